	.target	sm_90a

	.elftype	@"ET_EXEC"


//--------------------- .note.nv.tkinfo           --------------------------
	.section	.note.nv.tkinfo,"",@"SHT_NOTE"
	.sectionflags	@"SHF_NOTE_NV_TKINFO"
	.tkinfo
        /*0018*/ 	.word	0x00000002
        /*0030*/ 	.string	""
        /*0030*/ 	.string	"ptxas"
        /*0030*/ 	.string	"Cuda compilation tools, release 13.0, V13.0.88"
        /*0030*/ 	.string	"Build cuda_13.0.r13.0/compiler.36424714_0"
        /*0030*/ 	.string	"-arch sm_90a -m 64 "



//--------------------- .note.nv.cuinfo           --------------------------
	.section	.note.nv.cuinfo,"",@"SHT_NOTE"
	.sectionflags	@"SHF_NOTE_NV_CUINFO"
        /*0018*/ 	.short	0x0002
        /*001a*/ 	.short	0x005a
        /*001c*/ 	.short	0x0082
	.zero		2


//--------------------- .nv.info                  --------------------------
	.section	.nv.info,"",@"SHT_CUDA_INFO"
	.align	4


	//----- nvinfo : EIATTR_REGCOUNT
	.align		4
        /*0000*/ 	.byte	0x04, 0x2f
        /*0002*/ 	.short	(.L_32 - .L_31)
	.align		4
.L_31:
        /*0004*/ 	.word	index@(_ZN7cutlass13device_kernelIN5flash11enable_sm90INS1_16FlashAttnFwdSm90INS1_25CollectiveMainloopFwdSm90ILi2EN4cute5tupleIJNS5_1CILi1EEES8_S8_EEENS6_IJNS7_ILi128EEENS7_ILi96EEENS7_ILi64EEEEEELi256ENS_10bfloat16_tEfNS_4arch4Sm90ELb1ELb0ELb1ELb1ELb1ELb1ELb1ELb1ELb0ELb1ELb0ELb0EEENS1_21CollectiveEpilogueFwdINS6_IJSA_NS7_ILi256EEESB_EEES9_SE_SG_Li256ELb1ELb1ELb0ELb0EEENS1_36VarlenDynamicPersistentTileSchedulerILi128ELi96ELi256ELi128ELb0ELb1ELb1ELb1ELb1ELb1EEEEEEEEEvNT_6ParamsE)
        /*0008*/ 	.word	0x000000a8


	//----- nvinfo : EIATTR_FRAME_SIZE
	.align		4
.L_32:
        /*000c*/ 	.byte	0x04, 0x11
        /*000e*/ 	.short	(.L_34 - .L_33)
	.align		4
.L_33:
        /*0010*/ 	.word	index@(_ZN7cutlass13device_kernelIN5flash11enable_sm90INS1_16FlashAttnFwdSm90INS1_25CollectiveMainloopFwdSm90ILi2EN4cute5tupleIJNS5_1CILi1EEES8_S8_EEENS6_IJNS7_ILi128EEENS7_ILi96EEENS7_ILi64EEEEEELi256ENS_10bfloat16_tEfNS_4arch4Sm90ELb1ELb0ELb1ELb1ELb1ELb1ELb1ELb1ELb0ELb1ELb0ELb0EEENS1_21CollectiveEpilogueFwdINS6_IJSA_NS7_ILi256EEESB_EEES9_SE_SG_Li256ELb1ELb1ELb0ELb0EEENS1_36VarlenDynamicPersistentTileSchedulerILi128ELi96ELi256ELi128ELb0ELb1ELb1ELb1ELb1ELb1EEEEEEEEEvNT_6ParamsE)
        /*0014*/ 	.word	0x00000100


	//----- nvinfo : EIATTR_REGCOUNT
	.align		4
.L_34:
        /*0018*/ 	.byte	0x04, 0x2f
        /*001a*/ 	.short	(.L_36 - .L_35)
	.align		4
.L_35:
        /*001c*/ 	.word	index@(_ZN7cutlass13device_kernelIN5flash11enable_sm90INS1_16FlashAttnFwdSm90INS1_25CollectiveMainloopFwdSm90ILi2EN4cute5tupleIJNS5_1CILi1EEES8_S8_EEENS6_IJNS7_ILi128EEENS7_ILi96EEENS7_ILi64EEEEEELi256ENS_10bfloat16_tEfNS_4arch4Sm90ELb1ELb0ELb1ELb1ELb1ELb0ELb1ELb1ELb0ELb1ELb0ELb0EEENS1_21CollectiveEpilogueFwdINS6_IJSA_NS7_ILi256EEESB_EEES9_SE_SG_Li256ELb1ELb1ELb0ELb0EEENS1_36VarlenDynamicPersistentTileSchedulerILi128ELi96ELi256ELi128ELb0ELb1ELb1ELb1ELb1ELb1EEEEEEEEEvNT_6ParamsE)
        /*0020*/ 	.word	0x000000a8


	//----- nvinfo : EIATTR_FRAME_SIZE
	.align		4
.L_36:
        /*0024*/ 	.byte	0x04, 0x11
        /*0026*/ 	.short	(.L_38 - .L_37)
	.align		4
.L_37:
        /*0028*/ 	.word	index@(_ZN7cutlass13device_kernelIN5flash11enable_sm90INS1_16FlashAttnFwdSm90INS1_25CollectiveMainloopFwdSm90ILi2EN4cute5tupleIJNS5_1CILi1EEES8_S8_EEENS6_IJNS7_ILi128EEENS7_ILi96EEENS7_ILi64EEEEEELi256ENS_10bfloat16_tEfNS_4arch4Sm90ELb1ELb0ELb1ELb1ELb1ELb0ELb1ELb1ELb0ELb1ELb0ELb0EEENS1_21CollectiveEpilogueFwdINS6_IJSA_NS7_ILi256EEESB_EEES9_SE_SG_Li256ELb1ELb1ELb0ELb0EEENS1_36VarlenDynamicPersistentTileSchedulerILi128ELi96ELi256ELi128ELb0ELb1ELb1ELb1ELb1ELb1EEEEEEEEEvNT_6ParamsE)
        /*002c*/ 	.word	0x00000028


	//----- nvinfo : EIATTR_REGCOUNT
	.align		4
.L_38:
        /*0030*/ 	.byte	0x04, 0x2f
        /*0032*/ 	.short	(.L_40 - .L_39)
	.align		4
.L_39:
        /*0034*/ 	.word	index@(_ZN7cutlass13device_kernelIN5flash11enable_sm90INS1_16FlashAttnFwdSm90INS1_25CollectiveMainloopFwdSm90ILi2EN4cute5tupleIJNS5_1CILi1EEES8_S8_EEENS6_IJNS7_ILi128EEENS7_ILi96EEENS7_ILi64EEEEEELi256ENS_10bfloat16_tEfNS_4arch4Sm90ELb1ELb0ELb1ELb1ELb1ELb1ELb0ELb1ELb0ELb1ELb0ELb0EEENS1_21CollectiveEpilogueFwdINS6_IJSA_NS7_ILi256EEESB_EEES9_SE_SG_Li256ELb1ELb1ELb0ELb0EEENS1_36VarlenDynamicPersistentTileSchedulerILi128ELi96ELi256ELi128ELb0ELb1ELb1ELb1ELb1ELb1EEEEEEEEEvNT_6ParamsE)
        /*0038*/ 	.word	0x000000a8


	//----- nvinfo : EIATTR_FRAME_SIZE
	.align		4
.L_40:
        /*003c*/ 	.byte	0x04, 0x11
        /*003e*/ 	.short	(.L_42 - .L_41)
	.align		4
.L_41:
        /*0040*/ 	.word	index@(_ZN7cutlass13device_kernelIN5flash11enable_sm90INS1_16FlashAttnFwdSm90INS1_25CollectiveMainloopFwdSm90ILi2EN4cute5tupleIJNS5_1CILi1EEES8_S8_EEENS6_IJNS7_ILi128EEENS7_ILi96EEENS7_ILi64EEEEEELi256ENS_10bfloat16_tEfNS_4arch4Sm90ELb1ELb0ELb1ELb1ELb1ELb1ELb0ELb1ELb0ELb1ELb0ELb0EEENS1_21CollectiveEpilogueFwdINS6_IJSA_NS7_ILi256EEESB_EEES9_SE_SG_Li256ELb1ELb1ELb0ELb0EEENS1_36VarlenDynamicPersistentTileSchedulerILi128ELi96ELi256ELi128ELb0ELb1ELb1ELb1ELb1ELb1EEEEEEEEEvNT_6ParamsE)
        /*0044*/ 	.word	0x00000060


	//----- nvinfo : EIATTR_REGCOUNT
	.align		4
.L_42:
        /*0048*/ 	.byte	0x04, 0x2f
        /*004a*/ 	.short	(.L_44 - .L_43)
	.align		4
.L_43:
        /*004c*/ 	.word	index@(_ZN7cutlass13device_kernelIN5flash11enable_sm90INS1_16FlashAttnFwdSm90INS1_25CollectiveMainloopFwdSm90ILi2EN4cute5tupleIJNS5_1CILi1EEES8_S8_EEENS6_IJNS7_ILi128EEENS7_ILi96EEENS7_ILi64EEEEEELi256ENS_10bfloat16_tEfNS_4arch4Sm90ELb1ELb0ELb1ELb1ELb1ELb0ELb0ELb1ELb0ELb1ELb0ELb0EEENS1_21CollectiveEpilogueFwdINS6_IJSA_NS7_ILi256EEESB_EEES9_SE_SG_Li256ELb1ELb1ELb0ELb0EEENS1_36VarlenDynamicPersistentTileSchedulerILi128ELi96ELi256ELi128ELb0ELb1ELb1ELb1ELb1ELb1EEEEEEEEEvNT_6ParamsE)
        /*0050*/ 	.word	0x000000a8


	//----- nvinfo : EIATTR_FRAME_SIZE
	.align		4
.L_44:
        /*0054*/ 	.byte	0x04, 0x11
        /*0056*/ 	.short	(.L_46 - .L_45)
	.align		4
.L_45:
        /*0058*/ 	.word	index@(_ZN7cutlass13device_kernelIN5flash11enable_sm90INS1_16FlashAttnFwdSm90INS1_25CollectiveMainloopFwdSm90ILi2EN4cute5tupleIJNS5_1CILi1EEES8_S8_EEENS6_IJNS7_ILi128EEENS7_ILi96EEENS7_ILi64EEEEEELi256ENS_10bfloat16_tEfNS_4arch4Sm90ELb1ELb0ELb1ELb1ELb1ELb0ELb0ELb1ELb0ELb1ELb0ELb0EEENS1_21CollectiveEpilogueFwdINS6_IJSA_NS7_ILi256EEESB_EEES9_SE_SG_Li256ELb1ELb1ELb0ELb0EEENS1_36VarlenDynamicPersistentTileSchedulerILi128ELi96ELi256ELi128ELb0ELb1ELb1ELb1ELb1ELb1EEEEEEEEEvNT_6ParamsE)
        /*005c*/ 	.word	0x00000028


	//----- nvinfo : EIATTR_REGCOUNT
	.align		4
.L_46:
        /*0060*/ 	.byte	0x04, 0x2f
        /*0062*/ 	.short	(.L_48 - .L_47)
	.align		4
.L_47:
        /*0064*/ 	.word	index@(_ZN7cutlass13device_kernelIN5flash11enable_sm90INS1_16FlashAttnFwdSm90INS1_25CollectiveMainloopFwdSm90ILi2EN4cute5tupleIJNS5_1CILi1EEES8_S8_EEENS6_IJNS7_ILi128EEENS7_ILi96EEENS7_ILi64EEEEEELi256ENS_10bfloat16_tEfNS_4arch4Sm90ELb1ELb0ELb1ELb0ELb1ELb0ELb1ELb1ELb0ELb1ELb0ELb0EEENS1_21CollectiveEpilogueFwdINS6_IJSA_NS7_ILi256EEESB_EEES9_SE_SG_Li256ELb0ELb1ELb0ELb0EEENS1_30DynamicPersistentTileSchedulerILi256ELi128ELb0ELb1ELb1EEEEEEEEEvNT_6ParamsE)
        /*0068*/ 	.word	0x000000a8


	//----- nvinfo : EIATTR_FRAME_SIZE
	.align		4
.L_48:
        /*006c*/ 	.byte	0x04, 0x11
        /*006e*/ 	.short	(.L_50 - .L_49)
	.align		4
.L_49:
        /*0070*/ 	.word	index@(_ZN7cutlass13device_kernelIN5flash11enable_sm90INS1_16FlashAttnFwdSm90INS1_25CollectiveMainloopFwdSm90ILi2EN4cute5tupleIJNS5_1CILi1EEES8_S8_EEENS6_IJNS7_ILi128EEENS7_ILi96EEENS7_ILi64EEEEEELi256ENS_10bfloat16_tEfNS_4arch4Sm90ELb1ELb0ELb1ELb0ELb1ELb0ELb1ELb1ELb0ELb1ELb0ELb0EEENS1_21CollectiveEpilogueFwdINS6_IJSA_NS7_ILi256EEESB_EEES9_SE_SG_Li256ELb0ELb1ELb0ELb0EEENS1_30DynamicPersistentTileSchedulerILi256ELi128ELb0ELb1ELb1EEEEEEEEEvNT_6ParamsE)
        /*0074*/ 	.word	0x00000010


	//----- nvinfo : EIATTR_REGCOUNT
	.align		4
.L_50:
        /*0078*/ 	.byte	0x04, 0x2f
        /*007a*/ 	.short	(.L_52 - .L_51)
	.align		4
.L_51:
        /*007c*/ 	.word	index@(_ZN7cutlass13device_kernelIN5flash11enable_sm90INS1_16FlashAttnFwdSm90INS1_25CollectiveMainloopFwdSm90ILi2EN4cute5tupleIJNS5_1CILi1EEES8_S8_EEENS6_IJNS7_ILi128EEENS7_ILi96EEENS7_ILi64EEEEEELi256ENS_10bfloat16_tEfNS_4arch4Sm90ELb1ELb0ELb1ELb0ELb1ELb0ELb0ELb1ELb0ELb1ELb0ELb0EEENS1_21CollectiveEpilogueFwdINS6_IJSA_NS7_ILi256EEESB_EEES9_SE_SG_Li256ELb0ELb1ELb0ELb0EEENS1_30DynamicPersistentTileSchedulerILi256ELi128ELb0ELb1ELb1EEEEEEEEEvNT_6ParamsE)
        /*0080*/ 	.word	0x000000a8


	//----- nvinfo : EIATTR_FRAME_SIZE
	.align		4
.L_52:
        /*0084*/ 	.byte	0x04, 0x11
        /*0086*/ 	.short	(.L_54 - .L_53)
	.align		4
.L_53:
        /*0088*/ 	.word	index@(_ZN7cutlass13device_kernelIN5flash11enable_sm90INS1_16FlashAttnFwdSm90INS1_25CollectiveMainloopFwdSm90ILi2EN4cute5tupleIJNS5_1CILi1EEES8_S8_EEENS6_IJNS7_ILi128EEENS7_ILi96EEENS7_ILi64EEEEEELi256ENS_10bfloat16_tEfNS_4arch4Sm90ELb1ELb0ELb1ELb0ELb1ELb0ELb0ELb1ELb0ELb1ELb0ELb0EEENS1_21CollectiveEpilogueFwdINS6_IJSA_NS7_ILi256EEESB_EEES9_SE_SG_Li256ELb0ELb1ELb0ELb0EEENS1_30DynamicPersistentTileSchedulerILi256ELi128ELb0ELb1ELb1EEEEEEEEEvNT_6ParamsE)
        /*008c*/ 	.word	0x00000008


	//----- nvinfo : EIATTR_REGCOUNT
	.align		4
.L_54:
        /*0090*/ 	.byte	0x04, 0x2f
        /*0092*/ 	.short	(.L_56 - .L_55)
	.align		4
.L_55:
        /*0094*/ 	.word	index@(_ZN7cutlass13device_kernelIN5flash11enable_sm90INS1_16FlashAttnFwdSm90INS1_25CollectiveMainloopFwdSm90ILi2EN4cute5tupleIJNS5_1CILi1EEES8_S8_EEENS6_IJNS7_ILi128EEENS7_ILi96EEENS7_ILi64EEEEEELi256ENS_10bfloat16_tEfNS_4arch4Sm90ELb0ELb1ELb1ELb1ELb1ELb1ELb1ELb1ELb0ELb1ELb0ELb0EEENS1_21CollectiveEpilogueFwdINS6_IJSA_NS7_ILi256EEESB_EEES9_SE_SG_Li256ELb1ELb1ELb0ELb0EEENS1_36VarlenDynamicPersistentTileSchedulerILi128ELi96ELi256ELi128ELb0ELb1ELb1ELb1ELb0ELb1EEEEEEEEEvNT_6ParamsE)
        /*0098*/ 	.word	0x000000a8


	//----- nvinfo : EIATTR_FRAME_SIZE
	.align		4
.L_56:
        /*009c*/ 	.byte	0x04, 0x11
        /*009e*/ 	.short	(.L_58 - .L_57)
	.align		4
.L_57:
        /*00a0*/ 	.word	index@($_ZN7cutlass13device_kernelIN5flash11enable_sm90INS1_16FlashAttnFwdSm90INS1_25CollectiveMainloopFwdSm90ILi2EN4cute5tupleIJNS5_1CILi1EEES8_S8_EEENS6_IJNS7_ILi128EEENS7_ILi96EEENS7_ILi64EEEEEELi256ENS_10bfloat16_tEfNS_4arch4Sm90ELb0ELb1ELb1ELb1ELb1ELb1ELb1ELb1ELb0ELb1ELb0ELb0EEENS1_21CollectiveEpilogueFwdINS6_IJSA_NS7_ILi256EEESB_EEES9_SE_SG_Li256ELb1ELb1ELb0ELb0EEENS1_36VarlenDynamicPersistentTileSchedulerILi128ELi96ELi256ELi128ELb0ELb1ELb1ELb1ELb0ELb1EEEEEEEEEvNT_6ParamsE$_ZZN5flash25CollectiveMainloopFwdSm90ILi2EN4cute5tupleIJNS1_1CILi1EEES4_S4_EEENS2_IJNS3_ILi128EEENS3_ILi96EEENS3_ILi64EEEEEELi256EN7cutlass10bfloat16_tEfNSA_4arch4Sm90ELb0ELb1ELb1ELb1ELb1ELb1ELb1ELb1ELb0ELb1ELb0ELb0EE3mmaINS_16FlashAttnFwdSm90ISE_NS_21CollectiveEpilogueFwdINS2_IJS6_NS3_ILi256EEES7_EEES5_SB_SD_Li256ELb1ELb1ELb0ELb0EEENS_36VarlenDynamicPersistentTileSchedulerILi128ELi96ELi256ELi128ELb0ELb1ELb1ELb1ELb0ELb1EEEE13SharedStorageENS1_6TensorINS1_11ArrayEngineIfLm128EEENS1_6LayoutINS2_IJNS2_IJNS3_ILi2EEEST_NS3_ILi32EEEEEES4_S4_EEENS2_IJNS2_IJS4_ST_NS3_ILi4EEEEEENS3_ILi0EEESZ_EEEEEEENS_7SoftmaxILi2ELi0EEEEEbRKNSE_6ParamsENSA_13PipelineAsyncILi2EEES19_RNSA_13PipelineStateILj2EEERT0_RT1_iRiRKNS_16SeqlenInfoQKNewKILb1ELb1EEENS2_IJiiiiEEERT_ENKUliT_T0_T1_E_clIZSF_ISO_S12_S14_EbS17_S19_S19_S1C_S1E_S1G_iS1H_S1L_S1M_S1O_EUlRS1P_iE0_NS3_ILb1EEES1W_EEDaiS1P_S1Q_S1R_)
        /*00a4*/ 	.word	0x000004b0


	//----- nvinfo : EIATTR_FRAME_SIZE
	.align		4
.L_58:
        /*00a8*/ 	.byte	0x04, 0x11
        /*00aa*/ 	.short	(.L_60 - .L_59)
	.align		4
.L_59:
        /*00ac*/ 	.word	index@(_ZN7cutlass13device_kernelIN5flash11enable_sm90INS1_16FlashAttnFwdSm90INS1_25CollectiveMainloopFwdSm90ILi2EN4cute5tupleIJNS5_1CILi1EEES8_S8_EEENS6_IJNS7_ILi128EEENS7_ILi96EEENS7_ILi64EEEEEELi256ENS_10bfloat16_tEfNS_4arch4Sm90ELb0ELb1ELb1ELb1ELb1ELb1ELb1ELb1ELb0ELb1ELb0ELb0EEENS1_21CollectiveEpilogueFwdINS6_IJSA_NS7_ILi256EEESB_EEES9_SE_SG_Li256ELb1ELb1ELb0ELb0EEENS1_36VarlenDynamicPersistentTileSchedulerILi128ELi96ELi256ELi128ELb0ELb1ELb1ELb1ELb0ELb1EEEEEEEEEvNT_6ParamsE)
        /*00b0*/ 	.word	0x000004b0


	//----- nvinfo : EIATTR_REGCOUNT
	.align		4
.L_60:
        /*00b4*/ 	.byte	0x04, 0x2f
        /*00b6*/ 	.short	(.L_62 - .L_61)
	.align		4
.L_61:
        /*00b8*/ 	.word	index@(_ZN7cutlass13device_kernelIN5flash11enable_sm90INS1_16FlashAttnFwdSm90INS1_25CollectiveMainloopFwdSm90ILi2EN4cute5tupleIJNS5_1CILi1EEES8_S8_EEENS6_IJNS7_ILi128EEENS7_ILi96EEENS7_ILi64EEEEEELi256ENS_10bfloat16_tEfNS_4arch4Sm90ELb0ELb1ELb1ELb1ELb1ELb0ELb1ELb1ELb0ELb1ELb0ELb0EEENS1_21CollectiveEpilogueFwdINS6_IJSA_NS7_ILi256EEESB_EEES9_SE_SG_Li256ELb1ELb1ELb0ELb0EEENS1_36VarlenDynamicPersistentTileSchedulerILi128ELi96ELi256ELi128ELb0ELb1ELb1ELb1ELb0ELb1EEEEEEEEEvNT_6ParamsE)
        /*00bc*/ 	.word	0x000000a8


	//----- nvinfo : EIATTR_FRAME_SIZE
	.align		4
.L_62:
        /*00c0*/ 	.byte	0x04, 0x11
        /*00c2*/ 	.short	(.L_64 - .L_63)
	.align		4
.L_63:
        /*00c4*/ 	.word	index@($_ZN7cutlass13device_kernelIN5flash11enable_sm90INS1_16FlashAttnFwdSm90INS1_25CollectiveMainloopFwdSm90ILi2EN4cute5tupleIJNS5_1CILi1EEES8_S8_EEENS6_IJNS7_ILi128EEENS7_ILi96EEENS7_ILi64EEEEEELi256ENS_10bfloat16_tEfNS_4arch4Sm90ELb0ELb1ELb1ELb1ELb1ELb0ELb1ELb1ELb0ELb1ELb0ELb0EEENS1_21CollectiveEpilogueFwdINS6_IJSA_NS7_ILi256EEESB_EEES9_SE_SG_Li256ELb1ELb1ELb0ELb0EEENS1_36VarlenDynamicPersistentTileSchedulerILi128ELi96ELi256ELi128ELb0ELb1ELb1ELb1ELb0ELb1EEEEEEEEEvNT_6ParamsE$_ZZN5flash25CollectiveMainloopFwdSm90ILi2EN4cute5tupleIJNS1_1CILi1EEES4_S4_EEENS2_IJNS3_ILi128EEENS3_ILi96EEENS3_ILi64EEEEEELi256EN7cutlass10bfloat16_tEfNSA_4arch4Sm90ELb0ELb1ELb1ELb1ELb1ELb0ELb1ELb1ELb0ELb1ELb0ELb0EE3mmaINS_16FlashAttnFwdSm90ISE_NS_21CollectiveEpilogueFwdINS2_IJS6_NS3_ILi256EEES7_EEES5_SB_SD_Li256ELb1ELb1ELb0ELb0EEENS_36VarlenDynamicPersistentTileSchedulerILi128ELi96ELi256ELi128ELb0ELb1ELb1ELb1ELb0ELb1EEEE13SharedStorageENS1_6TensorINS1_11ArrayEngineIfLm128EEENS1_6LayoutINS2_IJNS2_IJNS3_ILi2EEEST_NS3_ILi32EEEEEES4_S4_EEENS2_IJNS2_IJS4_ST_NS3_ILi4EEEEEENS3_ILi0EEESZ_EEEEEEENS_7SoftmaxILi2ELi0EEEEEbRKNSE_6ParamsENSA_13PipelineAsyncILi2EEES19_RNSA_13PipelineStateILj2EEERT0_RT1_iRiRKNS_16SeqlenInfoQKNewKILb1ELb0EEENS2_IJiiiiEEERT_ENKUliT_T0_T1_E_clIZSF_ISO_S12_S14_EbS17_S19_S19_S1C_S1E_S1G_iS1H_S1L_S1M_S1O_EUlRS1P_iE1_NS3_ILb0EEENS3_ILb1EEEEEDaiS1P_S1Q_S1R_)
        /*00c8*/ 	.word	0x00000480


	//----- nvinfo : EIATTR_FRAME_SIZE
	.align		4
.L_64:
        /*00cc*/ 	.byte	0x04, 0x11
        /*00ce*/ 	.short	(.L_66 - .L_65)
	.align		4
.L_65:
        /*00d0*/ 	.word	index@(_ZN7cutlass13device_kernelIN5flash11enable_sm90INS1_16FlashAttnFwdSm90INS1_25CollectiveMainloopFwdSm90ILi2EN4cute5tupleIJNS5_1CILi1EEES8_S8_EEENS6_IJNS7_ILi128EEENS7_ILi96EEENS7_ILi64EEEEEELi256ENS_10bfloat16_tEfNS_4arch4Sm90ELb0ELb1ELb1ELb1ELb1ELb0ELb1ELb1ELb0ELb1ELb0ELb0EEENS1_21CollectiveEpilogueFwdINS6_IJSA_NS7_ILi256EEESB_EEES9_SE_SG_Li256ELb1ELb1ELb0ELb0EEENS1_36VarlenDynamicPersistentTileSchedulerILi128ELi96ELi256ELi128ELb0ELb1ELb1ELb1ELb0ELb1EEEEEEEEEvNT_6ParamsE)
        /*00d4*/ 	.word	0x00000480


	//----- nvinfo : EIATTR_REGCOUNT
	.align		4
.L_66:
        /*00d8*/ 	.byte	0x04, 0x2f
        /*00da*/ 	.short	(.L_68 - .L_67)
	.align		4
.L_67:
        /*00dc*/ 	.word	index@(_ZN7cutlass13device_kernelIN5flash11enable_sm90INS1_16FlashAttnFwdSm90INS1_25CollectiveMainloopFwdSm90ILi2EN4cute5tupleIJNS5_1CILi1EEES8_S8_EEENS6_IJNS7_ILi128EEENS7_ILi96EEENS7_ILi64EEEEEELi256ENS_10bfloat16_tEfNS_4arch4Sm90ELb0ELb1ELb1ELb1ELb1ELb1ELb0ELb1ELb0ELb1ELb0ELb0EEENS1_21CollectiveEpilogueFwdINS6_IJSA_NS7_ILi256EEESB_EEES9_SE_SG_Li256ELb1ELb1ELb0ELb0EEENS1_36VarlenDynamicPersistentTileSchedulerILi128ELi96ELi256ELi128ELb0ELb1ELb1ELb1ELb0ELb1EEEEEEEEEvNT_6ParamsE)
        /*00e0*/ 	.word	0x000000a8


	//----- nvinfo : EIATTR_FRAME_SIZE
	.align		4
.L_68:
        /*00e4*/ 	.byte	0x04, 0x11
        /*00e6*/ 	.short	(.L_70 - .L_69)
	.align		4
.L_69:
        /*00e8*/ 	.word	index@($_ZN7cutlass13device_kernelIN5flash11enable_sm90INS1_16FlashAttnFwdSm90INS1_25CollectiveMainloopFwdSm90ILi2EN4cute5tupleIJNS5_1CILi1EEES8_S8_EEENS6_IJNS7_ILi128EEENS7_ILi96EEENS7_ILi64EEEEEELi256ENS_10bfloat16_tEfNS_4arch4Sm90ELb0ELb1ELb1ELb1ELb1ELb1ELb0ELb1ELb0ELb1ELb0ELb0EEENS1_21CollectiveEpilogueFwdINS6_IJSA_NS7_ILi256EEESB_EEES9_SE_SG_Li256ELb1ELb1ELb0ELb0EEENS1_36VarlenDynamicPersistentTileSchedulerILi128ELi96ELi256ELi128ELb0ELb1ELb1ELb1ELb0ELb1EEEEEEEEEvNT_6ParamsE$_ZZN5flash25CollectiveMainloopFwdSm90ILi2EN4cute5tupleIJNS1_1CILi1EEES4_S4_EEENS2_IJNS3_ILi128EEENS3_ILi96EEENS3_ILi64EEEEEELi256EN7cutlass10bfloat16_tEfNSA_4arch4Sm90ELb0ELb1ELb1ELb1ELb1ELb1ELb0ELb1ELb0ELb1ELb0ELb0EE3mmaINS_16FlashAttnFwdSm90ISE_NS_21CollectiveEpilogueFwdINS2_IJS6_NS3_ILi256EEES7_EEES5_SB_SD_Li256ELb1ELb1ELb0ELb0EEENS_36VarlenDynamicPersistentTileSchedulerILi128ELi96ELi256ELi128ELb0ELb1ELb1ELb1ELb0ELb1EEEE13SharedStorageENS1_6TensorINS1_11ArrayEngineIfLm128EEENS1_6LayoutINS2_IJNS2_IJNS3_ILi2EEEST_NS3_ILi32EEEEEES4_S4_EEENS2_IJNS2_IJS4_ST_NS3_ILi4EEEEEENS3_ILi0EEESZ_EEEEEEENS_7SoftmaxILi2ELi0EEEEEbRKNSE_6ParamsENSA_13PipelineAsyncILi2EEES19_RNSA_13PipelineStateILj2EEERT0_RT1_iRiRKNS_16SeqlenInfoQKNewKILb1ELb1EEENS2_IJiiiiEEERT_ENKUliT_T0_T1_E_clIZSF_ISO_S12_S14_EbS17_S19_S19_S1C_S1E_S1G_iS1H_S1L_S1M_S1O_EUlRS1P_iE0_NS3_ILb1EEES1W_EEDaiS1P_S1Q_S1R_)
        /*00ec*/ 	.word	0x00000440


	//----- nvinfo : EIATTR_FRAME_SIZE
	.align		4
.L_70:
        /*00f0*/ 	.byte	0x04, 0x11
        /*00f2*/ 	.short	(.L_72 - .L_71)
	.align		4
.L_71:
        /*00f4*/ 	.word	index@(_ZN7cutlass13device_kernelIN5flash11enable_sm90INS1_16FlashAttnFwdSm90INS1_25CollectiveMainloopFwdSm90ILi2EN4cute5tupleIJNS5_1CILi1EEES8_S8_EEENS6_IJNS7_ILi128EEENS7_ILi96EEENS7_ILi64EEEEEELi256ENS_10bfloat16_tEfNS_4arch4Sm90ELb0ELb1ELb1ELb1ELb1ELb1ELb0ELb1ELb0ELb1ELb0ELb0EEENS1_21CollectiveEpilogueFwdINS6_IJSA_NS7_ILi256EEESB_EEES9_SE_SG_Li256ELb1ELb1ELb0ELb0EEENS1_36VarlenDynamicPersistentTileSchedulerILi128ELi96ELi256ELi128ELb0ELb1ELb1ELb1ELb0ELb1EEEEEEEEEvNT_6ParamsE)
        /*00f8*/ 	.word	0x00000440


	//----- nvinfo : EIATTR_REGCOUNT
	.align		4
.L_72:
        /*00fc*/ 	.byte	0x04, 0x2f
        /*00fe*/ 	.short	(.L_74 - .L_73)
	.align		4
.L_73:
        /*0100*/ 	.word	index@(_ZN7cutlass13device_kernelIN5flash11enable_sm90INS1_16FlashAttnFwdSm90INS1_25CollectiveMainloopFwdSm90ILi2EN4cute5tupleIJNS5_1CILi1EEES8_S8_EEENS6_IJNS7_ILi128EEENS7_ILi96EEENS7_ILi64EEEEEELi256ENS_10bfloat16_tEfNS_4arch4Sm90ELb0ELb1ELb1ELb1ELb1ELb0ELb0ELb1ELb0ELb1ELb0ELb0EEENS1_21CollectiveEpilogueFwdINS6_IJSA_NS7_ILi256EEESB_EEES9_SE_SG_Li256ELb1ELb1ELb0ELb0EEENS1_36VarlenDynamicPersistentTileSchedulerILi128ELi96ELi256ELi128ELb0ELb1ELb1ELb1ELb0ELb1EEEEEEEEEvNT_6ParamsE)
        /*0104*/ 	.word	0x000000a8


	//----- nvinfo : EIATTR_FRAME_SIZE
	.align		4
.L_74:
        /*0108*/ 	.byte	0x04, 0x11
        /*010a*/ 	.short	(.L_76 - .L_75)
	.align		4
.L_75:
        /*010c*/ 	.word	index@($_ZN7cutlass13device_kernelIN5flash11enable_sm90INS1_16FlashAttnFwdSm90INS1_25CollectiveMainloopFwdSm90ILi2EN4cute5tupleIJNS5_1CILi1EEES8_S8_EEENS6_IJNS7_ILi128EEENS7_ILi96EEENS7_ILi64EEEEEELi256ENS_10bfloat16_tEfNS_4arch4Sm90ELb0ELb1ELb1ELb1ELb1ELb0ELb0ELb1ELb0ELb1ELb0ELb0EEENS1_21CollectiveEpilogueFwdINS6_IJSA_NS7_ILi256EEESB_EEES9_SE_SG_Li256ELb1ELb1ELb0ELb0EEENS1_36VarlenDynamicPersistentTileSchedulerILi128ELi96ELi256ELi128ELb0ELb1ELb1ELb1ELb0ELb1EEEEEEEEEvNT_6ParamsE$_ZZN5flash25CollectiveMainloopFwdSm90ILi2EN4cute5tupleIJNS1_1CILi1EEES4_S4_EEENS2_IJNS3_ILi128EEENS3_ILi96EEENS3_ILi64EEEEEELi256EN7cutlass10bfloat16_tEfNSA_4arch4Sm90ELb0ELb1ELb1ELb1ELb1ELb0ELb0ELb1ELb0ELb1ELb0ELb0EE3mmaINS_16FlashAttnFwdSm90ISE_NS_21CollectiveEpilogueFwdINS2_IJS6_NS3_ILi256EEES7_EEES5_SB_SD_Li256ELb1ELb1ELb0ELb0EEENS_36VarlenDynamicPersistentTileSchedulerILi128ELi96ELi256ELi128ELb0ELb1ELb1ELb1ELb0ELb1EEEE13SharedStorageENS1_6TensorINS1_11ArrayEngineIfLm128EEENS1_6LayoutINS2_IJNS2_IJNS3_ILi2EEEST_NS3_ILi32EEEEEES4_S4_EEENS2_IJNS2_IJS4_ST_NS3_ILi4EEEEEENS3_ILi0EEESZ_EEEEEEENS_7SoftmaxILi2ELi0EEEEEbRKNSE_6ParamsENSA_13PipelineAsyncILi2EEES19_RNSA_13PipelineStateILj2EEERT0_RT1_iRiRKNS_16SeqlenInfoQKNewKILb1ELb0EEENS2_IJiiiiEEERT_ENKUliT_T0_T1_E_clIZSF_ISO_S12_S14_EbS17_S19_S19_S1C_S1E_S1G_iS1H_S1L_S1M_S1O_EUlRS1P_iE1_NS3_ILb0EEENS3_ILb1EEEEEDaiS1P_S1Q_S1R_)
        /*0110*/ 	.word	0x00000430


	//----- nvinfo : EIATTR_FRAME_SIZE
	.align		4
.L_76:
        /*0114*/ 	.byte	0x04, 0x11
        /*0116*/ 	.short	(.L_78 - .L_77)
	.align		4
.L_77:
        /*0118*/ 	.word	index@(_ZN7cutlass13device_kernelIN5flash11enable_sm90INS1_16FlashAttnFwdSm90INS1_25CollectiveMainloopFwdSm90ILi2EN4cute5tupleIJNS5_1CILi1EEES8_S8_EEENS6_IJNS7_ILi128EEENS7_ILi96EEENS7_ILi64EEEEEELi256ENS_10bfloat16_tEfNS_4arch4Sm90ELb0ELb1ELb1ELb1ELb1ELb0ELb0ELb1ELb0ELb1ELb0ELb0EEENS1_21CollectiveEpilogueFwdINS6_IJSA_NS7_ILi256EEESB_EEES9_SE_SG_Li256ELb1ELb1ELb0ELb0EEENS1_36VarlenDynamicPersistentTileSchedulerILi128ELi96ELi256ELi128ELb0ELb1ELb1ELb1ELb0ELb1EEEEEEEEEvNT_6ParamsE)
        /*011c*/ 	.word	0x00000430


	//----- nvinfo : EIATTR_REGCOUNT
	.align		4
.L_78:
        /*0120*/ 	.byte	0x04, 0x2f
        /*0122*/ 	.short	(.L_80 - .L_79)
	.align		4
.L_79:
        /*0124*/ 	.word	index@(_ZN7cutlass13device_kernelIN5flash11enable_sm90INS1_16FlashAttnFwdSm90INS1_25CollectiveMainloopFwdSm90ILi2EN4cute5tupleIJNS5_1CILi1EEES8_S8_EEENS6_IJNS7_ILi128EEENS7_ILi96EEENS7_ILi64EEEEEELi256ENS_10bfloat16_tEfNS_4arch4Sm90ELb0ELb1ELb1ELb0ELb1ELb0ELb1ELb1ELb0ELb1ELb0ELb0EEENS1_21CollectiveEpilogueFwdINS6_IJSA_NS7_ILi256EEESB_EEES9_SE_SG_Li256ELb0ELb1ELb0ELb0EEENS1_30DynamicPersistentTileSchedulerILi256ELi128ELb0ELb1ELb1EEEEEEEEEvNT_6ParamsE)
        /*0128*/ 	.word	0x000000a8


	//----- nvinfo : EIATTR_FRAME_SIZE
	.align		4
.L_80:
        /*012c*/ 	.byte	0x04, 0x11
        /*012e*/ 	.short	(.L_82 - .L_81)
	.align		4
.L_81:
        /*0130*/ 	.word	index@($_ZN7cutlass13device_kernelIN5flash11enable_sm90INS1_16FlashAttnFwdSm90INS1_25CollectiveMainloopFwdSm90ILi2EN4cute5tupleIJNS5_1CILi1EEES8_S8_EEENS6_IJNS7_ILi128EEENS7_ILi96EEENS7_ILi64EEEEEELi256ENS_10bfloat16_tEfNS_4arch4Sm90ELb0ELb1ELb1ELb0ELb1ELb0ELb1ELb1ELb0ELb1ELb0ELb0EEENS1_21CollectiveEpilogueFwdINS6_IJSA_NS7_ILi256EEESB_EEES9_SE_SG_Li256ELb0ELb1ELb0ELb0EEENS1_30DynamicPersistentTileSchedulerILi256ELi128ELb0ELb1ELb1EEEEEEEEEvNT_6ParamsE$_ZZN5flash25CollectiveMainloopFwdSm90ILi2EN4cute5tupleIJNS1_1CILi1EEES4_S4_EEENS2_IJNS3_ILi128EEENS3_ILi96EEENS3_ILi64EEEEEELi256EN7cutlass10bfloat16_tEfNSA_4arch4Sm90ELb0ELb1ELb1ELb0ELb1ELb0ELb1ELb1ELb0ELb1ELb0ELb0EE3mmaINS_16FlashAttnFwdSm90ISE_NS_21CollectiveEpilogueFwdINS2_IJS6_NS3_ILi256EEES7_EEES5_SB_SD_Li256ELb0ELb1ELb0ELb0EEENS_30DynamicPersistentTileSchedulerILi256ELi128ELb0ELb1ELb1EEEE13SharedStorageENS1_6TensorINS1_11ArrayEngineIfLm128EEENS1_6LayoutINS2_IJNS2_IJNS3_ILi2EEEST_NS3_ILi32EEEEEES4_S4_EEENS2_IJNS2_IJS4_ST_NS3_ILi4EEEEEENS3_ILi0EEESZ_EEEEEEENS_7SoftmaxILi2ELi0EEEEEbRKNSE_6ParamsENSA_13PipelineAsyncILi2EEES19_RNSA_13PipelineStateILj2EEERT0_RT1_iRiRKNS_16SeqlenInfoQKNewKILb0ELb0EEENS2_IJiiiiEEERT_ENKUliT_T0_T1_E_clIZSF_ISO_S12_S14_EbS17_S19_S19_S1C_S1E_S1G_iS1H_S1L_S1M_S1O_EUlRS1P_iE1_NS3_ILb0EEENS3_ILb1EEEEEDaiS1P_S1Q_S1R_)
        /*0134*/ 	.word	0x00000460


	//----- nvinfo : EIATTR_FRAME_SIZE
	.align		4
.L_82:
        /*0138*/ 	.byte	0x04, 0x11
        /*013a*/ 	.short	(.L_84 - .L_83)
	.align		4
.L_83:
        /*013c*/ 	.word	index@(_ZN7cutlass13device_kernelIN5flash11enable_sm90INS1_16FlashAttnFwdSm90INS1_25CollectiveMainloopFwdSm90ILi2EN4cute5tupleIJNS5_1CILi1EEES8_S8_EEENS6_IJNS7_ILi128EEENS7_ILi96EEENS7_ILi64EEEEEELi256ENS_10bfloat16_tEfNS_4arch4Sm90ELb0ELb1ELb1ELb0ELb1ELb0ELb1ELb1ELb0ELb1ELb0ELb0EEENS1_21CollectiveEpilogueFwdINS6_IJSA_NS7_ILi256EEESB_EEES9_SE_SG_Li256ELb0ELb1ELb0ELb0EEENS1_30DynamicPersistentTileSchedulerILi256ELi128ELb0ELb1ELb1EEEEEEEEEvNT_6ParamsE)
        /*0140*/ 	.word	0x00000460


	//----- nvinfo : EIATTR_REGCOUNT
	.align		4
.L_84:
        /*0144*/ 	.byte	0x04, 0x2f
        /*0146*/ 	.short	(.L_86 - .L_85)
	.align		4
.L_85:
        /*0148*/ 	.word	index@(_ZN7cutlass13device_kernelIN5flash11enable_sm90INS1_16FlashAttnFwdSm90INS1_25CollectiveMainloopFwdSm90ILi2EN4cute5tupleIJNS5_1CILi1EEES8_S8_EEENS6_IJNS7_ILi128EEENS7_ILi96EEENS7_ILi64EEEEEELi256ENS_10bfloat16_tEfNS_4arch4Sm90ELb0ELb1ELb1ELb0ELb1ELb0ELb0ELb1ELb0ELb1ELb0ELb0EEENS1_21CollectiveEpilogueFwdINS6_IJSA_NS7_ILi256EEESB_EEES9_SE_SG_Li256ELb0ELb1ELb0ELb0EEENS1_30DynamicPersistentTileSchedulerILi256ELi128ELb0ELb1ELb1EEEEEEEEEvNT_6ParamsE)
        /*014c*/ 	.word	0x000000a8


	//----- nvinfo : EIATTR_FRAME_SIZE
	.align		4
.L_86:
        /*0150*/ 	.byte	0x04, 0x11
        /*0152*/ 	.short	(.L_88 - .L_87)
	.align		4
.L_87:
        /*0154*/ 	.word	index@($_ZN7cutlass13device_kernelIN5flash11enable_sm90INS1_16FlashAttnFwdSm90INS1_25CollectiveMainloopFwdSm90ILi2EN4cute5tupleIJNS5_1CILi1EEES8_S8_EEENS6_IJNS7_ILi128EEENS7_ILi96EEENS7_ILi64EEEEEELi256ENS_10bfloat16_tEfNS_4arch4Sm90ELb0ELb1ELb1ELb0ELb1ELb0ELb0ELb1ELb0ELb1ELb0ELb0EEENS1_21CollectiveEpilogueFwdINS6_IJSA_NS7_ILi256EEESB_EEES9_SE_SG_Li256ELb0ELb1ELb0ELb0EEENS1_30DynamicPersistentTileSchedulerILi256ELi128ELb0ELb1ELb1EEEEEEEEEvNT_6ParamsE$_ZZN5flash25CollectiveMainloopFwdSm90ILi2EN4cute5tupleIJNS1_1CILi1EEES4_S4_EEENS2_IJNS3_ILi128EEENS3_ILi96EEENS3_ILi64EEEEEELi256EN7cutlass10bfloat16_tEfNSA_4arch4Sm90ELb0ELb1ELb1ELb0ELb1ELb0ELb0ELb1ELb0ELb1ELb0ELb0EE3mmaINS_16FlashAttnFwdSm90ISE_NS_21CollectiveEpilogueFwdINS2_IJS6_NS3_ILi256EEES7_EEES5_SB_SD_Li256ELb0ELb1ELb0ELb0EEENS_30DynamicPersistentTileSchedulerILi256ELi128ELb0ELb1ELb1EEEE13SharedStorageENS1_6TensorINS1_11ArrayEngineIfLm128EEENS1_6LayoutINS2_IJNS2_IJNS3_ILi2EEEST_NS3_ILi32EEEEEES4_S4_EEENS2_IJNS2_IJS4_ST_NS3_ILi4EEEEEENS3_ILi0EEESZ_EEEEEEENS_7SoftmaxILi2ELi0EEEEEbRKNSE_6ParamsENSA_13PipelineAsyncILi2EEES19_RNSA_13PipelineStateILj2EEERT0_RT1_iRiRKNS_16SeqlenInfoQKNewKILb0ELb0EEENS2_IJiiiiEEERT_ENKUliT_T0_T1_E_clIZSF_ISO_S12_S14_EbS17_S19_S19_S1C_S1E_S1G_iS1H_S1L_S1M_S1O_EUlRS1P_iE1_NS3_ILb0EEENS3_ILb1EEEEEDaiS1P_S1Q_S1R_)
        /*0158*/ 	.word	0x00000430


	//----- nvinfo : EIATTR_FRAME_SIZE
	.align		4
.L_88:
        /*015c*/ 	.byte	0x04, 0x11
        /*015e*/ 	.short	(.L_90 - .L_89)
	.align		4
.L_89:
        /*0160*/ 	.word	index@(_ZN7cutlass13device_kernelIN5flash11enable_sm90INS1_16FlashAttnFwdSm90INS1_25CollectiveMainloopFwdSm90ILi2EN4cute5tupleIJNS5_1CILi1EEES8_S8_EEENS6_IJNS7_ILi128EEENS7_ILi96EEENS7_ILi64EEEEEELi256ENS_10bfloat16_tEfNS_4arch4Sm90ELb0ELb1ELb1ELb0ELb1ELb0ELb0ELb1ELb0ELb1ELb0ELb0EEENS1_21CollectiveEpilogueFwdINS6_IJSA_NS7_ILi256EEESB_EEES9_SE_SG_Li256ELb0ELb1ELb0ELb0EEENS1_30DynamicPersistentTileSchedulerILi256ELi128ELb0ELb1ELb1EEEEEEEEEvNT_6ParamsE)
        /*0164*/ 	.word	0x00000430


	//----- nvinfo : EIATTR_REGCOUNT
	.align		4
.L_90:
        /*0168*/ 	.byte	0x04, 0x2f
        /*016a*/ 	.short	(.L_92 - .L_91)
	.align		4
.L_91:
        /*016c*/ 	.word	index@(_ZN7cutlass13device_kernelIN5flash11enable_sm90INS1_16FlashAttnFwdSm90INS1_25CollectiveMainloopFwdSm90ILi2EN4cute5tupleIJNS5_1CILi1EEES8_S8_EEENS6_IJNS7_ILi128EEENS7_ILi96EEENS7_ILi64EEEEEELi256ENS_10bfloat16_tEfNS_4arch4Sm90ELb0ELb0ELb1ELb1ELb1ELb1ELb1ELb1ELb0ELb1ELb0ELb0EEENS1_21CollectiveEpilogueFwdINS6_IJSA_NS7_ILi256EEESB_EEES9_SE_SG_Li256ELb1ELb1ELb0ELb0EEENS1_36VarlenDynamicPersistentTileSchedulerILi128ELi96ELi256ELi128ELb0ELb1ELb1ELb0ELb1ELb1EEEEEEEEEvNT_6ParamsE)
        /*0170*/ 	.word	0x000000a8


	//----- nvinfo : EIATTR_FRAME_SIZE
	.align		4
.L_92:
        /*0174*/ 	.byte	0x04, 0x11
        /*0176*/ 	.short	(.L_94 - .L_93)
	.align		4
.L_93:
        /*0178*/ 	.word	index@(_ZN7cutlass13device_kernelIN5flash11enable_sm90INS1_16FlashAttnFwdSm90INS1_25CollectiveMainloopFwdSm90ILi2EN4cute5tupleIJNS5_1CILi1EEES8_S8_EEENS6_IJNS7_ILi128EEENS7_ILi96EEENS7_ILi64EEEEEELi256ENS_10bfloat16_tEfNS_4arch4Sm90ELb0ELb0ELb1ELb1ELb1ELb1ELb1ELb1ELb0ELb1ELb0ELb0EEENS1_21CollectiveEpilogueFwdINS6_IJSA_NS7_ILi256EEESB_EEES9_SE_SG_Li256ELb1ELb1ELb0ELb0EEENS1_36VarlenDynamicPersistentTileSchedulerILi128ELi96ELi256ELi128ELb0ELb1ELb1ELb0ELb1ELb1EEEEEEEEEvNT_6ParamsE)
        /*017c*/ 	.word	0x00000090


	//----- nvinfo : EIATTR_REGCOUNT
	.align		4
.L_94:
        /*0180*/ 	.byte	0x04, 0x2f
        /*0182*/ 	.short	(.L_96 - .L_95)
	.align		4
.L_95:
        /*0184*/ 	.word	index@(_ZN7cutlass13device_kernelIN5flash11enable_sm90INS1_16FlashAttnFwdSm90INS1_25CollectiveMainloopFwdSm90ILi2EN4cute5tupleIJNS5_1CILi1EEES8_S8_EEENS6_IJNS7_ILi128EEENS7_ILi96EEENS7_ILi64EEEEEELi256ENS_10bfloat16_tEfNS_4arch4Sm90ELb0ELb0ELb1ELb1ELb1ELb0ELb1ELb1ELb0ELb1ELb0ELb0EEENS1_21CollectiveEpilogueFwdINS6_IJSA_NS7_ILi256EEESB_EEES9_SE_SG_Li256ELb1ELb1ELb0ELb0EEENS1_36VarlenDynamicPersistentTileSchedulerILi128ELi96ELi256ELi128ELb0ELb1ELb1ELb0ELb1ELb1EEEEEEEEEvNT_6ParamsE)
        /*0188*/ 	.word	0x000000a8


	//----- nvinfo : EIATTR_FRAME_SIZE
	.align		4
.L_96:
        /*018c*/ 	.byte	0x04, 0x11
        /*018e*/ 	.short	(.L_98 - .L_97)
	.align		4
.L_97:
        /*0190*/ 	.word	index@(_ZN7cutlass13device_kernelIN5flash11enable_sm90INS1_16FlashAttnFwdSm90INS1_25CollectiveMainloopFwdSm90ILi2EN4cute5tupleIJNS5_1CILi1EEES8_S8_EEENS6_IJNS7_ILi128EEENS7_ILi96EEENS7_ILi64EEEEEELi256ENS_10bfloat16_tEfNS_4arch4Sm90ELb0ELb0ELb1ELb1ELb1ELb0ELb1ELb1ELb0ELb1ELb0ELb0EEENS1_21CollectiveEpilogueFwdINS6_IJSA_NS7_ILi256EEESB_EEES9_SE_SG_Li256ELb1ELb1ELb0ELb0EEENS1_36VarlenDynamicPersistentTileSchedulerILi128ELi96ELi256ELi128ELb0ELb1ELb1ELb0ELb1ELb1EEEEEEEEEvNT_6ParamsE)
        /*0194*/ 	.word	0x00000028


	//----- nvinfo : EIATTR_REGCOUNT
	.align		4
.L_98:
        /*0198*/ 	.byte	0x04, 0x2f
        /*019a*/ 	.short	(.L_100 - .L_99)
	.align		4
.L_99:
        /*019c*/ 	.word	index@(_ZN7cutlass13device_kernelIN5flash11enable_sm90INS1_16FlashAttnFwdSm90INS1_25CollectiveMainloopFwdSm90ILi2EN4cute5tupleIJNS5_1CILi1EEES8_S8_EEENS6_IJNS7_ILi128EEENS7_ILi96EEENS7_ILi64EEEEEELi256ENS_10bfloat16_tEfNS_4arch4Sm90ELb0ELb0ELb1ELb1ELb1ELb1ELb0ELb1ELb0ELb1ELb0ELb0EEENS1_21CollectiveEpilogueFwdINS6_IJSA_NS7_ILi256EEESB_EEES9_SE_SG_Li256ELb1ELb1ELb0ELb0EEENS1_36VarlenDynamicPersistentTileSchedulerILi128ELi96ELi256ELi128ELb0ELb1ELb1ELb0ELb1ELb1EEEEEEEEEvNT_6ParamsE)
        /*01a0*/ 	.word	0x000000a8


	//----- nvinfo : EIATTR_FRAME_SIZE
	.align		4
.L_100:
        /*01a4*/ 	.byte	0x04, 0x11
        /*01a6*/ 	.short	(.L_102 - .L_101)
	.align		4
.L_101:
        /*01a8*/ 	.word	index@(_ZN7cutlass13device_kernelIN5flash11enable_sm90INS1_16FlashAttnFwdSm90INS1_25CollectiveMainloopFwdSm90ILi2EN4cute5tupleIJNS5_1CILi1EEES8_S8_EEENS6_IJNS7_ILi128EEENS7_ILi96EEENS7_ILi64EEEEEELi256ENS_10bfloat16_tEfNS_4arch4Sm90ELb0ELb0ELb1ELb1ELb1ELb1ELb0ELb1ELb0ELb1ELb0ELb0EEENS1_21CollectiveEpilogueFwdINS6_IJSA_NS7_ILi256EEESB_EEES9_SE_SG_Li256ELb1ELb1ELb0ELb0EEENS1_36VarlenDynamicPersistentTileSchedulerILi128ELi96ELi256ELi128ELb0ELb1ELb1ELb0ELb1ELb1EEEEEEEEEvNT_6ParamsE)
        /*01ac*/ 	.word	0x00000060


	//----- nvinfo : EIATTR_REGCOUNT
	.align		4
.L_102:
        /*01b0*/ 	.byte	0x04, 0x2f
        /*01b2*/ 	.short	(.L_104 - .L_103)
	.align		4
.L_103:
        /*01b4*/ 	.word	index@(_ZN7cutlass13device_kernelIN5flash11enable_sm90INS1_16FlashAttnFwdSm90INS1_25CollectiveMainloopFwdSm90ILi2EN4cute5tupleIJNS5_1CILi1EEES8_S8_EEENS6_IJNS7_ILi128EEENS7_ILi96EEENS7_ILi64EEEEEELi256ENS_10bfloat16_tEfNS_4arch4Sm90ELb0ELb0ELb1ELb1ELb1ELb0ELb0ELb1ELb0ELb1ELb0ELb0EEENS1_21CollectiveEpilogueFwdINS6_IJSA_NS7_ILi256EEESB_EEES9_SE_SG_Li256ELb1ELb1ELb0ELb0EEENS1_36VarlenDynamicPersistentTileSchedulerILi128ELi96ELi256ELi128ELb0ELb1ELb1ELb0ELb1ELb1EEEEEEEEEvNT_6ParamsE)
        /*01b8*/ 	.word	0x000000a8


	//----- nvinfo : EIATTR_FRAME_SIZE
	.align		4
.L_104:
        /*01bc*/ 	.byte	0x04, 0x11
        /*01be*/ 	.short	(.L_106 - .L_105)
	.align		4
.L_105:
        /*01c0*/ 	.word	index@(_ZN7cutlass13device_kernelIN5flash11enable_sm90INS1_16FlashAttnFwdSm90INS1_25CollectiveMainloopFwdSm90ILi2EN4cute5tupleIJNS5_1CILi1EEES8_S8_EEENS6_IJNS7_ILi128EEENS7_ILi96EEENS7_ILi64EEEEEELi256ENS_10bfloat16_tEfNS_4arch4Sm90ELb0ELb0ELb1ELb1ELb1ELb0ELb0ELb1ELb0ELb1ELb0ELb0EEENS1_21CollectiveEpilogueFwdINS6_IJSA_NS7_ILi256EEESB_EEES9_SE_SG_Li256ELb1ELb1ELb0ELb0EEENS1_36VarlenDynamicPersistentTileSchedulerILi128ELi96ELi256ELi128ELb0ELb1ELb1ELb0ELb1ELb1EEEEEEEEEvNT_6ParamsE)
        /*01c4*/ 	.word	0x00000030


	//----- nvinfo : EIATTR_REGCOUNT
	.align		4
.L_106:
        /*01c8*/ 	.byte	0x04, 0x2f
        /*01ca*/ 	.short	(.L_108 - .L_107)
	.align		4
.L_107:
        /*01cc*/ 	.word	index@(_ZN7cutlass13device_kernelIN5flash11enable_sm90INS1_16FlashAttnFwdSm90INS1_25CollectiveMainloopFwdSm90ILi2EN4cute5tupleIJNS5_1CILi1EEES8_S8_EEENS6_IJNS7_ILi128EEENS7_ILi96EEENS7_ILi64EEEEEELi256ENS_10bfloat16_tEfNS_4arch4Sm90ELb0ELb0ELb1ELb0ELb1ELb0ELb1ELb1ELb0ELb1ELb0ELb0EEENS1_21CollectiveEpilogueFwdINS6_IJSA_NS7_ILi256EEESB_EEES9_SE_SG_Li256ELb0ELb1ELb0ELb0EEENS1_29StaticPersistentTileSchedulerILb0EEEEEEEEEvNT_6ParamsE)
        /*01d0*/ 	.word	0x000000a8


	//----- nvinfo : EIATTR_FRAME_SIZE
	.align		4
.L_108:
        /*01d4*/ 	.byte	0x04, 0x11
        /*01d6*/ 	.short	(.L_110 - .L_109)
	.align		4
.L_109:
        /*01d8*/ 	.word	index@(_ZN7cutlass13device_kernelIN5flash11enable_sm90INS1_16FlashAttnFwdSm90INS1_25CollectiveMainloopFwdSm90ILi2EN4cute5tupleIJNS5_1CILi1EEES8_S8_EEENS6_IJNS7_ILi128EEENS7_ILi96EEENS7_ILi64EEEEEELi256ENS_10bfloat16_tEfNS_4arch4Sm90ELb0ELb0ELb1ELb0ELb1ELb0ELb1ELb1ELb0ELb1ELb0ELb0EEENS1_21CollectiveEpilogueFwdINS6_IJSA_NS7_ILi256EEESB_EEES9_SE_SG_Li256ELb0ELb1ELb0ELb0EEENS1_29StaticPersistentTileSchedulerILb0EEEEEEEEEvNT_6ParamsE)
        /*01dc*/ 	.word	0x00000020


	//----- nvinfo : EIATTR_REGCOUNT
	.align		4
.L_110:
        /*01e0*/ 	.byte	0x04, 0x2f
        /*01e2*/ 	.short	(.L_112 - .L_111)
	.align		4
.L_111:
        /*01e4*/ 	.word	index@(_ZN7cutlass13device_kernelIN5flash11enable_sm90INS1_16FlashAttnFwdSm90INS1_25CollectiveMainloopFwdSm90ILi2EN4cute5tupleIJNS5_1CILi1EEES8_S8_EEENS6_IJNS7_ILi128EEENS7_ILi96EEENS7_ILi64EEEEEELi256ENS_10bfloat16_tEfNS_4arch4Sm90ELb0ELb0ELb1ELb0ELb1ELb0ELb0ELb1ELb0ELb1ELb0ELb0EEENS1_21CollectiveEpilogueFwdINS6_IJSA_NS7_ILi256EEESB_EEES9_SE_SG_Li256ELb0ELb1ELb0ELb0EEENS1_29StaticPersistentTileSchedulerILb0EEEEEEEEEvNT_6ParamsE)
        /*01e8*/ 	.word	0x000000a8


	//----- nvinfo : EIATTR_FRAME_SIZE
	.align		4
.L_112:
        /*01ec*/ 	.byte	0x04, 0x11
        /*01ee*/ 	.short	(.L_114 - .L_113)
	.align		4
.L_113:
        /*01f0*/ 	.word	index@(_ZN7cutlass13device_kernelIN5flash11enable_sm90INS1_16FlashAttnFwdSm90INS1_25CollectiveMainloopFwdSm90ILi2EN4cute5tupleIJNS5_1CILi1EEES8_S8_EEENS6_IJNS7_ILi128EEENS7_ILi96EEENS7_ILi64EEEEEELi256ENS_10bfloat16_tEfNS_4arch4Sm90ELb0ELb0ELb1ELb0ELb1ELb0ELb0ELb1ELb0ELb1ELb0ELb0EEENS1_21CollectiveEpilogueFwdINS6_IJSA_NS7_ILi256EEESB_EEES9_SE_SG_Li256ELb0ELb1ELb0ELb0EEENS1_29StaticPersistentTileSchedulerILb0EEEEEEEEEvNT_6ParamsE)
        /*01f4*/ 	.word	0x00000020


	//----- nvinfo : EIATTR_REGCOUNT
	.align		4
.L_114:
        /*01f8*/ 	.byte	0x04, 0x2f
        /*01fa*/ 	.short	(.L_116 - .L_115)
	.align		4
.L_115:
        /*01fc*/ 	.word	index@(_ZN7cutlass13device_kernelIN5flash11enable_sm90INS1_16FlashAttnFwdSm90INS1_25CollectiveMainloopFwdSm90ILi2EN4cute5tupleIJNS5_1CILi1EEES8_S8_EEENS6_IJNS7_ILi64EEESA_SA_EEELi512ENS_10bfloat16_tEfNS_4arch4Sm90ELb1ELb0ELb1ELb1ELb1ELb1ELb1ELb0ELb0ELb1ELb0ELb0EEENS1_21CollectiveEpilogueFwdINS6_IJSA_NS7_ILi512EEESA_EEES9_SC_SE_Li256ELb1ELb1ELb0ELb0EEENS1_36VarlenDynamicPersistentTileSchedulerILi64ELi64ELi256ELi128ELb0ELb1ELb1ELb1ELb1ELb1EEEEEEEEEvNT_6ParamsE)
        /*0200*/ 	.word	0x000000a8


	//----- nvinfo : EIATTR_FRAME_SIZE
	.align		4
.L_116:
        /*0204*/ 	.byte	0x04, 0x11
        /*0206*/ 	.short	(.L_118 - .L_117)
	.align		4
.L_117:
        /*0208*/ 	.word	index@(_ZN7cutlass13device_kernelIN5flash11enable_sm90INS1_16FlashAttnFwdSm90INS1_25CollectiveMainloopFwdSm90ILi2EN4cute5tupleIJNS5_1CILi1EEES8_S8_EEENS6_IJNS7_ILi64EEESA_SA_EEELi512ENS_10bfloat16_tEfNS_4arch4Sm90ELb1ELb0ELb1ELb1ELb1ELb1ELb1ELb0ELb0ELb1ELb0ELb0EEENS1_21CollectiveEpilogueFwdINS6_IJSA_NS7_ILi512EEESA_EEES9_SC_SE_Li256ELb1ELb1ELb0ELb0EEENS1_36VarlenDynamicPersistentTileSchedulerILi64ELi64ELi256ELi128ELb0ELb1ELb1ELb1ELb1ELb1EEEEEEEEEvNT_6ParamsE)
        /*020c*/ 	.word	0x00000078


	//----- nvinfo : EIATTR_REGCOUNT
	.align		4
.L_118:
        /*0210*/ 	.byte	0x04, 0x2f
        /*0212*/ 	.short	(.L_120 - .L_119)
	.align		4
.L_119:
        /*0214*/ 	.word	index@(_ZN7cutlass13device_kernelIN5flash11enable_sm90INS1_16FlashAttnFwdSm90INS1_25CollectiveMainloopFwdSm90ILi2EN4cute5tupleIJNS5_1CILi1EEES8_S8_EEENS6_IJNS7_ILi64EEESA_SA_EEELi512ENS_10bfloat16_tEfNS_4arch4Sm90ELb1ELb0ELb1ELb1ELb1ELb0ELb1ELb0ELb0ELb1ELb0ELb0EEENS1_21CollectiveEpilogueFwdINS6_IJSA_NS7_ILi512EEESA_EEES9_SC_SE_Li256ELb1ELb1ELb0ELb0EEENS1_36VarlenDynamicPersistentTileSchedulerILi64ELi64ELi256ELi128ELb0ELb1ELb1ELb1ELb1ELb1EEEEEEEEEvNT_6ParamsE)
        /*0218*/ 	.word	0x000000a8


	//----- nvinfo : EIATTR_FRAME_SIZE
	.align		4
.L_120:
        /*021c*/ 	.byte	0x04, 0x11
        /*021e*/ 	.short	(.L_122 - .L_121)
	.align		4
.L_121:
        /*0220*/ 	.word	index@(_ZN7cutlass13device_kernelIN5flash11enable_sm90INS1_16FlashAttnFwdSm90INS1_25CollectiveMainloopFwdSm90ILi2EN4cute5tupleIJNS5_1CILi1EEES8_S8_EEENS6_IJNS7_ILi64EEESA_SA_EEELi512ENS_10bfloat16_tEfNS_4arch4Sm90ELb1ELb0ELb1ELb1ELb1ELb0ELb1ELb0ELb0ELb1ELb0ELb0EEENS1_21CollectiveEpilogueFwdINS6_IJSA_NS7_ILi512EEESA_EEES9_SC_SE_Li256ELb1ELb1ELb0ELb0EEENS1_36VarlenDynamicPersistentTileSchedulerILi64ELi64ELi256ELi128ELb0ELb1ELb1ELb1ELb1ELb1EEEEEEEEEvNT_6ParamsE)
        /*0224*/ 	.word	0x00000028


	//----- nvinfo : EIATTR_REGCOUNT
	.align		4
.L_122:
        /*0228*/ 	.byte	0x04, 0x2f
        /*022a*/ 	.short	(.L_124 - .L_123)
	.align		4
.L_123:
        /*022c*/ 	.word	index@(_ZN7cutlass13device_kernelIN5flash11enable_sm90INS1_16FlashAttnFwdSm90INS1_25CollectiveMainloopFwdSm90ILi2EN4cute5tupleIJNS5_1CILi1EEES8_S8_EEENS6_IJNS7_ILi64EEESA_SA_EEELi512ENS_10bfloat16_tEfNS_4arch4Sm90ELb1ELb0ELb1ELb1ELb1ELb1ELb0ELb0ELb0ELb1ELb0ELb0EEENS1_21CollectiveEpilogueFwdINS6_IJSA_NS7_ILi512EEESA_EEES9_SC_SE_Li256ELb1ELb1ELb0ELb0EEENS1_36VarlenDynamicPersistentTileSchedulerILi64ELi64ELi256ELi128ELb0ELb1ELb1ELb1ELb1ELb1EEEEEEEEEvNT_6ParamsE)
        /*0230*/ 	.word	0x000000a8


	//----- nvinfo : EIATTR_FRAME_SIZE
	.align		4
.L_124:
        /*0234*/ 	.byte	0x04, 0x11
        /*0236*/ 	.short	(.L_126 - .L_125)
	.align		4
.L_125:
        /*0238*/ 	.word	index@(_ZN7cutlass13device_kernelIN5flash11enable_sm90INS1_16FlashAttnFwdSm90INS1_25CollectiveMainloopFwdSm90ILi2EN4cute5tupleIJNS5_1CILi1EEES8_S8_EEENS6_IJNS7_ILi64EEESA_SA_EEELi512ENS_10bfloat16_tEfNS_4arch4Sm90ELb1ELb0ELb1ELb1ELb1ELb1ELb0ELb0ELb0ELb1ELb0ELb0EEENS1_21CollectiveEpilogueFwdINS6_IJSA_NS7_ILi512EEESA_EEES9_SC_SE_Li256ELb1ELb1ELb0ELb0EEENS1_36VarlenDynamicPersistentTileSchedulerILi64ELi64ELi256ELi128ELb0ELb1ELb1ELb1ELb1ELb1EEEEEEEEEvNT_6ParamsE)
        /*023c*/ 	.word	0x00000068


	//----- nvinfo : EIATTR_REGCOUNT
	.align		4
.L_126:
        /*0240*/ 	.byte	0x04, 0x2f
        /*0242*/ 	.short	(.L_128 - .L_127)
	.align		4
.L_127:
        /*0244*/ 	.word	index@(_ZN7cutlass13device_kernelIN5flash11enable_sm90INS1_16FlashAttnFwdSm90INS1_25CollectiveMainloopFwdSm90ILi2EN4cute5tupleIJNS5_1CILi1EEES8_S8_EEENS6_IJNS7_ILi64EEESA_SA_EEELi512ENS_10bfloat16_tEfNS_4arch4Sm90ELb1ELb0ELb1ELb1ELb1ELb0ELb0ELb0ELb0ELb1ELb0ELb0EEENS1_21CollectiveEpilogueFwdINS6_IJSA_NS7_ILi512EEESA_EEES9_SC_SE_Li256ELb1ELb1ELb0ELb0EEENS1_36VarlenDynamicPersistentTileSchedulerILi64ELi64ELi256ELi128ELb0ELb1ELb1ELb1ELb1ELb1EEEEEEEEEvNT_6ParamsE)
        /*0248*/ 	.word	0x000000a8


	//----- nvinfo : EIATTR_FRAME_SIZE
	.align		4
.L_128:
        /*024c*/ 	.byte	0x04, 0x11
        /*024e*/ 	.short	(.L_130 - .L_129)
	.align		4
.L_129:
        /*0250*/ 	.word	index@(_ZN7cutlass13device_kernelIN5flash11enable_sm90INS1_16FlashAttnFwdSm90INS1_25CollectiveMainloopFwdSm90ILi2EN4cute5tupleIJNS5_1CILi1EEES8_S8_EEENS6_IJNS7_ILi64EEESA_SA_EEELi512ENS_10bfloat16_tEfNS_4arch4Sm90ELb1ELb0ELb1ELb1ELb1ELb0ELb0ELb0ELb0ELb1ELb0ELb0EEENS1_21CollectiveEpilogueFwdINS6_IJSA_NS7_ILi512EEESA_EEES9_SC_SE_Li256ELb1ELb1ELb0ELb0EEENS1_36VarlenDynamicPersistentTileSchedulerILi64ELi64ELi256ELi128ELb0ELb1ELb1ELb1ELb1ELb1EEEEEEEEEvNT_6ParamsE)
        /*0254*/ 	.word	0x00000030


	//----- nvinfo : EIATTR_REGCOUNT
	.align		4
.L_130:
        /*0258*/ 	.byte	0x04, 0x2f
        /*025a*/ 	.short	(.L_132 - .L_131)
	.align		4
.L_131:
        /*025c*/ 	.word	index@(_ZN7cutlass13device_kernelIN5flash11enable_sm90INS1_16FlashAttnFwdSm90INS1_25CollectiveMainloopFwdSm90ILi2EN4cute5tupleIJNS5_1CILi1EEES8_S8_EEENS6_IJNS7_ILi64EEESA_SA_EEELi512ENS_10bfloat16_tEfNS_4arch4Sm90ELb1ELb0ELb1ELb0ELb1ELb0ELb1ELb0ELb0ELb1ELb0ELb0EEENS1_21CollectiveEpilogueFwdINS6_IJSA_NS7_ILi512EEESA_EEES9_SC_SE_Li256ELb0ELb1ELb0ELb0EEENS1_30DynamicPersistentTileSchedulerILi256ELi128ELb0ELb1ELb1EEEEEEEEEvNT_6ParamsE)
        /*0260*/ 	.word	0x000000a8


	//----- nvinfo : EIATTR_FRAME_SIZE
	.align		4
.L_132:
        /*0264*/ 	.byte	0x04, 0x11
        /*0266*/ 	.short	(.L_134 - .L_133)
	.align		4
.L_133:
        /*0268*/ 	.word	index@(_ZN7cutlass13device_kernelIN5flash11enable_sm90INS1_16FlashAttnFwdSm90INS1_25CollectiveMainloopFwdSm90ILi2EN4cute5tupleIJNS5_1CILi1EEES8_S8_EEENS6_IJNS7_ILi64EEESA_SA_EEELi512ENS_10bfloat16_tEfNS_4arch4Sm90ELb1ELb0ELb1ELb0ELb1ELb0ELb1ELb0ELb0ELb1ELb0ELb0EEENS1_21CollectiveEpilogueFwdINS6_IJSA_NS7_ILi512EEESA_EEES9_SC_SE_Li256ELb0ELb1ELb0ELb0EEENS1_30DynamicPersistentTileSchedulerILi256ELi128ELb0ELb1ELb1EEEEEEEEEvNT_6ParamsE)
        /*026c*/ 	.word	0x00000018


	//----- nvinfo : EIATTR_REGCOUNT
	.align		4
.L_134:
        /*0270*/ 	.byte	0x04, 0x2f
        /*0272*/ 	.short	(.L_136 - .L_135)
	.align		4
.L_135:
        /*0274*/ 	.word	index@(_ZN7cutlass13device_kernelIN5flash11enable_sm90INS1_16FlashAttnFwdSm90INS1_25CollectiveMainloopFwdSm90ILi2EN4cute5tupleIJNS5_1CILi1EEES8_S8_EEENS6_IJNS7_ILi64EEESA_SA_EEELi512ENS_10bfloat16_tEfNS_4arch4Sm90ELb1ELb0ELb1ELb0ELb1ELb0ELb0ELb0ELb0ELb1ELb0ELb0EEENS1_21CollectiveEpilogueFwdINS6_IJSA_NS7_ILi512EEESA_EEES9_SC_SE_Li256ELb0ELb1ELb0ELb0EEENS1_30DynamicPersistentTileSchedulerILi256ELi128ELb0ELb1ELb1EEEEEEEEEvNT_6ParamsE)
        /*0278*/ 	.word	0x000000a8


	//----- nvinfo : EIATTR_FRAME_SIZE
	.align		4
.L_136:
        /*027c*/ 	.byte	0x04, 0x11
        /*027e*/ 	.short	(.L_138 - .L_137)
	.align		4
.L_137:
        /*0280*/ 	.word	index@(_ZN7cutlass13device_kernelIN5flash11enable_sm90INS1_16FlashAttnFwdSm90INS1_25CollectiveMainloopFwdSm90ILi2EN4cute5tupleIJNS5_1CILi1EEES8_S8_EEENS6_IJNS7_ILi64EEESA_SA_EEELi512ENS_10bfloat16_tEfNS_4arch4Sm90ELb1ELb0ELb1ELb0ELb1ELb0ELb0ELb0ELb0ELb1ELb0ELb0EEENS1_21CollectiveEpilogueFwdINS6_IJSA_NS7_ILi512EEESA_EEES9_SC_SE_Li256ELb0ELb1ELb0ELb0EEENS1_30DynamicPersistentTileSchedulerILi256ELi128ELb0ELb1ELb1EEEEEEEEEvNT_6ParamsE)
        /*0284*/ 	.word	0x00000010


	//----- nvinfo : EIATTR_REGCOUNT
	.align		4
.L_138:
        /*0288*/ 	.byte	0x04, 0x2f
        /*028a*/ 	.short	(.L_140 - .L_139)
	.align		4
.L_139:
        /*028c*/ 	.word	index@(_ZN7cutlass13device_kernelIN5flash11enable_sm90INS1_16FlashAttnFwdSm90INS1_25CollectiveMainloopFwdSm90ILi2EN4cute5tupleIJNS5_1CILi1EEES8_S8_EEENS6_IJNS7_ILi64EEESA_SA_EEELi512ENS_10bfloat16_tEfNS_4arch4Sm90ELb0ELb1ELb1ELb1ELb1ELb1ELb1ELb0ELb0ELb1ELb0ELb0EEENS1_21CollectiveEpilogueFwdINS6_IJSA_NS7_ILi512EEESA_EEES9_SC_SE_Li256ELb1ELb1ELb0ELb0EEENS1_36VarlenDynamicPersistentTileSchedulerILi64ELi64ELi256ELi128ELb0ELb1ELb1ELb1ELb0ELb1EEEEEEEEEvNT_6ParamsE)
        /*0290*/ 	.word	0x000000a8


	//----- nvinfo : EIATTR_FRAME_SIZE
	.align		4
.L_140:
        /*0294*/ 	.byte	0x04, 0x11
        /*0296*/ 	.short	(.L_142 - .L_141)
	.align		4
.L_141:
        /*0298*/ 	.word	index@($_ZN7cutlass13device_kernelIN5flash11enable_sm90INS1_16FlashAttnFwdSm90INS1_25CollectiveMainloopFwdSm90ILi2EN4cute5tupleIJNS5_1CILi1EEES8_S8_EEENS6_IJNS7_ILi64EEESA_SA_EEELi512ENS_10bfloat16_tEfNS_4arch4Sm90ELb0ELb1ELb1ELb1ELb1ELb1ELb1ELb0ELb0ELb1ELb0ELb0EEENS1_21CollectiveEpilogueFwdINS6_IJSA_NS7_ILi512EEESA_EEES9_SC_SE_Li256ELb1ELb1ELb0ELb0EEENS1_36VarlenDynamicPersistentTileSchedulerILi64ELi64ELi256ELi128ELb0ELb1ELb1ELb1ELb0ELb1EEEEEEEEEvNT_6ParamsE$_ZZN5flash25CollectiveMainloopFwdSm90ILi2EN4cute5tupleIJNS1_1CILi1EEES4_S4_EEENS2_IJNS3_ILi64EEES6_S6_EEELi512EN7cutlass10bfloat16_tEfNS8_4arch4Sm90ELb0ELb1ELb1ELb1ELb1ELb1ELb1ELb0ELb0ELb1ELb0ELb0EE3mmaINS_16FlashAttnFwdSm90ISC_NS_21CollectiveEpilogueFwdINS2_IJS6_NS3_ILi512EEES6_EEES5_S9_SB_Li256ELb1ELb1ELb0ELb0EEENS_36VarlenDynamicPersistentTileSchedulerILi64ELi64ELi256ELi128ELb0ELb1ELb1ELb1ELb0ELb1EEEE13SharedStorageENS1_6TensorINS1_11ArrayEngineIfLm128EEENS1_6LayoutINS2_IJNS2_IJNS3_ILi2EEESR_NS3_ILi32EEEEEES4_S4_EEENS2_IJNS2_IJS4_SR_NS3_ILi4EEEEEENS3_ILi0EEESX_EEEEEEENS_7SoftmaxILi2ELi0EEEEEbRKNSC_6ParamsENS8_13PipelineAsyncILi2EEES17_RNS8_13PipelineStateILj2EEERT0_RT1_iRiRKNS_16SeqlenInfoQKNewKILb1ELb1EEENS2_IJiiiiEEERT_ENKUliT_T0_T1_E_clIZSD_ISM_S10_S12_EbS15_S17_S17_S1A_S1C_S1E_iS1F_S1J_S1K_S1M_EUlRS1N_iE0_NS3_ILb1EEES1U_EEDaiS1N_S1O_S1P_)
        /*029c*/ 	.word	0x00000460


	//----- nvinfo : EIATTR_FRAME_SIZE
	.align		4
.L_142:
        /*02a0*/ 	.byte	0x04, 0x11
        /*02a2*/ 	.short	(.L_144 - .L_143)
	.align		4
.L_143:
        /*02a4*/ 	.word	index@(_ZN7cutlass13device_kernelIN5flash11enable_sm90INS1_16FlashAttnFwdSm90INS1_25CollectiveMainloopFwdSm90ILi2EN4cute5tupleIJNS5_1CILi1EEES8_S8_EEENS6_IJNS7_ILi64EEESA_SA_EEELi512ENS_10bfloat16_tEfNS_4arch4Sm90ELb0ELb1ELb1ELb1ELb1ELb1ELb1ELb0ELb0ELb1ELb0ELb0EEENS1_21CollectiveEpilogueFwdINS6_IJSA_NS7_ILi512EEESA_EEES9_SC_SE_Li256ELb1ELb1ELb0ELb0EEENS1_36VarlenDynamicPersistentTileSchedulerILi64ELi64ELi256ELi128ELb0ELb1ELb1ELb1ELb0ELb1EEEEEEEEEvNT_6ParamsE)
        /*02a8*/ 	.word	0x00000460


	//----- nvinfo : EIATTR_REGCOUNT
	.align		4
.L_144:
        /*02ac*/ 	.byte	0x04, 0x2f
        /*02ae*/ 	.short	(.L_146 - .L_145)
	.align		4
.L_145:
        /*02b0*/ 	.word	index@(_ZN7cutlass13device_kernelIN5flash11enable_sm90INS1_16FlashAttnFwdSm90INS1_25CollectiveMainloopFwdSm90ILi2EN4cute5tupleIJNS5_1CILi1EEES8_S8_EEENS6_IJNS7_ILi64EEESA_SA_EEELi512ENS_10bfloat16_tEfNS_4arch4Sm90ELb0ELb1ELb1ELb1ELb1ELb0ELb1ELb0ELb0ELb1ELb0ELb0EEENS1_21CollectiveEpilogueFwdINS6_IJSA_NS7_ILi512EEESA_EEES9_SC_SE_Li256ELb1ELb1ELb0ELb0EEENS1_36VarlenDynamicPersistentTileSchedulerILi64ELi64ELi256ELi128ELb0ELb1ELb1ELb1ELb0ELb1EEEEEEEEEvNT_6ParamsE)
        /*02b4*/ 	.word	0x000000a8


	//----- nvinfo : EIATTR_FRAME_SIZE
	.align		4
.L_146:
        /*02b8*/ 	.byte	0x04, 0x11
        /*02ba*/ 	.short	(.L_148 - .L_147)
	.align		4
.L_147:
        /*02bc*/ 	.word	index@($_ZN7cutlass13device_kernelIN5flash11enable_sm90INS1_16FlashAttnFwdSm90INS1_25CollectiveMainloopFwdSm90ILi2EN4cute5tupleIJNS5_1CILi1EEES8_S8_EEENS6_IJNS7_ILi64EEESA_SA_EEELi512ENS_10bfloat16_tEfNS_4arch4Sm90ELb0ELb1ELb1ELb1ELb1ELb0ELb1ELb0ELb0ELb1ELb0ELb0EEENS1_21CollectiveEpilogueFwdINS6_IJSA_NS7_ILi512EEESA_EEES9_SC_SE_Li256ELb1ELb1ELb0ELb0EEENS1_36VarlenDynamicPersistentTileSchedulerILi64ELi64ELi256ELi128ELb0ELb1ELb1ELb1ELb0ELb1EEEEEEEEEvNT_6ParamsE$_ZZN5flash25CollectiveMainloopFwdSm90ILi2EN4cute5tupleIJNS1_1CILi1EEES4_S4_EEENS2_IJNS3_ILi64EEES6_S6_EEELi512EN7cutlass10bfloat16_tEfNS8_4arch4Sm90ELb0ELb1ELb1ELb1ELb1ELb0ELb1ELb0ELb0ELb1ELb0ELb0EE3mmaINS_16FlashAttnFwdSm90ISC_NS_21CollectiveEpilogueFwdINS2_IJS6_NS3_ILi512EEES6_EEES5_S9_SB_Li256ELb1ELb1ELb0ELb0EEENS_36VarlenDynamicPersistentTileSchedulerILi64ELi64ELi256ELi128ELb0ELb1ELb1ELb1ELb0ELb1EEEE13SharedStorageENS1_6TensorINS1_11ArrayEngineIfLm128EEENS1_6LayoutINS2_IJNS2_IJNS3_ILi2EEESR_NS3_ILi32EEEEEES4_S4_EEENS2_IJNS2_IJS4_SR_NS3_ILi4EEEEEENS3_ILi0EEESX_EEEEEEENS_7SoftmaxILi2ELi0EEEEEbRKNSC_6ParamsENS8_13PipelineAsyncILi2EEES17_RNS8_13PipelineStateILj2EEERT0_RT1_iRiRKNS_16SeqlenInfoQKNewKILb1ELb0EEENS2_IJiiiiEEERT_ENKUliT_T0_T1_E_clIZSD_ISM_S10_S12_EbS15_S17_S17_S1A_S1C_S1E_iS1F_S1J_S1K_S1M_EUlRS1N_iE1_NS3_ILb0EEENS3_ILb1EEEEEDaiS1N_S1O_S1P_)
        /*02c0*/ 	.word	0x00000450


	//----- nvinfo : EIATTR_FRAME_SIZE
	.align		4
.L_148:
        /*02c4*/ 	.byte	0x04, 0x11
        /*02c6*/ 	.short	(.L_150 - .L_149)
	.align		4
.L_149:
        /*02c8*/ 	.word	index@(_ZN7cutlass13device_kernelIN5flash11enable_sm90INS1_16FlashAttnFwdSm90INS1_25CollectiveMainloopFwdSm90ILi2EN4cute5tupleIJNS5_1CILi1EEES8_S8_EEENS6_IJNS7_ILi64EEESA_SA_EEELi512ENS_10bfloat16_tEfNS_4arch4Sm90ELb0ELb1ELb1ELb1ELb1ELb0ELb1ELb0ELb0ELb1ELb0ELb0EEENS1_21CollectiveEpilogueFwdINS6_IJSA_NS7_ILi512EEESA_EEES9_SC_SE_Li256ELb1ELb1ELb0ELb0EEENS1_36VarlenDynamicPersistentTileSchedulerILi64ELi64ELi256ELi128ELb0ELb1ELb1ELb1ELb0ELb1EEEEEEEEEvNT_6ParamsE)
        /*02cc*/ 	.word	0x00000450


	//----- nvinfo : EIATTR_REGCOUNT
	.align		4
.L_150:
        /*02d0*/ 	.byte	0x04, 0x2f
        /*02d2*/ 	.short	(.L_152 - .L_151)
	.align		4
.L_151:
        /*02d4*/ 	.word	index@(_ZN7cutlass13device_kernelIN5flash11enable_sm90INS1_16FlashAttnFwdSm90INS1_25CollectiveMainloopFwdSm90ILi2EN4cute5tupleIJNS5_1CILi1EEES8_S8_EEENS6_IJNS7_ILi64EEESA_SA_EEELi512ENS_10bfloat16_tEfNS_4arch4Sm90ELb0ELb1ELb1ELb1ELb1ELb1ELb0ELb0ELb0ELb1ELb0ELb0EEENS1_21CollectiveEpilogueFwdINS6_IJSA_NS7_ILi512EEESA_EEES9_SC_SE_Li256ELb1ELb1ELb0ELb0EEENS1_36VarlenDynamicPersistentTileSchedulerILi64ELi64ELi256ELi128ELb0ELb1ELb1ELb1ELb0ELb1EEEEEEEEEvNT_6ParamsE)
        /*02d8*/ 	.word	0x000000a8


	//----- nvinfo : EIATTR_FRAME_SIZE
	.align		4
.L_152:
        /*02dc*/ 	.byte	0x04, 0x11
        /*02de*/ 	.short	(.L_154 - .L_153)
	.align		4
.L_153:
        /*02e0*/ 	.word	index@(_ZN7cutlass13device_kernelIN5flash11enable_sm90INS1_16FlashAttnFwdSm90INS1_25CollectiveMainloopFwdSm90ILi2EN4cute5tupleIJNS5_1CILi1EEES8_S8_EEENS6_IJNS7_ILi64EEESA_SA_EEELi512ENS_10bfloat16_tEfNS_4arch4Sm90ELb0ELb1ELb1ELb1ELb1ELb1ELb0ELb0ELb0ELb1ELb0ELb0EEENS1_21CollectiveEpilogueFwdINS6_IJSA_NS7_ILi512EEESA_EEES9_SC_SE_Li256ELb1ELb1ELb0ELb0EEENS1_36VarlenDynamicPersistentTileSchedulerILi64ELi64ELi256ELi128ELb0ELb1ELb1ELb1ELb0ELb1EEEEEEEEEvNT_6ParamsE)
        /*02e4*/ 	.word	0x00000068


	//----- nvinfo : EIATTR_REGCOUNT
	.align		4
.L_154:
        /*02e8*/ 	.byte	0x04, 0x2f
        /*02ea*/ 	.short	(.L_156 - .L_155)
	.align		4
.L_155:
        /*02ec*/ 	.word	index@(_ZN7cutlass13device_kernelIN5flash11enable_sm90INS1_16FlashAttnFwdSm90INS1_25CollectiveMainloopFwdSm90ILi2EN4cute5tupleIJNS5_1CILi1EEES8_S8_EEENS6_IJNS7_ILi64EEESA_SA_EEELi512ENS_10bfloat16_tEfNS_4arch4Sm90ELb0ELb1ELb1ELb1ELb1ELb0ELb0ELb0ELb0ELb1ELb0ELb0EEENS1_21CollectiveEpilogueFwdINS6_IJSA_NS7_ILi512EEESA_EEES9_SC_SE_Li256ELb1ELb1ELb0ELb0EEENS1_36VarlenDynamicPersistentTileSchedulerILi64ELi64ELi256ELi128ELb0ELb1ELb1ELb1ELb0ELb1EEEEEEEEEvNT_6ParamsE)
        /*02f0*/ 	.word	0x000000a8


	//----- nvinfo : EIATTR_FRAME_SIZE
	.align		4
.L_156:
        /*02f4*/ 	.byte	0x04, 0x11
        /*02f6*/ 	.short	(.L_158 - .L_157)
	.align		4
.L_157:
        /*02f8*/ 	.word	index@(_ZN7cutlass13device_kernelIN5flash11enable_sm90INS1_16FlashAttnFwdSm90INS1_25CollectiveMainloopFwdSm90ILi2EN4cute5tupleIJNS5_1CILi1EEES8_S8_EEENS6_IJNS7_ILi64EEESA_SA_EEELi512ENS_10bfloat16_tEfNS_4arch4Sm90ELb0ELb1ELb1ELb1ELb1ELb0ELb0ELb0ELb0ELb1ELb0ELb0EEENS1_21CollectiveEpilogueFwdINS6_IJSA_NS7_ILi512EEESA_EEES9_SC_SE_Li256ELb1ELb1ELb0ELb0EEENS1_36VarlenDynamicPersistentTileSchedulerILi64ELi64ELi256ELi128ELb0ELb1ELb1ELb1ELb0ELb1EEEEEEEEEvNT_6ParamsE)
        /*02fc*/ 	.word	0x00000020


	//----- nvinfo : EIATTR_REGCOUNT
	.align		4
.L_158:
        /*0300*/ 	.byte	0x04, 0x2f
        /*0302*/ 	.short	(.L_160 - .L_159)
	.align		4
.L_159:
        /*0304*/ 	.word	index@(_ZN7cutlass13device_kernelIN5flash11enable_sm90INS1_16FlashAttnFwdSm90INS1_25CollectiveMainloopFwdSm90ILi2EN4cute5tupleIJNS5_1CILi1EEES8_S8_EEENS6_IJNS7_ILi64EEESA_SA_EEELi512ENS_10bfloat16_tEfNS_4arch4Sm90ELb0ELb1ELb1ELb0ELb1ELb0ELb1ELb0ELb0ELb1ELb0ELb0EEENS1_21CollectiveEpilogueFwdINS6_IJSA_NS7_ILi512EEESA_EEES9_SC_SE_Li256ELb0ELb1ELb0ELb0EEENS1_30DynamicPersistentTileSchedulerILi256ELi128ELb0ELb1ELb1EEEEEEEEEvNT_6ParamsE)
        /*0308*/ 	.word	0x000000a8


	//----- nvinfo : EIATTR_FRAME_SIZE
	.align		4
.L_160:
        /*030c*/ 	.byte	0x04, 0x11
        /*030e*/ 	.short	(.L_162 - .L_161)
	.align		4
.L_161:
        /*0310*/ 	.word	index@($_ZN7cutlass13device_kernelIN5flash11enable_sm90INS1_16FlashAttnFwdSm90INS1_25CollectiveMainloopFwdSm90ILi2EN4cute5tupleIJNS5_1CILi1EEES8_S8_EEENS6_IJNS7_ILi64EEESA_SA_EEELi512ENS_10bfloat16_tEfNS_4arch4Sm90ELb0ELb1ELb1ELb0ELb1ELb0ELb1ELb0ELb0ELb1ELb0ELb0EEENS1_21CollectiveEpilogueFwdINS6_IJSA_NS7_ILi512EEESA_EEES9_SC_SE_Li256ELb0ELb1ELb0ELb0EEENS1_30DynamicPersistentTileSchedulerILi256ELi128ELb0ELb1ELb1EEEEEEEEEvNT_6ParamsE$_ZZN5flash25CollectiveMainloopFwdSm90ILi2EN4cute5tupleIJNS1_1CILi1EEES4_S4_EEENS2_IJNS3_ILi64EEES6_S6_EEELi512EN7cutlass10bfloat16_tEfNS8_4arch4Sm90ELb0ELb1ELb1ELb0ELb1ELb0ELb1ELb0ELb0ELb1ELb0ELb0EE3mmaINS_16FlashAttnFwdSm90ISC_NS_21CollectiveEpilogueFwdINS2_IJS6_NS3_ILi512EEES6_EEES5_S9_SB_Li256ELb0ELb1ELb0ELb0EEENS_30DynamicPersistentTileSchedulerILi256ELi128ELb0ELb1ELb1EEEE13SharedStorageENS1_6TensorINS1_11ArrayEngineIfLm128EEENS1_6LayoutINS2_IJNS2_IJNS3_ILi2EEESR_NS3_ILi32EEEEEES4_S4_EEENS2_IJNS2_IJS4_SR_NS3_ILi4EEEEEENS3_ILi0EEESX_EEEEEEENS_7SoftmaxILi2ELi0EEEEEbRKNSC_6ParamsENS8_13PipelineAsyncILi2EEES17_RNS8_13PipelineStateILj2EEERT0_RT1_iRiRKNS_16SeqlenInfoQKNewKILb0ELb0EEENS2_IJiiiiEEERT_ENKUliT_T0_T1_E_clIZSD_ISM_S10_S12_EbS15_S17_S17_S1A_S1C_S1E_iS1F_S1J_S1K_S1M_EUlRS1N_iE1_NS3_ILb0EEENS3_ILb1EEEEEDaiS1N_S1O_S1P_)
        /*0314*/ 	.word	0x00000450


	//----- nvinfo : EIATTR_FRAME_SIZE
	.align		4
.L_162:
        /*0318*/ 	.byte	0x04, 0x11
        /*031a*/ 	.short	(.L_164 - .L_163)
	.align		4
.L_163:
        /*031c*/ 	.word	index@(_ZN7cutlass13device_kernelIN5flash11enable_sm90INS1_16FlashAttnFwdSm90INS1_25CollectiveMainloopFwdSm90ILi2EN4cute5tupleIJNS5_1CILi1EEES8_S8_EEENS6_IJNS7_ILi64EEESA_SA_EEELi512ENS_10bfloat16_tEfNS_4arch4Sm90ELb0ELb1ELb1ELb0ELb1ELb0ELb1ELb0ELb0ELb1ELb0ELb0EEENS1_21CollectiveEpilogueFwdINS6_IJSA_NS7_ILi512EEESA_EEES9_SC_SE_Li256ELb0ELb1ELb0ELb0EEENS1_30DynamicPersistentTileSchedulerILi256ELi128ELb0ELb1ELb1EEEEEEEEEvNT_6ParamsE)
        /*0320*/ 	.word	0x00000450


	//----- nvinfo : EIATTR_REGCOUNT
	.align		4
.L_164:
        /*0324*/ 	.byte	0x04, 0x2f
        /*0326*/ 	.short	(.L_166 - .L_165)
	.align		4
.L_165:
        /*0328*/ 	.word	index@(_ZN7cutlass13device_kernelIN5flash11enable_sm90INS1_16FlashAttnFwdSm90INS1_25CollectiveMainloopFwdSm90ILi2EN4cute5tupleIJNS5_1CILi1EEES8_S8_EEENS6_IJNS7_ILi64EEESA_SA_EEELi512ENS_10bfloat16_tEfNS_4arch4Sm90ELb0ELb1ELb1ELb0ELb1ELb0ELb0ELb0ELb0ELb1ELb0ELb0EEENS1_21CollectiveEpilogueFwdINS6_IJSA_NS7_ILi512EEESA_EEES9_SC_SE_Li256ELb0ELb1ELb0ELb0EEENS1_30DynamicPersistentTileSchedulerILi256ELi128ELb0ELb1ELb1EEEEEEEEEvNT_6ParamsE)
        /*032c*/ 	.word	0x000000a8


	//----- nvinfo : EIATTR_FRAME_SIZE
	.align		4
.L_166:
        /*0330*/ 	.byte	0x04, 0x11
        /*0332*/ 	.short	(.L_168 - .L_167)
	.align		4
.L_167:
        /*0334*/ 	.word	index@(_ZN7cutlass13device_kernelIN5flash11enable_sm90INS1_16FlashAttnFwdSm90INS1_25CollectiveMainloopFwdSm90ILi2EN4cute5tupleIJNS5_1CILi1EEES8_S8_EEENS6_IJNS7_ILi64EEESA_SA_EEELi512ENS_10bfloat16_tEfNS_4arch4Sm90ELb0ELb1ELb1ELb0ELb1ELb0ELb0ELb0ELb0ELb1ELb0ELb0EEENS1_21CollectiveEpilogueFwdINS6_IJSA_NS7_ILi512EEESA_EEES9_SC_SE_Li256ELb0ELb1ELb0ELb0EEENS1_30DynamicPersistentTileSchedulerILi256ELi128ELb0ELb1ELb1EEEEEEEEEvNT_6ParamsE)
        /*0338*/ 	.word	0x00000010


	//----- nvinfo : EIATTR_REGCOUNT
	.align		4
.L_168:
        /*033c*/ 	.byte	0x04, 0x2f
        /*033e*/ 	.short	(.L_170 - .L_169)
	.align		4
.L_169:
        /*0340*/ 	.word	index@(_ZN7cutlass13device_kernelIN5flash11enable_sm90INS1_16FlashAttnFwdSm90INS1_25CollectiveMainloopFwdSm90ILi2EN4cute5tupleIJNS5_1CILi1EEES8_S8_EEENS6_IJNS7_ILi64EEESA_SA_EEELi512ENS_10bfloat16_tEfNS_4arch4Sm90ELb0ELb0ELb1ELb1ELb1ELb1ELb1ELb0ELb0ELb1ELb0ELb0EEENS1_21CollectiveEpilogueFwdINS6_IJSA_NS7_ILi512EEESA_EEES9_SC_SE_Li256ELb1ELb1ELb0ELb0EEENS1_36VarlenDynamicPersistentTileSchedulerILi64ELi64ELi256ELi128ELb0ELb1ELb1ELb0ELb1ELb1EEEEEEEEEvNT_6ParamsE)
        /*0344*/ 	.word	0x000000a8


	//----- nvinfo : EIATTR_FRAME_SIZE
	.align		4
.L_170:
        /*0348*/ 	.byte	0x04, 0x11
        /*034a*/ 	.short	(.L_172 - .L_171)
	.align		4
.L_171:
        /*034c*/ 	.word	index@(_ZN7cutlass13device_kernelIN5flash11enable_sm90INS1_16FlashAttnFwdSm90INS1_25CollectiveMainloopFwdSm90ILi2EN4cute5tupleIJNS5_1CILi1EEES8_S8_EEENS6_IJNS7_ILi64EEESA_SA_EEELi512ENS_10bfloat16_tEfNS_4arch4Sm90ELb0ELb0ELb1ELb1ELb1ELb1ELb1ELb0ELb0ELb1ELb0ELb0EEENS1_21CollectiveEpilogueFwdINS6_IJSA_NS7_ILi512EEESA_EEES9_SC_SE_Li256ELb1ELb1ELb0ELb0EEENS1_36VarlenDynamicPersistentTileSchedulerILi64ELi64ELi256ELi128ELb0ELb1ELb1ELb0ELb1ELb1EEEEEEEEEvNT_6ParamsE)
        /*0350*/ 	.word	0x00000070


	//----- nvinfo : EIATTR_REGCOUNT
	.align		4
.L_172:
        /*0354*/ 	.byte	0x04, 0x2f
        /*0356*/ 	.short	(.L_174 - .L_173)
	.align		4
.L_173:
        /*0358*/ 	.word	index@(_ZN7cutlass13device_kernelIN5flash11enable_sm90INS1_16FlashAttnFwdSm90INS1_25CollectiveMainloopFwdSm90ILi2EN4cute5tupleIJNS5_1CILi1EEES8_S8_EEENS6_IJNS7_ILi64EEESA_SA_EEELi512ENS_10bfloat16_tEfNS_4arch4Sm90ELb0ELb0ELb1ELb1ELb1ELb0ELb1ELb0ELb0ELb1ELb0ELb0EEENS1_21CollectiveEpilogueFwdINS6_IJSA_NS7_ILi512EEESA_EEES9_SC_SE_Li256ELb1ELb1ELb0ELb0EEENS1_36VarlenDynamicPersistentTileSchedulerILi64ELi64ELi256ELi128ELb0ELb1ELb1ELb0ELb1ELb1EEEEEEEEEvNT_6ParamsE)
        /*035c*/ 	.word	0x000000a8


	//----- nvinfo : EIATTR_FRAME_SIZE
	.align		4
.L_174:
        /*0360*/ 	.byte	0x04, 0x11
        /*0362*/ 	.short	(.L_176 - .L_175)
	.align		4
.L_175:
        /*0364*/ 	.word	index@(_ZN7cutlass13device_kernelIN5flash11enable_sm90INS1_16FlashAttnFwdSm90INS1_25CollectiveMainloopFwdSm90ILi2EN4cute5tupleIJNS5_1CILi1EEES8_S8_EEENS6_IJNS7_ILi64EEESA_SA_EEELi512ENS_10bfloat16_tEfNS_4arch4Sm90ELb0ELb0ELb1ELb1ELb1ELb0ELb1ELb0ELb0ELb1ELb0ELb0EEENS1_21CollectiveEpilogueFwdINS6_IJSA_NS7_ILi512EEESA_EEES9_SC_SE_Li256ELb1ELb1ELb0ELb0EEENS1_36VarlenDynamicPersistentTileSchedulerILi64ELi64ELi256ELi128ELb0ELb1ELb1ELb0ELb1ELb1EEEEEEEEEvNT_6ParamsE)
        /*0368*/ 	.word	0x00000030


	//----- nvinfo : EIATTR_REGCOUNT
	.align		4
.L_176:
        /*036c*/ 	.byte	0x04, 0x2f
        /*036e*/ 	.short	(.L_178 - .L_177)
	.align		4
.L_177:
        /*0370*/ 	.word	index@(_ZN7cutlass13device_kernelIN5flash11enable_sm90INS1_16FlashAttnFwdSm90INS1_25CollectiveMainloopFwdSm90ILi2EN4cute5tupleIJNS5_1CILi1EEES8_S8_EEENS6_IJNS7_ILi64EEESA_SA_EEELi512ENS_10bfloat16_tEfNS_4arch4Sm90ELb0ELb0ELb1ELb1ELb1ELb1ELb0ELb0ELb0ELb1ELb0ELb0EEENS1_21CollectiveEpilogueFwdINS6_IJSA_NS7_ILi512EEESA_EEES9_SC_SE_Li256ELb1ELb1ELb0ELb0EEENS1_36VarlenDynamicPersistentTileSchedulerILi64ELi64ELi256ELi128ELb0ELb1ELb1ELb0ELb1ELb1EEEEEEEEEvNT_6ParamsE)
        /*0374*/ 	.word	0x000000a8


	//----- nvinfo : EIATTR_FRAME_SIZE
	.align		4
.L_178:
        /*0378*/ 	.byte	0x04, 0x11
        /*037a*/ 	.short	(.L_180 - .L_179)
	.align		4
.L_179:
        /*037c*/ 	.word	index@(_ZN7cutlass13device_kernelIN5flash11enable_sm90INS1_16FlashAttnFwdSm90INS1_25CollectiveMainloopFwdSm90ILi2EN4cute5tupleIJNS5_1CILi1EEES8_S8_EEENS6_IJNS7_ILi64EEESA_SA_EEELi512ENS_10bfloat16_tEfNS_4arch4Sm90ELb0ELb0ELb1ELb1ELb1ELb1ELb0ELb0ELb0ELb1ELb0ELb0EEENS1_21CollectiveEpilogueFwdINS6_IJSA_NS7_ILi512EEESA_EEES9_SC_SE_Li256ELb1ELb1ELb0ELb0EEENS1_36VarlenDynamicPersistentTileSchedulerILi64ELi64ELi256ELi128ELb0ELb1ELb1ELb0ELb1ELb1EEEEEEEEEvNT_6ParamsE)
        /*0380*/ 	.word	0x00000060


	//----- nvinfo : EIATTR_REGCOUNT
	.align		4
.L_180:
        /*0384*/ 	.byte	0x04, 0x2f
        /*0386*/ 	.short	(.L_182 - .L_181)
	.align		4
.L_181:
        /*0388*/ 	.word	index@(_ZN7cutlass13device_kernelIN5flash11enable_sm90INS1_16FlashAttnFwdSm90INS1_25CollectiveMainloopFwdSm90ILi2EN4cute5tupleIJNS5_1CILi1EEES8_S8_EEENS6_IJNS7_ILi64EEESA_SA_EEELi512ENS_10bfloat16_tEfNS_4arch4Sm90ELb0ELb0ELb1ELb1ELb1ELb0ELb0ELb0ELb0ELb1ELb0ELb0EEENS1_21CollectiveEpilogueFwdINS6_IJSA_NS7_ILi512EEESA_EEES9_SC_SE_Li256ELb1ELb1ELb0ELb0EEENS1_36VarlenDynamicPersistentTileSchedulerILi64ELi64ELi256ELi128ELb0ELb1ELb1ELb0ELb1ELb1EEEEEEEEEvNT_6ParamsE)
        /*038c*/ 	.word	0x000000a8


	//----- nvinfo : EIATTR_FRAME_SIZE
	.align		4
.L_182:
        /*0390*/ 	.byte	0x04, 0x11
        /*0392*/ 	.short	(.L_184 - .L_183)
	.align		4
.L_183:
        /*0394*/ 	.word	index@(_ZN7cutlass13device_kernelIN5flash11enable_sm90INS1_16FlashAttnFwdSm90INS1_25CollectiveMainloopFwdSm90ILi2EN4cute5tupleIJNS5_1CILi1EEES8_S8_EEENS6_IJNS7_ILi64EEESA_SA_EEELi512ENS_10bfloat16_tEfNS_4arch4Sm90ELb0ELb0ELb1ELb1ELb1ELb0ELb0ELb0ELb0ELb1ELb0ELb0EEENS1_21CollectiveEpilogueFwdINS6_IJSA_NS7_ILi512EEESA_EEES9_SC_SE_Li256ELb1ELb1ELb0ELb0EEENS1_36VarlenDynamicPersistentTileSchedulerILi64ELi64ELi256ELi128ELb0ELb1ELb1ELb0ELb1ELb1EEEEEEEEEvNT_6ParamsE)
        /*0398*/ 	.word	0x00000038


	//----- nvinfo : EIATTR_REGCOUNT
	.align		4
.L_184:
        /*039c*/ 	.byte	0x04, 0x2f
        /*039e*/ 	.short	(.L_186 - .L_185)
	.align		4
.L_185:
        /*03a0*/ 	.word	index@(_ZN7cutlass13device_kernelIN5flash11enable_sm90INS1_16FlashAttnFwdSm90INS1_25CollectiveMainloopFwdSm90ILi2EN4cute5tupleIJNS5_1CILi1EEES8_S8_EEENS6_IJNS7_ILi64EEESA_SA_EEELi512ENS_10bfloat16_tEfNS_4arch4Sm90ELb0ELb0ELb1ELb0ELb1ELb0ELb1ELb0ELb0ELb1ELb0ELb0EEENS1_21CollectiveEpilogueFwdINS6_IJSA_NS7_ILi512EEESA_EEES9_SC_SE_Li256ELb0ELb1ELb0ELb0EEENS1_29StaticPersistentTileSchedulerILb0EEEEEEEEEvNT_6ParamsE)
        /*03a4*/ 	.word	0x000000a8


	//----- nvinfo : EIATTR_FRAME_SIZE
	.align		4
.L_186:
        /*03a8*/ 	.byte	0x04, 0x11
        /*03aa*/ 	.short	(.L_188 - .L_187)
	.align		4
.L_187:
        /*03ac*/ 	.word	index@(_ZN7cutlass13device_kernelIN5flash11enable_sm90INS1_16FlashAttnFwdSm90INS1_25CollectiveMainloopFwdSm90ILi2EN4cute5tupleIJNS5_1CILi1EEES8_S8_EEENS6_IJNS7_ILi64EEESA_SA_EEELi512ENS_10bfloat16_tEfNS_4arch4Sm90ELb0ELb0ELb1ELb0ELb1ELb0ELb1ELb0ELb0ELb1ELb0ELb0EEENS1_21CollectiveEpilogueFwdINS6_IJSA_NS7_ILi512EEESA_EEES9_SC_SE_Li256ELb0ELb1ELb0ELb0EEENS1_29StaticPersistentTileSchedulerILb0EEEEEEEEEvNT_6ParamsE)
        /*03b0*/ 	.word	0x00000030


	//----- nvinfo : EIATTR_REGCOUNT
	.align		4
.L_188:
        /*03b4*/ 	.byte	0x04, 0x2f
        /*03b6*/ 	.short	(.L_190 - .L_189)
	.align		4
.L_189:
        /*03b8*/ 	.word	index@(_ZN7cutlass13device_kernelIN5flash11enable_sm90INS1_16FlashAttnFwdSm90INS1_25CollectiveMainloopFwdSm90ILi2EN4cute5tupleIJNS5_1CILi1EEES8_S8_EEENS6_IJNS7_ILi64EEESA_SA_EEELi512ENS_10bfloat16_tEfNS_4arch4Sm90ELb0ELb0ELb1ELb0ELb1ELb0ELb0ELb0ELb0ELb1ELb0ELb0EEENS1_21CollectiveEpilogueFwdINS6_IJSA_NS7_ILi512EEESA_EEES9_SC_SE_Li256ELb0ELb1ELb0ELb0EEENS1_29StaticPersistentTileSchedulerILb0EEEEEEEEEvNT_6ParamsE)
        /*03bc*/ 	.word	0x000000a8


	//----- nvinfo : EIATTR_FRAME_SIZE
	.align		4
.L_190:
        /*03c0*/ 	.byte	0x04, 0x11
        /*03c2*/ 	.short	(.L_192 - .L_191)
	.align		4
.L_191:
        /*03c4*/ 	.word	index@(_ZN7cutlass13device_kernelIN5flash11enable_sm90INS1_16FlashAttnFwdSm90INS1_25CollectiveMainloopFwdSm90ILi2EN4cute5tupleIJNS5_1CILi1EEES8_S8_EEENS6_IJNS7_ILi64EEESA_SA_EEELi512ENS_10bfloat16_tEfNS_4arch4Sm90ELb0ELb0ELb1ELb0ELb1ELb0ELb0ELb0ELb0ELb1ELb0ELb0EEENS1_21CollectiveEpilogueFwdINS6_IJSA_NS7_ILi512EEESA_EEES9_SC_SE_Li256ELb0ELb1ELb0ELb0EEENS1_29StaticPersistentTileSchedulerILb0EEEEEEEEEvNT_6ParamsE)
        /*03c8*/ 	.word	0x00000030


	//----- nvinfo : EIATTR_REGCOUNT
	.align		4
.L_192:
        /*03cc*/ 	.byte	0x04, 0x2f
        /*03ce*/ 	.short	(.L_194 - .L_193)
	.align		4
.L_193:
        /*03d0*/ 	.word	index@(_ZN7cutlass13device_kernelIN5flash11enable_sm90INS1_16FlashAttnFwdSm90INS1_25CollectiveMainloopFwdSm90ILi2EN4cute5tupleIJNS5_1CILi1EEES8_S8_EEENS6_IJNS7_ILi128EEENS7_ILi96EEENS7_ILi192EEEEEELi128ENS_10bfloat16_tEfNS_4arch4Sm90ELb1ELb0ELb1ELb1ELb1ELb1ELb0ELb1ELb1ELb1ELb0ELb0EEENS1_21CollectiveEpilogueFwdINS6_IJSA_SA_SB_EEES9_SE_SG_Li256ELb1ELb1ELb0ELb0EEENS1_36VarlenDynamicPersistentTileSchedulerILi128ELi96ELi256ELi128ELb0ELb1ELb1ELb1ELb1ELb1EEEEEEEEEvNT_6ParamsE)
        /*03d4*/ 	.word	0x000000a8


	//----- nvinfo : EIATTR_FRAME_SIZE
	.align		4
.L_194:
        /*03d8*/ 	.byte	0x04, 0x11
        /*03da*/ 	.short	(.L_196 - .L_195)
	.align		4
.L_195:
        /*03dc*/ 	.word	index@(_ZN7cutlass13device_kernelIN5flash11enable_sm90INS1_16FlashAttnFwdSm90INS1_25CollectiveMainloopFwdSm90ILi2EN4cute5tupleIJNS5_1CILi1EEES8_S8_EEENS6_IJNS7_ILi128EEENS7_ILi96EEENS7_ILi192EEEEEELi128ENS_10bfloat16_tEfNS_4arch4Sm90ELb1ELb0ELb1ELb1ELb1ELb1ELb0ELb1ELb1ELb1ELb0ELb0EEENS1_21CollectiveEpilogueFwdINS6_IJSA_SA_SB_EEES9_SE_SG_Li256ELb1ELb1ELb0ELb0EEENS1_36VarlenDynamicPersistentTileSchedulerILi128ELi96ELi256ELi128ELb0ELb1ELb1ELb1ELb1ELb1EEEEEEEEEvNT_6ParamsE)
        /*03e0*/ 	.word	0x00000040


	//----- nvinfo : EIATTR_REGCOUNT
	.align		4
.L_196:
        /*03e4*/ 	.byte	0x04, 0x2f
        /*03e6*/ 	.short	(.L_198 - .L_197)
	.align		4
.L_197:
        /*03e8*/ 	.word	index@(_ZN7cutlass13device_kernelIN5flash11enable_sm90INS1_16FlashAttnFwdSm90INS1_25CollectiveMainloopFwdSm90ILi2EN4cute5tupleIJNS5_1CILi1EEES8_S8_EEENS6_IJNS7_ILi128EEENS7_ILi96EEENS7_ILi192EEEEEELi128ENS_10bfloat16_tEfNS_4arch4Sm90ELb1ELb0ELb1ELb1ELb1ELb0ELb0ELb1ELb1ELb1ELb0ELb0EEENS1_21CollectiveEpilogueFwdINS6_IJSA_SA_SB_EEES9_SE_SG_Li256ELb1ELb1ELb0ELb0EEENS1_36VarlenDynamicPersistentTileSchedulerILi128ELi96ELi256ELi128ELb0ELb1ELb1ELb1ELb1ELb1EEEEEEEEEvNT_6ParamsE)
        /*03ec*/ 	.word	0x000000a8


	//----- nvinfo : EIATTR_FRAME_SIZE
	.align		4
.L_198:
        /*03f0*/ 	.byte	0x04, 0x11
        /*03f2*/ 	.short	(.L_200 - .L_199)
	.align		4
.L_199:
        /*03f4*/ 	.word	index@(_ZN7cutlass13device_kernelIN5flash11enable_sm90INS1_16FlashAttnFwdSm90INS1_25CollectiveMainloopFwdSm90ILi2EN4cute5tupleIJNS5_1CILi1EEES8_S8_EEENS6_IJNS7_ILi128EEENS7_ILi96EEENS7_ILi192EEEEEELi128ENS_10bfloat16_tEfNS_4arch4Sm90ELb1ELb0ELb1ELb1ELb1ELb0ELb0ELb1ELb1ELb1ELb0ELb0EEENS1_21CollectiveEpilogueFwdINS6_IJSA_SA_SB_EEES9_SE_SG_Li256ELb1ELb1ELb0ELb0EEENS1_36VarlenDynamicPersistentTileSchedulerILi128ELi96ELi256ELi128ELb0ELb1ELb1ELb1ELb1ELb1EEEEEEEEEvNT_6ParamsE)
        /*03f8*/ 	.word	0x00000020


	//----- nvinfo : EIATTR_REGCOUNT
	.align		4
.L_200:
        /*03fc*/ 	.byte	0x04, 0x2f
        /*03fe*/ 	.short	(.L_202 - .L_201)
	.align		4
.L_201:
        /*0400*/ 	.word	index@(_ZN7cutlass13device_kernelIN5flash11enable_sm90INS1_16FlashAttnFwdSm90INS1_25CollectiveMainloopFwdSm90ILi2EN4cute5tupleIJNS5_1CILi1EEES8_S8_EEENS6_IJNS7_ILi128EEENS7_ILi96EEENS7_ILi192EEEEEELi128ENS_10bfloat16_tEfNS_4arch4Sm90ELb1ELb0ELb1ELb0ELb1ELb0ELb0ELb1ELb1ELb1ELb0ELb0EEENS1_21CollectiveEpilogueFwdINS6_IJSA_SA_SB_EEES9_SE_SG_Li256ELb0ELb1ELb0ELb0EEENS1_30DynamicPersistentTileSchedulerILi256ELi128ELb0ELb1ELb1EEEEEEEEEvNT_6ParamsE)
        /*0404*/ 	.word	0x000000a8


	//----- nvinfo : EIATTR_FRAME_SIZE
	.align		4
.L_202:
        /*0408*/ 	.byte	0x04, 0x11
        /*040a*/ 	.short	(.L_204 - .L_203)
	.align		4
.L_203:
        /*040c*/ 	.word	index@(_ZN7cutlass13device_kernelIN5flash11enable_sm90INS1_16FlashAttnFwdSm90INS1_25CollectiveMainloopFwdSm90ILi2EN4cute5tupleIJNS5_1CILi1EEES8_S8_EEENS6_IJNS7_ILi128EEENS7_ILi96EEENS7_ILi192EEEEEELi128ENS_10bfloat16_tEfNS_4arch4Sm90ELb1ELb0ELb1ELb0ELb1ELb0ELb0ELb1ELb1ELb1ELb0ELb0EEENS1_21CollectiveEpilogueFwdINS6_IJSA_SA_SB_EEES9_SE_SG_Li256ELb0ELb1ELb0ELb0EEENS1_30DynamicPersistentTileSchedulerILi256ELi128ELb0ELb1ELb1EEEEEEEEEvNT_6ParamsE)
        /*0410*/ 	.word	0x00000008


	//----- nvinfo : EIATTR_REGCOUNT
	.align		4
.L_204:
        /*0414*/ 	.byte	0x04, 0x2f
        /*0416*/ 	.short	(.L_206 - .L_205)
	.align		4
.L_205:
        /*0418*/ 	.word	index@(_ZN7cutlass13device_kernelIN5flash11enable_sm90INS1_16FlashAttnFwdSm90INS1_25CollectiveMainloopFwdSm90ILi2EN4cute5tupleIJNS5_1CILi1EEES8_S8_EEENS6_IJNS7_ILi128EEENS7_ILi96EEENS7_ILi192EEEEEELi128ENS_10bfloat16_tEfNS_4arch4Sm90ELb0ELb1ELb1ELb1ELb1ELb1ELb0ELb1ELb1ELb1ELb0ELb0EEENS1_21CollectiveEpilogueFwdINS6_IJSA_SA_SB_EEES9_SE_SG_Li256ELb1ELb1ELb0ELb0EEENS1_36VarlenDynamicPersistentTileSchedulerILi128ELi96ELi256ELi128ELb0ELb1ELb1ELb1ELb0ELb1EEEEEEEEEvNT_6ParamsE)
        /*041c*/ 	.word	0x000000a8


	//----- nvinfo : EIATTR_FRAME_SIZE
	.align		4
.L_206:
        /*0420*/ 	.byte	0x04, 0x11
        /*0422*/ 	.short	(.L_208 - .L_207)
	.align		4
.L_207:
        /*0424*/ 	.word	index@(_ZN7cutlass13device_kernelIN5flash11enable_sm90INS1_16FlashAttnFwdSm90INS1_25CollectiveMainloopFwdSm90ILi2EN4cute5tupleIJNS5_1CILi1EEES8_S8_EEENS6_IJNS7_ILi128EEENS7_ILi96EEENS7_ILi192EEEEEELi128ENS_10bfloat16_tEfNS_4arch4Sm90ELb0ELb1ELb1ELb1ELb1ELb1ELb0ELb1ELb1ELb1ELb0ELb0EEENS1_21CollectiveEpilogueFwdINS6_IJSA_SA_SB_EEES9_SE_SG_Li256ELb1ELb1ELb0ELb0EEENS1_36VarlenDynamicPersistentTileSchedulerILi128ELi96ELi256ELi128ELb0ELb1ELb1ELb1ELb0ELb1EEEEEEEEEvNT_6ParamsE)
        /*0428*/ 	.word	0x00000048


	//----- nvinfo : EIATTR_REGCOUNT
	.align		4
.L_208:
        /*042c*/ 	.byte	0x04, 0x2f
        /*042e*/ 	.short	(.L_210 - .L_209)
	.align		4
.L_209:
        /*0430*/ 	.word	index@(_ZN7cutlass13device_kernelIN5flash11enable_sm90INS1_16FlashAttnFwdSm90INS1_25CollectiveMainloopFwdSm90ILi2EN4cute5tupleIJNS5_1CILi1EEES8_S8_EEENS6_IJNS7_ILi128EEENS7_ILi96EEENS7_ILi192EEEEEELi128ENS_10bfloat16_tEfNS_4arch4Sm90ELb0ELb1ELb1ELb1ELb1ELb0ELb0ELb1ELb1ELb1ELb0ELb0EEENS1_21CollectiveEpilogueFwdINS6_IJSA_SA_SB_EEES9_SE_SG_Li256ELb1ELb1ELb0ELb0EEENS1_36VarlenDynamicPersistentTileSchedulerILi128ELi96ELi256ELi128ELb0ELb1ELb1ELb1ELb0ELb1EEEEEEEEEvNT_6ParamsE)
        /*0434*/ 	.word	0x000000a8


	//----- nvinfo : EIATTR_FRAME_SIZE
	.align		4
.L_210:
        /*0438*/ 	.byte	0x04, 0x11
        /*043a*/ 	.short	(.L_212 - .L_211)
	.align		4
.L_211:
        /*043c*/ 	.word	index@(_ZN7cutlass13device_kernelIN5flash11enable_sm90INS1_16FlashAttnFwdSm90INS1_25CollectiveMainloopFwdSm90ILi2EN4cute5tupleIJNS5_1CILi1EEES8_S8_EEENS6_IJNS7_ILi128EEENS7_ILi96EEENS7_ILi192EEEEEELi128ENS_10bfloat16_tEfNS_4arch4Sm90ELb0ELb1ELb1ELb1ELb1ELb0ELb0ELb1ELb1ELb1ELb0ELb0EEENS1_21CollectiveEpilogueFwdINS6_IJSA_SA_SB_EEES9_SE_SG_Li256ELb1ELb1ELb0ELb0EEENS1_36VarlenDynamicPersistentTileSchedulerILi128ELi96ELi256ELi128ELb0ELb1ELb1ELb1ELb0ELb1EEEEEEEEEvNT_6ParamsE)
        /*0440*/ 	.word	0x00000020


	//----- nvinfo : EIATTR_REGCOUNT
	.align		4
.L_212:
        /*0444*/ 	.byte	0x04, 0x2f
        /*0446*/ 	.short	(.L_214 - .L_213)
	.align		4
.L_213:
        /*0448*/ 	.word	index@(_ZN7cutlass13device_kernelIN5flash11enable_sm90INS1_16FlashAttnFwdSm90INS1_25CollectiveMainloopFwdSm90ILi2EN4cute5tupleIJNS5_1CILi1EEES8_S8_EEENS6_IJNS7_ILi128EEENS7_ILi96EEENS7_ILi192EEEEEELi128ENS_10bfloat16_tEfNS_4arch4Sm90ELb0ELb1ELb1ELb0ELb1ELb0ELb0ELb1ELb1ELb1ELb0ELb0EEENS1_21CollectiveEpilogueFwdINS6_IJSA_SA_SB_EEES9_SE_SG_Li256ELb0ELb1ELb0ELb0EEENS1_30DynamicPersistentTileSchedulerILi256ELi128ELb0ELb1ELb1EEEEEEEEEvNT_6ParamsE)
        /*044c*/ 	.word	0x000000a8


	//----- nvinfo : EIATTR_FRAME_SIZE
	.align		4
.L_214:
        /*0450*/ 	.byte	0x04, 0x11
        /*0452*/ 	.short	(.L_216 - .L_215)
	.align		4
.L_215:
        /*0454*/ 	.word	index@(_ZN7cutlass13device_kernelIN5flash11enable_sm90INS1_16FlashAttnFwdSm90INS1_25CollectiveMainloopFwdSm90ILi2EN4cute5tupleIJNS5_1CILi1EEES8_S8_EEENS6_IJNS7_ILi128EEENS7_ILi96EEENS7_ILi192EEEEEELi128ENS_10bfloat16_tEfNS_4arch4Sm90ELb0ELb1ELb1ELb0ELb1ELb0ELb0ELb1ELb1ELb1ELb0ELb0EEENS1_21CollectiveEpilogueFwdINS6_IJSA_SA_SB_EEES9_SE_SG_Li256ELb0ELb1ELb0ELb0EEENS1_30DynamicPersistentTileSchedulerILi256ELi128ELb0ELb1ELb1EEEEEEEEEvNT_6ParamsE)
        /*0458*/ 	.word	0x00000008


	//----- nvinfo : EIATTR_REGCOUNT
	.align		4
.L_216:
        /*045c*/ 	.byte	0x04, 0x2f
        /*045e*/ 	.short	(.L_218 - .L_217)
	.align		4
.L_217:
        /*0460*/ 	.word	index@(_ZN7cutlass13device_kernelIN5flash11enable_sm90INS1_16FlashAttnFwdSm90INS1_25CollectiveMainloopFwdSm90ILi2EN4cute5tupleIJNS5_1CILi1EEES8_S8_EEENS6_IJNS7_ILi128EEENS7_ILi96EEENS7_ILi192EEEEEELi128ENS_10bfloat16_tEfNS_4arch4Sm90ELb0ELb0ELb1ELb1ELb1ELb1ELb0ELb1ELb1ELb1ELb0ELb0EEENS1_21CollectiveEpilogueFwdINS6_IJSA_SA_SB_EEES9_SE_SG_Li256ELb1ELb1ELb0ELb0EEENS1_36VarlenDynamicPersistentTileSchedulerILi128ELi96ELi256ELi128ELb0ELb1ELb1ELb0ELb1ELb1EEEEEEEEEvNT_6ParamsE)
        /*0464*/ 	.word	0x000000a8


	//----- nvinfo : EIATTR_FRAME_SIZE
	.align		4
.L_218:
        /*0468*/ 	.byte	0x04, 0x11
        /*046a*/ 	.short	(.L_220 - .L_219)
	.align		4
.L_219:
        /*046c*/ 	.word	index@(_ZN7cutlass13device_kernelIN5flash11enable_sm90INS1_16FlashAttnFwdSm90INS1_25CollectiveMainloopFwdSm90ILi2EN4cute5tupleIJNS5_1CILi1EEES8_S8_EEENS6_IJNS7_ILi128EEENS7_ILi96EEENS7_ILi192EEEEEELi128ENS_10bfloat16_tEfNS_4arch4Sm90ELb0ELb0ELb1ELb1ELb1ELb1ELb0ELb1ELb1ELb1ELb0ELb0EEENS1_21CollectiveEpilogueFwdINS6_IJSA_SA_SB_EEES9_SE_SG_Li256ELb1ELb1ELb0ELb0EEENS1_36VarlenDynamicPersistentTileSchedulerILi128ELi96ELi256ELi128ELb0ELb1ELb1ELb0ELb1ELb1EEEEEEEEEvNT_6ParamsE)
        /*0470*/ 	.word	0x00000050


	//----- nvinfo : EIATTR_REGCOUNT
	.align		4
.L_220:
        /*0474*/ 	.byte	0x04, 0x2f
        /*0476*/ 	.short	(.L_222 - .L_221)
	.align		4
.L_221:
        /*0478*/ 	.word	index@(_ZN7cutlass13device_kernelIN5flash11enable_sm90INS1_16FlashAttnFwdSm90INS1_25CollectiveMainloopFwdSm90ILi2EN4cute5tupleIJNS5_1CILi1EEES8_S8_EEENS6_IJNS7_ILi128EEENS7_ILi96EEENS7_ILi192EEEEEELi128ENS_10bfloat16_tEfNS_4arch4Sm90ELb0ELb0ELb1ELb1ELb1ELb0ELb0ELb1ELb1ELb1ELb0ELb0EEENS1_21CollectiveEpilogueFwdINS6_IJSA_SA_SB_EEES9_SE_SG_Li256ELb1ELb1ELb0ELb0EEENS1_36VarlenDynamicPersistentTileSchedulerILi128ELi96ELi256ELi128ELb0ELb1ELb1ELb0ELb1ELb1EEEEEEEEEvNT_6ParamsE)
        /*047c*/ 	.word	0x000000a8


	//----- nvinfo : EIATTR_FRAME_SIZE
	.align		4
.L_222:
        /*0480*/ 	.byte	0x04, 0x11
        /*0482*/ 	.short	(.L_224 - .L_223)
	.align		4
.L_223:
        /*0484*/ 	.word	index@(_ZN7cutlass13device_kernelIN5flash11enable_sm90INS1_16FlashAttnFwdSm90INS1_25CollectiveMainloopFwdSm90ILi2EN4cute5tupleIJNS5_1CILi1EEES8_S8_EEENS6_IJNS7_ILi128EEENS7_ILi96EEENS7_ILi192EEEEEELi128ENS_10bfloat16_tEfNS_4arch4Sm90ELb0ELb0ELb1ELb1ELb1ELb0ELb0ELb1ELb1ELb1ELb0ELb0EEENS1_21CollectiveEpilogueFwdINS6_IJSA_SA_SB_EEES9_SE_SG_Li256ELb1ELb1ELb0ELb0EEENS1_36VarlenDynamicPersistentTileSchedulerILi128ELi96ELi256ELi128ELb0ELb1ELb1ELb0ELb1ELb1EEEEEEEEEvNT_6ParamsE)
        /*0488*/ 	.word	0x00000028


	//----- nvinfo : EIATTR_REGCOUNT
	.align		4
.L_224:
        /*048c*/ 	.byte	0x04, 0x2f
        /*048e*/ 	.short	(.L_226 - .L_225)
	.align		4
.L_225:
        /*0490*/ 	.word	index@(_ZN7cutlass13device_kernelIN5flash11enable_sm90INS1_16FlashAttnFwdSm90INS1_25CollectiveMainloopFwdSm90ILi2EN4cute5tupleIJNS5_1CILi1EEES8_S8_EEENS6_IJNS7_ILi128EEENS7_ILi96EEENS7_ILi192EEEEEELi128ENS_10bfloat16_tEfNS_4arch4Sm90ELb0ELb0ELb1ELb0ELb1ELb0ELb0ELb1ELb1ELb1ELb0ELb0EEENS1_21CollectiveEpilogueFwdINS6_IJSA_SA_SB_EEES9_SE_SG_Li256ELb0ELb1ELb0ELb0EEENS1_29StaticPersistentTileSchedulerILb0EEEEEEEEEvNT_6ParamsE)
        /*0494*/ 	.word	0x000000a8


	//----- nvinfo : EIATTR_FRAME_SIZE
	.align		4
.L_226:
        /*0498*/ 	.byte	0x04, 0x11
        /*049a*/ 	.short	(.L_228 - .L_227)
	.align		4
.L_227:
        /*049c*/ 	.word	index@(_ZN7cutlass13device_kernelIN5flash11enable_sm90INS1_16FlashAttnFwdSm90INS1_25CollectiveMainloopFwdSm90ILi2EN4cute5tupleIJNS5_1CILi1EEES8_S8_EEENS6_IJNS7_ILi128EEENS7_ILi96EEENS7_ILi192EEEEEELi128ENS_10bfloat16_tEfNS_4arch4Sm90ELb0ELb0ELb1ELb0ELb1ELb0ELb0ELb1ELb1ELb1ELb0ELb0EEENS1_21CollectiveEpilogueFwdINS6_IJSA_SA_SB_EEES9_SE_SG_Li256ELb0ELb1ELb0ELb0EEENS1_29StaticPersistentTileSchedulerILb0EEEEEEEEEvNT_6ParamsE)
        /*04a0*/ 	.word	0x00000008


	//----- nvinfo : EIATTR_MIN_STACK_SIZE
	.align		4
.L_228:
        /*04a4*/ 	.byte	0x04, 0x12
        /*04a6*/ 	.short	(.L_230 - .L_229)
	.align		4
.L_229:
        /*04a8*/ 	.word	index@(_ZN7cutlass13device_kernelIN5flash11enable_sm90INS1_16FlashAttnFwdSm90INS1_25CollectiveMainloopFwdSm90ILi2EN4cute5tupleIJNS5_1CILi1EEES8_S8_EEENS6_IJNS7_ILi128EEENS7_ILi96EEENS7_ILi192EEEEEELi128ENS_10bfloat16_tEfNS_4arch4Sm90ELb0ELb0ELb1ELb0ELb1ELb0ELb0ELb1ELb1ELb1ELb0ELb0EEENS1_21CollectiveEpilogueFwdINS6_IJSA_SA_SB_EEES9_SE_SG_Li256ELb0ELb1ELb0ELb0EEENS1_29StaticPersistentTileSchedulerILb0EEEEEEEEEvNT_6ParamsE)
        /*04ac*/ 	.word	0x00000008


	//----- nvinfo : EIATTR_MIN_STACK_SIZE
	.align		4
.L_230:
        /*04b0*/ 	.byte	0x04, 0x12
        /*04b2*/ 	.short	(.L_232 - .L_231)
	.align		4
.L_231:
        /*04b4*/ 	.word	index@(_ZN7cutlass13device_kernelIN5flash11enable_sm90INS1_16FlashAttnFwdSm90INS1_25CollectiveMainloopFwdSm90ILi2EN4cute5tupleIJNS5_1CILi1EEES8_S8_EEENS6_IJNS7_ILi128EEENS7_ILi96EEENS7_ILi192EEEEEELi128ENS_10bfloat16_tEfNS_4arch4Sm90ELb0ELb0ELb1ELb1ELb1ELb0ELb0ELb1ELb1ELb1ELb0ELb0EEENS1_21CollectiveEpilogueFwdINS6_IJSA_SA_SB_EEES9_SE_SG_Li256ELb1ELb1ELb0ELb0EEENS1_36VarlenDynamicPersistentTileSchedulerILi128ELi96ELi256ELi128ELb0ELb1ELb1ELb0ELb1ELb1EEEEEEEEEvNT_6ParamsE)
        /*04b8*/ 	.word	0x00000028


	//----- nvinfo : EIATTR_MIN_STACK_SIZE
	.align		4
.L_232:
        /*04bc*/ 	.byte	0x04, 0x12
        /*04be*/ 	.short	(.L_234 - .L_233)
	.align		4
.L_233:
        /*04c0*/ 	.word	index@(_ZN7cutlass13device_kernelIN5flash11enable_sm90INS1_16FlashAttnFwdSm90INS1_25CollectiveMainloopFwdSm90ILi2EN4cute5tupleIJNS5_1CILi1EEES8_S8_EEENS6_IJNS7_ILi128EEENS7_ILi96EEENS7_ILi192EEEEEELi128ENS_10bfloat16_tEfNS_4arch4Sm90ELb0ELb0ELb1ELb1ELb1ELb1ELb0ELb1ELb1ELb1ELb0ELb0EEENS1_21CollectiveEpilogueFwdINS6_IJSA_SA_SB_EEES9_SE_SG_Li256ELb1ELb1ELb0ELb0EEENS1_36VarlenDynamicPersistentTileSchedulerILi128ELi96ELi256ELi128ELb0ELb1ELb1ELb0ELb1ELb1EEEEEEEEEvNT_6ParamsE)
        /*04c4*/ 	.word	0x00000050


	//----- nvinfo : EIATTR_MIN_STACK_SIZE
	.align		4
.L_234:
        /*04c8*/ 	.byte	0x04, 0x12
        /*04ca*/ 	.short	(.L_236 - .L_235)
	.align		4
.L_235:
        /*04cc*/ 	.word	index@(_ZN7cutlass13device_kernelIN5flash11enable_sm90INS1_16FlashAttnFwdSm90INS1_25CollectiveMainloopFwdSm90ILi2EN4cute5tupleIJNS5_1CILi1EEES8_S8_EEENS6_IJNS7_ILi128EEENS7_ILi96EEENS7_ILi192EEEEEELi128ENS_10bfloat16_tEfNS_4arch4Sm90ELb0ELb1ELb1ELb0ELb1ELb0ELb0ELb1ELb1ELb1ELb0ELb0EEENS1_21CollectiveEpilogueFwdINS6_IJSA_SA_SB_EEES9_SE_SG_Li256ELb0ELb1ELb0ELb0EEENS1_30DynamicPersistentTileSchedulerILi256ELi128ELb0ELb1ELb1EEEEEEEEEvNT_6ParamsE)
        /*04d0*/ 	.word	0x00000008


	//----- nvinfo : EIATTR_MIN_STACK_SIZE
	.align		4
.L_236:
        /*04d4*/ 	.byte	0x04, 0x12
        /*04d6*/ 	.short	(.L_238 - .L_237)
	.align		4
.L_237:
        /*04d8*/ 	.word	index@(_ZN7cutlass13device_kernelIN5flash11enable_sm90INS1_16FlashAttnFwdSm90INS1_25CollectiveMainloopFwdSm90ILi2EN4cute5tupleIJNS5_1CILi1EEES8_S8_EEENS6_IJNS7_ILi128EEENS7_ILi96EEENS7_ILi192EEEEEELi128ENS_10bfloat16_tEfNS_4arch4Sm90ELb0ELb1ELb1ELb1ELb1ELb0ELb0ELb1ELb1ELb1ELb0ELb0EEENS1_21CollectiveEpilogueFwdINS6_IJSA_SA_SB_EEES9_SE_SG_Li256ELb1ELb1ELb0ELb0EEENS1_36VarlenDynamicPersistentTileSchedulerILi128ELi96ELi256ELi128ELb0ELb1ELb1ELb1ELb0ELb1EEEEEEEEEvNT_6ParamsE)
        /*04dc*/ 	.word	0x00000020


	//----- nvinfo : EIATTR_MIN_STACK_SIZE
	.align		4
.L_238:
        /*04e0*/ 	.byte	0x04, 0x12
        /*04e2*/ 	.short	(.L_240 - .L_239)
	.align		4
.L_239:
        /*04e4*/ 	.word	index@(_ZN7cutlass13device_kernelIN5flash11enable_sm90INS1_16FlashAttnFwdSm90INS1_25CollectiveMainloopFwdSm90ILi2EN4cute5tupleIJNS5_1CILi1EEES8_S8_EEENS6_IJNS7_ILi128EEENS7_ILi96EEENS7_ILi192EEEEEELi128ENS_10bfloat16_tEfNS_4arch4Sm90ELb0ELb1ELb1ELb1ELb1ELb1ELb0ELb1ELb1ELb1ELb0ELb0EEENS1_21CollectiveEpilogueFwdINS6_IJSA_SA_SB_EEES9_SE_SG_Li256ELb1ELb1ELb0ELb0EEENS1_36VarlenDynamicPersistentTileSchedulerILi128ELi96ELi256ELi128ELb0ELb1ELb1ELb1ELb0ELb1EEEEEEEEEvNT_6ParamsE)
        /*04e8*/ 	.word	0x00000048


	//----- nvinfo : EIATTR_MIN_STACK_SIZE
	.align		4
.L_240:
        /*04ec*/ 	.byte	0x04, 0x12
        /*04ee*/ 	.short	(.L_242 - .L_241)
	.align		4
.L_241:
        /*04f0*/ 	.word	index@(_ZN7cutlass13device_kernelIN5flash11enable_sm90INS1_16FlashAttnFwdSm90INS1_25CollectiveMainloopFwdSm90ILi2EN4cute5tupleIJNS5_1CILi1EEES8_S8_EEENS6_IJNS7_ILi128EEENS7_ILi96EEENS7_ILi192EEEEEELi128ENS_10bfloat16_tEfNS_4arch4Sm90ELb1ELb0ELb1ELb0ELb1ELb0ELb0ELb1ELb1ELb1ELb0ELb0EEENS1_21CollectiveEpilogueFwdINS6_IJSA_SA_SB_EEES9_SE_SG_Li256ELb0ELb1ELb0ELb0EEENS1_30DynamicPersistentTileSchedulerILi256ELi128ELb0ELb1ELb1EEEEEEEEEvNT_6ParamsE)
        /*04f4*/ 	.word	0x00000008


	//----- nvinfo : EIATTR_MIN_STACK_SIZE
	.align		4
.L_242:
        /*04f8*/ 	.byte	0x04, 0x12
        /*04fa*/ 	.short	(.L_244 - .L_243)
	.align		4
.L_243:
        /*04fc*/ 	.word	index@(_ZN7cutlass13device_kernelIN5flash11enable_sm90INS1_16FlashAttnFwdSm90INS1_25CollectiveMainloopFwdSm90ILi2EN4cute5tupleIJNS5_1CILi1EEES8_S8_EEENS6_IJNS7_ILi128EEENS7_ILi96EEENS7_ILi192EEEEEELi128ENS_10bfloat16_tEfNS_4arch4Sm90ELb1ELb0ELb1ELb1ELb1ELb0ELb0ELb1ELb1ELb1ELb0ELb0EEENS1_21CollectiveEpilogueFwdINS6_IJSA_SA_SB_EEES9_SE_SG_Li256ELb1ELb1ELb0ELb0EEENS1_36VarlenDynamicPersistentTileSchedulerILi128ELi96ELi256ELi128ELb0ELb1ELb1ELb1ELb1ELb1EEEEEEEEEvNT_6ParamsE)
        /*0500*/ 	.word	0x00000020


	//----- nvinfo : EIATTR_MIN_STACK_SIZE
	.align		4
.L_244:
        /*0504*/ 	.byte	0x04, 0x12
        /*0506*/ 	.short	(.L_246 - .L_245)
	.align		4
.L_245:
        /*0508*/ 	.word	index@(_ZN7cutlass13device_kernelIN5flash11enable_sm90INS1_16FlashAttnFwdSm90INS1_25CollectiveMainloopFwdSm90ILi2EN4cute5tupleIJNS5_1CILi1EEES8_S8_EEENS6_IJNS7_ILi128EEENS7_ILi96EEENS7_ILi192EEEEEELi128ENS_10bfloat16_tEfNS_4arch4Sm90ELb1ELb0ELb1ELb1ELb1ELb1ELb0ELb1ELb1ELb1ELb0ELb0EEENS1_21CollectiveEpilogueFwdINS6_IJSA_SA_SB_EEES9_SE_SG_Li256ELb1ELb1ELb0ELb0EEENS1_36VarlenDynamicPersistentTileSchedulerILi128ELi96ELi256ELi128ELb0ELb1ELb1ELb1ELb1ELb1EEEEEEEEEvNT_6ParamsE)
        /*050c*/ 	.word	0x00000040


	//----- nvinfo : EIATTR_MIN_STACK_SIZE
	.align		4
.L_246:
        /*0510*/ 	.byte	0x04, 0x12
        /*0512*/ 	.short	(.L_248 - .L_247)
	.align		4
.L_247:
        /*0514*/ 	.word	index@(_ZN7cutlass13device_kernelIN5flash11enable_sm90INS1_16FlashAttnFwdSm90INS1_25CollectiveMainloopFwdSm90ILi2EN4cute5tupleIJNS5_1CILi1EEES8_S8_EEENS6_IJNS7_ILi64EEESA_SA_EEELi512ENS_10bfloat16_tEfNS_4arch4Sm90ELb0ELb0ELb1ELb0ELb1ELb0ELb0ELb0ELb0ELb1ELb0ELb0EEENS1_21CollectiveEpilogueFwdINS6_IJSA_NS7_ILi512EEESA_EEES9_SC_SE_Li256ELb0ELb1ELb0ELb0EEENS1_29StaticPersistentTileSchedulerILb0EEEEEEEEEvNT_6ParamsE)
        /*0518*/ 	.word	0x00000030


	//----- nvinfo : EIATTR_MIN_STACK_SIZE
	.align		4
.L_248:
        /*051c*/ 	.byte	0x04, 0x12
        /*051e*/ 	.short	(.L_250 - .L_249)
	.align		4
.L_249:
        /*0520*/ 	.word	index@(_ZN7cutlass13device_kernelIN5flash11enable_sm90INS1_16FlashAttnFwdSm90INS1_25CollectiveMainloopFwdSm90ILi2EN4cute5tupleIJNS5_1CILi1EEES8_S8_EEENS6_IJNS7_ILi64EEESA_SA_EEELi512ENS_10bfloat16_tEfNS_4arch4Sm90ELb0ELb0ELb1ELb0ELb1ELb0ELb1ELb0ELb0ELb1ELb0ELb0EEENS1_21CollectiveEpilogueFwdINS6_IJSA_NS7_ILi512EEESA_EEES9_SC_SE_Li256ELb0ELb1ELb0ELb0EEENS1_29StaticPersistentTileSchedulerILb0EEEEEEEEEvNT_6ParamsE)
        /*0524*/ 	.word	0x00000030


	//----- nvinfo : EIATTR_MIN_STACK_SIZE
	.align		4
.L_250:
        /*0528*/ 	.byte	0x04, 0x12
        /*052a*/ 	.short	(.L_252 - .L_251)
	.align		4
.L_251:
        /*052c*/ 	.word	index@(_ZN7cutlass13device_kernelIN5flash11enable_sm90INS1_16FlashAttnFwdSm90INS1_25CollectiveMainloopFwdSm90ILi2EN4cute5tupleIJNS5_1CILi1EEES8_S8_EEENS6_IJNS7_ILi64EEESA_SA_EEELi512ENS_10bfloat16_tEfNS_4arch4Sm90ELb0ELb0ELb1ELb1ELb1ELb0ELb0ELb0ELb0ELb1ELb0ELb0EEENS1_21CollectiveEpilogueFwdINS6_IJSA_NS7_ILi512EEESA_EEES9_SC_SE_Li256ELb1ELb1ELb0ELb0EEENS1_36VarlenDynamicPersistentTileSchedulerILi64ELi64ELi256ELi128ELb0ELb1ELb1ELb0ELb1ELb1EEEEEEEEEvNT_6ParamsE)
        /*0530*/ 	.word	0x00000038


	//----- nvinfo : EIATTR_MIN_STACK_SIZE
	.align		4
.L_252:
        /*0534*/ 	.byte	0x04, 0x12
        /*0536*/ 	.short	(.L_254 - .L_253)
	.align		4
.L_253:
        /*0538*/ 	.word	index@(_ZN7cutlass13device_kernelIN5flash11enable_sm90INS1_16FlashAttnFwdSm90INS1_25CollectiveMainloopFwdSm90ILi2EN4cute5tupleIJNS5_1CILi1EEES8_S8_EEENS6_IJNS7_ILi64EEESA_SA_EEELi512ENS_10bfloat16_tEfNS_4arch4Sm90ELb0ELb0ELb1ELb1ELb1ELb1ELb0ELb0ELb0ELb1ELb0ELb0EEENS1_21CollectiveEpilogueFwdINS6_IJSA_NS7_ILi512EEESA_EEES9_SC_SE_Li256ELb1ELb1ELb0ELb0EEENS1_36VarlenDynamicPersistentTileSchedulerILi64ELi64ELi256ELi128ELb0ELb1ELb1ELb0ELb1ELb1EEEEEEEEEvNT_6ParamsE)
        /*053c*/ 	.word	0x00000060


	//----- nvinfo : EIATTR_MIN_STACK_SIZE
	.align		4
.L_254:
        /*0540*/ 	.byte	0x04, 0x12
        /*0542*/ 	.short	(.L_256 - .L_255)
	.align		4
.L_255:
        /*0544*/ 	.word	index@(_ZN7cutlass13device_kernelIN5flash11enable_sm90INS1_16FlashAttnFwdSm90INS1_25CollectiveMainloopFwdSm90ILi2EN4cute5tupleIJNS5_1CILi1EEES8_S8_EEENS6_IJNS7_ILi64EEESA_SA_EEELi512ENS_10bfloat16_tEfNS_4arch4Sm90ELb0ELb0ELb1ELb1ELb1ELb0ELb1ELb0ELb0ELb1ELb0ELb0EEENS1_21CollectiveEpilogueFwdINS6_IJSA_NS7_ILi512EEESA_EEES9_SC_SE_Li256ELb1ELb1ELb0ELb0EEENS1_36VarlenDynamicPersistentTileSchedulerILi64ELi64ELi256ELi128ELb0ELb1ELb1ELb0ELb1ELb1EEEEEEEEEvNT_6ParamsE)
        /*0548*/ 	.word	0x00000030


	//----- nvinfo : EIATTR_MIN_STACK_SIZE
	.align		4
.L_256:
        /*054c*/ 	.byte	0x04, 0x12
        /*054e*/ 	.short	(.L_258 - .L_257)
	.align		4
.L_257:
        /*0550*/ 	.word	index@(_ZN7cutlass13device_kernelIN5flash11enable_sm90INS1_16FlashAttnFwdSm90INS1_25CollectiveMainloopFwdSm90ILi2EN4cute5tupleIJNS5_1CILi1EEES8_S8_EEENS6_IJNS7_ILi64EEESA_SA_EEELi512ENS_10bfloat16_tEfNS_4arch4Sm90ELb0ELb0ELb1ELb1ELb1ELb1ELb1ELb0ELb0ELb1ELb0ELb0EEENS1_21CollectiveEpilogueFwdINS6_IJSA_NS7_ILi512EEESA_EEES9_SC_SE_Li256ELb1ELb1ELb0ELb0EEENS1_36VarlenDynamicPersistentTileSchedulerILi64ELi64ELi256ELi128ELb0ELb1ELb1ELb0ELb1ELb1EEEEEEEEEvNT_6ParamsE)
        /*0554*/ 	.word	0x00000070


	//----- nvinfo : EIATTR_MIN_STACK_SIZE
	.align		4
.L_258:
        /*0558*/ 	.byte	0x04, 0x12
        /*055a*/ 	.short	(.L_260 - .L_259)
	.align		4
.L_259:
        /*055c*/ 	.word	index@(_ZN7cutlass13device_kernelIN5flash11enable_sm90INS1_16FlashAttnFwdSm90INS1_25CollectiveMainloopFwdSm90ILi2EN4cute5tupleIJNS5_1CILi1EEES8_S8_EEENS6_IJNS7_ILi64EEESA_SA_EEELi512ENS_10bfloat16_tEfNS_4arch4Sm90ELb0ELb1ELb1ELb0ELb1ELb0ELb0ELb0ELb0ELb1ELb0ELb0EEENS1_21CollectiveEpilogueFwdINS6_IJSA_NS7_ILi512EEESA_EEES9_SC_SE_Li256ELb0ELb1ELb0ELb0EEENS1_30DynamicPersistentTileSchedulerILi256ELi128ELb0ELb1ELb1EEEEEEEEEvNT_6ParamsE)
        /*0560*/ 	.word	0x00000010


	//----- nvinfo : EIATTR_MIN_STACK_SIZE
	.align		4
.L_260:
        /*0564*/ 	.byte	0x04, 0x12
        /*0566*/ 	.short	(.L_262 - .L_261)
	.align		4
.L_261:
        /*0568*/ 	.word	index@(_ZN7cutlass13device_kernelIN5flash11enable_sm90INS1_16FlashAttnFwdSm90INS1_25CollectiveMainloopFwdSm90ILi2EN4cute5tupleIJNS5_1CILi1EEES8_S8_EEENS6_IJNS7_ILi64EEESA_SA_EEELi512ENS_10bfloat16_tEfNS_4arch4Sm90ELb0ELb1ELb1ELb0ELb1ELb0ELb1ELb0ELb0ELb1ELb0ELb0EEENS1_21CollectiveEpilogueFwdINS6_IJSA_NS7_ILi512EEESA_EEES9_SC_SE_Li256ELb0ELb1ELb0ELb0EEENS1_30DynamicPersistentTileSchedulerILi256ELi128ELb0ELb1ELb1EEEEEEEEEvNT_6ParamsE)
        /*056c*/ 	.word	0x00000450


	//----- nvinfo : EIATTR_MIN_STACK_SIZE
	.align		4
.L_262:
        /*0570*/ 	.byte	0x04, 0x12
        /*0572*/ 	.short	(.L_264 - .L_263)
	.align		4
.L_263:
        /*0574*/ 	.word	index@(_ZN7cutlass13device_kernelIN5flash11enable_sm90INS1_16FlashAttnFwdSm90INS1_25CollectiveMainloopFwdSm90ILi2EN4cute5tupleIJNS5_1CILi1EEES8_S8_EEENS6_IJNS7_ILi64EEESA_SA_EEELi512ENS_10bfloat16_tEfNS_4arch4Sm90ELb0ELb1ELb1ELb1ELb1ELb0ELb0ELb0ELb0ELb1ELb0ELb0EEENS1_21CollectiveEpilogueFwdINS6_IJSA_NS7_ILi512EEESA_EEES9_SC_SE_Li256ELb1ELb1ELb0ELb0EEENS1_36VarlenDynamicPersistentTileSchedulerILi64ELi64ELi256ELi128ELb0ELb1ELb1ELb1ELb0ELb1EEEEEEEEEvNT_6ParamsE)
        /*0578*/ 	.word	0x00000020


	//----- nvinfo : EIATTR_MIN_STACK_SIZE
	.align		4
.L_264:
        /*057c*/ 	.byte	0x04, 0x12
        /*057e*/ 	.short	(.L_266 - .L_265)
	.align		4
.L_265:
        /*0580*/ 	.word	index@(_ZN7cutlass13device_kernelIN5flash11enable_sm90INS1_16FlashAttnFwdSm90INS1_25CollectiveMainloopFwdSm90ILi2EN4cute5tupleIJNS5_1CILi1EEES8_S8_EEENS6_IJNS7_ILi64EEESA_SA_EEELi512ENS_10bfloat16_tEfNS_4arch4Sm90ELb0ELb1ELb1ELb1ELb1ELb1ELb0ELb0ELb0ELb1ELb0ELb0EEENS1_21CollectiveEpilogueFwdINS6_IJSA_NS7_ILi512EEESA_EEES9_SC_SE_Li256ELb1ELb1ELb0ELb0EEENS1_36VarlenDynamicPersistentTileSchedulerILi64ELi64ELi256ELi128ELb0ELb1ELb1ELb1ELb0ELb1EEEEEEEEEvNT_6ParamsE)
        /*0584*/ 	.word	0x00000068


	//----- nvinfo : EIATTR_MIN_STACK_SIZE
	.align		4
.L_266:
        /*0588*/ 	.byte	0x04, 0x12
        /*058a*/ 	.short	(.L_268 - .L_267)
	.align		4
.L_267:
        /*058c*/ 	.word	index@(_ZN7cutlass13device_kernelIN5flash11enable_sm90INS1_16FlashAttnFwdSm90INS1_25CollectiveMainloopFwdSm90ILi2EN4cute5tupleIJNS5_1CILi1EEES8_S8_EEENS6_IJNS7_ILi64EEESA_SA_EEELi512ENS_10bfloat16_tEfNS_4arch4Sm90ELb0ELb1ELb1ELb1ELb1ELb0ELb1ELb0ELb0ELb1ELb0ELb0EEENS1_21CollectiveEpilogueFwdINS6_IJSA_NS7_ILi512EEESA_EEES9_SC_SE_Li256ELb1ELb1ELb0ELb0EEENS1_36VarlenDynamicPersistentTileSchedulerILi64ELi64ELi256ELi128ELb0ELb1ELb1ELb1ELb0ELb1EEEEEEEEEvNT_6ParamsE)
        /*0590*/ 	.word	0x00000450


	//----- nvinfo : EIATTR_MIN_STACK_SIZE
	.align		4
.L_268:
        /*0594*/ 	.byte	0x04, 0x12
        /*0596*/ 	.short	(.L_270 - .L_269)
	.align		4
.L_269:
        /*0598*/ 	.word	index@(_ZN7cutlass13device_kernelIN5flash11enable_sm90INS1_16FlashAttnFwdSm90INS1_25CollectiveMainloopFwdSm90ILi2EN4cute5tupleIJNS5_1CILi1EEES8_S8_EEENS6_IJNS7_ILi64EEESA_SA_EEELi512ENS_10bfloat16_tEfNS_4arch4Sm90ELb0ELb1ELb1ELb1ELb1ELb1ELb1ELb0ELb0ELb1ELb0ELb0EEENS1_21CollectiveEpilogueFwdINS6_IJSA_NS7_ILi512EEESA_EEES9_SC_SE_Li256ELb1ELb1ELb0ELb0EEENS1_36VarlenDynamicPersistentTileSchedulerILi64ELi64ELi256ELi128ELb0ELb1ELb1ELb1ELb0ELb1EEEEEEEEEvNT_6ParamsE)
        /*059c*/ 	.word	0x00000460


	//----- nvinfo : EIATTR_MIN_STACK_SIZE
	.align		4
.L_270:
        /*05a0*/ 	.byte	0x04, 0x12
        /*05a2*/ 	.short	(.L_272 - .L_271)
	.align		4
.L_271:
        /*05a4*/ 	.word	index@(_ZN7cutlass13device_kernelIN5flash11enable_sm90INS1_16FlashAttnFwdSm90INS1_25CollectiveMainloopFwdSm90ILi2EN4cute5tupleIJNS5_1CILi1EEES8_S8_EEENS6_IJNS7_ILi64EEESA_SA_EEELi512ENS_10bfloat16_tEfNS_4arch4Sm90ELb1ELb0ELb1ELb0ELb1ELb0ELb0ELb0ELb0ELb1ELb0ELb0EEENS1_21CollectiveEpilogueFwdINS6_IJSA_NS7_ILi512EEESA_EEES9_SC_SE_Li256ELb0ELb1ELb0ELb0EEENS1_30DynamicPersistentTileSchedulerILi256ELi128ELb0ELb1ELb1EEEEEEEEEvNT_6ParamsE)
        /*05a8*/ 	.word	0x00000010


	//----- nvinfo : EIATTR_MIN_STACK_SIZE
	.align		4
.L_272:
        /*05ac*/ 	.byte	0x04, 0x12
        /*05ae*/ 	.short	(.L_274 - .L_273)
	.align		4
.L_273:
        /*05b0*/ 	.word	index@(_ZN7cutlass13device_kernelIN5flash11enable_sm90INS1_16FlashAttnFwdSm90INS1_25CollectiveMainloopFwdSm90ILi2EN4cute5tupleIJNS5_1CILi1EEES8_S8_EEENS6_IJNS7_ILi64EEESA_SA_EEELi512ENS_10bfloat16_tEfNS_4arch4Sm90ELb1ELb0ELb1ELb0ELb1ELb0ELb1ELb0ELb0ELb1ELb0ELb0EEENS1_21CollectiveEpilogueFwdINS6_IJSA_NS7_ILi512EEESA_EEES9_SC_SE_Li256ELb0ELb1ELb0ELb0EEENS1_30DynamicPersistentTileSchedulerILi256ELi128ELb0ELb1ELb1EEEEEEEEEvNT_6ParamsE)
        /*05b4*/ 	.word	0x00000018


	//----- nvinfo : EIATTR_MIN_STACK_SIZE
	.align		4
.L_274:
        /*05b8*/ 	.byte	0x04, 0x12
        /*05ba*/ 	.short	(.L_276 - .L_275)
	.align		4
.L_275:
        /*05bc*/ 	.word	index@(_ZN7cutlass13device_kernelIN5flash11enable_sm90INS1_16FlashAttnFwdSm90INS1_25CollectiveMainloopFwdSm90ILi2EN4cute5tupleIJNS5_1CILi1EEES8_S8_EEENS6_IJNS7_ILi64EEESA_SA_EEELi512ENS_10bfloat16_tEfNS_4arch4Sm90ELb1ELb0ELb1ELb1ELb1ELb0ELb0ELb0ELb0ELb1ELb0ELb0EEENS1_21CollectiveEpilogueFwdINS6_IJSA_NS7_ILi512EEESA_EEES9_SC_SE_Li256ELb1ELb1ELb0ELb0EEENS1_36VarlenDynamicPersistentTileSchedulerILi64ELi64ELi256ELi128ELb0ELb1ELb1ELb1ELb1ELb1EEEEEEEEEvNT_6ParamsE)
        /*05c0*/ 	.word	0x00000030


	//----- nvinfo : EIATTR_MIN_STACK_SIZE
	.align		4
.L_276:
        /*05c4*/ 	.byte	0x04, 0x12
        /*05c6*/ 	.short	(.L_278 - .L_277)
	.align		4
.L_277:
        /*05c8*/ 	.word	index@(_ZN7cutlass13device_kernelIN5flash11enable_sm90INS1_16FlashAttnFwdSm90INS1_25CollectiveMainloopFwdSm90ILi2EN4cute5tupleIJNS5_1CILi1EEES8_S8_EEENS6_IJNS7_ILi64EEESA_SA_EEELi512ENS_10bfloat16_tEfNS_4arch4Sm90ELb1ELb0ELb1ELb1ELb1ELb1ELb0ELb0ELb0ELb1ELb0ELb0EEENS1_21CollectiveEpilogueFwdINS6_IJSA_NS7_ILi512EEESA_EEES9_SC_SE_Li256ELb1ELb1ELb0ELb0EEENS1_36VarlenDynamicPersistentTileSchedulerILi64ELi64ELi256ELi128ELb0ELb1ELb1ELb1ELb1ELb1EEEEEEEEEvNT_6ParamsE)
        /*05cc*/ 	.word	0x00000068


	//----- nvinfo : EIATTR_MIN_STACK_SIZE
	.align		4
.L_278:
        /*05d0*/ 	.byte	0x04, 0x12
        /*05d2*/ 	.short	(.L_280 - .L_279)
	.align		4
.L_279:
        /*05d4*/ 	.word	index@(_ZN7cutlass13device_kernelIN5flash11enable_sm90INS1_16FlashAttnFwdSm90INS1_25CollectiveMainloopFwdSm90ILi2EN4cute5tupleIJNS5_1CILi1EEES8_S8_EEENS6_IJNS7_ILi64EEESA_SA_EEELi512ENS_10bfloat16_tEfNS_4arch4Sm90ELb1ELb0ELb1ELb1ELb1ELb0ELb1ELb0ELb0ELb1ELb0ELb0EEENS1_21CollectiveEpilogueFwdINS6_IJSA_NS7_ILi512EEESA_EEES9_SC_SE_Li256ELb1ELb1ELb0ELb0EEENS1_36VarlenDynamicPersistentTileSchedulerILi64ELi64ELi256ELi128ELb0ELb1ELb1ELb1ELb1ELb1EEEEEEEEEvNT_6ParamsE)
        /*05d8*/ 	.word	0x00000028


	//----- nvinfo : EIATTR_MIN_STACK_SIZE
	.align		4
.L_280:
        /*05dc*/ 	.byte	0x04, 0x12
        /*05de*/ 	.short	(.L_282 - .L_281)
	.align		4
.L_281:
        /*05e0*/ 	.word	index@(_ZN7cutlass13device_kernelIN5flash11enable_sm90INS1_16FlashAttnFwdSm90INS1_25CollectiveMainloopFwdSm90ILi2EN4cute5tupleIJNS5_1CILi1EEES8_S8_EEENS6_IJNS7_ILi64EEESA_SA_EEELi512ENS_10bfloat16_tEfNS_4arch4Sm90ELb1ELb0ELb1ELb1ELb1ELb1ELb1ELb0ELb0ELb1ELb0ELb0EEENS1_21CollectiveEpilogueFwdINS6_IJSA_NS7_ILi512EEESA_EEES9_SC_SE_Li256ELb1ELb1ELb0ELb0EEENS1_36VarlenDynamicPersistentTileSchedulerILi64ELi64ELi256ELi128ELb0ELb1ELb1ELb1ELb1ELb1EEEEEEEEEvNT_6ParamsE)
        /*05e4*/ 	.word	0x00000078


	//----- nvinfo : EIATTR_MIN_STACK_SIZE
	.align		4
.L_282:
        /*05e8*/ 	.byte	0x04, 0x12
        /*05ea*/ 	.short	(.L_284 - .L_283)
	.align		4
.L_283:
        /*05ec*/ 	.word	index@(_ZN7cutlass13device_kernelIN5flash11enable_sm90INS1_16FlashAttnFwdSm90INS1_25CollectiveMainloopFwdSm90ILi2EN4cute5tupleIJNS5_1CILi1EEES8_S8_EEENS6_IJNS7_ILi128EEENS7_ILi96EEENS7_ILi64EEEEEELi256ENS_10bfloat16_tEfNS_4arch4Sm90ELb0ELb0ELb1ELb0ELb1ELb0ELb0ELb1ELb0ELb1ELb0ELb0EEENS1_21CollectiveEpilogueFwdINS6_IJSA_NS7_ILi256EEESB_EEES9_SE_SG_Li256ELb0ELb1ELb0ELb0EEENS1_29StaticPersistentTileSchedulerILb0EEEEEEEEEvNT_6ParamsE)
        /*05f0*/ 	.word	0x00000020


	//----- nvinfo : EIATTR_MIN_STACK_SIZE
	.align		4
.L_284:
        /*05f4*/ 	.byte	0x04, 0x12
        /*05f6*/ 	.short	(.L_286 - .L_285)
	.align		4
.L_285:
        /*05f8*/ 	.word	index@(_ZN7cutlass13device_kernelIN5flash11enable_sm90INS1_16FlashAttnFwdSm90INS1_25CollectiveMainloopFwdSm90ILi2EN4cute5tupleIJNS5_1CILi1EEES8_S8_EEENS6_IJNS7_ILi128EEENS7_ILi96EEENS7_ILi64EEEEEELi256ENS_10bfloat16_tEfNS_4arch4Sm90ELb0ELb0ELb1ELb0ELb1ELb0ELb1ELb1ELb0ELb1ELb0ELb0EEENS1_21CollectiveEpilogueFwdINS6_IJSA_NS7_ILi256EEESB_EEES9_SE_SG_Li256ELb0ELb1ELb0ELb0EEENS1_29StaticPersistentTileSchedulerILb0EEEEEEEEEvNT_6ParamsE)
        /*05fc*/ 	.word	0x00000020


	//----- nvinfo : EIATTR_MIN_STACK_SIZE
	.align		4
.L_286:
        /*0600*/ 	.byte	0x04, 0x12
        /*0602*/ 	.short	(.L_288 - .L_287)
	.align		4
.L_287:
        /*0604*/ 	.word	index@(_ZN7cutlass13device_kernelIN5flash11enable_sm90INS1_16FlashAttnFwdSm90INS1_25CollectiveMainloopFwdSm90ILi2EN4cute5tupleIJNS5_1CILi1EEES8_S8_EEENS6_IJNS7_ILi128EEENS7_ILi96EEENS7_ILi64EEEEEELi256ENS_10bfloat16_tEfNS_4arch4Sm90ELb0ELb0ELb1ELb1ELb1ELb0ELb0ELb1ELb0ELb1ELb0ELb0EEENS1_21CollectiveEpilogueFwdINS6_IJSA_NS7_ILi256EEESB_EEES9_SE_SG_Li256ELb1ELb1ELb0ELb0EEENS1_36VarlenDynamicPersistentTileSchedulerILi128ELi96ELi256ELi128ELb0ELb1ELb1ELb0ELb1ELb1EEEEEEEEEvNT_6ParamsE)
        /*0608*/ 	.word	0x00000030


	//----- nvinfo : EIATTR_MIN_STACK_SIZE
	.align		4
.L_288:
        /*060c*/ 	.byte	0x04, 0x12
        /*060e*/ 	.short	(.L_290 - .L_289)
	.align		4
.L_289:
        /*0610*/ 	.word	index@(_ZN7cutlass13device_kernelIN5flash11enable_sm90INS1_16FlashAttnFwdSm90INS1_25CollectiveMainloopFwdSm90ILi2EN4cute5tupleIJNS5_1CILi1EEES8_S8_EEENS6_IJNS7_ILi128EEENS7_ILi96EEENS7_ILi64EEEEEELi256ENS_10bfloat16_tEfNS_4arch4Sm90ELb0ELb0ELb1ELb1ELb1ELb1ELb0ELb1ELb0ELb1ELb0ELb0EEENS1_21CollectiveEpilogueFwdINS6_IJSA_NS7_ILi256EEESB_EEES9_SE_SG_Li256ELb1ELb1ELb0ELb0EEENS1_36VarlenDynamicPersistentTileSchedulerILi128ELi96ELi256ELi128ELb0ELb1ELb1ELb0ELb1ELb1EEEEEEEEEvNT_6ParamsE)
        /*0614*/ 	.word	0x00000060


	//----- nvinfo : EIATTR_MIN_STACK_SIZE
	.align		4
.L_290:
        /*0618*/ 	.byte	0x04, 0x12
        /*061a*/ 	.short	(.L_292 - .L_291)
	.align		4
.L_291:
        /*061c*/ 	.word	index@(_ZN7cutlass13device_kernelIN5flash11enable_sm90INS1_16FlashAttnFwdSm90INS1_25CollectiveMainloopFwdSm90ILi2EN4cute5tupleIJNS5_1CILi1EEES8_S8_EEENS6_IJNS7_ILi128EEENS7_ILi96EEENS7_ILi64EEEEEELi256ENS_10bfloat16_tEfNS_4arch4Sm90ELb0ELb0ELb1ELb1ELb1ELb0ELb1ELb1ELb0ELb1ELb0ELb0EEENS1_21CollectiveEpilogueFwdINS6_IJSA_NS7_ILi256EEESB_EEES9_SE_SG_Li256ELb1ELb1ELb0ELb0EEENS1_36VarlenDynamicPersistentTileSchedulerILi128ELi96ELi256ELi128ELb0ELb1ELb1ELb0ELb1ELb1EEEEEEEEEvNT_6ParamsE)
        /*0620*/ 	.word	0x00000028


	//----- nvinfo : EIATTR_MIN_STACK_SIZE
	.align		4
.L_292:
        /*0624*/ 	.byte	0x04, 0x12
        /*0626*/ 	.short	(.L_294 - .L_293)
	.align		4
.L_293:
        /*0628*/ 	.word	index@(_ZN7cutlass13device_kernelIN5flash11enable_sm90INS1_16FlashAttnFwdSm90INS1_25CollectiveMainloopFwdSm90ILi2EN4cute5tupleIJNS5_1CILi1EEES8_S8_EEENS6_IJNS7_ILi128EEENS7_ILi96EEENS7_ILi64EEEEEELi256ENS_10bfloat16_tEfNS_4arch4Sm90ELb0ELb0ELb1ELb1ELb1ELb1ELb1ELb1ELb0ELb1ELb0ELb0EEENS1_21CollectiveEpilogueFwdINS6_IJSA_NS7_ILi256EEESB_EEES9_SE_SG_Li256ELb1ELb1ELb0ELb0EEENS1_36VarlenDynamicPersistentTileSchedulerILi128ELi96ELi256ELi128ELb0ELb1ELb1ELb0ELb1ELb1EEEEEEEEEvNT_6ParamsE)
        /*062c*/ 	.word	0x00000090


	//----- nvinfo : EIATTR_MIN_STACK_SIZE
	.align		4
.L_294:
        /*0630*/ 	.byte	0x04, 0x12
        /*0632*/ 	.short	(.L_296 - .L_295)
	.align		4
.L_295:
        /*0634*/ 	.word	index@(_ZN7cutlass13device_kernelIN5flash11enable_sm90INS1_16FlashAttnFwdSm90INS1_25CollectiveMainloopFwdSm90ILi2EN4cute5tupleIJNS5_1CILi1EEES8_S8_EEENS6_IJNS7_ILi128EEENS7_ILi96EEENS7_ILi64EEEEEELi256ENS_10bfloat16_tEfNS_4arch4Sm90ELb0ELb1ELb1ELb0ELb1ELb0ELb0ELb1ELb0ELb1ELb0ELb0EEENS1_21CollectiveEpilogueFwdINS6_IJSA_NS7_ILi256EEESB_EEES9_SE_SG_Li256ELb0ELb1ELb0ELb0EEENS1_30DynamicPersistentTileSchedulerILi256ELi128ELb0ELb1ELb1EEEEEEEEEvNT_6ParamsE)
        /*0638*/ 	.word	0x00000430


	//----- nvinfo : EIATTR_MIN_STACK_SIZE
	.align		4
.L_296:
        /*063c*/ 	.byte	0x04, 0x12
        /*063e*/ 	.short	(.L_298 - .L_297)
	.align		4
.L_297:
        /*0640*/ 	.word	index@(_ZN7cutlass13device_kernelIN5flash11enable_sm90INS1_16FlashAttnFwdSm90INS1_25CollectiveMainloopFwdSm90ILi2EN4cute5tupleIJNS5_1CILi1EEES8_S8_EEENS6_IJNS7_ILi128EEENS7_ILi96EEENS7_ILi64EEEEEELi256ENS_10bfloat16_tEfNS_4arch4Sm90ELb0ELb1ELb1ELb0ELb1ELb0ELb1ELb1ELb0ELb1ELb0ELb0EEENS1_21CollectiveEpilogueFwdINS6_IJSA_NS7_ILi256EEESB_EEES9_SE_SG_Li256ELb0ELb1ELb0ELb0EEENS1_30DynamicPersistentTileSchedulerILi256ELi128ELb0ELb1ELb1EEEEEEEEEvNT_6ParamsE)
        /*0644*/ 	.word	0x00000460


	//----- nvinfo : EIATTR_MIN_STACK_SIZE
	.align		4
.L_298:
        /*0648*/ 	.byte	0x04, 0x12
        /*064a*/ 	.short	(.L_300 - .L_299)
	.align		4
.L_299:
        /*064c*/ 	.word	index@(_ZN7cutlass13device_kernelIN5flash11enable_sm90INS1_16FlashAttnFwdSm90INS1_25CollectiveMainloopFwdSm90ILi2EN4cute5tupleIJNS5_1CILi1EEES8_S8_EEENS6_IJNS7_ILi128EEENS7_ILi96EEENS7_ILi64EEEEEELi256ENS_10bfloat16_tEfNS_4arch4Sm90ELb0ELb1ELb1ELb1ELb1ELb0ELb0ELb1ELb0ELb1ELb0ELb0EEENS1_21CollectiveEpilogueFwdINS6_IJSA_NS7_ILi256EEESB_EEES9_SE_SG_Li256ELb1ELb1ELb0ELb0EEENS1_36VarlenDynamicPersistentTileSchedulerILi128ELi96ELi256ELi128ELb0ELb1ELb1ELb1ELb0ELb1EEEEEEEEEvNT_6ParamsE)
        /*0650*/ 	.word	0x00000430


	//----- nvinfo : EIATTR_MIN_STACK_SIZE
	.align		4
.L_300:
        /*0654*/ 	.byte	0x04, 0x12
        /*0656*/ 	.short	(.L_302 - .L_301)
	.align		4
.L_301:
        /*0658*/ 	.word	index@(_ZN7cutlass13device_kernelIN5flash11enable_sm90INS1_16FlashAttnFwdSm90INS1_25CollectiveMainloopFwdSm90ILi2EN4cute5tupleIJNS5_1CILi1EEES8_S8_EEENS6_IJNS7_ILi128EEENS7_ILi96EEENS7_ILi64EEEEEELi256ENS_10bfloat16_tEfNS_4arch4Sm90ELb0ELb1ELb1ELb1ELb1ELb1ELb0ELb1ELb0ELb1ELb0ELb0EEENS1_21CollectiveEpilogueFwdINS6_IJSA_NS7_ILi256EEESB_EEES9_SE_SG_Li256ELb1ELb1ELb0ELb0EEENS1_36VarlenDynamicPersistentTileSchedulerILi128ELi96ELi256ELi128ELb0ELb1ELb1ELb1ELb0ELb1EEEEEEEEEvNT_6ParamsE)
        /*065c*/ 	.word	0x00000440


	//----- nvinfo : EIATTR_MIN_STACK_SIZE
	.align		4
.L_302:
        /*0660*/ 	.byte	0x04, 0x12
        /*0662*/ 	.short	(.L_304 - .L_303)
	.align		4
.L_303:
        /*0664*/ 	.word	index@(_ZN7cutlass13device_kernelIN5flash11enable_sm90INS1_16FlashAttnFwdSm90INS1_25CollectiveMainloopFwdSm90ILi2EN4cute5tupleIJNS5_1CILi1EEES8_S8_EEENS6_IJNS7_ILi128EEENS7_ILi96EEENS7_ILi64EEEEEELi256ENS_10bfloat16_tEfNS_4arch4Sm90ELb0ELb1ELb1ELb1ELb1ELb0ELb1ELb1ELb0ELb1ELb0ELb0EEENS1_21CollectiveEpilogueFwdINS6_IJSA_NS7_ILi256EEESB_EEES9_SE_SG_Li256ELb1ELb1ELb0ELb0EEENS1_36VarlenDynamicPersistentTileSchedulerILi128ELi96ELi256ELi128ELb0ELb1ELb1ELb1ELb0ELb1EEEEEEEEEvNT_6ParamsE)
        /*0668*/ 	.word	0x00000480


	//----- nvinfo : EIATTR_MIN_STACK_SIZE
	.align		4
.L_304:
        /*066c*/ 	.byte	0x04, 0x12
        /*066e*/ 	.short	(.L_306 - .L_305)
	.align		4
.L_305:
        /*0670*/ 	.word	index@(_ZN7cutlass13device_kernelIN5flash11enable_sm90INS1_16FlashAttnFwdSm90INS1_25CollectiveMainloopFwdSm90ILi2EN4cute5tupleIJNS5_1CILi1EEES8_S8_EEENS6_IJNS7_ILi128EEENS7_ILi96EEENS7_ILi64EEEEEELi256ENS_10bfloat16_tEfNS_4arch4Sm90ELb0ELb1ELb1ELb1ELb1ELb1ELb1ELb1ELb0ELb1ELb0ELb0EEENS1_21CollectiveEpilogueFwdINS6_IJSA_NS7_ILi256EEESB_EEES9_SE_SG_Li256ELb1ELb1ELb0ELb0EEENS1_36VarlenDynamicPersistentTileSchedulerILi128ELi96ELi256ELi128ELb0ELb1ELb1ELb1ELb0ELb1EEEEEEEEEvNT_6ParamsE)
        /*0674*/ 	.word	0x000004b0


	//----- nvinfo : EIATTR_MIN_STACK_SIZE
	.align		4
.L_306:
        /*0678*/ 	.byte	0x04, 0x12
        /*067a*/ 	.short	(.L_308 - .L_307)
	.align		4
.L_307:
        /*067c*/ 	.word	index@(_ZN7cutlass13device_kernelIN5flash11enable_sm90INS1_16FlashAttnFwdSm90INS1_25CollectiveMainloopFwdSm90ILi2EN4cute5tupleIJNS5_1CILi1EEES8_S8_EEENS6_IJNS7_ILi128EEENS7_ILi96EEENS7_ILi64EEEEEELi256ENS_10bfloat16_tEfNS_4arch4Sm90ELb1ELb0ELb1ELb0ELb1ELb0ELb0ELb1ELb0ELb1ELb0ELb0EEENS1_21CollectiveEpilogueFwdINS6_IJSA_NS7_ILi256EEESB_EEES9_SE_SG_Li256ELb0ELb1ELb0ELb0EEENS1_30DynamicPersistentTileSchedulerILi256ELi128ELb0ELb1ELb1EEEEEEEEEvNT_6ParamsE)
        /*0680*/ 	.word	0x00000008


	//----- nvinfo : EIATTR_MIN_STACK_SIZE
	.align		4
.L_308:
        /*0684*/ 	.byte	0x04, 0x12
        /*0686*/ 	.short	(.L_310 - .L_309)
	.align		4
.L_309:
        /*0688*/ 	.word	index@(_ZN7cutlass13device_kernelIN5flash11enable_sm90INS1_16FlashAttnFwdSm90INS1_25CollectiveMainloopFwdSm90ILi2EN4cute5tupleIJNS5_1CILi1EEES8_S8_EEENS6_IJNS7_ILi128EEENS7_ILi96EEENS7_ILi64EEEEEELi256ENS_10bfloat16_tEfNS_4arch4Sm90ELb1ELb0ELb1ELb0ELb1ELb0ELb1ELb1ELb0ELb1ELb0ELb0EEENS1_21CollectiveEpilogueFwdINS6_IJSA_NS7_ILi256EEESB_EEES9_SE_SG_Li256ELb0ELb1ELb0ELb0EEENS1_30DynamicPersistentTileSchedulerILi256ELi128ELb0ELb1ELb1EEEEEEEEEvNT_6ParamsE)
        /*068c*/ 	.word	0x00000010


	//----- nvinfo : EIATTR_MIN_STACK_SIZE
	.align		4
.L_310:
        /*0690*/ 	.byte	0x04, 0x12
        /*0692*/ 	.short	(.L_312 - .L_311)
	.align		4
.L_311:
        /*0694*/ 	.word	index@(_ZN7cutlass13device_kernelIN5flash11enable_sm90INS1_16FlashAttnFwdSm90INS1_25CollectiveMainloopFwdSm90ILi2EN4cute5tupleIJNS5_1CILi1EEES8_S8_EEENS6_IJNS7_ILi128EEENS7_ILi96EEENS7_ILi64EEEEEELi256ENS_10bfloat16_tEfNS_4arch4Sm90ELb1ELb0ELb1ELb1ELb1ELb0ELb0ELb1ELb0ELb1ELb0ELb0EEENS1_21CollectiveEpilogueFwdINS6_IJSA_NS7_ILi256EEESB_EEES9_SE_SG_Li256ELb1ELb1ELb0ELb0EEENS1_36VarlenDynamicPersistentTileSchedulerILi128ELi96ELi256ELi128ELb0ELb1ELb1ELb1ELb1ELb1EEEEEEEEEvNT_6ParamsE)
        /*0698*/ 	.word	0x00000028


	//----- nvinfo : EIATTR_MIN_STACK_SIZE
	.align		4
.L_312:
        /*069c*/ 	.byte	0x04, 0x12
        /*069e*/ 	.short	(.L_314 - .L_313)
	.align		4
.L_313:
        /*06a0*/ 	.word	index@(_ZN7cutlass13device_kernelIN5flash11enable_sm90INS1_16FlashAttnFwdSm90INS1_25CollectiveMainloopFwdSm90ILi2EN4cute5tupleIJNS5_1CILi1EEES8_S8_EEENS6_IJNS7_ILi128EEENS7_ILi96EEENS7_ILi64EEEEEELi256ENS_10bfloat16_tEfNS_4arch4Sm90ELb1ELb0ELb1ELb1ELb1ELb1ELb0ELb1ELb0ELb1ELb0ELb0EEENS1_21CollectiveEpilogueFwdINS6_IJSA_NS7_ILi256EEESB_EEES9_SE_SG_Li256ELb1ELb1ELb0ELb0EEENS1_36VarlenDynamicPersistentTileSchedulerILi128ELi96ELi256ELi128ELb0ELb1ELb1ELb1ELb1ELb1EEEEEEEEEvNT_6ParamsE)
        /*06a4*/ 	.word	0x00000060


	//----- nvinfo : EIATTR_MIN_STACK_SIZE
	.align		4
.L_314:
        /*06a8*/ 	.byte	0x04, 0x12
        /*06aa*/ 	.short	(.L_316 - .L_315)
	.align		4
.L_315:
        /*06ac*/ 	.word	index@(_ZN7cutlass13device_kernelIN5flash11enable_sm90INS1_16FlashAttnFwdSm90INS1_25CollectiveMainloopFwdSm90ILi2EN4cute5tupleIJNS5_1CILi1EEES8_S8_EEENS6_IJNS7_ILi128EEENS7_ILi96EEENS7_ILi64EEEEEELi256ENS_10bfloat16_tEfNS_4arch4Sm90ELb1ELb0ELb1ELb1ELb1ELb0ELb1ELb1ELb0ELb1ELb0ELb0EEENS1_21CollectiveEpilogueFwdINS6_IJSA_NS7_ILi256EEESB_EEES9_SE_SG_Li256ELb1ELb1ELb0ELb0EEENS1_36VarlenDynamicPersistentTileSchedulerILi128ELi96ELi256ELi128ELb0ELb1ELb1ELb1ELb1ELb1EEEEEEEEEvNT_6ParamsE)
        /*06b0*/ 	.word	0x00000028


	//----- nvinfo : EIATTR_MIN_STACK_SIZE
	.align		4
.L_316:
        /*06b4*/ 	.byte	0x04, 0x12
        /*06b6*/ 	.short	(.L_318 - .L_317)
	.align		4
.L_317:
        /*06b8*/ 	.word	index@(_ZN7cutlass13device_kernelIN5flash11enable_sm90INS1_16FlashAttnFwdSm90INS1_25CollectiveMainloopFwdSm90ILi2EN4cute5tupleIJNS5_1CILi1EEES8_S8_EEENS6_IJNS7_ILi128EEENS7_ILi96EEENS7_ILi64EEEEEELi256ENS_10bfloat16_tEfNS_4arch4Sm90ELb1ELb0ELb1ELb1ELb1ELb1ELb1ELb1ELb0ELb1ELb0ELb0EEENS1_21CollectiveEpilogueFwdINS6_IJSA_NS7_ILi256EEESB_EEES9_SE_SG_Li256ELb1ELb1ELb0ELb0EEENS1_36VarlenDynamicPersistentTileSchedulerILi128ELi96ELi256ELi128ELb0ELb1ELb1ELb1ELb1ELb1EEEEEEEEEvNT_6ParamsE)
        /*06bc*/ 	.word	0x00000100
.L_318:


//--------------------- .nv.compat                --------------------------
	.section	.nv.compat,"",@"SHT_CUDA_COMPAT_INFO"
	.align	4
        /*0000*/ 	.byte	0x02, 0x09, 0x01, 0x00, 0x02, 0x02, 0x04, 0x00, 0x02, 0x05, 0x05, 0x00, 0x03, 0x07, 0x01, 0x01
        /*0010*/ 	.byte	0x02, 0x03, 0x01, 0x00, 0x02, 0x06, 0x01, 0x00, 0x04, 0x0b, 0x08, 0x00, 0x00, 0x00, 0x00, 0x00
        /*0020*/ 	.byte	0x00, 0x00, 0x00, 0x00


//--------------------- .nv.info._ZN7cutlass13device_kernelIN5flash11enable_sm90INS1_16FlashAttnFwdSm90INS1_25CollectiveMainloopFwdSm90ILi2EN4cute5tupleIJNS5_1CILi1EEES8_S8_EEENS6_IJNS7_ILi128EEENS7_ILi96EEENS7_ILi192EEEEEELi128ENS_10bfloat16_tEfNS_4arch4Sm90ELb0ELb0ELb1ELb0ELb1ELb0ELb0ELb1ELb1ELb1ELb0ELb0EEENS1_21CollectiveEpilogueFwdINS6_IJSA_SA_SB_EEES9_SE_SG_Li256ELb0ELb1ELb0ELb0EEENS1_29StaticPersistentTileSchedulerILb0EEEEEEEEEvNT_6ParamsE --------------------------
	.section	.nv.info._ZN7cutlass13device_kernelIN5flash11enable_sm90INS1_16FlashAttnFwdSm90INS1_25CollectiveMainloopFwdSm90ILi2EN4cute5tupleIJNS5_1CILi1EEES8_S8_EEENS6_IJNS7_ILi128EEENS7_ILi96EEENS7_ILi192EEEEEELi128ENS_10bfloat16_tEfNS_4arch4Sm90ELb0ELb0ELb1ELb0ELb1ELb0ELb0ELb1ELb1ELb1ELb0ELb0EEENS1_21CollectiveEpilogueFwdINS6_IJSA_SA_SB_EEES9_SE_SG_Li256ELb0ELb1ELb0ELb0EEENS1_29StaticPersistentTileSchedulerILb0EEEEEEEEEvNT_6ParamsE,"",@"SHT_CUDA_INFO"
	.sectionflags	@""
	.align	4


	//----- nvinfo : EIATTR_CUDA_API_VERSION
	.align		4
        /*0000*/ 	.byte	0x04, 0x37
        /*0002*/ 	.short	(.L_320 - .L_319)
.L_319:
        /*0004*/ 	.word	0x00000082


	//----- nvinfo : EIATTR_KPARAM_INFO
	.align		4
.L_320:
        /*0008*/ 	.byte	0x04, 0x17
        /*000a*/ 	.short	(.L_322 - .L_321)
.L_321:
        /*000c*/ 	.word	0x00000000
        /*0010*/ 	.short	0x0000
        /*0012*/ 	.short	0x0070
        /*0014*/ 	.byte	0x00, 0xf0, 0x01, 0x28


	//----- nvinfo : EIATTR_SPARSE_MMA_MASK
	.align		4
.L_322:
        /*0018*/ 	.byte	0x03, 0x50
        /*001a*/ 	.short	0x0000


	//----- nvinfo : EIATTR_MAXREG_COUNT
	.align		4
        /*001c*/ 	.byte	0x03, 0x1b
        /*001e*/ 	.short	0x00a8


	//----- nvinfo : EIATTR_NUM_BARRIERS
	.align		4
        /*0020*/ 	.byte	0x02, 0x4c
        /*0022*/ 	.byte	0x09
	.zero		1


	//----- nvinfo : EIATTR_EXTERNS
	.align		4
        /*0024*/ 	.byte	0x04, 0x0f
        /*0026*/ 	.short	(.L_324 - .L_323)


	//   ....[0]....
	.align		4
.L_323:
        /*0028*/ 	.word	index@(__assertfail)


	//----- nvinfo : EIATTR_ANNOTATIONS
	.align		4
.L_324:
        /*002c*/ 	.byte	0x04, 0x55
        /*002e*/ 	.short	(.L_326 - .L_325)


	//   ....[0]....
.L_325:
        /*0030*/ 	.word	0x00000001
        /*0034*/ 	.byte	0xa0, 0x08, 0x00, 0x00, 0x01, 0x00, 0x00, 0x00, 0x50, 0x09, 0x00, 0x00, 0x01, 0x00, 0x00, 0x00
        /*0044*/ 	.byte	0x50, 0x7b, 0x00, 0x00, 0x01, 0x00, 0x00, 0x00, 0x80, 0x7c, 0x00, 0x00, 0x01, 0x00, 0x00, 0x00
        /*0054*/ 	.byte	0xc0, 0x98, 0x00, 0x00, 0x01, 0x00, 0x00, 0x00, 0x60, 0xae, 0x00, 0x00, 0x01, 0x00, 0x00, 0x00
        /*0064*/ 	.byte	0x10, 0xaf, 0x00, 0x00, 0x01, 0x00, 0x00, 0x00, 0x90, 0xb0, 0x00, 0x00


	//----- nvinfo : EIATTR_MERCURY_ISA_VERSION
	.align		4
.L_326:
        /*0070*/ 	.byte	0x03, 0x5f
        /*0072*/ 	.short	0x0101


	//----- nvinfo : EIATTR_INT_WARP_WIDE_INSTR_OFFSETS
	.align		4
        /*0074*/ 	.byte	0x04, 0x31
        /*0076*/ 	.short	(.L_328 - .L_327)


	//   ....[0]....
.L_327:
        /*0078*/ 	.word	0x000000c0


	//   ....[1]....
        /*007c*/ 	.word	0x000000d0


	//   ....[2]....
        /*0080*/ 	.word	0x00000170


	//----- nvinfo : EIATTR_COOP_GROUP_MASK_REGIDS
	.align		4
.L_328:
        /*0084*/ 	.byte	0x04, 0x29
        /*0086*/ 	.short	(.L_330 - .L_329)


	//   ....[0]....
.L_329:
        /*0088*/ 	.word	0xffffffff


	//   ....[1]....
        /*008c*/ 	.word	0xffffffff


	//   ....[2]....
        /*0090*/ 	.word	0xffffffff


	//   ....[3]....
        /*0094*/ 	.word	0xffffffff


	//   ....[4]....
        /*0098*/ 	.word	0xffffffff


	//   ....[5]....
        /*009c*/ 	.word	0xffffffff


	//   ....[6]....
        /*00a0*/ 	.word	0xffffffff


	//   ....[7]....
        /*00a4*/ 	.word	0xffffffff


	//   ....[8]....
        /*00a8*/ 	.word	0xffffffff


	//   ....[9]....
        /*00ac*/ 	.word	0xffffffff


	//   ....[10]....
        /*00b0*/ 	.word	0xffffffff


	//   ....[11]....
        /*00b4*/ 	.word	0xffffffff


	//   ....[12]....
        /*00b8*/ 	.word	0xffffffff


	//   ....[13]....
        /*00bc*/ 	.word	0xffffffff


	//   ....[14]....
        /*00c0*/ 	.word	0xffffffff


	//   ....[15]....
        /*00c4*/ 	.word	0xffffffff


	//   ....[16]....
        /*00c8*/ 	.word	0xffffffff


	//   ....[17]....
        /*00cc*/ 	.word	0xffffffff


	//   ....[18]....
        /*00d0*/ 	.word	0xffffffff


	//   ....[19]....
        /*00d4*/ 	.word	0xffffffff


	//   ....[20]....
        /*00d8*/ 	.word	0xffffffff


	//   ....[21]....
        /*00dc*/ 	.word	0xffffffff


	//   ....[22]....
        /*00e0*/ 	.word	0xffffffff


	//   ....[23]....
        /*00e4*/ 	.word	0xffffffff


	//   ....[24]....
        /*00e8*/ 	.word	0xffffffff


	//   ....[25]....
        /*00ec*/ 	.word	0xffffffff


	//   ....[26]....
        /*00f0*/ 	.word	0xffffffff


	//   ....[27]....
        /*00f4*/ 	.word	0xffffffff


	//   ....[28]....
        /*00f8*/ 	.word	0xffffffff


	//   ....[29]....
        /*00fc*/ 	.word	0xffffffff


	//   ....[30]....
        /*0100*/ 	.word	0xffffffff


	//   ....[31]....
        /*0104*/ 	.word	0xffffffff


	//   ....[32]....
        /*0108*/ 	.word	0xffffffff


	//   ....[33]....
        /*010c*/ 	.word	0xffffffff


	//   ....[34]....
        /*0110*/ 	.word	0xffffffff


	//   ....[35]....
        /*0114*/ 	.word	0xffffffff


	//   ....[36]....
        /*0118*/ 	.word	0xffffffff


	//   ....[37]....
        /*011c*/ 	.word	0xffffffff


	//   ....[38]....
        /*0120*/ 	.word	0xffffffff


	//   ....[39]....
        /*0124*/ 	.word	0xffffffff


	//   ....[40]....
        /*0128*/ 	.word	0xffffffff


	//   ....[41]....
        /*012c*/ 	.word	0xffffffff


	//   ....[42]....
        /*0130*/ 	.word	0xffffffff


	//   ....[43]....
        /*0134*/ 	.word	0xffffffff


	//   ....[44]....
        /*0138*/ 	.word	0xffffffff


	//   ....[45]....
        /*013c*/ 	.word	0xffffffff


	//   ....[46]....
        /*0140*/ 	.word	0xffffffff


	//   ....[47]....
        /*0144*/ 	.word	0xffffffff


	//   ....[48]....
        /*0148*/ 	.word	0xffffffff


	//   ....[49]....
        /*014c*/ 	.word	0xffffffff


	//   ....[50]....
        /*0150*/ 	.word	0xffffffff


	//   ....[51]....
        /*0154*/ 	.word	0xffffffff


	//   ....[52]....
        /*0158*/ 	.word	0xffffffff


	//   ....[53]....
        /*015c*/ 	.word	0xffffffff


	//   ....[54]....
        /*0160*/ 	.word	0xffffffff


	//   ....[55]....
        /*0164*/ 	.word	0xffffffff


	//   ....[56]....
        /*0168*/ 	.word	0xffffffff


	//   ....[57]....
        /*016c*/ 	.word	0xffffffff


	//   ....[58]....
        /*0170*/ 	.word	0xffffffff


	//   ....[59]....
        /*0174*/ 	.word	0xffffffff


	//   ....[60]....
        /*0178*/ 	.word	0xffffffff


	//   ....[61]....
        /*017c*/ 	.word	0xffffffff


	//   ....[62]....
        /*0180*/ 	.word	0xffffffff


	//   ....[63]....
        /*0184*/ 	.word	0xffffffff


	//   ....[64]....
        /*0188*/ 	.word	0xffffffff


	//   ....[65]....
        /*018c*/ 	.word	0xffffffff


	//   ....[66]....
        /*0190*/ 	.word	0xffffffff


	//   ....[67]....
        /*0194*/ 	.word	0xffffffff


	//   ....[68]....
        /*0198*/ 	.word	0xffffffff


	//   ....[69]....
        /*019c*/ 	.word	0xffffffff


	//   ....[70]....
        /*01a0*/ 	.word	0xffffffff


	//   ....[71]....
        /*01a4*/ 	.word	0xffffffff


	//   ....[72]....
        /*01a8*/ 	.word	0xffffffff


	//   ....[73]....
        /*01ac*/ 	.word	0xffffffff


	//   ....[74]....
        /*01b0*/ 	.word	0xffffffff


	//   ....[75]....
        /*01b4*/ 	.word	0xffffffff


	//   ....[76]....
        /*01b8*/ 	.word	0xffffffff


	//   ....[77]....
        /*01bc*/ 	.word	0xffffffff


	//   ....[78]....
        /*01c0*/ 	.word	0xffffffff


	//   ....[79]....
        /*01c4*/ 	.word	0xffffffff


	//   ....[80]....
        /*01c8*/ 	.word	0xffffffff


	//   ....[81]....
        /*01cc*/ 	.word	0xffffffff


	//   ....[82]....
        /*01d0*/ 	.word	0xffffffff


	//   ....[83]....
        /*01d4*/ 	.word	0xffffffff


	//   ....[84]....
        /*01d8*/ 	.word	0xffffffff


	//   ....[85]....
        /*01dc*/ 	.word	0xffffffff


	//   ....[86]....
        /*01e0*/ 	.word	0xffffffff


	//   ....[87]....
        /*01e4*/ 	.word	0xffffffff


	//   ....[88]....
        /*01e8*/ 	.word	0xffffffff


	//   ....[89]....
        /*01ec*/ 	.word	0xffffffff


	//   ....[90]....
        /*01f0*/ 	.word	0xffffffff


	//   ....[91]....
        /*01f4*/ 	.word	0xffffffff


	//   ....[92]....
        /*01f8*/ 	.word	0xffffffff


	//   ....[93]....
        /*01fc*/ 	.word	0xffffffff


	//   ....[94]....
        /*0200*/ 	.word	0xffffffff


	//   ....[95]....
        /*0204*/ 	.word	0xffffffff


	//   ....[96]....
        /*0208*/ 	.word	0x0500000f


	//   ....[97]....
        /*020c*/ 	.word	0x0500000f


	//   ....[98]....
        /*0210*/ 	.word	0x0500000f


	//   ....[99]....
        /*0214*/ 	.word	0x0500000f


	//   ....[100]....
        /*0218*/ 	.word	0x0500000f


	//   ....[101]....
        /*021c*/ 	.word	0x0500000f


	//   ....[102]....
        /*0220*/ 	.word	0x0500000f


	//   ....[103]....
        /*0224*/ 	.word	0x0500000f


	//   ....[104]....
        /*0228*/ 	.word	0x0500000f


	//   ....[105]....
        /*022c*/ 	.word	0x0500000f


	//   ....[106]....
        /*0230*/ 	.word	0x0500000f


	//   ....[107]....
        /*0234*/ 	.word	0x0500000f


	//   ....[108]....
        /*0238*/ 	.word	0x0500000f


	//   ....[109]....
        /*023c*/ 	.word	0x0500000f


	//   ....[110]....
        /*0240*/ 	.word	0x0500000f


	//   ....[111]....
        /*0244*/ 	.word	0x0500000f


	//   ....[112]....
        /*0248*/ 	.word	0x0500000f


	//   ....[113]....
        /*024c*/ 	.word	0x0500000f


	//   ....[114]....
        /*0250*/ 	.word	0x0500000f


	//   ....[115]....
        /*0254*/ 	.word	0x0500000f


	//   ....[116]....
        /*0258*/ 	.word	0x0500000f


	//   ....[117]....
        /*025c*/ 	.word	0x0500000f


	//   ....[118]....
        /*0260*/ 	.word	0x0500000f


	//   ....[119]....
        /*0264*/ 	.word	0x0500000f


	//   ....[120]....
        /*0268*/ 	.word	0x0500000f


	//   ....[121]....
        /*026c*/ 	.word	0x0500000f


	//   ....[122]....
        /*0270*/ 	.word	0x0500000f


	//   ....[123]....
        /*0274*/ 	.word	0x0500000f


	//   ....[124]....
        /*0278*/ 	.word	0x0500000f


	//   ....[125]....
        /*027c*/ 	.word	0x0500000f


	//   ....[126]....
        /*0280*/ 	.word	0x0500000f


	//   ....[127]....
        /*0284*/ 	.word	0x0500000f


	//   ....[128]....
        /*0288*/ 	.word	0x0500000f


	//   ....[129]....
        /*028c*/ 	.word	0x0500000f


	//   ....[130]....
        /*0290*/ 	.word	0x0500000f


	//   ....[131]....
        /*0294*/ 	.word	0x0500000f


	//   ....[132]....
        /*0298*/ 	.word	0x0500000f


	//   ....[133]....
        /*029c*/ 	.word	0x0500000f


	//   ....[134]....
        /*02a0*/ 	.word	0x0500000f


	//   ....[135]....
        /*02a4*/ 	.word	0x0500000f


	//   ....[136]....
        /*02a8*/ 	.word	0x0500000f


	//   ....[137]....
        /*02ac*/ 	.word	0x0500000f


	//   ....[138]....
        /*02b0*/ 	.word	0x0500000f


	//   ....[139]....
        /*02b4*/ 	.word	0x0500000f


	//   ....[140]....
        /*02b8*/ 	.word	0x0500000f


	//   ....[141]....
        /*02bc*/ 	.word	0x0500000f


	//   ....[142]....
        /*02c0*/ 	.word	0x0500000f


	//   ....[143]....
        /*02c4*/ 	.word	0x0500000f


	//   ....[144]....
        /*02c8*/ 	.word	0x0500000f


	//   ....[145]....
        /*02cc*/ 	.word	0x0500000f


	//   ....[146]....
        /*02d0*/ 	.word	0x0500000f


	//   ....[147]....
        /*02d4*/ 	.word	0x0500000f


	//   ....[148]....
        /*02d8*/ 	.word	0x0500000f


	//   ....[149]....
        /*02dc*/ 	.word	0x0500000f


	//   ....[150]....
        /*02e0*/ 	.word	0x0500000f


	//   ....[151]....
        /*02e4*/ 	.word	0x0500000f


	//   ....[152]....
        /*02e8*/ 	.word	0x0500000f


	//   ....[153]....
        /*02ec*/ 	.word	0x0500000f


	//   ....[154]....
        /*02f0*/ 	.word	0x0500000f


	//   ....[155]....
        /*02f4*/ 	.word	0x0500000f


	//   ....[156]....
        /*02f8*/ 	.word	0x0500000f


	//   ....[157]....
        /*02fc*/ 	.word	0x0500000f


	//   ....[158]....
        /*0300*/ 	.word	0x0500000f


	//   ....[159]....
        /*0304*/ 	.word	0x0500000f


	//   ....[160]....
        /*0308*/ 	.word	0x0500000f


	//   ....[161]....
        /*030c*/ 	.word	0x0500000f


	//----- nvinfo : EIATTR_COOP_GROUP_INSTR_OFFSETS
	.align		4
.L_330:
        /*0310*/ 	.byte	0x04, 0x28
        /*0312*/ 	.short	(.L_332 - .L_331)


	//   ....[0]....
.L_331:
        /*0314*/ 	.word	0x00000070


	//   ....[1]....
        /*0318*/ 	.word	0x000000b0


	//   ....[2]....
        /*031c*/ 	.word	0x000002d0


	//   ....[3]....
        /*0320*/ 	.word	0x00000430


	//   ....[4]....
        /*0324*/ 	.word	0x00000550


	//   ....[5]....
        /*0328*/ 	.word	0x000006b0


	//   ....[6]....
        /*032c*/ 	.word	0x00000ce0


	//   ....[7]....
        /*0330*/ 	.word	0x000024f0


	//   ....[8]....
        /*0334*/ 	.word	0x00002560


	//   ....[9]....
        /*0338*/ 	.word	0x00002970


	//   ....[10]....
        /*033c*/ 	.word	0x00002a00


	//   ....[11]....
        /*0340*/ 	.word	0x00004db0


	//   ....[12]....
        /*0344*/ 	.word	0x00004dd0


	//   ....[13]....
        /*0348*/ 	.word	0x00004df0


	//   ....[14]....
        /*034c*/ 	.word	0x00004e20


	//   ....[15]....
        /*0350*/ 	.word	0x00005f50


	//   ....[16]....
        /*0354*/ 	.word	0x00005f80


	//   ....[17]....
        /*0358*/ 	.word	0x00006040


	//   ....[18]....
        /*035c*/ 	.word	0x00006050


	//   ....[19]....
        /*0360*/ 	.word	0x00007030


	//   ....[20]....
        /*0364*/ 	.word	0x00007060


	//   ....[21]....
        /*0368*/ 	.word	0x000070f0


	//   ....[22]....
        /*036c*/ 	.word	0x00007160


	//   ....[23]....
        /*0370*/ 	.word	0x000076d0


	//   ....[24]....
        /*0374*/ 	.word	0x00007710


	//   ....[25]....
        /*0378*/ 	.word	0x000077e0


	//   ....[26]....
        /*037c*/ 	.word	0x00007800


	//   ....[27]....
        /*0380*/ 	.word	0x000078b0


	//   ....[28]....
        /*0384*/ 	.word	0x000078d0


	//   ....[29]....
        /*0388*/ 	.word	0x00007990


	//   ....[30]....
        /*038c*/ 	.word	0x000079d0


	//   ....[31]....
        /*0390*/ 	.word	0x00008ab0


	//   ....[32]....
        /*0394*/ 	.word	0x00008ad0


	//   ....[33]....
        /*0398*/ 	.word	0x00008ae0


	//   ....[34]....
        /*039c*/ 	.word	0x00008b30


	//   ....[35]....
        /*03a0*/ 	.word	0x00008b80


	//   ....[36]....
        /*03a4*/ 	.word	0x00008bd0


	//   ....[37]....
        /*03a8*/ 	.word	0x00008c70


	//   ....[38]....
        /*03ac*/ 	.word	0x00008c90


	//   ....[39]....
        /*03b0*/ 	.word	0x00008d20


	//   ....[40]....
        /*03b4*/ 	.word	0x00008d40


	//   ....[41]....
        /*03b8*/ 	.word	0x00008dd0


	//   ....[42]....
        /*03bc*/ 	.word	0x00008df0


	//   ....[43]....
        /*03c0*/ 	.word	0x000093e0


	//   ....[44]....
        /*03c4*/ 	.word	0x00009400


	//   ....[45]....
        /*03c8*/ 	.word	0x00009430


	//   ....[46]....
        /*03cc*/ 	.word	0x00009470


	//   ....[47]....
        /*03d0*/ 	.word	0x000094f0


	//   ....[48]....
        /*03d4*/ 	.word	0x00009510


	//   ....[49]....
        /*03d8*/ 	.word	0x000095a0


	//   ....[50]....
        /*03dc*/ 	.word	0x000095d0


	//   ....[51]....
        /*03e0*/ 	.word	0x00009650


	//   ....[52]....
        /*03e4*/ 	.word	0x00009670


	//   ....[53]....
        /*03e8*/ 	.word	0x00009700


	//   ....[54]....
        /*03ec*/ 	.word	0x00009720


	//   ....[55]....
        /*03f0*/ 	.word	0x000097b0


	//   ....[56]....
        /*03f4*/ 	.word	0x000097e0


	//   ....[57]....
        /*03f8*/ 	.word	0x00009860


	//   ....[58]....
        /*03fc*/ 	.word	0x00009880


	//   ....[59]....
        /*0400*/ 	.word	0x00009ed0


	//   ....[60]....
        /*0404*/ 	.word	0x00009f00


	//   ....[61]....
        /*0408*/ 	.word	0x00009f10


	//   ....[62]....
        /*040c*/ 	.word	0x00009f30


	//   ....[63]....
        /*0410*/ 	.word	0x00009f80


	//   ....[64]....
        /*0414*/ 	.word	0x00009fa0


	//   ....[65]....
        /*0418*/ 	.word	0x0000a000


	//   ....[66]....
        /*041c*/ 	.word	0x0000a020


	//   ....[67]....
        /*0420*/ 	.word	0x0000a070


	//   ....[68]....
        /*0424*/ 	.word	0x0000a090


	//   ....[69]....
        /*0428*/ 	.word	0x0000a0e0


	//   ....[70]....
        /*042c*/ 	.word	0x0000a100


	//   ....[71]....
        /*0430*/ 	.word	0x0000a390


	//   ....[72]....
        /*0434*/ 	.word	0x0000a3b0


	//   ....[73]....
        /*0438*/ 	.word	0x0000a3d0


	//   ....[74]....
        /*043c*/ 	.word	0x0000a430


	//   ....[75]....
        /*0440*/ 	.word	0x0000a450


	//   ....[76]....
        /*0444*/ 	.word	0x0000a4b0


	//   ....[77]....
        /*0448*/ 	.word	0x0000a4d0


	//   ....[78]....
        /*044c*/ 	.word	0x0000a530


	//   ....[79]....
        /*0450*/ 	.word	0x0000a550


	//   ....[80]....
        /*0454*/ 	.word	0x0000a5b0


	//   ....[81]....
        /*0458*/ 	.word	0x0000a5d0


	//   ....[82]....
        /*045c*/ 	.word	0x0000a5e0


	//   ....[83]....
        /*0460*/ 	.word	0x0000aa50


	//   ....[84]....
        /*0464*/ 	.word	0x0000aa70


	//   ....[85]....
        /*0468*/ 	.word	0x0000aa90


	//   ....[86]....
        /*046c*/ 	.word	0x0000aad0


	//   ....[87]....
        /*0470*/ 	.word	0x0000ab20


	//   ....[88]....
        /*0474*/ 	.word	0x0000ab50


	//   ....[89]....
        /*0478*/ 	.word	0x0000aba0


	//   ....[90]....
        /*047c*/ 	.word	0x0000abd0


	//   ....[91]....
        /*0480*/ 	.word	0x0000ac20


	//   ....[92]....
        /*0484*/ 	.word	0x0000ac50


	//   ....[93]....
        /*0488*/ 	.word	0x0000aca0


	//   ....[94]....
        /*048c*/ 	.word	0x0000acd0


	//   ....[95]....
        /*0490*/ 	.word	0x0000b010


	//   ....[96]....
        /*0494*/ 	.word	0x0000b510


	//   ....[97]....
        /*0498*/ 	.word	0x0000b600


	//   ....[98]....
        /*049c*/ 	.word	0x0000b6a0


	//   ....[99]....
        /*04a0*/ 	.word	0x0000b730


	//   ....[100]....
        /*04a4*/ 	.word	0x0000b7f0


	//   ....[101]....
        /*04a8*/ 	.word	0x0000b870


	//   ....[102]....
        /*04ac*/ 	.word	0x0000b950


	//   ....[103]....
        /*04b0*/ 	.word	0x0000b9e0


	//   ....[104]....
        /*04b4*/ 	.word	0x0000bab0


	//   ....[105]....
        /*04b8*/ 	.word	0x0000bb40


	//   ....[106]....
        /*04bc*/ 	.word	0x0000bc10


	//   ....[107]....
        /*04c0*/ 	.word	0x0000bc90


	//   ....[108]....
        /*04c4*/ 	.word	0x0000bd60


	//   ....[109]....
        /*04c8*/ 	.word	0x0000bdf0


	//   ....[110]....
        /*04cc*/ 	.word	0x0000be60


	//   ....[111]....
        /*04d0*/ 	.word	0x0000bee0


	//   ....[112]....
        /*04d4*/ 	.word	0x0000bfa0


	//   ....[113]....
        /*04d8*/ 	.word	0x0000c010


	//   ....[114]....
        /*04dc*/ 	.word	0x0000c100


	//   ....[115]....
        /*04e0*/ 	.word	0x0000c190


	//   ....[116]....
        /*04e4*/ 	.word	0x0000c260


	//   ....[117]....
        /*04e8*/ 	.word	0x0000c2e0


	//   ....[118]....
        /*04ec*/ 	.word	0x0000c3c0


	//   ....[119]....
        /*04f0*/ 	.word	0x0000c430


	//   ....[120]....
        /*04f4*/ 	.word	0x0000c520


	//   ....[121]....
        /*04f8*/ 	.word	0x0000c5b0


	//   ....[122]....
        /*04fc*/ 	.word	0x0000c680


	//   ....[123]....
        /*0500*/ 	.word	0x0000c700


	//   ....[124]....
        /*0504*/ 	.word	0x0000c7c0


	//   ....[125]....
        /*0508*/ 	.word	0x0000c900


	//   ....[126]....
        /*050c*/ 	.word	0x0000c9b0


	//   ....[127]....
        /*0510*/ 	.word	0x0000ca10


	//   ....[128]....
        /*0514*/ 	.word	0x0000cad0


	//   ....[129]....
        /*0518*/ 	.word	0x0000cb30


	//   ....[130]....
        /*051c*/ 	.word	0x0000cbf0


	//   ....[131]....
        /*0520*/ 	.word	0x0000cc50


	//   ....[132]....
        /*0524*/ 	.word	0x0000cd10


	//   ....[133]....
        /*0528*/ 	.word	0x0000cd70


	//   ....[134]....
        /*052c*/ 	.word	0x0000ce30


	//   ....[135]....
        /*0530*/ 	.word	0x0000ce90


	//   ....[136]....
        /*0534*/ 	.word	0x0000cf50


	//   ....[137]....
        /*0538*/ 	.word	0x0000d030


	//   ....[138]....
        /*053c*/ 	.word	0x0000d0d0


	//   ....[139]....
        /*0540*/ 	.word	0x0000d130


	//   ....[140]....
        /*0544*/ 	.word	0x0000d200


	//   ....[141]....
        /*0548*/ 	.word	0x0000d260


	//   ....[142]....
        /*054c*/ 	.word	0x0000d330


	//   ....[143]....
        /*0550*/ 	.word	0x0000d390


	//   ....[144]....
        /*0554*/ 	.word	0x0000d460


	//   ....[145]....
        /*0558*/ 	.word	0x0000d4c0


	//   ....[146]....
        /*055c*/ 	.word	0x0000d590


	//   ....[147]....
        /*0560*/ 	.word	0x0000d5f0


	//   ....[148]....
        /*0564*/ 	.word	0x0000d6b0


	//   ....[149]....
        /*0568*/ 	.word	0x0000d7d0


	//   ....[150]....
        /*056c*/ 	.word	0x0000d870


	//   ....[151]....
        /*0570*/ 	.word	0x0000d8d0


	//   ....[152]....
        /*0574*/ 	.word	0x0000d9a0


	//   ....[153]....
        /*0578*/ 	.word	0x0000da40


	//   ....[154]....
        /*057c*/ 	.word	0x0000db00


	//   ....[155]....
        /*0580*/ 	.word	0x0000dba0


	//   ....[156]....
        /*0584*/ 	.word	0x0000dc60


	//   ....[157]....
        /*0588*/ 	.word	0x0000dd00


	//   ....[158]....
        /*058c*/ 	.word	0x0000ddc0


	//   ....[159]....
        /*0590*/ 	.word	0x0000de60


	//   ....[160]....
        /*0594*/ 	.word	0x0000df20


	//   ....[161]....
        /*0598*/ 	.word	0x0000e070


	//----- nvinfo : EIATTR_REG_RECONFIG
	.align		4
.L_332:
        /*059c*/ 	.byte	0x01, 0x54
	.zero		2


	//----- nvinfo : EIATTR_SYSCALL_OFFSETS
	.align		4
        /*05a0*/ 	.byte	0x04, 0x46
        /*05a2*/ 	.short	(.L_334 - .L_333)


	//   ....[0]....
.L_333:
        /*05a4*/ 	.word	0x00001050


	//   ....[1]....
        /*05a8*/ 	.word	0x00008260


	//   ....[2]....
        /*05ac*/ 	.word	0x000083a0


	//   ....[3]....
        /*05b0*/ 	.word	0x00008490


	//   ....[4]....
        /*05b4*/ 	.word	0x000090f0


	//----- nvinfo : EIATTR_MBARRIER_INSTR_OFFSETS
	.align		4
.L_334:
        /*05b8*/ 	.byte	0x04, 0x39
        /*05ba*/ 	.short	(.L_336 - .L_335)


	//   ....[0]....
.L_335:
        /*05bc*/ 	.word	0x00000180
        /*05c0*/ 	.word	0x000000ff
        /*05c4*/ 	.word	0x0002a800
        /*05c8*/ 	.short	0x0100
        /*05ca*/ 	.byte	0x08
	.zero		1


	//   ....[1]....
        /*05cc*/ 	.word	0x00000190
        /*05d0*/ 	.word	0x000000ff
        /*05d4*/ 	.word	0x0002a820
        /*05d8*/ 	.short	0x0100
        /*05da*/ 	.byte	0x08
	.zero		1


	//   ....[2]....
        /*05dc*/ 	.word	0x00000280
        /*05e0*/ 	.word	0x000000ff
        /*05e4*/ 	.word	0x0002a830
        /*05e8*/ 	.short	0x0100
        /*05ea*/ 	.byte	0x08
	.zero		1


	//   ....[3]....
        /*05ec*/ 	.word	0x00000290
        /*05f0*/ 	.word	0x000000ff
        /*05f4*/ 	.word	0x0002a840
        /*05f8*/ 	.short	0x0100
        /*05fa*/ 	.byte	0x08
	.zero		1


	//   ....[4]....
        /*05fc*/ 	.word	0x000002a0
        /*0600*/ 	.word	0x000000ff
        /*0604*/ 	.word	0x0002a838
        /*0608*/ 	.short	0x0100
        /*060a*/ 	.byte	0x08
	.zero		1


	//   ....[5]....
        /*060c*/ 	.word	0x000002b0
        /*0610*/ 	.word	0x000000ff
        /*0614*/ 	.word	0x0002a848
        /*0618*/ 	.short	0x0100
        /*061a*/ 	.byte	0x08
	.zero		1


	//   ....[6]....
        /*061c*/ 	.word	0x000003e0
        /*0620*/ 	.word	0x000000ff
        /*0624*/ 	.word	0x0002a850
        /*0628*/ 	.short	0x0100
        /*062a*/ 	.byte	0x08
	.zero		1


	//   ....[7]....
        /*062c*/ 	.word	0x000003f0
        /*0630*/ 	.word	0x000000ff
        /*0634*/ 	.word	0x0002a860
        /*0638*/ 	.short	0x0100
        /*063a*/ 	.byte	0x08
	.zero		1


	//   ....[8]....
        /*063c*/ 	.word	0x00000400
        /*0640*/ 	.word	0x000000ff
        /*0644*/ 	.word	0x0002a858
        /*0648*/ 	.short	0x0100
        /*064a*/ 	.byte	0x08
	.zero		1


	//   ....[9]....
        /*064c*/ 	.word	0x00000410
        /*0650*/ 	.word	0x000000ff
        /*0654*/ 	.word	0x0002a868
        /*0658*/ 	.short	0x0100
        /*065a*/ 	.byte	0x08
	.zero		1


	//   ....[10]....
        /*065c*/ 	.word	0x00000500
        /*0660*/ 	.word	0x000000ff
        /*0664*/ 	.word	0x0002a870
        /*0668*/ 	.short	0x0100
        /*066a*/ 	.byte	0x06
	.zero		1


	//   ....[11]....
        /*066c*/ 	.word	0x00000510
        /*0670*/ 	.word	0x000000ff
        /*0674*/ 	.word	0x0002a880
        /*0678*/ 	.short	0x0100
        /*067a*/ 	.byte	0x06
	.zero		1


	//   ....[12]....
        /*067c*/ 	.word	0x00000520
        /*0680*/ 	.word	0x000000ff
        /*0684*/ 	.word	0x0002a878
        /*0688*/ 	.short	0x0100
        /*068a*/ 	.byte	0x06
	.zero		1


	//   ....[13]....
        /*068c*/ 	.word	0x00000530
        /*0690*/ 	.word	0x000000ff
        /*0694*/ 	.word	0x0002a888
        /*0698*/ 	.short	0x0100
        /*069a*/ 	.byte	0x06
	.zero		1


	//   ....[14]....
        /*069c*/ 	.word	0x00000660
        /*06a0*/ 	.word	0x000000ff
        /*06a4*/ 	.word	0x0002a890
        /*06a8*/ 	.short	0x0100
        /*06aa*/ 	.byte	0x08
	.zero		1


	//   ....[15]....
        /*06ac*/ 	.word	0x00000670
        /*06b0*/ 	.word	0x000000ff
        /*06b4*/ 	.word	0x0002a8a0
        /*06b8*/ 	.short	0x0100
        /*06ba*/ 	.byte	0x08
	.zero		1


	//   ....[16]....
        /*06bc*/ 	.word	0x00000680
        /*06c0*/ 	.word	0x000000ff
        /*06c4*/ 	.word	0x0002a898
        /*06c8*/ 	.short	0x0100
        /*06ca*/ 	.byte	0x08
	.zero		1


	//   ....[17]....
        /*06cc*/ 	.word	0x00000690
        /*06d0*/ 	.word	0x000000ff
        /*06d4*/ 	.word	0x0002a8a8
        /*06d8*/ 	.short	0x0100
        /*06da*/ 	.byte	0x08
	.zero		1


	//   ....[18]....
        /*06dc*/ 	.word	0x000007d0
        /*06e0*/ 	.word	0x000000ff
        /*06e4*/ 	.word	0x0002a8b0
        /*06e8*/ 	.short	0x0100
        /*06ea*/ 	.byte	0x08
	.zero		1


	//   ....[19]....
        /*06ec*/ 	.word	0x000007e0
        /*06f0*/ 	.word	0x000000ff
        /*06f4*/ 	.word	0x0002a8c0
        /*06f8*/ 	.short	0x0100
        /*06fa*/ 	.byte	0x08
	.zero		1


	//   ....[20]....
        /*06fc*/ 	.word	0x000007f0
        /*0700*/ 	.word	0x000000ff
        /*0704*/ 	.word	0x0002a8b8
        /*0708*/ 	.short	0x0100
        /*070a*/ 	.byte	0x08
	.zero		1


	//   ....[21]....
        /*070c*/ 	.word	0x00000800
        /*0710*/ 	.word	0x000000ff
        /*0714*/ 	.word	0x0002a8c8
        /*0718*/ 	.short	0x0100
        /*071a*/ 	.byte	0x08
	.zero		1


	//   ....[22]....
        /*071c*/ 	.word	0x00001090
        /*0720*/ 	.word	0x000000ff
        /*0724*/ 	.word	0x0002a800
        /*0728*/ 	.short	0x010a
        /*072a*/ 	.byte	0x29
	.zero		1


	//   ....[23]....
        /*072c*/ 	.word	0x00001130
        /*0730*/ 	.word	0x00000000
        /*0734*/ 	.word	0x0002a830
        /*0738*/ 	.short	0x010a
        /*073a*/ 	.byte	0x3f
	.zero		1


	//   ....[24]....
        /*073c*/ 	.word	0x00001180
        /*0740*/ 	.word	0x00000000
        /*0744*/ 	.word	0x0002a830
        /*0748*/ 	.short	0x010a
        /*074a*/ 	.byte	0x3f
	.zero		1


	//   ....[25]....
        /*074c*/ 	.word	0x00001e20
        /*0750*/ 	.word	0x000000ff
        /*0754*/ 	.word	0x00000000
        /*0758*/ 	.short	0x0101
        /*075a*/ 	.byte	0x04
	.zero		1


	//   ....[26]....
        /*075c*/ 	.word	0x000038a0
        /*0760*/ 	.word	0x000000ff
        /*0764*/ 	.word	0x0002a830
        /*0768*/ 	.short	0x010a
        /*076a*/ 	.byte	0x08
	.zero		1


	//   ....[27]....
        /*076c*/ 	.word	0x000038e0
        /*0770*/ 	.word	0x000000ff
        /*0774*/ 	.word	0x0002a830
        /*0778*/ 	.short	0x010a
        /*077a*/ 	.byte	0x08
	.zero		1


	//   ....[28]....
        /*077c*/ 	.word	0x000041e0
        /*0780*/ 	.word	0x000000ff
        /*0784*/ 	.word	0x0002a850
        /*0788*/ 	.short	0x010a
        /*078a*/ 	.byte	0x09
	.zero		1


	//   ....[29]....
        /*078c*/ 	.word	0x00004220
        /*0790*/ 	.word	0x000000ff
        /*0794*/ 	.word	0x0002a850
        /*0798*/ 	.short	0x010a
        /*079a*/ 	.byte	0x09
	.zero		1


	//   ....[30]....
        /*079c*/ 	.word	0x000048b0
        /*07a0*/ 	.word	0x000000ff
        /*07a4*/ 	.word	0x00000000
        /*07a8*/ 	.short	0x0101
        /*07aa*/ 	.byte	0x08
	.zero		1


	//   ....[31]....
        /*07ac*/ 	.word	0x000058a0
        /*07b0*/ 	.word	0x000000ff
        /*07b4*/ 	.word	0x00000000
        /*07b8*/ 	.short	0x0101
        /*07ba*/ 	.byte	0x09
	.zero		1


	//   ....[32]....
        /*07bc*/ 	.word	0x00005ea0
        /*07c0*/ 	.word	0x000000ff
        /*07c4*/ 	.word	0x0002a850
        /*07c8*/ 	.short	0x010a
        /*07ca*/ 	.byte	0x0a
	.zero		1


	//   ....[33]....
        /*07cc*/ 	.word	0x00005ee0
        /*07d0*/ 	.word	0x000000ff
        /*07d4*/ 	.word	0x0002a850
        /*07d8*/ 	.short	0x010a
        /*07da*/ 	.byte	0x0a
	.zero		1


	//   ....[34]....
        /*07dc*/ 	.word	0x00006ac0
        /*07e0*/ 	.word	0x000000ff
        /*07e4*/ 	.word	0x00000000
        /*07e8*/ 	.short	0x0101
        /*07ea*/ 	.byte	0x05
	.zero		1


	//   ....[35]....
        /*07ec*/ 	.word	0x000076f0
        /*07f0*/ 	.word	0x000000ff
        /*07f4*/ 	.word	0x00000000
        /*07f8*/ 	.short	0x0101
        /*07fa*/ 	.byte	0x04
	.zero		1


	//   ....[36]....
        /*07fc*/ 	.word	0x00008900
        /*0800*/ 	.word	0x00000000
        /*0804*/ 	.word	0x0002a840
        /*0808*/ 	.short	0x010a
        /*080a*/ 	.byte	0x3f
	.zero		1


	//   ....[37]....
        /*080c*/ 	.word	0x00008ee0
        /*0810*/ 	.word	0x00000000
        /*0814*/ 	.word	0x0002a830
        /*0818*/ 	.short	0x0107
        /*081a*/ 	.byte	0x3f
	.zero		1


	//   ....[38]....
        /*081c*/ 	.word	0x00008f90
        /*0820*/ 	.word	0x00000000
        /*0824*/ 	.word	0x0002a830
        /*0828*/ 	.short	0x0101
        /*082a*/ 	.byte	0x3f
	.zero		1


	//   ....[39]....
        /*082c*/ 	.word	0x00009970
        /*0830*/ 	.word	0x000000ff
        /*0834*/ 	.word	0x0002a800
        /*0838*/ 	.short	0x0107
        /*083a*/ 	.byte	0x27
	.zero		1


	//   ....[40]....
        /*083c*/ 	.word	0x000099d0
        /*0840*/ 	.word	0x000000ff
        /*0844*/ 	.word	0x0002a800
        /*0848*/ 	.short	0x0101
        /*084a*/ 	.byte	0x27
	.zero		1


	//   ....[41]....
        /*084c*/ 	.word	0x000099f0
        /*0850*/ 	.word	0x000000ff
        /*0854*/ 	.word	0x0002a820
        /*0858*/ 	.short	0x010a
        /*085a*/ 	.byte	0x27
	.zero		1


	//   ....[42]....
        /*085c*/ 	.word	0x00009d00
        /*0860*/ 	.word	0x00000006
        /*0864*/ 	.word	0x0002a840
        /*0868*/ 	.short	0x010a
        /*086a*/ 	.byte	0x3f
	.zero		1


	//   ....[43]....
        /*086c*/ 	.word	0x0000a1d0
        /*0870*/ 	.word	0x00000006
        /*0874*/ 	.word	0x0002a830
        /*0878*/ 	.short	0x0107
        /*087a*/ 	.byte	0x3f
	.zero		1


	//   ....[44]....
        /*087c*/ 	.word	0x0000a280
        /*0880*/ 	.word	0x00000006
        /*0884*/ 	.word	0x0002a830
        /*0888*/ 	.short	0x0101
        /*088a*/ 	.byte	0x3f
	.zero		1


	//   ....[45]....
        /*088c*/ 	.word	0x0000a2f0
        /*0890*/ 	.word	0x00000006
        /*0894*/ 	.word	0x0002a860
        /*0898*/ 	.short	0x010a
        /*089a*/ 	.byte	0x3f
	.zero		1


	//   ....[46]....
        /*089c*/ 	.word	0x0000a710
        /*08a0*/ 	.word	0x00000006
        /*08a4*/ 	.word	0x0002a850
        /*08a8*/ 	.short	0x0107
        /*08aa*/ 	.byte	0x3f
	.zero		1


	//   ....[47]....
        /*08ac*/ 	.word	0x0000a850
        /*08b0*/ 	.word	0x00000006
        /*08b4*/ 	.word	0x0002a850
        /*08b8*/ 	.short	0x0101
        /*08ba*/ 	.byte	0x3f
	.zero		1


	//   ....[48]....
        /*08bc*/ 	.word	0x0000a9c0
        /*08c0*/ 	.word	0x00000004
        /*08c4*/ 	.word	0x0002a860
        /*08c8*/ 	.short	0x010a
        /*08ca*/ 	.byte	0x3f
	.zero		1


	//   ....[49]....
        /*08cc*/ 	.word	0x0000adb0
        /*08d0*/ 	.word	0x00000004
        /*08d4*/ 	.word	0x0002a850
        /*08d8*/ 	.short	0x0107
        /*08da*/ 	.byte	0x3f
	.zero		1


	//   ....[50]....
        /*08dc*/ 	.word	0x0000aea0
        /*08e0*/ 	.word	0x00000004
        /*08e4*/ 	.word	0x0002a850
        /*08e8*/ 	.short	0x0101
        /*08ea*/ 	.byte	0x3f
	.zero		1


	//   ....[51]....
        /*08ec*/ 	.word	0x0000af90
        /*08f0*/ 	.word	0x00000005
        /*08f4*/ 	.word	0x0002a820
        /*08f8*/ 	.short	0x010a
        /*08fa*/ 	.byte	0x3f
	.zero		1


	//   ....[52]....
        /*08fc*/ 	.word	0x0000b130
        /*0900*/ 	.word	0x00000003
        /*0904*/ 	.word	0x0002a840
        /*0908*/ 	.short	0x010a
        /*090a*/ 	.byte	0x3f
	.zero		1


	//   ....[53]....
        /*090c*/ 	.word	0x0000b1d0
        /*0910*/ 	.word	0x00000005
        /*0914*/ 	.word	0x0002a840
        /*0918*/ 	.short	0x010a
        /*091a*/ 	.byte	0x3f
	.zero		1


	//   ....[54]....
        /*091c*/ 	.word	0x0000b210
        /*0920*/ 	.word	0x00000003
        /*0924*/ 	.word	0x0002a860
        /*0928*/ 	.short	0x010a
        /*092a*/ 	.byte	0x3f
	.zero		1


	//   ....[55]....
        /*092c*/ 	.word	0x0000b250
        /*0930*/ 	.word	0x00000005
        /*0934*/ 	.word	0x0002a860
        /*0938*/ 	.short	0x010a
        /*093a*/ 	.byte	0x3f
	.zero		1


	//   ....[56]....
        /*093c*/ 	.word	0x0000b2c0
        /*0940*/ 	.word	0x00000003
        /*0944*/ 	.word	0x0002a800
        /*0948*/ 	.short	0x010a
        /*094a*/ 	.byte	0x3f
	.zero		1


	//   ....[57]....
        /*094c*/ 	.word	0x0000b310
        /*0950*/ 	.word	0x00000000
        /*0954*/ 	.word	0x0002a830
        /*0958*/ 	.short	0x010a
        /*095a*/ 	.byte	0x3f
	.zero		1


	//   ....[58]....
        /*095c*/ 	.word	0x0000b370
        /*0960*/ 	.word	0x00000007
        /*0964*/ 	.word	0x0002a830
        /*0968*/ 	.short	0x010a
        /*096a*/ 	.byte	0x3f
	.zero		1


	//   ....[59]....
        /*096c*/ 	.word	0x0000b3d0
        /*0970*/ 	.word	0x00000005
        /*0974*/ 	.word	0x0002a850
        /*0978*/ 	.short	0x010a
        /*097a*/ 	.byte	0x3f
	.zero		1


	//   ....[60]....
        /*097c*/ 	.word	0x0000b430
        /*0980*/ 	.word	0x00000005
        /*0984*/ 	.word	0x0002a850
        /*0988*/ 	.short	0x010a
        /*098a*/ 	.byte	0x3f
	.zero		1


	//   ....[61]....
        /*098c*/ 	.word	0x0000b550
        /*0990*/ 	.word	0x00000000
        /*0994*/ 	.word	0x0002a840
        /*0998*/ 	.short	0x010a
        /*099a*/ 	.byte	0x3f
	.zero		1


	//   ....[62]....
        /*099c*/ 	.word	0x0000c800
        /*09a0*/ 	.word	0x00000003
        /*09a4*/ 	.word	0x0002a820
        /*09a8*/ 	.short	0x010a
        /*09aa*/ 	.byte	0x3f
	.zero		1


	//   ....[63]....
        /*09ac*/ 	.word	0x0000c850
        /*09b0*/ 	.word	0x00000006
        /*09b4*/ 	.word	0x0002a840
        /*09b8*/ 	.short	0x010a
        /*09ba*/ 	.byte	0x3f
	.zero		1


	//   ....[64]....
        /*09bc*/ 	.word	0x0000cf80
        /*09c0*/ 	.word	0x00000006
        /*09c4*/ 	.word	0x0002a860
        /*09c8*/ 	.short	0x010a
        /*09ca*/ 	.byte	0x3f
	.zero		1


	//   ....[65]....
        /*09cc*/ 	.word	0x0000d720
        /*09d0*/ 	.word	0x00000004
        /*09d4*/ 	.word	0x0002a860
        /*09d8*/ 	.short	0x010a
        /*09da*/ 	.byte	0x3f
	.zero		1


	//   ....[66]....
        /*09dc*/ 	.word	0x0000df90
        /*09e0*/ 	.word	0x00000005
        /*09e4*/ 	.word	0x0002a820
        /*09e8*/ 	.short	0x010a
        /*09ea*/ 	.byte	0x3f
	.zero		1


	//   ....[67]....
        /*09ec*/ 	.word	0x0000e130
        /*09f0*/ 	.word	0x00000003
        /*09f4*/ 	.word	0x0002a840
        /*09f8*/ 	.short	0x010a
        /*09fa*/ 	.byte	0x3f
	.zero		1


	//   ....[68]....
        /*09fc*/ 	.word	0x0000e180
        /*0a00*/ 	.word	0x00000005
        /*0a04*/ 	.word	0x0002a840
        /*0a08*/ 	.short	0x010a
        /*0a0a*/ 	.byte	0x3f
	.zero		1


	//   ....[69]....
        /*0a0c*/ 	.word	0x0000e1d0
        /*0a10*/ 	.word	0x00000003
        /*0a14*/ 	.word	0x0002a860
        /*0a18*/ 	.short	0x010a
        /*0a1a*/ 	.byte	0x3f
	.zero		1


	//----- nvinfo : EIATTR_NUM_MBARRIERS
	.align		4
.L_336:
        /*0a1c*/ 	.byte	0x03, 0x38
        /*0a1e*/ 	.short	0x0016


	//----- nvinfo : EIATTR_EXIT_INSTR_OFFSETS
	.align		4
        /*0a20*/ 	.byte	0x04, 0x1c
        /*0a22*/ 	.short	(.L_338 - .L_337)


	//   ....[0]....
.L_337:
        /*0a24*/ 	.word	0x00000940


	//   ....[1]....
        /*0a28*/ 	.word	0x00007ab0


	//   ....[2]....
        /*0a2c*/ 	.word	0x0000b2a0


	//----- nvinfo : EIATTR_MAX_THREADS
	.align		4
.L_338:
        /*0a30*/ 	.byte	0x04, 0x05
        /*0a32*/ 	.short	(.L_340 - .L_339)
.L_339:
        /*0a34*/ 	.word	0x00000180
        /*0a38*/ 	.word	0x00000001
        /*0a3c*/ 	.word	0x00000001


	//----- nvinfo : EIATTR_CRS_STACK_SIZE
	.align		4
.L_340:
        /*0a40*/ 	.byte	0x04, 0x1e
        /*0a42*/ 	.short	(.L_342 - .L_341)
.L_341:
        /*0a44*/ 	.word	0x00000000


	//----- nvinfo : EIATTR_CBANK_PARAM_SIZE
	.align		4
.L_342:
        /*0a48*/ 	.byte	0x03, 0x19
        /*0a4a*/ 	.short	0x0a70


	//----- nvinfo : EIATTR_PARAM_CBANK
	.align		4
        /*0a4c*/ 	.byte	0x04, 0x0a
        /*0a4e*/ 	.short	(.L_344 - .L_343)
	.align		4
.L_343:
        /*0a50*/ 	.word	index@(.nv.constant0._ZN7cutlass13device_kernelIN5flash11enable_sm90INS1_16FlashAttnFwdSm90INS1_25CollectiveMainloopFwdSm90ILi2EN4cute5tupleIJNS5_1CILi1EEES8_S8_EEENS6_IJNS7_ILi128EEENS7_ILi96EEENS7_ILi192EEEEEELi128ENS_10bfloat16_tEfNS_4arch4Sm90ELb0ELb0ELb1ELb0ELb1ELb0ELb0ELb1ELb1ELb1ELb0ELb0EEENS1_21CollectiveEpilogueFwdINS6_IJSA_SA_SB_EEES9_SE_SG_Li256ELb0ELb1ELb0ELb0EEENS1_29StaticPersistentTileSchedulerILb0EEEEEEEEEvNT_6ParamsE)
        /*0a54*/ 	.short	0x0210
        /*0a56*/ 	.short	0x0a70


	//----- nvinfo : EIATTR_SW_WAR
	.align		4
.L_344:
        /*0a58*/ 	.byte	0x04, 0x36
        /*0a5a*/ 	.short	(.L_346 - .L_345)
.L_345:
        /*0a5c*/ 	.word	0x00000008
.L_346:


//--------------------- .nv.info._ZN7cutlass13device_kernelIN5flash11enable_sm90INS1_16FlashAttnFwdSm90INS1_25CollectiveMainloopFwdSm90ILi2EN4cute5tupleIJNS5_1CILi1EEES8_S8_EEENS6_IJNS7_ILi128EEENS7_ILi96EEENS7_ILi192EEEEEELi128ENS_10bfloat16_tEfNS_4arch4Sm90ELb0ELb0ELb1ELb1ELb1ELb0ELb0ELb1ELb1ELb1ELb0ELb0EEENS1_21CollectiveEpilogueFwdINS6_IJSA_SA_SB_EEES9_SE_SG_Li256ELb1ELb1ELb0ELb0EEENS1_36VarlenDynamicPersistentTileSchedulerILi128ELi96ELi256ELi128ELb0ELb1ELb1ELb0ELb1ELb1EEEEEEEEEvNT_6ParamsE --------------------------
	.section	.nv.info._ZN7cutlass13device_kernelIN5flash11enable_sm90INS1_16FlashAttnFwdSm90INS1_25CollectiveMainloopFwdSm90ILi2EN4cute5tupleIJNS5_1CILi1EEES8_S8_EEENS6_IJNS7_ILi128EEENS7_ILi96EEENS7_ILi192EEEEEELi128ENS_10bfloat16_tEfNS_4arch4Sm90ELb0ELb0ELb1ELb1ELb1ELb0ELb0ELb1ELb1ELb1ELb0ELb0EEENS1_21CollectiveEpilogueFwdINS6_IJSA_SA_SB_EEES9_SE_SG_Li256ELb1ELb1ELb0ELb0EEENS1_36VarlenDynamicPersistentTileSchedulerILi128ELi96ELi256ELi128ELb0ELb1ELb1ELb0ELb1ELb1EEEEEEEEEvNT_6ParamsE,"",@"SHT_CUDA_INFO"
	.sectionflags	@""
	.align	4


	//----- nvinfo : EIATTR_CUDA_API_VERSION
	.align		4
        /*0000*/ 	.byte	0x04, 0x37
        /*0002*/ 	.short	(.L_348 - .L_347)
.L_347:
        /*0004*/ 	.word	0x00000082


	//----- nvinfo : EIATTR_KPARAM_INFO
	.align		4
.L_348:
        /*0008*/ 	.byte	0x04, 0x17
        /*000a*/ 	.short	(.L_350 - .L_349)
.L_349:
        /*000c*/ 	.word	0x00000000
        /*0010*/ 	.short	0x0000
        /*0012*/ 	.short	0x0070
        /*0014*/ 	.byte	0x00, 0xf0, 0x01, 0x2a


	//----- nvinfo : EIATTR_SPARSE_MMA_MASK
	.align		4
.L_350:
        /*0018*/ 	.byte	0x03, 0x50
        /*001a*/ 	.short	0x0000


	//----- nvinfo : EIATTR_MAXREG_COUNT
	.align		4
        /*001c*/ 	.byte	0x03, 0x1b
        /*001e*/ 	.short	0x00a8


	//----- nvinfo : EIATTR_NUM_BARRIERS
	.align		4
        /*0020*/ 	.byte	0x02, 0x4c
        /*0022*/ 	.byte	0x09
	.zero		1


	//----- nvinfo : EIATTR_EXTERNS
	.align		4
        /*0024*/ 	.byte	0x04, 0x0f
        /*0026*/ 	.short	(.L_352 - .L_351)


	//   ....[0]....
	.align		4
.L_351:
        /*0028*/ 	.word	index@(__assertfail)


	//----- nvinfo : EIATTR_ANNOTATIONS
	.align		4
.L_352:
        /*002c*/ 	.byte	0x04, 0x55
        /*002e*/ 	.short	(.L_354 - .L_353)


	//   ....[0]....
.L_353:
        /*0030*/ 	.word	0x00000001
        /*0034*/ 	.byte	0x60, 0x08, 0x00, 0x00, 0x01, 0x00, 0x00, 0x00, 0x70, 0x09, 0x00, 0x00, 0x01, 0x00, 0x00, 0x00
        /* <DEDUP_REMOVED lines=14> */
        /*0124*/ 	.byte	0x00, 0xdd, 0x00, 0x00


	//----- nvinfo : EIATTR_MERCURY_ISA_VERSION
	.align		4
.L_354:
        /*0128*/ 	.byte	0x03, 0x5f
        /*012a*/ 	.short	0x0101


	//----- nvinfo : EIATTR_UNUSED_LOAD_BYTE_OFFSET
	.align		4
        /*012c*/ 	.byte	0x04, 0x44
        /*012e*/ 	.short	(.L_356 - .L_355)


	//   ....[0]....
.L_355:
        /*0130*/ 	.word	0x00000920
        /*0134*/ 	.word	0x0000fff0


	//   ....[1]....
        /*0138*/ 	.word	0x00006bd0
        /*013c*/ 	.word	0x0000fff0


	//----- nvinfo : EIATTR_INT_WARP_WIDE_INSTR_OFFSETS
	.align		4
.L_356:
        /*0140*/ 	.byte	0x04, 0x31
        /*0142*/ 	.short	(.L_358 - .L_357)


	//   ....[0]....
.L_357:
        /*0144*/ 	.word	0x000000c0


	//   ....[1]....
        /*0148*/ 	.word	0x000000d0


	//   ....[2]....
        /*014c*/ 	.word	0x00000170


	//   ....[3]....
        /*0150*/ 	.word	0x00009b20


	//   ....[4]....
        /*0154*/ 	.word	0x00009bb0


	//   ....[5]....
        /*0158*/ 	.word	0x0000caa0


	//   ....[6]....
        /*015c*/ 	.word	0x0000cb30


	//----- nvinfo : EIATTR_COOP_GROUP_MASK_REGIDS
	.align		4
.L_358:
        /*0160*/ 	.byte	0x04, 0x29
        /*0162*/ 	.short	(.L_360 - .L_359)


	//   ....[0]....
.L_359:
        /*0164*/ 	.word	0xffffffff


	//   ....[1]....
        /*0168*/ 	.word	0xffffffff


	//   ....[2]....
        /*016c*/ 	.word	0xffffffff


	//   ....[3]....
        /*0170*/ 	.word	0xffffffff


	//   ....[4]....
        /*0174*/ 	.word	0xffffffff


	//   ....[5]....
        /*0178*/ 	.word	0xffffffff


	//   ....[6]....
        /*017c*/ 	.word	0xffffffff


	//   ....[7]....
        /*0180*/ 	.word	0xffffffff


	//   ....[8]....
        /*0184*/ 	.word	0xffffffff


	//   ....[9]....
        /*0188*/ 	.word	0xffffffff


	//   ....[10]....
        /*018c*/ 	.word	0xffffffff


	//   ....[11]....
        /*0190*/ 	.word	0xffffffff


	//   ....[12]....
        /*0194*/ 	.word	0xffffffff


	//   ....[13]....
        /*0198*/ 	.word	0xffffffff


	//   ....[14]....
        /*019c*/ 	.word	0xffffffff


	//   ....[15]....
        /*01a0*/ 	.word	0xffffffff


	//   ....[16]....
        /*01a4*/ 	.word	0xffffffff


	//   ....[17]....
        /*01a8*/ 	.word	0xffffffff


	//   ....[18]....
        /*01ac*/ 	.word	0xffffffff


	//   ....[19]....
        /*01b0*/ 	.word	0xffffffff


	//   ....[20]....
        /*01b4*/ 	.word	0xffffffff


	//   ....[21]....
        /*01b8*/ 	.word	0xffffffff


	//   ....[22]....
        /*01bc*/ 	.word	0xffffffff


	//   ....[23]....
        /*01c0*/ 	.word	0xffffffff


	//   ....[24]....
        /*01c4*/ 	.word	0xffffffff


	//   ....[25]....
        /*01c8*/ 	.word	0xffffffff


	//   ....[26]....
        /*01cc*/ 	.word	0xffffffff


	//   ....[27]....
        /*01d0*/ 	.word	0xffffffff


	//   ....[28]....
        /*01d4*/ 	.word	0xffffffff


	//   ....[29]....
        /*01d8*/ 	.word	0xffffffff


	//   ....[30]....
        /*01dc*/ 	.word	0xffffffff


	//   ....[31]....
        /*01e0*/ 	.word	0xffffffff


	//   ....[32]....
        /*01e4*/ 	.word	0xffffffff


	//   ....[33]....
        /*01e8*/ 	.word	0xffffffff


	//   ....[34]....
        /*01ec*/ 	.word	0xffffffff


	//   ....[35]....
        /*01f0*/ 	.word	0xffffffff


	//   ....[36]....
        /*01f4*/ 	.word	0xffffffff


	//   ....[37]....
        /*01f8*/ 	.word	0xffffffff


	//   ....[38]....
        /*01fc*/ 	.word	0xffffffff


	//   ....[39]....
        /*0200*/ 	.word	0xffffffff


	//   ....[40]....
        /*0204*/ 	.word	0xffffffff


	//   ....[41]....
        /*0208*/ 	.word	0xffffffff


	//   ....[42]....
        /*020c*/ 	.word	0xffffffff


	//   ....[43]....
        /*0210*/ 	.word	0xffffffff


	//   ....[44]....
        /*0214*/ 	.word	0xffffffff


	//   ....[45]....
        /*0218*/ 	.word	0xffffffff


	//   ....[46]....
        /*021c*/ 	.word	0xffffffff


	//   ....[47]....
        /*0220*/ 	.word	0xffffffff


	//   ....[48]....
        /*0224*/ 	.word	0xffffffff


	//   ....[49]....
        /*0228*/ 	.word	0xffffffff


	//   ....[50]....
        /*022c*/ 	.word	0xffffffff


	//   ....[51]....
        /*0230*/ 	.word	0xffffffff


	//   ....[52]....
        /*0234*/ 	.word	0xffffffff


	//   ....[53]....
        /*0238*/ 	.word	0xffffffff


	//   ....[54]....
        /*023c*/ 	.word	0xffffffff


	//   ....[55]....
        /*0240*/ 	.word	0xffffffff


	//   ....[56]....
        /*0244*/ 	.word	0xffffffff


	//   ....[57]....
        /*0248*/ 	.word	0xffffffff


	//   ....[58]....
        /*024c*/ 	.word	0xffffffff


	//   ....[59]....
        /*0250*/ 	.word	0xffffffff


	//   ....[60]....
        /*0254*/ 	.word	0xffffffff


	//   ....[61]....
        /*0258*/ 	.word	0xffffffff


	//   ....[62]....
        /*025c*/ 	.word	0xffffffff


	//   ....[63]....
        /*0260*/ 	.word	0xffffffff


	//   ....[64]....
        /*0264*/ 	.word	0xffffffff


	//   ....[65]....
        /*0268*/ 	.word	0xffffffff


	//   ....[66]....
        /*026c*/ 	.word	0xffffffff


	//   ....[67]....
        /*0270*/ 	.word	0xffffffff


	//   ....[68]....
        /*0274*/ 	.word	0xffffffff


	//   ....[69]....
        /*0278*/ 	.word	0xffffffff


	//   ....[70]....
        /*027c*/ 	.word	0xffffffff


	//   ....[71]....
        /*0280*/ 	.word	0xffffffff


	//   ....[72]....
        /*0284*/ 	.word	0xffffffff


	//   ....[73]....
        /*0288*/ 	.word	0xffffffff


	//   ....[74]....
        /*028c*/ 	.word	0xffffffff


	//   ....[75]....
        /*0290*/ 	.word	0xffffffff


	//   ....[76]....
        /*0294*/ 	.word	0xffffffff


	//   ....[77]....
        /*0298*/ 	.word	0xffffffff


	//   ....[78]....
        /*029c*/ 	.word	0xffffffff


	//   ....[79]....
        /*02a0*/ 	.word	0xffffffff


	//   ....[80]....
        /*02a4*/ 	.word	0xffffffff


	//   ....[81]....
        /*02a8*/ 	.word	0xffffffff


	//   ....[82]....
        /*02ac*/ 	.word	0xffffffff


	//   ....[83]....
        /*02b0*/ 	.word	0xffffffff


	//   ....[84]....
        /*02b4*/ 	.word	0xffffffff


	//   ....[85]....
        /*02b8*/ 	.word	0xffffffff


	//   ....[86]....
        /*02bc*/ 	.word	0xffffffff


	//   ....[87]....
        /*02c0*/ 	.word	0xffffffff


	//   ....[88]....
        /*02c4*/ 	.word	0xffffffff


	//   ....[89]....
        /*02c8*/ 	.word	0xffffffff


	//   ....[90]....
        /*02cc*/ 	.word	0xffffffff


	//   ....[91]....
        /*02d0*/ 	.word	0xffffffff


	//   ....[92]....
        /*02d4*/ 	.word	0xffffffff


	//   ....[93]....
        /*02d8*/ 	.word	0xffffffff


	//   ....[94]....
        /*02dc*/ 	.word	0xffffffff


	//   ....[95]....
        /*02e0*/ 	.word	0xffffffff


	//   ....[96]....
        /*02e4*/ 	.word	0xffffffff


	//   ....[97]....
        /*02e8*/ 	.word	0xffffffff


	//   ....[98]....
        /*02ec*/ 	.word	0xffffffff


	//   ....[99]....
        /*02f0*/ 	.word	0xffffffff


	//   ....[100]....
        /*02f4*/ 	.word	0xffffffff


	//   ....[101]....
        /*02f8*/ 	.word	0xffffffff


	//   ....[102]....
        /*02fc*/ 	.word	0xffffffff


	//   ....[103]....
        /*0300*/ 	.word	0xffffffff


	//   ....[104]....
        /*0304*/ 	.word	0xffffffff


	//   ....[105]....
        /*0308*/ 	.word	0xffffffff


	//   ....[106]....
        /*030c*/ 	.word	0xffffffff


	//   ....[107]....
        /*0310*/ 	.word	0xffffffff


	//   ....[108]....
        /*0314*/ 	.word	0xffffffff


	//   ....[109]....
        /*0318*/ 	.word	0xffffffff


	//   ....[110]....
        /*031c*/ 	.word	0xffffffff


	//   ....[111]....
        /*0320*/ 	.word	0xffffffff


	//   ....[112]....
        /*0324*/ 	.word	0xffffffff


	//   ....[113]....
        /*0328*/ 	.word	0xffffffff


	//   ....[114]....
        /*032c*/ 	.word	0xffffffff


	//   ....[115]....
        /*0330*/ 	.word	0xffffffff


	//   ....[116]....
        /*0334*/ 	.word	0xffffffff


	//   ....[117]....
        /*0338*/ 	.word	0xffffffff


	//   ....[118]....
        /*033c*/ 	.word	0xffffffff


	//   ....[119]....
        /*0340*/ 	.word	0xffffffff


	//   ....[120]....
        /*0344*/ 	.word	0xffffffff


	//   ....[121]....
        /*0348*/ 	.word	0xffffffff


	//   ....[122]....
        /*034c*/ 	.word	0xffffffff


	//   ....[123]....
        /*0350*/ 	.word	0xffffffff


	//   ....[124]....
        /*0354*/ 	.word	0xffffffff


	//   ....[125]....
        /*0358*/ 	.word	0xffffffff


	//   ....[126]....
        /*035c*/ 	.word	0xffffffff


	//   ....[127]....
        /*0360*/ 	.word	0xffffffff


	//   ....[128]....
        /*0364*/ 	.word	0xffffffff


	//   ....[129]....
        /*0368*/ 	.word	0xffffffff


	//   ....[130]....
        /*036c*/ 	.word	0xffffffff


	//   ....[131]....
        /*0370*/ 	.word	0xffffffff


	//   ....[132]....
        /*0374*/ 	.word	0xffffffff


	//   ....[133]....
        /*0378*/ 	.word	0xffffffff


	//   ....[134]....
        /*037c*/ 	.word	0xffffffff


	//   ....[135]....
        /*0380*/ 	.word	0xffffffff


	//   ....[136]....
        /*0384*/ 	.word	0xffffffff


	//   ....[137]....
        /*0388*/ 	.word	0x0500000f


	//   ....[138]....
        /*038c*/ 	.word	0x0500000f


	//   ....[139]....
        /*0390*/ 	.word	0x0500000f


	//   ....[140]....
        /*0394*/ 	.word	0x0500000f


	//   ....[141]....
        /*0398*/ 	.word	0x0500000f


	//   ....[142]....
        /*039c*/ 	.word	0x0500000f


	//   ....[143]....
        /*03a0*/ 	.word	0x0500000f


	//   ....[144]....
        /*03a4*/ 	.word	0x0500000f


	//   ....[145]....
        /*03a8*/ 	.word	0x0500000f


	//   ....[146]....
        /*03ac*/ 	.word	0x0500000f


	//   ....[147]....
        /*03b0*/ 	.word	0x0500000f


	//   ....[148]....
        /*03b4*/ 	.word	0x0500000f


	//   ....[149]....
        /*03b8*/ 	.word	0x0500000f


	//   ....[150]....
        /*03bc*/ 	.word	0x0500000f


	//   ....[151]....
        /*03c0*/ 	.word	0x0500000f


	//   ....[152]....
        /*03c4*/ 	.word	0x0500000f


	//   ....[153]....
        /*03c8*/ 	.word	0x0500000f


	//   ....[154]....
        /*03cc*/ 	.word	0x0500000f


	//   ....[155]....
        /*03d0*/ 	.word	0x0500000f


	//   ....[156]....
        /*03d4*/ 	.word	0x0500000f


	//   ....[157]....
        /*03d8*/ 	.word	0x0500000f


	//   ....[158]....
        /*03dc*/ 	.word	0x0500000f


	//   ....[159]....
        /*03e0*/ 	.word	0x0500000f


	//   ....[160]....
        /*03e4*/ 	.word	0x0500000f


	//   ....[161]....
        /*03e8*/ 	.word	0x0500000f


	//   ....[162]....
        /*03ec*/ 	.word	0x0500000f


	//   ....[163]....
        /*03f0*/ 	.word	0x0500000f


	//   ....[164]....
        /*03f4*/ 	.word	0x0500000f


	//   ....[165]....
        /*03f8*/ 	.word	0x0500000f


	//   ....[166]....
        /*03fc*/ 	.word	0x0500000f


	//   ....[167]....
        /*0400*/ 	.word	0x0500000f


	//   ....[168]....
        /*0404*/ 	.word	0x0500000f


	//   ....[169]....
        /*0408*/ 	.word	0x0500000f


	//   ....[170]....
        /*040c*/ 	.word	0x0500000f


	//   ....[171]....
        /*0410*/ 	.word	0x0500000f


	//   ....[172]....
        /*0414*/ 	.word	0x0500000f


	//   ....[173]....
        /*0418*/ 	.word	0x0500000f


	//   ....[174]....
        /*041c*/ 	.word	0x0500000f


	//   ....[175]....
        /*0420*/ 	.word	0x0500000f


	//   ....[176]....
        /*0424*/ 	.word	0x0500000f


	//   ....[177]....
        /*0428*/ 	.word	0x0500000f


	//   ....[178]....
        /*042c*/ 	.word	0x0500000f


	//   ....[179]....
        /*0430*/ 	.word	0x0500000f


	//   ....[180]....
        /*0434*/ 	.word	0x0500000f


	//   ....[181]....
        /*0438*/ 	.word	0x0500000f


	//   ....[182]....
        /*043c*/ 	.word	0x0500000f


	//   ....[183]....
        /*0440*/ 	.word	0x0500000f


	//   ....[184]....
        /*0444*/ 	.word	0x0500000f


	//   ....[185]....
        /*0448*/ 	.word	0x0500000f


	//   ....[186]....
        /*044c*/ 	.word	0x0500000f


	//   ....[187]....
        /*0450*/ 	.word	0x0500000f


	//   ....[188]....
        /*0454*/ 	.word	0x0500000f


	//   ....[189]....
        /*0458*/ 	.word	0x0500000f


	//   ....[190]....
        /*045c*/ 	.word	0x0500000f


	//   ....[191]....
        /*0460*/ 	.word	0x0500000f


	//   ....[192]....
        /*0464*/ 	.word	0x0500000f


	//   ....[193]....
        /*0468*/ 	.word	0x0500000f


	//   ....[194]....
        /*046c*/ 	.word	0x0500000f


	//   ....[195]....
        /*0470*/ 	.word	0x0500000f


	//   ....[196]....
        /*0474*/ 	.word	0x0500000f


	//   ....[197]....
        /*0478*/ 	.word	0x0500000f


	//   ....[198]....
        /*047c*/ 	.word	0x0500000f


	//   ....[199]....
        /*0480*/ 	.word	0x0500000f


	//   ....[200]....
        /*0484*/ 	.word	0x0500000f


	//   ....[201]....
        /*0488*/ 	.word	0x0500000f


	//   ....[202]....
        /*048c*/ 	.word	0x0500000f


	//   ....[203]....
        /*0490*/ 	.word	0x0500000f


	//   ....[204]....
        /*0494*/ 	.word	0x0500000f


	//   ....[205]....
        /*0498*/ 	.word	0x0500000f


	//   ....[206]....
        /*049c*/ 	.word	0x0500000f


	//   ....[207]....
        /*04a0*/ 	.word	0x0500000f


	//   ....[208]....
        /*04a4*/ 	.word	0x0500000f


	//   ....[209]....
        /*04a8*/ 	.word	0x0500000f


	//   ....[210]....
        /*04ac*/ 	.word	0x0500000f


	//   ....[211]....
        /*04b0*/ 	.word	0x0500000f


	//   ....[212]....
        /*04b4*/ 	.word	0x0500000f


	//   ....[213]....
        /*04b8*/ 	.word	0x0500000f


	//   ....[214]....
        /*04bc*/ 	.word	0x0500000f


	//   ....[215]....
        /*04c0*/ 	.word	0x0500000f


	//   ....[216]....
        /*04c4*/ 	.word	0x0500000f


	//   ....[217]....
        /*04c8*/ 	.word	0x0500000f


	//   ....[218]....
        /*04cc*/ 	.word	0x0500000f


	//   ....[219]....
        /*04d0*/ 	.word	0x0500000f


	//----- nvinfo : EIATTR_COOP_GROUP_INSTR_OFFSETS
	.align		4
.L_360:
        /*04d4*/ 	.byte	0x04, 0x28
        /*04d6*/ 	.short	(.L_362 - .L_361)


	//   ....[0]....
.L_361:
        /*04d8*/ 	.word	0x00000070


	//   ....[1]....
        /*04dc*/ 	.word	0x000000b0


	//   ....[2]....
        /*04e0*/ 	.word	0x000002d0


	//   ....[3]....
        /*04e4*/ 	.word	0x00000430


	//   ....[4]....
        /*04e8*/ 	.word	0x00000550


	//   ....[5]....
        /*04ec*/ 	.word	0x000006b0


	//   ....[6]....
        /*04f0*/ 	.word	0x00001220


	//   ....[7]....
        /*04f4*/ 	.word	0x000028b0


	//   ....[8]....
        /*04f8*/ 	.word	0x00002920


	//   ....[9]....
        /*04fc*/ 	.word	0x00002d30


	//   ....[10]....
        /*0500*/ 	.word	0x00002dd0


	//   ....[11]....
        /*0504*/ 	.word	0x00005170


	//   ....[12]....
        /*0508*/ 	.word	0x00005190


	//   ....[13]....
        /*050c*/ 	.word	0x000051b0


	//   ....[14]....
        /*0510*/ 	.word	0x000051e0


	//   ....[15]....
        /*0514*/ 	.word	0x000062f0


	//   ....[16]....
        /*0518*/ 	.word	0x00006320


	//   ....[17]....
        /*051c*/ 	.word	0x00006400


	//   ....[18]....
        /*0520*/ 	.word	0x00006410


	//   ....[19]....
        /*0524*/ 	.word	0x00007620


	//   ....[20]....
        /*0528*/ 	.word	0x00007660


	//   ....[21]....
        /*052c*/ 	.word	0x000076a0


	//   ....[22]....
        /*0530*/ 	.word	0x000076d0


	//   ....[23]....
        /*0534*/ 	.word	0x00007c40


	//   ....[24]....
        /*0538*/ 	.word	0x00007c80


	//   ....[25]....
        /*053c*/ 	.word	0x00007d40


	//   ....[26]....
        /*0540*/ 	.word	0x00007d60


	//   ....[27]....
        /*0544*/ 	.word	0x00007e20


	//   ....[28]....
        /*0548*/ 	.word	0x00007e40


	//   ....[29]....
        /*054c*/ 	.word	0x00007f10


	//   ....[30]....
        /*0550*/ 	.word	0x00007f30


	//   ....[31]....
        /*0554*/ 	.word	0x00008770


	//   ....[32]....
        /*0558*/ 	.word	0x00008780


	//   ....[33]....
        /*055c*/ 	.word	0x00008840


	//   ....[34]....
        /*0560*/ 	.word	0x00008860


	//   ....[35]....
        /*0564*/ 	.word	0x00008920


	//   ....[36]....
        /*0568*/ 	.word	0x00008940


	//   ....[37]....
        /*056c*/ 	.word	0x00008a10


	//   ....[38]....
        /*0570*/ 	.word	0x00008a30


	//   ....[39]....
        /*0574*/ 	.word	0x00008b70


	//   ....[40]....
        /*0578*/ 	.word	0x00008d40


	//   ....[41]....
        /*057c*/ 	.word	0x00008d70


	//   ....[42]....
        /*0580*/ 	.word	0x00008da0


	//   ....[43]....
        /*0584*/ 	.word	0x00008dd0


	//   ....[44]....
        /*0588*/ 	.word	0x00008e00


	//   ....[45]....
        /*058c*/ 	.word	0x00008e30


	//   ....[46]....
        /*0590*/ 	.word	0x00008f80


	//   ....[47]....
        /*0594*/ 	.word	0x00008fb0


	//   ....[48]....
        /*0598*/ 	.word	0x00008fe0


	//   ....[49]....
        /*059c*/ 	.word	0x00009010


	//   ....[50]....
        /*05a0*/ 	.word	0x00009040


	//   ....[51]....
        /*05a4*/ 	.word	0x00009070


	//   ....[52]....
        /*05a8*/ 	.word	0x00009100


	//   ....[53]....
        /*05ac*/ 	.word	0x00009130


	//   ....[54]....
        /*05b0*/ 	.word	0x000091b0


	//   ....[55]....
        /*05b4*/ 	.word	0x0000a7c0


	//   ....[56]....
        /*05b8*/ 	.word	0x0000a7e0


	//   ....[57]....
        /*05bc*/ 	.word	0x0000a890


	//   ....[58]....
        /*05c0*/ 	.word	0x0000a8b0


	//   ....[59]....
        /*05c4*/ 	.word	0x0000a950


	//   ....[60]....
        /*05c8*/ 	.word	0x0000a970


	//   ....[61]....
        /*05cc*/ 	.word	0x0000aa10


	//   ....[62]....
        /*05d0*/ 	.word	0x0000aa30


	//   ....[63]....
        /*05d4*/ 	.word	0x0000aad0


	//   ....[64]....
        /*05d8*/ 	.word	0x0000aaf0


	//   ....[65]....
        /*05dc*/ 	.word	0x0000ab00


	//   ....[66]....
        /*05e0*/ 	.word	0x0000ab90


	//   ....[67]....
        /*05e4*/ 	.word	0x0000b320


	//   ....[68]....
        /*05e8*/ 	.word	0x0000b350


	//   ....[69]....
        /*05ec*/ 	.word	0x0000b370


	//   ....[70]....
        /*05f0*/ 	.word	0x0000b400


	//   ....[71]....
        /*05f4*/ 	.word	0x0000b410


	//   ....[72]....
        /*05f8*/ 	.word	0x0000b4b0


	//   ....[73]....
        /*05fc*/ 	.word	0x0000b4c0


	//   ....[74]....
        /*0600*/ 	.word	0x0000b560


	//   ....[75]....
        /*0604*/ 	.word	0x0000b570


	//   ....[76]....
        /*0608*/ 	.word	0x0000b610


	//   ....[77]....
        /*060c*/ 	.word	0x0000b620


	//   ....[78]....
        /*0610*/ 	.word	0x0000b6c0


	//   ....[79]....
        /*0614*/ 	.word	0x0000b6d0


	//   ....[80]....
        /*0618*/ 	.word	0x0000b770


	//   ....[81]....
        /*061c*/ 	.word	0x0000b780


	//   ....[82]....
        /*0620*/ 	.word	0x0000b790


	//   ....[83]....
        /*0624*/ 	.word	0x0000bf70


	//   ....[84]....
        /*0628*/ 	.word	0x0000bf80


	//   ....[85]....
        /*062c*/ 	.word	0x0000bfa0


	//   ....[86]....
        /*0630*/ 	.word	0x0000c020


	//   ....[87]....
        /*0634*/ 	.word	0x0000c030


	//   ....[88]....
        /*0638*/ 	.word	0x0000c090


	//   ....[89]....
        /*063c*/ 	.word	0x0000c0c0


	//   ....[90]....
        /*0640*/ 	.word	0x0000c100


	//   ....[91]....
        /*0644*/ 	.word	0x0000c130


	//   ....[92]....
        /*0648*/ 	.word	0x0000c170


	//   ....[93]....
        /*064c*/ 	.word	0x0000c1a0


	//   ....[94]....
        /*0650*/ 	.word	0x0000c1e0


	//   ....[95]....
        /*0654*/ 	.word	0x0000c460


	//   ....[96]....
        /*0658*/ 	.word	0x0000c480


	//   ....[97]....
        /*065c*/ 	.word	0x0000c510


	//   ....[98]....
        /*0660*/ 	.word	0x0000c520


	//   ....[99]....
        /*0664*/ 	.word	0x0000c590


	//   ....[100]....
        /*0668*/ 	.word	0x0000c5a0


	//   ....[101]....
        /*066c*/ 	.word	0x0000c610


	//   ....[102]....
        /*0670*/ 	.word	0x0000c620


	//   ....[103]....
        /*0674*/ 	.word	0x0000c690


	//   ....[104]....
        /*0678*/ 	.word	0x0000c6a0


	//   ....[105]....
        /*067c*/ 	.word	0x0000c6b0


	//   ....[106]....
        /*0680*/ 	.word	0x0000c720


	//   ....[107]....
        /*0684*/ 	.word	0x0000ccb0


	//   ....[108]....
        /*0688*/ 	.word	0x0000ccd0


	//   ....[109]....
        /*068c*/ 	.word	0x0000cce0


	//   ....[110]....
        /*0690*/ 	.word	0x0000ccf0


	//   ....[111]....
        /*0694*/ 	.word	0x0000cd60


	//   ....[112]....
        /*0698*/ 	.word	0x0000cd80


	//   ....[113]....
        /*069c*/ 	.word	0x0000cdf0


	//   ....[114]....
        /*06a0*/ 	.word	0x0000ce10


	//   ....[115]....
        /*06a4*/ 	.word	0x0000ce70


	//   ....[116]....
        /*06a8*/ 	.word	0x0000ce90


	//   ....[117]....
        /*06ac*/ 	.word	0x0000cee0


	//   ....[118]....
        /*06b0*/ 	.word	0x0000cf00


	//   ....[119]....
        /*06b4*/ 	.word	0x0000d300


	//   ....[120]....
        /*06b8*/ 	.word	0x0000d350


	//   ....[121]....
        /*06bc*/ 	.word	0x0000d380


	//   ....[122]....
        /*06c0*/ 	.word	0x0000d390


	//   ....[123]....
        /*06c4*/ 	.word	0x0000d3c0


	//   ....[124]....
        /*06c8*/ 	.word	0x0000d3f0


	//   ....[125]....
        /*06cc*/ 	.word	0x0000d420


	//   ....[126]....
        /*06d0*/ 	.word	0x0000d450


	//   ....[127]....
        /*06d4*/ 	.word	0x0000d5d0


	//   ....[128]....
        /*06d8*/ 	.word	0x0000d600


	//   ....[129]....
        /*06dc*/ 	.word	0x0000d630


	//   ....[130]....
        /*06e0*/ 	.word	0x0000d660


	//   ....[131]....
        /*06e4*/ 	.word	0x0000d690


	//   ....[132]....
        /*06e8*/ 	.word	0x0000d6c0


	//   ....[133]....
        /*06ec*/ 	.word	0x0000d780


	//   ....[134]....
        /*06f0*/ 	.word	0x0000d7a0


	//   ....[135]....
        /*06f4*/ 	.word	0x0000d810


	//   ....[136]....
        /*06f8*/ 	.word	0x0000dc80


	//   ....[137]....
        /*06fc*/ 	.word	0x0000e160


	//   ....[138]....
        /*0700*/ 	.word	0x0000e250


	//   ....[139]....
        /*0704*/ 	.word	0x0000e2f0


	//   ....[140]....
        /*0708*/ 	.word	0x0000e350


	//   ....[141]....
        /*070c*/ 	.word	0x0000e460


	//   ....[142]....
        /*0710*/ 	.word	0x0000e4d0


	//   ....[143]....
        /*0714*/ 	.word	0x0000e5e0


	//   ....[144]....
        /*0718*/ 	.word	0x0000e650


	//   ....[145]....
        /*071c*/ 	.word	0x0000e760


	//   ....[146]....
        /*0720*/ 	.word	0x0000e7d0


	//   ....[147]....
        /*0724*/ 	.word	0x0000e8e0


	//   ....[148]....
        /*0728*/ 	.word	0x0000e950


	//   ....[149]....
        /*072c*/ 	.word	0x0000e9f0


	//   ....[150]....
        /*0730*/ 	.word	0x0000eb00


	//   ....[151]....
        /*0734*/ 	.word	0x0000eb60


	//   ....[152]....
        /*0738*/ 	.word	0x0000ebc0


	//   ....[153]....
        /*073c*/ 	.word	0x0000ecc0


	//   ....[154]....
        /*0740*/ 	.word	0x0000ed20


	//   ....[155]....
        /*0744*/ 	.word	0x0000ee30


	//   ....[156]....
        /*0748*/ 	.word	0x0000ee90


	//   ....[157]....
        /*074c*/ 	.word	0x0000efa0


	//   ....[158]....
        /*0750*/ 	.word	0x0000f000


	//   ....[159]....
        /*0754*/ 	.word	0x0000f110


	//   ....[160]....
        /*0758*/ 	.word	0x0000f170


	//   ....[161]....
        /*075c*/ 	.word	0x0000f280


	//   ....[162]....
        /*0760*/ 	.word	0x0000f2e0


	//   ....[163]....
        /*0764*/ 	.word	0x0000f3f0


	//   ....[164]....
        /*0768*/ 	.word	0x0000f450


	//   ....[165]....
        /*076c*/ 	.word	0x0000f540


	//   ....[166]....
        /*0770*/ 	.word	0x0000f670


	//   ....[167]....
        /*0774*/ 	.word	0x0000f720


	//   ....[168]....
        /*0778*/ 	.word	0x0000f790


	//   ....[169]....
        /*077c*/ 	.word	0x0000f880


	//   ....[170]....
        /*0780*/ 	.word	0x0000f8e0


	//   ....[171]....
        /*0784*/ 	.word	0x0000f9b0


	//   ....[172]....
        /*0788*/ 	.word	0x0000fa10


	//   ....[173]....
        /*078c*/ 	.word	0x0000fae0


	//   ....[174]....
        /*0790*/ 	.word	0x0000fb40


	//   ....[175]....
        /*0794*/ 	.word	0x0000fc10


	//   ....[176]....
        /*0798*/ 	.word	0x0000fc70


	//   ....[177]....
        /*079c*/ 	.word	0x0000fd40


	//   ....[178]....
        /*07a0*/ 	.word	0x0000fe30


	//   ....[179]....
        /*07a4*/ 	.word	0x0000fed0


	//   ....[180]....
        /*07a8*/ 	.word	0x0000ff30


	//   ....[181]....
        /*07ac*/ 	.word	0x00010020


	//   ....[182]....
        /*07b0*/ 	.word	0x00010080


	//   ....[183]....
        /*07b4*/ 	.word	0x00010160


	//   ....[184]....
        /*07b8*/ 	.word	0x000101c0


	//   ....[185]....
        /*07bc*/ 	.word	0x000102a0


	//   ....[186]....
        /*07c0*/ 	.word	0x00010300


	//   ....[187]....
        /*07c4*/ 	.word	0x000103e0


	//   ....[188]....
        /*07c8*/ 	.word	0x00010440


	//   ....[189]....
        /*07cc*/ 	.word	0x00010510


	//   ....[190]....
        /*07d0*/ 	.word	0x00010640


	//   ....[191]....
        /*07d4*/ 	.word	0x00010710


	//   ....[192]....
        /*07d8*/ 	.word	0x000107d0


	//   ....[193]....
        /*07dc*/ 	.word	0x000108a0


	//   ....[194]....
        /*07e0*/ 	.word	0x00010900


	//   ....[195]....
        /*07e4*/ 	.word	0x000109d0


	//   ....[196]....
        /*07e8*/ 	.word	0x00010a30


	//   ....[197]....
        /*07ec*/ 	.word	0x00010b10


	//   ....[198]....
        /*07f0*/ 	.word	0x00010b70


	//   ....[199]....
        /*07f4*/ 	.word	0x00010c40


	//   ....[200]....
        /*07f8*/ 	.word	0x00010ca0


	//   ....[201]....
        /*07fc*/ 	.word	0x00010d60


	//   ....[202]....
        /*0800*/ 	.word	0x00010df0


	//   ....[203]....
        /*0804*/ 	.word	0x00010e90


	//   ....[204]....
        /*0808*/ 	.word	0x00010fb0


	//   ....[205]....
        /*080c*/ 	.word	0x00011020


	//   ....[206]....
        /*0810*/ 	.word	0x00011090


	//   ....[207]....
        /*0814*/ 	.word	0x00011100


	//   ....[208]....
        /*0818*/ 	.word	0x00011170


	//   ....[209]....
        /*081c*/ 	.word	0x000111f0


	//   ....[210]....
        /*0820*/ 	.word	0x00011280


	//   ....[211]....
        /*0824*/ 	.word	0x00011310


	//   ....[212]....
        /*0828*/ 	.word	0x00011380


	//   ....[213]....
        /*082c*/ 	.word	0x000113f0


	//   ....[214]....
        /*0830*/ 	.word	0x00011460


	//   ....[215]....
        /*0834*/ 	.word	0x000114e0


	//   ....[216]....
        /*0838*/ 	.word	0x00011550


	//   ....[217]....
        /*083c*/ 	.word	0x000115f0


	//   ....[218]....
        /*0840*/ 	.word	0x00011680


	//   ....[219]....
        /*0844*/ 	.word	0x000117a0


	//----- nvinfo : EIATTR_REG_RECONFIG
	.align		4
.L_362:
        /*0848*/ 	.byte	0x01, 0x54
	.zero		2


	//----- nvinfo : EIATTR_SYSCALL_OFFSETS
	.align		4
        /*084c*/ 	.byte	0x04, 0x46
        /*084e*/ 	.short	(.L_364 - .L_363)


	//   ....[0]....
.L_363:
        /*0850*/ 	.word	0x00001400


	//   ....[1]....
        /*0854*/ 	.word	0x00009d10


	//   ....[2]....
        /*0858*/ 	.word	0x00009e60


	//   ....[3]....
        /*085c*/ 	.word	0x00009f50


	//   ....[4]....
        /*0860*/ 	.word	0x0000af30


	//----- nvinfo : EIATTR_MBARRIER_INSTR_OFFSETS
	.align		4
.L_364:
        /*0864*/ 	.byte	0x04, 0x39
        /*0866*/ 	.short	(.L_366 - .L_365)


	//   ....[0]....
.L_365:
        /*0868*/ 	.word	0x00000180
        /*086c*/ 	.word	0x000000ff
        /*0870*/ 	.word	0x0002a800
        /*0874*/ 	.short	0x0100
        /*0876*/ 	.byte	0x08
	.zero		1


	//   ....[1]....
        /*0878*/ 	.word	0x00000190
        /*087c*/ 	.word	0x000000ff
        /*0880*/ 	.word	0x0002a820
        /*0884*/ 	.short	0x0100
        /*0886*/ 	.byte	0x08
	.zero		1


	//   ....[2]....
        /*0888*/ 	.word	0x00000280
        /*088c*/ 	.word	0x000000ff
        /*0890*/ 	.word	0x0002a830
        /*0894*/ 	.short	0x0100
        /*0896*/ 	.byte	0x08
	.zero		1


	//   ....[3]....
        /*0898*/ 	.word	0x00000290
        /*089c*/ 	.word	0x000000ff
        /*08a0*/ 	.word	0x0002a840
        /*08a4*/ 	.short	0x0100
        /*08a6*/ 	.byte	0x08
	.zero		1


	//   ....[4]....
        /*08a8*/ 	.word	0x000002a0
        /*08ac*/ 	.word	0x000000ff
        /*08b0*/ 	.word	0x0002a838
        /*08b4*/ 	.short	0x0100
        /*08b6*/ 	.byte	0x08
	.zero		1


	//   ....[5]....
        /*08b8*/ 	.word	0x000002b0
        /*08bc*/ 	.word	0x000000ff
        /*08c0*/ 	.word	0x0002a848
        /*08c4*/ 	.short	0x0100
        /*08c6*/ 	.byte	0x08
	.zero		1


	//   ....[6]....
        /*08c8*/ 	.word	0x000003e0
        /*08cc*/ 	.word	0x000000ff
        /*08d0*/ 	.word	0x0002a850
        /*08d4*/ 	.short	0x0100
        /*08d6*/ 	.byte	0x08
	.zero		1


	//   ....[7]....
        /*08d8*/ 	.word	0x000003f0
        /*08dc*/ 	.word	0x000000ff
        /*08e0*/ 	.word	0x0002a860
        /*08e4*/ 	.short	0x0100
        /*08e6*/ 	.byte	0x08
	.zero		1


	//   ....[8]....
        /*08e8*/ 	.word	0x00000400
        /*08ec*/ 	.word	0x000000ff
        /*08f0*/ 	.word	0x0002a858
        /*08f4*/ 	.short	0x0100
        /*08f6*/ 	.byte	0x08
	.zero		1


	//   ....[9]....
        /*08f8*/ 	.word	0x00000410
        /*08fc*/ 	.word	0x000000ff
        /*0900*/ 	.word	0x0002a868
        /*0904*/ 	.short	0x0100
        /*0906*/ 	.byte	0x08
	.zero		1


	//   ....[10]....
        /*0908*/ 	.word	0x00000500
        /*090c*/ 	.word	0x000000ff
        /*0910*/ 	.word	0x0002a870
        /*0914*/ 	.short	0x0100
        /*0916*/ 	.byte	0x06
	.zero		1


	//   ....[11]....
        /*0918*/ 	.word	0x00000510
        /*091c*/ 	.word	0x000000ff
        /*0920*/ 	.word	0x0002a880
        /*0924*/ 	.short	0x0100
        /*0926*/ 	.byte	0x06
	.zero		1


	//   ....[12]....
        /*0928*/ 	.word	0x00000520
        /*092c*/ 	.word	0x000000ff
        /*0930*/ 	.word	0x0002a878
        /*0934*/ 	.short	0x0100
        /*0936*/ 	.byte	0x06
	.zero		1


	//   ....[13]....
        /*0938*/ 	.word	0x00000530
        /*093c*/ 	.word	0x000000ff
        /*0940*/ 	.word	0x0002a888
        /*0944*/ 	.short	0x0100
        /*0946*/ 	.byte	0x06
	.zero		1


	//   ....[14]....
        /*0948*/ 	.word	0x00000660
        /*094c*/ 	.word	0x000000ff
        /*0950*/ 	.word	0x0002a890
        /*0954*/ 	.short	0x0100
        /*0956*/ 	.byte	0x08
	.zero		1


	//   ....[15]....
        /*0958*/ 	.word	0x00000670
        /*095c*/ 	.word	0x000000ff
        /*0960*/ 	.word	0x0002a8a0
        /*0964*/ 	.short	0x0100
        /*0966*/ 	.byte	0x08
	.zero		1


	//   ....[16]....
        /*0968*/ 	.word	0x00000680
        /*096c*/ 	.word	0x000000ff
        /*0970*/ 	.word	0x0002a898
        /*0974*/ 	.short	0x0100
        /*0976*/ 	.byte	0x08
	.zero		1


	//   ....[17]....
        /*0978*/ 	.word	0x00000690
        /*097c*/ 	.word	0x000000ff
        /*0980*/ 	.word	0x0002a8a8
        /*0984*/ 	.short	0x0100
        /*0986*/ 	.byte	0x08
	.zero		1


	//   ....[18]....
        /*0988*/ 	.word	0x000007c0
        /*098c*/ 	.word	0x000000ff
        /*0990*/ 	.word	0x0002a8b0
        /*0994*/ 	.short	0x0100
        /*0996*/ 	.byte	0x08
	.zero		1


	//   ....[19]....
        /*0998*/ 	.word	0x000007d0
        /*099c*/ 	.word	0x000000ff
        /*09a0*/ 	.word	0x0002a8c0
        /*09a4*/ 	.short	0x0100
        /*09a6*/ 	.byte	0x08
	.zero		1


	//   ....[20]....
        /*09a8*/ 	.word	0x000007e0
        /*09ac*/ 	.word	0x000000ff
        /*09b0*/ 	.word	0x0002a8b8
        /*09b4*/ 	.short	0x0100
        /*09b6*/ 	.byte	0x08
	.zero		1


	//   ....[21]....
        /*09b8*/ 	.word	0x000007f0
        /*09bc*/ 	.word	0x000000ff
        /*09c0*/ 	.word	0x0002a8c8
        /*09c4*/ 	.short	0x0100
        /*09c6*/ 	.byte	0x08
	.zero		1


	//   ....[22]....
        /*09c8*/ 	.word	0x00001460
        /*09cc*/ 	.word	0x000000ff
        /*09d0*/ 	.word	0x0002a800
        /*09d4*/ 	.short	0x010a
        /*09d6*/ 	.byte	0x2a
	.zero		1


	//   ....[23]....
        /*09d8*/ 	.word	0x000014e0
        /*09dc*/ 	.word	0x00000000
        /*09e0*/ 	.word	0x0002a830
        /*09e4*/ 	.short	0x010a
        /*09e6*/ 	.byte	0x3f
	.zero		1


	//   ....[24]....
        /*09e8*/ 	.word	0x00001530
        /*09ec*/ 	.word	0x00000000
        /*09f0*/ 	.word	0x0002a830
        /*09f4*/ 	.short	0x010a
        /*09f6*/ 	.byte	0x3f
	.zero		1


	//   ....[25]....
        /*09f8*/ 	.word	0x000021f0
        /*09fc*/ 	.word	0x000000ff
        /*0a00*/ 	.word	0x00000000
        /*0a04*/ 	.short	0x0101
        /*0a06*/ 	.byte	0x04
	.zero		1


	//   ....[26]....
        /*0a08*/ 	.word	0x00003c50
        /*0a0c*/ 	.word	0x000000ff
        /*0a10*/ 	.word	0x0002a830
        /*0a14*/ 	.short	0x010a
        /*0a16*/ 	.byte	0x08
	.zero		1


	//   ....[27]....
        /*0a18*/ 	.word	0x00003c90
        /*0a1c*/ 	.word	0x000000ff
        /*0a20*/ 	.word	0x0002a830
        /*0a24*/ 	.short	0x010a
        /*0a26*/ 	.byte	0x08
	.zero		1


	//   ....[28]....
        /*0a28*/ 	.word	0x00004590
        /*0a2c*/ 	.word	0x000000ff
        /*0a30*/ 	.word	0x0002a850
        /*0a34*/ 	.short	0x010a
        /*0a36*/ 	.byte	0x09
	.zero		1


	//   ....[29]....
        /*0a38*/ 	.word	0x000045d0
        /*0a3c*/ 	.word	0x000000ff
        /*0a40*/ 	.word	0x0002a850
        /*0a44*/ 	.short	0x010a
        /*0a46*/ 	.byte	0x09
	.zero		1


	//   ....[30]....
        /*0a48*/ 	.word	0x00004c70
        /*0a4c*/ 	.word	0x000000ff
        /*0a50*/ 	.word	0x00000000
        /*0a54*/ 	.short	0x0101
        /*0a56*/ 	.byte	0x08
	.zero		1


	//   ....[31]....
        /*0a58*/ 	.word	0x00005c60
        /*0a5c*/ 	.word	0x000000ff
        /*0a60*/ 	.word	0x00000000
        /*0a64*/ 	.short	0x0101
        /*0a66*/ 	.byte	0x09
	.zero		1


	//   ....[32]....
        /*0a68*/ 	.word	0x00006260
        /*0a6c*/ 	.word	0x000000ff
        /*0a70*/ 	.word	0x0002a850
        /*0a74*/ 	.short	0x010a
        /*0a76*/ 	.byte	0x05
	.zero		1


	//   ....[33]....
        /*0a78*/ 	.word	0x000062a0
        /*0a7c*/ 	.word	0x000000ff
        /*0a80*/ 	.word	0x0002a850
        /*0a84*/ 	.short	0x010a
        /*0a86*/ 	.byte	0x05
	.zero		1


	//   ....[34]....
        /*0a88*/ 	.word	0x000067b0
        /*0a8c*/ 	.word	0x000000ff
        /*0a90*/ 	.word	0x00000000
        /*0a94*/ 	.short	0x0101
        /*0a96*/ 	.byte	0x04
	.zero		1


	//   ....[35]....
        /*0a98*/ 	.word	0x00007c70
        /*0a9c*/ 	.word	0x0000001c
        /*0aa0*/ 	.word	0x00000000
        /*0aa4*/ 	.short	0x0101
        /*0aa6*/ 	.byte	0x3f
	.zero		1


	//   ....[36]....
        /*0aa8*/ 	.word	0x0000a580
        /*0aac*/ 	.word	0x00000007
        /*0ab0*/ 	.word	0x0002a840
        /*0ab4*/ 	.short	0x010a
        /*0ab6*/ 	.byte	0x3f
	.zero		1


	//   ....[37]....
        /*0ab8*/ 	.word	0x0000ac50
        /*0abc*/ 	.word	0x00000007
        /*0ac0*/ 	.word	0x0002a830
        /*0ac4*/ 	.short	0x0107
        /*0ac6*/ 	.byte	0x3f
	.zero		1


	//   ....[38]....
        /*0ac8*/ 	.word	0x0000ad30
        /*0acc*/ 	.word	0x00000007
        /*0ad0*/ 	.word	0x0002a830
        /*0ad4*/ 	.short	0x0101
        /*0ad6*/ 	.byte	0x3f
	.zero		1


	//   ....[39]....
        /*0ad8*/ 	.word	0x0000b8e0
        /*0adc*/ 	.word	0x00000016
        /*0ae0*/ 	.word	0x0002a800
        /*0ae4*/ 	.short	0x0107
        /*0ae6*/ 	.byte	0x3f
	.zero		1


	//   ....[40]....
        /*0ae8*/ 	.word	0x0000b9e0
        /*0aec*/ 	.word	0x00000016
        /*0af0*/ 	.word	0x0002a800
        /*0af4*/ 	.short	0x0101
        /*0af6*/ 	.byte	0x3f
	.zero		1


	//   ....[41]....
        /*0af8*/ 	.word	0x0000ba00
        /*0afc*/ 	.word	0x00000016
        /*0b00*/ 	.word	0x0002a820
        /*0b04*/ 	.short	0x010a
        /*0b06*/ 	.byte	0x3f
	.zero		1


	//   ....[42]....
        /*0b08*/ 	.word	0x0000bd80
        /*0b0c*/ 	.word	0x00000006
        /*0b10*/ 	.word	0x0002a840
        /*0b14*/ 	.short	0x010a
        /*0b16*/ 	.byte	0x3f
	.zero		1


	//   ....[43]....
        /*0b18*/ 	.word	0x0000c280
        /*0b1c*/ 	.word	0x00000006
        /*0b20*/ 	.word	0x0002a830
        /*0b24*/ 	.short	0x0107
        /*0b26*/ 	.byte	0x3f
	.zero		1


	//   ....[44]....
        /*0b28*/ 	.word	0x0000c340
        /*0b2c*/ 	.word	0x00000006
        /*0b30*/ 	.word	0x0002a830
        /*0b34*/ 	.short	0x0101
        /*0b36*/ 	.byte	0x3f
	.zero		1


	//   ....[45]....
        /*0b38*/ 	.word	0x0000c3a0
        /*0b3c*/ 	.word	0x00000004
        /*0b40*/ 	.word	0x0002a860
        /*0b44*/ 	.short	0x010a
        /*0b46*/ 	.byte	0x3f
	.zero		1


	//   ....[46]....
        /*0b48*/ 	.word	0x0000c800
        /*0b4c*/ 	.word	0x00000004
        /*0b50*/ 	.word	0x0002a850
        /*0b54*/ 	.short	0x0107
        /*0b56*/ 	.byte	0x3f
	.zero		1


	//   ....[47]....
        /*0b58*/ 	.word	0x0000c950
        /*0b5c*/ 	.word	0x00000004
        /*0b60*/ 	.word	0x0002a850
        /*0b64*/ 	.short	0x0101
        /*0b66*/ 	.byte	0x3f
	.zero		1


	//   ....[48]....
        /*0b68*/ 	.word	0x0000cbe0
        /*0b6c*/ 	.word	0x00000000
        /*0b70*/ 	.word	0x0002a860
        /*0b74*/ 	.short	0x010a
        /*0b76*/ 	.byte	0x3f
	.zero		1


	//   ....[49]....
        /*0b78*/ 	.word	0x0000d040
        /*0b7c*/ 	.word	0x00000000
        /*0b80*/ 	.word	0x0002a850
        /*0b84*/ 	.short	0x0107
        /*0b86*/ 	.byte	0x3f
	.zero		1


	//   ....[50]....
        /*0b88*/ 	.word	0x0000d100
        /*0b8c*/ 	.word	0x00000000
        /*0b90*/ 	.word	0x0002a850
        /*0b94*/ 	.short	0x0101
        /*0b96*/ 	.byte	0x3f
	.zero		1


	//   ....[51]....
        /*0b98*/ 	.word	0x0000dc00
        /*0b9c*/ 	.word	0x00000004
        /*0ba0*/ 	.word	0x0002a820
        /*0ba4*/ 	.short	0x010a
        /*0ba6*/ 	.byte	0x3f
	.zero		1


	//   ....[52]....
        /*0ba8*/ 	.word	0x0000dd80
        /*0bac*/ 	.word	0x00000005
        /*0bb0*/ 	.word	0x0002a840
        /*0bb4*/ 	.short	0x010a
        /*0bb6*/ 	.byte	0x3f
	.zero		1


	//   ....[53]....
        /*0bb8*/ 	.word	0x0000de20
        /*0bbc*/ 	.word	0x0000001b
        /*0bc0*/ 	.word	0x0002a840
        /*0bc4*/ 	.short	0x010a
        /*0bc6*/ 	.byte	0x3f
	.zero		1


	//   ....[54]....
        /*0bc8*/ 	.word	0x0000de60
        /*0bcc*/ 	.word	0x00000005
        /*0bd0*/ 	.word	0x0002a860
        /*0bd4*/ 	.short	0x010a
        /*0bd6*/ 	.byte	0x3f
	.zero		1


	//   ....[55]....
        /*0bd8*/ 	.word	0x0000dea0
        /*0bdc*/ 	.word	0x0000001b
        /*0be0*/ 	.word	0x0002a860
        /*0be4*/ 	.short	0x010a
        /*0be6*/ 	.byte	0x3f
	.zero		1


	//   ....[56]....
        /*0be8*/ 	.word	0x0000df10
        /*0bec*/ 	.word	0x00000003
        /*0bf0*/ 	.word	0x0002a800
        /*0bf4*/ 	.short	0x010a
        /*0bf6*/ 	.byte	0x3f
	.zero		1


	//   ....[57]....
        /*0bf8*/ 	.word	0x0000df60
        /*0bfc*/ 	.word	0x00000000
        /*0c00*/ 	.word	0x0002a830
        /*0c04*/ 	.short	0x010a
        /*0c06*/ 	.byte	0x3f
	.zero		1


	//   ....[58]....
        /*0c08*/ 	.word	0x0000dfc0
        /*0c0c*/ 	.word	0x0000000b
        /*0c10*/ 	.word	0x0002a830
        /*0c14*/ 	.short	0x010a
        /*0c16*/ 	.byte	0x3f
	.zero		1


	//   ....[59]....
        /*0c18*/ 	.word	0x0000e020
        /*0c1c*/ 	.word	0x00000009
        /*0c20*/ 	.word	0x0002a850
        /*0c24*/ 	.short	0x010a
        /*0c26*/ 	.byte	0x3f
	.zero		1


	//   ....[60]....
        /*0c28*/ 	.word	0x0000e080
        /*0c2c*/ 	.word	0x00000005
        /*0c30*/ 	.word	0x0002a850
        /*0c34*/ 	.short	0x010a
        /*0c36*/ 	.byte	0x3f
	.zero		1


	//   ....[61]....
        /*0c38*/ 	.word	0x0000e1a0
        /*0c3c*/ 	.word	0x00000007
        /*0c40*/ 	.word	0x0002a840
        /*0c44*/ 	.short	0x010a
        /*0c46*/ 	.byte	0x3f
	.zero		1


	//   ....[62]....
        /*0c48*/ 	.word	0x0000f570
        /*0c4c*/ 	.word	0x00000016
        /*0c50*/ 	.word	0x0002a820
        /*0c54*/ 	.short	0x010a
        /*0c56*/ 	.byte	0x3f
	.zero		1


	//   ....[63]....
        /*0c58*/ 	.word	0x0000f5c0
        /*0c5c*/ 	.word	0x00000006
        /*0c60*/ 	.word	0x0002a840
        /*0c64*/ 	.short	0x010a
        /*0c66*/ 	.byte	0x3f
	.zero		1


	//   ....[64]....
        /*0c68*/ 	.word	0x0000fd80
        /*0c6c*/ 	.word	0x00000004
        /*0c70*/ 	.word	0x0002a860
        /*0c74*/ 	.short	0x010a
        /*0c76*/ 	.byte	0x3f
	.zero		1


	//   ....[65]....
        /*0c78*/ 	.word	0x00010590
        /*0c7c*/ 	.word	0x00000000
        /*0c80*/ 	.word	0x0002a860
        /*0c84*/ 	.short	0x010a
        /*0c86*/ 	.byte	0x3f
	.zero		1


	//   ....[66]....
        /*0c88*/ 	.word	0x000116c0
        /*0c8c*/ 	.word	0x00000004
        /*0c90*/ 	.word	0x0002a820
        /*0c94*/ 	.short	0x010a
        /*0c96*/ 	.byte	0x3f
	.zero		1


	//   ....[67]....
        /*0c98*/ 	.word	0x00011860
        /*0c9c*/ 	.word	0x00000005
        /*0ca0*/ 	.word	0x0002a840
        /*0ca4*/ 	.short	0x010a
        /*0ca6*/ 	.byte	0x3f
	.zero		1


	//   ....[68]....
        /*0ca8*/ 	.word	0x000118b0
        /*0cac*/ 	.word	0x0000001b
        /*0cb0*/ 	.word	0x0002a840
        /*0cb4*/ 	.short	0x010a
        /*0cb6*/ 	.byte	0x3f
	.zero		1


	//   ....[69]....
        /*0cb8*/ 	.word	0x00011900
        /*0cbc*/ 	.word	0x00000005
        /*0cc0*/ 	.word	0x0002a860
        /*0cc4*/ 	.short	0x010a
        /*0cc6*/ 	.byte	0x3f
	.zero		1


	//----- nvinfo : EIATTR_NUM_MBARRIERS
	.align		4
.L_366:
        /*0cc8*/ 	.byte	0x03, 0x38
        /*0cca*/ 	.short	0x0016


	//----- nvinfo : EIATTR_EXIT_INSTR_OFFSETS
	.align		4
        /*0ccc*/ 	.byte	0x04, 0x1c
        /*0cce*/ 	.short	(.L_368 - .L_367)


	//   ....[0]....
.L_367:
        /*0cd0*/ 	.word	0x00000960


	//   ....[1]....
        /*0cd4*/ 	.word	0x00008b20


	//   ....[2]....
        /*0cd8*/ 	.word	0x0000def0


	//----- nvinfo : EIATTR_MAX_THREADS
	.align		4
.L_368:
        /*0cdc*/ 	.byte	0x04, 0x05
        /*0cde*/ 	.short	(.L_370 - .L_369)
.L_369:
        /*0ce0*/ 	.word	0x00000180
        /*0ce4*/ 	.word	0x00000001
        /*0ce8*/ 	.word	0x00000001


	//----- nvinfo : EIATTR_CRS_STACK_SIZE
	.align		4
.L_370:
        /*0cec*/ 	.byte	0x04, 0x1e
        /*0cee*/ 	.short	(.L_372 - .L_371)
.L_371:
        /*0cf0*/ 	.word	0x00000000


	//----- nvinfo : EIATTR_CBANK_PARAM_SIZE
	.align		4
.L_372:
        /*0cf4*/ 	.byte	0x03, 0x19
        /*0cf6*/ 	.short	0x0af0


	//----- nvinfo : EIATTR_PARAM_CBANK
	.align		4
        /*0cf8*/ 	.byte	0x04, 0x0a
        /*0cfa*/ 	.short	(.L_374 - .L_373)
	.align		4
.L_373:
        /*0cfc*/ 	.word	index@(.nv.constant0._ZN7cutlass13device_kernelIN5flash11enable_sm90INS1_16FlashAttnFwdSm90INS1_25CollectiveMainloopFwdSm90ILi2EN4cute5tupleIJNS5_1CILi1EEES8_S8_EEENS6_IJNS7_ILi128EEENS7_ILi96EEENS7_ILi192EEEEEELi128ENS_10bfloat16_tEfNS_4arch4Sm90ELb0ELb0ELb1ELb1ELb1ELb0ELb0ELb1ELb1ELb1ELb0ELb0EEENS1_21CollectiveEpilogueFwdINS6_IJSA_SA_SB_EEES9_SE_SG_Li256ELb1ELb1ELb0ELb0EEENS1_36VarlenDynamicPersistentTileSchedulerILi128ELi96ELi256ELi128ELb0ELb1ELb1ELb0ELb1ELb1EEEEEEEEEvNT_6ParamsE)
        /*0d00*/ 	.short	0x0210
        /*0d02*/ 	.short	0x0af0


	//----- nvinfo : EIATTR_SW_WAR
	.align		4
.L_374:
        /*0d04*/ 	.byte	0x04, 0x36
        /*0d06*/ 	.short	(.L_376 - .L_375)
.L_375:
        /*0d08*/ 	.word	0x00000008
.L_376:


//--------------------- .nv.info._ZN7cutlass13device_kernelIN5flash11enable_sm90INS1_16FlashAttnFwdSm90INS1_25CollectiveMainloopFwdSm90ILi2EN4cute5tupleIJNS5_1CILi1EEES8_S8_EEENS6_IJNS7_ILi128EEENS7_ILi96EEENS7_ILi192EEEEEELi128ENS_10bfloat16_tEfNS_4arch4Sm90ELb0ELb0ELb1ELb1ELb1ELb1ELb0ELb1ELb1ELb1ELb0ELb0EEENS1_21CollectiveEpilogueFwdINS6_IJSA_SA_SB_EEES9_SE_SG_Li256ELb1ELb1ELb0ELb0EEENS1_36VarlenDynamicPersistentTileSchedulerILi128ELi96ELi256ELi128ELb0ELb1ELb1ELb0ELb1ELb1EEEEEEEEEvNT_6ParamsE --------------------------
	.section	.nv.info._ZN7cutlass13device_kernelIN5flash11enable_sm90INS1_16FlashAttnFwdSm90INS1_25CollectiveMainloopFwdSm90ILi2EN4cute5tupleIJNS5_1CILi1EEES8_S8_EEENS6_IJNS7_ILi128EEENS7_ILi96EEENS7_ILi192EEEEEELi128ENS_10bfloat16_tEfNS_4arch4Sm90ELb0ELb0ELb1ELb1ELb1ELb1ELb0ELb1ELb1ELb1ELb0ELb0EEENS1_21CollectiveEpilogueFwdINS6_IJSA_SA_SB_EEES9_SE_SG_Li256ELb1ELb1ELb0ELb0EEENS1_36VarlenDynamicPersistentTileSchedulerILi128ELi96ELi256ELi128ELb0ELb1ELb1ELb0ELb1ELb1EEEEEEEEEvNT_6ParamsE,"",@"SHT_CUDA_INFO"
	.sectionflags	@""
	.align	4


	//----- nvinfo : EIATTR_CUDA_API_VERSION
	.align		4
        /*0000*/ 	.byte	0x04, 0x37
        /*0002*/ 	.short	(.L_378 - .L_377)
.L_377:
        /*0004*/ 	.word	0x00000082


	//----- nvinfo : EIATTR_KPARAM_INFO
	.align		4
.L_378:
        /*0008*/ 	.byte	0x04, 0x17
        /*000a*/ 	.short	(.L_380 - .L_379)
.L_379:
        /*000c*/ 	.word	0x00000000
        /*0010*/ 	.short	0x0000
        /*0012*/ 	.short	0x0070
        /*0014*/ 	.byte	0x00, 0xf0, 0x01, 0x2a


	//----- nvinfo : EIATTR_SPARSE_MMA_MASK
	.align		4
.L_380:
        /*0018*/ 	.byte	0x03, 0x50
        /*001a*/ 	.short	0x0000


	//----- nvinfo : EIATTR_MAXREG_COUNT
	.align		4
        /*001c*/ 	.byte	0x03, 0x1b
        /*001e*/ 	.short	0x00a8


	//----- nvinfo : EIATTR_NUM_BARRIERS
	.align		4
        /*0020*/ 	.byte	0x02, 0x4c
        /*0022*/ 	.byte	0x10
	.zero		1


	//----- nvinfo : EIATTR_EXTERNS
	.align		4
        /*0024*/ 	.byte	0x04, 0x0f
        /*0026*/ 	.short	(.L_382 - .L_381)


	//   ....[0]....
	.align		4
.L_381:
        /*0028*/ 	.word	index@(__assertfail)


	//----- nvinfo : EIATTR_ANNOTATIONS
	.align		4
.L_382:
        /*002c*/ 	.byte	0x04, 0x55
        /*002e*/ 	.short	(.L_384 - .L_383)


	//   ....[0]....
.L_383:
        /* <DEDUP_REMOVED lines=36> */


	//----- nvinfo : EIATTR_MERCURY_ISA_VERSION
	.align		4
.L_384:
        /*0258*/ 	.byte	0x03, 0x5f
        /*025a*/ 	.short	0x0101


	//----- nvinfo : EIATTR_UNUSED_LOAD_BYTE_OFFSET
	.align		4
        /*025c*/ 	.byte	0x04, 0x44
        /*025e*/ 	.short	(.L_386 - .L_385)


	//   ....[0]....
.L_385:
        /*0260*/ 	.word	0x00000a50
        /*0264*/ 	.word	0x0000fff0


	//   ....[1]....
        /*0268*/ 	.word	0x00016ae0
        /*026c*/ 	.word	0x0000fff0


	//----- nvinfo : EIATTR_INT_WARP_WIDE_INSTR_OFFSETS
	.align		4
.L_386:
        /*0270*/ 	.byte	0x04, 0x31
        /*0272*/ 	.short	(.L_388 - .L_387)


	//   ....[0]....
.L_387:
        /*0274*/ 	.word	0x00000130


	//   ....[1]....
        /*0278*/ 	.word	0x00000170


	//   ....[2]....
        /*027c*/ 	.word	0x000001e0


	//   ....[3]....
        /*0280*/ 	.word	0x0001aea0


	//   ....[4]....
        /*0284*/ 	.word	0x0001af30


	//   ....[5]....
        /*0288*/ 	.word	0x0001de60


	//   ....[6]....
        /*028c*/ 	.word	0x0001def0


	//----- nvinfo : EIATTR_COOP_GROUP_MASK_REGIDS
	.align		4
.L_388:
        /*0290*/ 	.byte	0x04, 0x29
        /*0292*/ 	.short	(.L_390 - .L_389)


	//   ....[0]....
.L_389:
        /*0294*/ 	.word	0xffffffff


	//   ....[1]....
        /*0298*/ 	.word	0xffffffff


	//   ....[2]....
        /*029c*/ 	.word	0xffffffff


	//   ....[3]....
        /*02a0*/ 	.word	0xffffffff


	//   ....[4]....
        /*02a4*/ 	.word	0xffffffff


	//   ....[5]....
        /*02a8*/ 	.word	0xffffffff


	//   ....[6]....
        /*02ac*/ 	.word	0xffffffff


	//   ....[7]....
        /*02b0*/ 	.word	0xffffffff


	//   ....[8]....
        /*02b4*/ 	.word	0xffffffff


	//   ....[9]....
        /*02b8*/ 	.word	0xffffffff


	//   ....[10]....
        /*02bc*/ 	.word	0xffffffff


	//   ....[11]....
        /*02c0*/ 	.word	0xffffffff


	//   ....[12]....
        /*02c4*/ 	.word	0xffffffff


	//   ....[13]....
        /*02c8*/ 	.word	0xffffffff


	//   ....[14]....
        /*02cc*/ 	.word	0xffffffff


	//   ....[15]....
        /*02d0*/ 	.word	0xffffffff


	//   ....[16]....
        /*02d4*/ 	.word	0xffffffff


	//   ....[17]....
        /*02d8*/ 	.word	0xffffffff


	//   ....[18]....
        /*02dc*/ 	.word	0xffffffff


	//   ....[19]....
        /*02e0*/ 	.word	0xffffffff


	//   ....[20]....
        /*02e4*/ 	.word	0xffffffff


	//   ....[21]....
        /*02e8*/ 	.word	0xffffffff


	//   ....[22]....
        /*02ec*/ 	.word	0xffffffff


	//   ....[23]....
        /*02f0*/ 	.word	0xffffffff


	//   ....[24]....
        /*02f4*/ 	.word	0xffffffff


	//   ....[25]....
        /*02f8*/ 	.word	0xffffffff


	//   ....[26]....
        /*02fc*/ 	.word	0xffffffff


	//   ....[27]....
        /*0300*/ 	.word	0xffffffff


	//   ....[28]....
        /*0304*/ 	.word	0xffffffff


	//   ....[29]....
        /*0308*/ 	.word	0xffffffff


	//   ....[30]....
        /*030c*/ 	.word	0xffffffff


	//   ....[31]....
        /*0310*/ 	.word	0xffffffff


	//   ....[32]....
        /*0314*/ 	.word	0xffffffff


	//   ....[33]....
        /*0318*/ 	.word	0xffffffff


	//   ....[34]....
        /*031c*/ 	.word	0xffffffff


	//   ....[35]....
        /*0320*/ 	.word	0xffffffff


	//   ....[36]....
        /*0324*/ 	.word	0xffffffff


	//   ....[37]....
        /*0328*/ 	.word	0xffffffff


	//   ....[38]....
        /*032c*/ 	.word	0xffffffff


	//   ....[39]....
        /*0330*/ 	.word	0xffffffff


	//   ....[40]....
        /*0334*/ 	.word	0xffffffff


	//   ....[41]....
        /*0338*/ 	.word	0xffffffff


	//   ....[42]....
        /*033c*/ 	.word	0xffffffff


	//   ....[43]....
        /*0340*/ 	.word	0xffffffff


	//   ....[44]....
        /*0344*/ 	.word	0xffffffff


	//   ....[45]....
        /*0348*/ 	.word	0xffffffff


	//   ....[46]....
        /*034c*/ 	.word	0xffffffff


	//   ....[47]....
        /*0350*/ 	.word	0xffffffff


	//   ....[48]....
        /*0354*/ 	.word	0xffffffff


	//   ....[49]....
        /*0358*/ 	.word	0xffffffff


	//   ....[50]....
        /*035c*/ 	.word	0xffffffff


	//   ....[51]....
        /*0360*/ 	.word	0xffffffff


	//   ....[52]....
        /*0364*/ 	.word	0xffffffff


	//   ....[53]....
        /*0368*/ 	.word	0xffffffff


	//   ....[54]....
        /*036c*/ 	.word	0xffffffff


	//   ....[55]....
        /*0370*/ 	.word	0xffffffff


	//   ....[56]....
        /*0374*/ 	.word	0xffffffff


	//   ....[57]....
        /*0378*/ 	.word	0xffffffff


	//   ....[58]....
        /*037c*/ 	.word	0xffffffff


	//   ....[59]....
        /*0380*/ 	.word	0xffffffff


	//   ....[60]....
        /*0384*/ 	.word	0xffffffff


	//   ....[61]....
        /*0388*/ 	.word	0xffffffff


	//   ....[62]....
        /*038c*/ 	.word	0xffffffff


	//   ....[63]....
        /*0390*/ 	.word	0xffffffff


	//   ....[64]....
        /*0394*/ 	.word	0xffffffff


	//   ....[65]....
        /*0398*/ 	.word	0xffffffff


	//   ....[66]....
        /*039c*/ 	.word	0xffffffff


	//   ....[67]....
        /*03a0*/ 	.word	0xffffffff


	//   ....[68]....
        /*03a4*/ 	.word	0xffffffff


	//   ....[69]....
        /*03a8*/ 	.word	0xffffffff


	//   ....[70]....
        /*03ac*/ 	.word	0xffffffff


	//   ....[71]....
        /*03b0*/ 	.word	0xffffffff


	//   ....[72]....
        /*03b4*/ 	.word	0xffffffff


	//   ....[73]....
        /*03b8*/ 	.word	0xffffffff


	//   ....[74]....
        /*03bc*/ 	.word	0xffffffff


	//   ....[75]....
        /*03c0*/ 	.word	0xffffffff


	//   ....[76]....
        /*03c4*/ 	.word	0xffffffff


	//   ....[77]....
        /*03c8*/ 	.word	0xffffffff


	//   ....[78]....
        /*03cc*/ 	.word	0xffffffff


	//   ....[79]....
        /*03d0*/ 	.word	0xffffffff


	//   ....[80]....
        /*03d4*/ 	.word	0xffffffff


	//   ....[81]....
        /*03d8*/ 	.word	0xffffffff


	//   ....[82]....
        /*03dc*/ 	.word	0xffffffff


	//   ....[83]....
        /*03e0*/ 	.word	0xffffffff


	//   ....[84]....
        /*03e4*/ 	.word	0xffffffff


	//   ....[85]....
        /*03e8*/ 	.word	0xffffffff


	//   ....[86]....
        /*03ec*/ 	.word	0xffffffff


	//   ....[87]....
        /*03f0*/ 	.word	0xffffffff


	//   ....[88]....
        /*03f4*/ 	.word	0xffffffff


	//   ....[89]....
        /*03f8*/ 	.word	0xffffffff


	//   ....[90]....
        /*03fc*/ 	.word	0xffffffff


	//   ....[91]....
        /*0400*/ 	.word	0xffffffff


	//   ....[92]....
        /*0404*/ 	.word	0xffffffff


	//   ....[93]....
        /*0408*/ 	.word	0xffffffff


	//   ....[94]....
        /*040c*/ 	.word	0xffffffff


	//   ....[95]....
        /*0410*/ 	.word	0xffffffff


	//   ....[96]....
        /*0414*/ 	.word	0xffffffff


	//   ....[97]....
        /*0418*/ 	.word	0xffffffff


	//   ....[98]....
        /*041c*/ 	.word	0xffffffff


	//   ....[99]....
        /*0420*/ 	.word	0xffffffff


	//   ....[100]....
        /*0424*/ 	.word	0xffffffff


	//   ....[101]....
        /*0428*/ 	.word	0xffffffff


	//   ....[102]....
        /*042c*/ 	.word	0xffffffff


	//   ....[103]....
        /*0430*/ 	.word	0xffffffff


	//   ....[104]....
        /*0434*/ 	.word	0xffffffff


	//   ....[105]....
        /*0438*/ 	.word	0xffffffff


	//   ....[106]....
        /*043c*/ 	.word	0xffffffff


	//   ....[107]....
        /*0440*/ 	.word	0xffffffff


	//   ....[108]....
        /*0444*/ 	.word	0xffffffff


	//   ....[109]....
        /*0448*/ 	.word	0xffffffff


	//   ....[110]....
        /*044c*/ 	.word	0xffffffff


	//   ....[111]....
        /*0450*/ 	.word	0xffffffff


	//   ....[112]....
        /*0454*/ 	.word	0xffffffff


	//   ....[113]....
        /*0458*/ 	.word	0xffffffff


	//   ....[114]....
        /*045c*/ 	.word	0xffffffff


	//   ....[115]....
        /*0460*/ 	.word	0xffffffff


	//   ....[116]....
        /*0464*/ 	.word	0xffffffff


	//   ....[117]....
        /*0468*/ 	.word	0xffffffff


	//   ....[118]....
        /*046c*/ 	.word	0xffffffff


	//   ....[119]....
        /*0470*/ 	.word	0xffffffff


	//   ....[120]....
        /*0474*/ 	.word	0xffffffff


	//   ....[121]....
        /*0478*/ 	.word	0xffffffff


	//   ....[122]....
        /*047c*/ 	.word	0xffffffff


	//   ....[123]....
        /*0480*/ 	.word	0xffffffff


	//   ....[124]....
        /*0484*/ 	.word	0xffffffff


	//   ....[125]....
        /*0488*/ 	.word	0xffffffff


	//   ....[126]....
        /*048c*/ 	.word	0xffffffff


	//   ....[127]....
        /*0490*/ 	.word	0xffffffff


	//   ....[128]....
        /*0494*/ 	.word	0xffffffff


	//   ....[129]....
        /*0498*/ 	.word	0xffffffff


	//   ....[130]....
        /*049c*/ 	.word	0xffffffff


	//   ....[131]....
        /*04a0*/ 	.word	0xffffffff


	//   ....[132]....
        /*04a4*/ 	.word	0xffffffff


	//   ....[133]....
        /*04a8*/ 	.word	0xffffffff


	//   ....[134]....
        /*04ac*/ 	.word	0xffffffff


	//   ....[135]....
        /*04b0*/ 	.word	0xffffffff


	//   ....[136]....
        /*04b4*/ 	.word	0xffffffff


	//   ....[137]....
        /*04b8*/ 	.word	0xffffffff


	//   ....[138]....
        /*04bc*/ 	.word	0xffffffff


	//   ....[139]....
        /*04c0*/ 	.word	0xffffffff


	//   ....[140]....
        /*04c4*/ 	.word	0xffffffff


	//   ....[141]....
        /*04c8*/ 	.word	0xffffffff


	//   ....[142]....
        /*04cc*/ 	.word	0xffffffff


	//   ....[143]....
        /*04d0*/ 	.word	0xffffffff


	//   ....[144]....
        /*04d4*/ 	.word	0xffffffff


	//   ....[145]....
        /*04d8*/ 	.word	0xffffffff


	//   ....[146]....
        /*04dc*/ 	.word	0xffffffff


	//   ....[147]....
        /*04e0*/ 	.word	0xffffffff


	//   ....[148]....
        /*04e4*/ 	.word	0xffffffff


	//   ....[149]....
        /*04e8*/ 	.word	0xffffffff


	//   ....[150]....
        /*04ec*/ 	.word	0xffffffff


	//   ....[151]....
        /*04f0*/ 	.word	0xffffffff


	//   ....[152]....
        /*04f4*/ 	.word	0xffffffff


	//   ....[153]....
        /*04f8*/ 	.word	0xffffffff


	//   ....[154]....
        /*04fc*/ 	.word	0xffffffff


	//   ....[155]....
        /*0500*/ 	.word	0xffffffff


	//   ....[156]....
        /*0504*/ 	.word	0xffffffff


	//   ....[157]....
        /*0508*/ 	.word	0xffffffff


	//   ....[158]....
        /*050c*/ 	.word	0xffffffff


	//   ....[159]....
        /*0510*/ 	.word	0xffffffff


	//   ....[160]....
        /*0514*/ 	.word	0xffffffff


	//   ....[161]....
        /*0518*/ 	.word	0xffffffff


	//   ....[162]....
        /*051c*/ 	.word	0xffffffff


	//   ....[163]....
        /*0520*/ 	.word	0x0500000f


	//   ....[164]....
        /*0524*/ 	.word	0x0500000f


	//   ....[165]....
        /*0528*/ 	.word	0x0500000f


	//   ....[166]....
        /*052c*/ 	.word	0x0500000f


	//   ....[167]....
        /*0530*/ 	.word	0x0500000f


	//   ....[168]....
        /*0534*/ 	.word	0x0500000f


	//   ....[169]....
        /*0538*/ 	.word	0x0500000f


	//   ....[170]....
        /*053c*/ 	.word	0x0500000f


	//   ....[171]....
        /*0540*/ 	.word	0x0500000f


	//   ....[172]....
        /*0544*/ 	.word	0x0500000f


	//   ....[173]....
        /*0548*/ 	.word	0x0500000f


	//   ....[174]....
        /*054c*/ 	.word	0x0500000f


	//   ....[175]....
        /*0550*/ 	.word	0x0500000f


	//   ....[176]....
        /*0554*/ 	.word	0x0500000f


	//   ....[177]....
        /*0558*/ 	.word	0x0500000f


	//   ....[178]....
        /*055c*/ 	.word	0x0500000f


	//   ....[179]....
        /*0560*/ 	.word	0x0500000f


	//   ....[180]....
        /*0564*/ 	.word	0x0500000f


	//   ....[181]....
        /*0568*/ 	.word	0x0500000f


	//   ....[182]....
        /*056c*/ 	.word	0x0500000f


	//   ....[183]....
        /*0570*/ 	.word	0x0500000f


	//   ....[184]....
        /*0574*/ 	.word	0x0500000f


	//   ....[185]....
        /*0578*/ 	.word	0x0500000f


	//   ....[186]....
        /*057c*/ 	.word	0x0500000f


	//   ....[187]....
        /*0580*/ 	.word	0x0500000f


	//   ....[188]....
        /*0584*/ 	.word	0x0500000f


	//   ....[189]....
        /*0588*/ 	.word	0x0500000f


	//   ....[190]....
        /*058c*/ 	.word	0x0500000f


	//   ....[191]....
        /*0590*/ 	.word	0x0500000f


	//   ....[192]....
        /*0594*/ 	.word	0x0500000f


	//   ....[193]....
        /*0598*/ 	.word	0x0500000f


	//   ....[194]....
        /*059c*/ 	.word	0x0500000f


	//   ....[195]....
        /*05a0*/ 	.word	0x0500000f


	//   ....[196]....
        /*05a4*/ 	.word	0x0500000f


	//   ....[197]....
        /*05a8*/ 	.word	0x0500000f


	//   ....[198]....
        /*05ac*/ 	.word	0x0500000f


	//   ....[199]....
        /*05b0*/ 	.word	0x0500000f


	//   ....[200]....
        /*05b4*/ 	.word	0x0500000f


	//   ....[201]....
        /*05b8*/ 	.word	0x0500000f


	//   ....[202]....
        /*05bc*/ 	.word	0x0500000f


	//   ....[203]....
        /*05c0*/ 	.word	0x0500000f


	//   ....[204]....
        /*05c4*/ 	.word	0x0500000f


	//   ....[205]....
        /*05c8*/ 	.word	0x0500000f


	//   ....[206]....
        /*05cc*/ 	.word	0x0500000f


	//   ....[207]....
        /*05d0*/ 	.word	0x0500000f


	//   ....[208]....
        /*05d4*/ 	.word	0x0500000f


	//   ....[209]....
        /*05d8*/ 	.word	0x0500000f


	//   ....[210]....
        /*05dc*/ 	.word	0x0500000f


	//   ....[211]....
        /*05e0*/ 	.word	0x0500000f


	//   ....[212]....
        /*05e4*/ 	.word	0x0500000f


	//   ....[213]....
        /*05e8*/ 	.word	0x0500000f


	//   ....[214]....
        /*05ec*/ 	.word	0x0500000f


	//   ....[215]....
        /*05f0*/ 	.word	0x0500000f


	//   ....[216]....
        /*05f4*/ 	.word	0x0500000f


	//   ....[217]....
        /*05f8*/ 	.word	0x0500000f


	//   ....[218]....
        /*05fc*/ 	.word	0x0500000f


	//   ....[219]....
        /*0600*/ 	.word	0x0500000f


	//   ....[220]....
        /*0604*/ 	.word	0x0500000f


	//   ....[221]....
        /*0608*/ 	.word	0x0500000f


	//   ....[222]....
        /*060c*/ 	.word	0x0500000f


	//   ....[223]....
        /*0610*/ 	.word	0x0500000f


	//   ....[224]....
        /*0614*/ 	.word	0x0500000f


	//   ....[225]....
        /*0618*/ 	.word	0x0500000f


	//   ....[226]....
        /*061c*/ 	.word	0x0500000f


	//   ....[227]....
        /*0620*/ 	.word	0x0500000f


	//   ....[228]....
        /*0624*/ 	.word	0x0500000f


	//   ....[229]....
        /*0628*/ 	.word	0x0500000f


	//   ....[230]....
        /*062c*/ 	.word	0x0500000f


	//   ....[231]....
        /*0630*/ 	.word	0x0500000f


	//   ....[232]....
        /*0634*/ 	.word	0x0500000f


	//   ....[233]....
        /*0638*/ 	.word	0x0500000f


	//   ....[234]....
        /*063c*/ 	.word	0x0500000f


	//   ....[235]....
        /*0640*/ 	.word	0x0500000f


	//   ....[236]....
        /*0644*/ 	.word	0x0500000f


	//   ....[237]....
        /*0648*/ 	.word	0x0500000f


	//   ....[238]....
        /*064c*/ 	.word	0x0500000f


	//   ....[239]....
        /*0650*/ 	.word	0x0500000f


	//   ....[240]....
        /*0654*/ 	.word	0x0500000f


	//   ....[241]....
        /*0658*/ 	.word	0x0500000f


	//   ....[242]....
        /*065c*/ 	.word	0x0500000f


	//   ....[243]....
        /*0660*/ 	.word	0x0500000f


	//   ....[244]....
        /*0664*/ 	.word	0x0500000f


	//   ....[245]....
        /*0668*/ 	.word	0x0500000f


	//   ....[246]....
        /*066c*/ 	.word	0x0500000f


	//   ....[247]....
        /*0670*/ 	.word	0x0500000f


	//   ....[248]....
        /*0674*/ 	.word	0x0500000f


	//   ....[249]....
        /*0678*/ 	.word	0x0500000f


	//   ....[250]....
        /*067c*/ 	.word	0x0500000f


	//   ....[251]....
        /*0680*/ 	.word	0x0500000f


	//   ....[252]....
        /*0684*/ 	.word	0x0500000f


	//   ....[253]....
        /*0688*/ 	.word	0x0500000f


	//   ....[254]....
        /*068c*/ 	.word	0x0500000f


	//   ....[255]....
        /*0690*/ 	.word	0x0500000f


	//   ....[0]....
        /*0694*/ 	.word	0x0500000f


	//   ....[1]....
        /*0698*/ 	.word	0x0500000f


	//   ....[2]....
        /*069c*/ 	.word	0x0500000f


	//   ....[3]....
        /*06a0*/ 	.word	0x0500000f


	//   ....[4]....
        /*06a4*/ 	.word	0x0500000f


	//   ....[5]....
        /*06a8*/ 	.word	0x0500000f


	//   ....[6]....
        /*06ac*/ 	.word	0x0500000f


	//   ....[7]....
        /*06b0*/ 	.word	0x0500000f


	//   ....[8]....
        /*06b4*/ 	.word	0x0500000f


	//   ....[9]....
        /*06b8*/ 	.word	0x0500000f


	//   ....[10]....
        /*06bc*/ 	.word	0x0500000f


	//----- nvinfo : EIATTR_COOP_GROUP_INSTR_OFFSETS
	.align		4
.L_390:
        /*06c0*/ 	.byte	0x04, 0x28
        /*06c2*/ 	.short	(.L_392 - .L_391)


	//   ....[0]....
.L_391:
        /*06c4*/ 	.word	0x00000060


	//   ....[1]....
        /*06c8*/ 	.word	0x00000140


	//   ....[2]....
        /*06cc*/ 	.word	0x00000190


	//   ....[3]....
        /*06d0*/ 	.word	0x000003c0


	//   ....[4]....
        /*06d4*/ 	.word	0x00000520


	//   ....[5]....
        /*06d8*/ 	.word	0x00000640


	//   ....[6]....
        /*06dc*/ 	.word	0x000007a0


	//   ....[7]....
        /*06e0*/ 	.word	0x00003770


	//   ....[8]....
        /*06e4*/ 	.word	0x00003780


	//   ....[9]....
        /*06e8*/ 	.word	0x00004e30


	//   ....[10]....
        /*06ec*/ 	.word	0x00004e40


	//   ....[11]....
        /*06f0*/ 	.word	0x00006fa0


	//   ....[12]....
        /*06f4*/ 	.word	0x00006fb0


	//   ....[13]....
        /*06f8*/ 	.word	0x000087e0


	//   ....[14]....
        /*06fc*/ 	.word	0x000087f0


	//   ....[15]....
        /*0700*/ 	.word	0x0000a1f0


	//   ....[16]....
        /*0704*/ 	.word	0x0000a200


	//   ....[17]....
        /*0708*/ 	.word	0x0000a490


	//   ....[18]....
        /*070c*/ 	.word	0x0000a4a0


	//   ....[19]....
        /*0710*/ 	.word	0x0000aa00


	//   ....[20]....
        /*0714*/ 	.word	0x0000aa10


	//   ....[21]....
        /*0718*/ 	.word	0x0000ab90


	//   ....[22]....
        /*071c*/ 	.word	0x0000abb0


	//   ....[23]....
        /*0720*/ 	.word	0x0000b130


	//   ....[24]....
        /*0724*/ 	.word	0x0000b6d0


	//   ....[25]....
        /*0728*/ 	.word	0x0000b6e0


	//   ....[26]....
        /*072c*/ 	.word	0x0000b6f0


	//   ....[27]....
        /*0730*/ 	.word	0x0000b700


	//   ....[28]....
        /*0734*/ 	.word	0x0000e140


	//   ....[29]....
        /*0738*/ 	.word	0x0000e150


	//   ....[30]....
        /*073c*/ 	.word	0x0000e160


	//   ....[31]....
        /*0740*/ 	.word	0x0000e170


	//   ....[32]....
        /*0744*/ 	.word	0x00012550


	//   ....[33]....
        /*0748*/ 	.word	0x000125a0


	//   ....[34]....
        /*074c*/ 	.word	0x000128b0


	//   ....[35]....
        /*0750*/ 	.word	0x00012930


	//   ....[36]....
        /*0754*/ 	.word	0x00014fe0


	//   ....[37]....
        /*0758*/ 	.word	0x00015000


	//   ....[38]....
        /*075c*/ 	.word	0x00015020


	//   ....[39]....
        /*0760*/ 	.word	0x00015040


	//   ....[40]....
        /*0764*/ 	.word	0x000161d0


	//   ....[41]....
        /*0768*/ 	.word	0x000163f0


	//   ....[42]....
        /*076c*/ 	.word	0x00016420


	//   ....[43]....
        /*0770*/ 	.word	0x000164e0


	//   ....[44]....
        /*0774*/ 	.word	0x00017520


	//   ....[45]....
        /*0778*/ 	.word	0x00017560


	//   ....[46]....
        /*077c*/ 	.word	0x000175a0


	//   ....[47]....
        /*0780*/ 	.word	0x000175d0


	//   ....[48]....
        /*0784*/ 	.word	0x00017b60


	//   ....[49]....
        /*0788*/ 	.word	0x00017ba0


	//   ....[50]....
        /*078c*/ 	.word	0x00017c60


	//   ....[51]....
        /*0790*/ 	.word	0x00017c80


	//   ....[52]....
        /*0794*/ 	.word	0x00017d40


	//   ....[53]....
        /*0798*/ 	.word	0x00017d60


	//   ....[54]....
        /*079c*/ 	.word	0x00017e30


	//   ....[55]....
        /*07a0*/ 	.word	0x00017e50


	//   ....[56]....
        /*07a4*/ 	.word	0x000186a0


	//   ....[57]....
        /*07a8*/ 	.word	0x000186c0


	//   ....[58]....
        /*07ac*/ 	.word	0x00018780


	//   ....[59]....
        /*07b0*/ 	.word	0x000187a0


	//   ....[60]....
        /*07b4*/ 	.word	0x00018860


	//   ....[61]....
        /*07b8*/ 	.word	0x00018880


	//   ....[62]....
        /*07bc*/ 	.word	0x00018950


	//   ....[63]....
        /*07c0*/ 	.word	0x00018970


	//   ....[64]....
        /*07c4*/ 	.word	0x00018ac0


	//   ....[65]....
        /*07c8*/ 	.word	0x00018c70


	//   ....[66]....
        /*07cc*/ 	.word	0x00018ca0


	//   ....[67]....
        /*07d0*/ 	.word	0x00018cd0


	//   ....[68]....
        /*07d4*/ 	.word	0x00018d00


	//   ....[69]....
        /*07d8*/ 	.word	0x00018d30


	//   ....[70]....
        /*07dc*/ 	.word	0x00018d60


	//   ....[71]....
        /*07e0*/ 	.word	0x00018ed0


	//   ....[72]....
        /*07e4*/ 	.word	0x00018f00


	//   ....[73]....
        /*07e8*/ 	.word	0x00018f30


	//   ....[74]....
        /*07ec*/ 	.word	0x00018f60


	//   ....[75]....
        /*07f0*/ 	.word	0x00018f90


	//   ....[76]....
        /*07f4*/ 	.word	0x00018fc0


	//   ....[77]....
        /*07f8*/ 	.word	0x00019050


	//   ....[78]....
        /*07fc*/ 	.word	0x00019080


	//   ....[79]....
        /*0800*/ 	.word	0x00019100


	//   ....[80]....
        /*0804*/ 	.word	0x00019c20


	//   ....[81]....
        /*0808*/ 	.word	0x0001bb60


	//   ....[82]....
        /*080c*/ 	.word	0x0001bb80


	//   ....[83]....
        /*0810*/ 	.word	0x0001bc30


	//   ....[84]....
        /*0814*/ 	.word	0x0001bc50


	//   ....[85]....
        /*0818*/ 	.word	0x0001bcf0


	//   ....[86]....
        /*081c*/ 	.word	0x0001bd10


	//   ....[87]....
        /*0820*/ 	.word	0x0001bdb0


	//   ....[88]....
        /*0824*/ 	.word	0x0001bdd0


	//   ....[89]....
        /*0828*/ 	.word	0x0001be70


	//   ....[90]....
        /*082c*/ 	.word	0x0001be90


	//   ....[91]....
        /*0830*/ 	.word	0x0001bea0


	//   ....[92]....
        /*0834*/ 	.word	0x0001bf30


	//   ....[93]....
        /*0838*/ 	.word	0x0001c6f0


	//   ....[94]....
        /*083c*/ 	.word	0x0001c720


	//   ....[95]....
        /*0840*/ 	.word	0x0001c740


	//   ....[96]....
        /*0844*/ 	.word	0x0001c7d0


	//   ....[97]....
        /*0848*/ 	.word	0x0001c7e0


	//   ....[98]....
        /*084c*/ 	.word	0x0001c880


	//   ....[99]....
        /*0850*/ 	.word	0x0001c890


	//   ....[100]....
        /*0854*/ 	.word	0x0001c930


	//   ....[101]....
        /*0858*/ 	.word	0x0001c940


	//   ....[102]....
        /*085c*/ 	.word	0x0001c9e0


	//   ....[103]....
        /*0860*/ 	.word	0x0001c9f0


	//   ....[104]....
        /*0864*/ 	.word	0x0001ca90


	//   ....[105]....
        /*0868*/ 	.word	0x0001caa0


	//   ....[106]....
        /*086c*/ 	.word	0x0001cb40


	//   ....[107]....
        /*0870*/ 	.word	0x0001cb50


	//   ....[108]....
        /*0874*/ 	.word	0x0001cb60


	//   ....[109]....
        /*0878*/ 	.word	0x0001d340


	//   ....[110]....
        /*087c*/ 	.word	0x0001d350


	//   ....[111]....
        /*0880*/ 	.word	0x0001d360


	//   ....[112]....
        /*0884*/ 	.word	0x0001d3f0


	//   ....[113]....
        /*0888*/ 	.word	0x0001d400


	//   ....[114]....
        /*088c*/ 	.word	0x0001d460


	//   ....[115]....
        /*0890*/ 	.word	0x0001d490


	//   ....[116]....
        /*0894*/ 	.word	0x0001d4d0


	//   ....[117]....
        /*0898*/ 	.word	0x0001d500


	//   ....[118]....
        /*089c*/ 	.word	0x0001d540


	//   ....[119]....
        /*08a0*/ 	.word	0x0001d570


	//   ....[120]....
        /*08a4*/ 	.word	0x0001d5b0


	//   ....[121]....
        /*08a8*/ 	.word	0x0001d830


	//   ....[122]....
        /*08ac*/ 	.word	0x0001d850


	//   ....[123]....
        /*08b0*/ 	.word	0x0001d8e0


	//   ....[124]....
        /*08b4*/ 	.word	0x0001d8f0


	//   ....[125]....
        /*08b8*/ 	.word	0x0001d960


	//   ....[126]....
        /*08bc*/ 	.word	0x0001d970


	//   ....[127]....
        /*08c0*/ 	.word	0x0001d9e0


	//   ....[128]....
        /*08c4*/ 	.word	0x0001d9f0


	//   ....[129]....
        /*08c8*/ 	.word	0x0001da60


	//   ....[130]....
        /*08cc*/ 	.word	0x0001da70


	//   ....[131]....
        /*08d0*/ 	.word	0x0001da80


	//   ....[132]....
        /*08d4*/ 	.word	0x0001daf0


	//   ....[133]....
        /*08d8*/ 	.word	0x0001e080


	//   ....[134]....
        /*08dc*/ 	.word	0x0001e0b0


	//   ....[135]....
        /*08e0*/ 	.word	0x0001e0d0


	//   ....[136]....
        /*08e4*/ 	.word	0x0001e0e0


	//   ....[137]....
        /*08e8*/ 	.word	0x0001e120


	//   ....[138]....
        /*08ec*/ 	.word	0x0001e140


	//   ....[139]....
        /*08f0*/ 	.word	0x0001e1b0


	//   ....[140]....
        /*08f4*/ 	.word	0x0001e1d0


	//   ....[141]....
        /*08f8*/ 	.word	0x0001e230


	//   ....[142]....
        /*08fc*/ 	.word	0x0001e250


	//   ....[143]....
        /*0900*/ 	.word	0x0001e2a0


	//   ....[144]....
        /*0904*/ 	.word	0x0001e2c0


	//   ....[145]....
        /*0908*/ 	.word	0x0001e6b0


	//   ....[146]....
        /*090c*/ 	.word	0x0001e700


	//   ....[147]....
        /*0910*/ 	.word	0x0001e730


	//   ....[148]....
        /*0914*/ 	.word	0x0001e740


	//   ....[149]....
        /*0918*/ 	.word	0x0001e770


	//   ....[150]....
        /*091c*/ 	.word	0x0001e7a0


	//   ....[151]....
        /*0920*/ 	.word	0x0001e7d0


	//   ....[152]....
        /*0924*/ 	.word	0x0001e800


	//   ....[153]....
        /*0928*/ 	.word	0x0001e980


	//   ....[154]....
        /*092c*/ 	.word	0x0001e9b0


	//   ....[155]....
        /*0930*/ 	.word	0x0001e9e0


	//   ....[156]....
        /*0934*/ 	.word	0x0001ea10


	//   ....[157]....
        /*0938*/ 	.word	0x0001ea40


	//   ....[158]....
        /*093c*/ 	.word	0x0001ea70


	//   ....[159]....
        /*0940*/ 	.word	0x0001eb30


	//   ....[160]....
        /*0944*/ 	.word	0x0001eb50


	//   ....[161]....
        /*0948*/ 	.word	0x0001ebc0


	//   ....[162]....
        /*094c*/ 	.word	0x0001f030


	//   ....[163]....
        /*0950*/ 	.word	0x0001f370


	//   ....[164]....
        /*0954*/ 	.word	0x0001f400


	//   ....[165]....
        /*0958*/ 	.word	0x0001f4a0


	//   ....[166]....
        /*095c*/ 	.word	0x0001f530


	//   ....[167]....
        /*0960*/ 	.word	0x0001f620


	//   ....[168]....
        /*0964*/ 	.word	0x0001f6b0


	//   ....[169]....
        /*0968*/ 	.word	0x0001f750


	//   ....[170]....
        /*096c*/ 	.word	0x0001f7e0


	//   ....[171]....
        /*0970*/ 	.word	0x0001f8d0


	//   ....[172]....
        /*0974*/ 	.word	0x0001f960


	//   ....[173]....
        /*0978*/ 	.word	0x0001fa00


	//   ....[174]....
        /*097c*/ 	.word	0x0001fa90


	//   ....[175]....
        /*0980*/ 	.word	0x0001fb80


	//   ....[176]....
        /*0984*/ 	.word	0x0001fc10


	//   ....[177]....
        /*0988*/ 	.word	0x0001fc60


	//   ....[178]....
        /*098c*/ 	.word	0x0001fcb0


	//   ....[179]....
        /*0990*/ 	.word	0x0001fd90


	//   ....[180]....
        /*0994*/ 	.word	0x0001fe20


	//   ....[181]....
        /*0998*/ 	.word	0x0001fe70


	//   ....[182]....
        /*099c*/ 	.word	0x0001fec0


	//   ....[183]....
        /*09a0*/ 	.word	0x00020120


	//   ....[184]....
        /*09a4*/ 	.word	0x00020400


	//   ....[185]....
        /*09a8*/ 	.word	0x000204f0


	//   ....[186]....
        /*09ac*/ 	.word	0x00020590


	//   ....[187]....
        /*09b0*/ 	.word	0x000205f0


	//   ....[188]....
        /*09b4*/ 	.word	0x00020700


	//   ....[189]....
        /*09b8*/ 	.word	0x00020770


	//   ....[190]....
        /*09bc*/ 	.word	0x00020880


	//   ....[191]....
        /*09c0*/ 	.word	0x000208f0


	//   ....[192]....
        /*09c4*/ 	.word	0x00020a00


	//   ....[193]....
        /*09c8*/ 	.word	0x00020a70


	//   ....[194]....
        /*09cc*/ 	.word	0x00020b80


	//   ....[195]....
        /*09d0*/ 	.word	0x00020bf0


	//   ....[196]....
        /*09d4*/ 	.word	0x00020c90


	//   ....[197]....
        /*09d8*/ 	.word	0x00020da0


	//   ....[198]....
        /*09dc*/ 	.word	0x00020e00


	//   ....[199]....
        /*09e0*/ 	.word	0x00020e60


	//   ....[200]....
        /*09e4*/ 	.word	0x00020f60


	//   ....[201]....
        /*09e8*/ 	.word	0x00020fc0


	//   ....[202]....
        /*09ec*/ 	.word	0x000210d0


	//   ....[203]....
        /*09f0*/ 	.word	0x00021130


	//   ....[204]....
        /*09f4*/ 	.word	0x00021240


	//   ....[205]....
        /*09f8*/ 	.word	0x000212a0


	//   ....[206]....
        /*09fc*/ 	.word	0x000213b0


	//   ....[207]....
        /*0a00*/ 	.word	0x00021410


	//   ....[208]....
        /*0a04*/ 	.word	0x00021520


	//   ....[209]....
        /*0a08*/ 	.word	0x00021580


	//   ....[210]....
        /*0a0c*/ 	.word	0x00021690


	//   ....[211]....
        /*0a10*/ 	.word	0x000216f0


	//   ....[212]....
        /*0a14*/ 	.word	0x000217e0


	//   ....[213]....
        /*0a18*/ 	.word	0x00021910


	//   ....[214]....
        /*0a1c*/ 	.word	0x000219c0


	//   ....[215]....
        /*0a20*/ 	.word	0x00021a30


	//   ....[216]....
        /*0a24*/ 	.word	0x00021b20


	//   ....[217]....
        /*0a28*/ 	.word	0x00021b80


	//   ....[218]....
        /*0a2c*/ 	.word	0x00021c50


	//   ....[219]....
        /*0a30*/ 	.word	0x00021cb0


	//   ....[220]....
        /*0a34*/ 	.word	0x00021d80


	//   ....[221]....
        /*0a38*/ 	.word	0x00021de0


	//   ....[222]....
        /*0a3c*/ 	.word	0x00021eb0


	//   ....[223]....
        /*0a40*/ 	.word	0x00021f10


	//   ....[224]....
        /*0a44*/ 	.word	0x00021fe0


	//   ....[225]....
        /*0a48*/ 	.word	0x000220d0


	//   ....[226]....
        /*0a4c*/ 	.word	0x00022170


	//   ....[227]....
        /*0a50*/ 	.word	0x000221d0


	//   ....[228]....
        /*0a54*/ 	.word	0x000222c0


	//   ....[229]....
        /*0a58*/ 	.word	0x00022320


	//   ....[230]....
        /*0a5c*/ 	.word	0x00022400


	//   ....[231]....
        /*0a60*/ 	.word	0x00022460


	//   ....[232]....
        /*0a64*/ 	.word	0x00022540


	//   ....[233]....
        /*0a68*/ 	.word	0x000225a0


	//   ....[234]....
        /*0a6c*/ 	.word	0x00022680


	//   ....[235]....
        /*0a70*/ 	.word	0x000226e0


	//   ....[236]....
        /*0a74*/ 	.word	0x000227b0


	//   ....[237]....
        /*0a78*/ 	.word	0x000228e0


	//   ....[238]....
        /*0a7c*/ 	.word	0x000229e0


	//   ....[239]....
        /*0a80*/ 	.word	0x00022a70


	//   ....[240]....
        /*0a84*/ 	.word	0x00022b40


	//   ....[241]....
        /*0a88*/ 	.word	0x00022ba0


	//   ....[242]....
        /*0a8c*/ 	.word	0x00022c70


	//   ....[243]....
        /*0a90*/ 	.word	0x00022cd0


	//   ....[244]....
        /*0a94*/ 	.word	0x00022db0


	//   ....[245]....
        /*0a98*/ 	.word	0x00022e10


	//   ....[246]....
        /*0a9c*/ 	.word	0x00022ee0


	//   ....[247]....
        /*0aa0*/ 	.word	0x00022f40


	//   ....[248]....
        /*0aa4*/ 	.word	0x00023000


	//   ....[249]....
        /*0aa8*/ 	.word	0x00023090


	//   ....[250]....
        /*0aac*/ 	.word	0x00023130


	//   ....[251]....
        /*0ab0*/ 	.word	0x00023250


	//   ....[252]....
        /*0ab4*/ 	.word	0x000232c0


	//   ....[253]....
        /*0ab8*/ 	.word	0x00023330


	//   ....[254]....
        /*0abc*/ 	.word	0x000233a0


	//   ....[255]....
        /*0ac0*/ 	.word	0x00023410


	//   ....[0]....
        /*0ac4*/ 	.word	0x00023490


	//   ....[1]....
        /*0ac8*/ 	.word	0x00023520


	//   ....[2]....
        /*0acc*/ 	.word	0x000235b0


	//   ....[3]....
        /*0ad0*/ 	.word	0x00023620


	//   ....[4]....
        /*0ad4*/ 	.word	0x00023690


	//   ....[5]....
        /*0ad8*/ 	.word	0x00023700


	//   ....[6]....
        /*0adc*/ 	.word	0x00023780


	//   ....[7]....
        /*0ae0*/ 	.word	0x000237f0


	//   ....[8]....
        /*0ae4*/ 	.word	0x00023890


	//   ....[9]....
        /*0ae8*/ 	.word	0x00023920


	//   ....[10]....
        /*0aec*/ 	.word	0x00023a40


	//----- nvinfo : EIATTR_REG_RECONFIG
	.align		4
.L_392:
        /*0af0*/ 	.byte	0x01, 0x54
	.zero		2


	//----- nvinfo : EIATTR_SYSCALL_OFFSETS
	.align		4
        /*0af4*/ 	.byte	0x04, 0x46
        /*0af6*/ 	.short	(.L_394 - .L_393)


	//   ....[0]....
.L_393:
        /*0af8*/ 	.word	0x00001af0


	//   ....[1]....
        /*0afc*/ 	.word	0x00001c40


	//   ....[2]....
        /*0b00*/ 	.word	0x0000b2d0


	//   ....[3]....
        /*0b04*/ 	.word	0x0000b650


	//   ....[4]....
        /*0b08*/ 	.word	0x0001b090


	//   ....[5]....
        /*0b0c*/ 	.word	0x0001b1e0


	//   ....[6]....
        /*0b10*/ 	.word	0x0001b2d0


	//   ....[7]....
        /*0b14*/ 	.word	0x0001c2e0


	//----- nvinfo : EIATTR_MBARRIER_INSTR_OFFSETS
	.align		4
.L_394:
        /*0b18*/ 	.byte	0x04, 0x39
        /*0b1a*/ 	.short	(.L_396 - .L_395)


	//   ....[0]....
.L_395:
        /*0b1c*/ 	.word	0x00000270
        /*0b20*/ 	.word	0x000000ff
        /*0b24*/ 	.word	0x0002a800
        /*0b28*/ 	.short	0x0100
        /*0b2a*/ 	.byte	0x08
	.zero		1


	//   ....[1]....
        /*0b2c*/ 	.word	0x00000280
        /*0b30*/ 	.word	0x000000ff
        /*0b34*/ 	.word	0x0002a820
        /*0b38*/ 	.short	0x0100
        /*0b3a*/ 	.byte	0x08
	.zero		1


	//   ....[2]....
        /*0b3c*/ 	.word	0x00000370
        /*0b40*/ 	.word	0x000000ff
        /*0b44*/ 	.word	0x0002a830
        /*0b48*/ 	.short	0x0100
        /*0b4a*/ 	.byte	0x08
	.zero		1


	//   ....[3]....
        /*0b4c*/ 	.word	0x00000380
        /*0b50*/ 	.word	0x000000ff
        /*0b54*/ 	.word	0x0002a840
        /*0b58*/ 	.short	0x0100
        /*0b5a*/ 	.byte	0x08
	.zero		1


	//   ....[4]....
        /*0b5c*/ 	.word	0x00000390
        /*0b60*/ 	.word	0x000000ff
        /*0b64*/ 	.word	0x0002a838
        /*0b68*/ 	.short	0x0100
        /*0b6a*/ 	.byte	0x08
	.zero		1


	//   ....[5]....
        /*0b6c*/ 	.word	0x000003a0
        /*0b70*/ 	.word	0x000000ff
        /*0b74*/ 	.word	0x0002a848
        /*0b78*/ 	.short	0x0100
        /*0b7a*/ 	.byte	0x08
	.zero		1


	//   ....[6]....
        /*0b7c*/ 	.word	0x000004d0
        /*0b80*/ 	.word	0x000000ff
        /*0b84*/ 	.word	0x0002a850
        /*0b88*/ 	.short	0x0100
        /*0b8a*/ 	.byte	0x08
	.zero		1


	//   ....[7]....
        /*0b8c*/ 	.word	0x000004e0
        /*0b90*/ 	.word	0x000000ff
        /*0b94*/ 	.word	0x0002a860
        /*0b98*/ 	.short	0x0100
        /*0b9a*/ 	.byte	0x08
	.zero		1


	//   ....[8]....
        /*0b9c*/ 	.word	0x000004f0
        /*0ba0*/ 	.word	0x000000ff
        /*0ba4*/ 	.word	0x0002a858
        /*0ba8*/ 	.short	0x0100
        /*0baa*/ 	.byte	0x08
	.zero		1


	//   ....[9]....
        /*0bac*/ 	.word	0x00000500
        /*0bb0*/ 	.word	0x000000ff
        /*0bb4*/ 	.word	0x0002a868
        /*0bb8*/ 	.short	0x0100
        /*0bba*/ 	.byte	0x08
	.zero		1


	//   ....[10]....
        /*0bbc*/ 	.word	0x000005f0
        /*0bc0*/ 	.word	0x000000ff
        /*0bc4*/ 	.word	0x0002a870
        /*0bc8*/ 	.short	0x0100
        /*0bca*/ 	.byte	0x06
	.zero		1


	//   ....[11]....
        /*0bcc*/ 	.word	0x00000600
        /*0bd0*/ 	.word	0x000000ff
        /*0bd4*/ 	.word	0x0002a880
        /*0bd8*/ 	.short	0x0100
        /*0bda*/ 	.byte	0x06
	.zero		1


	//   ....[12]....
        /*0bdc*/ 	.word	0x00000610
        /*0be0*/ 	.word	0x000000ff
        /*0be4*/ 	.word	0x0002a878
        /*0be8*/ 	.short	0x0100
        /*0bea*/ 	.byte	0x06
	.zero		1


	//   ....[13]....
        /*0bec*/ 	.word	0x00000620
        /*0bf0*/ 	.word	0x000000ff
        /*0bf4*/ 	.word	0x0002a888
        /*0bf8*/ 	.short	0x0100
        /*0bfa*/ 	.byte	0x06
	.zero		1


	//   ....[14]....
        /*0bfc*/ 	.word	0x00000750
        /*0c00*/ 	.word	0x000000ff
        /*0c04*/ 	.word	0x0002a890
        /*0c08*/ 	.short	0x0100
        /*0c0a*/ 	.byte	0x08
	.zero		1


	//   ....[15]....
        /*0c0c*/ 	.word	0x00000760
        /*0c10*/ 	.word	0x000000ff
        /*0c14*/ 	.word	0x0002a8a0
        /*0c18*/ 	.short	0x0100
        /*0c1a*/ 	.byte	0x08
	.zero		1


	//   ....[16]....
        /*0c1c*/ 	.word	0x00000770
        /*0c20*/ 	.word	0x000000ff
        /*0c24*/ 	.word	0x0002a898
        /*0c28*/ 	.short	0x0100
        /*0c2a*/ 	.byte	0x08
	.zero		1


	//   ....[17]....
        /*0c2c*/ 	.word	0x00000780
        /*0c30*/ 	.word	0x000000ff
        /*0c34*/ 	.word	0x0002a8a8
        /*0c38*/ 	.short	0x0100
        /*0c3a*/ 	.byte	0x08
	.zero		1


	//   ....[18]....
        /*0c3c*/ 	.word	0x000008b0
        /*0c40*/ 	.word	0x000000ff
        /*0c44*/ 	.word	0x0002a8b0
        /*0c48*/ 	.short	0x0100
        /*0c4a*/ 	.byte	0x08
	.zero		1


	//   ....[19]....
        /*0c4c*/ 	.word	0x000008c0
        /*0c50*/ 	.word	0x000000ff
        /*0c54*/ 	.word	0x0002a8c0
        /*0c58*/ 	.short	0x0100
        /*0c5a*/ 	.byte	0x08
	.zero		1


	//   ....[20]....
        /*0c5c*/ 	.word	0x000008d0
        /*0c60*/ 	.word	0x000000ff
        /*0c64*/ 	.word	0x0002a8b8
        /*0c68*/ 	.short	0x0100
        /*0c6a*/ 	.byte	0x08
	.zero		1


	//   ....[21]....
        /*0c6c*/ 	.word	0x000008e0
        /*0c70*/ 	.word	0x000000ff
        /*0c74*/ 	.word	0x0002a8c8
        /*0c78*/ 	.short	0x0100
        /*0c7a*/ 	.byte	0x08
	.zero		1


	//   ....[22]....
        /*0c7c*/ 	.word	0x00003720
        /*0c80*/ 	.word	0x00000058
        /*0c84*/ 	.word	0x0002a890
        /*0c88*/ 	.short	0x010a
        /*0c8a*/ 	.byte	0x3f
	.zero		1


	//   ....[23]....
        /*0c8c*/ 	.word	0x00006f40
        /*0c90*/ 	.word	0x00000058
        /*0c94*/ 	.word	0x0002a890
        /*0c98*/ 	.short	0x010a
        /*0c9a*/ 	.byte	0x3f
	.zero		1


	//   ....[24]....
        /*0c9c*/ 	.word	0x0000a030
        /*0ca0*/ 	.word	0x00000058
        /*0ca4*/ 	.word	0x0002a890
        /*0ca8*/ 	.short	0x010a
        /*0caa*/ 	.byte	0x3f
	.zero		1


	//   ....[25]....
        /*0cac*/ 	.word	0x0000a7f0
        /*0cb0*/ 	.word	0x0000000b
        /*0cb4*/ 	.word	0x00000000
        /*0cb8*/ 	.short	0x0101
        /*0cba*/ 	.byte	0x3f
	.zero		1


	//   ....[26]....
        /*0cbc*/ 	.word	0x0000a830
        /*0cc0*/ 	.word	0x00000058
        /*0cc4*/ 	.word	0x0002a8b0
        /*0cc8*/ 	.short	0x010a
        /*0cca*/ 	.byte	0x3f
	.zero		1


	//   ....[27]....
        /*0ccc*/ 	.word	0x0000ade0
        /*0cd0*/ 	.word	0x00000058
        /*0cd4*/ 	.word	0x00000000
        /*0cd8*/ 	.short	0x0101
        /*0cda*/ 	.byte	0x3f
	.zero		1


	//   ....[28]....
        /*0cdc*/ 	.word	0x0000b350
        /*0ce0*/ 	.word	0x00000002
        /*0ce4*/ 	.word	0x0002a800
        /*0ce8*/ 	.short	0x010a
        /*0cea*/ 	.byte	0x3f
	.zero		1


	//   ....[29]....
        /*0cec*/ 	.word	0x0000b3a0
        /*0cf0*/ 	.word	0x00000002
        /*0cf4*/ 	.word	0x0002a800
        /*0cf8*/ 	.short	0x010a
        /*0cfa*/ 	.byte	0x3f
	.zero		1


	//   ....[30]....
        /*0cfc*/ 	.word	0x0000bd50
        /*0d00*/ 	.word	0x00000002
        /*0d04*/ 	.word	0x0002a800
        /*0d08*/ 	.short	0x010a
        /*0d0a*/ 	.byte	0x3f
	.zero		1


	//   ....[31]....
        /*0d0c*/ 	.word	0x0000e630
        /*0d10*/ 	.word	0x00000002
        /*0d14*/ 	.word	0x0002a800
        /*0d18*/ 	.short	0x010a
        /*0d1a*/ 	.byte	0x3f
	.zero		1


	//   ....[32]....
        /*0d1c*/ 	.word	0x00010db0
        /*0d20*/ 	.word	0x00000000
        /*0d24*/ 	.word	0x0002a830
        /*0d28*/ 	.short	0x010a
        /*0d2a*/ 	.byte	0x3f
	.zero		1


	//   ....[33]....
        /*0d2c*/ 	.word	0x00010e00
        /*0d30*/ 	.word	0x00000000
        /*0d34*/ 	.word	0x0002a830
        /*0d38*/ 	.short	0x010a
        /*0d3a*/ 	.byte	0x3f
	.zero		1


	//   ....[34]....
        /*0d3c*/ 	.word	0x00011c90
        /*0d40*/ 	.word	0x00000000
        /*0d44*/ 	.word	0x00000000
        /*0d48*/ 	.short	0x0101
        /*0d4a*/ 	.byte	0x3f
	.zero		1


	//   ....[35]....
        /*0d4c*/ 	.word	0x00013780
        /*0d50*/ 	.word	0x0000000f
        /*0d54*/ 	.word	0x0002a830
        /*0d58*/ 	.short	0x010a
        /*0d5a*/ 	.byte	0x3f
	.zero		1


	//   ....[36]....
        /*0d5c*/ 	.word	0x000137f0
        /*0d60*/ 	.word	0x0000000f
        /*0d64*/ 	.word	0x0002a830
        /*0d68*/ 	.short	0x010a
        /*0d6a*/ 	.byte	0x3f
	.zero		1


	//   ....[37]....
        /*0d6c*/ 	.word	0x00014360
        /*0d70*/ 	.word	0x0000000a
        /*0d74*/ 	.word	0x0002a850
        /*0d78*/ 	.short	0x010a
        /*0d7a*/ 	.byte	0x3f
	.zero		1


	//   ....[38]....
        /*0d7c*/ 	.word	0x00014400
        /*0d80*/ 	.word	0x0000000a
        /*0d84*/ 	.word	0x0002a850
        /*0d88*/ 	.short	0x010a
        /*0d8a*/ 	.byte	0x3f
	.zero		1


	//   ....[39]....
        /*0d8c*/ 	.word	0x00015830
        /*0d90*/ 	.word	0x00000004
        /*0d94*/ 	.word	0x00000000
        /*0d98*/ 	.short	0x0101
        /*0d9a*/ 	.byte	0x3f
	.zero		1


	//   ....[40]....
        /*0d9c*/ 	.word	0x00015af0
        /*0da0*/ 	.word	0x0000000a
        /*0da4*/ 	.word	0x00000000
        /*0da8*/ 	.short	0x0101
        /*0daa*/ 	.byte	0x3f
	.zero		1


	//   ....[41]....
        /*0dac*/ 	.word	0x000160d0
        /*0db0*/ 	.word	0x0000000e
        /*0db4*/ 	.word	0x0002a850
        /*0db8*/ 	.short	0x010a
        /*0dba*/ 	.byte	0x3f
	.zero		1


	//   ....[42]....
        /*0dbc*/ 	.word	0x00016170
        /*0dc0*/ 	.word	0x0000000e
        /*0dc4*/ 	.word	0x0002a850
        /*0dc8*/ 	.short	0x010a
        /*0dca*/ 	.byte	0x3f
	.zero		1


	//   ....[43]....
        /*0dcc*/ 	.word	0x00016670
        /*0dd0*/ 	.word	0x00000002
        /*0dd4*/ 	.word	0x00000000
        /*0dd8*/ 	.short	0x0101
        /*0dda*/ 	.byte	0x3f
	.zero		1


	//   ....[44]....
        /*0ddc*/ 	.word	0x00017b50
        /*0de0*/ 	.word	0x00000000
        /*0de4*/ 	.word	0x00000000
        /*0de8*/ 	.short	0x0101
        /*0dea*/ 	.byte	0x3f
	.zero		1


	//   ....[45]....
        /*0dec*/ 	.word	0x00019d00
        /*0df0*/ 	.word	0x00000016
        /*0df4*/ 	.word	0x0002a820
        /*0df8*/ 	.short	0x010a
        /*0dfa*/ 	.byte	0x3f
	.zero		1


	//   ....[46]....
        /*0dfc*/ 	.word	0x00019d90
        /*0e00*/ 	.word	0x00000009
        /*0e04*/ 	.word	0x0002a8a0
        /*0e08*/ 	.short	0x010a
        /*0e0a*/ 	.byte	0x3f
	.zero		1


	//   ....[47]....
        /*0e0c*/ 	.word	0x0001a1d0
        /*0e10*/ 	.word	0x00000009
        /*0e14*/ 	.word	0x0002a8c0
        /*0e18*/ 	.short	0x010a
        /*0e1a*/ 	.byte	0x3f
	.zero		1


	//   ....[48]....
        /*0e1c*/ 	.word	0x0001a600
        /*0e20*/ 	.word	0x00000006
        /*0e24*/ 	.word	0x0002a8a0
        /*0e28*/ 	.short	0x010a
        /*0e2a*/ 	.byte	0x3f
	.zero		1


	//   ....[49]....
        /*0e2c*/ 	.word	0x0001aa30
        /*0e30*/ 	.word	0x00000006
        /*0e34*/ 	.word	0x0002a8c0
        /*0e38*/ 	.short	0x010a
        /*0e3a*/ 	.byte	0x3f
	.zero		1


	//   ....[50]....
        /*0e3c*/ 	.word	0x0001b910
        /*0e40*/ 	.word	0x00000007
        /*0e44*/ 	.word	0x0002a840
        /*0e48*/ 	.short	0x010a
        /*0e4a*/ 	.byte	0x3f
	.zero		1


	//   ....[51]....
        /*0e4c*/ 	.word	0x0001bff0
        /*0e50*/ 	.word	0x00000007
        /*0e54*/ 	.word	0x0002a830
        /*0e58*/ 	.short	0x0107
        /*0e5a*/ 	.byte	0x3f
	.zero		1


	//   ....[52]....
        /*0e5c*/ 	.word	0x0001c0b0
        /*0e60*/ 	.word	0x00000007
        /*0e64*/ 	.word	0x0002a830
        /*0e68*/ 	.short	0x0101
        /*0e6a*/ 	.byte	0x3f
	.zero		1


	//   ....[53]....
        /*0e6c*/ 	.word	0x0001ccb0
        /*0e70*/ 	.word	0x00000016
        /*0e74*/ 	.word	0x0002a800
        /*0e78*/ 	.short	0x0107
        /*0e7a*/ 	.byte	0x3f
	.zero		1


	//   ....[54]....
        /*0e7c*/ 	.word	0x0001cdb0
        /*0e80*/ 	.word	0x00000016
        /*0e84*/ 	.word	0x0002a800
        /*0e88*/ 	.short	0x0101
        /*0e8a*/ 	.byte	0x3f
	.zero		1


	//   ....[55]....
        /*0e8c*/ 	.word	0x0001cdd0
        /*0e90*/ 	.word	0x00000016
        /*0e94*/ 	.word	0x0002a820
        /*0e98*/ 	.short	0x010a
        /*0e9a*/ 	.byte	0x3f
	.zero		1


	//   ....[56]....
        /*0e9c*/ 	.word	0x0001d150
        /*0ea0*/ 	.word	0x00000005
        /*0ea4*/ 	.word	0x0002a840
        /*0ea8*/ 	.short	0x010a
        /*0eaa*/ 	.byte	0x3f
	.zero		1


	//   ....[57]....
        /*0eac*/ 	.word	0x0001d650
        /*0eb0*/ 	.word	0x00000005
        /*0eb4*/ 	.word	0x0002a830
        /*0eb8*/ 	.short	0x0107
        /*0eba*/ 	.byte	0x3f
	.zero		1


	//   ....[58]....
        /*0ebc*/ 	.word	0x0001d700
        /*0ec0*/ 	.word	0x00000005
        /*0ec4*/ 	.word	0x0002a830
        /*0ec8*/ 	.short	0x0101
        /*0eca*/ 	.byte	0x3f
	.zero		1


	//   ....[59]....
        /*0ecc*/ 	.word	0x0001d760
        /*0ed0*/ 	.word	0x00000005
        /*0ed4*/ 	.word	0x0002a860
        /*0ed8*/ 	.short	0x010a
        /*0eda*/ 	.byte	0x3f
	.zero		1


	//   ....[60]....
        /*0edc*/ 	.word	0x0001dbd0
        /*0ee0*/ 	.word	0x00000005
        /*0ee4*/ 	.word	0x0002a850
        /*0ee8*/ 	.short	0x0107
        /*0eea*/ 	.byte	0x3f
	.zero		1


	//   ....[61]....
        /*0eec*/ 	.word	0x0001dd10
        /*0ef0*/ 	.word	0x00000005
        /*0ef4*/ 	.word	0x0002a850
        /*0ef8*/ 	.short	0x0101
        /*0efa*/ 	.byte	0x3f
	.zero		1


	//   ....[62]....
        /*0efc*/ 	.word	0x0001df90
        /*0f00*/ 	.word	0x00000000
        /*0f04*/ 	.word	0x0002a860
        /*0f08*/ 	.short	0x010a
        /*0f0a*/ 	.byte	0x3f
	.zero		1


	//   ....[63]....
        /*0f0c*/ 	.word	0x0001e400
        /*0f10*/ 	.word	0x00000000
        /*0f14*/ 	.word	0x0002a850
        /*0f18*/ 	.short	0x0107
        /*0f1a*/ 	.byte	0x3f
	.zero		1


	//   ....[64]....
        /*0f1c*/ 	.word	0x0001e4c0
        /*0f20*/ 	.word	0x00000000
        /*0f24*/ 	.word	0x0002a850
        /*0f28*/ 	.short	0x0101
        /*0f2a*/ 	.byte	0x3f
	.zero		1


	//   ....[65]....
        /*0f2c*/ 	.word	0x0001efb0
        /*0f30*/ 	.word	0x00000005
        /*0f34*/ 	.word	0x0002a820
        /*0f38*/ 	.short	0x010a
        /*0f3a*/ 	.byte	0x3f
	.zero		1


	//   ....[66]....
        /*0f3c*/ 	.word	0x0001f140
        /*0f40*/ 	.word	0x00000003
        /*0f44*/ 	.word	0x0002a840
        /*0f48*/ 	.short	0x010a
        /*0f4a*/ 	.byte	0x3f
	.zero		1


	//   ....[67]....
        /*0f4c*/ 	.word	0x0001f1e0
        /*0f50*/ 	.word	0x00000005
        /*0f54*/ 	.word	0x0002a840
        /*0f58*/ 	.short	0x010a
        /*0f5a*/ 	.byte	0x3f
	.zero		1


	//   ....[68]....
        /*0f5c*/ 	.word	0x0001f220
        /*0f60*/ 	.word	0x00000003
        /*0f64*/ 	.word	0x0002a860
        /*0f68*/ 	.short	0x010a
        /*0f6a*/ 	.byte	0x3f
	.zero		1


	//   ....[69]....
        /*0f6c*/ 	.word	0x0001f260
        /*0f70*/ 	.word	0x00000005
        /*0f74*/ 	.word	0x0002a860
        /*0f78*/ 	.short	0x010a
        /*0f7a*/ 	.byte	0x3f
	.zero		1


	//   ....[70]....
        /*0f7c*/ 	.word	0x0001f2c0
        /*0f80*/ 	.word	0x00000058
        /*0f84*/ 	.word	0x0002a890
        /*0f88*/ 	.short	0x010a
        /*0f8a*/ 	.byte	0x3f
	.zero		1


	//   ....[71]....
        /*0f8c*/ 	.word	0x0001f570
        /*0f90*/ 	.word	0x00000058
        /*0f94*/ 	.word	0x0002a890
        /*0f98*/ 	.short	0x010a
        /*0f9a*/ 	.byte	0x3f
	.zero		1


	//   ....[72]....
        /*0f9c*/ 	.word	0x0001f820
        /*0fa0*/ 	.word	0x00000058
        /*0fa4*/ 	.word	0x0002a890
        /*0fa8*/ 	.short	0x010a
        /*0faa*/ 	.byte	0x3f
	.zero		1


	//   ....[73]....
        /*0fac*/ 	.word	0x0001fad0
        /*0fb0*/ 	.word	0x00000058
        /*0fb4*/ 	.word	0x0002a8b0
        /*0fb8*/ 	.short	0x010a
        /*0fba*/ 	.byte	0x3f
	.zero		1


	//   ....[74]....
        /*0fbc*/ 	.word	0x0001fce0
        /*0fc0*/ 	.word	0x00000002
        /*0fc4*/ 	.word	0x0002a800
        /*0fc8*/ 	.short	0x010a
        /*0fca*/ 	.byte	0x3f
	.zero		1


	//   ....[75]....
        /*0fcc*/ 	.word	0x0001ff00
        /*0fd0*/ 	.word	0x00000002
        /*0fd4*/ 	.word	0x0002a800
        /*0fd8*/ 	.short	0x010a
        /*0fda*/ 	.byte	0x3f
	.zero		1


	//   ....[76]....
        /*0fdc*/ 	.word	0x0001ff50
        /*0fe0*/ 	.word	0x00000000
        /*0fe4*/ 	.word	0x0002a830
        /*0fe8*/ 	.short	0x010a
        /*0fea*/ 	.byte	0x3f
	.zero		1


	//   ....[77]....
        /*0fec*/ 	.word	0x0001ffa0
        /*0ff0*/ 	.word	0x0000000f
        /*0ff4*/ 	.word	0x0002a830
        /*0ff8*/ 	.short	0x010a
        /*0ffa*/ 	.byte	0x3f
	.zero		1


	//   ....[78]....
        /*0ffc*/ 	.word	0x0001fff0
        /*1000*/ 	.word	0x0000000a
        /*1004*/ 	.word	0x0002a850
        /*1008*/ 	.short	0x010a
        /*100a*/ 	.byte	0x3f
	.zero		1


	//   ....[79]....
        /*100c*/ 	.word	0x00020040
        /*1010*/ 	.word	0x0000000e
        /*1014*/ 	.word	0x0002a850
        /*1018*/ 	.short	0x010a
        /*101a*/ 	.byte	0x3f
	.zero		1


	//   ....[80]....
        /*101c*/ 	.word	0x000201e0
        /*1020*/ 	.word	0x00000016
        /*1024*/ 	.word	0x0002a820
        /*1028*/ 	.short	0x010a
        /*102a*/ 	.byte	0x3f
	.zero		1


	//   ....[81]....
        /*102c*/ 	.word	0x00020230
        /*1030*/ 	.word	0x00000009
        /*1034*/ 	.word	0x0002a8a0
        /*1038*/ 	.short	0x010a
        /*103a*/ 	.byte	0x3f
	.zero		1


	//   ....[82]....
        /*103c*/ 	.word	0x00020280
        /*1040*/ 	.word	0x00000009
        /*1044*/ 	.word	0x0002a8c0
        /*1048*/ 	.short	0x010a
        /*104a*/ 	.byte	0x3f
	.zero		1


	//   ....[83]....
        /*104c*/ 	.word	0x000202d0
        /*1050*/ 	.word	0x00000006
        /*1054*/ 	.word	0x0002a8a0
        /*1058*/ 	.short	0x010a
        /*105a*/ 	.byte	0x3f
	.zero		1


	//   ....[84]....
        /*105c*/ 	.word	0x00020320
        /*1060*/ 	.word	0x00000006
        /*1064*/ 	.word	0x0002a8c0
        /*1068*/ 	.short	0x010a
        /*106a*/ 	.byte	0x3f
	.zero		1


	//   ....[85]....
        /*106c*/ 	.word	0x00020440
        /*1070*/ 	.word	0x00000007
        /*1074*/ 	.word	0x0002a840
        /*1078*/ 	.short	0x010a
        /*107a*/ 	.byte	0x3f
	.zero		1


	//   ....[86]....
        /*107c*/ 	.word	0x00021810
        /*1080*/ 	.word	0x00000016
        /*1084*/ 	.word	0x0002a820
        /*1088*/ 	.short	0x010a
        /*108a*/ 	.byte	0x3f
	.zero		1


	//   ....[87]....
        /*108c*/ 	.word	0x00021860
        /*1090*/ 	.word	0x00000005
        /*1094*/ 	.word	0x0002a840
        /*1098*/ 	.short	0x010a
        /*109a*/ 	.byte	0x3f
	.zero		1


	//   ....[88]....
        /*109c*/ 	.word	0x00022020
        /*10a0*/ 	.word	0x00000005
        /*10a4*/ 	.word	0x0002a860
        /*10a8*/ 	.short	0x010a
        /*10aa*/ 	.byte	0x3f
	.zero		1


	//   ....[89]....
        /*10ac*/ 	.word	0x00022830
        /*10b0*/ 	.word	0x00000000
        /*10b4*/ 	.word	0x0002a860
        /*10b8*/ 	.short	0x010a
        /*10ba*/ 	.byte	0x3f
	.zero		1


	//   ....[90]....
        /*10bc*/ 	.word	0x00023960
        /*10c0*/ 	.word	0x00000005
        /*10c4*/ 	.word	0x0002a820
        /*10c8*/ 	.short	0x010a
        /*10ca*/ 	.byte	0x3f
	.zero		1


	//   ....[91]....
        /*10cc*/ 	.word	0x00023b00
        /*10d0*/ 	.word	0x00000003
        /*10d4*/ 	.word	0x0002a840
        /*10d8*/ 	.short	0x010a
        /*10da*/ 	.byte	0x3f
	.zero		1


	//   ....[92]....
        /*10dc*/ 	.word	0x00023b50
        /*10e0*/ 	.word	0x00000005
        /*10e4*/ 	.word	0x0002a840
        /*10e8*/ 	.short	0x010a
        /*10ea*/ 	.byte	0x3f
	.zero		1


	//   ....[93]....
        /*10ec*/ 	.word	0x00023ba0
        /*10f0*/ 	.word	0x00000003
        /*10f4*/ 	.word	0x0002a860
        /*10f8*/ 	.short	0x010a
        /*10fa*/ 	.byte	0x3f
	.zero		1


	//----- nvinfo : EIATTR_NUM_MBARRIERS
	.align		4
.L_396:
        /*10fc*/ 	.byte	0x03, 0x38
        /*10fe*/ 	.short	0x0016


	//----- nvinfo : EIATTR_EXIT_INSTR_OFFSETS
	.align		4
        /*1100*/ 	.byte	0x04, 0x1c
        /*1102*/ 	.short	(.L_398 - .L_397)


	//   ....[0]....
.L_397:
        /*1104*/ 	.word	0x0001f2b0


	//----- nvinfo : EIATTR_MAX_THREADS
	.align		4
.L_398:
        /*1108*/ 	.byte	0x04, 0x05
        /*110a*/ 	.short	(.L_400 - .L_399)
.L_399:
        /*110c*/ 	.word	0x00000180
        /*1110*/ 	.word	0x00000001
        /*1114*/ 	.word	0x00000001


	//----- nvinfo : EIATTR_CRS_STACK_SIZE
	.align		4
.L_400:
        /*1118*/ 	.byte	0x04, 0x1e
        /*111a*/ 	.short	(.L_402 - .L_401)
.L_401:
        /*111c*/ 	.word	0x00000000


	//----- nvinfo : EIATTR_CBANK_PARAM_SIZE
	.align		4
.L_402:
        /*1120*/ 	.byte	0x03, 0x19
        /*1122*/ 	.short	0x0af0


	//----- nvinfo : EIATTR_PARAM_CBANK
	.align		4
        /*1124*/ 	.byte	0x04, 0x0a
        /*1126*/ 	.short	(.L_404 - .L_403)
	.align		4
.L_403:
        /*1128*/ 	.word	index@(.nv.constant0._ZN7cutlass13device_kernelIN5flash11enable_sm90INS1_16FlashAttnFwdSm90INS1_25CollectiveMainloopFwdSm90ILi2EN4cute5tupleIJNS5_1CILi1EEES8_S8_EEENS6_IJNS7_ILi128EEENS7_ILi96EEENS7_ILi192EEEEEELi128ENS_10bfloat16_tEfNS_4arch4Sm90ELb0ELb0ELb1ELb1ELb1ELb1ELb0ELb1ELb1ELb1ELb0ELb0EEENS1_21CollectiveEpilogueFwdINS6_IJSA_SA_SB_EEES9_SE_SG_Li256ELb1ELb1ELb0ELb0EEENS1_36VarlenDynamicPersistentTileSchedulerILi128ELi96ELi256ELi128ELb0ELb1ELb1ELb0ELb1ELb1EEEEEEEEEvNT_6ParamsE)
        /*112c*/ 	.short	0x0210
        /*112e*/ 	.short	0x0af0


	//----- nvinfo : EIATTR_SW_WAR
	.align		4
.L_404:
        /*1130*/ 	.byte	0x04, 0x36
        /*1132*/ 	.short	(.L_406 - .L_405)
.L_405:
        /*1134*/ 	.word	0x00000008
.L_406:


//--------------------- .nv.info._ZN7cutlass13device_kernelIN5flash11enable_sm90INS1_16FlashAttnFwdSm90INS1_25CollectiveMainloopFwdSm90ILi2EN4cute5tupleIJNS5_1CILi1EEES8_S8_EEENS6_IJNS7_ILi128EEENS7_ILi96EEENS7_ILi192EEEEEELi128ENS_10bfloat16_tEfNS_4arch4Sm90ELb0ELb1ELb1ELb0ELb1ELb0ELb0ELb1ELb1ELb1ELb0ELb0EEENS1_21CollectiveEpilogueFwdINS6_IJSA_SA_SB_EEES9_SE_SG_Li256ELb0ELb1ELb0ELb0EEENS1_30DynamicPersistentTileSchedulerILi256ELi128ELb0ELb1ELb1EEEEEEEEEvNT_6ParamsE --------------------------
	.section	.nv.info._ZN7cutlass13device_kernelIN5flash11enable_sm90INS1_16FlashAttnFwdSm90INS1_25CollectiveMainloopFwdSm90ILi2EN4cute5tupleIJNS5_1CILi1EEES8_S8_EEENS6_IJNS7_ILi128EEENS7_ILi96EEENS7_ILi192EEEEEELi128ENS_10bfloat16_tEfNS_4arch4Sm90ELb0ELb1ELb1ELb0ELb1ELb0ELb0ELb1ELb1ELb1ELb0ELb0EEENS1_21CollectiveEpilogueFwdINS6_IJSA_SA_SB_EEES9_SE_SG_Li256ELb0ELb1ELb0ELb0EEENS1_30DynamicPersistentTileSchedulerILi256ELi128ELb0ELb1ELb1EEEEEEEEEvNT_6ParamsE,"",@"SHT_CUDA_INFO"
	.sectionflags	@""
	.align	4


	//----- nvinfo : EIATTR_CUDA_API_VERSION
	.align		4
        /*0000*/ 	.byte	0x04, 0x37
        /*0002*/ 	.short	(.L_408 - .L_407)
.L_407:
        /*0004*/ 	.word	0x00000082


	//----- nvinfo : EIATTR_KPARAM_INFO
	.align		4
.L_408:
        /*0008*/ 	.byte	0x04, 0x17
        /*000a*/ 	.short	(.L_410 - .L_409)
.L_409:
        /*000c*/ 	.word	0x00000000
        /*0010*/ 	.short	0x0000
        /*0012*/ 	.short	0x0070
        /*0014*/ 	.byte	0x00, 0xf0, 0x01, 0x2a


	//----- nvinfo : EIATTR_SPARSE_MMA_MASK
	.align		4
.L_410:
        /*0018*/ 	.byte	0x03, 0x50
        /*001a*/ 	.short	0x0000


	//----- nvinfo : EIATTR_MAXREG_COUNT
	.align		4
        /*001c*/ 	.byte	0x03, 0x1b
        /*001e*/ 	.short	0x00a8


	//----- nvinfo : EIATTR_NUM_BARRIERS
	.align		4
        /*0020*/ 	.byte	0x02, 0x4c
        /*0022*/ 	.byte	0x09
	.zero		1


	//----- nvinfo : EIATTR_EXTERNS
	.align		4
        /*0024*/ 	.byte	0x04, 0x0f
        /*0026*/ 	.short	(.L_412 - .L_411)


	//   ....[0]....
	.align		4
.L_411:
        /*0028*/ 	.word	index@(__assertfail)


	//----- nvinfo : EIATTR_ANNOTATIONS
	.align		4
.L_412:
        /*002c*/ 	.byte	0x04, 0x55
        /*002e*/ 	.short	(.L_414 - .L_413)


	//   ....[0]....
.L_413:
        /*0030*/ 	.word	0x00000001
        /*0034*/ 	.byte	0xa0, 0x08, 0x00, 0x00, 0x01, 0x00, 0x00, 0x00, 0x60, 0x09, 0x00, 0x00, 0x01, 0x00, 0x00, 0x00
        /*0044*/ 	.byte	0xa0, 0x01, 0x01, 0x00, 0x01, 0x00, 0x00, 0x00, 0x40, 0x02, 0x01, 0x00, 0x01, 0x00, 0x00, 0x00
        /*0054*/ 	.byte	0xd0, 0x02, 0x01, 0x00, 0x01, 0x00, 0x00, 0x00, 0xa0, 0x29, 0x01, 0x00, 0x01, 0x00, 0x00, 0x00
        /*0064*/ 	.byte	0xc0, 0x29, 0x01, 0x00, 0x01, 0x00, 0x00, 0x00, 0x10, 0x42, 0x01, 0x00, 0x01, 0x00, 0x00, 0x00
        /*0074*/ 	.byte	0xb0, 0x43, 0x01, 0x00


	//----- nvinfo : EIATTR_MERCURY_ISA_VERSION
	.align		4
.L_414:
        /*0078*/ 	.byte	0x03, 0x5f
        /*007a*/ 	.short	0x0101


	//----- nvinfo : EIATTR_INT_WARP_WIDE_INSTR_OFFSETS
	.align		4
        /*007c*/ 	.byte	0x04, 0x31
        /*007e*/ 	.short	(.L_416 - .L_415)


	//   ....[0]....
.L_415:
        /*0080*/ 	.word	0x000000c0


	//   ....[1]....
        /*0084*/ 	.word	0x000000d0


	//   ....[2]....
        /*0088*/ 	.word	0x00000170


	//   ....[3]....
        /*008c*/ 	.word	0x00010ec0


	//   ....[4]....
        /*0090*/ 	.word	0x00010f50


	//   ....[5]....
        /*0094*/ 	.word	0x00013a30


	//   ....[6]....
        /*0098*/ 	.word	0x00013ac0


	//----- nvinfo : EIATTR_COOP_GROUP_MASK_REGIDS
	.align		4
.L_416:
        /*009c*/ 	.byte	0x04, 0x29
        /*009e*/ 	.short	(.L_418 - .L_417)


	//   ....[0]....
.L_417:
        /*00a0*/ 	.word	0xffffffff


	//   ....[1]....
        /*00a4*/ 	.word	0xffffffff


	//   ....[2]....
        /*00a8*/ 	.word	0xffffffff


	//   ....[3]....
        /*00ac*/ 	.word	0xffffffff


	//   ....[4]....
        /*00b0*/ 	.word	0xffffffff


	//   ....[5]....
        /*00b4*/ 	.word	0xffffffff


	//   ....[6]....
        /*00b8*/ 	.word	0xffffffff


	//   ....[7]....
        /*00bc*/ 	.word	0xffffffff


	//   ....[8]....
        /*00c0*/ 	.word	0xffffffff


	//   ....[9]....
        /*00c4*/ 	.word	0xffffffff


	//   ....[10]....
        /*00c8*/ 	.word	0xffffffff


	//   ....[11]....
        /*00cc*/ 	.word	0xffffffff


	//   ....[12]....
        /*00d0*/ 	.word	0xffffffff


	//   ....[13]....
        /*00d4*/ 	.word	0xffffffff


	//   ....[14]....
        /*00d8*/ 	.word	0xffffffff


	//   ....[15]....
        /*00dc*/ 	.word	0xffffffff


	//   ....[16]....
        /*00e0*/ 	.word	0xffffffff


	//   ....[17]....
        /*00e4*/ 	.word	0xffffffff


	//   ....[18]....
        /*00e8*/ 	.word	0xffffffff


	//   ....[19]....
        /*00ec*/ 	.word	0xffffffff


	//   ....[20]....
        /*00f0*/ 	.word	0xffffffff


	//   ....[21]....
        /*00f4*/ 	.word	0xffffffff


	//   ....[22]....
        /*00f8*/ 	.word	0xffffffff


	//   ....[23]....
        /*00fc*/ 	.word	0xffffffff


	//   ....[24]....
        /*0100*/ 	.word	0xffffffff


	//   ....[25]....
        /*0104*/ 	.word	0xffffffff


	//   ....[26]....
        /*0108*/ 	.word	0xffffffff


	//   ....[27]....
        /*010c*/ 	.word	0xffffffff


	//   ....[28]....
        /*0110*/ 	.word	0xffffffff


	//   ....[29]....
        /*0114*/ 	.word	0xffffffff


	//   ....[30]....
        /*0118*/ 	.word	0xffffffff


	//   ....[31]....
        /*011c*/ 	.word	0xffffffff


	//   ....[32]....
        /*0120*/ 	.word	0xffffffff


	//   ....[33]....
        /*0124*/ 	.word	0xffffffff


	//   ....[34]....
        /*0128*/ 	.word	0xffffffff


	//   ....[35]....
        /*012c*/ 	.word	0xffffffff


	//   ....[36]....
        /*0130*/ 	.word	0xffffffff


	//   ....[37]....
        /*0134*/ 	.word	0xffffffff


	//   ....[38]....
        /*0138*/ 	.word	0xffffffff


	//   ....[39]....
        /*013c*/ 	.word	0xffffffff


	//   ....[40]....
        /*0140*/ 	.word	0xffffffff


	//   ....[41]....
        /*0144*/ 	.word	0xffffffff


	//   ....[42]....
        /*0148*/ 	.word	0xffffffff


	//   ....[43]....
        /*014c*/ 	.word	0xffffffff


	//   ....[44]....
        /*0150*/ 	.word	0xffffffff


	//   ....[45]....
        /*0154*/ 	.word	0xffffffff


	//   ....[46]....
        /*0158*/ 	.word	0xffffffff


	//   ....[47]....
        /*015c*/ 	.word	0xffffffff


	//   ....[48]....
        /*0160*/ 	.word	0xffffffff


	//   ....[49]....
        /*0164*/ 	.word	0xffffffff


	//   ....[50]....
        /*0168*/ 	.word	0xffffffff


	//   ....[51]....
        /*016c*/ 	.word	0xffffffff


	//   ....[52]....
        /*0170*/ 	.word	0xffffffff


	//   ....[53]....
        /*0174*/ 	.word	0xffffffff


	//   ....[54]....
        /*0178*/ 	.word	0xffffffff


	//   ....[55]....
        /*017c*/ 	.word	0xffffffff


	//   ....[56]....
        /*0180*/ 	.word	0xffffffff


	//   ....[57]....
        /*0184*/ 	.word	0xffffffff


	//   ....[58]....
        /*0188*/ 	.word	0xffffffff


	//   ....[59]....
        /*018c*/ 	.word	0xffffffff


	//   ....[60]....
        /*0190*/ 	.word	0xffffffff


	//   ....[61]....
        /*0194*/ 	.word	0xffffffff


	//   ....[62]....
        /*0198*/ 	.word	0xffffffff


	//   ....[63]....
        /*019c*/ 	.word	0xffffffff


	//   ....[64]....
        /*01a0*/ 	.word	0xffffffff


	//   ....[65]....
        /*01a4*/ 	.word	0xffffffff


	//   ....[66]....
        /*01a8*/ 	.word	0xffffffff


	//   ....[67]....
        /*01ac*/ 	.word	0xffffffff


	//   ....[68]....
        /*01b0*/ 	.word	0xffffffff


	//   ....[69]....
        /*01b4*/ 	.word	0xffffffff


	//   ....[70]....
        /*01b8*/ 	.word	0xffffffff


	//   ....[71]....
        /*01bc*/ 	.word	0xffffffff


	//   ....[72]....
        /*01c0*/ 	.word	0xffffffff


	//   ....[73]....
        /*01c4*/ 	.word	0xffffffff


	//   ....[74]....
        /*01c8*/ 	.word	0xffffffff


	//   ....[75]....
        /*01cc*/ 	.word	0xffffffff


	//   ....[76]....
        /*01d0*/ 	.word	0xffffffff


	//   ....[77]....
        /*01d4*/ 	.word	0xffffffff


	//   ....[78]....
        /*01d8*/ 	.word	0xffffffff


	//   ....[79]....
        /*01dc*/ 	.word	0xffffffff


	//   ....[80]....
        /*01e0*/ 	.word	0xffffffff


	//   ....[81]....
        /*01e4*/ 	.word	0xffffffff


	//   ....[82]....
        /*01e8*/ 	.word	0xffffffff


	//   ....[83]....
        /*01ec*/ 	.word	0xffffffff


	//   ....[84]....
        /*01f0*/ 	.word	0xffffffff


	//   ....[85]....
        /*01f4*/ 	.word	0xffffffff


	//   ....[86]....
        /*01f8*/ 	.word	0xffffffff


	//   ....[87]....
        /*01fc*/ 	.word	0xffffffff


	//   ....[88]....
        /*0200*/ 	.word	0xffffffff


	//   ....[89]....
        /*0204*/ 	.word	0xffffffff


	//   ....[90]....
        /*0208*/ 	.word	0xffffffff


	//   ....[91]....
        /*020c*/ 	.word	0xffffffff


	//   ....[92]....
        /*0210*/ 	.word	0xffffffff


	//   ....[93]....
        /*0214*/ 	.word	0xffffffff


	//   ....[94]....
        /*0218*/ 	.word	0xffffffff


	//   ....[95]....
        /*021c*/ 	.word	0xffffffff


	//   ....[96]....
        /*0220*/ 	.word	0xffffffff


	//   ....[97]....
        /*0224*/ 	.word	0xffffffff


	//   ....[98]....
        /*0228*/ 	.word	0xffffffff


	//   ....[99]....
        /*022c*/ 	.word	0xffffffff


	//   ....[100]....
        /*0230*/ 	.word	0xffffffff


	//   ....[101]....
        /*0234*/ 	.word	0xffffffff


	//   ....[102]....
        /*0238*/ 	.word	0xffffffff


	//   ....[103]....
        /*023c*/ 	.word	0xffffffff


	//   ....[104]....
        /*0240*/ 	.word	0xffffffff


	//   ....[105]....
        /*0244*/ 	.word	0xffffffff


	//   ....[106]....
        /*0248*/ 	.word	0xffffffff


	//   ....[107]....
        /*024c*/ 	.word	0xffffffff


	//   ....[108]....
        /*0250*/ 	.word	0xffffffff


	//   ....[109]....
        /*0254*/ 	.word	0xffffffff


	//   ....[110]....
        /*0258*/ 	.word	0xffffffff


	//   ....[111]....
        /*025c*/ 	.word	0xffffffff


	//   ....[112]....
        /*0260*/ 	.word	0xffffffff


	//   ....[113]....
        /*0264*/ 	.word	0xffffffff


	//   ....[114]....
        /*0268*/ 	.word	0xffffffff


	//   ....[115]....
        /*026c*/ 	.word	0xffffffff


	//   ....[116]....
        /*0270*/ 	.word	0xffffffff


	//   ....[117]....
        /*0274*/ 	.word	0xffffffff


	//   ....[118]....
        /*0278*/ 	.word	0xffffffff


	//   ....[119]....
        /*027c*/ 	.word	0xffffffff


	//   ....[120]....
        /*0280*/ 	.word	0x0500000f


	//   ....[121]....
        /*0284*/ 	.word	0x0500000f


	//   ....[122]....
        /*0288*/ 	.word	0x0500000f


	//   ....[123]....
        /*028c*/ 	.word	0x0500000f


	//   ....[124]....
        /*0290*/ 	.word	0x0500000f


	//   ....[125]....
        /*0294*/ 	.word	0x0500000f


	//   ....[126]....
        /*0298*/ 	.word	0x0500000f


	//   ....[127]....
        /*029c*/ 	.word	0x0500000f


	//   ....[128]....
        /*02a0*/ 	.word	0x0500000f


	//   ....[129]....
        /*02a4*/ 	.word	0x0500000f


	//   ....[130]....
        /*02a8*/ 	.word	0x0500000f


	//   ....[131]....
        /*02ac*/ 	.word	0x0500000f


	//   ....[132]....
        /*02b0*/ 	.word	0x0500000f


	//   ....[133]....
        /*02b4*/ 	.word	0x0500000f


	//   ....[134]....
        /*02b8*/ 	.word	0x0500000f


	//   ....[135]....
        /*02bc*/ 	.word	0x0500000f


	//   ....[136]....
        /*02c0*/ 	.word	0x0500000f


	//   ....[137]....
        /*02c4*/ 	.word	0x0500000f


	//   ....[138]....
        /*02c8*/ 	.word	0x0500000f


	//   ....[139]....
        /*02cc*/ 	.word	0x0500000f


	//   ....[140]....
        /*02d0*/ 	.word	0x0500000f


	//   ....[141]....
        /*02d4*/ 	.word	0x0500000f


	//   ....[142]....
        /*02d8*/ 	.word	0x0500000f


	//   ....[143]....
        /*02dc*/ 	.word	0x0500000f


	//   ....[144]....
        /*02e0*/ 	.word	0x0500000f


	//   ....[145]....
        /*02e4*/ 	.word	0x0500000f


	//   ....[146]....
        /*02e8*/ 	.word	0x0500000f


	//   ....[147]....
        /*02ec*/ 	.word	0x0500000f


	//   ....[148]....
        /*02f0*/ 	.word	0x0500000f


	//   ....[149]....
        /*02f4*/ 	.word	0x0500000f


	//   ....[150]....
        /*02f8*/ 	.word	0x0500000f


	//   ....[151]....
        /*02fc*/ 	.word	0x0500000f


	//   ....[152]....
        /*0300*/ 	.word	0x0500000f


	//   ....[153]....
        /*0304*/ 	.word	0x0500000f


	//   ....[154]....
        /*0308*/ 	.word	0x0500000f


	//   ....[155]....
        /*030c*/ 	.word	0x0500000f


	//   ....[156]....
        /*0310*/ 	.word	0x0500000f


	//   ....[157]....
        /*0314*/ 	.word	0x0500000f


	//   ....[158]....
        /*0318*/ 	.word	0x0500000f


	//   ....[159]....
        /*031c*/ 	.word	0x0500000f


	//   ....[160]....
        /*0320*/ 	.word	0x0500000f


	//   ....[161]....
        /*0324*/ 	.word	0x0500000f


	//   ....[162]....
        /*0328*/ 	.word	0x0500000f


	//   ....[163]....
        /*032c*/ 	.word	0x0500000f


	//   ....[164]....
        /*0330*/ 	.word	0x0500000f


	//   ....[165]....
        /*0334*/ 	.word	0x0500000f


	//   ....[166]....
        /*0338*/ 	.word	0x0500000f


	//   ....[167]....
        /*033c*/ 	.word	0x0500000f


	//   ....[168]....
        /*0340*/ 	.word	0x0500000f


	//   ....[169]....
        /*0344*/ 	.word	0x0500000f


	//   ....[170]....
        /*0348*/ 	.word	0x0500000f


	//   ....[171]....
        /*034c*/ 	.word	0x0500000f


	//   ....[172]....
        /*0350*/ 	.word	0x0500000f


	//   ....[173]....
        /*0354*/ 	.word	0x0500000f


	//   ....[174]....
        /*0358*/ 	.word	0x0500000f


	//   ....[175]....
        /*035c*/ 	.word	0x0500000f


	//   ....[176]....
        /*0360*/ 	.word	0x0500000f


	//   ....[177]....
        /*0364*/ 	.word	0x0500000f


	//   ....[178]....
        /*0368*/ 	.word	0x0500000f


	//   ....[179]....
        /*036c*/ 	.word	0x0500000f


	//   ....[180]....
        /*0370*/ 	.word	0x0500000f


	//   ....[181]....
        /*0374*/ 	.word	0x0500000f


	//   ....[182]....
        /*0378*/ 	.word	0x0500000f


	//   ....[183]....
        /*037c*/ 	.word	0x0500000f


	//   ....[184]....
        /*0380*/ 	.word	0x0500000f


	//   ....[185]....
        /*0384*/ 	.word	0x0500000f


	//   ....[186]....
        /*0388*/ 	.word	0x0500000f


	//----- nvinfo : EIATTR_COOP_GROUP_INSTR_OFFSETS
	.align		4
.L_418:
        /*038c*/ 	.byte	0x04, 0x28
        /*038e*/ 	.short	(.L_420 - .L_419)


	//   ....[0]....
.L_419:
        /*0390*/ 	.word	0x00000070


	//   ....[1]....
        /*0394*/ 	.word	0x000000b0


	//   ....[2]....
        /*0398*/ 	.word	0x000002d0


	//   ....[3]....
        /*039c*/ 	.word	0x00000430


	//   ....[4]....
        /*03a0*/ 	.word	0x00000550


	//   ....[5]....
        /*03a4*/ 	.word	0x000006b0


	//   ....[6]....
        /*03a8*/ 	.word	0x00001720


	//   ....[7]....
        /*03ac*/ 	.word	0x000023a0


	//   ....[8]....
        /*03b0*/ 	.word	0x000029f0


	//   ....[9]....
        /*03b4*/ 	.word	0x00003740


	//   ....[10]....
        /*03b8*/ 	.word	0x00003860


	//   ....[11]....
        /*03bc*/ 	.word	0x00003dc0


	//   ....[12]....
        /*03c0*/ 	.word	0x00003ec0


	//   ....[13]....
        /*03c4*/ 	.word	0x00005ba0


	//   ....[14]....
        /*03c8*/ 	.word	0x000067e0


	//   ....[15]....
        /*03cc*/ 	.word	0x00006e50


	//   ....[16]....
        /*03d0*/ 	.word	0x00006f70


	//   ....[17]....
        /*03d4*/ 	.word	0x00007510


	//   ....[18]....
        /*03d8*/ 	.word	0x00007570


	//   ....[19]....
        /*03dc*/ 	.word	0x00009760


	//   ....[20]....
        /*03e0*/ 	.word	0x00009790


	//   ....[21]....
        /*03e4*/ 	.word	0x000097b0


	//   ....[22]....
        /*03e8*/ 	.word	0x000097d0


	//   ....[23]....
        /*03ec*/ 	.word	0x0000b410


	//   ....[24]....
        /*03f0*/ 	.word	0x0000bf90


	//   ....[25]....
        /*03f4*/ 	.word	0x0000c710


	//   ....[26]....
        /*03f8*/ 	.word	0x0000c830


	//   ....[27]....
        /*03fc*/ 	.word	0x0000cdc0


	//   ....[28]....
        /*0400*/ 	.word	0x0000ce20


	//   ....[29]....
        /*0404*/ 	.word	0x0000dcd0


	//   ....[30]....
        /*0408*/ 	.word	0x0000dd00


	//   ....[31]....
        /*040c*/ 	.word	0x0000ddc0


	//   ....[32]....
        /*0410*/ 	.word	0x0000ddd0


	//   ....[33]....
        /*0414*/ 	.word	0x0000eed0


	//   ....[34]....
        /*0418*/ 	.word	0x0000ef10


	//   ....[35]....
        /*041c*/ 	.word	0x0000ef40


	//   ....[36]....
        /*0420*/ 	.word	0x0000efa0


	//   ....[37]....
        /*0424*/ 	.word	0x0000f440


	//   ....[38]....
        /*0428*/ 	.word	0x0000f480


	//   ....[39]....
        /*042c*/ 	.word	0x0000f540


	//   ....[40]....
        /*0430*/ 	.word	0x0000f560


	//   ....[41]....
        /*0434*/ 	.word	0x0000f620


	//   ....[42]....
        /*0438*/ 	.word	0x0000f640


	//   ....[43]....
        /*043c*/ 	.word	0x0000f710


	//   ....[44]....
        /*0440*/ 	.word	0x0000f730


	//   ....[45]....
        /*0444*/ 	.word	0x0000fd80


	//   ....[46]....
        /*0448*/ 	.word	0x0000fda0


	//   ....[47]....
        /*044c*/ 	.word	0x0000fe60


	//   ....[48]....
        /*0450*/ 	.word	0x0000fe80


	//   ....[49]....
        /*0454*/ 	.word	0x0000ff40


	//   ....[50]....
        /*0458*/ 	.word	0x0000ff60


	//   ....[51]....
        /*045c*/ 	.word	0x00010030


	//   ....[52]....
        /*0460*/ 	.word	0x00010050


	//   ....[53]....
        /*0464*/ 	.word	0x000101d0


	//   ....[54]....
        /*0468*/ 	.word	0x00011a30


	//   ....[55]....
        /*046c*/ 	.word	0x00011a50


	//   ....[56]....
        /*0470*/ 	.word	0x00011a60


	//   ....[57]....
        /*0474*/ 	.word	0x00011aa0


	//   ....[58]....
        /*0478*/ 	.word	0x00011b30


	//   ....[59]....
        /*047c*/ 	.word	0x00011b50


	//   ....[60]....
        /*0480*/ 	.word	0x00011be0


	//   ....[61]....
        /*0484*/ 	.word	0x00011c00


	//   ....[62]....
        /*0488*/ 	.word	0x00011c90


	//   ....[63]....
        /*048c*/ 	.word	0x00011cb0


	//   ....[64]....
        /*0490*/ 	.word	0x00011d40


	//   ....[65]....
        /*0494*/ 	.word	0x00011d60


	//   ....[66]....
        /*0498*/ 	.word	0x000123a0


	//   ....[67]....
        /*049c*/ 	.word	0x000123c0


	//   ....[68]....
        /*04a0*/ 	.word	0x000123f0


	//   ....[69]....
        /*04a4*/ 	.word	0x00012430


	//   ....[70]....
        /*04a8*/ 	.word	0x000124b0


	//   ....[71]....
        /*04ac*/ 	.word	0x000124e0


	//   ....[72]....
        /*04b0*/ 	.word	0x00012560


	//   ....[73]....
        /*04b4*/ 	.word	0x00012590


	//   ....[74]....
        /*04b8*/ 	.word	0x00012610


	//   ....[75]....
        /*04bc*/ 	.word	0x00012640


	//   ....[76]....
        /*04c0*/ 	.word	0x000126c0


	//   ....[77]....
        /*04c4*/ 	.word	0x000126f0


	//   ....[78]....
        /*04c8*/ 	.word	0x00012770


	//   ....[79]....
        /*04cc*/ 	.word	0x000127a0


	//   ....[80]....
        /*04d0*/ 	.word	0x00012820


	//   ....[81]....
        /*04d4*/ 	.word	0x00012840


	//   ....[82]....
        /*04d8*/ 	.word	0x00012f60


	//   ....[83]....
        /*04dc*/ 	.word	0x00012f90


	//   ....[84]....
        /*04e0*/ 	.word	0x00012fa0


	//   ....[85]....
        /*04e4*/ 	.word	0x00012fc0


	//   ....[86]....
        /*04e8*/ 	.word	0x00013010


	//   ....[87]....
        /*04ec*/ 	.word	0x00013030


	//   ....[88]....
        /*04f0*/ 	.word	0x00013090


	//   ....[89]....
        /*04f4*/ 	.word	0x000130b0


	//   ....[90]....
        /*04f8*/ 	.word	0x00013100


	//   ....[91]....
        /*04fc*/ 	.word	0x00013120


	//   ....[92]....
        /*0500*/ 	.word	0x00013170


	//   ....[93]....
        /*0504*/ 	.word	0x00013190


	//   ....[94]....
        /*0508*/ 	.word	0x00013420


	//   ....[95]....
        /*050c*/ 	.word	0x00013440


	//   ....[96]....
        /*0510*/ 	.word	0x00013460


	//   ....[97]....
        /*0514*/ 	.word	0x000134c0


	//   ....[98]....
        /*0518*/ 	.word	0x000134e0


	//   ....[99]....
        /*051c*/ 	.word	0x00013540


	//   ....[100]....
        /*0520*/ 	.word	0x00013560


	//   ....[101]....
        /*0524*/ 	.word	0x000135c0


	//   ....[102]....
        /*0528*/ 	.word	0x000135e0


	//   ....[103]....
        /*052c*/ 	.word	0x00013640


	//   ....[104]....
        /*0530*/ 	.word	0x00013660


	//   ....[105]....
        /*0534*/ 	.word	0x00013670


	//   ....[106]....
        /*0538*/ 	.word	0x00013c00


	//   ....[107]....
        /*053c*/ 	.word	0x00013c20


	//   ....[108]....
        /*0540*/ 	.word	0x00013c40


	//   ....[109]....
        /*0544*/ 	.word	0x00013c80


	//   ....[110]....
        /*0548*/ 	.word	0x00013cd0


	//   ....[111]....
        /*054c*/ 	.word	0x00013d00


	//   ....[112]....
        /*0550*/ 	.word	0x00013d50


	//   ....[113]....
        /*0554*/ 	.word	0x00013d80


	//   ....[114]....
        /*0558*/ 	.word	0x00013dd0


	//   ....[115]....
        /*055c*/ 	.word	0x00013e00


	//   ....[116]....
        /*0560*/ 	.word	0x00013e50


	//   ....[117]....
        /*0564*/ 	.word	0x00013e80


	//   ....[118]....
        /*0568*/ 	.word	0x00014150


	//   ....[119]....
        /*056c*/ 	.word	0x00014330


	//   ....[120]....
        /*0570*/ 	.word	0x000149a0


	//   ....[121]....
        /*0574*/ 	.word	0x00014a80


	//   ....[122]....
        /*0578*/ 	.word	0x00014b20


	//   ....[123]....
        /*057c*/ 	.word	0x00014ba0


	//   ....[124]....
        /*0580*/ 	.word	0x00014c60


	//   ....[125]....
        /*0584*/ 	.word	0x00014ce0


	//   ....[126]....
        /*0588*/ 	.word	0x00014dc0


	//   ....[127]....
        /*058c*/ 	.word	0x00014e40


	//   ....[128]....
        /*0590*/ 	.word	0x00014f20


	//   ....[129]....
        /*0594*/ 	.word	0x00014fa0


	//   ....[130]....
        /*0598*/ 	.word	0x00015080


	//   ....[131]....
        /*059c*/ 	.word	0x00015100


	//   ....[132]....
        /*05a0*/ 	.word	0x000151d0


	//   ....[133]....
        /*05a4*/ 	.word	0x00015260


	//   ....[134]....
        /*05a8*/ 	.word	0x000152d0


	//   ....[135]....
        /*05ac*/ 	.word	0x00015350


	//   ....[136]....
        /*05b0*/ 	.word	0x00015410


	//   ....[137]....
        /*05b4*/ 	.word	0x00015480


	//   ....[138]....
        /*05b8*/ 	.word	0x00015570


	//   ....[139]....
        /*05bc*/ 	.word	0x000155e0


	//   ....[140]....
        /*05c0*/ 	.word	0x000156d0


	//   ....[141]....
        /*05c4*/ 	.word	0x00015740


	//   ....[142]....
        /*05c8*/ 	.word	0x00015830


	//   ....[143]....
        /*05cc*/ 	.word	0x000158a0


	//   ....[144]....
        /*05d0*/ 	.word	0x00015990


	//   ....[145]....
        /*05d4*/ 	.word	0x00015a00


	//   ....[146]....
        /*05d8*/ 	.word	0x00015af0


	//   ....[147]....
        /*05dc*/ 	.word	0x00015b60


	//   ....[148]....
        /*05e0*/ 	.word	0x00015c30


	//   ....[149]....
        /*05e4*/ 	.word	0x00015d60


	//   ....[150]....
        /*05e8*/ 	.word	0x00015e00


	//   ....[151]....
        /*05ec*/ 	.word	0x00015e70


	//   ....[152]....
        /*05f0*/ 	.word	0x00015f30


	//   ....[153]....
        /*05f4*/ 	.word	0x00015f90


	//   ....[154]....
        /*05f8*/ 	.word	0x00016050


	//   ....[155]....
        /*05fc*/ 	.word	0x000160b0


	//   ....[156]....
        /*0600*/ 	.word	0x00016170


	//   ....[157]....
        /*0604*/ 	.word	0x000161d0


	//   ....[158]....
        /*0608*/ 	.word	0x00016290


	//   ....[159]....
        /*060c*/ 	.word	0x000162f0


	//   ....[160]....
        /*0610*/ 	.word	0x000163b0


	//   ....[161]....
        /*0614*/ 	.word	0x00016490


	//   ....[162]....
        /*0618*/ 	.word	0x00016530


	//   ....[163]....
        /*061c*/ 	.word	0x00016590


	//   ....[164]....
        /*0620*/ 	.word	0x00016660


	//   ....[165]....
        /*0624*/ 	.word	0x000166c0


	//   ....[166]....
        /*0628*/ 	.word	0x00016790


	//   ....[167]....
        /*062c*/ 	.word	0x000167f0


	//   ....[168]....
        /*0630*/ 	.word	0x000168c0


	//   ....[169]....
        /*0634*/ 	.word	0x00016920


	//   ....[170]....
        /*0638*/ 	.word	0x000169f0


	//   ....[171]....
        /*063c*/ 	.word	0x00016a50


	//   ....[172]....
        /*0640*/ 	.word	0x00016b10


	//   ....[173]....
        /*0644*/ 	.word	0x00016c30


	//   ....[174]....
        /*0648*/ 	.word	0x00016cd0


	//   ....[175]....
        /*064c*/ 	.word	0x00016d30


	//   ....[176]....
        /*0650*/ 	.word	0x00016e00


	//   ....[177]....
        /*0654*/ 	.word	0x00016ea0


	//   ....[178]....
        /*0658*/ 	.word	0x00016f60


	//   ....[179]....
        /*065c*/ 	.word	0x00017000


	//   ....[180]....
        /*0660*/ 	.word	0x000170c0


	//   ....[181]....
        /*0664*/ 	.word	0x00017160


	//   ....[182]....
        /*0668*/ 	.word	0x00017220


	//   ....[183]....
        /*066c*/ 	.word	0x000172c0


	//   ....[184]....
        /*0670*/ 	.word	0x00017380


	//   ....[185]....
        /*0674*/ 	.word	0x00017450


	//   ....[186]....
        /*0678*/ 	.word	0x00017570


	//----- nvinfo : EIATTR_REG_RECONFIG
	.align		4
.L_420:
        /*067c*/ 	.byte	0x01, 0x54
	.zero		2


	//----- nvinfo : EIATTR_SYSCALL_OFFSETS
	.align		4
        /*0680*/ 	.byte	0x04, 0x46
        /*0682*/ 	.short	(.L_422 - .L_421)


	//   ....[0]....
.L_421:
        /*0684*/ 	.word	0x00001900


	//   ....[1]....
        /*0688*/ 	.word	0x000110b0


	//   ....[2]....
        /*068c*/ 	.word	0x00011200


	//   ....[3]....
        /*0690*/ 	.word	0x000112f0


	//   ....[4]....
        /*0694*/ 	.word	0x00012060


	//----- nvinfo : EIATTR_MBARRIER_INSTR_OFFSETS
	.align		4
.L_422:
        /*0698*/ 	.byte	0x04, 0x39
        /*069a*/ 	.short	(.L_424 - .L_423)


	//   ....[0]....
.L_423:
        /*069c*/ 	.word	0x00000180
        /*06a0*/ 	.word	0x000000ff
        /*06a4*/ 	.word	0x0002a800
        /*06a8*/ 	.short	0x0100
        /*06aa*/ 	.byte	0x08
	.zero		1


	//   ....[1]....
        /*06ac*/ 	.word	0x00000190
        /*06b0*/ 	.word	0x000000ff
        /*06b4*/ 	.word	0x0002a820
        /*06b8*/ 	.short	0x0100
        /*06ba*/ 	.byte	0x08
	.zero		1


	//   ....[2]....
        /*06bc*/ 	.word	0x00000280
        /*06c0*/ 	.word	0x000000ff
        /*06c4*/ 	.word	0x0002a830
        /*06c8*/ 	.short	0x0100
        /*06ca*/ 	.byte	0x08
	.zero		1


	//   ....[3]....
        /*06cc*/ 	.word	0x00000290
        /*06d0*/ 	.word	0x000000ff
        /*06d4*/ 	.word	0x0002a840
        /*06d8*/ 	.short	0x0100
        /*06da*/ 	.byte	0x08
	.zero		1


	//   ....[4]....
        /*06dc*/ 	.word	0x000002a0
        /*06e0*/ 	.word	0x000000ff
        /*06e4*/ 	.word	0x0002a838
        /*06e8*/ 	.short	0x0100
        /*06ea*/ 	.byte	0x08
	.zero		1


	//   ....[5]....
        /*06ec*/ 	.word	0x000002b0
        /*06f0*/ 	.word	0x000000ff
        /*06f4*/ 	.word	0x0002a848
        /*06f8*/ 	.short	0x0100
        /*06fa*/ 	.byte	0x08
	.zero		1


	//   ....[6]....
        /*06fc*/ 	.word	0x000003e0
        /*0700*/ 	.word	0x000000ff
        /*0704*/ 	.word	0x0002a850
        /*0708*/ 	.short	0x0100
        /*070a*/ 	.byte	0x08
	.zero		1


	//   ....[7]....
        /*070c*/ 	.word	0x000003f0
        /*0710*/ 	.word	0x000000ff
        /*0714*/ 	.word	0x0002a860
        /*0718*/ 	.short	0x0100
        /*071a*/ 	.byte	0x08
	.zero		1


	//   ....[8]....
        /*071c*/ 	.word	0x00000400
        /*0720*/ 	.word	0x000000ff
        /*0724*/ 	.word	0x0002a858
        /*0728*/ 	.short	0x0100
        /*072a*/ 	.byte	0x08
	.zero		1


	//   ....[9]....
        /*072c*/ 	.word	0x00000410
        /*0730*/ 	.word	0x000000ff
        /*0734*/ 	.word	0x0002a868
        /*0738*/ 	.short	0x0100
        /*073a*/ 	.byte	0x08
	.zero		1


	//   ....[10]....
        /*073c*/ 	.word	0x00000500
        /*0740*/ 	.word	0x000000ff
        /*0744*/ 	.word	0x0002a870
        /*0748*/ 	.short	0x0100
        /*074a*/ 	.byte	0x06
	.zero		1


	//   ....[11]....
        /*074c*/ 	.word	0x00000510
        /*0750*/ 	.word	0x000000ff
        /*0754*/ 	.word	0x0002a880
        /*0758*/ 	.short	0x0100
        /*075a*/ 	.byte	0x06
	.zero		1


	//   ....[12]....
        /*075c*/ 	.word	0x00000520
        /*0760*/ 	.word	0x000000ff
        /*0764*/ 	.word	0x0002a878
        /*0768*/ 	.short	0x0100
        /*076a*/ 	.byte	0x06
	.zero		1


	//   ....[13]....
        /*076c*/ 	.word	0x00000530
        /*0770*/ 	.word	0x000000ff
        /*0774*/ 	.word	0x0002a888
        /*0778*/ 	.short	0x0100
        /*077a*/ 	.byte	0x06
	.zero		1


	//   ....[14]....
        /*077c*/ 	.word	0x00000660
        /*0780*/ 	.word	0x000000ff
        /*0784*/ 	.word	0x0002a890
        /*0788*/ 	.short	0x0100
        /*078a*/ 	.byte	0x08
	.zero		1


	//   ....[15]....
        /*078c*/ 	.word	0x00000670
        /*0790*/ 	.word	0x000000ff
        /*0794*/ 	.word	0x0002a8a0
        /*0798*/ 	.short	0x0100
        /*079a*/ 	.byte	0x08
	.zero		1


	//   ....[16]....
        /*079c*/ 	.word	0x00000680
        /*07a0*/ 	.word	0x000000ff
        /*07a4*/ 	.word	0x0002a898
        /*07a8*/ 	.short	0x0100
        /*07aa*/ 	.byte	0x08
	.zero		1


	//   ....[17]....
        /*07ac*/ 	.word	0x00000690
        /*07b0*/ 	.word	0x000000ff
        /*07b4*/ 	.word	0x0002a8a8
        /*07b8*/ 	.short	0x0100
        /*07ba*/ 	.byte	0x08
	.zero		1


	//   ....[18]....
        /*07bc*/ 	.word	0x000007d0
        /*07c0*/ 	.word	0x000000ff
        /*07c4*/ 	.word	0x0002a8b0
        /*07c8*/ 	.short	0x0100
        /*07ca*/ 	.byte	0x08
	.zero		1


	//   ....[19]....
        /*07cc*/ 	.word	0x000007e0
        /*07d0*/ 	.word	0x000000ff
        /*07d4*/ 	.word	0x0002a8c0
        /*07d8*/ 	.short	0x0100
        /*07da*/ 	.byte	0x08
	.zero		1


	//   ....[20]....
        /*07dc*/ 	.word	0x000007f0
        /*07e0*/ 	.word	0x000000ff
        /*07e4*/ 	.word	0x0002a8b8
        /*07e8*/ 	.short	0x0100
        /*07ea*/ 	.byte	0x08
	.zero		1


	//   ....[21]....
        /*07ec*/ 	.word	0x00000800
        /*07f0*/ 	.word	0x000000ff
        /*07f4*/ 	.word	0x0002a8c8
        /*07f8*/ 	.short	0x0100
        /*07fa*/ 	.byte	0x08
	.zero		1


	//   ....[22]....
        /*07fc*/ 	.word	0x00001970
        /*0800*/ 	.word	0x000000ff
        /*0804*/ 	.word	0x0002a800
        /*0808*/ 	.short	0x010a
        /*080a*/ 	.byte	0x28
	.zero		1


	//   ....[23]....
        /*080c*/ 	.word	0x000019f0
        /*0810*/ 	.word	0x0000000f
        /*0814*/ 	.word	0x0002a830
        /*0818*/ 	.short	0x010a
        /*081a*/ 	.byte	0x3f
	.zero		1


	//   ....[24]....
        /*081c*/ 	.word	0x00001a30
        /*0820*/ 	.word	0x0000000f
        /*0824*/ 	.word	0x0002a830
        /*0828*/ 	.short	0x010a
        /*082a*/ 	.byte	0x3f
	.zero		1


	//   ....[25]....
        /*082c*/ 	.word	0x000024a0
        /*0830*/ 	.word	0x000000ff
        /*0834*/ 	.word	0x00000000
        /*0838*/ 	.short	0x0101
        /*083a*/ 	.byte	0x04
	.zero		1


	//   ....[26]....
        /*083c*/ 	.word	0x00004c60
        /*0840*/ 	.word	0x000000ff
        /*0844*/ 	.word	0x0002a830
        /*0848*/ 	.short	0x010a
        /*084a*/ 	.byte	0x07
	.zero		1


	//   ....[27]....
        /*084c*/ 	.word	0x00004ca0
        /*0850*/ 	.word	0x000000ff
        /*0854*/ 	.word	0x0002a830
        /*0858*/ 	.short	0x010a
        /*085a*/ 	.byte	0x07
	.zero		1


	//   ....[28]....
        /*085c*/ 	.word	0x00005580
        /*0860*/ 	.word	0x000000ff
        /*0864*/ 	.word	0x0002a850
        /*0868*/ 	.short	0x010a
        /*086a*/ 	.byte	0x06
	.zero		1


	//   ....[29]....
        /*086c*/ 	.word	0x000055c0
        /*0870*/ 	.word	0x000000ff
        /*0874*/ 	.word	0x0002a850
        /*0878*/ 	.short	0x010a
        /*087a*/ 	.byte	0x06
	.zero		1


	//   ....[30]....
        /*087c*/ 	.word	0x00005c70
        /*0880*/ 	.word	0x000000ff
        /*0884*/ 	.word	0x00000000
        /*0888*/ 	.short	0x0101
        /*088a*/ 	.byte	0x07
	.zero		1


	//   ....[31]....
        /*088c*/ 	.word	0x00007dc0
        /*0890*/ 	.word	0x000000ff
        /*0894*/ 	.word	0x00000000
        /*0898*/ 	.short	0x0101
        /*089a*/ 	.byte	0x06
	.zero		1


	//   ....[32]....
        /*089c*/ 	.word	0x00008260
        /*08a0*/ 	.word	0x000000ff
        /*08a4*/ 	.word	0x0002a830
        /*08a8*/ 	.short	0x010a
        /*08aa*/ 	.byte	0x07
	.zero		1


	//   ....[33]....
        /*08ac*/ 	.word	0x000082a0
        /*08b0*/ 	.word	0x000000ff
        /*08b4*/ 	.word	0x0002a830
        /*08b8*/ 	.short	0x010a
        /*08ba*/ 	.byte	0x07
	.zero		1


	//   ....[34]....
        /*08bc*/ 	.word	0x00008b80
        /*08c0*/ 	.word	0x000000ff
        /*08c4*/ 	.word	0x0002a850
        /*08c8*/ 	.short	0x010a
        /*08ca*/ 	.byte	0x06
	.zero		1


	//   ....[35]....
        /*08cc*/ 	.word	0x00008bc0
        /*08d0*/ 	.word	0x000000ff
        /*08d4*/ 	.word	0x0002a850
        /*08d8*/ 	.short	0x010a
        /*08da*/ 	.byte	0x06
	.zero		1


	//   ....[36]....
        /*08dc*/ 	.word	0x00009270
        /*08e0*/ 	.word	0x000000ff
        /*08e4*/ 	.word	0x00000000
        /*08e8*/ 	.short	0x0101
        /*08ea*/ 	.byte	0x07
	.zero		1


	//   ....[37]....
        /*08ec*/ 	.word	0x0000a260
        /*08f0*/ 	.word	0x000000ff
        /*08f4*/ 	.word	0x00000000
        /*08f8*/ 	.short	0x0101
        /*08fa*/ 	.byte	0x06
	.zero		1


	//   ....[38]....
        /*08fc*/ 	.word	0x0000a520
        /*0900*/ 	.word	0x000000ff
        /*0904*/ 	.word	0x0002a830
        /*0908*/ 	.short	0x010a
        /*090a*/ 	.byte	0x06
	.zero		1


	//   ....[39]....
        /*090c*/ 	.word	0x0000a560
        /*0910*/ 	.word	0x000000ff
        /*0914*/ 	.word	0x0002a830
        /*0918*/ 	.short	0x010a
        /*091a*/ 	.byte	0x06
	.zero		1


	//   ....[40]....
        /*091c*/ 	.word	0x0000ae40
        /*0920*/ 	.word	0x000000ff
        /*0924*/ 	.word	0x0002a850
        /*0928*/ 	.short	0x010a
        /*092a*/ 	.byte	0x0a
	.zero		1


	//   ....[41]....
        /*092c*/ 	.word	0x0000ae80
        /*0930*/ 	.word	0x000000ff
        /*0934*/ 	.word	0x0002a850
        /*0938*/ 	.short	0x010a
        /*093a*/ 	.byte	0x0a
	.zero		1


	//   ....[42]....
        /*093c*/ 	.word	0x0000b4d0
        /*0940*/ 	.word	0x000000ff
        /*0944*/ 	.word	0x00000000
        /*0948*/ 	.short	0x0101
        /*094a*/ 	.byte	0x04
	.zero		1


	//   ....[43]....
        /*094c*/ 	.word	0x0000d680
        /*0950*/ 	.word	0x000000ff
        /*0954*/ 	.word	0x00000000
        /*0958*/ 	.short	0x0101
        /*095a*/ 	.byte	0x0a
	.zero		1


	//   ....[44]....
        /*095c*/ 	.word	0x0000dc40
        /*0960*/ 	.word	0x000000ff
        /*0964*/ 	.word	0x0002a850
        /*0968*/ 	.short	0x010a
        /*096a*/ 	.byte	0x05
	.zero		1


	//   ....[45]....
        /*096c*/ 	.word	0x0000dc80
        /*0970*/ 	.word	0x000000ff
        /*0974*/ 	.word	0x0002a850
        /*0978*/ 	.short	0x010a
        /*097a*/ 	.byte	0x05
	.zero		1


	//   ....[46]....
        /*097c*/ 	.word	0x0000e150
        /*0980*/ 	.word	0x000000ff
        /*0984*/ 	.word	0x00000000
        /*0988*/ 	.short	0x0101
        /*098a*/ 	.byte	0x04
	.zero		1


	//   ....[47]....
        /*098c*/ 	.word	0x0000f470
        /*0990*/ 	.word	0x00000017
        /*0994*/ 	.word	0x00000000
        /*0998*/ 	.short	0x0101
        /*099a*/ 	.byte	0x3f
	.zero		1


	//   ....[48]....
        /*099c*/ 	.word	0x00011840
        /*09a0*/ 	.word	0x00000000
        /*09a4*/ 	.word	0x0002a840
        /*09a8*/ 	.short	0x010a
        /*09aa*/ 	.byte	0x3f
	.zero		1


	//   ....[49]....
        /*09ac*/ 	.word	0x00011e50
        /*09b0*/ 	.word	0x00000000
        /*09b4*/ 	.word	0x0002a830
        /*09b8*/ 	.short	0x0107
        /*09ba*/ 	.byte	0x3f
	.zero		1


	//   ....[50]....
        /*09bc*/ 	.word	0x00011f00
        /*09c0*/ 	.word	0x00000000
        /*09c4*/ 	.word	0x0002a830
        /*09c8*/ 	.short	0x0101
        /*09ca*/ 	.byte	0x3f
	.zero		1


	//   ....[51]....
        /*09cc*/ 	.word	0x00012930
        /*09d0*/ 	.word	0x00000010
        /*09d4*/ 	.word	0x0002a800
        /*09d8*/ 	.short	0x0107
        /*09da*/ 	.byte	0x3f
	.zero		1


	//   ....[52]....
        /*09dc*/ 	.word	0x00012a20
        /*09e0*/ 	.word	0x00000010
        /*09e4*/ 	.word	0x0002a800
        /*09e8*/ 	.short	0x0101
        /*09ea*/ 	.byte	0x3f
	.zero		1


	//   ....[53]....
        /*09ec*/ 	.word	0x00012a40
        /*09f0*/ 	.word	0x00000010
        /*09f4*/ 	.word	0x0002a820
        /*09f8*/ 	.short	0x010a
        /*09fa*/ 	.byte	0x3f
	.zero		1


	//   ....[54]....
        /*09fc*/ 	.word	0x00012d90
        /*0a00*/ 	.word	0x00000006
        /*0a04*/ 	.word	0x0002a840
        /*0a08*/ 	.short	0x010a
        /*0a0a*/ 	.byte	0x3f
	.zero		1


	//   ....[55]....
        /*0a0c*/ 	.word	0x00013260
        /*0a10*/ 	.word	0x00000006
        /*0a14*/ 	.word	0x0002a830
        /*0a18*/ 	.short	0x0107
        /*0a1a*/ 	.byte	0x3f
	.zero		1


	//   ....[56]....
        /*0a1c*/ 	.word	0x00013310
        /*0a20*/ 	.word	0x00000006
        /*0a24*/ 	.word	0x0002a830
        /*0a28*/ 	.short	0x0101
        /*0a2a*/ 	.byte	0x3f
	.zero		1


	//   ....[57]....
        /*0a2c*/ 	.word	0x00013370
        /*0a30*/ 	.word	0x00000006
        /*0a34*/ 	.word	0x0002a860
        /*0a38*/ 	.short	0x010a
        /*0a3a*/ 	.byte	0x3f
	.zero		1


	//   ....[58]....
        /*0a3c*/ 	.word	0x000137a0
        /*0a40*/ 	.word	0x00000006
        /*0a44*/ 	.word	0x0002a850
        /*0a48*/ 	.short	0x0107
        /*0a4a*/ 	.byte	0x3f
	.zero		1


	//   ....[59]....
        /*0a4c*/ 	.word	0x000138e0
        /*0a50*/ 	.word	0x00000006
        /*0a54*/ 	.word	0x0002a850
        /*0a58*/ 	.short	0x0101
        /*0a5a*/ 	.byte	0x3f
	.zero		1


	//   ....[60]....
        /*0a5c*/ 	.word	0x00013b60
        /*0a60*/ 	.word	0x00000004
        /*0a64*/ 	.word	0x0002a860
        /*0a68*/ 	.short	0x010a
        /*0a6a*/ 	.byte	0x3f
	.zero		1


	//   ....[61]....
        /*0a6c*/ 	.word	0x00013f60
        /*0a70*/ 	.word	0x00000004
        /*0a74*/ 	.word	0x0002a850
        /*0a78*/ 	.short	0x0107
        /*0a7a*/ 	.byte	0x3f
	.zero		1


	//   ....[62]....
        /*0a7c*/ 	.word	0x00014010
        /*0a80*/ 	.word	0x00000004
        /*0a84*/ 	.word	0x0002a850
        /*0a88*/ 	.short	0x0101
        /*0a8a*/ 	.byte	0x3f
	.zero		1


	//   ....[63]....
        /*0a8c*/ 	.word	0x000142b0
        /*0a90*/ 	.word	0x00000004
        /*0a94*/ 	.word	0x0002a820
        /*0a98*/ 	.short	0x010a
        /*0a9a*/ 	.byte	0x3f
	.zero		1


	//   ....[64]....
        /*0a9c*/ 	.word	0x00014450
        /*0aa0*/ 	.word	0x00000005
        /*0aa4*/ 	.word	0x0002a840
        /*0aa8*/ 	.short	0x010a
        /*0aaa*/ 	.byte	0x3f
	.zero		1


	//   ....[65]....
        /*0aac*/ 	.word	0x000144f0
        /*0ab0*/ 	.word	0x00000017
        /*0ab4*/ 	.word	0x0002a840
        /*0ab8*/ 	.short	0x010a
        /*0aba*/ 	.byte	0x3f
	.zero		1


	//   ....[66]....
        /*0abc*/ 	.word	0x00014530
        /*0ac0*/ 	.word	0x00000005
        /*0ac4*/ 	.word	0x0002a860
        /*0ac8*/ 	.short	0x010a
        /*0aca*/ 	.byte	0x3f
	.zero		1


	//   ....[67]....
        /*0acc*/ 	.word	0x00014570
        /*0ad0*/ 	.word	0x00000017
        /*0ad4*/ 	.word	0x0002a860
        /*0ad8*/ 	.short	0x010a
        /*0ada*/ 	.byte	0x3f
	.zero		1


	//   ....[68]....
        /*0adc*/ 	.word	0x000145e0
        /*0ae0*/ 	.word	0x00000003
        /*0ae4*/ 	.word	0x0002a800
        /*0ae8*/ 	.short	0x010a
        /*0aea*/ 	.byte	0x3f
	.zero		1


	//   ....[69]....
        /*0aec*/ 	.word	0x00014630
        /*0af0*/ 	.word	0x0000000f
        /*0af4*/ 	.word	0x0002a830
        /*0af8*/ 	.short	0x010a
        /*0afa*/ 	.byte	0x3f
	.zero		1


	//   ....[70]....
        /*0afc*/ 	.word	0x00014690
        /*0b00*/ 	.word	0x0000000e
        /*0b04*/ 	.word	0x0002a830
        /*0b08*/ 	.short	0x010a
        /*0b0a*/ 	.byte	0x3f
	.zero		1


	//   ....[71]....
        /*0b0c*/ 	.word	0x000146f0
        /*0b10*/ 	.word	0x0000000d
        /*0b14*/ 	.word	0x0002a850
        /*0b18*/ 	.short	0x010a
        /*0b1a*/ 	.byte	0x3f
	.zero		1


	//   ....[72]....
        /*0b1c*/ 	.word	0x00014750
        /*0b20*/ 	.word	0x0000000c
        /*0b24*/ 	.word	0x0002a830
        /*0b28*/ 	.short	0x010a
        /*0b2a*/ 	.byte	0x3f
	.zero		1


	//   ....[73]....
        /*0b2c*/ 	.word	0x000147b0
        /*0b30*/ 	.word	0x0000000b
        /*0b34*/ 	.word	0x0002a850
        /*0b38*/ 	.short	0x010a
        /*0b3a*/ 	.byte	0x3f
	.zero		1


	//   ....[74]....
        /*0b3c*/ 	.word	0x00014810
        /*0b40*/ 	.word	0x0000000e
        /*0b44*/ 	.word	0x0002a830
        /*0b48*/ 	.short	0x010a
        /*0b4a*/ 	.byte	0x3f
	.zero		1


	//   ....[75]....
        /*0b4c*/ 	.word	0x00014870
        /*0b50*/ 	.word	0x0000000b
        /*0b54*/ 	.word	0x0002a850
        /*0b58*/ 	.short	0x010a
        /*0b5a*/ 	.byte	0x3f
	.zero		1


	//   ....[76]....
        /*0b5c*/ 	.word	0x000148d0
        /*0b60*/ 	.word	0x00000005
        /*0b64*/ 	.word	0x0002a850
        /*0b68*/ 	.short	0x010a
        /*0b6a*/ 	.byte	0x3f
	.zero		1


	//   ....[77]....
        /*0b6c*/ 	.word	0x000149d0
        /*0b70*/ 	.word	0x00000000
        /*0b74*/ 	.word	0x0002a840
        /*0b78*/ 	.short	0x010a
        /*0b7a*/ 	.byte	0x3f
	.zero		1


	//   ....[78]....
        /*0b7c*/ 	.word	0x00015c60
        /*0b80*/ 	.word	0x00000010
        /*0b84*/ 	.word	0x0002a820
        /*0b88*/ 	.short	0x010a
        /*0b8a*/ 	.byte	0x3f
	.zero		1


	//   ....[79]....
        /*0b8c*/ 	.word	0x00015cb0
        /*0b90*/ 	.word	0x00000006
        /*0b94*/ 	.word	0x0002a840
        /*0b98*/ 	.short	0x010a
        /*0b9a*/ 	.byte	0x3f
	.zero		1


	//   ....[80]....
        /*0b9c*/ 	.word	0x000163e0
        /*0ba0*/ 	.word	0x00000006
        /*0ba4*/ 	.word	0x0002a860
        /*0ba8*/ 	.short	0x010a
        /*0baa*/ 	.byte	0x3f
	.zero		1


	//   ....[81]....
        /*0bac*/ 	.word	0x00016b80
        /*0bb0*/ 	.word	0x00000004
        /*0bb4*/ 	.word	0x0002a860
        /*0bb8*/ 	.short	0x010a
        /*0bba*/ 	.byte	0x3f
	.zero		1


	//   ....[82]....
        /*0bbc*/ 	.word	0x00017490
        /*0bc0*/ 	.word	0x00000004
        /*0bc4*/ 	.word	0x0002a820
        /*0bc8*/ 	.short	0x010a
        /*0bca*/ 	.byte	0x3f
	.zero		1


	//   ....[83]....
        /*0bcc*/ 	.word	0x00017630
        /*0bd0*/ 	.word	0x00000005
        /*0bd4*/ 	.word	0x0002a840
        /*0bd8*/ 	.short	0x010a
        /*0bda*/ 	.byte	0x3f
	.zero		1


	//   ....[84]....
        /*0bdc*/ 	.word	0x00017680
        /*0be0*/ 	.word	0x00000017
        /*0be4*/ 	.word	0x0002a840
        /*0be8*/ 	.short	0x010a
        /*0bea*/ 	.byte	0x3f
	.zero		1


	//   ....[85]....
        /*0bec*/ 	.word	0x000176d0
        /*0bf0*/ 	.word	0x00000005
        /*0bf4*/ 	.word	0x0002a860
        /*0bf8*/ 	.short	0x010a
        /*0bfa*/ 	.byte	0x3f
	.zero		1


	//----- nvinfo : EIATTR_NUM_MBARRIERS
	.align		4
.L_424:
        /*0bfc*/ 	.byte	0x03, 0x38
        /*0bfe*/ 	.short	0x0016


	//----- nvinfo : EIATTR_EXIT_INSTR_OFFSETS
	.align		4
        /*0c00*/ 	.byte	0x04, 0x1c
        /*0c02*/ 	.short	(.L_426 - .L_425)


	//   ....[0]....
.L_425:
        /*0c04*/ 	.word	0x00000950


	//   ....[1]....
        /*0c08*/ 	.word	0x00010140


	//   ....[2]....
        /*0c0c*/ 	.word	0x000145c0


	//----- nvinfo : EIATTR_MAX_THREADS
	.align		4
.L_426:
        /*0c10*/ 	.byte	0x04, 0x05
        /*0c12*/ 	.short	(.L_428 - .L_427)
.L_427:
        /*0c14*/ 	.word	0x00000180
        /*0c18*/ 	.word	0x00000001
        /*0c1c*/ 	.word	0x00000001


	//----- nvinfo : EIATTR_CRS_STACK_SIZE
	.align		4
.L_428:
        /*0c20*/ 	.byte	0x04, 0x1e
        /*0c22*/ 	.short	(.L_430 - .L_429)
.L_429:
        /*0c24*/ 	.word	0x00000000


	//----- nvinfo : EIATTR_CBANK_PARAM_SIZE
	.align		4
.L_430:
        /*0c28*/ 	.byte	0x03, 0x19
        /*0c2a*/ 	.short	0x0af0


	//----- nvinfo : EIATTR_PARAM_CBANK
	.align		4
        /*0c2c*/ 	.byte	0x04, 0x0a
        /*0c2e*/ 	.short	(.L_432 - .L_431)
	.align		4
.L_431:
        /*0c30*/ 	.word	index@(.nv.constant0._ZN7cutlass13device_kernelIN5flash11enable_sm90INS1_16FlashAttnFwdSm90INS1_25CollectiveMainloopFwdSm90ILi2EN4cute5tupleIJNS5_1CILi1EEES8_S8_EEENS6_IJNS7_ILi128EEENS7_ILi96EEENS7_ILi192EEEEEELi128ENS_10bfloat16_tEfNS_4arch4Sm90ELb0ELb1ELb1ELb0ELb1ELb0ELb0ELb1ELb1ELb1ELb0ELb0EEENS1_21CollectiveEpilogueFwdINS6_IJSA_SA_SB_EEES9_SE_SG_Li256ELb0ELb1ELb0ELb0EEENS1_30DynamicPersistentTileSchedulerILi256ELi128ELb0ELb1ELb1EEEEEEEEEvNT_6ParamsE)
        /*0c34*/ 	.short	0x0210
        /*0c36*/ 	.short	0x0af0


	//----- nvinfo : EIATTR_SW_WAR
	.align		4
.L_432:
        /*0c38*/ 	.byte	0x04, 0x36
        /*0c3a*/ 	.short	(.L_434 - .L_433)
.L_433:
        /*0c3c*/ 	.word	0x00000008
.L_434:


//--------------------- .nv.info._ZN7cutlass13device_kernelIN5flash11enable_sm90INS1_16FlashAttnFwdSm90INS1_25CollectiveMainloopFwdSm90ILi2EN4cute5tupleIJNS5_1CILi1EEES8_S8_EEENS6_IJNS7_ILi128EEENS7_ILi96EEENS7_ILi192EEEEEELi128ENS_10bfloat16_tEfNS_4arch4Sm90ELb0ELb1ELb1ELb1ELb1ELb0ELb0ELb1ELb1ELb1ELb0ELb0EEENS1_21CollectiveEpilogueFwdINS6_IJSA_SA_SB_EEES9_SE_SG_Li256ELb1ELb1ELb0ELb0EEENS1_36VarlenDynamicPersistentTileSchedulerILi128ELi96ELi256ELi128ELb0ELb1ELb1ELb1ELb0ELb1EEEEEEEEEvNT_6ParamsE --------------------------
	.section	.nv.info._ZN7cutlass13device_kernelIN5flash11enable_sm90INS1_16FlashAttnFwdSm90INS1_25CollectiveMainloopFwdSm90ILi2EN4cute5tupleIJNS5_1CILi1EEES8_S8_EEENS6_IJNS7_ILi128EEENS7_ILi96EEENS7_ILi192EEEEEELi128ENS_10bfloat16_tEfNS_4arch4Sm90ELb0ELb1ELb1ELb1ELb1ELb0ELb0ELb1ELb1ELb1ELb0ELb0EEENS1_21CollectiveEpilogueFwdINS6_IJSA_SA_SB_EEES9_SE_SG_Li256ELb1ELb1ELb0ELb0EEENS1_36VarlenDynamicPersistentTileSchedulerILi128ELi96ELi256ELi128ELb0ELb1ELb1ELb1ELb0ELb1EEEEEEEEEvNT_6ParamsE,"",@"SHT_CUDA_INFO"
	.sectionflags	@""
	.align	4


	//----- nvinfo : EIATTR_CUDA_API_VERSION
	.align		4
        /*0000*/ 	.byte	0x04, 0x37
        /*0002*/ 	.short	(.L_436 - .L_435)
.L_435:
        /*0004*/ 	.word	0x00000082


	//----- nvinfo : EIATTR_KPARAM_INFO
	.align		4
.L_436:
        /*0008*/ 	.byte	0x04, 0x17
        /*000a*/ 	.short	(.L_438 - .L_437)
.L_437:
        /*000c*/ 	.word	0x00000000
        /*0010*/ 	.short	0x0000
        /*0012*/ 	.short	0x0070
        /*0014*/ 	.byte	0x00, 0xf0, 0x01, 0x2a


	//----- nvinfo : EIATTR_SPARSE_MMA_MASK
	.align		4
.L_438:
        /*0018*/ 	.byte	0x03, 0x50
        /*001a*/ 	.short	0x0000


	//----- nvinfo : EIATTR_MAXREG_COUNT
	.align		4
        /*001c*/ 	.byte	0x03, 0x1b
        /*001e*/ 	.short	0x00a8


	//----- nvinfo : EIATTR_NUM_BARRIERS
	.align		4
        /*0020*/ 	.byte	0x02, 0x4c
        /*0022*/ 	.byte	0x09
	.zero		1


	//----- nvinfo : EIATTR_EXTERNS
	.align		4
        /*0024*/ 	.byte	0x04, 0x0f
        /*0026*/ 	.short	(.L_440 - .L_439)


	//   ....[0]....
	.align		4
.L_439:
        /*0028*/ 	.word	index@(__assertfail)


	//----- nvinfo : EIATTR_ANNOTATIONS
	.align		4
.L_440:
        /*002c*/ 	.byte	0x04, 0x55
        /*002e*/ 	.short	(.L_442 - .L_441)


	//   ....[0]....
.L_441:
        /* <DEDUP_REMOVED lines=19> */
        /*0154*/ 	.byte	0x50, 0x5e, 0x01, 0x00, 0x01, 0x00, 0x00, 0x00, 0xf0, 0x5f, 0x01, 0x00


	//----- nvinfo : EIATTR_MERCURY_ISA_VERSION
	.align		4
.L_442:
        /*0160*/ 	.byte	0x03, 0x5f
        /*0162*/ 	.short	0x0101


	//----- nvinfo : EIATTR_UNUSED_LOAD_BYTE_OFFSET
	.align		4
        /*0164*/ 	.byte	0x04, 0x44
        /*0166*/ 	.short	(.L_444 - .L_443)


	//   ....[0]....
.L_443:
        /*0168*/ 	.word	0x00000950
        /*016c*/ 	.word	0x0000fff0


	//   ....[1]....
        /*0170*/ 	.word	0x0000e5e0
        /*0174*/ 	.word	0x0000fff0


	//----- nvinfo : EIATTR_INT_WARP_WIDE_INSTR_OFFSETS
	.align		4
.L_444:
        /*0178*/ 	.byte	0x04, 0x31
        /*017a*/ 	.short	(.L_446 - .L_445)


	//   ....[0]....
.L_445:
        /*017c*/ 	.word	0x000000c0


	//   ....[1]....
        /*0180*/ 	.word	0x000000d0


	//   ....[2]....
        /*0184*/ 	.word	0x00000170


	//   ....[3]....
        /*0188*/ 	.word	0x00011b50


	//   ....[4]....
        /*018c*/ 	.word	0x00011be0


	//   ....[5]....
        /*0190*/ 	.word	0x00014b50


	//   ....[6]....
        /*0194*/ 	.word	0x00014be0


	//----- nvinfo : EIATTR_COOP_GROUP_MASK_REGIDS
	.align		4
.L_446:
        /*0198*/ 	.byte	0x04, 0x29
        /*019a*/ 	.short	(.L_448 - .L_447)


	//   ....[0]....
.L_447:
        /*019c*/ 	.word	0xffffffff


	//   ....[1]....
        /*01a0*/ 	.word	0xffffffff


	//   ....[2]....
        /*01a4*/ 	.word	0xffffffff


	//   ....[3]....
        /*01a8*/ 	.word	0xffffffff


	//   ....[4]....
        /*01ac*/ 	.word	0xffffffff


	//   ....[5]....
        /*01b0*/ 	.word	0xffffffff


	//   ....[6]....
        /*01b4*/ 	.word	0xffffffff


	//   ....[7]....
        /*01b8*/ 	.word	0xffffffff


	//   ....[8]....
        /*01bc*/ 	.word	0xffffffff


	//   ....[9]....
        /*01c0*/ 	.word	0xffffffff


	//   ....[10]....
        /*01c4*/ 	.word	0xffffffff


	//   ....[11]....
        /*01c8*/ 	.word	0xffffffff


	//   ....[12]....
        /*01cc*/ 	.word	0xffffffff


	//   ....[13]....
        /*01d0*/ 	.word	0xffffffff


	//   ....[14]....
        /*01d4*/ 	.word	0xffffffff


	//   ....[15]....
        /*01d8*/ 	.word	0xffffffff


	//   ....[16]....
        /*01dc*/ 	.word	0xffffffff


	//   ....[17]....
        /*01e0*/ 	.word	0xffffffff


	//   ....[18]....
        /*01e4*/ 	.word	0xffffffff


	//   ....[19]....
        /*01e8*/ 	.word	0xffffffff


	//   ....[20]....
        /*01ec*/ 	.word	0xffffffff


	//   ....[21]....
        /*01f0*/ 	.word	0xffffffff


	//   ....[22]....
        /*01f4*/ 	.word	0xffffffff


	//   ....[23]....
        /*01f8*/ 	.word	0xffffffff


	//   ....[24]....
        /*01fc*/ 	.word	0xffffffff


	//   ....[25]....
        /*0200*/ 	.word	0xffffffff


	//   ....[26]....
        /*0204*/ 	.word	0xffffffff


	//   ....[27]....
        /*0208*/ 	.word	0xffffffff


	//   ....[28]....
        /*020c*/ 	.word	0xffffffff


	//   ....[29]....
        /*0210*/ 	.word	0xffffffff


	//   ....[30]....
        /*0214*/ 	.word	0xffffffff


	//   ....[31]....
        /*0218*/ 	.word	0xffffffff


	//   ....[32]....
        /*021c*/ 	.word	0xffffffff


	//   ....[33]....
        /*0220*/ 	.word	0xffffffff


	//   ....[34]....
        /*0224*/ 	.word	0xffffffff


	//   ....[35]....
        /*0228*/ 	.word	0xffffffff


	//   ....[36]....
        /*022c*/ 	.word	0xffffffff


	//   ....[37]....
        /*0230*/ 	.word	0xffffffff


	//   ....[38]....
        /*0234*/ 	.word	0xffffffff


	//   ....[39]....
        /*0238*/ 	.word	0xffffffff


	//   ....[40]....
        /*023c*/ 	.word	0xffffffff


	//   ....[41]....
        /*0240*/ 	.word	0xffffffff


	//   ....[42]....
        /*0244*/ 	.word	0xffffffff


	//   ....[43]....
        /*0248*/ 	.word	0xffffffff


	//   ....[44]....
        /*024c*/ 	.word	0xffffffff


	//   ....[45]....
        /*0250*/ 	.word	0xffffffff


	//   ....[46]....
        /*0254*/ 	.word	0xffffffff


	//   ....[47]....
        /*0258*/ 	.word	0xffffffff


	//   ....[48]....
        /*025c*/ 	.word	0xffffffff


	//   ....[49]....
        /*0260*/ 	.word	0xffffffff


	//   ....[50]....
        /*0264*/ 	.word	0xffffffff


	//   ....[51]....
        /*0268*/ 	.word	0xffffffff


	//   ....[52]....
        /*026c*/ 	.word	0xffffffff


	//   ....[53]....
        /*0270*/ 	.word	0xffffffff


	//   ....[54]....
        /*0274*/ 	.word	0xffffffff


	//   ....[55]....
        /*0278*/ 	.word	0xffffffff


	//   ....[56]....
        /*027c*/ 	.word	0xffffffff


	//   ....[57]....
        /*0280*/ 	.word	0xffffffff


	//   ....[58]....
        /*0284*/ 	.word	0xffffffff


	//   ....[59]....
        /*0288*/ 	.word	0xffffffff


	//   ....[60]....
        /*028c*/ 	.word	0xffffffff


	//   ....[61]....
        /*0290*/ 	.word	0xffffffff


	//   ....[62]....
        /*0294*/ 	.word	0xffffffff


	//   ....[63]....
        /*0298*/ 	.word	0xffffffff


	//   ....[64]....
        /*029c*/ 	.word	0xffffffff


	//   ....[65]....
        /*02a0*/ 	.word	0xffffffff


	//   ....[66]....
        /*02a4*/ 	.word	0xffffffff


	//   ....[67]....
        /*02a8*/ 	.word	0xffffffff


	//   ....[68]....
        /*02ac*/ 	.word	0xffffffff


	//   ....[69]....
        /*02b0*/ 	.word	0xffffffff


	//   ....[70]....
        /*02b4*/ 	.word	0xffffffff


	//   ....[71]....
        /*02b8*/ 	.word	0xffffffff


	//   ....[72]....
        /*02bc*/ 	.word	0xffffffff


	//   ....[73]....
        /*02c0*/ 	.word	0xffffffff


	//   ....[74]....
        /*02c4*/ 	.word	0xffffffff


	//   ....[75]....
        /*02c8*/ 	.word	0xffffffff


	//   ....[76]....
        /*02cc*/ 	.word	0xffffffff


	//   ....[77]....
        /*02d0*/ 	.word	0xffffffff


	//   ....[78]....
        /*02d4*/ 	.word	0xffffffff


	//   ....[79]....
        /*02d8*/ 	.word	0xffffffff


	//   ....[80]....
        /*02dc*/ 	.word	0xffffffff


	//   ....[81]....
        /*02e0*/ 	.word	0xffffffff


	//   ....[82]....
        /*02e4*/ 	.word	0xffffffff


	//   ....[83]....
        /*02e8*/ 	.word	0xffffffff


	//   ....[84]....
        /*02ec*/ 	.word	0xffffffff


	//   ....[85]....
        /*02f0*/ 	.word	0xffffffff


	//   ....[86]....
        /*02f4*/ 	.word	0xffffffff


	//   ....[87]....
        /*02f8*/ 	.word	0xffffffff


	//   ....[88]....
        /*02fc*/ 	.word	0xffffffff


	//   ....[89]....
        /*0300*/ 	.word	0xffffffff


	//   ....[90]....
        /*0304*/ 	.word	0xffffffff


	//   ....[91]....
        /*0308*/ 	.word	0xffffffff


	//   ....[92]....
        /*030c*/ 	.word	0xffffffff


	//   ....[93]....
        /*0310*/ 	.word	0xffffffff


	//   ....[94]....
        /*0314*/ 	.word	0xffffffff


	//   ....[95]....
        /*0318*/ 	.word	0xffffffff


	//   ....[96]....
        /*031c*/ 	.word	0xffffffff


	//   ....[97]....
        /*0320*/ 	.word	0xffffffff


	//   ....[98]....
        /*0324*/ 	.word	0xffffffff


	//   ....[99]....
        /*0328*/ 	.word	0xffffffff


	//   ....[100]....
        /*032c*/ 	.word	0xffffffff


	//   ....[101]....
        /*0330*/ 	.word	0xffffffff


	//   ....[102]....
        /*0334*/ 	.word	0xffffffff


	//   ....[103]....
        /*0338*/ 	.word	0xffffffff


	//   ....[104]....
        /*033c*/ 	.word	0xffffffff


	//   ....[105]....
        /*0340*/ 	.word	0xffffffff


	//   ....[106]....
        /*0344*/ 	.word	0xffffffff


	//   ....[107]....
        /*0348*/ 	.word	0xffffffff


	//   ....[108]....
        /*034c*/ 	.word	0xffffffff


	//   ....[109]....
        /*0350*/ 	.word	0xffffffff


	//   ....[110]....
        /*0354*/ 	.word	0xffffffff


	//   ....[111]....
        /*0358*/ 	.word	0xffffffff


	//   ....[112]....
        /*035c*/ 	.word	0xffffffff


	//   ....[113]....
        /*0360*/ 	.word	0xffffffff


	//   ....[114]....
        /*0364*/ 	.word	0xffffffff


	//   ....[115]....
        /*0368*/ 	.word	0xffffffff


	//   ....[116]....
        /*036c*/ 	.word	0xffffffff


	//   ....[117]....
        /*0370*/ 	.word	0xffffffff


	//   ....[118]....
        /*0374*/ 	.word	0xffffffff


	//   ....[119]....
        /*0378*/ 	.word	0xffffffff


	//   ....[120]....
        /*037c*/ 	.word	0xffffffff


	//   ....[121]....
        /*0380*/ 	.word	0xffffffff


	//   ....[122]....
        /*0384*/ 	.word	0xffffffff


	//   ....[123]....
        /*0388*/ 	.word	0xffffffff


	//   ....[124]....
        /*038c*/ 	.word	0xffffffff


	//   ....[125]....
        /*0390*/ 	.word	0xffffffff


	//   ....[126]....
        /*0394*/ 	.word	0xffffffff


	//   ....[127]....
        /*0398*/ 	.word	0xffffffff


	//   ....[128]....
        /*039c*/ 	.word	0xffffffff


	//   ....[129]....
        /*03a0*/ 	.word	0xffffffff


	//   ....[130]....
        /*03a4*/ 	.word	0xffffffff


	//   ....[131]....
        /*03a8*/ 	.word	0xffffffff


	//   ....[132]....
        /*03ac*/ 	.word	0xffffffff


	//   ....[133]....
        /*03b0*/ 	.word	0xffffffff


	//   ....[134]....
        /*03b4*/ 	.word	0xffffffff


	//   ....[135]....
        /*03b8*/ 	.word	0xffffffff


	//   ....[136]....
        /*03bc*/ 	.word	0xffffffff


	//   ....[137]....
        /*03c0*/ 	.word	0xffffffff


	//   ....[138]....
        /*03c4*/ 	.word	0xffffffff


	//   ....[139]....
        /*03c8*/ 	.word	0xffffffff


	//   ....[140]....
        /*03cc*/ 	.word	0xffffffff


	//   ....[141]....
        /*03d0*/ 	.word	0xffffffff


	//   ....[142]....
        /*03d4*/ 	.word	0xffffffff


	//   ....[143]....
        /*03d8*/ 	.word	0xffffffff


	//   ....[144]....
        /*03dc*/ 	.word	0xffffffff


	//   ....[145]....
        /*03e0*/ 	.word	0xffffffff


	//   ....[146]....
        /*03e4*/ 	.word	0xffffffff


	//   ....[147]....
        /*03e8*/ 	.word	0xffffffff


	//   ....[148]....
        /*03ec*/ 	.word	0xffffffff


	//   ....[149]....
        /*03f0*/ 	.word	0xffffffff


	//   ....[150]....
        /*03f4*/ 	.word	0xffffffff


	//   ....[151]....
        /*03f8*/ 	.word	0x0500000f


	//   ....[152]....
        /*03fc*/ 	.word	0x0500000f


	//   ....[153]....
        /*0400*/ 	.word	0x0500000f


	//   ....[154]....
        /*0404*/ 	.word	0x0500000f


	//   ....[155]....
        /*0408*/ 	.word	0x0500000f


	//   ....[156]....
        /*040c*/ 	.word	0x0500000f


	//   ....[157]....
        /*0410*/ 	.word	0x0500000f


	//   ....[158]....
        /*0414*/ 	.word	0x0500000f


	//   ....[159]....
        /*0418*/ 	.word	0x0500000f


	//   ....[160]....
        /*041c*/ 	.word	0x0500000f


	//   ....[161]....
        /*0420*/ 	.word	0x0500000f


	//   ....[162]....
        /*0424*/ 	.word	0x0500000f


	//   ....[163]....
        /*0428*/ 	.word	0x0500000f


	//   ....[164]....
        /*042c*/ 	.word	0x0500000f


	//   ....[165]....
        /*0430*/ 	.word	0x0500000f


	//   ....[166]....
        /*0434*/ 	.word	0x0500000f


	//   ....[167]....
        /*0438*/ 	.word	0x0500000f


	//   ....[168]....
        /*043c*/ 	.word	0x0500000f


	//   ....[169]....
        /*0440*/ 	.word	0x0500000f


	//   ....[170]....
        /*0444*/ 	.word	0x0500000f


	//   ....[171]....
        /*0448*/ 	.word	0x0500000f


	//   ....[172]....
        /*044c*/ 	.word	0x0500000f


	//   ....[173]....
        /*0450*/ 	.word	0x0500000f


	//   ....[174]....
        /*0454*/ 	.word	0x0500000f


	//   ....[175]....
        /*0458*/ 	.word	0x0500000f


	//   ....[176]....
        /*045c*/ 	.word	0x0500000f


	//   ....[177]....
        /*0460*/ 	.word	0x0500000f


	//   ....[178]....
        /*0464*/ 	.word	0x0500000f


	//   ....[179]....
        /*0468*/ 	.word	0x0500000f


	//   ....[180]....
        /*046c*/ 	.word	0x0500000f


	//   ....[181]....
        /*0470*/ 	.word	0x0500000f


	//   ....[182]....
        /*0474*/ 	.word	0x0500000f


	//   ....[183]....
        /*0478*/ 	.word	0x0500000f


	//   ....[184]....
        /*047c*/ 	.word	0x0500000f


	//   ....[185]....
        /*0480*/ 	.word	0x0500000f


	//   ....[186]....
        /*0484*/ 	.word	0x0500000f


	//   ....[187]....
        /*0488*/ 	.word	0x0500000f


	//   ....[188]....
        /*048c*/ 	.word	0x0500000f


	//   ....[189]....
        /*0490*/ 	.word	0x0500000f


	//   ....[190]....
        /*0494*/ 	.word	0x0500000f


	//   ....[191]....
        /*0498*/ 	.word	0x0500000f


	//   ....[192]....
        /*049c*/ 	.word	0x0500000f


	//   ....[193]....
        /*04a0*/ 	.word	0x0500000f


	//   ....[194]....
        /*04a4*/ 	.word	0x0500000f


	//   ....[195]....
        /*04a8*/ 	.word	0x0500000f


	//   ....[196]....
        /*04ac*/ 	.word	0x0500000f


	//   ....[197]....
        /*04b0*/ 	.word	0x0500000f


	//   ....[198]....
        /*04b4*/ 	.word	0x0500000f


	//   ....[199]....
        /*04b8*/ 	.word	0x0500000f


	//   ....[200]....
        /*04bc*/ 	.word	0x0500000f


	//   ....[201]....
        /*04c0*/ 	.word	0x0500000f


	//   ....[202]....
        /*04c4*/ 	.word	0x0500000f


	//   ....[203]....
        /*04c8*/ 	.word	0x0500000f


	//   ....[204]....
        /*04cc*/ 	.word	0x0500000f


	//   ....[205]....
        /*04d0*/ 	.word	0x0500000f


	//   ....[206]....
        /*04d4*/ 	.word	0x0500000f


	//   ....[207]....
        /*04d8*/ 	.word	0x0500000f


	//   ....[208]....
        /*04dc*/ 	.word	0x0500000f


	//   ....[209]....
        /*04e0*/ 	.word	0x0500000f


	//   ....[210]....
        /*04e4*/ 	.word	0x0500000f


	//   ....[211]....
        /*04e8*/ 	.word	0x0500000f


	//   ....[212]....
        /*04ec*/ 	.word	0x0500000f


	//   ....[213]....
        /*04f0*/ 	.word	0x0500000f


	//   ....[214]....
        /*04f4*/ 	.word	0x0500000f


	//   ....[215]....
        /*04f8*/ 	.word	0x0500000f


	//   ....[216]....
        /*04fc*/ 	.word	0x0500000f


	//   ....[217]....
        /*0500*/ 	.word	0x0500000f


	//   ....[218]....
        /*0504*/ 	.word	0x0500000f


	//   ....[219]....
        /*0508*/ 	.word	0x0500000f


	//   ....[220]....
        /*050c*/ 	.word	0x0500000f


	//   ....[221]....
        /*0510*/ 	.word	0x0500000f


	//   ....[222]....
        /*0514*/ 	.word	0x0500000f


	//   ....[223]....
        /*0518*/ 	.word	0x0500000f


	//   ....[224]....
        /*051c*/ 	.word	0x0500000f


	//   ....[225]....
        /*0520*/ 	.word	0x0500000f


	//   ....[226]....
        /*0524*/ 	.word	0x0500000f


	//   ....[227]....
        /*0528*/ 	.word	0x0500000f


	//   ....[228]....
        /*052c*/ 	.word	0x0500000f


	//   ....[229]....
        /*0530*/ 	.word	0x0500000f


	//   ....[230]....
        /*0534*/ 	.word	0x0500000f


	//   ....[231]....
        /*0538*/ 	.word	0x0500000f


	//   ....[232]....
        /*053c*/ 	.word	0x0500000f


	//   ....[233]....
        /*0540*/ 	.word	0x0500000f


	//----- nvinfo : EIATTR_COOP_GROUP_INSTR_OFFSETS
	.align		4
.L_448:
        /*0544*/ 	.byte	0x04, 0x28
        /*0546*/ 	.short	(.L_450 - .L_449)


	//   ....[0]....
.L_449:
        /*0548*/ 	.word	0x00000070


	//   ....[1]....
        /*054c*/ 	.word	0x000000b0


	//   ....[2]....
        /*0550*/ 	.word	0x000002d0


	//   ....[3]....
        /*0554*/ 	.word	0x00000430


	//   ....[4]....
        /*0558*/ 	.word	0x00000550


	//   ....[5]....
        /*055c*/ 	.word	0x000006b0


	//   ....[6]....
        /*0560*/ 	.word	0x00001780


	//   ....[7]....
        /*0564*/ 	.word	0x00002410


	//   ....[8]....
        /*0568*/ 	.word	0x00002a50


	//   ....[9]....
        /*056c*/ 	.word	0x000037b0


	//   ....[10]....
        /*0570*/ 	.word	0x000038c0


	//   ....[11]....
        /*0574*/ 	.word	0x00003e20


	//   ....[12]....
        /*0578*/ 	.word	0x00003eb0


	//   ....[13]....
        /*057c*/ 	.word	0x00005bc0


	//   ....[14]....
        /*0580*/ 	.word	0x00006840


	//   ....[15]....
        /*0584*/ 	.word	0x00006eb0


	//   ....[16]....
        /*0588*/ 	.word	0x00006fd0


	//   ....[17]....
        /*058c*/ 	.word	0x00007570


	//   ....[18]....
        /*0590*/ 	.word	0x000075d0


	//   ....[19]....
        /*0594*/ 	.word	0x000097d0


	//   ....[20]....
        /*0598*/ 	.word	0x00009800


	//   ....[21]....
        /*059c*/ 	.word	0x00009820


	//   ....[22]....
        /*05a0*/ 	.word	0x00009840


	//   ....[23]....
        /*05a4*/ 	.word	0x0000b480


	//   ....[24]....
        /*05a8*/ 	.word	0x0000c000


	//   ....[25]....
        /*05ac*/ 	.word	0x0000c7b0


	//   ....[26]....
        /*05b0*/ 	.word	0x0000c8c0


	//   ....[27]....
        /*05b4*/ 	.word	0x0000ce30


	//   ....[28]....
        /*05b8*/ 	.word	0x0000ce90


	//   ....[29]....
        /*05bc*/ 	.word	0x0000dd40


	//   ....[30]....
        /*05c0*/ 	.word	0x0000dd70


	//   ....[31]....
        /*05c4*/ 	.word	0x0000de20


	//   ....[32]....
        /*05c8*/ 	.word	0x0000de30


	//   ....[33]....
        /*05cc*/ 	.word	0x0000f050


	//   ....[34]....
        /*05d0*/ 	.word	0x0000f090


	//   ....[35]....
        /*05d4*/ 	.word	0x0000f0d0


	//   ....[36]....
        /*05d8*/ 	.word	0x0000f100


	//   ....[37]....
        /*05dc*/ 	.word	0x0000f660


	//   ....[38]....
        /*05e0*/ 	.word	0x0000f6a0


	//   ....[39]....
        /*05e4*/ 	.word	0x0000f760


	//   ....[40]....
        /*05e8*/ 	.word	0x0000f780


	//   ....[41]....
        /*05ec*/ 	.word	0x0000f840


	//   ....[42]....
        /*05f0*/ 	.word	0x0000f860


	//   ....[43]....
        /*05f4*/ 	.word	0x0000f930


	//   ....[44]....
        /*05f8*/ 	.word	0x0000f950


	//   ....[45]....
        /*05fc*/ 	.word	0x00010160


	//   ....[46]....
        /*0600*/ 	.word	0x00010180


	//   ....[47]....
        /*0604*/ 	.word	0x00010240


	//   ....[48]....
        /*0608*/ 	.word	0x00010260


	//   ....[49]....
        /*060c*/ 	.word	0x00010320


	//   ....[50]....
        /*0610*/ 	.word	0x00010340


	//   ....[51]....
        /*0614*/ 	.word	0x00010410


	//   ....[52]....
        /*0618*/ 	.word	0x00010430


	//   ....[53]....
        /*061c*/ 	.word	0x00010570


	//   ....[54]....
        /*0620*/ 	.word	0x00010760


	//   ....[55]....
        /*0624*/ 	.word	0x00010790


	//   ....[56]....
        /*0628*/ 	.word	0x000107c0


	//   ....[57]....
        /*062c*/ 	.word	0x000107f0


	//   ....[58]....
        /*0630*/ 	.word	0x00010820


	//   ....[59]....
        /*0634*/ 	.word	0x00010850


	//   ....[60]....
        /*0638*/ 	.word	0x000109a0


	//   ....[61]....
        /*063c*/ 	.word	0x000109d0


	//   ....[62]....
        /*0640*/ 	.word	0x00010a00


	//   ....[63]....
        /*0644*/ 	.word	0x00010a30


	//   ....[64]....
        /*0648*/ 	.word	0x00010a60


	//   ....[65]....
        /*064c*/ 	.word	0x00010a90


	//   ....[66]....
        /*0650*/ 	.word	0x00010b20


	//   ....[67]....
        /*0654*/ 	.word	0x00010b80


	//   ....[68]....
        /*0658*/ 	.word	0x00010c10


	//   ....[69]....
        /*065c*/ 	.word	0x00012860


	//   ....[70]....
        /*0660*/ 	.word	0x00012880


	//   ....[71]....
        /*0664*/ 	.word	0x00012930


	//   ....[72]....
        /*0668*/ 	.word	0x00012950


	//   ....[73]....
        /*066c*/ 	.word	0x000129f0


	//   ....[74]....
        /*0670*/ 	.word	0x00012a10


	//   ....[75]....
        /*0674*/ 	.word	0x00012ab0


	//   ....[76]....
        /*0678*/ 	.word	0x00012ad0


	//   ....[77]....
        /*067c*/ 	.word	0x00012b70


	//   ....[78]....
        /*0680*/ 	.word	0x00012b90


	//   ....[79]....
        /*0684*/ 	.word	0x00012ba0


	//   ....[80]....
        /*0688*/ 	.word	0x00012c30


	//   ....[81]....
        /*068c*/ 	.word	0x000133b0


	//   ....[82]....
        /*0690*/ 	.word	0x000133e0


	//   ....[83]....
        /*0694*/ 	.word	0x00013400


	//   ....[84]....
        /*0698*/ 	.word	0x00013490


	//   ....[85]....
        /*069c*/ 	.word	0x000134a0


	//   ....[86]....
        /*06a0*/ 	.word	0x00013540


	//   ....[87]....
        /*06a4*/ 	.word	0x00013550


	//   ....[88]....
        /*06a8*/ 	.word	0x000135f0


	//   ....[89]....
        /*06ac*/ 	.word	0x00013600


	//   ....[90]....
        /*06b0*/ 	.word	0x000136a0


	//   ....[91]....
        /*06b4*/ 	.word	0x000136b0


	//   ....[92]....
        /*06b8*/ 	.word	0x00013750


	//   ....[93]....
        /*06bc*/ 	.word	0x00013760


	//   ....[94]....
        /*06c0*/ 	.word	0x00013800


	//   ....[95]....
        /*06c4*/ 	.word	0x00013810


	//   ....[96]....
        /*06c8*/ 	.word	0x00013820


	//   ....[97]....
        /*06cc*/ 	.word	0x00014020


	//   ....[98]....
        /*06d0*/ 	.word	0x00014030


	//   ....[99]....
        /*06d4*/ 	.word	0x00014050


	//   ....[100]....
        /*06d8*/ 	.word	0x000140d0


	//   ....[101]....
        /*06dc*/ 	.word	0x000140e0


	//   ....[102]....
        /*06e0*/ 	.word	0x00014140


	//   ....[103]....
        /*06e4*/ 	.word	0x00014170


	//   ....[104]....
        /*06e8*/ 	.word	0x000141b0


	//   ....[105]....
        /*06ec*/ 	.word	0x000141e0


	//   ....[106]....
        /*06f0*/ 	.word	0x00014220


	//   ....[107]....
        /*06f4*/ 	.word	0x00014250


	//   ....[108]....
        /*06f8*/ 	.word	0x00014290


	//   ....[109]....
        /*06fc*/ 	.word	0x00014510


	//   ....[110]....
        /*0700*/ 	.word	0x00014530


	//   ....[111]....
        /*0704*/ 	.word	0x000145c0


	//   ....[112]....
        /*0708*/ 	.word	0x000145d0


	//   ....[113]....
        /*070c*/ 	.word	0x00014640


	//   ....[114]....
        /*0710*/ 	.word	0x00014650


	//   ....[115]....
        /*0714*/ 	.word	0x000146c0


	//   ....[116]....
        /*0718*/ 	.word	0x000146d0


	//   ....[117]....
        /*071c*/ 	.word	0x00014740


	//   ....[118]....
        /*0720*/ 	.word	0x00014750


	//   ....[119]....
        /*0724*/ 	.word	0x00014760


	//   ....[120]....
        /*0728*/ 	.word	0x000147d0


	//   ....[121]....
        /*072c*/ 	.word	0x00014d60


	//   ....[122]....
        /*0730*/ 	.word	0x00014d80


	//   ....[123]....
        /*0734*/ 	.word	0x00014d90


	//   ....[124]....
        /*0738*/ 	.word	0x00014da0


	//   ....[125]....
        /*073c*/ 	.word	0x00014e10


	//   ....[126]....
        /*0740*/ 	.word	0x00014e30


	//   ....[127]....
        /*0744*/ 	.word	0x00014ea0


	//   ....[128]....
        /*0748*/ 	.word	0x00014ec0


	//   ....[129]....
        /*074c*/ 	.word	0x00014f20


	//   ....[130]....
        /*0750*/ 	.word	0x00014f40


	//   ....[131]....
        /*0754*/ 	.word	0x00014f90


	//   ....[132]....
        /*0758*/ 	.word	0x00014fb0


	//   ....[133]....
        /*075c*/ 	.word	0x000153c0


	//   ....[134]....
        /*0760*/ 	.word	0x000153f0


	//   ....[135]....
        /*0764*/ 	.word	0x00015420


	//   ....[136]....
        /*0768*/ 	.word	0x00015450


	//   ....[137]....
        /*076c*/ 	.word	0x00015480


	//   ....[138]....
        /*0770*/ 	.word	0x000154b0


	//   ....[139]....
        /*0774*/ 	.word	0x000154e0


	//   ....[140]....
        /*0778*/ 	.word	0x00015510


	//   ....[141]....
        /*077c*/ 	.word	0x00015690


	//   ....[142]....
        /*0780*/ 	.word	0x000156c0


	//   ....[143]....
        /*0784*/ 	.word	0x000156f0


	//   ....[144]....
        /*0788*/ 	.word	0x00015720


	//   ....[145]....
        /*078c*/ 	.word	0x00015750


	//   ....[146]....
        /*0790*/ 	.word	0x00015780


	//   ....[147]....
        /*0794*/ 	.word	0x00015840


	//   ....[148]....
        /*0798*/ 	.word	0x00015860


	//   ....[149]....
        /*079c*/ 	.word	0x000158d0


	//   ....[150]....
        /*07a0*/ 	.word	0x00015f70


	//   ....[151]....
        /*07a4*/ 	.word	0x000165e0


	//   ....[152]....
        /*07a8*/ 	.word	0x000166d0


	//   ....[153]....
        /*07ac*/ 	.word	0x00016770


	//   ....[154]....
        /*07b0*/ 	.word	0x000167d0


	//   ....[155]....
        /*07b4*/ 	.word	0x000168e0


	//   ....[156]....
        /*07b8*/ 	.word	0x00016950


	//   ....[157]....
        /*07bc*/ 	.word	0x00016a60


	//   ....[158]....
        /*07c0*/ 	.word	0x00016ad0


	//   ....[159]....
        /*07c4*/ 	.word	0x00016be0


	//   ....[160]....
        /*07c8*/ 	.word	0x00016c50


	//   ....[161]....
        /*07cc*/ 	.word	0x00016d60


	//   ....[162]....
        /*07d0*/ 	.word	0x00016dd0


	//   ....[163]....
        /*07d4*/ 	.word	0x00016e70


	//   ....[164]....
        /*07d8*/ 	.word	0x00016f80


	//   ....[165]....
        /*07dc*/ 	.word	0x00016ff0


	//   ....[166]....
        /*07e0*/ 	.word	0x00017050


	//   ....[167]....
        /*07e4*/ 	.word	0x00017140


	//   ....[168]....
        /*07e8*/ 	.word	0x000171a0


	//   ....[169]....
        /*07ec*/ 	.word	0x000172b0


	//   ....[170]....
        /*07f0*/ 	.word	0x00017310


	//   ....[171]....
        /*07f4*/ 	.word	0x00017420


	//   ....[172]....
        /*07f8*/ 	.word	0x00017480


	//   ....[173]....
        /*07fc*/ 	.word	0x00017590


	//   ....[174]....
        /*0800*/ 	.word	0x000175f0


	//   ....[175]....
        /*0804*/ 	.word	0x00017700


	//   ....[176]....
        /*0808*/ 	.word	0x00017760


	//   ....[177]....
        /*080c*/ 	.word	0x00017870


	//   ....[178]....
        /*0810*/ 	.word	0x000178d0


	//   ....[179]....
        /*0814*/ 	.word	0x000179c0


	//   ....[180]....
        /*0818*/ 	.word	0x00017af0


	//   ....[181]....
        /*081c*/ 	.word	0x00017ba0


	//   ....[182]....
        /*0820*/ 	.word	0x00017c20


	//   ....[183]....
        /*0824*/ 	.word	0x00017d00


	//   ....[184]....
        /*0828*/ 	.word	0x00017d60


	//   ....[185]....
        /*082c*/ 	.word	0x00017e30


	//   ....[186]....
        /*0830*/ 	.word	0x00017e90


	//   ....[187]....
        /*0834*/ 	.word	0x00017f60


	//   ....[188]....
        /*0838*/ 	.word	0x00017fc0


	//   ....[189]....
        /*083c*/ 	.word	0x00018090


	//   ....[190]....
        /*0840*/ 	.word	0x000180f0


	//   ....[191]....
        /*0844*/ 	.word	0x000181c0


	//   ....[192]....
        /*0848*/ 	.word	0x000182b0


	//   ....[193]....
        /*084c*/ 	.word	0x00018350


	//   ....[194]....
        /*0850*/ 	.word	0x000183b0


	//   ....[195]....
        /*0854*/ 	.word	0x000184a0


	//   ....[196]....
        /*0858*/ 	.word	0x00018500


	//   ....[197]....
        /*085c*/ 	.word	0x000185e0


	//   ....[198]....
        /*0860*/ 	.word	0x00018640


	//   ....[199]....
        /*0864*/ 	.word	0x00018720


	//   ....[200]....
        /*0868*/ 	.word	0x00018780


	//   ....[201]....
        /*086c*/ 	.word	0x00018860


	//   ....[202]....
        /*0870*/ 	.word	0x000188c0


	//   ....[203]....
        /*0874*/ 	.word	0x00018990


	//   ....[204]....
        /*0878*/ 	.word	0x00018ac0


	//   ....[205]....
        /*087c*/ 	.word	0x00018bb0


	//   ....[206]....
        /*0880*/ 	.word	0x00018c50


	//   ....[207]....
        /*0884*/ 	.word	0x00018d20


	//   ....[208]....
        /*0888*/ 	.word	0x00018d80


	//   ....[209]....
        /*088c*/ 	.word	0x00018e50


	//   ....[210]....
        /*0890*/ 	.word	0x00018eb0


	//   ....[211]....
        /*0894*/ 	.word	0x00018f90


	//   ....[212]....
        /*0898*/ 	.word	0x00018ff0


	//   ....[213]....
        /*089c*/ 	.word	0x000190c0


	//   ....[214]....
        /*08a0*/ 	.word	0x00019120


	//   ....[215]....
        /*08a4*/ 	.word	0x000191e0


	//   ....[216]....
        /*08a8*/ 	.word	0x00019270


	//   ....[217]....
        /*08ac*/ 	.word	0x00019310


	//   ....[218]....
        /*08b0*/ 	.word	0x00019430


	//   ....[219]....
        /*08b4*/ 	.word	0x000194a0


	//   ....[220]....
        /*08b8*/ 	.word	0x00019510


	//   ....[221]....
        /*08bc*/ 	.word	0x00019580


	//   ....[222]....
        /*08c0*/ 	.word	0x000195f0


	//   ....[223]....
        /*08c4*/ 	.word	0x00019670


	//   ....[224]....
        /*08c8*/ 	.word	0x00019700


	//   ....[225]....
        /*08cc*/ 	.word	0x00019790


	//   ....[226]....
        /*08d0*/ 	.word	0x00019800


	//   ....[227]....
        /*08d4*/ 	.word	0x00019870


	//   ....[228]....
        /*08d8*/ 	.word	0x000198e0


	//   ....[229]....
        /*08dc*/ 	.word	0x00019960


	//   ....[230]....
        /*08e0*/ 	.word	0x000199d0


	//   ....[231]....
        /*08e4*/ 	.word	0x00019a70


	//   ....[232]....
        /*08e8*/ 	.word	0x00019b00


	//   ....[233]....
        /*08ec*/ 	.word	0x00019c20


	//----- nvinfo : EIATTR_REG_RECONFIG
	.align		4
.L_450:
        /*08f0*/ 	.byte	0x01, 0x54
	.zero		2


	//----- nvinfo : EIATTR_SYSCALL_OFFSETS
	.align		4
        /*08f4*/ 	.byte	0x04, 0x46
        /*08f6*/ 	.short	(.L_452 - .L_451)


	//   ....[0]....
.L_451:
        /*08f8*/ 	.word	0x00001960


	//   ....[1]....
        /*08fc*/ 	.word	0x00011d40


	//   ....[2]....
        /*0900*/ 	.word	0x00011e90


	//   ....[3]....
        /*0904*/ 	.word	0x00011f80


	//   ....[4]....
        /*0908*/ 	.word	0x00012f80


	//----- nvinfo : EIATTR_MBARRIER_INSTR_OFFSETS
	.align		4
.L_452:
        /*090c*/ 	.byte	0x04, 0x39
        /*090e*/ 	.short	(.L_454 - .L_453)


	//   ....[0]....
.L_453:
        /*0910*/ 	.word	0x00000180
        /*0914*/ 	.word	0x000000ff
        /*0918*/ 	.word	0x0002a800
        /*091c*/ 	.short	0x0100
        /*091e*/ 	.byte	0x08
	.zero		1


	//   ....[1]....
        /*0920*/ 	.word	0x00000190
        /*0924*/ 	.word	0x000000ff
        /*0928*/ 	.word	0x0002a820
        /*092c*/ 	.short	0x0100
        /*092e*/ 	.byte	0x08
	.zero		1


	//   ....[2]....
        /*0930*/ 	.word	0x00000280
        /*0934*/ 	.word	0x000000ff
        /*0938*/ 	.word	0x0002a830
        /*093c*/ 	.short	0x0100
        /*093e*/ 	.byte	0x08
	.zero		1


	//   ....[3]....
        /*0940*/ 	.word	0x00000290
        /*0944*/ 	.word	0x000000ff
        /*0948*/ 	.word	0x0002a840
        /*094c*/ 	.short	0x0100
        /*094e*/ 	.byte	0x08
	.zero		1


	//   ....[4]....
        /*0950*/ 	.word	0x000002a0
        /*0954*/ 	.word	0x000000ff
        /*0958*/ 	.word	0x0002a838
        /*095c*/ 	.short	0x0100
        /*095e*/ 	.byte	0x08
	.zero		1


	//   ....[5]....
        /*0960*/ 	.word	0x000002b0
        /*0964*/ 	.word	0x000000ff
        /*0968*/ 	.word	0x0002a848
        /*096c*/ 	.short	0x0100
        /*096e*/ 	.byte	0x08
	.zero		1


	//   ....[6]....
        /*0970*/ 	.word	0x000003e0
        /*0974*/ 	.word	0x000000ff
        /*0978*/ 	.word	0x0002a850
        /*097c*/ 	.short	0x0100
        /*097e*/ 	.byte	0x08
	.zero		1


	//   ....[7]....
        /*0980*/ 	.word	0x000003f0
        /*0984*/ 	.word	0x000000ff
        /*0988*/ 	.word	0x0002a860
        /*098c*/ 	.short	0x0100
        /*098e*/ 	.byte	0x08
	.zero		1


	//   ....[8]....
        /*0990*/ 	.word	0x00000400
        /*0994*/ 	.word	0x000000ff
        /*0998*/ 	.word	0x0002a858
        /*099c*/ 	.short	0x0100
        /*099e*/ 	.byte	0x08
	.zero		1


	//   ....[9]....
        /*09a0*/ 	.word	0x00000410
        /*09a4*/ 	.word	0x000000ff
        /*09a8*/ 	.word	0x0002a868
        /*09ac*/ 	.short	0x0100
        /*09ae*/ 	.byte	0x08
	.zero		1


	//   ....[10]....
        /*09b0*/ 	.word	0x00000500
        /*09b4*/ 	.word	0x000000ff
        /*09b8*/ 	.word	0x0002a870
        /*09bc*/ 	.short	0x0100
        /*09be*/ 	.byte	0x06
	.zero		1


	//   ....[11]....
        /*09c0*/ 	.word	0x00000510
        /*09c4*/ 	.word	0x000000ff
        /*09c8*/ 	.word	0x0002a880
        /*09cc*/ 	.short	0x0100
        /*09ce*/ 	.byte	0x06
	.zero		1


	//   ....[12]....
        /*09d0*/ 	.word	0x00000520
        /*09d4*/ 	.word	0x000000ff
        /*09d8*/ 	.word	0x0002a878
        /*09dc*/ 	.short	0x0100
        /*09de*/ 	.byte	0x06
	.zero		1


	//   ....[13]....
        /*09e0*/ 	.word	0x00000530
        /*09e4*/ 	.word	0x000000ff
        /*09e8*/ 	.word	0x0002a888
        /*09ec*/ 	.short	0x0100
        /*09ee*/ 	.byte	0x06
	.zero		1


	//   ....[14]....
        /*09f0*/ 	.word	0x00000660
        /*09f4*/ 	.word	0x000000ff
        /*09f8*/ 	.word	0x0002a890
        /*09fc*/ 	.short	0x0100
        /*09fe*/ 	.byte	0x08
	.zero		1


	//   ....[15]....
        /*0a00*/ 	.word	0x00000670
        /*0a04*/ 	.word	0x000000ff
        /*0a08*/ 	.word	0x0002a8a0
        /*0a0c*/ 	.short	0x0100
        /*0a0e*/ 	.byte	0x08
	.zero		1


	//   ....[16]....
        /*0a10*/ 	.word	0x00000680
        /*0a14*/ 	.word	0x000000ff
        /*0a18*/ 	.word	0x0002a898
        /*0a1c*/ 	.short	0x0100
        /*0a1e*/ 	.byte	0x08
	.zero		1


	//   ....[17]....
        /*0a20*/ 	.word	0x00000690
        /*0a24*/ 	.word	0x000000ff
        /*0a28*/ 	.word	0x0002a8a8
        /*0a2c*/ 	.short	0x0100
        /*0a2e*/ 	.byte	0x08
	.zero		1


	//   ....[18]....
        /*0a30*/ 	.word	0x000007d0
        /*0a34*/ 	.word	0x000000ff
        /*0a38*/ 	.word	0x0002a8b0
        /*0a3c*/ 	.short	0x0100
        /*0a3e*/ 	.byte	0x08
	.zero		1


	//   ....[19]....
        /*0a40*/ 	.word	0x000007e0
        /*0a44*/ 	.word	0x000000ff
        /*0a48*/ 	.word	0x0002a8c0
        /*0a4c*/ 	.short	0x0100
        /*0a4e*/ 	.byte	0x08
	.zero		1


	//   ....[20]....
        /*0a50*/ 	.word	0x000007f0
        /*0a54*/ 	.word	0x000000ff
        /*0a58*/ 	.word	0x0002a8b8
        /*0a5c*/ 	.short	0x0100
        /*0a5e*/ 	.byte	0x08
	.zero		1


	//   ....[21]....
        /*0a60*/ 	.word	0x00000800
        /*0a64*/ 	.word	0x000000ff
        /*0a68*/ 	.word	0x0002a8c8
        /*0a6c*/ 	.short	0x0100
        /*0a6e*/ 	.byte	0x08
	.zero		1


	//   ....[22]....
        /*0a70*/ 	.word	0x000019d0
        /*0a74*/ 	.word	0x000000ff
        /*0a78*/ 	.word	0x0002a800
        /*0a7c*/ 	.short	0x010a
        /*0a7e*/ 	.byte	0x28
	.zero		1


	//   ....[23]....
        /*0a80*/ 	.word	0x00001a50
        /*0a84*/ 	.word	0x0000000f
        /*0a88*/ 	.word	0x0002a830
        /*0a8c*/ 	.short	0x010a
        /*0a8e*/ 	.byte	0x3f
	.zero		1


	//   ....[24]....
        /*0a90*/ 	.word	0x00001a90
        /*0a94*/ 	.word	0x0000000f
        /*0a98*/ 	.word	0x0002a830
        /*0a9c*/ 	.short	0x010a
        /*0a9e*/ 	.byte	0x3f
	.zero		1


	//   ....[25]....
        /*0aa0*/ 	.word	0x000024d0
        /*0aa4*/ 	.word	0x000000ff
        /*0aa8*/ 	.word	0x00000000
        /*0aac*/ 	.short	0x0101
        /*0aae*/ 	.byte	0x04
	.zero		1


	//   ....[26]....
        /*0ab0*/ 	.word	0x00004cc0
        /*0ab4*/ 	.word	0x000000ff
        /*0ab8*/ 	.word	0x0002a830
        /*0abc*/ 	.short	0x010a
        /*0abe*/ 	.byte	0x07
	.zero		1


	//   ....[27]....
        /*0ac0*/ 	.word	0x00004d00
        /*0ac4*/ 	.word	0x000000ff
        /*0ac8*/ 	.word	0x0002a830
        /*0acc*/ 	.short	0x010a
        /*0ace*/ 	.byte	0x07
	.zero		1


	//   ....[28]....
        /*0ad0*/ 	.word	0x000055e0
        /*0ad4*/ 	.word	0x000000ff
        /*0ad8*/ 	.word	0x0002a850
        /*0adc*/ 	.short	0x010a
        /*0ade*/ 	.byte	0x06
	.zero		1


	//   ....[29]....
        /*0ae0*/ 	.word	0x00005620
        /*0ae4*/ 	.word	0x000000ff
        /*0ae8*/ 	.word	0x0002a850
        /*0aec*/ 	.short	0x010a
        /*0aee*/ 	.byte	0x06
	.zero		1


	//   ....[30]....
        /*0af0*/ 	.word	0x00005cd0
        /*0af4*/ 	.word	0x000000ff
        /*0af8*/ 	.word	0x00000000
        /*0afc*/ 	.short	0x0101
        /*0afe*/ 	.byte	0x07
	.zero		1


	//   ....[31]....
        /*0b00*/ 	.word	0x00007e20
        /*0b04*/ 	.word	0x000000ff
        /*0b08*/ 	.word	0x00000000
        /*0b0c*/ 	.short	0x0101
        /*0b0e*/ 	.byte	0x06
	.zero		1


	//   ....[32]....
        /*0b10*/ 	.word	0x000082d0
        /*0b14*/ 	.word	0x000000ff
        /*0b18*/ 	.word	0x0002a830
        /*0b1c*/ 	.short	0x010a
        /*0b1e*/ 	.byte	0x07
	.zero		1


	//   ....[33]....
        /*0b20*/ 	.word	0x00008310
        /*0b24*/ 	.word	0x000000ff
        /*0b28*/ 	.word	0x0002a830
        /*0b2c*/ 	.short	0x010a
        /*0b2e*/ 	.byte	0x07
	.zero		1


	//   ....[34]....
        /*0b30*/ 	.word	0x00008bf0
        /*0b34*/ 	.word	0x000000ff
        /*0b38*/ 	.word	0x0002a850
        /*0b3c*/ 	.short	0x010a
        /*0b3e*/ 	.byte	0x06
	.zero		1


	//   ....[35]....
        /*0b40*/ 	.word	0x00008c30
        /*0b44*/ 	.word	0x000000ff
        /*0b48*/ 	.word	0x0002a850
        /*0b4c*/ 	.short	0x010a
        /*0b4e*/ 	.byte	0x06
	.zero		1


	//   ....[36]....
        /*0b50*/ 	.word	0x000092e0
        /*0b54*/ 	.word	0x000000ff
        /*0b58*/ 	.word	0x00000000
        /*0b5c*/ 	.short	0x0101
        /*0b5e*/ 	.byte	0x07
	.zero		1


	//   ....[37]....
        /*0b60*/ 	.word	0x0000a2d0
        /*0b64*/ 	.word	0x000000ff
        /*0b68*/ 	.word	0x00000000
        /*0b6c*/ 	.short	0x0101
        /*0b6e*/ 	.byte	0x06
	.zero		1


	//   ....[38]....
        /*0b70*/ 	.word	0x0000a580
        /*0b74*/ 	.word	0x000000ff
        /*0b78*/ 	.word	0x0002a830
        /*0b7c*/ 	.short	0x010a
        /*0b7e*/ 	.byte	0x06
	.zero		1


	//   ....[39]....
        /*0b80*/ 	.word	0x0000a5c0
        /*0b84*/ 	.word	0x000000ff
        /*0b88*/ 	.word	0x0002a830
        /*0b8c*/ 	.short	0x010a
        /*0b8e*/ 	.byte	0x06
	.zero		1


	//   ....[40]....
        /*0b90*/ 	.word	0x0000aea0
        /*0b94*/ 	.word	0x000000ff
        /*0b98*/ 	.word	0x0002a850
        /*0b9c*/ 	.short	0x010a
        /*0b9e*/ 	.byte	0x0a
	.zero		1


	//   ....[41]....
        /*0ba0*/ 	.word	0x0000aee0
        /*0ba4*/ 	.word	0x000000ff
        /*0ba8*/ 	.word	0x0002a850
        /*0bac*/ 	.short	0x010a
        /*0bae*/ 	.byte	0x0a
	.zero		1


	//   ....[42]....
        /*0bb0*/ 	.word	0x0000b530
        /*0bb4*/ 	.word	0x000000ff
        /*0bb8*/ 	.word	0x00000000
        /*0bbc*/ 	.short	0x0101
        /*0bbe*/ 	.byte	0x04
	.zero		1


	//   ....[43]....
        /*0bc0*/ 	.word	0x0000d6e0
        /*0bc4*/ 	.word	0x000000ff
        /*0bc8*/ 	.word	0x00000000
        /*0bcc*/ 	.short	0x0101
        /*0bce*/ 	.byte	0x0a
	.zero		1


	//   ....[44]....
        /*0bd0*/ 	.word	0x0000dcb0
        /*0bd4*/ 	.word	0x000000ff
        /*0bd8*/ 	.word	0x0002a850
        /*0bdc*/ 	.short	0x010a
        /*0bde*/ 	.byte	0x05
	.zero		1


	//   ....[45]....
        /*0be0*/ 	.word	0x0000dcf0
        /*0be4*/ 	.word	0x000000ff
        /*0be8*/ 	.word	0x0002a850
        /*0bec*/ 	.short	0x010a
        /*0bee*/ 	.byte	0x05
	.zero		1


	//   ....[46]....
        /*0bf0*/ 	.word	0x0000e1c0
        /*0bf4*/ 	.word	0x000000ff
        /*0bf8*/ 	.word	0x00000000
        /*0bfc*/ 	.short	0x0101
        /*0bfe*/ 	.byte	0x04
	.zero		1


	//   ....[47]....
        /*0c00*/ 	.word	0x0000f690
        /*0c04*/ 	.word	0x00000003
        /*0c08*/ 	.word	0x00000000
        /*0c0c*/ 	.short	0x0101
        /*0c0e*/ 	.byte	0x3f
	.zero		1


	//   ....[48]....
        /*0c10*/ 	.word	0x00012610
        /*0c14*/ 	.word	0x00000007
        /*0c18*/ 	.word	0x0002a840
        /*0c1c*/ 	.short	0x010a
        /*0c1e*/ 	.byte	0x3f
	.zero		1


	//   ....[49]....
        /*0c20*/ 	.word	0x00012cf0
        /*0c24*/ 	.word	0x00000007
        /*0c28*/ 	.word	0x0002a830
        /*0c2c*/ 	.short	0x0107
        /*0c2e*/ 	.byte	0x3f
	.zero		1


	//   ....[50]....
        /*0c30*/ 	.word	0x00012db0
        /*0c34*/ 	.word	0x00000007
        /*0c38*/ 	.word	0x0002a830
        /*0c3c*/ 	.short	0x0101
        /*0c3e*/ 	.byte	0x3f
	.zero		1


	//   ....[51]....
        /*0c40*/ 	.word	0x00013970
        /*0c44*/ 	.word	0x00000016
        /*0c48*/ 	.word	0x0002a800
        /*0c4c*/ 	.short	0x0107
        /*0c4e*/ 	.byte	0x3f
	.zero		1


	//   ....[52]....
        /*0c50*/ 	.word	0x00013a90
        /*0c54*/ 	.word	0x00000016
        /*0c58*/ 	.word	0x0002a800
        /*0c5c*/ 	.short	0x0101
        /*0c5e*/ 	.byte	0x3f
	.zero		1


	//   ....[53]....
        /*0c60*/ 	.word	0x00013ab0
        /*0c64*/ 	.word	0x00000016
        /*0c68*/ 	.word	0x0002a820
        /*0c6c*/ 	.short	0x010a
        /*0c6e*/ 	.byte	0x3f
	.zero		1


	//   ....[54]....
        /*0c70*/ 	.word	0x00013e20
        /*0c74*/ 	.word	0x00000006
        /*0c78*/ 	.word	0x0002a840
        /*0c7c*/ 	.short	0x010a
        /*0c7e*/ 	.byte	0x3f
	.zero		1


	//   ....[55]....
        /*0c80*/ 	.word	0x00014330
        /*0c84*/ 	.word	0x00000006
        /*0c88*/ 	.word	0x0002a830
        /*0c8c*/ 	.short	0x0107
        /*0c8e*/ 	.byte	0x3f
	.zero		1


	//   ....[56]....
        /*0c90*/ 	.word	0x000143f0
        /*0c94*/ 	.word	0x00000006
        /*0c98*/ 	.word	0x0002a830
        /*0c9c*/ 	.short	0x0101
        /*0c9e*/ 	.byte	0x3f
	.zero		1


	//   ....[57]....
        /*0ca0*/ 	.word	0x00014450
        /*0ca4*/ 	.word	0x00000005
        /*0ca8*/ 	.word	0x0002a860
        /*0cac*/ 	.short	0x010a
        /*0cae*/ 	.byte	0x3f
	.zero		1


	//   ....[58]....
        /*0cb0*/ 	.word	0x000148b0
        /*0cb4*/ 	.word	0x00000005
        /*0cb8*/ 	.word	0x0002a850
        /*0cbc*/ 	.short	0x0107
        /*0cbe*/ 	.byte	0x3f
	.zero		1


	//   ....[59]....
        /*0cc0*/ 	.word	0x00014a00
        /*0cc4*/ 	.word	0x00000005
        /*0cc8*/ 	.word	0x0002a850
        /*0ccc*/ 	.short	0x0101
        /*0cce*/ 	.byte	0x3f
	.zero		1


	//   ....[60]....
        /*0cd0*/ 	.word	0x00014c90
        /*0cd4*/ 	.word	0x00000000
        /*0cd8*/ 	.word	0x0002a860
        /*0cdc*/ 	.short	0x010a
        /*0cde*/ 	.byte	0x3f
	.zero		1


	//   ....[61]....
        /*0ce0*/ 	.word	0x000150f0
        /*0ce4*/ 	.word	0x00000000
        /*0ce8*/ 	.word	0x0002a850
        /*0cec*/ 	.short	0x0107
        /*0cee*/ 	.byte	0x3f
	.zero		1


	//   ....[62]....
        /*0cf0*/ 	.word	0x000151c0
        /*0cf4*/ 	.word	0x00000000
        /*0cf8*/ 	.word	0x0002a850
        /*0cfc*/ 	.short	0x0101
        /*0cfe*/ 	.byte	0x3f
	.zero		1


	//   ....[63]....
        /*0d00*/ 	.word	0x00015ef0
        /*0d04*/ 	.word	0x00000005
        /*0d08*/ 	.word	0x0002a820
        /*0d0c*/ 	.short	0x010a
        /*0d0e*/ 	.byte	0x3f
	.zero		1


	//   ....[64]....
        /*0d10*/ 	.word	0x00016090
        /*0d14*/ 	.word	0x00000003
        /*0d18*/ 	.word	0x0002a840
        /*0d1c*/ 	.short	0x010a
        /*0d1e*/ 	.byte	0x3f
	.zero		1


	//   ....[65]....
        /*0d20*/ 	.word	0x00016130
        /*0d24*/ 	.word	0x00000019
        /*0d28*/ 	.word	0x0002a840
        /*0d2c*/ 	.short	0x010a
        /*0d2e*/ 	.byte	0x3f
	.zero		1


	//   ....[66]....
        /*0d30*/ 	.word	0x00016170
        /*0d34*/ 	.word	0x00000003
        /*0d38*/ 	.word	0x0002a860
        /*0d3c*/ 	.short	0x010a
        /*0d3e*/ 	.byte	0x3f
	.zero		1


	//   ....[67]....
        /*0d40*/ 	.word	0x000161b0
        /*0d44*/ 	.word	0x00000019
        /*0d48*/ 	.word	0x0002a860
        /*0d4c*/ 	.short	0x010a
        /*0d4e*/ 	.byte	0x3f
	.zero		1


	//   ....[68]....
        /*0d50*/ 	.word	0x00016220
        /*0d54*/ 	.word	0x00000003
        /*0d58*/ 	.word	0x0002a800
        /*0d5c*/ 	.short	0x010a
        /*0d5e*/ 	.byte	0x3f
	.zero		1


	//   ....[69]....
        /*0d60*/ 	.word	0x00016270
        /*0d64*/ 	.word	0x0000000f
        /*0d68*/ 	.word	0x0002a830
        /*0d6c*/ 	.short	0x010a
        /*0d6e*/ 	.byte	0x3f
	.zero		1


	//   ....[70]....
        /*0d70*/ 	.word	0x000162d0
        /*0d74*/ 	.word	0x0000000e
        /*0d78*/ 	.word	0x0002a830
        /*0d7c*/ 	.short	0x010a
        /*0d7e*/ 	.byte	0x3f
	.zero		1


	//   ....[71]....
        /*0d80*/ 	.word	0x00016330
        /*0d84*/ 	.word	0x0000000d
        /*0d88*/ 	.word	0x0002a850
        /*0d8c*/ 	.short	0x010a
        /*0d8e*/ 	.byte	0x3f
	.zero		1


	//   ....[72]....
        /*0d90*/ 	.word	0x00016390
        /*0d94*/ 	.word	0x0000000c
        /*0d98*/ 	.word	0x0002a830
        /*0d9c*/ 	.short	0x010a
        /*0d9e*/ 	.byte	0x3f
	.zero		1


	//   ....[73]....
        /*0da0*/ 	.word	0x000163f0
        /*0da4*/ 	.word	0x0000000b
        /*0da8*/ 	.word	0x0002a850
        /*0dac*/ 	.short	0x010a
        /*0dae*/ 	.byte	0x3f
	.zero		1


	//   ....[74]....
        /*0db0*/ 	.word	0x00016450
        /*0db4*/ 	.word	0x0000000e
        /*0db8*/ 	.word	0x0002a830
        /*0dbc*/ 	.short	0x010a
        /*0dbe*/ 	.byte	0x3f
	.zero		1


	//   ....[75]....
        /*0dc0*/ 	.word	0x000164b0
        /*0dc4*/ 	.word	0x0000000b
        /*0dc8*/ 	.word	0x0002a850
        /*0dcc*/ 	.short	0x010a
        /*0dce*/ 	.byte	0x3f
	.zero		1


	//   ....[76]....
        /*0dd0*/ 	.word	0x00016510
        /*0dd4*/ 	.word	0x00000005
        /*0dd8*/ 	.word	0x0002a850
        /*0ddc*/ 	.short	0x010a
        /*0dde*/ 	.byte	0x3f
	.zero		1


	//   ....[77]....
        /*0de0*/ 	.word	0x00016620
        /*0de4*/ 	.word	0x00000007
        /*0de8*/ 	.word	0x0002a840
        /*0dec*/ 	.short	0x010a
        /*0dee*/ 	.byte	0x3f
	.zero		1


	//   ....[78]....
        /*0df0*/ 	.word	0x000179f0
        /*0df4*/ 	.word	0x00000016
        /*0df8*/ 	.word	0x0002a820
        /*0dfc*/ 	.short	0x010a
        /*0dfe*/ 	.byte	0x3f
	.zero		1


	//   ....[79]....
        /*0e00*/ 	.word	0x00017a40
        /*0e04*/ 	.word	0x00000006
        /*0e08*/ 	.word	0x0002a840
        /*0e0c*/ 	.short	0x010a
        /*0e0e*/ 	.byte	0x3f
	.zero		1


	//   ....[80]....
        /*0e10*/ 	.word	0x00018200
        /*0e14*/ 	.word	0x00000005
        /*0e18*/ 	.word	0x0002a860
        /*0e1c*/ 	.short	0x010a
        /*0e1e*/ 	.byte	0x3f
	.zero		1


	//   ....[81]....
        /*0e20*/ 	.word	0x00018a10
        /*0e24*/ 	.word	0x00000000
        /*0e28*/ 	.word	0x0002a860
        /*0e2c*/ 	.short	0x010a
        /*0e2e*/ 	.byte	0x3f
	.zero		1


	//   ....[82]....
        /*0e30*/ 	.word	0x00019b40
        /*0e34*/ 	.word	0x00000005
        /*0e38*/ 	.word	0x0002a820
        /*0e3c*/ 	.short	0x010a
        /*0e3e*/ 	.byte	0x3f
	.zero		1


	//   ....[83]....
        /*0e40*/ 	.word	0x00019ce0
        /*0e44*/ 	.word	0x00000003
        /*0e48*/ 	.word	0x0002a840
        /*0e4c*/ 	.short	0x010a
        /*0e4e*/ 	.byte	0x3f
	.zero		1


	//   ....[84]....
        /*0e50*/ 	.word	0x00019d30
        /*0e54*/ 	.word	0x00000019
        /*0e58*/ 	.word	0x0002a840
        /*0e5c*/ 	.short	0x010a
        /*0e5e*/ 	.byte	0x3f
	.zero		1


	//   ....[85]....
        /*0e60*/ 	.word	0x00019d80
        /*0e64*/ 	.word	0x00000003
        /*0e68*/ 	.word	0x0002a860
        /*0e6c*/ 	.short	0x010a
        /*0e6e*/ 	.byte	0x3f
	.zero		1


	//----- nvinfo : EIATTR_NUM_MBARRIERS
	.align		4
.L_454:
        /*0e70*/ 	.byte	0x03, 0x38
        /*0e72*/ 	.short	0x0016


	//----- nvinfo : EIATTR_EXIT_INSTR_OFFSETS
	.align		4
        /*0e74*/ 	.byte	0x04, 0x1c
        /*0e76*/ 	.short	(.L_456 - .L_455)


	//   ....[0]....
.L_455:
        /*0e78*/ 	.word	0x00000990


	//   ....[1]....
        /*0e7c*/ 	.word	0x00010520


	//   ....[2]....
        /*0e80*/ 	.word	0x00016200


	//----- nvinfo : EIATTR_MAX_THREADS
	.align		4
.L_456:
        /*0e84*/ 	.byte	0x04, 0x05
        /*0e86*/ 	.short	(.L_458 - .L_457)
.L_457:
        /*0e88*/ 	.word	0x00000180
        /*0e8c*/ 	.word	0x00000001
        /*0e90*/ 	.word	0x00000001


	//----- nvinfo : EIATTR_CRS_STACK_SIZE
	.align		4
.L_458:
        /*0e94*/ 	.byte	0x04, 0x1e
        /*0e96*/ 	.short	(.L_460 - .L_459)
.L_459:
        /*0e98*/ 	.word	0x00000000


	//----- nvinfo : EIATTR_CBANK_PARAM_SIZE
	.align		4
.L_460:
        /*0e9c*/ 	.byte	0x03, 0x19
        /*0e9e*/ 	.short	0x0af0


	//----- nvinfo : EIATTR_PARAM_CBANK
	.align		4
        /*0ea0*/ 	.byte	0x04, 0x0a
        /*0ea2*/ 	.short	(.L_462 - .L_461)
	.align		4
.L_461:
        /*0ea4*/ 	.word	index@(.nv.constant0._ZN7cutlass13device_kernelIN5flash11enable_sm90INS1_16FlashAttnFwdSm90INS1_25CollectiveMainloopFwdSm90ILi2EN4cute5tupleIJNS5_1CILi1EEES8_S8_EEENS6_IJNS7_ILi128EEENS7_ILi96EEENS7_ILi192EEEEEELi128ENS_10bfloat16_tEfNS_4arch4Sm90ELb0ELb1ELb1ELb1ELb1ELb0ELb0ELb1ELb1ELb1ELb0ELb0EEENS1_21CollectiveEpilogueFwdINS6_IJSA_SA_SB_EEES9_SE_SG_Li256ELb1ELb1ELb0ELb0EEENS1_36VarlenDynamicPersistentTileSchedulerILi128ELi96ELi256ELi128ELb0ELb1ELb1ELb1ELb0ELb1EEEEEEEEEvNT_6ParamsE)
        /*0ea8*/ 	.short	0x0210
        /*0eaa*/ 	.short	0x0af0


	//----- nvinfo : EIATTR_SW_WAR
	.align		4
.L_462:
        /*0eac*/ 	.byte	0x04, 0x36
        /*0eae*/ 	.short	(.L_464 - .L_463)
.L_463:
        /*0eb0*/ 	.word	0x00000008
.L_464:


//--------------------- .nv.info._ZN7cutlass13device_kernelIN5flash11enable_sm90INS1_16FlashAttnFwdSm90INS1_25CollectiveMainloopFwdSm90ILi2EN4cute5tupleIJNS5_1CILi1EEES8_S8_EEENS6_IJNS7_ILi128EEENS7_ILi96EEENS7_ILi192EEEEEELi128ENS_10bfloat16_tEfNS_4arch4Sm90ELb0ELb1ELb1ELb1ELb1ELb1ELb0ELb1ELb1ELb1ELb0ELb0EEENS1_21CollectiveEpilogueFwdINS6_IJSA_SA_SB_EEES9_SE_SG_Li256ELb1ELb1ELb0ELb0EEENS1_36VarlenDynamicPersistentTileSchedulerILi128ELi96ELi256ELi128ELb0ELb1ELb1ELb1ELb0ELb1EEEEEEEEEvNT_6ParamsE --------------------------
	.section	.nv.info._ZN7cutlass13device_kernelIN5flash11enable_sm90INS1_16FlashAttnFwdSm90INS1_25CollectiveMainloopFwdSm90ILi2EN4cute5tupleIJNS5_1CILi1EEES8_S8_EEENS6_IJNS7_ILi128EEENS7_ILi96EEENS7_ILi192EEEEEELi128ENS_10bfloat16_tEfNS_4arch4Sm90ELb0ELb1ELb1ELb1ELb1ELb1ELb0ELb1ELb1ELb1ELb0ELb0EEENS1_21CollectiveEpilogueFwdINS6_IJSA_SA_SB_EEES9_SE_SG_Li256ELb1ELb1ELb0ELb0EEENS1_36VarlenDynamicPersistentTileSchedulerILi128ELi96ELi256ELi128ELb0ELb1ELb1ELb1ELb0ELb1EEEEEEEEEvNT_6ParamsE,"",@"SHT_CUDA_INFO"
	.sectionflags	@""
	.align	4


	//----- nvinfo : EIATTR_CUDA_API_VERSION
	.align		4
        /*0000*/ 	.byte	0x04, 0x37
        /*0002*/ 	.short	(.L_466 - .L_465)
.L_465:
        /*0004*/ 	.word	0x00000082


	//----- nvinfo : EIATTR_KPARAM_INFO
	.align		4
.L_466:
        /*0008*/ 	.byte	0x04, 0x17
        /*000a*/ 	.short	(.L_468 - .L_467)
.L_467:
        /*000c*/ 	.word	0x00000000
        /*0010*/ 	.short	0x0000
        /*0012*/ 	.short	0x0070
        /*0014*/ 	.byte	0x00, 0xf0, 0x01, 0x2a


	//----- nvinfo : EIATTR_SPARSE_MMA_MASK
	.align		4
.L_468:
        /*0018*/ 	.byte	0x03, 0x50
        /*001a*/ 	.short	0x0000


	//----- nvinfo : EIATTR_MAXREG_COUNT
	.align		4
        /*001c*/ 	.byte	0x03, 0x1b
        /*001e*/ 	.short	0x00a8


	//----- nvinfo : EIATTR_NUM_BARRIERS
	.align		4
        /*0020*/ 	.byte	0x02, 0x4c
        /*0022*/ 	.byte	0x10
	.zero		1


	//----- nvinfo : EIATTR_EXTERNS
	.align		4
        /*0024*/ 	.byte	0x04, 0x0f
        /*0026*/ 	.short	(.L_470 - .L_469)


	//   ....[0]....
	.align		4
.L_469:
        /*0028*/ 	.word	index@(__assertfail)


	//----- nvinfo : EIATTR_ANNOTATIONS
	.align		4
.L_470:
        /*002c*/ 	.byte	0x04, 0x55
        /*002e*/ 	.short	(.L_472 - .L_471)


	//   ....[0]....
.L_471:
        /* <DEDUP_REMOVED lines=36> */


	//----- nvinfo : EIATTR_MERCURY_ISA_VERSION
	.align		4
.L_472:
        /*0258*/ 	.byte	0x03, 0x5f
        /*025a*/ 	.short	0x0101


	//----- nvinfo : EIATTR_UNUSED_LOAD_BYTE_OFFSET
	.align		4
        /*025c*/ 	.byte	0x04, 0x44
        /*025e*/ 	.short	(.L_474 - .L_473)


	//   ....[0]....
.L_473:
        /*0260*/ 	.word	0x00000a50
        /*0264*/ 	.word	0x0000fff0


	//   ....[1]....
        /*0268*/ 	.word	0x00020c50
        /*026c*/ 	.word	0x0000fff0


	//----- nvinfo : EIATTR_INT_WARP_WIDE_INSTR_OFFSETS
	.align		4
.L_474:
        /*0270*/ 	.byte	0x04, 0x31
        /*0272*/ 	.short	(.L_476 - .L_475)


	//   ....[0]....
.L_475:
        /*0274*/ 	.word	0x00000130


	//   ....[1]....
        /*0278*/ 	.word	0x00000170


	//   ....[2]....
        /*027c*/ 	.word	0x000001e0


	//   ....[3]....
        /*0280*/ 	.word	0x000259b0


	//   ....[4]....
        /*0284*/ 	.word	0x00025a40


	//   ....[5]....
        /*0288*/ 	.word	0x00028a10


	//   ....[6]....
        /*028c*/ 	.word	0x00028aa0


	//----- nvinfo : EIATTR_COOP_GROUP_MASK_REGIDS
	.align		4
.L_476:
        /*0290*/ 	.byte	0x04, 0x29
        /*0292*/ 	.short	(.L_478 - .L_477)


	//   ....[0]....
.L_477:
        /*0294*/ 	.word	0xffffffff


	//   ....[1]....
        /*0298*/ 	.word	0xffffffff


	//   ....[2]....
        /*029c*/ 	.word	0xffffffff


	//   ....[3]....
        /*02a0*/ 	.word	0xffffffff


	//   ....[4]....
        /*02a4*/ 	.word	0xffffffff


	//   ....[5]....
        /*02a8*/ 	.word	0xffffffff


	//   ....[6]....
        /*02ac*/ 	.word	0xffffffff


	//   ....[7]....
        /*02b0*/ 	.word	0xffffffff


	//   ....[8]....
        /*02b4*/ 	.word	0xffffffff


	//   ....[9]....
        /*02b8*/ 	.word	0xffffffff


	//   ....[10]....
        /*02bc*/ 	.word	0xffffffff


	//   ....[11]....
        /*02c0*/ 	.word	0xffffffff


	//   ....[12]....
        /*02c4*/ 	.word	0xffffffff


	//   ....[13]....
        /*02c8*/ 	.word	0xffffffff


	//   ....[14]....
        /*02cc*/ 	.word	0xffffffff


	//   ....[15]....
        /*02d0*/ 	.word	0xffffffff


	//   ....[16]....
        /*02d4*/ 	.word	0xffffffff


	//   ....[17]....
        /*02d8*/ 	.word	0xffffffff


	//   ....[18]....
        /*02dc*/ 	.word	0xffffffff


	//   ....[19]....
        /*02e0*/ 	.word	0xffffffff


	//   ....[20]....
        /*02e4*/ 	.word	0xffffffff


	//   ....[21]....
        /*02e8*/ 	.word	0xffffffff


	//   ....[22]....
        /*02ec*/ 	.word	0xffffffff


	//   ....[23]....
        /*02f0*/ 	.word	0xffffffff


	//   ....[24]....
        /*02f4*/ 	.word	0xffffffff


	//   ....[25]....
        /*02f8*/ 	.word	0xffffffff


	//   ....[26]....
        /*02fc*/ 	.word	0xffffffff


	//   ....[27]....
        /*0300*/ 	.word	0xffffffff


	//   ....[28]....
        /*0304*/ 	.word	0xffffffff


	//   ....[29]....
        /*0308*/ 	.word	0xffffffff


	//   ....[30]....
        /*030c*/ 	.word	0xffffffff


	//   ....[31]....
        /*0310*/ 	.word	0xffffffff


	//   ....[32]....
        /*0314*/ 	.word	0xffffffff


	//   ....[33]....
        /*0318*/ 	.word	0xffffffff


	//   ....[34]....
        /*031c*/ 	.word	0xffffffff


	//   ....[35]....
        /*0320*/ 	.word	0xffffffff


	//   ....[36]....
        /*0324*/ 	.word	0xffffffff


	//   ....[37]....
        /*0328*/ 	.word	0xffffffff


	//   ....[38]....
        /*032c*/ 	.word	0xffffffff


	//   ....[39]....
        /*0330*/ 	.word	0xffffffff


	//   ....[40]....
        /*0334*/ 	.word	0xffffffff


	//   ....[41]....
        /*0338*/ 	.word	0xffffffff


	//   ....[42]....
        /*033c*/ 	.word	0xffffffff


	//   ....[43]....
        /*0340*/ 	.word	0xffffffff


	//   ....[44]....
        /*0344*/ 	.word	0xffffffff


	//   ....[45]....
        /*0348*/ 	.word	0xffffffff


	//   ....[46]....
        /*034c*/ 	.word	0xffffffff


	//   ....[47]....
        /*0350*/ 	.word	0xffffffff


	//   ....[48]....
        /*0354*/ 	.word	0xffffffff


	//   ....[49]....
        /*0358*/ 	.word	0xffffffff


	//   ....[50]....
        /*035c*/ 	.word	0xffffffff


	//   ....[51]....
        /*0360*/ 	.word	0xffffffff


	//   ....[52]....
        /*0364*/ 	.word	0xffffffff


	//   ....[53]....
        /*0368*/ 	.word	0xffffffff


	//   ....[54]....
        /*036c*/ 	.word	0xffffffff


	//   ....[55]....
        /*0370*/ 	.word	0xffffffff


	//   ....[56]....
        /*0374*/ 	.word	0xffffffff


	//   ....[57]....
        /*0378*/ 	.word	0xffffffff


	//   ....[58]....
        /*037c*/ 	.word	0xffffffff


	//   ....[59]....
        /*0380*/ 	.word	0xffffffff


	//   ....[60]....
        /*0384*/ 	.word	0xffffffff


	//   ....[61]....
        /*0388*/ 	.word	0xffffffff


	//   ....[62]....
        /*038c*/ 	.word	0xffffffff


	//   ....[63]....
        /*0390*/ 	.word	0xffffffff


	//   ....[64]....
        /*0394*/ 	.word	0xffffffff


	//   ....[65]....
        /*0398*/ 	.word	0xffffffff


	//   ....[66]....
        /*039c*/ 	.word	0xffffffff


	//   ....[67]....
        /*03a0*/ 	.word	0xffffffff


	//   ....[68]....
        /*03a4*/ 	.word	0xffffffff


	//   ....[69]....
        /*03a8*/ 	.word	0xffffffff


	//   ....[70]....
        /*03ac*/ 	.word	0xffffffff


	//   ....[71]....
        /*03b0*/ 	.word	0xffffffff


	//   ....[72]....
        /*03b4*/ 	.word	0xffffffff


	//   ....[73]....
        /*03b8*/ 	.word	0xffffffff


	//   ....[74]....
        /*03bc*/ 	.word	0xffffffff


	//   ....[75]....
        /*03c0*/ 	.word	0xffffffff


	//   ....[76]....
        /*03c4*/ 	.word	0xffffffff


	//   ....[77]....
        /*03c8*/ 	.word	0xffffffff


	//   ....[78]....
        /*03cc*/ 	.word	0xffffffff


	//   ....[79]....
        /*03d0*/ 	.word	0xffffffff


	//   ....[80]....
        /*03d4*/ 	.word	0xffffffff


	//   ....[81]....
        /*03d8*/ 	.word	0xffffffff


	//   ....[82]....
        /*03dc*/ 	.word	0xffffffff


	//   ....[83]....
        /*03e0*/ 	.word	0xffffffff


	//   ....[84]....
        /*03e4*/ 	.word	0xffffffff


	//   ....[85]....
        /*03e8*/ 	.word	0xffffffff


	//   ....[86]....
        /*03ec*/ 	.word	0xffffffff


	//   ....[87]....
        /*03f0*/ 	.word	0xffffffff


	//   ....[88]....
        /*03f4*/ 	.word	0xffffffff


	//   ....[89]....
        /*03f8*/ 	.word	0xffffffff


	//   ....[90]....
        /*03fc*/ 	.word	0xffffffff


	//   ....[91]....
        /*0400*/ 	.word	0xffffffff


	//   ....[92]....
        /*0404*/ 	.word	0xffffffff


	//   ....[93]....
        /*0408*/ 	.word	0xffffffff


	//   ....[94]....
        /*040c*/ 	.word	0xffffffff


	//   ....[95]....
        /*0410*/ 	.word	0xffffffff


	//   ....[96]....
        /*0414*/ 	.word	0xffffffff


	//   ....[97]....
        /*0418*/ 	.word	0xffffffff


	//   ....[98]....
        /*041c*/ 	.word	0xffffffff


	//   ....[99]....
        /*0420*/ 	.word	0xffffffff


	//   ....[100]....
        /*0424*/ 	.word	0xffffffff


	//   ....[101]....
        /*0428*/ 	.word	0xffffffff


	//   ....[102]....
        /*042c*/ 	.word	0xffffffff


	//   ....[103]....
        /*0430*/ 	.word	0xffffffff


	//   ....[104]....
        /*0434*/ 	.word	0xffffffff


	//   ....[105]....
        /*0438*/ 	.word	0xffffffff


	//   ....[106]....
        /*043c*/ 	.word	0xffffffff


	//   ....[107]....
        /*0440*/ 	.word	0xffffffff


	//   ....[108]....
        /*0444*/ 	.word	0xffffffff


	//   ....[109]....
        /*0448*/ 	.word	0xffffffff


	//   ....[110]....
        /*044c*/ 	.word	0xffffffff


	//   ....[111]....
        /*0450*/ 	.word	0xffffffff


	//   ....[112]....
        /*0454*/ 	.word	0xffffffff


	//   ....[113]....
        /*0458*/ 	.word	0xffffffff


	//   ....[114]....
        /*045c*/ 	.word	0xffffffff


	//   ....[115]....
        /*0460*/ 	.word	0xffffffff


	//   ....[116]....
        /*0464*/ 	.word	0xffffffff


	//   ....[117]....
        /*0468*/ 	.word	0xffffffff


	//   ....[118]....
        /*046c*/ 	.word	0xffffffff


	//   ....[119]....
        /*0470*/ 	.word	0xffffffff


	//   ....[120]....
        /*0474*/ 	.word	0xffffffff


	//   ....[121]....
        /*0478*/ 	.word	0xffffffff


	//   ....[122]....
        /*047c*/ 	.word	0xffffffff


	//   ....[123]....
        /*0480*/ 	.word	0xffffffff


	//   ....[124]....
        /*0484*/ 	.word	0xffffffff


	//   ....[125]....
        /*0488*/ 	.word	0xffffffff


	//   ....[126]....
        /*048c*/ 	.word	0xffffffff


	//   ....[127]....
        /*0490*/ 	.word	0xffffffff


	//   ....[128]....
        /*0494*/ 	.word	0xffffffff


	//   ....[129]....
        /*0498*/ 	.word	0xffffffff


	//   ....[130]....
        /*049c*/ 	.word	0xffffffff


	//   ....[131]....
        /*04a0*/ 	.word	0xffffffff


	//   ....[132]....
        /*04a4*/ 	.word	0xffffffff


	//   ....[133]....
        /*04a8*/ 	.word	0xffffffff


	//   ....[134]....
        /*04ac*/ 	.word	0xffffffff


	//   ....[135]....
        /*04b0*/ 	.word	0xffffffff


	//   ....[136]....
        /*04b4*/ 	.word	0xffffffff


	//   ....[137]....
        /*04b8*/ 	.word	0xffffffff


	//   ....[138]....
        /*04bc*/ 	.word	0xffffffff


	//   ....[139]....
        /*04c0*/ 	.word	0xffffffff


	//   ....[140]....
        /*04c4*/ 	.word	0xffffffff


	//   ....[141]....
        /*04c8*/ 	.word	0xffffffff


	//   ....[142]....
        /*04cc*/ 	.word	0xffffffff


	//   ....[143]....
        /*04d0*/ 	.word	0xffffffff


	//   ....[144]....
        /*04d4*/ 	.word	0xffffffff


	//   ....[145]....
        /*04d8*/ 	.word	0xffffffff


	//   ....[146]....
        /*04dc*/ 	.word	0xffffffff


	//   ....[147]....
        /*04e0*/ 	.word	0xffffffff


	//   ....[148]....
        /*04e4*/ 	.word	0xffffffff


	//   ....[149]....
        /*04e8*/ 	.word	0xffffffff


	//   ....[150]....
        /*04ec*/ 	.word	0xffffffff


	//   ....[151]....
        /*04f0*/ 	.word	0xffffffff


	//   ....[152]....
        /*04f4*/ 	.word	0xffffffff


	//   ....[153]....
        /*04f8*/ 	.word	0xffffffff


	//   ....[154]....
        /*04fc*/ 	.word	0xffffffff


	//   ....[155]....
        /*0500*/ 	.word	0xffffffff


	//   ....[156]....
        /*0504*/ 	.word	0xffffffff


	//   ....[157]....
        /*0508*/ 	.word	0xffffffff


	//   ....[158]....
        /*050c*/ 	.word	0xffffffff


	//   ....[159]....
        /*0510*/ 	.word	0xffffffff


	//   ....[160]....
        /*0514*/ 	.word	0xffffffff


	//   ....[161]....
        /*0518*/ 	.word	0xffffffff


	//   ....[162]....
        /*051c*/ 	.word	0xffffffff


	//   ....[163]....
        /*0520*/ 	.word	0xffffffff


	//   ....[164]....
        /*0524*/ 	.word	0xffffffff


	//   ....[165]....
        /*0528*/ 	.word	0xffffffff


	//   ....[166]....
        /*052c*/ 	.word	0xffffffff


	//   ....[167]....
        /*0530*/ 	.word	0xffffffff


	//   ....[168]....
        /*0534*/ 	.word	0xffffffff


	//   ....[169]....
        /*0538*/ 	.word	0xffffffff


	//   ....[170]....
        /*053c*/ 	.word	0xffffffff


	//   ....[171]....
        /*0540*/ 	.word	0xffffffff


	//   ....[172]....
        /*0544*/ 	.word	0xffffffff


	//   ....[173]....
        /*0548*/ 	.word	0xffffffff


	//   ....[174]....
        /*054c*/ 	.word	0xffffffff


	//   ....[175]....
        /*0550*/ 	.word	0xffffffff


	//   ....[176]....
        /*0554*/ 	.word	0xffffffff


	//   ....[177]....
        /*0558*/ 	.word	0xffffffff


	//   ....[178]....
        /*055c*/ 	.word	0xffffffff


	//   ....[179]....
        /*0560*/ 	.word	0xffffffff


	//   ....[180]....
        /*0564*/ 	.word	0xffffffff


	//   ....[181]....
        /*0568*/ 	.word	0xffffffff


	//   ....[182]....
        /*056c*/ 	.word	0xffffffff


	//   ....[183]....
        /*0570*/ 	.word	0xffffffff


	//   ....[184]....
        /*0574*/ 	.word	0xffffffff


	//   ....[185]....
        /*0578*/ 	.word	0x0500000f


	//   ....[186]....
        /*057c*/ 	.word	0x0500000f


	//   ....[187]....
        /*0580*/ 	.word	0x0500000f


	//   ....[188]....
        /*0584*/ 	.word	0x0500000f


	//   ....[189]....
        /*0588*/ 	.word	0x0500000f


	//   ....[190]....
        /*058c*/ 	.word	0x0500000f


	//   ....[191]....
        /*0590*/ 	.word	0x0500000f


	//   ....[192]....
        /*0594*/ 	.word	0x0500000f


	//   ....[193]....
        /*0598*/ 	.word	0x0500000f


	//   ....[194]....
        /*059c*/ 	.word	0x0500000f


	//   ....[195]....
        /*05a0*/ 	.word	0x0500000f


	//   ....[196]....
        /*05a4*/ 	.word	0x0500000f


	//   ....[197]....
        /*05a8*/ 	.word	0x0500000f


	//   ....[198]....
        /*05ac*/ 	.word	0x0500000f


	//   ....[199]....
        /*05b0*/ 	.word	0x0500000f


	//   ....[200]....
        /*05b4*/ 	.word	0x0500000f


	//   ....[201]....
        /*05b8*/ 	.word	0x0500000f


	//   ....[202]....
        /*05bc*/ 	.word	0x0500000f


	//   ....[203]....
        /*05c0*/ 	.word	0x0500000f


	//   ....[204]....
        /*05c4*/ 	.word	0x0500000f


	//   ....[205]....
        /*05c8*/ 	.word	0x0500000f


	//   ....[206]....
        /*05cc*/ 	.word	0x0500000f


	//   ....[207]....
        /*05d0*/ 	.word	0x0500000f


	//   ....[208]....
        /*05d4*/ 	.word	0x0500000f


	//   ....[209]....
        /*05d8*/ 	.word	0x0500000f


	//   ....[210]....
        /*05dc*/ 	.word	0x0500000f


	//   ....[211]....
        /*05e0*/ 	.word	0x0500000f


	//   ....[212]....
        /*05e4*/ 	.word	0x0500000f


	//   ....[213]....
        /*05e8*/ 	.word	0x0500000f


	//   ....[214]....
        /*05ec*/ 	.word	0x0500000f


	//   ....[215]....
        /*05f0*/ 	.word	0x0500000f


	//   ....[216]....
        /*05f4*/ 	.word	0x0500000f


	//   ....[217]....
        /*05f8*/ 	.word	0x0500000f


	//   ....[218]....
        /*05fc*/ 	.word	0x0500000f


	//   ....[219]....
        /*0600*/ 	.word	0x0500000f


	//   ....[220]....
        /*0604*/ 	.word	0x0500000f


	//   ....[221]....
        /*0608*/ 	.word	0x0500000f


	//   ....[222]....
        /*060c*/ 	.word	0x0500000f


	//   ....[223]....
        /*0610*/ 	.word	0x0500000f


	//   ....[224]....
        /*0614*/ 	.word	0x0500000f


	//   ....[225]....
        /*0618*/ 	.word	0x0500000f


	//   ....[226]....
        /*061c*/ 	.word	0x0500000f


	//   ....[227]....
        /*0620*/ 	.word	0x0500000f


	//   ....[228]....
        /*0624*/ 	.word	0x0500000f


	//   ....[229]....
        /*0628*/ 	.word	0x0500000f


	//   ....[230]....
        /*062c*/ 	.word	0x0500000f


	//   ....[231]....
        /*0630*/ 	.word	0x0500000f


	//   ....[232]....
        /*0634*/ 	.word	0x0500000f


	//   ....[233]....
        /*0638*/ 	.word	0x0500000f


	//   ....[234]....
        /*063c*/ 	.word	0x0500000f


	//   ....[235]....
        /*0640*/ 	.word	0x0500000f


	//   ....[236]....
        /*0644*/ 	.word	0x0500000f


	//   ....[237]....
        /*0648*/ 	.word	0x0500000f


	//   ....[238]....
        /*064c*/ 	.word	0x0500000f


	//   ....[239]....
        /*0650*/ 	.word	0x0500000f


	//   ....[240]....
        /*0654*/ 	.word	0x0500000f


	//   ....[241]....
        /*0658*/ 	.word	0x0500000f


	//   ....[242]....
        /*065c*/ 	.word	0x0500000f


	//   ....[243]....
        /*0660*/ 	.word	0x0500000f


	//   ....[244]....
        /*0664*/ 	.word	0x0500000f


	//   ....[245]....
        /*0668*/ 	.word	0x0500000f


	//   ....[246]....
        /*066c*/ 	.word	0x0500000f


	//   ....[247]....
        /*0670*/ 	.word	0x0500000f


	//   ....[248]....
        /*0674*/ 	.word	0x0500000f


	//   ....[249]....
        /*0678*/ 	.word	0x0500000f


	//   ....[250]....
        /*067c*/ 	.word	0x0500000f


	//   ....[251]....
        /*0680*/ 	.word	0x0500000f


	//   ....[252]....
        /*0684*/ 	.word	0x0500000f


	//   ....[253]....
        /*0688*/ 	.word	0x0500000f


	//   ....[254]....
        /*068c*/ 	.word	0x0500000f


	//   ....[255]....
        /*0690*/ 	.word	0x0500000f


	//   ....[0]....
        /*0694*/ 	.word	0x0500000f


	//   ....[1]....
        /*0698*/ 	.word	0x0500000f


	//   ....[2]....
        /*069c*/ 	.word	0x0500000f


	//   ....[3]....
        /*06a0*/ 	.word	0x0500000f


	//   ....[4]....
        /*06a4*/ 	.word	0x0500000f


	//   ....[5]....
        /*06a8*/ 	.word	0x0500000f


	//   ....[6]....
        /*06ac*/ 	.word	0x0500000f


	//   ....[7]....
        /*06b0*/ 	.word	0x0500000f


	//   ....[8]....
        /*06b4*/ 	.word	0x0500000f


	//   ....[9]....
        /*06b8*/ 	.word	0x0500000f


	//   ....[10]....
        /*06bc*/ 	.word	0x0500000f


	//   ....[11]....
        /*06c0*/ 	.word	0x0500000f


	//   ....[12]....
        /*06c4*/ 	.word	0x0500000f


	//   ....[13]....
        /*06c8*/ 	.word	0x0500000f


	//   ....[14]....
        /*06cc*/ 	.word	0x0500000f


	//   ....[15]....
        /*06d0*/ 	.word	0x0500000f


	//   ....[16]....
        /*06d4*/ 	.word	0x0500000f


	//   ....[17]....
        /*06d8*/ 	.word	0x0500000f


	//   ....[18]....
        /*06dc*/ 	.word	0x0500000f


	//   ....[19]....
        /*06e0*/ 	.word	0x0500000f


	//   ....[20]....
        /*06e4*/ 	.word	0x0500000f


	//   ....[21]....
        /*06e8*/ 	.word	0x0500000f


	//   ....[22]....
        /*06ec*/ 	.word	0x0500000f


	//   ....[23]....
        /*06f0*/ 	.word	0x0500000f


	//   ....[24]....
        /*06f4*/ 	.word	0x0500000f


	//   ....[25]....
        /*06f8*/ 	.word	0x0500000f


	//   ....[26]....
        /*06fc*/ 	.word	0x0500000f


	//   ....[27]....
        /*0700*/ 	.word	0x0500000f


	//   ....[28]....
        /*0704*/ 	.word	0x0500000f


	//   ....[29]....
        /*0708*/ 	.word	0x0500000f


	//   ....[30]....
        /*070c*/ 	.word	0x0500000f


	//   ....[31]....
        /*0710*/ 	.word	0x0500000f


	//   ....[32]....
        /*0714*/ 	.word	0x0500000f


	//   ....[33]....
        /*0718*/ 	.word	0x0500000f


	//   ....[34]....
        /*071c*/ 	.word	0x0500000f


	//   ....[35]....
        /*0720*/ 	.word	0x0500000f


	//   ....[36]....
        /*0724*/ 	.word	0x0500000f


	//   ....[37]....
        /*0728*/ 	.word	0x0500000f


	//   ....[38]....
        /*072c*/ 	.word	0x0500000f


	//   ....[39]....
        /*0730*/ 	.word	0x0500000f


	//   ....[40]....
        /*0734*/ 	.word	0x0500000f


	//----- nvinfo : EIATTR_COOP_GROUP_INSTR_OFFSETS
	.align		4
.L_478:
        /*0738*/ 	.byte	0x04, 0x28
        /*073a*/ 	.short	(.L_480 - .L_479)


	//   ....[0]....
.L_479:
        /*073c*/ 	.word	0x00000060


	//   ....[1]....
        /*0740*/ 	.word	0x00000140


	//   ....[2]....
        /*0744*/ 	.word	0x00000190


	//   ....[3]....
        /*0748*/ 	.word	0x000003c0


	//   ....[4]....
        /*074c*/ 	.word	0x00000520


	//   ....[5]....
        /*0750*/ 	.word	0x00000640


	//   ....[6]....
        /*0754*/ 	.word	0x000007a0


	//   ....[7]....
        /*0758*/ 	.word	0x00003a50


	//   ....[8]....
        /*075c*/ 	.word	0x00003a60


	//   ....[9]....
        /*0760*/ 	.word	0x000050d0


	//   ....[10]....
        /*0764*/ 	.word	0x000050e0


	//   ....[11]....
        /*0768*/ 	.word	0x000072a0


	//   ....[12]....
        /*076c*/ 	.word	0x000072b0


	//   ....[13]....
        /*0770*/ 	.word	0x00008a80


	//   ....[14]....
        /*0774*/ 	.word	0x00008a90


	//   ....[15]....
        /*0778*/ 	.word	0x0000a450


	//   ....[16]....
        /*077c*/ 	.word	0x0000a460


	//   ....[17]....
        /*0780*/ 	.word	0x0000a6f0


	//   ....[18]....
        /*0784*/ 	.word	0x0000a700


	//   ....[19]....
        /*0788*/ 	.word	0x0000ac60


	//   ....[20]....
        /*078c*/ 	.word	0x0000ac70


	//   ....[21]....
        /*0790*/ 	.word	0x0000adf0


	//   ....[22]....
        /*0794*/ 	.word	0x0000ae10


	//   ....[23]....
        /*0798*/ 	.word	0x0000b790


	//   ....[24]....
        /*079c*/ 	.word	0x0000be90


	//   ....[25]....
        /*07a0*/ 	.word	0x0000bea0


	//   ....[26]....
        /*07a4*/ 	.word	0x0000beb0


	//   ....[27]....
        /*07a8*/ 	.word	0x0000bec0


	//   ....[28]....
        /*07ac*/ 	.word	0x0000c730


	//   ....[29]....
        /*07b0*/ 	.word	0x0000c740


	//   ....[30]....
        /*07b4*/ 	.word	0x0000c750


	//   ....[31]....
        /*07b8*/ 	.word	0x0000c760


	//   ....[32]....
        /*07bc*/ 	.word	0x0000f840


	//   ....[33]....
        /*07c0*/ 	.word	0x0000f850


	//   ....[34]....
        /*07c4*/ 	.word	0x0000f860


	//   ....[35]....
        /*07c8*/ 	.word	0x0000f870


	//   ....[36]....
        /*07cc*/ 	.word	0x0000ff20


	//   ....[37]....
        /*07d0*/ 	.word	0x0000ff30


	//   ....[38]....
        /*07d4*/ 	.word	0x0000ff40


	//   ....[39]....
        /*07d8*/ 	.word	0x0000ff50


	//   ....[40]....
        /*07dc*/ 	.word	0x00013d20


	//   ....[41]....
        /*07e0*/ 	.word	0x00014200


	//   ....[42]....
        /*07e4*/ 	.word	0x00014f00


	//   ....[43]....
        /*07e8*/ 	.word	0x00015010


	//   ....[44]....
        /*07ec*/ 	.word	0x00015590


	//   ....[45]....
        /*07f0*/ 	.word	0x00015620


	//   ....[46]....
        /*07f4*/ 	.word	0x00017700


	//   ....[47]....
        /*07f8*/ 	.word	0x00017ca0


	//   ....[48]....
        /*07fc*/ 	.word	0x00018b20


	//   ....[49]....
        /*0800*/ 	.word	0x00018c40


	//   ....[50]....
        /*0804*/ 	.word	0x000191b0


	//   ....[51]....
        /*0808*/ 	.word	0x00019220


	//   ....[52]....
        /*080c*/ 	.word	0x0001b880


	//   ....[53]....
        /*0810*/ 	.word	0x0001b8b0


	//   ....[54]....
        /*0814*/ 	.word	0x0001b8d0


	//   ....[55]....
        /*0818*/ 	.word	0x0001b8f0


	//   ....[56]....
        /*081c*/ 	.word	0x0001d900


	//   ....[57]....
        /*0820*/ 	.word	0x0001de90


	//   ....[58]....
        /*0824*/ 	.word	0x0001ed10


	//   ....[59]....
        /*0828*/ 	.word	0x0001ee30


	//   ....[60]....
        /*082c*/ 	.word	0x0001f3b0


	//   ....[61]....
        /*0830*/ 	.word	0x0001f430


	//   ....[62]....
        /*0834*/ 	.word	0x00020340


	//   ....[63]....
        /*0838*/ 	.word	0x00020550


	//   ....[64]....
        /*083c*/ 	.word	0x00020580


	//   ....[65]....
        /*0840*/ 	.word	0x00020650


	//   ....[66]....
        /*0844*/ 	.word	0x00021690


	//   ....[67]....
        /*0848*/ 	.word	0x000216d0


	//   ....[68]....
        /*084c*/ 	.word	0x00021710


	//   ....[69]....
        /*0850*/ 	.word	0x00021750


	//   ....[70]....
        /*0854*/ 	.word	0x00021cf0


	//   ....[71]....
        /*0858*/ 	.word	0x00021d00


	//   ....[72]....
        /*085c*/ 	.word	0x00021dc0


	//   ....[73]....
        /*0860*/ 	.word	0x00021de0


	//   ....[74]....
        /*0864*/ 	.word	0x00021ea0


	//   ....[75]....
        /*0868*/ 	.word	0x00021ec0


	//   ....[76]....
        /*086c*/ 	.word	0x00021f90


	//   ....[77]....
        /*0870*/ 	.word	0x00021fb0


	//   ....[78]....
        /*0874*/ 	.word	0x000227d0


	//   ....[79]....
        /*0878*/ 	.word	0x000227f0


	//   ....[80]....
        /*087c*/ 	.word	0x000228b0


	//   ....[81]....
        /*0880*/ 	.word	0x000228d0


	//   ....[82]....
        /*0884*/ 	.word	0x00022990


	//   ....[83]....
        /*0888*/ 	.word	0x000229b0


	//   ....[84]....
        /*088c*/ 	.word	0x00022a80


	//   ....[85]....
        /*0890*/ 	.word	0x00022aa0


	//   ....[86]....
        /*0894*/ 	.word	0x00022bf0


	//   ....[87]....
        /*0898*/ 	.word	0x00022da0


	//   ....[88]....
        /*089c*/ 	.word	0x00022dd0


	//   ....[89]....
        /*08a0*/ 	.word	0x00022e00


	//   ....[90]....
        /*08a4*/ 	.word	0x00022e30


	//   ....[91]....
        /*08a8*/ 	.word	0x00022e60


	//   ....[92]....
        /*08ac*/ 	.word	0x00022e90


	//   ....[93]....
        /*08b0*/ 	.word	0x00023000


	//   ....[94]....
        /*08b4*/ 	.word	0x00023030


	//   ....[95]....
        /*08b8*/ 	.word	0x00023060


	//   ....[96]....
        /*08bc*/ 	.word	0x00023090


	//   ....[97]....
        /*08c0*/ 	.word	0x000230c0


	//   ....[98]....
        /*08c4*/ 	.word	0x000230f0


	//   ....[99]....
        /*08c8*/ 	.word	0x00023180


	//   ....[100]....
        /*08cc*/ 	.word	0x000231e0


	//   ....[101]....
        /*08d0*/ 	.word	0x00023270


	//   ....[102]....
        /*08d4*/ 	.word	0x00024310


	//   ....[103]....
        /*08d8*/ 	.word	0x00026680


	//   ....[104]....
        /*08dc*/ 	.word	0x000266a0


	//   ....[105]....
        /*08e0*/ 	.word	0x00026750


	//   ....[106]....
        /*08e4*/ 	.word	0x00026770


	//   ....[107]....
        /*08e8*/ 	.word	0x00026810


	//   ....[108]....
        /*08ec*/ 	.word	0x00026830


	//   ....[109]....
        /*08f0*/ 	.word	0x000268d0


	//   ....[110]....
        /*08f4*/ 	.word	0x000268f0


	//   ....[111]....
        /*08f8*/ 	.word	0x00026990


	//   ....[112]....
        /*08fc*/ 	.word	0x000269b0


	//   ....[113]....
        /*0900*/ 	.word	0x000269c0


	//   ....[114]....
        /*0904*/ 	.word	0x00026a50


	//   ....[115]....
        /*0908*/ 	.word	0x00027210


	//   ....[116]....
        /*090c*/ 	.word	0x00027240


	//   ....[117]....
        /*0910*/ 	.word	0x00027270


	//   ....[118]....
        /*0914*/ 	.word	0x00027320


	//   ....[119]....
        /*0918*/ 	.word	0x00027330


	//   ....[120]....
        /*091c*/ 	.word	0x000273e0


	//   ....[121]....
        /*0920*/ 	.word	0x000273f0


	//   ....[122]....
        /*0924*/ 	.word	0x000274a0


	//   ....[123]....
        /*0928*/ 	.word	0x000274b0


	//   ....[124]....
        /*092c*/ 	.word	0x00027560


	//   ....[125]....
        /*0930*/ 	.word	0x00027570


	//   ....[126]....
        /*0934*/ 	.word	0x00027620


	//   ....[127]....
        /*0938*/ 	.word	0x00027630


	//   ....[128]....
        /*093c*/ 	.word	0x000276d0


	//   ....[129]....
        /*0940*/ 	.word	0x000276e0


	//   ....[130]....
        /*0944*/ 	.word	0x000276f0


	//   ....[131]....
        /*0948*/ 	.word	0x00027ee0


	//   ....[132]....
        /*094c*/ 	.word	0x00027ef0


	//   ....[133]....
        /*0950*/ 	.word	0x00027f00


	//   ....[134]....
        /*0954*/ 	.word	0x00027f90


	//   ....[135]....
        /*0958*/ 	.word	0x00027fa0


	//   ....[136]....
        /*095c*/ 	.word	0x00028000


	//   ....[137]....
        /*0960*/ 	.word	0x00028030


	//   ....[138]....
        /*0964*/ 	.word	0x00028070


	//   ....[139]....
        /*0968*/ 	.word	0x000280a0


	//   ....[140]....
        /*096c*/ 	.word	0x000280e0


	//   ....[141]....
        /*0970*/ 	.word	0x00028110


	//   ....[142]....
        /*0974*/ 	.word	0x00028150


	//   ....[143]....
        /*0978*/ 	.word	0x000283d0


	//   ....[144]....
        /*097c*/ 	.word	0x000283f0


	//   ....[145]....
        /*0980*/ 	.word	0x00028480


	//   ....[146]....
        /*0984*/ 	.word	0x00028490


	//   ....[147]....
        /*0988*/ 	.word	0x00028500


	//   ....[148]....
        /*098c*/ 	.word	0x00028510


	//   ....[149]....
        /*0990*/ 	.word	0x00028580


	//   ....[150]....
        /*0994*/ 	.word	0x00028590


	//   ....[151]....
        /*0998*/ 	.word	0x00028600


	//   ....[152]....
        /*099c*/ 	.word	0x00028610


	//   ....[153]....
        /*09a0*/ 	.word	0x00028620


	//   ....[154]....
        /*09a4*/ 	.word	0x00028690


	//   ....[155]....
        /*09a8*/ 	.word	0x00028c30


	//   ....[156]....
        /*09ac*/ 	.word	0x00028c60


	//   ....[157]....
        /*09b0*/ 	.word	0x00028c80


	//   ....[158]....
        /*09b4*/ 	.word	0x00028c90


	//   ....[159]....
        /*09b8*/ 	.word	0x00028cd0


	//   ....[160]....
        /*09bc*/ 	.word	0x00028cf0


	//   ....[161]....
        /*09c0*/ 	.word	0x00028d60


	//   ....[162]....
        /*09c4*/ 	.word	0x00028d80


	//   ....[163]....
        /*09c8*/ 	.word	0x00028de0


	//   ....[164]....
        /*09cc*/ 	.word	0x00028e00


	//   ....[165]....
        /*09d0*/ 	.word	0x00028e50


	//   ....[166]....
        /*09d4*/ 	.word	0x00028e70


	//   ....[167]....
        /*09d8*/ 	.word	0x00029260


	//   ....[168]....
        /*09dc*/ 	.word	0x00029290


	//   ....[169]....
        /*09e0*/ 	.word	0x000292c0


	//   ....[170]....
        /*09e4*/ 	.word	0x000292f0


	//   ....[171]....
        /*09e8*/ 	.word	0x00029320


	//   ....[172]....
        /*09ec*/ 	.word	0x00029350


	//   ....[173]....
        /*09f0*/ 	.word	0x00029380


	//   ....[174]....
        /*09f4*/ 	.word	0x000293b0


	//   ....[175]....
        /*09f8*/ 	.word	0x00029530


	//   ....[176]....
        /*09fc*/ 	.word	0x00029560


	//   ....[177]....
        /*0a00*/ 	.word	0x00029590


	//   ....[178]....
        /*0a04*/ 	.word	0x000295c0


	//   ....[179]....
        /*0a08*/ 	.word	0x000295f0


	//   ....[180]....
        /*0a0c*/ 	.word	0x00029620


	//   ....[181]....
        /*0a10*/ 	.word	0x000296e0


	//   ....[182]....
        /*0a14*/ 	.word	0x00029700


	//   ....[183]....
        /*0a18*/ 	.word	0x00029770


	//   ....[184]....
        /*0a1c*/ 	.word	0x00029e10


	//   ....[185]....
        /*0a20*/ 	.word	0x0002a150


	//   ....[186]....
        /*0a24*/ 	.word	0x0002a1e0


	//   ....[187]....
        /*0a28*/ 	.word	0x0002a280


	//   ....[188]....
        /*0a2c*/ 	.word	0x0002a310


	//   ....[189]....
        /*0a30*/ 	.word	0x0002a400


	//   ....[190]....
        /*0a34*/ 	.word	0x0002a490


	//   ....[191]....
        /*0a38*/ 	.word	0x0002a530


	//   ....[192]....
        /*0a3c*/ 	.word	0x0002a5c0


	//   ....[193]....
        /*0a40*/ 	.word	0x0002a6b0


	//   ....[194]....
        /*0a44*/ 	.word	0x0002a740


	//   ....[195]....
        /*0a48*/ 	.word	0x0002a7e0


	//   ....[196]....
        /*0a4c*/ 	.word	0x0002a870


	//   ....[197]....
        /*0a50*/ 	.word	0x0002a960


	//   ....[198]....
        /*0a54*/ 	.word	0x0002a9f0


	//   ....[199]....
        /*0a58*/ 	.word	0x0002aa40


	//   ....[200]....
        /*0a5c*/ 	.word	0x0002aa90


	//   ....[201]....
        /*0a60*/ 	.word	0x0002ab20


	//   ....[202]....
        /*0a64*/ 	.word	0x0002abb0


	//   ....[203]....
        /*0a68*/ 	.word	0x0002ac00


	//   ....[204]....
        /*0a6c*/ 	.word	0x0002ac50


	//   ....[205]....
        /*0a70*/ 	.word	0x0002ad40


	//   ....[206]....
        /*0a74*/ 	.word	0x0002add0


	//   ....[207]....
        /*0a78*/ 	.word	0x0002ae20


	//   ....[208]....
        /*0a7c*/ 	.word	0x0002ae70


	//   ....[209]....
        /*0a80*/ 	.word	0x0002af00


	//   ....[210]....
        /*0a84*/ 	.word	0x0002af90


	//   ....[211]....
        /*0a88*/ 	.word	0x0002afe0


	//   ....[212]....
        /*0a8c*/ 	.word	0x0002b030


	//   ....[213]....
        /*0a90*/ 	.word	0x0002b3d0


	//   ....[214]....
        /*0a94*/ 	.word	0x0002b6b0


	//   ....[215]....
        /*0a98*/ 	.word	0x0002b7a0


	//   ....[216]....
        /*0a9c*/ 	.word	0x0002b840


	//   ....[217]....
        /*0aa0*/ 	.word	0x0002b8a0


	//   ....[218]....
        /*0aa4*/ 	.word	0x0002b9b0


	//   ....[219]....
        /*0aa8*/ 	.word	0x0002ba20


	//   ....[220]....
        /*0aac*/ 	.word	0x0002bb30


	//   ....[221]....
        /*0ab0*/ 	.word	0x0002bba0


	//   ....[222]....
        /*0ab4*/ 	.word	0x0002bcb0


	//   ....[223]....
        /*0ab8*/ 	.word	0x0002bd20


	//   ....[224]....
        /*0abc*/ 	.word	0x0002be30


	//   ....[225]....
        /*0ac0*/ 	.word	0x0002bea0


	//   ....[226]....
        /*0ac4*/ 	.word	0x0002bf40


	//   ....[227]....
        /*0ac8*/ 	.word	0x0002c050


	//   ....[228]....
        /*0acc*/ 	.word	0x0002c0c0


	//   ....[229]....
        /*0ad0*/ 	.word	0x0002c120


	//   ....[230]....
        /*0ad4*/ 	.word	0x0002c240


	//   ....[231]....
        /*0ad8*/ 	.word	0x0002c2a0


	//   ....[232]....
        /*0adc*/ 	.word	0x0002c3c0


	//   ....[233]....
        /*0ae0*/ 	.word	0x0002c420


	//   ....[234]....
        /*0ae4*/ 	.word	0x0002c540


	//   ....[235]....
        /*0ae8*/ 	.word	0x0002c5a0


	//   ....[236]....
        /*0aec*/ 	.word	0x0002c6c0


	//   ....[237]....
        /*0af0*/ 	.word	0x0002c720


	//   ....[238]....
        /*0af4*/ 	.word	0x0002c840


	//   ....[239]....
        /*0af8*/ 	.word	0x0002c8a0


	//   ....[240]....
        /*0afc*/ 	.word	0x0002c9b0


	//   ....[241]....
        /*0b00*/ 	.word	0x0002ca10


	//   ....[242]....
        /*0b04*/ 	.word	0x0002cb10


	//   ....[243]....
        /*0b08*/ 	.word	0x0002cc40


	//   ....[244]....
        /*0b0c*/ 	.word	0x0002ccf0


	//   ....[245]....
        /*0b10*/ 	.word	0x0002cd70


	//   ....[246]....
        /*0b14*/ 	.word	0x0002ce50


	//   ....[247]....
        /*0b18*/ 	.word	0x0002ceb0


	//   ....[248]....
        /*0b1c*/ 	.word	0x0002cf80


	//   ....[249]....
        /*0b20*/ 	.word	0x0002cfe0


	//   ....[250]....
        /*0b24*/ 	.word	0x0002d0b0


	//   ....[251]....
        /*0b28*/ 	.word	0x0002d110


	//   ....[252]....
        /*0b2c*/ 	.word	0x0002d1e0


	//   ....[253]....
        /*0b30*/ 	.word	0x0002d240


	//   ....[254]....
        /*0b34*/ 	.word	0x0002d310


	//   ....[255]....
        /*0b38*/ 	.word	0x0002d400


	//   ....[0]....
        /*0b3c*/ 	.word	0x0002d4a0


	//   ....[1]....
        /*0b40*/ 	.word	0x0002d500


	//   ....[2]....
        /*0b44*/ 	.word	0x0002d5f0


	//   ....[3]....
        /*0b48*/ 	.word	0x0002d650


	//   ....[4]....
        /*0b4c*/ 	.word	0x0002d730


	//   ....[5]....
        /*0b50*/ 	.word	0x0002d790


	//   ....[6]....
        /*0b54*/ 	.word	0x0002d870


	//   ....[7]....
        /*0b58*/ 	.word	0x0002d8d0


	//   ....[8]....
        /*0b5c*/ 	.word	0x0002d9b0


	//   ....[9]....
        /*0b60*/ 	.word	0x0002da10


	//   ....[10]....
        /*0b64*/ 	.word	0x0002dae0


	//   ....[11]....
        /*0b68*/ 	.word	0x0002dc10


	//   ....[12]....
        /*0b6c*/ 	.word	0x0002dd10


	//   ....[13]....
        /*0b70*/ 	.word	0x0002dda0


	//   ....[14]....
        /*0b74*/ 	.word	0x0002de70


	//   ....[15]....
        /*0b78*/ 	.word	0x0002ded0


	//   ....[16]....
        /*0b7c*/ 	.word	0x0002dfa0


	//   ....[17]....
        /*0b80*/ 	.word	0x0002e000


	//   ....[18]....
        /*0b84*/ 	.word	0x0002e0e0


	//   ....[19]....
        /*0b88*/ 	.word	0x0002e140


	//   ....[20]....
        /*0b8c*/ 	.word	0x0002e210


	//   ....[21]....
        /*0b90*/ 	.word	0x0002e270


	//   ....[22]....
        /*0b94*/ 	.word	0x0002e330


	//   ....[23]....
        /*0b98*/ 	.word	0x0002e3c0


	//   ....[24]....
        /*0b9c*/ 	.word	0x0002e460


	//   ....[25]....
        /*0ba0*/ 	.word	0x0002e580


	//   ....[26]....
        /*0ba4*/ 	.word	0x0002e5f0


	//   ....[27]....
        /*0ba8*/ 	.word	0x0002e660


	//   ....[28]....
        /*0bac*/ 	.word	0x0002e6d0


	//   ....[29]....
        /*0bb0*/ 	.word	0x0002e740


	//   ....[30]....
        /*0bb4*/ 	.word	0x0002e7c0


	//   ....[31]....
        /*0bb8*/ 	.word	0x0002e850


	//   ....[32]....
        /*0bbc*/ 	.word	0x0002e8e0


	//   ....[33]....
        /*0bc0*/ 	.word	0x0002e950


	//   ....[34]....
        /*0bc4*/ 	.word	0x0002e9c0


	//   ....[35]....
        /*0bc8*/ 	.word	0x0002ea30


	//   ....[36]....
        /*0bcc*/ 	.word	0x0002eab0


	//   ....[37]....
        /*0bd0*/ 	.word	0x0002eb20


	//   ....[38]....
        /*0bd4*/ 	.word	0x0002ebc0


	//   ....[39]....
        /*0bd8*/ 	.word	0x0002ec50


	//   ....[40]....
        /*0bdc*/ 	.word	0x0002ed70


	//----- nvinfo : EIATTR_REG_RECONFIG
	.align		4
.L_480:
        /*0be0*/ 	.byte	0x01, 0x54
	.zero		2


	//----- nvinfo : EIATTR_SYSCALL_OFFSETS
	.align		4
        /*0be4*/ 	.byte	0x04, 0x46
        /*0be6*/ 	.short	(.L_482 - .L_481)


	//   ....[0]....
.L_481:
        /*0be8*/ 	.word	0x00001e00


	//   ....[1]....
        /*0bec*/ 	.word	0x00001f50


	//   ....[2]....
        /*0bf0*/ 	.word	0x0000b930


	//   ....[3]....
        /*0bf4*/ 	.word	0x0000bc50


	//   ....[4]....
        /*0bf8*/ 	.word	0x00025ba0


	//   ....[5]....
        /*0bfc*/ 	.word	0x00025cf0


	//   ....[6]....
        /*0c00*/ 	.word	0x00025de0


	//   ....[7]....
        /*0c04*/ 	.word	0x00026e10


	//----- nvinfo : EIATTR_MBARRIER_INSTR_OFFSETS
	.align		4
.L_482:
        /*0c08*/ 	.byte	0x04, 0x39
        /*0c0a*/ 	.short	(.L_484 - .L_483)


	//   ....[0]....
.L_483:
        /*0c0c*/ 	.word	0x00000270
        /*0c10*/ 	.word	0x000000ff
        /*0c14*/ 	.word	0x0002a800
        /*0c18*/ 	.short	0x0100
        /*0c1a*/ 	.byte	0x08
	.zero		1


	//   ....[1]....
        /*0c1c*/ 	.word	0x00000280
        /*0c20*/ 	.word	0x000000ff
        /*0c24*/ 	.word	0x0002a820
        /*0c28*/ 	.short	0x0100
        /*0c2a*/ 	.byte	0x08
	.zero		1


	//   ....[2]....
        /*0c2c*/ 	.word	0x00000370
        /*0c30*/ 	.word	0x000000ff
        /*0c34*/ 	.word	0x0002a830
        /*0c38*/ 	.short	0x0100
        /*0c3a*/ 	.byte	0x08
	.zero		1


	//   ....[3]....
        /*0c3c*/ 	.word	0x00000380
        /*0c40*/ 	.word	0x000000ff
        /*0c44*/ 	.word	0x0002a840
        /*0c48*/ 	.short	0x0100
        /*0c4a*/ 	.byte	0x08
	.zero		1


	//   ....[4]....
        /*0c4c*/ 	.word	0x00000390
        /*0c50*/ 	.word	0x000000ff
        /*0c54*/ 	.word	0x0002a838
        /*0c58*/ 	.short	0x0100
        /*0c5a*/ 	.byte	0x08
	.zero		1


	//   ....[5]....
        /*0c5c*/ 	.word	0x000003a0
        /*0c60*/ 	.word	0x000000ff
        /*0c64*/ 	.word	0x0002a848
        /*0c68*/ 	.short	0x0100
        /*0c6a*/ 	.byte	0x08
	.zero		1


	//   ....[6]....
        /*0c6c*/ 	.word	0x000004d0
        /*0c70*/ 	.word	0x000000ff
        /*0c74*/ 	.word	0x0002a850
        /*0c78*/ 	.short	0x0100
        /*0c7a*/ 	.byte	0x08
	.zero		1


	//   ....[7]....
        /*0c7c*/ 	.word	0x000004e0
        /*0c80*/ 	.word	0x000000ff
        /*0c84*/ 	.word	0x0002a860
        /*0c88*/ 	.short	0x0100
        /*0c8a*/ 	.byte	0x08
	.zero		1


	//   ....[8]....
        /*0c8c*/ 	.word	0x000004f0
        /*0c90*/ 	.word	0x000000ff
        /*0c94*/ 	.word	0x0002a858
        /*0c98*/ 	.short	0x0100
        /*0c9a*/ 	.byte	0x08
	.zero		1


	//   ....[9]....
        /*0c9c*/ 	.word	0x00000500
        /*0ca0*/ 	.word	0x000000ff
        /*0ca4*/ 	.word	0x0002a868
        /*0ca8*/ 	.short	0x0100
        /*0caa*/ 	.byte	0x08
	.zero		1


	//   ....[10]....
        /*0cac*/ 	.word	0x000005f0
        /*0cb0*/ 	.word	0x000000ff
        /*0cb4*/ 	.word	0x0002a870
        /*0cb8*/ 	.short	0x0100
        /*0cba*/ 	.byte	0x06
	.zero		1


	//   ....[11]....
        /*0cbc*/ 	.word	0x00000600
        /*0cc0*/ 	.word	0x000000ff
        /*0cc4*/ 	.word	0x0002a880
        /*0cc8*/ 	.short	0x0100
        /*0cca*/ 	.byte	0x06
	.zero		1


	//   ....[12]....
        /*0ccc*/ 	.word	0x00000610
        /*0cd0*/ 	.word	0x000000ff
        /*0cd4*/ 	.word	0x0002a878
        /*0cd8*/ 	.short	0x0100
        /*0cda*/ 	.byte	0x06
	.zero		1


	//   ....[13]....
        /*0cdc*/ 	.word	0x00000620
        /*0ce0*/ 	.word	0x000000ff
        /*0ce4*/ 	.word	0x0002a888
        /*0ce8*/ 	.short	0x0100
        /*0cea*/ 	.byte	0x06
	.zero		1


	//   ....[14]....
        /*0cec*/ 	.word	0x00000750
        /*0cf0*/ 	.word	0x000000ff
        /*0cf4*/ 	.word	0x0002a890
        /*0cf8*/ 	.short	0x0100
        /*0cfa*/ 	.byte	0x08
	.zero		1


	//   ....[15]....
        /*0cfc*/ 	.word	0x00000760
        /*0d00*/ 	.word	0x000000ff
        /*0d04*/ 	.word	0x0002a8a0
        /*0d08*/ 	.short	0x0100
        /*0d0a*/ 	.byte	0x08
	.zero		1


	//   ....[16]....
        /*0d0c*/ 	.word	0x00000770
        /*0d10*/ 	.word	0x000000ff
        /*0d14*/ 	.word	0x0002a898
        /*0d18*/ 	.short	0x0100
        /*0d1a*/ 	.byte	0x08
	.zero		1


	//   ....[17]....
        /*0d1c*/ 	.word	0x00000780
        /*0d20*/ 	.word	0x000000ff
        /*0d24*/ 	.word	0x0002a8a8
        /*0d28*/ 	.short	0x0100
        /*0d2a*/ 	.byte	0x08
	.zero		1


	//   ....[18]....
        /*0d2c*/ 	.word	0x000008b0
        /*0d30*/ 	.word	0x000000ff
        /*0d34*/ 	.word	0x0002a8b0
        /*0d38*/ 	.short	0x0100
        /*0d3a*/ 	.byte	0x08
	.zero		1


	//   ....[19]....
        /*0d3c*/ 	.word	0x000008c0
        /*0d40*/ 	.word	0x000000ff
        /*0d44*/ 	.word	0x0002a8c0
        /*0d48*/ 	.short	0x0100
        /*0d4a*/ 	.byte	0x08
	.zero		1


	//   ....[20]....
        /*0d4c*/ 	.word	0x000008d0
        /*0d50*/ 	.word	0x000000ff
        /*0d54*/ 	.word	0x0002a8b8
        /*0d58*/ 	.short	0x0100
        /*0d5a*/ 	.byte	0x08
	.zero		1


	//   ....[21]....
        /*0d5c*/ 	.word	0x000008e0
        /*0d60*/ 	.word	0x000000ff
        /*0d64*/ 	.word	0x0002a8c8
        /*0d68*/ 	.short	0x0100
        /*0d6a*/ 	.byte	0x08
	.zero		1


	//   ....[22]....
        /*0d6c*/ 	.word	0x00003a00
        /*0d70*/ 	.word	0x00000056
        /*0d74*/ 	.word	0x0002a890
        /*0d78*/ 	.short	0x010a
        /*0d7a*/ 	.byte	0x3f
	.zero		1


	//   ....[23]....
        /*0d7c*/ 	.word	0x00007240
        /*0d80*/ 	.word	0x00000056
        /*0d84*/ 	.word	0x0002a890
        /*0d88*/ 	.short	0x010a
        /*0d8a*/ 	.byte	0x3f
	.zero		1


	//   ....[24]....
        /*0d8c*/ 	.word	0x0000a290
        /*0d90*/ 	.word	0x00000056
        /*0d94*/ 	.word	0x0002a890
        /*0d98*/ 	.short	0x010a
        /*0d9a*/ 	.byte	0x3f
	.zero		1


	//   ....[25]....
        /*0d9c*/ 	.word	0x0000aa50
        /*0da0*/ 	.word	0x0000000b
        /*0da4*/ 	.word	0x00000000
        /*0da8*/ 	.short	0x0101
        /*0daa*/ 	.byte	0x3f
	.zero		1


	//   ....[26]....
        /*0dac*/ 	.word	0x0000aa90
        /*0db0*/ 	.word	0x00000056
        /*0db4*/ 	.word	0x0002a8b0
        /*0db8*/ 	.short	0x010a
        /*0dba*/ 	.byte	0x3f
	.zero		1


	//   ....[27]....
        /*0dbc*/ 	.word	0x0000b040
        /*0dc0*/ 	.word	0x00000056
        /*0dc4*/ 	.word	0x00000000
        /*0dc8*/ 	.short	0x0101
        /*0dca*/ 	.byte	0x3f
	.zero		1


	//   ....[28]....
        /*0dcc*/ 	.word	0x0000b9b0
        /*0dd0*/ 	.word	0x00000012
        /*0dd4*/ 	.word	0x0002a800
        /*0dd8*/ 	.short	0x010a
        /*0dda*/ 	.byte	0x3f
	.zero		1


	//   ....[29]....
        /*0ddc*/ 	.word	0x0000ba00
        /*0de0*/ 	.word	0x00000012
        /*0de4*/ 	.word	0x0002a800
        /*0de8*/ 	.short	0x010a
        /*0dea*/ 	.byte	0x3f
	.zero		1


	//   ....[30]....
        /*0dec*/ 	.word	0x0000cde0
        /*0df0*/ 	.word	0x00000012
        /*0df4*/ 	.word	0x0002a800
        /*0df8*/ 	.short	0x010a
        /*0dfa*/ 	.byte	0x3f
	.zero		1


	//   ....[31]....
        /*0dfc*/ 	.word	0x000103f0
        /*0e00*/ 	.word	0x00000012
        /*0e04*/ 	.word	0x0002a800
        /*0e08*/ 	.short	0x010a
        /*0e0a*/ 	.byte	0x3f
	.zero		1


	//   ....[32]....
        /*0e0c*/ 	.word	0x00012f70
        /*0e10*/ 	.word	0x00000004
        /*0e14*/ 	.word	0x0002a830
        /*0e18*/ 	.short	0x010a
        /*0e1a*/ 	.byte	0x3f
	.zero		1


	//   ....[33]....
        /*0e1c*/ 	.word	0x00012fb0
        /*0e20*/ 	.word	0x00000004
        /*0e24*/ 	.word	0x0002a830
        /*0e28*/ 	.short	0x010a
        /*0e2a*/ 	.byte	0x3f
	.zero		1


	//   ....[34]....
        /*0e2c*/ 	.word	0x00013d50
        /*0e30*/ 	.word	0x00000005
        /*0e34*/ 	.word	0x00000000
        /*0e38*/ 	.short	0x0101
        /*0e3a*/ 	.byte	0x3f
	.zero		1


	//   ....[35]....
        /*0e3c*/ 	.word	0x00016450
        /*0e40*/ 	.word	0x00000014
        /*0e44*/ 	.word	0x0002a830
        /*0e48*/ 	.short	0x010a
        /*0e4a*/ 	.byte	0x3f
	.zero		1


	//   ....[36]....
        /*0e4c*/ 	.word	0x000164c0
        /*0e50*/ 	.word	0x00000014
        /*0e54*/ 	.word	0x0002a830
        /*0e58*/ 	.short	0x010a
        /*0e5a*/ 	.byte	0x3f
	.zero		1


	//   ....[37]....
        /*0e5c*/ 	.word	0x00017050
        /*0e60*/ 	.word	0x0000000c
        /*0e64*/ 	.word	0x0002a850
        /*0e68*/ 	.short	0x010a
        /*0e6a*/ 	.byte	0x3f
	.zero		1


	//   ....[38]....
        /*0e6c*/ 	.word	0x000170f0
        /*0e70*/ 	.word	0x0000000c
        /*0e74*/ 	.word	0x0002a850
        /*0e78*/ 	.short	0x010a
        /*0e7a*/ 	.byte	0x3f
	.zero		1


	//   ....[39]....
        /*0e7c*/ 	.word	0x000177f0
        /*0e80*/ 	.word	0x0000000b
        /*0e84*/ 	.word	0x00000000
        /*0e88*/ 	.short	0x0101
        /*0e8a*/ 	.byte	0x3f
	.zero		1


	//   ....[40]....
        /*0e8c*/ 	.word	0x00019a70
        /*0e90*/ 	.word	0x00000065
        /*0e94*/ 	.word	0x00000000
        /*0e98*/ 	.short	0x0101
        /*0e9a*/ 	.byte	0x3f
	.zero		1


	//   ....[41]....
        /*0e9c*/ 	.word	0x0001a000
        /*0ea0*/ 	.word	0x00000014
        /*0ea4*/ 	.word	0x0002a830
        /*0ea8*/ 	.short	0x010a
        /*0eaa*/ 	.byte	0x3f
	.zero		1


	//   ....[42]....
        /*0eac*/ 	.word	0x0001a070
        /*0eb0*/ 	.word	0x00000014
        /*0eb4*/ 	.word	0x0002a830
        /*0eb8*/ 	.short	0x010a
        /*0eba*/ 	.byte	0x3f
	.zero		1


	//   ....[43]....
        /*0ebc*/ 	.word	0x0001ac00
        /*0ec0*/ 	.word	0x00000008
        /*0ec4*/ 	.word	0x0002a850
        /*0ec8*/ 	.short	0x010a
        /*0eca*/ 	.byte	0x3f
	.zero		1


	//   ....[44]....
        /*0ecc*/ 	.word	0x0001aca0
        /*0ed0*/ 	.word	0x00000008
        /*0ed4*/ 	.word	0x0002a850
        /*0ed8*/ 	.short	0x010a
        /*0eda*/ 	.byte	0x3f
	.zero		1


	//   ....[45]....
        /*0edc*/ 	.word	0x0001c120
        /*0ee0*/ 	.word	0x00000005
        /*0ee4*/ 	.word	0x00000000
        /*0ee8*/ 	.short	0x0101
        /*0eea*/ 	.byte	0x3f
	.zero		1


	//   ....[46]....
        /*0eec*/ 	.word	0x0001c390
        /*0ef0*/ 	.word	0x00000065
        /*0ef4*/ 	.word	0x00000000
        /*0ef8*/ 	.short	0x0101
        /*0efa*/ 	.byte	0x3f
	.zero		1


	//   ....[47]....
        /*0efc*/ 	.word	0x0001c650
        /*0f00*/ 	.word	0x00000004
        /*0f04*/ 	.word	0x0002a830
        /*0f08*/ 	.short	0x010a
        /*0f0a*/ 	.byte	0x3f
	.zero		1


	//   ....[48]....
        /*0f0c*/ 	.word	0x0001c6c0
        /*0f10*/ 	.word	0x00000004
        /*0f14*/ 	.word	0x0002a830
        /*0f18*/ 	.short	0x010a
        /*0f1a*/ 	.byte	0x3f
	.zero		1


	//   ....[49]....
        /*0f1c*/ 	.word	0x0001d250
        /*0f20*/ 	.word	0x0000000b
        /*0f24*/ 	.word	0x0002a850
        /*0f28*/ 	.short	0x010a
        /*0f2a*/ 	.byte	0x3f
	.zero		1


	//   ....[50]....
        /*0f2c*/ 	.word	0x0001d2f0
        /*0f30*/ 	.word	0x0000000b
        /*0f34*/ 	.word	0x0002a850
        /*0f38*/ 	.short	0x010a
        /*0f3a*/ 	.byte	0x3f
	.zero		1


	//   ....[51]....
        /*0f3c*/ 	.word	0x0001d9e0
        /*0f40*/ 	.word	0x00000003
        /*0f44*/ 	.word	0x00000000
        /*0f48*/ 	.short	0x0101
        /*0f4a*/ 	.byte	0x3f
	.zero		1


	//   ....[52]....
        /*0f4c*/ 	.word	0x0001fc50
        /*0f50*/ 	.word	0x0000000b
        /*0f54*/ 	.word	0x00000000
        /*0f58*/ 	.short	0x0101
        /*0f5a*/ 	.byte	0x3f
	.zero		1


	//   ....[53]....
        /*0f5c*/ 	.word	0x00020240
        /*0f60*/ 	.word	0x0000000b
        /*0f64*/ 	.word	0x0002a850
        /*0f68*/ 	.short	0x010a
        /*0f6a*/ 	.byte	0x3f
	.zero		1


	//   ....[54]....
        /*0f6c*/ 	.word	0x000202e0
        /*0f70*/ 	.word	0x0000000b
        /*0f74*/ 	.word	0x0002a850
        /*0f78*/ 	.short	0x010a
        /*0f7a*/ 	.byte	0x3f
	.zero		1


	//   ....[55]....
        /*0f7c*/ 	.word	0x000207e0
        /*0f80*/ 	.word	0x00000003
        /*0f84*/ 	.word	0x00000000
        /*0f88*/ 	.short	0x0101
        /*0f8a*/ 	.byte	0x3f
	.zero		1


	//   ....[56]....
        /*0f8c*/ 	.word	0x00021ce0
        /*0f90*/ 	.word	0x00000000
        /*0f94*/ 	.word	0x00000000
        /*0f98*/ 	.short	0x0101
        /*0f9a*/ 	.byte	0x3f
	.zero		1


	//   ....[57]....
        /*0f9c*/ 	.word	0x000243f0
        /*0fa0*/ 	.word	0x00000017
        /*0fa4*/ 	.word	0x0002a820
        /*0fa8*/ 	.short	0x010a
        /*0faa*/ 	.byte	0x3f
	.zero		1


	//   ....[58]....
        /*0fac*/ 	.word	0x00024480
        /*0fb0*/ 	.word	0x00000003
        /*0fb4*/ 	.word	0x0002a8a0
        /*0fb8*/ 	.short	0x010a
        /*0fba*/ 	.byte	0x3f
	.zero		1


	//   ....[59]....
        /*0fbc*/ 	.word	0x000248c0
        /*0fc0*/ 	.word	0x00000003
        /*0fc4*/ 	.word	0x0002a8c0
        /*0fc8*/ 	.short	0x010a
        /*0fca*/ 	.byte	0x3f
	.zero		1


	//   ....[60]....
        /*0fcc*/ 	.word	0x00024cf0
        /*0fd0*/ 	.word	0x0000000b
        /*0fd4*/ 	.word	0x0002a8a0
        /*0fd8*/ 	.short	0x010a
        /*0fda*/ 	.byte	0x3f
	.zero		1


	//   ....[61]....
        /*0fdc*/ 	.word	0x00025120
        /*0fe0*/ 	.word	0x0000000b
        /*0fe4*/ 	.word	0x0002a8c0
        /*0fe8*/ 	.short	0x010a
        /*0fea*/ 	.byte	0x3f
	.zero		1


	//   ....[62]....
        /*0fec*/ 	.word	0x00026430
        /*0ff0*/ 	.word	0x00000007
        /*0ff4*/ 	.word	0x0002a840
        /*0ff8*/ 	.short	0x010a
        /*0ffa*/ 	.byte	0x3f
	.zero		1


	//   ....[63]....
        /*0ffc*/ 	.word	0x00026b10
        /*1000*/ 	.word	0x00000007
        /*1004*/ 	.word	0x0002a830
        /*1008*/ 	.short	0x0107
        /*100a*/ 	.byte	0x3f
	.zero		1


	//   ....[64]....
        /*100c*/ 	.word	0x00026bc0
        /*1010*/ 	.word	0x00000007
        /*1014*/ 	.word	0x0002a830
        /*1018*/ 	.short	0x0101
        /*101a*/ 	.byte	0x3f
	.zero		1


	//   ....[65]....
        /*101c*/ 	.word	0x00027850
        /*1020*/ 	.word	0x00000017
        /*1024*/ 	.word	0x0002a800
        /*1028*/ 	.short	0x0107
        /*102a*/ 	.byte	0x3f
	.zero		1


	//   ....[66]....
        /*102c*/ 	.word	0x00027960
        /*1030*/ 	.word	0x00000017
        /*1034*/ 	.word	0x0002a800
        /*1038*/ 	.short	0x0101
        /*103a*/ 	.byte	0x3f
	.zero		1


	//   ....[67]....
        /*103c*/ 	.word	0x00027980
        /*1040*/ 	.word	0x00000017
        /*1044*/ 	.word	0x0002a820
        /*1048*/ 	.short	0x010a
        /*104a*/ 	.byte	0x3f
	.zero		1


	//   ....[68]....
        /*104c*/ 	.word	0x00027cf0
        /*1050*/ 	.word	0x00000005
        /*1054*/ 	.word	0x0002a840
        /*1058*/ 	.short	0x010a
        /*105a*/ 	.byte	0x3f
	.zero		1


	//   ....[69]....
        /*105c*/ 	.word	0x000281f0
        /*1060*/ 	.word	0x00000005
        /*1064*/ 	.word	0x0002a830
        /*1068*/ 	.short	0x0107
        /*106a*/ 	.byte	0x3f
	.zero		1


	//   ....[70]....
        /*106c*/ 	.word	0x000282a0
        /*1070*/ 	.word	0x00000005
        /*1074*/ 	.word	0x0002a830
        /*1078*/ 	.short	0x0101
        /*107a*/ 	.byte	0x3f
	.zero		1


	//   ....[71]....
        /*107c*/ 	.word	0x00028300
        /*1080*/ 	.word	0x00000005
        /*1084*/ 	.word	0x0002a860
        /*1088*/ 	.short	0x010a
        /*108a*/ 	.byte	0x3f
	.zero		1


	//   ....[72]....
        /*108c*/ 	.word	0x00028770
        /*1090*/ 	.word	0x00000005
        /*1094*/ 	.word	0x0002a850
        /*1098*/ 	.short	0x0107
        /*109a*/ 	.byte	0x3f
	.zero		1


	//   ....[73]....
        /*109c*/ 	.word	0x000288b0
        /*10a0*/ 	.word	0x00000005
        /*10a4*/ 	.word	0x0002a850
        /*10a8*/ 	.short	0x0101
        /*10aa*/ 	.byte	0x3f
	.zero		1


	//   ....[74]....
        /*10ac*/ 	.word	0x00028b40
        /*10b0*/ 	.word	0x00000000
        /*10b4*/ 	.word	0x0002a860
        /*10b8*/ 	.short	0x010a
        /*10ba*/ 	.byte	0x3f
	.zero		1


	//   ....[75]....
        /*10bc*/ 	.word	0x00028fb0
        /*10c0*/ 	.word	0x00000000
        /*10c4*/ 	.word	0x0002a850
        /*10c8*/ 	.short	0x0107
        /*10ca*/ 	.byte	0x3f
	.zero		1


	//   ....[76]....
        /*10cc*/ 	.word	0x00029070
        /*10d0*/ 	.word	0x00000000
        /*10d4*/ 	.word	0x0002a850
        /*10d8*/ 	.short	0x0101
        /*10da*/ 	.byte	0x3f
	.zero		1


	//   ....[77]....
        /*10dc*/ 	.word	0x00029d90
        /*10e0*/ 	.word	0x00000005
        /*10e4*/ 	.word	0x0002a820
        /*10e8*/ 	.short	0x010a
        /*10ea*/ 	.byte	0x3f
	.zero		1


	//   ....[78]....
        /*10ec*/ 	.word	0x00029f20
        /*10f0*/ 	.word	0x00000003
        /*10f4*/ 	.word	0x0002a840
        /*10f8*/ 	.short	0x010a
        /*10fa*/ 	.byte	0x3f
	.zero		1


	//   ....[79]....
        /*10fc*/ 	.word	0x00029fc0
        /*1100*/ 	.word	0x0000001b
        /*1104*/ 	.word	0x0002a840
        /*1108*/ 	.short	0x010a
        /*110a*/ 	.byte	0x3f
	.zero		1


	//   ....[80]....
        /*110c*/ 	.word	0x0002a000
        /*1110*/ 	.word	0x00000003
        /*1114*/ 	.word	0x0002a860
        /*1118*/ 	.short	0x010a
        /*111a*/ 	.byte	0x3f
	.zero		1


	//   ....[81]....
        /*111c*/ 	.word	0x0002a040
        /*1120*/ 	.word	0x0000001b
        /*1124*/ 	.word	0x0002a860
        /*1128*/ 	.short	0x010a
        /*112a*/ 	.byte	0x3f
	.zero		1


	//   ....[82]....
        /*112c*/ 	.word	0x0002a0a0
        /*1130*/ 	.word	0x00000056
        /*1134*/ 	.word	0x0002a890
        /*1138*/ 	.short	0x010a
        /*113a*/ 	.byte	0x3f
	.zero		1


	//   ....[83]....
        /*113c*/ 	.word	0x0002a350
        /*1140*/ 	.word	0x00000056
        /*1144*/ 	.word	0x0002a890
        /*1148*/ 	.short	0x010a
        /*114a*/ 	.byte	0x3f
	.zero		1


	//   ....[84]....
        /*114c*/ 	.word	0x0002a600
        /*1150*/ 	.word	0x00000056
        /*1154*/ 	.word	0x0002a890
        /*1158*/ 	.short	0x010a
        /*115a*/ 	.byte	0x3f
	.zero		1


	//   ....[85]....
        /*115c*/ 	.word	0x0002a8b0
        /*1160*/ 	.word	0x00000056
        /*1164*/ 	.word	0x0002a8b0
        /*1168*/ 	.short	0x010a
        /*116a*/ 	.byte	0x3f
	.zero		1


	//   ....[86]....
        /*116c*/ 	.word	0x0002ac90
        /*1170*/ 	.word	0x00000012
        /*1174*/ 	.word	0x0002a800
        /*1178*/ 	.short	0x010a
        /*117a*/ 	.byte	0x3f
	.zero		1


	//   ....[87]....
        /*117c*/ 	.word	0x0002b070
        /*1180*/ 	.word	0x00000012
        /*1184*/ 	.word	0x0002a800
        /*1188*/ 	.short	0x010a
        /*118a*/ 	.byte	0x3f
	.zero		1


	//   ....[88]....
        /*118c*/ 	.word	0x0002b0c0
        /*1190*/ 	.word	0x00000004
        /*1194*/ 	.word	0x0002a830
        /*1198*/ 	.short	0x010a
        /*119a*/ 	.byte	0x3f
	.zero		1


	//   ....[89]....
        /*119c*/ 	.word	0x0002b110
        /*11a0*/ 	.word	0x00000014
        /*11a4*/ 	.word	0x0002a830
        /*11a8*/ 	.short	0x010a
        /*11aa*/ 	.byte	0x3f
	.zero		1


	//   ....[90]....
        /*11ac*/ 	.word	0x0002b160
        /*11b0*/ 	.word	0x0000000c
        /*11b4*/ 	.word	0x0002a850
        /*11b8*/ 	.short	0x010a
        /*11ba*/ 	.byte	0x3f
	.zero		1


	//   ....[91]....
        /*11bc*/ 	.word	0x0002b1b0
        /*11c0*/ 	.word	0x00000014
        /*11c4*/ 	.word	0x0002a830
        /*11c8*/ 	.short	0x010a
        /*11ca*/ 	.byte	0x3f
	.zero		1


	//   ....[92]....
        /*11cc*/ 	.word	0x0002b200
        /*11d0*/ 	.word	0x00000008
        /*11d4*/ 	.word	0x0002a850
        /*11d8*/ 	.short	0x010a
        /*11da*/ 	.byte	0x3f
	.zero		1


	//   ....[93]....
        /*11dc*/ 	.word	0x0002b250
        /*11e0*/ 	.word	0x00000004
        /*11e4*/ 	.word	0x0002a830
        /*11e8*/ 	.short	0x010a
        /*11ea*/ 	.byte	0x3f
	.zero		1


	//   ....[94]....
        /*11ec*/ 	.word	0x0002b2a0
        /*11f0*/ 	.word	0x0000000b
        /*11f4*/ 	.word	0x0002a850
        /*11f8*/ 	.short	0x010a
        /*11fa*/ 	.byte	0x3f
	.zero		1


	//   ....[95]....
        /*11fc*/ 	.word	0x0002b2f0
        /*1200*/ 	.word	0x0000000b
        /*1204*/ 	.word	0x0002a850
        /*1208*/ 	.short	0x010a
        /*120a*/ 	.byte	0x3f
	.zero		1


	//   ....[96]....
        /*120c*/ 	.word	0x0002b490
        /*1210*/ 	.word	0x00000017
        /*1214*/ 	.word	0x0002a820
        /*1218*/ 	.short	0x010a
        /*121a*/ 	.byte	0x3f
	.zero		1


	//   ....[97]....
        /*121c*/ 	.word	0x0002b4e0
        /*1220*/ 	.word	0x00000003
        /*1224*/ 	.word	0x0002a8a0
        /*1228*/ 	.short	0x010a
        /*122a*/ 	.byte	0x3f
	.zero		1


	//   ....[98]....
        /*122c*/ 	.word	0x0002b530
        /*1230*/ 	.word	0x00000003
        /*1234*/ 	.word	0x0002a8c0
        /*1238*/ 	.short	0x010a
        /*123a*/ 	.byte	0x3f
	.zero		1


	//   ....[99]....
        /*123c*/ 	.word	0x0002b580
        /*1240*/ 	.word	0x0000000b
        /*1244*/ 	.word	0x0002a8a0
        /*1248*/ 	.short	0x010a
        /*124a*/ 	.byte	0x3f
	.zero		1


	//   ....[100]....
        /*124c*/ 	.word	0x0002b5d0
        /*1250*/ 	.word	0x0000000b
        /*1254*/ 	.word	0x0002a8c0
        /*1258*/ 	.short	0x010a
        /*125a*/ 	.byte	0x3f
	.zero		1


	//   ....[101]....
        /*125c*/ 	.word	0x0002b6f0
        /*1260*/ 	.word	0x00000007
        /*1264*/ 	.word	0x0002a840
        /*1268*/ 	.short	0x010a
        /*126a*/ 	.byte	0x3f
	.zero		1


	//   ....[102]....
        /*126c*/ 	.word	0x0002cb40
        /*1270*/ 	.word	0x00000017
        /*1274*/ 	.word	0x0002a820
        /*1278*/ 	.short	0x010a
        /*127a*/ 	.byte	0x3f
	.zero		1


	//   ....[103]....
        /*127c*/ 	.word	0x0002cb90
        /*1280*/ 	.word	0x00000005
        /*1284*/ 	.word	0x0002a840
        /*1288*/ 	.short	0x010a
        /*128a*/ 	.byte	0x3f
	.zero		1


	//   ....[104]....
        /*128c*/ 	.word	0x0002d350
        /*1290*/ 	.word	0x00000005
        /*1294*/ 	.word	0x0002a860
        /*1298*/ 	.short	0x010a
        /*129a*/ 	.byte	0x3f
	.zero		1


	//   ....[105]....
        /*129c*/ 	.word	0x0002db60
        /*12a0*/ 	.word	0x00000000
        /*12a4*/ 	.word	0x0002a860
        /*12a8*/ 	.short	0x010a
        /*12aa*/ 	.byte	0x3f
	.zero		1


	//   ....[106]....
        /*12ac*/ 	.word	0x0002ec90
        /*12b0*/ 	.word	0x00000005
        /*12b4*/ 	.word	0x0002a820
        /*12b8*/ 	.short	0x010a
        /*12ba*/ 	.byte	0x3f
	.zero		1


	//   ....[107]....
        /*12bc*/ 	.word	0x0002ee30
        /*12c0*/ 	.word	0x00000003
        /*12c4*/ 	.word	0x0002a840
        /*12c8*/ 	.short	0x010a
        /*12ca*/ 	.byte	0x3f
	.zero		1


	//   ....[108]....
        /*12cc*/ 	.word	0x0002ee80
        /*12d0*/ 	.word	0x0000001b
        /*12d4*/ 	.word	0x0002a840
        /*12d8*/ 	.short	0x010a
        /*12da*/ 	.byte	0x3f
	.zero		1


	//   ....[109]....
        /*12dc*/ 	.word	0x0002eed0
        /*12e0*/ 	.word	0x00000003
        /*12e4*/ 	.word	0x0002a860
        /*12e8*/ 	.short	0x010a
        /*12ea*/ 	.byte	0x3f
	.zero		1


	//----- nvinfo : EIATTR_NUM_MBARRIERS
	.align		4
.L_484:
        /*12ec*/ 	.byte	0x03, 0x38
        /*12ee*/ 	.short	0x0016


	//----- nvinfo : EIATTR_EXIT_INSTR_OFFSETS
	.align		4
        /*12f0*/ 	.byte	0x04, 0x1c
        /*12f2*/ 	.short	(.L_486 - .L_485)


	//   ....[0]....
.L_485:
        /*12f4*/ 	.word	0x0002a090


	//----- nvinfo : EIATTR_MAX_THREADS
	.align		4
.L_486:
        /*12f8*/ 	.byte	0x04, 0x05
        /*12fa*/ 	.short	(.L_488 - .L_487)
.L_487:
        /*12fc*/ 	.word	0x00000180
        /*1300*/ 	.word	0x00000001
        /*1304*/ 	.word	0x00000001


	//----- nvinfo : EIATTR_CRS_STACK_SIZE
	.align		4
.L_488:
        /*1308*/ 	.byte	0x04, 0x1e
        /*130a*/ 	.short	(.L_490 - .L_489)
.L_489:
        /*130c*/ 	.word	0x00000000


	//----- nvinfo : EIATTR_CBANK_PARAM_SIZE
	.align		4
.L_490:
        /*1310*/ 	.byte	0x03, 0x19
        /*1312*/ 	.short	0x0af0


	//----- nvinfo : EIATTR_PARAM_CBANK
	.align		4
        /*1314*/ 	.byte	0x04, 0x0a
        /*1316*/ 	.short	(.L_492 - .L_491)
	.align		4
.L_491:
        /*1318*/ 	.word	index@(.nv.constant0._ZN7cutlass13device_kernelIN5flash11enable_sm90INS1_16FlashAttnFwdSm90INS1_25CollectiveMainloopFwdSm90ILi2EN4cute5tupleIJNS5_1CILi1EEES8_S8_EEENS6_IJNS7_ILi128EEENS7_ILi96EEENS7_ILi192EEEEEELi128ENS_10bfloat16_tEfNS_4arch4Sm90ELb0ELb1ELb1ELb1ELb1ELb1ELb0ELb1ELb1ELb1ELb0ELb0EEENS1_21CollectiveEpilogueFwdINS6_IJSA_SA_SB_EEES9_SE_SG_Li256ELb1ELb1ELb0ELb0EEENS1_36VarlenDynamicPersistentTileSchedulerILi128ELi96ELi256ELi128ELb0ELb1ELb1ELb1ELb0ELb1EEEEEEEEEvNT_6ParamsE)
        /*131c*/ 	.short	0x0210
        /*131e*/ 	.short	0x0af0


	//----- nvinfo : EIATTR_SW_WAR
	.align		4
.L_492:
        /*1320*/ 	.byte	0x04, 0x36
        /*1322*/ 	.short	(.L_494 - .L_493)
.L_493:
        /*1324*/ 	.word	0x00000008
.L_494:


//--------------------- .nv.info._ZN7cutlass13device_kernelIN5flash11enable_sm90INS1_16FlashAttnFwdSm90INS1_25CollectiveMainloopFwdSm90ILi2EN4cute5tupleIJNS5_1CILi1EEES8_S8_EEENS6_IJNS7_ILi128EEENS7_ILi96EEENS7_ILi192EEEEEELi128ENS_10bfloat16_tEfNS_4arch4Sm90ELb1ELb0ELb1ELb0ELb1ELb0ELb0ELb1ELb1ELb1ELb0ELb0EEENS1_21CollectiveEpilogueFwdINS6_IJSA_SA_SB_EEES9_SE_SG_Li256ELb0ELb1ELb0ELb0EEENS1_30DynamicPersistentTileSchedulerILi256ELi128ELb0ELb1ELb1EEEEEEEEEvNT_6ParamsE --------------------------
	.section	.nv.info._ZN7cutlass13device_kernelIN5flash11enable_sm90INS1_16FlashAttnFwdSm90INS1_25CollectiveMainloopFwdSm90ILi2EN4cute5tupleIJNS5_1CILi1EEES8_S8_EEENS6_IJNS7_ILi128EEENS7_ILi96EEENS7_ILi192EEEEEELi128ENS_10bfloat16_tEfNS_4arch4Sm90ELb1ELb0ELb1ELb0ELb1ELb0ELb0ELb1ELb1ELb1ELb0ELb0EEENS1_21CollectiveEpilogueFwdINS6_IJSA_SA_SB_EEES9_SE_SG_Li256ELb0ELb1ELb0ELb0EEENS1_30DynamicPersistentTileSchedulerILi256ELi128ELb0ELb1ELb1EEEEEEEEEvNT_6ParamsE,"",@"SHT_CUDA_INFO"
	.sectionflags	@""
	.align	4


	//----- nvinfo : EIATTR_CUDA_API_VERSION
	.align		4
        /*0000*/ 	.byte	0x04, 0x37
        /*0002*/ 	.short	(.L_496 - .L_495)
.L_495:
        /*0004*/ 	.word	0x00000082


	//----- nvinfo : EIATTR_KPARAM_INFO
	.align		4
.L_496:
        /*0008*/ 	.byte	0x04, 0x17
        /*000a*/ 	.short	(.L_498 - .L_497)
.L_497:
        /*000c*/ 	.word	0x00000000
        /*0010*/ 	.short	0x0000
        /*0012*/ 	.short	0x0070
        /*0014*/ 	.byte	0x00, 0xf0, 0x01, 0x2a


	//----- nvinfo : EIATTR_SPARSE_MMA_MASK
	.align		4
.L_498:
        /*0018*/ 	.byte	0x03, 0x50
        /*001a*/ 	.short	0x0000


	//----- nvinfo : EIATTR_MAXREG_COUNT
	.align		4
        /*001c*/ 	.byte	0x03, 0x1b
        /*001e*/ 	.short	0x00a8


	//----- nvinfo : EIATTR_NUM_BARRIERS
	.align		4
        /*0020*/ 	.byte	0x02, 0x4c
        /*0022*/ 	.byte	0x09
	.zero		1


	//----- nvinfo : EIATTR_EXTERNS
	.align		4
        /*0024*/ 	.byte	0x04, 0x0f
        /*0026*/ 	.short	(.L_500 - .L_499)


	//   ....[0]....
	.align		4
.L_499:
        /*0028*/ 	.word	index@(__assertfail)


	//----- nvinfo : EIATTR_ANNOTATIONS
	.align		4
.L_500:
        /*002c*/ 	.byte	0x04, 0x55
        /*002e*/ 	.short	(.L_502 - .L_501)


	//   ....[0]....
.L_501:
        /*0030*/ 	.word	0x00000001
        /*0034*/ 	.byte	0xc0, 0xb2, 0x00, 0x00, 0x01, 0x00, 0x00, 0x00, 0xf0, 0xb3, 0x00, 0x00, 0x01, 0x00, 0x00, 0x00
        /*0044*/ 	.byte	0x20, 0xd7, 0x00, 0x00, 0x01, 0x00, 0x00, 0x00, 0x40, 0xd7, 0x00, 0x00, 0x01, 0x00, 0x00, 0x00
        /*0054*/ 	.byte	0xe0, 0xef, 0x00, 0x00


	//----- nvinfo : EIATTR_MERCURY_ISA_VERSION
	.align		4
.L_502:
        /*0058*/ 	.byte	0x03, 0x5f
        /*005a*/ 	.short	0x0101


	//----- nvinfo : EIATTR_INT_WARP_WIDE_INSTR_OFFSETS
	.align		4
        /*005c*/ 	.byte	0x04, 0x31
        /*005e*/ 	.short	(.L_504 - .L_503)


	//   ....[0]....
.L_503:
        /*0060*/ 	.word	0x000000c0


	//   ....[1]....
        /*0064*/ 	.word	0x000000d0


	//   ....[2]....
        /*0068*/ 	.word	0x00000170


	//   ....[3]....
        /*006c*/ 	.word	0x0000bc10


	//   ....[4]....
        /*0070*/ 	.word	0x0000bca0


	//   ....[5]....
        /*0074*/ 	.word	0x0000e7e0


	//   ....[6]....
        /*0078*/ 	.word	0x0000e870


	//----- nvinfo : EIATTR_COOP_GROUP_MASK_REGIDS
	.align		4
.L_504:
        /*007c*/ 	.byte	0x04, 0x29
        /*007e*/ 	.short	(.L_506 - .L_505)


	//   ....[0]....
.L_505:
        /*0080*/ 	.word	0xffffffff


	//   ....[1]....
        /*0084*/ 	.word	0xffffffff


	//   ....[2]....
        /*0088*/ 	.word	0xffffffff


	//   ....[3]....
        /*008c*/ 	.word	0xffffffff


	//   ....[4]....
        /*0090*/ 	.word	0xffffffff


	//   ....[5]....
        /*0094*/ 	.word	0xffffffff


	//   ....[6]....
        /*0098*/ 	.word	0xffffffff


	//   ....[7]....
        /*009c*/ 	.word	0xffffffff


	//   ....[8]....
        /*00a0*/ 	.word	0xffffffff


	//   ....[9]....
        /*00a4*/ 	.word	0xffffffff


	//   ....[10]....
        /*00a8*/ 	.word	0xffffffff


	//   ....[11]....
        /*00ac*/ 	.word	0xffffffff


	//   ....[12]....
        /*00b0*/ 	.word	0xffffffff


	//   ....[13]....
        /*00b4*/ 	.word	0xffffffff


	//   ....[14]....
        /*00b8*/ 	.word	0xffffffff


	//   ....[15]....
        /*00bc*/ 	.word	0xffffffff


	//   ....[16]....
        /*00c0*/ 	.word	0xffffffff


	//   ....[17]....
        /*00c4*/ 	.word	0xffffffff


	//   ....[18]....
        /*00c8*/ 	.word	0xffffffff


	//   ....[19]....
        /*00cc*/ 	.word	0xffffffff


	//   ....[20]....
        /*00d0*/ 	.word	0xffffffff


	//   ....[21]....
        /*00d4*/ 	.word	0xffffffff


	//   ....[22]....
        /*00d8*/ 	.word	0xffffffff


	//   ....[23]....
        /*00dc*/ 	.word	0xffffffff


	//   ....[24]....
        /*00e0*/ 	.word	0xffffffff


	//   ....[25]....
        /*00e4*/ 	.word	0xffffffff


	//   ....[26]....
        /*00e8*/ 	.word	0xffffffff


	//   ....[27]....
        /*00ec*/ 	.word	0xffffffff


	//   ....[28]....
        /*00f0*/ 	.word	0xffffffff


	//   ....[29]....
        /*00f4*/ 	.word	0xffffffff


	//   ....[30]....
        /*00f8*/ 	.word	0xffffffff


	//   ....[31]....
        /*00fc*/ 	.word	0xffffffff


	//   ....[32]....
        /*0100*/ 	.word	0xffffffff


	//   ....[33]....
        /*0104*/ 	.word	0xffffffff


	//   ....[34]....
        /*0108*/ 	.word	0xffffffff


	//   ....[35]....
        /*010c*/ 	.word	0xffffffff


	//   ....[36]....
        /*0110*/ 	.word	0xffffffff


	//   ....[37]....
        /*0114*/ 	.word	0xffffffff


	//   ....[38]....
        /*0118*/ 	.word	0xffffffff


	//   ....[39]....
        /*011c*/ 	.word	0xffffffff


	//   ....[40]....
        /*0120*/ 	.word	0xffffffff


	//   ....[41]....
        /*0124*/ 	.word	0xffffffff


	//   ....[42]....
        /*0128*/ 	.word	0xffffffff


	//   ....[43]....
        /*012c*/ 	.word	0xffffffff


	//   ....[44]....
        /*0130*/ 	.word	0xffffffff


	//   ....[45]....
        /*0134*/ 	.word	0xffffffff


	//   ....[46]....
        /*0138*/ 	.word	0xffffffff


	//   ....[47]....
        /*013c*/ 	.word	0xffffffff


	//   ....[48]....
        /*0140*/ 	.word	0xffffffff


	//   ....[49]....
        /*0144*/ 	.word	0xffffffff


	//   ....[50]....
        /*0148*/ 	.word	0xffffffff


	//   ....[51]....
        /*014c*/ 	.word	0xffffffff


	//   ....[52]....
        /*0150*/ 	.word	0xffffffff


	//   ....[53]....
        /*0154*/ 	.word	0xffffffff


	//   ....[54]....
        /*0158*/ 	.word	0xffffffff


	//   ....[55]....
        /*015c*/ 	.word	0xffffffff


	//   ....[56]....
        /*0160*/ 	.word	0xffffffff


	//   ....[57]....
        /*0164*/ 	.word	0xffffffff


	//   ....[58]....
        /*0168*/ 	.word	0xffffffff


	//   ....[59]....
        /*016c*/ 	.word	0xffffffff


	//   ....[60]....
        /*0170*/ 	.word	0xffffffff


	//   ....[61]....
        /*0174*/ 	.word	0xffffffff


	//   ....[62]....
        /*0178*/ 	.word	0xffffffff


	//   ....[63]....
        /*017c*/ 	.word	0xffffffff


	//   ....[64]....
        /*0180*/ 	.word	0xffffffff


	//   ....[65]....
        /*0184*/ 	.word	0xffffffff


	//   ....[66]....
        /*0188*/ 	.word	0xffffffff


	//   ....[67]....
        /*018c*/ 	.word	0xffffffff


	//   ....[68]....
        /*0190*/ 	.word	0xffffffff


	//   ....[69]....
        /*0194*/ 	.word	0xffffffff


	//   ....[70]....
        /*0198*/ 	.word	0xffffffff


	//   ....[71]....
        /*019c*/ 	.word	0xffffffff


	//   ....[72]....
        /*01a0*/ 	.word	0xffffffff


	//   ....[73]....
        /*01a4*/ 	.word	0xffffffff


	//   ....[74]....
        /*01a8*/ 	.word	0xffffffff


	//   ....[75]....
        /*01ac*/ 	.word	0xffffffff


	//   ....[76]....
        /*01b0*/ 	.word	0xffffffff


	//   ....[77]....
        /*01b4*/ 	.word	0xffffffff


	//   ....[78]....
        /*01b8*/ 	.word	0xffffffff


	//   ....[79]....
        /*01bc*/ 	.word	0xffffffff


	//   ....[80]....
        /*01c0*/ 	.word	0xffffffff


	//   ....[81]....
        /*01c4*/ 	.word	0xffffffff


	//   ....[82]....
        /*01c8*/ 	.word	0xffffffff


	//   ....[83]....
        /*01cc*/ 	.word	0xffffffff


	//   ....[84]....
        /*01d0*/ 	.word	0xffffffff


	//   ....[85]....
        /*01d4*/ 	.word	0xffffffff


	//   ....[86]....
        /*01d8*/ 	.word	0xffffffff


	//   ....[87]....
        /*01dc*/ 	.word	0xffffffff


	//   ....[88]....
        /*01e0*/ 	.word	0xffffffff


	//   ....[89]....
        /*01e4*/ 	.word	0xffffffff


	//   ....[90]....
        /*01e8*/ 	.word	0xffffffff


	//   ....[91]....
        /*01ec*/ 	.word	0xffffffff


	//   ....[92]....
        /*01f0*/ 	.word	0xffffffff


	//   ....[93]....
        /*01f4*/ 	.word	0xffffffff


	//   ....[94]....
        /*01f8*/ 	.word	0xffffffff


	//   ....[95]....
        /*01fc*/ 	.word	0xffffffff


	//   ....[96]....
        /*0200*/ 	.word	0xffffffff


	//   ....[97]....
        /*0204*/ 	.word	0xffffffff


	//   ....[98]....
        /*0208*/ 	.word	0xffffffff


	//   ....[99]....
        /*020c*/ 	.word	0xffffffff


	//   ....[100]....
        /*0210*/ 	.word	0xffffffff


	//   ....[101]....
        /*0214*/ 	.word	0xffffffff


	//   ....[102]....
        /*0218*/ 	.word	0xffffffff


	//   ....[103]....
        /*021c*/ 	.word	0xffffffff


	//   ....[104]....
        /*0220*/ 	.word	0xffffffff


	//   ....[105]....
        /*0224*/ 	.word	0xffffffff


	//   ....[106]....
        /*0228*/ 	.word	0xffffffff


	//   ....[107]....
        /*022c*/ 	.word	0xffffffff


	//   ....[108]....
        /*0230*/ 	.word	0xffffffff


	//   ....[109]....
        /*0234*/ 	.word	0xffffffff


	//   ....[110]....
        /*0238*/ 	.word	0xffffffff


	//   ....[111]....
        /*023c*/ 	.word	0xffffffff


	//   ....[112]....
        /*0240*/ 	.word	0xffffffff


	//   ....[113]....
        /*0244*/ 	.word	0xffffffff


	//   ....[114]....
        /*0248*/ 	.word	0x0500000f


	//   ....[115]....
        /*024c*/ 	.word	0x0500000f


	//   ....[116]....
        /*0250*/ 	.word	0x0500000f


	//   ....[117]....
        /*0254*/ 	.word	0x0500000f


	//   ....[118]....
        /*0258*/ 	.word	0x0500000f


	//   ....[119]....
        /*025c*/ 	.word	0x0500000f


	//   ....[120]....
        /*0260*/ 	.word	0x0500000f


	//   ....[121]....
        /*0264*/ 	.word	0x0500000f


	//   ....[122]....
        /*0268*/ 	.word	0x0500000f


	//   ....[123]....
        /*026c*/ 	.word	0x0500000f


	//   ....[124]....
        /*0270*/ 	.word	0x0500000f


	//   ....[125]....
        /*0274*/ 	.word	0x0500000f


	//   ....[126]....
        /*0278*/ 	.word	0x0500000f


	//   ....[127]....
        /*027c*/ 	.word	0x0500000f


	//   ....[128]....
        /*0280*/ 	.word	0x0500000f


	//   ....[129]....
        /*0284*/ 	.word	0x0500000f


	//   ....[130]....
        /*0288*/ 	.word	0x0500000f


	//   ....[131]....
        /*028c*/ 	.word	0x0500000f


	//   ....[132]....
        /*0290*/ 	.word	0x0500000f


	//   ....[133]....
        /*0294*/ 	.word	0x0500000f


	//   ....[134]....
        /*0298*/ 	.word	0x0500000f


	//   ....[135]....
        /*029c*/ 	.word	0x0500000f


	//   ....[136]....
        /*02a0*/ 	.word	0x0500000f


	//   ....[137]....
        /*02a4*/ 	.word	0x0500000f


	//   ....[138]....
        /*02a8*/ 	.word	0x0500000f


	//   ....[139]....
        /*02ac*/ 	.word	0x0500000f


	//   ....[140]....
        /*02b0*/ 	.word	0x0500000f


	//   ....[141]....
        /*02b4*/ 	.word	0x0500000f


	//   ....[142]....
        /*02b8*/ 	.word	0x0500000f


	//   ....[143]....
        /*02bc*/ 	.word	0x0500000f


	//   ....[144]....
        /*02c0*/ 	.word	0x0500000f


	//   ....[145]....
        /*02c4*/ 	.word	0x0500000f


	//   ....[146]....
        /*02c8*/ 	.word	0x0500000f


	//   ....[147]....
        /*02cc*/ 	.word	0x0500000f


	//   ....[148]....
        /*02d0*/ 	.word	0x0500000f


	//   ....[149]....
        /*02d4*/ 	.word	0x0500000f


	//   ....[150]....
        /*02d8*/ 	.word	0x0500000f


	//   ....[151]....
        /*02dc*/ 	.word	0x0500000f


	//   ....[152]....
        /*02e0*/ 	.word	0x0500000f


	//   ....[153]....
        /*02e4*/ 	.word	0x0500000f


	//   ....[154]....
        /*02e8*/ 	.word	0x0500000f


	//   ....[155]....
        /*02ec*/ 	.word	0x0500000f


	//   ....[156]....
        /*02f0*/ 	.word	0x0500000f


	//   ....[157]....
        /*02f4*/ 	.word	0x0500000f


	//   ....[158]....
        /*02f8*/ 	.word	0x0500000f


	//   ....[159]....
        /*02fc*/ 	.word	0x0500000f


	//   ....[160]....
        /*0300*/ 	.word	0x0500000f


	//   ....[161]....
        /*0304*/ 	.word	0x0500000f


	//   ....[162]....
        /*0308*/ 	.word	0x0500000f


	//   ....[163]....
        /*030c*/ 	.word	0x0500000f


	//   ....[164]....
        /*0310*/ 	.word	0x0500000f


	//   ....[165]....
        /*0314*/ 	.word	0x0500000f


	//   ....[166]....
        /*0318*/ 	.word	0x0500000f


	//   ....[167]....
        /*031c*/ 	.word	0x0500000f


	//   ....[168]....
        /*0320*/ 	.word	0x0500000f


	//   ....[169]....
        /*0324*/ 	.word	0x0500000f


	//   ....[170]....
        /*0328*/ 	.word	0x0500000f


	//   ....[171]....
        /*032c*/ 	.word	0x0500000f


	//   ....[172]....
        /*0330*/ 	.word	0x0500000f


	//   ....[173]....
        /*0334*/ 	.word	0x0500000f


	//   ....[174]....
        /*0338*/ 	.word	0x0500000f


	//   ....[175]....
        /*033c*/ 	.word	0x0500000f


	//   ....[176]....
        /*0340*/ 	.word	0x0500000f


	//   ....[177]....
        /*0344*/ 	.word	0x0500000f


	//   ....[178]....
        /*0348*/ 	.word	0x0500000f


	//   ....[179]....
        /*034c*/ 	.word	0x0500000f


	//   ....[180]....
        /*0350*/ 	.word	0x0500000f


	//----- nvinfo : EIATTR_COOP_GROUP_INSTR_OFFSETS
	.align		4
.L_506:
        /*0354*/ 	.byte	0x04, 0x28
        /*0356*/ 	.short	(.L_508 - .L_507)


	//   ....[0]....
.L_507:
        /*0358*/ 	.word	0x00000070


	//   ....[1]....
        /*035c*/ 	.word	0x000000b0


	//   ....[2]....
        /*0360*/ 	.word	0x000002d0


	//   ....[3]....
        /*0364*/ 	.word	0x00000430


	//   ....[4]....
        /*0368*/ 	.word	0x00000550


	//   ....[5]....
        /*036c*/ 	.word	0x000006b0


	//   ....[6]....
        /*0370*/ 	.word	0x00001390


	//   ....[7]....
        /*0374*/ 	.word	0x00002000


	//   ....[8]....
        /*0378*/ 	.word	0x00002040


	//   ....[9]....
        /*037c*/ 	.word	0x00002790


	//   ....[10]....
        /*0380*/ 	.word	0x00002800


	//   ....[11]....
        /*0384*/ 	.word	0x00002ff0


	//   ....[12]....
        /*0388*/ 	.word	0x00003070


	//   ....[13]....
        /*038c*/ 	.word	0x00004c70


	//   ....[14]....
        /*0390*/ 	.word	0x00004cb0


	//   ....[15]....
        /*0394*/ 	.word	0x000053c0


	//   ....[16]....
        /*0398*/ 	.word	0x000054b0


	//   ....[17]....
        /*039c*/ 	.word	0x00005b80


	//   ....[18]....
        /*03a0*/ 	.word	0x00005bf0


	//   ....[19]....
        /*03a4*/ 	.word	0x00007c90


	//   ....[20]....
        /*03a8*/ 	.word	0x00007cc0


	//   ....[21]....
        /*03ac*/ 	.word	0x00007cf0


	//   ....[22]....
        /*03b0*/ 	.word	0x00007d10


	//   ....[23]....
        /*03b4*/ 	.word	0x00008df0


	//   ....[24]....
        /*03b8*/ 	.word	0x00008e30


	//   ....[25]....
        /*03bc*/ 	.word	0x00008ef0


	//   ....[26]....
        /*03c0*/ 	.word	0x00008f00


	//   ....[27]....
        /*03c4*/ 	.word	0x0000a070


	//   ....[28]....
        /*03c8*/ 	.word	0x0000a0d0


	//   ....[29]....
        /*03cc*/ 	.word	0x0000a140


	//   ....[30]....
        /*03d0*/ 	.word	0x0000a1c0


	//   ....[31]....
        /*03d4*/ 	.word	0x0000a560


	//   ....[32]....
        /*03d8*/ 	.word	0x0000a5a0


	//   ....[33]....
        /*03dc*/ 	.word	0x0000a660


	//   ....[34]....
        /*03e0*/ 	.word	0x0000a680


	//   ....[35]....
        /*03e4*/ 	.word	0x0000a740


	//   ....[36]....
        /*03e8*/ 	.word	0x0000a760


	//   ....[37]....
        /*03ec*/ 	.word	0x0000a830


	//   ....[38]....
        /*03f0*/ 	.word	0x0000a850


	//   ....[39]....
        /*03f4*/ 	.word	0x0000aeb0


	//   ....[40]....
        /*03f8*/ 	.word	0x0000aec0


	//   ....[41]....
        /*03fc*/ 	.word	0x0000af80


	//   ....[42]....
        /*0400*/ 	.word	0x0000afa0


	//   ....[43]....
        /*0404*/ 	.word	0x0000b060


	//   ....[44]....
        /*0408*/ 	.word	0x0000b080


	//   ....[45]....
        /*040c*/ 	.word	0x0000b150


	//   ....[46]....
        /*0410*/ 	.word	0x0000b170


	//   ....[47]....
        /*0414*/ 	.word	0x0000b2f0


	//   ....[48]....
        /*0418*/ 	.word	0x0000c780


	//   ....[49]....
        /*041c*/ 	.word	0x0000c7a0


	//   ....[50]....
        /*0420*/ 	.word	0x0000c7b0


	//   ....[51]....
        /*0424*/ 	.word	0x0000c7f0


	//   ....[52]....
        /*0428*/ 	.word	0x0000c880


	//   ....[53]....
        /*042c*/ 	.word	0x0000c8a0


	//   ....[54]....
        /*0430*/ 	.word	0x0000c930


	//   ....[55]....
        /*0434*/ 	.word	0x0000c950


	//   ....[56]....
        /*0438*/ 	.word	0x0000c9e0


	//   ....[57]....
        /*043c*/ 	.word	0x0000ca00


	//   ....[58]....
        /*0440*/ 	.word	0x0000ca90


	//   ....[59]....
        /*0444*/ 	.word	0x0000cab0


	//   ....[60]....
        /*0448*/ 	.word	0x0000d110


	//   ....[61]....
        /*044c*/ 	.word	0x0000d130


	//   ....[62]....
        /*0450*/ 	.word	0x0000d150


	//   ....[63]....
        /*0454*/ 	.word	0x0000d1b0


	//   ....[64]....
        /*0458*/ 	.word	0x0000d230


	//   ....[65]....
        /*045c*/ 	.word	0x0000d260


	//   ....[66]....
        /*0460*/ 	.word	0x0000d2e0


	//   ....[67]....
        /*0464*/ 	.word	0x0000d310


	//   ....[68]....
        /*0468*/ 	.word	0x0000d390


	//   ....[69]....
        /*046c*/ 	.word	0x0000d3c0


	//   ....[70]....
        /*0470*/ 	.word	0x0000d440


	//   ....[71]....
        /*0474*/ 	.word	0x0000d470


	//   ....[72]....
        /*0478*/ 	.word	0x0000d4f0


	//   ....[73]....
        /*047c*/ 	.word	0x0000d520


	//   ....[74]....
        /*0480*/ 	.word	0x0000d5a0


	//   ....[75]....
        /*0484*/ 	.word	0x0000d5c0


	//   ....[76]....
        /*0488*/ 	.word	0x0000dcf0


	//   ....[77]....
        /*048c*/ 	.word	0x0000dd20


	//   ....[78]....
        /*0490*/ 	.word	0x0000dd30


	//   ....[79]....
        /*0494*/ 	.word	0x0000dd50


	//   ....[80]....
        /*0498*/ 	.word	0x0000dda0


	//   ....[81]....
        /*049c*/ 	.word	0x0000ddc0


	//   ....[82]....
        /*04a0*/ 	.word	0x0000de20


	//   ....[83]....
        /*04a4*/ 	.word	0x0000de40


	//   ....[84]....
        /*04a8*/ 	.word	0x0000de90


	//   ....[85]....
        /*04ac*/ 	.word	0x0000deb0


	//   ....[86]....
        /*04b0*/ 	.word	0x0000df00


	//   ....[87]....
        /*04b4*/ 	.word	0x0000df20


	//   ....[88]....
        /*04b8*/ 	.word	0x0000e1c0


	//   ....[89]....
        /*04bc*/ 	.word	0x0000e1e0


	//   ....[90]....
        /*04c0*/ 	.word	0x0000e200


	//   ....[91]....
        /*04c4*/ 	.word	0x0000e260


	//   ....[92]....
        /*04c8*/ 	.word	0x0000e280


	//   ....[93]....
        /*04cc*/ 	.word	0x0000e2e0


	//   ....[94]....
        /*04d0*/ 	.word	0x0000e300


	//   ....[95]....
        /*04d4*/ 	.word	0x0000e360


	//   ....[96]....
        /*04d8*/ 	.word	0x0000e380


	//   ....[97]....
        /*04dc*/ 	.word	0x0000e3e0


	//   ....[98]....
        /*04e0*/ 	.word	0x0000e400


	//   ....[99]....
        /*04e4*/ 	.word	0x0000e410


	//   ....[100]....
        /*04e8*/ 	.word	0x0000e9c0


	//   ....[101]....
        /*04ec*/ 	.word	0x0000e9e0


	//   ....[102]....
        /*04f0*/ 	.word	0x0000e9f0


	//   ....[103]....
        /*04f4*/ 	.word	0x0000ea10


	//   ....[104]....
        /*04f8*/ 	.word	0x0000ea90


	//   ....[105]....
        /*04fc*/ 	.word	0x0000eac0


	//   ....[106]....
        /*0500*/ 	.word	0x0000eb10


	//   ....[107]....
        /*0504*/ 	.word	0x0000eb40


	//   ....[108]....
        /*0508*/ 	.word	0x0000eb90


	//   ....[109]....
        /*050c*/ 	.word	0x0000ebc0


	//   ....[110]....
        /*0510*/ 	.word	0x0000ec10


	//   ....[111]....
        /*0514*/ 	.word	0x0000ec40


	//   ....[112]....
        /*0518*/ 	.word	0x0000ef20


	//   ....[113]....
        /*051c*/ 	.word	0x0000f100


	//   ....[114]....
        /*0520*/ 	.word	0x0000f690


	//   ....[115]....
        /*0524*/ 	.word	0x0000f770


	//   ....[116]....
        /*0528*/ 	.word	0x0000f810


	//   ....[117]....
        /*052c*/ 	.word	0x0000f890


	//   ....[118]....
        /*0530*/ 	.word	0x0000f950


	//   ....[119]....
        /*0534*/ 	.word	0x0000f9d0


	//   ....[120]....
        /*0538*/ 	.word	0x0000fab0


	//   ....[121]....
        /*053c*/ 	.word	0x0000fb40


	//   ....[122]....
        /*0540*/ 	.word	0x0000fc10


	//   ....[123]....
        /*0544*/ 	.word	0x0000fca0


	//   ....[124]....
        /*0548*/ 	.word	0x0000fd70


	//   ....[125]....
        /*054c*/ 	.word	0x0000fdf0


	//   ....[126]....
        /*0550*/ 	.word	0x0000fec0


	//   ....[127]....
        /*0554*/ 	.word	0x0000ff50


	//   ....[128]....
        /*0558*/ 	.word	0x0000ffd0


	//   ....[129]....
        /*055c*/ 	.word	0x00010050


	//   ....[130]....
        /*0560*/ 	.word	0x00010110


	//   ....[131]....
        /*0564*/ 	.word	0x00010180


	//   ....[132]....
        /*0568*/ 	.word	0x00010270


	//   ....[133]....
        /*056c*/ 	.word	0x00010300


	//   ....[134]....
        /*0570*/ 	.word	0x000103d0


	//   ....[135]....
        /*0574*/ 	.word	0x00010450


	//   ....[136]....
        /*0578*/ 	.word	0x00010530


	//   ....[137]....
        /*057c*/ 	.word	0x000105a0


	//   ....[138]....
        /*0580*/ 	.word	0x00010690


	//   ....[139]....
        /*0584*/ 	.word	0x00010720


	//   ....[140]....
        /*0588*/ 	.word	0x000107f0


	//   ....[141]....
        /*058c*/ 	.word	0x00010870


	//   ....[142]....
        /*0590*/ 	.word	0x00010930


	//   ....[143]....
        /*0594*/ 	.word	0x00010a60


	//   ....[144]....
        /*0598*/ 	.word	0x00010b10


	//   ....[145]....
        /*059c*/ 	.word	0x00010b70


	//   ....[146]....
        /*05a0*/ 	.word	0x00010c30


	//   ....[147]....
        /*05a4*/ 	.word	0x00010c90


	//   ....[148]....
        /*05a8*/ 	.word	0x00010d50


	//   ....[149]....
        /*05ac*/ 	.word	0x00010db0


	//   ....[150]....
        /*05b0*/ 	.word	0x00010e70


	//   ....[151]....
        /*05b4*/ 	.word	0x00010ed0


	//   ....[152]....
        /*05b8*/ 	.word	0x00010f90


	//   ....[153]....
        /*05bc*/ 	.word	0x00010ff0


	//   ....[154]....
        /*05c0*/ 	.word	0x000110b0


	//   ....[155]....
        /*05c4*/ 	.word	0x00011190


	//   ....[156]....
        /*05c8*/ 	.word	0x00011230


	//   ....[157]....
        /*05cc*/ 	.word	0x00011290


	//   ....[158]....
        /*05d0*/ 	.word	0x00011360


	//   ....[159]....
        /*05d4*/ 	.word	0x000113c0


	//   ....[160]....
        /*05d8*/ 	.word	0x00011490


	//   ....[161]....
        /*05dc*/ 	.word	0x000114f0


	//   ....[162]....
        /*05e0*/ 	.word	0x000115c0


	//   ....[163]....
        /*05e4*/ 	.word	0x00011620


	//   ....[164]....
        /*05e8*/ 	.word	0x000116f0


	//   ....[165]....
        /*05ec*/ 	.word	0x00011750


	//   ....[166]....
        /*05f0*/ 	.word	0x00011810


	//   ....[167]....
        /*05f4*/ 	.word	0x00011930


	//   ....[168]....
        /*05f8*/ 	.word	0x000119d0


	//   ....[169]....
        /*05fc*/ 	.word	0x00011a30


	//   ....[170]....
        /*0600*/ 	.word	0x00011b00


	//   ....[171]....
        /*0604*/ 	.word	0x00011ba0


	//   ....[172]....
        /*0608*/ 	.word	0x00011c60


	//   ....[173]....
        /*060c*/ 	.word	0x00011d00


	//   ....[174]....
        /*0610*/ 	.word	0x00011dc0


	//   ....[175]....
        /*0614*/ 	.word	0x00011e60


	//   ....[176]....
        /*0618*/ 	.word	0x00011f20


	//   ....[177]....
        /*061c*/ 	.word	0x00011fc0


	//   ....[178]....
        /*0620*/ 	.word	0x00012080


	//   ....[179]....
        /*0624*/ 	.word	0x00012150


	//   ....[180]....
        /*0628*/ 	.word	0x00012270


	//----- nvinfo : EIATTR_REG_RECONFIG
	.align		4
.L_508:
        /*062c*/ 	.byte	0x01, 0x54
	.zero		2


	//----- nvinfo : EIATTR_SYSCALL_OFFSETS
	.align		4
        /*0630*/ 	.byte	0x04, 0x46
        /*0632*/ 	.short	(.L_510 - .L_509)


	//   ....[0]....
.L_509:
        /*0634*/ 	.word	0x00001570


	//   ....[1]....
        /*0638*/ 	.word	0x0000be00


	//   ....[2]....
        /*063c*/ 	.word	0x0000bf50


	//   ....[3]....
        /*0640*/ 	.word	0x0000c040


	//   ....[4]....
        /*0644*/ 	.word	0x0000cdc0


	//----- nvinfo : EIATTR_MBARRIER_INSTR_OFFSETS
	.align		4
.L_510:
        /*0648*/ 	.byte	0x04, 0x39
        /*064a*/ 	.short	(.L_512 - .L_511)


	//   ....[0]....
.L_511:
        /*064c*/ 	.word	0x00000180
        /*0650*/ 	.word	0x000000ff
        /*0654*/ 	.word	0x0002a800
        /*0658*/ 	.short	0x0100
        /*065a*/ 	.byte	0x08
	.zero		1


	//   ....[1]....
        /*065c*/ 	.word	0x00000190
        /*0660*/ 	.word	0x000000ff
        /*0664*/ 	.word	0x0002a820
        /*0668*/ 	.short	0x0100
        /*066a*/ 	.byte	0x08
	.zero		1


	//   ....[2]....
        /*066c*/ 	.word	0x00000280
        /*0670*/ 	.word	0x000000ff
        /*0674*/ 	.word	0x0002a830
        /*0678*/ 	.short	0x0100
        /*067a*/ 	.byte	0x08
	.zero		1


	//   ....[3]....
        /*067c*/ 	.word	0x00000290
        /*0680*/ 	.word	0x000000ff
        /*0684*/ 	.word	0x0002a840
        /*0688*/ 	.short	0x0100
        /*068a*/ 	.byte	0x08
	.zero		1


	//   ....[4]....
        /*068c*/ 	.word	0x000002a0
        /*0690*/ 	.word	0x000000ff
        /*0694*/ 	.word	0x0002a838
        /*0698*/ 	.short	0x0100
        /*069a*/ 	.byte	0x08
	.zero		1


	//   ....[5]....
        /*069c*/ 	.word	0x000002b0
        /*06a0*/ 	.word	0x000000ff
        /*06a4*/ 	.word	0x0002a848
        /*06a8*/ 	.short	0x0100
        /*06aa*/ 	.byte	0x08
	.zero		1


	//   ....[6]....
        /*06ac*/ 	.word	0x000003e0
        /*06b0*/ 	.word	0x000000ff
        /*06b4*/ 	.word	0x0002a850
        /*06b8*/ 	.short	0x0100
        /*06ba*/ 	.byte	0x08
	.zero		1


	//   ....[7]....
        /*06bc*/ 	.word	0x000003f0
        /*06c0*/ 	.word	0x000000ff
        /*06c4*/ 	.word	0x0002a860
        /*06c8*/ 	.short	0x0100
        /*06ca*/ 	.byte	0x08
	.zero		1


	//   ....[8]....
        /*06cc*/ 	.word	0x00000400
        /*06d0*/ 	.word	0x000000ff
        /*06d4*/ 	.word	0x0002a858
        /*06d8*/ 	.short	0x0100
        /*06da*/ 	.byte	0x08
	.zero		1


	//   ....[9]....
        /*06dc*/ 	.word	0x00000410
        /*06e0*/ 	.word	0x000000ff
        /*06e4*/ 	.word	0x0002a868
        /*06e8*/ 	.short	0x0100
        /*06ea*/ 	.byte	0x08
	.zero		1


	//   ....[10]....
        /*06ec*/ 	.word	0x00000500
        /*06f0*/ 	.word	0x000000ff
        /*06f4*/ 	.word	0x0002a870
        /*06f8*/ 	.short	0x0100
        /*06fa*/ 	.byte	0x06
	.zero		1


	//   ....[11]....
        /*06fc*/ 	.word	0x00000510
        /*0700*/ 	.word	0x000000ff
        /*0704*/ 	.word	0x0002a880
        /*0708*/ 	.short	0x0100
        /*070a*/ 	.byte	0x06
	.zero		1


	//   ....[12]....
        /*070c*/ 	.word	0x00000520
        /*0710*/ 	.word	0x000000ff
        /*0714*/ 	.word	0x0002a878
        /*0718*/ 	.short	0x0100
        /*071a*/ 	.byte	0x06
	.zero		1


	//   ....[13]....
        /*071c*/ 	.word	0x00000530
        /*0720*/ 	.word	0x000000ff
        /*0724*/ 	.word	0x0002a888
        /*0728*/ 	.short	0x0100
        /*072a*/ 	.byte	0x06
	.zero		1


	//   ....[14]....
        /*072c*/ 	.word	0x00000660
        /*0730*/ 	.word	0x000000ff
        /*0734*/ 	.word	0x0002a890
        /*0738*/ 	.short	0x0100
        /*073a*/ 	.byte	0x08
	.zero		1


	//   ....[15]....
        /*073c*/ 	.word	0x00000670
        /*0740*/ 	.word	0x000000ff
        /*0744*/ 	.word	0x0002a8a0
        /*0748*/ 	.short	0x0100
        /*074a*/ 	.byte	0x08
	.zero		1


	//   ....[16]....
        /*074c*/ 	.word	0x00000680
        /*0750*/ 	.word	0x000000ff
        /*0754*/ 	.word	0x0002a898
        /*0758*/ 	.short	0x0100
        /*075a*/ 	.byte	0x08
	.zero		1


	//   ....[17]....
        /*075c*/ 	.word	0x00000690
        /*0760*/ 	.word	0x000000ff
        /*0764*/ 	.word	0x0002a8a8
        /*0768*/ 	.short	0x0100
        /*076a*/ 	.byte	0x08
	.zero		1


	//   ....[18]....
        /*076c*/ 	.word	0x000007d0
        /*0770*/ 	.word	0x000000ff
        /*0774*/ 	.word	0x0002a8b0
        /*0778*/ 	.short	0x0100
        /*077a*/ 	.byte	0x08
	.zero		1


	//   ....[19]....
        /*077c*/ 	.word	0x000007e0
        /*0780*/ 	.word	0x000000ff
        /*0784*/ 	.word	0x0002a8c0
        /*0788*/ 	.short	0x0100
        /*078a*/ 	.byte	0x08
	.zero		1


	//   ....[20]....
        /*078c*/ 	.word	0x000007f0
        /*0790*/ 	.word	0x000000ff
        /*0794*/ 	.word	0x0002a8b8
        /*0798*/ 	.short	0x0100
        /*079a*/ 	.byte	0x08
	.zero		1


	//   ....[21]....
        /*079c*/ 	.word	0x00000800
        /*07a0*/ 	.word	0x000000ff
        /*07a4*/ 	.word	0x0002a8c8
        /*07a8*/ 	.short	0x0100
        /*07aa*/ 	.byte	0x08
	.zero		1


	//   ....[22]....
        /*07ac*/ 	.word	0x000015e0
        /*07b0*/ 	.word	0x000000ff
        /*07b4*/ 	.word	0x0002a800
        /*07b8*/ 	.short	0x010a
        /*07ba*/ 	.byte	0x28
	.zero		1


	//   ....[23]....
        /*07bc*/ 	.word	0x00001660
        /*07c0*/ 	.word	0x00000000
        /*07c4*/ 	.word	0x0002a830
        /*07c8*/ 	.short	0x010a
        /*07ca*/ 	.byte	0x3f
	.zero		1


	//   ....[24]....
        /*07cc*/ 	.word	0x000016a0
        /*07d0*/ 	.word	0x00000000
        /*07d4*/ 	.word	0x0002a830
        /*07d8*/ 	.short	0x010a
        /*07da*/ 	.byte	0x3f
	.zero		1


	//   ....[25]....
        /*07dc*/ 	.word	0x00002f80
        /*07e0*/ 	.word	0x000000ff
        /*07e4*/ 	.word	0x00000000
        /*07e8*/ 	.short	0x0101
        /*07ea*/ 	.byte	0x04
	.zero		1


	//   ....[26]....
        /*07ec*/ 	.word	0x00003d00
        /*07f0*/ 	.word	0x000000ff
        /*07f4*/ 	.word	0x0002a830
        /*07f8*/ 	.short	0x010a
        /*07fa*/ 	.byte	0x07
	.zero		1


	//   ....[27]....
        /*07fc*/ 	.word	0x00003d40
        /*0800*/ 	.word	0x000000ff
        /*0804*/ 	.word	0x0002a830
        /*0808*/ 	.short	0x010a
        /*080a*/ 	.byte	0x07
	.zero		1


	//   ....[28]....
        /*080c*/ 	.word	0x00004680
        /*0810*/ 	.word	0x000000ff
        /*0814*/ 	.word	0x0002a850
        /*0818*/ 	.short	0x010a
        /*081a*/ 	.byte	0x0a
	.zero		1


	//   ....[29]....
        /*081c*/ 	.word	0x000046c0
        /*0820*/ 	.word	0x000000ff
        /*0824*/ 	.word	0x0002a850
        /*0828*/ 	.short	0x010a
        /*082a*/ 	.byte	0x0a
	.zero		1


	//   ....[30]....
        /*082c*/ 	.word	0x00004e00
        /*0830*/ 	.word	0x000000ff
        /*0834*/ 	.word	0x00000000
        /*0838*/ 	.short	0x0101
        /*083a*/ 	.byte	0x07
	.zero		1


	//   ....[31]....
        /*083c*/ 	.word	0x000064a0
        /*0840*/ 	.word	0x000000ff
        /*0844*/ 	.word	0x00000000
        /*0848*/ 	.short	0x0101
        /*084a*/ 	.byte	0x0a
	.zero		1


	//   ....[32]....
        /*084c*/ 	.word	0x00006730
        /*0850*/ 	.word	0x000000ff
        /*0854*/ 	.word	0x0002a830
        /*0858*/ 	.short	0x010a
        /*085a*/ 	.byte	0x07
	.zero		1


	//   ....[33]....
        /*085c*/ 	.word	0x00006770
        /*0860*/ 	.word	0x000000ff
        /*0864*/ 	.word	0x0002a830
        /*0868*/ 	.short	0x010a
        /*086a*/ 	.byte	0x07
	.zero		1


	//   ....[34]....
        /*086c*/ 	.word	0x000070b0
        /*0870*/ 	.word	0x000000ff
        /*0874*/ 	.word	0x0002a850
        /*0878*/ 	.short	0x010a
        /*087a*/ 	.byte	0x07
	.zero		1


	//   ....[35]....
        /*087c*/ 	.word	0x000070f0
        /*0880*/ 	.word	0x000000ff
        /*0884*/ 	.word	0x0002a850
        /*0888*/ 	.short	0x010a
        /*088a*/ 	.byte	0x07
	.zero		1


	//   ....[36]....
        /*088c*/ 	.word	0x000077a0
        /*0890*/ 	.word	0x000000ff
        /*0894*/ 	.word	0x00000000
        /*0898*/ 	.short	0x0101
        /*089a*/ 	.byte	0x04
	.zero		1


	//   ....[37]....
        /*089c*/ 	.word	0x00008790
        /*08a0*/ 	.word	0x000000ff
        /*08a4*/ 	.word	0x00000000
        /*08a8*/ 	.short	0x0101
        /*08aa*/ 	.byte	0x07
	.zero		1


	//   ....[38]....
        /*08ac*/ 	.word	0x00008d60
        /*08b0*/ 	.word	0x000000ff
        /*08b4*/ 	.word	0x0002a850
        /*08b8*/ 	.short	0x010a
        /*08ba*/ 	.byte	0x05
	.zero		1


	//   ....[39]....
        /*08bc*/ 	.word	0x00008da0
        /*08c0*/ 	.word	0x000000ff
        /*08c4*/ 	.word	0x0002a850
        /*08c8*/ 	.short	0x010a
        /*08ca*/ 	.byte	0x05
	.zero		1


	//   ....[40]....
        /*08cc*/ 	.word	0x00009270
        /*08d0*/ 	.word	0x000000ff
        /*08d4*/ 	.word	0x00000000
        /*08d8*/ 	.short	0x0101
        /*08da*/ 	.byte	0x04
	.zero		1


	//   ....[41]....
        /*08dc*/ 	.word	0x0000a590
        /*08e0*/ 	.word	0x00000028
        /*08e4*/ 	.word	0x00000000
        /*08e8*/ 	.short	0x0101
        /*08ea*/ 	.byte	0x3f
	.zero		1


	//   ....[42]....
        /*08ec*/ 	.word	0x0000c590
        /*08f0*/ 	.word	0x00000000
        /*08f4*/ 	.word	0x0002a840
        /*08f8*/ 	.short	0x010a
        /*08fa*/ 	.byte	0x3f
	.zero		1


	//   ....[43]....
        /*08fc*/ 	.word	0x0000cba0
        /*0900*/ 	.word	0x00000000
        /*0904*/ 	.word	0x0002a830
        /*0908*/ 	.short	0x0107
        /*090a*/ 	.byte	0x3f
	.zero		1


	//   ....[44]....
        /*090c*/ 	.word	0x0000cc60
        /*0910*/ 	.word	0x00000000
        /*0914*/ 	.word	0x0002a830
        /*0918*/ 	.short	0x0101
        /*091a*/ 	.byte	0x3f
	.zero		1


	//   ....[45]....
        /*091c*/ 	.word	0x0000d6b0
        /*0920*/ 	.word	0x00000011
        /*0924*/ 	.word	0x0002a800
        /*0928*/ 	.short	0x0107
        /*092a*/ 	.byte	0x3f
	.zero		1


	//   ....[46]....
        /*092c*/ 	.word	0x0000d7a0
        /*0930*/ 	.word	0x00000011
        /*0934*/ 	.word	0x0002a800
        /*0938*/ 	.short	0x0101
        /*093a*/ 	.byte	0x3f
	.zero		1


	//   ....[47]....
        /*093c*/ 	.word	0x0000d7c0
        /*0940*/ 	.word	0x00000011
        /*0944*/ 	.word	0x0002a820
        /*0948*/ 	.short	0x010a
        /*094a*/ 	.byte	0x3f
	.zero		1


	//   ....[48]....
        /*094c*/ 	.word	0x0000db20
        /*0950*/ 	.word	0x00000006
        /*0954*/ 	.word	0x0002a840
        /*0958*/ 	.short	0x010a
        /*095a*/ 	.byte	0x3f
	.zero		1


	//   ....[49]....
        /*095c*/ 	.word	0x0000dff0
        /*0960*/ 	.word	0x00000006
        /*0964*/ 	.word	0x0002a830
        /*0968*/ 	.short	0x0107
        /*096a*/ 	.byte	0x3f
	.zero		1


	//   ....[50]....
        /*096c*/ 	.word	0x0000e0b0
        /*0970*/ 	.word	0x00000006
        /*0974*/ 	.word	0x0002a830
        /*0978*/ 	.short	0x0101
        /*097a*/ 	.byte	0x3f
	.zero		1


	//   ....[51]....
        /*097c*/ 	.word	0x0000e110
        /*0980*/ 	.word	0x00000006
        /*0984*/ 	.word	0x0002a860
        /*0988*/ 	.short	0x010a
        /*098a*/ 	.byte	0x3f
	.zero		1


	//   ....[52]....
        /*098c*/ 	.word	0x0000e540
        /*0990*/ 	.word	0x00000006
        /*0994*/ 	.word	0x0002a850
        /*0998*/ 	.short	0x0107
        /*099a*/ 	.byte	0x3f
	.zero		1


	//   ....[53]....
        /*099c*/ 	.word	0x0000e690
        /*09a0*/ 	.word	0x00000006
        /*09a4*/ 	.word	0x0002a850
        /*09a8*/ 	.short	0x0101
        /*09aa*/ 	.byte	0x3f
	.zero		1


	//   ....[54]....
        /*09ac*/ 	.word	0x0000e920
        /*09b0*/ 	.word	0x00000004
        /*09b4*/ 	.word	0x0002a860
        /*09b8*/ 	.short	0x010a
        /*09ba*/ 	.byte	0x3f
	.zero		1


	//   ....[55]....
        /*09bc*/ 	.word	0x0000ed20
        /*09c0*/ 	.word	0x00000004
        /*09c4*/ 	.word	0x0002a850
        /*09c8*/ 	.short	0x0107
        /*09ca*/ 	.byte	0x3f
	.zero		1


	//   ....[56]....
        /*09cc*/ 	.word	0x0000ede0
        /*09d0*/ 	.word	0x00000004
        /*09d4*/ 	.word	0x0002a850
        /*09d8*/ 	.short	0x0101
        /*09da*/ 	.byte	0x3f
	.zero		1


	//   ....[57]....
        /*09dc*/ 	.word	0x0000f080
        /*09e0*/ 	.word	0x00000004
        /*09e4*/ 	.word	0x0002a820
        /*09e8*/ 	.short	0x010a
        /*09ea*/ 	.byte	0x3f
	.zero		1


	//   ....[58]....
        /*09ec*/ 	.word	0x0000f200
        /*09f0*/ 	.word	0x00000005
        /*09f4*/ 	.word	0x0002a840
        /*09f8*/ 	.short	0x010a
        /*09fa*/ 	.byte	0x3f
	.zero		1


	//   ....[59]....
        /*09fc*/ 	.word	0x0000f2a0
        /*0a00*/ 	.word	0x00000017
        /*0a04*/ 	.word	0x0002a840
        /*0a08*/ 	.short	0x010a
        /*0a0a*/ 	.byte	0x3f
	.zero		1


	//   ....[60]....
        /*0a0c*/ 	.word	0x0000f2e0
        /*0a10*/ 	.word	0x00000005
        /*0a14*/ 	.word	0x0002a860
        /*0a18*/ 	.short	0x010a
        /*0a1a*/ 	.byte	0x3f
	.zero		1


	//   ....[61]....
        /*0a1c*/ 	.word	0x0000f320
        /*0a20*/ 	.word	0x00000017
        /*0a24*/ 	.word	0x0002a860
        /*0a28*/ 	.short	0x010a
        /*0a2a*/ 	.byte	0x3f
	.zero		1


	//   ....[62]....
        /*0a2c*/ 	.word	0x0000f390
        /*0a30*/ 	.word	0x00000003
        /*0a34*/ 	.word	0x0002a800
        /*0a38*/ 	.short	0x010a
        /*0a3a*/ 	.byte	0x3f
	.zero		1


	//   ....[63]....
        /*0a3c*/ 	.word	0x0000f3e0
        /*0a40*/ 	.word	0x00000000
        /*0a44*/ 	.word	0x0002a830
        /*0a48*/ 	.short	0x010a
        /*0a4a*/ 	.byte	0x3f
	.zero		1


	//   ....[64]....
        /*0a4c*/ 	.word	0x0000f440
        /*0a50*/ 	.word	0x0000000a
        /*0a54*/ 	.word	0x0002a830
        /*0a58*/ 	.short	0x010a
        /*0a5a*/ 	.byte	0x3f
	.zero		1


	//   ....[65]....
        /*0a5c*/ 	.word	0x0000f4a0
        /*0a60*/ 	.word	0x00000009
        /*0a64*/ 	.word	0x0002a850
        /*0a68*/ 	.short	0x010a
        /*0a6a*/ 	.byte	0x3f
	.zero		1


	//   ....[66]....
        /*0a6c*/ 	.word	0x0000f500
        /*0a70*/ 	.word	0x0000000a
        /*0a74*/ 	.word	0x0002a830
        /*0a78*/ 	.short	0x010a
        /*0a7a*/ 	.byte	0x3f
	.zero		1


	//   ....[67]....
        /*0a7c*/ 	.word	0x0000f560
        /*0a80*/ 	.word	0x00000009
        /*0a84*/ 	.word	0x0002a850
        /*0a88*/ 	.short	0x010a
        /*0a8a*/ 	.byte	0x3f
	.zero		1


	//   ....[68]....
        /*0a8c*/ 	.word	0x0000f5c0
        /*0a90*/ 	.word	0x00000003
        /*0a94*/ 	.word	0x0002a850
        /*0a98*/ 	.short	0x010a
        /*0a9a*/ 	.byte	0x3f
	.zero		1


	//   ....[69]....
        /*0a9c*/ 	.word	0x0000f6c0
        /*0aa0*/ 	.word	0x00000000
        /*0aa4*/ 	.word	0x0002a840
        /*0aa8*/ 	.short	0x010a
        /*0aaa*/ 	.byte	0x3f
	.zero		1


	//   ....[70]....
        /*0aac*/ 	.word	0x00010960
        /*0ab0*/ 	.word	0x00000011
        /*0ab4*/ 	.word	0x0002a820
        /*0ab8*/ 	.short	0x010a
        /*0aba*/ 	.byte	0x3f
	.zero		1


	//   ....[71]....
        /*0abc*/ 	.word	0x000109b0
        /*0ac0*/ 	.word	0x00000006
        /*0ac4*/ 	.word	0x0002a840
        /*0ac8*/ 	.short	0x010a
        /*0aca*/ 	.byte	0x3f
	.zero		1


	//   ....[72]....
        /*0acc*/ 	.word	0x000110e0
        /*0ad0*/ 	.word	0x00000006
        /*0ad4*/ 	.word	0x0002a860
        /*0ad8*/ 	.short	0x010a
        /*0ada*/ 	.byte	0x3f
	.zero		1


	//   ....[73]....
        /*0adc*/ 	.word	0x00011880
        /*0ae0*/ 	.word	0x00000004
        /*0ae4*/ 	.word	0x0002a860
        /*0ae8*/ 	.short	0x010a
        /*0aea*/ 	.byte	0x3f
	.zero		1


	//   ....[74]....
        /*0aec*/ 	.word	0x00012190
        /*0af0*/ 	.word	0x00000004
        /*0af4*/ 	.word	0x0002a820
        /*0af8*/ 	.short	0x010a
        /*0afa*/ 	.byte	0x3f
	.zero		1


	//   ....[75]....
        /*0afc*/ 	.word	0x00012330
        /*0b00*/ 	.word	0x00000005
        /*0b04*/ 	.word	0x0002a840
        /*0b08*/ 	.short	0x010a
        /*0b0a*/ 	.byte	0x3f
	.zero		1


	//   ....[76]....
        /*0b0c*/ 	.word	0x00012380
        /*0b10*/ 	.word	0x00000017
        /*0b14*/ 	.word	0x0002a840
        /*0b18*/ 	.short	0x010a
        /*0b1a*/ 	.byte	0x3f
	.zero		1


	//   ....[77]....
        /*0b1c*/ 	.word	0x000123d0
        /*0b20*/ 	.word	0x00000005
        /*0b24*/ 	.word	0x0002a860
        /*0b28*/ 	.short	0x010a
        /*0b2a*/ 	.byte	0x3f
	.zero		1


	//----- nvinfo : EIATTR_NUM_MBARRIERS
	.align		4
.L_512:
        /*0b2c*/ 	.byte	0x03, 0x38
        /*0b2e*/ 	.short	0x0016


	//----- nvinfo : EIATTR_EXIT_INSTR_OFFSETS
	.align		4
        /*0b30*/ 	.byte	0x04, 0x1c
        /*0b32*/ 	.short	(.L_514 - .L_513)


	//   ....[0]....
.L_513:
        /*0b34*/ 	.word	0x00000930


	//   ....[1]....
        /*0b38*/ 	.word	0x0000b260


	//   ....[2]....
        /*0b3c*/ 	.word	0x0000f370


	//----- nvinfo : EIATTR_MAX_THREADS
	.align		4
.L_514:
        /*0b40*/ 	.byte	0x04, 0x05
        /*0b42*/ 	.short	(.L_516 - .L_515)
.L_515:
        /*0b44*/ 	.word	0x00000180
        /*0b48*/ 	.word	0x00000001
        /*0b4c*/ 	.word	0x00000001


	//----- nvinfo : EIATTR_CRS_STACK_SIZE
	.align		4
.L_516:
        /*0b50*/ 	.byte	0x04, 0x1e
        /*0b52*/ 	.short	(.L_518 - .L_517)
.L_517:
        /*0b54*/ 	.word	0x00000000


	//----- nvinfo : EIATTR_CBANK_PARAM_SIZE
	.align		4
.L_518:
        /*0b58*/ 	.byte	0x03, 0x19
        /*0b5a*/ 	.short	0x0af0


	//----- nvinfo : EIATTR_PARAM_CBANK
	.align		4
        /*0b5c*/ 	.byte	0x04, 0x0a
        /*0b5e*/ 	.short	(.L_520 - .L_519)
	.align		4
.L_519:
        /*0b60*/ 	.word	index@(.nv.constant0._ZN7cutlass13device_kernelIN5flash11enable_sm90INS1_16FlashAttnFwdSm90INS1_25CollectiveMainloopFwdSm90ILi2EN4cute5tupleIJNS5_1CILi1EEES8_S8_EEENS6_IJNS7_ILi128EEENS7_ILi96EEENS7_ILi192EEEEEELi128ENS_10bfloat16_tEfNS_4arch4Sm90ELb1ELb0ELb1ELb0ELb1ELb0ELb0ELb1ELb1ELb1ELb0ELb0EEENS1_21CollectiveEpilogueFwdINS6_IJSA_SA_SB_EEES9_SE_SG_Li256ELb0ELb1ELb0ELb0EEENS1_30DynamicPersistentTileSchedulerILi256ELi128ELb0ELb1ELb1EEEEEEEEEvNT_6ParamsE)
        /*0b64*/ 	.short	0x0210
        /*0b66*/ 	.short	0x0af0


	//----- nvinfo : EIATTR_SW_WAR
	.align		4
.L_520:
        /*0b68*/ 	.byte	0x04, 0x36
        /*0b6a*/ 	.short	(.L_522 - .L_521)
.L_521:
        /*0b6c*/ 	.word	0x00000008
.L_522:


//--------------------- .nv.info._ZN7cutlass13device_kernelIN5flash11enable_sm90INS1_16FlashAttnFwdSm90INS1_25CollectiveMainloopFwdSm90ILi2EN4cute5tupleIJNS5_1CILi1EEES8_S8_EEENS6_IJNS7_ILi128EEENS7_ILi96EEENS7_ILi192EEEEEELi128ENS_10bfloat16_tEfNS_4arch4Sm90ELb1ELb0ELb1ELb1ELb1ELb0ELb0ELb1ELb1ELb1ELb0ELb0EEENS1_21CollectiveEpilogueFwdINS6_IJSA_SA_SB_EEES9_SE_SG_Li256ELb1ELb1ELb0ELb0EEENS1_36VarlenDynamicPersistentTileSchedulerILi128ELi96ELi256ELi128ELb0ELb1ELb1ELb1ELb1ELb1EEEEEEEEEvNT_6ParamsE --------------------------
	.section	.nv.info._ZN7cutlass13device_kernelIN5flash11enable_sm90INS1_16FlashAttnFwdSm90INS1_25CollectiveMainloopFwdSm90ILi2EN4cute5tupleIJNS5_1CILi1EEES8_S8_EEENS6_IJNS7_ILi128EEENS7_ILi96EEENS7_ILi192EEEEEELi128ENS_10bfloat16_tEfNS_4arch4Sm90ELb1ELb0ELb1ELb1ELb1ELb0ELb0ELb1ELb1ELb1ELb0ELb0EEENS1_21CollectiveEpilogueFwdINS6_IJSA_SA_SB_EEES9_SE_SG_Li256ELb1ELb1ELb0ELb0EEENS1_36VarlenDynamicPersistentTileSchedulerILi128ELi96ELi256ELi128ELb0ELb1ELb1ELb1ELb1ELb1EEEEEEEEEvNT_6ParamsE,"",@"SHT_CUDA_INFO"
	.sectionflags	@""
	.align	4


	//----- nvinfo : EIATTR_CUDA_API_VERSION
	.align		4
        /*0000*/ 	.byte	0x04, 0x37
        /*0002*/ 	.short	(.L_524 - .L_523)
.L_523:
        /*0004*/ 	.word	0x00000082


	//----- nvinfo : EIATTR_KPARAM_INFO
	.align		4
.L_524:
        /*0008*/ 	.byte	0x04, 0x17
        /*000a*/ 	.short	(.L_526 - .L_525)
.L_525:
        /*000c*/ 	.word	0x00000000
        /*0010*/ 	.short	0x0000
        /*0012*/ 	.short	0x0070
        /*0014*/ 	.byte	0x00, 0xf0, 0x01, 0x2a


	//----- nvinfo : EIATTR_SPARSE_MMA_MASK
	.align		4
.L_526:
        /*0018*/ 	.byte	0x03, 0x50
        /*001a*/ 	.short	0x0000


	//----- nvinfo : EIATTR_MAXREG_COUNT
	.align		4
        /*001c*/ 	.byte	0x03, 0x1b
        /*001e*/ 	.short	0x00a8


	//----- nvinfo : EIATTR_NUM_BARRIERS
	.align		4
        /*0020*/ 	.byte	0x02, 0x4c
        /*0022*/ 	.byte	0x09
	.zero		1


	//----- nvinfo : EIATTR_EXTERNS
	.align		4
        /*0024*/ 	.byte	0x04, 0x0f
        /*0026*/ 	.short	(.L_528 - .L_527)


	//   ....[0]....
	.align		4
.L_527:
        /*0028*/ 	.word	index@(__assertfail)


	//----- nvinfo : EIATTR_ANNOTATIONS
	.align		4
.L_528:
        /*002c*/ 	.byte	0x04, 0x55
        /*002e*/ 	.short	(.L_530 - .L_529)


	//   ....[0]....
.L_529:
        /* <DEDUP_REMOVED lines=11> */


	//----- nvinfo : EIATTR_MERCURY_ISA_VERSION
	.align		4
.L_530:
        /*00d0*/ 	.byte	0x03, 0x5f
        /*00d2*/ 	.short	0x0101


	//----- nvinfo : EIATTR_UNUSED_LOAD_BYTE_OFFSET
	.align		4
        /*00d4*/ 	.byte	0x04, 0x44
        /*00d6*/ 	.short	(.L_532 - .L_531)


	//   ....[0]....
.L_531:
        /*00d8*/ 	.word	0x00000930
        /*00dc*/ 	.word	0x0000fff0


	//   ....[1]....
        /*00e0*/ 	.word	0x00009680
        /*00e4*/ 	.word	0x0000fff0


	//----- nvinfo : EIATTR_INT_WARP_WIDE_INSTR_OFFSETS
	.align		4
.L_532:
        /*00e8*/ 	.byte	0x04, 0x31
        /*00ea*/ 	.short	(.L_534 - .L_533)


	//   ....[0]....
.L_533:
        /*00ec*/ 	.word	0x000000c0


	//   ....[1]....
        /*00f0*/ 	.word	0x000000d0


	//   ....[2]....
        /*00f4*/ 	.word	0x00000170


	//   ....[3]....
        /*00f8*/ 	.word	0x0000c8d0


	//   ....[4]....
        /*00fc*/ 	.word	0x0000c960


	//   ....[5]....
        /*0100*/ 	.word	0x0000f880


	//   ....[6]....
        /*0104*/ 	.word	0x0000f910


	//----- nvinfo : EIATTR_COOP_GROUP_MASK_REGIDS
	.align		4
.L_534:
        /*0108*/ 	.byte	0x04, 0x29
        /*010a*/ 	.short	(.L_536 - .L_535)


	//   ....[0]....
.L_535:
        /*010c*/ 	.word	0xffffffff


	//   ....[1]....
        /*0110*/ 	.word	0xffffffff


	//   ....[2]....
        /*0114*/ 	.word	0xffffffff


	//   ....[3]....
        /*0118*/ 	.word	0xffffffff


	//   ....[4]....
        /*011c*/ 	.word	0xffffffff


	//   ....[5]....
        /*0120*/ 	.word	0xffffffff


	//   ....[6]....
        /*0124*/ 	.word	0xffffffff


	//   ....[7]....
        /*0128*/ 	.word	0xffffffff


	//   ....[8]....
        /*012c*/ 	.word	0xffffffff


	//   ....[9]....
        /*0130*/ 	.word	0xffffffff


	//   ....[10]....
        /*0134*/ 	.word	0xffffffff


	//   ....[11]....
        /*0138*/ 	.word	0xffffffff


	//   ....[12]....
        /*013c*/ 	.word	0xffffffff


	//   ....[13]....
        /*0140*/ 	.word	0xffffffff


	//   ....[14]....
        /*0144*/ 	.word	0xffffffff


	//   ....[15]....
        /*0148*/ 	.word	0xffffffff


	//   ....[16]....
        /*014c*/ 	.word	0xffffffff


	//   ....[17]....
        /*0150*/ 	.word	0xffffffff


	//   ....[18]....
        /*0154*/ 	.word	0xffffffff


	//   ....[19]....
        /*0158*/ 	.word	0xffffffff


	//   ....[20]....
        /*015c*/ 	.word	0xffffffff


	//   ....[21]....
        /*0160*/ 	.word	0xffffffff


	//   ....[22]....
        /*0164*/ 	.word	0xffffffff


	//   ....[23]....
        /*0168*/ 	.word	0xffffffff


	//   ....[24]....
        /*016c*/ 	.word	0xffffffff


	//   ....[25]....
        /*0170*/ 	.word	0xffffffff


	//   ....[26]....
        /*0174*/ 	.word	0xffffffff


	//   ....[27]....
        /*0178*/ 	.word	0xffffffff


	//   ....[28]....
        /*017c*/ 	.word	0xffffffff


	//   ....[29]....
        /*0180*/ 	.word	0xffffffff


	//   ....[30]....
        /*0184*/ 	.word	0xffffffff


	//   ....[31]....
        /*0188*/ 	.word	0xffffffff


	//   ....[32]....
        /*018c*/ 	.word	0xffffffff


	//   ....[33]....
        /*0190*/ 	.word	0xffffffff


	//   ....[34]....
        /*0194*/ 	.word	0xffffffff


	//   ....[35]....
        /*0198*/ 	.word	0xffffffff


	//   ....[36]....
        /*019c*/ 	.word	0xffffffff


	//   ....[37]....
        /*01a0*/ 	.word	0xffffffff


	//   ....[38]....
        /*01a4*/ 	.word	0xffffffff


	//   ....[39]....
        /*01a8*/ 	.word	0xffffffff


	//   ....[40]....
        /*01ac*/ 	.word	0xffffffff


	//   ....[41]....
        /*01b0*/ 	.word	0xffffffff


	//   ....[42]....
        /*01b4*/ 	.word	0xffffffff


	//   ....[43]....
        /*01b8*/ 	.word	0xffffffff


	//   ....[44]....
        /*01bc*/ 	.word	0xffffffff


	//   ....[45]....
        /*01c0*/ 	.word	0xffffffff


	//   ....[46]....
        /*01c4*/ 	.word	0xffffffff


	//   ....[47]....
        /*01c8*/ 	.word	0xffffffff


	//   ....[48]....
        /*01cc*/ 	.word	0xffffffff


	//   ....[49]....
        /*01d0*/ 	.word	0xffffffff


	//   ....[50]....
        /*01d4*/ 	.word	0xffffffff


	//   ....[51]....
        /*01d8*/ 	.word	0xffffffff


	//   ....[52]....
        /*01dc*/ 	.word	0xffffffff


	//   ....[53]....
        /*01e0*/ 	.word	0xffffffff


	//   ....[54]....
        /*01e4*/ 	.word	0xffffffff


	//   ....[55]....
        /*01e8*/ 	.word	0xffffffff


	//   ....[56]....
        /*01ec*/ 	.word	0xffffffff


	//   ....[57]....
        /*01f0*/ 	.word	0xffffffff


	//   ....[58]....
        /*01f4*/ 	.word	0xffffffff


	//   ....[59]....
        /*01f8*/ 	.word	0xffffffff


	//   ....[60]....
        /*01fc*/ 	.word	0xffffffff


	//   ....[61]....
        /*0200*/ 	.word	0xffffffff


	//   ....[62]....
        /*0204*/ 	.word	0xffffffff


	//   ....[63]....
        /*0208*/ 	.word	0xffffffff


	//   ....[64]....
        /*020c*/ 	.word	0xffffffff


	//   ....[65]....
        /*0210*/ 	.word	0xffffffff


	//   ....[66]....
        /*0214*/ 	.word	0xffffffff


	//   ....[67]....
        /*0218*/ 	.word	0xffffffff


	//   ....[68]....
        /*021c*/ 	.word	0xffffffff


	//   ....[69]....
        /*0220*/ 	.word	0xffffffff


	//   ....[70]....
        /*0224*/ 	.word	0xffffffff


	//   ....[71]....
        /*0228*/ 	.word	0xffffffff


	//   ....[72]....
        /*022c*/ 	.word	0xffffffff


	//   ....[73]....
        /*0230*/ 	.word	0xffffffff


	//   ....[74]....
        /*0234*/ 	.word	0xffffffff


	//   ....[75]....
        /*0238*/ 	.word	0xffffffff


	//   ....[76]....
        /*023c*/ 	.word	0xffffffff


	//   ....[77]....
        /*0240*/ 	.word	0xffffffff


	//   ....[78]....
        /*0244*/ 	.word	0xffffffff


	//   ....[79]....
        /*0248*/ 	.word	0xffffffff


	//   ....[80]....
        /*024c*/ 	.word	0xffffffff


	//   ....[81]....
        /*0250*/ 	.word	0xffffffff


	//   ....[82]....
        /*0254*/ 	.word	0xffffffff


	//   ....[83]....
        /*0258*/ 	.word	0xffffffff


	//   ....[84]....
        /*025c*/ 	.word	0xffffffff


	//   ....[85]....
        /*0260*/ 	.word	0xffffffff


	//   ....[86]....
        /*0264*/ 	.word	0xffffffff


	//   ....[87]....
        /*0268*/ 	.word	0xffffffff


	//   ....[88]....
        /*026c*/ 	.word	0xffffffff


	//   ....[89]....
        /*0270*/ 	.word	0xffffffff


	//   ....[90]....
        /*0274*/ 	.word	0xffffffff


	//   ....[91]....
        /*0278*/ 	.word	0xffffffff


	//   ....[92]....
        /*027c*/ 	.word	0xffffffff


	//   ....[93]....
        /*0280*/ 	.word	0xffffffff


	//   ....[94]....
        /*0284*/ 	.word	0xffffffff


	//   ....[95]....
        /*0288*/ 	.word	0xffffffff


	//   ....[96]....
        /*028c*/ 	.word	0xffffffff


	//   ....[97]....
        /*0290*/ 	.word	0xffffffff


	//   ....[98]....
        /*0294*/ 	.word	0xffffffff


	//   ....[99]....
        /*0298*/ 	.word	0xffffffff


	//   ....[100]....
        /*029c*/ 	.word	0xffffffff


	//   ....[101]....
        /*02a0*/ 	.word	0xffffffff


	//   ....[102]....
        /*02a4*/ 	.word	0xffffffff


	//   ....[103]....
        /*02a8*/ 	.word	0xffffffff


	//   ....[104]....
        /*02ac*/ 	.word	0xffffffff


	//   ....[105]....
        /*02b0*/ 	.word	0xffffffff


	//   ....[106]....
        /*02b4*/ 	.word	0xffffffff


	//   ....[107]....
        /*02b8*/ 	.word	0xffffffff


	//   ....[108]....
        /*02bc*/ 	.word	0xffffffff


	//   ....[109]....
        /*02c0*/ 	.word	0xffffffff


	//   ....[110]....
        /*02c4*/ 	.word	0xffffffff


	//   ....[111]....
        /*02c8*/ 	.word	0xffffffff


	//   ....[112]....
        /*02cc*/ 	.word	0xffffffff


	//   ....[113]....
        /*02d0*/ 	.word	0xffffffff


	//   ....[114]....
        /*02d4*/ 	.word	0xffffffff


	//   ....[115]....
        /*02d8*/ 	.word	0xffffffff


	//   ....[116]....
        /*02dc*/ 	.word	0xffffffff


	//   ....[117]....
        /*02e0*/ 	.word	0xffffffff


	//   ....[118]....
        /*02e4*/ 	.word	0xffffffff


	//   ....[119]....
        /*02e8*/ 	.word	0xffffffff


	//   ....[120]....
        /*02ec*/ 	.word	0xffffffff


	//   ....[121]....
        /*02f0*/ 	.word	0xffffffff


	//   ....[122]....
        /*02f4*/ 	.word	0xffffffff


	//   ....[123]....
        /*02f8*/ 	.word	0xffffffff


	//   ....[124]....
        /*02fc*/ 	.word	0xffffffff


	//   ....[125]....
        /*0300*/ 	.word	0xffffffff


	//   ....[126]....
        /*0304*/ 	.word	0xffffffff


	//   ....[127]....
        /*0308*/ 	.word	0xffffffff


	//   ....[128]....
        /*030c*/ 	.word	0xffffffff


	//   ....[129]....
        /*0310*/ 	.word	0xffffffff


	//   ....[130]....
        /*0314*/ 	.word	0xffffffff


	//   ....[131]....
        /*0318*/ 	.word	0xffffffff


	//   ....[132]....
        /*031c*/ 	.word	0xffffffff


	//   ....[133]....
        /*0320*/ 	.word	0xffffffff


	//   ....[134]....
        /*0324*/ 	.word	0xffffffff


	//   ....[135]....
        /*0328*/ 	.word	0xffffffff


	//   ....[136]....
        /*032c*/ 	.word	0xffffffff


	//   ....[137]....
        /*0330*/ 	.word	0xffffffff


	//   ....[138]....
        /*0334*/ 	.word	0xffffffff


	//   ....[139]....
        /*0338*/ 	.word	0xffffffff


	//   ....[140]....
        /*033c*/ 	.word	0xffffffff


	//   ....[141]....
        /*0340*/ 	.word	0xffffffff


	//   ....[142]....
        /*0344*/ 	.word	0xffffffff


	//   ....[143]....
        /*0348*/ 	.word	0xffffffff


	//   ....[144]....
        /*034c*/ 	.word	0xffffffff


	//   ....[145]....
        /*0350*/ 	.word	0x0500000f


	//   ....[146]....
        /*0354*/ 	.word	0x0500000f


	//   ....[147]....
        /*0358*/ 	.word	0x0500000f


	//   ....[148]....
        /*035c*/ 	.word	0x0500000f


	//   ....[149]....
        /*0360*/ 	.word	0x0500000f


	//   ....[150]....
        /*0364*/ 	.word	0x0500000f


	//   ....[151]....
        /*0368*/ 	.word	0x0500000f


	//   ....[152]....
        /*036c*/ 	.word	0x0500000f


	//   ....[153]....
        /*0370*/ 	.word	0x0500000f


	//   ....[154]....
        /*0374*/ 	.word	0x0500000f


	//   ....[155]....
        /*0378*/ 	.word	0x0500000f


	//   ....[156]....
        /*037c*/ 	.word	0x0500000f


	//   ....[157]....
        /*0380*/ 	.word	0x0500000f


	//   ....[158]....
        /*0384*/ 	.word	0x0500000f


	//   ....[159]....
        /*0388*/ 	.word	0x0500000f


	//   ....[160]....
        /*038c*/ 	.word	0x0500000f


	//   ....[161]....
        /*0390*/ 	.word	0x0500000f


	//   ....[162]....
        /*0394*/ 	.word	0x0500000f


	//   ....[163]....
        /*0398*/ 	.word	0x0500000f


	//   ....[164]....
        /*039c*/ 	.word	0x0500000f


	//   ....[165]....
        /*03a0*/ 	.word	0x0500000f


	//   ....[166]....
        /*03a4*/ 	.word	0x0500000f


	//   ....[167]....
        /*03a8*/ 	.word	0x0500000f


	//   ....[168]....
        /*03ac*/ 	.word	0x0500000f


	//   ....[169]....
        /*03b0*/ 	.word	0x0500000f


	//   ....[170]....
        /*03b4*/ 	.word	0x0500000f


	//   ....[171]....
        /*03b8*/ 	.word	0x0500000f


	//   ....[172]....
        /*03bc*/ 	.word	0x0500000f


	//   ....[173]....
        /*03c0*/ 	.word	0x0500000f


	//   ....[174]....
        /*03c4*/ 	.word	0x0500000f


	//   ....[175]....
        /*03c8*/ 	.word	0x0500000f


	//   ....[176]....
        /*03cc*/ 	.word	0x0500000f


	//   ....[177]....
        /*03d0*/ 	.word	0x0500000f


	//   ....[178]....
        /*03d4*/ 	.word	0x0500000f


	//   ....[179]....
        /*03d8*/ 	.word	0x0500000f


	//   ....[180]....
        /*03dc*/ 	.word	0x0500000f


	//   ....[181]....
        /*03e0*/ 	.word	0x0500000f


	//   ....[182]....
        /*03e4*/ 	.word	0x0500000f


	//   ....[183]....
        /*03e8*/ 	.word	0x0500000f


	//   ....[184]....
        /*03ec*/ 	.word	0x0500000f


	//   ....[185]....
        /*03f0*/ 	.word	0x0500000f


	//   ....[186]....
        /*03f4*/ 	.word	0x0500000f


	//   ....[187]....
        /*03f8*/ 	.word	0x0500000f


	//   ....[188]....
        /*03fc*/ 	.word	0x0500000f


	//   ....[189]....
        /*0400*/ 	.word	0x0500000f


	//   ....[190]....
        /*0404*/ 	.word	0x0500000f


	//   ....[191]....
        /*0408*/ 	.word	0x0500000f


	//   ....[192]....
        /*040c*/ 	.word	0x0500000f


	//   ....[193]....
        /*0410*/ 	.word	0x0500000f


	//   ....[194]....
        /*0414*/ 	.word	0x0500000f


	//   ....[195]....
        /*0418*/ 	.word	0x0500000f


	//   ....[196]....
        /*041c*/ 	.word	0x0500000f


	//   ....[197]....
        /*0420*/ 	.word	0x0500000f


	//   ....[198]....
        /*0424*/ 	.word	0x0500000f


	//   ....[199]....
        /*0428*/ 	.word	0x0500000f


	//   ....[200]....
        /*042c*/ 	.word	0x0500000f


	//   ....[201]....
        /*0430*/ 	.word	0x0500000f


	//   ....[202]....
        /*0434*/ 	.word	0x0500000f


	//   ....[203]....
        /*0438*/ 	.word	0x0500000f


	//   ....[204]....
        /*043c*/ 	.word	0x0500000f


	//   ....[205]....
        /*0440*/ 	.word	0x0500000f


	//   ....[206]....
        /*0444*/ 	.word	0x0500000f


	//   ....[207]....
        /*0448*/ 	.word	0x0500000f


	//   ....[208]....
        /*044c*/ 	.word	0x0500000f


	//   ....[209]....
        /*0450*/ 	.word	0x0500000f


	//   ....[210]....
        /*0454*/ 	.word	0x0500000f


	//   ....[211]....
        /*0458*/ 	.word	0x0500000f


	//   ....[212]....
        /*045c*/ 	.word	0x0500000f


	//   ....[213]....
        /*0460*/ 	.word	0x0500000f


	//   ....[214]....
        /*0464*/ 	.word	0x0500000f


	//   ....[215]....
        /*0468*/ 	.word	0x0500000f


	//   ....[216]....
        /*046c*/ 	.word	0x0500000f


	//   ....[217]....
        /*0470*/ 	.word	0x0500000f


	//   ....[218]....
        /*0474*/ 	.word	0x0500000f


	//   ....[219]....
        /*0478*/ 	.word	0x0500000f


	//   ....[220]....
        /*047c*/ 	.word	0x0500000f


	//   ....[221]....
        /*0480*/ 	.word	0x0500000f


	//   ....[222]....
        /*0484*/ 	.word	0x0500000f


	//   ....[223]....
        /*0488*/ 	.word	0x0500000f


	//   ....[224]....
        /*048c*/ 	.word	0x0500000f


	//   ....[225]....
        /*0490*/ 	.word	0x0500000f


	//   ....[226]....
        /*0494*/ 	.word	0x0500000f


	//   ....[227]....
        /*0498*/ 	.word	0x0500000f


	//----- nvinfo : EIATTR_COOP_GROUP_INSTR_OFFSETS
	.align		4
.L_536:
        /*049c*/ 	.byte	0x04, 0x28
        /*049e*/ 	.short	(.L_538 - .L_537)


	//   ....[0]....
.L_537:
        /*04a0*/ 	.word	0x00000070


	//   ....[1]....
        /*04a4*/ 	.word	0x000000b0


	//   ....[2]....
        /*04a8*/ 	.word	0x000002d0


	//   ....[3]....
        /*04ac*/ 	.word	0x00000430


	//   ....[4]....
        /*04b0*/ 	.word	0x00000550


	//   ....[5]....
        /*04b4*/ 	.word	0x000006b0


	//   ....[6]....
        /*04b8*/ 	.word	0x000013f0


	//   ....[7]....
        /*04bc*/ 	.word	0x00002070


	//   ....[8]....
        /*04c0*/ 	.word	0x000020b0


	//   ....[9]....
        /*04c4*/ 	.word	0x00002850


	//   ....[10]....
        /*04c8*/ 	.word	0x00002910


	//   ....[11]....
        /*04cc*/ 	.word	0x00003000


	//   ....[12]....
        /*04d0*/ 	.word	0x00003090


	//   ....[13]....
        /*04d4*/ 	.word	0x00004c60


	//   ....[14]....
        /*04d8*/ 	.word	0x00004ca0


	//   ....[15]....
        /*04dc*/ 	.word	0x000053c0


	//   ....[16]....
        /*04e0*/ 	.word	0x000054a0


	//   ....[17]....
        /*04e4*/ 	.word	0x00005b80


	//   ....[18]....
        /*04e8*/ 	.word	0x00005c00


	//   ....[19]....
        /*04ec*/ 	.word	0x00007c80


	//   ....[20]....
        /*04f0*/ 	.word	0x00007cb0


	//   ....[21]....
        /*04f4*/ 	.word	0x00007ce0


	//   ....[22]....
        /*04f8*/ 	.word	0x00007d00


	//   ....[23]....
        /*04fc*/ 	.word	0x00008de0


	//   ....[24]....
        /*0500*/ 	.word	0x00008e10


	//   ....[25]....
        /*0504*/ 	.word	0x00008eb0


	//   ....[26]....
        /*0508*/ 	.word	0x00008ec0


	//   ....[27]....
        /*050c*/ 	.word	0x0000a0c0


	//   ....[28]....
        /*0510*/ 	.word	0x0000a100


	//   ....[29]....
        /*0514*/ 	.word	0x0000a140


	//   ....[30]....
        /*0518*/ 	.word	0x0000a170


	//   ....[31]....
        /*051c*/ 	.word	0x0000a6e0


	//   ....[32]....
        /*0520*/ 	.word	0x0000a720


	//   ....[33]....
        /*0524*/ 	.word	0x0000a7e0


	//   ....[34]....
        /*0528*/ 	.word	0x0000a800


	//   ....[35]....
        /*052c*/ 	.word	0x0000a8c0


	//   ....[36]....
        /*0530*/ 	.word	0x0000a8e0


	//   ....[37]....
        /*0534*/ 	.word	0x0000a9b0


	//   ....[38]....
        /*0538*/ 	.word	0x0000a9d0


	//   ....[39]....
        /*053c*/ 	.word	0x0000b200


	//   ....[40]....
        /*0540*/ 	.word	0x0000b210


	//   ....[41]....
        /*0544*/ 	.word	0x0000b2d0


	//   ....[42]....
        /*0548*/ 	.word	0x0000b2f0


	//   ....[43]....
        /*054c*/ 	.word	0x0000b3b0


	//   ....[44]....
        /*0550*/ 	.word	0x0000b3d0


	//   ....[45]....
        /*0554*/ 	.word	0x0000b4a0


	//   ....[46]....
        /*0558*/ 	.word	0x0000b4c0


	//   ....[47]....
        /*055c*/ 	.word	0x0000b600


	//   ....[48]....
        /*0560*/ 	.word	0x0000b7d0


	//   ....[49]....
        /*0564*/ 	.word	0x0000b800


	//   ....[50]....
        /*0568*/ 	.word	0x0000b830


	//   ....[51]....
        /*056c*/ 	.word	0x0000b860


	//   ....[52]....
        /*0570*/ 	.word	0x0000b890


	//   ....[53]....
        /*0574*/ 	.word	0x0000b8c0


	//   ....[54]....
        /*0578*/ 	.word	0x0000ba10


	//   ....[55]....
        /*057c*/ 	.word	0x0000ba40


	//   ....[56]....
        /*0580*/ 	.word	0x0000ba70


	//   ....[57]....
        /*0584*/ 	.word	0x0000baa0


	//   ....[58]....
        /*0588*/ 	.word	0x0000bad0


	//   ....[59]....
        /*058c*/ 	.word	0x0000bb00


	//   ....[60]....
        /*0590*/ 	.word	0x0000bb90


	//   ....[61]....
        /*0594*/ 	.word	0x0000bbf0


	//   ....[62]....
        /*0598*/ 	.word	0x0000bc80


	//   ....[63]....
        /*059c*/ 	.word	0x0000d580


	//   ....[64]....
        /*05a0*/ 	.word	0x0000d5a0


	//   ....[65]....
        /*05a4*/ 	.word	0x0000d650


	//   ....[66]....
        /*05a8*/ 	.word	0x0000d670


	//   ....[67]....
        /*05ac*/ 	.word	0x0000d710


	//   ....[68]....
        /*05b0*/ 	.word	0x0000d730


	//   ....[69]....
        /*05b4*/ 	.word	0x0000d7d0


	//   ....[70]....
        /*05b8*/ 	.word	0x0000d7f0


	//   ....[71]....
        /*05bc*/ 	.word	0x0000d890


	//   ....[72]....
        /*05c0*/ 	.word	0x0000d8b0


	//   ....[73]....
        /*05c4*/ 	.word	0x0000d8c0


	//   ....[74]....
        /*05c8*/ 	.word	0x0000d950


	//   ....[75]....
        /*05cc*/ 	.word	0x0000e100


	//   ....[76]....
        /*05d0*/ 	.word	0x0000e130


	//   ....[77]....
        /*05d4*/ 	.word	0x0000e190


	//   ....[78]....
        /*05d8*/ 	.word	0x0000e1f0


	//   ....[79]....
        /*05dc*/ 	.word	0x0000e240


	//   ....[80]....
        /*05e0*/ 	.word	0x0000e2a0


	//   ....[81]....
        /*05e4*/ 	.word	0x0000e2f0


	//   ....[82]....
        /*05e8*/ 	.word	0x0000e350


	//   ....[83]....
        /*05ec*/ 	.word	0x0000e390


	//   ....[84]....
        /*05f0*/ 	.word	0x0000e400


	//   ....[85]....
        /*05f4*/ 	.word	0x0000e440


	//   ....[86]....
        /*05f8*/ 	.word	0x0000e4b0


	//   ....[87]....
        /*05fc*/ 	.word	0x0000e4f0


	//   ....[88]....
        /*0600*/ 	.word	0x0000e550


	//   ....[89]....
        /*0604*/ 	.word	0x0000e570


	//   ....[90]....
        /*0608*/ 	.word	0x0000e5b0


	//   ....[91]....
        /*060c*/ 	.word	0x0000ed60


	//   ....[92]....
        /*0610*/ 	.word	0x0000ed70


	//   ....[93]....
        /*0614*/ 	.word	0x0000ed90


	//   ....[94]....
        /*0618*/ 	.word	0x0000ee10


	//   ....[95]....
        /*061c*/ 	.word	0x0000ee20


	//   ....[96]....
        /*0620*/ 	.word	0x0000ee80


	//   ....[97]....
        /*0624*/ 	.word	0x0000eeb0


	//   ....[98]....
        /*0628*/ 	.word	0x0000eef0


	//   ....[99]....
        /*062c*/ 	.word	0x0000ef20


	//   ....[100]....
        /*0630*/ 	.word	0x0000ef60


	//   ....[101]....
        /*0634*/ 	.word	0x0000ef90


	//   ....[102]....
        /*0638*/ 	.word	0x0000efd0


	//   ....[103]....
        /*063c*/ 	.word	0x0000f250


	//   ....[104]....
        /*0640*/ 	.word	0x0000f270


	//   ....[105]....
        /*0644*/ 	.word	0x0000f280


	//   ....[106]....
        /*0648*/ 	.word	0x0000f300


	//   ....[107]....
        /*064c*/ 	.word	0x0000f310


	//   ....[108]....
        /*0650*/ 	.word	0x0000f380


	//   ....[109]....
        /*0654*/ 	.word	0x0000f390


	//   ....[110]....
        /*0658*/ 	.word	0x0000f400


	//   ....[111]....
        /*065c*/ 	.word	0x0000f410


	//   ....[112]....
        /*0660*/ 	.word	0x0000f480


	//   ....[113]....
        /*0664*/ 	.word	0x0000f490


	//   ....[114]....
        /*0668*/ 	.word	0x0000f4a0


	//   ....[115]....
        /*066c*/ 	.word	0x0000fa90


	//   ....[116]....
        /*0670*/ 	.word	0x0000fab0


	//   ....[117]....
        /*0674*/ 	.word	0x0000fac0


	//   ....[118]....
        /*0678*/ 	.word	0x0000fad0


	//   ....[119]....
        /*067c*/ 	.word	0x0000fb40


	//   ....[120]....
        /*0680*/ 	.word	0x0000fb60


	//   ....[121]....
        /*0684*/ 	.word	0x0000fbd0


	//   ....[122]....
        /*0688*/ 	.word	0x0000fbf0


	//   ....[123]....
        /*068c*/ 	.word	0x0000fc50


	//   ....[124]....
        /*0690*/ 	.word	0x0000fc70


	//   ....[125]....
        /*0694*/ 	.word	0x0000fcc0


	//   ....[126]....
        /*0698*/ 	.word	0x0000fce0


	//   ....[127]....
        /*069c*/ 	.word	0x000100e0


	//   ....[128]....
        /*06a0*/ 	.word	0x00010130


	//   ....[129]....
        /*06a4*/ 	.word	0x00010160


	//   ....[130]....
        /*06a8*/ 	.word	0x00010170


	//   ....[131]....
        /*06ac*/ 	.word	0x000101a0


	//   ....[132]....
        /*06b0*/ 	.word	0x000101d0


	//   ....[133]....
        /*06b4*/ 	.word	0x00010200


	//   ....[134]....
        /*06b8*/ 	.word	0x00010230


	//   ....[135]....
        /*06bc*/ 	.word	0x000103b0


	//   ....[136]....
        /*06c0*/ 	.word	0x000103e0


	//   ....[137]....
        /*06c4*/ 	.word	0x00010410


	//   ....[138]....
        /*06c8*/ 	.word	0x00010440


	//   ....[139]....
        /*06cc*/ 	.word	0x00010470


	//   ....[140]....
        /*06d0*/ 	.word	0x000104a0


	//   ....[141]....
        /*06d4*/ 	.word	0x00010560


	//   ....[142]....
        /*06d8*/ 	.word	0x00010580


	//   ....[143]....
        /*06dc*/ 	.word	0x000105f0


	//   ....[144]....
        /*06e0*/ 	.word	0x00010c90


	//   ....[145]....
        /*06e4*/ 	.word	0x00011220


	//   ....[146]....
        /*06e8*/ 	.word	0x00011310


	//   ....[147]....
        /*06ec*/ 	.word	0x000113b0


	//   ....[148]....
        /*06f0*/ 	.word	0x00011410


	//   ....[149]....
        /*06f4*/ 	.word	0x00011530


	//   ....[150]....
        /*06f8*/ 	.word	0x00011590


	//   ....[151]....
        /*06fc*/ 	.word	0x000116a0


	//   ....[152]....
        /*0700*/ 	.word	0x00011710


	//   ....[153]....
        /*0704*/ 	.word	0x00011820


	//   ....[154]....
        /*0708*/ 	.word	0x00011890


	//   ....[155]....
        /*070c*/ 	.word	0x000119a0


	//   ....[156]....
        /*0710*/ 	.word	0x00011a10


	//   ....[157]....
        /*0714*/ 	.word	0x00011ab0


	//   ....[158]....
        /*0718*/ 	.word	0x00011bc0


	//   ....[159]....
        /*071c*/ 	.word	0x00011c30


	//   ....[160]....
        /*0720*/ 	.word	0x00011cb0


	//   ....[161]....
        /*0724*/ 	.word	0x00011d80


	//   ....[162]....
        /*0728*/ 	.word	0x00011e00


	//   ....[163]....
        /*072c*/ 	.word	0x00011ee0


	//   ....[164]....
        /*0730*/ 	.word	0x00011f60


	//   ....[165]....
        /*0734*/ 	.word	0x00012040


	//   ....[166]....
        /*0738*/ 	.word	0x000120c0


	//   ....[167]....
        /*073c*/ 	.word	0x000121a0


	//   ....[168]....
        /*0740*/ 	.word	0x00012220


	//   ....[169]....
        /*0744*/ 	.word	0x00012300


	//   ....[170]....
        /*0748*/ 	.word	0x00012380


	//   ....[171]....
        /*074c*/ 	.word	0x00012450


	//   ....[172]....
        /*0750*/ 	.word	0x000124d0


	//   ....[173]....
        /*0754*/ 	.word	0x00012590


	//   ....[174]....
        /*0758*/ 	.word	0x000126c0


	//   ....[175]....
        /*075c*/ 	.word	0x00012770


	//   ....[176]....
        /*0760*/ 	.word	0x000127e0


	//   ....[177]....
        /*0764*/ 	.word	0x000128d0


	//   ....[178]....
        /*0768*/ 	.word	0x00012930


	//   ....[179]....
        /*076c*/ 	.word	0x00012a00


	//   ....[180]....
        /*0770*/ 	.word	0x00012a60


	//   ....[181]....
        /*0774*/ 	.word	0x00012b30


	//   ....[182]....
        /*0778*/ 	.word	0x00012b90


	//   ....[183]....
        /*077c*/ 	.word	0x00012c60


	//   ....[184]....
        /*0780*/ 	.word	0x00012cc0


	//   ....[185]....
        /*0784*/ 	.word	0x00012d90


	//   ....[186]....
        /*0788*/ 	.word	0x00012e80


	//   ....[187]....
        /*078c*/ 	.word	0x00012f20


	//   ....[188]....
        /*0790*/ 	.word	0x00012f80


	//   ....[189]....
        /*0794*/ 	.word	0x00013070


	//   ....[190]....
        /*0798*/ 	.word	0x000130d0


	//   ....[191]....
        /*079c*/ 	.word	0x000131b0


	//   ....[192]....
        /*07a0*/ 	.word	0x00013210


	//   ....[193]....
        /*07a4*/ 	.word	0x000132f0


	//   ....[194]....
        /*07a8*/ 	.word	0x00013350


	//   ....[195]....
        /*07ac*/ 	.word	0x00013430


	//   ....[196]....
        /*07b0*/ 	.word	0x00013490


	//   ....[197]....
        /*07b4*/ 	.word	0x00013560


	//   ....[198]....
        /*07b8*/ 	.word	0x00013680


	//   ....[199]....
        /*07bc*/ 	.word	0x00013750


	//   ....[200]....
        /*07c0*/ 	.word	0x00013810


	//   ....[201]....
        /*07c4*/ 	.word	0x000138e0


	//   ....[202]....
        /*07c8*/ 	.word	0x00013940


	//   ....[203]....
        /*07cc*/ 	.word	0x00013a10


	//   ....[204]....
        /*07d0*/ 	.word	0x00013a70


	//   ....[205]....
        /*07d4*/ 	.word	0x00013b50


	//   ....[206]....
        /*07d8*/ 	.word	0x00013bb0


	//   ....[207]....
        /*07dc*/ 	.word	0x00013c80


	//   ....[208]....
        /*07e0*/ 	.word	0x00013ce0


	//   ....[209]....
        /*07e4*/ 	.word	0x00013da0


	//   ....[210]....
        /*07e8*/ 	.word	0x00013e30


	//   ....[211]....
        /*07ec*/ 	.word	0x00013ed0


	//   ....[212]....
        /*07f0*/ 	.word	0x00013ff0


	//   ....[213]....
        /*07f4*/ 	.word	0x00014060


	//   ....[214]....
        /*07f8*/ 	.word	0x000140d0


	//   ....[215]....
        /*07fc*/ 	.word	0x00014140


	//   ....[216]....
        /*0800*/ 	.word	0x000141b0


	//   ....[217]....
        /*0804*/ 	.word	0x00014230


	//   ....[218]....
        /*0808*/ 	.word	0x000142c0


	//   ....[219]....
        /*080c*/ 	.word	0x00014350


	//   ....[220]....
        /*0810*/ 	.word	0x000143c0


	//   ....[221]....
        /*0814*/ 	.word	0x00014430


	//   ....[222]....
        /*0818*/ 	.word	0x000144a0


	//   ....[223]....
        /*081c*/ 	.word	0x00014520


	//   ....[224]....
        /*0820*/ 	.word	0x00014590


	//   ....[225]....
        /*0824*/ 	.word	0x00014630


	//   ....[226]....
        /*0828*/ 	.word	0x000146c0


	//   ....[227]....
        /*082c*/ 	.word	0x000147e0


	//----- nvinfo : EIATTR_REG_RECONFIG
	.align		4
.L_538:
        /*0830*/ 	.byte	0x01, 0x54
	.zero		2


	//----- nvinfo : EIATTR_SYSCALL_OFFSETS
	.align		4
        /*0834*/ 	.byte	0x04, 0x46
        /*0836*/ 	.short	(.L_540 - .L_539)


	//   ....[0]....
.L_539:
        /*0838*/ 	.word	0x000015d0


	//   ....[1]....
        /*083c*/ 	.word	0x0000cac0


	//   ....[2]....
        /*0840*/ 	.word	0x0000cc10


	//   ....[3]....
        /*0844*/ 	.word	0x0000cd00


	//   ....[4]....
        /*0848*/ 	.word	0x0000dcf0


	//----- nvinfo : EIATTR_MBARRIER_INSTR_OFFSETS
	.align		4
.L_540:
        /*084c*/ 	.byte	0x04, 0x39
        /*084e*/ 	.short	(.L_542 - .L_541)


	//   ....[0]....
.L_541:
        /*0850*/ 	.word	0x00000180
        /*0854*/ 	.word	0x000000ff
        /*0858*/ 	.word	0x0002a800
        /*085c*/ 	.short	0x0100
        /*085e*/ 	.byte	0x08
	.zero		1


	//   ....[1]....
        /*0860*/ 	.word	0x00000190
        /*0864*/ 	.word	0x000000ff
        /*0868*/ 	.word	0x0002a820
        /*086c*/ 	.short	0x0100
        /*086e*/ 	.byte	0x08
	.zero		1


	//   ....[2]....
        /*0870*/ 	.word	0x00000280
        /*0874*/ 	.word	0x000000ff
        /*0878*/ 	.word	0x0002a830
        /*087c*/ 	.short	0x0100
        /*087e*/ 	.byte	0x08
	.zero		1


	//   ....[3]....
        /*0880*/ 	.word	0x00000290
        /*0884*/ 	.word	0x000000ff
        /*0888*/ 	.word	0x0002a840
        /*088c*/ 	.short	0x0100
        /*088e*/ 	.byte	0x08
	.zero		1


	//   ....[4]....
        /*0890*/ 	.word	0x000002a0
        /*0894*/ 	.word	0x000000ff
        /*0898*/ 	.word	0x0002a838
        /*089c*/ 	.short	0x0100
        /*089e*/ 	.byte	0x08
	.zero		1


	//   ....[5]....
        /*08a0*/ 	.word	0x000002b0
        /*08a4*/ 	.word	0x000000ff
        /*08a8*/ 	.word	0x0002a848
        /*08ac*/ 	.short	0x0100
        /*08ae*/ 	.byte	0x08
	.zero		1


	//   ....[6]....
        /*08b0*/ 	.word	0x000003e0
        /*08b4*/ 	.word	0x000000ff
        /*08b8*/ 	.word	0x0002a850
        /*08bc*/ 	.short	0x0100
        /*08be*/ 	.byte	0x08
	.zero		1


	//   ....[7]....
        /*08c0*/ 	.word	0x000003f0
        /*08c4*/ 	.word	0x000000ff
        /*08c8*/ 	.word	0x0002a860
        /*08cc*/ 	.short	0x0100
        /*08ce*/ 	.byte	0x08
	.zero		1


	//   ....[8]....
        /*08d0*/ 	.word	0x00000400
        /*08d4*/ 	.word	0x000000ff
        /*08d8*/ 	.word	0x0002a858
        /*08dc*/ 	.short	0x0100
        /*08de*/ 	.byte	0x08
	.zero		1


	//   ....[9]....
        /*08e0*/ 	.word	0x00000410
        /*08e4*/ 	.word	0x000000ff
        /*08e8*/ 	.word	0x0002a868
        /*08ec*/ 	.short	0x0100
        /*08ee*/ 	.byte	0x08
	.zero		1


	//   ....[10]....
        /*08f0*/ 	.word	0x00000500
        /*08f4*/ 	.word	0x000000ff
        /*08f8*/ 	.word	0x0002a870
        /*08fc*/ 	.short	0x0100
        /*08fe*/ 	.byte	0x06
	.zero		1


	//   ....[11]....
        /*0900*/ 	.word	0x00000510
        /*0904*/ 	.word	0x000000ff
        /*0908*/ 	.word	0x0002a880
        /*090c*/ 	.short	0x0100
        /*090e*/ 	.byte	0x06
	.zero		1


	//   ....[12]....
        /*0910*/ 	.word	0x00000520
        /*0914*/ 	.word	0x000000ff
        /*0918*/ 	.word	0x0002a878
        /*091c*/ 	.short	0x0100
        /*091e*/ 	.byte	0x06
	.zero		1


	//   ....[13]....
        /*0920*/ 	.word	0x00000530
        /*0924*/ 	.word	0x000000ff
        /*0928*/ 	.word	0x0002a888
        /*092c*/ 	.short	0x0100
        /*092e*/ 	.byte	0x06
	.zero		1


	//   ....[14]....
        /*0930*/ 	.word	0x00000660
        /*0934*/ 	.word	0x000000ff
        /*0938*/ 	.word	0x0002a890
        /*093c*/ 	.short	0x0100
        /*093e*/ 	.byte	0x08
	.zero		1


	//   ....[15]....
        /*0940*/ 	.word	0x00000670
        /*0944*/ 	.word	0x000000ff
        /*0948*/ 	.word	0x0002a8a0
        /*094c*/ 	.short	0x0100
        /*094e*/ 	.byte	0x08
	.zero		1


	//   ....[16]....
        /*0950*/ 	.word	0x00000680
        /*0954*/ 	.word	0x000000ff
        /*0958*/ 	.word	0x0002a898
        /*095c*/ 	.short	0x0100
        /*095e*/ 	.byte	0x08
	.zero		1


	//   ....[17]....
        /*0960*/ 	.word	0x00000690
        /*0964*/ 	.word	0x000000ff
        /*0968*/ 	.word	0x0002a8a8
        /*096c*/ 	.short	0x0100
        /*096e*/ 	.byte	0x08
	.zero		1


	//   ....[18]....
        /*0970*/ 	.word	0x000007d0
        /*0974*/ 	.word	0x000000ff
        /*0978*/ 	.word	0x0002a8b0
        /*097c*/ 	.short	0x0100
        /*097e*/ 	.byte	0x08
	.zero		1


	//   ....[19]....
        /*0980*/ 	.word	0x000007e0
        /*0984*/ 	.word	0x000000ff
        /*0988*/ 	.word	0x0002a8c0
        /*098c*/ 	.short	0x0100
        /*098e*/ 	.byte	0x08
	.zero		1


	//   ....[20]....
        /*0990*/ 	.word	0x000007f0
        /*0994*/ 	.word	0x000000ff
        /*0998*/ 	.word	0x0002a8b8
        /*099c*/ 	.short	0x0100
        /*099e*/ 	.byte	0x08
	.zero		1


	//   ....[21]....
        /*09a0*/ 	.word	0x00000800
        /*09a4*/ 	.word	0x000000ff
        /*09a8*/ 	.word	0x0002a8c8
        /*09ac*/ 	.short	0x0100
        /*09ae*/ 	.byte	0x08
	.zero		1


	//   ....[22]....
        /*09b0*/ 	.word	0x00001640
        /*09b4*/ 	.word	0x000000ff
        /*09b8*/ 	.word	0x0002a800
        /*09bc*/ 	.short	0x010a
        /*09be*/ 	.byte	0x28
	.zero		1


	//   ....[23]....
        /*09c0*/ 	.word	0x000016c0
        /*09c4*/ 	.word	0x00000000
        /*09c8*/ 	.word	0x0002a830
        /*09cc*/ 	.short	0x010a
        /*09ce*/ 	.byte	0x3f
	.zero		1


	//   ....[24]....
        /*09d0*/ 	.word	0x00001700
        /*09d4*/ 	.word	0x00000000
        /*09d8*/ 	.word	0x0002a830
        /*09dc*/ 	.short	0x010a
        /*09de*/ 	.byte	0x3f
	.zero		1


	//   ....[25]....
        /*09e0*/ 	.word	0x00002450
        /*09e4*/ 	.word	0x000000ff
        /*09e8*/ 	.word	0x00000000
        /*09ec*/ 	.short	0x0101
        /*09ee*/ 	.byte	0x04
	.zero		1


	//   ....[26]....
        /*09f0*/ 	.word	0x00003d00
        /*09f4*/ 	.word	0x000000ff
        /*09f8*/ 	.word	0x0002a830
        /*09fc*/ 	.short	0x010a
        /*09fe*/ 	.byte	0x07
	.zero		1


	//   ....[27]....
        /*0a00*/ 	.word	0x00003d40
        /*0a04*/ 	.word	0x000000ff
        /*0a08*/ 	.word	0x0002a830
        /*0a0c*/ 	.short	0x010a
        /*0a0e*/ 	.byte	0x07
	.zero		1


	//   ....[28]....
        /*0a10*/ 	.word	0x00004680
        /*0a14*/ 	.word	0x000000ff
        /*0a18*/ 	.word	0x0002a850
        /*0a1c*/ 	.short	0x010a
        /*0a1e*/ 	.byte	0x0a
	.zero		1


	//   ....[29]....
        /*0a20*/ 	.word	0x000046c0
        /*0a24*/ 	.word	0x000000ff
        /*0a28*/ 	.word	0x0002a850
        /*0a2c*/ 	.short	0x010a
        /*0a2e*/ 	.byte	0x0a
	.zero		1


	//   ....[30]....
        /*0a30*/ 	.word	0x00004d90
        /*0a34*/ 	.word	0x000000ff
        /*0a38*/ 	.word	0x00000000
        /*0a3c*/ 	.short	0x0101
        /*0a3e*/ 	.byte	0x07
	.zero		1


	//   ....[31]....
        /*0a40*/ 	.word	0x00006490
        /*0a44*/ 	.word	0x000000ff
        /*0a48*/ 	.word	0x00000000
        /*0a4c*/ 	.short	0x0101
        /*0a4e*/ 	.byte	0x0a
	.zero		1


	//   ....[32]....
        /*0a50*/ 	.word	0x00006720
        /*0a54*/ 	.word	0x000000ff
        /*0a58*/ 	.word	0x0002a830
        /*0a5c*/ 	.short	0x010a
        /*0a5e*/ 	.byte	0x07
	.zero		1


	//   ....[33]....
        /*0a60*/ 	.word	0x00006760
        /*0a64*/ 	.word	0x000000ff
        /*0a68*/ 	.word	0x0002a830
        /*0a6c*/ 	.short	0x010a
        /*0a6e*/ 	.byte	0x07
	.zero		1


	//   ....[34]....
        /*0a70*/ 	.word	0x000070a0
        /*0a74*/ 	.word	0x000000ff
        /*0a78*/ 	.word	0x0002a850
        /*0a7c*/ 	.short	0x010a
        /*0a7e*/ 	.byte	0x07
	.zero		1


	//   ....[35]....
        /*0a80*/ 	.word	0x000070e0
        /*0a84*/ 	.word	0x000000ff
        /*0a88*/ 	.word	0x0002a850
        /*0a8c*/ 	.short	0x010a
        /*0a8e*/ 	.byte	0x07
	.zero		1


	//   ....[36]....
        /*0a90*/ 	.word	0x00007790
        /*0a94*/ 	.word	0x000000ff
        /*0a98*/ 	.word	0x00000000
        /*0a9c*/ 	.short	0x0101
        /*0a9e*/ 	.byte	0x04
	.zero		1


	//   ....[37]....
        /*0aa0*/ 	.word	0x00008790
        /*0aa4*/ 	.word	0x000000ff
        /*0aa8*/ 	.word	0x00000000
        /*0aac*/ 	.short	0x0101
        /*0aae*/ 	.byte	0x07
	.zero		1


	//   ....[38]....
        /*0ab0*/ 	.word	0x00008d50
        /*0ab4*/ 	.word	0x000000ff
        /*0ab8*/ 	.word	0x0002a850
        /*0abc*/ 	.short	0x010a
        /*0abe*/ 	.byte	0x05
	.zero		1


	//   ....[39]....
        /*0ac0*/ 	.word	0x00008d90
        /*0ac4*/ 	.word	0x000000ff
        /*0ac8*/ 	.word	0x0002a850
        /*0acc*/ 	.short	0x010a
        /*0ace*/ 	.byte	0x05
	.zero		1


	//   ....[40]....
        /*0ad0*/ 	.word	0x00009260
        /*0ad4*/ 	.word	0x000000ff
        /*0ad8*/ 	.word	0x00000000
        /*0adc*/ 	.short	0x0101
        /*0ade*/ 	.byte	0x04
	.zero		1


	//   ....[41]....
        /*0ae0*/ 	.word	0x0000a710
        /*0ae4*/ 	.word	0x00000003
        /*0ae8*/ 	.word	0x00000000
        /*0aec*/ 	.short	0x0101
        /*0aee*/ 	.byte	0x3f
	.zero		1


	//   ....[42]....
        /*0af0*/ 	.word	0x0000d340
        /*0af4*/ 	.word	0x00000007
        /*0af8*/ 	.word	0x0002a840
        /*0afc*/ 	.short	0x010a
        /*0afe*/ 	.byte	0x3f
	.zero		1


	//   ....[43]....
        /*0b00*/ 	.word	0x0000da10
        /*0b04*/ 	.word	0x00000007
        /*0b08*/ 	.word	0x0002a830
        /*0b0c*/ 	.short	0x0107
        /*0b0e*/ 	.byte	0x3f
	.zero		1


	//   ....[44]....
        /*0b10*/ 	.word	0x0000daf0
        /*0b14*/ 	.word	0x00000007
        /*0b18*/ 	.word	0x0002a830
        /*0b1c*/ 	.short	0x0101
        /*0b1e*/ 	.byte	0x3f
	.zero		1


	//   ....[45]....
        /*0b20*/ 	.word	0x0000e6c0
        /*0b24*/ 	.word	0x00000016
        /*0b28*/ 	.word	0x0002a800
        /*0b2c*/ 	.short	0x0107
        /*0b2e*/ 	.byte	0x3f
	.zero		1


	//   ....[46]....
        /*0b30*/ 	.word	0x0000e7c0
        /*0b34*/ 	.word	0x00000016
        /*0b38*/ 	.word	0x0002a800
        /*0b3c*/ 	.short	0x0101
        /*0b3e*/ 	.byte	0x3f
	.zero		1


	//   ....[47]....
        /*0b40*/ 	.word	0x0000e7e0
        /*0b44*/ 	.word	0x00000016
        /*0b48*/ 	.word	0x0002a820
        /*0b4c*/ 	.short	0x010a
        /*0b4e*/ 	.byte	0x3f
	.zero		1


	//   ....[48]....
        /*0b50*/ 	.word	0x0000eb70
        /*0b54*/ 	.word	0x00000006
        /*0b58*/ 	.word	0x0002a840
        /*0b5c*/ 	.short	0x010a
        /*0b5e*/ 	.byte	0x3f
	.zero		1


	//   ....[49]....
        /*0b60*/ 	.word	0x0000f070
        /*0b64*/ 	.word	0x00000006
        /*0b68*/ 	.word	0x0002a830
        /*0b6c*/ 	.short	0x0107
        /*0b6e*/ 	.byte	0x3f
	.zero		1


	//   ....[50]....
        /*0b70*/ 	.word	0x0000f130
        /*0b74*/ 	.word	0x00000006
        /*0b78*/ 	.word	0x0002a830
        /*0b7c*/ 	.short	0x0101
        /*0b7e*/ 	.byte	0x3f
	.zero		1


	//   ....[51]....
        /*0b80*/ 	.word	0x0000f190
        /*0b84*/ 	.word	0x00000004
        /*0b88*/ 	.word	0x0002a860
        /*0b8c*/ 	.short	0x010a
        /*0b8e*/ 	.byte	0x3f
	.zero		1


	//   ....[52]....
        /*0b90*/ 	.word	0x0000f5e0
        /*0b94*/ 	.word	0x00000004
        /*0b98*/ 	.word	0x0002a850
        /*0b9c*/ 	.short	0x0107
        /*0b9e*/ 	.byte	0x3f
	.zero		1


	//   ....[53]....
        /*0ba0*/ 	.word	0x0000f730
        /*0ba4*/ 	.word	0x00000004
        /*0ba8*/ 	.word	0x0002a850
        /*0bac*/ 	.short	0x0101
        /*0bae*/ 	.byte	0x3f
	.zero		1


	//   ....[54]....
        /*0bb0*/ 	.word	0x0000f9c0
        /*0bb4*/ 	.word	0x00000000
        /*0bb8*/ 	.word	0x0002a860
        /*0bbc*/ 	.short	0x010a
        /*0bbe*/ 	.byte	0x3f
	.zero		1


	//   ....[55]....
        /*0bc0*/ 	.word	0x0000fe20
        /*0bc4*/ 	.word	0x00000000
        /*0bc8*/ 	.word	0x0002a850
        /*0bcc*/ 	.short	0x0107
        /*0bce*/ 	.byte	0x3f
	.zero		1


	//   ....[56]....
        /*0bd0*/ 	.word	0x0000fee0
        /*0bd4*/ 	.word	0x00000000
        /*0bd8*/ 	.word	0x0002a850
        /*0bdc*/ 	.short	0x0101
        /*0bde*/ 	.byte	0x3f
	.zero		1


	//   ....[57]....
        /*0be0*/ 	.word	0x00010c10
        /*0be4*/ 	.word	0x00000004
        /*0be8*/ 	.word	0x0002a820
        /*0bec*/ 	.short	0x010a
        /*0bee*/ 	.byte	0x3f
	.zero		1


	//   ....[58]....
        /*0bf0*/ 	.word	0x00010d90
        /*0bf4*/ 	.word	0x00000005
        /*0bf8*/ 	.word	0x0002a840
        /*0bfc*/ 	.short	0x010a
        /*0bfe*/ 	.byte	0x3f
	.zero		1


	//   ....[59]....
        /*0c00*/ 	.word	0x00010e30
        /*0c04*/ 	.word	0x0000001b
        /*0c08*/ 	.word	0x0002a840
        /*0c0c*/ 	.short	0x010a
        /*0c0e*/ 	.byte	0x3f
	.zero		1


	//   ....[60]....
        /*0c10*/ 	.word	0x00010e70
        /*0c14*/ 	.word	0x00000005
        /*0c18*/ 	.word	0x0002a860
        /*0c1c*/ 	.short	0x010a
        /*0c1e*/ 	.byte	0x3f
	.zero		1


	//   ....[61]....
        /*0c20*/ 	.word	0x00010eb0
        /*0c24*/ 	.word	0x0000001b
        /*0c28*/ 	.word	0x0002a860
        /*0c2c*/ 	.short	0x010a
        /*0c2e*/ 	.byte	0x3f
	.zero		1


	//   ....[62]....
        /*0c30*/ 	.word	0x00010f20
        /*0c34*/ 	.word	0x00000003
        /*0c38*/ 	.word	0x0002a800
        /*0c3c*/ 	.short	0x010a
        /*0c3e*/ 	.byte	0x3f
	.zero		1


	//   ....[63]....
        /*0c40*/ 	.word	0x00010f70
        /*0c44*/ 	.word	0x00000000
        /*0c48*/ 	.word	0x0002a830
        /*0c4c*/ 	.short	0x010a
        /*0c4e*/ 	.byte	0x3f
	.zero		1


	//   ....[64]....
        /*0c50*/ 	.word	0x00010fd0
        /*0c54*/ 	.word	0x0000000a
        /*0c58*/ 	.word	0x0002a830
        /*0c5c*/ 	.short	0x010a
        /*0c5e*/ 	.byte	0x3f
	.zero		1


	//   ....[65]....
        /*0c60*/ 	.word	0x00011030
        /*0c64*/ 	.word	0x00000009
        /*0c68*/ 	.word	0x0002a850
        /*0c6c*/ 	.short	0x010a
        /*0c6e*/ 	.byte	0x3f
	.zero		1


	//   ....[66]....
        /*0c70*/ 	.word	0x00011090
        /*0c74*/ 	.word	0x0000000a
        /*0c78*/ 	.word	0x0002a830
        /*0c7c*/ 	.short	0x010a
        /*0c7e*/ 	.byte	0x3f
	.zero		1


	//   ....[67]....
        /*0c80*/ 	.word	0x000110f0
        /*0c84*/ 	.word	0x00000009
        /*0c88*/ 	.word	0x0002a850
        /*0c8c*/ 	.short	0x010a
        /*0c8e*/ 	.byte	0x3f
	.zero		1


	//   ....[68]....
        /*0c90*/ 	.word	0x00011150
        /*0c94*/ 	.word	0x00000003
        /*0c98*/ 	.word	0x0002a850
        /*0c9c*/ 	.short	0x010a
        /*0c9e*/ 	.byte	0x3f
	.zero		1


	//   ....[69]....
        /*0ca0*/ 	.word	0x00011260
        /*0ca4*/ 	.word	0x00000007
        /*0ca8*/ 	.word	0x0002a840
        /*0cac*/ 	.short	0x010a
        /*0cae*/ 	.byte	0x3f
	.zero		1


	//   ....[70]....
        /*0cb0*/ 	.word	0x000125c0
        /*0cb4*/ 	.word	0x00000016
        /*0cb8*/ 	.word	0x0002a820
        /*0cbc*/ 	.short	0x010a
        /*0cbe*/ 	.byte	0x3f
	.zero		1


	//   ....[71]....
        /*0cc0*/ 	.word	0x00012610
        /*0cc4*/ 	.word	0x00000006
        /*0cc8*/ 	.word	0x0002a840
        /*0ccc*/ 	.short	0x010a
        /*0cce*/ 	.byte	0x3f
	.zero		1


	//   ....[72]....
        /*0cd0*/ 	.word	0x00012dd0
        /*0cd4*/ 	.word	0x00000004
        /*0cd8*/ 	.word	0x0002a860
        /*0cdc*/ 	.short	0x010a
        /*0cde*/ 	.byte	0x3f
	.zero		1


	//   ....[73]....
        /*0ce0*/ 	.word	0x000135d0
        /*0ce4*/ 	.word	0x00000000
        /*0ce8*/ 	.word	0x0002a860
        /*0cec*/ 	.short	0x010a
        /*0cee*/ 	.byte	0x3f
	.zero		1


	//   ....[74]....
        /*0cf0*/ 	.word	0x00014700
        /*0cf4*/ 	.word	0x00000004
        /*0cf8*/ 	.word	0x0002a820
        /*0cfc*/ 	.short	0x010a
        /*0cfe*/ 	.byte	0x3f
	.zero		1


	//   ....[75]....
        /*0d00*/ 	.word	0x000148a0
        /*0d04*/ 	.word	0x00000005
        /*0d08*/ 	.word	0x0002a840
        /*0d0c*/ 	.short	0x010a
        /*0d0e*/ 	.byte	0x3f
	.zero		1


	//   ....[76]....
        /*0d10*/ 	.word	0x000148f0
        /*0d14*/ 	.word	0x0000001b
        /*0d18*/ 	.word	0x0002a840
        /*0d1c*/ 	.short	0x010a
        /*0d1e*/ 	.byte	0x3f
	.zero		1


	//   ....[77]....
        /*0d20*/ 	.word	0x00014940
        /*0d24*/ 	.word	0x00000005
        /*0d28*/ 	.word	0x0002a860
        /*0d2c*/ 	.short	0x010a
        /*0d2e*/ 	.byte	0x3f
	.zero		1


	//----- nvinfo : EIATTR_NUM_MBARRIERS
	.align		4
.L_542:
        /*0d30*/ 	.byte	0x03, 0x38
        /*0d32*/ 	.short	0x0016


	//----- nvinfo : EIATTR_EXIT_INSTR_OFFSETS
	.align		4
        /*0d34*/ 	.byte	0x04, 0x1c
        /*0d36*/ 	.short	(.L_544 - .L_543)


	//   ....[0]....
.L_543:
        /*0d38*/ 	.word	0x00000970


	//   ....[1]....
        /*0d3c*/ 	.word	0x0000b5b0


	//   ....[2]....
        /*0d40*/ 	.word	0x00010f00


	//----- nvinfo : EIATTR_MAX_THREADS
	.align		4
.L_544:
        /*0d44*/ 	.byte	0x04, 0x05
        /*0d46*/ 	.short	(.L_546 - .L_545)
.L_545:
        /*0d48*/ 	.word	0x00000180
        /*0d4c*/ 	.word	0x00000001
        /*0d50*/ 	.word	0x00000001


	//----- nvinfo : EIATTR_CRS_STACK_SIZE
	.align		4
.L_546:
        /*0d54*/ 	.byte	0x04, 0x1e
        /*0d56*/ 	.short	(.L_548 - .L_547)
.L_547:
        /*0d58*/ 	.word	0x00000000


	//----- nvinfo : EIATTR_CBANK_PARAM_SIZE
	.align		4
.L_548:
        /*0d5c*/ 	.byte	0x03, 0x19
        /*0d5e*/ 	.short	0x0af0


	//----- nvinfo : EIATTR_PARAM_CBANK
	.align		4
        /*0d60*/ 	.byte	0x04, 0x0a
        /*0d62*/ 	.short	(.L_550 - .L_549)
	.align		4
.L_549:
        /*0d64*/ 	.word	index@(.nv.constant0._ZN7cutlass13device_kernelIN5flash11enable_sm90INS1_16FlashAttnFwdSm90INS1_25CollectiveMainloopFwdSm90ILi2EN4cute5tupleIJNS5_1CILi1EEES8_S8_EEENS6_IJNS7_ILi128EEENS7_ILi96EEENS7_ILi192EEEEEELi128ENS_10bfloat16_tEfNS_4arch4Sm90ELb1ELb0ELb1ELb1ELb1ELb0ELb0ELb1ELb1ELb1ELb0ELb0EEENS1_21CollectiveEpilogueFwdINS6_IJSA_SA_SB_EEES9_SE_SG_Li256ELb1ELb1ELb0ELb0EEENS1_36VarlenDynamicPersistentTileSchedulerILi128ELi96ELi256ELi128ELb0ELb1ELb1ELb1ELb1ELb1EEEEEEEEEvNT_6ParamsE)
        /*0d68*/ 	.short	0x0210
        /*0d6a*/ 	.short	0x0af0


	//----- nvinfo : EIATTR_SW_WAR
	.align		4
.L_550:
        /*0d6c*/ 	.byte	0x04, 0x36
        /*0d6e*/ 	.short	(.L_552 - .L_551)
.L_551:
        /*0d70*/ 	.word	0x00000008
.L_552:


//--------------------- .nv.info._ZN7cutlass13device_kernelIN5flash11enable_sm90INS1_16FlashAttnFwdSm90INS1_25CollectiveMainloopFwdSm90ILi2EN4cute5tupleIJNS5_1CILi1EEES8_S8_EEENS6_IJNS7_ILi128EEENS7_ILi96EEENS7_ILi192EEEEEELi128ENS_10bfloat16_tEfNS_4arch4Sm90ELb1ELb0ELb1ELb1ELb1ELb1ELb0ELb1ELb1ELb1ELb0ELb0EEENS1_21CollectiveEpilogueFwdINS6_IJSA_SA_SB_EEES9_SE_SG_Li256ELb1ELb1ELb0ELb0EEENS1_36VarlenDynamicPersistentTileSchedulerILi128ELi96ELi256ELi128ELb0ELb1ELb1ELb1ELb1ELb1EEEEEEEEEvNT_6ParamsE --------------------------
	.section	.nv.info._ZN7cutlass13device_kernelIN5flash11enable_sm90INS1_16FlashAttnFwdSm90INS1_25CollectiveMainloopFwdSm90ILi2EN4cute5tupleIJNS5_1CILi1EEES8_S8_EEENS6_IJNS7_ILi128EEENS7_ILi96EEENS7_ILi192EEEEEELi128ENS_10bfloat16_tEfNS_4arch4Sm90ELb1ELb0ELb1ELb1ELb1ELb1ELb0ELb1ELb1ELb1ELb0ELb0EEENS1_21CollectiveEpilogueFwdINS6_IJSA_SA_SB_EEES9_SE_SG_Li256ELb1ELb1ELb0ELb0EEENS1_36VarlenDynamicPersistentTileSchedulerILi128ELi96ELi256ELi128ELb0ELb1ELb1ELb1ELb1ELb1EEEEEEEEEvNT_6ParamsE,"",@"SHT_CUDA_INFO"
	.sectionflags	@""
	.align	4


	//----- nvinfo : EIATTR_CUDA_API_VERSION
	.align		4
        /*0000*/ 	.byte	0x04, 0x37
        /*0002*/ 	.short	(.L_554 - .L_553)
.L_553:
        /*0004*/ 	.word	0x00000082


	//----- nvinfo : EIATTR_KPARAM_INFO
	.align		4
.L_554:
        /*0008*/ 	.byte	0x04, 0x17
        /*000a*/ 	.short	(.L_556 - .L_555)
.L_555:
        /*000c*/ 	.word	0x00000000
        /*0010*/ 	.short	0x0000
        /*0012*/ 	.short	0x0070
        /*0014*/ 	.byte	0x00, 0xf0, 0x01, 0x2a


	//----- nvinfo : EIATTR_SPARSE_MMA_MASK
	.align		4
.L_556:
        /*0018*/ 	.byte	0x03, 0x50
        /*001a*/ 	.short	0x0000


	//----- nvinfo : EIATTR_MAXREG_COUNT
	.align		4
        /*001c*/ 	.byte	0x03, 0x1b
        /*001e*/ 	.short	0x00a8


	//----- nvinfo : EIATTR_NUM_BARRIERS
	.align		4
        /*0020*/ 	.byte	0x02, 0x4c
        /*0022*/ 	.byte	0x10
	.zero		1


	//----- nvinfo : EIATTR_EXTERNS
	.align		4
        /*0024*/ 	.byte	0x04, 0x0f
        /*0026*/ 	.short	(.L_558 - .L_557)


	//   ....[0]....
	.align		4
.L_557:
        /*0028*/ 	.word	index@(__assertfail)


	//----- nvinfo : EIATTR_ANNOTATIONS
	.align		4
.L_558:
        /*002c*/ 	.byte	0x04, 0x55
        /*002e*/ 	.short	(.L_560 - .L_559)


	//   ....[0]....
.L_559:
        /* <DEDUP_REMOVED lines=32> */


	//----- nvinfo : EIATTR_MERCURY_ISA_VERSION
	.align		4
.L_560:
        /*0218*/ 	.byte	0x03, 0x5f
        /*021a*/ 	.short	0x0101


	//----- nvinfo : EIATTR_UNUSED_LOAD_BYTE_OFFSET
	.align		4
        /*021c*/ 	.byte	0x04, 0x44
        /*021e*/ 	.short	(.L_562 - .L_561)


	//   ....[0]....
.L_561:
        /*0220*/ 	.word	0x00000a50
        /*0224*/ 	.word	0x0000fff0


	//   ....[1]....
        /*0228*/ 	.word	0x0001b310
        /*022c*/ 	.word	0x0000fff0


	//----- nvinfo : EIATTR_INT_WARP_WIDE_INSTR_OFFSETS
	.align		4
.L_562:
        /*0230*/ 	.byte	0x04, 0x31
        /*0232*/ 	.short	(.L_564 - .L_563)


	//   ....[0]....
.L_563:
        /*0234*/ 	.word	0x00000130


	//   ....[1]....
        /*0238*/ 	.word	0x00000170


	//   ....[2]....
        /*023c*/ 	.word	0x000001e0


	//   ....[3]....
        /*0240*/ 	.word	0x0001fa40


	//   ....[4]....
        /*0244*/ 	.word	0x0001fad0


	//   ....[5]....
        /*0248*/ 	.word	0x000229e0


	//   ....[6]....
        /*024c*/ 	.word	0x00022a70


	//----- nvinfo : EIATTR_COOP_GROUP_MASK_REGIDS
	.align		4
.L_564:
        /*0250*/ 	.byte	0x04, 0x29
        /*0252*/ 	.short	(.L_566 - .L_565)


	//   ....[0]....
.L_565:
        /*0254*/ 	.word	0xffffffff


	//   ....[1]....
        /*0258*/ 	.word	0xffffffff


	//   ....[2]....
        /*025c*/ 	.word	0xffffffff


	//   ....[3]....
        /*0260*/ 	.word	0xffffffff


	//   ....[4]....
        /*0264*/ 	.word	0xffffffff


	//   ....[5]....
        /*0268*/ 	.word	0xffffffff


	//   ....[6]....
        /*026c*/ 	.word	0xffffffff


	//   ....[7]....
        /*0270*/ 	.word	0xffffffff


	//   ....[8]....
        /*0274*/ 	.word	0xffffffff


	//   ....[9]....
        /*0278*/ 	.word	0xffffffff


	//   ....[10]....
        /*027c*/ 	.word	0xffffffff


	//   ....[11]....
        /*0280*/ 	.word	0xffffffff


	//   ....[12]....
        /*0284*/ 	.word	0xffffffff


	//   ....[13]....
        /*0288*/ 	.word	0xffffffff


	//   ....[14]....
        /*028c*/ 	.word	0xffffffff


	//   ....[15]....
        /*0290*/ 	.word	0xffffffff


	//   ....[16]....
        /*0294*/ 	.word	0xffffffff


	//   ....[17]....
        /*0298*/ 	.word	0xffffffff


	//   ....[18]....
        /*029c*/ 	.word	0xffffffff


	//   ....[19]....
        /*02a0*/ 	.word	0xffffffff


	//   ....[20]....
        /*02a4*/ 	.word	0xffffffff


	//   ....[21]....
        /*02a8*/ 	.word	0xffffffff


	//   ....[22]....
        /*02ac*/ 	.word	0xffffffff


	//   ....[23]....
        /*02b0*/ 	.word	0xffffffff


	//   ....[24]....
        /*02b4*/ 	.word	0xffffffff


	//   ....[25]....
        /*02b8*/ 	.word	0xffffffff


	//   ....[26]....
        /*02bc*/ 	.word	0xffffffff


	//   ....[27]....
        /*02c0*/ 	.word	0xffffffff


	//   ....[28]....
        /*02c4*/ 	.word	0xffffffff


	//   ....[29]....
        /*02c8*/ 	.word	0xffffffff


	//   ....[30]....
        /*02cc*/ 	.word	0xffffffff


	//   ....[31]....
        /*02d0*/ 	.word	0xffffffff


	//   ....[32]....
        /*02d4*/ 	.word	0xffffffff


	//   ....[33]....
        /*02d8*/ 	.word	0xffffffff


	//   ....[34]....
        /*02dc*/ 	.word	0xffffffff


	//   ....[35]....
        /*02e0*/ 	.word	0xffffffff


	//   ....[36]....
        /*02e4*/ 	.word	0xffffffff


	//   ....[37]....
        /*02e8*/ 	.word	0xffffffff


	//   ....[38]....
        /*02ec*/ 	.word	0xffffffff


	//   ....[39]....
        /*02f0*/ 	.word	0xffffffff


	//   ....[40]....
        /*02f4*/ 	.word	0xffffffff


	//   ....[41]....
        /*02f8*/ 	.word	0xffffffff


	//   ....[42]....
        /*02fc*/ 	.word	0xffffffff


	//   ....[43]....
        /*0300*/ 	.word	0xffffffff


	//   ....[44]....
        /*0304*/ 	.word	0xffffffff


	//   ....[45]....
        /*0308*/ 	.word	0xffffffff


	//   ....[46]....
        /*030c*/ 	.word	0xffffffff


	//   ....[47]....
        /*0310*/ 	.word	0xffffffff


	//   ....[48]....
        /*0314*/ 	.word	0xffffffff


	//   ....[49]....
        /*0318*/ 	.word	0xffffffff


	//   ....[50]....
        /*031c*/ 	.word	0xffffffff


	//   ....[51]....
        /*0320*/ 	.word	0xffffffff


	//   ....[52]....
        /*0324*/ 	.word	0xffffffff


	//   ....[53]....
        /*0328*/ 	.word	0xffffffff


	//   ....[54]....
        /*032c*/ 	.word	0xffffffff


	//   ....[55]....
        /*0330*/ 	.word	0xffffffff


	//   ....[56]....
        /*0334*/ 	.word	0xffffffff


	//   ....[57]....
        /*0338*/ 	.word	0xffffffff


	//   ....[58]....
        /*033c*/ 	.word	0xffffffff


	//   ....[59]....
        /*0340*/ 	.word	0xffffffff


	//   ....[60]....
        /*0344*/ 	.word	0xffffffff


	//   ....[61]....
        /*0348*/ 	.word	0xffffffff


	//   ....[62]....
        /*034c*/ 	.word	0xffffffff


	//   ....[63]....
        /*0350*/ 	.word	0xffffffff


	//   ....[64]....
        /*0354*/ 	.word	0xffffffff


	//   ....[65]....
        /*0358*/ 	.word	0xffffffff


	//   ....[66]....
        /*035c*/ 	.word	0xffffffff


	//   ....[67]....
        /*0360*/ 	.word	0xffffffff


	//   ....[68]....
        /*0364*/ 	.word	0xffffffff


	//   ....[69]....
        /*0368*/ 	.word	0xffffffff


	//   ....[70]....
        /*036c*/ 	.word	0xffffffff


	//   ....[71]....
        /*0370*/ 	.word	0xffffffff


	//   ....[72]....
        /*0374*/ 	.word	0xffffffff


	//   ....[73]....
        /*0378*/ 	.word	0xffffffff


	//   ....[74]....
        /*037c*/ 	.word	0xffffffff


	//   ....[75]....
        /*0380*/ 	.word	0xffffffff


	//   ....[76]....
        /*0384*/ 	.word	0xffffffff


	//   ....[77]....
        /*0388*/ 	.word	0xffffffff


	//   ....[78]....
        /*038c*/ 	.word	0xffffffff


	//   ....[79]....
        /*0390*/ 	.word	0xffffffff


	//   ....[80]....
        /*0394*/ 	.word	0xffffffff


	//   ....[81]....
        /*0398*/ 	.word	0xffffffff


	//   ....[82]....
        /*039c*/ 	.word	0xffffffff


	//   ....[83]....
        /*03a0*/ 	.word	0xffffffff


	//   ....[84]....
        /*03a4*/ 	.word	0xffffffff


	//   ....[85]....
        /*03a8*/ 	.word	0xffffffff


	//   ....[86]....
        /*03ac*/ 	.word	0xffffffff


	//   ....[87]....
        /*03b0*/ 	.word	0xffffffff


	//   ....[88]....
        /*03b4*/ 	.word	0xffffffff


	//   ....[89]....
        /*03b8*/ 	.word	0xffffffff


	//   ....[90]....
        /*03bc*/ 	.word	0xffffffff


	//   ....[91]....
        /*03c0*/ 	.word	0xffffffff


	//   ....[92]....
        /*03c4*/ 	.word	0xffffffff


	//   ....[93]....
        /*03c8*/ 	.word	0xffffffff


	//   ....[94]....
        /*03cc*/ 	.word	0xffffffff


	//   ....[95]....
        /*03d0*/ 	.word	0xffffffff


	//   ....[96]....
        /*03d4*/ 	.word	0xffffffff


	//   ....[97]....
        /*03d8*/ 	.word	0xffffffff


	//   ....[98]....
        /*03dc*/ 	.word	0xffffffff


	//   ....[99]....
        /*03e0*/ 	.word	0xffffffff


	//   ....[100]....
        /*03e4*/ 	.word	0xffffffff


	//   ....[101]....
        /*03e8*/ 	.word	0xffffffff


	//   ....[102]....
        /*03ec*/ 	.word	0xffffffff


	//   ....[103]....
        /*03f0*/ 	.word	0xffffffff


	//   ....[104]....
        /*03f4*/ 	.word	0xffffffff


	//   ....[105]....
        /*03f8*/ 	.word	0xffffffff


	//   ....[106]....
        /*03fc*/ 	.word	0xffffffff


	//   ....[107]....
        /*0400*/ 	.word	0xffffffff


	//   ....[108]....
        /*0404*/ 	.word	0xffffffff


	//   ....[109]....
        /*0408*/ 	.word	0xffffffff


	//   ....[110]....
        /*040c*/ 	.word	0xffffffff


	//   ....[111]....
        /*0410*/ 	.word	0xffffffff


	//   ....[112]....
        /*0414*/ 	.word	0xffffffff


	//   ....[113]....
        /*0418*/ 	.word	0xffffffff


	//   ....[114]....
        /*041c*/ 	.word	0xffffffff


	//   ....[115]....
        /*0420*/ 	.word	0xffffffff


	//   ....[116]....
        /*0424*/ 	.word	0xffffffff


	//   ....[117]....
        /*0428*/ 	.word	0xffffffff


	//   ....[118]....
        /*042c*/ 	.word	0xffffffff


	//   ....[119]....
        /*0430*/ 	.word	0xffffffff


	//   ....[120]....
        /*0434*/ 	.word	0xffffffff


	//   ....[121]....
        /*0438*/ 	.word	0xffffffff


	//   ....[122]....
        /*043c*/ 	.word	0xffffffff


	//   ....[123]....
        /*0440*/ 	.word	0xffffffff


	//   ....[124]....
        /*0444*/ 	.word	0xffffffff


	//   ....[125]....
        /*0448*/ 	.word	0xffffffff


	//   ....[126]....
        /*044c*/ 	.word	0xffffffff


	//   ....[127]....
        /*0450*/ 	.word	0xffffffff


	//   ....[128]....
        /*0454*/ 	.word	0xffffffff


	//   ....[129]....
        /*0458*/ 	.word	0xffffffff


	//   ....[130]....
        /*045c*/ 	.word	0xffffffff


	//   ....[131]....
        /*0460*/ 	.word	0xffffffff


	//   ....[132]....
        /*0464*/ 	.word	0xffffffff


	//   ....[133]....
        /*0468*/ 	.word	0xffffffff


	//   ....[134]....
        /*046c*/ 	.word	0xffffffff


	//   ....[135]....
        /*0470*/ 	.word	0xffffffff


	//   ....[136]....
        /*0474*/ 	.word	0xffffffff


	//   ....[137]....
        /*0478*/ 	.word	0xffffffff


	//   ....[138]....
        /*047c*/ 	.word	0xffffffff


	//   ....[139]....
        /*0480*/ 	.word	0xffffffff


	//   ....[140]....
        /*0484*/ 	.word	0xffffffff


	//   ....[141]....
        /*0488*/ 	.word	0xffffffff


	//   ....[142]....
        /*048c*/ 	.word	0xffffffff


	//   ....[143]....
        /*0490*/ 	.word	0xffffffff


	//   ....[144]....
        /*0494*/ 	.word	0xffffffff


	//   ....[145]....
        /*0498*/ 	.word	0xffffffff


	//   ....[146]....
        /*049c*/ 	.word	0xffffffff


	//   ....[147]....
        /*04a0*/ 	.word	0xffffffff


	//   ....[148]....
        /*04a4*/ 	.word	0xffffffff


	//   ....[149]....
        /*04a8*/ 	.word	0xffffffff


	//   ....[150]....
        /*04ac*/ 	.word	0xffffffff


	//   ....[151]....
        /*04b0*/ 	.word	0xffffffff


	//   ....[152]....
        /*04b4*/ 	.word	0xffffffff


	//   ....[153]....
        /*04b8*/ 	.word	0xffffffff


	//   ....[154]....
        /*04bc*/ 	.word	0xffffffff


	//   ....[155]....
        /*04c0*/ 	.word	0xffffffff


	//   ....[156]....
        /*04c4*/ 	.word	0xffffffff


	//   ....[157]....
        /*04c8*/ 	.word	0xffffffff


	//   ....[158]....
        /*04cc*/ 	.word	0xffffffff


	//   ....[159]....
        /*04d0*/ 	.word	0xffffffff


	//   ....[160]....
        /*04d4*/ 	.word	0xffffffff


	//   ....[161]....
        /*04d8*/ 	.word	0xffffffff


	//   ....[162]....
        /*04dc*/ 	.word	0xffffffff


	//   ....[163]....
        /*04e0*/ 	.word	0xffffffff


	//   ....[164]....
        /*04e4*/ 	.word	0xffffffff


	//   ....[165]....
        /*04e8*/ 	.word	0xffffffff


	//   ....[166]....
        /*04ec*/ 	.word	0xffffffff


	//   ....[167]....
        /*04f0*/ 	.word	0xffffffff


	//   ....[168]....
        /*04f4*/ 	.word	0xffffffff


	//   ....[169]....
        /*04f8*/ 	.word	0xffffffff


	//   ....[170]....
        /*04fc*/ 	.word	0xffffffff


	//   ....[171]....
        /*0500*/ 	.word	0xffffffff


	//   ....[172]....
        /*0504*/ 	.word	0xffffffff


	//   ....[173]....
        /*0508*/ 	.word	0xffffffff


	//   ....[174]....
        /*050c*/ 	.word	0xffffffff


	//   ....[175]....
        /*0510*/ 	.word	0xffffffff


	//   ....[176]....
        /*0514*/ 	.word	0xffffffff


	//   ....[177]....
        /*0518*/ 	.word	0xffffffff


	//   ....[178]....
        /*051c*/ 	.word	0xffffffff


	//   ....[179]....
        /*0520*/ 	.word	0x0500000f


	//   ....[180]....
        /*0524*/ 	.word	0x0500000f


	//   ....[181]....
        /*0528*/ 	.word	0x0500000f


	//   ....[182]....
        /*052c*/ 	.word	0x0500000f


	//   ....[183]....
        /*0530*/ 	.word	0x0500000f


	//   ....[184]....
        /*0534*/ 	.word	0x0500000f


	//   ....[185]....
        /*0538*/ 	.word	0x0500000f


	//   ....[186]....
        /*053c*/ 	.word	0x0500000f


	//   ....[187]....
        /*0540*/ 	.word	0x0500000f


	//   ....[188]....
        /*0544*/ 	.word	0x0500000f


	//   ....[189]....
        /*0548*/ 	.word	0x0500000f


	//   ....[190]....
        /*054c*/ 	.word	0x0500000f


	//   ....[191]....
        /*0550*/ 	.word	0x0500000f


	//   ....[192]....
        /*0554*/ 	.word	0x0500000f


	//   ....[193]....
        /*0558*/ 	.word	0x0500000f


	//   ....[194]....
        /*055c*/ 	.word	0x0500000f


	//   ....[195]....
        /*0560*/ 	.word	0x0500000f


	//   ....[196]....
        /*0564*/ 	.word	0x0500000f


	//   ....[197]....
        /*0568*/ 	.word	0x0500000f


	//   ....[198]....
        /*056c*/ 	.word	0x0500000f


	//   ....[199]....
        /*0570*/ 	.word	0x0500000f


	//   ....[200]....
        /*0574*/ 	.word	0x0500000f


	//   ....[201]....
        /*0578*/ 	.word	0x0500000f


	//   ....[202]....
        /*057c*/ 	.word	0x0500000f


	//   ....[203]....
        /*0580*/ 	.word	0x0500000f


	//   ....[204]....
        /*0584*/ 	.word	0x0500000f


	//   ....[205]....
        /*0588*/ 	.word	0x0500000f


	//   ....[206]....
        /*058c*/ 	.word	0x0500000f


	//   ....[207]....
        /*0590*/ 	.word	0x0500000f


	//   ....[208]....
        /*0594*/ 	.word	0x0500000f


	//   ....[209]....
        /*0598*/ 	.word	0x0500000f


	//   ....[210]....
        /*059c*/ 	.word	0x0500000f


	//   ....[211]....
        /*05a0*/ 	.word	0x0500000f


	//   ....[212]....
        /*05a4*/ 	.word	0x0500000f


	//   ....[213]....
        /*05a8*/ 	.word	0x0500000f


	//   ....[214]....
        /*05ac*/ 	.word	0x0500000f


	//   ....[215]....
        /*05b0*/ 	.word	0x0500000f


	//   ....[216]....
        /*05b4*/ 	.word	0x0500000f


	//   ....[217]....
        /*05b8*/ 	.word	0x0500000f


	//   ....[218]....
        /*05bc*/ 	.word	0x0500000f


	//   ....[219]....
        /*05c0*/ 	.word	0x0500000f


	//   ....[220]....
        /*05c4*/ 	.word	0x0500000f


	//   ....[221]....
        /*05c8*/ 	.word	0x0500000f


	//   ....[222]....
        /*05cc*/ 	.word	0x0500000f


	//   ....[223]....
        /*05d0*/ 	.word	0x0500000f


	//   ....[224]....
        /*05d4*/ 	.word	0x0500000f


	//   ....[225]....
        /*05d8*/ 	.word	0x0500000f


	//   ....[226]....
        /*05dc*/ 	.word	0x0500000f


	//   ....[227]....
        /*05e0*/ 	.word	0x0500000f


	//   ....[228]....
        /*05e4*/ 	.word	0x0500000f


	//   ....[229]....
        /*05e8*/ 	.word	0x0500000f


	//   ....[230]....
        /*05ec*/ 	.word	0x0500000f


	//   ....[231]....
        /*05f0*/ 	.word	0x0500000f


	//   ....[232]....
        /*05f4*/ 	.word	0x0500000f


	//   ....[233]....
        /*05f8*/ 	.word	0x0500000f


	//   ....[234]....
        /*05fc*/ 	.word	0x0500000f


	//   ....[235]....
        /*0600*/ 	.word	0x0500000f


	//   ....[236]....
        /*0604*/ 	.word	0x0500000f


	//   ....[237]....
        /*0608*/ 	.word	0x0500000f


	//   ....[238]....
        /*060c*/ 	.word	0x0500000f


	//   ....[239]....
        /*0610*/ 	.word	0x0500000f


	//   ....[240]....
        /*0614*/ 	.word	0x0500000f


	//   ....[241]....
        /*0618*/ 	.word	0x0500000f


	//   ....[242]....
        /*061c*/ 	.word	0x0500000f


	//   ....[243]....
        /*0620*/ 	.word	0x0500000f


	//   ....[244]....
        /*0624*/ 	.word	0x0500000f


	//   ....[245]....
        /*0628*/ 	.word	0x0500000f


	//   ....[246]....
        /*062c*/ 	.word	0x0500000f


	//   ....[247]....
        /*0630*/ 	.word	0x0500000f


	//   ....[248]....
        /*0634*/ 	.word	0x0500000f


	//   ....[249]....
        /*0638*/ 	.word	0x0500000f


	//   ....[250]....
        /*063c*/ 	.word	0x0500000f


	//   ....[251]....
        /*0640*/ 	.word	0x0500000f


	//   ....[252]....
        /*0644*/ 	.word	0x0500000f


	//   ....[253]....
        /*0648*/ 	.word	0x0500000f


	//   ....[254]....
        /*064c*/ 	.word	0x0500000f


	//   ....[255]....
        /*0650*/ 	.word	0x0500000f


	//   ....[0]....
        /*0654*/ 	.word	0x0500000f


	//   ....[1]....
        /*0658*/ 	.word	0x0500000f


	//   ....[2]....
        /*065c*/ 	.word	0x0500000f


	//   ....[3]....
        /*0660*/ 	.word	0x0500000f


	//   ....[4]....
        /*0664*/ 	.word	0x0500000f


	//   ....[5]....
        /*0668*/ 	.word	0x0500000f


	//   ....[6]....
        /*066c*/ 	.word	0x0500000f


	//   ....[7]....
        /*0670*/ 	.word	0x0500000f


	//   ....[8]....
        /*0674*/ 	.word	0x0500000f


	//   ....[9]....
        /*0678*/ 	.word	0x0500000f


	//   ....[10]....
        /*067c*/ 	.word	0x0500000f


	//   ....[11]....
        /*0680*/ 	.word	0x0500000f


	//   ....[12]....
        /*0684*/ 	.word	0x0500000f


	//   ....[13]....
        /*0688*/ 	.word	0x0500000f


	//   ....[14]....
        /*068c*/ 	.word	0x0500000f


	//   ....[15]....
        /*0690*/ 	.word	0x0500000f


	//   ....[16]....
        /*0694*/ 	.word	0x0500000f


	//   ....[17]....
        /*0698*/ 	.word	0x0500000f


	//   ....[18]....
        /*069c*/ 	.word	0x0500000f


	//   ....[19]....
        /*06a0*/ 	.word	0x0500000f


	//   ....[20]....
        /*06a4*/ 	.word	0x0500000f


	//   ....[21]....
        /*06a8*/ 	.word	0x0500000f


	//   ....[22]....
        /*06ac*/ 	.word	0x0500000f


	//   ....[23]....
        /*06b0*/ 	.word	0x0500000f


	//   ....[24]....
        /*06b4*/ 	.word	0x0500000f


	//   ....[25]....
        /*06b8*/ 	.word	0x0500000f


	//   ....[26]....
        /*06bc*/ 	.word	0x0500000f


	//   ....[27]....
        /*06c0*/ 	.word	0x0500000f


	//   ....[28]....
        /*06c4*/ 	.word	0x0500000f


	//   ....[29]....
        /*06c8*/ 	.word	0x0500000f


	//   ....[30]....
        /*06cc*/ 	.word	0x0500000f


	//   ....[31]....
        /*06d0*/ 	.word	0x0500000f


	//   ....[32]....
        /*06d4*/ 	.word	0x0500000f


	//   ....[33]....
        /*06d8*/ 	.word	0x0500000f


	//   ....[34]....
        /*06dc*/ 	.word	0x0500000f


	//----- nvinfo : EIATTR_COOP_GROUP_INSTR_OFFSETS
	.align		4
.L_566:
        /*06e0*/ 	.byte	0x04, 0x28
        /*06e2*/ 	.short	(.L_568 - .L_567)


	//   ....[0]....
.L_567:
        /*06e4*/ 	.word	0x00000060


	//   ....[1]....
        /*06e8*/ 	.word	0x00000140


	//   ....[2]....
        /*06ec*/ 	.word	0x00000190


	//   ....[3]....
        /*06f0*/ 	.word	0x000003c0


	//   ....[4]....
        /*06f4*/ 	.word	0x00000520


	//   ....[5]....
        /*06f8*/ 	.word	0x00000640


	//   ....[6]....
        /*06fc*/ 	.word	0x000007a0


	//   ....[7]....
        /*0700*/ 	.word	0x00003760


	//   ....[8]....
        /*0704*/ 	.word	0x00003770


	//   ....[9]....
        /*0708*/ 	.word	0x00004e10


	//   ....[10]....
        /*070c*/ 	.word	0x00004e20


	//   ....[11]....
        /*0710*/ 	.word	0x00006fa0


	//   ....[12]....
        /*0714*/ 	.word	0x00006fb0


	//   ....[13]....
        /*0718*/ 	.word	0x000087b0


	//   ....[14]....
        /*071c*/ 	.word	0x000087c0


	//   ....[15]....
        /*0720*/ 	.word	0x0000a170


	//   ....[16]....
        /*0724*/ 	.word	0x0000a180


	//   ....[17]....
        /*0728*/ 	.word	0x0000a410


	//   ....[18]....
        /*072c*/ 	.word	0x0000a420


	//   ....[19]....
        /*0730*/ 	.word	0x0000a960


	//   ....[20]....
        /*0734*/ 	.word	0x0000a990


	//   ....[21]....
        /*0738*/ 	.word	0x0000ab10


	//   ....[22]....
        /*073c*/ 	.word	0x0000ab30


	//   ....[23]....
        /*0740*/ 	.word	0x0000b170


	//   ....[24]....
        /*0744*/ 	.word	0x0000b870


	//   ....[25]....
        /*0748*/ 	.word	0x0000b880


	//   ....[26]....
        /*074c*/ 	.word	0x0000b890


	//   ....[27]....
        /*0750*/ 	.word	0x0000b8a0


	//   ....[28]....
        /*0754*/ 	.word	0x0000c110


	//   ....[29]....
        /*0758*/ 	.word	0x0000c120


	//   ....[30]....
        /*075c*/ 	.word	0x0000c130


	//   ....[31]....
        /*0760*/ 	.word	0x0000c140


	//   ....[32]....
        /*0764*/ 	.word	0x0000f220


	//   ....[33]....
        /*0768*/ 	.word	0x0000f230


	//   ....[34]....
        /*076c*/ 	.word	0x0000f240


	//   ....[35]....
        /*0770*/ 	.word	0x0000f250


	//   ....[36]....
        /*0774*/ 	.word	0x0000f900


	//   ....[37]....
        /*0778*/ 	.word	0x0000f910


	//   ....[38]....
        /*077c*/ 	.word	0x0000f920


	//   ....[39]....
        /*0780*/ 	.word	0x0000f930


	//   ....[40]....
        /*0784*/ 	.word	0x00013700


	//   ....[41]....
        /*0788*/ 	.word	0x00013740


	//   ....[42]....
        /*078c*/ 	.word	0x00013d90


	//   ....[43]....
        /*0790*/ 	.word	0x00013ed0


	//   ....[44]....
        /*0794*/ 	.word	0x00014630


	//   ....[45]....
        /*0798*/ 	.word	0x000146d0


	//   ....[46]....
        /*079c*/ 	.word	0x00016410


	//   ....[47]....
        /*07a0*/ 	.word	0x000164a0


	//   ....[48]....
        /*07a4*/ 	.word	0x00016c10


	//   ....[49]....
        /*07a8*/ 	.word	0x00016ce0


	//   ....[50]....
        /*07ac*/ 	.word	0x000173c0


	//   ....[51]....
        /*07b0*/ 	.word	0x00017410


	//   ....[52]....
        /*07b4*/ 	.word	0x00019800


	//   ....[53]....
        /*07b8*/ 	.word	0x00019820


	//   ....[54]....
        /*07bc*/ 	.word	0x00019860


	//   ....[55]....
        /*07c0*/ 	.word	0x00019870


	//   ....[56]....
        /*07c4*/ 	.word	0x0001abe0


	//   ....[57]....
        /*07c8*/ 	.word	0x0001ac50


	//   ....[58]....
        /*07cc*/ 	.word	0x0001ac80


	//   ....[59]....
        /*07d0*/ 	.word	0x0001ac90


	//   ....[60]....
        /*07d4*/ 	.word	0x0001bd60


	//   ....[61]....
        /*07d8*/ 	.word	0x0001bda0


	//   ....[62]....
        /*07dc*/ 	.word	0x0001bde0


	//   ....[63]....
        /*07e0*/ 	.word	0x0001be10


	//   ....[64]....
        /*07e4*/ 	.word	0x0001c380


	//   ....[65]....
        /*07e8*/ 	.word	0x0001c3b0


	//   ....[66]....
        /*07ec*/ 	.word	0x0001c470


	//   ....[67]....
        /*07f0*/ 	.word	0x0001c490


	//   ....[68]....
        /*07f4*/ 	.word	0x0001c550


	//   ....[69]....
        /*07f8*/ 	.word	0x0001c570


	//   ....[70]....
        /*07fc*/ 	.word	0x0001c640


	//   ....[71]....
        /*0800*/ 	.word	0x0001c660


	//   ....[72]....
        /*0804*/ 	.word	0x0001ce70


	//   ....[73]....
        /*0808*/ 	.word	0x0001ce90


	//   ....[74]....
        /*080c*/ 	.word	0x0001cf50


	//   ....[75]....
        /*0810*/ 	.word	0x0001cf70


	//   ....[76]....
        /*0814*/ 	.word	0x0001d030


	//   ....[77]....
        /*0818*/ 	.word	0x0001d050


	//   ....[78]....
        /*081c*/ 	.word	0x0001d120


	//   ....[79]....
        /*0820*/ 	.word	0x0001d140


	//   ....[80]....
        /*0824*/ 	.word	0x0001d290


	//   ....[81]....
        /*0828*/ 	.word	0x0001d440


	//   ....[82]....
        /*082c*/ 	.word	0x0001d470


	//   ....[83]....
        /*0830*/ 	.word	0x0001d4a0


	//   ....[84]....
        /*0834*/ 	.word	0x0001d4d0


	//   ....[85]....
        /*0838*/ 	.word	0x0001d500


	//   ....[86]....
        /*083c*/ 	.word	0x0001d530


	//   ....[87]....
        /*0840*/ 	.word	0x0001d6a0


	//   ....[88]....
        /*0844*/ 	.word	0x0001d6d0


	//   ....[89]....
        /*0848*/ 	.word	0x0001d700


	//   ....[90]....
        /*084c*/ 	.word	0x0001d730


	//   ....[91]....
        /*0850*/ 	.word	0x0001d760


	//   ....[92]....
        /*0854*/ 	.word	0x0001d790


	//   ....[93]....
        /*0858*/ 	.word	0x0001d820


	//   ....[94]....
        /*085c*/ 	.word	0x0001d880


	//   ....[95]....
        /*0860*/ 	.word	0x0001d910


	//   ....[96]....
        /*0864*/ 	.word	0x0001e700


	//   ....[97]....
        /*0868*/ 	.word	0x00020700


	//   ....[98]....
        /*086c*/ 	.word	0x00020720


	//   ....[99]....
        /*0870*/ 	.word	0x000207d0


	//   ....[100]....
        /*0874*/ 	.word	0x000207f0


	//   ....[101]....
        /*0878*/ 	.word	0x00020890


	//   ....[102]....
        /*087c*/ 	.word	0x000208b0


	//   ....[103]....
        /*0880*/ 	.word	0x00020950


	//   ....[104]....
        /*0884*/ 	.word	0x00020970


	//   ....[105]....
        /*0888*/ 	.word	0x00020a10


	//   ....[106]....
        /*088c*/ 	.word	0x00020a30


	//   ....[107]....
        /*0890*/ 	.word	0x00020a40


	//   ....[108]....
        /*0894*/ 	.word	0x00020ad0


	//   ....[109]....
        /*0898*/ 	.word	0x00021280


	//   ....[110]....
        /*089c*/ 	.word	0x000212b0


	//   ....[111]....
        /*08a0*/ 	.word	0x000212d0


	//   ....[112]....
        /*08a4*/ 	.word	0x00021360


	//   ....[113]....
        /*08a8*/ 	.word	0x00021370


	//   ....[114]....
        /*08ac*/ 	.word	0x00021410


	//   ....[115]....
        /*08b0*/ 	.word	0x00021420


	//   ....[116]....
        /*08b4*/ 	.word	0x000214c0


	//   ....[117]....
        /*08b8*/ 	.word	0x000214d0


	//   ....[118]....
        /*08bc*/ 	.word	0x00021570


	//   ....[119]....
        /*08c0*/ 	.word	0x00021580


	//   ....[120]....
        /*08c4*/ 	.word	0x00021620


	//   ....[121]....
        /*08c8*/ 	.word	0x00021630


	//   ....[122]....
        /*08cc*/ 	.word	0x000216d0


	//   ....[123]....
        /*08d0*/ 	.word	0x000216e0


	//   ....[124]....
        /*08d4*/ 	.word	0x000216f0


	//   ....[125]....
        /*08d8*/ 	.word	0x00021ec0


	//   ....[126]....
        /*08dc*/ 	.word	0x00021ed0


	//   ....[127]....
        /*08e0*/ 	.word	0x00021ee0


	//   ....[128]....
        /*08e4*/ 	.word	0x00021f70


	//   ....[129]....
        /*08e8*/ 	.word	0x00021f80


	//   ....[130]....
        /*08ec*/ 	.word	0x00021fe0


	//   ....[131]....
        /*08f0*/ 	.word	0x00022010


	//   ....[132]....
        /*08f4*/ 	.word	0x00022050


	//   ....[133]....
        /*08f8*/ 	.word	0x00022080


	//   ....[134]....
        /*08fc*/ 	.word	0x000220c0


	//   ....[135]....
        /*0900*/ 	.word	0x000220f0


	//   ....[136]....
        /*0904*/ 	.word	0x00022130


	//   ....[137]....
        /*0908*/ 	.word	0x000223b0


	//   ....[138]....
        /*090c*/ 	.word	0x000223d0


	//   ....[139]....
        /*0910*/ 	.word	0x00022460


	//   ....[140]....
        /*0914*/ 	.word	0x00022470


	//   ....[141]....
        /*0918*/ 	.word	0x000224e0


	//   ....[142]....
        /*091c*/ 	.word	0x000224f0


	//   ....[143]....
        /*0920*/ 	.word	0x00022560


	//   ....[144]....
        /*0924*/ 	.word	0x00022570


	//   ....[145]....
        /*0928*/ 	.word	0x000225e0


	//   ....[146]....
        /*092c*/ 	.word	0x000225f0


	//   ....[147]....
        /*0930*/ 	.word	0x00022600


	//   ....[148]....
        /*0934*/ 	.word	0x00022670


	//   ....[149]....
        /*0938*/ 	.word	0x00022c00


	//   ....[150]....
        /*093c*/ 	.word	0x00022c30


	//   ....[151]....
        /*0940*/ 	.word	0x00022c50


	//   ....[152]....
        /*0944*/ 	.word	0x00022c60


	//   ....[153]....
        /*0948*/ 	.word	0x00022ca0


	//   ....[154]....
        /*094c*/ 	.word	0x00022cc0


	//   ....[155]....
        /*0950*/ 	.word	0x00022d30


	//   ....[156]....
        /*0954*/ 	.word	0x00022d50


	//   ....[157]....
        /*0958*/ 	.word	0x00022db0


	//   ....[158]....
        /*095c*/ 	.word	0x00022dd0


	//   ....[159]....
        /*0960*/ 	.word	0x00022e20


	//   ....[160]....
        /*0964*/ 	.word	0x00022e40


	//   ....[161]....
        /*0968*/ 	.word	0x00023230


	//   ....[162]....
        /*096c*/ 	.word	0x00023260


	//   ....[163]....
        /*0970*/ 	.word	0x00023290


	//   ....[164]....
        /*0974*/ 	.word	0x000232c0


	//   ....[165]....
        /*0978*/ 	.word	0x000232f0


	//   ....[166]....
        /*097c*/ 	.word	0x00023320


	//   ....[167]....
        /*0980*/ 	.word	0x00023350


	//   ....[168]....
        /*0984*/ 	.word	0x00023380


	//   ....[169]....
        /*0988*/ 	.word	0x00023500


	//   ....[170]....
        /*098c*/ 	.word	0x00023530


	//   ....[171]....
        /*0990*/ 	.word	0x00023560


	//   ....[172]....
        /*0994*/ 	.word	0x00023590


	//   ....[173]....
        /*0998*/ 	.word	0x000235c0


	//   ....[174]....
        /*099c*/ 	.word	0x000235f0


	//   ....[175]....
        /*09a0*/ 	.word	0x000236b0


	//   ....[176]....
        /*09a4*/ 	.word	0x000236d0


	//   ....[177]....
        /*09a8*/ 	.word	0x00023740


	//   ....[178]....
        /*09ac*/ 	.word	0x00023de0


	//   ....[179]....
        /*09b0*/ 	.word	0x00024120


	//   ....[180]....
        /*09b4*/ 	.word	0x000241b0


	//   ....[181]....
        /*09b8*/ 	.word	0x00024250


	//   ....[182]....
        /*09bc*/ 	.word	0x000242e0


	//   ....[183]....
        /*09c0*/ 	.word	0x000243d0


	//   ....[184]....
        /*09c4*/ 	.word	0x00024460


	//   ....[185]....
        /*09c8*/ 	.word	0x00024500


	//   ....[186]....
        /*09cc*/ 	.word	0x00024590


	//   ....[187]....
        /*09d0*/ 	.word	0x00024680


	//   ....[188]....
        /*09d4*/ 	.word	0x00024710


	//   ....[189]....
        /*09d8*/ 	.word	0x000247b0


	//   ....[190]....
        /*09dc*/ 	.word	0x00024840


	//   ....[191]....
        /*09e0*/ 	.word	0x00024930


	//   ....[192]....
        /*09e4*/ 	.word	0x000249c0


	//   ....[193]....
        /*09e8*/ 	.word	0x00024a10


	//   ....[194]....
        /*09ec*/ 	.word	0x00024a60


	//   ....[195]....
        /*09f0*/ 	.word	0x00024af0


	//   ....[196]....
        /*09f4*/ 	.word	0x00024b80


	//   ....[197]....
        /*09f8*/ 	.word	0x00024bd0


	//   ....[198]....
        /*09fc*/ 	.word	0x00024c20


	//   ....[199]....
        /*0a00*/ 	.word	0x00024d10


	//   ....[200]....
        /*0a04*/ 	.word	0x00024da0


	//   ....[201]....
        /*0a08*/ 	.word	0x00024df0


	//   ....[202]....
        /*0a0c*/ 	.word	0x00024e40


	//   ....[203]....
        /*0a10*/ 	.word	0x00024ed0


	//   ....[204]....
        /*0a14*/ 	.word	0x00024f60


	//   ....[205]....
        /*0a18*/ 	.word	0x00024fb0


	//   ....[206]....
        /*0a1c*/ 	.word	0x00025000


	//   ....[207]....
        /*0a20*/ 	.word	0x00025300


	//   ....[208]....
        /*0a24*/ 	.word	0x000255e0


	//   ....[209]....
        /*0a28*/ 	.word	0x000256d0


	//   ....[210]....
        /*0a2c*/ 	.word	0x00025770


	//   ....[211]....
        /*0a30*/ 	.word	0x000257d0


	//   ....[212]....
        /*0a34*/ 	.word	0x000258e0


	//   ....[213]....
        /*0a38*/ 	.word	0x00025950


	//   ....[214]....
        /*0a3c*/ 	.word	0x00025a60


	//   ....[215]....
        /*0a40*/ 	.word	0x00025ad0


	//   ....[216]....
        /*0a44*/ 	.word	0x00025be0


	//   ....[217]....
        /*0a48*/ 	.word	0x00025c50


	//   ....[218]....
        /*0a4c*/ 	.word	0x00025d60


	//   ....[219]....
        /*0a50*/ 	.word	0x00025dd0


	//   ....[220]....
        /*0a54*/ 	.word	0x00025e70


	//   ....[221]....
        /*0a58*/ 	.word	0x00025f80


	//   ....[222]....
        /*0a5c*/ 	.word	0x00025fe0


	//   ....[223]....
        /*0a60*/ 	.word	0x00026040


	//   ....[224]....
        /*0a64*/ 	.word	0x00026140


	//   ....[225]....
        /*0a68*/ 	.word	0x000261a0


	//   ....[226]....
        /*0a6c*/ 	.word	0x000262b0


	//   ....[227]....
        /*0a70*/ 	.word	0x00026310


	//   ....[228]....
        /*0a74*/ 	.word	0x00026420


	//   ....[229]....
        /*0a78*/ 	.word	0x00026480


	//   ....[230]....
        /*0a7c*/ 	.word	0x00026590


	//   ....[231]....
        /*0a80*/ 	.word	0x000265f0


	//   ....[232]....
        /*0a84*/ 	.word	0x00026700


	//   ....[233]....
        /*0a88*/ 	.word	0x00026760


	//   ....[234]....
        /*0a8c*/ 	.word	0x00026870


	//   ....[235]....
        /*0a90*/ 	.word	0x000268d0


	//   ....[236]....
        /*0a94*/ 	.word	0x000269c0


	//   ....[237]....
        /*0a98*/ 	.word	0x00026af0


	//   ....[238]....
        /*0a9c*/ 	.word	0x00026ba0


	//   ....[239]....
        /*0aa0*/ 	.word	0x00026c20


	//   ....[240]....
        /*0aa4*/ 	.word	0x00026d00


	//   ....[241]....
        /*0aa8*/ 	.word	0x00026d60


	//   ....[242]....
        /*0aac*/ 	.word	0x00026e30


	//   ....[243]....
        /*0ab0*/ 	.word	0x00026e90


	//   ....[244]....
        /*0ab4*/ 	.word	0x00026f60


	//   ....[245]....
        /*0ab8*/ 	.word	0x00026fc0


	//   ....[246]....
        /*0abc*/ 	.word	0x00027090


	//   ....[247]....
        /*0ac0*/ 	.word	0x000270f0


	//   ....[248]....
        /*0ac4*/ 	.word	0x000271c0


	//   ....[249]....
        /*0ac8*/ 	.word	0x000272b0


	//   ....[250]....
        /*0acc*/ 	.word	0x00027350


	//   ....[251]....
        /*0ad0*/ 	.word	0x000273b0


	//   ....[252]....
        /*0ad4*/ 	.word	0x000274a0


	//   ....[253]....
        /*0ad8*/ 	.word	0x00027500


	//   ....[254]....
        /*0adc*/ 	.word	0x000275e0


	//   ....[255]....
        /*0ae0*/ 	.word	0x00027640


	//   ....[0]....
        /*0ae4*/ 	.word	0x00027720


	//   ....[1]....
        /*0ae8*/ 	.word	0x00027780


	//   ....[2]....
        /*0aec*/ 	.word	0x00027860


	//   ....[3]....
        /*0af0*/ 	.word	0x000278c0


	//   ....[4]....
        /*0af4*/ 	.word	0x00027990


	//   ....[5]....
        /*0af8*/ 	.word	0x00027ac0


	//   ....[6]....
        /*0afc*/ 	.word	0x00027bc0


	//   ....[7]....
        /*0b00*/ 	.word	0x00027c50


	//   ....[8]....
        /*0b04*/ 	.word	0x00027d20


	//   ....[9]....
        /*0b08*/ 	.word	0x00027d80


	//   ....[10]....
        /*0b0c*/ 	.word	0x00027e50


	//   ....[11]....
        /*0b10*/ 	.word	0x00027eb0


	//   ....[12]....
        /*0b14*/ 	.word	0x00027f90


	//   ....[13]....
        /*0b18*/ 	.word	0x00027ff0


	//   ....[14]....
        /*0b1c*/ 	.word	0x000280c0


	//   ....[15]....
        /*0b20*/ 	.word	0x00028120


	//   ....[16]....
        /*0b24*/ 	.word	0x000281e0


	//   ....[17]....
        /*0b28*/ 	.word	0x00028270


	//   ....[18]....
        /*0b2c*/ 	.word	0x00028310


	//   ....[19]....
        /*0b30*/ 	.word	0x00028430


	//   ....[20]....
        /*0b34*/ 	.word	0x000284a0


	//   ....[21]....
        /*0b38*/ 	.word	0x00028510


	//   ....[22]....
        /*0b3c*/ 	.word	0x00028580


	//   ....[23]....
        /*0b40*/ 	.word	0x000285f0


	//   ....[24]....
        /*0b44*/ 	.word	0x00028670


	//   ....[25]....
        /*0b48*/ 	.word	0x00028700


	//   ....[26]....
        /*0b4c*/ 	.word	0x00028790


	//   ....[27]....
        /*0b50*/ 	.word	0x00028800


	//   ....[28]....
        /*0b54*/ 	.word	0x00028870


	//   ....[29]....
        /*0b58*/ 	.word	0x000288e0


	//   ....[30]....
        /*0b5c*/ 	.word	0x00028960


	//   ....[31]....
        /*0b60*/ 	.word	0x000289d0


	//   ....[32]....
        /*0b64*/ 	.word	0x00028a70


	//   ....[33]....
        /*0b68*/ 	.word	0x00028b00


	//   ....[34]....
        /*0b6c*/ 	.word	0x00028c20


	//----- nvinfo : EIATTR_REG_RECONFIG
	.align		4
.L_568:
        /*0b70*/ 	.byte	0x01, 0x54
	.zero		2


	//----- nvinfo : EIATTR_SYSCALL_OFFSETS
	.align		4
        /*0b74*/ 	.byte	0x04, 0x46
        /*0b76*/ 	.short	(.L_570 - .L_569)


	//   ....[0]....
.L_569:
        /*0b78*/ 	.word	0x00001b00


	//   ....[1]....
        /*0b7c*/ 	.word	0x00001c50


	//   ....[2]....
        /*0b80*/ 	.word	0x0000b310


	//   ....[3]....
        /*0b84*/ 	.word	0x0000b630


	//   ....[4]....
        /*0b88*/ 	.word	0x0001fc30


	//   ....[5]....
        /*0b8c*/ 	.word	0x0001fd80


	//   ....[6]....
        /*0b90*/ 	.word	0x0001fe70


	//   ....[7]....
        /*0b94*/ 	.word	0x00020e80


	//----- nvinfo : EIATTR_MBARRIER_INSTR_OFFSETS
	.align		4
.L_570:
        /*0b98*/ 	.byte	0x04, 0x39
        /*0b9a*/ 	.short	(.L_572 - .L_571)


	//   ....[0]....
.L_571:
        /*0b9c*/ 	.word	0x00000270
        /*0ba0*/ 	.word	0x000000ff
        /*0ba4*/ 	.word	0x0002a800
        /*0ba8*/ 	.short	0x0100
        /*0baa*/ 	.byte	0x08
	.zero		1


	//   ....[1]....
        /*0bac*/ 	.word	0x00000280
        /*0bb0*/ 	.word	0x000000ff
        /*0bb4*/ 	.word	0x0002a820
        /*0bb8*/ 	.short	0x0100
        /*0bba*/ 	.byte	0x08
	.zero		1


	//   ....[2]....
        /*0bbc*/ 	.word	0x00000370
        /*0bc0*/ 	.word	0x000000ff
        /*0bc4*/ 	.word	0x0002a830
        /*0bc8*/ 	.short	0x0100
        /*0bca*/ 	.byte	0x08
	.zero		1


	//   ....[3]....
        /*0bcc*/ 	.word	0x00000380
        /*0bd0*/ 	.word	0x000000ff
        /*0bd4*/ 	.word	0x0002a840
        /*0bd8*/ 	.short	0x0100
        /*0bda*/ 	.byte	0x08
	.zero		1


	//   ....[4]....
        /*0bdc*/ 	.word	0x00000390
        /*0be0*/ 	.word	0x000000ff
        /*0be4*/ 	.word	0x0002a838
        /*0be8*/ 	.short	0x0100
        /*0bea*/ 	.byte	0x08
	.zero		1


	//   ....[5]....
        /*0bec*/ 	.word	0x000003a0
        /*0bf0*/ 	.word	0x000000ff
        /*0bf4*/ 	.word	0x0002a848
        /*0bf8*/ 	.short	0x0100
        /*0bfa*/ 	.byte	0x08
	.zero		1


	//   ....[6]....
        /*0bfc*/ 	.word	0x000004d0
        /*0c00*/ 	.word	0x000000ff
        /*0c04*/ 	.word	0x0002a850
        /*0c08*/ 	.short	0x0100
        /*0c0a*/ 	.byte	0x08
	.zero		1


	//   ....[7]....
        /*0c0c*/ 	.word	0x000004e0
        /*0c10*/ 	.word	0x000000ff
        /*0c14*/ 	.word	0x0002a860
        /*0c18*/ 	.short	0x0100
        /*0c1a*/ 	.byte	0x08
	.zero		1


	//   ....[8]....
        /*0c1c*/ 	.word	0x000004f0
        /*0c20*/ 	.word	0x000000ff
        /*0c24*/ 	.word	0x0002a858
        /*0c28*/ 	.short	0x0100
        /*0c2a*/ 	.byte	0x08
	.zero		1


	//   ....[9]....
        /*0c2c*/ 	.word	0x00000500
        /*0c30*/ 	.word	0x000000ff
        /*0c34*/ 	.word	0x0002a868
        /*0c38*/ 	.short	0x0100
        /*0c3a*/ 	.byte	0x08
	.zero		1


	//   ....[10]....
        /*0c3c*/ 	.word	0x000005f0
        /*0c40*/ 	.word	0x000000ff
        /*0c44*/ 	.word	0x0002a870
        /*0c48*/ 	.short	0x0100
        /*0c4a*/ 	.byte	0x06
	.zero		1


	//   ....[11]....
        /*0c4c*/ 	.word	0x00000600
        /*0c50*/ 	.word	0x000000ff
        /*0c54*/ 	.word	0x0002a880
        /*0c58*/ 	.short	0x0100
        /*0c5a*/ 	.byte	0x06
	.zero		1


	//   ....[12]....
        /*0c5c*/ 	.word	0x00000610
        /*0c60*/ 	.word	0x000000ff
        /*0c64*/ 	.word	0x0002a878
        /*0c68*/ 	.short	0x0100
        /*0c6a*/ 	.byte	0x06
	.zero		1


	//   ....[13]....
        /*0c6c*/ 	.word	0x00000620
        /*0c70*/ 	.word	0x000000ff
        /*0c74*/ 	.word	0x0002a888
        /*0c78*/ 	.short	0x0100
        /*0c7a*/ 	.byte	0x06
	.zero		1


	//   ....[14]....
        /*0c7c*/ 	.word	0x00000750
        /*0c80*/ 	.word	0x000000ff
        /*0c84*/ 	.word	0x0002a890
        /*0c88*/ 	.short	0x0100
        /*0c8a*/ 	.byte	0x08
	.zero		1


	//   ....[15]....
        /*0c8c*/ 	.word	0x00000760
        /*0c90*/ 	.word	0x000000ff
        /*0c94*/ 	.word	0x0002a8a0
        /*0c98*/ 	.short	0x0100
        /*0c9a*/ 	.byte	0x08
	.zero		1


	//   ....[16]....
        /*0c9c*/ 	.word	0x00000770
        /*0ca0*/ 	.word	0x000000ff
        /*0ca4*/ 	.word	0x0002a898
        /*0ca8*/ 	.short	0x0100
        /*0caa*/ 	.byte	0x08
	.zero		1


	//   ....[17]....
        /*0cac*/ 	.word	0x00000780
        /*0cb0*/ 	.word	0x000000ff
        /*0cb4*/ 	.word	0x0002a8a8
        /*0cb8*/ 	.short	0x0100
        /*0cba*/ 	.byte	0x08
	.zero		1


	//   ....[18]....
        /*0cbc*/ 	.word	0x000008b0
        /*0cc0*/ 	.word	0x000000ff
        /*0cc4*/ 	.word	0x0002a8b0
        /*0cc8*/ 	.short	0x0100
        /*0cca*/ 	.byte	0x08
	.zero		1


	//   ....[19]....
        /*0ccc*/ 	.word	0x000008c0
        /*0cd0*/ 	.word	0x000000ff
        /*0cd4*/ 	.word	0x0002a8c0
        /*0cd8*/ 	.short	0x0100
        /*0cda*/ 	.byte	0x08
	.zero		1


	//   ....[20]....
        /*0cdc*/ 	.word	0x000008d0
        /*0ce0*/ 	.word	0x000000ff
        /*0ce4*/ 	.word	0x0002a8b8
        /*0ce8*/ 	.short	0x0100
        /*0cea*/ 	.byte	0x08
	.zero		1


	//   ....[21]....
        /*0cec*/ 	.word	0x000008e0
        /*0cf0*/ 	.word	0x000000ff
        /*0cf4*/ 	.word	0x0002a8c8
        /*0cf8*/ 	.short	0x0100
        /*0cfa*/ 	.byte	0x08
	.zero		1


	//   ....[22]....
        /*0cfc*/ 	.word	0x00003710
        /*0d00*/ 	.word	0x00000056
        /*0d04*/ 	.word	0x0002a890
        /*0d08*/ 	.short	0x010a
        /*0d0a*/ 	.byte	0x3f
	.zero		1


	//   ....[23]....
        /*0d0c*/ 	.word	0x00006f40
        /*0d10*/ 	.word	0x00000056
        /*0d14*/ 	.word	0x0002a890
        /*0d18*/ 	.short	0x010a
        /*0d1a*/ 	.byte	0x3f
	.zero		1


	//   ....[24]....
        /*0d1c*/ 	.word	0x00009fb0
        /*0d20*/ 	.word	0x00000056
        /*0d24*/ 	.word	0x0002a890
        /*0d28*/ 	.short	0x010a
        /*0d2a*/ 	.byte	0x3f
	.zero		1


	//   ....[25]....
        /*0d2c*/ 	.word	0x0000a770
        /*0d30*/ 	.word	0x0000000b
        /*0d34*/ 	.word	0x00000000
        /*0d38*/ 	.short	0x0101
        /*0d3a*/ 	.byte	0x3f
	.zero		1


	//   ....[26]....
        /*0d3c*/ 	.word	0x0000a7b0
        /*0d40*/ 	.word	0x00000056
        /*0d44*/ 	.word	0x0002a8b0
        /*0d48*/ 	.short	0x010a
        /*0d4a*/ 	.byte	0x3f
	.zero		1


	//   ....[27]....
        /*0d4c*/ 	.word	0x0000ad60
        /*0d50*/ 	.word	0x00000056
        /*0d54*/ 	.word	0x00000000
        /*0d58*/ 	.short	0x0101
        /*0d5a*/ 	.byte	0x3f
	.zero		1


	//   ....[28]....
        /*0d5c*/ 	.word	0x0000b390
        /*0d60*/ 	.word	0x00000002
        /*0d64*/ 	.word	0x0002a800
        /*0d68*/ 	.short	0x010a
        /*0d6a*/ 	.byte	0x3f
	.zero		1


	//   ....[29]....
        /*0d6c*/ 	.word	0x0000b3e0
        /*0d70*/ 	.word	0x00000002
        /*0d74*/ 	.word	0x0002a800
        /*0d78*/ 	.short	0x010a
        /*0d7a*/ 	.byte	0x3f
	.zero		1


	//   ....[30]....
        /*0d7c*/ 	.word	0x0000c7c0
        /*0d80*/ 	.word	0x00000002
        /*0d84*/ 	.word	0x0002a800
        /*0d88*/ 	.short	0x010a
        /*0d8a*/ 	.byte	0x3f
	.zero		1


	//   ....[31]....
        /*0d8c*/ 	.word	0x0000fdd0
        /*0d90*/ 	.word	0x00000002
        /*0d94*/ 	.word	0x0002a800
        /*0d98*/ 	.short	0x010a
        /*0d9a*/ 	.byte	0x3f
	.zero		1


	//   ....[32]....
        /*0d9c*/ 	.word	0x00012940
        /*0da0*/ 	.word	0x00000000
        /*0da4*/ 	.word	0x0002a830
        /*0da8*/ 	.short	0x010a
        /*0daa*/ 	.byte	0x3f
	.zero		1


	//   ....[33]....
        /*0dac*/ 	.word	0x00012980
        /*0db0*/ 	.word	0x00000000
        /*0db4*/ 	.word	0x0002a830
        /*0db8*/ 	.short	0x010a
        /*0dba*/ 	.byte	0x3f
	.zero		1


	//   ....[34]....
        /*0dbc*/ 	.word	0x000136d0
        /*0dc0*/ 	.word	0x00000000
        /*0dc4*/ 	.word	0x00000000
        /*0dc8*/ 	.short	0x0101
        /*0dca*/ 	.byte	0x3f
	.zero		1


	//   ....[35]....
        /*0dcc*/ 	.word	0x00015250
        /*0dd0*/ 	.word	0x0000000f
        /*0dd4*/ 	.word	0x0002a830
        /*0dd8*/ 	.short	0x010a
        /*0dda*/ 	.byte	0x3f
	.zero		1


	//   ....[36]....
        /*0ddc*/ 	.word	0x000152c0
        /*0de0*/ 	.word	0x0000000f
        /*0de4*/ 	.word	0x0002a830
        /*0de8*/ 	.short	0x010a
        /*0dea*/ 	.byte	0x3f
	.zero		1


	//   ....[37]....
        /*0dec*/ 	.word	0x00015e30
        /*0df0*/ 	.word	0x0000000b
        /*0df4*/ 	.word	0x0002a850
        /*0df8*/ 	.short	0x010a
        /*0dfa*/ 	.byte	0x3f
	.zero		1


	//   ....[38]....
        /*0dfc*/ 	.word	0x00015ed0
        /*0e00*/ 	.word	0x0000000b
        /*0e04*/ 	.word	0x0002a850
        /*0e08*/ 	.short	0x010a
        /*0e0a*/ 	.byte	0x3f
	.zero		1


	//   ....[39]....
        /*0e0c*/ 	.word	0x00017aa0
        /*0e10*/ 	.word	0x00000004
        /*0e14*/ 	.word	0x00000000
        /*0e18*/ 	.short	0x0101
        /*0e1a*/ 	.byte	0x3f
	.zero		1


	//   ....[40]....
        /*0e1c*/ 	.word	0x00017cf0
        /*0e20*/ 	.word	0x00000066
        /*0e24*/ 	.word	0x00000000
        /*0e28*/ 	.short	0x0101
        /*0e2a*/ 	.byte	0x3f
	.zero		1


	//   ....[41]....
        /*0e2c*/ 	.word	0x00017fa0
        /*0e30*/ 	.word	0x0000000a
        /*0e34*/ 	.word	0x0002a830
        /*0e38*/ 	.short	0x010a
        /*0e3a*/ 	.byte	0x3f
	.zero		1


	//   ....[42]....
        /*0e3c*/ 	.word	0x00018010
        /*0e40*/ 	.word	0x0000000a
        /*0e44*/ 	.word	0x0002a830
        /*0e48*/ 	.short	0x010a
        /*0e4a*/ 	.byte	0x3f
	.zero		1


	//   ....[43]....
        /*0e4c*/ 	.word	0x00018b80
        /*0e50*/ 	.word	0x0000000b
        /*0e54*/ 	.word	0x0002a850
        /*0e58*/ 	.short	0x010a
        /*0e5a*/ 	.byte	0x3f
	.zero		1


	//   ....[44]....
        /*0e5c*/ 	.word	0x00018c20
        /*0e60*/ 	.word	0x0000000b
        /*0e64*/ 	.word	0x0002a850
        /*0e68*/ 	.short	0x010a
        /*0e6a*/ 	.byte	0x3f
	.zero		1


	//   ....[45]....
        /*0e6c*/ 	.word	0x0001a040
        /*0e70*/ 	.word	0x00000004
        /*0e74*/ 	.word	0x00000000
        /*0e78*/ 	.short	0x0101
        /*0e7a*/ 	.byte	0x3f
	.zero		1


	//   ....[46]....
        /*0e7c*/ 	.word	0x0001a320
        /*0e80*/ 	.word	0x00000078
        /*0e84*/ 	.word	0x00000000
        /*0e88*/ 	.short	0x0101
        /*0e8a*/ 	.byte	0x3f
	.zero		1


	//   ....[47]....
        /*0e8c*/ 	.word	0x0001a900
        /*0e90*/ 	.word	0x0000000c
        /*0e94*/ 	.word	0x0002a850
        /*0e98*/ 	.short	0x010a
        /*0e9a*/ 	.byte	0x3f
	.zero		1


	//   ....[48]....
        /*0e9c*/ 	.word	0x0001a9a0
        /*0ea0*/ 	.word	0x0000000c
        /*0ea4*/ 	.word	0x0002a850
        /*0ea8*/ 	.short	0x010a
        /*0eaa*/ 	.byte	0x3f
	.zero		1


	//   ....[49]....
        /*0eac*/ 	.word	0x0001aea0
        /*0eb0*/ 	.word	0x00000002
        /*0eb4*/ 	.word	0x00000000
        /*0eb8*/ 	.short	0x0101
        /*0eba*/ 	.byte	0x3f
	.zero		1


	//   ....[50]....
        /*0ebc*/ 	.word	0x0001c390
        /*0ec0*/ 	.word	0x00000000
        /*0ec4*/ 	.word	0x00000000
        /*0ec8*/ 	.short	0x0101
        /*0eca*/ 	.byte	0x3f
	.zero		1


	//   ....[51]....
        /*0ecc*/ 	.word	0x0001e7e0
        /*0ed0*/ 	.word	0x00000016
        /*0ed4*/ 	.word	0x0002a820
        /*0ed8*/ 	.short	0x010a
        /*0eda*/ 	.byte	0x3f
	.zero		1


	//   ....[52]....
        /*0edc*/ 	.word	0x0001e870
        /*0ee0*/ 	.word	0x0000000b
        /*0ee4*/ 	.word	0x0002a8a0
        /*0ee8*/ 	.short	0x010a
        /*0eea*/ 	.byte	0x3f
	.zero		1


	//   ....[53]....
        /*0eec*/ 	.word	0x0001ecb0
        /*0ef0*/ 	.word	0x0000000b
        /*0ef4*/ 	.word	0x0002a8c0
        /*0ef8*/ 	.short	0x010a
        /*0efa*/ 	.byte	0x3f
	.zero		1


	//   ....[54]....
        /*0efc*/ 	.word	0x0001f0e0
        /*0f00*/ 	.word	0x0000000a
        /*0f04*/ 	.word	0x0002a8a0
        /*0f08*/ 	.short	0x010a
        /*0f0a*/ 	.byte	0x3f
	.zero		1


	//   ....[55]....
        /*0f0c*/ 	.word	0x0001f510
        /*0f10*/ 	.word	0x0000000a
        /*0f14*/ 	.word	0x0002a8c0
        /*0f18*/ 	.short	0x010a
        /*0f1a*/ 	.byte	0x3f
	.zero		1


	//   ....[56]....
        /*0f1c*/ 	.word	0x000204b0
        /*0f20*/ 	.word	0x00000007
        /*0f24*/ 	.word	0x0002a840
        /*0f28*/ 	.short	0x010a
        /*0f2a*/ 	.byte	0x3f
	.zero		1


	//   ....[57]....
        /*0f2c*/ 	.word	0x00020b90
        /*0f30*/ 	.word	0x00000007
        /*0f34*/ 	.word	0x0002a830
        /*0f38*/ 	.short	0x0107
        /*0f3a*/ 	.byte	0x3f
	.zero		1


	//   ....[58]....
        /*0f3c*/ 	.word	0x00020c50
        /*0f40*/ 	.word	0x00000007
        /*0f44*/ 	.word	0x0002a830
        /*0f48*/ 	.short	0x0101
        /*0f4a*/ 	.byte	0x3f
	.zero		1


	//   ....[59]....
        /*0f4c*/ 	.word	0x00021840
        /*0f50*/ 	.word	0x00000016
        /*0f54*/ 	.word	0x0002a800
        /*0f58*/ 	.short	0x0107
        /*0f5a*/ 	.byte	0x3f
	.zero		1


	//   ....[60]....
        /*0f5c*/ 	.word	0x00021940
        /*0f60*/ 	.word	0x00000016
        /*0f64*/ 	.word	0x0002a800
        /*0f68*/ 	.short	0x0101
        /*0f6a*/ 	.byte	0x3f
	.zero		1


	//   ....[61]....
        /*0f6c*/ 	.word	0x00021960
        /*0f70*/ 	.word	0x00000016
        /*0f74*/ 	.word	0x0002a820
        /*0f78*/ 	.short	0x010a
        /*0f7a*/ 	.byte	0x3f
	.zero		1


	//   ....[62]....
        /*0f7c*/ 	.word	0x00021cd0
        /*0f80*/ 	.word	0x00000005
        /*0f84*/ 	.word	0x0002a840
        /*0f88*/ 	.short	0x010a
        /*0f8a*/ 	.byte	0x3f
	.zero		1


	//   ....[63]....
        /*0f8c*/ 	.word	0x000221d0
        /*0f90*/ 	.word	0x00000005
        /*0f94*/ 	.word	0x0002a830
        /*0f98*/ 	.short	0x0107
        /*0f9a*/ 	.byte	0x3f
	.zero		1


	//   ....[64]....
        /*0f9c*/ 	.word	0x00022280
        /*0fa0*/ 	.word	0x00000005
        /*0fa4*/ 	.word	0x0002a830
        /*0fa8*/ 	.short	0x0101
        /*0faa*/ 	.byte	0x3f
	.zero		1


	//   ....[65]....
        /*0fac*/ 	.word	0x000222e0
        /*0fb0*/ 	.word	0x00000005
        /*0fb4*/ 	.word	0x0002a860
        /*0fb8*/ 	.short	0x010a
        /*0fba*/ 	.byte	0x3f
	.zero		1


	//   ....[66]....
        /*0fbc*/ 	.word	0x00022750
        /*0fc0*/ 	.word	0x00000005
        /*0fc4*/ 	.word	0x0002a850
        /*0fc8*/ 	.short	0x0107
        /*0fca*/ 	.byte	0x3f
	.zero		1


	//   ....[67]....
        /*0fcc*/ 	.word	0x00022880
        /*0fd0*/ 	.word	0x00000005
        /*0fd4*/ 	.word	0x0002a850
        /*0fd8*/ 	.short	0x0101
        /*0fda*/ 	.byte	0x3f
	.zero		1


	//   ....[68]....
        /*0fdc*/ 	.word	0x00022b10
        /*0fe0*/ 	.word	0x00000000
        /*0fe4*/ 	.word	0x0002a860
        /*0fe8*/ 	.short	0x010a
        /*0fea*/ 	.byte	0x3f
	.zero		1


	//   ....[69]....
        /*0fec*/ 	.word	0x00022f80
        /*0ff0*/ 	.word	0x00000000
        /*0ff4*/ 	.word	0x0002a850
        /*0ff8*/ 	.short	0x0107
        /*0ffa*/ 	.byte	0x3f
	.zero		1


	//   ....[70]....
        /*0ffc*/ 	.word	0x00023040
        /*1000*/ 	.word	0x00000000
        /*1004*/ 	.word	0x0002a850
        /*1008*/ 	.short	0x0101
        /*100a*/ 	.byte	0x3f
	.zero		1


	//   ....[71]....
        /*100c*/ 	.word	0x00023d60
        /*1010*/ 	.word	0x00000005
        /*1014*/ 	.word	0x0002a820
        /*1018*/ 	.short	0x010a
        /*101a*/ 	.byte	0x3f
	.zero		1


	//   ....[72]....
        /*101c*/ 	.word	0x00023ef0
        /*1020*/ 	.word	0x00000003
        /*1024*/ 	.word	0x0002a840
        /*1028*/ 	.short	0x010a
        /*102a*/ 	.byte	0x3f
	.zero		1


	//   ....[73]....
        /*102c*/ 	.word	0x00023f90
        /*1030*/ 	.word	0x00000005
        /*1034*/ 	.word	0x0002a840
        /*1038*/ 	.short	0x010a
        /*103a*/ 	.byte	0x3f
	.zero		1


	//   ....[74]....
        /*103c*/ 	.word	0x00023fd0
        /*1040*/ 	.word	0x00000003
        /*1044*/ 	.word	0x0002a860
        /*1048*/ 	.short	0x010a
        /*104a*/ 	.byte	0x3f
	.zero		1


	//   ....[75]....
        /*104c*/ 	.word	0x00024010
        /*1050*/ 	.word	0x00000005
        /*1054*/ 	.word	0x0002a860
        /*1058*/ 	.short	0x010a
        /*105a*/ 	.byte	0x3f
	.zero		1


	//   ....[76]....
        /*105c*/ 	.word	0x00024070
        /*1060*/ 	.word	0x00000056
        /*1064*/ 	.word	0x0002a890
        /*1068*/ 	.short	0x010a
        /*106a*/ 	.byte	0x3f
	.zero		1


	//   ....[77]....
        /*106c*/ 	.word	0x00024320
        /*1070*/ 	.word	0x00000056
        /*1074*/ 	.word	0x0002a890
        /*1078*/ 	.short	0x010a
        /*107a*/ 	.byte	0x3f
	.zero		1


	//   ....[78]....
        /*107c*/ 	.word	0x000245d0
        /*1080*/ 	.word	0x00000056
        /*1084*/ 	.word	0x0002a890
        /*1088*/ 	.short	0x010a
        /*108a*/ 	.byte	0x3f
	.zero		1


	//   ....[79]....
        /*108c*/ 	.word	0x00024880
        /*1090*/ 	.word	0x00000056
        /*1094*/ 	.word	0x0002a8b0
        /*1098*/ 	.short	0x010a
        /*109a*/ 	.byte	0x3f
	.zero		1


	//   ....[80]....
        /*109c*/ 	.word	0x00024c60
        /*10a0*/ 	.word	0x00000002
        /*10a4*/ 	.word	0x0002a800
        /*10a8*/ 	.short	0x010a
        /*10aa*/ 	.byte	0x3f
	.zero		1


	//   ....[81]....
        /*10ac*/ 	.word	0x00025040
        /*10b0*/ 	.word	0x00000002
        /*10b4*/ 	.word	0x0002a800
        /*10b8*/ 	.short	0x010a
        /*10ba*/ 	.byte	0x3f
	.zero		1


	//   ....[82]....
        /*10bc*/ 	.word	0x00025090
        /*10c0*/ 	.word	0x00000000
        /*10c4*/ 	.word	0x0002a830
        /*10c8*/ 	.short	0x010a
        /*10ca*/ 	.byte	0x3f
	.zero		1


	//   ....[83]....
        /*10cc*/ 	.word	0x000250e0
        /*10d0*/ 	.word	0x0000000f
        /*10d4*/ 	.word	0x0002a830
        /*10d8*/ 	.short	0x010a
        /*10da*/ 	.byte	0x3f
	.zero		1


	//   ....[84]....
        /*10dc*/ 	.word	0x00025130
        /*10e0*/ 	.word	0x0000000b
        /*10e4*/ 	.word	0x0002a850
        /*10e8*/ 	.short	0x010a
        /*10ea*/ 	.byte	0x3f
	.zero		1


	//   ....[85]....
        /*10ec*/ 	.word	0x00025180
        /*10f0*/ 	.word	0x0000000a
        /*10f4*/ 	.word	0x0002a830
        /*10f8*/ 	.short	0x010a
        /*10fa*/ 	.byte	0x3f
	.zero		1


	//   ....[86]....
        /*10fc*/ 	.word	0x000251d0
        /*1100*/ 	.word	0x0000000b
        /*1104*/ 	.word	0x0002a850
        /*1108*/ 	.short	0x010a
        /*110a*/ 	.byte	0x3f
	.zero		1


	//   ....[87]....
        /*110c*/ 	.word	0x00025220
        /*1110*/ 	.word	0x0000000c
        /*1114*/ 	.word	0x0002a850
        /*1118*/ 	.short	0x010a
        /*111a*/ 	.byte	0x3f
	.zero		1


	//   ....[88]....
        /*111c*/ 	.word	0x000253c0
        /*1120*/ 	.word	0x00000016
        /*1124*/ 	.word	0x0002a820
        /*1128*/ 	.short	0x010a
        /*112a*/ 	.byte	0x3f
	.zero		1


	//   ....[89]....
        /*112c*/ 	.word	0x00025410
        /*1130*/ 	.word	0x0000000b
        /*1134*/ 	.word	0x0002a8a0
        /*1138*/ 	.short	0x010a
        /*113a*/ 	.byte	0x3f
	.zero		1


	//   ....[90]....
        /*113c*/ 	.word	0x00025460
        /*1140*/ 	.word	0x0000000b
        /*1144*/ 	.word	0x0002a8c0
        /*1148*/ 	.short	0x010a
        /*114a*/ 	.byte	0x3f
	.zero		1


	//   ....[91]....
        /*114c*/ 	.word	0x000254b0
        /*1150*/ 	.word	0x0000000a
        /*1154*/ 	.word	0x0002a8a0
        /*1158*/ 	.short	0x010a
        /*115a*/ 	.byte	0x3f
	.zero		1


	//   ....[92]....
        /*115c*/ 	.word	0x00025500
        /*1160*/ 	.word	0x0000000a
        /*1164*/ 	.word	0x0002a8c0
        /*1168*/ 	.short	0x010a
        /*116a*/ 	.byte	0x3f
	.zero		1


	//   ....[93]....
        /*116c*/ 	.word	0x00025620
        /*1170*/ 	.word	0x00000007
        /*1174*/ 	.word	0x0002a840
        /*1178*/ 	.short	0x010a
        /*117a*/ 	.byte	0x3f
	.zero		1


	//   ....[94]....
        /*117c*/ 	.word	0x000269f0
        /*1180*/ 	.word	0x00000016
        /*1184*/ 	.word	0x0002a820
        /*1188*/ 	.short	0x010a
        /*118a*/ 	.byte	0x3f
	.zero		1


	//   ....[95]....
        /*118c*/ 	.word	0x00026a40
        /*1190*/ 	.word	0x00000005
        /*1194*/ 	.word	0x0002a840
        /*1198*/ 	.short	0x010a
        /*119a*/ 	.byte	0x3f
	.zero		1


	//   ....[96]....
        /*119c*/ 	.word	0x00027200
        /*11a0*/ 	.word	0x00000005
        /*11a4*/ 	.word	0x0002a860
        /*11a8*/ 	.short	0x010a
        /*11aa*/ 	.byte	0x3f
	.zero		1


	//   ....[97]....
        /*11ac*/ 	.word	0x00027a10
        /*11b0*/ 	.word	0x00000000
        /*11b4*/ 	.word	0x0002a860
        /*11b8*/ 	.short	0x010a
        /*11ba*/ 	.byte	0x3f
	.zero		1


	//   ....[98]....
        /*11bc*/ 	.word	0x00028b40
        /*11c0*/ 	.word	0x00000005
        /*11c4*/ 	.word	0x0002a820
        /*11c8*/ 	.short	0x010a
        /*11ca*/ 	.byte	0x3f
	.zero		1


	//   ....[99]....
        /*11cc*/ 	.word	0x00028ce0
        /*11d0*/ 	.word	0x00000003
        /*11d4*/ 	.word	0x0002a840
        /*11d8*/ 	.short	0x010a
        /*11da*/ 	.byte	0x3f
	.zero		1


	//   ....[100]....
        /*11dc*/ 	.word	0x00028d30
        /*11e0*/ 	.word	0x00000005
        /*11e4*/ 	.word	0x0002a840
        /*11e8*/ 	.short	0x010a
        /*11ea*/ 	.byte	0x3f
	.zero		1


	//   ....[101]....
        /*11ec*/ 	.word	0x00028d80
        /*11f0*/ 	.word	0x00000003
        /*11f4*/ 	.word	0x0002a860
        /*11f8*/ 	.short	0x010a
        /*11fa*/ 	.byte	0x3f
	.zero		1


	//----- nvinfo : EIATTR_NUM_MBARRIERS
	.align		4
.L_572:
        /*11fc*/ 	.byte	0x03, 0x38
        /*11fe*/ 	.short	0x0016


	//----- nvinfo : EIATTR_EXIT_INSTR_OFFSETS
	.align		4
        /*1200*/ 	.byte	0x04, 0x1c
        /*1202*/ 	.short	(.L_574 - .L_573)


	//   ....[0]....
.L_573:
        /*1204*/ 	.word	0x00024060


	//----- nvinfo : EIATTR_MAX_THREADS
	.align		4
.L_574:
        /*1208*/ 	.byte	0x04, 0x05
        /*120a*/ 	.short	(.L_576 - .L_575)
.L_575:
        /*120c*/ 	.word	0x00000180
        /*1210*/ 	.word	0x00000001
        /*1214*/ 	.word	0x00000001


	//----- nvinfo : EIATTR_CRS_STACK_SIZE
	.align		4
.L_576:
        /*1218*/ 	.byte	0x04, 0x1e
        /*121a*/ 	.short	(.L_578 - .L_577)
.L_577:
        /*121c*/ 	.word	0x00000000


	//----- nvinfo : EIATTR_CBANK_PARAM_SIZE
	.align		4
.L_578:
        /*1220*/ 	.byte	0x03, 0x19
        /*1222*/ 	.short	0x0af0


	//----- nvinfo : EIATTR_PARAM_CBANK
	.align		4
        /*1224*/ 	.byte	0x04, 0x0a
        /*1226*/ 	.short	(.L_580 - .L_579)
	.align		4
.L_579:
        /*1228*/ 	.word	index@(.nv.constant0._ZN7cutlass13device_kernelIN5flash11enable_sm90INS1_16FlashAttnFwdSm90INS1_25CollectiveMainloopFwdSm90ILi2EN4cute5tupleIJNS5_1CILi1EEES8_S8_EEENS6_IJNS7_ILi128EEENS7_ILi96EEENS7_ILi192EEEEEELi128ENS_10bfloat16_tEfNS_4arch4Sm90ELb1ELb0ELb1ELb1ELb1ELb1ELb0ELb1ELb1ELb1ELb0ELb0EEENS1_21CollectiveEpilogueFwdINS6_IJSA_SA_SB_EEES9_SE_SG_Li256ELb1ELb1ELb0ELb0EEENS1_36VarlenDynamicPersistentTileSchedulerILi128ELi96ELi256ELi128ELb0ELb1ELb1ELb1ELb1ELb1EEEEEEEEEvNT_6ParamsE)
        /*122c*/ 	.short	0x0210
        /*122e*/ 	.short	0x0af0


	//----- nvinfo : EIATTR_SW_WAR
	.align		4
.L_580:
        /*1230*/ 	.byte	0x04, 0x36
        /*1232*/ 	.short	(.L_582 - .L_581)
.L_581:
        /*1234*/ 	.word	0x00000008
.L_582:


//--------------------- .nv.info._ZN7cutlass13device_kernelIN5flash11enable_sm90INS1_16FlashAttnFwdSm90INS1_25CollectiveMainloopFwdSm90ILi2EN4cute5tupleIJNS5_1CILi1EEES8_S8_EEENS6_IJNS7_ILi64EEESA_SA_EEELi512ENS_10bfloat16_tEfNS_4arch4Sm90ELb0ELb0ELb1ELb0ELb1ELb0ELb0ELb0ELb0ELb1ELb0ELb0EEENS1_21CollectiveEpilogueFwdINS6_IJSA_NS7_ILi512EEESA_EEES9_SC_SE_Li256ELb0ELb1ELb0ELb0EEENS1_29StaticPersistentTileSchedulerILb0EEEEEEEEEvNT_6ParamsE --------------------------
	.section	.nv.info._ZN7cutlass13device_kernelIN5flash11enable_sm90INS1_16FlashAttnFwdSm90INS1_25CollectiveMainloopFwdSm90ILi2EN4cute5tupleIJNS5_1CILi1EEES8_S8_EEENS6_IJNS7_ILi64EEESA_SA_EEELi512ENS_10bfloat16_tEfNS_4arch4Sm90ELb0ELb0ELb1ELb0ELb1ELb0ELb0ELb0ELb0ELb1ELb0ELb0EEENS1_21CollectiveEpilogueFwdINS6_IJSA_NS7_ILi512EEESA_EEES9_SC_SE_Li256ELb0ELb1ELb0ELb0EEENS1_29StaticPersistentTileSchedulerILb0EEEEEEEEEvNT_6ParamsE,"",@"SHT_CUDA_INFO"
	.sectionflags	@""
	.align	4


	//----- nvinfo : EIATTR_CUDA_API_VERSION
	.align		4
        /*0000*/ 	.byte	0x04, 0x37
        /*0002*/ 	.short	(.L_584 - .L_583)
.L_583:
        /*0004*/ 	.word	0x00000082


	//----- nvinfo : EIATTR_KPARAM_INFO
	.align		4
.L_584:
        /*0008*/ 	.byte	0x04, 0x17
        /*000a*/ 	.short	(.L_586 - .L_585)
.L_585:
        /*000c*/ 	.word	0x00000000
        /*0010*/ 	.short	0x0000
        /*0012*/ 	.short	0x0070
        /*0014*/ 	.byte	0x00, 0xf0, 0x01, 0x28


	//----- nvinfo : EIATTR_SPARSE_MMA_MASK
	.align		4
.L_586:
        /*0018*/ 	.byte	0x03, 0x50
        /*001a*/ 	.short	0x0000


	//----- nvinfo : EIATTR_MAXREG_COUNT
	.align		4
        /*001c*/ 	.byte	0x03, 0x1b
        /*001e*/ 	.short	0x00a8


	//----- nvinfo : EIATTR_NUM_BARRIERS
	.align		4
        /*0020*/ 	.byte	0x02, 0x4c
        /*0022*/ 	.byte	0x10
	.zero		1


	//----- nvinfo : EIATTR_EXTERNS
	.align		4
        /*0024*/ 	.byte	0x04, 0x0f
        /*0026*/ 	.short	(.L_588 - .L_587)


	//   ....[0]....
	.align		4
.L_587:
        /*0028*/ 	.word	index@(__assertfail)


	//----- nvinfo : EIATTR_ANNOTATIONS
	.align		4
.L_588:
        /*002c*/ 	.byte	0x04, 0x55
        /*002e*/ 	.short	(.L_590 - .L_589)


	//   ....[0]....
.L_589:
        /* <DEDUP_REMOVED lines=15> */


	//----- nvinfo : EIATTR_MERCURY_ISA_VERSION
	.align		4
.L_590:
        /*0108*/ 	.byte	0x03, 0x5f
        /*010a*/ 	.short	0x0101


	//----- nvinfo : EIATTR_INT_WARP_WIDE_INSTR_OFFSETS
	.align		4
        /*010c*/ 	.byte	0x04, 0x31
        /*010e*/ 	.short	(.L_592 - .L_591)


	//   ....[0]....
.L_591:
        /*0110*/ 	.word	0x000000c0


	//   ....[1]....
        /*0114*/ 	.word	0x000000d0


	//   ....[2]....
        /*0118*/ 	.word	0x00000170


	//----- nvinfo : EIATTR_COOP_GROUP_MASK_REGIDS
	.align		4
.L_592:
        /*011c*/ 	.byte	0x04, 0x29
        /*011e*/ 	.short	(.L_594 - .L_593)


	//   ....[0]....
.L_593:
        /*0120*/ 	.word	0xffffffff


	//   ....[1]....
        /*0124*/ 	.word	0xffffffff


	//   ....[2]....
        /*0128*/ 	.word	0xffffffff


	//   ....[3]....
        /*012c*/ 	.word	0xffffffff


	//   ....[4]....
        /*0130*/ 	.word	0xffffffff


	//   ....[5]....
        /*0134*/ 	.word	0xffffffff


	//   ....[6]....
        /*0138*/ 	.word	0xffffffff


	//   ....[7]....
        /*013c*/ 	.word	0xffffffff


	//   ....[8]....
        /*0140*/ 	.word	0xffffffff


	//   ....[9]....
        /*0144*/ 	.word	0xffffffff


	//   ....[10]....
        /*0148*/ 	.word	0xffffffff


	//   ....[11]....
        /*014c*/ 	.word	0xffffffff


	//   ....[12]....
        /*0150*/ 	.word	0xffffffff


	//   ....[13]....
        /*0154*/ 	.word	0xffffffff


	//   ....[14]....
        /*0158*/ 	.word	0xffffffff


	//   ....[15]....
        /*015c*/ 	.word	0xffffffff


	//   ....[16]....
        /*0160*/ 	.word	0xffffffff


	//   ....[17]....
        /*0164*/ 	.word	0xffffffff


	//   ....[18]....
        /*0168*/ 	.word	0xffffffff


	//   ....[19]....
        /*016c*/ 	.word	0xffffffff


	//   ....[20]....
        /*0170*/ 	.word	0xffffffff


	//   ....[21]....
        /*0174*/ 	.word	0xffffffff


	//   ....[22]....
        /*0178*/ 	.word	0xffffffff


	//   ....[23]....
        /*017c*/ 	.word	0xffffffff


	//   ....[24]....
        /*0180*/ 	.word	0xffffffff


	//   ....[25]....
        /*0184*/ 	.word	0xffffffff


	//   ....[26]....
        /*0188*/ 	.word	0xffffffff


	//   ....[27]....
        /*018c*/ 	.word	0xffffffff


	//   ....[28]....
        /*0190*/ 	.word	0xffffffff


	//   ....[29]....
        /*0194*/ 	.word	0xffffffff


	//   ....[30]....
        /*0198*/ 	.word	0xffffffff


	//   ....[31]....
        /*019c*/ 	.word	0xffffffff


	//   ....[32]....
        /*01a0*/ 	.word	0xffffffff


	//   ....[33]....
        /*01a4*/ 	.word	0xffffffff


	//   ....[34]....
        /*01a8*/ 	.word	0xffffffff


	//   ....[35]....
        /*01ac*/ 	.word	0xffffffff


	//   ....[36]....
        /*01b0*/ 	.word	0xffffffff


	//   ....[37]....
        /*01b4*/ 	.word	0xffffffff


	//   ....[38]....
        /*01b8*/ 	.word	0xffffffff


	//   ....[39]....
        /*01bc*/ 	.word	0xffffffff


	//   ....[40]....
        /*01c0*/ 	.word	0xffffffff


	//   ....[41]....
        /*01c4*/ 	.word	0xffffffff


	//   ....[42]....
        /*01c8*/ 	.word	0xffffffff


	//   ....[43]....
        /*01cc*/ 	.word	0xffffffff


	//   ....[44]....
        /*01d0*/ 	.word	0xffffffff


	//   ....[45]....
        /*01d4*/ 	.word	0xffffffff


	//   ....[46]....
        /*01d8*/ 	.word	0xffffffff


	//   ....[47]....
        /*01dc*/ 	.word	0xffffffff


	//   ....[48]....
        /*01e0*/ 	.word	0xffffffff


	//   ....[49]....
        /*01e4*/ 	.word	0xffffffff


	//   ....[50]....
        /*01e8*/ 	.word	0xffffffff


	//   ....[51]....
        /*01ec*/ 	.word	0xffffffff


	//   ....[52]....
        /*01f0*/ 	.word	0xffffffff


	//   ....[53]....
        /*01f4*/ 	.word	0xffffffff


	//   ....[54]....
        /*01f8*/ 	.word	0xffffffff


	//   ....[55]....
        /*01fc*/ 	.word	0xffffffff


	//   ....[56]....
        /*0200*/ 	.word	0xffffffff


	//   ....[57]....
        /*0204*/ 	.word	0xffffffff


	//   ....[58]....
        /*0208*/ 	.word	0xffffffff


	//   ....[59]....
        /*020c*/ 	.word	0xffffffff


	//   ....[60]....
        /*0210*/ 	.word	0xffffffff


	//   ....[61]....
        /*0214*/ 	.word	0xffffffff


	//   ....[62]....
        /*0218*/ 	.word	0xffffffff


	//   ....[63]....
        /*021c*/ 	.word	0xffffffff


	//   ....[64]....
        /*0220*/ 	.word	0xffffffff


	//   ....[65]....
        /*0224*/ 	.word	0xffffffff


	//   ....[66]....
        /*0228*/ 	.word	0xffffffff


	//   ....[67]....
        /*022c*/ 	.word	0xffffffff


	//   ....[68]....
        /*0230*/ 	.word	0xffffffff


	//   ....[69]....
        /*0234*/ 	.word	0xffffffff


	//   ....[70]....
        /*0238*/ 	.word	0xffffffff


	//   ....[71]....
        /*023c*/ 	.word	0xffffffff


	//   ....[72]....
        /*0240*/ 	.word	0x0500000f


	//   ....[73]....
        /*0244*/ 	.word	0x0500000f


	//   ....[74]....
        /*0248*/ 	.word	0x0500000f


	//   ....[75]....
        /*024c*/ 	.word	0x0500000f


	//   ....[76]....
        /*0250*/ 	.word	0x0500000f


	//   ....[77]....
        /*0254*/ 	.word	0x0500000f


	//   ....[78]....
        /*0258*/ 	.word	0x0500000f


	//   ....[79]....
        /*025c*/ 	.word	0x0500000f


	//   ....[80]....
        /*0260*/ 	.word	0x0500000f


	//   ....[81]....
        /*0264*/ 	.word	0x0500000f


	//   ....[82]....
        /*0268*/ 	.word	0x0500000f


	//   ....[83]....
        /*026c*/ 	.word	0x0500000f


	//   ....[84]....
        /*0270*/ 	.word	0x0500000f


	//   ....[85]....
        /*0274*/ 	.word	0x0500000f


	//   ....[86]....
        /*0278*/ 	.word	0x0500000f


	//   ....[87]....
        /*027c*/ 	.word	0x0500000f


	//   ....[88]....
        /*0280*/ 	.word	0x0500000f


	//   ....[89]....
        /*0284*/ 	.word	0x0500000f


	//   ....[90]....
        /*0288*/ 	.word	0x0500000f


	//   ....[91]....
        /*028c*/ 	.word	0x0500000f


	//   ....[92]....
        /*0290*/ 	.word	0x0500000f


	//   ....[93]....
        /*0294*/ 	.word	0x0500000f


	//   ....[94]....
        /*0298*/ 	.word	0x0500000f


	//   ....[95]....
        /*029c*/ 	.word	0x0500000f


	//   ....[96]....
        /*02a0*/ 	.word	0x0500000f


	//   ....[97]....
        /*02a4*/ 	.word	0x0500000f


	//   ....[98]....
        /*02a8*/ 	.word	0x0500000f


	//   ....[99]....
        /*02ac*/ 	.word	0x0500000f


	//   ....[100]....
        /*02b0*/ 	.word	0x0500000f


	//   ....[101]....
        /*02b4*/ 	.word	0x0500000f


	//   ....[102]....
        /*02b8*/ 	.word	0x0500000f


	//   ....[103]....
        /*02bc*/ 	.word	0x0500000f


	//   ....[104]....
        /*02c0*/ 	.word	0x0500000f


	//   ....[105]....
        /*02c4*/ 	.word	0x0500000f


	//   ....[106]....
        /*02c8*/ 	.word	0x0500000f


	//   ....[107]....
        /*02cc*/ 	.word	0x0500000f


	//   ....[108]....
        /*02d0*/ 	.word	0x0500000f


	//   ....[109]....
        /*02d4*/ 	.word	0x0500000f


	//   ....[110]....
        /*02d8*/ 	.word	0x0500000f


	//   ....[111]....
        /*02dc*/ 	.word	0x0500000f


	//   ....[112]....
        /*02e0*/ 	.word	0x0500000f


	//   ....[113]....
        /*02e4*/ 	.word	0x0500000f


	//----- nvinfo : EIATTR_COOP_GROUP_INSTR_OFFSETS
	.align		4
.L_594:
        /*02e8*/ 	.byte	0x04, 0x28
        /*02ea*/ 	.short	(.L_596 - .L_595)


	//   ....[0]....
.L_595:
        /*02ec*/ 	.word	0x00000070


	//   ....[1]....
        /*02f0*/ 	.word	0x000000b0


	//   ....[2]....
        /*02f4*/ 	.word	0x00000290


	//   ....[3]....
        /*02f8*/ 	.word	0x000003f0


	//   ....[4]....
        /*02fc*/ 	.word	0x00000510


	//   ....[5]....
        /*0300*/ 	.word	0x00000670


	//   ....[6]....
        /*0304*/ 	.word	0x000010e0


	//   ....[7]....
        /*0308*/ 	.word	0x000029c0


	//   ....[8]....
        /*030c*/ 	.word	0x00003790


	//   ....[9]....
        /*0310*/ 	.word	0x00003820


	//   ....[10]....
        /*0314*/ 	.word	0x00003a20


	//   ....[11]....
        /*0318*/ 	.word	0x00003b00


	//   ....[12]....
        /*031c*/ 	.word	0x00004370


	//   ....[13]....
        /*0320*/ 	.word	0x00004ba0


	//   ....[14]....
        /*0324*/ 	.word	0x00004c40


	//   ....[15]....
        /*0328*/ 	.word	0x00004f00


	//   ....[16]....
        /*032c*/ 	.word	0x00005040


	//   ....[17]....
        /*0330*/ 	.word	0x000060c0


	//   ....[18]....
        /*0334*/ 	.word	0x00006170


	//   ....[19]....
        /*0338*/ 	.word	0x000061a0


	//   ....[20]....
        /*033c*/ 	.word	0x00006200


	//   ....[21]....
        /*0340*/ 	.word	0x00006240


	//   ....[22]....
        /*0344*/ 	.word	0x00007540


	//   ....[23]....
        /*0348*/ 	.word	0x00007fa0


	//   ....[24]....
        /*034c*/ 	.word	0x00007fd0


	//   ....[25]....
        /*0350*/ 	.word	0x00007ff0


	//   ....[26]....
        /*0354*/ 	.word	0x00008010


	//   ....[27]....
        /*0358*/ 	.word	0x00008630


	//   ....[28]....
        /*035c*/ 	.word	0x00008650


	//   ....[29]....
        /*0360*/ 	.word	0x000088a0


	//   ....[30]....
        /*0364*/ 	.word	0x000088d0


	//   ....[31]....
        /*0368*/ 	.word	0x0000a300


	//   ....[32]....
        /*036c*/ 	.word	0x0000a330


	//   ....[33]....
        /*0370*/ 	.word	0x0000a350


	//   ....[34]....
        /*0374*/ 	.word	0x0000a390


	//   ....[35]....
        /*0378*/ 	.word	0x0000a400


	//   ....[36]....
        /*037c*/ 	.word	0x0000a420


	//   ....[37]....
        /*0380*/ 	.word	0x0000a440


	//   ....[38]....
        /*0384*/ 	.word	0x0000a460


	//   ....[39]....
        /*0388*/ 	.word	0x0000aa90


	//   ....[40]....
        /*038c*/ 	.word	0x0000aab0


	//   ....[41]....
        /*0390*/ 	.word	0x0000aad0


	//   ....[42]....
        /*0394*/ 	.word	0x0000ab20


	//   ....[43]....
        /*0398*/ 	.word	0x0000ab70


	//   ....[44]....
        /*039c*/ 	.word	0x0000ab90


	//   ....[45]....
        /*03a0*/ 	.word	0x0000abc0


	//   ....[46]....
        /*03a4*/ 	.word	0x0000abe0


	//   ....[47]....
        /*03a8*/ 	.word	0x0000b0b0


	//   ....[48]....
        /*03ac*/ 	.word	0x0000b0e0


	//   ....[49]....
        /*03b0*/ 	.word	0x0000b1c0


	//   ....[50]....
        /*03b4*/ 	.word	0x0000b1f0


	//   ....[51]....
        /*03b8*/ 	.word	0x0000b2a0


	//   ....[52]....
        /*03bc*/ 	.word	0x0000b2d0


	//   ....[53]....
        /*03c0*/ 	.word	0x0000b5e0


	//   ....[54]....
        /*03c4*/ 	.word	0x0000b650


	//   ....[55]....
        /*03c8*/ 	.word	0x0000bd00


	//   ....[56]....
        /*03cc*/ 	.word	0x0000bd20


	//   ....[57]....
        /*03d0*/ 	.word	0x0000bd30


	//   ....[58]....
        /*03d4*/ 	.word	0x0000bd40


	//   ....[59]....
        /*03d8*/ 	.word	0x0000bd60


	//   ....[60]....
        /*03dc*/ 	.word	0x0000bdc0


	//   ....[61]....
        /*03e0*/ 	.word	0x0000bdd0


	//   ....[62]....
        /*03e4*/ 	.word	0x0000bde0


	//   ....[63]....
        /*03e8*/ 	.word	0x0000c140


	//   ....[64]....
        /*03ec*/ 	.word	0x0000c170


	//   ....[65]....
        /*03f0*/ 	.word	0x0000c1c0


	//   ....[66]....
        /*03f4*/ 	.word	0x0000c1e0


	//   ....[67]....
        /*03f8*/ 	.word	0x0000c270


	//   ....[68]....
        /*03fc*/ 	.word	0x0000c290


	//   ....[69]....
        /*0400*/ 	.word	0x0000c2b0


	//   ....[70]....
        /*0404*/ 	.word	0x0000c2d0


	//   ....[71]....
        /*0408*/ 	.word	0x0000c870


	//   ....[72]....
        /*040c*/ 	.word	0x0000ce00


	//   ....[73]....
        /*0410*/ 	.word	0x0000cef0


	//   ....[74]....
        /*0414*/ 	.word	0x0000cf90


	//   ....[75]....
        /*0418*/ 	.word	0x0000d000


	//   ....[76]....
        /*041c*/ 	.word	0x0000d0e0


	//   ....[77]....
        /*0420*/ 	.word	0x0000d150


	//   ....[78]....
        /*0424*/ 	.word	0x0000d220


	//   ....[79]....
        /*0428*/ 	.word	0x0000d290


	//   ....[80]....
        /*042c*/ 	.word	0x0000d350


	//   ....[81]....
        /*0430*/ 	.word	0x0000d3e0


	//   ....[82]....
        /*0434*/ 	.word	0x0000d450


	//   ....[83]....
        /*0438*/ 	.word	0x0000d4d0


	//   ....[84]....
        /*043c*/ 	.word	0x0000d570


	//   ....[85]....
        /*0440*/ 	.word	0x0000d5d0


	//   ....[86]....
        /*0444*/ 	.word	0x0000d690


	//   ....[87]....
        /*0448*/ 	.word	0x0000d6f0


	//   ....[88]....
        /*044c*/ 	.word	0x0000d790


	//   ....[89]....
        /*0450*/ 	.word	0x0000d8d0


	//   ....[90]....
        /*0454*/ 	.word	0x0000d9b0


	//   ....[91]....
        /*0458*/ 	.word	0x0000db30


	//   ....[92]....
        /*045c*/ 	.word	0x0000dc70


	//   ....[93]....
        /*0460*/ 	.word	0x0000dd80


	//   ....[94]....
        /*0464*/ 	.word	0x0000dec0


	//   ....[95]....
        /*0468*/ 	.word	0x0000dfd0


	//   ....[96]....
        /*046c*/ 	.word	0x0000e0a0


	//   ....[97]....
        /*0470*/ 	.word	0x0000e180


	//   ....[98]....
        /*0474*/ 	.word	0x0000e220


	//   ....[99]....
        /*0478*/ 	.word	0x0000e280


	//   ....[100]....
        /*047c*/ 	.word	0x0000e320


	//   ....[101]....
        /*0480*/ 	.word	0x0000e380


	//   ....[102]....
        /*0484*/ 	.word	0x0000e430


	//   ....[103]....
        /*0488*/ 	.word	0x0000e490


	//   ....[104]....
        /*048c*/ 	.word	0x0000e540


	//   ....[105]....
        /*0490*/ 	.word	0x0000e620


	//   ....[106]....
        /*0494*/ 	.word	0x0000e6e0


	//   ....[107]....
        /*0498*/ 	.word	0x0000e7c0


	//   ....[108]....
        /*049c*/ 	.word	0x0000e8d0


	//   ....[109]....
        /*04a0*/ 	.word	0x0000e9e0


	//   ....[110]....
        /*04a4*/ 	.word	0x0000eac0


	//   ....[111]....
        /*04a8*/ 	.word	0x0000ebc0


	//   ....[112]....
        /*04ac*/ 	.word	0x0000ec90


	//   ....[113]....
        /*04b0*/ 	.word	0x0000eda0


	//----- nvinfo : EIATTR_REG_RECONFIG
	.align		4
.L_596:
        /*04b4*/ 	.byte	0x01, 0x54
	.zero		2


	//----- nvinfo : EIATTR_SYSCALL_OFFSETS
	.align		4
        /*04b8*/ 	.byte	0x04, 0x46
        /*04ba*/ 	.short	(.L_598 - .L_597)


	//   ....[0]....
.L_597:
        /*04bc*/ 	.word	0x00002b80


	//   ....[1]....
        /*04c0*/ 	.word	0x00009bb0


	//   ....[2]....
        /*04c4*/ 	.word	0x00009cf0


	//   ....[3]....
        /*04c8*/ 	.word	0x00009de0


	//   ....[4]....
        /*04cc*/ 	.word	0x0000a790


	//----- nvinfo : EIATTR_MBARRIER_INSTR_OFFSETS
	.align		4
.L_598:
        /*04d0*/ 	.byte	0x04, 0x39
        /*04d2*/ 	.short	(.L_600 - .L_599)


	//   ....[0]....
.L_599:
        /*04d4*/ 	.word	0x00000180
        /*04d8*/ 	.word	0x000000ff
        /*04dc*/ 	.word	0x00028c00
        /*04e0*/ 	.short	0x0100
        /*04e2*/ 	.byte	0x08
	.zero		1


	//   ....[1]....
        /*04e4*/ 	.word	0x00000190
        /*04e8*/ 	.word	0x000000ff
        /*04ec*/ 	.word	0x00028c20
        /*04f0*/ 	.short	0x0100
        /*04f2*/ 	.byte	0x08
	.zero		1


	//   ....[2]....
        /*04f4*/ 	.word	0x00000240
        /*04f8*/ 	.word	0x000000ff
        /*04fc*/ 	.word	0x00028c30
        /*0500*/ 	.short	0x0100
        /*0502*/ 	.byte	0x06
	.zero		1


	//   ....[3]....
        /*0504*/ 	.word	0x00000250
        /*0508*/ 	.word	0x000000ff
        /*050c*/ 	.word	0x00028c40
        /*0510*/ 	.short	0x0100
        /*0512*/ 	.byte	0x06
	.zero		1


	//   ....[4]....
        /*0514*/ 	.word	0x00000260
        /*0518*/ 	.word	0x000000ff
        /*051c*/ 	.word	0x00028c38
        /*0520*/ 	.short	0x0100
        /*0522*/ 	.byte	0x06
	.zero		1


	//   ....[5]....
        /*0524*/ 	.word	0x00000270
        /*0528*/ 	.word	0x000000ff
        /*052c*/ 	.word	0x00028c48
        /*0530*/ 	.short	0x0100
        /*0532*/ 	.byte	0x06
	.zero		1


	//   ....[6]....
        /*0534*/ 	.word	0x000003a0
        /*0538*/ 	.word	0x000000ff
        /*053c*/ 	.word	0x00028c50
        /*0540*/ 	.short	0x0100
        /*0542*/ 	.byte	0x08
	.zero		1


	//   ....[7]....
        /*0544*/ 	.word	0x000003b0
        /*0548*/ 	.word	0x000000ff
        /*054c*/ 	.word	0x00028c60
        /*0550*/ 	.short	0x0100
        /*0552*/ 	.byte	0x08
	.zero		1


	//   ....[8]....
        /*0554*/ 	.word	0x000003c0
        /*0558*/ 	.word	0x000000ff
        /*055c*/ 	.word	0x00028c58
        /*0560*/ 	.short	0x0100
        /*0562*/ 	.byte	0x08
	.zero		1


	//   ....[9]....
        /*0564*/ 	.word	0x000003d0
        /*0568*/ 	.word	0x000000ff
        /*056c*/ 	.word	0x00028c68
        /*0570*/ 	.short	0x0100
        /*0572*/ 	.byte	0x08
	.zero		1


	//   ....[10]....
        /*0574*/ 	.word	0x000004c0
        /*0578*/ 	.word	0x000000ff
        /*057c*/ 	.word	0x00028c70
        /*0580*/ 	.short	0x0100
        /*0582*/ 	.byte	0x06
	.zero		1


	//   ....[11]....
        /*0584*/ 	.word	0x000004d0
        /*0588*/ 	.word	0x000000ff
        /*058c*/ 	.word	0x00028c80
        /*0590*/ 	.short	0x0100
        /*0592*/ 	.byte	0x06
	.zero		1


	//   ....[12]....
        /*0594*/ 	.word	0x000004e0
        /*0598*/ 	.word	0x000000ff
        /*059c*/ 	.word	0x00028c78
        /*05a0*/ 	.short	0x0100
        /*05a2*/ 	.byte	0x06
	.zero		1


	//   ....[13]....
        /*05a4*/ 	.word	0x000004f0
        /*05a8*/ 	.word	0x000000ff
        /*05ac*/ 	.word	0x00028c88
        /*05b0*/ 	.short	0x0100
        /*05b2*/ 	.byte	0x06
	.zero		1


	//   ....[14]....
        /*05b4*/ 	.word	0x00000620
        /*05b8*/ 	.word	0x000000ff
        /*05bc*/ 	.word	0x00028c90
        /*05c0*/ 	.short	0x0100
        /*05c2*/ 	.byte	0x08
	.zero		1


	//   ....[15]....
        /*05c4*/ 	.word	0x00000630
        /*05c8*/ 	.word	0x000000ff
        /*05cc*/ 	.word	0x00028ca0
        /*05d0*/ 	.short	0x0100
        /*05d2*/ 	.byte	0x08
	.zero		1


	//   ....[16]....
        /*05d4*/ 	.word	0x00000640
        /*05d8*/ 	.word	0x000000ff
        /*05dc*/ 	.word	0x00028c98
        /*05e0*/ 	.short	0x0100
        /*05e2*/ 	.byte	0x08
	.zero		1


	//   ....[17]....
        /*05e4*/ 	.word	0x00000650
        /*05e8*/ 	.word	0x000000ff
        /*05ec*/ 	.word	0x00028ca8
        /*05f0*/ 	.short	0x0100
        /*05f2*/ 	.byte	0x08
	.zero		1


	//   ....[18]....
        /*05f4*/ 	.word	0x00000790
        /*05f8*/ 	.word	0x000000ff
        /*05fc*/ 	.word	0x00028cb0
        /*0600*/ 	.short	0x0100
        /*0602*/ 	.byte	0x08
	.zero		1


	//   ....[19]....
        /*0604*/ 	.word	0x000007a0
        /*0608*/ 	.word	0x000000ff
        /*060c*/ 	.word	0x00028cc0
        /*0610*/ 	.short	0x0100
        /*0612*/ 	.byte	0x08
	.zero		1


	//   ....[20]....
        /*0614*/ 	.word	0x000007b0
        /*0618*/ 	.word	0x000000ff
        /*061c*/ 	.word	0x00028cb8
        /*0620*/ 	.short	0x0100
        /*0622*/ 	.byte	0x08
	.zero		1


	//   ....[21]....
        /*0624*/ 	.word	0x000007c0
        /*0628*/ 	.word	0x000000ff
        /*062c*/ 	.word	0x00028cc8
        /*0630*/ 	.short	0x0100
        /*0632*/ 	.byte	0x08
	.zero		1


	//   ....[22]....
        /*0634*/ 	.word	0x000011f0
        /*0638*/ 	.word	0x000000ff
        /*063c*/ 	.word	0x00028c50
        /*0640*/ 	.short	0x010a
        /*0642*/ 	.byte	0x10
	.zero		1


	//   ....[23]....
        /*0644*/ 	.word	0x000014d0
        /*0648*/ 	.word	0x000000ff
        /*064c*/ 	.word	0x00000000
        /*0650*/ 	.short	0x0101
        /*0652*/ 	.byte	0x06
	.zero		1


	//   ....[24]....
        /*0654*/ 	.word	0x00001e10
        /*0658*/ 	.word	0x000000ff
        /*065c*/ 	.word	0x00028c50
        /*0660*/ 	.short	0x010a
        /*0662*/ 	.byte	0x06
	.zero		1


	//   ....[25]....
        /*0664*/ 	.word	0x00001e50
        /*0668*/ 	.word	0x000000ff
        /*066c*/ 	.word	0x00028c50
        /*0670*/ 	.short	0x010a
        /*0672*/ 	.byte	0x06
	.zero		1


	//   ....[26]....
        /*0674*/ 	.word	0x000020b0
        /*0678*/ 	.word	0x000000ff
        /*067c*/ 	.word	0x00000000
        /*0680*/ 	.short	0x0101
        /*0682*/ 	.byte	0x06
	.zero		1


	//   ....[27]....
        /*0684*/ 	.word	0x00002c00
        /*0688*/ 	.word	0x000000ff
        /*068c*/ 	.word	0x00028c00
        /*0690*/ 	.short	0x010a
        /*0692*/ 	.byte	0x2a
	.zero		1


	//   ....[28]....
        /*0694*/ 	.word	0x00002c80
        /*0698*/ 	.word	0x00000007
        /*069c*/ 	.word	0x00028c30
        /*06a0*/ 	.short	0x010a
        /*06a2*/ 	.byte	0x3f
	.zero		1


	//   ....[29]....
        /*06a4*/ 	.word	0x00002cc0
        /*06a8*/ 	.word	0x00000007
        /*06ac*/ 	.word	0x00028c30
        /*06b0*/ 	.short	0x010a
        /*06b2*/ 	.byte	0x3f
	.zero		1


	//   ....[30]....
        /*06b4*/ 	.word	0x000033f0
        /*06b8*/ 	.word	0x000000ff
        /*06bc*/ 	.word	0x00000000
        /*06c0*/ 	.short	0x0101
        /*06c2*/ 	.byte	0x06
	.zero		1


	//   ....[31]....
        /*06c4*/ 	.word	0x00004120
        /*06c8*/ 	.word	0x00000007
        /*06cc*/ 	.word	0x00028c50
        /*06d0*/ 	.short	0x010a
        /*06d2*/ 	.byte	0x3f
	.zero		1


	//   ....[32]....
        /*06d4*/ 	.word	0x00004170
        /*06d8*/ 	.word	0x00000007
        /*06dc*/ 	.word	0x00028c50
        /*06e0*/ 	.short	0x010a
        /*06e2*/ 	.byte	0x3f
	.zero		1


	//   ....[33]....
        /*06e4*/ 	.word	0x00004400
        /*06e8*/ 	.word	0x000000ff
        /*06ec*/ 	.word	0x00000000
        /*06f0*/ 	.short	0x0101
        /*06f2*/ 	.byte	0x06
	.zero		1


	//   ....[34]....
        /*06f4*/ 	.word	0x00004550
        /*06f8*/ 	.word	0x000000ff
        /*06fc*/ 	.word	0x00028c30
        /*0700*/ 	.short	0x010a
        /*0702*/ 	.byte	0x15
	.zero		1


	//   ....[35]....
        /*0704*/ 	.word	0x00004590
        /*0708*/ 	.word	0x000000ff
        /*070c*/ 	.word	0x00028c30
        /*0710*/ 	.short	0x010a
        /*0712*/ 	.byte	0x15
	.zero		1


	//   ....[36]....
        /*0714*/ 	.word	0x000049a0
        /*0718*/ 	.word	0x000000ff
        /*071c*/ 	.word	0x00000000
        /*0720*/ 	.short	0x0101
        /*0722*/ 	.byte	0x06
	.zero		1


	//   ....[37]....
        /*0724*/ 	.word	0x00005e80
        /*0728*/ 	.word	0x000000ff
        /*072c*/ 	.word	0x00028c50
        /*0730*/ 	.short	0x010a
        /*0732*/ 	.byte	0x15
	.zero		1


	//   ....[38]....
        /*0734*/ 	.word	0x00005ec0
        /*0738*/ 	.word	0x000000ff
        /*073c*/ 	.word	0x00028c50
        /*0740*/ 	.short	0x010a
        /*0742*/ 	.byte	0x15
	.zero		1


	//   ....[39]....
        /*0744*/ 	.word	0x00006150
        /*0748*/ 	.word	0x000000ff
        /*074c*/ 	.word	0x00000000
        /*0750*/ 	.short	0x0101
        /*0752*/ 	.byte	0x15
	.zero		1


	//   ....[40]....
        /*0754*/ 	.word	0x00008660
        /*0758*/ 	.word	0x000000ff
        /*075c*/ 	.word	0x00000000
        /*0760*/ 	.short	0x0101
        /*0762*/ 	.byte	0x04
	.zero		1


	//   ....[41]....
        /*0764*/ 	.word	0x0000a100
        /*0768*/ 	.word	0x00000013
        /*076c*/ 	.word	0x00028c40
        /*0770*/ 	.short	0x010a
        /*0772*/ 	.byte	0x3f
	.zero		1


	//   ....[42]....
        /*0774*/ 	.word	0x0000a570
        /*0778*/ 	.word	0x00000013
        /*077c*/ 	.word	0x00028c30
        /*0780*/ 	.short	0x0107
        /*0782*/ 	.byte	0x3f
	.zero		1


	//   ....[43]....
        /*0784*/ 	.word	0x0000a630
        /*0788*/ 	.word	0x00000013
        /*078c*/ 	.word	0x00028c30
        /*0790*/ 	.short	0x0101
        /*0792*/ 	.byte	0x3f
	.zero		1


	//   ....[44]....
        /*0794*/ 	.word	0x0000aca0
        /*0798*/ 	.word	0x000000ff
        /*079c*/ 	.word	0x00028c00
        /*07a0*/ 	.short	0x0107
        /*07a2*/ 	.byte	0x27
	.zero		1


	//   ....[45]....
        /*07a4*/ 	.word	0x0000ad00
        /*07a8*/ 	.word	0x000000ff
        /*07ac*/ 	.word	0x00028c00
        /*07b0*/ 	.short	0x0101
        /*07b2*/ 	.byte	0x27
	.zero		1


	//   ....[46]....
        /*07b4*/ 	.word	0x0000ad20
        /*07b8*/ 	.word	0x000000ff
        /*07bc*/ 	.word	0x00028c20
        /*07c0*/ 	.short	0x010a
        /*07c2*/ 	.byte	0x27
	.zero		1


	//   ....[47]....
        /*07c4*/ 	.word	0x0000adb0
        /*07c8*/ 	.word	0x00000013
        /*07cc*/ 	.word	0x00028c60
        /*07d0*/ 	.short	0x010a
        /*07d2*/ 	.byte	0x3f
	.zero		1


	//   ....[48]....
        /*07d4*/ 	.word	0x0000b7e0
        /*07d8*/ 	.word	0x00000013
        /*07dc*/ 	.word	0x00028c50
        /*07e0*/ 	.short	0x0107
        /*07e2*/ 	.byte	0x3f
	.zero		1


	//   ....[49]....
        /*07e4*/ 	.word	0x0000b8c0
        /*07e8*/ 	.word	0x00000013
        /*07ec*/ 	.word	0x00028c50
        /*07f0*/ 	.short	0x0101
        /*07f2*/ 	.byte	0x3f
	.zero		1


	//   ....[50]....
        /*07f4*/ 	.word	0x0000bb60
        /*07f8*/ 	.word	0x00000009
        /*07fc*/ 	.word	0x00028c40
        /*0800*/ 	.short	0x010a
        /*0802*/ 	.byte	0x3f
	.zero		1


	//   ....[51]....
        /*0804*/ 	.word	0x0000be90
        /*0808*/ 	.word	0x00000009
        /*080c*/ 	.word	0x00028c30
        /*0810*/ 	.short	0x0107
        /*0812*/ 	.byte	0x3f
	.zero		1


	//   ....[52]....
        /*0814*/ 	.word	0x0000bf50
        /*0818*/ 	.word	0x00000009
        /*081c*/ 	.word	0x00028c30
        /*0820*/ 	.short	0x0101
        /*0822*/ 	.byte	0x3f
	.zero		1


	//   ....[53]....
        /*0824*/ 	.word	0x0000bf80
        /*0828*/ 	.word	0x00000009
        /*082c*/ 	.word	0x00028c60
        /*0830*/ 	.short	0x010a
        /*0832*/ 	.byte	0x3f
	.zero		1


	//   ....[54]....
        /*0834*/ 	.word	0x0000c590
        /*0838*/ 	.word	0x00000009
        /*083c*/ 	.word	0x00028c50
        /*0840*/ 	.short	0x0107
        /*0842*/ 	.byte	0x3f
	.zero		1


	//   ....[55]....
        /*0844*/ 	.word	0x0000c670
        /*0848*/ 	.word	0x00000009
        /*084c*/ 	.word	0x00028c50
        /*0850*/ 	.short	0x0101
        /*0852*/ 	.byte	0x3f
	.zero		1


	//   ....[56]....
        /*0854*/ 	.word	0x0000c7f0
        /*0858*/ 	.word	0x00000004
        /*085c*/ 	.word	0x00028c20
        /*0860*/ 	.short	0x010a
        /*0862*/ 	.byte	0x3f
	.zero		1


	//   ....[57]....
        /*0864*/ 	.word	0x0000c970
        /*0868*/ 	.word	0x00000005
        /*086c*/ 	.word	0x00028c40
        /*0870*/ 	.short	0x010a
        /*0872*/ 	.byte	0x3f
	.zero		1


	//   ....[58]....
        /*0874*/ 	.word	0x0000ca10
        /*0878*/ 	.word	0x00000011
        /*087c*/ 	.word	0x00028c40
        /*0880*/ 	.short	0x010a
        /*0882*/ 	.byte	0x3f
	.zero		1


	//   ....[59]....
        /*0884*/ 	.word	0x0000ca50
        /*0888*/ 	.word	0x00000005
        /*088c*/ 	.word	0x00028c60
        /*0890*/ 	.short	0x010a
        /*0892*/ 	.byte	0x3f
	.zero		1


	//   ....[60]....
        /*0894*/ 	.word	0x0000ca90
        /*0898*/ 	.word	0x00000011
        /*089c*/ 	.word	0x00028c60
        /*08a0*/ 	.short	0x010a
        /*08a2*/ 	.byte	0x3f
	.zero		1


	//   ....[61]....
        /*08a4*/ 	.word	0x0000cb00
        /*08a8*/ 	.word	0x00000003
        /*08ac*/ 	.word	0x00028c50
        /*08b0*/ 	.short	0x010a
        /*08b2*/ 	.byte	0x3f
	.zero		1


	//   ....[62]....
        /*08b4*/ 	.word	0x0000cb60
        /*08b8*/ 	.word	0x00000004
        /*08bc*/ 	.word	0x00028c50
        /*08c0*/ 	.short	0x010a
        /*08c2*/ 	.byte	0x3f
	.zero		1


	//   ....[63]....
        /*08c4*/ 	.word	0x0000cbc0
        /*08c8*/ 	.word	0x00000003
        /*08cc*/ 	.word	0x00028c00
        /*08d0*/ 	.short	0x010a
        /*08d2*/ 	.byte	0x3f
	.zero		1


	//   ....[64]....
        /*08d4*/ 	.word	0x0000cc10
        /*08d8*/ 	.word	0x00000007
        /*08dc*/ 	.word	0x00028c30
        /*08e0*/ 	.short	0x010a
        /*08e2*/ 	.byte	0x3f
	.zero		1


	//   ....[65]....
        /*08e4*/ 	.word	0x0000cc60
        /*08e8*/ 	.word	0x00000007
        /*08ec*/ 	.word	0x00028c50
        /*08f0*/ 	.short	0x010a
        /*08f2*/ 	.byte	0x3f
	.zero		1


	//   ....[66]....
        /*08f4*/ 	.word	0x0000ccc0
        /*08f8*/ 	.word	0x00000004
        /*08fc*/ 	.word	0x00028c30
        /*0900*/ 	.short	0x010a
        /*0902*/ 	.byte	0x3f
	.zero		1


	//   ....[67]....
        /*0904*/ 	.word	0x0000cd20
        /*0908*/ 	.word	0x00000008
        /*090c*/ 	.word	0x00028c50
        /*0910*/ 	.short	0x010a
        /*0912*/ 	.byte	0x3f
	.zero		1


	//   ....[68]....
        /*0914*/ 	.word	0x0000ce40
        /*0918*/ 	.word	0x00000013
        /*091c*/ 	.word	0x00028c40
        /*0920*/ 	.short	0x010a
        /*0922*/ 	.byte	0x3f
	.zero		1


	//   ....[69]....
        /*0924*/ 	.word	0x0000d7d0
        /*0928*/ 	.word	0x00000003
        /*092c*/ 	.word	0x00028c20
        /*0930*/ 	.short	0x010a
        /*0932*/ 	.byte	0x3f
	.zero		1


	//   ....[70]....
        /*0934*/ 	.word	0x0000d820
        /*0938*/ 	.word	0x00000013
        /*093c*/ 	.word	0x00028c60
        /*0940*/ 	.short	0x010a
        /*0942*/ 	.byte	0x3f
	.zero		1


	//   ....[71]....
        /*0944*/ 	.word	0x0000e0d0
        /*0948*/ 	.word	0x00000009
        /*094c*/ 	.word	0x00028c40
        /*0950*/ 	.short	0x010a
        /*0952*/ 	.byte	0x3f
	.zero		1


	//   ....[72]....
        /*0954*/ 	.word	0x0000e570
        /*0958*/ 	.word	0x00000009
        /*095c*/ 	.word	0x00028c60
        /*0960*/ 	.short	0x010a
        /*0962*/ 	.byte	0x3f
	.zero		1


	//   ....[73]....
        /*0964*/ 	.word	0x0000ecc0
        /*0968*/ 	.word	0x00000004
        /*096c*/ 	.word	0x00028c20
        /*0970*/ 	.short	0x010a
        /*0972*/ 	.byte	0x3f
	.zero		1


	//   ....[74]....
        /*0974*/ 	.word	0x0000ee60
        /*0978*/ 	.word	0x00000005
        /*097c*/ 	.word	0x00028c40
        /*0980*/ 	.short	0x010a
        /*0982*/ 	.byte	0x3f
	.zero		1


	//   ....[75]....
        /*0984*/ 	.word	0x0000eeb0
        /*0988*/ 	.word	0x00000011
        /*098c*/ 	.word	0x00028c40
        /*0990*/ 	.short	0x010a
        /*0992*/ 	.byte	0x3f
	.zero		1


	//   ....[76]....
        /*0994*/ 	.word	0x0000ef00
        /*0998*/ 	.word	0x00000005
        /*099c*/ 	.word	0x00028c60
        /*09a0*/ 	.short	0x010a
        /*09a2*/ 	.byte	0x3f
	.zero		1


	//----- nvinfo : EIATTR_NUM_MBARRIERS
	.align		4
.L_600:
        /*09a4*/ 	.byte	0x03, 0x38
        /*09a6*/ 	.short	0x0016


	//----- nvinfo : EIATTR_EXIT_INSTR_OFFSETS
	.align		4
        /*09a8*/ 	.byte	0x04, 0x1c
        /*09aa*/ 	.short	(.L_602 - .L_601)


	//   ....[0]....
.L_601:
        /*09ac*/ 	.word	0x00000920


	//   ....[1]....
        /*09b0*/ 	.word	0x00008b20


	//   ....[2]....
        /*09b4*/ 	.word	0x0000cae0


	//----- nvinfo : EIATTR_MAX_THREADS
	.align		4
.L_602:
        /*09b8*/ 	.byte	0x04, 0x05
        /*09ba*/ 	.short	(.L_604 - .L_603)
.L_603:
        /*09bc*/ 	.word	0x00000180
        /*09c0*/ 	.word	0x00000001
        /*09c4*/ 	.word	0x00000001


	//----- nvinfo : EIATTR_CRS_STACK_SIZE
	.align		4
.L_604:
        /*09c8*/ 	.byte	0x04, 0x1e
        /*09ca*/ 	.short	(.L_606 - .L_605)
.L_605:
        /*09cc*/ 	.word	0x00000000


	//----- nvinfo : EIATTR_CBANK_PARAM_SIZE
	.align		4
.L_606:
        /*09d0*/ 	.byte	0x03, 0x19
        /*09d2*/ 	.short	0x0a70


	//----- nvinfo : EIATTR_PARAM_CBANK
	.align		4
        /*09d4*/ 	.byte	0x04, 0x0a
        /*09d6*/ 	.short	(.L_608 - .L_607)
	.align		4
.L_607:
        /*09d8*/ 	.word	index@(.nv.constant0._ZN7cutlass13device_kernelIN5flash11enable_sm90INS1_16FlashAttnFwdSm90INS1_25CollectiveMainloopFwdSm90ILi2EN4cute5tupleIJNS5_1CILi1EEES8_S8_EEENS6_IJNS7_ILi64EEESA_SA_EEELi512ENS_10bfloat16_tEfNS_4arch4Sm90ELb0ELb0ELb1ELb0ELb1ELb0ELb0ELb0ELb0ELb1ELb0ELb0EEENS1_21CollectiveEpilogueFwdINS6_IJSA_NS7_ILi512EEESA_EEES9_SC_SE_Li256ELb0ELb1ELb0ELb0EEENS1_29StaticPersistentTileSchedulerILb0EEEEEEEEEvNT_6ParamsE)
        /*09dc*/ 	.short	0x0210
        /*09de*/ 	.short	0x0a70


	//----- nvinfo : EIATTR_SW_WAR
	.align		4
.L_608:
        /*09e0*/ 	.byte	0x04, 0x36
        /*09e2*/ 	.short	(.L_610 - .L_609)
.L_609:
        /*09e4*/ 	.word	0x00000008
.L_610:


//--------------------- .nv.info._ZN7cutlass13device_kernelIN5flash11enable_sm90INS1_16FlashAttnFwdSm90INS1_25CollectiveMainloopFwdSm90ILi2EN4cute5tupleIJNS5_1CILi1EEES8_S8_EEENS6_IJNS7_ILi64EEESA_SA_EEELi512ENS_10bfloat16_tEfNS_4arch4Sm90ELb0ELb0ELb1ELb0ELb1ELb0ELb1ELb0ELb0ELb1ELb0ELb0EEENS1_21CollectiveEpilogueFwdINS6_IJSA_NS7_ILi512EEESA_EEES9_SC_SE_Li256ELb0ELb1ELb0ELb0EEENS1_29StaticPersistentTileSchedulerILb0EEEEEEEEEvNT_6ParamsE --------------------------
	.section	.nv.info._ZN7cutlass13device_kernelIN5flash11enable_sm90INS1_16FlashAttnFwdSm90INS1_25CollectiveMainloopFwdSm90ILi2EN4cute5tupleIJNS5_1CILi1EEES8_S8_EEENS6_IJNS7_ILi64EEESA_SA_EEELi512ENS_10bfloat16_tEfNS_4arch4Sm90ELb0ELb0ELb1ELb0ELb1ELb0ELb1ELb0ELb0ELb1ELb0ELb0EEENS1_21CollectiveEpilogueFwdINS6_IJSA_NS7_ILi512EEESA_EEES9_SC_SE_Li256ELb0ELb1ELb0ELb0EEENS1_29StaticPersistentTileSchedulerILb0EEEEEEEEEvNT_6ParamsE,"",@"SHT_CUDA_INFO"
	.sectionflags	@""
	.align	4


	//----- nvinfo : EIATTR_CUDA_API_VERSION
	.align		4
        /*0000*/ 	.byte	0x04, 0x37
        /*0002*/ 	.short	(.L_612 - .L_611)
.L_611:
        /*0004*/ 	.word	0x00000082


	//----- nvinfo : EIATTR_KPARAM_INFO
	.align		4
.L_612:
        /*0008*/ 	.byte	0x04, 0x17
        /*000a*/ 	.short	(.L_614 - .L_613)
.L_613:
        /*000c*/ 	.word	0x00000000
        /*0010*/ 	.short	0x0000
        /*0012*/ 	.short	0x0070
        /*0014*/ 	.byte	0x00, 0xf0, 0x01, 0x2c


	//----- nvinfo : EIATTR_SPARSE_MMA_MASK
	.align		4
.L_614:
        /*0018*/ 	.byte	0x03, 0x50
        /*001a*/ 	.short	0x0000


	//----- nvinfo : EIATTR_MAXREG_COUNT
	.align		4
        /*001c*/ 	.byte	0x03, 0x1b
        /*001e*/ 	.short	0x00a8


	//----- nvinfo : EIATTR_NUM_BARRIERS
	.align		4
        /*0020*/ 	.byte	0x02, 0x4c
        /*0022*/ 	.byte	0x10
	.zero		1


	//----- nvinfo : EIATTR_EXTERNS
	.align		4
        /*0024*/ 	.byte	0x04, 0x0f
        /*0026*/ 	.short	(.L_616 - .L_615)


	//   ....[0]....
	.align		4
.L_615:
        /*0028*/ 	.word	index@(__assertfail)


	//----- nvinfo : EIATTR_ANNOTATIONS
	.align		4
.L_616:
        /*002c*/ 	.byte	0x04, 0x55
        /*002e*/ 	.short	(.L_618 - .L_617)


	//   ....[0]....
.L_617:
        /* <DEDUP_REMOVED lines=17> */


	//----- nvinfo : EIATTR_MERCURY_ISA_VERSION
	.align		4
.L_618:
        /*0128*/ 	.byte	0x03, 0x5f
        /*012a*/ 	.short	0x0101


	//----- nvinfo : EIATTR_INT_WARP_WIDE_INSTR_OFFSETS
	.align		4
        /*012c*/ 	.byte	0x04, 0x31
        /*012e*/ 	.short	(.L_620 - .L_619)


	//   ....[0]....
.L_619:
        /*0130*/ 	.word	0x000000d0


	//   ....[1]....
        /*0134*/ 	.word	0x000000e0


	//   ....[2]....
        /*0138*/ 	.word	0x000000f0


	//   ....[3]....
        /*013c*/ 	.word	0x00000190


	//----- nvinfo : EIATTR_COOP_GROUP_MASK_REGIDS
	.align		4
.L_620:
        /*0140*/ 	.byte	0x04, 0x29
        /*0142*/ 	.short	(.L_622 - .L_621)


	//   ....[0]....
.L_621:
        /*0144*/ 	.word	0xffffffff


	//   ....[1]....
        /*0148*/ 	.word	0xffffffff


	//   ....[2]....
        /*014c*/ 	.word	0xffffffff


	//   ....[3]....
        /*0150*/ 	.word	0xffffffff


	//   ....[4]....
        /*0154*/ 	.word	0xffffffff


	//   ....[5]....
        /*0158*/ 	.word	0xffffffff


	//   ....[6]....
        /*015c*/ 	.word	0xffffffff


	//   ....[7]....
        /*0160*/ 	.word	0xffffffff


	//   ....[8]....
        /*0164*/ 	.word	0xffffffff


	//   ....[9]....
        /*0168*/ 	.word	0xffffffff


	//   ....[10]....
        /*016c*/ 	.word	0xffffffff


	//   ....[11]....
        /*0170*/ 	.word	0xffffffff


	//   ....[12]....
        /*0174*/ 	.word	0xffffffff


	//   ....[13]....
        /*0178*/ 	.word	0xffffffff


	//   ....[14]....
        /*017c*/ 	.word	0xffffffff


	//   ....[15]....
        /*0180*/ 	.word	0xffffffff


	//   ....[16]....
        /*0184*/ 	.word	0xffffffff


	//   ....[17]....
        /*0188*/ 	.word	0xffffffff


	//   ....[18]....
        /*018c*/ 	.word	0xffffffff


	//   ....[19]....
        /*0190*/ 	.word	0xffffffff


	//   ....[20]....
        /*0194*/ 	.word	0xffffffff


	//   ....[21]....
        /*0198*/ 	.word	0xffffffff


	//   ....[22]....
        /*019c*/ 	.word	0xffffffff


	//   ....[23]....
        /*01a0*/ 	.word	0xffffffff


	//   ....[24]....
        /*01a4*/ 	.word	0xffffffff


	//   ....[25]....
        /*01a8*/ 	.word	0xffffffff


	//   ....[26]....
        /*01ac*/ 	.word	0xffffffff


	//   ....[27]....
        /*01b0*/ 	.word	0xffffffff


	//   ....[28]....
        /*01b4*/ 	.word	0xffffffff


	//   ....[29]....
        /*01b8*/ 	.word	0xffffffff


	//   ....[30]....
        /*01bc*/ 	.word	0xffffffff


	//   ....[31]....
        /*01c0*/ 	.word	0xffffffff


	//   ....[32]....
        /*01c4*/ 	.word	0xffffffff


	//   ....[33]....
        /*01c8*/ 	.word	0xffffffff


	//   ....[34]....
        /*01cc*/ 	.word	0xffffffff


	//   ....[35]....
        /*01d0*/ 	.word	0xffffffff


	//   ....[36]....
        /*01d4*/ 	.word	0xffffffff


	//   ....[37]....
        /*01d8*/ 	.word	0xffffffff


	//   ....[38]....
        /*01dc*/ 	.word	0xffffffff


	//   ....[39]....
        /*01e0*/ 	.word	0xffffffff


	//   ....[40]....
        /*01e4*/ 	.word	0xffffffff


	//   ....[41]....
        /*01e8*/ 	.word	0xffffffff


	//   ....[42]....
        /*01ec*/ 	.word	0xffffffff


	//   ....[43]....
        /*01f0*/ 	.word	0xffffffff


	//   ....[44]....
        /*01f4*/ 	.word	0xffffffff


	//   ....[45]....
        /*01f8*/ 	.word	0xffffffff


	//   ....[46]....
        /*01fc*/ 	.word	0xffffffff


	//   ....[47]....
        /*0200*/ 	.word	0xffffffff


	//   ....[48]....
        /*0204*/ 	.word	0xffffffff


	//   ....[49]....
        /*0208*/ 	.word	0xffffffff


	//   ....[50]....
        /*020c*/ 	.word	0xffffffff


	//   ....[51]....
        /*0210*/ 	.word	0xffffffff


	//   ....[52]....
        /*0214*/ 	.word	0xffffffff


	//   ....[53]....
        /*0218*/ 	.word	0xffffffff


	//   ....[54]....
        /*021c*/ 	.word	0xffffffff


	//   ....[55]....
        /*0220*/ 	.word	0xffffffff


	//   ....[56]....
        /*0224*/ 	.word	0xffffffff


	//   ....[57]....
        /*0228*/ 	.word	0xffffffff


	//   ....[58]....
        /*022c*/ 	.word	0xffffffff


	//   ....[59]....
        /*0230*/ 	.word	0xffffffff


	//   ....[60]....
        /*0234*/ 	.word	0xffffffff


	//   ....[61]....
        /*0238*/ 	.word	0xffffffff


	//   ....[62]....
        /*023c*/ 	.word	0xffffffff


	//   ....[63]....
        /*0240*/ 	.word	0xffffffff


	//   ....[64]....
        /*0244*/ 	.word	0xffffffff


	//   ....[65]....
        /*0248*/ 	.word	0xffffffff


	//   ....[66]....
        /*024c*/ 	.word	0xffffffff


	//   ....[67]....
        /*0250*/ 	.word	0xffffffff


	//   ....[68]....
        /*0254*/ 	.word	0xffffffff


	//   ....[69]....
        /*0258*/ 	.word	0xffffffff


	//   ....[70]....
        /*025c*/ 	.word	0xffffffff


	//   ....[71]....
        /*0260*/ 	.word	0xffffffff


	//   ....[72]....
        /*0264*/ 	.word	0xffffffff


	//   ....[73]....
        /*0268*/ 	.word	0xffffffff


	//   ....[74]....
        /*026c*/ 	.word	0xffffffff


	//   ....[75]....
        /*0270*/ 	.word	0xffffffff


	//   ....[76]....
        /*0274*/ 	.word	0xffffffff


	//   ....[77]....
        /*0278*/ 	.word	0xffffffff


	//   ....[78]....
        /*027c*/ 	.word	0xffffffff


	//   ....[79]....
        /*0280*/ 	.word	0xffffffff


	//   ....[80]....
        /*0284*/ 	.word	0xffffffff


	//   ....[81]....
        /*0288*/ 	.word	0xffffffff


	//   ....[82]....
        /*028c*/ 	.word	0x0500000f


	//   ....[83]....
        /*0290*/ 	.word	0x0500000f


	//   ....[84]....
        /*0294*/ 	.word	0x0500000f


	//   ....[85]....
        /*0298*/ 	.word	0x0500000f


	//   ....[86]....
        /*029c*/ 	.word	0x0500000f


	//   ....[87]....
        /*02a0*/ 	.word	0x0500000f


	//   ....[88]....
        /*02a4*/ 	.word	0x0500000f


	//   ....[89]....
        /*02a8*/ 	.word	0x0500000f


	//   ....[90]....
        /*02ac*/ 	.word	0x0500000f


	//   ....[91]....
        /*02b0*/ 	.word	0x0500000f


	//   ....[92]....
        /*02b4*/ 	.word	0x0500000f


	//   ....[93]....
        /*02b8*/ 	.word	0x0500000f


	//   ....[94]....
        /*02bc*/ 	.word	0x0500000f


	//   ....[95]....
        /*02c0*/ 	.word	0x0500000f


	//   ....[96]....
        /*02c4*/ 	.word	0x0500000f


	//   ....[97]....
        /*02c8*/ 	.word	0x0500000f


	//   ....[98]....
        /*02cc*/ 	.word	0x0500000f


	//   ....[99]....
        /*02d0*/ 	.word	0x0500000f


	//   ....[100]....
        /*02d4*/ 	.word	0x0500000f


	//   ....[101]....
        /*02d8*/ 	.word	0x0500000f


	//   ....[102]....
        /*02dc*/ 	.word	0x0500000f


	//   ....[103]....
        /*02e0*/ 	.word	0x0500000f


	//   ....[104]....
        /*02e4*/ 	.word	0x0500000f


	//   ....[105]....
        /*02e8*/ 	.word	0x0500000f


	//   ....[106]....
        /*02ec*/ 	.word	0x0500000f


	//   ....[107]....
        /*02f0*/ 	.word	0x0500000f


	//   ....[108]....
        /*02f4*/ 	.word	0x0500000f


	//   ....[109]....
        /*02f8*/ 	.word	0x0500000f


	//   ....[110]....
        /*02fc*/ 	.word	0x0500000f


	//   ....[111]....
        /*0300*/ 	.word	0x0500000f


	//   ....[112]....
        /*0304*/ 	.word	0x0500000f


	//   ....[113]....
        /*0308*/ 	.word	0x0500000f


	//   ....[114]....
        /*030c*/ 	.word	0x0500000f


	//   ....[115]....
        /*0310*/ 	.word	0x0500000f


	//   ....[116]....
        /*0314*/ 	.word	0x0500000f


	//   ....[117]....
        /*0318*/ 	.word	0x0500000f


	//   ....[118]....
        /*031c*/ 	.word	0x0500000f


	//   ....[119]....
        /*0320*/ 	.word	0x0500000f


	//   ....[120]....
        /*0324*/ 	.word	0x0500000f


	//   ....[121]....
        /*0328*/ 	.word	0x0500000f


	//   ....[122]....
        /*032c*/ 	.word	0x0500000f


	//   ....[123]....
        /*0330*/ 	.word	0x0500000f


	//   ....[124]....
        /*0334*/ 	.word	0x0500000f


	//   ....[125]....
        /*0338*/ 	.word	0x0500000f


	//   ....[126]....
        /*033c*/ 	.word	0x0500000f


	//   ....[127]....
        /*0340*/ 	.word	0x0500000f


	//   ....[128]....
        /*0344*/ 	.word	0x0500000f


	//   ....[129]....
        /*0348*/ 	.word	0x0500000f


	//   ....[130]....
        /*034c*/ 	.word	0x0500000f


	//   ....[131]....
        /*0350*/ 	.word	0x0500000f


	//----- nvinfo : EIATTR_COOP_GROUP_INSTR_OFFSETS
	.align		4
.L_622:
        /*0354*/ 	.byte	0x04, 0x28
        /*0356*/ 	.short	(.L_624 - .L_623)


	//   ....[0]....
.L_623:
        /*0358*/ 	.word	0x00000080


	//   ....[1]....
        /*035c*/ 	.word	0x00000090


	//   ....[2]....
        /*0360*/ 	.word	0x000002c0


	//   ....[3]....
        /*0364*/ 	.word	0x00000420


	//   ....[4]....
        /*0368*/ 	.word	0x00000540


	//   ....[5]....
        /*036c*/ 	.word	0x000006a0


	//   ....[6]....
        /*0370*/ 	.word	0x000010b0


	//   ....[7]....
        /*0374*/ 	.word	0x00002810


	//   ....[8]....
        /*0378*/ 	.word	0x00002fb0


	//   ....[9]....
        /*037c*/ 	.word	0x00004780


	//   ....[10]....
        /*0380*/ 	.word	0x00004800


	//   ....[11]....
        /*0384*/ 	.word	0x00004a70


	//   ....[12]....
        /*0388*/ 	.word	0x00004b00


	//   ....[13]....
        /*038c*/ 	.word	0x000052e0


	//   ....[14]....
        /*0390*/ 	.word	0x00005890


	//   ....[15]....
        /*0394*/ 	.word	0x00006d40


	//   ....[16]....
        /*0398*/ 	.word	0x00006df0


	//   ....[17]....
        /*039c*/ 	.word	0x000070e0


	//   ....[18]....
        /*03a0*/ 	.word	0x000072a0


	//   ....[19]....
        /*03a4*/ 	.word	0x000081a0


	//   ....[20]....
        /*03a8*/ 	.word	0x00008250


	//   ....[21]....
        /*03ac*/ 	.word	0x00008280


	//   ....[22]....
        /*03b0*/ 	.word	0x00008340


	//   ....[23]....
        /*03b4*/ 	.word	0x00008360


	//   ....[24]....
        /*03b8*/ 	.word	0x000093b0


	//   ....[25]....
        /*03bc*/ 	.word	0x0000a020


	//   ....[26]....
        /*03c0*/ 	.word	0x0000a060


	//   ....[27]....
        /*03c4*/ 	.word	0x0000a080


	//   ....[28]....
        /*03c8*/ 	.word	0x0000a0a0


	//   ....[29]....
        /*03cc*/ 	.word	0x0000a6d0


	//   ....[30]....
        /*03d0*/ 	.word	0x0000a6f0


	//   ....[31]....
        /*03d4*/ 	.word	0x0000a930


	//   ....[32]....
        /*03d8*/ 	.word	0x0000a960


	//   ....[33]....
        /*03dc*/ 	.word	0x0000c640


	//   ....[34]....
        /*03e0*/ 	.word	0x0000c670


	//   ....[35]....
        /*03e4*/ 	.word	0x0000c710


	//   ....[36]....
        /*03e8*/ 	.word	0x0000c730


	//   ....[37]....
        /*03ec*/ 	.word	0x0000c7a0


	//   ....[38]....
        /*03f0*/ 	.word	0x0000c7c0


	//   ....[39]....
        /*03f4*/ 	.word	0x0000c7d0


	//   ....[40]....
        /*03f8*/ 	.word	0x0000c7e0


	//   ....[41]....
        /*03fc*/ 	.word	0x0000ce80


	//   ....[42]....
        /*0400*/ 	.word	0x0000ceb0


	//   ....[43]....
        /*0404*/ 	.word	0x0000cf70


	//   ....[44]....
        /*0408*/ 	.word	0x0000cf80


	//   ....[45]....
        /*040c*/ 	.word	0x0000d010


	//   ....[46]....
        /*0410*/ 	.word	0x0000d020


	//   ....[47]....
        /*0414*/ 	.word	0x0000d040


	//   ....[48]....
        /*0418*/ 	.word	0x0000d080


	//   ....[49]....
        /*041c*/ 	.word	0x0000d5e0


	//   ....[50]....
        /*0420*/ 	.word	0x0000d610


	//   ....[51]....
        /*0424*/ 	.word	0x0000d620


	//   ....[52]....
        /*0428*/ 	.word	0x0000d640


	//   ....[53]....
        /*042c*/ 	.word	0x0000d7b0


	//   ....[54]....
        /*0430*/ 	.word	0x0000d7f0


	//   ....[55]....
        /*0434*/ 	.word	0x0000d810


	//   ....[56]....
        /*0438*/ 	.word	0x0000d8e0


	//   ....[57]....
        /*043c*/ 	.word	0x0000de00


	//   ....[58]....
        /*0440*/ 	.word	0x0000de30


	//   ....[59]....
        /*0444*/ 	.word	0x0000de60


	//   ....[60]....
        /*0448*/ 	.word	0x0000df20


	//   ....[61]....
        /*044c*/ 	.word	0x0000df60


	//   ....[62]....
        /*0450*/ 	.word	0x0000df80


	//   ....[63]....
        /*0454*/ 	.word	0x0000dfa0


	//   ....[64]....
        /*0458*/ 	.word	0x0000e330


	//   ....[65]....
        /*045c*/ 	.word	0x0000eb90


	//   ....[66]....
        /*0460*/ 	.word	0x0000ebb0


	//   ....[67]....
        /*0464*/ 	.word	0x0000ec00


	//   ....[68]....
        /*0468*/ 	.word	0x0000ec10


	//   ....[69]....
        /*046c*/ 	.word	0x0000ec50


	//   ....[70]....
        /*0470*/ 	.word	0x0000ec60


	//   ....[71]....
        /*0474*/ 	.word	0x0000ec70


	//   ....[72]....
        /*0478*/ 	.word	0x0000ecb0


	//   ....[73]....
        /*047c*/ 	.word	0x0000efe0


	//   ....[74]....
        /*0480*/ 	.word	0x0000f010


	//   ....[75]....
        /*0484*/ 	.word	0x0000f040


	//   ....[76]....
        /*0488*/ 	.word	0x0000f080


	//   ....[77]....
        /*048c*/ 	.word	0x0000f0a0


	//   ....[78]....
        /*0490*/ 	.word	0x0000f160


	//   ....[79]....
        /*0494*/ 	.word	0x0000f180


	//   ....[80]....
        /*0498*/ 	.word	0x0000f200


	//   ....[81]....
        /*049c*/ 	.word	0x0000f740


	//   ....[82]....
        /*04a0*/ 	.word	0x0000fc60


	//   ....[83]....
        /*04a4*/ 	.word	0x0000fd50


	//   ....[84]....
        /*04a8*/ 	.word	0x0000fdf0


	//   ....[85]....
        /*04ac*/ 	.word	0x0000fe60


	//   ....[86]....
        /*04b0*/ 	.word	0x0000ff50


	//   ....[87]....
        /*04b4*/ 	.word	0x0000ffc0


	//   ....[88]....
        /*04b8*/ 	.word	0x000100b0


	//   ....[89]....
        /*04bc*/ 	.word	0x00010120


	//   ....[90]....
        /*04c0*/ 	.word	0x000101c0


	//   ....[91]....
        /*04c4*/ 	.word	0x000102b0


	//   ....[92]....
        /*04c8*/ 	.word	0x00010330


	//   ....[93]....
        /*04cc*/ 	.word	0x00010390


	//   ....[94]....
        /*04d0*/ 	.word	0x00010480


	//   ....[95]....
        /*04d4*/ 	.word	0x00010500


	//   ....[96]....
        /*04d8*/ 	.word	0x000105e0


	//   ....[97]....
        /*04dc*/ 	.word	0x00010650


	//   ....[98]....
        /*04e0*/ 	.word	0x00010710


	//   ....[99]....
        /*04e4*/ 	.word	0x000107b0


	//   ....[100]....
        /*04e8*/ 	.word	0x00010860


	//   ....[101]....
        /*04ec*/ 	.word	0x000109a0


	//   ....[102]....
        /*04f0*/ 	.word	0x00010a90


	//   ....[103]....
        /*04f4*/ 	.word	0x00010c40


	//   ....[104]....
        /*04f8*/ 	.word	0x00010c90


	//   ....[105]....
        /*04fc*/ 	.word	0x00010da0


	//   ....[106]....
        /*0500*/ 	.word	0x00010e80


	//   ....[107]....
        /*0504*/ 	.word	0x00011000


	//   ....[108]....
        /*0508*/ 	.word	0x000110f0


	//   ....[109]....
        /*050c*/ 	.word	0x00011250


	//   ....[110]....
        /*0510*/ 	.word	0x00011390


	//   ....[111]....
        /*0514*/ 	.word	0x000114a0


	//   ....[112]....
        /*0518*/ 	.word	0x000115e0


	//   ....[113]....
        /*051c*/ 	.word	0x000116e0


	//   ....[114]....
        /*0520*/ 	.word	0x000117b0


	//   ....[115]....
        /*0524*/ 	.word	0x00011890


	//   ....[116]....
        /*0528*/ 	.word	0x00011930


	//   ....[117]....
        /*052c*/ 	.word	0x00011990


	//   ....[118]....
        /*0530*/ 	.word	0x00011a40


	//   ....[119]....
        /*0534*/ 	.word	0x00011aa0


	//   ....[120]....
        /*0538*/ 	.word	0x00011b50


	//   ....[121]....
        /*053c*/ 	.word	0x00011bb0


	//   ....[122]....
        /*0540*/ 	.word	0x00011c60


	//   ....[123]....
        /*0544*/ 	.word	0x00011d50


	//   ....[124]....
        /*0548*/ 	.word	0x00011e20


	//   ....[125]....
        /*054c*/ 	.word	0x00011ef0


	//   ....[126]....
        /*0550*/ 	.word	0x00012000


	//   ....[127]....
        /*0554*/ 	.word	0x00012120


	//   ....[128]....
        /*0558*/ 	.word	0x00012200


	//   ....[129]....
        /*055c*/ 	.word	0x00012300


	//   ....[130]....
        /*0560*/ 	.word	0x000123d0


	//   ....[131]....
        /*0564*/ 	.word	0x000124e0


	//----- nvinfo : EIATTR_REG_RECONFIG
	.align		4
.L_624:
        /*0568*/ 	.byte	0x01, 0x54
	.zero		2


	//----- nvinfo : EIATTR_SYSCALL_OFFSETS
	.align		4
        /*056c*/ 	.byte	0x04, 0x46
        /*056e*/ 	.short	(.L_626 - .L_625)


	//   ....[0]....
.L_625:
        /*0570*/ 	.word	0x00002a10


	//   ....[1]....
        /*0574*/ 	.word	0x0000bee0


	//   ....[2]....
        /*0578*/ 	.word	0x0000c020


	//   ....[3]....
        /*057c*/ 	.word	0x0000c110


	//   ....[4]....
        /*0580*/ 	.word	0x0000cb20


	//   ....[5]....
        /*0584*/ 	.word	0x0000d2c0


	//----- nvinfo : EIATTR_MBARRIER_INSTR_OFFSETS
	.align		4
.L_626:
        /*0588*/ 	.byte	0x04, 0x39
        /*058a*/ 	.short	(.L_628 - .L_627)


	//   ....[0]....
.L_627:
        /*058c*/ 	.word	0x000001a0
        /*0590*/ 	.word	0x000000ff
        /*0594*/ 	.word	0x00038800
        /*0598*/ 	.short	0x0100
        /*059a*/ 	.byte	0x08
	.zero		1


	//   ....[1]....
        /*059c*/ 	.word	0x000001b0
        /*05a0*/ 	.word	0x000000ff
        /*05a4*/ 	.word	0x00038810
        /*05a8*/ 	.short	0x0100
        /*05aa*/ 	.byte	0x08
	.zero		1


	//   ....[2]....
        /*05ac*/ 	.word	0x000001c0
        /*05b0*/ 	.word	0x000000ff
        /*05b4*/ 	.word	0x00038820
        /*05b8*/ 	.short	0x0100
        /*05ba*/ 	.byte	0x08
	.zero		1


	//   ....[3]....
        /*05bc*/ 	.word	0x00000270
        /*05c0*/ 	.word	0x000000ff
        /*05c4*/ 	.word	0x00038830
        /*05c8*/ 	.short	0x0100
        /*05ca*/ 	.byte	0x06
	.zero		1


	//   ....[4]....
        /*05cc*/ 	.word	0x00000280
        /*05d0*/ 	.word	0x000000ff
        /*05d4*/ 	.word	0x00038840
        /*05d8*/ 	.short	0x0100
        /*05da*/ 	.byte	0x06
	.zero		1


	//   ....[5]....
        /*05dc*/ 	.word	0x00000290
        /*05e0*/ 	.word	0x000000ff
        /*05e4*/ 	.word	0x00038838
        /*05e8*/ 	.short	0x0100
        /*05ea*/ 	.byte	0x06
	.zero		1


	//   ....[6]....
        /*05ec*/ 	.word	0x000002a0
        /*05f0*/ 	.word	0x000000ff
        /*05f4*/ 	.word	0x00038848
        /*05f8*/ 	.short	0x0100
        /*05fa*/ 	.byte	0x06
	.zero		1


	//   ....[7]....
        /*05fc*/ 	.word	0x000003d0
        /*0600*/ 	.word	0x000000ff
        /*0604*/ 	.word	0x00038850
        /*0608*/ 	.short	0x0100
        /*060a*/ 	.byte	0x08
	.zero		1


	//   ....[8]....
        /*060c*/ 	.word	0x000003e0
        /*0610*/ 	.word	0x000000ff
        /*0614*/ 	.word	0x00038860
        /*0618*/ 	.short	0x0100
        /*061a*/ 	.byte	0x08
	.zero		1


	//   ....[9]....
        /*061c*/ 	.word	0x000003f0
        /*0620*/ 	.word	0x000000ff
        /*0624*/ 	.word	0x00038858
        /*0628*/ 	.short	0x0100
        /*062a*/ 	.byte	0x08
	.zero		1


	//   ....[10]....
        /*062c*/ 	.word	0x00000400
        /*0630*/ 	.word	0x000000ff
        /*0634*/ 	.word	0x00038868
        /*0638*/ 	.short	0x0100
        /*063a*/ 	.byte	0x08
	.zero		1


	//   ....[11]....
        /*063c*/ 	.word	0x000004f0
        /*0640*/ 	.word	0x000000ff
        /*0644*/ 	.word	0x00038870
        /*0648*/ 	.short	0x0100
        /*064a*/ 	.byte	0x06
	.zero		1


	//   ....[12]....
        /*064c*/ 	.word	0x00000500
        /*0650*/ 	.word	0x000000ff
        /*0654*/ 	.word	0x00038880
        /*0658*/ 	.short	0x0100
        /*065a*/ 	.byte	0x06
	.zero		1


	//   ....[13]....
        /*065c*/ 	.word	0x00000510
        /*0660*/ 	.word	0x000000ff
        /*0664*/ 	.word	0x00038878
        /*0668*/ 	.short	0x0100
        /*066a*/ 	.byte	0x06
	.zero		1


	//   ....[14]....
        /*066c*/ 	.word	0x00000520
        /*0670*/ 	.word	0x000000ff
        /*0674*/ 	.word	0x00038888
        /*0678*/ 	.short	0x0100
        /*067a*/ 	.byte	0x06
	.zero		1


	//   ....[15]....
        /*067c*/ 	.word	0x00000650
        /*0680*/ 	.word	0x000000ff
        /*0684*/ 	.word	0x00038890
        /*0688*/ 	.short	0x0100
        /*068a*/ 	.byte	0x08
	.zero		1


	//   ....[16]....
        /*068c*/ 	.word	0x00000660
        /*0690*/ 	.word	0x000000ff
        /*0694*/ 	.word	0x000388a0
        /*0698*/ 	.short	0x0100
        /*069a*/ 	.byte	0x08
	.zero		1


	//   ....[17]....
        /*069c*/ 	.word	0x00000670
        /*06a0*/ 	.word	0x000000ff
        /*06a4*/ 	.word	0x00038898
        /*06a8*/ 	.short	0x0100
        /*06aa*/ 	.byte	0x08
	.zero		1


	//   ....[18]....
        /*06ac*/ 	.word	0x00000680
        /*06b0*/ 	.word	0x000000ff
        /*06b4*/ 	.word	0x000388a8
        /*06b8*/ 	.short	0x0100
        /*06ba*/ 	.byte	0x08
	.zero		1


	//   ....[19]....
        /*06bc*/ 	.word	0x000007b0
        /*06c0*/ 	.word	0x000000ff
        /*06c4*/ 	.word	0x000388b0
        /*06c8*/ 	.short	0x0100
        /*06ca*/ 	.byte	0x08
	.zero		1


	//   ....[20]....
        /*06cc*/ 	.word	0x000007c0
        /*06d0*/ 	.word	0x000000ff
        /*06d4*/ 	.word	0x000388c0
        /*06d8*/ 	.short	0x0100
        /*06da*/ 	.byte	0x08
	.zero		1


	//   ....[21]....
        /*06dc*/ 	.word	0x000007d0
        /*06e0*/ 	.word	0x000000ff
        /*06e4*/ 	.word	0x000388b8
        /*06e8*/ 	.short	0x0100
        /*06ea*/ 	.byte	0x08
	.zero		1


	//   ....[22]....
        /*06ec*/ 	.word	0x000007e0
        /*06f0*/ 	.word	0x000000ff
        /*06f4*/ 	.word	0x000388c8
        /*06f8*/ 	.short	0x0100
        /*06fa*/ 	.byte	0x08
	.zero		1


	//   ....[23]....
        /*06fc*/ 	.word	0x00001400
        /*0700*/ 	.word	0x000000ff
        /*0704*/ 	.word	0x00000000
        /*0708*/ 	.short	0x0101
        /*070a*/ 	.byte	0x06
	.zero		1


	//   ....[24]....
        /*070c*/ 	.word	0x00001f00
        /*0710*/ 	.word	0x000000ff
        /*0714*/ 	.word	0x00000000
        /*0718*/ 	.short	0x0101
        /*071a*/ 	.byte	0x06
	.zero		1


	//   ....[25]....
        /*071c*/ 	.word	0x00002a70
        /*0720*/ 	.word	0x000000ff
        /*0724*/ 	.word	0x00038800
        /*0728*/ 	.short	0x010a
        /*072a*/ 	.byte	0x26
	.zero		1


	//   ....[26]....
        /*072c*/ 	.word	0x00002ae0
        /*0730*/ 	.word	0x00000003
        /*0734*/ 	.word	0x00038830
        /*0738*/ 	.short	0x010a
        /*073a*/ 	.byte	0x3f
	.zero		1


	//   ....[27]....
        /*073c*/ 	.word	0x00002b20
        /*0740*/ 	.word	0x00000003
        /*0744*/ 	.word	0x00038830
        /*0748*/ 	.short	0x010a
        /*074a*/ 	.byte	0x3f
	.zero		1


	//   ....[28]....
        /*074c*/ 	.word	0x00002da0
        /*0750*/ 	.word	0x000000ff
        /*0754*/ 	.word	0x00038810
        /*0758*/ 	.short	0x010a
        /*075a*/ 	.byte	0x26
	.zero		1


	//   ....[29]....
        /*075c*/ 	.word	0x00002de0
        /*0760*/ 	.word	0x00000003
        /*0764*/ 	.word	0x00038850
        /*0768*/ 	.short	0x010a
        /*076a*/ 	.byte	0x3f
	.zero		1


	//   ....[30]....
        /*076c*/ 	.word	0x00002e20
        /*0770*/ 	.word	0x00000003
        /*0774*/ 	.word	0x00038850
        /*0778*/ 	.short	0x010a
        /*077a*/ 	.byte	0x3f
	.zero		1


	//   ....[31]....
        /*077c*/ 	.word	0x00004ab0
        /*0780*/ 	.word	0x000000ff
        /*0784*/ 	.word	0x00000000
        /*0788*/ 	.short	0x0101
        /*078a*/ 	.byte	0x07
	.zero		1


	//   ....[32]....
        /*078c*/ 	.word	0x00005360
        /*0790*/ 	.word	0x000000ff
        /*0794*/ 	.word	0x00000000
        /*0798*/ 	.short	0x0101
        /*079a*/ 	.byte	0x07
	.zero		1


	//   ....[33]....
        /*079c*/ 	.word	0x00005470
        /*07a0*/ 	.word	0x000000ff
        /*07a4*/ 	.word	0x00038830
        /*07a8*/ 	.short	0x010a
        /*07aa*/ 	.byte	0x07
	.zero		1


	//   ....[34]....
        /*07ac*/ 	.word	0x000054b0
        /*07b0*/ 	.word	0x000000ff
        /*07b4*/ 	.word	0x00038830
        /*07b8*/ 	.short	0x010a
        /*07ba*/ 	.byte	0x07
	.zero		1


	//   ....[35]....
        /*07bc*/ 	.word	0x000056c0
        /*07c0*/ 	.word	0x000000ff
        /*07c4*/ 	.word	0x00038850
        /*07c8*/ 	.short	0x010a
        /*07ca*/ 	.byte	0x07
	.zero		1


	//   ....[36]....
        /*07cc*/ 	.word	0x00005700
        /*07d0*/ 	.word	0x000000ff
        /*07d4*/ 	.word	0x00038850
        /*07d8*/ 	.short	0x010a
        /*07da*/ 	.byte	0x07
	.zero		1


	//   ....[37]....
        /*07dc*/ 	.word	0x00006bc0
        /*07e0*/ 	.word	0x000000ff
        /*07e4*/ 	.word	0x00000000
        /*07e8*/ 	.short	0x0101
        /*07ea*/ 	.byte	0x0b
	.zero		1


	//   ....[38]....
        /*07ec*/ 	.word	0x00008230
        /*07f0*/ 	.word	0x000000ff
        /*07f4*/ 	.word	0x00000000
        /*07f8*/ 	.short	0x0101
        /*07fa*/ 	.byte	0x07
	.zero		1


	//   ....[39]....
        /*07fc*/ 	.word	0x0000a6e0
        /*0800*/ 	.word	0x000000ff
        /*0804*/ 	.word	0x00000000
        /*0808*/ 	.short	0x0101
        /*080a*/ 	.byte	0x04
	.zero		1


	//   ....[40]....
        /*080c*/ 	.word	0x0000c430
        /*0810*/ 	.word	0x00000019
        /*0814*/ 	.word	0x00038840
        /*0818*/ 	.short	0x010a
        /*081a*/ 	.byte	0x3f
	.zero		1


	//   ....[41]....
        /*081c*/ 	.word	0x0000c8e0
        /*0820*/ 	.word	0x00000019
        /*0824*/ 	.word	0x00038830
        /*0828*/ 	.short	0x0107
        /*082a*/ 	.byte	0x3f
	.zero		1


	//   ....[42]....
        /*082c*/ 	.word	0x0000c9a0
        /*0830*/ 	.word	0x00000019
        /*0834*/ 	.word	0x00038830
        /*0838*/ 	.short	0x0101
        /*083a*/ 	.byte	0x3f
	.zero		1


	//   ....[43]....
        /*083c*/ 	.word	0x0000d140
        /*0840*/ 	.word	0x000000ff
        /*0844*/ 	.word	0x00038800
        /*0848*/ 	.short	0x0107
        /*084a*/ 	.byte	0x25
	.zero		1


	//   ....[44]....
        /*084c*/ 	.word	0x0000d190
        /*0850*/ 	.word	0x000000ff
        /*0854*/ 	.word	0x00038800
        /*0858*/ 	.short	0x0101
        /*085a*/ 	.byte	0x25
	.zero		1


	//   ....[45]....
        /*085c*/ 	.word	0x0000db00
        /*0860*/ 	.word	0x000000ff
        /*0864*/ 	.word	0x00038810
        /*0868*/ 	.short	0x0107
        /*086a*/ 	.byte	0x25
	.zero		1


	//   ....[46]....
        /*086c*/ 	.word	0x0000db60
        /*0870*/ 	.word	0x000000ff
        /*0874*/ 	.word	0x00038810
        /*0878*/ 	.short	0x0101
        /*087a*/ 	.byte	0x25
	.zero		1


	//   ....[47]....
        /*087c*/ 	.word	0x0000db80
        /*0880*/ 	.word	0x000000ff
        /*0884*/ 	.word	0x00038820
        /*0888*/ 	.short	0x010a
        /*088a*/ 	.byte	0x25
	.zero		1


	//   ....[48]....
        /*088c*/ 	.word	0x0000dc10
        /*0890*/ 	.word	0x00000019
        /*0894*/ 	.word	0x00038860
        /*0898*/ 	.short	0x010a
        /*089a*/ 	.byte	0x3f
	.zero		1


	//   ....[49]....
        /*089c*/ 	.word	0x0000e670
        /*08a0*/ 	.word	0x00000019
        /*08a4*/ 	.word	0x00038850
        /*08a8*/ 	.short	0x0107
        /*08aa*/ 	.byte	0x3f
	.zero		1


	//   ....[50]....
        /*08ac*/ 	.word	0x0000e750
        /*08b0*/ 	.word	0x00000019
        /*08b4*/ 	.word	0x00038850
        /*08b8*/ 	.short	0x0101
        /*08ba*/ 	.byte	0x3f
	.zero		1


	//   ....[51]....
        /*08bc*/ 	.word	0x0000e9f0
        /*08c0*/ 	.word	0x00000008
        /*08c4*/ 	.word	0x00038840
        /*08c8*/ 	.short	0x010a
        /*08ca*/ 	.byte	0x3f
	.zero		1


	//   ....[52]....
        /*08cc*/ 	.word	0x0000ed30
        /*08d0*/ 	.word	0x00000008
        /*08d4*/ 	.word	0x00038830
        /*08d8*/ 	.short	0x0107
        /*08da*/ 	.byte	0x3f
	.zero		1


	//   ....[53]....
        /*08dc*/ 	.word	0x0000edf0
        /*08e0*/ 	.word	0x00000008
        /*08e4*/ 	.word	0x00038830
        /*08e8*/ 	.short	0x0101
        /*08ea*/ 	.byte	0x3f
	.zero		1


	//   ....[54]....
        /*08ec*/ 	.word	0x0000ee20
        /*08f0*/ 	.word	0x00000008
        /*08f4*/ 	.word	0x00038860
        /*08f8*/ 	.short	0x010a
        /*08fa*/ 	.byte	0x3f
	.zero		1


	//   ....[55]....
        /*08fc*/ 	.word	0x0000f460
        /*0900*/ 	.word	0x00000008
        /*0904*/ 	.word	0x00038850
        /*0908*/ 	.short	0x0107
        /*090a*/ 	.byte	0x3f
	.zero		1


	//   ....[56]....
        /*090c*/ 	.word	0x0000f530
        /*0910*/ 	.word	0x00000008
        /*0914*/ 	.word	0x00038850
        /*0918*/ 	.short	0x0101
        /*091a*/ 	.byte	0x3f
	.zero		1


	//   ....[57]....
        /*091c*/ 	.word	0x0000f6c0
        /*0920*/ 	.word	0x00000005
        /*0924*/ 	.word	0x00038820
        /*0928*/ 	.short	0x010a
        /*092a*/ 	.byte	0x3f
	.zero		1


	//   ....[58]....
        /*092c*/ 	.word	0x0000f830
        /*0930*/ 	.word	0x00000003
        /*0934*/ 	.word	0x00038840
        /*0938*/ 	.short	0x010a
        /*093a*/ 	.byte	0x3f
	.zero		1


	//   ....[59]....
        /*093c*/ 	.word	0x0000f8d0
        /*0940*/ 	.word	0x00000005
        /*0944*/ 	.word	0x00038840
        /*0948*/ 	.short	0x010a
        /*094a*/ 	.byte	0x3f
	.zero		1


	//   ....[60]....
        /*094c*/ 	.word	0x0000f910
        /*0950*/ 	.word	0x00000003
        /*0954*/ 	.word	0x00038860
        /*0958*/ 	.short	0x010a
        /*095a*/ 	.byte	0x3f
	.zero		1


	//   ....[61]....
        /*095c*/ 	.word	0x0000f950
        /*0960*/ 	.word	0x00000005
        /*0964*/ 	.word	0x00038860
        /*0968*/ 	.short	0x010a
        /*096a*/ 	.byte	0x3f
	.zero		1


	//   ....[62]....
        /*096c*/ 	.word	0x0000f9c0
        /*0970*/ 	.word	0x00000003
        /*0974*/ 	.word	0x00038800
        /*0978*/ 	.short	0x010a
        /*097a*/ 	.byte	0x3f
	.zero		1


	//   ....[63]....
        /*097c*/ 	.word	0x0000fa10
        /*0980*/ 	.word	0x00000003
        /*0984*/ 	.word	0x00038830
        /*0988*/ 	.short	0x010a
        /*098a*/ 	.byte	0x3f
	.zero		1


	//   ....[64]....
        /*098c*/ 	.word	0x0000fa70
        /*0990*/ 	.word	0x00000005
        /*0994*/ 	.word	0x00038810
        /*0998*/ 	.short	0x010a
        /*099a*/ 	.byte	0x3f
	.zero		1


	//   ....[65]....
        /*099c*/ 	.word	0x0000fac0
        /*09a0*/ 	.word	0x00000003
        /*09a4*/ 	.word	0x00038850
        /*09a8*/ 	.short	0x010a
        /*09aa*/ 	.byte	0x3f
	.zero		1


	//   ....[66]....
        /*09ac*/ 	.word	0x0000fb20
        /*09b0*/ 	.word	0x00000005
        /*09b4*/ 	.word	0x00038830
        /*09b8*/ 	.short	0x010a
        /*09ba*/ 	.byte	0x3f
	.zero		1


	//   ....[67]....
        /*09bc*/ 	.word	0x0000fb80
        /*09c0*/ 	.word	0x00000005
        /*09c4*/ 	.word	0x00038850
        /*09c8*/ 	.short	0x010a
        /*09ca*/ 	.byte	0x3f
	.zero		1


	//   ....[68]....
        /*09cc*/ 	.word	0x0000fca0
        /*09d0*/ 	.word	0x00000019
        /*09d4*/ 	.word	0x00038840
        /*09d8*/ 	.short	0x010a
        /*09da*/ 	.byte	0x3f
	.zero		1


	//   ....[69]....
        /*09dc*/ 	.word	0x00010f00
        /*09e0*/ 	.word	0x00000003
        /*09e4*/ 	.word	0x00038820
        /*09e8*/ 	.short	0x010a
        /*09ea*/ 	.byte	0x3f
	.zero		1


	//   ....[70]....
        /*09ec*/ 	.word	0x00010f50
        /*09f0*/ 	.word	0x00000019
        /*09f4*/ 	.word	0x00038860
        /*09f8*/ 	.short	0x010a
        /*09fa*/ 	.byte	0x3f
	.zero		1


	//   ....[71]....
        /*09fc*/ 	.word	0x000117e0
        /*0a00*/ 	.word	0x00000008
        /*0a04*/ 	.word	0x00038840
        /*0a08*/ 	.short	0x010a
        /*0a0a*/ 	.byte	0x3f
	.zero		1


	//   ....[72]....
        /*0a0c*/ 	.word	0x00011ca0
        /*0a10*/ 	.word	0x00000008
        /*0a14*/ 	.word	0x00038860
        /*0a18*/ 	.short	0x010a
        /*0a1a*/ 	.byte	0x3f
	.zero		1


	//   ....[73]....
        /*0a1c*/ 	.word	0x00012400
        /*0a20*/ 	.word	0x00000005
        /*0a24*/ 	.word	0x00038820
        /*0a28*/ 	.short	0x010a
        /*0a2a*/ 	.byte	0x3f
	.zero		1


	//   ....[74]....
        /*0a2c*/ 	.word	0x000125a0
        /*0a30*/ 	.word	0x00000003
        /*0a34*/ 	.word	0x00038840
        /*0a38*/ 	.short	0x010a
        /*0a3a*/ 	.byte	0x3f
	.zero		1


	//   ....[75]....
        /*0a3c*/ 	.word	0x000125f0
        /*0a40*/ 	.word	0x00000005
        /*0a44*/ 	.word	0x00038840
        /*0a48*/ 	.short	0x010a
        /*0a4a*/ 	.byte	0x3f
	.zero		1


	//   ....[76]....
        /*0a4c*/ 	.word	0x00012640
        /*0a50*/ 	.word	0x00000003
        /*0a54*/ 	.word	0x00038860
        /*0a58*/ 	.short	0x010a
        /*0a5a*/ 	.byte	0x3f
	.zero		1


	//----- nvinfo : EIATTR_NUM_MBARRIERS
	.align		4
.L_628:
        /*0a5c*/ 	.byte	0x03, 0x38
        /*0a5e*/ 	.short	0x0017


	//----- nvinfo : EIATTR_EXIT_INSTR_OFFSETS
	.align		4
        /*0a60*/ 	.byte	0x04, 0x1c
        /*0a62*/ 	.short	(.L_630 - .L_629)


	//   ....[0]....
.L_629:
        /*0a64*/ 	.word	0x00000930


	//   ....[1]....
        /*0a68*/ 	.word	0x0000abb0


	//   ....[2]....
        /*0a6c*/ 	.word	0x0000f9a0


	//----- nvinfo : EIATTR_MAX_THREADS
	.align		4
.L_630:
        /*0a70*/ 	.byte	0x04, 0x05
        /*0a72*/ 	.short	(.L_632 - .L_631)
.L_631:
        /*0a74*/ 	.word	0x00000180
        /*0a78*/ 	.word	0x00000001
        /*0a7c*/ 	.word	0x00000001


	//----- nvinfo : EIATTR_CRS_STACK_SIZE
	.align		4
.L_632:
        /*0a80*/ 	.byte	0x04, 0x1e
        /*0a82*/ 	.short	(.L_634 - .L_633)
.L_633:
        /*0a84*/ 	.word	0x00000000


	//----- nvinfo : EIATTR_CBANK_PARAM_SIZE
	.align		4
.L_634:
        /*0a88*/ 	.byte	0x03, 0x19
        /*0a8a*/ 	.short	0x0b70


	//----- nvinfo : EIATTR_PARAM_CBANK
	.align		4
        /*0a8c*/ 	.byte	0x04, 0x0a
        /*0a8e*/ 	.short	(.L_636 - .L_635)
	.align		4
.L_635:
        /*0a90*/ 	.word	index@(.nv.constant0._ZN7cutlass13device_kernelIN5flash11enable_sm90INS1_16FlashAttnFwdSm90INS1_25CollectiveMainloopFwdSm90ILi2EN4cute5tupleIJNS5_1CILi1EEES8_S8_EEENS6_IJNS7_ILi64EEESA_SA_EEELi512ENS_10bfloat16_tEfNS_4arch4Sm90ELb0ELb0ELb1ELb0ELb1ELb0ELb1ELb0ELb0ELb1ELb0ELb0EEENS1_21CollectiveEpilogueFwdINS6_IJSA_NS7_ILi512EEESA_EEES9_SC_SE_Li256ELb0ELb1ELb0ELb0EEENS1_29StaticPersistentTileSchedulerILb0EEEEEEEEEvNT_6ParamsE)
        /*0a94*/ 	.short	0x0210
        /*0a96*/ 	.short	0x0b70


	//----- nvinfo : EIATTR_SW_WAR
	.align		4
.L_636:
        /*0a98*/ 	.byte	0x04, 0x36
        /*0a9a*/ 	.short	(.L_638 - .L_637)
.L_637:
        /*0a9c*/ 	.word	0x00000008
.L_638:


//--------------------- .nv.info._ZN7cutlass13device_kernelIN5flash11enable_sm90INS1_16FlashAttnFwdSm90INS1_25CollectiveMainloopFwdSm90ILi2EN4cute5tupleIJNS5_1CILi1EEES8_S8_EEENS6_IJNS7_ILi64EEESA_SA_EEELi512ENS_10bfloat16_tEfNS_4arch4Sm90ELb0ELb0ELb1ELb1ELb1ELb0ELb0ELb0ELb0ELb1ELb0ELb0EEENS1_21CollectiveEpilogueFwdINS6_IJSA_NS7_ILi512EEESA_EEES9_SC_SE_Li256ELb1ELb1ELb0ELb0EEENS1_36VarlenDynamicPersistentTileSchedulerILi64ELi64ELi256ELi128ELb0ELb1ELb1ELb0ELb1ELb1EEEEEEEEEvNT_6ParamsE --------------------------
	.section	.nv.info._ZN7cutlass13device_kernelIN5flash11enable_sm90INS1_16FlashAttnFwdSm90INS1_25CollectiveMainloopFwdSm90ILi2EN4cute5tupleIJNS5_1CILi1EEES8_S8_EEENS6_IJNS7_ILi64EEESA_SA_EEELi512ENS_10bfloat16_tEfNS_4arch4Sm90ELb0ELb0ELb1ELb1ELb1ELb0ELb0ELb0ELb0ELb1ELb0ELb0EEENS1_21CollectiveEpilogueFwdINS6_IJSA_NS7_ILi512EEESA_EEES9_SC_SE_Li256ELb1ELb1ELb0ELb0EEENS1_36VarlenDynamicPersistentTileSchedulerILi64ELi64ELi256ELi128ELb0ELb1ELb1ELb0ELb1ELb1EEEEEEEEEvNT_6ParamsE,"",@"SHT_CUDA_INFO"
	.sectionflags	@""
	.align	4


	//----- nvinfo : EIATTR_CUDA_API_VERSION
	.align		4
        /*0000*/ 	.byte	0x04, 0x37
        /*0002*/ 	.short	(.L_640 - .L_639)
.L_639:
        /*0004*/ 	.word	0x00000082


	//----- nvinfo : EIATTR_KPARAM_INFO
	.align		4
.L_640:
        /*0008*/ 	.byte	0x04, 0x17
        /*000a*/ 	.short	(.L_642 - .L_641)
.L_641:
        /*000c*/ 	.word	0x00000000
        /*0010*/ 	.short	0x0000
        /*0012*/ 	.short	0x0070
        /*0014*/ 	.byte	0x00, 0xf0, 0x01, 0x2a


	//----- nvinfo : EIATTR_SPARSE_MMA_MASK
	.align		4
.L_642:
        /*0018*/ 	.byte	0x03, 0x50
        /*001a*/ 	.short	0x0000


	//----- nvinfo : EIATTR_MAXREG_COUNT
	.align		4
        /*001c*/ 	.byte	0x03, 0x1b
        /*001e*/ 	.short	0x00a8


	//----- nvinfo : EIATTR_NUM_BARRIERS
	.align		4
        /*0020*/ 	.byte	0x02, 0x4c
        /*0022*/ 	.byte	0x10
	.zero		1


	//----- nvinfo : EIATTR_EXTERNS
	.align		4
        /*0024*/ 	.byte	0x04, 0x0f
        /*0026*/ 	.short	(.L_644 - .L_643)


	//   ....[0]....
	.align		4
.L_643:
        /*0028*/ 	.word	index@(__assertfail)


	//----- nvinfo : EIATTR_ANNOTATIONS
	.align		4
.L_644:
        /*002c*/ 	.byte	0x04, 0x55
        /*002e*/ 	.short	(.L_646 - .L_645)


	//   ....[0]....
.L_645:
        /* <DEDUP_REMOVED lines=19> */


	//----- nvinfo : EIATTR_MERCURY_ISA_VERSION
	.align		4
.L_646:
        /*0150*/ 	.byte	0x03, 0x5f
        /*0152*/ 	.short	0x0101


	//----- nvinfo : EIATTR_UNUSED_LOAD_BYTE_OFFSET
	.align		4
        /*0154*/ 	.byte	0x04, 0x44
        /*0156*/ 	.short	(.L_648 - .L_647)


	//   ....[0]....
.L_647:
        /*0158*/ 	.word	0x00000950
        /*015c*/ 	.word	0x0000fff0


	//   ....[1]....
        /*0160*/ 	.word	0x00007380
        /*0164*/ 	.word	0x0000fff0


	//----- nvinfo : EIATTR_INT_WARP_WIDE_INSTR_OFFSETS
	.align		4
.L_648:
        /*0168*/ 	.byte	0x04, 0x31
        /*016a*/ 	.short	(.L_650 - .L_649)


	//   ....[0]....
.L_649:
        /*016c*/ 	.word	0x000000c0


	//   ....[1]....
        /*0170*/ 	.word	0x000000d0


	//   ....[2]....
        /*0174*/ 	.word	0x00000170


	//   ....[3]....
        /*0178*/ 	.word	0x0000b390


	//   ....[4]....
        /*017c*/ 	.word	0x0000b420


	//   ....[5]....
        /*0180*/ 	.word	0x0000e8b0


	//   ....[6]....
        /*0184*/ 	.word	0x0000e940


	//----- nvinfo : EIATTR_COOP_GROUP_MASK_REGIDS
	.align		4
.L_650:
        /*0188*/ 	.byte	0x04, 0x29
        /*018a*/ 	.short	(.L_652 - .L_651)


	//   ....[0]....
.L_651:
        /*018c*/ 	.word	0xffffffff


	//   ....[1]....
        /*0190*/ 	.word	0xffffffff


	//   ....[2]....
        /*0194*/ 	.word	0xffffffff


	//   ....[3]....
        /*0198*/ 	.word	0xffffffff


	//   ....[4]....
        /*019c*/ 	.word	0xffffffff


	//   ....[5]....
        /*01a0*/ 	.word	0xffffffff


	//   ....[6]....
        /*01a4*/ 	.word	0xffffffff


	//   ....[7]....
        /*01a8*/ 	.word	0xffffffff


	//   ....[8]....
        /*01ac*/ 	.word	0xffffffff


	//   ....[9]....
        /*01b0*/ 	.word	0xffffffff


	//   ....[10]....
        /*01b4*/ 	.word	0xffffffff


	//   ....[11]....
        /*01b8*/ 	.word	0xffffffff


	//   ....[12]....
        /*01bc*/ 	.word	0xffffffff


	//   ....[13]....
        /*01c0*/ 	.word	0xffffffff


	//   ....[14]....
        /*01c4*/ 	.word	0xffffffff


	//   ....[15]....
        /*01c8*/ 	.word	0xffffffff


	//   ....[16]....
        /*01cc*/ 	.word	0xffffffff


	//   ....[17]....
        /*01d0*/ 	.word	0xffffffff


	//   ....[18]....
        /*01d4*/ 	.word	0xffffffff


	//   ....[19]....
        /*01d8*/ 	.word	0xffffffff


	//   ....[20]....
        /*01dc*/ 	.word	0xffffffff


	//   ....[21]....
        /*01e0*/ 	.word	0xffffffff


	//   ....[22]....
        /*01e4*/ 	.word	0xffffffff


	//   ....[23]....
        /*01e8*/ 	.word	0xffffffff


	//   ....[24]....
        /*01ec*/ 	.word	0xffffffff


	//   ....[25]....
        /*01f0*/ 	.word	0xffffffff


	//   ....[26]....
        /*01f4*/ 	.word	0xffffffff


	//   ....[27]....
        /*01f8*/ 	.word	0xffffffff


	//   ....[28]....
        /*01fc*/ 	.word	0xffffffff


	//   ....[29]....
        /*0200*/ 	.word	0xffffffff


	//   ....[30]....
        /*0204*/ 	.word	0xffffffff


	//   ....[31]....
        /*0208*/ 	.word	0xffffffff


	//   ....[32]....
        /*020c*/ 	.word	0xffffffff


	//   ....[33]....
        /*0210*/ 	.word	0xffffffff


	//   ....[34]....
        /*0214*/ 	.word	0xffffffff


	//   ....[35]....
        /*0218*/ 	.word	0xffffffff


	//   ....[36]....
        /*021c*/ 	.word	0xffffffff


	//   ....[37]....
        /*0220*/ 	.word	0xffffffff


	//   ....[38]....
        /*0224*/ 	.word	0xffffffff


	//   ....[39]....
        /*0228*/ 	.word	0xffffffff


	//   ....[40]....
        /*022c*/ 	.word	0xffffffff


	//   ....[41]....
        /*0230*/ 	.word	0xffffffff


	//   ....[42]....
        /*0234*/ 	.word	0xffffffff


	//   ....[43]....
        /*0238*/ 	.word	0xffffffff


	//   ....[44]....
        /*023c*/ 	.word	0xffffffff


	//   ....[45]....
        /*0240*/ 	.word	0xffffffff


	//   ....[46]....
        /*0244*/ 	.word	0xffffffff


	//   ....[47]....
        /*0248*/ 	.word	0xffffffff


	//   ....[48]....
        /*024c*/ 	.word	0xffffffff


	//   ....[49]....
        /*0250*/ 	.word	0xffffffff


	//   ....[50]....
        /*0254*/ 	.word	0xffffffff


	//   ....[51]....
        /*0258*/ 	.word	0xffffffff


	//   ....[52]....
        /*025c*/ 	.word	0xffffffff


	//   ....[53]....
        /*0260*/ 	.word	0xffffffff


	//   ....[54]....
        /*0264*/ 	.word	0xffffffff


	//   ....[55]....
        /*0268*/ 	.word	0xffffffff


	//   ....[56]....
        /*026c*/ 	.word	0xffffffff


	//   ....[57]....
        /*0270*/ 	.word	0xffffffff


	//   ....[58]....
        /*0274*/ 	.word	0xffffffff


	//   ....[59]....
        /*0278*/ 	.word	0xffffffff


	//   ....[60]....
        /*027c*/ 	.word	0xffffffff


	//   ....[61]....
        /*0280*/ 	.word	0xffffffff


	//   ....[62]....
        /*0284*/ 	.word	0xffffffff


	//   ....[63]....
        /*0288*/ 	.word	0xffffffff


	//   ....[64]....
        /*028c*/ 	.word	0xffffffff


	//   ....[65]....
        /*0290*/ 	.word	0xffffffff


	//   ....[66]....
        /*0294*/ 	.word	0xffffffff


	//   ....[67]....
        /*0298*/ 	.word	0xffffffff


	//   ....[68]....
        /*029c*/ 	.word	0xffffffff


	//   ....[69]....
        /*02a0*/ 	.word	0xffffffff


	//   ....[70]....
        /*02a4*/ 	.word	0xffffffff


	//   ....[71]....
        /*02a8*/ 	.word	0xffffffff


	//   ....[72]....
        /*02ac*/ 	.word	0xffffffff


	//   ....[73]....
        /*02b0*/ 	.word	0xffffffff


	//   ....[74]....
        /*02b4*/ 	.word	0xffffffff


	//   ....[75]....
        /*02b8*/ 	.word	0xffffffff


	//   ....[76]....
        /*02bc*/ 	.word	0xffffffff


	//   ....[77]....
        /*02c0*/ 	.word	0xffffffff


	//   ....[78]....
        /*02c4*/ 	.word	0xffffffff


	//   ....[79]....
        /*02c8*/ 	.word	0xffffffff


	//   ....[80]....
        /*02cc*/ 	.word	0xffffffff


	//   ....[81]....
        /*02d0*/ 	.word	0xffffffff


	//   ....[82]....
        /*02d4*/ 	.word	0xffffffff


	//   ....[83]....
        /*02d8*/ 	.word	0xffffffff


	//   ....[84]....
        /*02dc*/ 	.word	0xffffffff


	//   ....[85]....
        /*02e0*/ 	.word	0xffffffff


	//   ....[86]....
        /*02e4*/ 	.word	0xffffffff


	//   ....[87]....
        /*02e8*/ 	.word	0xffffffff


	//   ....[88]....
        /*02ec*/ 	.word	0xffffffff


	//   ....[89]....
        /*02f0*/ 	.word	0xffffffff


	//   ....[90]....
        /*02f4*/ 	.word	0xffffffff


	//   ....[91]....
        /*02f8*/ 	.word	0xffffffff


	//   ....[92]....
        /*02fc*/ 	.word	0xffffffff


	//   ....[93]....
        /*0300*/ 	.word	0xffffffff


	//   ....[94]....
        /*0304*/ 	.word	0xffffffff


	//   ....[95]....
        /*0308*/ 	.word	0xffffffff


	//   ....[96]....
        /*030c*/ 	.word	0xffffffff


	//   ....[97]....
        /*0310*/ 	.word	0xffffffff


	//   ....[98]....
        /*0314*/ 	.word	0xffffffff


	//   ....[99]....
        /*0318*/ 	.word	0xffffffff


	//   ....[100]....
        /*031c*/ 	.word	0xffffffff


	//   ....[101]....
        /*0320*/ 	.word	0xffffffff


	//   ....[102]....
        /*0324*/ 	.word	0xffffffff


	//   ....[103]....
        /*0328*/ 	.word	0xffffffff


	//   ....[104]....
        /*032c*/ 	.word	0xffffffff


	//   ....[105]....
        /*0330*/ 	.word	0xffffffff


	//   ....[106]....
        /*0334*/ 	.word	0xffffffff


	//   ....[107]....
        /*0338*/ 	.word	0xffffffff


	//   ....[108]....
        /*033c*/ 	.word	0xffffffff


	//   ....[109]....
        /*0340*/ 	.word	0x0500000f


	//   ....[110]....
        /*0344*/ 	.word	0x0500000f


	//   ....[111]....
        /*0348*/ 	.word	0x0500000f


	//   ....[112]....
        /*034c*/ 	.word	0x0500000f


	//   ....[113]....
        /*0350*/ 	.word	0x0500000f


	//   ....[114]....
        /*0354*/ 	.word	0x0500000f


	//   ....[115]....
        /*0358*/ 	.word	0x0500000f


	//   ....[116]....
        /*035c*/ 	.word	0x0500000f


	//   ....[117]....
        /*0360*/ 	.word	0x0500000f


	//   ....[118]....
        /*0364*/ 	.word	0x0500000f


	//   ....[119]....
        /*0368*/ 	.word	0x0500000f


	//   ....[120]....
        /*036c*/ 	.word	0x0500000f


	//   ....[121]....
        /*0370*/ 	.word	0x0500000f


	//   ....[122]....
        /*0374*/ 	.word	0x0500000f


	//   ....[123]....
        /*0378*/ 	.word	0x0500000f


	//   ....[124]....
        /*037c*/ 	.word	0x0500000f


	//   ....[125]....
        /*0380*/ 	.word	0x0500000f


	//   ....[126]....
        /*0384*/ 	.word	0x0500000f


	//   ....[127]....
        /*0388*/ 	.word	0x0500000f


	//   ....[128]....
        /*038c*/ 	.word	0x0500000f


	//   ....[129]....
        /*0390*/ 	.word	0x0500000f


	//   ....[130]....
        /*0394*/ 	.word	0x0500000f


	//   ....[131]....
        /*0398*/ 	.word	0x0500000f


	//   ....[132]....
        /*039c*/ 	.word	0x0500000f


	//   ....[133]....
        /*03a0*/ 	.word	0x0500000f


	//   ....[134]....
        /*03a4*/ 	.word	0x0500000f


	//   ....[135]....
        /*03a8*/ 	.word	0x0500000f


	//   ....[136]....
        /*03ac*/ 	.word	0x0500000f


	//   ....[137]....
        /*03b0*/ 	.word	0x0500000f


	//   ....[138]....
        /*03b4*/ 	.word	0x0500000f


	//   ....[139]....
        /*03b8*/ 	.word	0x0500000f


	//   ....[140]....
        /*03bc*/ 	.word	0x0500000f


	//   ....[141]....
        /*03c0*/ 	.word	0x0500000f


	//   ....[142]....
        /*03c4*/ 	.word	0x0500000f


	//   ....[143]....
        /*03c8*/ 	.word	0x0500000f


	//   ....[144]....
        /*03cc*/ 	.word	0x0500000f


	//   ....[145]....
        /*03d0*/ 	.word	0x0500000f


	//   ....[146]....
        /*03d4*/ 	.word	0x0500000f


	//   ....[147]....
        /*03d8*/ 	.word	0x0500000f


	//   ....[148]....
        /*03dc*/ 	.word	0x0500000f


	//   ....[149]....
        /*03e0*/ 	.word	0x0500000f


	//   ....[150]....
        /*03e4*/ 	.word	0x0500000f


	//   ....[151]....
        /*03e8*/ 	.word	0x0500000f


	//   ....[152]....
        /*03ec*/ 	.word	0x0500000f


	//   ....[153]....
        /*03f0*/ 	.word	0x0500000f


	//   ....[154]....
        /*03f4*/ 	.word	0x0500000f


	//   ....[155]....
        /*03f8*/ 	.word	0x0500000f


	//   ....[156]....
        /*03fc*/ 	.word	0x0500000f


	//   ....[157]....
        /*0400*/ 	.word	0x0500000f


	//   ....[158]....
        /*0404*/ 	.word	0x0500000f


	//   ....[159]....
        /*0408*/ 	.word	0x0500000f


	//   ....[160]....
        /*040c*/ 	.word	0x0500000f


	//   ....[161]....
        /*0410*/ 	.word	0x0500000f


	//   ....[162]....
        /*0414*/ 	.word	0x0500000f


	//   ....[163]....
        /*0418*/ 	.word	0x0500000f


	//   ....[164]....
        /*041c*/ 	.word	0x0500000f


	//   ....[165]....
        /*0420*/ 	.word	0x0500000f


	//   ....[166]....
        /*0424*/ 	.word	0x0500000f


	//   ....[167]....
        /*0428*/ 	.word	0x0500000f


	//----- nvinfo : EIATTR_COOP_GROUP_INSTR_OFFSETS
	.align		4
.L_652:
        /*042c*/ 	.byte	0x04, 0x28
        /*042e*/ 	.short	(.L_654 - .L_653)


	//   ....[0]....
.L_653:
        /*0430*/ 	.word	0x00000070


	//   ....[1]....
        /*0434*/ 	.word	0x000000b0


	//   ....[2]....
        /*0438*/ 	.word	0x00000290


	//   ....[3]....
        /*043c*/ 	.word	0x000003f0


	//   ....[4]....
        /*0440*/ 	.word	0x00000510


	//   ....[5]....
        /*0444*/ 	.word	0x00000670


	//   ....[6]....
        /*0448*/ 	.word	0x000017c0


	//   ....[7]....
        /*044c*/ 	.word	0x000030d0


	//   ....[8]....
        /*0450*/ 	.word	0x00003ea0


	//   ....[9]....
        /*0454*/ 	.word	0x00003f30


	//   ....[10]....
        /*0458*/ 	.word	0x00004130


	//   ....[11]....
        /*045c*/ 	.word	0x00004210


	//   ....[12]....
        /*0460*/ 	.word	0x00004a80


	//   ....[13]....
        /*0464*/ 	.word	0x000052b0


	//   ....[14]....
        /*0468*/ 	.word	0x00005330


	//   ....[15]....
        /*046c*/ 	.word	0x00005630


	//   ....[16]....
        /*0470*/ 	.word	0x000057f0


	//   ....[17]....
        /*0474*/ 	.word	0x000067d0


	//   ....[18]....
        /*0478*/ 	.word	0x00006880


	//   ....[19]....
        /*047c*/ 	.word	0x000068c0


	//   ....[20]....
        /*0480*/ 	.word	0x00006940


	//   ....[21]....
        /*0484*/ 	.word	0x00006970


	//   ....[22]....
        /*0488*/ 	.word	0x000082a0


	//   ....[23]....
        /*048c*/ 	.word	0x000088e0


	//   ....[24]....
        /*0490*/ 	.word	0x00008920


	//   ....[25]....
        /*0494*/ 	.word	0x00008940


	//   ....[26]....
        /*0498*/ 	.word	0x00008960


	//   ....[27]....
        /*049c*/ 	.word	0x00009010


	//   ....[28]....
        /*04a0*/ 	.word	0x00009020


	//   ....[29]....
        /*04a4*/ 	.word	0x00009250


	//   ....[30]....
        /*04a8*/ 	.word	0x00009270


	//   ....[31]....
        /*04ac*/ 	.word	0x00009e60


	//   ....[32]....
        /*04b0*/ 	.word	0x00009e80


	//   ....[33]....
        /*04b4*/ 	.word	0x0000a0c0


	//   ....[34]....
        /*04b8*/ 	.word	0x0000a0e0


	//   ....[35]....
        /*04bc*/ 	.word	0x0000a390


	//   ....[36]....
        /*04c0*/ 	.word	0x0000a560


	//   ....[37]....
        /*04c4*/ 	.word	0x0000a590


	//   ....[38]....
        /*04c8*/ 	.word	0x0000a5c0


	//   ....[39]....
        /*04cc*/ 	.word	0x0000a5f0


	//   ....[40]....
        /*04d0*/ 	.word	0x0000a620


	//   ....[41]....
        /*04d4*/ 	.word	0x0000a650


	//   ....[42]....
        /*04d8*/ 	.word	0x0000a7a0


	//   ....[43]....
        /*04dc*/ 	.word	0x0000a7d0


	//   ....[44]....
        /*04e0*/ 	.word	0x0000a800


	//   ....[45]....
        /*04e4*/ 	.word	0x0000a830


	//   ....[46]....
        /*04e8*/ 	.word	0x0000a860


	//   ....[47]....
        /*04ec*/ 	.word	0x0000a890


	//   ....[48]....
        /*04f0*/ 	.word	0x0000a920


	//   ....[49]....
        /*04f4*/ 	.word	0x0000a950


	//   ....[50]....
        /*04f8*/ 	.word	0x0000a9d0


	//   ....[51]....
        /*04fc*/ 	.word	0x0000c120


	//   ....[52]....
        /*0500*/ 	.word	0x0000c140


	//   ....[53]....
        /*0504*/ 	.word	0x0000c1d0


	//   ....[54]....
        /*0508*/ 	.word	0x0000c1f0


	//   ....[55]....
        /*050c*/ 	.word	0x0000c270


	//   ....[56]....
        /*0510*/ 	.word	0x0000c290


	//   ....[57]....
        /*0514*/ 	.word	0x0000c2a0


	//   ....[58]....
        /*0518*/ 	.word	0x0000c2b0


	//   ....[59]....
        /*051c*/ 	.word	0x0000ca50


	//   ....[60]....
        /*0520*/ 	.word	0x0000ca80


	//   ....[61]....
        /*0524*/ 	.word	0x0000cb20


	//   ....[62]....
        /*0528*/ 	.word	0x0000cb40


	//   ....[63]....
        /*052c*/ 	.word	0x0000cbc0


	//   ....[64]....
        /*0530*/ 	.word	0x0000cbe0


	//   ....[65]....
        /*0534*/ 	.word	0x0000cbf0


	//   ....[66]....
        /*0538*/ 	.word	0x0000cc00


	//   ....[67]....
        /*053c*/ 	.word	0x0000d0a0


	//   ....[68]....
        /*0540*/ 	.word	0x0000d160


	//   ....[69]....
        /*0544*/ 	.word	0x0000d2b0


	//   ....[70]....
        /*0548*/ 	.word	0x0000d2f0


	//   ....[71]....
        /*054c*/ 	.word	0x0000d300


	//   ....[72]....
        /*0550*/ 	.word	0x0000d310


	//   ....[73]....
        /*0554*/ 	.word	0x0000d460


	//   ....[74]....
        /*0558*/ 	.word	0x0000d5b0


	//   ....[75]....
        /*055c*/ 	.word	0x0000ddc0


	//   ....[76]....
        /*0560*/ 	.word	0x0000dde0


	//   ....[77]....
        /*0564*/ 	.word	0x0000de30


	//   ....[78]....
        /*0568*/ 	.word	0x0000de40


	//   ....[79]....
        /*056c*/ 	.word	0x0000de80


	//   ....[80]....
        /*0570*/ 	.word	0x0000de90


	//   ....[81]....
        /*0574*/ 	.word	0x0000dea0


	//   ....[82]....
        /*0578*/ 	.word	0x0000dee0


	//   ....[83]....
        /*057c*/ 	.word	0x0000e200


	//   ....[84]....
        /*0580*/ 	.word	0x0000e240


	//   ....[85]....
        /*0584*/ 	.word	0x0000e260


	//   ....[86]....
        /*0588*/ 	.word	0x0000e280


	//   ....[87]....
        /*058c*/ 	.word	0x0000e2b0


	//   ....[88]....
        /*0590*/ 	.word	0x0000e2d0


	//   ....[89]....
        /*0594*/ 	.word	0x0000e3d0


	//   ....[90]....
        /*0598*/ 	.word	0x0000e520


	//   ....[91]....
        /*059c*/ 	.word	0x0000eb20


	//   ....[92]....
        /*05a0*/ 	.word	0x0000eb50


	//   ....[93]....
        /*05a4*/ 	.word	0x0000eb80


	//   ....[94]....
        /*05a8*/ 	.word	0x0000ebb0


	//   ....[95]....
        /*05ac*/ 	.word	0x0000ebe0


	//   ....[96]....
        /*05b0*/ 	.word	0x0000ec10


	//   ....[97]....
        /*05b4*/ 	.word	0x0000ec40


	//   ....[98]....
        /*05b8*/ 	.word	0x0000ec70


	//   ....[99]....
        /*05bc*/ 	.word	0x0000edf0


	//   ....[100]....
        /*05c0*/ 	.word	0x0000ee20


	//   ....[101]....
        /*05c4*/ 	.word	0x0000ee50


	//   ....[102]....
        /*05c8*/ 	.word	0x0000ee80


	//   ....[103]....
        /*05cc*/ 	.word	0x0000eeb0


	//   ....[104]....
        /*05d0*/ 	.word	0x0000eee0


	//   ....[105]....
        /*05d4*/ 	.word	0x0000efa0


	//   ....[106]....
        /*05d8*/ 	.word	0x0000efc0


	//   ....[107]....
        /*05dc*/ 	.word	0x0000f030


	//   ....[108]....
        /*05e0*/ 	.word	0x0000f4a0


	//   ....[109]....
        /*05e4*/ 	.word	0x0000fa20


	//   ....[110]....
        /*05e8*/ 	.word	0x0000fb10


	//   ....[111]....
        /*05ec*/ 	.word	0x0000fbb0


	//   ....[112]....
        /*05f0*/ 	.word	0x0000fc10


	//   ....[113]....
        /*05f4*/ 	.word	0x0000fd00


	//   ....[114]....
        /*05f8*/ 	.word	0x0000fd70


	//   ....[115]....
        /*05fc*/ 	.word	0x0000fe60


	//   ....[116]....
        /*0600*/ 	.word	0x0000fed0


	//   ....[117]....
        /*0604*/ 	.word	0x0000ff70


	//   ....[118]....
        /*0608*/ 	.word	0x00010060


	//   ....[119]....
        /*060c*/ 	.word	0x000100d0


	//   ....[120]....
        /*0610*/ 	.word	0x00010130


	//   ....[121]....
        /*0614*/ 	.word	0x00010220


	//   ....[122]....
        /*0618*/ 	.word	0x00010280


	//   ....[123]....
        /*061c*/ 	.word	0x00010380


	//   ....[124]....
        /*0620*/ 	.word	0x000103e0


	//   ....[125]....
        /*0624*/ 	.word	0x00010480


	//   ....[126]....
        /*0628*/ 	.word	0x00010600


	//   ....[127]....
        /*062c*/ 	.word	0x000106f0


	//   ....[128]....
        /*0630*/ 	.word	0x00010980


	//   ....[129]....
        /*0634*/ 	.word	0x000109d0


	//   ....[130]....
        /*0638*/ 	.word	0x00010ba0


	//   ....[131]....
        /*063c*/ 	.word	0x00010bf0


	//   ....[132]....
        /*0640*/ 	.word	0x00010dc0


	//   ....[133]....
        /*0644*/ 	.word	0x00010e10


	//   ....[134]....
        /*0648*/ 	.word	0x00010f00


	//   ....[135]....
        /*064c*/ 	.word	0x00010fa0


	//   ....[136]....
        /*0650*/ 	.word	0x00011000


	//   ....[137]....
        /*0654*/ 	.word	0x000110b0


	//   ....[138]....
        /*0658*/ 	.word	0x00011110


	//   ....[139]....
        /*065c*/ 	.word	0x000111c0


	//   ....[140]....
        /*0660*/ 	.word	0x00011220


	//   ....[141]....
        /*0664*/ 	.word	0x000112d0


	//   ....[142]....
        /*0668*/ 	.word	0x000113c0


	//   ....[143]....
        /*066c*/ 	.word	0x00011490


	//   ....[144]....
        /*0670*/ 	.word	0x000115b0


	//   ....[145]....
        /*0674*/ 	.word	0x000116b0


	//   ....[146]....
        /*0678*/ 	.word	0x000117e0


	//   ....[147]....
        /*067c*/ 	.word	0x000118c0


	//   ....[148]....
        /*0680*/ 	.word	0x000119c0


	//   ....[149]....
        /*0684*/ 	.word	0x00011aa0


	//   ....[150]....
        /*0688*/ 	.word	0x00011b30


	//   ....[151]....
        /*068c*/ 	.word	0x00011bd0


	//   ....[152]....
        /*0690*/ 	.word	0x00011cf0


	//   ....[153]....
        /*0694*/ 	.word	0x00011d60


	//   ....[154]....
        /*0698*/ 	.word	0x00011dd0


	//   ....[155]....
        /*069c*/ 	.word	0x00011e40


	//   ....[156]....
        /*06a0*/ 	.word	0x00011eb0


	//   ....[157]....
        /*06a4*/ 	.word	0x00011f30


	//   ....[158]....
        /*06a8*/ 	.word	0x00011fc0


	//   ....[159]....
        /*06ac*/ 	.word	0x00012050


	//   ....[160]....
        /*06b0*/ 	.word	0x000120c0


	//   ....[161]....
        /*06b4*/ 	.word	0x00012130


	//   ....[162]....
        /*06b8*/ 	.word	0x000121a0


	//   ....[163]....
        /*06bc*/ 	.word	0x00012220


	//   ....[164]....
        /*06c0*/ 	.word	0x00012290


	//   ....[165]....
        /*06c4*/ 	.word	0x00012330


	//   ....[166]....
        /*06c8*/ 	.word	0x000123c0


	//   ....[167]....
        /*06cc*/ 	.word	0x000124e0


	//----- nvinfo : EIATTR_REG_RECONFIG
	.align		4
.L_654:
        /*06d0*/ 	.byte	0x01, 0x54
	.zero		2


	//----- nvinfo : EIATTR_SYSCALL_OFFSETS
	.align		4
        /*06d4*/ 	.byte	0x04, 0x46
        /*06d6*/ 	.short	(.L_656 - .L_655)


	//   ....[0]....
.L_655:
        /*06d8*/ 	.word	0x00003290


	//   ....[1]....
        /*06dc*/ 	.word	0x0000b580


	//   ....[2]....
        /*06e0*/ 	.word	0x0000b6d0


	//   ....[3]....
        /*06e4*/ 	.word	0x0000b7c0


	//   ....[4]....
        /*06e8*/ 	.word	0x0000c6f0


	//----- nvinfo : EIATTR_MBARRIER_INSTR_OFFSETS
	.align		4
.L_656:
        /*06ec*/ 	.byte	0x04, 0x39
        /*06ee*/ 	.short	(.L_658 - .L_657)


	//   ....[0]....
.L_657:
        /*06f0*/ 	.word	0x00000180
        /*06f4*/ 	.word	0x000000ff
        /*06f8*/ 	.word	0x00028c00
        /*06fc*/ 	.short	0x0100
        /*06fe*/ 	.byte	0x08
	.zero		1


	//   ....[1]....
        /*0700*/ 	.word	0x00000190
        /*0704*/ 	.word	0x000000ff
        /*0708*/ 	.word	0x00028c20
        /*070c*/ 	.short	0x0100
        /*070e*/ 	.byte	0x08
	.zero		1


	//   ....[2]....
        /*0710*/ 	.word	0x00000240
        /*0714*/ 	.word	0x000000ff
        /*0718*/ 	.word	0x00028c30
        /*071c*/ 	.short	0x0100
        /*071e*/ 	.byte	0x06
	.zero		1


	//   ....[3]....
        /*0720*/ 	.word	0x00000250
        /*0724*/ 	.word	0x000000ff
        /*0728*/ 	.word	0x00028c40
        /*072c*/ 	.short	0x0100
        /*072e*/ 	.byte	0x06
	.zero		1


	//   ....[4]....
        /*0730*/ 	.word	0x00000260
        /*0734*/ 	.word	0x000000ff
        /*0738*/ 	.word	0x00028c38
        /*073c*/ 	.short	0x0100
        /*073e*/ 	.byte	0x06
	.zero		1


	//   ....[5]....
        /*0740*/ 	.word	0x00000270
        /*0744*/ 	.word	0x000000ff
        /*0748*/ 	.word	0x00028c48
        /*074c*/ 	.short	0x0100
        /*074e*/ 	.byte	0x06
	.zero		1


	//   ....[6]....
        /*0750*/ 	.word	0x000003a0
        /*0754*/ 	.word	0x000000ff
        /*0758*/ 	.word	0x00028c50
        /*075c*/ 	.short	0x0100
        /*075e*/ 	.byte	0x08
	.zero		1


	//   ....[7]....
        /*0760*/ 	.word	0x000003b0
        /*0764*/ 	.word	0x000000ff
        /*0768*/ 	.word	0x00028c60
        /*076c*/ 	.short	0x0100
        /*076e*/ 	.byte	0x08
	.zero		1


	//   ....[8]....
        /*0770*/ 	.word	0x000003c0
        /*0774*/ 	.word	0x000000ff
        /*0778*/ 	.word	0x00028c58
        /*077c*/ 	.short	0x0100
        /*077e*/ 	.byte	0x08
	.zero		1


	//   ....[9]....
        /*0780*/ 	.word	0x000003d0
        /*0784*/ 	.word	0x000000ff
        /*0788*/ 	.word	0x00028c68
        /*078c*/ 	.short	0x0100
        /*078e*/ 	.byte	0x08
	.zero		1


	//   ....[10]....
        /*0790*/ 	.word	0x000004c0
        /*0794*/ 	.word	0x000000ff
        /*0798*/ 	.word	0x00028c70
        /*079c*/ 	.short	0x0100
        /*079e*/ 	.byte	0x06
	.zero		1


	//   ....[11]....
        /*07a0*/ 	.word	0x000004d0
        /*07a4*/ 	.word	0x000000ff
        /*07a8*/ 	.word	0x00028c80
        /*07ac*/ 	.short	0x0100
        /*07ae*/ 	.byte	0x06
	.zero		1


	//   ....[12]....
        /*07b0*/ 	.word	0x000004e0
        /*07b4*/ 	.word	0x000000ff
        /*07b8*/ 	.word	0x00028c78
        /*07bc*/ 	.short	0x0100
        /*07be*/ 	.byte	0x06
	.zero		1


	//   ....[13]....
        /*07c0*/ 	.word	0x000004f0
        /*07c4*/ 	.word	0x000000ff
        /*07c8*/ 	.word	0x00028c88
        /*07cc*/ 	.short	0x0100
        /*07ce*/ 	.byte	0x06
	.zero		1


	//   ....[14]....
        /*07d0*/ 	.word	0x00000620
        /*07d4*/ 	.word	0x000000ff
        /*07d8*/ 	.word	0x00028c90
        /*07dc*/ 	.short	0x0100
        /*07de*/ 	.byte	0x08
	.zero		1


	//   ....[15]....
        /*07e0*/ 	.word	0x00000630
        /*07e4*/ 	.word	0x000000ff
        /*07e8*/ 	.word	0x00028ca0
        /*07ec*/ 	.short	0x0100
        /*07ee*/ 	.byte	0x08
	.zero		1


	//   ....[16]....
        /*07f0*/ 	.word	0x00000640
        /*07f4*/ 	.word	0x000000ff
        /*07f8*/ 	.word	0x00028c98
        /*07fc*/ 	.short	0x0100
        /*07fe*/ 	.byte	0x08
	.zero		1


	//   ....[17]....
        /*0800*/ 	.word	0x00000650
        /*0804*/ 	.word	0x000000ff
        /*0808*/ 	.word	0x00028ca8
        /*080c*/ 	.short	0x0100
        /*080e*/ 	.byte	0x08
	.zero		1


	//   ....[18]....
        /*0810*/ 	.word	0x00000790
        /*0814*/ 	.word	0x000000ff
        /*0818*/ 	.word	0x00028cb0
        /*081c*/ 	.short	0x0100
        /*081e*/ 	.byte	0x08
	.zero		1


	//   ....[19]....
        /*0820*/ 	.word	0x000007a0
        /*0824*/ 	.word	0x000000ff
        /*0828*/ 	.word	0x00028cc0
        /*082c*/ 	.short	0x0100
        /*082e*/ 	.byte	0x08
	.zero		1


	//   ....[20]....
        /*0830*/ 	.word	0x000007b0
        /*0834*/ 	.word	0x000000ff
        /*0838*/ 	.word	0x00028cb8
        /*083c*/ 	.short	0x0100
        /*083e*/ 	.byte	0x08
	.zero		1


	//   ....[21]....
        /*0840*/ 	.word	0x000007c0
        /*0844*/ 	.word	0x000000ff
        /*0848*/ 	.word	0x00028cc8
        /*084c*/ 	.short	0x0100
        /*084e*/ 	.byte	0x08
	.zero		1


	//   ....[22]....
        /*0850*/ 	.word	0x000018d0
        /*0854*/ 	.word	0x000000ff
        /*0858*/ 	.word	0x00028c50
        /*085c*/ 	.short	0x010a
        /*085e*/ 	.byte	0x10
	.zero		1


	//   ....[23]....
        /*0860*/ 	.word	0x00001bb0
        /*0864*/ 	.word	0x000000ff
        /*0868*/ 	.word	0x00000000
        /*086c*/ 	.short	0x0101
        /*086e*/ 	.byte	0x06
	.zero		1


	//   ....[24]....
        /*0870*/ 	.word	0x00002510
        /*0874*/ 	.word	0x000000ff
        /*0878*/ 	.word	0x00028c50
        /*087c*/ 	.short	0x010a
        /*087e*/ 	.byte	0x15
	.zero		1


	//   ....[25]....
        /*0880*/ 	.word	0x00002550
        /*0884*/ 	.word	0x000000ff
        /*0888*/ 	.word	0x00028c50
        /*088c*/ 	.short	0x010a
        /*088e*/ 	.byte	0x15
	.zero		1


	//   ....[26]....
        /*0890*/ 	.word	0x00002780
        /*0894*/ 	.word	0x000000ff
        /*0898*/ 	.word	0x00000000
        /*089c*/ 	.short	0x0101
        /*089e*/ 	.byte	0x06
	.zero		1


	//   ....[27]....
        /*08a0*/ 	.word	0x00003310
        /*08a4*/ 	.word	0x000000ff
        /*08a8*/ 	.word	0x00028c00
        /*08ac*/ 	.short	0x010a
        /*08ae*/ 	.byte	0x29
	.zero		1


	//   ....[28]....
        /*08b0*/ 	.word	0x00003390
        /*08b4*/ 	.word	0x00000007
        /*08b8*/ 	.word	0x00028c30
        /*08bc*/ 	.short	0x010a
        /*08be*/ 	.byte	0x3f
	.zero		1


	//   ....[29]....
        /*08c0*/ 	.word	0x000033d0
        /*08c4*/ 	.word	0x00000007
        /*08c8*/ 	.word	0x00028c30
        /*08cc*/ 	.short	0x010a
        /*08ce*/ 	.byte	0x3f
	.zero		1


	//   ....[30]....
        /*08d0*/ 	.word	0x00003b00
        /*08d4*/ 	.word	0x000000ff
        /*08d8*/ 	.word	0x00000000
        /*08dc*/ 	.short	0x0101
        /*08de*/ 	.byte	0x06
	.zero		1


	//   ....[31]....
        /*08e0*/ 	.word	0x00004830
        /*08e4*/ 	.word	0x00000007
        /*08e8*/ 	.word	0x00028c50
        /*08ec*/ 	.short	0x010a
        /*08ee*/ 	.byte	0x3f
	.zero		1


	//   ....[32]....
        /*08f0*/ 	.word	0x00004880
        /*08f4*/ 	.word	0x00000007
        /*08f8*/ 	.word	0x00028c50
        /*08fc*/ 	.short	0x010a
        /*08fe*/ 	.byte	0x3f
	.zero		1


	//   ....[33]....
        /*0900*/ 	.word	0x00004b10
        /*0904*/ 	.word	0x000000ff
        /*0908*/ 	.word	0x00000000
        /*090c*/ 	.short	0x0101
        /*090e*/ 	.byte	0x06
	.zero		1


	//   ....[34]....
        /*0910*/ 	.word	0x00004c60
        /*0914*/ 	.word	0x000000ff
        /*0918*/ 	.word	0x00028c30
        /*091c*/ 	.short	0x010a
        /*091e*/ 	.byte	0x15
	.zero		1


	//   ....[35]....
        /*0920*/ 	.word	0x00004ca0
        /*0924*/ 	.word	0x000000ff
        /*0928*/ 	.word	0x00028c30
        /*092c*/ 	.short	0x010a
        /*092e*/ 	.byte	0x15
	.zero		1


	//   ....[36]....
        /*0930*/ 	.word	0x00005100
        /*0934*/ 	.word	0x000000ff
        /*0938*/ 	.word	0x00000000
        /*093c*/ 	.short	0x0101
        /*093e*/ 	.byte	0x06
	.zero		1


	//   ....[37]....
        /*0940*/ 	.word	0x00006590
        /*0944*/ 	.word	0x000000ff
        /*0948*/ 	.word	0x00028c50
        /*094c*/ 	.short	0x010a
        /*094e*/ 	.byte	0x15
	.zero		1


	//   ....[38]....
        /*0950*/ 	.word	0x000065d0
        /*0954*/ 	.word	0x000000ff
        /*0958*/ 	.word	0x00028c50
        /*095c*/ 	.short	0x010a
        /*095e*/ 	.byte	0x15
	.zero		1


	//   ....[39]....
        /*0960*/ 	.word	0x00006860
        /*0964*/ 	.word	0x000000ff
        /*0968*/ 	.word	0x00000000
        /*096c*/ 	.short	0x0101
        /*096e*/ 	.byte	0x15
	.zero		1


	//   ....[40]....
        /*0970*/ 	.word	0x00008fe0
        /*0974*/ 	.word	0x000000ff
        /*0978*/ 	.word	0x00000000
        /*097c*/ 	.short	0x0101
        /*097e*/ 	.byte	0x04
	.zero		1


	//   ....[41]....
        /*0980*/ 	.word	0x0000bed0
        /*0984*/ 	.word	0x0000001b
        /*0988*/ 	.word	0x00028c40
        /*098c*/ 	.short	0x010a
        /*098e*/ 	.byte	0x3f
	.zero		1


	//   ....[42]....
        /*0990*/ 	.word	0x0000c3b0
        /*0994*/ 	.word	0x0000001b
        /*0998*/ 	.word	0x00028c30
        /*099c*/ 	.short	0x0107
        /*099e*/ 	.byte	0x3f
	.zero		1


	//   ....[43]....
        /*09a0*/ 	.word	0x0000c490
        /*09a4*/ 	.word	0x0000001b
        /*09a8*/ 	.word	0x00028c30
        /*09ac*/ 	.short	0x0101
        /*09ae*/ 	.byte	0x3f
	.zero		1


	//   ....[44]....
        /*09b0*/ 	.word	0x0000cd00
        /*09b4*/ 	.word	0x00000017
        /*09b8*/ 	.word	0x00028c00
        /*09bc*/ 	.short	0x0107
        /*09be*/ 	.byte	0x3f
	.zero		1


	//   ....[45]....
        /*09c0*/ 	.word	0x0000cdf0
        /*09c4*/ 	.word	0x00000017
        /*09c8*/ 	.word	0x00028c00
        /*09cc*/ 	.short	0x0101
        /*09ce*/ 	.byte	0x3f
	.zero		1


	//   ....[46]....
        /*09d0*/ 	.word	0x0000ce10
        /*09d4*/ 	.word	0x00000017
        /*09d8*/ 	.word	0x00028c20
        /*09dc*/ 	.short	0x010a
        /*09de*/ 	.byte	0x3f
	.zero		1


	//   ....[47]....
        /*09e0*/ 	.word	0x0000cea0
        /*09e4*/ 	.word	0x0000001b
        /*09e8*/ 	.word	0x00028c60
        /*09ec*/ 	.short	0x010a
        /*09ee*/ 	.byte	0x3f
	.zero		1


	//   ....[48]....
        /*09f0*/ 	.word	0x0000d7d0
        /*09f4*/ 	.word	0x0000001b
        /*09f8*/ 	.word	0x00028c50
        /*09fc*/ 	.short	0x0107
        /*09fe*/ 	.byte	0x3f
	.zero		1


	//   ....[49]....
        /*0a00*/ 	.word	0x0000d8a0
        /*0a04*/ 	.word	0x0000001b
        /*0a08*/ 	.word	0x00028c50
        /*0a0c*/ 	.short	0x0101
        /*0a0e*/ 	.byte	0x3f
	.zero		1


	//   ....[50]....
        /*0a10*/ 	.word	0x0000dc20
        /*0a14*/ 	.word	0x00000006
        /*0a18*/ 	.word	0x00028c40
        /*0a1c*/ 	.short	0x010a
        /*0a1e*/ 	.byte	0x3f
	.zero		1


	//   ....[51]....
        /*0a20*/ 	.word	0x0000df60
        /*0a24*/ 	.word	0x00000006
        /*0a28*/ 	.word	0x00028c30
        /*0a2c*/ 	.short	0x0107
        /*0a2e*/ 	.byte	0x3f
	.zero		1


	//   ....[52]....
        /*0a30*/ 	.word	0x0000e020
        /*0a34*/ 	.word	0x00000006
        /*0a38*/ 	.word	0x00028c30
        /*0a3c*/ 	.short	0x0101
        /*0a3e*/ 	.byte	0x3f
	.zero		1


	//   ....[53]....
        /*0a40*/ 	.word	0x0000e050
        /*0a44*/ 	.word	0x00000006
        /*0a48*/ 	.word	0x00028c60
        /*0a4c*/ 	.short	0x010a
        /*0a4e*/ 	.byte	0x3f
	.zero		1


	//   ....[54]....
        /*0a50*/ 	.word	0x0000e720
        /*0a54*/ 	.word	0x00000006
        /*0a58*/ 	.word	0x00028c50
        /*0a5c*/ 	.short	0x0107
        /*0a5e*/ 	.byte	0x3f
	.zero		1


	//   ....[55]....
        /*0a60*/ 	.word	0x0000e7e0
        /*0a64*/ 	.word	0x00000006
        /*0a68*/ 	.word	0x00028c50
        /*0a6c*/ 	.short	0x0101
        /*0a6e*/ 	.byte	0x3f
	.zero		1


	//   ....[56]....
        /*0a70*/ 	.word	0x0000f420
        /*0a74*/ 	.word	0x00000005
        /*0a78*/ 	.word	0x00028c20
        /*0a7c*/ 	.short	0x010a
        /*0a7e*/ 	.byte	0x3f
	.zero		1


	//   ....[57]....
        /*0a80*/ 	.word	0x0000f5a0
        /*0a84*/ 	.word	0x00000003
        /*0a88*/ 	.word	0x00028c40
        /*0a8c*/ 	.short	0x010a
        /*0a8e*/ 	.byte	0x3f
	.zero		1


	//   ....[58]....
        /*0a90*/ 	.word	0x0000f640
        /*0a94*/ 	.word	0x00000005
        /*0a98*/ 	.word	0x00028c40
        /*0a9c*/ 	.short	0x010a
        /*0a9e*/ 	.byte	0x3f
	.zero		1


	//   ....[59]....
        /*0aa0*/ 	.word	0x0000f680
        /*0aa4*/ 	.word	0x00000003
        /*0aa8*/ 	.word	0x00028c60
        /*0aac*/ 	.short	0x010a
        /*0aae*/ 	.byte	0x3f
	.zero		1


	//   ....[60]....
        /*0ab0*/ 	.word	0x0000f6c0
        /*0ab4*/ 	.word	0x00000005
        /*0ab8*/ 	.word	0x00028c60
        /*0abc*/ 	.short	0x010a
        /*0abe*/ 	.byte	0x3f
	.zero		1


	//   ....[61]....
        /*0ac0*/ 	.word	0x0000f730
        /*0ac4*/ 	.word	0x00000003
        /*0ac8*/ 	.word	0x00028c50
        /*0acc*/ 	.short	0x010a
        /*0ace*/ 	.byte	0x3f
	.zero		1


	//   ....[62]....
        /*0ad0*/ 	.word	0x0000f790
        /*0ad4*/ 	.word	0x00000004
        /*0ad8*/ 	.word	0x00028c50
        /*0adc*/ 	.short	0x010a
        /*0ade*/ 	.byte	0x3f
	.zero		1


	//   ....[63]....
        /*0ae0*/ 	.word	0x0000f7f0
        /*0ae4*/ 	.word	0x00000003
        /*0ae8*/ 	.word	0x00028c00
        /*0aec*/ 	.short	0x010a
        /*0aee*/ 	.byte	0x3f
	.zero		1


	//   ....[64]....
        /*0af0*/ 	.word	0x0000f840
        /*0af4*/ 	.word	0x00000007
        /*0af8*/ 	.word	0x00028c30
        /*0afc*/ 	.short	0x010a
        /*0afe*/ 	.byte	0x3f
	.zero		1


	//   ....[65]....
        /*0b00*/ 	.word	0x0000f890
        /*0b04*/ 	.word	0x00000007
        /*0b08*/ 	.word	0x00028c50
        /*0b0c*/ 	.short	0x010a
        /*0b0e*/ 	.byte	0x3f
	.zero		1


	//   ....[66]....
        /*0b10*/ 	.word	0x0000f8f0
        /*0b14*/ 	.word	0x00000004
        /*0b18*/ 	.word	0x00028c30
        /*0b1c*/ 	.short	0x010a
        /*0b1e*/ 	.byte	0x3f
	.zero		1


	//   ....[67]....
        /*0b20*/ 	.word	0x0000f950
        /*0b24*/ 	.word	0x00000008
        /*0b28*/ 	.word	0x00028c50
        /*0b2c*/ 	.short	0x010a
        /*0b2e*/ 	.byte	0x3f
	.zero		1


	//   ....[68]....
        /*0b30*/ 	.word	0x0000fa60
        /*0b34*/ 	.word	0x0000001b
        /*0b38*/ 	.word	0x00028c40
        /*0b3c*/ 	.short	0x010a
        /*0b3e*/ 	.byte	0x3f
	.zero		1


	//   ....[69]....
        /*0b40*/ 	.word	0x00010500
        /*0b44*/ 	.word	0x00000017
        /*0b48*/ 	.word	0x00028c20
        /*0b4c*/ 	.short	0x010a
        /*0b4e*/ 	.byte	0x3f
	.zero		1


	//   ....[70]....
        /*0b50*/ 	.word	0x00010550
        /*0b54*/ 	.word	0x0000001b
        /*0b58*/ 	.word	0x00028c60
        /*0b5c*/ 	.short	0x010a
        /*0b5e*/ 	.byte	0x3f
	.zero		1


	//   ....[71]....
        /*0b60*/ 	.word	0x00010e50
        /*0b64*/ 	.word	0x00000006
        /*0b68*/ 	.word	0x00028c40
        /*0b6c*/ 	.short	0x010a
        /*0b6e*/ 	.byte	0x3f
	.zero		1


	//   ....[72]....
        /*0b70*/ 	.word	0x00011310
        /*0b74*/ 	.word	0x00000006
        /*0b78*/ 	.word	0x00028c60
        /*0b7c*/ 	.short	0x010a
        /*0b7e*/ 	.byte	0x3f
	.zero		1


	//   ....[73]....
        /*0b80*/ 	.word	0x00012400
        /*0b84*/ 	.word	0x00000005
        /*0b88*/ 	.word	0x00028c20
        /*0b8c*/ 	.short	0x010a
        /*0b8e*/ 	.byte	0x3f
	.zero		1


	//   ....[74]....
        /*0b90*/ 	.word	0x000125a0
        /*0b94*/ 	.word	0x00000003
        /*0b98*/ 	.word	0x00028c40
        /*0b9c*/ 	.short	0x010a
        /*0b9e*/ 	.byte	0x3f
	.zero		1


	//   ....[75]....
        /*0ba0*/ 	.word	0x000125f0
        /*0ba4*/ 	.word	0x00000005
        /*0ba8*/ 	.word	0x00028c40
        /*0bac*/ 	.short	0x010a
        /*0bae*/ 	.byte	0x3f
	.zero		1


	//   ....[76]....
        /*0bb0*/ 	.word	0x00012640
        /*0bb4*/ 	.word	0x00000003
        /*0bb8*/ 	.word	0x00028c60
        /*0bbc*/ 	.short	0x010a
        /*0bbe*/ 	.byte	0x3f
	.zero		1


	//----- nvinfo : EIATTR_NUM_MBARRIERS
	.align		4
.L_658:
        /*0bc0*/ 	.byte	0x03, 0x38
        /*0bc2*/ 	.short	0x0016


	//----- nvinfo : EIATTR_EXIT_INSTR_OFFSETS
	.align		4
        /*0bc4*/ 	.byte	0x04, 0x1c
        /*0bc6*/ 	.short	(.L_660 - .L_659)


	//   ....[0]....
.L_659:
        /*0bc8*/ 	.word	0x00000980


	//   ....[1]....
        /*0bcc*/ 	.word	0x0000a340


	//   ....[2]....
        /*0bd0*/ 	.word	0x0000f710


	//----- nvinfo : EIATTR_MAX_THREADS
	.align		4
.L_660:
        /*0bd4*/ 	.byte	0x04, 0x05
        /*0bd6*/ 	.short	(.L_662 - .L_661)
.L_661:
        /*0bd8*/ 	.word	0x00000180
        /*0bdc*/ 	.word	0x00000001
        /*0be0*/ 	.word	0x00000001


	//----- nvinfo : EIATTR_CRS_STACK_SIZE
	.align		4
.L_662:
        /*0be4*/ 	.byte	0x04, 0x1e
        /*0be6*/ 	.short	(.L_664 - .L_663)
.L_663:
        /*0be8*/ 	.word	0x00000000


	//----- nvinfo : EIATTR_CBANK_PARAM_SIZE
	.align		4
.L_664:
        /*0bec*/ 	.byte	0x03, 0x19
        /*0bee*/ 	.short	0x0af0


	//----- nvinfo : EIATTR_PARAM_CBANK
	.align		4
        /*0bf0*/ 	.byte	0x04, 0x0a
        /*0bf2*/ 	.short	(.L_666 - .L_665)
	.align		4
.L_665:
        /*0bf4*/ 	.word	index@(.nv.constant0._ZN7cutlass13device_kernelIN5flash11enable_sm90INS1_16FlashAttnFwdSm90INS1_25CollectiveMainloopFwdSm90ILi2EN4cute5tupleIJNS5_1CILi1EEES8_S8_EEENS6_IJNS7_ILi64EEESA_SA_EEELi512ENS_10bfloat16_tEfNS_4arch4Sm90ELb0ELb0ELb1ELb1ELb1ELb0ELb0ELb0ELb0ELb1ELb0ELb0EEENS1_21CollectiveEpilogueFwdINS6_IJSA_NS7_ILi512EEESA_EEES9_SC_SE_Li256ELb1ELb1ELb0ELb0EEENS1_36VarlenDynamicPersistentTileSchedulerILi64ELi64ELi256ELi128ELb0ELb1ELb1ELb0ELb1ELb1EEEEEEEEEvNT_6ParamsE)
        /*0bf8*/ 	.short	0x0210
        /*0bfa*/ 	.short	0x0af0


	//----- nvinfo : EIATTR_SW_WAR
	.align		4
.L_666:
        /*0bfc*/ 	.byte	0x04, 0x36
        /*0bfe*/ 	.short	(.L_668 - .L_667)
.L_667:
        /*0c00*/ 	.word	0x00000008
.L_668:


//--------------------- .nv.info._ZN7cutlass13device_kernelIN5flash11enable_sm90INS1_16FlashAttnFwdSm90INS1_25CollectiveMainloopFwdSm90ILi2EN4cute5tupleIJNS5_1CILi1EEES8_S8_EEENS6_IJNS7_ILi64EEESA_SA_EEELi512ENS_10bfloat16_tEfNS_4arch4Sm90ELb0ELb0ELb1ELb1ELb1ELb1ELb0ELb0ELb0ELb1ELb0ELb0EEENS1_21CollectiveEpilogueFwdINS6_IJSA_NS7_ILi512EEESA_EEES9_SC_SE_Li256ELb1ELb1ELb0ELb0EEENS1_36VarlenDynamicPersistentTileSchedulerILi64ELi64ELi256ELi128ELb0ELb1ELb1ELb0ELb1ELb1EEEEEEEEEvNT_6ParamsE --------------------------
	.section	.nv.info._ZN7cutlass13device_kernelIN5flash11enable_sm90INS1_16FlashAttnFwdSm90INS1_25CollectiveMainloopFwdSm90ILi2EN4cute5tupleIJNS5_1CILi1EEES8_S8_EEENS6_IJNS7_ILi64EEESA_SA_EEELi512ENS_10bfloat16_tEfNS_4arch4Sm90ELb0ELb0ELb1ELb1ELb1ELb1ELb0ELb0ELb0ELb1ELb0ELb0EEENS1_21CollectiveEpilogueFwdINS6_IJSA_NS7_ILi512EEESA_EEES9_SC_SE_Li256ELb1ELb1ELb0ELb0EEENS1_36VarlenDynamicPersistentTileSchedulerILi64ELi64ELi256ELi128ELb0ELb1ELb1ELb0ELb1ELb1EEEEEEEEEvNT_6ParamsE,"",@"SHT_CUDA_INFO"
	.sectionflags	@""
	.align	4


	//----- nvinfo : EIATTR_CUDA_API_VERSION
	.align		4
        /*0000*/ 	.byte	0x04, 0x37
        /*0002*/ 	.short	(.L_670 - .L_669)
.L_669:
        /*0004*/ 	.word	0x00000082


	//----- nvinfo : EIATTR_KPARAM_INFO
	.align		4
.L_670:
        /*0008*/ 	.byte	0x04, 0x17
        /*000a*/ 	.short	(.L_672 - .L_671)
.L_671:
        /*000c*/ 	.word	0x00000000
        /*0010*/ 	.short	0x0000
        /*0012*/ 	.short	0x0070
        /*0014*/ 	.byte	0x00, 0xf0, 0x01, 0x2a


	//----- nvinfo : EIATTR_SPARSE_MMA_MASK
	.align		4
.L_672:
        /*0018*/ 	.byte	0x03, 0x50
        /*001a*/ 	.short	0x0000


	//----- nvinfo : EIATTR_MAXREG_COUNT
	.align		4
        /*001c*/ 	.byte	0x03, 0x1b
        /*001e*/ 	.short	0x00a8


	//----- nvinfo : EIATTR_NUM_BARRIERS
	.align		4
        /*0020*/ 	.byte	0x02, 0x4c
        /*0022*/ 	.byte	0x10
	.zero		1


	//----- nvinfo : EIATTR_EXTERNS
	.align		4
        /*0024*/ 	.byte	0x04, 0x0f
        /*0026*/ 	.short	(.L_674 - .L_673)


	//   ....[0]....
	.align		4
.L_673:
        /*0028*/ 	.word	index@(__assertfail)


	//----- nvinfo : EIATTR_ANNOTATIONS
	.align		4
.L_674:
        /*002c*/ 	.byte	0x04, 0x55
        /*002e*/ 	.short	(.L_676 - .L_675)


	//   ....[0]....
.L_675:
        /* <DEDUP_REMOVED lines=47> */


	//----- nvinfo : EIATTR_MERCURY_ISA_VERSION
	.align		4
.L_676:
        /*0310*/ 	.byte	0x03, 0x5f
        /*0312*/ 	.short	0x0101


	//----- nvinfo : EIATTR_UNUSED_LOAD_BYTE_OFFSET
	.align		4
        /*0314*/ 	.byte	0x04, 0x44
        /*0316*/ 	.short	(.L_678 - .L_677)


	//   ....[0]....
.L_677:
        /*0318*/ 	.word	0x00000a20
        /*031c*/ 	.word	0x0000fff0


	//   ....[1]....
        /*0320*/ 	.word	0x0000d380
        /*0324*/ 	.word	0x0000fff0


	//----- nvinfo : EIATTR_INT_WARP_WIDE_INSTR_OFFSETS
	.align		4
.L_678:
        /*0328*/ 	.byte	0x04, 0x31
        /*032a*/ 	.short	(.L_680 - .L_679)


	//   ....[0]....
.L_679:
        /*032c*/ 	.word	0x00000130


	//   ....[1]....
        /*0330*/ 	.word	0x00000170


	//   ....[2]....
        /*0334*/ 	.word	0x00000240


	//   ....[3]....
        /*0338*/ 	.word	0x000131b0


	//   ....[4]....
        /*033c*/ 	.word	0x00013240


	//   ....[5]....
        /*0340*/ 	.word	0x00016820


	//   ....[6]....
        /*0344*/ 	.word	0x000168b0


	//----- nvinfo : EIATTR_COOP_GROUP_MASK_REGIDS
	.align		4
.L_680:
        /*0348*/ 	.byte	0x04, 0x29
        /*034a*/ 	.short	(.L_682 - .L_681)


	//   ....[0]....
.L_681:
        /*034c*/ 	.word	0xffffffff


	//   ....[1]....
        /*0350*/ 	.word	0xffffffff


	//   ....[2]....
        /*0354*/ 	.word	0xffffffff


	//   ....[3]....
        /*0358*/ 	.word	0xffffffff


	//   ....[4]....
        /*035c*/ 	.word	0xffffffff


	//   ....[5]....
        /*0360*/ 	.word	0xffffffff


	//   ....[6]....
        /*0364*/ 	.word	0xffffffff


	//   ....[7]....
        /*0368*/ 	.word	0xffffffff


	//   ....[8]....
        /*036c*/ 	.word	0xffffffff


	//   ....[9]....
        /*0370*/ 	.word	0xffffffff


	//   ....[10]....
        /*0374*/ 	.word	0xffffffff


	//   ....[11]....
        /*0378*/ 	.word	0xffffffff


	//   ....[12]....
        /*037c*/ 	.word	0xffffffff


	//   ....[13]....
        /*0380*/ 	.word	0xffffffff


	//   ....[14]....
        /*0384*/ 	.word	0xffffffff


	//   ....[15]....
        /*0388*/ 	.word	0xffffffff


	//   ....[16]....
        /*038c*/ 	.word	0xffffffff


	//   ....[17]....
        /*0390*/ 	.word	0xffffffff


	//   ....[18]....
        /*0394*/ 	.word	0xffffffff


	//   ....[19]....
        /*0398*/ 	.word	0xffffffff


	//   ....[20]....
        /*039c*/ 	.word	0xffffffff


	//   ....[21]....
        /*03a0*/ 	.word	0xffffffff


	//   ....[22]....
        /*03a4*/ 	.word	0xffffffff


	//   ....[23]....
        /*03a8*/ 	.word	0xffffffff


	//   ....[24]....
        /*03ac*/ 	.word	0xffffffff


	//   ....[25]....
        /*03b0*/ 	.word	0xffffffff


	//   ....[26]....
        /*03b4*/ 	.word	0xffffffff


	//   ....[27]....
        /*03b8*/ 	.word	0xffffffff


	//   ....[28]....
        /*03bc*/ 	.word	0xffffffff


	//   ....[29]....
        /*03c0*/ 	.word	0xffffffff


	//   ....[30]....
        /*03c4*/ 	.word	0xffffffff


	//   ....[31]....
        /*03c8*/ 	.word	0xffffffff


	//   ....[32]....
        /*03cc*/ 	.word	0xffffffff


	//   ....[33]....
        /*03d0*/ 	.word	0xffffffff


	//   ....[34]....
        /*03d4*/ 	.word	0xffffffff


	//   ....[35]....
        /*03d8*/ 	.word	0xffffffff


	//   ....[36]....
        /*03dc*/ 	.word	0xffffffff


	//   ....[37]....
        /*03e0*/ 	.word	0xffffffff


	//   ....[38]....
        /*03e4*/ 	.word	0xffffffff


	//   ....[39]....
        /*03e8*/ 	.word	0xffffffff


	//   ....[40]....
        /*03ec*/ 	.word	0xffffffff


	//   ....[41]....
        /*03f0*/ 	.word	0xffffffff


	//   ....[42]....
        /*03f4*/ 	.word	0xffffffff


	//   ....[43]....
        /*03f8*/ 	.word	0xffffffff


	//   ....[44]....
        /*03fc*/ 	.word	0xffffffff


	//   ....[45]....
        /*0400*/ 	.word	0xffffffff


	//   ....[46]....
        /*0404*/ 	.word	0xffffffff


	//   ....[47]....
        /*0408*/ 	.word	0xffffffff


	//   ....[48]....
        /*040c*/ 	.word	0xffffffff


	//   ....[49]....
        /*0410*/ 	.word	0xffffffff


	//   ....[50]....
        /*0414*/ 	.word	0xffffffff


	//   ....[51]....
        /*0418*/ 	.word	0xffffffff


	//   ....[52]....
        /*041c*/ 	.word	0xffffffff


	//   ....[53]....
        /*0420*/ 	.word	0xffffffff


	//   ....[54]....
        /*0424*/ 	.word	0xffffffff


	//   ....[55]....
        /*0428*/ 	.word	0xffffffff


	//   ....[56]....
        /*042c*/ 	.word	0xffffffff


	//   ....[57]....
        /*0430*/ 	.word	0xffffffff


	//   ....[58]....
        /*0434*/ 	.word	0xffffffff


	//   ....[59]....
        /*0438*/ 	.word	0xffffffff


	//   ....[60]....
        /*043c*/ 	.word	0xffffffff


	//   ....[61]....
        /*0440*/ 	.word	0xffffffff


	//   ....[62]....
        /*0444*/ 	.word	0xffffffff


	//   ....[63]....
        /*0448*/ 	.word	0xffffffff


	//   ....[64]....
        /*044c*/ 	.word	0xffffffff


	//   ....[65]....
        /*0450*/ 	.word	0xffffffff


	//   ....[66]....
        /*0454*/ 	.word	0xffffffff


	//   ....[67]....
        /*0458*/ 	.word	0xffffffff


	//   ....[68]....
        /*045c*/ 	.word	0xffffffff


	//   ....[69]....
        /*0460*/ 	.word	0xffffffff


	//   ....[70]....
        /*0464*/ 	.word	0xffffffff


	//   ....[71]....
        /*0468*/ 	.word	0xffffffff


	//   ....[72]....
        /*046c*/ 	.word	0xffffffff


	//   ....[73]....
        /*0470*/ 	.word	0xffffffff


	//   ....[74]....
        /*0474*/ 	.word	0xffffffff


	//   ....[75]....
        /*0478*/ 	.word	0xffffffff


	//   ....[76]....
        /*047c*/ 	.word	0xffffffff


	//   ....[77]....
        /*0480*/ 	.word	0xffffffff


	//   ....[78]....
        /*0484*/ 	.word	0xffffffff


	//   ....[79]....
        /*0488*/ 	.word	0xffffffff


	//   ....[80]....
        /*048c*/ 	.word	0xffffffff


	//   ....[81]....
        /*0490*/ 	.word	0xffffffff


	//   ....[82]....
        /*0494*/ 	.word	0xffffffff


	//   ....[83]....
        /*0498*/ 	.word	0xffffffff


	//   ....[84]....
        /*049c*/ 	.word	0xffffffff


	//   ....[85]....
        /*04a0*/ 	.word	0xffffffff


	//   ....[86]....
        /*04a4*/ 	.word	0xffffffff


	//   ....[87]....
        /*04a8*/ 	.word	0xffffffff


	//   ....[88]....
        /*04ac*/ 	.word	0xffffffff


	//   ....[89]....
        /*04b0*/ 	.word	0xffffffff


	//   ....[90]....
        /*04b4*/ 	.word	0xffffffff


	//   ....[91]....
        /*04b8*/ 	.word	0xffffffff


	//   ....[92]....
        /*04bc*/ 	.word	0xffffffff


	//   ....[93]....
        /*04c0*/ 	.word	0xffffffff


	//   ....[94]....
        /*04c4*/ 	.word	0xffffffff


	//   ....[95]....
        /*04c8*/ 	.word	0xffffffff


	//   ....[96]....
        /*04cc*/ 	.word	0xffffffff


	//   ....[97]....
        /*04d0*/ 	.word	0xffffffff


	//   ....[98]....
        /*04d4*/ 	.word	0xffffffff


	//   ....[99]....
        /*04d8*/ 	.word	0xffffffff


	//   ....[100]....
        /*04dc*/ 	.word	0xffffffff


	//   ....[101]....
        /*04e0*/ 	.word	0xffffffff


	//   ....[102]....
        /*04e4*/ 	.word	0xffffffff


	//   ....[103]....
        /*04e8*/ 	.word	0xffffffff


	//   ....[104]....
        /*04ec*/ 	.word	0xffffffff


	//   ....[105]....
        /*04f0*/ 	.word	0xffffffff


	//   ....[106]....
        /*04f4*/ 	.word	0xffffffff


	//   ....[107]....
        /*04f8*/ 	.word	0xffffffff


	//   ....[108]....
        /*04fc*/ 	.word	0xffffffff


	//   ....[109]....
        /*0500*/ 	.word	0xffffffff


	//   ....[110]....
        /*0504*/ 	.word	0xffffffff


	//   ....[111]....
        /*0508*/ 	.word	0xffffffff


	//   ....[112]....
        /*050c*/ 	.word	0xffffffff


	//   ....[113]....
        /*0510*/ 	.word	0xffffffff


	//   ....[114]....
        /*0514*/ 	.word	0xffffffff


	//   ....[115]....
        /*0518*/ 	.word	0xffffffff


	//   ....[116]....
        /*051c*/ 	.word	0xffffffff


	//   ....[117]....
        /*0520*/ 	.word	0xffffffff


	//   ....[118]....
        /*0524*/ 	.word	0xffffffff


	//   ....[119]....
        /*0528*/ 	.word	0xffffffff


	//   ....[120]....
        /*052c*/ 	.word	0xffffffff


	//   ....[121]....
        /*0530*/ 	.word	0xffffffff


	//   ....[122]....
        /*0534*/ 	.word	0xffffffff


	//   ....[123]....
        /*0538*/ 	.word	0xffffffff


	//   ....[124]....
        /*053c*/ 	.word	0xffffffff


	//   ....[125]....
        /*0540*/ 	.word	0xffffffff


	//   ....[126]....
        /*0544*/ 	.word	0xffffffff


	//   ....[127]....
        /*0548*/ 	.word	0x0500000f


	//   ....[128]....
        /*054c*/ 	.word	0x0500000f


	//   ....[129]....
        /*0550*/ 	.word	0x0500000f


	//   ....[130]....
        /*0554*/ 	.word	0x0500000f


	//   ....[131]....
        /*0558*/ 	.word	0x0500000f


	//   ....[132]....
        /*055c*/ 	.word	0x0500000f


	//   ....[133]....
        /*0560*/ 	.word	0x0500000f


	//   ....[134]....
        /*0564*/ 	.word	0x0500000f


	//   ....[135]....
        /*0568*/ 	.word	0x0500000f


	//   ....[136]....
        /*056c*/ 	.word	0x0500000f


	//   ....[137]....
        /*0570*/ 	.word	0x0500000f


	//   ....[138]....
        /*0574*/ 	.word	0x0500000f


	//   ....[139]....
        /*0578*/ 	.word	0x0500000f


	//   ....[140]....
        /*057c*/ 	.word	0x0500000f


	//   ....[141]....
        /*0580*/ 	.word	0x0500000f


	//   ....[142]....
        /*0584*/ 	.word	0x0500000f


	//   ....[143]....
        /*0588*/ 	.word	0x0500000f


	//   ....[144]....
        /*058c*/ 	.word	0x0500000f


	//   ....[145]....
        /*0590*/ 	.word	0x0500000f


	//   ....[146]....
        /*0594*/ 	.word	0x0500000f


	//   ....[147]....
        /*0598*/ 	.word	0x0500000f


	//   ....[148]....
        /*059c*/ 	.word	0x0500000f


	//   ....[149]....
        /*05a0*/ 	.word	0x0500000f


	//   ....[150]....
        /*05a4*/ 	.word	0x0500000f


	//   ....[151]....
        /*05a8*/ 	.word	0x0500000f


	//   ....[152]....
        /*05ac*/ 	.word	0x0500000f


	//   ....[153]....
        /*05b0*/ 	.word	0x0500000f


	//   ....[154]....
        /*05b4*/ 	.word	0x0500000f


	//   ....[155]....
        /*05b8*/ 	.word	0x0500000f


	//   ....[156]....
        /*05bc*/ 	.word	0x0500000f


	//   ....[157]....
        /*05c0*/ 	.word	0x0500000f


	//   ....[158]....
        /*05c4*/ 	.word	0x0500000f


	//   ....[159]....
        /*05c8*/ 	.word	0x0500000f


	//   ....[160]....
        /*05cc*/ 	.word	0x0500000f


	//   ....[161]....
        /*05d0*/ 	.word	0x0500000f


	//   ....[162]....
        /*05d4*/ 	.word	0x0500000f


	//   ....[163]....
        /*05d8*/ 	.word	0x0500000f


	//   ....[164]....
        /*05dc*/ 	.word	0x0500000f


	//   ....[165]....
        /*05e0*/ 	.word	0x0500000f


	//   ....[166]....
        /*05e4*/ 	.word	0x0500000f


	//   ....[167]....
        /*05e8*/ 	.word	0x0500000f


	//   ....[168]....
        /*05ec*/ 	.word	0x0500000f


	//   ....[169]....
        /*05f0*/ 	.word	0x0500000f


	//   ....[170]....
        /*05f4*/ 	.word	0x0500000f


	//   ....[171]....
        /*05f8*/ 	.word	0x0500000f


	//   ....[172]....
        /*05fc*/ 	.word	0x0500000f


	//   ....[173]....
        /*0600*/ 	.word	0x0500000f


	//   ....[174]....
        /*0604*/ 	.word	0x0500000f


	//   ....[175]....
        /*0608*/ 	.word	0x0500000f


	//   ....[176]....
        /*060c*/ 	.word	0x0500000f


	//   ....[177]....
        /*0610*/ 	.word	0x0500000f


	//   ....[178]....
        /*0614*/ 	.word	0x0500000f


	//   ....[179]....
        /*0618*/ 	.word	0x0500000f


	//   ....[180]....
        /*061c*/ 	.word	0x0500000f


	//   ....[181]....
        /*0620*/ 	.word	0x0500000f


	//   ....[182]....
        /*0624*/ 	.word	0x0500000f


	//   ....[183]....
        /*0628*/ 	.word	0x0500000f


	//   ....[184]....
        /*062c*/ 	.word	0x0500000f


	//   ....[185]....
        /*0630*/ 	.word	0x0500000f


	//   ....[186]....
        /*0634*/ 	.word	0x0500000f


	//   ....[187]....
        /*0638*/ 	.word	0x0500000f


	//   ....[188]....
        /*063c*/ 	.word	0x0500000f


	//   ....[189]....
        /*0640*/ 	.word	0x0500000f


	//   ....[190]....
        /*0644*/ 	.word	0x0500000f


	//   ....[191]....
        /*0648*/ 	.word	0x0500000f


	//   ....[192]....
        /*064c*/ 	.word	0x0500000f


	//   ....[193]....
        /*0650*/ 	.word	0x0500000f


	//   ....[194]....
        /*0654*/ 	.word	0x0500000f


	//   ....[195]....
        /*0658*/ 	.word	0x0500000f


	//   ....[196]....
        /*065c*/ 	.word	0x0500000f


	//   ....[197]....
        /*0660*/ 	.word	0x0500000f


	//   ....[198]....
        /*0664*/ 	.word	0x0500000f


	//   ....[199]....
        /*0668*/ 	.word	0x0500000f


	//   ....[200]....
        /*066c*/ 	.word	0x0500000f


	//----- nvinfo : EIATTR_COOP_GROUP_INSTR_OFFSETS
	.align		4
.L_682:
        /*0670*/ 	.byte	0x04, 0x28
        /*0672*/ 	.short	(.L_684 - .L_683)


	//   ....[0]....
.L_683:
        /*0674*/ 	.word	0x00000060


	//   ....[1]....
        /*0678*/ 	.word	0x00000140


	//   ....[2]....
        /*067c*/ 	.word	0x00000180


	//   ....[3]....
        /*0680*/ 	.word	0x00000370


	//   ....[4]....
        /*0684*/ 	.word	0x000004d0


	//   ....[5]....
        /*0688*/ 	.word	0x000005f0


	//   ....[6]....
        /*068c*/ 	.word	0x00000750


	//   ....[7]....
        /*0690*/ 	.word	0x00002a20


	//   ....[8]....
        /*0694*/ 	.word	0x00002a30


	//   ....[9]....
        /*0698*/ 	.word	0x000034e0


	//   ....[10]....
        /*069c*/ 	.word	0x000034f0


	//   ....[11]....
        /*06a0*/ 	.word	0x00003ee0


	//   ....[12]....
        /*06a4*/ 	.word	0x00003ef0


	//   ....[13]....
        /*06a8*/ 	.word	0x000042d0


	//   ....[14]....
        /*06ac*/ 	.word	0x000042e0


	//   ....[15]....
        /*06b0*/ 	.word	0x00004fd0


	//   ....[16]....
        /*06b4*/ 	.word	0x00006ab0


	//   ....[17]....
        /*06b8*/ 	.word	0x00007070


	//   ....[18]....
        /*06bc*/ 	.word	0x00007080


	//   ....[19]....
        /*06c0*/ 	.word	0x00007090


	//   ....[20]....
        /*06c4*/ 	.word	0x000070a0


	//   ....[21]....
        /*06c8*/ 	.word	0x00008070


	//   ....[22]....
        /*06cc*/ 	.word	0x00008080


	//   ....[23]....
        /*06d0*/ 	.word	0x00008090


	//   ....[24]....
        /*06d4*/ 	.word	0x000080a0


	//   ....[25]....
        /*06d8*/ 	.word	0x00009ca0


	//   ....[26]....
        /*06dc*/ 	.word	0x00009d50


	//   ....[27]....
        /*06e0*/ 	.word	0x00009f10


	//   ....[28]....
        /*06e4*/ 	.word	0x00009fb0


	//   ....[29]....
        /*06e8*/ 	.word	0x0000a920


	//   ....[30]....
        /*06ec*/ 	.word	0x0000b160


	//   ....[31]....
        /*06f0*/ 	.word	0x0000b1b0


	//   ....[32]....
        /*06f4*/ 	.word	0x0000bab0


	//   ....[33]....
        /*06f8*/ 	.word	0x0000bb20


	//   ....[34]....
        /*06fc*/ 	.word	0x0000c7c0


	//   ....[35]....
        /*0700*/ 	.word	0x0000c890


	//   ....[36]....
        /*0704*/ 	.word	0x0000c8a0


	//   ....[37]....
        /*0708*/ 	.word	0x0000c8e0


	//   ....[38]....
        /*070c*/ 	.word	0x0000c8f0


	//   ....[39]....
        /*0710*/ 	.word	0x0000e480


	//   ....[40]....
        /*0714*/ 	.word	0x0000e950


	//   ....[41]....
        /*0718*/ 	.word	0x0000e970


	//   ....[42]....
        /*071c*/ 	.word	0x0000e9a0


	//   ....[43]....
        /*0720*/ 	.word	0x0000e9b0


	//   ....[44]....
        /*0724*/ 	.word	0x0000f110


	//   ....[45]....
        /*0728*/ 	.word	0x0000f170


	//   ....[46]....
        /*072c*/ 	.word	0x0000f3e0


	//   ....[47]....
        /*0730*/ 	.word	0x0000f400


	//   ....[48]....
        /*0734*/ 	.word	0x000100d0


	//   ....[49]....
        /*0738*/ 	.word	0x00010100


	//   ....[50]....
        /*073c*/ 	.word	0x00010390


	//   ....[51]....
        /*0740*/ 	.word	0x000103b0


	//   ....[52]....
        /*0744*/ 	.word	0x00010660


	//   ....[53]....
        /*0748*/ 	.word	0x00010810


	//   ....[54]....
        /*074c*/ 	.word	0x00010840


	//   ....[55]....
        /*0750*/ 	.word	0x00010870


	//   ....[56]....
        /*0754*/ 	.word	0x000108a0


	//   ....[57]....
        /*0758*/ 	.word	0x000108d0


	//   ....[58]....
        /*075c*/ 	.word	0x00010900


	//   ....[59]....
        /*0760*/ 	.word	0x00010a70


	//   ....[60]....
        /*0764*/ 	.word	0x00010aa0


	//   ....[61]....
        /*0768*/ 	.word	0x00010ad0


	//   ....[62]....
        /*076c*/ 	.word	0x00010b00


	//   ....[63]....
        /*0770*/ 	.word	0x00010b30


	//   ....[64]....
        /*0774*/ 	.word	0x00010b60


	//   ....[65]....
        /*0778*/ 	.word	0x00010bf0


	//   ....[66]....
        /*077c*/ 	.word	0x00010c20


	//   ....[67]....
        /*0780*/ 	.word	0x00010ca0


	//   ....[68]....
        /*0784*/ 	.word	0x000117d0


	//   ....[69]....
        /*0788*/ 	.word	0x00013fe0


	//   ....[70]....
        /*078c*/ 	.word	0x00014000


	//   ....[71]....
        /*0790*/ 	.word	0x00014090


	//   ....[72]....
        /*0794*/ 	.word	0x000140b0


	//   ....[73]....
        /*0798*/ 	.word	0x00014130


	//   ....[74]....
        /*079c*/ 	.word	0x00014150


	//   ....[75]....
        /*07a0*/ 	.word	0x00014160


	//   ....[76]....
        /*07a4*/ 	.word	0x00014170


	//   ....[77]....
        /*07a8*/ 	.word	0x00014990


	//   ....[78]....
        /*07ac*/ 	.word	0x000149c0


	//   ....[79]....
        /*07b0*/ 	.word	0x00014a60


	//   ....[80]....
        /*07b4*/ 	.word	0x00014a80


	//   ....[81]....
        /*07b8*/ 	.word	0x00014b00


	//   ....[82]....
        /*07bc*/ 	.word	0x00014b20


	//   ....[83]....
        /*07c0*/ 	.word	0x00014b30


	//   ....[84]....
        /*07c4*/ 	.word	0x00014ba0


	//   ....[85]....
        /*07c8*/ 	.word	0x00014ff0


	//   ....[86]....
        /*07cc*/ 	.word	0x000150b0


	//   ....[87]....
        /*07d0*/ 	.word	0x00015200


	//   ....[88]....
        /*07d4*/ 	.word	0x00015240


	//   ....[89]....
        /*07d8*/ 	.word	0x00015250


	//   ....[90]....
        /*07dc*/ 	.word	0x00015260


	//   ....[91]....
        /*07e0*/ 	.word	0x000153b0


	//   ....[92]....
        /*07e4*/ 	.word	0x00015500


	//   ....[93]....
        /*07e8*/ 	.word	0x00015d30


	//   ....[94]....
        /*07ec*/ 	.word	0x00015d50


	//   ....[95]....
        /*07f0*/ 	.word	0x00015da0


	//   ....[96]....
        /*07f4*/ 	.word	0x00015db0


	//   ....[97]....
        /*07f8*/ 	.word	0x00015df0


	//   ....[98]....
        /*07fc*/ 	.word	0x00015e00


	//   ....[99]....
        /*0800*/ 	.word	0x00015e10


	//   ....[100]....
        /*0804*/ 	.word	0x00015e50


	//   ....[101]....
        /*0808*/ 	.word	0x00016170


	//   ....[102]....
        /*080c*/ 	.word	0x000161b0


	//   ....[103]....
        /*0810*/ 	.word	0x000161d0


	//   ....[104]....
        /*0814*/ 	.word	0x000161f0


	//   ....[105]....
        /*0818*/ 	.word	0x00016220


	//   ....[106]....
        /*081c*/ 	.word	0x00016240


	//   ....[107]....
        /*0820*/ 	.word	0x00016340


	//   ....[108]....
        /*0824*/ 	.word	0x00016490


	//   ....[109]....
        /*0828*/ 	.word	0x00016a80


	//   ....[110]....
        /*082c*/ 	.word	0x00016ab0


	//   ....[111]....
        /*0830*/ 	.word	0x00016af0


	//   ....[112]....
        /*0834*/ 	.word	0x00016b20


	//   ....[113]....
        /*0838*/ 	.word	0x00016b50


	//   ....[114]....
        /*083c*/ 	.word	0x00016b80


	//   ....[115]....
        /*0840*/ 	.word	0x00016bb0


	//   ....[116]....
        /*0844*/ 	.word	0x00016be0


	//   ....[117]....
        /*0848*/ 	.word	0x00016d60


	//   ....[118]....
        /*084c*/ 	.word	0x00016d90


	//   ....[119]....
        /*0850*/ 	.word	0x00016dc0


	//   ....[120]....
        /*0854*/ 	.word	0x00016df0


	//   ....[121]....
        /*0858*/ 	.word	0x00016e20


	//   ....[122]....
        /*085c*/ 	.word	0x00016e50


	//   ....[123]....
        /*0860*/ 	.word	0x00016f10


	//   ....[124]....
        /*0864*/ 	.word	0x00016f30


	//   ....[125]....
        /*0868*/ 	.word	0x00016fa0


	//   ....[126]....
        /*086c*/ 	.word	0x00017410


	//   ....[127]....
        /*0870*/ 	.word	0x00017720


	//   ....[128]....
        /*0874*/ 	.word	0x000177b0


	//   ....[129]....
        /*0878*/ 	.word	0x00017890


	//   ....[130]....
        /*087c*/ 	.word	0x00017920


	//   ....[131]....
        /*0880*/ 	.word	0x00017a00


	//   ....[132]....
        /*0884*/ 	.word	0x00017a90


	//   ....[133]....
        /*0888*/ 	.word	0x00017c10


	//   ....[134]....
        /*088c*/ 	.word	0x00017ca0


	//   ....[135]....
        /*0890*/ 	.word	0x00017cf0


	//   ....[136]....
        /*0894*/ 	.word	0x00017d40


	//   ....[137]....
        /*0898*/ 	.word	0x00017e20


	//   ....[138]....
        /*089c*/ 	.word	0x00017eb0


	//   ....[139]....
        /*08a0*/ 	.word	0x00017f00


	//   ....[140]....
        /*08a4*/ 	.word	0x00017f50


	//   ....[141]....
        /*08a8*/ 	.word	0x000181a0


	//   ....[142]....
        /*08ac*/ 	.word	0x00018480


	//   ....[143]....
        /*08b0*/ 	.word	0x00018570


	//   ....[144]....
        /*08b4*/ 	.word	0x00018610


	//   ....[145]....
        /*08b8*/ 	.word	0x00018670


	//   ....[146]....
        /*08bc*/ 	.word	0x00018760


	//   ....[147]....
        /*08c0*/ 	.word	0x000187d0


	//   ....[148]....
        /*08c4*/ 	.word	0x000188c0


	//   ....[149]....
        /*08c8*/ 	.word	0x00018930


	//   ....[150]....
        /*08cc*/ 	.word	0x000189d0


	//   ....[151]....
        /*08d0*/ 	.word	0x00018ac0


	//   ....[152]....
        /*08d4*/ 	.word	0x00018b30


	//   ....[153]....
        /*08d8*/ 	.word	0x00018b90


	//   ....[154]....
        /*08dc*/ 	.word	0x00018c80


	//   ....[155]....
        /*08e0*/ 	.word	0x00018ce0


	//   ....[156]....
        /*08e4*/ 	.word	0x00018de0


	//   ....[157]....
        /*08e8*/ 	.word	0x00018e40


	//   ....[158]....
        /*08ec*/ 	.word	0x00018f20


	//   ....[159]....
        /*08f0*/ 	.word	0x00019060


	//   ....[160]....
        /*08f4*/ 	.word	0x00019160


	//   ....[161]....
        /*08f8*/ 	.word	0x000193e0


	//   ....[162]....
        /*08fc*/ 	.word	0x00019430


	//   ....[163]....
        /*0900*/ 	.word	0x00019600


	//   ....[164]....
        /*0904*/ 	.word	0x00019650


	//   ....[165]....
        /*0908*/ 	.word	0x00019820


	//   ....[166]....
        /*090c*/ 	.word	0x00019870


	//   ....[167]....
        /*0910*/ 	.word	0x00019960


	//   ....[168]....
        /*0914*/ 	.word	0x00019a00


	//   ....[169]....
        /*0918*/ 	.word	0x00019a60


	//   ....[170]....
        /*091c*/ 	.word	0x00019b10


	//   ....[171]....
        /*0920*/ 	.word	0x00019b70


	//   ....[172]....
        /*0924*/ 	.word	0x00019c20


	//   ....[173]....
        /*0928*/ 	.word	0x00019c80


	//   ....[174]....
        /*092c*/ 	.word	0x00019d30


	//   ....[175]....
        /*0930*/ 	.word	0x00019e20


	//   ....[176]....
        /*0934*/ 	.word	0x00019ef0


	//   ....[177]....
        /*0938*/ 	.word	0x0001a010


	//   ....[178]....
        /*093c*/ 	.word	0x0001a110


	//   ....[179]....
        /*0940*/ 	.word	0x0001a240


	//   ....[180]....
        /*0944*/ 	.word	0x0001a320


	//   ....[181]....
        /*0948*/ 	.word	0x0001a420


	//   ....[182]....
        /*094c*/ 	.word	0x0001a500


	//   ....[183]....
        /*0950*/ 	.word	0x0001a590


	//   ....[184]....
        /*0954*/ 	.word	0x0001a630


	//   ....[185]....
        /*0958*/ 	.word	0x0001a750


	//   ....[186]....
        /*095c*/ 	.word	0x0001a7c0


	//   ....[187]....
        /*0960*/ 	.word	0x0001a830


	//   ....[188]....
        /*0964*/ 	.word	0x0001a8a0


	//   ....[189]....
        /*0968*/ 	.word	0x0001a910


	//   ....[190]....
        /*096c*/ 	.word	0x0001a990


	//   ....[191]....
        /*0970*/ 	.word	0x0001aa20


	//   ....[192]....
        /*0974*/ 	.word	0x0001aab0


	//   ....[193]....
        /*0978*/ 	.word	0x0001ab20


	//   ....[194]....
        /*097c*/ 	.word	0x0001ab90


	//   ....[195]....
        /*0980*/ 	.word	0x0001ac00


	//   ....[196]....
        /*0984*/ 	.word	0x0001ac80


	//   ....[197]....
        /*0988*/ 	.word	0x0001acf0


	//   ....[198]....
        /*098c*/ 	.word	0x0001ad90


	//   ....[199]....
        /*0990*/ 	.word	0x0001ae20


	//   ....[200]....
        /*0994*/ 	.word	0x0001af40


	//----- nvinfo : EIATTR_REG_RECONFIG
	.align		4
.L_684:
        /*0998*/ 	.byte	0x01, 0x54
	.zero		2


	//----- nvinfo : EIATTR_SYSCALL_OFFSETS
	.align		4
        /*099c*/ 	.byte	0x04, 0x46
        /*099e*/ 	.short	(.L_686 - .L_685)


	//   ....[0]....
.L_685:
        /*09a0*/ 	.word	0x00001ca0


	//   ....[1]....
        /*09a4*/ 	.word	0x00001df0


	//   ....[2]....
        /*09a8*/ 	.word	0x00006c50


	//   ....[3]....
        /*09ac*/ 	.word	0x00006fe0


	//   ....[4]....
        /*09b0*/ 	.word	0x000133a0


	//   ....[5]....
        /*09b4*/ 	.word	0x000134f0


	//   ....[6]....
        /*09b8*/ 	.word	0x000135e0


	//   ....[7]....
        /*09bc*/ 	.word	0x000145d0


	//----- nvinfo : EIATTR_MBARRIER_INSTR_OFFSETS
	.align		4
.L_686:
        /*09c0*/ 	.byte	0x04, 0x39
        /*09c2*/ 	.short	(.L_688 - .L_687)


	//   ....[0]....
.L_687:
        /*09c4*/ 	.word	0x00000260
        /*09c8*/ 	.word	0x000000ff
        /*09cc*/ 	.word	0x00028c00
        /*09d0*/ 	.short	0x0100
        /*09d2*/ 	.byte	0x08
	.zero		1


	//   ....[1]....
        /*09d4*/ 	.word	0x00000270
        /*09d8*/ 	.word	0x000000ff
        /*09dc*/ 	.word	0x00028c20
        /*09e0*/ 	.short	0x0100
        /*09e2*/ 	.byte	0x08
	.zero		1


	//   ....[2]....
        /*09e4*/ 	.word	0x00000320
        /*09e8*/ 	.word	0x000000ff
        /*09ec*/ 	.word	0x00028c30
        /*09f0*/ 	.short	0x0100
        /*09f2*/ 	.byte	0x06
	.zero		1


	//   ....[3]....
        /*09f4*/ 	.word	0x00000330
        /*09f8*/ 	.word	0x000000ff
        /*09fc*/ 	.word	0x00028c40
        /*0a00*/ 	.short	0x0100
        /*0a02*/ 	.byte	0x06
	.zero		1


	//   ....[4]....
        /*0a04*/ 	.word	0x00000340
        /*0a08*/ 	.word	0x000000ff
        /*0a0c*/ 	.word	0x00028c38
        /*0a10*/ 	.short	0x0100
        /*0a12*/ 	.byte	0x06
	.zero		1


	//   ....[5]....
        /*0a14*/ 	.word	0x00000350
        /*0a18*/ 	.word	0x000000ff
        /*0a1c*/ 	.word	0x00028c48
        /*0a20*/ 	.short	0x0100
        /*0a22*/ 	.byte	0x06
	.zero		1


	//   ....[6]....
        /*0a24*/ 	.word	0x00000480
        /*0a28*/ 	.word	0x000000ff
        /*0a2c*/ 	.word	0x00028c50
        /*0a30*/ 	.short	0x0100
        /*0a32*/ 	.byte	0x08
	.zero		1


	//   ....[7]....
        /*0a34*/ 	.word	0x00000490
        /*0a38*/ 	.word	0x000000ff
        /*0a3c*/ 	.word	0x00028c60
        /*0a40*/ 	.short	0x0100
        /*0a42*/ 	.byte	0x08
	.zero		1


	//   ....[8]....
        /*0a44*/ 	.word	0x000004a0
        /*0a48*/ 	.word	0x000000ff
        /*0a4c*/ 	.word	0x00028c58
        /*0a50*/ 	.short	0x0100
        /*0a52*/ 	.byte	0x08
	.zero		1


	//   ....[9]....
        /*0a54*/ 	.word	0x000004b0
        /*0a58*/ 	.word	0x000000ff
        /*0a5c*/ 	.word	0x00028c68
        /*0a60*/ 	.short	0x0100
        /*0a62*/ 	.byte	0x08
	.zero		1


	//   ....[10]....
        /*0a64*/ 	.word	0x000005a0
        /*0a68*/ 	.word	0x000000ff
        /*0a6c*/ 	.word	0x00028c70
        /*0a70*/ 	.short	0x0100
        /*0a72*/ 	.byte	0x06
	.zero		1


	//   ....[11]....
        /*0a74*/ 	.word	0x000005b0
        /*0a78*/ 	.word	0x000000ff
        /*0a7c*/ 	.word	0x00028c80
        /*0a80*/ 	.short	0x0100
        /*0a82*/ 	.byte	0x06
	.zero		1


	//   ....[12]....
        /*0a84*/ 	.word	0x000005c0
        /*0a88*/ 	.word	0x000000ff
        /*0a8c*/ 	.word	0x00028c78
        /*0a90*/ 	.short	0x0100
        /*0a92*/ 	.byte	0x06
	.zero		1


	//   ....[13]....
        /*0a94*/ 	.word	0x000005d0
        /*0a98*/ 	.word	0x000000ff
        /*0a9c*/ 	.word	0x00028c88
        /*0aa0*/ 	.short	0x0100
        /*0aa2*/ 	.byte	0x06
	.zero		1


	//   ....[14]....
        /*0aa4*/ 	.word	0x00000700
        /*0aa8*/ 	.word	0x000000ff
        /*0aac*/ 	.word	0x00028c90
        /*0ab0*/ 	.short	0x0100
        /*0ab2*/ 	.byte	0x08
	.zero		1


	//   ....[15]....
        /*0ab4*/ 	.word	0x00000710
        /*0ab8*/ 	.word	0x000000ff
        /*0abc*/ 	.word	0x00028ca0
        /*0ac0*/ 	.short	0x0100
        /*0ac2*/ 	.byte	0x08
	.zero		1


	//   ....[16]....
        /*0ac4*/ 	.word	0x00000720
        /*0ac8*/ 	.word	0x000000ff
        /*0acc*/ 	.word	0x00028c98
        /*0ad0*/ 	.short	0x0100
        /*0ad2*/ 	.byte	0x08
	.zero		1


	//   ....[17]....
        /*0ad4*/ 	.word	0x00000730
        /*0ad8*/ 	.word	0x000000ff
        /*0adc*/ 	.word	0x00028ca8
        /*0ae0*/ 	.short	0x0100
        /*0ae2*/ 	.byte	0x08
	.zero		1


	//   ....[18]....
        /*0ae4*/ 	.word	0x00000860
        /*0ae8*/ 	.word	0x000000ff
        /*0aec*/ 	.word	0x00028cb0
        /*0af0*/ 	.short	0x0100
        /*0af2*/ 	.byte	0x08
	.zero		1


	//   ....[19]....
        /*0af4*/ 	.word	0x00000870
        /*0af8*/ 	.word	0x000000ff
        /*0afc*/ 	.word	0x00028cc0
        /*0b00*/ 	.short	0x0100
        /*0b02*/ 	.byte	0x08
	.zero		1


	//   ....[20]....
        /*0b04*/ 	.word	0x00000880
        /*0b08*/ 	.word	0x000000ff
        /*0b0c*/ 	.word	0x00028cb8
        /*0b10*/ 	.short	0x0100
        /*0b12*/ 	.byte	0x08
	.zero		1


	//   ....[21]....
        /*0b14*/ 	.word	0x00000890
        /*0b18*/ 	.word	0x000000ff
        /*0b1c*/ 	.word	0x00028cc8
        /*0b20*/ 	.short	0x0100
        /*0b22*/ 	.byte	0x08
	.zero		1


	//   ....[22]....
        /*0b24*/ 	.word	0x000029d0
        /*0b28*/ 	.word	0x00000040
        /*0b2c*/ 	.word	0x00028c90
        /*0b30*/ 	.short	0x010a
        /*0b32*/ 	.byte	0x3f
	.zero		1


	//   ....[23]....
        /*0b34*/ 	.word	0x00003490
        /*0b38*/ 	.word	0x00000040
        /*0b3c*/ 	.word	0x00028c90
        /*0b40*/ 	.short	0x010a
        /*0b42*/ 	.byte	0x3f
	.zero		1


	//   ....[24]....
        /*0b44*/ 	.word	0x00003d30
        /*0b48*/ 	.word	0x00000040
        /*0b4c*/ 	.word	0x00028c90
        /*0b50*/ 	.short	0x010a
        /*0b52*/ 	.byte	0x3f
	.zero		1


	//   ....[25]....
        /*0b54*/ 	.word	0x00004110
        /*0b58*/ 	.word	0x00000004
        /*0b5c*/ 	.word	0x00000000
        /*0b60*/ 	.short	0x0101
        /*0b62*/ 	.byte	0x3f
	.zero		1


	//   ....[26]....
        /*0b64*/ 	.word	0x00004150
        /*0b68*/ 	.word	0x00000040
        /*0b6c*/ 	.word	0x00028cb0
        /*0b70*/ 	.short	0x010a
        /*0b72*/ 	.byte	0x3f
	.zero		1


	//   ....[27]....
        /*0b74*/ 	.word	0x00004980
        /*0b78*/ 	.word	0x00000040
        /*0b7c*/ 	.word	0x00000000
        /*0b80*/ 	.short	0x0101
        /*0b82*/ 	.byte	0x3f
	.zero		1


	//   ....[28]....
        /*0b84*/ 	.word	0x000050c0
        /*0b88*/ 	.word	0x00000003
        /*0b8c*/ 	.word	0x00028c50
        /*0b90*/ 	.short	0x010a
        /*0b92*/ 	.byte	0x3f
	.zero		1


	//   ....[29]....
        /*0b94*/ 	.word	0x00005470
        /*0b98*/ 	.word	0x0000000a
        /*0b9c*/ 	.word	0x00000000
        /*0ba0*/ 	.short	0x0101
        /*0ba2*/ 	.byte	0x3f
	.zero		1


	//   ....[30]....
        /*0ba4*/ 	.word	0x00005da0
        /*0ba8*/ 	.word	0x00000003
        /*0bac*/ 	.word	0x00028c50
        /*0bb0*/ 	.short	0x010a
        /*0bb2*/ 	.byte	0x3f
	.zero		1


	//   ....[31]....
        /*0bb4*/ 	.word	0x00005df0
        /*0bb8*/ 	.word	0x00000003
        /*0bbc*/ 	.word	0x00028c50
        /*0bc0*/ 	.short	0x010a
        /*0bc2*/ 	.byte	0x3f
	.zero		1


	//   ....[32]....
        /*0bc4*/ 	.word	0x00006100
        /*0bc8*/ 	.word	0x0000000a
        /*0bcc*/ 	.word	0x00000000
        /*0bd0*/ 	.short	0x0101
        /*0bd2*/ 	.byte	0x3f
	.zero		1


	//   ....[33]....
        /*0bd4*/ 	.word	0x00006cf0
        /*0bd8*/ 	.word	0x00000002
        /*0bdc*/ 	.word	0x00028c00
        /*0be0*/ 	.short	0x010a
        /*0be2*/ 	.byte	0x3f
	.zero		1


	//   ....[34]....
        /*0be4*/ 	.word	0x00006d40
        /*0be8*/ 	.word	0x00000002
        /*0bec*/ 	.word	0x00028c00
        /*0bf0*/ 	.short	0x010a
        /*0bf2*/ 	.byte	0x3f
	.zero		1


	//   ....[35]....
        /*0bf4*/ 	.word	0x00007300
        /*0bf8*/ 	.word	0x00000002
        /*0bfc*/ 	.word	0x00028c00
        /*0c00*/ 	.short	0x010a
        /*0c02*/ 	.byte	0x3f
	.zero		1


	//   ....[36]....
        /*0c04*/ 	.word	0x00008270
        /*0c08*/ 	.word	0x00000002
        /*0c0c*/ 	.word	0x00028c00
        /*0c10*/ 	.short	0x010a
        /*0c12*/ 	.byte	0x3f
	.zero		1


	//   ....[37]....
        /*0c14*/ 	.word	0x000090d0
        /*0c18*/ 	.word	0x0000000c
        /*0c1c*/ 	.word	0x00028c30
        /*0c20*/ 	.short	0x010a
        /*0c22*/ 	.byte	0x3f
	.zero		1


	//   ....[38]....
        /*0c24*/ 	.word	0x00009180
        /*0c28*/ 	.word	0x0000000c
        /*0c2c*/ 	.word	0x00028c30
        /*0c30*/ 	.short	0x010a
        /*0c32*/ 	.byte	0x3f
	.zero		1


	//   ....[39]....
        /*0c34*/ 	.word	0x0000a210
        /*0c38*/ 	.word	0x00000000
        /*0c3c*/ 	.word	0x00000000
        /*0c40*/ 	.short	0x0101
        /*0c42*/ 	.byte	0x3f
	.zero		1


	//   ....[40]....
        /*0c44*/ 	.word	0x0000a620
        /*0c48*/ 	.word	0x0000000c
        /*0c4c*/ 	.word	0x00028c50
        /*0c50*/ 	.short	0x010a
        /*0c52*/ 	.byte	0x3f
	.zero		1


	//   ....[41]....
        /*0c54*/ 	.word	0x0000a6c0
        /*0c58*/ 	.word	0x0000000c
        /*0c5c*/ 	.word	0x00028c50
        /*0c60*/ 	.short	0x010a
        /*0c62*/ 	.byte	0x3f
	.zero		1


	//   ....[42]....
        /*0c64*/ 	.word	0x0000a9a0
        /*0c68*/ 	.word	0x0000000c
        /*0c6c*/ 	.word	0x00000000
        /*0c70*/ 	.short	0x0101
        /*0c72*/ 	.byte	0x3f
	.zero		1


	//   ....[43]....
        /*0c74*/ 	.word	0x0000aac0
        /*0c78*/ 	.word	0x0000000c
        /*0c7c*/ 	.word	0x00028c30
        /*0c80*/ 	.short	0x010a
        /*0c82*/ 	.byte	0x3f
	.zero		1


	//   ....[44]....
        /*0c84*/ 	.word	0x0000ab70
        /*0c88*/ 	.word	0x0000000c
        /*0c8c*/ 	.word	0x00028c30
        /*0c90*/ 	.short	0x010a
        /*0c92*/ 	.byte	0x3f
	.zero		1


	//   ....[45]....
        /*0c94*/ 	.word	0x0000b740
        /*0c98*/ 	.word	0x000000a6
        /*0c9c*/ 	.word	0x00000000
        /*0ca0*/ 	.short	0x0101
        /*0ca2*/ 	.byte	0x3f
	.zero		1


	//   ....[46]....
        /*0ca4*/ 	.word	0x0000c4f0
        /*0ca8*/ 	.word	0x0000000c
        /*0cac*/ 	.word	0x00028c50
        /*0cb0*/ 	.short	0x010a
        /*0cb2*/ 	.byte	0x3f
	.zero		1


	//   ....[47]....
        /*0cb4*/ 	.word	0x0000c540
        /*0cb8*/ 	.word	0x0000000c
        /*0cbc*/ 	.word	0x00028c50
        /*0cc0*/ 	.short	0x010a
        /*0cc2*/ 	.byte	0x3f
	.zero		1


	//   ....[48]....
        /*0cc4*/ 	.word	0x0000c850
        /*0cc8*/ 	.word	0x0000000c
        /*0ccc*/ 	.word	0x00000000
        /*0cd0*/ 	.short	0x0101
        /*0cd2*/ 	.byte	0x3f
	.zero		1


	//   ....[49]....
        /*0cd4*/ 	.word	0x0000f0f0
        /*0cd8*/ 	.word	0x00000000
        /*0cdc*/ 	.word	0x00000000
        /*0ce0*/ 	.short	0x0101
        /*0ce2*/ 	.byte	0x3f
	.zero		1


	//   ....[50]....
        /*0ce4*/ 	.word	0x000118b0
        /*0ce8*/ 	.word	0x00000017
        /*0cec*/ 	.word	0x00028c20
        /*0cf0*/ 	.short	0x010a
        /*0cf2*/ 	.byte	0x3f
	.zero		1


	//   ....[51]....
        /*0cf4*/ 	.word	0x00011940
        /*0cf8*/ 	.word	0x00000003
        /*0cfc*/ 	.word	0x00028ca0
        /*0d00*/ 	.short	0x010a
        /*0d02*/ 	.byte	0x3f
	.zero		1


	//   ....[52]....
        /*0d04*/ 	.word	0x00011b90
        /*0d08*/ 	.word	0x00000003
        /*0d0c*/ 	.word	0x00028cc0
        /*0d10*/ 	.short	0x010a
        /*0d12*/ 	.byte	0x3f
	.zero		1


	//   ....[53]....
        /*0d14*/ 	.word	0x00012560
        /*0d18*/ 	.word	0x00000006
        /*0d1c*/ 	.word	0x00028ca0
        /*0d20*/ 	.short	0x010a
        /*0d22*/ 	.byte	0x3f
	.zero		1


	//   ....[54]....
        /*0d24*/ 	.word	0x000127a0
        /*0d28*/ 	.word	0x00000006
        /*0d2c*/ 	.word	0x00028cc0
        /*0d30*/ 	.short	0x010a
        /*0d32*/ 	.byte	0x3f
	.zero		1


	//   ....[55]....
        /*0d34*/ 	.word	0x00013d70
        /*0d38*/ 	.word	0x0000001b
        /*0d3c*/ 	.word	0x00028c40
        /*0d40*/ 	.short	0x010a
        /*0d42*/ 	.byte	0x3f
	.zero		1


	//   ....[56]....
        /*0d44*/ 	.word	0x00014270
        /*0d48*/ 	.word	0x0000001b
        /*0d4c*/ 	.word	0x00028c30
        /*0d50*/ 	.short	0x0107
        /*0d52*/ 	.byte	0x3f
	.zero		1


	//   ....[57]....
        /*0d54*/ 	.word	0x00014340
        /*0d58*/ 	.word	0x0000001b
        /*0d5c*/ 	.word	0x00028c30
        /*0d60*/ 	.short	0x0101
        /*0d62*/ 	.byte	0x3f
	.zero		1


	//   ....[58]....
        /*0d64*/ 	.word	0x00014c40
        /*0d68*/ 	.word	0x00000017
        /*0d6c*/ 	.word	0x00028c00
        /*0d70*/ 	.short	0x0107
        /*0d72*/ 	.byte	0x3f
	.zero		1


	//   ....[59]....
        /*0d74*/ 	.word	0x00014d30
        /*0d78*/ 	.word	0x00000017
        /*0d7c*/ 	.word	0x00028c00
        /*0d80*/ 	.short	0x0101
        /*0d82*/ 	.byte	0x3f
	.zero		1


	//   ....[60]....
        /*0d84*/ 	.word	0x00014d50
        /*0d88*/ 	.word	0x00000017
        /*0d8c*/ 	.word	0x00028c20
        /*0d90*/ 	.short	0x010a
        /*0d92*/ 	.byte	0x3f
	.zero		1


	//   ....[61]....
        /*0d94*/ 	.word	0x00014de0
        /*0d98*/ 	.word	0x0000001b
        /*0d9c*/ 	.word	0x00028c60
        /*0da0*/ 	.short	0x010a
        /*0da2*/ 	.byte	0x3f
	.zero		1


	//   ....[62]....
        /*0da4*/ 	.word	0x00015720
        /*0da8*/ 	.word	0x0000001b
        /*0dac*/ 	.word	0x00028c50
        /*0db0*/ 	.short	0x0107
        /*0db2*/ 	.byte	0x3f
	.zero		1


	//   ....[63]....
        /*0db4*/ 	.word	0x000157f0
        /*0db8*/ 	.word	0x0000001b
        /*0dbc*/ 	.word	0x00028c50
        /*0dc0*/ 	.short	0x0101
        /*0dc2*/ 	.byte	0x3f
	.zero		1


	//   ....[64]....
        /*0dc4*/ 	.word	0x00015b90
        /*0dc8*/ 	.word	0x00000006
        /*0dcc*/ 	.word	0x00028c40
        /*0dd0*/ 	.short	0x010a
        /*0dd2*/ 	.byte	0x3f
	.zero		1


	//   ....[65]....
        /*0dd4*/ 	.word	0x00015ed0
        /*0dd8*/ 	.word	0x00000006
        /*0ddc*/ 	.word	0x00028c30
        /*0de0*/ 	.short	0x0107
        /*0de2*/ 	.byte	0x3f
	.zero		1


	//   ....[66]....
        /*0de4*/ 	.word	0x00015f90
        /*0de8*/ 	.word	0x00000006
        /*0dec*/ 	.word	0x00028c30
        /*0df0*/ 	.short	0x0101
        /*0df2*/ 	.byte	0x3f
	.zero		1


	//   ....[67]....
        /*0df4*/ 	.word	0x00015fc0
        /*0df8*/ 	.word	0x00000006
        /*0dfc*/ 	.word	0x00028c60
        /*0e00*/ 	.short	0x010a
        /*0e02*/ 	.byte	0x3f
	.zero		1


	//   ....[68]....
        /*0e04*/ 	.word	0x00016690
        /*0e08*/ 	.word	0x00000006
        /*0e0c*/ 	.word	0x00028c50
        /*0e10*/ 	.short	0x0107
        /*0e12*/ 	.byte	0x3f
	.zero		1


	//   ....[69]....
        /*0e14*/ 	.word	0x00016750
        /*0e18*/ 	.word	0x00000006
        /*0e1c*/ 	.word	0x00028c50
        /*0e20*/ 	.short	0x0101
        /*0e22*/ 	.byte	0x3f
	.zero		1


	//   ....[70]....
        /*0e24*/ 	.word	0x00017390
        /*0e28*/ 	.word	0x00000004
        /*0e2c*/ 	.word	0x00028c20
        /*0e30*/ 	.short	0x010a
        /*0e32*/ 	.byte	0x3f
	.zero		1


	//   ....[71]....
        /*0e34*/ 	.word	0x000174f0
        /*0e38*/ 	.word	0x00000005
        /*0e3c*/ 	.word	0x00028c40
        /*0e40*/ 	.short	0x010a
        /*0e42*/ 	.byte	0x3f
	.zero		1


	//   ....[72]....
        /*0e44*/ 	.word	0x00017590
        /*0e48*/ 	.word	0x00000019
        /*0e4c*/ 	.word	0x00028c40
        /*0e50*/ 	.short	0x010a
        /*0e52*/ 	.byte	0x3f
	.zero		1


	//   ....[73]....
        /*0e54*/ 	.word	0x000175d0
        /*0e58*/ 	.word	0x00000005
        /*0e5c*/ 	.word	0x00028c60
        /*0e60*/ 	.short	0x010a
        /*0e62*/ 	.byte	0x3f
	.zero		1


	//   ....[74]....
        /*0e64*/ 	.word	0x00017610
        /*0e68*/ 	.word	0x00000019
        /*0e6c*/ 	.word	0x00028c60
        /*0e70*/ 	.short	0x010a
        /*0e72*/ 	.byte	0x3f
	.zero		1


	//   ....[75]....
        /*0e74*/ 	.word	0x00017670
        /*0e78*/ 	.word	0x00000040
        /*0e7c*/ 	.word	0x00028c90
        /*0e80*/ 	.short	0x010a
        /*0e82*/ 	.byte	0x3f
	.zero		1


	//   ....[76]....
        /*0e84*/ 	.word	0x000177e0
        /*0e88*/ 	.word	0x00000040
        /*0e8c*/ 	.word	0x00028c90
        /*0e90*/ 	.short	0x010a
        /*0e92*/ 	.byte	0x3f
	.zero		1


	//   ....[77]....
        /*0e94*/ 	.word	0x00017960
        /*0e98*/ 	.word	0x00000040
        /*0e9c*/ 	.word	0x00028c90
        /*0ea0*/ 	.short	0x010a
        /*0ea2*/ 	.byte	0x3f
	.zero		1


	//   ....[78]....
        /*0ea4*/ 	.word	0x00017ac0
        /*0ea8*/ 	.word	0x00000040
        /*0eac*/ 	.word	0x00028cb0
        /*0eb0*/ 	.short	0x010a
        /*0eb2*/ 	.byte	0x3f
	.zero		1


	//   ....[79]....
        /*0eb4*/ 	.word	0x00017b10
        /*0eb8*/ 	.word	0x00000003
        /*0ebc*/ 	.word	0x00028c50
        /*0ec0*/ 	.short	0x010a
        /*0ec2*/ 	.byte	0x3f
	.zero		1


	//   ....[80]....
        /*0ec4*/ 	.word	0x00017b60
        /*0ec8*/ 	.word	0x00000003
        /*0ecc*/ 	.word	0x00028c50
        /*0ed0*/ 	.short	0x010a
        /*0ed2*/ 	.byte	0x3f
	.zero		1


	//   ....[81]....
        /*0ed4*/ 	.word	0x00017d70
        /*0ed8*/ 	.word	0x00000002
        /*0edc*/ 	.word	0x00028c00
        /*0ee0*/ 	.short	0x010a
        /*0ee2*/ 	.byte	0x3f
	.zero		1


	//   ....[82]....
        /*0ee4*/ 	.word	0x00017f80
        /*0ee8*/ 	.word	0x00000002
        /*0eec*/ 	.word	0x00028c00
        /*0ef0*/ 	.short	0x010a
        /*0ef2*/ 	.byte	0x3f
	.zero		1


	//   ....[83]....
        /*0ef4*/ 	.word	0x00017fd0
        /*0ef8*/ 	.word	0x0000000c
        /*0efc*/ 	.word	0x00028c30
        /*0f00*/ 	.short	0x010a
        /*0f02*/ 	.byte	0x3f
	.zero		1


	//   ....[84]....
        /*0f04*/ 	.word	0x00018020
        /*0f08*/ 	.word	0x0000000c
        /*0f0c*/ 	.word	0x00028c50
        /*0f10*/ 	.short	0x010a
        /*0f12*/ 	.byte	0x3f
	.zero		1


	//   ....[85]....
        /*0f14*/ 	.word	0x00018070
        /*0f18*/ 	.word	0x0000000c
        /*0f1c*/ 	.word	0x00028c30
        /*0f20*/ 	.short	0x010a
        /*0f22*/ 	.byte	0x3f
	.zero		1


	//   ....[86]....
        /*0f24*/ 	.word	0x000180c0
        /*0f28*/ 	.word	0x0000000c
        /*0f2c*/ 	.word	0x00028c50
        /*0f30*/ 	.short	0x010a
        /*0f32*/ 	.byte	0x3f
	.zero		1


	//   ....[87]....
        /*0f34*/ 	.word	0x00018260
        /*0f38*/ 	.word	0x00000017
        /*0f3c*/ 	.word	0x00028c20
        /*0f40*/ 	.short	0x010a
        /*0f42*/ 	.byte	0x3f
	.zero		1


	//   ....[88]....
        /*0f44*/ 	.word	0x000182b0
        /*0f48*/ 	.word	0x00000003
        /*0f4c*/ 	.word	0x00028ca0
        /*0f50*/ 	.short	0x010a
        /*0f52*/ 	.byte	0x3f
	.zero		1


	//   ....[89]....
        /*0f54*/ 	.word	0x00018300
        /*0f58*/ 	.word	0x00000003
        /*0f5c*/ 	.word	0x00028cc0
        /*0f60*/ 	.short	0x010a
        /*0f62*/ 	.byte	0x3f
	.zero		1


	//   ....[90]....
        /*0f64*/ 	.word	0x00018350
        /*0f68*/ 	.word	0x00000006
        /*0f6c*/ 	.word	0x00028ca0
        /*0f70*/ 	.short	0x010a
        /*0f72*/ 	.byte	0x3f
	.zero		1


	//   ....[91]....
        /*0f74*/ 	.word	0x000183a0
        /*0f78*/ 	.word	0x00000006
        /*0f7c*/ 	.word	0x00028cc0
        /*0f80*/ 	.short	0x010a
        /*0f82*/ 	.byte	0x3f
	.zero		1


	//   ....[92]....
        /*0f84*/ 	.word	0x000184c0
        /*0f88*/ 	.word	0x0000001b
        /*0f8c*/ 	.word	0x00028c40
        /*0f90*/ 	.short	0x010a
        /*0f92*/ 	.byte	0x3f
	.zero		1


	//   ....[93]....
        /*0f94*/ 	.word	0x00018f60
        /*0f98*/ 	.word	0x00000017
        /*0f9c*/ 	.word	0x00028c20
        /*0fa0*/ 	.short	0x010a
        /*0fa2*/ 	.byte	0x3f
	.zero		1


	//   ....[94]....
        /*0fa4*/ 	.word	0x00018fb0
        /*0fa8*/ 	.word	0x0000001b
        /*0fac*/ 	.word	0x00028c60
        /*0fb0*/ 	.short	0x010a
        /*0fb2*/ 	.byte	0x3f
	.zero		1


	//   ....[95]....
        /*0fb4*/ 	.word	0x000198b0
        /*0fb8*/ 	.word	0x00000006
        /*0fbc*/ 	.word	0x00028c40
        /*0fc0*/ 	.short	0x010a
        /*0fc2*/ 	.byte	0x3f
	.zero		1


	//   ....[96]....
        /*0fc4*/ 	.word	0x00019d70
        /*0fc8*/ 	.word	0x00000006
        /*0fcc*/ 	.word	0x00028c60
        /*0fd0*/ 	.short	0x010a
        /*0fd2*/ 	.byte	0x3f
	.zero		1


	//   ....[97]....
        /*0fd4*/ 	.word	0x0001ae60
        /*0fd8*/ 	.word	0x00000004
        /*0fdc*/ 	.word	0x00028c20
        /*0fe0*/ 	.short	0x010a
        /*0fe2*/ 	.byte	0x3f
	.zero		1


	//   ....[98]....
        /*0fe4*/ 	.word	0x0001b000
        /*0fe8*/ 	.word	0x00000005
        /*0fec*/ 	.word	0x00028c40
        /*0ff0*/ 	.short	0x010a
        /*0ff2*/ 	.byte	0x3f
	.zero		1


	//   ....[99]....
        /*0ff4*/ 	.word	0x0001b050
        /*0ff8*/ 	.word	0x00000019
        /*0ffc*/ 	.word	0x00028c40
        /*1000*/ 	.short	0x010a
        /*1002*/ 	.byte	0x3f
	.zero		1


	//   ....[100]....
        /*1004*/ 	.word	0x0001b0a0
        /*1008*/ 	.word	0x00000005
        /*100c*/ 	.word	0x00028c60
        /*1010*/ 	.short	0x010a
        /*1012*/ 	.byte	0x3f
	.zero		1


	//----- nvinfo : EIATTR_NUM_MBARRIERS
	.align		4
.L_688:
        /*1014*/ 	.byte	0x03, 0x38
        /*1016*/ 	.short	0x0016


	//----- nvinfo : EIATTR_EXIT_INSTR_OFFSETS
	.align		4
        /*1018*/ 	.byte	0x04, 0x1c
        /*101a*/ 	.short	(.L_690 - .L_689)


	//   ....[0]....
.L_689:
        /*101c*/ 	.word	0x00017660


	//----- nvinfo : EIATTR_MAX_THREADS
	.align		4
.L_690:
        /*1020*/ 	.byte	0x04, 0x05
        /*1022*/ 	.short	(.L_692 - .L_691)
.L_691:
        /*1024*/ 	.word	0x00000180
        /*1028*/ 	.word	0x00000001
        /*102c*/ 	.word	0x00000001


	//----- nvinfo : EIATTR_CRS_STACK_SIZE
	.align		4
.L_692:
        /*1030*/ 	.byte	0x04, 0x1e
        /*1032*/ 	.short	(.L_694 - .L_693)
.L_693:
        /*1034*/ 	.word	0x00000000


	//----- nvinfo : EIATTR_CBANK_PARAM_SIZE
	.align		4
.L_694:
        /*1038*/ 	.byte	0x03, 0x19
        /*103a*/ 	.short	0x0af0


	//----- nvinfo : EIATTR_PARAM_CBANK
	.align		4
        /*103c*/ 	.byte	0x04, 0x0a
        /*103e*/ 	.short	(.L_696 - .L_695)
	.align		4
.L_695:
        /*1040*/ 	.word	index@(.nv.constant0._ZN7cutlass13device_kernelIN5flash11enable_sm90INS1_16FlashAttnFwdSm90INS1_25CollectiveMainloopFwdSm90ILi2EN4cute5tupleIJNS5_1CILi1EEES8_S8_EEENS6_IJNS7_ILi64EEESA_SA_EEELi512ENS_10bfloat16_tEfNS_4arch4Sm90ELb0ELb0ELb1ELb1ELb1ELb1ELb0ELb0ELb0ELb1ELb0ELb0EEENS1_21CollectiveEpilogueFwdINS6_IJSA_NS7_ILi512EEESA_EEES9_SC_SE_Li256ELb1ELb1ELb0ELb0EEENS1_36VarlenDynamicPersistentTileSchedulerILi64ELi64ELi256ELi128ELb0ELb1ELb1ELb0ELb1ELb1EEEEEEEEEvNT_6ParamsE)
        /*1044*/ 	.short	0x0210
        /*1046*/ 	.short	0x0af0


	//----- nvinfo : EIATTR_SW_WAR
	.align		4
.L_696:
        /*1048*/ 	.byte	0x04, 0x36
        /*104a*/ 	.short	(.L_698 - .L_697)
.L_697:
        /*104c*/ 	.word	0x00000008
.L_698:


//--------------------- .nv.info._ZN7cutlass13device_kernelIN5flash11enable_sm90INS1_16FlashAttnFwdSm90INS1_25CollectiveMainloopFwdSm90ILi2EN4cute5tupleIJNS5_1CILi1EEES8_S8_EEENS6_IJNS7_ILi64EEESA_SA_EEELi512ENS_10bfloat16_tEfNS_4arch4Sm90ELb0ELb0ELb1ELb1ELb1ELb0ELb1ELb0ELb0ELb1ELb0ELb0EEENS1_21CollectiveEpilogueFwdINS6_IJSA_NS7_ILi512EEESA_EEES9_SC_SE_Li256ELb1ELb1ELb0ELb0EEENS1_36VarlenDynamicPersistentTileSchedulerILi64ELi64ELi256ELi128ELb0ELb1ELb1ELb0ELb1ELb1EEEEEEEEEvNT_6ParamsE --------------------------
	.section	.nv.info._ZN7cutlass13device_kernelIN5flash11enable_sm90INS1_16FlashAttnFwdSm90INS1_25CollectiveMainloopFwdSm90ILi2EN4cute5tupleIJNS5_1CILi1EEES8_S8_EEENS6_IJNS7_ILi64EEESA_SA_EEELi512ENS_10bfloat16_tEfNS_4arch4Sm90ELb0ELb0ELb1ELb1ELb1ELb0ELb1ELb0ELb0ELb1ELb0ELb0EEENS1_21CollectiveEpilogueFwdINS6_IJSA_NS7_ILi512EEESA_EEES9_SC_SE_Li256ELb1ELb1ELb0ELb0EEENS1_36VarlenDynamicPersistentTileSchedulerILi64ELi64ELi256ELi128ELb0ELb1ELb1ELb0ELb1ELb1EEEEEEEEEvNT_6ParamsE,"",@"SHT_CUDA_INFO"
	.sectionflags	@""
	.align	4


	//----- nvinfo : EIATTR_CUDA_API_VERSION
	.align		4
        /*0000*/ 	.byte	0x04, 0x37
        /*0002*/ 	.short	(.L_700 - .L_699)
.L_699:
        /*0004*/ 	.word	0x00000082


	//----- nvinfo : EIATTR_KPARAM_INFO
	.align		4
.L_700:
        /*0008*/ 	.byte	0x04, 0x17
        /*000a*/ 	.short	(.L_702 - .L_701)
.L_701:
        /*000c*/ 	.word	0x00000000
        /*0010*/ 	.short	0x0000
        /*0012*/ 	.short	0x0070
        /*0014*/ 	.byte	0x00, 0xf0, 0x01, 0x2e


	//----- nvinfo : EIATTR_SPARSE_MMA_MASK
	.align		4
.L_702:
        /*0018*/ 	.byte	0x03, 0x50
        /*001a*/ 	.short	0x0000


	//----- nvinfo : EIATTR_MAXREG_COUNT
	.align		4
        /*001c*/ 	.byte	0x03, 0x1b
        /*001e*/ 	.short	0x00a8


	//----- nvinfo : EIATTR_NUM_BARRIERS
	.align		4
        /*0020*/ 	.byte	0x02, 0x4c
        /*0022*/ 	.byte	0x10
	.zero		1


	//----- nvinfo : EIATTR_EXTERNS
	.align		4
        /*0024*/ 	.byte	0x04, 0x0f
        /*0026*/ 	.short	(.L_704 - .L_703)


	//   ....[0]....
	.align		4
.L_703:
        /*0028*/ 	.word	index@(__assertfail)


	//----- nvinfo : EIATTR_ANNOTATIONS
	.align		4
.L_704:
        /*002c*/ 	.byte	0x04, 0x55
        /*002e*/ 	.short	(.L_706 - .L_705)


	//   ....[0]....
.L_705:
        /* <DEDUP_REMOVED lines=18> */


	//----- nvinfo : EIATTR_MERCURY_ISA_VERSION
	.align		4
.L_706:
        /*0140*/ 	.byte	0x03, 0x5f
        /*0142*/ 	.short	0x0101


	//----- nvinfo : EIATTR_UNUSED_LOAD_BYTE_OFFSET
	.align		4
        /*0144*/ 	.byte	0x04, 0x44
        /*0146*/ 	.short	(.L_708 - .L_707)


	//   ....[0]....
.L_707:
        /*0148*/ 	.word	0x00000970
        /*014c*/ 	.word	0x0000fff0


	//   ....[1]....
        /*0150*/ 	.word	0x000092e0
        /*0154*/ 	.word	0x0000fff0


	//----- nvinfo : EIATTR_INT_WARP_WIDE_INSTR_OFFSETS
	.align		4
.L_708:
        /*0158*/ 	.byte	0x04, 0x31
        /*015a*/ 	.short	(.L_710 - .L_709)


	//   ....[0]....
.L_709:
        /*015c*/ 	.word	0x000000c0


	//   ....[1]....
        /*0160*/ 	.word	0x000000d0


	//   ....[2]....
        /*0164*/ 	.word	0x000000e0


	//   ....[3]....
        /*0168*/ 	.word	0x00000180


	//   ....[4]....
        /*016c*/ 	.word	0x0000d140


	//   ....[5]....
        /*0170*/ 	.word	0x0000d1d0


	//   ....[6]....
        /*0174*/ 	.word	0x00011530


	//   ....[7]....
        /*0178*/ 	.word	0x000115c0


	//----- nvinfo : EIATTR_COOP_GROUP_MASK_REGIDS
	.align		4
.L_710:
        /*017c*/ 	.byte	0x04, 0x29
        /*017e*/ 	.short	(.L_712 - .L_711)


	//   ....[0]....
.L_711:
        /*0180*/ 	.word	0xffffffff


	//   ....[1]....
        /*0184*/ 	.word	0xffffffff


	//   ....[2]....
        /*0188*/ 	.word	0xffffffff


	//   ....[3]....
        /*018c*/ 	.word	0xffffffff


	//   ....[4]....
        /*0190*/ 	.word	0xffffffff


	//   ....[5]....
        /*0194*/ 	.word	0xffffffff


	//   ....[6]....
        /*0198*/ 	.word	0xffffffff


	//   ....[7]....
        /*019c*/ 	.word	0xffffffff


	//   ....[8]....
        /*01a0*/ 	.word	0xffffffff


	//   ....[9]....
        /*01a4*/ 	.word	0xffffffff


	//   ....[10]....
        /*01a8*/ 	.word	0xffffffff


	//   ....[11]....
        /*01ac*/ 	.word	0xffffffff


	//   ....[12]....
        /*01b0*/ 	.word	0xffffffff


	//   ....[13]....
        /*01b4*/ 	.word	0xffffffff


	//   ....[14]....
        /*01b8*/ 	.word	0xffffffff


	//   ....[15]....
        /*01bc*/ 	.word	0xffffffff


	//   ....[16]....
        /*01c0*/ 	.word	0xffffffff


	//   ....[17]....
        /*01c4*/ 	.word	0xffffffff


	//   ....[18]....
        /*01c8*/ 	.word	0xffffffff


	//   ....[19]....
        /*01cc*/ 	.word	0xffffffff


	//   ....[20]....
        /*01d0*/ 	.word	0xffffffff


	//   ....[21]....
        /*01d4*/ 	.word	0xffffffff


	//   ....[22]....
        /*01d8*/ 	.word	0xffffffff


	//   ....[23]....
        /*01dc*/ 	.word	0xffffffff


	//   ....[24]....
        /*01e0*/ 	.word	0xffffffff


	//   ....[25]....
        /*01e4*/ 	.word	0xffffffff


	//   ....[26]....
        /*01e8*/ 	.word	0xffffffff


	//   ....[27]....
        /*01ec*/ 	.word	0xffffffff


	//   ....[28]....
        /*01f0*/ 	.word	0xffffffff


	//   ....[29]....
        /*01f4*/ 	.word	0xffffffff


	//   ....[30]....
        /*01f8*/ 	.word	0xffffffff


	//   ....[31]....
        /*01fc*/ 	.word	0xffffffff


	//   ....[32]....
        /*0200*/ 	.word	0xffffffff


	//   ....[33]....
        /*0204*/ 	.word	0xffffffff


	//   ....[34]....
        /*0208*/ 	.word	0xffffffff


	//   ....[35]....
        /*020c*/ 	.word	0xffffffff


	//   ....[36]....
        /*0210*/ 	.word	0xffffffff


	//   ....[37]....
        /*0214*/ 	.word	0xffffffff


	//   ....[38]....
        /*0218*/ 	.word	0xffffffff


	//   ....[39]....
        /*021c*/ 	.word	0xffffffff


	//   ....[40]....
        /*0220*/ 	.word	0xffffffff


	//   ....[41]....
        /*0224*/ 	.word	0xffffffff


	//   ....[42]....
        /*0228*/ 	.word	0xffffffff


	//   ....[43]....
        /*022c*/ 	.word	0xffffffff


	//   ....[44]....
        /*0230*/ 	.word	0xffffffff


	//   ....[45]....
        /*0234*/ 	.word	0xffffffff


	//   ....[46]....
        /*0238*/ 	.word	0xffffffff


	//   ....[47]....
        /*023c*/ 	.word	0xffffffff


	//   ....[48]....
        /*0240*/ 	.word	0xffffffff


	//   ....[49]....
        /*0244*/ 	.word	0xffffffff


	//   ....[50]....
        /*0248*/ 	.word	0xffffffff


	//   ....[51]....
        /*024c*/ 	.word	0xffffffff


	//   ....[52]....
        /*0250*/ 	.word	0xffffffff


	//   ....[53]....
        /*0254*/ 	.word	0xffffffff


	//   ....[54]....
        /*0258*/ 	.word	0xffffffff


	//   ....[55]....
        /*025c*/ 	.word	0xffffffff


	//   ....[56]....
        /*0260*/ 	.word	0xffffffff


	//   ....[57]....
        /*0264*/ 	.word	0xffffffff


	//   ....[58]....
        /*0268*/ 	.word	0xffffffff


	//   ....[59]....
        /*026c*/ 	.word	0xffffffff


	//   ....[60]....
        /*0270*/ 	.word	0xffffffff


	//   ....[61]....
        /*0274*/ 	.word	0xffffffff


	//   ....[62]....
        /*0278*/ 	.word	0xffffffff


	//   ....[63]....
        /*027c*/ 	.word	0xffffffff


	//   ....[64]....
        /*0280*/ 	.word	0xffffffff


	//   ....[65]....
        /*0284*/ 	.word	0xffffffff


	//   ....[66]....
        /*0288*/ 	.word	0xffffffff


	//   ....[67]....
        /*028c*/ 	.word	0xffffffff


	//   ....[68]....
        /*0290*/ 	.word	0xffffffff


	//   ....[69]....
        /*0294*/ 	.word	0xffffffff


	//   ....[70]....
        /*0298*/ 	.word	0xffffffff


	//   ....[71]....
        /*029c*/ 	.word	0xffffffff


	//   ....[72]....
        /*02a0*/ 	.word	0xffffffff


	//   ....[73]....
        /*02a4*/ 	.word	0xffffffff


	//   ....[74]....
        /*02a8*/ 	.word	0xffffffff


	//   ....[75]....
        /*02ac*/ 	.word	0xffffffff


	//   ....[76]....
        /*02b0*/ 	.word	0xffffffff


	//   ....[77]....
        /*02b4*/ 	.word	0xffffffff


	//   ....[78]....
        /*02b8*/ 	.word	0xffffffff


	//   ....[79]....
        /*02bc*/ 	.word	0xffffffff


	//   ....[80]....
        /*02c0*/ 	.word	0xffffffff


	//   ....[81]....
        /*02c4*/ 	.word	0xffffffff


	//   ....[82]....
        /*02c8*/ 	.word	0xffffffff


	//   ....[83]....
        /*02cc*/ 	.word	0xffffffff


	//   ....[84]....
        /*02d0*/ 	.word	0xffffffff


	//   ....[85]....
        /*02d4*/ 	.word	0xffffffff


	//   ....[86]....
        /*02d8*/ 	.word	0xffffffff


	//   ....[87]....
        /*02dc*/ 	.word	0xffffffff


	//   ....[88]....
        /*02e0*/ 	.word	0xffffffff


	//   ....[89]....
        /*02e4*/ 	.word	0xffffffff


	//   ....[90]....
        /*02e8*/ 	.word	0xffffffff


	//   ....[91]....
        /*02ec*/ 	.word	0xffffffff


	//   ....[92]....
        /*02f0*/ 	.word	0xffffffff


	//   ....[93]....
        /*02f4*/ 	.word	0xffffffff


	//   ....[94]....
        /*02f8*/ 	.word	0xffffffff


	//   ....[95]....
        /*02fc*/ 	.word	0xffffffff


	//   ....[96]....
        /*0300*/ 	.word	0xffffffff


	//   ....[97]....
        /*0304*/ 	.word	0xffffffff


	//   ....[98]....
        /*0308*/ 	.word	0xffffffff


	//   ....[99]....
        /*030c*/ 	.word	0xffffffff


	//   ....[100]....
        /*0310*/ 	.word	0xffffffff


	//   ....[101]....
        /*0314*/ 	.word	0xffffffff


	//   ....[102]....
        /*0318*/ 	.word	0xffffffff


	//   ....[103]....
        /*031c*/ 	.word	0xffffffff


	//   ....[104]....
        /*0320*/ 	.word	0xffffffff


	//   ....[105]....
        /*0324*/ 	.word	0xffffffff


	//   ....[106]....
        /*0328*/ 	.word	0xffffffff


	//   ....[107]....
        /*032c*/ 	.word	0xffffffff


	//   ....[108]....
        /*0330*/ 	.word	0xffffffff


	//   ....[109]....
        /*0334*/ 	.word	0xffffffff


	//   ....[110]....
        /*0338*/ 	.word	0xffffffff


	//   ....[111]....
        /*033c*/ 	.word	0xffffffff


	//   ....[112]....
        /*0340*/ 	.word	0xffffffff


	//   ....[113]....
        /*0344*/ 	.word	0xffffffff


	//   ....[114]....
        /*0348*/ 	.word	0xffffffff


	//   ....[115]....
        /*034c*/ 	.word	0xffffffff


	//   ....[116]....
        /*0350*/ 	.word	0xffffffff


	//   ....[117]....
        /*0354*/ 	.word	0xffffffff


	//   ....[118]....
        /*0358*/ 	.word	0xffffffff


	//   ....[119]....
        /*035c*/ 	.word	0x0500000f


	//   ....[120]....
        /*0360*/ 	.word	0x0500000f


	//   ....[121]....
        /*0364*/ 	.word	0x0500000f


	//   ....[122]....
        /*0368*/ 	.word	0x0500000f


	//   ....[123]....
        /*036c*/ 	.word	0x0500000f


	//   ....[124]....
        /*0370*/ 	.word	0x0500000f


	//   ....[125]....
        /*0374*/ 	.word	0x0500000f


	//   ....[126]....
        /*0378*/ 	.word	0x0500000f


	//   ....[127]....
        /*037c*/ 	.word	0x0500000f


	//   ....[128]....
        /*0380*/ 	.word	0x0500000f


	//   ....[129]....
        /*0384*/ 	.word	0x0500000f


	//   ....[130]....
        /*0388*/ 	.word	0x0500000f


	//   ....[131]....
        /*038c*/ 	.word	0x0500000f


	//   ....[132]....
        /*0390*/ 	.word	0x0500000f


	//   ....[133]....
        /*0394*/ 	.word	0x0500000f


	//   ....[134]....
        /*0398*/ 	.word	0x0500000f


	//   ....[135]....
        /*039c*/ 	.word	0x0500000f


	//   ....[136]....
        /*03a0*/ 	.word	0x0500000f


	//   ....[137]....
        /*03a4*/ 	.word	0x0500000f


	//   ....[138]....
        /*03a8*/ 	.word	0x0500000f


	//   ....[139]....
        /*03ac*/ 	.word	0x0500000f


	//   ....[140]....
        /*03b0*/ 	.word	0x0500000f


	//   ....[141]....
        /*03b4*/ 	.word	0x0500000f


	//   ....[142]....
        /*03b8*/ 	.word	0x0500000f


	//   ....[143]....
        /*03bc*/ 	.word	0x0500000f


	//   ....[144]....
        /*03c0*/ 	.word	0x0500000f


	//   ....[145]....
        /*03c4*/ 	.word	0x0500000f


	//   ....[146]....
        /*03c8*/ 	.word	0x0500000f


	//   ....[147]....
        /*03cc*/ 	.word	0x0500000f


	//   ....[148]....
        /*03d0*/ 	.word	0x0500000f


	//   ....[149]....
        /*03d4*/ 	.word	0x0500000f


	//   ....[150]....
        /*03d8*/ 	.word	0x0500000f


	//   ....[151]....
        /*03dc*/ 	.word	0x0500000f


	//   ....[152]....
        /*03e0*/ 	.word	0x0500000f


	//   ....[153]....
        /*03e4*/ 	.word	0x0500000f


	//   ....[154]....
        /*03e8*/ 	.word	0x0500000f


	//   ....[155]....
        /*03ec*/ 	.word	0x0500000f


	//   ....[156]....
        /*03f0*/ 	.word	0x0500000f


	//   ....[157]....
        /*03f4*/ 	.word	0x0500000f


	//   ....[158]....
        /*03f8*/ 	.word	0x0500000f


	//   ....[159]....
        /*03fc*/ 	.word	0x0500000f


	//   ....[160]....
        /*0400*/ 	.word	0x0500000f


	//   ....[161]....
        /*0404*/ 	.word	0x0500000f


	//   ....[162]....
        /*0408*/ 	.word	0x0500000f


	//   ....[163]....
        /*040c*/ 	.word	0x0500000f


	//   ....[164]....
        /*0410*/ 	.word	0x0500000f


	//   ....[165]....
        /*0414*/ 	.word	0x0500000f


	//   ....[166]....
        /*0418*/ 	.word	0x0500000f


	//   ....[167]....
        /*041c*/ 	.word	0x0500000f


	//   ....[168]....
        /*0420*/ 	.word	0x0500000f


	//   ....[169]....
        /*0424*/ 	.word	0x0500000f


	//   ....[170]....
        /*0428*/ 	.word	0x0500000f


	//   ....[171]....
        /*042c*/ 	.word	0x0500000f


	//   ....[172]....
        /*0430*/ 	.word	0x0500000f


	//   ....[173]....
        /*0434*/ 	.word	0x0500000f


	//   ....[174]....
        /*0438*/ 	.word	0x0500000f


	//   ....[175]....
        /*043c*/ 	.word	0x0500000f


	//   ....[176]....
        /*0440*/ 	.word	0x0500000f


	//   ....[177]....
        /*0444*/ 	.word	0x0500000f


	//   ....[178]....
        /*0448*/ 	.word	0x0500000f


	//   ....[179]....
        /*044c*/ 	.word	0x0500000f


	//   ....[180]....
        /*0450*/ 	.word	0x0500000f


	//   ....[181]....
        /*0454*/ 	.word	0x0500000f


	//   ....[182]....
        /*0458*/ 	.word	0x0500000f


	//   ....[183]....
        /*045c*/ 	.word	0x0500000f


	//   ....[184]....
        /*0460*/ 	.word	0x0500000f


	//   ....[185]....
        /*0464*/ 	.word	0x0500000f


	//----- nvinfo : EIATTR_COOP_GROUP_INSTR_OFFSETS
	.align		4
.L_712:
        /*0468*/ 	.byte	0x04, 0x28
        /*046a*/ 	.short	(.L_714 - .L_713)


	//   ....[0]....
.L_713:
        /*046c*/ 	.word	0x00000080


	//   ....[1]....
        /*0470*/ 	.word	0x00000090


	//   ....[2]....
        /*0474*/ 	.word	0x000002b0


	//   ....[3]....
        /*0478*/ 	.word	0x00000410


	//   ....[4]....
        /*047c*/ 	.word	0x00000530


	//   ....[5]....
        /*0480*/ 	.word	0x00000690


	//   ....[6]....
        /*0484*/ 	.word	0x000016d0


	//   ....[7]....
        /*0488*/ 	.word	0x00002e30


	//   ....[8]....
        /*048c*/ 	.word	0x000035a0


	//   ....[9]....
        /*0490*/ 	.word	0x00004dd0


	//   ....[10]....
        /*0494*/ 	.word	0x00004e60


	//   ....[11]....
        /*0498*/ 	.word	0x00005060


	//   ....[12]....
        /*049c*/ 	.word	0x00005100


	//   ....[13]....
        /*04a0*/ 	.word	0x000058c0


	//   ....[14]....
        /*04a4*/ 	.word	0x00005e00


	//   ....[15]....
        /*04a8*/ 	.word	0x00007300


	//   ....[16]....
        /*04ac*/ 	.word	0x00007370


	//   ....[17]....
        /*04b0*/ 	.word	0x00007650


	//   ....[18]....
        /*04b4*/ 	.word	0x00007810


	//   ....[19]....
        /*04b8*/ 	.word	0x00008730


	//   ....[20]....
        /*04bc*/ 	.word	0x000087e0


	//   ....[21]....
        /*04c0*/ 	.word	0x00008810


	//   ....[22]....
        /*04c4*/ 	.word	0x00008890


	//   ....[23]....
        /*04c8*/ 	.word	0x000088c0


	//   ....[24]....
        /*04cc*/ 	.word	0x0000a2d0


	//   ....[25]....
        /*04d0*/ 	.word	0x0000a780


	//   ....[26]....
        /*04d4*/ 	.word	0x0000a7b0


	//   ....[27]....
        /*04d8*/ 	.word	0x0000a7d0


	//   ....[28]....
        /*04dc*/ 	.word	0x0000a800


	//   ....[29]....
        /*04e0*/ 	.word	0x0000ae90


	//   ....[30]....
        /*04e4*/ 	.word	0x0000aea0


	//   ....[31]....
        /*04e8*/ 	.word	0x0000b0d0


	//   ....[32]....
        /*04ec*/ 	.word	0x0000b0f0


	//   ....[33]....
        /*04f0*/ 	.word	0x0000bc20


	//   ....[34]....
        /*04f4*/ 	.word	0x0000bc50


	//   ....[35]....
        /*04f8*/ 	.word	0x0000be90


	//   ....[36]....
        /*04fc*/ 	.word	0x0000beb0


	//   ....[37]....
        /*0500*/ 	.word	0x0000c150


	//   ....[38]....
        /*0504*/ 	.word	0x0000c320


	//   ....[39]....
        /*0508*/ 	.word	0x0000c350


	//   ....[40]....
        /*050c*/ 	.word	0x0000c380


	//   ....[41]....
        /*0510*/ 	.word	0x0000c3b0


	//   ....[42]....
        /*0514*/ 	.word	0x0000c3e0


	//   ....[43]....
        /*0518*/ 	.word	0x0000c410


	//   ....[44]....
        /*051c*/ 	.word	0x0000c560


	//   ....[45]....
        /*0520*/ 	.word	0x0000c590


	//   ....[46]....
        /*0524*/ 	.word	0x0000c5c0


	//   ....[47]....
        /*0528*/ 	.word	0x0000c5f0


	//   ....[48]....
        /*052c*/ 	.word	0x0000c620


	//   ....[49]....
        /*0530*/ 	.word	0x0000c650


	//   ....[50]....
        /*0534*/ 	.word	0x0000c6e0


	//   ....[51]....
        /*0538*/ 	.word	0x0000c710


	//   ....[52]....
        /*053c*/ 	.word	0x0000c790


	//   ....[53]....
        /*0540*/ 	.word	0x0000df60


	//   ....[54]....
        /*0544*/ 	.word	0x0000df80


	//   ....[55]....
        /*0548*/ 	.word	0x0000e010


	//   ....[56]....
        /*054c*/ 	.word	0x0000e030


	//   ....[57]....
        /*0550*/ 	.word	0x0000e0b0


	//   ....[58]....
        /*0554*/ 	.word	0x0000e0d0


	//   ....[59]....
        /*0558*/ 	.word	0x0000e0e0


	//   ....[60]....
        /*055c*/ 	.word	0x0000e0f0


	//   ....[61]....
        /*0560*/ 	.word	0x0000e880


	//   ....[62]....
        /*0564*/ 	.word	0x0000e8c0


	//   ....[63]....
        /*0568*/ 	.word	0x0000e980


	//   ....[64]....
        /*056c*/ 	.word	0x0000e9a0


	//   ....[65]....
        /*0570*/ 	.word	0x0000ea40


	//   ....[66]....
        /*0574*/ 	.word	0x0000ea60


	//   ....[67]....
        /*0578*/ 	.word	0x0000ea70


	//   ....[68]....
        /*057c*/ 	.word	0x0000eaf0


	//   ....[69]....
        /*0580*/ 	.word	0x0000f360


	//   ....[70]....
        /*0584*/ 	.word	0x0000f380


	//   ....[71]....
        /*0588*/ 	.word	0x0000f520


	//   ....[72]....
        /*058c*/ 	.word	0x0000f550


	//   ....[73]....
        /*0590*/ 	.word	0x0000f660


	//   ....[74]....
        /*0594*/ 	.word	0x0000f670


	//   ....[75]....
        /*0598*/ 	.word	0x0000f6a0


	//   ....[76]....
        /*059c*/ 	.word	0x0000f6b0


	//   ....[77]....
        /*05a0*/ 	.word	0x0000fce0


	//   ....[78]....
        /*05a4*/ 	.word	0x0000fd40


	//   ....[79]....
        /*05a8*/ 	.word	0x0000ff00


	//   ....[80]....
        /*05ac*/ 	.word	0x0000ff40


	//   ....[81]....
        /*05b0*/ 	.word	0x0000ff50


	//   ....[82]....
        /*05b4*/ 	.word	0x0000ff60


	//   ....[83]....
        /*05b8*/ 	.word	0x000100b0


	//   ....[84]....
        /*05bc*/ 	.word	0x00010200


	//   ....[85]....
        /*05c0*/ 	.word	0x00010a40


	//   ....[86]....
        /*05c4*/ 	.word	0x00010a60


	//   ....[87]....
        /*05c8*/ 	.word	0x00010ab0


	//   ....[88]....
        /*05cc*/ 	.word	0x00010ac0


	//   ....[89]....
        /*05d0*/ 	.word	0x00010b00


	//   ....[90]....
        /*05d4*/ 	.word	0x00010b10


	//   ....[91]....
        /*05d8*/ 	.word	0x00010b20


	//   ....[92]....
        /*05dc*/ 	.word	0x00010b60


	//   ....[93]....
        /*05e0*/ 	.word	0x00010e80


	//   ....[94]....
        /*05e4*/ 	.word	0x00010ec0


	//   ....[95]....
        /*05e8*/ 	.word	0x00010ee0


	//   ....[96]....
        /*05ec*/ 	.word	0x00010f00


	//   ....[97]....
        /*05f0*/ 	.word	0x00010f30


	//   ....[98]....
        /*05f4*/ 	.word	0x00010f50


	//   ....[99]....
        /*05f8*/ 	.word	0x00011050


	//   ....[100]....
        /*05fc*/ 	.word	0x000111a0


	//   ....[101]....
        /*0600*/ 	.word	0x000117a0


	//   ....[102]....
        /*0604*/ 	.word	0x000117d0


	//   ....[103]....
        /*0608*/ 	.word	0x00011800


	//   ....[104]....
        /*060c*/ 	.word	0x00011830


	//   ....[105]....
        /*0610*/ 	.word	0x00011860


	//   ....[106]....
        /*0614*/ 	.word	0x00011890


	//   ....[107]....
        /*0618*/ 	.word	0x000118c0


	//   ....[108]....
        /*061c*/ 	.word	0x000118f0


	//   ....[109]....
        /*0620*/ 	.word	0x00011a70


	//   ....[110]....
        /*0624*/ 	.word	0x00011aa0


	//   ....[111]....
        /*0628*/ 	.word	0x00011ad0


	//   ....[112]....
        /*062c*/ 	.word	0x00011b00


	//   ....[113]....
        /*0630*/ 	.word	0x00011b30


	//   ....[114]....
        /*0634*/ 	.word	0x00011b60


	//   ....[115]....
        /*0638*/ 	.word	0x00011c20


	//   ....[116]....
        /*063c*/ 	.word	0x00011c40


	//   ....[117]....
        /*0640*/ 	.word	0x00011cb0


	//   ....[118]....
        /*0644*/ 	.word	0x00012120


	//   ....[119]....
        /*0648*/ 	.word	0x00012640


	//   ....[120]....
        /*064c*/ 	.word	0x00012730


	//   ....[121]....
        /*0650*/ 	.word	0x000127d0


	//   ....[122]....
        /*0654*/ 	.word	0x00012830


	//   ....[123]....
        /*0658*/ 	.word	0x00012920


	//   ....[124]....
        /*065c*/ 	.word	0x00012990


	//   ....[125]....
        /*0660*/ 	.word	0x00012a80


	//   ....[126]....
        /*0664*/ 	.word	0x00012af0


	//   ....[127]....
        /*0668*/ 	.word	0x00012b90


	//   ....[128]....
        /*066c*/ 	.word	0x00012c90


	//   ....[129]....
        /*0670*/ 	.word	0x00012d20


	//   ....[130]....
        /*0674*/ 	.word	0x00012d80


	//   ....[131]....
        /*0678*/ 	.word	0x00012e70


	//   ....[132]....
        /*067c*/ 	.word	0x00012ef0


	//   ....[133]....
        /*0680*/ 	.word	0x00012ff0


	//   ....[134]....
        /*0684*/ 	.word	0x00013060


	//   ....[135]....
        /*0688*/ 	.word	0x00013140


	//   ....[136]....
        /*068c*/ 	.word	0x00013450


	//   ....[137]....
        /*0690*/ 	.word	0x00013510


	//   ....[138]....
        /*0694*/ 	.word	0x00013780


	//   ....[139]....
        /*0698*/ 	.word	0x000137d0


	//   ....[140]....
        /*069c*/ 	.word	0x000139e0


	//   ....[141]....
        /*06a0*/ 	.word	0x00013a30


	//   ....[142]....
        /*06a4*/ 	.word	0x00013be0


	//   ....[143]....
        /*06a8*/ 	.word	0x00013c30


	//   ....[144]....
        /*06ac*/ 	.word	0x00013d70


	//   ....[145]....
        /*06b0*/ 	.word	0x00013e70


	//   ....[146]....
        /*06b4*/ 	.word	0x000140e0


	//   ....[147]....
        /*06b8*/ 	.word	0x00014130


	//   ....[148]....
        /*06bc*/ 	.word	0x00014300


	//   ....[149]....
        /*06c0*/ 	.word	0x00014350


	//   ....[150]....
        /*06c4*/ 	.word	0x00014520


	//   ....[151]....
        /*06c8*/ 	.word	0x00014570


	//   ....[152]....
        /*06cc*/ 	.word	0x00014660


	//   ....[153]....
        /*06d0*/ 	.word	0x00014700


	//   ....[154]....
        /*06d4*/ 	.word	0x00014760


	//   ....[155]....
        /*06d8*/ 	.word	0x00014810


	//   ....[156]....
        /*06dc*/ 	.word	0x00014870


	//   ....[157]....
        /*06e0*/ 	.word	0x00014920


	//   ....[158]....
        /*06e4*/ 	.word	0x00014980


	//   ....[159]....
        /*06e8*/ 	.word	0x00014a30


	//   ....[160]....
        /*06ec*/ 	.word	0x00014b20


	//   ....[161]....
        /*06f0*/ 	.word	0x00014bf0


	//   ....[162]....
        /*06f4*/ 	.word	0x00014d10


	//   ....[163]....
        /*06f8*/ 	.word	0x00014e10


	//   ....[164]....
        /*06fc*/ 	.word	0x00014f40


	//   ....[165]....
        /*0700*/ 	.word	0x00015020


	//   ....[166]....
        /*0704*/ 	.word	0x00015120


	//   ....[167]....
        /*0708*/ 	.word	0x00015200


	//   ....[168]....
        /*070c*/ 	.word	0x00015290


	//   ....[169]....
        /*0710*/ 	.word	0x00015330


	//   ....[170]....
        /*0714*/ 	.word	0x00015450


	//   ....[171]....
        /*0718*/ 	.word	0x000154c0


	//   ....[172]....
        /*071c*/ 	.word	0x00015530


	//   ....[173]....
        /*0720*/ 	.word	0x000155a0


	//   ....[174]....
        /*0724*/ 	.word	0x00015610


	//   ....[175]....
        /*0728*/ 	.word	0x00015690


	//   ....[176]....
        /*072c*/ 	.word	0x00015720


	//   ....[177]....
        /*0730*/ 	.word	0x000157b0


	//   ....[178]....
        /*0734*/ 	.word	0x00015820


	//   ....[179]....
        /*0738*/ 	.word	0x00015890


	//   ....[180]....
        /*073c*/ 	.word	0x00015900


	//   ....[181]....
        /*0740*/ 	.word	0x00015980


	//   ....[182]....
        /*0744*/ 	.word	0x000159f0


	//   ....[183]....
        /*0748*/ 	.word	0x00015a90


	//   ....[184]....
        /*074c*/ 	.word	0x00015b20


	//   ....[185]....
        /*0750*/ 	.word	0x00015c40


	//----- nvinfo : EIATTR_REG_RECONFIG
	.align		4
.L_714:
        /*0754*/ 	.byte	0x01, 0x54
	.zero		2


	//----- nvinfo : EIATTR_SYSCALL_OFFSETS
	.align		4
        /*0758*/ 	.byte	0x04, 0x46
        /*075a*/ 	.short	(.L_716 - .L_715)


	//   ....[0]....
.L_715:
        /*075c*/ 	.word	0x00002ff0


	//   ....[1]....
        /*0760*/ 	.word	0x0000d330


	//   ....[2]....
        /*0764*/ 	.word	0x0000d480


	//   ....[3]....
        /*0768*/ 	.word	0x0000d570


	//   ....[4]....
        /*076c*/ 	.word	0x0000e490


	//   ....[5]....
        /*0770*/ 	.word	0x0000ed70


	//----- nvinfo : EIATTR_MBARRIER_INSTR_OFFSETS
	.align		4
.L_716:
        /*0774*/ 	.byte	0x04, 0x39
        /*0776*/ 	.short	(.L_718 - .L_717)


	//   ....[0]....
.L_717:
        /*0778*/ 	.word	0x00000190
        /*077c*/ 	.word	0x000000ff
        /*0780*/ 	.word	0x00038800
        /*0784*/ 	.short	0x0100
        /*0786*/ 	.byte	0x08
	.zero		1


	//   ....[1]....
        /*0788*/ 	.word	0x000001a0
        /*078c*/ 	.word	0x000000ff
        /*0790*/ 	.word	0x00038810
        /*0794*/ 	.short	0x0100
        /*0796*/ 	.byte	0x08
	.zero		1


	//   ....[2]....
        /*0798*/ 	.word	0x000001b0
        /*079c*/ 	.word	0x000000ff
        /*07a0*/ 	.word	0x00038820
        /*07a4*/ 	.short	0x0100
        /*07a6*/ 	.byte	0x08
	.zero		1


	//   ....[3]....
        /*07a8*/ 	.word	0x00000260
        /*07ac*/ 	.word	0x000000ff
        /*07b0*/ 	.word	0x00038830
        /*07b4*/ 	.short	0x0100
        /*07b6*/ 	.byte	0x06
	.zero		1


	//   ....[4]....
        /*07b8*/ 	.word	0x00000270
        /*07bc*/ 	.word	0x000000ff
        /*07c0*/ 	.word	0x00038840
        /*07c4*/ 	.short	0x0100
        /*07c6*/ 	.byte	0x06
	.zero		1


	//   ....[5]....
        /*07c8*/ 	.word	0x00000280
        /*07cc*/ 	.word	0x000000ff
        /*07d0*/ 	.word	0x00038838
        /*07d4*/ 	.short	0x0100
        /*07d6*/ 	.byte	0x06
	.zero		1


	//   ....[6]....
        /*07d8*/ 	.word	0x00000290
        /*07dc*/ 	.word	0x000000ff
        /*07e0*/ 	.word	0x00038848
        /*07e4*/ 	.short	0x0100
        /*07e6*/ 	.byte	0x06
	.zero		1


	//   ....[7]....
        /*07e8*/ 	.word	0x000003c0
        /*07ec*/ 	.word	0x000000ff
        /*07f0*/ 	.word	0x00038850
        /*07f4*/ 	.short	0x0100
        /*07f6*/ 	.byte	0x08
	.zero		1


	//   ....[8]....
        /*07f8*/ 	.word	0x000003d0
        /*07fc*/ 	.word	0x000000ff
        /*0800*/ 	.word	0x00038860
        /*0804*/ 	.short	0x0100
        /*0806*/ 	.byte	0x08
	.zero		1


	//   ....[9]....
        /*0808*/ 	.word	0x000003e0
        /*080c*/ 	.word	0x000000ff
        /*0810*/ 	.word	0x00038858
        /*0814*/ 	.short	0x0100
        /*0816*/ 	.byte	0x08
	.zero		1


	//   ....[10]....
        /*0818*/ 	.word	0x000003f0
        /*081c*/ 	.word	0x000000ff
        /*0820*/ 	.word	0x00038868
        /*0824*/ 	.short	0x0100
        /*0826*/ 	.byte	0x08
	.zero		1


	//   ....[11]....
        /*0828*/ 	.word	0x000004e0
        /*082c*/ 	.word	0x000000ff
        /*0830*/ 	.word	0x00038870
        /*0834*/ 	.short	0x0100
        /*0836*/ 	.byte	0x06
	.zero		1


	//   ....[12]....
        /*0838*/ 	.word	0x000004f0
        /*083c*/ 	.word	0x000000ff
        /*0840*/ 	.word	0x00038880
        /*0844*/ 	.short	0x0100
        /*0846*/ 	.byte	0x06
	.zero		1


	//   ....[13]....
        /*0848*/ 	.word	0x00000500
        /*084c*/ 	.word	0x000000ff
        /*0850*/ 	.word	0x00038878
        /*0854*/ 	.short	0x0100
        /*0856*/ 	.byte	0x06
	.zero		1


	//   ....[14]....
        /*0858*/ 	.word	0x00000510
        /*085c*/ 	.word	0x000000ff
        /*0860*/ 	.word	0x00038888
        /*0864*/ 	.short	0x0100
        /*0866*/ 	.byte	0x06
	.zero		1


	//   ....[15]....
        /*0868*/ 	.word	0x00000640
        /*086c*/ 	.word	0x000000ff
        /*0870*/ 	.word	0x00038890
        /*0874*/ 	.short	0x0100
        /*0876*/ 	.byte	0x08
	.zero		1


	//   ....[16]....
        /*0878*/ 	.word	0x00000650
        /*087c*/ 	.word	0x000000ff
        /*0880*/ 	.word	0x000388a0
        /*0884*/ 	.short	0x0100
        /*0886*/ 	.byte	0x08
	.zero		1


	//   ....[17]....
        /*0888*/ 	.word	0x00000660
        /*088c*/ 	.word	0x000000ff
        /*0890*/ 	.word	0x00038898
        /*0894*/ 	.short	0x0100
        /*0896*/ 	.byte	0x08
	.zero		1


	//   ....[18]....
        /*0898*/ 	.word	0x00000670
        /*089c*/ 	.word	0x000000ff
        /*08a0*/ 	.word	0x000388a8
        /*08a4*/ 	.short	0x0100
        /*08a6*/ 	.byte	0x08
	.zero		1


	//   ....[19]....
        /*08a8*/ 	.word	0x000007b0
        /*08ac*/ 	.word	0x000000ff
        /*08b0*/ 	.word	0x000388b0
        /*08b4*/ 	.short	0x0100
        /*08b6*/ 	.byte	0x08
	.zero		1


	//   ....[20]....
        /*08b8*/ 	.word	0x000007c0
        /*08bc*/ 	.word	0x000000ff
        /*08c0*/ 	.word	0x000388c0
        /*08c4*/ 	.short	0x0100
        /*08c6*/ 	.byte	0x08
	.zero		1


	//   ....[21]....
        /*08c8*/ 	.word	0x000007d0
        /*08cc*/ 	.word	0x000000ff
        /*08d0*/ 	.word	0x000388b8
        /*08d4*/ 	.short	0x0100
        /*08d6*/ 	.byte	0x08
	.zero		1


	//   ....[22]....
        /*08d8*/ 	.word	0x000007e0
        /*08dc*/ 	.word	0x000000ff
        /*08e0*/ 	.word	0x000388c8
        /*08e4*/ 	.short	0x0100
        /*08e6*/ 	.byte	0x08
	.zero		1


	//   ....[23]....
        /*08e8*/ 	.word	0x00001a30
        /*08ec*/ 	.word	0x000000ff
        /*08f0*/ 	.word	0x00000000
        /*08f4*/ 	.short	0x0101
        /*08f6*/ 	.byte	0x06
	.zero		1


	//   ....[24]....
        /*08f8*/ 	.word	0x00002500
        /*08fc*/ 	.word	0x000000ff
        /*0900*/ 	.word	0x00000000
        /*0904*/ 	.short	0x0101
        /*0906*/ 	.byte	0x06
	.zero		1


	//   ....[25]....
        /*0908*/ 	.word	0x00003060
        /*090c*/ 	.word	0x000000ff
        /*0910*/ 	.word	0x00038800
        /*0914*/ 	.short	0x010a
        /*0916*/ 	.byte	0x28
	.zero		1


	//   ....[26]....
        /*0918*/ 	.word	0x000030d0
        /*091c*/ 	.word	0x00000007
        /*0920*/ 	.word	0x00038830
        /*0924*/ 	.short	0x010a
        /*0926*/ 	.byte	0x3f
	.zero		1


	//   ....[27]....
        /*0928*/ 	.word	0x00003110
        /*092c*/ 	.word	0x00000007
        /*0930*/ 	.word	0x00038830
        /*0934*/ 	.short	0x010a
        /*0936*/ 	.byte	0x3f
	.zero		1


	//   ....[28]....
        /*0938*/ 	.word	0x00003390
        /*093c*/ 	.word	0x000000ff
        /*0940*/ 	.word	0x00038810
        /*0944*/ 	.short	0x010a
        /*0946*/ 	.byte	0x28
	.zero		1


	//   ....[29]....
        /*0948*/ 	.word	0x000033d0
        /*094c*/ 	.word	0x00000007
        /*0950*/ 	.word	0x00038850
        /*0954*/ 	.short	0x010a
        /*0956*/ 	.byte	0x3f
	.zero		1


	//   ....[30]....
        /*0958*/ 	.word	0x00003410
        /*095c*/ 	.word	0x00000007
        /*0960*/ 	.word	0x00038850
        /*0964*/ 	.short	0x010a
        /*0966*/ 	.byte	0x3f
	.zero		1


	//   ....[31]....
        /*0968*/ 	.word	0x00004a20
        /*096c*/ 	.word	0x000000ff
        /*0970*/ 	.word	0x00000000
        /*0974*/ 	.short	0x0101
        /*0976*/ 	.byte	0x06
	.zero		1


	//   ....[32]....
        /*0978*/ 	.word	0x00005940
        /*097c*/ 	.word	0x000000ff
        /*0980*/ 	.word	0x00000000
        /*0984*/ 	.short	0x0101
        /*0986*/ 	.byte	0x06
	.zero		1


	//   ....[33]....
        /*0988*/ 	.word	0x00005a50
        /*098c*/ 	.word	0x000000ff
        /*0990*/ 	.word	0x00038830
        /*0994*/ 	.short	0x010a
        /*0996*/ 	.byte	0x06
	.zero		1


	//   ....[34]....
        /*0998*/ 	.word	0x00005a90
        /*099c*/ 	.word	0x000000ff
        /*09a0*/ 	.word	0x00038830
        /*09a4*/ 	.short	0x010a
        /*09a6*/ 	.byte	0x06
	.zero		1


	//   ....[35]....
        /*09a8*/ 	.word	0x00005c70
        /*09ac*/ 	.word	0x000000ff
        /*09b0*/ 	.word	0x00038850
        /*09b4*/ 	.short	0x010a
        /*09b6*/ 	.byte	0x06
	.zero		1


	//   ....[36]....
        /*09b8*/ 	.word	0x00005cb0
        /*09bc*/ 	.word	0x000000ff
        /*09c0*/ 	.word	0x00038850
        /*09c4*/ 	.short	0x010a
        /*09c6*/ 	.byte	0x06
	.zero		1


	//   ....[37]....
        /*09c8*/ 	.word	0x00007220
        /*09cc*/ 	.word	0x000000ff
        /*09d0*/ 	.word	0x00000000
        /*09d4*/ 	.short	0x0101
        /*09d6*/ 	.byte	0x0a
	.zero		1


	//   ....[38]....
        /*09d8*/ 	.word	0x000087c0
        /*09dc*/ 	.word	0x000000ff
        /*09e0*/ 	.word	0x00000000
        /*09e4*/ 	.short	0x0101
        /*09e6*/ 	.byte	0x06
	.zero		1


	//   ....[39]....
        /*09e8*/ 	.word	0x0000adf0
        /*09ec*/ 	.word	0x000000ff
        /*09f0*/ 	.word	0x00000000
        /*09f4*/ 	.short	0x0101
        /*09f6*/ 	.byte	0x05
	.zero		1


	//   ....[40]....
        /*09f8*/ 	.word	0x0000dcc0
        /*09fc*/ 	.word	0x0000001e
        /*0a00*/ 	.word	0x00038840
        /*0a04*/ 	.short	0x010a
        /*0a06*/ 	.byte	0x3f
	.zero		1


	//   ....[41]....
        /*0a08*/ 	.word	0x0000e1f0
        /*0a0c*/ 	.word	0x0000001e
        /*0a10*/ 	.word	0x00038830
        /*0a14*/ 	.short	0x0107
        /*0a16*/ 	.byte	0x3f
	.zero		1


	//   ....[42]....
        /*0a18*/ 	.word	0x0000e2d0
        /*0a1c*/ 	.word	0x0000001e
        /*0a20*/ 	.word	0x00038830
        /*0a24*/ 	.short	0x0101
        /*0a26*/ 	.byte	0x3f
	.zero		1


	//   ....[43]....
        /*0a28*/ 	.word	0x0000ebb0
        /*0a2c*/ 	.word	0x00000017
        /*0a30*/ 	.word	0x00038800
        /*0a34*/ 	.short	0x0107
        /*0a36*/ 	.byte	0x3f
	.zero		1


	//   ....[44]....
        /*0a38*/ 	.word	0x0000ec40
        /*0a3c*/ 	.word	0x00000017
        /*0a40*/ 	.word	0x00038800
        /*0a44*/ 	.short	0x0101
        /*0a46*/ 	.byte	0x3f
	.zero		1


	//   ....[45]....
        /*0a48*/ 	.word	0x0000f950
        /*0a4c*/ 	.word	0x00000017
        /*0a50*/ 	.word	0x00038810
        /*0a54*/ 	.short	0x0107
        /*0a56*/ 	.byte	0x3f
	.zero		1


	//   ....[46]....
        /*0a58*/ 	.word	0x0000fa50
        /*0a5c*/ 	.word	0x00000017
        /*0a60*/ 	.word	0x00038810
        /*0a64*/ 	.short	0x0101
        /*0a66*/ 	.byte	0x3f
	.zero		1


	//   ....[47]....
        /*0a68*/ 	.word	0x0000fa70
        /*0a6c*/ 	.word	0x00000017
        /*0a70*/ 	.word	0x00038820
        /*0a74*/ 	.short	0x010a
        /*0a76*/ 	.byte	0x3f
	.zero		1


	//   ....[48]....
        /*0a78*/ 	.word	0x0000fb00
        /*0a7c*/ 	.word	0x0000001e
        /*0a80*/ 	.word	0x00038860
        /*0a84*/ 	.short	0x010a
        /*0a86*/ 	.byte	0x3f
	.zero		1


	//   ....[49]....
        /*0a88*/ 	.word	0x00010420
        /*0a8c*/ 	.word	0x0000001e
        /*0a90*/ 	.word	0x00038850
        /*0a94*/ 	.short	0x0107
        /*0a96*/ 	.byte	0x3f
	.zero		1


	//   ....[50]....
        /*0a98*/ 	.word	0x000104f0
        /*0a9c*/ 	.word	0x0000001e
        /*0aa0*/ 	.word	0x00038850
        /*0aa4*/ 	.short	0x0101
        /*0aa6*/ 	.byte	0x3f
	.zero		1


	//   ....[51]....
        /*0aa8*/ 	.word	0x000108a0
        /*0aac*/ 	.word	0x00000006
        /*0ab0*/ 	.word	0x00038840
        /*0ab4*/ 	.short	0x010a
        /*0ab6*/ 	.byte	0x3f
	.zero		1


	//   ....[52]....
        /*0ab8*/ 	.word	0x00010be0
        /*0abc*/ 	.word	0x00000006
        /*0ac0*/ 	.word	0x00038830
        /*0ac4*/ 	.short	0x0107
        /*0ac6*/ 	.byte	0x3f
	.zero		1


	//   ....[53]....
        /*0ac8*/ 	.word	0x00010ca0
        /*0acc*/ 	.word	0x00000006
        /*0ad0*/ 	.word	0x00038830
        /*0ad4*/ 	.short	0x0101
        /*0ad6*/ 	.byte	0x3f
	.zero		1


	//   ....[54]....
        /*0ad8*/ 	.word	0x00010cd0
        /*0adc*/ 	.word	0x00000006
        /*0ae0*/ 	.word	0x00038860
        /*0ae4*/ 	.short	0x010a
        /*0ae6*/ 	.byte	0x3f
	.zero		1


	//   ....[55]....
        /*0ae8*/ 	.word	0x000113a0
        /*0aec*/ 	.word	0x00000006
        /*0af0*/ 	.word	0x00038850
        /*0af4*/ 	.short	0x0107
        /*0af6*/ 	.byte	0x3f
	.zero		1


	//   ....[56]....
        /*0af8*/ 	.word	0x00011460
        /*0afc*/ 	.word	0x00000006
        /*0b00*/ 	.word	0x00038850
        /*0b04*/ 	.short	0x0101
        /*0b06*/ 	.byte	0x3f
	.zero		1


	//   ....[57]....
        /*0b08*/ 	.word	0x000120a0
        /*0b0c*/ 	.word	0x00000007
        /*0b10*/ 	.word	0x00038820
        /*0b14*/ 	.short	0x010a
        /*0b16*/ 	.byte	0x3f
	.zero		1


	//   ....[58]....
        /*0b18*/ 	.word	0x00012220
        /*0b1c*/ 	.word	0x00000005
        /*0b20*/ 	.word	0x00038840
        /*0b24*/ 	.short	0x010a
        /*0b26*/ 	.byte	0x3f
	.zero		1


	//   ....[59]....
        /*0b28*/ 	.word	0x000122c0
        /*0b2c*/ 	.word	0x00000003
        /*0b30*/ 	.word	0x00038840
        /*0b34*/ 	.short	0x010a
        /*0b36*/ 	.byte	0x3f
	.zero		1


	//   ....[60]....
        /*0b38*/ 	.word	0x00012300
        /*0b3c*/ 	.word	0x00000005
        /*0b40*/ 	.word	0x00038860
        /*0b44*/ 	.short	0x010a
        /*0b46*/ 	.byte	0x3f
	.zero		1


	//   ....[61]....
        /*0b48*/ 	.word	0x00012340
        /*0b4c*/ 	.word	0x00000003
        /*0b50*/ 	.word	0x00038860
        /*0b54*/ 	.short	0x010a
        /*0b56*/ 	.byte	0x3f
	.zero		1


	//   ....[62]....
        /*0b58*/ 	.word	0x000123b0
        /*0b5c*/ 	.word	0x00000000
        /*0b60*/ 	.word	0x00038800
        /*0b64*/ 	.short	0x010a
        /*0b66*/ 	.byte	0x3f
	.zero		1


	//   ....[63]....
        /*0b68*/ 	.word	0x00012400
        /*0b6c*/ 	.word	0x00000007
        /*0b70*/ 	.word	0x00038830
        /*0b74*/ 	.short	0x010a
        /*0b76*/ 	.byte	0x3f
	.zero		1


	//   ....[64]....
        /*0b78*/ 	.word	0x00012460
        /*0b7c*/ 	.word	0x00000006
        /*0b80*/ 	.word	0x00038810
        /*0b84*/ 	.short	0x010a
        /*0b86*/ 	.byte	0x3f
	.zero		1


	//   ....[65]....
        /*0b88*/ 	.word	0x000124b0
        /*0b8c*/ 	.word	0x00000007
        /*0b90*/ 	.word	0x00038850
        /*0b94*/ 	.short	0x010a
        /*0b96*/ 	.byte	0x3f
	.zero		1


	//   ....[66]....
        /*0b98*/ 	.word	0x00012510
        /*0b9c*/ 	.word	0x00000004
        /*0ba0*/ 	.word	0x00038830
        /*0ba4*/ 	.short	0x010a
        /*0ba6*/ 	.byte	0x3f
	.zero		1


	//   ....[67]....
        /*0ba8*/ 	.word	0x00012570
        /*0bac*/ 	.word	0x00000004
        /*0bb0*/ 	.word	0x00038850
        /*0bb4*/ 	.short	0x010a
        /*0bb6*/ 	.byte	0x3f
	.zero		1


	//   ....[68]....
        /*0bb8*/ 	.word	0x00012680
        /*0bbc*/ 	.word	0x0000001e
        /*0bc0*/ 	.word	0x00038840
        /*0bc4*/ 	.short	0x010a
        /*0bc6*/ 	.byte	0x3f
	.zero		1


	//   ....[69]....
        /*0bc8*/ 	.word	0x00013c70
        /*0bcc*/ 	.word	0x00000017
        /*0bd0*/ 	.word	0x00038820
        /*0bd4*/ 	.short	0x010a
        /*0bd6*/ 	.byte	0x3f
	.zero		1


	//   ....[70]....
        /*0bd8*/ 	.word	0x00013cc0
        /*0bdc*/ 	.word	0x0000001e
        /*0be0*/ 	.word	0x00038860
        /*0be4*/ 	.short	0x010a
        /*0be6*/ 	.byte	0x3f
	.zero		1


	//   ....[71]....
        /*0be8*/ 	.word	0x000145b0
        /*0bec*/ 	.word	0x00000006
        /*0bf0*/ 	.word	0x00038840
        /*0bf4*/ 	.short	0x010a
        /*0bf6*/ 	.byte	0x3f
	.zero		1


	//   ....[72]....
        /*0bf8*/ 	.word	0x00014a70
        /*0bfc*/ 	.word	0x00000006
        /*0c00*/ 	.word	0x00038860
        /*0c04*/ 	.short	0x010a
        /*0c06*/ 	.byte	0x3f
	.zero		1


	//   ....[73]....
        /*0c08*/ 	.word	0x00015b60
        /*0c0c*/ 	.word	0x00000007
        /*0c10*/ 	.word	0x00038820
        /*0c14*/ 	.short	0x010a
        /*0c16*/ 	.byte	0x3f
	.zero		1


	//   ....[74]....
        /*0c18*/ 	.word	0x00015d00
        /*0c1c*/ 	.word	0x00000005
        /*0c20*/ 	.word	0x00038840
        /*0c24*/ 	.short	0x010a
        /*0c26*/ 	.byte	0x3f
	.zero		1


	//   ....[75]....
        /*0c28*/ 	.word	0x00015d50
        /*0c2c*/ 	.word	0x00000003
        /*0c30*/ 	.word	0x00038840
        /*0c34*/ 	.short	0x010a
        /*0c36*/ 	.byte	0x3f
	.zero		1


	//   ....[76]....
        /*0c38*/ 	.word	0x00015da0
        /*0c3c*/ 	.word	0x00000005
        /*0c40*/ 	.word	0x00038860
        /*0c44*/ 	.short	0x010a
        /*0c46*/ 	.byte	0x3f
	.zero		1


	//----- nvinfo : EIATTR_NUM_MBARRIERS
	.align		4
.L_718:
        /*0c48*/ 	.byte	0x03, 0x38
        /*0c4a*/ 	.short	0x0017


	//----- nvinfo : EIATTR_EXIT_INSTR_OFFSETS
	.align		4
        /*0c4c*/ 	.byte	0x04, 0x1c
        /*0c4e*/ 	.short	(.L_720 - .L_719)


	//   ....[0]....
.L_719:
        /*0c50*/ 	.word	0x000009a0


	//   ....[1]....
        /*0c54*/ 	.word	0x0000c100


	//   ....[2]....
        /*0c58*/ 	.word	0x00012390


	//----- nvinfo : EIATTR_MAX_THREADS
	.align		4
.L_720:
        /*0c5c*/ 	.byte	0x04, 0x05
        /*0c5e*/ 	.short	(.L_722 - .L_721)
.L_721:
        /*0c60*/ 	.word	0x00000180
        /*0c64*/ 	.word	0x00000001
        /*0c68*/ 	.word	0x00000001


	//----- nvinfo : EIATTR_CRS_STACK_SIZE
	.align		4
.L_722:
        /*0c6c*/ 	.byte	0x04, 0x1e
        /*0c6e*/ 	.short	(.L_724 - .L_723)
.L_723:
        /*0c70*/ 	.word	0x00000000


	//----- nvinfo : EIATTR_CBANK_PARAM_SIZE
	.align		4
.L_724:
        /*0c74*/ 	.byte	0x03, 0x19
        /*0c76*/ 	.short	0x0bf0


	//----- nvinfo : EIATTR_PARAM_CBANK
	.align		4
        /*0c78*/ 	.byte	0x04, 0x0a
        /*0c7a*/ 	.short	(.L_726 - .L_725)
	.align		4
.L_725:
        /*0c7c*/ 	.word	index@(.nv.constant0._ZN7cutlass13device_kernelIN5flash11enable_sm90INS1_16FlashAttnFwdSm90INS1_25CollectiveMainloopFwdSm90ILi2EN4cute5tupleIJNS5_1CILi1EEES8_S8_EEENS6_IJNS7_ILi64EEESA_SA_EEELi512ENS_10bfloat16_tEfNS_4arch4Sm90ELb0ELb0ELb1ELb1ELb1ELb0ELb1ELb0ELb0ELb1ELb0ELb0EEENS1_21CollectiveEpilogueFwdINS6_IJSA_NS7_ILi512EEESA_EEES9_SC_SE_Li256ELb1ELb1ELb0ELb0EEENS1_36VarlenDynamicPersistentTileSchedulerILi64ELi64ELi256ELi128ELb0ELb1ELb1ELb0ELb1ELb1EEEEEEEEEvNT_6ParamsE)
        /*0c80*/ 	.short	0x0210
        /*0c82*/ 	.short	0x0bf0


	//----- nvinfo : EIATTR_SW_WAR
	.align		4
.L_726:
        /*0c84*/ 	.byte	0x04, 0x36
        /*0c86*/ 	.short	(.L_728 - .L_727)
.L_727:
        /*0c88*/ 	.word	0x00000008
.L_728:


//--------------------- .nv.info._ZN7cutlass13device_kernelIN5flash11enable_sm90INS1_16FlashAttnFwdSm90INS1_25CollectiveMainloopFwdSm90ILi2EN4cute5tupleIJNS5_1CILi1EEES8_S8_EEENS6_IJNS7_ILi64EEESA_SA_EEELi512ENS_10bfloat16_tEfNS_4arch4Sm90ELb0ELb0ELb1ELb1ELb1ELb1ELb1ELb0ELb0ELb1ELb0ELb0EEENS1_21CollectiveEpilogueFwdINS6_IJSA_NS7_ILi512EEESA_EEES9_SC_SE_Li256ELb1ELb1ELb0ELb0EEENS1_36VarlenDynamicPersistentTileSchedulerILi64ELi64ELi256ELi128ELb0ELb1ELb1ELb0ELb1ELb1EEEEEEEEEvNT_6ParamsE --------------------------
	.section	.nv.info._ZN7cutlass13device_kernelIN5flash11enable_sm90INS1_16FlashAttnFwdSm90INS1_25CollectiveMainloopFwdSm90ILi2EN4cute5tupleIJNS5_1CILi1EEES8_S8_EEENS6_IJNS7_ILi64EEESA_SA_EEELi512ENS_10bfloat16_tEfNS_4arch4Sm90ELb0ELb0ELb1ELb1ELb1ELb1ELb1ELb0ELb0ELb1ELb0ELb0EEENS1_21CollectiveEpilogueFwdINS6_IJSA_NS7_ILi512EEESA_EEES9_SC_SE_Li256ELb1ELb1ELb0ELb0EEENS1_36VarlenDynamicPersistentTileSchedulerILi64ELi64ELi256ELi128ELb0ELb1ELb1ELb0ELb1ELb1EEEEEEEEEvNT_6ParamsE,"",@"SHT_CUDA_INFO"
	.sectionflags	@""
	.align	4


	//----- nvinfo : EIATTR_CUDA_API_VERSION
	.align		4
        /*0000*/ 	.byte	0x04, 0x37
        /*0002*/ 	.short	(.L_730 - .L_729)
.L_729:
        /*0004*/ 	.word	0x00000082


	//----- nvinfo : EIATTR_KPARAM_INFO
	.align		4
.L_730:
        /*0008*/ 	.byte	0x04, 0x17
        /*000a*/ 	.short	(.L_732 - .L_731)
.L_731:
        /*000c*/ 	.word	0x00000000
        /*0010*/ 	.short	0x0000
        /*0012*/ 	.short	0x0070
        /*0014*/ 	.byte	0x00, 0xf0, 0x01, 0x2e


	//----- nvinfo : EIATTR_SPARSE_MMA_MASK
	.align		4
.L_732:
        /*0018*/ 	.byte	0x03, 0x50
        /*001a*/ 	.short	0x0000


	//----- nvinfo : EIATTR_MAXREG_COUNT
	.align		4
        /*001c*/ 	.byte	0x03, 0x1b
        /*001e*/ 	.short	0x00a8


	//----- nvinfo : EIATTR_NUM_BARRIERS
	.align		4
        /*0020*/ 	.byte	0x02, 0x4c
        /*0022*/ 	.byte	0x10
	.zero		1


	//----- nvinfo : EIATTR_EXTERNS
	.align		4
        /*0024*/ 	.byte	0x04, 0x0f
        /*0026*/ 	.short	(.L_734 - .L_733)


	//   ....[0]....
	.align		4
.L_733:
        /*0028*/ 	.word	index@(__assertfail)


	//----- nvinfo : EIATTR_ANNOTATIONS
	.align		4
.L_734:
        /*002c*/ 	.byte	0x04, 0x55
        /*002e*/ 	.short	(.L_736 - .L_735)


	//   ....[0]....
.L_735:
        /* <DEDUP_REMOVED lines=64> */


	//----- nvinfo : EIATTR_MERCURY_ISA_VERSION
	.align		4
.L_736:
        /*0420*/ 	.byte	0x03, 0x5f
        /*0422*/ 	.short	0x0101


	//----- nvinfo : EIATTR_UNUSED_LOAD_BYTE_OFFSET
	.align		4
        /*0424*/ 	.byte	0x04, 0x44
        /*0426*/ 	.short	(.L_738 - .L_737)


	//   ....[0]....
.L_737:
        /*0428*/ 	.word	0x00000a50
        /*042c*/ 	.word	0x0000fff0


	//   ....[1]....
        /*0430*/ 	.word	0x00010530
        /*0434*/ 	.word	0x0000fff0


	//----- nvinfo : EIATTR_INT_WARP_WIDE_INSTR_OFFSETS
	.align		4
.L_738:
        /*0438*/ 	.byte	0x04, 0x31
        /*043a*/ 	.short	(.L_740 - .L_739)


	//   ....[0]....
.L_739:
        /*043c*/ 	.word	0x00000130


	//   ....[1]....
        /*0440*/ 	.word	0x00000170


	//   ....[2]....
        /*0444*/ 	.word	0x000001e0


	//   ....[3]....
        /*0448*/ 	.word	0x00000250


	//   ....[4]....
        /*044c*/ 	.word	0x00016370


	//   ....[5]....
        /*0450*/ 	.word	0x00016400


	//   ....[6]....
        /*0454*/ 	.word	0x0001a920


	//   ....[7]....
        /*0458*/ 	.word	0x0001a9b0


	//----- nvinfo : EIATTR_COOP_GROUP_MASK_REGIDS
	.align		4
.L_740:
        /*045c*/ 	.byte	0x04, 0x29
        /*045e*/ 	.short	(.L_742 - .L_741)


	//   ....[0]....
.L_741:
        /*0460*/ 	.word	0xffffffff


	//   ....[1]....
        /*0464*/ 	.word	0xffffffff


	//   ....[2]....
        /*0468*/ 	.word	0xffffffff


	//   ....[3]....
        /*046c*/ 	.word	0xffffffff


	//   ....[4]....
        /*0470*/ 	.word	0xffffffff


	//   ....[5]....
        /*0474*/ 	.word	0xffffffff


	//   ....[6]....
        /*0478*/ 	.word	0xffffffff


	//   ....[7]....
        /*047c*/ 	.word	0xffffffff


	//   ....[8]....
        /*0480*/ 	.word	0xffffffff


	//   ....[9]....
        /*0484*/ 	.word	0xffffffff


	//   ....[10]....
        /*0488*/ 	.word	0xffffffff


	//   ....[11]....
        /*048c*/ 	.word	0xffffffff


	//   ....[12]....
        /*0490*/ 	.word	0xffffffff


	//   ....[13]....
        /*0494*/ 	.word	0xffffffff


	//   ....[14]....
        /*0498*/ 	.word	0xffffffff


	//   ....[15]....
        /*049c*/ 	.word	0xffffffff


	//   ....[16]....
        /*04a0*/ 	.word	0xffffffff


	//   ....[17]....
        /*04a4*/ 	.word	0xffffffff


	//   ....[18]....
        /*04a8*/ 	.word	0xffffffff


	//   ....[19]....
        /*04ac*/ 	.word	0xffffffff


	//   ....[20]....
        /*04b0*/ 	.word	0xffffffff


	//   ....[21]....
        /*04b4*/ 	.word	0xffffffff


	//   ....[22]....
        /*04b8*/ 	.word	0xffffffff


	//   ....[23]....
        /*04bc*/ 	.word	0xffffffff


	//   ....[24]....
        /*04c0*/ 	.word	0xffffffff


	//   ....[25]....
        /*04c4*/ 	.word	0xffffffff


	//   ....[26]....
        /*04c8*/ 	.word	0xffffffff


	//   ....[27]....
        /*04cc*/ 	.word	0xffffffff


	//   ....[28]....
        /*04d0*/ 	.word	0xffffffff


	//   ....[29]....
        /*04d4*/ 	.word	0xffffffff


	//   ....[30]....
        /*04d8*/ 	.word	0xffffffff


	//   ....[31]....
        /*04dc*/ 	.word	0xffffffff


	//   ....[32]....
        /*04e0*/ 	.word	0xffffffff


	//   ....[33]....
        /*04e4*/ 	.word	0xffffffff


	//   ....[34]....
        /*04e8*/ 	.word	0xffffffff


	//   ....[35]....
        /*04ec*/ 	.word	0xffffffff


	//   ....[36]....
        /*04f0*/ 	.word	0xffffffff


	//   ....[37]....
        /*04f4*/ 	.word	0xffffffff


	//   ....[38]....
        /*04f8*/ 	.word	0xffffffff


	//   ....[39]....
        /*04fc*/ 	.word	0xffffffff


	//   ....[40]....
        /*0500*/ 	.word	0xffffffff


	//   ....[41]....
        /*0504*/ 	.word	0xffffffff


	//   ....[42]....
        /*0508*/ 	.word	0xffffffff


	//   ....[43]....
        /*050c*/ 	.word	0xffffffff


	//   ....[44]....
        /*0510*/ 	.word	0xffffffff


	//   ....[45]....
        /*0514*/ 	.word	0xffffffff


	//   ....[46]....
        /*0518*/ 	.word	0xffffffff


	//   ....[47]....
        /*051c*/ 	.word	0xffffffff


	//   ....[48]....
        /*0520*/ 	.word	0xffffffff


	//   ....[49]....
        /*0524*/ 	.word	0xffffffff


	//   ....[50]....
        /*0528*/ 	.word	0xffffffff


	//   ....[51]....
        /*052c*/ 	.word	0xffffffff


	//   ....[52]....
        /*0530*/ 	.word	0xffffffff


	//   ....[53]....
        /*0534*/ 	.word	0xffffffff


	//   ....[54]....
        /*0538*/ 	.word	0xffffffff


	//   ....[55]....
        /*053c*/ 	.word	0xffffffff


	//   ....[56]....
        /*0540*/ 	.word	0xffffffff


	//   ....[57]....
        /*0544*/ 	.word	0xffffffff


	//   ....[58]....
        /*0548*/ 	.word	0xffffffff


	//   ....[59]....
        /*054c*/ 	.word	0xffffffff


	//   ....[60]....
        /*0550*/ 	.word	0xffffffff


	//   ....[61]....
        /*0554*/ 	.word	0xffffffff


	//   ....[62]....
        /*0558*/ 	.word	0xffffffff


	//   ....[63]....
        /*055c*/ 	.word	0xffffffff


	//   ....[64]....
        /*0560*/ 	.word	0xffffffff


	//   ....[65]....
        /*0564*/ 	.word	0xffffffff


	//   ....[66]....
        /*0568*/ 	.word	0xffffffff


	//   ....[67]....
        /*056c*/ 	.word	0xffffffff


	//   ....[68]....
        /*0570*/ 	.word	0xffffffff


	//   ....[69]....
        /*0574*/ 	.word	0xffffffff


	//   ....[70]....
        /*0578*/ 	.word	0xffffffff


	//   ....[71]....
        /*057c*/ 	.word	0xffffffff


	//   ....[72]....
        /*0580*/ 	.word	0xffffffff


	//   ....[73]....
        /*0584*/ 	.word	0xffffffff


	//   ....[74]....
        /*0588*/ 	.word	0xffffffff


	//   ....[75]....
        /*058c*/ 	.word	0xffffffff


	//   ....[76]....
        /*0590*/ 	.word	0xffffffff


	//   ....[77]....
        /*0594*/ 	.word	0xffffffff


	//   ....[78]....
        /*0598*/ 	.word	0xffffffff


	//   ....[79]....
        /*059c*/ 	.word	0xffffffff


	//   ....[80]....
        /*05a0*/ 	.word	0xffffffff


	//   ....[81]....
        /*05a4*/ 	.word	0xffffffff


	//   ....[82]....
        /*05a8*/ 	.word	0xffffffff


	//   ....[83]....
        /*05ac*/ 	.word	0xffffffff


	//   ....[84]....
        /*05b0*/ 	.word	0xffffffff


	//   ....[85]....
        /*05b4*/ 	.word	0xffffffff


	//   ....[86]....
        /*05b8*/ 	.word	0xffffffff


	//   ....[87]....
        /*05bc*/ 	.word	0xffffffff


	//   ....[88]....
        /*05c0*/ 	.word	0xffffffff


	//   ....[89]....
        /*05c4*/ 	.word	0xffffffff


	//   ....[90]....
        /*05c8*/ 	.word	0xffffffff


	//   ....[91]....
        /*05cc*/ 	.word	0xffffffff


	//   ....[92]....
        /*05d0*/ 	.word	0xffffffff


	//   ....[93]....
        /*05d4*/ 	.word	0xffffffff


	//   ....[94]....
        /*05d8*/ 	.word	0xffffffff


	//   ....[95]....
        /*05dc*/ 	.word	0xffffffff


	//   ....[96]....
        /*05e0*/ 	.word	0xffffffff


	//   ....[97]....
        /*05e4*/ 	.word	0xffffffff


	//   ....[98]....
        /*05e8*/ 	.word	0xffffffff


	//   ....[99]....
        /*05ec*/ 	.word	0xffffffff


	//   ....[100]....
        /*05f0*/ 	.word	0xffffffff


	//   ....[101]....
        /*05f4*/ 	.word	0xffffffff


	//   ....[102]....
        /*05f8*/ 	.word	0xffffffff


	//   ....[103]....
        /*05fc*/ 	.word	0xffffffff


	//   ....[104]....
        /*0600*/ 	.word	0xffffffff


	//   ....[105]....
        /*0604*/ 	.word	0xffffffff


	//   ....[106]....
        /*0608*/ 	.word	0xffffffff


	//   ....[107]....
        /*060c*/ 	.word	0xffffffff


	//   ....[108]....
        /*0610*/ 	.word	0xffffffff


	//   ....[109]....
        /*0614*/ 	.word	0xffffffff


	//   ....[110]....
        /*0618*/ 	.word	0xffffffff


	//   ....[111]....
        /*061c*/ 	.word	0xffffffff


	//   ....[112]....
        /*0620*/ 	.word	0xffffffff


	//   ....[113]....
        /*0624*/ 	.word	0xffffffff


	//   ....[114]....
        /*0628*/ 	.word	0xffffffff


	//   ....[115]....
        /*062c*/ 	.word	0xffffffff


	//   ....[116]....
        /*0630*/ 	.word	0xffffffff


	//   ....[117]....
        /*0634*/ 	.word	0xffffffff


	//   ....[118]....
        /*0638*/ 	.word	0xffffffff


	//   ....[119]....
        /*063c*/ 	.word	0xffffffff


	//   ....[120]....
        /*0640*/ 	.word	0xffffffff


	//   ....[121]....
        /*0644*/ 	.word	0xffffffff


	//   ....[122]....
        /*0648*/ 	.word	0xffffffff


	//   ....[123]....
        /*064c*/ 	.word	0xffffffff


	//   ....[124]....
        /*0650*/ 	.word	0xffffffff


	//   ....[125]....
        /*0654*/ 	.word	0xffffffff


	//   ....[126]....
        /*0658*/ 	.word	0xffffffff


	//   ....[127]....
        /*065c*/ 	.word	0xffffffff


	//   ....[128]....
        /*0660*/ 	.word	0xffffffff


	//   ....[129]....
        /*0664*/ 	.word	0xffffffff


	//   ....[130]....
        /*0668*/ 	.word	0xffffffff


	//   ....[131]....
        /*066c*/ 	.word	0xffffffff


	//   ....[132]....
        /*0670*/ 	.word	0xffffffff


	//   ....[133]....
        /*0674*/ 	.word	0xffffffff


	//   ....[134]....
        /*0678*/ 	.word	0xffffffff


	//   ....[135]....
        /*067c*/ 	.word	0xffffffff


	//   ....[136]....
        /*0680*/ 	.word	0xffffffff


	//   ....[137]....
        /*0684*/ 	.word	0x0500000f


	//   ....[138]....
        /*0688*/ 	.word	0x0500000f


	//   ....[139]....
        /*068c*/ 	.word	0x0500000f


	//   ....[140]....
        /*0690*/ 	.word	0x0500000f


	//   ....[141]....
        /*0694*/ 	.word	0x0500000f


	//   ....[142]....
        /*0698*/ 	.word	0x0500000f


	//   ....[143]....
        /*069c*/ 	.word	0x0500000f


	//   ....[144]....
        /*06a0*/ 	.word	0x0500000f


	//   ....[145]....
        /*06a4*/ 	.word	0x0500000f


	//   ....[146]....
        /*06a8*/ 	.word	0x0500000f


	//   ....[147]....
        /*06ac*/ 	.word	0x0500000f


	//   ....[148]....
        /*06b0*/ 	.word	0x0500000f


	//   ....[149]....
        /*06b4*/ 	.word	0x0500000f


	//   ....[150]....
        /*06b8*/ 	.word	0x0500000f


	//   ....[151]....
        /*06bc*/ 	.word	0x0500000f


	//   ....[152]....
        /*06c0*/ 	.word	0x0500000f


	//   ....[153]....
        /*06c4*/ 	.word	0x0500000f


	//   ....[154]....
        /*06c8*/ 	.word	0x0500000f


	//   ....[155]....
        /*06cc*/ 	.word	0x0500000f


	//   ....[156]....
        /*06d0*/ 	.word	0x0500000f


	//   ....[157]....
        /*06d4*/ 	.word	0x0500000f


	//   ....[158]....
        /*06d8*/ 	.word	0x0500000f


	//   ....[159]....
        /*06dc*/ 	.word	0x0500000f


	//   ....[160]....
        /*06e0*/ 	.word	0x0500000f


	//   ....[161]....
        /*06e4*/ 	.word	0x0500000f


	//   ....[162]....
        /*06e8*/ 	.word	0x0500000f


	//   ....[163]....
        /*06ec*/ 	.word	0x0500000f


	//   ....[164]....
        /*06f0*/ 	.word	0x0500000f


	//   ....[165]....
        /*06f4*/ 	.word	0x0500000f


	//   ....[166]....
        /*06f8*/ 	.word	0x0500000f


	//   ....[167]....
        /*06fc*/ 	.word	0x0500000f


	//   ....[168]....
        /*0700*/ 	.word	0x0500000f


	//   ....[169]....
        /*0704*/ 	.word	0x0500000f


	//   ....[170]....
        /*0708*/ 	.word	0x0500000f


	//   ....[171]....
        /*070c*/ 	.word	0x0500000f


	//   ....[172]....
        /*0710*/ 	.word	0x0500000f


	//   ....[173]....
        /*0714*/ 	.word	0x0500000f


	//   ....[174]....
        /*0718*/ 	.word	0x0500000f


	//   ....[175]....
        /*071c*/ 	.word	0x0500000f


	//   ....[176]....
        /*0720*/ 	.word	0x0500000f


	//   ....[177]....
        /*0724*/ 	.word	0x0500000f


	//   ....[178]....
        /*0728*/ 	.word	0x0500000f


	//   ....[179]....
        /*072c*/ 	.word	0x0500000f


	//   ....[180]....
        /*0730*/ 	.word	0x0500000f


	//   ....[181]....
        /*0734*/ 	.word	0x0500000f


	//   ....[182]....
        /*0738*/ 	.word	0x0500000f


	//   ....[183]....
        /*073c*/ 	.word	0x0500000f


	//   ....[184]....
        /*0740*/ 	.word	0x0500000f


	//   ....[185]....
        /*0744*/ 	.word	0x0500000f


	//   ....[186]....
        /*0748*/ 	.word	0x0500000f


	//   ....[187]....
        /*074c*/ 	.word	0x0500000f


	//   ....[188]....
        /*0750*/ 	.word	0x0500000f


	//   ....[189]....
        /*0754*/ 	.word	0x0500000f


	//   ....[190]....
        /*0758*/ 	.word	0x0500000f


	//   ....[191]....
        /*075c*/ 	.word	0x0500000f


	//   ....[192]....
        /*0760*/ 	.word	0x0500000f


	//   ....[193]....
        /*0764*/ 	.word	0x0500000f


	//   ....[194]....
        /*0768*/ 	.word	0x0500000f


	//   ....[195]....
        /*076c*/ 	.word	0x0500000f


	//   ....[196]....
        /*0770*/ 	.word	0x0500000f


	//   ....[197]....
        /*0774*/ 	.word	0x0500000f


	//   ....[198]....
        /*0778*/ 	.word	0x0500000f


	//   ....[199]....
        /*077c*/ 	.word	0x0500000f


	//   ....[200]....
        /*0780*/ 	.word	0x0500000f


	//   ....[201]....
        /*0784*/ 	.word	0x0500000f


	//   ....[202]....
        /*0788*/ 	.word	0x0500000f


	//   ....[203]....
        /*078c*/ 	.word	0x0500000f


	//   ....[204]....
        /*0790*/ 	.word	0x0500000f


	//   ....[205]....
        /*0794*/ 	.word	0x0500000f


	//   ....[206]....
        /*0798*/ 	.word	0x0500000f


	//   ....[207]....
        /*079c*/ 	.word	0x0500000f


	//   ....[208]....
        /*07a0*/ 	.word	0x0500000f


	//   ....[209]....
        /*07a4*/ 	.word	0x0500000f


	//   ....[210]....
        /*07a8*/ 	.word	0x0500000f


	//   ....[211]....
        /*07ac*/ 	.word	0x0500000f


	//   ....[212]....
        /*07b0*/ 	.word	0x0500000f


	//   ....[213]....
        /*07b4*/ 	.word	0x0500000f


	//   ....[214]....
        /*07b8*/ 	.word	0x0500000f


	//   ....[215]....
        /*07bc*/ 	.word	0x0500000f


	//   ....[216]....
        /*07c0*/ 	.word	0x0500000f


	//   ....[217]....
        /*07c4*/ 	.word	0x0500000f


	//   ....[218]....
        /*07c8*/ 	.word	0x0500000f


	//----- nvinfo : EIATTR_COOP_GROUP_INSTR_OFFSETS
	.align		4
.L_742:
        /*07cc*/ 	.byte	0x04, 0x28
        /*07ce*/ 	.short	(.L_744 - .L_743)


	//   ....[0]....
.L_743:
        /*07d0*/ 	.word	0x00000060


	//   ....[1]....
        /*07d4*/ 	.word	0x00000140


	//   ....[2]....
        /*07d8*/ 	.word	0x00000180


	//   ....[3]....
        /*07dc*/ 	.word	0x00000390


	//   ....[4]....
        /*07e0*/ 	.word	0x000004f0


	//   ....[5]....
        /*07e4*/ 	.word	0x00000610


	//   ....[6]....
        /*07e8*/ 	.word	0x00000770


	//   ....[7]....
        /*07ec*/ 	.word	0x00002ac0


	//   ....[8]....
        /*07f0*/ 	.word	0x00002ad0


	//   ....[9]....
        /*07f4*/ 	.word	0x00003580


	//   ....[10]....
        /*07f8*/ 	.word	0x00003590


	//   ....[11]....
        /*07fc*/ 	.word	0x00003f80


	//   ....[12]....
        /*0800*/ 	.word	0x00003f90


	//   ....[13]....
        /*0804*/ 	.word	0x00004370


	//   ....[14]....
        /*0808*/ 	.word	0x00004380


	//   ....[15]....
        /*080c*/ 	.word	0x000051b0


	//   ....[16]....
        /*0810*/ 	.word	0x00006a60


	//   ....[17]....
        /*0814*/ 	.word	0x00007020


	//   ....[18]....
        /*0818*/ 	.word	0x00007030


	//   ....[19]....
        /*081c*/ 	.word	0x00007040


	//   ....[20]....
        /*0820*/ 	.word	0x00007050


	//   ....[21]....
        /*0824*/ 	.word	0x00008020


	//   ....[22]....
        /*0828*/ 	.word	0x00008030


	//   ....[23]....
        /*082c*/ 	.word	0x00008040


	//   ....[24]....
        /*0830*/ 	.word	0x00008050


	//   ....[25]....
        /*0834*/ 	.word	0x00009720


	//   ....[26]....
        /*0838*/ 	.word	0x0000b640


	//   ....[27]....
        /*083c*/ 	.word	0x0000b730


	//   ....[28]....
        /*0840*/ 	.word	0x0000b7f0


	//   ....[29]....
        /*0844*/ 	.word	0x0000b930


	//   ....[30]....
        /*0848*/ 	.word	0x0000c1f0


	//   ....[31]....
        /*084c*/ 	.word	0x0000c940


	//   ....[32]....
        /*0850*/ 	.word	0x0000e3a0


	//   ....[33]....
        /*0854*/ 	.word	0x0000e3f0


	//   ....[34]....
        /*0858*/ 	.word	0x0000ecd0


	//   ....[35]....
        /*085c*/ 	.word	0x0000ed70


	//   ....[36]....
        /*0860*/ 	.word	0x0000f960


	//   ....[37]....
        /*0864*/ 	.word	0x0000fa50


	//   ....[38]....
        /*0868*/ 	.word	0x0000fa60


	//   ....[39]....
        /*086c*/ 	.word	0x0000fa90


	//   ....[40]....
        /*0870*/ 	.word	0x0000faa0


	//   ....[41]....
        /*0874*/ 	.word	0x00011620


	//   ....[42]....
        /*0878*/ 	.word	0x00011af0


	//   ....[43]....
        /*087c*/ 	.word	0x00011b20


	//   ....[44]....
        /*0880*/ 	.word	0x00011b50


	//   ....[45]....
        /*0884*/ 	.word	0x00011b60


	//   ....[46]....
        /*0888*/ 	.word	0x000122d0


	//   ....[47]....
        /*088c*/ 	.word	0x00012300


	//   ....[48]....
        /*0890*/ 	.word	0x00012590


	//   ....[49]....
        /*0894*/ 	.word	0x000125b0


	//   ....[50]....
        /*0898*/ 	.word	0x00013260


	//   ....[51]....
        /*089c*/ 	.word	0x000132a0


	//   ....[52]....
        /*08a0*/ 	.word	0x00013540


	//   ....[53]....
        /*08a4*/ 	.word	0x00013560


	//   ....[54]....
        /*08a8*/ 	.word	0x00013810


	//   ....[55]....
        /*08ac*/ 	.word	0x000139c0


	//   ....[56]....
        /*08b0*/ 	.word	0x000139f0


	//   ....[57]....
        /*08b4*/ 	.word	0x00013a20


	//   ....[58]....
        /*08b8*/ 	.word	0x00013a50


	//   ....[59]....
        /*08bc*/ 	.word	0x00013a80


	//   ....[60]....
        /*08c0*/ 	.word	0x00013ab0


	//   ....[61]....
        /*08c4*/ 	.word	0x00013c20


	//   ....[62]....
        /*08c8*/ 	.word	0x00013c50


	//   ....[63]....
        /*08cc*/ 	.word	0x00013c80


	//   ....[64]....
        /*08d0*/ 	.word	0x00013cb0


	//   ....[65]....
        /*08d4*/ 	.word	0x00013ce0


	//   ....[66]....
        /*08d8*/ 	.word	0x00013d10


	//   ....[67]....
        /*08dc*/ 	.word	0x00013da0


	//   ....[68]....
        /*08e0*/ 	.word	0x00013dd0


	//   ....[69]....
        /*08e4*/ 	.word	0x00013e50


	//   ....[70]....
        /*08e8*/ 	.word	0x00014990


	//   ....[71]....
        /*08ec*/ 	.word	0x000171a0


	//   ....[72]....
        /*08f0*/ 	.word	0x000171c0


	//   ....[73]....
        /*08f4*/ 	.word	0x00017250


	//   ....[74]....
        /*08f8*/ 	.word	0x00017270


	//   ....[75]....
        /*08fc*/ 	.word	0x000172f0


	//   ....[76]....
        /*0900*/ 	.word	0x00017310


	//   ....[77]....
        /*0904*/ 	.word	0x00017320


	//   ....[78]....
        /*0908*/ 	.word	0x00017330


	//   ....[79]....
        /*090c*/ 	.word	0x00017b00


	//   ....[80]....
        /*0910*/ 	.word	0x00017b30


	//   ....[81]....
        /*0914*/ 	.word	0x00017be0


	//   ....[82]....
        /*0918*/ 	.word	0x00017bf0


	//   ....[83]....
        /*091c*/ 	.word	0x00017c00


	//   ....[84]....
        /*0920*/ 	.word	0x00017c10


	//   ....[85]....
        /*0924*/ 	.word	0x00017c90


	//   ....[86]....
        /*0928*/ 	.word	0x00017ca0


	//   ....[87]....
        /*092c*/ 	.word	0x00018610


	//   ....[88]....
        /*0930*/ 	.word	0x000186a0


	//   ....[89]....
        /*0934*/ 	.word	0x00018720


	//   ....[90]....
        /*0938*/ 	.word	0x00018870


	//   ....[91]....
        /*093c*/ 	.word	0x000188d0


	//   ....[92]....
        /*0940*/ 	.word	0x000188f0


	//   ....[93]....
        /*0944*/ 	.word	0x00018900


	//   ....[94]....
        /*0948*/ 	.word	0x00018b90


	//   ....[95]....
        /*094c*/ 	.word	0x000190f0


	//   ....[96]....
        /*0950*/ 	.word	0x00019120


	//   ....[97]....
        /*0954*/ 	.word	0x00019310


	//   ....[98]....
        /*0958*/ 	.word	0x00019350


	//   ....[99]....
        /*095c*/ 	.word	0x00019360


	//   ....[100]....
        /*0960*/ 	.word	0x00019370


	//   ....[101]....
        /*0964*/ 	.word	0x000194c0


	//   ....[102]....
        /*0968*/ 	.word	0x00019610


	//   ....[103]....
        /*096c*/ 	.word	0x00019e30


	//   ....[104]....
        /*0970*/ 	.word	0x00019e50


	//   ....[105]....
        /*0974*/ 	.word	0x00019ea0


	//   ....[106]....
        /*0978*/ 	.word	0x00019eb0


	//   ....[107]....
        /*097c*/ 	.word	0x00019ef0


	//   ....[108]....
        /*0980*/ 	.word	0x00019f00


	//   ....[109]....
        /*0984*/ 	.word	0x00019f10


	//   ....[110]....
        /*0988*/ 	.word	0x00019f50


	//   ....[111]....
        /*098c*/ 	.word	0x0001a270


	//   ....[112]....
        /*0990*/ 	.word	0x0001a2b0


	//   ....[113]....
        /*0994*/ 	.word	0x0001a2d0


	//   ....[114]....
        /*0998*/ 	.word	0x0001a2f0


	//   ....[115]....
        /*099c*/ 	.word	0x0001a320


	//   ....[116]....
        /*09a0*/ 	.word	0x0001a340


	//   ....[117]....
        /*09a4*/ 	.word	0x0001a440


	//   ....[118]....
        /*09a8*/ 	.word	0x0001a590


	//   ....[119]....
        /*09ac*/ 	.word	0x0001ab80


	//   ....[120]....
        /*09b0*/ 	.word	0x0001abb0


	//   ....[121]....
        /*09b4*/ 	.word	0x0001abf0


	//   ....[122]....
        /*09b8*/ 	.word	0x0001ac20


	//   ....[123]....
        /*09bc*/ 	.word	0x0001ac50


	//   ....[124]....
        /*09c0*/ 	.word	0x0001ac80


	//   ....[125]....
        /*09c4*/ 	.word	0x0001acb0


	//   ....[126]....
        /*09c8*/ 	.word	0x0001ace0


	//   ....[127]....
        /*09cc*/ 	.word	0x0001ae60


	//   ....[128]....
        /*09d0*/ 	.word	0x0001ae90


	//   ....[129]....
        /*09d4*/ 	.word	0x0001aec0


	//   ....[130]....
        /*09d8*/ 	.word	0x0001aef0


	//   ....[131]....
        /*09dc*/ 	.word	0x0001af20


	//   ....[132]....
        /*09e0*/ 	.word	0x0001af50


	//   ....[133]....
        /*09e4*/ 	.word	0x0001b010


	//   ....[134]....
        /*09e8*/ 	.word	0x0001b030


	//   ....[135]....
        /*09ec*/ 	.word	0x0001b0a0


	//   ....[136]....
        /*09f0*/ 	.word	0x0001b510


	//   ....[137]....
        /*09f4*/ 	.word	0x0001b830


	//   ....[138]....
        /*09f8*/ 	.word	0x0001b8c0


	//   ....[139]....
        /*09fc*/ 	.word	0x0001b9a0


	//   ....[140]....
        /*0a00*/ 	.word	0x0001ba30


	//   ....[141]....
        /*0a04*/ 	.word	0x0001bb10


	//   ....[142]....
        /*0a08*/ 	.word	0x0001bba0


	//   ....[143]....
        /*0a0c*/ 	.word	0x0001bc80


	//   ....[144]....
        /*0a10*/ 	.word	0x0001bd10


	//   ....[145]....
        /*0a14*/ 	.word	0x0001bd60


	//   ....[146]....
        /*0a18*/ 	.word	0x0001bdb0


	//   ....[147]....
        /*0a1c*/ 	.word	0x0001be90


	//   ....[148]....
        /*0a20*/ 	.word	0x0001bf20


	//   ....[149]....
        /*0a24*/ 	.word	0x0001bf70


	//   ....[150]....
        /*0a28*/ 	.word	0x0001bfc0


	//   ....[151]....
        /*0a2c*/ 	.word	0x0001c260


	//   ....[152]....
        /*0a30*/ 	.word	0x0001c540


	//   ....[153]....
        /*0a34*/ 	.word	0x0001c630


	//   ....[154]....
        /*0a38*/ 	.word	0x0001c6d0


	//   ....[155]....
        /*0a3c*/ 	.word	0x0001c730


	//   ....[156]....
        /*0a40*/ 	.word	0x0001c820


	//   ....[157]....
        /*0a44*/ 	.word	0x0001c890


	//   ....[158]....
        /*0a48*/ 	.word	0x0001c980


	//   ....[159]....
        /*0a4c*/ 	.word	0x0001c9f0


	//   ....[160]....
        /*0a50*/ 	.word	0x0001ca90


	//   ....[161]....
        /*0a54*/ 	.word	0x0001cb80


	//   ....[162]....
        /*0a58*/ 	.word	0x0001cc20


	//   ....[163]....
        /*0a5c*/ 	.word	0x0001cc80


	//   ....[164]....
        /*0a60*/ 	.word	0x0001cd40


	//   ....[165]....
        /*0a64*/ 	.word	0x0001cda0


	//   ....[166]....
        /*0a68*/ 	.word	0x0001ce40


	//   ....[167]....
        /*0a6c*/ 	.word	0x0001cef0


	//   ....[168]....
        /*0a70*/ 	.word	0x0001cf90


	//   ....[169]....
        /*0a74*/ 	.word	0x0001d2c0


	//   ....[170]....
        /*0a78*/ 	.word	0x0001d380


	//   ....[171]....
        /*0a7c*/ 	.word	0x0001d5f0


	//   ....[172]....
        /*0a80*/ 	.word	0x0001d670


	//   ....[173]....
        /*0a84*/ 	.word	0x0001d880


	//   ....[174]....
        /*0a88*/ 	.word	0x0001d8d0


	//   ....[175]....
        /*0a8c*/ 	.word	0x0001da40


	//   ....[176]....
        /*0a90*/ 	.word	0x0001dad0


	//   ....[177]....
        /*0a94*/ 	.word	0x0001dc10


	//   ....[178]....
        /*0a98*/ 	.word	0x0001dd10


	//   ....[179]....
        /*0a9c*/ 	.word	0x0001df80


	//   ....[180]....
        /*0aa0*/ 	.word	0x0001dfd0


	//   ....[181]....
        /*0aa4*/ 	.word	0x0001e1a0


	//   ....[182]....
        /*0aa8*/ 	.word	0x0001e1f0


	//   ....[183]....
        /*0aac*/ 	.word	0x0001e3c0


	//   ....[184]....
        /*0ab0*/ 	.word	0x0001e410


	//   ....[185]....
        /*0ab4*/ 	.word	0x0001e500


	//   ....[186]....
        /*0ab8*/ 	.word	0x0001e5a0


	//   ....[187]....
        /*0abc*/ 	.word	0x0001e600


	//   ....[188]....
        /*0ac0*/ 	.word	0x0001e6b0


	//   ....[189]....
        /*0ac4*/ 	.word	0x0001e710


	//   ....[190]....
        /*0ac8*/ 	.word	0x0001e7c0


	//   ....[191]....
        /*0acc*/ 	.word	0x0001e820


	//   ....[192]....
        /*0ad0*/ 	.word	0x0001e8d0


	//   ....[193]....
        /*0ad4*/ 	.word	0x0001e9c0


	//   ....[194]....
        /*0ad8*/ 	.word	0x0001eaa0


	//   ....[195]....
        /*0adc*/ 	.word	0x0001ebb0


	//   ....[196]....
        /*0ae0*/ 	.word	0x0001ecb0


	//   ....[197]....
        /*0ae4*/ 	.word	0x0001ede0


	//   ....[198]....
        /*0ae8*/ 	.word	0x0001eec0


	//   ....[199]....
        /*0aec*/ 	.word	0x0001efc0


	//   ....[200]....
        /*0af0*/ 	.word	0x0001f0a0


	//   ....[201]....
        /*0af4*/ 	.word	0x0001f130


	//   ....[202]....
        /*0af8*/ 	.word	0x0001f1d0


	//   ....[203]....
        /*0afc*/ 	.word	0x0001f2f0


	//   ....[204]....
        /*0b00*/ 	.word	0x0001f360


	//   ....[205]....
        /*0b04*/ 	.word	0x0001f3d0


	//   ....[206]....
        /*0b08*/ 	.word	0x0001f440


	//   ....[207]....
        /*0b0c*/ 	.word	0x0001f4b0


	//   ....[208]....
        /*0b10*/ 	.word	0x0001f530


	//   ....[209]....
        /*0b14*/ 	.word	0x0001f5c0


	//   ....[210]....
        /*0b18*/ 	.word	0x0001f650


	//   ....[211]....
        /*0b1c*/ 	.word	0x0001f6c0


	//   ....[212]....
        /*0b20*/ 	.word	0x0001f730


	//   ....[213]....
        /*0b24*/ 	.word	0x0001f7a0


	//   ....[214]....
        /*0b28*/ 	.word	0x0001f820


	//   ....[215]....
        /*0b2c*/ 	.word	0x0001f890


	//   ....[216]....
        /*0b30*/ 	.word	0x0001f930


	//   ....[217]....
        /*0b34*/ 	.word	0x0001f9c0


	//   ....[218]....
        /*0b38*/ 	.word	0x0001fae0


	//----- nvinfo : EIATTR_REG_RECONFIG
	.align		4
.L_744:
        /*0b3c*/ 	.byte	0x01, 0x54
	.zero		2


	//----- nvinfo : EIATTR_SYSCALL_OFFSETS
	.align		4
        /*0b40*/ 	.byte	0x04, 0x46
        /*0b42*/ 	.short	(.L_746 - .L_745)


	//   ....[0]....
.L_745:
        /*0b44*/ 	.word	0x00001d40


	//   ....[1]....
        /*0b48*/ 	.word	0x00001e90


	//   ....[2]....
        /*0b4c*/ 	.word	0x00006c00


	//   ....[3]....
        /*0b50*/ 	.word	0x00006f90


	//   ....[4]....
        /*0b54*/ 	.word	0x00016560


	//   ....[5]....
        /*0b58*/ 	.word	0x000166b0


	//   ....[6]....
        /*0b5c*/ 	.word	0x000167a0


	//   ....[7]....
        /*0b60*/ 	.word	0x00017700


	//   ....[8]....
        /*0b64*/ 	.word	0x00017f70


	//----- nvinfo : EIATTR_MBARRIER_INSTR_OFFSETS
	.align		4
.L_746:
        /*0b68*/ 	.byte	0x04, 0x39
        /*0b6a*/ 	.short	(.L_748 - .L_747)


	//   ....[0]....
.L_747:
        /*0b6c*/ 	.word	0x00000270
        /*0b70*/ 	.word	0x000000ff
        /*0b74*/ 	.word	0x00038800
        /*0b78*/ 	.short	0x0100
        /*0b7a*/ 	.byte	0x08
	.zero		1


	//   ....[1]....
        /*0b7c*/ 	.word	0x00000280
        /*0b80*/ 	.word	0x000000ff
        /*0b84*/ 	.word	0x00038810
        /*0b88*/ 	.short	0x0100
        /*0b8a*/ 	.byte	0x08
	.zero		1


	//   ....[2]....
        /*0b8c*/ 	.word	0x00000290
        /*0b90*/ 	.word	0x000000ff
        /*0b94*/ 	.word	0x00038820
        /*0b98*/ 	.short	0x0100
        /*0b9a*/ 	.byte	0x08
	.zero		1


	//   ....[3]....
        /*0b9c*/ 	.word	0x00000340
        /*0ba0*/ 	.word	0x000000ff
        /*0ba4*/ 	.word	0x00038830
        /*0ba8*/ 	.short	0x0100
        /*0baa*/ 	.byte	0x06
	.zero		1


	//   ....[4]....
        /*0bac*/ 	.word	0x00000350
        /*0bb0*/ 	.word	0x000000ff
        /*0bb4*/ 	.word	0x00038840
        /*0bb8*/ 	.short	0x0100
        /*0bba*/ 	.byte	0x06
	.zero		1


	//   ....[5]....
        /*0bbc*/ 	.word	0x00000360
        /*0bc0*/ 	.word	0x000000ff
        /*0bc4*/ 	.word	0x00038838
        /*0bc8*/ 	.short	0x0100
        /*0bca*/ 	.byte	0x06
	.zero		1


	//   ....[6]....
        /*0bcc*/ 	.word	0x00000370
        /*0bd0*/ 	.word	0x000000ff
        /*0bd4*/ 	.word	0x00038848
        /*0bd8*/ 	.short	0x0100
        /*0bda*/ 	.byte	0x06
	.zero		1


	//   ....[7]....
        /*0bdc*/ 	.word	0x000004a0
        /*0be0*/ 	.word	0x000000ff
        /*0be4*/ 	.word	0x00038850
        /*0be8*/ 	.short	0x0100
        /*0bea*/ 	.byte	0x08
	.zero		1


	//   ....[8]....
        /*0bec*/ 	.word	0x000004b0
        /*0bf0*/ 	.word	0x000000ff
        /*0bf4*/ 	.word	0x00038860
        /*0bf8*/ 	.short	0x0100
        /*0bfa*/ 	.byte	0x08
	.zero		1


	//   ....[9]....
        /*0bfc*/ 	.word	0x000004c0
        /*0c00*/ 	.word	0x000000ff
        /*0c04*/ 	.word	0x00038858
        /*0c08*/ 	.short	0x0100
        /*0c0a*/ 	.byte	0x08
	.zero		1


	//   ....[10]....
        /*0c0c*/ 	.word	0x000004d0
        /*0c10*/ 	.word	0x000000ff
        /*0c14*/ 	.word	0x00038868
        /*0c18*/ 	.short	0x0100
        /*0c1a*/ 	.byte	0x08
	.zero		1


	//   ....[11]....
        /*0c1c*/ 	.word	0x000005c0
        /*0c20*/ 	.word	0x000000ff
        /*0c24*/ 	.word	0x00038870
        /*0c28*/ 	.short	0x0100
        /*0c2a*/ 	.byte	0x06
	.zero		1


	//   ....[12]....
        /*0c2c*/ 	.word	0x000005d0
        /*0c30*/ 	.word	0x000000ff
        /*0c34*/ 	.word	0x00038880
        /*0c38*/ 	.short	0x0100
        /*0c3a*/ 	.byte	0x06
	.zero		1


	//   ....[13]....
        /*0c3c*/ 	.word	0x000005e0
        /*0c40*/ 	.word	0x000000ff
        /*0c44*/ 	.word	0x00038878
        /*0c48*/ 	.short	0x0100
        /*0c4a*/ 	.byte	0x06
	.zero		1


	//   ....[14]....
        /*0c4c*/ 	.word	0x000005f0
        /*0c50*/ 	.word	0x000000ff
        /*0c54*/ 	.word	0x00038888
        /*0c58*/ 	.short	0x0100
        /*0c5a*/ 	.byte	0x06
	.zero		1


	//   ....[15]....
        /*0c5c*/ 	.word	0x00000720
        /*0c60*/ 	.word	0x000000ff
        /*0c64*/ 	.word	0x00038890
        /*0c68*/ 	.short	0x0100
        /*0c6a*/ 	.byte	0x08
	.zero		1


	//   ....[16]....
        /*0c6c*/ 	.word	0x00000730
        /*0c70*/ 	.word	0x000000ff
        /*0c74*/ 	.word	0x000388a0
        /*0c78*/ 	.short	0x0100
        /*0c7a*/ 	.byte	0x08
	.zero		1


	//   ....[17]....
        /*0c7c*/ 	.word	0x00000740
        /*0c80*/ 	.word	0x000000ff
        /*0c84*/ 	.word	0x00038898
        /*0c88*/ 	.short	0x0100
        /*0c8a*/ 	.byte	0x08
	.zero		1


	//   ....[18]....
        /*0c8c*/ 	.word	0x00000750
        /*0c90*/ 	.word	0x000000ff
        /*0c94*/ 	.word	0x000388a8
        /*0c98*/ 	.short	0x0100
        /*0c9a*/ 	.byte	0x08
	.zero		1


	//   ....[19]....
        /*0c9c*/ 	.word	0x00000880
        /*0ca0*/ 	.word	0x000000ff
        /*0ca4*/ 	.word	0x000388b0
        /*0ca8*/ 	.short	0x0100
        /*0caa*/ 	.byte	0x08
	.zero		1


	//   ....[20]....
        /*0cac*/ 	.word	0x00000890
        /*0cb0*/ 	.word	0x000000ff
        /*0cb4*/ 	.word	0x000388c0
        /*0cb8*/ 	.short	0x0100
        /*0cba*/ 	.byte	0x08
	.zero		1


	//   ....[21]....
        /*0cbc*/ 	.word	0x000008a0
        /*0cc0*/ 	.word	0x000000ff
        /*0cc4*/ 	.word	0x000388b8
        /*0cc8*/ 	.short	0x0100
        /*0cca*/ 	.byte	0x08
	.zero		1


	//   ....[22]....
        /*0ccc*/ 	.word	0x000008b0
        /*0cd0*/ 	.word	0x000000ff
        /*0cd4*/ 	.word	0x000388c8
        /*0cd8*/ 	.short	0x0100
        /*0cda*/ 	.byte	0x08
	.zero		1


	//   ....[23]....
        /*0cdc*/ 	.word	0x00002a70
        /*0ce0*/ 	.word	0x00000040
        /*0ce4*/ 	.word	0x00038890
        /*0ce8*/ 	.short	0x010a
        /*0cea*/ 	.byte	0x3f
	.zero		1


	//   ....[24]....
        /*0cec*/ 	.word	0x00003530
        /*0cf0*/ 	.word	0x00000040
        /*0cf4*/ 	.word	0x00038890
        /*0cf8*/ 	.short	0x010a
        /*0cfa*/ 	.byte	0x3f
	.zero		1


	//   ....[25]....
        /*0cfc*/ 	.word	0x00003dd0
        /*0d00*/ 	.word	0x00000040
        /*0d04*/ 	.word	0x00038890
        /*0d08*/ 	.short	0x010a
        /*0d0a*/ 	.byte	0x3f
	.zero		1


	//   ....[26]....
        /*0d0c*/ 	.word	0x000041b0
        /*0d10*/ 	.word	0x00000004
        /*0d14*/ 	.word	0x00000000
        /*0d18*/ 	.short	0x0101
        /*0d1a*/ 	.byte	0x3f
	.zero		1


	//   ....[27]....
        /*0d1c*/ 	.word	0x000041f0
        /*0d20*/ 	.word	0x00000040
        /*0d24*/ 	.word	0x000388b0
        /*0d28*/ 	.short	0x010a
        /*0d2a*/ 	.byte	0x3f
	.zero		1


	//   ....[28]....
        /*0d2c*/ 	.word	0x00004a80
        /*0d30*/ 	.word	0x00000040
        /*0d34*/ 	.word	0x00000000
        /*0d38*/ 	.short	0x0101
        /*0d3a*/ 	.byte	0x3f
	.zero		1


	//   ....[29]....
        /*0d3c*/ 	.word	0x00005500
        /*0d40*/ 	.word	0x00000003
        /*0d44*/ 	.word	0x00000000
        /*0d48*/ 	.short	0x0101
        /*0d4a*/ 	.byte	0x3f
	.zero		1


	//   ....[30]....
        /*0d4c*/ 	.word	0x000060d0
        /*0d50*/ 	.word	0x00000003
        /*0d54*/ 	.word	0x00000000
        /*0d58*/ 	.short	0x0101
        /*0d5a*/ 	.byte	0x3f
	.zero		1


	//   ....[31]....
        /*0d5c*/ 	.word	0x00006ca0
        /*0d60*/ 	.word	0x00000002
        /*0d64*/ 	.word	0x00038800
        /*0d68*/ 	.short	0x010a
        /*0d6a*/ 	.byte	0x3f
	.zero		1


	//   ....[32]....
        /*0d6c*/ 	.word	0x00006cf0
        /*0d70*/ 	.word	0x00000002
        /*0d74*/ 	.word	0x00038800
        /*0d78*/ 	.short	0x010a
        /*0d7a*/ 	.byte	0x3f
	.zero		1


	//   ....[33]....
        /*0d7c*/ 	.word	0x000072b0
        /*0d80*/ 	.word	0x00000002
        /*0d84*/ 	.word	0x00038800
        /*0d88*/ 	.short	0x010a
        /*0d8a*/ 	.byte	0x3f
	.zero		1


	//   ....[34]....
        /*0d8c*/ 	.word	0x00008220
        /*0d90*/ 	.word	0x00000002
        /*0d94*/ 	.word	0x00038800
        /*0d98*/ 	.short	0x010a
        /*0d9a*/ 	.byte	0x3f
	.zero		1


	//   ....[35]....
        /*0d9c*/ 	.word	0x00009080
        /*0da0*/ 	.word	0x0000000b
        /*0da4*/ 	.word	0x00038830
        /*0da8*/ 	.short	0x010a
        /*0daa*/ 	.byte	0x3f
	.zero		1


	//   ....[36]....
        /*0dac*/ 	.word	0x00009130
        /*0db0*/ 	.word	0x0000000b
        /*0db4*/ 	.word	0x00038830
        /*0db8*/ 	.short	0x010a
        /*0dba*/ 	.byte	0x3f
	.zero		1


	//   ....[37]....
        /*0dbc*/ 	.word	0x00009440
        /*0dc0*/ 	.word	0x00000002
        /*0dc4*/ 	.word	0x00038810
        /*0dc8*/ 	.short	0x010a
        /*0dca*/ 	.byte	0x3f
	.zero		1


	//   ....[38]....
        /*0dcc*/ 	.word	0x00009490
        /*0dd0*/ 	.word	0x0000000b
        /*0dd4*/ 	.word	0x00038850
        /*0dd8*/ 	.short	0x010a
        /*0dda*/ 	.byte	0x3f
	.zero		1


	//   ....[39]....
        /*0ddc*/ 	.word	0x00009540
        /*0de0*/ 	.word	0x0000000b
        /*0de4*/ 	.word	0x00038850
        /*0de8*/ 	.short	0x010a
        /*0dea*/ 	.byte	0x3f
	.zero		1


	//   ....[40]....
        /*0dec*/ 	.word	0x0000bbd0
        /*0df0*/ 	.word	0x0000000a
        /*0df4*/ 	.word	0x00000000
        /*0df8*/ 	.short	0x0101
        /*0dfa*/ 	.byte	0x3f
	.zero		1


	//   ....[41]....
        /*0dfc*/ 	.word	0x0000c290
        /*0e00*/ 	.word	0x0000000b
        /*0e04*/ 	.word	0x00000000
        /*0e08*/ 	.short	0x0101
        /*0e0a*/ 	.byte	0x3f
	.zero		1


	//   ....[42]....
        /*0e0c*/ 	.word	0x0000c3b0
        /*0e10*/ 	.word	0x0000000c
        /*0e14*/ 	.word	0x00038830
        /*0e18*/ 	.short	0x010a
        /*0e1a*/ 	.byte	0x3f
	.zero		1


	//   ....[43]....
        /*0e1c*/ 	.word	0x0000c460
        /*0e20*/ 	.word	0x0000000c
        /*0e24*/ 	.word	0x00038830
        /*0e28*/ 	.short	0x010a
        /*0e2a*/ 	.byte	0x3f
	.zero		1


	//   ....[44]....
        /*0e2c*/ 	.word	0x0000c6d0
        /*0e30*/ 	.word	0x0000000c
        /*0e34*/ 	.word	0x00038850
        /*0e38*/ 	.short	0x010a
        /*0e3a*/ 	.byte	0x3f
	.zero		1


	//   ....[45]....
        /*0e3c*/ 	.word	0x0000c740
        /*0e40*/ 	.word	0x0000000c
        /*0e44*/ 	.word	0x00038850
        /*0e48*/ 	.short	0x010a
        /*0e4a*/ 	.byte	0x3f
	.zero		1


	//   ....[46]....
        /*0e4c*/ 	.word	0x0000e790
        /*0e50*/ 	.word	0x000000a9
        /*0e54*/ 	.word	0x00000000
        /*0e58*/ 	.short	0x0101
        /*0e5a*/ 	.byte	0x3f
	.zero		1


	//   ....[47]....
        /*0e5c*/ 	.word	0x0000f9f0
        /*0e60*/ 	.word	0x0000000c
        /*0e64*/ 	.word	0x00000000
        /*0e68*/ 	.short	0x0101
        /*0e6a*/ 	.byte	0x3f
	.zero		1


	//   ....[48]....
        /*0e6c*/ 	.word	0x000122b0
        /*0e70*/ 	.word	0x00000000
        /*0e74*/ 	.word	0x00000000
        /*0e78*/ 	.short	0x0101
        /*0e7a*/ 	.byte	0x3f
	.zero		1


	//   ....[49]....
        /*0e7c*/ 	.word	0x00014a70
        /*0e80*/ 	.word	0x00000017
        /*0e84*/ 	.word	0x00038820
        /*0e88*/ 	.short	0x010a
        /*0e8a*/ 	.byte	0x3f
	.zero		1


	//   ....[50]....
        /*0e8c*/ 	.word	0x00014b00
        /*0e90*/ 	.word	0x00000003
        /*0e94*/ 	.word	0x000388a0
        /*0e98*/ 	.short	0x010a
        /*0e9a*/ 	.byte	0x3f
	.zero		1


	//   ....[51]....
        /*0e9c*/ 	.word	0x00014d50
        /*0ea0*/ 	.word	0x00000003
        /*0ea4*/ 	.word	0x000388c0
        /*0ea8*/ 	.short	0x010a
        /*0eaa*/ 	.byte	0x3f
	.zero		1


	//   ....[52]....
        /*0eac*/ 	.word	0x00015720
        /*0eb0*/ 	.word	0x00000006
        /*0eb4*/ 	.word	0x000388a0
        /*0eb8*/ 	.short	0x010a
        /*0eba*/ 	.byte	0x3f
	.zero		1


	//   ....[53]....
        /*0ebc*/ 	.word	0x00015960
        /*0ec0*/ 	.word	0x00000006
        /*0ec4*/ 	.word	0x000388c0
        /*0ec8*/ 	.short	0x010a
        /*0eca*/ 	.byte	0x3f
	.zero		1


	//   ....[54]....
        /*0ecc*/ 	.word	0x00016f20
        /*0ed0*/ 	.word	0x0000001b
        /*0ed4*/ 	.word	0x00038840
        /*0ed8*/ 	.short	0x010a
        /*0eda*/ 	.byte	0x3f
	.zero		1


	//   ....[55]....
        /*0edc*/ 	.word	0x00017430
        /*0ee0*/ 	.word	0x0000001b
        /*0ee4*/ 	.word	0x00038830
        /*0ee8*/ 	.short	0x0107
        /*0eea*/ 	.byte	0x3f
	.zero		1


	//   ....[56]....
        /*0eec*/ 	.word	0x00017500
        /*0ef0*/ 	.word	0x0000001b
        /*0ef4*/ 	.word	0x00038830
        /*0ef8*/ 	.short	0x0101
        /*0efa*/ 	.byte	0x3f
	.zero		1


	//   ....[57]....
        /*0efc*/ 	.word	0x00017db0
        /*0f00*/ 	.word	0x00000017
        /*0f04*/ 	.word	0x00038800
        /*0f08*/ 	.short	0x0107
        /*0f0a*/ 	.byte	0x3f
	.zero		1


	//   ....[58]....
        /*0f0c*/ 	.word	0x00017e40
        /*0f10*/ 	.word	0x00000017
        /*0f14*/ 	.word	0x00038800
        /*0f18*/ 	.short	0x0101
        /*0f1a*/ 	.byte	0x3f
	.zero		1


	//   ....[59]....
        /*0f1c*/ 	.word	0x00018d50
        /*0f20*/ 	.word	0x00000017
        /*0f24*/ 	.word	0x00038810
        /*0f28*/ 	.short	0x0107
        /*0f2a*/ 	.byte	0x3f
	.zero		1


	//   ....[60]....
        /*0f2c*/ 	.word	0x00018e50
        /*0f30*/ 	.word	0x00000017
        /*0f34*/ 	.word	0x00038810
        /*0f38*/ 	.short	0x0101
        /*0f3a*/ 	.byte	0x3f
	.zero		1


	//   ....[61]....
        /*0f3c*/ 	.word	0x00018e70
        /*0f40*/ 	.word	0x00000017
        /*0f44*/ 	.word	0x00038820
        /*0f48*/ 	.short	0x010a
        /*0f4a*/ 	.byte	0x3f
	.zero		1


	//   ....[62]....
        /*0f4c*/ 	.word	0x00018f00
        /*0f50*/ 	.word	0x0000001b
        /*0f54*/ 	.word	0x00038860
        /*0f58*/ 	.short	0x010a
        /*0f5a*/ 	.byte	0x3f
	.zero		1


	//   ....[63]....
        /*0f5c*/ 	.word	0x00019830
        /*0f60*/ 	.word	0x0000001b
        /*0f64*/ 	.word	0x00038850
        /*0f68*/ 	.short	0x0107
        /*0f6a*/ 	.byte	0x3f
	.zero		1


	//   ....[64]....
        /*0f6c*/ 	.word	0x00019900
        /*0f70*/ 	.word	0x0000001b
        /*0f74*/ 	.word	0x00038850
        /*0f78*/ 	.short	0x0101
        /*0f7a*/ 	.byte	0x3f
	.zero		1


	//   ....[65]....
        /*0f7c*/ 	.word	0x00019c90
        /*0f80*/ 	.word	0x00000006
        /*0f84*/ 	.word	0x00038840
        /*0f88*/ 	.short	0x010a
        /*0f8a*/ 	.byte	0x3f
	.zero		1


	//   ....[66]....
        /*0f8c*/ 	.word	0x00019fd0
        /*0f90*/ 	.word	0x00000006
        /*0f94*/ 	.word	0x00038830
        /*0f98*/ 	.short	0x0107
        /*0f9a*/ 	.byte	0x3f
	.zero		1


	//   ....[67]....
        /*0f9c*/ 	.word	0x0001a090
        /*0fa0*/ 	.word	0x00000006
        /*0fa4*/ 	.word	0x00038830
        /*0fa8*/ 	.short	0x0101
        /*0faa*/ 	.byte	0x3f
	.zero		1


	//   ....[68]....
        /*0fac*/ 	.word	0x0001a0c0
        /*0fb0*/ 	.word	0x00000006
        /*0fb4*/ 	.word	0x00038860
        /*0fb8*/ 	.short	0x010a
        /*0fba*/ 	.byte	0x3f
	.zero		1


	//   ....[69]....
        /*0fbc*/ 	.word	0x0001a790
        /*0fc0*/ 	.word	0x00000006
        /*0fc4*/ 	.word	0x00038850
        /*0fc8*/ 	.short	0x0107
        /*0fca*/ 	.byte	0x3f
	.zero		1


	//   ....[70]....
        /*0fcc*/ 	.word	0x0001a850
        /*0fd0*/ 	.word	0x00000006
        /*0fd4*/ 	.word	0x00038850
        /*0fd8*/ 	.short	0x0101
        /*0fda*/ 	.byte	0x3f
	.zero		1


	//   ....[71]....
        /*0fdc*/ 	.word	0x0001b490
        /*0fe0*/ 	.word	0x00000004
        /*0fe4*/ 	.word	0x00038820
        /*0fe8*/ 	.short	0x010a
        /*0fea*/ 	.byte	0x3f
	.zero		1


	//   ....[72]....
        /*0fec*/ 	.word	0x0001b600
        /*0ff0*/ 	.word	0x00000005
        /*0ff4*/ 	.word	0x00038840
        /*0ff8*/ 	.short	0x010a
        /*0ffa*/ 	.byte	0x3f
	.zero		1


	//   ....[73]....
        /*0ffc*/ 	.word	0x0001b6a0
        /*1000*/ 	.word	0x00000019
        /*1004*/ 	.word	0x00038840
        /*1008*/ 	.short	0x010a
        /*100a*/ 	.byte	0x3f
	.zero		1


	//   ....[74]....
        /*100c*/ 	.word	0x0001b6e0
        /*1010*/ 	.word	0x00000005
        /*1014*/ 	.word	0x00038860
        /*1018*/ 	.short	0x010a
        /*101a*/ 	.byte	0x3f
	.zero		1


	//   ....[75]....
        /*101c*/ 	.word	0x0001b720
        /*1020*/ 	.word	0x00000019
        /*1024*/ 	.word	0x00038860
        /*1028*/ 	.short	0x010a
        /*102a*/ 	.byte	0x3f
	.zero		1


	//   ....[76]....
        /*102c*/ 	.word	0x0001b780
        /*1030*/ 	.word	0x00000040
        /*1034*/ 	.word	0x00038890
        /*1038*/ 	.short	0x010a
        /*103a*/ 	.byte	0x3f
	.zero		1


	//   ....[77]....
        /*103c*/ 	.word	0x0001b8f0
        /*1040*/ 	.word	0x00000040
        /*1044*/ 	.word	0x00038890
        /*1048*/ 	.short	0x010a
        /*104a*/ 	.byte	0x3f
	.zero		1


	//   ....[78]....
        /*104c*/ 	.word	0x0001ba70
        /*1050*/ 	.word	0x00000040
        /*1054*/ 	.word	0x00038890
        /*1058*/ 	.short	0x010a
        /*105a*/ 	.byte	0x3f
	.zero		1


	//   ....[79]....
        /*105c*/ 	.word	0x0001bbd0
        /*1060*/ 	.word	0x00000040
        /*1064*/ 	.word	0x000388b0
        /*1068*/ 	.short	0x010a
        /*106a*/ 	.byte	0x3f
	.zero		1


	//   ....[80]....
        /*106c*/ 	.word	0x0001bde0
        /*1070*/ 	.word	0x00000002
        /*1074*/ 	.word	0x00038800
        /*1078*/ 	.short	0x010a
        /*107a*/ 	.byte	0x3f
	.zero		1


	//   ....[81]....
        /*107c*/ 	.word	0x0001bff0
        /*1080*/ 	.word	0x00000002
        /*1084*/ 	.word	0x00038800
        /*1088*/ 	.short	0x010a
        /*108a*/ 	.byte	0x3f
	.zero		1


	//   ....[82]....
        /*108c*/ 	.word	0x0001c040
        /*1090*/ 	.word	0x0000000b
        /*1094*/ 	.word	0x00038830
        /*1098*/ 	.short	0x010a
        /*109a*/ 	.byte	0x3f
	.zero		1


	//   ....[83]....
        /*109c*/ 	.word	0x0001c090
        /*10a0*/ 	.word	0x00000002
        /*10a4*/ 	.word	0x00038810
        /*10a8*/ 	.short	0x010a
        /*10aa*/ 	.byte	0x3f
	.zero		1


	//   ....[84]....
        /*10ac*/ 	.word	0x0001c0e0
        /*10b0*/ 	.word	0x0000000b
        /*10b4*/ 	.word	0x00038850
        /*10b8*/ 	.short	0x010a
        /*10ba*/ 	.byte	0x3f
	.zero		1


	//   ....[85]....
        /*10bc*/ 	.word	0x0001c130
        /*10c0*/ 	.word	0x0000000c
        /*10c4*/ 	.word	0x00038830
        /*10c8*/ 	.short	0x010a
        /*10ca*/ 	.byte	0x3f
	.zero		1


	//   ....[86]....
        /*10cc*/ 	.word	0x0001c180
        /*10d0*/ 	.word	0x0000000c
        /*10d4*/ 	.word	0x00038850
        /*10d8*/ 	.short	0x010a
        /*10da*/ 	.byte	0x3f
	.zero		1


	//   ....[87]....
        /*10dc*/ 	.word	0x0001c320
        /*10e0*/ 	.word	0x00000017
        /*10e4*/ 	.word	0x00038820
        /*10e8*/ 	.short	0x010a
        /*10ea*/ 	.byte	0x3f
	.zero		1


	//   ....[88]....
        /*10ec*/ 	.word	0x0001c370
        /*10f0*/ 	.word	0x00000003
        /*10f4*/ 	.word	0x000388a0
        /*10f8*/ 	.short	0x010a
        /*10fa*/ 	.byte	0x3f
	.zero		1


	//   ....[89]....
        /*10fc*/ 	.word	0x0001c3c0
        /*1100*/ 	.word	0x00000003
        /*1104*/ 	.word	0x000388c0
        /*1108*/ 	.short	0x010a
        /*110a*/ 	.byte	0x3f
	.zero		1


	//   ....[90]....
        /*110c*/ 	.word	0x0001c410
        /*1110*/ 	.word	0x00000006
        /*1114*/ 	.word	0x000388a0
        /*1118*/ 	.short	0x010a
        /*111a*/ 	.byte	0x3f
	.zero		1


	//   ....[91]....
        /*111c*/ 	.word	0x0001c460
        /*1120*/ 	.word	0x00000006
        /*1124*/ 	.word	0x000388c0
        /*1128*/ 	.short	0x010a
        /*112a*/ 	.byte	0x3f
	.zero		1


	//   ....[92]....
        /*112c*/ 	.word	0x0001c580
        /*1130*/ 	.word	0x0000001b
        /*1134*/ 	.word	0x00038840
        /*1138*/ 	.short	0x010a
        /*113a*/ 	.byte	0x3f
	.zero		1


	//   ....[93]....
        /*113c*/ 	.word	0x0001db10
        /*1140*/ 	.word	0x00000017
        /*1144*/ 	.word	0x00038820
        /*1148*/ 	.short	0x010a
        /*114a*/ 	.byte	0x3f
	.zero		1


	//   ....[94]....
        /*114c*/ 	.word	0x0001db60
        /*1150*/ 	.word	0x0000001b
        /*1154*/ 	.word	0x00038860
        /*1158*/ 	.short	0x010a
        /*115a*/ 	.byte	0x3f
	.zero		1


	//   ....[95]....
        /*115c*/ 	.word	0x0001e450
        /*1160*/ 	.word	0x00000006
        /*1164*/ 	.word	0x00038840
        /*1168*/ 	.short	0x010a
        /*116a*/ 	.byte	0x3f
	.zero		1


	//   ....[96]....
        /*116c*/ 	.word	0x0001e910
        /*1170*/ 	.word	0x00000006
        /*1174*/ 	.word	0x00038860
        /*1178*/ 	.short	0x010a
        /*117a*/ 	.byte	0x3f
	.zero		1


	//   ....[97]....
        /*117c*/ 	.word	0x0001fa00
        /*1180*/ 	.word	0x00000004
        /*1184*/ 	.word	0x00038820
        /*1188*/ 	.short	0x010a
        /*118a*/ 	.byte	0x3f
	.zero		1


	//   ....[98]....
        /*118c*/ 	.word	0x0001fba0
        /*1190*/ 	.word	0x00000005
        /*1194*/ 	.word	0x00038840
        /*1198*/ 	.short	0x010a
        /*119a*/ 	.byte	0x3f
	.zero		1


	//   ....[99]....
        /*119c*/ 	.word	0x0001fbf0
        /*11a0*/ 	.word	0x00000019
        /*11a4*/ 	.word	0x00038840
        /*11a8*/ 	.short	0x010a
        /*11aa*/ 	.byte	0x3f
	.zero		1


	//   ....[100]....
        /*11ac*/ 	.word	0x0001fc40
        /*11b0*/ 	.word	0x00000005
        /*11b4*/ 	.word	0x00038860
        /*11b8*/ 	.short	0x010a
        /*11ba*/ 	.byte	0x3f
	.zero		1


	//----- nvinfo : EIATTR_NUM_MBARRIERS
	.align		4
.L_748:
        /*11bc*/ 	.byte	0x03, 0x38
        /*11be*/ 	.short	0x0017


	//----- nvinfo : EIATTR_EXIT_INSTR_OFFSETS
	.align		4
        /*11c0*/ 	.byte	0x04, 0x1c
        /*11c2*/ 	.short	(.L_750 - .L_749)


	//   ....[0]....
.L_749:
        /*11c4*/ 	.word	0x0001b770


	//----- nvinfo : EIATTR_MAX_THREADS
	.align		4
.L_750:
        /*11c8*/ 	.byte	0x04, 0x05
        /*11ca*/ 	.short	(.L_752 - .L_751)
.L_751:
        /*11cc*/ 	.word	0x00000180
        /*11d0*/ 	.word	0x00000001
        /*11d4*/ 	.word	0x00000001


	//----- nvinfo : EIATTR_CRS_STACK_SIZE
	.align		4
.L_752:
        /*11d8*/ 	.byte	0x04, 0x1e
        /*11da*/ 	.short	(.L_754 - .L_753)
.L_753:
        /*11dc*/ 	.word	0x00000000


	//----- nvinfo : EIATTR_CBANK_PARAM_SIZE
	.align		4
.L_754:
        /*11e0*/ 	.byte	0x03, 0x19
        /*11e2*/ 	.short	0x0bf0


	//----- nvinfo : EIATTR_PARAM_CBANK
	.align		4
        /*11e4*/ 	.byte	0x04, 0x0a
        /*11e6*/ 	.short	(.L_756 - .L_755)
	.align		4
.L_755:
        /*11e8*/ 	.word	index@(.nv.constant0._ZN7cutlass13device_kernelIN5flash11enable_sm90INS1_16FlashAttnFwdSm90INS1_25CollectiveMainloopFwdSm90ILi2EN4cute5tupleIJNS5_1CILi1EEES8_S8_EEENS6_IJNS7_ILi64EEESA_SA_EEELi512ENS_10bfloat16_tEfNS_4arch4Sm90ELb0ELb0ELb1ELb1ELb1ELb1ELb1ELb0ELb0ELb1ELb0ELb0EEENS1_21CollectiveEpilogueFwdINS6_IJSA_NS7_ILi512EEESA_EEES9_SC_SE_Li256ELb1ELb1ELb0ELb0EEENS1_36VarlenDynamicPersistentTileSchedulerILi64ELi64ELi256ELi128ELb0ELb1ELb1ELb0ELb1ELb1EEEEEEEEEvNT_6ParamsE)
        /*11ec*/ 	.short	0x0210
        /*11ee*/ 	.short	0x0bf0


	//----- nvinfo : EIATTR_SW_WAR
	.align		4
.L_756:
        /*11f0*/ 	.byte	0x04, 0x36
        /*11f2*/ 	.short	(.L_758 - .L_757)
.L_757:
        /*11f4*/ 	.word	0x00000008
.L_758:


//--------------------- .nv.info._ZN7cutlass13device_kernelIN5flash11enable_sm90INS1_16FlashAttnFwdSm90INS1_25CollectiveMainloopFwdSm90ILi2EN4cute5tupleIJNS5_1CILi1EEES8_S8_EEENS6_IJNS7_ILi64EEESA_SA_EEELi512ENS_10bfloat16_tEfNS_4arch4Sm90ELb0ELb1ELb1ELb0ELb1ELb0ELb0ELb0ELb0ELb1ELb0ELb0EEENS1_21CollectiveEpilogueFwdINS6_IJSA_NS7_ILi512EEESA_EEES9_SC_SE_Li256ELb0ELb1ELb0ELb0EEENS1_30DynamicPersistentTileSchedulerILi256ELi128ELb0ELb1ELb1EEEEEEEEEvNT_6ParamsE --------------------------
	.section	.nv.info._ZN7cutlass13device_kernelIN5flash11enable_sm90INS1_16FlashAttnFwdSm90INS1_25CollectiveMainloopFwdSm90ILi2EN4cute5tupleIJNS5_1CILi1EEES8_S8_EEENS6_IJNS7_ILi64EEESA_SA_EEELi512ENS_10bfloat16_tEfNS_4arch4Sm90ELb0ELb1ELb1ELb0ELb1ELb0ELb0ELb0ELb0ELb1ELb0ELb0EEENS1_21CollectiveEpilogueFwdINS6_IJSA_NS7_ILi512EEESA_EEES9_SC_SE_Li256ELb0ELb1ELb0ELb0EEENS1_30DynamicPersistentTileSchedulerILi256ELi128ELb0ELb1ELb1EEEEEEEEEvNT_6ParamsE,"",@"SHT_CUDA_INFO"
	.sectionflags	@""
	.align	4


	//----- nvinfo : EIATTR_CUDA_API_VERSION
	.align		4
        /*0000*/ 	.byte	0x04, 0x37
        /*0002*/ 	.short	(.L_760 - .L_759)
.L_759:
        /*0004*/ 	.word	0x00000082


	//----- nvinfo : EIATTR_KPARAM_INFO
	.align		4
.L_760:
        /*0008*/ 	.byte	0x04, 0x17
        /*000a*/ 	.short	(.L_762 - .L_761)
.L_761:
        /*000c*/ 	.word	0x00000000
        /*0010*/ 	.short	0x0000
        /*0012*/ 	.short	0x0070
        /*0014*/ 	.byte	0x00, 0xf0, 0x01, 0x2a


	//----- nvinfo : EIATTR_SPARSE_MMA_MASK
	.align		4
.L_762:
        /*0018*/ 	.byte	0x03, 0x50
        /*001a*/ 	.short	0x0000


	//----- nvinfo : EIATTR_MAXREG_COUNT
	.align		4
        /*001c*/ 	.byte	0x03, 0x1b
        /*001e*/ 	.short	0x00a8


	//----- nvinfo : EIATTR_NUM_BARRIERS
	.align		4
        /*0020*/ 	.byte	0x02, 0x4c
        /*0022*/ 	.byte	0x10
	.zero		1


	//----- nvinfo : EIATTR_EXTERNS
	.align		4
        /*0024*/ 	.byte	0x04, 0x0f
        /*0026*/ 	.short	(.L_764 - .L_763)


	//   ....[0]....
	.align		4
.L_763:
        /*0028*/ 	.word	index@(__assertfail)


	//----- nvinfo : EIATTR_ANNOTATIONS
	.align		4
.L_764:
        /*002c*/ 	.byte	0x04, 0x55
        /*002e*/ 	.short	(.L_766 - .L_765)


	//   ....[0]....
.L_765:
        /*0030*/ 	.word	0x00000001
        /*0034*/ 	.byte	0x20, 0x0a, 0x01, 0x00, 0x01, 0x00, 0x00, 0x00, 0x30, 0x0b, 0x01, 0x00, 0x01, 0x00, 0x00, 0x00
        /*0044*/ 	.byte	0x20, 0x0f, 0x01, 0x00, 0x01, 0x00, 0x00, 0x00, 0x80, 0x21, 0x01, 0x00, 0x01, 0x00, 0x00, 0x00
        /*0054*/ 	.byte	0x40, 0x27, 0x01, 0x00, 0x01, 0x00, 0x00, 0x00, 0x20, 0x2d, 0x01, 0x00, 0x01, 0x00, 0x00, 0x00
        /*0064*/ 	.byte	0x40, 0x2d, 0x01, 0x00, 0x01, 0x00, 0x00, 0x00, 0x80, 0x2e, 0x01, 0x00, 0x01, 0x00, 0x00, 0x00
        /*0074*/ 	.byte	0x30, 0x49, 0x01, 0x00


	//----- nvinfo : EIATTR_MERCURY_ISA_VERSION
	.align		4
.L_766:
        /*0078*/ 	.byte	0x03, 0x5f
        /*007a*/ 	.short	0x0101


	//----- nvinfo : EIATTR_INT_WARP_WIDE_INSTR_OFFSETS
	.align		4
        /*007c*/ 	.byte	0x04, 0x31
        /*007e*/ 	.short	(.L_768 - .L_767)


	//   ....[0]....
.L_767:
        /*0080*/ 	.word	0x000000c0


	//   ....[1]....
        /*0084*/ 	.word	0x000000d0


	//   ....[2]....
        /*0088*/ 	.word	0x00000170


	//   ....[3]....
        /*008c*/ 	.word	0x000118a0


	//   ....[4]....
        /*0090*/ 	.word	0x00011930


	//   ....[5]....
        /*0094*/ 	.word	0x000146c0


	//   ....[6]....
        /*0098*/ 	.word	0x00014750


	//----- nvinfo : EIATTR_COOP_GROUP_MASK_REGIDS
	.align		4
.L_768:
        /*009c*/ 	.byte	0x04, 0x29
        /*009e*/ 	.short	(.L_770 - .L_769)


	//   ....[0]....
.L_769:
        /*00a0*/ 	.word	0xffffffff


	//   ....[1]....
        /*00a4*/ 	.word	0xffffffff


	//   ....[2]....
        /*00a8*/ 	.word	0xffffffff


	//   ....[3]....
        /*00ac*/ 	.word	0xffffffff


	//   ....[4]....
        /*00b0*/ 	.word	0xffffffff


	//   ....[5]....
        /*00b4*/ 	.word	0xffffffff


	//   ....[6]....
        /*00b8*/ 	.word	0xffffffff


	//   ....[7]....
        /*00bc*/ 	.word	0xffffffff


	//   ....[8]....
        /*00c0*/ 	.word	0xffffffff


	//   ....[9]....
        /*00c4*/ 	.word	0xffffffff


	//   ....[10]....
        /*00c8*/ 	.word	0xffffffff


	//   ....[11]....
        /*00cc*/ 	.word	0xffffffff


	//   ....[12]....
        /*00d0*/ 	.word	0xffffffff


	//   ....[13]....
        /*00d4*/ 	.word	0xffffffff


	//   ....[14]....
        /*00d8*/ 	.word	0xffffffff


	//   ....[15]....
        /*00dc*/ 	.word	0xffffffff


	//   ....[16]....
        /*00e0*/ 	.word	0xffffffff


	//   ....[17]....
        /*00e4*/ 	.word	0xffffffff


	//   ....[18]....
        /*00e8*/ 	.word	0xffffffff


	//   ....[19]....
        /*00ec*/ 	.word	0xffffffff


	//   ....[20]....
        /*00f0*/ 	.word	0xffffffff


	//   ....[21]....
        /*00f4*/ 	.word	0xffffffff


	//   ....[22]....
        /*00f8*/ 	.word	0xffffffff


	//   ....[23]....
        /*00fc*/ 	.word	0xffffffff


	//   ....[24]....
        /*0100*/ 	.word	0xffffffff


	//   ....[25]....
        /*0104*/ 	.word	0xffffffff


	//   ....[26]....
        /*0108*/ 	.word	0xffffffff


	//   ....[27]....
        /*010c*/ 	.word	0xffffffff


	//   ....[28]....
        /*0110*/ 	.word	0xffffffff


	//   ....[29]....
        /*0114*/ 	.word	0xffffffff


	//   ....[30]....
        /*0118*/ 	.word	0xffffffff


	//   ....[31]....
        /*011c*/ 	.word	0xffffffff


	//   ....[32]....
        /*0120*/ 	.word	0xffffffff


	//   ....[33]....
        /*0124*/ 	.word	0xffffffff


	//   ....[34]....
        /*0128*/ 	.word	0xffffffff


	//   ....[35]....
        /*012c*/ 	.word	0xffffffff


	//   ....[36]....
        /*0130*/ 	.word	0xffffffff


	//   ....[37]....
        /*0134*/ 	.word	0xffffffff


	//   ....[38]....
        /*0138*/ 	.word	0xffffffff


	//   ....[39]....
        /*013c*/ 	.word	0xffffffff


	//   ....[40]....
        /*0140*/ 	.word	0xffffffff


	//   ....[41]....
        /*0144*/ 	.word	0xffffffff


	//   ....[42]....
        /*0148*/ 	.word	0xffffffff


	//   ....[43]....
        /*014c*/ 	.word	0xffffffff


	//   ....[44]....
        /*0150*/ 	.word	0xffffffff


	//   ....[45]....
        /*0154*/ 	.word	0xffffffff


	//   ....[46]....
        /*0158*/ 	.word	0xffffffff


	//   ....[47]....
        /*015c*/ 	.word	0xffffffff


	//   ....[48]....
        /*0160*/ 	.word	0xffffffff


	//   ....[49]....
        /*0164*/ 	.word	0xffffffff


	//   ....[50]....
        /*0168*/ 	.word	0xffffffff


	//   ....[51]....
        /*016c*/ 	.word	0xffffffff


	//   ....[52]....
        /*0170*/ 	.word	0xffffffff


	//   ....[53]....
        /*0174*/ 	.word	0xffffffff


	//   ....[54]....
        /*0178*/ 	.word	0xffffffff


	//   ....[55]....
        /*017c*/ 	.word	0xffffffff


	//   ....[56]....
        /*0180*/ 	.word	0xffffffff


	//   ....[57]....
        /*0184*/ 	.word	0xffffffff


	//   ....[58]....
        /*0188*/ 	.word	0xffffffff


	//   ....[59]....
        /*018c*/ 	.word	0xffffffff


	//   ....[60]....
        /*0190*/ 	.word	0xffffffff


	//   ....[61]....
        /*0194*/ 	.word	0xffffffff


	//   ....[62]....
        /*0198*/ 	.word	0xffffffff


	//   ....[63]....
        /*019c*/ 	.word	0xffffffff


	//   ....[64]....
        /*01a0*/ 	.word	0xffffffff


	//   ....[65]....
        /*01a4*/ 	.word	0xffffffff


	//   ....[66]....
        /*01a8*/ 	.word	0xffffffff


	//   ....[67]....
        /*01ac*/ 	.word	0xffffffff


	//   ....[68]....
        /*01b0*/ 	.word	0xffffffff


	//   ....[69]....
        /*01b4*/ 	.word	0xffffffff


	//   ....[70]....
        /*01b8*/ 	.word	0xffffffff


	//   ....[71]....
        /*01bc*/ 	.word	0xffffffff


	//   ....[72]....
        /*01c0*/ 	.word	0xffffffff


	//   ....[73]....
        /*01c4*/ 	.word	0xffffffff


	//   ....[74]....
        /*01c8*/ 	.word	0xffffffff


	//   ....[75]....
        /*01cc*/ 	.word	0xffffffff


	//   ....[76]....
        /*01d0*/ 	.word	0xffffffff


	//   ....[77]....
        /*01d4*/ 	.word	0xffffffff


	//   ....[78]....
        /*01d8*/ 	.word	0xffffffff


	//   ....[79]....
        /*01dc*/ 	.word	0xffffffff


	//   ....[80]....
        /*01e0*/ 	.word	0xffffffff


	//   ....[81]....
        /*01e4*/ 	.word	0xffffffff


	//   ....[82]....
        /*01e8*/ 	.word	0xffffffff


	//   ....[83]....
        /*01ec*/ 	.word	0xffffffff


	//   ....[84]....
        /*01f0*/ 	.word	0xffffffff


	//   ....[85]....
        /*01f4*/ 	.word	0xffffffff


	//   ....[86]....
        /*01f8*/ 	.word	0xffffffff


	//   ....[87]....
        /*01fc*/ 	.word	0xffffffff


	//   ....[88]....
        /*0200*/ 	.word	0xffffffff


	//   ....[89]....
        /*0204*/ 	.word	0xffffffff


	//   ....[90]....
        /*0208*/ 	.word	0xffffffff


	//   ....[91]....
        /*020c*/ 	.word	0xffffffff


	//   ....[92]....
        /*0210*/ 	.word	0xffffffff


	//   ....[93]....
        /*0214*/ 	.word	0xffffffff


	//   ....[94]....
        /*0218*/ 	.word	0x0500000f


	//   ....[95]....
        /*021c*/ 	.word	0x0500000f


	//   ....[96]....
        /*0220*/ 	.word	0x0500000f


	//   ....[97]....
        /*0224*/ 	.word	0x0500000f


	//   ....[98]....
        /*0228*/ 	.word	0x0500000f


	//   ....[99]....
        /*022c*/ 	.word	0x0500000f


	//   ....[100]....
        /*0230*/ 	.word	0x0500000f


	//   ....[101]....
        /*0234*/ 	.word	0x0500000f


	//   ....[102]....
        /*0238*/ 	.word	0x0500000f


	//   ....[103]....
        /*023c*/ 	.word	0x0500000f


	//   ....[104]....
        /*0240*/ 	.word	0x0500000f


	//   ....[105]....
        /*0244*/ 	.word	0x0500000f


	//   ....[106]....
        /*0248*/ 	.word	0x0500000f


	//   ....[107]....
        /*024c*/ 	.word	0x0500000f


	//   ....[108]....
        /*0250*/ 	.word	0x0500000f


	//   ....[109]....
        /*0254*/ 	.word	0x0500000f


	//   ....[110]....
        /*0258*/ 	.word	0x0500000f


	//   ....[111]....
        /*025c*/ 	.word	0x0500000f


	//   ....[112]....
        /*0260*/ 	.word	0x0500000f


	//   ....[113]....
        /*0264*/ 	.word	0x0500000f


	//   ....[114]....
        /*0268*/ 	.word	0x0500000f


	//   ....[115]....
        /*026c*/ 	.word	0x0500000f


	//   ....[116]....
        /*0270*/ 	.word	0x0500000f


	//   ....[117]....
        /*0274*/ 	.word	0x0500000f


	//   ....[118]....
        /*0278*/ 	.word	0x0500000f


	//   ....[119]....
        /*027c*/ 	.word	0x0500000f


	//   ....[120]....
        /*0280*/ 	.word	0x0500000f


	//   ....[121]....
        /*0284*/ 	.word	0x0500000f


	//   ....[122]....
        /*0288*/ 	.word	0x0500000f


	//   ....[123]....
        /*028c*/ 	.word	0x0500000f


	//   ....[124]....
        /*0290*/ 	.word	0x0500000f


	//   ....[125]....
        /*0294*/ 	.word	0x0500000f


	//   ....[126]....
        /*0298*/ 	.word	0x0500000f


	//   ....[127]....
        /*029c*/ 	.word	0x0500000f


	//   ....[128]....
        /*02a0*/ 	.word	0x0500000f


	//   ....[129]....
        /*02a4*/ 	.word	0x0500000f


	//   ....[130]....
        /*02a8*/ 	.word	0x0500000f


	//   ....[131]....
        /*02ac*/ 	.word	0x0500000f


	//   ....[132]....
        /*02b0*/ 	.word	0x0500000f


	//   ....[133]....
        /*02b4*/ 	.word	0x0500000f


	//   ....[134]....
        /*02b8*/ 	.word	0x0500000f


	//   ....[135]....
        /*02bc*/ 	.word	0x0500000f


	//   ....[136]....
        /*02c0*/ 	.word	0x0500000f


	//----- nvinfo : EIATTR_COOP_GROUP_INSTR_OFFSETS
	.align		4
.L_770:
        /*02c4*/ 	.byte	0x04, 0x28
        /*02c6*/ 	.short	(.L_772 - .L_771)


	//   ....[0]....
.L_771:
        /*02c8*/ 	.word	0x00000070


	//   ....[1]....
        /*02cc*/ 	.word	0x000000b0


	//   ....[2]....
        /*02d0*/ 	.word	0x00000290


	//   ....[3]....
        /*02d4*/ 	.word	0x000003f0


	//   ....[4]....
        /*02d8*/ 	.word	0x00000510


	//   ....[5]....
        /*02dc*/ 	.word	0x00000670


	//   ....[6]....
        /*02e0*/ 	.word	0x00001b50


	//   ....[7]....
        /*02e4*/ 	.word	0x00003cc0


	//   ....[8]....
        /*02e8*/ 	.word	0x00004430


	//   ....[9]....
        /*02ec*/ 	.word	0x00004a40


	//   ....[10]....
        /*02f0*/ 	.word	0x00005360


	//   ....[11]....
        /*02f4*/ 	.word	0x00005480


	//   ....[12]....
        /*02f8*/ 	.word	0x000057f0


	//   ....[13]....
        /*02fc*/ 	.word	0x00005870


	//   ....[14]....
        /*0300*/ 	.word	0x000060e0


	//   ....[15]....
        /*0304*/ 	.word	0x000068c0


	//   ....[16]....
        /*0308*/ 	.word	0x00006e10


	//   ....[17]....
        /*030c*/ 	.word	0x00007510


	//   ....[18]....
        /*0310*/ 	.word	0x00007610


	//   ....[19]....
        /*0314*/ 	.word	0x00007990


	//   ....[20]....
        /*0318*/ 	.word	0x00007a60


	//   ....[21]....
        /*031c*/ 	.word	0x00008b70


	//   ....[22]....
        /*0320*/ 	.word	0x000095c0


	//   ....[23]....
        /*0324*/ 	.word	0x00009650


	//   ....[24]....
        /*0328*/ 	.word	0x00009910


	//   ....[25]....
        /*032c*/ 	.word	0x00009ad0


	//   ....[26]....
        /*0330*/ 	.word	0x0000aae0


	//   ....[27]....
        /*0334*/ 	.word	0x0000b090


	//   ....[28]....
        /*0338*/ 	.word	0x0000b5d0


	//   ....[29]....
        /*033c*/ 	.word	0x0000bcc0


	//   ....[30]....
        /*0340*/ 	.word	0x0000bdc0


	//   ....[31]....
        /*0344*/ 	.word	0x0000c180


	//   ....[32]....
        /*0348*/ 	.word	0x0000c2a0


	//   ....[33]....
        /*034c*/ 	.word	0x0000d330


	//   ....[34]....
        /*0350*/ 	.word	0x0000d400


	//   ....[35]....
        /*0354*/ 	.word	0x0000d440


	//   ....[36]....
        /*0358*/ 	.word	0x0000d4d0


	//   ....[37]....
        /*035c*/ 	.word	0x0000d510


	//   ....[38]....
        /*0360*/ 	.word	0x0000e7b0


	//   ....[39]....
        /*0364*/ 	.word	0x0000f220


	//   ....[40]....
        /*0368*/ 	.word	0x0000f250


	//   ....[41]....
        /*036c*/ 	.word	0x0000f280


	//   ....[42]....
        /*0370*/ 	.word	0x0000f2a0


	//   ....[43]....
        /*0374*/ 	.word	0x0000f8f0


	//   ....[44]....
        /*0378*/ 	.word	0x0000f900


	//   ....[45]....
        /*037c*/ 	.word	0x0000fb30


	//   ....[46]....
        /*0380*/ 	.word	0x0000fb50


	//   ....[47]....
        /*0384*/ 	.word	0x000104d0


	//   ....[48]....
        /*0388*/ 	.word	0x00010500


	//   ....[49]....
        /*038c*/ 	.word	0x00010740


	//   ....[50]....
        /*0390*/ 	.word	0x00010760


	//   ....[51]....
        /*0394*/ 	.word	0x00010a50


	//   ....[52]....
        /*0398*/ 	.word	0x000122e0


	//   ....[53]....
        /*039c*/ 	.word	0x00012300


	//   ....[54]....
        /*03a0*/ 	.word	0x00012340


	//   ....[55]....
        /*03a4*/ 	.word	0x00012370


	//   ....[56]....
        /*03a8*/ 	.word	0x000123c0


	//   ....[57]....
        /*03ac*/ 	.word	0x000123f0


	//   ....[58]....
        /*03b0*/ 	.word	0x00012410


	//   ....[59]....
        /*03b4*/ 	.word	0x00012450


	//   ....[60]....
        /*03b8*/ 	.word	0x00012a80


	//   ....[61]....
        /*03bc*/ 	.word	0x00012aa0


	//   ....[62]....
        /*03c0*/ 	.word	0x00012b00


	//   ....[63]....
        /*03c4*/ 	.word	0x00012b40


	//   ....[64]....
        /*03c8*/ 	.word	0x00012b80


	//   ....[65]....
        /*03cc*/ 	.word	0x00012bb0


	//   ....[66]....
        /*03d0*/ 	.word	0x00012bc0


	//   ....[67]....
        /*03d4*/ 	.word	0x00012c00


	//   ....[68]....
        /*03d8*/ 	.word	0x00013060


	//   ....[69]....
        /*03dc*/ 	.word	0x00013090


	//   ....[70]....
        /*03e0*/ 	.word	0x000130c0


	//   ....[71]....
        /*03e4*/ 	.word	0x00013120


	//   ....[72]....
        /*03e8*/ 	.word	0x00013270


	//   ....[73]....
        /*03ec*/ 	.word	0x00013290


	//   ....[74]....
        /*03f0*/ 	.word	0x000132a0


	//   ....[75]....
        /*03f4*/ 	.word	0x000133f0


	//   ....[76]....
        /*03f8*/ 	.word	0x00013c50


	//   ....[77]....
        /*03fc*/ 	.word	0x00013c70


	//   ....[78]....
        /*0400*/ 	.word	0x00013c90


	//   ....[79]....
        /*0404*/ 	.word	0x00013cc0


	//   ....[80]....
        /*0408*/ 	.word	0x00013ce0


	//   ....[81]....
        /*040c*/ 	.word	0x00013d10


	//   ....[82]....
        /*0410*/ 	.word	0x00013d30


	//   ....[83]....
        /*0414*/ 	.word	0x00013d40


	//   ....[84]....
        /*0418*/ 	.word	0x00014080


	//   ....[85]....
        /*041c*/ 	.word	0x000140c0


	//   ....[86]....
        /*0420*/ 	.word	0x000140f0


	//   ....[87]....
        /*0424*/ 	.word	0x00014130


	//   ....[88]....
        /*0428*/ 	.word	0x00014150


	//   ....[89]....
        /*042c*/ 	.word	0x00014200


	//   ....[90]....
        /*0430*/ 	.word	0x00014220


	//   ....[91]....
        /*0434*/ 	.word	0x00014230


	//   ....[92]....
        /*0438*/ 	.word	0x00014870


	//   ....[93]....
        /*043c*/ 	.word	0x00014a50


	//   ....[94]....
        /*0440*/ 	.word	0x00015150


	//   ....[95]....
        /*0444*/ 	.word	0x00015230


	//   ....[96]....
        /*0448*/ 	.word	0x000152d0


	//   ....[97]....
        /*044c*/ 	.word	0x00015350


	//   ....[98]....
        /*0450*/ 	.word	0x00015400


	//   ....[99]....
        /*0454*/ 	.word	0x00015480


	//   ....[100]....
        /*0458*/ 	.word	0x00015530


	//   ....[101]....
        /*045c*/ 	.word	0x000155b0


	//   ....[102]....
        /*0460*/ 	.word	0x00015640


	//   ....[103]....
        /*0464*/ 	.word	0x000156d0


	//   ....[104]....
        /*0468*/ 	.word	0x00015740


	//   ....[105]....
        /*046c*/ 	.word	0x000157c0


	//   ....[106]....
        /*0470*/ 	.word	0x00015870


	//   ....[107]....
        /*0474*/ 	.word	0x000158f0


	//   ....[108]....
        /*0478*/ 	.word	0x00015990


	//   ....[109]....
        /*047c*/ 	.word	0x00015a10


	//   ....[110]....
        /*0480*/ 	.word	0x00015aa0


	//   ....[111]....
        /*0484*/ 	.word	0x00015bd0


	//   ....[112]....
        /*0488*/ 	.word	0x00015cd0


	//   ....[113]....
        /*048c*/ 	.word	0x00015ef0


	//   ....[114]....
        /*0490*/ 	.word	0x00015f40


	//   ....[115]....
        /*0494*/ 	.word	0x00016100


	//   ....[116]....
        /*0498*/ 	.word	0x00016150


	//   ....[117]....
        /*049c*/ 	.word	0x00016310


	//   ....[118]....
        /*04a0*/ 	.word	0x00016360


	//   ....[119]....
        /*04a4*/ 	.word	0x00016440


	//   ....[120]....
        /*04a8*/ 	.word	0x000164e0


	//   ....[121]....
        /*04ac*/ 	.word	0x00016540


	//   ....[122]....
        /*04b0*/ 	.word	0x000165e0


	//   ....[123]....
        /*04b4*/ 	.word	0x00016640


	//   ....[124]....
        /*04b8*/ 	.word	0x000166e0


	//   ....[125]....
        /*04bc*/ 	.word	0x00016740


	//   ....[126]....
        /*04c0*/ 	.word	0x000167e0


	//   ....[127]....
        /*04c4*/ 	.word	0x000168c0


	//   ....[128]....
        /*04c8*/ 	.word	0x00016990


	//   ....[129]....
        /*04cc*/ 	.word	0x00016a80


	//   ....[130]....
        /*04d0*/ 	.word	0x00016b90


	//   ....[131]....
        /*04d4*/ 	.word	0x00016ca0


	//   ....[132]....
        /*04d8*/ 	.word	0x00016d80


	//   ....[133]....
        /*04dc*/ 	.word	0x00016e90


	//   ....[134]....
        /*04e0*/ 	.word	0x00016f70


	//   ....[135]....
        /*04e4*/ 	.word	0x00017000


	//   ....[136]....
        /*04e8*/ 	.word	0x00017120


	//----- nvinfo : EIATTR_REG_RECONFIG
	.align		4
.L_772:
        /*04ec*/ 	.byte	0x01, 0x54
	.zero		2


	//----- nvinfo : EIATTR_SYSCALL_OFFSETS
	.align		4
        /*04f0*/ 	.byte	0x04, 0x46
        /*04f2*/ 	.short	(.L_774 - .L_773)


	//   ....[0]....
.L_773:
        /*04f4*/ 	.word	0x00003e90


	//   ....[1]....
        /*04f8*/ 	.word	0x00011a90


	//   ....[2]....
        /*04fc*/ 	.word	0x00011be0


	//   ....[3]....
        /*0500*/ 	.word	0x00011cd0


	//   ....[4]....
        /*0504*/ 	.word	0x00012720


	//----- nvinfo : EIATTR_MBARRIER_INSTR_OFFSETS
	.align		4
.L_774:
        /*0508*/ 	.byte	0x04, 0x39
        /*050a*/ 	.short	(.L_776 - .L_775)


	//   ....[0]....
.L_775:
        /*050c*/ 	.word	0x00000180
        /*0510*/ 	.word	0x000000ff
        /*0514*/ 	.word	0x00028c00
        /*0518*/ 	.short	0x0100
        /*051a*/ 	.byte	0x08
	.zero		1


	//   ....[1]....
        /*051c*/ 	.word	0x00000190
        /*0520*/ 	.word	0x000000ff
        /*0524*/ 	.word	0x00028c20
        /*0528*/ 	.short	0x0100
        /*052a*/ 	.byte	0x08
	.zero		1


	//   ....[2]....
        /*052c*/ 	.word	0x00000240
        /*0530*/ 	.word	0x000000ff
        /*0534*/ 	.word	0x00028c30
        /*0538*/ 	.short	0x0100
        /*053a*/ 	.byte	0x06
	.zero		1


	//   ....[3]....
        /*053c*/ 	.word	0x00000250
        /*0540*/ 	.word	0x000000ff
        /*0544*/ 	.word	0x00028c40
        /*0548*/ 	.short	0x0100
        /*054a*/ 	.byte	0x06
	.zero		1


	//   ....[4]....
        /*054c*/ 	.word	0x00000260
        /*0550*/ 	.word	0x000000ff
        /*0554*/ 	.word	0x00028c38
        /*0558*/ 	.short	0x0100
        /*055a*/ 	.byte	0x06
	.zero		1


	//   ....[5]....
        /*055c*/ 	.word	0x00000270
        /*0560*/ 	.word	0x000000ff
        /*0564*/ 	.word	0x00028c48
        /*0568*/ 	.short	0x0100
        /*056a*/ 	.byte	0x06
	.zero		1


	//   ....[6]....
        /*056c*/ 	.word	0x000003a0
        /*0570*/ 	.word	0x000000ff
        /*0574*/ 	.word	0x00028c50
        /*0578*/ 	.short	0x0100
        /*057a*/ 	.byte	0x08
	.zero		1


	//   ....[7]....
        /*057c*/ 	.word	0x000003b0
        /*0580*/ 	.word	0x000000ff
        /*0584*/ 	.word	0x00028c60
        /*0588*/ 	.short	0x0100
        /*058a*/ 	.byte	0x08
	.zero		1


	//   ....[8]....
        /*058c*/ 	.word	0x000003c0
        /*0590*/ 	.word	0x000000ff
        /*0594*/ 	.word	0x00028c58
        /*0598*/ 	.short	0x0100
        /*059a*/ 	.byte	0x08
	.zero		1


	//   ....[9]....
        /*059c*/ 	.word	0x000003d0
        /*05a0*/ 	.word	0x000000ff
        /*05a4*/ 	.word	0x00028c68
        /*05a8*/ 	.short	0x0100
        /*05aa*/ 	.byte	0x08
	.zero		1


	//   ....[10]....
        /*05ac*/ 	.word	0x000004c0
        /*05b0*/ 	.word	0x000000ff
        /*05b4*/ 	.word	0x00028c70
        /*05b8*/ 	.short	0x0100
        /*05ba*/ 	.byte	0x06
	.zero		1


	//   ....[11]....
        /*05bc*/ 	.word	0x000004d0
        /*05c0*/ 	.word	0x000000ff
        /*05c4*/ 	.word	0x00028c80
        /*05c8*/ 	.short	0x0100
        /*05ca*/ 	.byte	0x06
	.zero		1


	//   ....[12]....
        /*05cc*/ 	.word	0x000004e0
        /*05d0*/ 	.word	0x000000ff
        /*05d4*/ 	.word	0x00028c78
        /*05d8*/ 	.short	0x0100
        /*05da*/ 	.byte	0x06
	.zero		1


	//   ....[13]....
        /*05dc*/ 	.word	0x000004f0
        /*05e0*/ 	.word	0x000000ff
        /*05e4*/ 	.word	0x00028c88
        /*05e8*/ 	.short	0x0100
        /*05ea*/ 	.byte	0x06
	.zero		1


	//   ....[14]....
        /*05ec*/ 	.word	0x00000620
        /*05f0*/ 	.word	0x000000ff
        /*05f4*/ 	.word	0x00028c90
        /*05f8*/ 	.short	0x0100
        /*05fa*/ 	.byte	0x08
	.zero		1


	//   ....[15]....
        /*05fc*/ 	.word	0x00000630
        /*0600*/ 	.word	0x000000ff
        /*0604*/ 	.word	0x00028ca0
        /*0608*/ 	.short	0x0100
        /*060a*/ 	.byte	0x08
	.zero		1


	//   ....[16]....
        /*060c*/ 	.word	0x00000640
        /*0610*/ 	.word	0x000000ff
        /*0614*/ 	.word	0x00028c98
        /*0618*/ 	.short	0x0100
        /*061a*/ 	.byte	0x08
	.zero		1


	//   ....[17]....
        /*061c*/ 	.word	0x00000650
        /*0620*/ 	.word	0x000000ff
        /*0624*/ 	.word	0x00028ca8
        /*0628*/ 	.short	0x0100
        /*062a*/ 	.byte	0x08
	.zero		1


	//   ....[18]....
        /*062c*/ 	.word	0x00000790
        /*0630*/ 	.word	0x000000ff
        /*0634*/ 	.word	0x00028cb0
        /*0638*/ 	.short	0x0100
        /*063a*/ 	.byte	0x08
	.zero		1


	//   ....[19]....
        /*063c*/ 	.word	0x000007a0
        /*0640*/ 	.word	0x000000ff
        /*0644*/ 	.word	0x00028cc0
        /*0648*/ 	.short	0x0100
        /*064a*/ 	.byte	0x08
	.zero		1


	//   ....[20]....
        /*064c*/ 	.word	0x000007b0
        /*0650*/ 	.word	0x000000ff
        /*0654*/ 	.word	0x00028cb8
        /*0658*/ 	.short	0x0100
        /*065a*/ 	.byte	0x08
	.zero		1


	//   ....[21]....
        /*065c*/ 	.word	0x000007c0
        /*0660*/ 	.word	0x000000ff
        /*0664*/ 	.word	0x00028cc8
        /*0668*/ 	.short	0x0100
        /*066a*/ 	.byte	0x08
	.zero		1


	//   ....[22]....
        /*066c*/ 	.word	0x00001c60
        /*0670*/ 	.word	0x000000ff
        /*0674*/ 	.word	0x00028c50
        /*0678*/ 	.short	0x010a
        /*067a*/ 	.byte	0x15
	.zero		1


	//   ....[23]....
        /*067c*/ 	.word	0x00001f20
        /*0680*/ 	.word	0x000000ff
        /*0684*/ 	.word	0x00000000
        /*0688*/ 	.short	0x0101
        /*068a*/ 	.byte	0x06
	.zero		1


	//   ....[24]....
        /*068c*/ 	.word	0x00002860
        /*0690*/ 	.word	0x000000ff
        /*0694*/ 	.word	0x00028c50
        /*0698*/ 	.short	0x010a
        /*069a*/ 	.byte	0x15
	.zero		1


	//   ....[25]....
        /*069c*/ 	.word	0x000028a0
        /*06a0*/ 	.word	0x000000ff
        /*06a4*/ 	.word	0x00028c50
        /*06a8*/ 	.short	0x010a
        /*06aa*/ 	.byte	0x15
	.zero		1


	//   ....[26]....
        /*06ac*/ 	.word	0x00002a80
        /*06b0*/ 	.word	0x000000ff
        /*06b4*/ 	.word	0x00000000
        /*06b8*/ 	.short	0x0101
        /*06ba*/ 	.byte	0x06
	.zero		1


	//   ....[27]....
        /*06bc*/ 	.word	0x00003f10
        /*06c0*/ 	.word	0x000000ff
        /*06c4*/ 	.word	0x00028c00
        /*06c8*/ 	.short	0x010a
        /*06ca*/ 	.byte	0x2a
	.zero		1


	//   ....[28]....
        /*06cc*/ 	.word	0x00003f90
        /*06d0*/ 	.word	0x00000007
        /*06d4*/ 	.word	0x00028c30
        /*06d8*/ 	.short	0x010a
        /*06da*/ 	.byte	0x3f
	.zero		1


	//   ....[29]....
        /*06dc*/ 	.word	0x00003fd0
        /*06e0*/ 	.word	0x00000007
        /*06e4*/ 	.word	0x00028c30
        /*06e8*/ 	.short	0x010a
        /*06ea*/ 	.byte	0x3f
	.zero		1


	//   ....[30]....
        /*06ec*/ 	.word	0x000045a0
        /*06f0*/ 	.word	0x000000ff
        /*06f4*/ 	.word	0x00000000
        /*06f8*/ 	.short	0x0101
        /*06fa*/ 	.byte	0x06
	.zero		1


	//   ....[31]....
        /*06fc*/ 	.word	0x00005ea0
        /*0700*/ 	.word	0x00000007
        /*0704*/ 	.word	0x00028c50
        /*0708*/ 	.short	0x010a
        /*070a*/ 	.byte	0x3f
	.zero		1


	//   ....[32]....
        /*070c*/ 	.word	0x00005ee0
        /*0710*/ 	.word	0x00000007
        /*0714*/ 	.word	0x00028c50
        /*0718*/ 	.short	0x010a
        /*071a*/ 	.byte	0x3f
	.zero		1


	//   ....[33]....
        /*071c*/ 	.word	0x00006200
        /*0720*/ 	.word	0x000000ff
        /*0724*/ 	.word	0x00000000
        /*0728*/ 	.short	0x0101
        /*072a*/ 	.byte	0x0b
	.zero		1


	//   ....[34]....
        /*072c*/ 	.word	0x00006520
        /*0730*/ 	.word	0x000000ff
        /*0734*/ 	.word	0x00028c30
        /*0738*/ 	.short	0x010a
        /*073a*/ 	.byte	0x15
	.zero		1


	//   ....[35]....
        /*073c*/ 	.word	0x00006560
        /*0740*/ 	.word	0x000000ff
        /*0744*/ 	.word	0x00028c30
        /*0748*/ 	.short	0x010a
        /*074a*/ 	.byte	0x15
	.zero		1


	//   ....[36]....
        /*074c*/ 	.word	0x00006a20
        /*0750*/ 	.word	0x000000ff
        /*0754*/ 	.word	0x00000000
        /*0758*/ 	.short	0x0101
        /*075a*/ 	.byte	0x06
	.zero		1


	//   ....[37]....
        /*075c*/ 	.word	0x00008930
        /*0760*/ 	.word	0x000000ff
        /*0764*/ 	.word	0x00028c50
        /*0768*/ 	.short	0x010a
        /*076a*/ 	.byte	0x15
	.zero		1


	//   ....[38]....
        /*076c*/ 	.word	0x00008970
        /*0770*/ 	.word	0x000000ff
        /*0774*/ 	.word	0x00028c50
        /*0778*/ 	.short	0x010a
        /*077a*/ 	.byte	0x15
	.zero		1


	//   ....[39]....
        /*077c*/ 	.word	0x00008c20
        /*0780*/ 	.word	0x000000ff
        /*0784*/ 	.word	0x00000000
        /*0788*/ 	.short	0x0101
        /*078a*/ 	.byte	0x15
	.zero		1


	//   ....[40]....
        /*078c*/ 	.word	0x00008fb0
        /*0790*/ 	.word	0x000000ff
        /*0794*/ 	.word	0x00028c30
        /*0798*/ 	.short	0x010a
        /*079a*/ 	.byte	0x15
	.zero		1


	//   ....[41]....
        /*079c*/ 	.word	0x00008ff0
        /*07a0*/ 	.word	0x000000ff
        /*07a4*/ 	.word	0x00028c30
        /*07a8*/ 	.short	0x010a
        /*07aa*/ 	.byte	0x15
	.zero		1


	//   ....[42]....
        /*07ac*/ 	.word	0x00009410
        /*07b0*/ 	.word	0x000000ff
        /*07b4*/ 	.word	0x00000000
        /*07b8*/ 	.short	0x0101
        /*07ba*/ 	.byte	0x06
	.zero		1


	//   ....[43]....
        /*07bc*/ 	.word	0x0000a8a0
        /*07c0*/ 	.word	0x000000ff
        /*07c4*/ 	.word	0x00028c50
        /*07c8*/ 	.short	0x010a
        /*07ca*/ 	.byte	0x15
	.zero		1


	//   ....[44]....
        /*07cc*/ 	.word	0x0000a8e0
        /*07d0*/ 	.word	0x000000ff
        /*07d4*/ 	.word	0x00028c50
        /*07d8*/ 	.short	0x010a
        /*07da*/ 	.byte	0x15
	.zero		1


	//   ....[45]....
        /*07dc*/ 	.word	0x0000ab70
        /*07e0*/ 	.word	0x000000ff
        /*07e4*/ 	.word	0x00000000
        /*07e8*/ 	.short	0x0101
        /*07ea*/ 	.byte	0x15
	.zero		1


	//   ....[46]....
        /*07ec*/ 	.word	0x0000acf0
        /*07f0*/ 	.word	0x000000ff
        /*07f4*/ 	.word	0x00028c30
        /*07f8*/ 	.short	0x010a
        /*07fa*/ 	.byte	0x14
	.zero		1


	//   ....[47]....
        /*07fc*/ 	.word	0x0000ad30
        /*0800*/ 	.word	0x000000ff
        /*0804*/ 	.word	0x00028c30
        /*0808*/ 	.short	0x010a
        /*080a*/ 	.byte	0x14
	.zero		1


	//   ....[48]....
        /*080c*/ 	.word	0x0000b1d0
        /*0810*/ 	.word	0x000000ff
        /*0814*/ 	.word	0x00000000
        /*0818*/ 	.short	0x0101
        /*081a*/ 	.byte	0x06
	.zero		1


	//   ....[49]....
        /*081c*/ 	.word	0x0000d0f0
        /*0820*/ 	.word	0x000000ff
        /*0824*/ 	.word	0x00028c50
        /*0828*/ 	.short	0x010a
        /*082a*/ 	.byte	0x14
	.zero		1


	//   ....[50]....
        /*082c*/ 	.word	0x0000d130
        /*0830*/ 	.word	0x000000ff
        /*0834*/ 	.word	0x00028c50
        /*0838*/ 	.short	0x010a
        /*083a*/ 	.byte	0x14
	.zero		1


	//   ....[51]....
        /*083c*/ 	.word	0x0000d3e0
        /*0840*/ 	.word	0x000000ff
        /*0844*/ 	.word	0x00000000
        /*0848*/ 	.short	0x0101
        /*084a*/ 	.byte	0x14
	.zero		1


	//   ....[52]....
        /*084c*/ 	.word	0x0000f8c0
        /*0850*/ 	.word	0x000000ff
        /*0854*/ 	.word	0x00000000
        /*0858*/ 	.short	0x0101
        /*085a*/ 	.byte	0x05
	.zero		1


	//   ....[53]....
        /*085c*/ 	.word	0x000120d0
        /*0860*/ 	.word	0x00000019
        /*0864*/ 	.word	0x00028c40
        /*0868*/ 	.short	0x010a
        /*086a*/ 	.byte	0x3f
	.zero		1


	//   ....[54]....
        /*086c*/ 	.word	0x00012500
        /*0870*/ 	.word	0x00000019
        /*0874*/ 	.word	0x00028c30
        /*0878*/ 	.short	0x0107
        /*087a*/ 	.byte	0x3f
	.zero		1


	//   ....[55]....
        /*087c*/ 	.word	0x000125d0
        /*0880*/ 	.word	0x00000019
        /*0884*/ 	.word	0x00028c30
        /*0888*/ 	.short	0x0101
        /*088a*/ 	.byte	0x3f
	.zero		1


	//   ....[56]....
        /*088c*/ 	.word	0x00012cb0
        /*0890*/ 	.word	0x00000011
        /*0894*/ 	.word	0x00028c00
        /*0898*/ 	.short	0x0107
        /*089a*/ 	.byte	0x3f
	.zero		1


	//   ....[57]....
        /*089c*/ 	.word	0x00012da0
        /*08a0*/ 	.word	0x00000011
        /*08a4*/ 	.word	0x00028c00
        /*08a8*/ 	.short	0x0101
        /*08aa*/ 	.byte	0x3f
	.zero		1


	//   ....[58]....
        /*08ac*/ 	.word	0x00012dc0
        /*08b0*/ 	.word	0x00000011
        /*08b4*/ 	.word	0x00028c20
        /*08b8*/ 	.short	0x010a
        /*08ba*/ 	.byte	0x3f
	.zero		1


	//   ....[59]....
        /*08bc*/ 	.word	0x00012e50
        /*08c0*/ 	.word	0x00000019
        /*08c4*/ 	.word	0x00028c60
        /*08c8*/ 	.short	0x010a
        /*08ca*/ 	.byte	0x3f
	.zero		1


	//   ....[60]....
        /*08cc*/ 	.word	0x000136b0
        /*08d0*/ 	.word	0x00000019
        /*08d4*/ 	.word	0x00028c50
        /*08d8*/ 	.short	0x0107
        /*08da*/ 	.byte	0x3f
	.zero		1


	//   ....[61]....
        /*08dc*/ 	.word	0x00013780
        /*08e0*/ 	.word	0x00000019
        /*08e4*/ 	.word	0x00028c50
        /*08e8*/ 	.short	0x0101
        /*08ea*/ 	.byte	0x3f
	.zero		1


	//   ....[62]....
        /*08ec*/ 	.word	0x00013ab0
        /*08f0*/ 	.word	0x00000008
        /*08f4*/ 	.word	0x00028c40
        /*08f8*/ 	.short	0x010a
        /*08fa*/ 	.byte	0x3f
	.zero		1


	//   ....[63]....
        /*08fc*/ 	.word	0x00013de0
        /*0900*/ 	.word	0x00000008
        /*0904*/ 	.word	0x00028c30
        /*0908*/ 	.short	0x0107
        /*090a*/ 	.byte	0x3f
	.zero		1


	//   ....[64]....
        /*090c*/ 	.word	0x00013ea0
        /*0910*/ 	.word	0x00000008
        /*0914*/ 	.word	0x00028c30
        /*0918*/ 	.short	0x0101
        /*091a*/ 	.byte	0x3f
	.zero		1


	//   ....[65]....
        /*091c*/ 	.word	0x00013ed0
        /*0920*/ 	.word	0x00000008
        /*0924*/ 	.word	0x00028c60
        /*0928*/ 	.short	0x010a
        /*092a*/ 	.byte	0x3f
	.zero		1


	//   ....[66]....
        /*092c*/ 	.word	0x00014530
        /*0930*/ 	.word	0x00000008
        /*0934*/ 	.word	0x00028c50
        /*0938*/ 	.short	0x0107
        /*093a*/ 	.byte	0x3f
	.zero		1


	//   ....[67]....
        /*093c*/ 	.word	0x000145f0
        /*0940*/ 	.word	0x00000008
        /*0944*/ 	.word	0x00028c50
        /*0948*/ 	.short	0x0101
        /*094a*/ 	.byte	0x3f
	.zero		1


	//   ....[68]....
        /*094c*/ 	.word	0x000149d0
        /*0950*/ 	.word	0x00000007
        /*0954*/ 	.word	0x00028c20
        /*0958*/ 	.short	0x010a
        /*095a*/ 	.byte	0x3f
	.zero		1


	//   ....[69]....
        /*095c*/ 	.word	0x00014b50
        /*0960*/ 	.word	0x00000005
        /*0964*/ 	.word	0x00028c40
        /*0968*/ 	.short	0x010a
        /*096a*/ 	.byte	0x3f
	.zero		1


	//   ....[70]....
        /*096c*/ 	.word	0x00014bf0
        /*0970*/ 	.word	0x00000003
        /*0974*/ 	.word	0x00028c40
        /*0978*/ 	.short	0x010a
        /*097a*/ 	.byte	0x3f
	.zero		1


	//   ....[71]....
        /*097c*/ 	.word	0x00014c30
        /*0980*/ 	.word	0x00000005
        /*0984*/ 	.word	0x00028c60
        /*0988*/ 	.short	0x010a
        /*098a*/ 	.byte	0x3f
	.zero		1


	//   ....[72]....
        /*098c*/ 	.word	0x00014c70
        /*0990*/ 	.word	0x00000003
        /*0994*/ 	.word	0x00028c60
        /*0998*/ 	.short	0x010a
        /*099a*/ 	.byte	0x3f
	.zero		1


	//   ....[73]....
        /*099c*/ 	.word	0x00014ce0
        /*09a0*/ 	.word	0x00000003
        /*09a4*/ 	.word	0x00028c50
        /*09a8*/ 	.short	0x010a
        /*09aa*/ 	.byte	0x3f
	.zero		1


	//   ....[74]....
        /*09ac*/ 	.word	0x00014d40
        /*09b0*/ 	.word	0x00000003
        /*09b4*/ 	.word	0x00028c50
        /*09b8*/ 	.short	0x010a
        /*09ba*/ 	.byte	0x3f
	.zero		1


	//   ....[75]....
        /*09bc*/ 	.word	0x00014da0
        /*09c0*/ 	.word	0x00000003
        /*09c4*/ 	.word	0x00028c00
        /*09c8*/ 	.short	0x010a
        /*09ca*/ 	.byte	0x3f
	.zero		1


	//   ....[76]....
        /*09cc*/ 	.word	0x00014df0
        /*09d0*/ 	.word	0x00000007
        /*09d4*/ 	.word	0x00028c30
        /*09d8*/ 	.short	0x010a
        /*09da*/ 	.byte	0x3f
	.zero		1


	//   ....[77]....
        /*09dc*/ 	.word	0x00014e40
        /*09e0*/ 	.word	0x00000007
        /*09e4*/ 	.word	0x00028c50
        /*09e8*/ 	.short	0x010a
        /*09ea*/ 	.byte	0x3f
	.zero		1


	//   ....[78]....
        /*09ec*/ 	.word	0x00014ea0
        /*09f0*/ 	.word	0x00000006
        /*09f4*/ 	.word	0x00028c30
        /*09f8*/ 	.short	0x010a
        /*09fa*/ 	.byte	0x3f
	.zero		1


	//   ....[79]....
        /*09fc*/ 	.word	0x00014f00
        /*0a00*/ 	.word	0x0000000a
        /*0a04*/ 	.word	0x00028c50
        /*0a08*/ 	.short	0x010a
        /*0a0a*/ 	.byte	0x3f
	.zero		1


	//   ....[80]....
        /*0a0c*/ 	.word	0x00014f60
        /*0a10*/ 	.word	0x00000005
        /*0a14*/ 	.word	0x00028c30
        /*0a18*/ 	.short	0x010a
        /*0a1a*/ 	.byte	0x3f
	.zero		1


	//   ....[81]....
        /*0a1c*/ 	.word	0x00014fc0
        /*0a20*/ 	.word	0x0000000b
        /*0a24*/ 	.word	0x00028c50
        /*0a28*/ 	.short	0x010a
        /*0a2a*/ 	.byte	0x3f
	.zero		1


	//   ....[82]....
        /*0a2c*/ 	.word	0x00015020
        /*0a30*/ 	.word	0x00000006
        /*0a34*/ 	.word	0x00028c30
        /*0a38*/ 	.short	0x010a
        /*0a3a*/ 	.byte	0x3f
	.zero		1


	//   ....[83]....
        /*0a3c*/ 	.word	0x00015080
        /*0a40*/ 	.word	0x0000000a
        /*0a44*/ 	.word	0x00028c50
        /*0a48*/ 	.short	0x010a
        /*0a4a*/ 	.byte	0x3f
	.zero		1


	//   ....[84]....
        /*0a4c*/ 	.word	0x00015180
        /*0a50*/ 	.word	0x00000019
        /*0a54*/ 	.word	0x00028c40
        /*0a58*/ 	.short	0x010a
        /*0a5a*/ 	.byte	0x3f
	.zero		1


	//   ....[85]....
        /*0a5c*/ 	.word	0x00015ad0
        /*0a60*/ 	.word	0x00000011
        /*0a64*/ 	.word	0x00028c20
        /*0a68*/ 	.short	0x010a
        /*0a6a*/ 	.byte	0x3f
	.zero		1


	//   ....[86]....
        /*0a6c*/ 	.word	0x00015b20
        /*0a70*/ 	.word	0x00000019
        /*0a74*/ 	.word	0x00028c60
        /*0a78*/ 	.short	0x010a
        /*0a7a*/ 	.byte	0x3f
	.zero		1


	//   ....[87]....
        /*0a7c*/ 	.word	0x00016390
        /*0a80*/ 	.word	0x00000008
        /*0a84*/ 	.word	0x00028c40
        /*0a88*/ 	.short	0x010a
        /*0a8a*/ 	.byte	0x3f
	.zero		1


	//   ....[88]....
        /*0a8c*/ 	.word	0x00016810
        /*0a90*/ 	.word	0x00000008
        /*0a94*/ 	.word	0x00028c60
        /*0a98*/ 	.short	0x010a
        /*0a9a*/ 	.byte	0x3f
	.zero		1


	//   ....[89]....
        /*0a9c*/ 	.word	0x00017040
        /*0aa0*/ 	.word	0x00000007
        /*0aa4*/ 	.word	0x00028c20
        /*0aa8*/ 	.short	0x010a
        /*0aaa*/ 	.byte	0x3f
	.zero		1


	//   ....[90]....
        /*0aac*/ 	.word	0x000171e0
        /*0ab0*/ 	.word	0x00000005
        /*0ab4*/ 	.word	0x00028c40
        /*0ab8*/ 	.short	0x010a
        /*0aba*/ 	.byte	0x3f
	.zero		1


	//   ....[91]....
        /*0abc*/ 	.word	0x00017230
        /*0ac0*/ 	.word	0x00000003
        /*0ac4*/ 	.word	0x00028c40
        /*0ac8*/ 	.short	0x010a
        /*0aca*/ 	.byte	0x3f
	.zero		1


	//   ....[92]....
        /*0acc*/ 	.word	0x00017280
        /*0ad0*/ 	.word	0x00000005
        /*0ad4*/ 	.word	0x00028c60
        /*0ad8*/ 	.short	0x010a
        /*0ada*/ 	.byte	0x3f
	.zero		1


	//----- nvinfo : EIATTR_NUM_MBARRIERS
	.align		4
.L_776:
        /*0adc*/ 	.byte	0x03, 0x38
        /*0ade*/ 	.short	0x0016


	//----- nvinfo : EIATTR_EXIT_INSTR_OFFSETS
	.align		4
        /*0ae0*/ 	.byte	0x04, 0x1c
        /*0ae2*/ 	.short	(.L_778 - .L_777)


	//   ....[0]....
.L_777:
        /*0ae4*/ 	.word	0x00000930


	//   ....[1]....
        /*0ae8*/ 	.word	0x000109c0


	//   ....[2]....
        /*0aec*/ 	.word	0x00014cc0


	//----- nvinfo : EIATTR_MAX_THREADS
	.align		4
.L_778:
        /*0af0*/ 	.byte	0x04, 0x05
        /*0af2*/ 	.short	(.L_780 - .L_779)
.L_779:
        /*0af4*/ 	.word	0x00000180
        /*0af8*/ 	.word	0x00000001
        /*0afc*/ 	.word	0x00000001


	//----- nvinfo : EIATTR_CRS_STACK_SIZE
	.align		4
.L_780:
        /*0b00*/ 	.byte	0x04, 0x1e
        /*0b02*/ 	.short	(.L_782 - .L_781)
.L_781:
        /*0b04*/ 	.word	0x00000000


	//----- nvinfo : EIATTR_CBANK_PARAM_SIZE
	.align		4
.L_782:
        /*0b08*/ 	.byte	0x03, 0x19
        /*0b0a*/ 	.short	0x0af0


	//----- nvinfo : EIATTR_PARAM_CBANK
	.align		4
        /*0b0c*/ 	.byte	0x04, 0x0a
        /*0b0e*/ 	.short	(.L_784 - .L_783)
	.align		4
.L_783:
        /*0b10*/ 	.word	index@(.nv.constant0._ZN7cutlass13device_kernelIN5flash11enable_sm90INS1_16FlashAttnFwdSm90INS1_25CollectiveMainloopFwdSm90ILi2EN4cute5tupleIJNS5_1CILi1EEES8_S8_EEENS6_IJNS7_ILi64EEESA_SA_EEELi512ENS_10bfloat16_tEfNS_4arch4Sm90ELb0ELb1ELb1ELb0ELb1ELb0ELb0ELb0ELb0ELb1ELb0ELb0EEENS1_21CollectiveEpilogueFwdINS6_IJSA_NS7_ILi512EEESA_EEES9_SC_SE_Li256ELb0ELb1ELb0ELb0EEENS1_30DynamicPersistentTileSchedulerILi256ELi128ELb0ELb1ELb1EEEEEEEEEvNT_6ParamsE)
        /*0b14*/ 	.short	0x0210
        /*0b16*/ 	.short	0x0af0


	//----- nvinfo : EIATTR_SW_WAR
	.align		4
.L_784:
        /*0b18*/ 	.byte	0x04, 0x36
        /*0b1a*/ 	.short	(.L_786 - .L_785)
.L_785:
        /*0b1c*/ 	.word	0x00000008
.L_786:


//--------------------- .nv.info._ZN7cutlass13device_kernelIN5flash11enable_sm90INS1_16FlashAttnFwdSm90INS1_25CollectiveMainloopFwdSm90ILi2EN4cute5tupleIJNS5_1CILi1EEES8_S8_EEENS6_IJNS7_ILi64EEESA_SA_EEELi512ENS_10bfloat16_tEfNS_4arch4Sm90ELb0ELb1ELb1ELb0ELb1ELb0ELb1ELb0ELb0ELb1ELb0ELb0EEENS1_21CollectiveEpilogueFwdINS6_IJSA_NS7_ILi512EEESA_EEES9_SC_SE_Li256ELb0ELb1ELb0ELb0EEENS1_30DynamicPersistentTileSchedulerILi256ELi128ELb0ELb1ELb1EEEEEEEEEvNT_6ParamsE --------------------------
	.section	.nv.info._ZN7cutlass13device_kernelIN5flash11enable_sm90INS1_16FlashAttnFwdSm90INS1_25CollectiveMainloopFwdSm90ILi2EN4cute5tupleIJNS5_1CILi1EEES8_S8_EEENS6_IJNS7_ILi64EEESA_SA_EEELi512ENS_10bfloat16_tEfNS_4arch4Sm90ELb0ELb1ELb1ELb0ELb1ELb0ELb1ELb0ELb0ELb1ELb0ELb0EEENS1_21CollectiveEpilogueFwdINS6_IJSA_NS7_ILi512EEESA_EEES9_SC_SE_Li256ELb0ELb1ELb0ELb0EEENS1_30DynamicPersistentTileSchedulerILi256ELi128ELb0ELb1ELb1EEEEEEEEEvNT_6ParamsE,"",@"SHT_CUDA_INFO"
	.sectionflags	@""
	.align	4


	//----- nvinfo : EIATTR_CUDA_API_VERSION
	.align		4
        /*0000*/ 	.byte	0x04, 0x37
        /*0002*/ 	.short	(.L_788 - .L_787)
.L_787:
        /*0004*/ 	.word	0x00000082


	//----- nvinfo : EIATTR_KPARAM_INFO
	.align		4
.L_788:
        /*0008*/ 	.byte	0x04, 0x17
        /*000a*/ 	.short	(.L_790 - .L_789)
.L_789:
        /*000c*/ 	.word	0x00000000
        /*0010*/ 	.short	0x0000
        /*0012*/ 	.short	0x0070
        /*0014*/ 	.byte	0x00, 0xf0, 0x01, 0x2e


	//----- nvinfo : EIATTR_SPARSE_MMA_MASK
	.align		4
.L_790:
        /*0018*/ 	.byte	0x03, 0x50
        /*001a*/ 	.short	0x0000


	//----- nvinfo : EIATTR_MAXREG_COUNT
	.align		4
        /*001c*/ 	.byte	0x03, 0x1b
        /*001e*/ 	.short	0x00a8


	//----- nvinfo : EIATTR_NUM_BARRIERS
	.align		4
        /*0020*/ 	.byte	0x02, 0x4c
        /*0022*/ 	.byte	0x10
	.zero		1


	//----- nvinfo : EIATTR_EXTERNS
	.align		4
        /*0024*/ 	.byte	0x04, 0x0f
        /*0026*/ 	.short	(.L_792 - .L_791)


	//   ....[0]....
	.align		4
.L_791:
        /*0028*/ 	.word	index@(__assertfail)


	//----- nvinfo : EIATTR_ANNOTATIONS
	.align		4
.L_792:
        /*002c*/ 	.byte	0x04, 0x55
        /*002e*/ 	.short	(.L_794 - .L_793)


	//   ....[0]....
.L_793:
        /* <DEDUP_REMOVED lines=12> */


	//----- nvinfo : EIATTR_MERCURY_ISA_VERSION
	.align		4
.L_794:
        /*00d8*/ 	.byte	0x03, 0x5f
        /*00da*/ 	.short	0x0101


	//----- nvinfo : EIATTR_INT_WARP_WIDE_INSTR_OFFSETS
	.align		4
        /*00dc*/ 	.byte	0x04, 0x31
        /*00de*/ 	.short	(.L_796 - .L_795)


	//   ....[0]....
.L_795:
        /*00e0*/ 	.word	0x000000c0


	//   ....[1]....
        /*00e4*/ 	.word	0x000000d0


	//   ....[2]....
        /*00e8*/ 	.word	0x000000e0


	//   ....[3]....
        /*00ec*/ 	.word	0x00000180


	//   ....[4]....
        /*00f0*/ 	.word	0x00026020


	//   ....[5]....
        /*00f4*/ 	.word	0x000260b0


	//   ....[6]....
        /*00f8*/ 	.word	0x000299c0


	//   ....[7]....
        /*00fc*/ 	.word	0x00029a50


	//----- nvinfo : EIATTR_COOP_GROUP_MASK_REGIDS
	.align		4
.L_796:
        /*0100*/ 	.byte	0x04, 0x29
        /*0102*/ 	.short	(.L_798 - .L_797)


	//   ....[0]....
.L_797:
        /*0104*/ 	.word	0xffffffff


	//   ....[1]....
        /*0108*/ 	.word	0xffffffff


	//   ....[2]....
        /*010c*/ 	.word	0xffffffff


	//   ....[3]....
        /*0110*/ 	.word	0xffffffff


	//   ....[4]....
        /*0114*/ 	.word	0xffffffff


	//   ....[5]....
        /*0118*/ 	.word	0xffffffff


	//   ....[6]....
        /*011c*/ 	.word	0xffffffff


	//   ....[7]....
        /*0120*/ 	.word	0xffffffff


	//   ....[8]....
        /*0124*/ 	.word	0xffffffff


	//   ....[9]....
        /*0128*/ 	.word	0xffffffff


	//   ....[10]....
        /*012c*/ 	.word	0xffffffff


	//   ....[11]....
        /*0130*/ 	.word	0xffffffff


	//   ....[12]....
        /*0134*/ 	.word	0xffffffff


	//   ....[13]....
        /*0138*/ 	.word	0xffffffff


	//   ....[14]....
        /*013c*/ 	.word	0xffffffff


	//   ....[15]....
        /*0140*/ 	.word	0xffffffff


	//   ....[16]....
        /*0144*/ 	.word	0xffffffff


	//   ....[17]....
        /*0148*/ 	.word	0xffffffff


	//   ....[18]....
        /*014c*/ 	.word	0xffffffff


	//   ....[19]....
        /*0150*/ 	.word	0xffffffff


	//   ....[20]....
        /*0154*/ 	.word	0xffffffff


	//   ....[21]....
        /*0158*/ 	.word	0xffffffff


	//   ....[22]....
        /*015c*/ 	.word	0xffffffff


	//   ....[23]....
        /*0160*/ 	.word	0xffffffff


	//   ....[24]....
        /*0164*/ 	.word	0xffffffff


	//   ....[25]....
        /*0168*/ 	.word	0xffffffff


	//   ....[26]....
        /*016c*/ 	.word	0xffffffff


	//   ....[27]....
        /*0170*/ 	.word	0xffffffff


	//   ....[28]....
        /*0174*/ 	.word	0xffffffff


	//   ....[29]....
        /*0178*/ 	.word	0xffffffff


	//   ....[30]....
        /*017c*/ 	.word	0xffffffff


	//   ....[31]....
        /*0180*/ 	.word	0xffffffff


	//   ....[32]....
        /*0184*/ 	.word	0xffffffff


	//   ....[33]....
        /*0188*/ 	.word	0xffffffff


	//   ....[34]....
        /*018c*/ 	.word	0xffffffff


	//   ....[35]....
        /*0190*/ 	.word	0xffffffff


	//   ....[36]....
        /*0194*/ 	.word	0xffffffff


	//   ....[37]....
        /*0198*/ 	.word	0xffffffff


	//   ....[38]....
        /*019c*/ 	.word	0xffffffff


	//   ....[39]....
        /*01a0*/ 	.word	0xffffffff


	//   ....[40]....
        /*01a4*/ 	.word	0xffffffff


	//   ....[41]....
        /*01a8*/ 	.word	0xffffffff


	//   ....[42]....
        /*01ac*/ 	.word	0xffffffff


	//   ....[43]....
        /*01b0*/ 	.word	0xffffffff


	//   ....[44]....
        /*01b4*/ 	.word	0xffffffff


	//   ....[45]....
        /*01b8*/ 	.word	0xffffffff


	//   ....[46]....
        /*01bc*/ 	.word	0xffffffff


	//   ....[47]....
        /*01c0*/ 	.word	0xffffffff


	//   ....[48]....
        /*01c4*/ 	.word	0xffffffff


	//   ....[49]....
        /*01c8*/ 	.word	0xffffffff


	//   ....[50]....
        /*01cc*/ 	.word	0xffffffff


	//   ....[51]....
        /*01d0*/ 	.word	0xffffffff


	//   ....[52]....
        /*01d4*/ 	.word	0xffffffff


	//   ....[53]....
        /*01d8*/ 	.word	0xffffffff


	//   ....[54]....
        /*01dc*/ 	.word	0xffffffff


	//   ....[55]....
        /*01e0*/ 	.word	0xffffffff


	//   ....[56]....
        /*01e4*/ 	.word	0xffffffff


	//   ....[57]....
        /*01e8*/ 	.word	0xffffffff


	//   ....[58]....
        /*01ec*/ 	.word	0xffffffff


	//   ....[59]....
        /*01f0*/ 	.word	0xffffffff


	//   ....[60]....
        /*01f4*/ 	.word	0xffffffff


	//   ....[61]....
        /*01f8*/ 	.word	0xffffffff


	//   ....[62]....
        /*01fc*/ 	.word	0xffffffff


	//   ....[63]....
        /*0200*/ 	.word	0xffffffff


	//   ....[64]....
        /*0204*/ 	.word	0xffffffff


	//   ....[65]....
        /*0208*/ 	.word	0xffffffff


	//   ....[66]....
        /*020c*/ 	.word	0xffffffff


	//   ....[67]....
        /*0210*/ 	.word	0xffffffff


	//   ....[68]....
        /*0214*/ 	.word	0xffffffff


	//   ....[69]....
        /*0218*/ 	.word	0xffffffff


	//   ....[70]....
        /*021c*/ 	.word	0xffffffff


	//   ....[71]....
        /*0220*/ 	.word	0xffffffff


	//   ....[72]....
        /*0224*/ 	.word	0xffffffff


	//   ....[73]....
        /*0228*/ 	.word	0xffffffff


	//   ....[74]....
        /*022c*/ 	.word	0xffffffff


	//   ....[75]....
        /*0230*/ 	.word	0xffffffff


	//   ....[76]....
        /*0234*/ 	.word	0xffffffff


	//   ....[77]....
        /*0238*/ 	.word	0xffffffff


	//   ....[78]....
        /*023c*/ 	.word	0xffffffff


	//   ....[79]....
        /*0240*/ 	.word	0xffffffff


	//   ....[80]....
        /*0244*/ 	.word	0xffffffff


	//   ....[81]....
        /*0248*/ 	.word	0xffffffff


	//   ....[82]....
        /*024c*/ 	.word	0xffffffff


	//   ....[83]....
        /*0250*/ 	.word	0xffffffff


	//   ....[84]....
        /*0254*/ 	.word	0xffffffff


	//   ....[85]....
        /*0258*/ 	.word	0xffffffff


	//   ....[86]....
        /*025c*/ 	.word	0xffffffff


	//   ....[87]....
        /*0260*/ 	.word	0xffffffff


	//   ....[88]....
        /*0264*/ 	.word	0xffffffff


	//   ....[89]....
        /*0268*/ 	.word	0xffffffff


	//   ....[90]....
        /*026c*/ 	.word	0xffffffff


	//   ....[91]....
        /*0270*/ 	.word	0xffffffff


	//   ....[92]....
        /*0274*/ 	.word	0xffffffff


	//   ....[93]....
        /*0278*/ 	.word	0xffffffff


	//   ....[94]....
        /*027c*/ 	.word	0xffffffff


	//   ....[95]....
        /*0280*/ 	.word	0xffffffff


	//   ....[96]....
        /*0284*/ 	.word	0xffffffff


	//   ....[97]....
        /*0288*/ 	.word	0xffffffff


	//   ....[98]....
        /*028c*/ 	.word	0x0500000f


	//   ....[99]....
        /*0290*/ 	.word	0x0500000f


	//   ....[100]....
        /*0294*/ 	.word	0x0500000f


	//   ....[101]....
        /*0298*/ 	.word	0x0500000f


	//   ....[102]....
        /*029c*/ 	.word	0x0500000f


	//   ....[103]....
        /*02a0*/ 	.word	0x0500000f


	//   ....[104]....
        /*02a4*/ 	.word	0x0500000f


	//   ....[105]....
        /*02a8*/ 	.word	0x0500000f


	//   ....[106]....
        /*02ac*/ 	.word	0x0500000f


	//   ....[107]....
        /*02b0*/ 	.word	0x0500000f


	//   ....[108]....
        /*02b4*/ 	.word	0x0500000f


	//   ....[109]....
        /*02b8*/ 	.word	0x0500000f


	//   ....[110]....
        /*02bc*/ 	.word	0x0500000f


	//   ....[111]....
        /*02c0*/ 	.word	0x0500000f


	//   ....[112]....
        /*02c4*/ 	.word	0x0500000f


	//   ....[113]....
        /*02c8*/ 	.word	0x0500000f


	//   ....[114]....
        /*02cc*/ 	.word	0x0500000f


	//   ....[115]....
        /*02d0*/ 	.word	0x0500000f


	//   ....[116]....
        /*02d4*/ 	.word	0x0500000f


	//   ....[117]....
        /*02d8*/ 	.word	0x0500000f


	//   ....[118]....
        /*02dc*/ 	.word	0x0500000f


	//   ....[119]....
        /*02e0*/ 	.word	0x0500000f


	//   ....[120]....
        /*02e4*/ 	.word	0x0500000f


	//   ....[121]....
        /*02e8*/ 	.word	0x0500000f


	//   ....[122]....
        /*02ec*/ 	.word	0x0500000f


	//   ....[123]....
        /*02f0*/ 	.word	0x0500000f


	//   ....[124]....
        /*02f4*/ 	.word	0x0500000f


	//   ....[125]....
        /*02f8*/ 	.word	0x0500000f


	//   ....[126]....
        /*02fc*/ 	.word	0x0500000f


	//   ....[127]....
        /*0300*/ 	.word	0x0500000f


	//   ....[128]....
        /*0304*/ 	.word	0x0500000f


	//   ....[129]....
        /*0308*/ 	.word	0x0500000f


	//   ....[130]....
        /*030c*/ 	.word	0x0500000f


	//   ....[131]....
        /*0310*/ 	.word	0x0500000f


	//   ....[132]....
        /*0314*/ 	.word	0x0500000f


	//   ....[133]....
        /*0318*/ 	.word	0x0500000f


	//   ....[134]....
        /*031c*/ 	.word	0x0500000f


	//   ....[135]....
        /*0320*/ 	.word	0x0500000f


	//   ....[136]....
        /*0324*/ 	.word	0x0500000f


	//   ....[137]....
        /*0328*/ 	.word	0x0500000f


	//   ....[138]....
        /*032c*/ 	.word	0x0500000f


	//   ....[139]....
        /*0330*/ 	.word	0x0500000f


	//   ....[140]....
        /*0334*/ 	.word	0x0500000f


	//   ....[141]....
        /*0338*/ 	.word	0x0500000f


	//   ....[142]....
        /*033c*/ 	.word	0x0500000f


	//   ....[143]....
        /*0340*/ 	.word	0x0500000f


	//   ....[144]....
        /*0344*/ 	.word	0x0500000f


	//   ....[145]....
        /*0348*/ 	.word	0x0500000f


	//   ....[146]....
        /*034c*/ 	.word	0x0500000f


	//   ....[147]....
        /*0350*/ 	.word	0x0500000f


	//   ....[148]....
        /*0354*/ 	.word	0x0500000f


	//   ....[149]....
        /*0358*/ 	.word	0xffffffff


	//   ....[150]....
        /*035c*/ 	.word	0xffffffff


	//   ....[151]....
        /*0360*/ 	.word	0xffffffff


	//   ....[152]....
        /*0364*/ 	.word	0xffffffff


	//   ....[153]....
        /*0368*/ 	.word	0xffffffff


	//   ....[154]....
        /*036c*/ 	.word	0xffffffff


	//   ....[155]....
        /*0370*/ 	.word	0xffffffff


	//   ....[156]....
        /*0374*/ 	.word	0xffffffff


	//----- nvinfo : EIATTR_COOP_GROUP_INSTR_OFFSETS
	.align		4
.L_798:
        /*0378*/ 	.byte	0x04, 0x28
        /*037a*/ 	.short	(.L_800 - .L_799)


	//   ....[0]....
.L_799:
        /*037c*/ 	.word	0x00000080


	//   ....[1]....
        /*0380*/ 	.word	0x00000090


	//   ....[2]....
        /*0384*/ 	.word	0x000002b0


	//   ....[3]....
        /*0388*/ 	.word	0x00000410


	//   ....[4]....
        /*038c*/ 	.word	0x00000530


	//   ....[5]....
        /*0390*/ 	.word	0x00000690


	//   ....[6]....
        /*0394*/ 	.word	0x000021c0


	//   ....[7]....
        /*0398*/ 	.word	0x00009c50


	//   ....[8]....
        /*039c*/ 	.word	0x0000bd40


	//   ....[9]....
        /*03a0*/ 	.word	0x0000d020


	//   ....[10]....
        /*03a4*/ 	.word	0x0000d5a0


	//   ....[11]....
        /*03a8*/ 	.word	0x0000e2e0


	//   ....[12]....
        /*03ac*/ 	.word	0x0000e3d0


	//   ....[13]....
        /*03b0*/ 	.word	0x0000e820


	//   ....[14]....
        /*03b4*/ 	.word	0x0000e8f0


	//   ....[15]....
        /*03b8*/ 	.word	0x00011450


	//   ....[16]....
        /*03bc*/ 	.word	0x00012db0


	//   ....[17]....
        /*03c0*/ 	.word	0x00014450


	//   ....[18]....
        /*03c4*/ 	.word	0x00014490


	//   ....[19]....
        /*03c8*/ 	.word	0x000144d0


	//   ....[20]....
        /*03cc*/ 	.word	0x000144f0


	//   ....[21]....
        /*03d0*/ 	.word	0x00018b70


	//   ....[22]....
        /*03d4*/ 	.word	0x00019f30


	//   ....[23]....
        /*03d8*/ 	.word	0x0001b250


	//   ....[24]....
        /*03dc*/ 	.word	0x0001b7c0


	//   ....[25]....
        /*03e0*/ 	.word	0x0001c3b0


	//   ....[26]....
        /*03e4*/ 	.word	0x0001c400


	//   ....[27]....
        /*03e8*/ 	.word	0x0001c440


	//   ....[28]....
        /*03ec*/ 	.word	0x0001c460


	//   ....[29]....
        /*03f0*/ 	.word	0x00020b60


	//   ....[30]....
        /*03f4*/ 	.word	0x00020cf0


	//   ....[31]....
        /*03f8*/ 	.word	0x00020d10


	//   ....[32]....
        /*03fc*/ 	.word	0x00020d50


	//   ....[33]....
        /*0400*/ 	.word	0x00020d70


	//   ....[34]....
        /*0404*/ 	.word	0x00022710


	//   ....[35]....
        /*0408*/ 	.word	0x000236e0


	//   ....[36]....
        /*040c*/ 	.word	0x00023710


	//   ....[37]....
        /*0410*/ 	.word	0x00023750


	//   ....[38]....
        /*0414*/ 	.word	0x00023760


	//   ....[39]....
        /*0418*/ 	.word	0x00023dc0


	//   ....[40]....
        /*041c*/ 	.word	0x00023dd0


	//   ....[41]....
        /*0420*/ 	.word	0x00024000


	//   ....[42]....
        /*0424*/ 	.word	0x00024020


	//   ....[43]....
        /*0428*/ 	.word	0x000249d0


	//   ....[44]....
        /*042c*/ 	.word	0x000249f0


	//   ....[45]....
        /*0430*/ 	.word	0x00024c30


	//   ....[46]....
        /*0434*/ 	.word	0x00024c50


	//   ....[47]....
        /*0438*/ 	.word	0x00024f40


	//   ....[48]....
        /*043c*/ 	.word	0x00026ac0


	//   ....[49]....
        /*0440*/ 	.word	0x00026ae0


	//   ....[50]....
        /*0444*/ 	.word	0x00026b00


	//   ....[51]....
        /*0448*/ 	.word	0x00026b50


	//   ....[52]....
        /*044c*/ 	.word	0x00026b80


	//   ....[53]....
        /*0450*/ 	.word	0x00026bd0


	//   ....[54]....
        /*0454*/ 	.word	0x00026c00


	//   ....[55]....
        /*0458*/ 	.word	0x00026c10


	//   ....[56]....
        /*045c*/ 	.word	0x000272b0


	//   ....[57]....
        /*0460*/ 	.word	0x000272e0


	//   ....[58]....
        /*0464*/ 	.word	0x00027330


	//   ....[59]....
        /*0468*/ 	.word	0x00027390


	//   ....[60]....
        /*046c*/ 	.word	0x000273b0


	//   ....[61]....
        /*0470*/ 	.word	0x00027430


	//   ....[62]....
        /*0474*/ 	.word	0x00027450


	//   ....[63]....
        /*0478*/ 	.word	0x00027470


	//   ....[64]....
        /*047c*/ 	.word	0x00027ac0


	//   ....[65]....
        /*0480*/ 	.word	0x00027af0


	//   ....[66]....
        /*0484*/ 	.word	0x00027b00


	//   ....[67]....
        /*0488*/ 	.word	0x00027ba0


	//   ....[68]....
        /*048c*/ 	.word	0x00027cb0


	//   ....[69]....
        /*0490*/ 	.word	0x00027cc0


	//   ....[70]....
        /*0494*/ 	.word	0x00027cd0


	//   ....[71]....
        /*0498*/ 	.word	0x00027de0


	//   ....[72]....
        /*049c*/ 	.word	0x00028370


	//   ....[73]....
        /*04a0*/ 	.word	0x000283a0


	//   ....[74]....
        /*04a4*/ 	.word	0x000283d0


	//   ....[75]....
        /*04a8*/ 	.word	0x00028430


	//   ....[76]....
        /*04ac*/ 	.word	0x00028580


	//   ....[77]....
        /*04b0*/ 	.word	0x000285a0


	//   ....[78]....
        /*04b4*/ 	.word	0x000285b0


	//   ....[79]....
        /*04b8*/ 	.word	0x00028700


	//   ....[80]....
        /*04bc*/ 	.word	0x00028f50


	//   ....[81]....
        /*04c0*/ 	.word	0x00028f70


	//   ....[82]....
        /*04c4*/ 	.word	0x00028f90


	//   ....[83]....
        /*04c8*/ 	.word	0x00028fc0


	//   ....[84]....
        /*04cc*/ 	.word	0x00028fd0


	//   ....[85]....
        /*04d0*/ 	.word	0x00029010


	//   ....[86]....
        /*04d4*/ 	.word	0x00029020


	//   ....[87]....
        /*04d8*/ 	.word	0x00029030


	//   ....[88]....
        /*04dc*/ 	.word	0x00029370


	//   ....[89]....
        /*04e0*/ 	.word	0x000293b0


	//   ....[90]....
        /*04e4*/ 	.word	0x000293d0


	//   ....[91]....
        /*04e8*/ 	.word	0x00029430


	//   ....[92]....
        /*04ec*/ 	.word	0x00029460


	//   ....[93]....
        /*04f0*/ 	.word	0x00029510


	//   ....[94]....
        /*04f4*/ 	.word	0x00029530


	//   ....[95]....
        /*04f8*/ 	.word	0x00029540


	//   ....[96]....
        /*04fc*/ 	.word	0x00029b70


	//   ....[97]....
        /*0500*/ 	.word	0x00029d50


	//   ....[98]....
        /*0504*/ 	.word	0x0002a2f0


	//   ....[99]....
        /*0508*/ 	.word	0x0002a3d0


	//   ....[100]....
        /*050c*/ 	.word	0x0002a470


	//   ....[101]....
        /*0510*/ 	.word	0x0002a4d0


	//   ....[102]....
        /*0514*/ 	.word	0x0002a590


	//   ....[103]....
        /*0518*/ 	.word	0x0002a600


	//   ....[104]....
        /*051c*/ 	.word	0x0002a6c0


	//   ....[105]....
        /*0520*/ 	.word	0x0002a730


	//   ....[106]....
        /*0524*/ 	.word	0x0002a7e0


	//   ....[107]....
        /*0528*/ 	.word	0x0002a880


	//   ....[108]....
        /*052c*/ 	.word	0x0002a900


	//   ....[109]....
        /*0530*/ 	.word	0x0002a960


	//   ....[110]....
        /*0534*/ 	.word	0x0002aa40


	//   ....[111]....
        /*0538*/ 	.word	0x0002aab0


	//   ....[112]....
        /*053c*/ 	.word	0x0002ab90


	//   ....[113]....
        /*0540*/ 	.word	0x0002abf0


	//   ....[114]....
        /*0544*/ 	.word	0x0002aca0


	//   ....[115]....
        /*0548*/ 	.word	0x0002ad30


	//   ....[116]....
        /*054c*/ 	.word	0x0002add0


	//   ....[117]....
        /*0550*/ 	.word	0x0002aef0


	//   ....[118]....
        /*0554*/ 	.word	0x0002afe0


	//   ....[119]....
        /*0558*/ 	.word	0x0002b190


	//   ....[120]....
        /*055c*/ 	.word	0x0002b1e0


	//   ....[121]....
        /*0560*/ 	.word	0x0002b2f0


	//   ....[122]....
        /*0564*/ 	.word	0x0002b3d0


	//   ....[123]....
        /*0568*/ 	.word	0x0002b540


	//   ....[124]....
        /*056c*/ 	.word	0x0002b640


	//   ....[125]....
        /*0570*/ 	.word	0x0002b860


	//   ....[126]....
        /*0574*/ 	.word	0x0002b8b0


	//   ....[127]....
        /*0578*/ 	.word	0x0002ba70


	//   ....[128]....
        /*057c*/ 	.word	0x0002bac0


	//   ....[129]....
        /*0580*/ 	.word	0x0002bc80


	//   ....[130]....
        /*0584*/ 	.word	0x0002bcd0


	//   ....[131]....
        /*0588*/ 	.word	0x0002bdb0


	//   ....[132]....
        /*058c*/ 	.word	0x0002be50


	//   ....[133]....
        /*0590*/ 	.word	0x0002beb0


	//   ....[134]....
        /*0594*/ 	.word	0x0002bf50


	//   ....[135]....
        /*0598*/ 	.word	0x0002bfb0


	//   ....[136]....
        /*059c*/ 	.word	0x0002c060


	//   ....[137]....
        /*05a0*/ 	.word	0x0002c0c0


	//   ....[138]....
        /*05a4*/ 	.word	0x0002c170


	//   ....[139]....
        /*05a8*/ 	.word	0x0002c250


	//   ....[140]....
        /*05ac*/ 	.word	0x0002c330


	//   ....[141]....
        /*05b0*/ 	.word	0x0002c410


	//   ....[142]....
        /*05b4*/ 	.word	0x0002c520


	//   ....[143]....
        /*05b8*/ 	.word	0x0002c630


	//   ....[144]....
        /*05bc*/ 	.word	0x0002c710


	//   ....[145]....
        /*05c0*/ 	.word	0x0002c820


	//   ....[146]....
        /*05c4*/ 	.word	0x0002c900


	//   ....[147]....
        /*05c8*/ 	.word	0x0002c990


	//   ....[148]....
        /*05cc*/ 	.word	0x0002cab0


	//   ....[149]....
        /*05d0*/ 	.word	0x0002eab0


	//   ....[150]....
        /*05d4*/ 	.word	0x00030280


	//   ....[151]....
        /*05d8*/ 	.word	0x00030890


	//   ....[152]....
        /*05dc*/ 	.word	0x000315d0


	//   ....[153]....
        /*05e0*/ 	.word	0x00031620


	//   ....[154]....
        /*05e4*/ 	.word	0x00031680


	//   ....[155]....
        /*05e8*/ 	.word	0x000316a0


	//   ....[156]....
        /*05ec*/ 	.word	0x0003e7c0


	//----- nvinfo : EIATTR_REG_RECONFIG
	.align		4
.L_800:
        /*05f0*/ 	.byte	0x01, 0x54
	.zero		2


	//----- nvinfo : EIATTR_SYSCALL_OFFSETS
	.align		4
        /*05f4*/ 	.byte	0x04, 0x46
        /*05f6*/ 	.short	(.L_802 - .L_801)


	//   ....[0]....
.L_801:
        /*05f8*/ 	.word	0x0000a200


	//   ....[1]....
        /*05fc*/ 	.word	0x00026210


	//   ....[2]....
        /*0600*/ 	.word	0x00026360


	//   ....[3]....
        /*0604*/ 	.word	0x00026450


	//   ....[4]....
        /*0608*/ 	.word	0x00026f00


	//   ....[5]....
        /*060c*/ 	.word	0x00027790


	//----- nvinfo : EIATTR_MBARRIER_INSTR_OFFSETS
	.align		4
.L_802:
        /*0610*/ 	.byte	0x04, 0x39
        /*0612*/ 	.short	(.L_804 - .L_803)


	//   ....[0]....
.L_803:
        /*0614*/ 	.word	0x00000190
        /*0618*/ 	.word	0x000000ff
        /*061c*/ 	.word	0x00038800
        /*0620*/ 	.short	0x0100
        /*0622*/ 	.byte	0x08
	.zero		1


	//   ....[1]....
        /*0624*/ 	.word	0x000001a0
        /*0628*/ 	.word	0x000000ff
        /*062c*/ 	.word	0x00038810
        /*0630*/ 	.short	0x0100
        /*0632*/ 	.byte	0x08
	.zero		1


	//   ....[2]....
        /*0634*/ 	.word	0x000001b0
        /*0638*/ 	.word	0x000000ff
        /*063c*/ 	.word	0x00038820
        /*0640*/ 	.short	0x0100
        /*0642*/ 	.byte	0x08
	.zero		1


	//   ....[3]....
        /*0644*/ 	.word	0x00000260
        /*0648*/ 	.word	0x000000ff
        /*064c*/ 	.word	0x00038830
        /*0650*/ 	.short	0x0100
        /*0652*/ 	.byte	0x06
	.zero		1


	//   ....[4]....
        /*0654*/ 	.word	0x00000270
        /*0658*/ 	.word	0x000000ff
        /*065c*/ 	.word	0x00038840
        /*0660*/ 	.short	0x0100
        /*0662*/ 	.byte	0x06
	.zero		1


	//   ....[5]....
        /*0664*/ 	.word	0x00000280
        /*0668*/ 	.word	0x000000ff
        /*066c*/ 	.word	0x00038838
        /*0670*/ 	.short	0x0100
        /*0672*/ 	.byte	0x06
	.zero		1


	//   ....[6]....
        /*0674*/ 	.word	0x00000290
        /*0678*/ 	.word	0x000000ff
        /*067c*/ 	.word	0x00038848
        /*0680*/ 	.short	0x0100
        /*0682*/ 	.byte	0x06
	.zero		1


	//   ....[7]....
        /*0684*/ 	.word	0x000003c0
        /*0688*/ 	.word	0x000000ff
        /*068c*/ 	.word	0x00038850
        /*0690*/ 	.short	0x0100
        /*0692*/ 	.byte	0x08
	.zero		1


	//   ....[8]....
        /*0694*/ 	.word	0x000003d0
        /*0698*/ 	.word	0x000000ff
        /*069c*/ 	.word	0x00038860
        /*06a0*/ 	.short	0x0100
        /*06a2*/ 	.byte	0x08
	.zero		1


	//   ....[9]....
        /*06a4*/ 	.word	0x000003e0
        /*06a8*/ 	.word	0x000000ff
        /*06ac*/ 	.word	0x00038858
        /*06b0*/ 	.short	0x0100
        /*06b2*/ 	.byte	0x08
	.zero		1


	//   ....[10]....
        /*06b4*/ 	.word	0x000003f0
        /*06b8*/ 	.word	0x000000ff
        /*06bc*/ 	.word	0x00038868
        /*06c0*/ 	.short	0x0100
        /*06c2*/ 	.byte	0x08
	.zero		1


	//   ....[11]....
        /*06c4*/ 	.word	0x000004e0
        /*06c8*/ 	.word	0x000000ff
        /*06cc*/ 	.word	0x00038870
        /*06d0*/ 	.short	0x0100
        /*06d2*/ 	.byte	0x06
	.zero		1


	//   ....[12]....
        /*06d4*/ 	.word	0x000004f0
        /*06d8*/ 	.word	0x000000ff
        /*06dc*/ 	.word	0x00038880
        /*06e0*/ 	.short	0x0100
        /*06e2*/ 	.byte	0x06
	.zero		1


	//   ....[13]....
        /*06e4*/ 	.word	0x00000500
        /*06e8*/ 	.word	0x000000ff
        /*06ec*/ 	.word	0x00038878
        /*06f0*/ 	.short	0x0100
        /*06f2*/ 	.byte	0x06
	.zero		1


	//   ....[14]....
        /*06f4*/ 	.word	0x00000510
        /*06f8*/ 	.word	0x000000ff
        /*06fc*/ 	.word	0x00038888
        /*0700*/ 	.short	0x0100
        /*0702*/ 	.byte	0x06
	.zero		1


	//   ....[15]....
        /*0704*/ 	.word	0x00000640
        /*0708*/ 	.word	0x000000ff
        /*070c*/ 	.word	0x00038890
        /*0710*/ 	.short	0x0100
        /*0712*/ 	.byte	0x08
	.zero		1


	//   ....[16]....
        /*0714*/ 	.word	0x00000650
        /*0718*/ 	.word	0x000000ff
        /*071c*/ 	.word	0x000388a0
        /*0720*/ 	.short	0x0100
        /*0722*/ 	.byte	0x08
	.zero		1


	//   ....[17]....
        /*0724*/ 	.word	0x00000660
        /*0728*/ 	.word	0x000000ff
        /*072c*/ 	.word	0x00038898
        /*0730*/ 	.short	0x0100
        /*0732*/ 	.byte	0x08
	.zero		1


	//   ....[18]....
        /*0734*/ 	.word	0x00000670
        /*0738*/ 	.word	0x000000ff
        /*073c*/ 	.word	0x000388a8
        /*0740*/ 	.short	0x0100
        /*0742*/ 	.byte	0x08
	.zero		1


	//   ....[19]....
        /*0744*/ 	.word	0x000007d0
        /*0748*/ 	.word	0x000000ff
        /*074c*/ 	.word	0x000388b0
        /*0750*/ 	.short	0x0100
        /*0752*/ 	.byte	0x08
	.zero		1


	//   ....[20]....
        /*0754*/ 	.word	0x000007e0
        /*0758*/ 	.word	0x000000ff
        /*075c*/ 	.word	0x000388c0
        /*0760*/ 	.short	0x0100
        /*0762*/ 	.byte	0x08
	.zero		1


	//   ....[21]....
        /*0764*/ 	.word	0x000007f0
        /*0768*/ 	.word	0x000000ff
        /*076c*/ 	.word	0x000388b8
        /*0770*/ 	.short	0x0100
        /*0772*/ 	.byte	0x08
	.zero		1


	//   ....[22]....
        /*0774*/ 	.word	0x00000800
        /*0778*/ 	.word	0x000000ff
        /*077c*/ 	.word	0x000388c8
        /*0780*/ 	.short	0x0100
        /*0782*/ 	.byte	0x08
	.zero		1


	//   ....[23]....
        /*0784*/ 	.word	0x00004570
        /*0788*/ 	.word	0x00000004
        /*078c*/ 	.word	0x00000000
        /*0790*/ 	.short	0x0101
        /*0792*/ 	.byte	0x3f
	.zero		1


	//   ....[24]....
        /*0794*/ 	.word	0x00008300
        /*0798*/ 	.word	0x00000006
        /*079c*/ 	.word	0x00000000
        /*07a0*/ 	.short	0x0101
        /*07a2*/ 	.byte	0x3f
	.zero		1


	//   ....[25]....
        /*07a4*/ 	.word	0x0000a720
        /*07a8*/ 	.word	0x000000ff
        /*07ac*/ 	.word	0x00038800
        /*07b0*/ 	.short	0x010a
        /*07b2*/ 	.byte	0x2c
	.zero		1


	//   ....[26]....
        /*07b4*/ 	.word	0x0000aba0
        /*07b8*/ 	.word	0x00000014
        /*07bc*/ 	.word	0x00000000
        /*07c0*/ 	.short	0x010a
        /*07c2*/ 	.byte	0x3f
	.zero		1


	//   ....[27]....
        /*07c4*/ 	.word	0x0000ac00
        /*07c8*/ 	.word	0x00000014
        /*07cc*/ 	.word	0x00000000
        /*07d0*/ 	.short	0x010a
        /*07d2*/ 	.byte	0x3f
	.zero		1


	//   ....[28]....
        /*07d4*/ 	.word	0x0000afb0
        /*07d8*/ 	.word	0x000000ff
        /*07dc*/ 	.word	0x00038810
        /*07e0*/ 	.short	0x010a
        /*07e2*/ 	.byte	0x2c
	.zero		1


	//   ....[29]....
        /*07e4*/ 	.word	0x0000b0b0
        /*07e8*/ 	.word	0x0000000c
        /*07ec*/ 	.word	0x00000000
        /*07f0*/ 	.short	0x010a
        /*07f2*/ 	.byte	0x3f
	.zero		1


	//   ....[30]....
        /*07f4*/ 	.word	0x0000b110
        /*07f8*/ 	.word	0x0000000c
        /*07fc*/ 	.word	0x00000000
        /*0800*/ 	.short	0x010a
        /*0802*/ 	.byte	0x3f
	.zero		1


	//   ....[31]....
        /*0804*/ 	.word	0x0000cd00
        /*0808*/ 	.word	0x00000003
        /*080c*/ 	.word	0x00000000
        /*0810*/ 	.short	0x0101
        /*0812*/ 	.byte	0x3f
	.zero		1


	//   ....[32]....
        /*0814*/ 	.word	0x00011560
        /*0818*/ 	.word	0x00000000
        /*081c*/ 	.word	0x00000000
        /*0820*/ 	.short	0x0101
        /*0822*/ 	.byte	0x3f
	.zero		1


	//   ....[33]....
        /*0824*/ 	.word	0x00011cd0
        /*0828*/ 	.word	0x00000006
        /*082c*/ 	.word	0x00000000
        /*0830*/ 	.short	0x010a
        /*0832*/ 	.byte	0x3f
	.zero		1


	//   ....[34]....
        /*0834*/ 	.word	0x00011d70
        /*0838*/ 	.word	0x00000008
        /*083c*/ 	.word	0x00000000
        /*0840*/ 	.short	0x010a
        /*0842*/ 	.byte	0x3f
	.zero		1


	//   ....[35]....
        /*0844*/ 	.word	0x00012190
        /*0848*/ 	.word	0x0000000e
        /*084c*/ 	.word	0x00000000
        /*0850*/ 	.short	0x010a
        /*0852*/ 	.byte	0x3f
	.zero		1


	//   ....[36]....
        /*0854*/ 	.word	0x000121f0
        /*0858*/ 	.word	0x0000000e
        /*085c*/ 	.word	0x00000000
        /*0860*/ 	.short	0x010a
        /*0862*/ 	.byte	0x3f
	.zero		1


	//   ....[37]....
        /*0864*/ 	.word	0x00013de0
        /*0868*/ 	.word	0x00000003
        /*086c*/ 	.word	0x00000000
        /*0870*/ 	.short	0x0101
        /*0872*/ 	.byte	0x3f
	.zero		1


	//   ....[38]....
        /*0874*/ 	.word	0x00018c80
        /*0878*/ 	.word	0x00000003
        /*087c*/ 	.word	0x00000000
        /*0880*/ 	.short	0x0101
        /*0882*/ 	.byte	0x3f
	.zero		1


	//   ....[39]....
        /*0884*/ 	.word	0x00018e50
        /*0888*/ 	.word	0x00000006
        /*088c*/ 	.word	0x00000000
        /*0890*/ 	.short	0x010a
        /*0892*/ 	.byte	0x3f
	.zero		1


	//   ....[40]....
        /*0894*/ 	.word	0x00018ef0
        /*0898*/ 	.word	0x00000008
        /*089c*/ 	.word	0x00000000
        /*08a0*/ 	.short	0x010a
        /*08a2*/ 	.byte	0x3f
	.zero		1


	//   ....[41]....
        /*08a4*/ 	.word	0x00019310
        /*08a8*/ 	.word	0x0000000e
        /*08ac*/ 	.word	0x00000000
        /*08b0*/ 	.short	0x010a
        /*08b2*/ 	.byte	0x3f
	.zero		1


	//   ....[42]....
        /*08b4*/ 	.word	0x00019370
        /*08b8*/ 	.word	0x0000000e
        /*08bc*/ 	.word	0x00000000
        /*08c0*/ 	.short	0x010a
        /*08c2*/ 	.byte	0x3f
	.zero		1


	//   ....[43]....
        /*08c4*/ 	.word	0x0001af60
        /*08c8*/ 	.word	0x00000003
        /*08cc*/ 	.word	0x00000000
        /*08d0*/ 	.short	0x0101
        /*08d2*/ 	.byte	0x3f
	.zero		1


	//   ....[44]....
        /*08d4*/ 	.word	0x00020c70
        /*08d8*/ 	.word	0x00000003
        /*08dc*/ 	.word	0x00000000
        /*08e0*/ 	.short	0x0101
        /*08e2*/ 	.byte	0x3f
	.zero		1


	//   ....[45]....
        /*08e4*/ 	.word	0x00023da0
        /*08e8*/ 	.word	0x000000ff
        /*08ec*/ 	.word	0x00000000
        /*08f0*/ 	.short	0x0101
        /*08f2*/ 	.byte	0x05
	.zero		1


	//   ....[46]....
        /*08f4*/ 	.word	0x00026870
        /*08f8*/ 	.word	0x0000001b
        /*08fc*/ 	.word	0x00038840
        /*0900*/ 	.short	0x010a
        /*0902*/ 	.byte	0x3f
	.zero		1


	//   ....[47]....
        /*0904*/ 	.word	0x00026ce0
        /*0908*/ 	.word	0x0000001b
        /*090c*/ 	.word	0x00038830
        /*0910*/ 	.short	0x0107
        /*0912*/ 	.byte	0x3f
	.zero		1


	//   ....[48]....
        /*0914*/ 	.word	0x00026d90
        /*0918*/ 	.word	0x0000001b
        /*091c*/ 	.word	0x00038830
        /*0920*/ 	.short	0x0101
        /*0922*/ 	.byte	0x3f
	.zero		1


	//   ....[49]....
        /*0924*/ 	.word	0x00027560
        /*0928*/ 	.word	0x00000011
        /*092c*/ 	.word	0x00038800
        /*0930*/ 	.short	0x0107
        /*0932*/ 	.byte	0x3f
	.zero		1


	//   ....[50]....
        /*0934*/ 	.word	0x00027600
        /*0938*/ 	.word	0x00000011
        /*093c*/ 	.word	0x00038800
        /*0940*/ 	.short	0x0101
        /*0942*/ 	.byte	0x3f
	.zero		1


	//   ....[51]....
        /*0944*/ 	.word	0x00027fc0
        /*0948*/ 	.word	0x00000011
        /*094c*/ 	.word	0x00038810
        /*0950*/ 	.short	0x0107
        /*0952*/ 	.byte	0x3f
	.zero		1


	//   ....[52]....
        /*0954*/ 	.word	0x000280b0
        /*0958*/ 	.word	0x00000011
        /*095c*/ 	.word	0x00038810
        /*0960*/ 	.short	0x0101
        /*0962*/ 	.byte	0x3f
	.zero		1


	//   ....[53]....
        /*0964*/ 	.word	0x000280d0
        /*0968*/ 	.word	0x00000011
        /*096c*/ 	.word	0x00038820
        /*0970*/ 	.short	0x010a
        /*0972*/ 	.byte	0x3f
	.zero		1


	//   ....[54]....
        /*0974*/ 	.word	0x00028150
        /*0978*/ 	.word	0x0000001b
        /*097c*/ 	.word	0x00038860
        /*0980*/ 	.short	0x010a
        /*0982*/ 	.byte	0x3f
	.zero		1


	//   ....[55]....
        /*0984*/ 	.word	0x000289c0
        /*0988*/ 	.word	0x0000001b
        /*098c*/ 	.word	0x00038850
        /*0990*/ 	.short	0x0107
        /*0992*/ 	.byte	0x3f
	.zero		1


	//   ....[56]....
        /*0994*/ 	.word	0x00028a80
        /*0998*/ 	.word	0x0000001b
        /*099c*/ 	.word	0x00038850
        /*09a0*/ 	.short	0x0101
        /*09a2*/ 	.byte	0x3f
	.zero		1


	//   ....[57]....
        /*09a4*/ 	.word	0x00028db0
        /*09a8*/ 	.word	0x00000008
        /*09ac*/ 	.word	0x00038840
        /*09b0*/ 	.short	0x010a
        /*09b2*/ 	.byte	0x3f
	.zero		1


	//   ....[58]....
        /*09b4*/ 	.word	0x000290e0
        /*09b8*/ 	.word	0x00000008
        /*09bc*/ 	.word	0x00038830
        /*09c0*/ 	.short	0x0107
        /*09c2*/ 	.byte	0x3f
	.zero		1


	//   ....[59]....
        /*09c4*/ 	.word	0x00029190
        /*09c8*/ 	.word	0x00000008
        /*09cc*/ 	.word	0x00038830
        /*09d0*/ 	.short	0x0101
        /*09d2*/ 	.byte	0x3f
	.zero		1


	//   ....[60]....
        /*09d4*/ 	.word	0x000291c0
        /*09d8*/ 	.word	0x00000008
        /*09dc*/ 	.word	0x00038860
        /*09e0*/ 	.short	0x010a
        /*09e2*/ 	.byte	0x3f
	.zero		1


	//   ....[61]....
        /*09e4*/ 	.word	0x00029840
        /*09e8*/ 	.word	0x00000008
        /*09ec*/ 	.word	0x00038850
        /*09f0*/ 	.short	0x0107
        /*09f2*/ 	.byte	0x3f
	.zero		1


	//   ....[62]....
        /*09f4*/ 	.word	0x000298f0
        /*09f8*/ 	.word	0x00000008
        /*09fc*/ 	.word	0x00038850
        /*0a00*/ 	.short	0x0101
        /*0a02*/ 	.byte	0x3f
	.zero		1


	//   ....[63]....
        /*0a04*/ 	.word	0x00029cd0
        /*0a08*/ 	.word	0x00000005
        /*0a0c*/ 	.word	0x00038820
        /*0a10*/ 	.short	0x010a
        /*0a12*/ 	.byte	0x3f
	.zero		1


	//   ....[64]....
        /*0a14*/ 	.word	0x00029e50
        /*0a18*/ 	.word	0x00000003
        /*0a1c*/ 	.word	0x00038840
        /*0a20*/ 	.short	0x010a
        /*0a22*/ 	.byte	0x3f
	.zero		1


	//   ....[65]....
        /*0a24*/ 	.word	0x00029ef0
        /*0a28*/ 	.word	0x00000005
        /*0a2c*/ 	.word	0x00038840
        /*0a30*/ 	.short	0x010a
        /*0a32*/ 	.byte	0x3f
	.zero		1


	//   ....[66]....
        /*0a34*/ 	.word	0x00029f30
        /*0a38*/ 	.word	0x00000003
        /*0a3c*/ 	.word	0x00038860
        /*0a40*/ 	.short	0x010a
        /*0a42*/ 	.byte	0x3f
	.zero		1


	//   ....[67]....
        /*0a44*/ 	.word	0x00029f70
        /*0a48*/ 	.word	0x00000005
        /*0a4c*/ 	.word	0x00038860
        /*0a50*/ 	.short	0x010a
        /*0a52*/ 	.byte	0x3f
	.zero		1


	//   ....[68]....
        /*0a54*/ 	.word	0x00029fe0
        /*0a58*/ 	.word	0x00000003
        /*0a5c*/ 	.word	0x00038800
        /*0a60*/ 	.short	0x010a
        /*0a62*/ 	.byte	0x3f
	.zero		1


	//   ....[69]....
        /*0a64*/ 	.word	0x0002a030
        /*0a68*/ 	.word	0x00000014
        /*0a6c*/ 	.word	0x00000000
        /*0a70*/ 	.short	0x010a
        /*0a72*/ 	.byte	0x3f
	.zero		1


	//   ....[70]....
        /*0a74*/ 	.word	0x0002a090
        /*0a78*/ 	.word	0x00000004
        /*0a7c*/ 	.word	0x00038810
        /*0a80*/ 	.short	0x010a
        /*0a82*/ 	.byte	0x3f
	.zero		1


	//   ....[71]....
        /*0a84*/ 	.word	0x0002a0e0
        /*0a88*/ 	.word	0x0000000c
        /*0a8c*/ 	.word	0x00000000
        /*0a90*/ 	.short	0x010a
        /*0a92*/ 	.byte	0x3f
	.zero		1


	//   ....[72]....
        /*0a94*/ 	.word	0x0002a130
        /*0a98*/ 	.word	0x00000008
        /*0a9c*/ 	.word	0x00000000
        /*0aa0*/ 	.short	0x010a
        /*0aa2*/ 	.byte	0x3f
	.zero		1


	//   ....[73]....
        /*0aa4*/ 	.word	0x0002a180
        /*0aa8*/ 	.word	0x0000000e
        /*0aac*/ 	.word	0x00000000
        /*0ab0*/ 	.short	0x010a
        /*0ab2*/ 	.byte	0x3f
	.zero		1


	//   ....[74]....
        /*0ab4*/ 	.word	0x0002a1d0
        /*0ab8*/ 	.word	0x00000008
        /*0abc*/ 	.word	0x00000000
        /*0ac0*/ 	.short	0x010a
        /*0ac2*/ 	.byte	0x3f
	.zero		1


	//   ....[75]....
        /*0ac4*/ 	.word	0x0002a220
        /*0ac8*/ 	.word	0x0000000e
        /*0acc*/ 	.word	0x00000000
        /*0ad0*/ 	.short	0x010a
        /*0ad2*/ 	.byte	0x3f
	.zero		1


	//   ....[76]....
        /*0ad4*/ 	.word	0x0002a320
        /*0ad8*/ 	.word	0x0000001b
        /*0adc*/ 	.word	0x00038840
        /*0ae0*/ 	.short	0x010a
        /*0ae2*/ 	.byte	0x3f
	.zero		1


	//   ....[77]....
        /*0ae4*/ 	.word	0x0002b440
        /*0ae8*/ 	.word	0x00000011
        /*0aec*/ 	.word	0x00038820
        /*0af0*/ 	.short	0x010a
        /*0af2*/ 	.byte	0x3f
	.zero		1


	//   ....[78]....
        /*0af4*/ 	.word	0x0002b490
        /*0af8*/ 	.word	0x0000001b
        /*0afc*/ 	.word	0x00038860
        /*0b00*/ 	.short	0x010a
        /*0b02*/ 	.byte	0x3f
	.zero		1


	//   ....[79]....
        /*0b04*/ 	.word	0x0002bd00
        /*0b08*/ 	.word	0x00000008
        /*0b0c*/ 	.word	0x00038840
        /*0b10*/ 	.short	0x010a
        /*0b12*/ 	.byte	0x3f
	.zero		1


	//   ....[80]....
        /*0b14*/ 	.word	0x0002c1a0
        /*0b18*/ 	.word	0x00000008
        /*0b1c*/ 	.word	0x00038860
        /*0b20*/ 	.short	0x010a
        /*0b22*/ 	.byte	0x3f
	.zero		1


	//   ....[81]....
        /*0b24*/ 	.word	0x0002c9d0
        /*0b28*/ 	.word	0x00000005
        /*0b2c*/ 	.word	0x00038820
        /*0b30*/ 	.short	0x010a
        /*0b32*/ 	.byte	0x3f
	.zero		1


	//   ....[82]....
        /*0b34*/ 	.word	0x0002cb70
        /*0b38*/ 	.word	0x00000003
        /*0b3c*/ 	.word	0x00038840
        /*0b40*/ 	.short	0x010a
        /*0b42*/ 	.byte	0x3f
	.zero		1


	//   ....[83]....
        /*0b44*/ 	.word	0x0002cbc0
        /*0b48*/ 	.word	0x00000005
        /*0b4c*/ 	.word	0x00038840
        /*0b50*/ 	.short	0x010a
        /*0b52*/ 	.byte	0x3f
	.zero		1


	//   ....[84]....
        /*0b54*/ 	.word	0x0002cc10
        /*0b58*/ 	.word	0x00000003
        /*0b5c*/ 	.word	0x00038860
        /*0b60*/ 	.short	0x010a
        /*0b62*/ 	.byte	0x3f
	.zero		1


	//   ....[85]....
        /*0b64*/ 	.word	0x0002cfd0
        /*0b68*/ 	.word	0x0000001a
        /*0b6c*/ 	.word	0x00000000
        /*0b70*/ 	.short	0x010a
        /*0b72*/ 	.byte	0x3f
	.zero		1


	//   ....[86]....
        /*0b74*/ 	.word	0x0002d110
        /*0b78*/ 	.word	0x0000000b
        /*0b7c*/ 	.word	0x00000000
        /*0b80*/ 	.short	0x010a
        /*0b82*/ 	.byte	0x3f
	.zero		1


	//   ....[87]....
        /*0b84*/ 	.word	0x0002d770
        /*0b88*/ 	.word	0x0000003a
        /*0b8c*/ 	.word	0x00000000
        /*0b90*/ 	.short	0x010a
        /*0b92*/ 	.byte	0x3f
	.zero		1


	//   ....[88]....
        /*0b94*/ 	.word	0x0002d8b0
        /*0b98*/ 	.word	0x00000038
        /*0b9c*/ 	.word	0x00000000
        /*0ba0*/ 	.short	0x010a
        /*0ba2*/ 	.byte	0x3f
	.zero		1


	//   ....[89]....
        /*0ba4*/ 	.word	0x0002fdd0
        /*0ba8*/ 	.word	0x0000000b
        /*0bac*/ 	.word	0x00000000
        /*0bb0*/ 	.short	0x0101
        /*0bb2*/ 	.byte	0x3f
	.zero		1


	//   ....[90]....
        /*0bb4*/ 	.word	0x0003e970
        /*0bb8*/ 	.word	0x00000007
        /*0bbc*/ 	.word	0x00000000
        /*0bc0*/ 	.short	0x0101
        /*0bc2*/ 	.byte	0x3f
	.zero		1


	//   ....[91]....
        /*0bc4*/ 	.word	0x0003e990
        /*0bc8*/ 	.word	0x0000000b
        /*0bcc*/ 	.word	0x00000000
        /*0bd0*/ 	.short	0x010a
        /*0bd2*/ 	.byte	0x3f
	.zero		1


	//   ....[92]....
        /*0bd4*/ 	.word	0x0003e9e0
        /*0bd8*/ 	.word	0x00000038
        /*0bdc*/ 	.word	0x00000000
        /*0be0*/ 	.short	0x010a
        /*0be2*/ 	.byte	0x3f
	.zero		1


	//----- nvinfo : EIATTR_NUM_MBARRIERS
	.align		4
.L_804:
        /*0be4*/ 	.byte	0x03, 0x38
        /*0be6*/ 	.short	0x0017


	//----- nvinfo : EIATTR_EXIT_INSTR_OFFSETS
	.align		4
        /*0be8*/ 	.byte	0x04, 0x1c
        /*0bea*/ 	.short	(.L_806 - .L_805)


	//   ....[0]....
.L_805:
        /*0bec*/ 	.word	0x00000a40


	//   ....[1]....
        /*0bf0*/ 	.word	0x00024eb0


	//   ....[2]....
        /*0bf4*/ 	.word	0x00029fc0


	//----- nvinfo : EIATTR_MAX_THREADS
	.align		4
.L_806:
        /*0bf8*/ 	.byte	0x04, 0x05
        /*0bfa*/ 	.short	(.L_808 - .L_807)
.L_807:
        /*0bfc*/ 	.word	0x00000180
        /*0c00*/ 	.word	0x00000001
        /*0c04*/ 	.word	0x00000001


	//----- nvinfo : EIATTR_CRS_STACK_SIZE
	.align		4
.L_808:
        /*0c08*/ 	.byte	0x04, 0x1e
        /*0c0a*/ 	.short	(.L_810 - .L_809)
.L_809:
        /*0c0c*/ 	.word	0x00000000


	//----- nvinfo : EIATTR_CBANK_PARAM_SIZE
	.align		4
.L_810:
        /*0c10*/ 	.byte	0x03, 0x19
        /*0c12*/ 	.short	0x0bf0


	//----- nvinfo : EIATTR_PARAM_CBANK
	.align		4
        /*0c14*/ 	.byte	0x04, 0x0a
        /*0c16*/ 	.short	(.L_812 - .L_811)
	.align		4
.L_811:
        /*0c18*/ 	.word	index@(.nv.constant0._ZN7cutlass13device_kernelIN5flash11enable_sm90INS1_16FlashAttnFwdSm90INS1_25CollectiveMainloopFwdSm90ILi2EN4cute5tupleIJNS5_1CILi1EEES8_S8_EEENS6_IJNS7_ILi64EEESA_SA_EEELi512ENS_10bfloat16_tEfNS_4arch4Sm90ELb0ELb1ELb1ELb0ELb1ELb0ELb1ELb0ELb0ELb1ELb0ELb0EEENS1_21CollectiveEpilogueFwdINS6_IJSA_NS7_ILi512EEESA_EEES9_SC_SE_Li256ELb0ELb1ELb0ELb0EEENS1_30DynamicPersistentTileSchedulerILi256ELi128ELb0ELb1ELb1EEEEEEEEEvNT_6ParamsE)
        /*0c1c*/ 	.short	0x0210
        /*0c1e*/ 	.short	0x0bf0


	//----- nvinfo : EIATTR_SW_WAR
	.align		4
.L_812:
        /*0c20*/ 	.byte	0x04, 0x36
        /*0c22*/ 	.short	(.L_814 - .L_813)
.L_813:
        /*0c24*/ 	.word	0x00000008
.L_814:


//--------------------- .nv.info._ZN7cutlass13device_kernelIN5flash11enable_sm90INS1_16FlashAttnFwdSm90INS1_25CollectiveMainloopFwdSm90ILi2EN4cute5tupleIJNS5_1CILi1EEES8_S8_EEENS6_IJNS7_ILi64EEESA_SA_EEELi512ENS_10bfloat16_tEfNS_4arch4Sm90ELb0ELb1ELb1ELb1ELb1ELb0ELb0ELb0ELb0ELb1ELb0ELb0EEENS1_21CollectiveEpilogueFwdINS6_IJSA_NS7_ILi512EEESA_EEES9_SC_SE_Li256ELb1ELb1ELb0ELb0EEENS1_36VarlenDynamicPersistentTileSchedulerILi64ELi64ELi256ELi128ELb0ELb1ELb1ELb1ELb0ELb1EEEEEEEEEvNT_6ParamsE --------------------------
	.section	.nv.info._ZN7cutlass13device_kernelIN5flash11enable_sm90INS1_16FlashAttnFwdSm90INS1_25CollectiveMainloopFwdSm90ILi2EN4cute5tupleIJNS5_1CILi1EEES8_S8_EEENS6_IJNS7_ILi64EEESA_SA_EEELi512ENS_10bfloat16_tEfNS_4arch4Sm90ELb0ELb1ELb1ELb1ELb1ELb0ELb0ELb0ELb0ELb1ELb0ELb0EEENS1_21CollectiveEpilogueFwdINS6_IJSA_NS7_ILi512EEESA_EEES9_SC_SE_Li256ELb1ELb1ELb0ELb0EEENS1_36VarlenDynamicPersistentTileSchedulerILi64ELi64ELi256ELi128ELb0ELb1ELb1ELb1ELb0ELb1EEEEEEEEEvNT_6ParamsE,"",@"SHT_CUDA_INFO"
	.sectionflags	@""
	.align	4


	//----- nvinfo : EIATTR_CUDA_API_VERSION
	.align		4
        /*0000*/ 	.byte	0x04, 0x37
        /*0002*/ 	.short	(.L_816 - .L_815)
.L_815:
        /*0004*/ 	.word	0x00000082


	//----- nvinfo : EIATTR_KPARAM_INFO
	.align		4
.L_816:
        /*0008*/ 	.byte	0x04, 0x17
        /*000a*/ 	.short	(.L_818 - .L_817)
.L_817:
        /*000c*/ 	.word	0x00000000
        /*0010*/ 	.short	0x0000
        /*0012*/ 	.short	0x0070
        /*0014*/ 	.byte	0x00, 0xf0, 0x01, 0x2a


	//----- nvinfo : EIATTR_SPARSE_MMA_MASK
	.align		4
.L_818:
        /*0018*/ 	.byte	0x03, 0x50
        /*001a*/ 	.short	0x0000


	//----- nvinfo : EIATTR_MAXREG_COUNT
	.align		4
        /*001c*/ 	.byte	0x03, 0x1b
        /*001e*/ 	.short	0x00a8


	//----- nvinfo : EIATTR_NUM_BARRIERS
	.align		4
        /*0020*/ 	.byte	0x02, 0x4c
        /*0022*/ 	.byte	0x10
	.zero		1


	//----- nvinfo : EIATTR_EXTERNS
	.align		4
        /*0024*/ 	.byte	0x04, 0x0f
        /*0026*/ 	.short	(.L_820 - .L_819)


	//   ....[0]....
	.align		4
.L_819:
        /*0028*/ 	.word	index@(__assertfail)


	//----- nvinfo : EIATTR_ANNOTATIONS
	.align		4
.L_820:
        /*002c*/ 	.byte	0x04, 0x55
        /*002e*/ 	.short	(.L_822 - .L_821)


	//   ....[0]....
.L_821:
        /* <DEDUP_REMOVED lines=10> */


	//----- nvinfo : EIATTR_MERCURY_ISA_VERSION
	.align		4
.L_822:
        /*00b8*/ 	.byte	0x03, 0x5f
        /*00ba*/ 	.short	0x0101


	//----- nvinfo : EIATTR_UNUSED_LOAD_BYTE_OFFSET
	.align		4
        /*00bc*/ 	.byte	0x04, 0x44
        /*00be*/ 	.short	(.L_824 - .L_823)


	//   ....[0]....
.L_823:
        /*00c0*/ 	.word	0x00000940
        /*00c4*/ 	.word	0x0000fff0


	//   ....[1]....
        /*00c8*/ 	.word	0x0000df70
        /*00cc*/ 	.word	0x0000fff0


	//----- nvinfo : EIATTR_INT_WARP_WIDE_INSTR_OFFSETS
	.align		4
.L_824:
        /*00d0*/ 	.byte	0x04, 0x31
        /*00d2*/ 	.short	(.L_826 - .L_825)


	//   ....[0]....
.L_825:
        /*00d4*/ 	.word	0x000000c0


	//   ....[1]....
        /*00d8*/ 	.word	0x000000d0


	//   ....[2]....
        /*00dc*/ 	.word	0x00000170


	//   ....[3]....
        /*00e0*/ 	.word	0x000124c0


	//   ....[4]....
        /*00e4*/ 	.word	0x00012550


	//   ....[5]....
        /*00e8*/ 	.word	0x00015a10


	//   ....[6]....
        /*00ec*/ 	.word	0x00015aa0


	//----- nvinfo : EIATTR_COOP_GROUP_MASK_REGIDS
	.align		4
.L_826:
        /*00f0*/ 	.byte	0x04, 0x29
        /*00f2*/ 	.short	(.L_828 - .L_827)


	//   ....[0]....
.L_827:
        /*00f4*/ 	.word	0xffffffff


	//   ....[1]....
        /*00f8*/ 	.word	0xffffffff


	//   ....[2]....
        /*00fc*/ 	.word	0xffffffff


	//   ....[3]....
        /*0100*/ 	.word	0xffffffff


	//   ....[4]....
        /*0104*/ 	.word	0xffffffff


	//   ....[5]....
        /*0108*/ 	.word	0xffffffff


	//   ....[6]....
        /*010c*/ 	.word	0xffffffff


	//   ....[7]....
        /*0110*/ 	.word	0xffffffff


	//   ....[8]....
        /*0114*/ 	.word	0xffffffff


	//   ....[9]....
        /*0118*/ 	.word	0xffffffff


	//   ....[10]....
        /*011c*/ 	.word	0xffffffff


	//   ....[11]....
        /*0120*/ 	.word	0xffffffff


	//   ....[12]....
        /*0124*/ 	.word	0xffffffff


	//   ....[13]....
        /*0128*/ 	.word	0xffffffff


	//   ....[14]....
        /*012c*/ 	.word	0xffffffff


	//   ....[15]....
        /*0130*/ 	.word	0xffffffff


	//   ....[16]....
        /*0134*/ 	.word	0xffffffff


	//   ....[17]....
        /*0138*/ 	.word	0xffffffff


	//   ....[18]....
        /*013c*/ 	.word	0xffffffff


	//   ....[19]....
        /*0140*/ 	.word	0xffffffff


	//   ....[20]....
        /*0144*/ 	.word	0xffffffff


	//   ....[21]....
        /*0148*/ 	.word	0xffffffff


	//   ....[22]....
        /*014c*/ 	.word	0xffffffff


	//   ....[23]....
        /*0150*/ 	.word	0xffffffff


	//   ....[24]....
        /*0154*/ 	.word	0xffffffff


	//   ....[25]....
        /*0158*/ 	.word	0xffffffff


	//   ....[26]....
        /*015c*/ 	.word	0xffffffff


	//   ....[27]....
        /*0160*/ 	.word	0xffffffff


	//   ....[28]....
        /*0164*/ 	.word	0xffffffff


	//   ....[29]....
        /*0168*/ 	.word	0xffffffff


	//   ....[30]....
        /*016c*/ 	.word	0xffffffff


	//   ....[31]....
        /*0170*/ 	.word	0xffffffff


	//   ....[32]....
        /*0174*/ 	.word	0xffffffff


	//   ....[33]....
        /*0178*/ 	.word	0xffffffff


	//   ....[34]....
        /*017c*/ 	.word	0xffffffff


	//   ....[35]....
        /*0180*/ 	.word	0xffffffff


	//   ....[36]....
        /*0184*/ 	.word	0xffffffff


	//   ....[37]....
        /*0188*/ 	.word	0xffffffff


	//   ....[38]....
        /*018c*/ 	.word	0xffffffff


	//   ....[39]....
        /*0190*/ 	.word	0xffffffff


	//   ....[40]....
        /*0194*/ 	.word	0xffffffff


	//   ....[41]....
        /*0198*/ 	.word	0xffffffff


	//   ....[42]....
        /*019c*/ 	.word	0xffffffff


	//   ....[43]....
        /*01a0*/ 	.word	0xffffffff


	//   ....[44]....
        /*01a4*/ 	.word	0xffffffff


	//   ....[45]....
        /*01a8*/ 	.word	0xffffffff


	//   ....[46]....
        /*01ac*/ 	.word	0xffffffff


	//   ....[47]....
        /*01b0*/ 	.word	0xffffffff


	//   ....[48]....
        /*01b4*/ 	.word	0xffffffff


	//   ....[49]....
        /*01b8*/ 	.word	0xffffffff


	//   ....[50]....
        /*01bc*/ 	.word	0xffffffff


	//   ....[51]....
        /*01c0*/ 	.word	0xffffffff


	//   ....[52]....
        /*01c4*/ 	.word	0xffffffff


	//   ....[53]....
        /*01c8*/ 	.word	0xffffffff


	//   ....[54]....
        /*01cc*/ 	.word	0xffffffff


	//   ....[55]....
        /*01d0*/ 	.word	0xffffffff


	//   ....[56]....
        /*01d4*/ 	.word	0xffffffff


	//   ....[57]....
        /*01d8*/ 	.word	0xffffffff


	//   ....[58]....
        /*01dc*/ 	.word	0xffffffff


	//   ....[59]....
        /*01e0*/ 	.word	0xffffffff


	//   ....[60]....
        /*01e4*/ 	.word	0xffffffff


	//   ....[61]....
        /*01e8*/ 	.word	0xffffffff


	//   ....[62]....
        /*01ec*/ 	.word	0xffffffff


	//   ....[63]....
        /*01f0*/ 	.word	0xffffffff


	//   ....[64]....
        /*01f4*/ 	.word	0xffffffff


	//   ....[65]....
        /*01f8*/ 	.word	0xffffffff


	//   ....[66]....
        /*01fc*/ 	.word	0xffffffff


	//   ....[67]....
        /*0200*/ 	.word	0xffffffff


	//   ....[68]....
        /*0204*/ 	.word	0xffffffff


	//   ....[69]....
        /*0208*/ 	.word	0xffffffff


	//   ....[70]....
        /*020c*/ 	.word	0xffffffff


	//   ....[71]....
        /*0210*/ 	.word	0xffffffff


	//   ....[72]....
        /*0214*/ 	.word	0xffffffff


	//   ....[73]....
        /*0218*/ 	.word	0xffffffff


	//   ....[74]....
        /*021c*/ 	.word	0xffffffff


	//   ....[75]....
        /*0220*/ 	.word	0xffffffff


	//   ....[76]....
        /*0224*/ 	.word	0xffffffff


	//   ....[77]....
        /*0228*/ 	.word	0xffffffff


	//   ....[78]....
        /*022c*/ 	.word	0xffffffff


	//   ....[79]....
        /*0230*/ 	.word	0xffffffff


	//   ....[80]....
        /*0234*/ 	.word	0xffffffff


	//   ....[81]....
        /*0238*/ 	.word	0xffffffff


	//   ....[82]....
        /*023c*/ 	.word	0xffffffff


	//   ....[83]....
        /*0240*/ 	.word	0xffffffff


	//   ....[84]....
        /*0244*/ 	.word	0xffffffff


	//   ....[85]....
        /*0248*/ 	.word	0xffffffff


	//   ....[86]....
        /*024c*/ 	.word	0xffffffff


	//   ....[87]....
        /*0250*/ 	.word	0xffffffff


	//   ....[88]....
        /*0254*/ 	.word	0xffffffff


	//   ....[89]....
        /*0258*/ 	.word	0xffffffff


	//   ....[90]....
        /*025c*/ 	.word	0xffffffff


	//   ....[91]....
        /*0260*/ 	.word	0xffffffff


	//   ....[92]....
        /*0264*/ 	.word	0xffffffff


	//   ....[93]....
        /*0268*/ 	.word	0xffffffff


	//   ....[94]....
        /*026c*/ 	.word	0xffffffff


	//   ....[95]....
        /*0270*/ 	.word	0xffffffff


	//   ....[96]....
        /*0274*/ 	.word	0xffffffff


	//   ....[97]....
        /*0278*/ 	.word	0xffffffff


	//   ....[98]....
        /*027c*/ 	.word	0xffffffff


	//   ....[99]....
        /*0280*/ 	.word	0xffffffff


	//   ....[100]....
        /*0284*/ 	.word	0xffffffff


	//   ....[101]....
        /*0288*/ 	.word	0xffffffff


	//   ....[102]....
        /*028c*/ 	.word	0xffffffff


	//   ....[103]....
        /*0290*/ 	.word	0xffffffff


	//   ....[104]....
        /*0294*/ 	.word	0xffffffff


	//   ....[105]....
        /*0298*/ 	.word	0xffffffff


	//   ....[106]....
        /*029c*/ 	.word	0xffffffff


	//   ....[107]....
        /*02a0*/ 	.word	0xffffffff


	//   ....[108]....
        /*02a4*/ 	.word	0xffffffff


	//   ....[109]....
        /*02a8*/ 	.word	0xffffffff


	//   ....[110]....
        /*02ac*/ 	.word	0xffffffff


	//   ....[111]....
        /*02b0*/ 	.word	0xffffffff


	//   ....[112]....
        /*02b4*/ 	.word	0xffffffff


	//   ....[113]....
        /*02b8*/ 	.word	0xffffffff


	//   ....[114]....
        /*02bc*/ 	.word	0xffffffff


	//   ....[115]....
        /*02c0*/ 	.word	0xffffffff


	//   ....[116]....
        /*02c4*/ 	.word	0xffffffff


	//   ....[117]....
        /*02c8*/ 	.word	0xffffffff


	//   ....[118]....
        /*02cc*/ 	.word	0xffffffff


	//   ....[119]....
        /*02d0*/ 	.word	0xffffffff


	//   ....[120]....
        /*02d4*/ 	.word	0xffffffff


	//   ....[121]....
        /*02d8*/ 	.word	0xffffffff


	//   ....[122]....
        /*02dc*/ 	.word	0xffffffff


	//   ....[123]....
        /*02e0*/ 	.word	0xffffffff


	//   ....[124]....
        /*02e4*/ 	.word	0xffffffff


	//   ....[125]....
        /*02e8*/ 	.word	0x0500000f


	//   ....[126]....
        /*02ec*/ 	.word	0x0500000f


	//   ....[127]....
        /*02f0*/ 	.word	0x0500000f


	//   ....[128]....
        /*02f4*/ 	.word	0x0500000f


	//   ....[129]....
        /*02f8*/ 	.word	0x0500000f


	//   ....[130]....
        /*02fc*/ 	.word	0x0500000f


	//   ....[131]....
        /*0300*/ 	.word	0x0500000f


	//   ....[132]....
        /*0304*/ 	.word	0x0500000f


	//   ....[133]....
        /*0308*/ 	.word	0x0500000f


	//   ....[134]....
        /*030c*/ 	.word	0x0500000f


	//   ....[135]....
        /*0310*/ 	.word	0x0500000f


	//   ....[136]....
        /*0314*/ 	.word	0x0500000f


	//   ....[137]....
        /*0318*/ 	.word	0x0500000f


	//   ....[138]....
        /*031c*/ 	.word	0x0500000f


	//   ....[139]....
        /*0320*/ 	.word	0x0500000f


	//   ....[140]....
        /*0324*/ 	.word	0x0500000f


	//   ....[141]....
        /*0328*/ 	.word	0x0500000f


	//   ....[142]....
        /*032c*/ 	.word	0x0500000f


	//   ....[143]....
        /*0330*/ 	.word	0x0500000f


	//   ....[144]....
        /*0334*/ 	.word	0x0500000f


	//   ....[145]....
        /*0338*/ 	.word	0x0500000f


	//   ....[146]....
        /*033c*/ 	.word	0x0500000f


	//   ....[147]....
        /*0340*/ 	.word	0x0500000f


	//   ....[148]....
        /*0344*/ 	.word	0x0500000f


	//   ....[149]....
        /*0348*/ 	.word	0x0500000f


	//   ....[150]....
        /*034c*/ 	.word	0x0500000f


	//   ....[151]....
        /*0350*/ 	.word	0x0500000f


	//   ....[152]....
        /*0354*/ 	.word	0x0500000f


	//   ....[153]....
        /*0358*/ 	.word	0x0500000f


	//   ....[154]....
        /*035c*/ 	.word	0x0500000f


	//   ....[155]....
        /*0360*/ 	.word	0x0500000f


	//   ....[156]....
        /*0364*/ 	.word	0x0500000f


	//   ....[157]....
        /*0368*/ 	.word	0x0500000f


	//   ....[158]....
        /*036c*/ 	.word	0x0500000f


	//   ....[159]....
        /*0370*/ 	.word	0x0500000f


	//   ....[160]....
        /*0374*/ 	.word	0x0500000f


	//   ....[161]....
        /*0378*/ 	.word	0x0500000f


	//   ....[162]....
        /*037c*/ 	.word	0x0500000f


	//   ....[163]....
        /*0380*/ 	.word	0x0500000f


	//   ....[164]....
        /*0384*/ 	.word	0x0500000f


	//   ....[165]....
        /*0388*/ 	.word	0x0500000f


	//   ....[166]....
        /*038c*/ 	.word	0x0500000f


	//   ....[167]....
        /*0390*/ 	.word	0x0500000f


	//   ....[168]....
        /*0394*/ 	.word	0x0500000f


	//   ....[169]....
        /*0398*/ 	.word	0x0500000f


	//   ....[170]....
        /*039c*/ 	.word	0x0500000f


	//   ....[171]....
        /*03a0*/ 	.word	0x0500000f


	//   ....[172]....
        /*03a4*/ 	.word	0x0500000f


	//   ....[173]....
        /*03a8*/ 	.word	0x0500000f


	//   ....[174]....
        /*03ac*/ 	.word	0x0500000f


	//   ....[175]....
        /*03b0*/ 	.word	0x0500000f


	//   ....[176]....
        /*03b4*/ 	.word	0x0500000f


	//   ....[177]....
        /*03b8*/ 	.word	0x0500000f


	//   ....[178]....
        /*03bc*/ 	.word	0x0500000f


	//   ....[179]....
        /*03c0*/ 	.word	0x0500000f


	//   ....[180]....
        /*03c4*/ 	.word	0x0500000f


	//   ....[181]....
        /*03c8*/ 	.word	0x0500000f


	//   ....[182]....
        /*03cc*/ 	.word	0x0500000f


	//   ....[183]....
        /*03d0*/ 	.word	0x0500000f


	//----- nvinfo : EIATTR_COOP_GROUP_INSTR_OFFSETS
	.align		4
.L_828:
        /*03d4*/ 	.byte	0x04, 0x28
        /*03d6*/ 	.short	(.L_830 - .L_829)


	//   ....[0]....
.L_829:
        /*03d8*/ 	.word	0x00000070


	//   ....[1]....
        /*03dc*/ 	.word	0x000000b0


	//   ....[2]....
        /*03e0*/ 	.word	0x00000290


	//   ....[3]....
        /*03e4*/ 	.word	0x000003f0


	//   ....[4]....
        /*03e8*/ 	.word	0x00000510


	//   ....[5]....
        /*03ec*/ 	.word	0x00000670


	//   ....[6]....
        /*03f0*/ 	.word	0x00001cc0


	//   ....[7]....
        /*03f4*/ 	.word	0x00003df0


	//   ....[8]....
        /*03f8*/ 	.word	0x00004560


	//   ....[9]....
        /*03fc*/ 	.word	0x00004fa0


	//   ....[10]....
        /*0400*/ 	.word	0x000055a0


	//   ....[11]....
        /*0404*/ 	.word	0x00005650


	//   ....[12]....
        /*0408*/ 	.word	0x000058c0


	//   ....[13]....
        /*040c*/ 	.word	0x00005930


	//   ....[14]....
        /*0410*/ 	.word	0x000061d0


	//   ....[15]....
        /*0414*/ 	.word	0x00006970


	//   ....[16]....
        /*0418*/ 	.word	0x00006ea0


	//   ....[17]....
        /*041c*/ 	.word	0x000075a0


	//   ....[18]....
        /*0420*/ 	.word	0x000076a0


	//   ....[19]....
        /*0424*/ 	.word	0x00007a50


	//   ....[20]....
        /*0428*/ 	.word	0x00007b70


	//   ....[21]....
        /*042c*/ 	.word	0x00008c00


	//   ....[22]....
        /*0430*/ 	.word	0x00009660


	//   ....[23]....
        /*0434*/ 	.word	0x00009710


	//   ....[24]....
        /*0438*/ 	.word	0x000099a0


	//   ....[25]....
        /*043c*/ 	.word	0x00009b60


	//   ....[26]....
        /*0440*/ 	.word	0x0000ab80


	//   ....[27]....
        /*0444*/ 	.word	0x0000b110


	//   ....[28]....
        /*0448*/ 	.word	0x0000b640


	//   ....[29]....
        /*044c*/ 	.word	0x0000bd30


	//   ....[30]....
        /*0450*/ 	.word	0x0000be30


	//   ....[31]....
        /*0454*/ 	.word	0x0000c1f0


	//   ....[32]....
        /*0458*/ 	.word	0x0000c310


	//   ....[33]....
        /*045c*/ 	.word	0x0000d3a0


	//   ....[34]....
        /*0460*/ 	.word	0x0000d470


	//   ....[35]....
        /*0464*/ 	.word	0x0000d4b0


	//   ....[36]....
        /*0468*/ 	.word	0x0000d550


	//   ....[37]....
        /*046c*/ 	.word	0x0000d580


	//   ....[38]....
        /*0470*/ 	.word	0x0000ee90


	//   ....[39]....
        /*0474*/ 	.word	0x0000f4d0


	//   ....[40]....
        /*0478*/ 	.word	0x0000f500


	//   ....[41]....
        /*047c*/ 	.word	0x0000f520


	//   ....[42]....
        /*0480*/ 	.word	0x0000f540


	//   ....[43]....
        /*0484*/ 	.word	0x0000fbc0


	//   ....[44]....
        /*0488*/ 	.word	0x0000fbe0


	//   ....[45]....
        /*048c*/ 	.word	0x0000fe10


	//   ....[46]....
        /*0490*/ 	.word	0x0000fe30


	//   ....[47]....
        /*0494*/ 	.word	0x000109d0


	//   ....[48]....
        /*0498*/ 	.word	0x00010a00


	//   ....[49]....
        /*049c*/ 	.word	0x00010c40


	//   ....[50]....
        /*04a0*/ 	.word	0x00010c60


	//   ....[51]....
        /*04a4*/ 	.word	0x00010f20


	//   ....[52]....
        /*04a8*/ 	.word	0x000110d0


	//   ....[53]....
        /*04ac*/ 	.word	0x00011100


	//   ....[54]....
        /*04b0*/ 	.word	0x00011130


	//   ....[55]....
        /*04b4*/ 	.word	0x00011160


	//   ....[56]....
        /*04b8*/ 	.word	0x00011190


	//   ....[57]....
        /*04bc*/ 	.word	0x000111c0


	//   ....[58]....
        /*04c0*/ 	.word	0x00011310


	//   ....[59]....
        /*04c4*/ 	.word	0x00011340


	//   ....[60]....
        /*04c8*/ 	.word	0x00011370


	//   ....[61]....
        /*04cc*/ 	.word	0x000113a0


	//   ....[62]....
        /*04d0*/ 	.word	0x000113d0


	//   ....[63]....
        /*04d4*/ 	.word	0x00011400


	//   ....[64]....
        /*04d8*/ 	.word	0x00011490


	//   ....[65]....
        /*04dc*/ 	.word	0x000114f0


	//   ....[66]....
        /*04e0*/ 	.word	0x00011580


	//   ....[67]....
        /*04e4*/ 	.word	0x000132e0


	//   ....[68]....
        /*04e8*/ 	.word	0x00013300


	//   ....[69]....
        /*04ec*/ 	.word	0x00013390


	//   ....[70]....
        /*04f0*/ 	.word	0x000133b0


	//   ....[71]....
        /*04f4*/ 	.word	0x00013430


	//   ....[72]....
        /*04f8*/ 	.word	0x00013450


	//   ....[73]....
        /*04fc*/ 	.word	0x00013460


	//   ....[74]....
        /*0500*/ 	.word	0x00013470


	//   ....[75]....
        /*0504*/ 	.word	0x00013bb0


	//   ....[76]....
        /*0508*/ 	.word	0x00013be0


	//   ....[77]....
        /*050c*/ 	.word	0x00013c80


	//   ....[78]....
        /*0510*/ 	.word	0x00013ca0


	//   ....[79]....
        /*0514*/ 	.word	0x00013d20


	//   ....[80]....
        /*0518*/ 	.word	0x00013d40


	//   ....[81]....
        /*051c*/ 	.word	0x00013d50


	//   ....[82]....
        /*0520*/ 	.word	0x00013d60


	//   ....[83]....
        /*0524*/ 	.word	0x000141d0


	//   ....[84]....
        /*0528*/ 	.word	0x00014200


	//   ....[85]....
        /*052c*/ 	.word	0x000143f0


	//   ....[86]....
        /*0530*/ 	.word	0x00014430


	//   ....[87]....
        /*0534*/ 	.word	0x00014440


	//   ....[88]....
        /*0538*/ 	.word	0x00014450


	//   ....[89]....
        /*053c*/ 	.word	0x000145a0


	//   ....[90]....
        /*0540*/ 	.word	0x000146f0


	//   ....[91]....
        /*0544*/ 	.word	0x00014f20


	//   ....[92]....
        /*0548*/ 	.word	0x00014f40


	//   ....[93]....
        /*054c*/ 	.word	0x00014f90


	//   ....[94]....
        /*0550*/ 	.word	0x00014fa0


	//   ....[95]....
        /*0554*/ 	.word	0x00014fe0


	//   ....[96]....
        /*0558*/ 	.word	0x00014ff0


	//   ....[97]....
        /*055c*/ 	.word	0x00015000


	//   ....[98]....
        /*0560*/ 	.word	0x00015040


	//   ....[99]....
        /*0564*/ 	.word	0x00015360


	//   ....[100]....
        /*0568*/ 	.word	0x000153a0


	//   ....[101]....
        /*056c*/ 	.word	0x000153c0


	//   ....[102]....
        /*0570*/ 	.word	0x000153e0


	//   ....[103]....
        /*0574*/ 	.word	0x00015410


	//   ....[104]....
        /*0578*/ 	.word	0x00015430


	//   ....[105]....
        /*057c*/ 	.word	0x00015530


	//   ....[106]....
        /*0580*/ 	.word	0x00015680


	//   ....[107]....
        /*0584*/ 	.word	0x00015c80


	//   ....[108]....
        /*0588*/ 	.word	0x00015cd0


	//   ....[109]....
        /*058c*/ 	.word	0x00015d00


	//   ....[110]....
        /*0590*/ 	.word	0x00015d30


	//   ....[111]....
        /*0594*/ 	.word	0x00015d40


	//   ....[112]....
        /*0598*/ 	.word	0x00015d70


	//   ....[113]....
        /*059c*/ 	.word	0x00015da0


	//   ....[114]....
        /*05a0*/ 	.word	0x00015dd0


	//   ....[115]....
        /*05a4*/ 	.word	0x00015f50


	//   ....[116]....
        /*05a8*/ 	.word	0x00015f80


	//   ....[117]....
        /*05ac*/ 	.word	0x00015fb0


	//   ....[118]....
        /*05b0*/ 	.word	0x00015fe0


	//   ....[119]....
        /*05b4*/ 	.word	0x00016010


	//   ....[120]....
        /*05b8*/ 	.word	0x00016040


	//   ....[121]....
        /*05bc*/ 	.word	0x00016100


	//   ....[122]....
        /*05c0*/ 	.word	0x00016120


	//   ....[123]....
        /*05c4*/ 	.word	0x00016190


	//   ....[124]....
        /*05c8*/ 	.word	0x00016830


	//   ....[125]....
        /*05cc*/ 	.word	0x00016f40


	//   ....[126]....
        /*05d0*/ 	.word	0x00017030


	//   ....[127]....
        /*05d4*/ 	.word	0x000170d0


	//   ....[128]....
        /*05d8*/ 	.word	0x00017130


	//   ....[129]....
        /*05dc*/ 	.word	0x00017220


	//   ....[130]....
        /*05e0*/ 	.word	0x00017290


	//   ....[131]....
        /*05e4*/ 	.word	0x00017380


	//   ....[132]....
        /*05e8*/ 	.word	0x000173f0


	//   ....[133]....
        /*05ec*/ 	.word	0x00017490


	//   ....[134]....
        /*05f0*/ 	.word	0x00017580


	//   ....[135]....
        /*05f4*/ 	.word	0x000175f0


	//   ....[136]....
        /*05f8*/ 	.word	0x00017650


	//   ....[137]....
        /*05fc*/ 	.word	0x00017740


	//   ....[138]....
        /*0600*/ 	.word	0x000177a0


	//   ....[139]....
        /*0604*/ 	.word	0x000178a0


	//   ....[140]....
        /*0608*/ 	.word	0x00017900


	//   ....[141]....
        /*060c*/ 	.word	0x000179e0


	//   ....[142]....
        /*0610*/ 	.word	0x00017b20


	//   ....[143]....
        /*0614*/ 	.word	0x00017c20


	//   ....[144]....
        /*0618*/ 	.word	0x00017e90


	//   ....[145]....
        /*061c*/ 	.word	0x00017ee0


	//   ....[146]....
        /*0620*/ 	.word	0x000180b0


	//   ....[147]....
        /*0624*/ 	.word	0x00018100


	//   ....[148]....
        /*0628*/ 	.word	0x000182d0


	//   ....[149]....
        /*062c*/ 	.word	0x00018320


	//   ....[150]....
        /*0630*/ 	.word	0x00018410


	//   ....[151]....
        /*0634*/ 	.word	0x000184b0


	//   ....[152]....
        /*0638*/ 	.word	0x00018510


	//   ....[153]....
        /*063c*/ 	.word	0x000185c0


	//   ....[154]....
        /*0640*/ 	.word	0x00018620


	//   ....[155]....
        /*0644*/ 	.word	0x000186d0


	//   ....[156]....
        /*0648*/ 	.word	0x00018730


	//   ....[157]....
        /*064c*/ 	.word	0x000187e0


	//   ....[158]....
        /*0650*/ 	.word	0x000188d0


	//   ....[159]....
        /*0654*/ 	.word	0x000189a0


	//   ....[160]....
        /*0658*/ 	.word	0x00018ac0


	//   ....[161]....
        /*065c*/ 	.word	0x00018bc0


	//   ....[162]....
        /*0660*/ 	.word	0x00018cf0


	//   ....[163]....
        /*0664*/ 	.word	0x00018dd0


	//   ....[164]....
        /*0668*/ 	.word	0x00018ed0


	//   ....[165]....
        /*066c*/ 	.word	0x00018fb0


	//   ....[166]....
        /*0670*/ 	.word	0x00019040


	//   ....[167]....
        /*0674*/ 	.word	0x000190e0


	//   ....[168]....
        /*0678*/ 	.word	0x00019200


	//   ....[169]....
        /*067c*/ 	.word	0x00019270


	//   ....[170]....
        /*0680*/ 	.word	0x000192e0


	//   ....[171]....
        /*0684*/ 	.word	0x00019350


	//   ....[172]....
        /*0688*/ 	.word	0x000193c0


	//   ....[173]....
        /*068c*/ 	.word	0x00019440


	//   ....[174]....
        /*0690*/ 	.word	0x000194d0


	//   ....[175]....
        /*0694*/ 	.word	0x00019560


	//   ....[176]....
        /*0698*/ 	.word	0x000195d0


	//   ....[177]....
        /*069c*/ 	.word	0x00019640


	//   ....[178]....
        /*06a0*/ 	.word	0x000196b0


	//   ....[179]....
        /*06a4*/ 	.word	0x00019730


	//   ....[180]....
        /*06a8*/ 	.word	0x000197a0


	//   ....[181]....
        /*06ac*/ 	.word	0x00019840


	//   ....[182]....
        /*06b0*/ 	.word	0x000198d0


	//   ....[183]....
        /*06b4*/ 	.word	0x000199f0


	//----- nvinfo : EIATTR_REG_RECONFIG
	.align		4
.L_830:
        /*06b8*/ 	.byte	0x01, 0x54
	.zero		2


	//----- nvinfo : EIATTR_SYSCALL_OFFSETS
	.align		4
        /*06bc*/ 	.byte	0x04, 0x46
        /*06be*/ 	.short	(.L_832 - .L_831)


	//   ....[0]....
.L_831:
        /*06c0*/ 	.word	0x00003fc0


	//   ....[1]....
        /*06c4*/ 	.word	0x000126b0


	//   ....[2]....
        /*06c8*/ 	.word	0x00012800


	//   ....[3]....
        /*06cc*/ 	.word	0x000128f0


	//   ....[4]....
        /*06d0*/ 	.word	0x00013790


	//----- nvinfo : EIATTR_MBARRIER_INSTR_OFFSETS
	.align		4
.L_832:
        /*06d4*/ 	.byte	0x04, 0x39
        /*06d6*/ 	.short	(.L_834 - .L_833)


	//   ....[0]....
.L_833:
        /*06d8*/ 	.word	0x00000180
        /*06dc*/ 	.word	0x000000ff
        /*06e0*/ 	.word	0x00028c00
        /*06e4*/ 	.short	0x0100
        /*06e6*/ 	.byte	0x08
	.zero		1


	//   ....[1]....
        /*06e8*/ 	.word	0x00000190
        /*06ec*/ 	.word	0x000000ff
        /*06f0*/ 	.word	0x00028c20
        /*06f4*/ 	.short	0x0100
        /*06f6*/ 	.byte	0x08
	.zero		1


	//   ....[2]....
        /*06f8*/ 	.word	0x00000240
        /*06fc*/ 	.word	0x000000ff
        /*0700*/ 	.word	0x00028c30
        /*0704*/ 	.short	0x0100
        /*0706*/ 	.byte	0x06
	.zero		1


	//   ....[3]....
        /*0708*/ 	.word	0x00000250
        /*070c*/ 	.word	0x000000ff
        /*0710*/ 	.word	0x00028c40
        /*0714*/ 	.short	0x0100
        /*0716*/ 	.byte	0x06
	.zero		1


	//   ....[4]....
        /*0718*/ 	.word	0x00000260
        /*071c*/ 	.word	0x000000ff
        /*0720*/ 	.word	0x00028c38
        /*0724*/ 	.short	0x0100
        /*0726*/ 	.byte	0x06
	.zero		1


	//   ....[5]....
        /*0728*/ 	.word	0x00000270
        /*072c*/ 	.word	0x000000ff
        /*0730*/ 	.word	0x00028c48
        /*0734*/ 	.short	0x0100
        /*0736*/ 	.byte	0x06
	.zero		1


	//   ....[6]....
        /*0738*/ 	.word	0x000003a0
        /*073c*/ 	.word	0x000000ff
        /*0740*/ 	.word	0x00028c50
        /*0744*/ 	.short	0x0100
        /*0746*/ 	.byte	0x08
	.zero		1


	//   ....[7]....
        /*0748*/ 	.word	0x000003b0
        /*074c*/ 	.word	0x000000ff
        /*0750*/ 	.word	0x00028c60
        /*0754*/ 	.short	0x0100
        /*0756*/ 	.byte	0x08
	.zero		1


	//   ....[8]....
        /*0758*/ 	.word	0x000003c0
        /*075c*/ 	.word	0x000000ff
        /*0760*/ 	.word	0x00028c58
        /*0764*/ 	.short	0x0100
        /*0766*/ 	.byte	0x08
	.zero		1


	//   ....[9]....
        /*0768*/ 	.word	0x000003d0
        /*076c*/ 	.word	0x000000ff
        /*0770*/ 	.word	0x00028c68
        /*0774*/ 	.short	0x0100
        /*0776*/ 	.byte	0x08
	.zero		1


	//   ....[10]....
        /*0778*/ 	.word	0x000004c0
        /*077c*/ 	.word	0x000000ff
        /*0780*/ 	.word	0x00028c70
        /*0784*/ 	.short	0x0100
        /*0786*/ 	.byte	0x06
	.zero		1


	//   ....[11]....
        /*0788*/ 	.word	0x000004d0
        /*078c*/ 	.word	0x000000ff
        /*0790*/ 	.word	0x00028c80
        /*0794*/ 	.short	0x0100
        /*0796*/ 	.byte	0x06
	.zero		1


	//   ....[12]....
        /*0798*/ 	.word	0x000004e0
        /*079c*/ 	.word	0x000000ff
        /*07a0*/ 	.word	0x00028c78
        /*07a4*/ 	.short	0x0100
        /*07a6*/ 	.byte	0x06
	.zero		1


	//   ....[13]....
        /*07a8*/ 	.word	0x000004f0
        /*07ac*/ 	.word	0x000000ff
        /*07b0*/ 	.word	0x00028c88
        /*07b4*/ 	.short	0x0100
        /*07b6*/ 	.byte	0x06
	.zero		1


	//   ....[14]....
        /*07b8*/ 	.word	0x00000620
        /*07bc*/ 	.word	0x000000ff
        /*07c0*/ 	.word	0x00028c90
        /*07c4*/ 	.short	0x0100
        /*07c6*/ 	.byte	0x08
	.zero		1


	//   ....[15]....
        /*07c8*/ 	.word	0x00000630
        /*07cc*/ 	.word	0x000000ff
        /*07d0*/ 	.word	0x00028ca0
        /*07d4*/ 	.short	0x0100
        /*07d6*/ 	.byte	0x08
	.zero		1


	//   ....[16]....
        /*07d8*/ 	.word	0x00000640
        /*07dc*/ 	.word	0x000000ff
        /*07e0*/ 	.word	0x00028c98
        /*07e4*/ 	.short	0x0100
        /*07e6*/ 	.byte	0x08
	.zero		1


	//   ....[17]....
        /*07e8*/ 	.word	0x00000650
        /*07ec*/ 	.word	0x000000ff
        /*07f0*/ 	.word	0x00028ca8
        /*07f4*/ 	.short	0x0100
        /*07f6*/ 	.byte	0x08
	.zero		1


	//   ....[18]....
        /*07f8*/ 	.word	0x00000790
        /*07fc*/ 	.word	0x000000ff
        /*0800*/ 	.word	0x00028cb0
        /*0804*/ 	.short	0x0100
        /*0806*/ 	.byte	0x08
	.zero		1


	//   ....[19]....
        /*0808*/ 	.word	0x000007a0
        /*080c*/ 	.word	0x000000ff
        /*0810*/ 	.word	0x00028cc0
        /*0814*/ 	.short	0x0100
        /*0816*/ 	.byte	0x08
	.zero		1


	//   ....[20]....
        /*0818*/ 	.word	0x000007b0
        /*081c*/ 	.word	0x000000ff
        /*0820*/ 	.word	0x00028cb8
        /*0824*/ 	.short	0x0100
        /*0826*/ 	.byte	0x08
	.zero		1


	//   ....[21]....
        /*0828*/ 	.word	0x000007c0
        /*082c*/ 	.word	0x000000ff
        /*0830*/ 	.word	0x00028cc8
        /*0834*/ 	.short	0x0100
        /*0836*/ 	.byte	0x08
	.zero		1


	//   ....[22]....
        /*0838*/ 	.word	0x00001dd0
        /*083c*/ 	.word	0x000000ff
        /*0840*/ 	.word	0x00028c50
        /*0844*/ 	.short	0x010a
        /*0846*/ 	.byte	0x15
	.zero		1


	//   ....[23]....
        /*0848*/ 	.word	0x00002090
        /*084c*/ 	.word	0x000000ff
        /*0850*/ 	.word	0x00000000
        /*0854*/ 	.short	0x0101
        /*0856*/ 	.byte	0x06
	.zero		1


	//   ....[24]....
        /*0858*/ 	.word	0x000029d0
        /*085c*/ 	.word	0x000000ff
        /*0860*/ 	.word	0x00028c50
        /*0864*/ 	.short	0x010a
        /*0866*/ 	.byte	0x15
	.zero		1


	//   ....[25]....
        /*0868*/ 	.word	0x00002a10
        /*086c*/ 	.word	0x000000ff
        /*0870*/ 	.word	0x00028c50
        /*0874*/ 	.short	0x010a
        /*0876*/ 	.byte	0x15
	.zero		1


	//   ....[26]....
        /*0878*/ 	.word	0x00002bf0
        /*087c*/ 	.word	0x000000ff
        /*0880*/ 	.word	0x00000000
        /*0884*/ 	.short	0x0101
        /*0886*/ 	.byte	0x06
	.zero		1


	//   ....[27]....
        /*0888*/ 	.word	0x00004040
        /*088c*/ 	.word	0x000000ff
        /*0890*/ 	.word	0x00028c00
        /*0894*/ 	.short	0x010a
        /*0896*/ 	.byte	0x29
	.zero		1


	//   ....[28]....
        /*0898*/ 	.word	0x000040c0
        /*089c*/ 	.word	0x00000007
        /*08a0*/ 	.word	0x00028c30
        /*08a4*/ 	.short	0x010a
        /*08a6*/ 	.byte	0x3f
	.zero		1


	//   ....[29]....
        /*08a8*/ 	.word	0x00004100
        /*08ac*/ 	.word	0x00000007
        /*08b0*/ 	.word	0x00028c30
        /*08b4*/ 	.short	0x010a
        /*08b6*/ 	.byte	0x3f
	.zero		1


	//   ....[30]....
        /*08b8*/ 	.word	0x000046b0
        /*08bc*/ 	.word	0x000000ff
        /*08c0*/ 	.word	0x00000000
        /*08c4*/ 	.short	0x0101
        /*08c6*/ 	.byte	0x06
	.zero		1


	//   ....[31]....
        /*08c8*/ 	.word	0x00005f90
        /*08cc*/ 	.word	0x00000007
        /*08d0*/ 	.word	0x00028c50
        /*08d4*/ 	.short	0x010a
        /*08d6*/ 	.byte	0x3f
	.zero		1


	//   ....[32]....
        /*08d8*/ 	.word	0x00005fd0
        /*08dc*/ 	.word	0x00000007
        /*08e0*/ 	.word	0x00028c50
        /*08e4*/ 	.short	0x010a
        /*08e6*/ 	.byte	0x3f
	.zero		1


	//   ....[33]....
        /*08e8*/ 	.word	0x000062b0
        /*08ec*/ 	.word	0x000000ff
        /*08f0*/ 	.word	0x00000000
        /*08f4*/ 	.short	0x0101
        /*08f6*/ 	.byte	0x0b
	.zero		1


	//   ....[34]....
        /*08f8*/ 	.word	0x000065d0
        /*08fc*/ 	.word	0x000000ff
        /*0900*/ 	.word	0x00028c30
        /*0904*/ 	.short	0x010a
        /*0906*/ 	.byte	0x16
	.zero		1


	//   ....[35]....
        /*0908*/ 	.word	0x00006610
        /*090c*/ 	.word	0x000000ff
        /*0910*/ 	.word	0x00028c30
        /*0914*/ 	.short	0x010a
        /*0916*/ 	.byte	0x16
	.zero		1


	//   ....[36]....
        /*0918*/ 	.word	0x00006ab0
        /*091c*/ 	.word	0x000000ff
        /*0920*/ 	.word	0x00000000
        /*0924*/ 	.short	0x0101
        /*0926*/ 	.byte	0x06
	.zero		1


	//   ....[37]....
        /*0928*/ 	.word	0x000089c0
        /*092c*/ 	.word	0x000000ff
        /*0930*/ 	.word	0x00028c50
        /*0934*/ 	.short	0x010a
        /*0936*/ 	.byte	0x16
	.zero		1


	//   ....[38]....
        /*0938*/ 	.word	0x00008a00
        /*093c*/ 	.word	0x000000ff
        /*0940*/ 	.word	0x00028c50
        /*0944*/ 	.short	0x010a
        /*0946*/ 	.byte	0x16
	.zero		1


	//   ....[39]....
        /*0948*/ 	.word	0x00008cb0
        /*094c*/ 	.word	0x000000ff
        /*0950*/ 	.word	0x00000000
        /*0954*/ 	.short	0x0101
        /*0956*/ 	.byte	0x16
	.zero		1


	//   ....[40]....
        /*0958*/ 	.word	0x00009050
        /*095c*/ 	.word	0x000000ff
        /*0960*/ 	.word	0x00028c30
        /*0964*/ 	.short	0x010a
        /*0966*/ 	.byte	0x16
	.zero		1


	//   ....[41]....
        /*0968*/ 	.word	0x00009090
        /*096c*/ 	.word	0x000000ff
        /*0970*/ 	.word	0x00028c30
        /*0974*/ 	.short	0x010a
        /*0976*/ 	.byte	0x16
	.zero		1


	//   ....[42]....
        /*0978*/ 	.word	0x000094b0
        /*097c*/ 	.word	0x000000ff
        /*0980*/ 	.word	0x00000000
        /*0984*/ 	.short	0x0101
        /*0986*/ 	.byte	0x06
	.zero		1


	//   ....[43]....
        /*0988*/ 	.word	0x0000a940
        /*098c*/ 	.word	0x000000ff
        /*0990*/ 	.word	0x00028c50
        /*0994*/ 	.short	0x010a
        /*0996*/ 	.byte	0x16
	.zero		1


	//   ....[44]....
        /*0998*/ 	.word	0x0000a980
        /*099c*/ 	.word	0x000000ff
        /*09a0*/ 	.word	0x00028c50
        /*09a4*/ 	.short	0x010a
        /*09a6*/ 	.byte	0x16
	.zero		1


	//   ....[45]....
        /*09a8*/ 	.word	0x0000ac10
        /*09ac*/ 	.word	0x000000ff
        /*09b0*/ 	.word	0x00000000
        /*09b4*/ 	.short	0x0101
        /*09b6*/ 	.byte	0x16
	.zero		1


	//   ....[46]....
        /*09b8*/ 	.word	0x0000ad70
        /*09bc*/ 	.word	0x000000ff
        /*09c0*/ 	.word	0x00028c30
        /*09c4*/ 	.short	0x010a
        /*09c6*/ 	.byte	0x14
	.zero		1


	//   ....[47]....
        /*09c8*/ 	.word	0x0000adb0
        /*09cc*/ 	.word	0x000000ff
        /*09d0*/ 	.word	0x00028c30
        /*09d4*/ 	.short	0x010a
        /*09d6*/ 	.byte	0x14
	.zero		1


	//   ....[48]....
        /*09d8*/ 	.word	0x0000b250
        /*09dc*/ 	.word	0x000000ff
        /*09e0*/ 	.word	0x00000000
        /*09e4*/ 	.short	0x0101
        /*09e6*/ 	.byte	0x06
	.zero		1


	//   ....[49]....
        /*09e8*/ 	.word	0x0000d160
        /*09ec*/ 	.word	0x000000ff
        /*09f0*/ 	.word	0x00028c50
        /*09f4*/ 	.short	0x010a
        /*09f6*/ 	.byte	0x14
	.zero		1


	//   ....[50]....
        /*09f8*/ 	.word	0x0000d1a0
        /*09fc*/ 	.word	0x000000ff
        /*0a00*/ 	.word	0x00028c50
        /*0a04*/ 	.short	0x010a
        /*0a06*/ 	.byte	0x14
	.zero		1


	//   ....[51]....
        /*0a08*/ 	.word	0x0000d450
        /*0a0c*/ 	.word	0x000000ff
        /*0a10*/ 	.word	0x00000000
        /*0a14*/ 	.short	0x0101
        /*0a16*/ 	.byte	0x14
	.zero		1


	//   ....[52]....
        /*0a18*/ 	.word	0x0000fbd0
        /*0a1c*/ 	.word	0x000000ff
        /*0a20*/ 	.word	0x00000000
        /*0a24*/ 	.short	0x0101
        /*0a26*/ 	.byte	0x04
	.zero		1


	//   ....[53]....
        /*0a28*/ 	.word	0x000130a0
        /*0a2c*/ 	.word	0x0000001b
        /*0a30*/ 	.word	0x00028c40
        /*0a34*/ 	.short	0x010a
        /*0a36*/ 	.byte	0x3f
	.zero		1


	//   ....[54]....
        /*0a38*/ 	.word	0x00013570
        /*0a3c*/ 	.word	0x0000001b
        /*0a40*/ 	.word	0x00028c30
        /*0a44*/ 	.short	0x0107
        /*0a46*/ 	.byte	0x3f
	.zero		1


	//   ....[55]....
        /*0a48*/ 	.word	0x00013640
        /*0a4c*/ 	.word	0x0000001b
        /*0a50*/ 	.word	0x00028c30
        /*0a54*/ 	.short	0x0101
        /*0a56*/ 	.byte	0x3f
	.zero		1


	//   ....[56]....
        /*0a58*/ 	.word	0x00013e60
        /*0a5c*/ 	.word	0x00000017
        /*0a60*/ 	.word	0x00028c00
        /*0a64*/ 	.short	0x0107
        /*0a66*/ 	.byte	0x3f
	.zero		1


	//   ....[57]....
        /*0a68*/ 	.word	0x00013f50
        /*0a6c*/ 	.word	0x00000017
        /*0a70*/ 	.word	0x00028c00
        /*0a74*/ 	.short	0x0101
        /*0a76*/ 	.byte	0x3f
	.zero		1


	//   ....[58]....
        /*0a78*/ 	.word	0x00013f70
        /*0a7c*/ 	.word	0x00000017
        /*0a80*/ 	.word	0x00028c20
        /*0a84*/ 	.short	0x010a
        /*0a86*/ 	.byte	0x3f
	.zero		1


	//   ....[59]....
        /*0a88*/ 	.word	0x00014000
        /*0a8c*/ 	.word	0x0000001b
        /*0a90*/ 	.word	0x00028c60
        /*0a94*/ 	.short	0x010a
        /*0a96*/ 	.byte	0x3f
	.zero		1


	//   ....[60]....
        /*0a98*/ 	.word	0x00014910
        /*0a9c*/ 	.word	0x0000001b
        /*0aa0*/ 	.word	0x00028c50
        /*0aa4*/ 	.short	0x0107
        /*0aa6*/ 	.byte	0x3f
	.zero		1


	//   ....[61]....
        /*0aa8*/ 	.word	0x000149e0
        /*0aac*/ 	.word	0x0000001b
        /*0ab0*/ 	.word	0x00028c50
        /*0ab4*/ 	.short	0x0101
        /*0ab6*/ 	.byte	0x3f
	.zero		1


	//   ....[62]....
        /*0ab8*/ 	.word	0x00014d80
        /*0abc*/ 	.word	0x00000006
        /*0ac0*/ 	.word	0x00028c40
        /*0ac4*/ 	.short	0x010a
        /*0ac6*/ 	.byte	0x3f
	.zero		1


	//   ....[63]....
        /*0ac8*/ 	.word	0x000150c0
        /*0acc*/ 	.word	0x00000006
        /*0ad0*/ 	.word	0x00028c30
        /*0ad4*/ 	.short	0x0107
        /*0ad6*/ 	.byte	0x3f
	.zero		1


	//   ....[64]....
        /*0ad8*/ 	.word	0x00015180
        /*0adc*/ 	.word	0x00000006
        /*0ae0*/ 	.word	0x00028c30
        /*0ae4*/ 	.short	0x0101
        /*0ae6*/ 	.byte	0x3f
	.zero		1


	//   ....[65]....
        /*0ae8*/ 	.word	0x000151b0
        /*0aec*/ 	.word	0x00000006
        /*0af0*/ 	.word	0x00028c60
        /*0af4*/ 	.short	0x010a
        /*0af6*/ 	.byte	0x3f
	.zero		1


	//   ....[66]....
        /*0af8*/ 	.word	0x00015880
        /*0afc*/ 	.word	0x00000006
        /*0b00*/ 	.word	0x00028c50
        /*0b04*/ 	.short	0x0107
        /*0b06*/ 	.byte	0x3f
	.zero		1


	//   ....[67]....
        /*0b08*/ 	.word	0x00015940
        /*0b0c*/ 	.word	0x00000006
        /*0b10*/ 	.word	0x00028c50
        /*0b14*/ 	.short	0x0101
        /*0b16*/ 	.byte	0x3f
	.zero		1


	//   ....[68]....
        /*0b18*/ 	.word	0x000167b0
        /*0b1c*/ 	.word	0x00000005
        /*0b20*/ 	.word	0x00028c20
        /*0b24*/ 	.short	0x010a
        /*0b26*/ 	.byte	0x3f
	.zero		1


	//   ....[69]....
        /*0b28*/ 	.word	0x00016930
        /*0b2c*/ 	.word	0x00000003
        /*0b30*/ 	.word	0x00028c40
        /*0b34*/ 	.short	0x010a
        /*0b36*/ 	.byte	0x3f
	.zero		1


	//   ....[70]....
        /*0b38*/ 	.word	0x000169d0
        /*0b3c*/ 	.word	0x00000005
        /*0b40*/ 	.word	0x00028c40
        /*0b44*/ 	.short	0x010a
        /*0b46*/ 	.byte	0x3f
	.zero		1


	//   ....[71]....
        /*0b48*/ 	.word	0x00016a10
        /*0b4c*/ 	.word	0x00000003
        /*0b50*/ 	.word	0x00028c60
        /*0b54*/ 	.short	0x010a
        /*0b56*/ 	.byte	0x3f
	.zero		1


	//   ....[72]....
        /*0b58*/ 	.word	0x00016a50
        /*0b5c*/ 	.word	0x00000005
        /*0b60*/ 	.word	0x00028c60
        /*0b64*/ 	.short	0x010a
        /*0b66*/ 	.byte	0x3f
	.zero		1


	//   ....[73]....
        /*0b68*/ 	.word	0x00016ac0
        /*0b6c*/ 	.word	0x00000006
        /*0b70*/ 	.word	0x00028c50
        /*0b74*/ 	.short	0x010a
        /*0b76*/ 	.byte	0x3f
	.zero		1


	//   ....[74]....
        /*0b78*/ 	.word	0x00016b20
        /*0b7c*/ 	.word	0x00000005
        /*0b80*/ 	.word	0x00028c50
        /*0b84*/ 	.short	0x010a
        /*0b86*/ 	.byte	0x3f
	.zero		1


	//   ....[75]....
        /*0b88*/ 	.word	0x00016b80
        /*0b8c*/ 	.word	0x00000003
        /*0b90*/ 	.word	0x00028c00
        /*0b94*/ 	.short	0x010a
        /*0b96*/ 	.byte	0x3f
	.zero		1


	//   ....[76]....
        /*0b98*/ 	.word	0x00016bd0
        /*0b9c*/ 	.word	0x00000007
        /*0ba0*/ 	.word	0x00028c30
        /*0ba4*/ 	.short	0x010a
        /*0ba6*/ 	.byte	0x3f
	.zero		1


	//   ....[77]....
        /*0ba8*/ 	.word	0x00016c20
        /*0bac*/ 	.word	0x00000007
        /*0bb0*/ 	.word	0x00028c50
        /*0bb4*/ 	.short	0x010a
        /*0bb6*/ 	.byte	0x3f
	.zero		1


	//   ....[78]....
        /*0bb8*/ 	.word	0x00016c80
        /*0bbc*/ 	.word	0x00000006
        /*0bc0*/ 	.word	0x00028c30
        /*0bc4*/ 	.short	0x010a
        /*0bc6*/ 	.byte	0x3f
	.zero		1


	//   ....[79]....
        /*0bc8*/ 	.word	0x00016ce0
        /*0bcc*/ 	.word	0x0000000a
        /*0bd0*/ 	.word	0x00028c50
        /*0bd4*/ 	.short	0x010a
        /*0bd6*/ 	.byte	0x3f
	.zero		1


	//   ....[80]....
        /*0bd8*/ 	.word	0x00016d40
        /*0bdc*/ 	.word	0x00000006
        /*0be0*/ 	.word	0x00028c30
        /*0be4*/ 	.short	0x010a
        /*0be6*/ 	.byte	0x3f
	.zero		1


	//   ....[81]....
        /*0be8*/ 	.word	0x00016da0
        /*0bec*/ 	.word	0x0000000a
        /*0bf0*/ 	.word	0x00028c50
        /*0bf4*/ 	.short	0x010a
        /*0bf6*/ 	.byte	0x3f
	.zero		1


	//   ....[82]....
        /*0bf8*/ 	.word	0x00016e00
        /*0bfc*/ 	.word	0x00000006
        /*0c00*/ 	.word	0x00028c30
        /*0c04*/ 	.short	0x010a
        /*0c06*/ 	.byte	0x3f
	.zero		1


	//   ....[83]....
        /*0c08*/ 	.word	0x00016e60
        /*0c0c*/ 	.word	0x0000000a
        /*0c10*/ 	.word	0x00028c50
        /*0c14*/ 	.short	0x010a
        /*0c16*/ 	.byte	0x3f
	.zero		1


	//   ....[84]....
        /*0c18*/ 	.word	0x00016f80
        /*0c1c*/ 	.word	0x0000001b
        /*0c20*/ 	.word	0x00028c40
        /*0c24*/ 	.short	0x010a
        /*0c26*/ 	.byte	0x3f
	.zero		1


	//   ....[85]....
        /*0c28*/ 	.word	0x00017a20
        /*0c2c*/ 	.word	0x00000017
        /*0c30*/ 	.word	0x00028c20
        /*0c34*/ 	.short	0x010a
        /*0c36*/ 	.byte	0x3f
	.zero		1


	//   ....[86]....
        /*0c38*/ 	.word	0x00017a70
        /*0c3c*/ 	.word	0x0000001b
        /*0c40*/ 	.word	0x00028c60
        /*0c44*/ 	.short	0x010a
        /*0c46*/ 	.byte	0x3f
	.zero		1


	//   ....[87]....
        /*0c48*/ 	.word	0x00018360
        /*0c4c*/ 	.word	0x00000006
        /*0c50*/ 	.word	0x00028c40
        /*0c54*/ 	.short	0x010a
        /*0c56*/ 	.byte	0x3f
	.zero		1


	//   ....[88]....
        /*0c58*/ 	.word	0x00018820
        /*0c5c*/ 	.word	0x00000006
        /*0c60*/ 	.word	0x00028c60
        /*0c64*/ 	.short	0x010a
        /*0c66*/ 	.byte	0x3f
	.zero		1


	//   ....[89]....
        /*0c68*/ 	.word	0x00019910
        /*0c6c*/ 	.word	0x00000005
        /*0c70*/ 	.word	0x00028c20
        /*0c74*/ 	.short	0x010a
        /*0c76*/ 	.byte	0x3f
	.zero		1


	//   ....[90]....
        /*0c78*/ 	.word	0x00019ab0
        /*0c7c*/ 	.word	0x00000003
        /*0c80*/ 	.word	0x00028c40
        /*0c84*/ 	.short	0x010a
        /*0c86*/ 	.byte	0x3f
	.zero		1


	//   ....[91]....
        /*0c88*/ 	.word	0x00019b00
        /*0c8c*/ 	.word	0x00000005
        /*0c90*/ 	.word	0x00028c40
        /*0c94*/ 	.short	0x010a
        /*0c96*/ 	.byte	0x3f
	.zero		1


	//   ....[92]....
        /*0c98*/ 	.word	0x00019b50
        /*0c9c*/ 	.word	0x00000003
        /*0ca0*/ 	.word	0x00028c60
        /*0ca4*/ 	.short	0x010a
        /*0ca6*/ 	.byte	0x3f
	.zero		1


	//----- nvinfo : EIATTR_NUM_MBARRIERS
	.align		4
.L_834:
        /*0ca8*/ 	.byte	0x03, 0x38
        /*0caa*/ 	.short	0x0016


	//----- nvinfo : EIATTR_EXIT_INSTR_OFFSETS
	.align		4
        /*0cac*/ 	.byte	0x04, 0x1c
        /*0cae*/ 	.short	(.L_836 - .L_835)


	//   ....[0]....
.L_835:
        /*0cb0*/ 	.word	0x00000970


	//   ....[1]....
        /*0cb4*/ 	.word	0x00010ec0


	//   ....[2]....
        /*0cb8*/ 	.word	0x00016aa0


	//----- nvinfo : EIATTR_MAX_THREADS
	.align		4
.L_836:
        /*0cbc*/ 	.byte	0x04, 0x05
        /*0cbe*/ 	.short	(.L_838 - .L_837)
.L_837:
        /*0cc0*/ 	.word	0x00000180
        /*0cc4*/ 	.word	0x00000001
        /*0cc8*/ 	.word	0x00000001


	//----- nvinfo : EIATTR_CRS_STACK_SIZE
	.align		4
.L_838:
        /*0ccc*/ 	.byte	0x04, 0x1e
        /*0cce*/ 	.short	(.L_840 - .L_839)
.L_839:
        /*0cd0*/ 	.word	0x00000000


	//----- nvinfo : EIATTR_CBANK_PARAM_SIZE
	.align		4
.L_840:
        /*0cd4*/ 	.byte	0x03, 0x19
        /*0cd6*/ 	.short	0x0af0


	//----- nvinfo : EIATTR_PARAM_CBANK
	.align		4
        /*0cd8*/ 	.byte	0x04, 0x0a
        /*0cda*/ 	.short	(.L_842 - .L_841)
	.align		4
.L_841:
        /*0cdc*/ 	.word	index@(.nv.constant0._ZN7cutlass13device_kernelIN5flash11enable_sm90INS1_16FlashAttnFwdSm90INS1_25CollectiveMainloopFwdSm90ILi2EN4cute5tupleIJNS5_1CILi1EEES8_S8_EEENS6_IJNS7_ILi64EEESA_SA_EEELi512ENS_10bfloat16_tEfNS_4arch4Sm90ELb0ELb1ELb1ELb1ELb1ELb0ELb0ELb0ELb0ELb1ELb0ELb0EEENS1_21CollectiveEpilogueFwdINS6_IJSA_NS7_ILi512EEESA_EEES9_SC_SE_Li256ELb1ELb1ELb0ELb0EEENS1_36VarlenDynamicPersistentTileSchedulerILi64ELi64ELi256ELi128ELb0ELb1ELb1ELb1ELb0ELb1EEEEEEEEEvNT_6ParamsE)
        /*0ce0*/ 	.short	0x0210
        /*0ce2*/ 	.short	0x0af0


	//----- nvinfo : EIATTR_SW_WAR
	.align		4
.L_842:
        /*0ce4*/ 	.byte	0x04, 0x36
        /*0ce6*/ 	.short	(.L_844 - .L_843)
.L_843:
        /*0ce8*/ 	.word	0x00000008
.L_844:


//--------------------- .nv.info._ZN7cutlass13device_kernelIN5flash11enable_sm90INS1_16FlashAttnFwdSm90INS1_25CollectiveMainloopFwdSm90ILi2EN4cute5tupleIJNS5_1CILi1EEES8_S8_EEENS6_IJNS7_ILi64EEESA_SA_EEELi512ENS_10bfloat16_tEfNS_4arch4Sm90ELb0ELb1ELb1ELb1ELb1ELb1ELb0ELb0ELb0ELb1ELb0ELb0EEENS1_21CollectiveEpilogueFwdINS6_IJSA_NS7_ILi512EEESA_EEES9_SC_SE_Li256ELb1ELb1ELb0ELb0EEENS1_36VarlenDynamicPersistentTileSchedulerILi64ELi64ELi256ELi128ELb0ELb1ELb1ELb1ELb0ELb1EEEEEEEEEvNT_6ParamsE --------------------------
	.section	.nv.info._ZN7cutlass13device_kernelIN5flash11enable_sm90INS1_16FlashAttnFwdSm90INS1_25CollectiveMainloopFwdSm90ILi2EN4cute5tupleIJNS5_1CILi1EEES8_S8_EEENS6_IJNS7_ILi64EEESA_SA_EEELi512ENS_10bfloat16_tEfNS_4arch4Sm90ELb0ELb1ELb1ELb1ELb1ELb1ELb0ELb0ELb0ELb1ELb0ELb0EEENS1_21CollectiveEpilogueFwdINS6_IJSA_NS7_ILi512EEESA_EEES9_SC_SE_Li256ELb1ELb1ELb0ELb0EEENS1_36VarlenDynamicPersistentTileSchedulerILi64ELi64ELi256ELi128ELb0ELb1ELb1ELb1ELb0ELb1EEEEEEEEEvNT_6ParamsE,"",@"SHT_CUDA_INFO"
	.sectionflags	@""
	.align	4


	//----- nvinfo : EIATTR_CUDA_API_VERSION
	.align		4
        /*0000*/ 	.byte	0x04, 0x37
        /*0002*/ 	.short	(.L_846 - .L_845)
.L_845:
        /*0004*/ 	.word	0x00000082


	//----- nvinfo : EIATTR_KPARAM_INFO
	.align		4
.L_846:
        /*0008*/ 	.byte	0x04, 0x17
        /*000a*/ 	.short	(.L_848 - .L_847)
.L_847:
        /*000c*/ 	.word	0x00000000
        /*0010*/ 	.short	0x0000
        /*0012*/ 	.short	0x0070
        /*0014*/ 	.byte	0x00, 0xf0, 0x01, 0x2a


	//----- nvinfo : EIATTR_SPARSE_MMA_MASK
	.align		4
.L_848:
        /*0018*/ 	.byte	0x03, 0x50
        /*001a*/ 	.short	0x0000


	//----- nvinfo : EIATTR_MAXREG_COUNT
	.align		4
        /*001c*/ 	.byte	0x03, 0x1b
        /*001e*/ 	.short	0x00a8


	//----- nvinfo : EIATTR_NUM_BARRIERS
	.align		4
        /*0020*/ 	.byte	0x02, 0x4c
        /*0022*/ 	.byte	0x10
	.zero		1


	//----- nvinfo : EIATTR_EXTERNS
	.align		4
        /*0024*/ 	.byte	0x04, 0x0f
        /*0026*/ 	.short	(.L_850 - .L_849)


	//   ....[0]....
	.align		4
.L_849:
        /*0028*/ 	.word	index@(__assertfail)


	//----- nvinfo : EIATTR_ANNOTATIONS
	.align		4
.L_850:
        /*002c*/ 	.byte	0x04, 0x55
        /*002e*/ 	.short	(.L_852 - .L_851)


	//   ....[0]....
.L_851:
        /* <DEDUP_REMOVED lines=48> */


	//----- nvinfo : EIATTR_MERCURY_ISA_VERSION
	.align		4
.L_852:
        /*0318*/ 	.byte	0x03, 0x5f
        /*031a*/ 	.short	0x0101


	//----- nvinfo : EIATTR_UNUSED_LOAD_BYTE_OFFSET
	.align		4
        /*031c*/ 	.byte	0x04, 0x44
        /*031e*/ 	.short	(.L_854 - .L_853)


	//   ....[0]....
.L_853:
        /*0320*/ 	.word	0x00000a20
        /*0324*/ 	.word	0x0000fff0


	//   ....[1]....
        /*0328*/ 	.word	0x000156a0
        /*032c*/ 	.word	0x0000fff0


	//----- nvinfo : EIATTR_INT_WARP_WIDE_INSTR_OFFSETS
	.align		4
.L_854:
        /*0330*/ 	.byte	0x04, 0x31
        /*0332*/ 	.short	(.L_856 - .L_855)


	//   ....[0]....
.L_855:
        /*0334*/ 	.word	0x00000130


	//   ....[1]....
        /*0338*/ 	.word	0x00000170


	//   ....[2]....
        /*033c*/ 	.word	0x000001e0


	//   ....[3]....
        /*0340*/ 	.word	0x0001be20


	//   ....[4]....
        /*0344*/ 	.word	0x0001beb0


	//   ....[5]....
        /*0348*/ 	.word	0x0001f460


	//   ....[6]....
        /*034c*/ 	.word	0x0001f4f0


	//----- nvinfo : EIATTR_COOP_GROUP_MASK_REGIDS
	.align		4
.L_856:
        /*0350*/ 	.byte	0x04, 0x29
        /*0352*/ 	.short	(.L_858 - .L_857)


	//   ....[0]....
.L_857:
        /*0354*/ 	.word	0xffffffff


	//   ....[1]....
        /*0358*/ 	.word	0xffffffff


	//   ....[2]....
        /*035c*/ 	.word	0xffffffff


	//   ....[3]....
        /*0360*/ 	.word	0xffffffff


	//   ....[4]....
        /*0364*/ 	.word	0xffffffff


	//   ....[5]....
        /*0368*/ 	.word	0xffffffff


	//   ....[6]....
        /*036c*/ 	.word	0xffffffff


	//   ....[7]....
        /*0370*/ 	.word	0xffffffff


	//   ....[8]....
        /*0374*/ 	.word	0xffffffff


	//   ....[9]....
        /*0378*/ 	.word	0xffffffff


	//   ....[10]....
        /*037c*/ 	.word	0xffffffff


	//   ....[11]....
        /*0380*/ 	.word	0xffffffff


	//   ....[12]....
        /*0384*/ 	.word	0xffffffff


	//   ....[13]....
        /*0388*/ 	.word	0xffffffff


	//   ....[14]....
        /*038c*/ 	.word	0xffffffff


	//   ....[15]....
        /*0390*/ 	.word	0xffffffff


	//   ....[16]....
        /*0394*/ 	.word	0xffffffff


	//   ....[17]....
        /*0398*/ 	.word	0xffffffff


	//   ....[18]....
        /*039c*/ 	.word	0xffffffff


	//   ....[19]....
        /*03a0*/ 	.word	0xffffffff


	//   ....[20]....
        /*03a4*/ 	.word	0xffffffff


	//   ....[21]....
        /*03a8*/ 	.word	0xffffffff


	//   ....[22]....
        /*03ac*/ 	.word	0xffffffff


	//   ....[23]....
        /*03b0*/ 	.word	0xffffffff


	//   ....[24]....
        /*03b4*/ 	.word	0xffffffff


	//   ....[25]....
        /*03b8*/ 	.word	0xffffffff


	//   ....[26]....
        /*03bc*/ 	.word	0xffffffff


	//   ....[27]....
        /*03c0*/ 	.word	0xffffffff


	//   ....[28]....
        /*03c4*/ 	.word	0xffffffff


	//   ....[29]....
        /*03c8*/ 	.word	0xffffffff


	//   ....[30]....
        /*03cc*/ 	.word	0xffffffff


	//   ....[31]....
        /*03d0*/ 	.word	0xffffffff


	//   ....[32]....
        /*03d4*/ 	.word	0xffffffff


	//   ....[33]....
        /*03d8*/ 	.word	0xffffffff


	//   ....[34]....
        /*03dc*/ 	.word	0xffffffff


	//   ....[35]....
        /*03e0*/ 	.word	0xffffffff


	//   ....[36]....
        /*03e4*/ 	.word	0xffffffff


	//   ....[37]....
        /*03e8*/ 	.word	0xffffffff


	//   ....[38]....
        /*03ec*/ 	.word	0xffffffff


	//   ....[39]....
        /*03f0*/ 	.word	0xffffffff


	//   ....[40]....
        /*03f4*/ 	.word	0xffffffff


	//   ....[41]....
        /*03f8*/ 	.word	0xffffffff


	//   ....[42]....
        /*03fc*/ 	.word	0xffffffff


	//   ....[43]....
        /*0400*/ 	.word	0xffffffff


	//   ....[44]....
        /*0404*/ 	.word	0xffffffff


	//   ....[45]....
        /*0408*/ 	.word	0xffffffff


	//   ....[46]....
        /*040c*/ 	.word	0xffffffff


	//   ....[47]....
        /*0410*/ 	.word	0xffffffff


	//   ....[48]....
        /*0414*/ 	.word	0xffffffff


	//   ....[49]....
        /*0418*/ 	.word	0xffffffff


	//   ....[50]....
        /*041c*/ 	.word	0xffffffff


	//   ....[51]....
        /*0420*/ 	.word	0xffffffff


	//   ....[52]....
        /*0424*/ 	.word	0xffffffff


	//   ....[53]....
        /*0428*/ 	.word	0xffffffff


	//   ....[54]....
        /*042c*/ 	.word	0xffffffff


	//   ....[55]....
        /*0430*/ 	.word	0xffffffff


	//   ....[56]....
        /*0434*/ 	.word	0xffffffff


	//   ....[57]....
        /*0438*/ 	.word	0xffffffff


	//   ....[58]....
        /*043c*/ 	.word	0xffffffff


	//   ....[59]....
        /*0440*/ 	.word	0xffffffff


	//   ....[60]....
        /*0444*/ 	.word	0xffffffff


	//   ....[61]....
        /*0448*/ 	.word	0xffffffff


	//   ....[62]....
        /*044c*/ 	.word	0xffffffff


	//   ....[63]....
        /*0450*/ 	.word	0xffffffff


	//   ....[64]....
        /*0454*/ 	.word	0xffffffff


	//   ....[65]....
        /*0458*/ 	.word	0xffffffff


	//   ....[66]....
        /*045c*/ 	.word	0xffffffff


	//   ....[67]....
        /*0460*/ 	.word	0xffffffff


	//   ....[68]....
        /*0464*/ 	.word	0xffffffff


	//   ....[69]....
        /*0468*/ 	.word	0xffffffff


	//   ....[70]....
        /*046c*/ 	.word	0xffffffff


	//   ....[71]....
        /*0470*/ 	.word	0xffffffff


	//   ....[72]....
        /*0474*/ 	.word	0xffffffff


	//   ....[73]....
        /*0478*/ 	.word	0xffffffff


	//   ....[74]....
        /*047c*/ 	.word	0xffffffff


	//   ....[75]....
        /*0480*/ 	.word	0xffffffff


	//   ....[76]....
        /*0484*/ 	.word	0xffffffff


	//   ....[77]....
        /*0488*/ 	.word	0xffffffff


	//   ....[78]....
        /*048c*/ 	.word	0xffffffff


	//   ....[79]....
        /*0490*/ 	.word	0xffffffff


	//   ....[80]....
        /*0494*/ 	.word	0xffffffff


	//   ....[81]....
        /*0498*/ 	.word	0xffffffff


	//   ....[82]....
        /*049c*/ 	.word	0xffffffff


	//   ....[83]....
        /*04a0*/ 	.word	0xffffffff


	//   ....[84]....
        /*04a4*/ 	.word	0xffffffff


	//   ....[85]....
        /*04a8*/ 	.word	0xffffffff


	//   ....[86]....
        /*04ac*/ 	.word	0xffffffff


	//   ....[87]....
        /*04b0*/ 	.word	0xffffffff


	//   ....[88]....
        /*04b4*/ 	.word	0xffffffff


	//   ....[89]....
        /*04b8*/ 	.word	0xffffffff


	//   ....[90]....
        /*04bc*/ 	.word	0xffffffff


	//   ....[91]....
        /*04c0*/ 	.word	0xffffffff


	//   ....[92]....
        /*04c4*/ 	.word	0xffffffff


	//   ....[93]....
        /*04c8*/ 	.word	0xffffffff


	//   ....[94]....
        /*04cc*/ 	.word	0xffffffff


	//   ....[95]....
        /*04d0*/ 	.word	0xffffffff


	//   ....[96]....
        /*04d4*/ 	.word	0xffffffff


	//   ....[97]....
        /*04d8*/ 	.word	0xffffffff


	//   ....[98]....
        /*04dc*/ 	.word	0xffffffff


	//   ....[99]....
        /*04e0*/ 	.word	0xffffffff


	//   ....[100]....
        /*04e4*/ 	.word	0xffffffff


	//   ....[101]....
        /*04e8*/ 	.word	0xffffffff


	//   ....[102]....
        /*04ec*/ 	.word	0xffffffff


	//   ....[103]....
        /*04f0*/ 	.word	0xffffffff


	//   ....[104]....
        /*04f4*/ 	.word	0xffffffff


	//   ....[105]....
        /*04f8*/ 	.word	0xffffffff


	//   ....[106]....
        /*04fc*/ 	.word	0xffffffff


	//   ....[107]....
        /*0500*/ 	.word	0xffffffff


	//   ....[108]....
        /*0504*/ 	.word	0xffffffff


	//   ....[109]....
        /*0508*/ 	.word	0xffffffff


	//   ....[110]....
        /*050c*/ 	.word	0xffffffff


	//   ....[111]....
        /*0510*/ 	.word	0xffffffff


	//   ....[112]....
        /*0514*/ 	.word	0xffffffff


	//   ....[113]....
        /*0518*/ 	.word	0xffffffff


	//   ....[114]....
        /*051c*/ 	.word	0xffffffff


	//   ....[115]....
        /*0520*/ 	.word	0xffffffff


	//   ....[116]....
        /*0524*/ 	.word	0xffffffff


	//   ....[117]....
        /*0528*/ 	.word	0xffffffff


	//   ....[118]....
        /*052c*/ 	.word	0xffffffff


	//   ....[119]....
        /*0530*/ 	.word	0xffffffff


	//   ....[120]....
        /*0534*/ 	.word	0xffffffff


	//   ....[121]....
        /*0538*/ 	.word	0xffffffff


	//   ....[122]....
        /*053c*/ 	.word	0xffffffff


	//   ....[123]....
        /*0540*/ 	.word	0xffffffff


	//   ....[124]....
        /*0544*/ 	.word	0xffffffff


	//   ....[125]....
        /*0548*/ 	.word	0xffffffff


	//   ....[126]....
        /*054c*/ 	.word	0xffffffff


	//   ....[127]....
        /*0550*/ 	.word	0xffffffff


	//   ....[128]....
        /*0554*/ 	.word	0xffffffff


	//   ....[129]....
        /*0558*/ 	.word	0xffffffff


	//   ....[130]....
        /*055c*/ 	.word	0xffffffff


	//   ....[131]....
        /*0560*/ 	.word	0xffffffff


	//   ....[132]....
        /*0564*/ 	.word	0xffffffff


	//   ....[133]....
        /*0568*/ 	.word	0xffffffff


	//   ....[134]....
        /*056c*/ 	.word	0xffffffff


	//   ....[135]....
        /*0570*/ 	.word	0xffffffff


	//   ....[136]....
        /*0574*/ 	.word	0xffffffff


	//   ....[137]....
        /*0578*/ 	.word	0xffffffff


	//   ....[138]....
        /*057c*/ 	.word	0xffffffff


	//   ....[139]....
        /*0580*/ 	.word	0xffffffff


	//   ....[140]....
        /*0584*/ 	.word	0xffffffff


	//   ....[141]....
        /*0588*/ 	.word	0xffffffff


	//   ....[142]....
        /*058c*/ 	.word	0xffffffff


	//   ....[143]....
        /*0590*/ 	.word	0xffffffff


	//   ....[144]....
        /*0594*/ 	.word	0xffffffff


	//   ....[145]....
        /*0598*/ 	.word	0xffffffff


	//   ....[146]....
        /*059c*/ 	.word	0xffffffff


	//   ....[147]....
        /*05a0*/ 	.word	0xffffffff


	//   ....[148]....
        /*05a4*/ 	.word	0xffffffff


	//   ....[149]....
        /*05a8*/ 	.word	0xffffffff


	//   ....[150]....
        /*05ac*/ 	.word	0xffffffff


	//   ....[151]....
        /*05b0*/ 	.word	0x0500000f


	//   ....[152]....
        /*05b4*/ 	.word	0x0500000f


	//   ....[153]....
        /*05b8*/ 	.word	0x0500000f


	//   ....[154]....
        /*05bc*/ 	.word	0x0500000f


	//   ....[155]....
        /*05c0*/ 	.word	0x0500000f


	//   ....[156]....
        /*05c4*/ 	.word	0x0500000f


	//   ....[157]....
        /*05c8*/ 	.word	0x0500000f


	//   ....[158]....
        /*05cc*/ 	.word	0x0500000f


	//   ....[159]....
        /*05d0*/ 	.word	0x0500000f


	//   ....[160]....
        /*05d4*/ 	.word	0x0500000f


	//   ....[161]....
        /*05d8*/ 	.word	0x0500000f


	//   ....[162]....
        /*05dc*/ 	.word	0x0500000f


	//   ....[163]....
        /*05e0*/ 	.word	0x0500000f


	//   ....[164]....
        /*05e4*/ 	.word	0x0500000f


	//   ....[165]....
        /*05e8*/ 	.word	0x0500000f


	//   ....[166]....
        /*05ec*/ 	.word	0x0500000f


	//   ....[167]....
        /*05f0*/ 	.word	0x0500000f


	//   ....[168]....
        /*05f4*/ 	.word	0x0500000f


	//   ....[169]....
        /*05f8*/ 	.word	0x0500000f


	//   ....[170]....
        /*05fc*/ 	.word	0x0500000f


	//   ....[171]....
        /*0600*/ 	.word	0x0500000f


	//   ....[172]....
        /*0604*/ 	.word	0x0500000f


	//   ....[173]....
        /*0608*/ 	.word	0x0500000f


	//   ....[174]....
        /*060c*/ 	.word	0x0500000f


	//   ....[175]....
        /*0610*/ 	.word	0x0500000f


	//   ....[176]....
        /*0614*/ 	.word	0x0500000f


	//   ....[177]....
        /*0618*/ 	.word	0x0500000f


	//   ....[178]....
        /*061c*/ 	.word	0x0500000f


	//   ....[179]....
        /*0620*/ 	.word	0x0500000f


	//   ....[180]....
        /*0624*/ 	.word	0x0500000f


	//   ....[181]....
        /*0628*/ 	.word	0x0500000f


	//   ....[182]....
        /*062c*/ 	.word	0x0500000f


	//   ....[183]....
        /*0630*/ 	.word	0x0500000f


	//   ....[184]....
        /*0634*/ 	.word	0x0500000f


	//   ....[185]....
        /*0638*/ 	.word	0x0500000f


	//   ....[186]....
        /*063c*/ 	.word	0x0500000f


	//   ....[187]....
        /*0640*/ 	.word	0x0500000f


	//   ....[188]....
        /*0644*/ 	.word	0x0500000f


	//   ....[189]....
        /*0648*/ 	.word	0x0500000f


	//   ....[190]....
        /*064c*/ 	.word	0x0500000f


	//   ....[191]....
        /*0650*/ 	.word	0x0500000f


	//   ....[192]....
        /*0654*/ 	.word	0x0500000f


	//   ....[193]....
        /*0658*/ 	.word	0x0500000f


	//   ....[194]....
        /*065c*/ 	.word	0x0500000f


	//   ....[195]....
        /*0660*/ 	.word	0x0500000f


	//   ....[196]....
        /*0664*/ 	.word	0x0500000f


	//   ....[197]....
        /*0668*/ 	.word	0x0500000f


	//   ....[198]....
        /*066c*/ 	.word	0x0500000f


	//   ....[199]....
        /*0670*/ 	.word	0x0500000f


	//   ....[200]....
        /*0674*/ 	.word	0x0500000f


	//   ....[201]....
        /*0678*/ 	.word	0x0500000f


	//   ....[202]....
        /*067c*/ 	.word	0x0500000f


	//   ....[203]....
        /*0680*/ 	.word	0x0500000f


	//   ....[204]....
        /*0684*/ 	.word	0x0500000f


	//   ....[205]....
        /*0688*/ 	.word	0x0500000f


	//   ....[206]....
        /*068c*/ 	.word	0x0500000f


	//   ....[207]....
        /*0690*/ 	.word	0x0500000f


	//   ....[208]....
        /*0694*/ 	.word	0x0500000f


	//   ....[209]....
        /*0698*/ 	.word	0x0500000f


	//   ....[210]....
        /*069c*/ 	.word	0x0500000f


	//   ....[211]....
        /*06a0*/ 	.word	0x0500000f


	//   ....[212]....
        /*06a4*/ 	.word	0x0500000f


	//   ....[213]....
        /*06a8*/ 	.word	0x0500000f


	//   ....[214]....
        /*06ac*/ 	.word	0x0500000f


	//   ....[215]....
        /*06b0*/ 	.word	0x0500000f


	//   ....[216]....
        /*06b4*/ 	.word	0x0500000f


	//   ....[217]....
        /*06b8*/ 	.word	0x0500000f


	//   ....[218]....
        /*06bc*/ 	.word	0x0500000f


	//   ....[219]....
        /*06c0*/ 	.word	0x0500000f


	//   ....[220]....
        /*06c4*/ 	.word	0x0500000f


	//   ....[221]....
        /*06c8*/ 	.word	0x0500000f


	//   ....[222]....
        /*06cc*/ 	.word	0x0500000f


	//   ....[223]....
        /*06d0*/ 	.word	0x0500000f


	//   ....[224]....
        /*06d4*/ 	.word	0x0500000f


	//   ....[225]....
        /*06d8*/ 	.word	0x0500000f


	//   ....[226]....
        /*06dc*/ 	.word	0x0500000f


	//   ....[227]....
        /*06e0*/ 	.word	0x0500000f


	//   ....[228]....
        /*06e4*/ 	.word	0x0500000f


	//   ....[229]....
        /*06e8*/ 	.word	0x0500000f


	//   ....[230]....
        /*06ec*/ 	.word	0x0500000f


	//   ....[231]....
        /*06f0*/ 	.word	0x0500000f


	//   ....[232]....
        /*06f4*/ 	.word	0x0500000f


	//----- nvinfo : EIATTR_COOP_GROUP_INSTR_OFFSETS
	.align		4
.L_858:
        /*06f8*/ 	.byte	0x04, 0x28
        /*06fa*/ 	.short	(.L_860 - .L_859)


	//   ....[0]....
.L_859:
        /*06fc*/ 	.word	0x00000060


	//   ....[1]....
        /*0700*/ 	.word	0x00000140


	//   ....[2]....
        /*0704*/ 	.word	0x00000190


	//   ....[3]....
        /*0708*/ 	.word	0x00000380


	//   ....[4]....
        /*070c*/ 	.word	0x000004e0


	//   ....[5]....
        /*0710*/ 	.word	0x00000600


	//   ....[6]....
        /*0714*/ 	.word	0x00000760


	//   ....[7]....
        /*0718*/ 	.word	0x00002e90


	//   ....[8]....
        /*071c*/ 	.word	0x00002ea0


	//   ....[9]....
        /*0720*/ 	.word	0x00003960


	//   ....[10]....
        /*0724*/ 	.word	0x00003970


	//   ....[11]....
        /*0728*/ 	.word	0x000043c0


	//   ....[12]....
        /*072c*/ 	.word	0x000043d0


	//   ....[13]....
        /*0730*/ 	.word	0x000047a0


	//   ....[14]....
        /*0734*/ 	.word	0x000047c0


	//   ....[15]....
        /*0738*/ 	.word	0x00005930


	//   ....[16]....
        /*073c*/ 	.word	0x00007cf0


	//   ....[17]....
        /*0740*/ 	.word	0x00008480


	//   ....[18]....
        /*0744*/ 	.word	0x00008490


	//   ....[19]....
        /*0748*/ 	.word	0x000084a0


	//   ....[20]....
        /*074c*/ 	.word	0x000084b0


	//   ....[21]....
        /*0750*/ 	.word	0x000087b0


	//   ....[22]....
        /*0754*/ 	.word	0x000087c0


	//   ....[23]....
        /*0758*/ 	.word	0x000087d0


	//   ....[24]....
        /*075c*/ 	.word	0x000087e0


	//   ....[25]....
        /*0760*/ 	.word	0x00009b90


	//   ....[26]....
        /*0764*/ 	.word	0x00009bb0


	//   ....[27]....
        /*0768*/ 	.word	0x00009bc0


	//   ....[28]....
        /*076c*/ 	.word	0x00009bd0


	//   ....[29]....
        /*0770*/ 	.word	0x00009cc0


	//   ....[30]....
        /*0774*/ 	.word	0x00009ce0


	//   ....[31]....
        /*0778*/ 	.word	0x00009d80


	//   ....[32]....
        /*077c*/ 	.word	0x00009db0


	//   ....[33]....
        /*0780*/ 	.word	0x0000b7a0


	//   ....[34]....
        /*0784*/ 	.word	0x0000c000


	//   ....[35]....
        /*0788*/ 	.word	0x0000c510


	//   ....[36]....
        /*078c*/ 	.word	0x0000c610


	//   ....[37]....
        /*0790*/ 	.word	0x0000c920


	//   ....[38]....
        /*0794*/ 	.word	0x0000c9d0


	//   ....[39]....
        /*0798*/ 	.word	0x0000d2e0


	//   ....[40]....
        /*079c*/ 	.word	0x0000dc40


	//   ....[41]....
        /*07a0*/ 	.word	0x0000e030


	//   ....[42]....
        /*07a4*/ 	.word	0x0000e860


	//   ....[43]....
        /*07a8*/ 	.word	0x0000e960


	//   ....[44]....
        /*07ac*/ 	.word	0x0000edd0


	//   ....[45]....
        /*07b0*/ 	.word	0x0000ee20


	//   ....[46]....
        /*07b4*/ 	.word	0x0000ffd0


	//   ....[47]....
        /*07b8*/ 	.word	0x00010b00


	//   ....[48]....
        /*07bc*/ 	.word	0x00010b50


	//   ....[49]....
        /*07c0*/ 	.word	0x000114c0


	//   ....[50]....
        /*07c4*/ 	.word	0x00011510


	//   ....[51]....
        /*07c8*/ 	.word	0x00012160


	//   ....[52]....
        /*07cc*/ 	.word	0x000128b0


	//   ....[53]....
        /*07d0*/ 	.word	0x00012ce0


	//   ....[54]....
        /*07d4*/ 	.word	0x000133b0


	//   ....[55]....
        /*07d8*/ 	.word	0x00013460


	//   ....[56]....
        /*07dc*/ 	.word	0x00013a90


	//   ....[57]....
        /*07e0*/ 	.word	0x00013c60


	//   ....[58]....
        /*07e4*/ 	.word	0x00014ab0


	//   ....[59]....
        /*07e8*/ 	.word	0x00014bb0


	//   ....[60]....
        /*07ec*/ 	.word	0x00014bc0


	//   ....[61]....
        /*07f0*/ 	.word	0x00014c00


	//   ....[62]....
        /*07f4*/ 	.word	0x00014c10


	//   ....[63]....
        /*07f8*/ 	.word	0x00016720


	//   ....[64]....
        /*07fc*/ 	.word	0x00016c00


	//   ....[65]....
        /*0800*/ 	.word	0x00016c30


	//   ....[66]....
        /*0804*/ 	.word	0x00016c60


	//   ....[67]....
        /*0808*/ 	.word	0x00016c70


	//   ....[68]....
        /*080c*/ 	.word	0x000173c0


	//   ....[69]....
        /*0810*/ 	.word	0x00017400


	//   ....[70]....
        /*0814*/ 	.word	0x000176a0


	//   ....[71]....
        /*0818*/ 	.word	0x000176c0


	//   ....[72]....
        /*081c*/ 	.word	0x00018330


	//   ....[73]....
        /*0820*/ 	.word	0x00018370


	//   ....[74]....
        /*0824*/ 	.word	0x00018610


	//   ....[75]....
        /*0828*/ 	.word	0x00018630


	//   ....[76]....
        /*082c*/ 	.word	0x000188e0


	//   ....[77]....
        /*0830*/ 	.word	0x00018a90


	//   ....[78]....
        /*0834*/ 	.word	0x00018ac0


	//   ....[79]....
        /*0838*/ 	.word	0x00018af0


	//   ....[80]....
        /*083c*/ 	.word	0x00018b20


	//   ....[81]....
        /*0840*/ 	.word	0x00018b50


	//   ....[82]....
        /*0844*/ 	.word	0x00018b80


	//   ....[83]....
        /*0848*/ 	.word	0x00018cf0


	//   ....[84]....
        /*084c*/ 	.word	0x00018d20


	//   ....[85]....
        /*0850*/ 	.word	0x00018d50


	//   ....[86]....
        /*0854*/ 	.word	0x00018d80


	//   ....[87]....
        /*0858*/ 	.word	0x00018db0


	//   ....[88]....
        /*085c*/ 	.word	0x00018de0


	//   ....[89]....
        /*0860*/ 	.word	0x00018e70


	//   ....[90]....
        /*0864*/ 	.word	0x00018ed0


	//   ....[91]....
        /*0868*/ 	.word	0x00018f60


	//   ....[92]....
        /*086c*/ 	.word	0x0001a030


	//   ....[93]....
        /*0870*/ 	.word	0x0001cc40


	//   ....[94]....
        /*0874*/ 	.word	0x0001cc60


	//   ....[95]....
        /*0878*/ 	.word	0x0001ccf0


	//   ....[96]....
        /*087c*/ 	.word	0x0001cd10


	//   ....[97]....
        /*0880*/ 	.word	0x0001cd90


	//   ....[98]....
        /*0884*/ 	.word	0x0001cdb0


	//   ....[99]....
        /*0888*/ 	.word	0x0001cdc0


	//   ....[100]....
        /*088c*/ 	.word	0x0001cdd0


	//   ....[101]....
        /*0890*/ 	.word	0x0001d5e0


	//   ....[102]....
        /*0894*/ 	.word	0x0001d610


	//   ....[103]....
        /*0898*/ 	.word	0x0001d6b0


	//   ....[104]....
        /*089c*/ 	.word	0x0001d6d0


	//   ....[105]....
        /*08a0*/ 	.word	0x0001d750


	//   ....[106]....
        /*08a4*/ 	.word	0x0001d770


	//   ....[107]....
        /*08a8*/ 	.word	0x0001d780


	//   ....[108]....
        /*08ac*/ 	.word	0x0001d7f0


	//   ....[109]....
        /*08b0*/ 	.word	0x0001dc40


	//   ....[110]....
        /*08b4*/ 	.word	0x0001dd00


	//   ....[111]....
        /*08b8*/ 	.word	0x0001de50


	//   ....[112]....
        /*08bc*/ 	.word	0x0001de90


	//   ....[113]....
        /*08c0*/ 	.word	0x0001dea0


	//   ....[114]....
        /*08c4*/ 	.word	0x0001deb0


	//   ....[115]....
        /*08c8*/ 	.word	0x0001e000


	//   ....[116]....
        /*08cc*/ 	.word	0x0001e150


	//   ....[117]....
        /*08d0*/ 	.word	0x0001e970


	//   ....[118]....
        /*08d4*/ 	.word	0x0001e990


	//   ....[119]....
        /*08d8*/ 	.word	0x0001e9e0


	//   ....[120]....
        /*08dc*/ 	.word	0x0001e9f0


	//   ....[121]....
        /*08e0*/ 	.word	0x0001ea30


	//   ....[122]....
        /*08e4*/ 	.word	0x0001ea40


	//   ....[123]....
        /*08e8*/ 	.word	0x0001ea50


	//   ....[124]....
        /*08ec*/ 	.word	0x0001ea90


	//   ....[125]....
        /*08f0*/ 	.word	0x0001edb0


	//   ....[126]....
        /*08f4*/ 	.word	0x0001edf0


	//   ....[127]....
        /*08f8*/ 	.word	0x0001ee10


	//   ....[128]....
        /*08fc*/ 	.word	0x0001ee30


	//   ....[129]....
        /*0900*/ 	.word	0x0001ee60


	//   ....[130]....
        /*0904*/ 	.word	0x0001ee80


	//   ....[131]....
        /*0908*/ 	.word	0x0001ef80


	//   ....[132]....
        /*090c*/ 	.word	0x0001f0d0


	//   ....[133]....
        /*0910*/ 	.word	0x0001f6d0


	//   ....[134]....
        /*0914*/ 	.word	0x0001f720


	//   ....[135]....
        /*0918*/ 	.word	0x0001f750


	//   ....[136]....
        /*091c*/ 	.word	0x0001f780


	//   ....[137]....
        /*0920*/ 	.word	0x0001f790


	//   ....[138]....
        /*0924*/ 	.word	0x0001f7c0


	//   ....[139]....
        /*0928*/ 	.word	0x0001f7f0


	//   ....[140]....
        /*092c*/ 	.word	0x0001f820


	//   ....[141]....
        /*0930*/ 	.word	0x0001f9a0


	//   ....[142]....
        /*0934*/ 	.word	0x0001f9d0


	//   ....[143]....
        /*0938*/ 	.word	0x0001fa00


	//   ....[144]....
        /*093c*/ 	.word	0x0001fa30


	//   ....[145]....
        /*0940*/ 	.word	0x0001fa60


	//   ....[146]....
        /*0944*/ 	.word	0x0001fa90


	//   ....[147]....
        /*0948*/ 	.word	0x0001fb50


	//   ....[148]....
        /*094c*/ 	.word	0x0001fb70


	//   ....[149]....
        /*0950*/ 	.word	0x0001fbe0


	//   ....[150]....
        /*0954*/ 	.word	0x00020280


	//   ....[151]....
        /*0958*/ 	.word	0x000205a0


	//   ....[152]....
        /*095c*/ 	.word	0x00020630


	//   ....[153]....
        /*0960*/ 	.word	0x00020710


	//   ....[154]....
        /*0964*/ 	.word	0x000207a0


	//   ....[155]....
        /*0968*/ 	.word	0x00020880


	//   ....[156]....
        /*096c*/ 	.word	0x00020910


	//   ....[157]....
        /*0970*/ 	.word	0x00020a90


	//   ....[158]....
        /*0974*/ 	.word	0x00020b20


	//   ....[159]....
        /*0978*/ 	.word	0x00020b70


	//   ....[160]....
        /*097c*/ 	.word	0x00020bc0


	//   ....[161]....
        /*0980*/ 	.word	0x00020c50


	//   ....[162]....
        /*0984*/ 	.word	0x00020ce0


	//   ....[163]....
        /*0988*/ 	.word	0x00020d30


	//   ....[164]....
        /*098c*/ 	.word	0x00020d80


	//   ....[165]....
        /*0990*/ 	.word	0x00020e70


	//   ....[166]....
        /*0994*/ 	.word	0x00020f20


	//   ....[167]....
        /*0998*/ 	.word	0x00020fa0


	//   ....[168]....
        /*099c*/ 	.word	0x00021010


	//   ....[169]....
        /*09a0*/ 	.word	0x00021140


	//   ....[170]....
        /*09a4*/ 	.word	0x00021260


	//   ....[171]....
        /*09a8*/ 	.word	0x00021330


	//   ....[172]....
        /*09ac*/ 	.word	0x00021380


	//   ....[173]....
        /*09b0*/ 	.word	0x00021710


	//   ....[174]....
        /*09b4*/ 	.word	0x000219f0


	//   ....[175]....
        /*09b8*/ 	.word	0x00021ae0


	//   ....[176]....
        /*09bc*/ 	.word	0x00021b80


	//   ....[177]....
        /*09c0*/ 	.word	0x00021be0


	//   ....[178]....
        /*09c4*/ 	.word	0x00021cd0


	//   ....[179]....
        /*09c8*/ 	.word	0x00021d40


	//   ....[180]....
        /*09cc*/ 	.word	0x00021e30


	//   ....[181]....
        /*09d0*/ 	.word	0x00021ea0


	//   ....[182]....
        /*09d4*/ 	.word	0x00021f40


	//   ....[183]....
        /*09d8*/ 	.word	0x00022030


	//   ....[184]....
        /*09dc*/ 	.word	0x000220a0


	//   ....[185]....
        /*09e0*/ 	.word	0x00022100


	//   ....[186]....
        /*09e4*/ 	.word	0x000221f0


	//   ....[187]....
        /*09e8*/ 	.word	0x00022250


	//   ....[188]....
        /*09ec*/ 	.word	0x00022350


	//   ....[189]....
        /*09f0*/ 	.word	0x000223b0


	//   ....[190]....
        /*09f4*/ 	.word	0x00022490


	//   ....[191]....
        /*09f8*/ 	.word	0x000225d0


	//   ....[192]....
        /*09fc*/ 	.word	0x000226d0


	//   ....[193]....
        /*0a00*/ 	.word	0x00022950


	//   ....[194]....
        /*0a04*/ 	.word	0x000229a0


	//   ....[195]....
        /*0a08*/ 	.word	0x00022b70


	//   ....[196]....
        /*0a0c*/ 	.word	0x00022bc0


	//   ....[197]....
        /*0a10*/ 	.word	0x00022d90


	//   ....[198]....
        /*0a14*/ 	.word	0x00022de0


	//   ....[199]....
        /*0a18*/ 	.word	0x00022ed0


	//   ....[200]....
        /*0a1c*/ 	.word	0x00022f70


	//   ....[201]....
        /*0a20*/ 	.word	0x00022fd0


	//   ....[202]....
        /*0a24*/ 	.word	0x00023080


	//   ....[203]....
        /*0a28*/ 	.word	0x000230e0


	//   ....[204]....
        /*0a2c*/ 	.word	0x00023190


	//   ....[205]....
        /*0a30*/ 	.word	0x000231f0


	//   ....[206]....
        /*0a34*/ 	.word	0x000232a0


	//   ....[207]....
        /*0a38*/ 	.word	0x00023390


	//   ....[208]....
        /*0a3c*/ 	.word	0x00023470


	//   ....[209]....
        /*0a40*/ 	.word	0x00023580


	//   ....[210]....
        /*0a44*/ 	.word	0x00023680


	//   ....[211]....
        /*0a48*/ 	.word	0x000237b0


	//   ....[212]....
        /*0a4c*/ 	.word	0x00023890


	//   ....[213]....
        /*0a50*/ 	.word	0x00023990


	//   ....[214]....
        /*0a54*/ 	.word	0x00023a70


	//   ....[215]....
        /*0a58*/ 	.word	0x00023b00


	//   ....[216]....
        /*0a5c*/ 	.word	0x00023ba0


	//   ....[217]....
        /*0a60*/ 	.word	0x00023cc0


	//   ....[218]....
        /*0a64*/ 	.word	0x00023d30


	//   ....[219]....
        /*0a68*/ 	.word	0x00023da0


	//   ....[220]....
        /*0a6c*/ 	.word	0x00023e10


	//   ....[221]....
        /*0a70*/ 	.word	0x00023e80


	//   ....[222]....
        /*0a74*/ 	.word	0x00023f00


	//   ....[223]....
        /*0a78*/ 	.word	0x00023f90


	//   ....[224]....
        /*0a7c*/ 	.word	0x00024020


	//   ....[225]....
        /*0a80*/ 	.word	0x00024090


	//   ....[226]....
        /*0a84*/ 	.word	0x00024100


	//   ....[227]....
        /*0a88*/ 	.word	0x00024170


	//   ....[228]....
        /*0a8c*/ 	.word	0x000241f0


	//   ....[229]....
        /*0a90*/ 	.word	0x00024260


	//   ....[230]....
        /*0a94*/ 	.word	0x00024300


	//   ....[231]....
        /*0a98*/ 	.word	0x00024390


	//   ....[232]....
        /*0a9c*/ 	.word	0x000244b0


	//----- nvinfo : EIATTR_REG_RECONFIG
	.align		4
.L_860:
        /*0aa0*/ 	.byte	0x01, 0x54
	.zero		2


	//----- nvinfo : EIATTR_SYSCALL_OFFSETS
	.align		4
        /*0aa4*/ 	.byte	0x04, 0x46
        /*0aa6*/ 	.short	(.L_862 - .L_861)


	//   ....[0]....
.L_861:
        /*0aa8*/ 	.word	0x000020a0


	//   ....[1]....
        /*0aac*/ 	.word	0x000021f0


	//   ....[2]....
        /*0ab0*/ 	.word	0x00007ea0


	//   ....[3]....
        /*0ab4*/ 	.word	0x000081d0


	//   ....[4]....
        /*0ab8*/ 	.word	0x0001c010


	//   ....[5]....
        /*0abc*/ 	.word	0x0001c160


	//   ....[6]....
        /*0ac0*/ 	.word	0x0001c250


	//   ....[7]....
        /*0ac4*/ 	.word	0x0001d220


	//----- nvinfo : EIATTR_MBARRIER_INSTR_OFFSETS
	.align		4
.L_862:
        /*0ac8*/ 	.byte	0x04, 0x39
        /*0aca*/ 	.short	(.L_864 - .L_863)


	//   ....[0]....
.L_863:
        /*0acc*/ 	.word	0x00000270
        /*0ad0*/ 	.word	0x000000ff
        /*0ad4*/ 	.word	0x00028c00
        /*0ad8*/ 	.short	0x0100
        /*0ada*/ 	.byte	0x08
	.zero		1


	//   ....[1]....
        /*0adc*/ 	.word	0x00000280
        /*0ae0*/ 	.word	0x000000ff
        /*0ae4*/ 	.word	0x00028c20
        /*0ae8*/ 	.short	0x0100
        /*0aea*/ 	.byte	0x08
	.zero		1


	//   ....[2]....
        /*0aec*/ 	.word	0x00000330
        /*0af0*/ 	.word	0x000000ff
        /*0af4*/ 	.word	0x00028c30
        /*0af8*/ 	.short	0x0100
        /*0afa*/ 	.byte	0x06
	.zero		1


	//   ....[3]....
        /*0afc*/ 	.word	0x00000340
        /*0b00*/ 	.word	0x000000ff
        /*0b04*/ 	.word	0x00028c40
        /*0b08*/ 	.short	0x0100
        /*0b0a*/ 	.byte	0x06
	.zero		1


	//   ....[4]....
        /*0b0c*/ 	.word	0x00000350
        /*0b10*/ 	.word	0x000000ff
        /*0b14*/ 	.word	0x00028c38
        /*0b18*/ 	.short	0x0100
        /*0b1a*/ 	.byte	0x06
	.zero		1


	//   ....[5]....
        /*0b1c*/ 	.word	0x00000360
        /*0b20*/ 	.word	0x000000ff
        /*0b24*/ 	.word	0x00028c48
        /*0b28*/ 	.short	0x0100
        /*0b2a*/ 	.byte	0x06
	.zero		1


	//   ....[6]....
        /*0b2c*/ 	.word	0x00000490
        /*0b30*/ 	.word	0x000000ff
        /*0b34*/ 	.word	0x00028c50
        /*0b38*/ 	.short	0x0100
        /*0b3a*/ 	.byte	0x08
	.zero		1


	//   ....[7]....
        /*0b3c*/ 	.word	0x000004a0
        /*0b40*/ 	.word	0x000000ff
        /*0b44*/ 	.word	0x00028c60
        /*0b48*/ 	.short	0x0100
        /*0b4a*/ 	.byte	0x08
	.zero		1


	//   ....[8]....
        /*0b4c*/ 	.word	0x000004b0
        /*0b50*/ 	.word	0x000000ff
        /*0b54*/ 	.word	0x00028c58
        /*0b58*/ 	.short	0x0100
        /*0b5a*/ 	.byte	0x08
	.zero		1


	//   ....[9]....
        /*0b5c*/ 	.word	0x000004c0
        /*0b60*/ 	.word	0x000000ff
        /*0b64*/ 	.word	0x00028c68
        /*0b68*/ 	.short	0x0100
        /*0b6a*/ 	.byte	0x08
	.zero		1


	//   ....[10]....
        /*0b6c*/ 	.word	0x000005b0
        /*0b70*/ 	.word	0x000000ff
        /*0b74*/ 	.word	0x00028c70
        /*0b78*/ 	.short	0x0100
        /*0b7a*/ 	.byte	0x06
	.zero		1


	//   ....[11]....
        /*0b7c*/ 	.word	0x000005c0
        /*0b80*/ 	.word	0x000000ff
        /*0b84*/ 	.word	0x00028c80
        /*0b88*/ 	.short	0x0100
        /*0b8a*/ 	.byte	0x06
	.zero		1


	//   ....[12]....
        /*0b8c*/ 	.word	0x000005d0
        /*0b90*/ 	.word	0x000000ff
        /*0b94*/ 	.word	0x00028c78
        /*0b98*/ 	.short	0x0100
        /*0b9a*/ 	.byte	0x06
	.zero		1


	//   ....[13]....
        /*0b9c*/ 	.word	0x000005e0
        /*0ba0*/ 	.word	0x000000ff
        /*0ba4*/ 	.word	0x00028c88
        /*0ba8*/ 	.short	0x0100
        /*0baa*/ 	.byte	0x06
	.zero		1


	//   ....[14]....
        /*0bac*/ 	.word	0x00000710
        /*0bb0*/ 	.word	0x000000ff
        /*0bb4*/ 	.word	0x00028c90
        /*0bb8*/ 	.short	0x0100
        /*0bba*/ 	.byte	0x08
	.zero		1


	//   ....[15]....
        /*0bbc*/ 	.word	0x00000720
        /*0bc0*/ 	.word	0x000000ff
        /*0bc4*/ 	.word	0x00028ca0
        /*0bc8*/ 	.short	0x0100
        /*0bca*/ 	.byte	0x08
	.zero		1


	//   ....[16]....
        /*0bcc*/ 	.word	0x00000730
        /*0bd0*/ 	.word	0x000000ff
        /*0bd4*/ 	.word	0x00028c98
        /*0bd8*/ 	.short	0x0100
        /*0bda*/ 	.byte	0x08
	.zero		1


	//   ....[17]....
        /*0bdc*/ 	.word	0x00000740
        /*0be0*/ 	.word	0x000000ff
        /*0be4*/ 	.word	0x00028ca8
        /*0be8*/ 	.short	0x0100
        /*0bea*/ 	.byte	0x08
	.zero		1


	//   ....[18]....
        /*0bec*/ 	.word	0x00000870
        /*0bf0*/ 	.word	0x000000ff
        /*0bf4*/ 	.word	0x00028cb0
        /*0bf8*/ 	.short	0x0100
        /*0bfa*/ 	.byte	0x08
	.zero		1


	//   ....[19]....
        /*0bfc*/ 	.word	0x00000880
        /*0c00*/ 	.word	0x000000ff
        /*0c04*/ 	.word	0x00028cc0
        /*0c08*/ 	.short	0x0100
        /*0c0a*/ 	.byte	0x08
	.zero		1


	//   ....[20]....
        /*0c0c*/ 	.word	0x00000890
        /*0c10*/ 	.word	0x000000ff
        /*0c14*/ 	.word	0x00028cb8
        /*0c18*/ 	.short	0x0100
        /*0c1a*/ 	.byte	0x08
	.zero		1


	//   ....[21]....
        /*0c1c*/ 	.word	0x000008a0
        /*0c20*/ 	.word	0x000000ff
        /*0c24*/ 	.word	0x00028cc8
        /*0c28*/ 	.short	0x0100
        /*0c2a*/ 	.byte	0x08
	.zero		1


	//   ....[22]....
        /*0c2c*/ 	.word	0x00002e40
        /*0c30*/ 	.word	0x0000003f
        /*0c34*/ 	.word	0x00028c90
        /*0c38*/ 	.short	0x010a
        /*0c3a*/ 	.byte	0x3f
	.zero		1


	//   ....[23]....
        /*0c3c*/ 	.word	0x00003910
        /*0c40*/ 	.word	0x0000003f
        /*0c44*/ 	.word	0x00028c90
        /*0c48*/ 	.short	0x010a
        /*0c4a*/ 	.byte	0x3f
	.zero		1


	//   ....[24]....
        /*0c4c*/ 	.word	0x00004210
        /*0c50*/ 	.word	0x0000003f
        /*0c54*/ 	.word	0x00028c90
        /*0c58*/ 	.short	0x010a
        /*0c5a*/ 	.byte	0x3f
	.zero		1


	//   ....[25]....
        /*0c5c*/ 	.word	0x000045f0
        /*0c60*/ 	.word	0x00000004
        /*0c64*/ 	.word	0x00000000
        /*0c68*/ 	.short	0x0101
        /*0c6a*/ 	.byte	0x3f
	.zero		1


	//   ....[26]....
        /*0c6c*/ 	.word	0x00004630
        /*0c70*/ 	.word	0x0000003f
        /*0c74*/ 	.word	0x00028cb0
        /*0c78*/ 	.short	0x010a
        /*0c7a*/ 	.byte	0x3f
	.zero		1


	//   ....[27]....
        /*0c7c*/ 	.word	0x00004f10
        /*0c80*/ 	.word	0x0000003f
        /*0c84*/ 	.word	0x00000000
        /*0c88*/ 	.short	0x0101
        /*0c8a*/ 	.byte	0x3f
	.zero		1


	//   ....[28]....
        /*0c8c*/ 	.word	0x00005a50
        /*0c90*/ 	.word	0x00000003
        /*0c94*/ 	.word	0x00028c50
        /*0c98*/ 	.short	0x010a
        /*0c9a*/ 	.byte	0x3f
	.zero		1


	//   ....[29]....
        /*0c9c*/ 	.word	0x00005e20
        /*0ca0*/ 	.word	0x0000000e
        /*0ca4*/ 	.word	0x00000000
        /*0ca8*/ 	.short	0x0101
        /*0caa*/ 	.byte	0x3f
	.zero		1


	//   ....[30]....
        /*0cac*/ 	.word	0x00006740
        /*0cb0*/ 	.word	0x00000005
        /*0cb4*/ 	.word	0x00028c50
        /*0cb8*/ 	.short	0x010a
        /*0cba*/ 	.byte	0x3f
	.zero		1


	//   ....[31]....
        /*0cbc*/ 	.word	0x00006790
        /*0cc0*/ 	.word	0x00000005
        /*0cc4*/ 	.word	0x00028c50
        /*0cc8*/ 	.short	0x010a
        /*0cca*/ 	.byte	0x3f
	.zero		1


	//   ....[32]....
        /*0ccc*/ 	.word	0x00006a80
        /*0cd0*/ 	.word	0x0000000e
        /*0cd4*/ 	.word	0x00000000
        /*0cd8*/ 	.short	0x0101
        /*0cda*/ 	.byte	0x3f
	.zero		1


	//   ....[33]....
        /*0cdc*/ 	.word	0x00007f40
        /*0ce0*/ 	.word	0x00000002
        /*0ce4*/ 	.word	0x00028c00
        /*0ce8*/ 	.short	0x010a
        /*0cea*/ 	.byte	0x3f
	.zero		1


	//   ....[34]....
        /*0cec*/ 	.word	0x00007f90
        /*0cf0*/ 	.word	0x00000002
        /*0cf4*/ 	.word	0x00028c00
        /*0cf8*/ 	.short	0x010a
        /*0cfa*/ 	.byte	0x3f
	.zero		1


	//   ....[35]....
        /*0cfc*/ 	.word	0x00008a50
        /*0d00*/ 	.word	0x00000002
        /*0d04*/ 	.word	0x00028c00
        /*0d08*/ 	.short	0x010a
        /*0d0a*/ 	.byte	0x3f
	.zero		1


	//   ....[36]....
        /*0d0c*/ 	.word	0x0000a020
        /*0d10*/ 	.word	0x00000002
        /*0d14*/ 	.word	0x00028c00
        /*0d18*/ 	.short	0x010a
        /*0d1a*/ 	.byte	0x3f
	.zero		1


	//   ....[37]....
        /*0d1c*/ 	.word	0x0000b030
        /*0d20*/ 	.word	0x0000000c
        /*0d24*/ 	.word	0x00028c30
        /*0d28*/ 	.short	0x010a
        /*0d2a*/ 	.byte	0x3f
	.zero		1


	//   ....[38]....
        /*0d2c*/ 	.word	0x0000b0e0
        /*0d30*/ 	.word	0x0000000c
        /*0d34*/ 	.word	0x00028c30
        /*0d38*/ 	.short	0x010a
        /*0d3a*/ 	.byte	0x3f
	.zero		1


	//   ....[39]....
        /*0d3c*/ 	.word	0x0000b7e0
        /*0d40*/ 	.word	0x0000001e
        /*0d44*/ 	.word	0x00000000
        /*0d48*/ 	.short	0x0101
        /*0d4a*/ 	.byte	0x3f
	.zero		1


	//   ....[40]....
        /*0d4c*/ 	.word	0x0000cfd0
        /*0d50*/ 	.word	0x0000000c
        /*0d54*/ 	.word	0x00028c50
        /*0d58*/ 	.short	0x010a
        /*0d5a*/ 	.byte	0x3f
	.zero		1


	//   ....[41]....
        /*0d5c*/ 	.word	0x0000d080
        /*0d60*/ 	.word	0x0000000c
        /*0d64*/ 	.word	0x00028c50
        /*0d68*/ 	.short	0x010a
        /*0d6a*/ 	.byte	0x3f
	.zero		1


	//   ....[42]....
        /*0d6c*/ 	.word	0x0000d370
        /*0d70*/ 	.word	0x0000000c
        /*0d74*/ 	.word	0x00000000
        /*0d78*/ 	.short	0x0101
        /*0d7a*/ 	.byte	0x3f
	.zero		1


	//   ....[43]....
        /*0d7c*/ 	.word	0x0000d690
        /*0d80*/ 	.word	0x00000015
        /*0d84*/ 	.word	0x00028c30
        /*0d88*/ 	.short	0x010a
        /*0d8a*/ 	.byte	0x3f
	.zero		1


	//   ....[44]....
        /*0d8c*/ 	.word	0x0000d700
        /*0d90*/ 	.word	0x00000015
        /*0d94*/ 	.word	0x00028c30
        /*0d98*/ 	.short	0x010a
        /*0d9a*/ 	.byte	0x3f
	.zero		1


	//   ....[45]....
        /*0d9c*/ 	.word	0x0000dcf0
        /*0da0*/ 	.word	0x00000098
        /*0da4*/ 	.word	0x00000000
        /*0da8*/ 	.short	0x0101
        /*0daa*/ 	.byte	0x3f
	.zero		1


	//   ....[46]....
        /*0dac*/ 	.word	0x0000fd10
        /*0db0*/ 	.word	0x00000015
        /*0db4*/ 	.word	0x00028c50
        /*0db8*/ 	.short	0x010a
        /*0dba*/ 	.byte	0x3f
	.zero		1


	//   ....[47]....
        /*0dbc*/ 	.word	0x0000fd60
        /*0dc0*/ 	.word	0x00000015
        /*0dc4*/ 	.word	0x00028c50
        /*0dc8*/ 	.short	0x010a
        /*0dca*/ 	.byte	0x3f
	.zero		1


	//   ....[48]....
        /*0dcc*/ 	.word	0x00010080
        /*0dd0*/ 	.word	0x00000015
        /*0dd4*/ 	.word	0x00000000
        /*0dd8*/ 	.short	0x0101
        /*0dda*/ 	.byte	0x3f
	.zero		1


	//   ....[49]....
        /*0ddc*/ 	.word	0x00010490
        /*0de0*/ 	.word	0x0000000c
        /*0de4*/ 	.word	0x00028c30
        /*0de8*/ 	.short	0x010a
        /*0dea*/ 	.byte	0x3f
	.zero		1


	//   ....[50]....
        /*0dec*/ 	.word	0x00010500
        /*0df0*/ 	.word	0x0000000c
        /*0df4*/ 	.word	0x00028c30
        /*0df8*/ 	.short	0x010a
        /*0dfa*/ 	.byte	0x3f
	.zero		1


	//   ....[51]....
        /*0dfc*/ 	.word	0x000111d0
        /*0e00*/ 	.word	0x000000a0
        /*0e04*/ 	.word	0x00000000
        /*0e08*/ 	.short	0x0101
        /*0e0a*/ 	.byte	0x3f
	.zero		1


	//   ....[52]....
        /*0e0c*/ 	.word	0x00011ea0
        /*0e10*/ 	.word	0x0000000c
        /*0e14*/ 	.word	0x00028c50
        /*0e18*/ 	.short	0x010a
        /*0e1a*/ 	.byte	0x3f
	.zero		1


	//   ....[53]....
        /*0e1c*/ 	.word	0x00011ef0
        /*0e20*/ 	.word	0x0000000c
        /*0e24*/ 	.word	0x00028c50
        /*0e28*/ 	.short	0x010a
        /*0e2a*/ 	.byte	0x3f
	.zero		1


	//   ....[54]....
        /*0e2c*/ 	.word	0x000121f0
        /*0e30*/ 	.word	0x0000000c
        /*0e34*/ 	.word	0x00000000
        /*0e38*/ 	.short	0x0101
        /*0e3a*/ 	.byte	0x3f
	.zero		1


	//   ....[55]....
        /*0e3c*/ 	.word	0x00012340
        /*0e40*/ 	.word	0x00000015
        /*0e44*/ 	.word	0x00028c30
        /*0e48*/ 	.short	0x010a
        /*0e4a*/ 	.byte	0x3f
	.zero		1


	//   ....[56]....
        /*0e4c*/ 	.word	0x000123b0
        /*0e50*/ 	.word	0x00000015
        /*0e54*/ 	.word	0x00028c30
        /*0e58*/ 	.short	0x010a
        /*0e5a*/ 	.byte	0x3f
	.zero		1


	//   ....[57]....
        /*0e5c*/ 	.word	0x00012940
        /*0e60*/ 	.word	0x00000098
        /*0e64*/ 	.word	0x00000000
        /*0e68*/ 	.short	0x0101
        /*0e6a*/ 	.byte	0x3f
	.zero		1


	//   ....[58]....
        /*0e6c*/ 	.word	0x000147f0
        /*0e70*/ 	.word	0x00000015
        /*0e74*/ 	.word	0x00028c50
        /*0e78*/ 	.short	0x010a
        /*0e7a*/ 	.byte	0x3f
	.zero		1


	//   ....[59]....
        /*0e7c*/ 	.word	0x00014840
        /*0e80*/ 	.word	0x00000015
        /*0e84*/ 	.word	0x00028c50
        /*0e88*/ 	.short	0x010a
        /*0e8a*/ 	.byte	0x3f
	.zero		1


	//   ....[60]....
        /*0e8c*/ 	.word	0x00014b50
        /*0e90*/ 	.word	0x00000015
        /*0e94*/ 	.word	0x00000000
        /*0e98*/ 	.short	0x0101
        /*0e9a*/ 	.byte	0x3f
	.zero		1


	//   ....[61]....
        /*0e9c*/ 	.word	0x000173a0
        /*0ea0*/ 	.word	0x00000000
        /*0ea4*/ 	.word	0x00000000
        /*0ea8*/ 	.short	0x0101
        /*0eaa*/ 	.byte	0x3f
	.zero		1


	//   ....[62]....
        /*0eac*/ 	.word	0x0001a110
        /*0eb0*/ 	.word	0x00000017
        /*0eb4*/ 	.word	0x00028c20
        /*0eb8*/ 	.short	0x010a
        /*0eba*/ 	.byte	0x3f
	.zero		1


	//   ....[63]....
        /*0ebc*/ 	.word	0x0001a1a0
        /*0ec0*/ 	.word	0x0000000c
        /*0ec4*/ 	.word	0x00028ca0
        /*0ec8*/ 	.short	0x010a
        /*0eca*/ 	.byte	0x3f
	.zero		1


	//   ....[64]....
        /*0ecc*/ 	.word	0x0001a3f0
        /*0ed0*/ 	.word	0x0000000c
        /*0ed4*/ 	.word	0x00028cc0
        /*0ed8*/ 	.short	0x010a
        /*0eda*/ 	.byte	0x3f
	.zero		1


	//   ....[65]....
        /*0edc*/ 	.word	0x0001adc0
        /*0ee0*/ 	.word	0x0000000a
        /*0ee4*/ 	.word	0x00028ca0
        /*0ee8*/ 	.short	0x010a
        /*0eea*/ 	.byte	0x3f
	.zero		1


	//   ....[66]....
        /*0eec*/ 	.word	0x0001b000
        /*0ef0*/ 	.word	0x0000000a
        /*0ef4*/ 	.word	0x00028cc0
        /*0ef8*/ 	.short	0x010a
        /*0efa*/ 	.byte	0x3f
	.zero		1


	//   ....[67]....
        /*0efc*/ 	.word	0x0001ca20
        /*0f00*/ 	.word	0x0000001b
        /*0f04*/ 	.word	0x00028c40
        /*0f08*/ 	.short	0x010a
        /*0f0a*/ 	.byte	0x3f
	.zero		1


	//   ....[68]....
        /*0f0c*/ 	.word	0x0001ced0
        /*0f10*/ 	.word	0x0000001b
        /*0f14*/ 	.word	0x00028c30
        /*0f18*/ 	.short	0x0107
        /*0f1a*/ 	.byte	0x3f
	.zero		1


	//   ....[69]....
        /*0f1c*/ 	.word	0x0001cfa0
        /*0f20*/ 	.word	0x0000001b
        /*0f24*/ 	.word	0x00028c30
        /*0f28*/ 	.short	0x0101
        /*0f2a*/ 	.byte	0x3f
	.zero		1


	//   ....[70]....
        /*0f2c*/ 	.word	0x0001d890
        /*0f30*/ 	.word	0x00000017
        /*0f34*/ 	.word	0x00028c00
        /*0f38*/ 	.short	0x0107
        /*0f3a*/ 	.byte	0x3f
	.zero		1


	//   ....[71]....
        /*0f3c*/ 	.word	0x0001d980
        /*0f40*/ 	.word	0x00000017
        /*0f44*/ 	.word	0x00028c00
        /*0f48*/ 	.short	0x0101
        /*0f4a*/ 	.byte	0x3f
	.zero		1


	//   ....[72]....
        /*0f4c*/ 	.word	0x0001d9a0
        /*0f50*/ 	.word	0x00000017
        /*0f54*/ 	.word	0x00028c20
        /*0f58*/ 	.short	0x010a
        /*0f5a*/ 	.byte	0x3f
	.zero		1


	//   ....[73]....
        /*0f5c*/ 	.word	0x0001da30
        /*0f60*/ 	.word	0x0000001b
        /*0f64*/ 	.word	0x00028c60
        /*0f68*/ 	.short	0x010a
        /*0f6a*/ 	.byte	0x3f
	.zero		1


	//   ....[74]....
        /*0f6c*/ 	.word	0x0001e370
        /*0f70*/ 	.word	0x0000001b
        /*0f74*/ 	.word	0x00028c50
        /*0f78*/ 	.short	0x0107
        /*0f7a*/ 	.byte	0x3f
	.zero		1


	//   ....[75]....
        /*0f7c*/ 	.word	0x0001e440
        /*0f80*/ 	.word	0x0000001b
        /*0f84*/ 	.word	0x00028c50
        /*0f88*/ 	.short	0x0101
        /*0f8a*/ 	.byte	0x3f
	.zero		1


	//   ....[76]....
        /*0f8c*/ 	.word	0x0001e7d0
        /*0f90*/ 	.word	0x00000006
        /*0f94*/ 	.word	0x00028c40
        /*0f98*/ 	.short	0x010a
        /*0f9a*/ 	.byte	0x3f
	.zero		1


	//   ....[77]....
        /*0f9c*/ 	.word	0x0001eb10
        /*0fa0*/ 	.word	0x00000006
        /*0fa4*/ 	.word	0x00028c30
        /*0fa8*/ 	.short	0x0107
        /*0faa*/ 	.byte	0x3f
	.zero		1


	//   ....[78]....
        /*0fac*/ 	.word	0x0001ebd0
        /*0fb0*/ 	.word	0x00000006
        /*0fb4*/ 	.word	0x00028c30
        /*0fb8*/ 	.short	0x0101
        /*0fba*/ 	.byte	0x3f
	.zero		1


	//   ....[79]....
        /*0fbc*/ 	.word	0x0001ec00
        /*0fc0*/ 	.word	0x00000006
        /*0fc4*/ 	.word	0x00028c60
        /*0fc8*/ 	.short	0x010a
        /*0fca*/ 	.byte	0x3f
	.zero		1


	//   ....[80]....
        /*0fcc*/ 	.word	0x0001f2d0
        /*0fd0*/ 	.word	0x00000006
        /*0fd4*/ 	.word	0x00028c50
        /*0fd8*/ 	.short	0x0107
        /*0fda*/ 	.byte	0x3f
	.zero		1


	//   ....[81]....
        /*0fdc*/ 	.word	0x0001f390
        /*0fe0*/ 	.word	0x00000006
        /*0fe4*/ 	.word	0x00028c50
        /*0fe8*/ 	.short	0x0101
        /*0fea*/ 	.byte	0x3f
	.zero		1


	//   ....[82]....
        /*0fec*/ 	.word	0x00020200
        /*0ff0*/ 	.word	0x00000004
        /*0ff4*/ 	.word	0x00028c20
        /*0ff8*/ 	.short	0x010a
        /*0ffa*/ 	.byte	0x3f
	.zero		1


	//   ....[83]....
        /*0ffc*/ 	.word	0x00020370
        /*1000*/ 	.word	0x00000005
        /*1004*/ 	.word	0x00028c40
        /*1008*/ 	.short	0x010a
        /*100a*/ 	.byte	0x3f
	.zero		1


	//   ....[84]....
        /*100c*/ 	.word	0x00020410
        /*1010*/ 	.word	0x00000019
        /*1014*/ 	.word	0x00028c40
        /*1018*/ 	.short	0x010a
        /*101a*/ 	.byte	0x3f
	.zero		1


	//   ....[85]....
        /*101c*/ 	.word	0x00020450
        /*1020*/ 	.word	0x00000005
        /*1024*/ 	.word	0x00028c60
        /*1028*/ 	.short	0x010a
        /*102a*/ 	.byte	0x3f
	.zero		1


	//   ....[86]....
        /*102c*/ 	.word	0x00020490
        /*1030*/ 	.word	0x00000019
        /*1034*/ 	.word	0x00028c60
        /*1038*/ 	.short	0x010a
        /*103a*/ 	.byte	0x3f
	.zero		1


	//   ....[87]....
        /*103c*/ 	.word	0x000204f0
        /*1040*/ 	.word	0x0000003f
        /*1044*/ 	.word	0x00028c90
        /*1048*/ 	.short	0x010a
        /*104a*/ 	.byte	0x3f
	.zero		1


	//   ....[88]....
        /*104c*/ 	.word	0x00020660
        /*1050*/ 	.word	0x0000003f
        /*1054*/ 	.word	0x00028c90
        /*1058*/ 	.short	0x010a
        /*105a*/ 	.byte	0x3f
	.zero		1


	//   ....[89]....
        /*105c*/ 	.word	0x000207e0
        /*1060*/ 	.word	0x0000003f
        /*1064*/ 	.word	0x00028c90
        /*1068*/ 	.short	0x010a
        /*106a*/ 	.byte	0x3f
	.zero		1


	//   ....[90]....
        /*106c*/ 	.word	0x00020940
        /*1070*/ 	.word	0x0000003f
        /*1074*/ 	.word	0x00028cb0
        /*1078*/ 	.short	0x010a
        /*107a*/ 	.byte	0x3f
	.zero		1


	//   ....[91]....
        /*107c*/ 	.word	0x00020990
        /*1080*/ 	.word	0x00000003
        /*1084*/ 	.word	0x00028c50
        /*1088*/ 	.short	0x010a
        /*108a*/ 	.byte	0x3f
	.zero		1


	//   ....[92]....
        /*108c*/ 	.word	0x000209e0
        /*1090*/ 	.word	0x00000005
        /*1094*/ 	.word	0x00028c50
        /*1098*/ 	.short	0x010a
        /*109a*/ 	.byte	0x3f
	.zero		1


	//   ....[93]....
        /*109c*/ 	.word	0x00020db0
        /*10a0*/ 	.word	0x00000002
        /*10a4*/ 	.word	0x00028c00
        /*10a8*/ 	.short	0x010a
        /*10aa*/ 	.byte	0x3f
	.zero		1


	//   ....[94]....
        /*10ac*/ 	.word	0x000213b0
        /*10b0*/ 	.word	0x00000002
        /*10b4*/ 	.word	0x00028c00
        /*10b8*/ 	.short	0x010a
        /*10ba*/ 	.byte	0x3f
	.zero		1


	//   ....[95]....
        /*10bc*/ 	.word	0x00021400
        /*10c0*/ 	.word	0x0000000c
        /*10c4*/ 	.word	0x00028c30
        /*10c8*/ 	.short	0x010a
        /*10ca*/ 	.byte	0x3f
	.zero		1


	//   ....[96]....
        /*10cc*/ 	.word	0x00021450
        /*10d0*/ 	.word	0x0000000c
        /*10d4*/ 	.word	0x00028c50
        /*10d8*/ 	.short	0x010a
        /*10da*/ 	.byte	0x3f
	.zero		1


	//   ....[97]....
        /*10dc*/ 	.word	0x000214a0
        /*10e0*/ 	.word	0x00000015
        /*10e4*/ 	.word	0x00028c30
        /*10e8*/ 	.short	0x010a
        /*10ea*/ 	.byte	0x3f
	.zero		1


	//   ....[98]....
        /*10ec*/ 	.word	0x000214f0
        /*10f0*/ 	.word	0x00000015
        /*10f4*/ 	.word	0x00028c50
        /*10f8*/ 	.short	0x010a
        /*10fa*/ 	.byte	0x3f
	.zero		1


	//   ....[99]....
        /*10fc*/ 	.word	0x00021540
        /*1100*/ 	.word	0x0000000c
        /*1104*/ 	.word	0x00028c30
        /*1108*/ 	.short	0x010a
        /*110a*/ 	.byte	0x3f
	.zero		1


	//   ....[100]....
        /*110c*/ 	.word	0x00021590
        /*1110*/ 	.word	0x0000000c
        /*1114*/ 	.word	0x00028c50
        /*1118*/ 	.short	0x010a
        /*111a*/ 	.byte	0x3f
	.zero		1


	//   ....[101]....
        /*111c*/ 	.word	0x000215e0
        /*1120*/ 	.word	0x00000015
        /*1124*/ 	.word	0x00028c30
        /*1128*/ 	.short	0x010a
        /*112a*/ 	.byte	0x3f
	.zero		1


	//   ....[102]....
        /*112c*/ 	.word	0x00021630
        /*1130*/ 	.word	0x00000015
        /*1134*/ 	.word	0x00028c50
        /*1138*/ 	.short	0x010a
        /*113a*/ 	.byte	0x3f
	.zero		1


	//   ....[103]....
        /*113c*/ 	.word	0x000217d0
        /*1140*/ 	.word	0x00000017
        /*1144*/ 	.word	0x00028c20
        /*1148*/ 	.short	0x010a
        /*114a*/ 	.byte	0x3f
	.zero		1


	//   ....[104]....
        /*114c*/ 	.word	0x00021820
        /*1150*/ 	.word	0x0000000c
        /*1154*/ 	.word	0x00028ca0
        /*1158*/ 	.short	0x010a
        /*115a*/ 	.byte	0x3f
	.zero		1


	//   ....[105]....
        /*115c*/ 	.word	0x00021870
        /*1160*/ 	.word	0x0000000c
        /*1164*/ 	.word	0x00028cc0
        /*1168*/ 	.short	0x010a
        /*116a*/ 	.byte	0x3f
	.zero		1


	//   ....[106]....
        /*116c*/ 	.word	0x000218c0
        /*1170*/ 	.word	0x0000000a
        /*1174*/ 	.word	0x00028ca0
        /*1178*/ 	.short	0x010a
        /*117a*/ 	.byte	0x3f
	.zero		1


	//   ....[107]....
        /*117c*/ 	.word	0x00021910
        /*1180*/ 	.word	0x0000000a
        /*1184*/ 	.word	0x00028cc0
        /*1188*/ 	.short	0x010a
        /*118a*/ 	.byte	0x3f
	.zero		1


	//   ....[108]....
        /*118c*/ 	.word	0x00021a30
        /*1190*/ 	.word	0x0000001b
        /*1194*/ 	.word	0x00028c40
        /*1198*/ 	.short	0x010a
        /*119a*/ 	.byte	0x3f
	.zero		1


	//   ....[109]....
        /*119c*/ 	.word	0x000224d0
        /*11a0*/ 	.word	0x00000017
        /*11a4*/ 	.word	0x00028c20
        /*11a8*/ 	.short	0x010a
        /*11aa*/ 	.byte	0x3f
	.zero		1


	//   ....[110]....
        /*11ac*/ 	.word	0x00022520
        /*11b0*/ 	.word	0x0000001b
        /*11b4*/ 	.word	0x00028c60
        /*11b8*/ 	.short	0x010a
        /*11ba*/ 	.byte	0x3f
	.zero		1


	//   ....[111]....
        /*11bc*/ 	.word	0x00022e20
        /*11c0*/ 	.word	0x00000006
        /*11c4*/ 	.word	0x00028c40
        /*11c8*/ 	.short	0x010a
        /*11ca*/ 	.byte	0x3f
	.zero		1


	//   ....[112]....
        /*11cc*/ 	.word	0x000232e0
        /*11d0*/ 	.word	0x00000006
        /*11d4*/ 	.word	0x00028c60
        /*11d8*/ 	.short	0x010a
        /*11da*/ 	.byte	0x3f
	.zero		1


	//   ....[113]....
        /*11dc*/ 	.word	0x000243d0
        /*11e0*/ 	.word	0x00000004
        /*11e4*/ 	.word	0x00028c20
        /*11e8*/ 	.short	0x010a
        /*11ea*/ 	.byte	0x3f
	.zero		1


	//   ....[114]....
        /*11ec*/ 	.word	0x00024570
        /*11f0*/ 	.word	0x00000005
        /*11f4*/ 	.word	0x00028c40
        /*11f8*/ 	.short	0x010a
        /*11fa*/ 	.byte	0x3f
	.zero		1


	//   ....[115]....
        /*11fc*/ 	.word	0x000245c0
        /*1200*/ 	.word	0x00000019
        /*1204*/ 	.word	0x00028c40
        /*1208*/ 	.short	0x010a
        /*120a*/ 	.byte	0x3f
	.zero		1


	//   ....[116]....
        /*120c*/ 	.word	0x00024610
        /*1210*/ 	.word	0x00000005
        /*1214*/ 	.word	0x00028c60
        /*1218*/ 	.short	0x010a
        /*121a*/ 	.byte	0x3f
	.zero		1


	//----- nvinfo : EIATTR_NUM_MBARRIERS
	.align		4
.L_864:
        /*121c*/ 	.byte	0x03, 0x38
        /*121e*/ 	.short	0x0016


	//----- nvinfo : EIATTR_EXIT_INSTR_OFFSETS
	.align		4
        /*1220*/ 	.byte	0x04, 0x1c
        /*1222*/ 	.short	(.L_866 - .L_865)


	//   ....[0]....
.L_865:
        /*1224*/ 	.word	0x000204e0


	//----- nvinfo : EIATTR_MAX_THREADS
	.align		4
.L_866:
        /*1228*/ 	.byte	0x04, 0x05
        /*122a*/ 	.short	(.L_868 - .L_867)
.L_867:
        /*122c*/ 	.word	0x00000180
        /*1230*/ 	.word	0x00000001
        /*1234*/ 	.word	0x00000001


	//----- nvinfo : EIATTR_CRS_STACK_SIZE
	.align		4
.L_868:
        /*1238*/ 	.byte	0x04, 0x1e
        /*123a*/ 	.short	(.L_870 - .L_869)
.L_869:
        /*123c*/ 	.word	0x00000000


	//----- nvinfo : EIATTR_CBANK_PARAM_SIZE
	.align		4
.L_870:
        /*1240*/ 	.byte	0x03, 0x19
        /*1242*/ 	.short	0x0af0


	//----- nvinfo : EIATTR_PARAM_CBANK
	.align		4
        /*1244*/ 	.byte	0x04, 0x0a
        /*1246*/ 	.short	(.L_872 - .L_871)
	.align		4
.L_871:
        /*1248*/ 	.word	index@(.nv.constant0._ZN7cutlass13device_kernelIN5flash11enable_sm90INS1_16FlashAttnFwdSm90INS1_25CollectiveMainloopFwdSm90ILi2EN4cute5tupleIJNS5_1CILi1EEES8_S8_EEENS6_IJNS7_ILi64EEESA_SA_EEELi512ENS_10bfloat16_tEfNS_4arch4Sm90ELb0ELb1ELb1ELb1ELb1ELb1ELb0ELb0ELb0ELb1ELb0ELb0EEENS1_21CollectiveEpilogueFwdINS6_IJSA_NS7_ILi512EEESA_EEES9_SC_SE_Li256ELb1ELb1ELb0ELb0EEENS1_36VarlenDynamicPersistentTileSchedulerILi64ELi64ELi256ELi128ELb0ELb1ELb1ELb1ELb0ELb1EEEEEEEEEvNT_6ParamsE)
        /*124c*/ 	.short	0x0210
        /*124e*/ 	.short	0x0af0


	//----- nvinfo : EIATTR_SW_WAR
	.align		4
.L_872:
        /*1250*/ 	.byte	0x04, 0x36
        /*1252*/ 	.short	(.L_874 - .L_873)
.L_873:
        /*1254*/ 	.word	0x00000008
.L_874:


//--------------------- .nv.info._ZN7cutlass13device_kernelIN5flash11enable_sm90INS1_16FlashAttnFwdSm90INS1_25CollectiveMainloopFwdSm90ILi2EN4cute5tupleIJNS5_1CILi1EEES8_S8_EEENS6_IJNS7_ILi64EEESA_SA_EEELi512ENS_10bfloat16_tEfNS_4arch4Sm90ELb0ELb1ELb1ELb1ELb1ELb0ELb1ELb0ELb0ELb1ELb0ELb0EEENS1_21CollectiveEpilogueFwdINS6_IJSA_NS7_ILi512EEESA_EEES9_SC_SE_Li256ELb1ELb1ELb0ELb0EEENS1_36VarlenDynamicPersistentTileSchedulerILi64ELi64ELi256ELi128ELb0ELb1ELb1ELb1ELb0ELb1EEEEEEEEEvNT_6ParamsE --------------------------
	.section	.nv.info._ZN7cutlass13device_kernelIN5flash11enable_sm90INS1_16FlashAttnFwdSm90INS1_25CollectiveMainloopFwdSm90ILi2EN4cute5tupleIJNS5_1CILi1EEES8_S8_EEENS6_IJNS7_ILi64EEESA_SA_EEELi512ENS_10bfloat16_tEfNS_4arch4Sm90ELb0ELb1ELb1ELb1ELb1ELb0ELb1ELb0ELb0ELb1ELb0ELb0EEENS1_21CollectiveEpilogueFwdINS6_IJSA_NS7_ILi512EEESA_EEES9_SC_SE_Li256ELb1ELb1ELb0ELb0EEENS1_36VarlenDynamicPersistentTileSchedulerILi64ELi64ELi256ELi128ELb0ELb1ELb1ELb1ELb0ELb1EEEEEEEEEvNT_6ParamsE,"",@"SHT_CUDA_INFO"
	.sectionflags	@""
	.align	4


	//----- nvinfo : EIATTR_CUDA_API_VERSION
	.align		4
        /*0000*/ 	.byte	0x04, 0x37
        /*0002*/ 	.short	(.L_876 - .L_875)
.L_875:
        /*0004*/ 	.word	0x00000082


	//----- nvinfo : EIATTR_KPARAM_INFO
	.align		4
.L_876:
        /*0008*/ 	.byte	0x04, 0x17
        /*000a*/ 	.short	(.L_878 - .L_877)
.L_877:
        /*000c*/ 	.word	0x00000000
        /*0010*/ 	.short	0x0000
        /*0012*/ 	.short	0x0070
        /*0014*/ 	.byte	0x00, 0xf0, 0x01, 0x2e


	//----- nvinfo : EIATTR_SPARSE_MMA_MASK
	.align		4
.L_878:
        /*0018*/ 	.byte	0x03, 0x50
        /*001a*/ 	.short	0x0000


	//----- nvinfo : EIATTR_MAXREG_COUNT
	.align		4
        /*001c*/ 	.byte	0x03, 0x1b
        /*001e*/ 	.short	0x00a8


	//----- nvinfo : EIATTR_NUM_BARRIERS
	.align		4
        /*0020*/ 	.byte	0x02, 0x4c
        /*0022*/ 	.byte	0x10
	.zero		1


	//----- nvinfo : EIATTR_EXTERNS
	.align		4
        /*0024*/ 	.byte	0x04, 0x0f
        /*0026*/ 	.short	(.L_880 - .L_879)


	//   ....[0]....
	.align		4
.L_879:
        /*0028*/ 	.word	index@(__assertfail)


	//----- nvinfo : EIATTR_ANNOTATIONS
	.align		4
.L_880:
        /*002c*/ 	.byte	0x04, 0x55
        /*002e*/ 	.short	(.L_882 - .L_881)


	//   ....[0]....
.L_881:
        /* <DEDUP_REMOVED lines=19> */


	//----- nvinfo : EIATTR_MERCURY_ISA_VERSION
	.align		4
.L_882:
        /*0148*/ 	.byte	0x03, 0x5f
        /*014a*/ 	.short	0x0101


	//----- nvinfo : EIATTR_UNUSED_LOAD_BYTE_OFFSET
	.align		4
        /*014c*/ 	.byte	0x04, 0x44
        /*014e*/ 	.short	(.L_884 - .L_883)


	//   ....[0]....
.L_883:
        /*0150*/ 	.word	0x00000a70
        /*0154*/ 	.word	0x0000fff0


	//   ....[1]....
        /*0158*/ 	.word	0x000222e0
        /*015c*/ 	.word	0x0000fff0


	//----- nvinfo : EIATTR_INT_WARP_WIDE_INSTR_OFFSETS
	.align		4
.L_884:
        /*0160*/ 	.byte	0x04, 0x31
        /*0162*/ 	.short	(.L_886 - .L_885)


	//   ....[0]....
.L_885:
        /*0164*/ 	.word	0x000000c0


	//   ....[1]....
        /*0168*/ 	.word	0x000000d0


	//   ....[2]....
        /*016c*/ 	.word	0x000000e0


	//   ....[3]....
        /*0170*/ 	.word	0x00000180


	//   ....[4]....
        /*0174*/ 	.word	0x00026ad0


	//   ....[5]....
        /*0178*/ 	.word	0x00026b60


	//   ....[6]....
        /*017c*/ 	.word	0x0002ae30


	//   ....[7]....
        /*0180*/ 	.word	0x0002aec0


	//----- nvinfo : EIATTR_COOP_GROUP_MASK_REGIDS
	.align		4
.L_886:
        /*0184*/ 	.byte	0x04, 0x29
        /*0186*/ 	.short	(.L_888 - .L_887)


	//   ....[0]....
.L_887:
        /*0188*/ 	.word	0xffffffff


	//   ....[1]....
        /*018c*/ 	.word	0xffffffff


	//   ....[2]....
        /*0190*/ 	.word	0xffffffff


	//   ....[3]....
        /*0194*/ 	.word	0xffffffff


	//   ....[4]....
        /*0198*/ 	.word	0xffffffff


	//   ....[5]....
        /*019c*/ 	.word	0xffffffff


	//   ....[6]....
        /*01a0*/ 	.word	0xffffffff


	//   ....[7]....
        /*01a4*/ 	.word	0xffffffff


	//   ....[8]....
        /*01a8*/ 	.word	0xffffffff


	//   ....[9]....
        /*01ac*/ 	.word	0xffffffff


	//   ....[10]....
        /*01b0*/ 	.word	0xffffffff


	//   ....[11]....
        /*01b4*/ 	.word	0xffffffff


	//   ....[12]....
        /*01b8*/ 	.word	0xffffffff


	//   ....[13]....
        /*01bc*/ 	.word	0xffffffff


	//   ....[14]....
        /*01c0*/ 	.word	0xffffffff


	//   ....[15]....
        /*01c4*/ 	.word	0xffffffff


	//   ....[16]....
        /*01c8*/ 	.word	0xffffffff


	//   ....[17]....
        /*01cc*/ 	.word	0xffffffff


	//   ....[18]....
        /*01d0*/ 	.word	0xffffffff


	//   ....[19]....
        /*01d4*/ 	.word	0xffffffff


	//   ....[20]....
        /*01d8*/ 	.word	0xffffffff


	//   ....[21]....
        /*01dc*/ 	.word	0xffffffff


	//   ....[22]....
        /*01e0*/ 	.word	0xffffffff


	//   ....[23]....
        /*01e4*/ 	.word	0xffffffff


	//   ....[24]....
        /*01e8*/ 	.word	0xffffffff


	//   ....[25]....
        /*01ec*/ 	.word	0xffffffff


	//   ....[26]....
        /*01f0*/ 	.word	0xffffffff


	//   ....[27]....
        /*01f4*/ 	.word	0xffffffff


	//   ....[28]....
        /*01f8*/ 	.word	0xffffffff


	//   ....[29]....
        /*01fc*/ 	.word	0xffffffff


	//   ....[30]....
        /*0200*/ 	.word	0xffffffff


	//   ....[31]....
        /*0204*/ 	.word	0xffffffff


	//   ....[32]....
        /*0208*/ 	.word	0xffffffff


	//   ....[33]....
        /*020c*/ 	.word	0xffffffff


	//   ....[34]....
        /*0210*/ 	.word	0xffffffff


	//   ....[35]....
        /*0214*/ 	.word	0xffffffff


	//   ....[36]....
        /*0218*/ 	.word	0xffffffff


	//   ....[37]....
        /*021c*/ 	.word	0xffffffff


	//   ....[38]....
        /*0220*/ 	.word	0xffffffff


	//   ....[39]....
        /*0224*/ 	.word	0xffffffff


	//   ....[40]....
        /*0228*/ 	.word	0xffffffff


	//   ....[41]....
        /*022c*/ 	.word	0xffffffff


	//   ....[42]....
        /*0230*/ 	.word	0xffffffff


	//   ....[43]....
        /*0234*/ 	.word	0xffffffff


	//   ....[44]....
        /*0238*/ 	.word	0xffffffff


	//   ....[45]....
        /*023c*/ 	.word	0xffffffff


	//   ....[46]....
        /*0240*/ 	.word	0xffffffff


	//   ....[47]....
        /*0244*/ 	.word	0xffffffff


	//   ....[48]....
        /*0248*/ 	.word	0xffffffff


	//   ....[49]....
        /*024c*/ 	.word	0xffffffff


	//   ....[50]....
        /*0250*/ 	.word	0xffffffff


	//   ....[51]....
        /*0254*/ 	.word	0xffffffff


	//   ....[52]....
        /*0258*/ 	.word	0xffffffff


	//   ....[53]....
        /*025c*/ 	.word	0xffffffff


	//   ....[54]....
        /*0260*/ 	.word	0xffffffff


	//   ....[55]....
        /*0264*/ 	.word	0xffffffff


	//   ....[56]....
        /*0268*/ 	.word	0xffffffff


	//   ....[57]....
        /*026c*/ 	.word	0xffffffff


	//   ....[58]....
        /*0270*/ 	.word	0xffffffff


	//   ....[59]....
        /*0274*/ 	.word	0xffffffff


	//   ....[60]....
        /*0278*/ 	.word	0xffffffff


	//   ....[61]....
        /*027c*/ 	.word	0xffffffff


	//   ....[62]....
        /*0280*/ 	.word	0xffffffff


	//   ....[63]....
        /*0284*/ 	.word	0xffffffff


	//   ....[64]....
        /*0288*/ 	.word	0xffffffff


	//   ....[65]....
        /*028c*/ 	.word	0xffffffff


	//   ....[66]....
        /*0290*/ 	.word	0xffffffff


	//   ....[67]....
        /*0294*/ 	.word	0xffffffff


	//   ....[68]....
        /*0298*/ 	.word	0xffffffff


	//   ....[69]....
        /*029c*/ 	.word	0xffffffff


	//   ....[70]....
        /*02a0*/ 	.word	0xffffffff


	//   ....[71]....
        /*02a4*/ 	.word	0xffffffff


	//   ....[72]....
        /*02a8*/ 	.word	0xffffffff


	//   ....[73]....
        /*02ac*/ 	.word	0xffffffff


	//   ....[74]....
        /*02b0*/ 	.word	0xffffffff


	//   ....[75]....
        /*02b4*/ 	.word	0xffffffff


	//   ....[76]....
        /*02b8*/ 	.word	0xffffffff


	//   ....[77]....
        /*02bc*/ 	.word	0xffffffff


	//   ....[78]....
        /*02c0*/ 	.word	0xffffffff


	//   ....[79]....
        /*02c4*/ 	.word	0xffffffff


	//   ....[80]....
        /*02c8*/ 	.word	0xffffffff


	//   ....[81]....
        /*02cc*/ 	.word	0xffffffff


	//   ....[82]....
        /*02d0*/ 	.word	0xffffffff


	//   ....[83]....
        /*02d4*/ 	.word	0xffffffff


	//   ....[84]....
        /*02d8*/ 	.word	0xffffffff


	//   ....[85]....
        /*02dc*/ 	.word	0xffffffff


	//   ....[86]....
        /*02e0*/ 	.word	0xffffffff


	//   ....[87]....
        /*02e4*/ 	.word	0xffffffff


	//   ....[88]....
        /*02e8*/ 	.word	0xffffffff


	//   ....[89]....
        /*02ec*/ 	.word	0xffffffff


	//   ....[90]....
        /*02f0*/ 	.word	0xffffffff


	//   ....[91]....
        /*02f4*/ 	.word	0xffffffff


	//   ....[92]....
        /*02f8*/ 	.word	0xffffffff


	//   ....[93]....
        /*02fc*/ 	.word	0xffffffff


	//   ....[94]....
        /*0300*/ 	.word	0xffffffff


	//   ....[95]....
        /*0304*/ 	.word	0xffffffff


	//   ....[96]....
        /*0308*/ 	.word	0xffffffff


	//   ....[97]....
        /*030c*/ 	.word	0xffffffff


	//   ....[98]....
        /*0310*/ 	.word	0xffffffff


	//   ....[99]....
        /*0314*/ 	.word	0xffffffff


	//   ....[100]....
        /*0318*/ 	.word	0xffffffff


	//   ....[101]....
        /*031c*/ 	.word	0xffffffff


	//   ....[102]....
        /*0320*/ 	.word	0xffffffff


	//   ....[103]....
        /*0324*/ 	.word	0xffffffff


	//   ....[104]....
        /*0328*/ 	.word	0xffffffff


	//   ....[105]....
        /*032c*/ 	.word	0xffffffff


	//   ....[106]....
        /*0330*/ 	.word	0xffffffff


	//   ....[107]....
        /*0334*/ 	.word	0xffffffff


	//   ....[108]....
        /*0338*/ 	.word	0xffffffff


	//   ....[109]....
        /*033c*/ 	.word	0xffffffff


	//   ....[110]....
        /*0340*/ 	.word	0xffffffff


	//   ....[111]....
        /*0344*/ 	.word	0xffffffff


	//   ....[112]....
        /*0348*/ 	.word	0xffffffff


	//   ....[113]....
        /*034c*/ 	.word	0xffffffff


	//   ....[114]....
        /*0350*/ 	.word	0xffffffff


	//   ....[115]....
        /*0354*/ 	.word	0xffffffff


	//   ....[116]....
        /*0358*/ 	.word	0xffffffff


	//   ....[117]....
        /*035c*/ 	.word	0xffffffff


	//   ....[118]....
        /*0360*/ 	.word	0xffffffff


	//   ....[119]....
        /*0364*/ 	.word	0xffffffff


	//   ....[120]....
        /*0368*/ 	.word	0xffffffff


	//   ....[121]....
        /*036c*/ 	.word	0xffffffff


	//   ....[122]....
        /*0370*/ 	.word	0xffffffff


	//   ....[123]....
        /*0374*/ 	.word	0xffffffff


	//   ....[124]....
        /*0378*/ 	.word	0xffffffff


	//   ....[125]....
        /*037c*/ 	.word	0xffffffff


	//   ....[126]....
        /*0380*/ 	.word	0xffffffff


	//   ....[127]....
        /*0384*/ 	.word	0xffffffff


	//   ....[128]....
        /*0388*/ 	.word	0xffffffff


	//   ....[129]....
        /*038c*/ 	.word	0x0500000f


	//   ....[130]....
        /*0390*/ 	.word	0x0500000f


	//   ....[131]....
        /*0394*/ 	.word	0x0500000f


	//   ....[132]....
        /*0398*/ 	.word	0x0500000f


	//   ....[133]....
        /*039c*/ 	.word	0x0500000f


	//   ....[134]....
        /*03a0*/ 	.word	0x0500000f


	//   ....[135]....
        /*03a4*/ 	.word	0x0500000f


	//   ....[136]....
        /*03a8*/ 	.word	0x0500000f


	//   ....[137]....
        /*03ac*/ 	.word	0x0500000f


	//   ....[138]....
        /*03b0*/ 	.word	0x0500000f


	//   ....[139]....
        /*03b4*/ 	.word	0x0500000f


	//   ....[140]....
        /*03b8*/ 	.word	0x0500000f


	//   ....[141]....
        /*03bc*/ 	.word	0x0500000f


	//   ....[142]....
        /*03c0*/ 	.word	0x0500000f


	//   ....[143]....
        /*03c4*/ 	.word	0x0500000f


	//   ....[144]....
        /*03c8*/ 	.word	0x0500000f


	//   ....[145]....
        /*03cc*/ 	.word	0x0500000f


	//   ....[146]....
        /*03d0*/ 	.word	0x0500000f


	//   ....[147]....
        /*03d4*/ 	.word	0x0500000f


	//   ....[148]....
        /*03d8*/ 	.word	0x0500000f


	//   ....[149]....
        /*03dc*/ 	.word	0x0500000f


	//   ....[150]....
        /*03e0*/ 	.word	0x0500000f


	//   ....[151]....
        /*03e4*/ 	.word	0x0500000f


	//   ....[152]....
        /*03e8*/ 	.word	0x0500000f


	//   ....[153]....
        /*03ec*/ 	.word	0x0500000f


	//   ....[154]....
        /*03f0*/ 	.word	0x0500000f


	//   ....[155]....
        /*03f4*/ 	.word	0x0500000f


	//   ....[156]....
        /*03f8*/ 	.word	0x0500000f


	//   ....[157]....
        /*03fc*/ 	.word	0x0500000f


	//   ....[158]....
        /*0400*/ 	.word	0x0500000f


	//   ....[159]....
        /*0404*/ 	.word	0x0500000f


	//   ....[160]....
        /*0408*/ 	.word	0x0500000f


	//   ....[161]....
        /*040c*/ 	.word	0x0500000f


	//   ....[162]....
        /*0410*/ 	.word	0x0500000f


	//   ....[163]....
        /*0414*/ 	.word	0x0500000f


	//   ....[164]....
        /*0418*/ 	.word	0x0500000f


	//   ....[165]....
        /*041c*/ 	.word	0x0500000f


	//   ....[166]....
        /*0420*/ 	.word	0x0500000f


	//   ....[167]....
        /*0424*/ 	.word	0x0500000f


	//   ....[168]....
        /*0428*/ 	.word	0x0500000f


	//   ....[169]....
        /*042c*/ 	.word	0x0500000f


	//   ....[170]....
        /*0430*/ 	.word	0x0500000f


	//   ....[171]....
        /*0434*/ 	.word	0x0500000f


	//   ....[172]....
        /*0438*/ 	.word	0x0500000f


	//   ....[173]....
        /*043c*/ 	.word	0x0500000f


	//   ....[174]....
        /*0440*/ 	.word	0x0500000f


	//   ....[175]....
        /*0444*/ 	.word	0x0500000f


	//   ....[176]....
        /*0448*/ 	.word	0x0500000f


	//   ....[177]....
        /*044c*/ 	.word	0x0500000f


	//   ....[178]....
        /*0450*/ 	.word	0x0500000f


	//   ....[179]....
        /*0454*/ 	.word	0x0500000f


	//   ....[180]....
        /*0458*/ 	.word	0x0500000f


	//   ....[181]....
        /*045c*/ 	.word	0x0500000f


	//   ....[182]....
        /*0460*/ 	.word	0x0500000f


	//   ....[183]....
        /*0464*/ 	.word	0x0500000f


	//   ....[184]....
        /*0468*/ 	.word	0x0500000f


	//   ....[185]....
        /*046c*/ 	.word	0x0500000f


	//   ....[186]....
        /*0470*/ 	.word	0x0500000f


	//   ....[187]....
        /*0474*/ 	.word	0x0500000f


	//   ....[188]....
        /*0478*/ 	.word	0x0500000f


	//   ....[189]....
        /*047c*/ 	.word	0x0500000f


	//   ....[190]....
        /*0480*/ 	.word	0x0500000f


	//   ....[191]....
        /*0484*/ 	.word	0x0500000f


	//   ....[192]....
        /*0488*/ 	.word	0x0500000f


	//   ....[193]....
        /*048c*/ 	.word	0x0500000f


	//   ....[194]....
        /*0490*/ 	.word	0x0500000f


	//   ....[195]....
        /*0494*/ 	.word	0x0500000f


	//   ....[196]....
        /*0498*/ 	.word	0xffffffff


	//   ....[197]....
        /*049c*/ 	.word	0xffffffff


	//   ....[198]....
        /*04a0*/ 	.word	0xffffffff


	//   ....[199]....
        /*04a4*/ 	.word	0xffffffff


	//   ....[200]....
        /*04a8*/ 	.word	0xffffffff


	//   ....[201]....
        /*04ac*/ 	.word	0xffffffff


	//   ....[202]....
        /*04b0*/ 	.word	0xffffffff


	//   ....[203]....
        /*04b4*/ 	.word	0xffffffff


	//----- nvinfo : EIATTR_COOP_GROUP_INSTR_OFFSETS
	.align		4
.L_888:
        /*04b8*/ 	.byte	0x04, 0x28
        /*04ba*/ 	.short	(.L_890 - .L_889)


	//   ....[0]....
.L_889:
        /*04bc*/ 	.word	0x00000080


	//   ....[1]....
        /*04c0*/ 	.word	0x00000090


	//   ....[2]....
        /*04c4*/ 	.word	0x000002b0


	//   ....[3]....
        /*04c8*/ 	.word	0x00000410


	//   ....[4]....
        /*04cc*/ 	.word	0x00000530


	//   ....[5]....
        /*04d0*/ 	.word	0x00000690


	//   ....[6]....
        /*04d4*/ 	.word	0x00002320


	//   ....[7]....
        /*04d8*/ 	.word	0x00009d50


	//   ....[8]....
        /*04dc*/ 	.word	0x0000be40


	//   ....[9]....
        /*04e0*/ 	.word	0x0000d120


	//   ....[10]....
        /*04e4*/ 	.word	0x0000d6a0


	//   ....[11]....
        /*04e8*/ 	.word	0x0000e3e0


	//   ....[12]....
        /*04ec*/ 	.word	0x0000e4d0


	//   ....[13]....
        /*04f0*/ 	.word	0x0000e920


	//   ....[14]....
        /*04f4*/ 	.word	0x0000e9f0


	//   ....[15]....
        /*04f8*/ 	.word	0x00011540


	//   ....[16]....
        /*04fc*/ 	.word	0x00012ea0


	//   ....[17]....
        /*0500*/ 	.word	0x00014540


	//   ....[18]....
        /*0504*/ 	.word	0x00014580


	//   ....[19]....
        /*0508*/ 	.word	0x000145c0


	//   ....[20]....
        /*050c*/ 	.word	0x000145e0


	//   ....[21]....
        /*0510*/ 	.word	0x00018c60


	//   ....[22]....
        /*0514*/ 	.word	0x0001a040


	//   ....[23]....
        /*0518*/ 	.word	0x0001b360


	//   ....[24]....
        /*051c*/ 	.word	0x0001b8d0


	//   ....[25]....
        /*0520*/ 	.word	0x0001c4c0


	//   ....[26]....
        /*0524*/ 	.word	0x0001c510


	//   ....[27]....
        /*0528*/ 	.word	0x0001c550


	//   ....[28]....
        /*052c*/ 	.word	0x0001c570


	//   ....[29]....
        /*0530*/ 	.word	0x00020c70


	//   ....[30]....
        /*0534*/ 	.word	0x00020e20


	//   ....[31]....
        /*0538*/ 	.word	0x00020e40


	//   ....[32]....
        /*053c*/ 	.word	0x00020e80


	//   ....[33]....
        /*0540*/ 	.word	0x00020ea0


	//   ....[34]....
        /*0544*/ 	.word	0x00023400


	//   ....[35]....
        /*0548*/ 	.word	0x00023a60


	//   ....[36]....
        /*054c*/ 	.word	0x00023a80


	//   ....[37]....
        /*0550*/ 	.word	0x00023ab0


	//   ....[38]....
        /*0554*/ 	.word	0x00023ac0


	//   ....[39]....
        /*0558*/ 	.word	0x00024160


	//   ....[40]....
        /*055c*/ 	.word	0x00024170


	//   ....[41]....
        /*0560*/ 	.word	0x000243a0


	//   ....[42]....
        /*0564*/ 	.word	0x000243c0


	//   ....[43]....
        /*0568*/ 	.word	0x00024f80


	//   ....[44]....
        /*056c*/ 	.word	0x00024fc0


	//   ....[45]....
        /*0570*/ 	.word	0x00025200


	//   ....[46]....
        /*0574*/ 	.word	0x00025220


	//   ....[47]....
        /*0578*/ 	.word	0x000254d0


	//   ....[48]....
        /*057c*/ 	.word	0x000256a0


	//   ....[49]....
        /*0580*/ 	.word	0x000256d0


	//   ....[50]....
        /*0584*/ 	.word	0x00025700


	//   ....[51]....
        /*0588*/ 	.word	0x00025730


	//   ....[52]....
        /*058c*/ 	.word	0x00025760


	//   ....[53]....
        /*0590*/ 	.word	0x00025790


	//   ....[54]....
        /*0594*/ 	.word	0x000258e0


	//   ....[55]....
        /*0598*/ 	.word	0x00025910


	//   ....[56]....
        /*059c*/ 	.word	0x00025940


	//   ....[57]....
        /*05a0*/ 	.word	0x00025970


	//   ....[58]....
        /*05a4*/ 	.word	0x000259a0


	//   ....[59]....
        /*05a8*/ 	.word	0x000259d0


	//   ....[60]....
        /*05ac*/ 	.word	0x00025a60


	//   ....[61]....
        /*05b0*/ 	.word	0x00025ac0


	//   ....[62]....
        /*05b4*/ 	.word	0x00025b50


	//   ....[63]....
        /*05b8*/ 	.word	0x000278c0


	//   ....[64]....
        /*05bc*/ 	.word	0x000278e0


	//   ....[65]....
        /*05c0*/ 	.word	0x00027970


	//   ....[66]....
        /*05c4*/ 	.word	0x00027990


	//   ....[67]....
        /*05c8*/ 	.word	0x00027a10


	//   ....[68]....
        /*05cc*/ 	.word	0x00027a30


	//   ....[69]....
        /*05d0*/ 	.word	0x00027a40


	//   ....[70]....
        /*05d4*/ 	.word	0x00027a50


	//   ....[71]....
        /*05d8*/ 	.word	0x000281f0


	//   ....[72]....
        /*05dc*/ 	.word	0x00028230


	//   ....[73]....
        /*05e0*/ 	.word	0x000282e0


	//   ....[74]....
        /*05e4*/ 	.word	0x000282f0


	//   ....[75]....
        /*05e8*/ 	.word	0x00028380


	//   ....[76]....
        /*05ec*/ 	.word	0x00028390


	//   ....[77]....
        /*05f0*/ 	.word	0x000283b0


	//   ....[78]....
        /*05f4*/ 	.word	0x000283f0


	//   ....[79]....
        /*05f8*/ 	.word	0x00028c70


	//   ....[80]....
        /*05fc*/ 	.word	0x00028c90


	//   ....[81]....
        /*0600*/ 	.word	0x00028e30


	//   ....[82]....
        /*0604*/ 	.word	0x00028e60


	//   ....[83]....
        /*0608*/ 	.word	0x00028f70


	//   ....[84]....
        /*060c*/ 	.word	0x00028f80


	//   ....[85]....
        /*0610*/ 	.word	0x00028fb0


	//   ....[86]....
        /*0614*/ 	.word	0x00028fc0


	//   ....[87]....
        /*0618*/ 	.word	0x000295f0


	//   ....[88]....
        /*061c*/ 	.word	0x00029650


	//   ....[89]....
        /*0620*/ 	.word	0x00029810


	//   ....[90]....
        /*0624*/ 	.word	0x00029850


	//   ....[91]....
        /*0628*/ 	.word	0x00029860


	//   ....[92]....
        /*062c*/ 	.word	0x00029870


	//   ....[93]....
        /*0630*/ 	.word	0x000299c0


	//   ....[94]....
        /*0634*/ 	.word	0x00029b10


	//   ....[95]....
        /*0638*/ 	.word	0x0002a340


	//   ....[96]....
        /*063c*/ 	.word	0x0002a360


	//   ....[97]....
        /*0640*/ 	.word	0x0002a3b0


	//   ....[98]....
        /*0644*/ 	.word	0x0002a3c0


	//   ....[99]....
        /*0648*/ 	.word	0x0002a400


	//   ....[100]....
        /*064c*/ 	.word	0x0002a410


	//   ....[101]....
        /*0650*/ 	.word	0x0002a420


	//   ....[102]....
        /*0654*/ 	.word	0x0002a460


	//   ....[103]....
        /*0658*/ 	.word	0x0002a780


	//   ....[104]....
        /*065c*/ 	.word	0x0002a7c0


	//   ....[105]....
        /*0660*/ 	.word	0x0002a7e0


	//   ....[106]....
        /*0664*/ 	.word	0x0002a800


	//   ....[107]....
        /*0668*/ 	.word	0x0002a830


	//   ....[108]....
        /*066c*/ 	.word	0x0002a850


	//   ....[109]....
        /*0670*/ 	.word	0x0002a950


	//   ....[110]....
        /*0674*/ 	.word	0x0002aaa0


	//   ....[111]....
        /*0678*/ 	.word	0x0002b0a0


	//   ....[112]....
        /*067c*/ 	.word	0x0002b0f0


	//   ....[113]....
        /*0680*/ 	.word	0x0002b120


	//   ....[114]....
        /*0684*/ 	.word	0x0002b150


	//   ....[115]....
        /*0688*/ 	.word	0x0002b160


	//   ....[116]....
        /*068c*/ 	.word	0x0002b190


	//   ....[117]....
        /*0690*/ 	.word	0x0002b1c0


	//   ....[118]....
        /*0694*/ 	.word	0x0002b1f0


	//   ....[119]....
        /*0698*/ 	.word	0x0002b370


	//   ....[120]....
        /*069c*/ 	.word	0x0002b3a0


	//   ....[121]....
        /*06a0*/ 	.word	0x0002b3d0


	//   ....[122]....
        /*06a4*/ 	.word	0x0002b400


	//   ....[123]....
        /*06a8*/ 	.word	0x0002b430


	//   ....[124]....
        /*06ac*/ 	.word	0x0002b460


	//   ....[125]....
        /*06b0*/ 	.word	0x0002b520


	//   ....[126]....
        /*06b4*/ 	.word	0x0002b540


	//   ....[127]....
        /*06b8*/ 	.word	0x0002b5b0


	//   ....[128]....
        /*06bc*/ 	.word	0x0002bc50


	//   ....[129]....
        /*06c0*/ 	.word	0x0002c1f0


	//   ....[130]....
        /*06c4*/ 	.word	0x0002c2e0


	//   ....[131]....
        /*06c8*/ 	.word	0x0002c380


	//   ....[132]....
        /*06cc*/ 	.word	0x0002c3e0


	//   ....[133]....
        /*06d0*/ 	.word	0x0002c4d0


	//   ....[134]....
        /*06d4*/ 	.word	0x0002c540


	//   ....[135]....
        /*06d8*/ 	.word	0x0002c630


	//   ....[136]....
        /*06dc*/ 	.word	0x0002c6a0


	//   ....[137]....
        /*06e0*/ 	.word	0x0002c740


	//   ....[138]....
        /*06e4*/ 	.word	0x0002c840


	//   ....[139]....
        /*06e8*/ 	.word	0x0002c8d0


	//   ....[140]....
        /*06ec*/ 	.word	0x0002c930


	//   ....[141]....
        /*06f0*/ 	.word	0x0002ca00


	//   ....[142]....
        /*06f4*/ 	.word	0x0002ca80


	//   ....[143]....
        /*06f8*/ 	.word	0x0002cb60


	//   ....[144]....
        /*06fc*/ 	.word	0x0002cbd0


	//   ....[145]....
        /*0700*/ 	.word	0x0002cc90


	//   ....[146]....
        /*0704*/ 	.word	0x0002cfa0


	//   ....[147]....
        /*0708*/ 	.word	0x0002d060


	//   ....[148]....
        /*070c*/ 	.word	0x0002d2d0


	//   ....[149]....
        /*0710*/ 	.word	0x0002d320


	//   ....[150]....
        /*0714*/ 	.word	0x0002d530


	//   ....[151]....
        /*0718*/ 	.word	0x0002d580


	//   ....[152]....
        /*071c*/ 	.word	0x0002d730


	//   ....[153]....
        /*0720*/ 	.word	0x0002d780


	//   ....[154]....
        /*0724*/ 	.word	0x0002d8c0


	//   ....[155]....
        /*0728*/ 	.word	0x0002d9c0


	//   ....[156]....
        /*072c*/ 	.word	0x0002dc30


	//   ....[157]....
        /*0730*/ 	.word	0x0002dc80


	//   ....[158]....
        /*0734*/ 	.word	0x0002de50


	//   ....[159]....
        /*0738*/ 	.word	0x0002dea0


	//   ....[160]....
        /*073c*/ 	.word	0x0002e070


	//   ....[161]....
        /*0740*/ 	.word	0x0002e0c0


	//   ....[162]....
        /*0744*/ 	.word	0x0002e1b0


	//   ....[163]....
        /*0748*/ 	.word	0x0002e250


	//   ....[164]....
        /*074c*/ 	.word	0x0002e2b0


	//   ....[165]....
        /*0750*/ 	.word	0x0002e360


	//   ....[166]....
        /*0754*/ 	.word	0x0002e3c0


	//   ....[167]....
        /*0758*/ 	.word	0x0002e470


	//   ....[168]....
        /*075c*/ 	.word	0x0002e4d0


	//   ....[169]....
        /*0760*/ 	.word	0x0002e580


	//   ....[170]....
        /*0764*/ 	.word	0x0002e670


	//   ....[171]....
        /*0768*/ 	.word	0x0002e750


	//   ....[172]....
        /*076c*/ 	.word	0x0002e860


	//   ....[173]....
        /*0770*/ 	.word	0x0002e960


	//   ....[174]....
        /*0774*/ 	.word	0x0002ea90


	//   ....[175]....
        /*0778*/ 	.word	0x0002eb70


	//   ....[176]....
        /*077c*/ 	.word	0x0002ec70


	//   ....[177]....
        /*0780*/ 	.word	0x0002ed50


	//   ....[178]....
        /*0784*/ 	.word	0x0002ede0


	//   ....[179]....
        /*0788*/ 	.word	0x0002ee80


	//   ....[180]....
        /*078c*/ 	.word	0x0002efa0


	//   ....[181]....
        /*0790*/ 	.word	0x0002f010


	//   ....[182]....
        /*0794*/ 	.word	0x0002f080


	//   ....[183]....
        /*0798*/ 	.word	0x0002f0f0


	//   ....[184]....
        /*079c*/ 	.word	0x0002f160


	//   ....[185]....
        /*07a0*/ 	.word	0x0002f1e0


	//   ....[186]....
        /*07a4*/ 	.word	0x0002f270


	//   ....[187]....
        /*07a8*/ 	.word	0x0002f300


	//   ....[188]....
        /*07ac*/ 	.word	0x0002f370


	//   ....[189]....
        /*07b0*/ 	.word	0x0002f3e0


	//   ....[190]....
        /*07b4*/ 	.word	0x0002f450


	//   ....[191]....
        /*07b8*/ 	.word	0x0002f4d0


	//   ....[192]....
        /*07bc*/ 	.word	0x0002f540


	//   ....[193]....
        /*07c0*/ 	.word	0x0002f5e0


	//   ....[194]....
        /*07c4*/ 	.word	0x0002f670


	//   ....[195]....
        /*07c8*/ 	.word	0x0002f790


	//   ....[196]....
        /*07cc*/ 	.word	0x00031790


	//   ....[197]....
        /*07d0*/ 	.word	0x00032f50


	//   ....[198]....
        /*07d4*/ 	.word	0x00033570


	//   ....[199]....
        /*07d8*/ 	.word	0x000342b0


	//   ....[200]....
        /*07dc*/ 	.word	0x000342f0


	//   ....[201]....
        /*07e0*/ 	.word	0x00034360


	//   ....[202]....
        /*07e4*/ 	.word	0x00034380


	//   ....[203]....
        /*07e8*/ 	.word	0x00041480


	//----- nvinfo : EIATTR_REG_RECONFIG
	.align		4
.L_890:
        /*07ec*/ 	.byte	0x01, 0x54
	.zero		2


	//----- nvinfo : EIATTR_SYSCALL_OFFSETS
	.align		4
        /*07f0*/ 	.byte	0x04, 0x46
        /*07f2*/ 	.short	(.L_892 - .L_891)


	//   ....[0]....
.L_891:
        /*07f4*/ 	.word	0x0000a300


	//   ....[1]....
        /*07f8*/ 	.word	0x00026cc0


	//   ....[2]....
        /*07fc*/ 	.word	0x00026e10


	//   ....[3]....
        /*0800*/ 	.word	0x00026f00


	//   ....[4]....
        /*0804*/ 	.word	0x00027df0


	//   ....[5]....
        /*0808*/ 	.word	0x00028680


	//----- nvinfo : EIATTR_MBARRIER_INSTR_OFFSETS
	.align		4
.L_892:
        /*080c*/ 	.byte	0x04, 0x39
        /*080e*/ 	.short	(.L_894 - .L_893)


	//   ....[0]....
.L_893:
        /*0810*/ 	.word	0x00000190
        /*0814*/ 	.word	0x000000ff
        /*0818*/ 	.word	0x00038800
        /*081c*/ 	.short	0x0100
        /*081e*/ 	.byte	0x08
	.zero		1


	//   ....[1]....
        /*0820*/ 	.word	0x000001a0
        /*0824*/ 	.word	0x000000ff
        /*0828*/ 	.word	0x00038810
        /*082c*/ 	.short	0x0100
        /*082e*/ 	.byte	0x08
	.zero		1


	//   ....[2]....
        /*0830*/ 	.word	0x000001b0
        /*0834*/ 	.word	0x000000ff
        /*0838*/ 	.word	0x00038820
        /*083c*/ 	.short	0x0100
        /*083e*/ 	.byte	0x08
	.zero		1


	//   ....[3]....
        /*0840*/ 	.word	0x00000260
        /*0844*/ 	.word	0x000000ff
        /*0848*/ 	.word	0x00038830
        /*084c*/ 	.short	0x0100
        /*084e*/ 	.byte	0x06
	.zero		1


	//   ....[4]....
        /*0850*/ 	.word	0x00000270
        /*0854*/ 	.word	0x000000ff
        /*0858*/ 	.word	0x00038840
        /*085c*/ 	.short	0x0100
        /*085e*/ 	.byte	0x06
	.zero		1


	//   ....[5]....
        /*0860*/ 	.word	0x00000280
        /*0864*/ 	.word	0x000000ff
        /*0868*/ 	.word	0x00038838
        /*086c*/ 	.short	0x0100
        /*086e*/ 	.byte	0x06
	.zero		1


	//   ....[6]....
        /*0870*/ 	.word	0x00000290
        /*0874*/ 	.word	0x000000ff
        /*0878*/ 	.word	0x00038848
        /*087c*/ 	.short	0x0100
        /*087e*/ 	.byte	0x06
	.zero		1


	//   ....[7]....
        /*0880*/ 	.word	0x000003c0
        /*0884*/ 	.word	0x000000ff
        /*0888*/ 	.word	0x00038850
        /*088c*/ 	.short	0x0100
        /*088e*/ 	.byte	0x08
	.zero		1


	//   ....[8]....
        /*0890*/ 	.word	0x000003d0
        /*0894*/ 	.word	0x000000ff
        /*0898*/ 	.word	0x00038860
        /*089c*/ 	.short	0x0100
        /*089e*/ 	.byte	0x08
	.zero		1


	//   ....[9]....
        /*08a0*/ 	.word	0x000003e0
        /*08a4*/ 	.word	0x000000ff
        /*08a8*/ 	.word	0x00038858
        /*08ac*/ 	.short	0x0100
        /*08ae*/ 	.byte	0x08
	.zero		1


	//   ....[10]....
        /*08b0*/ 	.word	0x000003f0
        /*08b4*/ 	.word	0x000000ff
        /*08b8*/ 	.word	0x00038868
        /*08bc*/ 	.short	0x0100
        /*08be*/ 	.byte	0x08
	.zero		1


	//   ....[11]....
        /*08c0*/ 	.word	0x000004e0
        /*08c4*/ 	.word	0x000000ff
        /*08c8*/ 	.word	0x00038870
        /*08cc*/ 	.short	0x0100
        /*08ce*/ 	.byte	0x06
	.zero		1


	//   ....[12]....
        /*08d0*/ 	.word	0x000004f0
        /*08d4*/ 	.word	0x000000ff
        /*08d8*/ 	.word	0x00038880
        /*08dc*/ 	.short	0x0100
        /*08de*/ 	.byte	0x06
	.zero		1


	//   ....[13]....
        /*08e0*/ 	.word	0x00000500
        /*08e4*/ 	.word	0x000000ff
        /*08e8*/ 	.word	0x00038878
        /*08ec*/ 	.short	0x0100
        /*08ee*/ 	.byte	0x06
	.zero		1


	//   ....[14]....
        /*08f0*/ 	.word	0x00000510
        /*08f4*/ 	.word	0x000000ff
        /*08f8*/ 	.word	0x00038888
        /*08fc*/ 	.short	0x0100
        /*08fe*/ 	.byte	0x06
	.zero		1


	//   ....[15]....
        /*0900*/ 	.word	0x00000640
        /*0904*/ 	.word	0x000000ff
        /*0908*/ 	.word	0x00038890
        /*090c*/ 	.short	0x0100
        /*090e*/ 	.byte	0x08
	.zero		1


	//   ....[16]....
        /*0910*/ 	.word	0x00000650
        /*0914*/ 	.word	0x000000ff
        /*0918*/ 	.word	0x000388a0
        /*091c*/ 	.short	0x0100
        /*091e*/ 	.byte	0x08
	.zero		1


	//   ....[17]....
        /*0920*/ 	.word	0x00000660
        /*0924*/ 	.word	0x000000ff
        /*0928*/ 	.word	0x00038898
        /*092c*/ 	.short	0x0100
        /*092e*/ 	.byte	0x08
	.zero		1


	//   ....[18]....
        /*0930*/ 	.word	0x00000670
        /*0934*/ 	.word	0x000000ff
        /*0938*/ 	.word	0x000388a8
        /*093c*/ 	.short	0x0100
        /*093e*/ 	.byte	0x08
	.zero		1


	//   ....[19]....
        /*0940*/ 	.word	0x000007b0
        /*0944*/ 	.word	0x000000ff
        /*0948*/ 	.word	0x000388b0
        /*094c*/ 	.short	0x0100
        /*094e*/ 	.byte	0x08
	.zero		1


	//   ....[20]....
        /*0950*/ 	.word	0x000007c0
        /*0954*/ 	.word	0x000000ff
        /*0958*/ 	.word	0x000388c0
        /*095c*/ 	.short	0x0100
        /*095e*/ 	.byte	0x08
	.zero		1


	//   ....[21]....
        /*0960*/ 	.word	0x000007d0
        /*0964*/ 	.word	0x000000ff
        /*0968*/ 	.word	0x000388b8
        /*096c*/ 	.short	0x0100
        /*096e*/ 	.byte	0x08
	.zero		1


	//   ....[22]....
        /*0970*/ 	.word	0x000007e0
        /*0974*/ 	.word	0x000000ff
        /*0978*/ 	.word	0x000388c8
        /*097c*/ 	.short	0x0100
        /*097e*/ 	.byte	0x08
	.zero		1


	//   ....[23]....
        /*0980*/ 	.word	0x000046d0
        /*0984*/ 	.word	0x00000004
        /*0988*/ 	.word	0x00000000
        /*098c*/ 	.short	0x0101
        /*098e*/ 	.byte	0x3f
	.zero		1


	//   ....[24]....
        /*0990*/ 	.word	0x00008460
        /*0994*/ 	.word	0x00000006
        /*0998*/ 	.word	0x00000000
        /*099c*/ 	.short	0x0101
        /*099e*/ 	.byte	0x3f
	.zero		1


	//   ....[25]....
        /*09a0*/ 	.word	0x0000a820
        /*09a4*/ 	.word	0x000000ff
        /*09a8*/ 	.word	0x00038800
        /*09ac*/ 	.short	0x010a
        /*09ae*/ 	.byte	0x2e
	.zero		1


	//   ....[26]....
        /*09b0*/ 	.word	0x0000aca0
        /*09b4*/ 	.word	0x00000014
        /*09b8*/ 	.word	0x00000000
        /*09bc*/ 	.short	0x010a
        /*09be*/ 	.byte	0x3f
	.zero		1


	//   ....[27]....
        /*09c0*/ 	.word	0x0000ad00
        /*09c4*/ 	.word	0x00000014
        /*09c8*/ 	.word	0x00000000
        /*09cc*/ 	.short	0x010a
        /*09ce*/ 	.byte	0x3f
	.zero		1


	//   ....[28]....
        /*09d0*/ 	.word	0x0000b0b0
        /*09d4*/ 	.word	0x000000ff
        /*09d8*/ 	.word	0x00038810
        /*09dc*/ 	.short	0x010a
        /*09de*/ 	.byte	0x2e
	.zero		1


	//   ....[29]....
        /*09e0*/ 	.word	0x0000b1b0
        /*09e4*/ 	.word	0x0000000c
        /*09e8*/ 	.word	0x00000000
        /*09ec*/ 	.short	0x010a
        /*09ee*/ 	.byte	0x3f
	.zero		1


	//   ....[30]....
        /*09f0*/ 	.word	0x0000b210
        /*09f4*/ 	.word	0x0000000c
        /*09f8*/ 	.word	0x00000000
        /*09fc*/ 	.short	0x010a
        /*09fe*/ 	.byte	0x3f
	.zero		1


	//   ....[31]....
        /*0a00*/ 	.word	0x0000ce00
        /*0a04*/ 	.word	0x00000003
        /*0a08*/ 	.word	0x00000000
        /*0a0c*/ 	.short	0x0101
        /*0a0e*/ 	.byte	0x3f
	.zero		1


	//   ....[32]....
        /*0a10*/ 	.word	0x00011650
        /*0a14*/ 	.word	0x00000000
        /*0a18*/ 	.word	0x00000000
        /*0a1c*/ 	.short	0x0101
        /*0a1e*/ 	.byte	0x3f
	.zero		1


	//   ....[33]....
        /*0a20*/ 	.word	0x00011dc0
        /*0a24*/ 	.word	0x00000006
        /*0a28*/ 	.word	0x00000000
        /*0a2c*/ 	.short	0x010a
        /*0a2e*/ 	.byte	0x3f
	.zero		1


	//   ....[34]....
        /*0a30*/ 	.word	0x00011e60
        /*0a34*/ 	.word	0x00000008
        /*0a38*/ 	.word	0x00000000
        /*0a3c*/ 	.short	0x010a
        /*0a3e*/ 	.byte	0x3f
	.zero		1


	//   ....[35]....
        /*0a40*/ 	.word	0x00012280
        /*0a44*/ 	.word	0x0000000e
        /*0a48*/ 	.word	0x00000000
        /*0a4c*/ 	.short	0x010a
        /*0a4e*/ 	.byte	0x3f
	.zero		1


	//   ....[36]....
        /*0a50*/ 	.word	0x000122e0
        /*0a54*/ 	.word	0x0000000e
        /*0a58*/ 	.word	0x00000000
        /*0a5c*/ 	.short	0x010a
        /*0a5e*/ 	.byte	0x3f
	.zero		1


	//   ....[37]....
        /*0a60*/ 	.word	0x00013ed0
        /*0a64*/ 	.word	0x00000003
        /*0a68*/ 	.word	0x00000000
        /*0a6c*/ 	.short	0x0101
        /*0a6e*/ 	.byte	0x3f
	.zero		1


	//   ....[38]....
        /*0a70*/ 	.word	0x00018d70
        /*0a74*/ 	.word	0x00000003
        /*0a78*/ 	.word	0x00000000
        /*0a7c*/ 	.short	0x0101
        /*0a7e*/ 	.byte	0x3f
	.zero		1


	//   ....[39]....
        /*0a80*/ 	.word	0x00018f60
        /*0a84*/ 	.word	0x00000006
        /*0a88*/ 	.word	0x00000000
        /*0a8c*/ 	.short	0x010a
        /*0a8e*/ 	.byte	0x3f
	.zero		1


	//   ....[40]....
        /*0a90*/ 	.word	0x00019000
        /*0a94*/ 	.word	0x00000008
        /*0a98*/ 	.word	0x00000000
        /*0a9c*/ 	.short	0x010a
        /*0a9e*/ 	.byte	0x3f
	.zero		1


	//   ....[41]....
        /*0aa0*/ 	.word	0x00019420
        /*0aa4*/ 	.word	0x0000000e
        /*0aa8*/ 	.word	0x00000000
        /*0aac*/ 	.short	0x010a
        /*0aae*/ 	.byte	0x3f
	.zero		1


	//   ....[42]....
        /*0ab0*/ 	.word	0x00019480
        /*0ab4*/ 	.word	0x0000000e
        /*0ab8*/ 	.word	0x00000000
        /*0abc*/ 	.short	0x010a
        /*0abe*/ 	.byte	0x3f
	.zero		1


	//   ....[43]....
        /*0ac0*/ 	.word	0x0001b070
        /*0ac4*/ 	.word	0x00000003
        /*0ac8*/ 	.word	0x00000000
        /*0acc*/ 	.short	0x0101
        /*0ace*/ 	.byte	0x3f
	.zero		1


	//   ....[44]....
        /*0ad0*/ 	.word	0x00020da0
        /*0ad4*/ 	.word	0x00000003
        /*0ad8*/ 	.word	0x00000000
        /*0adc*/ 	.short	0x0101
        /*0ade*/ 	.byte	0x3f
	.zero		1


	//   ....[45]....
        /*0ae0*/ 	.word	0x00024110
        /*0ae4*/ 	.word	0x000000ff
        /*0ae8*/ 	.word	0x00000000
        /*0aec*/ 	.short	0x0101
        /*0aee*/ 	.byte	0x04
	.zero		1


	//   ....[46]....
        /*0af0*/ 	.word	0x00027670
        /*0af4*/ 	.word	0x00000011
        /*0af8*/ 	.word	0x00038840
        /*0afc*/ 	.short	0x010a
        /*0afe*/ 	.byte	0x3f
	.zero		1


	//   ....[47]....
        /*0b00*/ 	.word	0x00027b50
        /*0b04*/ 	.word	0x00000011
        /*0b08*/ 	.word	0x00038830
        /*0b0c*/ 	.short	0x0107
        /*0b0e*/ 	.byte	0x3f
	.zero		1


	//   ....[48]....
        /*0b10*/ 	.word	0x00027c30
        /*0b14*/ 	.word	0x00000011
        /*0b18*/ 	.word	0x00038830
        /*0b1c*/ 	.short	0x0101
        /*0b1e*/ 	.byte	0x3f
	.zero		1


	//   ....[49]....
        /*0b20*/ 	.word	0x000284c0
        /*0b24*/ 	.word	0x00000017
        /*0b28*/ 	.word	0x00038800
        /*0b2c*/ 	.short	0x0107
        /*0b2e*/ 	.byte	0x3f
	.zero		1


	//   ....[50]....
        /*0b30*/ 	.word	0x00028550
        /*0b34*/ 	.word	0x00000017
        /*0b38*/ 	.word	0x00038800
        /*0b3c*/ 	.short	0x0101
        /*0b3e*/ 	.byte	0x3f
	.zero		1


	//   ....[51]....
        /*0b40*/ 	.word	0x00029260
        /*0b44*/ 	.word	0x00000017
        /*0b48*/ 	.word	0x00038810
        /*0b4c*/ 	.short	0x0107
        /*0b4e*/ 	.byte	0x3f
	.zero		1


	//   ....[52]....
        /*0b50*/ 	.word	0x00029360
        /*0b54*/ 	.word	0x00000017
        /*0b58*/ 	.word	0x00038810
        /*0b5c*/ 	.short	0x0101
        /*0b5e*/ 	.byte	0x3f
	.zero		1


	//   ....[53]....
        /*0b60*/ 	.word	0x00029380
        /*0b64*/ 	.word	0x00000017
        /*0b68*/ 	.word	0x00038820
        /*0b6c*/ 	.short	0x010a
        /*0b6e*/ 	.byte	0x3f
	.zero		1


	//   ....[54]....
        /*0b70*/ 	.word	0x00029410
        /*0b74*/ 	.word	0x00000011
        /*0b78*/ 	.word	0x00038860
        /*0b7c*/ 	.short	0x010a
        /*0b7e*/ 	.byte	0x3f
	.zero		1


	//   ....[55]....
        /*0b80*/ 	.word	0x00029d30
        /*0b84*/ 	.word	0x00000011
        /*0b88*/ 	.word	0x00038850
        /*0b8c*/ 	.short	0x0107
        /*0b8e*/ 	.byte	0x3f
	.zero		1


	//   ....[56]....
        /*0b90*/ 	.word	0x00029e00
        /*0b94*/ 	.word	0x00000011
        /*0b98*/ 	.word	0x00038850
        /*0b9c*/ 	.short	0x0101
        /*0b9e*/ 	.byte	0x3f
	.zero		1


	//   ....[57]....
        /*0ba0*/ 	.word	0x0002a1a0
        /*0ba4*/ 	.word	0x00000006
        /*0ba8*/ 	.word	0x00038840
        /*0bac*/ 	.short	0x010a
        /*0bae*/ 	.byte	0x3f
	.zero		1


	//   ....[58]....
        /*0bb0*/ 	.word	0x0002a4e0
        /*0bb4*/ 	.word	0x00000006
        /*0bb8*/ 	.word	0x00038830
        /*0bbc*/ 	.short	0x0107
        /*0bbe*/ 	.byte	0x3f
	.zero		1


	//   ....[59]....
        /*0bc0*/ 	.word	0x0002a5a0
        /*0bc4*/ 	.word	0x00000006
        /*0bc8*/ 	.word	0x00038830
        /*0bcc*/ 	.short	0x0101
        /*0bce*/ 	.byte	0x3f
	.zero		1


	//   ....[60]....
        /*0bd0*/ 	.word	0x0002a5d0
        /*0bd4*/ 	.word	0x00000006
        /*0bd8*/ 	.word	0x00038860
        /*0bdc*/ 	.short	0x010a
        /*0bde*/ 	.byte	0x3f
	.zero		1


	//   ....[61]....
        /*0be0*/ 	.word	0x0002aca0
        /*0be4*/ 	.word	0x00000006
        /*0be8*/ 	.word	0x00038850
        /*0bec*/ 	.short	0x0107
        /*0bee*/ 	.byte	0x3f
	.zero		1


	//   ....[62]....
        /*0bf0*/ 	.word	0x0002ad60
        /*0bf4*/ 	.word	0x00000006
        /*0bf8*/ 	.word	0x00038850
        /*0bfc*/ 	.short	0x0101
        /*0bfe*/ 	.byte	0x3f
	.zero		1


	//   ....[63]....
        /*0c00*/ 	.word	0x0002bbd0
        /*0c04*/ 	.word	0x00000007
        /*0c08*/ 	.word	0x00038820
        /*0c0c*/ 	.short	0x010a
        /*0c0e*/ 	.byte	0x3f
	.zero		1


	//   ....[64]....
        /*0c10*/ 	.word	0x0002bd50
        /*0c14*/ 	.word	0x00000005
        /*0c18*/ 	.word	0x00038840
        /*0c1c*/ 	.short	0x010a
        /*0c1e*/ 	.byte	0x3f
	.zero		1


	//   ....[65]....
        /*0c20*/ 	.word	0x0002bdf0
        /*0c24*/ 	.word	0x00000003
        /*0c28*/ 	.word	0x00038840
        /*0c2c*/ 	.short	0x010a
        /*0c2e*/ 	.byte	0x3f
	.zero		1


	//   ....[66]....
        /*0c30*/ 	.word	0x0002be30
        /*0c34*/ 	.word	0x00000005
        /*0c38*/ 	.word	0x00038860
        /*0c3c*/ 	.short	0x010a
        /*0c3e*/ 	.byte	0x3f
	.zero		1


	//   ....[67]....
        /*0c40*/ 	.word	0x0002be70
        /*0c44*/ 	.word	0x00000003
        /*0c48*/ 	.word	0x00038860
        /*0c4c*/ 	.short	0x010a
        /*0c4e*/ 	.byte	0x3f
	.zero		1


	//   ....[68]....
        /*0c50*/ 	.word	0x0002bee0
        /*0c54*/ 	.word	0x00000003
        /*0c58*/ 	.word	0x00038800
        /*0c5c*/ 	.short	0x010a
        /*0c5e*/ 	.byte	0x3f
	.zero		1


	//   ....[69]....
        /*0c60*/ 	.word	0x0002bf30
        /*0c64*/ 	.word	0x00000014
        /*0c68*/ 	.word	0x00000000
        /*0c6c*/ 	.short	0x010a
        /*0c6e*/ 	.byte	0x3f
	.zero		1


	//   ....[70]....
        /*0c70*/ 	.word	0x0002bf90
        /*0c74*/ 	.word	0x00000004
        /*0c78*/ 	.word	0x00038810
        /*0c7c*/ 	.short	0x010a
        /*0c7e*/ 	.byte	0x3f
	.zero		1


	//   ....[71]....
        /*0c80*/ 	.word	0x0002bfe0
        /*0c84*/ 	.word	0x0000000c
        /*0c88*/ 	.word	0x00000000
        /*0c8c*/ 	.short	0x010a
        /*0c8e*/ 	.byte	0x3f
	.zero		1


	//   ....[72]....
        /*0c90*/ 	.word	0x0002c030
        /*0c94*/ 	.word	0x00000008
        /*0c98*/ 	.word	0x00000000
        /*0c9c*/ 	.short	0x010a
        /*0c9e*/ 	.byte	0x3f
	.zero		1


	//   ....[73]....
        /*0ca0*/ 	.word	0x0002c080
        /*0ca4*/ 	.word	0x0000000e
        /*0ca8*/ 	.word	0x00000000
        /*0cac*/ 	.short	0x010a
        /*0cae*/ 	.byte	0x3f
	.zero		1


	//   ....[74]....
        /*0cb0*/ 	.word	0x0002c0d0
        /*0cb4*/ 	.word	0x00000008
        /*0cb8*/ 	.word	0x00000000
        /*0cbc*/ 	.short	0x010a
        /*0cbe*/ 	.byte	0x3f
	.zero		1


	//   ....[75]....
        /*0cc0*/ 	.word	0x0002c120
        /*0cc4*/ 	.word	0x0000000e
        /*0cc8*/ 	.word	0x00000000
        /*0ccc*/ 	.short	0x010a
        /*0cce*/ 	.byte	0x3f
	.zero		1


	//   ....[76]....
        /*0cd0*/ 	.word	0x0002c230
        /*0cd4*/ 	.word	0x00000011
        /*0cd8*/ 	.word	0x00038840
        /*0cdc*/ 	.short	0x010a
        /*0cde*/ 	.byte	0x3f
	.zero		1


	//   ....[77]....
        /*0ce0*/ 	.word	0x0002d7c0
        /*0ce4*/ 	.word	0x00000017
        /*0ce8*/ 	.word	0x00038820
        /*0cec*/ 	.short	0x010a
        /*0cee*/ 	.byte	0x3f
	.zero		1


	//   ....[78]....
        /*0cf0*/ 	.word	0x0002d810
        /*0cf4*/ 	.word	0x00000011
        /*0cf8*/ 	.word	0x00038860
        /*0cfc*/ 	.short	0x010a
        /*0cfe*/ 	.byte	0x3f
	.zero		1


	//   ....[79]....
        /*0d00*/ 	.word	0x0002e100
        /*0d04*/ 	.word	0x00000006
        /*0d08*/ 	.word	0x00038840
        /*0d0c*/ 	.short	0x010a
        /*0d0e*/ 	.byte	0x3f
	.zero		1


	//   ....[80]....
        /*0d10*/ 	.word	0x0002e5c0
        /*0d14*/ 	.word	0x00000006
        /*0d18*/ 	.word	0x00038860
        /*0d1c*/ 	.short	0x010a
        /*0d1e*/ 	.byte	0x3f
	.zero		1


	//   ....[81]....
        /*0d20*/ 	.word	0x0002f6b0
        /*0d24*/ 	.word	0x00000007
        /*0d28*/ 	.word	0x00038820
        /*0d2c*/ 	.short	0x010a
        /*0d2e*/ 	.byte	0x3f
	.zero		1


	//   ....[82]....
        /*0d30*/ 	.word	0x0002f850
        /*0d34*/ 	.word	0x00000005
        /*0d38*/ 	.word	0x00038840
        /*0d3c*/ 	.short	0x010a
        /*0d3e*/ 	.byte	0x3f
	.zero		1


	//   ....[83]....
        /*0d40*/ 	.word	0x0002f8a0
        /*0d44*/ 	.word	0x00000003
        /*0d48*/ 	.word	0x00038840
        /*0d4c*/ 	.short	0x010a
        /*0d4e*/ 	.byte	0x3f
	.zero		1


	//   ....[84]....
        /*0d50*/ 	.word	0x0002f8f0
        /*0d54*/ 	.word	0x00000005
        /*0d58*/ 	.word	0x00038860
        /*0d5c*/ 	.short	0x010a
        /*0d5e*/ 	.byte	0x3f
	.zero		1


	//   ....[85]....
        /*0d60*/ 	.word	0x0002fcb0
        /*0d64*/ 	.word	0x0000001a
        /*0d68*/ 	.word	0x00000000
        /*0d6c*/ 	.short	0x010a
        /*0d6e*/ 	.byte	0x3f
	.zero		1


	//   ....[86]....
        /*0d70*/ 	.word	0x0002fdf0
        /*0d74*/ 	.word	0x0000000b
        /*0d78*/ 	.word	0x00000000
        /*0d7c*/ 	.short	0x010a
        /*0d7e*/ 	.byte	0x3f
	.zero		1


	//   ....[87]....
        /*0d80*/ 	.word	0x00030450
        /*0d84*/ 	.word	0x0000003a
        /*0d88*/ 	.word	0x00000000
        /*0d8c*/ 	.short	0x010a
        /*0d8e*/ 	.byte	0x3f
	.zero		1


	//   ....[88]....
        /*0d90*/ 	.word	0x00030590
        /*0d94*/ 	.word	0x00000038
        /*0d98*/ 	.word	0x00000000
        /*0d9c*/ 	.short	0x010a
        /*0d9e*/ 	.byte	0x3f
	.zero		1


	//   ....[89]....
        /*0da0*/ 	.word	0x00032ab0
        /*0da4*/ 	.word	0x0000000b
        /*0da8*/ 	.word	0x00000000
        /*0dac*/ 	.short	0x0101
        /*0dae*/ 	.byte	0x3f
	.zero		1


	//   ....[90]....
        /*0db0*/ 	.word	0x00041630
        /*0db4*/ 	.word	0x00000007
        /*0db8*/ 	.word	0x00000000
        /*0dbc*/ 	.short	0x0101
        /*0dbe*/ 	.byte	0x3f
	.zero		1


	//   ....[91]....
        /*0dc0*/ 	.word	0x00041650
        /*0dc4*/ 	.word	0x0000000b
        /*0dc8*/ 	.word	0x00000000
        /*0dcc*/ 	.short	0x010a
        /*0dce*/ 	.byte	0x3f
	.zero		1


	//   ....[92]....
        /*0dd0*/ 	.word	0x000416a0
        /*0dd4*/ 	.word	0x00000038
        /*0dd8*/ 	.word	0x00000000
        /*0ddc*/ 	.short	0x010a
        /*0dde*/ 	.byte	0x3f
	.zero		1


	//----- nvinfo : EIATTR_NUM_MBARRIERS
	.align		4
.L_894:
        /*0de0*/ 	.byte	0x03, 0x38
        /*0de2*/ 	.short	0x0017


	//----- nvinfo : EIATTR_EXIT_INSTR_OFFSETS
	.align		4
        /*0de4*/ 	.byte	0x04, 0x1c
        /*0de6*/ 	.short	(.L_896 - .L_895)


	//   ....[0]....
.L_895:
        /*0de8*/ 	.word	0x00000aa0


	//   ....[1]....
        /*0dec*/ 	.word	0x00025480


	//   ....[2]....
        /*0df0*/ 	.word	0x0002bec0


	//----- nvinfo : EIATTR_MAX_THREADS
	.align		4
.L_896:
        /*0df4*/ 	.byte	0x04, 0x05
        /*0df6*/ 	.short	(.L_898 - .L_897)
.L_897:
        /*0df8*/ 	.word	0x00000180
        /*0dfc*/ 	.word	0x00000001
        /*0e00*/ 	.word	0x00000001


	//----- nvinfo : EIATTR_CRS_STACK_SIZE
	.align		4
.L_898:
        /*0e04*/ 	.byte	0x04, 0x1e
        /*0e06*/ 	.short	(.L_900 - .L_899)
.L_899:
        /*0e08*/ 	.word	0x00000000


	//----- nvinfo : EIATTR_CBANK_PARAM_SIZE
	.align		4
.L_900:
        /*0e0c*/ 	.byte	0x03, 0x19
        /*0e0e*/ 	.short	0x0bf0


	//----- nvinfo : EIATTR_PARAM_CBANK
	.align		4
        /*0e10*/ 	.byte	0x04, 0x0a
        /*0e12*/ 	.short	(.L_902 - .L_901)
	.align		4
.L_901:
        /*0e14*/ 	.word	index@(.nv.constant0._ZN7cutlass13device_kernelIN5flash11enable_sm90INS1_16FlashAttnFwdSm90INS1_25CollectiveMainloopFwdSm90ILi2EN4cute5tupleIJNS5_1CILi1EEES8_S8_EEENS6_IJNS7_ILi64EEESA_SA_EEELi512ENS_10bfloat16_tEfNS_4arch4Sm90ELb0ELb1ELb1ELb1ELb1ELb0ELb1ELb0ELb0ELb1ELb0ELb0EEENS1_21CollectiveEpilogueFwdINS6_IJSA_NS7_ILi512EEESA_EEES9_SC_SE_Li256ELb1ELb1ELb0ELb0EEENS1_36VarlenDynamicPersistentTileSchedulerILi64ELi64ELi256ELi128ELb0ELb1ELb1ELb1ELb0ELb1EEEEEEEEEvNT_6ParamsE)
        /*0e18*/ 	.short	0x0210
        /*0e1a*/ 	.short	0x0bf0


	//----- nvinfo : EIATTR_SW_WAR
	.align		4
.L_902:
        /*0e1c*/ 	.byte	0x04, 0x36
        /*0e1e*/ 	.short	(.L_904 - .L_903)
.L_903:
        /*0e20*/ 	.word	0x00000008
.L_904:


//--------------------- .nv.info._ZN7cutlass13device_kernelIN5flash11enable_sm90INS1_16FlashAttnFwdSm90INS1_25CollectiveMainloopFwdSm90ILi2EN4cute5tupleIJNS5_1CILi1EEES8_S8_EEENS6_IJNS7_ILi64EEESA_SA_EEELi512ENS_10bfloat16_tEfNS_4arch4Sm90ELb0ELb1ELb1ELb1ELb1ELb1ELb1ELb0ELb0ELb1ELb0ELb0EEENS1_21CollectiveEpilogueFwdINS6_IJSA_NS7_ILi512EEESA_EEES9_SC_SE_Li256ELb1ELb1ELb0ELb0EEENS1_36VarlenDynamicPersistentTileSchedulerILi64ELi64ELi256ELi128ELb0ELb1ELb1ELb1ELb0ELb1EEEEEEEEEvNT_6ParamsE --------------------------
	.section	.nv.info._ZN7cutlass13device_kernelIN5flash11enable_sm90INS1_16FlashAttnFwdSm90INS1_25CollectiveMainloopFwdSm90ILi2EN4cute5tupleIJNS5_1CILi1EEES8_S8_EEENS6_IJNS7_ILi64EEESA_SA_EEELi512ENS_10bfloat16_tEfNS_4arch4Sm90ELb0ELb1ELb1ELb1ELb1ELb1ELb1ELb0ELb0ELb1ELb0ELb0EEENS1_21CollectiveEpilogueFwdINS6_IJSA_NS7_ILi512EEESA_EEES9_SC_SE_Li256ELb1ELb1ELb0ELb0EEENS1_36VarlenDynamicPersistentTileSchedulerILi64ELi64ELi256ELi128ELb0ELb1ELb1ELb1ELb0ELb1EEEEEEEEEvNT_6ParamsE,"",@"SHT_CUDA_INFO"
	.sectionflags	@""
	.align	4


	//----- nvinfo : EIATTR_CUDA_API_VERSION
	.align		4
        /*0000*/ 	.byte	0x04, 0x37
        /*0002*/ 	.short	(.L_906 - .L_905)
.L_905:
        /*0004*/ 	.word	0x00000082


	//----- nvinfo : EIATTR_KPARAM_INFO
	.align		4
.L_906:
        /*0008*/ 	.byte	0x04, 0x17
        /*000a*/ 	.short	(.L_908 - .L_907)
.L_907:
        /*000c*/ 	.word	0x00000000
        /*0010*/ 	.short	0x0000
        /*0012*/ 	.short	0x0070
        /*0014*/ 	.byte	0x00, 0xf0, 0x01, 0x2e


	//----- nvinfo : EIATTR_SPARSE_MMA_MASK
	.align		4
.L_908:
        /*0018*/ 	.byte	0x03, 0x50
        /*001a*/ 	.short	0x0000


	//----- nvinfo : EIATTR_MAXREG_COUNT
	.align		4
        /*001c*/ 	.byte	0x03, 0x1b
        /*001e*/ 	.short	0x00a8


	//----- nvinfo : EIATTR_NUM_BARRIERS
	.align		4
        /*0020*/ 	.byte	0x02, 0x4c
        /*0022*/ 	.byte	0x10
	.zero		1


	//----- nvinfo : EIATTR_EXTERNS
	.align		4
        /*0024*/ 	.byte	0x04, 0x0f
        /*0026*/ 	.short	(.L_910 - .L_909)


	//   ....[0]....
	.align		4
.L_909:
        /*0028*/ 	.word	index@(__assertfail)


	//----- nvinfo : EIATTR_ANNOTATIONS
	.align		4
.L_910:
        /*002c*/ 	.byte	0x04, 0x55
        /*002e*/ 	.short	(.L_912 - .L_911)


	//   ....[0]....
.L_911:
        /* <DEDUP_REMOVED lines=44> */


	//----- nvinfo : EIATTR_MERCURY_ISA_VERSION
	.align		4
.L_912:
        /*02d8*/ 	.byte	0x03, 0x5f
        /*02da*/ 	.short	0x0101


	//----- nvinfo : EIATTR_UNUSED_LOAD_BYTE_OFFSET
	.align		4
        /*02dc*/ 	.byte	0x04, 0x44
        /*02de*/ 	.short	(.L_914 - .L_913)


	//   ....[0]....
.L_913:
        /*02e0*/ 	.word	0x00000ae0
        /*02e4*/ 	.word	0x0000fff0


	//   ....[1]....
        /*02e8*/ 	.word	0x0002a120
        /*02ec*/ 	.word	0x0000fff0


	//----- nvinfo : EIATTR_INT_WARP_WIDE_INSTR_OFFSETS
	.align		4
.L_914:
        /*02f0*/ 	.byte	0x04, 0x31
        /*02f2*/ 	.short	(.L_916 - .L_915)


	//   ....[0]....
.L_915:
        /*02f4*/ 	.word	0x00000180


	//   ....[1]....
        /*02f8*/ 	.word	0x000001c0


	//   ....[2]....
        /*02fc*/ 	.word	0x00000230


	//   ....[3]....
        /*0300*/ 	.word	0x000002a0


	//   ....[4]....
        /*0304*/ 	.word	0x000306f0


	//   ....[5]....
        /*0308*/ 	.word	0x00030780


	//   ....[6]....
        /*030c*/ 	.word	0x00034c70


	//   ....[7]....
        /*0310*/ 	.word	0x00034d00


	//----- nvinfo : EIATTR_COOP_GROUP_MASK_REGIDS
	.align		4
.L_916:
        /*0314*/ 	.byte	0x04, 0x29
        /*0316*/ 	.short	(.L_918 - .L_917)


	//   ....[0]....
.L_917:
        /*0318*/ 	.word	0xffffffff


	//   ....[1]....
        /*031c*/ 	.word	0xffffffff


	//   ....[2]....
        /*0320*/ 	.word	0xffffffff


	//   ....[3]....
        /*0324*/ 	.word	0xffffffff


	//   ....[4]....
        /*0328*/ 	.word	0xffffffff


	//   ....[5]....
        /*032c*/ 	.word	0xffffffff


	//   ....[6]....
        /*0330*/ 	.word	0xffffffff


	//   ....[7]....
        /*0334*/ 	.word	0xffffffff


	//   ....[8]....
        /*0338*/ 	.word	0xffffffff


	//   ....[9]....
        /*033c*/ 	.word	0xffffffff


	//   ....[10]....
        /*0340*/ 	.word	0xffffffff


	//   ....[11]....
        /*0344*/ 	.word	0xffffffff


	//   ....[12]....
        /*0348*/ 	.word	0xffffffff


	//   ....[13]....
        /*034c*/ 	.word	0xffffffff


	//   ....[14]....
        /*0350*/ 	.word	0xffffffff


	//   ....[15]....
        /*0354*/ 	.word	0xffffffff


	//   ....[16]....
        /*0358*/ 	.word	0xffffffff


	//   ....[17]....
        /*035c*/ 	.word	0xffffffff


	//   ....[18]....
        /*0360*/ 	.word	0xffffffff


	//   ....[19]....
        /*0364*/ 	.word	0xffffffff


	//   ....[20]....
        /*0368*/ 	.word	0xffffffff


	//   ....[21]....
        /*036c*/ 	.word	0xffffffff


	//   ....[22]....
        /*0370*/ 	.word	0xffffffff


	//   ....[23]....
        /*0374*/ 	.word	0xffffffff


	//   ....[24]....
        /*0378*/ 	.word	0xffffffff


	//   ....[25]....
        /*037c*/ 	.word	0xffffffff


	//   ....[26]....
        /*0380*/ 	.word	0xffffffff


	//   ....[27]....
        /*0384*/ 	.word	0xffffffff


	//   ....[28]....
        /*0388*/ 	.word	0xffffffff


	//   ....[29]....
        /*038c*/ 	.word	0xffffffff


	//   ....[30]....
        /*0390*/ 	.word	0xffffffff


	//   ....[31]....
        /*0394*/ 	.word	0xffffffff


	//   ....[32]....
        /*0398*/ 	.word	0xffffffff


	//   ....[33]....
        /*039c*/ 	.word	0xffffffff


	//   ....[34]....
        /*03a0*/ 	.word	0xffffffff


	//   ....[35]....
        /*03a4*/ 	.word	0xffffffff


	//   ....[36]....
        /*03a8*/ 	.word	0xffffffff


	//   ....[37]....
        /*03ac*/ 	.word	0xffffffff


	//   ....[38]....
        /*03b0*/ 	.word	0xffffffff


	//   ....[39]....
        /*03b4*/ 	.word	0xffffffff


	//   ....[40]....
        /*03b8*/ 	.word	0xffffffff


	//   ....[41]....
        /*03bc*/ 	.word	0xffffffff


	//   ....[42]....
        /*03c0*/ 	.word	0xffffffff


	//   ....[43]....
        /*03c4*/ 	.word	0xffffffff


	//   ....[44]....
        /*03c8*/ 	.word	0xffffffff


	//   ....[45]....
        /*03cc*/ 	.word	0xffffffff


	//   ....[46]....
        /*03d0*/ 	.word	0xffffffff


	//   ....[47]....
        /*03d4*/ 	.word	0xffffffff


	//   ....[48]....
        /*03d8*/ 	.word	0xffffffff


	//   ....[49]....
        /*03dc*/ 	.word	0xffffffff


	//   ....[50]....
        /*03e0*/ 	.word	0xffffffff


	//   ....[51]....
        /*03e4*/ 	.word	0xffffffff


	//   ....[52]....
        /*03e8*/ 	.word	0xffffffff


	//   ....[53]....
        /*03ec*/ 	.word	0xffffffff


	//   ....[54]....
        /*03f0*/ 	.word	0xffffffff


	//   ....[55]....
        /*03f4*/ 	.word	0xffffffff


	//   ....[56]....
        /*03f8*/ 	.word	0xffffffff


	//   ....[57]....
        /*03fc*/ 	.word	0xffffffff


	//   ....[58]....
        /*0400*/ 	.word	0xffffffff


	//   ....[59]....
        /*0404*/ 	.word	0xffffffff


	//   ....[60]....
        /*0408*/ 	.word	0xffffffff


	//   ....[61]....
        /*040c*/ 	.word	0xffffffff


	//   ....[62]....
        /*0410*/ 	.word	0xffffffff


	//   ....[63]....
        /*0414*/ 	.word	0xffffffff


	//   ....[64]....
        /*0418*/ 	.word	0xffffffff


	//   ....[65]....
        /*041c*/ 	.word	0xffffffff


	//   ....[66]....
        /*0420*/ 	.word	0xffffffff


	//   ....[67]....
        /*0424*/ 	.word	0xffffffff


	//   ....[68]....
        /*0428*/ 	.word	0xffffffff


	//   ....[69]....
        /*042c*/ 	.word	0xffffffff


	//   ....[70]....
        /*0430*/ 	.word	0xffffffff


	//   ....[71]....
        /*0434*/ 	.word	0xffffffff


	//   ....[72]....
        /*0438*/ 	.word	0xffffffff


	//   ....[73]....
        /*043c*/ 	.word	0xffffffff


	//   ....[74]....
        /*0440*/ 	.word	0xffffffff


	//   ....[75]....
        /*0444*/ 	.word	0xffffffff


	//   ....[76]....
        /*0448*/ 	.word	0xffffffff


	//   ....[77]....
        /*044c*/ 	.word	0xffffffff


	//   ....[78]....
        /*0450*/ 	.word	0xffffffff


	//   ....[79]....
        /*0454*/ 	.word	0xffffffff


	//   ....[80]....
        /*0458*/ 	.word	0xffffffff


	//   ....[81]....
        /*045c*/ 	.word	0xffffffff


	//   ....[82]....
        /*0460*/ 	.word	0xffffffff


	//   ....[83]....
        /*0464*/ 	.word	0xffffffff


	//   ....[84]....
        /*0468*/ 	.word	0xffffffff


	//   ....[85]....
        /*046c*/ 	.word	0xffffffff


	//   ....[86]....
        /*0470*/ 	.word	0xffffffff


	//   ....[87]....
        /*0474*/ 	.word	0xffffffff


	//   ....[88]....
        /*0478*/ 	.word	0xffffffff


	//   ....[89]....
        /*047c*/ 	.word	0xffffffff


	//   ....[90]....
        /*0480*/ 	.word	0xffffffff


	//   ....[91]....
        /*0484*/ 	.word	0xffffffff


	//   ....[92]....
        /*0488*/ 	.word	0xffffffff


	//   ....[93]....
        /*048c*/ 	.word	0xffffffff


	//   ....[94]....
        /*0490*/ 	.word	0xffffffff


	//   ....[95]....
        /*0494*/ 	.word	0xffffffff


	//   ....[96]....
        /*0498*/ 	.word	0xffffffff


	//   ....[97]....
        /*049c*/ 	.word	0xffffffff


	//   ....[98]....
        /*04a0*/ 	.word	0xffffffff


	//   ....[99]....
        /*04a4*/ 	.word	0xffffffff


	//   ....[100]....
        /*04a8*/ 	.word	0xffffffff


	//   ....[101]....
        /*04ac*/ 	.word	0xffffffff


	//   ....[102]....
        /*04b0*/ 	.word	0xffffffff


	//   ....[103]....
        /*04b4*/ 	.word	0xffffffff


	//   ....[104]....
        /*04b8*/ 	.word	0xffffffff


	//   ....[105]....
        /*04bc*/ 	.word	0xffffffff


	//   ....[106]....
        /*04c0*/ 	.word	0xffffffff


	//   ....[107]....
        /*04c4*/ 	.word	0xffffffff


	//   ....[108]....
        /*04c8*/ 	.word	0xffffffff


	//   ....[109]....
        /*04cc*/ 	.word	0xffffffff


	//   ....[110]....
        /*04d0*/ 	.word	0xffffffff


	//   ....[111]....
        /*04d4*/ 	.word	0xffffffff


	//   ....[112]....
        /*04d8*/ 	.word	0xffffffff


	//   ....[113]....
        /*04dc*/ 	.word	0xffffffff


	//   ....[114]....
        /*04e0*/ 	.word	0xffffffff


	//   ....[115]....
        /*04e4*/ 	.word	0xffffffff


	//   ....[116]....
        /*04e8*/ 	.word	0xffffffff


	//   ....[117]....
        /*04ec*/ 	.word	0xffffffff


	//   ....[118]....
        /*04f0*/ 	.word	0xffffffff


	//   ....[119]....
        /*04f4*/ 	.word	0xffffffff


	//   ....[120]....
        /*04f8*/ 	.word	0xffffffff


	//   ....[121]....
        /*04fc*/ 	.word	0xffffffff


	//   ....[122]....
        /*0500*/ 	.word	0xffffffff


	//   ....[123]....
        /*0504*/ 	.word	0xffffffff


	//   ....[124]....
        /*0508*/ 	.word	0xffffffff


	//   ....[125]....
        /*050c*/ 	.word	0xffffffff


	//   ....[126]....
        /*0510*/ 	.word	0xffffffff


	//   ....[127]....
        /*0514*/ 	.word	0xffffffff


	//   ....[128]....
        /*0518*/ 	.word	0xffffffff


	//   ....[129]....
        /*051c*/ 	.word	0xffffffff


	//   ....[130]....
        /*0520*/ 	.word	0xffffffff


	//   ....[131]....
        /*0524*/ 	.word	0xffffffff


	//   ....[132]....
        /*0528*/ 	.word	0xffffffff


	//   ....[133]....
        /*052c*/ 	.word	0xffffffff


	//   ....[134]....
        /*0530*/ 	.word	0xffffffff


	//   ....[135]....
        /*0534*/ 	.word	0xffffffff


	//   ....[136]....
        /*0538*/ 	.word	0xffffffff


	//   ....[137]....
        /*053c*/ 	.word	0xffffffff


	//   ....[138]....
        /*0540*/ 	.word	0xffffffff


	//   ....[139]....
        /*0544*/ 	.word	0xffffffff


	//   ....[140]....
        /*0548*/ 	.word	0xffffffff


	//   ....[141]....
        /*054c*/ 	.word	0xffffffff


	//   ....[142]....
        /*0550*/ 	.word	0xffffffff


	//   ....[143]....
        /*0554*/ 	.word	0xffffffff


	//   ....[144]....
        /*0558*/ 	.word	0xffffffff


	//   ....[145]....
        /*055c*/ 	.word	0xffffffff


	//   ....[146]....
        /*0560*/ 	.word	0xffffffff


	//   ....[147]....
        /*0564*/ 	.word	0xffffffff


	//   ....[148]....
        /*0568*/ 	.word	0xffffffff


	//   ....[149]....
        /*056c*/ 	.word	0xffffffff


	//   ....[150]....
        /*0570*/ 	.word	0xffffffff


	//   ....[151]....
        /*0574*/ 	.word	0xffffffff


	//   ....[152]....
        /*0578*/ 	.word	0xffffffff


	//   ....[153]....
        /*057c*/ 	.word	0xffffffff


	//   ....[154]....
        /*0580*/ 	.word	0xffffffff


	//   ....[155]....
        /*0584*/ 	.word	0x0500000f


	//   ....[156]....
        /*0588*/ 	.word	0x0500000f


	//   ....[157]....
        /*058c*/ 	.word	0x0500000f


	//   ....[158]....
        /*0590*/ 	.word	0x0500000f


	//   ....[159]....
        /*0594*/ 	.word	0x0500000f


	//   ....[160]....
        /*0598*/ 	.word	0x0500000f


	//   ....[161]....
        /*059c*/ 	.word	0x0500000f


	//   ....[162]....
        /*05a0*/ 	.word	0x0500000f


	//   ....[163]....
        /*05a4*/ 	.word	0x0500000f


	//   ....[164]....
        /*05a8*/ 	.word	0x0500000f


	//   ....[165]....
        /*05ac*/ 	.word	0x0500000f


	//   ....[166]....
        /*05b0*/ 	.word	0x0500000f


	//   ....[167]....
        /*05b4*/ 	.word	0x0500000f


	//   ....[168]....
        /*05b8*/ 	.word	0x0500000f


	//   ....[169]....
        /*05bc*/ 	.word	0x0500000f


	//   ....[170]....
        /*05c0*/ 	.word	0x0500000f


	//   ....[171]....
        /*05c4*/ 	.word	0x0500000f


	//   ....[172]....
        /*05c8*/ 	.word	0x0500000f


	//   ....[173]....
        /*05cc*/ 	.word	0x0500000f


	//   ....[174]....
        /*05d0*/ 	.word	0x0500000f


	//   ....[175]....
        /*05d4*/ 	.word	0x0500000f


	//   ....[176]....
        /*05d8*/ 	.word	0x0500000f


	//   ....[177]....
        /*05dc*/ 	.word	0x0500000f


	//   ....[178]....
        /*05e0*/ 	.word	0x0500000f


	//   ....[179]....
        /*05e4*/ 	.word	0x0500000f


	//   ....[180]....
        /*05e8*/ 	.word	0x0500000f


	//   ....[181]....
        /*05ec*/ 	.word	0x0500000f


	//   ....[182]....
        /*05f0*/ 	.word	0x0500000f


	//   ....[183]....
        /*05f4*/ 	.word	0x0500000f


	//   ....[184]....
        /*05f8*/ 	.word	0x0500000f


	//   ....[185]....
        /*05fc*/ 	.word	0x0500000f


	//   ....[186]....
        /*0600*/ 	.word	0x0500000f


	//   ....[187]....
        /*0604*/ 	.word	0x0500000f


	//   ....[188]....
        /*0608*/ 	.word	0x0500000f


	//   ....[189]....
        /*060c*/ 	.word	0x0500000f


	//   ....[190]....
        /*0610*/ 	.word	0x0500000f


	//   ....[191]....
        /*0614*/ 	.word	0x0500000f


	//   ....[192]....
        /*0618*/ 	.word	0x0500000f


	//   ....[193]....
        /*061c*/ 	.word	0x0500000f


	//   ....[194]....
        /*0620*/ 	.word	0x0500000f


	//   ....[195]....
        /*0624*/ 	.word	0x0500000f


	//   ....[196]....
        /*0628*/ 	.word	0x0500000f


	//   ....[197]....
        /*062c*/ 	.word	0x0500000f


	//   ....[198]....
        /*0630*/ 	.word	0x0500000f


	//   ....[199]....
        /*0634*/ 	.word	0x0500000f


	//   ....[200]....
        /*0638*/ 	.word	0x0500000f


	//   ....[201]....
        /*063c*/ 	.word	0x0500000f


	//   ....[202]....
        /*0640*/ 	.word	0x0500000f


	//   ....[203]....
        /*0644*/ 	.word	0x0500000f


	//   ....[204]....
        /*0648*/ 	.word	0x0500000f


	//   ....[205]....
        /*064c*/ 	.word	0x0500000f


	//   ....[206]....
        /*0650*/ 	.word	0x0500000f


	//   ....[207]....
        /*0654*/ 	.word	0x0500000f


	//   ....[208]....
        /*0658*/ 	.word	0x0500000f


	//   ....[209]....
        /*065c*/ 	.word	0x0500000f


	//   ....[210]....
        /*0660*/ 	.word	0x0500000f


	//   ....[211]....
        /*0664*/ 	.word	0x0500000f


	//   ....[212]....
        /*0668*/ 	.word	0x0500000f


	//   ....[213]....
        /*066c*/ 	.word	0x0500000f


	//   ....[214]....
        /*0670*/ 	.word	0x0500000f


	//   ....[215]....
        /*0674*/ 	.word	0x0500000f


	//   ....[216]....
        /*0678*/ 	.word	0x0500000f


	//   ....[217]....
        /*067c*/ 	.word	0x0500000f


	//   ....[218]....
        /*0680*/ 	.word	0x0500000f


	//   ....[219]....
        /*0684*/ 	.word	0x0500000f


	//   ....[220]....
        /*0688*/ 	.word	0x0500000f


	//   ....[221]....
        /*068c*/ 	.word	0x0500000f


	//   ....[222]....
        /*0690*/ 	.word	0x0500000f


	//   ....[223]....
        /*0694*/ 	.word	0x0500000f


	//   ....[224]....
        /*0698*/ 	.word	0x0500000f


	//   ....[225]....
        /*069c*/ 	.word	0x0500000f


	//   ....[226]....
        /*06a0*/ 	.word	0x0500000f


	//   ....[227]....
        /*06a4*/ 	.word	0x0500000f


	//   ....[228]....
        /*06a8*/ 	.word	0x0500000f


	//   ....[229]....
        /*06ac*/ 	.word	0x0500000f


	//   ....[230]....
        /*06b0*/ 	.word	0x0500000f


	//   ....[231]....
        /*06b4*/ 	.word	0x0500000f


	//   ....[232]....
        /*06b8*/ 	.word	0x0500000f


	//   ....[233]....
        /*06bc*/ 	.word	0x0500000f


	//   ....[234]....
        /*06c0*/ 	.word	0x0500000f


	//   ....[235]....
        /*06c4*/ 	.word	0x0500000f


	//   ....[236]....
        /*06c8*/ 	.word	0x0500000f


	//   ....[237]....
        /*06cc*/ 	.word	0x0500000f


	//   ....[238]....
        /*06d0*/ 	.word	0x0500000f


	//   ....[239]....
        /*06d4*/ 	.word	0x0500000f


	//   ....[240]....
        /*06d8*/ 	.word	0x0500000f


	//   ....[241]....
        /*06dc*/ 	.word	0x0500000f


	//   ....[242]....
        /*06e0*/ 	.word	0x0500000f


	//   ....[243]....
        /*06e4*/ 	.word	0x0500000f


	//   ....[244]....
        /*06e8*/ 	.word	0x0500000f


	//   ....[245]....
        /*06ec*/ 	.word	0xffffffff


	//   ....[246]....
        /*06f0*/ 	.word	0xffffffff


	//   ....[247]....
        /*06f4*/ 	.word	0xffffffff


	//   ....[248]....
        /*06f8*/ 	.word	0xffffffff


	//   ....[249]....
        /*06fc*/ 	.word	0xffffffff


	//   ....[250]....
        /*0700*/ 	.word	0xffffffff


	//   ....[251]....
        /*0704*/ 	.word	0xffffffff


	//   ....[252]....
        /*0708*/ 	.word	0xffffffff


	//----- nvinfo : EIATTR_COOP_GROUP_INSTR_OFFSETS
	.align		4
.L_918:
        /*070c*/ 	.byte	0x04, 0x28
        /*070e*/ 	.short	(.L_920 - .L_919)


	//   ....[0]....
.L_919:
        /*0710*/ 	.word	0x000000c0


	//   ....[1]....
        /*0714*/ 	.word	0x00000190


	//   ....[2]....
        /*0718*/ 	.word	0x000001e0


	//   ....[3]....
        /*071c*/ 	.word	0x00000400


	//   ....[4]....
        /*0720*/ 	.word	0x00000560


	//   ....[5]....
        /*0724*/ 	.word	0x00000680


	//   ....[6]....
        /*0728*/ 	.word	0x000007e0


	//   ....[7]....
        /*072c*/ 	.word	0x00002d60


	//   ....[8]....
        /*0730*/ 	.word	0x00002d70


	//   ....[9]....
        /*0734*/ 	.word	0x00003810


	//   ....[10]....
        /*0738*/ 	.word	0x00003820


	//   ....[11]....
        /*073c*/ 	.word	0x00004210


	//   ....[12]....
        /*0740*/ 	.word	0x00004220


	//   ....[13]....
        /*0744*/ 	.word	0x000045e0


	//   ....[14]....
        /*0748*/ 	.word	0x00004600


	//   ....[15]....
        /*074c*/ 	.word	0x00005c50


	//   ....[16]....
        /*0750*/ 	.word	0x0000d8c0


	//   ....[17]....
        /*0754*/ 	.word	0x0000e890


	//   ....[18]....
        /*0758*/ 	.word	0x0000e8a0


	//   ....[19]....
        /*075c*/ 	.word	0x0000e8b0


	//   ....[20]....
        /*0760*/ 	.word	0x0000e8c0


	//   ....[21]....
        /*0764*/ 	.word	0x0000ec00


	//   ....[22]....
        /*0768*/ 	.word	0x0000ec10


	//   ....[23]....
        /*076c*/ 	.word	0x0000ec20


	//   ....[24]....
        /*0770*/ 	.word	0x0000ec30


	//   ....[25]....
        /*0774*/ 	.word	0x0000ff60


	//   ....[26]....
        /*0778*/ 	.word	0x0000ff80


	//   ....[27]....
        /*077c*/ 	.word	0x0000ff90


	//   ....[28]....
        /*0780*/ 	.word	0x0000ffa0


	//   ....[29]....
        /*0784*/ 	.word	0x00010080


	//   ....[30]....
        /*0788*/ 	.word	0x000100a0


	//   ....[31]....
        /*078c*/ 	.word	0x000100b0


	//   ....[32]....
        /*0790*/ 	.word	0x00010130


	//   ....[33]....
        /*0794*/ 	.word	0x00012bc0


	//   ....[34]....
        /*0798*/ 	.word	0x00013f60


	//   ....[35]....
        /*079c*/ 	.word	0x000143f0


	//   ....[36]....
        /*07a0*/ 	.word	0x00014fe0


	//   ....[37]....
        /*07a4*/ 	.word	0x00015020


	//   ....[38]....
        /*07a8*/ 	.word	0x00015070


	//   ....[39]....
        /*07ac*/ 	.word	0x00015090


	//   ....[40]....
        /*07b0*/ 	.word	0x000197a0


	//   ....[41]....
        /*07b4*/ 	.word	0x0001adb0


	//   ....[42]....
        /*07b8*/ 	.word	0x0001c3e0


	//   ....[43]....
        /*07bc*/ 	.word	0x0001c420


	//   ....[44]....
        /*07c0*/ 	.word	0x0001c470


	//   ....[45]....
        /*07c4*/ 	.word	0x0001c490


	//   ....[46]....
        /*07c8*/ 	.word	0x00020b20


	//   ....[47]....
        /*07cc*/ 	.word	0x00021ef0


	//   ....[48]....
        /*07d0*/ 	.word	0x00023280


	//   ....[49]....
        /*07d4*/ 	.word	0x000237d0


	//   ....[50]....
        /*07d8*/ 	.word	0x00024300


	//   ....[51]....
        /*07dc*/ 	.word	0x00024340


	//   ....[52]....
        /*07e0*/ 	.word	0x00024390


	//   ....[53]....
        /*07e4*/ 	.word	0x000243b0


	//   ....[54]....
        /*07e8*/ 	.word	0x00028ac0


	//   ....[55]....
        /*07ec*/ 	.word	0x00028c60


	//   ....[56]....
        /*07f0*/ 	.word	0x00028c80


	//   ....[57]....
        /*07f4*/ 	.word	0x00028cc0


	//   ....[58]....
        /*07f8*/ 	.word	0x00028ce0


	//   ....[59]....
        /*07fc*/ 	.word	0x0002b4d0


	//   ....[60]....
        /*0800*/ 	.word	0x0002b810


	//   ....[61]....
        /*0804*/ 	.word	0x0002b830


	//   ....[62]....
        /*0808*/ 	.word	0x0002b860


	//   ....[63]....
        /*080c*/ 	.word	0x0002b870


	//   ....[64]....
        /*0810*/ 	.word	0x0002bec0


	//   ....[65]....
        /*0814*/ 	.word	0x0002bee0


	//   ....[66]....
        /*0818*/ 	.word	0x0002c110


	//   ....[67]....
        /*081c*/ 	.word	0x0002c130


	//   ....[68]....
        /*0820*/ 	.word	0x0002cc40


	//   ....[69]....
        /*0824*/ 	.word	0x0002cc60


	//   ....[70]....
        /*0828*/ 	.word	0x0002ce90


	//   ....[71]....
        /*082c*/ 	.word	0x0002ceb0


	//   ....[72]....
        /*0830*/ 	.word	0x0002d150


	//   ....[73]....
        /*0834*/ 	.word	0x0002d320


	//   ....[74]....
        /*0838*/ 	.word	0x0002d350


	//   ....[75]....
        /*083c*/ 	.word	0x0002d380


	//   ....[76]....
        /*0840*/ 	.word	0x0002d3b0


	//   ....[77]....
        /*0844*/ 	.word	0x0002d3e0


	//   ....[78]....
        /*0848*/ 	.word	0x0002d410


	//   ....[79]....
        /*084c*/ 	.word	0x0002d580


	//   ....[80]....
        /*0850*/ 	.word	0x0002d5b0


	//   ....[81]....
        /*0854*/ 	.word	0x0002d5e0


	//   ....[82]....
        /*0858*/ 	.word	0x0002d610


	//   ....[83]....
        /*085c*/ 	.word	0x0002d640


	//   ....[84]....
        /*0860*/ 	.word	0x0002d670


	//   ....[85]....
        /*0864*/ 	.word	0x0002d700


	//   ....[86]....
        /*0868*/ 	.word	0x0002d760


	//   ....[87]....
        /*086c*/ 	.word	0x0002d7f0


	//   ....[88]....
        /*0870*/ 	.word	0x0002e900


	//   ....[89]....
        /*0874*/ 	.word	0x00031500


	//   ....[90]....
        /*0878*/ 	.word	0x00031520


	//   ....[91]....
        /*087c*/ 	.word	0x000315b0


	//   ....[92]....
        /*0880*/ 	.word	0x000315d0


	//   ....[93]....
        /*0884*/ 	.word	0x00031650


	//   ....[94]....
        /*0888*/ 	.word	0x00031670


	//   ....[95]....
        /*088c*/ 	.word	0x00031680


	//   ....[96]....
        /*0890*/ 	.word	0x00031690


	//   ....[97]....
        /*0894*/ 	.word	0x00031e70


	//   ....[98]....
        /*0898*/ 	.word	0x00031ea0


	//   ....[99]....
        /*089c*/ 	.word	0x00031f50


	//   ....[100]....
        /*08a0*/ 	.word	0x00031f60


	//   ....[101]....
        /*08a4*/ 	.word	0x00031f70


	//   ....[102]....
        /*08a8*/ 	.word	0x00031f80


	//   ....[103]....
        /*08ac*/ 	.word	0x00032000


	//   ....[104]....
        /*08b0*/ 	.word	0x00032010


	//   ....[105]....
        /*08b4*/ 	.word	0x00032970


	//   ....[106]....
        /*08b8*/ 	.word	0x00032a00


	//   ....[107]....
        /*08bc*/ 	.word	0x00032a80


	//   ....[108]....
        /*08c0*/ 	.word	0x00032bd0


	//   ....[109]....
        /*08c4*/ 	.word	0x00032c30


	//   ....[110]....
        /*08c8*/ 	.word	0x00032c50


	//   ....[111]....
        /*08cc*/ 	.word	0x00032c60


	//   ....[112]....
        /*08d0*/ 	.word	0x00032ef0


	//   ....[113]....
        /*08d4*/ 	.word	0x00033450


	//   ....[114]....
        /*08d8*/ 	.word	0x000334b0


	//   ....[115]....
        /*08dc*/ 	.word	0x000336a0


	//   ....[116]....
        /*08e0*/ 	.word	0x000336b0


	//   ....[117]....
        /*08e4*/ 	.word	0x000336d0


	//   ....[118]....
        /*08e8*/ 	.word	0x00033700


	//   ....[119]....
        /*08ec*/ 	.word	0x00033720


	//   ....[120]....
        /*08f0*/ 	.word	0x00033970


	//   ....[121]....
        /*08f4*/ 	.word	0x00034180


	//   ....[122]....
        /*08f8*/ 	.word	0x000341a0


	//   ....[123]....
        /*08fc*/ 	.word	0x000341f0


	//   ....[124]....
        /*0900*/ 	.word	0x00034200


	//   ....[125]....
        /*0904*/ 	.word	0x00034240


	//   ....[126]....
        /*0908*/ 	.word	0x00034250


	//   ....[127]....
        /*090c*/ 	.word	0x00034260


	//   ....[128]....
        /*0910*/ 	.word	0x000342a0


	//   ....[129]....
        /*0914*/ 	.word	0x000345c0


	//   ....[130]....
        /*0918*/ 	.word	0x00034600


	//   ....[131]....
        /*091c*/ 	.word	0x00034620


	//   ....[132]....
        /*0920*/ 	.word	0x00034640


	//   ....[133]....
        /*0924*/ 	.word	0x00034670


	//   ....[134]....
        /*0928*/ 	.word	0x00034690


	//   ....[135]....
        /*092c*/ 	.word	0x00034790


	//   ....[136]....
        /*0930*/ 	.word	0x000348e0


	//   ....[137]....
        /*0934*/ 	.word	0x00034ee0


	//   ....[138]....
        /*0938*/ 	.word	0x00034f30


	//   ....[139]....
        /*093c*/ 	.word	0x00034f60


	//   ....[140]....
        /*0940*/ 	.word	0x00034f90


	//   ....[141]....
        /*0944*/ 	.word	0x00034fa0


	//   ....[142]....
        /*0948*/ 	.word	0x00034fd0


	//   ....[143]....
        /*094c*/ 	.word	0x00035000


	//   ....[144]....
        /*0950*/ 	.word	0x00035030


	//   ....[145]....
        /*0954*/ 	.word	0x000351b0


	//   ....[146]....
        /*0958*/ 	.word	0x000351e0


	//   ....[147]....
        /*095c*/ 	.word	0x00035210


	//   ....[148]....
        /*0960*/ 	.word	0x00035240


	//   ....[149]....
        /*0964*/ 	.word	0x00035270


	//   ....[150]....
        /*0968*/ 	.word	0x000352a0


	//   ....[151]....
        /*096c*/ 	.word	0x00035360


	//   ....[152]....
        /*0970*/ 	.word	0x00035380


	//   ....[153]....
        /*0974*/ 	.word	0x000353f0


	//   ....[154]....
        /*0978*/ 	.word	0x00035a90


	//   ....[155]....
        /*097c*/ 	.word	0x00035db0


	//   ....[156]....
        /*0980*/ 	.word	0x00035e40


	//   ....[157]....
        /*0984*/ 	.word	0x00035f20


	//   ....[158]....
        /*0988*/ 	.word	0x00035fb0


	//   ....[159]....
        /*098c*/ 	.word	0x00036090


	//   ....[160]....
        /*0990*/ 	.word	0x00036120


	//   ....[161]....
        /*0994*/ 	.word	0x00036200


	//   ....[162]....
        /*0998*/ 	.word	0x00036290


	//   ....[163]....
        /*099c*/ 	.word	0x000362e0


	//   ....[164]....
        /*09a0*/ 	.word	0x00036330


	//   ....[165]....
        /*09a4*/ 	.word	0x000363d0


	//   ....[166]....
        /*09a8*/ 	.word	0x00036460


	//   ....[167]....
        /*09ac*/ 	.word	0x000364b0


	//   ....[168]....
        /*09b0*/ 	.word	0x00036500


	//   ....[169]....
        /*09b4*/ 	.word	0x000365f0


	//   ....[170]....
        /*09b8*/ 	.word	0x000366a0


	//   ....[171]....
        /*09bc*/ 	.word	0x00036720


	//   ....[172]....
        /*09c0*/ 	.word	0x00036790


	//   ....[173]....
        /*09c4*/ 	.word	0x000368a0


	//   ....[174]....
        /*09c8*/ 	.word	0x000369c0


	//   ....[175]....
        /*09cc*/ 	.word	0x00036a80


	//   ....[176]....
        /*09d0*/ 	.word	0x00036af0


	//   ....[177]....
        /*09d4*/ 	.word	0x00036de0


	//   ....[178]....
        /*09d8*/ 	.word	0x000370b0


	//   ....[179]....
        /*09dc*/ 	.word	0x000371a0


	//   ....[180]....
        /*09e0*/ 	.word	0x00037240


	//   ....[181]....
        /*09e4*/ 	.word	0x000372a0


	//   ....[182]....
        /*09e8*/ 	.word	0x00037390


	//   ....[183]....
        /*09ec*/ 	.word	0x00037400


	//   ....[184]....
        /*09f0*/ 	.word	0x000374f0


	//   ....[185]....
        /*09f4*/ 	.word	0x00037560


	//   ....[186]....
        /*09f8*/ 	.word	0x00037600


	//   ....[187]....
        /*09fc*/ 	.word	0x000376f0


	//   ....[188]....
        /*0a00*/ 	.word	0x00037790


	//   ....[189]....
        /*0a04*/ 	.word	0x000377f0


	//   ....[190]....
        /*0a08*/ 	.word	0x000378b0


	//   ....[191]....
        /*0a0c*/ 	.word	0x00037910


	//   ....[192]....
        /*0a10*/ 	.word	0x000379b0


	//   ....[193]....
        /*0a14*/ 	.word	0x00037a60


	//   ....[194]....
        /*0a18*/ 	.word	0x00037b00


	//   ....[195]....
        /*0a1c*/ 	.word	0x00037e30


	//   ....[196]....
        /*0a20*/ 	.word	0x00037ef0


	//   ....[197]....
        /*0a24*/ 	.word	0x00038160


	//   ....[198]....
        /*0a28*/ 	.word	0x000381e0


	//   ....[199]....
        /*0a2c*/ 	.word	0x000383f0


	//   ....[200]....
        /*0a30*/ 	.word	0x00038440


	//   ....[201]....
        /*0a34*/ 	.word	0x000385b0


	//   ....[202]....
        /*0a38*/ 	.word	0x00038640


	//   ....[203]....
        /*0a3c*/ 	.word	0x00038780


	//   ....[204]....
        /*0a40*/ 	.word	0x00038880


	//   ....[205]....
        /*0a44*/ 	.word	0x00038af0


	//   ....[206]....
        /*0a48*/ 	.word	0x00038b40


	//   ....[207]....
        /*0a4c*/ 	.word	0x00038d10


	//   ....[208]....
        /*0a50*/ 	.word	0x00038d60


	//   ....[209]....
        /*0a54*/ 	.word	0x00038f30


	//   ....[210]....
        /*0a58*/ 	.word	0x00038f80


	//   ....[211]....
        /*0a5c*/ 	.word	0x00039070


	//   ....[212]....
        /*0a60*/ 	.word	0x00039110


	//   ....[213]....
        /*0a64*/ 	.word	0x00039170


	//   ....[214]....
        /*0a68*/ 	.word	0x00039220


	//   ....[215]....
        /*0a6c*/ 	.word	0x00039280


	//   ....[216]....
        /*0a70*/ 	.word	0x00039330


	//   ....[217]....
        /*0a74*/ 	.word	0x00039390


	//   ....[218]....
        /*0a78*/ 	.word	0x00039440


	//   ....[219]....
        /*0a7c*/ 	.word	0x00039530


	//   ....[220]....
        /*0a80*/ 	.word	0x00039610


	//   ....[221]....
        /*0a84*/ 	.word	0x00039720


	//   ....[222]....
        /*0a88*/ 	.word	0x00039820


	//   ....[223]....
        /*0a8c*/ 	.word	0x00039950


	//   ....[224]....
        /*0a90*/ 	.word	0x00039a30


	//   ....[225]....
        /*0a94*/ 	.word	0x00039b30


	//   ....[226]....
        /*0a98*/ 	.word	0x00039c10


	//   ....[227]....
        /*0a9c*/ 	.word	0x00039ca0


	//   ....[228]....
        /*0aa0*/ 	.word	0x00039d40


	//   ....[229]....
        /*0aa4*/ 	.word	0x00039e60


	//   ....[230]....
        /*0aa8*/ 	.word	0x00039ed0


	//   ....[231]....
        /*0aac*/ 	.word	0x00039f40


	//   ....[232]....
        /*0ab0*/ 	.word	0x00039fb0


	//   ....[233]....
        /*0ab4*/ 	.word	0x0003a020


	//   ....[234]....
        /*0ab8*/ 	.word	0x0003a0a0


	//   ....[235]....
        /*0abc*/ 	.word	0x0003a130


	//   ....[236]....
        /*0ac0*/ 	.word	0x0003a1c0


	//   ....[237]....
        /*0ac4*/ 	.word	0x0003a230


	//   ....[238]....
        /*0ac8*/ 	.word	0x0003a2a0


	//   ....[239]....
        /*0acc*/ 	.word	0x0003a310


	//   ....[240]....
        /*0ad0*/ 	.word	0x0003a390


	//   ....[241]....
        /*0ad4*/ 	.word	0x0003a400


	//   ....[242]....
        /*0ad8*/ 	.word	0x0003a4a0


	//   ....[243]....
        /*0adc*/ 	.word	0x0003a530


	//   ....[244]....
        /*0ae0*/ 	.word	0x0003a650


	//   ....[245]....
        /*0ae4*/ 	.word	0x0003c590


	//   ....[246]....
        /*0ae8*/ 	.word	0x0003dd30


	//   ....[247]....
        /*0aec*/ 	.word	0x0003e320


	//   ....[248]....
        /*0af0*/ 	.word	0x0003f030


	//   ....[249]....
        /*0af4*/ 	.word	0x0003f080


	//   ....[250]....
        /*0af8*/ 	.word	0x0003f0a0


	//   ....[251]....
        /*0afc*/ 	.word	0x0003f0b0


	//   ....[252]....
        /*0b00*/ 	.word	0x00049d00


	//----- nvinfo : EIATTR_REG_RECONFIG
	.align		4
.L_920:
        /*0b04*/ 	.byte	0x01, 0x54
	.zero		2


	//----- nvinfo : EIATTR_SYSCALL_OFFSETS
	.align		4
        /*0b08*/ 	.byte	0x04, 0x46
        /*0b0a*/ 	.short	(.L_922 - .L_921)


	//   ....[0]....
.L_921:
        /*0b0c*/ 	.word	0x00002030


	//   ....[1]....
        /*0b10*/ 	.word	0x00002180


	//   ....[2]....
        /*0b14*/ 	.word	0x0000dcf0


	//   ....[3]....
        /*0b18*/ 	.word	0x0000e640


	//   ....[4]....
        /*0b1c*/ 	.word	0x000308e0


	//   ....[5]....
        /*0b20*/ 	.word	0x00030a30


	//   ....[6]....
        /*0b24*/ 	.word	0x00030b20


	//   ....[7]....
        /*0b28*/ 	.word	0x00031a60


	//   ....[8]....
        /*0b2c*/ 	.word	0x000322e0


	//----- nvinfo : EIATTR_MBARRIER_INSTR_OFFSETS
	.align		4
.L_922:
        /*0b30*/ 	.byte	0x04, 0x39
        /*0b32*/ 	.short	(.L_924 - .L_923)


	//   ....[0]....
.L_923:
        /*0b34*/ 	.word	0x000002d0
        /*0b38*/ 	.word	0x000000ff
        /*0b3c*/ 	.word	0x00038800
        /*0b40*/ 	.short	0x0100
        /*0b42*/ 	.byte	0x08
	.zero		1


	//   ....[1]....
        /*0b44*/ 	.word	0x000002f0
        /*0b48*/ 	.word	0x000000ff
        /*0b4c*/ 	.word	0x00038810
        /*0b50*/ 	.short	0x0100
        /*0b52*/ 	.byte	0x08
	.zero		1


	//   ....[2]....
        /*0b54*/ 	.word	0x00000300
        /*0b58*/ 	.word	0x000000ff
        /*0b5c*/ 	.word	0x00038820
        /*0b60*/ 	.short	0x0100
        /*0b62*/ 	.byte	0x08
	.zero		1


	//   ....[3]....
        /*0b64*/ 	.word	0x000003b0
        /*0b68*/ 	.word	0x000000ff
        /*0b6c*/ 	.word	0x00038830
        /*0b70*/ 	.short	0x0100
        /*0b72*/ 	.byte	0x06
	.zero		1


	//   ....[4]....
        /*0b74*/ 	.word	0x000003c0
        /*0b78*/ 	.word	0x000000ff
        /*0b7c*/ 	.word	0x00038840
        /*0b80*/ 	.short	0x0100
        /*0b82*/ 	.byte	0x06
	.zero		1


	//   ....[5]....
        /*0b84*/ 	.word	0x000003d0
        /*0b88*/ 	.word	0x000000ff
        /*0b8c*/ 	.word	0x00038838
        /*0b90*/ 	.short	0x0100
        /*0b92*/ 	.byte	0x06
	.zero		1


	//   ....[6]....
        /*0b94*/ 	.word	0x000003e0
        /*0b98*/ 	.word	0x000000ff
        /*0b9c*/ 	.word	0x00038848
        /*0ba0*/ 	.short	0x0100
        /*0ba2*/ 	.byte	0x06
	.zero		1


	//   ....[7]....
        /*0ba4*/ 	.word	0x00000510
        /*0ba8*/ 	.word	0x000000ff
        /*0bac*/ 	.word	0x00038850
        /*0bb0*/ 	.short	0x0100
        /*0bb2*/ 	.byte	0x08
	.zero		1


	//   ....[8]....
        /*0bb4*/ 	.word	0x00000520
        /*0bb8*/ 	.word	0x000000ff
        /*0bbc*/ 	.word	0x00038860
        /*0bc0*/ 	.short	0x0100
        /*0bc2*/ 	.byte	0x08
	.zero		1


	//   ....[9]....
        /*0bc4*/ 	.word	0x00000530
        /*0bc8*/ 	.word	0x000000ff
        /*0bcc*/ 	.word	0x00038858
        /*0bd0*/ 	.short	0x0100
        /*0bd2*/ 	.byte	0x08
	.zero		1


	//   ....[10]....
        /*0bd4*/ 	.word	0x00000540
        /*0bd8*/ 	.word	0x000000ff
        /*0bdc*/ 	.word	0x00038868
        /*0be0*/ 	.short	0x0100
        /*0be2*/ 	.byte	0x08
	.zero		1


	//   ....[11]....
        /*0be4*/ 	.word	0x00000630
        /*0be8*/ 	.word	0x000000ff
        /*0bec*/ 	.word	0x00038870
        /*0bf0*/ 	.short	0x0100
        /*0bf2*/ 	.byte	0x06
	.zero		1


	//   ....[12]....
        /*0bf4*/ 	.word	0x00000640
        /*0bf8*/ 	.word	0x000000ff
        /*0bfc*/ 	.word	0x00038880
        /*0c00*/ 	.short	0x0100
        /*0c02*/ 	.byte	0x06
	.zero		1


	//   ....[13]....
        /*0c04*/ 	.word	0x00000650
        /*0c08*/ 	.word	0x000000ff
        /*0c0c*/ 	.word	0x00038878
        /*0c10*/ 	.short	0x0100
        /*0c12*/ 	.byte	0x06
	.zero		1


	//   ....[14]....
        /*0c14*/ 	.word	0x00000660
        /*0c18*/ 	.word	0x000000ff
        /*0c1c*/ 	.word	0x00038888
        /*0c20*/ 	.short	0x0100
        /*0c22*/ 	.byte	0x06
	.zero		1


	//   ....[15]....
        /*0c24*/ 	.word	0x00000790
        /*0c28*/ 	.word	0x000000ff
        /*0c2c*/ 	.word	0x00038890
        /*0c30*/ 	.short	0x0100
        /*0c32*/ 	.byte	0x08
	.zero		1


	//   ....[16]....
        /*0c34*/ 	.word	0x000007a0
        /*0c38*/ 	.word	0x000000ff
        /*0c3c*/ 	.word	0x000388a0
        /*0c40*/ 	.short	0x0100
        /*0c42*/ 	.byte	0x08
	.zero		1


	//   ....[17]....
        /*0c44*/ 	.word	0x000007b0
        /*0c48*/ 	.word	0x000000ff
        /*0c4c*/ 	.word	0x00038898
        /*0c50*/ 	.short	0x0100
        /*0c52*/ 	.byte	0x08
	.zero		1


	//   ....[18]....
        /*0c54*/ 	.word	0x000007c0
        /*0c58*/ 	.word	0x000000ff
        /*0c5c*/ 	.word	0x000388a8
        /*0c60*/ 	.short	0x0100
        /*0c62*/ 	.byte	0x08
	.zero		1


	//   ....[19]....
        /*0c64*/ 	.word	0x000008f0
        /*0c68*/ 	.word	0x000000ff
        /*0c6c*/ 	.word	0x000388b0
        /*0c70*/ 	.short	0x0100
        /*0c72*/ 	.byte	0x08
	.zero		1


	//   ....[20]....
        /*0c74*/ 	.word	0x00000900
        /*0c78*/ 	.word	0x000000ff
        /*0c7c*/ 	.word	0x000388c0
        /*0c80*/ 	.short	0x0100
        /*0c82*/ 	.byte	0x08
	.zero		1


	//   ....[21]....
        /*0c84*/ 	.word	0x00000910
        /*0c88*/ 	.word	0x000000ff
        /*0c8c*/ 	.word	0x000388b8
        /*0c90*/ 	.short	0x0100
        /*0c92*/ 	.byte	0x08
	.zero		1


	//   ....[22]....
        /*0c94*/ 	.word	0x00000920
        /*0c98*/ 	.word	0x000000ff
        /*0c9c*/ 	.word	0x000388c8
        /*0ca0*/ 	.short	0x0100
        /*0ca2*/ 	.byte	0x08
	.zero		1


	//   ....[23]....
        /*0ca4*/ 	.word	0x00002d10
        /*0ca8*/ 	.word	0x0000003d
        /*0cac*/ 	.word	0x00038890
        /*0cb0*/ 	.short	0x010a
        /*0cb2*/ 	.byte	0x3f
	.zero		1


	//   ....[24]....
        /*0cb4*/ 	.word	0x000037c0
        /*0cb8*/ 	.word	0x0000003d
        /*0cbc*/ 	.word	0x00038890
        /*0cc0*/ 	.short	0x010a
        /*0cc2*/ 	.byte	0x3f
	.zero		1


	//   ....[25]....
        /*0cc4*/ 	.word	0x00004060
        /*0cc8*/ 	.word	0x0000003d
        /*0ccc*/ 	.word	0x00038890
        /*0cd0*/ 	.short	0x010a
        /*0cd2*/ 	.byte	0x3f
	.zero		1


	//   ....[26]....
        /*0cd4*/ 	.word	0x00004440
        /*0cd8*/ 	.word	0x00000004
        /*0cdc*/ 	.word	0x00000000
        /*0ce0*/ 	.short	0x0101
        /*0ce2*/ 	.byte	0x3f
	.zero		1


	//   ....[27]....
        /*0ce4*/ 	.word	0x00004470
        /*0ce8*/ 	.word	0x0000003d
        /*0cec*/ 	.word	0x000388b0
        /*0cf0*/ 	.short	0x010a
        /*0cf2*/ 	.byte	0x3f
	.zero		1


	//   ....[28]....
        /*0cf4*/ 	.word	0x00004c80
        /*0cf8*/ 	.word	0x0000003d
        /*0cfc*/ 	.word	0x00000000
        /*0d00*/ 	.short	0x0101
        /*0d02*/ 	.byte	0x3f
	.zero		1


	//   ....[29]....
        /*0d04*/ 	.word	0x00008080
        /*0d08*/ 	.word	0x0000000c
        /*0d0c*/ 	.word	0x00000000
        /*0d10*/ 	.short	0x0101
        /*0d12*/ 	.byte	0x3f
	.zero		1


	//   ....[30]....
        /*0d14*/ 	.word	0x0000be90
        /*0d18*/ 	.word	0x0000000c
        /*0d1c*/ 	.word	0x00000000
        /*0d20*/ 	.short	0x0101
        /*0d22*/ 	.byte	0x3f
	.zero		1


	//   ....[31]....
        /*0d24*/ 	.word	0x0000e3c0
        /*0d28*/ 	.word	0x00000002
        /*0d2c*/ 	.word	0x00038800
        /*0d30*/ 	.short	0x010a
        /*0d32*/ 	.byte	0x3f
	.zero		1


	//   ....[32]....
        /*0d34*/ 	.word	0x0000e410
        /*0d38*/ 	.word	0x00000002
        /*0d3c*/ 	.word	0x00038800
        /*0d40*/ 	.short	0x010a
        /*0d42*/ 	.byte	0x3f
	.zero		1


	//   ....[33]....
        /*0d44*/ 	.word	0x0000ee90
        /*0d48*/ 	.word	0x00000002
        /*0d4c*/ 	.word	0x00038800
        /*0d50*/ 	.short	0x010a
        /*0d52*/ 	.byte	0x3f
	.zero		1


	//   ....[34]....
        /*0d54*/ 	.word	0x000103f0
        /*0d58*/ 	.word	0x00000002
        /*0d5c*/ 	.word	0x00038800
        /*0d60*/ 	.short	0x010a
        /*0d62*/ 	.byte	0x3f
	.zero		1


	//   ....[35]....
        /*0d64*/ 	.word	0x00011ae0
        /*0d68*/ 	.word	0x00000004
        /*0d6c*/ 	.word	0x00000000
        /*0d70*/ 	.short	0x010a
        /*0d72*/ 	.byte	0x3f
	.zero		1


	//   ....[36]....
        /*0d74*/ 	.word	0x00011b80
        /*0d78*/ 	.word	0x00000006
        /*0d7c*/ 	.word	0x00000000
        /*0d80*/ 	.short	0x010a
        /*0d82*/ 	.byte	0x3f
	.zero		1


	//   ....[37]....
        /*0d84*/ 	.word	0x00011fa0
        /*0d88*/ 	.word	0x00000002
        /*0d8c*/ 	.word	0x00000000
        /*0d90*/ 	.short	0x010a
        /*0d92*/ 	.byte	0x3f
	.zero		1


	//   ....[38]....
        /*0d94*/ 	.word	0x00012000
        /*0d98*/ 	.word	0x00000002
        /*0d9c*/ 	.word	0x00000000
        /*0da0*/ 	.short	0x010a
        /*0da2*/ 	.byte	0x3f
	.zero		1


	//   ....[39]....
        /*0da4*/ 	.word	0x00013b90
        /*0da8*/ 	.word	0x0000000e
        /*0dac*/ 	.word	0x00000000
        /*0db0*/ 	.short	0x0101
        /*0db2*/ 	.byte	0x3f
	.zero		1


	//   ....[40]....
        /*0db4*/ 	.word	0x000198b0
        /*0db8*/ 	.word	0x00000002
        /*0dbc*/ 	.word	0x00000000
        /*0dc0*/ 	.short	0x0101
        /*0dc2*/ 	.byte	0x3f
	.zero		1


	//   ....[41]....
        /*0dc4*/ 	.word	0x00019cd0
        /*0dc8*/ 	.word	0x00000004
        /*0dcc*/ 	.word	0x00000000
        /*0dd0*/ 	.short	0x010a
        /*0dd2*/ 	.byte	0x3f
	.zero		1


	//   ....[42]....
        /*0dd4*/ 	.word	0x00019d70
        /*0dd8*/ 	.word	0x00000006
        /*0ddc*/ 	.word	0x00000000
        /*0de0*/ 	.short	0x010a
        /*0de2*/ 	.byte	0x3f
	.zero		1


	//   ....[43]....
        /*0de4*/ 	.word	0x0001a190
        /*0de8*/ 	.word	0x0000000e
        /*0dec*/ 	.word	0x00000000
        /*0df0*/ 	.short	0x010a
        /*0df2*/ 	.byte	0x3f
	.zero		1


	//   ....[44]....
        /*0df4*/ 	.word	0x0001a1f0
        /*0df8*/ 	.word	0x0000000e
        /*0dfc*/ 	.word	0x00000000
        /*0e00*/ 	.short	0x010a
        /*0e02*/ 	.byte	0x3f
	.zero		1


	//   ....[45]....
        /*0e04*/ 	.word	0x0001bd80
        /*0e08*/ 	.word	0x0000000e
        /*0e0c*/ 	.word	0x00000000
        /*0e10*/ 	.short	0x0101
        /*0e12*/ 	.byte	0x3f
	.zero		1


	//   ....[46]....
        /*0e14*/ 	.word	0x00020c30
        /*0e18*/ 	.word	0x00000002
        /*0e1c*/ 	.word	0x00000000
        /*0e20*/ 	.short	0x0101
        /*0e22*/ 	.byte	0x3f
	.zero		1


	//   ....[47]....
        /*0e24*/ 	.word	0x00020e00
        /*0e28*/ 	.word	0x00000004
        /*0e2c*/ 	.word	0x00000000
        /*0e30*/ 	.short	0x010a
        /*0e32*/ 	.byte	0x3f
	.zero		1


	//   ....[48]....
        /*0e34*/ 	.word	0x00020ea0
        /*0e38*/ 	.word	0x00000006
        /*0e3c*/ 	.word	0x00000000
        /*0e40*/ 	.short	0x010a
        /*0e42*/ 	.byte	0x3f
	.zero		1


	//   ....[49]....
        /*0e44*/ 	.word	0x000212c0
        /*0e48*/ 	.word	0x0000000c
        /*0e4c*/ 	.word	0x00000000
        /*0e50*/ 	.short	0x010a
        /*0e52*/ 	.byte	0x3f
	.zero		1


	//   ....[50]....
        /*0e54*/ 	.word	0x00021320
        /*0e58*/ 	.word	0x0000000c
        /*0e5c*/ 	.word	0x00000000
        /*0e60*/ 	.short	0x010a
        /*0e62*/ 	.byte	0x3f
	.zero		1


	//   ....[51]....
        /*0e64*/ 	.word	0x00022eb0
        /*0e68*/ 	.word	0x0000000c
        /*0e6c*/ 	.word	0x00000000
        /*0e70*/ 	.short	0x0101
        /*0e72*/ 	.byte	0x3f
	.zero		1


	//   ....[52]....
        /*0e74*/ 	.word	0x00028bd0
        /*0e78*/ 	.word	0x00000002
        /*0e7c*/ 	.word	0x00000000
        /*0e80*/ 	.short	0x0101
        /*0e82*/ 	.byte	0x3f
	.zero		1


	//   ....[53]....
        /*0e84*/ 	.word	0x0002beb0
        /*0e88*/ 	.word	0x00000003
        /*0e8c*/ 	.word	0x00000000
        /*0e90*/ 	.short	0x0101
        /*0e92*/ 	.byte	0x3f
	.zero		1


	//   ....[54]....
        /*0e94*/ 	.word	0x0002e9e0
        /*0e98*/ 	.word	0x00000017
        /*0e9c*/ 	.word	0x00038820
        /*0ea0*/ 	.short	0x010a
        /*0ea2*/ 	.byte	0x3f
	.zero		1


	//   ....[55]....
        /*0ea4*/ 	.word	0x0002ea90
        /*0ea8*/ 	.word	0x00000003
        /*0eac*/ 	.word	0x000388a0
        /*0eb0*/ 	.short	0x010a
        /*0eb2*/ 	.byte	0x3f
	.zero		1


	//   ....[56]....
        /*0eb4*/ 	.word	0x0002ecc0
        /*0eb8*/ 	.word	0x00000003
        /*0ebc*/ 	.word	0x000388c0
        /*0ec0*/ 	.short	0x010a
        /*0ec2*/ 	.byte	0x3f
	.zero		1


	//   ....[57]....
        /*0ec4*/ 	.word	0x0002f6b0
        /*0ec8*/ 	.word	0x0000000a
        /*0ecc*/ 	.word	0x000388a0
        /*0ed0*/ 	.short	0x010a
        /*0ed2*/ 	.byte	0x3f
	.zero		1


	//   ....[58]....
        /*0ed4*/ 	.word	0x0002f8d0
        /*0ed8*/ 	.word	0x0000000a
        /*0edc*/ 	.word	0x000388c0
        /*0ee0*/ 	.short	0x010a
        /*0ee2*/ 	.byte	0x3f
	.zero		1


	//   ....[59]....
        /*0ee4*/ 	.word	0x000312d0
        /*0ee8*/ 	.word	0x00000011
        /*0eec*/ 	.word	0x00038840
        /*0ef0*/ 	.short	0x010a
        /*0ef2*/ 	.byte	0x3f
	.zero		1


	//   ....[60]....
        /*0ef4*/ 	.word	0x00031790
        /*0ef8*/ 	.word	0x00000011
        /*0efc*/ 	.word	0x00038830
        /*0f00*/ 	.short	0x0107
        /*0f02*/ 	.byte	0x3f
	.zero		1


	//   ....[61]....
        /*0f04*/ 	.word	0x00031860
        /*0f08*/ 	.word	0x00000011
        /*0f0c*/ 	.word	0x00038830
        /*0f10*/ 	.short	0x0101
        /*0f12*/ 	.byte	0x3f
	.zero		1


	//   ....[62]....
        /*0f14*/ 	.word	0x00032120
        /*0f18*/ 	.word	0x00000017
        /*0f1c*/ 	.word	0x00038800
        /*0f20*/ 	.short	0x0107
        /*0f22*/ 	.byte	0x3f
	.zero		1


	//   ....[63]....
        /*0f24*/ 	.word	0x000321b0
        /*0f28*/ 	.word	0x00000017
        /*0f2c*/ 	.word	0x00038800
        /*0f30*/ 	.short	0x0101
        /*0f32*/ 	.byte	0x3f
	.zero		1


	//   ....[64]....
        /*0f34*/ 	.word	0x000330b0
        /*0f38*/ 	.word	0x00000017
        /*0f3c*/ 	.word	0x00038810
        /*0f40*/ 	.short	0x0107
        /*0f42*/ 	.byte	0x3f
	.zero		1


	//   ....[65]....
        /*0f44*/ 	.word	0x000331b0
        /*0f48*/ 	.word	0x00000017
        /*0f4c*/ 	.word	0x00038810
        /*0f50*/ 	.short	0x0101
        /*0f52*/ 	.byte	0x3f
	.zero		1


	//   ....[66]....
        /*0f54*/ 	.word	0x000331d0
        /*0f58*/ 	.word	0x00000017
        /*0f5c*/ 	.word	0x00038820
        /*0f60*/ 	.short	0x010a
        /*0f62*/ 	.byte	0x3f
	.zero		1


	//   ....[67]....
        /*0f64*/ 	.word	0x00033260
        /*0f68*/ 	.word	0x00000011
        /*0f6c*/ 	.word	0x00038860
        /*0f70*/ 	.short	0x010a
        /*0f72*/ 	.byte	0x3f
	.zero		1


	//   ....[68]....
        /*0f74*/ 	.word	0x00033b90
        /*0f78*/ 	.word	0x00000011
        /*0f7c*/ 	.word	0x00038850
        /*0f80*/ 	.short	0x0107
        /*0f82*/ 	.byte	0x3f
	.zero		1


	//   ....[69]....
        /*0f84*/ 	.word	0x00033c60
        /*0f88*/ 	.word	0x00000011
        /*0f8c*/ 	.word	0x00038850
        /*0f90*/ 	.short	0x0101
        /*0f92*/ 	.byte	0x3f
	.zero		1


	//   ....[70]....
        /*0f94*/ 	.word	0x00033fe0
        /*0f98*/ 	.word	0x00000006
        /*0f9c*/ 	.word	0x00038840
        /*0fa0*/ 	.short	0x010a
        /*0fa2*/ 	.byte	0x3f
	.zero		1


	//   ....[71]....
        /*0fa4*/ 	.word	0x00034320
        /*0fa8*/ 	.word	0x00000006
        /*0fac*/ 	.word	0x00038830
        /*0fb0*/ 	.short	0x0107
        /*0fb2*/ 	.byte	0x3f
	.zero		1


	//   ....[72]....
        /*0fb4*/ 	.word	0x000343e0
        /*0fb8*/ 	.word	0x00000006
        /*0fbc*/ 	.word	0x00038830
        /*0fc0*/ 	.short	0x0101
        /*0fc2*/ 	.byte	0x3f
	.zero		1


	//   ....[73]....
        /*0fc4*/ 	.word	0x00034410
        /*0fc8*/ 	.word	0x00000006
        /*0fcc*/ 	.word	0x00038860
        /*0fd0*/ 	.short	0x010a
        /*0fd2*/ 	.byte	0x3f
	.zero		1


	//   ....[74]....
        /*0fd4*/ 	.word	0x00034ae0
        /*0fd8*/ 	.word	0x00000006
        /*0fdc*/ 	.word	0x00038850
        /*0fe0*/ 	.short	0x0107
        /*0fe2*/ 	.byte	0x3f
	.zero		1


	//   ....[75]....
        /*0fe4*/ 	.word	0x00034ba0
        /*0fe8*/ 	.word	0x00000006
        /*0fec*/ 	.word	0x00038850
        /*0ff0*/ 	.short	0x0101
        /*0ff2*/ 	.byte	0x3f
	.zero		1


	//   ....[76]....
        /*0ff4*/ 	.word	0x00035a10
        /*0ff8*/ 	.word	0x00000004
        /*0ffc*/ 	.word	0x00038820
        /*1000*/ 	.short	0x010a
        /*1002*/ 	.byte	0x3f
	.zero		1


	//   ....[77]....
        /*1004*/ 	.word	0x00035b80
        /*1008*/ 	.word	0x00000005
        /*100c*/ 	.word	0x00038840
        /*1010*/ 	.short	0x010a
        /*1012*/ 	.byte	0x3f
	.zero		1


	//   ....[78]....
        /*1014*/ 	.word	0x00035c20
        /*1018*/ 	.word	0x00000019
        /*101c*/ 	.word	0x00038840
        /*1020*/ 	.short	0x010a
        /*1022*/ 	.byte	0x3f
	.zero		1


	//   ....[79]....
        /*1024*/ 	.word	0x00035c60
        /*1028*/ 	.word	0x00000005
        /*102c*/ 	.word	0x00038860
        /*1030*/ 	.short	0x010a
        /*1032*/ 	.byte	0x3f
	.zero		1


	//   ....[80]....
        /*1034*/ 	.word	0x00035ca0
        /*1038*/ 	.word	0x00000019
        /*103c*/ 	.word	0x00038860
        /*1040*/ 	.short	0x010a
        /*1042*/ 	.byte	0x3f
	.zero		1


	//   ....[81]....
        /*1044*/ 	.word	0x00035d00
        /*1048*/ 	.word	0x0000003d
        /*104c*/ 	.word	0x00038890
        /*1050*/ 	.short	0x010a
        /*1052*/ 	.byte	0x3f
	.zero		1


	//   ....[82]....
        /*1054*/ 	.word	0x00035e70
        /*1058*/ 	.word	0x0000003d
        /*105c*/ 	.word	0x00038890
        /*1060*/ 	.short	0x010a
        /*1062*/ 	.byte	0x3f
	.zero		1


	//   ....[83]....
        /*1064*/ 	.word	0x00035ff0
        /*1068*/ 	.word	0x0000003d
        /*106c*/ 	.word	0x00038890
        /*1070*/ 	.short	0x010a
        /*1072*/ 	.byte	0x3f
	.zero		1


	//   ....[84]....
        /*1074*/ 	.word	0x00036150
        /*1078*/ 	.word	0x0000003d
        /*107c*/ 	.word	0x000388b0
        /*1080*/ 	.short	0x010a
        /*1082*/ 	.byte	0x3f
	.zero		1


	//   ....[85]....
        /*1084*/ 	.word	0x00036530
        /*1088*/ 	.word	0x00000002
        /*108c*/ 	.word	0x00038800
        /*1090*/ 	.short	0x010a
        /*1092*/ 	.byte	0x3f
	.zero		1


	//   ....[86]....
        /*1094*/ 	.word	0x00036b20
        /*1098*/ 	.word	0x00000002
        /*109c*/ 	.word	0x00038800
        /*10a0*/ 	.short	0x010a
        /*10a2*/ 	.byte	0x3f
	.zero		1


	//   ....[87]....
        /*10a4*/ 	.word	0x00036b70
        /*10a8*/ 	.word	0x00000006
        /*10ac*/ 	.word	0x00000000
        /*10b0*/ 	.short	0x010a
        /*10b2*/ 	.byte	0x3f
	.zero		1


	//   ....[88]....
        /*10b4*/ 	.word	0x00036bc0
        /*10b8*/ 	.word	0x00000002
        /*10bc*/ 	.word	0x00000000
        /*10c0*/ 	.short	0x010a
        /*10c2*/ 	.byte	0x3f
	.zero		1


	//   ....[89]....
        /*10c4*/ 	.word	0x00036c10
        /*10c8*/ 	.word	0x00000006
        /*10cc*/ 	.word	0x00000000
        /*10d0*/ 	.short	0x010a
        /*10d2*/ 	.byte	0x3f
	.zero		1


	//   ....[90]....
        /*10d4*/ 	.word	0x00036c60
        /*10d8*/ 	.word	0x0000000e
        /*10dc*/ 	.word	0x00000000
        /*10e0*/ 	.short	0x010a
        /*10e2*/ 	.byte	0x3f
	.zero		1


	//   ....[91]....
        /*10e4*/ 	.word	0x00036cb0
        /*10e8*/ 	.word	0x00000006
        /*10ec*/ 	.word	0x00000000
        /*10f0*/ 	.short	0x010a
        /*10f2*/ 	.byte	0x3f
	.zero		1


	//   ....[92]....
        /*10f4*/ 	.word	0x00036d00
        /*10f8*/ 	.word	0x0000000c
        /*10fc*/ 	.word	0x00000000
        /*1100*/ 	.short	0x010a
        /*1102*/ 	.byte	0x3f
	.zero		1


	//   ....[93]....
        /*1104*/ 	.word	0x00036ea0
        /*1108*/ 	.word	0x00000017
        /*110c*/ 	.word	0x00038820
        /*1110*/ 	.short	0x010a
        /*1112*/ 	.byte	0x3f
	.zero		1


	//   ....[94]....
        /*1114*/ 	.word	0x00036ef0
        /*1118*/ 	.word	0x00000003
        /*111c*/ 	.word	0x000388a0
        /*1120*/ 	.short	0x010a
        /*1122*/ 	.byte	0x3f
	.zero		1


	//   ....[95]....
        /*1124*/ 	.word	0x00036f40
        /*1128*/ 	.word	0x00000003
        /*112c*/ 	.word	0x000388c0
        /*1130*/ 	.short	0x010a
        /*1132*/ 	.byte	0x3f
	.zero		1


	//   ....[96]....
        /*1134*/ 	.word	0x00036f90
        /*1138*/ 	.word	0x0000000a
        /*113c*/ 	.word	0x000388a0
        /*1140*/ 	.short	0x010a
        /*1142*/ 	.byte	0x3f
	.zero		1


	//   ....[97]....
        /*1144*/ 	.word	0x00036fe0
        /*1148*/ 	.word	0x0000000a
        /*114c*/ 	.word	0x000388c0
        /*1150*/ 	.short	0x010a
        /*1152*/ 	.byte	0x3f
	.zero		1


	//   ....[98]....
        /*1154*/ 	.word	0x000370f0
        /*1158*/ 	.word	0x00000011
        /*115c*/ 	.word	0x00038840
        /*1160*/ 	.short	0x010a
        /*1162*/ 	.byte	0x3f
	.zero		1


	//   ....[99]....
        /*1164*/ 	.word	0x00038680
        /*1168*/ 	.word	0x00000017
        /*116c*/ 	.word	0x00038820
        /*1170*/ 	.short	0x010a
        /*1172*/ 	.byte	0x3f
	.zero		1


	//   ....[100]....
        /*1174*/ 	.word	0x000386d0
        /*1178*/ 	.word	0x00000011
        /*117c*/ 	.word	0x00038860
        /*1180*/ 	.short	0x010a
        /*1182*/ 	.byte	0x3f
	.zero		1


	//   ....[101]....
        /*1184*/ 	.word	0x00038fc0
        /*1188*/ 	.word	0x00000006
        /*118c*/ 	.word	0x00038840
        /*1190*/ 	.short	0x010a
        /*1192*/ 	.byte	0x3f
	.zero		1


	//   ....[102]....
        /*1194*/ 	.word	0x00039480
        /*1198*/ 	.word	0x00000006
        /*119c*/ 	.word	0x00038860
        /*11a0*/ 	.short	0x010a
        /*11a2*/ 	.byte	0x3f
	.zero		1


	//   ....[103]....
        /*11a4*/ 	.word	0x0003a570
        /*11a8*/ 	.word	0x00000004
        /*11ac*/ 	.word	0x00038820
        /*11b0*/ 	.short	0x010a
        /*11b2*/ 	.byte	0x3f
	.zero		1


	//   ....[104]....
        /*11b4*/ 	.word	0x0003a710
        /*11b8*/ 	.word	0x00000005
        /*11bc*/ 	.word	0x00038840
        /*11c0*/ 	.short	0x010a
        /*11c2*/ 	.byte	0x3f
	.zero		1


	//   ....[105]....
        /*11c4*/ 	.word	0x0003a760
        /*11c8*/ 	.word	0x00000019
        /*11cc*/ 	.word	0x00038840
        /*11d0*/ 	.short	0x010a
        /*11d2*/ 	.byte	0x3f
	.zero		1


	//   ....[106]....
        /*11d4*/ 	.word	0x0003a7b0
        /*11d8*/ 	.word	0x00000005
        /*11dc*/ 	.word	0x00038860
        /*11e0*/ 	.short	0x010a
        /*11e2*/ 	.byte	0x3f
	.zero		1


	//   ....[107]....
        /*11e4*/ 	.word	0x0003a9d0
        /*11e8*/ 	.word	0x00000009
        /*11ec*/ 	.word	0x00000000
        /*11f0*/ 	.short	0x010a
        /*11f2*/ 	.byte	0x3f
	.zero		1


	//   ....[108]....
        /*11f4*/ 	.word	0x0003ab10
        /*11f8*/ 	.word	0x0000000c
        /*11fc*/ 	.word	0x00000000
        /*1200*/ 	.short	0x010a
        /*1202*/ 	.byte	0x3f
	.zero		1


	//   ....[109]....
        /*1204*/ 	.word	0x0003b0d0
        /*1208*/ 	.word	0x0000000c
        /*120c*/ 	.word	0x00038810
        /*1210*/ 	.short	0x010a
        /*1212*/ 	.byte	0x3f
	.zero		1


	//   ....[110]....
        /*1214*/ 	.word	0x0003b250
        /*1218*/ 	.word	0x0000000e
        /*121c*/ 	.word	0x00000000
        /*1220*/ 	.short	0x010a
        /*1222*/ 	.byte	0x3f
	.zero		1


	//   ....[111]....
        /*1224*/ 	.word	0x0003b390
        /*1228*/ 	.word	0x0000000c
        /*122c*/ 	.word	0x00000000
        /*1230*/ 	.short	0x010a
        /*1232*/ 	.byte	0x3f
	.zero		1


	//   ....[112]....
        /*1234*/ 	.word	0x0003d860
        /*1238*/ 	.word	0x00000009
        /*123c*/ 	.word	0x00000000
        /*1240*/ 	.short	0x0101
        /*1242*/ 	.byte	0x3f
	.zero		1


	//   ....[113]....
        /*1244*/ 	.word	0x00049ec0
        /*1248*/ 	.word	0x00000000
        /*124c*/ 	.word	0x00000000
        /*1250*/ 	.short	0x0101
        /*1252*/ 	.byte	0x3f
	.zero		1


	//   ....[114]....
        /*1254*/ 	.word	0x00049ee0
        /*1258*/ 	.word	0x0000000c
        /*125c*/ 	.word	0x00000000
        /*1260*/ 	.short	0x010a
        /*1262*/ 	.byte	0x3f
	.zero		1


	//   ....[115]....
        /*1264*/ 	.word	0x00049f30
        /*1268*/ 	.word	0x0000000c
        /*126c*/ 	.word	0x00038810
        /*1270*/ 	.short	0x010a
        /*1272*/ 	.byte	0x3f
	.zero		1


	//   ....[116]....
        /*1274*/ 	.word	0x00049f80
        /*1278*/ 	.word	0x0000000c
        /*127c*/ 	.word	0x00000000
        /*1280*/ 	.short	0x010a
        /*1282*/ 	.byte	0x3f
	.zero		1


	//----- nvinfo : EIATTR_NUM_MBARRIERS
	.align		4
.L_924:
        /*1284*/ 	.byte	0x03, 0x38
        /*1286*/ 	.short	0x0017


	//----- nvinfo : EIATTR_EXIT_INSTR_OFFSETS
	.align		4
        /*1288*/ 	.byte	0x04, 0x1c
        /*128a*/ 	.short	(.L_926 - .L_925)


	//   ....[0]....
.L_925:
        /*128c*/ 	.word	0x00035cf0


	//----- nvinfo : EIATTR_MAX_THREADS
	.align		4
.L_926:
        /*1290*/ 	.byte	0x04, 0x05
        /*1292*/ 	.short	(.L_928 - .L_927)
.L_927:
        /*1294*/ 	.word	0x00000180
        /*1298*/ 	.word	0x00000001
        /*129c*/ 	.word	0x00000001


	//----- nvinfo : EIATTR_CRS_STACK_SIZE
	.align		4
.L_928:
        /*12a0*/ 	.byte	0x04, 0x1e
        /*12a2*/ 	.short	(.L_930 - .L_929)
.L_929:
        /*12a4*/ 	.word	0x00000000


	//----- nvinfo : EIATTR_CBANK_PARAM_SIZE
	.align		4
.L_930:
        /*12a8*/ 	.byte	0x03, 0x19
        /*12aa*/ 	.short	0x0bf0


	//----- nvinfo : EIATTR_PARAM_CBANK
	.align		4
        /*12ac*/ 	.byte	0x04, 0x0a
        /*12ae*/ 	.short	(.L_932 - .L_931)
	.align		4
.L_931:
        /*12b0*/ 	.word	index@(.nv.constant0._ZN7cutlass13device_kernelIN5flash11enable_sm90INS1_16FlashAttnFwdSm90INS1_25CollectiveMainloopFwdSm90ILi2EN4cute5tupleIJNS5_1CILi1EEES8_S8_EEENS6_IJNS7_ILi64EEESA_SA_EEELi512ENS_10bfloat16_tEfNS_4arch4Sm90ELb0ELb1ELb1ELb1ELb1ELb1ELb1ELb0ELb0ELb1ELb0ELb0EEENS1_21CollectiveEpilogueFwdINS6_IJSA_NS7_ILi512EEESA_EEES9_SC_SE_Li256ELb1ELb1ELb0ELb0EEENS1_36VarlenDynamicPersistentTileSchedulerILi64ELi64ELi256ELi128ELb0ELb1ELb1ELb1ELb0ELb1EEEEEEEEEvNT_6ParamsE)
        /*12b4*/ 	.short	0x0210
        /*12b6*/ 	.short	0x0bf0


	//----- nvinfo : EIATTR_SW_WAR
	.align		4
.L_932:
        /*12b8*/ 	.byte	0x04, 0x36
        /*12ba*/ 	.short	(.L_934 - .L_933)
.L_933:
        /*12bc*/ 	.word	0x00000008
.L_934:


//--------------------- .nv.info._ZN7cutlass13device_kernelIN5flash11enable_sm90INS1_16FlashAttnFwdSm90INS1_25CollectiveMainloopFwdSm90ILi2EN4cute5tupleIJNS5_1CILi1EEES8_S8_EEENS6_IJNS7_ILi64EEESA_SA_EEELi512ENS_10bfloat16_tEfNS_4arch4Sm90ELb1ELb0ELb1ELb0ELb1ELb0ELb0ELb0ELb0ELb1ELb0ELb0EEENS1_21CollectiveEpilogueFwdINS6_IJSA_NS7_ILi512EEESA_EEES9_SC_SE_Li256ELb0ELb1ELb0ELb0EEENS1_30DynamicPersistentTileSchedulerILi256ELi128ELb0ELb1ELb1EEEEEEEEEvNT_6ParamsE --------------------------
	.section	.nv.info._ZN7cutlass13device_kernelIN5flash11enable_sm90INS1_16FlashAttnFwdSm90INS1_25CollectiveMainloopFwdSm90ILi2EN4cute5tupleIJNS5_1CILi1EEES8_S8_EEENS6_IJNS7_ILi64EEESA_SA_EEELi512ENS_10bfloat16_tEfNS_4arch4Sm90ELb1ELb0ELb1ELb0ELb1ELb0ELb0ELb0ELb0ELb1ELb0ELb0EEENS1_21CollectiveEpilogueFwdINS6_IJSA_NS7_ILi512EEESA_EEES9_SC_SE_Li256ELb0ELb1ELb0ELb0EEENS1_30DynamicPersistentTileSchedulerILi256ELi128ELb0ELb1ELb1EEEEEEEEEvNT_6ParamsE,"",@"SHT_CUDA_INFO"
	.sectionflags	@""
	.align	4


	//----- nvinfo : EIATTR_CUDA_API_VERSION
	.align		4
        /*0000*/ 	.byte	0x04, 0x37
        /*0002*/ 	.short	(.L_936 - .L_935)
.L_935:
        /*0004*/ 	.word	0x00000082


	//----- nvinfo : EIATTR_KPARAM_INFO
	.align		4
.L_936:
        /*0008*/ 	.byte	0x04, 0x17
        /*000a*/ 	.short	(.L_938 - .L_937)
.L_937:
        /*000c*/ 	.word	0x00000000
        /*0010*/ 	.short	0x0000
        /*0012*/ 	.short	0x0070
        /*0014*/ 	.byte	0x00, 0xf0, 0x01, 0x2a


	//----- nvinfo : EIATTR_SPARSE_MMA_MASK
	.align		4
.L_938:
        /*0018*/ 	.byte	0x03, 0x50
        /*001a*/ 	.short	0x0000


	//----- nvinfo : EIATTR_MAXREG_COUNT
	.align		4
        /*001c*/ 	.byte	0x03, 0x1b
        /*001e*/ 	.short	0x00a8


	//----- nvinfo : EIATTR_NUM_BARRIERS
	.align		4
        /*0020*/ 	.byte	0x02, 0x4c
        /*0022*/ 	.byte	0x10
	.zero		1


	//----- nvinfo : EIATTR_EXTERNS
	.align		4
        /*0024*/ 	.byte	0x04, 0x0f
        /*0026*/ 	.short	(.L_940 - .L_939)


	//   ....[0]....
	.align		4
.L_939:
        /*0028*/ 	.word	index@(__assertfail)


	//----- nvinfo : EIATTR_ANNOTATIONS
	.align		4
.L_940:
        /*002c*/ 	.byte	0x04, 0x55
        /*002e*/ 	.short	(.L_942 - .L_941)


	//   ....[0]....
.L_941:
        /*0030*/ 	.word	0x00000001
        /*0034*/ 	.byte	0x10, 0xc9, 0x00, 0x00, 0x01, 0x00, 0x00, 0x00, 0x20, 0xca, 0x00, 0x00, 0x01, 0x00, 0x00, 0x00
        /*0044*/ 	.byte	0x30, 0xce, 0x00, 0x00, 0x01, 0x00, 0x00, 0x00, 0xd0, 0xdc, 0x00, 0x00, 0x01, 0x00, 0x00, 0x00
        /*0054*/ 	.byte	0x90, 0xe2, 0x00, 0x00, 0x01, 0x00, 0x00, 0x00, 0x90, 0xe8, 0x00, 0x00, 0x01, 0x00, 0x00, 0x00
        /*0064*/ 	.byte	0xb0, 0xe8, 0x00, 0x00, 0x01, 0x00, 0x00, 0x00, 0xf0, 0xe9, 0x00, 0x00, 0x01, 0x00, 0x00, 0x00
        /*0074*/ 	.byte	0xa0, 0x04, 0x01, 0x00


	//----- nvinfo : EIATTR_MERCURY_ISA_VERSION
	.align		4
.L_942:
        /*0078*/ 	.byte	0x03, 0x5f
        /*007a*/ 	.short	0x0101


	//----- nvinfo : EIATTR_INT_WARP_WIDE_INSTR_OFFSETS
	.align		4
        /*007c*/ 	.byte	0x04, 0x31
        /*007e*/ 	.short	(.L_944 - .L_943)


	//   ....[0]....
.L_943:
        /*0080*/ 	.word	0x000000c0


	//   ....[1]....
        /*0084*/ 	.word	0x000000d0


	//   ....[2]....
        /*0088*/ 	.word	0x00000170


	//   ....[3]....
        /*008c*/ 	.word	0x0000d3f0


	//   ....[4]....
        /*0090*/ 	.word	0x0000d480


	//   ....[5]....
        /*0094*/ 	.word	0x00010230


	//   ....[6]....
        /*0098*/ 	.word	0x000102c0


	//----- nvinfo : EIATTR_COOP_GROUP_MASK_REGIDS
	.align		4
.L_944:
        /*009c*/ 	.byte	0x04, 0x29
        /*009e*/ 	.short	(.L_946 - .L_945)


	//   ....[0]....
.L_945:
        /*00a0*/ 	.word	0xffffffff


	//   ....[1]....
        /*00a4*/ 	.word	0xffffffff


	//   ....[2]....
        /*00a8*/ 	.word	0xffffffff


	//   ....[3]....
        /*00ac*/ 	.word	0xffffffff


	//   ....[4]....
        /*00b0*/ 	.word	0xffffffff


	//   ....[5]....
        /*00b4*/ 	.word	0xffffffff


	//   ....[6]....
        /*00b8*/ 	.word	0xffffffff


	//   ....[7]....
        /*00bc*/ 	.word	0xffffffff


	//   ....[8]....
        /*00c0*/ 	.word	0xffffffff


	//   ....[9]....
        /*00c4*/ 	.word	0xffffffff


	//   ....[10]....
        /*00c8*/ 	.word	0xffffffff


	//   ....[11]....
        /*00cc*/ 	.word	0xffffffff


	//   ....[12]....
        /*00d0*/ 	.word	0xffffffff


	//   ....[13]....
        /*00d4*/ 	.word	0xffffffff


	//   ....[14]....
        /*00d8*/ 	.word	0xffffffff


	//   ....[15]....
        /*00dc*/ 	.word	0xffffffff


	//   ....[16]....
        /*00e0*/ 	.word	0xffffffff


	//   ....[17]....
        /*00e4*/ 	.word	0xffffffff


	//   ....[18]....
        /*00e8*/ 	.word	0xffffffff


	//   ....[19]....
        /*00ec*/ 	.word	0xffffffff


	//   ....[20]....
        /*00f0*/ 	.word	0xffffffff


	//   ....[21]....
        /*00f4*/ 	.word	0xffffffff


	//   ....[22]....
        /*00f8*/ 	.word	0xffffffff


	//   ....[23]....
        /*00fc*/ 	.word	0xffffffff


	//   ....[24]....
        /*0100*/ 	.word	0xffffffff


	//   ....[25]....
        /*0104*/ 	.word	0xffffffff


	//   ....[26]....
        /*0108*/ 	.word	0xffffffff


	//   ....[27]....
        /*010c*/ 	.word	0xffffffff


	//   ....[28]....
        /*0110*/ 	.word	0xffffffff


	//   ....[29]....
        /*0114*/ 	.word	0xffffffff


	//   ....[30]....
        /*0118*/ 	.word	0xffffffff


	//   ....[31]....
        /*011c*/ 	.word	0xffffffff


	//   ....[32]....
        /*0120*/ 	.word	0xffffffff


	//   ....[33]....
        /*0124*/ 	.word	0xffffffff


	//   ....[34]....
        /*0128*/ 	.word	0xffffffff


	//   ....[35]....
        /*012c*/ 	.word	0xffffffff


	//   ....[36]....
        /*0130*/ 	.word	0xffffffff


	//   ....[37]....
        /*0134*/ 	.word	0xffffffff


	//   ....[38]....
        /*0138*/ 	.word	0xffffffff


	//   ....[39]....
        /*013c*/ 	.word	0xffffffff


	//   ....[40]....
        /*0140*/ 	.word	0xffffffff


	//   ....[41]....
        /*0144*/ 	.word	0xffffffff


	//   ....[42]....
        /*0148*/ 	.word	0xffffffff


	//   ....[43]....
        /*014c*/ 	.word	0xffffffff


	//   ....[44]....
        /*0150*/ 	.word	0xffffffff


	//   ....[45]....
        /*0154*/ 	.word	0xffffffff


	//   ....[46]....
        /*0158*/ 	.word	0xffffffff


	//   ....[47]....
        /*015c*/ 	.word	0xffffffff


	//   ....[48]....
        /*0160*/ 	.word	0xffffffff


	//   ....[49]....
        /*0164*/ 	.word	0xffffffff


	//   ....[50]....
        /*0168*/ 	.word	0xffffffff


	//   ....[51]....
        /*016c*/ 	.word	0xffffffff


	//   ....[52]....
        /*0170*/ 	.word	0xffffffff


	//   ....[53]....
        /*0174*/ 	.word	0xffffffff


	//   ....[54]....
        /*0178*/ 	.word	0xffffffff


	//   ....[55]....
        /*017c*/ 	.word	0xffffffff


	//   ....[56]....
        /*0180*/ 	.word	0xffffffff


	//   ....[57]....
        /*0184*/ 	.word	0xffffffff


	//   ....[58]....
        /*0188*/ 	.word	0xffffffff


	//   ....[59]....
        /*018c*/ 	.word	0xffffffff


	//   ....[60]....
        /*0190*/ 	.word	0xffffffff


	//   ....[61]....
        /*0194*/ 	.word	0xffffffff


	//   ....[62]....
        /*0198*/ 	.word	0xffffffff


	//   ....[63]....
        /*019c*/ 	.word	0xffffffff


	//   ....[64]....
        /*01a0*/ 	.word	0xffffffff


	//   ....[65]....
        /*01a4*/ 	.word	0xffffffff


	//   ....[66]....
        /*01a8*/ 	.word	0xffffffff


	//   ....[67]....
        /*01ac*/ 	.word	0xffffffff


	//   ....[68]....
        /*01b0*/ 	.word	0xffffffff


	//   ....[69]....
        /*01b4*/ 	.word	0xffffffff


	//   ....[70]....
        /*01b8*/ 	.word	0xffffffff


	//   ....[71]....
        /*01bc*/ 	.word	0xffffffff


	//   ....[72]....
        /*01c0*/ 	.word	0xffffffff


	//   ....[73]....
        /*01c4*/ 	.word	0xffffffff


	//   ....[74]....
        /*01c8*/ 	.word	0xffffffff


	//   ....[75]....
        /*01cc*/ 	.word	0xffffffff


	//   ....[76]....
        /*01d0*/ 	.word	0xffffffff


	//   ....[77]....
        /*01d4*/ 	.word	0xffffffff


	//   ....[78]....
        /*01d8*/ 	.word	0xffffffff


	//   ....[79]....
        /*01dc*/ 	.word	0xffffffff


	//   ....[80]....
        /*01e0*/ 	.word	0xffffffff


	//   ....[81]....
        /*01e4*/ 	.word	0xffffffff


	//   ....[82]....
        /*01e8*/ 	.word	0xffffffff


	//   ....[83]....
        /*01ec*/ 	.word	0xffffffff


	//   ....[84]....
        /*01f0*/ 	.word	0xffffffff


	//   ....[85]....
        /*01f4*/ 	.word	0xffffffff


	//   ....[86]....
        /*01f8*/ 	.word	0xffffffff


	//   ....[87]....
        /*01fc*/ 	.word	0x0500000f


	//   ....[88]....
        /*0200*/ 	.word	0x0500000f


	//   ....[89]....
        /*0204*/ 	.word	0x0500000f


	//   ....[90]....
        /*0208*/ 	.word	0x0500000f


	//   ....[91]....
        /*020c*/ 	.word	0x0500000f


	//   ....[92]....
        /*0210*/ 	.word	0x0500000f


	//   ....[93]....
        /*0214*/ 	.word	0x0500000f


	//   ....[94]....
        /*0218*/ 	.word	0x0500000f


	//   ....[95]....
        /*021c*/ 	.word	0x0500000f


	//   ....[96]....
        /*0220*/ 	.word	0x0500000f


	//   ....[97]....
        /*0224*/ 	.word	0x0500000f


	//   ....[98]....
        /*0228*/ 	.word	0x0500000f


	//   ....[99]....
        /*022c*/ 	.word	0x0500000f


	//   ....[100]....
        /*0230*/ 	.word	0x0500000f


	//   ....[101]....
        /*0234*/ 	.word	0x0500000f


	//   ....[102]....
        /*0238*/ 	.word	0x0500000f


	//   ....[103]....
        /*023c*/ 	.word	0x0500000f


	//   ....[104]....
        /*0240*/ 	.word	0x0500000f


	//   ....[105]....
        /*0244*/ 	.word	0x0500000f


	//   ....[106]....
        /*0248*/ 	.word	0x0500000f


	//   ....[107]....
        /*024c*/ 	.word	0x0500000f


	//   ....[108]....
        /*0250*/ 	.word	0x0500000f


	//   ....[109]....
        /*0254*/ 	.word	0x0500000f


	//   ....[110]....
        /*0258*/ 	.word	0x0500000f


	//   ....[111]....
        /*025c*/ 	.word	0x0500000f


	//   ....[112]....
        /*0260*/ 	.word	0x0500000f


	//   ....[113]....
        /*0264*/ 	.word	0x0500000f


	//   ....[114]....
        /*0268*/ 	.word	0x0500000f


	//   ....[115]....
        /*026c*/ 	.word	0x0500000f


	//   ....[116]....
        /*0270*/ 	.word	0x0500000f


	//   ....[117]....
        /*0274*/ 	.word	0x0500000f


	//   ....[118]....
        /*0278*/ 	.word	0x0500000f


	//   ....[119]....
        /*027c*/ 	.word	0x0500000f


	//   ....[120]....
        /*0280*/ 	.word	0x0500000f


	//   ....[121]....
        /*0284*/ 	.word	0x0500000f


	//   ....[122]....
        /*0288*/ 	.word	0x0500000f


	//   ....[123]....
        /*028c*/ 	.word	0x0500000f


	//   ....[124]....
        /*0290*/ 	.word	0x0500000f


	//   ....[125]....
        /*0294*/ 	.word	0x0500000f


	//   ....[126]....
        /*0298*/ 	.word	0x0500000f


	//   ....[127]....
        /*029c*/ 	.word	0x0500000f


	//   ....[128]....
        /*02a0*/ 	.word	0x0500000f


	//   ....[129]....
        /*02a4*/ 	.word	0x0500000f


	//----- nvinfo : EIATTR_COOP_GROUP_INSTR_OFFSETS
	.align		4
.L_946:
        /*02a8*/ 	.byte	0x04, 0x28
        /*02aa*/ 	.short	(.L_948 - .L_947)


	//   ....[0]....
.L_947:
        /*02ac*/ 	.word	0x00000070


	//   ....[1]....
        /*02b0*/ 	.word	0x000000b0


	//   ....[2]....
        /*02b4*/ 	.word	0x00000290


	//   ....[3]....
        /*02b8*/ 	.word	0x000003f0


	//   ....[4]....
        /*02bc*/ 	.word	0x00000510


	//   ....[5]....
        /*02c0*/ 	.word	0x00000670


	//   ....[6]....
        /*02c4*/ 	.word	0x00001830


	//   ....[7]....
        /*02c8*/ 	.word	0x00003610


	//   ....[8]....
        /*02cc*/ 	.word	0x00003d90


	//   ....[9]....
        /*02d0*/ 	.word	0x00003e30


	//   ....[10]....
        /*02d4*/ 	.word	0x000043e0


	//   ....[11]....
        /*02d8*/ 	.word	0x000044b0


	//   ....[12]....
        /*02dc*/ 	.word	0x00004900


	//   ....[13]....
        /*02e0*/ 	.word	0x00004980


	//   ....[14]....
        /*02e4*/ 	.word	0x000051d0


	//   ....[15]....
        /*02e8*/ 	.word	0x00005800


	//   ....[16]....
        /*02ec*/ 	.word	0x00005d90


	//   ....[17]....
        /*02f0*/ 	.word	0x00005db0


	//   ....[18]....
        /*02f4*/ 	.word	0x00005e50


	//   ....[19]....
        /*02f8*/ 	.word	0x00006210


	//   ....[20]....
        /*02fc*/ 	.word	0x00006390


	//   ....[21]....
        /*0300*/ 	.word	0x00007510


	//   ....[22]....
        /*0304*/ 	.word	0x00007d10


	//   ....[23]....
        /*0308*/ 	.word	0x00007db0


	//   ....[24]....
        /*030c*/ 	.word	0x000080c0


	//   ....[25]....
        /*0310*/ 	.word	0x00008290


	//   ....[26]....
        /*0314*/ 	.word	0x00009230


	//   ....[27]....
        /*0318*/ 	.word	0x00009300


	//   ....[28]....
        /*031c*/ 	.word	0x00009340


	//   ....[29]....
        /*0320*/ 	.word	0x000093d0


	//   ....[30]....
        /*0324*/ 	.word	0x00009410


	//   ....[31]....
        /*0328*/ 	.word	0x00009e50


	//   ....[32]....
        /*032c*/ 	.word	0x0000b120


	//   ....[33]....
        /*0330*/ 	.word	0x0000b150


	//   ....[34]....
        /*0334*/ 	.word	0x0000b180


	//   ....[35]....
        /*0338*/ 	.word	0x0000b1a0


	//   ....[36]....
        /*033c*/ 	.word	0x0000b7e0


	//   ....[37]....
        /*0340*/ 	.word	0x0000b800


	//   ....[38]....
        /*0344*/ 	.word	0x0000ba30


	//   ....[39]....
        /*0348*/ 	.word	0x0000ba50


	//   ....[40]....
        /*034c*/ 	.word	0x0000c3e0


	//   ....[41]....
        /*0350*/ 	.word	0x0000c400


	//   ....[42]....
        /*0354*/ 	.word	0x0000c630


	//   ....[43]....
        /*0358*/ 	.word	0x0000c650


	//   ....[44]....
        /*035c*/ 	.word	0x0000c940


	//   ....[45]....
        /*0360*/ 	.word	0x0000de30


	//   ....[46]....
        /*0364*/ 	.word	0x0000de50


	//   ....[47]....
        /*0368*/ 	.word	0x0000de90


	//   ....[48]....
        /*036c*/ 	.word	0x0000dec0


	//   ....[49]....
        /*0370*/ 	.word	0x0000df10


	//   ....[50]....
        /*0374*/ 	.word	0x0000df40


	//   ....[51]....
        /*0378*/ 	.word	0x0000df60


	//   ....[52]....
        /*037c*/ 	.word	0x0000dfa0


	//   ....[53]....
        /*0380*/ 	.word	0x0000e5e0


	//   ....[54]....
        /*0384*/ 	.word	0x0000e600


	//   ....[55]....
        /*0388*/ 	.word	0x0000e670


	//   ....[56]....
        /*038c*/ 	.word	0x0000e6b0


	//   ....[57]....
        /*0390*/ 	.word	0x0000e6f0


	//   ....[58]....
        /*0394*/ 	.word	0x0000e720


	//   ....[59]....
        /*0398*/ 	.word	0x0000e730


	//   ....[60]....
        /*039c*/ 	.word	0x0000e770


	//   ....[61]....
        /*03a0*/ 	.word	0x0000ebc0


	//   ....[62]....
        /*03a4*/ 	.word	0x0000ebf0


	//   ....[63]....
        /*03a8*/ 	.word	0x0000ec20


	//   ....[64]....
        /*03ac*/ 	.word	0x0000ec90


	//   ....[65]....
        /*03b0*/ 	.word	0x0000ede0


	//   ....[66]....
        /*03b4*/ 	.word	0x0000ee00


	//   ....[67]....
        /*03b8*/ 	.word	0x0000ee10


	//   ....[68]....
        /*03bc*/ 	.word	0x0000ef60


	//   ....[69]....
        /*03c0*/ 	.word	0x0000f7c0


	//   ....[70]....
        /*03c4*/ 	.word	0x0000f7e0


	//   ....[71]....
        /*03c8*/ 	.word	0x0000f800


	//   ....[72]....
        /*03cc*/ 	.word	0x0000f830


	//   ....[73]....
        /*03d0*/ 	.word	0x0000f850


	//   ....[74]....
        /*03d4*/ 	.word	0x0000f880


	//   ....[75]....
        /*03d8*/ 	.word	0x0000f8a0


	//   ....[76]....
        /*03dc*/ 	.word	0x0000f8b0


	//   ....[77]....
        /*03e0*/ 	.word	0x0000fbf0


	//   ....[78]....
        /*03e4*/ 	.word	0x0000fc30


	//   ....[79]....
        /*03e8*/ 	.word	0x0000fc60


	//   ....[80]....
        /*03ec*/ 	.word	0x0000fca0


	//   ....[81]....
        /*03f0*/ 	.word	0x0000fcc0


	//   ....[82]....
        /*03f4*/ 	.word	0x0000fd70


	//   ....[83]....
        /*03f8*/ 	.word	0x0000fd90


	//   ....[84]....
        /*03fc*/ 	.word	0x0000fda0


	//   ....[85]....
        /*0400*/ 	.word	0x000103e0


	//   ....[86]....
        /*0404*/ 	.word	0x000105c0


	//   ....[87]....
        /*0408*/ 	.word	0x00010c00


	//   ....[88]....
        /*040c*/ 	.word	0x00010ce0


	//   ....[89]....
        /*0410*/ 	.word	0x00010d80


	//   ....[90]....
        /*0414*/ 	.word	0x00010e00


	//   ....[91]....
        /*0418*/ 	.word	0x00010eb0


	//   ....[92]....
        /*041c*/ 	.word	0x00010f30


	//   ....[93]....
        /*0420*/ 	.word	0x00010fe0


	//   ....[94]....
        /*0424*/ 	.word	0x00011060


	//   ....[95]....
        /*0428*/ 	.word	0x000110f0


	//   ....[96]....
        /*042c*/ 	.word	0x00011180


	//   ....[97]....
        /*0430*/ 	.word	0x00011200


	//   ....[98]....
        /*0434*/ 	.word	0x00011280


	//   ....[99]....
        /*0438*/ 	.word	0x00011330


	//   ....[100]....
        /*043c*/ 	.word	0x000113b0


	//   ....[101]....
        /*0440*/ 	.word	0x00011450


	//   ....[102]....
        /*0444*/ 	.word	0x000114d0


	//   ....[103]....
        /*0448*/ 	.word	0x00011560


	//   ....[104]....
        /*044c*/ 	.word	0x00011690


	//   ....[105]....
        /*0450*/ 	.word	0x00011770


	//   ....[106]....
        /*0454*/ 	.word	0x000119b0


	//   ....[107]....
        /*0458*/ 	.word	0x00011a00


	//   ....[108]....
        /*045c*/ 	.word	0x00011bc0


	//   ....[109]....
        /*0460*/ 	.word	0x00011c10


	//   ....[110]....
        /*0464*/ 	.word	0x00011dd0


	//   ....[111]....
        /*0468*/ 	.word	0x00011e20


	//   ....[112]....
        /*046c*/ 	.word	0x00011f00


	//   ....[113]....
        /*0470*/ 	.word	0x00011fa0


	//   ....[114]....
        /*0474*/ 	.word	0x00012000


	//   ....[115]....
        /*0478*/ 	.word	0x000120a0


	//   ....[116]....
        /*047c*/ 	.word	0x00012100


	//   ....[117]....
        /*0480*/ 	.word	0x000121a0


	//   ....[118]....
        /*0484*/ 	.word	0x00012200


	//   ....[119]....
        /*0488*/ 	.word	0x000122a0


	//   ....[120]....
        /*048c*/ 	.word	0x00012380


	//   ....[121]....
        /*0490*/ 	.word	0x00012440


	//   ....[122]....
        /*0494*/ 	.word	0x00012540


	//   ....[123]....
        /*0498*/ 	.word	0x00012650


	//   ....[124]....
        /*049c*/ 	.word	0x00012760


	//   ....[125]....
        /*04a0*/ 	.word	0x00012840


	//   ....[126]....
        /*04a4*/ 	.word	0x00012950


	//   ....[127]....
        /*04a8*/ 	.word	0x00012a30


	//   ....[128]....
        /*04ac*/ 	.word	0x00012ac0


	//   ....[129]....
        /*04b0*/ 	.word	0x00012be0


	//----- nvinfo : EIATTR_REG_RECONFIG
	.align		4
.L_948:
        /*04b4*/ 	.byte	0x01, 0x54
	.zero		2


	//----- nvinfo : EIATTR_SYSCALL_OFFSETS
	.align		4
        /*04b8*/ 	.byte	0x04, 0x46
        /*04ba*/ 	.short	(.L_950 - .L_949)


	//   ....[0]....
.L_949:
        /*04bc*/ 	.word	0x000037e0


	//   ....[1]....
        /*04c0*/ 	.word	0x0000d5e0


	//   ....[2]....
        /*04c4*/ 	.word	0x0000d730


	//   ....[3]....
        /*04c8*/ 	.word	0x0000d820


	//   ....[4]....
        /*04cc*/ 	.word	0x0000e270


	//----- nvinfo : EIATTR_MBARRIER_INSTR_OFFSETS
	.align		4
.L_950:
        /*04d0*/ 	.byte	0x04, 0x39
        /*04d2*/ 	.short	(.L_952 - .L_951)


	//   ....[0]....
.L_951:
        /*04d4*/ 	.word	0x00000180
        /*04d8*/ 	.word	0x000000ff
        /*04dc*/ 	.word	0x00028c00
        /*04e0*/ 	.short	0x0100
        /*04e2*/ 	.byte	0x08
	.zero		1


	//   ....[1]....
        /*04e4*/ 	.word	0x00000190
        /*04e8*/ 	.word	0x000000ff
        /*04ec*/ 	.word	0x00028c20
        /*04f0*/ 	.short	0x0100
        /*04f2*/ 	.byte	0x08
	.zero		1


	//   ....[2]....
        /*04f4*/ 	.word	0x00000240
        /*04f8*/ 	.word	0x000000ff
        /*04fc*/ 	.word	0x00028c30
        /*0500*/ 	.short	0x0100
        /*0502*/ 	.byte	0x06
	.zero		1


	//   ....[3]....
        /*0504*/ 	.word	0x00000250
        /*0508*/ 	.word	0x000000ff
        /*050c*/ 	.word	0x00028c40
        /*0510*/ 	.short	0x0100
        /*0512*/ 	.byte	0x06
	.zero		1


	//   ....[4]....
        /*0514*/ 	.word	0x00000260
        /*0518*/ 	.word	0x000000ff
        /*051c*/ 	.word	0x00028c38
        /*0520*/ 	.short	0x0100
        /*0522*/ 	.byte	0x06
	.zero		1


	//   ....[5]....
        /*0524*/ 	.word	0x00000270
        /*0528*/ 	.word	0x000000ff
        /*052c*/ 	.word	0x00028c48
        /*0530*/ 	.short	0x0100
        /*0532*/ 	.byte	0x06
	.zero		1


	//   ....[6]....
        /*0534*/ 	.word	0x000003a0
        /*0538*/ 	.word	0x000000ff
        /*053c*/ 	.word	0x00028c50
        /*0540*/ 	.short	0x0100
        /*0542*/ 	.byte	0x08
	.zero		1


	//   ....[7]....
        /*0544*/ 	.word	0x000003b0
        /*0548*/ 	.word	0x000000ff
        /*054c*/ 	.word	0x00028c60
        /*0550*/ 	.short	0x0100
        /*0552*/ 	.byte	0x08
	.zero		1


	//   ....[8]....
        /*0554*/ 	.word	0x000003c0
        /*0558*/ 	.word	0x000000ff
        /*055c*/ 	.word	0x00028c58
        /*0560*/ 	.short	0x0100
        /*0562*/ 	.byte	0x08
	.zero		1


	//   ....[9]....
        /*0564*/ 	.word	0x000003d0
        /*0568*/ 	.word	0x000000ff
        /*056c*/ 	.word	0x00028c68
        /*0570*/ 	.short	0x0100
        /*0572*/ 	.byte	0x08
	.zero		1


	//   ....[10]....
        /*0574*/ 	.word	0x000004c0
        /*0578*/ 	.word	0x000000ff
        /*057c*/ 	.word	0x00028c70
        /*0580*/ 	.short	0x0100
        /*0582*/ 	.byte	0x06
	.zero		1


	//   ....[11]....
        /*0584*/ 	.word	0x000004d0
        /*0588*/ 	.word	0x000000ff
        /*058c*/ 	.word	0x00028c80
        /*0590*/ 	.short	0x0100
        /*0592*/ 	.byte	0x06
	.zero		1


	//   ....[12]....
        /*0594*/ 	.word	0x000004e0
        /*0598*/ 	.word	0x000000ff
        /*059c*/ 	.word	0x00028c78
        /*05a0*/ 	.short	0x0100
        /*05a2*/ 	.byte	0x06
	.zero		1


	//   ....[13]....
        /*05a4*/ 	.word	0x000004f0
        /*05a8*/ 	.word	0x000000ff
        /*05ac*/ 	.word	0x00028c88
        /*05b0*/ 	.short	0x0100
        /*05b2*/ 	.byte	0x06
	.zero		1


	//   ....[14]....
        /*05b4*/ 	.word	0x00000620
        /*05b8*/ 	.word	0x000000ff
        /*05bc*/ 	.word	0x00028c90
        /*05c0*/ 	.short	0x0100
        /*05c2*/ 	.byte	0x08
	.zero		1


	//   ....[15]....
        /*05c4*/ 	.word	0x00000630
        /*05c8*/ 	.word	0x000000ff
        /*05cc*/ 	.word	0x00028ca0
        /*05d0*/ 	.short	0x0100
        /*05d2*/ 	.byte	0x08
	.zero		1


	//   ....[16]....
        /*05d4*/ 	.word	0x00000640
        /*05d8*/ 	.word	0x000000ff
        /*05dc*/ 	.word	0x00028c98
        /*05e0*/ 	.short	0x0100
        /*05e2*/ 	.byte	0x08
	.zero		1


	//   ....[17]....
        /*05e4*/ 	.word	0x00000650
        /*05e8*/ 	.word	0x000000ff
        /*05ec*/ 	.word	0x00028ca8
        /*05f0*/ 	.short	0x0100
        /*05f2*/ 	.byte	0x08
	.zero		1


	//   ....[18]....
        /*05f4*/ 	.word	0x00000790
        /*05f8*/ 	.word	0x000000ff
        /*05fc*/ 	.word	0x00028cb0
        /*0600*/ 	.short	0x0100
        /*0602*/ 	.byte	0x08
	.zero		1


	//   ....[19]....
        /*0604*/ 	.word	0x000007a0
        /*0608*/ 	.word	0x000000ff
        /*060c*/ 	.word	0x00028cc0
        /*0610*/ 	.short	0x0100
        /*0612*/ 	.byte	0x08
	.zero		1


	//   ....[20]....
        /*0614*/ 	.word	0x000007b0
        /*0618*/ 	.word	0x000000ff
        /*061c*/ 	.word	0x00028cb8
        /*0620*/ 	.short	0x0100
        /*0622*/ 	.byte	0x08
	.zero		1


	//   ....[21]....
        /*0624*/ 	.word	0x000007c0
        /*0628*/ 	.word	0x000000ff
        /*062c*/ 	.word	0x00028cc8
        /*0630*/ 	.short	0x0100
        /*0632*/ 	.byte	0x08
	.zero		1


	//   ....[22]....
        /*0634*/ 	.word	0x00001940
        /*0638*/ 	.word	0x000000ff
        /*063c*/ 	.word	0x00028c50
        /*0640*/ 	.short	0x010a
        /*0642*/ 	.byte	0x15
	.zero		1


	//   ....[23]....
        /*0644*/ 	.word	0x00001bf0
        /*0648*/ 	.word	0x000000ff
        /*064c*/ 	.word	0x00000000
        /*0650*/ 	.short	0x0101
        /*0652*/ 	.byte	0x06
	.zero		1


	//   ....[24]....
        /*0654*/ 	.word	0x00002540
        /*0658*/ 	.word	0x000000ff
        /*065c*/ 	.word	0x00028c50
        /*0660*/ 	.short	0x010a
        /*0662*/ 	.byte	0x15
	.zero		1


	//   ....[25]....
        /*0664*/ 	.word	0x00002580
        /*0668*/ 	.word	0x000000ff
        /*066c*/ 	.word	0x00028c50
        /*0670*/ 	.short	0x010a
        /*0672*/ 	.byte	0x15
	.zero		1


	//   ....[26]....
        /*0674*/ 	.word	0x00002760
        /*0678*/ 	.word	0x000000ff
        /*067c*/ 	.word	0x00000000
        /*0680*/ 	.short	0x0101
        /*0682*/ 	.byte	0x06
	.zero		1


	//   ....[27]....
        /*0684*/ 	.word	0x00003860
        /*0688*/ 	.word	0x000000ff
        /*068c*/ 	.word	0x00028c00
        /*0690*/ 	.short	0x010a
        /*0692*/ 	.byte	0x2a
	.zero		1


	//   ....[28]....
        /*0694*/ 	.word	0x000038e0
        /*0698*/ 	.word	0x00000007
        /*069c*/ 	.word	0x00028c30
        /*06a0*/ 	.short	0x010a
        /*06a2*/ 	.byte	0x3f
	.zero		1


	//   ....[29]....
        /*06a4*/ 	.word	0x00003920
        /*06a8*/ 	.word	0x00000007
        /*06ac*/ 	.word	0x00028c30
        /*06b0*/ 	.short	0x010a
        /*06b2*/ 	.byte	0x3f
	.zero		1


	//   ....[30]....
        /*06b4*/ 	.word	0x00004480
        /*06b8*/ 	.word	0x000000ff
        /*06bc*/ 	.word	0x00000000
        /*06c0*/ 	.short	0x0101
        /*06c2*/ 	.byte	0x06
	.zero		1


	//   ....[31]....
        /*06c4*/ 	.word	0x00004f90
        /*06c8*/ 	.word	0x00000007
        /*06cc*/ 	.word	0x00028c50
        /*06d0*/ 	.short	0x010a
        /*06d2*/ 	.byte	0x3f
	.zero		1


	//   ....[32]....
        /*06d4*/ 	.word	0x00004fd0
        /*06d8*/ 	.word	0x00000007
        /*06dc*/ 	.word	0x00028c50
        /*06e0*/ 	.short	0x010a
        /*06e2*/ 	.byte	0x3f
	.zero		1


	//   ....[33]....
        /*06e4*/ 	.word	0x000052e0
        /*06e8*/ 	.word	0x000000ff
        /*06ec*/ 	.word	0x00000000
        /*06f0*/ 	.short	0x0101
        /*06f2*/ 	.byte	0x06
	.zero		1


	//   ....[34]....
        /*06f4*/ 	.word	0x00005460
        /*06f8*/ 	.word	0x000000ff
        /*06fc*/ 	.word	0x00028c30
        /*0700*/ 	.short	0x010a
        /*0702*/ 	.byte	0x17
	.zero		1


	//   ....[35]....
        /*0704*/ 	.word	0x000054a0
        /*0708*/ 	.word	0x000000ff
        /*070c*/ 	.word	0x00028c30
        /*0710*/ 	.short	0x010a
        /*0712*/ 	.byte	0x17
	.zero		1


	//   ....[36]....
        /*0714*/ 	.word	0x00005a40
        /*0718*/ 	.word	0x000000ff
        /*071c*/ 	.word	0x00000000
        /*0720*/ 	.short	0x0101
        /*0722*/ 	.byte	0x06
	.zero		1


	//   ....[37]....
        /*0724*/ 	.word	0x000072d0
        /*0728*/ 	.word	0x000000ff
        /*072c*/ 	.word	0x00028c50
        /*0730*/ 	.short	0x010a
        /*0732*/ 	.byte	0x17
	.zero		1


	//   ....[38]....
        /*0734*/ 	.word	0x00007310
        /*0738*/ 	.word	0x000000ff
        /*073c*/ 	.word	0x00028c50
        /*0740*/ 	.short	0x010a
        /*0742*/ 	.byte	0x17
	.zero		1


	//   ....[39]....
        /*0744*/ 	.word	0x000075d0
        /*0748*/ 	.word	0x000000ff
        /*074c*/ 	.word	0x00000000
        /*0750*/ 	.short	0x0101
        /*0752*/ 	.byte	0x17
	.zero		1


	//   ....[40]....
        /*0754*/ 	.word	0x00007700
        /*0758*/ 	.word	0x000000ff
        /*075c*/ 	.word	0x00028c30
        /*0760*/ 	.short	0x010a
        /*0762*/ 	.byte	0x16
	.zero		1


	//   ....[41]....
        /*0764*/ 	.word	0x00007740
        /*0768*/ 	.word	0x000000ff
        /*076c*/ 	.word	0x00028c30
        /*0770*/ 	.short	0x010a
        /*0772*/ 	.byte	0x16
	.zero		1


	//   ....[42]....
        /*0774*/ 	.word	0x00007b40
        /*0778*/ 	.word	0x000000ff
        /*077c*/ 	.word	0x00000000
        /*0780*/ 	.short	0x0101
        /*0782*/ 	.byte	0x06
	.zero		1


	//   ....[43]....
        /*0784*/ 	.word	0x00008ff0
        /*0788*/ 	.word	0x000000ff
        /*078c*/ 	.word	0x00028c50
        /*0790*/ 	.short	0x010a
        /*0792*/ 	.byte	0x16
	.zero		1


	//   ....[44]....
        /*0794*/ 	.word	0x00009030
        /*0798*/ 	.word	0x000000ff
        /*079c*/ 	.word	0x00028c50
        /*07a0*/ 	.short	0x010a
        /*07a2*/ 	.byte	0x16
	.zero		1


	//   ....[45]....
        /*07a4*/ 	.word	0x000092e0
        /*07a8*/ 	.word	0x000000ff
        /*07ac*/ 	.word	0x00000000
        /*07b0*/ 	.short	0x0101
        /*07b2*/ 	.byte	0x16
	.zero		1


	//   ....[46]....
        /*07b4*/ 	.word	0x0000b7c0
        /*07b8*/ 	.word	0x000000ff
        /*07bc*/ 	.word	0x00000000
        /*07c0*/ 	.short	0x0101
        /*07c2*/ 	.byte	0x05
	.zero		1


	//   ....[47]....
        /*07c4*/ 	.word	0x0000dc20
        /*07c8*/ 	.word	0x00000019
        /*07cc*/ 	.word	0x00028c40
        /*07d0*/ 	.short	0x010a
        /*07d2*/ 	.byte	0x3f
	.zero		1


	//   ....[48]....
        /*07d4*/ 	.word	0x0000e050
        /*07d8*/ 	.word	0x00000019
        /*07dc*/ 	.word	0x00028c30
        /*07e0*/ 	.short	0x0107
        /*07e2*/ 	.byte	0x3f
	.zero		1


	//   ....[49]....
        /*07e4*/ 	.word	0x0000e120
        /*07e8*/ 	.word	0x00000019
        /*07ec*/ 	.word	0x00028c30
        /*07f0*/ 	.short	0x0101
        /*07f2*/ 	.byte	0x3f
	.zero		1


	//   ....[50]....
        /*07f4*/ 	.word	0x0000e820
        /*07f8*/ 	.word	0x00000011
        /*07fc*/ 	.word	0x00028c00
        /*0800*/ 	.short	0x0107
        /*0802*/ 	.byte	0x3f
	.zero		1


	//   ....[51]....
        /*0804*/ 	.word	0x0000e910
        /*0808*/ 	.word	0x00000011
        /*080c*/ 	.word	0x00028c00
        /*0810*/ 	.short	0x0101
        /*0812*/ 	.byte	0x3f
	.zero		1


	//   ....[52]....
        /*0814*/ 	.word	0x0000e930
        /*0818*/ 	.word	0x00000011
        /*081c*/ 	.word	0x00028c20
        /*0820*/ 	.short	0x010a
        /*0822*/ 	.byte	0x3f
	.zero		1


	//   ....[53]....
        /*0824*/ 	.word	0x0000e9c0
        /*0828*/ 	.word	0x00000019
        /*082c*/ 	.word	0x00028c60
        /*0830*/ 	.short	0x010a
        /*0832*/ 	.byte	0x3f
	.zero		1


	//   ....[54]....
        /*0834*/ 	.word	0x0000f220
        /*0838*/ 	.word	0x00000019
        /*083c*/ 	.word	0x00028c50
        /*0840*/ 	.short	0x0107
        /*0842*/ 	.byte	0x3f
	.zero		1


	//   ....[55]....
        /*0844*/ 	.word	0x0000f2f0
        /*0848*/ 	.word	0x00000019
        /*084c*/ 	.word	0x00028c50
        /*0850*/ 	.short	0x0101
        /*0852*/ 	.byte	0x3f
	.zero		1


	//   ....[56]....
        /*0854*/ 	.word	0x0000f620
        /*0858*/ 	.word	0x00000008
        /*085c*/ 	.word	0x00028c40
        /*0860*/ 	.short	0x010a
        /*0862*/ 	.byte	0x3f
	.zero		1


	//   ....[57]....
        /*0864*/ 	.word	0x0000f950
        /*0868*/ 	.word	0x00000008
        /*086c*/ 	.word	0x00028c30
        /*0870*/ 	.short	0x0107
        /*0872*/ 	.byte	0x3f
	.zero		1


	//   ....[58]....
        /*0874*/ 	.word	0x0000fa10
        /*0878*/ 	.word	0x00000008
        /*087c*/ 	.word	0x00028c30
        /*0880*/ 	.short	0x0101
        /*0882*/ 	.byte	0x3f
	.zero		1


	//   ....[59]....
        /*0884*/ 	.word	0x0000fa40
        /*0888*/ 	.word	0x00000008
        /*088c*/ 	.word	0x00028c60
        /*0890*/ 	.short	0x010a
        /*0892*/ 	.byte	0x3f
	.zero		1


	//   ....[60]....
        /*0894*/ 	.word	0x000100a0
        /*0898*/ 	.word	0x00000008
        /*089c*/ 	.word	0x00028c50
        /*08a0*/ 	.short	0x0107
        /*08a2*/ 	.byte	0x3f
	.zero		1


	//   ....[61]....
        /*08a4*/ 	.word	0x00010160
        /*08a8*/ 	.word	0x00000008
        /*08ac*/ 	.word	0x00028c50
        /*08b0*/ 	.short	0x0101
        /*08b2*/ 	.byte	0x3f
	.zero		1


	//   ....[62]....
        /*08b4*/ 	.word	0x00010540
        /*08b8*/ 	.word	0x00000007
        /*08bc*/ 	.word	0x00028c20
        /*08c0*/ 	.short	0x010a
        /*08c2*/ 	.byte	0x3f
	.zero		1


	//   ....[63]....
        /*08c4*/ 	.word	0x000106c0
        /*08c8*/ 	.word	0x00000005
        /*08cc*/ 	.word	0x00028c40
        /*08d0*/ 	.short	0x010a
        /*08d2*/ 	.byte	0x3f
	.zero		1


	//   ....[64]....
        /*08d4*/ 	.word	0x00010760
        /*08d8*/ 	.word	0x00000003
        /*08dc*/ 	.word	0x00028c40
        /*08e0*/ 	.short	0x010a
        /*08e2*/ 	.byte	0x3f
	.zero		1


	//   ....[65]....
        /*08e4*/ 	.word	0x000107a0
        /*08e8*/ 	.word	0x00000005
        /*08ec*/ 	.word	0x00028c60
        /*08f0*/ 	.short	0x010a
        /*08f2*/ 	.byte	0x3f
	.zero		1


	//   ....[66]....
        /*08f4*/ 	.word	0x000107e0
        /*08f8*/ 	.word	0x00000003
        /*08fc*/ 	.word	0x00028c60
        /*0900*/ 	.short	0x010a
        /*0902*/ 	.byte	0x3f
	.zero		1


	//   ....[67]....
        /*0904*/ 	.word	0x00010850
        /*0908*/ 	.word	0x00000003
        /*090c*/ 	.word	0x00028c50
        /*0910*/ 	.short	0x010a
        /*0912*/ 	.byte	0x3f
	.zero		1


	//   ....[68]....
        /*0914*/ 	.word	0x000108b0
        /*0918*/ 	.word	0x00000003
        /*091c*/ 	.word	0x00028c50
        /*0920*/ 	.short	0x010a
        /*0922*/ 	.byte	0x3f
	.zero		1


	//   ....[69]....
        /*0924*/ 	.word	0x00010910
        /*0928*/ 	.word	0x00000003
        /*092c*/ 	.word	0x00028c00
        /*0930*/ 	.short	0x010a
        /*0932*/ 	.byte	0x3f
	.zero		1


	//   ....[70]....
        /*0934*/ 	.word	0x00010960
        /*0938*/ 	.word	0x00000007
        /*093c*/ 	.word	0x00028c30
        /*0940*/ 	.short	0x010a
        /*0942*/ 	.byte	0x3f
	.zero		1


	//   ....[71]....
        /*0944*/ 	.word	0x000109b0
        /*0948*/ 	.word	0x00000007
        /*094c*/ 	.word	0x00028c50
        /*0950*/ 	.short	0x010a
        /*0952*/ 	.byte	0x3f
	.zero		1


	//   ....[72]....
        /*0954*/ 	.word	0x00010a10
        /*0958*/ 	.word	0x00000006
        /*095c*/ 	.word	0x00028c30
        /*0960*/ 	.short	0x010a
        /*0962*/ 	.byte	0x3f
	.zero		1


	//   ....[73]....
        /*0964*/ 	.word	0x00010a70
        /*0968*/ 	.word	0x00000008
        /*096c*/ 	.word	0x00028c50
        /*0970*/ 	.short	0x010a
        /*0972*/ 	.byte	0x3f
	.zero		1


	//   ....[74]....
        /*0974*/ 	.word	0x00010ad0
        /*0978*/ 	.word	0x00000006
        /*097c*/ 	.word	0x00028c30
        /*0980*/ 	.short	0x010a
        /*0982*/ 	.byte	0x3f
	.zero		1


	//   ....[75]....
        /*0984*/ 	.word	0x00010b30
        /*0988*/ 	.word	0x00000008
        /*098c*/ 	.word	0x00028c50
        /*0990*/ 	.short	0x010a
        /*0992*/ 	.byte	0x3f
	.zero		1


	//   ....[76]....
        /*0994*/ 	.word	0x00010c30
        /*0998*/ 	.word	0x00000019
        /*099c*/ 	.word	0x00028c40
        /*09a0*/ 	.short	0x010a
        /*09a2*/ 	.byte	0x3f
	.zero		1


	//   ....[77]....
        /*09a4*/ 	.word	0x00011590
        /*09a8*/ 	.word	0x00000011
        /*09ac*/ 	.word	0x00028c20
        /*09b0*/ 	.short	0x010a
        /*09b2*/ 	.byte	0x3f
	.zero		1


	//   ....[78]....
        /*09b4*/ 	.word	0x000115e0
        /*09b8*/ 	.word	0x00000019
        /*09bc*/ 	.word	0x00028c60
        /*09c0*/ 	.short	0x010a
        /*09c2*/ 	.byte	0x3f
	.zero		1


	//   ....[79]....
        /*09c4*/ 	.word	0x00011e50
        /*09c8*/ 	.word	0x00000008
        /*09cc*/ 	.word	0x00028c40
        /*09d0*/ 	.short	0x010a
        /*09d2*/ 	.byte	0x3f
	.zero		1


	//   ....[80]....
        /*09d4*/ 	.word	0x000122d0
        /*09d8*/ 	.word	0x00000008
        /*09dc*/ 	.word	0x00028c60
        /*09e0*/ 	.short	0x010a
        /*09e2*/ 	.byte	0x3f
	.zero		1


	//   ....[81]....
        /*09e4*/ 	.word	0x00012b00
        /*09e8*/ 	.word	0x00000007
        /*09ec*/ 	.word	0x00028c20
        /*09f0*/ 	.short	0x010a
        /*09f2*/ 	.byte	0x3f
	.zero		1


	//   ....[82]....
        /*09f4*/ 	.word	0x00012ca0
        /*09f8*/ 	.word	0x00000005
        /*09fc*/ 	.word	0x00028c40
        /*0a00*/ 	.short	0x010a
        /*0a02*/ 	.byte	0x3f
	.zero		1


	//   ....[83]....
        /*0a04*/ 	.word	0x00012cf0
        /*0a08*/ 	.word	0x00000003
        /*0a0c*/ 	.word	0x00028c40
        /*0a10*/ 	.short	0x010a
        /*0a12*/ 	.byte	0x3f
	.zero		1


	//   ....[84]....
        /*0a14*/ 	.word	0x00012d40
        /*0a18*/ 	.word	0x00000005
        /*0a1c*/ 	.word	0x00028c60
        /*0a20*/ 	.short	0x010a
        /*0a22*/ 	.byte	0x3f
	.zero		1


	//----- nvinfo : EIATTR_NUM_MBARRIERS
	.align		4
.L_952:
        /*0a24*/ 	.byte	0x03, 0x38
        /*0a26*/ 	.short	0x0016


	//----- nvinfo : EIATTR_EXIT_INSTR_OFFSETS
	.align		4
        /*0a28*/ 	.byte	0x04, 0x1c
        /*0a2a*/ 	.short	(.L_954 - .L_953)


	//   ....[0]....
.L_953:
        /*0a2c*/ 	.word	0x00000930


	//   ....[1]....
        /*0a30*/ 	.word	0x0000c8b0


	//   ....[2]....
        /*0a34*/ 	.word	0x00010830


	//----- nvinfo : EIATTR_MAX_THREADS
	.align		4
.L_954:
        /*0a38*/ 	.byte	0x04, 0x05
        /*0a3a*/ 	.short	(.L_956 - .L_955)
.L_955:
        /*0a3c*/ 	.word	0x00000180
        /*0a40*/ 	.word	0x00000001
        /*0a44*/ 	.word	0x00000001


	//----- nvinfo : EIATTR_CRS_STACK_SIZE
	.align		4
.L_956:
        /*0a48*/ 	.byte	0x04, 0x1e
        /*0a4a*/ 	.short	(.L_958 - .L_957)
.L_957:
        /*0a4c*/ 	.word	0x00000000


	//----- nvinfo : EIATTR_CBANK_PARAM_SIZE
	.align		4
.L_958:
        /*0a50*/ 	.byte	0x03, 0x19
        /*0a52*/ 	.short	0x0af0


	//----- nvinfo : EIATTR_PARAM_CBANK
	.align		4
        /*0a54*/ 	.byte	0x04, 0x0a
        /*0a56*/ 	.short	(.L_960 - .L_959)
	.align		4
.L_959:
        /*0a58*/ 	.word	index@(.nv.constant0._ZN7cutlass13device_kernelIN5flash11enable_sm90INS1_16FlashAttnFwdSm90INS1_25CollectiveMainloopFwdSm90ILi2EN4cute5tupleIJNS5_1CILi1EEES8_S8_EEENS6_IJNS7_ILi64EEESA_SA_EEELi512ENS_10bfloat16_tEfNS_4arch4Sm90ELb1ELb0ELb1ELb0ELb1ELb0ELb0ELb0ELb0ELb1ELb0ELb0EEENS1_21CollectiveEpilogueFwdINS6_IJSA_NS7_ILi512EEESA_EEES9_SC_SE_Li256ELb0ELb1ELb0ELb0EEENS1_30DynamicPersistentTileSchedulerILi256ELi128ELb0ELb1ELb1EEEEEEEEEvNT_6ParamsE)
        /*0a5c*/ 	.short	0x0210
        /*0a5e*/ 	.short	0x0af0


	//----- nvinfo : EIATTR_SW_WAR
	.align		4
.L_960:
        /*0a60*/ 	.byte	0x04, 0x36
        /*0a62*/ 	.short	(.L_962 - .L_961)
.L_961:
        /*0a64*/ 	.word	0x00000008
.L_962:


//--------------------- .nv.info._ZN7cutlass13device_kernelIN5flash11enable_sm90INS1_16FlashAttnFwdSm90INS1_25CollectiveMainloopFwdSm90ILi2EN4cute5tupleIJNS5_1CILi1EEES8_S8_EEENS6_IJNS7_ILi64EEESA_SA_EEELi512ENS_10bfloat16_tEfNS_4arch4Sm90ELb1ELb0ELb1ELb0ELb1ELb0ELb1ELb0ELb0ELb1ELb0ELb0EEENS1_21CollectiveEpilogueFwdINS6_IJSA_NS7_ILi512EEESA_EEES9_SC_SE_Li256ELb0ELb1ELb0ELb0EEENS1_30DynamicPersistentTileSchedulerILi256ELi128ELb0ELb1ELb1EEEEEEEEEvNT_6ParamsE --------------------------
	.section	.nv.info._ZN7cutlass13device_kernelIN5flash11enable_sm90INS1_16FlashAttnFwdSm90INS1_25CollectiveMainloopFwdSm90ILi2EN4cute5tupleIJNS5_1CILi1EEES8_S8_EEENS6_IJNS7_ILi64EEESA_SA_EEELi512ENS_10bfloat16_tEfNS_4arch4Sm90ELb1ELb0ELb1ELb0ELb1ELb0ELb1ELb0ELb0ELb1ELb0ELb0EEENS1_21CollectiveEpilogueFwdINS6_IJSA_NS7_ILi512EEESA_EEES9_SC_SE_Li256ELb0ELb1ELb0ELb0EEENS1_30DynamicPersistentTileSchedulerILi256ELi128ELb0ELb1ELb1EEEEEEEEEvNT_6ParamsE,"",@"SHT_CUDA_INFO"
	.sectionflags	@""
	.align	4


	//----- nvinfo : EIATTR_CUDA_API_VERSION
	.align		4
        /*0000*/ 	.byte	0x04, 0x37
        /*0002*/ 	.short	(.L_964 - .L_963)
.L_963:
        /*0004*/ 	.word	0x00000082


	//----- nvinfo : EIATTR_KPARAM_INFO
	.align		4
.L_964:
        /*0008*/ 	.byte	0x04, 0x17
        /*000a*/ 	.short	(.L_966 - .L_965)
.L_965:
        /*000c*/ 	.word	0x00000000
        /*0010*/ 	.short	0x0000
        /*0012*/ 	.short	0x0070
        /*0014*/ 	.byte	0x00, 0xf0, 0x01, 0x2e


	//----- nvinfo : EIATTR_SPARSE_MMA_MASK
	.align		4
.L_966:
        /*0018*/ 	.byte	0x03, 0x50
        /*001a*/ 	.short	0x0000


	//----- nvinfo : EIATTR_MAXREG_COUNT
	.align		4
        /*001c*/ 	.byte	0x03, 0x1b
        /*001e*/ 	.short	0x00a8


	//----- nvinfo : EIATTR_NUM_BARRIERS
	.align		4
        /*0020*/ 	.byte	0x02, 0x4c
        /*0022*/ 	.byte	0x10
	.zero		1


	//----- nvinfo : EIATTR_EXTERNS
	.align		4
        /*0024*/ 	.byte	0x04, 0x0f
        /*0026*/ 	.short	(.L_968 - .L_967)


	//   ....[0]....
	.align		4
.L_967:
        /*0028*/ 	.word	index@(__assertfail)


	//----- nvinfo : EIATTR_ANNOTATIONS
	.align		4
.L_968:
        /*002c*/ 	.byte	0x04, 0x55
        /*002e*/ 	.short	(.L_970 - .L_969)


	//   ....[0]....
.L_969:
        /*0030*/ 	.word	0x00000001
        /*0034*/ 	.byte	0xe0, 0x05, 0x01, 0x00, 0x01, 0x00, 0x00, 0x00, 0xe0, 0x06, 0x01, 0x00, 0x01, 0x00, 0x00, 0x00
        /*0044*/ 	.byte	0x20, 0x0e, 0x01, 0x00, 0x01, 0x00, 0x00, 0x00, 0x50, 0x0e, 0x01, 0x00, 0x01, 0x00, 0x00, 0x00
        /*0054*/ 	.byte	0x40, 0x1c, 0x01, 0x00, 0x01, 0x00, 0x00, 0x00, 0x50, 0x1c, 0x01, 0x00, 0x01, 0x00, 0x00, 0x00
        /*0064*/ 	.byte	0xb0, 0x2a, 0x01, 0x00, 0x01, 0x00, 0x00, 0x00, 0xc0, 0x2a, 0x01, 0x00, 0x01, 0x00, 0x00, 0x00
        /*0074*/ 	.byte	0x40, 0x33, 0x01, 0x00, 0x01, 0x00, 0x00, 0x00, 0x60, 0x33, 0x01, 0x00, 0x01, 0x00, 0x00, 0x00
        /*0084*/ 	.byte	0xa0, 0x34, 0x01, 0x00, 0x01, 0x00, 0x00, 0x00, 0xc0, 0x34, 0x01, 0x00, 0x01, 0x00, 0x00, 0x00
        /*0094*/ 	.byte	0xb0, 0x4f, 0x01, 0x00


	//----- nvinfo : EIATTR_MERCURY_ISA_VERSION
	.align		4
.L_970:
        /*0098*/ 	.byte	0x03, 0x5f
        /*009a*/ 	.short	0x0101


	//----- nvinfo : EIATTR_INT_WARP_WIDE_INSTR_OFFSETS
	.align		4
        /*009c*/ 	.byte	0x04, 0x31
        /*009e*/ 	.short	(.L_972 - .L_971)


	//   ....[0]....
.L_971:
        /*00a0*/ 	.word	0x000000c0


	//   ....[1]....
        /*00a4*/ 	.word	0x000000d0


	//   ....[2]....
        /*00a8*/ 	.word	0x000000e0


	//   ....[3]....
        /*00ac*/ 	.word	0x00000180


	//   ....[4]....
        /*00b0*/ 	.word	0x00011360


	//   ....[5]....
        /*00b4*/ 	.word	0x000113f0


	//   ....[6]....
        /*00b8*/ 	.word	0x00014d40


	//   ....[7]....
        /*00bc*/ 	.word	0x00014dd0


	//----- nvinfo : EIATTR_COOP_GROUP_MASK_REGIDS
	.align		4
.L_972:
        /*00c0*/ 	.byte	0x04, 0x29
        /*00c2*/ 	.short	(.L_974 - .L_973)


	//   ....[0]....
.L_973:
        /*00c4*/ 	.word	0xffffffff


	//   ....[1]....
        /*00c8*/ 	.word	0xffffffff


	//   ....[2]....
        /*00cc*/ 	.word	0xffffffff


	//   ....[3]....
        /*00d0*/ 	.word	0xffffffff


	//   ....[4]....
        /*00d4*/ 	.word	0xffffffff


	//   ....[5]....
        /*00d8*/ 	.word	0xffffffff


	//   ....[6]....
        /*00dc*/ 	.word	0xffffffff


	//   ....[7]....
        /*00e0*/ 	.word	0xffffffff


	//   ....[8]....
        /*00e4*/ 	.word	0xffffffff


	//   ....[9]....
        /*00e8*/ 	.word	0xffffffff


	//   ....[10]....
        /*00ec*/ 	.word	0xffffffff


	//   ....[11]....
        /*00f0*/ 	.word	0xffffffff


	//   ....[12]....
        /*00f4*/ 	.word	0xffffffff


	//   ....[13]....
        /*00f8*/ 	.word	0xffffffff


	//   ....[14]....
        /*00fc*/ 	.word	0xffffffff


	//   ....[15]....
        /*0100*/ 	.word	0xffffffff


	//   ....[16]....
        /*0104*/ 	.word	0xffffffff


	//   ....[17]....
        /*0108*/ 	.word	0xffffffff


	//   ....[18]....
        /*010c*/ 	.word	0xffffffff


	//   ....[19]....
        /*0110*/ 	.word	0xffffffff


	//   ....[20]....
        /*0114*/ 	.word	0xffffffff


	//   ....[21]....
        /*0118*/ 	.word	0xffffffff


	//   ....[22]....
        /*011c*/ 	.word	0xffffffff


	//   ....[23]....
        /*0120*/ 	.word	0xffffffff


	//   ....[24]....
        /*0124*/ 	.word	0xffffffff


	//   ....[25]....
        /*0128*/ 	.word	0xffffffff


	//   ....[26]....
        /*012c*/ 	.word	0xffffffff


	//   ....[27]....
        /*0130*/ 	.word	0xffffffff


	//   ....[28]....
        /*0134*/ 	.word	0xffffffff


	//   ....[29]....
        /*0138*/ 	.word	0xffffffff


	//   ....[30]....
        /*013c*/ 	.word	0xffffffff


	//   ....[31]....
        /*0140*/ 	.word	0xffffffff


	//   ....[32]....
        /*0144*/ 	.word	0xffffffff


	//   ....[33]....
        /*0148*/ 	.word	0xffffffff


	//   ....[34]....
        /*014c*/ 	.word	0xffffffff


	//   ....[35]....
        /*0150*/ 	.word	0xffffffff


	//   ....[36]....
        /*0154*/ 	.word	0xffffffff


	//   ....[37]....
        /*0158*/ 	.word	0xffffffff


	//   ....[38]....
        /*015c*/ 	.word	0xffffffff


	//   ....[39]....
        /*0160*/ 	.word	0xffffffff


	//   ....[40]....
        /*0164*/ 	.word	0xffffffff


	//   ....[41]....
        /*0168*/ 	.word	0xffffffff


	//   ....[42]....
        /*016c*/ 	.word	0xffffffff


	//   ....[43]....
        /*0170*/ 	.word	0xffffffff


	//   ....[44]....
        /*0174*/ 	.word	0xffffffff


	//   ....[45]....
        /*0178*/ 	.word	0xffffffff


	//   ....[46]....
        /*017c*/ 	.word	0xffffffff


	//   ....[47]....
        /*0180*/ 	.word	0xffffffff


	//   ....[48]....
        /*0184*/ 	.word	0xffffffff


	//   ....[49]....
        /*0188*/ 	.word	0xffffffff


	//   ....[50]....
        /*018c*/ 	.word	0xffffffff


	//   ....[51]....
        /*0190*/ 	.word	0xffffffff


	//   ....[52]....
        /*0194*/ 	.word	0xffffffff


	//   ....[53]....
        /*0198*/ 	.word	0xffffffff


	//   ....[54]....
        /*019c*/ 	.word	0xffffffff


	//   ....[55]....
        /*01a0*/ 	.word	0xffffffff


	//   ....[56]....
        /*01a4*/ 	.word	0xffffffff


	//   ....[57]....
        /*01a8*/ 	.word	0xffffffff


	//   ....[58]....
        /*01ac*/ 	.word	0xffffffff


	//   ....[59]....
        /*01b0*/ 	.word	0xffffffff


	//   ....[60]....
        /*01b4*/ 	.word	0xffffffff


	//   ....[61]....
        /*01b8*/ 	.word	0xffffffff


	//   ....[62]....
        /*01bc*/ 	.word	0xffffffff


	//   ....[63]....
        /*01c0*/ 	.word	0xffffffff


	//   ....[64]....
        /*01c4*/ 	.word	0xffffffff


	//   ....[65]....
        /*01c8*/ 	.word	0xffffffff


	//   ....[66]....
        /*01cc*/ 	.word	0xffffffff


	//   ....[67]....
        /*01d0*/ 	.word	0xffffffff


	//   ....[68]....
        /*01d4*/ 	.word	0xffffffff


	//   ....[69]....
        /*01d8*/ 	.word	0xffffffff


	//   ....[70]....
        /*01dc*/ 	.word	0xffffffff


	//   ....[71]....
        /*01e0*/ 	.word	0xffffffff


	//   ....[72]....
        /*01e4*/ 	.word	0xffffffff


	//   ....[73]....
        /*01e8*/ 	.word	0xffffffff


	//   ....[74]....
        /*01ec*/ 	.word	0xffffffff


	//   ....[75]....
        /*01f0*/ 	.word	0xffffffff


	//   ....[76]....
        /*01f4*/ 	.word	0xffffffff


	//   ....[77]....
        /*01f8*/ 	.word	0xffffffff


	//   ....[78]....
        /*01fc*/ 	.word	0xffffffff


	//   ....[79]....
        /*0200*/ 	.word	0xffffffff


	//   ....[80]....
        /*0204*/ 	.word	0xffffffff


	//   ....[81]....
        /*0208*/ 	.word	0xffffffff


	//   ....[82]....
        /*020c*/ 	.word	0xffffffff


	//   ....[83]....
        /*0210*/ 	.word	0xffffffff


	//   ....[84]....
        /*0214*/ 	.word	0xffffffff


	//   ....[85]....
        /*0218*/ 	.word	0xffffffff


	//   ....[86]....
        /*021c*/ 	.word	0xffffffff


	//   ....[87]....
        /*0220*/ 	.word	0xffffffff


	//   ....[88]....
        /*0224*/ 	.word	0xffffffff


	//   ....[89]....
        /*0228*/ 	.word	0xffffffff


	//   ....[90]....
        /*022c*/ 	.word	0xffffffff


	//   ....[91]....
        /*0230*/ 	.word	0xffffffff


	//   ....[92]....
        /*0234*/ 	.word	0xffffffff


	//   ....[93]....
        /*0238*/ 	.word	0xffffffff


	//   ....[94]....
        /*023c*/ 	.word	0xffffffff


	//   ....[95]....
        /*0240*/ 	.word	0xffffffff


	//   ....[96]....
        /*0244*/ 	.word	0xffffffff


	//   ....[97]....
        /*0248*/ 	.word	0xffffffff


	//   ....[98]....
        /*024c*/ 	.word	0x0500000f


	//   ....[99]....
        /*0250*/ 	.word	0x0500000f


	//   ....[100]....
        /*0254*/ 	.word	0x0500000f


	//   ....[101]....
        /*0258*/ 	.word	0x0500000f


	//   ....[102]....
        /*025c*/ 	.word	0x0500000f


	//   ....[103]....
        /*0260*/ 	.word	0x0500000f


	//   ....[104]....
        /*0264*/ 	.word	0x0500000f


	//   ....[105]....
        /*0268*/ 	.word	0x0500000f


	//   ....[106]....
        /*026c*/ 	.word	0x0500000f


	//   ....[107]....
        /*0270*/ 	.word	0x0500000f


	//   ....[108]....
        /*0274*/ 	.word	0x0500000f


	//   ....[109]....
        /*0278*/ 	.word	0x0500000f


	//   ....[110]....
        /*027c*/ 	.word	0x0500000f


	//   ....[111]....
        /*0280*/ 	.word	0x0500000f


	//   ....[112]....
        /*0284*/ 	.word	0x0500000f


	//   ....[113]....
        /*0288*/ 	.word	0x0500000f


	//   ....[114]....
        /*028c*/ 	.word	0x0500000f


	//   ....[115]....
        /*0290*/ 	.word	0x0500000f


	//   ....[116]....
        /*0294*/ 	.word	0x0500000f


	//   ....[117]....
        /*0298*/ 	.word	0x0500000f


	//   ....[118]....
        /*029c*/ 	.word	0x0500000f


	//   ....[119]....
        /*02a0*/ 	.word	0x0500000f


	//   ....[120]....
        /*02a4*/ 	.word	0x0500000f


	//   ....[121]....
        /*02a8*/ 	.word	0x0500000f


	//   ....[122]....
        /*02ac*/ 	.word	0x0500000f


	//   ....[123]....
        /*02b0*/ 	.word	0x0500000f


	//   ....[124]....
        /*02b4*/ 	.word	0x0500000f


	//   ....[125]....
        /*02b8*/ 	.word	0x0500000f


	//   ....[126]....
        /*02bc*/ 	.word	0x0500000f


	//   ....[127]....
        /*02c0*/ 	.word	0x0500000f


	//   ....[128]....
        /*02c4*/ 	.word	0x0500000f


	//   ....[129]....
        /*02c8*/ 	.word	0x0500000f


	//   ....[130]....
        /*02cc*/ 	.word	0x0500000f


	//   ....[131]....
        /*02d0*/ 	.word	0x0500000f


	//   ....[132]....
        /*02d4*/ 	.word	0x0500000f


	//   ....[133]....
        /*02d8*/ 	.word	0x0500000f


	//   ....[134]....
        /*02dc*/ 	.word	0x0500000f


	//   ....[135]....
        /*02e0*/ 	.word	0x0500000f


	//   ....[136]....
        /*02e4*/ 	.word	0x0500000f


	//   ....[137]....
        /*02e8*/ 	.word	0x0500000f


	//   ....[138]....
        /*02ec*/ 	.word	0x0500000f


	//   ....[139]....
        /*02f0*/ 	.word	0x0500000f


	//   ....[140]....
        /*02f4*/ 	.word	0x0500000f


	//   ....[141]....
        /*02f8*/ 	.word	0x0500000f


	//   ....[142]....
        /*02fc*/ 	.word	0x0500000f


	//   ....[143]....
        /*0300*/ 	.word	0x0500000f


	//   ....[144]....
        /*0304*/ 	.word	0x0500000f


	//   ....[145]....
        /*0308*/ 	.word	0x0500000f


	//   ....[146]....
        /*030c*/ 	.word	0x0500000f


	//   ....[147]....
        /*0310*/ 	.word	0x0500000f


	//   ....[148]....
        /*0314*/ 	.word	0x0500000f


	//----- nvinfo : EIATTR_COOP_GROUP_INSTR_OFFSETS
	.align		4
.L_974:
        /*0318*/ 	.byte	0x04, 0x28
        /*031a*/ 	.short	(.L_976 - .L_975)


	//   ....[0]....
.L_975:
        /*031c*/ 	.word	0x00000080


	//   ....[1]....
        /*0320*/ 	.word	0x00000090


	//   ....[2]....
        /*0324*/ 	.word	0x000002b0


	//   ....[3]....
        /*0328*/ 	.word	0x00000410


	//   ....[4]....
        /*032c*/ 	.word	0x00000530


	//   ....[5]....
        /*0330*/ 	.word	0x00000690


	//   ....[6]....
        /*0334*/ 	.word	0x00001860


	//   ....[7]....
        /*0338*/ 	.word	0x000035b0


	//   ....[8]....
        /*033c*/ 	.word	0x00004540


	//   ....[9]....
        /*0340*/ 	.word	0x00005450


	//   ....[10]....
        /*0344*/ 	.word	0x00005490


	//   ....[11]....
        /*0348*/ 	.word	0x000058f0


	//   ....[12]....
        /*034c*/ 	.word	0x00005a30


	//   ....[13]....
        /*0350*/ 	.word	0x00005d80


	//   ....[14]....
        /*0354*/ 	.word	0x00005e40


	//   ....[15]....
        /*0358*/ 	.word	0x00006660


	//   ....[16]....
        /*035c*/ 	.word	0x000073f0


	//   ....[17]....
        /*0360*/ 	.word	0x00008280


	//   ....[18]....
        /*0364*/ 	.word	0x000082a0


	//   ....[19]....
        /*0368*/ 	.word	0x00008720


	//   ....[20]....
        /*036c*/ 	.word	0x00008860


	//   ....[21]....
        /*0370*/ 	.word	0x00008bf0


	//   ....[22]....
        /*0374*/ 	.word	0x00008c70


	//   ....[23]....
        /*0378*/ 	.word	0x00009db0


	//   ....[24]....
        /*037c*/ 	.word	0x0000aa90


	//   ....[25]....
        /*0380*/ 	.word	0x0000ba70


	//   ....[26]....
        /*0384*/ 	.word	0x0000bae0


	//   ....[27]....
        /*0388*/ 	.word	0x0000be20


	//   ....[28]....
        /*038c*/ 	.word	0x0000bfe0


	//   ....[29]....
        /*0390*/ 	.word	0x0000cf30


	//   ....[30]....
        /*0394*/ 	.word	0x0000d000


	//   ....[31]....
        /*0398*/ 	.word	0x0000d030


	//   ....[32]....
        /*039c*/ 	.word	0x0000d090


	//   ....[33]....
        /*03a0*/ 	.word	0x0000d0b0


	//   ....[34]....
        /*03a4*/ 	.word	0x0000e2b0


	//   ....[35]....
        /*03a8*/ 	.word	0x0000edf0


	//   ....[36]....
        /*03ac*/ 	.word	0x0000ee20


	//   ....[37]....
        /*03b0*/ 	.word	0x0000ee50


	//   ....[38]....
        /*03b4*/ 	.word	0x0000ee70


	//   ....[39]....
        /*03b8*/ 	.word	0x0000f4b0


	//   ....[40]....
        /*03bc*/ 	.word	0x0000f4d0


	//   ....[41]....
        /*03c0*/ 	.word	0x0000f700


	//   ....[42]....
        /*03c4*/ 	.word	0x0000f720


	//   ....[43]....
        /*03c8*/ 	.word	0x000100a0


	//   ....[44]....
        /*03cc*/ 	.word	0x000100c0


	//   ....[45]....
        /*03d0*/ 	.word	0x00010300


	//   ....[46]....
        /*03d4*/ 	.word	0x00010320


	//   ....[47]....
        /*03d8*/ 	.word	0x00010610


	//   ....[48]....
        /*03dc*/ 	.word	0x00011e00


	//   ....[49]....
        /*03e0*/ 	.word	0x00011e20


	//   ....[50]....
        /*03e4*/ 	.word	0x00011e40


	//   ....[51]....
        /*03e8*/ 	.word	0x00011e90


	//   ....[52]....
        /*03ec*/ 	.word	0x00011ec0


	//   ....[53]....
        /*03f0*/ 	.word	0x00011f10


	//   ....[54]....
        /*03f4*/ 	.word	0x00011f40


	//   ....[55]....
        /*03f8*/ 	.word	0x00011f50


	//   ....[56]....
        /*03fc*/ 	.word	0x00012610


	//   ....[57]....
        /*0400*/ 	.word	0x00012640


	//   ....[58]....
        /*0404*/ 	.word	0x00012690


	//   ....[59]....
        /*0408*/ 	.word	0x00012700


	//   ....[60]....
        /*040c*/ 	.word	0x00012720


	//   ....[61]....
        /*0410*/ 	.word	0x000127a0


	//   ....[62]....
        /*0414*/ 	.word	0x000127c0


	//   ....[63]....
        /*0418*/ 	.word	0x000127e0


	//   ....[64]....
        /*041c*/ 	.word	0x00012de0


	//   ....[65]....
        /*0420*/ 	.word	0x00012e10


	//   ....[66]....
        /*0424*/ 	.word	0x00012e70


	//   ....[67]....
        /*0428*/ 	.word	0x00012f60


	//   ....[68]....
        /*042c*/ 	.word	0x00012f80


	//   ....[69]....
        /*0430*/ 	.word	0x00013080


	//   ....[70]....
        /*0434*/ 	.word	0x00013090


	//   ....[71]....
        /*0438*/ 	.word	0x000130c0


	//   ....[72]....
        /*043c*/ 	.word	0x00013690


	//   ....[73]....
        /*0440*/ 	.word	0x000136c0


	//   ....[74]....
        /*0444*/ 	.word	0x000136f0


	//   ....[75]....
        /*0448*/ 	.word	0x00013750


	//   ....[76]....
        /*044c*/ 	.word	0x000138a0


	//   ....[77]....
        /*0450*/ 	.word	0x000138c0


	//   ....[78]....
        /*0454*/ 	.word	0x000138d0


	//   ....[79]....
        /*0458*/ 	.word	0x00013a20


	//   ....[80]....
        /*045c*/ 	.word	0x000142a0


	//   ....[81]....
        /*0460*/ 	.word	0x000142c0


	//   ....[82]....
        /*0464*/ 	.word	0x00014310


	//   ....[83]....
        /*0468*/ 	.word	0x00014320


	//   ....[84]....
        /*046c*/ 	.word	0x00014360


	//   ....[85]....
        /*0470*/ 	.word	0x00014370


	//   ....[86]....
        /*0474*/ 	.word	0x00014380


	//   ....[87]....
        /*0478*/ 	.word	0x000143c0


	//   ....[88]....
        /*047c*/ 	.word	0x000146e0


	//   ....[89]....
        /*0480*/ 	.word	0x00014720


	//   ....[90]....
        /*0484*/ 	.word	0x00014740


	//   ....[91]....
        /*0488*/ 	.word	0x000147b0


	//   ....[92]....
        /*048c*/ 	.word	0x000147d0


	//   ....[93]....
        /*0490*/ 	.word	0x000147f0


	//   ....[94]....
        /*0494*/ 	.word	0x00014890


	//   ....[95]....
        /*0498*/ 	.word	0x000148b0


	//   ....[96]....
        /*049c*/ 	.word	0x00014ef0


	//   ....[97]....
        /*04a0*/ 	.word	0x000150d0


	//   ....[98]....
        /*04a4*/ 	.word	0x00015650


	//   ....[99]....
        /*04a8*/ 	.word	0x00015730


	//   ....[100]....
        /*04ac*/ 	.word	0x000157d0


	//   ....[101]....
        /*04b0*/ 	.word	0x00015830


	//   ....[102]....
        /*04b4*/ 	.word	0x000158f0


	//   ....[103]....
        /*04b8*/ 	.word	0x00015960


	//   ....[104]....
        /*04bc*/ 	.word	0x00015a30


	//   ....[105]....
        /*04c0*/ 	.word	0x00015a90


	//   ....[106]....
        /*04c4*/ 	.word	0x00015b40


	//   ....[107]....
        /*04c8*/ 	.word	0x00015bf0


	//   ....[108]....
        /*04cc*/ 	.word	0x00015c70


	//   ....[109]....
        /*04d0*/ 	.word	0x00015cd0


	//   ....[110]....
        /*04d4*/ 	.word	0x00015db0


	//   ....[111]....
        /*04d8*/ 	.word	0x00015e20


	//   ....[112]....
        /*04dc*/ 	.word	0x00015f00


	//   ....[113]....
        /*04e0*/ 	.word	0x00015f60


	//   ....[114]....
        /*04e4*/ 	.word	0x00016010


	//   ....[115]....
        /*04e8*/ 	.word	0x000160a0


	//   ....[116]....
        /*04ec*/ 	.word	0x00016150


	//   ....[117]....
        /*04f0*/ 	.word	0x00016250


	//   ....[118]....
        /*04f4*/ 	.word	0x00016340


	//   ....[119]....
        /*04f8*/ 	.word	0x000164f0


	//   ....[120]....
        /*04fc*/ 	.word	0x00016540


	//   ....[121]....
        /*0500*/ 	.word	0x00016650


	//   ....[122]....
        /*0504*/ 	.word	0x00016730


	//   ....[123]....
        /*0508*/ 	.word	0x000168a0


	//   ....[124]....
        /*050c*/ 	.word	0x000169a0


	//   ....[125]....
        /*0510*/ 	.word	0x00016bc0


	//   ....[126]....
        /*0514*/ 	.word	0x00016c10


	//   ....[127]....
        /*0518*/ 	.word	0x00016dd0


	//   ....[128]....
        /*051c*/ 	.word	0x00016e20


	//   ....[129]....
        /*0520*/ 	.word	0x00016fe0


	//   ....[130]....
        /*0524*/ 	.word	0x00017030


	//   ....[131]....
        /*0528*/ 	.word	0x00017110


	//   ....[132]....
        /*052c*/ 	.word	0x000171b0


	//   ....[133]....
        /*0530*/ 	.word	0x00017210


	//   ....[134]....
        /*0534*/ 	.word	0x000172c0


	//   ....[135]....
        /*0538*/ 	.word	0x00017320


	//   ....[136]....
        /*053c*/ 	.word	0x000173d0


	//   ....[137]....
        /*0540*/ 	.word	0x00017430


	//   ....[138]....
        /*0544*/ 	.word	0x000174e0


	//   ....[139]....
        /*0548*/ 	.word	0x000175d0


	//   ....[140]....
        /*054c*/ 	.word	0x000176b0


	//   ....[141]....
        /*0550*/ 	.word	0x00017790


	//   ....[142]....
        /*0554*/ 	.word	0x000178a0


	//   ....[143]....
        /*0558*/ 	.word	0x000179c0


	//   ....[144]....
        /*055c*/ 	.word	0x00017aa0


	//   ....[145]....
        /*0560*/ 	.word	0x00017bb0


	//   ....[146]....
        /*0564*/ 	.word	0x00017c90


	//   ....[147]....
        /*0568*/ 	.word	0x00017d20


	//   ....[148]....
        /*056c*/ 	.word	0x00017e40


	//----- nvinfo : EIATTR_REG_RECONFIG
	.align		4
.L_976:
        /*0570*/ 	.byte	0x01, 0x54
	.zero		2


	//----- nvinfo : EIATTR_SYSCALL_OFFSETS
	.align		4
        /*0574*/ 	.byte	0x04, 0x46
        /*0576*/ 	.short	(.L_978 - .L_977)


	//   ....[0]....
.L_977:
        /*0578*/ 	.word	0x00003760


	//   ....[1]....
        /*057c*/ 	.word	0x00011550


	//   ....[2]....
        /*0580*/ 	.word	0x000116a0


	//   ....[3]....
        /*0584*/ 	.word	0x00011790


	//   ....[4]....
        /*0588*/ 	.word	0x00012250


	//   ....[5]....
        /*058c*/ 	.word	0x00012a90


	//----- nvinfo : EIATTR_MBARRIER_INSTR_OFFSETS
	.align		4
.L_978:
        /*0590*/ 	.byte	0x04, 0x39
        /*0592*/ 	.short	(.L_980 - .L_979)


	//   ....[0]....
.L_979:
        /*0594*/ 	.word	0x00000190
        /*0598*/ 	.word	0x000000ff
        /*059c*/ 	.word	0x00038800
        /*05a0*/ 	.short	0x0100
        /*05a2*/ 	.byte	0x08
	.zero		1


	//   ....[1]....
        /*05a4*/ 	.word	0x000001a0
        /*05a8*/ 	.word	0x000000ff
        /*05ac*/ 	.word	0x00038810
        /*05b0*/ 	.short	0x0100
        /*05b2*/ 	.byte	0x08
	.zero		1


	//   ....[2]....
        /*05b4*/ 	.word	0x000001b0
        /*05b8*/ 	.word	0x000000ff
        /*05bc*/ 	.word	0x00038820
        /*05c0*/ 	.short	0x0100
        /*05c2*/ 	.byte	0x08
	.zero		1


	//   ....[3]....
        /*05c4*/ 	.word	0x00000260
        /*05c8*/ 	.word	0x000000ff
        /*05cc*/ 	.word	0x00038830
        /*05d0*/ 	.short	0x0100
        /*05d2*/ 	.byte	0x06
	.zero		1


	//   ....[4]....
        /*05d4*/ 	.word	0x00000270
        /*05d8*/ 	.word	0x000000ff
        /*05dc*/ 	.word	0x00038840
        /*05e0*/ 	.short	0x0100
        /*05e2*/ 	.byte	0x06
	.zero		1


	//   ....[5]....
        /*05e4*/ 	.word	0x00000280
        /*05e8*/ 	.word	0x000000ff
        /*05ec*/ 	.word	0x00038838
        /*05f0*/ 	.short	0x0100
        /*05f2*/ 	.byte	0x06
	.zero		1


	//   ....[6]....
        /*05f4*/ 	.word	0x00000290
        /*05f8*/ 	.word	0x000000ff
        /*05fc*/ 	.word	0x00038848
        /*0600*/ 	.short	0x0100
        /*0602*/ 	.byte	0x06
	.zero		1


	//   ....[7]....
        /*0604*/ 	.word	0x000003c0
        /*0608*/ 	.word	0x000000ff
        /*060c*/ 	.word	0x00038850
        /*0610*/ 	.short	0x0100
        /*0612*/ 	.byte	0x08
	.zero		1


	//   ....[8]....
        /*0614*/ 	.word	0x000003d0
        /*0618*/ 	.word	0x000000ff
        /*061c*/ 	.word	0x00038860
        /*0620*/ 	.short	0x0100
        /*0622*/ 	.byte	0x08
	.zero		1


	//   ....[9]....
        /*0624*/ 	.word	0x000003e0
        /*0628*/ 	.word	0x000000ff
        /*062c*/ 	.word	0x00038858
        /*0630*/ 	.short	0x0100
        /*0632*/ 	.byte	0x08
	.zero		1


	//   ....[10]....
        /*0634*/ 	.word	0x000003f0
        /*0638*/ 	.word	0x000000ff
        /*063c*/ 	.word	0x00038868
        /*0640*/ 	.short	0x0100
        /*0642*/ 	.byte	0x08
	.zero		1


	//   ....[11]....
        /*0644*/ 	.word	0x000004e0
        /*0648*/ 	.word	0x000000ff
        /*064c*/ 	.word	0x00038870
        /*0650*/ 	.short	0x0100
        /*0652*/ 	.byte	0x06
	.zero		1


	//   ....[12]....
        /*0654*/ 	.word	0x000004f0
        /*0658*/ 	.word	0x000000ff
        /*065c*/ 	.word	0x00038880
        /*0660*/ 	.short	0x0100
        /*0662*/ 	.byte	0x06
	.zero		1


	//   ....[13]....
        /*0664*/ 	.word	0x00000500
        /*0668*/ 	.word	0x000000ff
        /*066c*/ 	.word	0x00038878
        /*0670*/ 	.short	0x0100
        /*0672*/ 	.byte	0x06
	.zero		1


	//   ....[14]....
        /*0674*/ 	.word	0x00000510
        /*0678*/ 	.word	0x000000ff
        /*067c*/ 	.word	0x00038888
        /*0680*/ 	.short	0x0100
        /*0682*/ 	.byte	0x06
	.zero		1


	//   ....[15]....
        /*0684*/ 	.word	0x00000640
        /*0688*/ 	.word	0x000000ff
        /*068c*/ 	.word	0x00038890
        /*0690*/ 	.short	0x0100
        /*0692*/ 	.byte	0x08
	.zero		1


	//   ....[16]....
        /*0694*/ 	.word	0x00000650
        /*0698*/ 	.word	0x000000ff
        /*069c*/ 	.word	0x000388a0
        /*06a0*/ 	.short	0x0100
        /*06a2*/ 	.byte	0x08
	.zero		1


	//   ....[17]....
        /*06a4*/ 	.word	0x00000660
        /*06a8*/ 	.word	0x000000ff
        /*06ac*/ 	.word	0x00038898
        /*06b0*/ 	.short	0x0100
        /*06b2*/ 	.byte	0x08
	.zero		1


	//   ....[18]....
        /*06b4*/ 	.word	0x00000670
        /*06b8*/ 	.word	0x000000ff
        /*06bc*/ 	.word	0x000388a8
        /*06c0*/ 	.short	0x0100
        /*06c2*/ 	.byte	0x08
	.zero		1


	//   ....[19]....
        /*06c4*/ 	.word	0x000007b0
        /*06c8*/ 	.word	0x000000ff
        /*06cc*/ 	.word	0x000388b0
        /*06d0*/ 	.short	0x0100
        /*06d2*/ 	.byte	0x08
	.zero		1


	//   ....[20]....
        /*06d4*/ 	.word	0x000007c0
        /*06d8*/ 	.word	0x000000ff
        /*06dc*/ 	.word	0x000388c0
        /*06e0*/ 	.short	0x0100
        /*06e2*/ 	.byte	0x08
	.zero		1


	//   ....[21]....
        /*06e4*/ 	.word	0x000007d0
        /*06e8*/ 	.word	0x000000ff
        /*06ec*/ 	.word	0x000388b8
        /*06f0*/ 	.short	0x0100
        /*06f2*/ 	.byte	0x08
	.zero		1


	//   ....[22]....
        /*06f4*/ 	.word	0x000007e0
        /*06f8*/ 	.word	0x000000ff
        /*06fc*/ 	.word	0x000388c8
        /*0700*/ 	.short	0x0100
        /*0702*/ 	.byte	0x08
	.zero		1


	//   ....[23]....
        /*0704*/ 	.word	0x00001c30
        /*0708*/ 	.word	0x00000000
        /*070c*/ 	.word	0x00000000
        /*0710*/ 	.short	0x0101
        /*0712*/ 	.byte	0x3f
	.zero		1


	//   ....[24]....
        /*0714*/ 	.word	0x00002730
        /*0718*/ 	.word	0x00000000
        /*071c*/ 	.word	0x00000000
        /*0720*/ 	.short	0x0101
        /*0722*/ 	.byte	0x3f
	.zero		1


	//   ....[25]....
        /*0724*/ 	.word	0x000037e0
        /*0728*/ 	.word	0x00000011
        /*072c*/ 	.word	0x00038800
        /*0730*/ 	.short	0x010a
        /*0732*/ 	.byte	0x3f
	.zero		1


	//   ....[26]....
        /*0734*/ 	.word	0x00003840
        /*0738*/ 	.word	0x00000009
        /*073c*/ 	.word	0x00038830
        /*0740*/ 	.short	0x010a
        /*0742*/ 	.byte	0x3f
	.zero		1


	//   ....[27]....
        /*0744*/ 	.word	0x000038b0
        /*0748*/ 	.word	0x00000009
        /*074c*/ 	.word	0x00038830
        /*0750*/ 	.short	0x010a
        /*0752*/ 	.byte	0x3f
	.zero		1


	//   ....[28]....
        /*0754*/ 	.word	0x00003b30
        /*0758*/ 	.word	0x00000011
        /*075c*/ 	.word	0x00038810
        /*0760*/ 	.short	0x010a
        /*0762*/ 	.byte	0x3f
	.zero		1


	//   ....[29]....
        /*0764*/ 	.word	0x00003b70
        /*0768*/ 	.word	0x00000009
        /*076c*/ 	.word	0x00038850
        /*0770*/ 	.short	0x010a
        /*0772*/ 	.byte	0x3f
	.zero		1


	//   ....[30]....
        /*0774*/ 	.word	0x00003c40
        /*0778*/ 	.word	0x00000009
        /*077c*/ 	.word	0x00038850
        /*0780*/ 	.short	0x010a
        /*0782*/ 	.byte	0x3f
	.zero		1


	//   ....[31]....
        /*0784*/ 	.word	0x00006060
        /*0788*/ 	.word	0x00000018
        /*078c*/ 	.word	0x00000000
        /*0790*/ 	.short	0x0101
        /*0792*/ 	.byte	0x3f
	.zero		1


	//   ....[32]....
        /*0794*/ 	.word	0x00006790
        /*0798*/ 	.word	0x0000000a
        /*079c*/ 	.word	0x00000000
        /*07a0*/ 	.short	0x0101
        /*07a2*/ 	.byte	0x3f
	.zero		1


	//   ....[33]....
        /*07a4*/ 	.word	0x000068f0
        /*07a8*/ 	.word	0x00000009
        /*07ac*/ 	.word	0x00038830
        /*07b0*/ 	.short	0x010a
        /*07b2*/ 	.byte	0x3f
	.zero		1


	//   ....[34]....
        /*07b4*/ 	.word	0x00006940
        /*07b8*/ 	.word	0x00000009
        /*07bc*/ 	.word	0x00038830
        /*07c0*/ 	.short	0x010a
        /*07c2*/ 	.byte	0x3f
	.zero		1


	//   ....[35]....
        /*07c4*/ 	.word	0x00006ac0
        /*07c8*/ 	.word	0x00000009
        /*07cc*/ 	.word	0x00038850
        /*07d0*/ 	.short	0x010a
        /*07d2*/ 	.byte	0x3f
	.zero		1


	//   ....[36]....
        /*07d4*/ 	.word	0x00006b10
        /*07d8*/ 	.word	0x00000009
        /*07dc*/ 	.word	0x00038850
        /*07e0*/ 	.short	0x010a
        /*07e2*/ 	.byte	0x3f
	.zero		1


	//   ....[37]....
        /*07e4*/ 	.word	0x00008ec0
        /*07e8*/ 	.word	0x00000098
        /*07ec*/ 	.word	0x00000000
        /*07f0*/ 	.short	0x0101
        /*07f2*/ 	.byte	0x3f
	.zero		1


	//   ....[38]....
        /*07f4*/ 	.word	0x00009e60
        /*07f8*/ 	.word	0x0000000a
        /*07fc*/ 	.word	0x00000000
        /*0800*/ 	.short	0x0101
        /*0802*/ 	.byte	0x3f
	.zero		1


	//   ....[39]....
        /*0804*/ 	.word	0x00009f90
        /*0808*/ 	.word	0x00000009
        /*080c*/ 	.word	0x00038830
        /*0810*/ 	.short	0x010a
        /*0812*/ 	.byte	0x3f
	.zero		1


	//   ....[40]....
        /*0814*/ 	.word	0x00009fe0
        /*0818*/ 	.word	0x00000009
        /*081c*/ 	.word	0x00038830
        /*0820*/ 	.short	0x010a
        /*0822*/ 	.byte	0x3f
	.zero		1


	//   ....[41]....
        /*0824*/ 	.word	0x0000a160
        /*0828*/ 	.word	0x00000009
        /*082c*/ 	.word	0x00038850
        /*0830*/ 	.short	0x010a
        /*0832*/ 	.byte	0x3f
	.zero		1


	//   ....[42]....
        /*0834*/ 	.word	0x0000a1b0
        /*0838*/ 	.word	0x00000009
        /*083c*/ 	.word	0x00038850
        /*0840*/ 	.short	0x010a
        /*0842*/ 	.byte	0x3f
	.zero		1


	//   ....[43]....
        /*0844*/ 	.word	0x0000bed0
        /*0848*/ 	.word	0x00000098
        /*084c*/ 	.word	0x00000000
        /*0850*/ 	.short	0x0101
        /*0852*/ 	.byte	0x3f
	.zero		1


	//   ....[44]....
        /*0854*/ 	.word	0x0000cfe0
        /*0858*/ 	.word	0x0000000a
        /*085c*/ 	.word	0x00000000
        /*0860*/ 	.short	0x0101
        /*0862*/ 	.byte	0x3f
	.zero		1


	//   ....[45]....
        /*0864*/ 	.word	0x0000f4a0
        /*0868*/ 	.word	0x00000000
        /*086c*/ 	.word	0x00000000
        /*0870*/ 	.short	0x0101
        /*0872*/ 	.byte	0x3f
	.zero		1


	//   ....[46]....
        /*0874*/ 	.word	0x00011bb0
        /*0878*/ 	.word	0x0000001b
        /*087c*/ 	.word	0x00038840
        /*0880*/ 	.short	0x010a
        /*0882*/ 	.byte	0x3f
	.zero		1


	//   ....[47]....
        /*0884*/ 	.word	0x00012020
        /*0888*/ 	.word	0x0000001b
        /*088c*/ 	.word	0x00038830
        /*0890*/ 	.short	0x0107
        /*0892*/ 	.byte	0x3f
	.zero		1


	//   ....[48]....
        /*0894*/ 	.word	0x000120e0
        /*0898*/ 	.word	0x0000001b
        /*089c*/ 	.word	0x00038830
        /*08a0*/ 	.short	0x0101
        /*08a2*/ 	.byte	0x3f
	.zero		1


	//   ....[49]....
        /*08a4*/ 	.word	0x000128d0
        /*08a8*/ 	.word	0x00000011
        /*08ac*/ 	.word	0x00038800
        /*08b0*/ 	.short	0x0107
        /*08b2*/ 	.byte	0x3f
	.zero		1


	//   ....[50]....
        /*08b4*/ 	.word	0x00012960
        /*08b8*/ 	.word	0x00000011
        /*08bc*/ 	.word	0x00038800
        /*08c0*/ 	.short	0x0101
        /*08c2*/ 	.byte	0x3f
	.zero		1


	//   ....[51]....
        /*08c4*/ 	.word	0x000132d0
        /*08c8*/ 	.word	0x00000011
        /*08cc*/ 	.word	0x00038810
        /*08d0*/ 	.short	0x0107
        /*08d2*/ 	.byte	0x3f
	.zero		1


	//   ....[52]....
        /*08d4*/ 	.word	0x000133c0
        /*08d8*/ 	.word	0x00000011
        /*08dc*/ 	.word	0x00038810
        /*08e0*/ 	.short	0x0101
        /*08e2*/ 	.byte	0x3f
	.zero		1


	//   ....[53]....
        /*08e4*/ 	.word	0x000133e0
        /*08e8*/ 	.word	0x00000011
        /*08ec*/ 	.word	0x00038820
        /*08f0*/ 	.short	0x010a
        /*08f2*/ 	.byte	0x3f
	.zero		1


	//   ....[54]....
        /*08f4*/ 	.word	0x00013470
        /*08f8*/ 	.word	0x0000001b
        /*08fc*/ 	.word	0x00038860
        /*0900*/ 	.short	0x010a
        /*0902*/ 	.byte	0x3f
	.zero		1


	//   ....[55]....
        /*0904*/ 	.word	0x00013ce0
        /*0908*/ 	.word	0x0000001b
        /*090c*/ 	.word	0x00038850
        /*0910*/ 	.short	0x0107
        /*0912*/ 	.byte	0x3f
	.zero		1


	//   ....[56]....
        /*0914*/ 	.word	0x00013db0
        /*0918*/ 	.word	0x0000001b
        /*091c*/ 	.word	0x00038850
        /*0920*/ 	.short	0x0101
        /*0922*/ 	.byte	0x3f
	.zero		1


	//   ....[57]....
        /*0924*/ 	.word	0x00014100
        /*0928*/ 	.word	0x00000008
        /*092c*/ 	.word	0x00038840
        /*0930*/ 	.short	0x010a
        /*0932*/ 	.byte	0x3f
	.zero		1


	//   ....[58]....
        /*0934*/ 	.word	0x00014440
        /*0938*/ 	.word	0x00000008
        /*093c*/ 	.word	0x00038830
        /*0940*/ 	.short	0x0107
        /*0942*/ 	.byte	0x3f
	.zero		1


	//   ....[59]....
        /*0944*/ 	.word	0x00014500
        /*0948*/ 	.word	0x00000008
        /*094c*/ 	.word	0x00038830
        /*0950*/ 	.short	0x0101
        /*0952*/ 	.byte	0x3f
	.zero		1


	//   ....[60]....
        /*0954*/ 	.word	0x00014530
        /*0958*/ 	.word	0x00000008
        /*095c*/ 	.word	0x00038860
        /*0960*/ 	.short	0x010a
        /*0962*/ 	.byte	0x3f
	.zero		1


	//   ....[61]....
        /*0964*/ 	.word	0x00014bb0
        /*0968*/ 	.word	0x00000008
        /*096c*/ 	.word	0x00038850
        /*0970*/ 	.short	0x0107
        /*0972*/ 	.byte	0x3f
	.zero		1


	//   ....[62]....
        /*0974*/ 	.word	0x00014c70
        /*0978*/ 	.word	0x00000008
        /*097c*/ 	.word	0x00038850
        /*0980*/ 	.short	0x0101
        /*0982*/ 	.byte	0x3f
	.zero		1


	//   ....[63]....
        /*0984*/ 	.word	0x00015050
        /*0988*/ 	.word	0x00000005
        /*098c*/ 	.word	0x00038820
        /*0990*/ 	.short	0x010a
        /*0992*/ 	.byte	0x3f
	.zero		1


	//   ....[64]....
        /*0994*/ 	.word	0x000151d0
        /*0998*/ 	.word	0x00000003
        /*099c*/ 	.word	0x00038840
        /*09a0*/ 	.short	0x010a
        /*09a2*/ 	.byte	0x3f
	.zero		1


	//   ....[65]....
        /*09a4*/ 	.word	0x00015270
        /*09a8*/ 	.word	0x00000005
        /*09ac*/ 	.word	0x00038840
        /*09b0*/ 	.short	0x010a
        /*09b2*/ 	.byte	0x3f
	.zero		1


	//   ....[66]....
        /*09b4*/ 	.word	0x000152b0
        /*09b8*/ 	.word	0x00000003
        /*09bc*/ 	.word	0x00038860
        /*09c0*/ 	.short	0x010a
        /*09c2*/ 	.byte	0x3f
	.zero		1


	//   ....[67]....
        /*09c4*/ 	.word	0x000152f0
        /*09c8*/ 	.word	0x00000005
        /*09cc*/ 	.word	0x00038860
        /*09d0*/ 	.short	0x010a
        /*09d2*/ 	.byte	0x3f
	.zero		1


	//   ....[68]....
        /*09d4*/ 	.word	0x00015350
        /*09d8*/ 	.word	0x00000011
        /*09dc*/ 	.word	0x00038800
        /*09e0*/ 	.short	0x010a
        /*09e2*/ 	.byte	0x3f
	.zero		1


	//   ....[69]....
        /*09e4*/ 	.word	0x000153a0
        /*09e8*/ 	.word	0x00000009
        /*09ec*/ 	.word	0x00038830
        /*09f0*/ 	.short	0x010a
        /*09f2*/ 	.byte	0x3f
	.zero		1


	//   ....[70]....
        /*09f4*/ 	.word	0x000153f0
        /*09f8*/ 	.word	0x00000011
        /*09fc*/ 	.word	0x00038810
        /*0a00*/ 	.short	0x010a
        /*0a02*/ 	.byte	0x3f
	.zero		1


	//   ....[71]....
        /*0a04*/ 	.word	0x00015440
        /*0a08*/ 	.word	0x00000009
        /*0a0c*/ 	.word	0x00038850
        /*0a10*/ 	.short	0x010a
        /*0a12*/ 	.byte	0x3f
	.zero		1


	//   ....[72]....
        /*0a14*/ 	.word	0x00015490
        /*0a18*/ 	.word	0x00000009
        /*0a1c*/ 	.word	0x00038830
        /*0a20*/ 	.short	0x010a
        /*0a22*/ 	.byte	0x3f
	.zero		1


	//   ....[73]....
        /*0a24*/ 	.word	0x000154e0
        /*0a28*/ 	.word	0x00000009
        /*0a2c*/ 	.word	0x00038850
        /*0a30*/ 	.short	0x010a
        /*0a32*/ 	.byte	0x3f
	.zero		1


	//   ....[74]....
        /*0a34*/ 	.word	0x00015530
        /*0a38*/ 	.word	0x00000009
        /*0a3c*/ 	.word	0x00038830
        /*0a40*/ 	.short	0x010a
        /*0a42*/ 	.byte	0x3f
	.zero		1


	//   ....[75]....
        /*0a44*/ 	.word	0x00015580
        /*0a48*/ 	.word	0x00000009
        /*0a4c*/ 	.word	0x00038850
        /*0a50*/ 	.short	0x010a
        /*0a52*/ 	.byte	0x3f
	.zero		1


	//   ....[76]....
        /*0a54*/ 	.word	0x00015680
        /*0a58*/ 	.word	0x0000001b
        /*0a5c*/ 	.word	0x00038840
        /*0a60*/ 	.short	0x010a
        /*0a62*/ 	.byte	0x3f
	.zero		1


	//   ....[77]....
        /*0a64*/ 	.word	0x000167a0
        /*0a68*/ 	.word	0x00000011
        /*0a6c*/ 	.word	0x00038820
        /*0a70*/ 	.short	0x010a
        /*0a72*/ 	.byte	0x3f
	.zero		1


	//   ....[78]....
        /*0a74*/ 	.word	0x000167f0
        /*0a78*/ 	.word	0x0000001b
        /*0a7c*/ 	.word	0x00038860
        /*0a80*/ 	.short	0x010a
        /*0a82*/ 	.byte	0x3f
	.zero		1


	//   ....[79]....
        /*0a84*/ 	.word	0x00017060
        /*0a88*/ 	.word	0x00000008
        /*0a8c*/ 	.word	0x00038840
        /*0a90*/ 	.short	0x010a
        /*0a92*/ 	.byte	0x3f
	.zero		1


	//   ....[80]....
        /*0a94*/ 	.word	0x00017520
        /*0a98*/ 	.word	0x00000008
        /*0a9c*/ 	.word	0x00038860
        /*0aa0*/ 	.short	0x010a
        /*0aa2*/ 	.byte	0x3f
	.zero		1


	//   ....[81]....
        /*0aa4*/ 	.word	0x00017d60
        /*0aa8*/ 	.word	0x00000005
        /*0aac*/ 	.word	0x00038820
        /*0ab0*/ 	.short	0x010a
        /*0ab2*/ 	.byte	0x3f
	.zero		1


	//   ....[82]....
        /*0ab4*/ 	.word	0x00017f00
        /*0ab8*/ 	.word	0x00000003
        /*0abc*/ 	.word	0x00038840
        /*0ac0*/ 	.short	0x010a
        /*0ac2*/ 	.byte	0x3f
	.zero		1


	//   ....[83]....
        /*0ac4*/ 	.word	0x00017f50
        /*0ac8*/ 	.word	0x00000005
        /*0acc*/ 	.word	0x00038840
        /*0ad0*/ 	.short	0x010a
        /*0ad2*/ 	.byte	0x3f
	.zero		1


	//   ....[84]....
        /*0ad4*/ 	.word	0x00017fa0
        /*0ad8*/ 	.word	0x00000003
        /*0adc*/ 	.word	0x00038860
        /*0ae0*/ 	.short	0x010a
        /*0ae2*/ 	.byte	0x3f
	.zero		1


	//----- nvinfo : EIATTR_NUM_MBARRIERS
	.align		4
.L_980:
        /*0ae4*/ 	.byte	0x03, 0x38
        /*0ae6*/ 	.short	0x0017


	//----- nvinfo : EIATTR_EXIT_INSTR_OFFSETS
	.align		4
        /*0ae8*/ 	.byte	0x04, 0x1c
        /*0aea*/ 	.short	(.L_982 - .L_981)


	//   ....[0]....
.L_981:
        /*0aec*/ 	.word	0x00000960


	//   ....[1]....
        /*0af0*/ 	.word	0x00010580


	//   ....[2]....
        /*0af4*/ 	.word	0x00015340


	//----- nvinfo : EIATTR_MAX_THREADS
	.align		4
.L_982:
        /*0af8*/ 	.byte	0x04, 0x05
        /*0afa*/ 	.short	(.L_984 - .L_983)
.L_983:
        /*0afc*/ 	.word	0x00000180
        /*0b00*/ 	.word	0x00000001
        /*0b04*/ 	.word	0x00000001


	//----- nvinfo : EIATTR_CRS_STACK_SIZE
	.align		4
.L_984:
        /*0b08*/ 	.byte	0x04, 0x1e
        /*0b0a*/ 	.short	(.L_986 - .L_985)
.L_985:
        /*0b0c*/ 	.word	0x00000000


	//----- nvinfo : EIATTR_CBANK_PARAM_SIZE
	.align		4
.L_986:
        /*0b10*/ 	.byte	0x03, 0x19
        /*0b12*/ 	.short	0x0bf0


	//----- nvinfo : EIATTR_PARAM_CBANK
	.align		4
        /*0b14*/ 	.byte	0x04, 0x0a
        /*0b16*/ 	.short	(.L_988 - .L_987)
	.align		4
.L_987:
        /*0b18*/ 	.word	index@(.nv.constant0._ZN7cutlass13device_kernelIN5flash11enable_sm90INS1_16FlashAttnFwdSm90INS1_25CollectiveMainloopFwdSm90ILi2EN4cute5tupleIJNS5_1CILi1EEES8_S8_EEENS6_IJNS7_ILi64EEESA_SA_EEELi512ENS_10bfloat16_tEfNS_4arch4Sm90ELb1ELb0ELb1ELb0ELb1ELb0ELb1ELb0ELb0ELb1ELb0ELb0EEENS1_21CollectiveEpilogueFwdINS6_IJSA_NS7_ILi512EEESA_EEES9_SC_SE_Li256ELb0ELb1ELb0ELb0EEENS1_30DynamicPersistentTileSchedulerILi256ELi128ELb0ELb1ELb1EEEEEEEEEvNT_6ParamsE)
        /*0b1c*/ 	.short	0x0210
        /*0b1e*/ 	.short	0x0bf0


	//----- nvinfo : EIATTR_SW_WAR
	.align		4
.L_988:
        /*0b20*/ 	.byte	0x04, 0x36
        /*0b22*/ 	.short	(.L_990 - .L_989)
.L_989:
        /*0b24*/ 	.word	0x00000008
.L_990:


//--------------------- .nv.info._ZN7cutlass13device_kernelIN5flash11enable_sm90INS1_16FlashAttnFwdSm90INS1_25CollectiveMainloopFwdSm90ILi2EN4cute5tupleIJNS5_1CILi1EEES8_S8_EEENS6_IJNS7_ILi64EEESA_SA_EEELi512ENS_10bfloat16_tEfNS_4arch4Sm90ELb1ELb0ELb1ELb1ELb1ELb0ELb0ELb0ELb0ELb1ELb0ELb0EEENS1_21CollectiveEpilogueFwdINS6_IJSA_NS7_ILi512EEESA_EEES9_SC_SE_Li256ELb1ELb1ELb0ELb0EEENS1_36VarlenDynamicPersistentTileSchedulerILi64ELi64ELi256ELi128ELb0ELb1ELb1ELb1ELb1ELb1EEEEEEEEEvNT_6ParamsE --------------------------
	.section	.nv.info._ZN7cutlass13device_kernelIN5flash11enable_sm90INS1_16FlashAttnFwdSm90INS1_25CollectiveMainloopFwdSm90ILi2EN4cute5tupleIJNS5_1CILi1EEES8_S8_EEENS6_IJNS7_ILi64EEESA_SA_EEELi512ENS_10bfloat16_tEfNS_4arch4Sm90ELb1ELb0ELb1ELb1ELb1ELb0ELb0ELb0ELb0ELb1ELb0ELb0EEENS1_21CollectiveEpilogueFwdINS6_IJSA_NS7_ILi512EEESA_EEES9_SC_SE_Li256ELb1ELb1ELb0ELb0EEENS1_36VarlenDynamicPersistentTileSchedulerILi64ELi64ELi256ELi128ELb0ELb1ELb1ELb1ELb1ELb1EEEEEEEEEvNT_6ParamsE,"",@"SHT_CUDA_INFO"
	.sectionflags	@""
	.align	4


	//----- nvinfo : EIATTR_CUDA_API_VERSION
	.align		4
        /*0000*/ 	.byte	0x04, 0x37
        /*0002*/ 	.short	(.L_992 - .L_991)
.L_991:
        /*0004*/ 	.word	0x00000082


	//----- nvinfo : EIATTR_KPARAM_INFO
	.align		4
.L_992:
        /*0008*/ 	.byte	0x04, 0x17
        /*000a*/ 	.short	(.L_994 - .L_993)
.L_993:
        /*000c*/ 	.word	0x00000000
        /*0010*/ 	.short	0x0000
        /*0012*/ 	.short	0x0070
        /*0014*/ 	.byte	0x00, 0xf0, 0x01, 0x2a


	//----- nvinfo : EIATTR_SPARSE_MMA_MASK
	.align		4
.L_994:
        /*0018*/ 	.byte	0x03, 0x50
        /*001a*/ 	.short	0x0000


	//----- nvinfo : EIATTR_MAXREG_COUNT
	.align		4
        /*001c*/ 	.byte	0x03, 0x1b
        /*001e*/ 	.short	0x00a8


	//----- nvinfo : EIATTR_NUM_BARRIERS
	.align		4
        /*0020*/ 	.byte	0x02, 0x4c
        /*0022*/ 	.byte	0x10
	.zero		1


	//----- nvinfo : EIATTR_EXTERNS
	.align		4
        /*0024*/ 	.byte	0x04, 0x0f
        /*0026*/ 	.short	(.L_996 - .L_995)


	//   ....[0]....
	.align		4
.L_995:
        /*0028*/ 	.word	index@(__assertfail)


	//----- nvinfo : EIATTR_ANNOTATIONS
	.align		4
.L_996:
        /*002c*/ 	.byte	0x04, 0x55
        /*002e*/ 	.short	(.L_998 - .L_997)


	//   ....[0]....
.L_997:
        /* <DEDUP_REMOVED lines=18> */


	//----- nvinfo : EIATTR_MERCURY_ISA_VERSION
	.align		4
.L_998:
        /*0138*/ 	.byte	0x03, 0x5f
        /*013a*/ 	.short	0x0101


	//----- nvinfo : EIATTR_UNUSED_LOAD_BYTE_OFFSET
	.align		4
        /*013c*/ 	.byte	0x04, 0x44
        /*013e*/ 	.short	(.L_1000 - .L_999)


	//   ....[0]....
.L_999:
        /*0140*/ 	.word	0x00000940
        /*0144*/ 	.word	0x0000fff0


	//   ....[1]....
        /*0148*/ 	.word	0x00009f20
        /*014c*/ 	.word	0x0000fff0


	//----- nvinfo : EIATTR_INT_WARP_WIDE_INSTR_OFFSETS
	.align		4
.L_1000:
        /*0150*/ 	.byte	0x04, 0x31
        /*0152*/ 	.short	(.L_1002 - .L_1001)


	//   ....[0]....
.L_1001:
        /*0154*/ 	.word	0x000000c0


	//   ....[1]....
        /*0158*/ 	.word	0x000000d0


	//   ....[2]....
        /*015c*/ 	.word	0x00000170


	//   ....[3]....
        /*0160*/ 	.word	0x0000e1d0


	//   ....[4]....
        /*0164*/ 	.word	0x0000e260


	//   ....[5]....
        /*0168*/ 	.word	0x000116d0


	//   ....[6]....
        /*016c*/ 	.word	0x00011760


	//----- nvinfo : EIATTR_COOP_GROUP_MASK_REGIDS
	.align		4
.L_1002:
        /*0170*/ 	.byte	0x04, 0x29
        /*0172*/ 	.short	(.L_1004 - .L_1003)


	//   ....[0]....
.L_1003:
        /*0174*/ 	.word	0xffffffff


	//   ....[1]....
        /*0178*/ 	.word	0xffffffff


	//   ....[2]....
        /*017c*/ 	.word	0xffffffff


	//   ....[3]....
        /*0180*/ 	.word	0xffffffff


	//   ....[4]....
        /*0184*/ 	.word	0xffffffff


	//   ....[5]....
        /*0188*/ 	.word	0xffffffff


	//   ....[6]....
        /*018c*/ 	.word	0xffffffff


	//   ....[7]....
        /*0190*/ 	.word	0xffffffff


	//   ....[8]....
        /*0194*/ 	.word	0xffffffff


	//   ....[9]....
        /*0198*/ 	.word	0xffffffff


	//   ....[10]....
        /*019c*/ 	.word	0xffffffff


	//   ....[11]....
        /*01a0*/ 	.word	0xffffffff


	//   ....[12]....
        /*01a4*/ 	.word	0xffffffff


	//   ....[13]....
        /*01a8*/ 	.word	0xffffffff


	//   ....[14]....
        /*01ac*/ 	.word	0xffffffff


	//   ....[15]....
        /*01b0*/ 	.word	0xffffffff


	//   ....[16]....
        /*01b4*/ 	.word	0xffffffff


	//   ....[17]....
        /*01b8*/ 	.word	0xffffffff


	//   ....[18]....
        /*01bc*/ 	.word	0xffffffff


	//   ....[19]....
        /*01c0*/ 	.word	0xffffffff


	//   ....[20]....
        /*01c4*/ 	.word	0xffffffff


	//   ....[21]....
        /*01c8*/ 	.word	0xffffffff


	//   ....[22]....
        /*01cc*/ 	.word	0xffffffff


	//   ....[23]....
        /*01d0*/ 	.word	0xffffffff


	//   ....[24]....
        /*01d4*/ 	.word	0xffffffff


	//   ....[25]....
        /*01d8*/ 	.word	0xffffffff


	//   ....[26]....
        /*01dc*/ 	.word	0xffffffff


	//   ....[27]....
        /*01e0*/ 	.word	0xffffffff


	//   ....[28]....
        /*01e4*/ 	.word	0xffffffff


	//   ....[29]....
        /*01e8*/ 	.word	0xffffffff


	//   ....[30]....
        /*01ec*/ 	.word	0xffffffff


	//   ....[31]....
        /*01f0*/ 	.word	0xffffffff


	//   ....[32]....
        /*01f4*/ 	.word	0xffffffff


	//   ....[33]....
        /*01f8*/ 	.word	0xffffffff


	//   ....[34]....
        /*01fc*/ 	.word	0xffffffff


	//   ....[35]....
        /*0200*/ 	.word	0xffffffff


	//   ....[36]....
        /*0204*/ 	.word	0xffffffff


	//   ....[37]....
        /*0208*/ 	.word	0xffffffff


	//   ....[38]....
        /*020c*/ 	.word	0xffffffff


	//   ....[39]....
        /*0210*/ 	.word	0xffffffff


	//   ....[40]....
        /*0214*/ 	.word	0xffffffff


	//   ....[41]....
        /*0218*/ 	.word	0xffffffff


	//   ....[42]....
        /*021c*/ 	.word	0xffffffff


	//   ....[43]....
        /*0220*/ 	.word	0xffffffff


	//   ....[44]....
        /*0224*/ 	.word	0xffffffff


	//   ....[45]....
        /*0228*/ 	.word	0xffffffff


	//   ....[46]....
        /*022c*/ 	.word	0xffffffff


	//   ....[47]....
        /*0230*/ 	.word	0xffffffff


	//   ....[48]....
        /*0234*/ 	.word	0xffffffff


	//   ....[49]....
        /*0238*/ 	.word	0xffffffff


	//   ....[50]....
        /*023c*/ 	.word	0xffffffff


	//   ....[51]....
        /*0240*/ 	.word	0xffffffff


	//   ....[52]....
        /*0244*/ 	.word	0xffffffff


	//   ....[53]....
        /*0248*/ 	.word	0xffffffff


	//   ....[54]....
        /*024c*/ 	.word	0xffffffff


	//   ....[55]....
        /*0250*/ 	.word	0xffffffff


	//   ....[56]....
        /*0254*/ 	.word	0xffffffff


	//   ....[57]....
        /*0258*/ 	.word	0xffffffff


	//   ....[58]....
        /*025c*/ 	.word	0xffffffff


	//   ....[59]....
        /*0260*/ 	.word	0xffffffff


	//   ....[60]....
        /*0264*/ 	.word	0xffffffff


	//   ....[61]....
        /*0268*/ 	.word	0xffffffff


	//   ....[62]....
        /*026c*/ 	.word	0xffffffff


	//   ....[63]....
        /*0270*/ 	.word	0xffffffff


	//   ....[64]....
        /*0274*/ 	.word	0xffffffff


	//   ....[65]....
        /*0278*/ 	.word	0xffffffff


	//   ....[66]....
        /*027c*/ 	.word	0xffffffff


	//   ....[67]....
        /*0280*/ 	.word	0xffffffff


	//   ....[68]....
        /*0284*/ 	.word	0xffffffff


	//   ....[69]....
        /*0288*/ 	.word	0xffffffff


	//   ....[70]....
        /*028c*/ 	.word	0xffffffff


	//   ....[71]....
        /*0290*/ 	.word	0xffffffff


	//   ....[72]....
        /*0294*/ 	.word	0xffffffff


	//   ....[73]....
        /*0298*/ 	.word	0xffffffff


	//   ....[74]....
        /*029c*/ 	.word	0xffffffff


	//   ....[75]....
        /*02a0*/ 	.word	0xffffffff


	//   ....[76]....
        /*02a4*/ 	.word	0xffffffff


	//   ....[77]....
        /*02a8*/ 	.word	0xffffffff


	//   ....[78]....
        /*02ac*/ 	.word	0xffffffff


	//   ....[79]....
        /*02b0*/ 	.word	0xffffffff


	//   ....[80]....
        /*02b4*/ 	.word	0xffffffff


	//   ....[81]....
        /*02b8*/ 	.word	0xffffffff


	//   ....[82]....
        /*02bc*/ 	.word	0xffffffff


	//   ....[83]....
        /*02c0*/ 	.word	0xffffffff


	//   ....[84]....
        /*02c4*/ 	.word	0xffffffff


	//   ....[85]....
        /*02c8*/ 	.word	0xffffffff


	//   ....[86]....
        /*02cc*/ 	.word	0xffffffff


	//   ....[87]....
        /*02d0*/ 	.word	0xffffffff


	//   ....[88]....
        /*02d4*/ 	.word	0xffffffff


	//   ....[89]....
        /*02d8*/ 	.word	0xffffffff


	//   ....[90]....
        /*02dc*/ 	.word	0xffffffff


	//   ....[91]....
        /*02e0*/ 	.word	0xffffffff


	//   ....[92]....
        /*02e4*/ 	.word	0xffffffff


	//   ....[93]....
        /*02e8*/ 	.word	0xffffffff


	//   ....[94]....
        /*02ec*/ 	.word	0xffffffff


	//   ....[95]....
        /*02f0*/ 	.word	0xffffffff


	//   ....[96]....
        /*02f4*/ 	.word	0xffffffff


	//   ....[97]....
        /*02f8*/ 	.word	0xffffffff


	//   ....[98]....
        /*02fc*/ 	.word	0xffffffff


	//   ....[99]....
        /*0300*/ 	.word	0xffffffff


	//   ....[100]....
        /*0304*/ 	.word	0xffffffff


	//   ....[101]....
        /*0308*/ 	.word	0xffffffff


	//   ....[102]....
        /*030c*/ 	.word	0xffffffff


	//   ....[103]....
        /*0310*/ 	.word	0xffffffff


	//   ....[104]....
        /*0314*/ 	.word	0xffffffff


	//   ....[105]....
        /*0318*/ 	.word	0xffffffff


	//   ....[106]....
        /*031c*/ 	.word	0xffffffff


	//   ....[107]....
        /*0320*/ 	.word	0xffffffff


	//   ....[108]....
        /*0324*/ 	.word	0xffffffff


	//   ....[109]....
        /*0328*/ 	.word	0xffffffff


	//   ....[110]....
        /*032c*/ 	.word	0xffffffff


	//   ....[111]....
        /*0330*/ 	.word	0xffffffff


	//   ....[112]....
        /*0334*/ 	.word	0xffffffff


	//   ....[113]....
        /*0338*/ 	.word	0xffffffff


	//   ....[114]....
        /*033c*/ 	.word	0xffffffff


	//   ....[115]....
        /*0340*/ 	.word	0xffffffff


	//   ....[116]....
        /*0344*/ 	.word	0xffffffff


	//   ....[117]....
        /*0348*/ 	.word	0xffffffff


	//   ....[118]....
        /*034c*/ 	.word	0x0500000f


	//   ....[119]....
        /*0350*/ 	.word	0x0500000f


	//   ....[120]....
        /*0354*/ 	.word	0x0500000f


	//   ....[121]....
        /*0358*/ 	.word	0x0500000f


	//   ....[122]....
        /*035c*/ 	.word	0x0500000f


	//   ....[123]....
        /*0360*/ 	.word	0x0500000f


	//   ....[124]....
        /*0364*/ 	.word	0x0500000f


	//   ....[125]....
        /*0368*/ 	.word	0x0500000f


	//   ....[126]....
        /*036c*/ 	.word	0x0500000f


	//   ....[127]....
        /*0370*/ 	.word	0x0500000f


	//   ....[128]....
        /*0374*/ 	.word	0x0500000f


	//   ....[129]....
        /*0378*/ 	.word	0x0500000f


	//   ....[130]....
        /*037c*/ 	.word	0x0500000f


	//   ....[131]....
        /*0380*/ 	.word	0x0500000f


	//   ....[132]....
        /*0384*/ 	.word	0x0500000f


	//   ....[133]....
        /*0388*/ 	.word	0x0500000f


	//   ....[134]....
        /*038c*/ 	.word	0x0500000f


	//   ....[135]....
        /*0390*/ 	.word	0x0500000f


	//   ....[136]....
        /*0394*/ 	.word	0x0500000f


	//   ....[137]....
        /*0398*/ 	.word	0x0500000f


	//   ....[138]....
        /*039c*/ 	.word	0x0500000f


	//   ....[139]....
        /*03a0*/ 	.word	0x0500000f


	//   ....[140]....
        /*03a4*/ 	.word	0x0500000f


	//   ....[141]....
        /*03a8*/ 	.word	0x0500000f


	//   ....[142]....
        /*03ac*/ 	.word	0x0500000f


	//   ....[143]....
        /*03b0*/ 	.word	0x0500000f


	//   ....[144]....
        /*03b4*/ 	.word	0x0500000f


	//   ....[145]....
        /*03b8*/ 	.word	0x0500000f


	//   ....[146]....
        /*03bc*/ 	.word	0x0500000f


	//   ....[147]....
        /*03c0*/ 	.word	0x0500000f


	//   ....[148]....
        /*03c4*/ 	.word	0x0500000f


	//   ....[149]....
        /*03c8*/ 	.word	0x0500000f


	//   ....[150]....
        /*03cc*/ 	.word	0x0500000f


	//   ....[151]....
        /*03d0*/ 	.word	0x0500000f


	//   ....[152]....
        /*03d4*/ 	.word	0x0500000f


	//   ....[153]....
        /*03d8*/ 	.word	0x0500000f


	//   ....[154]....
        /*03dc*/ 	.word	0x0500000f


	//   ....[155]....
        /*03e0*/ 	.word	0x0500000f


	//   ....[156]....
        /*03e4*/ 	.word	0x0500000f


	//   ....[157]....
        /*03e8*/ 	.word	0x0500000f


	//   ....[158]....
        /*03ec*/ 	.word	0x0500000f


	//   ....[159]....
        /*03f0*/ 	.word	0x0500000f


	//   ....[160]....
        /*03f4*/ 	.word	0x0500000f


	//   ....[161]....
        /*03f8*/ 	.word	0x0500000f


	//   ....[162]....
        /*03fc*/ 	.word	0x0500000f


	//   ....[163]....
        /*0400*/ 	.word	0x0500000f


	//   ....[164]....
        /*0404*/ 	.word	0x0500000f


	//   ....[165]....
        /*0408*/ 	.word	0x0500000f


	//   ....[166]....
        /*040c*/ 	.word	0x0500000f


	//   ....[167]....
        /*0410*/ 	.word	0x0500000f


	//   ....[168]....
        /*0414*/ 	.word	0x0500000f


	//   ....[169]....
        /*0418*/ 	.word	0x0500000f


	//   ....[170]....
        /*041c*/ 	.word	0x0500000f


	//   ....[171]....
        /*0420*/ 	.word	0x0500000f


	//   ....[172]....
        /*0424*/ 	.word	0x0500000f


	//   ....[173]....
        /*0428*/ 	.word	0x0500000f


	//   ....[174]....
        /*042c*/ 	.word	0x0500000f


	//   ....[175]....
        /*0430*/ 	.word	0x0500000f


	//   ....[176]....
        /*0434*/ 	.word	0x0500000f


	//----- nvinfo : EIATTR_COOP_GROUP_INSTR_OFFSETS
	.align		4
.L_1004:
        /*0438*/ 	.byte	0x04, 0x28
        /*043a*/ 	.short	(.L_1006 - .L_1005)


	//   ....[0]....
.L_1005:
        /*043c*/ 	.word	0x00000070


	//   ....[1]....
        /*0440*/ 	.word	0x000000b0


	//   ....[2]....
        /*0444*/ 	.word	0x00000290


	//   ....[3]....
        /*0448*/ 	.word	0x000003f0


	//   ....[4]....
        /*044c*/ 	.word	0x00000510


	//   ....[5]....
        /*0450*/ 	.word	0x00000670


	//   ....[6]....
        /*0454*/ 	.word	0x000019e0


	//   ....[7]....
        /*0458*/ 	.word	0x00003780


	//   ....[8]....
        /*045c*/ 	.word	0x00003ef0


	//   ....[9]....
        /*0460*/ 	.word	0x00003f60


	//   ....[10]....
        /*0464*/ 	.word	0x00004520


	//   ....[11]....
        /*0468*/ 	.word	0x000045f0


	//   ....[12]....
        /*046c*/ 	.word	0x00004a40


	//   ....[13]....
        /*0470*/ 	.word	0x00004ac0


	//   ....[14]....
        /*0474*/ 	.word	0x00005310


	//   ....[15]....
        /*0478*/ 	.word	0x00005920


	//   ....[16]....
        /*047c*/ 	.word	0x00005ec0


	//   ....[17]....
        /*0480*/ 	.word	0x00005ed0


	//   ....[18]....
        /*0484*/ 	.word	0x00005f60


	//   ....[19]....
        /*0488*/ 	.word	0x00006330


	//   ....[20]....
        /*048c*/ 	.word	0x000064b0


	//   ....[21]....
        /*0490*/ 	.word	0x00007630


	//   ....[22]....
        /*0494*/ 	.word	0x00007e30


	//   ....[23]....
        /*0498*/ 	.word	0x00007ed0


	//   ....[24]....
        /*049c*/ 	.word	0x000081e0


	//   ....[25]....
        /*04a0*/ 	.word	0x000083b0


	//   ....[26]....
        /*04a4*/ 	.word	0x00009350


	//   ....[27]....
        /*04a8*/ 	.word	0x00009420


	//   ....[28]....
        /*04ac*/ 	.word	0x00009460


	//   ....[29]....
        /*04b0*/ 	.word	0x00009500


	//   ....[30]....
        /*04b4*/ 	.word	0x00009530


	//   ....[31]....
        /*04b8*/ 	.word	0x0000ae40


	//   ....[32]....
        /*04bc*/ 	.word	0x0000b470


	//   ....[33]....
        /*04c0*/ 	.word	0x0000b4a0


	//   ....[34]....
        /*04c4*/ 	.word	0x0000b4c0


	//   ....[35]....
        /*04c8*/ 	.word	0x0000b4e0


	//   ....[36]....
        /*04cc*/ 	.word	0x0000bb60


	//   ....[37]....
        /*04d0*/ 	.word	0x0000bb80


	//   ....[38]....
        /*04d4*/ 	.word	0x0000bdb0


	//   ....[39]....
        /*04d8*/ 	.word	0x0000bdd0


	//   ....[40]....
        /*04dc*/ 	.word	0x0000c9a0


	//   ....[41]....
        /*04e0*/ 	.word	0x0000c9c0


	//   ....[42]....
        /*04e4*/ 	.word	0x0000cbf0


	//   ....[43]....
        /*04e8*/ 	.word	0x0000cc10


	//   ....[44]....
        /*04ec*/ 	.word	0x0000ced0


	//   ....[45]....
        /*04f0*/ 	.word	0x0000d080


	//   ....[46]....
        /*04f4*/ 	.word	0x0000d0b0


	//   ....[47]....
        /*04f8*/ 	.word	0x0000d0e0


	//   ....[48]....
        /*04fc*/ 	.word	0x0000d110


	//   ....[49]....
        /*0500*/ 	.word	0x0000d140


	//   ....[50]....
        /*0504*/ 	.word	0x0000d170


	//   ....[51]....
        /*0508*/ 	.word	0x0000d2c0


	//   ....[52]....
        /*050c*/ 	.word	0x0000d2f0


	//   ....[53]....
        /*0510*/ 	.word	0x0000d320


	//   ....[54]....
        /*0514*/ 	.word	0x0000d350


	//   ....[55]....
        /*0518*/ 	.word	0x0000d380


	//   ....[56]....
        /*051c*/ 	.word	0x0000d3b0


	//   ....[57]....
        /*0520*/ 	.word	0x0000d440


	//   ....[58]....
        /*0524*/ 	.word	0x0000d4a0


	//   ....[59]....
        /*0528*/ 	.word	0x0000d530


	//   ....[60]....
        /*052c*/ 	.word	0x0000ef60


	//   ....[61]....
        /*0530*/ 	.word	0x0000ef80


	//   ....[62]....
        /*0534*/ 	.word	0x0000f010


	//   ....[63]....
        /*0538*/ 	.word	0x0000f030


	//   ....[64]....
        /*053c*/ 	.word	0x0000f0b0


	//   ....[65]....
        /*0540*/ 	.word	0x0000f0d0


	//   ....[66]....
        /*0544*/ 	.word	0x0000f0e0


	//   ....[67]....
        /*0548*/ 	.word	0x0000f0f0


	//   ....[68]....
        /*054c*/ 	.word	0x0000f870


	//   ....[69]....
        /*0550*/ 	.word	0x0000f8a0


	//   ....[70]....
        /*0554*/ 	.word	0x0000f940


	//   ....[71]....
        /*0558*/ 	.word	0x0000f960


	//   ....[72]....
        /*055c*/ 	.word	0x0000f9e0


	//   ....[73]....
        /*0560*/ 	.word	0x0000fa00


	//   ....[74]....
        /*0564*/ 	.word	0x0000fa10


	//   ....[75]....
        /*0568*/ 	.word	0x0000fa20


	//   ....[76]....
        /*056c*/ 	.word	0x0000fec0


	//   ....[77]....
        /*0570*/ 	.word	0x0000ff80


	//   ....[78]....
        /*0574*/ 	.word	0x000100d0


	//   ....[79]....
        /*0578*/ 	.word	0x00010110


	//   ....[80]....
        /*057c*/ 	.word	0x00010120


	//   ....[81]....
        /*0580*/ 	.word	0x00010130


	//   ....[82]....
        /*0584*/ 	.word	0x00010280


	//   ....[83]....
        /*0588*/ 	.word	0x000103d0


	//   ....[84]....
        /*058c*/ 	.word	0x00010be0


	//   ....[85]....
        /*0590*/ 	.word	0x00010c00


	//   ....[86]....
        /*0594*/ 	.word	0x00010c50


	//   ....[87]....
        /*0598*/ 	.word	0x00010c60


	//   ....[88]....
        /*059c*/ 	.word	0x00010ca0


	//   ....[89]....
        /*05a0*/ 	.word	0x00010cb0


	//   ....[90]....
        /*05a4*/ 	.word	0x00010cc0


	//   ....[91]....
        /*05a8*/ 	.word	0x00010d00


	//   ....[92]....
        /*05ac*/ 	.word	0x00011020


	//   ....[93]....
        /*05b0*/ 	.word	0x00011060


	//   ....[94]....
        /*05b4*/ 	.word	0x00011080


	//   ....[95]....
        /*05b8*/ 	.word	0x000110a0


	//   ....[96]....
        /*05bc*/ 	.word	0x000110d0


	//   ....[97]....
        /*05c0*/ 	.word	0x000110f0


	//   ....[98]....
        /*05c4*/ 	.word	0x000111f0


	//   ....[99]....
        /*05c8*/ 	.word	0x00011340


	//   ....[100]....
        /*05cc*/ 	.word	0x00011940


	//   ....[101]....
        /*05d0*/ 	.word	0x00011990


	//   ....[102]....
        /*05d4*/ 	.word	0x000119c0


	//   ....[103]....
        /*05d8*/ 	.word	0x000119f0


	//   ....[104]....
        /*05dc*/ 	.word	0x00011a00


	//   ....[105]....
        /*05e0*/ 	.word	0x00011a30


	//   ....[106]....
        /*05e4*/ 	.word	0x00011a60


	//   ....[107]....
        /*05e8*/ 	.word	0x00011a90


	//   ....[108]....
        /*05ec*/ 	.word	0x00011c10


	//   ....[109]....
        /*05f0*/ 	.word	0x00011c40


	//   ....[110]....
        /*05f4*/ 	.word	0x00011c70


	//   ....[111]....
        /*05f8*/ 	.word	0x00011ca0


	//   ....[112]....
        /*05fc*/ 	.word	0x00011cd0


	//   ....[113]....
        /*0600*/ 	.word	0x00011d00


	//   ....[114]....
        /*0604*/ 	.word	0x00011dc0


	//   ....[115]....
        /*0608*/ 	.word	0x00011de0


	//   ....[116]....
        /*060c*/ 	.word	0x00011e50


	//   ....[117]....
        /*0610*/ 	.word	0x000124f0


	//   ....[118]....
        /*0614*/ 	.word	0x00012b40


	//   ....[119]....
        /*0618*/ 	.word	0x00012c30


	//   ....[120]....
        /*061c*/ 	.word	0x00012cd0


	//   ....[121]....
        /*0620*/ 	.word	0x00012d30


	//   ....[122]....
        /*0624*/ 	.word	0x00012e20


	//   ....[123]....
        /*0628*/ 	.word	0x00012e90


	//   ....[124]....
        /*062c*/ 	.word	0x00012f80


	//   ....[125]....
        /*0630*/ 	.word	0x00012ff0


	//   ....[126]....
        /*0634*/ 	.word	0x00013090


	//   ....[127]....
        /*0638*/ 	.word	0x00013180


	//   ....[128]....
        /*063c*/ 	.word	0x000131f0


	//   ....[129]....
        /*0640*/ 	.word	0x00013250


	//   ....[130]....
        /*0644*/ 	.word	0x00013340


	//   ....[131]....
        /*0648*/ 	.word	0x000133a0


	//   ....[132]....
        /*064c*/ 	.word	0x000134a0


	//   ....[133]....
        /*0650*/ 	.word	0x00013500


	//   ....[134]....
        /*0654*/ 	.word	0x000135a0


	//   ....[135]....
        /*0658*/ 	.word	0x00013720


	//   ....[136]....
        /*065c*/ 	.word	0x00013810


	//   ....[137]....
        /*0660*/ 	.word	0x00013aa0


	//   ....[138]....
        /*0664*/ 	.word	0x00013af0


	//   ....[139]....
        /*0668*/ 	.word	0x00013cc0


	//   ....[140]....
        /*066c*/ 	.word	0x00013d10


	//   ....[141]....
        /*0670*/ 	.word	0x00013ee0


	//   ....[142]....
        /*0674*/ 	.word	0x00013f30


	//   ....[143]....
        /*0678*/ 	.word	0x00014020


	//   ....[144]....
        /*067c*/ 	.word	0x000140c0


	//   ....[145]....
        /*0680*/ 	.word	0x00014120


	//   ....[146]....
        /*0684*/ 	.word	0x000141d0


	//   ....[147]....
        /*0688*/ 	.word	0x00014230


	//   ....[148]....
        /*068c*/ 	.word	0x000142e0


	//   ....[149]....
        /*0690*/ 	.word	0x00014340


	//   ....[150]....
        /*0694*/ 	.word	0x000143f0


	//   ....[151]....
        /*0698*/ 	.word	0x000144e0


	//   ....[152]....
        /*069c*/ 	.word	0x000145b0


	//   ....[153]....
        /*06a0*/ 	.word	0x000146d0


	//   ....[154]....
        /*06a4*/ 	.word	0x000147d0


	//   ....[155]....
        /*06a8*/ 	.word	0x00014900


	//   ....[156]....
        /*06ac*/ 	.word	0x000149e0


	//   ....[157]....
        /*06b0*/ 	.word	0x00014ae0


	//   ....[158]....
        /*06b4*/ 	.word	0x00014bc0


	//   ....[159]....
        /*06b8*/ 	.word	0x00014c50


	//   ....[160]....
        /*06bc*/ 	.word	0x00014cf0


	//   ....[161]....
        /*06c0*/ 	.word	0x00014e10


	//   ....[162]....
        /*06c4*/ 	.word	0x00014e80


	//   ....[163]....
        /*06c8*/ 	.word	0x00014ef0


	//   ....[164]....
        /*06cc*/ 	.word	0x00014f60


	//   ....[165]....
        /*06d0*/ 	.word	0x00014fd0


	//   ....[166]....
        /*06d4*/ 	.word	0x00015050


	//   ....[167]....
        /*06d8*/ 	.word	0x000150e0


	//   ....[168]....
        /*06dc*/ 	.word	0x00015170


	//   ....[169]....
        /*06e0*/ 	.word	0x000151e0


	//   ....[170]....
        /*06e4*/ 	.word	0x00015250


	//   ....[171]....
        /*06e8*/ 	.word	0x000152c0


	//   ....[172]....
        /*06ec*/ 	.word	0x00015340


	//   ....[173]....
        /*06f0*/ 	.word	0x000153b0


	//   ....[174]....
        /*06f4*/ 	.word	0x00015450


	//   ....[175]....
        /*06f8*/ 	.word	0x000154e0


	//   ....[176]....
        /*06fc*/ 	.word	0x00015600


	//----- nvinfo : EIATTR_REG_RECONFIG
	.align		4
.L_1006:
        /*0700*/ 	.byte	0x01, 0x54
	.zero		2


	//----- nvinfo : EIATTR_SYSCALL_OFFSETS
	.align		4
        /*0704*/ 	.byte	0x04, 0x46
        /*0706*/ 	.short	(.L_1008 - .L_1007)


	//   ....[0]....
.L_1007:
        /*0708*/ 	.word	0x00003950


	//   ....[1]....
        /*070c*/ 	.word	0x0000e3c0


	//   ....[2]....
        /*0710*/ 	.word	0x0000e510


	//   ....[3]....
        /*0714*/ 	.word	0x0000e600


	//   ....[4]....
        /*0718*/ 	.word	0x0000f510


	//----- nvinfo : EIATTR_MBARRIER_INSTR_OFFSETS
	.align		4
.L_1008:
        /*071c*/ 	.byte	0x04, 0x39
        /*071e*/ 	.short	(.L_1010 - .L_1009)


	//   ....[0]....
.L_1009:
        /*0720*/ 	.word	0x00000180
        /*0724*/ 	.word	0x000000ff
        /*0728*/ 	.word	0x00028c00
        /*072c*/ 	.short	0x0100
        /*072e*/ 	.byte	0x08
	.zero		1


	//   ....[1]....
        /*0730*/ 	.word	0x00000190
        /*0734*/ 	.word	0x000000ff
        /*0738*/ 	.word	0x00028c20
        /*073c*/ 	.short	0x0100
        /*073e*/ 	.byte	0x08
	.zero		1


	//   ....[2]....
        /*0740*/ 	.word	0x00000240
        /*0744*/ 	.word	0x000000ff
        /*0748*/ 	.word	0x00028c30
        /*074c*/ 	.short	0x0100
        /*074e*/ 	.byte	0x06
	.zero		1


	//   ....[3]....
        /*0750*/ 	.word	0x00000250
        /*0754*/ 	.word	0x000000ff
        /*0758*/ 	.word	0x00028c40
        /*075c*/ 	.short	0x0100
        /*075e*/ 	.byte	0x06
	.zero		1


	//   ....[4]....
        /*0760*/ 	.word	0x00000260
        /*0764*/ 	.word	0x000000ff
        /*0768*/ 	.word	0x00028c38
        /*076c*/ 	.short	0x0100
        /*076e*/ 	.byte	0x06
	.zero		1


	//   ....[5]....
        /*0770*/ 	.word	0x00000270
        /*0774*/ 	.word	0x000000ff
        /*0778*/ 	.word	0x00028c48
        /*077c*/ 	.short	0x0100
        /*077e*/ 	.byte	0x06
	.zero		1


	//   ....[6]....
        /*0780*/ 	.word	0x000003a0
        /*0784*/ 	.word	0x000000ff
        /*0788*/ 	.word	0x00028c50
        /*078c*/ 	.short	0x0100
        /*078e*/ 	.byte	0x08
	.zero		1


	//   ....[7]....
        /*0790*/ 	.word	0x000003b0
        /*0794*/ 	.word	0x000000ff
        /*0798*/ 	.word	0x00028c60
        /*079c*/ 	.short	0x0100
        /*079e*/ 	.byte	0x08
	.zero		1


	//   ....[8]....
        /*07a0*/ 	.word	0x000003c0
        /*07a4*/ 	.word	0x000000ff
        /*07a8*/ 	.word	0x00028c58
        /*07ac*/ 	.short	0x0100
        /*07ae*/ 	.byte	0x08
	.zero		1


	//   ....[9]....
        /*07b0*/ 	.word	0x000003d0
        /*07b4*/ 	.word	0x000000ff
        /*07b8*/ 	.word	0x00028c68
        /*07bc*/ 	.short	0x0100
        /*07be*/ 	.byte	0x08
	.zero		1


	//   ....[10]....
        /*07c0*/ 	.word	0x000004c0
        /*07c4*/ 	.word	0x000000ff
        /*07c8*/ 	.word	0x00028c70
        /*07cc*/ 	.short	0x0100
        /*07ce*/ 	.byte	0x06
	.zero		1


	//   ....[11]....
        /*07d0*/ 	.word	0x000004d0
        /*07d4*/ 	.word	0x000000ff
        /*07d8*/ 	.word	0x00028c80
        /*07dc*/ 	.short	0x0100
        /*07de*/ 	.byte	0x06
	.zero		1


	//   ....[12]....
        /*07e0*/ 	.word	0x000004e0
        /*07e4*/ 	.word	0x000000ff
        /*07e8*/ 	.word	0x00028c78
        /*07ec*/ 	.short	0x0100
        /*07ee*/ 	.byte	0x06
	.zero		1


	//   ....[13]....
        /*07f0*/ 	.word	0x000004f0
        /*07f4*/ 	.word	0x000000ff
        /*07f8*/ 	.word	0x00028c88
        /*07fc*/ 	.short	0x0100
        /*07fe*/ 	.byte	0x06
	.zero		1


	//   ....[14]....
        /*0800*/ 	.word	0x00000620
        /*0804*/ 	.word	0x000000ff
        /*0808*/ 	.word	0x00028c90
        /*080c*/ 	.short	0x0100
        /*080e*/ 	.byte	0x08
	.zero		1


	//   ....[15]....
        /*0810*/ 	.word	0x00000630
        /*0814*/ 	.word	0x000000ff
        /*0818*/ 	.word	0x00028ca0
        /*081c*/ 	.short	0x0100
        /*081e*/ 	.byte	0x08
	.zero		1


	//   ....[16]....
        /*0820*/ 	.word	0x00000640
        /*0824*/ 	.word	0x000000ff
        /*0828*/ 	.word	0x00028c98
        /*082c*/ 	.short	0x0100
        /*082e*/ 	.byte	0x08
	.zero		1


	//   ....[17]....
        /*0830*/ 	.word	0x00000650
        /*0834*/ 	.word	0x000000ff
        /*0838*/ 	.word	0x00028ca8
        /*083c*/ 	.short	0x0100
        /*083e*/ 	.byte	0x08
	.zero		1


	//   ....[18]....
        /*0840*/ 	.word	0x00000790
        /*0844*/ 	.word	0x000000ff
        /*0848*/ 	.word	0x00028cb0
        /*084c*/ 	.short	0x0100
        /*084e*/ 	.byte	0x08
	.zero		1


	//   ....[19]....
        /*0850*/ 	.word	0x000007a0
        /*0854*/ 	.word	0x000000ff
        /*0858*/ 	.word	0x00028cc0
        /*085c*/ 	.short	0x0100
        /*085e*/ 	.byte	0x08
	.zero		1


	//   ....[20]....
        /*0860*/ 	.word	0x000007b0
        /*0864*/ 	.word	0x000000ff
        /*0868*/ 	.word	0x00028cb8
        /*086c*/ 	.short	0x0100
        /*086e*/ 	.byte	0x08
	.zero		1


	//   ....[21]....
        /*0870*/ 	.word	0x000007c0
        /*0874*/ 	.word	0x000000ff
        /*0878*/ 	.word	0x00028cc8
        /*087c*/ 	.short	0x0100
        /*087e*/ 	.byte	0x08
	.zero		1


	//   ....[22]....
        /*0880*/ 	.word	0x00001af0
        /*0884*/ 	.word	0x000000ff
        /*0888*/ 	.word	0x00028c50
        /*088c*/ 	.short	0x010a
        /*088e*/ 	.byte	0x15
	.zero		1


	//   ....[23]....
        /*0890*/ 	.word	0x00001da0
        /*0894*/ 	.word	0x000000ff
        /*0898*/ 	.word	0x00000000
        /*089c*/ 	.short	0x0101
        /*089e*/ 	.byte	0x06
	.zero		1


	//   ....[24]....
        /*08a0*/ 	.word	0x000026f0
        /*08a4*/ 	.word	0x000000ff
        /*08a8*/ 	.word	0x00028c50
        /*08ac*/ 	.short	0x010a
        /*08ae*/ 	.byte	0x15
	.zero		1


	//   ....[25]....
        /*08b0*/ 	.word	0x00002730
        /*08b4*/ 	.word	0x000000ff
        /*08b8*/ 	.word	0x00028c50
        /*08bc*/ 	.short	0x010a
        /*08be*/ 	.byte	0x15
	.zero		1


	//   ....[26]....
        /*08c0*/ 	.word	0x00002910
        /*08c4*/ 	.word	0x000000ff
        /*08c8*/ 	.word	0x00000000
        /*08cc*/ 	.short	0x0101
        /*08ce*/ 	.byte	0x06
	.zero		1


	//   ....[27]....
        /*08d0*/ 	.word	0x000039d0
        /*08d4*/ 	.word	0x000000ff
        /*08d8*/ 	.word	0x00028c00
        /*08dc*/ 	.short	0x010a
        /*08de*/ 	.byte	0x29
	.zero		1


	//   ....[28]....
        /*08e0*/ 	.word	0x00003a50
        /*08e4*/ 	.word	0x00000007
        /*08e8*/ 	.word	0x00028c30
        /*08ec*/ 	.short	0x010a
        /*08ee*/ 	.byte	0x3f
	.zero		1


	//   ....[29]....
        /*08f0*/ 	.word	0x00003a90
        /*08f4*/ 	.word	0x00000007
        /*08f8*/ 	.word	0x00028c30
        /*08fc*/ 	.short	0x010a
        /*08fe*/ 	.byte	0x3f
	.zero		1


	//   ....[30]....
        /*0900*/ 	.word	0x000045c0
        /*0904*/ 	.word	0x000000ff
        /*0908*/ 	.word	0x00000000
        /*090c*/ 	.short	0x0101
        /*090e*/ 	.byte	0x06
	.zero		1


	//   ....[31]....
        /*0910*/ 	.word	0x000050d0
        /*0914*/ 	.word	0x00000007
        /*0918*/ 	.word	0x00028c50
        /*091c*/ 	.short	0x010a
        /*091e*/ 	.byte	0x3f
	.zero		1


	//   ....[32]....
        /*0920*/ 	.word	0x00005110
        /*0924*/ 	.word	0x00000007
        /*0928*/ 	.word	0x00028c50
        /*092c*/ 	.short	0x010a
        /*092e*/ 	.byte	0x3f
	.zero		1


	//   ....[33]....
        /*0930*/ 	.word	0x00005410
        /*0934*/ 	.word	0x000000ff
        /*0938*/ 	.word	0x00000000
        /*093c*/ 	.short	0x0101
        /*093e*/ 	.byte	0x06
	.zero		1


	//   ....[34]....
        /*0940*/ 	.word	0x00005580
        /*0944*/ 	.word	0x000000ff
        /*0948*/ 	.word	0x00028c30
        /*094c*/ 	.short	0x010a
        /*094e*/ 	.byte	0x17
	.zero		1


	//   ....[35]....
        /*0950*/ 	.word	0x000055c0
        /*0954*/ 	.word	0x000000ff
        /*0958*/ 	.word	0x00028c30
        /*095c*/ 	.short	0x010a
        /*095e*/ 	.byte	0x17
	.zero		1


	//   ....[36]....
        /*0960*/ 	.word	0x00005b50
        /*0964*/ 	.word	0x000000ff
        /*0968*/ 	.word	0x00000000
        /*096c*/ 	.short	0x0101
        /*096e*/ 	.byte	0x06
	.zero		1


	//   ....[37]....
        /*0970*/ 	.word	0x000073f0
        /*0974*/ 	.word	0x000000ff
        /*0978*/ 	.word	0x00028c50
        /*097c*/ 	.short	0x010a
        /*097e*/ 	.byte	0x17
	.zero		1


	//   ....[38]....
        /*0980*/ 	.word	0x00007430
        /*0984*/ 	.word	0x000000ff
        /*0988*/ 	.word	0x00028c50
        /*098c*/ 	.short	0x010a
        /*098e*/ 	.byte	0x17
	.zero		1


	//   ....[39]....
        /*0990*/ 	.word	0x000076f0
        /*0994*/ 	.word	0x000000ff
        /*0998*/ 	.word	0x00000000
        /*099c*/ 	.short	0x0101
        /*099e*/ 	.byte	0x17
	.zero		1


	//   ....[40]....
        /*09a0*/ 	.word	0x00007820
        /*09a4*/ 	.word	0x000000ff
        /*09a8*/ 	.word	0x00028c30
        /*09ac*/ 	.short	0x010a
        /*09ae*/ 	.byte	0x16
	.zero		1


	//   ....[41]....
        /*09b0*/ 	.word	0x00007860
        /*09b4*/ 	.word	0x000000ff
        /*09b8*/ 	.word	0x00028c30
        /*09bc*/ 	.short	0x010a
        /*09be*/ 	.byte	0x16
	.zero		1


	//   ....[42]....
        /*09c0*/ 	.word	0x00007c60
        /*09c4*/ 	.word	0x000000ff
        /*09c8*/ 	.word	0x00000000
        /*09cc*/ 	.short	0x0101
        /*09ce*/ 	.byte	0x06
	.zero		1


	//   ....[43]....
        /*09d0*/ 	.word	0x00009110
        /*09d4*/ 	.word	0x000000ff
        /*09d8*/ 	.word	0x00028c50
        /*09dc*/ 	.short	0x010a
        /*09de*/ 	.byte	0x16
	.zero		1


	//   ....[44]....
        /*09e0*/ 	.word	0x00009150
        /*09e4*/ 	.word	0x000000ff
        /*09e8*/ 	.word	0x00028c50
        /*09ec*/ 	.short	0x010a
        /*09ee*/ 	.byte	0x16
	.zero		1


	//   ....[45]....
        /*09f0*/ 	.word	0x00009400
        /*09f4*/ 	.word	0x000000ff
        /*09f8*/ 	.word	0x00000000
        /*09fc*/ 	.short	0x0101
        /*09fe*/ 	.byte	0x16
	.zero		1


	//   ....[46]....
        /*0a00*/ 	.word	0x0000bb70
        /*0a04*/ 	.word	0x000000ff
        /*0a08*/ 	.word	0x00000000
        /*0a0c*/ 	.short	0x0101
        /*0a0e*/ 	.byte	0x04
	.zero		1


	//   ....[47]....
        /*0a10*/ 	.word	0x0000ed20
        /*0a14*/ 	.word	0x0000001b
        /*0a18*/ 	.word	0x00028c40
        /*0a1c*/ 	.short	0x010a
        /*0a1e*/ 	.byte	0x3f
	.zero		1


	//   ....[48]....
        /*0a20*/ 	.word	0x0000f1f0
        /*0a24*/ 	.word	0x0000001b
        /*0a28*/ 	.word	0x00028c30
        /*0a2c*/ 	.short	0x0107
        /*0a2e*/ 	.byte	0x3f
	.zero		1


	//   ....[49]....
        /*0a30*/ 	.word	0x0000f2d0
        /*0a34*/ 	.word	0x0000001b
        /*0a38*/ 	.word	0x00028c30
        /*0a3c*/ 	.short	0x0101
        /*0a3e*/ 	.byte	0x3f
	.zero		1


	//   ....[50]....
        /*0a40*/ 	.word	0x0000fb20
        /*0a44*/ 	.word	0x00000017
        /*0a48*/ 	.word	0x00028c00
        /*0a4c*/ 	.short	0x0107
        /*0a4e*/ 	.byte	0x3f
	.zero		1


	//   ....[51]....
        /*0a50*/ 	.word	0x0000fc10
        /*0a54*/ 	.word	0x00000017
        /*0a58*/ 	.word	0x00028c00
        /*0a5c*/ 	.short	0x0101
        /*0a5e*/ 	.byte	0x3f
	.zero		1


	//   ....[52]....
        /*0a60*/ 	.word	0x0000fc30
        /*0a64*/ 	.word	0x00000017
        /*0a68*/ 	.word	0x00028c20
        /*0a6c*/ 	.short	0x010a
        /*0a6e*/ 	.byte	0x3f
	.zero		1


	//   ....[53]....
        /*0a70*/ 	.word	0x0000fcc0
        /*0a74*/ 	.word	0x0000001b
        /*0a78*/ 	.word	0x00028c60
        /*0a7c*/ 	.short	0x010a
        /*0a7e*/ 	.byte	0x3f
	.zero		1


	//   ....[54]....
        /*0a80*/ 	.word	0x000105f0
        /*0a84*/ 	.word	0x0000001b
        /*0a88*/ 	.word	0x00028c50
        /*0a8c*/ 	.short	0x0107
        /*0a8e*/ 	.byte	0x3f
	.zero		1


	//   ....[55]....
        /*0a90*/ 	.word	0x000106c0
        /*0a94*/ 	.word	0x0000001b
        /*0a98*/ 	.word	0x00028c50
        /*0a9c*/ 	.short	0x0101
        /*0a9e*/ 	.byte	0x3f
	.zero		1


	//   ....[56]....
        /*0aa0*/ 	.word	0x00010a40
        /*0aa4*/ 	.word	0x00000006
        /*0aa8*/ 	.word	0x00028c40
        /*0aac*/ 	.short	0x010a
        /*0aae*/ 	.byte	0x3f
	.zero		1


	//   ....[57]....
        /*0ab0*/ 	.word	0x00010d80
        /*0ab4*/ 	.word	0x00000006
        /*0ab8*/ 	.word	0x00028c30
        /*0abc*/ 	.short	0x0107
        /*0abe*/ 	.byte	0x3f
	.zero		1


	//   ....[58]....
        /*0ac0*/ 	.word	0x00010e40
        /*0ac4*/ 	.word	0x00000006
        /*0ac8*/ 	.word	0x00028c30
        /*0acc*/ 	.short	0x0101
        /*0ace*/ 	.byte	0x3f
	.zero		1


	//   ....[59]....
        /*0ad0*/ 	.word	0x00010e70
        /*0ad4*/ 	.word	0x00000006
        /*0ad8*/ 	.word	0x00028c60
        /*0adc*/ 	.short	0x010a
        /*0ade*/ 	.byte	0x3f
	.zero		1


	//   ....[60]....
        /*0ae0*/ 	.word	0x00011540
        /*0ae4*/ 	.word	0x00000006
        /*0ae8*/ 	.word	0x00028c50
        /*0aec*/ 	.short	0x0107
        /*0aee*/ 	.byte	0x3f
	.zero		1


	//   ....[61]....
        /*0af0*/ 	.word	0x00011600
        /*0af4*/ 	.word	0x00000006
        /*0af8*/ 	.word	0x00028c50
        /*0afc*/ 	.short	0x0101
        /*0afe*/ 	.byte	0x3f
	.zero		1


	//   ....[62]....
        /*0b00*/ 	.word	0x00012470
        /*0b04*/ 	.word	0x00000005
        /*0b08*/ 	.word	0x00028c20
        /*0b0c*/ 	.short	0x010a
        /*0b0e*/ 	.byte	0x3f
	.zero		1


	//   ....[63]....
        /*0b10*/ 	.word	0x000125f0
        /*0b14*/ 	.word	0x00000003
        /*0b18*/ 	.word	0x00028c40
        /*0b1c*/ 	.short	0x010a
        /*0b1e*/ 	.byte	0x3f
	.zero		1


	//   ....[64]....
        /*0b20*/ 	.word	0x00012690
        /*0b24*/ 	.word	0x00000005
        /*0b28*/ 	.word	0x00028c40
        /*0b2c*/ 	.short	0x010a
        /*0b2e*/ 	.byte	0x3f
	.zero		1


	//   ....[65]....
        /*0b30*/ 	.word	0x000126d0
        /*0b34*/ 	.word	0x00000003
        /*0b38*/ 	.word	0x00028c60
        /*0b3c*/ 	.short	0x010a
        /*0b3e*/ 	.byte	0x3f
	.zero		1


	//   ....[66]....
        /*0b40*/ 	.word	0x00012710
        /*0b44*/ 	.word	0x00000005
        /*0b48*/ 	.word	0x00028c60
        /*0b4c*/ 	.short	0x010a
        /*0b4e*/ 	.byte	0x3f
	.zero		1


	//   ....[67]....
        /*0b50*/ 	.word	0x00012780
        /*0b54*/ 	.word	0x00000004
        /*0b58*/ 	.word	0x00028c50
        /*0b5c*/ 	.short	0x010a
        /*0b5e*/ 	.byte	0x3f
	.zero		1


	//   ....[68]....
        /*0b60*/ 	.word	0x000127e0
        /*0b64*/ 	.word	0x00000004
        /*0b68*/ 	.word	0x00028c50
        /*0b6c*/ 	.short	0x010a
        /*0b6e*/ 	.byte	0x3f
	.zero		1


	//   ....[69]....
        /*0b70*/ 	.word	0x00012840
        /*0b74*/ 	.word	0x00000003
        /*0b78*/ 	.word	0x00028c00
        /*0b7c*/ 	.short	0x010a
        /*0b7e*/ 	.byte	0x3f
	.zero		1


	//   ....[70]....
        /*0b80*/ 	.word	0x00012890
        /*0b84*/ 	.word	0x00000007
        /*0b88*/ 	.word	0x00028c30
        /*0b8c*/ 	.short	0x010a
        /*0b8e*/ 	.byte	0x3f
	.zero		1


	//   ....[71]....
        /*0b90*/ 	.word	0x000128e0
        /*0b94*/ 	.word	0x00000007
        /*0b98*/ 	.word	0x00028c50
        /*0b9c*/ 	.short	0x010a
        /*0b9e*/ 	.byte	0x3f
	.zero		1


	//   ....[72]....
        /*0ba0*/ 	.word	0x00012940
        /*0ba4*/ 	.word	0x00000006
        /*0ba8*/ 	.word	0x00028c30
        /*0bac*/ 	.short	0x010a
        /*0bae*/ 	.byte	0x3f
	.zero		1


	//   ....[73]....
        /*0bb0*/ 	.word	0x000129a0
        /*0bb4*/ 	.word	0x00000008
        /*0bb8*/ 	.word	0x00028c50
        /*0bbc*/ 	.short	0x010a
        /*0bbe*/ 	.byte	0x3f
	.zero		1


	//   ....[74]....
        /*0bc0*/ 	.word	0x00012a00
        /*0bc4*/ 	.word	0x00000006
        /*0bc8*/ 	.word	0x00028c30
        /*0bcc*/ 	.short	0x010a
        /*0bce*/ 	.byte	0x3f
	.zero		1


	//   ....[75]....
        /*0bd0*/ 	.word	0x00012a60
        /*0bd4*/ 	.word	0x00000008
        /*0bd8*/ 	.word	0x00028c50
        /*0bdc*/ 	.short	0x010a
        /*0bde*/ 	.byte	0x3f
	.zero		1


	//   ....[76]....
        /*0be0*/ 	.word	0x00012b80
        /*0be4*/ 	.word	0x0000001b
        /*0be8*/ 	.word	0x00028c40
        /*0bec*/ 	.short	0x010a
        /*0bee*/ 	.byte	0x3f
	.zero		1


	//   ....[77]....
        /*0bf0*/ 	.word	0x00013620
        /*0bf4*/ 	.word	0x00000017
        /*0bf8*/ 	.word	0x00028c20
        /*0bfc*/ 	.short	0x010a
        /*0bfe*/ 	.byte	0x3f
	.zero		1


	//   ....[78]....
        /*0c00*/ 	.word	0x00013670
        /*0c04*/ 	.word	0x0000001b
        /*0c08*/ 	.word	0x00028c60
        /*0c0c*/ 	.short	0x010a
        /*0c0e*/ 	.byte	0x3f
	.zero		1


	//   ....[79]....
        /*0c10*/ 	.word	0x00013f70
        /*0c14*/ 	.word	0x00000006
        /*0c18*/ 	.word	0x00028c40
        /*0c1c*/ 	.short	0x010a
        /*0c1e*/ 	.byte	0x3f
	.zero		1


	//   ....[80]....
        /*0c20*/ 	.word	0x00014430
        /*0c24*/ 	.word	0x00000006
        /*0c28*/ 	.word	0x00028c60
        /*0c2c*/ 	.short	0x010a
        /*0c2e*/ 	.byte	0x3f
	.zero		1


	//   ....[81]....
        /*0c30*/ 	.word	0x00015520
        /*0c34*/ 	.word	0x00000005
        /*0c38*/ 	.word	0x00028c20
        /*0c3c*/ 	.short	0x010a
        /*0c3e*/ 	.byte	0x3f
	.zero		1


	//   ....[82]....
        /*0c40*/ 	.word	0x000156c0
        /*0c44*/ 	.word	0x00000003
        /*0c48*/ 	.word	0x00028c40
        /*0c4c*/ 	.short	0x010a
        /*0c4e*/ 	.byte	0x3f
	.zero		1


	//   ....[83]....
        /*0c50*/ 	.word	0x00015710
        /*0c54*/ 	.word	0x00000005
        /*0c58*/ 	.word	0x00028c40
        /*0c5c*/ 	.short	0x010a
        /*0c5e*/ 	.byte	0x3f
	.zero		1


	//   ....[84]....
        /*0c60*/ 	.word	0x00015760
        /*0c64*/ 	.word	0x00000003
        /*0c68*/ 	.word	0x00028c60
        /*0c6c*/ 	.short	0x010a
        /*0c6e*/ 	.byte	0x3f
	.zero		1


	//----- nvinfo : EIATTR_NUM_MBARRIERS
	.align		4
.L_1010:
        /*0c70*/ 	.byte	0x03, 0x38
        /*0c72*/ 	.short	0x0016


	//----- nvinfo : EIATTR_EXIT_INSTR_OFFSETS
	.align		4
        /*0c74*/ 	.byte	0x04, 0x1c
        /*0c76*/ 	.short	(.L_1012 - .L_1011)


	//   ....[0]....
.L_1011:
        /*0c78*/ 	.word	0x00000970


	//   ....[1]....
        /*0c7c*/ 	.word	0x0000ce70


	//   ....[2]....
        /*0c80*/ 	.word	0x00012760


	//----- nvinfo : EIATTR_MAX_THREADS
	.align		4
.L_1012:
        /*0c84*/ 	.byte	0x04, 0x05
        /*0c86*/ 	.short	(.L_1014 - .L_1013)
.L_1013:
        /*0c88*/ 	.word	0x00000180
        /*0c8c*/ 	.word	0x00000001
        /*0c90*/ 	.word	0x00000001


	//----- nvinfo : EIATTR_CRS_STACK_SIZE
	.align		4
.L_1014:
        /*0c94*/ 	.byte	0x04, 0x1e
        /*0c96*/ 	.short	(.L_1016 - .L_1015)
.L_1015:
        /*0c98*/ 	.word	0x00000000


	//----- nvinfo : EIATTR_CBANK_PARAM_SIZE
	.align		4
.L_1016:
        /*0c9c*/ 	.byte	0x03, 0x19
        /*0c9e*/ 	.short	0x0af0


	//----- nvinfo : EIATTR_PARAM_CBANK
	.align		4
        /*0ca0*/ 	.byte	0x04, 0x0a
        /*0ca2*/ 	.short	(.L_1018 - .L_1017)
	.align		4
.L_1017:
        /*0ca4*/ 	.word	index@(.nv.constant0._ZN7cutlass13device_kernelIN5flash11enable_sm90INS1_16FlashAttnFwdSm90INS1_25CollectiveMainloopFwdSm90ILi2EN4cute5tupleIJNS5_1CILi1EEES8_S8_EEENS6_IJNS7_ILi64EEESA_SA_EEELi512ENS_10bfloat16_tEfNS_4arch4Sm90ELb1ELb0ELb1ELb1ELb1ELb0ELb0ELb0ELb0ELb1ELb0ELb0EEENS1_21CollectiveEpilogueFwdINS6_IJSA_NS7_ILi512EEESA_EEES9_SC_SE_Li256ELb1ELb1ELb0ELb0EEENS1_36VarlenDynamicPersistentTileSchedulerILi64ELi64ELi256ELi128ELb0ELb1ELb1ELb1ELb1ELb1EEEEEEEEEvNT_6ParamsE)
        /*0ca8*/ 	.short	0x0210
        /*0caa*/ 	.short	0x0af0


	//----- nvinfo : EIATTR_SW_WAR
	.align		4
.L_1018:
        /*0cac*/ 	.byte	0x04, 0x36
        /*0cae*/ 	.short	(.L_1020 - .L_1019)
.L_1019:
        /*0cb0*/ 	.word	0x00000008
.L_1020:


//--------------------- .nv.info._ZN7cutlass13device_kernelIN5flash11enable_sm90INS1_16FlashAttnFwdSm90INS1_25CollectiveMainloopFwdSm90ILi2EN4cute5tupleIJNS5_1CILi1EEES8_S8_EEENS6_IJNS7_ILi64EEESA_SA_EEELi512ENS_10bfloat16_tEfNS_4arch4Sm90ELb1ELb0ELb1ELb1ELb1ELb1ELb0ELb0ELb0ELb1ELb0ELb0EEENS1_21CollectiveEpilogueFwdINS6_IJSA_NS7_ILi512EEESA_EEES9_SC_SE_Li256ELb1ELb1ELb0ELb0EEENS1_36VarlenDynamicPersistentTileSchedulerILi64ELi64ELi256ELi128ELb0ELb1ELb1ELb1ELb1ELb1EEEEEEEEEvNT_6ParamsE --------------------------
	.section	.nv.info._ZN7cutlass13device_kernelIN5flash11enable_sm90INS1_16FlashAttnFwdSm90INS1_25CollectiveMainloopFwdSm90ILi2EN4cute5tupleIJNS5_1CILi1EEES8_S8_EEENS6_IJNS7_ILi64EEESA_SA_EEELi512ENS_10bfloat16_tEfNS_4arch4Sm90ELb1ELb0ELb1ELb1ELb1ELb1ELb0ELb0ELb0ELb1ELb0ELb0EEENS1_21CollectiveEpilogueFwdINS6_IJSA_NS7_ILi512EEESA_EEES9_SC_SE_Li256ELb1ELb1ELb0ELb0EEENS1_36VarlenDynamicPersistentTileSchedulerILi64ELi64ELi256ELi128ELb0ELb1ELb1ELb1ELb1ELb1EEEEEEEEEvNT_6ParamsE,"",@"SHT_CUDA_INFO"
	.sectionflags	@""
	.align	4


	//----- nvinfo : EIATTR_CUDA_API_VERSION
	.align		4
        /*0000*/ 	.byte	0x04, 0x37
        /*0002*/ 	.short	(.L_1022 - .L_1021)
.L_1021:
        /*0004*/ 	.word	0x00000082


	//----- nvinfo : EIATTR_KPARAM_INFO
	.align		4
.L_1022:
        /*0008*/ 	.byte	0x04, 0x17
        /*000a*/ 	.short	(.L_1024 - .L_1023)
.L_1023:
        /*000c*/ 	.word	0x00000000
        /*0010*/ 	.short	0x0000
        /*0012*/ 	.short	0x0070
        /*0014*/ 	.byte	0x00, 0xf0, 0x01, 0x2a


	//----- nvinfo : EIATTR_SPARSE_MMA_MASK
	.align		4
.L_1024:
        /*0018*/ 	.byte	0x03, 0x50
        /*001a*/ 	.short	0x0000


	//----- nvinfo : EIATTR_MAXREG_COUNT
	.align		4
        /*001c*/ 	.byte	0x03, 0x1b
        /*001e*/ 	.short	0x00a8


	//----- nvinfo : EIATTR_NUM_BARRIERS
	.align		4
        /*0020*/ 	.byte	0x02, 0x4c
        /*0022*/ 	.byte	0x10
	.zero		1


	//----- nvinfo : EIATTR_EXTERNS
	.align		4
        /*0024*/ 	.byte	0x04, 0x0f
        /*0026*/ 	.short	(.L_1026 - .L_1025)


	//   ....[0]....
	.align		4
.L_1025:
        /*0028*/ 	.word	index@(__assertfail)


	//----- nvinfo : EIATTR_ANNOTATIONS
	.align		4
.L_1026:
        /*002c*/ 	.byte	0x04, 0x55
        /*002e*/ 	.short	(.L_1028 - .L_1027)


	//   ....[0]....
.L_1027:
        /* <DEDUP_REMOVED lines=51> */


	//----- nvinfo : EIATTR_MERCURY_ISA_VERSION
	.align		4
.L_1028:
        /*0350*/ 	.byte	0x03, 0x5f
        /*0352*/ 	.short	0x0101


	//----- nvinfo : EIATTR_UNUSED_LOAD_BYTE_OFFSET
	.align		4
        /*0354*/ 	.byte	0x04, 0x44
        /*0356*/ 	.short	(.L_1030 - .L_1029)


	//   ....[0]....
.L_1029:
        /*0358*/ 	.word	0x00000a10
        /*035c*/ 	.word	0x0000fff0


	//   ....[1]....
        /*0360*/ 	.word	0x00010df0
        /*0364*/ 	.word	0x0000fff0


	//----- nvinfo : EIATTR_INT_WARP_WIDE_INSTR_OFFSETS
	.align		4
.L_1030:
        /*0368*/ 	.byte	0x04, 0x31
        /*036a*/ 	.short	(.L_1032 - .L_1031)


	//   ....[0]....
.L_1031:
        /*036c*/ 	.word	0x00000130


	//   ....[1]....
        /*0370*/ 	.word	0x00000160


	//   ....[2]....
        /*0374*/ 	.word	0x00000230


	//   ....[3]....
        /*0378*/ 	.word	0x00016fb0


	//   ....[4]....
        /*037c*/ 	.word	0x00017040


	//   ....[5]....
        /*0380*/ 	.word	0x0001a600


	//   ....[6]....
        /*0384*/ 	.word	0x0001a690


	//----- nvinfo : EIATTR_COOP_GROUP_MASK_REGIDS
	.align		4
.L_1032:
        /*0388*/ 	.byte	0x04, 0x29
        /*038a*/ 	.short	(.L_1034 - .L_1033)


	//   ....[0]....
.L_1033:
        /*038c*/ 	.word	0xffffffff


	//   ....[1]....
        /*0390*/ 	.word	0xffffffff


	//   ....[2]....
        /*0394*/ 	.word	0xffffffff


	//   ....[3]....
        /*0398*/ 	.word	0xffffffff


	//   ....[4]....
        /*039c*/ 	.word	0xffffffff


	//   ....[5]....
        /*03a0*/ 	.word	0xffffffff


	//   ....[6]....
        /*03a4*/ 	.word	0xffffffff


	//   ....[7]....
        /*03a8*/ 	.word	0xffffffff


	//   ....[8]....
        /*03ac*/ 	.word	0xffffffff


	//   ....[9]....
        /*03b0*/ 	.word	0xffffffff


	//   ....[10]....
        /*03b4*/ 	.word	0xffffffff


	//   ....[11]....
        /*03b8*/ 	.word	0xffffffff


	//   ....[12]....
        /*03bc*/ 	.word	0xffffffff


	//   ....[13]....
        /*03c0*/ 	.word	0xffffffff


	//   ....[14]....
        /*03c4*/ 	.word	0xffffffff


	//   ....[15]....
        /*03c8*/ 	.word	0xffffffff


	//   ....[16]....
        /*03cc*/ 	.word	0xffffffff


	//   ....[17]....
        /*03d0*/ 	.word	0xffffffff


	//   ....[18]....
        /*03d4*/ 	.word	0xffffffff


	//   ....[19]....
        /*03d8*/ 	.word	0xffffffff


	//   ....[20]....
        /*03dc*/ 	.word	0xffffffff


	//   ....[21]....
        /*03e0*/ 	.word	0xffffffff


	//   ....[22]....
        /*03e4*/ 	.word	0xffffffff


	//   ....[23]....
        /*03e8*/ 	.word	0xffffffff


	//   ....[24]....
        /*03ec*/ 	.word	0xffffffff


	//   ....[25]....
        /*03f0*/ 	.word	0xffffffff


	//   ....[26]....
        /*03f4*/ 	.word	0xffffffff


	//   ....[27]....
        /*03f8*/ 	.word	0xffffffff


	//   ....[28]....
        /*03fc*/ 	.word	0xffffffff


	//   ....[29]....
        /*0400*/ 	.word	0xffffffff


	//   ....[30]....
        /*0404*/ 	.word	0xffffffff


	//   ....[31]....
        /*0408*/ 	.word	0xffffffff


	//   ....[32]....
        /*040c*/ 	.word	0xffffffff


	//   ....[33]....
        /*0410*/ 	.word	0xffffffff


	//   ....[34]....
        /*0414*/ 	.word	0xffffffff


	//   ....[35]....
        /*0418*/ 	.word	0xffffffff


	//   ....[36]....
        /*041c*/ 	.word	0xffffffff


	//   ....[37]....
        /*0420*/ 	.word	0xffffffff


	//   ....[38]....
        /*0424*/ 	.word	0xffffffff


	//   ....[39]....
        /*0428*/ 	.word	0xffffffff


	//   ....[40]....
        /*042c*/ 	.word	0xffffffff


	//   ....[41]....
        /*0430*/ 	.word	0xffffffff


	//   ....[42]....
        /*0434*/ 	.word	0xffffffff


	//   ....[43]....
        /*0438*/ 	.word	0xffffffff


	//   ....[44]....
        /*043c*/ 	.word	0xffffffff


	//   ....[45]....
        /*0440*/ 	.word	0xffffffff


	//   ....[46]....
        /*0444*/ 	.word	0xffffffff


	//   ....[47]....
        /*0448*/ 	.word	0xffffffff


	//   ....[48]....
        /*044c*/ 	.word	0xffffffff


	//   ....[49]....
        /*0450*/ 	.word	0xffffffff


	//   ....[50]....
        /*0454*/ 	.word	0xffffffff


	//   ....[51]....
        /*0458*/ 	.word	0xffffffff


	//   ....[52]....
        /*045c*/ 	.word	0xffffffff


	//   ....[53]....
        /*0460*/ 	.word	0xffffffff


	//   ....[54]....
        /*0464*/ 	.word	0xffffffff


	//   ....[55]....
        /*0468*/ 	.word	0xffffffff


	//   ....[56]....
        /*046c*/ 	.word	0xffffffff


	//   ....[57]....
        /*0470*/ 	.word	0xffffffff


	//   ....[58]....
        /*0474*/ 	.word	0xffffffff


	//   ....[59]....
        /*0478*/ 	.word	0xffffffff


	//   ....[60]....
        /*047c*/ 	.word	0xffffffff


	//   ....[61]....
        /*0480*/ 	.word	0xffffffff


	//   ....[62]....
        /*0484*/ 	.word	0xffffffff


	//   ....[63]....
        /*0488*/ 	.word	0xffffffff


	//   ....[64]....
        /*048c*/ 	.word	0xffffffff


	//   ....[65]....
        /*0490*/ 	.word	0xffffffff


	//   ....[66]....
        /*0494*/ 	.word	0xffffffff


	//   ....[67]....
        /*0498*/ 	.word	0xffffffff


	//   ....[68]....
        /*049c*/ 	.word	0xffffffff


	//   ....[69]....
        /*04a0*/ 	.word	0xffffffff


	//   ....[70]....
        /*04a4*/ 	.word	0xffffffff


	//   ....[71]....
        /*04a8*/ 	.word	0xffffffff


	//   ....[72]....
        /*04ac*/ 	.word	0xffffffff


	//   ....[73]....
        /*04b0*/ 	.word	0xffffffff


	//   ....[74]....
        /*04b4*/ 	.word	0xffffffff


	//   ....[75]....
        /*04b8*/ 	.word	0xffffffff


	//   ....[76]....
        /*04bc*/ 	.word	0xffffffff


	//   ....[77]....
        /*04c0*/ 	.word	0xffffffff


	//   ....[78]....
        /*04c4*/ 	.word	0xffffffff


	//   ....[79]....
        /*04c8*/ 	.word	0xffffffff


	//   ....[80]....
        /*04cc*/ 	.word	0xffffffff


	//   ....[81]....
        /*04d0*/ 	.word	0xffffffff


	//   ....[82]....
        /*04d4*/ 	.word	0xffffffff


	//   ....[83]....
        /*04d8*/ 	.word	0xffffffff


	//   ....[84]....
        /*04dc*/ 	.word	0xffffffff


	//   ....[85]....
        /*04e0*/ 	.word	0xffffffff


	//   ....[86]....
        /*04e4*/ 	.word	0xffffffff


	//   ....[87]....
        /*04e8*/ 	.word	0xffffffff


	//   ....[88]....
        /*04ec*/ 	.word	0xffffffff


	//   ....[89]....
        /*04f0*/ 	.word	0xffffffff


	//   ....[90]....
        /*04f4*/ 	.word	0xffffffff


	//   ....[91]....
        /*04f8*/ 	.word	0xffffffff


	//   ....[92]....
        /*04fc*/ 	.word	0xffffffff


	//   ....[93]....
        /*0500*/ 	.word	0xffffffff


	//   ....[94]....
        /*0504*/ 	.word	0xffffffff


	//   ....[95]....
        /*0508*/ 	.word	0xffffffff


	//   ....[96]....
        /*050c*/ 	.word	0xffffffff


	//   ....[97]....
        /*0510*/ 	.word	0xffffffff


	//   ....[98]....
        /*0514*/ 	.word	0xffffffff


	//   ....[99]....
        /*0518*/ 	.word	0xffffffff


	//   ....[100]....
        /*051c*/ 	.word	0xffffffff


	//   ....[101]....
        /*0520*/ 	.word	0xffffffff


	//   ....[102]....
        /*0524*/ 	.word	0xffffffff


	//   ....[103]....
        /*0528*/ 	.word	0xffffffff


	//   ....[104]....
        /*052c*/ 	.word	0xffffffff


	//   ....[105]....
        /*0530*/ 	.word	0xffffffff


	//   ....[106]....
        /*0534*/ 	.word	0xffffffff


	//   ....[107]....
        /*0538*/ 	.word	0xffffffff


	//   ....[108]....
        /*053c*/ 	.word	0xffffffff


	//   ....[109]....
        /*0540*/ 	.word	0xffffffff


	//   ....[110]....
        /*0544*/ 	.word	0xffffffff


	//   ....[111]....
        /*0548*/ 	.word	0xffffffff


	//   ....[112]....
        /*054c*/ 	.word	0xffffffff


	//   ....[113]....
        /*0550*/ 	.word	0xffffffff


	//   ....[114]....
        /*0554*/ 	.word	0xffffffff


	//   ....[115]....
        /*0558*/ 	.word	0xffffffff


	//   ....[116]....
        /*055c*/ 	.word	0xffffffff


	//   ....[117]....
        /*0560*/ 	.word	0xffffffff


	//   ....[118]....
        /*0564*/ 	.word	0xffffffff


	//   ....[119]....
        /*0568*/ 	.word	0xffffffff


	//   ....[120]....
        /*056c*/ 	.word	0xffffffff


	//   ....[121]....
        /*0570*/ 	.word	0xffffffff


	//   ....[122]....
        /*0574*/ 	.word	0xffffffff


	//   ....[123]....
        /*0578*/ 	.word	0xffffffff


	//   ....[124]....
        /*057c*/ 	.word	0xffffffff


	//   ....[125]....
        /*0580*/ 	.word	0xffffffff


	//   ....[126]....
        /*0584*/ 	.word	0xffffffff


	//   ....[127]....
        /*0588*/ 	.word	0xffffffff


	//   ....[128]....
        /*058c*/ 	.word	0xffffffff


	//   ....[129]....
        /*0590*/ 	.word	0xffffffff


	//   ....[130]....
        /*0594*/ 	.word	0xffffffff


	//   ....[131]....
        /*0598*/ 	.word	0xffffffff


	//   ....[132]....
        /*059c*/ 	.word	0xffffffff


	//   ....[133]....
        /*05a0*/ 	.word	0xffffffff


	//   ....[134]....
        /*05a4*/ 	.word	0xffffffff


	//   ....[135]....
        /*05a8*/ 	.word	0xffffffff


	//   ....[136]....
        /*05ac*/ 	.word	0xffffffff


	//   ....[137]....
        /*05b0*/ 	.word	0xffffffff


	//   ....[138]....
        /*05b4*/ 	.word	0xffffffff


	//   ....[139]....
        /*05b8*/ 	.word	0xffffffff


	//   ....[140]....
        /*05bc*/ 	.word	0xffffffff


	//   ....[141]....
        /*05c0*/ 	.word	0xffffffff


	//   ....[142]....
        /*05c4*/ 	.word	0xffffffff


	//   ....[143]....
        /*05c8*/ 	.word	0xffffffff


	//   ....[144]....
        /*05cc*/ 	.word	0x0500000f


	//   ....[145]....
        /*05d0*/ 	.word	0x0500000f


	//   ....[146]....
        /*05d4*/ 	.word	0x0500000f


	//   ....[147]....
        /*05d8*/ 	.word	0x0500000f


	//   ....[148]....
        /*05dc*/ 	.word	0x0500000f


	//   ....[149]....
        /*05e0*/ 	.word	0x0500000f


	//   ....[150]....
        /*05e4*/ 	.word	0x0500000f


	//   ....[151]....
        /*05e8*/ 	.word	0x0500000f


	//   ....[152]....
        /*05ec*/ 	.word	0x0500000f


	//   ....[153]....
        /*05f0*/ 	.word	0x0500000f


	//   ....[154]....
        /*05f4*/ 	.word	0x0500000f


	//   ....[155]....
        /*05f8*/ 	.word	0x0500000f


	//   ....[156]....
        /*05fc*/ 	.word	0x0500000f


	//   ....[157]....
        /*0600*/ 	.word	0x0500000f


	//   ....[158]....
        /*0604*/ 	.word	0x0500000f


	//   ....[159]....
        /*0608*/ 	.word	0x0500000f


	//   ....[160]....
        /*060c*/ 	.word	0x0500000f


	//   ....[161]....
        /*0610*/ 	.word	0x0500000f


	//   ....[162]....
        /*0614*/ 	.word	0x0500000f


	//   ....[163]....
        /*0618*/ 	.word	0x0500000f


	//   ....[164]....
        /*061c*/ 	.word	0x0500000f


	//   ....[165]....
        /*0620*/ 	.word	0x0500000f


	//   ....[166]....
        /*0624*/ 	.word	0x0500000f


	//   ....[167]....
        /*0628*/ 	.word	0x0500000f


	//   ....[168]....
        /*062c*/ 	.word	0x0500000f


	//   ....[169]....
        /*0630*/ 	.word	0x0500000f


	//   ....[170]....
        /*0634*/ 	.word	0x0500000f


	//   ....[171]....
        /*0638*/ 	.word	0x0500000f


	//   ....[172]....
        /*063c*/ 	.word	0x0500000f


	//   ....[173]....
        /*0640*/ 	.word	0x0500000f


	//   ....[174]....
        /*0644*/ 	.word	0x0500000f


	//   ....[175]....
        /*0648*/ 	.word	0x0500000f


	//   ....[176]....
        /*064c*/ 	.word	0x0500000f


	//   ....[177]....
        /*0650*/ 	.word	0x0500000f


	//   ....[178]....
        /*0654*/ 	.word	0x0500000f


	//   ....[179]....
        /*0658*/ 	.word	0x0500000f


	//   ....[180]....
        /*065c*/ 	.word	0x0500000f


	//   ....[181]....
        /*0660*/ 	.word	0x0500000f


	//   ....[182]....
        /*0664*/ 	.word	0x0500000f


	//   ....[183]....
        /*0668*/ 	.word	0x0500000f


	//   ....[184]....
        /*066c*/ 	.word	0x0500000f


	//   ....[185]....
        /*0670*/ 	.word	0x0500000f


	//   ....[186]....
        /*0674*/ 	.word	0x0500000f


	//   ....[187]....
        /*0678*/ 	.word	0x0500000f


	//   ....[188]....
        /*067c*/ 	.word	0x0500000f


	//   ....[189]....
        /*0680*/ 	.word	0x0500000f


	//   ....[190]....
        /*0684*/ 	.word	0x0500000f


	//   ....[191]....
        /*0688*/ 	.word	0x0500000f


	//   ....[192]....
        /*068c*/ 	.word	0x0500000f


	//   ....[193]....
        /*0690*/ 	.word	0x0500000f


	//   ....[194]....
        /*0694*/ 	.word	0x0500000f


	//   ....[195]....
        /*0698*/ 	.word	0x0500000f


	//   ....[196]....
        /*069c*/ 	.word	0x0500000f


	//   ....[197]....
        /*06a0*/ 	.word	0x0500000f


	//   ....[198]....
        /*06a4*/ 	.word	0x0500000f


	//   ....[199]....
        /*06a8*/ 	.word	0x0500000f


	//   ....[200]....
        /*06ac*/ 	.word	0x0500000f


	//   ....[201]....
        /*06b0*/ 	.word	0x0500000f


	//   ....[202]....
        /*06b4*/ 	.word	0x0500000f


	//   ....[203]....
        /*06b8*/ 	.word	0x0500000f


	//   ....[204]....
        /*06bc*/ 	.word	0x0500000f


	//   ....[205]....
        /*06c0*/ 	.word	0x0500000f


	//   ....[206]....
        /*06c4*/ 	.word	0x0500000f


	//   ....[207]....
        /*06c8*/ 	.word	0x0500000f


	//   ....[208]....
        /*06cc*/ 	.word	0x0500000f


	//   ....[209]....
        /*06d0*/ 	.word	0x0500000f


	//   ....[210]....
        /*06d4*/ 	.word	0x0500000f


	//   ....[211]....
        /*06d8*/ 	.word	0x0500000f


	//   ....[212]....
        /*06dc*/ 	.word	0x0500000f


	//   ....[213]....
        /*06e0*/ 	.word	0x0500000f


	//   ....[214]....
        /*06e4*/ 	.word	0x0500000f


	//   ....[215]....
        /*06e8*/ 	.word	0x0500000f


	//   ....[216]....
        /*06ec*/ 	.word	0x0500000f


	//   ....[217]....
        /*06f0*/ 	.word	0x0500000f


	//   ....[218]....
        /*06f4*/ 	.word	0x0500000f


	//   ....[219]....
        /*06f8*/ 	.word	0x0500000f


	//   ....[220]....
        /*06fc*/ 	.word	0x0500000f


	//   ....[221]....
        /*0700*/ 	.word	0x0500000f


	//   ....[222]....
        /*0704*/ 	.word	0x0500000f


	//   ....[223]....
        /*0708*/ 	.word	0x0500000f


	//   ....[224]....
        /*070c*/ 	.word	0x0500000f


	//   ....[225]....
        /*0710*/ 	.word	0x0500000f


	//----- nvinfo : EIATTR_COOP_GROUP_INSTR_OFFSETS
	.align		4
.L_1034:
        /*0714*/ 	.byte	0x04, 0x28
        /*0716*/ 	.short	(.L_1036 - .L_1035)


	//   ....[0]....
.L_1035:
        /*0718*/ 	.word	0x00000060


	//   ....[1]....
        /*071c*/ 	.word	0x00000120


	//   ....[2]....
        /*0720*/ 	.word	0x000001f0


	//   ....[3]....
        /*0724*/ 	.word	0x00000370


	//   ....[4]....
        /*0728*/ 	.word	0x000004d0


	//   ....[5]....
        /*072c*/ 	.word	0x000005f0


	//   ....[6]....
        /*0730*/ 	.word	0x00000750


	//   ....[7]....
        /*0734*/ 	.word	0x00002b10


	//   ....[8]....
        /*0738*/ 	.word	0x00002b20


	//   ....[9]....
        /*073c*/ 	.word	0x000035e0


	//   ....[10]....
        /*0740*/ 	.word	0x000035f0


	//   ....[11]....
        /*0744*/ 	.word	0x00003ff0


	//   ....[12]....
        /*0748*/ 	.word	0x00004000


	//   ....[13]....
        /*074c*/ 	.word	0x000043e0


	//   ....[14]....
        /*0750*/ 	.word	0x000043f0


	//   ....[15]....
        /*0754*/ 	.word	0x000051f0


	//   ....[16]....
        /*0758*/ 	.word	0x00007200


	//   ....[17]....
        /*075c*/ 	.word	0x00007990


	//   ....[18]....
        /*0760*/ 	.word	0x000079a0


	//   ....[19]....
        /*0764*/ 	.word	0x000079b0


	//   ....[20]....
        /*0768*/ 	.word	0x000079c0


	//   ....[21]....
        /*076c*/ 	.word	0x00007ce0


	//   ....[22]....
        /*0770*/ 	.word	0x00007cf0


	//   ....[23]....
        /*0774*/ 	.word	0x00007d00


	//   ....[24]....
        /*0778*/ 	.word	0x00007d10


	//   ....[25]....
        /*077c*/ 	.word	0x00009070


	//   ....[26]....
        /*0780*/ 	.word	0x00009090


	//   ....[27]....
        /*0784*/ 	.word	0x000090a0


	//   ....[28]....
        /*0788*/ 	.word	0x000090b0


	//   ....[29]....
        /*078c*/ 	.word	0x000091a0


	//   ....[30]....
        /*0790*/ 	.word	0x000091c0


	//   ....[31]....
        /*0794*/ 	.word	0x00009250


	//   ....[32]....
        /*0798*/ 	.word	0x00009280


	//   ....[33]....
        /*079c*/ 	.word	0x0000aba0


	//   ....[34]....
        /*07a0*/ 	.word	0x0000ac00


	//   ....[35]....
        /*07a4*/ 	.word	0x0000b050


	//   ....[36]....
        /*07a8*/ 	.word	0x0000b190


	//   ....[37]....
        /*07ac*/ 	.word	0x0000b540


	//   ....[38]....
        /*07b0*/ 	.word	0x0000b5a0


	//   ....[39]....
        /*07b4*/ 	.word	0x0000bf20


	//   ....[40]....
        /*07b8*/ 	.word	0x0000c690


	//   ....[41]....
        /*07bc*/ 	.word	0x0000c6e0


	//   ....[42]....
        /*07c0*/ 	.word	0x0000cc80


	//   ....[43]....
        /*07c4*/ 	.word	0x0000cd70


	//   ....[44]....
        /*07c8*/ 	.word	0x0000d570


	//   ....[45]....
        /*07cc*/ 	.word	0x0000d6c0


	//   ....[46]....
        /*07d0*/ 	.word	0x0000e370


	//   ....[47]....
        /*07d4*/ 	.word	0x0000ebb0


	//   ....[48]....
        /*07d8*/ 	.word	0x0000ec00


	//   ....[49]....
        /*07dc*/ 	.word	0x0000f570


	//   ....[50]....
        /*07e0*/ 	.word	0x0000f5c0


	//   ....[51]....
        /*07e4*/ 	.word	0x00010210


	//   ....[52]....
        /*07e8*/ 	.word	0x00010300


	//   ....[53]....
        /*07ec*/ 	.word	0x00010310


	//   ....[54]....
        /*07f0*/ 	.word	0x00010350


	//   ....[55]....
        /*07f4*/ 	.word	0x00010360


	//   ....[56]....
        /*07f8*/ 	.word	0x00011ed0


	//   ....[57]....
        /*07fc*/ 	.word	0x000123a0


	//   ....[58]....
        /*0800*/ 	.word	0x000123c0


	//   ....[59]....
        /*0804*/ 	.word	0x000123f0


	//   ....[60]....
        /*0808*/ 	.word	0x00012400


	//   ....[61]....
        /*080c*/ 	.word	0x00012b40


	//   ....[62]....
        /*0810*/ 	.word	0x00012bb0


	//   ....[63]....
        /*0814*/ 	.word	0x00012e30


	//   ....[64]....
        /*0818*/ 	.word	0x00012e50


	//   ....[65]....
        /*081c*/ 	.word	0x00013ae0


	//   ....[66]....
        /*0820*/ 	.word	0x00013b20


	//   ....[67]....
        /*0824*/ 	.word	0x00013dc0


	//   ....[68]....
        /*0828*/ 	.word	0x00013de0


	//   ....[69]....
        /*082c*/ 	.word	0x00014090


	//   ....[70]....
        /*0830*/ 	.word	0x00014240


	//   ....[71]....
        /*0834*/ 	.word	0x00014270


	//   ....[72]....
        /*0838*/ 	.word	0x000142a0


	//   ....[73]....
        /*083c*/ 	.word	0x000142d0


	//   ....[74]....
        /*0840*/ 	.word	0x00014300


	//   ....[75]....
        /*0844*/ 	.word	0x00014330


	//   ....[76]....
        /*0848*/ 	.word	0x000144a0


	//   ....[77]....
        /*084c*/ 	.word	0x000144d0


	//   ....[78]....
        /*0850*/ 	.word	0x00014500


	//   ....[79]....
        /*0854*/ 	.word	0x00014530


	//   ....[80]....
        /*0858*/ 	.word	0x00014560


	//   ....[81]....
        /*085c*/ 	.word	0x00014590


	//   ....[82]....
        /*0860*/ 	.word	0x00014620


	//   ....[83]....
        /*0864*/ 	.word	0x00014680


	//   ....[84]....
        /*0868*/ 	.word	0x00014710


	//   ....[85]....
        /*086c*/ 	.word	0x00015510


	//   ....[86]....
        /*0870*/ 	.word	0x00017dd0


	//   ....[87]....
        /*0874*/ 	.word	0x00017df0


	//   ....[88]....
        /*0878*/ 	.word	0x00017e80


	//   ....[89]....
        /*087c*/ 	.word	0x00017ea0


	//   ....[90]....
        /*0880*/ 	.word	0x00017f20


	//   ....[91]....
        /*0884*/ 	.word	0x00017f40


	//   ....[92]....
        /*0888*/ 	.word	0x00017f50


	//   ....[93]....
        /*088c*/ 	.word	0x00017f60


	//   ....[94]....
        /*0890*/ 	.word	0x00018780


	//   ....[95]....
        /*0894*/ 	.word	0x000187b0


	//   ....[96]....
        /*0898*/ 	.word	0x00018850


	//   ....[97]....
        /*089c*/ 	.word	0x00018870


	//   ....[98]....
        /*08a0*/ 	.word	0x000188f0


	//   ....[99]....
        /*08a4*/ 	.word	0x00018910


	//   ....[100]....
        /*08a8*/ 	.word	0x00018920


	//   ....[101]....
        /*08ac*/ 	.word	0x00018990


	//   ....[102]....
        /*08b0*/ 	.word	0x00018de0


	//   ....[103]....
        /*08b4*/ 	.word	0x00018ea0


	//   ....[104]....
        /*08b8*/ 	.word	0x00018ff0


	//   ....[105]....
        /*08bc*/ 	.word	0x00019030


	//   ....[106]....
        /*08c0*/ 	.word	0x00019040


	//   ....[107]....
        /*08c4*/ 	.word	0x00019050


	//   ....[108]....
        /*08c8*/ 	.word	0x000191a0


	//   ....[109]....
        /*08cc*/ 	.word	0x000192f0


	//   ....[110]....
        /*08d0*/ 	.word	0x00019b10


	//   ....[111]....
        /*08d4*/ 	.word	0x00019b30


	//   ....[112]....
        /*08d8*/ 	.word	0x00019b80


	//   ....[113]....
        /*08dc*/ 	.word	0x00019b90


	//   ....[114]....
        /*08e0*/ 	.word	0x00019bd0


	//   ....[115]....
        /*08e4*/ 	.word	0x00019be0


	//   ....[116]....
        /*08e8*/ 	.word	0x00019bf0


	//   ....[117]....
        /*08ec*/ 	.word	0x00019c30


	//   ....[118]....
        /*08f0*/ 	.word	0x00019f50


	//   ....[119]....
        /*08f4*/ 	.word	0x00019f80


	//   ....[120]....
        /*08f8*/ 	.word	0x00019fb0


	//   ....[121]....
        /*08fc*/ 	.word	0x00019fd0


	//   ....[122]....
        /*0900*/ 	.word	0x0001a000


	//   ....[123]....
        /*0904*/ 	.word	0x0001a020


	//   ....[124]....
        /*0908*/ 	.word	0x0001a120


	//   ....[125]....
        /*090c*/ 	.word	0x0001a270


	//   ....[126]....
        /*0910*/ 	.word	0x0001a860


	//   ....[127]....
        /*0914*/ 	.word	0x0001a890


	//   ....[128]....
        /*0918*/ 	.word	0x0001a8d0


	//   ....[129]....
        /*091c*/ 	.word	0x0001a900


	//   ....[130]....
        /*0920*/ 	.word	0x0001a930


	//   ....[131]....
        /*0924*/ 	.word	0x0001a960


	//   ....[132]....
        /*0928*/ 	.word	0x0001a990


	//   ....[133]....
        /*092c*/ 	.word	0x0001a9c0


	//   ....[134]....
        /*0930*/ 	.word	0x0001ab40


	//   ....[135]....
        /*0934*/ 	.word	0x0001ab70


	//   ....[136]....
        /*0938*/ 	.word	0x0001aba0


	//   ....[137]....
        /*093c*/ 	.word	0x0001abd0


	//   ....[138]....
        /*0940*/ 	.word	0x0001ac00


	//   ....[139]....
        /*0944*/ 	.word	0x0001ac30


	//   ....[140]....
        /*0948*/ 	.word	0x0001acf0


	//   ....[141]....
        /*094c*/ 	.word	0x0001ad10


	//   ....[142]....
        /*0950*/ 	.word	0x0001ad80


	//   ....[143]....
        /*0954*/ 	.word	0x0001b420


	//   ....[144]....
        /*0958*/ 	.word	0x0001b730


	//   ....[145]....
        /*095c*/ 	.word	0x0001b7c0


	//   ....[146]....
        /*0960*/ 	.word	0x0001b8a0


	//   ....[147]....
        /*0964*/ 	.word	0x0001b930


	//   ....[148]....
        /*0968*/ 	.word	0x0001ba10


	//   ....[149]....
        /*096c*/ 	.word	0x0001baa0


	//   ....[150]....
        /*0970*/ 	.word	0x0001bc20


	//   ....[151]....
        /*0974*/ 	.word	0x0001bcb0


	//   ....[152]....
        /*0978*/ 	.word	0x0001bd00


	//   ....[153]....
        /*097c*/ 	.word	0x0001bd50


	//   ....[154]....
        /*0980*/ 	.word	0x0001bde0


	//   ....[155]....
        /*0984*/ 	.word	0x0001be70


	//   ....[156]....
        /*0988*/ 	.word	0x0001bec0


	//   ....[157]....
        /*098c*/ 	.word	0x0001bf10


	//   ....[158]....
        /*0990*/ 	.word	0x0001c000


	//   ....[159]....
        /*0994*/ 	.word	0x0001c0b0


	//   ....[160]....
        /*0998*/ 	.word	0x0001c130


	//   ....[161]....
        /*099c*/ 	.word	0x0001c1a0


	//   ....[162]....
        /*09a0*/ 	.word	0x0001c2d0


	//   ....[163]....
        /*09a4*/ 	.word	0x0001c3f0


	//   ....[164]....
        /*09a8*/ 	.word	0x0001c4c0


	//   ....[165]....
        /*09ac*/ 	.word	0x0001c510


	//   ....[166]....
        /*09b0*/ 	.word	0x0001c800


	//   ....[167]....
        /*09b4*/ 	.word	0x0001cae0


	//   ....[168]....
        /*09b8*/ 	.word	0x0001cbd0


	//   ....[169]....
        /*09bc*/ 	.word	0x0001cc70


	//   ....[170]....
        /*09c0*/ 	.word	0x0001ccd0


	//   ....[171]....
        /*09c4*/ 	.word	0x0001cdc0


	//   ....[172]....
        /*09c8*/ 	.word	0x0001ce30


	//   ....[173]....
        /*09cc*/ 	.word	0x0001cf20


	//   ....[174]....
        /*09d0*/ 	.word	0x0001cf90


	//   ....[175]....
        /*09d4*/ 	.word	0x0001d070


	//   ....[176]....
        /*09d8*/ 	.word	0x0001d120


	//   ....[177]....
        /*09dc*/ 	.word	0x0001d190


	//   ....[178]....
        /*09e0*/ 	.word	0x0001d1f0


	//   ....[179]....
        /*09e4*/ 	.word	0x0001d2e0


	//   ....[180]....
        /*09e8*/ 	.word	0x0001d340


	//   ....[181]....
        /*09ec*/ 	.word	0x0001d440


	//   ....[182]....
        /*09f0*/ 	.word	0x0001d4a0


	//   ....[183]....
        /*09f4*/ 	.word	0x0001d580


	//   ....[184]....
        /*09f8*/ 	.word	0x0001d6c0


	//   ....[185]....
        /*09fc*/ 	.word	0x0001d7c0


	//   ....[186]....
        /*0a00*/ 	.word	0x0001da40


	//   ....[187]....
        /*0a04*/ 	.word	0x0001da90


	//   ....[188]....
        /*0a08*/ 	.word	0x0001dc60


	//   ....[189]....
        /*0a0c*/ 	.word	0x0001dcb0


	//   ....[190]....
        /*0a10*/ 	.word	0x0001de80


	//   ....[191]....
        /*0a14*/ 	.word	0x0001ded0


	//   ....[192]....
        /*0a18*/ 	.word	0x0001dfc0


	//   ....[193]....
        /*0a1c*/ 	.word	0x0001e060


	//   ....[194]....
        /*0a20*/ 	.word	0x0001e0c0


	//   ....[195]....
        /*0a24*/ 	.word	0x0001e170


	//   ....[196]....
        /*0a28*/ 	.word	0x0001e1d0


	//   ....[197]....
        /*0a2c*/ 	.word	0x0001e280


	//   ....[198]....
        /*0a30*/ 	.word	0x0001e2e0


	//   ....[199]....
        /*0a34*/ 	.word	0x0001e390


	//   ....[200]....
        /*0a38*/ 	.word	0x0001e480


	//   ....[201]....
        /*0a3c*/ 	.word	0x0001e560


	//   ....[202]....
        /*0a40*/ 	.word	0x0001e670


	//   ....[203]....
        /*0a44*/ 	.word	0x0001e770


	//   ....[204]....
        /*0a48*/ 	.word	0x0001e8a0


	//   ....[205]....
        /*0a4c*/ 	.word	0x0001e980


	//   ....[206]....
        /*0a50*/ 	.word	0x0001ea80


	//   ....[207]....
        /*0a54*/ 	.word	0x0001eb60


	//   ....[208]....
        /*0a58*/ 	.word	0x0001ebf0


	//   ....[209]....
        /*0a5c*/ 	.word	0x0001ec90


	//   ....[210]....
        /*0a60*/ 	.word	0x0001edb0


	//   ....[211]....
        /*0a64*/ 	.word	0x0001ee20


	//   ....[212]....
        /*0a68*/ 	.word	0x0001ee90


	//   ....[213]....
        /*0a6c*/ 	.word	0x0001ef00


	//   ....[214]....
        /*0a70*/ 	.word	0x0001ef70


	//   ....[215]....
        /*0a74*/ 	.word	0x0001eff0


	//   ....[216]....
        /*0a78*/ 	.word	0x0001f080


	//   ....[217]....
        /*0a7c*/ 	.word	0x0001f110


	//   ....[218]....
        /*0a80*/ 	.word	0x0001f180


	//   ....[219]....
        /*0a84*/ 	.word	0x0001f1f0


	//   ....[220]....
        /*0a88*/ 	.word	0x0001f260


	//   ....[221]....
        /*0a8c*/ 	.word	0x0001f2e0


	//   ....[222]....
        /*0a90*/ 	.word	0x0001f350


	//   ....[223]....
        /*0a94*/ 	.word	0x0001f3f0


	//   ....[224]....
        /*0a98*/ 	.word	0x0001f480


	//   ....[225]....
        /*0a9c*/ 	.word	0x0001f5b0


	//----- nvinfo : EIATTR_REG_RECONFIG
	.align		4
.L_1036:
        /*0aa0*/ 	.byte	0x01, 0x54
	.zero		2


	//----- nvinfo : EIATTR_SYSCALL_OFFSETS
	.align		4
        /*0aa4*/ 	.byte	0x04, 0x46
        /*0aa6*/ 	.short	(.L_1038 - .L_1037)


	//   ....[0]....
.L_1037:
        /*0aa8*/ 	.word	0x00001db0


	//   ....[1]....
        /*0aac*/ 	.word	0x00001f00


	//   ....[2]....
        /*0ab0*/ 	.word	0x000073b0


	//   ....[3]....
        /*0ab4*/ 	.word	0x000076e0


	//   ....[4]....
        /*0ab8*/ 	.word	0x000171a0


	//   ....[5]....
        /*0abc*/ 	.word	0x000172f0


	//   ....[6]....
        /*0ac0*/ 	.word	0x000173e0


	//   ....[7]....
        /*0ac4*/ 	.word	0x000183c0


	//----- nvinfo : EIATTR_MBARRIER_INSTR_OFFSETS
	.align		4
.L_1038:
        /*0ac8*/ 	.byte	0x04, 0x39
        /*0aca*/ 	.short	(.L_1040 - .L_1039)


	//   ....[0]....
.L_1039:
        /*0acc*/ 	.word	0x00000250
        /*0ad0*/ 	.word	0x000000ff
        /*0ad4*/ 	.word	0x00028c00
        /*0ad8*/ 	.short	0x0100
        /*0ada*/ 	.byte	0x08
	.zero		1


	//   ....[1]....
        /*0adc*/ 	.word	0x00000270
        /*0ae0*/ 	.word	0x000000ff
        /*0ae4*/ 	.word	0x00028c20
        /*0ae8*/ 	.short	0x0100
        /*0aea*/ 	.byte	0x08
	.zero		1


	//   ....[2]....
        /*0aec*/ 	.word	0x00000320
        /*0af0*/ 	.word	0x000000ff
        /*0af4*/ 	.word	0x00028c30
        /*0af8*/ 	.short	0x0100
        /*0afa*/ 	.byte	0x06
	.zero		1


	//   ....[3]....
        /*0afc*/ 	.word	0x00000330
        /*0b00*/ 	.word	0x000000ff
        /*0b04*/ 	.word	0x00028c40
        /*0b08*/ 	.short	0x0100
        /*0b0a*/ 	.byte	0x06
	.zero		1


	//   ....[4]....
        /*0b0c*/ 	.word	0x00000340
        /*0b10*/ 	.word	0x000000ff
        /*0b14*/ 	.word	0x00028c38
        /*0b18*/ 	.short	0x0100
        /*0b1a*/ 	.byte	0x06
	.zero		1


	//   ....[5]....
        /*0b1c*/ 	.word	0x00000350
        /*0b20*/ 	.word	0x000000ff
        /*0b24*/ 	.word	0x00028c48
        /*0b28*/ 	.short	0x0100
        /*0b2a*/ 	.byte	0x06
	.zero		1


	//   ....[6]....
        /*0b2c*/ 	.word	0x00000480
        /*0b30*/ 	.word	0x000000ff
        /*0b34*/ 	.word	0x00028c50
        /*0b38*/ 	.short	0x0100
        /*0b3a*/ 	.byte	0x08
	.zero		1


	//   ....[7]....
        /*0b3c*/ 	.word	0x00000490
        /*0b40*/ 	.word	0x000000ff
        /*0b44*/ 	.word	0x00028c60
        /*0b48*/ 	.short	0x0100
        /*0b4a*/ 	.byte	0x08
	.zero		1


	//   ....[8]....
        /*0b4c*/ 	.word	0x000004a0
        /*0b50*/ 	.word	0x000000ff
        /*0b54*/ 	.word	0x00028c58
        /*0b58*/ 	.short	0x0100
        /*0b5a*/ 	.byte	0x08
	.zero		1


	//   ....[9]....
        /*0b5c*/ 	.word	0x000004b0
        /*0b60*/ 	.word	0x000000ff
        /*0b64*/ 	.word	0x00028c68
        /*0b68*/ 	.short	0x0100
        /*0b6a*/ 	.byte	0x08
	.zero		1


	//   ....[10]....
        /*0b6c*/ 	.word	0x000005a0
        /*0b70*/ 	.word	0x000000ff
        /*0b74*/ 	.word	0x00028c70
        /*0b78*/ 	.short	0x0100
        /*0b7a*/ 	.byte	0x06
	.zero		1


	//   ....[11]....
        /*0b7c*/ 	.word	0x000005b0
        /*0b80*/ 	.word	0x000000ff
        /*0b84*/ 	.word	0x00028c80
        /*0b88*/ 	.short	0x0100
        /*0b8a*/ 	.byte	0x06
	.zero		1


	//   ....[12]....
        /*0b8c*/ 	.word	0x000005c0
        /*0b90*/ 	.word	0x000000ff
        /*0b94*/ 	.word	0x00028c78
        /*0b98*/ 	.short	0x0100
        /*0b9a*/ 	.byte	0x06
	.zero		1


	//   ....[13]....
        /*0b9c*/ 	.word	0x000005d0
        /*0ba0*/ 	.word	0x000000ff
        /*0ba4*/ 	.word	0x00028c88
        /*0ba8*/ 	.short	0x0100
        /*0baa*/ 	.byte	0x06
	.zero		1


	//   ....[14]....
        /*0bac*/ 	.word	0x00000700
        /*0bb0*/ 	.word	0x000000ff
        /*0bb4*/ 	.word	0x00028c90
        /*0bb8*/ 	.short	0x0100
        /*0bba*/ 	.byte	0x08
	.zero		1


	//   ....[15]....
        /*0bbc*/ 	.word	0x00000710
        /*0bc0*/ 	.word	0x000000ff
        /*0bc4*/ 	.word	0x00028ca0
        /*0bc8*/ 	.short	0x0100
        /*0bca*/ 	.byte	0x08
	.zero		1


	//   ....[16]....
        /*0bcc*/ 	.word	0x00000720
        /*0bd0*/ 	.word	0x000000ff
        /*0bd4*/ 	.word	0x00028c98
        /*0bd8*/ 	.short	0x0100
        /*0bda*/ 	.byte	0x08
	.zero		1


	//   ....[17]....
        /*0bdc*/ 	.word	0x00000730
        /*0be0*/ 	.word	0x000000ff
        /*0be4*/ 	.word	0x00028ca8
        /*0be8*/ 	.short	0x0100
        /*0bea*/ 	.byte	0x08
	.zero		1


	//   ....[18]....
        /*0bec*/ 	.word	0x00000860
        /*0bf0*/ 	.word	0x000000ff
        /*0bf4*/ 	.word	0x00028cb0
        /*0bf8*/ 	.short	0x0100
        /*0bfa*/ 	.byte	0x08
	.zero		1


	//   ....[19]....
        /*0bfc*/ 	.word	0x00000870
        /*0c00*/ 	.word	0x000000ff
        /*0c04*/ 	.word	0x00028cc0
        /*0c08*/ 	.short	0x0100
        /*0c0a*/ 	.byte	0x08
	.zero		1


	//   ....[20]....
        /*0c0c*/ 	.word	0x00000880
        /*0c10*/ 	.word	0x000000ff
        /*0c14*/ 	.word	0x00028cb8
        /*0c18*/ 	.short	0x0100
        /*0c1a*/ 	.byte	0x08
	.zero		1


	//   ....[21]....
        /*0c1c*/ 	.word	0x00000890
        /*0c20*/ 	.word	0x000000ff
        /*0c24*/ 	.word	0x00028cc8
        /*0c28*/ 	.short	0x0100
        /*0c2a*/ 	.byte	0x08
	.zero		1


	//   ....[22]....
        /*0c2c*/ 	.word	0x00002ac0
        /*0c30*/ 	.word	0x0000003f
        /*0c34*/ 	.word	0x00028c90
        /*0c38*/ 	.short	0x010a
        /*0c3a*/ 	.byte	0x3f
	.zero		1


	//   ....[23]....
        /*0c3c*/ 	.word	0x00003590
        /*0c40*/ 	.word	0x0000003f
        /*0c44*/ 	.word	0x00028c90
        /*0c48*/ 	.short	0x010a
        /*0c4a*/ 	.byte	0x3f
	.zero		1


	//   ....[24]....
        /*0c4c*/ 	.word	0x00003e40
        /*0c50*/ 	.word	0x0000003f
        /*0c54*/ 	.word	0x00028c90
        /*0c58*/ 	.short	0x010a
        /*0c5a*/ 	.byte	0x3f
	.zero		1


	//   ....[25]....
        /*0c5c*/ 	.word	0x00004220
        /*0c60*/ 	.word	0x00000004
        /*0c64*/ 	.word	0x00000000
        /*0c68*/ 	.short	0x0101
        /*0c6a*/ 	.byte	0x3f
	.zero		1


	//   ....[26]....
        /*0c6c*/ 	.word	0x00004260
        /*0c70*/ 	.word	0x0000003f
        /*0c74*/ 	.word	0x00028cb0
        /*0c78*/ 	.short	0x010a
        /*0c7a*/ 	.byte	0x3f
	.zero		1


	//   ....[27]....
        /*0c7c*/ 	.word	0x00004b20
        /*0c80*/ 	.word	0x0000003f
        /*0c84*/ 	.word	0x00000000
        /*0c88*/ 	.short	0x0101
        /*0c8a*/ 	.byte	0x3f
	.zero		1


	//   ....[28]....
        /*0c8c*/ 	.word	0x000052f0
        /*0c90*/ 	.word	0x00000003
        /*0c94*/ 	.word	0x00028c50
        /*0c98*/ 	.short	0x010a
        /*0c9a*/ 	.byte	0x3f
	.zero		1


	//   ....[29]....
        /*0c9c*/ 	.word	0x00005690
        /*0ca0*/ 	.word	0x00000003
        /*0ca4*/ 	.word	0x00000000
        /*0ca8*/ 	.short	0x0101
        /*0caa*/ 	.byte	0x3f
	.zero		1


	//   ....[30]....
        /*0cac*/ 	.word	0x00005fc0
        /*0cb0*/ 	.word	0x00000014
        /*0cb4*/ 	.word	0x00028c50
        /*0cb8*/ 	.short	0x010a
        /*0cba*/ 	.byte	0x3f
	.zero		1


	//   ....[31]....
        /*0cbc*/ 	.word	0x00006010
        /*0cc0*/ 	.word	0x00000014
        /*0cc4*/ 	.word	0x00028c50
        /*0cc8*/ 	.short	0x010a
        /*0cca*/ 	.byte	0x3f
	.zero		1


	//   ....[32]....
        /*0ccc*/ 	.word	0x00006300
        /*0cd0*/ 	.word	0x0000000d
        /*0cd4*/ 	.word	0x00000000
        /*0cd8*/ 	.short	0x0101
        /*0cda*/ 	.byte	0x3f
	.zero		1


	//   ....[33]....
        /*0cdc*/ 	.word	0x00007450
        /*0ce0*/ 	.word	0x00000002
        /*0ce4*/ 	.word	0x00028c00
        /*0ce8*/ 	.short	0x010a
        /*0cea*/ 	.byte	0x3f
	.zero		1


	//   ....[34]....
        /*0cec*/ 	.word	0x000074a0
        /*0cf0*/ 	.word	0x00000002
        /*0cf4*/ 	.word	0x00028c00
        /*0cf8*/ 	.short	0x010a
        /*0cfa*/ 	.byte	0x3f
	.zero		1


	//   ....[35]....
        /*0cfc*/ 	.word	0x00007f70
        /*0d00*/ 	.word	0x00000002
        /*0d04*/ 	.word	0x00028c00
        /*0d08*/ 	.short	0x010a
        /*0d0a*/ 	.byte	0x3f
	.zero		1


	//   ....[36]....
        /*0d0c*/ 	.word	0x00009500
        /*0d10*/ 	.word	0x00000002
        /*0d14*/ 	.word	0x00028c00
        /*0d18*/ 	.short	0x010a
        /*0d1a*/ 	.byte	0x3f
	.zero		1


	//   ....[37]....
        /*0d1c*/ 	.word	0x0000a4b0
        /*0d20*/ 	.word	0x00000014
        /*0d24*/ 	.word	0x00028c30
        /*0d28*/ 	.short	0x010a
        /*0d2a*/ 	.byte	0x3f
	.zero		1


	//   ....[38]....
        /*0d2c*/ 	.word	0x0000a560
        /*0d30*/ 	.word	0x00000014
        /*0d34*/ 	.word	0x00028c30
        /*0d38*/ 	.short	0x010a
        /*0d3a*/ 	.byte	0x3f
	.zero		1


	//   ....[39]....
        /*0d3c*/ 	.word	0x0000b820
        /*0d40*/ 	.word	0x00000003
        /*0d44*/ 	.word	0x00000000
        /*0d48*/ 	.short	0x0101
        /*0d4a*/ 	.byte	0x3f
	.zero		1


	//   ....[40]....
        /*0d4c*/ 	.word	0x0000bc10
        /*0d50*/ 	.word	0x00000014
        /*0d54*/ 	.word	0x00028c50
        /*0d58*/ 	.short	0x010a
        /*0d5a*/ 	.byte	0x3f
	.zero		1


	//   ....[41]....
        /*0d5c*/ 	.word	0x0000bcc0
        /*0d60*/ 	.word	0x00000014
        /*0d64*/ 	.word	0x00028c50
        /*0d68*/ 	.short	0x010a
        /*0d6a*/ 	.byte	0x3f
	.zero		1


	//   ....[42]....
        /*0d6c*/ 	.word	0x0000bfc0
        /*0d70*/ 	.word	0x00000014
        /*0d74*/ 	.word	0x00000000
        /*0d78*/ 	.short	0x0101
        /*0d7a*/ 	.byte	0x3f
	.zero		1


	//   ....[43]....
        /*0d7c*/ 	.word	0x0000c170
        /*0d80*/ 	.word	0x000000d1
        /*0d84*/ 	.word	0x00028c30
        /*0d88*/ 	.short	0x010a
        /*0d8a*/ 	.byte	0x3f
	.zero		1


	//   ....[44]....
        /*0d8c*/ 	.word	0x0000c1e0
        /*0d90*/ 	.word	0x000000d1
        /*0d94*/ 	.word	0x00028c30
        /*0d98*/ 	.short	0x010a
        /*0d9a*/ 	.byte	0x3f
	.zero		1


	//   ....[45]....
        /*0d9c*/ 	.word	0x0000d0d0
        /*0da0*/ 	.word	0x0000000e
        /*0da4*/ 	.word	0x00000000
        /*0da8*/ 	.short	0x0101
        /*0daa*/ 	.byte	0x3f
	.zero		1


	//   ....[46]....
        /*0dac*/ 	.word	0x0000e0b0
        /*0db0*/ 	.word	0x000000d1
        /*0db4*/ 	.word	0x00028c50
        /*0db8*/ 	.short	0x010a
        /*0dba*/ 	.byte	0x3f
	.zero		1


	//   ....[47]....
        /*0dbc*/ 	.word	0x0000e100
        /*0dc0*/ 	.word	0x000000d1
        /*0dc4*/ 	.word	0x00028c50
        /*0dc8*/ 	.short	0x010a
        /*0dca*/ 	.byte	0x3f
	.zero		1


	//   ....[48]....
        /*0dcc*/ 	.word	0x0000e420
        /*0dd0*/ 	.word	0x000000d1
        /*0dd4*/ 	.word	0x00000000
        /*0dd8*/ 	.short	0x0101
        /*0dda*/ 	.byte	0x3f
	.zero		1


	//   ....[49]....
        /*0ddc*/ 	.word	0x0000e560
        /*0de0*/ 	.word	0x000000c6
        /*0de4*/ 	.word	0x00028c30
        /*0de8*/ 	.short	0x010a
        /*0dea*/ 	.byte	0x3f
	.zero		1


	//   ....[50]....
        /*0dec*/ 	.word	0x0000e5d0
        /*0df0*/ 	.word	0x000000c6
        /*0df4*/ 	.word	0x00028c30
        /*0df8*/ 	.short	0x010a
        /*0dfa*/ 	.byte	0x3f
	.zero		1


	//   ....[51]....
        /*0dfc*/ 	.word	0x0000f280
        /*0e00*/ 	.word	0x000000a0
        /*0e04*/ 	.word	0x00000000
        /*0e08*/ 	.short	0x0101
        /*0e0a*/ 	.byte	0x3f
	.zero		1


	//   ....[52]....
        /*0e0c*/ 	.word	0x0000ff50
        /*0e10*/ 	.word	0x000000c6
        /*0e14*/ 	.word	0x00028c50
        /*0e18*/ 	.short	0x010a
        /*0e1a*/ 	.byte	0x3f
	.zero		1


	//   ....[53]....
        /*0e1c*/ 	.word	0x0000ffa0
        /*0e20*/ 	.word	0x000000c6
        /*0e24*/ 	.word	0x00028c50
        /*0e28*/ 	.short	0x010a
        /*0e2a*/ 	.byte	0x3f
	.zero		1


	//   ....[54]....
        /*0e2c*/ 	.word	0x000102c0
        /*0e30*/ 	.word	0x000000c6
        /*0e34*/ 	.word	0x00000000
        /*0e38*/ 	.short	0x0101
        /*0e3a*/ 	.byte	0x3f
	.zero		1


	//   ....[55]....
        /*0e3c*/ 	.word	0x00012b20
        /*0e40*/ 	.word	0x00000003
        /*0e44*/ 	.word	0x00000000
        /*0e48*/ 	.short	0x0101
        /*0e4a*/ 	.byte	0x3f
	.zero		1


	//   ....[56]....
        /*0e4c*/ 	.word	0x000155f0
        /*0e50*/ 	.word	0x00000017
        /*0e54*/ 	.word	0x00028c20
        /*0e58*/ 	.short	0x010a
        /*0e5a*/ 	.byte	0x3f
	.zero		1


	//   ....[57]....
        /*0e5c*/ 	.word	0x00015680
        /*0e60*/ 	.word	0x00000003
        /*0e64*/ 	.word	0x00028ca0
        /*0e68*/ 	.short	0x010a
        /*0e6a*/ 	.byte	0x3f
	.zero		1


	//   ....[58]....
        /*0e6c*/ 	.word	0x000158d0
        /*0e70*/ 	.word	0x00000003
        /*0e74*/ 	.word	0x00028cc0
        /*0e78*/ 	.short	0x010a
        /*0e7a*/ 	.byte	0x3f
	.zero		1


	//   ....[59]....
        /*0e7c*/ 	.word	0x000162a0
        /*0e80*/ 	.word	0x00000008
        /*0e84*/ 	.word	0x00028ca0
        /*0e88*/ 	.short	0x010a
        /*0e8a*/ 	.byte	0x3f
	.zero		1


	//   ....[60]....
        /*0e8c*/ 	.word	0x000164e0
        /*0e90*/ 	.word	0x00000008
        /*0e94*/ 	.word	0x00028cc0
        /*0e98*/ 	.short	0x010a
        /*0e9a*/ 	.byte	0x3f
	.zero		1


	//   ....[61]....
        /*0e9c*/ 	.word	0x00017bb0
        /*0ea0*/ 	.word	0x0000001f
        /*0ea4*/ 	.word	0x00028c40
        /*0ea8*/ 	.short	0x010a
        /*0eaa*/ 	.byte	0x3f
	.zero		1


	//   ....[62]....
        /*0eac*/ 	.word	0x00018060
        /*0eb0*/ 	.word	0x0000001f
        /*0eb4*/ 	.word	0x00028c30
        /*0eb8*/ 	.short	0x0107
        /*0eba*/ 	.byte	0x3f
	.zero		1


	//   ....[63]....
        /*0ebc*/ 	.word	0x00018130
        /*0ec0*/ 	.word	0x0000001f
        /*0ec4*/ 	.word	0x00028c30
        /*0ec8*/ 	.short	0x0101
        /*0eca*/ 	.byte	0x3f
	.zero		1


	//   ....[64]....
        /*0ecc*/ 	.word	0x00018a30
        /*0ed0*/ 	.word	0x00000017
        /*0ed4*/ 	.word	0x00028c00
        /*0ed8*/ 	.short	0x0107
        /*0eda*/ 	.byte	0x3f
	.zero		1


	//   ....[65]....
        /*0edc*/ 	.word	0x00018b20
        /*0ee0*/ 	.word	0x00000017
        /*0ee4*/ 	.word	0x00028c00
        /*0ee8*/ 	.short	0x0101
        /*0eea*/ 	.byte	0x3f
	.zero		1


	//   ....[66]....
        /*0eec*/ 	.word	0x00018b40
        /*0ef0*/ 	.word	0x00000017
        /*0ef4*/ 	.word	0x00028c20
        /*0ef8*/ 	.short	0x010a
        /*0efa*/ 	.byte	0x3f
	.zero		1


	//   ....[67]....
        /*0efc*/ 	.word	0x00018bd0
        /*0f00*/ 	.word	0x0000001f
        /*0f04*/ 	.word	0x00028c60
        /*0f08*/ 	.short	0x010a
        /*0f0a*/ 	.byte	0x3f
	.zero		1


	//   ....[68]....
        /*0f0c*/ 	.word	0x00019510
        /*0f10*/ 	.word	0x0000001f
        /*0f14*/ 	.word	0x00028c50
        /*0f18*/ 	.short	0x0107
        /*0f1a*/ 	.byte	0x3f
	.zero		1


	//   ....[69]....
        /*0f1c*/ 	.word	0x000195e0
        /*0f20*/ 	.word	0x0000001f
        /*0f24*/ 	.word	0x00028c50
        /*0f28*/ 	.short	0x0101
        /*0f2a*/ 	.byte	0x3f
	.zero		1


	//   ....[70]....
        /*0f2c*/ 	.word	0x00019970
        /*0f30*/ 	.word	0x00000006
        /*0f34*/ 	.word	0x00028c40
        /*0f38*/ 	.short	0x010a
        /*0f3a*/ 	.byte	0x3f
	.zero		1


	//   ....[71]....
        /*0f3c*/ 	.word	0x00019cb0
        /*0f40*/ 	.word	0x00000006
        /*0f44*/ 	.word	0x00028c30
        /*0f48*/ 	.short	0x0107
        /*0f4a*/ 	.byte	0x3f
	.zero		1


	//   ....[72]....
        /*0f4c*/ 	.word	0x00019d70
        /*0f50*/ 	.word	0x00000006
        /*0f54*/ 	.word	0x00028c30
        /*0f58*/ 	.short	0x0101
        /*0f5a*/ 	.byte	0x3f
	.zero		1


	//   ....[73]....
        /*0f5c*/ 	.word	0x00019da0
        /*0f60*/ 	.word	0x00000006
        /*0f64*/ 	.word	0x00028c60
        /*0f68*/ 	.short	0x010a
        /*0f6a*/ 	.byte	0x3f
	.zero		1


	//   ....[74]....
        /*0f6c*/ 	.word	0x0001a470
        /*0f70*/ 	.word	0x00000006
        /*0f74*/ 	.word	0x00028c50
        /*0f78*/ 	.short	0x0107
        /*0f7a*/ 	.byte	0x3f
	.zero		1


	//   ....[75]....
        /*0f7c*/ 	.word	0x0001a530
        /*0f80*/ 	.word	0x00000006
        /*0f84*/ 	.word	0x00028c50
        /*0f88*/ 	.short	0x0101
        /*0f8a*/ 	.byte	0x3f
	.zero		1


	//   ....[76]....
        /*0f8c*/ 	.word	0x0001b3a0
        /*0f90*/ 	.word	0x00000004
        /*0f94*/ 	.word	0x00028c20
        /*0f98*/ 	.short	0x010a
        /*0f9a*/ 	.byte	0x3f
	.zero		1


	//   ....[77]....
        /*0f9c*/ 	.word	0x0001b500
        /*0fa0*/ 	.word	0x00000005
        /*0fa4*/ 	.word	0x00028c40
        /*0fa8*/ 	.short	0x010a
        /*0faa*/ 	.byte	0x3f
	.zero		1


	//   ....[78]....
        /*0fac*/ 	.word	0x0001b5a0
        /*0fb0*/ 	.word	0x00000019
        /*0fb4*/ 	.word	0x00028c40
        /*0fb8*/ 	.short	0x010a
        /*0fba*/ 	.byte	0x3f
	.zero		1


	//   ....[79]....
        /*0fbc*/ 	.word	0x0001b5e0
        /*0fc0*/ 	.word	0x00000005
        /*0fc4*/ 	.word	0x00028c60
        /*0fc8*/ 	.short	0x010a
        /*0fca*/ 	.byte	0x3f
	.zero		1


	//   ....[80]....
        /*0fcc*/ 	.word	0x0001b620
        /*0fd0*/ 	.word	0x00000019
        /*0fd4*/ 	.word	0x00028c60
        /*0fd8*/ 	.short	0x010a
        /*0fda*/ 	.byte	0x3f
	.zero		1


	//   ....[81]....
        /*0fdc*/ 	.word	0x0001b680
        /*0fe0*/ 	.word	0x0000003f
        /*0fe4*/ 	.word	0x00028c90
        /*0fe8*/ 	.short	0x010a
        /*0fea*/ 	.byte	0x3f
	.zero		1


	//   ....[82]....
        /*0fec*/ 	.word	0x0001b7f0
        /*0ff0*/ 	.word	0x0000003f
        /*0ff4*/ 	.word	0x00028c90
        /*0ff8*/ 	.short	0x010a
        /*0ffa*/ 	.byte	0x3f
	.zero		1


	//   ....[83]....
        /*0ffc*/ 	.word	0x0001b970
        /*1000*/ 	.word	0x0000003f
        /*1004*/ 	.word	0x00028c90
        /*1008*/ 	.short	0x010a
        /*100a*/ 	.byte	0x3f
	.zero		1


	//   ....[84]....
        /*100c*/ 	.word	0x0001bad0
        /*1010*/ 	.word	0x0000003f
        /*1014*/ 	.word	0x00028cb0
        /*1018*/ 	.short	0x010a
        /*101a*/ 	.byte	0x3f
	.zero		1


	//   ....[85]....
        /*101c*/ 	.word	0x0001bb20
        /*1020*/ 	.word	0x00000003
        /*1024*/ 	.word	0x00028c50
        /*1028*/ 	.short	0x010a
        /*102a*/ 	.byte	0x3f
	.zero		1


	//   ....[86]....
        /*102c*/ 	.word	0x0001bb70
        /*1030*/ 	.word	0x00000014
        /*1034*/ 	.word	0x00028c50
        /*1038*/ 	.short	0x010a
        /*103a*/ 	.byte	0x3f
	.zero		1


	//   ....[87]....
        /*103c*/ 	.word	0x0001bf40
        /*1040*/ 	.word	0x00000002
        /*1044*/ 	.word	0x00028c00
        /*1048*/ 	.short	0x010a
        /*104a*/ 	.byte	0x3f
	.zero		1


	//   ....[88]....
        /*104c*/ 	.word	0x0001c540
        /*1050*/ 	.word	0x00000002
        /*1054*/ 	.word	0x00028c00
        /*1058*/ 	.short	0x010a
        /*105a*/ 	.byte	0x3f
	.zero		1


	//   ....[89]....
        /*105c*/ 	.word	0x0001c590
        /*1060*/ 	.word	0x00000014
        /*1064*/ 	.word	0x00028c30
        /*1068*/ 	.short	0x010a
        /*106a*/ 	.byte	0x3f
	.zero		1


	//   ....[90]....
        /*106c*/ 	.word	0x0001c5e0
        /*1070*/ 	.word	0x00000014
        /*1074*/ 	.word	0x00028c50
        /*1078*/ 	.short	0x010a
        /*107a*/ 	.byte	0x3f
	.zero		1


	//   ....[91]....
        /*107c*/ 	.word	0x0001c630
        /*1080*/ 	.word	0x000000d1
        /*1084*/ 	.word	0x00028c30
        /*1088*/ 	.short	0x010a
        /*108a*/ 	.byte	0x3f
	.zero		1


	//   ....[92]....
        /*108c*/ 	.word	0x0001c680
        /*1090*/ 	.word	0x000000d1
        /*1094*/ 	.word	0x00028c50
        /*1098*/ 	.short	0x010a
        /*109a*/ 	.byte	0x3f
	.zero		1


	//   ....[93]....
        /*109c*/ 	.word	0x0001c6d0
        /*10a0*/ 	.word	0x000000c6
        /*10a4*/ 	.word	0x00028c30
        /*10a8*/ 	.short	0x010a
        /*10aa*/ 	.byte	0x3f
	.zero		1


	//   ....[94]....
        /*10ac*/ 	.word	0x0001c720
        /*10b0*/ 	.word	0x000000c6
        /*10b4*/ 	.word	0x00028c50
        /*10b8*/ 	.short	0x010a
        /*10ba*/ 	.byte	0x3f
	.zero		1


	//   ....[95]....
        /*10bc*/ 	.word	0x0001c8c0
        /*10c0*/ 	.word	0x00000017
        /*10c4*/ 	.word	0x00028c20
        /*10c8*/ 	.short	0x010a
        /*10ca*/ 	.byte	0x3f
	.zero		1


	//   ....[96]....
        /*10cc*/ 	.word	0x0001c910
        /*10d0*/ 	.word	0x00000003
        /*10d4*/ 	.word	0x00028ca0
        /*10d8*/ 	.short	0x010a
        /*10da*/ 	.byte	0x3f
	.zero		1


	//   ....[97]....
        /*10dc*/ 	.word	0x0001c960
        /*10e0*/ 	.word	0x00000003
        /*10e4*/ 	.word	0x00028cc0
        /*10e8*/ 	.short	0x010a
        /*10ea*/ 	.byte	0x3f
	.zero		1


	//   ....[98]....
        /*10ec*/ 	.word	0x0001c9b0
        /*10f0*/ 	.word	0x00000008
        /*10f4*/ 	.word	0x00028ca0
        /*10f8*/ 	.short	0x010a
        /*10fa*/ 	.byte	0x3f
	.zero		1


	//   ....[99]....
        /*10fc*/ 	.word	0x0001ca00
        /*1100*/ 	.word	0x00000008
        /*1104*/ 	.word	0x00028cc0
        /*1108*/ 	.short	0x010a
        /*110a*/ 	.byte	0x3f
	.zero		1


	//   ....[100]....
        /*110c*/ 	.word	0x0001cb20
        /*1110*/ 	.word	0x0000001f
        /*1114*/ 	.word	0x00028c40
        /*1118*/ 	.short	0x010a
        /*111a*/ 	.byte	0x3f
	.zero		1


	//   ....[101]....
        /*111c*/ 	.word	0x0001d5c0
        /*1120*/ 	.word	0x00000017
        /*1124*/ 	.word	0x00028c20
        /*1128*/ 	.short	0x010a
        /*112a*/ 	.byte	0x3f
	.zero		1


	//   ....[102]....
        /*112c*/ 	.word	0x0001d610
        /*1130*/ 	.word	0x0000001f
        /*1134*/ 	.word	0x00028c60
        /*1138*/ 	.short	0x010a
        /*113a*/ 	.byte	0x3f
	.zero		1


	//   ....[103]....
        /*113c*/ 	.word	0x0001df10
        /*1140*/ 	.word	0x00000006
        /*1144*/ 	.word	0x00028c40
        /*1148*/ 	.short	0x010a
        /*114a*/ 	.byte	0x3f
	.zero		1


	//   ....[104]....
        /*114c*/ 	.word	0x0001e3d0
        /*1150*/ 	.word	0x00000006
        /*1154*/ 	.word	0x00028c60
        /*1158*/ 	.short	0x010a
        /*115a*/ 	.byte	0x3f
	.zero		1


	//   ....[105]....
        /*115c*/ 	.word	0x0001f4d0
        /*1160*/ 	.word	0x00000004
        /*1164*/ 	.word	0x00028c20
        /*1168*/ 	.short	0x010a
        /*116a*/ 	.byte	0x3f
	.zero		1


	//   ....[106]....
        /*116c*/ 	.word	0x0001f670
        /*1170*/ 	.word	0x00000005
        /*1174*/ 	.word	0x00028c40
        /*1178*/ 	.short	0x010a
        /*117a*/ 	.byte	0x3f
	.zero		1


	//   ....[107]....
        /*117c*/ 	.word	0x0001f6c0
        /*1180*/ 	.word	0x00000019
        /*1184*/ 	.word	0x00028c40
        /*1188*/ 	.short	0x010a
        /*118a*/ 	.byte	0x3f
	.zero		1


	//   ....[108]....
        /*118c*/ 	.word	0x0001f710
        /*1190*/ 	.word	0x00000005
        /*1194*/ 	.word	0x00028c60
        /*1198*/ 	.short	0x010a
        /*119a*/ 	.byte	0x3f
	.zero		1


	//----- nvinfo : EIATTR_NUM_MBARRIERS
	.align		4
.L_1040:
        /*119c*/ 	.byte	0x03, 0x38
        /*119e*/ 	.short	0x0016


	//----- nvinfo : EIATTR_EXIT_INSTR_OFFSETS
	.align		4
        /*11a0*/ 	.byte	0x04, 0x1c
        /*11a2*/ 	.short	(.L_1042 - .L_1041)


	//   ....[0]....
.L_1041:
        /*11a4*/ 	.word	0x0001b670


	//----- nvinfo : EIATTR_MAX_THREADS
	.align		4
.L_1042:
        /*11a8*/ 	.byte	0x04, 0x05
        /*11aa*/ 	.short	(.L_1044 - .L_1043)
.L_1043:
        /*11ac*/ 	.word	0x00000180
        /*11b0*/ 	.word	0x00000001
        /*11b4*/ 	.word	0x00000001


	//----- nvinfo : EIATTR_CRS_STACK_SIZE
	.align		4
.L_1044:
        /*11b8*/ 	.byte	0x04, 0x1e
        /*11ba*/ 	.short	(.L_1046 - .L_1045)
.L_1045:
        /*11bc*/ 	.word	0x00000000


	//----- nvinfo : EIATTR_CBANK_PARAM_SIZE
	.align		4
.L_1046:
        /*11c0*/ 	.byte	0x03, 0x19
        /*11c2*/ 	.short	0x0af0


	//----- nvinfo : EIATTR_PARAM_CBANK
	.align		4
        /*11c4*/ 	.byte	0x04, 0x0a
        /*11c6*/ 	.short	(.L_1048 - .L_1047)
	.align		4
.L_1047:
        /*11c8*/ 	.word	index@(.nv.constant0._ZN7cutlass13device_kernelIN5flash11enable_sm90INS1_16FlashAttnFwdSm90INS1_25CollectiveMainloopFwdSm90ILi2EN4cute5tupleIJNS5_1CILi1EEES8_S8_EEENS6_IJNS7_ILi64EEESA_SA_EEELi512ENS_10bfloat16_tEfNS_4arch4Sm90ELb1ELb0ELb1ELb1ELb1ELb1ELb0ELb0ELb0ELb1ELb0ELb0EEENS1_21CollectiveEpilogueFwdINS6_IJSA_NS7_ILi512EEESA_EEES9_SC_SE_Li256ELb1ELb1ELb0ELb0EEENS1_36VarlenDynamicPersistentTileSchedulerILi64ELi64ELi256ELi128ELb0ELb1ELb1ELb1ELb1ELb1EEEEEEEEEvNT_6ParamsE)
        /*11cc*/ 	.short	0x0210
        /*11ce*/ 	.short	0x0af0


	//----- nvinfo : EIATTR_SW_WAR
	.align		4
.L_1048:
        /*11d0*/ 	.byte	0x04, 0x36
        /*11d2*/ 	.short	(.L_1050 - .L_1049)
.L_1049:
        /*11d4*/ 	.word	0x00000008
.L_1050:


//--------------------- .nv.info._ZN7cutlass13device_kernelIN5flash11enable_sm90INS1_16FlashAttnFwdSm90INS1_25CollectiveMainloopFwdSm90ILi2EN4cute5tupleIJNS5_1CILi1EEES8_S8_EEENS6_IJNS7_ILi64EEESA_SA_EEELi512ENS_10bfloat16_tEfNS_4arch4Sm90ELb1ELb0ELb1ELb1ELb1ELb0ELb1ELb0ELb0ELb1ELb0ELb0EEENS1_21CollectiveEpilogueFwdINS6_IJSA_NS7_ILi512EEESA_EEES9_SC_SE_Li256ELb1ELb1ELb0ELb0EEENS1_36VarlenDynamicPersistentTileSchedulerILi64ELi64ELi256ELi128ELb0ELb1ELb1ELb1ELb1ELb1EEEEEEEEEvNT_6ParamsE --------------------------
	.section	.nv.info._ZN7cutlass13device_kernelIN5flash11enable_sm90INS1_16FlashAttnFwdSm90INS1_25CollectiveMainloopFwdSm90ILi2EN4cute5tupleIJNS5_1CILi1EEES8_S8_EEENS6_IJNS7_ILi64EEESA_SA_EEELi512ENS_10bfloat16_tEfNS_4arch4Sm90ELb1ELb0ELb1ELb1ELb1ELb0ELb1ELb0ELb0ELb1ELb0ELb0EEENS1_21CollectiveEpilogueFwdINS6_IJSA_NS7_ILi512EEESA_EEES9_SC_SE_Li256ELb1ELb1ELb0ELb0EEENS1_36VarlenDynamicPersistentTileSchedulerILi64ELi64ELi256ELi128ELb0ELb1ELb1ELb1ELb1ELb1EEEEEEEEEvNT_6ParamsE,"",@"SHT_CUDA_INFO"
	.sectionflags	@""
	.align	4


	//----- nvinfo : EIATTR_CUDA_API_VERSION
	.align		4
        /*0000*/ 	.byte	0x04, 0x37
        /*0002*/ 	.short	(.L_1052 - .L_1051)
.L_1051:
        /*0004*/ 	.word	0x00000082


	//----- nvinfo : EIATTR_KPARAM_INFO
	.align		4
.L_1052:
        /*0008*/ 	.byte	0x04, 0x17
        /*000a*/ 	.short	(.L_1054 - .L_1053)
.L_1053:
        /*000c*/ 	.word	0x00000000
        /*0010*/ 	.short	0x0000
        /*0012*/ 	.short	0x0070
        /*0014*/ 	.byte	0x00, 0xf0, 0x01, 0x2e


	//----- nvinfo : EIATTR_SPARSE_MMA_MASK
	.align		4
.L_1054:
        /*0018*/ 	.byte	0x03, 0x50
        /*001a*/ 	.short	0x0000


	//----- nvinfo : EIATTR_MAXREG_COUNT
	.align		4
        /*001c*/ 	.byte	0x03, 0x1b
        /*001e*/ 	.short	0x00a8


	//----- nvinfo : EIATTR_NUM_BARRIERS
	.align		4
        /*0020*/ 	.byte	0x02, 0x4c
        /*0022*/ 	.byte	0x10
	.zero		1


	//----- nvinfo : EIATTR_EXTERNS
	.align		4
        /*0024*/ 	.byte	0x04, 0x0f
        /*0026*/ 	.short	(.L_1056 - .L_1055)


	//   ....[0]....
	.align		4
.L_1055:
        /*0028*/ 	.word	index@(__assertfail)


	//----- nvinfo : EIATTR_ANNOTATIONS
	.align		4
.L_1056:
        /*002c*/ 	.byte	0x04, 0x55
        /*002e*/ 	.short	(.L_1058 - .L_1057)


	//   ....[0]....
.L_1057:
        /* <DEDUP_REMOVED lines=17> */


	//----- nvinfo : EIATTR_MERCURY_ISA_VERSION
	.align		4
.L_1058:
        /*0130*/ 	.byte	0x03, 0x5f
        /*0132*/ 	.short	0x0101


	//----- nvinfo : EIATTR_UNUSED_LOAD_BYTE_OFFSET
	.align		4
        /*0134*/ 	.byte	0x04, 0x44
        /*0136*/ 	.short	(.L_1060 - .L_1059)


	//   ....[0]....
.L_1059:
        /*0138*/ 	.word	0x00000970
        /*013c*/ 	.word	0x0000fff0


	//   ....[1]....
        /*0140*/ 	.word	0x0000dbc0
        /*0144*/ 	.word	0x0000fff0


	//----- nvinfo : EIATTR_INT_WARP_WIDE_INSTR_OFFSETS
	.align		4
.L_1060:
        /*0148*/ 	.byte	0x04, 0x31
        /*014a*/ 	.short	(.L_1062 - .L_1061)


	//   ....[0]....
.L_1061:
        /*014c*/ 	.word	0x000000c0


	//   ....[1]....
        /*0150*/ 	.word	0x000000d0


	//   ....[2]....
        /*0154*/ 	.word	0x000000e0


	//   ....[3]....
        /*0158*/ 	.word	0x00000180


	//   ....[4]....
        /*015c*/ 	.word	0x00011e50


	//   ....[5]....
        /*0160*/ 	.word	0x00011ee0


	//   ....[6]....
        /*0164*/ 	.word	0x000161f0


	//   ....[7]....
        /*0168*/ 	.word	0x00016280


	//----- nvinfo : EIATTR_COOP_GROUP_MASK_REGIDS
	.align		4
.L_1062:
        /*016c*/ 	.byte	0x04, 0x29
        /*016e*/ 	.short	(.L_1064 - .L_1063)


	//   ....[0]....
.L_1063:
        /*0170*/ 	.word	0xffffffff


	//   ....[1]....
        /*0174*/ 	.word	0xffffffff


	//   ....[2]....
        /*0178*/ 	.word	0xffffffff


	//   ....[3]....
        /*017c*/ 	.word	0xffffffff


	//   ....[4]....
        /*0180*/ 	.word	0xffffffff


	//   ....[5]....
        /*0184*/ 	.word	0xffffffff


	//   ....[6]....
        /*0188*/ 	.word	0xffffffff


	//   ....[7]....
        /*018c*/ 	.word	0xffffffff


	//   ....[8]....
        /*0190*/ 	.word	0xffffffff


	//   ....[9]....
        /*0194*/ 	.word	0xffffffff


	//   ....[10]....
        /*0198*/ 	.word	0xffffffff


	//   ....[11]....
        /*019c*/ 	.word	0xffffffff


	//   ....[12]....
        /*01a0*/ 	.word	0xffffffff


	//   ....[13]....
        /*01a4*/ 	.word	0xffffffff


	//   ....[14]....
        /*01a8*/ 	.word	0xffffffff


	//   ....[15]....
        /*01ac*/ 	.word	0xffffffff


	//   ....[16]....
        /*01b0*/ 	.word	0xffffffff


	//   ....[17]....
        /*01b4*/ 	.word	0xffffffff


	//   ....[18]....
        /*01b8*/ 	.word	0xffffffff


	//   ....[19]....
        /*01bc*/ 	.word	0xffffffff


	//   ....[20]....
        /*01c0*/ 	.word	0xffffffff


	//   ....[21]....
        /*01c4*/ 	.word	0xffffffff


	//   ....[22]....
        /*01c8*/ 	.word	0xffffffff


	//   ....[23]....
        /*01cc*/ 	.word	0xffffffff


	//   ....[24]....
        /*01d0*/ 	.word	0xffffffff


	//   ....[25]....
        /*01d4*/ 	.word	0xffffffff


	//   ....[26]....
        /*01d8*/ 	.word	0xffffffff


	//   ....[27]....
        /*01dc*/ 	.word	0xffffffff


	//   ....[28]....
        /*01e0*/ 	.word	0xffffffff


	//   ....[29]....
        /*01e4*/ 	.word	0xffffffff


	//   ....[30]....
        /*01e8*/ 	.word	0xffffffff


	//   ....[31]....
        /*01ec*/ 	.word	0xffffffff


	//   ....[32]....
        /*01f0*/ 	.word	0xffffffff


	//   ....[33]....
        /*01f4*/ 	.word	0xffffffff


	//   ....[34]....
        /*01f8*/ 	.word	0xffffffff


	//   ....[35]....
        /*01fc*/ 	.word	0xffffffff


	//   ....[36]....
        /*0200*/ 	.word	0xffffffff


	//   ....[37]....
        /*0204*/ 	.word	0xffffffff


	//   ....[38]....
        /*0208*/ 	.word	0xffffffff


	//   ....[39]....
        /*020c*/ 	.word	0xffffffff


	//   ....[40]....
        /*0210*/ 	.word	0xffffffff


	//   ....[41]....
        /*0214*/ 	.word	0xffffffff


	//   ....[42]....
        /*0218*/ 	.word	0xffffffff


	//   ....[43]....
        /*021c*/ 	.word	0xffffffff


	//   ....[44]....
        /*0220*/ 	.word	0xffffffff


	//   ....[45]....
        /*0224*/ 	.word	0xffffffff


	//   ....[46]....
        /*0228*/ 	.word	0xffffffff


	//   ....[47]....
        /*022c*/ 	.word	0xffffffff


	//   ....[48]....
        /*0230*/ 	.word	0xffffffff


	//   ....[49]....
        /*0234*/ 	.word	0xffffffff


	//   ....[50]....
        /*0238*/ 	.word	0xffffffff


	//   ....[51]....
        /*023c*/ 	.word	0xffffffff


	//   ....[52]....
        /*0240*/ 	.word	0xffffffff


	//   ....[53]....
        /*0244*/ 	.word	0xffffffff


	//   ....[54]....
        /*0248*/ 	.word	0xffffffff


	//   ....[55]....
        /*024c*/ 	.word	0xffffffff


	//   ....[56]....
        /*0250*/ 	.word	0xffffffff


	//   ....[57]....
        /*0254*/ 	.word	0xffffffff


	//   ....[58]....
        /*0258*/ 	.word	0xffffffff


	//   ....[59]....
        /*025c*/ 	.word	0xffffffff


	//   ....[60]....
        /*0260*/ 	.word	0xffffffff


	//   ....[61]....
        /*0264*/ 	.word	0xffffffff


	//   ....[62]....
        /*0268*/ 	.word	0xffffffff


	//   ....[63]....
        /*026c*/ 	.word	0xffffffff


	//   ....[64]....
        /*0270*/ 	.word	0xffffffff


	//   ....[65]....
        /*0274*/ 	.word	0xffffffff


	//   ....[66]....
        /*0278*/ 	.word	0xffffffff


	//   ....[67]....
        /*027c*/ 	.word	0xffffffff


	//   ....[68]....
        /*0280*/ 	.word	0xffffffff


	//   ....[69]....
        /*0284*/ 	.word	0xffffffff


	//   ....[70]....
        /*0288*/ 	.word	0xffffffff


	//   ....[71]....
        /*028c*/ 	.word	0xffffffff


	//   ....[72]....
        /*0290*/ 	.word	0xffffffff


	//   ....[73]....
        /*0294*/ 	.word	0xffffffff


	//   ....[74]....
        /*0298*/ 	.word	0xffffffff


	//   ....[75]....
        /*029c*/ 	.word	0xffffffff


	//   ....[76]....
        /*02a0*/ 	.word	0xffffffff


	//   ....[77]....
        /*02a4*/ 	.word	0xffffffff


	//   ....[78]....
        /*02a8*/ 	.word	0xffffffff


	//   ....[79]....
        /*02ac*/ 	.word	0xffffffff


	//   ....[80]....
        /*02b0*/ 	.word	0xffffffff


	//   ....[81]....
        /*02b4*/ 	.word	0xffffffff


	//   ....[82]....
        /*02b8*/ 	.word	0xffffffff


	//   ....[83]....
        /*02bc*/ 	.word	0xffffffff


	//   ....[84]....
        /*02c0*/ 	.word	0xffffffff


	//   ....[85]....
        /*02c4*/ 	.word	0xffffffff


	//   ....[86]....
        /*02c8*/ 	.word	0xffffffff


	//   ....[87]....
        /*02cc*/ 	.word	0xffffffff


	//   ....[88]....
        /*02d0*/ 	.word	0xffffffff


	//   ....[89]....
        /*02d4*/ 	.word	0xffffffff


	//   ....[90]....
        /*02d8*/ 	.word	0xffffffff


	//   ....[91]....
        /*02dc*/ 	.word	0xffffffff


	//   ....[92]....
        /*02e0*/ 	.word	0xffffffff


	//   ....[93]....
        /*02e4*/ 	.word	0xffffffff


	//   ....[94]....
        /*02e8*/ 	.word	0xffffffff


	//   ....[95]....
        /*02ec*/ 	.word	0xffffffff


	//   ....[96]....
        /*02f0*/ 	.word	0xffffffff


	//   ....[97]....
        /*02f4*/ 	.word	0xffffffff


	//   ....[98]....
        /*02f8*/ 	.word	0xffffffff


	//   ....[99]....
        /*02fc*/ 	.word	0xffffffff


	//   ....[100]....
        /*0300*/ 	.word	0xffffffff


	//   ....[101]....
        /*0304*/ 	.word	0xffffffff


	//   ....[102]....
        /*0308*/ 	.word	0xffffffff


	//   ....[103]....
        /*030c*/ 	.word	0xffffffff


	//   ....[104]....
        /*0310*/ 	.word	0xffffffff


	//   ....[105]....
        /*0314*/ 	.word	0xffffffff


	//   ....[106]....
        /*0318*/ 	.word	0xffffffff


	//   ....[107]....
        /*031c*/ 	.word	0xffffffff


	//   ....[108]....
        /*0320*/ 	.word	0xffffffff


	//   ....[109]....
        /*0324*/ 	.word	0xffffffff


	//   ....[110]....
        /*0328*/ 	.word	0xffffffff


	//   ....[111]....
        /*032c*/ 	.word	0xffffffff


	//   ....[112]....
        /*0330*/ 	.word	0xffffffff


	//   ....[113]....
        /*0334*/ 	.word	0xffffffff


	//   ....[114]....
        /*0338*/ 	.word	0xffffffff


	//   ....[115]....
        /*033c*/ 	.word	0xffffffff


	//   ....[116]....
        /*0340*/ 	.word	0xffffffff


	//   ....[117]....
        /*0344*/ 	.word	0xffffffff


	//   ....[118]....
        /*0348*/ 	.word	0xffffffff


	//   ....[119]....
        /*034c*/ 	.word	0xffffffff


	//   ....[120]....
        /*0350*/ 	.word	0xffffffff


	//   ....[121]....
        /*0354*/ 	.word	0xffffffff


	//   ....[122]....
        /*0358*/ 	.word	0xffffffff


	//   ....[123]....
        /*035c*/ 	.word	0xffffffff


	//   ....[124]....
        /*0360*/ 	.word	0xffffffff


	//   ....[125]....
        /*0364*/ 	.word	0xffffffff


	//   ....[126]....
        /*0368*/ 	.word	0xffffffff


	//   ....[127]....
        /*036c*/ 	.word	0xffffffff


	//   ....[128]....
        /*0370*/ 	.word	0xffffffff


	//   ....[129]....
        /*0374*/ 	.word	0x0500000f


	//   ....[130]....
        /*0378*/ 	.word	0x0500000f


	//   ....[131]....
        /*037c*/ 	.word	0x0500000f


	//   ....[132]....
        /*0380*/ 	.word	0x0500000f


	//   ....[133]....
        /*0384*/ 	.word	0x0500000f


	//   ....[134]....
        /*0388*/ 	.word	0x0500000f


	//   ....[135]....
        /*038c*/ 	.word	0x0500000f


	//   ....[136]....
        /*0390*/ 	.word	0x0500000f


	//   ....[137]....
        /*0394*/ 	.word	0x0500000f


	//   ....[138]....
        /*0398*/ 	.word	0x0500000f


	//   ....[139]....
        /*039c*/ 	.word	0x0500000f


	//   ....[140]....
        /*03a0*/ 	.word	0x0500000f


	//   ....[141]....
        /*03a4*/ 	.word	0x0500000f


	//   ....[142]....
        /*03a8*/ 	.word	0x0500000f


	//   ....[143]....
        /*03ac*/ 	.word	0x0500000f


	//   ....[144]....
        /*03b0*/ 	.word	0x0500000f


	//   ....[145]....
        /*03b4*/ 	.word	0x0500000f


	//   ....[146]....
        /*03b8*/ 	.word	0x0500000f


	//   ....[147]....
        /*03bc*/ 	.word	0x0500000f


	//   ....[148]....
        /*03c0*/ 	.word	0x0500000f


	//   ....[149]....
        /*03c4*/ 	.word	0x0500000f


	//   ....[150]....
        /*03c8*/ 	.word	0x0500000f


	//   ....[151]....
        /*03cc*/ 	.word	0x0500000f


	//   ....[152]....
        /*03d0*/ 	.word	0x0500000f


	//   ....[153]....
        /*03d4*/ 	.word	0x0500000f


	//   ....[154]....
        /*03d8*/ 	.word	0x0500000f


	//   ....[155]....
        /*03dc*/ 	.word	0x0500000f


	//   ....[156]....
        /*03e0*/ 	.word	0x0500000f


	//   ....[157]....
        /*03e4*/ 	.word	0x0500000f


	//   ....[158]....
        /*03e8*/ 	.word	0x0500000f


	//   ....[159]....
        /*03ec*/ 	.word	0x0500000f


	//   ....[160]....
        /*03f0*/ 	.word	0x0500000f


	//   ....[161]....
        /*03f4*/ 	.word	0x0500000f


	//   ....[162]....
        /*03f8*/ 	.word	0x0500000f


	//   ....[163]....
        /*03fc*/ 	.word	0x0500000f


	//   ....[164]....
        /*0400*/ 	.word	0x0500000f


	//   ....[165]....
        /*0404*/ 	.word	0x0500000f


	//   ....[166]....
        /*0408*/ 	.word	0x0500000f


	//   ....[167]....
        /*040c*/ 	.word	0x0500000f


	//   ....[168]....
        /*0410*/ 	.word	0x0500000f


	//   ....[169]....
        /*0414*/ 	.word	0x0500000f


	//   ....[170]....
        /*0418*/ 	.word	0x0500000f


	//   ....[171]....
        /*041c*/ 	.word	0x0500000f


	//   ....[172]....
        /*0420*/ 	.word	0x0500000f


	//   ....[173]....
        /*0424*/ 	.word	0x0500000f


	//   ....[174]....
        /*0428*/ 	.word	0x0500000f


	//   ....[175]....
        /*042c*/ 	.word	0x0500000f


	//   ....[176]....
        /*0430*/ 	.word	0x0500000f


	//   ....[177]....
        /*0434*/ 	.word	0x0500000f


	//   ....[178]....
        /*0438*/ 	.word	0x0500000f


	//   ....[179]....
        /*043c*/ 	.word	0x0500000f


	//   ....[180]....
        /*0440*/ 	.word	0x0500000f


	//   ....[181]....
        /*0444*/ 	.word	0x0500000f


	//   ....[182]....
        /*0448*/ 	.word	0x0500000f


	//   ....[183]....
        /*044c*/ 	.word	0x0500000f


	//   ....[184]....
        /*0450*/ 	.word	0x0500000f


	//   ....[185]....
        /*0454*/ 	.word	0x0500000f


	//   ....[186]....
        /*0458*/ 	.word	0x0500000f


	//   ....[187]....
        /*045c*/ 	.word	0x0500000f


	//   ....[188]....
        /*0460*/ 	.word	0x0500000f


	//   ....[189]....
        /*0464*/ 	.word	0x0500000f


	//   ....[190]....
        /*0468*/ 	.word	0x0500000f


	//   ....[191]....
        /*046c*/ 	.word	0x0500000f


	//   ....[192]....
        /*0470*/ 	.word	0x0500000f


	//   ....[193]....
        /*0474*/ 	.word	0x0500000f


	//   ....[194]....
        /*0478*/ 	.word	0x0500000f


	//   ....[195]....
        /*047c*/ 	.word	0x0500000f


	//----- nvinfo : EIATTR_COOP_GROUP_INSTR_OFFSETS
	.align		4
.L_1064:
        /*0480*/ 	.byte	0x04, 0x28
        /*0482*/ 	.short	(.L_1066 - .L_1065)


	//   ....[0]....
.L_1065:
        /*0484*/ 	.word	0x00000080


	//   ....[1]....
        /*0488*/ 	.word	0x00000090


	//   ....[2]....
        /*048c*/ 	.word	0x000002b0


	//   ....[3]....
        /*0490*/ 	.word	0x00000410


	//   ....[4]....
        /*0494*/ 	.word	0x00000530


	//   ....[5]....
        /*0498*/ 	.word	0x00000690


	//   ....[6]....
        /*049c*/ 	.word	0x000019c0


	//   ....[7]....
        /*04a0*/ 	.word	0x00003710


	//   ....[8]....
        /*04a4*/ 	.word	0x00004690


	//   ....[9]....
        /*04a8*/ 	.word	0x00005550


	//   ....[10]....
        /*04ac*/ 	.word	0x00005580


	//   ....[11]....
        /*04b0*/ 	.word	0x00005a10


	//   ....[12]....
        /*04b4*/ 	.word	0x00005af0


	//   ....[13]....
        /*04b8*/ 	.word	0x00005ef0


	//   ....[14]....
        /*04bc*/ 	.word	0x00005f80


	//   ....[15]....
        /*04c0*/ 	.word	0x00006770


	//   ....[16]....
        /*04c4*/ 	.word	0x000074d0


	//   ....[17]....
        /*04c8*/ 	.word	0x000082f0


	//   ....[18]....
        /*04cc*/ 	.word	0x00008300


	//   ....[19]....
        /*04d0*/ 	.word	0x000087d0


	//   ....[20]....
        /*04d4*/ 	.word	0x00008840


	//   ....[21]....
        /*04d8*/ 	.word	0x00008cd0


	//   ....[22]....
        /*04dc*/ 	.word	0x00008d50


	//   ....[23]....
        /*04e0*/ 	.word	0x00009e90


	//   ....[24]....
        /*04e4*/ 	.word	0x0000ab70


	//   ....[25]....
        /*04e8*/ 	.word	0x0000bb40


	//   ....[26]....
        /*04ec*/ 	.word	0x0000bbb0


	//   ....[27]....
        /*04f0*/ 	.word	0x0000bec0


	//   ....[28]....
        /*04f4*/ 	.word	0x0000c080


	//   ....[29]....
        /*04f8*/ 	.word	0x0000d000


	//   ....[30]....
        /*04fc*/ 	.word	0x0000d0d0


	//   ....[31]....
        /*0500*/ 	.word	0x0000d0f0


	//   ....[32]....
        /*0504*/ 	.word	0x0000d150


	//   ....[33]....
        /*0508*/ 	.word	0x0000d170


	//   ....[34]....
        /*050c*/ 	.word	0x0000eab0


	//   ....[35]....
        /*0510*/ 	.word	0x0000f0d0


	//   ....[36]....
        /*0514*/ 	.word	0x0000f100


	//   ....[37]....
        /*0518*/ 	.word	0x0000f120


	//   ....[38]....
        /*051c*/ 	.word	0x0000f150


	//   ....[39]....
        /*0520*/ 	.word	0x0000f7d0


	//   ....[40]....
        /*0524*/ 	.word	0x0000f7f0


	//   ....[41]....
        /*0528*/ 	.word	0x0000fa30


	//   ....[42]....
        /*052c*/ 	.word	0x0000fa50


	//   ....[43]....
        /*0530*/ 	.word	0x00010600


	//   ....[44]....
        /*0534*/ 	.word	0x00010630


	//   ....[45]....
        /*0538*/ 	.word	0x00010870


	//   ....[46]....
        /*053c*/ 	.word	0x00010890


	//   ....[47]....
        /*0540*/ 	.word	0x00010b30


	//   ....[48]....
        /*0544*/ 	.word	0x00010d00


	//   ....[49]....
        /*0548*/ 	.word	0x00010d30


	//   ....[50]....
        /*054c*/ 	.word	0x00010d60


	//   ....[51]....
        /*0550*/ 	.word	0x00010d90


	//   ....[52]....
        /*0554*/ 	.word	0x00010dc0


	//   ....[53]....
        /*0558*/ 	.word	0x00010df0


	//   ....[54]....
        /*055c*/ 	.word	0x00010f40


	//   ....[55]....
        /*0560*/ 	.word	0x00010f70


	//   ....[56]....
        /*0564*/ 	.word	0x00010fa0


	//   ....[57]....
        /*0568*/ 	.word	0x00010fd0


	//   ....[58]....
        /*056c*/ 	.word	0x00011000


	//   ....[59]....
        /*0570*/ 	.word	0x00011030


	//   ....[60]....
        /*0574*/ 	.word	0x000110c0


	//   ....[61]....
        /*0578*/ 	.word	0x00011120


	//   ....[62]....
        /*057c*/ 	.word	0x000111b0


	//   ....[63]....
        /*0580*/ 	.word	0x00012c40


	//   ....[64]....
        /*0584*/ 	.word	0x00012c60


	//   ....[65]....
        /*0588*/ 	.word	0x00012cf0


	//   ....[66]....
        /*058c*/ 	.word	0x00012d10


	//   ....[67]....
        /*0590*/ 	.word	0x00012d90


	//   ....[68]....
        /*0594*/ 	.word	0x00012db0


	//   ....[69]....
        /*0598*/ 	.word	0x00012dc0


	//   ....[70]....
        /*059c*/ 	.word	0x00012dd0


	//   ....[71]....
        /*05a0*/ 	.word	0x00013560


	//   ....[72]....
        /*05a4*/ 	.word	0x00013590


	//   ....[73]....
        /*05a8*/ 	.word	0x00013650


	//   ....[74]....
        /*05ac*/ 	.word	0x00013670


	//   ....[75]....
        /*05b0*/ 	.word	0x00013710


	//   ....[76]....
        /*05b4*/ 	.word	0x00013730


	//   ....[77]....
        /*05b8*/ 	.word	0x00013740


	//   ....[78]....
        /*05bc*/ 	.word	0x000137c0


	//   ....[79]....
        /*05c0*/ 	.word	0x00014030


	//   ....[80]....
        /*05c4*/ 	.word	0x00014050


	//   ....[81]....
        /*05c8*/ 	.word	0x000141f0


	//   ....[82]....
        /*05cc*/ 	.word	0x00014220


	//   ....[83]....
        /*05d0*/ 	.word	0x00014330


	//   ....[84]....
        /*05d4*/ 	.word	0x00014340


	//   ....[85]....
        /*05d8*/ 	.word	0x00014370


	//   ....[86]....
        /*05dc*/ 	.word	0x00014380


	//   ....[87]....
        /*05e0*/ 	.word	0x000149b0


	//   ....[88]....
        /*05e4*/ 	.word	0x00014a10


	//   ....[89]....
        /*05e8*/ 	.word	0x00014bd0


	//   ....[90]....
        /*05ec*/ 	.word	0x00014c10


	//   ....[91]....
        /*05f0*/ 	.word	0x00014c20


	//   ....[92]....
        /*05f4*/ 	.word	0x00014c30


	//   ....[93]....
        /*05f8*/ 	.word	0x00014d80


	//   ....[94]....
        /*05fc*/ 	.word	0x00014ed0


	//   ....[95]....
        /*0600*/ 	.word	0x00015700


	//   ....[96]....
        /*0604*/ 	.word	0x00015720


	//   ....[97]....
        /*0608*/ 	.word	0x00015770


	//   ....[98]....
        /*060c*/ 	.word	0x00015780


	//   ....[99]....
        /*0610*/ 	.word	0x000157c0


	//   ....[100]....
        /*0614*/ 	.word	0x000157d0


	//   ....[101]....
        /*0618*/ 	.word	0x000157e0


	//   ....[102]....
        /*061c*/ 	.word	0x00015820


	//   ....[103]....
        /*0620*/ 	.word	0x00015b40


	//   ....[104]....
        /*0624*/ 	.word	0x00015b80


	//   ....[105]....
        /*0628*/ 	.word	0x00015ba0


	//   ....[106]....
        /*062c*/ 	.word	0x00015bc0


	//   ....[107]....
        /*0630*/ 	.word	0x00015bf0


	//   ....[108]....
        /*0634*/ 	.word	0x00015c10


	//   ....[109]....
        /*0638*/ 	.word	0x00015d10


	//   ....[110]....
        /*063c*/ 	.word	0x00015e60


	//   ....[111]....
        /*0640*/ 	.word	0x00016460


	//   ....[112]....
        /*0644*/ 	.word	0x000164b0


	//   ....[113]....
        /*0648*/ 	.word	0x000164e0


	//   ....[114]....
        /*064c*/ 	.word	0x00016510


	//   ....[115]....
        /*0650*/ 	.word	0x00016520


	//   ....[116]....
        /*0654*/ 	.word	0x00016550


	//   ....[117]....
        /*0658*/ 	.word	0x00016580


	//   ....[118]....
        /*065c*/ 	.word	0x000165b0


	//   ....[119]....
        /*0660*/ 	.word	0x00016730


	//   ....[120]....
        /*0664*/ 	.word	0x00016760


	//   ....[121]....
        /*0668*/ 	.word	0x00016790


	//   ....[122]....
        /*066c*/ 	.word	0x000167c0


	//   ....[123]....
        /*0670*/ 	.word	0x000167f0


	//   ....[124]....
        /*0674*/ 	.word	0x00016820


	//   ....[125]....
        /*0678*/ 	.word	0x000168e0


	//   ....[126]....
        /*067c*/ 	.word	0x00016900


	//   ....[127]....
        /*0680*/ 	.word	0x00016970


	//   ....[128]....
        /*0684*/ 	.word	0x00017010


	//   ....[129]....
        /*0688*/ 	.word	0x00017590


	//   ....[130]....
        /*068c*/ 	.word	0x00017680


	//   ....[131]....
        /*0690*/ 	.word	0x00017720


	//   ....[132]....
        /*0694*/ 	.word	0x00017780


	//   ....[133]....
        /*0698*/ 	.word	0x00017870


	//   ....[134]....
        /*069c*/ 	.word	0x000178e0


	//   ....[135]....
        /*06a0*/ 	.word	0x000179d0


	//   ....[136]....
        /*06a4*/ 	.word	0x00017a40


	//   ....[137]....
        /*06a8*/ 	.word	0x00017ae0


	//   ....[138]....
        /*06ac*/ 	.word	0x00017be0


	//   ....[139]....
        /*06b0*/ 	.word	0x00017c70


	//   ....[140]....
        /*06b4*/ 	.word	0x00017cd0


	//   ....[141]....
        /*06b8*/ 	.word	0x00017dc0


	//   ....[142]....
        /*06bc*/ 	.word	0x00017e40


	//   ....[143]....
        /*06c0*/ 	.word	0x00017f40


	//   ....[144]....
        /*06c4*/ 	.word	0x00017fb0


	//   ....[145]....
        /*06c8*/ 	.word	0x00018090


	//   ....[146]....
        /*06cc*/ 	.word	0x000183a0


	//   ....[147]....
        /*06d0*/ 	.word	0x00018460


	//   ....[148]....
        /*06d4*/ 	.word	0x000186d0


	//   ....[149]....
        /*06d8*/ 	.word	0x00018720


	//   ....[150]....
        /*06dc*/ 	.word	0x00018930


	//   ....[151]....
        /*06e0*/ 	.word	0x00018980


	//   ....[152]....
        /*06e4*/ 	.word	0x00018b30


	//   ....[153]....
        /*06e8*/ 	.word	0x00018b80


	//   ....[154]....
        /*06ec*/ 	.word	0x00018cc0


	//   ....[155]....
        /*06f0*/ 	.word	0x00018dc0


	//   ....[156]....
        /*06f4*/ 	.word	0x00019030


	//   ....[157]....
        /*06f8*/ 	.word	0x00019080


	//   ....[158]....
        /*06fc*/ 	.word	0x00019250


	//   ....[159]....
        /*0700*/ 	.word	0x000192a0


	//   ....[160]....
        /*0704*/ 	.word	0x00019470


	//   ....[161]....
        /*0708*/ 	.word	0x000194c0


	//   ....[162]....
        /*070c*/ 	.word	0x000195b0


	//   ....[163]....
        /*0710*/ 	.word	0x00019650


	//   ....[164]....
        /*0714*/ 	.word	0x000196b0


	//   ....[165]....
        /*0718*/ 	.word	0x00019760


	//   ....[166]....
        /*071c*/ 	.word	0x000197c0


	//   ....[167]....
        /*0720*/ 	.word	0x00019870


	//   ....[168]....
        /*0724*/ 	.word	0x000198d0


	//   ....[169]....
        /*0728*/ 	.word	0x00019980


	//   ....[170]....
        /*072c*/ 	.word	0x00019a70


	//   ....[171]....
        /*0730*/ 	.word	0x00019b50


	//   ....[172]....
        /*0734*/ 	.word	0x00019c60


	//   ....[173]....
        /*0738*/ 	.word	0x00019d60


	//   ....[174]....
        /*073c*/ 	.word	0x00019e90


	//   ....[175]....
        /*0740*/ 	.word	0x00019f70


	//   ....[176]....
        /*0744*/ 	.word	0x0001a070


	//   ....[177]....
        /*0748*/ 	.word	0x0001a150


	//   ....[178]....
        /*074c*/ 	.word	0x0001a1e0


	//   ....[179]....
        /*0750*/ 	.word	0x0001a280


	//   ....[180]....
        /*0754*/ 	.word	0x0001a3a0


	//   ....[181]....
        /*0758*/ 	.word	0x0001a410


	//   ....[182]....
        /*075c*/ 	.word	0x0001a480


	//   ....[183]....
        /*0760*/ 	.word	0x0001a4f0


	//   ....[184]....
        /*0764*/ 	.word	0x0001a560


	//   ....[185]....
        /*0768*/ 	.word	0x0001a5e0


	//   ....[186]....
        /*076c*/ 	.word	0x0001a670


	//   ....[187]....
        /*0770*/ 	.word	0x0001a700


	//   ....[188]....
        /*0774*/ 	.word	0x0001a770


	//   ....[189]....
        /*0778*/ 	.word	0x0001a7e0


	//   ....[190]....
        /*077c*/ 	.word	0x0001a850


	//   ....[191]....
        /*0780*/ 	.word	0x0001a8d0


	//   ....[192]....
        /*0784*/ 	.word	0x0001a940


	//   ....[193]....
        /*0788*/ 	.word	0x0001a9e0


	//   ....[194]....
        /*078c*/ 	.word	0x0001aa70


	//   ....[195]....
        /*0790*/ 	.word	0x0001ab90


	//----- nvinfo : EIATTR_REG_RECONFIG
	.align		4
.L_1066:
        /*0794*/ 	.byte	0x01, 0x54
	.zero		2


	//----- nvinfo : EIATTR_SYSCALL_OFFSETS
	.align		4
        /*0798*/ 	.byte	0x04, 0x46
        /*079a*/ 	.short	(.L_1068 - .L_1067)


	//   ....[0]....
.L_1067:
        /*079c*/ 	.word	0x000038c0


	//   ....[1]....
        /*07a0*/ 	.word	0x00012040


	//   ....[2]....
        /*07a4*/ 	.word	0x00012190


	//   ....[3]....
        /*07a8*/ 	.word	0x00012280


	//   ....[4]....
        /*07ac*/ 	.word	0x00013170


	//   ....[5]....
        /*07b0*/ 	.word	0x00013a40


	//----- nvinfo : EIATTR_MBARRIER_INSTR_OFFSETS
	.align		4
.L_1068:
        /*07b4*/ 	.byte	0x04, 0x39
        /*07b6*/ 	.short	(.L_1070 - .L_1069)


	//   ....[0]....
.L_1069:
        /*07b8*/ 	.word	0x00000190
        /*07bc*/ 	.word	0x000000ff
        /*07c0*/ 	.word	0x00038800
        /*07c4*/ 	.short	0x0100
        /*07c6*/ 	.byte	0x08
	.zero		1


	//   ....[1]....
        /*07c8*/ 	.word	0x000001a0
        /*07cc*/ 	.word	0x000000ff
        /*07d0*/ 	.word	0x00038810
        /*07d4*/ 	.short	0x0100
        /*07d6*/ 	.byte	0x08
	.zero		1


	//   ....[2]....
        /*07d8*/ 	.word	0x000001b0
        /*07dc*/ 	.word	0x000000ff
        /*07e0*/ 	.word	0x00038820
        /*07e4*/ 	.short	0x0100
        /*07e6*/ 	.byte	0x08
	.zero		1


	//   ....[3]....
        /*07e8*/ 	.word	0x00000260
        /*07ec*/ 	.word	0x000000ff
        /*07f0*/ 	.word	0x00038830
        /*07f4*/ 	.short	0x0100
        /*07f6*/ 	.byte	0x06
	.zero		1


	//   ....[4]....
        /*07f8*/ 	.word	0x00000270
        /*07fc*/ 	.word	0x000000ff
        /*0800*/ 	.word	0x00038840
        /*0804*/ 	.short	0x0100
        /*0806*/ 	.byte	0x06
	.zero		1


	//   ....[5]....
        /*0808*/ 	.word	0x00000280
        /*080c*/ 	.word	0x000000ff
        /*0810*/ 	.word	0x00038838
        /*0814*/ 	.short	0x0100
        /*0816*/ 	.byte	0x06
	.zero		1


	//   ....[6]....
        /*0818*/ 	.word	0x00000290
        /*081c*/ 	.word	0x000000ff
        /*0820*/ 	.word	0x00038848
        /*0824*/ 	.short	0x0100
        /*0826*/ 	.byte	0x06
	.zero		1


	//   ....[7]....
        /*0828*/ 	.word	0x000003c0
        /*082c*/ 	.word	0x000000ff
        /*0830*/ 	.word	0x00038850
        /*0834*/ 	.short	0x0100
        /*0836*/ 	.byte	0x08
	.zero		1


	//   ....[8]....
        /*0838*/ 	.word	0x000003d0
        /*083c*/ 	.word	0x000000ff
        /*0840*/ 	.word	0x00038860
        /*0844*/ 	.short	0x0100
        /*0846*/ 	.byte	0x08
	.zero		1


	//   ....[9]....
        /*0848*/ 	.word	0x000003e0
        /*084c*/ 	.word	0x000000ff
        /*0850*/ 	.word	0x00038858
        /*0854*/ 	.short	0x0100
        /*0856*/ 	.byte	0x08
	.zero		1


	//   ....[10]....
        /*0858*/ 	.word	0x000003f0
        /*085c*/ 	.word	0x000000ff
        /*0860*/ 	.word	0x00038868
        /*0864*/ 	.short	0x0100
        /*0866*/ 	.byte	0x08
	.zero		1


	//   ....[11]....
        /*0868*/ 	.word	0x000004e0
        /*086c*/ 	.word	0x000000ff
        /*0870*/ 	.word	0x00038870
        /*0874*/ 	.short	0x0100
        /*0876*/ 	.byte	0x06
	.zero		1


	//   ....[12]....
        /*0878*/ 	.word	0x000004f0
        /*087c*/ 	.word	0x000000ff
        /*0880*/ 	.word	0x00038880
        /*0884*/ 	.short	0x0100
        /*0886*/ 	.byte	0x06
	.zero		1


	//   ....[13]....
        /*0888*/ 	.word	0x00000500
        /*088c*/ 	.word	0x000000ff
        /*0890*/ 	.word	0x00038878
        /*0894*/ 	.short	0x0100
        /*0896*/ 	.byte	0x06
	.zero		1


	//   ....[14]....
        /*0898*/ 	.word	0x00000510
        /*089c*/ 	.word	0x000000ff
        /*08a0*/ 	.word	0x00038888
        /*08a4*/ 	.short	0x0100
        /*08a6*/ 	.byte	0x06
	.zero		1


	//   ....[15]....
        /*08a8*/ 	.word	0x00000640
        /*08ac*/ 	.word	0x000000ff
        /*08b0*/ 	.word	0x00038890
        /*08b4*/ 	.short	0x0100
        /*08b6*/ 	.byte	0x08
	.zero		1


	//   ....[16]....
        /*08b8*/ 	.word	0x00000650
        /*08bc*/ 	.word	0x000000ff
        /*08c0*/ 	.word	0x000388a0
        /*08c4*/ 	.short	0x0100
        /*08c6*/ 	.byte	0x08
	.zero		1


	//   ....[17]....
        /*08c8*/ 	.word	0x00000660
        /*08cc*/ 	.word	0x000000ff
        /*08d0*/ 	.word	0x00038898
        /*08d4*/ 	.short	0x0100
        /*08d6*/ 	.byte	0x08
	.zero		1


	//   ....[18]....
        /*08d8*/ 	.word	0x00000670
        /*08dc*/ 	.word	0x000000ff
        /*08e0*/ 	.word	0x000388a8
        /*08e4*/ 	.short	0x0100
        /*08e6*/ 	.byte	0x08
	.zero		1


	//   ....[19]....
        /*08e8*/ 	.word	0x000007b0
        /*08ec*/ 	.word	0x000000ff
        /*08f0*/ 	.word	0x000388b0
        /*08f4*/ 	.short	0x0100
        /*08f6*/ 	.byte	0x08
	.zero		1


	//   ....[20]....
        /*08f8*/ 	.word	0x000007c0
        /*08fc*/ 	.word	0x000000ff
        /*0900*/ 	.word	0x000388c0
        /*0904*/ 	.short	0x0100
        /*0906*/ 	.byte	0x08
	.zero		1


	//   ....[21]....
        /*0908*/ 	.word	0x000007d0
        /*090c*/ 	.word	0x000000ff
        /*0910*/ 	.word	0x000388b8
        /*0914*/ 	.short	0x0100
        /*0916*/ 	.byte	0x08
	.zero		1


	//   ....[22]....
        /*0918*/ 	.word	0x000007e0
        /*091c*/ 	.word	0x000000ff
        /*0920*/ 	.word	0x000388c8
        /*0924*/ 	.short	0x0100
        /*0926*/ 	.byte	0x08
	.zero		1


	//   ....[23]....
        /*0928*/ 	.word	0x00001d90
        /*092c*/ 	.word	0x00000003
        /*0930*/ 	.word	0x00000000
        /*0934*/ 	.short	0x0101
        /*0936*/ 	.byte	0x3f
	.zero		1


	//   ....[24]....
        /*0938*/ 	.word	0x00002890
        /*093c*/ 	.word	0x00000003
        /*0940*/ 	.word	0x00000000
        /*0944*/ 	.short	0x0101
        /*0946*/ 	.byte	0x3f
	.zero		1


	//   ....[25]....
        /*0948*/ 	.word	0x00003940
        /*094c*/ 	.word	0x00000011
        /*0950*/ 	.word	0x00038800
        /*0954*/ 	.short	0x010a
        /*0956*/ 	.byte	0x3f
	.zero		1


	//   ....[26]....
        /*0958*/ 	.word	0x000039a0
        /*095c*/ 	.word	0x00000009
        /*0960*/ 	.word	0x00038830
        /*0964*/ 	.short	0x010a
        /*0966*/ 	.byte	0x3f
	.zero		1


	//   ....[27]....
        /*0968*/ 	.word	0x00003a10
        /*096c*/ 	.word	0x00000009
        /*0970*/ 	.word	0x00038830
        /*0974*/ 	.short	0x010a
        /*0976*/ 	.byte	0x3f
	.zero		1


	//   ....[28]....
        /*0978*/ 	.word	0x00003c90
        /*097c*/ 	.word	0x00000011
        /*0980*/ 	.word	0x00038810
        /*0984*/ 	.short	0x010a
        /*0986*/ 	.byte	0x3f
	.zero		1


	//   ....[29]....
        /*0988*/ 	.word	0x00003cd0
        /*098c*/ 	.word	0x00000009
        /*0990*/ 	.word	0x00038850
        /*0994*/ 	.short	0x010a
        /*0996*/ 	.byte	0x3f
	.zero		1


	//   ....[30]....
        /*0998*/ 	.word	0x00003da0
        /*099c*/ 	.word	0x00000009
        /*09a0*/ 	.word	0x00038850
        /*09a4*/ 	.short	0x010a
        /*09a6*/ 	.byte	0x3f
	.zero		1


	//   ....[31]....
        /*09a8*/ 	.word	0x00005f10
        /*09ac*/ 	.word	0x00000019
        /*09b0*/ 	.word	0x00000000
        /*09b4*/ 	.short	0x0101
        /*09b6*/ 	.byte	0x3f
	.zero		1


	//   ....[32]....
        /*09b8*/ 	.word	0x00006820
        /*09bc*/ 	.word	0x00000009
        /*09c0*/ 	.word	0x00000000
        /*09c4*/ 	.short	0x0101
        /*09c6*/ 	.byte	0x3f
	.zero		1


	//   ....[33]....
        /*09c8*/ 	.word	0x000069d0
        /*09cc*/ 	.word	0x00000009
        /*09d0*/ 	.word	0x00038830
        /*09d4*/ 	.short	0x010a
        /*09d6*/ 	.byte	0x3f
	.zero		1


	//   ....[34]....
        /*09d8*/ 	.word	0x00006a20
        /*09dc*/ 	.word	0x00000009
        /*09e0*/ 	.word	0x00038830
        /*09e4*/ 	.short	0x010a
        /*09e6*/ 	.byte	0x3f
	.zero		1


	//   ....[35]....
        /*09e8*/ 	.word	0x00006ba0
        /*09ec*/ 	.word	0x00000009
        /*09f0*/ 	.word	0x00038850
        /*09f4*/ 	.short	0x010a
        /*09f6*/ 	.byte	0x3f
	.zero		1


	//   ....[36]....
        /*09f8*/ 	.word	0x00006bf0
        /*09fc*/ 	.word	0x00000009
        /*0a00*/ 	.word	0x00038850
        /*0a04*/ 	.short	0x010a
        /*0a06*/ 	.byte	0x3f
	.zero		1


	//   ....[37]....
        /*0a08*/ 	.word	0x00008fa0
        /*0a0c*/ 	.word	0x00000099
        /*0a10*/ 	.word	0x00000000
        /*0a14*/ 	.short	0x0101
        /*0a16*/ 	.byte	0x3f
	.zero		1


	//   ....[38]....
        /*0a18*/ 	.word	0x00009f50
        /*0a1c*/ 	.word	0x00000009
        /*0a20*/ 	.word	0x00000000
        /*0a24*/ 	.short	0x0101
        /*0a26*/ 	.byte	0x3f
	.zero		1


	//   ....[39]....
        /*0a28*/ 	.word	0x0000a070
        /*0a2c*/ 	.word	0x00000009
        /*0a30*/ 	.word	0x00038830
        /*0a34*/ 	.short	0x010a
        /*0a36*/ 	.byte	0x3f
	.zero		1


	//   ....[40]....
        /*0a38*/ 	.word	0x0000a0c0
        /*0a3c*/ 	.word	0x00000009
        /*0a40*/ 	.word	0x00038830
        /*0a44*/ 	.short	0x010a
        /*0a46*/ 	.byte	0x3f
	.zero		1


	//   ....[41]....
        /*0a48*/ 	.word	0x0000a240
        /*0a4c*/ 	.word	0x00000009
        /*0a50*/ 	.word	0x00038850
        /*0a54*/ 	.short	0x010a
        /*0a56*/ 	.byte	0x3f
	.zero		1


	//   ....[42]....
        /*0a58*/ 	.word	0x0000a290
        /*0a5c*/ 	.word	0x00000009
        /*0a60*/ 	.word	0x00038850
        /*0a64*/ 	.short	0x010a
        /*0a66*/ 	.byte	0x3f
	.zero		1


	//   ....[43]....
        /*0a68*/ 	.word	0x0000bf80
        /*0a6c*/ 	.word	0x0000009b
        /*0a70*/ 	.word	0x00000000
        /*0a74*/ 	.short	0x0101
        /*0a76*/ 	.byte	0x3f
	.zero		1


	//   ....[44]....
        /*0a78*/ 	.word	0x0000d0b0
        /*0a7c*/ 	.word	0x00000009
        /*0a80*/ 	.word	0x00000000
        /*0a84*/ 	.short	0x0101
        /*0a86*/ 	.byte	0x3f
	.zero		1


	//   ....[45]....
        /*0a88*/ 	.word	0x0000f800
        /*0a8c*/ 	.word	0x00000000
        /*0a90*/ 	.word	0x00000000
        /*0a94*/ 	.short	0x0101
        /*0a96*/ 	.byte	0x3f
	.zero		1


	//   ....[46]....
        /*0a98*/ 	.word	0x000129f0
        /*0a9c*/ 	.word	0x0000001b
        /*0aa0*/ 	.word	0x00038840
        /*0aa4*/ 	.short	0x010a
        /*0aa6*/ 	.byte	0x3f
	.zero		1


	//   ....[47]....
        /*0aa8*/ 	.word	0x00012ed0
        /*0aac*/ 	.word	0x0000001b
        /*0ab0*/ 	.word	0x00038830
        /*0ab4*/ 	.short	0x0107
        /*0ab6*/ 	.byte	0x3f
	.zero		1


	//   ....[48]....
        /*0ab8*/ 	.word	0x00012fb0
        /*0abc*/ 	.word	0x0000001b
        /*0ac0*/ 	.word	0x00038830
        /*0ac4*/ 	.short	0x0101
        /*0ac6*/ 	.byte	0x3f
	.zero		1


	//   ....[49]....
        /*0ac8*/ 	.word	0x00013880
        /*0acc*/ 	.word	0x00000017
        /*0ad0*/ 	.word	0x00038800
        /*0ad4*/ 	.short	0x0107
        /*0ad6*/ 	.byte	0x3f
	.zero		1


	//   ....[50]....
        /*0ad8*/ 	.word	0x00013910
        /*0adc*/ 	.word	0x00000017
        /*0ae0*/ 	.word	0x00038800
        /*0ae4*/ 	.short	0x0101
        /*0ae6*/ 	.byte	0x3f
	.zero		1


	//   ....[51]....
        /*0ae8*/ 	.word	0x00014620
        /*0aec*/ 	.word	0x00000017
        /*0af0*/ 	.word	0x00038810
        /*0af4*/ 	.short	0x0107
        /*0af6*/ 	.byte	0x3f
	.zero		1


	//   ....[52]....
        /*0af8*/ 	.word	0x00014720
        /*0afc*/ 	.word	0x00000017
        /*0b00*/ 	.word	0x00038810
        /*0b04*/ 	.short	0x0101
        /*0b06*/ 	.byte	0x3f
	.zero		1


	//   ....[53]....
        /*0b08*/ 	.word	0x00014740
        /*0b0c*/ 	.word	0x00000017
        /*0b10*/ 	.word	0x00038820
        /*0b14*/ 	.short	0x010a
        /*0b16*/ 	.byte	0x3f
	.zero		1


	//   ....[54]....
        /*0b18*/ 	.word	0x000147d0
        /*0b1c*/ 	.word	0x0000001b
        /*0b20*/ 	.word	0x00038860
        /*0b24*/ 	.short	0x010a
        /*0b26*/ 	.byte	0x3f
	.zero		1


	//   ....[55]....
        /*0b28*/ 	.word	0x000150f0
        /*0b2c*/ 	.word	0x0000001b
        /*0b30*/ 	.word	0x00038850
        /*0b34*/ 	.short	0x0107
        /*0b36*/ 	.byte	0x3f
	.zero		1


	//   ....[56]....
        /*0b38*/ 	.word	0x000151c0
        /*0b3c*/ 	.word	0x0000001b
        /*0b40*/ 	.word	0x00038850
        /*0b44*/ 	.short	0x0101
        /*0b46*/ 	.byte	0x3f
	.zero		1


	//   ....[57]....
        /*0b48*/ 	.word	0x00015560
        /*0b4c*/ 	.word	0x00000006
        /*0b50*/ 	.word	0x00038840
        /*0b54*/ 	.short	0x010a
        /*0b56*/ 	.byte	0x3f
	.zero		1


	//   ....[58]....
        /*0b58*/ 	.word	0x000158a0
        /*0b5c*/ 	.word	0x00000006
        /*0b60*/ 	.word	0x00038830
        /*0b64*/ 	.short	0x0107
        /*0b66*/ 	.byte	0x3f
	.zero		1


	//   ....[59]....
        /*0b68*/ 	.word	0x00015960
        /*0b6c*/ 	.word	0x00000006
        /*0b70*/ 	.word	0x00038830
        /*0b74*/ 	.short	0x0101
        /*0b76*/ 	.byte	0x3f
	.zero		1


	//   ....[60]....
        /*0b78*/ 	.word	0x00015990
        /*0b7c*/ 	.word	0x00000006
        /*0b80*/ 	.word	0x00038860
        /*0b84*/ 	.short	0x010a
        /*0b86*/ 	.byte	0x3f
	.zero		1


	//   ....[61]....
        /*0b88*/ 	.word	0x00016060
        /*0b8c*/ 	.word	0x00000006
        /*0b90*/ 	.word	0x00038850
        /*0b94*/ 	.short	0x0107
        /*0b96*/ 	.byte	0x3f
	.zero		1


	//   ....[62]....
        /*0b98*/ 	.word	0x00016120
        /*0b9c*/ 	.word	0x00000006
        /*0ba0*/ 	.word	0x00038850
        /*0ba4*/ 	.short	0x0101
        /*0ba6*/ 	.byte	0x3f
	.zero		1


	//   ....[63]....
        /*0ba8*/ 	.word	0x00016f90
        /*0bac*/ 	.word	0x00000007
        /*0bb0*/ 	.word	0x00038820
        /*0bb4*/ 	.short	0x010a
        /*0bb6*/ 	.byte	0x3f
	.zero		1


	//   ....[64]....
        /*0bb8*/ 	.word	0x00017110
        /*0bbc*/ 	.word	0x00000005
        /*0bc0*/ 	.word	0x00038840
        /*0bc4*/ 	.short	0x010a
        /*0bc6*/ 	.byte	0x3f
	.zero		1


	//   ....[65]....
        /*0bc8*/ 	.word	0x000171b0
        /*0bcc*/ 	.word	0x00000003
        /*0bd0*/ 	.word	0x00038840
        /*0bd4*/ 	.short	0x010a
        /*0bd6*/ 	.byte	0x3f
	.zero		1


	//   ....[66]....
        /*0bd8*/ 	.word	0x000171f0
        /*0bdc*/ 	.word	0x00000005
        /*0be0*/ 	.word	0x00038860
        /*0be4*/ 	.short	0x010a
        /*0be6*/ 	.byte	0x3f
	.zero		1


	//   ....[67]....
        /*0be8*/ 	.word	0x00017230
        /*0bec*/ 	.word	0x00000003
        /*0bf0*/ 	.word	0x00038860
        /*0bf4*/ 	.short	0x010a
        /*0bf6*/ 	.byte	0x3f
	.zero		1


	//   ....[68]....
        /*0bf8*/ 	.word	0x00017290
        /*0bfc*/ 	.word	0x00000011
        /*0c00*/ 	.word	0x00038800
        /*0c04*/ 	.short	0x010a
        /*0c06*/ 	.byte	0x3f
	.zero		1


	//   ....[69]....
        /*0c08*/ 	.word	0x000172e0
        /*0c0c*/ 	.word	0x00000009
        /*0c10*/ 	.word	0x00038830
        /*0c14*/ 	.short	0x010a
        /*0c16*/ 	.byte	0x3f
	.zero		1


	//   ....[70]....
        /*0c18*/ 	.word	0x00017330
        /*0c1c*/ 	.word	0x00000011
        /*0c20*/ 	.word	0x00038810
        /*0c24*/ 	.short	0x010a
        /*0c26*/ 	.byte	0x3f
	.zero		1


	//   ....[71]....
        /*0c28*/ 	.word	0x00017380
        /*0c2c*/ 	.word	0x00000009
        /*0c30*/ 	.word	0x00038850
        /*0c34*/ 	.short	0x010a
        /*0c36*/ 	.byte	0x3f
	.zero		1


	//   ....[72]....
        /*0c38*/ 	.word	0x000173d0
        /*0c3c*/ 	.word	0x00000009
        /*0c40*/ 	.word	0x00038830
        /*0c44*/ 	.short	0x010a
        /*0c46*/ 	.byte	0x3f
	.zero		1


	//   ....[73]....
        /*0c48*/ 	.word	0x00017420
        /*0c4c*/ 	.word	0x00000009
        /*0c50*/ 	.word	0x00038850
        /*0c54*/ 	.short	0x010a
        /*0c56*/ 	.byte	0x3f
	.zero		1


	//   ....[74]....
        /*0c58*/ 	.word	0x00017470
        /*0c5c*/ 	.word	0x00000009
        /*0c60*/ 	.word	0x00038830
        /*0c64*/ 	.short	0x010a
        /*0c66*/ 	.byte	0x3f
	.zero		1


	//   ....[75]....
        /*0c68*/ 	.word	0x000174c0
        /*0c6c*/ 	.word	0x00000009
        /*0c70*/ 	.word	0x00038850
        /*0c74*/ 	.short	0x010a
        /*0c76*/ 	.byte	0x3f
	.zero		1


	//   ....[76]....
        /*0c78*/ 	.word	0x000175d0
        /*0c7c*/ 	.word	0x0000001b
        /*0c80*/ 	.word	0x00038840
        /*0c84*/ 	.short	0x010a
        /*0c86*/ 	.byte	0x3f
	.zero		1


	//   ....[77]....
        /*0c88*/ 	.word	0x00018bc0
        /*0c8c*/ 	.word	0x00000017
        /*0c90*/ 	.word	0x00038820
        /*0c94*/ 	.short	0x010a
        /*0c96*/ 	.byte	0x3f
	.zero		1


	//   ....[78]....
        /*0c98*/ 	.word	0x00018c10
        /*0c9c*/ 	.word	0x0000001b
        /*0ca0*/ 	.word	0x00038860
        /*0ca4*/ 	.short	0x010a
        /*0ca6*/ 	.byte	0x3f
	.zero		1


	//   ....[79]....
        /*0ca8*/ 	.word	0x00019500
        /*0cac*/ 	.word	0x00000006
        /*0cb0*/ 	.word	0x00038840
        /*0cb4*/ 	.short	0x010a
        /*0cb6*/ 	.byte	0x3f
	.zero		1


	//   ....[80]....
        /*0cb8*/ 	.word	0x000199c0
        /*0cbc*/ 	.word	0x00000006
        /*0cc0*/ 	.word	0x00038860
        /*0cc4*/ 	.short	0x010a
        /*0cc6*/ 	.byte	0x3f
	.zero		1


	//   ....[81]....
        /*0cc8*/ 	.word	0x0001aab0
        /*0ccc*/ 	.word	0x00000007
        /*0cd0*/ 	.word	0x00038820
        /*0cd4*/ 	.short	0x010a
        /*0cd6*/ 	.byte	0x3f
	.zero		1


	//   ....[82]....
        /*0cd8*/ 	.word	0x0001ac50
        /*0cdc*/ 	.word	0x00000005
        /*0ce0*/ 	.word	0x00038840
        /*0ce4*/ 	.short	0x010a
        /*0ce6*/ 	.byte	0x3f
	.zero		1


	//   ....[83]....
        /*0ce8*/ 	.word	0x0001aca0
        /*0cec*/ 	.word	0x00000003
        /*0cf0*/ 	.word	0x00038840
        /*0cf4*/ 	.short	0x010a
        /*0cf6*/ 	.byte	0x3f
	.zero		1


	//   ....[84]....
        /*0cf8*/ 	.word	0x0001acf0
        /*0cfc*/ 	.word	0x00000005
        /*0d00*/ 	.word	0x00038860
        /*0d04*/ 	.short	0x010a
        /*0d06*/ 	.byte	0x3f
	.zero		1


	//----- nvinfo : EIATTR_NUM_MBARRIERS
	.align		4
.L_1070:
        /*0d08*/ 	.byte	0x03, 0x38
        /*0d0a*/ 	.short	0x0017


	//----- nvinfo : EIATTR_EXIT_INSTR_OFFSETS
	.align		4
        /*0d0c*/ 	.byte	0x04, 0x1c
        /*0d0e*/ 	.short	(.L_1072 - .L_1071)


	//   ....[0]....
.L_1071:
        /*0d10*/ 	.word	0x000009a0


	//   ....[1]....
        /*0d14*/ 	.word	0x00010ae0


	//   ....[2]....
        /*0d18*/ 	.word	0x00017280


	//----- nvinfo : EIATTR_MAX_THREADS
	.align		4
.L_1072:
        /*0d1c*/ 	.byte	0x04, 0x05
        /*0d1e*/ 	.short	(.L_1074 - .L_1073)
.L_1073:
        /*0d20*/ 	.word	0x00000180
        /*0d24*/ 	.word	0x00000001
        /*0d28*/ 	.word	0x00000001


	//----- nvinfo : EIATTR_CRS_STACK_SIZE
	.align		4
.L_1074:
        /*0d2c*/ 	.byte	0x04, 0x1e
        /*0d2e*/ 	.short	(.L_1076 - .L_1075)
.L_1075:
        /*0d30*/ 	.word	0x00000000


	//----- nvinfo : EIATTR_CBANK_PARAM_SIZE
	.align		4
.L_1076:
        /*0d34*/ 	.byte	0x03, 0x19
        /*0d36*/ 	.short	0x0bf0


	//----- nvinfo : EIATTR_PARAM_CBANK
	.align		4
        /*0d38*/ 	.byte	0x04, 0x0a
        /*0d3a*/ 	.short	(.L_1078 - .L_1077)
	.align		4
.L_1077:
        /*0d3c*/ 	.word	index@(.nv.constant0._ZN7cutlass13device_kernelIN5flash11enable_sm90INS1_16FlashAttnFwdSm90INS1_25CollectiveMainloopFwdSm90ILi2EN4cute5tupleIJNS5_1CILi1EEES8_S8_EEENS6_IJNS7_ILi64EEESA_SA_EEELi512ENS_10bfloat16_tEfNS_4arch4Sm90ELb1ELb0ELb1ELb1ELb1ELb0ELb1ELb0ELb0ELb1ELb0ELb0EEENS1_21CollectiveEpilogueFwdINS6_IJSA_NS7_ILi512EEESA_EEES9_SC_SE_Li256ELb1ELb1ELb0ELb0EEENS1_36VarlenDynamicPersistentTileSchedulerILi64ELi64ELi256ELi128ELb0ELb1ELb1ELb1ELb1ELb1EEEEEEEEEvNT_6ParamsE)
        /*0d40*/ 	.short	0x0210
        /*0d42*/ 	.short	0x0bf0


	//----- nvinfo : EIATTR_SW_WAR
	.align		4
.L_1078:
        /*0d44*/ 	.byte	0x04, 0x36
        /*0d46*/ 	.short	(.L_1080 - .L_1079)
.L_1079:
        /*0d48*/ 	.word	0x00000008
.L_1080:


//--------------------- .nv.info._ZN7cutlass13device_kernelIN5flash11enable_sm90INS1_16FlashAttnFwdSm90INS1_25CollectiveMainloopFwdSm90ILi2EN4cute5tupleIJNS5_1CILi1EEES8_S8_EEENS6_IJNS7_ILi64EEESA_SA_EEELi512ENS_10bfloat16_tEfNS_4arch4Sm90ELb1ELb0ELb1ELb1ELb1ELb1ELb1ELb0ELb0ELb1ELb0ELb0EEENS1_21CollectiveEpilogueFwdINS6_IJSA_NS7_ILi512EEESA_EEES9_SC_SE_Li256ELb1ELb1ELb0ELb0EEENS1_36VarlenDynamicPersistentTileSchedulerILi64ELi64ELi256ELi128ELb0ELb1ELb1ELb1ELb1ELb1EEEEEEEEEvNT_6ParamsE --------------------------
	.section	.nv.info._ZN7cutlass13device_kernelIN5flash11enable_sm90INS1_16FlashAttnFwdSm90INS1_25CollectiveMainloopFwdSm90ILi2EN4cute5tupleIJNS5_1CILi1EEES8_S8_EEENS6_IJNS7_ILi64EEESA_SA_EEELi512ENS_10bfloat16_tEfNS_4arch4Sm90ELb1ELb0ELb1ELb1ELb1ELb1ELb1ELb0ELb0ELb1ELb0ELb0EEENS1_21CollectiveEpilogueFwdINS6_IJSA_NS7_ILi512EEESA_EEES9_SC_SE_Li256ELb1ELb1ELb0ELb0EEENS1_36VarlenDynamicPersistentTileSchedulerILi64ELi64ELi256ELi128ELb0ELb1ELb1ELb1ELb1ELb1EEEEEEEEEvNT_6ParamsE,"",@"SHT_CUDA_INFO"
	.sectionflags	@""
	.align	4


	//----- nvinfo : EIATTR_CUDA_API_VERSION
	.align		4
        /*0000*/ 	.byte	0x04, 0x37
        /*0002*/ 	.short	(.L_1082 - .L_1081)
.L_1081:
        /*0004*/ 	.word	0x00000082


	//----- nvinfo : EIATTR_KPARAM_INFO
	.align		4
.L_1082:
        /*0008*/ 	.byte	0x04, 0x17
        /*000a*/ 	.short	(.L_1084 - .L_1083)
.L_1083:
        /*000c*/ 	.word	0x00000000
        /*0010*/ 	.short	0x0000
        /*0012*/ 	.short	0x0070
        /*0014*/ 	.byte	0x00, 0xf0, 0x01, 0x2e


	//----- nvinfo : EIATTR_SPARSE_MMA_MASK
	.align		4
.L_1084:
        /*0018*/ 	.byte	0x03, 0x50
        /*001a*/ 	.short	0x0000


	//----- nvinfo : EIATTR_MAXREG_COUNT
	.align		4
        /*001c*/ 	.byte	0x03, 0x1b
        /*001e*/ 	.short	0x00a8


	//----- nvinfo : EIATTR_NUM_BARRIERS
	.align		4
        /*0020*/ 	.byte	0x02, 0x4c
        /*0022*/ 	.byte	0x10
	.zero		1


	//----- nvinfo : EIATTR_EXTERNS
	.align		4
        /*0024*/ 	.byte	0x04, 0x0f
        /*0026*/ 	.short	(.L_1086 - .L_1085)


	//   ....[0]....
	.align		4
.L_1085:
        /*0028*/ 	.word	index@(__assertfail)


	//----- nvinfo : EIATTR_ANNOTATIONS
	.align		4
.L_1086:
        /*002c*/ 	.byte	0x04, 0x55
        /*002e*/ 	.short	(.L_1088 - .L_1087)


	//   ....[0]....
.L_1087:
        /* <DEDUP_REMOVED lines=66> */


	//----- nvinfo : EIATTR_MERCURY_ISA_VERSION
	.align		4
.L_1088:
        /*0440*/ 	.byte	0x03, 0x5f
        /*0442*/ 	.short	0x0101


	//----- nvinfo : EIATTR_UNUSED_LOAD_BYTE_OFFSET
	.align		4
        /*0444*/ 	.byte	0x04, 0x44
        /*0446*/ 	.short	(.L_1090 - .L_1089)


	//   ....[0]....
.L_1089:
        /*0448*/ 	.word	0x00000a50
        /*044c*/ 	.word	0x0000fff0


	//   ....[1]....
        /*0450*/ 	.word	0x00015800
        /*0454*/ 	.word	0x0000fff0


	//----- nvinfo : EIATTR_INT_WARP_WIDE_INSTR_OFFSETS
	.align		4
.L_1090:
        /*0458*/ 	.byte	0x04, 0x31
        /*045a*/ 	.short	(.L_1092 - .L_1091)


	//   ....[0]....
.L_1091:
        /*045c*/ 	.word	0x00000130


	//   ....[1]....
        /*0460*/ 	.word	0x00000170


	//   ....[2]....
        /*0464*/ 	.word	0x000001e0


	//   ....[3]....
        /*0468*/ 	.word	0x00000250


	//   ....[4]....
        /*046c*/ 	.word	0x0001b9e0


	//   ....[5]....
        /*0470*/ 	.word	0x0001ba70


	//   ....[6]....
        /*0474*/ 	.word	0x0001ff70


	//   ....[7]....
        /*0478*/ 	.word	0x00020000


	//----- nvinfo : EIATTR_COOP_GROUP_MASK_REGIDS
	.align		4
.L_1092:
        /*047c*/ 	.byte	0x04, 0x29
        /*047e*/ 	.short	(.L_1094 - .L_1093)


	//   ....[0]....
.L_1093:
        /*0480*/ 	.word	0xffffffff


	//   ....[1]....
        /*0484*/ 	.word	0xffffffff


	//   ....[2]....
        /*0488*/ 	.word	0xffffffff


	//   ....[3]....
        /*048c*/ 	.word	0xffffffff


	//   ....[4]....
        /*0490*/ 	.word	0xffffffff


	//   ....[5]....
        /*0494*/ 	.word	0xffffffff


	//   ....[6]....
        /*0498*/ 	.word	0xffffffff


	//   ....[7]....
        /*049c*/ 	.word	0xffffffff


	//   ....[8]....
        /*04a0*/ 	.word	0xffffffff


	//   ....[9]....
        /*04a4*/ 	.word	0xffffffff


	//   ....[10]....
        /*04a8*/ 	.word	0xffffffff


	//   ....[11]....
        /*04ac*/ 	.word	0xffffffff


	//   ....[12]....
        /*04b0*/ 	.word	0xffffffff


	//   ....[13]....
        /*04b4*/ 	.word	0xffffffff


	//   ....[14]....
        /*04b8*/ 	.word	0xffffffff


	//   ....[15]....
        /*04bc*/ 	.word	0xffffffff


	//   ....[16]....
        /*04c0*/ 	.word	0xffffffff


	//   ....[17]....
        /*04c4*/ 	.word	0xffffffff


	//   ....[18]....
        /*04c8*/ 	.word	0xffffffff


	//   ....[19]....
        /*04cc*/ 	.word	0xffffffff


	//   ....[20]....
        /*04d0*/ 	.word	0xffffffff


	//   ....[21]....
        /*04d4*/ 	.word	0xffffffff


	//   ....[22]....
        /*04d8*/ 	.word	0xffffffff


	//   ....[23]....
        /*04dc*/ 	.word	0xffffffff


	//   ....[24]....
        /*04e0*/ 	.word	0xffffffff


	//   ....[25]....
        /*04e4*/ 	.word	0xffffffff


	//   ....[26]....
        /*04e8*/ 	.word	0xffffffff


	//   ....[27]....
        /*04ec*/ 	.word	0xffffffff


	//   ....[28]....
        /*04f0*/ 	.word	0xffffffff


	//   ....[29]....
        /*04f4*/ 	.word	0xffffffff


	//   ....[30]....
        /*04f8*/ 	.word	0xffffffff


	//   ....[31]....
        /*04fc*/ 	.word	0xffffffff


	//   ....[32]....
        /*0500*/ 	.word	0xffffffff


	//   ....[33]....
        /*0504*/ 	.word	0xffffffff


	//   ....[34]....
        /*0508*/ 	.word	0xffffffff


	//   ....[35]....
        /*050c*/ 	.word	0xffffffff


	//   ....[36]....
        /*0510*/ 	.word	0xffffffff


	//   ....[37]....
        /*0514*/ 	.word	0xffffffff


	//   ....[38]....
        /*0518*/ 	.word	0xffffffff


	//   ....[39]....
        /*051c*/ 	.word	0xffffffff


	//   ....[40]....
        /*0520*/ 	.word	0xffffffff


	//   ....[41]....
        /*0524*/ 	.word	0xffffffff


	//   ....[42]....
        /*0528*/ 	.word	0xffffffff


	//   ....[43]....
        /*052c*/ 	.word	0xffffffff


	//   ....[44]....
        /*0530*/ 	.word	0xffffffff


	//   ....[45]....
        /*0534*/ 	.word	0xffffffff


	//   ....[46]....
        /*0538*/ 	.word	0xffffffff


	//   ....[47]....
        /*053c*/ 	.word	0xffffffff


	//   ....[48]....
        /*0540*/ 	.word	0xffffffff


	//   ....[49]....
        /*0544*/ 	.word	0xffffffff


	//   ....[50]....
        /*0548*/ 	.word	0xffffffff


	//   ....[51]....
        /*054c*/ 	.word	0xffffffff


	//   ....[52]....
        /*0550*/ 	.word	0xffffffff


	//   ....[53]....
        /*0554*/ 	.word	0xffffffff


	//   ....[54]....
        /*0558*/ 	.word	0xffffffff


	//   ....[55]....
        /*055c*/ 	.word	0xffffffff


	//   ....[56]....
        /*0560*/ 	.word	0xffffffff


	//   ....[57]....
        /*0564*/ 	.word	0xffffffff


	//   ....[58]....
        /*0568*/ 	.word	0xffffffff


	//   ....[59]....
        /*056c*/ 	.word	0xffffffff


	//   ....[60]....
        /*0570*/ 	.word	0xffffffff


	//   ....[61]....
        /*0574*/ 	.word	0xffffffff


	//   ....[62]....
        /*0578*/ 	.word	0xffffffff


	//   ....[63]....
        /*057c*/ 	.word	0xffffffff


	//   ....[64]....
        /*0580*/ 	.word	0xffffffff


	//   ....[65]....
        /*0584*/ 	.word	0xffffffff


	//   ....[66]....
        /*0588*/ 	.word	0xffffffff


	//   ....[67]....
        /*058c*/ 	.word	0xffffffff


	//   ....[68]....
        /*0590*/ 	.word	0xffffffff


	//   ....[69]....
        /*0594*/ 	.word	0xffffffff


	//   ....[70]....
        /*0598*/ 	.word	0xffffffff


	//   ....[71]....
        /*059c*/ 	.word	0xffffffff


	//   ....[72]....
        /*05a0*/ 	.word	0xffffffff


	//   ....[73]....
        /*05a4*/ 	.word	0xffffffff


	//   ....[74]....
        /*05a8*/ 	.word	0xffffffff


	//   ....[75]....
        /*05ac*/ 	.word	0xffffffff


	//   ....[76]....
        /*05b0*/ 	.word	0xffffffff


	//   ....[77]....
        /*05b4*/ 	.word	0xffffffff


	//   ....[78]....
        /*05b8*/ 	.word	0xffffffff


	//   ....[79]....
        /*05bc*/ 	.word	0xffffffff


	//   ....[80]....
        /*05c0*/ 	.word	0xffffffff


	//   ....[81]....
        /*05c4*/ 	.word	0xffffffff


	//   ....[82]....
        /*05c8*/ 	.word	0xffffffff


	//   ....[83]....
        /*05cc*/ 	.word	0xffffffff


	//   ....[84]....
        /*05d0*/ 	.word	0xffffffff


	//   ....[85]....
        /*05d4*/ 	.word	0xffffffff


	//   ....[86]....
        /*05d8*/ 	.word	0xffffffff


	//   ....[87]....
        /*05dc*/ 	.word	0xffffffff


	//   ....[88]....
        /*05e0*/ 	.word	0xffffffff


	//   ....[89]....
        /*05e4*/ 	.word	0xffffffff


	//   ....[90]....
        /*05e8*/ 	.word	0xffffffff


	//   ....[91]....
        /*05ec*/ 	.word	0xffffffff


	//   ....[92]....
        /*05f0*/ 	.word	0xffffffff


	//   ....[93]....
        /*05f4*/ 	.word	0xffffffff


	//   ....[94]....
        /*05f8*/ 	.word	0xffffffff


	//   ....[95]....
        /*05fc*/ 	.word	0xffffffff


	//   ....[96]....
        /*0600*/ 	.word	0xffffffff


	//   ....[97]....
        /*0604*/ 	.word	0xffffffff


	//   ....[98]....
        /*0608*/ 	.word	0xffffffff


	//   ....[99]....
        /*060c*/ 	.word	0xffffffff


	//   ....[100]....
        /*0610*/ 	.word	0xffffffff


	//   ....[101]....
        /*0614*/ 	.word	0xffffffff


	//   ....[102]....
        /*0618*/ 	.word	0xffffffff


	//   ....[103]....
        /*061c*/ 	.word	0xffffffff


	//   ....[104]....
        /*0620*/ 	.word	0xffffffff


	//   ....[105]....
        /*0624*/ 	.word	0xffffffff


	//   ....[106]....
        /*0628*/ 	.word	0xffffffff


	//   ....[107]....
        /*062c*/ 	.word	0xffffffff


	//   ....[108]....
        /*0630*/ 	.word	0xffffffff


	//   ....[109]....
        /*0634*/ 	.word	0xffffffff


	//   ....[110]....
        /*0638*/ 	.word	0xffffffff


	//   ....[111]....
        /*063c*/ 	.word	0xffffffff


	//   ....[112]....
        /*0640*/ 	.word	0xffffffff


	//   ....[113]....
        /*0644*/ 	.word	0xffffffff


	//   ....[114]....
        /*0648*/ 	.word	0xffffffff


	//   ....[115]....
        /*064c*/ 	.word	0xffffffff


	//   ....[116]....
        /*0650*/ 	.word	0xffffffff


	//   ....[117]....
        /*0654*/ 	.word	0xffffffff


	//   ....[118]....
        /*0658*/ 	.word	0xffffffff


	//   ....[119]....
        /*065c*/ 	.word	0xffffffff


	//   ....[120]....
        /*0660*/ 	.word	0xffffffff


	//   ....[121]....
        /*0664*/ 	.word	0xffffffff


	//   ....[122]....
        /*0668*/ 	.word	0xffffffff


	//   ....[123]....
        /*066c*/ 	.word	0xffffffff


	//   ....[124]....
        /*0670*/ 	.word	0xffffffff


	//   ....[125]....
        /*0674*/ 	.word	0xffffffff


	//   ....[126]....
        /*0678*/ 	.word	0xffffffff


	//   ....[127]....
        /*067c*/ 	.word	0xffffffff


	//   ....[128]....
        /*0680*/ 	.word	0xffffffff


	//   ....[129]....
        /*0684*/ 	.word	0xffffffff


	//   ....[130]....
        /*0688*/ 	.word	0xffffffff


	//   ....[131]....
        /*068c*/ 	.word	0xffffffff


	//   ....[132]....
        /*0690*/ 	.word	0xffffffff


	//   ....[133]....
        /*0694*/ 	.word	0xffffffff


	//   ....[134]....
        /*0698*/ 	.word	0xffffffff


	//   ....[135]....
        /*069c*/ 	.word	0xffffffff


	//   ....[136]....
        /*06a0*/ 	.word	0xffffffff


	//   ....[137]....
        /*06a4*/ 	.word	0xffffffff


	//   ....[138]....
        /*06a8*/ 	.word	0xffffffff


	//   ....[139]....
        /*06ac*/ 	.word	0xffffffff


	//   ....[140]....
        /*06b0*/ 	.word	0xffffffff


	//   ....[141]....
        /*06b4*/ 	.word	0xffffffff


	//   ....[142]....
        /*06b8*/ 	.word	0xffffffff


	//   ....[143]....
        /*06bc*/ 	.word	0xffffffff


	//   ....[144]....
        /*06c0*/ 	.word	0xffffffff


	//   ....[145]....
        /*06c4*/ 	.word	0xffffffff


	//   ....[146]....
        /*06c8*/ 	.word	0xffffffff


	//   ....[147]....
        /*06cc*/ 	.word	0xffffffff


	//   ....[148]....
        /*06d0*/ 	.word	0xffffffff


	//   ....[149]....
        /*06d4*/ 	.word	0xffffffff


	//   ....[150]....
        /*06d8*/ 	.word	0xffffffff


	//   ....[151]....
        /*06dc*/ 	.word	0xffffffff


	//   ....[152]....
        /*06e0*/ 	.word	0xffffffff


	//   ....[153]....
        /*06e4*/ 	.word	0xffffffff


	//   ....[154]....
        /*06e8*/ 	.word	0xffffffff


	//   ....[155]....
        /*06ec*/ 	.word	0x0500000f


	//   ....[156]....
        /*06f0*/ 	.word	0x0500000f


	//   ....[157]....
        /*06f4*/ 	.word	0x0500000f


	//   ....[158]....
        /*06f8*/ 	.word	0x0500000f


	//   ....[159]....
        /*06fc*/ 	.word	0x0500000f


	//   ....[160]....
        /*0700*/ 	.word	0x0500000f


	//   ....[161]....
        /*0704*/ 	.word	0x0500000f


	//   ....[162]....
        /*0708*/ 	.word	0x0500000f


	//   ....[163]....
        /*070c*/ 	.word	0x0500000f


	//   ....[164]....
        /*0710*/ 	.word	0x0500000f


	//   ....[165]....
        /*0714*/ 	.word	0x0500000f


	//   ....[166]....
        /*0718*/ 	.word	0x0500000f


	//   ....[167]....
        /*071c*/ 	.word	0x0500000f


	//   ....[168]....
        /*0720*/ 	.word	0x0500000f


	//   ....[169]....
        /*0724*/ 	.word	0x0500000f


	//   ....[170]....
        /*0728*/ 	.word	0x0500000f


	//   ....[171]....
        /*072c*/ 	.word	0x0500000f


	//   ....[172]....
        /*0730*/ 	.word	0x0500000f


	//   ....[173]....
        /*0734*/ 	.word	0x0500000f


	//   ....[174]....
        /*0738*/ 	.word	0x0500000f


	//   ....[175]....
        /*073c*/ 	.word	0x0500000f


	//   ....[176]....
        /*0740*/ 	.word	0x0500000f


	//   ....[177]....
        /*0744*/ 	.word	0x0500000f


	//   ....[178]....
        /*0748*/ 	.word	0x0500000f


	//   ....[179]....
        /*074c*/ 	.word	0x0500000f


	//   ....[180]....
        /*0750*/ 	.word	0x0500000f


	//   ....[181]....
        /*0754*/ 	.word	0x0500000f


	//   ....[182]....
        /*0758*/ 	.word	0x0500000f


	//   ....[183]....
        /*075c*/ 	.word	0x0500000f


	//   ....[184]....
        /*0760*/ 	.word	0x0500000f


	//   ....[185]....
        /*0764*/ 	.word	0x0500000f


	//   ....[186]....
        /*0768*/ 	.word	0x0500000f


	//   ....[187]....
        /*076c*/ 	.word	0x0500000f


	//   ....[188]....
        /*0770*/ 	.word	0x0500000f


	//   ....[189]....
        /*0774*/ 	.word	0x0500000f


	//   ....[190]....
        /*0778*/ 	.word	0x0500000f


	//   ....[191]....
        /*077c*/ 	.word	0x0500000f


	//   ....[192]....
        /*0780*/ 	.word	0x0500000f


	//   ....[193]....
        /*0784*/ 	.word	0x0500000f


	//   ....[194]....
        /*0788*/ 	.word	0x0500000f


	//   ....[195]....
        /*078c*/ 	.word	0x0500000f


	//   ....[196]....
        /*0790*/ 	.word	0x0500000f


	//   ....[197]....
        /*0794*/ 	.word	0x0500000f


	//   ....[198]....
        /*0798*/ 	.word	0x0500000f


	//   ....[199]....
        /*079c*/ 	.word	0x0500000f


	//   ....[200]....
        /*07a0*/ 	.word	0x0500000f


	//   ....[201]....
        /*07a4*/ 	.word	0x0500000f


	//   ....[202]....
        /*07a8*/ 	.word	0x0500000f


	//   ....[203]....
        /*07ac*/ 	.word	0x0500000f


	//   ....[204]....
        /*07b0*/ 	.word	0x0500000f


	//   ....[205]....
        /*07b4*/ 	.word	0x0500000f


	//   ....[206]....
        /*07b8*/ 	.word	0x0500000f


	//   ....[207]....
        /*07bc*/ 	.word	0x0500000f


	//   ....[208]....
        /*07c0*/ 	.word	0x0500000f


	//   ....[209]....
        /*07c4*/ 	.word	0x0500000f


	//   ....[210]....
        /*07c8*/ 	.word	0x0500000f


	//   ....[211]....
        /*07cc*/ 	.word	0x0500000f


	//   ....[212]....
        /*07d0*/ 	.word	0x0500000f


	//   ....[213]....
        /*07d4*/ 	.word	0x0500000f


	//   ....[214]....
        /*07d8*/ 	.word	0x0500000f


	//   ....[215]....
        /*07dc*/ 	.word	0x0500000f


	//   ....[216]....
        /*07e0*/ 	.word	0x0500000f


	//   ....[217]....
        /*07e4*/ 	.word	0x0500000f


	//   ....[218]....
        /*07e8*/ 	.word	0x0500000f


	//   ....[219]....
        /*07ec*/ 	.word	0x0500000f


	//   ....[220]....
        /*07f0*/ 	.word	0x0500000f


	//   ....[221]....
        /*07f4*/ 	.word	0x0500000f


	//   ....[222]....
        /*07f8*/ 	.word	0x0500000f


	//   ....[223]....
        /*07fc*/ 	.word	0x0500000f


	//   ....[224]....
        /*0800*/ 	.word	0x0500000f


	//   ....[225]....
        /*0804*/ 	.word	0x0500000f


	//   ....[226]....
        /*0808*/ 	.word	0x0500000f


	//   ....[227]....
        /*080c*/ 	.word	0x0500000f


	//   ....[228]....
        /*0810*/ 	.word	0x0500000f


	//   ....[229]....
        /*0814*/ 	.word	0x0500000f


	//   ....[230]....
        /*0818*/ 	.word	0x0500000f


	//   ....[231]....
        /*081c*/ 	.word	0x0500000f


	//   ....[232]....
        /*0820*/ 	.word	0x0500000f


	//   ....[233]....
        /*0824*/ 	.word	0x0500000f


	//   ....[234]....
        /*0828*/ 	.word	0x0500000f


	//   ....[235]....
        /*082c*/ 	.word	0x0500000f


	//   ....[236]....
        /*0830*/ 	.word	0x0500000f


	//   ....[237]....
        /*0834*/ 	.word	0x0500000f


	//   ....[238]....
        /*0838*/ 	.word	0x0500000f


	//   ....[239]....
        /*083c*/ 	.word	0x0500000f


	//   ....[240]....
        /*0840*/ 	.word	0x0500000f


	//   ....[241]....
        /*0844*/ 	.word	0x0500000f


	//   ....[242]....
        /*0848*/ 	.word	0x0500000f


	//   ....[243]....
        /*084c*/ 	.word	0x0500000f


	//   ....[244]....
        /*0850*/ 	.word	0x0500000f


	//----- nvinfo : EIATTR_COOP_GROUP_INSTR_OFFSETS
	.align		4
.L_1094:
        /*0854*/ 	.byte	0x04, 0x28
        /*0856*/ 	.short	(.L_1096 - .L_1095)


	//   ....[0]....
.L_1095:
        /*0858*/ 	.word	0x00000060


	//   ....[1]....
        /*085c*/ 	.word	0x00000140


	//   ....[2]....
        /*0860*/ 	.word	0x00000180


	//   ....[3]....
        /*0864*/ 	.word	0x00000390


	//   ....[4]....
        /*0868*/ 	.word	0x000004f0


	//   ....[5]....
        /*086c*/ 	.word	0x00000610


	//   ....[6]....
        /*0870*/ 	.word	0x00000770


	//   ....[7]....
        /*0874*/ 	.word	0x00002c30


	//   ....[8]....
        /*0878*/ 	.word	0x00002c40


	//   ....[9]....
        /*087c*/ 	.word	0x000036f0


	//   ....[10]....
        /*0880*/ 	.word	0x00003700


	//   ....[11]....
        /*0884*/ 	.word	0x00004140


	//   ....[12]....
        /*0888*/ 	.word	0x00004150


	//   ....[13]....
        /*088c*/ 	.word	0x00004530


	//   ....[14]....
        /*0890*/ 	.word	0x00004540


	//   ....[15]....
        /*0894*/ 	.word	0x000053b0


	//   ....[16]....
        /*0898*/ 	.word	0x00007200


	//   ....[17]....
        /*089c*/ 	.word	0x00007990


	//   ....[18]....
        /*08a0*/ 	.word	0x000079a0


	//   ....[19]....
        /*08a4*/ 	.word	0x000079b0


	//   ....[20]....
        /*08a8*/ 	.word	0x000079c0


	//   ....[21]....
        /*08ac*/ 	.word	0x00007cb0


	//   ....[22]....
        /*08b0*/ 	.word	0x00007cc0


	//   ....[23]....
        /*08b4*/ 	.word	0x00007cd0


	//   ....[24]....
        /*08b8*/ 	.word	0x00007ce0


	//   ....[25]....
        /*08bc*/ 	.word	0x00009070


	//   ....[26]....
        /*08c0*/ 	.word	0x00009090


	//   ....[27]....
        /*08c4*/ 	.word	0x000090a0


	//   ....[28]....
        /*08c8*/ 	.word	0x000090b0


	//   ....[29]....
        /*08cc*/ 	.word	0x000091c0


	//   ....[30]....
        /*08d0*/ 	.word	0x000091d0


	//   ....[31]....
        /*08d4*/ 	.word	0x000091e0


	//   ....[32]....
        /*08d8*/ 	.word	0x000091f0


	//   ....[33]....
        /*08dc*/ 	.word	0x0000abc0


	//   ....[34]....
        /*08e0*/ 	.word	0x0000c6f0


	//   ....[35]....
        /*08e4*/ 	.word	0x0000c720


	//   ....[36]....
        /*08e8*/ 	.word	0x0000cb10


	//   ....[37]....
        /*08ec*/ 	.word	0x0000cc10


	//   ....[38]....
        /*08f0*/ 	.word	0x0000cf20


	//   ....[39]....
        /*08f4*/ 	.word	0x0000d050


	//   ....[40]....
        /*08f8*/ 	.word	0x0000d870


	//   ....[41]....
        /*08fc*/ 	.word	0x0000df90


	//   ....[42]....
        /*0900*/ 	.word	0x0000f910


	//   ....[43]....
        /*0904*/ 	.word	0x0000f920


	//   ....[44]....
        /*0908*/ 	.word	0x0000fe10


	//   ....[45]....
        /*090c*/ 	.word	0x0000fe50


	//   ....[46]....
        /*0910*/ 	.word	0x00010380


	//   ....[47]....
        /*0914*/ 	.word	0x000103a0


	//   ....[48]....
        /*0918*/ 	.word	0x00011520


	//   ....[49]....
        /*091c*/ 	.word	0x00011bc0


	//   ....[50]....
        /*0920*/ 	.word	0x00013650


	//   ....[51]....
        /*0924*/ 	.word	0x000136a0


	//   ....[52]....
        /*0928*/ 	.word	0x00013f50


	//   ....[53]....
        /*092c*/ 	.word	0x00013ff0


	//   ....[54]....
        /*0930*/ 	.word	0x00014c10


	//   ....[55]....
        /*0934*/ 	.word	0x00014d00


	//   ....[56]....
        /*0938*/ 	.word	0x00014d10


	//   ....[57]....
        /*093c*/ 	.word	0x00014d50


	//   ....[58]....
        /*0940*/ 	.word	0x00014d60


	//   ....[59]....
        /*0944*/ 	.word	0x000168e0


	//   ....[60]....
        /*0948*/ 	.word	0x00016db0


	//   ....[61]....
        /*094c*/ 	.word	0x00016de0


	//   ....[62]....
        /*0950*/ 	.word	0x00016e10


	//   ....[63]....
        /*0954*/ 	.word	0x00016e20


	//   ....[64]....
        /*0958*/ 	.word	0x00017580


	//   ....[65]....
        /*095c*/ 	.word	0x000175c0


	//   ....[66]....
        /*0960*/ 	.word	0x00017850


	//   ....[67]....
        /*0964*/ 	.word	0x00017870


	//   ....[68]....
        /*0968*/ 	.word	0x00018500


	//   ....[69]....
        /*096c*/ 	.word	0x00018540


	//   ....[70]....
        /*0970*/ 	.word	0x000187e0


	//   ....[71]....
        /*0974*/ 	.word	0x00018800


	//   ....[72]....
        /*0978*/ 	.word	0x00018ab0


	//   ....[73]....
        /*097c*/ 	.word	0x00018c60


	//   ....[74]....
        /*0980*/ 	.word	0x00018c90


	//   ....[75]....
        /*0984*/ 	.word	0x00018cc0


	//   ....[76]....
        /*0988*/ 	.word	0x00018cf0


	//   ....[77]....
        /*098c*/ 	.word	0x00018d20


	//   ....[78]....
        /*0990*/ 	.word	0x00018d50


	//   ....[79]....
        /*0994*/ 	.word	0x00018ec0


	//   ....[80]....
        /*0998*/ 	.word	0x00018ef0


	//   ....[81]....
        /*099c*/ 	.word	0x00018f20


	//   ....[82]....
        /*09a0*/ 	.word	0x00018f50


	//   ....[83]....
        /*09a4*/ 	.word	0x00018f80


	//   ....[84]....
        /*09a8*/ 	.word	0x00018fb0


	//   ....[85]....
        /*09ac*/ 	.word	0x00019040


	//   ....[86]....
        /*09b0*/ 	.word	0x000190a0


	//   ....[87]....
        /*09b4*/ 	.word	0x00019130


	//   ....[88]....
        /*09b8*/ 	.word	0x00019f40


	//   ....[89]....
        /*09bc*/ 	.word	0x0001c800


	//   ....[90]....
        /*09c0*/ 	.word	0x0001c820


	//   ....[91]....
        /*09c4*/ 	.word	0x0001c8b0


	//   ....[92]....
        /*09c8*/ 	.word	0x0001c8d0


	//   ....[93]....
        /*09cc*/ 	.word	0x0001c950


	//   ....[94]....
        /*09d0*/ 	.word	0x0001c970


	//   ....[95]....
        /*09d4*/ 	.word	0x0001c980


	//   ....[96]....
        /*09d8*/ 	.word	0x0001c990


	//   ....[97]....
        /*09dc*/ 	.word	0x0001d160


	//   ....[98]....
        /*09e0*/ 	.word	0x0001d190


	//   ....[99]....
        /*09e4*/ 	.word	0x0001d240


	//   ....[100]....
        /*09e8*/ 	.word	0x0001d250


	//   ....[101]....
        /*09ec*/ 	.word	0x0001d260


	//   ....[102]....
        /*09f0*/ 	.word	0x0001d270


	//   ....[103]....
        /*09f4*/ 	.word	0x0001d2f0


	//   ....[104]....
        /*09f8*/ 	.word	0x0001d300


	//   ....[105]....
        /*09fc*/ 	.word	0x0001dc70


	//   ....[106]....
        /*0a00*/ 	.word	0x0001dd00


	//   ....[107]....
        /*0a04*/ 	.word	0x0001dd80


	//   ....[108]....
        /*0a08*/ 	.word	0x0001ded0


	//   ....[109]....
        /*0a0c*/ 	.word	0x0001df30


	//   ....[110]....
        /*0a10*/ 	.word	0x0001df50


	//   ....[111]....
        /*0a14*/ 	.word	0x0001df60


	//   ....[112]....
        /*0a18*/ 	.word	0x0001e1f0


	//   ....[113]....
        /*0a1c*/ 	.word	0x0001e750


	//   ....[114]....
        /*0a20*/ 	.word	0x0001e780


	//   ....[115]....
        /*0a24*/ 	.word	0x0001e970


	//   ....[116]....
        /*0a28*/ 	.word	0x0001e9b0


	//   ....[117]....
        /*0a2c*/ 	.word	0x0001e9c0


	//   ....[118]....
        /*0a30*/ 	.word	0x0001e9d0


	//   ....[119]....
        /*0a34*/ 	.word	0x0001eb20


	//   ....[120]....
        /*0a38*/ 	.word	0x0001ec70


	//   ....[121]....
        /*0a3c*/ 	.word	0x0001f480


	//   ....[122]....
        /*0a40*/ 	.word	0x0001f4a0


	//   ....[123]....
        /*0a44*/ 	.word	0x0001f4f0


	//   ....[124]....
        /*0a48*/ 	.word	0x0001f500


	//   ....[125]....
        /*0a4c*/ 	.word	0x0001f540


	//   ....[126]....
        /*0a50*/ 	.word	0x0001f550


	//   ....[127]....
        /*0a54*/ 	.word	0x0001f560


	//   ....[128]....
        /*0a58*/ 	.word	0x0001f5a0


	//   ....[129]....
        /*0a5c*/ 	.word	0x0001f8c0


	//   ....[130]....
        /*0a60*/ 	.word	0x0001f900


	//   ....[131]....
        /*0a64*/ 	.word	0x0001f920


	//   ....[132]....
        /*0a68*/ 	.word	0x0001f940


	//   ....[133]....
        /*0a6c*/ 	.word	0x0001f970


	//   ....[134]....
        /*0a70*/ 	.word	0x0001f990


	//   ....[135]....
        /*0a74*/ 	.word	0x0001fa90


	//   ....[136]....
        /*0a78*/ 	.word	0x0001fbe0


	//   ....[137]....
        /*0a7c*/ 	.word	0x000201d0


	//   ....[138]....
        /*0a80*/ 	.word	0x00020200


	//   ....[139]....
        /*0a84*/ 	.word	0x00020240


	//   ....[140]....
        /*0a88*/ 	.word	0x00020270


	//   ....[141]....
        /*0a8c*/ 	.word	0x000202a0


	//   ....[142]....
        /*0a90*/ 	.word	0x000202d0


	//   ....[143]....
        /*0a94*/ 	.word	0x00020300


	//   ....[144]....
        /*0a98*/ 	.word	0x00020330


	//   ....[145]....
        /*0a9c*/ 	.word	0x000204b0


	//   ....[146]....
        /*0aa0*/ 	.word	0x000204e0


	//   ....[147]....
        /*0aa4*/ 	.word	0x00020510


	//   ....[148]....
        /*0aa8*/ 	.word	0x00020540


	//   ....[149]....
        /*0aac*/ 	.word	0x00020570


	//   ....[150]....
        /*0ab0*/ 	.word	0x000205a0


	//   ....[151]....
        /*0ab4*/ 	.word	0x00020660


	//   ....[152]....
        /*0ab8*/ 	.word	0x00020680


	//   ....[153]....
        /*0abc*/ 	.word	0x000206f0


	//   ....[154]....
        /*0ac0*/ 	.word	0x00020d90


	//   ....[155]....
        /*0ac4*/ 	.word	0x000210b0


	//   ....[156]....
        /*0ac8*/ 	.word	0x00021140


	//   ....[157]....
        /*0acc*/ 	.word	0x00021220


	//   ....[158]....
        /*0ad0*/ 	.word	0x000212b0


	//   ....[159]....
        /*0ad4*/ 	.word	0x00021390


	//   ....[160]....
        /*0ad8*/ 	.word	0x00021420


	//   ....[161]....
        /*0adc*/ 	.word	0x00021500


	//   ....[162]....
        /*0ae0*/ 	.word	0x00021590


	//   ....[163]....
        /*0ae4*/ 	.word	0x000215e0


	//   ....[164]....
        /*0ae8*/ 	.word	0x00021630


	//   ....[165]....
        /*0aec*/ 	.word	0x000216c0


	//   ....[166]....
        /*0af0*/ 	.word	0x00021750


	//   ....[167]....
        /*0af4*/ 	.word	0x000217a0


	//   ....[168]....
        /*0af8*/ 	.word	0x000217f0


	//   ....[169]....
        /*0afc*/ 	.word	0x000218f0


	//   ....[170]....
        /*0b00*/ 	.word	0x000219a0


	//   ....[171]....
        /*0b04*/ 	.word	0x00021a20


	//   ....[172]....
        /*0b08*/ 	.word	0x00021ab0


	//   ....[173]....
        /*0b0c*/ 	.word	0x00021bd0


	//   ....[174]....
        /*0b10*/ 	.word	0x00021d00


	//   ....[175]....
        /*0b14*/ 	.word	0x00021dd0


	//   ....[176]....
        /*0b18*/ 	.word	0x00021e20


	//   ....[177]....
        /*0b1c*/ 	.word	0x00022160


	//   ....[178]....
        /*0b20*/ 	.word	0x00022440


	//   ....[179]....
        /*0b24*/ 	.word	0x00022530


	//   ....[180]....
        /*0b28*/ 	.word	0x000225d0


	//   ....[181]....
        /*0b2c*/ 	.word	0x00022630


	//   ....[182]....
        /*0b30*/ 	.word	0x00022720


	//   ....[183]....
        /*0b34*/ 	.word	0x00022790


	//   ....[184]....
        /*0b38*/ 	.word	0x00022880


	//   ....[185]....
        /*0b3c*/ 	.word	0x000228f0


	//   ....[186]....
        /*0b40*/ 	.word	0x00022990


	//   ....[187]....
        /*0b44*/ 	.word	0x00022a80


	//   ....[188]....
        /*0b48*/ 	.word	0x00022b20


	//   ....[189]....
        /*0b4c*/ 	.word	0x00022b80


	//   ....[190]....
        /*0b50*/ 	.word	0x00022c40


	//   ....[191]....
        /*0b54*/ 	.word	0x00022ca0


	//   ....[192]....
        /*0b58*/ 	.word	0x00022d40


	//   ....[193]....
        /*0b5c*/ 	.word	0x00022df0


	//   ....[194]....
        /*0b60*/ 	.word	0x00022e90


	//   ....[195]....
        /*0b64*/ 	.word	0x000231c0


	//   ....[196]....
        /*0b68*/ 	.word	0x00023280


	//   ....[197]....
        /*0b6c*/ 	.word	0x000234f0


	//   ....[198]....
        /*0b70*/ 	.word	0x00023570


	//   ....[199]....
        /*0b74*/ 	.word	0x00023780


	//   ....[200]....
        /*0b78*/ 	.word	0x000237d0


	//   ....[201]....
        /*0b7c*/ 	.word	0x00023940


	//   ....[202]....
        /*0b80*/ 	.word	0x000239d0


	//   ....[203]....
        /*0b84*/ 	.word	0x00023b10


	//   ....[204]....
        /*0b88*/ 	.word	0x00023c10


	//   ....[205]....
        /*0b8c*/ 	.word	0x00023e80


	//   ....[206]....
        /*0b90*/ 	.word	0x00023ed0


	//   ....[207]....
        /*0b94*/ 	.word	0x000240a0


	//   ....[208]....
        /*0b98*/ 	.word	0x000240f0


	//   ....[209]....
        /*0b9c*/ 	.word	0x000242c0


	//   ....[210]....
        /*0ba0*/ 	.word	0x00024310


	//   ....[211]....
        /*0ba4*/ 	.word	0x00024400


	//   ....[212]....
        /*0ba8*/ 	.word	0x000244a0


	//   ....[213]....
        /*0bac*/ 	.word	0x00024500


	//   ....[214]....
        /*0bb0*/ 	.word	0x000245b0


	//   ....[215]....
        /*0bb4*/ 	.word	0x00024610


	//   ....[216]....
        /*0bb8*/ 	.word	0x000246c0


	//   ....[217]....
        /*0bbc*/ 	.word	0x00024720


	//   ....[218]....
        /*0bc0*/ 	.word	0x000247d0


	//   ....[219]....
        /*0bc4*/ 	.word	0x000248c0


	//   ....[220]....
        /*0bc8*/ 	.word	0x000249a0


	//   ....[221]....
        /*0bcc*/ 	.word	0x00024ab0


	//   ....[222]....
        /*0bd0*/ 	.word	0x00024bb0


	//   ....[223]....
        /*0bd4*/ 	.word	0x00024ce0


	//   ....[224]....
        /*0bd8*/ 	.word	0x00024dc0


	//   ....[225]....
        /*0bdc*/ 	.word	0x00024ec0


	//   ....[226]....
        /*0be0*/ 	.word	0x00024fa0


	//   ....[227]....
        /*0be4*/ 	.word	0x00025030


	//   ....[228]....
        /*0be8*/ 	.word	0x000250d0


	//   ....[229]....
        /*0bec*/ 	.word	0x000251f0


	//   ....[230]....
        /*0bf0*/ 	.word	0x00025260


	//   ....[231]....
        /*0bf4*/ 	.word	0x000252d0


	//   ....[232]....
        /*0bf8*/ 	.word	0x00025340


	//   ....[233]....
        /*0bfc*/ 	.word	0x000253b0


	//   ....[234]....
        /*0c00*/ 	.word	0x00025430


	//   ....[235]....
        /*0c04*/ 	.word	0x000254c0


	//   ....[236]....
        /*0c08*/ 	.word	0x00025550


	//   ....[237]....
        /*0c0c*/ 	.word	0x000255c0


	//   ....[238]....
        /*0c10*/ 	.word	0x00025630


	//   ....[239]....
        /*0c14*/ 	.word	0x000256a0


	//   ....[240]....
        /*0c18*/ 	.word	0x00025720


	//   ....[241]....
        /*0c1c*/ 	.word	0x00025790


	//   ....[242]....
        /*0c20*/ 	.word	0x00025830


	//   ....[243]....
        /*0c24*/ 	.word	0x000258c0


	//   ....[244]....
        /*0c28*/ 	.word	0x000259f0


	//----- nvinfo : EIATTR_REG_RECONFIG
	.align		4
.L_1096:
        /*0c2c*/ 	.byte	0x01, 0x54
	.zero		2


	//----- nvinfo : EIATTR_SYSCALL_OFFSETS
	.align		4
        /*0c30*/ 	.byte	0x04, 0x46
        /*0c32*/ 	.short	(.L_1098 - .L_1097)


	//   ....[0]....
.L_1097:
        /*0c34*/ 	.word	0x00001e40


	//   ....[1]....
        /*0c38*/ 	.word	0x00001f90


	//   ....[2]....
        /*0c3c*/ 	.word	0x000073b0


	//   ....[3]....
        /*0c40*/ 	.word	0x000076e0


	//   ....[4]....
        /*0c44*/ 	.word	0x0001bbd0


	//   ....[5]....
        /*0c48*/ 	.word	0x0001bd20


	//   ....[6]....
        /*0c4c*/ 	.word	0x0001be10


	//   ....[7]....
        /*0c50*/ 	.word	0x0001cd60


	//   ....[8]....
        /*0c54*/ 	.word	0x0001d5d0


	//----- nvinfo : EIATTR_MBARRIER_INSTR_OFFSETS
	.align		4
.L_1098:
        /*0c58*/ 	.byte	0x04, 0x39
        /*0c5a*/ 	.short	(.L_1100 - .L_1099)


	//   ....[0]....
.L_1099:
        /*0c5c*/ 	.word	0x00000270
        /*0c60*/ 	.word	0x000000ff
        /*0c64*/ 	.word	0x00038800
        /*0c68*/ 	.short	0x0100
        /*0c6a*/ 	.byte	0x08
	.zero		1


	//   ....[1]....
        /*0c6c*/ 	.word	0x00000280
        /*0c70*/ 	.word	0x000000ff
        /*0c74*/ 	.word	0x00038810
        /*0c78*/ 	.short	0x0100
        /*0c7a*/ 	.byte	0x08
	.zero		1


	//   ....[2]....
        /*0c7c*/ 	.word	0x00000290
        /*0c80*/ 	.word	0x000000ff
        /*0c84*/ 	.word	0x00038820
        /*0c88*/ 	.short	0x0100
        /*0c8a*/ 	.byte	0x08
	.zero		1


	//   ....[3]....
        /*0c8c*/ 	.word	0x00000340
        /*0c90*/ 	.word	0x000000ff
        /*0c94*/ 	.word	0x00038830
        /*0c98*/ 	.short	0x0100
        /*0c9a*/ 	.byte	0x06
	.zero		1


	//   ....[4]....
        /*0c9c*/ 	.word	0x00000350
        /*0ca0*/ 	.word	0x000000ff
        /*0ca4*/ 	.word	0x00038840
        /*0ca8*/ 	.short	0x0100
        /*0caa*/ 	.byte	0x06
	.zero		1


	//   ....[5]....
        /*0cac*/ 	.word	0x00000360
        /*0cb0*/ 	.word	0x000000ff
        /*0cb4*/ 	.word	0x00038838
        /*0cb8*/ 	.short	0x0100
        /*0cba*/ 	.byte	0x06
	.zero		1


	//   ....[6]....
        /*0cbc*/ 	.word	0x00000370
        /*0cc0*/ 	.word	0x000000ff
        /*0cc4*/ 	.word	0x00038848
        /*0cc8*/ 	.short	0x0100
        /*0cca*/ 	.byte	0x06
	.zero		1


	//   ....[7]....
        /*0ccc*/ 	.word	0x000004a0
        /*0cd0*/ 	.word	0x000000ff
        /*0cd4*/ 	.word	0x00038850
        /*0cd8*/ 	.short	0x0100
        /*0cda*/ 	.byte	0x08
	.zero		1


	//   ....[8]....
        /*0cdc*/ 	.word	0x000004b0
        /*0ce0*/ 	.word	0x000000ff
        /*0ce4*/ 	.word	0x00038860
        /*0ce8*/ 	.short	0x0100
        /*0cea*/ 	.byte	0x08
	.zero		1


	//   ....[9]....
        /*0cec*/ 	.word	0x000004c0
        /*0cf0*/ 	.word	0x000000ff
        /*0cf4*/ 	.word	0x00038858
        /*0cf8*/ 	.short	0x0100
        /*0cfa*/ 	.byte	0x08
	.zero		1


	//   ....[10]....
        /*0cfc*/ 	.word	0x000004d0
        /*0d00*/ 	.word	0x000000ff
        /*0d04*/ 	.word	0x00038868
        /*0d08*/ 	.short	0x0100
        /*0d0a*/ 	.byte	0x08
	.zero		1


	//   ....[11]....
        /*0d0c*/ 	.word	0x000005c0
        /*0d10*/ 	.word	0x000000ff
        /*0d14*/ 	.word	0x00038870
        /*0d18*/ 	.short	0x0100
        /*0d1a*/ 	.byte	0x06
	.zero		1


	//   ....[12]....
        /*0d1c*/ 	.word	0x000005d0
        /*0d20*/ 	.word	0x000000ff
        /*0d24*/ 	.word	0x00038880
        /*0d28*/ 	.short	0x0100
        /*0d2a*/ 	.byte	0x06
	.zero		1


	//   ....[13]....
        /*0d2c*/ 	.word	0x000005e0
        /*0d30*/ 	.word	0x000000ff
        /*0d34*/ 	.word	0x00038878
        /*0d38*/ 	.short	0x0100
        /*0d3a*/ 	.byte	0x06
	.zero		1


	//   ....[14]....
        /*0d3c*/ 	.word	0x000005f0
        /*0d40*/ 	.word	0x000000ff
        /*0d44*/ 	.word	0x00038888
        /*0d48*/ 	.short	0x0100
        /*0d4a*/ 	.byte	0x06
	.zero		1


	//   ....[15]....
        /*0d4c*/ 	.word	0x00000720
        /*0d50*/ 	.word	0x000000ff
        /*0d54*/ 	.word	0x00038890
        /*0d58*/ 	.short	0x0100
        /*0d5a*/ 	.byte	0x08
	.zero		1


	//   ....[16]....
        /*0d5c*/ 	.word	0x00000730
        /*0d60*/ 	.word	0x000000ff
        /*0d64*/ 	.word	0x000388a0
        /*0d68*/ 	.short	0x0100
        /*0d6a*/ 	.byte	0x08
	.zero		1


	//   ....[17]....
        /*0d6c*/ 	.word	0x00000740
        /*0d70*/ 	.word	0x000000ff
        /*0d74*/ 	.word	0x00038898
        /*0d78*/ 	.short	0x0100
        /*0d7a*/ 	.byte	0x08
	.zero		1


	//   ....[18]....
        /*0d7c*/ 	.word	0x00000750
        /*0d80*/ 	.word	0x000000ff
        /*0d84*/ 	.word	0x000388a8
        /*0d88*/ 	.short	0x0100
        /*0d8a*/ 	.byte	0x08
	.zero		1


	//   ....[19]....
        /*0d8c*/ 	.word	0x00000880
        /*0d90*/ 	.word	0x000000ff
        /*0d94*/ 	.word	0x000388b0
        /*0d98*/ 	.short	0x0100
        /*0d9a*/ 	.byte	0x08
	.zero		1


	//   ....[20]....
        /*0d9c*/ 	.word	0x00000890
        /*0da0*/ 	.word	0x000000ff
        /*0da4*/ 	.word	0x000388c0
        /*0da8*/ 	.short	0x0100
        /*0daa*/ 	.byte	0x08
	.zero		1


	//   ....[21]....
        /*0dac*/ 	.word	0x000008a0
        /*0db0*/ 	.word	0x000000ff
        /*0db4*/ 	.word	0x000388b8
        /*0db8*/ 	.short	0x0100
        /*0dba*/ 	.byte	0x08
	.zero		1


	//   ....[22]....
        /*0dbc*/ 	.word	0x000008b0
        /*0dc0*/ 	.word	0x000000ff
        /*0dc4*/ 	.word	0x000388c8
        /*0dc8*/ 	.short	0x0100
        /*0dca*/ 	.byte	0x08
	.zero		1


	//   ....[23]....
        /*0dcc*/ 	.word	0x00002be0
        /*0dd0*/ 	.word	0x0000003e
        /*0dd4*/ 	.word	0x00038890
        /*0dd8*/ 	.short	0x010a
        /*0dda*/ 	.byte	0x3f
	.zero		1


	//   ....[24]....
        /*0ddc*/ 	.word	0x000036a0
        /*0de0*/ 	.word	0x0000003e
        /*0de4*/ 	.word	0x00038890
        /*0de8*/ 	.short	0x010a
        /*0dea*/ 	.byte	0x3f
	.zero		1


	//   ....[25]....
        /*0dec*/ 	.word	0x00003f90
        /*0df0*/ 	.word	0x0000003e
        /*0df4*/ 	.word	0x00038890
        /*0df8*/ 	.short	0x010a
        /*0dfa*/ 	.byte	0x3f
	.zero		1


	//   ....[26]....
        /*0dfc*/ 	.word	0x00004370
        /*0e00*/ 	.word	0x00000004
        /*0e04*/ 	.word	0x00000000
        /*0e08*/ 	.short	0x0101
        /*0e0a*/ 	.byte	0x3f
	.zero		1


	//   ....[27]....
        /*0e0c*/ 	.word	0x000043b0
        /*0e10*/ 	.word	0x0000003e
        /*0e14*/ 	.word	0x000388b0
        /*0e18*/ 	.short	0x010a
        /*0e1a*/ 	.byte	0x3f
	.zero		1


	//   ....[28]....
        /*0e1c*/ 	.word	0x00004c90
        /*0e20*/ 	.word	0x0000003e
        /*0e24*/ 	.word	0x00000000
        /*0e28*/ 	.short	0x0101
        /*0e2a*/ 	.byte	0x3f
	.zero		1


	//   ....[29]....
        /*0e2c*/ 	.word	0x00005770
        /*0e30*/ 	.word	0x00000005
        /*0e34*/ 	.word	0x00000000
        /*0e38*/ 	.short	0x0101
        /*0e3a*/ 	.byte	0x3f
	.zero		1


	//   ....[30]....
        /*0e3c*/ 	.word	0x00006320
        /*0e40*/ 	.word	0x00000004
        /*0e44*/ 	.word	0x00000000
        /*0e48*/ 	.short	0x0101
        /*0e4a*/ 	.byte	0x3f
	.zero		1


	//   ....[31]....
        /*0e4c*/ 	.word	0x00007450
        /*0e50*/ 	.word	0x00000012
        /*0e54*/ 	.word	0x00038800
        /*0e58*/ 	.short	0x010a
        /*0e5a*/ 	.byte	0x3f
	.zero		1


	//   ....[32]....
        /*0e5c*/ 	.word	0x000074a0
        /*0e60*/ 	.word	0x00000012
        /*0e64*/ 	.word	0x00038800
        /*0e68*/ 	.short	0x010a
        /*0e6a*/ 	.byte	0x3f
	.zero		1


	//   ....[33]....
        /*0e6c*/ 	.word	0x00007f20
        /*0e70*/ 	.word	0x00000012
        /*0e74*/ 	.word	0x00038800
        /*0e78*/ 	.short	0x010a
        /*0e7a*/ 	.byte	0x3f
	.zero		1


	//   ....[34]....
        /*0e7c*/ 	.word	0x00009520
        /*0e80*/ 	.word	0x00000012
        /*0e84*/ 	.word	0x00038800
        /*0e88*/ 	.short	0x010a
        /*0e8a*/ 	.byte	0x3f
	.zero		1


	//   ....[35]....
        /*0e8c*/ 	.word	0x0000a520
        /*0e90*/ 	.word	0x0000000f
        /*0e94*/ 	.word	0x00038830
        /*0e98*/ 	.short	0x010a
        /*0e9a*/ 	.byte	0x3f
	.zero		1


	//   ....[36]....
        /*0e9c*/ 	.word	0x0000a5d0
        /*0ea0*/ 	.word	0x0000000f
        /*0ea4*/ 	.word	0x00038830
        /*0ea8*/ 	.short	0x010a
        /*0eaa*/ 	.byte	0x3f
	.zero		1


	//   ....[37]....
        /*0eac*/ 	.word	0x0000a8e0
        /*0eb0*/ 	.word	0x00000012
        /*0eb4*/ 	.word	0x00038810
        /*0eb8*/ 	.short	0x010a
        /*0eba*/ 	.byte	0x3f
	.zero		1


	//   ....[38]....
        /*0ebc*/ 	.word	0x0000a930
        /*0ec0*/ 	.word	0x0000000f
        /*0ec4*/ 	.word	0x00038850
        /*0ec8*/ 	.short	0x010a
        /*0eca*/ 	.byte	0x3f
	.zero		1


	//   ....[39]....
        /*0ecc*/ 	.word	0x0000a9a0
        /*0ed0*/ 	.word	0x0000000f
        /*0ed4*/ 	.word	0x00038850
        /*0ed8*/ 	.short	0x010a
        /*0eda*/ 	.byte	0x3f
	.zero		1


	//   ....[40]....
        /*0edc*/ 	.word	0x0000d270
        /*0ee0*/ 	.word	0x00000000
        /*0ee4*/ 	.word	0x00000000
        /*0ee8*/ 	.short	0x0101
        /*0eea*/ 	.byte	0x3f
	.zero		1


	//   ....[41]....
        /*0eec*/ 	.word	0x0000d940
        /*0ef0*/ 	.word	0x0000000f
        /*0ef4*/ 	.word	0x00000000
        /*0ef8*/ 	.short	0x0101
        /*0efa*/ 	.byte	0x3f
	.zero		1


	//   ....[42]....
        /*0efc*/ 	.word	0x0000dad0
        /*0f00*/ 	.word	0x00000014
        /*0f04*/ 	.word	0x00038830
        /*0f08*/ 	.short	0x010a
        /*0f0a*/ 	.byte	0x3f
	.zero		1


	//   ....[43]....
        /*0f0c*/ 	.word	0x0000db40
        /*0f10*/ 	.word	0x00000014
        /*0f14*/ 	.word	0x00038830
        /*0f18*/ 	.short	0x010a
        /*0f1a*/ 	.byte	0x3f
	.zero		1


	//   ....[44]....
        /*0f1c*/ 	.word	0x0000ddb0
        /*0f20*/ 	.word	0x00000014
        /*0f24*/ 	.word	0x00038850
        /*0f28*/ 	.short	0x010a
        /*0f2a*/ 	.byte	0x3f
	.zero		1


	//   ....[45]....
        /*0f2c*/ 	.word	0x0000de00
        /*0f30*/ 	.word	0x00000014
        /*0f34*/ 	.word	0x00038850
        /*0f38*/ 	.short	0x010a
        /*0f3a*/ 	.byte	0x3f
	.zero		1


	//   ....[46]....
        /*0f3c*/ 	.word	0x00010140
        /*0f40*/ 	.word	0x0000000c
        /*0f44*/ 	.word	0x00000000
        /*0f48*/ 	.short	0x0101
        /*0f4a*/ 	.byte	0x3f
	.zero		1


	//   ....[47]....
        /*0f4c*/ 	.word	0x000115d0
        /*0f50*/ 	.word	0x00000014
        /*0f54*/ 	.word	0x00000000
        /*0f58*/ 	.short	0x0101
        /*0f5a*/ 	.byte	0x3f
	.zero		1


	//   ....[48]....
        /*0f5c*/ 	.word	0x00011700
        /*0f60*/ 	.word	0x00000014
        /*0f64*/ 	.word	0x00038830
        /*0f68*/ 	.short	0x010a
        /*0f6a*/ 	.byte	0x3f
	.zero		1


	//   ....[49]....
        /*0f6c*/ 	.word	0x00011770
        /*0f70*/ 	.word	0x00000014
        /*0f74*/ 	.word	0x00038830
        /*0f78*/ 	.short	0x010a
        /*0f7a*/ 	.byte	0x3f
	.zero		1


	//   ....[50]....
        /*0f7c*/ 	.word	0x000119e0
        /*0f80*/ 	.word	0x00000014
        /*0f84*/ 	.word	0x00038850
        /*0f88*/ 	.short	0x010a
        /*0f8a*/ 	.byte	0x3f
	.zero		1


	//   ....[51]....
        /*0f8c*/ 	.word	0x00011a30
        /*0f90*/ 	.word	0x00000014
        /*0f94*/ 	.word	0x00038850
        /*0f98*/ 	.short	0x010a
        /*0f9a*/ 	.byte	0x3f
	.zero		1


	//   ....[52]....
        /*0f9c*/ 	.word	0x00013a40
        /*0fa0*/ 	.word	0x000000a8
        /*0fa4*/ 	.word	0x00000000
        /*0fa8*/ 	.short	0x0101
        /*0faa*/ 	.byte	0x3f
	.zero		1


	//   ....[53]....
        /*0fac*/ 	.word	0x00014cc0
        /*0fb0*/ 	.word	0x00000014
        /*0fb4*/ 	.word	0x00000000
        /*0fb8*/ 	.short	0x0101
        /*0fba*/ 	.byte	0x3f
	.zero		1


	//   ....[54]....
        /*0fbc*/ 	.word	0x00017560
        /*0fc0*/ 	.word	0x00000014
        /*0fc4*/ 	.word	0x00000000
        /*0fc8*/ 	.short	0x0101
        /*0fca*/ 	.byte	0x3f
	.zero		1


	//   ....[55]....
        /*0fcc*/ 	.word	0x0001a020
        /*0fd0*/ 	.word	0x00000017
        /*0fd4*/ 	.word	0x00038820
        /*0fd8*/ 	.short	0x010a
        /*0fda*/ 	.byte	0x3f
	.zero		1


	//   ....[56]....
        /*0fdc*/ 	.word	0x0001a0b0
        /*0fe0*/ 	.word	0x00000003
        /*0fe4*/ 	.word	0x000388a0
        /*0fe8*/ 	.short	0x010a
        /*0fea*/ 	.byte	0x3f
	.zero		1


	//   ....[57]....
        /*0fec*/ 	.word	0x0001a300
        /*0ff0*/ 	.word	0x00000003
        /*0ff4*/ 	.word	0x000388c0
        /*0ff8*/ 	.short	0x010a
        /*0ffa*/ 	.byte	0x3f
	.zero		1


	//   ....[58]....
        /*0ffc*/ 	.word	0x0001acd0
        /*1000*/ 	.word	0x00000008
        /*1004*/ 	.word	0x000388a0
        /*1008*/ 	.short	0x010a
        /*100a*/ 	.byte	0x3f
	.zero		1


	//   ....[59]....
        /*100c*/ 	.word	0x0001af10
        /*1010*/ 	.word	0x00000008
        /*1014*/ 	.word	0x000388c0
        /*1018*/ 	.short	0x010a
        /*101a*/ 	.byte	0x3f
	.zero		1


	//   ....[60]....
        /*101c*/ 	.word	0x0001c5d0
        /*1020*/ 	.word	0x0000001f
        /*1024*/ 	.word	0x00038840
        /*1028*/ 	.short	0x010a
        /*102a*/ 	.byte	0x3f
	.zero		1


	//   ....[61]....
        /*102c*/ 	.word	0x0001ca90
        /*1030*/ 	.word	0x0000001f
        /*1034*/ 	.word	0x00038830
        /*1038*/ 	.short	0x0107
        /*103a*/ 	.byte	0x3f
	.zero		1


	//   ....[62]....
        /*103c*/ 	.word	0x0001cb60
        /*1040*/ 	.word	0x0000001f
        /*1044*/ 	.word	0x00038830
        /*1048*/ 	.short	0x0101
        /*104a*/ 	.byte	0x3f
	.zero		1


	//   ....[63]....
        /*104c*/ 	.word	0x0001d410
        /*1050*/ 	.word	0x00000017
        /*1054*/ 	.word	0x00038800
        /*1058*/ 	.short	0x0107
        /*105a*/ 	.byte	0x3f
	.zero		1


	//   ....[64]....
        /*105c*/ 	.word	0x0001d4a0
        /*1060*/ 	.word	0x00000017
        /*1064*/ 	.word	0x00038800
        /*1068*/ 	.short	0x0101
        /*106a*/ 	.byte	0x3f
	.zero		1


	//   ....[65]....
        /*106c*/ 	.word	0x0001e3b0
        /*1070*/ 	.word	0x00000017
        /*1074*/ 	.word	0x00038810
        /*1078*/ 	.short	0x0107
        /*107a*/ 	.byte	0x3f
	.zero		1


	//   ....[66]....
        /*107c*/ 	.word	0x0001e4b0
        /*1080*/ 	.word	0x00000017
        /*1084*/ 	.word	0x00038810
        /*1088*/ 	.short	0x0101
        /*108a*/ 	.byte	0x3f
	.zero		1


	//   ....[67]....
        /*108c*/ 	.word	0x0001e4d0
        /*1090*/ 	.word	0x00000017
        /*1094*/ 	.word	0x00038820
        /*1098*/ 	.short	0x010a
        /*109a*/ 	.byte	0x3f
	.zero		1


	//   ....[68]....
        /*109c*/ 	.word	0x0001e560
        /*10a0*/ 	.word	0x0000001f
        /*10a4*/ 	.word	0x00038860
        /*10a8*/ 	.short	0x010a
        /*10aa*/ 	.byte	0x3f
	.zero		1


	//   ....[69]....
        /*10ac*/ 	.word	0x0001ee90
        /*10b0*/ 	.word	0x0000001f
        /*10b4*/ 	.word	0x00038850
        /*10b8*/ 	.short	0x0107
        /*10ba*/ 	.byte	0x3f
	.zero		1


	//   ....[70]....
        /*10bc*/ 	.word	0x0001ef60
        /*10c0*/ 	.word	0x0000001f
        /*10c4*/ 	.word	0x00038850
        /*10c8*/ 	.short	0x0101
        /*10ca*/ 	.byte	0x3f
	.zero		1


	//   ....[71]....
        /*10cc*/ 	.word	0x0001f2e0
        /*10d0*/ 	.word	0x00000006
        /*10d4*/ 	.word	0x00038840
        /*10d8*/ 	.short	0x010a
        /*10da*/ 	.byte	0x3f
	.zero		1


	//   ....[72]....
        /*10dc*/ 	.word	0x0001f620
        /*10e0*/ 	.word	0x00000006
        /*10e4*/ 	.word	0x00038830
        /*10e8*/ 	.short	0x0107
        /*10ea*/ 	.byte	0x3f
	.zero		1


	//   ....[73]....
        /*10ec*/ 	.word	0x0001f6e0
        /*10f0*/ 	.word	0x00000006
        /*10f4*/ 	.word	0x00038830
        /*10f8*/ 	.short	0x0101
        /*10fa*/ 	.byte	0x3f
	.zero		1


	//   ....[74]....
        /*10fc*/ 	.word	0x0001f710
        /*1100*/ 	.word	0x00000006
        /*1104*/ 	.word	0x00038860
        /*1108*/ 	.short	0x010a
        /*110a*/ 	.byte	0x3f
	.zero		1


	//   ....[75]....
        /*110c*/ 	.word	0x0001fde0
        /*1110*/ 	.word	0x00000006
        /*1114*/ 	.word	0x00038850
        /*1118*/ 	.short	0x0107
        /*111a*/ 	.byte	0x3f
	.zero		1


	//   ....[76]....
        /*111c*/ 	.word	0x0001fea0
        /*1120*/ 	.word	0x00000006
        /*1124*/ 	.word	0x00038850
        /*1128*/ 	.short	0x0101
        /*112a*/ 	.byte	0x3f
	.zero		1


	//   ....[77]....
        /*112c*/ 	.word	0x00020d10
        /*1130*/ 	.word	0x00000004
        /*1134*/ 	.word	0x00038820
        /*1138*/ 	.short	0x010a
        /*113a*/ 	.byte	0x3f
	.zero		1


	//   ....[78]....
        /*113c*/ 	.word	0x00020e80
        /*1140*/ 	.word	0x00000005
        /*1144*/ 	.word	0x00038840
        /*1148*/ 	.short	0x010a
        /*114a*/ 	.byte	0x3f
	.zero		1


	//   ....[79]....
        /*114c*/ 	.word	0x00020f20
        /*1150*/ 	.word	0x00000019
        /*1154*/ 	.word	0x00038840
        /*1158*/ 	.short	0x010a
        /*115a*/ 	.byte	0x3f
	.zero		1


	//   ....[80]....
        /*115c*/ 	.word	0x00020f60
        /*1160*/ 	.word	0x00000005
        /*1164*/ 	.word	0x00038860
        /*1168*/ 	.short	0x010a
        /*116a*/ 	.byte	0x3f
	.zero		1


	//   ....[81]....
        /*116c*/ 	.word	0x00020fa0
        /*1170*/ 	.word	0x00000019
        /*1174*/ 	.word	0x00038860
        /*1178*/ 	.short	0x010a
        /*117a*/ 	.byte	0x3f
	.zero		1


	//   ....[82]....
        /*117c*/ 	.word	0x00021000
        /*1180*/ 	.word	0x0000003e
        /*1184*/ 	.word	0x00038890
        /*1188*/ 	.short	0x010a
        /*118a*/ 	.byte	0x3f
	.zero		1


	//   ....[83]....
        /*118c*/ 	.word	0x00021170
        /*1190*/ 	.word	0x0000003e
        /*1194*/ 	.word	0x00038890
        /*1198*/ 	.short	0x010a
        /*119a*/ 	.byte	0x3f
	.zero		1


	//   ....[84]....
        /*119c*/ 	.word	0x000212f0
        /*11a0*/ 	.word	0x0000003e
        /*11a4*/ 	.word	0x00038890
        /*11a8*/ 	.short	0x010a
        /*11aa*/ 	.byte	0x3f
	.zero		1


	//   ....[85]....
        /*11ac*/ 	.word	0x00021450
        /*11b0*/ 	.word	0x0000003e
        /*11b4*/ 	.word	0x000388b0
        /*11b8*/ 	.short	0x010a
        /*11ba*/ 	.byte	0x3f
	.zero		1


	//   ....[86]....
        /*11bc*/ 	.word	0x00021830
        /*11c0*/ 	.word	0x00000012
        /*11c4*/ 	.word	0x00038800
        /*11c8*/ 	.short	0x010a
        /*11ca*/ 	.byte	0x3f
	.zero		1


	//   ....[87]....
        /*11cc*/ 	.word	0x00021e50
        /*11d0*/ 	.word	0x00000012
        /*11d4*/ 	.word	0x00038800
        /*11d8*/ 	.short	0x010a
        /*11da*/ 	.byte	0x3f
	.zero		1


	//   ....[88]....
        /*11dc*/ 	.word	0x00021ea0
        /*11e0*/ 	.word	0x0000000f
        /*11e4*/ 	.word	0x00038830
        /*11e8*/ 	.short	0x010a
        /*11ea*/ 	.byte	0x3f
	.zero		1


	//   ....[89]....
        /*11ec*/ 	.word	0x00021ef0
        /*11f0*/ 	.word	0x00000012
        /*11f4*/ 	.word	0x00038810
        /*11f8*/ 	.short	0x010a
        /*11fa*/ 	.byte	0x3f
	.zero		1


	//   ....[90]....
        /*11fc*/ 	.word	0x00021f40
        /*1200*/ 	.word	0x0000000f
        /*1204*/ 	.word	0x00038850
        /*1208*/ 	.short	0x010a
        /*120a*/ 	.byte	0x3f
	.zero		1


	//   ....[91]....
        /*120c*/ 	.word	0x00021f90
        /*1210*/ 	.word	0x00000014
        /*1214*/ 	.word	0x00038830
        /*1218*/ 	.short	0x010a
        /*121a*/ 	.byte	0x3f
	.zero		1


	//   ....[92]....
        /*121c*/ 	.word	0x00021fe0
        /*1220*/ 	.word	0x00000014
        /*1224*/ 	.word	0x00038850
        /*1228*/ 	.short	0x010a
        /*122a*/ 	.byte	0x3f
	.zero		1


	//   ....[93]....
        /*122c*/ 	.word	0x00022030
        /*1230*/ 	.word	0x00000014
        /*1234*/ 	.word	0x00038830
        /*1238*/ 	.short	0x010a
        /*123a*/ 	.byte	0x3f
	.zero		1


	//   ....[94]....
        /*123c*/ 	.word	0x00022080
        /*1240*/ 	.word	0x00000014
        /*1244*/ 	.word	0x00038850
        /*1248*/ 	.short	0x010a
        /*124a*/ 	.byte	0x3f
	.zero		1


	//   ....[95]....
        /*124c*/ 	.word	0x00022220
        /*1250*/ 	.word	0x00000017
        /*1254*/ 	.word	0x00038820
        /*1258*/ 	.short	0x010a
        /*125a*/ 	.byte	0x3f
	.zero		1


	//   ....[96]....
        /*125c*/ 	.word	0x00022270
        /*1260*/ 	.word	0x00000003
        /*1264*/ 	.word	0x000388a0
        /*1268*/ 	.short	0x010a
        /*126a*/ 	.byte	0x3f
	.zero		1


	//   ....[97]....
        /*126c*/ 	.word	0x000222c0
        /*1270*/ 	.word	0x00000003
        /*1274*/ 	.word	0x000388c0
        /*1278*/ 	.short	0x010a
        /*127a*/ 	.byte	0x3f
	.zero		1


	//   ....[98]....
        /*127c*/ 	.word	0x00022310
        /*1280*/ 	.word	0x00000008
        /*1284*/ 	.word	0x000388a0
        /*1288*/ 	.short	0x010a
        /*128a*/ 	.byte	0x3f
	.zero		1


	//   ....[99]....
        /*128c*/ 	.word	0x00022360
        /*1290*/ 	.word	0x00000008
        /*1294*/ 	.word	0x000388c0
        /*1298*/ 	.short	0x010a
        /*129a*/ 	.byte	0x3f
	.zero		1


	//   ....[100]....
        /*129c*/ 	.word	0x00022480
        /*12a0*/ 	.word	0x0000001f
        /*12a4*/ 	.word	0x00038840
        /*12a8*/ 	.short	0x010a
        /*12aa*/ 	.byte	0x3f
	.zero		1


	//   ....[101]....
        /*12ac*/ 	.word	0x00023a10
        /*12b0*/ 	.word	0x00000017
        /*12b4*/ 	.word	0x00038820
        /*12b8*/ 	.short	0x010a
        /*12ba*/ 	.byte	0x3f
	.zero		1


	//   ....[102]....
        /*12bc*/ 	.word	0x00023a60
        /*12c0*/ 	.word	0x0000001f
        /*12c4*/ 	.word	0x00038860
        /*12c8*/ 	.short	0x010a
        /*12ca*/ 	.byte	0x3f
	.zero		1


	//   ....[103]....
        /*12cc*/ 	.word	0x00024350
        /*12d0*/ 	.word	0x00000006
        /*12d4*/ 	.word	0x00038840
        /*12d8*/ 	.short	0x010a
        /*12da*/ 	.byte	0x3f
	.zero		1


	//   ....[104]....
        /*12dc*/ 	.word	0x00024810
        /*12e0*/ 	.word	0x00000006
        /*12e4*/ 	.word	0x00038860
        /*12e8*/ 	.short	0x010a
        /*12ea*/ 	.byte	0x3f
	.zero		1


	//   ....[105]....
        /*12ec*/ 	.word	0x00025910
        /*12f0*/ 	.word	0x00000004
        /*12f4*/ 	.word	0x00038820
        /*12f8*/ 	.short	0x010a
        /*12fa*/ 	.byte	0x3f
	.zero		1


	//   ....[106]....
        /*12fc*/ 	.word	0x00025ab0
        /*1300*/ 	.word	0x00000005
        /*1304*/ 	.word	0x00038840
        /*1308*/ 	.short	0x010a
        /*130a*/ 	.byte	0x3f
	.zero		1


	//   ....[107]....
        /*130c*/ 	.word	0x00025b00
        /*1310*/ 	.word	0x00000019
        /*1314*/ 	.word	0x00038840
        /*1318*/ 	.short	0x010a
        /*131a*/ 	.byte	0x3f
	.zero		1


	//   ....[108]....
        /*131c*/ 	.word	0x00025b50
        /*1320*/ 	.word	0x00000005
        /*1324*/ 	.word	0x00038860
        /*1328*/ 	.short	0x010a
        /*132a*/ 	.byte	0x3f
	.zero		1


	//----- nvinfo : EIATTR_NUM_MBARRIERS
	.align		4
.L_1100:
        /*132c*/ 	.byte	0x03, 0x38
        /*132e*/ 	.short	0x0017


	//----- nvinfo : EIATTR_EXIT_INSTR_OFFSETS
	.align		4
        /*1330*/ 	.byte	0x04, 0x1c
        /*1332*/ 	.short	(.L_1102 - .L_1101)


	//   ....[0]....
.L_1101:
        /*1334*/ 	.word	0x00020ff0


	//----- nvinfo : EIATTR_MAX_THREADS
	.align		4
.L_1102:
        /*1338*/ 	.byte	0x04, 0x05
        /*133a*/ 	.short	(.L_1104 - .L_1103)
.L_1103:
        /*133c*/ 	.word	0x00000180
        /*1340*/ 	.word	0x00000001
        /*1344*/ 	.word	0x00000001


	//----- nvinfo : EIATTR_CRS_STACK_SIZE
	.align		4
.L_1104:
        /*1348*/ 	.byte	0x04, 0x1e
        /*134a*/ 	.short	(.L_1106 - .L_1105)
.L_1105:
        /*134c*/ 	.word	0x00000000


	//----- nvinfo : EIATTR_CBANK_PARAM_SIZE
	.align		4
.L_1106:
        /*1350*/ 	.byte	0x03, 0x19
        /*1352*/ 	.short	0x0bf0


	//----- nvinfo : EIATTR_PARAM_CBANK
	.align		4
        /*1354*/ 	.byte	0x04, 0x0a
        /*1356*/ 	.short	(.L_1108 - .L_1107)
	.align		4
.L_1107:
        /*1358*/ 	.word	index@(.nv.constant0._ZN7cutlass13device_kernelIN5flash11enable_sm90INS1_16FlashAttnFwdSm90INS1_25CollectiveMainloopFwdSm90ILi2EN4cute5tupleIJNS5_1CILi1EEES8_S8_EEENS6_IJNS7_ILi64EEESA_SA_EEELi512ENS_10bfloat16_tEfNS_4arch4Sm90ELb1ELb0ELb1ELb1ELb1ELb1ELb1ELb0ELb0ELb1ELb0ELb0EEENS1_21CollectiveEpilogueFwdINS6_IJSA_NS7_ILi512EEESA_EEES9_SC_SE_Li256ELb1ELb1ELb0ELb0EEENS1_36VarlenDynamicPersistentTileSchedulerILi64ELi64ELi256ELi128ELb0ELb1ELb1ELb1ELb1ELb1EEEEEEEEEvNT_6ParamsE)
        /*135c*/ 	.short	0x0210
        /*135e*/ 	.short	0x0bf0


	//----- nvinfo : EIATTR_SW_WAR
	.align		4
.L_1108:
        /*1360*/ 	.byte	0x04, 0x36
        /*1362*/ 	.short	(.L_1110 - .L_1109)
.L_1109:
        /*1364*/ 	.word	0x00000008
.L_1110:


//--------------------- .nv.info._ZN7cutlass13device_kernelIN5flash11enable_sm90INS1_16FlashAttnFwdSm90INS1_25CollectiveMainloopFwdSm90ILi2EN4cute5tupleIJNS5_1CILi1EEES8_S8_EEENS6_IJNS7_ILi128EEENS7_ILi96EEENS7_ILi64EEEEEELi256ENS_10bfloat16_tEfNS_4arch4Sm90ELb0ELb0ELb1ELb0ELb1ELb0ELb0ELb1ELb0ELb1ELb0ELb0EEENS1_21CollectiveEpilogueFwdINS6_IJSA_NS7_ILi256EEESB_EEES9_SE_SG_Li256ELb0ELb1ELb0ELb0EEENS1_29StaticPersistentTileSchedulerILb0EEEEEEEEEvNT_6ParamsE --------------------------
	.section	.nv.info._ZN7cutlass13device_kernelIN5flash11enable_sm90INS1_16FlashAttnFwdSm90INS1_25CollectiveMainloopFwdSm90ILi2EN4cute5tupleIJNS5_1CILi1EEES8_S8_EEENS6_IJNS7_ILi128EEENS7_ILi96EEENS7_ILi64EEEEEELi256ENS_10bfloat16_tEfNS_4arch4Sm90ELb0ELb0ELb1ELb0ELb1ELb0ELb0ELb1ELb0ELb1ELb0ELb0EEENS1_21CollectiveEpilogueFwdINS6_IJSA_NS7_ILi256EEESB_EEES9_SE_SG_Li256ELb0ELb1ELb0ELb0EEENS1_29StaticPersistentTileSchedulerILb0EEEEEEEEEvNT_6ParamsE,"",@"SHT_CUDA_INFO"
	.sectionflags	@""
	.align	4


	//----- nvinfo : EIATTR_CUDA_API_VERSION
	.align		4
        /*0000*/ 	.byte	0x04, 0x37
        /*0002*/ 	.short	(.L_1112 - .L_1111)
.L_1111:
        /*0004*/ 	.word	0x00000082


	//----- nvinfo : EIATTR_KPARAM_INFO
	.align		4
.L_1112:
        /*0008*/ 	.byte	0x04, 0x17
        /*000a*/ 	.short	(.L_1114 - .L_1113)
.L_1113:
        /*000c*/ 	.word	0x00000000
        /*0010*/ 	.short	0x0000
        /*0012*/ 	.short	0x0070
        /*0014*/ 	.byte	0x00, 0xf0, 0x01, 0x28


	//----- nvinfo : EIATTR_SPARSE_MMA_MASK
	.align		4
.L_1114:
        /*0018*/ 	.byte	0x03, 0x50
        /*001a*/ 	.short	0x0000


	//----- nvinfo : EIATTR_MAXREG_COUNT
	.align		4
        /*001c*/ 	.byte	0x03, 0x1b
        /*001e*/ 	.short	0x00a8


	//----- nvinfo : EIATTR_NUM_BARRIERS
	.align		4
        /*0020*/ 	.byte	0x02, 0x4c
        /*0022*/ 	.byte	0x10
	.zero		1


	//----- nvinfo : EIATTR_EXTERNS
	.align		4
        /*0024*/ 	.byte	0x04, 0x0f
        /*0026*/ 	.short	(.L_1116 - .L_1115)


	//   ....[0]....
	.align		4
.L_1115:
        /*0028*/ 	.word	index@(__assertfail)


	//----- nvinfo : EIATTR_ANNOTATIONS
	.align		4
.L_1116:
        /*002c*/ 	.byte	0x04, 0x55
        /*002e*/ 	.short	(.L_1118 - .L_1117)


	//   ....[0]....
.L_1117:
        /* <DEDUP_REMOVED lines=10> */


	//----- nvinfo : EIATTR_MERCURY_ISA_VERSION
	.align		4
.L_1118:
        /*00c0*/ 	.byte	0x03, 0x5f
        /*00c2*/ 	.short	0x0101


	//----- nvinfo : EIATTR_INT_WARP_WIDE_INSTR_OFFSETS
	.align		4
        /*00c4*/ 	.byte	0x04, 0x31
        /*00c6*/ 	.short	(.L_1120 - .L_1119)


	//   ....[0]....
.L_1119:
        /*00c8*/ 	.word	0x000000c0


	//   ....[1]....
        /*00cc*/ 	.word	0x000000d0


	//   ....[2]....
        /*00d0*/ 	.word	0x00000170


	//----- nvinfo : EIATTR_COOP_GROUP_MASK_REGIDS
	.align		4
.L_1120:
        /*00d4*/ 	.byte	0x04, 0x29
        /*00d6*/ 	.short	(.L_1122 - .L_1121)


	//   ....[0]....
.L_1121:
        /*00d8*/ 	.word	0xffffffff


	//   ....[1]....
        /*00dc*/ 	.word	0xffffffff


	//   ....[2]....
        /*00e0*/ 	.word	0xffffffff


	//   ....[3]....
        /*00e4*/ 	.word	0xffffffff


	//   ....[4]....
        /*00e8*/ 	.word	0xffffffff


	//   ....[5]....
        /*00ec*/ 	.word	0xffffffff


	//   ....[6]....
        /*00f0*/ 	.word	0xffffffff


	//   ....[7]....
        /*00f4*/ 	.word	0xffffffff


	//   ....[8]....
        /*00f8*/ 	.word	0xffffffff


	//   ....[9]....
        /*00fc*/ 	.word	0xffffffff


	//   ....[10]....
        /*0100*/ 	.word	0xffffffff


	//   ....[11]....
        /*0104*/ 	.word	0xffffffff


	//   ....[12]....
        /*0108*/ 	.word	0xffffffff


	//   ....[13]....
        /*010c*/ 	.word	0xffffffff


	//   ....[14]....
        /*0110*/ 	.word	0xffffffff


	//   ....[15]....
        /*0114*/ 	.word	0xffffffff


	//   ....[16]....
        /*0118*/ 	.word	0xffffffff


	//   ....[17]....
        /*011c*/ 	.word	0xffffffff


	//   ....[18]....
        /*0120*/ 	.word	0xffffffff


	//   ....[19]....
        /*0124*/ 	.word	0xffffffff


	//   ....[20]....
        /*0128*/ 	.word	0xffffffff


	//   ....[21]....
        /*012c*/ 	.word	0xffffffff


	//   ....[22]....
        /*0130*/ 	.word	0xffffffff


	//   ....[23]....
        /*0134*/ 	.word	0xffffffff


	//   ....[24]....
        /*0138*/ 	.word	0xffffffff


	//   ....[25]....
        /*013c*/ 	.word	0xffffffff


	//   ....[26]....
        /*0140*/ 	.word	0xffffffff


	//   ....[27]....
        /*0144*/ 	.word	0xffffffff


	//   ....[28]....
        /*0148*/ 	.word	0xffffffff


	//   ....[29]....
        /*014c*/ 	.word	0xffffffff


	//   ....[30]....
        /*0150*/ 	.word	0xffffffff


	//   ....[31]....
        /*0154*/ 	.word	0xffffffff


	//   ....[32]....
        /*0158*/ 	.word	0xffffffff


	//   ....[33]....
        /*015c*/ 	.word	0xffffffff


	//   ....[34]....
        /*0160*/ 	.word	0xffffffff


	//   ....[35]....
        /*0164*/ 	.word	0xffffffff


	//   ....[36]....
        /*0168*/ 	.word	0xffffffff


	//   ....[37]....
        /*016c*/ 	.word	0xffffffff


	//   ....[38]....
        /*0170*/ 	.word	0xffffffff


	//   ....[39]....
        /*0174*/ 	.word	0xffffffff


	//   ....[40]....
        /*0178*/ 	.word	0xffffffff


	//   ....[41]....
        /*017c*/ 	.word	0xffffffff


	//   ....[42]....
        /*0180*/ 	.word	0xffffffff


	//   ....[43]....
        /*0184*/ 	.word	0xffffffff


	//   ....[44]....
        /*0188*/ 	.word	0xffffffff


	//   ....[45]....
        /*018c*/ 	.word	0xffffffff


	//   ....[46]....
        /*0190*/ 	.word	0xffffffff


	//   ....[47]....
        /*0194*/ 	.word	0xffffffff


	//   ....[48]....
        /*0198*/ 	.word	0xffffffff


	//   ....[49]....
        /*019c*/ 	.word	0xffffffff


	//   ....[50]....
        /*01a0*/ 	.word	0xffffffff


	//   ....[51]....
        /*01a4*/ 	.word	0xffffffff


	//   ....[52]....
        /*01a8*/ 	.word	0xffffffff


	//   ....[53]....
        /*01ac*/ 	.word	0xffffffff


	//   ....[54]....
        /*01b0*/ 	.word	0xffffffff


	//   ....[55]....
        /*01b4*/ 	.word	0xffffffff


	//   ....[56]....
        /*01b8*/ 	.word	0xffffffff


	//   ....[57]....
        /*01bc*/ 	.word	0xffffffff


	//   ....[58]....
        /*01c0*/ 	.word	0xffffffff


	//   ....[59]....
        /*01c4*/ 	.word	0xffffffff


	//   ....[60]....
        /*01c8*/ 	.word	0xffffffff


	//   ....[61]....
        /*01cc*/ 	.word	0xffffffff


	//   ....[62]....
        /*01d0*/ 	.word	0xffffffff


	//   ....[63]....
        /*01d4*/ 	.word	0xffffffff


	//   ....[64]....
        /*01d8*/ 	.word	0xffffffff


	//   ....[65]....
        /*01dc*/ 	.word	0xffffffff


	//   ....[66]....
        /*01e0*/ 	.word	0xffffffff


	//   ....[67]....
        /*01e4*/ 	.word	0xffffffff


	//   ....[68]....
        /*01e8*/ 	.word	0xffffffff


	//   ....[69]....
        /*01ec*/ 	.word	0xffffffff


	//   ....[70]....
        /*01f0*/ 	.word	0xffffffff


	//   ....[71]....
        /*01f4*/ 	.word	0xffffffff


	//   ....[72]....
        /*01f8*/ 	.word	0xffffffff


	//   ....[73]....
        /*01fc*/ 	.word	0xffffffff


	//   ....[74]....
        /*0200*/ 	.word	0xffffffff


	//   ....[75]....
        /*0204*/ 	.word	0xffffffff


	//   ....[76]....
        /*0208*/ 	.word	0xffffffff


	//   ....[77]....
        /*020c*/ 	.word	0xffffffff


	//   ....[78]....
        /*0210*/ 	.word	0xffffffff


	//   ....[79]....
        /*0214*/ 	.word	0xffffffff


	//   ....[80]....
        /*0218*/ 	.word	0xffffffff


	//   ....[81]....
        /*021c*/ 	.word	0xffffffff


	//   ....[82]....
        /*0220*/ 	.word	0xffffffff


	//   ....[83]....
        /*0224*/ 	.word	0xffffffff


	//   ....[84]....
        /*0228*/ 	.word	0xffffffff


	//   ....[85]....
        /*022c*/ 	.word	0xffffffff


	//   ....[86]....
        /*0230*/ 	.word	0xffffffff


	//   ....[87]....
        /*0234*/ 	.word	0xffffffff


	//   ....[88]....
        /*0238*/ 	.word	0xffffffff


	//   ....[89]....
        /*023c*/ 	.word	0xffffffff


	//   ....[90]....
        /*0240*/ 	.word	0xffffffff


	//   ....[91]....
        /*0244*/ 	.word	0xffffffff


	//   ....[92]....
        /*0248*/ 	.word	0xffffffff


	//   ....[93]....
        /*024c*/ 	.word	0xffffffff


	//   ....[94]....
        /*0250*/ 	.word	0xffffffff


	//   ....[95]....
        /*0254*/ 	.word	0xffffffff


	//   ....[96]....
        /*0258*/ 	.word	0x0500000f


	//   ....[97]....
        /*025c*/ 	.word	0x0500000f


	//   ....[98]....
        /*0260*/ 	.word	0x0500000f


	//   ....[99]....
        /*0264*/ 	.word	0x0500000f


	//   ....[100]....
        /*0268*/ 	.word	0x0500000f


	//   ....[101]....
        /*026c*/ 	.word	0x0500000f


	//   ....[102]....
        /*0270*/ 	.word	0x0500000f


	//   ....[103]....
        /*0274*/ 	.word	0x0500000f


	//   ....[104]....
        /*0278*/ 	.word	0x0500000f


	//   ....[105]....
        /*027c*/ 	.word	0x0500000f


	//   ....[106]....
        /*0280*/ 	.word	0x0500000f


	//   ....[107]....
        /*0284*/ 	.word	0x0500000f


	//   ....[108]....
        /*0288*/ 	.word	0x0500000f


	//   ....[109]....
        /*028c*/ 	.word	0x0500000f


	//   ....[110]....
        /*0290*/ 	.word	0x0500000f


	//   ....[111]....
        /*0294*/ 	.word	0x0500000f


	//   ....[112]....
        /*0298*/ 	.word	0x0500000f


	//   ....[113]....
        /*029c*/ 	.word	0x0500000f


	//   ....[114]....
        /*02a0*/ 	.word	0x0500000f


	//   ....[115]....
        /*02a4*/ 	.word	0x0500000f


	//   ....[116]....
        /*02a8*/ 	.word	0x0500000f


	//   ....[117]....
        /*02ac*/ 	.word	0x0500000f


	//   ....[118]....
        /*02b0*/ 	.word	0x0500000f


	//   ....[119]....
        /*02b4*/ 	.word	0x0500000f


	//   ....[120]....
        /*02b8*/ 	.word	0x0500000f


	//   ....[121]....
        /*02bc*/ 	.word	0x0500000f


	//   ....[122]....
        /*02c0*/ 	.word	0x0500000f


	//   ....[123]....
        /*02c4*/ 	.word	0x0500000f


	//   ....[124]....
        /*02c8*/ 	.word	0x0500000f


	//   ....[125]....
        /*02cc*/ 	.word	0x0500000f


	//   ....[126]....
        /*02d0*/ 	.word	0x0500000f


	//   ....[127]....
        /*02d4*/ 	.word	0x0500000f


	//   ....[128]....
        /*02d8*/ 	.word	0x0500000f


	//   ....[129]....
        /*02dc*/ 	.word	0x0500000f


	//   ....[130]....
        /*02e0*/ 	.word	0x0500000f


	//   ....[131]....
        /*02e4*/ 	.word	0x0500000f


	//   ....[132]....
        /*02e8*/ 	.word	0x0500000f


	//   ....[133]....
        /*02ec*/ 	.word	0x0500000f


	//   ....[134]....
        /*02f0*/ 	.word	0x0500000f


	//   ....[135]....
        /*02f4*/ 	.word	0x0500000f


	//   ....[136]....
        /*02f8*/ 	.word	0x0500000f


	//   ....[137]....
        /*02fc*/ 	.word	0x0500000f


	//   ....[138]....
        /*0300*/ 	.word	0x0500000f


	//   ....[139]....
        /*0304*/ 	.word	0x0500000f


	//   ....[140]....
        /*0308*/ 	.word	0x0500000f


	//   ....[141]....
        /*030c*/ 	.word	0x0500000f


	//   ....[142]....
        /*0310*/ 	.word	0x0500000f


	//   ....[143]....
        /*0314*/ 	.word	0x0500000f


	//   ....[144]....
        /*0318*/ 	.word	0x0500000f


	//   ....[145]....
        /*031c*/ 	.word	0x0500000f


	//   ....[146]....
        /*0320*/ 	.word	0x0500000f


	//   ....[147]....
        /*0324*/ 	.word	0x0500000f


	//   ....[148]....
        /*0328*/ 	.word	0x0500000f


	//   ....[149]....
        /*032c*/ 	.word	0x0500000f


	//   ....[150]....
        /*0330*/ 	.word	0x0500000f


	//   ....[151]....
        /*0334*/ 	.word	0x0500000f


	//   ....[152]....
        /*0338*/ 	.word	0x0500000f


	//   ....[153]....
        /*033c*/ 	.word	0x0500000f


	//   ....[154]....
        /*0340*/ 	.word	0x0500000f


	//   ....[155]....
        /*0344*/ 	.word	0x0500000f


	//   ....[156]....
        /*0348*/ 	.word	0x0500000f


	//   ....[157]....
        /*034c*/ 	.word	0x0500000f


	//   ....[158]....
        /*0350*/ 	.word	0x0500000f


	//   ....[159]....
        /*0354*/ 	.word	0x0500000f


	//   ....[160]....
        /*0358*/ 	.word	0x0500000f


	//   ....[161]....
        /*035c*/ 	.word	0x0500000f


	//----- nvinfo : EIATTR_COOP_GROUP_INSTR_OFFSETS
	.align		4
.L_1122:
        /*0360*/ 	.byte	0x04, 0x28
        /*0362*/ 	.short	(.L_1124 - .L_1123)


	//   ....[0]....
.L_1123:
        /*0364*/ 	.word	0x00000080


	//   ....[1]....
        /*0368*/ 	.word	0x00000090


	//   ....[2]....
        /*036c*/ 	.word	0x000002d0


	//   ....[3]....
        /*0370*/ 	.word	0x00000430


	//   ....[4]....
        /*0374*/ 	.word	0x00000550


	//   ....[5]....
        /*0378*/ 	.word	0x000006b0


	//   ....[6]....
        /*037c*/ 	.word	0x00000ce0


	//   ....[7]....
        /*0380*/ 	.word	0x00002030


	//   ....[8]....
        /*0384*/ 	.word	0x000020b0


	//   ....[9]....
        /*0388*/ 	.word	0x000024f0


	//   ....[10]....
        /*038c*/ 	.word	0x00002570


	//   ....[11]....
        /*0390*/ 	.word	0x00003b00


	//   ....[12]....
        /*0394*/ 	.word	0x00003b70


	//   ....[13]....
        /*0398*/ 	.word	0x00003ff0


	//   ....[14]....
        /*039c*/ 	.word	0x000041b0


	//   ....[15]....
        /*03a0*/ 	.word	0x000054f0


	//   ....[16]....
        /*03a4*/ 	.word	0x00005530


	//   ....[17]....
        /*03a8*/ 	.word	0x000055f0


	//   ....[18]....
        /*03ac*/ 	.word	0x00005620


	//   ....[19]....
        /*03b0*/ 	.word	0x00007050


	//   ....[20]....
        /*03b4*/ 	.word	0x00007080


	//   ....[21]....
        /*03b8*/ 	.word	0x000071c0


	//   ....[22]....
        /*03bc*/ 	.word	0x00007250


	//   ....[23]....
        /*03c0*/ 	.word	0x000076d0


	//   ....[24]....
        /*03c4*/ 	.word	0x00007710


	//   ....[25]....
        /*03c8*/ 	.word	0x00007860


	//   ....[26]....
        /*03cc*/ 	.word	0x00007880


	//   ....[27]....
        /*03d0*/ 	.word	0x000079b0


	//   ....[28]....
        /*03d4*/ 	.word	0x000079d0


	//   ....[29]....
        /*03d8*/ 	.word	0x00007b10


	//   ....[30]....
        /*03dc*/ 	.word	0x00007b50


	//   ....[31]....
        /*03e0*/ 	.word	0x00009180


	//   ....[32]....
        /*03e4*/ 	.word	0x000091b0


	//   ....[33]....
        /*03e8*/ 	.word	0x000091e0


	//   ....[34]....
        /*03ec*/ 	.word	0x000091f0


	//   ....[35]....
        /*03f0*/ 	.word	0x00009230


	//   ....[36]....
        /*03f4*/ 	.word	0x00009270


	//   ....[37]....
        /*03f8*/ 	.word	0x00009290


	//   ....[38]....
        /*03fc*/ 	.word	0x000092f0


	//   ....[39]....
        /*0400*/ 	.word	0x00009310


	//   ....[40]....
        /*0404*/ 	.word	0x00009330


	//   ....[41]....
        /*0408*/ 	.word	0x00009370


	//   ....[42]....
        /*040c*/ 	.word	0x000093a0


	//   ....[43]....
        /*0410*/ 	.word	0x00009a00


	//   ....[44]....
        /*0414*/ 	.word	0x00009a20


	//   ....[45]....
        /*0418*/ 	.word	0x00009a40


	//   ....[46]....
        /*041c*/ 	.word	0x00009a90


	//   ....[47]....
        /*0420*/ 	.word	0x00009ae0


	//   ....[48]....
        /*0424*/ 	.word	0x00009b00


	//   ....[49]....
        /*0428*/ 	.word	0x00009b50


	//   ....[50]....
        /*042c*/ 	.word	0x00009b70


	//   ....[51]....
        /*0430*/ 	.word	0x00009bc0


	//   ....[52]....
        /*0434*/ 	.word	0x00009be0


	//   ....[53]....
        /*0438*/ 	.word	0x00009c30


	//   ....[54]....
        /*043c*/ 	.word	0x00009c50


	//   ....[55]....
        /*0440*/ 	.word	0x00009ca0


	//   ....[56]....
        /*0444*/ 	.word	0x00009cc0


	//   ....[57]....
        /*0448*/ 	.word	0x00009d00


	//   ....[58]....
        /*044c*/ 	.word	0x00009d20


	//   ....[59]....
        /*0450*/ 	.word	0x0000a0b0


	//   ....[60]....
        /*0454*/ 	.word	0x0000a1a0


	//   ....[61]....
        /*0458*/ 	.word	0x0000a330


	//   ....[62]....
        /*045c*/ 	.word	0x0000a360


	//   ....[63]....
        /*0460*/ 	.word	0x0000a3b0


	//   ....[64]....
        /*0464*/ 	.word	0x0000a400


	//   ....[65]....
        /*0468*/ 	.word	0x0000a450


	//   ....[66]....
        /*046c*/ 	.word	0x0000a4c0


	//   ....[67]....
        /*0470*/ 	.word	0x0000a4d0


	//   ....[68]....
        /*0474*/ 	.word	0x0000a500


	//   ....[69]....
        /*0478*/ 	.word	0x0000a520


	//   ....[70]....
        /*047c*/ 	.word	0x0000a550


	//   ....[71]....
        /*0480*/ 	.word	0x0000ace0


	//   ....[72]....
        /*0484*/ 	.word	0x0000ad00


	//   ....[73]....
        /*0488*/ 	.word	0x0000ad10


	//   ....[74]....
        /*048c*/ 	.word	0x0000ad20


	//   ....[75]....
        /*0490*/ 	.word	0x0000ad40


	//   ....[76]....
        /*0494*/ 	.word	0x0000ad70


	//   ....[77]....
        /*0498*/ 	.word	0x0000ad90


	//   ....[78]....
        /*049c*/ 	.word	0x0000adc0


	//   ....[79]....
        /*04a0*/ 	.word	0x0000ade0


	//   ....[80]....
        /*04a4*/ 	.word	0x0000ae10


	//   ....[81]....
        /*04a8*/ 	.word	0x0000ae30


	//   ....[82]....
        /*04ac*/ 	.word	0x0000ae60


	//   ....[83]....
        /*04b0*/ 	.word	0x0000b1d0


	//   ....[84]....
        /*04b4*/ 	.word	0x0000b1f0


	//   ....[85]....
        /*04b8*/ 	.word	0x0000b200


	//   ....[86]....
        /*04bc*/ 	.word	0x0000b220


	//   ....[87]....
        /*04c0*/ 	.word	0x0000b240


	//   ....[88]....
        /*04c4*/ 	.word	0x0000b2a0


	//   ....[89]....
        /*04c8*/ 	.word	0x0000b2c0


	//   ....[90]....
        /*04cc*/ 	.word	0x0000b320


	//   ....[91]....
        /*04d0*/ 	.word	0x0000b340


	//   ....[92]....
        /*04d4*/ 	.word	0x0000b3a0


	//   ....[93]....
        /*04d8*/ 	.word	0x0000b3d0


	//   ....[94]....
        /*04dc*/ 	.word	0x0000b420


	//   ....[95]....
        /*04e0*/ 	.word	0x0000b7e0


	//   ....[96]....
        /*04e4*/ 	.word	0x0000bcf0


	//   ....[97]....
        /*04e8*/ 	.word	0x0000bde0


	//   ....[98]....
        /*04ec*/ 	.word	0x0000be80


	//   ....[99]....
        /*04f0*/ 	.word	0x0000bef0


	//   ....[100]....
        /*04f4*/ 	.word	0x0000bfa0


	//   ....[101]....
        /*04f8*/ 	.word	0x0000c0a0


	//   ....[102]....
        /*04fc*/ 	.word	0x0000c0f0


	//   ....[103]....
        /*0500*/ 	.word	0x0000c1f0


	//   ....[104]....
        /*0504*/ 	.word	0x0000c240


	//   ....[105]....
        /*0508*/ 	.word	0x0000c2a0


	//   ....[106]....
        /*050c*/ 	.word	0x0000c370


	//   ....[107]....
        /*0510*/ 	.word	0x0000c460


	//   ....[108]....
        /*0514*/ 	.word	0x0000c4b0


	//   ....[109]....
        /*0518*/ 	.word	0x0000c540


	//   ....[110]....
        /*051c*/ 	.word	0x0000c5b0


	//   ....[111]....
        /*0520*/ 	.word	0x0000c630


	//   ....[112]....
        /*0524*/ 	.word	0x0000c6d0


	//   ....[113]....
        /*0528*/ 	.word	0x0000c730


	//   ....[114]....
        /*052c*/ 	.word	0x0000c7f0


	//   ....[115]....
        /*0530*/ 	.word	0x0000c850


	//   ....[116]....
        /*0534*/ 	.word	0x0000c910


	//   ....[117]....
        /*0538*/ 	.word	0x0000c970


	//   ....[118]....
        /*053c*/ 	.word	0x0000ca30


	//   ....[119]....
        /*0540*/ 	.word	0x0000ca90


	//   ....[120]....
        /*0544*/ 	.word	0x0000cb50


	//   ....[121]....
        /*0548*/ 	.word	0x0000cbb0


	//   ....[122]....
        /*054c*/ 	.word	0x0000cc70


	//   ....[123]....
        /*0550*/ 	.word	0x0000ccd0


	//   ....[124]....
        /*0554*/ 	.word	0x0000cd70


	//   ....[125]....
        /*0558*/ 	.word	0x0000ceb0


	//   ....[126]....
        /*055c*/ 	.word	0x0000cf90


	//   ....[127]....
        /*0560*/ 	.word	0x0000d020


	//   ....[128]....
        /*0564*/ 	.word	0x0000d160


	//   ....[129]....
        /*0568*/ 	.word	0x0000d1c0


	//   ....[130]....
        /*056c*/ 	.word	0x0000d2e0


	//   ....[131]....
        /*0570*/ 	.word	0x0000d340


	//   ....[132]....
        /*0574*/ 	.word	0x0000d460


	//   ....[133]....
        /*0578*/ 	.word	0x0000d4c0


	//   ....[134]....
        /*057c*/ 	.word	0x0000d5d0


	//   ....[135]....
        /*0580*/ 	.word	0x0000d630


	//   ....[136]....
        /*0584*/ 	.word	0x0000d710


	//   ....[137]....
        /*0588*/ 	.word	0x0000d7f0


	//   ....[138]....
        /*058c*/ 	.word	0x0000d890


	//   ....[139]....
        /*0590*/ 	.word	0x0000d8f0


	//   ....[140]....
        /*0594*/ 	.word	0x0000d990


	//   ....[141]....
        /*0598*/ 	.word	0x0000d9f0


	//   ....[142]....
        /*059c*/ 	.word	0x0000da90


	//   ....[143]....
        /*05a0*/ 	.word	0x0000daf0


	//   ....[144]....
        /*05a4*/ 	.word	0x0000dba0


	//   ....[145]....
        /*05a8*/ 	.word	0x0000dc00


	//   ....[146]....
        /*05ac*/ 	.word	0x0000dcb0


	//   ....[147]....
        /*05b0*/ 	.word	0x0000dd10


	//   ....[148]....
        /*05b4*/ 	.word	0x0000ddc0


	//   ....[149]....
        /*05b8*/ 	.word	0x0000dea0


	//   ....[150]....
        /*05bc*/ 	.word	0x0000df40


	//   ....[151]....
        /*05c0*/ 	.word	0x0000dfa0


	//   ....[152]....
        /*05c4*/ 	.word	0x0000e070


	//   ....[153]....
        /*05c8*/ 	.word	0x0000e0d0


	//   ....[154]....
        /*05cc*/ 	.word	0x0000e1a0


	//   ....[155]....
        /*05d0*/ 	.word	0x0000e200


	//   ....[156]....
        /*05d4*/ 	.word	0x0000e2d0


	//   ....[157]....
        /*05d8*/ 	.word	0x0000e330


	//   ....[158]....
        /*05dc*/ 	.word	0x0000e400


	//   ....[159]....
        /*05e0*/ 	.word	0x0000e460


	//   ....[160]....
        /*05e4*/ 	.word	0x0000e540


	//   ....[161]....
        /*05e8*/ 	.word	0x0000e650


	//----- nvinfo : EIATTR_REG_RECONFIG
	.align		4
.L_1124:
        /*05ec*/ 	.byte	0x01, 0x54
	.zero		2


	//----- nvinfo : EIATTR_SYSCALL_OFFSETS
	.align		4
        /*05f0*/ 	.byte	0x04, 0x46
        /*05f2*/ 	.short	(.L_1126 - .L_1125)


	//   ....[0]....
.L_1125:
        /*05f4*/ 	.word	0x00001040


	//   ....[1]....
        /*05f8*/ 	.word	0x00008a40


	//   ....[2]....
        /*05fc*/ 	.word	0x00008b80


	//   ....[3]....
        /*0600*/ 	.word	0x00008c70


	//   ....[4]....
        /*0604*/ 	.word	0x00009700


	//----- nvinfo : EIATTR_MBARRIER_INSTR_OFFSETS
	.align		4
.L_1126:
        /*0608*/ 	.byte	0x04, 0x39
        /*060a*/ 	.short	(.L_1128 - .L_1127)


	//   ....[0]....
.L_1127:
        /*060c*/ 	.word	0x00000180
        /*0610*/ 	.word	0x000000ff
        /*0614*/ 	.word	0x00022800
        /*0618*/ 	.short	0x0100
        /*061a*/ 	.byte	0x08
	.zero		1


	//   ....[1]....
        /*061c*/ 	.word	0x00000190
        /*0620*/ 	.word	0x000000ff
        /*0624*/ 	.word	0x00022820
        /*0628*/ 	.short	0x0100
        /*062a*/ 	.byte	0x08
	.zero		1


	//   ....[2]....
        /*062c*/ 	.word	0x00000280
        /*0630*/ 	.word	0x000000ff
        /*0634*/ 	.word	0x00022830
        /*0638*/ 	.short	0x0100
        /*063a*/ 	.byte	0x08
	.zero		1


	//   ....[3]....
        /*063c*/ 	.word	0x00000290
        /*0640*/ 	.word	0x000000ff
        /*0644*/ 	.word	0x00022840
        /*0648*/ 	.short	0x0100
        /*064a*/ 	.byte	0x08
	.zero		1


	//   ....[4]....
        /*064c*/ 	.word	0x000002a0
        /*0650*/ 	.word	0x000000ff
        /*0654*/ 	.word	0x00022838
        /*0658*/ 	.short	0x0100
        /*065a*/ 	.byte	0x08
	.zero		1


	//   ....[5]....
        /*065c*/ 	.word	0x000002b0
        /*0660*/ 	.word	0x000000ff
        /*0664*/ 	.word	0x00022848
        /*0668*/ 	.short	0x0100
        /*066a*/ 	.byte	0x08
	.zero		1


	//   ....[6]....
        /*066c*/ 	.word	0x000003e0
        /*0670*/ 	.word	0x000000ff
        /*0674*/ 	.word	0x00022850
        /*0678*/ 	.short	0x0100
        /*067a*/ 	.byte	0x08
	.zero		1


	//   ....[7]....
        /*067c*/ 	.word	0x000003f0
        /*0680*/ 	.word	0x000000ff
        /*0684*/ 	.word	0x00022860
        /*0688*/ 	.short	0x0100
        /*068a*/ 	.byte	0x08
	.zero		1


	//   ....[8]....
        /*068c*/ 	.word	0x00000400
        /*0690*/ 	.word	0x000000ff
        /*0694*/ 	.word	0x00022858
        /*0698*/ 	.short	0x0100
        /*069a*/ 	.byte	0x08
	.zero		1


	//   ....[9]....
        /*069c*/ 	.word	0x00000410
        /*06a0*/ 	.word	0x000000ff
        /*06a4*/ 	.word	0x00022868
        /*06a8*/ 	.short	0x0100
        /*06aa*/ 	.byte	0x08
	.zero		1


	//   ....[10]....
        /*06ac*/ 	.word	0x00000500
        /*06b0*/ 	.word	0x000000ff
        /*06b4*/ 	.word	0x00022870
        /*06b8*/ 	.short	0x0100
        /*06ba*/ 	.byte	0x06
	.zero		1


	//   ....[11]....
        /*06bc*/ 	.word	0x00000510
        /*06c0*/ 	.word	0x000000ff
        /*06c4*/ 	.word	0x00022880
        /*06c8*/ 	.short	0x0100
        /*06ca*/ 	.byte	0x06
	.zero		1


	//   ....[12]....
        /*06cc*/ 	.word	0x00000520
        /*06d0*/ 	.word	0x000000ff
        /*06d4*/ 	.word	0x00022878
        /*06d8*/ 	.short	0x0100
        /*06da*/ 	.byte	0x06
	.zero		1


	//   ....[13]....
        /*06dc*/ 	.word	0x00000530
        /*06e0*/ 	.word	0x000000ff
        /*06e4*/ 	.word	0x00022888
        /*06e8*/ 	.short	0x0100
        /*06ea*/ 	.byte	0x06
	.zero		1


	//   ....[14]....
        /*06ec*/ 	.word	0x00000660
        /*06f0*/ 	.word	0x000000ff
        /*06f4*/ 	.word	0x00022890
        /*06f8*/ 	.short	0x0100
        /*06fa*/ 	.byte	0x08
	.zero		1


	//   ....[15]....
        /*06fc*/ 	.word	0x00000670
        /*0700*/ 	.word	0x000000ff
        /*0704*/ 	.word	0x000228a0
        /*0708*/ 	.short	0x0100
        /*070a*/ 	.byte	0x08
	.zero		1


	//   ....[16]....
        /*070c*/ 	.word	0x00000680
        /*0710*/ 	.word	0x000000ff
        /*0714*/ 	.word	0x00022898
        /*0718*/ 	.short	0x0100
        /*071a*/ 	.byte	0x08
	.zero		1


	//   ....[17]....
        /*071c*/ 	.word	0x00000690
        /*0720*/ 	.word	0x000000ff
        /*0724*/ 	.word	0x000228a8
        /*0728*/ 	.short	0x0100
        /*072a*/ 	.byte	0x08
	.zero		1


	//   ....[18]....
        /*072c*/ 	.word	0x000007d0
        /*0730*/ 	.word	0x000000ff
        /*0734*/ 	.word	0x000228b0
        /*0738*/ 	.short	0x0100
        /*073a*/ 	.byte	0x08
	.zero		1


	//   ....[19]....
        /*073c*/ 	.word	0x000007e0
        /*0740*/ 	.word	0x000000ff
        /*0744*/ 	.word	0x000228c0
        /*0748*/ 	.short	0x0100
        /*074a*/ 	.byte	0x08
	.zero		1


	//   ....[20]....
        /*074c*/ 	.word	0x000007f0
        /*0750*/ 	.word	0x000000ff
        /*0754*/ 	.word	0x000228b8
        /*0758*/ 	.short	0x0100
        /*075a*/ 	.byte	0x08
	.zero		1


	//   ....[21]....
        /*075c*/ 	.word	0x00000800
        /*0760*/ 	.word	0x000000ff
        /*0764*/ 	.word	0x000228c8
        /*0768*/ 	.short	0x0100
        /*076a*/ 	.byte	0x08
	.zero		1


	//   ....[22]....
        /*076c*/ 	.word	0x00001090
        /*0770*/ 	.word	0x000000ff
        /*0774*/ 	.word	0x00022800
        /*0778*/ 	.short	0x010a
        /*077a*/ 	.byte	0x29
	.zero		1


	//   ....[23]....
        /*077c*/ 	.word	0x00001160
        /*0780*/ 	.word	0x000000ff
        /*0784*/ 	.word	0x00022830
        /*0788*/ 	.short	0x010a
        /*078a*/ 	.byte	0x16
	.zero		1


	//   ....[24]....
        /*078c*/ 	.word	0x000011a0
        /*0790*/ 	.word	0x000000ff
        /*0794*/ 	.word	0x00022830
        /*0798*/ 	.short	0x010a
        /*079a*/ 	.byte	0x16
	.zero		1


	//   ....[25]....
        /*079c*/ 	.word	0x00001a00
        /*07a0*/ 	.word	0x000000ff
        /*07a4*/ 	.word	0x00000000
        /*07a8*/ 	.short	0x0101
        /*07aa*/ 	.byte	0x06
	.zero		1


	//   ....[26]....
        /*07ac*/ 	.word	0x00002d90
        /*07b0*/ 	.word	0x000000ff
        /*07b4*/ 	.word	0x00022850
        /*07b8*/ 	.short	0x010a
        /*07ba*/ 	.byte	0x16
	.zero		1


	//   ....[27]....
        /*07bc*/ 	.word	0x00002dd0
        /*07c0*/ 	.word	0x000000ff
        /*07c4*/ 	.word	0x00022850
        /*07c8*/ 	.short	0x010a
        /*07ca*/ 	.byte	0x16
	.zero		1


	//   ....[28]....
        /*07cc*/ 	.word	0x000030f0
        /*07d0*/ 	.word	0x000000ff
        /*07d4*/ 	.word	0x00000000
        /*07d8*/ 	.short	0x0101
        /*07da*/ 	.byte	0x16
	.zero		1


	//   ....[29]....
        /*07dc*/ 	.word	0x000032a0
        /*07e0*/ 	.word	0x000000ff
        /*07e4*/ 	.word	0x00022830
        /*07e8*/ 	.short	0x010a
        /*07ea*/ 	.byte	0x19
	.zero		1


	//   ....[30]....
        /*07ec*/ 	.word	0x000032f0
        /*07f0*/ 	.word	0x000000ff
        /*07f4*/ 	.word	0x00022830
        /*07f8*/ 	.short	0x010a
        /*07fa*/ 	.byte	0x19
	.zero		1


	//   ....[31]....
        /*07fc*/ 	.word	0x00003820
        /*0800*/ 	.word	0x000000ff
        /*0804*/ 	.word	0x00000000
        /*0808*/ 	.short	0x0101
        /*080a*/ 	.byte	0x06
	.zero		1


	//   ....[32]....
        /*080c*/ 	.word	0x000051a0
        /*0810*/ 	.word	0x000000ff
        /*0814*/ 	.word	0x00022850
        /*0818*/ 	.short	0x010a
        /*081a*/ 	.byte	0x19
	.zero		1


	//   ....[33]....
        /*081c*/ 	.word	0x00005200
        /*0820*/ 	.word	0x000000ff
        /*0824*/ 	.word	0x00022850
        /*0828*/ 	.short	0x010a
        /*082a*/ 	.byte	0x19
	.zero		1


	//   ....[34]....
        /*082c*/ 	.word	0x000054d0
        /*0830*/ 	.word	0x000000ff
        /*0834*/ 	.word	0x00000000
        /*0838*/ 	.short	0x0101
        /*083a*/ 	.byte	0x19
	.zero		1


	//   ....[35]....
        /*083c*/ 	.word	0x000076f0
        /*0840*/ 	.word	0x000000ff
        /*0844*/ 	.word	0x00000000
        /*0848*/ 	.short	0x0101
        /*084a*/ 	.byte	0x16
	.zero		1


	//   ....[36]....
        /*084c*/ 	.word	0x00008f90
        /*0850*/ 	.word	0x00000016
        /*0854*/ 	.word	0x00022840
        /*0858*/ 	.short	0x010a
        /*085a*/ 	.byte	0x3f
	.zero		1


	//   ....[37]....
        /*085c*/ 	.word	0x000094e0
        /*0860*/ 	.word	0x00000016
        /*0864*/ 	.word	0x00022830
        /*0868*/ 	.short	0x0107
        /*086a*/ 	.byte	0x3f
	.zero		1


	//   ....[38]....
        /*086c*/ 	.word	0x000095a0
        /*0870*/ 	.word	0x00000016
        /*0874*/ 	.word	0x00022830
        /*0878*/ 	.short	0x0101
        /*087a*/ 	.byte	0x3f
	.zero		1


	//   ....[39]....
        /*087c*/ 	.word	0x00009dd0
        /*0880*/ 	.word	0x000000ff
        /*0884*/ 	.word	0x00022800
        /*0888*/ 	.short	0x0107
        /*088a*/ 	.byte	0x25
	.zero		1


	//   ....[40]....
        /*088c*/ 	.word	0x00009e30
        /*0890*/ 	.word	0x000000ff
        /*0894*/ 	.word	0x00022800
        /*0898*/ 	.short	0x0101
        /*089a*/ 	.byte	0x25
	.zero		1


	//   ....[41]....
        /*089c*/ 	.word	0x00009e50
        /*08a0*/ 	.word	0x000000ff
        /*08a4*/ 	.word	0x00022820
        /*08a8*/ 	.short	0x010a
        /*08aa*/ 	.byte	0x25
	.zero		1


	//   ....[42]....
        /*08ac*/ 	.word	0x00009ee0
        /*08b0*/ 	.word	0x00000016
        /*08b4*/ 	.word	0x00022860
        /*08b8*/ 	.short	0x010a
        /*08ba*/ 	.byte	0x3f
	.zero		1


	//   ....[43]....
        /*08bc*/ 	.word	0x0000a7c0
        /*08c0*/ 	.word	0x00000016
        /*08c4*/ 	.word	0x00022850
        /*08c8*/ 	.short	0x0107
        /*08ca*/ 	.byte	0x3f
	.zero		1


	//   ....[44]....
        /*08cc*/ 	.word	0x0000a8a0
        /*08d0*/ 	.word	0x00000016
        /*08d4*/ 	.word	0x00022850
        /*08d8*/ 	.short	0x0101
        /*08da*/ 	.byte	0x3f
	.zero		1


	//   ....[45]....
        /*08dc*/ 	.word	0x0000ab40
        /*08e0*/ 	.word	0x00000012
        /*08e4*/ 	.word	0x00022840
        /*08e8*/ 	.short	0x010a
        /*08ea*/ 	.byte	0x3f
	.zero		1


	//   ....[46]....
        /*08ec*/ 	.word	0x0000af10
        /*08f0*/ 	.word	0x00000012
        /*08f4*/ 	.word	0x00022830
        /*08f8*/ 	.short	0x0107
        /*08fa*/ 	.byte	0x3f
	.zero		1


	//   ....[47]....
        /*08fc*/ 	.word	0x0000afd0
        /*0900*/ 	.word	0x00000012
        /*0904*/ 	.word	0x00022830
        /*0908*/ 	.short	0x0101
        /*090a*/ 	.byte	0x3f
	.zero		1


	//   ....[48]....
        /*090c*/ 	.word	0x0000b000
        /*0910*/ 	.word	0x00000012
        /*0914*/ 	.word	0x00022860
        /*0918*/ 	.short	0x010a
        /*091a*/ 	.byte	0x3f
	.zero		1


	//   ....[49]....
        /*091c*/ 	.word	0x0000b520
        /*0920*/ 	.word	0x00000012
        /*0924*/ 	.word	0x00022850
        /*0928*/ 	.short	0x0107
        /*092a*/ 	.byte	0x3f
	.zero		1


	//   ....[50]....
        /*092c*/ 	.word	0x0000b5f0
        /*0930*/ 	.word	0x00000012
        /*0934*/ 	.word	0x00022850
        /*0938*/ 	.short	0x0101
        /*093a*/ 	.byte	0x3f
	.zero		1


	//   ....[51]....
        /*093c*/ 	.word	0x0000b760
        /*0940*/ 	.word	0x00000004
        /*0944*/ 	.word	0x00022820
        /*0948*/ 	.short	0x010a
        /*094a*/ 	.byte	0x3f
	.zero		1


	//   ....[52]....
        /*094c*/ 	.word	0x0000b8e0
        /*0950*/ 	.word	0x00000003
        /*0954*/ 	.word	0x00022840
        /*0958*/ 	.short	0x010a
        /*095a*/ 	.byte	0x3f
	.zero		1


	//   ....[53]....
        /*095c*/ 	.word	0x0000b980
        /*0960*/ 	.word	0x00000011
        /*0964*/ 	.word	0x00022840
        /*0968*/ 	.short	0x010a
        /*096a*/ 	.byte	0x3f
	.zero		1


	//   ....[54]....
        /*096c*/ 	.word	0x0000b9c0
        /*0970*/ 	.word	0x00000003
        /*0974*/ 	.word	0x00022860
        /*0978*/ 	.short	0x010a
        /*097a*/ 	.byte	0x3f
	.zero		1


	//   ....[55]....
        /*097c*/ 	.word	0x0000ba00
        /*0980*/ 	.word	0x00000011
        /*0984*/ 	.word	0x00022860
        /*0988*/ 	.short	0x010a
        /*098a*/ 	.byte	0x3f
	.zero		1


	//   ....[56]....
        /*098c*/ 	.word	0x0000ba70
        /*0990*/ 	.word	0x00000003
        /*0994*/ 	.word	0x00022800
        /*0998*/ 	.short	0x010a
        /*099a*/ 	.byte	0x3f
	.zero		1


	//   ....[57]....
        /*099c*/ 	.word	0x0000bad0
        /*09a0*/ 	.word	0x00000003
        /*09a4*/ 	.word	0x00022830
        /*09a8*/ 	.short	0x010a
        /*09aa*/ 	.byte	0x3f
	.zero		1


	//   ....[58]....
        /*09ac*/ 	.word	0x0000bb30
        /*09b0*/ 	.word	0x00000009
        /*09b4*/ 	.word	0x00022850
        /*09b8*/ 	.short	0x010a
        /*09ba*/ 	.byte	0x3f
	.zero		1


	//   ....[59]....
        /*09bc*/ 	.word	0x0000bba0
        /*09c0*/ 	.word	0x00000000
        /*09c4*/ 	.word	0x00022830
        /*09c8*/ 	.short	0x010a
        /*09ca*/ 	.byte	0x3f
	.zero		1


	//   ....[60]....
        /*09cc*/ 	.word	0x0000bc10
        /*09d0*/ 	.word	0x00000008
        /*09d4*/ 	.word	0x00022850
        /*09d8*/ 	.short	0x010a
        /*09da*/ 	.byte	0x3f
	.zero		1


	//   ....[61]....
        /*09dc*/ 	.word	0x0000bd30
        /*09e0*/ 	.word	0x00000016
        /*09e4*/ 	.word	0x00022840
        /*09e8*/ 	.short	0x010a
        /*09ea*/ 	.byte	0x3f
	.zero		1


	//   ....[62]....
        /*09ec*/ 	.word	0x0000cdb0
        /*09f0*/ 	.word	0x00000003
        /*09f4*/ 	.word	0x00022820
        /*09f8*/ 	.short	0x010a
        /*09fa*/ 	.byte	0x3f
	.zero		1


	//   ....[63]....
        /*09fc*/ 	.word	0x0000ce00
        /*0a00*/ 	.word	0x00000016
        /*0a04*/ 	.word	0x00022860
        /*0a08*/ 	.short	0x010a
        /*0a0a*/ 	.byte	0x3f
	.zero		1


	//   ....[64]....
        /*0a0c*/ 	.word	0x0000d740
        /*0a10*/ 	.word	0x00000012
        /*0a14*/ 	.word	0x00022840
        /*0a18*/ 	.short	0x010a
        /*0a1a*/ 	.byte	0x3f
	.zero		1


	//   ....[65]....
        /*0a1c*/ 	.word	0x0000ddf0
        /*0a20*/ 	.word	0x00000012
        /*0a24*/ 	.word	0x00022860
        /*0a28*/ 	.short	0x010a
        /*0a2a*/ 	.byte	0x3f
	.zero		1


	//   ....[66]....
        /*0a2c*/ 	.word	0x0000e570
        /*0a30*/ 	.word	0x00000004
        /*0a34*/ 	.word	0x00022820
        /*0a38*/ 	.short	0x010a
        /*0a3a*/ 	.byte	0x3f
	.zero		1


	//   ....[67]....
        /*0a3c*/ 	.word	0x0000e710
        /*0a40*/ 	.word	0x00000003
        /*0a44*/ 	.word	0x00022840
        /*0a48*/ 	.short	0x010a
        /*0a4a*/ 	.byte	0x3f
	.zero		1


	//   ....[68]....
        /*0a4c*/ 	.word	0x0000e760
        /*0a50*/ 	.word	0x00000011
        /*0a54*/ 	.word	0x00022840
        /*0a58*/ 	.short	0x010a
        /*0a5a*/ 	.byte	0x3f
	.zero		1


	//   ....[69]....
        /*0a5c*/ 	.word	0x0000e7b0
        /*0a60*/ 	.word	0x00000003
        /*0a64*/ 	.word	0x00022860
        /*0a68*/ 	.short	0x010a
        /*0a6a*/ 	.byte	0x3f
	.zero		1


	//----- nvinfo : EIATTR_NUM_MBARRIERS
	.align		4
.L_1128:
        /*0a6c*/ 	.byte	0x03, 0x38
        /*0a6e*/ 	.short	0x0016


	//----- nvinfo : EIATTR_EXIT_INSTR_OFFSETS
	.align		4
        /*0a70*/ 	.byte	0x04, 0x1c
        /*0a72*/ 	.short	(.L_1130 - .L_1129)


	//   ....[0]....
.L_1129:
        /*0a74*/ 	.word	0x00000950


	//   ....[1]....
        /*0a78*/ 	.word	0x00007cb0


	//   ....[2]....
        /*0a7c*/ 	.word	0x0000ba50


	//----- nvinfo : EIATTR_MAX_THREADS
	.align		4
.L_1130:
        /*0a80*/ 	.byte	0x04, 0x05
        /*0a82*/ 	.short	(.L_1132 - .L_1131)
.L_1131:
        /*0a84*/ 	.word	0x00000180
        /*0a88*/ 	.word	0x00000001
        /*0a8c*/ 	.word	0x00000001


	//----- nvinfo : EIATTR_CRS_STACK_SIZE
	.align		4
.L_1132:
        /*0a90*/ 	.byte	0x04, 0x1e
        /*0a92*/ 	.short	(.L_1134 - .L_1133)
.L_1133:
        /*0a94*/ 	.word	0x00000000


	//----- nvinfo : EIATTR_CBANK_PARAM_SIZE
	.align		4
.L_1134:
        /*0a98*/ 	.byte	0x03, 0x19
        /*0a9a*/ 	.short	0x0a70


	//----- nvinfo : EIATTR_PARAM_CBANK
	.align		4
        /*0a9c*/ 	.byte	0x04, 0x0a
        /*0a9e*/ 	.short	(.L_1136 - .L_1135)
	.align		4
.L_1135:
        /*0aa0*/ 	.word	index@(.nv.constant0._ZN7cutlass13device_kernelIN5flash11enable_sm90INS1_16FlashAttnFwdSm90INS1_25CollectiveMainloopFwdSm90ILi2EN4cute5tupleIJNS5_1CILi1EEES8_S8_EEENS6_IJNS7_ILi128EEENS7_ILi96EEENS7_ILi64EEEEEELi256ENS_10bfloat16_tEfNS_4arch4Sm90ELb0ELb0ELb1ELb0ELb1ELb0ELb0ELb1ELb0ELb1ELb0ELb0EEENS1_21CollectiveEpilogueFwdINS6_IJSA_NS7_ILi256EEESB_EEES9_SE_SG_Li256ELb0ELb1ELb0ELb0EEENS1_29StaticPersistentTileSchedulerILb0EEEEEEEEEvNT_6ParamsE)
        /*0aa4*/ 	.short	0x0210
        /*0aa6*/ 	.short	0x0a70


	//----- nvinfo : EIATTR_SW_WAR
	.align		4
.L_1136:
        /*0aa8*/ 	.byte	0x04, 0x36
        /*0aaa*/ 	.short	(.L_1138 - .L_1137)
.L_1137:
        /*0aac*/ 	.word	0x00000008
.L_1138:


//--------------------- .nv.info._ZN7cutlass13device_kernelIN5flash11enable_sm90INS1_16FlashAttnFwdSm90INS1_25CollectiveMainloopFwdSm90ILi2EN4cute5tupleIJNS5_1CILi1EEES8_S8_EEENS6_IJNS7_ILi128EEENS7_ILi96EEENS7_ILi64EEEEEELi256ENS_10bfloat16_tEfNS_4arch4Sm90ELb0ELb0ELb1ELb0ELb1ELb0ELb1ELb1ELb0ELb1ELb0ELb0EEENS1_21CollectiveEpilogueFwdINS6_IJSA_NS7_ILi256EEESB_EEES9_SE_SG_Li256ELb0ELb1ELb0ELb0EEENS1_29StaticPersistentTileSchedulerILb0EEEEEEEEEvNT_6ParamsE --------------------------
	.section	.nv.info._ZN7cutlass13device_kernelIN5flash11enable_sm90INS1_16FlashAttnFwdSm90INS1_25CollectiveMainloopFwdSm90ILi2EN4cute5tupleIJNS5_1CILi1EEES8_S8_EEENS6_IJNS7_ILi128EEENS7_ILi96EEENS7_ILi64EEEEEELi256ENS_10bfloat16_tEfNS_4arch4Sm90ELb0ELb0ELb1ELb0ELb1ELb0ELb1ELb1ELb0ELb1ELb0ELb0EEENS1_21CollectiveEpilogueFwdINS6_IJSA_NS7_ILi256EEESB_EEES9_SE_SG_Li256ELb0ELb1ELb0ELb0EEENS1_29StaticPersistentTileSchedulerILb0EEEEEEEEEvNT_6ParamsE,"",@"SHT_CUDA_INFO"
	.sectionflags	@""
	.align	4


	//----- nvinfo : EIATTR_CUDA_API_VERSION
	.align		4
        /*0000*/ 	.byte	0x04, 0x37
        /*0002*/ 	.short	(.L_1140 - .L_1139)
.L_1139:
        /*0004*/ 	.word	0x00000082


	//----- nvinfo : EIATTR_KPARAM_INFO
	.align		4
.L_1140:
        /*0008*/ 	.byte	0x04, 0x17
        /*000a*/ 	.short	(.L_1142 - .L_1141)
.L_1141:
        /*000c*/ 	.word	0x00000000
        /*0010*/ 	.short	0x0000
        /*0012*/ 	.short	0x0070
        /*0014*/ 	.byte	0x00, 0xf0, 0x01, 0x2c


	//----- nvinfo : EIATTR_SPARSE_MMA_MASK
	.align		4
.L_1142:
        /*0018*/ 	.byte	0x03, 0x50
        /*001a*/ 	.short	0x0000


	//----- nvinfo : EIATTR_MAXREG_COUNT
	.align		4
        /*001c*/ 	.byte	0x03, 0x1b
        /*001e*/ 	.short	0x00a8


	//----- nvinfo : EIATTR_NUM_BARRIERS
	.align		4
        /*0020*/ 	.byte	0x02, 0x4c
        /*0022*/ 	.byte	0x10
	.zero		1


	//----- nvinfo : EIATTR_EXTERNS
	.align		4
        /*0024*/ 	.byte	0x04, 0x0f
        /*0026*/ 	.short	(.L_1144 - .L_1143)


	//   ....[0]....
	.align		4
.L_1143:
        /*0028*/ 	.word	index@(__assertfail)


	//----- nvinfo : EIATTR_ANNOTATIONS
	.align		4
.L_1144:
        /*002c*/ 	.byte	0x04, 0x55
        /*002e*/ 	.short	(.L_1146 - .L_1145)


	//   ....[0]....
.L_1145:
        /* <DEDUP_REMOVED lines=12> */


	//----- nvinfo : EIATTR_MERCURY_ISA_VERSION
	.align		4
.L_1146:
        /*00e0*/ 	.byte	0x03, 0x5f
        /*00e2*/ 	.short	0x0101


	//----- nvinfo : EIATTR_INT_WARP_WIDE_INSTR_OFFSETS
	.align		4
        /*00e4*/ 	.byte	0x04, 0x31
        /*00e6*/ 	.short	(.L_1148 - .L_1147)


	//   ....[0]....
.L_1147:
        /*00e8*/ 	.word	0x000000c0


	//   ....[1]....
        /*00ec*/ 	.word	0x000000d0


	//   ....[2]....
        /*00f0*/ 	.word	0x000000e0


	//   ....[3]....
        /*00f4*/ 	.word	0x00000180


	//----- nvinfo : EIATTR_COOP_GROUP_MASK_REGIDS
	.align		4
.L_1148:
        /*00f8*/ 	.byte	0x04, 0x29
        /*00fa*/ 	.short	(.L_1150 - .L_1149)


	//   ....[0]....
.L_1149:
        /*00fc*/ 	.word	0xffffffff


	//   ....[1]....
        /*0100*/ 	.word	0xffffffff


	//   ....[2]....
        /*0104*/ 	.word	0xffffffff


	//   ....[3]....
        /*0108*/ 	.word	0xffffffff


	//   ....[4]....
        /*010c*/ 	.word	0xffffffff


	//   ....[5]....
        /*0110*/ 	.word	0xffffffff


	//   ....[6]....
        /*0114*/ 	.word	0xffffffff


	//   ....[7]....
        /*0118*/ 	.word	0xffffffff


	//   ....[8]....
        /*011c*/ 	.word	0xffffffff


	//   ....[9]....
        /*0120*/ 	.word	0xffffffff


	//   ....[10]....
        /*0124*/ 	.word	0xffffffff


	//   ....[11]....
        /*0128*/ 	.word	0xffffffff


	//   ....[12]....
        /*012c*/ 	.word	0xffffffff


	//   ....[13]....
        /*0130*/ 	.word	0xffffffff


	//   ....[14]....
        /*0134*/ 	.word	0xffffffff


	//   ....[15]....
        /*0138*/ 	.word	0xffffffff


	//   ....[16]....
        /*013c*/ 	.word	0xffffffff


	//   ....[17]....
        /*0140*/ 	.word	0xffffffff


	//   ....[18]....
        /*0144*/ 	.word	0xffffffff


	//   ....[19]....
        /*0148*/ 	.word	0xffffffff


	//   ....[20]....
        /*014c*/ 	.word	0xffffffff


	//   ....[21]....
        /*0150*/ 	.word	0xffffffff


	//   ....[22]....
        /*0154*/ 	.word	0xffffffff


	//   ....[23]....
        /*0158*/ 	.word	0xffffffff


	//   ....[24]....
        /*015c*/ 	.word	0xffffffff


	//   ....[25]....
        /*0160*/ 	.word	0xffffffff


	//   ....[26]....
        /*0164*/ 	.word	0xffffffff


	//   ....[27]....
        /*0168*/ 	.word	0xffffffff


	//   ....[28]....
        /*016c*/ 	.word	0xffffffff


	//   ....[29]....
        /*0170*/ 	.word	0xffffffff


	//   ....[30]....
        /*0174*/ 	.word	0xffffffff


	//   ....[31]....
        /*0178*/ 	.word	0xffffffff


	//   ....[32]....
        /*017c*/ 	.word	0xffffffff


	//   ....[33]....
        /*0180*/ 	.word	0xffffffff


	//   ....[34]....
        /*0184*/ 	.word	0xffffffff


	//   ....[35]....
        /*0188*/ 	.word	0xffffffff


	//   ....[36]....
        /*018c*/ 	.word	0xffffffff


	//   ....[37]....
        /*0190*/ 	.word	0xffffffff


	//   ....[38]....
        /*0194*/ 	.word	0xffffffff


	//   ....[39]....
        /*0198*/ 	.word	0xffffffff


	//   ....[40]....
        /*019c*/ 	.word	0xffffffff


	//   ....[41]....
        /*01a0*/ 	.word	0xffffffff


	//   ....[42]....
        /*01a4*/ 	.word	0xffffffff


	//   ....[43]....
        /*01a8*/ 	.word	0xffffffff


	//   ....[44]....
        /*01ac*/ 	.word	0xffffffff


	//   ....[45]....
        /*01b0*/ 	.word	0xffffffff


	//   ....[46]....
        /*01b4*/ 	.word	0xffffffff


	//   ....[47]....
        /*01b8*/ 	.word	0xffffffff


	//   ....[48]....
        /*01bc*/ 	.word	0xffffffff


	//   ....[49]....
        /*01c0*/ 	.word	0xffffffff


	//   ....[50]....
        /*01c4*/ 	.word	0xffffffff


	//   ....[51]....
        /*01c8*/ 	.word	0xffffffff


	//   ....[52]....
        /*01cc*/ 	.word	0xffffffff


	//   ....[53]....
        /*01d0*/ 	.word	0xffffffff


	//   ....[54]....
        /*01d4*/ 	.word	0xffffffff


	//   ....[55]....
        /*01d8*/ 	.word	0xffffffff


	//   ....[56]....
        /*01dc*/ 	.word	0xffffffff


	//   ....[57]....
        /*01e0*/ 	.word	0xffffffff


	//   ....[58]....
        /*01e4*/ 	.word	0xffffffff


	//   ....[59]....
        /*01e8*/ 	.word	0xffffffff


	//   ....[60]....
        /*01ec*/ 	.word	0xffffffff


	//   ....[61]....
        /*01f0*/ 	.word	0xffffffff


	//   ....[62]....
        /*01f4*/ 	.word	0xffffffff


	//   ....[63]....
        /*01f8*/ 	.word	0xffffffff


	//   ....[64]....
        /*01fc*/ 	.word	0xffffffff


	//   ....[65]....
        /*0200*/ 	.word	0xffffffff


	//   ....[66]....
        /*0204*/ 	.word	0xffffffff


	//   ....[67]....
        /*0208*/ 	.word	0xffffffff


	//   ....[68]....
        /*020c*/ 	.word	0xffffffff


	//   ....[69]....
        /*0210*/ 	.word	0xffffffff


	//   ....[70]....
        /*0214*/ 	.word	0xffffffff


	//   ....[71]....
        /*0218*/ 	.word	0xffffffff


	//   ....[72]....
        /*021c*/ 	.word	0xffffffff


	//   ....[73]....
        /*0220*/ 	.word	0xffffffff


	//   ....[74]....
        /*0224*/ 	.word	0xffffffff


	//   ....[75]....
        /*0228*/ 	.word	0xffffffff


	//   ....[76]....
        /*022c*/ 	.word	0xffffffff


	//   ....[77]....
        /*0230*/ 	.word	0xffffffff


	//   ....[78]....
        /*0234*/ 	.word	0xffffffff


	//   ....[79]....
        /*0238*/ 	.word	0xffffffff


	//   ....[80]....
        /*023c*/ 	.word	0xffffffff


	//   ....[81]....
        /*0240*/ 	.word	0xffffffff


	//   ....[82]....
        /*0244*/ 	.word	0xffffffff


	//   ....[83]....
        /*0248*/ 	.word	0xffffffff


	//   ....[84]....
        /*024c*/ 	.word	0xffffffff


	//   ....[85]....
        /*0250*/ 	.word	0xffffffff


	//   ....[86]....
        /*0254*/ 	.word	0xffffffff


	//   ....[87]....
        /*0258*/ 	.word	0xffffffff


	//   ....[88]....
        /*025c*/ 	.word	0xffffffff


	//   ....[89]....
        /*0260*/ 	.word	0xffffffff


	//   ....[90]....
        /*0264*/ 	.word	0xffffffff


	//   ....[91]....
        /*0268*/ 	.word	0xffffffff


	//   ....[92]....
        /*026c*/ 	.word	0xffffffff


	//   ....[93]....
        /*0270*/ 	.word	0xffffffff


	//   ....[94]....
        /*0274*/ 	.word	0xffffffff


	//   ....[95]....
        /*0278*/ 	.word	0xffffffff


	//   ....[96]....
        /*027c*/ 	.word	0xffffffff


	//   ....[97]....
        /*0280*/ 	.word	0xffffffff


	//   ....[98]....
        /*0284*/ 	.word	0xffffffff


	//   ....[99]....
        /*0288*/ 	.word	0xffffffff


	//   ....[100]....
        /*028c*/ 	.word	0xffffffff


	//   ....[101]....
        /*0290*/ 	.word	0xffffffff


	//   ....[102]....
        /*0294*/ 	.word	0xffffffff


	//   ....[103]....
        /*0298*/ 	.word	0xffffffff


	//   ....[104]....
        /*029c*/ 	.word	0xffffffff


	//   ....[105]....
        /*02a0*/ 	.word	0xffffffff


	//   ....[106]....
        /*02a4*/ 	.word	0xffffffff


	//   ....[107]....
        /*02a8*/ 	.word	0xffffffff


	//   ....[108]....
        /*02ac*/ 	.word	0xffffffff


	//   ....[109]....
        /*02b0*/ 	.word	0xffffffff


	//   ....[110]....
        /*02b4*/ 	.word	0xffffffff


	//   ....[111]....
        /*02b8*/ 	.word	0xffffffff


	//   ....[112]....
        /*02bc*/ 	.word	0x0500000f


	//   ....[113]....
        /*02c0*/ 	.word	0x0500000f


	//   ....[114]....
        /*02c4*/ 	.word	0x0500000f


	//   ....[115]....
        /*02c8*/ 	.word	0x0500000f


	//   ....[116]....
        /*02cc*/ 	.word	0x0500000f


	//   ....[117]....
        /*02d0*/ 	.word	0x0500000f


	//   ....[118]....
        /*02d4*/ 	.word	0x0500000f


	//   ....[119]....
        /*02d8*/ 	.word	0x0500000f


	//   ....[120]....
        /*02dc*/ 	.word	0x0500000f


	//   ....[121]....
        /*02e0*/ 	.word	0x0500000f


	//   ....[122]....
        /*02e4*/ 	.word	0x0500000f


	//   ....[123]....
        /*02e8*/ 	.word	0x0500000f


	//   ....[124]....
        /*02ec*/ 	.word	0x0500000f


	//   ....[125]....
        /*02f0*/ 	.word	0x0500000f


	//   ....[126]....
        /*02f4*/ 	.word	0x0500000f


	//   ....[127]....
        /*02f8*/ 	.word	0x0500000f


	//   ....[128]....
        /*02fc*/ 	.word	0x0500000f


	//   ....[129]....
        /*0300*/ 	.word	0x0500000f


	//   ....[130]....
        /*0304*/ 	.word	0x0500000f


	//   ....[131]....
        /*0308*/ 	.word	0x0500000f


	//   ....[132]....
        /*030c*/ 	.word	0x0500000f


	//   ....[133]....
        /*0310*/ 	.word	0x0500000f


	//   ....[134]....
        /*0314*/ 	.word	0x0500000f


	//   ....[135]....
        /*0318*/ 	.word	0x0500000f


	//   ....[136]....
        /*031c*/ 	.word	0x0500000f


	//   ....[137]....
        /*0320*/ 	.word	0x0500000f


	//   ....[138]....
        /*0324*/ 	.word	0x0500000f


	//   ....[139]....
        /*0328*/ 	.word	0x0500000f


	//   ....[140]....
        /*032c*/ 	.word	0x0500000f


	//   ....[141]....
        /*0330*/ 	.word	0x0500000f


	//   ....[142]....
        /*0334*/ 	.word	0x0500000f


	//   ....[143]....
        /*0338*/ 	.word	0x0500000f


	//   ....[144]....
        /*033c*/ 	.word	0x0500000f


	//   ....[145]....
        /*0340*/ 	.word	0x0500000f


	//   ....[146]....
        /*0344*/ 	.word	0x0500000f


	//   ....[147]....
        /*0348*/ 	.word	0x0500000f


	//   ....[148]....
        /*034c*/ 	.word	0x0500000f


	//   ....[149]....
        /*0350*/ 	.word	0x0500000f


	//   ....[150]....
        /*0354*/ 	.word	0x0500000f


	//   ....[151]....
        /*0358*/ 	.word	0x0500000f


	//   ....[152]....
        /*035c*/ 	.word	0x0500000f


	//   ....[153]....
        /*0360*/ 	.word	0x0500000f


	//   ....[154]....
        /*0364*/ 	.word	0x0500000f


	//   ....[155]....
        /*0368*/ 	.word	0x0500000f


	//   ....[156]....
        /*036c*/ 	.word	0x0500000f


	//   ....[157]....
        /*0370*/ 	.word	0x0500000f


	//   ....[158]....
        /*0374*/ 	.word	0x0500000f


	//   ....[159]....
        /*0378*/ 	.word	0x0500000f


	//   ....[160]....
        /*037c*/ 	.word	0x0500000f


	//   ....[161]....
        /*0380*/ 	.word	0x0500000f


	//   ....[162]....
        /*0384*/ 	.word	0x0500000f


	//   ....[163]....
        /*0388*/ 	.word	0x0500000f


	//   ....[164]....
        /*038c*/ 	.word	0x0500000f


	//   ....[165]....
        /*0390*/ 	.word	0x0500000f


	//   ....[166]....
        /*0394*/ 	.word	0x0500000f


	//   ....[167]....
        /*0398*/ 	.word	0x0500000f


	//   ....[168]....
        /*039c*/ 	.word	0x0500000f


	//   ....[169]....
        /*03a0*/ 	.word	0x0500000f


	//   ....[170]....
        /*03a4*/ 	.word	0x0500000f


	//   ....[171]....
        /*03a8*/ 	.word	0x0500000f


	//   ....[172]....
        /*03ac*/ 	.word	0x0500000f


	//   ....[173]....
        /*03b0*/ 	.word	0x0500000f


	//   ....[174]....
        /*03b4*/ 	.word	0x0500000f


	//   ....[175]....
        /*03b8*/ 	.word	0x0500000f


	//   ....[176]....
        /*03bc*/ 	.word	0x0500000f


	//   ....[177]....
        /*03c0*/ 	.word	0x0500000f


	//   ....[178]....
        /*03c4*/ 	.word	0x0500000f


	//   ....[179]....
        /*03c8*/ 	.word	0x0500000f


	//   ....[180]....
        /*03cc*/ 	.word	0x0500000f


	//   ....[181]....
        /*03d0*/ 	.word	0x0500000f


	//   ....[182]....
        /*03d4*/ 	.word	0x0500000f


	//   ....[183]....
        /*03d8*/ 	.word	0x0500000f


	//   ....[184]....
        /*03dc*/ 	.word	0x0500000f


	//   ....[185]....
        /*03e0*/ 	.word	0x0500000f


	//   ....[186]....
        /*03e4*/ 	.word	0x0500000f


	//   ....[187]....
        /*03e8*/ 	.word	0x0500000f


	//   ....[188]....
        /*03ec*/ 	.word	0x0500000f


	//   ....[189]....
        /*03f0*/ 	.word	0x0500000f


	//   ....[190]....
        /*03f4*/ 	.word	0x0500000f


	//   ....[191]....
        /*03f8*/ 	.word	0x0500000f


	//   ....[192]....
        /*03fc*/ 	.word	0x0500000f


	//   ....[193]....
        /*0400*/ 	.word	0x0500000f


	//----- nvinfo : EIATTR_COOP_GROUP_INSTR_OFFSETS
	.align		4
.L_1150:
        /*0404*/ 	.byte	0x04, 0x28
        /*0406*/ 	.short	(.L_1152 - .L_1151)


	//   ....[0]....
.L_1151:
        /*0408*/ 	.word	0x00000080


	//   ....[1]....
        /*040c*/ 	.word	0x00000090


	//   ....[2]....
        /*0410*/ 	.word	0x000002f0


	//   ....[3]....
        /*0414*/ 	.word	0x00000450


	//   ....[4]....
        /*0418*/ 	.word	0x00000570


	//   ....[5]....
        /*041c*/ 	.word	0x000006d0


	//   ....[6]....
        /*0420*/ 	.word	0x00000d00


	//   ....[7]....
        /*0424*/ 	.word	0x00002a40


	//   ....[8]....
        /*0428*/ 	.word	0x00002ae0


	//   ....[9]....
        /*042c*/ 	.word	0x00002af0


	//   ....[10]....
        /*0430*/ 	.word	0x00002b60


	//   ....[11]....
        /*0434*/ 	.word	0x00004cb0


	//   ....[12]....
        /*0438*/ 	.word	0x00004d00


	//   ....[13]....
        /*043c*/ 	.word	0x00004d20


	//   ....[14]....
        /*0440*/ 	.word	0x00004d50


	//   ....[15]....
        /*0444*/ 	.word	0x000062d0


	//   ....[16]....
        /*0448*/ 	.word	0x00006310


	//   ....[17]....
        /*044c*/ 	.word	0x00006440


	//   ....[18]....
        /*0450*/ 	.word	0x00006460


	//   ....[19]....
        /*0454*/ 	.word	0x00007d10


	//   ....[20]....
        /*0458*/ 	.word	0x00007d40


	//   ....[21]....
        /*045c*/ 	.word	0x00007e20


	//   ....[22]....
        /*0460*/ 	.word	0x00007e50


	//   ....[23]....
        /*0464*/ 	.word	0x000084d0


	//   ....[24]....
        /*0468*/ 	.word	0x00008510


	//   ....[25]....
        /*046c*/ 	.word	0x00008650


	//   ....[26]....
        /*0470*/ 	.word	0x00008670


	//   ....[27]....
        /*0474*/ 	.word	0x000087a0


	//   ....[28]....
        /*0478*/ 	.word	0x000087c0


	//   ....[29]....
        /*047c*/ 	.word	0x00008900


	//   ....[30]....
        /*0480*/ 	.word	0x00008940


	//   ....[31]....
        /*0484*/ 	.word	0x0000a050


	//   ....[32]....
        /*0488*/ 	.word	0x0000a080


	//   ....[33]....
        /*048c*/ 	.word	0x0000a0b0


	//   ....[34]....
        /*0490*/ 	.word	0x0000a0c0


	//   ....[35]....
        /*0494*/ 	.word	0x0000a100


	//   ....[36]....
        /*0498*/ 	.word	0x0000a140


	//   ....[37]....
        /*049c*/ 	.word	0x0000a160


	//   ....[38]....
        /*04a0*/ 	.word	0x0000a1c0


	//   ....[39]....
        /*04a4*/ 	.word	0x0000a1e0


	//   ....[40]....
        /*04a8*/ 	.word	0x0000a200


	//   ....[41]....
        /*04ac*/ 	.word	0x0000a240


	//   ....[42]....
        /*04b0*/ 	.word	0x0000a270


	//   ....[43]....
        /*04b4*/ 	.word	0x0000a8e0


	//   ....[44]....
        /*04b8*/ 	.word	0x0000a910


	//   ....[45]....
        /*04bc*/ 	.word	0x0000a960


	//   ....[46]....
        /*04c0*/ 	.word	0x0000a980


	//   ....[47]....
        /*04c4*/ 	.word	0x0000a9a0


	//   ....[48]....
        /*04c8*/ 	.word	0x0000a9b0


	//   ....[49]....
        /*04cc*/ 	.word	0x0000a9c0


	//   ....[50]....
        /*04d0*/ 	.word	0x0000a9d0


	//   ....[51]....
        /*04d4*/ 	.word	0x0000a9e0


	//   ....[52]....
        /*04d8*/ 	.word	0x0000aa20


	//   ....[53]....
        /*04dc*/ 	.word	0x0000aa50


	//   ....[54]....
        /*04e0*/ 	.word	0x0000aae0


	//   ....[55]....
        /*04e4*/ 	.word	0x0000ac10


	//   ....[56]....
        /*04e8*/ 	.word	0x0000ac80


	//   ....[57]....
        /*04ec*/ 	.word	0x0000ae10


	//   ....[58]....
        /*04f0*/ 	.word	0x0000ae30


	//   ....[59]....
        /*04f4*/ 	.word	0x0000b380


	//   ....[60]....
        /*04f8*/ 	.word	0x0000b3b0


	//   ....[61]....
        /*04fc*/ 	.word	0x0000b3c0


	//   ....[62]....
        /*0500*/ 	.word	0x0000b400


	//   ....[63]....
        /*0504*/ 	.word	0x0000b4b0


	//   ....[64]....
        /*0508*/ 	.word	0x0000b4d0


	//   ....[65]....
        /*050c*/ 	.word	0x0000b5a0


	//   ....[66]....
        /*0510*/ 	.word	0x0000b5c0


	//   ....[67]....
        /*0514*/ 	.word	0x0000b650


	//   ....[68]....
        /*0518*/ 	.word	0x0000b670


	//   ....[69]....
        /*051c*/ 	.word	0x0000b700


	//   ....[70]....
        /*0520*/ 	.word	0x0000b720


	//   ....[71]....
        /*0524*/ 	.word	0x0000b7b0


	//   ....[72]....
        /*0528*/ 	.word	0x0000b7d0


	//   ....[73]....
        /*052c*/ 	.word	0x0000b860


	//   ....[74]....
        /*0530*/ 	.word	0x0000b8b0


	//   ....[75]....
        /*0534*/ 	.word	0x0000bc60


	//   ....[76]....
        /*0538*/ 	.word	0x0000bd50


	//   ....[77]....
        /*053c*/ 	.word	0x0000bee0


	//   ....[78]....
        /*0540*/ 	.word	0x0000bf10


	//   ....[79]....
        /*0544*/ 	.word	0x0000bf60


	//   ....[80]....
        /*0548*/ 	.word	0x0000bfb0


	//   ....[81]....
        /*054c*/ 	.word	0x0000c000


	//   ....[82]....
        /*0550*/ 	.word	0x0000c070


	//   ....[83]....
        /*0554*/ 	.word	0x0000c080


	//   ....[84]....
        /*0558*/ 	.word	0x0000c0b0


	//   ....[85]....
        /*055c*/ 	.word	0x0000c0d0


	//   ....[86]....
        /*0560*/ 	.word	0x0000c100


	//   ....[87]....
        /*0564*/ 	.word	0x0000c890


	//   ....[88]....
        /*0568*/ 	.word	0x0000c8b0


	//   ....[89]....
        /*056c*/ 	.word	0x0000c8c0


	//   ....[90]....
        /*0570*/ 	.word	0x0000c8d0


	//   ....[91]....
        /*0574*/ 	.word	0x0000c8f0


	//   ....[92]....
        /*0578*/ 	.word	0x0000c920


	//   ....[93]....
        /*057c*/ 	.word	0x0000c930


	//   ....[94]....
        /*0580*/ 	.word	0x0000c950


	//   ....[95]....
        /*0584*/ 	.word	0x0000c980


	//   ....[96]....
        /*0588*/ 	.word	0x0000c9c0


	//   ....[97]....
        /*058c*/ 	.word	0x0000c9f0


	//   ....[98]....
        /*0590*/ 	.word	0x0000ca10


	//   ....[99]....
        /*0594*/ 	.word	0x0000cd80


	//   ....[100]....
        /*0598*/ 	.word	0x0000cda0


	//   ....[101]....
        /*059c*/ 	.word	0x0000cdb0


	//   ....[102]....
        /*05a0*/ 	.word	0x0000cdd0


	//   ....[103]....
        /*05a4*/ 	.word	0x0000cdf0


	//   ....[104]....
        /*05a8*/ 	.word	0x0000ce50


	//   ....[105]....
        /*05ac*/ 	.word	0x0000ce70


	//   ....[106]....
        /*05b0*/ 	.word	0x0000ced0


	//   ....[107]....
        /*05b4*/ 	.word	0x0000cef0


	//   ....[108]....
        /*05b8*/ 	.word	0x0000cf50


	//   ....[109]....
        /*05bc*/ 	.word	0x0000cf80


	//   ....[110]....
        /*05c0*/ 	.word	0x0000cfd0


	//   ....[111]....
        /*05c4*/ 	.word	0x0000d390


	//   ....[112]....
        /*05c8*/ 	.word	0x0000d8e0


	//   ....[113]....
        /*05cc*/ 	.word	0x0000d9d0


	//   ....[114]....
        /*05d0*/ 	.word	0x0000da70


	//   ....[115]....
        /*05d4*/ 	.word	0x0000dae0


	//   ....[116]....
        /*05d8*/ 	.word	0x0000db90


	//   ....[117]....
        /*05dc*/ 	.word	0x0000dc90


	//   ....[118]....
        /*05e0*/ 	.word	0x0000dce0


	//   ....[119]....
        /*05e4*/ 	.word	0x0000dde0


	//   ....[120]....
        /*05e8*/ 	.word	0x0000de30


	//   ....[121]....
        /*05ec*/ 	.word	0x0000de90


	//   ....[122]....
        /*05f0*/ 	.word	0x0000df60


	//   ....[123]....
        /*05f4*/ 	.word	0x0000e050


	//   ....[124]....
        /*05f8*/ 	.word	0x0000e0a0


	//   ....[125]....
        /*05fc*/ 	.word	0x0000e160


	//   ....[126]....
        /*0600*/ 	.word	0x0000e200


	//   ....[127]....
        /*0604*/ 	.word	0x0000e290


	//   ....[128]....
        /*0608*/ 	.word	0x0000e360


	//   ....[129]....
        /*060c*/ 	.word	0x0000e480


	//   ....[130]....
        /*0610*/ 	.word	0x0000e4f0


	//   ....[131]....
        /*0614*/ 	.word	0x0000e550


	//   ....[132]....
        /*0618*/ 	.word	0x0000e640


	//   ....[133]....
        /*061c*/ 	.word	0x0000e6e0


	//   ....[134]....
        /*0620*/ 	.word	0x0000e7e0


	//   ....[135]....
        /*0624*/ 	.word	0x0000e8e0


	//   ....[136]....
        /*0628*/ 	.word	0x0000e950


	//   ....[137]....
        /*062c*/ 	.word	0x0000e9b0


	//   ....[138]....
        /*0630*/ 	.word	0x0000ea80


	//   ....[139]....
        /*0634*/ 	.word	0x0000eba0


	//   ....[140]....
        /*0638*/ 	.word	0x0000ebf0


	//   ....[141]....
        /*063c*/ 	.word	0x0000ec80


	//   ....[142]....
        /*0640*/ 	.word	0x0000ed20


	//   ....[143]....
        /*0644*/ 	.word	0x0000eda0


	//   ....[144]....
        /*0648*/ 	.word	0x0000ee70


	//   ....[145]....
        /*064c*/ 	.word	0x0000ef80


	//   ....[146]....
        /*0650*/ 	.word	0x0000efd0


	//   ....[147]....
        /*0654*/ 	.word	0x0000f040


	//   ....[148]....
        /*0658*/ 	.word	0x0000f130


	//   ....[149]....
        /*065c*/ 	.word	0x0000f240


	//   ....[150]....
        /*0660*/ 	.word	0x0000f290


	//   ....[151]....
        /*0664*/ 	.word	0x0000f300


	//   ....[152]....
        /*0668*/ 	.word	0x0000f3f0


	//   ....[153]....
        /*066c*/ 	.word	0x0000f500


	//   ....[154]....
        /*0670*/ 	.word	0x0000f550


	//   ....[155]....
        /*0674*/ 	.word	0x0000f5c0


	//   ....[156]....
        /*0678*/ 	.word	0x0000f6a0


	//   ....[157]....
        /*067c*/ 	.word	0x0000f7e0


	//   ....[158]....
        /*0680*/ 	.word	0x0000f8b0


	//   ....[159]....
        /*0684*/ 	.word	0x0000f950


	//   ....[160]....
        /*0688*/ 	.word	0x0000fa90


	//   ....[161]....
        /*068c*/ 	.word	0x0000faf0


	//   ....[162]....
        /*0690*/ 	.word	0x0000fc10


	//   ....[163]....
        /*0694*/ 	.word	0x0000fc70


	//   ....[164]....
        /*0698*/ 	.word	0x0000fd90


	//   ....[165]....
        /*069c*/ 	.word	0x0000fdf0


	//   ....[166]....
        /*06a0*/ 	.word	0x0000ff00


	//   ....[167]....
        /*06a4*/ 	.word	0x0000ff60


	//   ....[168]....
        /*06a8*/ 	.word	0x00010040


	//   ....[169]....
        /*06ac*/ 	.word	0x00010120


	//   ....[170]....
        /*06b0*/ 	.word	0x000101c0


	//   ....[171]....
        /*06b4*/ 	.word	0x00010220


	//   ....[172]....
        /*06b8*/ 	.word	0x000102c0


	//   ....[173]....
        /*06bc*/ 	.word	0x00010320


	//   ....[174]....
        /*06c0*/ 	.word	0x000103c0


	//   ....[175]....
        /*06c4*/ 	.word	0x00010420


	//   ....[176]....
        /*06c8*/ 	.word	0x000104d0


	//   ....[177]....
        /*06cc*/ 	.word	0x00010530


	//   ....[178]....
        /*06d0*/ 	.word	0x000105e0


	//   ....[179]....
        /*06d4*/ 	.word	0x00010640


	//   ....[180]....
        /*06d8*/ 	.word	0x000106f0


	//   ....[181]....
        /*06dc*/ 	.word	0x000107d0


	//   ....[182]....
        /*06e0*/ 	.word	0x00010870


	//   ....[183]....
        /*06e4*/ 	.word	0x000108d0


	//   ....[184]....
        /*06e8*/ 	.word	0x000109a0


	//   ....[185]....
        /*06ec*/ 	.word	0x00010a00


	//   ....[186]....
        /*06f0*/ 	.word	0x00010ad0


	//   ....[187]....
        /*06f4*/ 	.word	0x00010b30


	//   ....[188]....
        /*06f8*/ 	.word	0x00010c00


	//   ....[189]....
        /*06fc*/ 	.word	0x00010c60


	//   ....[190]....
        /*0700*/ 	.word	0x00010d30


	//   ....[191]....
        /*0704*/ 	.word	0x00010d90


	//   ....[192]....
        /*0708*/ 	.word	0x00010e70


	//   ....[193]....
        /*070c*/ 	.word	0x00010f80


	//----- nvinfo : EIATTR_REG_RECONFIG
	.align		4
.L_1152:
        /*0710*/ 	.byte	0x01, 0x54
	.zero		2


	//----- nvinfo : EIATTR_SYSCALL_OFFSETS
	.align		4
        /*0714*/ 	.byte	0x04, 0x46
        /*0716*/ 	.short	(.L_1154 - .L_1153)


	//   ....[0]....
.L_1153:
        /*0718*/ 	.word	0x00001070


	//   ....[1]....
        /*071c*/ 	.word	0x00009900


	//   ....[2]....
        /*0720*/ 	.word	0x00009a40


	//   ....[3]....
        /*0724*/ 	.word	0x00009b30


	//   ....[4]....
        /*0728*/ 	.word	0x0000a5e0


	//   ....[5]....
        /*072c*/ 	.word	0x0000b0a0


	//----- nvinfo : EIATTR_MBARRIER_INSTR_OFFSETS
	.align		4
.L_1154:
        /*0730*/ 	.byte	0x04, 0x39
        /*0732*/ 	.short	(.L_1156 - .L_1155)


	//   ....[0]....
.L_1155:
        /*0734*/ 	.word	0x00000190
        /*0738*/ 	.word	0x000000ff
        /*073c*/ 	.word	0x00032400
        /*0740*/ 	.short	0x0100
        /*0742*/ 	.byte	0x08
	.zero		1


	//   ....[1]....
        /*0744*/ 	.word	0x000001a0
        /*0748*/ 	.word	0x000000ff
        /*074c*/ 	.word	0x00032410
        /*0750*/ 	.short	0x0100
        /*0752*/ 	.byte	0x08
	.zero		1


	//   ....[2]....
        /*0754*/ 	.word	0x000001b0
        /*0758*/ 	.word	0x000000ff
        /*075c*/ 	.word	0x00032420
        /*0760*/ 	.short	0x0100
        /*0762*/ 	.byte	0x08
	.zero		1


	//   ....[3]....
        /*0764*/ 	.word	0x000002a0
        /*0768*/ 	.word	0x000000ff
        /*076c*/ 	.word	0x00032430
        /*0770*/ 	.short	0x0100
        /*0772*/ 	.byte	0x08
	.zero		1


	//   ....[4]....
        /*0774*/ 	.word	0x000002b0
        /*0778*/ 	.word	0x000000ff
        /*077c*/ 	.word	0x00032440
        /*0780*/ 	.short	0x0100
        /*0782*/ 	.byte	0x08
	.zero		1


	//   ....[5]....
        /*0784*/ 	.word	0x000002c0
        /*0788*/ 	.word	0x000000ff
        /*078c*/ 	.word	0x00032438
        /*0790*/ 	.short	0x0100
        /*0792*/ 	.byte	0x08
	.zero		1


	//   ....[6]....
        /*0794*/ 	.word	0x000002d0
        /*0798*/ 	.word	0x000000ff
        /*079c*/ 	.word	0x00032448
        /*07a0*/ 	.short	0x0100
        /*07a2*/ 	.byte	0x08
	.zero		1


	//   ....[7]....
        /*07a4*/ 	.word	0x00000400
        /*07a8*/ 	.word	0x000000ff
        /*07ac*/ 	.word	0x00032450
        /*07b0*/ 	.short	0x0100
        /*07b2*/ 	.byte	0x08
	.zero		1


	//   ....[8]....
        /*07b4*/ 	.word	0x00000410
        /*07b8*/ 	.word	0x000000ff
        /*07bc*/ 	.word	0x00032460
        /*07c0*/ 	.short	0x0100
        /*07c2*/ 	.byte	0x08
	.zero		1


	//   ....[9]....
        /*07c4*/ 	.word	0x00000420
        /*07c8*/ 	.word	0x000000ff
        /*07cc*/ 	.word	0x00032458
        /*07d0*/ 	.short	0x0100
        /*07d2*/ 	.byte	0x08
	.zero		1


	//   ....[10]....
        /*07d4*/ 	.word	0x00000430
        /*07d8*/ 	.word	0x000000ff
        /*07dc*/ 	.word	0x00032468
        /*07e0*/ 	.short	0x0100
        /*07e2*/ 	.byte	0x08
	.zero		1


	//   ....[11]....
        /*07e4*/ 	.word	0x00000520
        /*07e8*/ 	.word	0x000000ff
        /*07ec*/ 	.word	0x00032470
        /*07f0*/ 	.short	0x0100
        /*07f2*/ 	.byte	0x06
	.zero		1


	//   ....[12]....
        /*07f4*/ 	.word	0x00000530
        /*07f8*/ 	.word	0x000000ff
        /*07fc*/ 	.word	0x00032480
        /*0800*/ 	.short	0x0100
        /*0802*/ 	.byte	0x06
	.zero		1


	//   ....[13]....
        /*0804*/ 	.word	0x00000540
        /*0808*/ 	.word	0x000000ff
        /*080c*/ 	.word	0x00032478
        /*0810*/ 	.short	0x0100
        /*0812*/ 	.byte	0x06
	.zero		1


	//   ....[14]....
        /*0814*/ 	.word	0x00000550
        /*0818*/ 	.word	0x000000ff
        /*081c*/ 	.word	0x00032488
        /*0820*/ 	.short	0x0100
        /*0822*/ 	.byte	0x06
	.zero		1


	//   ....[15]....
        /*0824*/ 	.word	0x00000680
        /*0828*/ 	.word	0x000000ff
        /*082c*/ 	.word	0x00032490
        /*0830*/ 	.short	0x0100
        /*0832*/ 	.byte	0x08
	.zero		1


	//   ....[16]....
        /*0834*/ 	.word	0x00000690
        /*0838*/ 	.word	0x000000ff
        /*083c*/ 	.word	0x000324a0
        /*0840*/ 	.short	0x0100
        /*0842*/ 	.byte	0x08
	.zero		1


	//   ....[17]....
        /*0844*/ 	.word	0x000006a0
        /*0848*/ 	.word	0x000000ff
        /*084c*/ 	.word	0x00032498
        /*0850*/ 	.short	0x0100
        /*0852*/ 	.byte	0x08
	.zero		1


	//   ....[18]....
        /*0854*/ 	.word	0x000006b0
        /*0858*/ 	.word	0x000000ff
        /*085c*/ 	.word	0x000324a8
        /*0860*/ 	.short	0x0100
        /*0862*/ 	.byte	0x08
	.zero		1


	//   ....[19]....
        /*0864*/ 	.word	0x000007f0
        /*0868*/ 	.word	0x000000ff
        /*086c*/ 	.word	0x000324b0
        /*0870*/ 	.short	0x0100
        /*0872*/ 	.byte	0x08
	.zero		1


	//   ....[20]....
        /*0874*/ 	.word	0x00000800
        /*0878*/ 	.word	0x000000ff
        /*087c*/ 	.word	0x000324c0
        /*0880*/ 	.short	0x0100
        /*0882*/ 	.byte	0x08
	.zero		1


	//   ....[21]....
        /*0884*/ 	.word	0x00000810
        /*0888*/ 	.word	0x000000ff
        /*088c*/ 	.word	0x000324b8
        /*0890*/ 	.short	0x0100
        /*0892*/ 	.byte	0x08
	.zero		1


	//   ....[22]....
        /*0894*/ 	.word	0x00000820
        /*0898*/ 	.word	0x000000ff
        /*089c*/ 	.word	0x000324c8
        /*08a0*/ 	.short	0x0100
        /*08a2*/ 	.byte	0x08
	.zero		1


	//   ....[23]....
        /*08a4*/ 	.word	0x000010c0
        /*08a8*/ 	.word	0x000000ff
        /*08ac*/ 	.word	0x00032400
        /*08b0*/ 	.short	0x010a
        /*08b2*/ 	.byte	0x33
	.zero		1


	//   ....[24]....
        /*08b4*/ 	.word	0x00001190
        /*08b8*/ 	.word	0x000000ff
        /*08bc*/ 	.word	0x00032430
        /*08c0*/ 	.short	0x010a
        /*08c2*/ 	.byte	0x1b
	.zero		1


	//   ....[25]....
        /*08c4*/ 	.word	0x000011d0
        /*08c8*/ 	.word	0x000000ff
        /*08cc*/ 	.word	0x00032430
        /*08d0*/ 	.short	0x010a
        /*08d2*/ 	.byte	0x1b
	.zero		1


	//   ....[26]....
        /*08d4*/ 	.word	0x00001430
        /*08d8*/ 	.word	0x000000ff
        /*08dc*/ 	.word	0x00032410
        /*08e0*/ 	.short	0x010a
        /*08e2*/ 	.byte	0x33
	.zero		1


	//   ....[27]....
        /*08e4*/ 	.word	0x00001470
        /*08e8*/ 	.word	0x000000ff
        /*08ec*/ 	.word	0x00032450
        /*08f0*/ 	.short	0x010a
        /*08f2*/ 	.byte	0x1b
	.zero		1


	//   ....[28]....
        /*08f4*/ 	.word	0x000014b0
        /*08f8*/ 	.word	0x000000ff
        /*08fc*/ 	.word	0x00032450
        /*0900*/ 	.short	0x010a
        /*0902*/ 	.byte	0x1b
	.zero		1


	//   ....[29]....
        /*0904*/ 	.word	0x000022a0
        /*0908*/ 	.word	0x000000ff
        /*090c*/ 	.word	0x00000000
        /*0910*/ 	.short	0x0101
        /*0912*/ 	.byte	0x06
	.zero		1


	//   ....[30]....
        /*0914*/ 	.word	0x00003830
        /*0918*/ 	.word	0x000000ff
        /*091c*/ 	.word	0x00000000
        /*0920*/ 	.short	0x0101
        /*0922*/ 	.byte	0x1b
	.zero		1


	//   ....[31]....
        /*0924*/ 	.word	0x000039a0
        /*0928*/ 	.word	0x000000ff
        /*092c*/ 	.word	0x00032430
        /*0930*/ 	.short	0x010a
        /*0932*/ 	.byte	0x1d
	.zero		1


	//   ....[32]....
        /*0934*/ 	.word	0x000039e0
        /*0938*/ 	.word	0x000000ff
        /*093c*/ 	.word	0x00032430
        /*0940*/ 	.short	0x010a
        /*0942*/ 	.byte	0x1d
	.zero		1


	//   ....[33]....
        /*0944*/ 	.word	0x00003b60
        /*0948*/ 	.word	0x000000ff
        /*094c*/ 	.word	0x00032450
        /*0950*/ 	.short	0x010a
        /*0952*/ 	.byte	0x1d
	.zero		1


	//   ....[34]....
        /*0954*/ 	.word	0x00003ba0
        /*0958*/ 	.word	0x000000ff
        /*095c*/ 	.word	0x00032450
        /*0960*/ 	.short	0x010a
        /*0962*/ 	.byte	0x1d
	.zero		1


	//   ....[35]....
        /*0964*/ 	.word	0x000047d0
        /*0968*/ 	.word	0x000000ff
        /*096c*/ 	.word	0x00000000
        /*0970*/ 	.short	0x0101
        /*0972*/ 	.byte	0x06
	.zero		1


	//   ....[36]....
        /*0974*/ 	.word	0x000062b0
        /*0978*/ 	.word	0x000000ff
        /*097c*/ 	.word	0x00000000
        /*0980*/ 	.short	0x0101
        /*0982*/ 	.byte	0x1d
	.zero		1


	//   ....[37]....
        /*0984*/ 	.word	0x000084f0
        /*0988*/ 	.word	0x000000cc
        /*098c*/ 	.word	0x00000000
        /*0990*/ 	.short	0x0101
        /*0992*/ 	.byte	0x3f
	.zero		1


	//   ....[38]....
        /*0994*/ 	.word	0x00009e50
        /*0998*/ 	.word	0x00000011
        /*099c*/ 	.word	0x00032440
        /*09a0*/ 	.short	0x010a
        /*09a2*/ 	.byte	0x3f
	.zero		1


	//   ....[39]....
        /*09a4*/ 	.word	0x0000a3b0
        /*09a8*/ 	.word	0x00000011
        /*09ac*/ 	.word	0x00032430
        /*09b0*/ 	.short	0x0107
        /*09b2*/ 	.byte	0x3f
	.zero		1


	//   ....[40]....
        /*09b4*/ 	.word	0x0000a470
        /*09b8*/ 	.word	0x00000011
        /*09bc*/ 	.word	0x00032430
        /*09c0*/ 	.short	0x0101
        /*09c2*/ 	.byte	0x3f
	.zero		1


	//   ....[41]....
        /*09c4*/ 	.word	0x0000af20
        /*09c8*/ 	.word	0x000000ff
        /*09cc*/ 	.word	0x00032400
        /*09d0*/ 	.short	0x0107
        /*09d2*/ 	.byte	0x25
	.zero		1


	//   ....[42]....
        /*09d4*/ 	.word	0x0000af70
        /*09d8*/ 	.word	0x000000ff
        /*09dc*/ 	.word	0x00032400
        /*09e0*/ 	.short	0x0101
        /*09e2*/ 	.byte	0x25
	.zero		1


	//   ....[43]....
        /*09e4*/ 	.word	0x0000b970
        /*09e8*/ 	.word	0x000000ff
        /*09ec*/ 	.word	0x00032410
        /*09f0*/ 	.short	0x0107
        /*09f2*/ 	.byte	0x25
	.zero		1


	//   ....[44]....
        /*09f4*/ 	.word	0x0000b9d0
        /*09f8*/ 	.word	0x000000ff
        /*09fc*/ 	.word	0x00032410
        /*0a00*/ 	.short	0x0101
        /*0a02*/ 	.byte	0x25
	.zero		1


	//   ....[45]....
        /*0a04*/ 	.word	0x0000b9f0
        /*0a08*/ 	.word	0x000000ff
        /*0a0c*/ 	.word	0x00032420
        /*0a10*/ 	.short	0x010a
        /*0a12*/ 	.byte	0x25
	.zero		1


	//   ....[46]....
        /*0a14*/ 	.word	0x0000ba80
        /*0a18*/ 	.word	0x00000011
        /*0a1c*/ 	.word	0x00032460
        /*0a20*/ 	.short	0x010a
        /*0a22*/ 	.byte	0x3f
	.zero		1


	//   ....[47]....
        /*0a24*/ 	.word	0x0000c370
        /*0a28*/ 	.word	0x00000011
        /*0a2c*/ 	.word	0x00032450
        /*0a30*/ 	.short	0x0107
        /*0a32*/ 	.byte	0x3f
	.zero		1


	//   ....[48]....
        /*0a34*/ 	.word	0x0000c450
        /*0a38*/ 	.word	0x00000011
        /*0a3c*/ 	.word	0x00032450
        /*0a40*/ 	.short	0x0101
        /*0a42*/ 	.byte	0x3f
	.zero		1


	//   ....[49]....
        /*0a44*/ 	.word	0x0000c6f0
        /*0a48*/ 	.word	0x00000011
        /*0a4c*/ 	.word	0x00032440
        /*0a50*/ 	.short	0x010a
        /*0a52*/ 	.byte	0x3f
	.zero		1


	//   ....[50]....
        /*0a54*/ 	.word	0x0000cac0
        /*0a58*/ 	.word	0x00000011
        /*0a5c*/ 	.word	0x00032430
        /*0a60*/ 	.short	0x0107
        /*0a62*/ 	.byte	0x3f
	.zero		1


	//   ....[51]....
        /*0a64*/ 	.word	0x0000cb80
        /*0a68*/ 	.word	0x00000011
        /*0a6c*/ 	.word	0x00032430
        /*0a70*/ 	.short	0x0101
        /*0a72*/ 	.byte	0x3f
	.zero		1


	//   ....[52]....
        /*0a74*/ 	.word	0x0000cbb0
        /*0a78*/ 	.word	0x00000011
        /*0a7c*/ 	.word	0x00032460
        /*0a80*/ 	.short	0x010a
        /*0a82*/ 	.byte	0x3f
	.zero		1


	//   ....[53]....
        /*0a84*/ 	.word	0x0000d0d0
        /*0a88*/ 	.word	0x00000011
        /*0a8c*/ 	.word	0x00032450
        /*0a90*/ 	.short	0x0107
        /*0a92*/ 	.byte	0x3f
	.zero		1


	//   ....[54]....
        /*0a94*/ 	.word	0x0000d1a0
        /*0a98*/ 	.word	0x00000011
        /*0a9c*/ 	.word	0x00032450
        /*0aa0*/ 	.short	0x0101
        /*0aa2*/ 	.byte	0x3f
	.zero		1


	//   ....[55]....
        /*0aa4*/ 	.word	0x0000d310
        /*0aa8*/ 	.word	0x00000007
        /*0aac*/ 	.word	0x00032420
        /*0ab0*/ 	.short	0x010a
        /*0ab2*/ 	.byte	0x3f
	.zero		1


	//   ....[56]....
        /*0ab4*/ 	.word	0x0000d490
        /*0ab8*/ 	.word	0x00000005
        /*0abc*/ 	.word	0x00032440
        /*0ac0*/ 	.short	0x010a
        /*0ac2*/ 	.byte	0x3f
	.zero		1


	//   ....[57]....
        /*0ac4*/ 	.word	0x0000d530
        /*0ac8*/ 	.word	0x00000003
        /*0acc*/ 	.word	0x00032440
        /*0ad0*/ 	.short	0x010a
        /*0ad2*/ 	.byte	0x3f
	.zero		1


	//   ....[58]....
        /*0ad4*/ 	.word	0x0000d570
        /*0ad8*/ 	.word	0x00000005
        /*0adc*/ 	.word	0x00032460
        /*0ae0*/ 	.short	0x010a
        /*0ae2*/ 	.byte	0x3f
	.zero		1


	//   ....[59]....
        /*0ae4*/ 	.word	0x0000d5b0
        /*0ae8*/ 	.word	0x00000003
        /*0aec*/ 	.word	0x00032460
        /*0af0*/ 	.short	0x010a
        /*0af2*/ 	.byte	0x3f
	.zero		1


	//   ....[60]....
        /*0af4*/ 	.word	0x0000d620
        /*0af8*/ 	.word	0x00000003
        /*0afc*/ 	.word	0x00032400
        /*0b00*/ 	.short	0x010a
        /*0b02*/ 	.byte	0x3f
	.zero		1


	//   ....[61]....
        /*0b04*/ 	.word	0x0000d680
        /*0b08*/ 	.word	0x00000004
        /*0b0c*/ 	.word	0x00032430
        /*0b10*/ 	.short	0x010a
        /*0b12*/ 	.byte	0x3f
	.zero		1


	//   ....[62]....
        /*0b14*/ 	.word	0x0000d6e0
        /*0b18*/ 	.word	0x00000005
        /*0b1c*/ 	.word	0x00032410
        /*0b20*/ 	.short	0x010a
        /*0b22*/ 	.byte	0x3f
	.zero		1


	//   ....[63]....
        /*0b24*/ 	.word	0x0000d740
        /*0b28*/ 	.word	0x00000000
        /*0b2c*/ 	.word	0x00032450
        /*0b30*/ 	.short	0x010a
        /*0b32*/ 	.byte	0x3f
	.zero		1


	//   ....[64]....
        /*0b34*/ 	.word	0x0000d7a0
        /*0b38*/ 	.word	0x00000005
        /*0b3c*/ 	.word	0x00032430
        /*0b40*/ 	.short	0x010a
        /*0b42*/ 	.byte	0x3f
	.zero		1


	//   ....[65]....
        /*0b44*/ 	.word	0x0000d800
        /*0b48*/ 	.word	0x00000005
        /*0b4c*/ 	.word	0x00032450
        /*0b50*/ 	.short	0x010a
        /*0b52*/ 	.byte	0x3f
	.zero		1


	//   ....[66]....
        /*0b54*/ 	.word	0x0000d920
        /*0b58*/ 	.word	0x00000011
        /*0b5c*/ 	.word	0x00032440
        /*0b60*/ 	.short	0x010a
        /*0b62*/ 	.byte	0x3f
	.zero		1


	//   ....[67]....
        /*0b64*/ 	.word	0x0000f6e0
        /*0b68*/ 	.word	0x00000003
        /*0b6c*/ 	.word	0x00032420
        /*0b70*/ 	.short	0x010a
        /*0b72*/ 	.byte	0x3f
	.zero		1


	//   ....[68]....
        /*0b74*/ 	.word	0x0000f730
        /*0b78*/ 	.word	0x00000011
        /*0b7c*/ 	.word	0x00032460
        /*0b80*/ 	.short	0x010a
        /*0b82*/ 	.byte	0x3f
	.zero		1


	//   ....[69]....
        /*0b84*/ 	.word	0x00010070
        /*0b88*/ 	.word	0x00000011
        /*0b8c*/ 	.word	0x00032440
        /*0b90*/ 	.short	0x010a
        /*0b92*/ 	.byte	0x3f
	.zero		1


	//   ....[70]....
        /*0b94*/ 	.word	0x00010720
        /*0b98*/ 	.word	0x00000011
        /*0b9c*/ 	.word	0x00032460
        /*0ba0*/ 	.short	0x010a
        /*0ba2*/ 	.byte	0x3f
	.zero		1


	//   ....[71]....
        /*0ba4*/ 	.word	0x00010ea0
        /*0ba8*/ 	.word	0x00000007
        /*0bac*/ 	.word	0x00032420
        /*0bb0*/ 	.short	0x010a
        /*0bb2*/ 	.byte	0x3f
	.zero		1


	//   ....[72]....
        /*0bb4*/ 	.word	0x00011040
        /*0bb8*/ 	.word	0x00000005
        /*0bbc*/ 	.word	0x00032440
        /*0bc0*/ 	.short	0x010a
        /*0bc2*/ 	.byte	0x3f
	.zero		1


	//   ....[73]....
        /*0bc4*/ 	.word	0x00011090
        /*0bc8*/ 	.word	0x00000003
        /*0bcc*/ 	.word	0x00032440
        /*0bd0*/ 	.short	0x010a
        /*0bd2*/ 	.byte	0x3f
	.zero		1


	//   ....[74]....
        /*0bd4*/ 	.word	0x000110e0
        /*0bd8*/ 	.word	0x00000005
        /*0bdc*/ 	.word	0x00032460
        /*0be0*/ 	.short	0x010a
        /*0be2*/ 	.byte	0x3f
	.zero		1


	//----- nvinfo : EIATTR_NUM_MBARRIERS
	.align		4
.L_1156:
        /*0be4*/ 	.byte	0x03, 0x38
        /*0be6*/ 	.short	0x0017


	//----- nvinfo : EIATTR_EXIT_INSTR_OFFSETS
	.align		4
        /*0be8*/ 	.byte	0x04, 0x1c
        /*0bea*/ 	.short	(.L_1158 - .L_1157)


	//   ....[0]....
.L_1157:
        /*0bec*/ 	.word	0x00000970


	//   ....[1]....
        /*0bf0*/ 	.word	0x00008aa0


	//   ....[2]....
        /*0bf4*/ 	.word	0x0000d600


	//----- nvinfo : EIATTR_MAX_THREADS
	.align		4
.L_1158:
        /*0bf8*/ 	.byte	0x04, 0x05
        /*0bfa*/ 	.short	(.L_1160 - .L_1159)
.L_1159:
        /*0bfc*/ 	.word	0x00000180
        /*0c00*/ 	.word	0x00000001
        /*0c04*/ 	.word	0x00000001


	//----- nvinfo : EIATTR_CRS_STACK_SIZE
	.align		4
.L_1160:
        /*0c08*/ 	.byte	0x04, 0x1e
        /*0c0a*/ 	.short	(.L_1162 - .L_1161)
.L_1161:
        /*0c0c*/ 	.word	0x00000000


	//----- nvinfo : EIATTR_CBANK_PARAM_SIZE
	.align		4
.L_1162:
        /*0c10*/ 	.byte	0x03, 0x19
        /*0c12*/ 	.short	0x0b70


	//----- nvinfo : EIATTR_PARAM_CBANK
	.align		4
        /*0c14*/ 	.byte	0x04, 0x0a
        /*0c16*/ 	.short	(.L_1164 - .L_1163)
	.align		4
.L_1163:
        /*0c18*/ 	.word	index@(.nv.constant0._ZN7cutlass13device_kernelIN5flash11enable_sm90INS1_16FlashAttnFwdSm90INS1_25CollectiveMainloopFwdSm90ILi2EN4cute5tupleIJNS5_1CILi1EEES8_S8_EEENS6_IJNS7_ILi128EEENS7_ILi96EEENS7_ILi64EEEEEELi256ENS_10bfloat16_tEfNS_4arch4Sm90ELb0ELb0ELb1ELb0ELb1ELb0ELb1ELb1ELb0ELb1ELb0ELb0EEENS1_21CollectiveEpilogueFwdINS6_IJSA_NS7_ILi256EEESB_EEES9_SE_SG_Li256ELb0ELb1ELb0ELb0EEENS1_29StaticPersistentTileSchedulerILb0EEEEEEEEEvNT_6ParamsE)
        /*0c1c*/ 	.short	0x0210
        /*0c1e*/ 	.short	0x0b70


	//----- nvinfo : EIATTR_SW_WAR
	.align		4
.L_1164:
        /*0c20*/ 	.byte	0x04, 0x36
        /*0c22*/ 	.short	(.L_1166 - .L_1165)
.L_1165:
        /*0c24*/ 	.word	0x00000008
.L_1166:


//--------------------- .nv.info._ZN7cutlass13device_kernelIN5flash11enable_sm90INS1_16FlashAttnFwdSm90INS1_25CollectiveMainloopFwdSm90ILi2EN4cute5tupleIJNS5_1CILi1EEES8_S8_EEENS6_IJNS7_ILi128EEENS7_ILi96EEENS7_ILi64EEEEEELi256ENS_10bfloat16_tEfNS_4arch4Sm90ELb0ELb0ELb1ELb1ELb1ELb0ELb0ELb1ELb0ELb1ELb0ELb0EEENS1_21CollectiveEpilogueFwdINS6_IJSA_NS7_ILi256EEESB_EEES9_SE_SG_Li256ELb1ELb1ELb0ELb0EEENS1_36VarlenDynamicPersistentTileSchedulerILi128ELi96ELi256ELi128ELb0ELb1ELb1ELb0ELb1ELb1EEEEEEEEEvNT_6ParamsE --------------------------
	.section	.nv.info._ZN7cutlass13device_kernelIN5flash11enable_sm90INS1_16FlashAttnFwdSm90INS1_25CollectiveMainloopFwdSm90ILi2EN4cute5tupleIJNS5_1CILi1EEES8_S8_EEENS6_IJNS7_ILi128EEENS7_ILi96EEENS7_ILi64EEEEEELi256ENS_10bfloat16_tEfNS_4arch4Sm90ELb0ELb0ELb1ELb1ELb1ELb0ELb0ELb1ELb0ELb1ELb0ELb0EEENS1_21CollectiveEpilogueFwdINS6_IJSA_NS7_ILi256EEESB_EEES9_SE_SG_Li256ELb1ELb1ELb0ELb0EEENS1_36VarlenDynamicPersistentTileSchedulerILi128ELi96ELi256ELi128ELb0ELb1ELb1ELb0ELb1ELb1EEEEEEEEEvNT_6ParamsE,"",@"SHT_CUDA_INFO"
	.sectionflags	@""
	.align	4


	//----- nvinfo : EIATTR_CUDA_API_VERSION
	.align		4
        /*0000*/ 	.byte	0x04, 0x37
        /*0002*/ 	.short	(.L_1168 - .L_1167)
.L_1167:
        /*0004*/ 	.word	0x00000082


	//----- nvinfo : EIATTR_KPARAM_INFO
	.align		4
.L_1168:
        /*0008*/ 	.byte	0x04, 0x17
        /*000a*/ 	.short	(.L_1170 - .L_1169)
.L_1169:
        /*000c*/ 	.word	0x00000000
        /*0010*/ 	.short	0x0000
        /*0012*/ 	.short	0x0070
        /*0014*/ 	.byte	0x00, 0xf0, 0x01, 0x2a


	//----- nvinfo : EIATTR_SPARSE_MMA_MASK
	.align		4
.L_1170:
        /*0018*/ 	.byte	0x03, 0x50
        /*001a*/ 	.short	0x0000


	//----- nvinfo : EIATTR_MAXREG_COUNT
	.align		4
        /*001c*/ 	.byte	0x03, 0x1b
        /*001e*/ 	.short	0x00a8


	//----- nvinfo : EIATTR_NUM_BARRIERS
	.align		4
        /*0020*/ 	.byte	0x02, 0x4c
        /*0022*/ 	.byte	0x10
	.zero		1


	//----- nvinfo : EIATTR_EXTERNS
	.align		4
        /*0024*/ 	.byte	0x04, 0x0f
        /*0026*/ 	.short	(.L_1172 - .L_1171)


	//   ....[0]....
	.align		4
.L_1171:
        /*0028*/ 	.word	index@(__assertfail)


	//----- nvinfo : EIATTR_ANNOTATIONS
	.align		4
.L_1172:
        /*002c*/ 	.byte	0x04, 0x55
        /*002e*/ 	.short	(.L_1174 - .L_1173)


	//   ....[0]....
.L_1173:
        /* <DEDUP_REMOVED lines=15> */


	//----- nvinfo : EIATTR_MERCURY_ISA_VERSION
	.align		4
.L_1174:
        /*0108*/ 	.byte	0x03, 0x5f
        /*010a*/ 	.short	0x0101


	//----- nvinfo : EIATTR_UNUSED_LOAD_BYTE_OFFSET
	.align		4
        /*010c*/ 	.byte	0x04, 0x44
        /*010e*/ 	.short	(.L_1176 - .L_1175)


	//   ....[0]....
.L_1175:
        /*0110*/ 	.word	0x00000970
        /*0114*/ 	.word	0x0000fff0


	//   ....[1]....
        /*0118*/ 	.word	0x00006650
        /*011c*/ 	.word	0x0000fff0


	//----- nvinfo : EIATTR_INT_WARP_WIDE_INSTR_OFFSETS
	.align		4
.L_1176:
        /*0120*/ 	.byte	0x04, 0x31
        /*0122*/ 	.short	(.L_1178 - .L_1177)


	//   ....[0]....
.L_1177:
        /*0124*/ 	.word	0x000000c0


	//   ....[1]....
        /*0128*/ 	.word	0x000000d0


	//   ....[2]....
        /*012c*/ 	.word	0x00000170


	//   ....[3]....
        /*0130*/ 	.word	0x0000a410


	//   ....[4]....
        /*0134*/ 	.word	0x0000a4a0


	//   ....[5]....
        /*0138*/ 	.word	0x0000d7f0


	//   ....[6]....
        /*013c*/ 	.word	0x0000d880


	//----- nvinfo : EIATTR_COOP_GROUP_MASK_REGIDS
	.align		4
.L_1178:
        /*0140*/ 	.byte	0x04, 0x29
        /*0142*/ 	.short	(.L_1180 - .L_1179)


	//   ....[0]....
.L_1179:
        /*0144*/ 	.word	0xffffffff


	//   ....[1]....
        /*0148*/ 	.word	0xffffffff


	//   ....[2]....
        /*014c*/ 	.word	0xffffffff


	//   ....[3]....
        /*0150*/ 	.word	0xffffffff


	//   ....[4]....
        /*0154*/ 	.word	0xffffffff


	//   ....[5]....
        /*0158*/ 	.word	0xffffffff


	//   ....[6]....
        /*015c*/ 	.word	0xffffffff


	//   ....[7]....
        /*0160*/ 	.word	0xffffffff


	//   ....[8]....
        /*0164*/ 	.word	0xffffffff


	//   ....[9]....
        /*0168*/ 	.word	0xffffffff


	//   ....[10]....
        /*016c*/ 	.word	0xffffffff


	//   ....[11]....
        /*0170*/ 	.word	0xffffffff


	//   ....[12]....
        /*0174*/ 	.word	0xffffffff


	//   ....[13]....
        /*0178*/ 	.word	0xffffffff


	//   ....[14]....
        /*017c*/ 	.word	0xffffffff


	//   ....[15]....
        /*0180*/ 	.word	0xffffffff


	//   ....[16]....
        /*0184*/ 	.word	0xffffffff


	//   ....[17]....
        /*0188*/ 	.word	0xffffffff


	//   ....[18]....
        /*018c*/ 	.word	0xffffffff


	//   ....[19]....
        /*0190*/ 	.word	0xffffffff


	//   ....[20]....
        /*0194*/ 	.word	0xffffffff


	//   ....[21]....
        /*0198*/ 	.word	0xffffffff


	//   ....[22]....
        /*019c*/ 	.word	0xffffffff


	//   ....[23]....
        /*01a0*/ 	.word	0xffffffff


	//   ....[24]....
        /*01a4*/ 	.word	0xffffffff


	//   ....[25]....
        /*01a8*/ 	.word	0xffffffff


	//   ....[26]....
        /*01ac*/ 	.word	0xffffffff


	//   ....[27]....
        /*01b0*/ 	.word	0xffffffff


	//   ....[28]....
        /*01b4*/ 	.word	0xffffffff


	//   ....[29]....
        /*01b8*/ 	.word	0xffffffff


	//   ....[30]....
        /*01bc*/ 	.word	0xffffffff


	//   ....[31]....
        /*01c0*/ 	.word	0xffffffff


	//   ....[32]....
        /*01c4*/ 	.word	0xffffffff


	//   ....[33]....
        /*01c8*/ 	.word	0xffffffff


	//   ....[34]....
        /*01cc*/ 	.word	0xffffffff


	//   ....[35]....
        /*01d0*/ 	.word	0xffffffff


	//   ....[36]....
        /*01d4*/ 	.word	0xffffffff


	//   ....[37]....
        /*01d8*/ 	.word	0xffffffff


	//   ....[38]....
        /*01dc*/ 	.word	0xffffffff


	//   ....[39]....
        /*01e0*/ 	.word	0xffffffff


	//   ....[40]....
        /*01e4*/ 	.word	0xffffffff


	//   ....[41]....
        /*01e8*/ 	.word	0xffffffff


	//   ....[42]....
        /*01ec*/ 	.word	0xffffffff


	//   ....[43]....
        /*01f0*/ 	.word	0xffffffff


	//   ....[44]....
        /*01f4*/ 	.word	0xffffffff


	//   ....[45]....
        /*01f8*/ 	.word	0xffffffff


	//   ....[46]....
        /*01fc*/ 	.word	0xffffffff


	//   ....[47]....
        /*0200*/ 	.word	0xffffffff


	//   ....[48]....
        /*0204*/ 	.word	0xffffffff


	//   ....[49]....
        /*0208*/ 	.word	0xffffffff


	//   ....[50]....
        /*020c*/ 	.word	0xffffffff


	//   ....[51]....
        /*0210*/ 	.word	0xffffffff


	//   ....[52]....
        /*0214*/ 	.word	0xffffffff


	//   ....[53]....
        /*0218*/ 	.word	0xffffffff


	//   ....[54]....
        /*021c*/ 	.word	0xffffffff


	//   ....[55]....
        /*0220*/ 	.word	0xffffffff


	//   ....[56]....
        /*0224*/ 	.word	0xffffffff


	//   ....[57]....
        /*0228*/ 	.word	0xffffffff


	//   ....[58]....
        /*022c*/ 	.word	0xffffffff


	//   ....[59]....
        /*0230*/ 	.word	0xffffffff


	//   ....[60]....
        /*0234*/ 	.word	0xffffffff


	//   ....[61]....
        /*0238*/ 	.word	0xffffffff


	//   ....[62]....
        /*023c*/ 	.word	0xffffffff


	//   ....[63]....
        /*0240*/ 	.word	0xffffffff


	//   ....[64]....
        /*0244*/ 	.word	0xffffffff


	//   ....[65]....
        /*0248*/ 	.word	0xffffffff


	//   ....[66]....
        /*024c*/ 	.word	0xffffffff


	//   ....[67]....
        /*0250*/ 	.word	0xffffffff


	//   ....[68]....
        /*0254*/ 	.word	0xffffffff


	//   ....[69]....
        /*0258*/ 	.word	0xffffffff


	//   ....[70]....
        /*025c*/ 	.word	0xffffffff


	//   ....[71]....
        /*0260*/ 	.word	0xffffffff


	//   ....[72]....
        /*0264*/ 	.word	0xffffffff


	//   ....[73]....
        /*0268*/ 	.word	0xffffffff


	//   ....[74]....
        /*026c*/ 	.word	0xffffffff


	//   ....[75]....
        /*0270*/ 	.word	0xffffffff


	//   ....[76]....
        /*0274*/ 	.word	0xffffffff


	//   ....[77]....
        /*0278*/ 	.word	0xffffffff


	//   ....[78]....
        /*027c*/ 	.word	0xffffffff


	//   ....[79]....
        /*0280*/ 	.word	0xffffffff


	//   ....[80]....
        /*0284*/ 	.word	0xffffffff


	//   ....[81]....
        /*0288*/ 	.word	0xffffffff


	//   ....[82]....
        /*028c*/ 	.word	0xffffffff


	//   ....[83]....
        /*0290*/ 	.word	0xffffffff


	//   ....[84]....
        /*0294*/ 	.word	0xffffffff


	//   ....[85]....
        /*0298*/ 	.word	0xffffffff


	//   ....[86]....
        /*029c*/ 	.word	0xffffffff


	//   ....[87]....
        /*02a0*/ 	.word	0xffffffff


	//   ....[88]....
        /*02a4*/ 	.word	0xffffffff


	//   ....[89]....
        /*02a8*/ 	.word	0xffffffff


	//   ....[90]....
        /*02ac*/ 	.word	0xffffffff


	//   ....[91]....
        /*02b0*/ 	.word	0xffffffff


	//   ....[92]....
        /*02b4*/ 	.word	0xffffffff


	//   ....[93]....
        /*02b8*/ 	.word	0xffffffff


	//   ....[94]....
        /*02bc*/ 	.word	0xffffffff


	//   ....[95]....
        /*02c0*/ 	.word	0xffffffff


	//   ....[96]....
        /*02c4*/ 	.word	0xffffffff


	//   ....[97]....
        /*02c8*/ 	.word	0xffffffff


	//   ....[98]....
        /*02cc*/ 	.word	0xffffffff


	//   ....[99]....
        /*02d0*/ 	.word	0xffffffff


	//   ....[100]....
        /*02d4*/ 	.word	0xffffffff


	//   ....[101]....
        /*02d8*/ 	.word	0xffffffff


	//   ....[102]....
        /*02dc*/ 	.word	0xffffffff


	//   ....[103]....
        /*02e0*/ 	.word	0xffffffff


	//   ....[104]....
        /*02e4*/ 	.word	0xffffffff


	//   ....[105]....
        /*02e8*/ 	.word	0xffffffff


	//   ....[106]....
        /*02ec*/ 	.word	0xffffffff


	//   ....[107]....
        /*02f0*/ 	.word	0xffffffff


	//   ....[108]....
        /*02f4*/ 	.word	0xffffffff


	//   ....[109]....
        /*02f8*/ 	.word	0xffffffff


	//   ....[110]....
        /*02fc*/ 	.word	0xffffffff


	//   ....[111]....
        /*0300*/ 	.word	0xffffffff


	//   ....[112]....
        /*0304*/ 	.word	0xffffffff


	//   ....[113]....
        /*0308*/ 	.word	0xffffffff


	//   ....[114]....
        /*030c*/ 	.word	0xffffffff


	//   ....[115]....
        /*0310*/ 	.word	0xffffffff


	//   ....[116]....
        /*0314*/ 	.word	0xffffffff


	//   ....[117]....
        /*0318*/ 	.word	0xffffffff


	//   ....[118]....
        /*031c*/ 	.word	0xffffffff


	//   ....[119]....
        /*0320*/ 	.word	0xffffffff


	//   ....[120]....
        /*0324*/ 	.word	0xffffffff


	//   ....[121]....
        /*0328*/ 	.word	0xffffffff


	//   ....[122]....
        /*032c*/ 	.word	0xffffffff


	//   ....[123]....
        /*0330*/ 	.word	0xffffffff


	//   ....[124]....
        /*0334*/ 	.word	0xffffffff


	//   ....[125]....
        /*0338*/ 	.word	0xffffffff


	//   ....[126]....
        /*033c*/ 	.word	0xffffffff


	//   ....[127]....
        /*0340*/ 	.word	0xffffffff


	//   ....[128]....
        /*0344*/ 	.word	0xffffffff


	//   ....[129]....
        /*0348*/ 	.word	0xffffffff


	//   ....[130]....
        /*034c*/ 	.word	0xffffffff


	//   ....[131]....
        /*0350*/ 	.word	0xffffffff


	//   ....[132]....
        /*0354*/ 	.word	0xffffffff


	//   ....[133]....
        /*0358*/ 	.word	0xffffffff


	//   ....[134]....
        /*035c*/ 	.word	0xffffffff


	//   ....[135]....
        /*0360*/ 	.word	0xffffffff


	//   ....[136]....
        /*0364*/ 	.word	0xffffffff


	//   ....[137]....
        /*0368*/ 	.word	0x0500000f


	//   ....[138]....
        /*036c*/ 	.word	0x0500000f


	//   ....[139]....
        /*0370*/ 	.word	0x0500000f


	//   ....[140]....
        /*0374*/ 	.word	0x0500000f


	//   ....[141]....
        /*0378*/ 	.word	0x0500000f


	//   ....[142]....
        /*037c*/ 	.word	0x0500000f


	//   ....[143]....
        /*0380*/ 	.word	0x0500000f


	//   ....[144]....
        /*0384*/ 	.word	0x0500000f


	//   ....[145]....
        /*0388*/ 	.word	0x0500000f


	//   ....[146]....
        /*038c*/ 	.word	0x0500000f


	//   ....[147]....
        /*0390*/ 	.word	0x0500000f


	//   ....[148]....
        /*0394*/ 	.word	0x0500000f


	//   ....[149]....
        /*0398*/ 	.word	0x0500000f


	//   ....[150]....
        /*039c*/ 	.word	0x0500000f


	//   ....[151]....
        /*03a0*/ 	.word	0x0500000f


	//   ....[152]....
        /*03a4*/ 	.word	0x0500000f


	//   ....[153]....
        /*03a8*/ 	.word	0x0500000f


	//   ....[154]....
        /*03ac*/ 	.word	0x0500000f


	//   ....[155]....
        /*03b0*/ 	.word	0x0500000f


	//   ....[156]....
        /*03b4*/ 	.word	0x0500000f


	//   ....[157]....
        /*03b8*/ 	.word	0x0500000f


	//   ....[158]....
        /*03bc*/ 	.word	0x0500000f


	//   ....[159]....
        /*03c0*/ 	.word	0x0500000f


	//   ....[160]....
        /*03c4*/ 	.word	0x0500000f


	//   ....[161]....
        /*03c8*/ 	.word	0x0500000f


	//   ....[162]....
        /*03cc*/ 	.word	0x0500000f


	//   ....[163]....
        /*03d0*/ 	.word	0x0500000f


	//   ....[164]....
        /*03d4*/ 	.word	0x0500000f


	//   ....[165]....
        /*03d8*/ 	.word	0x0500000f


	//   ....[166]....
        /*03dc*/ 	.word	0x0500000f


	//   ....[167]....
        /*03e0*/ 	.word	0x0500000f


	//   ....[168]....
        /*03e4*/ 	.word	0x0500000f


	//   ....[169]....
        /*03e8*/ 	.word	0x0500000f


	//   ....[170]....
        /*03ec*/ 	.word	0x0500000f


	//   ....[171]....
        /*03f0*/ 	.word	0x0500000f


	//   ....[172]....
        /*03f4*/ 	.word	0x0500000f


	//   ....[173]....
        /*03f8*/ 	.word	0x0500000f


	//   ....[174]....
        /*03fc*/ 	.word	0x0500000f


	//   ....[175]....
        /*0400*/ 	.word	0x0500000f


	//   ....[176]....
        /*0404*/ 	.word	0x0500000f


	//   ....[177]....
        /*0408*/ 	.word	0x0500000f


	//   ....[178]....
        /*040c*/ 	.word	0x0500000f


	//   ....[179]....
        /*0410*/ 	.word	0x0500000f


	//   ....[180]....
        /*0414*/ 	.word	0x0500000f


	//   ....[181]....
        /*0418*/ 	.word	0x0500000f


	//   ....[182]....
        /*041c*/ 	.word	0x0500000f


	//   ....[183]....
        /*0420*/ 	.word	0x0500000f


	//   ....[184]....
        /*0424*/ 	.word	0x0500000f


	//   ....[185]....
        /*0428*/ 	.word	0x0500000f


	//   ....[186]....
        /*042c*/ 	.word	0x0500000f


	//   ....[187]....
        /*0430*/ 	.word	0x0500000f


	//   ....[188]....
        /*0434*/ 	.word	0x0500000f


	//   ....[189]....
        /*0438*/ 	.word	0x0500000f


	//   ....[190]....
        /*043c*/ 	.word	0x0500000f


	//   ....[191]....
        /*0440*/ 	.word	0x0500000f


	//   ....[192]....
        /*0444*/ 	.word	0x0500000f


	//   ....[193]....
        /*0448*/ 	.word	0x0500000f


	//   ....[194]....
        /*044c*/ 	.word	0x0500000f


	//   ....[195]....
        /*0450*/ 	.word	0x0500000f


	//   ....[196]....
        /*0454*/ 	.word	0x0500000f


	//   ....[197]....
        /*0458*/ 	.word	0x0500000f


	//   ....[198]....
        /*045c*/ 	.word	0x0500000f


	//   ....[199]....
        /*0460*/ 	.word	0x0500000f


	//   ....[200]....
        /*0464*/ 	.word	0x0500000f


	//   ....[201]....
        /*0468*/ 	.word	0x0500000f


	//   ....[202]....
        /*046c*/ 	.word	0x0500000f


	//   ....[203]....
        /*0470*/ 	.word	0x0500000f


	//   ....[204]....
        /*0474*/ 	.word	0x0500000f


	//   ....[205]....
        /*0478*/ 	.word	0x0500000f


	//   ....[206]....
        /*047c*/ 	.word	0x0500000f


	//   ....[207]....
        /*0480*/ 	.word	0x0500000f


	//   ....[208]....
        /*0484*/ 	.word	0x0500000f


	//   ....[209]....
        /*0488*/ 	.word	0x0500000f


	//   ....[210]....
        /*048c*/ 	.word	0x0500000f


	//   ....[211]....
        /*0490*/ 	.word	0x0500000f


	//   ....[212]....
        /*0494*/ 	.word	0x0500000f


	//   ....[213]....
        /*0498*/ 	.word	0x0500000f


	//   ....[214]....
        /*049c*/ 	.word	0x0500000f


	//   ....[215]....
        /*04a0*/ 	.word	0x0500000f


	//   ....[216]....
        /*04a4*/ 	.word	0x0500000f


	//   ....[217]....
        /*04a8*/ 	.word	0x0500000f


	//   ....[218]....
        /*04ac*/ 	.word	0x0500000f


	//   ....[219]....
        /*04b0*/ 	.word	0x0500000f


	//----- nvinfo : EIATTR_COOP_GROUP_INSTR_OFFSETS
	.align		4
.L_1180:
        /*04b4*/ 	.byte	0x04, 0x28
        /*04b6*/ 	.short	(.L_1182 - .L_1181)


	//   ....[0]....
.L_1181:
        /*04b8*/ 	.word	0x00000080


	//   ....[1]....
        /*04bc*/ 	.word	0x00000090


	//   ....[2]....
        /*04c0*/ 	.word	0x000002d0


	//   ....[3]....
        /*04c4*/ 	.word	0x00000430


	//   ....[4]....
        /*04c8*/ 	.word	0x00000550


	//   ....[5]....
        /*04cc*/ 	.word	0x000006b0


	//   ....[6]....
        /*04d0*/ 	.word	0x00001590


	//   ....[7]....
        /*04d4*/ 	.word	0x00002780


	//   ....[8]....
        /*04d8*/ 	.word	0x00002800


	//   ....[9]....
        /*04dc*/ 	.word	0x00002c40


	//   ....[10]....
        /*04e0*/ 	.word	0x00002cc0


	//   ....[11]....
        /*04e4*/ 	.word	0x00004200


	//   ....[12]....
        /*04e8*/ 	.word	0x00004280


	//   ....[13]....
        /*04ec*/ 	.word	0x00004700


	//   ....[14]....
        /*04f0*/ 	.word	0x000048c0


	//   ....[15]....
        /*04f4*/ 	.word	0x00005bd0


	//   ....[16]....
        /*04f8*/ 	.word	0x00005c50


	//   ....[17]....
        /*04fc*/ 	.word	0x00005cc0


	//   ....[18]....
        /*0500*/ 	.word	0x00005ce0


	//   ....[19]....
        /*0504*/ 	.word	0x00007740


	//   ....[20]....
        /*0508*/ 	.word	0x00007770


	//   ....[21]....
        /*050c*/ 	.word	0x00007820


	//   ....[22]....
        /*0510*/ 	.word	0x00007850


	//   ....[23]....
        /*0514*/ 	.word	0x00008060


	//   ....[24]....
        /*0518*/ 	.word	0x00008090


	//   ....[25]....
        /*051c*/ 	.word	0x000081d0


	//   ....[26]....
        /*0520*/ 	.word	0x000081f0


	//   ....[27]....
        /*0524*/ 	.word	0x00008330


	//   ....[28]....
        /*0528*/ 	.word	0x00008350


	//   ....[29]....
        /*052c*/ 	.word	0x000084a0


	//   ....[30]....
        /*0530*/ 	.word	0x000084c0


	//   ....[31]....
        /*0534*/ 	.word	0x00008e30


	//   ....[32]....
        /*0538*/ 	.word	0x00008e60


	//   ....[33]....
        /*053c*/ 	.word	0x00008fb0


	//   ....[34]....
        /*0540*/ 	.word	0x00008fd0


	//   ....[35]....
        /*0544*/ 	.word	0x00009110


	//   ....[36]....
        /*0548*/ 	.word	0x00009130


	//   ....[37]....
        /*054c*/ 	.word	0x00009280


	//   ....[38]....
        /*0550*/ 	.word	0x000092a0


	//   ....[39]....
        /*0554*/ 	.word	0x00009460


	//   ....[40]....
        /*0558*/ 	.word	0x00009630


	//   ....[41]....
        /*055c*/ 	.word	0x00009660


	//   ....[42]....
        /*0560*/ 	.word	0x00009690


	//   ....[43]....
        /*0564*/ 	.word	0x000096c0


	//   ....[44]....
        /*0568*/ 	.word	0x000096f0


	//   ....[45]....
        /*056c*/ 	.word	0x00009720


	//   ....[46]....
        /*0570*/ 	.word	0x00009870


	//   ....[47]....
        /*0574*/ 	.word	0x000098a0


	//   ....[48]....
        /*0578*/ 	.word	0x000098d0


	//   ....[49]....
        /*057c*/ 	.word	0x00009900


	//   ....[50]....
        /*0580*/ 	.word	0x00009930


	//   ....[51]....
        /*0584*/ 	.word	0x00009960


	//   ....[52]....
        /*0588*/ 	.word	0x000099f0


	//   ....[53]....
        /*058c*/ 	.word	0x00009a20


	//   ....[54]....
        /*0590*/ 	.word	0x00009aa0


	//   ....[55]....
        /*0594*/ 	.word	0x0000afb0


	//   ....[56]....
        /*0598*/ 	.word	0x0000afd0


	//   ....[57]....
        /*059c*/ 	.word	0x0000b060


	//   ....[58]....
        /*05a0*/ 	.word	0x0000b080


	//   ....[59]....
        /*05a4*/ 	.word	0x0000b100


	//   ....[60]....
        /*05a8*/ 	.word	0x0000b120


	//   ....[61]....
        /*05ac*/ 	.word	0x0000b1a0


	//   ....[62]....
        /*05b0*/ 	.word	0x0000b1c0


	//   ....[63]....
        /*05b4*/ 	.word	0x0000b240


	//   ....[64]....
        /*05b8*/ 	.word	0x0000b260


	//   ....[65]....
        /*05bc*/ 	.word	0x0000b270


	//   ....[66]....
        /*05c0*/ 	.word	0x0000b280


	//   ....[67]....
        /*05c4*/ 	.word	0x0000bab0


	//   ....[68]....
        /*05c8*/ 	.word	0x0000bae0


	//   ....[69]....
        /*05cc*/ 	.word	0x0000bba0


	//   ....[70]....
        /*05d0*/ 	.word	0x0000bbb0


	//   ....[71]....
        /*05d4*/ 	.word	0x0000bc40


	//   ....[72]....
        /*05d8*/ 	.word	0x0000bc50


	//   ....[73]....
        /*05dc*/ 	.word	0x0000bce0


	//   ....[74]....
        /*05e0*/ 	.word	0x0000bcf0


	//   ....[75]....
        /*05e4*/ 	.word	0x0000bd80


	//   ....[76]....
        /*05e8*/ 	.word	0x0000bd90


	//   ....[77]....
        /*05ec*/ 	.word	0x0000be20


	//   ....[78]....
        /*05f0*/ 	.word	0x0000be30


	//   ....[79]....
        /*05f4*/ 	.word	0x0000beb0


	//   ....[80]....
        /*05f8*/ 	.word	0x0000bec0


	//   ....[81]....
        /*05fc*/ 	.word	0x0000bed0


	//   ....[82]....
        /*0600*/ 	.word	0x0000bee0


	//   ....[83]....
        /*0604*/ 	.word	0x0000c350


	//   ....[84]....
        /*0608*/ 	.word	0x0000c380


	//   ....[85]....
        /*060c*/ 	.word	0x0000c3e0


	//   ....[86]....
        /*0610*/ 	.word	0x0000c490


	//   ....[87]....
        /*0614*/ 	.word	0x0000c4b0


	//   ....[88]....
        /*0618*/ 	.word	0x0000c560


	//   ....[89]....
        /*061c*/ 	.word	0x0000c570


	//   ....[90]....
        /*0620*/ 	.word	0x0000c5a0


	//   ....[91]....
        /*0624*/ 	.word	0x0000c630


	//   ....[92]....
        /*0628*/ 	.word	0x0000c6d0


	//   ....[93]....
        /*062c*/ 	.word	0x0000c6f0


	//   ....[94]....
        /*0630*/ 	.word	0x0000c700


	//   ....[95]....
        /*0634*/ 	.word	0x0000ce30


	//   ....[96]....
        /*0638*/ 	.word	0x0000ce50


	//   ....[97]....
        /*063c*/ 	.word	0x0000ce60


	//   ....[98]....
        /*0640*/ 	.word	0x0000cea0


	//   ....[99]....
        /*0644*/ 	.word	0x0000ceb0


	//   ....[100]....
        /*0648*/ 	.word	0x0000cef0


	//   ....[101]....
        /*064c*/ 	.word	0x0000cf00


	//   ....[102]....
        /*0650*/ 	.word	0x0000cf40


	//   ....[103]....
        /*0654*/ 	.word	0x0000cf50


	//   ....[104]....
        /*0658*/ 	.word	0x0000cf90


	//   ....[105]....
        /*065c*/ 	.word	0x0000cfa0


	//   ....[106]....
        /*0660*/ 	.word	0x0000cfb0


	//   ....[107]....
        /*0664*/ 	.word	0x0000d320


	//   ....[108]....
        /*0668*/ 	.word	0x0000d340


	//   ....[109]....
        /*066c*/ 	.word	0x0000d350


	//   ....[110]....
        /*0670*/ 	.word	0x0000d360


	//   ....[111]....
        /*0674*/ 	.word	0x0000d370


	//   ....[112]....
        /*0678*/ 	.word	0x0000d390


	//   ....[113]....
        /*067c*/ 	.word	0x0000d400


	//   ....[114]....
        /*0680*/ 	.word	0x0000d430


	//   ....[115]....
        /*0684*/ 	.word	0x0000d440


	//   ....[116]....
        /*0688*/ 	.word	0x0000d4b0


	//   ....[117]....
        /*068c*/ 	.word	0x0000d4c0


	//   ....[118]....
        /*0690*/ 	.word	0x0000d5c0


	//   ....[119]....
        /*0694*/ 	.word	0x0000da70


	//   ....[120]....
        /*0698*/ 	.word	0x0000dac0


	//   ....[121]....
        /*069c*/ 	.word	0x0000daf0


	//   ....[122]....
        /*06a0*/ 	.word	0x0000db00


	//   ....[123]....
        /*06a4*/ 	.word	0x0000db30


	//   ....[124]....
        /*06a8*/ 	.word	0x0000db60


	//   ....[125]....
        /*06ac*/ 	.word	0x0000db90


	//   ....[126]....
        /*06b0*/ 	.word	0x0000dbc0


	//   ....[127]....
        /*06b4*/ 	.word	0x0000dd40


	//   ....[128]....
        /*06b8*/ 	.word	0x0000dd70


	//   ....[129]....
        /*06bc*/ 	.word	0x0000dda0


	//   ....[130]....
        /*06c0*/ 	.word	0x0000ddd0


	//   ....[131]....
        /*06c4*/ 	.word	0x0000de00


	//   ....[132]....
        /*06c8*/ 	.word	0x0000de30


	//   ....[133]....
        /*06cc*/ 	.word	0x0000def0


	//   ....[134]....
        /*06d0*/ 	.word	0x0000df10


	//   ....[135]....
        /*06d4*/ 	.word	0x0000df80


	//   ....[136]....
        /*06d8*/ 	.word	0x0000e3f0


	//   ....[137]....
        /*06dc*/ 	.word	0x0000e8d0


	//   ....[138]....
        /*06e0*/ 	.word	0x0000e9c0


	//   ....[139]....
        /*06e4*/ 	.word	0x0000ea60


	//   ....[140]....
        /*06e8*/ 	.word	0x0000eac0


	//   ....[141]....
        /*06ec*/ 	.word	0x0000ebb0


	//   ....[142]....
        /*06f0*/ 	.word	0x0000ec20


	//   ....[143]....
        /*06f4*/ 	.word	0x0000ed10


	//   ....[144]....
        /*06f8*/ 	.word	0x0000ed80


	//   ....[145]....
        /*06fc*/ 	.word	0x0000ee70


	//   ....[146]....
        /*0700*/ 	.word	0x0000eee0


	//   ....[147]....
        /*0704*/ 	.word	0x0000efd0


	//   ....[148]....
        /*0708*/ 	.word	0x0000f040


	//   ....[149]....
        /*070c*/ 	.word	0x0000f0e0


	//   ....[150]....
        /*0710*/ 	.word	0x0000f1e0


	//   ....[151]....
        /*0714*/ 	.word	0x0000f240


	//   ....[152]....
        /*0718*/ 	.word	0x0000f2a0


	//   ....[153]....
        /*071c*/ 	.word	0x0000f390


	//   ....[154]....
        /*0720*/ 	.word	0x0000f3f0


	//   ....[155]....
        /*0724*/ 	.word	0x0000f4f0


	//   ....[156]....
        /*0728*/ 	.word	0x0000f550


	//   ....[157]....
        /*072c*/ 	.word	0x0000f650


	//   ....[158]....
        /*0730*/ 	.word	0x0000f6b0


	//   ....[159]....
        /*0734*/ 	.word	0x0000f7b0


	//   ....[160]....
        /*0738*/ 	.word	0x0000f810


	//   ....[161]....
        /*073c*/ 	.word	0x0000f910


	//   ....[162]....
        /*0740*/ 	.word	0x0000f970


	//   ....[163]....
        /*0744*/ 	.word	0x0000fa70


	//   ....[164]....
        /*0748*/ 	.word	0x0000fad0


	//   ....[165]....
        /*074c*/ 	.word	0x0000fb70


	//   ....[166]....
        /*0750*/ 	.word	0x0000fcf0


	//   ....[167]....
        /*0754*/ 	.word	0x0000fdd0


	//   ....[168]....
        /*0758*/ 	.word	0x0000fe80


	//   ....[169]....
        /*075c*/ 	.word	0x0000ff90


	//   ....[170]....
        /*0760*/ 	.word	0x0000fff0


	//   ....[171]....
        /*0764*/ 	.word	0x00010100


	//   ....[172]....
        /*0768*/ 	.word	0x00010160


	//   ....[173]....
        /*076c*/ 	.word	0x00010270


	//   ....[174]....
        /*0770*/ 	.word	0x000102d0


	//   ....[175]....
        /*0774*/ 	.word	0x000103e0


	//   ....[176]....
        /*0778*/ 	.word	0x00010440


	//   ....[177]....
        /*077c*/ 	.word	0x00010500


	//   ....[178]....
        /*0780*/ 	.word	0x00010660


	//   ....[179]....
        /*0784*/ 	.word	0x00010700


	//   ....[180]....
        /*0788*/ 	.word	0x00010760


	//   ....[181]....
        /*078c*/ 	.word	0x00010810


	//   ....[182]....
        /*0790*/ 	.word	0x00010870


	//   ....[183]....
        /*0794*/ 	.word	0x00010920


	//   ....[184]....
        /*0798*/ 	.word	0x00010980


	//   ....[185]....
        /*079c*/ 	.word	0x00010a30


	//   ....[186]....
        /*07a0*/ 	.word	0x00010a90


	//   ....[187]....
        /*07a4*/ 	.word	0x00010b40


	//   ....[188]....
        /*07a8*/ 	.word	0x00010ba0


	//   ....[189]....
        /*07ac*/ 	.word	0x00010c50


	//   ....[190]....
        /*07b0*/ 	.word	0x00010d30


	//   ....[191]....
        /*07b4*/ 	.word	0x00010dd0


	//   ....[192]....
        /*07b8*/ 	.word	0x00010e30


	//   ....[193]....
        /*07bc*/ 	.word	0x00010f00


	//   ....[194]....
        /*07c0*/ 	.word	0x00010f60


	//   ....[195]....
        /*07c4*/ 	.word	0x00011030


	//   ....[196]....
        /*07c8*/ 	.word	0x00011090


	//   ....[197]....
        /*07cc*/ 	.word	0x00011170


	//   ....[198]....
        /*07d0*/ 	.word	0x000111d0


	//   ....[199]....
        /*07d4*/ 	.word	0x000112a0


	//   ....[200]....
        /*07d8*/ 	.word	0x00011300


	//   ....[201]....
        /*07dc*/ 	.word	0x000113d0


	//   ....[202]....
        /*07e0*/ 	.word	0x00011460


	//   ....[203]....
        /*07e4*/ 	.word	0x00011500


	//   ....[204]....
        /*07e8*/ 	.word	0x00011620


	//   ....[205]....
        /*07ec*/ 	.word	0x00011690


	//   ....[206]....
        /*07f0*/ 	.word	0x00011700


	//   ....[207]....
        /*07f4*/ 	.word	0x00011770


	//   ....[208]....
        /*07f8*/ 	.word	0x000117e0


	//   ....[209]....
        /*07fc*/ 	.word	0x00011860


	//   ....[210]....
        /*0800*/ 	.word	0x000118f0


	//   ....[211]....
        /*0804*/ 	.word	0x00011980


	//   ....[212]....
        /*0808*/ 	.word	0x000119f0


	//   ....[213]....
        /*080c*/ 	.word	0x00011a60


	//   ....[214]....
        /*0810*/ 	.word	0x00011ad0


	//   ....[215]....
        /*0814*/ 	.word	0x00011b50


	//   ....[216]....
        /*0818*/ 	.word	0x00011bc0


	//   ....[217]....
        /*081c*/ 	.word	0x00011c60


	//   ....[218]....
        /*0820*/ 	.word	0x00011cf0


	//   ....[219]....
        /*0824*/ 	.word	0x00011e10


	//----- nvinfo : EIATTR_REG_RECONFIG
	.align		4
.L_1182:
        /*0828*/ 	.byte	0x01, 0x54
	.zero		2


	//----- nvinfo : EIATTR_SYSCALL_OFFSETS
	.align		4
        /*082c*/ 	.byte	0x04, 0x46
        /*082e*/ 	.short	(.L_1184 - .L_1183)


	//   ....[0]....
.L_1183:
        /*0830*/ 	.word	0x00001770


	//   ....[1]....
        /*0834*/ 	.word	0x0000a600


	//   ....[2]....
        /*0838*/ 	.word	0x0000a750


	//   ....[3]....
        /*083c*/ 	.word	0x0000a840


	//   ....[4]....
        /*0840*/ 	.word	0x0000b710


	//----- nvinfo : EIATTR_MBARRIER_INSTR_OFFSETS
	.align		4
.L_1184:
        /*0844*/ 	.byte	0x04, 0x39
        /*0846*/ 	.short	(.L_1186 - .L_1185)


	//   ....[0]....
.L_1185:
        /*0848*/ 	.word	0x00000180
        /*084c*/ 	.word	0x000000ff
        /*0850*/ 	.word	0x00022800
        /*0854*/ 	.short	0x0100
        /*0856*/ 	.byte	0x08
	.zero		1


	//   ....[1]....
        /*0858*/ 	.word	0x00000190
        /*085c*/ 	.word	0x000000ff
        /*0860*/ 	.word	0x00022820
        /*0864*/ 	.short	0x0100
        /*0866*/ 	.byte	0x08
	.zero		1


	//   ....[2]....
        /*0868*/ 	.word	0x00000280
        /*086c*/ 	.word	0x000000ff
        /*0870*/ 	.word	0x00022830
        /*0874*/ 	.short	0x0100
        /*0876*/ 	.byte	0x08
	.zero		1


	//   ....[3]....
        /*0878*/ 	.word	0x00000290
        /*087c*/ 	.word	0x000000ff
        /*0880*/ 	.word	0x00022840
        /*0884*/ 	.short	0x0100
        /*0886*/ 	.byte	0x08
	.zero		1


	//   ....[4]....
        /*0888*/ 	.word	0x000002a0
        /*088c*/ 	.word	0x000000ff
        /*0890*/ 	.word	0x00022838
        /*0894*/ 	.short	0x0100
        /*0896*/ 	.byte	0x08
	.zero		1


	//   ....[5]....
        /*0898*/ 	.word	0x000002b0
        /*089c*/ 	.word	0x000000ff
        /*08a0*/ 	.word	0x00022848
        /*08a4*/ 	.short	0x0100
        /*08a6*/ 	.byte	0x08
	.zero		1


	//   ....[6]....
        /*08a8*/ 	.word	0x000003e0
        /*08ac*/ 	.word	0x000000ff
        /*08b0*/ 	.word	0x00022850
        /*08b4*/ 	.short	0x0100
        /*08b6*/ 	.byte	0x08
	.zero		1


	//   ....[7]....
        /*08b8*/ 	.word	0x000003f0
        /*08bc*/ 	.word	0x000000ff
        /*08c0*/ 	.word	0x00022860
        /*08c4*/ 	.short	0x0100
        /*08c6*/ 	.byte	0x08
	.zero		1


	//   ....[8]....
        /*08c8*/ 	.word	0x00000400
        /*08cc*/ 	.word	0x000000ff
        /*08d0*/ 	.word	0x00022858
        /*08d4*/ 	.short	0x0100
        /*08d6*/ 	.byte	0x08
	.zero		1


	//   ....[9]....
        /*08d8*/ 	.word	0x00000410
        /*08dc*/ 	.word	0x000000ff
        /*08e0*/ 	.word	0x00022868
        /*08e4*/ 	.short	0x0100
        /*08e6*/ 	.byte	0x08
	.zero		1


	//   ....[10]....
        /*08e8*/ 	.word	0x00000500
        /*08ec*/ 	.word	0x000000ff
        /*08f0*/ 	.word	0x00022870
        /*08f4*/ 	.short	0x0100
        /*08f6*/ 	.byte	0x06
	.zero		1


	//   ....[11]....
        /*08f8*/ 	.word	0x00000510
        /*08fc*/ 	.word	0x000000ff
        /*0900*/ 	.word	0x00022880
        /*0904*/ 	.short	0x0100
        /*0906*/ 	.byte	0x06
	.zero		1


	//   ....[12]....
        /*0908*/ 	.word	0x00000520
        /*090c*/ 	.word	0x000000ff
        /*0910*/ 	.word	0x00022878
        /*0914*/ 	.short	0x0100
        /*0916*/ 	.byte	0x06
	.zero		1


	//   ....[13]....
        /*0918*/ 	.word	0x00000530
        /*091c*/ 	.word	0x000000ff
        /*0920*/ 	.word	0x00022888
        /*0924*/ 	.short	0x0100
        /*0926*/ 	.byte	0x06
	.zero		1


	//   ....[14]....
        /*0928*/ 	.word	0x00000660
        /*092c*/ 	.word	0x000000ff
        /*0930*/ 	.word	0x00022890
        /*0934*/ 	.short	0x0100
        /*0936*/ 	.byte	0x08
	.zero		1


	//   ....[15]....
        /*0938*/ 	.word	0x00000670
        /*093c*/ 	.word	0x000000ff
        /*0940*/ 	.word	0x000228a0
        /*0944*/ 	.short	0x0100
        /*0946*/ 	.byte	0x08
	.zero		1


	//   ....[16]....
        /*0948*/ 	.word	0x00000680
        /*094c*/ 	.word	0x000000ff
        /*0950*/ 	.word	0x00022898
        /*0954*/ 	.short	0x0100
        /*0956*/ 	.byte	0x08
	.zero		1


	//   ....[17]....
        /*0958*/ 	.word	0x00000690
        /*095c*/ 	.word	0x000000ff
        /*0960*/ 	.word	0x000228a8
        /*0964*/ 	.short	0x0100
        /*0966*/ 	.byte	0x08
	.zero		1


	//   ....[18]....
        /*0968*/ 	.word	0x000007d0
        /*096c*/ 	.word	0x000000ff
        /*0970*/ 	.word	0x000228b0
        /*0974*/ 	.short	0x0100
        /*0976*/ 	.byte	0x08
	.zero		1


	//   ....[19]....
        /*0978*/ 	.word	0x000007e0
        /*097c*/ 	.word	0x000000ff
        /*0980*/ 	.word	0x000228c0
        /*0984*/ 	.short	0x0100
        /*0986*/ 	.byte	0x08
	.zero		1


	//   ....[20]....
        /*0988*/ 	.word	0x000007f0
        /*098c*/ 	.word	0x000000ff
        /*0990*/ 	.word	0x000228b8
        /*0994*/ 	.short	0x0100
        /*0996*/ 	.byte	0x08
	.zero		1


	//   ....[21]....
        /*0998*/ 	.word	0x00000800
        /*099c*/ 	.word	0x000000ff
        /*09a0*/ 	.word	0x000228c8
        /*09a4*/ 	.short	0x0100
        /*09a6*/ 	.byte	0x08
	.zero		1


	//   ....[22]....
        /*09a8*/ 	.word	0x000017e0
        /*09ac*/ 	.word	0x000000ff
        /*09b0*/ 	.word	0x00022800
        /*09b4*/ 	.short	0x010a
        /*09b6*/ 	.byte	0x2d
	.zero		1


	//   ....[23]....
        /*09b8*/ 	.word	0x000018b0
        /*09bc*/ 	.word	0x000000ff
        /*09c0*/ 	.word	0x00022830
        /*09c4*/ 	.short	0x010a
        /*09c6*/ 	.byte	0x16
	.zero		1


	//   ....[24]....
        /*09c8*/ 	.word	0x000018f0
        /*09cc*/ 	.word	0x000000ff
        /*09d0*/ 	.word	0x00022830
        /*09d4*/ 	.short	0x010a
        /*09d6*/ 	.byte	0x16
	.zero		1


	//   ....[25]....
        /*09d8*/ 	.word	0x00002150
        /*09dc*/ 	.word	0x000000ff
        /*09e0*/ 	.word	0x00000000
        /*09e4*/ 	.short	0x0101
        /*09e6*/ 	.byte	0x06
	.zero		1


	//   ....[26]....
        /*09e8*/ 	.word	0x000034e0
        /*09ec*/ 	.word	0x000000ff
        /*09f0*/ 	.word	0x00022850
        /*09f4*/ 	.short	0x010a
        /*09f6*/ 	.byte	0x16
	.zero		1


	//   ....[27]....
        /*09f8*/ 	.word	0x00003520
        /*09fc*/ 	.word	0x000000ff
        /*0a00*/ 	.word	0x00022850
        /*0a04*/ 	.short	0x010a
        /*0a06*/ 	.byte	0x16
	.zero		1


	//   ....[28]....
        /*0a08*/ 	.word	0x00003840
        /*0a0c*/ 	.word	0x000000ff
        /*0a10*/ 	.word	0x00000000
        /*0a14*/ 	.short	0x0101
        /*0a16*/ 	.byte	0x16
	.zero		1


	//   ....[29]....
        /*0a18*/ 	.word	0x000039b0
        /*0a1c*/ 	.word	0x000000ff
        /*0a20*/ 	.word	0x00022830
        /*0a24*/ 	.short	0x010a
        /*0a26*/ 	.byte	0x18
	.zero		1


	//   ....[30]....
        /*0a28*/ 	.word	0x000039f0
        /*0a2c*/ 	.word	0x000000ff
        /*0a30*/ 	.word	0x00022830
        /*0a34*/ 	.short	0x010a
        /*0a36*/ 	.byte	0x18
	.zero		1


	//   ....[31]....
        /*0a38*/ 	.word	0x00003f40
        /*0a3c*/ 	.word	0x000000ff
        /*0a40*/ 	.word	0x00000000
        /*0a44*/ 	.short	0x0101
        /*0a46*/ 	.byte	0x06
	.zero		1


	//   ....[32]....
        /*0a48*/ 	.word	0x00005890
        /*0a4c*/ 	.word	0x000000ff
        /*0a50*/ 	.word	0x00022850
        /*0a54*/ 	.short	0x010a
        /*0a56*/ 	.byte	0x18
	.zero		1


	//   ....[33]....
        /*0a58*/ 	.word	0x000058e0
        /*0a5c*/ 	.word	0x000000ff
        /*0a60*/ 	.word	0x00022850
        /*0a64*/ 	.short	0x010a
        /*0a66*/ 	.byte	0x18
	.zero		1


	//   ....[34]....
        /*0a68*/ 	.word	0x00005bb0
        /*0a6c*/ 	.word	0x000000ff
        /*0a70*/ 	.word	0x00000000
        /*0a74*/ 	.short	0x0101
        /*0a76*/ 	.byte	0x18
	.zero		1


	//   ....[35]....
        /*0a78*/ 	.word	0x00008050
        /*0a7c*/ 	.word	0x00000003
        /*0a80*/ 	.word	0x00000000
        /*0a84*/ 	.short	0x0101
        /*0a86*/ 	.byte	0x3f
	.zero		1


	//   ....[36]....
        /*0a88*/ 	.word	0x0000ad20
        /*0a8c*/ 	.word	0x00000021
        /*0a90*/ 	.word	0x00022840
        /*0a94*/ 	.short	0x010a
        /*0a96*/ 	.byte	0x3f
	.zero		1


	//   ....[37]....
        /*0a98*/ 	.word	0x0000b380
        /*0a9c*/ 	.word	0x00000021
        /*0aa0*/ 	.word	0x00022830
        /*0aa4*/ 	.short	0x0107
        /*0aa6*/ 	.byte	0x3f
	.zero		1


	//   ....[38]....
        /*0aa8*/ 	.word	0x0000b460
        /*0aac*/ 	.word	0x00000021
        /*0ab0*/ 	.word	0x00022830
        /*0ab4*/ 	.short	0x0101
        /*0ab6*/ 	.byte	0x3f
	.zero		1


	//   ....[39]....
        /*0ab8*/ 	.word	0x0000bfe0
        /*0abc*/ 	.word	0x00000016
        /*0ac0*/ 	.word	0x00022800
        /*0ac4*/ 	.short	0x0107
        /*0ac6*/ 	.byte	0x3f
	.zero		1


	//   ....[40]....
        /*0ac8*/ 	.word	0x0000c0d0
        /*0acc*/ 	.word	0x00000016
        /*0ad0*/ 	.word	0x00022800
        /*0ad4*/ 	.short	0x0101
        /*0ad6*/ 	.byte	0x3f
	.zero		1


	//   ....[41]....
        /*0ad8*/ 	.word	0x0000c0f0
        /*0adc*/ 	.word	0x00000016
        /*0ae0*/ 	.word	0x00022820
        /*0ae4*/ 	.short	0x010a
        /*0ae6*/ 	.byte	0x3f
	.zero		1


	//   ....[42]....
        /*0ae8*/ 	.word	0x0000c180
        /*0aec*/ 	.word	0x00000021
        /*0af0*/ 	.word	0x00022860
        /*0af4*/ 	.short	0x010a
        /*0af6*/ 	.byte	0x3f
	.zero		1


	//   ....[43]....
        /*0af8*/ 	.word	0x0000c880
        /*0afc*/ 	.word	0x00000021
        /*0b00*/ 	.word	0x00022850
        /*0b04*/ 	.short	0x0107
        /*0b06*/ 	.byte	0x3f
	.zero		1


	//   ....[44]....
        /*0b08*/ 	.word	0x0000c950
        /*0b0c*/ 	.word	0x00000021
        /*0b10*/ 	.word	0x00022850
        /*0b14*/ 	.short	0x0101
        /*0b16*/ 	.byte	0x3f
	.zero		1


	//   ....[45]....
        /*0b18*/ 	.word	0x0000cc90
        /*0b1c*/ 	.word	0x0000000a
        /*0b20*/ 	.word	0x00022840
        /*0b24*/ 	.short	0x010a
        /*0b26*/ 	.byte	0x3f
	.zero		1


	//   ....[46]....
        /*0b28*/ 	.word	0x0000d060
        /*0b2c*/ 	.word	0x0000000a
        /*0b30*/ 	.word	0x00022830
        /*0b34*/ 	.short	0x0107
        /*0b36*/ 	.byte	0x3f
	.zero		1


	//   ....[47]....
        /*0b38*/ 	.word	0x0000d120
        /*0b3c*/ 	.word	0x0000000a
        /*0b40*/ 	.word	0x00022830
        /*0b44*/ 	.short	0x0101
        /*0b46*/ 	.byte	0x3f
	.zero		1


	//   ....[48]....
        /*0b48*/ 	.word	0x0000d150
        /*0b4c*/ 	.word	0x0000000a
        /*0b50*/ 	.word	0x00022860
        /*0b54*/ 	.short	0x010a
        /*0b56*/ 	.byte	0x3f
	.zero		1


	//   ....[49]....
        /*0b58*/ 	.word	0x0000d670
        /*0b5c*/ 	.word	0x0000000a
        /*0b60*/ 	.word	0x00022850
        /*0b64*/ 	.short	0x0107
        /*0b66*/ 	.byte	0x3f
	.zero		1


	//   ....[50]....
        /*0b68*/ 	.word	0x0000d730
        /*0b6c*/ 	.word	0x0000000a
        /*0b70*/ 	.word	0x00022850
        /*0b74*/ 	.short	0x0101
        /*0b76*/ 	.byte	0x3f
	.zero		1


	//   ....[51]....
        /*0b78*/ 	.word	0x0000e370
        /*0b7c*/ 	.word	0x00000007
        /*0b80*/ 	.word	0x00022820
        /*0b84*/ 	.short	0x010a
        /*0b86*/ 	.byte	0x3f
	.zero		1


	//   ....[52]....
        /*0b88*/ 	.word	0x0000e4f0
        /*0b8c*/ 	.word	0x00000005
        /*0b90*/ 	.word	0x00022840
        /*0b94*/ 	.short	0x010a
        /*0b96*/ 	.byte	0x3f
	.zero		1


	//   ....[53]....
        /*0b98*/ 	.word	0x0000e590
        /*0b9c*/ 	.word	0x00000003
        /*0ba0*/ 	.word	0x00022840
        /*0ba4*/ 	.short	0x010a
        /*0ba6*/ 	.byte	0x3f
	.zero		1


	//   ....[54]....
        /*0ba8*/ 	.word	0x0000e5d0
        /*0bac*/ 	.word	0x00000005
        /*0bb0*/ 	.word	0x00022860
        /*0bb4*/ 	.short	0x010a
        /*0bb6*/ 	.byte	0x3f
	.zero		1


	//   ....[55]....
        /*0bb8*/ 	.word	0x0000e610
        /*0bbc*/ 	.word	0x00000003
        /*0bc0*/ 	.word	0x00022860
        /*0bc4*/ 	.short	0x010a
        /*0bc6*/ 	.byte	0x3f
	.zero		1


	//   ....[56]....
        /*0bc8*/ 	.word	0x0000e680
        /*0bcc*/ 	.word	0x00000003
        /*0bd0*/ 	.word	0x00022800
        /*0bd4*/ 	.short	0x010a
        /*0bd6*/ 	.byte	0x3f
	.zero		1


	//   ....[57]....
        /*0bd8*/ 	.word	0x0000e6e0
        /*0bdc*/ 	.word	0x00000003
        /*0be0*/ 	.word	0x00022830
        /*0be4*/ 	.short	0x010a
        /*0be6*/ 	.byte	0x3f
	.zero		1


	//   ....[58]....
        /*0be8*/ 	.word	0x0000e740
        /*0bec*/ 	.word	0x00000009
        /*0bf0*/ 	.word	0x00022850
        /*0bf4*/ 	.short	0x010a
        /*0bf6*/ 	.byte	0x3f
	.zero		1


	//   ....[59]....
        /*0bf8*/ 	.word	0x0000e7a0
        /*0bfc*/ 	.word	0x00000000
        /*0c00*/ 	.word	0x00022830
        /*0c04*/ 	.short	0x010a
        /*0c06*/ 	.byte	0x3f
	.zero		1


	//   ....[60]....
        /*0c08*/ 	.word	0x0000e800
        /*0c0c*/ 	.word	0x0000000a
        /*0c10*/ 	.word	0x00022850
        /*0c14*/ 	.short	0x010a
        /*0c16*/ 	.byte	0x3f
	.zero		1


	//   ....[61]....
        /*0c18*/ 	.word	0x0000e910
        /*0c1c*/ 	.word	0x00000021
        /*0c20*/ 	.word	0x00022840
        /*0c24*/ 	.short	0x010a
        /*0c26*/ 	.byte	0x3f
	.zero		1


	//   ....[62]....
        /*0c28*/ 	.word	0x0000fbf0
        /*0c2c*/ 	.word	0x00000016
        /*0c30*/ 	.word	0x00022820
        /*0c34*/ 	.short	0x010a
        /*0c36*/ 	.byte	0x3f
	.zero		1


	//   ....[63]....
        /*0c38*/ 	.word	0x0000fc40
        /*0c3c*/ 	.word	0x00000021
        /*0c40*/ 	.word	0x00022860
        /*0c44*/ 	.short	0x010a
        /*0c46*/ 	.byte	0x3f
	.zero		1


	//   ....[64]....
        /*0c48*/ 	.word	0x000105b0
        /*0c4c*/ 	.word	0x0000000a
        /*0c50*/ 	.word	0x00022840
        /*0c54*/ 	.short	0x010a
        /*0c56*/ 	.byte	0x3f
	.zero		1


	//   ....[65]....
        /*0c58*/ 	.word	0x00010c80
        /*0c5c*/ 	.word	0x0000000a
        /*0c60*/ 	.word	0x00022860
        /*0c64*/ 	.short	0x010a
        /*0c66*/ 	.byte	0x3f
	.zero		1


	//   ....[66]....
        /*0c68*/ 	.word	0x00011d30
        /*0c6c*/ 	.word	0x00000007
        /*0c70*/ 	.word	0x00022820
        /*0c74*/ 	.short	0x010a
        /*0c76*/ 	.byte	0x3f
	.zero		1


	//   ....[67]....
        /*0c78*/ 	.word	0x00011ed0
        /*0c7c*/ 	.word	0x00000005
        /*0c80*/ 	.word	0x00022840
        /*0c84*/ 	.short	0x010a
        /*0c86*/ 	.byte	0x3f
	.zero		1


	//   ....[68]....
        /*0c88*/ 	.word	0x00011f20
        /*0c8c*/ 	.word	0x00000003
        /*0c90*/ 	.word	0x00022840
        /*0c94*/ 	.short	0x010a
        /*0c96*/ 	.byte	0x3f
	.zero		1


	//   ....[69]....
        /*0c98*/ 	.word	0x00011f70
        /*0c9c*/ 	.word	0x00000005
        /*0ca0*/ 	.word	0x00022860
        /*0ca4*/ 	.short	0x010a
        /*0ca6*/ 	.byte	0x3f
	.zero		1


	//----- nvinfo : EIATTR_NUM_MBARRIERS
	.align		4
.L_1186:
        /*0ca8*/ 	.byte	0x03, 0x38
        /*0caa*/ 	.short	0x0016


	//----- nvinfo : EIATTR_EXIT_INSTR_OFFSETS
	.align		4
        /*0cac*/ 	.byte	0x04, 0x1c
        /*0cae*/ 	.short	(.L_1188 - .L_1187)


	//   ....[0]....
.L_1187:
        /*0cb0*/ 	.word	0x000009b0


	//   ....[1]....
        /*0cb4*/ 	.word	0x00009410


	//   ....[2]....
        /*0cb8*/ 	.word	0x0000e660


	//----- nvinfo : EIATTR_MAX_THREADS
	.align		4
.L_1188:
        /*0cbc*/ 	.byte	0x04, 0x05
        /*0cbe*/ 	.short	(.L_1190 - .L_1189)
.L_1189:
        /*0cc0*/ 	.word	0x00000180
        /*0cc4*/ 	.word	0x00000001
        /*0cc8*/ 	.word	0x00000001


	//----- nvinfo : EIATTR_CRS_STACK_SIZE
	.align		4
.L_1190:
        /*0ccc*/ 	.byte	0x04, 0x1e
        /*0cce*/ 	.short	(.L_1192 - .L_1191)
.L_1191:
        /*0cd0*/ 	.word	0x00000000


	//----- nvinfo : EIATTR_CBANK_PARAM_SIZE
	.align		4
.L_1192:
        /*0cd4*/ 	.byte	0x03, 0x19
        /*0cd6*/ 	.short	0x0af0


	//----- nvinfo : EIATTR_PARAM_CBANK
	.align		4
        /*0cd8*/ 	.byte	0x04, 0x0a
        /*0cda*/ 	.short	(.L_1194 - .L_1193)
	.align		4
.L_1193:
        /*0cdc*/ 	.word	index@(.nv.constant0._ZN7cutlass13device_kernelIN5flash11enable_sm90INS1_16FlashAttnFwdSm90INS1_25CollectiveMainloopFwdSm90ILi2EN4cute5tupleIJNS5_1CILi1EEES8_S8_EEENS6_IJNS7_ILi128EEENS7_ILi96EEENS7_ILi64EEEEEELi256ENS_10bfloat16_tEfNS_4arch4Sm90ELb0ELb0ELb1ELb1ELb1ELb0ELb0ELb1ELb0ELb1ELb0ELb0EEENS1_21CollectiveEpilogueFwdINS6_IJSA_NS7_ILi256EEESB_EEES9_SE_SG_Li256ELb1ELb1ELb0ELb0EEENS1_36VarlenDynamicPersistentTileSchedulerILi128ELi96ELi256ELi128ELb0ELb1ELb1ELb0ELb1ELb1EEEEEEEEEvNT_6ParamsE)
        /*0ce0*/ 	.short	0x0210
        /*0ce2*/ 	.short	0x0af0


	//----- nvinfo : EIATTR_SW_WAR
	.align		4
.L_1194:
        /*0ce4*/ 	.byte	0x04, 0x36
        /*0ce6*/ 	.short	(.L_1196 - .L_1195)
.L_1195:
        /*0ce8*/ 	.word	0x00000008
.L_1196:


//--------------------- .nv.info._ZN7cutlass13device_kernelIN5flash11enable_sm90INS1_16FlashAttnFwdSm90INS1_25CollectiveMainloopFwdSm90ILi2EN4cute5tupleIJNS5_1CILi1EEES8_S8_EEENS6_IJNS7_ILi128EEENS7_ILi96EEENS7_ILi64EEEEEELi256ENS_10bfloat16_tEfNS_4arch4Sm90ELb0ELb0ELb1ELb1ELb1ELb1ELb0ELb1ELb0ELb1ELb0ELb0EEENS1_21CollectiveEpilogueFwdINS6_IJSA_NS7_ILi256EEESB_EEES9_SE_SG_Li256ELb1ELb1ELb0ELb0EEENS1_36VarlenDynamicPersistentTileSchedulerILi128ELi96ELi256ELi128ELb0ELb1ELb1ELb0ELb1ELb1EEEEEEEEEvNT_6ParamsE --------------------------
	.section	.nv.info._ZN7cutlass13device_kernelIN5flash11enable_sm90INS1_16FlashAttnFwdSm90INS1_25CollectiveMainloopFwdSm90ILi2EN4cute5tupleIJNS5_1CILi1EEES8_S8_EEENS6_IJNS7_ILi128EEENS7_ILi96EEENS7_ILi64EEEEEELi256ENS_10bfloat16_tEfNS_4arch4Sm90ELb0ELb0ELb1ELb1ELb1ELb1ELb0ELb1ELb0ELb1ELb0ELb0EEENS1_21CollectiveEpilogueFwdINS6_IJSA_NS7_ILi256EEESB_EEES9_SE_SG_Li256ELb1ELb1ELb0ELb0EEENS1_36VarlenDynamicPersistentTileSchedulerILi128ELi96ELi256ELi128ELb0ELb1ELb1ELb0ELb1ELb1EEEEEEEEEvNT_6ParamsE,"",@"SHT_CUDA_INFO"
	.sectionflags	@""
	.align	4


	//----- nvinfo : EIATTR_CUDA_API_VERSION
	.align		4
        /*0000*/ 	.byte	0x04, 0x37
        /*0002*/ 	.short	(.L_1198 - .L_1197)
.L_1197:
        /*0004*/ 	.word	0x00000082


	//----- nvinfo : EIATTR_KPARAM_INFO
	.align		4
.L_1198:
        /*0008*/ 	.byte	0x04, 0x17
        /*000a*/ 	.short	(.L_1200 - .L_1199)
.L_1199:
        /*000c*/ 	.word	0x00000000
        /*0010*/ 	.short	0x0000
        /*0012*/ 	.short	0x0070
        /*0014*/ 	.byte	0x00, 0xf0, 0x01, 0x2a


	//----- nvinfo : EIATTR_SPARSE_MMA_MASK
	.align		4
.L_1200:
        /*0018*/ 	.byte	0x03, 0x50
        /*001a*/ 	.short	0x0000


	//----- nvinfo : EIATTR_MAXREG_COUNT
	.align		4
        /*001c*/ 	.byte	0x03, 0x1b
        /*001e*/ 	.short	0x00a8


	//----- nvinfo : EIATTR_NUM_BARRIERS
	.align		4
        /*0020*/ 	.byte	0x02, 0x4c
        /*0022*/ 	.byte	0x10
	.zero		1


	//----- nvinfo : EIATTR_EXTERNS
	.align		4
        /*0024*/ 	.byte	0x04, 0x0f
        /*0026*/ 	.short	(.L_1202 - .L_1201)


	//   ....[0]....
	.align		4
.L_1201:
        /*0028*/ 	.word	index@(__assertfail)


	//----- nvinfo : EIATTR_ANNOTATIONS
	.align		4
.L_1202:
        /*002c*/ 	.byte	0x04, 0x55
        /*002e*/ 	.short	(.L_1204 - .L_1203)


	//   ....[0]....
.L_1203:
        /* <DEDUP_REMOVED lines=50> */


	//----- nvinfo : EIATTR_MERCURY_ISA_VERSION
	.align		4
.L_1204:
        /*0338*/ 	.byte	0x03, 0x5f
        /*033a*/ 	.short	0x0101


	//----- nvinfo : EIATTR_UNUSED_LOAD_BYTE_OFFSET
	.align		4
        /*033c*/ 	.byte	0x04, 0x44
        /*033e*/ 	.short	(.L_1206 - .L_1205)


	//   ....[0]....
.L_1205:
        /*0340*/ 	.word	0x00000a40
        /*0344*/ 	.word	0x0000fff0


	//   ....[1]....
        /*0348*/ 	.word	0x0000dcc0
        /*034c*/ 	.word	0x0000fff0


	//----- nvinfo : EIATTR_INT_WARP_WIDE_INSTR_OFFSETS
	.align		4
.L_1206:
        /*0350*/ 	.byte	0x04, 0x31
        /*0352*/ 	.short	(.L_1208 - .L_1207)


	//   ....[0]....
.L_1207:
        /*0354*/ 	.word	0x00000120


	//   ....[1]....
        /*0358*/ 	.word	0x000001c0


	//   ....[2]....
        /*035c*/ 	.word	0x00000230


	//   ....[3]....
        /*0360*/ 	.word	0x000132c0


	//   ....[4]....
        /*0364*/ 	.word	0x00013350


	//   ....[5]....
        /*0368*/ 	.word	0x00016760


	//   ....[6]....
        /*036c*/ 	.word	0x000167f0


	//----- nvinfo : EIATTR_COOP_GROUP_MASK_REGIDS
	.align		4
.L_1208:
        /*0370*/ 	.byte	0x04, 0x29
        /*0372*/ 	.short	(.L_1210 - .L_1209)


	//   ....[0]....
.L_1209:
        /*0374*/ 	.word	0xffffffff


	//   ....[1]....
        /*0378*/ 	.word	0xffffffff


	//   ....[2]....
        /*037c*/ 	.word	0xffffffff


	//   ....[3]....
        /*0380*/ 	.word	0xffffffff


	//   ....[4]....
        /*0384*/ 	.word	0xffffffff


	//   ....[5]....
        /*0388*/ 	.word	0xffffffff


	//   ....[6]....
        /*038c*/ 	.word	0xffffffff


	//   ....[7]....
        /*0390*/ 	.word	0xffffffff


	//   ....[8]....
        /*0394*/ 	.word	0xffffffff


	//   ....[9]....
        /*0398*/ 	.word	0xffffffff


	//   ....[10]....
        /*039c*/ 	.word	0xffffffff


	//   ....[11]....
        /*03a0*/ 	.word	0xffffffff


	//   ....[12]....
        /*03a4*/ 	.word	0xffffffff


	//   ....[13]....
        /*03a8*/ 	.word	0xffffffff


	//   ....[14]....
        /*03ac*/ 	.word	0xffffffff


	//   ....[15]....
        /*03b0*/ 	.word	0xffffffff


	//   ....[16]....
        /*03b4*/ 	.word	0xffffffff


	//   ....[17]....
        /*03b8*/ 	.word	0xffffffff


	//   ....[18]....
        /*03bc*/ 	.word	0xffffffff


	//   ....[19]....
        /*03c0*/ 	.word	0xffffffff


	//   ....[20]....
        /*03c4*/ 	.word	0xffffffff


	//   ....[21]....
        /*03c8*/ 	.word	0xffffffff


	//   ....[22]....
        /*03cc*/ 	.word	0xffffffff


	//   ....[23]....
        /*03d0*/ 	.word	0xffffffff


	//   ....[24]....
        /*03d4*/ 	.word	0xffffffff


	//   ....[25]....
        /*03d8*/ 	.word	0xffffffff


	//   ....[26]....
        /*03dc*/ 	.word	0xffffffff


	//   ....[27]....
        /*03e0*/ 	.word	0xffffffff


	//   ....[28]....
        /*03e4*/ 	.word	0xffffffff


	//   ....[29]....
        /*03e8*/ 	.word	0xffffffff


	//   ....[30]....
        /*03ec*/ 	.word	0xffffffff


	//   ....[31]....
        /*03f0*/ 	.word	0xffffffff


	//   ....[32]....
        /*03f4*/ 	.word	0xffffffff


	//   ....[33]....
        /*03f8*/ 	.word	0xffffffff


	//   ....[34]....
        /*03fc*/ 	.word	0xffffffff


	//   ....[35]....
        /*0400*/ 	.word	0xffffffff


	//   ....[36]....
        /*0404*/ 	.word	0xffffffff


	//   ....[37]....
        /*0408*/ 	.word	0xffffffff


	//   ....[38]....
        /*040c*/ 	.word	0xffffffff


	//   ....[39]....
        /*0410*/ 	.word	0xffffffff


	//   ....[40]....
        /*0414*/ 	.word	0xffffffff


	//   ....[41]....
        /*0418*/ 	.word	0xffffffff


	//   ....[42]....
        /*041c*/ 	.word	0xffffffff


	//   ....[43]....
        /*0420*/ 	.word	0xffffffff


	//   ....[44]....
        /*0424*/ 	.word	0xffffffff


	//   ....[45]....
        /*0428*/ 	.word	0xffffffff


	//   ....[46]....
        /*042c*/ 	.word	0xffffffff


	//   ....[47]....
        /*0430*/ 	.word	0xffffffff


	//   ....[48]....
        /*0434*/ 	.word	0xffffffff


	//   ....[49]....
        /*0438*/ 	.word	0xffffffff


	//   ....[50]....
        /*043c*/ 	.word	0xffffffff


	//   ....[51]....
        /*0440*/ 	.word	0xffffffff


	//   ....[52]....
        /*0444*/ 	.word	0xffffffff


	//   ....[53]....
        /*0448*/ 	.word	0xffffffff


	//   ....[54]....
        /*044c*/ 	.word	0xffffffff


	//   ....[55]....
        /*0450*/ 	.word	0xffffffff


	//   ....[56]....
        /*0454*/ 	.word	0xffffffff


	//   ....[57]....
        /*0458*/ 	.word	0xffffffff


	//   ....[58]....
        /*045c*/ 	.word	0xffffffff


	//   ....[59]....
        /*0460*/ 	.word	0xffffffff


	//   ....[60]....
        /*0464*/ 	.word	0xffffffff


	//   ....[61]....
        /*0468*/ 	.word	0xffffffff


	//   ....[62]....
        /*046c*/ 	.word	0xffffffff


	//   ....[63]....
        /*0470*/ 	.word	0xffffffff


	//   ....[64]....
        /*0474*/ 	.word	0xffffffff


	//   ....[65]....
        /*0478*/ 	.word	0xffffffff


	//   ....[66]....
        /*047c*/ 	.word	0xffffffff


	//   ....[67]....
        /*0480*/ 	.word	0xffffffff


	//   ....[68]....
        /*0484*/ 	.word	0xffffffff


	//   ....[69]....
        /*0488*/ 	.word	0xffffffff


	//   ....[70]....
        /*048c*/ 	.word	0xffffffff


	//   ....[71]....
        /*0490*/ 	.word	0xffffffff


	//   ....[72]....
        /*0494*/ 	.word	0xffffffff


	//   ....[73]....
        /*0498*/ 	.word	0xffffffff


	//   ....[74]....
        /*049c*/ 	.word	0xffffffff


	//   ....[75]....
        /*04a0*/ 	.word	0xffffffff


	//   ....[76]....
        /*04a4*/ 	.word	0xffffffff


	//   ....[77]....
        /*04a8*/ 	.word	0xffffffff


	//   ....[78]....
        /*04ac*/ 	.word	0xffffffff


	//   ....[79]....
        /*04b0*/ 	.word	0xffffffff


	//   ....[80]....
        /*04b4*/ 	.word	0xffffffff


	//   ....[81]....
        /*04b8*/ 	.word	0xffffffff


	//   ....[82]....
        /*04bc*/ 	.word	0xffffffff


	//   ....[83]....
        /*04c0*/ 	.word	0xffffffff


	//   ....[84]....
        /*04c4*/ 	.word	0xffffffff


	//   ....[85]....
        /*04c8*/ 	.word	0xffffffff


	//   ....[86]....
        /*04cc*/ 	.word	0xffffffff


	//   ....[87]....
        /*04d0*/ 	.word	0xffffffff


	//   ....[88]....
        /*04d4*/ 	.word	0xffffffff


	//   ....[89]....
        /*04d8*/ 	.word	0xffffffff


	//   ....[90]....
        /*04dc*/ 	.word	0xffffffff


	//   ....[91]....
        /*04e0*/ 	.word	0xffffffff


	//   ....[92]....
        /*04e4*/ 	.word	0xffffffff


	//   ....[93]....
        /*04e8*/ 	.word	0xffffffff


	//   ....[94]....
        /*04ec*/ 	.word	0xffffffff


	//   ....[95]....
        /*04f0*/ 	.word	0xffffffff


	//   ....[96]....
        /*04f4*/ 	.word	0xffffffff


	//   ....[97]....
        /*04f8*/ 	.word	0xffffffff


	//   ....[98]....
        /*04fc*/ 	.word	0xffffffff


	//   ....[99]....
        /*0500*/ 	.word	0xffffffff


	//   ....[100]....
        /*0504*/ 	.word	0xffffffff


	//   ....[101]....
        /*0508*/ 	.word	0xffffffff


	//   ....[102]....
        /*050c*/ 	.word	0xffffffff


	//   ....[103]....
        /*0510*/ 	.word	0xffffffff


	//   ....[104]....
        /*0514*/ 	.word	0xffffffff


	//   ....[105]....
        /*0518*/ 	.word	0xffffffff


	//   ....[106]....
        /*051c*/ 	.word	0xffffffff


	//   ....[107]....
        /*0520*/ 	.word	0xffffffff


	//   ....[108]....
        /*0524*/ 	.word	0xffffffff


	//   ....[109]....
        /*0528*/ 	.word	0xffffffff


	//   ....[110]....
        /*052c*/ 	.word	0xffffffff


	//   ....[111]....
        /*0530*/ 	.word	0xffffffff


	//   ....[112]....
        /*0534*/ 	.word	0xffffffff


	//   ....[113]....
        /*0538*/ 	.word	0xffffffff


	//   ....[114]....
        /*053c*/ 	.word	0xffffffff


	//   ....[115]....
        /*0540*/ 	.word	0xffffffff


	//   ....[116]....
        /*0544*/ 	.word	0xffffffff


	//   ....[117]....
        /*0548*/ 	.word	0xffffffff


	//   ....[118]....
        /*054c*/ 	.word	0xffffffff


	//   ....[119]....
        /*0550*/ 	.word	0xffffffff


	//   ....[120]....
        /*0554*/ 	.word	0xffffffff


	//   ....[121]....
        /*0558*/ 	.word	0xffffffff


	//   ....[122]....
        /*055c*/ 	.word	0xffffffff


	//   ....[123]....
        /*0560*/ 	.word	0xffffffff


	//   ....[124]....
        /*0564*/ 	.word	0xffffffff


	//   ....[125]....
        /*0568*/ 	.word	0xffffffff


	//   ....[126]....
        /*056c*/ 	.word	0xffffffff


	//   ....[127]....
        /*0570*/ 	.word	0xffffffff


	//   ....[128]....
        /*0574*/ 	.word	0xffffffff


	//   ....[129]....
        /*0578*/ 	.word	0xffffffff


	//   ....[130]....
        /*057c*/ 	.word	0xffffffff


	//   ....[131]....
        /*0580*/ 	.word	0xffffffff


	//   ....[132]....
        /*0584*/ 	.word	0xffffffff


	//   ....[133]....
        /*0588*/ 	.word	0xffffffff


	//   ....[134]....
        /*058c*/ 	.word	0xffffffff


	//   ....[135]....
        /*0590*/ 	.word	0xffffffff


	//   ....[136]....
        /*0594*/ 	.word	0xffffffff


	//   ....[137]....
        /*0598*/ 	.word	0xffffffff


	//   ....[138]....
        /*059c*/ 	.word	0xffffffff


	//   ....[139]....
        /*05a0*/ 	.word	0xffffffff


	//   ....[140]....
        /*05a4*/ 	.word	0xffffffff


	//   ....[141]....
        /*05a8*/ 	.word	0xffffffff


	//   ....[142]....
        /*05ac*/ 	.word	0xffffffff


	//   ....[143]....
        /*05b0*/ 	.word	0xffffffff


	//   ....[144]....
        /*05b4*/ 	.word	0xffffffff


	//   ....[145]....
        /*05b8*/ 	.word	0xffffffff


	//   ....[146]....
        /*05bc*/ 	.word	0xffffffff


	//   ....[147]....
        /*05c0*/ 	.word	0xffffffff


	//   ....[148]....
        /*05c4*/ 	.word	0xffffffff


	//   ....[149]....
        /*05c8*/ 	.word	0xffffffff


	//   ....[150]....
        /*05cc*/ 	.word	0xffffffff


	//   ....[151]....
        /*05d0*/ 	.word	0xffffffff


	//   ....[152]....
        /*05d4*/ 	.word	0xffffffff


	//   ....[153]....
        /*05d8*/ 	.word	0xffffffff


	//   ....[154]....
        /*05dc*/ 	.word	0xffffffff


	//   ....[155]....
        /*05e0*/ 	.word	0xffffffff


	//   ....[156]....
        /*05e4*/ 	.word	0xffffffff


	//   ....[157]....
        /*05e8*/ 	.word	0xffffffff


	//   ....[158]....
        /*05ec*/ 	.word	0xffffffff


	//   ....[159]....
        /*05f0*/ 	.word	0xffffffff


	//   ....[160]....
        /*05f4*/ 	.word	0xffffffff


	//   ....[161]....
        /*05f8*/ 	.word	0xffffffff


	//   ....[162]....
        /*05fc*/ 	.word	0xffffffff


	//   ....[163]....
        /*0600*/ 	.word	0x0500000f


	//   ....[164]....
        /*0604*/ 	.word	0x0500000f


	//   ....[165]....
        /*0608*/ 	.word	0x0500000f


	//   ....[166]....
        /*060c*/ 	.word	0x0500000f


	//   ....[167]....
        /*0610*/ 	.word	0x0500000f


	//   ....[168]....
        /*0614*/ 	.word	0x0500000f


	//   ....[169]....
        /*0618*/ 	.word	0x0500000f


	//   ....[170]....
        /*061c*/ 	.word	0x0500000f


	//   ....[171]....
        /*0620*/ 	.word	0x0500000f


	//   ....[172]....
        /*0624*/ 	.word	0x0500000f


	//   ....[173]....
        /*0628*/ 	.word	0x0500000f


	//   ....[174]....
        /*062c*/ 	.word	0x0500000f


	//   ....[175]....
        /*0630*/ 	.word	0x0500000f


	//   ....[176]....
        /*0634*/ 	.word	0x0500000f


	//   ....[177]....
        /*0638*/ 	.word	0x0500000f


	//   ....[178]....
        /*063c*/ 	.word	0x0500000f


	//   ....[179]....
        /*0640*/ 	.word	0x0500000f


	//   ....[180]....
        /*0644*/ 	.word	0x0500000f


	//   ....[181]....
        /*0648*/ 	.word	0x0500000f


	//   ....[182]....
        /*064c*/ 	.word	0x0500000f


	//   ....[183]....
        /*0650*/ 	.word	0x0500000f


	//   ....[184]....
        /*0654*/ 	.word	0x0500000f


	//   ....[185]....
        /*0658*/ 	.word	0x0500000f


	//   ....[186]....
        /*065c*/ 	.word	0x0500000f


	//   ....[187]....
        /*0660*/ 	.word	0x0500000f


	//   ....[188]....
        /*0664*/ 	.word	0x0500000f


	//   ....[189]....
        /*0668*/ 	.word	0x0500000f


	//   ....[190]....
        /*066c*/ 	.word	0x0500000f


	//   ....[191]....
        /*0670*/ 	.word	0x0500000f


	//   ....[192]....
        /*0674*/ 	.word	0x0500000f


	//   ....[193]....
        /*0678*/ 	.word	0x0500000f


	//   ....[194]....
        /*067c*/ 	.word	0x0500000f


	//   ....[195]....
        /*0680*/ 	.word	0x0500000f


	//   ....[196]....
        /*0684*/ 	.word	0x0500000f


	//   ....[197]....
        /*0688*/ 	.word	0x0500000f


	//   ....[198]....
        /*068c*/ 	.word	0x0500000f


	//   ....[199]....
        /*0690*/ 	.word	0x0500000f


	//   ....[200]....
        /*0694*/ 	.word	0x0500000f


	//   ....[201]....
        /*0698*/ 	.word	0x0500000f


	//   ....[202]....
        /*069c*/ 	.word	0x0500000f


	//   ....[203]....
        /*06a0*/ 	.word	0x0500000f


	//   ....[204]....
        /*06a4*/ 	.word	0x0500000f


	//   ....[205]....
        /*06a8*/ 	.word	0x0500000f


	//   ....[206]....
        /*06ac*/ 	.word	0x0500000f


	//   ....[207]....
        /*06b0*/ 	.word	0x0500000f


	//   ....[208]....
        /*06b4*/ 	.word	0x0500000f


	//   ....[209]....
        /*06b8*/ 	.word	0x0500000f


	//   ....[210]....
        /*06bc*/ 	.word	0x0500000f


	//   ....[211]....
        /*06c0*/ 	.word	0x0500000f


	//   ....[212]....
        /*06c4*/ 	.word	0x0500000f


	//   ....[213]....
        /*06c8*/ 	.word	0x0500000f


	//   ....[214]....
        /*06cc*/ 	.word	0x0500000f


	//   ....[215]....
        /*06d0*/ 	.word	0x0500000f


	//   ....[216]....
        /*06d4*/ 	.word	0x0500000f


	//   ....[217]....
        /*06d8*/ 	.word	0x0500000f


	//   ....[218]....
        /*06dc*/ 	.word	0x0500000f


	//   ....[219]....
        /*06e0*/ 	.word	0x0500000f


	//   ....[220]....
        /*06e4*/ 	.word	0x0500000f


	//   ....[221]....
        /*06e8*/ 	.word	0x0500000f


	//   ....[222]....
        /*06ec*/ 	.word	0x0500000f


	//   ....[223]....
        /*06f0*/ 	.word	0x0500000f


	//   ....[224]....
        /*06f4*/ 	.word	0x0500000f


	//   ....[225]....
        /*06f8*/ 	.word	0x0500000f


	//   ....[226]....
        /*06fc*/ 	.word	0x0500000f


	//   ....[227]....
        /*0700*/ 	.word	0x0500000f


	//   ....[228]....
        /*0704*/ 	.word	0x0500000f


	//   ....[229]....
        /*0708*/ 	.word	0x0500000f


	//   ....[230]....
        /*070c*/ 	.word	0x0500000f


	//   ....[231]....
        /*0710*/ 	.word	0x0500000f


	//   ....[232]....
        /*0714*/ 	.word	0x0500000f


	//   ....[233]....
        /*0718*/ 	.word	0x0500000f


	//   ....[234]....
        /*071c*/ 	.word	0x0500000f


	//   ....[235]....
        /*0720*/ 	.word	0x0500000f


	//   ....[236]....
        /*0724*/ 	.word	0x0500000f


	//   ....[237]....
        /*0728*/ 	.word	0x0500000f


	//   ....[238]....
        /*072c*/ 	.word	0x0500000f


	//   ....[239]....
        /*0730*/ 	.word	0x0500000f


	//   ....[240]....
        /*0734*/ 	.word	0x0500000f


	//   ....[241]....
        /*0738*/ 	.word	0x0500000f


	//   ....[242]....
        /*073c*/ 	.word	0x0500000f


	//   ....[243]....
        /*0740*/ 	.word	0x0500000f


	//   ....[244]....
        /*0744*/ 	.word	0x0500000f


	//   ....[245]....
        /*0748*/ 	.word	0x0500000f


	//   ....[246]....
        /*074c*/ 	.word	0x0500000f


	//   ....[247]....
        /*0750*/ 	.word	0x0500000f


	//   ....[248]....
        /*0754*/ 	.word	0x0500000f


	//   ....[249]....
        /*0758*/ 	.word	0x0500000f


	//   ....[250]....
        /*075c*/ 	.word	0x0500000f


	//   ....[251]....
        /*0760*/ 	.word	0x0500000f


	//   ....[252]....
        /*0764*/ 	.word	0x0500000f


	//   ....[253]....
        /*0768*/ 	.word	0x0500000f


	//   ....[254]....
        /*076c*/ 	.word	0x0500000f


	//   ....[255]....
        /*0770*/ 	.word	0x0500000f


	//   ....[0]....
        /*0774*/ 	.word	0x0500000f


	//   ....[1]....
        /*0778*/ 	.word	0x0500000f


	//   ....[2]....
        /*077c*/ 	.word	0x0500000f


	//   ....[3]....
        /*0780*/ 	.word	0x0500000f


	//   ....[4]....
        /*0784*/ 	.word	0x0500000f


	//   ....[5]....
        /*0788*/ 	.word	0x0500000f


	//   ....[6]....
        /*078c*/ 	.word	0x0500000f


	//   ....[7]....
        /*0790*/ 	.word	0x0500000f


	//   ....[8]....
        /*0794*/ 	.word	0x0500000f


	//   ....[9]....
        /*0798*/ 	.word	0x0500000f


	//   ....[10]....
        /*079c*/ 	.word	0x0500000f


	//   ....[11]....
        /*07a0*/ 	.word	0x0500000f


	//   ....[12]....
        /*07a4*/ 	.word	0x0500000f


	//   ....[13]....
        /*07a8*/ 	.word	0x0500000f


	//   ....[14]....
        /*07ac*/ 	.word	0x0500000f


	//   ....[15]....
        /*07b0*/ 	.word	0x0500000f


	//   ....[16]....
        /*07b4*/ 	.word	0x0500000f


	//   ....[17]....
        /*07b8*/ 	.word	0x0500000f


	//   ....[18]....
        /*07bc*/ 	.word	0x0500000f


	//   ....[19]....
        /*07c0*/ 	.word	0x0500000f


	//----- nvinfo : EIATTR_COOP_GROUP_INSTR_OFFSETS
	.align		4
.L_1210:
        /*07c4*/ 	.byte	0x04, 0x28
        /*07c6*/ 	.short	(.L_1212 - .L_1211)


	//   ....[0]....
.L_1211:
        /*07c8*/ 	.word	0x00000060


	//   ....[1]....
        /*07cc*/ 	.word	0x00000130


	//   ....[2]....
        /*07d0*/ 	.word	0x000001e0


	//   ....[3]....
        /*07d4*/ 	.word	0x000003a0


	//   ....[4]....
        /*07d8*/ 	.word	0x00000500


	//   ....[5]....
        /*07dc*/ 	.word	0x00000620


	//   ....[6]....
        /*07e0*/ 	.word	0x00000780


	//   ....[7]....
        /*07e4*/ 	.word	0x00002d20


	//   ....[8]....
        /*07e8*/ 	.word	0x00002d30


	//   ....[9]....
        /*07ec*/ 	.word	0x000034a0


	//   ....[10]....
        /*07f0*/ 	.word	0x000034b0


	//   ....[11]....
        /*07f4*/ 	.word	0x00004120


	//   ....[12]....
        /*07f8*/ 	.word	0x00004130


	//   ....[13]....
        /*07fc*/ 	.word	0x00004910


	//   ....[14]....
        /*0800*/ 	.word	0x00004920


	//   ....[15]....
        /*0804*/ 	.word	0x00005310


	//   ....[16]....
        /*0808*/ 	.word	0x00005320


	//   ....[17]....
        /*080c*/ 	.word	0x00005430


	//   ....[18]....
        /*0810*/ 	.word	0x00005440


	//   ....[19]....
        /*0814*/ 	.word	0x00005800


	//   ....[20]....
        /*0818*/ 	.word	0x00005830


	//   ....[21]....
        /*081c*/ 	.word	0x00005b00


	//   ....[22]....
        /*0820*/ 	.word	0x00005b20


	//   ....[23]....
        /*0824*/ 	.word	0x00006460


	//   ....[24]....
        /*0828*/ 	.word	0x00006a10


	//   ....[25]....
        /*082c*/ 	.word	0x00006a20


	//   ....[26]....
        /*0830*/ 	.word	0x00006a30


	//   ....[27]....
        /*0834*/ 	.word	0x00006a40


	//   ....[28]....
        /*0838*/ 	.word	0x00007a70


	//   ....[29]....
        /*083c*/ 	.word	0x00007a80


	//   ....[30]....
        /*0840*/ 	.word	0x00007a90


	//   ....[31]....
        /*0844*/ 	.word	0x00007aa0


	//   ....[32]....
        /*0848*/ 	.word	0x00009b60


	//   ....[33]....
        /*084c*/ 	.word	0x00009b80


	//   ....[34]....
        /*0850*/ 	.word	0x00009f40


	//   ....[35]....
        /*0854*/ 	.word	0x00009f90


	//   ....[36]....
        /*0858*/ 	.word	0x0000b670


	//   ....[37]....
        /*085c*/ 	.word	0x0000b6d0


	//   ....[38]....
        /*0860*/ 	.word	0x0000c100


	//   ....[39]....
        /*0864*/ 	.word	0x0000c160


	//   ....[40]....
        /*0868*/ 	.word	0x0000d240


	//   ....[41]....
        /*086c*/ 	.word	0x0000d290


	//   ....[42]....
        /*0870*/ 	.word	0x0000d2e0


	//   ....[43]....
        /*0874*/ 	.word	0x0000d320


	//   ....[44]....
        /*0878*/ 	.word	0x0000f170


	//   ....[45]....
        /*087c*/ 	.word	0x0000f1b0


	//   ....[46]....
        /*0880*/ 	.word	0x0000f1f0


	//   ....[47]....
        /*0884*/ 	.word	0x0000f230


	//   ....[48]....
        /*0888*/ 	.word	0x0000f800


	//   ....[49]....
        /*088c*/ 	.word	0x0000f810


	//   ....[50]....
        /*0890*/ 	.word	0x0000f960


	//   ....[51]....
        /*0894*/ 	.word	0x0000f980


	//   ....[52]....
        /*0898*/ 	.word	0x0000fac0


	//   ....[53]....
        /*089c*/ 	.word	0x0000fae0


	//   ....[54]....
        /*08a0*/ 	.word	0x0000fc30


	//   ....[55]....
        /*08a4*/ 	.word	0x0000fc50


	//   ....[56]....
        /*08a8*/ 	.word	0x00010580


	//   ....[57]....
        /*08ac*/ 	.word	0x00010590


	//   ....[58]....
        /*08b0*/ 	.word	0x000107d0


	//   ....[59]....
        /*08b4*/ 	.word	0x000107e0


	//   ....[60]....
        /*08b8*/ 	.word	0x00010a10


	//   ....[61]....
        /*08bc*/ 	.word	0x00010a20


	//   ....[62]....
        /*08c0*/ 	.word	0x00010c50


	//   ....[63]....
        /*08c4*/ 	.word	0x00010c60


	//   ....[64]....
        /*08c8*/ 	.word	0x00010ef0


	//   ....[65]....
        /*08cc*/ 	.word	0x000110a0


	//   ....[66]....
        /*08d0*/ 	.word	0x000110d0


	//   ....[67]....
        /*08d4*/ 	.word	0x00011100


	//   ....[68]....
        /*08d8*/ 	.word	0x00011130


	//   ....[69]....
        /*08dc*/ 	.word	0x00011160


	//   ....[70]....
        /*08e0*/ 	.word	0x00011190


	//   ....[71]....
        /*08e4*/ 	.word	0x00011300


	//   ....[72]....
        /*08e8*/ 	.word	0x00011330


	//   ....[73]....
        /*08ec*/ 	.word	0x00011360


	//   ....[74]....
        /*08f0*/ 	.word	0x00011390


	//   ....[75]....
        /*08f4*/ 	.word	0x000113c0


	//   ....[76]....
        /*08f8*/ 	.word	0x000113f0


	//   ....[77]....
        /*08fc*/ 	.word	0x00011480


	//   ....[78]....
        /*0900*/ 	.word	0x000114b0


	//   ....[79]....
        /*0904*/ 	.word	0x00011530


	//   ....[80]....
        /*0908*/ 	.word	0x00012060


	//   ....[81]....
        /*090c*/ 	.word	0x00013ea0


	//   ....[82]....
        /*0910*/ 	.word	0x00013ec0


	//   ....[83]....
        /*0914*/ 	.word	0x00013f50


	//   ....[84]....
        /*0918*/ 	.word	0x00013f70


	//   ....[85]....
        /*091c*/ 	.word	0x00013ff0


	//   ....[86]....
        /*0920*/ 	.word	0x00014010


	//   ....[87]....
        /*0924*/ 	.word	0x00014090


	//   ....[88]....
        /*0928*/ 	.word	0x000140b0


	//   ....[89]....
        /*092c*/ 	.word	0x00014130


	//   ....[90]....
        /*0930*/ 	.word	0x00014150


	//   ....[91]....
        /*0934*/ 	.word	0x00014160


	//   ....[92]....
        /*0938*/ 	.word	0x00014170


	//   ....[93]....
        /*093c*/ 	.word	0x000149f0


	//   ....[94]....
        /*0940*/ 	.word	0x00014a20


	//   ....[95]....
        /*0944*/ 	.word	0x00014ae0


	//   ....[96]....
        /*0948*/ 	.word	0x00014af0


	//   ....[97]....
        /*094c*/ 	.word	0x00014b80


	//   ....[98]....
        /*0950*/ 	.word	0x00014b90


	//   ....[99]....
        /*0954*/ 	.word	0x00014c20


	//   ....[100]....
        /*0958*/ 	.word	0x00014c30


	//   ....[101]....
        /*095c*/ 	.word	0x00014cc0


	//   ....[102]....
        /*0960*/ 	.word	0x00014cd0


	//   ....[103]....
        /*0964*/ 	.word	0x00014d60


	//   ....[104]....
        /*0968*/ 	.word	0x00014d70


	//   ....[105]....
        /*096c*/ 	.word	0x00014df0


	//   ....[106]....
        /*0970*/ 	.word	0x00014e00


	//   ....[107]....
        /*0974*/ 	.word	0x00014e10


	//   ....[108]....
        /*0978*/ 	.word	0x00014e80


	//   ....[109]....
        /*097c*/ 	.word	0x00015290


	//   ....[110]....
        /*0980*/ 	.word	0x000152b0


	//   ....[111]....
        /*0984*/ 	.word	0x000152d0


	//   ....[112]....
        /*0988*/ 	.word	0x000153e0


	//   ....[113]....
        /*098c*/ 	.word	0x000153f0


	//   ....[114]....
        /*0990*/ 	.word	0x00015420


	//   ....[115]....
        /*0994*/ 	.word	0x000154b0


	//   ....[116]....
        /*0998*/ 	.word	0x00015560


	//   ....[117]....
        /*099c*/ 	.word	0x00015570


	//   ....[118]....
        /*09a0*/ 	.word	0x000155a0


	//   ....[119]....
        /*09a4*/ 	.word	0x000155b0


	//   ....[120]....
        /*09a8*/ 	.word	0x00015640


	//   ....[121]....
        /*09ac*/ 	.word	0x00015d80


	//   ....[122]....
        /*09b0*/ 	.word	0x00015da0


	//   ....[123]....
        /*09b4*/ 	.word	0x00015df0


	//   ....[124]....
        /*09b8*/ 	.word	0x00015e00


	//   ....[125]....
        /*09bc*/ 	.word	0x00015e40


	//   ....[126]....
        /*09c0*/ 	.word	0x00015e50


	//   ....[127]....
        /*09c4*/ 	.word	0x00015e90


	//   ....[128]....
        /*09c8*/ 	.word	0x00015ea0


	//   ....[129]....
        /*09cc*/ 	.word	0x00015ee0


	//   ....[130]....
        /*09d0*/ 	.word	0x00015ef0


	//   ....[131]....
        /*09d4*/ 	.word	0x00015f00


	//   ....[132]....
        /*09d8*/ 	.word	0x00015f40


	//   ....[133]....
        /*09dc*/ 	.word	0x00016280


	//   ....[134]....
        /*09e0*/ 	.word	0x000162a0


	//   ....[135]....
        /*09e4*/ 	.word	0x000162b0


	//   ....[136]....
        /*09e8*/ 	.word	0x000162d0


	//   ....[137]....
        /*09ec*/ 	.word	0x00016340


	//   ....[138]....
        /*09f0*/ 	.word	0x00016360


	//   ....[139]....
        /*09f4*/ 	.word	0x000163c0


	//   ....[140]....
        /*09f8*/ 	.word	0x000163e0


	//   ....[141]....
        /*09fc*/ 	.word	0x00016440


	//   ....[142]....
        /*0a00*/ 	.word	0x00016460


	//   ....[143]....
        /*0a04*/ 	.word	0x000164c0


	//   ....[144]....
        /*0a08*/ 	.word	0x000164e0


	//   ....[145]....
        /*0a0c*/ 	.word	0x000169d0


	//   ....[146]....
        /*0a10*/ 	.word	0x00016a00


	//   ....[147]....
        /*0a14*/ 	.word	0x00016a30


	//   ....[148]....
        /*0a18*/ 	.word	0x00016a60


	//   ....[149]....
        /*0a1c*/ 	.word	0x00016a90


	//   ....[150]....
        /*0a20*/ 	.word	0x00016ac0


	//   ....[151]....
        /*0a24*/ 	.word	0x00016af0


	//   ....[152]....
        /*0a28*/ 	.word	0x00016b20


	//   ....[153]....
        /*0a2c*/ 	.word	0x00016ca0


	//   ....[154]....
        /*0a30*/ 	.word	0x00016cd0


	//   ....[155]....
        /*0a34*/ 	.word	0x00016d00


	//   ....[156]....
        /*0a38*/ 	.word	0x00016d30


	//   ....[157]....
        /*0a3c*/ 	.word	0x00016d60


	//   ....[158]....
        /*0a40*/ 	.word	0x00016d90


	//   ....[159]....
        /*0a44*/ 	.word	0x00016e50


	//   ....[160]....
        /*0a48*/ 	.word	0x00016e70


	//   ....[161]....
        /*0a4c*/ 	.word	0x00016ee0


	//   ....[162]....
        /*0a50*/ 	.word	0x00017350


	//   ....[163]....
        /*0a54*/ 	.word	0x00017670


	//   ....[164]....
        /*0a58*/ 	.word	0x00017700


	//   ....[165]....
        /*0a5c*/ 	.word	0x000177a0


	//   ....[166]....
        /*0a60*/ 	.word	0x00017830


	//   ....[167]....
        /*0a64*/ 	.word	0x00017920


	//   ....[168]....
        /*0a68*/ 	.word	0x000179b0


	//   ....[169]....
        /*0a6c*/ 	.word	0x00017a50


	//   ....[170]....
        /*0a70*/ 	.word	0x00017ae0


	//   ....[171]....
        /*0a74*/ 	.word	0x00017bd0


	//   ....[172]....
        /*0a78*/ 	.word	0x00017c60


	//   ....[173]....
        /*0a7c*/ 	.word	0x00017cf0


	//   ....[174]....
        /*0a80*/ 	.word	0x00017d80


	//   ....[175]....
        /*0a84*/ 	.word	0x00017eb0


	//   ....[176]....
        /*0a88*/ 	.word	0x00017f50


	//   ....[177]....
        /*0a8c*/ 	.word	0x00017fe0


	//   ....[178]....
        /*0a90*/ 	.word	0x00018030


	//   ....[179]....
        /*0a94*/ 	.word	0x00018080


	//   ....[180]....
        /*0a98*/ 	.word	0x00018160


	//   ....[181]....
        /*0a9c*/ 	.word	0x000181f0


	//   ....[182]....
        /*0aa0*/ 	.word	0x00018240


	//   ....[183]....
        /*0aa4*/ 	.word	0x00018290


	//   ....[184]....
        /*0aa8*/ 	.word	0x000184a0


	//   ....[185]....
        /*0aac*/ 	.word	0x000184f0


	//   ....[186]....
        /*0ab0*/ 	.word	0x00018580


	//   ....[187]....
        /*0ab4*/ 	.word	0x00018610


	//   ....[188]....
        /*0ab8*/ 	.word	0x000186a0


	//   ....[189]....
        /*0abc*/ 	.word	0x00018730


	//   ....[190]....
        /*0ac0*/ 	.word	0x000187c0


	//   ....[191]....
        /*0ac4*/ 	.word	0x00018850


	//   ....[192]....
        /*0ac8*/ 	.word	0x00018910


	//   ....[193]....
        /*0acc*/ 	.word	0x00018bf0


	//   ....[194]....
        /*0ad0*/ 	.word	0x00018ce0


	//   ....[195]....
        /*0ad4*/ 	.word	0x00018d80


	//   ....[196]....
        /*0ad8*/ 	.word	0x00018de0


	//   ....[197]....
        /*0adc*/ 	.word	0x00018ed0


	//   ....[198]....
        /*0ae0*/ 	.word	0x00018f40


	//   ....[199]....
        /*0ae4*/ 	.word	0x00019030


	//   ....[200]....
        /*0ae8*/ 	.word	0x000190a0


	//   ....[201]....
        /*0aec*/ 	.word	0x00019190


	//   ....[202]....
        /*0af0*/ 	.word	0x00019200


	//   ....[203]....
        /*0af4*/ 	.word	0x000192f0


	//   ....[204]....
        /*0af8*/ 	.word	0x00019360


	//   ....[205]....
        /*0afc*/ 	.word	0x00019400


	//   ....[206]....
        /*0b00*/ 	.word	0x000194f0


	//   ....[207]....
        /*0b04*/ 	.word	0x00019560


	//   ....[208]....
        /*0b08*/ 	.word	0x000195c0


	//   ....[209]....
        /*0b0c*/ 	.word	0x000196b0


	//   ....[210]....
        /*0b10*/ 	.word	0x00019710


	//   ....[211]....
        /*0b14*/ 	.word	0x00019810


	//   ....[212]....
        /*0b18*/ 	.word	0x00019870


	//   ....[213]....
        /*0b1c*/ 	.word	0x00019970


	//   ....[214]....
        /*0b20*/ 	.word	0x000199d0


	//   ....[215]....
        /*0b24*/ 	.word	0x00019ad0


	//   ....[216]....
        /*0b28*/ 	.word	0x00019b30


	//   ....[217]....
        /*0b2c*/ 	.word	0x00019c30


	//   ....[218]....
        /*0b30*/ 	.word	0x00019c90


	//   ....[219]....
        /*0b34*/ 	.word	0x00019d90


	//   ....[220]....
        /*0b38*/ 	.word	0x00019df0


	//   ....[221]....
        /*0b3c*/ 	.word	0x00019ed0


	//   ....[222]....
        /*0b40*/ 	.word	0x0001a010


	//   ....[223]....
        /*0b44*/ 	.word	0x0001a0f0


	//   ....[224]....
        /*0b48*/ 	.word	0x0001a170


	//   ....[225]....
        /*0b4c*/ 	.word	0x0001a2c0


	//   ....[226]....
        /*0b50*/ 	.word	0x0001a320


	//   ....[227]....
        /*0b54*/ 	.word	0x0001a430


	//   ....[228]....
        /*0b58*/ 	.word	0x0001a490


	//   ....[229]....
        /*0b5c*/ 	.word	0x0001a5a0


	//   ....[230]....
        /*0b60*/ 	.word	0x0001a600


	//   ....[231]....
        /*0b64*/ 	.word	0x0001a710


	//   ....[232]....
        /*0b68*/ 	.word	0x0001a770


	//   ....[233]....
        /*0b6c*/ 	.word	0x0001a830


	//   ....[234]....
        /*0b70*/ 	.word	0x0001a990


	//   ....[235]....
        /*0b74*/ 	.word	0x0001aa30


	//   ....[236]....
        /*0b78*/ 	.word	0x0001aa90


	//   ....[237]....
        /*0b7c*/ 	.word	0x0001ab40


	//   ....[238]....
        /*0b80*/ 	.word	0x0001aba0


	//   ....[239]....
        /*0b84*/ 	.word	0x0001ac50


	//   ....[240]....
        /*0b88*/ 	.word	0x0001acb0


	//   ....[241]....
        /*0b8c*/ 	.word	0x0001ad60


	//   ....[242]....
        /*0b90*/ 	.word	0x0001adc0


	//   ....[243]....
        /*0b94*/ 	.word	0x0001ae70


	//   ....[244]....
        /*0b98*/ 	.word	0x0001aed0


	//   ....[245]....
        /*0b9c*/ 	.word	0x0001af80


	//   ....[246]....
        /*0ba0*/ 	.word	0x0001b070


	//   ....[247]....
        /*0ba4*/ 	.word	0x0001b110


	//   ....[248]....
        /*0ba8*/ 	.word	0x0001b170


	//   ....[249]....
        /*0bac*/ 	.word	0x0001b240


	//   ....[250]....
        /*0bb0*/ 	.word	0x0001b2a0


	//   ....[251]....
        /*0bb4*/ 	.word	0x0001b370


	//   ....[252]....
        /*0bb8*/ 	.word	0x0001b3d0


	//   ....[253]....
        /*0bbc*/ 	.word	0x0001b4a0


	//   ....[254]....
        /*0bc0*/ 	.word	0x0001b500


	//   ....[255]....
        /*0bc4*/ 	.word	0x0001b5d0


	//   ....[0]....
        /*0bc8*/ 	.word	0x0001b630


	//   ....[1]....
        /*0bcc*/ 	.word	0x0001b700


	//   ....[2]....
        /*0bd0*/ 	.word	0x0001b790


	//   ....[3]....
        /*0bd4*/ 	.word	0x0001b830


	//   ....[4]....
        /*0bd8*/ 	.word	0x0001b950


	//   ....[5]....
        /*0bdc*/ 	.word	0x0001b9c0


	//   ....[6]....
        /*0be0*/ 	.word	0x0001ba30


	//   ....[7]....
        /*0be4*/ 	.word	0x0001baa0


	//   ....[8]....
        /*0be8*/ 	.word	0x0001bb10


	//   ....[9]....
        /*0bec*/ 	.word	0x0001bb90


	//   ....[10]....
        /*0bf0*/ 	.word	0x0001bc20


	//   ....[11]....
        /*0bf4*/ 	.word	0x0001bcb0


	//   ....[12]....
        /*0bf8*/ 	.word	0x0001bd20


	//   ....[13]....
        /*0bfc*/ 	.word	0x0001bd90


	//   ....[14]....
        /*0c00*/ 	.word	0x0001be00


	//   ....[15]....
        /*0c04*/ 	.word	0x0001be80


	//   ....[16]....
        /*0c08*/ 	.word	0x0001bef0


	//   ....[17]....
        /*0c0c*/ 	.word	0x0001bf90


	//   ....[18]....
        /*0c10*/ 	.word	0x0001c020


	//   ....[19]....
        /*0c14*/ 	.word	0x0001c140


	//----- nvinfo : EIATTR_REG_RECONFIG
	.align		4
.L_1212:
        /*0c18*/ 	.byte	0x01, 0x54
	.zero		2


	//----- nvinfo : EIATTR_SYSCALL_OFFSETS
	.align		4
        /*0c1c*/ 	.byte	0x04, 0x46
        /*0c1e*/ 	.short	(.L_1214 - .L_1213)


	//   ....[0]....
.L_1213:
        /*0c20*/ 	.word	0x000018c0


	//   ....[1]....
        /*0c24*/ 	.word	0x00001a10


	//   ....[2]....
        /*0c28*/ 	.word	0x00006600


	//   ....[3]....
        /*0c2c*/ 	.word	0x00006980


	//   ....[4]....
        /*0c30*/ 	.word	0x000134b0


	//   ....[5]....
        /*0c34*/ 	.word	0x00013600


	//   ....[6]....
        /*0c38*/ 	.word	0x000136f0


	//   ....[7]....
        /*0c3c*/ 	.word	0x00014620


	//----- nvinfo : EIATTR_MBARRIER_INSTR_OFFSETS
	.align		4
.L_1214:
        /*0c40*/ 	.byte	0x04, 0x39
        /*0c42*/ 	.short	(.L_1216 - .L_1215)


	//   ....[0]....
.L_1215:
        /*0c44*/ 	.word	0x00000250
        /*0c48*/ 	.word	0x000000ff
        /*0c4c*/ 	.word	0x00022800
        /*0c50*/ 	.short	0x0100
        /*0c52*/ 	.byte	0x08
	.zero		1


	//   ....[1]....
        /*0c54*/ 	.word	0x00000260
        /*0c58*/ 	.word	0x000000ff
        /*0c5c*/ 	.word	0x00022820
        /*0c60*/ 	.short	0x0100
        /*0c62*/ 	.byte	0x08
	.zero		1


	//   ....[2]....
        /*0c64*/ 	.word	0x00000350
        /*0c68*/ 	.word	0x000000ff
        /*0c6c*/ 	.word	0x00022830
        /*0c70*/ 	.short	0x0100
        /*0c72*/ 	.byte	0x08
	.zero		1


	//   ....[3]....
        /*0c74*/ 	.word	0x00000360
        /*0c78*/ 	.word	0x000000ff
        /*0c7c*/ 	.word	0x00022840
        /*0c80*/ 	.short	0x0100
        /*0c82*/ 	.byte	0x08
	.zero		1


	//   ....[4]....
        /*0c84*/ 	.word	0x00000370
        /*0c88*/ 	.word	0x000000ff
        /*0c8c*/ 	.word	0x00022838
        /*0c90*/ 	.short	0x0100
        /*0c92*/ 	.byte	0x08
	.zero		1


	//   ....[5]....
        /*0c94*/ 	.word	0x00000380
        /*0c98*/ 	.word	0x000000ff
        /*0c9c*/ 	.word	0x00022848
        /*0ca0*/ 	.short	0x0100
        /*0ca2*/ 	.byte	0x08
	.zero		1


	//   ....[6]....
        /*0ca4*/ 	.word	0x000004b0
        /*0ca8*/ 	.word	0x000000ff
        /*0cac*/ 	.word	0x00022850
        /*0cb0*/ 	.short	0x0100
        /*0cb2*/ 	.byte	0x08
	.zero		1


	//   ....[7]....
        /*0cb4*/ 	.word	0x000004c0
        /*0cb8*/ 	.word	0x000000ff
        /*0cbc*/ 	.word	0x00022860
        /*0cc0*/ 	.short	0x0100
        /*0cc2*/ 	.byte	0x08
	.zero		1


	//   ....[8]....
        /*0cc4*/ 	.word	0x000004d0
        /*0cc8*/ 	.word	0x000000ff
        /*0ccc*/ 	.word	0x00022858
        /*0cd0*/ 	.short	0x0100
        /*0cd2*/ 	.byte	0x08
	.zero		1


	//   ....[9]....
        /*0cd4*/ 	.word	0x000004e0
        /*0cd8*/ 	.word	0x000000ff
        /*0cdc*/ 	.word	0x00022868
        /*0ce0*/ 	.short	0x0100
        /*0ce2*/ 	.byte	0x08
	.zero		1


	//   ....[10]....
        /*0ce4*/ 	.word	0x000005d0
        /*0ce8*/ 	.word	0x000000ff
        /*0cec*/ 	.word	0x00022870
        /*0cf0*/ 	.short	0x0100
        /*0cf2*/ 	.byte	0x06
	.zero		1


	//   ....[11]....
        /*0cf4*/ 	.word	0x000005e0
        /*0cf8*/ 	.word	0x000000ff
        /*0cfc*/ 	.word	0x00022880
        /*0d00*/ 	.short	0x0100
        /*0d02*/ 	.byte	0x06
	.zero		1


	//   ....[12]....
        /*0d04*/ 	.word	0x000005f0
        /*0d08*/ 	.word	0x000000ff
        /*0d0c*/ 	.word	0x00022878
        /*0d10*/ 	.short	0x0100
        /*0d12*/ 	.byte	0x06
	.zero		1


	//   ....[13]....
        /*0d14*/ 	.word	0x00000600
        /*0d18*/ 	.word	0x000000ff
        /*0d1c*/ 	.word	0x00022888
        /*0d20*/ 	.short	0x0100
        /*0d22*/ 	.byte	0x06
	.zero		1


	//   ....[14]....
        /*0d24*/ 	.word	0x00000730
        /*0d28*/ 	.word	0x000000ff
        /*0d2c*/ 	.word	0x00022890
        /*0d30*/ 	.short	0x0100
        /*0d32*/ 	.byte	0x08
	.zero		1


	//   ....[15]....
        /*0d34*/ 	.word	0x00000740
        /*0d38*/ 	.word	0x000000ff
        /*0d3c*/ 	.word	0x000228a0
        /*0d40*/ 	.short	0x0100
        /*0d42*/ 	.byte	0x08
	.zero		1


	//   ....[16]....
        /*0d44*/ 	.word	0x00000750
        /*0d48*/ 	.word	0x000000ff
        /*0d4c*/ 	.word	0x00022898
        /*0d50*/ 	.short	0x0100
        /*0d52*/ 	.byte	0x08
	.zero		1


	//   ....[17]....
        /*0d54*/ 	.word	0x00000760
        /*0d58*/ 	.word	0x000000ff
        /*0d5c*/ 	.word	0x000228a8
        /*0d60*/ 	.short	0x0100
        /*0d62*/ 	.byte	0x08
	.zero		1


	//   ....[18]....
        /*0d64*/ 	.word	0x00000890
        /*0d68*/ 	.word	0x000000ff
        /*0d6c*/ 	.word	0x000228b0
        /*0d70*/ 	.short	0x0100
        /*0d72*/ 	.byte	0x08
	.zero		1


	//   ....[19]....
        /*0d74*/ 	.word	0x000008a0
        /*0d78*/ 	.word	0x000000ff
        /*0d7c*/ 	.word	0x000228c0
        /*0d80*/ 	.short	0x0100
        /*0d82*/ 	.byte	0x08
	.zero		1


	//   ....[20]....
        /*0d84*/ 	.word	0x000008b0
        /*0d88*/ 	.word	0x000000ff
        /*0d8c*/ 	.word	0x000228b8
        /*0d90*/ 	.short	0x0100
        /*0d92*/ 	.byte	0x08
	.zero		1


	//   ....[21]....
        /*0d94*/ 	.word	0x000008c0
        /*0d98*/ 	.word	0x000000ff
        /*0d9c*/ 	.word	0x000228c8
        /*0da0*/ 	.short	0x0100
        /*0da2*/ 	.byte	0x08
	.zero		1


	//   ....[22]....
        /*0da4*/ 	.word	0x00002cd0
        /*0da8*/ 	.word	0x00000059
        /*0dac*/ 	.word	0x00022890
        /*0db0*/ 	.short	0x010a
        /*0db2*/ 	.byte	0x3f
	.zero		1


	//   ....[23]....
        /*0db4*/ 	.word	0x000040c0
        /*0db8*/ 	.word	0x00000059
        /*0dbc*/ 	.word	0x00022890
        /*0dc0*/ 	.short	0x010a
        /*0dc2*/ 	.byte	0x3f
	.zero		1


	//   ....[24]....
        /*0dc4*/ 	.word	0x00005150
        /*0dc8*/ 	.word	0x00000059
        /*0dcc*/ 	.word	0x00022890
        /*0dd0*/ 	.short	0x010a
        /*0dd2*/ 	.byte	0x3f
	.zero		1


	//   ....[25]....
        /*0dd4*/ 	.word	0x00005610
        /*0dd8*/ 	.word	0x0000000b
        /*0ddc*/ 	.word	0x00000000
        /*0de0*/ 	.short	0x0101
        /*0de2*/ 	.byte	0x3f
	.zero		1


	//   ....[26]....
        /*0de4*/ 	.word	0x00005650
        /*0de8*/ 	.word	0x00000059
        /*0dec*/ 	.word	0x000228b0
        /*0df0*/ 	.short	0x010a
        /*0df2*/ 	.byte	0x3f
	.zero		1


	//   ....[27]....
        /*0df4*/ 	.word	0x00005e90
        /*0df8*/ 	.word	0x00000059
        /*0dfc*/ 	.word	0x00000000
        /*0e00*/ 	.short	0x0101
        /*0e02*/ 	.byte	0x3f
	.zero		1


	//   ....[28]....
        /*0e04*/ 	.word	0x000066a0
        /*0e08*/ 	.word	0x00000013
        /*0e0c*/ 	.word	0x00022800
        /*0e10*/ 	.short	0x010a
        /*0e12*/ 	.byte	0x3f
	.zero		1


	//   ....[29]....
        /*0e14*/ 	.word	0x000066f0
        /*0e18*/ 	.word	0x00000013
        /*0e1c*/ 	.word	0x00022800
        /*0e20*/ 	.short	0x010a
        /*0e22*/ 	.byte	0x3f
	.zero		1


	//   ....[30]....
        /*0e24*/ 	.word	0x00006cc0
        /*0e28*/ 	.word	0x00000013
        /*0e2c*/ 	.word	0x00022800
        /*0e30*/ 	.short	0x010a
        /*0e32*/ 	.byte	0x3f
	.zero		1


	//   ....[31]....
        /*0e34*/ 	.word	0x00007c70
        /*0e38*/ 	.word	0x00000013
        /*0e3c*/ 	.word	0x00022800
        /*0e40*/ 	.short	0x010a
        /*0e42*/ 	.byte	0x3f
	.zero		1


	//   ....[32]....
        /*0e44*/ 	.word	0x00008b20
        /*0e48*/ 	.word	0x00000006
        /*0e4c*/ 	.word	0x00022830
        /*0e50*/ 	.short	0x010a
        /*0e52*/ 	.byte	0x3f
	.zero		1


	//   ....[33]....
        /*0e54*/ 	.word	0x00008bd0
        /*0e58*/ 	.word	0x00000006
        /*0e5c*/ 	.word	0x00022830
        /*0e60*/ 	.short	0x010a
        /*0e62*/ 	.byte	0x3f
	.zero		1


	//   ....[34]....
        /*0e64*/ 	.word	0x0000a400
        /*0e68*/ 	.word	0x00000000
        /*0e6c*/ 	.word	0x00000000
        /*0e70*/ 	.short	0x0101
        /*0e72*/ 	.byte	0x3f
	.zero		1


	//   ....[35]....
        /*0e74*/ 	.word	0x0000a880
        /*0e78*/ 	.word	0x00000006
        /*0e7c*/ 	.word	0x00022850
        /*0e80*/ 	.short	0x010a
        /*0e82*/ 	.byte	0x3f
	.zero		1


	//   ....[36]....
        /*0e84*/ 	.word	0x0000a8d0
        /*0e88*/ 	.word	0x00000006
        /*0e8c*/ 	.word	0x00022850
        /*0e90*/ 	.short	0x010a
        /*0e92*/ 	.byte	0x3f
	.zero		1


	//   ....[37]....
        /*0e94*/ 	.word	0x0000acb0
        /*0e98*/ 	.word	0x00000006
        /*0e9c*/ 	.word	0x00000000
        /*0ea0*/ 	.short	0x0101
        /*0ea2*/ 	.byte	0x3f
	.zero		1


	//   ....[38]....
        /*0ea4*/ 	.word	0x0000adc0
        /*0ea8*/ 	.word	0x00000007
        /*0eac*/ 	.word	0x00022830
        /*0eb0*/ 	.short	0x010a
        /*0eb2*/ 	.byte	0x3f
	.zero		1


	//   ....[39]....
        /*0eb4*/ 	.word	0x0000ae30
        /*0eb8*/ 	.word	0x00000007
        /*0ebc*/ 	.word	0x00022830
        /*0ec0*/ 	.short	0x010a
        /*0ec2*/ 	.byte	0x3f
	.zero		1


	//   ....[40]....
        /*0ec4*/ 	.word	0x0000c500
        /*0ec8*/ 	.word	0x0000009e
        /*0ecc*/ 	.word	0x00000000
        /*0ed0*/ 	.short	0x0101
        /*0ed2*/ 	.byte	0x3f
	.zero		1


	//   ....[41]....
        /*0ed4*/ 	.word	0x0000cdd0
        /*0ed8*/ 	.word	0x00000007
        /*0edc*/ 	.word	0x00022850
        /*0ee0*/ 	.short	0x010a
        /*0ee2*/ 	.byte	0x3f
	.zero		1


	//   ....[42]....
        /*0ee4*/ 	.word	0x0000ce20
        /*0ee8*/ 	.word	0x00000007
        /*0eec*/ 	.word	0x00022850
        /*0ef0*/ 	.short	0x010a
        /*0ef2*/ 	.byte	0x3f
	.zero		1


	//   ....[43]....
        /*0ef4*/ 	.word	0x0000d200
        /*0ef8*/ 	.word	0x00000007
        /*0efc*/ 	.word	0x00000000
        /*0f00*/ 	.short	0x0101
        /*0f02*/ 	.byte	0x3f
	.zero		1


	//   ....[44]....
        /*0f04*/ 	.word	0x0000f7f0
        /*0f08*/ 	.word	0x00000003
        /*0f0c*/ 	.word	0x00000000
        /*0f10*/ 	.short	0x0101
        /*0f12*/ 	.byte	0x3f
	.zero		1


	//   ....[45]....
        /*0f14*/ 	.word	0x00012140
        /*0f18*/ 	.word	0x00000016
        /*0f1c*/ 	.word	0x00022820
        /*0f20*/ 	.short	0x010a
        /*0f22*/ 	.byte	0x3f
	.zero		1


	//   ....[46]....
        /*0f24*/ 	.word	0x000121d0
        /*0f28*/ 	.word	0x00000003
        /*0f2c*/ 	.word	0x000228a0
        /*0f30*/ 	.short	0x010a
        /*0f32*/ 	.byte	0x3f
	.zero		1


	//   ....[47]....
        /*0f34*/ 	.word	0x00012420
        /*0f38*/ 	.word	0x00000003
        /*0f3c*/ 	.word	0x000228c0
        /*0f40*/ 	.short	0x010a
        /*0f42*/ 	.byte	0x3f
	.zero		1


	//   ....[48]....
        /*0f44*/ 	.word	0x00012a30
        /*0f48*/ 	.word	0x00000006
        /*0f4c*/ 	.word	0x000228a0
        /*0f50*/ 	.short	0x010a
        /*0f52*/ 	.byte	0x3f
	.zero		1


	//   ....[49]....
        /*0f54*/ 	.word	0x00012c70
        /*0f58*/ 	.word	0x00000006
        /*0f5c*/ 	.word	0x000228c0
        /*0f60*/ 	.short	0x010a
        /*0f62*/ 	.byte	0x3f
	.zero		1


	//   ....[50]....
        /*0f64*/ 	.word	0x00013c30
        /*0f68*/ 	.word	0x00000020
        /*0f6c*/ 	.word	0x00022840
        /*0f70*/ 	.short	0x010a
        /*0f72*/ 	.byte	0x3f
	.zero		1


	//   ....[51]....
        /*0f74*/ 	.word	0x00014270
        /*0f78*/ 	.word	0x00000020
        /*0f7c*/ 	.word	0x00022830
        /*0f80*/ 	.short	0x0107
        /*0f82*/ 	.byte	0x3f
	.zero		1


	//   ....[52]....
        /*0f84*/ 	.word	0x00014350
        /*0f88*/ 	.word	0x00000020
        /*0f8c*/ 	.word	0x00022830
        /*0f90*/ 	.short	0x0101
        /*0f92*/ 	.byte	0x3f
	.zero		1


	//   ....[53]....
        /*0f94*/ 	.word	0x00014f20
        /*0f98*/ 	.word	0x00000016
        /*0f9c*/ 	.word	0x00022800
        /*0fa0*/ 	.short	0x0107
        /*0fa2*/ 	.byte	0x3f
	.zero		1


	//   ....[54]....
        /*0fa4*/ 	.word	0x00015010
        /*0fa8*/ 	.word	0x00000016
        /*0fac*/ 	.word	0x00022800
        /*0fb0*/ 	.short	0x0101
        /*0fb2*/ 	.byte	0x3f
	.zero		1


	//   ....[55]....
        /*0fb4*/ 	.word	0x00015030
        /*0fb8*/ 	.word	0x00000016
        /*0fbc*/ 	.word	0x00022820
        /*0fc0*/ 	.short	0x010a
        /*0fc2*/ 	.byte	0x3f
	.zero		1


	//   ....[56]....
        /*0fc4*/ 	.word	0x000150c0
        /*0fc8*/ 	.word	0x00000020
        /*0fcc*/ 	.word	0x00022860
        /*0fd0*/ 	.short	0x010a
        /*0fd2*/ 	.byte	0x3f
	.zero		1


	//   ....[57]....
        /*0fd4*/ 	.word	0x000157c0
        /*0fd8*/ 	.word	0x00000020
        /*0fdc*/ 	.word	0x00022850
        /*0fe0*/ 	.short	0x0107
        /*0fe2*/ 	.byte	0x3f
	.zero		1


	//   ....[58]....
        /*0fe4*/ 	.word	0x00015890
        /*0fe8*/ 	.word	0x00000020
        /*0fec*/ 	.word	0x00022850
        /*0ff0*/ 	.short	0x0101
        /*0ff2*/ 	.byte	0x3f
	.zero		1


	//   ....[59]....
        /*0ff4*/ 	.word	0x00015be0
        /*0ff8*/ 	.word	0x00000004
        /*0ffc*/ 	.word	0x00022840
        /*1000*/ 	.short	0x010a
        /*1002*/ 	.byte	0x3f
	.zero		1


	//   ....[60]....
        /*1004*/ 	.word	0x00015fc0
        /*1008*/ 	.word	0x00000004
        /*100c*/ 	.word	0x00022830
        /*1010*/ 	.short	0x0107
        /*1012*/ 	.byte	0x3f
	.zero		1


	//   ....[61]....
        /*1014*/ 	.word	0x00016080
        /*1018*/ 	.word	0x00000004
        /*101c*/ 	.word	0x00022830
        /*1020*/ 	.short	0x0101
        /*1022*/ 	.byte	0x3f
	.zero		1


	//   ....[62]....
        /*1024*/ 	.word	0x000160b0
        /*1028*/ 	.word	0x00000004
        /*102c*/ 	.word	0x00022860
        /*1030*/ 	.short	0x010a
        /*1032*/ 	.byte	0x3f
	.zero		1


	//   ....[63]....
        /*1034*/ 	.word	0x000165d0
        /*1038*/ 	.word	0x00000004
        /*103c*/ 	.word	0x00022850
        /*1040*/ 	.short	0x0107
        /*1042*/ 	.byte	0x3f
	.zero		1


	//   ....[64]....
        /*1044*/ 	.word	0x00016690
        /*1048*/ 	.word	0x00000004
        /*104c*/ 	.word	0x00022850
        /*1050*/ 	.short	0x0101
        /*1052*/ 	.byte	0x3f
	.zero		1


	//   ....[65]....
        /*1054*/ 	.word	0x000172d0
        /*1058*/ 	.word	0x00000004
        /*105c*/ 	.word	0x00022820
        /*1060*/ 	.short	0x010a
        /*1062*/ 	.byte	0x3f
	.zero		1


	//   ....[66]....
        /*1064*/ 	.word	0x00017440
        /*1068*/ 	.word	0x00000005
        /*106c*/ 	.word	0x00022840
        /*1070*/ 	.short	0x010a
        /*1072*/ 	.byte	0x3f
	.zero		1


	//   ....[67]....
        /*1074*/ 	.word	0x000174e0
        /*1078*/ 	.word	0x00000019
        /*107c*/ 	.word	0x00022840
        /*1080*/ 	.short	0x010a
        /*1082*/ 	.byte	0x3f
	.zero		1


	//   ....[68]....
        /*1084*/ 	.word	0x00017520
        /*1088*/ 	.word	0x00000005
        /*108c*/ 	.word	0x00022860
        /*1090*/ 	.short	0x010a
        /*1092*/ 	.byte	0x3f
	.zero		1


	//   ....[69]....
        /*1094*/ 	.word	0x00017560
        /*1098*/ 	.word	0x00000019
        /*109c*/ 	.word	0x00022860
        /*10a0*/ 	.short	0x010a
        /*10a2*/ 	.byte	0x3f
	.zero		1


	//   ....[70]....
        /*10a4*/ 	.word	0x000175c0
        /*10a8*/ 	.word	0x00000059
        /*10ac*/ 	.word	0x00022890
        /*10b0*/ 	.short	0x010a
        /*10b2*/ 	.byte	0x3f
	.zero		1


	//   ....[71]....
        /*10b4*/ 	.word	0x00017870
        /*10b8*/ 	.word	0x00000059
        /*10bc*/ 	.word	0x00022890
        /*10c0*/ 	.short	0x010a
        /*10c2*/ 	.byte	0x3f
	.zero		1


	//   ....[72]....
        /*10c4*/ 	.word	0x00017b20
        /*10c8*/ 	.word	0x00000059
        /*10cc*/ 	.word	0x00022890
        /*10d0*/ 	.short	0x010a
        /*10d2*/ 	.byte	0x3f
	.zero		1


	//   ....[73]....
        /*10d4*/ 	.word	0x00017db0
        /*10d8*/ 	.word	0x00000059
        /*10dc*/ 	.word	0x000228b0
        /*10e0*/ 	.short	0x010a
        /*10e2*/ 	.byte	0x3f
	.zero		1


	//   ....[74]....
        /*10e4*/ 	.word	0x000180b0
        /*10e8*/ 	.word	0x00000013
        /*10ec*/ 	.word	0x00022800
        /*10f0*/ 	.short	0x010a
        /*10f2*/ 	.byte	0x3f
	.zero		1


	//   ....[75]....
        /*10f4*/ 	.word	0x000182c0
        /*10f8*/ 	.word	0x00000013
        /*10fc*/ 	.word	0x00022800
        /*1100*/ 	.short	0x010a
        /*1102*/ 	.byte	0x3f
	.zero		1


	//   ....[76]....
        /*1104*/ 	.word	0x00018310
        /*1108*/ 	.word	0x00000006
        /*110c*/ 	.word	0x00022830
        /*1110*/ 	.short	0x010a
        /*1112*/ 	.byte	0x3f
	.zero		1


	//   ....[77]....
        /*1114*/ 	.word	0x00018360
        /*1118*/ 	.word	0x00000006
        /*111c*/ 	.word	0x00022850
        /*1120*/ 	.short	0x010a
        /*1122*/ 	.byte	0x3f
	.zero		1


	//   ....[78]....
        /*1124*/ 	.word	0x000183b0
        /*1128*/ 	.word	0x00000007
        /*112c*/ 	.word	0x00022830
        /*1130*/ 	.short	0x010a
        /*1132*/ 	.byte	0x3f
	.zero		1


	//   ....[79]....
        /*1134*/ 	.word	0x00018400
        /*1138*/ 	.word	0x00000007
        /*113c*/ 	.word	0x00022850
        /*1140*/ 	.short	0x010a
        /*1142*/ 	.byte	0x3f
	.zero		1


	//   ....[80]....
        /*1144*/ 	.word	0x000189d0
        /*1148*/ 	.word	0x00000016
        /*114c*/ 	.word	0x00022820
        /*1150*/ 	.short	0x010a
        /*1152*/ 	.byte	0x3f
	.zero		1


	//   ....[81]....
        /*1154*/ 	.word	0x00018a20
        /*1158*/ 	.word	0x00000003
        /*115c*/ 	.word	0x000228a0
        /*1160*/ 	.short	0x010a
        /*1162*/ 	.byte	0x3f
	.zero		1


	//   ....[82]....
        /*1164*/ 	.word	0x00018a70
        /*1168*/ 	.word	0x00000003
        /*116c*/ 	.word	0x000228c0
        /*1170*/ 	.short	0x010a
        /*1172*/ 	.byte	0x3f
	.zero		1


	//   ....[83]....
        /*1174*/ 	.word	0x00018ac0
        /*1178*/ 	.word	0x00000006
        /*117c*/ 	.word	0x000228a0
        /*1180*/ 	.short	0x010a
        /*1182*/ 	.byte	0x3f
	.zero		1


	//   ....[84]....
        /*1184*/ 	.word	0x00018b10
        /*1188*/ 	.word	0x00000006
        /*118c*/ 	.word	0x000228c0
        /*1190*/ 	.short	0x010a
        /*1192*/ 	.byte	0x3f
	.zero		1


	//   ....[85]....
        /*1194*/ 	.word	0x00018c30
        /*1198*/ 	.word	0x00000020
        /*119c*/ 	.word	0x00022840
        /*11a0*/ 	.short	0x010a
        /*11a2*/ 	.byte	0x3f
	.zero		1


	//   ....[86]....
        /*11a4*/ 	.word	0x00019f10
        /*11a8*/ 	.word	0x00000016
        /*11ac*/ 	.word	0x00022820
        /*11b0*/ 	.short	0x010a
        /*11b2*/ 	.byte	0x3f
	.zero		1


	//   ....[87]....
        /*11b4*/ 	.word	0x00019f60
        /*11b8*/ 	.word	0x00000020
        /*11bc*/ 	.word	0x00022860
        /*11c0*/ 	.short	0x010a
        /*11c2*/ 	.byte	0x3f
	.zero		1


	//   ....[88]....
        /*11c4*/ 	.word	0x0001a8e0
        /*11c8*/ 	.word	0x00000004
        /*11cc*/ 	.word	0x00022840
        /*11d0*/ 	.short	0x010a
        /*11d2*/ 	.byte	0x3f
	.zero		1


	//   ....[89]....
        /*11d4*/ 	.word	0x0001afc0
        /*11d8*/ 	.word	0x00000004
        /*11dc*/ 	.word	0x00022860
        /*11e0*/ 	.short	0x010a
        /*11e2*/ 	.byte	0x3f
	.zero		1


	//   ....[90]....
        /*11e4*/ 	.word	0x0001c060
        /*11e8*/ 	.word	0x00000004
        /*11ec*/ 	.word	0x00022820
        /*11f0*/ 	.short	0x010a
        /*11f2*/ 	.byte	0x3f
	.zero		1


	//   ....[91]....
        /*11f4*/ 	.word	0x0001c200
        /*11f8*/ 	.word	0x00000005
        /*11fc*/ 	.word	0x00022840
        /*1200*/ 	.short	0x010a
        /*1202*/ 	.byte	0x3f
	.zero		1


	//   ....[92]....
        /*1204*/ 	.word	0x0001c250
        /*1208*/ 	.word	0x00000019
        /*120c*/ 	.word	0x00022840
        /*1210*/ 	.short	0x010a
        /*1212*/ 	.byte	0x3f
	.zero		1


	//   ....[93]....
        /*1214*/ 	.word	0x0001c2a0
        /*1218*/ 	.word	0x00000005
        /*121c*/ 	.word	0x00022860
        /*1220*/ 	.short	0x010a
        /*1222*/ 	.byte	0x3f
	.zero		1


	//----- nvinfo : EIATTR_NUM_MBARRIERS
	.align		4
.L_1216:
        /*1224*/ 	.byte	0x03, 0x38
        /*1226*/ 	.short	0x0016


	//----- nvinfo : EIATTR_EXIT_INSTR_OFFSETS
	.align		4
        /*1228*/ 	.byte	0x04, 0x1c
        /*122a*/ 	.short	(.L_1218 - .L_1217)


	//   ....[0]....
.L_1217:
        /*122c*/ 	.word	0x000175b0


	//----- nvinfo : EIATTR_MAX_THREADS
	.align		4
.L_1218:
        /*1230*/ 	.byte	0x04, 0x05
        /*1232*/ 	.short	(.L_1220 - .L_1219)
.L_1219:
        /*1234*/ 	.word	0x00000180
        /*1238*/ 	.word	0x00000001
        /*123c*/ 	.word	0x00000001


	//----- nvinfo : EIATTR_CRS_STACK_SIZE
	.align		4
.L_1220:
        /*1240*/ 	.byte	0x04, 0x1e
        /*1242*/ 	.short	(.L_1222 - .L_1221)
.L_1221:
        /*1244*/ 	.word	0x00000000


	//----- nvinfo : EIATTR_CBANK_PARAM_SIZE
	.align		4
.L_1222:
        /*1248*/ 	.byte	0x03, 0x19
        /*124a*/ 	.short	0x0af0


	//----- nvinfo : EIATTR_PARAM_CBANK
	.align		4
        /*124c*/ 	.byte	0x04, 0x0a
        /*124e*/ 	.short	(.L_1224 - .L_1223)
	.align		4
.L_1223:
        /*1250*/ 	.word	index@(.nv.constant0._ZN7cutlass13device_kernelIN5flash11enable_sm90INS1_16FlashAttnFwdSm90INS1_25CollectiveMainloopFwdSm90ILi2EN4cute5tupleIJNS5_1CILi1EEES8_S8_EEENS6_IJNS7_ILi128EEENS7_ILi96EEENS7_ILi64EEEEEELi256ENS_10bfloat16_tEfNS_4arch4Sm90ELb0ELb0ELb1ELb1ELb1ELb1ELb0ELb1ELb0ELb1ELb0ELb0EEENS1_21CollectiveEpilogueFwdINS6_IJSA_NS7_ILi256EEESB_EEES9_SE_SG_Li256ELb1ELb1ELb0ELb0EEENS1_36VarlenDynamicPersistentTileSchedulerILi128ELi96ELi256ELi128ELb0ELb1ELb1ELb0ELb1ELb1EEEEEEEEEvNT_6ParamsE)
        /*1254*/ 	.short	0x0210
        /*1256*/ 	.short	0x0af0


	//----- nvinfo : EIATTR_SW_WAR
	.align		4
.L_1224:
        /*1258*/ 	.byte	0x04, 0x36
        /*125a*/ 	.short	(.L_1226 - .L_1225)
.L_1225:
        /*125c*/ 	.word	0x00000008
.L_1226:


//--------------------- .nv.info._ZN7cutlass13device_kernelIN5flash11enable_sm90INS1_16FlashAttnFwdSm90INS1_25CollectiveMainloopFwdSm90ILi2EN4cute5tupleIJNS5_1CILi1EEES8_S8_EEENS6_IJNS7_ILi128EEENS7_ILi96EEENS7_ILi64EEEEEELi256ENS_10bfloat16_tEfNS_4arch4Sm90ELb0ELb0ELb1ELb1ELb1ELb0ELb1ELb1ELb0ELb1ELb0ELb0EEENS1_21CollectiveEpilogueFwdINS6_IJSA_NS7_ILi256EEESB_EEES9_SE_SG_Li256ELb1ELb1ELb0ELb0EEENS1_36VarlenDynamicPersistentTileSchedulerILi128ELi96ELi256ELi128ELb0ELb1ELb1ELb0ELb1ELb1EEEEEEEEEvNT_6ParamsE --------------------------
	.section	.nv.info._ZN7cutlass13device_kernelIN5flash11enable_sm90INS1_16FlashAttnFwdSm90INS1_25CollectiveMainloopFwdSm90ILi2EN4cute5tupleIJNS5_1CILi1EEES8_S8_EEENS6_IJNS7_ILi128EEENS7_ILi96EEENS7_ILi64EEEEEELi256ENS_10bfloat16_tEfNS_4arch4Sm90ELb0ELb0ELb1ELb1ELb1ELb0ELb1ELb1ELb0ELb1ELb0ELb0EEENS1_21CollectiveEpilogueFwdINS6_IJSA_NS7_ILi256EEESB_EEES9_SE_SG_Li256ELb1ELb1ELb0ELb0EEENS1_36VarlenDynamicPersistentTileSchedulerILi128ELi96ELi256ELi128ELb0ELb1ELb1ELb0ELb1ELb1EEEEEEEEEvNT_6ParamsE,"",@"SHT_CUDA_INFO"
	.sectionflags	@""
	.align	4


	//----- nvinfo : EIATTR_CUDA_API_VERSION
	.align		4
        /*0000*/ 	.byte	0x04, 0x37
        /*0002*/ 	.short	(.L_1228 - .L_1227)
.L_1227:
        /*0004*/ 	.word	0x00000082


	//----- nvinfo : EIATTR_KPARAM_INFO
	.align		4
.L_1228:
        /*0008*/ 	.byte	0x04, 0x17
        /*000a*/ 	.short	(.L_1230 - .L_1229)
.L_1229:
        /*000c*/ 	.word	0x00000000
        /*0010*/ 	.short	0x0000
        /*0012*/ 	.short	0x0070
        /*0014*/ 	.byte	0x00, 0xf0, 0x01, 0x2e


	//----- nvinfo : EIATTR_SPARSE_MMA_MASK
	.align		4
.L_1230:
        /*0018*/ 	.byte	0x03, 0x50
        /*001a*/ 	.short	0x0000


	//----- nvinfo : EIATTR_MAXREG_COUNT
	.align		4
        /*001c*/ 	.byte	0x03, 0x1b
        /*001e*/ 	.short	0x00a8


	//----- nvinfo : EIATTR_NUM_BARRIERS
	.align		4
        /*0020*/ 	.byte	0x02, 0x4c
        /*0022*/ 	.byte	0x10
	.zero		1


	//----- nvinfo : EIATTR_EXTERNS
	.align		4
        /*0024*/ 	.byte	0x04, 0x0f
        /*0026*/ 	.short	(.L_1232 - .L_1231)


	//   ....[0]....
	.align		4
.L_1231:
        /*0028*/ 	.word	index@(__assertfail)


	//----- nvinfo : EIATTR_ANNOTATIONS
	.align		4
.L_1232:
        /*002c*/ 	.byte	0x04, 0x55
        /*002e*/ 	.short	(.L_1234 - .L_1233)


	//   ....[0]....
.L_1233:
        /* <DEDUP_REMOVED lines=18> */


	//----- nvinfo : EIATTR_MERCURY_ISA_VERSION
	.align		4
.L_1234:
        /*0140*/ 	.byte	0x03, 0x5f
        /*0142*/ 	.short	0x0101


	//----- nvinfo : EIATTR_UNUSED_LOAD_BYTE_OFFSET
	.align		4
        /*0144*/ 	.byte	0x04, 0x44
        /*0146*/ 	.short	(.L_1236 - .L_1235)


	//   ....[0]....
.L_1235:
        /*0148*/ 	.word	0x000009b0
        /*014c*/ 	.word	0x0000fff0


	//   ....[1]....
        /*0150*/ 	.word	0x000075d0
        /*0154*/ 	.word	0x0000fff0


	//----- nvinfo : EIATTR_INT_WARP_WIDE_INSTR_OFFSETS
	.align		4
.L_1236:
        /*0158*/ 	.byte	0x04, 0x31
        /*015a*/ 	.short	(.L_1238 - .L_1237)


	//   ....[0]....
.L_1237:
        /*015c*/ 	.word	0x000000c0


	//   ....[1]....
        /*0160*/ 	.word	0x000000d0


	//   ....[2]....
        /*0164*/ 	.word	0x000000e0


	//   ....[3]....
        /*0168*/ 	.word	0x00000180


	//   ....[4]....
        /*016c*/ 	.word	0x0000b4b0


	//   ....[5]....
        /*0170*/ 	.word	0x0000b540


	//   ....[6]....
        /*0174*/ 	.word	0x0000f3e0


	//   ....[7]....
        /*0178*/ 	.word	0x0000f470


	//----- nvinfo : EIATTR_COOP_GROUP_MASK_REGIDS
	.align		4
.L_1238:
        /*017c*/ 	.byte	0x04, 0x29
        /*017e*/ 	.short	(.L_1240 - .L_1239)


	//   ....[0]....
.L_1239:
        /*0180*/ 	.word	0xffffffff


	//   ....[1]....
        /*0184*/ 	.word	0xffffffff


	//   ....[2]....
        /*0188*/ 	.word	0xffffffff


	//   ....[3]....
        /*018c*/ 	.word	0xffffffff


	//   ....[4]....
        /*0190*/ 	.word	0xffffffff


	//   ....[5]....
        /*0194*/ 	.word	0xffffffff


	//   ....[6]....
        /*0198*/ 	.word	0xffffffff


	//   ....[7]....
        /*019c*/ 	.word	0xffffffff


	//   ....[8]....
        /*01a0*/ 	.word	0xffffffff


	//   ....[9]....
        /*01a4*/ 	.word	0xffffffff


	//   ....[10]....
        /*01a8*/ 	.word	0xffffffff


	//   ....[11]....
        /*01ac*/ 	.word	0xffffffff


	//   ....[12]....
        /*01b0*/ 	.word	0xffffffff


	//   ....[13]....
        /*01b4*/ 	.word	0xffffffff


	//   ....[14]....
        /*01b8*/ 	.word	0xffffffff


	//   ....[15]....
        /*01bc*/ 	.word	0xffffffff


	//   ....[16]....
        /*01c0*/ 	.word	0xffffffff


	//   ....[17]....
        /*01c4*/ 	.word	0xffffffff


	//   ....[18]....
        /*01c8*/ 	.word	0xffffffff


	//   ....[19]....
        /*01cc*/ 	.word	0xffffffff


	//   ....[20]....
        /*01d0*/ 	.word	0xffffffff


	//   ....[21]....
        /*01d4*/ 	.word	0xffffffff


	//   ....[22]....
        /*01d8*/ 	.word	0xffffffff


	//   ....[23]....
        /*01dc*/ 	.word	0xffffffff


	//   ....[24]....
        /*01e0*/ 	.word	0xffffffff


	//   ....[25]....
        /*01e4*/ 	.word	0xffffffff


	//   ....[26]....
        /*01e8*/ 	.word	0xffffffff


	//   ....[27]....
        /*01ec*/ 	.word	0xffffffff


	//   ....[28]....
        /*01f0*/ 	.word	0xffffffff


	//   ....[29]....
        /*01f4*/ 	.word	0xffffffff


	//   ....[30]....
        /*01f8*/ 	.word	0xffffffff


	//   ....[31]....
        /*01fc*/ 	.word	0xffffffff


	//   ....[32]....
        /*0200*/ 	.word	0xffffffff


	//   ....[33]....
        /*0204*/ 	.word	0xffffffff


	//   ....[34]....
        /*0208*/ 	.word	0xffffffff


	//   ....[35]....
        /*020c*/ 	.word	0xffffffff


	//   ....[36]....
        /*0210*/ 	.word	0xffffffff


	//   ....[37]....
        /*0214*/ 	.word	0xffffffff


	//   ....[38]....
        /*0218*/ 	.word	0xffffffff


	//   ....[39]....
        /*021c*/ 	.word	0xffffffff


	//   ....[40]....
        /*0220*/ 	.word	0xffffffff


	//   ....[41]....
        /*0224*/ 	.word	0xffffffff


	//   ....[42]....
        /*0228*/ 	.word	0xffffffff


	//   ....[43]....
        /*022c*/ 	.word	0xffffffff


	//   ....[44]....
        /*0230*/ 	.word	0xffffffff


	//   ....[45]....
        /*0234*/ 	.word	0xffffffff


	//   ....[46]....
        /*0238*/ 	.word	0xffffffff


	//   ....[47]....
        /*023c*/ 	.word	0xffffffff


	//   ....[48]....
        /*0240*/ 	.word	0xffffffff


	//   ....[49]....
        /*0244*/ 	.word	0xffffffff


	//   ....[50]....
        /*0248*/ 	.word	0xffffffff


	//   ....[51]....
        /*024c*/ 	.word	0xffffffff


	//   ....[52]....
        /*0250*/ 	.word	0xffffffff


	//   ....[53]....
        /*0254*/ 	.word	0xffffffff


	//   ....[54]....
        /*0258*/ 	.word	0xffffffff


	//   ....[55]....
        /*025c*/ 	.word	0xffffffff


	//   ....[56]....
        /*0260*/ 	.word	0xffffffff


	//   ....[57]....
        /*0264*/ 	.word	0xffffffff


	//   ....[58]....
        /*0268*/ 	.word	0xffffffff


	//   ....[59]....
        /*026c*/ 	.word	0xffffffff


	//   ....[60]....
        /*0270*/ 	.word	0xffffffff


	//   ....[61]....
        /*0274*/ 	.word	0xffffffff


	//   ....[62]....
        /*0278*/ 	.word	0xffffffff


	//   ....[63]....
        /*027c*/ 	.word	0xffffffff


	//   ....[64]....
        /*0280*/ 	.word	0xffffffff


	//   ....[65]....
        /*0284*/ 	.word	0xffffffff


	//   ....[66]....
        /*0288*/ 	.word	0xffffffff


	//   ....[67]....
        /*028c*/ 	.word	0xffffffff


	//   ....[68]....
        /*0290*/ 	.word	0xffffffff


	//   ....[69]....
        /*0294*/ 	.word	0xffffffff


	//   ....[70]....
        /*0298*/ 	.word	0xffffffff


	//   ....[71]....
        /*029c*/ 	.word	0xffffffff


	//   ....[72]....
        /*02a0*/ 	.word	0xffffffff


	//   ....[73]....
        /*02a4*/ 	.word	0xffffffff


	//   ....[74]....
        /*02a8*/ 	.word	0xffffffff


	//   ....[75]....
        /*02ac*/ 	.word	0xffffffff


	//   ....[76]....
        /*02b0*/ 	.word	0xffffffff


	//   ....[77]....
        /*02b4*/ 	.word	0xffffffff


	//   ....[78]....
        /*02b8*/ 	.word	0xffffffff


	//   ....[79]....
        /*02bc*/ 	.word	0xffffffff


	//   ....[80]....
        /*02c0*/ 	.word	0xffffffff


	//   ....[81]....
        /*02c4*/ 	.word	0xffffffff


	//   ....[82]....
        /*02c8*/ 	.word	0xffffffff


	//   ....[83]....
        /*02cc*/ 	.word	0xffffffff


	//   ....[84]....
        /*02d0*/ 	.word	0xffffffff


	//   ....[85]....
        /*02d4*/ 	.word	0xffffffff


	//   ....[86]....
        /*02d8*/ 	.word	0xffffffff


	//   ....[87]....
        /*02dc*/ 	.word	0xffffffff


	//   ....[88]....
        /*02e0*/ 	.word	0xffffffff


	//   ....[89]....
        /*02e4*/ 	.word	0xffffffff


	//   ....[90]....
        /*02e8*/ 	.word	0xffffffff


	//   ....[91]....
        /*02ec*/ 	.word	0xffffffff


	//   ....[92]....
        /*02f0*/ 	.word	0xffffffff


	//   ....[93]....
        /*02f4*/ 	.word	0xffffffff


	//   ....[94]....
        /*02f8*/ 	.word	0xffffffff


	//   ....[95]....
        /*02fc*/ 	.word	0xffffffff


	//   ....[96]....
        /*0300*/ 	.word	0xffffffff


	//   ....[97]....
        /*0304*/ 	.word	0xffffffff


	//   ....[98]....
        /*0308*/ 	.word	0xffffffff


	//   ....[99]....
        /*030c*/ 	.word	0xffffffff


	//   ....[100]....
        /*0310*/ 	.word	0xffffffff


	//   ....[101]....
        /*0314*/ 	.word	0xffffffff


	//   ....[102]....
        /*0318*/ 	.word	0xffffffff


	//   ....[103]....
        /*031c*/ 	.word	0xffffffff


	//   ....[104]....
        /*0320*/ 	.word	0xffffffff


	//   ....[105]....
        /*0324*/ 	.word	0xffffffff


	//   ....[106]....
        /*0328*/ 	.word	0xffffffff


	//   ....[107]....
        /*032c*/ 	.word	0xffffffff


	//   ....[108]....
        /*0330*/ 	.word	0xffffffff


	//   ....[109]....
        /*0334*/ 	.word	0xffffffff


	//   ....[110]....
        /*0338*/ 	.word	0xffffffff


	//   ....[111]....
        /*033c*/ 	.word	0xffffffff


	//   ....[112]....
        /*0340*/ 	.word	0xffffffff


	//   ....[113]....
        /*0344*/ 	.word	0xffffffff


	//   ....[114]....
        /*0348*/ 	.word	0xffffffff


	//   ....[115]....
        /*034c*/ 	.word	0xffffffff


	//   ....[116]....
        /*0350*/ 	.word	0xffffffff


	//   ....[117]....
        /*0354*/ 	.word	0xffffffff


	//   ....[118]....
        /*0358*/ 	.word	0xffffffff


	//   ....[119]....
        /*035c*/ 	.word	0xffffffff


	//   ....[120]....
        /*0360*/ 	.word	0xffffffff


	//   ....[121]....
        /*0364*/ 	.word	0xffffffff


	//   ....[122]....
        /*0368*/ 	.word	0xffffffff


	//   ....[123]....
        /*036c*/ 	.word	0xffffffff


	//   ....[124]....
        /*0370*/ 	.word	0xffffffff


	//   ....[125]....
        /*0374*/ 	.word	0xffffffff


	//   ....[126]....
        /*0378*/ 	.word	0xffffffff


	//   ....[127]....
        /*037c*/ 	.word	0xffffffff


	//   ....[128]....
        /*0380*/ 	.word	0xffffffff


	//   ....[129]....
        /*0384*/ 	.word	0xffffffff


	//   ....[130]....
        /*0388*/ 	.word	0xffffffff


	//   ....[131]....
        /*038c*/ 	.word	0xffffffff


	//   ....[132]....
        /*0390*/ 	.word	0xffffffff


	//   ....[133]....
        /*0394*/ 	.word	0xffffffff


	//   ....[134]....
        /*0398*/ 	.word	0xffffffff


	//   ....[135]....
        /*039c*/ 	.word	0xffffffff


	//   ....[136]....
        /*03a0*/ 	.word	0xffffffff


	//   ....[137]....
        /*03a4*/ 	.word	0xffffffff


	//   ....[138]....
        /*03a8*/ 	.word	0xffffffff


	//   ....[139]....
        /*03ac*/ 	.word	0xffffffff


	//   ....[140]....
        /*03b0*/ 	.word	0xffffffff


	//   ....[141]....
        /*03b4*/ 	.word	0xffffffff


	//   ....[142]....
        /*03b8*/ 	.word	0xffffffff


	//   ....[143]....
        /*03bc*/ 	.word	0xffffffff


	//   ....[144]....
        /*03c0*/ 	.word	0xffffffff


	//   ....[145]....
        /*03c4*/ 	.word	0xffffffff


	//   ....[146]....
        /*03c8*/ 	.word	0xffffffff


	//   ....[147]....
        /*03cc*/ 	.word	0xffffffff


	//   ....[148]....
        /*03d0*/ 	.word	0xffffffff


	//   ....[149]....
        /*03d4*/ 	.word	0xffffffff


	//   ....[150]....
        /*03d8*/ 	.word	0xffffffff


	//   ....[151]....
        /*03dc*/ 	.word	0xffffffff


	//   ....[152]....
        /*03e0*/ 	.word	0xffffffff


	//   ....[153]....
        /*03e4*/ 	.word	0x0500000f


	//   ....[154]....
        /*03e8*/ 	.word	0x0500000f


	//   ....[155]....
        /*03ec*/ 	.word	0x0500000f


	//   ....[156]....
        /*03f0*/ 	.word	0x0500000f


	//   ....[157]....
        /*03f4*/ 	.word	0x0500000f


	//   ....[158]....
        /*03f8*/ 	.word	0x0500000f


	//   ....[159]....
        /*03fc*/ 	.word	0x0500000f


	//   ....[160]....
        /*0400*/ 	.word	0x0500000f


	//   ....[161]....
        /*0404*/ 	.word	0x0500000f


	//   ....[162]....
        /*0408*/ 	.word	0x0500000f


	//   ....[163]....
        /*040c*/ 	.word	0x0500000f


	//   ....[164]....
        /*0410*/ 	.word	0x0500000f


	//   ....[165]....
        /*0414*/ 	.word	0x0500000f


	//   ....[166]....
        /*0418*/ 	.word	0x0500000f


	//   ....[167]....
        /*041c*/ 	.word	0x0500000f


	//   ....[168]....
        /*0420*/ 	.word	0x0500000f


	//   ....[169]....
        /*0424*/ 	.word	0x0500000f


	//   ....[170]....
        /*0428*/ 	.word	0x0500000f


	//   ....[171]....
        /*042c*/ 	.word	0x0500000f


	//   ....[172]....
        /*0430*/ 	.word	0x0500000f


	//   ....[173]....
        /*0434*/ 	.word	0x0500000f


	//   ....[174]....
        /*0438*/ 	.word	0x0500000f


	//   ....[175]....
        /*043c*/ 	.word	0x0500000f


	//   ....[176]....
        /*0440*/ 	.word	0x0500000f


	//   ....[177]....
        /*0444*/ 	.word	0x0500000f


	//   ....[178]....
        /*0448*/ 	.word	0x0500000f


	//   ....[179]....
        /*044c*/ 	.word	0x0500000f


	//   ....[180]....
        /*0450*/ 	.word	0x0500000f


	//   ....[181]....
        /*0454*/ 	.word	0x0500000f


	//   ....[182]....
        /*0458*/ 	.word	0x0500000f


	//   ....[183]....
        /*045c*/ 	.word	0x0500000f


	//   ....[184]....
        /*0460*/ 	.word	0x0500000f


	//   ....[185]....
        /*0464*/ 	.word	0x0500000f


	//   ....[186]....
        /*0468*/ 	.word	0x0500000f


	//   ....[187]....
        /*046c*/ 	.word	0x0500000f


	//   ....[188]....
        /*0470*/ 	.word	0x0500000f


	//   ....[189]....
        /*0474*/ 	.word	0x0500000f


	//   ....[190]....
        /*0478*/ 	.word	0x0500000f


	//   ....[191]....
        /*047c*/ 	.word	0x0500000f


	//   ....[192]....
        /*0480*/ 	.word	0x0500000f


	//   ....[193]....
        /*0484*/ 	.word	0x0500000f


	//   ....[194]....
        /*0488*/ 	.word	0x0500000f


	//   ....[195]....
        /*048c*/ 	.word	0x0500000f


	//   ....[196]....
        /*0490*/ 	.word	0x0500000f


	//   ....[197]....
        /*0494*/ 	.word	0x0500000f


	//   ....[198]....
        /*0498*/ 	.word	0x0500000f


	//   ....[199]....
        /*049c*/ 	.word	0x0500000f


	//   ....[200]....
        /*04a0*/ 	.word	0x0500000f


	//   ....[201]....
        /*04a4*/ 	.word	0x0500000f


	//   ....[202]....
        /*04a8*/ 	.word	0x0500000f


	//   ....[203]....
        /*04ac*/ 	.word	0x0500000f


	//   ....[204]....
        /*04b0*/ 	.word	0x0500000f


	//   ....[205]....
        /*04b4*/ 	.word	0x0500000f


	//   ....[206]....
        /*04b8*/ 	.word	0x0500000f


	//   ....[207]....
        /*04bc*/ 	.word	0x0500000f


	//   ....[208]....
        /*04c0*/ 	.word	0x0500000f


	//   ....[209]....
        /*04c4*/ 	.word	0x0500000f


	//   ....[210]....
        /*04c8*/ 	.word	0x0500000f


	//   ....[211]....
        /*04cc*/ 	.word	0x0500000f


	//   ....[212]....
        /*04d0*/ 	.word	0x0500000f


	//   ....[213]....
        /*04d4*/ 	.word	0x0500000f


	//   ....[214]....
        /*04d8*/ 	.word	0x0500000f


	//   ....[215]....
        /*04dc*/ 	.word	0x0500000f


	//   ....[216]....
        /*04e0*/ 	.word	0x0500000f


	//   ....[217]....
        /*04e4*/ 	.word	0x0500000f


	//   ....[218]....
        /*04e8*/ 	.word	0x0500000f


	//   ....[219]....
        /*04ec*/ 	.word	0x0500000f


	//   ....[220]....
        /*04f0*/ 	.word	0x0500000f


	//   ....[221]....
        /*04f4*/ 	.word	0x0500000f


	//   ....[222]....
        /*04f8*/ 	.word	0x0500000f


	//   ....[223]....
        /*04fc*/ 	.word	0x0500000f


	//   ....[224]....
        /*0500*/ 	.word	0x0500000f


	//   ....[225]....
        /*0504*/ 	.word	0x0500000f


	//   ....[226]....
        /*0508*/ 	.word	0x0500000f


	//   ....[227]....
        /*050c*/ 	.word	0x0500000f


	//   ....[228]....
        /*0510*/ 	.word	0x0500000f


	//   ....[229]....
        /*0514*/ 	.word	0x0500000f


	//   ....[230]....
        /*0518*/ 	.word	0x0500000f


	//   ....[231]....
        /*051c*/ 	.word	0x0500000f


	//   ....[232]....
        /*0520*/ 	.word	0x0500000f


	//   ....[233]....
        /*0524*/ 	.word	0x0500000f


	//   ....[234]....
        /*0528*/ 	.word	0x0500000f


	//   ....[235]....
        /*052c*/ 	.word	0x0500000f


	//   ....[236]....
        /*0530*/ 	.word	0x0500000f


	//   ....[237]....
        /*0534*/ 	.word	0x0500000f


	//   ....[238]....
        /*0538*/ 	.word	0x0500000f


	//   ....[239]....
        /*053c*/ 	.word	0x0500000f


	//   ....[240]....
        /*0540*/ 	.word	0x0500000f


	//   ....[241]....
        /*0544*/ 	.word	0x0500000f


	//   ....[242]....
        /*0548*/ 	.word	0x0500000f


	//   ....[243]....
        /*054c*/ 	.word	0x0500000f


	//   ....[244]....
        /*0550*/ 	.word	0x0500000f


	//   ....[245]....
        /*0554*/ 	.word	0x0500000f


	//   ....[246]....
        /*0558*/ 	.word	0x0500000f


	//   ....[247]....
        /*055c*/ 	.word	0x0500000f


	//   ....[248]....
        /*0560*/ 	.word	0x0500000f


	//   ....[249]....
        /*0564*/ 	.word	0x0500000f


	//   ....[250]....
        /*0568*/ 	.word	0x0500000f


	//   ....[251]....
        /*056c*/ 	.word	0x0500000f


	//----- nvinfo : EIATTR_COOP_GROUP_INSTR_OFFSETS
	.align		4
.L_1240:
        /*0570*/ 	.byte	0x04, 0x28
        /*0572*/ 	.short	(.L_1242 - .L_1241)


	//   ....[0]....
.L_1241:
        /*0574*/ 	.word	0x00000080


	//   ....[1]....
        /*0578*/ 	.word	0x00000090


	//   ....[2]....
        /*057c*/ 	.word	0x000002f0


	//   ....[3]....
        /*0580*/ 	.word	0x00000450


	//   ....[4]....
        /*0584*/ 	.word	0x00000570


	//   ....[5]....
        /*0588*/ 	.word	0x000006d0


	//   ....[6]....
        /*058c*/ 	.word	0x000015d0


	//   ....[7]....
        /*0590*/ 	.word	0x00003420


	//   ....[8]....
        /*0594*/ 	.word	0x00003460


	//   ....[9]....
        /*0598*/ 	.word	0x00003480


	//   ....[10]....
        /*059c*/ 	.word	0x000034a0


	//   ....[11]....
        /*05a0*/ 	.word	0x00005480


	//   ....[12]....
        /*05a4*/ 	.word	0x00005560


	//   ....[13]....
        /*05a8*/ 	.word	0x00005580


	//   ....[14]....
        /*05ac*/ 	.word	0x000055e0


	//   ....[15]....
        /*05b0*/ 	.word	0x00006b50


	//   ....[16]....
        /*05b4*/ 	.word	0x00006b90


	//   ....[17]....
        /*05b8*/ 	.word	0x00006c40


	//   ....[18]....
        /*05bc*/ 	.word	0x00006c70


	//   ....[19]....
        /*05c0*/ 	.word	0x000086f0


	//   ....[20]....
        /*05c4*/ 	.word	0x00008720


	//   ....[21]....
        /*05c8*/ 	.word	0x000087f0


	//   ....[22]....
        /*05cc*/ 	.word	0x00008830


	//   ....[23]....
        /*05d0*/ 	.word	0x00009020


	//   ....[24]....
        /*05d4*/ 	.word	0x00009060


	//   ....[25]....
        /*05d8*/ 	.word	0x000091b0


	//   ....[26]....
        /*05dc*/ 	.word	0x000091d0


	//   ....[27]....
        /*05e0*/ 	.word	0x00009310


	//   ....[28]....
        /*05e4*/ 	.word	0x00009330


	//   ....[29]....
        /*05e8*/ 	.word	0x00009480


	//   ....[30]....
        /*05ec*/ 	.word	0x000094a0


	//   ....[31]....
        /*05f0*/ 	.word	0x00009ee0


	//   ....[32]....
        /*05f4*/ 	.word	0x00009ef0


	//   ....[33]....
        /*05f8*/ 	.word	0x0000a030


	//   ....[34]....
        /*05fc*/ 	.word	0x0000a050


	//   ....[35]....
        /*0600*/ 	.word	0x0000a190


	//   ....[36]....
        /*0604*/ 	.word	0x0000a1b0


	//   ....[37]....
        /*0608*/ 	.word	0x0000a300


	//   ....[38]....
        /*060c*/ 	.word	0x0000a320


	//   ....[39]....
        /*0610*/ 	.word	0x0000a4e0


	//   ....[40]....
        /*0614*/ 	.word	0x0000a6b0


	//   ....[41]....
        /*0618*/ 	.word	0x0000a6e0


	//   ....[42]....
        /*061c*/ 	.word	0x0000a710


	//   ....[43]....
        /*0620*/ 	.word	0x0000a740


	//   ....[44]....
        /*0624*/ 	.word	0x0000a770


	//   ....[45]....
        /*0628*/ 	.word	0x0000a7a0


	//   ....[46]....
        /*062c*/ 	.word	0x0000a8f0


	//   ....[47]....
        /*0630*/ 	.word	0x0000a920


	//   ....[48]....
        /*0634*/ 	.word	0x0000a950


	//   ....[49]....
        /*0638*/ 	.word	0x0000a980


	//   ....[50]....
        /*063c*/ 	.word	0x0000a9b0


	//   ....[51]....
        /*0640*/ 	.word	0x0000a9e0


	//   ....[52]....
        /*0644*/ 	.word	0x0000aa70


	//   ....[53]....
        /*0648*/ 	.word	0x0000aaa0


	//   ....[54]....
        /*064c*/ 	.word	0x0000ab20


	//   ....[55]....
        /*0650*/ 	.word	0x0000c080


	//   ....[56]....
        /*0654*/ 	.word	0x0000c0a0


	//   ....[57]....
        /*0658*/ 	.word	0x0000c130


	//   ....[58]....
        /*065c*/ 	.word	0x0000c150


	//   ....[59]....
        /*0660*/ 	.word	0x0000c1d0


	//   ....[60]....
        /*0664*/ 	.word	0x0000c1f0


	//   ....[61]....
        /*0668*/ 	.word	0x0000c270


	//   ....[62]....
        /*066c*/ 	.word	0x0000c290


	//   ....[63]....
        /*0670*/ 	.word	0x0000c310


	//   ....[64]....
        /*0674*/ 	.word	0x0000c330


	//   ....[65]....
        /*0678*/ 	.word	0x0000c340


	//   ....[66]....
        /*067c*/ 	.word	0x0000c350


	//   ....[67]....
        /*0680*/ 	.word	0x0000cad0


	//   ....[68]....
        /*0684*/ 	.word	0x0000caf0


	//   ....[69]....
        /*0688*/ 	.word	0x0000cb10


	//   ....[70]....
        /*068c*/ 	.word	0x0000cb20


	//   ....[71]....
        /*0690*/ 	.word	0x0000cb50


	//   ....[72]....
        /*0694*/ 	.word	0x0000cb70


	//   ....[73]....
        /*0698*/ 	.word	0x0000cbe0


	//   ....[74]....
        /*069c*/ 	.word	0x0000cc60


	//   ....[75]....
        /*06a0*/ 	.word	0x0000cc80


	//   ....[76]....
        /*06a4*/ 	.word	0x0000cca0


	//   ....[77]....
        /*06a8*/ 	.word	0x0000cd60


	//   ....[78]....
        /*06ac*/ 	.word	0x0000cdb0


	//   ....[79]....
        /*06b0*/ 	.word	0x0000cdd0


	//   ....[80]....
        /*06b4*/ 	.word	0x0000ce40


	//   ....[81]....
        /*06b8*/ 	.word	0x0000cf20


	//   ....[82]....
        /*06bc*/ 	.word	0x0000cf50


	//   ....[83]....
        /*06c0*/ 	.word	0x0000d5e0


	//   ....[84]....
        /*06c4*/ 	.word	0x0000d610


	//   ....[85]....
        /*06c8*/ 	.word	0x0000d620


	//   ....[86]....
        /*06cc*/ 	.word	0x0000d630


	//   ....[87]....
        /*06d0*/ 	.word	0x0000d6f0


	//   ....[88]....
        /*06d4*/ 	.word	0x0000d740


	//   ....[89]....
        /*06d8*/ 	.word	0x0000d7b0


	//   ....[90]....
        /*06dc*/ 	.word	0x0000d830


	//   ....[91]....
        /*06e0*/ 	.word	0x0000d890


	//   ....[92]....
        /*06e4*/ 	.word	0x0000d8c0


	//   ....[93]....
        /*06e8*/ 	.word	0x0000d920


	//   ....[94]....
        /*06ec*/ 	.word	0x0000d950


	//   ....[95]....
        /*06f0*/ 	.word	0x0000d9b0


	//   ....[96]....
        /*06f4*/ 	.word	0x0000d9e0


	//   ....[97]....
        /*06f8*/ 	.word	0x0000da30


	//   ....[98]....
        /*06fc*/ 	.word	0x0000da60


	//   ....[99]....
        /*0700*/ 	.word	0x0000df90


	//   ....[100]....
        /*0704*/ 	.word	0x0000dfb0


	//   ....[101]....
        /*0708*/ 	.word	0x0000e000


	//   ....[102]....
        /*070c*/ 	.word	0x0000e0c0


	//   ....[103]....
        /*0710*/ 	.word	0x0000e0d0


	//   ....[104]....
        /*0714*/ 	.word	0x0000e100


	//   ....[105]....
        /*0718*/ 	.word	0x0000e190


	//   ....[106]....
        /*071c*/ 	.word	0x0000e240


	//   ....[107]....
        /*0720*/ 	.word	0x0000e250


	//   ....[108]....
        /*0724*/ 	.word	0x0000e280


	//   ....[109]....
        /*0728*/ 	.word	0x0000e290


	//   ....[110]....
        /*072c*/ 	.word	0x0000e320


	//   ....[111]....
        /*0730*/ 	.word	0x0000ea40


	//   ....[112]....
        /*0734*/ 	.word	0x0000ea60


	//   ....[113]....
        /*0738*/ 	.word	0x0000ea70


	//   ....[114]....
        /*073c*/ 	.word	0x0000eab0


	//   ....[115]....
        /*0740*/ 	.word	0x0000eac0


	//   ....[116]....
        /*0744*/ 	.word	0x0000eb00


	//   ....[117]....
        /*0748*/ 	.word	0x0000eb10


	//   ....[118]....
        /*074c*/ 	.word	0x0000eb50


	//   ....[119]....
        /*0750*/ 	.word	0x0000eb60


	//   ....[120]....
        /*0754*/ 	.word	0x0000eba0


	//   ....[121]....
        /*0758*/ 	.word	0x0000ebb0


	//   ....[122]....
        /*075c*/ 	.word	0x0000ebc0


	//   ....[123]....
        /*0760*/ 	.word	0x0000ef20


	//   ....[124]....
        /*0764*/ 	.word	0x0000ef40


	//   ....[125]....
        /*0768*/ 	.word	0x0000ef50


	//   ....[126]....
        /*076c*/ 	.word	0x0000ef60


	//   ....[127]....
        /*0770*/ 	.word	0x0000ef70


	//   ....[128]....
        /*0774*/ 	.word	0x0000ef90


	//   ....[129]....
        /*0778*/ 	.word	0x0000f000


	//   ....[130]....
        /*077c*/ 	.word	0x0000f030


	//   ....[131]....
        /*0780*/ 	.word	0x0000f040


	//   ....[132]....
        /*0784*/ 	.word	0x0000f0a0


	//   ....[133]....
        /*0788*/ 	.word	0x0000f0c0


	//   ....[134]....
        /*078c*/ 	.word	0x0000f1c0


	//   ....[135]....
        /*0790*/ 	.word	0x0000f660


	//   ....[136]....
        /*0794*/ 	.word	0x0000f6b0


	//   ....[137]....
        /*0798*/ 	.word	0x0000f6e0


	//   ....[138]....
        /*079c*/ 	.word	0x0000f6f0


	//   ....[139]....
        /*07a0*/ 	.word	0x0000f720


	//   ....[140]....
        /*07a4*/ 	.word	0x0000f750


	//   ....[141]....
        /*07a8*/ 	.word	0x0000f780


	//   ....[142]....
        /*07ac*/ 	.word	0x0000f7b0


	//   ....[143]....
        /*07b0*/ 	.word	0x0000f930


	//   ....[144]....
        /*07b4*/ 	.word	0x0000f960


	//   ....[145]....
        /*07b8*/ 	.word	0x0000f990


	//   ....[146]....
        /*07bc*/ 	.word	0x0000f9c0


	//   ....[147]....
        /*07c0*/ 	.word	0x0000f9f0


	//   ....[148]....
        /*07c4*/ 	.word	0x0000fa20


	//   ....[149]....
        /*07c8*/ 	.word	0x0000fae0


	//   ....[150]....
        /*07cc*/ 	.word	0x0000fb00


	//   ....[151]....
        /*07d0*/ 	.word	0x0000fb70


	//   ....[152]....
        /*07d4*/ 	.word	0x0000ffe0


	//   ....[153]....
        /*07d8*/ 	.word	0x00010540


	//   ....[154]....
        /*07dc*/ 	.word	0x00010630


	//   ....[155]....
        /*07e0*/ 	.word	0x000106d0


	//   ....[156]....
        /*07e4*/ 	.word	0x00010730


	//   ....[157]....
        /*07e8*/ 	.word	0x00010820


	//   ....[158]....
        /*07ec*/ 	.word	0x00010890


	//   ....[159]....
        /*07f0*/ 	.word	0x00010980


	//   ....[160]....
        /*07f4*/ 	.word	0x000109f0


	//   ....[161]....
        /*07f8*/ 	.word	0x00010ae0


	//   ....[162]....
        /*07fc*/ 	.word	0x00010b50


	//   ....[163]....
        /*0800*/ 	.word	0x00010c40


	//   ....[164]....
        /*0804*/ 	.word	0x00010cb0


	//   ....[165]....
        /*0808*/ 	.word	0x00010d50


	//   ....[166]....
        /*080c*/ 	.word	0x00010e50


	//   ....[167]....
        /*0810*/ 	.word	0x00010ea0


	//   ....[168]....
        /*0814*/ 	.word	0x00010f00


	//   ....[169]....
        /*0818*/ 	.word	0x00011020


	//   ....[170]....
        /*081c*/ 	.word	0x000110a0


	//   ....[171]....
        /*0820*/ 	.word	0x00011190


	//   ....[172]....
        /*0824*/ 	.word	0x00011260


	//   ....[173]....
        /*0828*/ 	.word	0x00011310


	//   ....[174]....
        /*082c*/ 	.word	0x00011410


	//   ....[175]....
        /*0830*/ 	.word	0x00011480


	//   ....[176]....
        /*0834*/ 	.word	0x00011590


	//   ....[177]....
        /*0838*/ 	.word	0x00011610


	//   ....[178]....
        /*083c*/ 	.word	0x00011680


	//   ....[179]....
        /*0840*/ 	.word	0x00011750


	//   ....[180]....
        /*0844*/ 	.word	0x000117e0


	//   ....[181]....
        /*0848*/ 	.word	0x000118b0


	//   ....[182]....
        /*084c*/ 	.word	0x00011950


	//   ....[183]....
        /*0850*/ 	.word	0x000119f0


	//   ....[184]....
        /*0854*/ 	.word	0x00011a50


	//   ....[185]....
        /*0858*/ 	.word	0x00011af0


	//   ....[186]....
        /*085c*/ 	.word	0x00011c40


	//   ....[187]....
        /*0860*/ 	.word	0x00011c90


	//   ....[188]....
        /*0864*/ 	.word	0x00011cf0


	//   ....[189]....
        /*0868*/ 	.word	0x00011de0


	//   ....[190]....
        /*086c*/ 	.word	0x00011ee0


	//   ....[191]....
        /*0870*/ 	.word	0x00011f30


	//   ....[192]....
        /*0874*/ 	.word	0x00011f90


	//   ....[193]....
        /*0878*/ 	.word	0x00012080


	//   ....[194]....
        /*087c*/ 	.word	0x00012180


	//   ....[195]....
        /*0880*/ 	.word	0x000121d0


	//   ....[196]....
        /*0884*/ 	.word	0x00012230


	//   ....[197]....
        /*0888*/ 	.word	0x00012310


	//   ....[198]....
        /*088c*/ 	.word	0x00012440


	//   ....[199]....
        /*0890*/ 	.word	0x00012520


	//   ....[200]....
        /*0894*/ 	.word	0x000125b0


	//   ....[201]....
        /*0898*/ 	.word	0x000126c0


	//   ....[202]....
        /*089c*/ 	.word	0x00012720


	//   ....[203]....
        /*08a0*/ 	.word	0x00012830


	//   ....[204]....
        /*08a4*/ 	.word	0x00012890


	//   ....[205]....
        /*08a8*/ 	.word	0x000129a0


	//   ....[206]....
        /*08ac*/ 	.word	0x00012a00


	//   ....[207]....
        /*08b0*/ 	.word	0x00012b10


	//   ....[208]....
        /*08b4*/ 	.word	0x00012b70


	//   ....[209]....
        /*08b8*/ 	.word	0x00012c30


	//   ....[210]....
        /*08bc*/ 	.word	0x00012d90


	//   ....[211]....
        /*08c0*/ 	.word	0x00012e30


	//   ....[212]....
        /*08c4*/ 	.word	0x00012e90


	//   ....[213]....
        /*08c8*/ 	.word	0x00012f40


	//   ....[214]....
        /*08cc*/ 	.word	0x00012fa0


	//   ....[215]....
        /*08d0*/ 	.word	0x00013050


	//   ....[216]....
        /*08d4*/ 	.word	0x000130b0


	//   ....[217]....
        /*08d8*/ 	.word	0x00013160


	//   ....[218]....
        /*08dc*/ 	.word	0x000131c0


	//   ....[219]....
        /*08e0*/ 	.word	0x00013270


	//   ....[220]....
        /*08e4*/ 	.word	0x000132d0


	//   ....[221]....
        /*08e8*/ 	.word	0x00013380


	//   ....[222]....
        /*08ec*/ 	.word	0x00013460


	//   ....[223]....
        /*08f0*/ 	.word	0x00013500


	//   ....[224]....
        /*08f4*/ 	.word	0x00013560


	//   ....[225]....
        /*08f8*/ 	.word	0x00013630


	//   ....[226]....
        /*08fc*/ 	.word	0x00013690


	//   ....[227]....
        /*0900*/ 	.word	0x00013760


	//   ....[228]....
        /*0904*/ 	.word	0x000137c0


	//   ....[229]....
        /*0908*/ 	.word	0x000138a0


	//   ....[230]....
        /*090c*/ 	.word	0x00013900


	//   ....[231]....
        /*0910*/ 	.word	0x000139d0


	//   ....[232]....
        /*0914*/ 	.word	0x00013a30


	//   ....[233]....
        /*0918*/ 	.word	0x00013b00


	//   ....[234]....
        /*091c*/ 	.word	0x00013b90


	//   ....[235]....
        /*0920*/ 	.word	0x00013c30


	//   ....[236]....
        /*0924*/ 	.word	0x00013d50


	//   ....[237]....
        /*0928*/ 	.word	0x00013dc0


	//   ....[238]....
        /*092c*/ 	.word	0x00013e30


	//   ....[239]....
        /*0930*/ 	.word	0x00013ea0


	//   ....[240]....
        /*0934*/ 	.word	0x00013f10


	//   ....[241]....
        /*0938*/ 	.word	0x00013f90


	//   ....[242]....
        /*093c*/ 	.word	0x00014020


	//   ....[243]....
        /*0940*/ 	.word	0x000140b0


	//   ....[244]....
        /*0944*/ 	.word	0x00014120


	//   ....[245]....
        /*0948*/ 	.word	0x00014190


	//   ....[246]....
        /*094c*/ 	.word	0x00014200


	//   ....[247]....
        /*0950*/ 	.word	0x00014280


	//   ....[248]....
        /*0954*/ 	.word	0x000142f0


	//   ....[249]....
        /*0958*/ 	.word	0x00014390


	//   ....[250]....
        /*095c*/ 	.word	0x00014420


	//   ....[251]....
        /*0960*/ 	.word	0x00014540


	//----- nvinfo : EIATTR_REG_RECONFIG
	.align		4
.L_1242:
        /*0964*/ 	.byte	0x01, 0x54
	.zero		2


	//----- nvinfo : EIATTR_SYSCALL_OFFSETS
	.align		4
        /*0968*/ 	.byte	0x04, 0x46
        /*096a*/ 	.short	(.L_1244 - .L_1243)


	//   ....[0]....
.L_1243:
        /*096c*/ 	.word	0x00001770


	//   ....[1]....
        /*0970*/ 	.word	0x0000b6a0


	//   ....[2]....
        /*0974*/ 	.word	0x0000b7f0


	//   ....[3]....
        /*0978*/ 	.word	0x0000b8e0


	//   ....[4]....
        /*097c*/ 	.word	0x0000c6d0


	//   ....[5]....
        /*0980*/ 	.word	0x0000d230


	//----- nvinfo : EIATTR_MBARRIER_INSTR_OFFSETS
	.align		4
.L_1244:
        /*0984*/ 	.byte	0x04, 0x39
        /*0986*/ 	.short	(.L_1246 - .L_1245)


	//   ....[0]....
.L_1245:
        /*0988*/ 	.word	0x00000190
        /*098c*/ 	.word	0x000000ff
        /*0990*/ 	.word	0x00032400
        /*0994*/ 	.short	0x0100
        /*0996*/ 	.byte	0x08
	.zero		1


	//   ....[1]....
        /*0998*/ 	.word	0x000001a0
        /*099c*/ 	.word	0x000000ff
        /*09a0*/ 	.word	0x00032410
        /*09a4*/ 	.short	0x0100
        /*09a6*/ 	.byte	0x08
	.zero		1


	//   ....[2]....
        /*09a8*/ 	.word	0x000001b0
        /*09ac*/ 	.word	0x000000ff
        /*09b0*/ 	.word	0x00032420
        /*09b4*/ 	.short	0x0100
        /*09b6*/ 	.byte	0x08
	.zero		1


	//   ....[3]....
        /*09b8*/ 	.word	0x000002a0
        /*09bc*/ 	.word	0x000000ff
        /*09c0*/ 	.word	0x00032430
        /*09c4*/ 	.short	0x0100
        /*09c6*/ 	.byte	0x08
	.zero		1


	//   ....[4]....
        /*09c8*/ 	.word	0x000002b0
        /*09cc*/ 	.word	0x000000ff
        /*09d0*/ 	.word	0x00032440
        /*09d4*/ 	.short	0x0100
        /*09d6*/ 	.byte	0x08
	.zero		1


	//   ....[5]....
        /*09d8*/ 	.word	0x000002c0
        /*09dc*/ 	.word	0x000000ff
        /*09e0*/ 	.word	0x00032438
        /*09e4*/ 	.short	0x0100
        /*09e6*/ 	.byte	0x08
	.zero		1


	//   ....[6]....
        /*09e8*/ 	.word	0x000002d0
        /*09ec*/ 	.word	0x000000ff
        /*09f0*/ 	.word	0x00032448
        /*09f4*/ 	.short	0x0100
        /*09f6*/ 	.byte	0x08
	.zero		1


	//   ....[7]....
        /*09f8*/ 	.word	0x00000400
        /*09fc*/ 	.word	0x000000ff
        /*0a00*/ 	.word	0x00032450
        /*0a04*/ 	.short	0x0100
        /*0a06*/ 	.byte	0x08
	.zero		1


	//   ....[8]....
        /*0a08*/ 	.word	0x00000410
        /*0a0c*/ 	.word	0x000000ff
        /*0a10*/ 	.word	0x00032460
        /*0a14*/ 	.short	0x0100
        /*0a16*/ 	.byte	0x08
	.zero		1


	//   ....[9]....
        /*0a18*/ 	.word	0x00000420
        /*0a1c*/ 	.word	0x000000ff
        /*0a20*/ 	.word	0x00032458
        /*0a24*/ 	.short	0x0100
        /*0a26*/ 	.byte	0x08
	.zero		1


	//   ....[10]....
        /*0a28*/ 	.word	0x00000430
        /*0a2c*/ 	.word	0x000000ff
        /*0a30*/ 	.word	0x00032468
        /*0a34*/ 	.short	0x0100
        /*0a36*/ 	.byte	0x08
	.zero		1


	//   ....[11]....
        /*0a38*/ 	.word	0x00000520
        /*0a3c*/ 	.word	0x000000ff
        /*0a40*/ 	.word	0x00032470
        /*0a44*/ 	.short	0x0100
        /*0a46*/ 	.byte	0x06
	.zero		1


	//   ....[12]....
        /*0a48*/ 	.word	0x00000530
        /*0a4c*/ 	.word	0x000000ff
        /*0a50*/ 	.word	0x00032480
        /*0a54*/ 	.short	0x0100
        /*0a56*/ 	.byte	0x06
	.zero		1


	//   ....[13]....
        /*0a58*/ 	.word	0x00000540
        /*0a5c*/ 	.word	0x000000ff
        /*0a60*/ 	.word	0x00032478
        /*0a64*/ 	.short	0x0100
        /*0a66*/ 	.byte	0x06
	.zero		1


	//   ....[14]....
        /*0a68*/ 	.word	0x00000550
        /*0a6c*/ 	.word	0x000000ff
        /*0a70*/ 	.word	0x00032488
        /*0a74*/ 	.short	0x0100
        /*0a76*/ 	.byte	0x06
	.zero		1


	//   ....[15]....
        /*0a78*/ 	.word	0x00000680
        /*0a7c*/ 	.word	0x000000ff
        /*0a80*/ 	.word	0x00032490
        /*0a84*/ 	.short	0x0100
        /*0a86*/ 	.byte	0x08
	.zero		1


	//   ....[16]....
        /*0a88*/ 	.word	0x00000690
        /*0a8c*/ 	.word	0x000000ff
        /*0a90*/ 	.word	0x000324a0
        /*0a94*/ 	.short	0x0100
        /*0a96*/ 	.byte	0x08
	.zero		1


	//   ....[17]....
        /*0a98*/ 	.word	0x000006a0
        /*0a9c*/ 	.word	0x000000ff
        /*0aa0*/ 	.word	0x00032498
        /*0aa4*/ 	.short	0x0100
        /*0aa6*/ 	.byte	0x08
	.zero		1


	//   ....[18]....
        /*0aa8*/ 	.word	0x000006b0
        /*0aac*/ 	.word	0x000000ff
        /*0ab0*/ 	.word	0x000324a8
        /*0ab4*/ 	.short	0x0100
        /*0ab6*/ 	.byte	0x08
	.zero		1


	//   ....[19]....
        /*0ab8*/ 	.word	0x000007f0
        /*0abc*/ 	.word	0x000000ff
        /*0ac0*/ 	.word	0x000324b0
        /*0ac4*/ 	.short	0x0100
        /*0ac6*/ 	.byte	0x08
	.zero		1


	//   ....[20]....
        /*0ac8*/ 	.word	0x00000800
        /*0acc*/ 	.word	0x000000ff
        /*0ad0*/ 	.word	0x000324c0
        /*0ad4*/ 	.short	0x0100
        /*0ad6*/ 	.byte	0x08
	.zero		1


	//   ....[21]....
        /*0ad8*/ 	.word	0x00000810
        /*0adc*/ 	.word	0x000000ff
        /*0ae0*/ 	.word	0x000324b8
        /*0ae4*/ 	.short	0x0100
        /*0ae6*/ 	.byte	0x08
	.zero		1


	//   ....[22]....
        /*0ae8*/ 	.word	0x00000820
        /*0aec*/ 	.word	0x000000ff
        /*0af0*/ 	.word	0x000324c8
        /*0af4*/ 	.short	0x0100
        /*0af6*/ 	.byte	0x08
	.zero		1


	//   ....[23]....
        /*0af8*/ 	.word	0x00001800
        /*0afc*/ 	.word	0x000000ff
        /*0b00*/ 	.word	0x00032400
        /*0b04*/ 	.short	0x010a
        /*0b06*/ 	.byte	0x28
	.zero		1


	//   ....[24]....
        /*0b08*/ 	.word	0x000018d0
        /*0b0c*/ 	.word	0x000000ff
        /*0b10*/ 	.word	0x00032430
        /*0b14*/ 	.short	0x010a
        /*0b16*/ 	.byte	0x34
	.zero		1


	//   ....[25]....
        /*0b18*/ 	.word	0x00001910
        /*0b1c*/ 	.word	0x000000ff
        /*0b20*/ 	.word	0x00032430
        /*0b24*/ 	.short	0x010a
        /*0b26*/ 	.byte	0x34
	.zero		1


	//   ....[26]....
        /*0b28*/ 	.word	0x00001c70
        /*0b2c*/ 	.word	0x000000ff
        /*0b30*/ 	.word	0x00032410
        /*0b34*/ 	.short	0x010a
        /*0b36*/ 	.byte	0x28
	.zero		1


	//   ....[27]....
        /*0b38*/ 	.word	0x00001cb0
        /*0b3c*/ 	.word	0x000000ff
        /*0b40*/ 	.word	0x00032450
        /*0b44*/ 	.short	0x010a
        /*0b46*/ 	.byte	0x34
	.zero		1


	//   ....[28]....
        /*0b48*/ 	.word	0x00001cf0
        /*0b4c*/ 	.word	0x000000ff
        /*0b50*/ 	.word	0x00032450
        /*0b54*/ 	.short	0x010a
        /*0b56*/ 	.byte	0x34
	.zero		1


	//   ....[29]....
        /*0b58*/ 	.word	0x00002c30
        /*0b5c*/ 	.word	0x000000ff
        /*0b60*/ 	.word	0x00000000
        /*0b64*/ 	.short	0x0101
        /*0b66*/ 	.byte	0x05
	.zero		1


	//   ....[30]....
        /*0b68*/ 	.word	0x000041b0
        /*0b6c*/ 	.word	0x000000ff
        /*0b70*/ 	.word	0x00000000
        /*0b74*/ 	.short	0x0101
        /*0b76*/ 	.byte	0x34
	.zero		1


	//   ....[31]....
        /*0b78*/ 	.word	0x000042f0
        /*0b7c*/ 	.word	0x000000ff
        /*0b80*/ 	.word	0x00032430
        /*0b84*/ 	.short	0x010a
        /*0b86*/ 	.byte	0x04
	.zero		1


	//   ....[32]....
        /*0b88*/ 	.word	0x00004330
        /*0b8c*/ 	.word	0x000000ff
        /*0b90*/ 	.word	0x00032430
        /*0b94*/ 	.short	0x010a
        /*0b96*/ 	.byte	0x04
	.zero		1


	//   ....[33]....
        /*0b98*/ 	.word	0x00004540
        /*0b9c*/ 	.word	0x000000ff
        /*0ba0*/ 	.word	0x00032450
        /*0ba4*/ 	.short	0x010a
        /*0ba6*/ 	.byte	0x04
	.zero		1


	//   ....[34]....
        /*0ba8*/ 	.word	0x00004580
        /*0bac*/ 	.word	0x000000ff
        /*0bb0*/ 	.word	0x00032450
        /*0bb4*/ 	.short	0x010a
        /*0bb6*/ 	.byte	0x04
	.zero		1


	//   ....[35]....
        /*0bb8*/ 	.word	0x00005470
        /*0bbc*/ 	.word	0x000000ff
        /*0bc0*/ 	.word	0x00000000
        /*0bc4*/ 	.short	0x0101
        /*0bc6*/ 	.byte	0x05
	.zero		1


	//   ....[36]....
        /*0bc8*/ 	.word	0x00006b30
        /*0bcc*/ 	.word	0x000000ff
        /*0bd0*/ 	.word	0x00000000
        /*0bd4*/ 	.short	0x0101
        /*0bd6*/ 	.byte	0x04
	.zero		1


	//   ....[37]....
        /*0bd8*/ 	.word	0x00009050
        /*0bdc*/ 	.word	0x00000097
        /*0be0*/ 	.word	0x00000000
        /*0be4*/ 	.short	0x0101
        /*0be6*/ 	.byte	0x3f
	.zero		1


	//   ....[38]....
        /*0be8*/ 	.word	0x0000bde0
        /*0bec*/ 	.word	0x00000019
        /*0bf0*/ 	.word	0x00032440
        /*0bf4*/ 	.short	0x010a
        /*0bf6*/ 	.byte	0x3f
	.zero		1


	//   ....[39]....
        /*0bf8*/ 	.word	0x0000c450
        /*0bfc*/ 	.word	0x00000019
        /*0c00*/ 	.word	0x00032430
        /*0c04*/ 	.short	0x0107
        /*0c06*/ 	.byte	0x3f
	.zero		1


	//   ....[40]....
        /*0c08*/ 	.word	0x0000c520
        /*0c0c*/ 	.word	0x00000019
        /*0c10*/ 	.word	0x00032430
        /*0c14*/ 	.short	0x0101
        /*0c16*/ 	.byte	0x3f
	.zero		1


	//   ....[41]....
        /*0c18*/ 	.word	0x0000d070
        /*0c1c*/ 	.word	0x00000016
        /*0c20*/ 	.word	0x00032400
        /*0c24*/ 	.short	0x0107
        /*0c26*/ 	.byte	0x3f
	.zero		1


	//   ....[42]....
        /*0c28*/ 	.word	0x0000d100
        /*0c2c*/ 	.word	0x00000016
        /*0c30*/ 	.word	0x00032400
        /*0c34*/ 	.short	0x0101
        /*0c36*/ 	.byte	0x3f
	.zero		1


	//   ....[43]....
        /*0c38*/ 	.word	0x0000db80
        /*0c3c*/ 	.word	0x00000016
        /*0c40*/ 	.word	0x00032410
        /*0c44*/ 	.short	0x0107
        /*0c46*/ 	.byte	0x3f
	.zero		1


	//   ....[44]....
        /*0c48*/ 	.word	0x0000dc80
        /*0c4c*/ 	.word	0x00000016
        /*0c50*/ 	.word	0x00032410
        /*0c54*/ 	.short	0x0101
        /*0c56*/ 	.byte	0x3f
	.zero		1


	//   ....[45]....
        /*0c58*/ 	.word	0x0000dca0
        /*0c5c*/ 	.word	0x00000016
        /*0c60*/ 	.word	0x00032420
        /*0c64*/ 	.short	0x010a
        /*0c66*/ 	.byte	0x3f
	.zero		1


	//   ....[46]....
        /*0c68*/ 	.word	0x0000dd20
        /*0c6c*/ 	.word	0x00000019
        /*0c70*/ 	.word	0x00032460
        /*0c74*/ 	.short	0x010a
        /*0c76*/ 	.byte	0x3f
	.zero		1


	//   ....[47]....
        /*0c78*/ 	.word	0x0000e4a0
        /*0c7c*/ 	.word	0x00000019
        /*0c80*/ 	.word	0x00032450
        /*0c84*/ 	.short	0x0107
        /*0c86*/ 	.byte	0x3f
	.zero		1


	//   ....[48]....
        /*0c88*/ 	.word	0x0000e560
        /*0c8c*/ 	.word	0x00000019
        /*0c90*/ 	.word	0x00032450
        /*0c94*/ 	.short	0x0101
        /*0c96*/ 	.byte	0x3f
	.zero		1


	//   ....[49]....
        /*0c98*/ 	.word	0x0000e8a0
        /*0c9c*/ 	.word	0x0000000a
        /*0ca0*/ 	.word	0x00032440
        /*0ca4*/ 	.short	0x010a
        /*0ca6*/ 	.byte	0x3f
	.zero		1


	//   ....[50]....
        /*0ca8*/ 	.word	0x0000ec70
        /*0cac*/ 	.word	0x0000000a
        /*0cb0*/ 	.word	0x00032430
        /*0cb4*/ 	.short	0x0107
        /*0cb6*/ 	.byte	0x3f
	.zero		1


	//   ....[51]....
        /*0cb8*/ 	.word	0x0000ed20
        /*0cbc*/ 	.word	0x0000000a
        /*0cc0*/ 	.word	0x00032430
        /*0cc4*/ 	.short	0x0101
        /*0cc6*/ 	.byte	0x3f
	.zero		1


	//   ....[52]....
        /*0cc8*/ 	.word	0x0000ed50
        /*0ccc*/ 	.word	0x0000000a
        /*0cd0*/ 	.word	0x00032460
        /*0cd4*/ 	.short	0x010a
        /*0cd6*/ 	.byte	0x3f
	.zero		1


	//   ....[53]....
        /*0cd8*/ 	.word	0x0000f270
        /*0cdc*/ 	.word	0x0000000a
        /*0ce0*/ 	.word	0x00032450
        /*0ce4*/ 	.short	0x0107
        /*0ce6*/ 	.byte	0x3f
	.zero		1


	//   ....[54]....
        /*0ce8*/ 	.word	0x0000f320
        /*0cec*/ 	.word	0x0000000a
        /*0cf0*/ 	.word	0x00032450
        /*0cf4*/ 	.short	0x0101
        /*0cf6*/ 	.byte	0x3f
	.zero		1


	//   ....[55]....
        /*0cf8*/ 	.word	0x0000ff60
        /*0cfc*/ 	.word	0x00000005
        /*0d00*/ 	.word	0x00032420
        /*0d04*/ 	.short	0x010a
        /*0d06*/ 	.byte	0x3f
	.zero		1


	//   ....[56]....
        /*0d08*/ 	.word	0x00010100
        /*0d0c*/ 	.word	0x00000003
        /*0d10*/ 	.word	0x00032440
        /*0d14*/ 	.short	0x010a
        /*0d16*/ 	.byte	0x3f
	.zero		1


	//   ....[57]....
        /*0d18*/ 	.word	0x000101a0
        /*0d1c*/ 	.word	0x00000005
        /*0d20*/ 	.word	0x00032440
        /*0d24*/ 	.short	0x010a
        /*0d26*/ 	.byte	0x3f
	.zero		1


	//   ....[58]....
        /*0d28*/ 	.word	0x000101e0
        /*0d2c*/ 	.word	0x00000003
        /*0d30*/ 	.word	0x00032460
        /*0d34*/ 	.short	0x010a
        /*0d36*/ 	.byte	0x3f
	.zero		1


	//   ....[59]....
        /*0d38*/ 	.word	0x00010220
        /*0d3c*/ 	.word	0x00000005
        /*0d40*/ 	.word	0x00032460
        /*0d44*/ 	.short	0x010a
        /*0d46*/ 	.byte	0x3f
	.zero		1


	//   ....[60]....
        /*0d48*/ 	.word	0x00010290
        /*0d4c*/ 	.word	0x00000003
        /*0d50*/ 	.word	0x00032400
        /*0d54*/ 	.short	0x010a
        /*0d56*/ 	.byte	0x3f
	.zero		1


	//   ....[61]....
        /*0d58*/ 	.word	0x000102f0
        /*0d5c*/ 	.word	0x00000004
        /*0d60*/ 	.word	0x00032430
        /*0d64*/ 	.short	0x010a
        /*0d66*/ 	.byte	0x3f
	.zero		1


	//   ....[62]....
        /*0d68*/ 	.word	0x00010350
        /*0d6c*/ 	.word	0x00000005
        /*0d70*/ 	.word	0x00032410
        /*0d74*/ 	.short	0x010a
        /*0d76*/ 	.byte	0x3f
	.zero		1


	//   ....[63]....
        /*0d78*/ 	.word	0x000103b0
        /*0d7c*/ 	.word	0x00000000
        /*0d80*/ 	.word	0x00032450
        /*0d84*/ 	.short	0x010a
        /*0d86*/ 	.byte	0x3f
	.zero		1


	//   ....[64]....
        /*0d88*/ 	.word	0x00010410
        /*0d8c*/ 	.word	0x00000099
        /*0d90*/ 	.word	0x00032430
        /*0d94*/ 	.short	0x010a
        /*0d96*/ 	.byte	0x3f
	.zero		1


	//   ....[65]....
        /*0d98*/ 	.word	0x00010470
        /*0d9c*/ 	.word	0x000000cb
        /*0da0*/ 	.word	0x00032450
        /*0da4*/ 	.short	0x010a
        /*0da6*/ 	.byte	0x3f
	.zero		1


	//   ....[66]....
        /*0da8*/ 	.word	0x00010580
        /*0dac*/ 	.word	0x00000019
        /*0db0*/ 	.word	0x00032440
        /*0db4*/ 	.short	0x010a
        /*0db6*/ 	.byte	0x3f
	.zero		1


	//   ....[67]....
        /*0db8*/ 	.word	0x00012340
        /*0dbc*/ 	.word	0x00000016
        /*0dc0*/ 	.word	0x00032420
        /*0dc4*/ 	.short	0x010a
        /*0dc6*/ 	.byte	0x3f
	.zero		1


	//   ....[68]....
        /*0dc8*/ 	.word	0x00012390
        /*0dcc*/ 	.word	0x00000019
        /*0dd0*/ 	.word	0x00032460
        /*0dd4*/ 	.short	0x010a
        /*0dd6*/ 	.byte	0x3f
	.zero		1


	//   ....[69]....
        /*0dd8*/ 	.word	0x00012ce0
        /*0ddc*/ 	.word	0x0000000a
        /*0de0*/ 	.word	0x00032440
        /*0de4*/ 	.short	0x010a
        /*0de6*/ 	.byte	0x3f
	.zero		1


	//   ....[70]....
        /*0de8*/ 	.word	0x000133b0
        /*0dec*/ 	.word	0x0000000a
        /*0df0*/ 	.word	0x00032460
        /*0df4*/ 	.short	0x010a
        /*0df6*/ 	.byte	0x3f
	.zero		1


	//   ....[71]....
        /*0df8*/ 	.word	0x00014460
        /*0dfc*/ 	.word	0x00000005
        /*0e00*/ 	.word	0x00032420
        /*0e04*/ 	.short	0x010a
        /*0e06*/ 	.byte	0x3f
	.zero		1


	//   ....[72]....
        /*0e08*/ 	.word	0x00014600
        /*0e0c*/ 	.word	0x00000003
        /*0e10*/ 	.word	0x00032440
        /*0e14*/ 	.short	0x010a
        /*0e16*/ 	.byte	0x3f
	.zero		1


	//   ....[73]....
        /*0e18*/ 	.word	0x00014650
        /*0e1c*/ 	.word	0x00000005
        /*0e20*/ 	.word	0x00032440
        /*0e24*/ 	.short	0x010a
        /*0e26*/ 	.byte	0x3f
	.zero		1


	//   ....[74]....
        /*0e28*/ 	.word	0x000146a0
        /*0e2c*/ 	.word	0x00000003
        /*0e30*/ 	.word	0x00032460
        /*0e34*/ 	.short	0x010a
        /*0e36*/ 	.byte	0x3f
	.zero		1


	//----- nvinfo : EIATTR_NUM_MBARRIERS
	.align		4
.L_1246:
        /*0e38*/ 	.byte	0x03, 0x38
        /*0e3a*/ 	.short	0x0017


	//----- nvinfo : EIATTR_EXIT_INSTR_OFFSETS
	.align		4
        /*0e3c*/ 	.byte	0x04, 0x1c
        /*0e3e*/ 	.short	(.L_1248 - .L_1247)


	//   ....[0]....
.L_1247:
        /*0e40*/ 	.word	0x000009f0


	//   ....[1]....
        /*0e44*/ 	.word	0x0000a490


	//   ....[2]....
        /*0e48*/ 	.word	0x00010270


	//----- nvinfo : EIATTR_MAX_THREADS
	.align		4
.L_1248:
        /*0e4c*/ 	.byte	0x04, 0x05
        /*0e4e*/ 	.short	(.L_1250 - .L_1249)
.L_1249:
        /*0e50*/ 	.word	0x00000180
        /*0e54*/ 	.word	0x00000001
        /*0e58*/ 	.word	0x00000001


	//----- nvinfo : EIATTR_CRS_STACK_SIZE
	.align		4
.L_1250:
        /*0e5c*/ 	.byte	0x04, 0x1e
        /*0e5e*/ 	.short	(.L_1252 - .L_1251)
.L_1251:
        /*0e60*/ 	.word	0x00000000


	//----- nvinfo : EIATTR_CBANK_PARAM_SIZE
	.align		4
.L_1252:
        /*0e64*/ 	.byte	0x03, 0x19
        /*0e66*/ 	.short	0x0bf0


	//----- nvinfo : EIATTR_PARAM_CBANK
	.align		4
        /*0e68*/ 	.byte	0x04, 0x0a
        /*0e6a*/ 	.short	(.L_1254 - .L_1253)
	.align		4
.L_1253:
        /*0e6c*/ 	.word	index@(.nv.constant0._ZN7cutlass13device_kernelIN5flash11enable_sm90INS1_16FlashAttnFwdSm90INS1_25CollectiveMainloopFwdSm90ILi2EN4cute5tupleIJNS5_1CILi1EEES8_S8_EEENS6_IJNS7_ILi128EEENS7_ILi96EEENS7_ILi64EEEEEELi256ENS_10bfloat16_tEfNS_4arch4Sm90ELb0ELb0ELb1ELb1ELb1ELb0ELb1ELb1ELb0ELb1ELb0ELb0EEENS1_21CollectiveEpilogueFwdINS6_IJSA_NS7_ILi256EEESB_EEES9_SE_SG_Li256ELb1ELb1ELb0ELb0EEENS1_36VarlenDynamicPersistentTileSchedulerILi128ELi96ELi256ELi128ELb0ELb1ELb1ELb0ELb1ELb1EEEEEEEEEvNT_6ParamsE)
        /*0e70*/ 	.short	0x0210
        /*0e72*/ 	.short	0x0bf0


	//----- nvinfo : EIATTR_SW_WAR
	.align		4
.L_1254:
        /*0e74*/ 	.byte	0x04, 0x36
        /*0e76*/ 	.short	(.L_1256 - .L_1255)
.L_1255:
        /*0e78*/ 	.word	0x00000008
.L_1256:


//--------------------- .nv.info._ZN7cutlass13device_kernelIN5flash11enable_sm90INS1_16FlashAttnFwdSm90INS1_25CollectiveMainloopFwdSm90ILi2EN4cute5tupleIJNS5_1CILi1EEES8_S8_EEENS6_IJNS7_ILi128EEENS7_ILi96EEENS7_ILi64EEEEEELi256ENS_10bfloat16_tEfNS_4arch4Sm90ELb0ELb0ELb1ELb1ELb1ELb1ELb1ELb1ELb0ELb1ELb0ELb0EEENS1_21CollectiveEpilogueFwdINS6_IJSA_NS7_ILi256EEESB_EEES9_SE_SG_Li256ELb1ELb1ELb0ELb0EEENS1_36VarlenDynamicPersistentTileSchedulerILi128ELi96ELi256ELi128ELb0ELb1ELb1ELb0ELb1ELb1EEEEEEEEEvNT_6ParamsE --------------------------
	.section	.nv.info._ZN7cutlass13device_kernelIN5flash11enable_sm90INS1_16FlashAttnFwdSm90INS1_25CollectiveMainloopFwdSm90ILi2EN4cute5tupleIJNS5_1CILi1EEES8_S8_EEENS6_IJNS7_ILi128EEENS7_ILi96EEENS7_ILi64EEEEEELi256ENS_10bfloat16_tEfNS_4arch4Sm90ELb0ELb0ELb1ELb1ELb1ELb1ELb1ELb1ELb0ELb1ELb0ELb0EEENS1_21CollectiveEpilogueFwdINS6_IJSA_NS7_ILi256EEESB_EEES9_SE_SG_Li256ELb1ELb1ELb0ELb0EEENS1_36VarlenDynamicPersistentTileSchedulerILi128ELi96ELi256ELi128ELb0ELb1ELb1ELb0ELb1ELb1EEEEEEEEEvNT_6ParamsE,"",@"SHT_CUDA_INFO"
	.sectionflags	@""
	.align	4


	//----- nvinfo : EIATTR_CUDA_API_VERSION
	.align		4
        /*0000*/ 	.byte	0x04, 0x37
        /*0002*/ 	.short	(.L_1258 - .L_1257)
.L_1257:
        /*0004*/ 	.word	0x00000082


	//----- nvinfo : EIATTR_KPARAM_INFO
	.align		4
.L_1258:
        /*0008*/ 	.byte	0x04, 0x17
        /*000a*/ 	.short	(.L_1260 - .L_1259)
.L_1259:
        /*000c*/ 	.word	0x00000000
        /*0010*/ 	.short	0x0000
        /*0012*/ 	.short	0x0070
        /*0014*/ 	.byte	0x00, 0xf0, 0x01, 0x2e


	//----- nvinfo : EIATTR_SPARSE_MMA_MASK
	.align		4
.L_1260:
        /*0018*/ 	.byte	0x03, 0x50
        /*001a*/ 	.short	0x0000


	//----- nvinfo : EIATTR_MAXREG_COUNT
	.align		4
        /*001c*/ 	.byte	0x03, 0x1b
        /*001e*/ 	.short	0x00a8


	//----- nvinfo : EIATTR_NUM_BARRIERS
	.align		4
        /*0020*/ 	.byte	0x02, 0x4c
        /*0022*/ 	.byte	0x10
	.zero		1


	//----- nvinfo : EIATTR_EXTERNS
	.align		4
        /*0024*/ 	.byte	0x04, 0x0f
        /*0026*/ 	.short	(.L_1262 - .L_1261)


	//   ....[0]....
	.align		4
.L_1261:
        /*0028*/ 	.word	index@(__assertfail)


	//----- nvinfo : EIATTR_ANNOTATIONS
	.align		4
.L_1262:
        /*002c*/ 	.byte	0x04, 0x55
        /*002e*/ 	.short	(.L_1264 - .L_1263)


	//   ....[0]....
.L_1263:
        /* <DEDUP_REMOVED lines=69> */


	//----- nvinfo : EIATTR_MERCURY_ISA_VERSION
	.align		4
.L_1264:
        /*0470*/ 	.byte	0x03, 0x5f
        /*0472*/ 	.short	0x0101


	//----- nvinfo : EIATTR_UNUSED_LOAD_BYTE_OFFSET
	.align		4
        /*0474*/ 	.byte	0x04, 0x44
        /*0476*/ 	.short	(.L_1266 - .L_1265)


	//   ....[0]....
.L_1265:
        /*0478*/ 	.word	0x00000a70
        /*047c*/ 	.word	0x0000fff0


	//   ....[1]....
        /*0480*/ 	.word	0x0000f280
        /*0484*/ 	.word	0x0000fff0


	//----- nvinfo : EIATTR_INT_WARP_WIDE_INSTR_OFFSETS
	.align		4
.L_1266:
        /*0488*/ 	.byte	0x04, 0x31
        /*048a*/ 	.short	(.L_1268 - .L_1267)


	//   ....[0]....
.L_1267:
        /*048c*/ 	.word	0x00000120


	//   ....[1]....
        /*0490*/ 	.word	0x00000160


	//   ....[2]....
        /*0494*/ 	.word	0x000001d0


	//   ....[3]....
        /*0498*/ 	.word	0x00000240


	//   ....[4]....
        /*049c*/ 	.word	0x00014630


	//   ....[5]....
        /*04a0*/ 	.word	0x000146c0


	//   ....[6]....
        /*04a4*/ 	.word	0x00018680


	//   ....[7]....
        /*04a8*/ 	.word	0x00018710


	//----- nvinfo : EIATTR_COOP_GROUP_MASK_REGIDS
	.align		4
.L_1268:
        /*04ac*/ 	.byte	0x04, 0x29
        /*04ae*/ 	.short	(.L_1270 - .L_1269)


	//   ....[0]....
.L_1269:
        /*04b0*/ 	.word	0xffffffff


	//   ....[1]....
        /*04b4*/ 	.word	0xffffffff


	//   ....[2]....
        /*04b8*/ 	.word	0xffffffff


	//   ....[3]....
        /*04bc*/ 	.word	0xffffffff


	//   ....[4]....
        /*04c0*/ 	.word	0xffffffff


	//   ....[5]....
        /*04c4*/ 	.word	0xffffffff


	//   ....[6]....
        /*04c8*/ 	.word	0xffffffff


	//   ....[7]....
        /*04cc*/ 	.word	0xffffffff


	//   ....[8]....
        /*04d0*/ 	.word	0xffffffff


	//   ....[9]....
        /*04d4*/ 	.word	0xffffffff


	//   ....[10]....
        /*04d8*/ 	.word	0xffffffff


	//   ....[11]....
        /*04dc*/ 	.word	0xffffffff


	//   ....[12]....
        /*04e0*/ 	.word	0xffffffff


	//   ....[13]....
        /*04e4*/ 	.word	0xffffffff


	//   ....[14]....
        /*04e8*/ 	.word	0xffffffff


	//   ....[15]....
        /*04ec*/ 	.word	0xffffffff


	//   ....[16]....
        /*04f0*/ 	.word	0xffffffff


	//   ....[17]....
        /*04f4*/ 	.word	0xffffffff


	//   ....[18]....
        /*04f8*/ 	.word	0xffffffff


	//   ....[19]....
        /*04fc*/ 	.word	0xffffffff


	//   ....[20]....
        /*0500*/ 	.word	0xffffffff


	//   ....[21]....
        /*0504*/ 	.word	0xffffffff


	//   ....[22]....
        /*0508*/ 	.word	0xffffffff


	//   ....[23]....
        /*050c*/ 	.word	0xffffffff


	//   ....[24]....
        /*0510*/ 	.word	0xffffffff


	//   ....[25]....
        /*0514*/ 	.word	0xffffffff


	//   ....[26]....
        /*0518*/ 	.word	0xffffffff


	//   ....[27]....
        /*051c*/ 	.word	0xffffffff


	//   ....[28]....
        /*0520*/ 	.word	0xffffffff


	//   ....[29]....
        /*0524*/ 	.word	0xffffffff


	//   ....[30]....
        /*0528*/ 	.word	0xffffffff


	//   ....[31]....
        /*052c*/ 	.word	0xffffffff


	//   ....[32]....
        /*0530*/ 	.word	0xffffffff


	//   ....[33]....
        /*0534*/ 	.word	0xffffffff


	//   ....[34]....
        /*0538*/ 	.word	0xffffffff


	//   ....[35]....
        /*053c*/ 	.word	0xffffffff


	//   ....[36]....
        /*0540*/ 	.word	0xffffffff


	//   ....[37]....
        /*0544*/ 	.word	0xffffffff


	//   ....[38]....
        /*0548*/ 	.word	0xffffffff


	//   ....[39]....
        /*054c*/ 	.word	0xffffffff


	//   ....[40]....
        /*0550*/ 	.word	0xffffffff


	//   ....[41]....
        /*0554*/ 	.word	0xffffffff


	//   ....[42]....
        /*0558*/ 	.word	0xffffffff


	//   ....[43]....
        /*055c*/ 	.word	0xffffffff


	//   ....[44]....
        /*0560*/ 	.word	0xffffffff


	//   ....[45]....
        /*0564*/ 	.word	0xffffffff


	//   ....[46]....
        /*0568*/ 	.word	0xffffffff


	//   ....[47]....
        /*056c*/ 	.word	0xffffffff


	//   ....[48]....
        /*0570*/ 	.word	0xffffffff


	//   ....[49]....
        /*0574*/ 	.word	0xffffffff


	//   ....[50]....
        /*0578*/ 	.word	0xffffffff


	//   ....[51]....
        /*057c*/ 	.word	0xffffffff


	//   ....[52]....
        /*0580*/ 	.word	0xffffffff


	//   ....[53]....
        /*0584*/ 	.word	0xffffffff


	//   ....[54]....
        /*0588*/ 	.word	0xffffffff


	//   ....[55]....
        /*058c*/ 	.word	0xffffffff


	//   ....[56]....
        /*0590*/ 	.word	0xffffffff


	//   ....[57]....
        /*0594*/ 	.word	0xffffffff


	//   ....[58]....
        /*0598*/ 	.word	0xffffffff


	//   ....[59]....
        /*059c*/ 	.word	0xffffffff


	//   ....[60]....
        /*05a0*/ 	.word	0xffffffff


	//   ....[61]....
        /*05a4*/ 	.word	0xffffffff


	//   ....[62]....
        /*05a8*/ 	.word	0xffffffff


	//   ....[63]....
        /*05ac*/ 	.word	0xffffffff


	//   ....[64]....
        /*05b0*/ 	.word	0xffffffff


	//   ....[65]....
        /*05b4*/ 	.word	0xffffffff


	//   ....[66]....
        /*05b8*/ 	.word	0xffffffff


	//   ....[67]....
        /*05bc*/ 	.word	0xffffffff


	//   ....[68]....
        /*05c0*/ 	.word	0xffffffff


	//   ....[69]....
        /*05c4*/ 	.word	0xffffffff


	//   ....[70]....
        /*05c8*/ 	.word	0xffffffff


	//   ....[71]....
        /*05cc*/ 	.word	0xffffffff


	//   ....[72]....
        /*05d0*/ 	.word	0xffffffff


	//   ....[73]....
        /*05d4*/ 	.word	0xffffffff


	//   ....[74]....
        /*05d8*/ 	.word	0xffffffff


	//   ....[75]....
        /*05dc*/ 	.word	0xffffffff


	//   ....[76]....
        /*05e0*/ 	.word	0xffffffff


	//   ....[77]....
        /*05e4*/ 	.word	0xffffffff


	//   ....[78]....
        /*05e8*/ 	.word	0xffffffff


	//   ....[79]....
        /*05ec*/ 	.word	0xffffffff


	//   ....[80]....
        /*05f0*/ 	.word	0xffffffff


	//   ....[81]....
        /*05f4*/ 	.word	0xffffffff


	//   ....[82]....
        /*05f8*/ 	.word	0xffffffff


	//   ....[83]....
        /*05fc*/ 	.word	0xffffffff


	//   ....[84]....
        /*0600*/ 	.word	0xffffffff


	//   ....[85]....
        /*0604*/ 	.word	0xffffffff


	//   ....[86]....
        /*0608*/ 	.word	0xffffffff


	//   ....[87]....
        /*060c*/ 	.word	0xffffffff


	//   ....[88]....
        /*0610*/ 	.word	0xffffffff


	//   ....[89]....
        /*0614*/ 	.word	0xffffffff


	//   ....[90]....
        /*0618*/ 	.word	0xffffffff


	//   ....[91]....
        /*061c*/ 	.word	0xffffffff


	//   ....[92]....
        /*0620*/ 	.word	0xffffffff


	//   ....[93]....
        /*0624*/ 	.word	0xffffffff


	//   ....[94]....
        /*0628*/ 	.word	0xffffffff


	//   ....[95]....
        /*062c*/ 	.word	0xffffffff


	//   ....[96]....
        /*0630*/ 	.word	0xffffffff


	//   ....[97]....
        /*0634*/ 	.word	0xffffffff


	//   ....[98]....
        /*0638*/ 	.word	0xffffffff


	//   ....[99]....
        /*063c*/ 	.word	0xffffffff


	//   ....[100]....
        /*0640*/ 	.word	0xffffffff


	//   ....[101]....
        /*0644*/ 	.word	0xffffffff


	//   ....[102]....
        /*0648*/ 	.word	0xffffffff


	//   ....[103]....
        /*064c*/ 	.word	0xffffffff


	//   ....[104]....
        /*0650*/ 	.word	0xffffffff


	//   ....[105]....
        /*0654*/ 	.word	0xffffffff


	//   ....[106]....
        /*0658*/ 	.word	0xffffffff


	//   ....[107]....
        /*065c*/ 	.word	0xffffffff


	//   ....[108]....
        /*0660*/ 	.word	0xffffffff


	//   ....[109]....
        /*0664*/ 	.word	0xffffffff


	//   ....[110]....
        /*0668*/ 	.word	0xffffffff


	//   ....[111]....
        /*066c*/ 	.word	0xffffffff


	//   ....[112]....
        /*0670*/ 	.word	0xffffffff


	//   ....[113]....
        /*0674*/ 	.word	0xffffffff


	//   ....[114]....
        /*0678*/ 	.word	0xffffffff


	//   ....[115]....
        /*067c*/ 	.word	0xffffffff


	//   ....[116]....
        /*0680*/ 	.word	0xffffffff


	//   ....[117]....
        /*0684*/ 	.word	0xffffffff


	//   ....[118]....
        /*0688*/ 	.word	0xffffffff


	//   ....[119]....
        /*068c*/ 	.word	0xffffffff


	//   ....[120]....
        /*0690*/ 	.word	0xffffffff


	//   ....[121]....
        /*0694*/ 	.word	0xffffffff


	//   ....[122]....
        /*0698*/ 	.word	0xffffffff


	//   ....[123]....
        /*069c*/ 	.word	0xffffffff


	//   ....[124]....
        /*06a0*/ 	.word	0xffffffff


	//   ....[125]....
        /*06a4*/ 	.word	0xffffffff


	//   ....[126]....
        /*06a8*/ 	.word	0xffffffff


	//   ....[127]....
        /*06ac*/ 	.word	0xffffffff


	//   ....[128]....
        /*06b0*/ 	.word	0xffffffff


	//   ....[129]....
        /*06b4*/ 	.word	0xffffffff


	//   ....[130]....
        /*06b8*/ 	.word	0xffffffff


	//   ....[131]....
        /*06bc*/ 	.word	0xffffffff


	//   ....[132]....
        /*06c0*/ 	.word	0xffffffff


	//   ....[133]....
        /*06c4*/ 	.word	0xffffffff


	//   ....[134]....
        /*06c8*/ 	.word	0xffffffff


	//   ....[135]....
        /*06cc*/ 	.word	0xffffffff


	//   ....[136]....
        /*06d0*/ 	.word	0xffffffff


	//   ....[137]....
        /*06d4*/ 	.word	0xffffffff


	//   ....[138]....
        /*06d8*/ 	.word	0xffffffff


	//   ....[139]....
        /*06dc*/ 	.word	0xffffffff


	//   ....[140]....
        /*06e0*/ 	.word	0xffffffff


	//   ....[141]....
        /*06e4*/ 	.word	0xffffffff


	//   ....[142]....
        /*06e8*/ 	.word	0xffffffff


	//   ....[143]....
        /*06ec*/ 	.word	0xffffffff


	//   ....[144]....
        /*06f0*/ 	.word	0xffffffff


	//   ....[145]....
        /*06f4*/ 	.word	0xffffffff


	//   ....[146]....
        /*06f8*/ 	.word	0xffffffff


	//   ....[147]....
        /*06fc*/ 	.word	0xffffffff


	//   ....[148]....
        /*0700*/ 	.word	0xffffffff


	//   ....[149]....
        /*0704*/ 	.word	0xffffffff


	//   ....[150]....
        /*0708*/ 	.word	0xffffffff


	//   ....[151]....
        /*070c*/ 	.word	0xffffffff


	//   ....[152]....
        /*0710*/ 	.word	0xffffffff


	//   ....[153]....
        /*0714*/ 	.word	0xffffffff


	//   ....[154]....
        /*0718*/ 	.word	0xffffffff


	//   ....[155]....
        /*071c*/ 	.word	0xffffffff


	//   ....[156]....
        /*0720*/ 	.word	0xffffffff


	//   ....[157]....
        /*0724*/ 	.word	0xffffffff


	//   ....[158]....
        /*0728*/ 	.word	0xffffffff


	//   ....[159]....
        /*072c*/ 	.word	0xffffffff


	//   ....[160]....
        /*0730*/ 	.word	0xffffffff


	//   ....[161]....
        /*0734*/ 	.word	0xffffffff


	//   ....[162]....
        /*0738*/ 	.word	0xffffffff


	//   ....[163]....
        /*073c*/ 	.word	0xffffffff


	//   ....[164]....
        /*0740*/ 	.word	0xffffffff


	//   ....[165]....
        /*0744*/ 	.word	0xffffffff


	//   ....[166]....
        /*0748*/ 	.word	0xffffffff


	//   ....[167]....
        /*074c*/ 	.word	0xffffffff


	//   ....[168]....
        /*0750*/ 	.word	0xffffffff


	//   ....[169]....
        /*0754*/ 	.word	0xffffffff


	//   ....[170]....
        /*0758*/ 	.word	0xffffffff


	//   ....[171]....
        /*075c*/ 	.word	0xffffffff


	//   ....[172]....
        /*0760*/ 	.word	0xffffffff


	//   ....[173]....
        /*0764*/ 	.word	0xffffffff


	//   ....[174]....
        /*0768*/ 	.word	0xffffffff


	//   ....[175]....
        /*076c*/ 	.word	0xffffffff


	//   ....[176]....
        /*0770*/ 	.word	0xffffffff


	//   ....[177]....
        /*0774*/ 	.word	0xffffffff


	//   ....[178]....
        /*0778*/ 	.word	0xffffffff


	//   ....[179]....
        /*077c*/ 	.word	0x0500000f


	//   ....[180]....
        /*0780*/ 	.word	0x0500000f


	//   ....[181]....
        /*0784*/ 	.word	0x0500000f


	//   ....[182]....
        /*0788*/ 	.word	0x0500000f


	//   ....[183]....
        /*078c*/ 	.word	0x0500000f


	//   ....[184]....
        /*0790*/ 	.word	0x0500000f


	//   ....[185]....
        /*0794*/ 	.word	0x0500000f


	//   ....[186]....
        /*0798*/ 	.word	0x0500000f


	//   ....[187]....
        /*079c*/ 	.word	0x0500000f


	//   ....[188]....
        /*07a0*/ 	.word	0x0500000f


	//   ....[189]....
        /*07a4*/ 	.word	0x0500000f


	//   ....[190]....
        /*07a8*/ 	.word	0x0500000f


	//   ....[191]....
        /*07ac*/ 	.word	0x0500000f


	//   ....[192]....
        /*07b0*/ 	.word	0x0500000f


	//   ....[193]....
        /*07b4*/ 	.word	0x0500000f


	//   ....[194]....
        /*07b8*/ 	.word	0x0500000f


	//   ....[195]....
        /*07bc*/ 	.word	0x0500000f


	//   ....[196]....
        /*07c0*/ 	.word	0x0500000f


	//   ....[197]....
        /*07c4*/ 	.word	0x0500000f


	//   ....[198]....
        /*07c8*/ 	.word	0x0500000f


	//   ....[199]....
        /*07cc*/ 	.word	0x0500000f


	//   ....[200]....
        /*07d0*/ 	.word	0x0500000f


	//   ....[201]....
        /*07d4*/ 	.word	0x0500000f


	//   ....[202]....
        /*07d8*/ 	.word	0x0500000f


	//   ....[203]....
        /*07dc*/ 	.word	0x0500000f


	//   ....[204]....
        /*07e0*/ 	.word	0x0500000f


	//   ....[205]....
        /*07e4*/ 	.word	0x0500000f


	//   ....[206]....
        /*07e8*/ 	.word	0x0500000f


	//   ....[207]....
        /*07ec*/ 	.word	0x0500000f


	//   ....[208]....
        /*07f0*/ 	.word	0x0500000f


	//   ....[209]....
        /*07f4*/ 	.word	0x0500000f


	//   ....[210]....
        /*07f8*/ 	.word	0x0500000f


	//   ....[211]....
        /*07fc*/ 	.word	0x0500000f


	//   ....[212]....
        /*0800*/ 	.word	0x0500000f


	//   ....[213]....
        /*0804*/ 	.word	0x0500000f


	//   ....[214]....
        /*0808*/ 	.word	0x0500000f


	//   ....[215]....
        /*080c*/ 	.word	0x0500000f


	//   ....[216]....
        /*0810*/ 	.word	0x0500000f


	//   ....[217]....
        /*0814*/ 	.word	0x0500000f


	//   ....[218]....
        /*0818*/ 	.word	0x0500000f


	//   ....[219]....
        /*081c*/ 	.word	0x0500000f


	//   ....[220]....
        /*0820*/ 	.word	0x0500000f


	//   ....[221]....
        /*0824*/ 	.word	0x0500000f


	//   ....[222]....
        /*0828*/ 	.word	0x0500000f


	//   ....[223]....
        /*082c*/ 	.word	0x0500000f


	//   ....[224]....
        /*0830*/ 	.word	0x0500000f


	//   ....[225]....
        /*0834*/ 	.word	0x0500000f


	//   ....[226]....
        /*0838*/ 	.word	0x0500000f


	//   ....[227]....
        /*083c*/ 	.word	0x0500000f


	//   ....[228]....
        /*0840*/ 	.word	0x0500000f


	//   ....[229]....
        /*0844*/ 	.word	0x0500000f


	//   ....[230]....
        /*0848*/ 	.word	0x0500000f


	//   ....[231]....
        /*084c*/ 	.word	0x0500000f


	//   ....[232]....
        /*0850*/ 	.word	0x0500000f


	//   ....[233]....
        /*0854*/ 	.word	0x0500000f


	//   ....[234]....
        /*0858*/ 	.word	0x0500000f


	//   ....[235]....
        /*085c*/ 	.word	0x0500000f


	//   ....[236]....
        /*0860*/ 	.word	0x0500000f


	//   ....[237]....
        /*0864*/ 	.word	0x0500000f


	//   ....[238]....
        /*0868*/ 	.word	0x0500000f


	//   ....[239]....
        /*086c*/ 	.word	0x0500000f


	//   ....[240]....
        /*0870*/ 	.word	0x0500000f


	//   ....[241]....
        /*0874*/ 	.word	0x0500000f


	//   ....[242]....
        /*0878*/ 	.word	0x0500000f


	//   ....[243]....
        /*087c*/ 	.word	0x0500000f


	//   ....[244]....
        /*0880*/ 	.word	0x0500000f


	//   ....[245]....
        /*0884*/ 	.word	0x0500000f


	//   ....[246]....
        /*0888*/ 	.word	0x0500000f


	//   ....[247]....
        /*088c*/ 	.word	0x0500000f


	//   ....[248]....
        /*0890*/ 	.word	0x0500000f


	//   ....[249]....
        /*0894*/ 	.word	0x0500000f


	//   ....[250]....
        /*0898*/ 	.word	0x0500000f


	//   ....[251]....
        /*089c*/ 	.word	0x0500000f


	//   ....[252]....
        /*08a0*/ 	.word	0x0500000f


	//   ....[253]....
        /*08a4*/ 	.word	0x0500000f


	//   ....[254]....
        /*08a8*/ 	.word	0x0500000f


	//   ....[255]....
        /*08ac*/ 	.word	0x0500000f


	//   ....[0]....
        /*08b0*/ 	.word	0x0500000f


	//   ....[1]....
        /*08b4*/ 	.word	0x0500000f


	//   ....[2]....
        /*08b8*/ 	.word	0x0500000f


	//   ....[3]....
        /*08bc*/ 	.word	0x0500000f


	//   ....[4]....
        /*08c0*/ 	.word	0x0500000f


	//   ....[5]....
        /*08c4*/ 	.word	0x0500000f


	//   ....[6]....
        /*08c8*/ 	.word	0x0500000f


	//   ....[7]....
        /*08cc*/ 	.word	0x0500000f


	//   ....[8]....
        /*08d0*/ 	.word	0x0500000f


	//   ....[9]....
        /*08d4*/ 	.word	0x0500000f


	//   ....[10]....
        /*08d8*/ 	.word	0x0500000f


	//   ....[11]....
        /*08dc*/ 	.word	0x0500000f


	//   ....[12]....
        /*08e0*/ 	.word	0x0500000f


	//   ....[13]....
        /*08e4*/ 	.word	0x0500000f


	//   ....[14]....
        /*08e8*/ 	.word	0x0500000f


	//   ....[15]....
        /*08ec*/ 	.word	0x0500000f


	//   ....[16]....
        /*08f0*/ 	.word	0x0500000f


	//   ....[17]....
        /*08f4*/ 	.word	0x0500000f


	//   ....[18]....
        /*08f8*/ 	.word	0x0500000f


	//   ....[19]....
        /*08fc*/ 	.word	0x0500000f


	//   ....[20]....
        /*0900*/ 	.word	0x0500000f


	//   ....[21]....
        /*0904*/ 	.word	0x0500000f


	//   ....[22]....
        /*0908*/ 	.word	0x0500000f


	//   ....[23]....
        /*090c*/ 	.word	0x0500000f


	//   ....[24]....
        /*0910*/ 	.word	0x0500000f


	//   ....[25]....
        /*0914*/ 	.word	0x0500000f


	//   ....[26]....
        /*0918*/ 	.word	0x0500000f


	//   ....[27]....
        /*091c*/ 	.word	0x0500000f


	//   ....[28]....
        /*0920*/ 	.word	0x0500000f


	//   ....[29]....
        /*0924*/ 	.word	0x0500000f


	//   ....[30]....
        /*0928*/ 	.word	0x0500000f


	//   ....[31]....
        /*092c*/ 	.word	0x0500000f


	//   ....[32]....
        /*0930*/ 	.word	0x0500000f


	//   ....[33]....
        /*0934*/ 	.word	0x0500000f


	//   ....[34]....
        /*0938*/ 	.word	0x0500000f


	//   ....[35]....
        /*093c*/ 	.word	0x0500000f


	//   ....[36]....
        /*0940*/ 	.word	0x0500000f


	//   ....[37]....
        /*0944*/ 	.word	0x0500000f


	//   ....[38]....
        /*0948*/ 	.word	0x0500000f


	//   ....[39]....
        /*094c*/ 	.word	0x0500000f


	//   ....[40]....
        /*0950*/ 	.word	0x0500000f


	//   ....[41]....
        /*0954*/ 	.word	0x0500000f


	//   ....[42]....
        /*0958*/ 	.word	0x0500000f


	//   ....[43]....
        /*095c*/ 	.word	0x0500000f


	//   ....[44]....
        /*0960*/ 	.word	0x0500000f


	//   ....[45]....
        /*0964*/ 	.word	0x0500000f


	//   ....[46]....
        /*0968*/ 	.word	0x0500000f


	//   ....[47]....
        /*096c*/ 	.word	0x0500000f


	//   ....[48]....
        /*0970*/ 	.word	0x0500000f


	//   ....[49]....
        /*0974*/ 	.word	0x0500000f


	//   ....[50]....
        /*0978*/ 	.word	0x0500000f


	//   ....[51]....
        /*097c*/ 	.word	0x0500000f


	//----- nvinfo : EIATTR_COOP_GROUP_INSTR_OFFSETS
	.align		4
.L_1270:
        /*0980*/ 	.byte	0x04, 0x28
        /*0982*/ 	.short	(.L_1272 - .L_1271)


	//   ....[0]....
.L_1271:
        /*0984*/ 	.word	0x00000060


	//   ....[1]....
        /*0988*/ 	.word	0x00000130


	//   ....[2]....
        /*098c*/ 	.word	0x000001f0


	//   ....[3]....
        /*0990*/ 	.word	0x000003c0


	//   ....[4]....
        /*0994*/ 	.word	0x00000520


	//   ....[5]....
        /*0998*/ 	.word	0x00000640


	//   ....[6]....
        /*099c*/ 	.word	0x000007a0


	//   ....[7]....
        /*09a0*/ 	.word	0x00002c90


	//   ....[8]....
        /*09a4*/ 	.word	0x00002ca0


	//   ....[9]....
        /*09a8*/ 	.word	0x00003410


	//   ....[10]....
        /*09ac*/ 	.word	0x00003420


	//   ....[11]....
        /*09b0*/ 	.word	0x00004090


	//   ....[12]....
        /*09b4*/ 	.word	0x000040a0


	//   ....[13]....
        /*09b8*/ 	.word	0x00004890


	//   ....[14]....
        /*09bc*/ 	.word	0x000048a0


	//   ....[15]....
        /*09c0*/ 	.word	0x000052f0


	//   ....[16]....
        /*09c4*/ 	.word	0x00005300


	//   ....[17]....
        /*09c8*/ 	.word	0x00005410


	//   ....[18]....
        /*09cc*/ 	.word	0x00005420


	//   ....[19]....
        /*09d0*/ 	.word	0x000057d0


	//   ....[20]....
        /*09d4*/ 	.word	0x00005800


	//   ....[21]....
        /*09d8*/ 	.word	0x00005ad0


	//   ....[22]....
        /*09dc*/ 	.word	0x00005af0


	//   ....[23]....
        /*09e0*/ 	.word	0x00006480


	//   ....[24]....
        /*09e4*/ 	.word	0x00006a00


	//   ....[25]....
        /*09e8*/ 	.word	0x00006a10


	//   ....[26]....
        /*09ec*/ 	.word	0x00006a20


	//   ....[27]....
        /*09f0*/ 	.word	0x00006a30


	//   ....[28]....
        /*09f4*/ 	.word	0x00007a70


	//   ....[29]....
        /*09f8*/ 	.word	0x00007a80


	//   ....[30]....
        /*09fc*/ 	.word	0x00007a90


	//   ....[31]....
        /*0a00*/ 	.word	0x00007aa0


	//   ....[32]....
        /*0a04*/ 	.word	0x0000a9d0


	//   ....[33]....
        /*0a08*/ 	.word	0x0000aab0


	//   ....[34]....
        /*0a0c*/ 	.word	0x0000aae0


	//   ....[35]....
        /*0a10*/ 	.word	0x0000ab60


	//   ....[36]....
        /*0a14*/ 	.word	0x0000cce0


	//   ....[37]....
        /*0a18*/ 	.word	0x0000cd40


	//   ....[38]....
        /*0a1c*/ 	.word	0x0000d7c0


	//   ....[39]....
        /*0a20*/ 	.word	0x0000d830


	//   ....[40]....
        /*0a24*/ 	.word	0x0000e800


	//   ....[41]....
        /*0a28*/ 	.word	0x0000e860


	//   ....[42]....
        /*0a2c*/ 	.word	0x0000e8c0


	//   ....[43]....
        /*0a30*/ 	.word	0x0000e8e0


	//   ....[44]....
        /*0a34*/ 	.word	0x000103b0


	//   ....[45]....
        /*0a38*/ 	.word	0x000104d0


	//   ....[46]....
        /*0a3c*/ 	.word	0x000107d0


	//   ....[47]....
        /*0a40*/ 	.word	0x00010810


	//   ....[48]....
        /*0a44*/ 	.word	0x00010d50


	//   ....[49]....
        /*0a48*/ 	.word	0x00010da0


	//   ....[50]....
        /*0a4c*/ 	.word	0x00010ee0


	//   ....[51]....
        /*0a50*/ 	.word	0x00010f00


	//   ....[52]....
        /*0a54*/ 	.word	0x00011040


	//   ....[53]....
        /*0a58*/ 	.word	0x00011060


	//   ....[54]....
        /*0a5c*/ 	.word	0x000111b0


	//   ....[55]....
        /*0a60*/ 	.word	0x000111d0


	//   ....[56]....
        /*0a64*/ 	.word	0x00011b70


	//   ....[57]....
        /*0a68*/ 	.word	0x00011b80


	//   ....[58]....
        /*0a6c*/ 	.word	0x00011d20


	//   ....[59]....
        /*0a70*/ 	.word	0x00011d30


	//   ....[60]....
        /*0a74*/ 	.word	0x00011ec0


	//   ....[61]....
        /*0a78*/ 	.word	0x00011ed0


	//   ....[62]....
        /*0a7c*/ 	.word	0x00012060


	//   ....[63]....
        /*0a80*/ 	.word	0x00012070


	//   ....[64]....
        /*0a84*/ 	.word	0x00012250


	//   ....[65]....
        /*0a88*/ 	.word	0x00012420


	//   ....[66]....
        /*0a8c*/ 	.word	0x00012450


	//   ....[67]....
        /*0a90*/ 	.word	0x00012480


	//   ....[68]....
        /*0a94*/ 	.word	0x000124b0


	//   ....[69]....
        /*0a98*/ 	.word	0x000124e0


	//   ....[70]....
        /*0a9c*/ 	.word	0x00012510


	//   ....[71]....
        /*0aa0*/ 	.word	0x00012680


	//   ....[72]....
        /*0aa4*/ 	.word	0x000126b0


	//   ....[73]....
        /*0aa8*/ 	.word	0x000126e0


	//   ....[74]....
        /*0aac*/ 	.word	0x00012710


	//   ....[75]....
        /*0ab0*/ 	.word	0x00012740


	//   ....[76]....
        /*0ab4*/ 	.word	0x00012770


	//   ....[77]....
        /*0ab8*/ 	.word	0x00012800


	//   ....[78]....
        /*0abc*/ 	.word	0x00012830


	//   ....[79]....
        /*0ac0*/ 	.word	0x000128b0


	//   ....[80]....
        /*0ac4*/ 	.word	0x000133d0


	//   ....[81]....
        /*0ac8*/ 	.word	0x00015240


	//   ....[82]....
        /*0acc*/ 	.word	0x00015260


	//   ....[83]....
        /*0ad0*/ 	.word	0x000152f0


	//   ....[84]....
        /*0ad4*/ 	.word	0x00015310


	//   ....[85]....
        /*0ad8*/ 	.word	0x00015390


	//   ....[86]....
        /*0adc*/ 	.word	0x000153b0


	//   ....[87]....
        /*0ae0*/ 	.word	0x00015430


	//   ....[88]....
        /*0ae4*/ 	.word	0x00015450


	//   ....[89]....
        /*0ae8*/ 	.word	0x000154d0


	//   ....[90]....
        /*0aec*/ 	.word	0x000154f0


	//   ....[91]....
        /*0af0*/ 	.word	0x00015500


	//   ....[92]....
        /*0af4*/ 	.word	0x00015510


	//   ....[93]....
        /*0af8*/ 	.word	0x00015cc0


	//   ....[94]....
        /*0afc*/ 	.word	0x00015cf0


	//   ....[95]....
        /*0b00*/ 	.word	0x00015df0


	//   ....[96]....
        /*0b04*/ 	.word	0x00015e00


	//   ....[97]....
        /*0b08*/ 	.word	0x00015e80


	//   ....[98]....
        /*0b0c*/ 	.word	0x00015e90


	//   ....[99]....
        /*0b10*/ 	.word	0x00015ea0


	//   ....[100]....
        /*0b14*/ 	.word	0x00015f40


	//   ....[101]....
        /*0b18*/ 	.word	0x00015f70


	//   ....[102]....
        /*0b1c*/ 	.word	0x00015ff0


	//   ....[103]....
        /*0b20*/ 	.word	0x00016020


	//   ....[104]....
        /*0b24*/ 	.word	0x000160a0


	//   ....[105]....
        /*0b28*/ 	.word	0x000160d0


	//   ....[106]....
        /*0b2c*/ 	.word	0x000160f0


	//   ....[107]....
        /*0b30*/ 	.word	0x00016140


	//   ....[108]....
        /*0b34*/ 	.word	0x00016150


	//   ....[109]....
        /*0b38*/ 	.word	0x00016820


	//   ....[110]....
        /*0b3c*/ 	.word	0x00016850


	//   ....[111]....
        /*0b40*/ 	.word	0x00016870


	//   ....[112]....
        /*0b44*/ 	.word	0x00016940


	//   ....[113]....
        /*0b48*/ 	.word	0x00016970


	//   ....[114]....
        /*0b4c*/ 	.word	0x000169e0


	//   ....[115]....
        /*0b50*/ 	.word	0x00016a50


	//   ....[116]....
        /*0b54*/ 	.word	0x00016a60


	//   ....[117]....
        /*0b58*/ 	.word	0x00016ae0


	//   ....[118]....
        /*0b5c*/ 	.word	0x00016af0


	//   ....[119]....
        /*0b60*/ 	.word	0x00016b70


	//   ....[120]....
        /*0b64*/ 	.word	0x00016b80


	//   ....[121]....
        /*0b68*/ 	.word	0x00016c00


	//   ....[122]....
        /*0b6c*/ 	.word	0x00016c10


	//   ....[123]....
        /*0b70*/ 	.word	0x00016c90


	//   ....[124]....
        /*0b74*/ 	.word	0x00016ca0


	//   ....[125]....
        /*0b78*/ 	.word	0x000171d0


	//   ....[126]....
        /*0b7c*/ 	.word	0x000171f0


	//   ....[127]....
        /*0b80*/ 	.word	0x00017220


	//   ....[128]....
        /*0b84*/ 	.word	0x00017300


	//   ....[129]....
        /*0b88*/ 	.word	0x00017310


	//   ....[130]....
        /*0b8c*/ 	.word	0x00017340


	//   ....[131]....
        /*0b90*/ 	.word	0x000173d0


	//   ....[132]....
        /*0b94*/ 	.word	0x00017480


	//   ....[133]....
        /*0b98*/ 	.word	0x00017490


	//   ....[134]....
        /*0b9c*/ 	.word	0x000174c0


	//   ....[135]....
        /*0ba0*/ 	.word	0x000174d0


	//   ....[136]....
        /*0ba4*/ 	.word	0x00017560


	//   ....[137]....
        /*0ba8*/ 	.word	0x00017ca0


	//   ....[138]....
        /*0bac*/ 	.word	0x00017cc0


	//   ....[139]....
        /*0bb0*/ 	.word	0x00017d10


	//   ....[140]....
        /*0bb4*/ 	.word	0x00017d20


	//   ....[141]....
        /*0bb8*/ 	.word	0x00017d60


	//   ....[142]....
        /*0bbc*/ 	.word	0x00017d70


	//   ....[143]....
        /*0bc0*/ 	.word	0x00017db0


	//   ....[144]....
        /*0bc4*/ 	.word	0x00017dc0


	//   ....[145]....
        /*0bc8*/ 	.word	0x00017e00


	//   ....[146]....
        /*0bcc*/ 	.word	0x00017e10


	//   ....[147]....
        /*0bd0*/ 	.word	0x00017e20


	//   ....[148]....
        /*0bd4*/ 	.word	0x00017e60


	//   ....[149]....
        /*0bd8*/ 	.word	0x000181a0


	//   ....[150]....
        /*0bdc*/ 	.word	0x000181c0


	//   ....[151]....
        /*0be0*/ 	.word	0x000181d0


	//   ....[152]....
        /*0be4*/ 	.word	0x000181f0


	//   ....[153]....
        /*0be8*/ 	.word	0x00018260


	//   ....[154]....
        /*0bec*/ 	.word	0x00018280


	//   ....[155]....
        /*0bf0*/ 	.word	0x000182e0


	//   ....[156]....
        /*0bf4*/ 	.word	0x00018300


	//   ....[157]....
        /*0bf8*/ 	.word	0x00018360


	//   ....[158]....
        /*0bfc*/ 	.word	0x00018380


	//   ....[159]....
        /*0c00*/ 	.word	0x000183e0


	//   ....[160]....
        /*0c04*/ 	.word	0x00018400


	//   ....[161]....
        /*0c08*/ 	.word	0x000188f0


	//   ....[162]....
        /*0c0c*/ 	.word	0x00018920


	//   ....[163]....
        /*0c10*/ 	.word	0x00018950


	//   ....[164]....
        /*0c14*/ 	.word	0x00018980


	//   ....[165]....
        /*0c18*/ 	.word	0x000189b0


	//   ....[166]....
        /*0c1c*/ 	.word	0x000189e0


	//   ....[167]....
        /*0c20*/ 	.word	0x00018a10


	//   ....[168]....
        /*0c24*/ 	.word	0x00018a40


	//   ....[169]....
        /*0c28*/ 	.word	0x00018bc0


	//   ....[170]....
        /*0c2c*/ 	.word	0x00018bf0


	//   ....[171]....
        /*0c30*/ 	.word	0x00018c20


	//   ....[172]....
        /*0c34*/ 	.word	0x00018c50


	//   ....[173]....
        /*0c38*/ 	.word	0x00018c80


	//   ....[174]....
        /*0c3c*/ 	.word	0x00018cb0


	//   ....[175]....
        /*0c40*/ 	.word	0x00018d70


	//   ....[176]....
        /*0c44*/ 	.word	0x00018d90


	//   ....[177]....
        /*0c48*/ 	.word	0x00018e00


	//   ....[178]....
        /*0c4c*/ 	.word	0x00019270


	//   ....[179]....
        /*0c50*/ 	.word	0x00019590


	//   ....[180]....
        /*0c54*/ 	.word	0x00019620


	//   ....[181]....
        /*0c58*/ 	.word	0x000196c0


	//   ....[182]....
        /*0c5c*/ 	.word	0x00019750


	//   ....[183]....
        /*0c60*/ 	.word	0x00019840


	//   ....[184]....
        /*0c64*/ 	.word	0x000198d0


	//   ....[185]....
        /*0c68*/ 	.word	0x00019970


	//   ....[186]....
        /*0c6c*/ 	.word	0x00019a00


	//   ....[187]....
        /*0c70*/ 	.word	0x00019af0


	//   ....[188]....
        /*0c74*/ 	.word	0x00019b80


	//   ....[189]....
        /*0c78*/ 	.word	0x00019c10


	//   ....[190]....
        /*0c7c*/ 	.word	0x00019ca0


	//   ....[191]....
        /*0c80*/ 	.word	0x00019dd0


	//   ....[192]....
        /*0c84*/ 	.word	0x00019e70


	//   ....[193]....
        /*0c88*/ 	.word	0x00019f00


	//   ....[194]....
        /*0c8c*/ 	.word	0x00019f50


	//   ....[195]....
        /*0c90*/ 	.word	0x00019fa0


	//   ....[196]....
        /*0c94*/ 	.word	0x0001a080


	//   ....[197]....
        /*0c98*/ 	.word	0x0001a110


	//   ....[198]....
        /*0c9c*/ 	.word	0x0001a160


	//   ....[199]....
        /*0ca0*/ 	.word	0x0001a1b0


	//   ....[200]....
        /*0ca4*/ 	.word	0x0001a420


	//   ....[201]....
        /*0ca8*/ 	.word	0x0001a470


	//   ....[202]....
        /*0cac*/ 	.word	0x0001a500


	//   ....[203]....
        /*0cb0*/ 	.word	0x0001a590


	//   ....[204]....
        /*0cb4*/ 	.word	0x0001a620


	//   ....[205]....
        /*0cb8*/ 	.word	0x0001a6b0


	//   ....[206]....
        /*0cbc*/ 	.word	0x0001a740


	//   ....[207]....
        /*0cc0*/ 	.word	0x0001a7d0


	//   ....[208]....
        /*0cc4*/ 	.word	0x0001a890


	//   ....[209]....
        /*0cc8*/ 	.word	0x0001ab70


	//   ....[210]....
        /*0ccc*/ 	.word	0x0001ac60


	//   ....[211]....
        /*0cd0*/ 	.word	0x0001ad00


	//   ....[212]....
        /*0cd4*/ 	.word	0x0001ad60


	//   ....[213]....
        /*0cd8*/ 	.word	0x0001ae50


	//   ....[214]....
        /*0cdc*/ 	.word	0x0001aec0


	//   ....[215]....
        /*0ce0*/ 	.word	0x0001afb0


	//   ....[216]....
        /*0ce4*/ 	.word	0x0001b020


	//   ....[217]....
        /*0ce8*/ 	.word	0x0001b110


	//   ....[218]....
        /*0cec*/ 	.word	0x0001b180


	//   ....[219]....
        /*0cf0*/ 	.word	0x0001b270


	//   ....[220]....
        /*0cf4*/ 	.word	0x0001b2e0


	//   ....[221]....
        /*0cf8*/ 	.word	0x0001b380


	//   ....[222]....
        /*0cfc*/ 	.word	0x0001b470


	//   ....[223]....
        /*0d00*/ 	.word	0x0001b530


	//   ....[224]....
        /*0d04*/ 	.word	0x0001b590


	//   ....[225]....
        /*0d08*/ 	.word	0x0001b680


	//   ....[226]....
        /*0d0c*/ 	.word	0x0001b6e0


	//   ....[227]....
        /*0d10*/ 	.word	0x0001b7d0


	//   ....[228]....
        /*0d14*/ 	.word	0x0001b830


	//   ....[229]....
        /*0d18*/ 	.word	0x0001b8d0


	//   ....[230]....
        /*0d1c*/ 	.word	0x0001b9a0


	//   ....[231]....
        /*0d20*/ 	.word	0x0001ba40


	//   ....[232]....
        /*0d24*/ 	.word	0x0001bb10


	//   ....[233]....
        /*0d28*/ 	.word	0x0001bbb0


	//   ....[234]....
        /*0d2c*/ 	.word	0x0001bc80


	//   ....[235]....
        /*0d30*/ 	.word	0x0001bd20


	//   ....[236]....
        /*0d34*/ 	.word	0x0001bdd0


	//   ....[237]....
        /*0d38*/ 	.word	0x0001beb0


	//   ....[238]....
        /*0d3c*/ 	.word	0x0001c0e0


	//   ....[239]....
        /*0d40*/ 	.word	0x0001c1a0


	//   ....[240]....
        /*0d44*/ 	.word	0x0001c260


	//   ....[241]....
        /*0d48*/ 	.word	0x0001c350


	//   ....[242]....
        /*0d4c*/ 	.word	0x0001c410


	//   ....[243]....
        /*0d50*/ 	.word	0x0001c4d0


	//   ....[244]....
        /*0d54*/ 	.word	0x0001c590


	//   ....[245]....
        /*0d58*/ 	.word	0x0001c650


	//   ....[246]....
        /*0d5c*/ 	.word	0x0001c710


	//   ....[247]....
        /*0d60*/ 	.word	0x0001c7d0


	//   ....[248]....
        /*0d64*/ 	.word	0x0001c890


	//   ....[249]....
        /*0d68*/ 	.word	0x0001c950


	//   ....[250]....
        /*0d6c*/ 	.word	0x0001ca10


	//   ....[251]....
        /*0d70*/ 	.word	0x0001cac0


	//   ....[252]....
        /*0d74*/ 	.word	0x0001cb20


	//   ....[253]....
        /*0d78*/ 	.word	0x0001cc00


	//   ....[254]....
        /*0d7c*/ 	.word	0x0001cd40


	//   ....[255]....
        /*0d80*/ 	.word	0x0001ce20


	//   ....[0]....
        /*0d84*/ 	.word	0x0001cea0


	//   ....[1]....
        /*0d88*/ 	.word	0x0001cfd0


	//   ....[2]....
        /*0d8c*/ 	.word	0x0001d030


	//   ....[3]....
        /*0d90*/ 	.word	0x0001d140


	//   ....[4]....
        /*0d94*/ 	.word	0x0001d1a0


	//   ....[5]....
        /*0d98*/ 	.word	0x0001d2b0


	//   ....[6]....
        /*0d9c*/ 	.word	0x0001d310


	//   ....[7]....
        /*0da0*/ 	.word	0x0001d420


	//   ....[8]....
        /*0da4*/ 	.word	0x0001d480


	//   ....[9]....
        /*0da8*/ 	.word	0x0001d540


	//   ....[10]....
        /*0dac*/ 	.word	0x0001d6a0


	//   ....[11]....
        /*0db0*/ 	.word	0x0001d740


	//   ....[12]....
        /*0db4*/ 	.word	0x0001d7a0


	//   ....[13]....
        /*0db8*/ 	.word	0x0001d850


	//   ....[14]....
        /*0dbc*/ 	.word	0x0001d8b0


	//   ....[15]....
        /*0dc0*/ 	.word	0x0001d960


	//   ....[16]....
        /*0dc4*/ 	.word	0x0001d9c0


	//   ....[17]....
        /*0dc8*/ 	.word	0x0001da70


	//   ....[18]....
        /*0dcc*/ 	.word	0x0001dad0


	//   ....[19]....
        /*0dd0*/ 	.word	0x0001db80


	//   ....[20]....
        /*0dd4*/ 	.word	0x0001dbe0


	//   ....[21]....
        /*0dd8*/ 	.word	0x0001dc90


	//   ....[22]....
        /*0ddc*/ 	.word	0x0001dd80


	//   ....[23]....
        /*0de0*/ 	.word	0x0001de20


	//   ....[24]....
        /*0de4*/ 	.word	0x0001de80


	//   ....[25]....
        /*0de8*/ 	.word	0x0001df50


	//   ....[26]....
        /*0dec*/ 	.word	0x0001dfb0


	//   ....[27]....
        /*0df0*/ 	.word	0x0001e080


	//   ....[28]....
        /*0df4*/ 	.word	0x0001e0e0


	//   ....[29]....
        /*0df8*/ 	.word	0x0001e1b0


	//   ....[30]....
        /*0dfc*/ 	.word	0x0001e210


	//   ....[31]....
        /*0e00*/ 	.word	0x0001e2e0


	//   ....[32]....
        /*0e04*/ 	.word	0x0001e340


	//   ....[33]....
        /*0e08*/ 	.word	0x0001e410


	//   ....[34]....
        /*0e0c*/ 	.word	0x0001e4a0


	//   ....[35]....
        /*0e10*/ 	.word	0x0001e540


	//   ....[36]....
        /*0e14*/ 	.word	0x0001e660


	//   ....[37]....
        /*0e18*/ 	.word	0x0001e6d0


	//   ....[38]....
        /*0e1c*/ 	.word	0x0001e740


	//   ....[39]....
        /*0e20*/ 	.word	0x0001e7b0


	//   ....[40]....
        /*0e24*/ 	.word	0x0001e820


	//   ....[41]....
        /*0e28*/ 	.word	0x0001e8a0


	//   ....[42]....
        /*0e2c*/ 	.word	0x0001e930


	//   ....[43]....
        /*0e30*/ 	.word	0x0001e9c0


	//   ....[44]....
        /*0e34*/ 	.word	0x0001ea30


	//   ....[45]....
        /*0e38*/ 	.word	0x0001eaa0


	//   ....[46]....
        /*0e3c*/ 	.word	0x0001eb10


	//   ....[47]....
        /*0e40*/ 	.word	0x0001eb90


	//   ....[48]....
        /*0e44*/ 	.word	0x0001ec00


	//   ....[49]....
        /*0e48*/ 	.word	0x0001eca0


	//   ....[50]....
        /*0e4c*/ 	.word	0x0001ed30


	//   ....[51]....
        /*0e50*/ 	.word	0x0001ee50


	//----- nvinfo : EIATTR_REG_RECONFIG
	.align		4
.L_1272:
        /*0e54*/ 	.byte	0x01, 0x54
	.zero		2


	//----- nvinfo : EIATTR_SYSCALL_OFFSETS
	.align		4
        /*0e58*/ 	.byte	0x04, 0x46
        /*0e5a*/ 	.short	(.L_1274 - .L_1273)


	//   ....[0]....
.L_1273:
        /*0e5c*/ 	.word	0x00001810


	//   ....[1]....
        /*0e60*/ 	.word	0x00001960


	//   ....[2]....
        /*0e64*/ 	.word	0x000065f0


	//   ....[3]....
        /*0e68*/ 	.word	0x00006970


	//   ....[4]....
        /*0e6c*/ 	.word	0x00014820


	//   ....[5]....
        /*0e70*/ 	.word	0x00014970


	//   ....[6]....
        /*0e74*/ 	.word	0x00014a60


	//   ....[7]....
        /*0e78*/ 	.word	0x000158d0


	//   ....[8]....
        /*0e7c*/ 	.word	0x00016420


	//----- nvinfo : EIATTR_MBARRIER_INSTR_OFFSETS
	.align		4
.L_1274:
        /*0e80*/ 	.byte	0x04, 0x39
        /*0e82*/ 	.short	(.L_1276 - .L_1275)


	//   ....[0]....
.L_1275:
        /*0e84*/ 	.word	0x00000260
        /*0e88*/ 	.word	0x000000ff
        /*0e8c*/ 	.word	0x00032400
        /*0e90*/ 	.short	0x0100
        /*0e92*/ 	.byte	0x08
	.zero		1


	//   ....[1]....
        /*0e94*/ 	.word	0x00000270
        /*0e98*/ 	.word	0x000000ff
        /*0e9c*/ 	.word	0x00032410
        /*0ea0*/ 	.short	0x0100
        /*0ea2*/ 	.byte	0x08
	.zero		1


	//   ....[2]....
        /*0ea4*/ 	.word	0x00000280
        /*0ea8*/ 	.word	0x000000ff
        /*0eac*/ 	.word	0x00032420
        /*0eb0*/ 	.short	0x0100
        /*0eb2*/ 	.byte	0x08
	.zero		1


	//   ....[3]....
        /*0eb4*/ 	.word	0x00000370
        /*0eb8*/ 	.word	0x000000ff
        /*0ebc*/ 	.word	0x00032430
        /*0ec0*/ 	.short	0x0100
        /*0ec2*/ 	.byte	0x08
	.zero		1


	//   ....[4]....
        /*0ec4*/ 	.word	0x00000380
        /*0ec8*/ 	.word	0x000000ff
        /*0ecc*/ 	.word	0x00032440
        /*0ed0*/ 	.short	0x0100
        /*0ed2*/ 	.byte	0x08
	.zero		1


	//   ....[5]....
        /*0ed4*/ 	.word	0x00000390
        /*0ed8*/ 	.word	0x000000ff
        /*0edc*/ 	.word	0x00032438
        /*0ee0*/ 	.short	0x0100
        /*0ee2*/ 	.byte	0x08
	.zero		1


	//   ....[6]....
        /*0ee4*/ 	.word	0x000003a0
        /*0ee8*/ 	.word	0x000000ff
        /*0eec*/ 	.word	0x00032448
        /*0ef0*/ 	.short	0x0100
        /*0ef2*/ 	.byte	0x08
	.zero		1


	//   ....[7]....
        /*0ef4*/ 	.word	0x000004d0
        /*0ef8*/ 	.word	0x000000ff
        /*0efc*/ 	.word	0x00032450
        /*0f00*/ 	.short	0x0100
        /*0f02*/ 	.byte	0x08
	.zero		1


	//   ....[8]....
        /*0f04*/ 	.word	0x000004e0
        /*0f08*/ 	.word	0x000000ff
        /*0f0c*/ 	.word	0x00032460
        /*0f10*/ 	.short	0x0100
        /*0f12*/ 	.byte	0x08
	.zero		1


	//   ....[9]....
        /*0f14*/ 	.word	0x000004f0
        /*0f18*/ 	.word	0x000000ff
        /*0f1c*/ 	.word	0x00032458
        /*0f20*/ 	.short	0x0100
        /*0f22*/ 	.byte	0x08
	.zero		1


	//   ....[10]....
        /*0f24*/ 	.word	0x00000500
        /*0f28*/ 	.word	0x000000ff
        /*0f2c*/ 	.word	0x00032468
        /*0f30*/ 	.short	0x0100
        /*0f32*/ 	.byte	0x08
	.zero		1


	//   ....[11]....
        /*0f34*/ 	.word	0x000005f0
        /*0f38*/ 	.word	0x000000ff
        /*0f3c*/ 	.word	0x00032470
        /*0f40*/ 	.short	0x0100
        /*0f42*/ 	.byte	0x06
	.zero		1


	//   ....[12]....
        /*0f44*/ 	.word	0x00000600
        /*0f48*/ 	.word	0x000000ff
        /*0f4c*/ 	.word	0x00032480
        /*0f50*/ 	.short	0x0100
        /*0f52*/ 	.byte	0x06
	.zero		1


	//   ....[13]....
        /*0f54*/ 	.word	0x00000610
        /*0f58*/ 	.word	0x000000ff
        /*0f5c*/ 	.word	0x00032478
        /*0f60*/ 	.short	0x0100
        /*0f62*/ 	.byte	0x06
	.zero		1


	//   ....[14]....
        /*0f64*/ 	.word	0x00000620
        /*0f68*/ 	.word	0x000000ff
        /*0f6c*/ 	.word	0x00032488
        /*0f70*/ 	.short	0x0100
        /*0f72*/ 	.byte	0x06
	.zero		1


	//   ....[15]....
        /*0f74*/ 	.word	0x00000750
        /*0f78*/ 	.word	0x000000ff
        /*0f7c*/ 	.word	0x00032490
        /*0f80*/ 	.short	0x0100
        /*0f82*/ 	.byte	0x08
	.zero		1


	//   ....[16]....
        /*0f84*/ 	.word	0x00000760
        /*0f88*/ 	.word	0x000000ff
        /*0f8c*/ 	.word	0x000324a0
        /*0f90*/ 	.short	0x0100
        /*0f92*/ 	.byte	0x08
	.zero		1


	//   ....[17]....
        /*0f94*/ 	.word	0x00000770
        /*0f98*/ 	.word	0x000000ff
        /*0f9c*/ 	.word	0x00032498
        /*0fa0*/ 	.short	0x0100
        /*0fa2*/ 	.byte	0x08
	.zero		1


	//   ....[18]....
        /*0fa4*/ 	.word	0x00000780
        /*0fa8*/ 	.word	0x000000ff
        /*0fac*/ 	.word	0x000324a8
        /*0fb0*/ 	.short	0x0100
        /*0fb2*/ 	.byte	0x08
	.zero		1


	//   ....[19]....
        /*0fb4*/ 	.word	0x000008b0
        /*0fb8*/ 	.word	0x000000ff
        /*0fbc*/ 	.word	0x000324b0
        /*0fc0*/ 	.short	0x0100
        /*0fc2*/ 	.byte	0x08
	.zero		1


	//   ....[20]....
        /*0fc4*/ 	.word	0x000008c0
        /*0fc8*/ 	.word	0x000000ff
        /*0fcc*/ 	.word	0x000324c0
        /*0fd0*/ 	.short	0x0100
        /*0fd2*/ 	.byte	0x08
	.zero		1


	//   ....[21]....
        /*0fd4*/ 	.word	0x000008d0
        /*0fd8*/ 	.word	0x000000ff
        /*0fdc*/ 	.word	0x000324b8
        /*0fe0*/ 	.short	0x0100
        /*0fe2*/ 	.byte	0x08
	.zero		1


	//   ....[22]....
        /*0fe4*/ 	.word	0x000008e0
        /*0fe8*/ 	.word	0x000000ff
        /*0fec*/ 	.word	0x000324c8
        /*0ff0*/ 	.short	0x0100
        /*0ff2*/ 	.byte	0x08
	.zero		1


	//   ....[23]....
        /*0ff4*/ 	.word	0x00002c40
        /*0ff8*/ 	.word	0x00000004
        /*0ffc*/ 	.word	0x00032490
        /*1000*/ 	.short	0x010a
        /*1002*/ 	.byte	0x3f
	.zero		1


	//   ....[24]....
        /*1004*/ 	.word	0x00004030
        /*1008*/ 	.word	0x00000004
        /*100c*/ 	.word	0x00032490
        /*1010*/ 	.short	0x010a
        /*1012*/ 	.byte	0x3f
	.zero		1


	//   ....[25]....
        /*1014*/ 	.word	0x00005130
        /*1018*/ 	.word	0x00000004
        /*101c*/ 	.word	0x00032490
        /*1020*/ 	.short	0x010a
        /*1022*/ 	.byte	0x3f
	.zero		1


	//   ....[26]....
        /*1024*/ 	.word	0x000055e0
        /*1028*/ 	.word	0x0000000b
        /*102c*/ 	.word	0x00000000
        /*1030*/ 	.short	0x0101
        /*1032*/ 	.byte	0x3f
	.zero		1


	//   ....[27]....
        /*1034*/ 	.word	0x00005620
        /*1038*/ 	.word	0x00000004
        /*103c*/ 	.word	0x000324b0
        /*1040*/ 	.short	0x010a
        /*1042*/ 	.byte	0x3f
	.zero		1


	//   ....[28]....
        /*1044*/ 	.word	0x00005e60
        /*1048*/ 	.word	0x00000004
        /*104c*/ 	.word	0x00000000
        /*1050*/ 	.short	0x0101
        /*1052*/ 	.byte	0x3f
	.zero		1


	//   ....[29]....
        /*1054*/ 	.word	0x00006690
        /*1058*/ 	.word	0x00000013
        /*105c*/ 	.word	0x00032400
        /*1060*/ 	.short	0x010a
        /*1062*/ 	.byte	0x3f
	.zero		1


	//   ....[30]....
        /*1064*/ 	.word	0x000066e0
        /*1068*/ 	.word	0x00000013
        /*106c*/ 	.word	0x00032400
        /*1070*/ 	.short	0x010a
        /*1072*/ 	.byte	0x3f
	.zero		1


	//   ....[31]....
        /*1074*/ 	.word	0x00006cc0
        /*1078*/ 	.word	0x00000013
        /*107c*/ 	.word	0x00032400
        /*1080*/ 	.short	0x010a
        /*1082*/ 	.byte	0x3f
	.zero		1


	//   ....[32]....
        /*1084*/ 	.word	0x00007c70
        /*1088*/ 	.word	0x00000013
        /*108c*/ 	.word	0x00032400
        /*1090*/ 	.short	0x010a
        /*1092*/ 	.byte	0x3f
	.zero		1


	//   ....[33]....
        /*1094*/ 	.word	0x00008b80
        /*1098*/ 	.word	0x00000003
        /*109c*/ 	.word	0x00032430
        /*10a0*/ 	.short	0x010a
        /*10a2*/ 	.byte	0x3f
	.zero		1


	//   ....[34]....
        /*10a4*/ 	.word	0x00008bf0
        /*10a8*/ 	.word	0x00000003
        /*10ac*/ 	.word	0x00032430
        /*10b0*/ 	.short	0x010a
        /*10b2*/ 	.byte	0x3f
	.zero		1


	//   ....[35]....
        /*10b4*/ 	.word	0x00008ff0
        /*10b8*/ 	.word	0x00000013
        /*10bc*/ 	.word	0x00032410
        /*10c0*/ 	.short	0x010a
        /*10c2*/ 	.byte	0x3f
	.zero		1


	//   ....[36]....
        /*10c4*/ 	.word	0x00009040
        /*10c8*/ 	.word	0x00000003
        /*10cc*/ 	.word	0x00032450
        /*10d0*/ 	.short	0x010a
        /*10d2*/ 	.byte	0x3f
	.zero		1


	//   ....[37]....
        /*10d4*/ 	.word	0x00009080
        /*10d8*/ 	.word	0x00000003
        /*10dc*/ 	.word	0x00032450
        /*10e0*/ 	.short	0x010a
        /*10e2*/ 	.byte	0x3f
	.zero		1


	//   ....[38]....
        /*10e4*/ 	.word	0x0000adb0
        /*10e8*/ 	.word	0x00000005
        /*10ec*/ 	.word	0x00000000
        /*10f0*/ 	.short	0x0101
        /*10f2*/ 	.byte	0x3f
	.zero		1


	//   ....[39]....
        /*10f4*/ 	.word	0x0000b930
        /*10f8*/ 	.word	0x00000003
        /*10fc*/ 	.word	0x00000000
        /*1100*/ 	.short	0x0101
        /*1102*/ 	.byte	0x3f
	.zero		1


	//   ....[40]....
        /*1104*/ 	.word	0x0000ba40
        /*1108*/ 	.word	0x00000003
        /*110c*/ 	.word	0x00032430
        /*1110*/ 	.short	0x010a
        /*1112*/ 	.byte	0x3f
	.zero		1


	//   ....[41]....
        /*1114*/ 	.word	0x0000bab0
        /*1118*/ 	.word	0x00000003
        /*111c*/ 	.word	0x00032430
        /*1120*/ 	.short	0x010a
        /*1122*/ 	.byte	0x3f
	.zero		1


	//   ....[42]....
        /*1124*/ 	.word	0x0000bd60
        /*1128*/ 	.word	0x00000003
        /*112c*/ 	.word	0x00032450
        /*1130*/ 	.short	0x010a
        /*1132*/ 	.byte	0x3f
	.zero		1


	//   ....[43]....
        /*1134*/ 	.word	0x0000bda0
        /*1138*/ 	.word	0x00000003
        /*113c*/ 	.word	0x00032450
        /*1140*/ 	.short	0x010a
        /*1142*/ 	.byte	0x3f
	.zero		1


	//   ....[44]....
        /*1144*/ 	.word	0x0000daa0
        /*1148*/ 	.word	0x00000007
        /*114c*/ 	.word	0x00000000
        /*1150*/ 	.short	0x0101
        /*1152*/ 	.byte	0x3f
	.zero		1


	//   ....[45]....
        /*1154*/ 	.word	0x0000e7c0
        /*1158*/ 	.word	0x00000003
        /*115c*/ 	.word	0x00000000
        /*1160*/ 	.short	0x0101
        /*1162*/ 	.byte	0x3f
	.zero		1


	//   ....[46]....
        /*1164*/ 	.word	0x00010d60
        /*1168*/ 	.word	0x00000000
        /*116c*/ 	.word	0x00000000
        /*1170*/ 	.short	0x0101
        /*1172*/ 	.byte	0x3f
	.zero		1


	//   ....[47]....
        /*1174*/ 	.word	0x000134b0
        /*1178*/ 	.word	0x00000017
        /*117c*/ 	.word	0x00032420
        /*1180*/ 	.short	0x010a
        /*1182*/ 	.byte	0x3f
	.zero		1


	//   ....[48]....
        /*1184*/ 	.word	0x00013560
        /*1188*/ 	.word	0x00000003
        /*118c*/ 	.word	0x000324a0
        /*1190*/ 	.short	0x010a
        /*1192*/ 	.byte	0x3f
	.zero		1


	//   ....[49]....
        /*1194*/ 	.word	0x00013790
        /*1198*/ 	.word	0x00000003
        /*119c*/ 	.word	0x000324c0
        /*11a0*/ 	.short	0x010a
        /*11a2*/ 	.byte	0x3f
	.zero		1


	//   ....[50]....
        /*11a4*/ 	.word	0x00013dc0
        /*11a8*/ 	.word	0x00000006
        /*11ac*/ 	.word	0x000324a0
        /*11b0*/ 	.short	0x010a
        /*11b2*/ 	.byte	0x3f
	.zero		1


	//   ....[51]....
        /*11b4*/ 	.word	0x00013fe0
        /*11b8*/ 	.word	0x00000006
        /*11bc*/ 	.word	0x000324c0
        /*11c0*/ 	.short	0x010a
        /*11c2*/ 	.byte	0x3f
	.zero		1


	//   ....[52]....
        /*11c4*/ 	.word	0x00014fb0
        /*11c8*/ 	.word	0x0000001e
        /*11cc*/ 	.word	0x00032440
        /*11d0*/ 	.short	0x010a
        /*11d2*/ 	.byte	0x3f
	.zero		1


	//   ....[53]....
        /*11d4*/ 	.word	0x00015610
        /*11d8*/ 	.word	0x0000001e
        /*11dc*/ 	.word	0x00032430
        /*11e0*/ 	.short	0x0107
        /*11e2*/ 	.byte	0x3f
	.zero		1


	//   ....[54]....
        /*11e4*/ 	.word	0x000156e0
        /*11e8*/ 	.word	0x0000001e
        /*11ec*/ 	.word	0x00032430
        /*11f0*/ 	.short	0x0101
        /*11f2*/ 	.byte	0x3f
	.zero		1


	//   ....[55]....
        /*11f4*/ 	.word	0x00016260
        /*11f8*/ 	.word	0x00000017
        /*11fc*/ 	.word	0x00032400
        /*1200*/ 	.short	0x0107
        /*1202*/ 	.byte	0x3f
	.zero		1


	//   ....[56]....
        /*1204*/ 	.word	0x000162f0
        /*1208*/ 	.word	0x00000017
        /*120c*/ 	.word	0x00032400
        /*1210*/ 	.short	0x0101
        /*1212*/ 	.byte	0x3f
	.zero		1


	//   ....[57]....
        /*1214*/ 	.word	0x00016d90
        /*1218*/ 	.word	0x00000017
        /*121c*/ 	.word	0x00032410
        /*1220*/ 	.short	0x0107
        /*1222*/ 	.byte	0x3f
	.zero		1


	//   ....[58]....
        /*1224*/ 	.word	0x00016e90
        /*1228*/ 	.word	0x00000017
        /*122c*/ 	.word	0x00032410
        /*1230*/ 	.short	0x0101
        /*1232*/ 	.byte	0x3f
	.zero		1


	//   ....[59]....
        /*1234*/ 	.word	0x00016eb0
        /*1238*/ 	.word	0x00000017
        /*123c*/ 	.word	0x00032420
        /*1240*/ 	.short	0x010a
        /*1242*/ 	.byte	0x3f
	.zero		1


	//   ....[60]....
        /*1244*/ 	.word	0x00016f90
        /*1248*/ 	.word	0x0000001e
        /*124c*/ 	.word	0x00032460
        /*1250*/ 	.short	0x010a
        /*1252*/ 	.byte	0x3f
	.zero		1


	//   ....[61]....
        /*1254*/ 	.word	0x000176e0
        /*1258*/ 	.word	0x0000001e
        /*125c*/ 	.word	0x00032450
        /*1260*/ 	.short	0x0107
        /*1262*/ 	.byte	0x3f
	.zero		1


	//   ....[62]....
        /*1264*/ 	.word	0x000177b0
        /*1268*/ 	.word	0x0000001e
        /*126c*/ 	.word	0x00032450
        /*1270*/ 	.short	0x0101
        /*1272*/ 	.byte	0x3f
	.zero		1


	//   ....[63]....
        /*1274*/ 	.word	0x00017b00
        /*1278*/ 	.word	0x00000004
        /*127c*/ 	.word	0x00032440
        /*1280*/ 	.short	0x010a
        /*1282*/ 	.byte	0x3f
	.zero		1


	//   ....[64]....
        /*1284*/ 	.word	0x00017ee0
        /*1288*/ 	.word	0x00000004
        /*128c*/ 	.word	0x00032430
        /*1290*/ 	.short	0x0107
        /*1292*/ 	.byte	0x3f
	.zero		1


	//   ....[65]....
        /*1294*/ 	.word	0x00017fa0
        /*1298*/ 	.word	0x00000004
        /*129c*/ 	.word	0x00032430
        /*12a0*/ 	.short	0x0101
        /*12a2*/ 	.byte	0x3f
	.zero		1


	//   ....[66]....
        /*12a4*/ 	.word	0x00017fd0
        /*12a8*/ 	.word	0x00000004
        /*12ac*/ 	.word	0x00032460
        /*12b0*/ 	.short	0x010a
        /*12b2*/ 	.byte	0x3f
	.zero		1


	//   ....[67]....
        /*12b4*/ 	.word	0x000184f0
        /*12b8*/ 	.word	0x00000004
        /*12bc*/ 	.word	0x00032450
        /*12c0*/ 	.short	0x0107
        /*12c2*/ 	.byte	0x3f
	.zero		1


	//   ....[68]....
        /*12c4*/ 	.word	0x000185b0
        /*12c8*/ 	.word	0x00000004
        /*12cc*/ 	.word	0x00032450
        /*12d0*/ 	.short	0x0101
        /*12d2*/ 	.byte	0x3f
	.zero		1


	//   ....[69]....
        /*12d4*/ 	.word	0x000191f0
        /*12d8*/ 	.word	0x00000005
        /*12dc*/ 	.word	0x00032420
        /*12e0*/ 	.short	0x010a
        /*12e2*/ 	.byte	0x3f
	.zero		1


	//   ....[70]....
        /*12e4*/ 	.word	0x00019360
        /*12e8*/ 	.word	0x00000003
        /*12ec*/ 	.word	0x00032440
        /*12f0*/ 	.short	0x010a
        /*12f2*/ 	.byte	0x3f
	.zero		1


	//   ....[71]....
        /*12f4*/ 	.word	0x00019400
        /*12f8*/ 	.word	0x00000019
        /*12fc*/ 	.word	0x00032440
        /*1300*/ 	.short	0x010a
        /*1302*/ 	.byte	0x3f
	.zero		1


	//   ....[72]....
        /*1304*/ 	.word	0x00019440
        /*1308*/ 	.word	0x00000003
        /*130c*/ 	.word	0x00032460
        /*1310*/ 	.short	0x010a
        /*1312*/ 	.byte	0x3f
	.zero		1


	//   ....[73]....
        /*1314*/ 	.word	0x00019480
        /*1318*/ 	.word	0x00000019
        /*131c*/ 	.word	0x00032460
        /*1320*/ 	.short	0x010a
        /*1322*/ 	.byte	0x3f
	.zero		1


	//   ....[74]....
        /*1324*/ 	.word	0x000194e0
        /*1328*/ 	.word	0x00000004
        /*132c*/ 	.word	0x00032490
        /*1330*/ 	.short	0x010a
        /*1332*/ 	.byte	0x3f
	.zero		1


	//   ....[75]....
        /*1334*/ 	.word	0x00019790
        /*1338*/ 	.word	0x00000004
        /*133c*/ 	.word	0x00032490
        /*1340*/ 	.short	0x010a
        /*1342*/ 	.byte	0x3f
	.zero		1


	//   ....[76]....
        /*1344*/ 	.word	0x00019a40
        /*1348*/ 	.word	0x00000004
        /*134c*/ 	.word	0x00032490
        /*1350*/ 	.short	0x010a
        /*1352*/ 	.byte	0x3f
	.zero		1


	//   ....[77]....
        /*1354*/ 	.word	0x00019cd0
        /*1358*/ 	.word	0x00000004
        /*135c*/ 	.word	0x000324b0
        /*1360*/ 	.short	0x010a
        /*1362*/ 	.byte	0x3f
	.zero		1


	//   ....[78]....
        /*1364*/ 	.word	0x00019fd0
        /*1368*/ 	.word	0x00000013
        /*136c*/ 	.word	0x00032400
        /*1370*/ 	.short	0x010a
        /*1372*/ 	.byte	0x3f
	.zero		1


	//   ....[79]....
        /*1374*/ 	.word	0x0001a1f0
        /*1378*/ 	.word	0x00000013
        /*137c*/ 	.word	0x00032400
        /*1380*/ 	.short	0x010a
        /*1382*/ 	.byte	0x3f
	.zero		1


	//   ....[80]....
        /*1384*/ 	.word	0x0001a240
        /*1388*/ 	.word	0x00000003
        /*138c*/ 	.word	0x00032430
        /*1390*/ 	.short	0x010a
        /*1392*/ 	.byte	0x3f
	.zero		1


	//   ....[81]....
        /*1394*/ 	.word	0x0001a290
        /*1398*/ 	.word	0x00000013
        /*139c*/ 	.word	0x00032410
        /*13a0*/ 	.short	0x010a
        /*13a2*/ 	.byte	0x3f
	.zero		1


	//   ....[82]....
        /*13a4*/ 	.word	0x0001a2e0
        /*13a8*/ 	.word	0x00000003
        /*13ac*/ 	.word	0x00032450
        /*13b0*/ 	.short	0x010a
        /*13b2*/ 	.byte	0x3f
	.zero		1


	//   ....[83]....
        /*13b4*/ 	.word	0x0001a330
        /*13b8*/ 	.word	0x00000003
        /*13bc*/ 	.word	0x00032430
        /*13c0*/ 	.short	0x010a
        /*13c2*/ 	.byte	0x3f
	.zero		1


	//   ....[84]....
        /*13c4*/ 	.word	0x0001a380
        /*13c8*/ 	.word	0x00000003
        /*13cc*/ 	.word	0x00032450
        /*13d0*/ 	.short	0x010a
        /*13d2*/ 	.byte	0x3f
	.zero		1


	//   ....[85]....
        /*13d4*/ 	.word	0x0001a950
        /*13d8*/ 	.word	0x00000017
        /*13dc*/ 	.word	0x00032420
        /*13e0*/ 	.short	0x010a
        /*13e2*/ 	.byte	0x3f
	.zero		1


	//   ....[86]....
        /*13e4*/ 	.word	0x0001a9a0
        /*13e8*/ 	.word	0x00000003
        /*13ec*/ 	.word	0x000324a0
        /*13f0*/ 	.short	0x010a
        /*13f2*/ 	.byte	0x3f
	.zero		1


	//   ....[87]....
        /*13f4*/ 	.word	0x0001a9f0
        /*13f8*/ 	.word	0x00000003
        /*13fc*/ 	.word	0x000324c0
        /*1400*/ 	.short	0x010a
        /*1402*/ 	.byte	0x3f
	.zero		1


	//   ....[88]....
        /*1404*/ 	.word	0x0001aa40
        /*1408*/ 	.word	0x00000006
        /*140c*/ 	.word	0x000324a0
        /*1410*/ 	.short	0x010a
        /*1412*/ 	.byte	0x3f
	.zero		1


	//   ....[89]....
        /*1414*/ 	.word	0x0001aa90
        /*1418*/ 	.word	0x00000006
        /*141c*/ 	.word	0x000324c0
        /*1420*/ 	.short	0x010a
        /*1422*/ 	.byte	0x3f
	.zero		1


	//   ....[90]....
        /*1424*/ 	.word	0x0001abb0
        /*1428*/ 	.word	0x0000001e
        /*142c*/ 	.word	0x00032440
        /*1430*/ 	.short	0x010a
        /*1432*/ 	.byte	0x3f
	.zero		1


	//   ....[91]....
        /*1434*/ 	.word	0x0001cc40
        /*1438*/ 	.word	0x00000017
        /*143c*/ 	.word	0x00032420
        /*1440*/ 	.short	0x010a
        /*1442*/ 	.byte	0x3f
	.zero		1


	//   ....[92]....
        /*1444*/ 	.word	0x0001cc90
        /*1448*/ 	.word	0x0000001e
        /*144c*/ 	.word	0x00032460
        /*1450*/ 	.short	0x010a
        /*1452*/ 	.byte	0x3f
	.zero		1


	//   ....[93]....
        /*1454*/ 	.word	0x0001d5f0
        /*1458*/ 	.word	0x00000004
        /*145c*/ 	.word	0x00032440
        /*1460*/ 	.short	0x010a
        /*1462*/ 	.byte	0x3f
	.zero		1


	//   ....[94]....
        /*1464*/ 	.word	0x0001dcd0
        /*1468*/ 	.word	0x00000004
        /*146c*/ 	.word	0x00032460
        /*1470*/ 	.short	0x010a
        /*1472*/ 	.byte	0x3f
	.zero		1


	//   ....[95]....
        /*1474*/ 	.word	0x0001ed70
        /*1478*/ 	.word	0x00000005
        /*147c*/ 	.word	0x00032420
        /*1480*/ 	.short	0x010a
        /*1482*/ 	.byte	0x3f
	.zero		1


	//   ....[96]....
        /*1484*/ 	.word	0x0001ef10
        /*1488*/ 	.word	0x00000003
        /*148c*/ 	.word	0x00032440
        /*1490*/ 	.short	0x010a
        /*1492*/ 	.byte	0x3f
	.zero		1


	//   ....[97]....
        /*1494*/ 	.word	0x0001ef60
        /*1498*/ 	.word	0x00000019
        /*149c*/ 	.word	0x00032440
        /*14a0*/ 	.short	0x010a
        /*14a2*/ 	.byte	0x3f
	.zero		1


	//   ....[98]....
        /*14a4*/ 	.word	0x0001efb0
        /*14a8*/ 	.word	0x00000003
        /*14ac*/ 	.word	0x00032460
        /*14b0*/ 	.short	0x010a
        /*14b2*/ 	.byte	0x3f
	.zero		1


	//----- nvinfo : EIATTR_NUM_MBARRIERS
	.align		4
.L_1276:
        /*14b4*/ 	.byte	0x03, 0x38
        /*14b6*/ 	.short	0x0017


	//----- nvinfo : EIATTR_EXIT_INSTR_OFFSETS
	.align		4
        /*14b8*/ 	.byte	0x04, 0x1c
        /*14ba*/ 	.short	(.L_1278 - .L_1277)


	//   ....[0]....
.L_1277:
        /*14bc*/ 	.word	0x000194d0


	//----- nvinfo : EIATTR_MAX_THREADS
	.align		4
.L_1278:
        /*14c0*/ 	.byte	0x04, 0x05
        /*14c2*/ 	.short	(.L_1280 - .L_1279)
.L_1279:
        /*14c4*/ 	.word	0x00000180
        /*14c8*/ 	.word	0x00000001
        /*14cc*/ 	.word	0x00000001


	//----- nvinfo : EIATTR_CRS_STACK_SIZE
	.align		4
.L_1280:
        /*14d0*/ 	.byte	0x04, 0x1e
        /*14d2*/ 	.short	(.L_1282 - .L_1281)
.L_1281:
        /*14d4*/ 	.word	0x00000000


	//----- nvinfo : EIATTR_CBANK_PARAM_SIZE
	.align		4
.L_1282:
        /*14d8*/ 	.byte	0x03, 0x19
        /*14da*/ 	.short	0x0bf0


	//----- nvinfo : EIATTR_PARAM_CBANK
	.align		4
        /*14dc*/ 	.byte	0x04, 0x0a
        /*14de*/ 	.short	(.L_1284 - .L_1283)
	.align		4
.L_1283:
        /*14e0*/ 	.word	index@(.nv.constant0._ZN7cutlass13device_kernelIN5flash11enable_sm90INS1_16FlashAttnFwdSm90INS1_25CollectiveMainloopFwdSm90ILi2EN4cute5tupleIJNS5_1CILi1EEES8_S8_EEENS6_IJNS7_ILi128EEENS7_ILi96EEENS7_ILi64EEEEEELi256ENS_10bfloat16_tEfNS_4arch4Sm90ELb0ELb0ELb1ELb1ELb1ELb1ELb1ELb1ELb0ELb1ELb0ELb0EEENS1_21CollectiveEpilogueFwdINS6_IJSA_NS7_ILi256EEESB_EEES9_SE_SG_Li256ELb1ELb1ELb0ELb0EEENS1_36VarlenDynamicPersistentTileSchedulerILi128ELi96ELi256ELi128ELb0ELb1ELb1ELb0ELb1ELb1EEEEEEEEEvNT_6ParamsE)
        /*14e4*/ 	.short	0x0210
        /*14e6*/ 	.short	0x0bf0


	//----- nvinfo : EIATTR_SW_WAR
	.align		4
.L_1284:
        /*14e8*/ 	.byte	0x04, 0x36
        /*14ea*/ 	.short	(.L_1286 - .L_1285)
.L_1285:
        /*14ec*/ 	.word	0x00000008
.L_1286:


//--------------------- .nv.info._ZN7cutlass13device_kernelIN5flash11enable_sm90INS1_16FlashAttnFwdSm90INS1_25CollectiveMainloopFwdSm90ILi2EN4cute5tupleIJNS5_1CILi1EEES8_S8_EEENS6_IJNS7_ILi128EEENS7_ILi96EEENS7_ILi64EEEEEELi256ENS_10bfloat16_tEfNS_4arch4Sm90ELb0ELb1ELb1ELb0ELb1ELb0ELb0ELb1ELb0ELb1ELb0ELb0EEENS1_21CollectiveEpilogueFwdINS6_IJSA_NS7_ILi256EEESB_EEES9_SE_SG_Li256ELb0ELb1ELb0ELb0EEENS1_30DynamicPersistentTileSchedulerILi256ELi128ELb0ELb1ELb1EEEEEEEEEvNT_6ParamsE --------------------------
	.section	.nv.info._ZN7cutlass13device_kernelIN5flash11enable_sm90INS1_16FlashAttnFwdSm90INS1_25CollectiveMainloopFwdSm90ILi2EN4cute5tupleIJNS5_1CILi1EEES8_S8_EEENS6_IJNS7_ILi128EEENS7_ILi96EEENS7_ILi64EEEEEELi256ENS_10bfloat16_tEfNS_4arch4Sm90ELb0ELb1ELb1ELb0ELb1ELb0ELb0ELb1ELb0ELb1ELb0ELb0EEENS1_21CollectiveEpilogueFwdINS6_IJSA_NS7_ILi256EEESB_EEES9_SE_SG_Li256ELb0ELb1ELb0ELb0EEENS1_30DynamicPersistentTileSchedulerILi256ELi128ELb0ELb1ELb1EEEEEEEEEvNT_6ParamsE,"",@"SHT_CUDA_INFO"
	.sectionflags	@""
	.align	4


	//----- nvinfo : EIATTR_CUDA_API_VERSION
	.align		4
        /*0000*/ 	.byte	0x04, 0x37
        /*0002*/ 	.short	(.L_1288 - .L_1287)
.L_1287:
        /*0004*/ 	.word	0x00000082


	//----- nvinfo : EIATTR_KPARAM_INFO
	.align		4
.L_1288:
        /*0008*/ 	.byte	0x04, 0x17
        /*000a*/ 	.short	(.L_1290 - .L_1289)
.L_1289:
        /*000c*/ 	.word	0x00000000
        /*0010*/ 	.short	0x0000
        /*0012*/ 	.short	0x0070
        /*0014*/ 	.byte	0x00, 0xf0, 0x01, 0x2a


	//----- nvinfo : EIATTR_SPARSE_MMA_MASK
	.align		4
.L_1290:
        /*0018*/ 	.byte	0x03, 0x50
        /*001a*/ 	.short	0x0000


	//----- nvinfo : EIATTR_MAXREG_COUNT
	.align		4
        /*001c*/ 	.byte	0x03, 0x1b
        /*001e*/ 	.short	0x00a8


	//----- nvinfo : EIATTR_NUM_BARRIERS
	.align		4
        /*0020*/ 	.byte	0x02, 0x4c
        /*0022*/ 	.byte	0x10
	.zero		1


	//----- nvinfo : EIATTR_EXTERNS
	.align		4
        /*0024*/ 	.byte	0x04, 0x0f
        /*0026*/ 	.short	(.L_1292 - .L_1291)


	//   ....[0]....
	.align		4
.L_1291:
        /*0028*/ 	.word	index@(__assertfail)


	//----- nvinfo : EIATTR_ANNOTATIONS
	.align		4
.L_1292:
        /*002c*/ 	.byte	0x04, 0x55
        /*002e*/ 	.short	(.L_1294 - .L_1293)


	//   ....[0]....
.L_1293:
        /* <DEDUP_REMOVED lines=9> */


	//----- nvinfo : EIATTR_MERCURY_ISA_VERSION
	.align		4
.L_1294:
        /*00b0*/ 	.byte	0x03, 0x5f
        /*00b2*/ 	.short	0x0101


	//----- nvinfo : EIATTR_INT_WARP_WIDE_INSTR_OFFSETS
	.align		4
        /*00b4*/ 	.byte	0x04, 0x31
        /*00b6*/ 	.short	(.L_1296 - .L_1295)


	//   ....[0]....
.L_1295:
        /*00b8*/ 	.word	0x000000c0


	//   ....[1]....
        /*00bc*/ 	.word	0x000000d0


	//   ....[2]....
        /*00c0*/ 	.word	0x00000170


	//   ....[3]....
        /*00c4*/ 	.word	0x0001aad0


	//   ....[4]....
        /*00c8*/ 	.word	0x0001ab60


	//   ....[5]....
        /*00cc*/ 	.word	0x0001d940


	//   ....[6]....
        /*00d0*/ 	.word	0x0001d9d0


	//----- nvinfo : EIATTR_COOP_GROUP_MASK_REGIDS
	.align		4
.L_1296:
        /*00d4*/ 	.byte	0x04, 0x29
        /*00d6*/ 	.short	(.L_1298 - .L_1297)


	//   ....[0]....
.L_1297:
        /*00d8*/ 	.word	0xffffffff


	//   ....[1]....
        /*00dc*/ 	.word	0xffffffff


	//   ....[2]....
        /*00e0*/ 	.word	0xffffffff


	//   ....[3]....
        /*00e4*/ 	.word	0xffffffff


	//   ....[4]....
        /*00e8*/ 	.word	0xffffffff


	//   ....[5]....
        /*00ec*/ 	.word	0xffffffff


	//   ....[6]....
        /*00f0*/ 	.word	0xffffffff


	//   ....[7]....
        /*00f4*/ 	.word	0xffffffff


	//   ....[8]....
        /*00f8*/ 	.word	0xffffffff


	//   ....[9]....
        /*00fc*/ 	.word	0xffffffff


	//   ....[10]....
        /*0100*/ 	.word	0xffffffff


	//   ....[11]....
        /*0104*/ 	.word	0xffffffff


	//   ....[12]....
        /*0108*/ 	.word	0xffffffff


	//   ....[13]....
        /*010c*/ 	.word	0xffffffff


	//   ....[14]....
        /*0110*/ 	.word	0xffffffff


	//   ....[15]....
        /*0114*/ 	.word	0xffffffff


	//   ....[16]....
        /*0118*/ 	.word	0xffffffff


	//   ....[17]....
        /*011c*/ 	.word	0xffffffff


	//   ....[18]....
        /*0120*/ 	.word	0xffffffff


	//   ....[19]....
        /*0124*/ 	.word	0xffffffff


	//   ....[20]....
        /*0128*/ 	.word	0xffffffff


	//   ....[21]....
        /*012c*/ 	.word	0xffffffff


	//   ....[22]....
        /*0130*/ 	.word	0xffffffff


	//   ....[23]....
        /*0134*/ 	.word	0xffffffff


	//   ....[24]....
        /*0138*/ 	.word	0xffffffff


	//   ....[25]....
        /*013c*/ 	.word	0xffffffff


	//   ....[26]....
        /*0140*/ 	.word	0xffffffff


	//   ....[27]....
        /*0144*/ 	.word	0xffffffff


	//   ....[28]....
        /*0148*/ 	.word	0xffffffff


	//   ....[29]....
        /*014c*/ 	.word	0xffffffff


	//   ....[30]....
        /*0150*/ 	.word	0xffffffff


	//   ....[31]....
        /*0154*/ 	.word	0xffffffff


	//   ....[32]....
        /*0158*/ 	.word	0xffffffff


	//   ....[33]....
        /*015c*/ 	.word	0xffffffff


	//   ....[34]....
        /*0160*/ 	.word	0xffffffff


	//   ....[35]....
        /*0164*/ 	.word	0xffffffff


	//   ....[36]....
        /*0168*/ 	.word	0xffffffff


	//   ....[37]....
        /*016c*/ 	.word	0xffffffff


	//   ....[38]....
        /*0170*/ 	.word	0xffffffff


	//   ....[39]....
        /*0174*/ 	.word	0xffffffff


	//   ....[40]....
        /*0178*/ 	.word	0xffffffff


	//   ....[41]....
        /*017c*/ 	.word	0xffffffff


	//   ....[42]....
        /*0180*/ 	.word	0xffffffff


	//   ....[43]....
        /*0184*/ 	.word	0xffffffff


	//   ....[44]....
        /*0188*/ 	.word	0xffffffff


	//   ....[45]....
        /*018c*/ 	.word	0xffffffff


	//   ....[46]....
        /*0190*/ 	.word	0xffffffff


	//   ....[47]....
        /*0194*/ 	.word	0xffffffff


	//   ....[48]....
        /*0198*/ 	.word	0xffffffff


	//   ....[49]....
        /*019c*/ 	.word	0xffffffff


	//   ....[50]....
        /*01a0*/ 	.word	0xffffffff


	//   ....[51]....
        /*01a4*/ 	.word	0xffffffff


	//   ....[52]....
        /*01a8*/ 	.word	0xffffffff


	//   ....[53]....
        /*01ac*/ 	.word	0xffffffff


	//   ....[54]....
        /*01b0*/ 	.word	0xffffffff


	//   ....[55]....
        /*01b4*/ 	.word	0xffffffff


	//   ....[56]....
        /*01b8*/ 	.word	0xffffffff


	//   ....[57]....
        /*01bc*/ 	.word	0xffffffff


	//   ....[58]....
        /*01c0*/ 	.word	0xffffffff


	//   ....[59]....
        /*01c4*/ 	.word	0xffffffff


	//   ....[60]....
        /*01c8*/ 	.word	0xffffffff


	//   ....[61]....
        /*01cc*/ 	.word	0xffffffff


	//   ....[62]....
        /*01d0*/ 	.word	0xffffffff


	//   ....[63]....
        /*01d4*/ 	.word	0xffffffff


	//   ....[64]....
        /*01d8*/ 	.word	0xffffffff


	//   ....[65]....
        /*01dc*/ 	.word	0xffffffff


	//   ....[66]....
        /*01e0*/ 	.word	0xffffffff


	//   ....[67]....
        /*01e4*/ 	.word	0xffffffff


	//   ....[68]....
        /*01e8*/ 	.word	0xffffffff


	//   ....[69]....
        /*01ec*/ 	.word	0xffffffff


	//   ....[70]....
        /*01f0*/ 	.word	0xffffffff


	//   ....[71]....
        /*01f4*/ 	.word	0xffffffff


	//   ....[72]....
        /*01f8*/ 	.word	0xffffffff


	//   ....[73]....
        /*01fc*/ 	.word	0xffffffff


	//   ....[74]....
        /*0200*/ 	.word	0xffffffff


	//   ....[75]....
        /*0204*/ 	.word	0xffffffff


	//   ....[76]....
        /*0208*/ 	.word	0xffffffff


	//   ....[77]....
        /*020c*/ 	.word	0xffffffff


	//   ....[78]....
        /*0210*/ 	.word	0xffffffff


	//   ....[79]....
        /*0214*/ 	.word	0xffffffff


	//   ....[80]....
        /*0218*/ 	.word	0xffffffff


	//   ....[81]....
        /*021c*/ 	.word	0xffffffff


	//   ....[82]....
        /*0220*/ 	.word	0xffffffff


	//   ....[83]....
        /*0224*/ 	.word	0xffffffff


	//   ....[84]....
        /*0228*/ 	.word	0xffffffff


	//   ....[85]....
        /*022c*/ 	.word	0xffffffff


	//   ....[86]....
        /*0230*/ 	.word	0xffffffff


	//   ....[87]....
        /*0234*/ 	.word	0xffffffff


	//   ....[88]....
        /*0238*/ 	.word	0xffffffff


	//   ....[89]....
        /*023c*/ 	.word	0xffffffff


	//   ....[90]....
        /*0240*/ 	.word	0xffffffff


	//   ....[91]....
        /*0244*/ 	.word	0xffffffff


	//   ....[92]....
        /*0248*/ 	.word	0xffffffff


	//   ....[93]....
        /*024c*/ 	.word	0xffffffff


	//   ....[94]....
        /*0250*/ 	.word	0xffffffff


	//   ....[95]....
        /*0254*/ 	.word	0xffffffff


	//   ....[96]....
        /*0258*/ 	.word	0xffffffff


	//   ....[97]....
        /*025c*/ 	.word	0xffffffff


	//   ....[98]....
        /*0260*/ 	.word	0xffffffff


	//   ....[99]....
        /*0264*/ 	.word	0xffffffff


	//   ....[100]....
        /*0268*/ 	.word	0xffffffff


	//   ....[101]....
        /*026c*/ 	.word	0xffffffff


	//   ....[102]....
        /*0270*/ 	.word	0xffffffff


	//   ....[103]....
        /*0274*/ 	.word	0xffffffff


	//   ....[104]....
        /*0278*/ 	.word	0xffffffff


	//   ....[105]....
        /*027c*/ 	.word	0xffffffff


	//   ....[106]....
        /*0280*/ 	.word	0xffffffff


	//   ....[107]....
        /*0284*/ 	.word	0xffffffff


	//   ....[108]....
        /*0288*/ 	.word	0xffffffff


	//   ....[109]....
        /*028c*/ 	.word	0xffffffff


	//   ....[110]....
        /*0290*/ 	.word	0xffffffff


	//   ....[111]....
        /*0294*/ 	.word	0xffffffff


	//   ....[112]....
        /*0298*/ 	.word	0xffffffff


	//   ....[113]....
        /*029c*/ 	.word	0xffffffff


	//   ....[114]....
        /*02a0*/ 	.word	0x0500000f


	//   ....[115]....
        /*02a4*/ 	.word	0x0500000f


	//   ....[116]....
        /*02a8*/ 	.word	0x0500000f


	//   ....[117]....
        /*02ac*/ 	.word	0x0500000f


	//   ....[118]....
        /*02b0*/ 	.word	0x0500000f


	//   ....[119]....
        /*02b4*/ 	.word	0x0500000f


	//   ....[120]....
        /*02b8*/ 	.word	0x0500000f


	//   ....[121]....
        /*02bc*/ 	.word	0x0500000f


	//   ....[122]....
        /*02c0*/ 	.word	0x0500000f


	//   ....[123]....
        /*02c4*/ 	.word	0x0500000f


	//   ....[124]....
        /*02c8*/ 	.word	0x0500000f


	//   ....[125]....
        /*02cc*/ 	.word	0x0500000f


	//   ....[126]....
        /*02d0*/ 	.word	0x0500000f


	//   ....[127]....
        /*02d4*/ 	.word	0x0500000f


	//   ....[128]....
        /*02d8*/ 	.word	0x0500000f


	//   ....[129]....
        /*02dc*/ 	.word	0x0500000f


	//   ....[130]....
        /*02e0*/ 	.word	0x0500000f


	//   ....[131]....
        /*02e4*/ 	.word	0x0500000f


	//   ....[132]....
        /*02e8*/ 	.word	0x0500000f


	//   ....[133]....
        /*02ec*/ 	.word	0x0500000f


	//   ....[134]....
        /*02f0*/ 	.word	0x0500000f


	//   ....[135]....
        /*02f4*/ 	.word	0x0500000f


	//   ....[136]....
        /*02f8*/ 	.word	0x0500000f


	//   ....[137]....
        /*02fc*/ 	.word	0x0500000f


	//   ....[138]....
        /*0300*/ 	.word	0x0500000f


	//   ....[139]....
        /*0304*/ 	.word	0x0500000f


	//   ....[140]....
        /*0308*/ 	.word	0x0500000f


	//   ....[141]....
        /*030c*/ 	.word	0x0500000f


	//   ....[142]....
        /*0310*/ 	.word	0x0500000f


	//   ....[143]....
        /*0314*/ 	.word	0x0500000f


	//   ....[144]....
        /*0318*/ 	.word	0x0500000f


	//   ....[145]....
        /*031c*/ 	.word	0x0500000f


	//   ....[146]....
        /*0320*/ 	.word	0x0500000f


	//   ....[147]....
        /*0324*/ 	.word	0x0500000f


	//   ....[148]....
        /*0328*/ 	.word	0x0500000f


	//   ....[149]....
        /*032c*/ 	.word	0x0500000f


	//   ....[150]....
        /*0330*/ 	.word	0x0500000f


	//   ....[151]....
        /*0334*/ 	.word	0x0500000f


	//   ....[152]....
        /*0338*/ 	.word	0x0500000f


	//   ....[153]....
        /*033c*/ 	.word	0x0500000f


	//   ....[154]....
        /*0340*/ 	.word	0x0500000f


	//   ....[155]....
        /*0344*/ 	.word	0x0500000f


	//   ....[156]....
        /*0348*/ 	.word	0x0500000f


	//   ....[157]....
        /*034c*/ 	.word	0x0500000f


	//   ....[158]....
        /*0350*/ 	.word	0x0500000f


	//   ....[159]....
        /*0354*/ 	.word	0x0500000f


	//   ....[160]....
        /*0358*/ 	.word	0x0500000f


	//   ....[161]....
        /*035c*/ 	.word	0x0500000f


	//   ....[162]....
        /*0360*/ 	.word	0x0500000f


	//   ....[163]....
        /*0364*/ 	.word	0x0500000f


	//   ....[164]....
        /*0368*/ 	.word	0x0500000f


	//   ....[165]....
        /*036c*/ 	.word	0x0500000f


	//   ....[166]....
        /*0370*/ 	.word	0x0500000f


	//   ....[167]....
        /*0374*/ 	.word	0x0500000f


	//   ....[168]....
        /*0378*/ 	.word	0x0500000f


	//   ....[169]....
        /*037c*/ 	.word	0x0500000f


	//   ....[170]....
        /*0380*/ 	.word	0x0500000f


	//   ....[171]....
        /*0384*/ 	.word	0x0500000f


	//   ....[172]....
        /*0388*/ 	.word	0x0500000f


	//   ....[173]....
        /*038c*/ 	.word	0x0500000f


	//   ....[174]....
        /*0390*/ 	.word	0x0500000f


	//   ....[175]....
        /*0394*/ 	.word	0x0500000f


	//   ....[176]....
        /*0398*/ 	.word	0x0500000f


	//   ....[177]....
        /*039c*/ 	.word	0x0500000f


	//   ....[178]....
        /*03a0*/ 	.word	0x0500000f


	//   ....[179]....
        /*03a4*/ 	.word	0x0500000f


	//   ....[180]....
        /*03a8*/ 	.word	0x0500000f


	//   ....[181]....
        /*03ac*/ 	.word	0xffffffff


	//   ....[182]....
        /*03b0*/ 	.word	0xffffffff


	//   ....[183]....
        /*03b4*/ 	.word	0xffffffff


	//   ....[184]....
        /*03b8*/ 	.word	0xffffffff


	//   ....[185]....
        /*03bc*/ 	.word	0xffffffff


	//   ....[186]....
        /*03c0*/ 	.word	0xffffffff


	//----- nvinfo : EIATTR_COOP_GROUP_INSTR_OFFSETS
	.align		4
.L_1298:
        /*03c4*/ 	.byte	0x04, 0x28
        /*03c6*/ 	.short	(.L_1300 - .L_1299)


	//   ....[0]....
.L_1299:
        /*03c8*/ 	.word	0x00000080


	//   ....[1]....
        /*03cc*/ 	.word	0x00000090


	//   ....[2]....
        /*03d0*/ 	.word	0x000002d0


	//   ....[3]....
        /*03d4*/ 	.word	0x00000430


	//   ....[4]....
        /*03d8*/ 	.word	0x00000550


	//   ....[5]....
        /*03dc*/ 	.word	0x000006b0


	//   ....[6]....
        /*03e0*/ 	.word	0x00002090


	//   ....[7]....
        /*03e4*/ 	.word	0x00003410


	//   ....[8]....
        /*03e8*/ 	.word	0x00003af0


	//   ....[9]....
        /*03ec*/ 	.word	0x00004a70


	//   ....[10]....
        /*03f0*/ 	.word	0x00004b80


	//   ....[11]....
        /*03f4*/ 	.word	0x00004d70


	//   ....[12]....
        /*03f8*/ 	.word	0x00004d90


	//   ....[13]....
        /*03fc*/ 	.word	0x00009ea0


	//   ....[14]....
        /*0400*/ 	.word	0x0000a040


	//   ....[15]....
        /*0404*/ 	.word	0x0000a180


	//   ....[16]....
        /*0408*/ 	.word	0x0000a1e0


	//   ....[17]....
        /*040c*/ 	.word	0x0000f940


	//   ....[18]....
        /*0410*/ 	.word	0x000100b0


	//   ....[19]....
        /*0414*/ 	.word	0x00011360


	//   ....[20]....
        /*0418*/ 	.word	0x000113f0


	//   ....[21]....
        /*041c*/ 	.word	0x000114c0


	//   ....[22]....
        /*0420*/ 	.word	0x000114e0


	//   ....[23]....
        /*0424*/ 	.word	0x000166c0


	//   ....[24]....
        /*0428*/ 	.word	0x000166e0


	//   ....[25]....
        /*042c*/ 	.word	0x00016730


	//   ....[26]....
        /*0430*/ 	.word	0x00016760


	//   ....[27]....
        /*0434*/ 	.word	0x00018210


	//   ....[28]....
        /*0438*/ 	.word	0x00018220


	//   ....[29]....
        /*043c*/ 	.word	0x00018340


	//   ....[30]....
        /*0440*/ 	.word	0x00018370


	//   ....[31]....
        /*0444*/ 	.word	0x00018be0


	//   ....[32]....
        /*0448*/ 	.word	0x00018c00


	//   ....[33]....
        /*044c*/ 	.word	0x00018d60


	//   ....[34]....
        /*0450*/ 	.word	0x00018d80


	//   ....[35]....
        /*0454*/ 	.word	0x00018ec0


	//   ....[36]....
        /*0458*/ 	.word	0x00018ee0


	//   ....[37]....
        /*045c*/ 	.word	0x00019030


	//   ....[38]....
        /*0460*/ 	.word	0x00019050


	//   ....[39]....
        /*0464*/ 	.word	0x00019760


	//   ....[40]....
        /*0468*/ 	.word	0x00019780


	//   ....[41]....
        /*046c*/ 	.word	0x000198c0


	//   ....[42]....
        /*0470*/ 	.word	0x000198e0


	//   ....[43]....
        /*0474*/ 	.word	0x00019a20


	//   ....[44]....
        /*0478*/ 	.word	0x00019a40


	//   ....[45]....
        /*047c*/ 	.word	0x00019b90


	//   ....[46]....
        /*0480*/ 	.word	0x00019bb0


	//   ....[47]....
        /*0484*/ 	.word	0x00019dc0


	//   ....[48]....
        /*0488*/ 	.word	0x0001b520


	//   ....[49]....
        /*048c*/ 	.word	0x0001b540


	//   ....[50]....
        /*0490*/ 	.word	0x0001b550


	//   ....[51]....
        /*0494*/ 	.word	0x0001b590


	//   ....[52]....
        /*0498*/ 	.word	0x0001b5e0


	//   ....[53]....
        /*049c*/ 	.word	0x0001b600


	//   ....[54]....
        /*04a0*/ 	.word	0x0001b650


	//   ....[55]....
        /*04a4*/ 	.word	0x0001b670


	//   ....[56]....
        /*04a8*/ 	.word	0x0001b6c0


	//   ....[57]....
        /*04ac*/ 	.word	0x0001b6e0


	//   ....[58]....
        /*04b0*/ 	.word	0x0001b710


	//   ....[59]....
        /*04b4*/ 	.word	0x0001b740


	//   ....[60]....
        /*04b8*/ 	.word	0x0001bd70


	//   ....[61]....
        /*04bc*/ 	.word	0x0001bd90


	//   ....[62]....
        /*04c0*/ 	.word	0x0001bdc0


	//   ....[63]....
        /*04c4*/ 	.word	0x0001be00


	//   ....[64]....
        /*04c8*/ 	.word	0x0001be50


	//   ....[65]....
        /*04cc*/ 	.word	0x0001be70


	//   ....[66]....
        /*04d0*/ 	.word	0x0001bec0


	//   ....[67]....
        /*04d4*/ 	.word	0x0001bee0


	//   ....[68]....
        /*04d8*/ 	.word	0x0001bf30


	//   ....[69]....
        /*04dc*/ 	.word	0x0001bf50


	//   ....[70]....
        /*04e0*/ 	.word	0x0001bfa0


	//   ....[71]....
        /*04e4*/ 	.word	0x0001bfc0


	//   ....[72]....
        /*04e8*/ 	.word	0x0001c010


	//   ....[73]....
        /*04ec*/ 	.word	0x0001c030


	//   ....[74]....
        /*04f0*/ 	.word	0x0001c060


	//   ....[75]....
        /*04f4*/ 	.word	0x0001c080


	//   ....[76]....
        /*04f8*/ 	.word	0x0001c4b0


	//   ....[77]....
        /*04fc*/ 	.word	0x0001c500


	//   ....[78]....
        /*0500*/ 	.word	0x0001c520


	//   ....[79]....
        /*0504*/ 	.word	0x0001c5f0


	//   ....[80]....
        /*0508*/ 	.word	0x0001c600


	//   ....[81]....
        /*050c*/ 	.word	0x0001c630


	//   ....[82]....
        /*0510*/ 	.word	0x0001c6c0


	//   ....[83]....
        /*0514*/ 	.word	0x0001c760


	//   ....[84]....
        /*0518*/ 	.word	0x0001c780


	//   ....[85]....
        /*051c*/ 	.word	0x0001c820


	//   ....[86]....
        /*0520*/ 	.word	0x0001c840


	//   ....[87]....
        /*0524*/ 	.word	0x0001c850


	//   ....[88]....
        /*0528*/ 	.word	0x0001cf70


	//   ....[89]....
        /*052c*/ 	.word	0x0001cf90


	//   ....[90]....
        /*0530*/ 	.word	0x0001cfa0


	//   ....[91]....
        /*0534*/ 	.word	0x0001cfb0


	//   ....[92]....
        /*0538*/ 	.word	0x0001cfd0


	//   ....[93]....
        /*053c*/ 	.word	0x0001d030


	//   ....[94]....
        /*0540*/ 	.word	0x0001d050


	//   ....[95]....
        /*0544*/ 	.word	0x0001d060


	//   ....[96]....
        /*0548*/ 	.word	0x0001d0a0


	//   ....[97]....
        /*054c*/ 	.word	0x0001d0d0


	//   ....[98]....
        /*0550*/ 	.word	0x0001d0e0


	//   ....[99]....
        /*0554*/ 	.word	0x0001d100


	//   ....[100]....
        /*0558*/ 	.word	0x0001d460


	//   ....[101]....
        /*055c*/ 	.word	0x0001d480


	//   ....[102]....
        /*0560*/ 	.word	0x0001d490


	//   ....[103]....
        /*0564*/ 	.word	0x0001d4a0


	//   ....[104]....
        /*0568*/ 	.word	0x0001d4b0


	//   ....[105]....
        /*056c*/ 	.word	0x0001d4d0


	//   ....[106]....
        /*0570*/ 	.word	0x0001d540


	//   ....[107]....
        /*0574*/ 	.word	0x0001d560


	//   ....[108]....
        /*0578*/ 	.word	0x0001d5c0


	//   ....[109]....
        /*057c*/ 	.word	0x0001d5d0


	//   ....[110]....
        /*0580*/ 	.word	0x0001d640


	//   ....[111]....
        /*0584*/ 	.word	0x0001d6b0


	//   ....[112]....
        /*0588*/ 	.word	0x0001daf0


	//   ....[113]....
        /*058c*/ 	.word	0x0001dcd0


	//   ....[114]....
        /*0590*/ 	.word	0x0001e210


	//   ....[115]....
        /*0594*/ 	.word	0x0001e2f0


	//   ....[116]....
        /*0598*/ 	.word	0x0001e390


	//   ....[117]....
        /*059c*/ 	.word	0x0001e410


	//   ....[118]....
        /*05a0*/ 	.word	0x0001e4c0


	//   ....[119]....
        /*05a4*/ 	.word	0x0001e520


	//   ....[120]....
        /*05a8*/ 	.word	0x0001e5e0


	//   ....[121]....
        /*05ac*/ 	.word	0x0001e640


	//   ....[122]....
        /*05b0*/ 	.word	0x0001e700


	//   ....[123]....
        /*05b4*/ 	.word	0x0001e760


	//   ....[124]....
        /*05b8*/ 	.word	0x0001e820


	//   ....[125]....
        /*05bc*/ 	.word	0x0001e880


	//   ....[126]....
        /*05c0*/ 	.word	0x0001e920


	//   ....[127]....
        /*05c4*/ 	.word	0x0001e9b0


	//   ....[128]....
        /*05c8*/ 	.word	0x0001ea20


	//   ....[129]....
        /*05cc*/ 	.word	0x0001eaa0


	//   ....[130]....
        /*05d0*/ 	.word	0x0001eb40


	//   ....[131]....
        /*05d4*/ 	.word	0x0001eba0


	//   ....[132]....
        /*05d8*/ 	.word	0x0001ec60


	//   ....[133]....
        /*05dc*/ 	.word	0x0001ecc0


	//   ....[134]....
        /*05e0*/ 	.word	0x0001ed80


	//   ....[135]....
        /*05e4*/ 	.word	0x0001ede0


	//   ....[136]....
        /*05e8*/ 	.word	0x0001eea0


	//   ....[137]....
        /*05ec*/ 	.word	0x0001ef00


	//   ....[138]....
        /*05f0*/ 	.word	0x0001efc0


	//   ....[139]....
        /*05f4*/ 	.word	0x0001f020


	//   ....[140]....
        /*05f8*/ 	.word	0x0001f0e0


	//   ....[141]....
        /*05fc*/ 	.word	0x0001f140


	//   ....[142]....
        /*0600*/ 	.word	0x0001f1e0


	//   ....[143]....
        /*0604*/ 	.word	0x0001f310


	//   ....[144]....
        /*0608*/ 	.word	0x0001f3e0


	//   ....[145]....
        /*060c*/ 	.word	0x0001f470


	//   ....[146]....
        /*0610*/ 	.word	0x0001f5a0


	//   ....[147]....
        /*0614*/ 	.word	0x0001f600


	//   ....[148]....
        /*0618*/ 	.word	0x0001f710


	//   ....[149]....
        /*061c*/ 	.word	0x0001f770


	//   ....[150]....
        /*0620*/ 	.word	0x0001f880


	//   ....[151]....
        /*0624*/ 	.word	0x0001f8e0


	//   ....[152]....
        /*0628*/ 	.word	0x0001f9f0


	//   ....[153]....
        /*062c*/ 	.word	0x0001fa50


	//   ....[154]....
        /*0630*/ 	.word	0x0001fb10


	//   ....[155]....
        /*0634*/ 	.word	0x0001fc70


	//   ....[156]....
        /*0638*/ 	.word	0x0001fd10


	//   ....[157]....
        /*063c*/ 	.word	0x0001fd70


	//   ....[158]....
        /*0640*/ 	.word	0x0001fe10


	//   ....[159]....
        /*0644*/ 	.word	0x0001fe70


	//   ....[160]....
        /*0648*/ 	.word	0x0001ff20


	//   ....[161]....
        /*064c*/ 	.word	0x0001ff80


	//   ....[162]....
        /*0650*/ 	.word	0x00020020


	//   ....[163]....
        /*0654*/ 	.word	0x00020080


	//   ....[164]....
        /*0658*/ 	.word	0x00020120


	//   ....[165]....
        /*065c*/ 	.word	0x00020180


	//   ....[166]....
        /*0660*/ 	.word	0x00020220


	//   ....[167]....
        /*0664*/ 	.word	0x00020300


	//   ....[168]....
        /*0668*/ 	.word	0x000203a0


	//   ....[169]....
        /*066c*/ 	.word	0x00020400


	//   ....[170]....
        /*0670*/ 	.word	0x000204d0


	//   ....[171]....
        /*0674*/ 	.word	0x00020530


	//   ....[172]....
        /*0678*/ 	.word	0x00020600


	//   ....[173]....
        /*067c*/ 	.word	0x00020660


	//   ....[174]....
        /*0680*/ 	.word	0x00020730


	//   ....[175]....
        /*0684*/ 	.word	0x00020790


	//   ....[176]....
        /*0688*/ 	.word	0x00020860


	//   ....[177]....
        /*068c*/ 	.word	0x000208c0


	//   ....[178]....
        /*0690*/ 	.word	0x00020990


	//   ....[179]....
        /*0694*/ 	.word	0x00020a20


	//   ....[180]....
        /*0698*/ 	.word	0x00020b40


	//   ....[181]....
        /*069c*/ 	.word	0x00021e20


	//   ....[182]....
        /*06a0*/ 	.word	0x00022c50


	//   ....[183]....
        /*06a4*/ 	.word	0x00023810


	//   ....[184]....
        /*06a8*/ 	.word	0x00023870


	//   ....[185]....
        /*06ac*/ 	.word	0x000238d0


	//   ....[186]....
        /*06b0*/ 	.word	0x000238f0


	//----- nvinfo : EIATTR_REG_RECONFIG
	.align		4
.L_1300:
        /*06b4*/ 	.byte	0x01, 0x54
	.zero		2


	//----- nvinfo : EIATTR_SYSCALL_OFFSETS
	.align		4
        /*06b8*/ 	.byte	0x04, 0x46
        /*06ba*/ 	.short	(.L_1302 - .L_1301)


	//   ....[0]....
.L_1301:
        /*06bc*/ 	.word	0x00002460


	//   ....[1]....
        /*06c0*/ 	.word	0x0001acc0


	//   ....[2]....
        /*06c4*/ 	.word	0x0001ae10


	//   ....[3]....
        /*06c8*/ 	.word	0x0001af00


	//   ....[4]....
        /*06cc*/ 	.word	0x0001ba20


	//----- nvinfo : EIATTR_MBARRIER_INSTR_OFFSETS
	.align		4
.L_1302:
        /*06d0*/ 	.byte	0x04, 0x39
        /*06d2*/ 	.short	(.L_1304 - .L_1303)


	//   ....[0]....
.L_1303:
        /*06d4*/ 	.word	0x00000180
        /*06d8*/ 	.word	0x000000ff
        /*06dc*/ 	.word	0x00022800
        /*06e0*/ 	.short	0x0100
        /*06e2*/ 	.byte	0x08
	.zero		1


	//   ....[1]....
        /*06e4*/ 	.word	0x00000190
        /*06e8*/ 	.word	0x000000ff
        /*06ec*/ 	.word	0x00022820
        /*06f0*/ 	.short	0x0100
        /*06f2*/ 	.byte	0x08
	.zero		1


	//   ....[2]....
        /*06f4*/ 	.word	0x00000280
        /*06f8*/ 	.word	0x000000ff
        /*06fc*/ 	.word	0x00022830
        /*0700*/ 	.short	0x0100
        /*0702*/ 	.byte	0x08
	.zero		1


	//   ....[3]....
        /*0704*/ 	.word	0x00000290
        /*0708*/ 	.word	0x000000ff
        /*070c*/ 	.word	0x00022840
        /*0710*/ 	.short	0x0100
        /*0712*/ 	.byte	0x08
	.zero		1


	//   ....[4]....
        /*0714*/ 	.word	0x000002a0
        /*0718*/ 	.word	0x000000ff
        /*071c*/ 	.word	0x00022838
        /*0720*/ 	.short	0x0100
        /*0722*/ 	.byte	0x08
	.zero		1


	//   ....[5]....
        /*0724*/ 	.word	0x000002b0
        /*0728*/ 	.word	0x000000ff
        /*072c*/ 	.word	0x00022848
        /*0730*/ 	.short	0x0100
        /*0732*/ 	.byte	0x08
	.zero		1


	//   ....[6]....
        /*0734*/ 	.word	0x000003e0
        /*0738*/ 	.word	0x000000ff
        /*073c*/ 	.word	0x00022850
        /*0740*/ 	.short	0x0100
        /*0742*/ 	.byte	0x08
	.zero		1


	//   ....[7]....
        /*0744*/ 	.word	0x000003f0
        /*0748*/ 	.word	0x000000ff
        /*074c*/ 	.word	0x00022860
        /*0750*/ 	.short	0x0100
        /*0752*/ 	.byte	0x08
	.zero		1


	//   ....[8]....
        /*0754*/ 	.word	0x00000400
        /*0758*/ 	.word	0x000000ff
        /*075c*/ 	.word	0x00022858
        /*0760*/ 	.short	0x0100
        /*0762*/ 	.byte	0x08
	.zero		1


	//   ....[9]....
        /*0764*/ 	.word	0x00000410
        /*0768*/ 	.word	0x000000ff
        /*076c*/ 	.word	0x00022868
        /*0770*/ 	.short	0x0100
        /*0772*/ 	.byte	0x08
	.zero		1


	//   ....[10]....
        /*0774*/ 	.word	0x00000500
        /*0778*/ 	.word	0x000000ff
        /*077c*/ 	.word	0x00022870
        /*0780*/ 	.short	0x0100
        /*0782*/ 	.byte	0x06
	.zero		1


	//   ....[11]....
        /*0784*/ 	.word	0x00000510
        /*0788*/ 	.word	0x000000ff
        /*078c*/ 	.word	0x00022880
        /*0790*/ 	.short	0x0100
        /*0792*/ 	.byte	0x06
	.zero		1


	//   ....[12]....
        /*0794*/ 	.word	0x00000520
        /*0798*/ 	.word	0x000000ff
        /*079c*/ 	.word	0x00022878
        /*07a0*/ 	.short	0x0100
        /*07a2*/ 	.byte	0x06
	.zero		1


	//   ....[13]....
        /*07a4*/ 	.word	0x00000530
        /*07a8*/ 	.word	0x000000ff
        /*07ac*/ 	.word	0x00022888
        /*07b0*/ 	.short	0x0100
        /*07b2*/ 	.byte	0x06
	.zero		1


	//   ....[14]....
        /*07b4*/ 	.word	0x00000660
        /*07b8*/ 	.word	0x000000ff
        /*07bc*/ 	.word	0x00022890
        /*07c0*/ 	.short	0x0100
        /*07c2*/ 	.byte	0x08
	.zero		1


	//   ....[15]....
        /*07c4*/ 	.word	0x00000670
        /*07c8*/ 	.word	0x000000ff
        /*07cc*/ 	.word	0x000228a0
        /*07d0*/ 	.short	0x0100
        /*07d2*/ 	.byte	0x08
	.zero		1


	//   ....[16]....
        /*07d4*/ 	.word	0x00000680
        /*07d8*/ 	.word	0x000000ff
        /*07dc*/ 	.word	0x00022898
        /*07e0*/ 	.short	0x0100
        /*07e2*/ 	.byte	0x08
	.zero		1


	//   ....[17]....
        /*07e4*/ 	.word	0x00000690
        /*07e8*/ 	.word	0x000000ff
        /*07ec*/ 	.word	0x000228a8
        /*07f0*/ 	.short	0x0100
        /*07f2*/ 	.byte	0x08
	.zero		1


	//   ....[18]....
        /*07f4*/ 	.word	0x000007d0
        /*07f8*/ 	.word	0x000000ff
        /*07fc*/ 	.word	0x000228b0
        /*0800*/ 	.short	0x0100
        /*0802*/ 	.byte	0x08
	.zero		1


	//   ....[19]....
        /*0804*/ 	.word	0x000007e0
        /*0808*/ 	.word	0x000000ff
        /*080c*/ 	.word	0x000228c0
        /*0810*/ 	.short	0x0100
        /*0812*/ 	.byte	0x08
	.zero		1


	//   ....[20]....
        /*0814*/ 	.word	0x000007f0
        /*0818*/ 	.word	0x000000ff
        /*081c*/ 	.word	0x000228b8
        /*0820*/ 	.short	0x0100
        /*0822*/ 	.byte	0x08
	.zero		1


	//   ....[21]....
        /*0824*/ 	.word	0x00000800
        /*0828*/ 	.word	0x000000ff
        /*082c*/ 	.word	0x000228c8
        /*0830*/ 	.short	0x0100
        /*0832*/ 	.byte	0x08
	.zero		1


	//   ....[22]....
        /*0834*/ 	.word	0x000026d0
        /*0838*/ 	.word	0x000000ff
        /*083c*/ 	.word	0x00022800
        /*0840*/ 	.short	0x010a
        /*0842*/ 	.byte	0x30
	.zero		1


	//   ....[23]....
        /*0844*/ 	.word	0x00002a80
        /*0848*/ 	.word	0x0000000e
        /*084c*/ 	.word	0x00000000
        /*0850*/ 	.short	0x010a
        /*0852*/ 	.byte	0x3f
	.zero		1


	//   ....[24]....
        /*0854*/ 	.word	0x00002ae0
        /*0858*/ 	.word	0x0000000e
        /*085c*/ 	.word	0x00000000
        /*0860*/ 	.short	0x010a
        /*0862*/ 	.byte	0x3f
	.zero		1


	//   ....[25]....
        /*0864*/ 	.word	0x00002f10
        /*0868*/ 	.word	0x00000006
        /*086c*/ 	.word	0x00000000
        /*0870*/ 	.short	0x0101
        /*0872*/ 	.byte	0x3f
	.zero		1


	//   ....[26]....
        /*0874*/ 	.word	0x00005900
        /*0878*/ 	.word	0x00000006
        /*087c*/ 	.word	0x00000000
        /*0880*/ 	.short	0x010a
        /*0882*/ 	.byte	0x3f
	.zero		1


	//   ....[27]....
        /*0884*/ 	.word	0x00005960
        /*0888*/ 	.word	0x00000006
        /*088c*/ 	.word	0x00000000
        /*0890*/ 	.short	0x010a
        /*0892*/ 	.byte	0x3f
	.zero		1


	//   ....[28]....
        /*0894*/ 	.word	0x000089b0
        /*0898*/ 	.word	0x00000000
        /*089c*/ 	.word	0x00000000
        /*08a0*/ 	.short	0x0101
        /*08a2*/ 	.byte	0x3f
	.zero		1


	//   ....[29]....
        /*08a4*/ 	.word	0x000090e0
        /*08a8*/ 	.word	0x00000002
        /*08ac*/ 	.word	0x00000000
        /*08b0*/ 	.short	0x010a
        /*08b2*/ 	.byte	0x3f
	.zero		1


	//   ....[30]....
        /*08b4*/ 	.word	0x00009180
        /*08b8*/ 	.word	0x00000006
        /*08bc*/ 	.word	0x00000000
        /*08c0*/ 	.short	0x010a
        /*08c2*/ 	.byte	0x3f
	.zero		1


	//   ....[31]....
        /*08c4*/ 	.word	0x000095b0
        /*08c8*/ 	.word	0x0000000d
        /*08cc*/ 	.word	0x00000000
        /*08d0*/ 	.short	0x0101
        /*08d2*/ 	.byte	0x3f
	.zero		1


	//   ....[32]....
        /*08d4*/ 	.word	0x0000bbc0
        /*08d8*/ 	.word	0x00000002
        /*08dc*/ 	.word	0x00000000
        /*08e0*/ 	.short	0x010a
        /*08e2*/ 	.byte	0x3f
	.zero		1


	//   ....[33]....
        /*08e4*/ 	.word	0x0000bc20
        /*08e8*/ 	.word	0x00000002
        /*08ec*/ 	.word	0x00000000
        /*08f0*/ 	.short	0x010a
        /*08f2*/ 	.byte	0x3f
	.zero		1


	//   ....[34]....
        /*08f4*/ 	.word	0x0000ee90
        /*08f8*/ 	.word	0x00000000
        /*08fc*/ 	.word	0x00000000
        /*0900*/ 	.short	0x0101
        /*0902*/ 	.byte	0x3f
	.zero		1


	//   ....[35]....
        /*0904*/ 	.word	0x0000f060
        /*0908*/ 	.word	0x00000002
        /*090c*/ 	.word	0x00000000
        /*0910*/ 	.short	0x010a
        /*0912*/ 	.byte	0x3f
	.zero		1


	//   ....[36]....
        /*0914*/ 	.word	0x0000f100
        /*0918*/ 	.word	0x00000006
        /*091c*/ 	.word	0x00000000
        /*0920*/ 	.short	0x010a
        /*0922*/ 	.byte	0x3f
	.zero		1


	//   ....[37]....
        /*0924*/ 	.word	0x0000f530
        /*0928*/ 	.word	0x0000000b
        /*092c*/ 	.word	0x00000000
        /*0930*/ 	.short	0x0101
        /*0932*/ 	.byte	0x3f
	.zero		1


	//   ....[38]....
        /*0934*/ 	.word	0x00012fa0
        /*0938*/ 	.word	0x00000002
        /*093c*/ 	.word	0x00000000
        /*0940*/ 	.short	0x010a
        /*0942*/ 	.byte	0x3f
	.zero		1


	//   ....[39]....
        /*0944*/ 	.word	0x00013000
        /*0948*/ 	.word	0x00000002
        /*094c*/ 	.word	0x00000000
        /*0950*/ 	.short	0x010a
        /*0952*/ 	.byte	0x3f
	.zero		1


	//   ....[40]....
        /*0954*/ 	.word	0x00016290
        /*0958*/ 	.word	0x00000000
        /*095c*/ 	.word	0x00000000
        /*0960*/ 	.short	0x0101
        /*0962*/ 	.byte	0x3f
	.zero		1


	//   ....[41]....
        /*0964*/ 	.word	0x00018c10
        /*0968*/ 	.word	0x000000ff
        /*096c*/ 	.word	0x00000000
        /*0970*/ 	.short	0x0101
        /*0972*/ 	.byte	0x05
	.zero		1


	//   ....[42]....
        /*0974*/ 	.word	0x0001b300
        /*0978*/ 	.word	0x00000016
        /*097c*/ 	.word	0x00022840
        /*0980*/ 	.short	0x010a
        /*0982*/ 	.byte	0x3f
	.zero		1


	//   ....[43]....
        /*0984*/ 	.word	0x0001b800
        /*0988*/ 	.word	0x00000016
        /*098c*/ 	.word	0x00022830
        /*0990*/ 	.short	0x0107
        /*0992*/ 	.byte	0x3f
	.zero		1


	//   ....[44]....
        /*0994*/ 	.word	0x0001b8d0
        /*0998*/ 	.word	0x00000016
        /*099c*/ 	.word	0x00022830
        /*09a0*/ 	.short	0x0101
        /*09a2*/ 	.byte	0x3f
	.zero		1


	//   ....[45]....
        /*09a4*/ 	.word	0x0001c140
        /*09a8*/ 	.word	0x00000010
        /*09ac*/ 	.word	0x00022800
        /*09b0*/ 	.short	0x0107
        /*09b2*/ 	.byte	0x3f
	.zero		1


	//   ....[46]....
        /*09b4*/ 	.word	0x0001c230
        /*09b8*/ 	.word	0x00000010
        /*09bc*/ 	.word	0x00022800
        /*09c0*/ 	.short	0x0101
        /*09c2*/ 	.byte	0x3f
	.zero		1


	//   ....[47]....
        /*09c4*/ 	.word	0x0001c250
        /*09c8*/ 	.word	0x00000010
        /*09cc*/ 	.word	0x00022820
        /*09d0*/ 	.short	0x010a
        /*09d2*/ 	.byte	0x3f
	.zero		1


	//   ....[48]....
        /*09d4*/ 	.word	0x0001c2e0
        /*09d8*/ 	.word	0x00000016
        /*09dc*/ 	.word	0x00022860
        /*09e0*/ 	.short	0x010a
        /*09e2*/ 	.byte	0x3f
	.zero		1


	//   ....[49]....
        /*09e4*/ 	.word	0x0001c9d0
        /*09e8*/ 	.word	0x00000016
        /*09ec*/ 	.word	0x00022850
        /*09f0*/ 	.short	0x0107
        /*09f2*/ 	.byte	0x3f
	.zero		1


	//   ....[50]....
        /*09f4*/ 	.word	0x0001caa0
        /*09f8*/ 	.word	0x00000016
        /*09fc*/ 	.word	0x00022850
        /*0a00*/ 	.short	0x0101
        /*0a02*/ 	.byte	0x3f
	.zero		1


	//   ....[51]....
        /*0a04*/ 	.word	0x0001cdd0
        /*0a08*/ 	.word	0x0000000a
        /*0a0c*/ 	.word	0x00022840
        /*0a10*/ 	.short	0x010a
        /*0a12*/ 	.byte	0x3f
	.zero		1


	//   ....[52]....
        /*0a14*/ 	.word	0x0001d1a0
        /*0a18*/ 	.word	0x0000000a
        /*0a1c*/ 	.word	0x00022830
        /*0a20*/ 	.short	0x0107
        /*0a22*/ 	.byte	0x3f
	.zero		1


	//   ....[53]....
        /*0a24*/ 	.word	0x0001d260
        /*0a28*/ 	.word	0x0000000a
        /*0a2c*/ 	.word	0x00022830
        /*0a30*/ 	.short	0x0101
        /*0a32*/ 	.byte	0x3f
	.zero		1


	//   ....[54]....
        /*0a34*/ 	.word	0x0001d290
        /*0a38*/ 	.word	0x0000000a
        /*0a3c*/ 	.word	0x00022860
        /*0a40*/ 	.short	0x010a
        /*0a42*/ 	.byte	0x3f
	.zero		1


	//   ....[55]....
        /*0a44*/ 	.word	0x0001d7b0
        /*0a48*/ 	.word	0x0000000a
        /*0a4c*/ 	.word	0x00022850
        /*0a50*/ 	.short	0x0107
        /*0a52*/ 	.byte	0x3f
	.zero		1


	//   ....[56]....
        /*0a54*/ 	.word	0x0001d870
        /*0a58*/ 	.word	0x0000000a
        /*0a5c*/ 	.word	0x00022850
        /*0a60*/ 	.short	0x0101
        /*0a62*/ 	.byte	0x3f
	.zero		1


	//   ....[57]....
        /*0a64*/ 	.word	0x0001dc50
        /*0a68*/ 	.word	0x00000005
        /*0a6c*/ 	.word	0x00022820
        /*0a70*/ 	.short	0x010a
        /*0a72*/ 	.byte	0x3f
	.zero		1


	//   ....[58]....
        /*0a74*/ 	.word	0x0001ddd0
        /*0a78*/ 	.word	0x00000003
        /*0a7c*/ 	.word	0x00022840
        /*0a80*/ 	.short	0x010a
        /*0a82*/ 	.byte	0x3f
	.zero		1


	//   ....[59]....
        /*0a84*/ 	.word	0x0001de70
        /*0a88*/ 	.word	0x00000005
        /*0a8c*/ 	.word	0x00022840
        /*0a90*/ 	.short	0x010a
        /*0a92*/ 	.byte	0x3f
	.zero		1


	//   ....[60]....
        /*0a94*/ 	.word	0x0001deb0
        /*0a98*/ 	.word	0x00000003
        /*0a9c*/ 	.word	0x00022860
        /*0aa0*/ 	.short	0x010a
        /*0aa2*/ 	.byte	0x3f
	.zero		1


	//   ....[61]....
        /*0aa4*/ 	.word	0x0001def0
        /*0aa8*/ 	.word	0x00000005
        /*0aac*/ 	.word	0x00022860
        /*0ab0*/ 	.short	0x010a
        /*0ab2*/ 	.byte	0x3f
	.zero		1


	//   ....[62]....
        /*0ab4*/ 	.word	0x0001df60
        /*0ab8*/ 	.word	0x00000009
        /*0abc*/ 	.word	0x00022800
        /*0ac0*/ 	.short	0x010a
        /*0ac2*/ 	.byte	0x3f
	.zero		1


	//   ....[63]....
        /*0ac4*/ 	.word	0x0001dfb0
        /*0ac8*/ 	.word	0x0000000e
        /*0acc*/ 	.word	0x00000000
        /*0ad0*/ 	.short	0x010a
        /*0ad2*/ 	.byte	0x3f
	.zero		1


	//   ....[64]....
        /*0ad4*/ 	.word	0x0001e000
        /*0ad8*/ 	.word	0x00000006
        /*0adc*/ 	.word	0x00000000
        /*0ae0*/ 	.short	0x010a
        /*0ae2*/ 	.byte	0x3f
	.zero		1


	//   ....[65]....
        /*0ae4*/ 	.word	0x0001e050
        /*0ae8*/ 	.word	0x00000006
        /*0aec*/ 	.word	0x00000000
        /*0af0*/ 	.short	0x010a
        /*0af2*/ 	.byte	0x3f
	.zero		1


	//   ....[66]....
        /*0af4*/ 	.word	0x0001e0a0
        /*0af8*/ 	.word	0x00000002
        /*0afc*/ 	.word	0x00000000
        /*0b00*/ 	.short	0x010a
        /*0b02*/ 	.byte	0x3f
	.zero		1


	//   ....[67]....
        /*0b04*/ 	.word	0x0001e0f0
        /*0b08*/ 	.word	0x00000006
        /*0b0c*/ 	.word	0x00000000
        /*0b10*/ 	.short	0x010a
        /*0b12*/ 	.byte	0x3f
	.zero		1


	//   ....[68]....
        /*0b14*/ 	.word	0x0001e140
        /*0b18*/ 	.word	0x00000002
        /*0b1c*/ 	.word	0x00000000
        /*0b20*/ 	.short	0x010a
        /*0b22*/ 	.byte	0x3f
	.zero		1


	//   ....[69]....
        /*0b24*/ 	.word	0x0001e240
        /*0b28*/ 	.word	0x00000016
        /*0b2c*/ 	.word	0x00022840
        /*0b30*/ 	.short	0x010a
        /*0b32*/ 	.byte	0x3f
	.zero		1


	//   ....[70]....
        /*0b34*/ 	.word	0x0001f210
        /*0b38*/ 	.word	0x00000010
        /*0b3c*/ 	.word	0x00022820
        /*0b40*/ 	.short	0x010a
        /*0b42*/ 	.byte	0x3f
	.zero		1


	//   ....[71]....
        /*0b44*/ 	.word	0x0001f260
        /*0b48*/ 	.word	0x00000016
        /*0b4c*/ 	.word	0x00022860
        /*0b50*/ 	.short	0x010a
        /*0b52*/ 	.byte	0x3f
	.zero		1


	//   ....[72]....
        /*0b54*/ 	.word	0x0001fbc0
        /*0b58*/ 	.word	0x0000000a
        /*0b5c*/ 	.word	0x00022840
        /*0b60*/ 	.short	0x010a
        /*0b62*/ 	.byte	0x3f
	.zero		1


	//   ....[73]....
        /*0b64*/ 	.word	0x00020250
        /*0b68*/ 	.word	0x0000000a
        /*0b6c*/ 	.word	0x00022860
        /*0b70*/ 	.short	0x010a
        /*0b72*/ 	.byte	0x3f
	.zero		1


	//   ....[74]....
        /*0b74*/ 	.word	0x00020a60
        /*0b78*/ 	.word	0x00000005
        /*0b7c*/ 	.word	0x00022820
        /*0b80*/ 	.short	0x010a
        /*0b82*/ 	.byte	0x3f
	.zero		1


	//   ....[75]....
        /*0b84*/ 	.word	0x00020c00
        /*0b88*/ 	.word	0x00000003
        /*0b8c*/ 	.word	0x00022840
        /*0b90*/ 	.short	0x010a
        /*0b92*/ 	.byte	0x3f
	.zero		1


	//   ....[76]....
        /*0b94*/ 	.word	0x00020c50
        /*0b98*/ 	.word	0x00000005
        /*0b9c*/ 	.word	0x00022840
        /*0ba0*/ 	.short	0x010a
        /*0ba2*/ 	.byte	0x3f
	.zero		1


	//   ....[77]....
        /*0ba4*/ 	.word	0x00020ca0
        /*0ba8*/ 	.word	0x00000003
        /*0bac*/ 	.word	0x00022860
        /*0bb0*/ 	.short	0x010a
        /*0bb2*/ 	.byte	0x3f
	.zero		1


	//   ....[78]....
        /*0bb4*/ 	.word	0x00021040
        /*0bb8*/ 	.word	0x00000014
        /*0bbc*/ 	.word	0x00000000
        /*0bc0*/ 	.short	0x010a
        /*0bc2*/ 	.byte	0x3f
	.zero		1


	//   ....[79]....
        /*0bc4*/ 	.word	0x00021180
        /*0bc8*/ 	.word	0x00000002
        /*0bcc*/ 	.word	0x00000000
        /*0bd0*/ 	.short	0x010a
        /*0bd2*/ 	.byte	0x3f
	.zero		1


	//   ....[80]....
        /*0bd4*/ 	.word	0x00021840
        /*0bd8*/ 	.word	0x00000002
        /*0bdc*/ 	.word	0x00000000
        /*0be0*/ 	.short	0x0101
        /*0be2*/ 	.byte	0x3f
	.zero		1


	//   ....[81]....
        /*0be4*/ 	.word	0x00025fa0
        /*0be8*/ 	.word	0x0000000f
        /*0bec*/ 	.word	0x00000000
        /*0bf0*/ 	.short	0x010a
        /*0bf2*/ 	.byte	0x3f
	.zero		1


	//   ....[82]....
        /*0bf4*/ 	.word	0x000260e0
        /*0bf8*/ 	.word	0x00000007
        /*0bfc*/ 	.word	0x00000000
        /*0c00*/ 	.short	0x010a
        /*0c02*/ 	.byte	0x3f
	.zero		1


	//   ....[83]....
        /*0c04*/ 	.word	0x0003e750
        /*0c08*/ 	.word	0x00000000
        /*0c0c*/ 	.word	0x00000000
        /*0c10*/ 	.short	0x0101
        /*0c12*/ 	.byte	0x3f
	.zero		1


	//   ....[84]....
        /*0c14*/ 	.word	0x0003e770
        /*0c18*/ 	.word	0x00000002
        /*0c1c*/ 	.word	0x00000000
        /*0c20*/ 	.short	0x010a
        /*0c22*/ 	.byte	0x3f
	.zero		1


	//   ....[85]....
        /*0c24*/ 	.word	0x0003e7c0
        /*0c28*/ 	.word	0x00000007
        /*0c2c*/ 	.word	0x00000000
        /*0c30*/ 	.short	0x010a
        /*0c32*/ 	.byte	0x3f
	.zero		1


	//----- nvinfo : EIATTR_NUM_MBARRIERS
	.align		4
.L_1304:
        /*0c34*/ 	.byte	0x03, 0x38
        /*0c36*/ 	.short	0x0016


	//----- nvinfo : EIATTR_EXIT_INSTR_OFFSETS
	.align		4
        /*0c38*/ 	.byte	0x04, 0x1c
        /*0c3a*/ 	.short	(.L_1306 - .L_1305)


	//   ....[0]....
.L_1305:
        /*0c3c*/ 	.word	0x00000a50


	//   ....[1]....
        /*0c40*/ 	.word	0x00019d30


	//   ....[2]....
        /*0c44*/ 	.word	0x0001df40


	//----- nvinfo : EIATTR_MAX_THREADS
	.align		4
.L_1306:
        /*0c48*/ 	.byte	0x04, 0x05
        /*0c4a*/ 	.short	(.L_1308 - .L_1307)
.L_1307:
        /*0c4c*/ 	.word	0x00000180
        /*0c50*/ 	.word	0x00000001
        /*0c54*/ 	.word	0x00000001


	//----- nvinfo : EIATTR_CRS_STACK_SIZE
	.align		4
.L_1308:
        /*0c58*/ 	.byte	0x04, 0x1e
        /*0c5a*/ 	.short	(.L_1310 - .L_1309)
.L_1309:
        /*0c5c*/ 	.word	0x00000000


	//----- nvinfo : EIATTR_CBANK_PARAM_SIZE
	.align		4
.L_1310:
        /*0c60*/ 	.byte	0x03, 0x19
        /*0c62*/ 	.short	0x0af0


	//----- nvinfo : EIATTR_PARAM_CBANK
	.align		4
        /*0c64*/ 	.byte	0x04, 0x0a
        /*0c66*/ 	.short	(.L_1312 - .L_1311)
	.align		4
.L_1311:
        /*0c68*/ 	.word	index@(.nv.constant0._ZN7cutlass13device_kernelIN5flash11enable_sm90INS1_16FlashAttnFwdSm90INS1_25CollectiveMainloopFwdSm90ILi2EN4cute5tupleIJNS5_1CILi1EEES8_S8_EEENS6_IJNS7_ILi128EEENS7_ILi96EEENS7_ILi64EEEEEELi256ENS_10bfloat16_tEfNS_4arch4Sm90ELb0ELb1ELb1ELb0ELb1ELb0ELb0ELb1ELb0ELb1ELb0ELb0EEENS1_21CollectiveEpilogueFwdINS6_IJSA_NS7_ILi256EEESB_EEES9_SE_SG_Li256ELb0ELb1ELb0ELb0EEENS1_30DynamicPersistentTileSchedulerILi256ELi128ELb0ELb1ELb1EEEEEEEEEvNT_6ParamsE)
        /*0c6c*/ 	.short	0x0210
        /*0c6e*/ 	.short	0x0af0


	//----- nvinfo : EIATTR_SW_WAR
	.align		4
.L_1312:
        /*0c70*/ 	.byte	0x04, 0x36
        /*0c72*/ 	.short	(.L_1314 - .L_1313)
.L_1313:
        /*0c74*/ 	.word	0x00000008
.L_1314:


//--------------------- .nv.info._ZN7cutlass13device_kernelIN5flash11enable_sm90INS1_16FlashAttnFwdSm90INS1_25CollectiveMainloopFwdSm90ILi2EN4cute5tupleIJNS5_1CILi1EEES8_S8_EEENS6_IJNS7_ILi128EEENS7_ILi96EEENS7_ILi64EEEEEELi256ENS_10bfloat16_tEfNS_4arch4Sm90ELb0ELb1ELb1ELb0ELb1ELb0ELb1ELb1ELb0ELb1ELb0ELb0EEENS1_21CollectiveEpilogueFwdINS6_IJSA_NS7_ILi256EEESB_EEES9_SE_SG_Li256ELb0ELb1ELb0ELb0EEENS1_30DynamicPersistentTileSchedulerILi256ELi128ELb0ELb1ELb1EEEEEEEEEvNT_6ParamsE --------------------------
	.section	.nv.info._ZN7cutlass13device_kernelIN5flash11enable_sm90INS1_16FlashAttnFwdSm90INS1_25CollectiveMainloopFwdSm90ILi2EN4cute5tupleIJNS5_1CILi1EEES8_S8_EEENS6_IJNS7_ILi128EEENS7_ILi96EEENS7_ILi64EEEEEELi256ENS_10bfloat16_tEfNS_4arch4Sm90ELb0ELb1ELb1ELb0ELb1ELb0ELb1ELb1ELb0ELb1ELb0ELb0EEENS1_21CollectiveEpilogueFwdINS6_IJSA_NS7_ILi256EEESB_EEES9_SE_SG_Li256ELb0ELb1ELb0ELb0EEENS1_30DynamicPersistentTileSchedulerILi256ELi128ELb0ELb1ELb1EEEEEEEEEvNT_6ParamsE,"",@"SHT_CUDA_INFO"
	.sectionflags	@""
	.align	4


	//----- nvinfo : EIATTR_CUDA_API_VERSION
	.align		4
        /*0000*/ 	.byte	0x04, 0x37
        /*0002*/ 	.short	(.L_1316 - .L_1315)
.L_1315:
        /*0004*/ 	.word	0x00000082


	//----- nvinfo : EIATTR_KPARAM_INFO
	.align		4
.L_1316:
        /*0008*/ 	.byte	0x04, 0x17
        /*000a*/ 	.short	(.L_1318 - .L_1317)
.L_1317:
        /*000c*/ 	.word	0x00000000
        /*0010*/ 	.short	0x0000
        /*0012*/ 	.short	0x0070
        /*0014*/ 	.byte	0x00, 0xf0, 0x01, 0x2e


	//----- nvinfo : EIATTR_SPARSE_MMA_MASK
	.align		4
.L_1318:
        /*0018*/ 	.byte	0x03, 0x50
        /*001a*/ 	.short	0x0000


	//----- nvinfo : EIATTR_MAXREG_COUNT
	.align		4
        /*001c*/ 	.byte	0x03, 0x1b
        /*001e*/ 	.short	0x00a8


	//----- nvinfo : EIATTR_NUM_BARRIERS
	.align		4
        /*0020*/ 	.byte	0x02, 0x4c
        /*0022*/ 	.byte	0x10
	.zero		1


	//----- nvinfo : EIATTR_EXTERNS
	.align		4
        /*0024*/ 	.byte	0x04, 0x0f
        /*0026*/ 	.short	(.L_1320 - .L_1319)


	//   ....[0]....
	.align		4
.L_1319:
        /*0028*/ 	.word	index@(__assertfail)


	//----- nvinfo : EIATTR_ANNOTATIONS
	.align		4
.L_1320:
        /*002c*/ 	.byte	0x04, 0x55
        /*002e*/ 	.short	(.L_1322 - .L_1321)


	//   ....[0]....
.L_1321:
        /* <DEDUP_REMOVED lines=10> */


	//----- nvinfo : EIATTR_MERCURY_ISA_VERSION
	.align		4
.L_1322:
        /*00c0*/ 	.byte	0x03, 0x5f
        /*00c2*/ 	.short	0x0101


	//----- nvinfo : EIATTR_INT_WARP_WIDE_INSTR_OFFSETS
	.align		4
        /*00c4*/ 	.byte	0x04, 0x31
        /*00c6*/ 	.short	(.L_1324 - .L_1323)


	//   ....[0]....
.L_1323:
        /*00c8*/ 	.word	0x000000c0


	//   ....[1]....
        /*00cc*/ 	.word	0x000000d0


	//   ....[2]....
        /*00d0*/ 	.word	0x000000e0


	//   ....[3]....
        /*00d4*/ 	.word	0x00000180


	//   ....[4]....
        /*00d8*/ 	.word	0x00023810


	//   ....[5]....
        /*00dc*/ 	.word	0x000238a0


	//   ....[6]....
        /*00e0*/ 	.word	0x000273c0


	//   ....[7]....
        /*00e4*/ 	.word	0x00027450


	//----- nvinfo : EIATTR_COOP_GROUP_MASK_REGIDS
	.align		4
.L_1324:
        /*00e8*/ 	.byte	0x04, 0x29
        /*00ea*/ 	.short	(.L_1326 - .L_1325)


	//   ....[0]....
.L_1325:
        /*00ec*/ 	.word	0xffffffff


	//   ....[1]....
        /*00f0*/ 	.word	0xffffffff


	//   ....[2]....
        /*00f4*/ 	.word	0xffffffff


	//   ....[3]....
        /*00f8*/ 	.word	0xffffffff


	//   ....[4]....
        /*00fc*/ 	.word	0xffffffff


	//   ....[5]....
        /*0100*/ 	.word	0xffffffff


	//   ....[6]....
        /*0104*/ 	.word	0xffffffff


	//   ....[7]....
        /*0108*/ 	.word	0xffffffff


	//   ....[8]....
        /*010c*/ 	.word	0xffffffff


	//   ....[9]....
        /*0110*/ 	.word	0xffffffff


	//   ....[10]....
        /*0114*/ 	.word	0xffffffff


	//   ....[11]....
        /*0118*/ 	.word	0xffffffff


	//   ....[12]....
        /*011c*/ 	.word	0xffffffff


	//   ....[13]....
        /*0120*/ 	.word	0xffffffff


	//   ....[14]....
        /*0124*/ 	.word	0xffffffff


	//   ....[15]....
        /*0128*/ 	.word	0xffffffff


	//   ....[16]....
        /*012c*/ 	.word	0xffffffff


	//   ....[17]....
        /*0130*/ 	.word	0xffffffff


	//   ....[18]....
        /*0134*/ 	.word	0xffffffff


	//   ....[19]....
        /*0138*/ 	.word	0xffffffff


	//   ....[20]....
        /*013c*/ 	.word	0xffffffff


	//   ....[21]....
        /*0140*/ 	.word	0xffffffff


	//   ....[22]....
        /*0144*/ 	.word	0xffffffff


	//   ....[23]....
        /*0148*/ 	.word	0xffffffff


	//   ....[24]....
        /*014c*/ 	.word	0xffffffff


	//   ....[25]....
        /*0150*/ 	.word	0xffffffff


	//   ....[26]....
        /*0154*/ 	.word	0xffffffff


	//   ....[27]....
        /*0158*/ 	.word	0xffffffff


	//   ....[28]....
        /*015c*/ 	.word	0xffffffff


	//   ....[29]....
        /*0160*/ 	.word	0xffffffff


	//   ....[30]....
        /*0164*/ 	.word	0xffffffff


	//   ....[31]....
        /*0168*/ 	.word	0xffffffff


	//   ....[32]....
        /*016c*/ 	.word	0xffffffff


	//   ....[33]....
        /*0170*/ 	.word	0xffffffff


	//   ....[34]....
        /*0174*/ 	.word	0xffffffff


	//   ....[35]....
        /*0178*/ 	.word	0xffffffff


	//   ....[36]....
        /*017c*/ 	.word	0xffffffff


	//   ....[37]....
        /*0180*/ 	.word	0xffffffff


	//   ....[38]....
        /*0184*/ 	.word	0xffffffff


	//   ....[39]....
        /*0188*/ 	.word	0xffffffff


	//   ....[40]....
        /*018c*/ 	.word	0xffffffff


	//   ....[41]....
        /*0190*/ 	.word	0xffffffff


	//   ....[42]....
        /*0194*/ 	.word	0xffffffff


	//   ....[43]....
        /*0198*/ 	.word	0xffffffff


	//   ....[44]....
        /*019c*/ 	.word	0xffffffff


	//   ....[45]....
        /*01a0*/ 	.word	0xffffffff


	//   ....[46]....
        /*01a4*/ 	.word	0xffffffff


	//   ....[47]....
        /*01a8*/ 	.word	0xffffffff


	//   ....[48]....
        /*01ac*/ 	.word	0xffffffff


	//   ....[49]....
        /*01b0*/ 	.word	0xffffffff


	//   ....[50]....
        /*01b4*/ 	.word	0xffffffff


	//   ....[51]....
        /*01b8*/ 	.word	0xffffffff


	//   ....[52]....
        /*01bc*/ 	.word	0xffffffff


	//   ....[53]....
        /*01c0*/ 	.word	0xffffffff


	//   ....[54]....
        /*01c4*/ 	.word	0xffffffff


	//   ....[55]....
        /*01c8*/ 	.word	0xffffffff


	//   ....[56]....
        /*01cc*/ 	.word	0xffffffff


	//   ....[57]....
        /*01d0*/ 	.word	0xffffffff


	//   ....[58]....
        /*01d4*/ 	.word	0xffffffff


	//   ....[59]....
        /*01d8*/ 	.word	0xffffffff


	//   ....[60]....
        /*01dc*/ 	.word	0xffffffff


	//   ....[61]....
        /*01e0*/ 	.word	0xffffffff


	//   ....[62]....
        /*01e4*/ 	.word	0xffffffff


	//   ....[63]....
        /*01e8*/ 	.word	0xffffffff


	//   ....[64]....
        /*01ec*/ 	.word	0xffffffff


	//   ....[65]....
        /*01f0*/ 	.word	0xffffffff


	//   ....[66]....
        /*01f4*/ 	.word	0xffffffff


	//   ....[67]....
        /*01f8*/ 	.word	0xffffffff


	//   ....[68]....
        /*01fc*/ 	.word	0xffffffff


	//   ....[69]....
        /*0200*/ 	.word	0xffffffff


	//   ....[70]....
        /*0204*/ 	.word	0xffffffff


	//   ....[71]....
        /*0208*/ 	.word	0xffffffff


	//   ....[72]....
        /*020c*/ 	.word	0xffffffff


	//   ....[73]....
        /*0210*/ 	.word	0xffffffff


	//   ....[74]....
        /*0214*/ 	.word	0xffffffff


	//   ....[75]....
        /*0218*/ 	.word	0xffffffff


	//   ....[76]....
        /*021c*/ 	.word	0xffffffff


	//   ....[77]....
        /*0220*/ 	.word	0xffffffff


	//   ....[78]....
        /*0224*/ 	.word	0xffffffff


	//   ....[79]....
        /*0228*/ 	.word	0xffffffff


	//   ....[80]....
        /*022c*/ 	.word	0xffffffff


	//   ....[81]....
        /*0230*/ 	.word	0xffffffff


	//   ....[82]....
        /*0234*/ 	.word	0xffffffff


	//   ....[83]....
        /*0238*/ 	.word	0xffffffff


	//   ....[84]....
        /*023c*/ 	.word	0xffffffff


	//   ....[85]....
        /*0240*/ 	.word	0xffffffff


	//   ....[86]....
        /*0244*/ 	.word	0xffffffff


	//   ....[87]....
        /*0248*/ 	.word	0xffffffff


	//   ....[88]....
        /*024c*/ 	.word	0xffffffff


	//   ....[89]....
        /*0250*/ 	.word	0xffffffff


	//   ....[90]....
        /*0254*/ 	.word	0xffffffff


	//   ....[91]....
        /*0258*/ 	.word	0xffffffff


	//   ....[92]....
        /*025c*/ 	.word	0xffffffff


	//   ....[93]....
        /*0260*/ 	.word	0xffffffff


	//   ....[94]....
        /*0264*/ 	.word	0xffffffff


	//   ....[95]....
        /*0268*/ 	.word	0xffffffff


	//   ....[96]....
        /*026c*/ 	.word	0xffffffff


	//   ....[97]....
        /*0270*/ 	.word	0xffffffff


	//   ....[98]....
        /*0274*/ 	.word	0xffffffff


	//   ....[99]....
        /*0278*/ 	.word	0xffffffff


	//   ....[100]....
        /*027c*/ 	.word	0xffffffff


	//   ....[101]....
        /*0280*/ 	.word	0xffffffff


	//   ....[102]....
        /*0284*/ 	.word	0xffffffff


	//   ....[103]....
        /*0288*/ 	.word	0xffffffff


	//   ....[104]....
        /*028c*/ 	.word	0xffffffff


	//   ....[105]....
        /*0290*/ 	.word	0xffffffff


	//   ....[106]....
        /*0294*/ 	.word	0xffffffff


	//   ....[107]....
        /*0298*/ 	.word	0xffffffff


	//   ....[108]....
        /*029c*/ 	.word	0xffffffff


	//   ....[109]....
        /*02a0*/ 	.word	0xffffffff


	//   ....[110]....
        /*02a4*/ 	.word	0xffffffff


	//   ....[111]....
        /*02a8*/ 	.word	0xffffffff


	//   ....[112]....
        /*02ac*/ 	.word	0xffffffff


	//   ....[113]....
        /*02b0*/ 	.word	0xffffffff


	//   ....[114]....
        /*02b4*/ 	.word	0xffffffff


	//   ....[115]....
        /*02b8*/ 	.word	0xffffffff


	//   ....[116]....
        /*02bc*/ 	.word	0xffffffff


	//   ....[117]....
        /*02c0*/ 	.word	0xffffffff


	//   ....[118]....
        /*02c4*/ 	.word	0xffffffff


	//   ....[119]....
        /*02c8*/ 	.word	0xffffffff


	//   ....[120]....
        /*02cc*/ 	.word	0xffffffff


	//   ....[121]....
        /*02d0*/ 	.word	0xffffffff


	//   ....[122]....
        /*02d4*/ 	.word	0xffffffff


	//   ....[123]....
        /*02d8*/ 	.word	0xffffffff


	//   ....[124]....
        /*02dc*/ 	.word	0xffffffff


	//   ....[125]....
        /*02e0*/ 	.word	0xffffffff


	//   ....[126]....
        /*02e4*/ 	.word	0xffffffff


	//   ....[127]....
        /*02e8*/ 	.word	0xffffffff


	//   ....[128]....
        /*02ec*/ 	.word	0xffffffff


	//   ....[129]....
        /*02f0*/ 	.word	0xffffffff


	//   ....[130]....
        /*02f4*/ 	.word	0x0500000f


	//   ....[131]....
        /*02f8*/ 	.word	0x0500000f


	//   ....[132]....
        /*02fc*/ 	.word	0x0500000f


	//   ....[133]....
        /*0300*/ 	.word	0x0500000f


	//   ....[134]....
        /*0304*/ 	.word	0x0500000f


	//   ....[135]....
        /*0308*/ 	.word	0x0500000f


	//   ....[136]....
        /*030c*/ 	.word	0x0500000f


	//   ....[137]....
        /*0310*/ 	.word	0x0500000f


	//   ....[138]....
        /*0314*/ 	.word	0x0500000f


	//   ....[139]....
        /*0318*/ 	.word	0x0500000f


	//   ....[140]....
        /*031c*/ 	.word	0x0500000f


	//   ....[141]....
        /*0320*/ 	.word	0x0500000f


	//   ....[142]....
        /*0324*/ 	.word	0x0500000f


	//   ....[143]....
        /*0328*/ 	.word	0x0500000f


	//   ....[144]....
        /*032c*/ 	.word	0x0500000f


	//   ....[145]....
        /*0330*/ 	.word	0x0500000f


	//   ....[146]....
        /*0334*/ 	.word	0x0500000f


	//   ....[147]....
        /*0338*/ 	.word	0x0500000f


	//   ....[148]....
        /*033c*/ 	.word	0x0500000f


	//   ....[149]....
        /*0340*/ 	.word	0x0500000f


	//   ....[150]....
        /*0344*/ 	.word	0x0500000f


	//   ....[151]....
        /*0348*/ 	.word	0x0500000f


	//   ....[152]....
        /*034c*/ 	.word	0x0500000f


	//   ....[153]....
        /*0350*/ 	.word	0x0500000f


	//   ....[154]....
        /*0354*/ 	.word	0x0500000f


	//   ....[155]....
        /*0358*/ 	.word	0x0500000f


	//   ....[156]....
        /*035c*/ 	.word	0x0500000f


	//   ....[157]....
        /*0360*/ 	.word	0x0500000f


	//   ....[158]....
        /*0364*/ 	.word	0x0500000f


	//   ....[159]....
        /*0368*/ 	.word	0x0500000f


	//   ....[160]....
        /*036c*/ 	.word	0x0500000f


	//   ....[161]....
        /*0370*/ 	.word	0x0500000f


	//   ....[162]....
        /*0374*/ 	.word	0x0500000f


	//   ....[163]....
        /*0378*/ 	.word	0x0500000f


	//   ....[164]....
        /*037c*/ 	.word	0x0500000f


	//   ....[165]....
        /*0380*/ 	.word	0x0500000f


	//   ....[166]....
        /*0384*/ 	.word	0x0500000f


	//   ....[167]....
        /*0388*/ 	.word	0x0500000f


	//   ....[168]....
        /*038c*/ 	.word	0x0500000f


	//   ....[169]....
        /*0390*/ 	.word	0x0500000f


	//   ....[170]....
        /*0394*/ 	.word	0x0500000f


	//   ....[171]....
        /*0398*/ 	.word	0x0500000f


	//   ....[172]....
        /*039c*/ 	.word	0x0500000f


	//   ....[173]....
        /*03a0*/ 	.word	0x0500000f


	//   ....[174]....
        /*03a4*/ 	.word	0x0500000f


	//   ....[175]....
        /*03a8*/ 	.word	0x0500000f


	//   ....[176]....
        /*03ac*/ 	.word	0x0500000f


	//   ....[177]....
        /*03b0*/ 	.word	0x0500000f


	//   ....[178]....
        /*03b4*/ 	.word	0x0500000f


	//   ....[179]....
        /*03b8*/ 	.word	0x0500000f


	//   ....[180]....
        /*03bc*/ 	.word	0x0500000f


	//   ....[181]....
        /*03c0*/ 	.word	0x0500000f


	//   ....[182]....
        /*03c4*/ 	.word	0x0500000f


	//   ....[183]....
        /*03c8*/ 	.word	0x0500000f


	//   ....[184]....
        /*03cc*/ 	.word	0x0500000f


	//   ....[185]....
        /*03d0*/ 	.word	0x0500000f


	//   ....[186]....
        /*03d4*/ 	.word	0x0500000f


	//   ....[187]....
        /*03d8*/ 	.word	0x0500000f


	//   ....[188]....
        /*03dc*/ 	.word	0x0500000f


	//   ....[189]....
        /*03e0*/ 	.word	0x0500000f


	//   ....[190]....
        /*03e4*/ 	.word	0x0500000f


	//   ....[191]....
        /*03e8*/ 	.word	0x0500000f


	//   ....[192]....
        /*03ec*/ 	.word	0x0500000f


	//   ....[193]....
        /*03f0*/ 	.word	0x0500000f


	//   ....[194]....
        /*03f4*/ 	.word	0x0500000f


	//   ....[195]....
        /*03f8*/ 	.word	0x0500000f


	//   ....[196]....
        /*03fc*/ 	.word	0x0500000f


	//   ....[197]....
        /*0400*/ 	.word	0x0500000f


	//   ....[198]....
        /*0404*/ 	.word	0x0500000f


	//   ....[199]....
        /*0408*/ 	.word	0x0500000f


	//   ....[200]....
        /*040c*/ 	.word	0x0500000f


	//   ....[201]....
        /*0410*/ 	.word	0x0500000f


	//   ....[202]....
        /*0414*/ 	.word	0x0500000f


	//   ....[203]....
        /*0418*/ 	.word	0x0500000f


	//   ....[204]....
        /*041c*/ 	.word	0x0500000f


	//   ....[205]....
        /*0420*/ 	.word	0x0500000f


	//   ....[206]....
        /*0424*/ 	.word	0x0500000f


	//   ....[207]....
        /*0428*/ 	.word	0x0500000f


	//   ....[208]....
        /*042c*/ 	.word	0x0500000f


	//   ....[209]....
        /*0430*/ 	.word	0x0500000f


	//   ....[210]....
        /*0434*/ 	.word	0x0500000f


	//   ....[211]....
        /*0438*/ 	.word	0x0500000f


	//   ....[212]....
        /*043c*/ 	.word	0x0500000f


	//   ....[213]....
        /*0440*/ 	.word	0xffffffff


	//   ....[214]....
        /*0444*/ 	.word	0xffffffff


	//   ....[215]....
        /*0448*/ 	.word	0xffffffff


	//   ....[216]....
        /*044c*/ 	.word	0xffffffff


	//   ....[217]....
        /*0450*/ 	.word	0xffffffff


	//   ....[218]....
        /*0454*/ 	.word	0xffffffff


	//----- nvinfo : EIATTR_COOP_GROUP_INSTR_OFFSETS
	.align		4
.L_1326:
        /*0458*/ 	.byte	0x04, 0x28
        /*045a*/ 	.short	(.L_1328 - .L_1327)


	//   ....[0]....
.L_1327:
        /*045c*/ 	.word	0x00000080


	//   ....[1]....
        /*0460*/ 	.word	0x00000090


	//   ....[2]....
        /*0464*/ 	.word	0x000002f0


	//   ....[3]....
        /*0468*/ 	.word	0x00000450


	//   ....[4]....
        /*046c*/ 	.word	0x00000570


	//   ....[5]....
        /*0470*/ 	.word	0x000006d0


	//   ....[6]....
        /*0474*/ 	.word	0x00001e00


	//   ....[7]....
        /*0478*/ 	.word	0x000040a0


	//   ....[8]....
        /*047c*/ 	.word	0x000048c0


	//   ....[9]....
        /*0480*/ 	.word	0x00005ea0


	//   ....[10]....
        /*0484*/ 	.word	0x00005f30


	//   ....[11]....
        /*0488*/ 	.word	0x00006270


	//   ....[12]....
        /*048c*/ 	.word	0x00006290


	//   ....[13]....
        /*0490*/ 	.word	0x0000b750


	//   ....[14]....
        /*0494*/ 	.word	0x0000b8b0


	//   ....[15]....
        /*0498*/ 	.word	0x0000ba10


	//   ....[16]....
        /*049c*/ 	.word	0x0000ba40


	//   ....[17]....
        /*04a0*/ 	.word	0x00015340


	//   ....[18]....
        /*04a4*/ 	.word	0x00015a10


	//   ....[19]....
        /*04a8*/ 	.word	0x00016bd0


	//   ....[20]....
        /*04ac*/ 	.word	0x00016c30


	//   ....[21]....
        /*04b0*/ 	.word	0x00016c70


	//   ....[22]....
        /*04b4*/ 	.word	0x00016c90


	//   ....[23]....
        /*04b8*/ 	.word	0x0001f0b0


	//   ....[24]....
        /*04bc*/ 	.word	0x0001f0d0


	//   ....[25]....
        /*04c0*/ 	.word	0x0001f130


	//   ....[26]....
        /*04c4*/ 	.word	0x0001f170


	//   ....[27]....
        /*04c8*/ 	.word	0x00020e30


	//   ....[28]....
        /*04cc*/ 	.word	0x00020e40


	//   ....[29]....
        /*04d0*/ 	.word	0x00021050


	//   ....[30]....
        /*04d4*/ 	.word	0x00021070


	//   ....[31]....
        /*04d8*/ 	.word	0x00021800


	//   ....[32]....
        /*04dc*/ 	.word	0x00021820


	//   ....[33]....
        /*04e0*/ 	.word	0x00021970


	//   ....[34]....
        /*04e4*/ 	.word	0x00021990


	//   ....[35]....
        /*04e8*/ 	.word	0x00021ad0


	//   ....[36]....
        /*04ec*/ 	.word	0x00021af0


	//   ....[37]....
        /*04f0*/ 	.word	0x00021c40


	//   ....[38]....
        /*04f4*/ 	.word	0x00021c60


	//   ....[39]....
        /*04f8*/ 	.word	0x000223b0


	//   ....[40]....
        /*04fc*/ 	.word	0x000223d0


	//   ....[41]....
        /*0500*/ 	.word	0x00022510


	//   ....[42]....
        /*0504*/ 	.word	0x00022530


	//   ....[43]....
        /*0508*/ 	.word	0x00022670


	//   ....[44]....
        /*050c*/ 	.word	0x00022690


	//   ....[45]....
        /*0510*/ 	.word	0x000227e0


	//   ....[46]....
        /*0514*/ 	.word	0x00022800


	//   ....[47]....
        /*0518*/ 	.word	0x00022a10


	//   ....[48]....
        /*051c*/ 	.word	0x00024270


	//   ....[49]....
        /*0520*/ 	.word	0x00024290


	//   ....[50]....
        /*0524*/ 	.word	0x000242a0


	//   ....[51]....
        /*0528*/ 	.word	0x000242e0


	//   ....[52]....
        /*052c*/ 	.word	0x00024330


	//   ....[53]....
        /*0530*/ 	.word	0x00024350


	//   ....[54]....
        /*0534*/ 	.word	0x000243a0


	//   ....[55]....
        /*0538*/ 	.word	0x000243c0


	//   ....[56]....
        /*053c*/ 	.word	0x00024410


	//   ....[57]....
        /*0540*/ 	.word	0x00024430


	//   ....[58]....
        /*0544*/ 	.word	0x00024460


	//   ....[59]....
        /*0548*/ 	.word	0x00024490


	//   ....[60]....
        /*054c*/ 	.word	0x00024ae0


	//   ....[61]....
        /*0550*/ 	.word	0x00024b20


	//   ....[62]....
        /*0554*/ 	.word	0x00024b30


	//   ....[63]....
        /*0558*/ 	.word	0x00024b50


	//   ....[64]....
        /*055c*/ 	.word	0x00024b70


	//   ....[65]....
        /*0560*/ 	.word	0x00024b90


	//   ....[66]....
        /*0564*/ 	.word	0x00024ba0


	//   ....[67]....
        /*0568*/ 	.word	0x00024bc0


	//   ....[68]....
        /*056c*/ 	.word	0x00024bf0


	//   ....[69]....
        /*0570*/ 	.word	0x00024c20


	//   ....[70]....
        /*0574*/ 	.word	0x00024c60


	//   ....[71]....
        /*0578*/ 	.word	0x00024cc0


	//   ....[72]....
        /*057c*/ 	.word	0x00024de0


	//   ....[73]....
        /*0580*/ 	.word	0x00024e70


	//   ....[74]....
        /*0584*/ 	.word	0x00024e80


	//   ....[75]....
        /*0588*/ 	.word	0x00024f90


	//   ....[76]....
        /*058c*/ 	.word	0x00025610


	//   ....[77]....
        /*0590*/ 	.word	0x00025640


	//   ....[78]....
        /*0594*/ 	.word	0x00025650


	//   ....[79]....
        /*0598*/ 	.word	0x00025690


	//   ....[80]....
        /*059c*/ 	.word	0x00025750


	//   ....[81]....
        /*05a0*/ 	.word	0x000257b0


	//   ....[82]....
        /*05a4*/ 	.word	0x00025830


	//   ....[83]....
        /*05a8*/ 	.word	0x00025850


	//   ....[84]....
        /*05ac*/ 	.word	0x000258e0


	//   ....[85]....
        /*05b0*/ 	.word	0x00025900


	//   ....[86]....
        /*05b4*/ 	.word	0x00025990


	//   ....[87]....
        /*05b8*/ 	.word	0x000259b0


	//   ....[88]....
        /*05bc*/ 	.word	0x00025a40


	//   ....[89]....
        /*05c0*/ 	.word	0x00025a60


	//   ....[90]....
        /*05c4*/ 	.word	0x00025af0


	//   ....[91]....
        /*05c8*/ 	.word	0x00025b40


	//   ....[92]....
        /*05cc*/ 	.word	0x00025f70


	//   ....[93]....
        /*05d0*/ 	.word	0x00025fc0


	//   ....[94]....
        /*05d4*/ 	.word	0x00025fe0


	//   ....[95]....
        /*05d8*/ 	.word	0x000260a0


	//   ....[96]....
        /*05dc*/ 	.word	0x000260c0


	//   ....[97]....
        /*05e0*/ 	.word	0x00026170


	//   ....[98]....
        /*05e4*/ 	.word	0x00026180


	//   ....[99]....
        /*05e8*/ 	.word	0x000261b0


	//   ....[100]....
        /*05ec*/ 	.word	0x00026240


	//   ....[101]....
        /*05f0*/ 	.word	0x000262e0


	//   ....[102]....
        /*05f4*/ 	.word	0x00026300


	//   ....[103]....
        /*05f8*/ 	.word	0x00026310


	//   ....[104]....
        /*05fc*/ 	.word	0x00026a10


	//   ....[105]....
        /*0600*/ 	.word	0x00026a30


	//   ....[106]....
        /*0604*/ 	.word	0x00026a40


	//   ....[107]....
        /*0608*/ 	.word	0x00026a50


	//   ....[108]....
        /*060c*/ 	.word	0x00026a70


	//   ....[109]....
        /*0610*/ 	.word	0x00026ad0


	//   ....[110]....
        /*0614*/ 	.word	0x00026af0


	//   ....[111]....
        /*0618*/ 	.word	0x00026b00


	//   ....[112]....
        /*061c*/ 	.word	0x00026b40


	//   ....[113]....
        /*0620*/ 	.word	0x00026b70


	//   ....[114]....
        /*0624*/ 	.word	0x00026b80


	//   ....[115]....
        /*0628*/ 	.word	0x00026ba0


	//   ....[116]....
        /*062c*/ 	.word	0x00026ef0


	//   ....[117]....
        /*0630*/ 	.word	0x00026f10


	//   ....[118]....
        /*0634*/ 	.word	0x00026f20


	//   ....[119]....
        /*0638*/ 	.word	0x00026f30


	//   ....[120]....
        /*063c*/ 	.word	0x00026f40


	//   ....[121]....
        /*0640*/ 	.word	0x00026f60


	//   ....[122]....
        /*0644*/ 	.word	0x00026fd0


	//   ....[123]....
        /*0648*/ 	.word	0x00026ff0


	//   ....[124]....
        /*064c*/ 	.word	0x00027050


	//   ....[125]....
        /*0650*/ 	.word	0x00027060


	//   ....[126]....
        /*0654*/ 	.word	0x000270d0


	//   ....[127]....
        /*0658*/ 	.word	0x00027140


	//   ....[128]....
        /*065c*/ 	.word	0x00027570


	//   ....[129]....
        /*0660*/ 	.word	0x00027750


	//   ....[130]....
        /*0664*/ 	.word	0x00027d10


	//   ....[131]....
        /*0668*/ 	.word	0x00027df0


	//   ....[132]....
        /*066c*/ 	.word	0x00027e90


	//   ....[133]....
        /*0670*/ 	.word	0x00027f10


	//   ....[134]....
        /*0674*/ 	.word	0x00027fc0


	//   ....[135]....
        /*0678*/ 	.word	0x00028020


	//   ....[136]....
        /*067c*/ 	.word	0x000280e0


	//   ....[137]....
        /*0680*/ 	.word	0x00028140


	//   ....[138]....
        /*0684*/ 	.word	0x00028200


	//   ....[139]....
        /*0688*/ 	.word	0x00028260


	//   ....[140]....
        /*068c*/ 	.word	0x00028320


	//   ....[141]....
        /*0690*/ 	.word	0x00028380


	//   ....[142]....
        /*0694*/ 	.word	0x00028420


	//   ....[143]....
        /*0698*/ 	.word	0x000284d0


	//   ....[144]....
        /*069c*/ 	.word	0x00028570


	//   ....[145]....
        /*06a0*/ 	.word	0x00028600


	//   ....[146]....
        /*06a4*/ 	.word	0x000286d0


	//   ....[147]....
        /*06a8*/ 	.word	0x000287e0


	//   ....[148]....
        /*06ac*/ 	.word	0x00028860


	//   ....[149]....
        /*06b0*/ 	.word	0x000288c0


	//   ....[150]....
        /*06b4*/ 	.word	0x000289a0


	//   ....[151]....
        /*06b8*/ 	.word	0x00028a20


	//   ....[152]....
        /*06bc*/ 	.word	0x00028b20


	//   ....[153]....
        /*06c0*/ 	.word	0x00028c20


	//   ....[154]....
        /*06c4*/ 	.word	0x00028c90


	//   ....[155]....
        /*06c8*/ 	.word	0x00028cf0


	//   ....[156]....
        /*06cc*/ 	.word	0x00028dc0


	//   ....[157]....
        /*06d0*/ 	.word	0x00028ee0


	//   ....[158]....
        /*06d4*/ 	.word	0x00028f30


	//   ....[159]....
        /*06d8*/ 	.word	0x00028fc0


	//   ....[160]....
        /*06dc*/ 	.word	0x00029060


	//   ....[161]....
        /*06e0*/ 	.word	0x000290e0


	//   ....[162]....
        /*06e4*/ 	.word	0x000291b0


	//   ....[163]....
        /*06e8*/ 	.word	0x000292c0


	//   ....[164]....
        /*06ec*/ 	.word	0x00029310


	//   ....[165]....
        /*06f0*/ 	.word	0x00029380


	//   ....[166]....
        /*06f4*/ 	.word	0x00029470


	//   ....[167]....
        /*06f8*/ 	.word	0x00029580


	//   ....[168]....
        /*06fc*/ 	.word	0x000295d0


	//   ....[169]....
        /*0700*/ 	.word	0x00029640


	//   ....[170]....
        /*0704*/ 	.word	0x00029730


	//   ....[171]....
        /*0708*/ 	.word	0x00029840


	//   ....[172]....
        /*070c*/ 	.word	0x00029890


	//   ....[173]....
        /*0710*/ 	.word	0x00029900


	//   ....[174]....
        /*0714*/ 	.word	0x000299e0


	//   ....[175]....
        /*0718*/ 	.word	0x00029b10


	//   ....[176]....
        /*071c*/ 	.word	0x00029be0


	//   ....[177]....
        /*0720*/ 	.word	0x00029c70


	//   ....[178]....
        /*0724*/ 	.word	0x00029da0


	//   ....[179]....
        /*0728*/ 	.word	0x00029e00


	//   ....[180]....
        /*072c*/ 	.word	0x00029f10


	//   ....[181]....
        /*0730*/ 	.word	0x00029f70


	//   ....[182]....
        /*0734*/ 	.word	0x0002a080


	//   ....[183]....
        /*0738*/ 	.word	0x0002a0e0


	//   ....[184]....
        /*073c*/ 	.word	0x0002a1f0


	//   ....[185]....
        /*0740*/ 	.word	0x0002a250


	//   ....[186]....
        /*0744*/ 	.word	0x0002a310


	//   ....[187]....
        /*0748*/ 	.word	0x0002a470


	//   ....[188]....
        /*074c*/ 	.word	0x0002a510


	//   ....[189]....
        /*0750*/ 	.word	0x0002a570


	//   ....[190]....
        /*0754*/ 	.word	0x0002a610


	//   ....[191]....
        /*0758*/ 	.word	0x0002a670


	//   ....[192]....
        /*075c*/ 	.word	0x0002a720


	//   ....[193]....
        /*0760*/ 	.word	0x0002a780


	//   ....[194]....
        /*0764*/ 	.word	0x0002a820


	//   ....[195]....
        /*0768*/ 	.word	0x0002a880


	//   ....[196]....
        /*076c*/ 	.word	0x0002a920


	//   ....[197]....
        /*0770*/ 	.word	0x0002a980


	//   ....[198]....
        /*0774*/ 	.word	0x0002aa20


	//   ....[199]....
        /*0778*/ 	.word	0x0002ab00


	//   ....[200]....
        /*077c*/ 	.word	0x0002aba0


	//   ....[201]....
        /*0780*/ 	.word	0x0002ac00


	//   ....[202]....
        /*0784*/ 	.word	0x0002acd0


	//   ....[203]....
        /*0788*/ 	.word	0x0002ad30


	//   ....[204]....
        /*078c*/ 	.word	0x0002ae00


	//   ....[205]....
        /*0790*/ 	.word	0x0002ae60


	//   ....[206]....
        /*0794*/ 	.word	0x0002af30


	//   ....[207]....
        /*0798*/ 	.word	0x0002af90


	//   ....[208]....
        /*079c*/ 	.word	0x0002b060


	//   ....[209]....
        /*07a0*/ 	.word	0x0002b0c0


	//   ....[210]....
        /*07a4*/ 	.word	0x0002b190


	//   ....[211]....
        /*07a8*/ 	.word	0x0002b220


	//   ....[212]....
        /*07ac*/ 	.word	0x0002b340


	//   ....[213]....
        /*07b0*/ 	.word	0x0002d9b0


	//   ....[214]....
        /*07b4*/ 	.word	0x0002e140


	//   ....[215]....
        /*07b8*/ 	.word	0x0002f3e0


	//   ....[216]....
        /*07bc*/ 	.word	0x0002f440


	//   ....[217]....
        /*07c0*/ 	.word	0x0002f4a0


	//   ....[218]....
        /*07c4*/ 	.word	0x0002f4c0


	//----- nvinfo : EIATTR_REG_RECONFIG
	.align		4
.L_1328:
        /*07c8*/ 	.byte	0x01, 0x54
	.zero		2


	//----- nvinfo : EIATTR_SYSCALL_OFFSETS
	.align		4
        /*07cc*/ 	.byte	0x04, 0x46
        /*07ce*/ 	.short	(.L_1330 - .L_1329)


	//   ....[0]....
.L_1329:
        /*07d0*/ 	.word	0x00002370


	//   ....[1]....
        /*07d4*/ 	.word	0x00023a00


	//   ....[2]....
        /*07d8*/ 	.word	0x00023b50


	//   ....[3]....
        /*07dc*/ 	.word	0x00023c40


	//   ....[4]....
        /*07e0*/ 	.word	0x00024770


	//   ....[5]....
        /*07e4*/ 	.word	0x000252e0


	//----- nvinfo : EIATTR_MBARRIER_INSTR_OFFSETS
	.align		4
.L_1330:
        /*07e8*/ 	.byte	0x04, 0x39
        /*07ea*/ 	.short	(.L_1332 - .L_1331)


	//   ....[0]....
.L_1331:
        /*07ec*/ 	.word	0x00000190
        /*07f0*/ 	.word	0x000000ff
        /*07f4*/ 	.word	0x00032400
        /*07f8*/ 	.short	0x0100
        /*07fa*/ 	.byte	0x08
	.zero		1


	//   ....[1]....
        /*07fc*/ 	.word	0x000001a0
        /*0800*/ 	.word	0x000000ff
        /*0804*/ 	.word	0x00032410
        /*0808*/ 	.short	0x0100
        /*080a*/ 	.byte	0x08
	.zero		1


	//   ....[2]....
        /*080c*/ 	.word	0x000001b0
        /*0810*/ 	.word	0x000000ff
        /*0814*/ 	.word	0x00032420
        /*0818*/ 	.short	0x0100
        /*081a*/ 	.byte	0x08
	.zero		1


	//   ....[3]....
        /*081c*/ 	.word	0x000002a0
        /*0820*/ 	.word	0x000000ff
        /*0824*/ 	.word	0x00032430
        /*0828*/ 	.short	0x0100
        /*082a*/ 	.byte	0x08
	.zero		1


	//   ....[4]....
        /*082c*/ 	.word	0x000002b0
        /*0830*/ 	.word	0x000000ff
        /*0834*/ 	.word	0x00032440
        /*0838*/ 	.short	0x0100
        /*083a*/ 	.byte	0x08
	.zero		1


	//   ....[5]....
        /*083c*/ 	.word	0x000002c0
        /*0840*/ 	.word	0x000000ff
        /*0844*/ 	.word	0x00032438
        /*0848*/ 	.short	0x0100
        /*084a*/ 	.byte	0x08
	.zero		1


	//   ....[6]....
        /*084c*/ 	.word	0x000002d0
        /*0850*/ 	.word	0x000000ff
        /*0854*/ 	.word	0x00032448
        /*0858*/ 	.short	0x0100
        /*085a*/ 	.byte	0x08
	.zero		1


	//   ....[7]....
        /*085c*/ 	.word	0x00000400
        /*0860*/ 	.word	0x000000ff
        /*0864*/ 	.word	0x00032450
        /*0868*/ 	.short	0x0100
        /*086a*/ 	.byte	0x08
	.zero		1


	//   ....[8]....
        /*086c*/ 	.word	0x00000410
        /*0870*/ 	.word	0x000000ff
        /*0874*/ 	.word	0x00032460
        /*0878*/ 	.short	0x0100
        /*087a*/ 	.byte	0x08
	.zero		1


	//   ....[9]....
        /*087c*/ 	.word	0x00000420
        /*0880*/ 	.word	0x000000ff
        /*0884*/ 	.word	0x00032458
        /*0888*/ 	.short	0x0100
        /*088a*/ 	.byte	0x08
	.zero		1


	//   ....[10]....
        /*088c*/ 	.word	0x00000430
        /*0890*/ 	.word	0x000000ff
        /*0894*/ 	.word	0x00032468
        /*0898*/ 	.short	0x0100
        /*089a*/ 	.byte	0x08
	.zero		1


	//   ....[11]....
        /*089c*/ 	.word	0x00000520
        /*08a0*/ 	.word	0x000000ff
        /*08a4*/ 	.word	0x00032470
        /*08a8*/ 	.short	0x0100
        /*08aa*/ 	.byte	0x06
	.zero		1


	//   ....[12]....
        /*08ac*/ 	.word	0x00000530
        /*08b0*/ 	.word	0x000000ff
        /*08b4*/ 	.word	0x00032480
        /*08b8*/ 	.short	0x0100
        /*08ba*/ 	.byte	0x06
	.zero		1


	//   ....[13]....
        /*08bc*/ 	.word	0x00000540
        /*08c0*/ 	.word	0x000000ff
        /*08c4*/ 	.word	0x00032478
        /*08c8*/ 	.short	0x0100
        /*08ca*/ 	.byte	0x06
	.zero		1


	//   ....[14]....
        /*08cc*/ 	.word	0x00000550
        /*08d0*/ 	.word	0x000000ff
        /*08d4*/ 	.word	0x00032488
        /*08d8*/ 	.short	0x0100
        /*08da*/ 	.byte	0x06
	.zero		1


	//   ....[15]....
        /*08dc*/ 	.word	0x00000680
        /*08e0*/ 	.word	0x000000ff
        /*08e4*/ 	.word	0x00032490
        /*08e8*/ 	.short	0x0100
        /*08ea*/ 	.byte	0x08
	.zero		1


	//   ....[16]....
        /*08ec*/ 	.word	0x00000690
        /*08f0*/ 	.word	0x000000ff
        /*08f4*/ 	.word	0x000324a0
        /*08f8*/ 	.short	0x0100
        /*08fa*/ 	.byte	0x08
	.zero		1


	//   ....[17]....
        /*08fc*/ 	.word	0x000006a0
        /*0900*/ 	.word	0x000000ff
        /*0904*/ 	.word	0x00032498
        /*0908*/ 	.short	0x0100
        /*090a*/ 	.byte	0x08
	.zero		1


	//   ....[18]....
        /*090c*/ 	.word	0x000006b0
        /*0910*/ 	.word	0x000000ff
        /*0914*/ 	.word	0x000324a8
        /*0918*/ 	.short	0x0100
        /*091a*/ 	.byte	0x08
	.zero		1


	//   ....[19]....
        /*091c*/ 	.word	0x000007f0
        /*0920*/ 	.word	0x000000ff
        /*0924*/ 	.word	0x000324b0
        /*0928*/ 	.short	0x0100
        /*092a*/ 	.byte	0x08
	.zero		1


	//   ....[20]....
        /*092c*/ 	.word	0x00000800
        /*0930*/ 	.word	0x000000ff
        /*0934*/ 	.word	0x000324c0
        /*0938*/ 	.short	0x0100
        /*093a*/ 	.byte	0x08
	.zero		1


	//   ....[21]....
        /*093c*/ 	.word	0x00000810
        /*0940*/ 	.word	0x000000ff
        /*0944*/ 	.word	0x000324b8
        /*0948*/ 	.short	0x0100
        /*094a*/ 	.byte	0x08
	.zero		1


	//   ....[22]....
        /*094c*/ 	.word	0x00000820
        /*0950*/ 	.word	0x000000ff
        /*0954*/ 	.word	0x000324c8
        /*0958*/ 	.short	0x0100
        /*095a*/ 	.byte	0x08
	.zero		1


	//   ....[23]....
        /*095c*/ 	.word	0x000025f0
        /*0960*/ 	.word	0x000000ff
        /*0964*/ 	.word	0x00032400
        /*0968*/ 	.short	0x010a
        /*096a*/ 	.byte	0x2a
	.zero		1


	//   ....[24]....
        /*096c*/ 	.word	0x00002a30
        /*0970*/ 	.word	0x00000014
        /*0974*/ 	.word	0x00000000
        /*0978*/ 	.short	0x010a
        /*097a*/ 	.byte	0x3f
	.zero		1


	//   ....[25]....
        /*097c*/ 	.word	0x00002a90
        /*0980*/ 	.word	0x00000014
        /*0984*/ 	.word	0x00000000
        /*0988*/ 	.short	0x010a
        /*098a*/ 	.byte	0x3f
	.zero		1


	//   ....[26]....
        /*098c*/ 	.word	0x00002e40
        /*0990*/ 	.word	0x000000ff
        /*0994*/ 	.word	0x00032410
        /*0998*/ 	.short	0x010a
        /*099a*/ 	.byte	0x2a
	.zero		1


	//   ....[27]....
        /*099c*/ 	.word	0x00002f40
        /*09a0*/ 	.word	0x00000008
        /*09a4*/ 	.word	0x00000000
        /*09a8*/ 	.short	0x010a
        /*09aa*/ 	.byte	0x3f
	.zero		1


	//   ....[28]....
        /*09ac*/ 	.word	0x00002fa0
        /*09b0*/ 	.word	0x00000008
        /*09b4*/ 	.word	0x00000000
        /*09b8*/ 	.short	0x010a
        /*09ba*/ 	.byte	0x3f
	.zero		1


	//   ....[29]....
        /*09bc*/ 	.word	0x00003ce0
        /*09c0*/ 	.word	0x00000006
        /*09c4*/ 	.word	0x00000000
        /*09c8*/ 	.short	0x0101
        /*09ca*/ 	.byte	0x3f
	.zero		1


	//   ....[30]....
        /*09cc*/ 	.word	0x00009610
        /*09d0*/ 	.word	0x00000000
        /*09d4*/ 	.word	0x00000000
        /*09d8*/ 	.short	0x0101
        /*09da*/ 	.byte	0x3f
	.zero		1


	//   ....[31]....
        /*09dc*/ 	.word	0x00009d40
        /*09e0*/ 	.word	0x00000004
        /*09e4*/ 	.word	0x00000000
        /*09e8*/ 	.short	0x010a
        /*09ea*/ 	.byte	0x3f
	.zero		1


	//   ....[32]....
        /*09ec*/ 	.word	0x00009de0
        /*09f0*/ 	.word	0x00000006
        /*09f4*/ 	.word	0x00000000
        /*09f8*/ 	.short	0x010a
        /*09fa*/ 	.byte	0x3f
	.zero		1


	//   ....[33]....
        /*09fc*/ 	.word	0x0000a1f0
        /*0a00*/ 	.word	0x00000003
        /*0a04*/ 	.word	0x00000000
        /*0a08*/ 	.short	0x010a
        /*0a0a*/ 	.byte	0x3f
	.zero		1


	//   ....[34]....
        /*0a0c*/ 	.word	0x0000a2c0
        /*0a10*/ 	.word	0x00000012
        /*0a14*/ 	.word	0x00000000
        /*0a18*/ 	.short	0x010a
        /*0a1a*/ 	.byte	0x3f
	.zero		1


	//   ....[35]....
        /*0a1c*/ 	.word	0x0000b000
        /*0a20*/ 	.word	0x00000003
        /*0a24*/ 	.word	0x00000000
        /*0a28*/ 	.short	0x0101
        /*0a2a*/ 	.byte	0x3f
	.zero		1


	//   ....[36]....
        /*0a2c*/ 	.word	0x00013970
        /*0a30*/ 	.word	0x00000000
        /*0a34*/ 	.word	0x00000000
        /*0a38*/ 	.short	0x0101
        /*0a3a*/ 	.byte	0x3f
	.zero		1


	//   ....[37]....
        /*0a3c*/ 	.word	0x00013b70
        /*0a40*/ 	.word	0x00000007
        /*0a44*/ 	.word	0x00000000
        /*0a48*/ 	.short	0x010a
        /*0a4a*/ 	.byte	0x3f
	.zero		1


	//   ....[38]....
        /*0a4c*/ 	.word	0x00013c20
        /*0a50*/ 	.word	0x00000000
        /*0a54*/ 	.word	0x00000000
        /*0a58*/ 	.short	0x010a
        /*0a5a*/ 	.byte	0x3f
	.zero		1


	//   ....[39]....
        /*0a5c*/ 	.word	0x00014050
        /*0a60*/ 	.word	0x00000007
        /*0a64*/ 	.word	0x00000000
        /*0a68*/ 	.short	0x010a
        /*0a6a*/ 	.byte	0x3f
	.zero		1


	//   ....[40]....
        /*0a6c*/ 	.word	0x00014150
        /*0a70*/ 	.word	0x00000007
        /*0a74*/ 	.word	0x00000000
        /*0a78*/ 	.short	0x010a
        /*0a7a*/ 	.byte	0x3f
	.zero		1


	//   ....[41]....
        /*0a7c*/ 	.word	0x00014e90
        /*0a80*/ 	.word	0x00000004
        /*0a84*/ 	.word	0x00000000
        /*0a88*/ 	.short	0x0101
        /*0a8a*/ 	.byte	0x3f
	.zero		1


	//   ....[42]....
        /*0a8c*/ 	.word	0x0001ec70
        /*0a90*/ 	.word	0x00000007
        /*0a94*/ 	.word	0x00000000
        /*0a98*/ 	.short	0x0101
        /*0a9a*/ 	.byte	0x3f
	.zero		1


	//   ....[43]....
        /*0a9c*/ 	.word	0x00021810
        /*0aa0*/ 	.word	0x000000ff
        /*0aa4*/ 	.word	0x00000000
        /*0aa8*/ 	.short	0x0101
        /*0aaa*/ 	.byte	0x05
	.zero		1


	//   ....[44]....
        /*0aac*/ 	.word	0x00024040
        /*0ab0*/ 	.word	0x00000018
        /*0ab4*/ 	.word	0x00032440
        /*0ab8*/ 	.short	0x010a
        /*0aba*/ 	.byte	0x3f
	.zero		1


	//   ....[45]....
        /*0abc*/ 	.word	0x00024550
        /*0ac0*/ 	.word	0x00000018
        /*0ac4*/ 	.word	0x00032430
        /*0ac8*/ 	.short	0x0107
        /*0aca*/ 	.byte	0x3f
	.zero		1


	//   ....[46]....
        /*0acc*/ 	.word	0x00024600
        /*0ad0*/ 	.word	0x00000018
        /*0ad4*/ 	.word	0x00032430
        /*0ad8*/ 	.short	0x0101
        /*0ada*/ 	.byte	0x3f
	.zero		1


	//   ....[47]....
        /*0adc*/ 	.word	0x00025120
        /*0ae0*/ 	.word	0x00000011
        /*0ae4*/ 	.word	0x00032400
        /*0ae8*/ 	.short	0x0107
        /*0aea*/ 	.byte	0x3f
	.zero		1


	//   ....[48]....
        /*0aec*/ 	.word	0x000251b0
        /*0af0*/ 	.word	0x00000011
        /*0af4*/ 	.word	0x00032400
        /*0af8*/ 	.short	0x0101
        /*0afa*/ 	.byte	0x3f
	.zero		1


	//   ....[49]....
        /*0afc*/ 	.word	0x00025c00
        /*0b00*/ 	.word	0x00000011
        /*0b04*/ 	.word	0x00032410
        /*0b08*/ 	.short	0x0107
        /*0b0a*/ 	.byte	0x3f
	.zero		1


	//   ....[50]....
        /*0b0c*/ 	.word	0x00025cf0
        /*0b10*/ 	.word	0x00000011
        /*0b14*/ 	.word	0x00032410
        /*0b18*/ 	.short	0x0101
        /*0b1a*/ 	.byte	0x3f
	.zero		1


	//   ....[51]....
        /*0b1c*/ 	.word	0x00025d10
        /*0b20*/ 	.word	0x00000011
        /*0b24*/ 	.word	0x00032420
        /*0b28*/ 	.short	0x010a
        /*0b2a*/ 	.byte	0x3f
	.zero		1


	//   ....[52]....
        /*0b2c*/ 	.word	0x00025d90
        /*0b30*/ 	.word	0x00000018
        /*0b34*/ 	.word	0x00032460
        /*0b38*/ 	.short	0x010a
        /*0b3a*/ 	.byte	0x3f
	.zero		1


	//   ....[53]....
        /*0b3c*/ 	.word	0x00026490
        /*0b40*/ 	.word	0x00000018
        /*0b44*/ 	.word	0x00032450
        /*0b48*/ 	.short	0x0107
        /*0b4a*/ 	.byte	0x3f
	.zero		1


	//   ....[54]....
        /*0b4c*/ 	.word	0x00026550
        /*0b50*/ 	.word	0x00000018
        /*0b54*/ 	.word	0x00032450
        /*0b58*/ 	.short	0x0101
        /*0b5a*/ 	.byte	0x3f
	.zero		1


	//   ....[55]....
        /*0b5c*/ 	.word	0x00026870
        /*0b60*/ 	.word	0x0000000a
        /*0b64*/ 	.word	0x00032440
        /*0b68*/ 	.short	0x010a
        /*0b6a*/ 	.byte	0x3f
	.zero		1


	//   ....[56]....
        /*0b6c*/ 	.word	0x00026c40
        /*0b70*/ 	.word	0x0000000a
        /*0b74*/ 	.word	0x00032430
        /*0b78*/ 	.short	0x0107
        /*0b7a*/ 	.byte	0x3f
	.zero		1


	//   ....[57]....
        /*0b7c*/ 	.word	0x00026cf0
        /*0b80*/ 	.word	0x0000000a
        /*0b84*/ 	.word	0x00032430
        /*0b88*/ 	.short	0x0101
        /*0b8a*/ 	.byte	0x3f
	.zero		1


	//   ....[58]....
        /*0b8c*/ 	.word	0x00026d20
        /*0b90*/ 	.word	0x0000000a
        /*0b94*/ 	.word	0x00032460
        /*0b98*/ 	.short	0x010a
        /*0b9a*/ 	.byte	0x3f
	.zero		1


	//   ....[59]....
        /*0b9c*/ 	.word	0x00027240
        /*0ba0*/ 	.word	0x0000000a
        /*0ba4*/ 	.word	0x00032450
        /*0ba8*/ 	.short	0x0107
        /*0baa*/ 	.byte	0x3f
	.zero		1


	//   ....[60]....
        /*0bac*/ 	.word	0x000272f0
        /*0bb0*/ 	.word	0x0000000a
        /*0bb4*/ 	.word	0x00032450
        /*0bb8*/ 	.short	0x0101
        /*0bba*/ 	.byte	0x3f
	.zero		1


	//   ....[61]....
        /*0bbc*/ 	.word	0x000276d0
        /*0bc0*/ 	.word	0x00000007
        /*0bc4*/ 	.word	0x00032420
        /*0bc8*/ 	.short	0x010a
        /*0bca*/ 	.byte	0x3f
	.zero		1


	//   ....[62]....
        /*0bcc*/ 	.word	0x00027870
        /*0bd0*/ 	.word	0x00000005
        /*0bd4*/ 	.word	0x00032440
        /*0bd8*/ 	.short	0x010a
        /*0bda*/ 	.byte	0x3f
	.zero		1


	//   ....[63]....
        /*0bdc*/ 	.word	0x00027910
        /*0be0*/ 	.word	0x00000003
        /*0be4*/ 	.word	0x00032440
        /*0be8*/ 	.short	0x010a
        /*0bea*/ 	.byte	0x3f
	.zero		1


	//   ....[64]....
        /*0bec*/ 	.word	0x00027950
        /*0bf0*/ 	.word	0x00000005
        /*0bf4*/ 	.word	0x00032460
        /*0bf8*/ 	.short	0x010a
        /*0bfa*/ 	.byte	0x3f
	.zero		1


	//   ....[65]....
        /*0bfc*/ 	.word	0x00027990
        /*0c00*/ 	.word	0x00000003
        /*0c04*/ 	.word	0x00032460
        /*0c08*/ 	.short	0x010a
        /*0c0a*/ 	.byte	0x3f
	.zero		1


	//   ....[66]....
        /*0c0c*/ 	.word	0x00027a00
        /*0c10*/ 	.word	0x00000009
        /*0c14*/ 	.word	0x00032400
        /*0c18*/ 	.short	0x010a
        /*0c1a*/ 	.byte	0x3f
	.zero		1


	//   ....[67]....
        /*0c1c*/ 	.word	0x00027a50
        /*0c20*/ 	.word	0x00000014
        /*0c24*/ 	.word	0x00000000
        /*0c28*/ 	.short	0x010a
        /*0c2a*/ 	.byte	0x3f
	.zero		1


	//   ....[68]....
        /*0c2c*/ 	.word	0x00027ab0
        /*0c30*/ 	.word	0x00000009
        /*0c34*/ 	.word	0x00032410
        /*0c38*/ 	.short	0x010a
        /*0c3a*/ 	.byte	0x3f
	.zero		1


	//   ....[69]....
        /*0c3c*/ 	.word	0x00027b00
        /*0c40*/ 	.word	0x00000008
        /*0c44*/ 	.word	0x00000000
        /*0c48*/ 	.short	0x010a
        /*0c4a*/ 	.byte	0x3f
	.zero		1


	//   ....[70]....
        /*0c4c*/ 	.word	0x00027b50
        /*0c50*/ 	.word	0x00000006
        /*0c54*/ 	.word	0x00000000
        /*0c58*/ 	.short	0x010a
        /*0c5a*/ 	.byte	0x3f
	.zero		1


	//   ....[71]....
        /*0c5c*/ 	.word	0x00027ba0
        /*0c60*/ 	.word	0x00000012
        /*0c64*/ 	.word	0x00000000
        /*0c68*/ 	.short	0x010a
        /*0c6a*/ 	.byte	0x3f
	.zero		1


	//   ....[72]....
        /*0c6c*/ 	.word	0x00027bf0
        /*0c70*/ 	.word	0x00000000
        /*0c74*/ 	.word	0x00000000
        /*0c78*/ 	.short	0x010a
        /*0c7a*/ 	.byte	0x3f
	.zero		1


	//   ....[73]....
        /*0c7c*/ 	.word	0x00027c40
        /*0c80*/ 	.word	0x00000007
        /*0c84*/ 	.word	0x00000000
        /*0c88*/ 	.short	0x010a
        /*0c8a*/ 	.byte	0x3f
	.zero		1


	//   ....[74]....
        /*0c8c*/ 	.word	0x00027d40
        /*0c90*/ 	.word	0x00000018
        /*0c94*/ 	.word	0x00032440
        /*0c98*/ 	.short	0x010a
        /*0c9a*/ 	.byte	0x3f
	.zero		1


	//   ....[75]....
        /*0c9c*/ 	.word	0x00029a10
        /*0ca0*/ 	.word	0x00000011
        /*0ca4*/ 	.word	0x00032420
        /*0ca8*/ 	.short	0x010a
        /*0caa*/ 	.byte	0x3f
	.zero		1


	//   ....[76]....
        /*0cac*/ 	.word	0x00029a60
        /*0cb0*/ 	.word	0x00000018
        /*0cb4*/ 	.word	0x00032460
        /*0cb8*/ 	.short	0x010a
        /*0cba*/ 	.byte	0x3f
	.zero		1


	//   ....[77]....
        /*0cbc*/ 	.word	0x0002a3c0
        /*0cc0*/ 	.word	0x0000000a
        /*0cc4*/ 	.word	0x00032440
        /*0cc8*/ 	.short	0x010a
        /*0cca*/ 	.byte	0x3f
	.zero		1


	//   ....[78]....
        /*0ccc*/ 	.word	0x0002aa50
        /*0cd0*/ 	.word	0x0000000a
        /*0cd4*/ 	.word	0x00032460
        /*0cd8*/ 	.short	0x010a
        /*0cda*/ 	.byte	0x3f
	.zero		1


	//   ....[79]....
        /*0cdc*/ 	.word	0x0002b260
        /*0ce0*/ 	.word	0x00000007
        /*0ce4*/ 	.word	0x00032420
        /*0ce8*/ 	.short	0x010a
        /*0cea*/ 	.byte	0x3f
	.zero		1


	//   ....[80]....
        /*0cec*/ 	.word	0x0002b400
        /*0cf0*/ 	.word	0x00000005
        /*0cf4*/ 	.word	0x00032440
        /*0cf8*/ 	.short	0x010a
        /*0cfa*/ 	.byte	0x3f
	.zero		1


	//   ....[81]....
        /*0cfc*/ 	.word	0x0002b450
        /*0d00*/ 	.word	0x00000003
        /*0d04*/ 	.word	0x00032440
        /*0d08*/ 	.short	0x010a
        /*0d0a*/ 	.byte	0x3f
	.zero		1


	//   ....[82]....
        /*0d0c*/ 	.word	0x0002b4a0
        /*0d10*/ 	.word	0x00000005
        /*0d14*/ 	.word	0x00032460
        /*0d18*/ 	.short	0x010a
        /*0d1a*/ 	.byte	0x3f
	.zero		1


	//   ....[83]....
        /*0d1c*/ 	.word	0x0002b840
        /*0d20*/ 	.word	0x0000000c
        /*0d24*/ 	.word	0x00000000
        /*0d28*/ 	.short	0x010a
        /*0d2a*/ 	.byte	0x3f
	.zero		1


	//   ....[84]....
        /*0d2c*/ 	.word	0x0002b980
        /*0d30*/ 	.word	0x00000002
        /*0d34*/ 	.word	0x00000000
        /*0d38*/ 	.short	0x010a
        /*0d3a*/ 	.byte	0x3f
	.zero		1


	//   ....[85]....
        /*0d3c*/ 	.word	0x0002bfe0
        /*0d40*/ 	.word	0x0000000b
        /*0d44*/ 	.word	0x00000000
        /*0d48*/ 	.short	0x010a
        /*0d4a*/ 	.byte	0x3f
	.zero		1


	//   ....[86]....
        /*0d4c*/ 	.word	0x0002c120
        /*0d50*/ 	.word	0x00000008
        /*0d54*/ 	.word	0x00000000
        /*0d58*/ 	.short	0x010a
        /*0d5a*/ 	.byte	0x3f
	.zero		1


	//   ....[87]....
        /*0d5c*/ 	.word	0x0002d410
        /*0d60*/ 	.word	0x00000007
        /*0d64*/ 	.word	0x00000000
        /*0d68*/ 	.short	0x0101
        /*0d6a*/ 	.byte	0x3f
	.zero		1


	//   ....[88]....
        /*0d6c*/ 	.word	0x000471b0
        /*0d70*/ 	.word	0x00000000
        /*0d74*/ 	.word	0x00000000
        /*0d78*/ 	.short	0x0101
        /*0d7a*/ 	.byte	0x3f
	.zero		1


	//   ....[89]....
        /*0d7c*/ 	.word	0x000471d0
        /*0d80*/ 	.word	0x00000002
        /*0d84*/ 	.word	0x00000000
        /*0d88*/ 	.short	0x010a
        /*0d8a*/ 	.byte	0x3f
	.zero		1


	//   ....[90]....
        /*0d8c*/ 	.word	0x00047220
        /*0d90*/ 	.word	0x00000008
        /*0d94*/ 	.word	0x00000000
        /*0d98*/ 	.short	0x010a
        /*0d9a*/ 	.byte	0x3f
	.zero		1


	//----- nvinfo : EIATTR_NUM_MBARRIERS
	.align		4
.L_1332:
        /*0d9c*/ 	.byte	0x03, 0x38
        /*0d9e*/ 	.short	0x0017


	//----- nvinfo : EIATTR_EXIT_INSTR_OFFSETS
	.align		4
        /*0da0*/ 	.byte	0x04, 0x1c
        /*0da2*/ 	.short	(.L_1334 - .L_1333)


	//   ....[0]....
.L_1333:
        /*0da4*/ 	.word	0x00000a80


	//   ....[1]....
        /*0da8*/ 	.word	0x00022980


	//   ....[2]....
        /*0dac*/ 	.word	0x000279e0


	//----- nvinfo : EIATTR_MAX_THREADS
	.align		4
.L_1334:
        /*0db0*/ 	.byte	0x04, 0x05
        /*0db2*/ 	.short	(.L_1336 - .L_1335)
.L_1335:
        /*0db4*/ 	.word	0x00000180
        /*0db8*/ 	.word	0x00000001
        /*0dbc*/ 	.word	0x00000001


	//----- nvinfo : EIATTR_CRS_STACK_SIZE
	.align		4
.L_1336:
        /*0dc0*/ 	.byte	0x04, 0x1e
        /*0dc2*/ 	.short	(.L_1338 - .L_1337)
.L_1337:
        /*0dc4*/ 	.word	0x00000000


	//----- nvinfo : EIATTR_CBANK_PARAM_SIZE
	.align		4
.L_1338:
        /*0dc8*/ 	.byte	0x03, 0x19
        /*0dca*/ 	.short	0x0bf0


	//----- nvinfo : EIATTR_PARAM_CBANK
	.align		4
        /*0dcc*/ 	.byte	0x04, 0x0a
        /*0dce*/ 	.short	(.L_1340 - .L_1339)
	.align		4
.L_1339:
        /*0dd0*/ 	.word	index@(.nv.constant0._ZN7cutlass13device_kernelIN5flash11enable_sm90INS1_16FlashAttnFwdSm90INS1_25CollectiveMainloopFwdSm90ILi2EN4cute5tupleIJNS5_1CILi1EEES8_S8_EEENS6_IJNS7_ILi128EEENS7_ILi96EEENS7_ILi64EEEEEELi256ENS_10bfloat16_tEfNS_4arch4Sm90ELb0ELb1ELb1ELb0ELb1ELb0ELb1ELb1ELb0ELb1ELb0ELb0EEENS1_21CollectiveEpilogueFwdINS6_IJSA_NS7_ILi256EEESB_EEES9_SE_SG_Li256ELb0ELb1ELb0ELb0EEENS1_30DynamicPersistentTileSchedulerILi256ELi128ELb0ELb1ELb1EEEEEEEEEvNT_6ParamsE)
        /*0dd4*/ 	.short	0x0210
        /*0dd6*/ 	.short	0x0bf0


	//----- nvinfo : EIATTR_SW_WAR
	.align		4
.L_1340:
        /*0dd8*/ 	.byte	0x04, 0x36
        /*0dda*/ 	.short	(.L_1342 - .L_1341)
.L_1341:
        /*0ddc*/ 	.word	0x00000008
.L_1342:


//--------------------- .nv.info._ZN7cutlass13device_kernelIN5flash11enable_sm90INS1_16FlashAttnFwdSm90INS1_25CollectiveMainloopFwdSm90ILi2EN4cute5tupleIJNS5_1CILi1EEES8_S8_EEENS6_IJNS7_ILi128EEENS7_ILi96EEENS7_ILi64EEEEEELi256ENS_10bfloat16_tEfNS_4arch4Sm90ELb0ELb1ELb1ELb1ELb1ELb0ELb0ELb1ELb0ELb1ELb0ELb0EEENS1_21CollectiveEpilogueFwdINS6_IJSA_NS7_ILi256EEESB_EEES9_SE_SG_Li256ELb1ELb1ELb0ELb0EEENS1_36VarlenDynamicPersistentTileSchedulerILi128ELi96ELi256ELi128ELb0ELb1ELb1ELb1ELb0ELb1EEEEEEEEEvNT_6ParamsE --------------------------
	.section	.nv.info._ZN7cutlass13device_kernelIN5flash11enable_sm90INS1_16FlashAttnFwdSm90INS1_25CollectiveMainloopFwdSm90ILi2EN4cute5tupleIJNS5_1CILi1EEES8_S8_EEENS6_IJNS7_ILi128EEENS7_ILi96EEENS7_ILi64EEEEEELi256ENS_10bfloat16_tEfNS_4arch4Sm90ELb0ELb1ELb1ELb1ELb1ELb0ELb0ELb1ELb0ELb1ELb0ELb0EEENS1_21CollectiveEpilogueFwdINS6_IJSA_NS7_ILi256EEESB_EEES9_SE_SG_Li256ELb1ELb1ELb0ELb0EEENS1_36VarlenDynamicPersistentTileSchedulerILi128ELi96ELi256ELi128ELb0ELb1ELb1ELb1ELb0ELb1EEEEEEEEEvNT_6ParamsE,"",@"SHT_CUDA_INFO"
	.sectionflags	@""
	.align	4


	//----- nvinfo : EIATTR_CUDA_API_VERSION
	.align		4
        /*0000*/ 	.byte	0x04, 0x37
        /*0002*/ 	.short	(.L_1344 - .L_1343)
.L_1343:
        /*0004*/ 	.word	0x00000082


	//----- nvinfo : EIATTR_KPARAM_INFO
	.align		4
.L_1344:
        /*0008*/ 	.byte	0x04, 0x17
        /*000a*/ 	.short	(.L_1346 - .L_1345)
.L_1345:
        /*000c*/ 	.word	0x00000000
        /*0010*/ 	.short	0x0000
        /*0012*/ 	.short	0x0070
        /*0014*/ 	.byte	0x00, 0xf0, 0x01, 0x2a


	//----- nvinfo : EIATTR_SPARSE_MMA_MASK
	.align		4
.L_1346:
        /*0018*/ 	.byte	0x03, 0x50
        /*001a*/ 	.short	0x0000


	//----- nvinfo : EIATTR_MAXREG_COUNT
	.align		4
        /*001c*/ 	.byte	0x03, 0x1b
        /*001e*/ 	.short	0x00a8


	//----- nvinfo : EIATTR_NUM_BARRIERS
	.align		4
        /*0020*/ 	.byte	0x02, 0x4c
        /*0022*/ 	.byte	0x10
	.zero		1


	//----- nvinfo : EIATTR_EXTERNS
	.align		4
        /*0024*/ 	.byte	0x04, 0x0f
        /*0026*/ 	.short	(.L_1348 - .L_1347)


	//   ....[0]....
	.align		4
.L_1347:
        /*0028*/ 	.word	index@(__assertfail)


	//----- nvinfo : EIATTR_ANNOTATIONS
	.align		4
.L_1348:
        /*002c*/ 	.byte	0x04, 0x55
        /*002e*/ 	.short	(.L_1350 - .L_1349)


	//   ....[0]....
.L_1349:
        /* <DEDUP_REMOVED lines=15> */


	//----- nvinfo : EIATTR_MERCURY_ISA_VERSION
	.align		4
.L_1350:
        /*0108*/ 	.byte	0x03, 0x5f
        /*010a*/ 	.short	0x0101


	//----- nvinfo : EIATTR_UNUSED_LOAD_BYTE_OFFSET
	.align		4
        /*010c*/ 	.byte	0x04, 0x44
        /*010e*/ 	.short	(.L_1352 - .L_1351)


	//   ....[0]....
.L_1351:
        /*0110*/ 	.word	0x00000a80
        /*0114*/ 	.word	0x0000fff0


	//   ....[1]....
        /*0118*/ 	.word	0x00017980
        /*011c*/ 	.word	0x0000fff0


	//----- nvinfo : EIATTR_INT_WARP_WIDE_INSTR_OFFSETS
	.align		4
.L_1352:
        /*0120*/ 	.byte	0x04, 0x31
        /*0122*/ 	.short	(.L_1354 - .L_1353)


	//   ....[0]....
.L_1353:
        /*0124*/ 	.word	0x000000c0


	//   ....[1]....
        /*0128*/ 	.word	0x000000d0


	//   ....[2]....
        /*012c*/ 	.word	0x00000170


	//   ....[3]....
        /*0130*/ 	.word	0x0001b8d0


	//   ....[4]....
        /*0134*/ 	.word	0x0001b960


	//   ....[5]....
        /*0138*/ 	.word	0x0001ebe0


	//   ....[6]....
        /*013c*/ 	.word	0x0001ec70


	//----- nvinfo : EIATTR_COOP_GROUP_MASK_REGIDS
	.align		4
.L_1354:
        /*0140*/ 	.byte	0x04, 0x29
        /*0142*/ 	.short	(.L_1356 - .L_1355)


	//   ....[0]....
.L_1355:
        /*0144*/ 	.word	0xffffffff


	//   ....[1]....
        /*0148*/ 	.word	0xffffffff


	//   ....[2]....
        /*014c*/ 	.word	0xffffffff


	//   ....[3]....
        /*0150*/ 	.word	0xffffffff


	//   ....[4]....
        /*0154*/ 	.word	0xffffffff


	//   ....[5]....
        /*0158*/ 	.word	0xffffffff


	//   ....[6]....
        /*015c*/ 	.word	0xffffffff


	//   ....[7]....
        /*0160*/ 	.word	0xffffffff


	//   ....[8]....
        /*0164*/ 	.word	0xffffffff


	//   ....[9]....
        /*0168*/ 	.word	0xffffffff


	//   ....[10]....
        /*016c*/ 	.word	0xffffffff


	//   ....[11]....
        /*0170*/ 	.word	0xffffffff


	//   ....[12]....
        /*0174*/ 	.word	0xffffffff


	//   ....[13]....
        /*0178*/ 	.word	0xffffffff


	//   ....[14]....
        /*017c*/ 	.word	0xffffffff


	//   ....[15]....
        /*0180*/ 	.word	0xffffffff


	//   ....[16]....
        /*0184*/ 	.word	0xffffffff


	//   ....[17]....
        /*0188*/ 	.word	0xffffffff


	//   ....[18]....
        /*018c*/ 	.word	0xffffffff


	//   ....[19]....
        /*0190*/ 	.word	0xffffffff


	//   ....[20]....
        /*0194*/ 	.word	0xffffffff


	//   ....[21]....
        /*0198*/ 	.word	0xffffffff


	//   ....[22]....
        /*019c*/ 	.word	0xffffffff


	//   ....[23]....
        /*01a0*/ 	.word	0xffffffff


	//   ....[24]....
        /*01a4*/ 	.word	0xffffffff


	//   ....[25]....
        /*01a8*/ 	.word	0xffffffff


	//   ....[26]....
        /*01ac*/ 	.word	0xffffffff


	//   ....[27]....
        /*01b0*/ 	.word	0xffffffff


	//   ....[28]....
        /*01b4*/ 	.word	0xffffffff


	//   ....[29]....
        /*01b8*/ 	.word	0xffffffff


	//   ....[30]....
        /*01bc*/ 	.word	0xffffffff


	//   ....[31]....
        /*01c0*/ 	.word	0xffffffff


	//   ....[32]....
        /*01c4*/ 	.word	0xffffffff


	//   ....[33]....
        /*01c8*/ 	.word	0xffffffff


	//   ....[34]....
        /*01cc*/ 	.word	0xffffffff


	//   ....[35]....
        /*01d0*/ 	.word	0xffffffff


	//   ....[36]....
        /*01d4*/ 	.word	0xffffffff


	//   ....[37]....
        /*01d8*/ 	.word	0xffffffff


	//   ....[38]....
        /*01dc*/ 	.word	0xffffffff


	//   ....[39]....
        /*01e0*/ 	.word	0xffffffff


	//   ....[40]....
        /*01e4*/ 	.word	0xffffffff


	//   ....[41]....
        /*01e8*/ 	.word	0xffffffff


	//   ....[42]....
        /*01ec*/ 	.word	0xffffffff


	//   ....[43]....
        /*01f0*/ 	.word	0xffffffff


	//   ....[44]....
        /*01f4*/ 	.word	0xffffffff


	//   ....[45]....
        /*01f8*/ 	.word	0xffffffff


	//   ....[46]....
        /*01fc*/ 	.word	0xffffffff


	//   ....[47]....
        /*0200*/ 	.word	0xffffffff


	//   ....[48]....
        /*0204*/ 	.word	0xffffffff


	//   ....[49]....
        /*0208*/ 	.word	0xffffffff


	//   ....[50]....
        /*020c*/ 	.word	0xffffffff


	//   ....[51]....
        /*0210*/ 	.word	0xffffffff


	//   ....[52]....
        /*0214*/ 	.word	0xffffffff


	//   ....[53]....
        /*0218*/ 	.word	0xffffffff


	//   ....[54]....
        /*021c*/ 	.word	0xffffffff


	//   ....[55]....
        /*0220*/ 	.word	0xffffffff


	//   ....[56]....
        /*0224*/ 	.word	0xffffffff


	//   ....[57]....
        /*0228*/ 	.word	0xffffffff


	//   ....[58]....
        /*022c*/ 	.word	0xffffffff


	//   ....[59]....
        /*0230*/ 	.word	0xffffffff


	//   ....[60]....
        /*0234*/ 	.word	0xffffffff


	//   ....[61]....
        /*0238*/ 	.word	0xffffffff


	//   ....[62]....
        /*023c*/ 	.word	0xffffffff


	//   ....[63]....
        /*0240*/ 	.word	0xffffffff


	//   ....[64]....
        /*0244*/ 	.word	0xffffffff


	//   ....[65]....
        /*0248*/ 	.word	0xffffffff


	//   ....[66]....
        /*024c*/ 	.word	0xffffffff


	//   ....[67]....
        /*0250*/ 	.word	0xffffffff


	//   ....[68]....
        /*0254*/ 	.word	0xffffffff


	//   ....[69]....
        /*0258*/ 	.word	0xffffffff


	//   ....[70]....
        /*025c*/ 	.word	0xffffffff


	//   ....[71]....
        /*0260*/ 	.word	0xffffffff


	//   ....[72]....
        /*0264*/ 	.word	0xffffffff


	//   ....[73]....
        /*0268*/ 	.word	0xffffffff


	//   ....[74]....
        /*026c*/ 	.word	0xffffffff


	//   ....[75]....
        /*0270*/ 	.word	0xffffffff


	//   ....[76]....
        /*0274*/ 	.word	0xffffffff


	//   ....[77]....
        /*0278*/ 	.word	0xffffffff


	//   ....[78]....
        /*027c*/ 	.word	0xffffffff


	//   ....[79]....
        /*0280*/ 	.word	0xffffffff


	//   ....[80]....
        /*0284*/ 	.word	0xffffffff


	//   ....[81]....
        /*0288*/ 	.word	0xffffffff


	//   ....[82]....
        /*028c*/ 	.word	0xffffffff


	//   ....[83]....
        /*0290*/ 	.word	0xffffffff


	//   ....[84]....
        /*0294*/ 	.word	0xffffffff


	//   ....[85]....
        /*0298*/ 	.word	0xffffffff


	//   ....[86]....
        /*029c*/ 	.word	0xffffffff


	//   ....[87]....
        /*02a0*/ 	.word	0xffffffff


	//   ....[88]....
        /*02a4*/ 	.word	0xffffffff


	//   ....[89]....
        /*02a8*/ 	.word	0xffffffff


	//   ....[90]....
        /*02ac*/ 	.word	0xffffffff


	//   ....[91]....
        /*02b0*/ 	.word	0xffffffff


	//   ....[92]....
        /*02b4*/ 	.word	0xffffffff


	//   ....[93]....
        /*02b8*/ 	.word	0xffffffff


	//   ....[94]....
        /*02bc*/ 	.word	0xffffffff


	//   ....[95]....
        /*02c0*/ 	.word	0xffffffff


	//   ....[96]....
        /*02c4*/ 	.word	0xffffffff


	//   ....[97]....
        /*02c8*/ 	.word	0xffffffff


	//   ....[98]....
        /*02cc*/ 	.word	0xffffffff


	//   ....[99]....
        /*02d0*/ 	.word	0xffffffff


	//   ....[100]....
        /*02d4*/ 	.word	0xffffffff


	//   ....[101]....
        /*02d8*/ 	.word	0xffffffff


	//   ....[102]....
        /*02dc*/ 	.word	0xffffffff


	//   ....[103]....
        /*02e0*/ 	.word	0xffffffff


	//   ....[104]....
        /*02e4*/ 	.word	0xffffffff


	//   ....[105]....
        /*02e8*/ 	.word	0xffffffff


	//   ....[106]....
        /*02ec*/ 	.word	0xffffffff


	//   ....[107]....
        /*02f0*/ 	.word	0xffffffff


	//   ....[108]....
        /*02f4*/ 	.word	0xffffffff


	//   ....[109]....
        /*02f8*/ 	.word	0xffffffff


	//   ....[110]....
        /*02fc*/ 	.word	0xffffffff


	//   ....[111]....
        /*0300*/ 	.word	0xffffffff


	//   ....[112]....
        /*0304*/ 	.word	0xffffffff


	//   ....[113]....
        /*0308*/ 	.word	0xffffffff


	//   ....[114]....
        /*030c*/ 	.word	0xffffffff


	//   ....[115]....
        /*0310*/ 	.word	0xffffffff


	//   ....[116]....
        /*0314*/ 	.word	0xffffffff


	//   ....[117]....
        /*0318*/ 	.word	0xffffffff


	//   ....[118]....
        /*031c*/ 	.word	0xffffffff


	//   ....[119]....
        /*0320*/ 	.word	0xffffffff


	//   ....[120]....
        /*0324*/ 	.word	0xffffffff


	//   ....[121]....
        /*0328*/ 	.word	0xffffffff


	//   ....[122]....
        /*032c*/ 	.word	0xffffffff


	//   ....[123]....
        /*0330*/ 	.word	0xffffffff


	//   ....[124]....
        /*0334*/ 	.word	0xffffffff


	//   ....[125]....
        /*0338*/ 	.word	0xffffffff


	//   ....[126]....
        /*033c*/ 	.word	0xffffffff


	//   ....[127]....
        /*0340*/ 	.word	0xffffffff


	//   ....[128]....
        /*0344*/ 	.word	0xffffffff


	//   ....[129]....
        /*0348*/ 	.word	0xffffffff


	//   ....[130]....
        /*034c*/ 	.word	0xffffffff


	//   ....[131]....
        /*0350*/ 	.word	0xffffffff


	//   ....[132]....
        /*0354*/ 	.word	0xffffffff


	//   ....[133]....
        /*0358*/ 	.word	0xffffffff


	//   ....[134]....
        /*035c*/ 	.word	0xffffffff


	//   ....[135]....
        /*0360*/ 	.word	0xffffffff


	//   ....[136]....
        /*0364*/ 	.word	0xffffffff


	//   ....[137]....
        /*0368*/ 	.word	0xffffffff


	//   ....[138]....
        /*036c*/ 	.word	0xffffffff


	//   ....[139]....
        /*0370*/ 	.word	0xffffffff


	//   ....[140]....
        /*0374*/ 	.word	0xffffffff


	//   ....[141]....
        /*0378*/ 	.word	0xffffffff


	//   ....[142]....
        /*037c*/ 	.word	0xffffffff


	//   ....[143]....
        /*0380*/ 	.word	0xffffffff


	//   ....[144]....
        /*0384*/ 	.word	0xffffffff


	//   ....[145]....
        /*0388*/ 	.word	0x0500000f


	//   ....[146]....
        /*038c*/ 	.word	0x0500000f


	//   ....[147]....
        /*0390*/ 	.word	0x0500000f


	//   ....[148]....
        /*0394*/ 	.word	0x0500000f


	//   ....[149]....
        /*0398*/ 	.word	0x0500000f


	//   ....[150]....
        /*039c*/ 	.word	0x0500000f


	//   ....[151]....
        /*03a0*/ 	.word	0x0500000f


	//   ....[152]....
        /*03a4*/ 	.word	0x0500000f


	//   ....[153]....
        /*03a8*/ 	.word	0x0500000f


	//   ....[154]....
        /*03ac*/ 	.word	0x0500000f


	//   ....[155]....
        /*03b0*/ 	.word	0x0500000f


	//   ....[156]....
        /*03b4*/ 	.word	0x0500000f


	//   ....[157]....
        /*03b8*/ 	.word	0x0500000f


	//   ....[158]....
        /*03bc*/ 	.word	0x0500000f


	//   ....[159]....
        /*03c0*/ 	.word	0x0500000f


	//   ....[160]....
        /*03c4*/ 	.word	0x0500000f


	//   ....[161]....
        /*03c8*/ 	.word	0x0500000f


	//   ....[162]....
        /*03cc*/ 	.word	0x0500000f


	//   ....[163]....
        /*03d0*/ 	.word	0x0500000f


	//   ....[164]....
        /*03d4*/ 	.word	0x0500000f


	//   ....[165]....
        /*03d8*/ 	.word	0x0500000f


	//   ....[166]....
        /*03dc*/ 	.word	0x0500000f


	//   ....[167]....
        /*03e0*/ 	.word	0x0500000f


	//   ....[168]....
        /*03e4*/ 	.word	0x0500000f


	//   ....[169]....
        /*03e8*/ 	.word	0x0500000f


	//   ....[170]....
        /*03ec*/ 	.word	0x0500000f


	//   ....[171]....
        /*03f0*/ 	.word	0x0500000f


	//   ....[172]....
        /*03f4*/ 	.word	0x0500000f


	//   ....[173]....
        /*03f8*/ 	.word	0x0500000f


	//   ....[174]....
        /*03fc*/ 	.word	0x0500000f


	//   ....[175]....
        /*0400*/ 	.word	0x0500000f


	//   ....[176]....
        /*0404*/ 	.word	0x0500000f


	//   ....[177]....
        /*0408*/ 	.word	0x0500000f


	//   ....[178]....
        /*040c*/ 	.word	0x0500000f


	//   ....[179]....
        /*0410*/ 	.word	0x0500000f


	//   ....[180]....
        /*0414*/ 	.word	0x0500000f


	//   ....[181]....
        /*0418*/ 	.word	0x0500000f


	//   ....[182]....
        /*041c*/ 	.word	0x0500000f


	//   ....[183]....
        /*0420*/ 	.word	0x0500000f


	//   ....[184]....
        /*0424*/ 	.word	0x0500000f


	//   ....[185]....
        /*0428*/ 	.word	0x0500000f


	//   ....[186]....
        /*042c*/ 	.word	0x0500000f


	//   ....[187]....
        /*0430*/ 	.word	0x0500000f


	//   ....[188]....
        /*0434*/ 	.word	0x0500000f


	//   ....[189]....
        /*0438*/ 	.word	0x0500000f


	//   ....[190]....
        /*043c*/ 	.word	0x0500000f


	//   ....[191]....
        /*0440*/ 	.word	0x0500000f


	//   ....[192]....
        /*0444*/ 	.word	0x0500000f


	//   ....[193]....
        /*0448*/ 	.word	0x0500000f


	//   ....[194]....
        /*044c*/ 	.word	0x0500000f


	//   ....[195]....
        /*0450*/ 	.word	0x0500000f


	//   ....[196]....
        /*0454*/ 	.word	0x0500000f


	//   ....[197]....
        /*0458*/ 	.word	0x0500000f


	//   ....[198]....
        /*045c*/ 	.word	0x0500000f


	//   ....[199]....
        /*0460*/ 	.word	0x0500000f


	//   ....[200]....
        /*0464*/ 	.word	0x0500000f


	//   ....[201]....
        /*0468*/ 	.word	0x0500000f


	//   ....[202]....
        /*046c*/ 	.word	0x0500000f


	//   ....[203]....
        /*0470*/ 	.word	0x0500000f


	//   ....[204]....
        /*0474*/ 	.word	0x0500000f


	//   ....[205]....
        /*0478*/ 	.word	0x0500000f


	//   ....[206]....
        /*047c*/ 	.word	0x0500000f


	//   ....[207]....
        /*0480*/ 	.word	0x0500000f


	//   ....[208]....
        /*0484*/ 	.word	0x0500000f


	//   ....[209]....
        /*0488*/ 	.word	0x0500000f


	//   ....[210]....
        /*048c*/ 	.word	0x0500000f


	//   ....[211]....
        /*0490*/ 	.word	0x0500000f


	//   ....[212]....
        /*0494*/ 	.word	0x0500000f


	//   ....[213]....
        /*0498*/ 	.word	0x0500000f


	//   ....[214]....
        /*049c*/ 	.word	0x0500000f


	//   ....[215]....
        /*04a0*/ 	.word	0x0500000f


	//   ....[216]....
        /*04a4*/ 	.word	0x0500000f


	//   ....[217]....
        /*04a8*/ 	.word	0x0500000f


	//   ....[218]....
        /*04ac*/ 	.word	0x0500000f


	//   ....[219]....
        /*04b0*/ 	.word	0x0500000f


	//   ....[220]....
        /*04b4*/ 	.word	0x0500000f


	//   ....[221]....
        /*04b8*/ 	.word	0x0500000f


	//   ....[222]....
        /*04bc*/ 	.word	0x0500000f


	//   ....[223]....
        /*04c0*/ 	.word	0x0500000f


	//   ....[224]....
        /*04c4*/ 	.word	0x0500000f


	//   ....[225]....
        /*04c8*/ 	.word	0x0500000f


	//   ....[226]....
        /*04cc*/ 	.word	0x0500000f


	//   ....[227]....
        /*04d0*/ 	.word	0x0500000f


	//   ....[228]....
        /*04d4*/ 	.word	0xffffffff


	//   ....[229]....
        /*04d8*/ 	.word	0xffffffff


	//   ....[230]....
        /*04dc*/ 	.word	0xffffffff


	//   ....[231]....
        /*04e0*/ 	.word	0xffffffff


	//   ....[232]....
        /*04e4*/ 	.word	0xffffffff


	//   ....[233]....
        /*04e8*/ 	.word	0xffffffff


	//----- nvinfo : EIATTR_COOP_GROUP_INSTR_OFFSETS
	.align		4
.L_1356:
        /*04ec*/ 	.byte	0x04, 0x28
        /*04ee*/ 	.short	(.L_1358 - .L_1357)


	//   ....[0]....
.L_1357:
        /*04f0*/ 	.word	0x00000080


	//   ....[1]....
        /*04f4*/ 	.word	0x00000090


	//   ....[2]....
        /*04f8*/ 	.word	0x000002d0


	//   ....[3]....
        /*04fc*/ 	.word	0x00000430


	//   ....[4]....
        /*0500*/ 	.word	0x00000550


	//   ....[5]....
        /*0504*/ 	.word	0x000006b0


	//   ....[6]....
        /*0508*/ 	.word	0x00002340


	//   ....[7]....
        /*050c*/ 	.word	0x00003730


	//   ....[8]....
        /*0510*/ 	.word	0x00003e10


	//   ....[9]....
        /*0514*/ 	.word	0x00004bb0


	//   ....[10]....
        /*0518*/ 	.word	0x00004db0


	//   ....[11]....
        /*051c*/ 	.word	0x00005090


	//   ....[12]....
        /*0520*/ 	.word	0x000050b0


	//   ....[13]....
        /*0524*/ 	.word	0x0000a250


	//   ....[14]....
        /*0528*/ 	.word	0x0000a380


	//   ....[15]....
        /*052c*/ 	.word	0x0000a4e0


	//   ....[16]....
        /*0530*/ 	.word	0x0000a540


	//   ....[17]....
        /*0534*/ 	.word	0x0000fc40


	//   ....[18]....
        /*0538*/ 	.word	0x000103d0


	//   ....[19]....
        /*053c*/ 	.word	0x00011730


	//   ....[20]....
        /*0540*/ 	.word	0x000117a0


	//   ....[21]....
        /*0544*/ 	.word	0x000117f0


	//   ....[22]....
        /*0548*/ 	.word	0x00011810


	//   ....[23]....
        /*054c*/ 	.word	0x000169e0


	//   ....[24]....
        /*0550*/ 	.word	0x00016a00


	//   ....[25]....
        /*0554*/ 	.word	0x00016a50


	//   ....[26]....
        /*0558*/ 	.word	0x00016a80


	//   ....[27]....
        /*055c*/ 	.word	0x00018580


	//   ....[28]....
        /*0560*/ 	.word	0x000185a0


	//   ....[29]....
        /*0564*/ 	.word	0x00018600


	//   ....[30]....
        /*0568*/ 	.word	0x00018620


	//   ....[31]....
        /*056c*/ 	.word	0x00018f70


	//   ....[32]....
        /*0570*/ 	.word	0x00018f90


	//   ....[33]....
        /*0574*/ 	.word	0x000190e0


	//   ....[34]....
        /*0578*/ 	.word	0x00019100


	//   ....[35]....
        /*057c*/ 	.word	0x00019240


	//   ....[36]....
        /*0580*/ 	.word	0x00019260


	//   ....[37]....
        /*0584*/ 	.word	0x000193b0


	//   ....[38]....
        /*0588*/ 	.word	0x000193d0


	//   ....[39]....
        /*058c*/ 	.word	0x00019d10


	//   ....[40]....
        /*0590*/ 	.word	0x00019d20


	//   ....[41]....
        /*0594*/ 	.word	0x00019e70


	//   ....[42]....
        /*0598*/ 	.word	0x00019e90


	//   ....[43]....
        /*059c*/ 	.word	0x00019fd0


	//   ....[44]....
        /*05a0*/ 	.word	0x00019ff0


	//   ....[45]....
        /*05a4*/ 	.word	0x0001a140


	//   ....[46]....
        /*05a8*/ 	.word	0x0001a160


	//   ....[47]....
        /*05ac*/ 	.word	0x0001a330


	//   ....[48]....
        /*05b0*/ 	.word	0x0001a500


	//   ....[49]....
        /*05b4*/ 	.word	0x0001a530


	//   ....[50]....
        /*05b8*/ 	.word	0x0001a560


	//   ....[51]....
        /*05bc*/ 	.word	0x0001a590


	//   ....[52]....
        /*05c0*/ 	.word	0x0001a5c0


	//   ....[53]....
        /*05c4*/ 	.word	0x0001a5f0


	//   ....[54]....
        /*05c8*/ 	.word	0x0001a740


	//   ....[55]....
        /*05cc*/ 	.word	0x0001a770


	//   ....[56]....
        /*05d0*/ 	.word	0x0001a7a0


	//   ....[57]....
        /*05d4*/ 	.word	0x0001a7d0


	//   ....[58]....
        /*05d8*/ 	.word	0x0001a800


	//   ....[59]....
        /*05dc*/ 	.word	0x0001a830


	//   ....[60]....
        /*05e0*/ 	.word	0x0001a8c0


	//   ....[61]....
        /*05e4*/ 	.word	0x0001a920


	//   ....[62]....
        /*05e8*/ 	.word	0x0001a9b0


	//   ....[63]....
        /*05ec*/ 	.word	0x0001c480


	//   ....[64]....
        /*05f0*/ 	.word	0x0001c4a0


	//   ....[65]....
        /*05f4*/ 	.word	0x0001c530


	//   ....[66]....
        /*05f8*/ 	.word	0x0001c550


	//   ....[67]....
        /*05fc*/ 	.word	0x0001c5d0


	//   ....[68]....
        /*0600*/ 	.word	0x0001c5f0


	//   ....[69]....
        /*0604*/ 	.word	0x0001c670


	//   ....[70]....
        /*0608*/ 	.word	0x0001c690


	//   ....[71]....
        /*060c*/ 	.word	0x0001c710


	//   ....[72]....
        /*0610*/ 	.word	0x0001c730


	//   ....[73]....
        /*0614*/ 	.word	0x0001c740


	//   ....[74]....
        /*0618*/ 	.word	0x0001c750


	//   ....[75]....
        /*061c*/ 	.word	0x0001ce60


	//   ....[76]....
        /*0620*/ 	.word	0x0001ce90


	//   ....[77]....
        /*0624*/ 	.word	0x0001cf50


	//   ....[78]....
        /*0628*/ 	.word	0x0001cf60


	//   ....[79]....
        /*062c*/ 	.word	0x0001cff0


	//   ....[80]....
        /*0630*/ 	.word	0x0001d000


	//   ....[81]....
        /*0634*/ 	.word	0x0001d090


	//   ....[82]....
        /*0638*/ 	.word	0x0001d0a0


	//   ....[83]....
        /*063c*/ 	.word	0x0001d130


	//   ....[84]....
        /*0640*/ 	.word	0x0001d140


	//   ....[85]....
        /*0644*/ 	.word	0x0001d1d0


	//   ....[86]....
        /*0648*/ 	.word	0x0001d1e0


	//   ....[87]....
        /*064c*/ 	.word	0x0001d260


	//   ....[88]....
        /*0650*/ 	.word	0x0001d270


	//   ....[89]....
        /*0654*/ 	.word	0x0001d280


	//   ....[90]....
        /*0658*/ 	.word	0x0001d290


	//   ....[91]....
        /*065c*/ 	.word	0x0001d790


	//   ....[92]....
        /*0660*/ 	.word	0x0001d7b0


	//   ....[93]....
        /*0664*/ 	.word	0x0001d800


	//   ....[94]....
        /*0668*/ 	.word	0x0001d8c0


	//   ....[95]....
        /*066c*/ 	.word	0x0001d8d0


	//   ....[96]....
        /*0670*/ 	.word	0x0001d900


	//   ....[97]....
        /*0674*/ 	.word	0x0001d990


	//   ....[98]....
        /*0678*/ 	.word	0x0001da40


	//   ....[99]....
        /*067c*/ 	.word	0x0001da50


	//   ....[100]....
        /*0680*/ 	.word	0x0001da80


	//   ....[101]....
        /*0684*/ 	.word	0x0001da90


	//   ....[102]....
        /*0688*/ 	.word	0x0001db20


	//   ....[103]....
        /*068c*/ 	.word	0x0001e230


	//   ....[104]....
        /*0690*/ 	.word	0x0001e250


	//   ....[105]....
        /*0694*/ 	.word	0x0001e2a0


	//   ....[106]....
        /*0698*/ 	.word	0x0001e2b0


	//   ....[107]....
        /*069c*/ 	.word	0x0001e2f0


	//   ....[108]....
        /*06a0*/ 	.word	0x0001e300


	//   ....[109]....
        /*06a4*/ 	.word	0x0001e340


	//   ....[110]....
        /*06a8*/ 	.word	0x0001e350


	//   ....[111]....
        /*06ac*/ 	.word	0x0001e390


	//   ....[112]....
        /*06b0*/ 	.word	0x0001e3a0


	//   ....[113]....
        /*06b4*/ 	.word	0x0001e3b0


	//   ....[114]....
        /*06b8*/ 	.word	0x0001e3f0


	//   ....[115]....
        /*06bc*/ 	.word	0x0001e720


	//   ....[116]....
        /*06c0*/ 	.word	0x0001e740


	//   ....[117]....
        /*06c4*/ 	.word	0x0001e750


	//   ....[118]....
        /*06c8*/ 	.word	0x0001e760


	//   ....[119]....
        /*06cc*/ 	.word	0x0001e780


	//   ....[120]....
        /*06d0*/ 	.word	0x0001e7f0


	//   ....[121]....
        /*06d4*/ 	.word	0x0001e860


	//   ....[122]....
        /*06d8*/ 	.word	0x0001e880


	//   ....[123]....
        /*06dc*/ 	.word	0x0001e890


	//   ....[124]....
        /*06e0*/ 	.word	0x0001e8f0


	//   ....[125]....
        /*06e4*/ 	.word	0x0001e910


	//   ....[126]....
        /*06e8*/ 	.word	0x0001e970


	//   ....[127]....
        /*06ec*/ 	.word	0x0001ee60


	//   ....[128]....
        /*06f0*/ 	.word	0x0001ee90


	//   ....[129]....
        /*06f4*/ 	.word	0x0001eec0


	//   ....[130]....
        /*06f8*/ 	.word	0x0001eef0


	//   ....[131]....
        /*06fc*/ 	.word	0x0001ef20


	//   ....[132]....
        /*0700*/ 	.word	0x0001ef50


	//   ....[133]....
        /*0704*/ 	.word	0x0001ef80


	//   ....[134]....
        /*0708*/ 	.word	0x0001efb0


	//   ....[135]....
        /*070c*/ 	.word	0x0001f130


	//   ....[136]....
        /*0710*/ 	.word	0x0001f160


	//   ....[137]....
        /*0714*/ 	.word	0x0001f190


	//   ....[138]....
        /*0718*/ 	.word	0x0001f1c0


	//   ....[139]....
        /*071c*/ 	.word	0x0001f1f0


	//   ....[140]....
        /*0720*/ 	.word	0x0001f220


	//   ....[141]....
        /*0724*/ 	.word	0x0001f2e0


	//   ....[142]....
        /*0728*/ 	.word	0x0001f300


	//   ....[143]....
        /*072c*/ 	.word	0x0001f370


	//   ....[144]....
        /*0730*/ 	.word	0x0001fa10


	//   ....[145]....
        /*0734*/ 	.word	0x0001ff80


	//   ....[146]....
        /*0738*/ 	.word	0x00020070


	//   ....[147]....
        /*073c*/ 	.word	0x00020110


	//   ....[148]....
        /*0740*/ 	.word	0x00020170


	//   ....[149]....
        /*0744*/ 	.word	0x00020260


	//   ....[150]....
        /*0748*/ 	.word	0x000202d0


	//   ....[151]....
        /*074c*/ 	.word	0x000203c0


	//   ....[152]....
        /*0750*/ 	.word	0x00020430


	//   ....[153]....
        /*0754*/ 	.word	0x00020520


	//   ....[154]....
        /*0758*/ 	.word	0x00020590


	//   ....[155]....
        /*075c*/ 	.word	0x00020680


	//   ....[156]....
        /*0760*/ 	.word	0x000206f0


	//   ....[157]....
        /*0764*/ 	.word	0x00020790


	//   ....[158]....
        /*0768*/ 	.word	0x00020880


	//   ....[159]....
        /*076c*/ 	.word	0x000208f0


	//   ....[160]....
        /*0770*/ 	.word	0x00020950


	//   ....[161]....
        /*0774*/ 	.word	0x00020a40


	//   ....[162]....
        /*0778*/ 	.word	0x00020aa0


	//   ....[163]....
        /*077c*/ 	.word	0x00020ba0


	//   ....[164]....
        /*0780*/ 	.word	0x00020c00


	//   ....[165]....
        /*0784*/ 	.word	0x00020d00


	//   ....[166]....
        /*0788*/ 	.word	0x00020d60


	//   ....[167]....
        /*078c*/ 	.word	0x00020e60


	//   ....[168]....
        /*0790*/ 	.word	0x00020ec0


	//   ....[169]....
        /*0794*/ 	.word	0x00020fc0


	//   ....[170]....
        /*0798*/ 	.word	0x00021020


	//   ....[171]....
        /*079c*/ 	.word	0x00021120


	//   ....[172]....
        /*07a0*/ 	.word	0x00021180


	//   ....[173]....
        /*07a4*/ 	.word	0x00021220


	//   ....[174]....
        /*07a8*/ 	.word	0x000213a0


	//   ....[175]....
        /*07ac*/ 	.word	0x00021480


	//   ....[176]....
        /*07b0*/ 	.word	0x00021510


	//   ....[177]....
        /*07b4*/ 	.word	0x00021620


	//   ....[178]....
        /*07b8*/ 	.word	0x00021680


	//   ....[179]....
        /*07bc*/ 	.word	0x00021790


	//   ....[180]....
        /*07c0*/ 	.word	0x000217f0


	//   ....[181]....
        /*07c4*/ 	.word	0x00021900


	//   ....[182]....
        /*07c8*/ 	.word	0x00021960


	//   ....[183]....
        /*07cc*/ 	.word	0x00021a70


	//   ....[184]....
        /*07d0*/ 	.word	0x00021ad0


	//   ....[185]....
        /*07d4*/ 	.word	0x00021b90


	//   ....[186]....
        /*07d8*/ 	.word	0x00021cf0


	//   ....[187]....
        /*07dc*/ 	.word	0x00021d90


	//   ....[188]....
        /*07e0*/ 	.word	0x00021df0


	//   ....[189]....
        /*07e4*/ 	.word	0x00021ea0


	//   ....[190]....
        /*07e8*/ 	.word	0x00021f00


	//   ....[191]....
        /*07ec*/ 	.word	0x00021fb0


	//   ....[192]....
        /*07f0*/ 	.word	0x00022010


	//   ....[193]....
        /*07f4*/ 	.word	0x000220c0


	//   ....[194]....
        /*07f8*/ 	.word	0x00022120


	//   ....[195]....
        /*07fc*/ 	.word	0x000221d0


	//   ....[196]....
        /*0800*/ 	.word	0x00022230


	//   ....[197]....
        /*0804*/ 	.word	0x000222e0


	//   ....[198]....
        /*0808*/ 	.word	0x000223d0


	//   ....[199]....
        /*080c*/ 	.word	0x00022470


	//   ....[200]....
        /*0810*/ 	.word	0x000224d0


	//   ....[201]....
        /*0814*/ 	.word	0x000225a0


	//   ....[202]....
        /*0818*/ 	.word	0x00022600


	//   ....[203]....
        /*081c*/ 	.word	0x000226d0


	//   ....[204]....
        /*0820*/ 	.word	0x00022730


	//   ....[205]....
        /*0824*/ 	.word	0x00022800


	//   ....[206]....
        /*0828*/ 	.word	0x00022860


	//   ....[207]....
        /*082c*/ 	.word	0x00022930


	//   ....[208]....
        /*0830*/ 	.word	0x00022990


	//   ....[209]....
        /*0834*/ 	.word	0x00022a60


	//   ....[210]....
        /*0838*/ 	.word	0x00022af0


	//   ....[211]....
        /*083c*/ 	.word	0x00022b90


	//   ....[212]....
        /*0840*/ 	.word	0x00022cb0


	//   ....[213]....
        /*0844*/ 	.word	0x00022d20


	//   ....[214]....
        /*0848*/ 	.word	0x00022d90


	//   ....[215]....
        /*084c*/ 	.word	0x00022e00


	//   ....[216]....
        /*0850*/ 	.word	0x00022e70


	//   ....[217]....
        /*0854*/ 	.word	0x00022ef0


	//   ....[218]....
        /*0858*/ 	.word	0x00022f80


	//   ....[219]....
        /*085c*/ 	.word	0x00023010


	//   ....[220]....
        /*0860*/ 	.word	0x00023080


	//   ....[221]....
        /*0864*/ 	.word	0x000230f0


	//   ....[222]....
        /*0868*/ 	.word	0x00023160


	//   ....[223]....
        /*086c*/ 	.word	0x000231e0


	//   ....[224]....
        /*0870*/ 	.word	0x00023250


	//   ....[225]....
        /*0874*/ 	.word	0x000232f0


	//   ....[226]....
        /*0878*/ 	.word	0x00023380


	//   ....[227]....
        /*087c*/ 	.word	0x000234a0


	//   ....[228]....
        /*0880*/ 	.word	0x00024770


	//   ....[229]....
        /*0884*/ 	.word	0x00024ed0


	//   ....[230]....
        /*0888*/ 	.word	0x00026170


	//   ....[231]....
        /*088c*/ 	.word	0x000261d0


	//   ....[232]....
        /*0890*/ 	.word	0x00026230


	//   ....[233]....
        /*0894*/ 	.word	0x00026250


	//----- nvinfo : EIATTR_REG_RECONFIG
	.align		4
.L_1358:
        /*0898*/ 	.byte	0x01, 0x54
	.zero		2


	//----- nvinfo : EIATTR_SYSCALL_OFFSETS
	.align		4
        /*089c*/ 	.byte	0x04, 0x46
        /*089e*/ 	.short	(.L_1360 - .L_1359)


	//   ....[0]....
.L_1359:
        /*08a0*/ 	.word	0x00002780


	//   ....[1]....
        /*08a4*/ 	.word	0x0001bac0


	//   ....[2]....
        /*08a8*/ 	.word	0x0001bc10


	//   ....[3]....
        /*08ac*/ 	.word	0x0001bd00


	//   ....[4]....
        /*08b0*/ 	.word	0x0001ca60


	//----- nvinfo : EIATTR_MBARRIER_INSTR_OFFSETS
	.align		4
.L_1360:
        /*08b4*/ 	.byte	0x04, 0x39
        /*08b6*/ 	.short	(.L_1362 - .L_1361)


	//   ....[0]....
.L_1361:
        /*08b8*/ 	.word	0x00000180
        /*08bc*/ 	.word	0x000000ff
        /*08c0*/ 	.word	0x00022800
        /*08c4*/ 	.short	0x0100
        /*08c6*/ 	.byte	0x08
	.zero		1


	//   ....[1]....
        /*08c8*/ 	.word	0x00000190
        /*08cc*/ 	.word	0x000000ff
        /*08d0*/ 	.word	0x00022820
        /*08d4*/ 	.short	0x0100
        /*08d6*/ 	.byte	0x08
	.zero		1


	//   ....[2]....
        /*08d8*/ 	.word	0x00000280
        /*08dc*/ 	.word	0x000000ff
        /*08e0*/ 	.word	0x00022830
        /*08e4*/ 	.short	0x0100
        /*08e6*/ 	.byte	0x08
	.zero		1


	//   ....[3]....
        /*08e8*/ 	.word	0x00000290
        /*08ec*/ 	.word	0x000000ff
        /*08f0*/ 	.word	0x00022840
        /*08f4*/ 	.short	0x0100
        /*08f6*/ 	.byte	0x08
	.zero		1


	//   ....[4]....
        /*08f8*/ 	.word	0x000002a0
        /*08fc*/ 	.word	0x000000ff
        /*0900*/ 	.word	0x00022838
        /*0904*/ 	.short	0x0100
        /*0906*/ 	.byte	0x08
	.zero		1


	//   ....[5]....
        /*0908*/ 	.word	0x000002b0
        /*090c*/ 	.word	0x000000ff
        /*0910*/ 	.word	0x00022848
        /*0914*/ 	.short	0x0100
        /*0916*/ 	.byte	0x08
	.zero		1


	//   ....[6]....
        /*0918*/ 	.word	0x000003e0
        /*091c*/ 	.word	0x000000ff
        /*0920*/ 	.word	0x00022850
        /*0924*/ 	.short	0x0100
        /*0926*/ 	.byte	0x08
	.zero		1


	//   ....[7]....
        /*0928*/ 	.word	0x000003f0
        /*092c*/ 	.word	0x000000ff
        /*0930*/ 	.word	0x00022860
        /*0934*/ 	.short	0x0100
        /*0936*/ 	.byte	0x08
	.zero		1


	//   ....[8]....
        /*0938*/ 	.word	0x00000400
        /*093c*/ 	.word	0x000000ff
        /*0940*/ 	.word	0x00022858
        /*0944*/ 	.short	0x0100
        /*0946*/ 	.byte	0x08
	.zero		1


	//   ....[9]....
        /*0948*/ 	.word	0x00000410
        /*094c*/ 	.word	0x000000ff
        /*0950*/ 	.word	0x00022868
        /*0954*/ 	.short	0x0100
        /*0956*/ 	.byte	0x08
	.zero		1


	//   ....[10]....
        /*0958*/ 	.word	0x00000500
        /*095c*/ 	.word	0x000000ff
        /*0960*/ 	.word	0x00022870
        /*0964*/ 	.short	0x0100
        /*0966*/ 	.byte	0x06
	.zero		1


	//   ....[11]....
        /*0968*/ 	.word	0x00000510
        /*096c*/ 	.word	0x000000ff
        /*0970*/ 	.word	0x00022880
        /*0974*/ 	.short	0x0100
        /*0976*/ 	.byte	0x06
	.zero		1


	//   ....[12]....
        /*0978*/ 	.word	0x00000520
        /*097c*/ 	.word	0x000000ff
        /*0980*/ 	.word	0x00022878
        /*0984*/ 	.short	0x0100
        /*0986*/ 	.byte	0x06
	.zero		1


	//   ....[13]....
        /*0988*/ 	.word	0x00000530
        /*098c*/ 	.word	0x000000ff
        /*0990*/ 	.word	0x00022888
        /*0994*/ 	.short	0x0100
        /*0996*/ 	.byte	0x06
	.zero		1


	//   ....[14]....
        /*0998*/ 	.word	0x00000660
        /*099c*/ 	.word	0x000000ff
        /*09a0*/ 	.word	0x00022890
        /*09a4*/ 	.short	0x0100
        /*09a6*/ 	.byte	0x08
	.zero		1


	//   ....[15]....
        /*09a8*/ 	.word	0x00000670
        /*09ac*/ 	.word	0x000000ff
        /*09b0*/ 	.word	0x000228a0
        /*09b4*/ 	.short	0x0100
        /*09b6*/ 	.byte	0x08
	.zero		1


	//   ....[16]....
        /*09b8*/ 	.word	0x00000680
        /*09bc*/ 	.word	0x000000ff
        /*09c0*/ 	.word	0x00022898
        /*09c4*/ 	.short	0x0100
        /*09c6*/ 	.byte	0x08
	.zero		1


	//   ....[17]....
        /*09c8*/ 	.word	0x00000690
        /*09cc*/ 	.word	0x000000ff
        /*09d0*/ 	.word	0x000228a8
        /*09d4*/ 	.short	0x0100
        /*09d6*/ 	.byte	0x08
	.zero		1


	//   ....[18]....
        /*09d8*/ 	.word	0x000007d0
        /*09dc*/ 	.word	0x000000ff
        /*09e0*/ 	.word	0x000228b0
        /*09e4*/ 	.short	0x0100
        /*09e6*/ 	.byte	0x08
	.zero		1


	//   ....[19]....
        /*09e8*/ 	.word	0x000007e0
        /*09ec*/ 	.word	0x000000ff
        /*09f0*/ 	.word	0x000228c0
        /*09f4*/ 	.short	0x0100
        /*09f6*/ 	.byte	0x08
	.zero		1


	//   ....[20]....
        /*09f8*/ 	.word	0x000007f0
        /*09fc*/ 	.word	0x000000ff
        /*0a00*/ 	.word	0x000228b8
        /*0a04*/ 	.short	0x0100
        /*0a06*/ 	.byte	0x08
	.zero		1


	//   ....[21]....
        /*0a08*/ 	.word	0x00000800
        /*0a0c*/ 	.word	0x000000ff
        /*0a10*/ 	.word	0x000228c8
        /*0a14*/ 	.short	0x0100
        /*0a16*/ 	.byte	0x08
	.zero		1


	//   ....[22]....
        /*0a18*/ 	.word	0x000029f0
        /*0a1c*/ 	.word	0x000000ff
        /*0a20*/ 	.word	0x00022800
        /*0a24*/ 	.short	0x010a
        /*0a26*/ 	.byte	0x2c
	.zero		1


	//   ....[23]....
        /*0a28*/ 	.word	0x00002da0
        /*0a2c*/ 	.word	0x0000000e
        /*0a30*/ 	.word	0x00000000
        /*0a34*/ 	.short	0x010a
        /*0a36*/ 	.byte	0x3f
	.zero		1


	//   ....[24]....
        /*0a38*/ 	.word	0x00002e00
        /*0a3c*/ 	.word	0x0000000e
        /*0a40*/ 	.word	0x00000000
        /*0a44*/ 	.short	0x010a
        /*0a46*/ 	.byte	0x3f
	.zero		1


	//   ....[25]....
        /*0a48*/ 	.word	0x00003230
        /*0a4c*/ 	.word	0x00000006
        /*0a50*/ 	.word	0x00000000
        /*0a54*/ 	.short	0x0101
        /*0a56*/ 	.byte	0x3f
	.zero		1


	//   ....[26]....
        /*0a58*/ 	.word	0x00005c20
        /*0a5c*/ 	.word	0x00000006
        /*0a60*/ 	.word	0x00000000
        /*0a64*/ 	.short	0x010a
        /*0a66*/ 	.byte	0x3f
	.zero		1


	//   ....[27]....
        /*0a68*/ 	.word	0x00005c80
        /*0a6c*/ 	.word	0x00000006
        /*0a70*/ 	.word	0x00000000
        /*0a74*/ 	.short	0x010a
        /*0a76*/ 	.byte	0x3f
	.zero		1


	//   ....[28]....
        /*0a78*/ 	.word	0x00008cd0
        /*0a7c*/ 	.word	0x00000000
        /*0a80*/ 	.word	0x00000000
        /*0a84*/ 	.short	0x0101
        /*0a86*/ 	.byte	0x3f
	.zero		1


	//   ....[29]....
        /*0a88*/ 	.word	0x00009400
        /*0a8c*/ 	.word	0x00000002
        /*0a90*/ 	.word	0x00000000
        /*0a94*/ 	.short	0x010a
        /*0a96*/ 	.byte	0x3f
	.zero		1


	//   ....[30]....
        /*0a98*/ 	.word	0x000094a0
        /*0a9c*/ 	.word	0x00000006
        /*0aa0*/ 	.word	0x00000000
        /*0aa4*/ 	.short	0x010a
        /*0aa6*/ 	.byte	0x3f
	.zero		1


	//   ....[31]....
        /*0aa8*/ 	.word	0x000098d0
        /*0aac*/ 	.word	0x0000000d
        /*0ab0*/ 	.word	0x00000000
        /*0ab4*/ 	.short	0x0101
        /*0ab6*/ 	.byte	0x3f
	.zero		1


	//   ....[32]....
        /*0ab8*/ 	.word	0x0000bee0
        /*0abc*/ 	.word	0x00000002
        /*0ac0*/ 	.word	0x00000000
        /*0ac4*/ 	.short	0x010a
        /*0ac6*/ 	.byte	0x3f
	.zero		1


	//   ....[33]....
        /*0ac8*/ 	.word	0x0000bf40
        /*0acc*/ 	.word	0x00000002
        /*0ad0*/ 	.word	0x00000000
        /*0ad4*/ 	.short	0x010a
        /*0ad6*/ 	.byte	0x3f
	.zero		1


	//   ....[34]....
        /*0ad8*/ 	.word	0x0000f1b0
        /*0adc*/ 	.word	0x00000000
        /*0ae0*/ 	.word	0x00000000
        /*0ae4*/ 	.short	0x0101
        /*0ae6*/ 	.byte	0x3f
	.zero		1


	//   ....[35]....
        /*0ae8*/ 	.word	0x0000f380
        /*0aec*/ 	.word	0x00000002
        /*0af0*/ 	.word	0x00000000
        /*0af4*/ 	.short	0x010a
        /*0af6*/ 	.byte	0x3f
	.zero		1


	//   ....[36]....
        /*0af8*/ 	.word	0x0000f420
        /*0afc*/ 	.word	0x00000006
        /*0b00*/ 	.word	0x00000000
        /*0b04*/ 	.short	0x010a
        /*0b06*/ 	.byte	0x3f
	.zero		1


	//   ....[37]....
        /*0b08*/ 	.word	0x0000f850
        /*0b0c*/ 	.word	0x0000000b
        /*0b10*/ 	.word	0x00000000
        /*0b14*/ 	.short	0x0101
        /*0b16*/ 	.byte	0x3f
	.zero		1


	//   ....[38]....
        /*0b18*/ 	.word	0x000132c0
        /*0b1c*/ 	.word	0x00000002
        /*0b20*/ 	.word	0x00000000
        /*0b24*/ 	.short	0x010a
        /*0b26*/ 	.byte	0x3f
	.zero		1


	//   ....[39]....
        /*0b28*/ 	.word	0x00013320
        /*0b2c*/ 	.word	0x00000002
        /*0b30*/ 	.word	0x00000000
        /*0b34*/ 	.short	0x010a
        /*0b36*/ 	.byte	0x3f
	.zero		1


	//   ....[40]....
        /*0b38*/ 	.word	0x000165b0
        /*0b3c*/ 	.word	0x00000000
        /*0b40*/ 	.word	0x00000000
        /*0b44*/ 	.short	0x0101
        /*0b46*/ 	.byte	0x3f
	.zero		1


	//   ....[41]....
        /*0b48*/ 	.word	0x00018fa0
        /*0b4c*/ 	.word	0x000000ff
        /*0b50*/ 	.word	0x00000000
        /*0b54*/ 	.short	0x0101
        /*0b56*/ 	.byte	0x04
	.zero		1


	//   ....[42]....
        /*0b58*/ 	.word	0x0001c200
        /*0b5c*/ 	.word	0x00000011
        /*0b60*/ 	.word	0x00022840
        /*0b64*/ 	.short	0x010a
        /*0b66*/ 	.byte	0x3f
	.zero		1


	//   ....[43]....
        /*0b68*/ 	.word	0x0001c850
        /*0b6c*/ 	.word	0x00000011
        /*0b70*/ 	.word	0x00022830
        /*0b74*/ 	.short	0x0107
        /*0b76*/ 	.byte	0x3f
	.zero		1


	//   ....[44]....
        /*0b78*/ 	.word	0x0001c910
        /*0b7c*/ 	.word	0x00000011
        /*0b80*/ 	.word	0x00022830
        /*0b84*/ 	.short	0x0101
        /*0b86*/ 	.byte	0x3f
	.zero		1


	//   ....[45]....
        /*0b88*/ 	.word	0x0001d390
        /*0b8c*/ 	.word	0x00000016
        /*0b90*/ 	.word	0x00022800
        /*0b94*/ 	.short	0x0107
        /*0b96*/ 	.byte	0x3f
	.zero		1


	//   ....[46]....
        /*0b98*/ 	.word	0x0001d480
        /*0b9c*/ 	.word	0x00000016
        /*0ba0*/ 	.word	0x00022800
        /*0ba4*/ 	.short	0x0101
        /*0ba6*/ 	.byte	0x3f
	.zero		1


	//   ....[47]....
        /*0ba8*/ 	.word	0x0001d4a0
        /*0bac*/ 	.word	0x00000016
        /*0bb0*/ 	.word	0x00022820
        /*0bb4*/ 	.short	0x010a
        /*0bb6*/ 	.byte	0x3f
	.zero		1


	//   ....[48]....
        /*0bb8*/ 	.word	0x0001d520
        /*0bbc*/ 	.word	0x00000011
        /*0bc0*/ 	.word	0x00022860
        /*0bc4*/ 	.short	0x010a
        /*0bc6*/ 	.byte	0x3f
	.zero		1


	//   ....[49]....
        /*0bc8*/ 	.word	0x0001dca0
        /*0bcc*/ 	.word	0x00000011
        /*0bd0*/ 	.word	0x00022850
        /*0bd4*/ 	.short	0x0107
        /*0bd6*/ 	.byte	0x3f
	.zero		1


	//   ....[50]....
        /*0bd8*/ 	.word	0x0001dd60
        /*0bdc*/ 	.word	0x00000011
        /*0be0*/ 	.word	0x00022850
        /*0be4*/ 	.short	0x0101
        /*0be6*/ 	.byte	0x3f
	.zero		1


	//   ....[51]....
        /*0be8*/ 	.word	0x0001e090
        /*0bec*/ 	.word	0x00000006
        /*0bf0*/ 	.word	0x00022840
        /*0bf4*/ 	.short	0x010a
        /*0bf6*/ 	.byte	0x3f
	.zero		1


	//   ....[52]....
        /*0bf8*/ 	.word	0x0001e470
        /*0bfc*/ 	.word	0x00000006
        /*0c00*/ 	.word	0x00022830
        /*0c04*/ 	.short	0x0107
        /*0c06*/ 	.byte	0x3f
	.zero		1


	//   ....[53]....
        /*0c08*/ 	.word	0x0001e520
        /*0c0c*/ 	.word	0x00000006
        /*0c10*/ 	.word	0x00022830
        /*0c14*/ 	.short	0x0101
        /*0c16*/ 	.byte	0x3f
	.zero		1


	//   ....[54]....
        /*0c18*/ 	.word	0x0001e550
        /*0c1c*/ 	.word	0x00000006
        /*0c20*/ 	.word	0x00022860
        /*0c24*/ 	.short	0x010a
        /*0c26*/ 	.byte	0x3f
	.zero		1


	//   ....[55]....
        /*0c28*/ 	.word	0x0001ea70
        /*0c2c*/ 	.word	0x00000006
        /*0c30*/ 	.word	0x00022850
        /*0c34*/ 	.short	0x0107
        /*0c36*/ 	.byte	0x3f
	.zero		1


	//   ....[56]....
        /*0c38*/ 	.word	0x0001eb20
        /*0c3c*/ 	.word	0x00000006
        /*0c40*/ 	.word	0x00022850
        /*0c44*/ 	.short	0x0101
        /*0c46*/ 	.byte	0x3f
	.zero		1


	//   ....[57]....
        /*0c48*/ 	.word	0x0001f990
        /*0c4c*/ 	.word	0x00000005
        /*0c50*/ 	.word	0x00022820
        /*0c54*/ 	.short	0x010a
        /*0c56*/ 	.byte	0x3f
	.zero		1


	//   ....[58]....
        /*0c58*/ 	.word	0x0001fb30
        /*0c5c*/ 	.word	0x00000003
        /*0c60*/ 	.word	0x00022840
        /*0c64*/ 	.short	0x010a
        /*0c66*/ 	.byte	0x3f
	.zero		1


	//   ....[59]....
        /*0c68*/ 	.word	0x0001fbd0
        /*0c6c*/ 	.word	0x00000005
        /*0c70*/ 	.word	0x00022840
        /*0c74*/ 	.short	0x010a
        /*0c76*/ 	.byte	0x3f
	.zero		1


	//   ....[60]....
        /*0c78*/ 	.word	0x0001fc10
        /*0c7c*/ 	.word	0x00000003
        /*0c80*/ 	.word	0x00022860
        /*0c84*/ 	.short	0x010a
        /*0c86*/ 	.byte	0x3f
	.zero		1


	//   ....[61]....
        /*0c88*/ 	.word	0x0001fc50
        /*0c8c*/ 	.word	0x00000005
        /*0c90*/ 	.word	0x00022860
        /*0c94*/ 	.short	0x010a
        /*0c96*/ 	.byte	0x3f
	.zero		1


	//   ....[62]....
        /*0c98*/ 	.word	0x0001fcc0
        /*0c9c*/ 	.word	0x00000009
        /*0ca0*/ 	.word	0x00022800
        /*0ca4*/ 	.short	0x010a
        /*0ca6*/ 	.byte	0x3f
	.zero		1


	//   ....[63]....
        /*0ca8*/ 	.word	0x0001fd10
        /*0cac*/ 	.word	0x0000000e
        /*0cb0*/ 	.word	0x00000000
        /*0cb4*/ 	.short	0x010a
        /*0cb6*/ 	.byte	0x3f
	.zero		1


	//   ....[64]....
        /*0cb8*/ 	.word	0x0001fd60
        /*0cbc*/ 	.word	0x00000006
        /*0cc0*/ 	.word	0x00000000
        /*0cc4*/ 	.short	0x010a
        /*0cc6*/ 	.byte	0x3f
	.zero		1


	//   ....[65]....
        /*0cc8*/ 	.word	0x0001fdb0
        /*0ccc*/ 	.word	0x00000006
        /*0cd0*/ 	.word	0x00000000
        /*0cd4*/ 	.short	0x010a
        /*0cd6*/ 	.byte	0x3f
	.zero		1


	//   ....[66]....
        /*0cd8*/ 	.word	0x0001fe00
        /*0cdc*/ 	.word	0x00000002
        /*0ce0*/ 	.word	0x00000000
        /*0ce4*/ 	.short	0x010a
        /*0ce6*/ 	.byte	0x3f
	.zero		1


	//   ....[67]....
        /*0ce8*/ 	.word	0x0001fe50
        /*0cec*/ 	.word	0x00000006
        /*0cf0*/ 	.word	0x00000000
        /*0cf4*/ 	.short	0x010a
        /*0cf6*/ 	.byte	0x3f
	.zero		1


	//   ....[68]....
        /*0cf8*/ 	.word	0x0001fea0
        /*0cfc*/ 	.word	0x00000002
        /*0d00*/ 	.word	0x00000000
        /*0d04*/ 	.short	0x010a
        /*0d06*/ 	.byte	0x3f
	.zero		1


	//   ....[69]....
        /*0d08*/ 	.word	0x0001ffc0
        /*0d0c*/ 	.word	0x00000011
        /*0d10*/ 	.word	0x00022840
        /*0d14*/ 	.short	0x010a
        /*0d16*/ 	.byte	0x3f
	.zero		1


	//   ....[70]....
        /*0d18*/ 	.word	0x000212a0
        /*0d1c*/ 	.word	0x00000016
        /*0d20*/ 	.word	0x00022820
        /*0d24*/ 	.short	0x010a
        /*0d26*/ 	.byte	0x3f
	.zero		1


	//   ....[71]....
        /*0d28*/ 	.word	0x000212f0
        /*0d2c*/ 	.word	0x00000011
        /*0d30*/ 	.word	0x00022860
        /*0d34*/ 	.short	0x010a
        /*0d36*/ 	.byte	0x3f
	.zero		1


	//   ....[72]....
        /*0d38*/ 	.word	0x00021c40
        /*0d3c*/ 	.word	0x00000006
        /*0d40*/ 	.word	0x00022840
        /*0d44*/ 	.short	0x010a
        /*0d46*/ 	.byte	0x3f
	.zero		1


	//   ....[73]....
        /*0d48*/ 	.word	0x00022320
        /*0d4c*/ 	.word	0x00000006
        /*0d50*/ 	.word	0x00022860
        /*0d54*/ 	.short	0x010a
        /*0d56*/ 	.byte	0x3f
	.zero		1


	//   ....[74]....
        /*0d58*/ 	.word	0x000233c0
        /*0d5c*/ 	.word	0x00000005
        /*0d60*/ 	.word	0x00022820
        /*0d64*/ 	.short	0x010a
        /*0d66*/ 	.byte	0x3f
	.zero		1


	//   ....[75]....
        /*0d68*/ 	.word	0x00023560
        /*0d6c*/ 	.word	0x00000003
        /*0d70*/ 	.word	0x00022840
        /*0d74*/ 	.short	0x010a
        /*0d76*/ 	.byte	0x3f
	.zero		1


	//   ....[76]....
        /*0d78*/ 	.word	0x000235b0
        /*0d7c*/ 	.word	0x00000005
        /*0d80*/ 	.word	0x00022840
        /*0d84*/ 	.short	0x010a
        /*0d86*/ 	.byte	0x3f
	.zero		1


	//   ....[77]....
        /*0d88*/ 	.word	0x00023600
        /*0d8c*/ 	.word	0x00000003
        /*0d90*/ 	.word	0x00022860
        /*0d94*/ 	.short	0x010a
        /*0d96*/ 	.byte	0x3f
	.zero		1


	//   ....[78]....
        /*0d98*/ 	.word	0x000239a0
        /*0d9c*/ 	.word	0x00000014
        /*0da0*/ 	.word	0x00000000
        /*0da4*/ 	.short	0x010a
        /*0da6*/ 	.byte	0x3f
	.zero		1


	//   ....[79]....
        /*0da8*/ 	.word	0x00023ae0
        /*0dac*/ 	.word	0x00000002
        /*0db0*/ 	.word	0x00000000
        /*0db4*/ 	.short	0x010a
        /*0db6*/ 	.byte	0x3f
	.zero		1


	//   ....[80]....
        /*0db8*/ 	.word	0x000241a0
        /*0dbc*/ 	.word	0x00000002
        /*0dc0*/ 	.word	0x00000000
        /*0dc4*/ 	.short	0x0101
        /*0dc6*/ 	.byte	0x3f
	.zero		1


	//   ....[81]....
        /*0dc8*/ 	.word	0x00028900
        /*0dcc*/ 	.word	0x0000000f
        /*0dd0*/ 	.word	0x00000000
        /*0dd4*/ 	.short	0x010a
        /*0dd6*/ 	.byte	0x3f
	.zero		1


	//   ....[82]....
        /*0dd8*/ 	.word	0x00028a40
        /*0ddc*/ 	.word	0x00000007
        /*0de0*/ 	.word	0x00000000
        /*0de4*/ 	.short	0x010a
        /*0de6*/ 	.byte	0x3f
	.zero		1


	//   ....[83]....
        /*0de8*/ 	.word	0x000410b0
        /*0dec*/ 	.word	0x00000000
        /*0df0*/ 	.word	0x00000000
        /*0df4*/ 	.short	0x0101
        /*0df6*/ 	.byte	0x3f
	.zero		1


	//   ....[84]....
        /*0df8*/ 	.word	0x000410d0
        /*0dfc*/ 	.word	0x00000002
        /*0e00*/ 	.word	0x00000000
        /*0e04*/ 	.short	0x010a
        /*0e06*/ 	.byte	0x3f
	.zero		1


	//   ....[85]....
        /*0e08*/ 	.word	0x00041120
        /*0e0c*/ 	.word	0x00000007
        /*0e10*/ 	.word	0x00000000
        /*0e14*/ 	.short	0x010a
        /*0e16*/ 	.byte	0x3f
	.zero		1


	//----- nvinfo : EIATTR_NUM_MBARRIERS
	.align		4
.L_1362:
        /*0e18*/ 	.byte	0x03, 0x38
        /*0e1a*/ 	.short	0x0016


	//----- nvinfo : EIATTR_EXIT_INSTR_OFFSETS
	.align		4
        /*0e1c*/ 	.byte	0x04, 0x1c
        /*0e1e*/ 	.short	(.L_1364 - .L_1363)


	//   ....[0]....
.L_1363:
        /*0e20*/ 	.word	0x00000ab0


	//   ....[1]....
        /*0e24*/ 	.word	0x0001a2e0


	//   ....[2]....
        /*0e28*/ 	.word	0x0001fca0


	//----- nvinfo : EIATTR_MAX_THREADS
	.align		4
.L_1364:
        /*0e2c*/ 	.byte	0x04, 0x05
        /*0e2e*/ 	.short	(.L_1366 - .L_1365)
.L_1365:
        /*0e30*/ 	.word	0x00000180
        /*0e34*/ 	.word	0x00000001
        /*0e38*/ 	.word	0x00000001


	//----- nvinfo : EIATTR_CRS_STACK_SIZE
	.align		4
.L_1366:
        /*0e3c*/ 	.byte	0x04, 0x1e
        /*0e3e*/ 	.short	(.L_1368 - .L_1367)
.L_1367:
        /*0e40*/ 	.word	0x00000000


	//----- nvinfo : EIATTR_CBANK_PARAM_SIZE
	.align		4
.L_1368:
        /*0e44*/ 	.byte	0x03, 0x19
        /*0e46*/ 	.short	0x0af0


	//----- nvinfo : EIATTR_PARAM_CBANK
	.align		4
        /*0e48*/ 	.byte	0x04, 0x0a
        /*0e4a*/ 	.short	(.L_1370 - .L_1369)
	.align		4
.L_1369:
        /*0e4c*/ 	.word	index@(.nv.constant0._ZN7cutlass13device_kernelIN5flash11enable_sm90INS1_16FlashAttnFwdSm90INS1_25CollectiveMainloopFwdSm90ILi2EN4cute5tupleIJNS5_1CILi1EEES8_S8_EEENS6_IJNS7_ILi128EEENS7_ILi96EEENS7_ILi64EEEEEELi256ENS_10bfloat16_tEfNS_4arch4Sm90ELb0ELb1ELb1ELb1ELb1ELb0ELb0ELb1ELb0ELb1ELb0ELb0EEENS1_21CollectiveEpilogueFwdINS6_IJSA_NS7_ILi256EEESB_EEES9_SE_SG_Li256ELb1ELb1ELb0ELb0EEENS1_36VarlenDynamicPersistentTileSchedulerILi128ELi96ELi256ELi128ELb0ELb1ELb1ELb1ELb0ELb1EEEEEEEEEvNT_6ParamsE)
        /*0e50*/ 	.short	0x0210
        /*0e52*/ 	.short	0x0af0


	//----- nvinfo : EIATTR_SW_WAR
	.align		4
.L_1370:
        /*0e54*/ 	.byte	0x04, 0x36
        /*0e56*/ 	.short	(.L_1372 - .L_1371)
.L_1371:
        /*0e58*/ 	.word	0x00000008
.L_1372:


//--------------------- .nv.info._ZN7cutlass13device_kernelIN5flash11enable_sm90INS1_16FlashAttnFwdSm90INS1_25CollectiveMainloopFwdSm90ILi2EN4cute5tupleIJNS5_1CILi1EEES8_S8_EEENS6_IJNS7_ILi128EEENS7_ILi96EEENS7_ILi64EEEEEELi256ENS_10bfloat16_tEfNS_4arch4Sm90ELb0ELb1ELb1ELb1ELb1ELb1ELb0ELb1ELb0ELb1ELb0ELb0EEENS1_21CollectiveEpilogueFwdINS6_IJSA_NS7_ILi256EEESB_EEES9_SE_SG_Li256ELb1ELb1ELb0ELb0EEENS1_36VarlenDynamicPersistentTileSchedulerILi128ELi96ELi256ELi128ELb0ELb1ELb1ELb1ELb0ELb1EEEEEEEEEvNT_6ParamsE --------------------------
	.section	.nv.info._ZN7cutlass13device_kernelIN5flash11enable_sm90INS1_16FlashAttnFwdSm90INS1_25CollectiveMainloopFwdSm90ILi2EN4cute5tupleIJNS5_1CILi1EEES8_S8_EEENS6_IJNS7_ILi128EEENS7_ILi96EEENS7_ILi64EEEEEELi256ENS_10bfloat16_tEfNS_4arch4Sm90ELb0ELb1ELb1ELb1ELb1ELb1ELb0ELb1ELb0ELb1ELb0ELb0EEENS1_21CollectiveEpilogueFwdINS6_IJSA_NS7_ILi256EEESB_EEES9_SE_SG_Li256ELb1ELb1ELb0ELb0EEENS1_36VarlenDynamicPersistentTileSchedulerILi128ELi96ELi256ELi128ELb0ELb1ELb1ELb1ELb0ELb1EEEEEEEEEvNT_6ParamsE,"",@"SHT_CUDA_INFO"
	.sectionflags	@""
	.align	4


	//----- nvinfo : EIATTR_CUDA_API_VERSION
	.align		4
        /*0000*/ 	.byte	0x04, 0x37
        /*0002*/ 	.short	(.L_1374 - .L_1373)
.L_1373:
        /*0004*/ 	.word	0x00000082


	//----- nvinfo : EIATTR_KPARAM_INFO
	.align		4
.L_1374:
        /*0008*/ 	.byte	0x04, 0x17
        /*000a*/ 	.short	(.L_1376 - .L_1375)
.L_1375:
        /*000c*/ 	.word	0x00000000
        /*0010*/ 	.short	0x0000
        /*0012*/ 	.short	0x0070
        /*0014*/ 	.byte	0x00, 0xf0, 0x01, 0x2a


	//----- nvinfo : EIATTR_SPARSE_MMA_MASK
	.align		4
.L_1376:
        /*0018*/ 	.byte	0x03, 0x50
        /*001a*/ 	.short	0x0000


	//----- nvinfo : EIATTR_MAXREG_COUNT
	.align		4
        /*001c*/ 	.byte	0x03, 0x1b
        /*001e*/ 	.short	0x00a8


	//----- nvinfo : EIATTR_NUM_BARRIERS
	.align		4
        /*0020*/ 	.byte	0x02, 0x4c
        /*0022*/ 	.byte	0x10
	.zero		1


	//----- nvinfo : EIATTR_EXTERNS
	.align		4
        /*0024*/ 	.byte	0x04, 0x0f
        /*0026*/ 	.short	(.L_1378 - .L_1377)


	//   ....[0]....
	.align		4
.L_1377:
        /*0028*/ 	.word	index@(__assertfail)


	//----- nvinfo : EIATTR_ANNOTATIONS
	.align		4
.L_1378:
        /*002c*/ 	.byte	0x04, 0x55
        /*002e*/ 	.short	(.L_1380 - .L_1379)


	//   ....[0]....
.L_1379:
        /* <DEDUP_REMOVED lines=16> */


	//----- nvinfo : EIATTR_MERCURY_ISA_VERSION
	.align		4
.L_1380:
        /*0120*/ 	.byte	0x03, 0x5f
        /*0122*/ 	.short	0x0101


	//----- nvinfo : EIATTR_UNUSED_LOAD_BYTE_OFFSET
	.align		4
        /*0124*/ 	.byte	0x04, 0x44
        /*0126*/ 	.short	(.L_1382 - .L_1381)


	//   ....[0]....
.L_1381:
        /*0128*/ 	.word	0x00000b00
        /*012c*/ 	.word	0x0000fff0


	//   ....[1]....
        /*0130*/ 	.word	0x000209e0
        /*0134*/ 	.word	0x0000fff0


	//----- nvinfo : EIATTR_INT_WARP_WIDE_INSTR_OFFSETS
	.align		4
.L_1382:
        /*0138*/ 	.byte	0x04, 0x31
        /*013a*/ 	.short	(.L_1384 - .L_1383)


	//   ....[0]....
.L_1383:
        /*013c*/ 	.word	0x00000180


	//   ....[1]....
        /*0140*/ 	.word	0x000001c0


	//   ....[2]....
        /*0144*/ 	.word	0x00000230


	//   ....[3]....
        /*0148*/ 	.word	0x00026660


	//   ....[4]....
        /*014c*/ 	.word	0x000266f0


	//   ....[5]....
        /*0150*/ 	.word	0x00029ad0


	//   ....[6]....
        /*0154*/ 	.word	0x00029b60


	//----- nvinfo : EIATTR_COOP_GROUP_MASK_REGIDS
	.align		4
.L_1384:
        /*0158*/ 	.byte	0x04, 0x29
        /*015a*/ 	.short	(.L_1386 - .L_1385)


	//   ....[0]....
.L_1385:
        /*015c*/ 	.word	0xffffffff


	//   ....[1]....
        /*0160*/ 	.word	0xffffffff


	//   ....[2]....
        /*0164*/ 	.word	0xffffffff


	//   ....[3]....
        /*0168*/ 	.word	0xffffffff


	//   ....[4]....
        /*016c*/ 	.word	0xffffffff


	//   ....[5]....
        /*0170*/ 	.word	0xffffffff


	//   ....[6]....
        /*0174*/ 	.word	0xffffffff


	//   ....[7]....
        /*0178*/ 	.word	0xffffffff


	//   ....[8]....
        /*017c*/ 	.word	0xffffffff


	//   ....[9]....
        /*0180*/ 	.word	0xffffffff


	//   ....[10]....
        /*0184*/ 	.word	0xffffffff


	//   ....[11]....
        /*0188*/ 	.word	0xffffffff


	//   ....[12]....
        /*018c*/ 	.word	0xffffffff


	//   ....[13]....
        /*0190*/ 	.word	0xffffffff


	//   ....[14]....
        /*0194*/ 	.word	0xffffffff


	//   ....[15]....
        /*0198*/ 	.word	0xffffffff


	//   ....[16]....
        /*019c*/ 	.word	0xffffffff


	//   ....[17]....
        /*01a0*/ 	.word	0xffffffff


	//   ....[18]....
        /*01a4*/ 	.word	0xffffffff


	//   ....[19]....
        /*01a8*/ 	.word	0xffffffff


	//   ....[20]....
        /*01ac*/ 	.word	0xffffffff


	//   ....[21]....
        /*01b0*/ 	.word	0xffffffff


	//   ....[22]....
        /*01b4*/ 	.word	0xffffffff


	//   ....[23]....
        /*01b8*/ 	.word	0xffffffff


	//   ....[24]....
        /*01bc*/ 	.word	0xffffffff


	//   ....[25]....
        /*01c0*/ 	.word	0xffffffff


	//   ....[26]....
        /*01c4*/ 	.word	0xffffffff


	//   ....[27]....
        /*01c8*/ 	.word	0xffffffff


	//   ....[28]....
        /*01cc*/ 	.word	0xffffffff


	//   ....[29]....
        /*01d0*/ 	.word	0xffffffff


	//   ....[30]....
        /*01d4*/ 	.word	0xffffffff


	//   ....[31]....
        /*01d8*/ 	.word	0xffffffff


	//   ....[32]....
        /*01dc*/ 	.word	0xffffffff


	//   ....[33]....
        /*01e0*/ 	.word	0xffffffff


	//   ....[34]....
        /*01e4*/ 	.word	0xffffffff


	//   ....[35]....
        /*01e8*/ 	.word	0xffffffff


	//   ....[36]....
        /*01ec*/ 	.word	0xffffffff


	//   ....[37]....
        /*01f0*/ 	.word	0xffffffff


	//   ....[38]....
        /*01f4*/ 	.word	0xffffffff


	//   ....[39]....
        /*01f8*/ 	.word	0xffffffff


	//   ....[40]....
        /*01fc*/ 	.word	0xffffffff


	//   ....[41]....
        /*0200*/ 	.word	0xffffffff


	//   ....[42]....
        /*0204*/ 	.word	0xffffffff


	//   ....[43]....
        /*0208*/ 	.word	0xffffffff


	//   ....[44]....
        /*020c*/ 	.word	0xffffffff


	//   ....[45]....
        /*0210*/ 	.word	0xffffffff


	//   ....[46]....
        /*0214*/ 	.word	0xffffffff


	//   ....[47]....
        /*0218*/ 	.word	0xffffffff


	//   ....[48]....
        /*021c*/ 	.word	0xffffffff


	//   ....[49]....
        /*0220*/ 	.word	0xffffffff


	//   ....[50]....
        /*0224*/ 	.word	0xffffffff


	//   ....[51]....
        /*0228*/ 	.word	0xffffffff


	//   ....[52]....
        /*022c*/ 	.word	0xffffffff


	//   ....[53]....
        /*0230*/ 	.word	0xffffffff


	//   ....[54]....
        /*0234*/ 	.word	0xffffffff


	//   ....[55]....
        /*0238*/ 	.word	0xffffffff


	//   ....[56]....
        /*023c*/ 	.word	0xffffffff


	//   ....[57]....
        /*0240*/ 	.word	0xffffffff


	//   ....[58]....
        /*0244*/ 	.word	0xffffffff


	//   ....[59]....
        /*0248*/ 	.word	0xffffffff


	//   ....[60]....
        /*024c*/ 	.word	0xffffffff


	//   ....[61]....
        /*0250*/ 	.word	0xffffffff


	//   ....[62]....
        /*0254*/ 	.word	0xffffffff


	//   ....[63]....
        /*0258*/ 	.word	0xffffffff


	//   ....[64]....
        /*025c*/ 	.word	0xffffffff


	//   ....[65]....
        /*0260*/ 	.word	0xffffffff


	//   ....[66]....
        /*0264*/ 	.word	0xffffffff


	//   ....[67]....
        /*0268*/ 	.word	0xffffffff


	//   ....[68]....
        /*026c*/ 	.word	0xffffffff


	//   ....[69]....
        /*0270*/ 	.word	0xffffffff


	//   ....[70]....
        /*0274*/ 	.word	0xffffffff


	//   ....[71]....
        /*0278*/ 	.word	0xffffffff


	//   ....[72]....
        /*027c*/ 	.word	0xffffffff


	//   ....[73]....
        /*0280*/ 	.word	0xffffffff


	//   ....[74]....
        /*0284*/ 	.word	0xffffffff


	//   ....[75]....
        /*0288*/ 	.word	0xffffffff


	//   ....[76]....
        /*028c*/ 	.word	0xffffffff


	//   ....[77]....
        /*0290*/ 	.word	0xffffffff


	//   ....[78]....
        /*0294*/ 	.word	0xffffffff


	//   ....[79]....
        /*0298*/ 	.word	0xffffffff


	//   ....[80]....
        /*029c*/ 	.word	0xffffffff


	//   ....[81]....
        /*02a0*/ 	.word	0xffffffff


	//   ....[82]....
        /*02a4*/ 	.word	0xffffffff


	//   ....[83]....
        /*02a8*/ 	.word	0xffffffff


	//   ....[84]....
        /*02ac*/ 	.word	0xffffffff


	//   ....[85]....
        /*02b0*/ 	.word	0xffffffff


	//   ....[86]....
        /*02b4*/ 	.word	0xffffffff


	//   ....[87]....
        /*02b8*/ 	.word	0xffffffff


	//   ....[88]....
        /*02bc*/ 	.word	0xffffffff


	//   ....[89]....
        /*02c0*/ 	.word	0xffffffff


	//   ....[90]....
        /*02c4*/ 	.word	0xffffffff


	//   ....[91]....
        /*02c8*/ 	.word	0xffffffff


	//   ....[92]....
        /*02cc*/ 	.word	0xffffffff


	//   ....[93]....
        /*02d0*/ 	.word	0xffffffff


	//   ....[94]....
        /*02d4*/ 	.word	0xffffffff


	//   ....[95]....
        /*02d8*/ 	.word	0xffffffff


	//   ....[96]....
        /*02dc*/ 	.word	0xffffffff


	//   ....[97]....
        /*02e0*/ 	.word	0xffffffff


	//   ....[98]....
        /*02e4*/ 	.word	0xffffffff


	//   ....[99]....
        /*02e8*/ 	.word	0xffffffff


	//   ....[100]....
        /*02ec*/ 	.word	0xffffffff


	//   ....[101]....
        /*02f0*/ 	.word	0xffffffff


	//   ....[102]....
        /*02f4*/ 	.word	0xffffffff


	//   ....[103]....
        /*02f8*/ 	.word	0xffffffff


	//   ....[104]....
        /*02fc*/ 	.word	0xffffffff


	//   ....[105]....
        /*0300*/ 	.word	0xffffffff


	//   ....[106]....
        /*0304*/ 	.word	0xffffffff


	//   ....[107]....
        /*0308*/ 	.word	0xffffffff


	//   ....[108]....
        /*030c*/ 	.word	0xffffffff


	//   ....[109]....
        /*0310*/ 	.word	0xffffffff


	//   ....[110]....
        /*0314*/ 	.word	0xffffffff


	//   ....[111]....
        /*0318*/ 	.word	0xffffffff


	//   ....[112]....
        /*031c*/ 	.word	0xffffffff


	//   ....[113]....
        /*0320*/ 	.word	0xffffffff


	//   ....[114]....
        /*0324*/ 	.word	0xffffffff


	//   ....[115]....
        /*0328*/ 	.word	0xffffffff


	//   ....[116]....
        /*032c*/ 	.word	0xffffffff


	//   ....[117]....
        /*0330*/ 	.word	0xffffffff


	//   ....[118]....
        /*0334*/ 	.word	0xffffffff


	//   ....[119]....
        /*0338*/ 	.word	0xffffffff


	//   ....[120]....
        /*033c*/ 	.word	0xffffffff


	//   ....[121]....
        /*0340*/ 	.word	0xffffffff


	//   ....[122]....
        /*0344*/ 	.word	0xffffffff


	//   ....[123]....
        /*0348*/ 	.word	0xffffffff


	//   ....[124]....
        /*034c*/ 	.word	0xffffffff


	//   ....[125]....
        /*0350*/ 	.word	0xffffffff


	//   ....[126]....
        /*0354*/ 	.word	0xffffffff


	//   ....[127]....
        /*0358*/ 	.word	0xffffffff


	//   ....[128]....
        /*035c*/ 	.word	0xffffffff


	//   ....[129]....
        /*0360*/ 	.word	0xffffffff


	//   ....[130]....
        /*0364*/ 	.word	0xffffffff


	//   ....[131]....
        /*0368*/ 	.word	0xffffffff


	//   ....[132]....
        /*036c*/ 	.word	0xffffffff


	//   ....[133]....
        /*0370*/ 	.word	0xffffffff


	//   ....[134]....
        /*0374*/ 	.word	0xffffffff


	//   ....[135]....
        /*0378*/ 	.word	0xffffffff


	//   ....[136]....
        /*037c*/ 	.word	0xffffffff


	//   ....[137]....
        /*0380*/ 	.word	0xffffffff


	//   ....[138]....
        /*0384*/ 	.word	0xffffffff


	//   ....[139]....
        /*0388*/ 	.word	0xffffffff


	//   ....[140]....
        /*038c*/ 	.word	0xffffffff


	//   ....[141]....
        /*0390*/ 	.word	0xffffffff


	//   ....[142]....
        /*0394*/ 	.word	0xffffffff


	//   ....[143]....
        /*0398*/ 	.word	0xffffffff


	//   ....[144]....
        /*039c*/ 	.word	0xffffffff


	//   ....[145]....
        /*03a0*/ 	.word	0xffffffff


	//   ....[146]....
        /*03a4*/ 	.word	0xffffffff


	//   ....[147]....
        /*03a8*/ 	.word	0xffffffff


	//   ....[148]....
        /*03ac*/ 	.word	0xffffffff


	//   ....[149]....
        /*03b0*/ 	.word	0xffffffff


	//   ....[150]....
        /*03b4*/ 	.word	0xffffffff


	//   ....[151]....
        /*03b8*/ 	.word	0xffffffff


	//   ....[152]....
        /*03bc*/ 	.word	0xffffffff


	//   ....[153]....
        /*03c0*/ 	.word	0xffffffff


	//   ....[154]....
        /*03c4*/ 	.word	0xffffffff


	//   ....[155]....
        /*03c8*/ 	.word	0xffffffff


	//   ....[156]....
        /*03cc*/ 	.word	0xffffffff


	//   ....[157]....
        /*03d0*/ 	.word	0xffffffff


	//   ....[158]....
        /*03d4*/ 	.word	0xffffffff


	//   ....[159]....
        /*03d8*/ 	.word	0xffffffff


	//   ....[160]....
        /*03dc*/ 	.word	0xffffffff


	//   ....[161]....
        /*03e0*/ 	.word	0xffffffff


	//   ....[162]....
        /*03e4*/ 	.word	0xffffffff


	//   ....[163]....
        /*03e8*/ 	.word	0xffffffff


	//   ....[164]....
        /*03ec*/ 	.word	0xffffffff


	//   ....[165]....
        /*03f0*/ 	.word	0xffffffff


	//   ....[166]....
        /*03f4*/ 	.word	0xffffffff


	//   ....[167]....
        /*03f8*/ 	.word	0xffffffff


	//   ....[168]....
        /*03fc*/ 	.word	0xffffffff


	//   ....[169]....
        /*0400*/ 	.word	0xffffffff


	//   ....[170]....
        /*0404*/ 	.word	0xffffffff


	//   ....[171]....
        /*0408*/ 	.word	0xffffffff


	//   ....[172]....
        /*040c*/ 	.word	0xffffffff


	//   ....[173]....
        /*0410*/ 	.word	0xffffffff


	//   ....[174]....
        /*0414*/ 	.word	0xffffffff


	//   ....[175]....
        /*0418*/ 	.word	0xffffffff


	//   ....[176]....
        /*041c*/ 	.word	0xffffffff


	//   ....[177]....
        /*0420*/ 	.word	0xffffffff


	//   ....[178]....
        /*0424*/ 	.word	0xffffffff


	//   ....[179]....
        /*0428*/ 	.word	0x0500000f


	//   ....[180]....
        /*042c*/ 	.word	0x0500000f


	//   ....[181]....
        /*0430*/ 	.word	0x0500000f


	//   ....[182]....
        /*0434*/ 	.word	0x0500000f


	//   ....[183]....
        /*0438*/ 	.word	0x0500000f


	//   ....[184]....
        /*043c*/ 	.word	0x0500000f


	//   ....[185]....
        /*0440*/ 	.word	0x0500000f


	//   ....[186]....
        /*0444*/ 	.word	0x0500000f


	//   ....[187]....
        /*0448*/ 	.word	0x0500000f


	//   ....[188]....
        /*044c*/ 	.word	0x0500000f


	//   ....[189]....
        /*0450*/ 	.word	0x0500000f


	//   ....[190]....
        /*0454*/ 	.word	0x0500000f


	//   ....[191]....
        /*0458*/ 	.word	0x0500000f


	//   ....[192]....
        /*045c*/ 	.word	0x0500000f


	//   ....[193]....
        /*0460*/ 	.word	0x0500000f


	//   ....[194]....
        /*0464*/ 	.word	0x0500000f


	//   ....[195]....
        /*0468*/ 	.word	0x0500000f


	//   ....[196]....
        /*046c*/ 	.word	0x0500000f


	//   ....[197]....
        /*0470*/ 	.word	0x0500000f


	//   ....[198]....
        /*0474*/ 	.word	0x0500000f


	//   ....[199]....
        /*0478*/ 	.word	0x0500000f


	//   ....[200]....
        /*047c*/ 	.word	0x0500000f


	//   ....[201]....
        /*0480*/ 	.word	0x0500000f


	//   ....[202]....
        /*0484*/ 	.word	0x0500000f


	//   ....[203]....
        /*0488*/ 	.word	0x0500000f


	//   ....[204]....
        /*048c*/ 	.word	0x0500000f


	//   ....[205]....
        /*0490*/ 	.word	0x0500000f


	//   ....[206]....
        /*0494*/ 	.word	0x0500000f


	//   ....[207]....
        /*0498*/ 	.word	0x0500000f


	//   ....[208]....
        /*049c*/ 	.word	0x0500000f


	//   ....[209]....
        /*04a0*/ 	.word	0x0500000f


	//   ....[210]....
        /*04a4*/ 	.word	0x0500000f


	//   ....[211]....
        /*04a8*/ 	.word	0x0500000f


	//   ....[212]....
        /*04ac*/ 	.word	0x0500000f


	//   ....[213]....
        /*04b0*/ 	.word	0x0500000f


	//   ....[214]....
        /*04b4*/ 	.word	0x0500000f


	//   ....[215]....
        /*04b8*/ 	.word	0x0500000f


	//   ....[216]....
        /*04bc*/ 	.word	0x0500000f


	//   ....[217]....
        /*04c0*/ 	.word	0x0500000f


	//   ....[218]....
        /*04c4*/ 	.word	0x0500000f


	//   ....[219]....
        /*04c8*/ 	.word	0x0500000f


	//   ....[220]....
        /*04cc*/ 	.word	0x0500000f


	//   ....[221]....
        /*04d0*/ 	.word	0x0500000f


	//   ....[222]....
        /*04d4*/ 	.word	0x0500000f


	//   ....[223]....
        /*04d8*/ 	.word	0x0500000f


	//   ....[224]....
        /*04dc*/ 	.word	0x0500000f


	//   ....[225]....
        /*04e0*/ 	.word	0x0500000f


	//   ....[226]....
        /*04e4*/ 	.word	0x0500000f


	//   ....[227]....
        /*04e8*/ 	.word	0x0500000f


	//   ....[228]....
        /*04ec*/ 	.word	0x0500000f


	//   ....[229]....
        /*04f0*/ 	.word	0x0500000f


	//   ....[230]....
        /*04f4*/ 	.word	0x0500000f


	//   ....[231]....
        /*04f8*/ 	.word	0x0500000f


	//   ....[232]....
        /*04fc*/ 	.word	0x0500000f


	//   ....[233]....
        /*0500*/ 	.word	0x0500000f


	//   ....[234]....
        /*0504*/ 	.word	0x0500000f


	//   ....[235]....
        /*0508*/ 	.word	0x0500000f


	//   ....[236]....
        /*050c*/ 	.word	0x0500000f


	//   ....[237]....
        /*0510*/ 	.word	0x0500000f


	//   ....[238]....
        /*0514*/ 	.word	0x0500000f


	//   ....[239]....
        /*0518*/ 	.word	0x0500000f


	//   ....[240]....
        /*051c*/ 	.word	0x0500000f


	//   ....[241]....
        /*0520*/ 	.word	0x0500000f


	//   ....[242]....
        /*0524*/ 	.word	0x0500000f


	//   ....[243]....
        /*0528*/ 	.word	0x0500000f


	//   ....[244]....
        /*052c*/ 	.word	0x0500000f


	//   ....[245]....
        /*0530*/ 	.word	0x0500000f


	//   ....[246]....
        /*0534*/ 	.word	0x0500000f


	//   ....[247]....
        /*0538*/ 	.word	0x0500000f


	//   ....[248]....
        /*053c*/ 	.word	0x0500000f


	//   ....[249]....
        /*0540*/ 	.word	0x0500000f


	//   ....[250]....
        /*0544*/ 	.word	0x0500000f


	//   ....[251]....
        /*0548*/ 	.word	0x0500000f


	//   ....[252]....
        /*054c*/ 	.word	0x0500000f


	//   ....[253]....
        /*0550*/ 	.word	0x0500000f


	//   ....[254]....
        /*0554*/ 	.word	0x0500000f


	//   ....[255]....
        /*0558*/ 	.word	0x0500000f


	//   ....[0]....
        /*055c*/ 	.word	0x0500000f


	//   ....[1]....
        /*0560*/ 	.word	0x0500000f


	//   ....[2]....
        /*0564*/ 	.word	0x0500000f


	//   ....[3]....
        /*0568*/ 	.word	0x0500000f


	//   ....[4]....
        /*056c*/ 	.word	0x0500000f


	//   ....[5]....
        /*0570*/ 	.word	0x0500000f


	//   ....[6]....
        /*0574*/ 	.word	0x0500000f


	//   ....[7]....
        /*0578*/ 	.word	0x0500000f


	//   ....[8]....
        /*057c*/ 	.word	0x0500000f


	//   ....[9]....
        /*0580*/ 	.word	0x0500000f


	//   ....[10]....
        /*0584*/ 	.word	0x0500000f


	//   ....[11]....
        /*0588*/ 	.word	0x0500000f


	//   ....[12]....
        /*058c*/ 	.word	0x0500000f


	//   ....[13]....
        /*0590*/ 	.word	0x0500000f


	//   ....[14]....
        /*0594*/ 	.word	0x0500000f


	//   ....[15]....
        /*0598*/ 	.word	0x0500000f


	//   ....[16]....
        /*059c*/ 	.word	0x0500000f


	//   ....[17]....
        /*05a0*/ 	.word	0x0500000f


	//   ....[18]....
        /*05a4*/ 	.word	0x0500000f


	//   ....[19]....
        /*05a8*/ 	.word	0x0500000f


	//   ....[20]....
        /*05ac*/ 	.word	0x0500000f


	//   ....[21]....
        /*05b0*/ 	.word	0x0500000f


	//   ....[22]....
        /*05b4*/ 	.word	0x0500000f


	//   ....[23]....
        /*05b8*/ 	.word	0x0500000f


	//   ....[24]....
        /*05bc*/ 	.word	0x0500000f


	//   ....[25]....
        /*05c0*/ 	.word	0x0500000f


	//   ....[26]....
        /*05c4*/ 	.word	0x0500000f


	//   ....[27]....
        /*05c8*/ 	.word	0x0500000f


	//   ....[28]....
        /*05cc*/ 	.word	0x0500000f


	//   ....[29]....
        /*05d0*/ 	.word	0x0500000f


	//   ....[30]....
        /*05d4*/ 	.word	0x0500000f


	//   ....[31]....
        /*05d8*/ 	.word	0x0500000f


	//   ....[32]....
        /*05dc*/ 	.word	0x0500000f


	//   ....[33]....
        /*05e0*/ 	.word	0x0500000f


	//   ....[34]....
        /*05e4*/ 	.word	0x0500000f


	//   ....[35]....
        /*05e8*/ 	.word	0x0500000f


	//   ....[36]....
        /*05ec*/ 	.word	0x0500000f


	//   ....[37]....
        /*05f0*/ 	.word	0x0500000f


	//   ....[38]....
        /*05f4*/ 	.word	0x0500000f


	//   ....[39]....
        /*05f8*/ 	.word	0x0500000f


	//   ....[40]....
        /*05fc*/ 	.word	0x0500000f


	//   ....[41]....
        /*0600*/ 	.word	0x0500000f


	//   ....[42]....
        /*0604*/ 	.word	0x0500000f


	//   ....[43]....
        /*0608*/ 	.word	0x0500000f


	//   ....[44]....
        /*060c*/ 	.word	0xffffffff


	//   ....[45]....
        /*0610*/ 	.word	0xffffffff


	//   ....[46]....
        /*0614*/ 	.word	0xffffffff


	//   ....[47]....
        /*0618*/ 	.word	0xffffffff


	//   ....[48]....
        /*061c*/ 	.word	0xffffffff


	//   ....[49]....
        /*0620*/ 	.word	0xffffffff


	//----- nvinfo : EIATTR_COOP_GROUP_INSTR_OFFSETS
	.align		4
.L_1386:
        /*0624*/ 	.byte	0x04, 0x28
        /*0626*/ 	.short	(.L_1388 - .L_1387)


	//   ....[0]....
.L_1387:
        /*0628*/ 	.word	0x000000c0


	//   ....[1]....
        /*062c*/ 	.word	0x00000190


	//   ....[2]....
        /*0630*/ 	.word	0x000001e0


	//   ....[3]....
        /*0634*/ 	.word	0x00000410


	//   ....[4]....
        /*0638*/ 	.word	0x00000570


	//   ....[5]....
        /*063c*/ 	.word	0x00000690


	//   ....[6]....
        /*0640*/ 	.word	0x000007f0


	//   ....[7]....
        /*0644*/ 	.word	0x00002ff0


	//   ....[8]....
        /*0648*/ 	.word	0x00003000


	//   ....[9]....
        /*064c*/ 	.word	0x00003770


	//   ....[10]....
        /*0650*/ 	.word	0x00003780


	//   ....[11]....
        /*0654*/ 	.word	0x00004640


	//   ....[12]....
        /*0658*/ 	.word	0x00004650


	//   ....[13]....
        /*065c*/ 	.word	0x00004df0


	//   ....[14]....
        /*0660*/ 	.word	0x00004e00


	//   ....[15]....
        /*0664*/ 	.word	0x000057d0


	//   ....[16]....
        /*0668*/ 	.word	0x000057e0


	//   ....[17]....
        /*066c*/ 	.word	0x000058f0


	//   ....[18]....
        /*0670*/ 	.word	0x00005900


	//   ....[19]....
        /*0674*/ 	.word	0x00005cd0


	//   ....[20]....
        /*0678*/ 	.word	0x00005d00


	//   ....[21]....
        /*067c*/ 	.word	0x00005fd0


	//   ....[22]....
        /*0680*/ 	.word	0x00005ff0


	//   ....[23]....
        /*0684*/ 	.word	0x00006e70


	//   ....[24]....
        /*0688*/ 	.word	0x00007a20


	//   ....[25]....
        /*068c*/ 	.word	0x00007a30


	//   ....[26]....
        /*0690*/ 	.word	0x00007a40


	//   ....[27]....
        /*0694*/ 	.word	0x00007a50


	//   ....[28]....
        /*0698*/ 	.word	0x00007d50


	//   ....[29]....
        /*069c*/ 	.word	0x00007d60


	//   ....[30]....
        /*06a0*/ 	.word	0x00007d70


	//   ....[31]....
        /*06a4*/ 	.word	0x00007d80


	//   ....[32]....
        /*06a8*/ 	.word	0x00009070


	//   ....[33]....
        /*06ac*/ 	.word	0x00009090


	//   ....[34]....
        /*06b0*/ 	.word	0x000090a0


	//   ....[35]....
        /*06b4*/ 	.word	0x000090b0


	//   ....[36]....
        /*06b8*/ 	.word	0x000091c0


	//   ....[37]....
        /*06bc*/ 	.word	0x000091d0


	//   ....[38]....
        /*06c0*/ 	.word	0x000091e0


	//   ....[39]....
        /*06c4*/ 	.word	0x00009260


	//   ....[40]....
        /*06c8*/ 	.word	0x0000b630


	//   ....[41]....
        /*06cc*/ 	.word	0x0000bc70


	//   ....[42]....
        /*06d0*/ 	.word	0x0000ce20


	//   ....[43]....
        /*06d4*/ 	.word	0x0000ceb0


	//   ....[44]....
        /*06d8*/ 	.word	0x0000cfd0


	//   ....[45]....
        /*06dc*/ 	.word	0x0000cff0


	//   ....[46]....
        /*06e0*/ 	.word	0x00013130


	//   ....[47]....
        /*06e4*/ 	.word	0x000132e0


	//   ....[48]....
        /*06e8*/ 	.word	0x00013440


	//   ....[49]....
        /*06ec*/ 	.word	0x00013460


	//   ....[50]....
        /*06f0*/ 	.word	0x00018d90


	//   ....[51]....
        /*06f4*/ 	.word	0x00019430


	//   ....[52]....
        /*06f8*/ 	.word	0x0001a570


	//   ....[53]....
        /*06fc*/ 	.word	0x0001a660


	//   ....[54]....
        /*0700*/ 	.word	0x0001a780


	//   ....[55]....
        /*0704*/ 	.word	0x0001a7e0


	//   ....[56]....
        /*0708*/ 	.word	0x0001f9f0


	//   ....[57]....
        /*070c*/ 	.word	0x0001fa10


	//   ....[58]....
        /*0710*/ 	.word	0x0001fa60


	//   ....[59]....
        /*0714*/ 	.word	0x0001fa90


	//   ....[60]....
        /*0718*/ 	.word	0x00021b50


	//   ....[61]....
        /*071c*/ 	.word	0x00021b80


	//   ....[62]....
        /*0720*/ 	.word	0x00021bd0


	//   ....[63]....
        /*0724*/ 	.word	0x00021bf0


	//   ....[64]....
        /*0728*/ 	.word	0x000224e0


	//   ....[65]....
        /*072c*/ 	.word	0x00022520


	//   ....[66]....
        /*0730*/ 	.word	0x00022680


	//   ....[67]....
        /*0734*/ 	.word	0x000226a0


	//   ....[68]....
        /*0738*/ 	.word	0x000227e0


	//   ....[69]....
        /*073c*/ 	.word	0x00022800


	//   ....[70]....
        /*0740*/ 	.word	0x00022950


	//   ....[71]....
        /*0744*/ 	.word	0x00022970


	//   ....[72]....
        /*0748*/ 	.word	0x000231b0


	//   ....[73]....
        /*074c*/ 	.word	0x000231c0


	//   ....[74]....
        /*0750*/ 	.word	0x00023360


	//   ....[75]....
        /*0754*/ 	.word	0x00023370


	//   ....[76]....
        /*0758*/ 	.word	0x00023500


	//   ....[77]....
        /*075c*/ 	.word	0x00023510


	//   ....[78]....
        /*0760*/ 	.word	0x000236a0


	//   ....[79]....
        /*0764*/ 	.word	0x000236b0


	//   ....[80]....
        /*0768*/ 	.word	0x00023890


	//   ....[81]....
        /*076c*/ 	.word	0x00023a60


	//   ....[82]....
        /*0770*/ 	.word	0x00023a90


	//   ....[83]....
        /*0774*/ 	.word	0x00023ac0


	//   ....[84]....
        /*0778*/ 	.word	0x00023af0


	//   ....[85]....
        /*077c*/ 	.word	0x00023b20


	//   ....[86]....
        /*0780*/ 	.word	0x00023b50


	//   ....[87]....
        /*0784*/ 	.word	0x00023cc0


	//   ....[88]....
        /*0788*/ 	.word	0x00023cf0


	//   ....[89]....
        /*078c*/ 	.word	0x00023d20


	//   ....[90]....
        /*0790*/ 	.word	0x00023d50


	//   ....[91]....
        /*0794*/ 	.word	0x00023d80


	//   ....[92]....
        /*0798*/ 	.word	0x00023db0


	//   ....[93]....
        /*079c*/ 	.word	0x00023e40


	//   ....[94]....
        /*07a0*/ 	.word	0x00023ea0


	//   ....[95]....
        /*07a4*/ 	.word	0x00023f30


	//   ....[96]....
        /*07a8*/ 	.word	0x00024ff0


	//   ....[97]....
        /*07ac*/ 	.word	0x00027240


	//   ....[98]....
        /*07b0*/ 	.word	0x00027260


	//   ....[99]....
        /*07b4*/ 	.word	0x000272f0


	//   ....[100]....
        /*07b8*/ 	.word	0x00027310


	//   ....[101]....
        /*07bc*/ 	.word	0x00027390


	//   ....[102]....
        /*07c0*/ 	.word	0x000273b0


	//   ....[103]....
        /*07c4*/ 	.word	0x00027430


	//   ....[104]....
        /*07c8*/ 	.word	0x00027450


	//   ....[105]....
        /*07cc*/ 	.word	0x000274d0


	//   ....[106]....
        /*07d0*/ 	.word	0x000274f0


	//   ....[107]....
        /*07d4*/ 	.word	0x00027500


	//   ....[108]....
        /*07d8*/ 	.word	0x00027510


	//   ....[109]....
        /*07dc*/ 	.word	0x00027d70


	//   ....[110]....
        /*07e0*/ 	.word	0x00027da0


	//   ....[111]....
        /*07e4*/ 	.word	0x00027e60


	//   ....[112]....
        /*07e8*/ 	.word	0x00027e70


	//   ....[113]....
        /*07ec*/ 	.word	0x00027f00


	//   ....[114]....
        /*07f0*/ 	.word	0x00027f10


	//   ....[115]....
        /*07f4*/ 	.word	0x00027fa0


	//   ....[116]....
        /*07f8*/ 	.word	0x00027fb0


	//   ....[117]....
        /*07fc*/ 	.word	0x00028040


	//   ....[118]....
        /*0800*/ 	.word	0x00028050


	//   ....[119]....
        /*0804*/ 	.word	0x000280e0


	//   ....[120]....
        /*0808*/ 	.word	0x000280f0


	//   ....[121]....
        /*080c*/ 	.word	0x00028170


	//   ....[122]....
        /*0810*/ 	.word	0x00028180


	//   ....[123]....
        /*0814*/ 	.word	0x00028190


	//   ....[124]....
        /*0818*/ 	.word	0x000281a0


	//   ....[125]....
        /*081c*/ 	.word	0x00028630


	//   ....[126]....
        /*0820*/ 	.word	0x00028660


	//   ....[127]....
        /*0824*/ 	.word	0x000286c0


	//   ....[128]....
        /*0828*/ 	.word	0x00028770


	//   ....[129]....
        /*082c*/ 	.word	0x00028780


	//   ....[130]....
        /*0830*/ 	.word	0x000287b0


	//   ....[131]....
        /*0834*/ 	.word	0x00028840


	//   ....[132]....
        /*0838*/ 	.word	0x000288f0


	//   ....[133]....
        /*083c*/ 	.word	0x00028900


	//   ....[134]....
        /*0840*/ 	.word	0x00028930


	//   ....[135]....
        /*0844*/ 	.word	0x00028940


	//   ....[136]....
        /*0848*/ 	.word	0x000289d0


	//   ....[137]....
        /*084c*/ 	.word	0x00029100


	//   ....[138]....
        /*0850*/ 	.word	0x00029120


	//   ....[139]....
        /*0854*/ 	.word	0x00029170


	//   ....[140]....
        /*0858*/ 	.word	0x00029180


	//   ....[141]....
        /*085c*/ 	.word	0x000291c0


	//   ....[142]....
        /*0860*/ 	.word	0x000291d0


	//   ....[143]....
        /*0864*/ 	.word	0x00029210


	//   ....[144]....
        /*0868*/ 	.word	0x00029220


	//   ....[145]....
        /*086c*/ 	.word	0x00029260


	//   ....[146]....
        /*0870*/ 	.word	0x00029270


	//   ....[147]....
        /*0874*/ 	.word	0x00029280


	//   ....[148]....
        /*0878*/ 	.word	0x000292c0


	//   ....[149]....
        /*087c*/ 	.word	0x00029600


	//   ....[150]....
        /*0880*/ 	.word	0x00029620


	//   ....[151]....
        /*0884*/ 	.word	0x00029630


	//   ....[152]....
        /*0888*/ 	.word	0x00029650


	//   ....[153]....
        /*088c*/ 	.word	0x000296c0


	//   ....[154]....
        /*0890*/ 	.word	0x000296e0


	//   ....[155]....
        /*0894*/ 	.word	0x00029740


	//   ....[156]....
        /*0898*/ 	.word	0x00029760


	//   ....[157]....
        /*089c*/ 	.word	0x000297c0


	//   ....[158]....
        /*08a0*/ 	.word	0x000297e0


	//   ....[159]....
        /*08a4*/ 	.word	0x00029840


	//   ....[160]....
        /*08a8*/ 	.word	0x00029860


	//   ....[161]....
        /*08ac*/ 	.word	0x00029d50


	//   ....[162]....
        /*08b0*/ 	.word	0x00029d80


	//   ....[163]....
        /*08b4*/ 	.word	0x00029db0


	//   ....[164]....
        /*08b8*/ 	.word	0x00029de0


	//   ....[165]....
        /*08bc*/ 	.word	0x00029e10


	//   ....[166]....
        /*08c0*/ 	.word	0x00029e40


	//   ....[167]....
        /*08c4*/ 	.word	0x00029e70


	//   ....[168]....
        /*08c8*/ 	.word	0x00029ea0


	//   ....[169]....
        /*08cc*/ 	.word	0x0002a020


	//   ....[170]....
        /*08d0*/ 	.word	0x0002a050


	//   ....[171]....
        /*08d4*/ 	.word	0x0002a080


	//   ....[172]....
        /*08d8*/ 	.word	0x0002a0b0


	//   ....[173]....
        /*08dc*/ 	.word	0x0002a0e0


	//   ....[174]....
        /*08e0*/ 	.word	0x0002a110


	//   ....[175]....
        /*08e4*/ 	.word	0x0002a1d0


	//   ....[176]....
        /*08e8*/ 	.word	0x0002a1f0


	//   ....[177]....
        /*08ec*/ 	.word	0x0002a260


	//   ....[178]....
        /*08f0*/ 	.word	0x0002a900


	//   ....[179]....
        /*08f4*/ 	.word	0x0002ac20


	//   ....[180]....
        /*08f8*/ 	.word	0x0002acb0


	//   ....[181]....
        /*08fc*/ 	.word	0x0002ad40


	//   ....[182]....
        /*0900*/ 	.word	0x0002add0


	//   ....[183]....
        /*0904*/ 	.word	0x0002aeb0


	//   ....[184]....
        /*0908*/ 	.word	0x0002af40


	//   ....[185]....
        /*090c*/ 	.word	0x0002afe0


	//   ....[186]....
        /*0910*/ 	.word	0x0002b070


	//   ....[187]....
        /*0914*/ 	.word	0x0002b150


	//   ....[188]....
        /*0918*/ 	.word	0x0002b1e0


	//   ....[189]....
        /*091c*/ 	.word	0x0002b270


	//   ....[190]....
        /*0920*/ 	.word	0x0002b300


	//   ....[191]....
        /*0924*/ 	.word	0x0002b3e0


	//   ....[192]....
        /*0928*/ 	.word	0x0002b480


	//   ....[193]....
        /*092c*/ 	.word	0x0002b510


	//   ....[194]....
        /*0930*/ 	.word	0x0002b560


	//   ....[195]....
        /*0934*/ 	.word	0x0002b5b0


	//   ....[196]....
        /*0938*/ 	.word	0x0002b640


	//   ....[197]....
        /*093c*/ 	.word	0x0002b6d0


	//   ....[198]....
        /*0940*/ 	.word	0x0002b720


	//   ....[199]....
        /*0944*/ 	.word	0x0002b770


	//   ....[200]....
        /*0948*/ 	.word	0x0002b860


	//   ....[201]....
        /*094c*/ 	.word	0x0002b910


	//   ....[202]....
        /*0950*/ 	.word	0x0002b990


	//   ....[203]....
        /*0954*/ 	.word	0x0002ba20


	//   ....[204]....
        /*0958*/ 	.word	0x0002bb40


	//   ....[205]....
        /*095c*/ 	.word	0x0002bc70


	//   ....[206]....
        /*0960*/ 	.word	0x0002bd40


	//   ....[207]....
        /*0964*/ 	.word	0x0002bda0


	//   ....[208]....
        /*0968*/ 	.word	0x0002c050


	//   ....[209]....
        /*096c*/ 	.word	0x0002c0a0


	//   ....[210]....
        /*0970*/ 	.word	0x0002c130


	//   ....[211]....
        /*0974*/ 	.word	0x0002c1c0


	//   ....[212]....
        /*0978*/ 	.word	0x0002c250


	//   ....[213]....
        /*097c*/ 	.word	0x0002c2e0


	//   ....[214]....
        /*0980*/ 	.word	0x0002c370


	//   ....[215]....
        /*0984*/ 	.word	0x0002c400


	//   ....[216]....
        /*0988*/ 	.word	0x0002c4c0


	//   ....[217]....
        /*098c*/ 	.word	0x0002c790


	//   ....[218]....
        /*0990*/ 	.word	0x0002c880


	//   ....[219]....
        /*0994*/ 	.word	0x0002c920


	//   ....[220]....
        /*0998*/ 	.word	0x0002c980


	//   ....[221]....
        /*099c*/ 	.word	0x0002ca70


	//   ....[222]....
        /*09a0*/ 	.word	0x0002cae0


	//   ....[223]....
        /*09a4*/ 	.word	0x0002cbd0


	//   ....[224]....
        /*09a8*/ 	.word	0x0002cc40


	//   ....[225]....
        /*09ac*/ 	.word	0x0002cd30


	//   ....[226]....
        /*09b0*/ 	.word	0x0002cda0


	//   ....[227]....
        /*09b4*/ 	.word	0x0002ce90


	//   ....[228]....
        /*09b8*/ 	.word	0x0002cf00


	//   ....[229]....
        /*09bc*/ 	.word	0x0002cfa0


	//   ....[230]....
        /*09c0*/ 	.word	0x0002d090


	//   ....[231]....
        /*09c4*/ 	.word	0x0002d100


	//   ....[232]....
        /*09c8*/ 	.word	0x0002d160


	//   ....[233]....
        /*09cc*/ 	.word	0x0002d250


	//   ....[234]....
        /*09d0*/ 	.word	0x0002d2b0


	//   ....[235]....
        /*09d4*/ 	.word	0x0002d3b0


	//   ....[236]....
        /*09d8*/ 	.word	0x0002d410


	//   ....[237]....
        /*09dc*/ 	.word	0x0002d510


	//   ....[238]....
        /*09e0*/ 	.word	0x0002d570


	//   ....[239]....
        /*09e4*/ 	.word	0x0002d670


	//   ....[240]....
        /*09e8*/ 	.word	0x0002d6d0


	//   ....[241]....
        /*09ec*/ 	.word	0x0002d7d0


	//   ....[242]....
        /*09f0*/ 	.word	0x0002d830


	//   ....[243]....
        /*09f4*/ 	.word	0x0002d930


	//   ....[244]....
        /*09f8*/ 	.word	0x0002d990


	//   ....[245]....
        /*09fc*/ 	.word	0x0002da30


	//   ....[246]....
        /*0a00*/ 	.word	0x0002dbb0


	//   ....[247]....
        /*0a04*/ 	.word	0x0002dc90


	//   ....[248]....
        /*0a08*/ 	.word	0x0002dd40


	//   ....[249]....
        /*0a0c*/ 	.word	0x0002de50


	//   ....[250]....
        /*0a10*/ 	.word	0x0002deb0


	//   ....[251]....
        /*0a14*/ 	.word	0x0002dfc0


	//   ....[252]....
        /*0a18*/ 	.word	0x0002e020


	//   ....[253]....
        /*0a1c*/ 	.word	0x0002e130


	//   ....[254]....
        /*0a20*/ 	.word	0x0002e190


	//   ....[255]....
        /*0a24*/ 	.word	0x0002e2a0


	//   ....[0]....
        /*0a28*/ 	.word	0x0002e300


	//   ....[1]....
        /*0a2c*/ 	.word	0x0002e3c0


	//   ....[2]....
        /*0a30*/ 	.word	0x0002e520


	//   ....[3]....
        /*0a34*/ 	.word	0x0002e5c0


	//   ....[4]....
        /*0a38*/ 	.word	0x0002e620


	//   ....[5]....
        /*0a3c*/ 	.word	0x0002e6d0


	//   ....[6]....
        /*0a40*/ 	.word	0x0002e730


	//   ....[7]....
        /*0a44*/ 	.word	0x0002e7e0


	//   ....[8]....
        /*0a48*/ 	.word	0x0002e840


	//   ....[9]....
        /*0a4c*/ 	.word	0x0002e8f0


	//   ....[10]....
        /*0a50*/ 	.word	0x0002e950


	//   ....[11]....
        /*0a54*/ 	.word	0x0002ea00


	//   ....[12]....
        /*0a58*/ 	.word	0x0002ea60


	//   ....[13]....
        /*0a5c*/ 	.word	0x0002eb10


	//   ....[14]....
        /*0a60*/ 	.word	0x0002ec00


	//   ....[15]....
        /*0a64*/ 	.word	0x0002eca0


	//   ....[16]....
        /*0a68*/ 	.word	0x0002ed00


	//   ....[17]....
        /*0a6c*/ 	.word	0x0002edd0


	//   ....[18]....
        /*0a70*/ 	.word	0x0002ee30


	//   ....[19]....
        /*0a74*/ 	.word	0x0002ef00


	//   ....[20]....
        /*0a78*/ 	.word	0x0002ef60


	//   ....[21]....
        /*0a7c*/ 	.word	0x0002f030


	//   ....[22]....
        /*0a80*/ 	.word	0x0002f090


	//   ....[23]....
        /*0a84*/ 	.word	0x0002f160


	//   ....[24]....
        /*0a88*/ 	.word	0x0002f1c0


	//   ....[25]....
        /*0a8c*/ 	.word	0x0002f290


	//   ....[26]....
        /*0a90*/ 	.word	0x0002f320


	//   ....[27]....
        /*0a94*/ 	.word	0x0002f3c0


	//   ....[28]....
        /*0a98*/ 	.word	0x0002f4e0


	//   ....[29]....
        /*0a9c*/ 	.word	0x0002f550


	//   ....[30]....
        /*0aa0*/ 	.word	0x0002f5c0


	//   ....[31]....
        /*0aa4*/ 	.word	0x0002f630


	//   ....[32]....
        /*0aa8*/ 	.word	0x0002f6a0


	//   ....[33]....
        /*0aac*/ 	.word	0x0002f720


	//   ....[34]....
        /*0ab0*/ 	.word	0x0002f7b0


	//   ....[35]....
        /*0ab4*/ 	.word	0x0002f840


	//   ....[36]....
        /*0ab8*/ 	.word	0x0002f8b0


	//   ....[37]....
        /*0abc*/ 	.word	0x0002f920


	//   ....[38]....
        /*0ac0*/ 	.word	0x0002f990


	//   ....[39]....
        /*0ac4*/ 	.word	0x0002fa10


	//   ....[40]....
        /*0ac8*/ 	.word	0x0002fa80


	//   ....[41]....
        /*0acc*/ 	.word	0x0002fb20


	//   ....[42]....
        /*0ad0*/ 	.word	0x0002fbb0


	//   ....[43]....
        /*0ad4*/ 	.word	0x0002fcd0


	//   ....[44]....
        /*0ad8*/ 	.word	0x00030a60


	//   ....[45]....
        /*0adc*/ 	.word	0x00031790


	//   ....[46]....
        /*0ae0*/ 	.word	0x00032300


	//   ....[47]....
        /*0ae4*/ 	.word	0x00032320


	//   ....[48]....
        /*0ae8*/ 	.word	0x00032360


	//   ....[49]....
        /*0aec*/ 	.word	0x00032380


	//----- nvinfo : EIATTR_REG_RECONFIG
	.align		4
.L_1388:
        /*0af0*/ 	.byte	0x01, 0x54
	.zero		2


	//----- nvinfo : EIATTR_SYSCALL_OFFSETS
	.align		4
        /*0af4*/ 	.byte	0x04, 0x46
        /*0af6*/ 	.short	(.L_1390 - .L_1389)


	//   ....[0]....
.L_1389:
        /*0af8*/ 	.word	0x00001c60


	//   ....[1]....
        /*0afc*/ 	.word	0x00001db0


	//   ....[2]....
        /*0b00*/ 	.word	0x000071f0


	//   ....[3]....
        /*0b04*/ 	.word	0x000077c0


	//   ....[4]....
        /*0b08*/ 	.word	0x00026850


	//   ....[5]....
        /*0b0c*/ 	.word	0x000269a0


	//   ....[6]....
        /*0b10*/ 	.word	0x00026a90


	//   ....[7]....
        /*0b14*/ 	.word	0x000279c0


	//----- nvinfo : EIATTR_MBARRIER_INSTR_OFFSETS
	.align		4
.L_1390:
        /*0b18*/ 	.byte	0x04, 0x39
        /*0b1a*/ 	.short	(.L_1392 - .L_1391)


	//   ....[0]....
.L_1391:
        /*0b1c*/ 	.word	0x000002c0
        /*0b20*/ 	.word	0x000000ff
        /*0b24*/ 	.word	0x00022800
        /*0b28*/ 	.short	0x0100
        /*0b2a*/ 	.byte	0x08
	.zero		1


	//   ....[1]....
        /*0b2c*/ 	.word	0x000002d0
        /*0b30*/ 	.word	0x000000ff
        /*0b34*/ 	.word	0x00022820
        /*0b38*/ 	.short	0x0100
        /*0b3a*/ 	.byte	0x08
	.zero		1


	//   ....[2]....
        /*0b3c*/ 	.word	0x000003c0
        /*0b40*/ 	.word	0x000000ff
        /*0b44*/ 	.word	0x00022830
        /*0b48*/ 	.short	0x0100
        /*0b4a*/ 	.byte	0x08
	.zero		1


	//   ....[3]....
        /*0b4c*/ 	.word	0x000003d0
        /*0b50*/ 	.word	0x000000ff
        /*0b54*/ 	.word	0x00022840
        /*0b58*/ 	.short	0x0100
        /*0b5a*/ 	.byte	0x08
	.zero		1


	//   ....[4]....
        /*0b5c*/ 	.word	0x000003e0
        /*0b60*/ 	.word	0x000000ff
        /*0b64*/ 	.word	0x00022838
        /*0b68*/ 	.short	0x0100
        /*0b6a*/ 	.byte	0x08
	.zero		1


	//   ....[5]....
        /*0b6c*/ 	.word	0x000003f0
        /*0b70*/ 	.word	0x000000ff
        /*0b74*/ 	.word	0x00022848
        /*0b78*/ 	.short	0x0100
        /*0b7a*/ 	.byte	0x08
	.zero		1


	//   ....[6]....
        /*0b7c*/ 	.word	0x00000520
        /*0b80*/ 	.word	0x000000ff
        /*0b84*/ 	.word	0x00022850
        /*0b88*/ 	.short	0x0100
        /*0b8a*/ 	.byte	0x08
	.zero		1


	//   ....[7]....
        /*0b8c*/ 	.word	0x00000530
        /*0b90*/ 	.word	0x000000ff
        /*0b94*/ 	.word	0x00022860
        /*0b98*/ 	.short	0x0100
        /*0b9a*/ 	.byte	0x08
	.zero		1


	//   ....[8]....
        /*0b9c*/ 	.word	0x00000540
        /*0ba0*/ 	.word	0x000000ff
        /*0ba4*/ 	.word	0x00022858
        /*0ba8*/ 	.short	0x0100
        /*0baa*/ 	.byte	0x08
	.zero		1


	//   ....[9]....
        /*0bac*/ 	.word	0x00000550
        /*0bb0*/ 	.word	0x000000ff
        /*0bb4*/ 	.word	0x00022868
        /*0bb8*/ 	.short	0x0100
        /*0bba*/ 	.byte	0x08
	.zero		1


	//   ....[10]....
        /*0bbc*/ 	.word	0x00000640
        /*0bc0*/ 	.word	0x000000ff
        /*0bc4*/ 	.word	0x00022870
        /*0bc8*/ 	.short	0x0100
        /*0bca*/ 	.byte	0x06
	.zero		1


	//   ....[11]....
        /*0bcc*/ 	.word	0x00000650
        /*0bd0*/ 	.word	0x000000ff
        /*0bd4*/ 	.word	0x00022880
        /*0bd8*/ 	.short	0x0100
        /*0bda*/ 	.byte	0x06
	.zero		1


	//   ....[12]....
        /*0bdc*/ 	.word	0x00000660
        /*0be0*/ 	.word	0x000000ff
        /*0be4*/ 	.word	0x00022878
        /*0be8*/ 	.short	0x0100
        /*0bea*/ 	.byte	0x06
	.zero		1


	//   ....[13]....
        /*0bec*/ 	.word	0x00000670
        /*0bf0*/ 	.word	0x000000ff
        /*0bf4*/ 	.word	0x00022888
        /*0bf8*/ 	.short	0x0100
        /*0bfa*/ 	.byte	0x06
	.zero		1


	//   ....[14]....
        /*0bfc*/ 	.word	0x000007a0
        /*0c00*/ 	.word	0x000000ff
        /*0c04*/ 	.word	0x00022890
        /*0c08*/ 	.short	0x0100
        /*0c0a*/ 	.byte	0x08
	.zero		1


	//   ....[15]....
        /*0c0c*/ 	.word	0x000007b0
        /*0c10*/ 	.word	0x000000ff
        /*0c14*/ 	.word	0x000228a0
        /*0c18*/ 	.short	0x0100
        /*0c1a*/ 	.byte	0x08
	.zero		1


	//   ....[16]....
        /*0c1c*/ 	.word	0x000007c0
        /*0c20*/ 	.word	0x000000ff
        /*0c24*/ 	.word	0x00022898
        /*0c28*/ 	.short	0x0100
        /*0c2a*/ 	.byte	0x08
	.zero		1


	//   ....[17]....
        /*0c2c*/ 	.word	0x000007d0
        /*0c30*/ 	.word	0x000000ff
        /*0c34*/ 	.word	0x000228a8
        /*0c38*/ 	.short	0x0100
        /*0c3a*/ 	.byte	0x08
	.zero		1


	//   ....[18]....
        /*0c3c*/ 	.word	0x00000900
        /*0c40*/ 	.word	0x000000ff
        /*0c44*/ 	.word	0x000228b0
        /*0c48*/ 	.short	0x0100
        /*0c4a*/ 	.byte	0x08
	.zero		1


	//   ....[19]....
        /*0c4c*/ 	.word	0x00000910
        /*0c50*/ 	.word	0x000000ff
        /*0c54*/ 	.word	0x000228c0
        /*0c58*/ 	.short	0x0100
        /*0c5a*/ 	.byte	0x08
	.zero		1


	//   ....[20]....
        /*0c5c*/ 	.word	0x00000920
        /*0c60*/ 	.word	0x000000ff
        /*0c64*/ 	.word	0x000228b8
        /*0c68*/ 	.short	0x0100
        /*0c6a*/ 	.byte	0x08
	.zero		1


	//   ....[21]....
        /*0c6c*/ 	.word	0x00000930
        /*0c70*/ 	.word	0x000000ff
        /*0c74*/ 	.word	0x000228c8
        /*0c78*/ 	.short	0x0100
        /*0c7a*/ 	.byte	0x08
	.zero		1


	//   ....[22]....
        /*0c7c*/ 	.word	0x00002fa0
        /*0c80*/ 	.word	0x0000004f
        /*0c84*/ 	.word	0x00022890
        /*0c88*/ 	.short	0x010a
        /*0c8a*/ 	.byte	0x3f
	.zero		1


	//   ....[23]....
        /*0c8c*/ 	.word	0x000045e0
        /*0c90*/ 	.word	0x0000004f
        /*0c94*/ 	.word	0x00022890
        /*0c98*/ 	.short	0x010a
        /*0c9a*/ 	.byte	0x3f
	.zero		1


	//   ....[24]....
        /*0c9c*/ 	.word	0x00005610
        /*0ca0*/ 	.word	0x0000004f
        /*0ca4*/ 	.word	0x00022890
        /*0ca8*/ 	.short	0x010a
        /*0caa*/ 	.byte	0x3f
	.zero		1


	//   ....[25]....
        /*0cac*/ 	.word	0x00005ae0
        /*0cb0*/ 	.word	0x00000004
        /*0cb4*/ 	.word	0x00000000
        /*0cb8*/ 	.short	0x0101
        /*0cba*/ 	.byte	0x3f
	.zero		1


	//   ....[26]....
        /*0cbc*/ 	.word	0x00005b20
        /*0cc0*/ 	.word	0x0000004f
        /*0cc4*/ 	.word	0x000228b0
        /*0cc8*/ 	.short	0x010a
        /*0cca*/ 	.byte	0x3f
	.zero		1


	//   ....[27]....
        /*0ccc*/ 	.word	0x00006360
        /*0cd0*/ 	.word	0x0000004f
        /*0cd4*/ 	.word	0x00000000
        /*0cd8*/ 	.short	0x0101
        /*0cda*/ 	.byte	0x3f
	.zero		1


	//   ....[28]....
        /*0cdc*/ 	.word	0x00007540
        /*0ce0*/ 	.word	0x00000094
        /*0ce4*/ 	.word	0x00022800
        /*0ce8*/ 	.short	0x010a
        /*0cea*/ 	.byte	0x3f
	.zero		1


	//   ....[29]....
        /*0cec*/ 	.word	0x00007590
        /*0cf0*/ 	.word	0x00000094
        /*0cf4*/ 	.word	0x00022800
        /*0cf8*/ 	.short	0x010a
        /*0cfa*/ 	.byte	0x3f
	.zero		1


	//   ....[30]....
        /*0cfc*/ 	.word	0x00007fb0
        /*0d00*/ 	.word	0x00000094
        /*0d04*/ 	.word	0x00022800
        /*0d08*/ 	.short	0x010a
        /*0d0a*/ 	.byte	0x3f
	.zero		1


	//   ....[31]....
        /*0d0c*/ 	.word	0x00009540
        /*0d10*/ 	.word	0x00000094
        /*0d14*/ 	.word	0x00022800
        /*0d18*/ 	.short	0x010a
        /*0d1a*/ 	.byte	0x3f
	.zero		1


	//   ....[32]....
        /*0d1c*/ 	.word	0x0000abf0
        /*0d20*/ 	.word	0x00000004
        /*0d24*/ 	.word	0x00000000
        /*0d28*/ 	.short	0x010a
        /*0d2a*/ 	.byte	0x3f
	.zero		1


	//   ....[33]....
        /*0d2c*/ 	.word	0x0000ad00
        /*0d30*/ 	.word	0x00000004
        /*0d34*/ 	.word	0x00000000
        /*0d38*/ 	.short	0x010a
        /*0d3a*/ 	.byte	0x3f
	.zero		1


	//   ....[34]....
        /*0d3c*/ 	.word	0x0000b1c0
        /*0d40*/ 	.word	0x00000003
        /*0d44*/ 	.word	0x00000000
        /*0d48*/ 	.short	0x0101
        /*0d4a*/ 	.byte	0x3f
	.zero		1


	//   ....[35]....
        /*0d4c*/ 	.word	0x0000eae0
        /*0d50*/ 	.word	0x00000002
        /*0d54*/ 	.word	0x00000000
        /*0d58*/ 	.short	0x010a
        /*0d5a*/ 	.byte	0x3f
	.zero		1


	//   ....[36]....
        /*0d5c*/ 	.word	0x0000eb40
        /*0d60*/ 	.word	0x00000002
        /*0d64*/ 	.word	0x00000000
        /*0d68*/ 	.short	0x010a
        /*0d6a*/ 	.byte	0x3f
	.zero		1


	//   ....[37]....
        /*0d6c*/ 	.word	0x00011e00
        /*0d70*/ 	.word	0x00000002
        /*0d74*/ 	.word	0x00000000
        /*0d78*/ 	.short	0x0101
        /*0d7a*/ 	.byte	0x3f
	.zero		1


	//   ....[38]....
        /*0d7c*/ 	.word	0x00012280
        /*0d80*/ 	.word	0x00000004
        /*0d84*/ 	.word	0x00000000
        /*0d88*/ 	.short	0x010a
        /*0d8a*/ 	.byte	0x3f
	.zero		1


	//   ....[39]....
        /*0d8c*/ 	.word	0x00012390
        /*0d90*/ 	.word	0x00000004
        /*0d94*/ 	.word	0x00000000
        /*0d98*/ 	.short	0x010a
        /*0d9a*/ 	.byte	0x3f
	.zero		1


	//   ....[40]....
        /*0d9c*/ 	.word	0x00012850
        /*0da0*/ 	.word	0x00000003
        /*0da4*/ 	.word	0x00000000
        /*0da8*/ 	.short	0x0101
        /*0daa*/ 	.byte	0x3f
	.zero		1


	//   ....[41]....
        /*0dac*/ 	.word	0x00014e60
        /*0db0*/ 	.word	0x00000002
        /*0db4*/ 	.word	0x00000000
        /*0db8*/ 	.short	0x010a
        /*0dba*/ 	.byte	0x3f
	.zero		1


	//   ....[42]....
        /*0dbc*/ 	.word	0x00014ec0
        /*0dc0*/ 	.word	0x00000002
        /*0dc4*/ 	.word	0x00000000
        /*0dc8*/ 	.short	0x010a
        /*0dca*/ 	.byte	0x3f
	.zero		1


	//   ....[43]....
        /*0dcc*/ 	.word	0x00018180
        /*0dd0*/ 	.word	0x00000002
        /*0dd4*/ 	.word	0x00000000
        /*0dd8*/ 	.short	0x0101
        /*0dda*/ 	.byte	0x3f
	.zero		1


	//   ....[44]....
        /*0ddc*/ 	.word	0x000183b0
        /*0de0*/ 	.word	0x00000004
        /*0de4*/ 	.word	0x00000000
        /*0de8*/ 	.short	0x010a
        /*0dea*/ 	.byte	0x3f
	.zero		1


	//   ....[45]....
        /*0dec*/ 	.word	0x000184c0
        /*0df0*/ 	.word	0x00000004
        /*0df4*/ 	.word	0x00000000
        /*0df8*/ 	.short	0x010a
        /*0dfa*/ 	.byte	0x3f
	.zero		1


	//   ....[46]....
        /*0dfc*/ 	.word	0x00018980
        /*0e00*/ 	.word	0x00000003
        /*0e04*/ 	.word	0x00000000
        /*0e08*/ 	.short	0x0101
        /*0e0a*/ 	.byte	0x3f
	.zero		1


	//   ....[47]....
        /*0e0c*/ 	.word	0x0001c2a0
        /*0e10*/ 	.word	0x00000002
        /*0e14*/ 	.word	0x00000000
        /*0e18*/ 	.short	0x010a
        /*0e1a*/ 	.byte	0x3f
	.zero		1


	//   ....[48]....
        /*0e1c*/ 	.word	0x0001c300
        /*0e20*/ 	.word	0x00000002
        /*0e24*/ 	.word	0x00000000
        /*0e28*/ 	.short	0x010a
        /*0e2a*/ 	.byte	0x3f
	.zero		1


	//   ....[49]....
        /*0e2c*/ 	.word	0x0001f5c0
        /*0e30*/ 	.word	0x00000002
        /*0e34*/ 	.word	0x00000000
        /*0e38*/ 	.short	0x0101
        /*0e3a*/ 	.byte	0x3f
	.zero		1


	//   ....[50]....
        /*0e3c*/ 	.word	0x00022540
        /*0e40*/ 	.word	0x00000000
        /*0e44*/ 	.word	0x00000000
        /*0e48*/ 	.short	0x0101
        /*0e4a*/ 	.byte	0x3f
	.zero		1


	//   ....[51]....
        /*0e4c*/ 	.word	0x000250d0
        /*0e50*/ 	.word	0x00000016
        /*0e54*/ 	.word	0x00022820
        /*0e58*/ 	.short	0x010a
        /*0e5a*/ 	.byte	0x3f
	.zero		1


	//   ....[52]....
        /*0e5c*/ 	.word	0x00025180
        /*0e60*/ 	.word	0x0000000c
        /*0e64*/ 	.word	0x000228a0
        /*0e68*/ 	.short	0x010a
        /*0e6a*/ 	.byte	0x3f
	.zero		1


	//   ....[53]....
        /*0e6c*/ 	.word	0x000253b0
        /*0e70*/ 	.word	0x0000000c
        /*0e74*/ 	.word	0x000228c0
        /*0e78*/ 	.short	0x010a
        /*0e7a*/ 	.byte	0x3f
	.zero		1


	//   ....[54]....
        /*0e7c*/ 	.word	0x000259e0
        /*0e80*/ 	.word	0x0000000a
        /*0e84*/ 	.word	0x000228a0
        /*0e88*/ 	.short	0x010a
        /*0e8a*/ 	.byte	0x3f
	.zero		1


	//   ....[55]....
        /*0e8c*/ 	.word	0x00025c00
        /*0e90*/ 	.word	0x0000000a
        /*0e94*/ 	.word	0x000228c0
        /*0e98*/ 	.short	0x010a
        /*0e9a*/ 	.byte	0x3f
	.zero		1


	//   ....[56]....
        /*0e9c*/ 	.word	0x00026fe0
        /*0ea0*/ 	.word	0x00000011
        /*0ea4*/ 	.word	0x00022840
        /*0ea8*/ 	.short	0x010a
        /*0eaa*/ 	.byte	0x3f
	.zero		1


	//   ....[57]....
        /*0eac*/ 	.word	0x00027610
        /*0eb0*/ 	.word	0x00000011
        /*0eb4*/ 	.word	0x00022830
        /*0eb8*/ 	.short	0x0107
        /*0eba*/ 	.byte	0x3f
	.zero		1


	//   ....[58]....
        /*0ebc*/ 	.word	0x000276f0
        /*0ec0*/ 	.word	0x00000011
        /*0ec4*/ 	.word	0x00022830
        /*0ec8*/ 	.short	0x0101
        /*0eca*/ 	.byte	0x3f
	.zero		1


	//   ....[59]....
        /*0ecc*/ 	.word	0x000282a0
        /*0ed0*/ 	.word	0x00000016
        /*0ed4*/ 	.word	0x00022800
        /*0ed8*/ 	.short	0x0107
        /*0eda*/ 	.byte	0x3f
	.zero		1


	//   ....[60]....
        /*0edc*/ 	.word	0x00028390
        /*0ee0*/ 	.word	0x00000016
        /*0ee4*/ 	.word	0x00022800
        /*0ee8*/ 	.short	0x0101
        /*0eea*/ 	.byte	0x3f
	.zero		1


	//   ....[61]....
        /*0eec*/ 	.word	0x000283b0
        /*0ef0*/ 	.word	0x00000016
        /*0ef4*/ 	.word	0x00022820
        /*0ef8*/ 	.short	0x010a
        /*0efa*/ 	.byte	0x3f
	.zero		1


	//   ....[62]....
        /*0efc*/ 	.word	0x00028440
        /*0f00*/ 	.word	0x00000011
        /*0f04*/ 	.word	0x00022860
        /*0f08*/ 	.short	0x010a
        /*0f0a*/ 	.byte	0x3f
	.zero		1


	//   ....[63]....
        /*0f0c*/ 	.word	0x00028b50
        /*0f10*/ 	.word	0x00000011
        /*0f14*/ 	.word	0x00022850
        /*0f18*/ 	.short	0x0107
        /*0f1a*/ 	.byte	0x3f
	.zero		1


	//   ....[64]....
        /*0f1c*/ 	.word	0x00028c20
        /*0f20*/ 	.word	0x00000011
        /*0f24*/ 	.word	0x00022850
        /*0f28*/ 	.short	0x0101
        /*0f2a*/ 	.byte	0x3f
	.zero		1


	//   ....[65]....
        /*0f2c*/ 	.word	0x00028f60
        /*0f30*/ 	.word	0x00000004
        /*0f34*/ 	.word	0x00022840
        /*0f38*/ 	.short	0x010a
        /*0f3a*/ 	.byte	0x3f
	.zero		1


	//   ....[66]....
        /*0f3c*/ 	.word	0x00029340
        /*0f40*/ 	.word	0x00000004
        /*0f44*/ 	.word	0x00022830
        /*0f48*/ 	.short	0x0107
        /*0f4a*/ 	.byte	0x3f
	.zero		1


	//   ....[67]....
        /*0f4c*/ 	.word	0x00029400
        /*0f50*/ 	.word	0x00000004
        /*0f54*/ 	.word	0x00022830
        /*0f58*/ 	.short	0x0101
        /*0f5a*/ 	.byte	0x3f
	.zero		1


	//   ....[68]....
        /*0f5c*/ 	.word	0x00029430
        /*0f60*/ 	.word	0x00000004
        /*0f64*/ 	.word	0x00022860
        /*0f68*/ 	.short	0x010a
        /*0f6a*/ 	.byte	0x3f
	.zero		1


	//   ....[69]....
        /*0f6c*/ 	.word	0x00029950
        /*0f70*/ 	.word	0x00000004
        /*0f74*/ 	.word	0x00022850
        /*0f78*/ 	.short	0x0107
        /*0f7a*/ 	.byte	0x3f
	.zero		1


	//   ....[70]....
        /*0f7c*/ 	.word	0x00029a10
        /*0f80*/ 	.word	0x00000004
        /*0f84*/ 	.word	0x00022850
        /*0f88*/ 	.short	0x0101
        /*0f8a*/ 	.byte	0x3f
	.zero		1


	//   ....[71]....
        /*0f8c*/ 	.word	0x0002a880
        /*0f90*/ 	.word	0x00000004
        /*0f94*/ 	.word	0x00022820
        /*0f98*/ 	.short	0x010a
        /*0f9a*/ 	.byte	0x3f
	.zero		1


	//   ....[72]....
        /*0f9c*/ 	.word	0x0002a9f0
        /*0fa0*/ 	.word	0x00000005
        /*0fa4*/ 	.word	0x00022840
        /*0fa8*/ 	.short	0x010a
        /*0faa*/ 	.byte	0x3f
	.zero		1


	//   ....[73]....
        /*0fac*/ 	.word	0x0002aa90
        /*0fb0*/ 	.word	0x00000019
        /*0fb4*/ 	.word	0x00022840
        /*0fb8*/ 	.short	0x010a
        /*0fba*/ 	.byte	0x3f
	.zero		1


	//   ....[74]....
        /*0fbc*/ 	.word	0x0002aad0
        /*0fc0*/ 	.word	0x00000005
        /*0fc4*/ 	.word	0x00022860
        /*0fc8*/ 	.short	0x010a
        /*0fca*/ 	.byte	0x3f
	.zero		1


	//   ....[75]....
        /*0fcc*/ 	.word	0x0002ab10
        /*0fd0*/ 	.word	0x00000019
        /*0fd4*/ 	.word	0x00022860
        /*0fd8*/ 	.short	0x010a
        /*0fda*/ 	.byte	0x3f
	.zero		1


	//   ....[76]....
        /*0fdc*/ 	.word	0x0002ab70
        /*0fe0*/ 	.word	0x0000004f
        /*0fe4*/ 	.word	0x00022890
        /*0fe8*/ 	.short	0x010a
        /*0fea*/ 	.byte	0x3f
	.zero		1


	//   ....[77]....
        /*0fec*/ 	.word	0x0002ae00
        /*0ff0*/ 	.word	0x0000004f
        /*0ff4*/ 	.word	0x00022890
        /*0ff8*/ 	.short	0x010a
        /*0ffa*/ 	.byte	0x3f
	.zero		1


	//   ....[78]....
        /*0ffc*/ 	.word	0x0002b0a0
        /*1000*/ 	.word	0x0000004f
        /*1004*/ 	.word	0x00022890
        /*1008*/ 	.short	0x010a
        /*100a*/ 	.byte	0x3f
	.zero		1


	//   ....[79]....
        /*100c*/ 	.word	0x0002b330
        /*1010*/ 	.word	0x0000004f
        /*1014*/ 	.word	0x000228b0
        /*1018*/ 	.short	0x010a
        /*101a*/ 	.byte	0x3f
	.zero		1


	//   ....[80]....
        /*101c*/ 	.word	0x0002b7a0
        /*1020*/ 	.word	0x00000094
        /*1024*/ 	.word	0x00022800
        /*1028*/ 	.short	0x010a
        /*102a*/ 	.byte	0x3f
	.zero		1


	//   ....[81]....
        /*102c*/ 	.word	0x0002bdd0
        /*1030*/ 	.word	0x00000094
        /*1034*/ 	.word	0x00022800
        /*1038*/ 	.short	0x010a
        /*103a*/ 	.byte	0x3f
	.zero		1


	//   ....[82]....
        /*103c*/ 	.word	0x0002be20
        /*1040*/ 	.word	0x00000004
        /*1044*/ 	.word	0x00000000
        /*1048*/ 	.short	0x010a
        /*104a*/ 	.byte	0x3f
	.zero		1


	//   ....[83]....
        /*104c*/ 	.word	0x0002be70
        /*1050*/ 	.word	0x00000002
        /*1054*/ 	.word	0x00000000
        /*1058*/ 	.short	0x010a
        /*105a*/ 	.byte	0x3f
	.zero		1


	//   ....[84]....
        /*105c*/ 	.word	0x0002bec0
        /*1060*/ 	.word	0x00000004
        /*1064*/ 	.word	0x00000000
        /*1068*/ 	.short	0x010a
        /*106a*/ 	.byte	0x3f
	.zero		1


	//   ....[85]....
        /*106c*/ 	.word	0x0002bf10
        /*1070*/ 	.word	0x00000002
        /*1074*/ 	.word	0x00000000
        /*1078*/ 	.short	0x010a
        /*107a*/ 	.byte	0x3f
	.zero		1


	//   ....[86]....
        /*107c*/ 	.word	0x0002bf60
        /*1080*/ 	.word	0x00000004
        /*1084*/ 	.word	0x00000000
        /*1088*/ 	.short	0x010a
        /*108a*/ 	.byte	0x3f
	.zero		1


	//   ....[87]....
        /*108c*/ 	.word	0x0002bfb0
        /*1090*/ 	.word	0x00000002
        /*1094*/ 	.word	0x00000000
        /*1098*/ 	.short	0x010a
        /*109a*/ 	.byte	0x3f
	.zero		1


	//   ....[88]....
        /*109c*/ 	.word	0x0002c580
        /*10a0*/ 	.word	0x00000016
        /*10a4*/ 	.word	0x00022820
        /*10a8*/ 	.short	0x010a
        /*10aa*/ 	.byte	0x3f
	.zero		1


	//   ....[89]....
        /*10ac*/ 	.word	0x0002c5d0
        /*10b0*/ 	.word	0x0000000c
        /*10b4*/ 	.word	0x000228a0
        /*10b8*/ 	.short	0x010a
        /*10ba*/ 	.byte	0x3f
	.zero		1


	//   ....[90]....
        /*10bc*/ 	.word	0x0002c620
        /*10c0*/ 	.word	0x0000000c
        /*10c4*/ 	.word	0x000228c0
        /*10c8*/ 	.short	0x010a
        /*10ca*/ 	.byte	0x3f
	.zero		1


	//   ....[91]....
        /*10cc*/ 	.word	0x0002c670
        /*10d0*/ 	.word	0x0000000a
        /*10d4*/ 	.word	0x000228a0
        /*10d8*/ 	.short	0x010a
        /*10da*/ 	.byte	0x3f
	.zero		1


	//   ....[92]....
        /*10dc*/ 	.word	0x0002c6c0
        /*10e0*/ 	.word	0x0000000a
        /*10e4*/ 	.word	0x000228c0
        /*10e8*/ 	.short	0x010a
        /*10ea*/ 	.byte	0x3f
	.zero		1


	//   ....[93]....
        /*10ec*/ 	.word	0x0002c7d0
        /*10f0*/ 	.word	0x00000011
        /*10f4*/ 	.word	0x00022840
        /*10f8*/ 	.short	0x010a
        /*10fa*/ 	.byte	0x3f
	.zero		1


	//   ....[94]....
        /*10fc*/ 	.word	0x0002dab0
        /*1100*/ 	.word	0x00000016
        /*1104*/ 	.word	0x00022820
        /*1108*/ 	.short	0x010a
        /*110a*/ 	.byte	0x3f
	.zero		1


	//   ....[95]....
        /*110c*/ 	.word	0x0002db00
        /*1110*/ 	.word	0x00000011
        /*1114*/ 	.word	0x00022860
        /*1118*/ 	.short	0x010a
        /*111a*/ 	.byte	0x3f
	.zero		1


	//   ....[96]....
        /*111c*/ 	.word	0x0002e470
        /*1120*/ 	.word	0x00000004
        /*1124*/ 	.word	0x00022840
        /*1128*/ 	.short	0x010a
        /*112a*/ 	.byte	0x3f
	.zero		1


	//   ....[97]....
        /*112c*/ 	.word	0x0002eb50
        /*1130*/ 	.word	0x00000004
        /*1134*/ 	.word	0x00022860
        /*1138*/ 	.short	0x010a
        /*113a*/ 	.byte	0x3f
	.zero		1


	//   ....[98]....
        /*113c*/ 	.word	0x0002fbf0
        /*1140*/ 	.word	0x00000004
        /*1144*/ 	.word	0x00022820
        /*1148*/ 	.short	0x010a
        /*114a*/ 	.byte	0x3f
	.zero		1


	//   ....[99]....
        /*114c*/ 	.word	0x0002fd90
        /*1150*/ 	.word	0x00000005
        /*1154*/ 	.word	0x00022840
        /*1158*/ 	.short	0x010a
        /*115a*/ 	.byte	0x3f
	.zero		1


	//   ....[100]....
        /*115c*/ 	.word	0x0002fde0
        /*1160*/ 	.word	0x00000019
        /*1164*/ 	.word	0x00022840
        /*1168*/ 	.short	0x010a
        /*116a*/ 	.byte	0x3f
	.zero		1


	//   ....[101]....
        /*116c*/ 	.word	0x0002fe30
        /*1170*/ 	.word	0x00000005
        /*1174*/ 	.word	0x00022860
        /*1178*/ 	.short	0x010a
        /*117a*/ 	.byte	0x3f
	.zero		1


	//   ....[102]....
        /*117c*/ 	.word	0x0002ffd0
        /*1180*/ 	.word	0x00000000
        /*1184*/ 	.word	0x00000000
        /*1188*/ 	.short	0x010a
        /*118a*/ 	.byte	0x3f
	.zero		1


	//   ....[103]....
        /*118c*/ 	.word	0x000300d0
        /*1190*/ 	.word	0x00000003
        /*1194*/ 	.word	0x00000000
        /*1198*/ 	.short	0x010a
        /*119a*/ 	.byte	0x3f
	.zero		1


	//   ....[104]....
        /*119c*/ 	.word	0x00030590
        /*11a0*/ 	.word	0x00000003
        /*11a4*/ 	.word	0x00000000
        /*11a8*/ 	.short	0x0101
        /*11aa*/ 	.byte	0x3f
	.zero		1


	//   ....[105]....
        /*11ac*/ 	.word	0x00032fc0
        /*11b0*/ 	.word	0x00000020
        /*11b4*/ 	.word	0x00000000
        /*11b8*/ 	.short	0x010a
        /*11ba*/ 	.byte	0x3f
	.zero		1


	//   ....[106]....
        /*11bc*/ 	.word	0x000330c0
        /*11c0*/ 	.word	0x00000002
        /*11c4*/ 	.word	0x00000000
        /*11c8*/ 	.short	0x010a
        /*11ca*/ 	.byte	0x3f
	.zero		1


	//   ....[107]....
        /*11cc*/ 	.word	0x0003ad70
        /*11d0*/ 	.word	0x00000000
        /*11d4*/ 	.word	0x00000000
        /*11d8*/ 	.short	0x0101
        /*11da*/ 	.byte	0x3f
	.zero		1


	//   ....[108]....
        /*11dc*/ 	.word	0x0003ad90
        /*11e0*/ 	.word	0x00000003
        /*11e4*/ 	.word	0x00000000
        /*11e8*/ 	.short	0x010a
        /*11ea*/ 	.byte	0x3f
	.zero		1


	//   ....[109]....
        /*11ec*/ 	.word	0x0003ade0
        /*11f0*/ 	.word	0x00000002
        /*11f4*/ 	.word	0x00000000
        /*11f8*/ 	.short	0x010a
        /*11fa*/ 	.byte	0x3f
	.zero		1


	//----- nvinfo : EIATTR_NUM_MBARRIERS
	.align		4
.L_1392:
        /*11fc*/ 	.byte	0x03, 0x38
        /*11fe*/ 	.short	0x0016


	//----- nvinfo : EIATTR_EXIT_INSTR_OFFSETS
	.align		4
        /*1200*/ 	.byte	0x04, 0x1c
        /*1202*/ 	.short	(.L_1394 - .L_1393)


	//   ....[0]....
.L_1393:
        /*1204*/ 	.word	0x0002ab60


	//----- nvinfo : EIATTR_MAX_THREADS
	.align		4
.L_1394:
        /*1208*/ 	.byte	0x04, 0x05
        /*120a*/ 	.short	(.L_1396 - .L_1395)
.L_1395:
        /*120c*/ 	.word	0x00000180
        /*1210*/ 	.word	0x00000001
        /*1214*/ 	.word	0x00000001


	//----- nvinfo : EIATTR_CRS_STACK_SIZE
	.align		4
.L_1396:
        /*1218*/ 	.byte	0x04, 0x1e
        /*121a*/ 	.short	(.L_1398 - .L_1397)
.L_1397:
        /*121c*/ 	.word	0x00000000


	//----- nvinfo : EIATTR_CBANK_PARAM_SIZE
	.align		4
.L_1398:
        /*1220*/ 	.byte	0x03, 0x19
        /*1222*/ 	.short	0x0af0


	//----- nvinfo : EIATTR_PARAM_CBANK
	.align		4
        /*1224*/ 	.byte	0x04, 0x0a
        /*1226*/ 	.short	(.L_1400 - .L_1399)
	.align		4
.L_1399:
        /*1228*/ 	.word	index@(.nv.constant0._ZN7cutlass13device_kernelIN5flash11enable_sm90INS1_16FlashAttnFwdSm90INS1_25CollectiveMainloopFwdSm90ILi2EN4cute5tupleIJNS5_1CILi1EEES8_S8_EEENS6_IJNS7_ILi128EEENS7_ILi96EEENS7_ILi64EEEEEELi256ENS_10bfloat16_tEfNS_4arch4Sm90ELb0ELb1ELb1ELb1ELb1ELb1ELb0ELb1ELb0ELb1ELb0ELb0EEENS1_21CollectiveEpilogueFwdINS6_IJSA_NS7_ILi256EEESB_EEES9_SE_SG_Li256ELb1ELb1ELb0ELb0EEENS1_36VarlenDynamicPersistentTileSchedulerILi128ELi96ELi256ELi128ELb0ELb1ELb1ELb1ELb0ELb1EEEEEEEEEvNT_6ParamsE)
        /*122c*/ 	.short	0x0210
        /*122e*/ 	.short	0x0af0


	//----- nvinfo : EIATTR_SW_WAR
	.align		4
.L_1400:
        /*1230*/ 	.byte	0x04, 0x36
        /*1232*/ 	.short	(.L_1402 - .L_1401)
.L_1401:
        /*1234*/ 	.word	0x00000008
.L_1402:


//--------------------- .nv.info._ZN7cutlass13device_kernelIN5flash11enable_sm90INS1_16FlashAttnFwdSm90INS1_25CollectiveMainloopFwdSm90ILi2EN4cute5tupleIJNS5_1CILi1EEES8_S8_EEENS6_IJNS7_ILi128EEENS7_ILi96EEENS7_ILi64EEEEEELi256ENS_10bfloat16_tEfNS_4arch4Sm90ELb0ELb1ELb1ELb1ELb1ELb0ELb1ELb1ELb0ELb1ELb0ELb0EEENS1_21CollectiveEpilogueFwdINS6_IJSA_NS7_ILi256EEESB_EEES9_SE_SG_Li256ELb1ELb1ELb0ELb0EEENS1_36VarlenDynamicPersistentTileSchedulerILi128ELi96ELi256ELi128ELb0ELb1ELb1ELb1ELb0ELb1EEEEEEEEEvNT_6ParamsE --------------------------
	.section	.nv.info._ZN7cutlass13device_kernelIN5flash11enable_sm90INS1_16FlashAttnFwdSm90INS1_25CollectiveMainloopFwdSm90ILi2EN4cute5tupleIJNS5_1CILi1EEES8_S8_EEENS6_IJNS7_ILi128EEENS7_ILi96EEENS7_ILi64EEEEEELi256ENS_10bfloat16_tEfNS_4arch4Sm90ELb0ELb1ELb1ELb1ELb1ELb0ELb1ELb1ELb0ELb1ELb0ELb0EEENS1_21CollectiveEpilogueFwdINS6_IJSA_NS7_ILi256EEESB_EEES9_SE_SG_Li256ELb1ELb1ELb0ELb0EEENS1_36VarlenDynamicPersistentTileSchedulerILi128ELi96ELi256ELi128ELb0ELb1ELb1ELb1ELb0ELb1EEEEEEEEEvNT_6ParamsE,"",@"SHT_CUDA_INFO"
	.sectionflags	@""
	.align	4


	//----- nvinfo : EIATTR_CUDA_API_VERSION
	.align		4
        /*0000*/ 	.byte	0x04, 0x37
        /*0002*/ 	.short	(.L_1404 - .L_1403)
.L_1403:
        /*0004*/ 	.word	0x00000082


	//----- nvinfo : EIATTR_KPARAM_INFO
	.align		4
.L_1404:
        /*0008*/ 	.byte	0x04, 0x17
        /*000a*/ 	.short	(.L_1406 - .L_1405)
.L_1405:
        /*000c*/ 	.word	0x00000000
        /*0010*/ 	.short	0x0000
        /*0012*/ 	.short	0x0070
        /*0014*/ 	.byte	0x00, 0xf0, 0x01, 0x2e


	//----- nvinfo : EIATTR_SPARSE_MMA_MASK
	.align		4
.L_1406:
        /*0018*/ 	.byte	0x03, 0x50
        /*001a*/ 	.short	0x0000


	//----- nvinfo : EIATTR_MAXREG_COUNT
	.align		4
        /*001c*/ 	.byte	0x03, 0x1b
        /*001e*/ 	.short	0x00a8


	//----- nvinfo : EIATTR_NUM_BARRIERS
	.align		4
        /*0020*/ 	.byte	0x02, 0x4c
        /*0022*/ 	.byte	0x10
	.zero		1


	//----- nvinfo : EIATTR_EXTERNS
	.align		4
        /*0024*/ 	.byte	0x04, 0x0f
        /*0026*/ 	.short	(.L_1408 - .L_1407)


	//   ....[0]....
	.align		4
.L_1407:
        /*0028*/ 	.word	index@(__assertfail)


	//----- nvinfo : EIATTR_ANNOTATIONS
	.align		4
.L_1408:
        /*002c*/ 	.byte	0x04, 0x55
        /*002e*/ 	.short	(.L_1410 - .L_1409)


	//   ....[0]....
.L_1409:
        /* <DEDUP_REMOVED lines=20> */


	//----- nvinfo : EIATTR_MERCURY_ISA_VERSION
	.align		4
.L_1410:
        /*0160*/ 	.byte	0x03, 0x5f
        /*0162*/ 	.short	0x0101


	//----- nvinfo : EIATTR_UNUSED_LOAD_BYTE_OFFSET
	.align		4
        /*0164*/ 	.byte	0x04, 0x44
        /*0166*/ 	.short	(.L_1412 - .L_1411)


	//   ....[0]....
.L_1411:
        /*0168*/ 	.word	0x00000a90
        /*016c*/ 	.word	0x0000fff0


	//   ....[1]....
        /*0170*/ 	.word	0x000202b0
        /*0174*/ 	.word	0x0000fff0


	//----- nvinfo : EIATTR_INT_WARP_WIDE_INSTR_OFFSETS
	.align		4
.L_1412:
        /*0178*/ 	.byte	0x04, 0x31
        /*017a*/ 	.short	(.L_1414 - .L_1413)


	//   ....[0]....
.L_1413:
        /*017c*/ 	.word	0x000000c0


	//   ....[1]....
        /*0180*/ 	.word	0x000000d0


	//   ....[2]....
        /*0184*/ 	.word	0x000000e0


	//   ....[3]....
        /*0188*/ 	.word	0x00000180


	//   ....[4]....
        /*018c*/ 	.word	0x00024580


	//   ....[5]....
        /*0190*/ 	.word	0x00024610


	//   ....[6]....
        /*0194*/ 	.word	0x000284e0


	//   ....[7]....
        /*0198*/ 	.word	0x00028570


	//----- nvinfo : EIATTR_COOP_GROUP_MASK_REGIDS
	.align		4
.L_1414:
        /*019c*/ 	.byte	0x04, 0x29
        /*019e*/ 	.short	(.L_1416 - .L_1415)


	//   ....[0]....
.L_1415:
        /*01a0*/ 	.word	0xffffffff


	//   ....[1]....
        /*01a4*/ 	.word	0xffffffff


	//   ....[2]....
        /*01a8*/ 	.word	0xffffffff


	//   ....[3]....
        /*01ac*/ 	.word	0xffffffff


	//   ....[4]....
        /*01b0*/ 	.word	0xffffffff


	//   ....[5]....
        /*01b4*/ 	.word	0xffffffff


	//   ....[6]....
        /*01b8*/ 	.word	0xffffffff


	//   ....[7]....
        /*01bc*/ 	.word	0xffffffff


	//   ....[8]....
        /*01c0*/ 	.word	0xffffffff


	//   ....[9]....
        /*01c4*/ 	.word	0xffffffff


	//   ....[10]....
        /*01c8*/ 	.word	0xffffffff


	//   ....[11]....
        /*01cc*/ 	.word	0xffffffff


	//   ....[12]....
        /*01d0*/ 	.word	0xffffffff


	//   ....[13]....
        /*01d4*/ 	.word	0xffffffff


	//   ....[14]....
        /*01d8*/ 	.word	0xffffffff


	//   ....[15]....
        /*01dc*/ 	.word	0xffffffff


	//   ....[16]....
        /*01e0*/ 	.word	0xffffffff


	//   ....[17]....
        /*01e4*/ 	.word	0xffffffff


	//   ....[18]....
        /*01e8*/ 	.word	0xffffffff


	//   ....[19]....
        /*01ec*/ 	.word	0xffffffff


	//   ....[20]....
        /*01f0*/ 	.word	0xffffffff


	//   ....[21]....
        /*01f4*/ 	.word	0xffffffff


	//   ....[22]....
        /*01f8*/ 	.word	0xffffffff


	//   ....[23]....
        /*01fc*/ 	.word	0xffffffff


	//   ....[24]....
        /*0200*/ 	.word	0xffffffff


	//   ....[25]....
        /*0204*/ 	.word	0xffffffff


	//   ....[26]....
        /*0208*/ 	.word	0xffffffff


	//   ....[27]....
        /*020c*/ 	.word	0xffffffff


	//   ....[28]....
        /*0210*/ 	.word	0xffffffff


	//   ....[29]....
        /*0214*/ 	.word	0xffffffff


	//   ....[30]....
        /*0218*/ 	.word	0xffffffff


	//   ....[31]....
        /*021c*/ 	.word	0xffffffff


	//   ....[32]....
        /*0220*/ 	.word	0xffffffff


	//   ....[33]....
        /*0224*/ 	.word	0xffffffff


	//   ....[34]....
        /*0228*/ 	.word	0xffffffff


	//   ....[35]....
        /*022c*/ 	.word	0xffffffff


	//   ....[36]....
        /*0230*/ 	.word	0xffffffff


	//   ....[37]....
        /*0234*/ 	.word	0xffffffff


	//   ....[38]....
        /*0238*/ 	.word	0xffffffff


	//   ....[39]....
        /*023c*/ 	.word	0xffffffff


	//   ....[40]....
        /*0240*/ 	.word	0xffffffff


	//   ....[41]....
        /*0244*/ 	.word	0xffffffff


	//   ....[42]....
        /*0248*/ 	.word	0xffffffff


	//   ....[43]....
        /*024c*/ 	.word	0xffffffff


	//   ....[44]....
        /*0250*/ 	.word	0xffffffff


	//   ....[45]....
        /*0254*/ 	.word	0xffffffff


	//   ....[46]....
        /*0258*/ 	.word	0xffffffff


	//   ....[47]....
        /*025c*/ 	.word	0xffffffff


	//   ....[48]....
        /*0260*/ 	.word	0xffffffff


	//   ....[49]....
        /*0264*/ 	.word	0xffffffff


	//   ....[50]....
        /*0268*/ 	.word	0xffffffff


	//   ....[51]....
        /*026c*/ 	.word	0xffffffff


	//   ....[52]....
        /*0270*/ 	.word	0xffffffff


	//   ....[53]....
        /*0274*/ 	.word	0xffffffff


	//   ....[54]....
        /*0278*/ 	.word	0xffffffff


	//   ....[55]....
        /*027c*/ 	.word	0xffffffff


	//   ....[56]....
        /*0280*/ 	.word	0xffffffff


	//   ....[57]....
        /*0284*/ 	.word	0xffffffff


	//   ....[58]....
        /*0288*/ 	.word	0xffffffff


	//   ....[59]....
        /*028c*/ 	.word	0xffffffff


	//   ....[60]....
        /*0290*/ 	.word	0xffffffff


	//   ....[61]....
        /*0294*/ 	.word	0xffffffff


	//   ....[62]....
        /*0298*/ 	.word	0xffffffff


	//   ....[63]....
        /*029c*/ 	.word	0xffffffff


	//   ....[64]....
        /*02a0*/ 	.word	0xffffffff


	//   ....[65]....
        /*02a4*/ 	.word	0xffffffff


	//   ....[66]....
        /*02a8*/ 	.word	0xffffffff


	//   ....[67]....
        /*02ac*/ 	.word	0xffffffff


	//   ....[68]....
        /*02b0*/ 	.word	0xffffffff


	//   ....[69]....
        /*02b4*/ 	.word	0xffffffff


	//   ....[70]....
        /*02b8*/ 	.word	0xffffffff


	//   ....[71]....
        /*02bc*/ 	.word	0xffffffff


	//   ....[72]....
        /*02c0*/ 	.word	0xffffffff


	//   ....[73]....
        /*02c4*/ 	.word	0xffffffff


	//   ....[74]....
        /*02c8*/ 	.word	0xffffffff


	//   ....[75]....
        /*02cc*/ 	.word	0xffffffff


	//   ....[76]....
        /*02d0*/ 	.word	0xffffffff


	//   ....[77]....
        /*02d4*/ 	.word	0xffffffff


	//   ....[78]....
        /*02d8*/ 	.word	0xffffffff


	//   ....[79]....
        /*02dc*/ 	.word	0xffffffff


	//   ....[80]....
        /*02e0*/ 	.word	0xffffffff


	//   ....[81]....
        /*02e4*/ 	.word	0xffffffff


	//   ....[82]....
        /*02e8*/ 	.word	0xffffffff


	//   ....[83]....
        /*02ec*/ 	.word	0xffffffff


	//   ....[84]....
        /*02f0*/ 	.word	0xffffffff


	//   ....[85]....
        /*02f4*/ 	.word	0xffffffff


	//   ....[86]....
        /*02f8*/ 	.word	0xffffffff


	//   ....[87]....
        /*02fc*/ 	.word	0xffffffff


	//   ....[88]....
        /*0300*/ 	.word	0xffffffff


	//   ....[89]....
        /*0304*/ 	.word	0xffffffff


	//   ....[90]....
        /*0308*/ 	.word	0xffffffff


	//   ....[91]....
        /*030c*/ 	.word	0xffffffff


	//   ....[92]....
        /*0310*/ 	.word	0xffffffff


	//   ....[93]....
        /*0314*/ 	.word	0xffffffff


	//   ....[94]....
        /*0318*/ 	.word	0xffffffff


	//   ....[95]....
        /*031c*/ 	.word	0xffffffff


	//   ....[96]....
        /*0320*/ 	.word	0xffffffff


	//   ....[97]....
        /*0324*/ 	.word	0xffffffff


	//   ....[98]....
        /*0328*/ 	.word	0xffffffff


	//   ....[99]....
        /*032c*/ 	.word	0xffffffff


	//   ....[100]....
        /*0330*/ 	.word	0xffffffff


	//   ....[101]....
        /*0334*/ 	.word	0xffffffff


	//   ....[102]....
        /*0338*/ 	.word	0xffffffff


	//   ....[103]....
        /*033c*/ 	.word	0xffffffff


	//   ....[104]....
        /*0340*/ 	.word	0xffffffff


	//   ....[105]....
        /*0344*/ 	.word	0xffffffff


	//   ....[106]....
        /*0348*/ 	.word	0xffffffff


	//   ....[107]....
        /*034c*/ 	.word	0xffffffff


	//   ....[108]....
        /*0350*/ 	.word	0xffffffff


	//   ....[109]....
        /*0354*/ 	.word	0xffffffff


	//   ....[110]....
        /*0358*/ 	.word	0xffffffff


	//   ....[111]....
        /*035c*/ 	.word	0xffffffff


	//   ....[112]....
        /*0360*/ 	.word	0xffffffff


	//   ....[113]....
        /*0364*/ 	.word	0xffffffff


	//   ....[114]....
        /*0368*/ 	.word	0xffffffff


	//   ....[115]....
        /*036c*/ 	.word	0xffffffff


	//   ....[116]....
        /*0370*/ 	.word	0xffffffff


	//   ....[117]....
        /*0374*/ 	.word	0xffffffff


	//   ....[118]....
        /*0378*/ 	.word	0xffffffff


	//   ....[119]....
        /*037c*/ 	.word	0xffffffff


	//   ....[120]....
        /*0380*/ 	.word	0xffffffff


	//   ....[121]....
        /*0384*/ 	.word	0xffffffff


	//   ....[122]....
        /*0388*/ 	.word	0xffffffff


	//   ....[123]....
        /*038c*/ 	.word	0xffffffff


	//   ....[124]....
        /*0390*/ 	.word	0xffffffff


	//   ....[125]....
        /*0394*/ 	.word	0xffffffff


	//   ....[126]....
        /*0398*/ 	.word	0xffffffff


	//   ....[127]....
        /*039c*/ 	.word	0xffffffff


	//   ....[128]....
        /*03a0*/ 	.word	0xffffffff


	//   ....[129]....
        /*03a4*/ 	.word	0xffffffff


	//   ....[130]....
        /*03a8*/ 	.word	0xffffffff


	//   ....[131]....
        /*03ac*/ 	.word	0xffffffff


	//   ....[132]....
        /*03b0*/ 	.word	0xffffffff


	//   ....[133]....
        /*03b4*/ 	.word	0xffffffff


	//   ....[134]....
        /*03b8*/ 	.word	0xffffffff


	//   ....[135]....
        /*03bc*/ 	.word	0xffffffff


	//   ....[136]....
        /*03c0*/ 	.word	0xffffffff


	//   ....[137]....
        /*03c4*/ 	.word	0xffffffff


	//   ....[138]....
        /*03c8*/ 	.word	0xffffffff


	//   ....[139]....
        /*03cc*/ 	.word	0xffffffff


	//   ....[140]....
        /*03d0*/ 	.word	0xffffffff


	//   ....[141]....
        /*03d4*/ 	.word	0xffffffff


	//   ....[142]....
        /*03d8*/ 	.word	0xffffffff


	//   ....[143]....
        /*03dc*/ 	.word	0xffffffff


	//   ....[144]....
        /*03e0*/ 	.word	0xffffffff


	//   ....[145]....
        /*03e4*/ 	.word	0xffffffff


	//   ....[146]....
        /*03e8*/ 	.word	0xffffffff


	//   ....[147]....
        /*03ec*/ 	.word	0xffffffff


	//   ....[148]....
        /*03f0*/ 	.word	0xffffffff


	//   ....[149]....
        /*03f4*/ 	.word	0xffffffff


	//   ....[150]....
        /*03f8*/ 	.word	0xffffffff


	//   ....[151]....
        /*03fc*/ 	.word	0xffffffff


	//   ....[152]....
        /*0400*/ 	.word	0xffffffff


	//   ....[153]....
        /*0404*/ 	.word	0xffffffff


	//   ....[154]....
        /*0408*/ 	.word	0xffffffff


	//   ....[155]....
        /*040c*/ 	.word	0xffffffff


	//   ....[156]....
        /*0410*/ 	.word	0xffffffff


	//   ....[157]....
        /*0414*/ 	.word	0xffffffff


	//   ....[158]....
        /*0418*/ 	.word	0xffffffff


	//   ....[159]....
        /*041c*/ 	.word	0xffffffff


	//   ....[160]....
        /*0420*/ 	.word	0xffffffff


	//   ....[161]....
        /*0424*/ 	.word	0x0500000f


	//   ....[162]....
        /*0428*/ 	.word	0x0500000f


	//   ....[163]....
        /*042c*/ 	.word	0x0500000f


	//   ....[164]....
        /*0430*/ 	.word	0x0500000f


	//   ....[165]....
        /*0434*/ 	.word	0x0500000f


	//   ....[166]....
        /*0438*/ 	.word	0x0500000f


	//   ....[167]....
        /*043c*/ 	.word	0x0500000f


	//   ....[168]....
        /*0440*/ 	.word	0x0500000f


	//   ....[169]....
        /*0444*/ 	.word	0x0500000f


	//   ....[170]....
        /*0448*/ 	.word	0x0500000f


	//   ....[171]....
        /*044c*/ 	.word	0x0500000f


	//   ....[172]....
        /*0450*/ 	.word	0x0500000f


	//   ....[173]....
        /*0454*/ 	.word	0x0500000f


	//   ....[174]....
        /*0458*/ 	.word	0x0500000f


	//   ....[175]....
        /*045c*/ 	.word	0x0500000f


	//   ....[176]....
        /*0460*/ 	.word	0x0500000f


	//   ....[177]....
        /*0464*/ 	.word	0x0500000f


	//   ....[178]....
        /*0468*/ 	.word	0x0500000f


	//   ....[179]....
        /*046c*/ 	.word	0x0500000f


	//   ....[180]....
        /*0470*/ 	.word	0x0500000f


	//   ....[181]....
        /*0474*/ 	.word	0x0500000f


	//   ....[182]....
        /*0478*/ 	.word	0x0500000f


	//   ....[183]....
        /*047c*/ 	.word	0x0500000f


	//   ....[184]....
        /*0480*/ 	.word	0x0500000f


	//   ....[185]....
        /*0484*/ 	.word	0x0500000f


	//   ....[186]....
        /*0488*/ 	.word	0x0500000f


	//   ....[187]....
        /*048c*/ 	.word	0x0500000f


	//   ....[188]....
        /*0490*/ 	.word	0x0500000f


	//   ....[189]....
        /*0494*/ 	.word	0x0500000f


	//   ....[190]....
        /*0498*/ 	.word	0x0500000f


	//   ....[191]....
        /*049c*/ 	.word	0x0500000f


	//   ....[192]....
        /*04a0*/ 	.word	0x0500000f


	//   ....[193]....
        /*04a4*/ 	.word	0x0500000f


	//   ....[194]....
        /*04a8*/ 	.word	0x0500000f


	//   ....[195]....
        /*04ac*/ 	.word	0x0500000f


	//   ....[196]....
        /*04b0*/ 	.word	0x0500000f


	//   ....[197]....
        /*04b4*/ 	.word	0x0500000f


	//   ....[198]....
        /*04b8*/ 	.word	0x0500000f


	//   ....[199]....
        /*04bc*/ 	.word	0x0500000f


	//   ....[200]....
        /*04c0*/ 	.word	0x0500000f


	//   ....[201]....
        /*04c4*/ 	.word	0x0500000f


	//   ....[202]....
        /*04c8*/ 	.word	0x0500000f


	//   ....[203]....
        /*04cc*/ 	.word	0x0500000f


	//   ....[204]....
        /*04d0*/ 	.word	0x0500000f


	//   ....[205]....
        /*04d4*/ 	.word	0x0500000f


	//   ....[206]....
        /*04d8*/ 	.word	0x0500000f


	//   ....[207]....
        /*04dc*/ 	.word	0x0500000f


	//   ....[208]....
        /*04e0*/ 	.word	0x0500000f


	//   ....[209]....
        /*04e4*/ 	.word	0x0500000f


	//   ....[210]....
        /*04e8*/ 	.word	0x0500000f


	//   ....[211]....
        /*04ec*/ 	.word	0x0500000f


	//   ....[212]....
        /*04f0*/ 	.word	0x0500000f


	//   ....[213]....
        /*04f4*/ 	.word	0x0500000f


	//   ....[214]....
        /*04f8*/ 	.word	0x0500000f


	//   ....[215]....
        /*04fc*/ 	.word	0x0500000f


	//   ....[216]....
        /*0500*/ 	.word	0x0500000f


	//   ....[217]....
        /*0504*/ 	.word	0x0500000f


	//   ....[218]....
        /*0508*/ 	.word	0x0500000f


	//   ....[219]....
        /*050c*/ 	.word	0x0500000f


	//   ....[220]....
        /*0510*/ 	.word	0x0500000f


	//   ....[221]....
        /*0514*/ 	.word	0x0500000f


	//   ....[222]....
        /*0518*/ 	.word	0x0500000f


	//   ....[223]....
        /*051c*/ 	.word	0x0500000f


	//   ....[224]....
        /*0520*/ 	.word	0x0500000f


	//   ....[225]....
        /*0524*/ 	.word	0x0500000f


	//   ....[226]....
        /*0528*/ 	.word	0x0500000f


	//   ....[227]....
        /*052c*/ 	.word	0x0500000f


	//   ....[228]....
        /*0530*/ 	.word	0x0500000f


	//   ....[229]....
        /*0534*/ 	.word	0x0500000f


	//   ....[230]....
        /*0538*/ 	.word	0x0500000f


	//   ....[231]....
        /*053c*/ 	.word	0x0500000f


	//   ....[232]....
        /*0540*/ 	.word	0x0500000f


	//   ....[233]....
        /*0544*/ 	.word	0x0500000f


	//   ....[234]....
        /*0548*/ 	.word	0x0500000f


	//   ....[235]....
        /*054c*/ 	.word	0x0500000f


	//   ....[236]....
        /*0550*/ 	.word	0x0500000f


	//   ....[237]....
        /*0554*/ 	.word	0x0500000f


	//   ....[238]....
        /*0558*/ 	.word	0x0500000f


	//   ....[239]....
        /*055c*/ 	.word	0x0500000f


	//   ....[240]....
        /*0560*/ 	.word	0x0500000f


	//   ....[241]....
        /*0564*/ 	.word	0x0500000f


	//   ....[242]....
        /*0568*/ 	.word	0x0500000f


	//   ....[243]....
        /*056c*/ 	.word	0x0500000f


	//   ....[244]....
        /*0570*/ 	.word	0x0500000f


	//   ....[245]....
        /*0574*/ 	.word	0x0500000f


	//   ....[246]....
        /*0578*/ 	.word	0x0500000f


	//   ....[247]....
        /*057c*/ 	.word	0x0500000f


	//   ....[248]....
        /*0580*/ 	.word	0x0500000f


	//   ....[249]....
        /*0584*/ 	.word	0x0500000f


	//   ....[250]....
        /*0588*/ 	.word	0x0500000f


	//   ....[251]....
        /*058c*/ 	.word	0x0500000f


	//   ....[252]....
        /*0590*/ 	.word	0x0500000f


	//   ....[253]....
        /*0594*/ 	.word	0x0500000f


	//   ....[254]....
        /*0598*/ 	.word	0x0500000f


	//   ....[255]....
        /*059c*/ 	.word	0x0500000f


	//   ....[0]....
        /*05a0*/ 	.word	0x0500000f


	//   ....[1]....
        /*05a4*/ 	.word	0x0500000f


	//   ....[2]....
        /*05a8*/ 	.word	0x0500000f


	//   ....[3]....
        /*05ac*/ 	.word	0x0500000f


	//   ....[4]....
        /*05b0*/ 	.word	0xffffffff


	//   ....[5]....
        /*05b4*/ 	.word	0xffffffff


	//   ....[6]....
        /*05b8*/ 	.word	0xffffffff


	//   ....[7]....
        /*05bc*/ 	.word	0xffffffff


	//   ....[8]....
        /*05c0*/ 	.word	0xffffffff


	//   ....[9]....
        /*05c4*/ 	.word	0xffffffff


	//----- nvinfo : EIATTR_COOP_GROUP_INSTR_OFFSETS
	.align		4
.L_1416:
        /*05c8*/ 	.byte	0x04, 0x28
        /*05ca*/ 	.short	(.L_1418 - .L_1417)


	//   ....[0]....
.L_1417:
        /*05cc*/ 	.word	0x00000080


	//   ....[1]....
        /*05d0*/ 	.word	0x00000090


	//   ....[2]....
        /*05d4*/ 	.word	0x000002f0


	//   ....[3]....
        /*05d8*/ 	.word	0x00000450


	//   ....[4]....
        /*05dc*/ 	.word	0x00000570


	//   ....[5]....
        /*05e0*/ 	.word	0x000006d0


	//   ....[6]....
        /*05e4*/ 	.word	0x00002070


	//   ....[7]....
        /*05e8*/ 	.word	0x000042f0


	//   ....[8]....
        /*05ec*/ 	.word	0x00004b40


	//   ....[9]....
        /*05f0*/ 	.word	0x00006170


	//   ....[10]....
        /*05f4*/ 	.word	0x00006200


	//   ....[11]....
        /*05f8*/ 	.word	0x000064c0


	//   ....[12]....
        /*05fc*/ 	.word	0x000064f0


	//   ....[13]....
        /*0600*/ 	.word	0x0000b9e0


	//   ....[14]....
        /*0604*/ 	.word	0x0000bb40


	//   ....[15]....
        /*0608*/ 	.word	0x0000bca0


	//   ....[16]....
        /*060c*/ 	.word	0x0000bcd0


	//   ....[17]....
        /*0610*/ 	.word	0x000155d0


	//   ....[18]....
        /*0614*/ 	.word	0x00015c90


	//   ....[19]....
        /*0618*/ 	.word	0x00016e50


	//   ....[20]....
        /*061c*/ 	.word	0x00016eb0


	//   ....[21]....
        /*0620*/ 	.word	0x00016ef0


	//   ....[22]....
        /*0624*/ 	.word	0x00016f10


	//   ....[23]....
        /*0628*/ 	.word	0x0001f330


	//   ....[24]....
        /*062c*/ 	.word	0x0001f350


	//   ....[25]....
        /*0630*/ 	.word	0x0001f3b0


	//   ....[26]....
        /*0634*/ 	.word	0x0001f3f0


	//   ....[27]....
        /*0638*/ 	.word	0x000211b0


	//   ....[28]....
        /*063c*/ 	.word	0x000211d0


	//   ....[29]....
        /*0640*/ 	.word	0x00021230


	//   ....[30]....
        /*0644*/ 	.word	0x00021250


	//   ....[31]....
        /*0648*/ 	.word	0x00021bc0


	//   ....[32]....
        /*064c*/ 	.word	0x00021bf0


	//   ....[33]....
        /*0650*/ 	.word	0x00021d30


	//   ....[34]....
        /*0654*/ 	.word	0x00021d50


	//   ....[35]....
        /*0658*/ 	.word	0x00021e90


	//   ....[36]....
        /*065c*/ 	.word	0x00021eb0


	//   ....[37]....
        /*0660*/ 	.word	0x00022000


	//   ....[38]....
        /*0664*/ 	.word	0x00022020


	//   ....[39]....
        /*0668*/ 	.word	0x00022990


	//   ....[40]....
        /*066c*/ 	.word	0x000229b0


	//   ....[41]....
        /*0670*/ 	.word	0x00022af0


	//   ....[42]....
        /*0674*/ 	.word	0x00022b10


	//   ....[43]....
        /*0678*/ 	.word	0x00022c50


	//   ....[44]....
        /*067c*/ 	.word	0x00022c70


	//   ....[45]....
        /*0680*/ 	.word	0x00022dc0


	//   ....[46]....
        /*0684*/ 	.word	0x00022de0


	//   ....[47]....
        /*0688*/ 	.word	0x00022fb0


	//   ....[48]....
        /*068c*/ 	.word	0x00023180


	//   ....[49]....
        /*0690*/ 	.word	0x000231b0


	//   ....[50]....
        /*0694*/ 	.word	0x000231e0


	//   ....[51]....
        /*0698*/ 	.word	0x00023210


	//   ....[52]....
        /*069c*/ 	.word	0x00023240


	//   ....[53]....
        /*06a0*/ 	.word	0x00023270


	//   ....[54]....
        /*06a4*/ 	.word	0x000233c0


	//   ....[55]....
        /*06a8*/ 	.word	0x000233f0


	//   ....[56]....
        /*06ac*/ 	.word	0x00023420


	//   ....[57]....
        /*06b0*/ 	.word	0x00023450


	//   ....[58]....
        /*06b4*/ 	.word	0x00023480


	//   ....[59]....
        /*06b8*/ 	.word	0x000234b0


	//   ....[60]....
        /*06bc*/ 	.word	0x00023540


	//   ....[61]....
        /*06c0*/ 	.word	0x000235a0


	//   ....[62]....
        /*06c4*/ 	.word	0x00023630


	//   ....[63]....
        /*06c8*/ 	.word	0x00025150


	//   ....[64]....
        /*06cc*/ 	.word	0x00025170


	//   ....[65]....
        /*06d0*/ 	.word	0x00025200


	//   ....[66]....
        /*06d4*/ 	.word	0x00025220


	//   ....[67]....
        /*06d8*/ 	.word	0x000252a0


	//   ....[68]....
        /*06dc*/ 	.word	0x000252c0


	//   ....[69]....
        /*06e0*/ 	.word	0x00025340


	//   ....[70]....
        /*06e4*/ 	.word	0x00025360


	//   ....[71]....
        /*06e8*/ 	.word	0x000253e0


	//   ....[72]....
        /*06ec*/ 	.word	0x00025400


	//   ....[73]....
        /*06f0*/ 	.word	0x00025410


	//   ....[74]....
        /*06f4*/ 	.word	0x00025420


	//   ....[75]....
        /*06f8*/ 	.word	0x00025bc0


	//   ....[76]....
        /*06fc*/ 	.word	0x00025be0


	//   ....[77]....
        /*0700*/ 	.word	0x00025bf0


	//   ....[78]....
        /*0704*/ 	.word	0x00025c00


	//   ....[79]....
        /*0708*/ 	.word	0x00025c20


	//   ....[80]....
        /*070c*/ 	.word	0x00025cc0


	//   ....[81]....
        /*0710*/ 	.word	0x00025d30


	//   ....[82]....
        /*0714*/ 	.word	0x00025d90


	//   ....[83]....
        /*0718*/ 	.word	0x00025db0


	//   ....[84]....
        /*071c*/ 	.word	0x00025e10


	//   ....[85]....
        /*0720*/ 	.word	0x00025e30


	//   ....[86]....
        /*0724*/ 	.word	0x00025e70


	//   ....[87]....
        /*0728*/ 	.word	0x00025eb0


	//   ....[88]....
        /*072c*/ 	.word	0x00025ed0


	//   ....[89]....
        /*0730*/ 	.word	0x00025f00


	//   ....[90]....
        /*0734*/ 	.word	0x00025f20


	//   ....[91]....
        /*0738*/ 	.word	0x000266d0


	//   ....[92]....
        /*073c*/ 	.word	0x00026700


	//   ....[93]....
        /*0740*/ 	.word	0x00026710


	//   ....[94]....
        /*0744*/ 	.word	0x00026720


	//   ....[95]....
        /*0748*/ 	.word	0x000267e0


	//   ....[96]....
        /*074c*/ 	.word	0x00026830


	//   ....[97]....
        /*0750*/ 	.word	0x000268a0


	//   ....[98]....
        /*0754*/ 	.word	0x00026920


	//   ....[99]....
        /*0758*/ 	.word	0x00026980


	//   ....[100]....
        /*075c*/ 	.word	0x000269b0


	//   ....[101]....
        /*0760*/ 	.word	0x00026a10


	//   ....[102]....
        /*0764*/ 	.word	0x00026a40


	//   ....[103]....
        /*0768*/ 	.word	0x00026aa0


	//   ....[104]....
        /*076c*/ 	.word	0x00026ad0


	//   ....[105]....
        /*0770*/ 	.word	0x00026b20


	//   ....[106]....
        /*0774*/ 	.word	0x00026b50


	//   ....[107]....
        /*0778*/ 	.word	0x00027090


	//   ....[108]....
        /*077c*/ 	.word	0x000270b0


	//   ....[109]....
        /*0780*/ 	.word	0x00027100


	//   ....[110]....
        /*0784*/ 	.word	0x000271c0


	//   ....[111]....
        /*0788*/ 	.word	0x000271d0


	//   ....[112]....
        /*078c*/ 	.word	0x00027200


	//   ....[113]....
        /*0790*/ 	.word	0x00027290


	//   ....[114]....
        /*0794*/ 	.word	0x00027340


	//   ....[115]....
        /*0798*/ 	.word	0x00027350


	//   ....[116]....
        /*079c*/ 	.word	0x00027380


	//   ....[117]....
        /*07a0*/ 	.word	0x00027390


	//   ....[118]....
        /*07a4*/ 	.word	0x00027420


	//   ....[119]....
        /*07a8*/ 	.word	0x00027b30


	//   ....[120]....
        /*07ac*/ 	.word	0x00027b50


	//   ....[121]....
        /*07b0*/ 	.word	0x00027ba0


	//   ....[122]....
        /*07b4*/ 	.word	0x00027bb0


	//   ....[123]....
        /*07b8*/ 	.word	0x00027bf0


	//   ....[124]....
        /*07bc*/ 	.word	0x00027c00


	//   ....[125]....
        /*07c0*/ 	.word	0x00027c40


	//   ....[126]....
        /*07c4*/ 	.word	0x00027c50


	//   ....[127]....
        /*07c8*/ 	.word	0x00027c90


	//   ....[128]....
        /*07cc*/ 	.word	0x00027ca0


	//   ....[129]....
        /*07d0*/ 	.word	0x00027cb0


	//   ....[130]....
        /*07d4*/ 	.word	0x00027cf0


	//   ....[131]....
        /*07d8*/ 	.word	0x00028020


	//   ....[132]....
        /*07dc*/ 	.word	0x00028040


	//   ....[133]....
        /*07e0*/ 	.word	0x00028050


	//   ....[134]....
        /*07e4*/ 	.word	0x00028060


	//   ....[135]....
        /*07e8*/ 	.word	0x00028080


	//   ....[136]....
        /*07ec*/ 	.word	0x000280f0


	//   ....[137]....
        /*07f0*/ 	.word	0x00028160


	//   ....[138]....
        /*07f4*/ 	.word	0x00028180


	//   ....[139]....
        /*07f8*/ 	.word	0x00028190


	//   ....[140]....
        /*07fc*/ 	.word	0x000281f0


	//   ....[141]....
        /*0800*/ 	.word	0x00028210


	//   ....[142]....
        /*0804*/ 	.word	0x00028270


	//   ....[143]....
        /*0808*/ 	.word	0x00028760


	//   ....[144]....
        /*080c*/ 	.word	0x00028790


	//   ....[145]....
        /*0810*/ 	.word	0x000287c0


	//   ....[146]....
        /*0814*/ 	.word	0x000287f0


	//   ....[147]....
        /*0818*/ 	.word	0x00028820


	//   ....[148]....
        /*081c*/ 	.word	0x00028850


	//   ....[149]....
        /*0820*/ 	.word	0x00028880


	//   ....[150]....
        /*0824*/ 	.word	0x000288b0


	//   ....[151]....
        /*0828*/ 	.word	0x00028a30


	//   ....[152]....
        /*082c*/ 	.word	0x00028a60


	//   ....[153]....
        /*0830*/ 	.word	0x00028a90


	//   ....[154]....
        /*0834*/ 	.word	0x00028ac0


	//   ....[155]....
        /*0838*/ 	.word	0x00028af0


	//   ....[156]....
        /*083c*/ 	.word	0x00028b20


	//   ....[157]....
        /*0840*/ 	.word	0x00028be0


	//   ....[158]....
        /*0844*/ 	.word	0x00028c00


	//   ....[159]....
        /*0848*/ 	.word	0x00028c70


	//   ....[160]....
        /*084c*/ 	.word	0x00029310


	//   ....[161]....
        /*0850*/ 	.word	0x000298e0


	//   ....[162]....
        /*0854*/ 	.word	0x000299d0


	//   ....[163]....
        /*0858*/ 	.word	0x00029a70


	//   ....[164]....
        /*085c*/ 	.word	0x00029ad0


	//   ....[165]....
        /*0860*/ 	.word	0x00029bc0


	//   ....[166]....
        /*0864*/ 	.word	0x00029c30


	//   ....[167]....
        /*0868*/ 	.word	0x00029d20


	//   ....[168]....
        /*086c*/ 	.word	0x00029d90


	//   ....[169]....
        /*0870*/ 	.word	0x00029e80


	//   ....[170]....
        /*0874*/ 	.word	0x00029ef0


	//   ....[171]....
        /*0878*/ 	.word	0x00029fe0


	//   ....[172]....
        /*087c*/ 	.word	0x0002a050


	//   ....[173]....
        /*0880*/ 	.word	0x0002a0f0


	//   ....[174]....
        /*0884*/ 	.word	0x0002a1f0


	//   ....[175]....
        /*0888*/ 	.word	0x0002a240


	//   ....[176]....
        /*088c*/ 	.word	0x0002a2a0


	//   ....[177]....
        /*0890*/ 	.word	0x0002a3d0


	//   ....[178]....
        /*0894*/ 	.word	0x0002a490


	//   ....[179]....
        /*0898*/ 	.word	0x0002a540


	//   ....[180]....
        /*089c*/ 	.word	0x0002a5c0


	//   ....[181]....
        /*08a0*/ 	.word	0x0002a6b0


	//   ....[182]....
        /*08a4*/ 	.word	0x0002a7c0


	//   ....[183]....
        /*08a8*/ 	.word	0x0002a830


	//   ....[184]....
        /*08ac*/ 	.word	0x0002a900


	//   ....[185]....
        /*08b0*/ 	.word	0x0002a9b0


	//   ....[186]....
        /*08b4*/ 	.word	0x0002aa30


	//   ....[187]....
        /*08b8*/ 	.word	0x0002ab00


	//   ....[188]....
        /*08bc*/ 	.word	0x0002ab90


	//   ....[189]....
        /*08c0*/ 	.word	0x0002ac60


	//   ....[190]....
        /*08c4*/ 	.word	0x0002ad00


	//   ....[191]....
        /*08c8*/ 	.word	0x0002ada0


	//   ....[192]....
        /*08cc*/ 	.word	0x0002ae00


	//   ....[193]....
        /*08d0*/ 	.word	0x0002aea0


	//   ....[194]....
        /*08d4*/ 	.word	0x0002aff0


	//   ....[195]....
        /*08d8*/ 	.word	0x0002b040


	//   ....[196]....
        /*08dc*/ 	.word	0x0002b0a0


	//   ....[197]....
        /*08e0*/ 	.word	0x0002b190


	//   ....[198]....
        /*08e4*/ 	.word	0x0002b290


	//   ....[199]....
        /*08e8*/ 	.word	0x0002b2e0


	//   ....[200]....
        /*08ec*/ 	.word	0x0002b340


	//   ....[201]....
        /*08f0*/ 	.word	0x0002b430


	//   ....[202]....
        /*08f4*/ 	.word	0x0002b530


	//   ....[203]....
        /*08f8*/ 	.word	0x0002b580


	//   ....[204]....
        /*08fc*/ 	.word	0x0002b5e0


	//   ....[205]....
        /*0900*/ 	.word	0x0002b6c0


	//   ....[206]....
        /*0904*/ 	.word	0x0002b7f0


	//   ....[207]....
        /*0908*/ 	.word	0x0002b8d0


	//   ....[208]....
        /*090c*/ 	.word	0x0002b960


	//   ....[209]....
        /*0910*/ 	.word	0x0002ba70


	//   ....[210]....
        /*0914*/ 	.word	0x0002bad0


	//   ....[211]....
        /*0918*/ 	.word	0x0002bbe0


	//   ....[212]....
        /*091c*/ 	.word	0x0002bc40


	//   ....[213]....
        /*0920*/ 	.word	0x0002bd50


	//   ....[214]....
        /*0924*/ 	.word	0x0002bdb0


	//   ....[215]....
        /*0928*/ 	.word	0x0002bec0


	//   ....[216]....
        /*092c*/ 	.word	0x0002bf20


	//   ....[217]....
        /*0930*/ 	.word	0x0002bfe0


	//   ....[218]....
        /*0934*/ 	.word	0x0002c140


	//   ....[219]....
        /*0938*/ 	.word	0x0002c1e0


	//   ....[220]....
        /*093c*/ 	.word	0x0002c240


	//   ....[221]....
        /*0940*/ 	.word	0x0002c2f0


	//   ....[222]....
        /*0944*/ 	.word	0x0002c350


	//   ....[223]....
        /*0948*/ 	.word	0x0002c400


	//   ....[224]....
        /*094c*/ 	.word	0x0002c460


	//   ....[225]....
        /*0950*/ 	.word	0x0002c510


	//   ....[226]....
        /*0954*/ 	.word	0x0002c570


	//   ....[227]....
        /*0958*/ 	.word	0x0002c620


	//   ....[228]....
        /*095c*/ 	.word	0x0002c680


	//   ....[229]....
        /*0960*/ 	.word	0x0002c730


	//   ....[230]....
        /*0964*/ 	.word	0x0002c820


	//   ....[231]....
        /*0968*/ 	.word	0x0002c8c0


	//   ....[232]....
        /*096c*/ 	.word	0x0002c920


	//   ....[233]....
        /*0970*/ 	.word	0x0002c9f0


	//   ....[234]....
        /*0974*/ 	.word	0x0002ca50


	//   ....[235]....
        /*0978*/ 	.word	0x0002cb20


	//   ....[236]....
        /*097c*/ 	.word	0x0002cb80


	//   ....[237]....
        /*0980*/ 	.word	0x0002cc50


	//   ....[238]....
        /*0984*/ 	.word	0x0002ccb0


	//   ....[239]....
        /*0988*/ 	.word	0x0002cd80


	//   ....[240]....
        /*098c*/ 	.word	0x0002cde0


	//   ....[241]....
        /*0990*/ 	.word	0x0002ceb0


	//   ....[242]....
        /*0994*/ 	.word	0x0002cf40


	//   ....[243]....
        /*0998*/ 	.word	0x0002cfe0


	//   ....[244]....
        /*099c*/ 	.word	0x0002d100


	//   ....[245]....
        /*09a0*/ 	.word	0x0002d170


	//   ....[246]....
        /*09a4*/ 	.word	0x0002d1e0


	//   ....[247]....
        /*09a8*/ 	.word	0x0002d250


	//   ....[248]....
        /*09ac*/ 	.word	0x0002d2c0


	//   ....[249]....
        /*09b0*/ 	.word	0x0002d340


	//   ....[250]....
        /*09b4*/ 	.word	0x0002d3d0


	//   ....[251]....
        /*09b8*/ 	.word	0x0002d460


	//   ....[252]....
        /*09bc*/ 	.word	0x0002d4d0


	//   ....[253]....
        /*09c0*/ 	.word	0x0002d540


	//   ....[254]....
        /*09c4*/ 	.word	0x0002d5b0


	//   ....[255]....
        /*09c8*/ 	.word	0x0002d630


	//   ....[0]....
        /*09cc*/ 	.word	0x0002d6a0


	//   ....[1]....
        /*09d0*/ 	.word	0x0002d740


	//   ....[2]....
        /*09d4*/ 	.word	0x0002d7d0


	//   ....[3]....
        /*09d8*/ 	.word	0x0002d8f0


	//   ....[4]....
        /*09dc*/ 	.word	0x0002ff60


	//   ....[5]....
        /*09e0*/ 	.word	0x000306f0


	//   ....[6]....
        /*09e4*/ 	.word	0x00031990


	//   ....[7]....
        /*09e8*/ 	.word	0x000319f0


	//   ....[8]....
        /*09ec*/ 	.word	0x00031a50


	//   ....[9]....
        /*09f0*/ 	.word	0x00031a70


	//----- nvinfo : EIATTR_REG_RECONFIG
	.align		4
.L_1418:
        /*09f4*/ 	.byte	0x01, 0x54
	.zero		2


	//----- nvinfo : EIATTR_SYSCALL_OFFSETS
	.align		4
        /*09f8*/ 	.byte	0x04, 0x46
        /*09fa*/ 	.short	(.L_1420 - .L_1419)


	//   ....[0]....
.L_1419:
        /*09fc*/ 	.word	0x000025e0


	//   ....[1]....
        /*0a00*/ 	.word	0x00024770


	//   ....[2]....
        /*0a04*/ 	.word	0x000248c0


	//   ....[3]....
        /*0a08*/ 	.word	0x000249b0


	//   ....[4]....
        /*0a0c*/ 	.word	0x000257b0


	//   ....[5]....
        /*0a10*/ 	.word	0x00026310


	//----- nvinfo : EIATTR_MBARRIER_INSTR_OFFSETS
	.align		4
.L_1420:
        /*0a14*/ 	.byte	0x04, 0x39
        /*0a16*/ 	.short	(.L_1422 - .L_1421)


	//   ....[0]....
.L_1421:
        /*0a18*/ 	.word	0x00000190
        /*0a1c*/ 	.word	0x000000ff
        /*0a20*/ 	.word	0x00032400
        /*0a24*/ 	.short	0x0100
        /*0a26*/ 	.byte	0x08
	.zero		1


	//   ....[1]....
        /*0a28*/ 	.word	0x000001a0
        /*0a2c*/ 	.word	0x000000ff
        /*0a30*/ 	.word	0x00032410
        /*0a34*/ 	.short	0x0100
        /*0a36*/ 	.byte	0x08
	.zero		1


	//   ....[2]....
        /*0a38*/ 	.word	0x000001b0
        /*0a3c*/ 	.word	0x000000ff
        /*0a40*/ 	.word	0x00032420
        /*0a44*/ 	.short	0x0100
        /*0a46*/ 	.byte	0x08
	.zero		1


	//   ....[3]....
        /*0a48*/ 	.word	0x000002a0
        /*0a4c*/ 	.word	0x000000ff
        /*0a50*/ 	.word	0x00032430
        /*0a54*/ 	.short	0x0100
        /*0a56*/ 	.byte	0x08
	.zero		1


	//   ....[4]....
        /*0a58*/ 	.word	0x000002b0
        /*0a5c*/ 	.word	0x000000ff
        /*0a60*/ 	.word	0x00032440
        /*0a64*/ 	.short	0x0100
        /*0a66*/ 	.byte	0x08
	.zero		1


	//   ....[5]....
        /*0a68*/ 	.word	0x000002c0
        /*0a6c*/ 	.word	0x000000ff
        /*0a70*/ 	.word	0x00032438
        /*0a74*/ 	.short	0x0100
        /*0a76*/ 	.byte	0x08
	.zero		1


	//   ....[6]....
        /*0a78*/ 	.word	0x000002d0
        /*0a7c*/ 	.word	0x000000ff
        /*0a80*/ 	.word	0x00032448
        /*0a84*/ 	.short	0x0100
        /*0a86*/ 	.byte	0x08
	.zero		1


	//   ....[7]....
        /*0a88*/ 	.word	0x00000400
        /*0a8c*/ 	.word	0x000000ff
        /*0a90*/ 	.word	0x00032450
        /*0a94*/ 	.short	0x0100
        /*0a96*/ 	.byte	0x08
	.zero		1


	//   ....[8]....
        /*0a98*/ 	.word	0x00000410
        /*0a9c*/ 	.word	0x000000ff
        /*0aa0*/ 	.word	0x00032460
        /*0aa4*/ 	.short	0x0100
        /*0aa6*/ 	.byte	0x08
	.zero		1


	//   ....[9]....
        /*0aa8*/ 	.word	0x00000420
        /*0aac*/ 	.word	0x000000ff
        /*0ab0*/ 	.word	0x00032458
        /*0ab4*/ 	.short	0x0100
        /*0ab6*/ 	.byte	0x08
	.zero		1


	//   ....[10]....
        /*0ab8*/ 	.word	0x00000430
        /*0abc*/ 	.word	0x000000ff
        /*0ac0*/ 	.word	0x00032468
        /*0ac4*/ 	.short	0x0100
        /*0ac6*/ 	.byte	0x08
	.zero		1


	//   ....[11]....
        /*0ac8*/ 	.word	0x00000520
        /*0acc*/ 	.word	0x000000ff
        /*0ad0*/ 	.word	0x00032470
        /*0ad4*/ 	.short	0x0100
        /*0ad6*/ 	.byte	0x06
	.zero		1


	//   ....[12]....
        /*0ad8*/ 	.word	0x00000530
        /*0adc*/ 	.word	0x000000ff
        /*0ae0*/ 	.word	0x00032480
        /*0ae4*/ 	.short	0x0100
        /*0ae6*/ 	.byte	0x06
	.zero		1


	//   ....[13]....
        /*0ae8*/ 	.word	0x00000540
        /*0aec*/ 	.word	0x000000ff
        /*0af0*/ 	.word	0x00032478
        /*0af4*/ 	.short	0x0100
        /*0af6*/ 	.byte	0x06
	.zero		1


	//   ....[14]....
        /*0af8*/ 	.word	0x00000550
        /*0afc*/ 	.word	0x000000ff
        /*0b00*/ 	.word	0x00032488
        /*0b04*/ 	.short	0x0100
        /*0b06*/ 	.byte	0x06
	.zero		1


	//   ....[15]....
        /*0b08*/ 	.word	0x00000680
        /*0b0c*/ 	.word	0x000000ff
        /*0b10*/ 	.word	0x00032490
        /*0b14*/ 	.short	0x0100
        /*0b16*/ 	.byte	0x08
	.zero		1


	//   ....[16]....
        /*0b18*/ 	.word	0x00000690
        /*0b1c*/ 	.word	0x000000ff
        /*0b20*/ 	.word	0x000324a0
        /*0b24*/ 	.short	0x0100
        /*0b26*/ 	.byte	0x08
	.zero		1


	//   ....[17]....
        /*0b28*/ 	.word	0x000006a0
        /*0b2c*/ 	.word	0x000000ff
        /*0b30*/ 	.word	0x00032498
        /*0b34*/ 	.short	0x0100
        /*0b36*/ 	.byte	0x08
	.zero		1


	//   ....[18]....
        /*0b38*/ 	.word	0x000006b0
        /*0b3c*/ 	.word	0x000000ff
        /*0b40*/ 	.word	0x000324a8
        /*0b44*/ 	.short	0x0100
        /*0b46*/ 	.byte	0x08
	.zero		1


	//   ....[19]....
        /*0b48*/ 	.word	0x000007f0
        /*0b4c*/ 	.word	0x000000ff
        /*0b50*/ 	.word	0x000324b0
        /*0b54*/ 	.short	0x0100
        /*0b56*/ 	.byte	0x08
	.zero		1


	//   ....[20]....
        /*0b58*/ 	.word	0x00000800
        /*0b5c*/ 	.word	0x000000ff
        /*0b60*/ 	.word	0x000324c0
        /*0b64*/ 	.short	0x0100
        /*0b66*/ 	.byte	0x08
	.zero		1


	//   ....[21]....
        /*0b68*/ 	.word	0x00000810
        /*0b6c*/ 	.word	0x000000ff
        /*0b70*/ 	.word	0x000324b8
        /*0b74*/ 	.short	0x0100
        /*0b76*/ 	.byte	0x08
	.zero		1


	//   ....[22]....
        /*0b78*/ 	.word	0x00000820
        /*0b7c*/ 	.word	0x000000ff
        /*0b80*/ 	.word	0x000324c8
        /*0b84*/ 	.short	0x0100
        /*0b86*/ 	.byte	0x08
	.zero		1


	//   ....[23]....
        /*0b88*/ 	.word	0x00002860
        /*0b8c*/ 	.word	0x000000ff
        /*0b90*/ 	.word	0x00032400
        /*0b94*/ 	.short	0x010a
        /*0b96*/ 	.byte	0x2a
	.zero		1


	//   ....[24]....
        /*0b98*/ 	.word	0x00002cb0
        /*0b9c*/ 	.word	0x00000014
        /*0ba0*/ 	.word	0x00000000
        /*0ba4*/ 	.short	0x010a
        /*0ba6*/ 	.byte	0x3f
	.zero		1


	//   ....[25]....
        /*0ba8*/ 	.word	0x00002d10
        /*0bac*/ 	.word	0x00000014
        /*0bb0*/ 	.word	0x00000000
        /*0bb4*/ 	.short	0x010a
        /*0bb6*/ 	.byte	0x3f
	.zero		1


	//   ....[26]....
        /*0bb8*/ 	.word	0x000030c0
        /*0bbc*/ 	.word	0x000000ff
        /*0bc0*/ 	.word	0x00032410
        /*0bc4*/ 	.short	0x010a
        /*0bc6*/ 	.byte	0x2a
	.zero		1


	//   ....[27]....
        /*0bc8*/ 	.word	0x000031c0
        /*0bcc*/ 	.word	0x00000008
        /*0bd0*/ 	.word	0x00000000
        /*0bd4*/ 	.short	0x010a
        /*0bd6*/ 	.byte	0x3f
	.zero		1


	//   ....[28]....
        /*0bd8*/ 	.word	0x00003220
        /*0bdc*/ 	.word	0x00000008
        /*0be0*/ 	.word	0x00000000
        /*0be4*/ 	.short	0x010a
        /*0be6*/ 	.byte	0x3f
	.zero		1


	//   ....[29]....
        /*0be8*/ 	.word	0x00003f60
        /*0bec*/ 	.word	0x00000006
        /*0bf0*/ 	.word	0x00000000
        /*0bf4*/ 	.short	0x0101
        /*0bf6*/ 	.byte	0x3f
	.zero		1


	//   ....[30]....
        /*0bf8*/ 	.word	0x00009890
        /*0bfc*/ 	.word	0x00000000
        /*0c00*/ 	.word	0x00000000
        /*0c04*/ 	.short	0x0101
        /*0c06*/ 	.byte	0x3f
	.zero		1


	//   ....[31]....
        /*0c08*/ 	.word	0x00009fc0
        /*0c0c*/ 	.word	0x00000004
        /*0c10*/ 	.word	0x00000000
        /*0c14*/ 	.short	0x010a
        /*0c16*/ 	.byte	0x3f
	.zero		1


	//   ....[32]....
        /*0c18*/ 	.word	0x0000a060
        /*0c1c*/ 	.word	0x00000006
        /*0c20*/ 	.word	0x00000000
        /*0c24*/ 	.short	0x010a
        /*0c26*/ 	.byte	0x3f
	.zero		1


	//   ....[33]....
        /*0c28*/ 	.word	0x0000a470
        /*0c2c*/ 	.word	0x00000003
        /*0c30*/ 	.word	0x00000000
        /*0c34*/ 	.short	0x010a
        /*0c36*/ 	.byte	0x3f
	.zero		1


	//   ....[34]....
        /*0c38*/ 	.word	0x0000a540
        /*0c3c*/ 	.word	0x00000012
        /*0c40*/ 	.word	0x00000000
        /*0c44*/ 	.short	0x010a
        /*0c46*/ 	.byte	0x3f
	.zero		1


	//   ....[35]....
        /*0c48*/ 	.word	0x0000b280
        /*0c4c*/ 	.word	0x00000003
        /*0c50*/ 	.word	0x00000000
        /*0c54*/ 	.short	0x0101
        /*0c56*/ 	.byte	0x3f
	.zero		1


	//   ....[36]....
        /*0c58*/ 	.word	0x00013bf0
        /*0c5c*/ 	.word	0x00000000
        /*0c60*/ 	.word	0x00000000
        /*0c64*/ 	.short	0x0101
        /*0c66*/ 	.byte	0x3f
	.zero		1


	//   ....[37]....
        /*0c68*/ 	.word	0x00013df0
        /*0c6c*/ 	.word	0x00000007
        /*0c70*/ 	.word	0x00000000
        /*0c74*/ 	.short	0x010a
        /*0c76*/ 	.byte	0x3f
	.zero		1


	//   ....[38]....
        /*0c78*/ 	.word	0x00013ea0
        /*0c7c*/ 	.word	0x00000000
        /*0c80*/ 	.word	0x00000000
        /*0c84*/ 	.short	0x010a
        /*0c86*/ 	.byte	0x3f
	.zero		1


	//   ....[39]....
        /*0c88*/ 	.word	0x000142d0
        /*0c8c*/ 	.word	0x00000007
        /*0c90*/ 	.word	0x00000000
        /*0c94*/ 	.short	0x010a
        /*0c96*/ 	.byte	0x3f
	.zero		1


	//   ....[40]....
        /*0c98*/ 	.word	0x000143d0
        /*0c9c*/ 	.word	0x00000007
        /*0ca0*/ 	.word	0x00000000
        /*0ca4*/ 	.short	0x010a
        /*0ca6*/ 	.byte	0x3f
	.zero		1


	//   ....[41]....
        /*0ca8*/ 	.word	0x00015110
        /*0cac*/ 	.word	0x00000004
        /*0cb0*/ 	.word	0x00000000
        /*0cb4*/ 	.short	0x0101
        /*0cb6*/ 	.byte	0x3f
	.zero		1


	//   ....[42]....
        /*0cb8*/ 	.word	0x0001eef0
        /*0cbc*/ 	.word	0x00000007
        /*0cc0*/ 	.word	0x00000000
        /*0cc4*/ 	.short	0x0101
        /*0cc6*/ 	.byte	0x3f
	.zero		1


	//   ....[43]....
        /*0cc8*/ 	.word	0x00021be0
        /*0ccc*/ 	.word	0x000000ff
        /*0cd0*/ 	.word	0x00000000
        /*0cd4*/ 	.short	0x0101
        /*0cd6*/ 	.byte	0x04
	.zero		1


	//   ....[44]....
        /*0cd8*/ 	.word	0x00024ec0
        /*0cdc*/ 	.word	0x00000011
        /*0ce0*/ 	.word	0x00032440
        /*0ce4*/ 	.short	0x010a
        /*0ce6*/ 	.byte	0x3f
	.zero		1


	//   ....[45]....
        /*0ce8*/ 	.word	0x00025520
        /*0cec*/ 	.word	0x00000011
        /*0cf0*/ 	.word	0x00032430
        /*0cf4*/ 	.short	0x0107
        /*0cf6*/ 	.byte	0x3f
	.zero		1


	//   ....[46]....
        /*0cf8*/ 	.word	0x000255f0
        /*0cfc*/ 	.word	0x00000011
        /*0d00*/ 	.word	0x00032430
        /*0d04*/ 	.short	0x0101
        /*0d06*/ 	.byte	0x3f
	.zero		1


	//   ....[47]....
        /*0d08*/ 	.word	0x00026150
        /*0d0c*/ 	.word	0x00000016
        /*0d10*/ 	.word	0x00032400
        /*0d14*/ 	.short	0x0107
        /*0d16*/ 	.byte	0x3f
	.zero		1


	//   ....[48]....
        /*0d18*/ 	.word	0x000261e0
        /*0d1c*/ 	.word	0x00000016
        /*0d20*/ 	.word	0x00032400
        /*0d24*/ 	.short	0x0101
        /*0d26*/ 	.byte	0x3f
	.zero		1


	//   ....[49]....
        /*0d28*/ 	.word	0x00026c70
        /*0d2c*/ 	.word	0x00000016
        /*0d30*/ 	.word	0x00032410
        /*0d34*/ 	.short	0x0107
        /*0d36*/ 	.byte	0x3f
	.zero		1


	//   ....[50]....
        /*0d38*/ 	.word	0x00026d70
        /*0d3c*/ 	.word	0x00000016
        /*0d40*/ 	.word	0x00032410
        /*0d44*/ 	.short	0x0101
        /*0d46*/ 	.byte	0x3f
	.zero		1


	//   ....[51]....
        /*0d48*/ 	.word	0x00026d90
        /*0d4c*/ 	.word	0x00000016
        /*0d50*/ 	.word	0x00032420
        /*0d54*/ 	.short	0x010a
        /*0d56*/ 	.byte	0x3f
	.zero		1


	//   ....[52]....
        /*0d58*/ 	.word	0x00026e10
        /*0d5c*/ 	.word	0x00000011
        /*0d60*/ 	.word	0x00032460
        /*0d64*/ 	.short	0x010a
        /*0d66*/ 	.byte	0x3f
	.zero		1


	//   ....[53]....
        /*0d68*/ 	.word	0x000275a0
        /*0d6c*/ 	.word	0x00000011
        /*0d70*/ 	.word	0x00032450
        /*0d74*/ 	.short	0x0107
        /*0d76*/ 	.byte	0x3f
	.zero		1


	//   ....[54]....
        /*0d78*/ 	.word	0x00027660
        /*0d7c*/ 	.word	0x00000011
        /*0d80*/ 	.word	0x00032450
        /*0d84*/ 	.short	0x0101
        /*0d86*/ 	.byte	0x3f
	.zero		1


	//   ....[55]....
        /*0d88*/ 	.word	0x00027990
        /*0d8c*/ 	.word	0x00000006
        /*0d90*/ 	.word	0x00032440
        /*0d94*/ 	.short	0x010a
        /*0d96*/ 	.byte	0x3f
	.zero		1


	//   ....[56]....
        /*0d98*/ 	.word	0x00027d70
        /*0d9c*/ 	.word	0x00000006
        /*0da0*/ 	.word	0x00032430
        /*0da4*/ 	.short	0x0107
        /*0da6*/ 	.byte	0x3f
	.zero		1


	//   ....[57]....
        /*0da8*/ 	.word	0x00027e20
        /*0dac*/ 	.word	0x00000006
        /*0db0*/ 	.word	0x00032430
        /*0db4*/ 	.short	0x0101
        /*0db6*/ 	.byte	0x3f
	.zero		1


	//   ....[58]....
        /*0db8*/ 	.word	0x00027e50
        /*0dbc*/ 	.word	0x00000006
        /*0dc0*/ 	.word	0x00032460
        /*0dc4*/ 	.short	0x010a
        /*0dc6*/ 	.byte	0x3f
	.zero		1


	//   ....[59]....
        /*0dc8*/ 	.word	0x00028370
        /*0dcc*/ 	.word	0x00000006
        /*0dd0*/ 	.word	0x00032450
        /*0dd4*/ 	.short	0x0107
        /*0dd6*/ 	.byte	0x3f
	.zero		1


	//   ....[60]....
        /*0dd8*/ 	.word	0x00028420
        /*0ddc*/ 	.word	0x00000006
        /*0de0*/ 	.word	0x00032450
        /*0de4*/ 	.short	0x0101
        /*0de6*/ 	.byte	0x3f
	.zero		1


	//   ....[61]....
        /*0de8*/ 	.word	0x00029290
        /*0dec*/ 	.word	0x00000007
        /*0df0*/ 	.word	0x00032420
        /*0df4*/ 	.short	0x010a
        /*0df6*/ 	.byte	0x3f
	.zero		1


	//   ....[62]....
        /*0df8*/ 	.word	0x00029430
        /*0dfc*/ 	.word	0x00000005
        /*0e00*/ 	.word	0x00032440
        /*0e04*/ 	.short	0x010a
        /*0e06*/ 	.byte	0x3f
	.zero		1


	//   ....[63]....
        /*0e08*/ 	.word	0x000294d0
        /*0e0c*/ 	.word	0x00000003
        /*0e10*/ 	.word	0x00032440
        /*0e14*/ 	.short	0x010a
        /*0e16*/ 	.byte	0x3f
	.zero		1


	//   ....[64]....
        /*0e18*/ 	.word	0x00029510
        /*0e1c*/ 	.word	0x00000005
        /*0e20*/ 	.word	0x00032460
        /*0e24*/ 	.short	0x010a
        /*0e26*/ 	.byte	0x3f
	.zero		1


	//   ....[65]....
        /*0e28*/ 	.word	0x00029550
        /*0e2c*/ 	.word	0x00000003
        /*0e30*/ 	.word	0x00032460
        /*0e34*/ 	.short	0x010a
        /*0e36*/ 	.byte	0x3f
	.zero		1


	//   ....[66]....
        /*0e38*/ 	.word	0x000295c0
        /*0e3c*/ 	.word	0x00000009
        /*0e40*/ 	.word	0x00032400
        /*0e44*/ 	.short	0x010a
        /*0e46*/ 	.byte	0x3f
	.zero		1


	//   ....[67]....
        /*0e48*/ 	.word	0x00029610
        /*0e4c*/ 	.word	0x00000014
        /*0e50*/ 	.word	0x00000000
        /*0e54*/ 	.short	0x010a
        /*0e56*/ 	.byte	0x3f
	.zero		1


	//   ....[68]....
        /*0e58*/ 	.word	0x00029670
        /*0e5c*/ 	.word	0x00000009
        /*0e60*/ 	.word	0x00032410
        /*0e64*/ 	.short	0x010a
        /*0e66*/ 	.byte	0x3f
	.zero		1


	//   ....[69]....
        /*0e68*/ 	.word	0x000296c0
        /*0e6c*/ 	.word	0x00000008
        /*0e70*/ 	.word	0x00000000
        /*0e74*/ 	.short	0x010a
        /*0e76*/ 	.byte	0x3f
	.zero		1


	//   ....[70]....
        /*0e78*/ 	.word	0x00029710
        /*0e7c*/ 	.word	0x00000006
        /*0e80*/ 	.word	0x00000000
        /*0e84*/ 	.short	0x010a
        /*0e86*/ 	.byte	0x3f
	.zero		1


	//   ....[71]....
        /*0e88*/ 	.word	0x00029760
        /*0e8c*/ 	.word	0x00000012
        /*0e90*/ 	.word	0x00000000
        /*0e94*/ 	.short	0x010a
        /*0e96*/ 	.byte	0x3f
	.zero		1


	//   ....[72]....
        /*0e98*/ 	.word	0x000297b0
        /*0e9c*/ 	.word	0x00000000
        /*0ea0*/ 	.word	0x00000000
        /*0ea4*/ 	.short	0x010a
        /*0ea6*/ 	.byte	0x3f
	.zero		1


	//   ....[73]....
        /*0ea8*/ 	.word	0x00029800
        /*0eac*/ 	.word	0x00000007
        /*0eb0*/ 	.word	0x00000000
        /*0eb4*/ 	.short	0x010a
        /*0eb6*/ 	.byte	0x3f
	.zero		1


	//   ....[74]....
        /*0eb8*/ 	.word	0x00029920
        /*0ebc*/ 	.word	0x00000011
        /*0ec0*/ 	.word	0x00032440
        /*0ec4*/ 	.short	0x010a
        /*0ec6*/ 	.byte	0x3f
	.zero		1


	//   ....[75]....
        /*0ec8*/ 	.word	0x0002b6f0
        /*0ecc*/ 	.word	0x00000016
        /*0ed0*/ 	.word	0x00032420
        /*0ed4*/ 	.short	0x010a
        /*0ed6*/ 	.byte	0x3f
	.zero		1


	//   ....[76]....
        /*0ed8*/ 	.word	0x0002b740
        /*0edc*/ 	.word	0x00000011
        /*0ee0*/ 	.word	0x00032460
        /*0ee4*/ 	.short	0x010a
        /*0ee6*/ 	.byte	0x3f
	.zero		1


	//   ....[77]....
        /*0ee8*/ 	.word	0x0002c090
        /*0eec*/ 	.word	0x00000006
        /*0ef0*/ 	.word	0x00032440
        /*0ef4*/ 	.short	0x010a
        /*0ef6*/ 	.byte	0x3f
	.zero		1


	//   ....[78]....
        /*0ef8*/ 	.word	0x0002c770
        /*0efc*/ 	.word	0x00000006
        /*0f00*/ 	.word	0x00032460
        /*0f04*/ 	.short	0x010a
        /*0f06*/ 	.byte	0x3f
	.zero		1


	//   ....[79]....
        /*0f08*/ 	.word	0x0002d810
        /*0f0c*/ 	.word	0x00000007
        /*0f10*/ 	.word	0x00032420
        /*0f14*/ 	.short	0x010a
        /*0f16*/ 	.byte	0x3f
	.zero		1


	//   ....[80]....
        /*0f18*/ 	.word	0x0002d9b0
        /*0f1c*/ 	.word	0x00000005
        /*0f20*/ 	.word	0x00032440
        /*0f24*/ 	.short	0x010a
        /*0f26*/ 	.byte	0x3f
	.zero		1


	//   ....[81]....
        /*0f28*/ 	.word	0x0002da00
        /*0f2c*/ 	.word	0x00000003
        /*0f30*/ 	.word	0x00032440
        /*0f34*/ 	.short	0x010a
        /*0f36*/ 	.byte	0x3f
	.zero		1


	//   ....[82]....
        /*0f38*/ 	.word	0x0002da50
        /*0f3c*/ 	.word	0x00000005
        /*0f40*/ 	.word	0x00032460
        /*0f44*/ 	.short	0x010a
        /*0f46*/ 	.byte	0x3f
	.zero		1


	//   ....[83]....
        /*0f48*/ 	.word	0x0002ddf0
        /*0f4c*/ 	.word	0x0000000c
        /*0f50*/ 	.word	0x00000000
        /*0f54*/ 	.short	0x010a
        /*0f56*/ 	.byte	0x3f
	.zero		1


	//   ....[84]....
        /*0f58*/ 	.word	0x0002df30
        /*0f5c*/ 	.word	0x00000002
        /*0f60*/ 	.word	0x00000000
        /*0f64*/ 	.short	0x010a
        /*0f66*/ 	.byte	0x3f
	.zero		1


	//   ....[85]....
        /*0f68*/ 	.word	0x0002e590
        /*0f6c*/ 	.word	0x0000000b
        /*0f70*/ 	.word	0x00000000
        /*0f74*/ 	.short	0x010a
        /*0f76*/ 	.byte	0x3f
	.zero		1


	//   ....[86]....
        /*0f78*/ 	.word	0x0002e6d0
        /*0f7c*/ 	.word	0x00000008
        /*0f80*/ 	.word	0x00000000
        /*0f84*/ 	.short	0x010a
        /*0f86*/ 	.byte	0x3f
	.zero		1


	//   ....[87]....
        /*0f88*/ 	.word	0x0002f9c0
        /*0f8c*/ 	.word	0x00000007
        /*0f90*/ 	.word	0x00000000
        /*0f94*/ 	.short	0x0101
        /*0f96*/ 	.byte	0x3f
	.zero		1


	//   ....[88]....
        /*0f98*/ 	.word	0x00049770
        /*0f9c*/ 	.word	0x00000000
        /*0fa0*/ 	.word	0x00000000
        /*0fa4*/ 	.short	0x0101
        /*0fa6*/ 	.byte	0x3f
	.zero		1


	//   ....[89]....
        /*0fa8*/ 	.word	0x00049790
        /*0fac*/ 	.word	0x00000002
        /*0fb0*/ 	.word	0x00000000
        /*0fb4*/ 	.short	0x010a
        /*0fb6*/ 	.byte	0x3f
	.zero		1


	//   ....[90]....
        /*0fb8*/ 	.word	0x000497e0
        /*0fbc*/ 	.word	0x00000008
        /*0fc0*/ 	.word	0x00000000
        /*0fc4*/ 	.short	0x010a
        /*0fc6*/ 	.byte	0x3f
	.zero		1


	//----- nvinfo : EIATTR_NUM_MBARRIERS
	.align		4
.L_1422:
        /*0fc8*/ 	.byte	0x03, 0x38
        /*0fca*/ 	.short	0x0017


	//----- nvinfo : EIATTR_EXIT_INSTR_OFFSETS
	.align		4
        /*0fcc*/ 	.byte	0x04, 0x1c
        /*0fce*/ 	.short	(.L_1424 - .L_1423)


	//   ....[0]....
.L_1423:
        /*0fd0*/ 	.word	0x00000ac0


	//   ....[1]....
        /*0fd4*/ 	.word	0x00022f60


	//   ....[2]....
        /*0fd8*/ 	.word	0x000295a0


	//----- nvinfo : EIATTR_MAX_THREADS
	.align		4
.L_1424:
        /*0fdc*/ 	.byte	0x04, 0x05
        /*0fde*/ 	.short	(.L_1426 - .L_1425)
.L_1425:
        /*0fe0*/ 	.word	0x00000180
        /*0fe4*/ 	.word	0x00000001
        /*0fe8*/ 	.word	0x00000001


	//----- nvinfo : EIATTR_CRS_STACK_SIZE
	.align		4
.L_1426:
        /*0fec*/ 	.byte	0x04, 0x1e
        /*0fee*/ 	.short	(.L_1428 - .L_1427)
.L_1427:
        /*0ff0*/ 	.word	0x00000000


	//----- nvinfo : EIATTR_CBANK_PARAM_SIZE
	.align		4
.L_1428:
        /*0ff4*/ 	.byte	0x03, 0x19
        /*0ff6*/ 	.short	0x0bf0


	//----- nvinfo : EIATTR_PARAM_CBANK
	.align		4
        /*0ff8*/ 	.byte	0x04, 0x0a
        /*0ffa*/ 	.short	(.L_1430 - .L_1429)
	.align		4
.L_1429:
        /*0ffc*/ 	.word	index@(.nv.constant0._ZN7cutlass13device_kernelIN5flash11enable_sm90INS1_16FlashAttnFwdSm90INS1_25CollectiveMainloopFwdSm90ILi2EN4cute5tupleIJNS5_1CILi1EEES8_S8_EEENS6_IJNS7_ILi128EEENS7_ILi96EEENS7_ILi64EEEEEELi256ENS_10bfloat16_tEfNS_4arch4Sm90ELb0ELb1ELb1ELb1ELb1ELb0ELb1ELb1ELb0ELb1ELb0ELb0EEENS1_21CollectiveEpilogueFwdINS6_IJSA_NS7_ILi256EEESB_EEES9_SE_SG_Li256ELb1ELb1ELb0ELb0EEENS1_36VarlenDynamicPersistentTileSchedulerILi128ELi96ELi256ELi128ELb0ELb1ELb1ELb1ELb0ELb1EEEEEEEEEvNT_6ParamsE)
        /*1000*/ 	.short	0x0210
        /*1002*/ 	.short	0x0bf0


	//----- nvinfo : EIATTR_SW_WAR
	.align		4
.L_1430:
        /*1004*/ 	.byte	0x04, 0x36
        /*1006*/ 	.short	(.L_1432 - .L_1431)
.L_1431:
        /*1008*/ 	.word	0x00000008
.L_1432:


//--------------------- .nv.info._ZN7cutlass13device_kernelIN5flash11enable_sm90INS1_16FlashAttnFwdSm90INS1_25CollectiveMainloopFwdSm90ILi2EN4cute5tupleIJNS5_1CILi1EEES8_S8_EEENS6_IJNS7_ILi128EEENS7_ILi96EEENS7_ILi64EEEEEELi256ENS_10bfloat16_tEfNS_4arch4Sm90ELb0ELb1ELb1ELb1ELb1ELb1ELb1ELb1ELb0ELb1ELb0ELb0EEENS1_21CollectiveEpilogueFwdINS6_IJSA_NS7_ILi256EEESB_EEES9_SE_SG_Li256ELb1ELb1ELb0ELb0EEENS1_36VarlenDynamicPersistentTileSchedulerILi128ELi96ELi256ELi128ELb0ELb1ELb1ELb1ELb0ELb1EEEEEEEEEvNT_6ParamsE --------------------------
	.section	.nv.info._ZN7cutlass13device_kernelIN5flash11enable_sm90INS1_16FlashAttnFwdSm90INS1_25CollectiveMainloopFwdSm90ILi2EN4cute5tupleIJNS5_1CILi1EEES8_S8_EEENS6_IJNS7_ILi128EEENS7_ILi96EEENS7_ILi64EEEEEELi256ENS_10bfloat16_tEfNS_4arch4Sm90ELb0ELb1ELb1ELb1ELb1ELb1ELb1ELb1ELb0ELb1ELb0ELb0EEENS1_21CollectiveEpilogueFwdINS6_IJSA_NS7_ILi256EEESB_EEES9_SE_SG_Li256ELb1ELb1ELb0ELb0EEENS1_36VarlenDynamicPersistentTileSchedulerILi128ELi96ELi256ELi128ELb0ELb1ELb1ELb1ELb0ELb1EEEEEEEEEvNT_6ParamsE,"",@"SHT_CUDA_INFO"
	.sectionflags	@""
	.align	4


	//----- nvinfo : EIATTR_CUDA_API_VERSION
	.align		4
        /*0000*/ 	.byte	0x04, 0x37
        /*0002*/ 	.short	(.L_1434 - .L_1433)
.L_1433:
        /*0004*/ 	.word	0x00000082


	//----- nvinfo : EIATTR_KPARAM_INFO
	.align		4
.L_1434:
        /*0008*/ 	.byte	0x04, 0x17
        /*000a*/ 	.short	(.L_1436 - .L_1435)
.L_1435:
        /*000c*/ 	.word	0x00000000
        /*0010*/ 	.short	0x0000
        /*0012*/ 	.short	0x0070
        /*0014*/ 	.byte	0x00, 0xf0, 0x01, 0x2e


	//----- nvinfo : EIATTR_SPARSE_MMA_MASK
	.align		4
.L_1436:
        /*0018*/ 	.byte	0x03, 0x50
        /*001a*/ 	.short	0x0000


	//----- nvinfo : EIATTR_MAXREG_COUNT
	.align		4
        /*001c*/ 	.byte	0x03, 0x1b
        /*001e*/ 	.short	0x00a8


	//----- nvinfo : EIATTR_NUM_BARRIERS
	.align		4
        /*0020*/ 	.byte	0x02, 0x4c
        /*0022*/ 	.byte	0x10
	.zero		1


	//----- nvinfo : EIATTR_EXTERNS
	.align		4
        /*0024*/ 	.byte	0x04, 0x0f
        /*0026*/ 	.short	(.L_1438 - .L_1437)


	//   ....[0]....
	.align		4
.L_1437:
        /*0028*/ 	.word	index@(__assertfail)


	//----- nvinfo : EIATTR_ANNOTATIONS
	.align		4
.L_1438:
        /*002c*/ 	.byte	0x04, 0x55
        /*002e*/ 	.short	(.L_1440 - .L_1439)


	//   ....[0]....
.L_1439:
        /* <DEDUP_REMOVED lines=45> */


	//----- nvinfo : EIATTR_MERCURY_ISA_VERSION
	.align		4
.L_1440:
        /*02f0*/ 	.byte	0x03, 0x5f
        /*02f2*/ 	.short	0x0101


	//----- nvinfo : EIATTR_UNUSED_LOAD_BYTE_OFFSET
	.align		4
        /*02f4*/ 	.byte	0x04, 0x44
        /*02f6*/ 	.short	(.L_1442 - .L_1441)


	//   ....[0]....
.L_1441:
        /*02f8*/ 	.word	0x00000b70
        /*02fc*/ 	.word	0x0000fff0


	//   ....[1]....
        /*0300*/ 	.word	0x0002c810
        /*0304*/ 	.word	0x0000fff0


	//----- nvinfo : EIATTR_INT_WARP_WIDE_INSTR_OFFSETS
	.align		4
.L_1442:
        /*0308*/ 	.byte	0x04, 0x31
        /*030a*/ 	.short	(.L_1444 - .L_1443)


	//   ....[0]....
.L_1443:
        /*030c*/ 	.word	0x00000180


	//   ....[1]....
        /*0310*/ 	.word	0x000001c0


	//   ....[2]....
        /*0314*/ 	.word	0x00000230


	//   ....[3]....
        /*0318*/ 	.word	0x00000240


	//   ....[4]....
        /*031c*/ 	.word	0x000324d0


	//   ....[5]....
        /*0320*/ 	.word	0x00032560


	//   ....[6]....
        /*0324*/ 	.word	0x00036540


	//   ....[7]....
        /*0328*/ 	.word	0x000365d0


	//----- nvinfo : EIATTR_COOP_GROUP_MASK_REGIDS
	.align		4
.L_1444:
        /*032c*/ 	.byte	0x04, 0x29
        /*032e*/ 	.short	(.L_1446 - .L_1445)


	//   ....[0]....
.L_1445:
        /*0330*/ 	.word	0xffffffff


	//   ....[1]....
        /*0334*/ 	.word	0xffffffff


	//   ....[2]....
        /*0338*/ 	.word	0xffffffff


	//   ....[3]....
        /*033c*/ 	.word	0xffffffff


	//   ....[4]....
        /*0340*/ 	.word	0xffffffff


	//   ....[5]....
        /*0344*/ 	.word	0xffffffff


	//   ....[6]....
        /*0348*/ 	.word	0xffffffff


	//   ....[7]....
        /*034c*/ 	.word	0xffffffff


	//   ....[8]....
        /*0350*/ 	.word	0xffffffff


	//   ....[9]....
        /*0354*/ 	.word	0xffffffff


	//   ....[10]....
        /*0358*/ 	.word	0xffffffff


	//   ....[11]....
        /*035c*/ 	.word	0xffffffff


	//   ....[12]....
        /*0360*/ 	.word	0xffffffff


	//   ....[13]....
        /*0364*/ 	.word	0xffffffff


	//   ....[14]....
        /*0368*/ 	.word	0xffffffff


	//   ....[15]....
        /*036c*/ 	.word	0xffffffff


	//   ....[16]....
        /*0370*/ 	.word	0xffffffff


	//   ....[17]....
        /*0374*/ 	.word	0xffffffff


	//   ....[18]....
        /*0378*/ 	.word	0xffffffff


	//   ....[19]....
        /*037c*/ 	.word	0xffffffff


	//   ....[20]....
        /*0380*/ 	.word	0xffffffff


	//   ....[21]....
        /*0384*/ 	.word	0xffffffff


	//   ....[22]....
        /*0388*/ 	.word	0xffffffff


	//   ....[23]....
        /*038c*/ 	.word	0xffffffff


	//   ....[24]....
        /*0390*/ 	.word	0xffffffff


	//   ....[25]....
        /*0394*/ 	.word	0xffffffff


	//   ....[26]....
        /*0398*/ 	.word	0xffffffff


	//   ....[27]....
        /*039c*/ 	.word	0xffffffff


	//   ....[28]....
        /*03a0*/ 	.word	0xffffffff


	//   ....[29]....
        /*03a4*/ 	.word	0xffffffff


	//   ....[30]....
        /*03a8*/ 	.word	0xffffffff


	//   ....[31]....
        /*03ac*/ 	.word	0xffffffff


	//   ....[32]....
        /*03b0*/ 	.word	0xffffffff


	//   ....[33]....
        /*03b4*/ 	.word	0xffffffff


	//   ....[34]....
        /*03b8*/ 	.word	0xffffffff


	//   ....[35]....
        /*03bc*/ 	.word	0xffffffff


	//   ....[36]....
        /*03c0*/ 	.word	0xffffffff


	//   ....[37]....
        /*03c4*/ 	.word	0xffffffff


	//   ....[38]....
        /*03c8*/ 	.word	0xffffffff


	//   ....[39]....
        /*03cc*/ 	.word	0xffffffff


	//   ....[40]....
        /*03d0*/ 	.word	0xffffffff


	//   ....[41]....
        /*03d4*/ 	.word	0xffffffff


	//   ....[42]....
        /*03d8*/ 	.word	0xffffffff


	//   ....[43]....
        /*03dc*/ 	.word	0xffffffff


	//   ....[44]....
        /*03e0*/ 	.word	0xffffffff


	//   ....[45]....
        /*03e4*/ 	.word	0xffffffff


	//   ....[46]....
        /*03e8*/ 	.word	0xffffffff


	//   ....[47]....
        /*03ec*/ 	.word	0xffffffff


	//   ....[48]....
        /*03f0*/ 	.word	0xffffffff


	//   ....[49]....
        /*03f4*/ 	.word	0xffffffff


	//   ....[50]....
        /*03f8*/ 	.word	0xffffffff


	//   ....[51]....
        /*03fc*/ 	.word	0xffffffff


	//   ....[52]....
        /*0400*/ 	.word	0xffffffff


	//   ....[53]....
        /*0404*/ 	.word	0xffffffff


	//   ....[54]....
        /*0408*/ 	.word	0xffffffff


	//   ....[55]....
        /*040c*/ 	.word	0xffffffff


	//   ....[56]....
        /*0410*/ 	.word	0xffffffff


	//   ....[57]....
        /*0414*/ 	.word	0xffffffff


	//   ....[58]....
        /*0418*/ 	.word	0xffffffff


	//   ....[59]....
        /*041c*/ 	.word	0xffffffff


	//   ....[60]....
        /*0420*/ 	.word	0xffffffff


	//   ....[61]....
        /*0424*/ 	.word	0xffffffff


	//   ....[62]....
        /*0428*/ 	.word	0xffffffff


	//   ....[63]....
        /*042c*/ 	.word	0xffffffff


	//   ....[64]....
        /*0430*/ 	.word	0xffffffff


	//   ....[65]....
        /*0434*/ 	.word	0xffffffff


	//   ....[66]....
        /*0438*/ 	.word	0xffffffff


	//   ....[67]....
        /*043c*/ 	.word	0xffffffff


	//   ....[68]....
        /*0440*/ 	.word	0xffffffff


	//   ....[69]....
        /*0444*/ 	.word	0xffffffff


	//   ....[70]....
        /*0448*/ 	.word	0xffffffff


	//   ....[71]....
        /*044c*/ 	.word	0xffffffff


	//   ....[72]....
        /*0450*/ 	.word	0xffffffff


	//   ....[73]....
        /*0454*/ 	.word	0xffffffff


	//   ....[74]....
        /*0458*/ 	.word	0xffffffff


	//   ....[75]....
        /*045c*/ 	.word	0xffffffff


	//   ....[76]....
        /*0460*/ 	.word	0xffffffff


	//   ....[77]....
        /*0464*/ 	.word	0xffffffff


	//   ....[78]....
        /*0468*/ 	.word	0xffffffff


	//   ....[79]....
        /*046c*/ 	.word	0xffffffff


	//   ....[80]....
        /*0470*/ 	.word	0xffffffff


	//   ....[81]....
        /*0474*/ 	.word	0xffffffff


	//   ....[82]....
        /*0478*/ 	.word	0xffffffff


	//   ....[83]....
        /*047c*/ 	.word	0xffffffff


	//   ....[84]....
        /*0480*/ 	.word	0xffffffff


	//   ....[85]....
        /*0484*/ 	.word	0xffffffff


	//   ....[86]....
        /*0488*/ 	.word	0xffffffff


	//   ....[87]....
        /*048c*/ 	.word	0xffffffff


	//   ....[88]....
        /*0490*/ 	.word	0xffffffff


	//   ....[89]....
        /*0494*/ 	.word	0xffffffff


	//   ....[90]....
        /*0498*/ 	.word	0xffffffff


	//   ....[91]....
        /*049c*/ 	.word	0xffffffff


	//   ....[92]....
        /*04a0*/ 	.word	0xffffffff


	//   ....[93]....
        /*04a4*/ 	.word	0xffffffff


	//   ....[94]....
        /*04a8*/ 	.word	0xffffffff


	//   ....[95]....
        /*04ac*/ 	.word	0xffffffff


	//   ....[96]....
        /*04b0*/ 	.word	0xffffffff


	//   ....[97]....
        /*04b4*/ 	.word	0xffffffff


	//   ....[98]....
        /*04b8*/ 	.word	0xffffffff


	//   ....[99]....
        /*04bc*/ 	.word	0xffffffff


	//   ....[100]....
        /*04c0*/ 	.word	0xffffffff


	//   ....[101]....
        /*04c4*/ 	.word	0xffffffff


	//   ....[102]....
        /*04c8*/ 	.word	0xffffffff


	//   ....[103]....
        /*04cc*/ 	.word	0xffffffff


	//   ....[104]....
        /*04d0*/ 	.word	0xffffffff


	//   ....[105]....
        /*04d4*/ 	.word	0xffffffff


	//   ....[106]....
        /*04d8*/ 	.word	0xffffffff


	//   ....[107]....
        /*04dc*/ 	.word	0xffffffff


	//   ....[108]....
        /*04e0*/ 	.word	0xffffffff


	//   ....[109]....
        /*04e4*/ 	.word	0xffffffff


	//   ....[110]....
        /*04e8*/ 	.word	0xffffffff


	//   ....[111]....
        /*04ec*/ 	.word	0xffffffff


	//   ....[112]....
        /*04f0*/ 	.word	0xffffffff


	//   ....[113]....
        /*04f4*/ 	.word	0xffffffff


	//   ....[114]....
        /*04f8*/ 	.word	0xffffffff


	//   ....[115]....
        /*04fc*/ 	.word	0xffffffff


	//   ....[116]....
        /*0500*/ 	.word	0xffffffff


	//   ....[117]....
        /*0504*/ 	.word	0xffffffff


	//   ....[118]....
        /*0508*/ 	.word	0xffffffff


	//   ....[119]....
        /*050c*/ 	.word	0xffffffff


	//   ....[120]....
        /*0510*/ 	.word	0xffffffff


	//   ....[121]....
        /*0514*/ 	.word	0xffffffff


	//   ....[122]....
        /*0518*/ 	.word	0xffffffff


	//   ....[123]....
        /*051c*/ 	.word	0xffffffff


	//   ....[124]....
        /*0520*/ 	.word	0xffffffff


	//   ....[125]....
        /*0524*/ 	.word	0xffffffff


	//   ....[126]....
        /*0528*/ 	.word	0xffffffff


	//   ....[127]....
        /*052c*/ 	.word	0xffffffff


	//   ....[128]....
        /*0530*/ 	.word	0xffffffff


	//   ....[129]....
        /*0534*/ 	.word	0xffffffff


	//   ....[130]....
        /*0538*/ 	.word	0xffffffff


	//   ....[131]....
        /*053c*/ 	.word	0xffffffff


	//   ....[132]....
        /*0540*/ 	.word	0xffffffff


	//   ....[133]....
        /*0544*/ 	.word	0xffffffff


	//   ....[134]....
        /*0548*/ 	.word	0xffffffff


	//   ....[135]....
        /*054c*/ 	.word	0xffffffff


	//   ....[136]....
        /*0550*/ 	.word	0xffffffff


	//   ....[137]....
        /*0554*/ 	.word	0xffffffff


	//   ....[138]....
        /*0558*/ 	.word	0xffffffff


	//   ....[139]....
        /*055c*/ 	.word	0xffffffff


	//   ....[140]....
        /*0560*/ 	.word	0xffffffff


	//   ....[141]....
        /*0564*/ 	.word	0xffffffff


	//   ....[142]....
        /*0568*/ 	.word	0xffffffff


	//   ....[143]....
        /*056c*/ 	.word	0xffffffff


	//   ....[144]....
        /*0570*/ 	.word	0xffffffff


	//   ....[145]....
        /*0574*/ 	.word	0xffffffff


	//   ....[146]....
        /*0578*/ 	.word	0xffffffff


	//   ....[147]....
        /*057c*/ 	.word	0xffffffff


	//   ....[148]....
        /*0580*/ 	.word	0xffffffff


	//   ....[149]....
        /*0584*/ 	.word	0xffffffff


	//   ....[150]....
        /*0588*/ 	.word	0xffffffff


	//   ....[151]....
        /*058c*/ 	.word	0xffffffff


	//   ....[152]....
        /*0590*/ 	.word	0xffffffff


	//   ....[153]....
        /*0594*/ 	.word	0xffffffff


	//   ....[154]....
        /*0598*/ 	.word	0xffffffff


	//   ....[155]....
        /*059c*/ 	.word	0xffffffff


	//   ....[156]....
        /*05a0*/ 	.word	0xffffffff


	//   ....[157]....
        /*05a4*/ 	.word	0xffffffff


	//   ....[158]....
        /*05a8*/ 	.word	0xffffffff


	//   ....[159]....
        /*05ac*/ 	.word	0xffffffff


	//   ....[160]....
        /*05b0*/ 	.word	0xffffffff


	//   ....[161]....
        /*05b4*/ 	.word	0xffffffff


	//   ....[162]....
        /*05b8*/ 	.word	0xffffffff


	//   ....[163]....
        /*05bc*/ 	.word	0xffffffff


	//   ....[164]....
        /*05c0*/ 	.word	0xffffffff


	//   ....[165]....
        /*05c4*/ 	.word	0xffffffff


	//   ....[166]....
        /*05c8*/ 	.word	0xffffffff


	//   ....[167]....
        /*05cc*/ 	.word	0xffffffff


	//   ....[168]....
        /*05d0*/ 	.word	0xffffffff


	//   ....[169]....
        /*05d4*/ 	.word	0xffffffff


	//   ....[170]....
        /*05d8*/ 	.word	0xffffffff


	//   ....[171]....
        /*05dc*/ 	.word	0xffffffff


	//   ....[172]....
        /*05e0*/ 	.word	0xffffffff


	//   ....[173]....
        /*05e4*/ 	.word	0xffffffff


	//   ....[174]....
        /*05e8*/ 	.word	0xffffffff


	//   ....[175]....
        /*05ec*/ 	.word	0xffffffff


	//   ....[176]....
        /*05f0*/ 	.word	0xffffffff


	//   ....[177]....
        /*05f4*/ 	.word	0xffffffff


	//   ....[178]....
        /*05f8*/ 	.word	0xffffffff


	//   ....[179]....
        /*05fc*/ 	.word	0xffffffff


	//   ....[180]....
        /*0600*/ 	.word	0xffffffff


	//   ....[181]....
        /*0604*/ 	.word	0xffffffff


	//   ....[182]....
        /*0608*/ 	.word	0xffffffff


	//   ....[183]....
        /*060c*/ 	.word	0xffffffff


	//   ....[184]....
        /*0610*/ 	.word	0xffffffff


	//   ....[185]....
        /*0614*/ 	.word	0xffffffff


	//   ....[186]....
        /*0618*/ 	.word	0xffffffff


	//   ....[187]....
        /*061c*/ 	.word	0xffffffff


	//   ....[188]....
        /*0620*/ 	.word	0xffffffff


	//   ....[189]....
        /*0624*/ 	.word	0xffffffff


	//   ....[190]....
        /*0628*/ 	.word	0xffffffff


	//   ....[191]....
        /*062c*/ 	.word	0xffffffff


	//   ....[192]....
        /*0630*/ 	.word	0xffffffff


	//   ....[193]....
        /*0634*/ 	.word	0xffffffff


	//   ....[194]....
        /*0638*/ 	.word	0xffffffff


	//   ....[195]....
        /*063c*/ 	.word	0x0500000f


	//   ....[196]....
        /*0640*/ 	.word	0x0500000f


	//   ....[197]....
        /*0644*/ 	.word	0x0500000f


	//   ....[198]....
        /*0648*/ 	.word	0x0500000f


	//   ....[199]....
        /*064c*/ 	.word	0x0500000f


	//   ....[200]....
        /*0650*/ 	.word	0x0500000f


	//   ....[201]....
        /*0654*/ 	.word	0x0500000f


	//   ....[202]....
        /*0658*/ 	.word	0x0500000f


	//   ....[203]....
        /*065c*/ 	.word	0x0500000f


	//   ....[204]....
        /*0660*/ 	.word	0x0500000f


	//   ....[205]....
        /*0664*/ 	.word	0x0500000f


	//   ....[206]....
        /*0668*/ 	.word	0x0500000f


	//   ....[207]....
        /*066c*/ 	.word	0x0500000f


	//   ....[208]....
        /*0670*/ 	.word	0x0500000f


	//   ....[209]....
        /*0674*/ 	.word	0x0500000f


	//   ....[210]....
        /*0678*/ 	.word	0x0500000f


	//   ....[211]....
        /*067c*/ 	.word	0x0500000f


	//   ....[212]....
        /*0680*/ 	.word	0x0500000f


	//   ....[213]....
        /*0684*/ 	.word	0x0500000f


	//   ....[214]....
        /*0688*/ 	.word	0x0500000f


	//   ....[215]....
        /*068c*/ 	.word	0x0500000f


	//   ....[216]....
        /*0690*/ 	.word	0x0500000f


	//   ....[217]....
        /*0694*/ 	.word	0x0500000f


	//   ....[218]....
        /*0698*/ 	.word	0x0500000f


	//   ....[219]....
        /*069c*/ 	.word	0x0500000f


	//   ....[220]....
        /*06a0*/ 	.word	0x0500000f


	//   ....[221]....
        /*06a4*/ 	.word	0x0500000f


	//   ....[222]....
        /*06a8*/ 	.word	0x0500000f


	//   ....[223]....
        /*06ac*/ 	.word	0x0500000f


	//   ....[224]....
        /*06b0*/ 	.word	0x0500000f


	//   ....[225]....
        /*06b4*/ 	.word	0x0500000f


	//   ....[226]....
        /*06b8*/ 	.word	0x0500000f


	//   ....[227]....
        /*06bc*/ 	.word	0x0500000f


	//   ....[228]....
        /*06c0*/ 	.word	0x0500000f


	//   ....[229]....
        /*06c4*/ 	.word	0x0500000f


	//   ....[230]....
        /*06c8*/ 	.word	0x0500000f


	//   ....[231]....
        /*06cc*/ 	.word	0x0500000f


	//   ....[232]....
        /*06d0*/ 	.word	0x0500000f


	//   ....[233]....
        /*06d4*/ 	.word	0x0500000f


	//   ....[234]....
        /*06d8*/ 	.word	0x0500000f


	//   ....[235]....
        /*06dc*/ 	.word	0x0500000f


	//   ....[236]....
        /*06e0*/ 	.word	0x0500000f


	//   ....[237]....
        /*06e4*/ 	.word	0x0500000f


	//   ....[238]....
        /*06e8*/ 	.word	0x0500000f


	//   ....[239]....
        /*06ec*/ 	.word	0x0500000f


	//   ....[240]....
        /*06f0*/ 	.word	0x0500000f


	//   ....[241]....
        /*06f4*/ 	.word	0x0500000f


	//   ....[242]....
        /*06f8*/ 	.word	0x0500000f


	//   ....[243]....
        /*06fc*/ 	.word	0x0500000f


	//   ....[244]....
        /*0700*/ 	.word	0x0500000f


	//   ....[245]....
        /*0704*/ 	.word	0x0500000f


	//   ....[246]....
        /*0708*/ 	.word	0x0500000f


	//   ....[247]....
        /*070c*/ 	.word	0x0500000f


	//   ....[248]....
        /*0710*/ 	.word	0x0500000f


	//   ....[249]....
        /*0714*/ 	.word	0x0500000f


	//   ....[250]....
        /*0718*/ 	.word	0x0500000f


	//   ....[251]....
        /*071c*/ 	.word	0x0500000f


	//   ....[252]....
        /*0720*/ 	.word	0x0500000f


	//   ....[253]....
        /*0724*/ 	.word	0x0500000f


	//   ....[254]....
        /*0728*/ 	.word	0x0500000f


	//   ....[255]....
        /*072c*/ 	.word	0x0500000f


	//   ....[0]....
        /*0730*/ 	.word	0x0500000f


	//   ....[1]....
        /*0734*/ 	.word	0x0500000f


	//   ....[2]....
        /*0738*/ 	.word	0x0500000f


	//   ....[3]....
        /*073c*/ 	.word	0x0500000f


	//   ....[4]....
        /*0740*/ 	.word	0x0500000f


	//   ....[5]....
        /*0744*/ 	.word	0x0500000f


	//   ....[6]....
        /*0748*/ 	.word	0x0500000f


	//   ....[7]....
        /*074c*/ 	.word	0x0500000f


	//   ....[8]....
        /*0750*/ 	.word	0x0500000f


	//   ....[9]....
        /*0754*/ 	.word	0x0500000f


	//   ....[10]....
        /*0758*/ 	.word	0x0500000f


	//   ....[11]....
        /*075c*/ 	.word	0x0500000f


	//   ....[12]....
        /*0760*/ 	.word	0x0500000f


	//   ....[13]....
        /*0764*/ 	.word	0x0500000f


	//   ....[14]....
        /*0768*/ 	.word	0x0500000f


	//   ....[15]....
        /*076c*/ 	.word	0x0500000f


	//   ....[16]....
        /*0770*/ 	.word	0x0500000f


	//   ....[17]....
        /*0774*/ 	.word	0x0500000f


	//   ....[18]....
        /*0778*/ 	.word	0x0500000f


	//   ....[19]....
        /*077c*/ 	.word	0x0500000f


	//   ....[20]....
        /*0780*/ 	.word	0x0500000f


	//   ....[21]....
        /*0784*/ 	.word	0x0500000f


	//   ....[22]....
        /*0788*/ 	.word	0x0500000f


	//   ....[23]....
        /*078c*/ 	.word	0x0500000f


	//   ....[24]....
        /*0790*/ 	.word	0x0500000f


	//   ....[25]....
        /*0794*/ 	.word	0x0500000f


	//   ....[26]....
        /*0798*/ 	.word	0x0500000f


	//   ....[27]....
        /*079c*/ 	.word	0x0500000f


	//   ....[28]....
        /*07a0*/ 	.word	0x0500000f


	//   ....[29]....
        /*07a4*/ 	.word	0x0500000f


	//   ....[30]....
        /*07a8*/ 	.word	0x0500000f


	//   ....[31]....
        /*07ac*/ 	.word	0x0500000f


	//   ....[32]....
        /*07b0*/ 	.word	0x0500000f


	//   ....[33]....
        /*07b4*/ 	.word	0x0500000f


	//   ....[34]....
        /*07b8*/ 	.word	0x0500000f


	//   ....[35]....
        /*07bc*/ 	.word	0x0500000f


	//   ....[36]....
        /*07c0*/ 	.word	0x0500000f


	//   ....[37]....
        /*07c4*/ 	.word	0x0500000f


	//   ....[38]....
        /*07c8*/ 	.word	0x0500000f


	//   ....[39]....
        /*07cc*/ 	.word	0x0500000f


	//   ....[40]....
        /*07d0*/ 	.word	0x0500000f


	//   ....[41]....
        /*07d4*/ 	.word	0x0500000f


	//   ....[42]....
        /*07d8*/ 	.word	0x0500000f


	//   ....[43]....
        /*07dc*/ 	.word	0x0500000f


	//   ....[44]....
        /*07e0*/ 	.word	0x0500000f


	//   ....[45]....
        /*07e4*/ 	.word	0x0500000f


	//   ....[46]....
        /*07e8*/ 	.word	0x0500000f


	//   ....[47]....
        /*07ec*/ 	.word	0x0500000f


	//   ....[48]....
        /*07f0*/ 	.word	0x0500000f


	//   ....[49]....
        /*07f4*/ 	.word	0x0500000f


	//   ....[50]....
        /*07f8*/ 	.word	0x0500000f


	//   ....[51]....
        /*07fc*/ 	.word	0x0500000f


	//   ....[52]....
        /*0800*/ 	.word	0x0500000f


	//   ....[53]....
        /*0804*/ 	.word	0x0500000f


	//   ....[54]....
        /*0808*/ 	.word	0x0500000f


	//   ....[55]....
        /*080c*/ 	.word	0x0500000f


	//   ....[56]....
        /*0810*/ 	.word	0x0500000f


	//   ....[57]....
        /*0814*/ 	.word	0x0500000f


	//   ....[58]....
        /*0818*/ 	.word	0x0500000f


	//   ....[59]....
        /*081c*/ 	.word	0x0500000f


	//   ....[60]....
        /*0820*/ 	.word	0x0500000f


	//   ....[61]....
        /*0824*/ 	.word	0x0500000f


	//   ....[62]....
        /*0828*/ 	.word	0x0500000f


	//   ....[63]....
        /*082c*/ 	.word	0x0500000f


	//   ....[64]....
        /*0830*/ 	.word	0x0500000f


	//   ....[65]....
        /*0834*/ 	.word	0x0500000f


	//   ....[66]....
        /*0838*/ 	.word	0x0500000f


	//   ....[67]....
        /*083c*/ 	.word	0x0500000f


	//   ....[68]....
        /*0840*/ 	.word	0x0500000f


	//   ....[69]....
        /*0844*/ 	.word	0x0500000f


	//   ....[70]....
        /*0848*/ 	.word	0x0500000f


	//   ....[71]....
        /*084c*/ 	.word	0x0500000f


	//   ....[72]....
        /*0850*/ 	.word	0x0500000f


	//   ....[73]....
        /*0854*/ 	.word	0x0500000f


	//   ....[74]....
        /*0858*/ 	.word	0x0500000f


	//   ....[75]....
        /*085c*/ 	.word	0x0500000f


	//   ....[76]....
        /*0860*/ 	.word	0xffffffff


	//   ....[77]....
        /*0864*/ 	.word	0xffffffff


	//   ....[78]....
        /*0868*/ 	.word	0xffffffff


	//   ....[79]....
        /*086c*/ 	.word	0xffffffff


	//   ....[80]....
        /*0870*/ 	.word	0xffffffff


	//   ....[81]....
        /*0874*/ 	.word	0xffffffff


	//----- nvinfo : EIATTR_COOP_GROUP_INSTR_OFFSETS
	.align		4
.L_1446:
        /*0878*/ 	.byte	0x04, 0x28
        /*087a*/ 	.short	(.L_1448 - .L_1447)


	//   ....[0]....
.L_1447:
        /*087c*/ 	.word	0x000000c0


	//   ....[1]....
        /*0880*/ 	.word	0x00000190


	//   ....[2]....
        /*0884*/ 	.word	0x000001e0


	//   ....[3]....
        /*0888*/ 	.word	0x00000430


	//   ....[4]....
        /*088c*/ 	.word	0x00000590


	//   ....[5]....
        /*0890*/ 	.word	0x000006b0


	//   ....[6]....
        /*0894*/ 	.word	0x00000810


	//   ....[7]....
        /*0898*/ 	.word	0x00003120


	//   ....[8]....
        /*089c*/ 	.word	0x00003130


	//   ....[9]....
        /*08a0*/ 	.word	0x000038a0


	//   ....[10]....
        /*08a4*/ 	.word	0x000038b0


	//   ....[11]....
        /*08a8*/ 	.word	0x00004790


	//   ....[12]....
        /*08ac*/ 	.word	0x000047a0


	//   ....[13]....
        /*08b0*/ 	.word	0x00004f40


	//   ....[14]....
        /*08b4*/ 	.word	0x00004f50


	//   ....[15]....
        /*08b8*/ 	.word	0x00005920


	//   ....[16]....
        /*08bc*/ 	.word	0x00005930


	//   ....[17]....
        /*08c0*/ 	.word	0x00005a40


	//   ....[18]....
        /*08c4*/ 	.word	0x00005a50


	//   ....[19]....
        /*08c8*/ 	.word	0x00005e10


	//   ....[20]....
        /*08cc*/ 	.word	0x00005e30


	//   ....[21]....
        /*08d0*/ 	.word	0x00006100


	//   ....[22]....
        /*08d4*/ 	.word	0x00006120


	//   ....[23]....
        /*08d8*/ 	.word	0x00006ee0


	//   ....[24]....
        /*08dc*/ 	.word	0x00007c20


	//   ....[25]....
        /*08e0*/ 	.word	0x00007c30


	//   ....[26]....
        /*08e4*/ 	.word	0x00007c40


	//   ....[27]....
        /*08e8*/ 	.word	0x00007c50


	//   ....[28]....
        /*08ec*/ 	.word	0x00007f50


	//   ....[29]....
        /*08f0*/ 	.word	0x00007f60


	//   ....[30]....
        /*08f4*/ 	.word	0x00007f70


	//   ....[31]....
        /*08f8*/ 	.word	0x00007f80


	//   ....[32]....
        /*08fc*/ 	.word	0x00009260


	//   ....[33]....
        /*0900*/ 	.word	0x00009280


	//   ....[34]....
        /*0904*/ 	.word	0x00009290


	//   ....[35]....
        /*0908*/ 	.word	0x000092a0


	//   ....[36]....
        /*090c*/ 	.word	0x00009390


	//   ....[37]....
        /*0910*/ 	.word	0x000093a0


	//   ....[38]....
        /*0914*/ 	.word	0x000093b0


	//   ....[39]....
        /*0918*/ 	.word	0x000093c0


	//   ....[40]....
        /*091c*/ 	.word	0x0000c5e0


	//   ....[41]....
        /*0920*/ 	.word	0x0000cbe0


	//   ....[42]....
        /*0924*/ 	.word	0x0000dd20


	//   ....[43]....
        /*0928*/ 	.word	0x0000dd80


	//   ....[44]....
        /*092c*/ 	.word	0x0000ddc0


	//   ....[45]....
        /*0930*/ 	.word	0x0000dde0


	//   ....[46]....
        /*0934*/ 	.word	0x00017dc0


	//   ....[47]....
        /*0938*/ 	.word	0x00017f20


	//   ....[48]....
        /*093c*/ 	.word	0x00018050


	//   ....[49]....
        /*0940*/ 	.word	0x00018070


	//   ....[50]....
        /*0944*/ 	.word	0x00021aa0


	//   ....[51]....
        /*0948*/ 	.word	0x00022140


	//   ....[52]....
        /*094c*/ 	.word	0x00023010


	//   ....[53]....
        /*0950*/ 	.word	0x000231b0


	//   ....[54]....
        /*0954*/ 	.word	0x00023380


	//   ....[55]....
        /*0958*/ 	.word	0x000233a0


	//   ....[56]....
        /*095c*/ 	.word	0x0002b840


	//   ....[57]....
        /*0960*/ 	.word	0x0002b860


	//   ....[58]....
        /*0964*/ 	.word	0x0002b8c0


	//   ....[59]....
        /*0968*/ 	.word	0x0002b900


	//   ....[60]....
        /*096c*/ 	.word	0x0002d9c0


	//   ....[61]....
        /*0970*/ 	.word	0x0002d9e0


	//   ....[62]....
        /*0974*/ 	.word	0x0002dcc0


	//   ....[63]....
        /*0978*/ 	.word	0x0002dce0


	//   ....[64]....
        /*097c*/ 	.word	0x0002e390


	//   ....[65]....
        /*0980*/ 	.word	0x0002e3b0


	//   ....[66]....
        /*0984*/ 	.word	0x0002e4f0


	//   ....[67]....
        /*0988*/ 	.word	0x0002e510


	//   ....[68]....
        /*098c*/ 	.word	0x0002e650


	//   ....[69]....
        /*0990*/ 	.word	0x0002e670


	//   ....[70]....
        /*0994*/ 	.word	0x0002e7c0


	//   ....[71]....
        /*0998*/ 	.word	0x0002e7e0


	//   ....[72]....
        /*099c*/ 	.word	0x0002f030


	//   ....[73]....
        /*09a0*/ 	.word	0x0002f040


	//   ....[74]....
        /*09a4*/ 	.word	0x0002f1e0


	//   ....[75]....
        /*09a8*/ 	.word	0x0002f1f0


	//   ....[76]....
        /*09ac*/ 	.word	0x0002f380


	//   ....[77]....
        /*09b0*/ 	.word	0x0002f390


	//   ....[78]....
        /*09b4*/ 	.word	0x0002f520


	//   ....[79]....
        /*09b8*/ 	.word	0x0002f530


	//   ....[80]....
        /*09bc*/ 	.word	0x0002f710


	//   ....[81]....
        /*09c0*/ 	.word	0x0002f8e0


	//   ....[82]....
        /*09c4*/ 	.word	0x0002f910


	//   ....[83]....
        /*09c8*/ 	.word	0x0002f940


	//   ....[84]....
        /*09cc*/ 	.word	0x0002f970


	//   ....[85]....
        /*09d0*/ 	.word	0x0002f9a0


	//   ....[86]....
        /*09d4*/ 	.word	0x0002f9d0


	//   ....[87]....
        /*09d8*/ 	.word	0x0002fb40


	//   ....[88]....
        /*09dc*/ 	.word	0x0002fb70


	//   ....[89]....
        /*09e0*/ 	.word	0x0002fba0


	//   ....[90]....
        /*09e4*/ 	.word	0x0002fbd0


	//   ....[91]....
        /*09e8*/ 	.word	0x0002fc00


	//   ....[92]....
        /*09ec*/ 	.word	0x0002fc30


	//   ....[93]....
        /*09f0*/ 	.word	0x0002fcc0


	//   ....[94]....
        /*09f4*/ 	.word	0x0002fd20


	//   ....[95]....
        /*09f8*/ 	.word	0x0002fdb0


	//   ....[96]....
        /*09fc*/ 	.word	0x00030e60


	//   ....[97]....
        /*0a00*/ 	.word	0x000330e0


	//   ....[98]....
        /*0a04*/ 	.word	0x00033100


	//   ....[99]....
        /*0a08*/ 	.word	0x00033190


	//   ....[100]....
        /*0a0c*/ 	.word	0x000331b0


	//   ....[101]....
        /*0a10*/ 	.word	0x00033230


	//   ....[102]....
        /*0a14*/ 	.word	0x00033250


	//   ....[103]....
        /*0a18*/ 	.word	0x000332d0


	//   ....[104]....
        /*0a1c*/ 	.word	0x000332f0


	//   ....[105]....
        /*0a20*/ 	.word	0x00033370


	//   ....[106]....
        /*0a24*/ 	.word	0x00033390


	//   ....[107]....
        /*0a28*/ 	.word	0x000333a0


	//   ....[108]....
        /*0a2c*/ 	.word	0x000333b0


	//   ....[109]....
        /*0a30*/ 	.word	0x00033b90


	//   ....[110]....
        /*0a34*/ 	.word	0x00033bc0


	//   ....[111]....
        /*0a38*/ 	.word	0x00033cc0


	//   ....[112]....
        /*0a3c*/ 	.word	0x00033cd0


	//   ....[113]....
        /*0a40*/ 	.word	0x00033d50


	//   ....[114]....
        /*0a44*/ 	.word	0x00033d60


	//   ....[115]....
        /*0a48*/ 	.word	0x00033d70


	//   ....[116]....
        /*0a4c*/ 	.word	0x00033e10


	//   ....[117]....
        /*0a50*/ 	.word	0x00033e40


	//   ....[118]....
        /*0a54*/ 	.word	0x00033ec0


	//   ....[119]....
        /*0a58*/ 	.word	0x00033ef0


	//   ....[120]....
        /*0a5c*/ 	.word	0x00033f70


	//   ....[121]....
        /*0a60*/ 	.word	0x00033fa0


	//   ....[122]....
        /*0a64*/ 	.word	0x00033fc0


	//   ....[123]....
        /*0a68*/ 	.word	0x00034010


	//   ....[124]....
        /*0a6c*/ 	.word	0x00034020


	//   ....[125]....
        /*0a70*/ 	.word	0x000346f0


	//   ....[126]....
        /*0a74*/ 	.word	0x00034710


	//   ....[127]....
        /*0a78*/ 	.word	0x00034810


	//   ....[128]....
        /*0a7c*/ 	.word	0x00034820


	//   ....[129]....
        /*0a80*/ 	.word	0x000348b0


	//   ....[130]....
        /*0a84*/ 	.word	0x000348c0


	//   ....[131]....
        /*0a88*/ 	.word	0x00034930


	//   ....[132]....
        /*0a8c*/ 	.word	0x00034940


	//   ....[133]....
        /*0a90*/ 	.word	0x000349c0


	//   ....[134]....
        /*0a94*/ 	.word	0x000349d0


	//   ....[135]....
        /*0a98*/ 	.word	0x00034a50


	//   ....[136]....
        /*0a9c*/ 	.word	0x00034a60


	//   ....[137]....
        /*0aa0*/ 	.word	0x00034ae0


	//   ....[138]....
        /*0aa4*/ 	.word	0x00034af0


	//   ....[139]....
        /*0aa8*/ 	.word	0x00034b70


	//   ....[140]....
        /*0aac*/ 	.word	0x00034b80


	//   ....[141]....
        /*0ab0*/ 	.word	0x000350b0


	//   ....[142]....
        /*0ab4*/ 	.word	0x000350d0


	//   ....[143]....
        /*0ab8*/ 	.word	0x00035130


	//   ....[144]....
        /*0abc*/ 	.word	0x000351e0


	//   ....[145]....
        /*0ac0*/ 	.word	0x000351f0


	//   ....[146]....
        /*0ac4*/ 	.word	0x00035220


	//   ....[147]....
        /*0ac8*/ 	.word	0x000352b0


	//   ....[148]....
        /*0acc*/ 	.word	0x00035360


	//   ....[149]....
        /*0ad0*/ 	.word	0x00035370


	//   ....[150]....
        /*0ad4*/ 	.word	0x000353a0


	//   ....[151]....
        /*0ad8*/ 	.word	0x000353b0


	//   ....[152]....
        /*0adc*/ 	.word	0x00035440


	//   ....[153]....
        /*0ae0*/ 	.word	0x00035b70


	//   ....[154]....
        /*0ae4*/ 	.word	0x00035b90


	//   ....[155]....
        /*0ae8*/ 	.word	0x00035be0


	//   ....[156]....
        /*0aec*/ 	.word	0x00035bf0


	//   ....[157]....
        /*0af0*/ 	.word	0x00035c30


	//   ....[158]....
        /*0af4*/ 	.word	0x00035c40


	//   ....[159]....
        /*0af8*/ 	.word	0x00035c80


	//   ....[160]....
        /*0afc*/ 	.word	0x00035c90


	//   ....[161]....
        /*0b00*/ 	.word	0x00035cd0


	//   ....[162]....
        /*0b04*/ 	.word	0x00035ce0


	//   ....[163]....
        /*0b08*/ 	.word	0x00035cf0


	//   ....[164]....
        /*0b0c*/ 	.word	0x00035d30


	//   ....[165]....
        /*0b10*/ 	.word	0x00036070


	//   ....[166]....
        /*0b14*/ 	.word	0x00036090


	//   ....[167]....
        /*0b18*/ 	.word	0x000360a0


	//   ....[168]....
        /*0b1c*/ 	.word	0x000360c0


	//   ....[169]....
        /*0b20*/ 	.word	0x00036130


	//   ....[170]....
        /*0b24*/ 	.word	0x00036150


	//   ....[171]....
        /*0b28*/ 	.word	0x000361b0


	//   ....[172]....
        /*0b2c*/ 	.word	0x000361d0


	//   ....[173]....
        /*0b30*/ 	.word	0x00036230


	//   ....[174]....
        /*0b34*/ 	.word	0x00036250


	//   ....[175]....
        /*0b38*/ 	.word	0x000362b0


	//   ....[176]....
        /*0b3c*/ 	.word	0x000362d0


	//   ....[177]....
        /*0b40*/ 	.word	0x000367c0


	//   ....[178]....
        /*0b44*/ 	.word	0x000367f0


	//   ....[179]....
        /*0b48*/ 	.word	0x00036820


	//   ....[180]....
        /*0b4c*/ 	.word	0x00036850


	//   ....[181]....
        /*0b50*/ 	.word	0x00036880


	//   ....[182]....
        /*0b54*/ 	.word	0x000368b0


	//   ....[183]....
        /*0b58*/ 	.word	0x000368e0


	//   ....[184]....
        /*0b5c*/ 	.word	0x00036910


	//   ....[185]....
        /*0b60*/ 	.word	0x00036a90


	//   ....[186]....
        /*0b64*/ 	.word	0x00036ac0


	//   ....[187]....
        /*0b68*/ 	.word	0x00036af0


	//   ....[188]....
        /*0b6c*/ 	.word	0x00036b20


	//   ....[189]....
        /*0b70*/ 	.word	0x00036b50


	//   ....[190]....
        /*0b74*/ 	.word	0x00036b80


	//   ....[191]....
        /*0b78*/ 	.word	0x00036c40


	//   ....[192]....
        /*0b7c*/ 	.word	0x00036c60


	//   ....[193]....
        /*0b80*/ 	.word	0x00036cd0


	//   ....[194]....
        /*0b84*/ 	.word	0x00037370


	//   ....[195]....
        /*0b88*/ 	.word	0x00037690


	//   ....[196]....
        /*0b8c*/ 	.word	0x00037720


	//   ....[197]....
        /*0b90*/ 	.word	0x000377b0


	//   ....[198]....
        /*0b94*/ 	.word	0x00037840


	//   ....[199]....
        /*0b98*/ 	.word	0x00037920


	//   ....[200]....
        /*0b9c*/ 	.word	0x000379b0


	//   ....[201]....
        /*0ba0*/ 	.word	0x00037a50


	//   ....[202]....
        /*0ba4*/ 	.word	0x00037ae0


	//   ....[203]....
        /*0ba8*/ 	.word	0x00037bc0


	//   ....[204]....
        /*0bac*/ 	.word	0x00037c50


	//   ....[205]....
        /*0bb0*/ 	.word	0x00037ce0


	//   ....[206]....
        /*0bb4*/ 	.word	0x00037d70


	//   ....[207]....
        /*0bb8*/ 	.word	0x00037e50


	//   ....[208]....
        /*0bbc*/ 	.word	0x00037ef0


	//   ....[209]....
        /*0bc0*/ 	.word	0x00037f80


	//   ....[210]....
        /*0bc4*/ 	.word	0x00037fd0


	//   ....[211]....
        /*0bc8*/ 	.word	0x00038020


	//   ....[212]....
        /*0bcc*/ 	.word	0x000380b0


	//   ....[213]....
        /*0bd0*/ 	.word	0x00038140


	//   ....[214]....
        /*0bd4*/ 	.word	0x00038190


	//   ....[215]....
        /*0bd8*/ 	.word	0x000381e0


	//   ....[216]....
        /*0bdc*/ 	.word	0x000382d0


	//   ....[217]....
        /*0be0*/ 	.word	0x00038380


	//   ....[218]....
        /*0be4*/ 	.word	0x00038400


	//   ....[219]....
        /*0be8*/ 	.word	0x00038470


	//   ....[220]....
        /*0bec*/ 	.word	0x00038590


	//   ....[221]....
        /*0bf0*/ 	.word	0x000386c0


	//   ....[222]....
        /*0bf4*/ 	.word	0x000387a0


	//   ....[223]....
        /*0bf8*/ 	.word	0x000387f0


	//   ....[224]....
        /*0bfc*/ 	.word	0x00038aa0


	//   ....[225]....
        /*0c00*/ 	.word	0x00038af0


	//   ....[226]....
        /*0c04*/ 	.word	0x00038b80


	//   ....[227]....
        /*0c08*/ 	.word	0x00038c10


	//   ....[228]....
        /*0c0c*/ 	.word	0x00038ca0


	//   ....[229]....
        /*0c10*/ 	.word	0x00038d30


	//   ....[230]....
        /*0c14*/ 	.word	0x00038dc0


	//   ....[231]....
        /*0c18*/ 	.word	0x00038e50


	//   ....[232]....
        /*0c1c*/ 	.word	0x00038f10


	//   ....[233]....
        /*0c20*/ 	.word	0x000391e0


	//   ....[234]....
        /*0c24*/ 	.word	0x000392d0


	//   ....[235]....
        /*0c28*/ 	.word	0x00039370


	//   ....[236]....
        /*0c2c*/ 	.word	0x000393d0


	//   ....[237]....
        /*0c30*/ 	.word	0x000394c0


	//   ....[238]....
        /*0c34*/ 	.word	0x00039530


	//   ....[239]....
        /*0c38*/ 	.word	0x00039620


	//   ....[240]....
        /*0c3c*/ 	.word	0x00039690


	//   ....[241]....
        /*0c40*/ 	.word	0x00039780


	//   ....[242]....
        /*0c44*/ 	.word	0x000397f0


	//   ....[243]....
        /*0c48*/ 	.word	0x000398e0


	//   ....[244]....
        /*0c4c*/ 	.word	0x00039950


	//   ....[245]....
        /*0c50*/ 	.word	0x000399f0


	//   ....[246]....
        /*0c54*/ 	.word	0x00039ae0


	//   ....[247]....
        /*0c58*/ 	.word	0x00039ba0


	//   ....[248]....
        /*0c5c*/ 	.word	0x00039c00


	//   ....[249]....
        /*0c60*/ 	.word	0x00039cf0


	//   ....[250]....
        /*0c64*/ 	.word	0x00039d50


	//   ....[251]....
        /*0c68*/ 	.word	0x00039e40


	//   ....[252]....
        /*0c6c*/ 	.word	0x00039ea0


	//   ....[253]....
        /*0c70*/ 	.word	0x00039f40


	//   ....[254]....
        /*0c74*/ 	.word	0x0003a010


	//   ....[255]....
        /*0c78*/ 	.word	0x0003a0b0


	//   ....[0]....
        /*0c7c*/ 	.word	0x0003a180


	//   ....[1]....
        /*0c80*/ 	.word	0x0003a220


	//   ....[2]....
        /*0c84*/ 	.word	0x0003a2f0


	//   ....[3]....
        /*0c88*/ 	.word	0x0003a390


	//   ....[4]....
        /*0c8c*/ 	.word	0x0003a440


	//   ....[5]....
        /*0c90*/ 	.word	0x0003a4e0


	//   ....[6]....
        /*0c94*/ 	.word	0x0003a750


	//   ....[7]....
        /*0c98*/ 	.word	0x0003a810


	//   ....[8]....
        /*0c9c*/ 	.word	0x0003a8d0


	//   ....[9]....
        /*0ca0*/ 	.word	0x0003a9c0


	//   ....[10]....
        /*0ca4*/ 	.word	0x0003aa80


	//   ....[11]....
        /*0ca8*/ 	.word	0x0003ab40


	//   ....[12]....
        /*0cac*/ 	.word	0x0003ac00


	//   ....[13]....
        /*0cb0*/ 	.word	0x0003acc0


	//   ....[14]....
        /*0cb4*/ 	.word	0x0003ad80


	//   ....[15]....
        /*0cb8*/ 	.word	0x0003ae40


	//   ....[16]....
        /*0cbc*/ 	.word	0x0003af00


	//   ....[17]....
        /*0cc0*/ 	.word	0x0003afc0


	//   ....[18]....
        /*0cc4*/ 	.word	0x0003b080


	//   ....[19]....
        /*0cc8*/ 	.word	0x0003b130


	//   ....[20]....
        /*0ccc*/ 	.word	0x0003b190


	//   ....[21]....
        /*0cd0*/ 	.word	0x0003b270


	//   ....[22]....
        /*0cd4*/ 	.word	0x0003b3b0


	//   ....[23]....
        /*0cd8*/ 	.word	0x0003b490


	//   ....[24]....
        /*0cdc*/ 	.word	0x0003b520


	//   ....[25]....
        /*0ce0*/ 	.word	0x0003b630


	//   ....[26]....
        /*0ce4*/ 	.word	0x0003b690


	//   ....[27]....
        /*0ce8*/ 	.word	0x0003b7a0


	//   ....[28]....
        /*0cec*/ 	.word	0x0003b800


	//   ....[29]....
        /*0cf0*/ 	.word	0x0003b910


	//   ....[30]....
        /*0cf4*/ 	.word	0x0003b970


	//   ....[31]....
        /*0cf8*/ 	.word	0x0003ba80


	//   ....[32]....
        /*0cfc*/ 	.word	0x0003bae0


	//   ....[33]....
        /*0d00*/ 	.word	0x0003bba0


	//   ....[34]....
        /*0d04*/ 	.word	0x0003bd00


	//   ....[35]....
        /*0d08*/ 	.word	0x0003bda0


	//   ....[36]....
        /*0d0c*/ 	.word	0x0003be00


	//   ....[37]....
        /*0d10*/ 	.word	0x0003beb0


	//   ....[38]....
        /*0d14*/ 	.word	0x0003bf10


	//   ....[39]....
        /*0d18*/ 	.word	0x0003bfc0


	//   ....[40]....
        /*0d1c*/ 	.word	0x0003c020


	//   ....[41]....
        /*0d20*/ 	.word	0x0003c0d0


	//   ....[42]....
        /*0d24*/ 	.word	0x0003c130


	//   ....[43]....
        /*0d28*/ 	.word	0x0003c1e0


	//   ....[44]....
        /*0d2c*/ 	.word	0x0003c240


	//   ....[45]....
        /*0d30*/ 	.word	0x0003c2f0


	//   ....[46]....
        /*0d34*/ 	.word	0x0003c3e0


	//   ....[47]....
        /*0d38*/ 	.word	0x0003c480


	//   ....[48]....
        /*0d3c*/ 	.word	0x0003c4e0


	//   ....[49]....
        /*0d40*/ 	.word	0x0003c5b0


	//   ....[50]....
        /*0d44*/ 	.word	0x0003c610


	//   ....[51]....
        /*0d48*/ 	.word	0x0003c6e0


	//   ....[52]....
        /*0d4c*/ 	.word	0x0003c740


	//   ....[53]....
        /*0d50*/ 	.word	0x0003c810


	//   ....[54]....
        /*0d54*/ 	.word	0x0003c870


	//   ....[55]....
        /*0d58*/ 	.word	0x0003c940


	//   ....[56]....
        /*0d5c*/ 	.word	0x0003c9a0


	//   ....[57]....
        /*0d60*/ 	.word	0x0003ca70


	//   ....[58]....
        /*0d64*/ 	.word	0x0003cb00


	//   ....[59]....
        /*0d68*/ 	.word	0x0003cba0


	//   ....[60]....
        /*0d6c*/ 	.word	0x0003ccc0


	//   ....[61]....
        /*0d70*/ 	.word	0x0003cd30


	//   ....[62]....
        /*0d74*/ 	.word	0x0003cda0


	//   ....[63]....
        /*0d78*/ 	.word	0x0003ce10


	//   ....[64]....
        /*0d7c*/ 	.word	0x0003ce80


	//   ....[65]....
        /*0d80*/ 	.word	0x0003cf00


	//   ....[66]....
        /*0d84*/ 	.word	0x0003cf90


	//   ....[67]....
        /*0d88*/ 	.word	0x0003d020


	//   ....[68]....
        /*0d8c*/ 	.word	0x0003d090


	//   ....[69]....
        /*0d90*/ 	.word	0x0003d100


	//   ....[70]....
        /*0d94*/ 	.word	0x0003d170


	//   ....[71]....
        /*0d98*/ 	.word	0x0003d1f0


	//   ....[72]....
        /*0d9c*/ 	.word	0x0003d260


	//   ....[73]....
        /*0da0*/ 	.word	0x0003d300


	//   ....[74]....
        /*0da4*/ 	.word	0x0003d390


	//   ....[75]....
        /*0da8*/ 	.word	0x0003d4b0


	//   ....[76]....
        /*0dac*/ 	.word	0x0003f130


	//   ....[77]....
        /*0db0*/ 	.word	0x0003f890


	//   ....[78]....
        /*0db4*/ 	.word	0x00040a60


	//   ....[79]....
        /*0db8*/ 	.word	0x00040a90


	//   ....[80]....
        /*0dbc*/ 	.word	0x00040ab0


	//   ....[81]....
        /*0dc0*/ 	.word	0x00040ac0


	//----- nvinfo : EIATTR_REG_RECONFIG
	.align		4
.L_1448:
        /*0dc4*/ 	.byte	0x01, 0x54
	.zero		2


	//----- nvinfo : EIATTR_SYSCALL_OFFSETS
	.align		4
        /*0dc8*/ 	.byte	0x04, 0x46
        /*0dca*/ 	.short	(.L_1450 - .L_1449)


	//   ....[0]....
.L_1449:
        /*0dcc*/ 	.word	0x00001dc0


	//   ....[1]....
        /*0dd0*/ 	.word	0x00001f10


	//   ....[2]....
        /*0dd4*/ 	.word	0x000073f0


	//   ....[3]....
        /*0dd8*/ 	.word	0x000079c0


	//   ....[4]....
        /*0ddc*/ 	.word	0x000326c0


	//   ....[5]....
        /*0de0*/ 	.word	0x00032810


	//   ....[6]....
        /*0de4*/ 	.word	0x00032900


	//   ....[7]....
        /*0de8*/ 	.word	0x00033780


	//   ....[8]....
        /*0dec*/ 	.word	0x000342f0


	//----- nvinfo : EIATTR_MBARRIER_INSTR_OFFSETS
	.align		4
.L_1450:
        /*0df0*/ 	.byte	0x04, 0x39
        /*0df2*/ 	.short	(.L_1452 - .L_1451)


	//   ....[0]....
.L_1451:
        /*0df4*/ 	.word	0x000002d0
        /*0df8*/ 	.word	0x000000ff
        /*0dfc*/ 	.word	0x00032400
        /*0e00*/ 	.short	0x0100
        /*0e02*/ 	.byte	0x08
	.zero		1


	//   ....[1]....
        /*0e04*/ 	.word	0x000002e0
        /*0e08*/ 	.word	0x000000ff
        /*0e0c*/ 	.word	0x00032410
        /*0e10*/ 	.short	0x0100
        /*0e12*/ 	.byte	0x08
	.zero		1


	//   ....[2]....
        /*0e14*/ 	.word	0x000002f0
        /*0e18*/ 	.word	0x000000ff
        /*0e1c*/ 	.word	0x00032420
        /*0e20*/ 	.short	0x0100
        /*0e22*/ 	.byte	0x08
	.zero		1


	//   ....[3]....
        /*0e24*/ 	.word	0x000003e0
        /*0e28*/ 	.word	0x000000ff
        /*0e2c*/ 	.word	0x00032430
        /*0e30*/ 	.short	0x0100
        /*0e32*/ 	.byte	0x08
	.zero		1


	//   ....[4]....
        /*0e34*/ 	.word	0x000003f0
        /*0e38*/ 	.word	0x000000ff
        /*0e3c*/ 	.word	0x00032440
        /*0e40*/ 	.short	0x0100
        /*0e42*/ 	.byte	0x08
	.zero		1


	//   ....[5]....
        /*0e44*/ 	.word	0x00000400
        /*0e48*/ 	.word	0x000000ff
        /*0e4c*/ 	.word	0x00032438
        /*0e50*/ 	.short	0x0100
        /*0e52*/ 	.byte	0x08
	.zero		1


	//   ....[6]....
        /*0e54*/ 	.word	0x00000410
        /*0e58*/ 	.word	0x000000ff
        /*0e5c*/ 	.word	0x00032448
        /*0e60*/ 	.short	0x0100
        /*0e62*/ 	.byte	0x08
	.zero		1


	//   ....[7]....
        /*0e64*/ 	.word	0x00000540
        /*0e68*/ 	.word	0x000000ff
        /*0e6c*/ 	.word	0x00032450
        /*0e70*/ 	.short	0x0100
        /*0e72*/ 	.byte	0x08
	.zero		1


	//   ....[8]....
        /*0e74*/ 	.word	0x00000550
        /*0e78*/ 	.word	0x000000ff
        /*0e7c*/ 	.word	0x00032460
        /*0e80*/ 	.short	0x0100
        /*0e82*/ 	.byte	0x08
	.zero		1


	//   ....[9]....
        /*0e84*/ 	.word	0x00000560
        /*0e88*/ 	.word	0x000000ff
        /*0e8c*/ 	.word	0x00032458
        /*0e90*/ 	.short	0x0100
        /*0e92*/ 	.byte	0x08
	.zero		1


	//   ....[10]....
        /*0e94*/ 	.word	0x00000570
        /*0e98*/ 	.word	0x000000ff
        /*0e9c*/ 	.word	0x00032468
        /*0ea0*/ 	.short	0x0100
        /*0ea2*/ 	.byte	0x08
	.zero		1


	//   ....[11]....
        /*0ea4*/ 	.word	0x00000660
        /*0ea8*/ 	.word	0x000000ff
        /*0eac*/ 	.word	0x00032470
        /*0eb0*/ 	.short	0x0100
        /*0eb2*/ 	.byte	0x06
	.zero		1


	//   ....[12]....
        /*0eb4*/ 	.word	0x00000670
        /*0eb8*/ 	.word	0x000000ff
        /*0ebc*/ 	.word	0x00032480
        /*0ec0*/ 	.short	0x0100
        /*0ec2*/ 	.byte	0x06
	.zero		1


	//   ....[13]....
        /*0ec4*/ 	.word	0x00000680
        /*0ec8*/ 	.word	0x000000ff
        /*0ecc*/ 	.word	0x00032478
        /*0ed0*/ 	.short	0x0100
        /*0ed2*/ 	.byte	0x06
	.zero		1


	//   ....[14]....
        /*0ed4*/ 	.word	0x00000690
        /*0ed8*/ 	.word	0x000000ff
        /*0edc*/ 	.word	0x00032488
        /*0ee0*/ 	.short	0x0100
        /*0ee2*/ 	.byte	0x06
	.zero		1


	//   ....[15]....
        /*0ee4*/ 	.word	0x000007c0
        /*0ee8*/ 	.word	0x000000ff
        /*0eec*/ 	.word	0x00032490
        /*0ef0*/ 	.short	0x0100
        /*0ef2*/ 	.byte	0x08
	.zero		1


	//   ....[16]....
        /*0ef4*/ 	.word	0x000007d0
        /*0ef8*/ 	.word	0x000000ff
        /*0efc*/ 	.word	0x000324a0
        /*0f00*/ 	.short	0x0100
        /*0f02*/ 	.byte	0x08
	.zero		1


	//   ....[17]....
        /*0f04*/ 	.word	0x000007e0
        /*0f08*/ 	.word	0x000000ff
        /*0f0c*/ 	.word	0x00032498
        /*0f10*/ 	.short	0x0100
        /*0f12*/ 	.byte	0x08
	.zero		1


	//   ....[18]....
        /*0f14*/ 	.word	0x000007f0
        /*0f18*/ 	.word	0x000000ff
        /*0f1c*/ 	.word	0x000324a8
        /*0f20*/ 	.short	0x0100
        /*0f22*/ 	.byte	0x08
	.zero		1


	//   ....[19]....
        /*0f24*/ 	.word	0x00000920
        /*0f28*/ 	.word	0x000000ff
        /*0f2c*/ 	.word	0x000324b0
        /*0f30*/ 	.short	0x0100
        /*0f32*/ 	.byte	0x08
	.zero		1


	//   ....[20]....
        /*0f34*/ 	.word	0x00000930
        /*0f38*/ 	.word	0x000000ff
        /*0f3c*/ 	.word	0x000324c0
        /*0f40*/ 	.short	0x0100
        /*0f42*/ 	.byte	0x08
	.zero		1


	//   ....[21]....
        /*0f44*/ 	.word	0x00000940
        /*0f48*/ 	.word	0x000000ff
        /*0f4c*/ 	.word	0x000324b8
        /*0f50*/ 	.short	0x0100
        /*0f52*/ 	.byte	0x08
	.zero		1


	//   ....[22]....
        /*0f54*/ 	.word	0x00000950
        /*0f58*/ 	.word	0x000000ff
        /*0f5c*/ 	.word	0x000324c8
        /*0f60*/ 	.short	0x0100
        /*0f62*/ 	.byte	0x08
	.zero		1


	//   ....[23]....
        /*0f64*/ 	.word	0x000030d0
        /*0f68*/ 	.word	0x00000046
        /*0f6c*/ 	.word	0x00032490
        /*0f70*/ 	.short	0x010a
        /*0f72*/ 	.byte	0x3f
	.zero		1


	//   ....[24]....
        /*0f74*/ 	.word	0x00004730
        /*0f78*/ 	.word	0x00000046
        /*0f7c*/ 	.word	0x00032490
        /*0f80*/ 	.short	0x010a
        /*0f82*/ 	.byte	0x3f
	.zero		1


	//   ....[25]....
        /*0f84*/ 	.word	0x00005760
        /*0f88*/ 	.word	0x00000046
        /*0f8c*/ 	.word	0x00032490
        /*0f90*/ 	.short	0x010a
        /*0f92*/ 	.byte	0x3f
	.zero		1


	//   ....[26]....
        /*0f94*/ 	.word	0x00005c10
        /*0f98*/ 	.word	0x00000004
        /*0f9c*/ 	.word	0x00000000
        /*0fa0*/ 	.short	0x0101
        /*0fa2*/ 	.byte	0x3f
	.zero		1


	//   ....[27]....
        /*0fa4*/ 	.word	0x00005c50
        /*0fa8*/ 	.word	0x00000046
        /*0fac*/ 	.word	0x000324b0
        /*0fb0*/ 	.short	0x010a
        /*0fb2*/ 	.byte	0x3f
	.zero		1


	//   ....[28]....
        /*0fb4*/ 	.word	0x00006480
        /*0fb8*/ 	.word	0x00000046
        /*0fbc*/ 	.word	0x00000000
        /*0fc0*/ 	.short	0x0101
        /*0fc2*/ 	.byte	0x3f
	.zero		1


	//   ....[29]....
        /*0fc4*/ 	.word	0x00007740
        /*0fc8*/ 	.word	0x00000094
        /*0fcc*/ 	.word	0x00032400
        /*0fd0*/ 	.short	0x010a
        /*0fd2*/ 	.byte	0x3f
	.zero		1


	//   ....[30]....
        /*0fd4*/ 	.word	0x00007790
        /*0fd8*/ 	.word	0x00000094
        /*0fdc*/ 	.word	0x00032400
        /*0fe0*/ 	.short	0x010a
        /*0fe2*/ 	.byte	0x3f
	.zero		1


	//   ....[31]....
        /*0fe4*/ 	.word	0x000081b0
        /*0fe8*/ 	.word	0x00000094
        /*0fec*/ 	.word	0x00032400
        /*0ff0*/ 	.short	0x010a
        /*0ff2*/ 	.byte	0x3f
	.zero		1


	//   ....[32]....
        /*0ff4*/ 	.word	0x00009700
        /*0ff8*/ 	.word	0x00000094
        /*0ffc*/ 	.word	0x00032400
        /*1000*/ 	.short	0x010a
        /*1002*/ 	.byte	0x3f
	.zero		1


	//   ....[33]....
        /*1004*/ 	.word	0x0000adf0
        /*1008*/ 	.word	0x00000004
        /*100c*/ 	.word	0x00000000
        /*1010*/ 	.short	0x010a
        /*1012*/ 	.byte	0x3f
	.zero		1


	//   ....[34]....
        /*1014*/ 	.word	0x0000aee0
        /*1018*/ 	.word	0x00000002
        /*101c*/ 	.word	0x00000000
        /*1020*/ 	.short	0x010a
        /*1022*/ 	.byte	0x3f
	.zero		1


	//   ....[35]....
        /*1024*/ 	.word	0x0000b2f0
        /*1028*/ 	.word	0x00000004
        /*102c*/ 	.word	0x00000000
        /*1030*/ 	.short	0x010a
        /*1032*/ 	.byte	0x3f
	.zero		1


	//   ....[36]....
        /*1034*/ 	.word	0x0000b3c0
        /*1038*/ 	.word	0x0000000e
        /*103c*/ 	.word	0x00000000
        /*1040*/ 	.short	0x010a
        /*1042*/ 	.byte	0x3f
	.zero		1


	//   ....[37]....
        /*1044*/ 	.word	0x0000c130
        /*1048*/ 	.word	0x00000004
        /*104c*/ 	.word	0x00000000
        /*1050*/ 	.short	0x0101
        /*1052*/ 	.byte	0x3f
	.zero		1


	//   ....[38]....
        /*1054*/ 	.word	0x00015e60
        /*1058*/ 	.word	0x00000002
        /*105c*/ 	.word	0x00000000
        /*1060*/ 	.short	0x0101
        /*1062*/ 	.byte	0x3f
	.zero		1


	//   ....[39]....
        /*1064*/ 	.word	0x000162e0
        /*1068*/ 	.word	0x00000005
        /*106c*/ 	.word	0x00000000
        /*1070*/ 	.short	0x010a
        /*1072*/ 	.byte	0x3f
	.zero		1


	//   ....[40]....
        /*1074*/ 	.word	0x000163e0
        /*1078*/ 	.word	0x0000000a
        /*107c*/ 	.word	0x00000000
        /*1080*/ 	.short	0x010a
        /*1082*/ 	.byte	0x3f
	.zero		1


	//   ....[41]....
        /*1084*/ 	.word	0x00016820
        /*1088*/ 	.word	0x0000000b
        /*108c*/ 	.word	0x00000000
        /*1090*/ 	.short	0x010a
        /*1092*/ 	.byte	0x3f
	.zero		1


	//   ....[42]....
        /*1094*/ 	.word	0x00016920
        /*1098*/ 	.word	0x00000008
        /*109c*/ 	.word	0x00000000
        /*10a0*/ 	.short	0x010a
        /*10a2*/ 	.byte	0x3f
	.zero		1


	//   ....[43]....
        /*10a4*/ 	.word	0x00017640
        /*10a8*/ 	.word	0x00000006
        /*10ac*/ 	.word	0x00000000
        /*10b0*/ 	.short	0x0101
        /*10b2*/ 	.byte	0x3f
	.zero		1


	//   ....[44]....
        /*10b4*/ 	.word	0x000200f0
        /*10b8*/ 	.word	0x00000005
        /*10bc*/ 	.word	0x00000000
        /*10c0*/ 	.short	0x0101
        /*10c2*/ 	.byte	0x3f
	.zero		1


	//   ....[45]....
        /*10c4*/ 	.word	0x000202e0
        /*10c8*/ 	.word	0x00000005
        /*10cc*/ 	.word	0x00000000
        /*10d0*/ 	.short	0x010a
        /*10d2*/ 	.byte	0x3f
	.zero		1


	//   ....[46]....
        /*10d4*/ 	.word	0x000203e0
        /*10d8*/ 	.word	0x00000008
        /*10dc*/ 	.word	0x00000000
        /*10e0*/ 	.short	0x010a
        /*10e2*/ 	.byte	0x3f
	.zero		1


	//   ....[47]....
        /*10e4*/ 	.word	0x00020820
        /*10e8*/ 	.word	0x00000005
        /*10ec*/ 	.word	0x00000000
        /*10f0*/ 	.short	0x010a
        /*10f2*/ 	.byte	0x3f
	.zero		1


	//   ....[48]....
        /*10f4*/ 	.word	0x00020920
        /*10f8*/ 	.word	0x00000008
        /*10fc*/ 	.word	0x00000000
        /*1100*/ 	.short	0x010a
        /*1102*/ 	.byte	0x3f
	.zero		1


	//   ....[49]....
        /*1104*/ 	.word	0x00021690
        /*1108*/ 	.word	0x00000005
        /*110c*/ 	.word	0x00000000
        /*1110*/ 	.short	0x0101
        /*1112*/ 	.byte	0x3f
	.zero		1


	//   ....[50]....
        /*1114*/ 	.word	0x0002b400
        /*1118*/ 	.word	0x00000004
        /*111c*/ 	.word	0x00000000
        /*1120*/ 	.short	0x0101
        /*1122*/ 	.byte	0x3f
	.zero		1


	//   ....[51]....
        /*1124*/ 	.word	0x0002e380
        /*1128*/ 	.word	0x00000000
        /*112c*/ 	.word	0x00000000
        /*1130*/ 	.short	0x0101
        /*1132*/ 	.byte	0x3f
	.zero		1


	//   ....[52]....
        /*1134*/ 	.word	0x00030f40
        /*1138*/ 	.word	0x00000017
        /*113c*/ 	.word	0x00032420
        /*1140*/ 	.short	0x010a
        /*1142*/ 	.byte	0x3f
	.zero		1


	//   ....[53]....
        /*1144*/ 	.word	0x00030ff0
        /*1148*/ 	.word	0x00000003
        /*114c*/ 	.word	0x000324a0
        /*1150*/ 	.short	0x010a
        /*1152*/ 	.byte	0x3f
	.zero		1


	//   ....[54]....
        /*1154*/ 	.word	0x00031220
        /*1158*/ 	.word	0x00000003
        /*115c*/ 	.word	0x000324c0
        /*1160*/ 	.short	0x010a
        /*1162*/ 	.byte	0x3f
	.zero		1


	//   ....[55]....
        /*1164*/ 	.word	0x00031850
        /*1168*/ 	.word	0x0000000a
        /*116c*/ 	.word	0x000324a0
        /*1170*/ 	.short	0x010a
        /*1172*/ 	.byte	0x3f
	.zero		1


	//   ....[56]....
        /*1174*/ 	.word	0x00031a70
        /*1178*/ 	.word	0x0000000a
        /*117c*/ 	.word	0x000324c0
        /*1180*/ 	.short	0x010a
        /*1182*/ 	.byte	0x3f
	.zero		1


	//   ....[57]....
        /*1184*/ 	.word	0x00032e70
        /*1188*/ 	.word	0x00000011
        /*118c*/ 	.word	0x00032440
        /*1190*/ 	.short	0x010a
        /*1192*/ 	.byte	0x3f
	.zero		1


	//   ....[58]....
        /*1194*/ 	.word	0x000334b0
        /*1198*/ 	.word	0x00000011
        /*119c*/ 	.word	0x00032430
        /*11a0*/ 	.short	0x0107
        /*11a2*/ 	.byte	0x3f
	.zero		1


	//   ....[59]....
        /*11a4*/ 	.word	0x00033580
        /*11a8*/ 	.word	0x00000011
        /*11ac*/ 	.word	0x00032430
        /*11b0*/ 	.short	0x0101
        /*11b2*/ 	.byte	0x3f
	.zero		1


	//   ....[60]....
        /*11b4*/ 	.word	0x00034130
        /*11b8*/ 	.word	0x00000017
        /*11bc*/ 	.word	0x00032400
        /*11c0*/ 	.short	0x0107
        /*11c2*/ 	.byte	0x3f
	.zero		1


	//   ....[61]....
        /*11c4*/ 	.word	0x000341c0
        /*11c8*/ 	.word	0x00000017
        /*11cc*/ 	.word	0x00032400
        /*11d0*/ 	.short	0x0101
        /*11d2*/ 	.byte	0x3f
	.zero		1


	//   ....[62]....
        /*11d4*/ 	.word	0x00034c70
        /*11d8*/ 	.word	0x00000017
        /*11dc*/ 	.word	0x00032410
        /*11e0*/ 	.short	0x0107
        /*11e2*/ 	.byte	0x3f
	.zero		1


	//   ....[63]....
        /*11e4*/ 	.word	0x00034d70
        /*11e8*/ 	.word	0x00000017
        /*11ec*/ 	.word	0x00032410
        /*11f0*/ 	.short	0x0101
        /*11f2*/ 	.byte	0x3f
	.zero		1


	//   ....[64]....
        /*11f4*/ 	.word	0x00034d90
        /*11f8*/ 	.word	0x00000017
        /*11fc*/ 	.word	0x00032420
        /*1200*/ 	.short	0x010a
        /*1202*/ 	.byte	0x3f
	.zero		1


	//   ....[65]....
        /*1204*/ 	.word	0x00034e20
        /*1208*/ 	.word	0x00000011
        /*120c*/ 	.word	0x00032460
        /*1210*/ 	.short	0x010a
        /*1212*/ 	.byte	0x3f
	.zero		1


	//   ....[66]....
        /*1214*/ 	.word	0x000355c0
        /*1218*/ 	.word	0x00000011
        /*121c*/ 	.word	0x00032450
        /*1220*/ 	.short	0x0107
        /*1222*/ 	.byte	0x3f
	.zero		1


	//   ....[67]....
        /*1224*/ 	.word	0x00035690
        /*1228*/ 	.word	0x00000011
        /*122c*/ 	.word	0x00032450
        /*1230*/ 	.short	0x0101
        /*1232*/ 	.byte	0x3f
	.zero		1


	//   ....[68]....
        /*1234*/ 	.word	0x000359d0
        /*1238*/ 	.word	0x00000004
        /*123c*/ 	.word	0x00032440
        /*1240*/ 	.short	0x010a
        /*1242*/ 	.byte	0x3f
	.zero		1


	//   ....[69]....
        /*1244*/ 	.word	0x00035db0
        /*1248*/ 	.word	0x00000004
        /*124c*/ 	.word	0x00032430
        /*1250*/ 	.short	0x0107
        /*1252*/ 	.byte	0x3f
	.zero		1


	//   ....[70]....
        /*1254*/ 	.word	0x00035e70
        /*1258*/ 	.word	0x00000004
        /*125c*/ 	.word	0x00032430
        /*1260*/ 	.short	0x0101
        /*1262*/ 	.byte	0x3f
	.zero		1


	//   ....[71]....
        /*1264*/ 	.word	0x00035ea0
        /*1268*/ 	.word	0x00000004
        /*126c*/ 	.word	0x00032460
        /*1270*/ 	.short	0x010a
        /*1272*/ 	.byte	0x3f
	.zero		1


	//   ....[72]....
        /*1274*/ 	.word	0x000363c0
        /*1278*/ 	.word	0x00000004
        /*127c*/ 	.word	0x00032450
        /*1280*/ 	.short	0x0107
        /*1282*/ 	.byte	0x3f
	.zero		1


	//   ....[73]....
        /*1284*/ 	.word	0x00036480
        /*1288*/ 	.word	0x00000004
        /*128c*/ 	.word	0x00032450
        /*1290*/ 	.short	0x0101
        /*1292*/ 	.byte	0x3f
	.zero		1


	//   ....[74]....
        /*1294*/ 	.word	0x000372f0
        /*1298*/ 	.word	0x00000005
        /*129c*/ 	.word	0x00032420
        /*12a0*/ 	.short	0x010a
        /*12a2*/ 	.byte	0x3f
	.zero		1


	//   ....[75]....
        /*12a4*/ 	.word	0x00037460
        /*12a8*/ 	.word	0x00000003
        /*12ac*/ 	.word	0x00032440
        /*12b0*/ 	.short	0x010a
        /*12b2*/ 	.byte	0x3f
	.zero		1


	//   ....[76]....
        /*12b4*/ 	.word	0x00037500
        /*12b8*/ 	.word	0x00000019
        /*12bc*/ 	.word	0x00032440
        /*12c0*/ 	.short	0x010a
        /*12c2*/ 	.byte	0x3f
	.zero		1


	//   ....[77]....
        /*12c4*/ 	.word	0x00037540
        /*12c8*/ 	.word	0x00000003
        /*12cc*/ 	.word	0x00032460
        /*12d0*/ 	.short	0x010a
        /*12d2*/ 	.byte	0x3f
	.zero		1


	//   ....[78]....
        /*12d4*/ 	.word	0x00037580
        /*12d8*/ 	.word	0x00000019
        /*12dc*/ 	.word	0x00032460
        /*12e0*/ 	.short	0x010a
        /*12e2*/ 	.byte	0x3f
	.zero		1


	//   ....[79]....
        /*12e4*/ 	.word	0x000375e0
        /*12e8*/ 	.word	0x00000046
        /*12ec*/ 	.word	0x00032490
        /*12f0*/ 	.short	0x010a
        /*12f2*/ 	.byte	0x3f
	.zero		1


	//   ....[80]....
        /*12f4*/ 	.word	0x00037870
        /*12f8*/ 	.word	0x00000046
        /*12fc*/ 	.word	0x00032490
        /*1300*/ 	.short	0x010a
        /*1302*/ 	.byte	0x3f
	.zero		1


	//   ....[81]....
        /*1304*/ 	.word	0x00037b10
        /*1308*/ 	.word	0x00000046
        /*130c*/ 	.word	0x00032490
        /*1310*/ 	.short	0x010a
        /*1312*/ 	.byte	0x3f
	.zero		1


	//   ....[82]....
        /*1314*/ 	.word	0x00037da0
        /*1318*/ 	.word	0x00000046
        /*131c*/ 	.word	0x000324b0
        /*1320*/ 	.short	0x010a
        /*1322*/ 	.byte	0x3f
	.zero		1


	//   ....[83]....
        /*1324*/ 	.word	0x00038210
        /*1328*/ 	.word	0x00000094
        /*132c*/ 	.word	0x00032400
        /*1330*/ 	.short	0x010a
        /*1332*/ 	.byte	0x3f
	.zero		1


	//   ....[84]....
        /*1334*/ 	.word	0x00038820
        /*1338*/ 	.word	0x00000094
        /*133c*/ 	.word	0x00032400
        /*1340*/ 	.short	0x010a
        /*1342*/ 	.byte	0x3f
	.zero		1


	//   ....[85]....
        /*1344*/ 	.word	0x00038870
        /*1348*/ 	.word	0x00000002
        /*134c*/ 	.word	0x00000000
        /*1350*/ 	.short	0x010a
        /*1352*/ 	.byte	0x3f
	.zero		1


	//   ....[86]....
        /*1354*/ 	.word	0x000388c0
        /*1358*/ 	.word	0x0000000e
        /*135c*/ 	.word	0x00000000
        /*1360*/ 	.short	0x010a
        /*1362*/ 	.byte	0x3f
	.zero		1


	//   ....[87]....
        /*1364*/ 	.word	0x00038910
        /*1368*/ 	.word	0x0000000a
        /*136c*/ 	.word	0x00000000
        /*1370*/ 	.short	0x010a
        /*1372*/ 	.byte	0x3f
	.zero		1


	//   ....[88]....
        /*1374*/ 	.word	0x00038960
        /*1378*/ 	.word	0x00000008
        /*137c*/ 	.word	0x00000000
        /*1380*/ 	.short	0x010a
        /*1382*/ 	.byte	0x3f
	.zero		1


	//   ....[89]....
        /*1384*/ 	.word	0x000389b0
        /*1388*/ 	.word	0x00000008
        /*138c*/ 	.word	0x00000000
        /*1390*/ 	.short	0x010a
        /*1392*/ 	.byte	0x3f
	.zero		1


	//   ....[90]....
        /*1394*/ 	.word	0x00038a00
        /*1398*/ 	.word	0x00000008
        /*139c*/ 	.word	0x00000000
        /*13a0*/ 	.short	0x010a
        /*13a2*/ 	.byte	0x3f
	.zero		1


	//   ....[91]....
        /*13a4*/ 	.word	0x00038fd0
        /*13a8*/ 	.word	0x00000017
        /*13ac*/ 	.word	0x00032420
        /*13b0*/ 	.short	0x010a
        /*13b2*/ 	.byte	0x3f
	.zero		1


	//   ....[92]....
        /*13b4*/ 	.word	0x00039020
        /*13b8*/ 	.word	0x00000003
        /*13bc*/ 	.word	0x000324a0
        /*13c0*/ 	.short	0x010a
        /*13c2*/ 	.byte	0x3f
	.zero		1


	//   ....[93]....
        /*13c4*/ 	.word	0x00039070
        /*13c8*/ 	.word	0x00000003
        /*13cc*/ 	.word	0x000324c0
        /*13d0*/ 	.short	0x010a
        /*13d2*/ 	.byte	0x3f
	.zero		1


	//   ....[94]....
        /*13d4*/ 	.word	0x000390c0
        /*13d8*/ 	.word	0x0000000a
        /*13dc*/ 	.word	0x000324a0
        /*13e0*/ 	.short	0x010a
        /*13e2*/ 	.byte	0x3f
	.zero		1


	//   ....[95]....
        /*13e4*/ 	.word	0x00039110
        /*13e8*/ 	.word	0x0000000a
        /*13ec*/ 	.word	0x000324c0
        /*13f0*/ 	.short	0x010a
        /*13f2*/ 	.byte	0x3f
	.zero		1


	//   ....[96]....
        /*13f4*/ 	.word	0x00039220
        /*13f8*/ 	.word	0x00000011
        /*13fc*/ 	.word	0x00032440
        /*1400*/ 	.short	0x010a
        /*1402*/ 	.byte	0x3f
	.zero		1


	//   ....[97]....
        /*1404*/ 	.word	0x0003b2b0
        /*1408*/ 	.word	0x00000017
        /*140c*/ 	.word	0x00032420
        /*1410*/ 	.short	0x010a
        /*1412*/ 	.byte	0x3f
	.zero		1


	//   ....[98]....
        /*1414*/ 	.word	0x0003b300
        /*1418*/ 	.word	0x00000011
        /*141c*/ 	.word	0x00032460
        /*1420*/ 	.short	0x010a
        /*1422*/ 	.byte	0x3f
	.zero		1


	//   ....[99]....
        /*1424*/ 	.word	0x0003bc50
        /*1428*/ 	.word	0x00000004
        /*142c*/ 	.word	0x00032440
        /*1430*/ 	.short	0x010a
        /*1432*/ 	.byte	0x3f
	.zero		1


	//   ....[100]....
        /*1434*/ 	.word	0x0003c330
        /*1438*/ 	.word	0x00000004
        /*143c*/ 	.word	0x00032460
        /*1440*/ 	.short	0x010a
        /*1442*/ 	.byte	0x3f
	.zero		1


	//   ....[101]....
        /*1444*/ 	.word	0x0003d3d0
        /*1448*/ 	.word	0x00000005
        /*144c*/ 	.word	0x00032420
        /*1450*/ 	.short	0x010a
        /*1452*/ 	.byte	0x3f
	.zero		1


	//   ....[102]....
        /*1454*/ 	.word	0x0003d570
        /*1458*/ 	.word	0x00000003
        /*145c*/ 	.word	0x00032440
        /*1460*/ 	.short	0x010a
        /*1462*/ 	.byte	0x3f
	.zero		1


	//   ....[103]....
        /*1464*/ 	.word	0x0003d5c0
        /*1468*/ 	.word	0x00000019
        /*146c*/ 	.word	0x00032440
        /*1470*/ 	.short	0x010a
        /*1472*/ 	.byte	0x3f
	.zero		1


	//   ....[104]....
        /*1474*/ 	.word	0x0003d610
        /*1478*/ 	.word	0x00000003
        /*147c*/ 	.word	0x00032460
        /*1480*/ 	.short	0x010a
        /*1482*/ 	.byte	0x3f
	.zero		1


	//   ....[105]....
        /*1484*/ 	.word	0x0003d7a0
        /*1488*/ 	.word	0x0000000a
        /*148c*/ 	.word	0x00000000
        /*1490*/ 	.short	0x010a
        /*1492*/ 	.byte	0x3f
	.zero		1


	//   ....[106]....
        /*1494*/ 	.word	0x0003d8a0
        /*1498*/ 	.word	0x00000008
        /*149c*/ 	.word	0x00000000
        /*14a0*/ 	.short	0x010a
        /*14a2*/ 	.byte	0x3f
	.zero		1


	//   ....[107]....
        /*14a4*/ 	.word	0x0003dcc0
        /*14a8*/ 	.word	0x00000004
        /*14ac*/ 	.word	0x00032410
        /*14b0*/ 	.short	0x010a
        /*14b2*/ 	.byte	0x3f
	.zero		1


	//   ....[108]....
        /*14b4*/ 	.word	0x0003dde0
        /*14b8*/ 	.word	0x0000000a
        /*14bc*/ 	.word	0x00000000
        /*14c0*/ 	.short	0x010a
        /*14c2*/ 	.byte	0x3f
	.zero		1


	//   ....[109]....
        /*14c4*/ 	.word	0x0003dee0
        /*14c8*/ 	.word	0x00000008
        /*14cc*/ 	.word	0x00000000
        /*14d0*/ 	.short	0x010a
        /*14d2*/ 	.byte	0x3f
	.zero		1


	//   ....[110]....
        /*14d4*/ 	.word	0x0003ece0
        /*14d8*/ 	.word	0x00000005
        /*14dc*/ 	.word	0x00000000
        /*14e0*/ 	.short	0x0101
        /*14e2*/ 	.byte	0x3f
	.zero		1


	//   ....[111]....
        /*14e4*/ 	.word	0x00049350
        /*14e8*/ 	.word	0x00000000
        /*14ec*/ 	.word	0x00000000
        /*14f0*/ 	.short	0x0101
        /*14f2*/ 	.byte	0x3f
	.zero		1


	//   ....[112]....
        /*14f4*/ 	.word	0x00049370
        /*14f8*/ 	.word	0x00000008
        /*14fc*/ 	.word	0x00000000
        /*1500*/ 	.short	0x010a
        /*1502*/ 	.byte	0x3f
	.zero		1


	//   ....[113]....
        /*1504*/ 	.word	0x000493c0
        /*1508*/ 	.word	0x00000004
        /*150c*/ 	.word	0x00032410
        /*1510*/ 	.short	0x010a
        /*1512*/ 	.byte	0x3f
	.zero		1


	//   ....[114]....
        /*1514*/ 	.word	0x00049410
        /*1518*/ 	.word	0x00000008
        /*151c*/ 	.word	0x00000000
        /*1520*/ 	.short	0x010a
        /*1522*/ 	.byte	0x3f
	.zero		1


	//----- nvinfo : EIATTR_NUM_MBARRIERS
	.align		4
.L_1452:
        /*1524*/ 	.byte	0x03, 0x38
        /*1526*/ 	.short	0x0017


	//----- nvinfo : EIATTR_EXIT_INSTR_OFFSETS
	.align		4
        /*1528*/ 	.byte	0x04, 0x1c
        /*152a*/ 	.short	(.L_1454 - .L_1453)


	//   ....[0]....
.L_1453:
        /*152c*/ 	.word	0x000375d0


	//----- nvinfo : EIATTR_MAX_THREADS
	.align		4
.L_1454:
        /*1530*/ 	.byte	0x04, 0x05
        /*1532*/ 	.short	(.L_1456 - .L_1455)
.L_1455:
        /*1534*/ 	.word	0x00000180
        /*1538*/ 	.word	0x00000001
        /*153c*/ 	.word	0x00000001


	//----- nvinfo : EIATTR_CRS_STACK_SIZE
	.align		4
.L_1456:
        /*1540*/ 	.byte	0x04, 0x1e
        /*1542*/ 	.short	(.L_1458 - .L_1457)
.L_1457:
        /*1544*/ 	.word	0x00000000


	//----- nvinfo : EIATTR_CBANK_PARAM_SIZE
	.align		4
.L_1458:
        /*1548*/ 	.byte	0x03, 0x19
        /*154a*/ 	.short	0x0bf0


	//----- nvinfo : EIATTR_PARAM_CBANK
	.align		4
        /*154c*/ 	.byte	0x04, 0x0a
        /*154e*/ 	.short	(.L_1460 - .L_1459)
	.align		4
.L_1459:
        /*1550*/ 	.word	index@(.nv.constant0._ZN7cutlass13device_kernelIN5flash11enable_sm90INS1_16FlashAttnFwdSm90INS1_25CollectiveMainloopFwdSm90ILi2EN4cute5tupleIJNS5_1CILi1EEES8_S8_EEENS6_IJNS7_ILi128EEENS7_ILi96EEENS7_ILi64EEEEEELi256ENS_10bfloat16_tEfNS_4arch4Sm90ELb0ELb1ELb1ELb1ELb1ELb1ELb1ELb1ELb0ELb1ELb0ELb0EEENS1_21CollectiveEpilogueFwdINS6_IJSA_NS7_ILi256EEESB_EEES9_SE_SG_Li256ELb1ELb1ELb0ELb0EEENS1_36VarlenDynamicPersistentTileSchedulerILi128ELi96ELi256ELi128ELb0ELb1ELb1ELb1ELb0ELb1EEEEEEEEEvNT_6ParamsE)
        /*1554*/ 	.short	0x0210
        /*1556*/ 	.short	0x0bf0


	//----- nvinfo : EIATTR_SW_WAR
	.align		4
.L_1460:
        /*1558*/ 	.byte	0x04, 0x36
        /*155a*/ 	.short	(.L_1462 - .L_1461)
.L_1461:
        /*155c*/ 	.word	0x00000008
.L_1462:


//--------------------- .nv.info._ZN7cutlass13device_kernelIN5flash11enable_sm90INS1_16FlashAttnFwdSm90INS1_25CollectiveMainloopFwdSm90ILi2EN4cute5tupleIJNS5_1CILi1EEES8_S8_EEENS6_IJNS7_ILi128EEENS7_ILi96EEENS7_ILi64EEEEEELi256ENS_10bfloat16_tEfNS_4arch4Sm90ELb1ELb0ELb1ELb0ELb1ELb0ELb0ELb1ELb0ELb1ELb0ELb0EEENS1_21CollectiveEpilogueFwdINS6_IJSA_NS7_ILi256EEESB_EEES9_SE_SG_Li256ELb0ELb1ELb0ELb0EEENS1_30DynamicPersistentTileSchedulerILi256ELi128ELb0ELb1ELb1EEEEEEEEEvNT_6ParamsE --------------------------
	.section	.nv.info._ZN7cutlass13device_kernelIN5flash11enable_sm90INS1_16FlashAttnFwdSm90INS1_25CollectiveMainloopFwdSm90ILi2EN4cute5tupleIJNS5_1CILi1EEES8_S8_EEENS6_IJNS7_ILi128EEENS7_ILi96EEENS7_ILi64EEEEEELi256ENS_10bfloat16_tEfNS_4arch4Sm90ELb1ELb0ELb1ELb0ELb1ELb0ELb0ELb1ELb0ELb1ELb0ELb0EEENS1_21CollectiveEpilogueFwdINS6_IJSA_NS7_ILi256EEESB_EEES9_SE_SG_Li256ELb0ELb1ELb0ELb0EEENS1_30DynamicPersistentTileSchedulerILi256ELi128ELb0ELb1ELb1EEEEEEEEEvNT_6ParamsE,"",@"SHT_CUDA_INFO"
	.sectionflags	@""
	.align	4


	//----- nvinfo : EIATTR_CUDA_API_VERSION
	.align		4
        /*0000*/ 	.byte	0x04, 0x37
        /*0002*/ 	.short	(.L_1464 - .L_1463)
.L_1463:
        /*0004*/ 	.word	0x00000082


	//----- nvinfo : EIATTR_KPARAM_INFO
	.align		4
.L_1464:
        /*0008*/ 	.byte	0x04, 0x17
        /*000a*/ 	.short	(.L_1466 - .L_1465)
.L_1465:
        /*000c*/ 	.word	0x00000000
        /*0010*/ 	.short	0x0000
        /*0012*/ 	.short	0x0070
        /*0014*/ 	.byte	0x00, 0xf0, 0x01, 0x2a


	//----- nvinfo : EIATTR_SPARSE_MMA_MASK
	.align		4
.L_1466:
        /*0018*/ 	.byte	0x03, 0x50
        /*001a*/ 	.short	0x0000


	//----- nvinfo : EIATTR_MAXREG_COUNT
	.align		4
        /*001c*/ 	.byte	0x03, 0x1b
        /*001e*/ 	.short	0x00a8


	//----- nvinfo : EIATTR_NUM_BARRIERS
	.align		4
        /*0020*/ 	.byte	0x02, 0x4c
        /*0022*/ 	.byte	0x10
	.zero		1


	//----- nvinfo : EIATTR_EXTERNS
	.align		4
        /*0024*/ 	.byte	0x04, 0x0f
        /*0026*/ 	.short	(.L_1468 - .L_1467)


	//   ....[0]....
	.align		4
.L_1467:
        /*0028*/ 	.word	index@(__assertfail)


	//----- nvinfo : EIATTR_ANNOTATIONS
	.align		4
.L_1468:
        /*002c*/ 	.byte	0x04, 0x55
        /*002e*/ 	.short	(.L_1470 - .L_1469)


	//   ....[0]....
.L_1469:
        /*0030*/ 	.word	0x00000001
        /*0034*/ 	.byte	0x90, 0xbe, 0x00, 0x00, 0x01, 0x00, 0x00, 0x00, 0x80, 0xc2, 0x00, 0x00, 0x01, 0x00, 0x00, 0x00
        /*0044*/ 	.byte	0xc0, 0xc2, 0x00, 0x00, 0x01, 0x00, 0x00, 0x00, 0x20, 0xdf, 0x00, 0x00, 0x01, 0x00, 0x00, 0x00
        /*0054*/ 	.byte	0x40, 0xdf, 0x00, 0x00, 0x01, 0x00, 0x00, 0x00, 0xe0, 0xe1, 0x00, 0x00, 0x01, 0x00, 0x00, 0x00
        /*0064*/ 	.byte	0x20, 0xf9, 0x00, 0x00, 0x01, 0x00, 0x00, 0x00, 0x20, 0x11, 0x01, 0x00


	//----- nvinfo : EIATTR_MERCURY_ISA_VERSION
	.align		4
.L_1470:
        /*0070*/ 	.byte	0x03, 0x5f
        /*0072*/ 	.short	0x0101


	//----- nvinfo : EIATTR_INT_WARP_WIDE_INSTR_OFFSETS
	.align		4
        /*0074*/ 	.byte	0x04, 0x31
        /*0076*/ 	.short	(.L_1472 - .L_1471)


	//   ....[0]....
.L_1471:
        /*0078*/ 	.word	0x000000c0


	//   ....[1]....
        /*007c*/ 	.word	0x000000d0


	//   ....[2]....
        /*0080*/ 	.word	0x00000170


	//   ....[3]....
        /*0084*/ 	.word	0x0000c820


	//   ....[4]....
        /*0088*/ 	.word	0x0000c8b0


	//   ....[5]....
        /*008c*/ 	.word	0x0000f6b0


	//   ....[6]....
        /*0090*/ 	.word	0x0000f740


	//----- nvinfo : EIATTR_COOP_GROUP_MASK_REGIDS
	.align		4
.L_1472:
        /*0094*/ 	.byte	0x04, 0x29
        /*0096*/ 	.short	(.L_1474 - .L_1473)


	//   ....[0]....
.L_1473:
        /*0098*/ 	.word	0xffffffff


	//   ....[1]....
        /*009c*/ 	.word	0xffffffff


	//   ....[2]....
        /*00a0*/ 	.word	0xffffffff


	//   ....[3]....
        /*00a4*/ 	.word	0xffffffff


	//   ....[4]....
        /*00a8*/ 	.word	0xffffffff


	//   ....[5]....
        /*00ac*/ 	.word	0xffffffff


	//   ....[6]....
        /*00b0*/ 	.word	0xffffffff


	//   ....[7]....
        /*00b4*/ 	.word	0xffffffff


	//   ....[8]....
        /*00b8*/ 	.word	0xffffffff


	//   ....[9]....
        /*00bc*/ 	.word	0xffffffff


	//   ....[10]....
        /*00c0*/ 	.word	0xffffffff


	//   ....[11]....
        /*00c4*/ 	.word	0xffffffff


	//   ....[12]....
        /*00c8*/ 	.word	0xffffffff


	//   ....[13]....
        /*00cc*/ 	.word	0xffffffff


	//   ....[14]....
        /*00d0*/ 	.word	0xffffffff


	//   ....[15]....
        /*00d4*/ 	.word	0xffffffff


	//   ....[16]....
        /*00d8*/ 	.word	0xffffffff


	//   ....[17]....
        /*00dc*/ 	.word	0xffffffff


	//   ....[18]....
        /*00e0*/ 	.word	0xffffffff


	//   ....[19]....
        /*00e4*/ 	.word	0xffffffff


	//   ....[20]....
        /*00e8*/ 	.word	0xffffffff


	//   ....[21]....
        /*00ec*/ 	.word	0xffffffff


	//   ....[22]....
        /*00f0*/ 	.word	0xffffffff


	//   ....[23]....
        /*00f4*/ 	.word	0xffffffff


	//   ....[24]....
        /*00f8*/ 	.word	0xffffffff


	//   ....[25]....
        /*00fc*/ 	.word	0xffffffff


	//   ....[26]....
        /*0100*/ 	.word	0xffffffff


	//   ....[27]....
        /*0104*/ 	.word	0xffffffff


	//   ....[28]....
        /*0108*/ 	.word	0xffffffff


	//   ....[29]....
        /*010c*/ 	.word	0xffffffff


	//   ....[30]....
        /*0110*/ 	.word	0xffffffff


	//   ....[31]....
        /*0114*/ 	.word	0xffffffff


	//   ....[32]....
        /*0118*/ 	.word	0xffffffff


	//   ....[33]....
        /*011c*/ 	.word	0xffffffff


	//   ....[34]....
        /*0120*/ 	.word	0xffffffff


	//   ....[35]....
        /*0124*/ 	.word	0xffffffff


	//   ....[36]....
        /*0128*/ 	.word	0xffffffff


	//   ....[37]....
        /*012c*/ 	.word	0xffffffff


	//   ....[38]....
        /*0130*/ 	.word	0xffffffff


	//   ....[39]....
        /*0134*/ 	.word	0xffffffff


	//   ....[40]....
        /*0138*/ 	.word	0xffffffff


	//   ....[41]....
        /*013c*/ 	.word	0xffffffff


	//   ....[42]....
        /*0140*/ 	.word	0xffffffff


	//   ....[43]....
        /*0144*/ 	.word	0xffffffff


	//   ....[44]....
        /*0148*/ 	.word	0xffffffff


	//   ....[45]....
        /*014c*/ 	.word	0xffffffff


	//   ....[46]....
        /*0150*/ 	.word	0xffffffff


	//   ....[47]....
        /*0154*/ 	.word	0xffffffff


	//   ....[48]....
        /*0158*/ 	.word	0xffffffff


	//   ....[49]....
        /*015c*/ 	.word	0xffffffff


	//   ....[50]....
        /*0160*/ 	.word	0xffffffff


	//   ....[51]....
        /*0164*/ 	.word	0xffffffff


	//   ....[52]....
        /*0168*/ 	.word	0xffffffff


	//   ....[53]....
        /*016c*/ 	.word	0xffffffff


	//   ....[54]....
        /*0170*/ 	.word	0xffffffff


	//   ....[55]....
        /*0174*/ 	.word	0xffffffff


	//   ....[56]....
        /*0178*/ 	.word	0xffffffff


	//   ....[57]....
        /*017c*/ 	.word	0xffffffff


	//   ....[58]....
        /*0180*/ 	.word	0xffffffff


	//   ....[59]....
        /*0184*/ 	.word	0xffffffff


	//   ....[60]....
        /*0188*/ 	.word	0xffffffff


	//   ....[61]....
        /*018c*/ 	.word	0xffffffff


	//   ....[62]....
        /*0190*/ 	.word	0xffffffff


	//   ....[63]....
        /*0194*/ 	.word	0xffffffff


	//   ....[64]....
        /*0198*/ 	.word	0xffffffff


	//   ....[65]....
        /*019c*/ 	.word	0xffffffff


	//   ....[66]....
        /*01a0*/ 	.word	0xffffffff


	//   ....[67]....
        /*01a4*/ 	.word	0xffffffff


	//   ....[68]....
        /*01a8*/ 	.word	0xffffffff


	//   ....[69]....
        /*01ac*/ 	.word	0xffffffff


	//   ....[70]....
        /*01b0*/ 	.word	0xffffffff


	//   ....[71]....
        /*01b4*/ 	.word	0xffffffff


	//   ....[72]....
        /*01b8*/ 	.word	0xffffffff


	//   ....[73]....
        /*01bc*/ 	.word	0xffffffff


	//   ....[74]....
        /*01c0*/ 	.word	0xffffffff


	//   ....[75]....
        /*01c4*/ 	.word	0xffffffff


	//   ....[76]....
        /*01c8*/ 	.word	0xffffffff


	//   ....[77]....
        /*01cc*/ 	.word	0xffffffff


	//   ....[78]....
        /*01d0*/ 	.word	0xffffffff


	//   ....[79]....
        /*01d4*/ 	.word	0xffffffff


	//   ....[80]....
        /*01d8*/ 	.word	0xffffffff


	//   ....[81]....
        /*01dc*/ 	.word	0xffffffff


	//   ....[82]....
        /*01e0*/ 	.word	0xffffffff


	//   ....[83]....
        /*01e4*/ 	.word	0xffffffff


	//   ....[84]....
        /*01e8*/ 	.word	0xffffffff


	//   ....[85]....
        /*01ec*/ 	.word	0xffffffff


	//   ....[86]....
        /*01f0*/ 	.word	0xffffffff


	//   ....[87]....
        /*01f4*/ 	.word	0xffffffff


	//   ....[88]....
        /*01f8*/ 	.word	0xffffffff


	//   ....[89]....
        /*01fc*/ 	.word	0xffffffff


	//   ....[90]....
        /*0200*/ 	.word	0xffffffff


	//   ....[91]....
        /*0204*/ 	.word	0xffffffff


	//   ....[92]....
        /*0208*/ 	.word	0xffffffff


	//   ....[93]....
        /*020c*/ 	.word	0xffffffff


	//   ....[94]....
        /*0210*/ 	.word	0xffffffff


	//   ....[95]....
        /*0214*/ 	.word	0xffffffff


	//   ....[96]....
        /*0218*/ 	.word	0xffffffff


	//   ....[97]....
        /*021c*/ 	.word	0xffffffff


	//   ....[98]....
        /*0220*/ 	.word	0xffffffff


	//   ....[99]....
        /*0224*/ 	.word	0xffffffff


	//   ....[100]....
        /*0228*/ 	.word	0xffffffff


	//   ....[101]....
        /*022c*/ 	.word	0xffffffff


	//   ....[102]....
        /*0230*/ 	.word	0xffffffff


	//   ....[103]....
        /*0234*/ 	.word	0xffffffff


	//   ....[104]....
        /*0238*/ 	.word	0xffffffff


	//   ....[105]....
        /*023c*/ 	.word	0xffffffff


	//   ....[106]....
        /*0240*/ 	.word	0xffffffff


	//   ....[107]....
        /*0244*/ 	.word	0xffffffff


	//   ....[108]....
        /*0248*/ 	.word	0xffffffff


	//   ....[109]....
        /*024c*/ 	.word	0xffffffff


	//   ....[110]....
        /*0250*/ 	.word	0xffffffff


	//   ....[111]....
        /*0254*/ 	.word	0xffffffff


	//   ....[112]....
        /*0258*/ 	.word	0xffffffff


	//   ....[113]....
        /*025c*/ 	.word	0xffffffff


	//   ....[114]....
        /*0260*/ 	.word	0x0500000f


	//   ....[115]....
        /*0264*/ 	.word	0x0500000f


	//   ....[116]....
        /*0268*/ 	.word	0x0500000f


	//   ....[117]....
        /*026c*/ 	.word	0x0500000f


	//   ....[118]....
        /*0270*/ 	.word	0x0500000f


	//   ....[119]....
        /*0274*/ 	.word	0x0500000f


	//   ....[120]....
        /*0278*/ 	.word	0x0500000f


	//   ....[121]....
        /*027c*/ 	.word	0x0500000f


	//   ....[122]....
        /*0280*/ 	.word	0x0500000f


	//   ....[123]....
        /*0284*/ 	.word	0x0500000f


	//   ....[124]....
        /*0288*/ 	.word	0x0500000f


	//   ....[125]....
        /*028c*/ 	.word	0x0500000f


	//   ....[126]....
        /*0290*/ 	.word	0x0500000f


	//   ....[127]....
        /*0294*/ 	.word	0x0500000f


	//   ....[128]....
        /*0298*/ 	.word	0x0500000f


	//   ....[129]....
        /*029c*/ 	.word	0x0500000f


	//   ....[130]....
        /*02a0*/ 	.word	0x0500000f


	//   ....[131]....
        /*02a4*/ 	.word	0x0500000f


	//   ....[132]....
        /*02a8*/ 	.word	0x0500000f


	//   ....[133]....
        /*02ac*/ 	.word	0x0500000f


	//   ....[134]....
        /*02b0*/ 	.word	0x0500000f


	//   ....[135]....
        /*02b4*/ 	.word	0x0500000f


	//   ....[136]....
        /*02b8*/ 	.word	0x0500000f


	//   ....[137]....
        /*02bc*/ 	.word	0x0500000f


	//   ....[138]....
        /*02c0*/ 	.word	0x0500000f


	//   ....[139]....
        /*02c4*/ 	.word	0x0500000f


	//   ....[140]....
        /*02c8*/ 	.word	0x0500000f


	//   ....[141]....
        /*02cc*/ 	.word	0x0500000f


	//   ....[142]....
        /*02d0*/ 	.word	0x0500000f


	//   ....[143]....
        /*02d4*/ 	.word	0x0500000f


	//   ....[144]....
        /*02d8*/ 	.word	0x0500000f


	//   ....[145]....
        /*02dc*/ 	.word	0x0500000f


	//   ....[146]....
        /*02e0*/ 	.word	0x0500000f


	//   ....[147]....
        /*02e4*/ 	.word	0x0500000f


	//   ....[148]....
        /*02e8*/ 	.word	0x0500000f


	//   ....[149]....
        /*02ec*/ 	.word	0x0500000f


	//   ....[150]....
        /*02f0*/ 	.word	0x0500000f


	//   ....[151]....
        /*02f4*/ 	.word	0x0500000f


	//   ....[152]....
        /*02f8*/ 	.word	0x0500000f


	//   ....[153]....
        /*02fc*/ 	.word	0x0500000f


	//   ....[154]....
        /*0300*/ 	.word	0x0500000f


	//   ....[155]....
        /*0304*/ 	.word	0x0500000f


	//   ....[156]....
        /*0308*/ 	.word	0x0500000f


	//   ....[157]....
        /*030c*/ 	.word	0x0500000f


	//   ....[158]....
        /*0310*/ 	.word	0x0500000f


	//   ....[159]....
        /*0314*/ 	.word	0x0500000f


	//   ....[160]....
        /*0318*/ 	.word	0x0500000f


	//   ....[161]....
        /*031c*/ 	.word	0x0500000f


	//   ....[162]....
        /*0320*/ 	.word	0x0500000f


	//   ....[163]....
        /*0324*/ 	.word	0x0500000f


	//   ....[164]....
        /*0328*/ 	.word	0x0500000f


	//   ....[165]....
        /*032c*/ 	.word	0x0500000f


	//   ....[166]....
        /*0330*/ 	.word	0x0500000f


	//   ....[167]....
        /*0334*/ 	.word	0x0500000f


	//   ....[168]....
        /*0338*/ 	.word	0x0500000f


	//   ....[169]....
        /*033c*/ 	.word	0x0500000f


	//   ....[170]....
        /*0340*/ 	.word	0x0500000f


	//   ....[171]....
        /*0344*/ 	.word	0x0500000f


	//   ....[172]....
        /*0348*/ 	.word	0x0500000f


	//   ....[173]....
        /*034c*/ 	.word	0x0500000f


	//   ....[174]....
        /*0350*/ 	.word	0x0500000f


	//   ....[175]....
        /*0354*/ 	.word	0x0500000f


	//   ....[176]....
        /*0358*/ 	.word	0x0500000f


	//   ....[177]....
        /*035c*/ 	.word	0x0500000f


	//   ....[178]....
        /*0360*/ 	.word	0x0500000f


	//   ....[179]....
        /*0364*/ 	.word	0x0500000f


	//   ....[180]....
        /*0368*/ 	.word	0x0500000f


	//----- nvinfo : EIATTR_COOP_GROUP_INSTR_OFFSETS
	.align		4
.L_1474:
        /*036c*/ 	.byte	0x04, 0x28
        /*036e*/ 	.short	(.L_1476 - .L_1475)


	//   ....[0]....
.L_1475:
        /*0370*/ 	.word	0x00000080


	//   ....[1]....
        /*0374*/ 	.word	0x00000090


	//   ....[2]....
        /*0378*/ 	.word	0x000002d0


	//   ....[3]....
        /*037c*/ 	.word	0x00000430


	//   ....[4]....
        /*0380*/ 	.word	0x00000550


	//   ....[5]....
        /*0384*/ 	.word	0x000006b0


	//   ....[6]....
        /*0388*/ 	.word	0x00001610


	//   ....[7]....
        /*038c*/ 	.word	0x00001dc0


	//   ....[8]....
        /*0390*/ 	.word	0x00001f70


	//   ....[9]....
        /*0394*/ 	.word	0x00002750


	//   ....[10]....
        /*0398*/ 	.word	0x000027b0


	//   ....[11]....
        /*039c*/ 	.word	0x00002f10


	//   ....[12]....
        /*03a0*/ 	.word	0x00002f70


	//   ....[13]....
        /*03a4*/ 	.word	0x00004120


	//   ....[14]....
        /*03a8*/ 	.word	0x00004280


	//   ....[15]....
        /*03ac*/ 	.word	0x000049c0


	//   ....[16]....
        /*03b0*/ 	.word	0x00004aa0


	//   ....[17]....
        /*03b4*/ 	.word	0x000051a0


	//   ....[18]....
        /*03b8*/ 	.word	0x00005220


	//   ....[19]....
        /*03bc*/ 	.word	0x000070a0


	//   ....[20]....
        /*03c0*/ 	.word	0x00007110


	//   ....[21]....
        /*03c4*/ 	.word	0x000075a0


	//   ....[22]....
        /*03c8*/ 	.word	0x000076f0


	//   ....[23]....
        /*03cc*/ 	.word	0x00008a90


	//   ....[24]....
        /*03d0*/ 	.word	0x00008b10


	//   ....[25]....
        /*03d4*/ 	.word	0x00008b80


	//   ....[26]....
        /*03d8*/ 	.word	0x00008bb0


	//   ....[27]....
        /*03dc*/ 	.word	0x0000a5a0


	//   ....[28]....
        /*03e0*/ 	.word	0x0000a5d0


	//   ....[29]....
        /*03e4*/ 	.word	0x0000a650


	//   ....[30]....
        /*03e8*/ 	.word	0x0000a680


	//   ....[31]....
        /*03ec*/ 	.word	0x0000acd0


	//   ....[32]....
        /*03f0*/ 	.word	0x0000ad10


	//   ....[33]....
        /*03f4*/ 	.word	0x0000ae50


	//   ....[34]....
        /*03f8*/ 	.word	0x0000ae70


	//   ....[35]....
        /*03fc*/ 	.word	0x0000afb0


	//   ....[36]....
        /*0400*/ 	.word	0x0000afd0


	//   ....[37]....
        /*0404*/ 	.word	0x0000b120


	//   ....[38]....
        /*0408*/ 	.word	0x0000b140


	//   ....[39]....
        /*040c*/ 	.word	0x0000b860


	//   ....[40]....
        /*0410*/ 	.word	0x0000b880


	//   ....[41]....
        /*0414*/ 	.word	0x0000b9c0


	//   ....[42]....
        /*0418*/ 	.word	0x0000b9e0


	//   ....[43]....
        /*041c*/ 	.word	0x0000bb20


	//   ....[44]....
        /*0420*/ 	.word	0x0000bb40


	//   ....[45]....
        /*0424*/ 	.word	0x0000bc90


	//   ....[46]....
        /*0428*/ 	.word	0x0000bcb0


	//   ....[47]....
        /*042c*/ 	.word	0x0000bec0


	//   ....[48]....
        /*0430*/ 	.word	0x0000d270


	//   ....[49]....
        /*0434*/ 	.word	0x0000d290


	//   ....[50]....
        /*0438*/ 	.word	0x0000d2a0


	//   ....[51]....
        /*043c*/ 	.word	0x0000d2e0


	//   ....[52]....
        /*0440*/ 	.word	0x0000d330


	//   ....[53]....
        /*0444*/ 	.word	0x0000d350


	//   ....[54]....
        /*0448*/ 	.word	0x0000d3a0


	//   ....[55]....
        /*044c*/ 	.word	0x0000d3c0


	//   ....[56]....
        /*0450*/ 	.word	0x0000d410


	//   ....[57]....
        /*0454*/ 	.word	0x0000d430


	//   ....[58]....
        /*0458*/ 	.word	0x0000d460


	//   ....[59]....
        /*045c*/ 	.word	0x0000d490


	//   ....[60]....
        /*0460*/ 	.word	0x0000dad0


	//   ....[61]....
        /*0464*/ 	.word	0x0000daf0


	//   ....[62]....
        /*0468*/ 	.word	0x0000db10


	//   ....[63]....
        /*046c*/ 	.word	0x0000db70


	//   ....[64]....
        /*0470*/ 	.word	0x0000dbc0


	//   ....[65]....
        /*0474*/ 	.word	0x0000dbe0


	//   ....[66]....
        /*0478*/ 	.word	0x0000dc30


	//   ....[67]....
        /*047c*/ 	.word	0x0000dc50


	//   ....[68]....
        /*0480*/ 	.word	0x0000dca0


	//   ....[69]....
        /*0484*/ 	.word	0x0000dcc0


	//   ....[70]....
        /*0488*/ 	.word	0x0000dd10


	//   ....[71]....
        /*048c*/ 	.word	0x0000dd30


	//   ....[72]....
        /*0490*/ 	.word	0x0000dd80


	//   ....[73]....
        /*0494*/ 	.word	0x0000dda0


	//   ....[74]....
        /*0498*/ 	.word	0x0000ddd0


	//   ....[75]....
        /*049c*/ 	.word	0x0000ddf0


	//   ....[76]....
        /*04a0*/ 	.word	0x0000e220


	//   ....[77]....
        /*04a4*/ 	.word	0x0000e270


	//   ....[78]....
        /*04a8*/ 	.word	0x0000e290


	//   ....[79]....
        /*04ac*/ 	.word	0x0000e360


	//   ....[80]....
        /*04b0*/ 	.word	0x0000e370


	//   ....[81]....
        /*04b4*/ 	.word	0x0000e3a0


	//   ....[82]....
        /*04b8*/ 	.word	0x0000e430


	//   ....[83]....
        /*04bc*/ 	.word	0x0000e4d0


	//   ....[84]....
        /*04c0*/ 	.word	0x0000e4f0


	//   ....[85]....
        /*04c4*/ 	.word	0x0000e590


	//   ....[86]....
        /*04c8*/ 	.word	0x0000e5b0


	//   ....[87]....
        /*04cc*/ 	.word	0x0000e5c0


	//   ....[88]....
        /*04d0*/ 	.word	0x0000ece0


	//   ....[89]....
        /*04d4*/ 	.word	0x0000ed00


	//   ....[90]....
        /*04d8*/ 	.word	0x0000ed10


	//   ....[91]....
        /*04dc*/ 	.word	0x0000ed20


	//   ....[92]....
        /*04e0*/ 	.word	0x0000ed40


	//   ....[93]....
        /*04e4*/ 	.word	0x0000eda0


	//   ....[94]....
        /*04e8*/ 	.word	0x0000edc0


	//   ....[95]....
        /*04ec*/ 	.word	0x0000edd0


	//   ....[96]....
        /*04f0*/ 	.word	0x0000ee10


	//   ....[97]....
        /*04f4*/ 	.word	0x0000ee40


	//   ....[98]....
        /*04f8*/ 	.word	0x0000ee50


	//   ....[99]....
        /*04fc*/ 	.word	0x0000ee70


	//   ....[100]....
        /*0500*/ 	.word	0x0000f1d0


	//   ....[101]....
        /*0504*/ 	.word	0x0000f1f0


	//   ....[102]....
        /*0508*/ 	.word	0x0000f200


	//   ....[103]....
        /*050c*/ 	.word	0x0000f210


	//   ....[104]....
        /*0510*/ 	.word	0x0000f220


	//   ....[105]....
        /*0514*/ 	.word	0x0000f240


	//   ....[106]....
        /*0518*/ 	.word	0x0000f2b0


	//   ....[107]....
        /*051c*/ 	.word	0x0000f2d0


	//   ....[108]....
        /*0520*/ 	.word	0x0000f330


	//   ....[109]....
        /*0524*/ 	.word	0x0000f340


	//   ....[110]....
        /*0528*/ 	.word	0x0000f3b0


	//   ....[111]....
        /*052c*/ 	.word	0x0000f420


	//   ....[112]....
        /*0530*/ 	.word	0x0000f860


	//   ....[113]....
        /*0534*/ 	.word	0x0000fa40


	//   ....[114]....
        /*0538*/ 	.word	0x0000ffe0


	//   ....[115]....
        /*053c*/ 	.word	0x000100c0


	//   ....[116]....
        /*0540*/ 	.word	0x00010160


	//   ....[117]....
        /*0544*/ 	.word	0x000101e0


	//   ....[118]....
        /*0548*/ 	.word	0x00010290


	//   ....[119]....
        /*054c*/ 	.word	0x000102f0


	//   ....[120]....
        /*0550*/ 	.word	0x000103b0


	//   ....[121]....
        /*0554*/ 	.word	0x00010410


	//   ....[122]....
        /*0558*/ 	.word	0x000104d0


	//   ....[123]....
        /*055c*/ 	.word	0x00010530


	//   ....[124]....
        /*0560*/ 	.word	0x000105f0


	//   ....[125]....
        /*0564*/ 	.word	0x00010650


	//   ....[126]....
        /*0568*/ 	.word	0x000106f0


	//   ....[127]....
        /*056c*/ 	.word	0x00010790


	//   ....[128]....
        /*0570*/ 	.word	0x00010800


	//   ....[129]....
        /*0574*/ 	.word	0x00010880


	//   ....[130]....
        /*0578*/ 	.word	0x00010920


	//   ....[131]....
        /*057c*/ 	.word	0x00010980


	//   ....[132]....
        /*0580*/ 	.word	0x00010a40


	//   ....[133]....
        /*0584*/ 	.word	0x00010aa0


	//   ....[134]....
        /*0588*/ 	.word	0x00010b60


	//   ....[135]....
        /*058c*/ 	.word	0x00010bc0


	//   ....[136]....
        /*0590*/ 	.word	0x00010c80


	//   ....[137]....
        /*0594*/ 	.word	0x00010ce0


	//   ....[138]....
        /*0598*/ 	.word	0x00010da0


	//   ....[139]....
        /*059c*/ 	.word	0x00010e00


	//   ....[140]....
        /*05a0*/ 	.word	0x00010ec0


	//   ....[141]....
        /*05a4*/ 	.word	0x00010f20


	//   ....[142]....
        /*05a8*/ 	.word	0x00010fc0


	//   ....[143]....
        /*05ac*/ 	.word	0x000110f0


	//   ....[144]....
        /*05b0*/ 	.word	0x000111c0


	//   ....[145]....
        /*05b4*/ 	.word	0x00011250


	//   ....[146]....
        /*05b8*/ 	.word	0x00011380


	//   ....[147]....
        /*05bc*/ 	.word	0x000113e0


	//   ....[148]....
        /*05c0*/ 	.word	0x000114f0


	//   ....[149]....
        /*05c4*/ 	.word	0x00011550


	//   ....[150]....
        /*05c8*/ 	.word	0x00011660


	//   ....[151]....
        /*05cc*/ 	.word	0x000116c0


	//   ....[152]....
        /*05d0*/ 	.word	0x000117d0


	//   ....[153]....
        /*05d4*/ 	.word	0x00011830


	//   ....[154]....
        /*05d8*/ 	.word	0x000118f0


	//   ....[155]....
        /*05dc*/ 	.word	0x00011a50


	//   ....[156]....
        /*05e0*/ 	.word	0x00011af0


	//   ....[157]....
        /*05e4*/ 	.word	0x00011b50


	//   ....[158]....
        /*05e8*/ 	.word	0x00011bf0


	//   ....[159]....
        /*05ec*/ 	.word	0x00011c50


	//   ....[160]....
        /*05f0*/ 	.word	0x00011d00


	//   ....[161]....
        /*05f4*/ 	.word	0x00011d60


	//   ....[162]....
        /*05f8*/ 	.word	0x00011e00


	//   ....[163]....
        /*05fc*/ 	.word	0x00011e60


	//   ....[164]....
        /*0600*/ 	.word	0x00011f00


	//   ....[165]....
        /*0604*/ 	.word	0x00011f60


	//   ....[166]....
        /*0608*/ 	.word	0x00012000


	//   ....[167]....
        /*060c*/ 	.word	0x000120e0


	//   ....[168]....
        /*0610*/ 	.word	0x00012180


	//   ....[169]....
        /*0614*/ 	.word	0x000121e0


	//   ....[170]....
        /*0618*/ 	.word	0x000122b0


	//   ....[171]....
        /*061c*/ 	.word	0x00012310


	//   ....[172]....
        /*0620*/ 	.word	0x000123e0


	//   ....[173]....
        /*0624*/ 	.word	0x00012440


	//   ....[174]....
        /*0628*/ 	.word	0x00012510


	//   ....[175]....
        /*062c*/ 	.word	0x00012570


	//   ....[176]....
        /*0630*/ 	.word	0x00012640


	//   ....[177]....
        /*0634*/ 	.word	0x000126a0


	//   ....[178]....
        /*0638*/ 	.word	0x00012770


	//   ....[179]....
        /*063c*/ 	.word	0x00012800


	//   ....[180]....
        /*0640*/ 	.word	0x00012920


	//----- nvinfo : EIATTR_REG_RECONFIG
	.align		4
.L_1476:
        /*0644*/ 	.byte	0x01, 0x54
	.zero		2


	//----- nvinfo : EIATTR_SYSCALL_OFFSETS
	.align		4
        /*0648*/ 	.byte	0x04, 0x46
        /*064a*/ 	.short	(.L_1478 - .L_1477)


	//   ....[0]....
.L_1477:
        /*064c*/ 	.word	0x000017f0


	//   ....[1]....
        /*0650*/ 	.word	0x0000ca10


	//   ....[2]....
        /*0654*/ 	.word	0x0000cb60


	//   ....[3]....
        /*0658*/ 	.word	0x0000cc50


	//   ....[4]....
        /*065c*/ 	.word	0x0000d770


	//----- nvinfo : EIATTR_MBARRIER_INSTR_OFFSETS
	.align		4
.L_1478:
        /*0660*/ 	.byte	0x04, 0x39
        /*0662*/ 	.short	(.L_1480 - .L_1479)


	//   ....[0]....
.L_1479:
        /*0664*/ 	.word	0x00000180
        /*0668*/ 	.word	0x000000ff
        /*066c*/ 	.word	0x00022800
        /*0670*/ 	.short	0x0100
        /*0672*/ 	.byte	0x08
	.zero		1


	//   ....[1]....
        /*0674*/ 	.word	0x00000190
        /*0678*/ 	.word	0x000000ff
        /*067c*/ 	.word	0x00022820
        /*0680*/ 	.short	0x0100
        /*0682*/ 	.byte	0x08
	.zero		1


	//   ....[2]....
        /*0684*/ 	.word	0x00000280
        /*0688*/ 	.word	0x000000ff
        /*068c*/ 	.word	0x00022830
        /*0690*/ 	.short	0x0100
        /*0692*/ 	.byte	0x08
	.zero		1


	//   ....[3]....
        /*0694*/ 	.word	0x00000290
        /*0698*/ 	.word	0x000000ff
        /*069c*/ 	.word	0x00022840
        /*06a0*/ 	.short	0x0100
        /*06a2*/ 	.byte	0x08
	.zero		1


	//   ....[4]....
        /*06a4*/ 	.word	0x000002a0
        /*06a8*/ 	.word	0x000000ff
        /*06ac*/ 	.word	0x00022838
        /*06b0*/ 	.short	0x0100
        /*06b2*/ 	.byte	0x08
	.zero		1


	//   ....[5]....
        /*06b4*/ 	.word	0x000002b0
        /*06b8*/ 	.word	0x000000ff
        /*06bc*/ 	.word	0x00022848
        /*06c0*/ 	.short	0x0100
        /*06c2*/ 	.byte	0x08
	.zero		1


	//   ....[6]....
        /*06c4*/ 	.word	0x000003e0
        /*06c8*/ 	.word	0x000000ff
        /*06cc*/ 	.word	0x00022850
        /*06d0*/ 	.short	0x0100
        /*06d2*/ 	.byte	0x08
	.zero		1


	//   ....[7]....
        /*06d4*/ 	.word	0x000003f0
        /*06d8*/ 	.word	0x000000ff
        /*06dc*/ 	.word	0x00022860
        /*06e0*/ 	.short	0x0100
        /*06e2*/ 	.byte	0x08
	.zero		1


	//   ....[8]....
        /*06e4*/ 	.word	0x00000400
        /*06e8*/ 	.word	0x000000ff
        /*06ec*/ 	.word	0x00022858
        /*06f0*/ 	.short	0x0100
        /*06f2*/ 	.byte	0x08
	.zero		1


	//   ....[9]....
        /*06f4*/ 	.word	0x00000410
        /*06f8*/ 	.word	0x000000ff
        /*06fc*/ 	.word	0x00022868
        /*0700*/ 	.short	0x0100
        /*0702*/ 	.byte	0x08
	.zero		1


	//   ....[10]....
        /*0704*/ 	.word	0x00000500
        /*0708*/ 	.word	0x000000ff
        /*070c*/ 	.word	0x00022870
        /*0710*/ 	.short	0x0100
        /*0712*/ 	.byte	0x06
	.zero		1


	//   ....[11]....
        /*0714*/ 	.word	0x00000510
        /*0718*/ 	.word	0x000000ff
        /*071c*/ 	.word	0x00022880
        /*0720*/ 	.short	0x0100
        /*0722*/ 	.byte	0x06
	.zero		1


	//   ....[12]....
        /*0724*/ 	.word	0x00000520
        /*0728*/ 	.word	0x000000ff
        /*072c*/ 	.word	0x00022878
        /*0730*/ 	.short	0x0100
        /*0732*/ 	.byte	0x06
	.zero		1


	//   ....[13]....
        /*0734*/ 	.word	0x00000530
        /*0738*/ 	.word	0x000000ff
        /*073c*/ 	.word	0x00022888
        /*0740*/ 	.short	0x0100
        /*0742*/ 	.byte	0x06
	.zero		1


	//   ....[14]....
        /*0744*/ 	.word	0x00000660
        /*0748*/ 	.word	0x000000ff
        /*074c*/ 	.word	0x00022890
        /*0750*/ 	.short	0x0100
        /*0752*/ 	.byte	0x08
	.zero		1


	//   ....[15]....
        /*0754*/ 	.word	0x00000670
        /*0758*/ 	.word	0x000000ff
        /*075c*/ 	.word	0x000228a0
        /*0760*/ 	.short	0x0100
        /*0762*/ 	.byte	0x08
	.zero		1


	//   ....[16]....
        /*0764*/ 	.word	0x00000680
        /*0768*/ 	.word	0x000000ff
        /*076c*/ 	.word	0x00022898
        /*0770*/ 	.short	0x0100
        /*0772*/ 	.byte	0x08
	.zero		1


	//   ....[17]....
        /*0774*/ 	.word	0x00000690
        /*0778*/ 	.word	0x000000ff
        /*077c*/ 	.word	0x000228a8
        /*0780*/ 	.short	0x0100
        /*0782*/ 	.byte	0x08
	.zero		1


	//   ....[18]....
        /*0784*/ 	.word	0x000007d0
        /*0788*/ 	.word	0x000000ff
        /*078c*/ 	.word	0x000228b0
        /*0790*/ 	.short	0x0100
        /*0792*/ 	.byte	0x08
	.zero		1


	//   ....[19]....
        /*0794*/ 	.word	0x000007e0
        /*0798*/ 	.word	0x000000ff
        /*079c*/ 	.word	0x000228c0
        /*07a0*/ 	.short	0x0100
        /*07a2*/ 	.byte	0x08
	.zero		1


	//   ....[20]....
        /*07a4*/ 	.word	0x000007f0
        /*07a8*/ 	.word	0x000000ff
        /*07ac*/ 	.word	0x000228b8
        /*07b0*/ 	.short	0x0100
        /*07b2*/ 	.byte	0x08
	.zero		1


	//   ....[21]....
        /*07b4*/ 	.word	0x00000800
        /*07b8*/ 	.word	0x000000ff
        /*07bc*/ 	.word	0x000228c8
        /*07c0*/ 	.short	0x0100
        /*07c2*/ 	.byte	0x08
	.zero		1


	//   ....[22]....
        /*07c4*/ 	.word	0x00001860
        /*07c8*/ 	.word	0x000000ff
        /*07cc*/ 	.word	0x00022800
        /*07d0*/ 	.short	0x010a
        /*07d2*/ 	.byte	0x2f
	.zero		1


	//   ....[23]....
        /*07d4*/ 	.word	0x00001930
        /*07d8*/ 	.word	0x000000ff
        /*07dc*/ 	.word	0x00022830
        /*07e0*/ 	.short	0x010a
        /*07e2*/ 	.byte	0x16
	.zero		1


	//   ....[24]....
        /*07e4*/ 	.word	0x00001970
        /*07e8*/ 	.word	0x000000ff
        /*07ec*/ 	.word	0x00022830
        /*07f0*/ 	.short	0x010a
        /*07f2*/ 	.byte	0x16
	.zero		1


	//   ....[25]....
        /*07f4*/ 	.word	0x000022a0
        /*07f8*/ 	.word	0x000000ff
        /*07fc*/ 	.word	0x00000000
        /*0800*/ 	.short	0x0101
        /*0802*/ 	.byte	0x06
	.zero		1


	//   ....[26]....
        /*0804*/ 	.word	0x000037d0
        /*0808*/ 	.word	0x000000ff
        /*080c*/ 	.word	0x00022850
        /*0810*/ 	.short	0x010a
        /*0812*/ 	.byte	0x16
	.zero		1


	//   ....[27]....
        /*0814*/ 	.word	0x00003810
        /*0818*/ 	.word	0x000000ff
        /*081c*/ 	.word	0x00022850
        /*0820*/ 	.short	0x010a
        /*0822*/ 	.byte	0x16
	.zero		1


	//   ....[28]....
        /*0824*/ 	.word	0x00003bd0
        /*0828*/ 	.word	0x000000ff
        /*082c*/ 	.word	0x00000000
        /*0830*/ 	.short	0x0101
        /*0832*/ 	.byte	0x16
	.zero		1


	//   ....[29]....
        /*0834*/ 	.word	0x00003d50
        /*0838*/ 	.word	0x000000ff
        /*083c*/ 	.word	0x00022830
        /*0840*/ 	.short	0x010a
        /*0842*/ 	.byte	0x1a
	.zero		1


	//   ....[30]....
        /*0844*/ 	.word	0x00003d90
        /*0848*/ 	.word	0x000000ff
        /*084c*/ 	.word	0x00022830
        /*0850*/ 	.short	0x010a
        /*0852*/ 	.byte	0x1a
	.zero		1


	//   ....[31]....
        /*0854*/ 	.word	0x00004460
        /*0858*/ 	.word	0x000000ff
        /*085c*/ 	.word	0x00000000
        /*0860*/ 	.short	0x0101
        /*0862*/ 	.byte	0x06
	.zero		1


	//   ....[32]....
        /*0864*/ 	.word	0x000063b0
        /*0868*/ 	.word	0x000000ff
        /*086c*/ 	.word	0x00022850
        /*0870*/ 	.short	0x010a
        /*0872*/ 	.byte	0x1a
	.zero		1


	//   ....[33]....
        /*0874*/ 	.word	0x00006400
        /*0878*/ 	.word	0x000000ff
        /*087c*/ 	.word	0x00022850
        /*0880*/ 	.short	0x010a
        /*0882*/ 	.byte	0x1a
	.zero		1


	//   ....[34]....
        /*0884*/ 	.word	0x00006700
        /*0888*/ 	.word	0x000000ff
        /*088c*/ 	.word	0x00000000
        /*0890*/ 	.short	0x0101
        /*0892*/ 	.byte	0x1a
	.zero		1


	//   ....[35]....
        /*0894*/ 	.word	0x00006850
        /*0898*/ 	.word	0x000000ff
        /*089c*/ 	.word	0x00022830
        /*08a0*/ 	.short	0x010a
        /*08a2*/ 	.byte	0x19
	.zero		1


	//   ....[36]....
        /*08a4*/ 	.word	0x00006890
        /*08a8*/ 	.word	0x000000ff
        /*08ac*/ 	.word	0x00022830
        /*08b0*/ 	.short	0x010a
        /*08b2*/ 	.byte	0x19
	.zero		1


	//   ....[37]....
        /*08b4*/ 	.word	0x00006e00
        /*08b8*/ 	.word	0x000000ff
        /*08bc*/ 	.word	0x00000000
        /*08c0*/ 	.short	0x0101
        /*08c2*/ 	.byte	0x06
	.zero		1


	//   ....[38]....
        /*08c4*/ 	.word	0x00008730
        /*08c8*/ 	.word	0x000000ff
        /*08cc*/ 	.word	0x00022850
        /*08d0*/ 	.short	0x010a
        /*08d2*/ 	.byte	0x19
	.zero		1


	//   ....[39]....
        /*08d4*/ 	.word	0x00008780
        /*08d8*/ 	.word	0x000000ff
        /*08dc*/ 	.word	0x00022850
        /*08e0*/ 	.short	0x010a
        /*08e2*/ 	.byte	0x19
	.zero		1


	//   ....[40]....
        /*08e4*/ 	.word	0x00008a70
        /*08e8*/ 	.word	0x000000ff
        /*08ec*/ 	.word	0x00000000
        /*08f0*/ 	.short	0x0101
        /*08f2*/ 	.byte	0x19
	.zero		1


	//   ....[41]....
        /*08f4*/ 	.word	0x0000acf0
        /*08f8*/ 	.word	0x000000ff
        /*08fc*/ 	.word	0x00000000
        /*0900*/ 	.short	0x0101
        /*0902*/ 	.byte	0x05
	.zero		1


	//   ....[42]....
        /*0904*/ 	.word	0x0000d050
        /*0908*/ 	.word	0x00000016
        /*090c*/ 	.word	0x00022840
        /*0910*/ 	.short	0x010a
        /*0912*/ 	.byte	0x3f
	.zero		1


	//   ....[43]....
        /*0914*/ 	.word	0x0000d550
        /*0918*/ 	.word	0x00000016
        /*091c*/ 	.word	0x00022830
        /*0920*/ 	.short	0x0107
        /*0922*/ 	.byte	0x3f
	.zero		1


	//   ....[44]....
        /*0924*/ 	.word	0x0000d620
        /*0928*/ 	.word	0x00000016
        /*092c*/ 	.word	0x00022830
        /*0930*/ 	.short	0x0101
        /*0932*/ 	.byte	0x3f
	.zero		1


	//   ....[45]....
        /*0934*/ 	.word	0x0000deb0
        /*0938*/ 	.word	0x00000010
        /*093c*/ 	.word	0x00022800
        /*0940*/ 	.short	0x0107
        /*0942*/ 	.byte	0x3f
	.zero		1


	//   ....[46]....
        /*0944*/ 	.word	0x0000dfa0
        /*0948*/ 	.word	0x00000010
        /*094c*/ 	.word	0x00022800
        /*0950*/ 	.short	0x0101
        /*0952*/ 	.byte	0x3f
	.zero		1


	//   ....[47]....
        /*0954*/ 	.word	0x0000dfc0
        /*0958*/ 	.word	0x00000010
        /*095c*/ 	.word	0x00022820
        /*0960*/ 	.short	0x010a
        /*0962*/ 	.byte	0x3f
	.zero		1


	//   ....[48]....
        /*0964*/ 	.word	0x0000e050
        /*0968*/ 	.word	0x00000016
        /*096c*/ 	.word	0x00022860
        /*0970*/ 	.short	0x010a
        /*0972*/ 	.byte	0x3f
	.zero		1


	//   ....[49]....
        /*0974*/ 	.word	0x0000e740
        /*0978*/ 	.word	0x00000016
        /*097c*/ 	.word	0x00022850
        /*0980*/ 	.short	0x0107
        /*0982*/ 	.byte	0x3f
	.zero		1


	//   ....[50]....
        /*0984*/ 	.word	0x0000e810
        /*0988*/ 	.word	0x00000016
        /*098c*/ 	.word	0x00022850
        /*0990*/ 	.short	0x0101
        /*0992*/ 	.byte	0x3f
	.zero		1


	//   ....[51]....
        /*0994*/ 	.word	0x0000eb40
        /*0998*/ 	.word	0x0000000a
        /*099c*/ 	.word	0x00022840
        /*09a0*/ 	.short	0x010a
        /*09a2*/ 	.byte	0x3f
	.zero		1


	//   ....[52]....
        /*09a4*/ 	.word	0x0000ef10
        /*09a8*/ 	.word	0x0000000a
        /*09ac*/ 	.word	0x00022830
        /*09b0*/ 	.short	0x0107
        /*09b2*/ 	.byte	0x3f
	.zero		1


	//   ....[53]....
        /*09b4*/ 	.word	0x0000efd0
        /*09b8*/ 	.word	0x0000000a
        /*09bc*/ 	.word	0x00022830
        /*09c0*/ 	.short	0x0101
        /*09c2*/ 	.byte	0x3f
	.zero		1


	//   ....[54]....
        /*09c4*/ 	.word	0x0000f000
        /*09c8*/ 	.word	0x0000000a
        /*09cc*/ 	.word	0x00022860
        /*09d0*/ 	.short	0x010a
        /*09d2*/ 	.byte	0x3f
	.zero		1


	//   ....[55]....
        /*09d4*/ 	.word	0x0000f520
        /*09d8*/ 	.word	0x0000000a
        /*09dc*/ 	.word	0x00022850
        /*09e0*/ 	.short	0x0107
        /*09e2*/ 	.byte	0x3f
	.zero		1


	//   ....[56]....
        /*09e4*/ 	.word	0x0000f5e0
        /*09e8*/ 	.word	0x0000000a
        /*09ec*/ 	.word	0x00022850
        /*09f0*/ 	.short	0x0101
        /*09f2*/ 	.byte	0x3f
	.zero		1


	//   ....[57]....
        /*09f4*/ 	.word	0x0000f9c0
        /*09f8*/ 	.word	0x00000005
        /*09fc*/ 	.word	0x00022820
        /*0a00*/ 	.short	0x010a
        /*0a02*/ 	.byte	0x3f
	.zero		1


	//   ....[58]....
        /*0a04*/ 	.word	0x0000fb40
        /*0a08*/ 	.word	0x00000003
        /*0a0c*/ 	.word	0x00022840
        /*0a10*/ 	.short	0x010a
        /*0a12*/ 	.byte	0x3f
	.zero		1


	//   ....[59]....
        /*0a14*/ 	.word	0x0000fbe0
        /*0a18*/ 	.word	0x00000005
        /*0a1c*/ 	.word	0x00022840
        /*0a20*/ 	.short	0x010a
        /*0a22*/ 	.byte	0x3f
	.zero		1


	//   ....[60]....
        /*0a24*/ 	.word	0x0000fc20
        /*0a28*/ 	.word	0x00000003
        /*0a2c*/ 	.word	0x00022860
        /*0a30*/ 	.short	0x010a
        /*0a32*/ 	.byte	0x3f
	.zero		1


	//   ....[61]....
        /*0a34*/ 	.word	0x0000fc60
        /*0a38*/ 	.word	0x00000005
        /*0a3c*/ 	.word	0x00022860
        /*0a40*/ 	.short	0x010a
        /*0a42*/ 	.byte	0x3f
	.zero		1


	//   ....[62]....
        /*0a44*/ 	.word	0x0000fcd0
        /*0a48*/ 	.word	0x00000003
        /*0a4c*/ 	.word	0x00022800
        /*0a50*/ 	.short	0x010a
        /*0a52*/ 	.byte	0x3f
	.zero		1


	//   ....[63]....
        /*0a54*/ 	.word	0x0000fd30
        /*0a58*/ 	.word	0x00000003
        /*0a5c*/ 	.word	0x00022830
        /*0a60*/ 	.short	0x010a
        /*0a62*/ 	.byte	0x3f
	.zero		1


	//   ....[64]....
        /*0a64*/ 	.word	0x0000fd90
        /*0a68*/ 	.word	0x00000009
        /*0a6c*/ 	.word	0x00022850
        /*0a70*/ 	.short	0x010a
        /*0a72*/ 	.byte	0x3f
	.zero		1


	//   ....[65]....
        /*0a74*/ 	.word	0x0000fdf0
        /*0a78*/ 	.word	0x00000000
        /*0a7c*/ 	.word	0x00022830
        /*0a80*/ 	.short	0x010a
        /*0a82*/ 	.byte	0x3f
	.zero		1


	//   ....[66]....
        /*0a84*/ 	.word	0x0000fe50
        /*0a88*/ 	.word	0x0000000a
        /*0a8c*/ 	.word	0x00022850
        /*0a90*/ 	.short	0x010a
        /*0a92*/ 	.byte	0x3f
	.zero		1


	//   ....[67]....
        /*0a94*/ 	.word	0x0000feb0
        /*0a98*/ 	.word	0x00000000
        /*0a9c*/ 	.word	0x00022830
        /*0aa0*/ 	.short	0x010a
        /*0aa2*/ 	.byte	0x3f
	.zero		1


	//   ....[68]....
        /*0aa4*/ 	.word	0x0000ff10
        /*0aa8*/ 	.word	0x0000000a
        /*0aac*/ 	.word	0x00022850
        /*0ab0*/ 	.short	0x010a
        /*0ab2*/ 	.byte	0x3f
	.zero		1


	//   ....[69]....
        /*0ab4*/ 	.word	0x00010010
        /*0ab8*/ 	.word	0x00000016
        /*0abc*/ 	.word	0x00022840
        /*0ac0*/ 	.short	0x010a
        /*0ac2*/ 	.byte	0x3f
	.zero		1


	//   ....[70]....
        /*0ac4*/ 	.word	0x00010ff0
        /*0ac8*/ 	.word	0x00000010
        /*0acc*/ 	.word	0x00022820
        /*0ad0*/ 	.short	0x010a
        /*0ad2*/ 	.byte	0x3f
	.zero		1


	//   ....[71]....
        /*0ad4*/ 	.word	0x00011040
        /*0ad8*/ 	.word	0x00000016
        /*0adc*/ 	.word	0x00022860
        /*0ae0*/ 	.short	0x010a
        /*0ae2*/ 	.byte	0x3f
	.zero		1


	//   ....[72]....
        /*0ae4*/ 	.word	0x000119a0
        /*0ae8*/ 	.word	0x0000000a
        /*0aec*/ 	.word	0x00022840
        /*0af0*/ 	.short	0x010a
        /*0af2*/ 	.byte	0x3f
	.zero		1


	//   ....[73]....
        /*0af4*/ 	.word	0x00012030
        /*0af8*/ 	.word	0x0000000a
        /*0afc*/ 	.word	0x00022860
        /*0b00*/ 	.short	0x010a
        /*0b02*/ 	.byte	0x3f
	.zero		1


	//   ....[74]....
        /*0b04*/ 	.word	0x00012840
        /*0b08*/ 	.word	0x00000005
        /*0b0c*/ 	.word	0x00022820
        /*0b10*/ 	.short	0x010a
        /*0b12*/ 	.byte	0x3f
	.zero		1


	//   ....[75]....
        /*0b14*/ 	.word	0x000129e0
        /*0b18*/ 	.word	0x00000003
        /*0b1c*/ 	.word	0x00022840
        /*0b20*/ 	.short	0x010a
        /*0b22*/ 	.byte	0x3f
	.zero		1


	//   ....[76]....
        /*0b24*/ 	.word	0x00012a30
        /*0b28*/ 	.word	0x00000005
        /*0b2c*/ 	.word	0x00022840
        /*0b30*/ 	.short	0x010a
        /*0b32*/ 	.byte	0x3f
	.zero		1


	//   ....[77]....
        /*0b34*/ 	.word	0x00012a80
        /*0b38*/ 	.word	0x00000003
        /*0b3c*/ 	.word	0x00022860
        /*0b40*/ 	.short	0x010a
        /*0b42*/ 	.byte	0x3f
	.zero		1


	//----- nvinfo : EIATTR_NUM_MBARRIERS
	.align		4
.L_1480:
        /*0b44*/ 	.byte	0x03, 0x38
        /*0b46*/ 	.short	0x0016


	//----- nvinfo : EIATTR_EXIT_INSTR_OFFSETS
	.align		4
        /*0b48*/ 	.byte	0x04, 0x1c
        /*0b4a*/ 	.short	(.L_1482 - .L_1481)


	//   ....[0]....
.L_1481:
        /*0b4c*/ 	.word	0x00000970


	//   ....[1]....
        /*0b50*/ 	.word	0x0000be30


	//   ....[2]....
        /*0b54*/ 	.word	0x0000fcb0


	//----- nvinfo : EIATTR_MAX_THREADS
	.align		4
.L_1482:
        /*0b58*/ 	.byte	0x04, 0x05
        /*0b5a*/ 	.short	(.L_1484 - .L_1483)
.L_1483:
        /*0b5c*/ 	.word	0x00000180
        /*0b60*/ 	.word	0x00000001
        /*0b64*/ 	.word	0x00000001


	//----- nvinfo : EIATTR_CRS_STACK_SIZE
	.align		4
.L_1484:
        /*0b68*/ 	.byte	0x04, 0x1e
        /*0b6a*/ 	.short	(.L_1486 - .L_1485)
.L_1485:
        /*0b6c*/ 	.word	0x00000000


	//----- nvinfo : EIATTR_CBANK_PARAM_SIZE
	.align		4
.L_1486:
        /*0b70*/ 	.byte	0x03, 0x19
        /*0b72*/ 	.short	0x0af0


	//----- nvinfo : EIATTR_PARAM_CBANK
	.align		4
        /*0b74*/ 	.byte	0x04, 0x0a
        /*0b76*/ 	.short	(.L_1488 - .L_1487)
	.align		4
.L_1487:
        /*0b78*/ 	.word	index@(.nv.constant0._ZN7cutlass13device_kernelIN5flash11enable_sm90INS1_16FlashAttnFwdSm90INS1_25CollectiveMainloopFwdSm90ILi2EN4cute5tupleIJNS5_1CILi1EEES8_S8_EEENS6_IJNS7_ILi128EEENS7_ILi96EEENS7_ILi64EEEEEELi256ENS_10bfloat16_tEfNS_4arch4Sm90ELb1ELb0ELb1ELb0ELb1ELb0ELb0ELb1ELb0ELb1ELb0ELb0EEENS1_21CollectiveEpilogueFwdINS6_IJSA_NS7_ILi256EEESB_EEES9_SE_SG_Li256ELb0ELb1ELb0ELb0EEENS1_30DynamicPersistentTileSchedulerILi256ELi128ELb0ELb1ELb1EEEEEEEEEvNT_6ParamsE)
        /*0b7c*/ 	.short	0x0210
        /*0b7e*/ 	.short	0x0af0


	//----- nvinfo : EIATTR_SW_WAR
	.align		4
.L_1488:
        /*0b80*/ 	.byte	0x04, 0x36
        /*0b82*/ 	.short	(.L_1490 - .L_1489)
.L_1489:
        /*0b84*/ 	.word	0x00000008
.L_1490:


//--------------------- .nv.info._ZN7cutlass13device_kernelIN5flash11enable_sm90INS1_16FlashAttnFwdSm90INS1_25CollectiveMainloopFwdSm90ILi2EN4cute5tupleIJNS5_1CILi1EEES8_S8_EEENS6_IJNS7_ILi128EEENS7_ILi96EEENS7_ILi64EEEEEELi256ENS_10bfloat16_tEfNS_4arch4Sm90ELb1ELb0ELb1ELb0ELb1ELb0ELb1ELb1ELb0ELb1ELb0ELb0EEENS1_21CollectiveEpilogueFwdINS6_IJSA_NS7_ILi256EEESB_EEES9_SE_SG_Li256ELb0ELb1ELb0ELb0EEENS1_30DynamicPersistentTileSchedulerILi256ELi128ELb0ELb1ELb1EEEEEEEEEvNT_6ParamsE --------------------------
	.section	.nv.info._ZN7cutlass13device_kernelIN5flash11enable_sm90INS1_16FlashAttnFwdSm90INS1_25CollectiveMainloopFwdSm90ILi2EN4cute5tupleIJNS5_1CILi1EEES8_S8_EEENS6_IJNS7_ILi128EEENS7_ILi96EEENS7_ILi64EEEEEELi256ENS_10bfloat16_tEfNS_4arch4Sm90ELb1ELb0ELb1ELb0ELb1ELb0ELb1ELb1ELb0ELb1ELb0ELb0EEENS1_21CollectiveEpilogueFwdINS6_IJSA_NS7_ILi256EEESB_EEES9_SE_SG_Li256ELb0ELb1ELb0ELb0EEENS1_30DynamicPersistentTileSchedulerILi256ELi128ELb0ELb1ELb1EEEEEEEEEvNT_6ParamsE,"",@"SHT_CUDA_INFO"
	.sectionflags	@""
	.align	4


	//----- nvinfo : EIATTR_CUDA_API_VERSION
	.align		4
        /*0000*/ 	.byte	0x04, 0x37
        /*0002*/ 	.short	(.L_1492 - .L_1491)
.L_1491:
        /*0004*/ 	.word	0x00000082


	//----- nvinfo : EIATTR_KPARAM_INFO
	.align		4
.L_1492:
        /*0008*/ 	.byte	0x04, 0x17
        /*000a*/ 	.short	(.L_1494 - .L_1493)
.L_1493:
        /*000c*/ 	.word	0x00000000
        /*0010*/ 	.short	0x0000
        /*0012*/ 	.short	0x0070
        /*0014*/ 	.byte	0x00, 0xf0, 0x01, 0x2e


	//----- nvinfo : EIATTR_SPARSE_MMA_MASK
	.align		4
.L_1494:
        /*0018*/ 	.byte	0x03, 0x50
        /*001a*/ 	.short	0x0000


	//----- nvinfo : EIATTR_MAXREG_COUNT
	.align		4
        /*001c*/ 	.byte	0x03, 0x1b
        /*001e*/ 	.short	0x00a8


	//----- nvinfo : EIATTR_NUM_BARRIERS
	.align		4
        /*0020*/ 	.byte	0x02, 0x4c
        /*0022*/ 	.byte	0x10
	.zero		1


	//----- nvinfo : EIATTR_EXTERNS
	.align		4
        /*0024*/ 	.byte	0x04, 0x0f
        /*0026*/ 	.short	(.L_1496 - .L_1495)


	//   ....[0]....
	.align		4
.L_1495:
        /*0028*/ 	.word	index@(__assertfail)


	//----- nvinfo : EIATTR_ANNOTATIONS
	.align		4
.L_1496:
        /*002c*/ 	.byte	0x04, 0x55
        /*002e*/ 	.short	(.L_1498 - .L_1497)


	//   ....[0]....
.L_1497:
        /*0030*/ 	.word	0x00000001
        /*0034*/ 	.byte	0xc0, 0x08, 0x00, 0x00, 0x01, 0x00, 0x00, 0x00, 0xc0, 0x09, 0x00, 0x00, 0x01, 0x00, 0x00, 0x00
        /*0044*/ 	.byte	0x50, 0xd5, 0x00, 0x00, 0x01, 0x00, 0x00, 0x00, 0xf0, 0xd5, 0x00, 0x00, 0x01, 0x00, 0x00, 0x00
        /*0054*/ 	.byte	0xe0, 0xd9, 0x00, 0x00, 0x01, 0x00, 0x00, 0x00, 0x10, 0xda, 0x00, 0x00, 0x01, 0x00, 0x00, 0x00
        /*0064*/ 	.byte	0x90, 0xe8, 0x00, 0x00, 0x01, 0x00, 0x00, 0x00, 0x50, 0x04, 0x01, 0x00, 0x01, 0x00, 0x00, 0x00
        /*0074*/ 	.byte	0x70, 0x04, 0x01, 0x00, 0x01, 0x00, 0x00, 0x00, 0xa0, 0x05, 0x01, 0x00, 0x01, 0x00, 0x00, 0x00
        /*0084*/ 	.byte	0x10, 0x07, 0x01, 0x00, 0x01, 0x00, 0x00, 0x00, 0x10, 0x1e, 0x01, 0x00, 0x01, 0x00, 0x00, 0x00
        /*0094*/ 	.byte	0xb0, 0x1f, 0x01, 0x00, 0x01, 0x00, 0x00, 0x00, 0x90, 0x43, 0x01, 0x00


	//----- nvinfo : EIATTR_MERCURY_ISA_VERSION
	.align		4
.L_1498:
        /*00a0*/ 	.byte	0x03, 0x5f
        /*00a2*/ 	.short	0x0101


	//----- nvinfo : EIATTR_INT_WARP_WIDE_INSTR_OFFSETS
	.align		4
        /*00a4*/ 	.byte	0x04, 0x31
        /*00a6*/ 	.short	(.L_1500 - .L_1499)


	//   ....[0]....
.L_1499:
        /*00a8*/ 	.word	0x000000c0


	//   ....[1]....
        /*00ac*/ 	.word	0x000000d0


	//   ....[2]....
        /*00b0*/ 	.word	0x000000e0


	//   ....[3]....
        /*00b4*/ 	.word	0x00000180


	//   ....[4]....
        /*00b8*/ 	.word	0x0000dfd0


	//   ....[5]....
        /*00bc*/ 	.word	0x0000e060


	//   ....[6]....
        /*00c0*/ 	.word	0x00011ba0


	//   ....[7]....
        /*00c4*/ 	.word	0x00011c30


	//----- nvinfo : EIATTR_COOP_GROUP_MASK_REGIDS
	.align		4
.L_1500:
        /*00c8*/ 	.byte	0x04, 0x29
        /*00ca*/ 	.short	(.L_1502 - .L_1501)


	//   ....[0]....
.L_1501:
        /*00cc*/ 	.word	0xffffffff


	//   ....[1]....
        /*00d0*/ 	.word	0xffffffff


	//   ....[2]....
        /*00d4*/ 	.word	0xffffffff


	//   ....[3]....
        /*00d8*/ 	.word	0xffffffff


	//   ....[4]....
        /*00dc*/ 	.word	0xffffffff


	//   ....[5]....
        /*00e0*/ 	.word	0xffffffff


	//   ....[6]....
        /*00e4*/ 	.word	0xffffffff


	//   ....[7]....
        /*00e8*/ 	.word	0xffffffff


	//   ....[8]....
        /*00ec*/ 	.word	0xffffffff


	//   ....[9]....
        /*00f0*/ 	.word	0xffffffff


	//   ....[10]....
        /*00f4*/ 	.word	0xffffffff


	//   ....[11]....
        /*00f8*/ 	.word	0xffffffff


	//   ....[12]....
        /*00fc*/ 	.word	0xffffffff


	//   ....[13]....
        /*0100*/ 	.word	0xffffffff


	//   ....[14]....
        /*0104*/ 	.word	0xffffffff


	//   ....[15]....
        /*0108*/ 	.word	0xffffffff


	//   ....[16]....
        /*010c*/ 	.word	0xffffffff


	//   ....[17]....
        /*0110*/ 	.word	0xffffffff


	//   ....[18]....
        /*0114*/ 	.word	0xffffffff


	//   ....[19]....
        /*0118*/ 	.word	0xffffffff


	//   ....[20]....
        /*011c*/ 	.word	0xffffffff


	//   ....[21]....
        /*0120*/ 	.word	0xffffffff


	//   ....[22]....
        /*0124*/ 	.word	0xffffffff


	//   ....[23]....
        /*0128*/ 	.word	0xffffffff


	//   ....[24]....
        /*012c*/ 	.word	0xffffffff


	//   ....[25]....
        /*0130*/ 	.word	0xffffffff


	//   ....[26]....
        /*0134*/ 	.word	0xffffffff


	//   ....[27]....
        /*0138*/ 	.word	0xffffffff


	//   ....[28]....
        /*013c*/ 	.word	0xffffffff


	//   ....[29]....
        /*0140*/ 	.word	0xffffffff


	//   ....[30]....
        /*0144*/ 	.word	0xffffffff


	//   ....[31]....
        /*0148*/ 	.word	0xffffffff


	//   ....[32]....
        /*014c*/ 	.word	0xffffffff


	//   ....[33]....
        /*0150*/ 	.word	0xffffffff


	//   ....[34]....
        /*0154*/ 	.word	0xffffffff


	//   ....[35]....
        /*0158*/ 	.word	0xffffffff


	//   ....[36]....
        /*015c*/ 	.word	0xffffffff


	//   ....[37]....
        /*0160*/ 	.word	0xffffffff


	//   ....[38]....
        /*0164*/ 	.word	0xffffffff


	//   ....[39]....
        /*0168*/ 	.word	0xffffffff


	//   ....[40]....
        /*016c*/ 	.word	0xffffffff


	//   ....[41]....
        /*0170*/ 	.word	0xffffffff


	//   ....[42]....
        /*0174*/ 	.word	0xffffffff


	//   ....[43]....
        /*0178*/ 	.word	0xffffffff


	//   ....[44]....
        /*017c*/ 	.word	0xffffffff


	//   ....[45]....
        /*0180*/ 	.word	0xffffffff


	//   ....[46]....
        /*0184*/ 	.word	0xffffffff


	//   ....[47]....
        /*0188*/ 	.word	0xffffffff


	//   ....[48]....
        /*018c*/ 	.word	0xffffffff


	//   ....[49]....
        /*0190*/ 	.word	0xffffffff


	//   ....[50]....
        /*0194*/ 	.word	0xffffffff


	//   ....[51]....
        /*0198*/ 	.word	0xffffffff


	//   ....[52]....
        /*019c*/ 	.word	0xffffffff


	//   ....[53]....
        /*01a0*/ 	.word	0xffffffff


	//   ....[54]....
        /*01a4*/ 	.word	0xffffffff


	//   ....[55]....
        /*01a8*/ 	.word	0xffffffff


	//   ....[56]....
        /*01ac*/ 	.word	0xffffffff


	//   ....[57]....
        /*01b0*/ 	.word	0xffffffff


	//   ....[58]....
        /*01b4*/ 	.word	0xffffffff


	//   ....[59]....
        /*01b8*/ 	.word	0xffffffff


	//   ....[60]....
        /*01bc*/ 	.word	0xffffffff


	//   ....[61]....
        /*01c0*/ 	.word	0xffffffff


	//   ....[62]....
        /*01c4*/ 	.word	0xffffffff


	//   ....[63]....
        /*01c8*/ 	.word	0xffffffff


	//   ....[64]....
        /*01cc*/ 	.word	0xffffffff


	//   ....[65]....
        /*01d0*/ 	.word	0xffffffff


	//   ....[66]....
        /*01d4*/ 	.word	0xffffffff


	//   ....[67]....
        /*01d8*/ 	.word	0xffffffff


	//   ....[68]....
        /*01dc*/ 	.word	0xffffffff


	//   ....[69]....
        /*01e0*/ 	.word	0xffffffff


	//   ....[70]....
        /*01e4*/ 	.word	0xffffffff


	//   ....[71]....
        /*01e8*/ 	.word	0xffffffff


	//   ....[72]....
        /*01ec*/ 	.word	0xffffffff


	//   ....[73]....
        /*01f0*/ 	.word	0xffffffff


	//   ....[74]....
        /*01f4*/ 	.word	0xffffffff


	//   ....[75]....
        /*01f8*/ 	.word	0xffffffff


	//   ....[76]....
        /*01fc*/ 	.word	0xffffffff


	//   ....[77]....
        /*0200*/ 	.word	0xffffffff


	//   ....[78]....
        /*0204*/ 	.word	0xffffffff


	//   ....[79]....
        /*0208*/ 	.word	0xffffffff


	//   ....[80]....
        /*020c*/ 	.word	0xffffffff


	//   ....[81]....
        /*0210*/ 	.word	0xffffffff


	//   ....[82]....
        /*0214*/ 	.word	0xffffffff


	//   ....[83]....
        /*0218*/ 	.word	0xffffffff


	//   ....[84]....
        /*021c*/ 	.word	0xffffffff


	//   ....[85]....
        /*0220*/ 	.word	0xffffffff


	//   ....[86]....
        /*0224*/ 	.word	0xffffffff


	//   ....[87]....
        /*0228*/ 	.word	0xffffffff


	//   ....[88]....
        /*022c*/ 	.word	0xffffffff


	//   ....[89]....
        /*0230*/ 	.word	0xffffffff


	//   ....[90]....
        /*0234*/ 	.word	0xffffffff


	//   ....[91]....
        /*0238*/ 	.word	0xffffffff


	//   ....[92]....
        /*023c*/ 	.word	0xffffffff


	//   ....[93]....
        /*0240*/ 	.word	0xffffffff


	//   ....[94]....
        /*0244*/ 	.word	0xffffffff


	//   ....[95]....
        /*0248*/ 	.word	0xffffffff


	//   ....[96]....
        /*024c*/ 	.word	0xffffffff


	//   ....[97]....
        /*0250*/ 	.word	0xffffffff


	//   ....[98]....
        /*0254*/ 	.word	0xffffffff


	//   ....[99]....
        /*0258*/ 	.word	0xffffffff


	//   ....[100]....
        /*025c*/ 	.word	0xffffffff


	//   ....[101]....
        /*0260*/ 	.word	0xffffffff


	//   ....[102]....
        /*0264*/ 	.word	0xffffffff


	//   ....[103]....
        /*0268*/ 	.word	0xffffffff


	//   ....[104]....
        /*026c*/ 	.word	0xffffffff


	//   ....[105]....
        /*0270*/ 	.word	0xffffffff


	//   ....[106]....
        /*0274*/ 	.word	0xffffffff


	//   ....[107]....
        /*0278*/ 	.word	0xffffffff


	//   ....[108]....
        /*027c*/ 	.word	0xffffffff


	//   ....[109]....
        /*0280*/ 	.word	0xffffffff


	//   ....[110]....
        /*0284*/ 	.word	0xffffffff


	//   ....[111]....
        /*0288*/ 	.word	0xffffffff


	//   ....[112]....
        /*028c*/ 	.word	0xffffffff


	//   ....[113]....
        /*0290*/ 	.word	0xffffffff


	//   ....[114]....
        /*0294*/ 	.word	0xffffffff


	//   ....[115]....
        /*0298*/ 	.word	0xffffffff


	//   ....[116]....
        /*029c*/ 	.word	0xffffffff


	//   ....[117]....
        /*02a0*/ 	.word	0xffffffff


	//   ....[118]....
        /*02a4*/ 	.word	0xffffffff


	//   ....[119]....
        /*02a8*/ 	.word	0xffffffff


	//   ....[120]....
        /*02ac*/ 	.word	0xffffffff


	//   ....[121]....
        /*02b0*/ 	.word	0xffffffff


	//   ....[122]....
        /*02b4*/ 	.word	0xffffffff


	//   ....[123]....
        /*02b8*/ 	.word	0xffffffff


	//   ....[124]....
        /*02bc*/ 	.word	0xffffffff


	//   ....[125]....
        /*02c0*/ 	.word	0xffffffff


	//   ....[126]....
        /*02c4*/ 	.word	0xffffffff


	//   ....[127]....
        /*02c8*/ 	.word	0xffffffff


	//   ....[128]....
        /*02cc*/ 	.word	0xffffffff


	//   ....[129]....
        /*02d0*/ 	.word	0xffffffff


	//   ....[130]....
        /*02d4*/ 	.word	0x0500000f


	//   ....[131]....
        /*02d8*/ 	.word	0x0500000f


	//   ....[132]....
        /*02dc*/ 	.word	0x0500000f


	//   ....[133]....
        /*02e0*/ 	.word	0x0500000f


	//   ....[134]....
        /*02e4*/ 	.word	0x0500000f


	//   ....[135]....
        /*02e8*/ 	.word	0x0500000f


	//   ....[136]....
        /*02ec*/ 	.word	0x0500000f


	//   ....[137]....
        /*02f0*/ 	.word	0x0500000f


	//   ....[138]....
        /*02f4*/ 	.word	0x0500000f


	//   ....[139]....
        /*02f8*/ 	.word	0x0500000f


	//   ....[140]....
        /*02fc*/ 	.word	0x0500000f


	//   ....[141]....
        /*0300*/ 	.word	0x0500000f


	//   ....[142]....
        /*0304*/ 	.word	0x0500000f


	//   ....[143]....
        /*0308*/ 	.word	0x0500000f


	//   ....[144]....
        /*030c*/ 	.word	0x0500000f


	//   ....[145]....
        /*0310*/ 	.word	0x0500000f


	//   ....[146]....
        /*0314*/ 	.word	0x0500000f


	//   ....[147]....
        /*0318*/ 	.word	0x0500000f


	//   ....[148]....
        /*031c*/ 	.word	0x0500000f


	//   ....[149]....
        /*0320*/ 	.word	0x0500000f


	//   ....[150]....
        /*0324*/ 	.word	0x0500000f


	//   ....[151]....
        /*0328*/ 	.word	0x0500000f


	//   ....[152]....
        /*032c*/ 	.word	0x0500000f


	//   ....[153]....
        /*0330*/ 	.word	0x0500000f


	//   ....[154]....
        /*0334*/ 	.word	0x0500000f


	//   ....[155]....
        /*0338*/ 	.word	0x0500000f


	//   ....[156]....
        /*033c*/ 	.word	0x0500000f


	//   ....[157]....
        /*0340*/ 	.word	0x0500000f


	//   ....[158]....
        /*0344*/ 	.word	0x0500000f


	//   ....[159]....
        /*0348*/ 	.word	0x0500000f


	//   ....[160]....
        /*034c*/ 	.word	0x0500000f


	//   ....[161]....
        /*0350*/ 	.word	0x0500000f


	//   ....[162]....
        /*0354*/ 	.word	0x0500000f


	//   ....[163]....
        /*0358*/ 	.word	0x0500000f


	//   ....[164]....
        /*035c*/ 	.word	0x0500000f


	//   ....[165]....
        /*0360*/ 	.word	0x0500000f


	//   ....[166]....
        /*0364*/ 	.word	0x0500000f


	//   ....[167]....
        /*0368*/ 	.word	0x0500000f


	//   ....[168]....
        /*036c*/ 	.word	0x0500000f


	//   ....[169]....
        /*0370*/ 	.word	0x0500000f


	//   ....[170]....
        /*0374*/ 	.word	0x0500000f


	//   ....[171]....
        /*0378*/ 	.word	0x0500000f


	//   ....[172]....
        /*037c*/ 	.word	0x0500000f


	//   ....[173]....
        /*0380*/ 	.word	0x0500000f


	//   ....[174]....
        /*0384*/ 	.word	0x0500000f


	//   ....[175]....
        /*0388*/ 	.word	0x0500000f


	//   ....[176]....
        /*038c*/ 	.word	0x0500000f


	//   ....[177]....
        /*0390*/ 	.word	0x0500000f


	//   ....[178]....
        /*0394*/ 	.word	0x0500000f


	//   ....[179]....
        /*0398*/ 	.word	0x0500000f


	//   ....[180]....
        /*039c*/ 	.word	0x0500000f


	//   ....[181]....
        /*03a0*/ 	.word	0x0500000f


	//   ....[182]....
        /*03a4*/ 	.word	0x0500000f


	//   ....[183]....
        /*03a8*/ 	.word	0x0500000f


	//   ....[184]....
        /*03ac*/ 	.word	0x0500000f


	//   ....[185]....
        /*03b0*/ 	.word	0x0500000f


	//   ....[186]....
        /*03b4*/ 	.word	0x0500000f


	//   ....[187]....
        /*03b8*/ 	.word	0x0500000f


	//   ....[188]....
        /*03bc*/ 	.word	0x0500000f


	//   ....[189]....
        /*03c0*/ 	.word	0x0500000f


	//   ....[190]....
        /*03c4*/ 	.word	0x0500000f


	//   ....[191]....
        /*03c8*/ 	.word	0x0500000f


	//   ....[192]....
        /*03cc*/ 	.word	0x0500000f


	//   ....[193]....
        /*03d0*/ 	.word	0x0500000f


	//   ....[194]....
        /*03d4*/ 	.word	0x0500000f


	//   ....[195]....
        /*03d8*/ 	.word	0x0500000f


	//   ....[196]....
        /*03dc*/ 	.word	0x0500000f


	//   ....[197]....
        /*03e0*/ 	.word	0x0500000f


	//   ....[198]....
        /*03e4*/ 	.word	0x0500000f


	//   ....[199]....
        /*03e8*/ 	.word	0x0500000f


	//   ....[200]....
        /*03ec*/ 	.word	0x0500000f


	//   ....[201]....
        /*03f0*/ 	.word	0x0500000f


	//   ....[202]....
        /*03f4*/ 	.word	0x0500000f


	//   ....[203]....
        /*03f8*/ 	.word	0x0500000f


	//   ....[204]....
        /*03fc*/ 	.word	0x0500000f


	//   ....[205]....
        /*0400*/ 	.word	0x0500000f


	//   ....[206]....
        /*0404*/ 	.word	0x0500000f


	//   ....[207]....
        /*0408*/ 	.word	0x0500000f


	//   ....[208]....
        /*040c*/ 	.word	0x0500000f


	//   ....[209]....
        /*0410*/ 	.word	0x0500000f


	//   ....[210]....
        /*0414*/ 	.word	0x0500000f


	//   ....[211]....
        /*0418*/ 	.word	0x0500000f


	//   ....[212]....
        /*041c*/ 	.word	0x0500000f


	//----- nvinfo : EIATTR_COOP_GROUP_INSTR_OFFSETS
	.align		4
.L_1502:
        /*0420*/ 	.byte	0x04, 0x28
        /*0422*/ 	.short	(.L_1504 - .L_1503)


	//   ....[0]....
.L_1503:
        /*0424*/ 	.word	0x00000080


	//   ....[1]....
        /*0428*/ 	.word	0x00000090


	//   ....[2]....
        /*042c*/ 	.word	0x000002f0


	//   ....[3]....
        /*0430*/ 	.word	0x00000450


	//   ....[4]....
        /*0434*/ 	.word	0x00000570


	//   ....[5]....
        /*0438*/ 	.word	0x000006d0


	//   ....[6]....
        /*043c*/ 	.word	0x00001670


	//   ....[7]....
        /*0440*/ 	.word	0x00002a60


	//   ....[8]....
        /*0444*/ 	.word	0x00002aa0


	//   ....[9]....
        /*0448*/ 	.word	0x00003690


	//   ....[10]....
        /*044c*/ 	.word	0x00003770


	//   ....[11]....
        /*0450*/ 	.word	0x000037a0


	//   ....[12]....
        /*0454*/ 	.word	0x00003800


	//   ....[13]....
        /*0458*/ 	.word	0x000052e0


	//   ....[14]....
        /*045c*/ 	.word	0x00005320


	//   ....[15]....
        /*0460*/ 	.word	0x00005fe0


	//   ....[16]....
        /*0464*/ 	.word	0x00006060


	//   ....[17]....
        /*0468*/ 	.word	0x00006080


	//   ....[18]....
        /*046c*/ 	.word	0x000060a0


	//   ....[19]....
        /*0470*/ 	.word	0x000089e0


	//   ....[20]....
        /*0474*/ 	.word	0x00008a80


	//   ....[21]....
        /*0478*/ 	.word	0x00008ab0


	//   ....[22]....
        /*047c*/ 	.word	0x00008be0


	//   ....[23]....
        /*0480*/ 	.word	0x0000a060


	//   ....[24]....
        /*0484*/ 	.word	0x0000a0e0


	//   ....[25]....
        /*0488*/ 	.word	0x0000a150


	//   ....[26]....
        /*048c*/ 	.word	0x0000a170


	//   ....[27]....
        /*0490*/ 	.word	0x0000bc90


	//   ....[28]....
        /*0494*/ 	.word	0x0000bcc0


	//   ....[29]....
        /*0498*/ 	.word	0x0000bcf0


	//   ....[30]....
        /*049c*/ 	.word	0x0000bd50


	//   ....[31]....
        /*04a0*/ 	.word	0x0000c2d0


	//   ....[32]....
        /*04a4*/ 	.word	0x0000c310


	//   ....[33]....
        /*04a8*/ 	.word	0x0000c460


	//   ....[34]....
        /*04ac*/ 	.word	0x0000c480


	//   ....[35]....
        /*04b0*/ 	.word	0x0000c5c0


	//   ....[36]....
        /*04b4*/ 	.word	0x0000c5e0


	//   ....[37]....
        /*04b8*/ 	.word	0x0000c730


	//   ....[38]....
        /*04bc*/ 	.word	0x0000c750


	//   ....[39]....
        /*04c0*/ 	.word	0x0000cf20


	//   ....[40]....
        /*04c4*/ 	.word	0x0000cf40


	//   ....[41]....
        /*04c8*/ 	.word	0x0000d080


	//   ....[42]....
        /*04cc*/ 	.word	0x0000d0a0


	//   ....[43]....
        /*04d0*/ 	.word	0x0000d1e0


	//   ....[44]....
        /*04d4*/ 	.word	0x0000d200


	//   ....[45]....
        /*04d8*/ 	.word	0x0000d350


	//   ....[46]....
        /*04dc*/ 	.word	0x0000d370


	//   ....[47]....
        /*04e0*/ 	.word	0x0000d580


	//   ....[48]....
        /*04e4*/ 	.word	0x0000ea30


	//   ....[49]....
        /*04e8*/ 	.word	0x0000ea50


	//   ....[50]....
        /*04ec*/ 	.word	0x0000ea60


	//   ....[51]....
        /*04f0*/ 	.word	0x0000eaa0


	//   ....[52]....
        /*04f4*/ 	.word	0x0000eaf0


	//   ....[53]....
        /*04f8*/ 	.word	0x0000eb10


	//   ....[54]....
        /*04fc*/ 	.word	0x0000eb60


	//   ....[55]....
        /*0500*/ 	.word	0x0000eb80


	//   ....[56]....
        /*0504*/ 	.word	0x0000ebd0


	//   ....[57]....
        /*0508*/ 	.word	0x0000ebf0


	//   ....[58]....
        /*050c*/ 	.word	0x0000ec20


	//   ....[59]....
        /*0510*/ 	.word	0x0000ec50


	//   ....[60]....
        /*0514*/ 	.word	0x0000f2b0


	//   ....[61]....
        /*0518*/ 	.word	0x0000f2d0


	//   ....[62]....
        /*051c*/ 	.word	0x0000f310


	//   ....[63]....
        /*0520*/ 	.word	0x0000f320


	//   ....[64]....
        /*0524*/ 	.word	0x0000f340


	//   ....[65]....
        /*0528*/ 	.word	0x0000f360


	//   ....[66]....
        /*052c*/ 	.word	0x0000f380


	//   ....[67]....
        /*0530*/ 	.word	0x0000f3a0


	//   ....[68]....
        /*0534*/ 	.word	0x0000f3d0


	//   ....[69]....
        /*0538*/ 	.word	0x0000f400


	//   ....[70]....
        /*053c*/ 	.word	0x0000f440


	//   ....[71]....
        /*0540*/ 	.word	0x0000f4a0


	//   ....[72]....
        /*0544*/ 	.word	0x0000f5c0


	//   ....[73]....
        /*0548*/ 	.word	0x0000f650


	//   ....[74]....
        /*054c*/ 	.word	0x0000f660


	//   ....[75]....
        /*0550*/ 	.word	0x0000f770


	//   ....[76]....
        /*0554*/ 	.word	0x0000fdf0


	//   ....[77]....
        /*0558*/ 	.word	0x0000fe20


	//   ....[78]....
        /*055c*/ 	.word	0x0000fe30


	//   ....[79]....
        /*0560*/ 	.word	0x0000fe70


	//   ....[80]....
        /*0564*/ 	.word	0x0000ff20


	//   ....[81]....
        /*0568*/ 	.word	0x0000ff40


	//   ....[82]....
        /*056c*/ 	.word	0x00010010


	//   ....[83]....
        /*0570*/ 	.word	0x00010030


	//   ....[84]....
        /*0574*/ 	.word	0x000100c0


	//   ....[85]....
        /*0578*/ 	.word	0x000100e0


	//   ....[86]....
        /*057c*/ 	.word	0x00010170


	//   ....[87]....
        /*0580*/ 	.word	0x00010190


	//   ....[88]....
        /*0584*/ 	.word	0x00010220


	//   ....[89]....
        /*0588*/ 	.word	0x00010240


	//   ....[90]....
        /*058c*/ 	.word	0x000102d0


	//   ....[91]....
        /*0590*/ 	.word	0x00010320


	//   ....[92]....
        /*0594*/ 	.word	0x00010750


	//   ....[93]....
        /*0598*/ 	.word	0x000107a0


	//   ....[94]....
        /*059c*/ 	.word	0x000107c0


	//   ....[95]....
        /*05a0*/ 	.word	0x00010880


	//   ....[96]....
        /*05a4*/ 	.word	0x000108a0


	//   ....[97]....
        /*05a8*/ 	.word	0x00010950


	//   ....[98]....
        /*05ac*/ 	.word	0x00010960


	//   ....[99]....
        /*05b0*/ 	.word	0x00010990


	//   ....[100]....
        /*05b4*/ 	.word	0x00010a20


	//   ....[101]....
        /*05b8*/ 	.word	0x00010ac0


	//   ....[102]....
        /*05bc*/ 	.word	0x00010ae0


	//   ....[103]....
        /*05c0*/ 	.word	0x00010af0


	//   ....[104]....
        /*05c4*/ 	.word	0x000111f0


	//   ....[105]....
        /*05c8*/ 	.word	0x00011210


	//   ....[106]....
        /*05cc*/ 	.word	0x00011220


	//   ....[107]....
        /*05d0*/ 	.word	0x00011230


	//   ....[108]....
        /*05d4*/ 	.word	0x00011250


	//   ....[109]....
        /*05d8*/ 	.word	0x000112b0


	//   ....[110]....
        /*05dc*/ 	.word	0x000112d0


	//   ....[111]....
        /*05e0*/ 	.word	0x000112e0


	//   ....[112]....
        /*05e4*/ 	.word	0x00011320


	//   ....[113]....
        /*05e8*/ 	.word	0x00011350


	//   ....[114]....
        /*05ec*/ 	.word	0x00011360


	//   ....[115]....
        /*05f0*/ 	.word	0x00011380


	//   ....[116]....
        /*05f4*/ 	.word	0x000116d0


	//   ....[117]....
        /*05f8*/ 	.word	0x000116f0


	//   ....[118]....
        /*05fc*/ 	.word	0x00011700


	//   ....[119]....
        /*0600*/ 	.word	0x00011710


	//   ....[120]....
        /*0604*/ 	.word	0x00011720


	//   ....[121]....
        /*0608*/ 	.word	0x00011740


	//   ....[122]....
        /*060c*/ 	.word	0x000117b0


	//   ....[123]....
        /*0610*/ 	.word	0x000117d0


	//   ....[124]....
        /*0614*/ 	.word	0x00011830


	//   ....[125]....
        /*0618*/ 	.word	0x00011840


	//   ....[126]....
        /*061c*/ 	.word	0x000118b0


	//   ....[127]....
        /*0620*/ 	.word	0x00011920


	//   ....[128]....
        /*0624*/ 	.word	0x00011d50


	//   ....[129]....
        /*0628*/ 	.word	0x00011f30


	//   ....[130]....
        /*062c*/ 	.word	0x00012550


	//   ....[131]....
        /*0630*/ 	.word	0x00012630


	//   ....[132]....
        /*0634*/ 	.word	0x000126d0


	//   ....[133]....
        /*0638*/ 	.word	0x00012750


	//   ....[134]....
        /*063c*/ 	.word	0x00012800


	//   ....[135]....
        /*0640*/ 	.word	0x00012860


	//   ....[136]....
        /*0644*/ 	.word	0x00012920


	//   ....[137]....
        /*0648*/ 	.word	0x00012980


	//   ....[138]....
        /*064c*/ 	.word	0x00012a40


	//   ....[139]....
        /*0650*/ 	.word	0x00012aa0


	//   ....[140]....
        /*0654*/ 	.word	0x00012b60


	//   ....[141]....
        /*0658*/ 	.word	0x00012bc0


	//   ....[142]....
        /*065c*/ 	.word	0x00012c60


	//   ....[143]....
        /*0660*/ 	.word	0x00012d10


	//   ....[144]....
        /*0664*/ 	.word	0x00012dc0


	//   ....[145]....
        /*0668*/ 	.word	0x00012e50


	//   ....[146]....
        /*066c*/ 	.word	0x00012f20


	//   ....[147]....
        /*0670*/ 	.word	0x00013040


	//   ....[148]....
        /*0674*/ 	.word	0x000130b0


	//   ....[149]....
        /*0678*/ 	.word	0x00013110


	//   ....[150]....
        /*067c*/ 	.word	0x000131f0


	//   ....[151]....
        /*0680*/ 	.word	0x00013270


	//   ....[152]....
        /*0684*/ 	.word	0x00013370


	//   ....[153]....
        /*0688*/ 	.word	0x00013470


	//   ....[154]....
        /*068c*/ 	.word	0x000134e0


	//   ....[155]....
        /*0690*/ 	.word	0x00013540


	//   ....[156]....
        /*0694*/ 	.word	0x00013610


	//   ....[157]....
        /*0698*/ 	.word	0x00013730


	//   ....[158]....
        /*069c*/ 	.word	0x00013780


	//   ....[159]....
        /*06a0*/ 	.word	0x00013810


	//   ....[160]....
        /*06a4*/ 	.word	0x000138b0


	//   ....[161]....
        /*06a8*/ 	.word	0x00013930


	//   ....[162]....
        /*06ac*/ 	.word	0x00013a00


	//   ....[163]....
        /*06b0*/ 	.word	0x00013b10


	//   ....[164]....
        /*06b4*/ 	.word	0x00013b60


	//   ....[165]....
        /*06b8*/ 	.word	0x00013bd0


	//   ....[166]....
        /*06bc*/ 	.word	0x00013cc0


	//   ....[167]....
        /*06c0*/ 	.word	0x00013dd0


	//   ....[168]....
        /*06c4*/ 	.word	0x00013e20


	//   ....[169]....
        /*06c8*/ 	.word	0x00013ea0


	//   ....[170]....
        /*06cc*/ 	.word	0x00013f80


	//   ....[171]....
        /*06d0*/ 	.word	0x00014090


	//   ....[172]....
        /*06d4*/ 	.word	0x000140e0


	//   ....[173]....
        /*06d8*/ 	.word	0x00014150


	//   ....[174]....
        /*06dc*/ 	.word	0x00014230


	//   ....[175]....
        /*06e0*/ 	.word	0x00014360


	//   ....[176]....
        /*06e4*/ 	.word	0x00014430


	//   ....[177]....
        /*06e8*/ 	.word	0x000144c0


	//   ....[178]....
        /*06ec*/ 	.word	0x000145f0


	//   ....[179]....
        /*06f0*/ 	.word	0x00014650


	//   ....[180]....
        /*06f4*/ 	.word	0x00014760


	//   ....[181]....
        /*06f8*/ 	.word	0x000147c0


	//   ....[182]....
        /*06fc*/ 	.word	0x000148d0


	//   ....[183]....
        /*0700*/ 	.word	0x00014930


	//   ....[184]....
        /*0704*/ 	.word	0x00014a40


	//   ....[185]....
        /*0708*/ 	.word	0x00014aa0


	//   ....[186]....
        /*070c*/ 	.word	0x00014b60


	//   ....[187]....
        /*0710*/ 	.word	0x00014cc0


	//   ....[188]....
        /*0714*/ 	.word	0x00014d60


	//   ....[189]....
        /*0718*/ 	.word	0x00014dc0


	//   ....[190]....
        /*071c*/ 	.word	0x00014e60


	//   ....[191]....
        /*0720*/ 	.word	0x00014ec0


	//   ....[192]....
        /*0724*/ 	.word	0x00014f70


	//   ....[193]....
        /*0728*/ 	.word	0x00014fd0


	//   ....[194]....
        /*072c*/ 	.word	0x00015070


	//   ....[195]....
        /*0730*/ 	.word	0x000150d0


	//   ....[196]....
        /*0734*/ 	.word	0x00015170


	//   ....[197]....
        /*0738*/ 	.word	0x000151d0


	//   ....[198]....
        /*073c*/ 	.word	0x00015270


	//   ....[199]....
        /*0740*/ 	.word	0x00015350


	//   ....[200]....
        /*0744*/ 	.word	0x000153f0


	//   ....[201]....
        /*0748*/ 	.word	0x00015450


	//   ....[202]....
        /*074c*/ 	.word	0x00015520


	//   ....[203]....
        /*0750*/ 	.word	0x00015580


	//   ....[204]....
        /*0754*/ 	.word	0x00015650


	//   ....[205]....
        /*0758*/ 	.word	0x000156b0


	//   ....[206]....
        /*075c*/ 	.word	0x00015780


	//   ....[207]....
        /*0760*/ 	.word	0x000157e0


	//   ....[208]....
        /*0764*/ 	.word	0x000158b0


	//   ....[209]....
        /*0768*/ 	.word	0x00015910


	//   ....[210]....
        /*076c*/ 	.word	0x000159e0


	//   ....[211]....
        /*0770*/ 	.word	0x00015a70


	//   ....[212]....
        /*0774*/ 	.word	0x00015b90


	//----- nvinfo : EIATTR_REG_RECONFIG
	.align		4
.L_1504:
        /*0778*/ 	.byte	0x01, 0x54
	.zero		2


	//----- nvinfo : EIATTR_SYSCALL_OFFSETS
	.align		4
        /*077c*/ 	.byte	0x04, 0x46
        /*077e*/ 	.short	(.L_1506 - .L_1505)


	//   ....[0]....
.L_1505:
        /*0780*/ 	.word	0x000018d0


	//   ....[1]....
        /*0784*/ 	.word	0x0000e1c0


	//   ....[2]....
        /*0788*/ 	.word	0x0000e310


	//   ....[3]....
        /*078c*/ 	.word	0x0000e400


	//   ....[4]....
        /*0790*/ 	.word	0x0000ef30


	//   ....[5]....
        /*0794*/ 	.word	0x0000fac0


	//----- nvinfo : EIATTR_MBARRIER_INSTR_OFFSETS
	.align		4
.L_1506:
        /*0798*/ 	.byte	0x04, 0x39
        /*079a*/ 	.short	(.L_1508 - .L_1507)


	//   ....[0]....
.L_1507:
        /*079c*/ 	.word	0x00000190
        /*07a0*/ 	.word	0x000000ff
        /*07a4*/ 	.word	0x00032400
        /*07a8*/ 	.short	0x0100
        /*07aa*/ 	.byte	0x08
	.zero		1


	//   ....[1]....
        /*07ac*/ 	.word	0x000001a0
        /*07b0*/ 	.word	0x000000ff
        /*07b4*/ 	.word	0x00032410
        /*07b8*/ 	.short	0x0100
        /*07ba*/ 	.byte	0x08
	.zero		1


	//   ....[2]....
        /*07bc*/ 	.word	0x000001b0
        /*07c0*/ 	.word	0x000000ff
        /*07c4*/ 	.word	0x00032420
        /*07c8*/ 	.short	0x0100
        /*07ca*/ 	.byte	0x08
	.zero		1


	//   ....[3]....
        /*07cc*/ 	.word	0x000002a0
        /*07d0*/ 	.word	0x000000ff
        /*07d4*/ 	.word	0x00032430
        /*07d8*/ 	.short	0x0100
        /*07da*/ 	.byte	0x08
	.zero		1


	//   ....[4]....
        /*07dc*/ 	.word	0x000002b0
        /*07e0*/ 	.word	0x000000ff
        /*07e4*/ 	.word	0x00032440
        /*07e8*/ 	.short	0x0100
        /*07ea*/ 	.byte	0x08
	.zero		1


	//   ....[5]....
        /*07ec*/ 	.word	0x000002c0
        /*07f0*/ 	.word	0x000000ff
        /*07f4*/ 	.word	0x00032438
        /*07f8*/ 	.short	0x0100
        /*07fa*/ 	.byte	0x08
	.zero		1


	//   ....[6]....
        /*07fc*/ 	.word	0x000002d0
        /*0800*/ 	.word	0x000000ff
        /*0804*/ 	.word	0x00032448
        /*0808*/ 	.short	0x0100
        /*080a*/ 	.byte	0x08
	.zero		1


	//   ....[7]....
        /*080c*/ 	.word	0x00000400
        /*0810*/ 	.word	0x000000ff
        /*0814*/ 	.word	0x00032450
        /*0818*/ 	.short	0x0100
        /*081a*/ 	.byte	0x08
	.zero		1


	//   ....[8]....
        /*081c*/ 	.word	0x00000410
        /*0820*/ 	.word	0x000000ff
        /*0824*/ 	.word	0x00032460
        /*0828*/ 	.short	0x0100
        /*082a*/ 	.byte	0x08
	.zero		1


	//   ....[9]....
        /*082c*/ 	.word	0x00000420
        /*0830*/ 	.word	0x000000ff
        /*0834*/ 	.word	0x00032458
        /*0838*/ 	.short	0x0100
        /*083a*/ 	.byte	0x08
	.zero		1


	//   ....[10]....
        /*083c*/ 	.word	0x00000430
        /*0840*/ 	.word	0x000000ff
        /*0844*/ 	.word	0x00032468
        /*0848*/ 	.short	0x0100
        /*084a*/ 	.byte	0x08
	.zero		1


	//   ....[11]....
        /*084c*/ 	.word	0x00000520
        /*0850*/ 	.word	0x000000ff
        /*0854*/ 	.word	0x00032470
        /*0858*/ 	.short	0x0100
        /*085a*/ 	.byte	0x06
	.zero		1


	//   ....[12]....
        /*085c*/ 	.word	0x00000530
        /*0860*/ 	.word	0x000000ff
        /*0864*/ 	.word	0x00032480
        /*0868*/ 	.short	0x0100
        /*086a*/ 	.byte	0x06
	.zero		1


	//   ....[13]....
        /*086c*/ 	.word	0x00000540
        /*0870*/ 	.word	0x000000ff
        /*0874*/ 	.word	0x00032478
        /*0878*/ 	.short	0x0100
        /*087a*/ 	.byte	0x06
	.zero		1


	//   ....[14]....
        /*087c*/ 	.word	0x00000550
        /*0880*/ 	.word	0x000000ff
        /*0884*/ 	.word	0x00032488
        /*0888*/ 	.short	0x0100
        /*088a*/ 	.byte	0x06
	.zero		1


	//   ....[15]....
        /*088c*/ 	.word	0x00000680
        /*0890*/ 	.word	0x000000ff
        /*0894*/ 	.word	0x00032490
        /*0898*/ 	.short	0x0100
        /*089a*/ 	.byte	0x08
	.zero		1


	//   ....[16]....
        /*089c*/ 	.word	0x00000690
        /*08a0*/ 	.word	0x000000ff
        /*08a4*/ 	.word	0x000324a0
        /*08a8*/ 	.short	0x0100
        /*08aa*/ 	.byte	0x08
	.zero		1


	//   ....[17]....
        /*08ac*/ 	.word	0x000006a0
        /*08b0*/ 	.word	0x000000ff
        /*08b4*/ 	.word	0x00032498
        /*08b8*/ 	.short	0x0100
        /*08ba*/ 	.byte	0x08
	.zero		1


	//   ....[18]....
        /*08bc*/ 	.word	0x000006b0
        /*08c0*/ 	.word	0x000000ff
        /*08c4*/ 	.word	0x000324a8
        /*08c8*/ 	.short	0x0100
        /*08ca*/ 	.byte	0x08
	.zero		1


	//   ....[19]....
        /*08cc*/ 	.word	0x000007f0
        /*08d0*/ 	.word	0x000000ff
        /*08d4*/ 	.word	0x000324b0
        /*08d8*/ 	.short	0x0100
        /*08da*/ 	.byte	0x08
	.zero		1


	//   ....[20]....
        /*08dc*/ 	.word	0x00000800
        /*08e0*/ 	.word	0x000000ff
        /*08e4*/ 	.word	0x000324c0
        /*08e8*/ 	.short	0x0100
        /*08ea*/ 	.byte	0x08
	.zero		1


	//   ....[21]....
        /*08ec*/ 	.word	0x00000810
        /*08f0*/ 	.word	0x000000ff
        /*08f4*/ 	.word	0x000324b8
        /*08f8*/ 	.short	0x0100
        /*08fa*/ 	.byte	0x08
	.zero		1


	//   ....[22]....
        /*08fc*/ 	.word	0x00000820
        /*0900*/ 	.word	0x000000ff
        /*0904*/ 	.word	0x000324c8
        /*0908*/ 	.short	0x0100
        /*090a*/ 	.byte	0x08
	.zero		1


	//   ....[23]....
        /*090c*/ 	.word	0x00001930
        /*0910*/ 	.word	0x000000ff
        /*0914*/ 	.word	0x00032400
        /*0918*/ 	.short	0x010a
        /*091a*/ 	.byte	0x28
	.zero		1


	//   ....[24]....
        /*091c*/ 	.word	0x00001a10
        /*0920*/ 	.word	0x000000ff
        /*0924*/ 	.word	0x00032430
        /*0928*/ 	.short	0x010a
        /*092a*/ 	.byte	0x06
	.zero		1


	//   ....[25]....
        /*092c*/ 	.word	0x00001a50
        /*0930*/ 	.word	0x000000ff
        /*0934*/ 	.word	0x00032430
        /*0938*/ 	.short	0x010a
        /*093a*/ 	.byte	0x06
	.zero		1


	//   ....[26]....
        /*093c*/ 	.word	0x00001d50
        /*0940*/ 	.word	0x000000ff
        /*0944*/ 	.word	0x00032410
        /*0948*/ 	.short	0x010a
        /*094a*/ 	.byte	0x28
	.zero		1


	//   ....[27]....
        /*094c*/ 	.word	0x00001d90
        /*0950*/ 	.word	0x000000ff
        /*0954*/ 	.word	0x00032450
        /*0958*/ 	.short	0x010a
        /*095a*/ 	.byte	0x06
	.zero		1


	//   ....[28]....
        /*095c*/ 	.word	0x00001dd0
        /*0960*/ 	.word	0x000000ff
        /*0964*/ 	.word	0x00032450
        /*0968*/ 	.short	0x010a
        /*096a*/ 	.byte	0x06
	.zero		1


	//   ....[29]....
        /*096c*/ 	.word	0x00002c30
        /*0970*/ 	.word	0x000000ff
        /*0974*/ 	.word	0x00000000
        /*0978*/ 	.short	0x0101
        /*097a*/ 	.byte	0x0a
	.zero		1


	//   ....[30]....
        /*097c*/ 	.word	0x00004510
        /*0980*/ 	.word	0x000000ff
        /*0984*/ 	.word	0x00000000
        /*0988*/ 	.short	0x0101
        /*098a*/ 	.byte	0x06
	.zero		1


	//   ....[31]....
        /*098c*/ 	.word	0x000046b0
        /*0990*/ 	.word	0x000000ff
        /*0994*/ 	.word	0x00032430
        /*0998*/ 	.short	0x010a
        /*099a*/ 	.byte	0x04
	.zero		1


	//   ....[32]....
        /*099c*/ 	.word	0x000046f0
        /*09a0*/ 	.word	0x000000ff
        /*09a4*/ 	.word	0x00032430
        /*09a8*/ 	.short	0x010a
        /*09aa*/ 	.byte	0x04
	.zero		1


	//   ....[33]....
        /*09ac*/ 	.word	0x00004910
        /*09b0*/ 	.word	0x000000ff
        /*09b4*/ 	.word	0x00032450
        /*09b8*/ 	.short	0x010a
        /*09ba*/ 	.byte	0x04
	.zero		1


	//   ....[34]....
        /*09bc*/ 	.word	0x00004950
        /*09c0*/ 	.word	0x000000ff
        /*09c4*/ 	.word	0x00032450
        /*09c8*/ 	.short	0x010a
        /*09ca*/ 	.byte	0x04
	.zero		1


	//   ....[35]....
        /*09cc*/ 	.word	0x00005550
        /*09d0*/ 	.word	0x000000ff
        /*09d4*/ 	.word	0x00000000
        /*09d8*/ 	.short	0x0101
        /*09da*/ 	.byte	0x0a
	.zero		1


	//   ....[36]....
        /*09dc*/ 	.word	0x000076b0
        /*09e0*/ 	.word	0x000000ff
        /*09e4*/ 	.word	0x00000000
        /*09e8*/ 	.short	0x0101
        /*09ea*/ 	.byte	0x04
	.zero		1


	//   ....[37]....
        /*09ec*/ 	.word	0x000077e0
        /*09f0*/ 	.word	0x000000ff
        /*09f4*/ 	.word	0x00032430
        /*09f8*/ 	.short	0x010a
        /*09fa*/ 	.byte	0x04
	.zero		1


	//   ....[38]....
        /*09fc*/ 	.word	0x00007820
        /*0a00*/ 	.word	0x000000ff
        /*0a04*/ 	.word	0x00032430
        /*0a08*/ 	.short	0x010a
        /*0a0a*/ 	.byte	0x04
	.zero		1


	//   ....[39]....
        /*0a0c*/ 	.word	0x00007a40
        /*0a10*/ 	.word	0x000000ff
        /*0a14*/ 	.word	0x00032450
        /*0a18*/ 	.short	0x010a
        /*0a1a*/ 	.byte	0x04
	.zero		1


	//   ....[40]....
        /*0a1c*/ 	.word	0x00007a80
        /*0a20*/ 	.word	0x000000ff
        /*0a24*/ 	.word	0x00032450
        /*0a28*/ 	.short	0x010a
        /*0a2a*/ 	.byte	0x04
	.zero		1


	//   ....[41]....
        /*0a2c*/ 	.word	0x00008490
        /*0a30*/ 	.word	0x000000ff
        /*0a34*/ 	.word	0x00000000
        /*0a38*/ 	.short	0x0101
        /*0a3a*/ 	.byte	0x0b
	.zero		1


	//   ....[42]....
        /*0a3c*/ 	.word	0x0000a040
        /*0a40*/ 	.word	0x000000ff
        /*0a44*/ 	.word	0x00000000
        /*0a48*/ 	.short	0x0101
        /*0a4a*/ 	.byte	0x04
	.zero		1


	//   ....[43]....
        /*0a4c*/ 	.word	0x0000c320
        /*0a50*/ 	.word	0x000000bd
        /*0a54*/ 	.word	0x00000000
        /*0a58*/ 	.short	0x0101
        /*0a5a*/ 	.byte	0x3f
	.zero		1


	//   ....[44]....
        /*0a5c*/ 	.word	0x0000e800
        /*0a60*/ 	.word	0x00000018
        /*0a64*/ 	.word	0x00032440
        /*0a68*/ 	.short	0x010a
        /*0a6a*/ 	.byte	0x3f
	.zero		1


	//   ....[45]....
        /*0a6c*/ 	.word	0x0000ed10
        /*0a70*/ 	.word	0x00000018
        /*0a74*/ 	.word	0x00032430
        /*0a78*/ 	.short	0x0107
        /*0a7a*/ 	.byte	0x3f
	.zero		1


	//   ....[46]....
        /*0a7c*/ 	.word	0x0000edc0
        /*0a80*/ 	.word	0x00000018
        /*0a84*/ 	.word	0x00032430
        /*0a88*/ 	.short	0x0101
        /*0a8a*/ 	.byte	0x3f
	.zero		1


	//   ....[47]....
        /*0a8c*/ 	.word	0x0000f900
        /*0a90*/ 	.word	0x00000011
        /*0a94*/ 	.word	0x00032400
        /*0a98*/ 	.short	0x0107
        /*0a9a*/ 	.byte	0x3f
	.zero		1


	//   ....[48]....
        /*0a9c*/ 	.word	0x0000f990
        /*0aa0*/ 	.word	0x00000011
        /*0aa4*/ 	.word	0x00032400
        /*0aa8*/ 	.short	0x0101
        /*0aaa*/ 	.byte	0x3f
	.zero		1


	//   ....[49]....
        /*0aac*/ 	.word	0x000103e0
        /*0ab0*/ 	.word	0x00000011
        /*0ab4*/ 	.word	0x00032410
        /*0ab8*/ 	.short	0x0107
        /*0aba*/ 	.byte	0x3f
	.zero		1


	//   ....[50]....
        /*0abc*/ 	.word	0x000104d0
        /*0ac0*/ 	.word	0x00000011
        /*0ac4*/ 	.word	0x00032410
        /*0ac8*/ 	.short	0x0101
        /*0aca*/ 	.byte	0x3f
	.zero		1


	//   ....[51]....
        /*0acc*/ 	.word	0x000104f0
        /*0ad0*/ 	.word	0x00000011
        /*0ad4*/ 	.word	0x00032420
        /*0ad8*/ 	.short	0x010a
        /*0ada*/ 	.byte	0x3f
	.zero		1


	//   ....[52]....
        /*0adc*/ 	.word	0x00010570
        /*0ae0*/ 	.word	0x00000018
        /*0ae4*/ 	.word	0x00032460
        /*0ae8*/ 	.short	0x010a
        /*0aea*/ 	.byte	0x3f
	.zero		1


	//   ....[53]....
        /*0aec*/ 	.word	0x00010c70
        /*0af0*/ 	.word	0x00000018
        /*0af4*/ 	.word	0x00032450
        /*0af8*/ 	.short	0x0107
        /*0afa*/ 	.byte	0x3f
	.zero		1


	//   ....[54]....
        /*0afc*/ 	.word	0x00010d30
        /*0b00*/ 	.word	0x00000018
        /*0b04*/ 	.word	0x00032450
        /*0b08*/ 	.short	0x0101
        /*0b0a*/ 	.byte	0x3f
	.zero		1


	//   ....[55]....
        /*0b0c*/ 	.word	0x00011050
        /*0b10*/ 	.word	0x0000000a
        /*0b14*/ 	.word	0x00032440
        /*0b18*/ 	.short	0x010a
        /*0b1a*/ 	.byte	0x3f
	.zero		1


	//   ....[56]....
        /*0b1c*/ 	.word	0x00011420
        /*0b20*/ 	.word	0x0000000a
        /*0b24*/ 	.word	0x00032430
        /*0b28*/ 	.short	0x0107
        /*0b2a*/ 	.byte	0x3f
	.zero		1


	//   ....[57]....
        /*0b2c*/ 	.word	0x000114d0
        /*0b30*/ 	.word	0x0000000a
        /*0b34*/ 	.word	0x00032430
        /*0b38*/ 	.short	0x0101
        /*0b3a*/ 	.byte	0x3f
	.zero		1


	//   ....[58]....
        /*0b3c*/ 	.word	0x00011500
        /*0b40*/ 	.word	0x0000000a
        /*0b44*/ 	.word	0x00032460
        /*0b48*/ 	.short	0x010a
        /*0b4a*/ 	.byte	0x3f
	.zero		1


	//   ....[59]....
        /*0b4c*/ 	.word	0x00011a20
        /*0b50*/ 	.word	0x0000000a
        /*0b54*/ 	.word	0x00032450
        /*0b58*/ 	.short	0x0107
        /*0b5a*/ 	.byte	0x3f
	.zero		1


	//   ....[60]....
        /*0b5c*/ 	.word	0x00011ad0
        /*0b60*/ 	.word	0x0000000a
        /*0b64*/ 	.word	0x00032450
        /*0b68*/ 	.short	0x0101
        /*0b6a*/ 	.byte	0x3f
	.zero		1


	//   ....[61]....
        /*0b6c*/ 	.word	0x00011eb0
        /*0b70*/ 	.word	0x00000007
        /*0b74*/ 	.word	0x00032420
        /*0b78*/ 	.short	0x010a
        /*0b7a*/ 	.byte	0x3f
	.zero		1


	//   ....[62]....
        /*0b7c*/ 	.word	0x00012050
        /*0b80*/ 	.word	0x00000005
        /*0b84*/ 	.word	0x00032440
        /*0b88*/ 	.short	0x010a
        /*0b8a*/ 	.byte	0x3f
	.zero		1


	//   ....[63]....
        /*0b8c*/ 	.word	0x000120f0
        /*0b90*/ 	.word	0x00000003
        /*0b94*/ 	.word	0x00032440
        /*0b98*/ 	.short	0x010a
        /*0b9a*/ 	.byte	0x3f
	.zero		1


	//   ....[64]....
        /*0b9c*/ 	.word	0x00012130
        /*0ba0*/ 	.word	0x00000005
        /*0ba4*/ 	.word	0x00032460
        /*0ba8*/ 	.short	0x010a
        /*0baa*/ 	.byte	0x3f
	.zero		1


	//   ....[65]....
        /*0bac*/ 	.word	0x00012170
        /*0bb0*/ 	.word	0x00000003
        /*0bb4*/ 	.word	0x00032460
        /*0bb8*/ 	.short	0x010a
        /*0bba*/ 	.byte	0x3f
	.zero		1


	//   ....[66]....
        /*0bbc*/ 	.word	0x000121e0
        /*0bc0*/ 	.word	0x00000003
        /*0bc4*/ 	.word	0x00032400
        /*0bc8*/ 	.short	0x010a
        /*0bca*/ 	.byte	0x3f
	.zero		1


	//   ....[67]....
        /*0bcc*/ 	.word	0x00012240
        /*0bd0*/ 	.word	0x00000003
        /*0bd4*/ 	.word	0x00032430
        /*0bd8*/ 	.short	0x010a
        /*0bda*/ 	.byte	0x3f
	.zero		1


	//   ....[68]....
        /*0bdc*/ 	.word	0x000122a0
        /*0be0*/ 	.word	0x00000003
        /*0be4*/ 	.word	0x00032410
        /*0be8*/ 	.short	0x010a
        /*0bea*/ 	.byte	0x3f
	.zero		1


	//   ....[69]....
        /*0bec*/ 	.word	0x00012300
        /*0bf0*/ 	.word	0x00000003
        /*0bf4*/ 	.word	0x00032450
        /*0bf8*/ 	.short	0x010a
        /*0bfa*/ 	.byte	0x3f
	.zero		1


	//   ....[70]....
        /*0bfc*/ 	.word	0x00012360
        /*0c00*/ 	.word	0x00000099
        /*0c04*/ 	.word	0x00032430
        /*0c08*/ 	.short	0x010a
        /*0c0a*/ 	.byte	0x3f
	.zero		1


	//   ....[71]....
        /*0c0c*/ 	.word	0x000123c0
        /*0c10*/ 	.word	0x000000cb
        /*0c14*/ 	.word	0x00032450
        /*0c18*/ 	.short	0x010a
        /*0c1a*/ 	.byte	0x3f
	.zero		1


	//   ....[72]....
        /*0c1c*/ 	.word	0x00012420
        /*0c20*/ 	.word	0x00000099
        /*0c24*/ 	.word	0x00032430
        /*0c28*/ 	.short	0x010a
        /*0c2a*/ 	.byte	0x3f
	.zero		1


	//   ....[73]....
        /*0c2c*/ 	.word	0x00012480
        /*0c30*/ 	.word	0x000000cb
        /*0c34*/ 	.word	0x00032450
        /*0c38*/ 	.short	0x010a
        /*0c3a*/ 	.byte	0x3f
	.zero		1


	//   ....[74]....
        /*0c3c*/ 	.word	0x00012580
        /*0c40*/ 	.word	0x00000018
        /*0c44*/ 	.word	0x00032440
        /*0c48*/ 	.short	0x010a
        /*0c4a*/ 	.byte	0x3f
	.zero		1


	//   ....[75]....
        /*0c4c*/ 	.word	0x00014260
        /*0c50*/ 	.word	0x00000011
        /*0c54*/ 	.word	0x00032420
        /*0c58*/ 	.short	0x010a
        /*0c5a*/ 	.byte	0x3f
	.zero		1


	//   ....[76]....
        /*0c5c*/ 	.word	0x000142b0
        /*0c60*/ 	.word	0x00000018
        /*0c64*/ 	.word	0x00032460
        /*0c68*/ 	.short	0x010a
        /*0c6a*/ 	.byte	0x3f
	.zero		1


	//   ....[77]....
        /*0c6c*/ 	.word	0x00014c10
        /*0c70*/ 	.word	0x0000000a
        /*0c74*/ 	.word	0x00032440
        /*0c78*/ 	.short	0x010a
        /*0c7a*/ 	.byte	0x3f
	.zero		1


	//   ....[78]....
        /*0c7c*/ 	.word	0x000152a0
        /*0c80*/ 	.word	0x0000000a
        /*0c84*/ 	.word	0x00032460
        /*0c88*/ 	.short	0x010a
        /*0c8a*/ 	.byte	0x3f
	.zero		1


	//   ....[79]....
        /*0c8c*/ 	.word	0x00015ab0
        /*0c90*/ 	.word	0x00000007
        /*0c94*/ 	.word	0x00032420
        /*0c98*/ 	.short	0x010a
        /*0c9a*/ 	.byte	0x3f
	.zero		1


	//   ....[80]....
        /*0c9c*/ 	.word	0x00015c50
        /*0ca0*/ 	.word	0x00000005
        /*0ca4*/ 	.word	0x00032440
        /*0ca8*/ 	.short	0x010a
        /*0caa*/ 	.byte	0x3f
	.zero		1


	//   ....[81]....
        /*0cac*/ 	.word	0x00015ca0
        /*0cb0*/ 	.word	0x00000003
        /*0cb4*/ 	.word	0x00032440
        /*0cb8*/ 	.short	0x010a
        /*0cba*/ 	.byte	0x3f
	.zero		1


	//   ....[82]....
        /*0cbc*/ 	.word	0x00015cf0
        /*0cc0*/ 	.word	0x00000005
        /*0cc4*/ 	.word	0x00032460
        /*0cc8*/ 	.short	0x010a
        /*0cca*/ 	.byte	0x3f
	.zero		1


	//----- nvinfo : EIATTR_NUM_MBARRIERS
	.align		4
.L_1508:
        /*0ccc*/ 	.byte	0x03, 0x38
        /*0cce*/ 	.short	0x0017


	//----- nvinfo : EIATTR_EXIT_INSTR_OFFSETS
	.align		4
        /*0cd0*/ 	.byte	0x04, 0x1c
        /*0cd2*/ 	.short	(.L_1510 - .L_1509)


	//   ....[0]....
.L_1509:
        /*0cd4*/ 	.word	0x000009b0


	//   ....[1]....
        /*0cd8*/ 	.word	0x0000d4f0


	//   ....[2]....
        /*0cdc*/ 	.word	0x000121c0


	//----- nvinfo : EIATTR_MAX_THREADS
	.align		4
.L_1510:
        /*0ce0*/ 	.byte	0x04, 0x05
        /*0ce2*/ 	.short	(.L_1512 - .L_1511)
.L_1511:
        /*0ce4*/ 	.word	0x00000180
        /*0ce8*/ 	.word	0x00000001
        /*0cec*/ 	.word	0x00000001


	//----- nvinfo : EIATTR_CRS_STACK_SIZE
	.align		4
.L_1512:
        /*0cf0*/ 	.byte	0x04, 0x1e
        /*0cf2*/ 	.short	(.L_1514 - .L_1513)
.L_1513:
        /*0cf4*/ 	.word	0x00000000


	//----- nvinfo : EIATTR_CBANK_PARAM_SIZE
	.align		4
.L_1514:
        /*0cf8*/ 	.byte	0x03, 0x19
        /*0cfa*/ 	.short	0x0bf0


	//----- nvinfo : EIATTR_PARAM_CBANK
	.align		4
        /*0cfc*/ 	.byte	0x04, 0x0a
        /*0cfe*/ 	.short	(.L_1516 - .L_1515)
	.align		4
.L_1515:
        /*0d00*/ 	.word	index@(.nv.constant0._ZN7cutlass13device_kernelIN5flash11enable_sm90INS1_16FlashAttnFwdSm90INS1_25CollectiveMainloopFwdSm90ILi2EN4cute5tupleIJNS5_1CILi1EEES8_S8_EEENS6_IJNS7_ILi128EEENS7_ILi96EEENS7_ILi64EEEEEELi256ENS_10bfloat16_tEfNS_4arch4Sm90ELb1ELb0ELb1ELb0ELb1ELb0ELb1ELb1ELb0ELb1ELb0ELb0EEENS1_21CollectiveEpilogueFwdINS6_IJSA_NS7_ILi256EEESB_EEES9_SE_SG_Li256ELb0ELb1ELb0ELb0EEENS1_30DynamicPersistentTileSchedulerILi256ELi128ELb0ELb1ELb1EEEEEEEEEvNT_6ParamsE)
        /*0d04*/ 	.short	0x0210
        /*0d06*/ 	.short	0x0bf0


	//----- nvinfo : EIATTR_SW_WAR
	.align		4
.L_1516:
        /*0d08*/ 	.byte	0x04, 0x36
        /*0d0a*/ 	.short	(.L_1518 - .L_1517)
.L_1517:
        /*0d0c*/ 	.word	0x00000008
.L_1518:


//--------------------- .nv.info._ZN7cutlass13device_kernelIN5flash11enable_sm90INS1_16FlashAttnFwdSm90INS1_25CollectiveMainloopFwdSm90ILi2EN4cute5tupleIJNS5_1CILi1EEES8_S8_EEENS6_IJNS7_ILi128EEENS7_ILi96EEENS7_ILi64EEEEEELi256ENS_10bfloat16_tEfNS_4arch4Sm90ELb1ELb0ELb1ELb1ELb1ELb0ELb0ELb1ELb0ELb1ELb0ELb0EEENS1_21CollectiveEpilogueFwdINS6_IJSA_NS7_ILi256EEESB_EEES9_SE_SG_Li256ELb1ELb1ELb0ELb0EEENS1_36VarlenDynamicPersistentTileSchedulerILi128ELi96ELi256ELi128ELb0ELb1ELb1ELb1ELb1ELb1EEEEEEEEEvNT_6ParamsE --------------------------
	.section	.nv.info._ZN7cutlass13device_kernelIN5flash11enable_sm90INS1_16FlashAttnFwdSm90INS1_25CollectiveMainloopFwdSm90ILi2EN4cute5tupleIJNS5_1CILi1EEES8_S8_EEENS6_IJNS7_ILi128EEENS7_ILi96EEENS7_ILi64EEEEEELi256ENS_10bfloat16_tEfNS_4arch4Sm90ELb1ELb0ELb1ELb1ELb1ELb0ELb0ELb1ELb0ELb1ELb0ELb0EEENS1_21CollectiveEpilogueFwdINS6_IJSA_NS7_ILi256EEESB_EEES9_SE_SG_Li256ELb1ELb1ELb0ELb0EEENS1_36VarlenDynamicPersistentTileSchedulerILi128ELi96ELi256ELi128ELb0ELb1ELb1ELb1ELb1ELb1EEEEEEEEEvNT_6ParamsE,"",@"SHT_CUDA_INFO"
	.sectionflags	@""
	.align	4


	//----- nvinfo : EIATTR_CUDA_API_VERSION
	.align		4
        /*0000*/ 	.byte	0x04, 0x37
        /*0002*/ 	.short	(.L_1520 - .L_1519)
.L_1519:
        /*0004*/ 	.word	0x00000082


	//----- nvinfo : EIATTR_KPARAM_INFO
	.align		4
.L_1520:
        /*0008*/ 	.byte	0x04, 0x17
        /*000a*/ 	.short	(.L_1522 - .L_1521)
.L_1521:
        /*000c*/ 	.word	0x00000000
        /*0010*/ 	.short	0x0000
        /*0012*/ 	.short	0x0070
        /*0014*/ 	.byte	0x00, 0xf0, 0x01, 0x2a


	//----- nvinfo : EIATTR_SPARSE_MMA_MASK
	.align		4
.L_1522:
        /*0018*/ 	.byte	0x03, 0x50
        /*001a*/ 	.short	0x0000


	//----- nvinfo : EIATTR_MAXREG_COUNT
	.align		4
        /*001c*/ 	.byte	0x03, 0x1b
        /*001e*/ 	.short	0x00a8


	//----- nvinfo : EIATTR_NUM_BARRIERS
	.align		4
        /*0020*/ 	.byte	0x02, 0x4c
        /*0022*/ 	.byte	0x10
	.zero		1


	//----- nvinfo : EIATTR_EXTERNS
	.align		4
        /*0024*/ 	.byte	0x04, 0x0f
        /*0026*/ 	.short	(.L_1524 - .L_1523)


	//   ....[0]....
	.align		4
.L_1523:
        /*0028*/ 	.word	index@(__assertfail)


	//----- nvinfo : EIATTR_ANNOTATIONS
	.align		4
.L_1524:
        /*002c*/ 	.byte	0x04, 0x55
        /*002e*/ 	.short	(.L_1526 - .L_1525)


	//   ....[0]....
.L_1525:
        /* <DEDUP_REMOVED lines=13> */


	//----- nvinfo : EIATTR_MERCURY_ISA_VERSION
	.align		4
.L_1526:
        /*00f0*/ 	.byte	0x03, 0x5f
        /*00f2*/ 	.short	0x0101


	//----- nvinfo : EIATTR_UNUSED_LOAD_BYTE_OFFSET
	.align		4
        /*00f4*/ 	.byte	0x04, 0x44
        /*00f6*/ 	.short	(.L_1528 - .L_1527)


	//   ....[0]....
.L_1527:
        /*00f8*/ 	.word	0x00000970
        /*00fc*/ 	.word	0x0000fff0


	//   ....[1]....
        /*0100*/ 	.word	0x000096b0
        /*0104*/ 	.word	0x0000fff0


	//----- nvinfo : EIATTR_INT_WARP_WIDE_INSTR_OFFSETS
	.align		4
.L_1528:
        /*0108*/ 	.byte	0x04, 0x31
        /*010a*/ 	.short	(.L_1530 - .L_1529)


	//   ....[0]....
.L_1529:
        /*010c*/ 	.word	0x000000c0


	//   ....[1]....
        /*0110*/ 	.word	0x000000d0


	//   ....[2]....
        /*0114*/ 	.word	0x00000170


	//   ....[3]....
        /*0118*/ 	.word	0x0000d770


	//   ....[4]....
        /*011c*/ 	.word	0x0000d800


	//   ....[5]....
        /*0120*/ 	.word	0x00010b30


	//   ....[6]....
        /*0124*/ 	.word	0x00010bc0


	//----- nvinfo : EIATTR_COOP_GROUP_MASK_REGIDS
	.align		4
.L_1530:
        /*0128*/ 	.byte	0x04, 0x29
        /*012a*/ 	.short	(.L_1532 - .L_1531)


	//   ....[0]....
.L_1531:
        /*012c*/ 	.word	0xffffffff


	//   ....[1]....
        /*0130*/ 	.word	0xffffffff


	//   ....[2]....
        /*0134*/ 	.word	0xffffffff


	//   ....[3]....
        /*0138*/ 	.word	0xffffffff


	//   ....[4]....
        /*013c*/ 	.word	0xffffffff


	//   ....[5]....
        /*0140*/ 	.word	0xffffffff


	//   ....[6]....
        /*0144*/ 	.word	0xffffffff


	//   ....[7]....
        /*0148*/ 	.word	0xffffffff


	//   ....[8]....
        /*014c*/ 	.word	0xffffffff


	//   ....[9]....
        /*0150*/ 	.word	0xffffffff


	//   ....[10]....
        /*0154*/ 	.word	0xffffffff


	//   ....[11]....
        /*0158*/ 	.word	0xffffffff


	//   ....[12]....
        /*015c*/ 	.word	0xffffffff


	//   ....[13]....
        /*0160*/ 	.word	0xffffffff


	//   ....[14]....
        /*0164*/ 	.word	0xffffffff


	//   ....[15]....
        /*0168*/ 	.word	0xffffffff


	//   ....[16]....
        /*016c*/ 	.word	0xffffffff


	//   ....[17]....
        /*0170*/ 	.word	0xffffffff


	//   ....[18]....
        /*0174*/ 	.word	0xffffffff


	//   ....[19]....
        /*0178*/ 	.word	0xffffffff


	//   ....[20]....
        /*017c*/ 	.word	0xffffffff


	//   ....[21]....
        /*0180*/ 	.word	0xffffffff


	//   ....[22]....
        /*0184*/ 	.word	0xffffffff


	//   ....[23]....
        /*0188*/ 	.word	0xffffffff


	//   ....[24]....
        /*018c*/ 	.word	0xffffffff


	//   ....[25]....
        /*0190*/ 	.word	0xffffffff


	//   ....[26]....
        /*0194*/ 	.word	0xffffffff


	//   ....[27]....
        /*0198*/ 	.word	0xffffffff


	//   ....[28]....
        /*019c*/ 	.word	0xffffffff


	//   ....[29]....
        /*01a0*/ 	.word	0xffffffff


	//   ....[30]....
        /*01a4*/ 	.word	0xffffffff


	//   ....[31]....
        /*01a8*/ 	.word	0xffffffff


	//   ....[32]....
        /*01ac*/ 	.word	0xffffffff


	//   ....[33]....
        /*01b0*/ 	.word	0xffffffff


	//   ....[34]....
        /*01b4*/ 	.word	0xffffffff


	//   ....[35]....
        /*01b8*/ 	.word	0xffffffff


	//   ....[36]....
        /*01bc*/ 	.word	0xffffffff


	//   ....[37]....
        /*01c0*/ 	.word	0xffffffff


	//   ....[38]....
        /*01c4*/ 	.word	0xffffffff


	//   ....[39]....
        /*01c8*/ 	.word	0xffffffff


	//   ....[40]....
        /*01cc*/ 	.word	0xffffffff


	//   ....[41]....
        /*01d0*/ 	.word	0xffffffff


	//   ....[42]....
        /*01d4*/ 	.word	0xffffffff


	//   ....[43]....
        /*01d8*/ 	.word	0xffffffff


	//   ....[44]....
        /*01dc*/ 	.word	0xffffffff


	//   ....[45]....
        /*01e0*/ 	.word	0xffffffff


	//   ....[46]....
        /*01e4*/ 	.word	0xffffffff


	//   ....[47]....
        /*01e8*/ 	.word	0xffffffff


	//   ....[48]....
        /*01ec*/ 	.word	0xffffffff


	//   ....[49]....
        /*01f0*/ 	.word	0xffffffff


	//   ....[50]....
        /*01f4*/ 	.word	0xffffffff


	//   ....[51]....
        /*01f8*/ 	.word	0xffffffff


	//   ....[52]....
        /*01fc*/ 	.word	0xffffffff


	//   ....[53]....
        /*0200*/ 	.word	0xffffffff


	//   ....[54]....
        /*0204*/ 	.word	0xffffffff


	//   ....[55]....
        /*0208*/ 	.word	0xffffffff


	//   ....[56]....
        /*020c*/ 	.word	0xffffffff


	//   ....[57]....
        /*0210*/ 	.word	0xffffffff


	//   ....[58]....
        /*0214*/ 	.word	0xffffffff


	//   ....[59]....
        /*0218*/ 	.word	0xffffffff


	//   ....[60]....
        /*021c*/ 	.word	0xffffffff


	//   ....[61]....
        /*0220*/ 	.word	0xffffffff


	//   ....[62]....
        /*0224*/ 	.word	0xffffffff


	//   ....[63]....
        /*0228*/ 	.word	0xffffffff


	//   ....[64]....
        /*022c*/ 	.word	0xffffffff


	//   ....[65]....
        /*0230*/ 	.word	0xffffffff


	//   ....[66]....
        /*0234*/ 	.word	0xffffffff


	//   ....[67]....
        /*0238*/ 	.word	0xffffffff


	//   ....[68]....
        /*023c*/ 	.word	0xffffffff


	//   ....[69]....
        /*0240*/ 	.word	0xffffffff


	//   ....[70]....
        /*0244*/ 	.word	0xffffffff


	//   ....[71]....
        /*0248*/ 	.word	0xffffffff


	//   ....[72]....
        /*024c*/ 	.word	0xffffffff


	//   ....[73]....
        /*0250*/ 	.word	0xffffffff


	//   ....[74]....
        /*0254*/ 	.word	0xffffffff


	//   ....[75]....
        /*0258*/ 	.word	0xffffffff


	//   ....[76]....
        /*025c*/ 	.word	0xffffffff


	//   ....[77]....
        /*0260*/ 	.word	0xffffffff


	//   ....[78]....
        /*0264*/ 	.word	0xffffffff


	//   ....[79]....
        /*0268*/ 	.word	0xffffffff


	//   ....[80]....
        /*026c*/ 	.word	0xffffffff


	//   ....[81]....
        /*0270*/ 	.word	0xffffffff


	//   ....[82]....
        /*0274*/ 	.word	0xffffffff


	//   ....[83]....
        /*0278*/ 	.word	0xffffffff


	//   ....[84]....
        /*027c*/ 	.word	0xffffffff


	//   ....[85]....
        /*0280*/ 	.word	0xffffffff


	//   ....[86]....
        /*0284*/ 	.word	0xffffffff


	//   ....[87]....
        /*0288*/ 	.word	0xffffffff


	//   ....[88]....
        /*028c*/ 	.word	0xffffffff


	//   ....[89]....
        /*0290*/ 	.word	0xffffffff


	//   ....[90]....
        /*0294*/ 	.word	0xffffffff


	//   ....[91]....
        /*0298*/ 	.word	0xffffffff


	//   ....[92]....
        /*029c*/ 	.word	0xffffffff


	//   ....[93]....
        /*02a0*/ 	.word	0xffffffff


	//   ....[94]....
        /*02a4*/ 	.word	0xffffffff


	//   ....[95]....
        /*02a8*/ 	.word	0xffffffff


	//   ....[96]....
        /*02ac*/ 	.word	0xffffffff


	//   ....[97]....
        /*02b0*/ 	.word	0xffffffff


	//   ....[98]....
        /*02b4*/ 	.word	0xffffffff


	//   ....[99]....
        /*02b8*/ 	.word	0xffffffff


	//   ....[100]....
        /*02bc*/ 	.word	0xffffffff


	//   ....[101]....
        /*02c0*/ 	.word	0xffffffff


	//   ....[102]....
        /*02c4*/ 	.word	0xffffffff


	//   ....[103]....
        /*02c8*/ 	.word	0xffffffff


	//   ....[104]....
        /*02cc*/ 	.word	0xffffffff


	//   ....[105]....
        /*02d0*/ 	.word	0xffffffff


	//   ....[106]....
        /*02d4*/ 	.word	0xffffffff


	//   ....[107]....
        /*02d8*/ 	.word	0xffffffff


	//   ....[108]....
        /*02dc*/ 	.word	0xffffffff


	//   ....[109]....
        /*02e0*/ 	.word	0xffffffff


	//   ....[110]....
        /*02e4*/ 	.word	0xffffffff


	//   ....[111]....
        /*02e8*/ 	.word	0xffffffff


	//   ....[112]....
        /*02ec*/ 	.word	0xffffffff


	//   ....[113]....
        /*02f0*/ 	.word	0xffffffff


	//   ....[114]....
        /*02f4*/ 	.word	0xffffffff


	//   ....[115]....
        /*02f8*/ 	.word	0xffffffff


	//   ....[116]....
        /*02fc*/ 	.word	0xffffffff


	//   ....[117]....
        /*0300*/ 	.word	0xffffffff


	//   ....[118]....
        /*0304*/ 	.word	0xffffffff


	//   ....[119]....
        /*0308*/ 	.word	0xffffffff


	//   ....[120]....
        /*030c*/ 	.word	0xffffffff


	//   ....[121]....
        /*0310*/ 	.word	0xffffffff


	//   ....[122]....
        /*0314*/ 	.word	0xffffffff


	//   ....[123]....
        /*0318*/ 	.word	0xffffffff


	//   ....[124]....
        /*031c*/ 	.word	0xffffffff


	//   ....[125]....
        /*0320*/ 	.word	0xffffffff


	//   ....[126]....
        /*0324*/ 	.word	0xffffffff


	//   ....[127]....
        /*0328*/ 	.word	0xffffffff


	//   ....[128]....
        /*032c*/ 	.word	0xffffffff


	//   ....[129]....
        /*0330*/ 	.word	0xffffffff


	//   ....[130]....
        /*0334*/ 	.word	0xffffffff


	//   ....[131]....
        /*0338*/ 	.word	0xffffffff


	//   ....[132]....
        /*033c*/ 	.word	0xffffffff


	//   ....[133]....
        /*0340*/ 	.word	0xffffffff


	//   ....[134]....
        /*0344*/ 	.word	0xffffffff


	//   ....[135]....
        /*0348*/ 	.word	0xffffffff


	//   ....[136]....
        /*034c*/ 	.word	0xffffffff


	//   ....[137]....
        /*0350*/ 	.word	0xffffffff


	//   ....[138]....
        /*0354*/ 	.word	0xffffffff


	//   ....[139]....
        /*0358*/ 	.word	0xffffffff


	//   ....[140]....
        /*035c*/ 	.word	0xffffffff


	//   ....[141]....
        /*0360*/ 	.word	0xffffffff


	//   ....[142]....
        /*0364*/ 	.word	0xffffffff


	//   ....[143]....
        /*0368*/ 	.word	0xffffffff


	//   ....[144]....
        /*036c*/ 	.word	0xffffffff


	//   ....[145]....
        /*0370*/ 	.word	0x0500000f


	//   ....[146]....
        /*0374*/ 	.word	0x0500000f


	//   ....[147]....
        /*0378*/ 	.word	0x0500000f


	//   ....[148]....
        /*037c*/ 	.word	0x0500000f


	//   ....[149]....
        /*0380*/ 	.word	0x0500000f


	//   ....[150]....
        /*0384*/ 	.word	0x0500000f


	//   ....[151]....
        /*0388*/ 	.word	0x0500000f


	//   ....[152]....
        /*038c*/ 	.word	0x0500000f


	//   ....[153]....
        /*0390*/ 	.word	0x0500000f


	//   ....[154]....
        /*0394*/ 	.word	0x0500000f


	//   ....[155]....
        /*0398*/ 	.word	0x0500000f


	//   ....[156]....
        /*039c*/ 	.word	0x0500000f


	//   ....[157]....
        /*03a0*/ 	.word	0x0500000f


	//   ....[158]....
        /*03a4*/ 	.word	0x0500000f


	//   ....[159]....
        /*03a8*/ 	.word	0x0500000f


	//   ....[160]....
        /*03ac*/ 	.word	0x0500000f


	//   ....[161]....
        /*03b0*/ 	.word	0x0500000f


	//   ....[162]....
        /*03b4*/ 	.word	0x0500000f


	//   ....[163]....
        /*03b8*/ 	.word	0x0500000f


	//   ....[164]....
        /*03bc*/ 	.word	0x0500000f


	//   ....[165]....
        /*03c0*/ 	.word	0x0500000f


	//   ....[166]....
        /*03c4*/ 	.word	0x0500000f


	//   ....[167]....
        /*03c8*/ 	.word	0x0500000f


	//   ....[168]....
        /*03cc*/ 	.word	0x0500000f


	//   ....[169]....
        /*03d0*/ 	.word	0x0500000f


	//   ....[170]....
        /*03d4*/ 	.word	0x0500000f


	//   ....[171]....
        /*03d8*/ 	.word	0x0500000f


	//   ....[172]....
        /*03dc*/ 	.word	0x0500000f


	//   ....[173]....
        /*03e0*/ 	.word	0x0500000f


	//   ....[174]....
        /*03e4*/ 	.word	0x0500000f


	//   ....[175]....
        /*03e8*/ 	.word	0x0500000f


	//   ....[176]....
        /*03ec*/ 	.word	0x0500000f


	//   ....[177]....
        /*03f0*/ 	.word	0x0500000f


	//   ....[178]....
        /*03f4*/ 	.word	0x0500000f


	//   ....[179]....
        /*03f8*/ 	.word	0x0500000f


	//   ....[180]....
        /*03fc*/ 	.word	0x0500000f


	//   ....[181]....
        /*0400*/ 	.word	0x0500000f


	//   ....[182]....
        /*0404*/ 	.word	0x0500000f


	//   ....[183]....
        /*0408*/ 	.word	0x0500000f


	//   ....[184]....
        /*040c*/ 	.word	0x0500000f


	//   ....[185]....
        /*0410*/ 	.word	0x0500000f


	//   ....[186]....
        /*0414*/ 	.word	0x0500000f


	//   ....[187]....
        /*0418*/ 	.word	0x0500000f


	//   ....[188]....
        /*041c*/ 	.word	0x0500000f


	//   ....[189]....
        /*0420*/ 	.word	0x0500000f


	//   ....[190]....
        /*0424*/ 	.word	0x0500000f


	//   ....[191]....
        /*0428*/ 	.word	0x0500000f


	//   ....[192]....
        /*042c*/ 	.word	0x0500000f


	//   ....[193]....
        /*0430*/ 	.word	0x0500000f


	//   ....[194]....
        /*0434*/ 	.word	0x0500000f


	//   ....[195]....
        /*0438*/ 	.word	0x0500000f


	//   ....[196]....
        /*043c*/ 	.word	0x0500000f


	//   ....[197]....
        /*0440*/ 	.word	0x0500000f


	//   ....[198]....
        /*0444*/ 	.word	0x0500000f


	//   ....[199]....
        /*0448*/ 	.word	0x0500000f


	//   ....[200]....
        /*044c*/ 	.word	0x0500000f


	//   ....[201]....
        /*0450*/ 	.word	0x0500000f


	//   ....[202]....
        /*0454*/ 	.word	0x0500000f


	//   ....[203]....
        /*0458*/ 	.word	0x0500000f


	//   ....[204]....
        /*045c*/ 	.word	0x0500000f


	//   ....[205]....
        /*0460*/ 	.word	0x0500000f


	//   ....[206]....
        /*0464*/ 	.word	0x0500000f


	//   ....[207]....
        /*0468*/ 	.word	0x0500000f


	//   ....[208]....
        /*046c*/ 	.word	0x0500000f


	//   ....[209]....
        /*0470*/ 	.word	0x0500000f


	//   ....[210]....
        /*0474*/ 	.word	0x0500000f


	//   ....[211]....
        /*0478*/ 	.word	0x0500000f


	//   ....[212]....
        /*047c*/ 	.word	0x0500000f


	//   ....[213]....
        /*0480*/ 	.word	0x0500000f


	//   ....[214]....
        /*0484*/ 	.word	0x0500000f


	//   ....[215]....
        /*0488*/ 	.word	0x0500000f


	//   ....[216]....
        /*048c*/ 	.word	0x0500000f


	//   ....[217]....
        /*0490*/ 	.word	0x0500000f


	//   ....[218]....
        /*0494*/ 	.word	0x0500000f


	//   ....[219]....
        /*0498*/ 	.word	0x0500000f


	//   ....[220]....
        /*049c*/ 	.word	0x0500000f


	//   ....[221]....
        /*04a0*/ 	.word	0x0500000f


	//   ....[222]....
        /*04a4*/ 	.word	0x0500000f


	//   ....[223]....
        /*04a8*/ 	.word	0x0500000f


	//   ....[224]....
        /*04ac*/ 	.word	0x0500000f


	//   ....[225]....
        /*04b0*/ 	.word	0x0500000f


	//   ....[226]....
        /*04b4*/ 	.word	0x0500000f


	//   ....[227]....
        /*04b8*/ 	.word	0x0500000f


	//----- nvinfo : EIATTR_COOP_GROUP_INSTR_OFFSETS
	.align		4
.L_1532:
        /*04bc*/ 	.byte	0x04, 0x28
        /*04be*/ 	.short	(.L_1534 - .L_1533)


	//   ....[0]....
.L_1533:
        /*04c0*/ 	.word	0x00000080


	//   ....[1]....
        /*04c4*/ 	.word	0x00000090


	//   ....[2]....
        /*04c8*/ 	.word	0x000002d0


	//   ....[3]....
        /*04cc*/ 	.word	0x00000430


	//   ....[4]....
        /*04d0*/ 	.word	0x00000550


	//   ....[5]....
        /*04d4*/ 	.word	0x000006b0


	//   ....[6]....
        /*04d8*/ 	.word	0x00001800


	//   ....[7]....
        /*04dc*/ 	.word	0x00001fb0


	//   ....[8]....
        /*04e0*/ 	.word	0x00002140


	//   ....[9]....
        /*04e4*/ 	.word	0x00002910


	//   ....[10]....
        /*04e8*/ 	.word	0x00002970


	//   ....[11]....
        /*04ec*/ 	.word	0x000030d0


	//   ....[12]....
        /*04f0*/ 	.word	0x00003130


	//   ....[13]....
        /*04f4*/ 	.word	0x000042c0


	//   ....[14]....
        /*04f8*/ 	.word	0x00004420


	//   ....[15]....
        /*04fc*/ 	.word	0x00004b60


	//   ....[16]....
        /*0500*/ 	.word	0x00004c40


	//   ....[17]....
        /*0504*/ 	.word	0x00005340


	//   ....[18]....
        /*0508*/ 	.word	0x000053c0


	//   ....[19]....
        /*050c*/ 	.word	0x00007240


	//   ....[20]....
        /*0510*/ 	.word	0x000072b0


	//   ....[21]....
        /*0514*/ 	.word	0x00007740


	//   ....[22]....
        /*0518*/ 	.word	0x00007890


	//   ....[23]....
        /*051c*/ 	.word	0x00008c30


	//   ....[24]....
        /*0520*/ 	.word	0x00008cb0


	//   ....[25]....
        /*0524*/ 	.word	0x00008d20


	//   ....[26]....
        /*0528*/ 	.word	0x00008d40


	//   ....[27]....
        /*052c*/ 	.word	0x0000a750


	//   ....[28]....
        /*0530*/ 	.word	0x0000a790


	//   ....[29]....
        /*0534*/ 	.word	0x0000a7c0


	//   ....[30]....
        /*0538*/ 	.word	0x0000a7f0


	//   ....[31]....
        /*053c*/ 	.word	0x0000b090


	//   ....[32]....
        /*0540*/ 	.word	0x0000b0d0


	//   ....[33]....
        /*0544*/ 	.word	0x0000b220


	//   ....[34]....
        /*0548*/ 	.word	0x0000b240


	//   ....[35]....
        /*054c*/ 	.word	0x0000b380


	//   ....[36]....
        /*0550*/ 	.word	0x0000b3a0


	//   ....[37]....
        /*0554*/ 	.word	0x0000b4f0


	//   ....[38]....
        /*0558*/ 	.word	0x0000b510


	//   ....[39]....
        /*055c*/ 	.word	0x0000be50


	//   ....[40]....
        /*0560*/ 	.word	0x0000be80


	//   ....[41]....
        /*0564*/ 	.word	0x0000bfd0


	//   ....[42]....
        /*0568*/ 	.word	0x0000bff0


	//   ....[43]....
        /*056c*/ 	.word	0x0000c130


	//   ....[44]....
        /*0570*/ 	.word	0x0000c150


	//   ....[45]....
        /*0574*/ 	.word	0x0000c2a0


	//   ....[46]....
        /*0578*/ 	.word	0x0000c2c0


	//   ....[47]....
        /*057c*/ 	.word	0x0000c490


	//   ....[48]....
        /*0580*/ 	.word	0x0000c660


	//   ....[49]....
        /*0584*/ 	.word	0x0000c690


	//   ....[50]....
        /*0588*/ 	.word	0x0000c6c0


	//   ....[51]....
        /*058c*/ 	.word	0x0000c6f0


	//   ....[52]....
        /*0590*/ 	.word	0x0000c720


	//   ....[53]....
        /*0594*/ 	.word	0x0000c750


	//   ....[54]....
        /*0598*/ 	.word	0x0000c8a0


	//   ....[55]....
        /*059c*/ 	.word	0x0000c8d0


	//   ....[56]....
        /*05a0*/ 	.word	0x0000c900


	//   ....[57]....
        /*05a4*/ 	.word	0x0000c930


	//   ....[58]....
        /*05a8*/ 	.word	0x0000c960


	//   ....[59]....
        /*05ac*/ 	.word	0x0000c990


	//   ....[60]....
        /*05b0*/ 	.word	0x0000ca20


	//   ....[61]....
        /*05b4*/ 	.word	0x0000ca80


	//   ....[62]....
        /*05b8*/ 	.word	0x0000cb10


	//   ....[63]....
        /*05bc*/ 	.word	0x0000e310


	//   ....[64]....
        /*05c0*/ 	.word	0x0000e330


	//   ....[65]....
        /*05c4*/ 	.word	0x0000e3c0


	//   ....[66]....
        /*05c8*/ 	.word	0x0000e3e0


	//   ....[67]....
        /*05cc*/ 	.word	0x0000e460


	//   ....[68]....
        /*05d0*/ 	.word	0x0000e480


	//   ....[69]....
        /*05d4*/ 	.word	0x0000e500


	//   ....[70]....
        /*05d8*/ 	.word	0x0000e520


	//   ....[71]....
        /*05dc*/ 	.word	0x0000e5a0


	//   ....[72]....
        /*05e0*/ 	.word	0x0000e5c0


	//   ....[73]....
        /*05e4*/ 	.word	0x0000e5d0


	//   ....[74]....
        /*05e8*/ 	.word	0x0000e5e0


	//   ....[75]....
        /*05ec*/ 	.word	0x0000ee00


	//   ....[76]....
        /*05f0*/ 	.word	0x0000ee30


	//   ....[77]....
        /*05f4*/ 	.word	0x0000ee60


	//   ....[78]....
        /*05f8*/ 	.word	0x0000eef0


	//   ....[79]....
        /*05fc*/ 	.word	0x0000ef00


	//   ....[80]....
        /*0600*/ 	.word	0x0000ef90


	//   ....[81]....
        /*0604*/ 	.word	0x0000efa0


	//   ....[82]....
        /*0608*/ 	.word	0x0000f030


	//   ....[83]....
        /*060c*/ 	.word	0x0000f040


	//   ....[84]....
        /*0610*/ 	.word	0x0000f0d0


	//   ....[85]....
        /*0614*/ 	.word	0x0000f0e0


	//   ....[86]....
        /*0618*/ 	.word	0x0000f170


	//   ....[87]....
        /*061c*/ 	.word	0x0000f180


	//   ....[88]....
        /*0620*/ 	.word	0x0000f200


	//   ....[89]....
        /*0624*/ 	.word	0x0000f210


	//   ....[90]....
        /*0628*/ 	.word	0x0000f220


	//   ....[91]....
        /*062c*/ 	.word	0x0000f690


	//   ....[92]....
        /*0630*/ 	.word	0x0000f6c0


	//   ....[93]....
        /*0634*/ 	.word	0x0000f720


	//   ....[94]....
        /*0638*/ 	.word	0x0000f7d0


	//   ....[95]....
        /*063c*/ 	.word	0x0000f7f0


	//   ....[96]....
        /*0640*/ 	.word	0x0000f8a0


	//   ....[97]....
        /*0644*/ 	.word	0x0000f8b0


	//   ....[98]....
        /*0648*/ 	.word	0x0000f8e0


	//   ....[99]....
        /*064c*/ 	.word	0x0000f970


	//   ....[100]....
        /*0650*/ 	.word	0x0000fa10


	//   ....[101]....
        /*0654*/ 	.word	0x0000fa30


	//   ....[102]....
        /*0658*/ 	.word	0x0000fa40


	//   ....[103]....
        /*065c*/ 	.word	0x00010170


	//   ....[104]....
        /*0660*/ 	.word	0x00010190


	//   ....[105]....
        /*0664*/ 	.word	0x000101a0


	//   ....[106]....
        /*0668*/ 	.word	0x000101e0


	//   ....[107]....
        /*066c*/ 	.word	0x000101f0


	//   ....[108]....
        /*0670*/ 	.word	0x00010230


	//   ....[109]....
        /*0674*/ 	.word	0x00010240


	//   ....[110]....
        /*0678*/ 	.word	0x00010280


	//   ....[111]....
        /*067c*/ 	.word	0x00010290


	//   ....[112]....
        /*0680*/ 	.word	0x000102d0


	//   ....[113]....
        /*0684*/ 	.word	0x000102e0


	//   ....[114]....
        /*0688*/ 	.word	0x000102f0


	//   ....[115]....
        /*068c*/ 	.word	0x00010660


	//   ....[116]....
        /*0690*/ 	.word	0x00010680


	//   ....[117]....
        /*0694*/ 	.word	0x00010690


	//   ....[118]....
        /*0698*/ 	.word	0x000106a0


	//   ....[119]....
        /*069c*/ 	.word	0x000106b0


	//   ....[120]....
        /*06a0*/ 	.word	0x000106d0


	//   ....[121]....
        /*06a4*/ 	.word	0x00010740


	//   ....[122]....
        /*06a8*/ 	.word	0x00010760


	//   ....[123]....
        /*06ac*/ 	.word	0x00010780


	//   ....[124]....
        /*06b0*/ 	.word	0x000107f0


	//   ....[125]....
        /*06b4*/ 	.word	0x00010800


	//   ....[126]....
        /*06b8*/ 	.word	0x00010900


	//   ....[127]....
        /*06bc*/ 	.word	0x00010db0


	//   ....[128]....
        /*06c0*/ 	.word	0x00010de0


	//   ....[129]....
        /*06c4*/ 	.word	0x00010e10


	//   ....[130]....
        /*06c8*/ 	.word	0x00010e40


	//   ....[131]....
        /*06cc*/ 	.word	0x00010e70


	//   ....[132]....
        /*06d0*/ 	.word	0x00010ea0


	//   ....[133]....
        /*06d4*/ 	.word	0x00010ed0


	//   ....[134]....
        /*06d8*/ 	.word	0x00010f00


	//   ....[135]....
        /*06dc*/ 	.word	0x00011080


	//   ....[136]....
        /*06e0*/ 	.word	0x000110b0


	//   ....[137]....
        /*06e4*/ 	.word	0x000110e0


	//   ....[138]....
        /*06e8*/ 	.word	0x00011110


	//   ....[139]....
        /*06ec*/ 	.word	0x00011140


	//   ....[140]....
        /*06f0*/ 	.word	0x00011170


	//   ....[141]....
        /*06f4*/ 	.word	0x00011230


	//   ....[142]....
        /*06f8*/ 	.word	0x00011250


	//   ....[143]....
        /*06fc*/ 	.word	0x000112c0


	//   ....[144]....
        /*0700*/ 	.word	0x00011960


	//   ....[145]....
        /*0704*/ 	.word	0x00011f10


	//   ....[146]....
        /*0708*/ 	.word	0x00012000


	//   ....[147]....
        /*070c*/ 	.word	0x000120a0


	//   ....[148]....
        /*0710*/ 	.word	0x00012100


	//   ....[149]....
        /*0714*/ 	.word	0x000121f0


	//   ....[150]....
        /*0718*/ 	.word	0x00012260


	//   ....[151]....
        /*071c*/ 	.word	0x00012350


	//   ....[152]....
        /*0720*/ 	.word	0x000123c0


	//   ....[153]....
        /*0724*/ 	.word	0x000124b0


	//   ....[154]....
        /*0728*/ 	.word	0x00012520


	//   ....[155]....
        /*072c*/ 	.word	0x00012610


	//   ....[156]....
        /*0730*/ 	.word	0x00012680


	//   ....[157]....
        /*0734*/ 	.word	0x00012720


	//   ....[158]....
        /*0738*/ 	.word	0x00012810


	//   ....[159]....
        /*073c*/ 	.word	0x00012880


	//   ....[160]....
        /*0740*/ 	.word	0x000128e0


	//   ....[161]....
        /*0744*/ 	.word	0x000129d0


	//   ....[162]....
        /*0748*/ 	.word	0x00012a30


	//   ....[163]....
        /*074c*/ 	.word	0x00012b30


	//   ....[164]....
        /*0750*/ 	.word	0x00012b90


	//   ....[165]....
        /*0754*/ 	.word	0x00012c90


	//   ....[166]....
        /*0758*/ 	.word	0x00012cf0


	//   ....[167]....
        /*075c*/ 	.word	0x00012df0


	//   ....[168]....
        /*0760*/ 	.word	0x00012e50


	//   ....[169]....
        /*0764*/ 	.word	0x00012f50


	//   ....[170]....
        /*0768*/ 	.word	0x00012fb0


	//   ....[171]....
        /*076c*/ 	.word	0x000130b0


	//   ....[172]....
        /*0770*/ 	.word	0x00013110


	//   ....[173]....
        /*0774*/ 	.word	0x000131f0


	//   ....[174]....
        /*0778*/ 	.word	0x00013320


	//   ....[175]....
        /*077c*/ 	.word	0x000133f0


	//   ....[176]....
        /*0780*/ 	.word	0x000134b0


	//   ....[177]....
        /*0784*/ 	.word	0x000135c0


	//   ....[178]....
        /*0788*/ 	.word	0x00013620


	//   ....[179]....
        /*078c*/ 	.word	0x00013730


	//   ....[180]....
        /*0790*/ 	.word	0x00013790


	//   ....[181]....
        /*0794*/ 	.word	0x000138a0


	//   ....[182]....
        /*0798*/ 	.word	0x00013900


	//   ....[183]....
        /*079c*/ 	.word	0x00013a10


	//   ....[184]....
        /*07a0*/ 	.word	0x00013a70


	//   ....[185]....
        /*07a4*/ 	.word	0x00013b30


	//   ....[186]....
        /*07a8*/ 	.word	0x00013c90


	//   ....[187]....
        /*07ac*/ 	.word	0x00013d30


	//   ....[188]....
        /*07b0*/ 	.word	0x00013d90


	//   ....[189]....
        /*07b4*/ 	.word	0x00013e40


	//   ....[190]....
        /*07b8*/ 	.word	0x00013ea0


	//   ....[191]....
        /*07bc*/ 	.word	0x00013f50


	//   ....[192]....
        /*07c0*/ 	.word	0x00013fb0


	//   ....[193]....
        /*07c4*/ 	.word	0x00014060


	//   ....[194]....
        /*07c8*/ 	.word	0x000140c0


	//   ....[195]....
        /*07cc*/ 	.word	0x00014170


	//   ....[196]....
        /*07d0*/ 	.word	0x000141d0


	//   ....[197]....
        /*07d4*/ 	.word	0x00014280


	//   ....[198]....
        /*07d8*/ 	.word	0x00014360


	//   ....[199]....
        /*07dc*/ 	.word	0x00014400


	//   ....[200]....
        /*07e0*/ 	.word	0x00014460


	//   ....[201]....
        /*07e4*/ 	.word	0x00014530


	//   ....[202]....
        /*07e8*/ 	.word	0x00014590


	//   ....[203]....
        /*07ec*/ 	.word	0x00014660


	//   ....[204]....
        /*07f0*/ 	.word	0x000146c0


	//   ....[205]....
        /*07f4*/ 	.word	0x000147a0


	//   ....[206]....
        /*07f8*/ 	.word	0x00014800


	//   ....[207]....
        /*07fc*/ 	.word	0x000148d0


	//   ....[208]....
        /*0800*/ 	.word	0x00014930


	//   ....[209]....
        /*0804*/ 	.word	0x00014a00


	//   ....[210]....
        /*0808*/ 	.word	0x00014a90


	//   ....[211]....
        /*080c*/ 	.word	0x00014b30


	//   ....[212]....
        /*0810*/ 	.word	0x00014c50


	//   ....[213]....
        /*0814*/ 	.word	0x00014cc0


	//   ....[214]....
        /*0818*/ 	.word	0x00014d30


	//   ....[215]....
        /*081c*/ 	.word	0x00014da0


	//   ....[216]....
        /*0820*/ 	.word	0x00014e10


	//   ....[217]....
        /*0824*/ 	.word	0x00014e90


	//   ....[218]....
        /*0828*/ 	.word	0x00014f20


	//   ....[219]....
        /*082c*/ 	.word	0x00014fb0


	//   ....[220]....
        /*0830*/ 	.word	0x00015020


	//   ....[221]....
        /*0834*/ 	.word	0x00015090


	//   ....[222]....
        /*0838*/ 	.word	0x00015100


	//   ....[223]....
        /*083c*/ 	.word	0x00015180


	//   ....[224]....
        /*0840*/ 	.word	0x000151f0


	//   ....[225]....
        /*0844*/ 	.word	0x00015290


	//   ....[226]....
        /*0848*/ 	.word	0x00015320


	//   ....[227]....
        /*084c*/ 	.word	0x00015440


	//----- nvinfo : EIATTR_REG_RECONFIG
	.align		4
.L_1534:
        /*0850*/ 	.byte	0x01, 0x54
	.zero		2


	//----- nvinfo : EIATTR_SYSCALL_OFFSETS
	.align		4
        /*0854*/ 	.byte	0x04, 0x46
        /*0856*/ 	.short	(.L_1536 - .L_1535)


	//   ....[0]....
.L_1535:
        /*0858*/ 	.word	0x000019e0


	//   ....[1]....
        /*085c*/ 	.word	0x0000d960


	//   ....[2]....
        /*0860*/ 	.word	0x0000dab0


	//   ....[3]....
        /*0864*/ 	.word	0x0000dba0


	//   ....[4]....
        /*0868*/ 	.word	0x0000ea50


	//----- nvinfo : EIATTR_MBARRIER_INSTR_OFFSETS
	.align		4
.L_1536:
        /*086c*/ 	.byte	0x04, 0x39
        /*086e*/ 	.short	(.L_1538 - .L_1537)


	//   ....[0]....
.L_1537:
        /*0870*/ 	.word	0x00000180
        /*0874*/ 	.word	0x000000ff
        /*0878*/ 	.word	0x00022800
        /*087c*/ 	.short	0x0100
        /*087e*/ 	.byte	0x08
	.zero		1


	//   ....[1]....
        /*0880*/ 	.word	0x00000190
        /*0884*/ 	.word	0x000000ff
        /*0888*/ 	.word	0x00022820
        /*088c*/ 	.short	0x0100
        /*088e*/ 	.byte	0x08
	.zero		1


	//   ....[2]....
        /*0890*/ 	.word	0x00000280
        /*0894*/ 	.word	0x000000ff
        /*0898*/ 	.word	0x00022830
        /*089c*/ 	.short	0x0100
        /*089e*/ 	.byte	0x08
	.zero		1


	//   ....[3]....
        /*08a0*/ 	.word	0x00000290
        /*08a4*/ 	.word	0x000000ff
        /*08a8*/ 	.word	0x00022840
        /*08ac*/ 	.short	0x0100
        /*08ae*/ 	.byte	0x08
	.zero		1


	//   ....[4]....
        /*08b0*/ 	.word	0x000002a0
        /*08b4*/ 	.word	0x000000ff
        /*08b8*/ 	.word	0x00022838
        /*08bc*/ 	.short	0x0100
        /*08be*/ 	.byte	0x08
	.zero		1


	//   ....[5]....
        /*08c0*/ 	.word	0x000002b0
        /*08c4*/ 	.word	0x000000ff
        /*08c8*/ 	.word	0x00022848
        /*08cc*/ 	.short	0x0100
        /*08ce*/ 	.byte	0x08
	.zero		1


	//   ....[6]....
        /*08d0*/ 	.word	0x000003e0
        /*08d4*/ 	.word	0x000000ff
        /*08d8*/ 	.word	0x00022850
        /*08dc*/ 	.short	0x0100
        /*08de*/ 	.byte	0x08
	.zero		1


	//   ....[7]....
        /*08e0*/ 	.word	0x000003f0
        /*08e4*/ 	.word	0x000000ff
        /*08e8*/ 	.word	0x00022860
        /*08ec*/ 	.short	0x0100
        /*08ee*/ 	.byte	0x08
	.zero		1


	//   ....[8]....
        /*08f0*/ 	.word	0x00000400
        /*08f4*/ 	.word	0x000000ff
        /*08f8*/ 	.word	0x00022858
        /*08fc*/ 	.short	0x0100
        /*08fe*/ 	.byte	0x08
	.zero		1


	//   ....[9]....
        /*0900*/ 	.word	0x00000410
        /*0904*/ 	.word	0x000000ff
        /*0908*/ 	.word	0x00022868
        /*090c*/ 	.short	0x0100
        /*090e*/ 	.byte	0x08
	.zero		1


	//   ....[10]....
        /*0910*/ 	.word	0x00000500
        /*0914*/ 	.word	0x000000ff
        /*0918*/ 	.word	0x00022870
        /*091c*/ 	.short	0x0100
        /*091e*/ 	.byte	0x06
	.zero		1


	//   ....[11]....
        /*0920*/ 	.word	0x00000510
        /*0924*/ 	.word	0x000000ff
        /*0928*/ 	.word	0x00022880
        /*092c*/ 	.short	0x0100
        /*092e*/ 	.byte	0x06
	.zero		1


	//   ....[12]....
        /*0930*/ 	.word	0x00000520
        /*0934*/ 	.word	0x000000ff
        /*0938*/ 	.word	0x00022878
        /*093c*/ 	.short	0x0100
        /*093e*/ 	.byte	0x06
	.zero		1


	//   ....[13]....
        /*0940*/ 	.word	0x00000530
        /*0944*/ 	.word	0x000000ff
        /*0948*/ 	.word	0x00022888
        /*094c*/ 	.short	0x0100
        /*094e*/ 	.byte	0x06
	.zero		1


	//   ....[14]....
        /*0950*/ 	.word	0x00000660
        /*0954*/ 	.word	0x000000ff
        /*0958*/ 	.word	0x00022890
        /*095c*/ 	.short	0x0100
        /*095e*/ 	.byte	0x08
	.zero		1


	//   ....[15]....
        /*0960*/ 	.word	0x00000670
        /*0964*/ 	.word	0x000000ff
        /*0968*/ 	.word	0x000228a0
        /*096c*/ 	.short	0x0100
        /*096e*/ 	.byte	0x08
	.zero		1


	//   ....[16]....
        /*0970*/ 	.word	0x00000680
        /*0974*/ 	.word	0x000000ff
        /*0978*/ 	.word	0x00022898
        /*097c*/ 	.short	0x0100
        /*097e*/ 	.byte	0x08
	.zero		1


	//   ....[17]....
        /*0980*/ 	.word	0x00000690
        /*0984*/ 	.word	0x000000ff
        /*0988*/ 	.word	0x000228a8
        /*098c*/ 	.short	0x0100
        /*098e*/ 	.byte	0x08
	.zero		1


	//   ....[18]....
        /*0990*/ 	.word	0x000007d0
        /*0994*/ 	.word	0x000000ff
        /*0998*/ 	.word	0x000228b0
        /*099c*/ 	.short	0x0100
        /*099e*/ 	.byte	0x08
	.zero		1


	//   ....[19]....
        /*09a0*/ 	.word	0x000007e0
        /*09a4*/ 	.word	0x000000ff
        /*09a8*/ 	.word	0x000228c0
        /*09ac*/ 	.short	0x0100
        /*09ae*/ 	.byte	0x08
	.zero		1


	//   ....[20]....
        /*09b0*/ 	.word	0x000007f0
        /*09b4*/ 	.word	0x000000ff
        /*09b8*/ 	.word	0x000228b8
        /*09bc*/ 	.short	0x0100
        /*09be*/ 	.byte	0x08
	.zero		1


	//   ....[21]....
        /*09c0*/ 	.word	0x00000800
        /*09c4*/ 	.word	0x000000ff
        /*09c8*/ 	.word	0x000228c8
        /*09cc*/ 	.short	0x0100
        /*09ce*/ 	.byte	0x08
	.zero		1


	//   ....[22]....
        /*09d0*/ 	.word	0x00001a50
        /*09d4*/ 	.word	0x000000ff
        /*09d8*/ 	.word	0x00022800
        /*09dc*/ 	.short	0x010a
        /*09de*/ 	.byte	0x33
	.zero		1


	//   ....[23]....
        /*09e0*/ 	.word	0x00001b20
        /*09e4*/ 	.word	0x000000ff
        /*09e8*/ 	.word	0x00022830
        /*09ec*/ 	.short	0x010a
        /*09ee*/ 	.byte	0x16
	.zero		1


	//   ....[24]....
        /*09f0*/ 	.word	0x00001b60
        /*09f4*/ 	.word	0x000000ff
        /*09f8*/ 	.word	0x00022830
        /*09fc*/ 	.short	0x010a
        /*09fe*/ 	.byte	0x16
	.zero		1


	//   ....[25]....
        /*0a00*/ 	.word	0x00002460
        /*0a04*/ 	.word	0x000000ff
        /*0a08*/ 	.word	0x00000000
        /*0a0c*/ 	.short	0x0101
        /*0a0e*/ 	.byte	0x06
	.zero		1


	//   ....[26]....
        /*0a10*/ 	.word	0x00003990
        /*0a14*/ 	.word	0x000000ff
        /*0a18*/ 	.word	0x00022850
        /*0a1c*/ 	.short	0x010a
        /*0a1e*/ 	.byte	0x16
	.zero		1


	//   ....[27]....
        /*0a20*/ 	.word	0x000039d0
        /*0a24*/ 	.word	0x000000ff
        /*0a28*/ 	.word	0x00022850
        /*0a2c*/ 	.short	0x010a
        /*0a2e*/ 	.byte	0x16
	.zero		1


	//   ....[28]....
        /*0a30*/ 	.word	0x00003d80
        /*0a34*/ 	.word	0x000000ff
        /*0a38*/ 	.word	0x00000000
        /*0a3c*/ 	.short	0x0101
        /*0a3e*/ 	.byte	0x16
	.zero		1


	//   ....[29]....
        /*0a40*/ 	.word	0x00003ef0
        /*0a44*/ 	.word	0x000000ff
        /*0a48*/ 	.word	0x00022830
        /*0a4c*/ 	.short	0x010a
        /*0a4e*/ 	.byte	0x19
	.zero		1


	//   ....[30]....
        /*0a50*/ 	.word	0x00003f30
        /*0a54*/ 	.word	0x000000ff
        /*0a58*/ 	.word	0x00022830
        /*0a5c*/ 	.short	0x010a
        /*0a5e*/ 	.byte	0x19
	.zero		1


	//   ....[31]....
        /*0a60*/ 	.word	0x000045f0
        /*0a64*/ 	.word	0x000000ff
        /*0a68*/ 	.word	0x00000000
        /*0a6c*/ 	.short	0x0101
        /*0a6e*/ 	.byte	0x06
	.zero		1


	//   ....[32]....
        /*0a70*/ 	.word	0x00006550
        /*0a74*/ 	.word	0x000000ff
        /*0a78*/ 	.word	0x00022850
        /*0a7c*/ 	.short	0x010a
        /*0a7e*/ 	.byte	0x19
	.zero		1


	//   ....[33]....
        /*0a80*/ 	.word	0x000065a0
        /*0a84*/ 	.word	0x000000ff
        /*0a88*/ 	.word	0x00022850
        /*0a8c*/ 	.short	0x010a
        /*0a8e*/ 	.byte	0x19
	.zero		1


	//   ....[34]....
        /*0a90*/ 	.word	0x000068a0
        /*0a94*/ 	.word	0x000000ff
        /*0a98*/ 	.word	0x00000000
        /*0a9c*/ 	.short	0x0101
        /*0a9e*/ 	.byte	0x19
	.zero		1


	//   ....[35]....
        /*0aa0*/ 	.word	0x000069f0
        /*0aa4*/ 	.word	0x000000ff
        /*0aa8*/ 	.word	0x00022830
        /*0aac*/ 	.short	0x010a
        /*0aae*/ 	.byte	0x19
	.zero		1


	//   ....[36]....
        /*0ab0*/ 	.word	0x00006a30
        /*0ab4*/ 	.word	0x000000ff
        /*0ab8*/ 	.word	0x00022830
        /*0abc*/ 	.short	0x010a
        /*0abe*/ 	.byte	0x19
	.zero		1


	//   ....[37]....
        /*0ac0*/ 	.word	0x00006fa0
        /*0ac4*/ 	.word	0x000000ff
        /*0ac8*/ 	.word	0x00000000
        /*0acc*/ 	.short	0x0101
        /*0ace*/ 	.byte	0x06
	.zero		1


	//   ....[38]....
        /*0ad0*/ 	.word	0x000088d0
        /*0ad4*/ 	.word	0x000000ff
        /*0ad8*/ 	.word	0x00022850
        /*0adc*/ 	.short	0x010a
        /*0ade*/ 	.byte	0x19
	.zero		1


	//   ....[39]....
        /*0ae0*/ 	.word	0x00008920
        /*0ae4*/ 	.word	0x000000ff
        /*0ae8*/ 	.word	0x00022850
        /*0aec*/ 	.short	0x010a
        /*0aee*/ 	.byte	0x19
	.zero		1


	//   ....[40]....
        /*0af0*/ 	.word	0x00008c10
        /*0af4*/ 	.word	0x000000ff
        /*0af8*/ 	.word	0x00000000
        /*0afc*/ 	.short	0x0101
        /*0afe*/ 	.byte	0x19
	.zero		1


	//   ....[41]....
        /*0b00*/ 	.word	0x0000b0c0
        /*0b04*/ 	.word	0x000000ff
        /*0b08*/ 	.word	0x00000000
        /*0b0c*/ 	.short	0x0101
        /*0b0e*/ 	.byte	0x0a
	.zero		1


	//   ....[42]....
        /*0b10*/ 	.word	0x0000e090
        /*0b14*/ 	.word	0x00000021
        /*0b18*/ 	.word	0x00022840
        /*0b1c*/ 	.short	0x010a
        /*0b1e*/ 	.byte	0x3f
	.zero		1


	//   ....[43]....
        /*0b20*/ 	.word	0x0000e6e0
        /*0b24*/ 	.word	0x00000021
        /*0b28*/ 	.word	0x00022830
        /*0b2c*/ 	.short	0x0107
        /*0b2e*/ 	.byte	0x3f
	.zero		1


	//   ....[44]....
        /*0b30*/ 	.word	0x0000e7c0
        /*0b34*/ 	.word	0x00000021
        /*0b38*/ 	.word	0x00022830
        /*0b3c*/ 	.short	0x0101
        /*0b3e*/ 	.byte	0x3f
	.zero		1


	//   ....[45]....
        /*0b40*/ 	.word	0x0000f320
        /*0b44*/ 	.word	0x00000016
        /*0b48*/ 	.word	0x00022800
        /*0b4c*/ 	.short	0x0107
        /*0b4e*/ 	.byte	0x3f
	.zero		1


	//   ....[46]....
        /*0b50*/ 	.word	0x0000f410
        /*0b54*/ 	.word	0x00000016
        /*0b58*/ 	.word	0x00022800
        /*0b5c*/ 	.short	0x0101
        /*0b5e*/ 	.byte	0x3f
	.zero		1


	//   ....[47]....
        /*0b60*/ 	.word	0x0000f430
        /*0b64*/ 	.word	0x00000016
        /*0b68*/ 	.word	0x00022820
        /*0b6c*/ 	.short	0x010a
        /*0b6e*/ 	.byte	0x3f
	.zero		1


	//   ....[48]....
        /*0b70*/ 	.word	0x0000f4c0
        /*0b74*/ 	.word	0x00000021
        /*0b78*/ 	.word	0x00022860
        /*0b7c*/ 	.short	0x010a
        /*0b7e*/ 	.byte	0x3f
	.zero		1


	//   ....[49]....
        /*0b80*/ 	.word	0x0000fbc0
        /*0b84*/ 	.word	0x00000021
        /*0b88*/ 	.word	0x00022850
        /*0b8c*/ 	.short	0x0107
        /*0b8e*/ 	.byte	0x3f
	.zero		1


	//   ....[50]....
        /*0b90*/ 	.word	0x0000fc90
        /*0b94*/ 	.word	0x00000021
        /*0b98*/ 	.word	0x00022850
        /*0b9c*/ 	.short	0x0101
        /*0b9e*/ 	.byte	0x3f
	.zero		1


	//   ....[51]....
        /*0ba0*/ 	.word	0x0000ffd0
        /*0ba4*/ 	.word	0x0000000a
        /*0ba8*/ 	.word	0x00022840
        /*0bac*/ 	.short	0x010a
        /*0bae*/ 	.byte	0x3f
	.zero		1


	//   ....[52]....
        /*0bb0*/ 	.word	0x000103a0
        /*0bb4*/ 	.word	0x0000000a
        /*0bb8*/ 	.word	0x00022830
        /*0bbc*/ 	.short	0x0107
        /*0bbe*/ 	.byte	0x3f
	.zero		1


	//   ....[53]....
        /*0bc0*/ 	.word	0x00010460
        /*0bc4*/ 	.word	0x0000000a
        /*0bc8*/ 	.word	0x00022830
        /*0bcc*/ 	.short	0x0101
        /*0bce*/ 	.byte	0x3f
	.zero		1


	//   ....[54]....
        /*0bd0*/ 	.word	0x00010490
        /*0bd4*/ 	.word	0x0000000a
        /*0bd8*/ 	.word	0x00022860
        /*0bdc*/ 	.short	0x010a
        /*0bde*/ 	.byte	0x3f
	.zero		1


	//   ....[55]....
        /*0be0*/ 	.word	0x000109b0
        /*0be4*/ 	.word	0x0000000a
        /*0be8*/ 	.word	0x00022850
        /*0bec*/ 	.short	0x0107
        /*0bee*/ 	.byte	0x3f
	.zero		1


	//   ....[56]....
        /*0bf0*/ 	.word	0x00010a70
        /*0bf4*/ 	.word	0x0000000a
        /*0bf8*/ 	.word	0x00022850
        /*0bfc*/ 	.short	0x0101
        /*0bfe*/ 	.byte	0x3f
	.zero		1


	//   ....[57]....
        /*0c00*/ 	.word	0x000118e0
        /*0c04*/ 	.word	0x00000007
        /*0c08*/ 	.word	0x00022820
        /*0c0c*/ 	.short	0x010a
        /*0c0e*/ 	.byte	0x3f
	.zero		1


	//   ....[58]....
        /*0c10*/ 	.word	0x00011a60
        /*0c14*/ 	.word	0x00000005
        /*0c18*/ 	.word	0x00022840
        /*0c1c*/ 	.short	0x010a
        /*0c1e*/ 	.byte	0x3f
	.zero		1


	//   ....[59]....
        /*0c20*/ 	.word	0x00011b00
        /*0c24*/ 	.word	0x00000003
        /*0c28*/ 	.word	0x00022840
        /*0c2c*/ 	.short	0x010a
        /*0c2e*/ 	.byte	0x3f
	.zero		1


	//   ....[60]....
        /*0c30*/ 	.word	0x00011b40
        /*0c34*/ 	.word	0x00000005
        /*0c38*/ 	.word	0x00022860
        /*0c3c*/ 	.short	0x010a
        /*0c3e*/ 	.byte	0x3f
	.zero		1


	//   ....[61]....
        /*0c40*/ 	.word	0x00011b80
        /*0c44*/ 	.word	0x00000003
        /*0c48*/ 	.word	0x00022860
        /*0c4c*/ 	.short	0x010a
        /*0c4e*/ 	.byte	0x3f
	.zero		1


	//   ....[62]....
        /*0c50*/ 	.word	0x00011bf0
        /*0c54*/ 	.word	0x00000003
        /*0c58*/ 	.word	0x00022800
        /*0c5c*/ 	.short	0x010a
        /*0c5e*/ 	.byte	0x3f
	.zero		1


	//   ....[63]....
        /*0c60*/ 	.word	0x00011c50
        /*0c64*/ 	.word	0x00000003
        /*0c68*/ 	.word	0x00022830
        /*0c6c*/ 	.short	0x010a
        /*0c6e*/ 	.byte	0x3f
	.zero		1


	//   ....[64]....
        /*0c70*/ 	.word	0x00011cb0
        /*0c74*/ 	.word	0x00000009
        /*0c78*/ 	.word	0x00022850
        /*0c7c*/ 	.short	0x010a
        /*0c7e*/ 	.byte	0x3f
	.zero		1


	//   ....[65]....
        /*0c80*/ 	.word	0x00011d10
        /*0c84*/ 	.word	0x00000000
        /*0c88*/ 	.word	0x00022830
        /*0c8c*/ 	.short	0x010a
        /*0c8e*/ 	.byte	0x3f
	.zero		1


	//   ....[66]....
        /*0c90*/ 	.word	0x00011d70
        /*0c94*/ 	.word	0x0000000a
        /*0c98*/ 	.word	0x00022850
        /*0c9c*/ 	.short	0x010a
        /*0c9e*/ 	.byte	0x3f
	.zero		1


	//   ....[67]....
        /*0ca0*/ 	.word	0x00011dd0
        /*0ca4*/ 	.word	0x00000000
        /*0ca8*/ 	.word	0x00022830
        /*0cac*/ 	.short	0x010a
        /*0cae*/ 	.byte	0x3f
	.zero		1


	//   ....[68]....
        /*0cb0*/ 	.word	0x00011e30
        /*0cb4*/ 	.word	0x0000000a
        /*0cb8*/ 	.word	0x00022850
        /*0cbc*/ 	.short	0x010a
        /*0cbe*/ 	.byte	0x3f
	.zero		1


	//   ....[69]....
        /*0cc0*/ 	.word	0x00011f50
        /*0cc4*/ 	.word	0x00000021
        /*0cc8*/ 	.word	0x00022840
        /*0ccc*/ 	.short	0x010a
        /*0cce*/ 	.byte	0x3f
	.zero		1


	//   ....[70]....
        /*0cd0*/ 	.word	0x00013220
        /*0cd4*/ 	.word	0x00000016
        /*0cd8*/ 	.word	0x00022820
        /*0cdc*/ 	.short	0x010a
        /*0cde*/ 	.byte	0x3f
	.zero		1


	//   ....[71]....
        /*0ce0*/ 	.word	0x00013270
        /*0ce4*/ 	.word	0x00000021
        /*0ce8*/ 	.word	0x00022860
        /*0cec*/ 	.short	0x010a
        /*0cee*/ 	.byte	0x3f
	.zero		1


	//   ....[72]....
        /*0cf0*/ 	.word	0x00013be0
        /*0cf4*/ 	.word	0x0000000a
        /*0cf8*/ 	.word	0x00022840
        /*0cfc*/ 	.short	0x010a
        /*0cfe*/ 	.byte	0x3f
	.zero		1


	//   ....[73]....
        /*0d00*/ 	.word	0x000142b0
        /*0d04*/ 	.word	0x0000000a
        /*0d08*/ 	.word	0x00022860
        /*0d0c*/ 	.short	0x010a
        /*0d0e*/ 	.byte	0x3f
	.zero		1


	//   ....[74]....
        /*0d10*/ 	.word	0x00015360
        /*0d14*/ 	.word	0x00000007
        /*0d18*/ 	.word	0x00022820
        /*0d1c*/ 	.short	0x010a
        /*0d1e*/ 	.byte	0x3f
	.zero		1


	//   ....[75]....
        /*0d20*/ 	.word	0x00015500
        /*0d24*/ 	.word	0x00000005
        /*0d28*/ 	.word	0x00022840
        /*0d2c*/ 	.short	0x010a
        /*0d2e*/ 	.byte	0x3f
	.zero		1


	//   ....[76]....
        /*0d30*/ 	.word	0x00015550
        /*0d34*/ 	.word	0x00000003
        /*0d38*/ 	.word	0x00022840
        /*0d3c*/ 	.short	0x010a
        /*0d3e*/ 	.byte	0x3f
	.zero		1


	//   ....[77]....
        /*0d40*/ 	.word	0x000155a0
        /*0d44*/ 	.word	0x00000005
        /*0d48*/ 	.word	0x00022860
        /*0d4c*/ 	.short	0x010a
        /*0d4e*/ 	.byte	0x3f
	.zero		1


	//----- nvinfo : EIATTR_NUM_MBARRIERS
	.align		4
.L_1538:
        /*0d50*/ 	.byte	0x03, 0x38
        /*0d52*/ 	.short	0x0016


	//----- nvinfo : EIATTR_EXIT_INSTR_OFFSETS
	.align		4
        /*0d54*/ 	.byte	0x04, 0x1c
        /*0d56*/ 	.short	(.L_1540 - .L_1539)


	//   ....[0]....
.L_1539:
        /*0d58*/ 	.word	0x000009b0


	//   ....[1]....
        /*0d5c*/ 	.word	0x0000c440


	//   ....[2]....
        /*0d60*/ 	.word	0x00011bd0


	//----- nvinfo : EIATTR_MAX_THREADS
	.align		4
.L_1540:
        /*0d64*/ 	.byte	0x04, 0x05
        /*0d66*/ 	.short	(.L_1542 - .L_1541)
.L_1541:
        /*0d68*/ 	.word	0x00000180
        /*0d6c*/ 	.word	0x00000001
        /*0d70*/ 	.word	0x00000001


	//----- nvinfo : EIATTR_CRS_STACK_SIZE
	.align		4
.L_1542:
        /*0d74*/ 	.byte	0x04, 0x1e
        /*0d76*/ 	.short	(.L_1544 - .L_1543)
.L_1543:
        /*0d78*/ 	.word	0x00000000


	//----- nvinfo : EIATTR_CBANK_PARAM_SIZE
	.align		4
.L_1544:
        /*0d7c*/ 	.byte	0x03, 0x19
        /*0d7e*/ 	.short	0x0af0


	//----- nvinfo : EIATTR_PARAM_CBANK
	.align		4
        /*0d80*/ 	.byte	0x04, 0x0a
        /*0d82*/ 	.short	(.L_1546 - .L_1545)
	.align		4
.L_1545:
        /*0d84*/ 	.word	index@(.nv.constant0._ZN7cutlass13device_kernelIN5flash11enable_sm90INS1_16FlashAttnFwdSm90INS1_25CollectiveMainloopFwdSm90ILi2EN4cute5tupleIJNS5_1CILi1EEES8_S8_EEENS6_IJNS7_ILi128EEENS7_ILi96EEENS7_ILi64EEEEEELi256ENS_10bfloat16_tEfNS_4arch4Sm90ELb1ELb0ELb1ELb1ELb1ELb0ELb0ELb1ELb0ELb1ELb0ELb0EEENS1_21CollectiveEpilogueFwdINS6_IJSA_NS7_ILi256EEESB_EEES9_SE_SG_Li256ELb1ELb1ELb0ELb0EEENS1_36VarlenDynamicPersistentTileSchedulerILi128ELi96ELi256ELi128ELb0ELb1ELb1ELb1ELb1ELb1EEEEEEEEEvNT_6ParamsE)
        /*0d88*/ 	.short	0x0210
        /*0d8a*/ 	.short	0x0af0


	//----- nvinfo : EIATTR_SW_WAR
	.align		4
.L_1546:
        /*0d8c*/ 	.byte	0x04, 0x36
        /*0d8e*/ 	.short	(.L_1548 - .L_1547)
.L_1547:
        /*0d90*/ 	.word	0x00000008
.L_1548:


//--------------------- .nv.info._ZN7cutlass13device_kernelIN5flash11enable_sm90INS1_16FlashAttnFwdSm90INS1_25CollectiveMainloopFwdSm90ILi2EN4cute5tupleIJNS5_1CILi1EEES8_S8_EEENS6_IJNS7_ILi128EEENS7_ILi96EEENS7_ILi64EEEEEELi256ENS_10bfloat16_tEfNS_4arch4Sm90ELb1ELb0ELb1ELb1ELb1ELb1ELb0ELb1ELb0ELb1ELb0ELb0EEENS1_21CollectiveEpilogueFwdINS6_IJSA_NS7_ILi256EEESB_EEES9_SE_SG_Li256ELb1ELb1ELb0ELb0EEENS1_36VarlenDynamicPersistentTileSchedulerILi128ELi96ELi256ELi128ELb0ELb1ELb1ELb1ELb1ELb1EEEEEEEEEvNT_6ParamsE --------------------------
	.section	.nv.info._ZN7cutlass13device_kernelIN5flash11enable_sm90INS1_16FlashAttnFwdSm90INS1_25CollectiveMainloopFwdSm90ILi2EN4cute5tupleIJNS5_1CILi1EEES8_S8_EEENS6_IJNS7_ILi128EEENS7_ILi96EEENS7_ILi64EEEEEELi256ENS_10bfloat16_tEfNS_4arch4Sm90ELb1ELb0ELb1ELb1ELb1ELb1ELb0ELb1ELb0ELb1ELb0ELb0EEENS1_21CollectiveEpilogueFwdINS6_IJSA_NS7_ILi256EEESB_EEES9_SE_SG_Li256ELb1ELb1ELb0ELb0EEENS1_36VarlenDynamicPersistentTileSchedulerILi128ELi96ELi256ELi128ELb0ELb1ELb1ELb1ELb1ELb1EEEEEEEEEvNT_6ParamsE,"",@"SHT_CUDA_INFO"
	.sectionflags	@""
	.align	4


	//----- nvinfo : EIATTR_CUDA_API_VERSION
	.align		4
        /*0000*/ 	.byte	0x04, 0x37
        /*0002*/ 	.short	(.L_1550 - .L_1549)
.L_1549:
        /*0004*/ 	.word	0x00000082


	//----- nvinfo : EIATTR_KPARAM_INFO
	.align		4
.L_1550:
        /*0008*/ 	.byte	0x04, 0x17
        /*000a*/ 	.short	(.L_1552 - .L_1551)
.L_1551:
        /*000c*/ 	.word	0x00000000
        /*0010*/ 	.short	0x0000
        /*0012*/ 	.short	0x0070
        /*0014*/ 	.byte	0x00, 0xf0, 0x01, 0x2a


	//----- nvinfo : EIATTR_SPARSE_MMA_MASK
	.align		4
.L_1552:
        /*0018*/ 	.byte	0x03, 0x50
        /*001a*/ 	.short	0x0000


	//----- nvinfo : EIATTR_MAXREG_COUNT
	.align		4
        /*001c*/ 	.byte	0x03, 0x1b
        /*001e*/ 	.short	0x00a8


	//----- nvinfo : EIATTR_NUM_BARRIERS
	.align		4
        /*0020*/ 	.byte	0x02, 0x4c
        /*0022*/ 	.byte	0x10
	.zero		1


	//----- nvinfo : EIATTR_EXTERNS
	.align		4
        /*0024*/ 	.byte	0x04, 0x0f
        /*0026*/ 	.short	(.L_1554 - .L_1553)


	//   ....[0]....
	.align		4
.L_1553:
        /*0028*/ 	.word	index@(__assertfail)


	//----- nvinfo : EIATTR_ANNOTATIONS
	.align		4
.L_1554:
        /*002c*/ 	.byte	0x04, 0x55
        /*002e*/ 	.short	(.L_1556 - .L_1555)


	//   ....[0]....
.L_1555:
        /* <DEDUP_REMOVED lines=51> */


	//----- nvinfo : EIATTR_MERCURY_ISA_VERSION
	.align		4
.L_1556:
        /*0350*/ 	.byte	0x03, 0x5f
        /*0352*/ 	.short	0x0101


	//----- nvinfo : EIATTR_UNUSED_LOAD_BYTE_OFFSET
	.align		4
        /*0354*/ 	.byte	0x04, 0x44
        /*0356*/ 	.short	(.L_1558 - .L_1557)


	//   ....[0]....
.L_1557:
        /*0358*/ 	.word	0x00000a40
        /*035c*/ 	.word	0x0000fff0


	//   ....[1]....
        /*0360*/ 	.word	0x00011c30
        /*0364*/ 	.word	0x0000fff0


	//----- nvinfo : EIATTR_INT_WARP_WIDE_INSTR_OFFSETS
	.align		4
.L_1558:
        /*0368*/ 	.byte	0x04, 0x31
        /*036a*/ 	.short	(.L_1560 - .L_1559)


	//   ....[0]....
.L_1559:
        /*036c*/ 	.word	0x00000120


	//   ....[1]....
        /*0370*/ 	.word	0x000001c0


	//   ....[2]....
        /*0374*/ 	.word	0x00000230


	//   ....[3]....
        /*0378*/ 	.word	0x000175d0


	//   ....[4]....
        /*037c*/ 	.word	0x00017660


	//   ....[5]....
        /*0380*/ 	.word	0x0001aab0


	//   ....[6]....
        /*0384*/ 	.word	0x0001ab40


	//----- nvinfo : EIATTR_COOP_GROUP_MASK_REGIDS
	.align		4
.L_1560:
        /*0388*/ 	.byte	0x04, 0x29
        /*038a*/ 	.short	(.L_1562 - .L_1561)


	//   ....[0]....
.L_1561:
        /*038c*/ 	.word	0xffffffff


	//   ....[1]....
        /*0390*/ 	.word	0xffffffff


	//   ....[2]....
        /*0394*/ 	.word	0xffffffff


	//   ....[3]....
        /*0398*/ 	.word	0xffffffff


	//   ....[4]....
        /*039c*/ 	.word	0xffffffff


	//   ....[5]....
        /*03a0*/ 	.word	0xffffffff


	//   ....[6]....
        /*03a4*/ 	.word	0xffffffff


	//   ....[7]....
        /*03a8*/ 	.word	0xffffffff


	//   ....[8]....
        /*03ac*/ 	.word	0xffffffff


	//   ....[9]....
        /*03b0*/ 	.word	0xffffffff


	//   ....[10]....
        /*03b4*/ 	.word	0xffffffff


	//   ....[11]....
        /*03b8*/ 	.word	0xffffffff


	//   ....[12]....
        /*03bc*/ 	.word	0xffffffff


	//   ....[13]....
        /*03c0*/ 	.word	0xffffffff


	//   ....[14]....
        /*03c4*/ 	.word	0xffffffff


	//   ....[15]....
        /*03c8*/ 	.word	0xffffffff


	//   ....[16]....
        /*03cc*/ 	.word	0xffffffff


	//   ....[17]....
        /*03d0*/ 	.word	0xffffffff


	//   ....[18]....
        /*03d4*/ 	.word	0xffffffff


	//   ....[19]....
        /*03d8*/ 	.word	0xffffffff


	//   ....[20]....
        /*03dc*/ 	.word	0xffffffff


	//   ....[21]....
        /*03e0*/ 	.word	0xffffffff


	//   ....[22]....
        /*03e4*/ 	.word	0xffffffff


	//   ....[23]....
        /*03e8*/ 	.word	0xffffffff


	//   ....[24]....
        /*03ec*/ 	.word	0xffffffff


	//   ....[25]....
        /*03f0*/ 	.word	0xffffffff


	//   ....[26]....
        /*03f4*/ 	.word	0xffffffff


	//   ....[27]....
        /*03f8*/ 	.word	0xffffffff


	//   ....[28]....
        /*03fc*/ 	.word	0xffffffff


	//   ....[29]....
        /*0400*/ 	.word	0xffffffff


	//   ....[30]....
        /*0404*/ 	.word	0xffffffff


	//   ....[31]....
        /*0408*/ 	.word	0xffffffff


	//   ....[32]....
        /*040c*/ 	.word	0xffffffff


	//   ....[33]....
        /*0410*/ 	.word	0xffffffff


	//   ....[34]....
        /*0414*/ 	.word	0xffffffff


	//   ....[35]....
        /*0418*/ 	.word	0xffffffff


	//   ....[36]....
        /*041c*/ 	.word	0xffffffff


	//   ....[37]....
        /*0420*/ 	.word	0xffffffff


	//   ....[38]....
        /*0424*/ 	.word	0xffffffff


	//   ....[39]....
        /*0428*/ 	.word	0xffffffff


	//   ....[40]....
        /*042c*/ 	.word	0xffffffff


	//   ....[41]....
        /*0430*/ 	.word	0xffffffff


	//   ....[42]....
        /*0434*/ 	.word	0xffffffff


	//   ....[43]....
        /*0438*/ 	.word	0xffffffff


	//   ....[44]....
        /*043c*/ 	.word	0xffffffff


	//   ....[45]....
        /*0440*/ 	.word	0xffffffff


	//   ....[46]....
        /*0444*/ 	.word	0xffffffff


	//   ....[47]....
        /*0448*/ 	.word	0xffffffff


	//   ....[48]....
        /*044c*/ 	.word	0xffffffff


	//   ....[49]....
        /*0450*/ 	.word	0xffffffff


	//   ....[50]....
        /*0454*/ 	.word	0xffffffff


	//   ....[51]....
        /*0458*/ 	.word	0xffffffff


	//   ....[52]....
        /*045c*/ 	.word	0xffffffff


	//   ....[53]....
        /*0460*/ 	.word	0xffffffff


	//   ....[54]....
        /*0464*/ 	.word	0xffffffff


	//   ....[55]....
        /*0468*/ 	.word	0xffffffff


	//   ....[56]....
        /*046c*/ 	.word	0xffffffff


	//   ....[57]....
        /*0470*/ 	.word	0xffffffff


	//   ....[58]....
        /*0474*/ 	.word	0xffffffff


	//   ....[59]....
        /*0478*/ 	.word	0xffffffff


	//   ....[60]....
        /*047c*/ 	.word	0xffffffff


	//   ....[61]....
        /*0480*/ 	.word	0xffffffff


	//   ....[62]....
        /*0484*/ 	.word	0xffffffff


	//   ....[63]....
        /*0488*/ 	.word	0xffffffff


	//   ....[64]....
        /*048c*/ 	.word	0xffffffff


	//   ....[65]....
        /*0490*/ 	.word	0xffffffff


	//   ....[66]....
        /*0494*/ 	.word	0xffffffff


	//   ....[67]....
        /*0498*/ 	.word	0xffffffff


	//   ....[68]....
        /*049c*/ 	.word	0xffffffff


	//   ....[69]....
        /*04a0*/ 	.word	0xffffffff


	//   ....[70]....
        /*04a4*/ 	.word	0xffffffff


	//   ....[71]....
        /*04a8*/ 	.word	0xffffffff


	//   ....[72]....
        /*04ac*/ 	.word	0xffffffff


	//   ....[73]....
        /*04b0*/ 	.word	0xffffffff


	//   ....[74]....
        /*04b4*/ 	.word	0xffffffff


	//   ....[75]....
        /*04b8*/ 	.word	0xffffffff


	//   ....[76]....
        /*04bc*/ 	.word	0xffffffff


	//   ....[77]....
        /*04c0*/ 	.word	0xffffffff


	//   ....[78]....
        /*04c4*/ 	.word	0xffffffff


	//   ....[79]....
        /*04c8*/ 	.word	0xffffffff


	//   ....[80]....
        /*04cc*/ 	.word	0xffffffff


	//   ....[81]....
        /*04d0*/ 	.word	0xffffffff


	//   ....[82]....
        /*04d4*/ 	.word	0xffffffff


	//   ....[83]....
        /*04d8*/ 	.word	0xffffffff


	//   ....[84]....
        /*04dc*/ 	.word	0xffffffff


	//   ....[85]....
        /*04e0*/ 	.word	0xffffffff


	//   ....[86]....
        /*04e4*/ 	.word	0xffffffff


	//   ....[87]....
        /*04e8*/ 	.word	0xffffffff


	//   ....[88]....
        /*04ec*/ 	.word	0xffffffff


	//   ....[89]....
        /*04f0*/ 	.word	0xffffffff


	//   ....[90]....
        /*04f4*/ 	.word	0xffffffff


	//   ....[91]....
        /*04f8*/ 	.word	0xffffffff


	//   ....[92]....
        /*04fc*/ 	.word	0xffffffff


	//   ....[93]....
        /*0500*/ 	.word	0xffffffff


	//   ....[94]....
        /*0504*/ 	.word	0xffffffff


	//   ....[95]....
        /*0508*/ 	.word	0xffffffff


	//   ....[96]....
        /*050c*/ 	.word	0xffffffff


	//   ....[97]....
        /*0510*/ 	.word	0xffffffff


	//   ....[98]....
        /*0514*/ 	.word	0xffffffff


	//   ....[99]....
        /*0518*/ 	.word	0xffffffff


	//   ....[100]....
        /*051c*/ 	.word	0xffffffff


	//   ....[101]....
        /*0520*/ 	.word	0xffffffff


	//   ....[102]....
        /*0524*/ 	.word	0xffffffff


	//   ....[103]....
        /*0528*/ 	.word	0xffffffff


	//   ....[104]....
        /*052c*/ 	.word	0xffffffff


	//   ....[105]....
        /*0530*/ 	.word	0xffffffff


	//   ....[106]....
        /*0534*/ 	.word	0xffffffff


	//   ....[107]....
        /*0538*/ 	.word	0xffffffff


	//   ....[108]....
        /*053c*/ 	.word	0xffffffff


	//   ....[109]....
        /*0540*/ 	.word	0xffffffff


	//   ....[110]....
        /*0544*/ 	.word	0xffffffff


	//   ....[111]....
        /*0548*/ 	.word	0xffffffff


	//   ....[112]....
        /*054c*/ 	.word	0xffffffff


	//   ....[113]....
        /*0550*/ 	.word	0xffffffff


	//   ....[114]....
        /*0554*/ 	.word	0xffffffff


	//   ....[115]....
        /*0558*/ 	.word	0xffffffff


	//   ....[116]....
        /*055c*/ 	.word	0xffffffff


	//   ....[117]....
        /*0560*/ 	.word	0xffffffff


	//   ....[118]....
        /*0564*/ 	.word	0xffffffff


	//   ....[119]....
        /*0568*/ 	.word	0xffffffff


	//   ....[120]....
        /*056c*/ 	.word	0xffffffff


	//   ....[121]....
        /*0570*/ 	.word	0xffffffff


	//   ....[122]....
        /*0574*/ 	.word	0xffffffff


	//   ....[123]....
        /*0578*/ 	.word	0xffffffff


	//   ....[124]....
        /*057c*/ 	.word	0xffffffff


	//   ....[125]....
        /*0580*/ 	.word	0xffffffff


	//   ....[126]....
        /*0584*/ 	.word	0xffffffff


	//   ....[127]....
        /*0588*/ 	.word	0xffffffff


	//   ....[128]....
        /*058c*/ 	.word	0xffffffff


	//   ....[129]....
        /*0590*/ 	.word	0xffffffff


	//   ....[130]....
        /*0594*/ 	.word	0xffffffff


	//   ....[131]....
        /*0598*/ 	.word	0xffffffff


	//   ....[132]....
        /*059c*/ 	.word	0xffffffff


	//   ....[133]....
        /*05a0*/ 	.word	0xffffffff


	//   ....[134]....
        /*05a4*/ 	.word	0xffffffff


	//   ....[135]....
        /*05a8*/ 	.word	0xffffffff


	//   ....[136]....
        /*05ac*/ 	.word	0xffffffff


	//   ....[137]....
        /*05b0*/ 	.word	0xffffffff


	//   ....[138]....
        /*05b4*/ 	.word	0xffffffff


	//   ....[139]....
        /*05b8*/ 	.word	0xffffffff


	//   ....[140]....
        /*05bc*/ 	.word	0xffffffff


	//   ....[141]....
        /*05c0*/ 	.word	0xffffffff


	//   ....[142]....
        /*05c4*/ 	.word	0xffffffff


	//   ....[143]....
        /*05c8*/ 	.word	0xffffffff


	//   ....[144]....
        /*05cc*/ 	.word	0xffffffff


	//   ....[145]....
        /*05d0*/ 	.word	0xffffffff


	//   ....[146]....
        /*05d4*/ 	.word	0xffffffff


	//   ....[147]....
        /*05d8*/ 	.word	0xffffffff


	//   ....[148]....
        /*05dc*/ 	.word	0xffffffff


	//   ....[149]....
        /*05e0*/ 	.word	0xffffffff


	//   ....[150]....
        /*05e4*/ 	.word	0xffffffff


	//   ....[151]....
        /*05e8*/ 	.word	0xffffffff


	//   ....[152]....
        /*05ec*/ 	.word	0xffffffff


	//   ....[153]....
        /*05f0*/ 	.word	0xffffffff


	//   ....[154]....
        /*05f4*/ 	.word	0xffffffff


	//   ....[155]....
        /*05f8*/ 	.word	0xffffffff


	//   ....[156]....
        /*05fc*/ 	.word	0xffffffff


	//   ....[157]....
        /*0600*/ 	.word	0xffffffff


	//   ....[158]....
        /*0604*/ 	.word	0xffffffff


	//   ....[159]....
        /*0608*/ 	.word	0xffffffff


	//   ....[160]....
        /*060c*/ 	.word	0xffffffff


	//   ....[161]....
        /*0610*/ 	.word	0xffffffff


	//   ....[162]....
        /*0614*/ 	.word	0xffffffff


	//   ....[163]....
        /*0618*/ 	.word	0xffffffff


	//   ....[164]....
        /*061c*/ 	.word	0xffffffff


	//   ....[165]....
        /*0620*/ 	.word	0xffffffff


	//   ....[166]....
        /*0624*/ 	.word	0xffffffff


	//   ....[167]....
        /*0628*/ 	.word	0xffffffff


	//   ....[168]....
        /*062c*/ 	.word	0xffffffff


	//   ....[169]....
        /*0630*/ 	.word	0xffffffff


	//   ....[170]....
        /*0634*/ 	.word	0xffffffff


	//   ....[171]....
        /*0638*/ 	.word	0xffffffff


	//   ....[172]....
        /*063c*/ 	.word	0xffffffff


	//   ....[173]....
        /*0640*/ 	.word	0xffffffff


	//   ....[174]....
        /*0644*/ 	.word	0xffffffff


	//   ....[175]....
        /*0648*/ 	.word	0xffffffff


	//   ....[176]....
        /*064c*/ 	.word	0xffffffff


	//   ....[177]....
        /*0650*/ 	.word	0xffffffff


	//   ....[178]....
        /*0654*/ 	.word	0xffffffff


	//   ....[179]....
        /*0658*/ 	.word	0x0500000f


	//   ....[180]....
        /*065c*/ 	.word	0x0500000f


	//   ....[181]....
        /*0660*/ 	.word	0x0500000f


	//   ....[182]....
        /*0664*/ 	.word	0x0500000f


	//   ....[183]....
        /*0668*/ 	.word	0x0500000f


	//   ....[184]....
        /*066c*/ 	.word	0x0500000f


	//   ....[185]....
        /*0670*/ 	.word	0x0500000f


	//   ....[186]....
        /*0674*/ 	.word	0x0500000f


	//   ....[187]....
        /*0678*/ 	.word	0x0500000f


	//   ....[188]....
        /*067c*/ 	.word	0x0500000f


	//   ....[189]....
        /*0680*/ 	.word	0x0500000f


	//   ....[190]....
        /*0684*/ 	.word	0x0500000f


	//   ....[191]....
        /*0688*/ 	.word	0x0500000f


	//   ....[192]....
        /*068c*/ 	.word	0x0500000f


	//   ....[193]....
        /*0690*/ 	.word	0x0500000f


	//   ....[194]....
        /*0694*/ 	.word	0x0500000f


	//   ....[195]....
        /*0698*/ 	.word	0x0500000f


	//   ....[196]....
        /*069c*/ 	.word	0x0500000f


	//   ....[197]....
        /*06a0*/ 	.word	0x0500000f


	//   ....[198]....
        /*06a4*/ 	.word	0x0500000f


	//   ....[199]....
        /*06a8*/ 	.word	0x0500000f


	//   ....[200]....
        /*06ac*/ 	.word	0x0500000f


	//   ....[201]....
        /*06b0*/ 	.word	0x0500000f


	//   ....[202]....
        /*06b4*/ 	.word	0x0500000f


	//   ....[203]....
        /*06b8*/ 	.word	0x0500000f


	//   ....[204]....
        /*06bc*/ 	.word	0x0500000f


	//   ....[205]....
        /*06c0*/ 	.word	0x0500000f


	//   ....[206]....
        /*06c4*/ 	.word	0x0500000f


	//   ....[207]....
        /*06c8*/ 	.word	0x0500000f


	//   ....[208]....
        /*06cc*/ 	.word	0x0500000f


	//   ....[209]....
        /*06d0*/ 	.word	0x0500000f


	//   ....[210]....
        /*06d4*/ 	.word	0x0500000f


	//   ....[211]....
        /*06d8*/ 	.word	0x0500000f


	//   ....[212]....
        /*06dc*/ 	.word	0x0500000f


	//   ....[213]....
        /*06e0*/ 	.word	0x0500000f


	//   ....[214]....
        /*06e4*/ 	.word	0x0500000f


	//   ....[215]....
        /*06e8*/ 	.word	0x0500000f


	//   ....[216]....
        /*06ec*/ 	.word	0x0500000f


	//   ....[217]....
        /*06f0*/ 	.word	0x0500000f


	//   ....[218]....
        /*06f4*/ 	.word	0x0500000f


	//   ....[219]....
        /*06f8*/ 	.word	0x0500000f


	//   ....[220]....
        /*06fc*/ 	.word	0x0500000f


	//   ....[221]....
        /*0700*/ 	.word	0x0500000f


	//   ....[222]....
        /*0704*/ 	.word	0x0500000f


	//   ....[223]....
        /*0708*/ 	.word	0x0500000f


	//   ....[224]....
        /*070c*/ 	.word	0x0500000f


	//   ....[225]....
        /*0710*/ 	.word	0x0500000f


	//   ....[226]....
        /*0714*/ 	.word	0x0500000f


	//   ....[227]....
        /*0718*/ 	.word	0x0500000f


	//   ....[228]....
        /*071c*/ 	.word	0x0500000f


	//   ....[229]....
        /*0720*/ 	.word	0x0500000f


	//   ....[230]....
        /*0724*/ 	.word	0x0500000f


	//   ....[231]....
        /*0728*/ 	.word	0x0500000f


	//   ....[232]....
        /*072c*/ 	.word	0x0500000f


	//   ....[233]....
        /*0730*/ 	.word	0x0500000f


	//   ....[234]....
        /*0734*/ 	.word	0x0500000f


	//   ....[235]....
        /*0738*/ 	.word	0x0500000f


	//   ....[236]....
        /*073c*/ 	.word	0x0500000f


	//   ....[237]....
        /*0740*/ 	.word	0x0500000f


	//   ....[238]....
        /*0744*/ 	.word	0x0500000f


	//   ....[239]....
        /*0748*/ 	.word	0x0500000f


	//   ....[240]....
        /*074c*/ 	.word	0x0500000f


	//   ....[241]....
        /*0750*/ 	.word	0x0500000f


	//   ....[242]....
        /*0754*/ 	.word	0x0500000f


	//   ....[243]....
        /*0758*/ 	.word	0x0500000f


	//   ....[244]....
        /*075c*/ 	.word	0x0500000f


	//   ....[245]....
        /*0760*/ 	.word	0x0500000f


	//   ....[246]....
        /*0764*/ 	.word	0x0500000f


	//   ....[247]....
        /*0768*/ 	.word	0x0500000f


	//   ....[248]....
        /*076c*/ 	.word	0x0500000f


	//   ....[249]....
        /*0770*/ 	.word	0x0500000f


	//   ....[250]....
        /*0774*/ 	.word	0x0500000f


	//   ....[251]....
        /*0778*/ 	.word	0x0500000f


	//   ....[252]....
        /*077c*/ 	.word	0x0500000f


	//   ....[253]....
        /*0780*/ 	.word	0x0500000f


	//   ....[254]....
        /*0784*/ 	.word	0x0500000f


	//   ....[255]....
        /*0788*/ 	.word	0x0500000f


	//   ....[0]....
        /*078c*/ 	.word	0x0500000f


	//   ....[1]....
        /*0790*/ 	.word	0x0500000f


	//   ....[2]....
        /*0794*/ 	.word	0x0500000f


	//   ....[3]....
        /*0798*/ 	.word	0x0500000f


	//   ....[4]....
        /*079c*/ 	.word	0x0500000f


	//   ....[5]....
        /*07a0*/ 	.word	0x0500000f


	//   ....[6]....
        /*07a4*/ 	.word	0x0500000f


	//   ....[7]....
        /*07a8*/ 	.word	0x0500000f


	//   ....[8]....
        /*07ac*/ 	.word	0x0500000f


	//   ....[9]....
        /*07b0*/ 	.word	0x0500000f


	//   ....[10]....
        /*07b4*/ 	.word	0x0500000f


	//   ....[11]....
        /*07b8*/ 	.word	0x0500000f


	//   ....[12]....
        /*07bc*/ 	.word	0x0500000f


	//   ....[13]....
        /*07c0*/ 	.word	0x0500000f


	//   ....[14]....
        /*07c4*/ 	.word	0x0500000f


	//   ....[15]....
        /*07c8*/ 	.word	0x0500000f


	//   ....[16]....
        /*07cc*/ 	.word	0x0500000f


	//   ....[17]....
        /*07d0*/ 	.word	0x0500000f


	//   ....[18]....
        /*07d4*/ 	.word	0x0500000f


	//   ....[19]....
        /*07d8*/ 	.word	0x0500000f


	//   ....[20]....
        /*07dc*/ 	.word	0x0500000f


	//   ....[21]....
        /*07e0*/ 	.word	0x0500000f


	//   ....[22]....
        /*07e4*/ 	.word	0x0500000f


	//   ....[23]....
        /*07e8*/ 	.word	0x0500000f


	//   ....[24]....
        /*07ec*/ 	.word	0x0500000f


	//   ....[25]....
        /*07f0*/ 	.word	0x0500000f


	//   ....[26]....
        /*07f4*/ 	.word	0x0500000f


	//   ....[27]....
        /*07f8*/ 	.word	0x0500000f


	//   ....[28]....
        /*07fc*/ 	.word	0x0500000f


	//   ....[29]....
        /*0800*/ 	.word	0x0500000f


	//   ....[30]....
        /*0804*/ 	.word	0x0500000f


	//   ....[31]....
        /*0808*/ 	.word	0x0500000f


	//   ....[32]....
        /*080c*/ 	.word	0x0500000f


	//   ....[33]....
        /*0810*/ 	.word	0x0500000f


	//   ....[34]....
        /*0814*/ 	.word	0x0500000f


	//   ....[35]....
        /*0818*/ 	.word	0x0500000f


	//   ....[36]....
        /*081c*/ 	.word	0x0500000f


	//   ....[37]....
        /*0820*/ 	.word	0x0500000f


	//   ....[38]....
        /*0824*/ 	.word	0x0500000f


	//   ....[39]....
        /*0828*/ 	.word	0x0500000f


	//   ....[40]....
        /*082c*/ 	.word	0x0500000f


	//   ....[41]....
        /*0830*/ 	.word	0x0500000f


	//   ....[42]....
        /*0834*/ 	.word	0x0500000f


	//   ....[43]....
        /*0838*/ 	.word	0x0500000f


	//----- nvinfo : EIATTR_COOP_GROUP_INSTR_OFFSETS
	.align		4
.L_1562:
        /*083c*/ 	.byte	0x04, 0x28
        /*083e*/ 	.short	(.L_1564 - .L_1563)


	//   ....[0]....
.L_1563:
        /*0840*/ 	.word	0x00000060


	//   ....[1]....
        /*0844*/ 	.word	0x00000130


	//   ....[2]....
        /*0848*/ 	.word	0x000001e0


	//   ....[3]....
        /*084c*/ 	.word	0x000003a0


	//   ....[4]....
        /*0850*/ 	.word	0x00000500


	//   ....[5]....
        /*0854*/ 	.word	0x00000620


	//   ....[6]....
        /*0858*/ 	.word	0x00000780


	//   ....[7]....
        /*085c*/ 	.word	0x00002ea0


	//   ....[8]....
        /*0860*/ 	.word	0x00002eb0


	//   ....[9]....
        /*0864*/ 	.word	0x00003620


	//   ....[10]....
        /*0868*/ 	.word	0x00003630


	//   ....[11]....
        /*086c*/ 	.word	0x000042a0


	//   ....[12]....
        /*0870*/ 	.word	0x000042b0


	//   ....[13]....
        /*0874*/ 	.word	0x00004a90


	//   ....[14]....
        /*0878*/ 	.word	0x00004aa0


	//   ....[15]....
        /*087c*/ 	.word	0x00005500


	//   ....[16]....
        /*0880*/ 	.word	0x00005510


	//   ....[17]....
        /*0884*/ 	.word	0x00005620


	//   ....[18]....
        /*0888*/ 	.word	0x00005630


	//   ....[19]....
        /*088c*/ 	.word	0x00005a50


	//   ....[20]....
        /*0890*/ 	.word	0x00005a80


	//   ....[21]....
        /*0894*/ 	.word	0x00005d50


	//   ....[22]....
        /*0898*/ 	.word	0x00005d70


	//   ....[23]....
        /*089c*/ 	.word	0x00006770


	//   ....[24]....
        /*08a0*/ 	.word	0x00006ee0


	//   ....[25]....
        /*08a4*/ 	.word	0x00006ef0


	//   ....[26]....
        /*08a8*/ 	.word	0x00006f00


	//   ....[27]....
        /*08ac*/ 	.word	0x00006f10


	//   ....[28]....
        /*08b0*/ 	.word	0x00007210


	//   ....[29]....
        /*08b4*/ 	.word	0x00007220


	//   ....[30]....
        /*08b8*/ 	.word	0x00007230


	//   ....[31]....
        /*08bc*/ 	.word	0x00007240


	//   ....[32]....
        /*08c0*/ 	.word	0x00008620


	//   ....[33]....
        /*08c4*/ 	.word	0x00008640


	//   ....[34]....
        /*08c8*/ 	.word	0x00008650


	//   ....[35]....
        /*08cc*/ 	.word	0x00008660


	//   ....[36]....
        /*08d0*/ 	.word	0x00008750


	//   ....[37]....
        /*08d4*/ 	.word	0x00008770


	//   ....[38]....
        /*08d8*/ 	.word	0x00008800


	//   ....[39]....
        /*08dc*/ 	.word	0x00008830


	//   ....[40]....
        /*08e0*/ 	.word	0x0000a500


	//   ....[41]....
        /*08e4*/ 	.word	0x0000a520


	//   ....[42]....
        /*08e8*/ 	.word	0x0000aaa0


	//   ....[43]....
        /*08ec*/ 	.word	0x0000abc0


	//   ....[44]....
        /*08f0*/ 	.word	0x0000b1e0


	//   ....[45]....
        /*08f4*/ 	.word	0x0000b230


	//   ....[46]....
        /*08f8*/ 	.word	0x0000c6d0


	//   ....[47]....
        /*08fc*/ 	.word	0x0000c6e0


	//   ....[48]....
        /*0900*/ 	.word	0x0000d130


	//   ....[49]....
        /*0904*/ 	.word	0x0000d150


	//   ....[50]....
        /*0908*/ 	.word	0x0000d5c0


	//   ....[51]....
        /*090c*/ 	.word	0x0000d5e0


	//   ....[52]....
        /*0910*/ 	.word	0x0000f600


	//   ....[53]....
        /*0914*/ 	.word	0x0000f660


	//   ....[54]....
        /*0918*/ 	.word	0x00010060


	//   ....[55]....
        /*091c*/ 	.word	0x000100d0


	//   ....[56]....
        /*0920*/ 	.word	0x000111b0


	//   ....[57]....
        /*0924*/ 	.word	0x00011200


	//   ....[58]....
        /*0928*/ 	.word	0x00011250


	//   ....[59]....
        /*092c*/ 	.word	0x00011290


	//   ....[60]....
        /*0930*/ 	.word	0x00012ed0


	//   ....[61]....
        /*0934*/ 	.word	0x00012f10


	//   ....[62]....
        /*0938*/ 	.word	0x000130c0


	//   ....[63]....
        /*093c*/ 	.word	0x00013120


	//   ....[64]....
        /*0940*/ 	.word	0x00013750


	//   ....[65]....
        /*0944*/ 	.word	0x00013770


	//   ....[66]....
        /*0948*/ 	.word	0x000138c0


	//   ....[67]....
        /*094c*/ 	.word	0x000138e0


	//   ....[68]....
        /*0950*/ 	.word	0x00013a20


	//   ....[69]....
        /*0954*/ 	.word	0x00013a40


	//   ....[70]....
        /*0958*/ 	.word	0x00013b90


	//   ....[71]....
        /*095c*/ 	.word	0x00013bb0


	//   ....[72]....
        /*0960*/ 	.word	0x000144c0


	//   ....[73]....
        /*0964*/ 	.word	0x000144d0


	//   ....[74]....
        /*0968*/ 	.word	0x00014710


	//   ....[75]....
        /*096c*/ 	.word	0x00014720


	//   ....[76]....
        /*0970*/ 	.word	0x00014950


	//   ....[77]....
        /*0974*/ 	.word	0x00014960


	//   ....[78]....
        /*0978*/ 	.word	0x00014b90


	//   ....[79]....
        /*097c*/ 	.word	0x00014ba0


	//   ....[80]....
        /*0980*/ 	.word	0x00014e30


	//   ....[81]....
        /*0984*/ 	.word	0x00015000


	//   ....[82]....
        /*0988*/ 	.word	0x00015030


	//   ....[83]....
        /*098c*/ 	.word	0x00015060


	//   ....[84]....
        /*0990*/ 	.word	0x00015090


	//   ....[85]....
        /*0994*/ 	.word	0x000150c0


	//   ....[86]....
        /*0998*/ 	.word	0x000150f0


	//   ....[87]....
        /*099c*/ 	.word	0x00015260


	//   ....[88]....
        /*09a0*/ 	.word	0x00015290


	//   ....[89]....
        /*09a4*/ 	.word	0x000152c0


	//   ....[90]....
        /*09a8*/ 	.word	0x000152f0


	//   ....[91]....
        /*09ac*/ 	.word	0x00015320


	//   ....[92]....
        /*09b0*/ 	.word	0x00015350


	//   ....[93]....
        /*09b4*/ 	.word	0x000153e0


	//   ....[94]....
        /*09b8*/ 	.word	0x00015440


	//   ....[95]....
        /*09bc*/ 	.word	0x000154d0


	//   ....[96]....
        /*09c0*/ 	.word	0x000162b0


	//   ....[97]....
        /*09c4*/ 	.word	0x000181e0


	//   ....[98]....
        /*09c8*/ 	.word	0x00018200


	//   ....[99]....
        /*09cc*/ 	.word	0x00018290


	//   ....[100]....
        /*09d0*/ 	.word	0x000182b0


	//   ....[101]....
        /*09d4*/ 	.word	0x00018330


	//   ....[102]....
        /*09d8*/ 	.word	0x00018350


	//   ....[103]....
        /*09dc*/ 	.word	0x000183d0


	//   ....[104]....
        /*09e0*/ 	.word	0x000183f0


	//   ....[105]....
        /*09e4*/ 	.word	0x00018470


	//   ....[106]....
        /*09e8*/ 	.word	0x00018490


	//   ....[107]....
        /*09ec*/ 	.word	0x000184a0


	//   ....[108]....
        /*09f0*/ 	.word	0x000184b0


	//   ....[109]....
        /*09f4*/ 	.word	0x00018d30


	//   ....[110]....
        /*09f8*/ 	.word	0x00018d60


	//   ....[111]....
        /*09fc*/ 	.word	0x00018e20


	//   ....[112]....
        /*0a00*/ 	.word	0x00018e30


	//   ....[113]....
        /*0a04*/ 	.word	0x00018ec0


	//   ....[114]....
        /*0a08*/ 	.word	0x00018ed0


	//   ....[115]....
        /*0a0c*/ 	.word	0x00018f60


	//   ....[116]....
        /*0a10*/ 	.word	0x00018f70


	//   ....[117]....
        /*0a14*/ 	.word	0x00019000


	//   ....[118]....
        /*0a18*/ 	.word	0x00019010


	//   ....[119]....
        /*0a1c*/ 	.word	0x000190a0


	//   ....[120]....
        /*0a20*/ 	.word	0x000190b0


	//   ....[121]....
        /*0a24*/ 	.word	0x00019130


	//   ....[122]....
        /*0a28*/ 	.word	0x00019140


	//   ....[123]....
        /*0a2c*/ 	.word	0x00019150


	//   ....[124]....
        /*0a30*/ 	.word	0x00019160


	//   ....[125]....
        /*0a34*/ 	.word	0x000195e0


	//   ....[126]....
        /*0a38*/ 	.word	0x00019610


	//   ....[127]....
        /*0a3c*/ 	.word	0x00019670


	//   ....[128]....
        /*0a40*/ 	.word	0x00019720


	//   ....[129]....
        /*0a44*/ 	.word	0x00019730


	//   ....[130]....
        /*0a48*/ 	.word	0x00019760


	//   ....[131]....
        /*0a4c*/ 	.word	0x000197f0


	//   ....[132]....
        /*0a50*/ 	.word	0x000198a0


	//   ....[133]....
        /*0a54*/ 	.word	0x000198b0


	//   ....[134]....
        /*0a58*/ 	.word	0x000198e0


	//   ....[135]....
        /*0a5c*/ 	.word	0x000198f0


	//   ....[136]....
        /*0a60*/ 	.word	0x00019980


	//   ....[137]....
        /*0a64*/ 	.word	0x0001a0c0


	//   ....[138]....
        /*0a68*/ 	.word	0x0001a0e0


	//   ....[139]....
        /*0a6c*/ 	.word	0x0001a130


	//   ....[140]....
        /*0a70*/ 	.word	0x0001a140


	//   ....[141]....
        /*0a74*/ 	.word	0x0001a180


	//   ....[142]....
        /*0a78*/ 	.word	0x0001a190


	//   ....[143]....
        /*0a7c*/ 	.word	0x0001a1d0


	//   ....[144]....
        /*0a80*/ 	.word	0x0001a1e0


	//   ....[145]....
        /*0a84*/ 	.word	0x0001a220


	//   ....[146]....
        /*0a88*/ 	.word	0x0001a230


	//   ....[147]....
        /*0a8c*/ 	.word	0x0001a240


	//   ....[148]....
        /*0a90*/ 	.word	0x0001a280


	//   ....[149]....
        /*0a94*/ 	.word	0x0001a5d0


	//   ....[150]....
        /*0a98*/ 	.word	0x0001a5f0


	//   ....[151]....
        /*0a9c*/ 	.word	0x0001a600


	//   ....[152]....
        /*0aa0*/ 	.word	0x0001a620


	//   ....[153]....
        /*0aa4*/ 	.word	0x0001a690


	//   ....[154]....
        /*0aa8*/ 	.word	0x0001a6b0


	//   ....[155]....
        /*0aac*/ 	.word	0x0001a710


	//   ....[156]....
        /*0ab0*/ 	.word	0x0001a730


	//   ....[157]....
        /*0ab4*/ 	.word	0x0001a790


	//   ....[158]....
        /*0ab8*/ 	.word	0x0001a7b0


	//   ....[159]....
        /*0abc*/ 	.word	0x0001a810


	//   ....[160]....
        /*0ac0*/ 	.word	0x0001a830


	//   ....[161]....
        /*0ac4*/ 	.word	0x0001ad20


	//   ....[162]....
        /*0ac8*/ 	.word	0x0001ad80


	//   ....[163]....
        /*0acc*/ 	.word	0x0001adb0


	//   ....[164]....
        /*0ad0*/ 	.word	0x0001ade0


	//   ....[165]....
        /*0ad4*/ 	.word	0x0001adf0


	//   ....[166]....
        /*0ad8*/ 	.word	0x0001ae20


	//   ....[167]....
        /*0adc*/ 	.word	0x0001ae50


	//   ....[168]....
        /*0ae0*/ 	.word	0x0001ae80


	//   ....[169]....
        /*0ae4*/ 	.word	0x0001b000


	//   ....[170]....
        /*0ae8*/ 	.word	0x0001b030


	//   ....[171]....
        /*0aec*/ 	.word	0x0001b060


	//   ....[172]....
        /*0af0*/ 	.word	0x0001b090


	//   ....[173]....
        /*0af4*/ 	.word	0x0001b0c0


	//   ....[174]....
        /*0af8*/ 	.word	0x0001b0f0


	//   ....[175]....
        /*0afc*/ 	.word	0x0001b1b0


	//   ....[176]....
        /*0b00*/ 	.word	0x0001b1d0


	//   ....[177]....
        /*0b04*/ 	.word	0x0001b240


	//   ....[178]....
        /*0b08*/ 	.word	0x0001b8e0


	//   ....[179]....
        /*0b0c*/ 	.word	0x0001bbf0


	//   ....[180]....
        /*0b10*/ 	.word	0x0001bc80


	//   ....[181]....
        /*0b14*/ 	.word	0x0001bd10


	//   ....[182]....
        /*0b18*/ 	.word	0x0001bda0


	//   ....[183]....
        /*0b1c*/ 	.word	0x0001be80


	//   ....[184]....
        /*0b20*/ 	.word	0x0001bf10


	//   ....[185]....
        /*0b24*/ 	.word	0x0001bfb0


	//   ....[186]....
        /*0b28*/ 	.word	0x0001c040


	//   ....[187]....
        /*0b2c*/ 	.word	0x0001c130


	//   ....[188]....
        /*0b30*/ 	.word	0x0001c1c0


	//   ....[189]....
        /*0b34*/ 	.word	0x0001c260


	//   ....[190]....
        /*0b38*/ 	.word	0x0001c2f0


	//   ....[191]....
        /*0b3c*/ 	.word	0x0001c430


	//   ....[192]....
        /*0b40*/ 	.word	0x0001c4d0


	//   ....[193]....
        /*0b44*/ 	.word	0x0001c560


	//   ....[194]....
        /*0b48*/ 	.word	0x0001c5b0


	//   ....[195]....
        /*0b4c*/ 	.word	0x0001c600


	//   ....[196]....
        /*0b50*/ 	.word	0x0001c690


	//   ....[197]....
        /*0b54*/ 	.word	0x0001c720


	//   ....[198]....
        /*0b58*/ 	.word	0x0001c770


	//   ....[199]....
        /*0b5c*/ 	.word	0x0001c7c0


	//   ....[200]....
        /*0b60*/ 	.word	0x0001c8b0


	//   ....[201]....
        /*0b64*/ 	.word	0x0001c960


	//   ....[202]....
        /*0b68*/ 	.word	0x0001c9e0


	//   ....[203]....
        /*0b6c*/ 	.word	0x0001ca50


	//   ....[204]....
        /*0b70*/ 	.word	0x0001cb80


	//   ....[205]....
        /*0b74*/ 	.word	0x0001ccb0


	//   ....[206]....
        /*0b78*/ 	.word	0x0001cd70


	//   ....[207]....
        /*0b7c*/ 	.word	0x0001cdc0


	//   ....[208]....
        /*0b80*/ 	.word	0x0001d070


	//   ....[209]....
        /*0b84*/ 	.word	0x0001d0c0


	//   ....[210]....
        /*0b88*/ 	.word	0x0001d150


	//   ....[211]....
        /*0b8c*/ 	.word	0x0001d1e0


	//   ....[212]....
        /*0b90*/ 	.word	0x0001d270


	//   ....[213]....
        /*0b94*/ 	.word	0x0001d300


	//   ....[214]....
        /*0b98*/ 	.word	0x0001d390


	//   ....[215]....
        /*0b9c*/ 	.word	0x0001d420


	//   ....[216]....
        /*0ba0*/ 	.word	0x0001d4e0


	//   ....[217]....
        /*0ba4*/ 	.word	0x0001d7c0


	//   ....[218]....
        /*0ba8*/ 	.word	0x0001d8b0


	//   ....[219]....
        /*0bac*/ 	.word	0x0001d950


	//   ....[220]....
        /*0bb0*/ 	.word	0x0001d9b0


	//   ....[221]....
        /*0bb4*/ 	.word	0x0001daa0


	//   ....[222]....
        /*0bb8*/ 	.word	0x0001db10


	//   ....[223]....
        /*0bbc*/ 	.word	0x0001dc00


	//   ....[224]....
        /*0bc0*/ 	.word	0x0001dc70


	//   ....[225]....
        /*0bc4*/ 	.word	0x0001dd60


	//   ....[226]....
        /*0bc8*/ 	.word	0x0001ddd0


	//   ....[227]....
        /*0bcc*/ 	.word	0x0001dec0


	//   ....[228]....
        /*0bd0*/ 	.word	0x0001df30


	//   ....[229]....
        /*0bd4*/ 	.word	0x0001dfd0


	//   ....[230]....
        /*0bd8*/ 	.word	0x0001e0c0


	//   ....[231]....
        /*0bdc*/ 	.word	0x0001e130


	//   ....[232]....
        /*0be0*/ 	.word	0x0001e190


	//   ....[233]....
        /*0be4*/ 	.word	0x0001e280


	//   ....[234]....
        /*0be8*/ 	.word	0x0001e2e0


	//   ....[235]....
        /*0bec*/ 	.word	0x0001e3e0


	//   ....[236]....
        /*0bf0*/ 	.word	0x0001e440


	//   ....[237]....
        /*0bf4*/ 	.word	0x0001e540


	//   ....[238]....
        /*0bf8*/ 	.word	0x0001e5a0


	//   ....[239]....
        /*0bfc*/ 	.word	0x0001e6a0


	//   ....[240]....
        /*0c00*/ 	.word	0x0001e700


	//   ....[241]....
        /*0c04*/ 	.word	0x0001e800


	//   ....[242]....
        /*0c08*/ 	.word	0x0001e860


	//   ....[243]....
        /*0c0c*/ 	.word	0x0001e960


	//   ....[244]....
        /*0c10*/ 	.word	0x0001e9c0


	//   ....[245]....
        /*0c14*/ 	.word	0x0001eaa0


	//   ....[246]....
        /*0c18*/ 	.word	0x0001ebe0


	//   ....[247]....
        /*0c1c*/ 	.word	0x0001ecc0


	//   ....[248]....
        /*0c20*/ 	.word	0x0001ed70


	//   ....[249]....
        /*0c24*/ 	.word	0x0001ee80


	//   ....[250]....
        /*0c28*/ 	.word	0x0001eee0


	//   ....[251]....
        /*0c2c*/ 	.word	0x0001eff0


	//   ....[252]....
        /*0c30*/ 	.word	0x0001f050


	//   ....[253]....
        /*0c34*/ 	.word	0x0001f160


	//   ....[254]....
        /*0c38*/ 	.word	0x0001f1c0


	//   ....[255]....
        /*0c3c*/ 	.word	0x0001f2d0


	//   ....[0]....
        /*0c40*/ 	.word	0x0001f330


	//   ....[1]....
        /*0c44*/ 	.word	0x0001f3f0


	//   ....[2]....
        /*0c48*/ 	.word	0x0001f550


	//   ....[3]....
        /*0c4c*/ 	.word	0x0001f5f0


	//   ....[4]....
        /*0c50*/ 	.word	0x0001f650


	//   ....[5]....
        /*0c54*/ 	.word	0x0001f700


	//   ....[6]....
        /*0c58*/ 	.word	0x0001f760


	//   ....[7]....
        /*0c5c*/ 	.word	0x0001f810


	//   ....[8]....
        /*0c60*/ 	.word	0x0001f870


	//   ....[9]....
        /*0c64*/ 	.word	0x0001f920


	//   ....[10]....
        /*0c68*/ 	.word	0x0001f980


	//   ....[11]....
        /*0c6c*/ 	.word	0x0001fa30


	//   ....[12]....
        /*0c70*/ 	.word	0x0001fa90


	//   ....[13]....
        /*0c74*/ 	.word	0x0001fb40


	//   ....[14]....
        /*0c78*/ 	.word	0x0001fc30


	//   ....[15]....
        /*0c7c*/ 	.word	0x0001fcd0


	//   ....[16]....
        /*0c80*/ 	.word	0x0001fd30


	//   ....[17]....
        /*0c84*/ 	.word	0x0001fe00


	//   ....[18]....
        /*0c88*/ 	.word	0x0001fe60


	//   ....[19]....
        /*0c8c*/ 	.word	0x0001ff30


	//   ....[20]....
        /*0c90*/ 	.word	0x0001ff90


	//   ....[21]....
        /*0c94*/ 	.word	0x00020060


	//   ....[22]....
        /*0c98*/ 	.word	0x000200c0


	//   ....[23]....
        /*0c9c*/ 	.word	0x00020190


	//   ....[24]....
        /*0ca0*/ 	.word	0x000201f0


	//   ....[25]....
        /*0ca4*/ 	.word	0x000202c0


	//   ....[26]....
        /*0ca8*/ 	.word	0x00020350


	//   ....[27]....
        /*0cac*/ 	.word	0x000203f0


	//   ....[28]....
        /*0cb0*/ 	.word	0x00020510


	//   ....[29]....
        /*0cb4*/ 	.word	0x00020580


	//   ....[30]....
        /*0cb8*/ 	.word	0x000205f0


	//   ....[31]....
        /*0cbc*/ 	.word	0x00020660


	//   ....[32]....
        /*0cc0*/ 	.word	0x000206d0


	//   ....[33]....
        /*0cc4*/ 	.word	0x00020750


	//   ....[34]....
        /*0cc8*/ 	.word	0x000207e0


	//   ....[35]....
        /*0ccc*/ 	.word	0x00020870


	//   ....[36]....
        /*0cd0*/ 	.word	0x000208e0


	//   ....[37]....
        /*0cd4*/ 	.word	0x00020950


	//   ....[38]....
        /*0cd8*/ 	.word	0x000209c0


	//   ....[39]....
        /*0cdc*/ 	.word	0x00020a40


	//   ....[40]....
        /*0ce0*/ 	.word	0x00020ab0


	//   ....[41]....
        /*0ce4*/ 	.word	0x00020b50


	//   ....[42]....
        /*0ce8*/ 	.word	0x00020be0


	//   ....[43]....
        /*0cec*/ 	.word	0x00020d00


	//----- nvinfo : EIATTR_REG_RECONFIG
	.align		4
.L_1564:
        /*0cf0*/ 	.byte	0x01, 0x54
	.zero		2


	//----- nvinfo : EIATTR_SYSCALL_OFFSETS
	.align		4
        /*0cf4*/ 	.byte	0x04, 0x46
        /*0cf6*/ 	.short	(.L_1566 - .L_1565)


	//   ....[0]....
.L_1565:
        /*0cf8*/ 	.word	0x000019f0


	//   ....[1]....
        /*0cfc*/ 	.word	0x00001b40


	//   ....[2]....
        /*0d00*/ 	.word	0x00006910


	//   ....[3]....
        /*0d04*/ 	.word	0x00006c30


	//   ....[4]....
        /*0d08*/ 	.word	0x000177c0


	//   ....[5]....
        /*0d0c*/ 	.word	0x00017910


	//   ....[6]....
        /*0d10*/ 	.word	0x00017a00


	//   ....[7]....
        /*0d14*/ 	.word	0x00018970


	//----- nvinfo : EIATTR_MBARRIER_INSTR_OFFSETS
	.align		4
.L_1566:
        /*0d18*/ 	.byte	0x04, 0x39
        /*0d1a*/ 	.short	(.L_1568 - .L_1567)


	//   ....[0]....
.L_1567:
        /*0d1c*/ 	.word	0x00000250
        /*0d20*/ 	.word	0x000000ff
        /*0d24*/ 	.word	0x00022800
        /*0d28*/ 	.short	0x0100
        /*0d2a*/ 	.byte	0x08
	.zero		1


	//   ....[1]....
        /*0d2c*/ 	.word	0x00000260
        /*0d30*/ 	.word	0x000000ff
        /*0d34*/ 	.word	0x00022820
        /*0d38*/ 	.short	0x0100
        /*0d3a*/ 	.byte	0x08
	.zero		1


	//   ....[2]....
        /*0d3c*/ 	.word	0x00000350
        /*0d40*/ 	.word	0x000000ff
        /*0d44*/ 	.word	0x00022830
        /*0d48*/ 	.short	0x0100
        /*0d4a*/ 	.byte	0x08
	.zero		1


	//   ....[3]....
        /*0d4c*/ 	.word	0x00000360
        /*0d50*/ 	.word	0x000000ff
        /*0d54*/ 	.word	0x00022840
        /*0d58*/ 	.short	0x0100
        /*0d5a*/ 	.byte	0x08
	.zero		1


	//   ....[4]....
        /*0d5c*/ 	.word	0x00000370
        /*0d60*/ 	.word	0x000000ff
        /*0d64*/ 	.word	0x00022838
        /*0d68*/ 	.short	0x0100
        /*0d6a*/ 	.byte	0x08
	.zero		1


	//   ....[5]....
        /*0d6c*/ 	.word	0x00000380
        /*0d70*/ 	.word	0x000000ff
        /*0d74*/ 	.word	0x00022848
        /*0d78*/ 	.short	0x0100
        /*0d7a*/ 	.byte	0x08
	.zero		1


	//   ....[6]....
        /*0d7c*/ 	.word	0x000004b0
        /*0d80*/ 	.word	0x000000ff
        /*0d84*/ 	.word	0x00022850
        /*0d88*/ 	.short	0x0100
        /*0d8a*/ 	.byte	0x08
	.zero		1


	//   ....[7]....
        /*0d8c*/ 	.word	0x000004c0
        /*0d90*/ 	.word	0x000000ff
        /*0d94*/ 	.word	0x00022860
        /*0d98*/ 	.short	0x0100
        /*0d9a*/ 	.byte	0x08
	.zero		1


	//   ....[8]....
        /*0d9c*/ 	.word	0x000004d0
        /*0da0*/ 	.word	0x000000ff
        /*0da4*/ 	.word	0x00022858
        /*0da8*/ 	.short	0x0100
        /*0daa*/ 	.byte	0x08
	.zero		1


	//   ....[9]....
        /*0dac*/ 	.word	0x000004e0
        /*0db0*/ 	.word	0x000000ff
        /*0db4*/ 	.word	0x00022868
        /*0db8*/ 	.short	0x0100
        /*0dba*/ 	.byte	0x08
	.zero		1


	//   ....[10]....
        /*0dbc*/ 	.word	0x000005d0
        /*0dc0*/ 	.word	0x000000ff
        /*0dc4*/ 	.word	0x00022870
        /*0dc8*/ 	.short	0x0100
        /*0dca*/ 	.byte	0x06
	.zero		1


	//   ....[11]....
        /*0dcc*/ 	.word	0x000005e0
        /*0dd0*/ 	.word	0x000000ff
        /*0dd4*/ 	.word	0x00022880
        /*0dd8*/ 	.short	0x0100
        /*0dda*/ 	.byte	0x06
	.zero		1


	//   ....[12]....
        /*0ddc*/ 	.word	0x000005f0
        /*0de0*/ 	.word	0x000000ff
        /*0de4*/ 	.word	0x00022878
        /*0de8*/ 	.short	0x0100
        /*0dea*/ 	.byte	0x06
	.zero		1


	//   ....[13]....
        /*0dec*/ 	.word	0x00000600
        /*0df0*/ 	.word	0x000000ff
        /*0df4*/ 	.word	0x00022888
        /*0df8*/ 	.short	0x0100
        /*0dfa*/ 	.byte	0x06
	.zero		1


	//   ....[14]....
        /*0dfc*/ 	.word	0x00000730
        /*0e00*/ 	.word	0x000000ff
        /*0e04*/ 	.word	0x00022890
        /*0e08*/ 	.short	0x0100
        /*0e0a*/ 	.byte	0x08
	.zero		1


	//   ....[15]....
        /*0e0c*/ 	.word	0x00000740
        /*0e10*/ 	.word	0x000000ff
        /*0e14*/ 	.word	0x000228a0
        /*0e18*/ 	.short	0x0100
        /*0e1a*/ 	.byte	0x08
	.zero		1


	//   ....[16]....
        /*0e1c*/ 	.word	0x00000750
        /*0e20*/ 	.word	0x000000ff
        /*0e24*/ 	.word	0x00022898
        /*0e28*/ 	.short	0x0100
        /*0e2a*/ 	.byte	0x08
	.zero		1


	//   ....[17]....
        /*0e2c*/ 	.word	0x00000760
        /*0e30*/ 	.word	0x000000ff
        /*0e34*/ 	.word	0x000228a8
        /*0e38*/ 	.short	0x0100
        /*0e3a*/ 	.byte	0x08
	.zero		1


	//   ....[18]....
        /*0e3c*/ 	.word	0x00000890
        /*0e40*/ 	.word	0x000000ff
        /*0e44*/ 	.word	0x000228b0
        /*0e48*/ 	.short	0x0100
        /*0e4a*/ 	.byte	0x08
	.zero		1


	//   ....[19]....
        /*0e4c*/ 	.word	0x000008a0
        /*0e50*/ 	.word	0x000000ff
        /*0e54*/ 	.word	0x000228c0
        /*0e58*/ 	.short	0x0100
        /*0e5a*/ 	.byte	0x08
	.zero		1


	//   ....[20]....
        /*0e5c*/ 	.word	0x000008b0
        /*0e60*/ 	.word	0x000000ff
        /*0e64*/ 	.word	0x000228b8
        /*0e68*/ 	.short	0x0100
        /*0e6a*/ 	.byte	0x08
	.zero		1


	//   ....[21]....
        /*0e6c*/ 	.word	0x000008c0
        /*0e70*/ 	.word	0x000000ff
        /*0e74*/ 	.word	0x000228c8
        /*0e78*/ 	.short	0x0100
        /*0e7a*/ 	.byte	0x08
	.zero		1


	//   ....[22]....
        /*0e7c*/ 	.word	0x00002e50
        /*0e80*/ 	.word	0x00000057
        /*0e84*/ 	.word	0x00022890
        /*0e88*/ 	.short	0x010a
        /*0e8a*/ 	.byte	0x3f
	.zero		1


	//   ....[23]....
        /*0e8c*/ 	.word	0x00004240
        /*0e90*/ 	.word	0x00000057
        /*0e94*/ 	.word	0x00022890
        /*0e98*/ 	.short	0x010a
        /*0e9a*/ 	.byte	0x3f
	.zero		1


	//   ....[24]....
        /*0e9c*/ 	.word	0x00005340
        /*0ea0*/ 	.word	0x00000057
        /*0ea4*/ 	.word	0x00022890
        /*0ea8*/ 	.short	0x010a
        /*0eaa*/ 	.byte	0x3f
	.zero		1


	//   ....[25]....
        /*0eac*/ 	.word	0x00005800
        /*0eb0*/ 	.word	0x00000008
        /*0eb4*/ 	.word	0x00000000
        /*0eb8*/ 	.short	0x0101
        /*0eba*/ 	.byte	0x3f
	.zero		1


	//   ....[26]....
        /*0ebc*/ 	.word	0x00005840
        /*0ec0*/ 	.word	0x00000057
        /*0ec4*/ 	.word	0x000228b0
        /*0ec8*/ 	.short	0x010a
        /*0eca*/ 	.byte	0x3f
	.zero		1


	//   ....[27]....
        /*0ecc*/ 	.word	0x000060e0
        /*0ed0*/ 	.word	0x00000057
        /*0ed4*/ 	.word	0x00000000
        /*0ed8*/ 	.short	0x0101
        /*0eda*/ 	.byte	0x3f
	.zero		1


	//   ....[28]....
        /*0edc*/ 	.word	0x000069b0
        /*0ee0*/ 	.word	0x00000013
        /*0ee4*/ 	.word	0x00022800
        /*0ee8*/ 	.short	0x010a
        /*0eea*/ 	.byte	0x3f
	.zero		1


	//   ....[29]....
        /*0eec*/ 	.word	0x00006a00
        /*0ef0*/ 	.word	0x00000013
        /*0ef4*/ 	.word	0x00022800
        /*0ef8*/ 	.short	0x010a
        /*0efa*/ 	.byte	0x3f
	.zero		1


	//   ....[30]....
        /*0efc*/ 	.word	0x000074c0
        /*0f00*/ 	.word	0x00000013
        /*0f04*/ 	.word	0x00022800
        /*0f08*/ 	.short	0x010a
        /*0f0a*/ 	.byte	0x3f
	.zero		1


	//   ....[31]....
        /*0f0c*/ 	.word	0x00008ab0
        /*0f10*/ 	.word	0x00000013
        /*0f14*/ 	.word	0x00022800
        /*0f18*/ 	.short	0x010a
        /*0f1a*/ 	.byte	0x3f
	.zero		1


	//   ....[32]....
        /*0f1c*/ 	.word	0x00009af0
        /*0f20*/ 	.word	0x0000000d
        /*0f24*/ 	.word	0x00022830
        /*0f28*/ 	.short	0x010a
        /*0f2a*/ 	.byte	0x3f
	.zero		1


	//   ....[33]....
        /*0f2c*/ 	.word	0x00009b90
        /*0f30*/ 	.word	0x0000000d
        /*0f34*/ 	.word	0x00022830
        /*0f38*/ 	.short	0x010a
        /*0f3a*/ 	.byte	0x3f
	.zero		1


	//   ....[34]....
        /*0f3c*/ 	.word	0x0000b430
        /*0f40*/ 	.word	0x0000001b
        /*0f44*/ 	.word	0x00000000
        /*0f48*/ 	.short	0x0101
        /*0f4a*/ 	.byte	0x3f
	.zero		1


	//   ....[35]....
        /*0f4c*/ 	.word	0x0000bac0
        /*0f50*/ 	.word	0x0000000d
        /*0f54*/ 	.word	0x00022850
        /*0f58*/ 	.short	0x010a
        /*0f5a*/ 	.byte	0x3f
	.zero		1


	//   ....[36]....
        /*0f5c*/ 	.word	0x0000bb10
        /*0f60*/ 	.word	0x0000000d
        /*0f64*/ 	.word	0x00022850
        /*0f68*/ 	.short	0x010a
        /*0f6a*/ 	.byte	0x3f
	.zero		1


	//   ....[37]....
        /*0f6c*/ 	.word	0x0000bf30
        /*0f70*/ 	.word	0x0000000d
        /*0f74*/ 	.word	0x00000000
        /*0f78*/ 	.short	0x0101
        /*0f7a*/ 	.byte	0x3f
	.zero		1


	//   ....[38]....
        /*0f7c*/ 	.word	0x0000c090
        /*0f80*/ 	.word	0x0000000e
        /*0f84*/ 	.word	0x00022830
        /*0f88*/ 	.short	0x010a
        /*0f8a*/ 	.byte	0x3f
	.zero		1


	//   ....[39]....
        /*0f8c*/ 	.word	0x0000c0f0
        /*0f90*/ 	.word	0x0000000e
        /*0f94*/ 	.word	0x00022830
        /*0f98*/ 	.short	0x010a
        /*0f9a*/ 	.byte	0x3f
	.zero		1


	//   ....[40]....
        /*0f9c*/ 	.word	0x0000da50
        /*0fa0*/ 	.word	0x0000009b
        /*0fa4*/ 	.word	0x00000000
        /*0fa8*/ 	.short	0x0101
        /*0faa*/ 	.byte	0x3f
	.zero		1


	//   ....[41]....
        /*0fac*/ 	.word	0x0000e7f0
        /*0fb0*/ 	.word	0x0000000e
        /*0fb4*/ 	.word	0x00022850
        /*0fb8*/ 	.short	0x010a
        /*0fba*/ 	.byte	0x3f
	.zero		1


	//   ....[42]....
        /*0fbc*/ 	.word	0x0000e840
        /*0fc0*/ 	.word	0x0000000e
        /*0fc4*/ 	.word	0x00022850
        /*0fc8*/ 	.short	0x010a
        /*0fca*/ 	.byte	0x3f
	.zero		1


	//   ....[43]....
        /*0fcc*/ 	.word	0x0000ec30
        /*0fd0*/ 	.word	0x0000000e
        /*0fd4*/ 	.word	0x00000000
        /*0fd8*/ 	.short	0x0101
        /*0fda*/ 	.byte	0x3f
	.zero		1


	//   ....[44]....
        /*0fdc*/ 	.word	0x0000ed30
        /*0fe0*/ 	.word	0x0000000e
        /*0fe4*/ 	.word	0x00022830
        /*0fe8*/ 	.short	0x010a
        /*0fea*/ 	.byte	0x3f
	.zero		1


	//   ....[45]....
        /*0fec*/ 	.word	0x0000ed90
        /*0ff0*/ 	.word	0x0000000e
        /*0ff4*/ 	.word	0x00022830
        /*0ff8*/ 	.short	0x010a
        /*0ffa*/ 	.byte	0x3f
	.zero		1


	//   ....[46]....
        /*0ffc*/ 	.word	0x000103f0
        /*1000*/ 	.word	0x000000a6
        /*1004*/ 	.word	0x00000000
        /*1008*/ 	.short	0x0101
        /*100a*/ 	.byte	0x3f
	.zero		1


	//   ....[47]....
        /*100c*/ 	.word	0x00010d30
        /*1010*/ 	.word	0x0000000e
        /*1014*/ 	.word	0x00022850
        /*1018*/ 	.short	0x010a
        /*101a*/ 	.byte	0x3f
	.zero		1


	//   ....[48]....
        /*101c*/ 	.word	0x00010d80
        /*1020*/ 	.word	0x0000000e
        /*1024*/ 	.word	0x00022850
        /*1028*/ 	.short	0x010a
        /*102a*/ 	.byte	0x3f
	.zero		1


	//   ....[49]....
        /*102c*/ 	.word	0x00011170
        /*1030*/ 	.word	0x0000000e
        /*1034*/ 	.word	0x00000000
        /*1038*/ 	.short	0x0101
        /*103a*/ 	.byte	0x3f
	.zero		1


	//   ....[50]....
        /*103c*/ 	.word	0x00013740
        /*1040*/ 	.word	0x00000003
        /*1044*/ 	.word	0x00000000
        /*1048*/ 	.short	0x0101
        /*104a*/ 	.byte	0x3f
	.zero		1


	//   ....[51]....
        /*104c*/ 	.word	0x00016390
        /*1050*/ 	.word	0x00000016
        /*1054*/ 	.word	0x00022820
        /*1058*/ 	.short	0x010a
        /*105a*/ 	.byte	0x3f
	.zero		1


	//   ....[52]....
        /*105c*/ 	.word	0x00016420
        /*1060*/ 	.word	0x00000003
        /*1064*/ 	.word	0x000228a0
        /*1068*/ 	.short	0x010a
        /*106a*/ 	.byte	0x3f
	.zero		1


	//   ....[53]....
        /*106c*/ 	.word	0x00016670
        /*1070*/ 	.word	0x00000003
        /*1074*/ 	.word	0x000228c0
        /*1078*/ 	.short	0x010a
        /*107a*/ 	.byte	0x3f
	.zero		1


	//   ....[54]....
        /*107c*/ 	.word	0x00016c80
        /*1080*/ 	.word	0x00000008
        /*1084*/ 	.word	0x000228a0
        /*1088*/ 	.short	0x010a
        /*108a*/ 	.byte	0x3f
	.zero		1


	//   ....[55]....
        /*108c*/ 	.word	0x00016ec0
        /*1090*/ 	.word	0x00000008
        /*1094*/ 	.word	0x000228c0
        /*1098*/ 	.short	0x010a
        /*109a*/ 	.byte	0x3f
	.zero		1


	//   ....[56]....
        /*109c*/ 	.word	0x00017f80
        /*10a0*/ 	.word	0x0000001f
        /*10a4*/ 	.word	0x00022840
        /*10a8*/ 	.short	0x010a
        /*10aa*/ 	.byte	0x3f
	.zero		1


	//   ....[57]....
        /*10ac*/ 	.word	0x000185b0
        /*10b0*/ 	.word	0x0000001f
        /*10b4*/ 	.word	0x00022830
        /*10b8*/ 	.short	0x0107
        /*10ba*/ 	.byte	0x3f
	.zero		1


	//   ....[58]....
        /*10bc*/ 	.word	0x00018680
        /*10c0*/ 	.word	0x0000001f
        /*10c4*/ 	.word	0x00022830
        /*10c8*/ 	.short	0x0101
        /*10ca*/ 	.byte	0x3f
	.zero		1


	//   ....[59]....
        /*10cc*/ 	.word	0x00019260
        /*10d0*/ 	.word	0x00000016
        /*10d4*/ 	.word	0x00022800
        /*10d8*/ 	.short	0x0107
        /*10da*/ 	.byte	0x3f
	.zero		1


	//   ....[60]....
        /*10dc*/ 	.word	0x00019350
        /*10e0*/ 	.word	0x00000016
        /*10e4*/ 	.word	0x00022800
        /*10e8*/ 	.short	0x0101
        /*10ea*/ 	.byte	0x3f
	.zero		1


	//   ....[61]....
        /*10ec*/ 	.word	0x00019370
        /*10f0*/ 	.word	0x00000016
        /*10f4*/ 	.word	0x00022820
        /*10f8*/ 	.short	0x010a
        /*10fa*/ 	.byte	0x3f
	.zero		1


	//   ....[62]....
        /*10fc*/ 	.word	0x00019400
        /*1100*/ 	.word	0x0000001f
        /*1104*/ 	.word	0x00022860
        /*1108*/ 	.short	0x010a
        /*110a*/ 	.byte	0x3f
	.zero		1


	//   ....[63]....
        /*110c*/ 	.word	0x00019b00
        /*1110*/ 	.word	0x0000001f
        /*1114*/ 	.word	0x00022850
        /*1118*/ 	.short	0x0107
        /*111a*/ 	.byte	0x3f
	.zero		1


	//   ....[64]....
        /*111c*/ 	.word	0x00019bd0
        /*1120*/ 	.word	0x0000001f
        /*1124*/ 	.word	0x00022850
        /*1128*/ 	.short	0x0101
        /*112a*/ 	.byte	0x3f
	.zero		1


	//   ....[65]....
        /*112c*/ 	.word	0x00019f10
        /*1130*/ 	.word	0x00000004
        /*1134*/ 	.word	0x00022840
        /*1138*/ 	.short	0x010a
        /*113a*/ 	.byte	0x3f
	.zero		1


	//   ....[66]....
        /*113c*/ 	.word	0x0001a300
        /*1140*/ 	.word	0x00000004
        /*1144*/ 	.word	0x00022830
        /*1148*/ 	.short	0x0107
        /*114a*/ 	.byte	0x3f
	.zero		1


	//   ....[67]....
        /*114c*/ 	.word	0x0001a3c0
        /*1150*/ 	.word	0x00000004
        /*1154*/ 	.word	0x00022830
        /*1158*/ 	.short	0x0101
        /*115a*/ 	.byte	0x3f
	.zero		1


	//   ....[68]....
        /*115c*/ 	.word	0x0001a3f0
        /*1160*/ 	.word	0x00000004
        /*1164*/ 	.word	0x00022860
        /*1168*/ 	.short	0x010a
        /*116a*/ 	.byte	0x3f
	.zero		1


	//   ....[69]....
        /*116c*/ 	.word	0x0001a920
        /*1170*/ 	.word	0x00000004
        /*1174*/ 	.word	0x00022850
        /*1178*/ 	.short	0x0107
        /*117a*/ 	.byte	0x3f
	.zero		1


	//   ....[70]....
        /*117c*/ 	.word	0x0001a9e0
        /*1180*/ 	.word	0x00000004
        /*1184*/ 	.word	0x00022850
        /*1188*/ 	.short	0x0101
        /*118a*/ 	.byte	0x3f
	.zero		1


	//   ....[71]....
        /*118c*/ 	.word	0x0001b860
        /*1190*/ 	.word	0x00000005
        /*1194*/ 	.word	0x00022820
        /*1198*/ 	.short	0x010a
        /*119a*/ 	.byte	0x3f
	.zero		1


	//   ....[72]....
        /*119c*/ 	.word	0x0001b9c0
        /*11a0*/ 	.word	0x00000003
        /*11a4*/ 	.word	0x00022840
        /*11a8*/ 	.short	0x010a
        /*11aa*/ 	.byte	0x3f
	.zero		1


	//   ....[73]....
        /*11ac*/ 	.word	0x0001ba60
        /*11b0*/ 	.word	0x00000005
        /*11b4*/ 	.word	0x00022840
        /*11b8*/ 	.short	0x010a
        /*11ba*/ 	.byte	0x3f
	.zero		1


	//   ....[74]....
        /*11bc*/ 	.word	0x0001baa0
        /*11c0*/ 	.word	0x00000003
        /*11c4*/ 	.word	0x00022860
        /*11c8*/ 	.short	0x010a
        /*11ca*/ 	.byte	0x3f
	.zero		1


	//   ....[75]....
        /*11cc*/ 	.word	0x0001bae0
        /*11d0*/ 	.word	0x00000005
        /*11d4*/ 	.word	0x00022860
        /*11d8*/ 	.short	0x010a
        /*11da*/ 	.byte	0x3f
	.zero		1


	//   ....[76]....
        /*11dc*/ 	.word	0x0001bb40
        /*11e0*/ 	.word	0x00000057
        /*11e4*/ 	.word	0x00022890
        /*11e8*/ 	.short	0x010a
        /*11ea*/ 	.byte	0x3f
	.zero		1


	//   ....[77]....
        /*11ec*/ 	.word	0x0001bdd0
        /*11f0*/ 	.word	0x00000057
        /*11f4*/ 	.word	0x00022890
        /*11f8*/ 	.short	0x010a
        /*11fa*/ 	.byte	0x3f
	.zero		1


	//   ....[78]....
        /*11fc*/ 	.word	0x0001c080
        /*1200*/ 	.word	0x00000057
        /*1204*/ 	.word	0x00022890
        /*1208*/ 	.short	0x010a
        /*120a*/ 	.byte	0x3f
	.zero		1


	//   ....[79]....
        /*120c*/ 	.word	0x0001c330
        /*1210*/ 	.word	0x00000057
        /*1214*/ 	.word	0x000228b0
        /*1218*/ 	.short	0x010a
        /*121a*/ 	.byte	0x3f
	.zero		1


	//   ....[80]....
        /*121c*/ 	.word	0x0001c7f0
        /*1220*/ 	.word	0x00000013
        /*1224*/ 	.word	0x00022800
        /*1228*/ 	.short	0x010a
        /*122a*/ 	.byte	0x3f
	.zero		1


	//   ....[81]....
        /*122c*/ 	.word	0x0001cdf0
        /*1230*/ 	.word	0x00000013
        /*1234*/ 	.word	0x00022800
        /*1238*/ 	.short	0x010a
        /*123a*/ 	.byte	0x3f
	.zero		1


	//   ....[82]....
        /*123c*/ 	.word	0x0001ce40
        /*1240*/ 	.word	0x0000000d
        /*1244*/ 	.word	0x00022830
        /*1248*/ 	.short	0x010a
        /*124a*/ 	.byte	0x3f
	.zero		1


	//   ....[83]....
        /*124c*/ 	.word	0x0001ce90
        /*1250*/ 	.word	0x0000000d
        /*1254*/ 	.word	0x00022850
        /*1258*/ 	.short	0x010a
        /*125a*/ 	.byte	0x3f
	.zero		1


	//   ....[84]....
        /*125c*/ 	.word	0x0001cee0
        /*1260*/ 	.word	0x0000000e
        /*1264*/ 	.word	0x00022830
        /*1268*/ 	.short	0x010a
        /*126a*/ 	.byte	0x3f
	.zero		1


	//   ....[85]....
        /*126c*/ 	.word	0x0001cf30
        /*1270*/ 	.word	0x0000000e
        /*1274*/ 	.word	0x00022850
        /*1278*/ 	.short	0x010a
        /*127a*/ 	.byte	0x3f
	.zero		1


	//   ....[86]....
        /*127c*/ 	.word	0x0001cf80
        /*1280*/ 	.word	0x0000000e
        /*1284*/ 	.word	0x00022830
        /*1288*/ 	.short	0x010a
        /*128a*/ 	.byte	0x3f
	.zero		1


	//   ....[87]....
        /*128c*/ 	.word	0x0001cfd0
        /*1290*/ 	.word	0x0000000e
        /*1294*/ 	.word	0x00022850
        /*1298*/ 	.short	0x010a
        /*129a*/ 	.byte	0x3f
	.zero		1


	//   ....[88]....
        /*129c*/ 	.word	0x0001d5a0
        /*12a0*/ 	.word	0x00000016
        /*12a4*/ 	.word	0x00022820
        /*12a8*/ 	.short	0x010a
        /*12aa*/ 	.byte	0x3f
	.zero		1


	//   ....[89]....
        /*12ac*/ 	.word	0x0001d5f0
        /*12b0*/ 	.word	0x00000003
        /*12b4*/ 	.word	0x000228a0
        /*12b8*/ 	.short	0x010a
        /*12ba*/ 	.byte	0x3f
	.zero		1


	//   ....[90]....
        /*12bc*/ 	.word	0x0001d640
        /*12c0*/ 	.word	0x00000003
        /*12c4*/ 	.word	0x000228c0
        /*12c8*/ 	.short	0x010a
        /*12ca*/ 	.byte	0x3f
	.zero		1


	//   ....[91]....
        /*12cc*/ 	.word	0x0001d690
        /*12d0*/ 	.word	0x00000008
        /*12d4*/ 	.word	0x000228a0
        /*12d8*/ 	.short	0x010a
        /*12da*/ 	.byte	0x3f
	.zero		1


	//   ....[92]....
        /*12dc*/ 	.word	0x0001d6e0
        /*12e0*/ 	.word	0x00000008
        /*12e4*/ 	.word	0x000228c0
        /*12e8*/ 	.short	0x010a
        /*12ea*/ 	.byte	0x3f
	.zero		1


	//   ....[93]....
        /*12ec*/ 	.word	0x0001d800
        /*12f0*/ 	.word	0x0000001f
        /*12f4*/ 	.word	0x00022840
        /*12f8*/ 	.short	0x010a
        /*12fa*/ 	.byte	0x3f
	.zero		1


	//   ....[94]....
        /*12fc*/ 	.word	0x0001eae0
        /*1300*/ 	.word	0x00000016
        /*1304*/ 	.word	0x00022820
        /*1308*/ 	.short	0x010a
        /*130a*/ 	.byte	0x3f
	.zero		1


	//   ....[95]....
        /*130c*/ 	.word	0x0001eb30
        /*1310*/ 	.word	0x0000001f
        /*1314*/ 	.word	0x00022860
        /*1318*/ 	.short	0x010a
        /*131a*/ 	.byte	0x3f
	.zero		1


	//   ....[96]....
        /*131c*/ 	.word	0x0001f4a0
        /*1320*/ 	.word	0x00000004
        /*1324*/ 	.word	0x00022840
        /*1328*/ 	.short	0x010a
        /*132a*/ 	.byte	0x3f
	.zero		1


	//   ....[97]....
        /*132c*/ 	.word	0x0001fb80
        /*1330*/ 	.word	0x00000004
        /*1334*/ 	.word	0x00022860
        /*1338*/ 	.short	0x010a
        /*133a*/ 	.byte	0x3f
	.zero		1


	//   ....[98]....
        /*133c*/ 	.word	0x00020c20
        /*1340*/ 	.word	0x00000005
        /*1344*/ 	.word	0x00022820
        /*1348*/ 	.short	0x010a
        /*134a*/ 	.byte	0x3f
	.zero		1


	//   ....[99]....
        /*134c*/ 	.word	0x00020dc0
        /*1350*/ 	.word	0x00000003
        /*1354*/ 	.word	0x00022840
        /*1358*/ 	.short	0x010a
        /*135a*/ 	.byte	0x3f
	.zero		1


	//   ....[100]....
        /*135c*/ 	.word	0x00020e10
        /*1360*/ 	.word	0x00000005
        /*1364*/ 	.word	0x00022840
        /*1368*/ 	.short	0x010a
        /*136a*/ 	.byte	0x3f
	.zero		1


	//   ....[101]....
        /*136c*/ 	.word	0x00020e60
        /*1370*/ 	.word	0x00000003
        /*1374*/ 	.word	0x00022860
        /*1378*/ 	.short	0x010a
        /*137a*/ 	.byte	0x3f
	.zero		1


	//----- nvinfo : EIATTR_NUM_MBARRIERS
	.align		4
.L_1568:
        /*137c*/ 	.byte	0x03, 0x38
        /*137e*/ 	.short	0x0016


	//----- nvinfo : EIATTR_EXIT_INSTR_OFFSETS
	.align		4
        /*1380*/ 	.byte	0x04, 0x1c
        /*1382*/ 	.short	(.L_1570 - .L_1569)


	//   ....[0]....
.L_1569:
        /*1384*/ 	.word	0x0001bb30


	//----- nvinfo : EIATTR_MAX_THREADS
	.align		4
.L_1570:
        /*1388*/ 	.byte	0x04, 0x05
        /*138a*/ 	.short	(.L_1572 - .L_1571)
.L_1571:
        /*138c*/ 	.word	0x00000180
        /*1390*/ 	.word	0x00000001
        /*1394*/ 	.word	0x00000001


	//----- nvinfo : EIATTR_CRS_STACK_SIZE
	.align		4
.L_1572:
        /*1398*/ 	.byte	0x04, 0x1e
        /*139a*/ 	.short	(.L_1574 - .L_1573)
.L_1573:
        /*139c*/ 	.word	0x00000000


	//----- nvinfo : EIATTR_CBANK_PARAM_SIZE
	.align		4
.L_1574:
        /*13a0*/ 	.byte	0x03, 0x19
        /*13a2*/ 	.short	0x0af0


	//----- nvinfo : EIATTR_PARAM_CBANK
	.align		4
        /*13a4*/ 	.byte	0x04, 0x0a
        /*13a6*/ 	.short	(.L_1576 - .L_1575)
	.align		4
.L_1575:
        /*13a8*/ 	.word	index@(.nv.constant0._ZN7cutlass13device_kernelIN5flash11enable_sm90INS1_16FlashAttnFwdSm90INS1_25CollectiveMainloopFwdSm90ILi2EN4cute5tupleIJNS5_1CILi1EEES8_S8_EEENS6_IJNS7_ILi128EEENS7_ILi96EEENS7_ILi64EEEEEELi256ENS_10bfloat16_tEfNS_4arch4Sm90ELb1ELb0ELb1ELb1ELb1ELb1ELb0ELb1ELb0ELb1ELb0ELb0EEENS1_21CollectiveEpilogueFwdINS6_IJSA_NS7_ILi256EEESB_EEES9_SE_SG_Li256ELb1ELb1ELb0ELb0EEENS1_36VarlenDynamicPersistentTileSchedulerILi128ELi96ELi256ELi128ELb0ELb1ELb1ELb1ELb1ELb1EEEEEEEEEvNT_6ParamsE)
        /*13ac*/ 	.short	0x0210
        /*13ae*/ 	.short	0x0af0


	//----- nvinfo : EIATTR_SW_WAR
	.align		4
.L_1576:
        /*13b0*/ 	.byte	0x04, 0x36
        /*13b2*/ 	.short	(.L_1578 - .L_1577)
.L_1577:
        /*13b4*/ 	.word	0x00000008
.L_1578:


//--------------------- .nv.info._ZN7cutlass13device_kernelIN5flash11enable_sm90INS1_16FlashAttnFwdSm90INS1_25CollectiveMainloopFwdSm90ILi2EN4cute5tupleIJNS5_1CILi1EEES8_S8_EEENS6_IJNS7_ILi128EEENS7_ILi96EEENS7_ILi64EEEEEELi256ENS_10bfloat16_tEfNS_4arch4Sm90ELb1ELb0ELb1ELb1ELb1ELb0ELb1ELb1ELb0ELb1ELb0ELb0EEENS1_21CollectiveEpilogueFwdINS6_IJSA_NS7_ILi256EEESB_EEES9_SE_SG_Li256ELb1ELb1ELb0ELb0EEENS1_36VarlenDynamicPersistentTileSchedulerILi128ELi96ELi256ELi128ELb0ELb1ELb1ELb1ELb1ELb1EEEEEEEEEvNT_6ParamsE --------------------------
	.section	.nv.info._ZN7cutlass13device_kernelIN5flash11enable_sm90INS1_16FlashAttnFwdSm90INS1_25CollectiveMainloopFwdSm90ILi2EN4cute5tupleIJNS5_1CILi1EEES8_S8_EEENS6_IJNS7_ILi128EEENS7_ILi96EEENS7_ILi64EEEEEELi256ENS_10bfloat16_tEfNS_4arch4Sm90ELb1ELb0ELb1ELb1ELb1ELb0ELb1ELb1ELb0ELb1ELb0ELb0EEENS1_21CollectiveEpilogueFwdINS6_IJSA_NS7_ILi256EEESB_EEES9_SE_SG_Li256ELb1ELb1ELb0ELb0EEENS1_36VarlenDynamicPersistentTileSchedulerILi128ELi96ELi256ELi128ELb0ELb1ELb1ELb1ELb1ELb1EEEEEEEEEvNT_6ParamsE,"",@"SHT_CUDA_INFO"
	.sectionflags	@""
	.align	4


	//----- nvinfo : EIATTR_CUDA_API_VERSION
	.align		4
        /*0000*/ 	.byte	0x04, 0x37
        /*0002*/ 	.short	(.L_1580 - .L_1579)
.L_1579:
        /*0004*/ 	.word	0x00000082


	//----- nvinfo : EIATTR_KPARAM_INFO
	.align		4
.L_1580:
        /*0008*/ 	.byte	0x04, 0x17
        /*000a*/ 	.short	(.L_1582 - .L_1581)
.L_1581:
        /*000c*/ 	.word	0x00000000
        /*0010*/ 	.short	0x0000
        /*0012*/ 	.short	0x0070
        /*0014*/ 	.byte	0x00, 0xf0, 0x01, 0x2e


	//----- nvinfo : EIATTR_SPARSE_MMA_MASK
	.align		4
.L_1582:
        /*0018*/ 	.byte	0x03, 0x50
        /*001a*/ 	.short	0x0000


	//----- nvinfo : EIATTR_MAXREG_COUNT
	.align		4
        /*001c*/ 	.byte	0x03, 0x1b
        /*001e*/ 	.short	0x00a8


	//----- nvinfo : EIATTR_NUM_BARRIERS
	.align		4
        /*0020*/ 	.byte	0x02, 0x4c
        /*0022*/ 	.byte	0x10
	.zero		1


	//----- nvinfo : EIATTR_EXTERNS
	.align		4
        /*0024*/ 	.byte	0x04, 0x0f
        /*0026*/ 	.short	(.L_1584 - .L_1583)


	//   ....[0]....
	.align		4
.L_1583:
        /*0028*/ 	.word	index@(__assertfail)


	//----- nvinfo : EIATTR_ANNOTATIONS
	.align		4
.L_1584:
        /*002c*/ 	.byte	0x04, 0x55
        /*002e*/ 	.short	(.L_1586 - .L_1585)


	//   ....[0]....
.L_1585:
        /* <DEDUP_REMOVED lines=19> */


	//----- nvinfo : EIATTR_MERCURY_ISA_VERSION
	.align		4
.L_1586:
        /*0150*/ 	.byte	0x03, 0x5f
        /*0152*/ 	.short	0x0101


	//----- nvinfo : EIATTR_UNUSED_LOAD_BYTE_OFFSET
	.align		4
        /*0154*/ 	.byte	0x04, 0x44
        /*0156*/ 	.short	(.L_1588 - .L_1587)


	//   ....[0]....
.L_1587:
        /*0158*/ 	.word	0x000009b0
        /*015c*/ 	.word	0x0000fff0


	//   ....[1]....
        /*0160*/ 	.word	0x0000ac50
        /*0164*/ 	.word	0x0000fff0


	//----- nvinfo : EIATTR_INT_WARP_WIDE_INSTR_OFFSETS
	.align		4
.L_1588:
        /*0168*/ 	.byte	0x04, 0x31
        /*016a*/ 	.short	(.L_1590 - .L_1589)


	//   ....[0]....
.L_1589:
        /*016c*/ 	.word	0x000000c0


	//   ....[1]....
        /*0170*/ 	.word	0x000000d0


	//   ....[2]....
        /*0174*/ 	.word	0x000000e0


	//   ....[3]....
        /*0178*/ 	.word	0x00000180


	//   ....[4]....
        /*017c*/ 	.word	0x0000ee70


	//   ....[5]....
        /*0180*/ 	.word	0x0000ef00


	//   ....[6]....
        /*0184*/ 	.word	0x00012e20


	//   ....[7]....
        /*0188*/ 	.word	0x00012eb0


	//----- nvinfo : EIATTR_COOP_GROUP_MASK_REGIDS
	.align		4
.L_1590:
        /*018c*/ 	.byte	0x04, 0x29
        /*018e*/ 	.short	(.L_1592 - .L_1591)


	//   ....[0]....
.L_1591:
        /*0190*/ 	.word	0xffffffff


	//   ....[1]....
        /*0194*/ 	.word	0xffffffff


	//   ....[2]....
        /*0198*/ 	.word	0xffffffff


	//   ....[3]....
        /*019c*/ 	.word	0xffffffff


	//   ....[4]....
        /*01a0*/ 	.word	0xffffffff


	//   ....[5]....
        /*01a4*/ 	.word	0xffffffff


	//   ....[6]....
        /*01a8*/ 	.word	0xffffffff


	//   ....[7]....
        /*01ac*/ 	.word	0xffffffff


	//   ....[8]....
        /*01b0*/ 	.word	0xffffffff


	//   ....[9]....
        /*01b4*/ 	.word	0xffffffff


	//   ....[10]....
        /*01b8*/ 	.word	0xffffffff


	//   ....[11]....
        /*01bc*/ 	.word	0xffffffff


	//   ....[12]....
        /*01c0*/ 	.word	0xffffffff


	//   ....[13]....
        /*01c4*/ 	.word	0xffffffff


	//   ....[14]....
        /*01c8*/ 	.word	0xffffffff


	//   ....[15]....
        /*01cc*/ 	.word	0xffffffff


	//   ....[16]....
        /*01d0*/ 	.word	0xffffffff


	//   ....[17]....
        /*01d4*/ 	.word	0xffffffff


	//   ....[18]....
        /*01d8*/ 	.word	0xffffffff


	//   ....[19]....
        /*01dc*/ 	.word	0xffffffff


	//   ....[20]....
        /*01e0*/ 	.word	0xffffffff


	//   ....[21]....
        /*01e4*/ 	.word	0xffffffff


	//   ....[22]....
        /*01e8*/ 	.word	0xffffffff


	//   ....[23]....
        /*01ec*/ 	.word	0xffffffff


	//   ....[24]....
        /*01f0*/ 	.word	0xffffffff


	//   ....[25]....
        /*01f4*/ 	.word	0xffffffff


	//   ....[26]....
        /*01f8*/ 	.word	0xffffffff


	//   ....[27]....
        /*01fc*/ 	.word	0xffffffff


	//   ....[28]....
        /*0200*/ 	.word	0xffffffff


	//   ....[29]....
        /*0204*/ 	.word	0xffffffff


	//   ....[30]....
        /*0208*/ 	.word	0xffffffff


	//   ....[31]....
        /*020c*/ 	.word	0xffffffff


	//   ....[32]....
        /*0210*/ 	.word	0xffffffff


	//   ....[33]....
        /*0214*/ 	.word	0xffffffff


	//   ....[34]....
        /*0218*/ 	.word	0xffffffff


	//   ....[35]....
        /*021c*/ 	.word	0xffffffff


	//   ....[36]....
        /*0220*/ 	.word	0xffffffff


	//   ....[37]....
        /*0224*/ 	.word	0xffffffff


	//   ....[38]....
        /*0228*/ 	.word	0xffffffff


	//   ....[39]....
        /*022c*/ 	.word	0xffffffff


	//   ....[40]....
        /*0230*/ 	.word	0xffffffff


	//   ....[41]....
        /*0234*/ 	.word	0xffffffff


	//   ....[42]....
        /*0238*/ 	.word	0xffffffff


	//   ....[43]....
        /*023c*/ 	.word	0xffffffff


	//   ....[44]....
        /*0240*/ 	.word	0xffffffff


	//   ....[45]....
        /*0244*/ 	.word	0xffffffff


	//   ....[46]....
        /*0248*/ 	.word	0xffffffff


	//   ....[47]....
        /*024c*/ 	.word	0xffffffff


	//   ....[48]....
        /*0250*/ 	.word	0xffffffff


	//   ....[49]....
        /*0254*/ 	.word	0xffffffff


	//   ....[50]....
        /*0258*/ 	.word	0xffffffff


	//   ....[51]....
        /*025c*/ 	.word	0xffffffff


	//   ....[52]....
        /*0260*/ 	.word	0xffffffff


	//   ....[53]....
        /*0264*/ 	.word	0xffffffff


	//   ....[54]....
        /*0268*/ 	.word	0xffffffff


	//   ....[55]....
        /*026c*/ 	.word	0xffffffff


	//   ....[56]....
        /*0270*/ 	.word	0xffffffff


	//   ....[57]....
        /*0274*/ 	.word	0xffffffff


	//   ....[58]....
        /*0278*/ 	.word	0xffffffff


	//   ....[59]....
        /*027c*/ 	.word	0xffffffff


	//   ....[60]....
        /*0280*/ 	.word	0xffffffff


	//   ....[61]....
        /*0284*/ 	.word	0xffffffff


	//   ....[62]....
        /*0288*/ 	.word	0xffffffff


	//   ....[63]....
        /*028c*/ 	.word	0xffffffff


	//   ....[64]....
        /*0290*/ 	.word	0xffffffff


	//   ....[65]....
        /*0294*/ 	.word	0xffffffff


	//   ....[66]....
        /*0298*/ 	.word	0xffffffff


	//   ....[67]....
        /*029c*/ 	.word	0xffffffff


	//   ....[68]....
        /*02a0*/ 	.word	0xffffffff


	//   ....[69]....
        /*02a4*/ 	.word	0xffffffff


	//   ....[70]....
        /*02a8*/ 	.word	0xffffffff


	//   ....[71]....
        /*02ac*/ 	.word	0xffffffff


	//   ....[72]....
        /*02b0*/ 	.word	0xffffffff


	//   ....[73]....
        /*02b4*/ 	.word	0xffffffff


	//   ....[74]....
        /*02b8*/ 	.word	0xffffffff


	//   ....[75]....
        /*02bc*/ 	.word	0xffffffff


	//   ....[76]....
        /*02c0*/ 	.word	0xffffffff


	//   ....[77]....
        /*02c4*/ 	.word	0xffffffff


	//   ....[78]....
        /*02c8*/ 	.word	0xffffffff


	//   ....[79]....
        /*02cc*/ 	.word	0xffffffff


	//   ....[80]....
        /*02d0*/ 	.word	0xffffffff


	//   ....[81]....
        /*02d4*/ 	.word	0xffffffff


	//   ....[82]....
        /*02d8*/ 	.word	0xffffffff


	//   ....[83]....
        /*02dc*/ 	.word	0xffffffff


	//   ....[84]....
        /*02e0*/ 	.word	0xffffffff


	//   ....[85]....
        /*02e4*/ 	.word	0xffffffff


	//   ....[86]....
        /*02e8*/ 	.word	0xffffffff


	//   ....[87]....
        /*02ec*/ 	.word	0xffffffff


	//   ....[88]....
        /*02f0*/ 	.word	0xffffffff


	//   ....[89]....
        /*02f4*/ 	.word	0xffffffff


	//   ....[90]....
        /*02f8*/ 	.word	0xffffffff


	//   ....[91]....
        /*02fc*/ 	.word	0xffffffff


	//   ....[92]....
        /*0300*/ 	.word	0xffffffff


	//   ....[93]....
        /*0304*/ 	.word	0xffffffff


	//   ....[94]....
        /*0308*/ 	.word	0xffffffff


	//   ....[95]....
        /*030c*/ 	.word	0xffffffff


	//   ....[96]....
        /*0310*/ 	.word	0xffffffff


	//   ....[97]....
        /*0314*/ 	.word	0xffffffff


	//   ....[98]....
        /*0318*/ 	.word	0xffffffff


	//   ....[99]....
        /*031c*/ 	.word	0xffffffff


	//   ....[100]....
        /*0320*/ 	.word	0xffffffff


	//   ....[101]....
        /*0324*/ 	.word	0xffffffff


	//   ....[102]....
        /*0328*/ 	.word	0xffffffff


	//   ....[103]....
        /*032c*/ 	.word	0xffffffff


	//   ....[104]....
        /*0330*/ 	.word	0xffffffff


	//   ....[105]....
        /*0334*/ 	.word	0xffffffff


	//   ....[106]....
        /*0338*/ 	.word	0xffffffff


	//   ....[107]....
        /*033c*/ 	.word	0xffffffff


	//   ....[108]....
        /*0340*/ 	.word	0xffffffff


	//   ....[109]....
        /*0344*/ 	.word	0xffffffff


	//   ....[110]....
        /*0348*/ 	.word	0xffffffff


	//   ....[111]....
        /*034c*/ 	.word	0xffffffff


	//   ....[112]....
        /*0350*/ 	.word	0xffffffff


	//   ....[113]....
        /*0354*/ 	.word	0xffffffff


	//   ....[114]....
        /*0358*/ 	.word	0xffffffff


	//   ....[115]....
        /*035c*/ 	.word	0xffffffff


	//   ....[116]....
        /*0360*/ 	.word	0xffffffff


	//   ....[117]....
        /*0364*/ 	.word	0xffffffff


	//   ....[118]....
        /*0368*/ 	.word	0xffffffff


	//   ....[119]....
        /*036c*/ 	.word	0xffffffff


	//   ....[120]....
        /*0370*/ 	.word	0xffffffff


	//   ....[121]....
        /*0374*/ 	.word	0xffffffff


	//   ....[122]....
        /*0378*/ 	.word	0xffffffff


	//   ....[123]....
        /*037c*/ 	.word	0xffffffff


	//   ....[124]....
        /*0380*/ 	.word	0xffffffff


	//   ....[125]....
        /*0384*/ 	.word	0xffffffff


	//   ....[126]....
        /*0388*/ 	.word	0xffffffff


	//   ....[127]....
        /*038c*/ 	.word	0xffffffff


	//   ....[128]....
        /*0390*/ 	.word	0xffffffff


	//   ....[129]....
        /*0394*/ 	.word	0xffffffff


	//   ....[130]....
        /*0398*/ 	.word	0xffffffff


	//   ....[131]....
        /*039c*/ 	.word	0xffffffff


	//   ....[132]....
        /*03a0*/ 	.word	0xffffffff


	//   ....[133]....
        /*03a4*/ 	.word	0xffffffff


	//   ....[134]....
        /*03a8*/ 	.word	0xffffffff


	//   ....[135]....
        /*03ac*/ 	.word	0xffffffff


	//   ....[136]....
        /*03b0*/ 	.word	0xffffffff


	//   ....[137]....
        /*03b4*/ 	.word	0xffffffff


	//   ....[138]....
        /*03b8*/ 	.word	0xffffffff


	//   ....[139]....
        /*03bc*/ 	.word	0xffffffff


	//   ....[140]....
        /*03c0*/ 	.word	0xffffffff


	//   ....[141]....
        /*03c4*/ 	.word	0xffffffff


	//   ....[142]....
        /*03c8*/ 	.word	0xffffffff


	//   ....[143]....
        /*03cc*/ 	.word	0xffffffff


	//   ....[144]....
        /*03d0*/ 	.word	0xffffffff


	//   ....[145]....
        /*03d4*/ 	.word	0xffffffff


	//   ....[146]....
        /*03d8*/ 	.word	0xffffffff


	//   ....[147]....
        /*03dc*/ 	.word	0xffffffff


	//   ....[148]....
        /*03e0*/ 	.word	0xffffffff


	//   ....[149]....
        /*03e4*/ 	.word	0xffffffff


	//   ....[150]....
        /*03e8*/ 	.word	0xffffffff


	//   ....[151]....
        /*03ec*/ 	.word	0xffffffff


	//   ....[152]....
        /*03f0*/ 	.word	0xffffffff


	//   ....[153]....
        /*03f4*/ 	.word	0xffffffff


	//   ....[154]....
        /*03f8*/ 	.word	0xffffffff


	//   ....[155]....
        /*03fc*/ 	.word	0xffffffff


	//   ....[156]....
        /*0400*/ 	.word	0xffffffff


	//   ....[157]....
        /*0404*/ 	.word	0xffffffff


	//   ....[158]....
        /*0408*/ 	.word	0xffffffff


	//   ....[159]....
        /*040c*/ 	.word	0xffffffff


	//   ....[160]....
        /*0410*/ 	.word	0xffffffff


	//   ....[161]....
        /*0414*/ 	.word	0x0500000f


	//   ....[162]....
        /*0418*/ 	.word	0x0500000f


	//   ....[163]....
        /*041c*/ 	.word	0x0500000f


	//   ....[164]....
        /*0420*/ 	.word	0x0500000f


	//   ....[165]....
        /*0424*/ 	.word	0x0500000f


	//   ....[166]....
        /*0428*/ 	.word	0x0500000f


	//   ....[167]....
        /*042c*/ 	.word	0x0500000f


	//   ....[168]....
        /*0430*/ 	.word	0x0500000f


	//   ....[169]....
        /*0434*/ 	.word	0x0500000f


	//   ....[170]....
        /*0438*/ 	.word	0x0500000f


	//   ....[171]....
        /*043c*/ 	.word	0x0500000f


	//   ....[172]....
        /*0440*/ 	.word	0x0500000f


	//   ....[173]....
        /*0444*/ 	.word	0x0500000f


	//   ....[174]....
        /*0448*/ 	.word	0x0500000f


	//   ....[175]....
        /*044c*/ 	.word	0x0500000f


	//   ....[176]....
        /*0450*/ 	.word	0x0500000f


	//   ....[177]....
        /*0454*/ 	.word	0x0500000f


	//   ....[178]....
        /*0458*/ 	.word	0x0500000f


	//   ....[179]....
        /*045c*/ 	.word	0x0500000f


	//   ....[180]....
        /*0460*/ 	.word	0x0500000f


	//   ....[181]....
        /*0464*/ 	.word	0x0500000f


	//   ....[182]....
        /*0468*/ 	.word	0x0500000f


	//   ....[183]....
        /*046c*/ 	.word	0x0500000f


	//   ....[184]....
        /*0470*/ 	.word	0x0500000f


	//   ....[185]....
        /*0474*/ 	.word	0x0500000f


	//   ....[186]....
        /*0478*/ 	.word	0x0500000f


	//   ....[187]....
        /*047c*/ 	.word	0x0500000f


	//   ....[188]....
        /*0480*/ 	.word	0x0500000f


	//   ....[189]....
        /*0484*/ 	.word	0x0500000f


	//   ....[190]....
        /*0488*/ 	.word	0x0500000f


	//   ....[191]....
        /*048c*/ 	.word	0x0500000f


	//   ....[192]....
        /*0490*/ 	.word	0x0500000f


	//   ....[193]....
        /*0494*/ 	.word	0x0500000f


	//   ....[194]....
        /*0498*/ 	.word	0x0500000f


	//   ....[195]....
        /*049c*/ 	.word	0x0500000f


	//   ....[196]....
        /*04a0*/ 	.word	0x0500000f


	//   ....[197]....
        /*04a4*/ 	.word	0x0500000f


	//   ....[198]....
        /*04a8*/ 	.word	0x0500000f


	//   ....[199]....
        /*04ac*/ 	.word	0x0500000f


	//   ....[200]....
        /*04b0*/ 	.word	0x0500000f


	//   ....[201]....
        /*04b4*/ 	.word	0x0500000f


	//   ....[202]....
        /*04b8*/ 	.word	0x0500000f


	//   ....[203]....
        /*04bc*/ 	.word	0x0500000f


	//   ....[204]....
        /*04c0*/ 	.word	0x0500000f


	//   ....[205]....
        /*04c4*/ 	.word	0x0500000f


	//   ....[206]....
        /*04c8*/ 	.word	0x0500000f


	//   ....[207]....
        /*04cc*/ 	.word	0x0500000f


	//   ....[208]....
        /*04d0*/ 	.word	0x0500000f


	//   ....[209]....
        /*04d4*/ 	.word	0x0500000f


	//   ....[210]....
        /*04d8*/ 	.word	0x0500000f


	//   ....[211]....
        /*04dc*/ 	.word	0x0500000f


	//   ....[212]....
        /*04e0*/ 	.word	0x0500000f


	//   ....[213]....
        /*04e4*/ 	.word	0x0500000f


	//   ....[214]....
        /*04e8*/ 	.word	0x0500000f


	//   ....[215]....
        /*04ec*/ 	.word	0x0500000f


	//   ....[216]....
        /*04f0*/ 	.word	0x0500000f


	//   ....[217]....
        /*04f4*/ 	.word	0x0500000f


	//   ....[218]....
        /*04f8*/ 	.word	0x0500000f


	//   ....[219]....
        /*04fc*/ 	.word	0x0500000f


	//   ....[220]....
        /*0500*/ 	.word	0x0500000f


	//   ....[221]....
        /*0504*/ 	.word	0x0500000f


	//   ....[222]....
        /*0508*/ 	.word	0x0500000f


	//   ....[223]....
        /*050c*/ 	.word	0x0500000f


	//   ....[224]....
        /*0510*/ 	.word	0x0500000f


	//   ....[225]....
        /*0514*/ 	.word	0x0500000f


	//   ....[226]....
        /*0518*/ 	.word	0x0500000f


	//   ....[227]....
        /*051c*/ 	.word	0x0500000f


	//   ....[228]....
        /*0520*/ 	.word	0x0500000f


	//   ....[229]....
        /*0524*/ 	.word	0x0500000f


	//   ....[230]....
        /*0528*/ 	.word	0x0500000f


	//   ....[231]....
        /*052c*/ 	.word	0x0500000f


	//   ....[232]....
        /*0530*/ 	.word	0x0500000f


	//   ....[233]....
        /*0534*/ 	.word	0x0500000f


	//   ....[234]....
        /*0538*/ 	.word	0x0500000f


	//   ....[235]....
        /*053c*/ 	.word	0x0500000f


	//   ....[236]....
        /*0540*/ 	.word	0x0500000f


	//   ....[237]....
        /*0544*/ 	.word	0x0500000f


	//   ....[238]....
        /*0548*/ 	.word	0x0500000f


	//   ....[239]....
        /*054c*/ 	.word	0x0500000f


	//   ....[240]....
        /*0550*/ 	.word	0x0500000f


	//   ....[241]....
        /*0554*/ 	.word	0x0500000f


	//   ....[242]....
        /*0558*/ 	.word	0x0500000f


	//   ....[243]....
        /*055c*/ 	.word	0x0500000f


	//   ....[244]....
        /*0560*/ 	.word	0x0500000f


	//   ....[245]....
        /*0564*/ 	.word	0x0500000f


	//   ....[246]....
        /*0568*/ 	.word	0x0500000f


	//   ....[247]....
        /*056c*/ 	.word	0x0500000f


	//   ....[248]....
        /*0570*/ 	.word	0x0500000f


	//   ....[249]....
        /*0574*/ 	.word	0x0500000f


	//   ....[250]....
        /*0578*/ 	.word	0x0500000f


	//   ....[251]....
        /*057c*/ 	.word	0x0500000f


	//   ....[252]....
        /*0580*/ 	.word	0x0500000f


	//   ....[253]....
        /*0584*/ 	.word	0x0500000f


	//   ....[254]....
        /*0588*/ 	.word	0x0500000f


	//   ....[255]....
        /*058c*/ 	.word	0x0500000f


	//   ....[0]....
        /*0590*/ 	.word	0x0500000f


	//   ....[1]....
        /*0594*/ 	.word	0x0500000f


	//   ....[2]....
        /*0598*/ 	.word	0x0500000f


	//   ....[3]....
        /*059c*/ 	.word	0x0500000f


	//----- nvinfo : EIATTR_COOP_GROUP_INSTR_OFFSETS
	.align		4
.L_1592:
        /*05a0*/ 	.byte	0x04, 0x28
        /*05a2*/ 	.short	(.L_1594 - .L_1593)


	//   ....[0]....
.L_1593:
        /*05a4*/ 	.word	0x00000080


	//   ....[1]....
        /*05a8*/ 	.word	0x00000090


	//   ....[2]....
        /*05ac*/ 	.word	0x000002f0


	//   ....[3]....
        /*05b0*/ 	.word	0x00000450


	//   ....[4]....
        /*05b4*/ 	.word	0x00000570


	//   ....[5]....
        /*05b8*/ 	.word	0x000006d0


	//   ....[6]....
        /*05bc*/ 	.word	0x00001840


	//   ....[7]....
        /*05c0*/ 	.word	0x00002d20


	//   ....[8]....
        /*05c4*/ 	.word	0x00002d60


	//   ....[9]....
        /*05c8*/ 	.word	0x00003840


	//   ....[10]....
        /*05cc*/ 	.word	0x00003920


	//   ....[11]....
        /*05d0*/ 	.word	0x00003950


	//   ....[12]....
        /*05d4*/ 	.word	0x000039b0


	//   ....[13]....
        /*05d8*/ 	.word	0x000055a0


	//   ....[14]....
        /*05dc*/ 	.word	0x000055c0


	//   ....[15]....
        /*05e0*/ 	.word	0x00006150


	//   ....[16]....
        /*05e4*/ 	.word	0x000061d0


	//   ....[17]....
        /*05e8*/ 	.word	0x000061f0


	//   ....[18]....
        /*05ec*/ 	.word	0x00006210


	//   ....[19]....
        /*05f0*/ 	.word	0x00008b30


	//   ....[20]....
        /*05f4*/ 	.word	0x00008bf0


	//   ....[21]....
        /*05f8*/ 	.word	0x00008c20


	//   ....[22]....
        /*05fc*/ 	.word	0x00008c90


	//   ....[23]....
        /*0600*/ 	.word	0x0000a1d0


	//   ....[24]....
        /*0604*/ 	.word	0x0000a210


	//   ....[25]....
        /*0608*/ 	.word	0x0000a2c0


	//   ....[26]....
        /*060c*/ 	.word	0x0000a2f0


	//   ....[27]....
        /*0610*/ 	.word	0x0000bd50


	//   ....[28]....
        /*0614*/ 	.word	0x0000bd80


	//   ....[29]....
        /*0618*/ 	.word	0x0000bdb0


	//   ....[30]....
        /*061c*/ 	.word	0x0000be20


	//   ....[31]....
        /*0620*/ 	.word	0x0000c680


	//   ....[32]....
        /*0624*/ 	.word	0x0000c6c0


	//   ....[33]....
        /*0628*/ 	.word	0x0000c840


	//   ....[34]....
        /*062c*/ 	.word	0x0000c860


	//   ....[35]....
        /*0630*/ 	.word	0x0000c9a0


	//   ....[36]....
        /*0634*/ 	.word	0x0000c9c0


	//   ....[37]....
        /*0638*/ 	.word	0x0000cb10


	//   ....[38]....
        /*063c*/ 	.word	0x0000cb30


	//   ....[39]....
        /*0640*/ 	.word	0x0000d560


	//   ....[40]....
        /*0644*/ 	.word	0x0000d580


	//   ....[41]....
        /*0648*/ 	.word	0x0000d6c0


	//   ....[42]....
        /*064c*/ 	.word	0x0000d6e0


	//   ....[43]....
        /*0650*/ 	.word	0x0000d820


	//   ....[44]....
        /*0654*/ 	.word	0x0000d840


	//   ....[45]....
        /*0658*/ 	.word	0x0000d990


	//   ....[46]....
        /*065c*/ 	.word	0x0000d9b0


	//   ....[47]....
        /*0660*/ 	.word	0x0000db70


	//   ....[48]....
        /*0664*/ 	.word	0x0000dd40


	//   ....[49]....
        /*0668*/ 	.word	0x0000dd70


	//   ....[50]....
        /*066c*/ 	.word	0x0000dda0


	//   ....[51]....
        /*0670*/ 	.word	0x0000ddd0


	//   ....[52]....
        /*0674*/ 	.word	0x0000de00


	//   ....[53]....
        /*0678*/ 	.word	0x0000de30


	//   ....[54]....
        /*067c*/ 	.word	0x0000df80


	//   ....[55]....
        /*0680*/ 	.word	0x0000dfb0


	//   ....[56]....
        /*0684*/ 	.word	0x0000dfe0


	//   ....[57]....
        /*0688*/ 	.word	0x0000e010


	//   ....[58]....
        /*068c*/ 	.word	0x0000e040


	//   ....[59]....
        /*0690*/ 	.word	0x0000e070


	//   ....[60]....
        /*0694*/ 	.word	0x0000e100


	//   ....[61]....
        /*0698*/ 	.word	0x0000e160


	//   ....[62]....
        /*069c*/ 	.word	0x0000e1f0


	//   ....[63]....
        /*06a0*/ 	.word	0x0000fa30


	//   ....[64]....
        /*06a4*/ 	.word	0x0000fa50


	//   ....[65]....
        /*06a8*/ 	.word	0x0000fae0


	//   ....[66]....
        /*06ac*/ 	.word	0x0000fb00


	//   ....[67]....
        /*06b0*/ 	.word	0x0000fb80


	//   ....[68]....
        /*06b4*/ 	.word	0x0000fba0


	//   ....[69]....
        /*06b8*/ 	.word	0x0000fc20


	//   ....[70]....
        /*06bc*/ 	.word	0x0000fc40


	//   ....[71]....
        /*06c0*/ 	.word	0x0000fcc0


	//   ....[72]....
        /*06c4*/ 	.word	0x0000fce0


	//   ....[73]....
        /*06c8*/ 	.word	0x0000fcf0


	//   ....[74]....
        /*06cc*/ 	.word	0x0000fd00


	//   ....[75]....
        /*06d0*/ 	.word	0x00010490


	//   ....[76]....
        /*06d4*/ 	.word	0x000104b0


	//   ....[77]....
        /*06d8*/ 	.word	0x000104c0


	//   ....[78]....
        /*06dc*/ 	.word	0x000104d0


	//   ....[79]....
        /*06e0*/ 	.word	0x000104e0


	//   ....[80]....
        /*06e4*/ 	.word	0x00010500


	//   ....[81]....
        /*06e8*/ 	.word	0x000105c0


	//   ....[82]....
        /*06ec*/ 	.word	0x00010660


	//   ....[83]....
        /*06f0*/ 	.word	0x00010680


	//   ....[84]....
        /*06f4*/ 	.word	0x000106e0


	//   ....[85]....
        /*06f8*/ 	.word	0x00010750


	//   ....[86]....
        /*06fc*/ 	.word	0x00010770


	//   ....[87]....
        /*0700*/ 	.word	0x00010780


	//   ....[88]....
        /*0704*/ 	.word	0x000107b0


	//   ....[89]....
        /*0708*/ 	.word	0x00010840


	//   ....[90]....
        /*070c*/ 	.word	0x00010880


	//   ....[91]....
        /*0710*/ 	.word	0x00010f90


	//   ....[92]....
        /*0714*/ 	.word	0x00010fc0


	//   ....[93]....
        /*0718*/ 	.word	0x00010fe0


	//   ....[94]....
        /*071c*/ 	.word	0x00011010


	//   ....[95]....
        /*0720*/ 	.word	0x00011090


	//   ....[96]....
        /*0724*/ 	.word	0x000110b0


	//   ....[97]....
        /*0728*/ 	.word	0x000111c0


	//   ....[98]....
        /*072c*/ 	.word	0x000111f0


	//   ....[99]....
        /*0730*/ 	.word	0x00011270


	//   ....[100]....
        /*0734*/ 	.word	0x00011290


	//   ....[101]....
        /*0738*/ 	.word	0x00011300


	//   ....[102]....
        /*073c*/ 	.word	0x00011320


	//   ....[103]....
        /*0740*/ 	.word	0x00011380


	//   ....[104]....
        /*0744*/ 	.word	0x000113b0


	//   ....[105]....
        /*0748*/ 	.word	0x00011430


	//   ....[106]....
        /*074c*/ 	.word	0x00011490


	//   ....[107]....
        /*0750*/ 	.word	0x000119e0


	//   ....[108]....
        /*0754*/ 	.word	0x00011a00


	//   ....[109]....
        /*0758*/ 	.word	0x00011a50


	//   ....[110]....
        /*075c*/ 	.word	0x00011b10


	//   ....[111]....
        /*0760*/ 	.word	0x00011b20


	//   ....[112]....
        /*0764*/ 	.word	0x00011b50


	//   ....[113]....
        /*0768*/ 	.word	0x00011be0


	//   ....[114]....
        /*076c*/ 	.word	0x00011c90


	//   ....[115]....
        /*0770*/ 	.word	0x00011ca0


	//   ....[116]....
        /*0774*/ 	.word	0x00011cd0


	//   ....[117]....
        /*0778*/ 	.word	0x00011ce0


	//   ....[118]....
        /*077c*/ 	.word	0x00011d70


	//   ....[119]....
        /*0780*/ 	.word	0x00012480


	//   ....[120]....
        /*0784*/ 	.word	0x000124a0


	//   ....[121]....
        /*0788*/ 	.word	0x000124b0


	//   ....[122]....
        /*078c*/ 	.word	0x000124f0


	//   ....[123]....
        /*0790*/ 	.word	0x00012500


	//   ....[124]....
        /*0794*/ 	.word	0x00012540


	//   ....[125]....
        /*0798*/ 	.word	0x00012550


	//   ....[126]....
        /*079c*/ 	.word	0x00012590


	//   ....[127]....
        /*07a0*/ 	.word	0x000125a0


	//   ....[128]....
        /*07a4*/ 	.word	0x000125e0


	//   ....[129]....
        /*07a8*/ 	.word	0x000125f0


	//   ....[130]....
        /*07ac*/ 	.word	0x00012600


	//   ....[131]....
        /*07b0*/ 	.word	0x00012960


	//   ....[132]....
        /*07b4*/ 	.word	0x00012980


	//   ....[133]....
        /*07b8*/ 	.word	0x00012990


	//   ....[134]....
        /*07bc*/ 	.word	0x000129a0


	//   ....[135]....
        /*07c0*/ 	.word	0x000129b0


	//   ....[136]....
        /*07c4*/ 	.word	0x000129d0


	//   ....[137]....
        /*07c8*/ 	.word	0x00012a40


	//   ....[138]....
        /*07cc*/ 	.word	0x00012a70


	//   ....[139]....
        /*07d0*/ 	.word	0x00012a80


	//   ....[140]....
        /*07d4*/ 	.word	0x00012af0


	//   ....[141]....
        /*07d8*/ 	.word	0x00012b00


	//   ....[142]....
        /*07dc*/ 	.word	0x00012c00


	//   ....[143]....
        /*07e0*/ 	.word	0x000130a0


	//   ....[144]....
        /*07e4*/ 	.word	0x000130d0


	//   ....[145]....
        /*07e8*/ 	.word	0x00013100


	//   ....[146]....
        /*07ec*/ 	.word	0x00013130


	//   ....[147]....
        /*07f0*/ 	.word	0x00013160


	//   ....[148]....
        /*07f4*/ 	.word	0x00013190


	//   ....[149]....
        /*07f8*/ 	.word	0x000131c0


	//   ....[150]....
        /*07fc*/ 	.word	0x000131f0


	//   ....[151]....
        /*0800*/ 	.word	0x00013370


	//   ....[152]....
        /*0804*/ 	.word	0x000133a0


	//   ....[153]....
        /*0808*/ 	.word	0x000133d0


	//   ....[154]....
        /*080c*/ 	.word	0x00013400


	//   ....[155]....
        /*0810*/ 	.word	0x00013430


	//   ....[156]....
        /*0814*/ 	.word	0x00013460


	//   ....[157]....
        /*0818*/ 	.word	0x00013520


	//   ....[158]....
        /*081c*/ 	.word	0x00013540


	//   ....[159]....
        /*0820*/ 	.word	0x000135b0


	//   ....[160]....
        /*0824*/ 	.word	0x00013c50


	//   ....[161]....
        /*0828*/ 	.word	0x00014280


	//   ....[162]....
        /*082c*/ 	.word	0x00014370


	//   ....[163]....
        /*0830*/ 	.word	0x00014410


	//   ....[164]....
        /*0834*/ 	.word	0x00014470


	//   ....[165]....
        /*0838*/ 	.word	0x00014560


	//   ....[166]....
        /*083c*/ 	.word	0x000145d0


	//   ....[167]....
        /*0840*/ 	.word	0x000146c0


	//   ....[168]....
        /*0844*/ 	.word	0x00014730


	//   ....[169]....
        /*0848*/ 	.word	0x00014820


	//   ....[170]....
        /*084c*/ 	.word	0x00014890


	//   ....[171]....
        /*0850*/ 	.word	0x00014980


	//   ....[172]....
        /*0854*/ 	.word	0x000149f0


	//   ....[173]....
        /*0858*/ 	.word	0x00014a90


	//   ....[174]....
        /*085c*/ 	.word	0x00014b90


	//   ....[175]....
        /*0860*/ 	.word	0x00014be0


	//   ....[176]....
        /*0864*/ 	.word	0x00014c40


	//   ....[177]....
        /*0868*/ 	.word	0x00014d60


	//   ....[178]....
        /*086c*/ 	.word	0x00014de0


	//   ....[179]....
        /*0870*/ 	.word	0x00014ed0


	//   ....[180]....
        /*0874*/ 	.word	0x00014f50


	//   ....[181]....
        /*0878*/ 	.word	0x00015040


	//   ....[182]....
        /*087c*/ 	.word	0x00015150


	//   ....[183]....
        /*0880*/ 	.word	0x000151c0


	//   ....[184]....
        /*0884*/ 	.word	0x000152d0


	//   ....[185]....
        /*0888*/ 	.word	0x00015340


	//   ....[186]....
        /*088c*/ 	.word	0x000153c0


	//   ....[187]....
        /*0890*/ 	.word	0x000154b0


	//   ....[188]....
        /*0894*/ 	.word	0x00015520


	//   ....[189]....
        /*0898*/ 	.word	0x000155f0


	//   ....[190]....
        /*089c*/ 	.word	0x00015690


	//   ....[191]....
        /*08a0*/ 	.word	0x00015730


	//   ....[192]....
        /*08a4*/ 	.word	0x00015790


	//   ....[193]....
        /*08a8*/ 	.word	0x00015880


	//   ....[194]....
        /*08ac*/ 	.word	0x00015990


	//   ....[195]....
        /*08b0*/ 	.word	0x000159e0


	//   ....[196]....
        /*08b4*/ 	.word	0x00015a40


	//   ....[197]....
        /*08b8*/ 	.word	0x00015b40


	//   ....[198]....
        /*08bc*/ 	.word	0x00015c50


	//   ....[199]....
        /*08c0*/ 	.word	0x00015ca0


	//   ....[200]....
        /*08c4*/ 	.word	0x00015d00


	//   ....[201]....
        /*08c8*/ 	.word	0x00015e00


	//   ....[202]....
        /*08cc*/ 	.word	0x00015f10


	//   ....[203]....
        /*08d0*/ 	.word	0x00015f60


	//   ....[204]....
        /*08d4*/ 	.word	0x00015fc0


	//   ....[205]....
        /*08d8*/ 	.word	0x000160b0


	//   ....[206]....
        /*08dc*/ 	.word	0x000161e0


	//   ....[207]....
        /*08e0*/ 	.word	0x000162b0


	//   ....[208]....
        /*08e4*/ 	.word	0x00016350


	//   ....[209]....
        /*08e8*/ 	.word	0x00016460


	//   ....[210]....
        /*08ec*/ 	.word	0x000164c0


	//   ....[211]....
        /*08f0*/ 	.word	0x000165d0


	//   ....[212]....
        /*08f4*/ 	.word	0x00016630


	//   ....[213]....
        /*08f8*/ 	.word	0x00016740


	//   ....[214]....
        /*08fc*/ 	.word	0x000167a0


	//   ....[215]....
        /*0900*/ 	.word	0x000168b0


	//   ....[216]....
        /*0904*/ 	.word	0x00016910


	//   ....[217]....
        /*0908*/ 	.word	0x000169d0


	//   ....[218]....
        /*090c*/ 	.word	0x00016b30


	//   ....[219]....
        /*0910*/ 	.word	0x00016bd0


	//   ....[220]....
        /*0914*/ 	.word	0x00016c30


	//   ....[221]....
        /*0918*/ 	.word	0x00016ce0


	//   ....[222]....
        /*091c*/ 	.word	0x00016d40


	//   ....[223]....
        /*0920*/ 	.word	0x00016df0


	//   ....[224]....
        /*0924*/ 	.word	0x00016e50


	//   ....[225]....
        /*0928*/ 	.word	0x00016f00


	//   ....[226]....
        /*092c*/ 	.word	0x00016f60


	//   ....[227]....
        /*0930*/ 	.word	0x00017010


	//   ....[228]....
        /*0934*/ 	.word	0x00017070


	//   ....[229]....
        /*0938*/ 	.word	0x00017120


	//   ....[230]....
        /*093c*/ 	.word	0x00017200


	//   ....[231]....
        /*0940*/ 	.word	0x000172a0


	//   ....[232]....
        /*0944*/ 	.word	0x00017300


	//   ....[233]....
        /*0948*/ 	.word	0x000173d0


	//   ....[234]....
        /*094c*/ 	.word	0x00017430


	//   ....[235]....
        /*0950*/ 	.word	0x00017500


	//   ....[236]....
        /*0954*/ 	.word	0x00017560


	//   ....[237]....
        /*0958*/ 	.word	0x00017640


	//   ....[238]....
        /*095c*/ 	.word	0x000176a0


	//   ....[239]....
        /*0960*/ 	.word	0x00017770


	//   ....[240]....
        /*0964*/ 	.word	0x000177d0


	//   ....[241]....
        /*0968*/ 	.word	0x000178a0


	//   ....[242]....
        /*096c*/ 	.word	0x00017930


	//   ....[243]....
        /*0970*/ 	.word	0x000179d0


	//   ....[244]....
        /*0974*/ 	.word	0x00017af0


	//   ....[245]....
        /*0978*/ 	.word	0x00017b60


	//   ....[246]....
        /*097c*/ 	.word	0x00017bd0


	//   ....[247]....
        /*0980*/ 	.word	0x00017c40


	//   ....[248]....
        /*0984*/ 	.word	0x00017cb0


	//   ....[249]....
        /*0988*/ 	.word	0x00017d30


	//   ....[250]....
        /*098c*/ 	.word	0x00017dc0


	//   ....[251]....
        /*0990*/ 	.word	0x00017e50


	//   ....[252]....
        /*0994*/ 	.word	0x00017ec0


	//   ....[253]....
        /*0998*/ 	.word	0x00017f30


	//   ....[254]....
        /*099c*/ 	.word	0x00017fa0


	//   ....[255]....
        /*09a0*/ 	.word	0x00018020


	//   ....[0]....
        /*09a4*/ 	.word	0x00018090


	//   ....[1]....
        /*09a8*/ 	.word	0x00018130


	//   ....[2]....
        /*09ac*/ 	.word	0x000181c0


	//   ....[3]....
        /*09b0*/ 	.word	0x000182e0


	//----- nvinfo : EIATTR_REG_RECONFIG
	.align		4
.L_1594:
        /*09b4*/ 	.byte	0x01, 0x54
	.zero		2


	//----- nvinfo : EIATTR_SYSCALL_OFFSETS
	.align		4
        /*09b8*/ 	.byte	0x04, 0x46
        /*09ba*/ 	.short	(.L_1596 - .L_1595)


	//   ....[0]....
.L_1595:
        /*09bc*/ 	.word	0x00001aa0


	//   ....[1]....
        /*09c0*/ 	.word	0x0000f060


	//   ....[2]....
        /*09c4*/ 	.word	0x0000f1b0


	//   ....[3]....
        /*09c8*/ 	.word	0x0000f2a0


	//   ....[4]....
        /*09cc*/ 	.word	0x00010090


	//   ....[5]....
        /*09d0*/ 	.word	0x00010bd0


	//----- nvinfo : EIATTR_MBARRIER_INSTR_OFFSETS
	.align		4
.L_1596:
        /*09d4*/ 	.byte	0x04, 0x39
        /*09d6*/ 	.short	(.L_1598 - .L_1597)


	//   ....[0]....
.L_1597:
        /*09d8*/ 	.word	0x00000190
        /*09dc*/ 	.word	0x000000ff
        /*09e0*/ 	.word	0x00032400
        /*09e4*/ 	.short	0x0100
        /*09e6*/ 	.byte	0x08
	.zero		1


	//   ....[1]....
        /*09e8*/ 	.word	0x000001a0
        /*09ec*/ 	.word	0x000000ff
        /*09f0*/ 	.word	0x00032410
        /*09f4*/ 	.short	0x0100
        /*09f6*/ 	.byte	0x08
	.zero		1


	//   ....[2]....
        /*09f8*/ 	.word	0x000001b0
        /*09fc*/ 	.word	0x000000ff
        /*0a00*/ 	.word	0x00032420
        /*0a04*/ 	.short	0x0100
        /*0a06*/ 	.byte	0x08
	.zero		1


	//   ....[3]....
        /*0a08*/ 	.word	0x000002a0
        /*0a0c*/ 	.word	0x000000ff
        /*0a10*/ 	.word	0x00032430
        /*0a14*/ 	.short	0x0100
        /*0a16*/ 	.byte	0x08
	.zero		1


	//   ....[4]....
        /*0a18*/ 	.word	0x000002b0
        /*0a1c*/ 	.word	0x000000ff
        /*0a20*/ 	.word	0x00032440
        /*0a24*/ 	.short	0x0100
        /*0a26*/ 	.byte	0x08
	.zero		1


	//   ....[5]....
        /*0a28*/ 	.word	0x000002c0
        /*0a2c*/ 	.word	0x000000ff
        /*0a30*/ 	.word	0x00032438
        /*0a34*/ 	.short	0x0100
        /*0a36*/ 	.byte	0x08
	.zero		1


	//   ....[6]....
        /*0a38*/ 	.word	0x000002d0
        /*0a3c*/ 	.word	0x000000ff
        /*0a40*/ 	.word	0x00032448
        /*0a44*/ 	.short	0x0100
        /*0a46*/ 	.byte	0x08
	.zero		1


	//   ....[7]....
        /*0a48*/ 	.word	0x00000400
        /*0a4c*/ 	.word	0x000000ff
        /*0a50*/ 	.word	0x00032450
        /*0a54*/ 	.short	0x0100
        /*0a56*/ 	.byte	0x08
	.zero		1


	//   ....[8]....
        /*0a58*/ 	.word	0x00000410
        /*0a5c*/ 	.word	0x000000ff
        /*0a60*/ 	.word	0x00032460
        /*0a64*/ 	.short	0x0100
        /*0a66*/ 	.byte	0x08
	.zero		1


	//   ....[9]....
        /*0a68*/ 	.word	0x00000420
        /*0a6c*/ 	.word	0x000000ff
        /*0a70*/ 	.word	0x00032458
        /*0a74*/ 	.short	0x0100
        /*0a76*/ 	.byte	0x08
	.zero		1


	//   ....[10]....
        /*0a78*/ 	.word	0x00000430
        /*0a7c*/ 	.word	0x000000ff
        /*0a80*/ 	.word	0x00032468
        /*0a84*/ 	.short	0x0100
        /*0a86*/ 	.byte	0x08
	.zero		1


	//   ....[11]....
        /*0a88*/ 	.word	0x00000520
        /*0a8c*/ 	.word	0x000000ff
        /*0a90*/ 	.word	0x00032470
        /*0a94*/ 	.short	0x0100
        /*0a96*/ 	.byte	0x06
	.zero		1


	//   ....[12]....
        /*0a98*/ 	.word	0x00000530
        /*0a9c*/ 	.word	0x000000ff
        /*0aa0*/ 	.word	0x00032480
        /*0aa4*/ 	.short	0x0100
        /*0aa6*/ 	.byte	0x06
	.zero		1


	//   ....[13]....
        /*0aa8*/ 	.word	0x00000540
        /*0aac*/ 	.word	0x000000ff
        /*0ab0*/ 	.word	0x00032478
        /*0ab4*/ 	.short	0x0100
        /*0ab6*/ 	.byte	0x06
	.zero		1


	//   ....[14]....
        /*0ab8*/ 	.word	0x00000550
        /*0abc*/ 	.word	0x000000ff
        /*0ac0*/ 	.word	0x00032488
        /*0ac4*/ 	.short	0x0100
        /*0ac6*/ 	.byte	0x06
	.zero		1


	//   ....[15]....
        /*0ac8*/ 	.word	0x00000680
        /*0acc*/ 	.word	0x000000ff
        /*0ad0*/ 	.word	0x00032490
        /*0ad4*/ 	.short	0x0100
        /*0ad6*/ 	.byte	0x08
	.zero		1


	//   ....[16]....
        /*0ad8*/ 	.word	0x00000690
        /*0adc*/ 	.word	0x000000ff
        /*0ae0*/ 	.word	0x000324a0
        /*0ae4*/ 	.short	0x0100
        /*0ae6*/ 	.byte	0x08
	.zero		1


	//   ....[17]....
        /*0ae8*/ 	.word	0x000006a0
        /*0aec*/ 	.word	0x000000ff
        /*0af0*/ 	.word	0x00032498
        /*0af4*/ 	.short	0x0100
        /*0af6*/ 	.byte	0x08
	.zero		1


	//   ....[18]....
        /*0af8*/ 	.word	0x000006b0
        /*0afc*/ 	.word	0x000000ff
        /*0b00*/ 	.word	0x000324a8
        /*0b04*/ 	.short	0x0100
        /*0b06*/ 	.byte	0x08
	.zero		1


	//   ....[19]....
        /*0b08*/ 	.word	0x000007f0
        /*0b0c*/ 	.word	0x000000ff
        /*0b10*/ 	.word	0x000324b0
        /*0b14*/ 	.short	0x0100
        /*0b16*/ 	.byte	0x08
	.zero		1


	//   ....[20]....
        /*0b18*/ 	.word	0x00000800
        /*0b1c*/ 	.word	0x000000ff
        /*0b20*/ 	.word	0x000324c0
        /*0b24*/ 	.short	0x0100
        /*0b26*/ 	.byte	0x08
	.zero		1


	//   ....[21]....
        /*0b28*/ 	.word	0x00000810
        /*0b2c*/ 	.word	0x000000ff
        /*0b30*/ 	.word	0x000324b8
        /*0b34*/ 	.short	0x0100
        /*0b36*/ 	.byte	0x08
	.zero		1


	//   ....[22]....
        /*0b38*/ 	.word	0x00000820
        /*0b3c*/ 	.word	0x000000ff
        /*0b40*/ 	.word	0x000324c8
        /*0b44*/ 	.short	0x0100
        /*0b46*/ 	.byte	0x08
	.zero		1


	//   ....[23]....
        /*0b48*/ 	.word	0x00001b00
        /*0b4c*/ 	.word	0x000000ff
        /*0b50*/ 	.word	0x00032400
        /*0b54*/ 	.short	0x010a
        /*0b56*/ 	.byte	0x28
	.zero		1


	//   ....[24]....
        /*0b58*/ 	.word	0x00001bf0
        /*0b5c*/ 	.word	0x000000ff
        /*0b60*/ 	.word	0x00032430
        /*0b64*/ 	.short	0x010a
        /*0b66*/ 	.byte	0x06
	.zero		1


	//   ....[25]....
        /*0b68*/ 	.word	0x00001c30
        /*0b6c*/ 	.word	0x000000ff
        /*0b70*/ 	.word	0x00032430
        /*0b74*/ 	.short	0x010a
        /*0b76*/ 	.byte	0x06
	.zero		1


	//   ....[26]....
        /*0b78*/ 	.word	0x00001f30
        /*0b7c*/ 	.word	0x000000ff
        /*0b80*/ 	.word	0x00032410
        /*0b84*/ 	.short	0x010a
        /*0b86*/ 	.byte	0x28
	.zero		1


	//   ....[27]....
        /*0b88*/ 	.word	0x00001f70
        /*0b8c*/ 	.word	0x000000ff
        /*0b90*/ 	.word	0x00032450
        /*0b94*/ 	.short	0x010a
        /*0b96*/ 	.byte	0x06
	.zero		1


	//   ....[28]....
        /*0b98*/ 	.word	0x00001fb0
        /*0b9c*/ 	.word	0x000000ff
        /*0ba0*/ 	.word	0x00032450
        /*0ba4*/ 	.short	0x010a
        /*0ba6*/ 	.byte	0x06
	.zero		1


	//   ....[29]....
        /*0ba8*/ 	.word	0x00002d50
        /*0bac*/ 	.word	0x000000ff
        /*0bb0*/ 	.word	0x00000000
        /*0bb4*/ 	.short	0x0101
        /*0bb6*/ 	.byte	0x0a
	.zero		1


	//   ....[30]....
        /*0bb8*/ 	.word	0x000046a0
        /*0bbc*/ 	.word	0x000000ff
        /*0bc0*/ 	.word	0x00000000
        /*0bc4*/ 	.short	0x0101
        /*0bc6*/ 	.byte	0x06
	.zero		1


	//   ....[31]....
        /*0bc8*/ 	.word	0x00004840
        /*0bcc*/ 	.word	0x000000ff
        /*0bd0*/ 	.word	0x00032430
        /*0bd4*/ 	.short	0x010a
        /*0bd6*/ 	.byte	0x04
	.zero		1


	//   ....[32]....
        /*0bd8*/ 	.word	0x00004880
        /*0bdc*/ 	.word	0x000000ff
        /*0be0*/ 	.word	0x00032430
        /*0be4*/ 	.short	0x010a
        /*0be6*/ 	.byte	0x04
	.zero		1


	//   ....[33]....
        /*0be8*/ 	.word	0x00004aa0
        /*0bec*/ 	.word	0x000000ff
        /*0bf0*/ 	.word	0x00032450
        /*0bf4*/ 	.short	0x010a
        /*0bf6*/ 	.byte	0x04
	.zero		1


	//   ....[34]....
        /*0bf8*/ 	.word	0x00004ae0
        /*0bfc*/ 	.word	0x000000ff
        /*0c00*/ 	.word	0x00032450
        /*0c04*/ 	.short	0x010a
        /*0c06*/ 	.byte	0x04
	.zero		1


	//   ....[35]....
        /*0c08*/ 	.word	0x00005580
        /*0c0c*/ 	.word	0x000000ff
        /*0c10*/ 	.word	0x00000000
        /*0c14*/ 	.short	0x0101
        /*0c16*/ 	.byte	0x0a
	.zero		1


	//   ....[36]....
        /*0c18*/ 	.word	0x00007820
        /*0c1c*/ 	.word	0x000000ff
        /*0c20*/ 	.word	0x00000000
        /*0c24*/ 	.short	0x0101
        /*0c26*/ 	.byte	0x04
	.zero		1


	//   ....[37]....
        /*0c28*/ 	.word	0x00007950
        /*0c2c*/ 	.word	0x000000ff
        /*0c30*/ 	.word	0x00032430
        /*0c34*/ 	.short	0x010a
        /*0c36*/ 	.byte	0x04
	.zero		1


	//   ....[38]....
        /*0c38*/ 	.word	0x00007990
        /*0c3c*/ 	.word	0x000000ff
        /*0c40*/ 	.word	0x00032430
        /*0c44*/ 	.short	0x010a
        /*0c46*/ 	.byte	0x04
	.zero		1


	//   ....[39]....
        /*0c48*/ 	.word	0x00007bb0
        /*0c4c*/ 	.word	0x000000ff
        /*0c50*/ 	.word	0x00032450
        /*0c54*/ 	.short	0x010a
        /*0c56*/ 	.byte	0x04
	.zero		1


	//   ....[40]....
        /*0c58*/ 	.word	0x00007bf0
        /*0c5c*/ 	.word	0x000000ff
        /*0c60*/ 	.word	0x00032450
        /*0c64*/ 	.short	0x010a
        /*0c66*/ 	.byte	0x04
	.zero		1


	//   ....[41]....
        /*0c68*/ 	.word	0x000085e0
        /*0c6c*/ 	.word	0x000000ff
        /*0c70*/ 	.word	0x00000000
        /*0c74*/ 	.short	0x0101
        /*0c76*/ 	.byte	0x0a
	.zero		1


	//   ....[42]....
        /*0c78*/ 	.word	0x0000a1b0
        /*0c7c*/ 	.word	0x000000ff
        /*0c80*/ 	.word	0x00000000
        /*0c84*/ 	.short	0x0101
        /*0c86*/ 	.byte	0x04
	.zero		1


	//   ....[43]....
        /*0c88*/ 	.word	0x0000c6a0
        /*0c8c*/ 	.word	0x000000ff
        /*0c90*/ 	.word	0x00000000
        /*0c94*/ 	.short	0x0101
        /*0c96*/ 	.byte	0x07
	.zero		1


	//   ....[44]....
        /*0c98*/ 	.word	0x0000f7b0
        /*0c9c*/ 	.word	0x00000019
        /*0ca0*/ 	.word	0x00032440
        /*0ca4*/ 	.short	0x010a
        /*0ca6*/ 	.byte	0x3f
	.zero		1


	//   ....[45]....
        /*0ca8*/ 	.word	0x0000fe00
        /*0cac*/ 	.word	0x00000019
        /*0cb0*/ 	.word	0x00032430
        /*0cb4*/ 	.short	0x0107
        /*0cb6*/ 	.byte	0x3f
	.zero		1


	//   ....[46]....
        /*0cb8*/ 	.word	0x0000fed0
        /*0cbc*/ 	.word	0x00000019
        /*0cc0*/ 	.word	0x00032430
        /*0cc4*/ 	.short	0x0101
        /*0cc6*/ 	.byte	0x3f
	.zero		1


	//   ....[47]....
        /*0cc8*/ 	.word	0x00010a10
        /*0ccc*/ 	.word	0x00000016
        /*0cd0*/ 	.word	0x00032400
        /*0cd4*/ 	.short	0x0107
        /*0cd6*/ 	.byte	0x3f
	.zero		1


	//   ....[48]....
        /*0cd8*/ 	.word	0x00010aa0
        /*0cdc*/ 	.word	0x00000016
        /*0ce0*/ 	.word	0x00032400
        /*0ce4*/ 	.short	0x0101
        /*0ce6*/ 	.byte	0x3f
	.zero		1


	//   ....[49]....
        /*0ce8*/ 	.word	0x000115d0
        /*0cec*/ 	.word	0x00000016
        /*0cf0*/ 	.word	0x00032410
        /*0cf4*/ 	.short	0x0107
        /*0cf6*/ 	.byte	0x3f
	.zero		1


	//   ....[50]....
        /*0cf8*/ 	.word	0x000116d0
        /*0cfc*/ 	.word	0x00000016
        /*0d00*/ 	.word	0x00032410
        /*0d04*/ 	.short	0x0101
        /*0d06*/ 	.byte	0x3f
	.zero		1


	//   ....[51]....
        /*0d08*/ 	.word	0x000116f0
        /*0d0c*/ 	.word	0x00000016
        /*0d10*/ 	.word	0x00032420
        /*0d14*/ 	.short	0x010a
        /*0d16*/ 	.byte	0x3f
	.zero		1


	//   ....[52]....
        /*0d18*/ 	.word	0x00011770
        /*0d1c*/ 	.word	0x00000019
        /*0d20*/ 	.word	0x00032460
        /*0d24*/ 	.short	0x010a
        /*0d26*/ 	.byte	0x3f
	.zero		1


	//   ....[53]....
        /*0d28*/ 	.word	0x00011ef0
        /*0d2c*/ 	.word	0x00000019
        /*0d30*/ 	.word	0x00032450
        /*0d34*/ 	.short	0x0107
        /*0d36*/ 	.byte	0x3f
	.zero		1


	//   ....[54]....
        /*0d38*/ 	.word	0x00011fb0
        /*0d3c*/ 	.word	0x00000019
        /*0d40*/ 	.word	0x00032450
        /*0d44*/ 	.short	0x0101
        /*0d46*/ 	.byte	0x3f
	.zero		1


	//   ....[55]....
        /*0d48*/ 	.word	0x000122e0
        /*0d4c*/ 	.word	0x0000000a
        /*0d50*/ 	.word	0x00032440
        /*0d54*/ 	.short	0x010a
        /*0d56*/ 	.byte	0x3f
	.zero		1


	//   ....[56]....
        /*0d58*/ 	.word	0x000126b0
        /*0d5c*/ 	.word	0x0000000a
        /*0d60*/ 	.word	0x00032430
        /*0d64*/ 	.short	0x0107
        /*0d66*/ 	.byte	0x3f
	.zero		1


	//   ....[57]....
        /*0d68*/ 	.word	0x00012760
        /*0d6c*/ 	.word	0x0000000a
        /*0d70*/ 	.word	0x00032430
        /*0d74*/ 	.short	0x0101
        /*0d76*/ 	.byte	0x3f
	.zero		1


	//   ....[58]....
        /*0d78*/ 	.word	0x00012790
        /*0d7c*/ 	.word	0x0000000a
        /*0d80*/ 	.word	0x00032460
        /*0d84*/ 	.short	0x010a
        /*0d86*/ 	.byte	0x3f
	.zero		1


	//   ....[59]....
        /*0d88*/ 	.word	0x00012cb0
        /*0d8c*/ 	.word	0x0000000a
        /*0d90*/ 	.word	0x00032450
        /*0d94*/ 	.short	0x0107
        /*0d96*/ 	.byte	0x3f
	.zero		1


	//   ....[60]....
        /*0d98*/ 	.word	0x00012d60
        /*0d9c*/ 	.word	0x0000000a
        /*0da0*/ 	.word	0x00032450
        /*0da4*/ 	.short	0x0101
        /*0da6*/ 	.byte	0x3f
	.zero		1


	//   ....[61]....
        /*0da8*/ 	.word	0x00013bd0
        /*0dac*/ 	.word	0x00000005
        /*0db0*/ 	.word	0x00032420
        /*0db4*/ 	.short	0x010a
        /*0db6*/ 	.byte	0x3f
	.zero		1


	//   ....[62]....
        /*0db8*/ 	.word	0x00013d70
        /*0dbc*/ 	.word	0x00000003
        /*0dc0*/ 	.word	0x00032440
        /*0dc4*/ 	.short	0x010a
        /*0dc6*/ 	.byte	0x3f
	.zero		1


	//   ....[63]....
        /*0dc8*/ 	.word	0x00013e10
        /*0dcc*/ 	.word	0x00000005
        /*0dd0*/ 	.word	0x00032440
        /*0dd4*/ 	.short	0x010a
        /*0dd6*/ 	.byte	0x3f
	.zero		1


	//   ....[64]....
        /*0dd8*/ 	.word	0x00013e50
        /*0ddc*/ 	.word	0x00000003
        /*0de0*/ 	.word	0x00032460
        /*0de4*/ 	.short	0x010a
        /*0de6*/ 	.byte	0x3f
	.zero		1


	//   ....[65]....
        /*0de8*/ 	.word	0x00013e90
        /*0dec*/ 	.word	0x00000005
        /*0df0*/ 	.word	0x00032460
        /*0df4*/ 	.short	0x010a
        /*0df6*/ 	.byte	0x3f
	.zero		1


	//   ....[66]....
        /*0df8*/ 	.word	0x00013f00
        /*0dfc*/ 	.word	0x00000003
        /*0e00*/ 	.word	0x00032400
        /*0e04*/ 	.short	0x010a
        /*0e06*/ 	.byte	0x3f
	.zero		1


	//   ....[67]....
        /*0e08*/ 	.word	0x00013f60
        /*0e0c*/ 	.word	0x00000003
        /*0e10*/ 	.word	0x00032430
        /*0e14*/ 	.short	0x010a
        /*0e16*/ 	.byte	0x3f
	.zero		1


	//   ....[68]....
        /*0e18*/ 	.word	0x00013fc0
        /*0e1c*/ 	.word	0x00000003
        /*0e20*/ 	.word	0x00032410
        /*0e24*/ 	.short	0x010a
        /*0e26*/ 	.byte	0x3f
	.zero		1


	//   ....[69]....
        /*0e28*/ 	.word	0x00014020
        /*0e2c*/ 	.word	0x00000003
        /*0e30*/ 	.word	0x00032450
        /*0e34*/ 	.short	0x010a
        /*0e36*/ 	.byte	0x3f
	.zero		1


	//   ....[70]....
        /*0e38*/ 	.word	0x00014080
        /*0e3c*/ 	.word	0x00000099
        /*0e40*/ 	.word	0x00032430
        /*0e44*/ 	.short	0x010a
        /*0e46*/ 	.byte	0x3f
	.zero		1


	//   ....[71]....
        /*0e48*/ 	.word	0x000140e0
        /*0e4c*/ 	.word	0x000000cc
        /*0e50*/ 	.word	0x00032450
        /*0e54*/ 	.short	0x010a
        /*0e56*/ 	.byte	0x3f
	.zero		1


	//   ....[72]....
        /*0e58*/ 	.word	0x00014140
        /*0e5c*/ 	.word	0x00000099
        /*0e60*/ 	.word	0x00032430
        /*0e64*/ 	.short	0x010a
        /*0e66*/ 	.byte	0x3f
	.zero		1


	//   ....[73]....
        /*0e68*/ 	.word	0x000141a0
        /*0e6c*/ 	.word	0x000000cd
        /*0e70*/ 	.word	0x00032450
        /*0e74*/ 	.short	0x010a
        /*0e76*/ 	.byte	0x3f
	.zero		1


	//   ....[74]....
        /*0e78*/ 	.word	0x000142c0
        /*0e7c*/ 	.word	0x00000019
        /*0e80*/ 	.word	0x00032440
        /*0e84*/ 	.short	0x010a
        /*0e86*/ 	.byte	0x3f
	.zero		1


	//   ....[75]....
        /*0e88*/ 	.word	0x000160e0
        /*0e8c*/ 	.word	0x00000016
        /*0e90*/ 	.word	0x00032420
        /*0e94*/ 	.short	0x010a
        /*0e96*/ 	.byte	0x3f
	.zero		1


	//   ....[76]....
        /*0e98*/ 	.word	0x00016130
        /*0e9c*/ 	.word	0x00000019
        /*0ea0*/ 	.word	0x00032460
        /*0ea4*/ 	.short	0x010a
        /*0ea6*/ 	.byte	0x3f
	.zero		1


	//   ....[77]....
        /*0ea8*/ 	.word	0x00016a80
        /*0eac*/ 	.word	0x0000000a
        /*0eb0*/ 	.word	0x00032440
        /*0eb4*/ 	.short	0x010a
        /*0eb6*/ 	.byte	0x3f
	.zero		1


	//   ....[78]....
        /*0eb8*/ 	.word	0x00017150
        /*0ebc*/ 	.word	0x0000000a
        /*0ec0*/ 	.word	0x00032460
        /*0ec4*/ 	.short	0x010a
        /*0ec6*/ 	.byte	0x3f
	.zero		1


	//   ....[79]....
        /*0ec8*/ 	.word	0x00018200
        /*0ecc*/ 	.word	0x00000005
        /*0ed0*/ 	.word	0x00032420
        /*0ed4*/ 	.short	0x010a
        /*0ed6*/ 	.byte	0x3f
	.zero		1


	//   ....[80]....
        /*0ed8*/ 	.word	0x000183a0
        /*0edc*/ 	.word	0x00000003
        /*0ee0*/ 	.word	0x00032440
        /*0ee4*/ 	.short	0x010a
        /*0ee6*/ 	.byte	0x3f
	.zero		1


	//   ....[81]....
        /*0ee8*/ 	.word	0x000183f0
        /*0eec*/ 	.word	0x00000005
        /*0ef0*/ 	.word	0x00032440
        /*0ef4*/ 	.short	0x010a
        /*0ef6*/ 	.byte	0x3f
	.zero		1


	//   ....[82]....
        /*0ef8*/ 	.word	0x00018440
        /*0efc*/ 	.word	0x00000003
        /*0f00*/ 	.word	0x00032460
        /*0f04*/ 	.short	0x010a
        /*0f06*/ 	.byte	0x3f
	.zero		1


	//----- nvinfo : EIATTR_NUM_MBARRIERS
	.align		4
.L_1598:
        /*0f08*/ 	.byte	0x03, 0x38
        /*0f0a*/ 	.short	0x0017


	//----- nvinfo : EIATTR_EXIT_INSTR_OFFSETS
	.align		4
        /*0f0c*/ 	.byte	0x04, 0x1c
        /*0f0e*/ 	.short	(.L_1600 - .L_1599)


	//   ....[0]....
.L_1599:
        /*0f10*/ 	.word	0x000009f0


	//   ....[1]....
        /*0f14*/ 	.word	0x0000db20


	//   ....[2]....
        /*0f18*/ 	.word	0x00013ee0


	//----- nvinfo : EIATTR_MAX_THREADS
	.align		4
.L_1600:
        /*0f1c*/ 	.byte	0x04, 0x05
        /*0f1e*/ 	.short	(.L_1602 - .L_1601)
.L_1601:
        /*0f20*/ 	.word	0x00000180
        /*0f24*/ 	.word	0x00000001
        /*0f28*/ 	.word	0x00000001


	//----- nvinfo : EIATTR_CRS_STACK_SIZE
	.align		4
.L_1602:
        /*0f2c*/ 	.byte	0x04, 0x1e
        /*0f2e*/ 	.short	(.L_1604 - .L_1603)
.L_1603:
        /*0f30*/ 	.word	0x00000000


	//----- nvinfo : EIATTR_CBANK_PARAM_SIZE
	.align		4
.L_1604:
        /*0f34*/ 	.byte	0x03, 0x19
        /*0f36*/ 	.short	0x0bf0


	//----- nvinfo : EIATTR_PARAM_CBANK
	.align		4
        /*0f38*/ 	.byte	0x04, 0x0a
        /*0f3a*/ 	.short	(.L_1606 - .L_1605)
	.align		4
.L_1605:
        /*0f3c*/ 	.word	index@(.nv.constant0._ZN7cutlass13device_kernelIN5flash11enable_sm90INS1_16FlashAttnFwdSm90INS1_25CollectiveMainloopFwdSm90ILi2EN4cute5tupleIJNS5_1CILi1EEES8_S8_EEENS6_IJNS7_ILi128EEENS7_ILi96EEENS7_ILi64EEEEEELi256ENS_10bfloat16_tEfNS_4arch4Sm90ELb1ELb0ELb1ELb1ELb1ELb0ELb1ELb1ELb0ELb1ELb0ELb0EEENS1_21CollectiveEpilogueFwdINS6_IJSA_NS7_ILi256EEESB_EEES9_SE_SG_Li256ELb1ELb1ELb0ELb0EEENS1_36VarlenDynamicPersistentTileSchedulerILi128ELi96ELi256ELi128ELb0ELb1ELb1ELb1ELb1ELb1EEEEEEEEEvNT_6ParamsE)
        /*0f40*/ 	.short	0x0210
        /*0f42*/ 	.short	0x0bf0


	//----- nvinfo : EIATTR_SW_WAR
	.align		4
.L_1606:
        /*0f44*/ 	.byte	0x04, 0x36
        /*0f46*/ 	.short	(.L_1608 - .L_1607)
.L_1607:
        /*0f48*/ 	.word	0x00000008
.L_1608:


//--------------------- .nv.info._ZN7cutlass13device_kernelIN5flash11enable_sm90INS1_16FlashAttnFwdSm90INS1_25CollectiveMainloopFwdSm90ILi2EN4cute5tupleIJNS5_1CILi1EEES8_S8_EEENS6_IJNS7_ILi128EEENS7_ILi96EEENS7_ILi64EEEEEELi256ENS_10bfloat16_tEfNS_4arch4Sm90ELb1ELb0ELb1ELb1ELb1ELb1ELb1ELb1ELb0ELb1ELb0ELb0EEENS1_21CollectiveEpilogueFwdINS6_IJSA_NS7_ILi256EEESB_EEES9_SE_SG_Li256ELb1ELb1ELb0ELb0EEENS1_36VarlenDynamicPersistentTileSchedulerILi128ELi96ELi256ELi128ELb0ELb1ELb1ELb1ELb1ELb1EEEEEEEEEvNT_6ParamsE --------------------------
	.section	.nv.info._ZN7cutlass13device_kernelIN5flash11enable_sm90INS1_16FlashAttnFwdSm90INS1_25CollectiveMainloopFwdSm90ILi2EN4cute5tupleIJNS5_1CILi1EEES8_S8_EEENS6_IJNS7_ILi128EEENS7_ILi96EEENS7_ILi64EEEEEELi256ENS_10bfloat16_tEfNS_4arch4Sm90ELb1ELb0ELb1ELb1ELb1ELb1ELb1ELb1ELb0ELb1ELb0ELb0EEENS1_21CollectiveEpilogueFwdINS6_IJSA_NS7_ILi256EEESB_EEES9_SE_SG_Li256ELb1ELb1ELb0ELb0EEENS1_36VarlenDynamicPersistentTileSchedulerILi128ELi96ELi256ELi128ELb0ELb1ELb1ELb1ELb1ELb1EEEEEEEEEvNT_6ParamsE,"",@"SHT_CUDA_INFO"
	.sectionflags	@""
	.align	4


	//----- nvinfo : EIATTR_CUDA_API_VERSION
	.align		4
        /*0000*/ 	.byte	0x04, 0x37
        /*0002*/ 	.short	(.L_1610 - .L_1609)
.L_1609:
        /*0004*/ 	.word	0x00000082


	//----- nvinfo : EIATTR_KPARAM_INFO
	.align		4
.L_1610:
        /*0008*/ 	.byte	0x04, 0x17
        /*000a*/ 	.short	(.L_1612 - .L_1611)
.L_1611:
        /*000c*/ 	.word	0x00000000
        /*0010*/ 	.short	0x0000
        /*0012*/ 	.short	0x0070
        /*0014*/ 	.byte	0x00, 0xf0, 0x01, 0x2e


	//----- nvinfo : EIATTR_SPARSE_MMA_MASK
	.align		4
.L_1612:
        /*0018*/ 	.byte	0x03, 0x50
        /*001a*/ 	.short	0x0000


	//----- nvinfo : EIATTR_MAXREG_COUNT
	.align		4
        /*001c*/ 	.byte	0x03, 0x1b
        /*001e*/ 	.short	0x00a8


	//----- nvinfo : EIATTR_NUM_BARRIERS
	.align		4
        /*0020*/ 	.byte	0x02, 0x4c
        /*0022*/ 	.byte	0x10
	.zero		1


	//----- nvinfo : EIATTR_EXTERNS
	.align		4
        /*0024*/ 	.byte	0x04, 0x0f
        /*0026*/ 	.short	(.L_1614 - .L_1613)


	//   ....[0]....
	.align		4
.L_1613:
        /*0028*/ 	.word	index@(__assertfail)


	//----- nvinfo : EIATTR_ANNOTATIONS
	.align		4
.L_1614:
        /*002c*/ 	.byte	0x04, 0x55
        /*002e*/ 	.short	(.L_1616 - .L_1615)


	//   ....[0]....
.L_1615:
        /* <DEDUP_REMOVED lines=98> */


	//----- nvinfo : EIATTR_MERCURY_ISA_VERSION
	.align		4
.L_1616:
        /*0638*/ 	.byte	0x03, 0x5f
        /*063a*/ 	.short	0x0101


	//----- nvinfo : EIATTR_UNUSED_LOAD_BYTE_OFFSET
	.align		4
        /*063c*/ 	.byte	0x04, 0x44
        /*063e*/ 	.short	(.L_1618 - .L_1617)


	//   ....[0]....
.L_1617:
        /*0640*/ 	.word	0x00000a90
        /*0644*/ 	.word	0x0000fff0


	//   ....[1]....
        /*0648*/ 	.word	0x000140c0
        /*064c*/ 	.word	0x0000fff0


	//----- nvinfo : EIATTR_INT_WARP_WIDE_INSTR_OFFSETS
	.align		4
.L_1618:
        /*0650*/ 	.byte	0x04, 0x31
        /*0652*/ 	.short	(.L_1620 - .L_1619)


	//   ....[0]....
.L_1619:
        /*0654*/ 	.word	0x00000130


	//   ....[1]....
        /*0658*/ 	.word	0x00000170


	//   ....[2]....
        /*065c*/ 	.word	0x000001e0


	//   ....[3]....
        /*0660*/ 	.word	0x000001f0


	//   ....[4]....
        /*0664*/ 	.word	0x000198a0


	//   ....[5]....
        /*0668*/ 	.word	0x00019930


	//   ....[6]....
        /*066c*/ 	.word	0x0001d940


	//   ....[7]....
        /*0670*/ 	.word	0x0001d9d0


	//----- nvinfo : EIATTR_COOP_GROUP_MASK_REGIDS
	.align		4
.L_1620:
        /*0674*/ 	.byte	0x04, 0x29
        /*0676*/ 	.short	(.L_1622 - .L_1621)


	//   ....[0]....
.L_1621:
        /*0678*/ 	.word	0xffffffff


	//   ....[1]....
        /*067c*/ 	.word	0xffffffff


	//   ....[2]....
        /*0680*/ 	.word	0xffffffff


	//   ....[3]....
        /*0684*/ 	.word	0xffffffff


	//   ....[4]....
        /*0688*/ 	.word	0xffffffff


	//   ....[5]....
        /*068c*/ 	.word	0xffffffff


	//   ....[6]....
        /*0690*/ 	.word	0xffffffff


	//   ....[7]....
        /*0694*/ 	.word	0xffffffff


	//   ....[8]....
        /*0698*/ 	.word	0xffffffff


	//   ....[9]....
        /*069c*/ 	.word	0xffffffff


	//   ....[10]....
        /*06a0*/ 	.word	0xffffffff


	//   ....[11]....
        /*06a4*/ 	.word	0xffffffff


	//   ....[12]....
        /*06a8*/ 	.word	0xffffffff


	//   ....[13]....
        /*06ac*/ 	.word	0xffffffff


	//   ....[14]....
        /*06b0*/ 	.word	0xffffffff


	//   ....[15]....
        /*06b4*/ 	.word	0xffffffff


	//   ....[16]....
        /*06b8*/ 	.word	0xffffffff


	//   ....[17]....
        /*06bc*/ 	.word	0xffffffff


	//   ....[18]....
        /*06c0*/ 	.word	0xffffffff


	//   ....[19]....
        /*06c4*/ 	.word	0xffffffff


	//   ....[20]....
        /*06c8*/ 	.word	0xffffffff


	//   ....[21]....
        /*06cc*/ 	.word	0xffffffff


	//   ....[22]....
        /*06d0*/ 	.word	0xffffffff


	//   ....[23]....
        /*06d4*/ 	.word	0xffffffff


	//   ....[24]....
        /*06d8*/ 	.word	0xffffffff


	//   ....[25]....
        /*06dc*/ 	.word	0xffffffff


	//   ....[26]....
        /*06e0*/ 	.word	0xffffffff


	//   ....[27]....
        /*06e4*/ 	.word	0xffffffff


	//   ....[28]....
        /*06e8*/ 	.word	0xffffffff


	//   ....[29]....
        /*06ec*/ 	.word	0xffffffff


	//   ....[30]....
        /*06f0*/ 	.word	0xffffffff


	//   ....[31]....
        /*06f4*/ 	.word	0xffffffff


	//   ....[32]....
        /*06f8*/ 	.word	0xffffffff


	//   ....[33]....
        /*06fc*/ 	.word	0xffffffff


	//   ....[34]....
        /*0700*/ 	.word	0xffffffff


	//   ....[35]....
        /*0704*/ 	.word	0xffffffff


	//   ....[36]....
        /*0708*/ 	.word	0xffffffff


	//   ....[37]....
        /*070c*/ 	.word	0xffffffff


	//   ....[38]....
        /*0710*/ 	.word	0xffffffff


	//   ....[39]....
        /*0714*/ 	.word	0xffffffff


	//   ....[40]....
        /*0718*/ 	.word	0xffffffff


	//   ....[41]....
        /*071c*/ 	.word	0xffffffff


	//   ....[42]....
        /*0720*/ 	.word	0xffffffff


	//   ....[43]....
        /*0724*/ 	.word	0xffffffff


	//   ....[44]....
        /*0728*/ 	.word	0xffffffff


	//   ....[45]....
        /*072c*/ 	.word	0xffffffff


	//   ....[46]....
        /*0730*/ 	.word	0xffffffff


	//   ....[47]....
        /*0734*/ 	.word	0xffffffff


	//   ....[48]....
        /*0738*/ 	.word	0xffffffff


	//   ....[49]....
        /*073c*/ 	.word	0xffffffff


	//   ....[50]....
        /*0740*/ 	.word	0xffffffff


	//   ....[51]....
        /*0744*/ 	.word	0xffffffff


	//   ....[52]....
        /*0748*/ 	.word	0xffffffff


	//   ....[53]....
        /*074c*/ 	.word	0xffffffff


	//   ....[54]....
        /*0750*/ 	.word	0xffffffff


	//   ....[55]....
        /*0754*/ 	.word	0xffffffff


	//   ....[56]....
        /*0758*/ 	.word	0xffffffff


	//   ....[57]....
        /*075c*/ 	.word	0xffffffff


	//   ....[58]....
        /*0760*/ 	.word	0xffffffff


	//   ....[59]....
        /*0764*/ 	.word	0xffffffff


	//   ....[60]....
        /*0768*/ 	.word	0xffffffff


	//   ....[61]....
        /*076c*/ 	.word	0xffffffff


	//   ....[62]....
        /*0770*/ 	.word	0xffffffff


	//   ....[63]....
        /*0774*/ 	.word	0xffffffff


	//   ....[64]....
        /*0778*/ 	.word	0xffffffff


	//   ....[65]....
        /*077c*/ 	.word	0xffffffff


	//   ....[66]....
        /*0780*/ 	.word	0xffffffff


	//   ....[67]....
        /*0784*/ 	.word	0xffffffff


	//   ....[68]....
        /*0788*/ 	.word	0xffffffff


	//   ....[69]....
        /*078c*/ 	.word	0xffffffff


	//   ....[70]....
        /*0790*/ 	.word	0xffffffff


	//   ....[71]....
        /*0794*/ 	.word	0xffffffff


	//   ....[72]....
        /*0798*/ 	.word	0xffffffff


	//   ....[73]....
        /*079c*/ 	.word	0xffffffff


	//   ....[74]....
        /*07a0*/ 	.word	0xffffffff


	//   ....[75]....
        /*07a4*/ 	.word	0xffffffff


	//   ....[76]....
        /*07a8*/ 	.word	0xffffffff


	//   ....[77]....
        /*07ac*/ 	.word	0xffffffff


	//   ....[78]....
        /*07b0*/ 	.word	0xffffffff


	//   ....[79]....
        /*07b4*/ 	.word	0xffffffff


	//   ....[80]....
        /*07b8*/ 	.word	0xffffffff


	//   ....[81]....
        /*07bc*/ 	.word	0xffffffff


	//   ....[82]....
        /*07c0*/ 	.word	0xffffffff


	//   ....[83]....
        /*07c4*/ 	.word	0xffffffff


	//   ....[84]....
        /*07c8*/ 	.word	0xffffffff


	//   ....[85]....
        /*07cc*/ 	.word	0xffffffff


	//   ....[86]....
        /*07d0*/ 	.word	0xffffffff


	//   ....[87]....
        /*07d4*/ 	.word	0xffffffff


	//   ....[88]....
        /*07d8*/ 	.word	0xffffffff


	//   ....[89]....
        /*07dc*/ 	.word	0xffffffff


	//   ....[90]....
        /*07e0*/ 	.word	0xffffffff


	//   ....[91]....
        /*07e4*/ 	.word	0xffffffff


	//   ....[92]....
        /*07e8*/ 	.word	0xffffffff


	//   ....[93]....
        /*07ec*/ 	.word	0xffffffff


	//   ....[94]....
        /*07f0*/ 	.word	0xffffffff


	//   ....[95]....
        /*07f4*/ 	.word	0xffffffff


	//   ....[96]....
        /*07f8*/ 	.word	0xffffffff


	//   ....[97]....
        /*07fc*/ 	.word	0xffffffff


	//   ....[98]....
        /*0800*/ 	.word	0xffffffff


	//   ....[99]....
        /*0804*/ 	.word	0xffffffff


	//   ....[100]....
        /*0808*/ 	.word	0xffffffff


	//   ....[101]....
        /*080c*/ 	.word	0xffffffff


	//   ....[102]....
        /*0810*/ 	.word	0xffffffff


	//   ....[103]....
        /*0814*/ 	.word	0xffffffff


	//   ....[104]....
        /*0818*/ 	.word	0xffffffff


	//   ....[105]....
        /*081c*/ 	.word	0xffffffff


	//   ....[106]....
        /*0820*/ 	.word	0xffffffff


	//   ....[107]....
        /*0824*/ 	.word	0xffffffff


	//   ....[108]....
        /*0828*/ 	.word	0xffffffff


	//   ....[109]....
        /*082c*/ 	.word	0xffffffff


	//   ....[110]....
        /*0830*/ 	.word	0xffffffff


	//   ....[111]....
        /*0834*/ 	.word	0xffffffff


	//   ....[112]....
        /*0838*/ 	.word	0xffffffff


	//   ....[113]....
        /*083c*/ 	.word	0xffffffff


	//   ....[114]....
        /*0840*/ 	.word	0xffffffff


	//   ....[115]....
        /*0844*/ 	.word	0xffffffff


	//   ....[116]....
        /*0848*/ 	.word	0xffffffff


	//   ....[117]....
        /*084c*/ 	.word	0xffffffff


	//   ....[118]....
        /*0850*/ 	.word	0xffffffff


	//   ....[119]....
        /*0854*/ 	.word	0xffffffff


	//   ....[120]....
        /*0858*/ 	.word	0xffffffff


	//   ....[121]....
        /*085c*/ 	.word	0xffffffff


	//   ....[122]....
        /*0860*/ 	.word	0xffffffff


	//   ....[123]....
        /*0864*/ 	.word	0xffffffff


	//   ....[124]....
        /*0868*/ 	.word	0xffffffff


	//   ....[125]....
        /*086c*/ 	.word	0xffffffff


	//   ....[126]....
        /*0870*/ 	.word	0xffffffff


	//   ....[127]....
        /*0874*/ 	.word	0xffffffff


	//   ....[128]....
        /*0878*/ 	.word	0xffffffff


	//   ....[129]....
        /*087c*/ 	.word	0xffffffff


	//   ....[130]....
        /*0880*/ 	.word	0xffffffff


	//   ....[131]....
        /*0884*/ 	.word	0xffffffff


	//   ....[132]....
        /*0888*/ 	.word	0xffffffff


	//   ....[133]....
        /*088c*/ 	.word	0xffffffff


	//   ....[134]....
        /*0890*/ 	.word	0xffffffff


	//   ....[135]....
        /*0894*/ 	.word	0xffffffff


	//   ....[136]....
        /*0898*/ 	.word	0xffffffff


	//   ....[137]....
        /*089c*/ 	.word	0xffffffff


	//   ....[138]....
        /*08a0*/ 	.word	0xffffffff


	//   ....[139]....
        /*08a4*/ 	.word	0xffffffff


	//   ....[140]....
        /*08a8*/ 	.word	0xffffffff


	//   ....[141]....
        /*08ac*/ 	.word	0xffffffff


	//   ....[142]....
        /*08b0*/ 	.word	0xffffffff


	//   ....[143]....
        /*08b4*/ 	.word	0xffffffff


	//   ....[144]....
        /*08b8*/ 	.word	0xffffffff


	//   ....[145]....
        /*08bc*/ 	.word	0xffffffff


	//   ....[146]....
        /*08c0*/ 	.word	0xffffffff


	//   ....[147]....
        /*08c4*/ 	.word	0xffffffff


	//   ....[148]....
        /*08c8*/ 	.word	0xffffffff


	//   ....[149]....
        /*08cc*/ 	.word	0xffffffff


	//   ....[150]....
        /*08d0*/ 	.word	0xffffffff


	//   ....[151]....
        /*08d4*/ 	.word	0xffffffff


	//   ....[152]....
        /*08d8*/ 	.word	0xffffffff


	//   ....[153]....
        /*08dc*/ 	.word	0xffffffff


	//   ....[154]....
        /*08e0*/ 	.word	0xffffffff


	//   ....[155]....
        /*08e4*/ 	.word	0xffffffff


	//   ....[156]....
        /*08e8*/ 	.word	0xffffffff


	//   ....[157]....
        /*08ec*/ 	.word	0xffffffff


	//   ....[158]....
        /*08f0*/ 	.word	0xffffffff


	//   ....[159]....
        /*08f4*/ 	.word	0xffffffff


	//   ....[160]....
        /*08f8*/ 	.word	0xffffffff


	//   ....[161]....
        /*08fc*/ 	.word	0xffffffff


	//   ....[162]....
        /*0900*/ 	.word	0xffffffff


	//   ....[163]....
        /*0904*/ 	.word	0xffffffff


	//   ....[164]....
        /*0908*/ 	.word	0xffffffff


	//   ....[165]....
        /*090c*/ 	.word	0xffffffff


	//   ....[166]....
        /*0910*/ 	.word	0xffffffff


	//   ....[167]....
        /*0914*/ 	.word	0xffffffff


	//   ....[168]....
        /*0918*/ 	.word	0xffffffff


	//   ....[169]....
        /*091c*/ 	.word	0xffffffff


	//   ....[170]....
        /*0920*/ 	.word	0xffffffff


	//   ....[171]....
        /*0924*/ 	.word	0xffffffff


	//   ....[172]....
        /*0928*/ 	.word	0xffffffff


	//   ....[173]....
        /*092c*/ 	.word	0xffffffff


	//   ....[174]....
        /*0930*/ 	.word	0xffffffff


	//   ....[175]....
        /*0934*/ 	.word	0xffffffff


	//   ....[176]....
        /*0938*/ 	.word	0xffffffff


	//   ....[177]....
        /*093c*/ 	.word	0xffffffff


	//   ....[178]....
        /*0940*/ 	.word	0xffffffff


	//   ....[179]....
        /*0944*/ 	.word	0xffffffff


	//   ....[180]....
        /*0948*/ 	.word	0xffffffff


	//   ....[181]....
        /*094c*/ 	.word	0xffffffff


	//   ....[182]....
        /*0950*/ 	.word	0xffffffff


	//   ....[183]....
        /*0954*/ 	.word	0xffffffff


	//   ....[184]....
        /*0958*/ 	.word	0xffffffff


	//   ....[185]....
        /*095c*/ 	.word	0xffffffff


	//   ....[186]....
        /*0960*/ 	.word	0xffffffff


	//   ....[187]....
        /*0964*/ 	.word	0xffffffff


	//   ....[188]....
        /*0968*/ 	.word	0xffffffff


	//   ....[189]....
        /*096c*/ 	.word	0xffffffff


	//   ....[190]....
        /*0970*/ 	.word	0xffffffff


	//   ....[191]....
        /*0974*/ 	.word	0xffffffff


	//   ....[192]....
        /*0978*/ 	.word	0xffffffff


	//   ....[193]....
        /*097c*/ 	.word	0xffffffff


	//   ....[194]....
        /*0980*/ 	.word	0xffffffff


	//   ....[195]....
        /*0984*/ 	.word	0x0500000f


	//   ....[196]....
        /*0988*/ 	.word	0x0500000f


	//   ....[197]....
        /*098c*/ 	.word	0x0500000f


	//   ....[198]....
        /*0990*/ 	.word	0x0500000f


	//   ....[199]....
        /*0994*/ 	.word	0x0500000f


	//   ....[200]....
        /*0998*/ 	.word	0x0500000f


	//   ....[201]....
        /*099c*/ 	.word	0x0500000f


	//   ....[202]....
        /*09a0*/ 	.word	0x0500000f


	//   ....[203]....
        /*09a4*/ 	.word	0x0500000f


	//   ....[204]....
        /*09a8*/ 	.word	0x0500000f


	//   ....[205]....
        /*09ac*/ 	.word	0x0500000f


	//   ....[206]....
        /*09b0*/ 	.word	0x0500000f


	//   ....[207]....
        /*09b4*/ 	.word	0x0500000f


	//   ....[208]....
        /*09b8*/ 	.word	0x0500000f


	//   ....[209]....
        /*09bc*/ 	.word	0x0500000f


	//   ....[210]....
        /*09c0*/ 	.word	0x0500000f


	//   ....[211]....
        /*09c4*/ 	.word	0x0500000f


	//   ....[212]....
        /*09c8*/ 	.word	0x0500000f


	//   ....[213]....
        /*09cc*/ 	.word	0x0500000f


	//   ....[214]....
        /*09d0*/ 	.word	0x0500000f


	//   ....[215]....
        /*09d4*/ 	.word	0x0500000f


	//   ....[216]....
        /*09d8*/ 	.word	0x0500000f


	//   ....[217]....
        /*09dc*/ 	.word	0x0500000f


	//   ....[218]....
        /*09e0*/ 	.word	0x0500000f


	//   ....[219]....
        /*09e4*/ 	.word	0x0500000f


	//   ....[220]....
        /*09e8*/ 	.word	0x0500000f


	//   ....[221]....
        /*09ec*/ 	.word	0x0500000f


	//   ....[222]....
        /*09f0*/ 	.word	0x0500000f


	//   ....[223]....
        /*09f4*/ 	.word	0x0500000f


	//   ....[224]....
        /*09f8*/ 	.word	0x0500000f


	//   ....[225]....
        /*09fc*/ 	.word	0x0500000f


	//   ....[226]....
        /*0a00*/ 	.word	0x0500000f


	//   ....[227]....
        /*0a04*/ 	.word	0x0500000f


	//   ....[228]....
        /*0a08*/ 	.word	0x0500000f


	//   ....[229]....
        /*0a0c*/ 	.word	0x0500000f


	//   ....[230]....
        /*0a10*/ 	.word	0x0500000f


	//   ....[231]....
        /*0a14*/ 	.word	0x0500000f


	//   ....[232]....
        /*0a18*/ 	.word	0x0500000f


	//   ....[233]....
        /*0a1c*/ 	.word	0x0500000f


	//   ....[234]....
        /*0a20*/ 	.word	0x0500000f


	//   ....[235]....
        /*0a24*/ 	.word	0x0500000f


	//   ....[236]....
        /*0a28*/ 	.word	0x0500000f


	//   ....[237]....
        /*0a2c*/ 	.word	0x0500000f


	//   ....[238]....
        /*0a30*/ 	.word	0x0500000f


	//   ....[239]....
        /*0a34*/ 	.word	0x0500000f


	//   ....[240]....
        /*0a38*/ 	.word	0x0500000f


	//   ....[241]....
        /*0a3c*/ 	.word	0x0500000f


	//   ....[242]....
        /*0a40*/ 	.word	0x0500000f


	//   ....[243]....
        /*0a44*/ 	.word	0x0500000f


	//   ....[244]....
        /*0a48*/ 	.word	0x0500000f


	//   ....[245]....
        /*0a4c*/ 	.word	0x0500000f


	//   ....[246]....
        /*0a50*/ 	.word	0x0500000f


	//   ....[247]....
        /*0a54*/ 	.word	0x0500000f


	//   ....[248]....
        /*0a58*/ 	.word	0x0500000f


	//   ....[249]....
        /*0a5c*/ 	.word	0x0500000f


	//   ....[250]....
        /*0a60*/ 	.word	0x0500000f


	//   ....[251]....
        /*0a64*/ 	.word	0x0500000f


	//   ....[252]....
        /*0a68*/ 	.word	0x0500000f


	//   ....[253]....
        /*0a6c*/ 	.word	0x0500000f


	//   ....[254]....
        /*0a70*/ 	.word	0x0500000f


	//   ....[255]....
        /*0a74*/ 	.word	0x0500000f


	//   ....[0]....
        /*0a78*/ 	.word	0x0500000f


	//   ....[1]....
        /*0a7c*/ 	.word	0x0500000f


	//   ....[2]....
        /*0a80*/ 	.word	0x0500000f


	//   ....[3]....
        /*0a84*/ 	.word	0x0500000f


	//   ....[4]....
        /*0a88*/ 	.word	0x0500000f


	//   ....[5]....
        /*0a8c*/ 	.word	0x0500000f


	//   ....[6]....
        /*0a90*/ 	.word	0x0500000f


	//   ....[7]....
        /*0a94*/ 	.word	0x0500000f


	//   ....[8]....
        /*0a98*/ 	.word	0x0500000f


	//   ....[9]....
        /*0a9c*/ 	.word	0x0500000f


	//   ....[10]....
        /*0aa0*/ 	.word	0x0500000f


	//   ....[11]....
        /*0aa4*/ 	.word	0x0500000f


	//   ....[12]....
        /*0aa8*/ 	.word	0x0500000f


	//   ....[13]....
        /*0aac*/ 	.word	0x0500000f


	//   ....[14]....
        /*0ab0*/ 	.word	0x0500000f


	//   ....[15]....
        /*0ab4*/ 	.word	0x0500000f


	//   ....[16]....
        /*0ab8*/ 	.word	0x0500000f


	//   ....[17]....
        /*0abc*/ 	.word	0x0500000f


	//   ....[18]....
        /*0ac0*/ 	.word	0x0500000f


	//   ....[19]....
        /*0ac4*/ 	.word	0x0500000f


	//   ....[20]....
        /*0ac8*/ 	.word	0x0500000f


	//   ....[21]....
        /*0acc*/ 	.word	0x0500000f


	//   ....[22]....
        /*0ad0*/ 	.word	0x0500000f


	//   ....[23]....
        /*0ad4*/ 	.word	0x0500000f


	//   ....[24]....
        /*0ad8*/ 	.word	0x0500000f


	//   ....[25]....
        /*0adc*/ 	.word	0x0500000f


	//   ....[26]....
        /*0ae0*/ 	.word	0x0500000f


	//   ....[27]....
        /*0ae4*/ 	.word	0x0500000f


	//   ....[28]....
        /*0ae8*/ 	.word	0x0500000f


	//   ....[29]....
        /*0aec*/ 	.word	0x0500000f


	//   ....[30]....
        /*0af0*/ 	.word	0x0500000f


	//   ....[31]....
        /*0af4*/ 	.word	0x0500000f


	//   ....[32]....
        /*0af8*/ 	.word	0x0500000f


	//   ....[33]....
        /*0afc*/ 	.word	0x0500000f


	//   ....[34]....
        /*0b00*/ 	.word	0x0500000f


	//   ....[35]....
        /*0b04*/ 	.word	0x0500000f


	//   ....[36]....
        /*0b08*/ 	.word	0x0500000f


	//   ....[37]....
        /*0b0c*/ 	.word	0x0500000f


	//   ....[38]....
        /*0b10*/ 	.word	0x0500000f


	//   ....[39]....
        /*0b14*/ 	.word	0x0500000f


	//   ....[40]....
        /*0b18*/ 	.word	0x0500000f


	//   ....[41]....
        /*0b1c*/ 	.word	0x0500000f


	//   ....[42]....
        /*0b20*/ 	.word	0x0500000f


	//   ....[43]....
        /*0b24*/ 	.word	0x0500000f


	//   ....[44]....
        /*0b28*/ 	.word	0x0500000f


	//   ....[45]....
        /*0b2c*/ 	.word	0x0500000f


	//   ....[46]....
        /*0b30*/ 	.word	0x0500000f


	//   ....[47]....
        /*0b34*/ 	.word	0x0500000f


	//   ....[48]....
        /*0b38*/ 	.word	0x0500000f


	//   ....[49]....
        /*0b3c*/ 	.word	0x0500000f


	//   ....[50]....
        /*0b40*/ 	.word	0x0500000f


	//   ....[51]....
        /*0b44*/ 	.word	0x0500000f


	//   ....[52]....
        /*0b48*/ 	.word	0x0500000f


	//   ....[53]....
        /*0b4c*/ 	.word	0x0500000f


	//   ....[54]....
        /*0b50*/ 	.word	0x0500000f


	//   ....[55]....
        /*0b54*/ 	.word	0x0500000f


	//   ....[56]....
        /*0b58*/ 	.word	0x0500000f


	//   ....[57]....
        /*0b5c*/ 	.word	0x0500000f


	//   ....[58]....
        /*0b60*/ 	.word	0x0500000f


	//   ....[59]....
        /*0b64*/ 	.word	0x0500000f


	//   ....[60]....
        /*0b68*/ 	.word	0x0500000f


	//   ....[61]....
        /*0b6c*/ 	.word	0x0500000f


	//   ....[62]....
        /*0b70*/ 	.word	0x0500000f


	//   ....[63]....
        /*0b74*/ 	.word	0x0500000f


	//   ....[64]....
        /*0b78*/ 	.word	0x0500000f


	//   ....[65]....
        /*0b7c*/ 	.word	0x0500000f


	//   ....[66]....
        /*0b80*/ 	.word	0x0500000f


	//   ....[67]....
        /*0b84*/ 	.word	0x0500000f


	//   ....[68]....
        /*0b88*/ 	.word	0x0500000f


	//   ....[69]....
        /*0b8c*/ 	.word	0x0500000f


	//   ....[70]....
        /*0b90*/ 	.word	0x0500000f


	//   ....[71]....
        /*0b94*/ 	.word	0x0500000f


	//   ....[72]....
        /*0b98*/ 	.word	0x0500000f


	//   ....[73]....
        /*0b9c*/ 	.word	0x0500000f


	//   ....[74]....
        /*0ba0*/ 	.word	0x0500000f


	//   ....[75]....
        /*0ba4*/ 	.word	0x0500000f


	//----- nvinfo : EIATTR_COOP_GROUP_INSTR_OFFSETS
	.align		4
.L_1622:
        /*0ba8*/ 	.byte	0x04, 0x28
        /*0baa*/ 	.short	(.L_1624 - .L_1623)


	//   ....[0]....
.L_1623:
        /*0bac*/ 	.word	0x00000070


	//   ....[1]....
        /*0bb0*/ 	.word	0x00000140


	//   ....[2]....
        /*0bb4*/ 	.word	0x00000190


	//   ....[3]....
        /*0bb8*/ 	.word	0x000003e0


	//   ....[4]....
        /*0bbc*/ 	.word	0x00000540


	//   ....[5]....
        /*0bc0*/ 	.word	0x00000660


	//   ....[6]....
        /*0bc4*/ 	.word	0x000007c0


	//   ....[7]....
        /*0bc8*/ 	.word	0x00002de0


	//   ....[8]....
        /*0bcc*/ 	.word	0x00002df0


	//   ....[9]....
        /*0bd0*/ 	.word	0x00003560


	//   ....[10]....
        /*0bd4*/ 	.word	0x00003570


	//   ....[11]....
        /*0bd8*/ 	.word	0x000041f0


	//   ....[12]....
        /*0bdc*/ 	.word	0x00004200


	//   ....[13]....
        /*0be0*/ 	.word	0x000049f0


	//   ....[14]....
        /*0be4*/ 	.word	0x00004a00


	//   ....[15]....
        /*0be8*/ 	.word	0x00005430


	//   ....[16]....
        /*0bec*/ 	.word	0x00005440


	//   ....[17]....
        /*0bf0*/ 	.word	0x00005550


	//   ....[18]....
        /*0bf4*/ 	.word	0x00005560


	//   ....[19]....
        /*0bf8*/ 	.word	0x00005980


	//   ....[20]....
        /*0bfc*/ 	.word	0x000059b0


	//   ....[21]....
        /*0c00*/ 	.word	0x00005c80


	//   ....[22]....
        /*0c04*/ 	.word	0x00005ca0


	//   ....[23]....
        /*0c08*/ 	.word	0x000066d0


	//   ....[24]....
        /*0c0c*/ 	.word	0x00006eb0


	//   ....[25]....
        /*0c10*/ 	.word	0x00006ec0


	//   ....[26]....
        /*0c14*/ 	.word	0x00006ed0


	//   ....[27]....
        /*0c18*/ 	.word	0x00006ee0


	//   ....[28]....
        /*0c1c*/ 	.word	0x00007220


	//   ....[29]....
        /*0c20*/ 	.word	0x00007230


	//   ....[30]....
        /*0c24*/ 	.word	0x00007240


	//   ....[31]....
        /*0c28*/ 	.word	0x00007250


	//   ....[32]....
        /*0c2c*/ 	.word	0x00008630


	//   ....[33]....
        /*0c30*/ 	.word	0x00008640


	//   ....[34]....
        /*0c34*/ 	.word	0x00008650


	//   ....[35]....
        /*0c38*/ 	.word	0x00008660


	//   ....[36]....
        /*0c3c*/ 	.word	0x00008750


	//   ....[37]....
        /*0c40*/ 	.word	0x00008760


	//   ....[38]....
        /*0c44*/ 	.word	0x00008810


	//   ....[39]....
        /*0c48*/ 	.word	0x00008850


	//   ....[40]....
        /*0c4c*/ 	.word	0x0000b0a0


	//   ....[41]....
        /*0c50*/ 	.word	0x0000b600


	//   ....[42]....
        /*0c54*/ 	.word	0x0000b610


	//   ....[43]....
        /*0c58*/ 	.word	0x0000b640


	//   ....[44]....
        /*0c5c*/ 	.word	0x0000bd70


	//   ....[45]....
        /*0c60*/ 	.word	0x0000bd90


	//   ....[46]....
        /*0c64*/ 	.word	0x0000e030


	//   ....[47]....
        /*0c68*/ 	.word	0x0000e080


	//   ....[48]....
        /*0c6c*/ 	.word	0x0000eb00


	//   ....[49]....
        /*0c70*/ 	.word	0x0000eb20


	//   ....[50]....
        /*0c74*/ 	.word	0x0000f010


	//   ....[51]....
        /*0c78*/ 	.word	0x0000f030


	//   ....[52]....
        /*0c7c*/ 	.word	0x00011960


	//   ....[53]....
        /*0c80*/ 	.word	0x000119f0


	//   ....[54]....
        /*0c84*/ 	.word	0x00012510


	//   ....[55]....
        /*0c88*/ 	.word	0x000125b0


	//   ....[56]....
        /*0c8c*/ 	.word	0x00013610


	//   ....[57]....
        /*0c90*/ 	.word	0x00013650


	//   ....[58]....
        /*0c94*/ 	.word	0x000136f0


	//   ....[59]....
        /*0c98*/ 	.word	0x00013730


	//   ....[60]....
        /*0c9c*/ 	.word	0x00015200


	//   ....[61]....
        /*0ca0*/ 	.word	0x00015290


	//   ....[62]....
        /*0ca4*/ 	.word	0x000152f0


	//   ....[63]....
        /*0ca8*/ 	.word	0x00015330


	//   ....[64]....
        /*0cac*/ 	.word	0x00015c10


	//   ....[65]....
        /*0cb0*/ 	.word	0x00015c40


	//   ....[66]....
        /*0cb4*/ 	.word	0x00015dc0


	//   ....[67]....
        /*0cb8*/ 	.word	0x00015de0


	//   ....[68]....
        /*0cbc*/ 	.word	0x00015f20


	//   ....[69]....
        /*0cc0*/ 	.word	0x00015f40


	//   ....[70]....
        /*0cc4*/ 	.word	0x00016090


	//   ....[71]....
        /*0cc8*/ 	.word	0x000160b0


	//   ....[72]....
        /*0ccc*/ 	.word	0x00016a30


	//   ....[73]....
        /*0cd0*/ 	.word	0x00016a40


	//   ....[74]....
        /*0cd4*/ 	.word	0x00016be0


	//   ....[75]....
        /*0cd8*/ 	.word	0x00016bf0


	//   ....[76]....
        /*0cdc*/ 	.word	0x00016d80


	//   ....[77]....
        /*0ce0*/ 	.word	0x00016d90


	//   ....[78]....
        /*0ce4*/ 	.word	0x00016f20


	//   ....[79]....
        /*0ce8*/ 	.word	0x00016f30


	//   ....[80]....
        /*0cec*/ 	.word	0x00017120


	//   ....[81]....
        /*0cf0*/ 	.word	0x000172f0


	//   ....[82]....
        /*0cf4*/ 	.word	0x00017320


	//   ....[83]....
        /*0cf8*/ 	.word	0x00017350


	//   ....[84]....
        /*0cfc*/ 	.word	0x00017380


	//   ....[85]....
        /*0d00*/ 	.word	0x000173b0


	//   ....[86]....
        /*0d04*/ 	.word	0x000173e0


	//   ....[87]....
        /*0d08*/ 	.word	0x00017550


	//   ....[88]....
        /*0d0c*/ 	.word	0x00017580


	//   ....[89]....
        /*0d10*/ 	.word	0x000175b0


	//   ....[90]....
        /*0d14*/ 	.word	0x000175e0


	//   ....[91]....
        /*0d18*/ 	.word	0x00017610


	//   ....[92]....
        /*0d1c*/ 	.word	0x00017640


	//   ....[93]....
        /*0d20*/ 	.word	0x000176d0


	//   ....[94]....
        /*0d24*/ 	.word	0x00017730


	//   ....[95]....
        /*0d28*/ 	.word	0x000177c0


	//   ....[96]....
        /*0d2c*/ 	.word	0x00018580


	//   ....[97]....
        /*0d30*/ 	.word	0x0001a4f0


	//   ....[98]....
        /*0d34*/ 	.word	0x0001a510


	//   ....[99]....
        /*0d38*/ 	.word	0x0001a5a0


	//   ....[100]....
        /*0d3c*/ 	.word	0x0001a5c0


	//   ....[101]....
        /*0d40*/ 	.word	0x0001a640


	//   ....[102]....
        /*0d44*/ 	.word	0x0001a660


	//   ....[103]....
        /*0d48*/ 	.word	0x0001a6e0


	//   ....[104]....
        /*0d4c*/ 	.word	0x0001a700


	//   ....[105]....
        /*0d50*/ 	.word	0x0001a780


	//   ....[106]....
        /*0d54*/ 	.word	0x0001a7a0


	//   ....[107]....
        /*0d58*/ 	.word	0x0001a7b0


	//   ....[108]....
        /*0d5c*/ 	.word	0x0001a7c0


	//   ....[109]....
        /*0d60*/ 	.word	0x0001af70


	//   ....[110]....
        /*0d64*/ 	.word	0x0001afa0


	//   ....[111]....
        /*0d68*/ 	.word	0x0001b090


	//   ....[112]....
        /*0d6c*/ 	.word	0x0001b0a0


	//   ....[113]....
        /*0d70*/ 	.word	0x0001b150


	//   ....[114]....
        /*0d74*/ 	.word	0x0001b160


	//   ....[115]....
        /*0d78*/ 	.word	0x0001b1e0


	//   ....[116]....
        /*0d7c*/ 	.word	0x0001b1f0


	//   ....[117]....
        /*0d80*/ 	.word	0x0001b200


	//   ....[118]....
        /*0d84*/ 	.word	0x0001b2a0


	//   ....[119]....
        /*0d88*/ 	.word	0x0001b2d0


	//   ....[120]....
        /*0d8c*/ 	.word	0x0001b350


	//   ....[121]....
        /*0d90*/ 	.word	0x0001b380


	//   ....[122]....
        /*0d94*/ 	.word	0x0001b3a0


	//   ....[123]....
        /*0d98*/ 	.word	0x0001b3f0


	//   ....[124]....
        /*0d9c*/ 	.word	0x0001b400


	//   ....[125]....
        /*0da0*/ 	.word	0x0001bae0


	//   ....[126]....
        /*0da4*/ 	.word	0x0001bb10


	//   ....[127]....
        /*0da8*/ 	.word	0x0001bb30


	//   ....[128]....
        /*0dac*/ 	.word	0x0001bc00


	//   ....[129]....
        /*0db0*/ 	.word	0x0001bc30


	//   ....[130]....
        /*0db4*/ 	.word	0x0001bca0


	//   ....[131]....
        /*0db8*/ 	.word	0x0001bd10


	//   ....[132]....
        /*0dbc*/ 	.word	0x0001bd20


	//   ....[133]....
        /*0dc0*/ 	.word	0x0001bda0


	//   ....[134]....
        /*0dc4*/ 	.word	0x0001bdb0


	//   ....[135]....
        /*0dc8*/ 	.word	0x0001be30


	//   ....[136]....
        /*0dcc*/ 	.word	0x0001be40


	//   ....[137]....
        /*0dd0*/ 	.word	0x0001bec0


	//   ....[138]....
        /*0dd4*/ 	.word	0x0001bed0


	//   ....[139]....
        /*0dd8*/ 	.word	0x0001bf50


	//   ....[140]....
        /*0ddc*/ 	.word	0x0001bf60


	//   ....[141]....
        /*0de0*/ 	.word	0x0001c490


	//   ....[142]....
        /*0de4*/ 	.word	0x0001c4b0


	//   ....[143]....
        /*0de8*/ 	.word	0x0001c500


	//   ....[144]....
        /*0dec*/ 	.word	0x0001c5c0


	//   ....[145]....
        /*0df0*/ 	.word	0x0001c5d0


	//   ....[146]....
        /*0df4*/ 	.word	0x0001c600


	//   ....[147]....
        /*0df8*/ 	.word	0x0001c690


	//   ....[148]....
        /*0dfc*/ 	.word	0x0001c740


	//   ....[149]....
        /*0e00*/ 	.word	0x0001c750


	//   ....[150]....
        /*0e04*/ 	.word	0x0001c780


	//   ....[151]....
        /*0e08*/ 	.word	0x0001c790


	//   ....[152]....
        /*0e0c*/ 	.word	0x0001c820


	//   ....[153]....
        /*0e10*/ 	.word	0x0001cf60


	//   ....[154]....
        /*0e14*/ 	.word	0x0001cf80


	//   ....[155]....
        /*0e18*/ 	.word	0x0001cfd0


	//   ....[156]....
        /*0e1c*/ 	.word	0x0001cfe0


	//   ....[157]....
        /*0e20*/ 	.word	0x0001d020


	//   ....[158]....
        /*0e24*/ 	.word	0x0001d030


	//   ....[159]....
        /*0e28*/ 	.word	0x0001d070


	//   ....[160]....
        /*0e2c*/ 	.word	0x0001d080


	//   ....[161]....
        /*0e30*/ 	.word	0x0001d0c0


	//   ....[162]....
        /*0e34*/ 	.word	0x0001d0d0


	//   ....[163]....
        /*0e38*/ 	.word	0x0001d0e0


	//   ....[164]....
        /*0e3c*/ 	.word	0x0001d120


	//   ....[165]....
        /*0e40*/ 	.word	0x0001d470


	//   ....[166]....
        /*0e44*/ 	.word	0x0001d490


	//   ....[167]....
        /*0e48*/ 	.word	0x0001d4a0


	//   ....[168]....
        /*0e4c*/ 	.word	0x0001d4b0


	//   ....[169]....
        /*0e50*/ 	.word	0x0001d4d0


	//   ....[170]....
        /*0e54*/ 	.word	0x0001d540


	//   ....[171]....
        /*0e58*/ 	.word	0x0001d5b0


	//   ....[172]....
        /*0e5c*/ 	.word	0x0001d5d0


	//   ....[173]....
        /*0e60*/ 	.word	0x0001d5e0


	//   ....[174]....
        /*0e64*/ 	.word	0x0001d640


	//   ....[175]....
        /*0e68*/ 	.word	0x0001d660


	//   ....[176]....
        /*0e6c*/ 	.word	0x0001d6c0


	//   ....[177]....
        /*0e70*/ 	.word	0x0001dbd0


	//   ....[178]....
        /*0e74*/ 	.word	0x0001dc00


	//   ....[179]....
        /*0e78*/ 	.word	0x0001dc30


	//   ....[180]....
        /*0e7c*/ 	.word	0x0001dc60


	//   ....[181]....
        /*0e80*/ 	.word	0x0001dc90


	//   ....[182]....
        /*0e84*/ 	.word	0x0001dcc0


	//   ....[183]....
        /*0e88*/ 	.word	0x0001dcf0


	//   ....[184]....
        /*0e8c*/ 	.word	0x0001dd20


	//   ....[185]....
        /*0e90*/ 	.word	0x0001dea0


	//   ....[186]....
        /*0e94*/ 	.word	0x0001ded0


	//   ....[187]....
        /*0e98*/ 	.word	0x0001df00


	//   ....[188]....
        /*0e9c*/ 	.word	0x0001df30


	//   ....[189]....
        /*0ea0*/ 	.word	0x0001df60


	//   ....[190]....
        /*0ea4*/ 	.word	0x0001df90


	//   ....[191]....
        /*0ea8*/ 	.word	0x0001e050


	//   ....[192]....
        /*0eac*/ 	.word	0x0001e070


	//   ....[193]....
        /*0eb0*/ 	.word	0x0001e0e0


	//   ....[194]....
        /*0eb4*/ 	.word	0x0001e780


	//   ....[195]....
        /*0eb8*/ 	.word	0x0001eaa0


	//   ....[196]....
        /*0ebc*/ 	.word	0x0001eb30


	//   ....[197]....
        /*0ec0*/ 	.word	0x0001ebc0


	//   ....[198]....
        /*0ec4*/ 	.word	0x0001ec50


	//   ....[199]....
        /*0ec8*/ 	.word	0x0001ed30


	//   ....[200]....
        /*0ecc*/ 	.word	0x0001edc0


	//   ....[201]....
        /*0ed0*/ 	.word	0x0001ee50


	//   ....[202]....
        /*0ed4*/ 	.word	0x0001eee0


	//   ....[203]....
        /*0ed8*/ 	.word	0x0001efd0


	//   ....[204]....
        /*0edc*/ 	.word	0x0001f060


	//   ....[205]....
        /*0ee0*/ 	.word	0x0001f0f0


	//   ....[206]....
        /*0ee4*/ 	.word	0x0001f180


	//   ....[207]....
        /*0ee8*/ 	.word	0x0001f250


	//   ....[208]....
        /*0eec*/ 	.word	0x0001f2f0


	//   ....[209]....
        /*0ef0*/ 	.word	0x0001f380


	//   ....[210]....
        /*0ef4*/ 	.word	0x0001f3d0


	//   ....[211]....
        /*0ef8*/ 	.word	0x0001f420


	//   ....[212]....
        /*0efc*/ 	.word	0x0001f4b0


	//   ....[213]....
        /*0f00*/ 	.word	0x0001f540


	//   ....[214]....
        /*0f04*/ 	.word	0x0001f590


	//   ....[215]....
        /*0f08*/ 	.word	0x0001f5e0


	//   ....[216]....
        /*0f0c*/ 	.word	0x0001f6d0


	//   ....[217]....
        /*0f10*/ 	.word	0x0001f780


	//   ....[218]....
        /*0f14*/ 	.word	0x0001f7d0


	//   ....[219]....
        /*0f18*/ 	.word	0x0001f830


	//   ....[220]....
        /*0f1c*/ 	.word	0x0001f950


	//   ....[221]....
        /*0f20*/ 	.word	0x0001fa20


	//   ....[222]....
        /*0f24*/ 	.word	0x0001fb30


	//   ....[223]....
        /*0f28*/ 	.word	0x0001fb80


	//   ....[224]....
        /*0f2c*/ 	.word	0x0001fee0


	//   ....[225]....
        /*0f30*/ 	.word	0x0001ff30


	//   ....[226]....
        /*0f34*/ 	.word	0x0001ffc0


	//   ....[227]....
        /*0f38*/ 	.word	0x00020050


	//   ....[228]....
        /*0f3c*/ 	.word	0x000200e0


	//   ....[229]....
        /*0f40*/ 	.word	0x00020170


	//   ....[230]....
        /*0f44*/ 	.word	0x00020200


	//   ....[231]....
        /*0f48*/ 	.word	0x00020290


	//   ....[232]....
        /*0f4c*/ 	.word	0x00020350


	//   ....[233]....
        /*0f50*/ 	.word	0x00020630


	//   ....[234]....
        /*0f54*/ 	.word	0x00020720


	//   ....[235]....
        /*0f58*/ 	.word	0x000207c0


	//   ....[236]....
        /*0f5c*/ 	.word	0x00020820


	//   ....[237]....
        /*0f60*/ 	.word	0x00020910


	//   ....[238]....
        /*0f64*/ 	.word	0x00020980


	//   ....[239]....
        /*0f68*/ 	.word	0x00020a70


	//   ....[240]....
        /*0f6c*/ 	.word	0x00020ae0


	//   ....[241]....
        /*0f70*/ 	.word	0x00020bd0


	//   ....[242]....
        /*0f74*/ 	.word	0x00020c40


	//   ....[243]....
        /*0f78*/ 	.word	0x00020d30


	//   ....[244]....
        /*0f7c*/ 	.word	0x00020da0


	//   ....[245]....
        /*0f80*/ 	.word	0x00020e40


	//   ....[246]....
        /*0f84*/ 	.word	0x00020f30


	//   ....[247]....
        /*0f88*/ 	.word	0x00020fe0


	//   ....[248]....
        /*0f8c*/ 	.word	0x00021040


	//   ....[249]....
        /*0f90*/ 	.word	0x00021130


	//   ....[250]....
        /*0f94*/ 	.word	0x00021190


	//   ....[251]....
        /*0f98*/ 	.word	0x000212b0


	//   ....[252]....
        /*0f9c*/ 	.word	0x00021310


	//   ....[253]....
        /*0fa0*/ 	.word	0x00021400


	//   ....[254]....
        /*0fa4*/ 	.word	0x00021460


	//   ....[255]....
        /*0fa8*/ 	.word	0x00021500


	//   ....[0]....
        /*0fac*/ 	.word	0x000215d0


	//   ....[1]....
        /*0fb0*/ 	.word	0x000216d0


	//   ....[2]....
        /*0fb4*/ 	.word	0x00021740


	//   ....[3]....
        /*0fb8*/ 	.word	0x000217e0


	//   ....[4]....
        /*0fbc*/ 	.word	0x00021890


	//   ....[5]....
        /*0fc0*/ 	.word	0x00021930


	//   ....[6]....
        /*0fc4*/ 	.word	0x00021bc0


	//   ....[7]....
        /*0fc8*/ 	.word	0x00021c80


	//   ....[8]....
        /*0fcc*/ 	.word	0x00021d50


	//   ....[9]....
        /*0fd0*/ 	.word	0x00021e40


	//   ....[10]....
        /*0fd4*/ 	.word	0x00021f00


	//   ....[11]....
        /*0fd8*/ 	.word	0x00021fc0


	//   ....[12]....
        /*0fdc*/ 	.word	0x00022080


	//   ....[13]....
        /*0fe0*/ 	.word	0x00022140


	//   ....[14]....
        /*0fe4*/ 	.word	0x00022200


	//   ....[15]....
        /*0fe8*/ 	.word	0x000222c0


	//   ....[16]....
        /*0fec*/ 	.word	0x00022380


	//   ....[17]....
        /*0ff0*/ 	.word	0x00022440


	//   ....[18]....
        /*0ff4*/ 	.word	0x00022500


	//   ....[19]....
        /*0ff8*/ 	.word	0x000225b0


	//   ....[20]....
        /*0ffc*/ 	.word	0x00022610


	//   ....[21]....
        /*1000*/ 	.word	0x000226f0


	//   ....[22]....
        /*1004*/ 	.word	0x00022830


	//   ....[23]....
        /*1008*/ 	.word	0x00022910


	//   ....[24]....
        /*100c*/ 	.word	0x000229a0


	//   ....[25]....
        /*1010*/ 	.word	0x00022ab0


	//   ....[26]....
        /*1014*/ 	.word	0x00022b10


	//   ....[27]....
        /*1018*/ 	.word	0x00022c20


	//   ....[28]....
        /*101c*/ 	.word	0x00022c80


	//   ....[29]....
        /*1020*/ 	.word	0x00022d90


	//   ....[30]....
        /*1024*/ 	.word	0x00022df0


	//   ....[31]....
        /*1028*/ 	.word	0x00022f00


	//   ....[32]....
        /*102c*/ 	.word	0x00022f60


	//   ....[33]....
        /*1030*/ 	.word	0x00023020


	//   ....[34]....
        /*1034*/ 	.word	0x00023180


	//   ....[35]....
        /*1038*/ 	.word	0x00023220


	//   ....[36]....
        /*103c*/ 	.word	0x00023280


	//   ....[37]....
        /*1040*/ 	.word	0x00023330


	//   ....[38]....
        /*1044*/ 	.word	0x00023390


	//   ....[39]....
        /*1048*/ 	.word	0x00023440


	//   ....[40]....
        /*104c*/ 	.word	0x000234a0


	//   ....[41]....
        /*1050*/ 	.word	0x00023550


	//   ....[42]....
        /*1054*/ 	.word	0x000235b0


	//   ....[43]....
        /*1058*/ 	.word	0x00023660


	//   ....[44]....
        /*105c*/ 	.word	0x000236c0


	//   ....[45]....
        /*1060*/ 	.word	0x00023770


	//   ....[46]....
        /*1064*/ 	.word	0x00023860


	//   ....[47]....
        /*1068*/ 	.word	0x00023900


	//   ....[48]....
        /*106c*/ 	.word	0x00023960


	//   ....[49]....
        /*1070*/ 	.word	0x00023a30


	//   ....[50]....
        /*1074*/ 	.word	0x00023a90


	//   ....[51]....
        /*1078*/ 	.word	0x00023b60


	//   ....[52]....
        /*107c*/ 	.word	0x00023bc0


	//   ....[53]....
        /*1080*/ 	.word	0x00023c90


	//   ....[54]....
        /*1084*/ 	.word	0x00023cf0


	//   ....[55]....
        /*1088*/ 	.word	0x00023dc0


	//   ....[56]....
        /*108c*/ 	.word	0x00023e20


	//   ....[57]....
        /*1090*/ 	.word	0x00023ef0


	//   ....[58]....
        /*1094*/ 	.word	0x00023f80


	//   ....[59]....
        /*1098*/ 	.word	0x00024020


	//   ....[60]....
        /*109c*/ 	.word	0x00024140


	//   ....[61]....
        /*10a0*/ 	.word	0x000241b0


	//   ....[62]....
        /*10a4*/ 	.word	0x00024220


	//   ....[63]....
        /*10a8*/ 	.word	0x00024290


	//   ....[64]....
        /*10ac*/ 	.word	0x00024300


	//   ....[65]....
        /*10b0*/ 	.word	0x00024380


	//   ....[66]....
        /*10b4*/ 	.word	0x00024410


	//   ....[67]....
        /*10b8*/ 	.word	0x000244a0


	//   ....[68]....
        /*10bc*/ 	.word	0x00024510


	//   ....[69]....
        /*10c0*/ 	.word	0x00024580


	//   ....[70]....
        /*10c4*/ 	.word	0x000245f0


	//   ....[71]....
        /*10c8*/ 	.word	0x00024670


	//   ....[72]....
        /*10cc*/ 	.word	0x000246e0


	//   ....[73]....
        /*10d0*/ 	.word	0x00024780


	//   ....[74]....
        /*10d4*/ 	.word	0x00024810


	//   ....[75]....
        /*10d8*/ 	.word	0x00024930


	//----- nvinfo : EIATTR_REG_RECONFIG
	.align		4
.L_1624:
        /*10dc*/ 	.byte	0x01, 0x54
	.zero		2


	//----- nvinfo : EIATTR_SYSCALL_OFFSETS
	.align		4
        /*10e0*/ 	.byte	0x04, 0x46
        /*10e2*/ 	.short	(.L_1626 - .L_1625)


	//   ....[0]....
.L_1625:
        /*10e4*/ 	.word	0x00001910


	//   ....[1]....
        /*10e8*/ 	.word	0x00001a60


	//   ....[2]....
        /*10ec*/ 	.word	0x000068c0


	//   ....[3]....
        /*10f0*/ 	.word	0x00006be0


	//   ....[4]....
        /*10f4*/ 	.word	0x00019a90


	//   ....[5]....
        /*10f8*/ 	.word	0x00019be0


	//   ....[6]....
        /*10fc*/ 	.word	0x00019cd0


	//   ....[7]....
        /*1100*/ 	.word	0x0001ab80


	//   ....[8]....
        /*1104*/ 	.word	0x0001b6d0


	//----- nvinfo : EIATTR_MBARRIER_INSTR_OFFSETS
	.align		4
.L_1626:
        /*1108*/ 	.byte	0x04, 0x39
        /*110a*/ 	.short	(.L_1628 - .L_1627)


	//   ....[0]....
.L_1627:
        /*110c*/ 	.word	0x00000280
        /*1110*/ 	.word	0x000000ff
        /*1114*/ 	.word	0x00032400
        /*1118*/ 	.short	0x0100
        /*111a*/ 	.byte	0x08
	.zero		1


	//   ....[1]....
        /*111c*/ 	.word	0x00000290
        /*1120*/ 	.word	0x000000ff
        /*1124*/ 	.word	0x00032410
        /*1128*/ 	.short	0x0100
        /*112a*/ 	.byte	0x08
	.zero		1


	//   ....[2]....
        /*112c*/ 	.word	0x000002a0
        /*1130*/ 	.word	0x000000ff
        /*1134*/ 	.word	0x00032420
        /*1138*/ 	.short	0x0100
        /*113a*/ 	.byte	0x08
	.zero		1


	//   ....[3]....
        /*113c*/ 	.word	0x00000390
        /*1140*/ 	.word	0x000000ff
        /*1144*/ 	.word	0x00032430
        /*1148*/ 	.short	0x0100
        /*114a*/ 	.byte	0x08
	.zero		1


	//   ....[4]....
        /*114c*/ 	.word	0x000003a0
        /*1150*/ 	.word	0x000000ff
        /*1154*/ 	.word	0x00032440
        /*1158*/ 	.short	0x0100
        /*115a*/ 	.byte	0x08
	.zero		1


	//   ....[5]....
        /*115c*/ 	.word	0x000003b0
        /*1160*/ 	.word	0x000000ff
        /*1164*/ 	.word	0x00032438
        /*1168*/ 	.short	0x0100
        /*116a*/ 	.byte	0x08
	.zero		1


	//   ....[6]....
        /*116c*/ 	.word	0x000003c0
        /*1170*/ 	.word	0x000000ff
        /*1174*/ 	.word	0x00032448
        /*1178*/ 	.short	0x0100
        /*117a*/ 	.byte	0x08
	.zero		1


	//   ....[7]....
        /*117c*/ 	.word	0x000004f0
        /*1180*/ 	.word	0x000000ff
        /*1184*/ 	.word	0x00032450
        /*1188*/ 	.short	0x0100
        /*118a*/ 	.byte	0x08
	.zero		1


	//   ....[8]....
        /*118c*/ 	.word	0x00000500
        /*1190*/ 	.word	0x000000ff
        /*1194*/ 	.word	0x00032460
        /*1198*/ 	.short	0x0100
        /*119a*/ 	.byte	0x08
	.zero		1


	//   ....[9]....
        /*119c*/ 	.word	0x00000510
        /*11a0*/ 	.word	0x000000ff
        /*11a4*/ 	.word	0x00032458
        /*11a8*/ 	.short	0x0100
        /*11aa*/ 	.byte	0x08
	.zero		1


	//   ....[10]....
        /*11ac*/ 	.word	0x00000520
        /*11b0*/ 	.word	0x000000ff
        /*11b4*/ 	.word	0x00032468
        /*11b8*/ 	.short	0x0100
        /*11ba*/ 	.byte	0x08
	.zero		1


	//   ....[11]....
        /*11bc*/ 	.word	0x00000610
        /*11c0*/ 	.word	0x000000ff
        /*11c4*/ 	.word	0x00032470
        /*11c8*/ 	.short	0x0100
        /*11ca*/ 	.byte	0x06
	.zero		1


	//   ....[12]....
        /*11cc*/ 	.word	0x00000620
        /*11d0*/ 	.word	0x000000ff
        /*11d4*/ 	.word	0x00032480
        /*11d8*/ 	.short	0x0100
        /*11da*/ 	.byte	0x06
	.zero		1


	//   ....[13]....
        /*11dc*/ 	.word	0x00000630
        /*11e0*/ 	.word	0x000000ff
        /*11e4*/ 	.word	0x00032478
        /*11e8*/ 	.short	0x0100
        /*11ea*/ 	.byte	0x06
	.zero		1


	//   ....[14]....
        /*11ec*/ 	.word	0x00000640
        /*11f0*/ 	.word	0x000000ff
        /*11f4*/ 	.word	0x00032488
        /*11f8*/ 	.short	0x0100
        /*11fa*/ 	.byte	0x06
	.zero		1


	//   ....[15]....
        /*11fc*/ 	.word	0x00000770
        /*1200*/ 	.word	0x000000ff
        /*1204*/ 	.word	0x00032490
        /*1208*/ 	.short	0x0100
        /*120a*/ 	.byte	0x08
	.zero		1


	//   ....[16]....
        /*120c*/ 	.word	0x00000780
        /*1210*/ 	.word	0x000000ff
        /*1214*/ 	.word	0x000324a0
        /*1218*/ 	.short	0x0100
        /*121a*/ 	.byte	0x08
	.zero		1


	//   ....[17]....
        /*121c*/ 	.word	0x00000790
        /*1220*/ 	.word	0x000000ff
        /*1224*/ 	.word	0x00032498
        /*1228*/ 	.short	0x0100
        /*122a*/ 	.byte	0x08
	.zero		1


	//   ....[18]....
        /*122c*/ 	.word	0x000007a0
        /*1230*/ 	.word	0x000000ff
        /*1234*/ 	.word	0x000324a8
        /*1238*/ 	.short	0x0100
        /*123a*/ 	.byte	0x08
	.zero		1


	//   ....[19]....
        /*123c*/ 	.word	0x000008d0
        /*1240*/ 	.word	0x000000ff
        /*1244*/ 	.word	0x000324b0
        /*1248*/ 	.short	0x0100
        /*124a*/ 	.byte	0x08
	.zero		1


	//   ....[20]....
        /*124c*/ 	.word	0x000008e0
        /*1250*/ 	.word	0x000000ff
        /*1254*/ 	.word	0x000324c0
        /*1258*/ 	.short	0x0100
        /*125a*/ 	.byte	0x08
	.zero		1


	//   ....[21]....
        /*125c*/ 	.word	0x000008f0
        /*1260*/ 	.word	0x000000ff
        /*1264*/ 	.word	0x000324b8
        /*1268*/ 	.short	0x0100
        /*126a*/ 	.byte	0x08
	.zero		1


	//   ....[22]....
        /*126c*/ 	.word	0x00000900
        /*1270*/ 	.word	0x000000ff
        /*1274*/ 	.word	0x000324c8
        /*1278*/ 	.short	0x0100
        /*127a*/ 	.byte	0x08
	.zero		1


	//   ....[23]....
        /*127c*/ 	.word	0x00002d90
        /*1280*/ 	.word	0x00000056
        /*1284*/ 	.word	0x00032490
        /*1288*/ 	.short	0x010a
        /*128a*/ 	.byte	0x3f
	.zero		1


	//   ....[24]....
        /*128c*/ 	.word	0x00004190
        /*1290*/ 	.word	0x00000056
        /*1294*/ 	.word	0x00032490
        /*1298*/ 	.short	0x010a
        /*129a*/ 	.byte	0x3f
	.zero		1


	//   ....[25]....
        /*129c*/ 	.word	0x00005270
        /*12a0*/ 	.word	0x00000056
        /*12a4*/ 	.word	0x00032490
        /*12a8*/ 	.short	0x010a
        /*12aa*/ 	.byte	0x3f
	.zero		1


	//   ....[26]....
        /*12ac*/ 	.word	0x00005730
        /*12b0*/ 	.word	0x00000008
        /*12b4*/ 	.word	0x00000000
        /*12b8*/ 	.short	0x0101
        /*12ba*/ 	.byte	0x3f
	.zero		1


	//   ....[27]....
        /*12bc*/ 	.word	0x00005770
        /*12c0*/ 	.word	0x00000056
        /*12c4*/ 	.word	0x000324b0
        /*12c8*/ 	.short	0x010a
        /*12ca*/ 	.byte	0x3f
	.zero		1


	//   ....[28]....
        /*12cc*/ 	.word	0x00006010
        /*12d0*/ 	.word	0x00000056
        /*12d4*/ 	.word	0x00000000
        /*12d8*/ 	.short	0x0101
        /*12da*/ 	.byte	0x3f
	.zero		1


	//   ....[29]....
        /*12dc*/ 	.word	0x00006960
        /*12e0*/ 	.word	0x00000016
        /*12e4*/ 	.word	0x00032400
        /*12e8*/ 	.short	0x010a
        /*12ea*/ 	.byte	0x3f
	.zero		1


	//   ....[30]....
        /*12ec*/ 	.word	0x000069b0
        /*12f0*/ 	.word	0x00000016
        /*12f4*/ 	.word	0x00032400
        /*12f8*/ 	.short	0x010a
        /*12fa*/ 	.byte	0x3f
	.zero		1


	//   ....[31]....
        /*12fc*/ 	.word	0x000074c0
        /*1300*/ 	.word	0x00000016
        /*1304*/ 	.word	0x00032400
        /*1308*/ 	.short	0x010a
        /*130a*/ 	.byte	0x3f
	.zero		1


	//   ....[32]....
        /*130c*/ 	.word	0x00008ad0
        /*1310*/ 	.word	0x00000016
        /*1314*/ 	.word	0x00032400
        /*1318*/ 	.short	0x010a
        /*131a*/ 	.byte	0x3f
	.zero		1


	//   ....[33]....
        /*131c*/ 	.word	0x00009b20
        /*1320*/ 	.word	0x0000000d
        /*1324*/ 	.word	0x00032430
        /*1328*/ 	.short	0x010a
        /*132a*/ 	.byte	0x3f
	.zero		1


	//   ....[34]....
        /*132c*/ 	.word	0x00009bb0
        /*1330*/ 	.word	0x0000000d
        /*1334*/ 	.word	0x00032430
        /*1338*/ 	.short	0x010a
        /*133a*/ 	.byte	0x3f
	.zero		1


	//   ....[35]....
        /*133c*/ 	.word	0x00009ee0
        /*1340*/ 	.word	0x00000016
        /*1344*/ 	.word	0x00032410
        /*1348*/ 	.short	0x010a
        /*134a*/ 	.byte	0x3f
	.zero		1


	//   ....[36]....
        /*134c*/ 	.word	0x00009f30
        /*1350*/ 	.word	0x0000000d
        /*1354*/ 	.word	0x00032450
        /*1358*/ 	.short	0x010a
        /*135a*/ 	.byte	0x3f
	.zero		1


	//   ....[37]....
        /*135c*/ 	.word	0x00009f70
        /*1360*/ 	.word	0x0000000d
        /*1364*/ 	.word	0x00032450
        /*1368*/ 	.short	0x010a
        /*136a*/ 	.byte	0x3f
	.zero		1


	//   ....[38]....
        /*136c*/ 	.word	0x0000bfa0
        /*1370*/ 	.word	0x0000000e
        /*1374*/ 	.word	0x00000000
        /*1378*/ 	.short	0x0101
        /*137a*/ 	.byte	0x3f
	.zero		1


	//   ....[39]....
        /*137c*/ 	.word	0x0000cbf0
        /*1380*/ 	.word	0x0000000d
        /*1384*/ 	.word	0x00000000
        /*1388*/ 	.short	0x0101
        /*138a*/ 	.byte	0x3f
	.zero		1


	//   ....[40]....
        /*138c*/ 	.word	0x0000cd30
        /*1390*/ 	.word	0x0000000e
        /*1394*/ 	.word	0x00032430
        /*1398*/ 	.short	0x010a
        /*139a*/ 	.byte	0x3f
	.zero		1


	//   ....[41]....
        /*139c*/ 	.word	0x0000cda0
        /*13a0*/ 	.word	0x0000000e
        /*13a4*/ 	.word	0x00032430
        /*13a8*/ 	.short	0x010a
        /*13aa*/ 	.byte	0x3f
	.zero		1


	//   ....[42]....
        /*13ac*/ 	.word	0x0000d060
        /*13b0*/ 	.word	0x0000000e
        /*13b4*/ 	.word	0x00032450
        /*13b8*/ 	.short	0x010a
        /*13ba*/ 	.byte	0x3f
	.zero		1


	//   ....[43]....
        /*13bc*/ 	.word	0x0000d0a0
        /*13c0*/ 	.word	0x0000000e
        /*13c4*/ 	.word	0x00032450
        /*13c8*/ 	.short	0x010a
        /*13ca*/ 	.byte	0x3f
	.zero		1


	//   ....[44]....
        /*13cc*/ 	.word	0x0000f6c0
        /*13d0*/ 	.word	0x000000a1
        /*13d4*/ 	.word	0x00000000
        /*13d8*/ 	.short	0x0101
        /*13da*/ 	.byte	0x3f
	.zero		1


	//   ....[45]....
        /*13dc*/ 	.word	0x000104c0
        /*13e0*/ 	.word	0x0000000e
        /*13e4*/ 	.word	0x00000000
        /*13e8*/ 	.short	0x0101
        /*13ea*/ 	.byte	0x3f
	.zero		1


	//   ....[46]....
        /*13ec*/ 	.word	0x000105f0
        /*13f0*/ 	.word	0x0000000e
        /*13f4*/ 	.word	0x00032430
        /*13f8*/ 	.short	0x010a
        /*13fa*/ 	.byte	0x3f
	.zero		1


	//   ....[47]....
        /*13fc*/ 	.word	0x00010660
        /*1400*/ 	.word	0x0000000e
        /*1404*/ 	.word	0x00032430
        /*1408*/ 	.short	0x010a
        /*140a*/ 	.byte	0x3f
	.zero		1


	//   ....[48]....
        /*140c*/ 	.word	0x00010920
        /*1410*/ 	.word	0x0000000e
        /*1414*/ 	.word	0x00032450
        /*1418*/ 	.short	0x010a
        /*141a*/ 	.byte	0x3f
	.zero		1


	//   ....[49]....
        /*141c*/ 	.word	0x00010960
        /*1420*/ 	.word	0x0000000e
        /*1424*/ 	.word	0x00032450
        /*1428*/ 	.short	0x010a
        /*142a*/ 	.byte	0x3f
	.zero		1


	//   ....[50]....
        /*142c*/ 	.word	0x00012960
        /*1430*/ 	.word	0x000000af
        /*1434*/ 	.word	0x00000000
        /*1438*/ 	.short	0x0101
        /*143a*/ 	.byte	0x3f
	.zero		1


	//   ....[51]....
        /*143c*/ 	.word	0x000135d0
        /*1440*/ 	.word	0x0000000e
        /*1444*/ 	.word	0x00000000
        /*1448*/ 	.short	0x0101
        /*144a*/ 	.byte	0x3f
	.zero		1


	//   ....[52]....
        /*144c*/ 	.word	0x00015c00
        /*1450*/ 	.word	0x00000003
        /*1454*/ 	.word	0x00000000
        /*1458*/ 	.short	0x0101
        /*145a*/ 	.byte	0x3f
	.zero		1


	//   ....[53]....
        /*145c*/ 	.word	0x00018660
        /*1460*/ 	.word	0x00000016
        /*1464*/ 	.word	0x00032420
        /*1468*/ 	.short	0x010a
        /*146a*/ 	.byte	0x3f
	.zero		1


	//   ....[54]....
        /*146c*/ 	.word	0x000186f0
        /*1470*/ 	.word	0x00000003
        /*1474*/ 	.word	0x000324a0
        /*1478*/ 	.short	0x010a
        /*147a*/ 	.byte	0x3f
	.zero		1


	//   ....[55]....
        /*147c*/ 	.word	0x00018940
        /*1480*/ 	.word	0x00000003
        /*1484*/ 	.word	0x000324c0
        /*1488*/ 	.short	0x010a
        /*148a*/ 	.byte	0x3f
	.zero		1


	//   ....[56]....
        /*148c*/ 	.word	0x00018f50
        /*1490*/ 	.word	0x00000008
        /*1494*/ 	.word	0x000324a0
        /*1498*/ 	.short	0x010a
        /*149a*/ 	.byte	0x3f
	.zero		1


	//   ....[57]....
        /*149c*/ 	.word	0x00019190
        /*14a0*/ 	.word	0x00000008
        /*14a4*/ 	.word	0x000324c0
        /*14a8*/ 	.short	0x010a
        /*14aa*/ 	.byte	0x3f
	.zero		1


	//   ....[58]....
        /*14ac*/ 	.word	0x0001a280
        /*14b0*/ 	.word	0x0000001d
        /*14b4*/ 	.word	0x00032440
        /*14b8*/ 	.short	0x010a
        /*14ba*/ 	.byte	0x3f
	.zero		1


	//   ....[59]....
        /*14bc*/ 	.word	0x0001a8c0
        /*14c0*/ 	.word	0x0000001d
        /*14c4*/ 	.word	0x00032430
        /*14c8*/ 	.short	0x0107
        /*14ca*/ 	.byte	0x3f
	.zero		1


	//   ....[60]....
        /*14cc*/ 	.word	0x0001a990
        /*14d0*/ 	.word	0x0000001d
        /*14d4*/ 	.word	0x00032430
        /*14d8*/ 	.short	0x0101
        /*14da*/ 	.byte	0x3f
	.zero		1


	//   ....[61]....
        /*14dc*/ 	.word	0x0001b510
        /*14e0*/ 	.word	0x00000016
        /*14e4*/ 	.word	0x00032400
        /*14e8*/ 	.short	0x0107
        /*14ea*/ 	.byte	0x3f
	.zero		1


	//   ....[62]....
        /*14ec*/ 	.word	0x0001b5a0
        /*14f0*/ 	.word	0x00000016
        /*14f4*/ 	.word	0x00032400
        /*14f8*/ 	.short	0x0101
        /*14fa*/ 	.byte	0x3f
	.zero		1


	//   ....[63]....
        /*14fc*/ 	.word	0x0001c050
        /*1500*/ 	.word	0x00000016
        /*1504*/ 	.word	0x00032410
        /*1508*/ 	.short	0x0107
        /*150a*/ 	.byte	0x3f
	.zero		1


	//   ....[64]....
        /*150c*/ 	.word	0x0001c150
        /*1510*/ 	.word	0x00000016
        /*1514*/ 	.word	0x00032410
        /*1518*/ 	.short	0x0101
        /*151a*/ 	.byte	0x3f
	.zero		1


	//   ....[65]....
        /*151c*/ 	.word	0x0001c170
        /*1520*/ 	.word	0x00000016
        /*1524*/ 	.word	0x00032420
        /*1528*/ 	.short	0x010a
        /*152a*/ 	.byte	0x3f
	.zero		1


	//   ....[66]....
        /*152c*/ 	.word	0x0001c200
        /*1530*/ 	.word	0x0000001d
        /*1534*/ 	.word	0x00032460
        /*1538*/ 	.short	0x010a
        /*153a*/ 	.byte	0x3f
	.zero		1


	//   ....[67]....
        /*153c*/ 	.word	0x0001c9a0
        /*1540*/ 	.word	0x0000001d
        /*1544*/ 	.word	0x00032450
        /*1548*/ 	.short	0x0107
        /*154a*/ 	.byte	0x3f
	.zero		1


	//   ....[68]....
        /*154c*/ 	.word	0x0001ca70
        /*1550*/ 	.word	0x0000001d
        /*1554*/ 	.word	0x00032450
        /*1558*/ 	.short	0x0101
        /*155a*/ 	.byte	0x3f
	.zero		1


	//   ....[69]....
        /*155c*/ 	.word	0x0001cdb0
        /*1560*/ 	.word	0x00000006
        /*1564*/ 	.word	0x00032440
        /*1568*/ 	.short	0x010a
        /*156a*/ 	.byte	0x3f
	.zero		1


	//   ....[70]....
        /*156c*/ 	.word	0x0001d1a0
        /*1570*/ 	.word	0x00000006
        /*1574*/ 	.word	0x00032430
        /*1578*/ 	.short	0x0107
        /*157a*/ 	.byte	0x3f
	.zero		1


	//   ....[71]....
        /*157c*/ 	.word	0x0001d260
        /*1580*/ 	.word	0x00000006
        /*1584*/ 	.word	0x00032430
        /*1588*/ 	.short	0x0101
        /*158a*/ 	.byte	0x3f
	.zero		1


	//   ....[72]....
        /*158c*/ 	.word	0x0001d290
        /*1590*/ 	.word	0x00000006
        /*1594*/ 	.word	0x00032460
        /*1598*/ 	.short	0x010a
        /*159a*/ 	.byte	0x3f
	.zero		1


	//   ....[73]....
        /*159c*/ 	.word	0x0001d7c0
        /*15a0*/ 	.word	0x00000006
        /*15a4*/ 	.word	0x00032450
        /*15a8*/ 	.short	0x0107
        /*15aa*/ 	.byte	0x3f
	.zero		1


	//   ....[74]....
        /*15ac*/ 	.word	0x0001d880
        /*15b0*/ 	.word	0x00000006
        /*15b4*/ 	.word	0x00032450
        /*15b8*/ 	.short	0x0101
        /*15ba*/ 	.byte	0x3f
	.zero		1


	//   ....[75]....
        /*15bc*/ 	.word	0x0001e700
        /*15c0*/ 	.word	0x00000007
        /*15c4*/ 	.word	0x00032420
        /*15c8*/ 	.short	0x010a
        /*15ca*/ 	.byte	0x3f
	.zero		1


	//   ....[76]....
        /*15cc*/ 	.word	0x0001e870
        /*15d0*/ 	.word	0x00000005
        /*15d4*/ 	.word	0x00032440
        /*15d8*/ 	.short	0x010a
        /*15da*/ 	.byte	0x3f
	.zero		1


	//   ....[77]....
        /*15dc*/ 	.word	0x0001e910
        /*15e0*/ 	.word	0x00000003
        /*15e4*/ 	.word	0x00032440
        /*15e8*/ 	.short	0x010a
        /*15ea*/ 	.byte	0x3f
	.zero		1


	//   ....[78]....
        /*15ec*/ 	.word	0x0001e950
        /*15f0*/ 	.word	0x00000005
        /*15f4*/ 	.word	0x00032460
        /*15f8*/ 	.short	0x010a
        /*15fa*/ 	.byte	0x3f
	.zero		1


	//   ....[79]....
        /*15fc*/ 	.word	0x0001e990
        /*1600*/ 	.word	0x00000003
        /*1604*/ 	.word	0x00032460
        /*1608*/ 	.short	0x010a
        /*160a*/ 	.byte	0x3f
	.zero		1


	//   ....[80]....
        /*160c*/ 	.word	0x0001e9f0
        /*1610*/ 	.word	0x00000056
        /*1614*/ 	.word	0x00032490
        /*1618*/ 	.short	0x010a
        /*161a*/ 	.byte	0x3f
	.zero		1


	//   ....[81]....
        /*161c*/ 	.word	0x0001ec80
        /*1620*/ 	.word	0x00000056
        /*1624*/ 	.word	0x00032490
        /*1628*/ 	.short	0x010a
        /*162a*/ 	.byte	0x3f
	.zero		1


	//   ....[82]....
        /*162c*/ 	.word	0x0001ef20
        /*1630*/ 	.word	0x00000056
        /*1634*/ 	.word	0x00032490
        /*1638*/ 	.short	0x010a
        /*163a*/ 	.byte	0x3f
	.zero		1


	//   ....[83]....
        /*163c*/ 	.word	0x0001f1b0
        /*1640*/ 	.word	0x00000056
        /*1644*/ 	.word	0x000324b0
        /*1648*/ 	.short	0x010a
        /*164a*/ 	.byte	0x3f
	.zero		1


	//   ....[84]....
        /*164c*/ 	.word	0x0001f610
        /*1650*/ 	.word	0x00000016
        /*1654*/ 	.word	0x00032400
        /*1658*/ 	.short	0x010a
        /*165a*/ 	.byte	0x3f
	.zero		1


	//   ....[85]....
        /*165c*/ 	.word	0x0001fc10
        /*1660*/ 	.word	0x00000016
        /*1664*/ 	.word	0x00032400
        /*1668*/ 	.short	0x010a
        /*166a*/ 	.byte	0x3f
	.zero		1


	//   ....[86]....
        /*166c*/ 	.word	0x0001fc60
        /*1670*/ 	.word	0x0000000d
        /*1674*/ 	.word	0x00032430
        /*1678*/ 	.short	0x010a
        /*167a*/ 	.byte	0x3f
	.zero		1


	//   ....[87]....
        /*167c*/ 	.word	0x0001fcb0
        /*1680*/ 	.word	0x00000016
        /*1684*/ 	.word	0x00032410
        /*1688*/ 	.short	0x010a
        /*168a*/ 	.byte	0x3f
	.zero		1


	//   ....[88]....
        /*168c*/ 	.word	0x0001fd00
        /*1690*/ 	.word	0x0000000d
        /*1694*/ 	.word	0x00032450
        /*1698*/ 	.short	0x010a
        /*169a*/ 	.byte	0x3f
	.zero		1


	//   ....[89]....
        /*169c*/ 	.word	0x0001fd50
        /*16a0*/ 	.word	0x0000000e
        /*16a4*/ 	.word	0x00032430
        /*16a8*/ 	.short	0x010a
        /*16aa*/ 	.byte	0x3f
	.zero		1


	//   ....[90]....
        /*16ac*/ 	.word	0x0001fda0
        /*16b0*/ 	.word	0x0000000e
        /*16b4*/ 	.word	0x00032450
        /*16b8*/ 	.short	0x010a
        /*16ba*/ 	.byte	0x3f
	.zero		1


	//   ....[91]....
        /*16bc*/ 	.word	0x0001fdf0
        /*16c0*/ 	.word	0x0000000e
        /*16c4*/ 	.word	0x00032430
        /*16c8*/ 	.short	0x010a
        /*16ca*/ 	.byte	0x3f
	.zero		1


	//   ....[92]....
        /*16cc*/ 	.word	0x0001fe40
        /*16d0*/ 	.word	0x0000000e
        /*16d4*/ 	.word	0x00032450
        /*16d8*/ 	.short	0x010a
        /*16da*/ 	.byte	0x3f
	.zero		1


	//   ....[93]....
        /*16dc*/ 	.word	0x00020410
        /*16e0*/ 	.word	0x00000016
        /*16e4*/ 	.word	0x00032420
        /*16e8*/ 	.short	0x010a
        /*16ea*/ 	.byte	0x3f
	.zero		1


	//   ....[94]....
        /*16ec*/ 	.word	0x00020460
        /*16f0*/ 	.word	0x00000003
        /*16f4*/ 	.word	0x000324a0
        /*16f8*/ 	.short	0x010a
        /*16fa*/ 	.byte	0x3f
	.zero		1


	//   ....[95]....
        /*16fc*/ 	.word	0x000204b0
        /*1700*/ 	.word	0x00000003
        /*1704*/ 	.word	0x000324c0
        /*1708*/ 	.short	0x010a
        /*170a*/ 	.byte	0x3f
	.zero		1


	//   ....[96]....
        /*170c*/ 	.word	0x00020500
        /*1710*/ 	.word	0x00000008
        /*1714*/ 	.word	0x000324a0
        /*1718*/ 	.short	0x010a
        /*171a*/ 	.byte	0x3f
	.zero		1


	//   ....[97]....
        /*171c*/ 	.word	0x00020550
        /*1720*/ 	.word	0x00000008
        /*1724*/ 	.word	0x000324c0
        /*1728*/ 	.short	0x010a
        /*172a*/ 	.byte	0x3f
	.zero		1


	//   ....[98]....
        /*172c*/ 	.word	0x00020670
        /*1730*/ 	.word	0x0000001d
        /*1734*/ 	.word	0x00032440
        /*1738*/ 	.short	0x010a
        /*173a*/ 	.byte	0x3f
	.zero		1


	//   ....[99]....
        /*173c*/ 	.word	0x00022730
        /*1740*/ 	.word	0x00000016
        /*1744*/ 	.word	0x00032420
        /*1748*/ 	.short	0x010a
        /*174a*/ 	.byte	0x3f
	.zero		1


	//   ....[100]....
        /*174c*/ 	.word	0x00022780
        /*1750*/ 	.word	0x0000001d
        /*1754*/ 	.word	0x00032460
        /*1758*/ 	.short	0x010a
        /*175a*/ 	.byte	0x3f
	.zero		1


	//   ....[101]....
        /*175c*/ 	.word	0x000230d0
        /*1760*/ 	.word	0x00000006
        /*1764*/ 	.word	0x00032440
        /*1768*/ 	.short	0x010a
        /*176a*/ 	.byte	0x3f
	.zero		1


	//   ....[102]....
        /*176c*/ 	.word	0x000237b0
        /*1770*/ 	.word	0x00000006
        /*1774*/ 	.word	0x00032460
        /*1778*/ 	.short	0x010a
        /*177a*/ 	.byte	0x3f
	.zero		1


	//   ....[103]....
        /*177c*/ 	.word	0x00024850
        /*1780*/ 	.word	0x00000007
        /*1784*/ 	.word	0x00032420
        /*1788*/ 	.short	0x010a
        /*178a*/ 	.byte	0x3f
	.zero		1


	//   ....[104]....
        /*178c*/ 	.word	0x000249f0
        /*1790*/ 	.word	0x00000005
        /*1794*/ 	.word	0x00032440
        /*1798*/ 	.short	0x010a
        /*179a*/ 	.byte	0x3f
	.zero		1


	//   ....[105]....
        /*179c*/ 	.word	0x00024a40
        /*17a0*/ 	.word	0x00000003
        /*17a4*/ 	.word	0x00032440
        /*17a8*/ 	.short	0x010a
        /*17aa*/ 	.byte	0x3f
	.zero		1


	//   ....[106]....
        /*17ac*/ 	.word	0x00024a90
        /*17b0*/ 	.word	0x00000005
        /*17b4*/ 	.word	0x00032460
        /*17b8*/ 	.short	0x010a
        /*17ba*/ 	.byte	0x3f
	.zero		1


	//----- nvinfo : EIATTR_NUM_MBARRIERS
	.align		4
.L_1628:
        /*17bc*/ 	.byte	0x03, 0x38
        /*17be*/ 	.short	0x0017


	//----- nvinfo : EIATTR_EXIT_INSTR_OFFSETS
	.align		4
        /*17c0*/ 	.byte	0x04, 0x1c
        /*17c2*/ 	.short	(.L_1630 - .L_1629)


	//   ....[0]....
.L_1629:
        /*17c4*/ 	.word	0x0001e9e0


	//----- nvinfo : EIATTR_MAX_THREADS
	.align		4
.L_1630:
        /*17c8*/ 	.byte	0x04, 0x05
        /*17ca*/ 	.short	(.L_1632 - .L_1631)
.L_1631:
        /*17cc*/ 	.word	0x00000180
        /*17d0*/ 	.word	0x00000001
        /*17d4*/ 	.word	0x00000001


	//----- nvinfo : EIATTR_CRS_STACK_SIZE
	.align		4
.L_1632:
        /*17d8*/ 	.byte	0x04, 0x1e
        /*17da*/ 	.short	(.L_1634 - .L_1633)
.L_1633:
        /*17dc*/ 	.word	0x00000000


	//----- nvinfo : EIATTR_CBANK_PARAM_SIZE
	.align		4
.L_1634:
        /*17e0*/ 	.byte	0x03, 0x19
        /*17e2*/ 	.short	0x0bf0


	//----- nvinfo : EIATTR_PARAM_CBANK
	.align		4
        /*17e4*/ 	.byte	0x04, 0x0a
        /*17e6*/ 	.short	(.L_1636 - .L_1635)
	.align		4
.L_1635:
        /*17e8*/ 	.word	index@(.nv.constant0._ZN7cutlass13device_kernelIN5flash11enable_sm90INS1_16FlashAttnFwdSm90INS1_25CollectiveMainloopFwdSm90ILi2EN4cute5tupleIJNS5_1CILi1EEES8_S8_EEENS6_IJNS7_ILi128EEENS7_ILi96EEENS7_ILi64EEEEEELi256ENS_10bfloat16_tEfNS_4arch4Sm90ELb1ELb0ELb1ELb1ELb1ELb1ELb1ELb1ELb0ELb1ELb0ELb0EEENS1_21CollectiveEpilogueFwdINS6_IJSA_NS7_ILi256EEESB_EEES9_SE_SG_Li256ELb1ELb1ELb0ELb0EEENS1_36VarlenDynamicPersistentTileSchedulerILi128ELi96ELi256ELi128ELb0ELb1ELb1ELb1ELb1ELb1EEEEEEEEEvNT_6ParamsE)
        /*17ec*/ 	.short	0x0210
        /*17ee*/ 	.short	0x0bf0


	//----- nvinfo : EIATTR_SW_WAR
	.align		4
.L_1636:
        /*17f0*/ 	.byte	0x04, 0x36
        /*17f2*/ 	.short	(.L_1638 - .L_1637)
.L_1637:
        /*17f4*/ 	.word	0x00000008
.L_1638:


//--------------------- .nv.callgraph             --------------------------
	.section	.nv.callgraph,"",@"SHT_CUDA_CALLGRAPH"
	.align	4
	.sectionentsize	8
	.align		4
        /*0000*/ 	.word	0x00000000
	.align		4
        /*0004*/ 	.word	0xffffffff
	.align		4
        /*0008*/ 	.word	index@(_ZN7cutlass13device_kernelIN5flash11enable_sm90INS1_16FlashAttnFwdSm90INS1_25CollectiveMainloopFwdSm90ILi2EN4cute5tupleIJNS5_1CILi1EEES8_S8_EEENS6_IJNS7_ILi128EEENS7_ILi96EEENS7_ILi192EEEEEELi128ENS_10bfloat16_tEfNS_4arch4Sm90ELb0ELb0ELb1ELb0ELb1ELb0ELb0ELb1ELb1ELb1ELb0ELb0EEENS1_21CollectiveEpilogueFwdINS6_IJSA_SA_SB_EEES9_SE_SG_Li256ELb0ELb1ELb0ELb0EEENS1_29StaticPersistentTileSchedulerILb0EEEEEEEEEvNT_6ParamsE)
	.align		4
        /*000c*/ 	.word	index@(__assertfail)
	.align		4
        /*0010*/ 	.word	index@(_ZN7cutlass13device_kernelIN5flash11enable_sm90INS1_16FlashAttnFwdSm90INS1_25CollectiveMainloopFwdSm90ILi2EN4cute5tupleIJNS5_1CILi1EEES8_S8_EEENS6_IJNS7_ILi128EEENS7_ILi96EEENS7_ILi192EEEEEELi128ENS_10bfloat16_tEfNS_4arch4Sm90ELb0ELb0ELb1ELb1ELb1ELb0ELb0ELb1ELb1ELb1ELb0ELb0EEENS1_21CollectiveEpilogueFwdINS6_IJSA_SA_SB_EEES9_SE_SG_Li256ELb1ELb1ELb0ELb0EEENS1_36VarlenDynamicPersistentTileSchedulerILi128ELi96ELi256ELi128ELb0ELb1ELb1ELb0ELb1ELb1EEEEEEEEEvNT_6ParamsE)
	.align		4
        /*0014*/ 	.word	index@(__assertfail)
	.align		4
        /*0018*/ 	.word	index@(_ZN7cutlass13device_kernelIN5flash11enable_sm90INS1_16FlashAttnFwdSm90INS1_25CollectiveMainloopFwdSm90ILi2EN4cute5tupleIJNS5_1CILi1EEES8_S8_EEENS6_IJNS7_ILi128EEENS7_ILi96EEENS7_ILi192EEEEEELi128ENS_10bfloat16_tEfNS_4arch4Sm90ELb0ELb0ELb1ELb1ELb1ELb1ELb0ELb1ELb1ELb1ELb0ELb0EEENS1_21CollectiveEpilogueFwdINS6_IJSA_SA_SB_EEES9_SE_SG_Li256ELb1ELb1ELb0ELb0EEENS1_36VarlenDynamicPersistentTileSchedulerILi128ELi96ELi256ELi128ELb0ELb1ELb1ELb0ELb1ELb1EEEEEEEEEvNT_6ParamsE)
	.align		4
        /*001c*/ 	.word	index@(__assertfail)
	.align		4
        /*0020*/ 	.word	index@(_ZN7cutlass13device_kernelIN5flash11enable_sm90INS1_16FlashAttnFwdSm90INS1_25CollectiveMainloopFwdSm90ILi2EN4cute5tupleIJNS5_1CILi1EEES8_S8_EEENS6_IJNS7_ILi128EEENS7_ILi96EEENS7_ILi192EEEEEELi128ENS_10bfloat16_tEfNS_4arch4Sm90ELb0ELb1ELb1ELb0ELb1ELb0ELb0ELb1ELb1ELb1ELb0ELb0EEENS1_21CollectiveEpilogueFwdINS6_IJSA_SA_SB_EEES9_SE_SG_Li256ELb0ELb1ELb0ELb0EEENS1_30DynamicPersistentTileSchedulerILi256ELi128ELb0ELb1ELb1EEEEEEEEEvNT_6ParamsE)
	.align		4
        /*0024*/ 	.word	index@(__assertfail)
	.align		4
        /*0028*/ 	.word	index@(_ZN7cutlass13device_kernelIN5flash11enable_sm90INS1_16FlashAttnFwdSm90INS1_25CollectiveMainloopFwdSm90ILi2EN4cute5tupleIJNS5_1CILi1EEES8_S8_EEENS6_IJNS7_ILi128EEENS7_ILi96EEENS7_ILi192EEEEEELi128ENS_10bfloat16_tEfNS_4arch4Sm90ELb0ELb1ELb1ELb1ELb1ELb0ELb0ELb1ELb1ELb1ELb0ELb0EEENS1_21CollectiveEpilogueFwdINS6_IJSA_SA_SB_EEES9_SE_SG_Li256ELb1ELb1ELb0ELb0EEENS1_36VarlenDynamicPersistentTileSchedulerILi128ELi96ELi256ELi128ELb0ELb1ELb1ELb1ELb0ELb1EEEEEEEEEvNT_6ParamsE)
	.align		4
        /*002c*/ 	.word	index@(__assertfail)
	.align		4
        /*0030*/ 	.word	index@(_ZN7cutlass13device_kernelIN5flash11enable_sm90INS1_16FlashAttnFwdSm90INS1_25CollectiveMainloopFwdSm90ILi2EN4cute5tupleIJNS5_1CILi1EEES8_S8_EEENS6_IJNS7_ILi128EEENS7_ILi96EEENS7_ILi192EEEEEELi128ENS_10bfloat16_tEfNS_4arch4Sm90ELb0ELb1ELb1ELb1ELb1ELb1ELb0ELb1ELb1ELb1ELb0ELb0EEENS1_21CollectiveEpilogueFwdINS6_IJSA_SA_SB_EEES9_SE_SG_Li256ELb1ELb1ELb0ELb0EEENS1_36VarlenDynamicPersistentTileSchedulerILi128ELi96ELi256ELi128ELb0ELb1ELb1ELb1ELb0ELb1EEEEEEEEEvNT_6ParamsE)
	.align		4
        /*0034*/ 	.word	index@(__assertfail)
	.align		4
        /*0038*/ 	.word	index@(_ZN7cutlass13device_kernelIN5flash11enable_sm90INS1_16FlashAttnFwdSm90INS1_25CollectiveMainloopFwdSm90ILi2EN4cute5tupleIJNS5_1CILi1EEES8_S8_EEENS6_IJNS7_ILi128EEENS7_ILi96EEENS7_ILi192EEEEEELi128ENS_10bfloat16_tEfNS_4arch4Sm90ELb1ELb0ELb1ELb0ELb1ELb0ELb0ELb1ELb1ELb1ELb0ELb0EEENS1_21CollectiveEpilogueFwdINS6_IJSA_SA_SB_EEES9_SE_SG_Li256ELb0ELb1ELb0ELb0EEENS1_30DynamicPersistentTileSchedulerILi256ELi128ELb0ELb1ELb1EEEEEEEEEvNT_6ParamsE)
	.align		4
        /*003c*/ 	.word	index@(__assertfail)
	.align		4
        /*0040*/ 	.word	index@(_ZN7cutlass13device_kernelIN5flash11enable_sm90INS1_16FlashAttnFwdSm90INS1_25CollectiveMainloopFwdSm90ILi2EN4cute5tupleIJNS5_1CILi1EEES8_S8_EEENS6_IJNS7_ILi128EEENS7_ILi96EEENS7_ILi192EEEEEELi128ENS_10bfloat16_tEfNS_4arch4Sm90ELb1ELb0ELb1ELb1ELb1ELb0ELb0ELb1ELb1ELb1ELb0ELb0EEENS1_21CollectiveEpilogueFwdINS6_IJSA_SA_SB_EEES9_SE_SG_Li256ELb1ELb1ELb0ELb0EEENS1_36VarlenDynamicPersistentTileSchedulerILi128ELi96ELi256ELi128ELb0ELb1ELb1ELb1ELb1ELb1EEEEEEEEEvNT_6ParamsE)
	.align		4
        /*0044*/ 	.word	index@(__assertfail)
	.align		4
        /*0048*/ 	.word	index@(_ZN7cutlass13device_kernelIN5flash11enable_sm90INS1_16FlashAttnFwdSm90INS1_25CollectiveMainloopFwdSm90ILi2EN4cute5tupleIJNS5_1CILi1EEES8_S8_EEENS6_IJNS7_ILi128EEENS7_ILi96EEENS7_ILi192EEEEEELi128ENS_10bfloat16_tEfNS_4arch4Sm90ELb1ELb0ELb1ELb1ELb1ELb1ELb0ELb1ELb1ELb1ELb0ELb0EEENS1_21CollectiveEpilogueFwdINS6_IJSA_SA_SB_EEES9_SE_SG_Li256ELb1ELb1ELb0ELb0EEENS1_36VarlenDynamicPersistentTileSchedulerILi128ELi96ELi256ELi128ELb0ELb1ELb1ELb1ELb1ELb1EEEEEEEEEvNT_6ParamsE)
	.align		4
        /*004c*/ 	.word	index@(__assertfail)
	.align		4
        /*0050*/ 	.word	index@(_ZN7cutlass13device_kernelIN5flash11enable_sm90INS1_16FlashAttnFwdSm90INS1_25CollectiveMainloopFwdSm90ILi2EN4cute5tupleIJNS5_1CILi1EEES8_S8_EEENS6_IJNS7_ILi64EEESA_SA_EEELi512ENS_10bfloat16_tEfNS_4arch4Sm90ELb0ELb0ELb1ELb0ELb1ELb0ELb0ELb0ELb0ELb1ELb0ELb0EEENS1_21CollectiveEpilogueFwdINS6_IJSA_NS7_ILi512EEESA_EEES9_SC_SE_Li256ELb0ELb1ELb0ELb0EEENS1_29StaticPersistentTileSchedulerILb0EEEEEEEEEvNT_6ParamsE)
	.align		4
        /*0054*/ 	.word	index@(__assertfail)
	.align		4
        /*0058*/ 	.word	index@(_ZN7cutlass13device_kernelIN5flash11enable_sm90INS1_16FlashAttnFwdSm90INS1_25CollectiveMainloopFwdSm90ILi2EN4cute5tupleIJNS5_1CILi1EEES8_S8_EEENS6_IJNS7_ILi64EEESA_SA_EEELi512ENS_10bfloat16_tEfNS_4arch4Sm90ELb0ELb0ELb1ELb0ELb1ELb0ELb1ELb0ELb0ELb1ELb0ELb0EEENS1_21CollectiveEpilogueFwdINS6_IJSA_NS7_ILi512EEESA_EEES9_SC_SE_Li256ELb0ELb1ELb0ELb0EEENS1_29StaticPersistentTileSchedulerILb0EEEEEEEEEvNT_6ParamsE)
	.align		4
        /*005c*/ 	.word	index@(__assertfail)
	.align		4
        /*0060*/ 	.word	index@(_ZN7cutlass13device_kernelIN5flash11enable_sm90INS1_16FlashAttnFwdSm90INS1_25CollectiveMainloopFwdSm90ILi2EN4cute5tupleIJNS5_1CILi1EEES8_S8_EEENS6_IJNS7_ILi64EEESA_SA_EEELi512ENS_10bfloat16_tEfNS_4arch4Sm90ELb0ELb0ELb1ELb1ELb1ELb0ELb0ELb0ELb0ELb1ELb0ELb0EEENS1_21CollectiveEpilogueFwdINS6_IJSA_NS7_ILi512EEESA_EEES9_SC_SE_Li256ELb1ELb1ELb0ELb0EEENS1_36VarlenDynamicPersistentTileSchedulerILi64ELi64ELi256ELi128ELb0ELb1ELb1ELb0ELb1ELb1EEEEEEEEEvNT_6ParamsE)
	.align		4
        /*0064*/ 	.word	index@(__assertfail)
	.align		4
        /*0068*/ 	.word	index@(_ZN7cutlass13device_kernelIN5flash11enable_sm90INS1_16FlashAttnFwdSm90INS1_25CollectiveMainloopFwdSm90ILi2EN4cute5tupleIJNS5_1CILi1EEES8_S8_EEENS6_IJNS7_ILi64EEESA_SA_EEELi512ENS_10bfloat16_tEfNS_4arch4Sm90ELb0ELb0ELb1ELb1ELb1ELb1ELb0ELb0ELb0ELb1ELb0ELb0EEENS1_21CollectiveEpilogueFwdINS6_IJSA_NS7_ILi512EEESA_EEES9_SC_SE_Li256ELb1ELb1ELb0ELb0EEENS1_36VarlenDynamicPersistentTileSchedulerILi64ELi64ELi256ELi128ELb0ELb1ELb1ELb0ELb1ELb1EEEEEEEEEvNT_6ParamsE)
	.align		4
        /*006c*/ 	.word	index@(__assertfail)
	.align		4
        /*0070*/ 	.word	index@(_ZN7cutlass13device_kernelIN5flash11enable_sm90INS1_16FlashAttnFwdSm90INS1_25CollectiveMainloopFwdSm90ILi2EN4cute5tupleIJNS5_1CILi1EEES8_S8_EEENS6_IJNS7_ILi64EEESA_SA_EEELi512ENS_10bfloat16_tEfNS_4arch4Sm90ELb0ELb0ELb1ELb1ELb1ELb0ELb1ELb0ELb0ELb1ELb0ELb0EEENS1_21CollectiveEpilogueFwdINS6_IJSA_NS7_ILi512EEESA_EEES9_SC_SE_Li256ELb1ELb1ELb0ELb0EEENS1_36VarlenDynamicPersistentTileSchedulerILi64ELi64ELi256ELi128ELb0ELb1ELb1ELb0ELb1ELb1EEEEEEEEEvNT_6ParamsE)
	.align		4
        /*0074*/ 	.word	index@(__assertfail)
	.align		4
        /*0078*/ 	.word	index@(_ZN7cutlass13device_kernelIN5flash11enable_sm90INS1_16FlashAttnFwdSm90INS1_25CollectiveMainloopFwdSm90ILi2EN4cute5tupleIJNS5_1CILi1EEES8_S8_EEENS6_IJNS7_ILi64EEESA_SA_EEELi512ENS_10bfloat16_tEfNS_4arch4Sm90ELb0ELb0ELb1ELb1ELb1ELb1ELb1ELb0ELb0ELb1ELb0ELb0EEENS1_21CollectiveEpilogueFwdINS6_IJSA_NS7_ILi512EEESA_EEES9_SC_SE_Li256ELb1ELb1ELb0ELb0EEENS1_36VarlenDynamicPersistentTileSchedulerILi64ELi64ELi256ELi128ELb0ELb1ELb1ELb0ELb1ELb1EEEEEEEEEvNT_6ParamsE)
	.align		4
        /*007c*/ 	.word	index@(__assertfail)
	.align		4
        /*0080*/ 	.word	index@(_ZN7cutlass13device_kernelIN5flash11enable_sm90INS1_16FlashAttnFwdSm90INS1_25CollectiveMainloopFwdSm90ILi2EN4cute5tupleIJNS5_1CILi1EEES8_S8_EEENS6_IJNS7_ILi64EEESA_SA_EEELi512ENS_10bfloat16_tEfNS_4arch4Sm90ELb0ELb1ELb1ELb0ELb1ELb0ELb0ELb0ELb0ELb1ELb0ELb0EEENS1_21CollectiveEpilogueFwdINS6_IJSA_NS7_ILi512EEESA_EEES9_SC_SE_Li256ELb0ELb1ELb0ELb0EEENS1_30DynamicPersistentTileSchedulerILi256ELi128ELb0ELb1ELb1EEEEEEEEEvNT_6ParamsE)
	.align		4
        /*0084*/ 	.word	index@(__assertfail)
	.align		4
        /*0088*/ 	.word	index@(_ZN7cutlass13device_kernelIN5flash11enable_sm90INS1_16FlashAttnFwdSm90INS1_25CollectiveMainloopFwdSm90ILi2EN4cute5tupleIJNS5_1CILi1EEES8_S8_EEENS6_IJNS7_ILi64EEESA_SA_EEELi512ENS_10bfloat16_tEfNS_4arch4Sm90ELb0ELb1ELb1ELb0ELb1ELb0ELb1ELb0ELb0ELb1ELb0ELb0EEENS1_21CollectiveEpilogueFwdINS6_IJSA_NS7_ILi512EEESA_EEES9_SC_SE_Li256ELb0ELb1ELb0ELb0EEENS1_30DynamicPersistentTileSchedulerILi256ELi128ELb0ELb1ELb1EEEEEEEEEvNT_6ParamsE)
	.align		4
        /*008c*/ 	.word	index@(__assertfail)
	.align		4
        /*0090*/ 	.word	index@(_ZN7cutlass13device_kernelIN5flash11enable_sm90INS1_16FlashAttnFwdSm90INS1_25CollectiveMainloopFwdSm90ILi2EN4cute5tupleIJNS5_1CILi1EEES8_S8_EEENS6_IJNS7_ILi64EEESA_SA_EEELi512ENS_10bfloat16_tEfNS_4arch4Sm90ELb0ELb1ELb1ELb1ELb1ELb0ELb0ELb0ELb0ELb1ELb0ELb0EEENS1_21CollectiveEpilogueFwdINS6_IJSA_NS7_ILi512EEESA_EEES9_SC_SE_Li256ELb1ELb1ELb0ELb0EEENS1_36VarlenDynamicPersistentTileSchedulerILi64ELi64ELi256ELi128ELb0ELb1ELb1ELb1ELb0ELb1EEEEEEEEEvNT_6ParamsE)
	.align		4
        /*0094*/ 	.word	index@(__assertfail)
	.align		4
        /*0098*/ 	.word	index@(_ZN7cutlass13device_kernelIN5flash11enable_sm90INS1_16FlashAttnFwdSm90INS1_25CollectiveMainloopFwdSm90ILi2EN4cute5tupleIJNS5_1CILi1EEES8_S8_EEENS6_IJNS7_ILi64EEESA_SA_EEELi512ENS_10bfloat16_tEfNS_4arch4Sm90ELb0ELb1ELb1ELb1ELb1ELb1ELb0ELb0ELb0ELb1ELb0ELb0EEENS1_21CollectiveEpilogueFwdINS6_IJSA_NS7_ILi512EEESA_EEES9_SC_SE_Li256ELb1ELb1ELb0ELb0EEENS1_36VarlenDynamicPersistentTileSchedulerILi64ELi64ELi256ELi128ELb0ELb1ELb1ELb1ELb0ELb1EEEEEEEEEvNT_6ParamsE)
	.align		4
        /*009c*/ 	.word	index@(__assertfail)
	.align		4
        /*00a0*/ 	.word	index@(_ZN7cutlass13device_kernelIN5flash11enable_sm90INS1_16FlashAttnFwdSm90INS1_25CollectiveMainloopFwdSm90ILi2EN4cute5tupleIJNS5_1CILi1EEES8_S8_EEENS6_IJNS7_ILi64EEESA_SA_EEELi512ENS_10bfloat16_tEfNS_4arch4Sm90ELb0ELb1ELb1ELb1ELb1ELb0ELb1ELb0ELb0ELb1ELb0ELb0EEENS1_21CollectiveEpilogueFwdINS6_IJSA_NS7_ILi512EEESA_EEES9_SC_SE_Li256ELb1ELb1ELb0ELb0EEENS1_36VarlenDynamicPersistentTileSchedulerILi64ELi64ELi256ELi128ELb0ELb1ELb1ELb1ELb0ELb1EEEEEEEEEvNT_6ParamsE)
	.align		4
        /*00a4*/ 	.word	index@(__assertfail)
	.align		4
        /*00a8*/ 	.word	index@(_ZN7cutlass13device_kernelIN5flash11enable_sm90INS1_16FlashAttnFwdSm90INS1_25CollectiveMainloopFwdSm90ILi2EN4cute5tupleIJNS5_1CILi1EEES8_S8_EEENS6_IJNS7_ILi64EEESA_SA_EEELi512ENS_10bfloat16_tEfNS_4arch4Sm90ELb0ELb1ELb1ELb1ELb1ELb1ELb1ELb0ELb0ELb1ELb0ELb0EEENS1_21CollectiveEpilogueFwdINS6_IJSA_NS7_ILi512EEESA_EEES9_SC_SE_Li256ELb1ELb1ELb0ELb0EEENS1_36VarlenDynamicPersistentTileSchedulerILi64ELi64ELi256ELi128ELb0ELb1ELb1ELb1ELb0ELb1EEEEEEEEEvNT_6ParamsE)
	.align		4
        /*00ac*/ 	.word	index@(__assertfail)
	.align		4
        /*00b0*/ 	.word	index@(_ZN7cutlass13device_kernelIN5flash11enable_sm90INS1_16FlashAttnFwdSm90INS1_25CollectiveMainloopFwdSm90ILi2EN4cute5tupleIJNS5_1CILi1EEES8_S8_EEENS6_IJNS7_ILi64EEESA_SA_EEELi512ENS_10bfloat16_tEfNS_4arch4Sm90ELb1ELb0ELb1ELb0ELb1ELb0ELb0ELb0ELb0ELb1ELb0ELb0EEENS1_21CollectiveEpilogueFwdINS6_IJSA_NS7_ILi512EEESA_EEES9_SC_SE_Li256ELb0ELb1ELb0ELb0EEENS1_30DynamicPersistentTileSchedulerILi256ELi128ELb0ELb1ELb1EEEEEEEEEvNT_6ParamsE)
	.align		4
        /*00b4*/ 	.word	index@(__assertfail)
	.align		4
        /*00b8*/ 	.word	index@(_ZN7cutlass13device_kernelIN5flash11enable_sm90INS1_16FlashAttnFwdSm90INS1_25CollectiveMainloopFwdSm90ILi2EN4cute5tupleIJNS5_1CILi1EEES8_S8_EEENS6_IJNS7_ILi64EEESA_SA_EEELi512ENS_10bfloat16_tEfNS_4arch4Sm90ELb1ELb0ELb1ELb0ELb1ELb0ELb1ELb0ELb0ELb1ELb0ELb0EEENS1_21CollectiveEpilogueFwdINS6_IJSA_NS7_ILi512EEESA_EEES9_SC_SE_Li256ELb0ELb1ELb0ELb0EEENS1_30DynamicPersistentTileSchedulerILi256ELi128ELb0ELb1ELb1EEEEEEEEEvNT_6ParamsE)
	.align		4
        /*00bc*/ 	.word	index@(__assertfail)
	.align		4
        /*00c0*/ 	.word	index@(_ZN7cutlass13device_kernelIN5flash11enable_sm90INS1_16FlashAttnFwdSm90INS1_25CollectiveMainloopFwdSm90ILi2EN4cute5tupleIJNS5_1CILi1EEES8_S8_EEENS6_IJNS7_ILi64EEESA_SA_EEELi512ENS_10bfloat16_tEfNS_4arch4Sm90ELb1ELb0ELb1ELb1ELb1ELb0ELb0ELb0ELb0ELb1ELb0ELb0EEENS1_21CollectiveEpilogueFwdINS6_IJSA_NS7_ILi512EEESA_EEES9_SC_SE_Li256ELb1ELb1ELb0ELb0EEENS1_36VarlenDynamicPersistentTileSchedulerILi64ELi64ELi256ELi128ELb0ELb1ELb1ELb1ELb1ELb1EEEEEEEEEvNT_6ParamsE)
	.align		4
        /*00c4*/ 	.word	index@(__assertfail)
	.align		4
        /*00c8*/ 	.word	index@(_ZN7cutlass13device_kernelIN5flash11enable_sm90INS1_16FlashAttnFwdSm90INS1_25CollectiveMainloopFwdSm90ILi2EN4cute5tupleIJNS5_1CILi1EEES8_S8_EEENS6_IJNS7_ILi64EEESA_SA_EEELi512ENS_10bfloat16_tEfNS_4arch4Sm90ELb1ELb0ELb1ELb1ELb1ELb1ELb0ELb0ELb0ELb1ELb0ELb0EEENS1_21CollectiveEpilogueFwdINS6_IJSA_NS7_ILi512EEESA_EEES9_SC_SE_Li256ELb1ELb1ELb0ELb0EEENS1_36VarlenDynamicPersistentTileSchedulerILi64ELi64ELi256ELi128ELb0ELb1ELb1ELb1ELb1ELb1EEEEEEEEEvNT_6ParamsE)
	.align		4
        /*00cc*/ 	.word	index@(__assertfail)
	.align		4
        /*00d0*/ 	.word	index@(_ZN7cutlass13device_kernelIN5flash11enable_sm90INS1_16FlashAttnFwdSm90INS1_25CollectiveMainloopFwdSm90ILi2EN4cute5tupleIJNS5_1CILi1EEES8_S8_EEENS6_IJNS7_ILi64EEESA_SA_EEELi512ENS_10bfloat16_tEfNS_4arch4Sm90ELb1ELb0ELb1ELb1ELb1ELb0ELb1ELb0ELb0ELb1ELb0ELb0EEENS1_21CollectiveEpilogueFwdINS6_IJSA_NS7_ILi512EEESA_EEES9_SC_SE_Li256ELb1ELb1ELb0ELb0EEENS1_36VarlenDynamicPersistentTileSchedulerILi64ELi64ELi256ELi128ELb0ELb1ELb1ELb1ELb1ELb1EEEEEEEEEvNT_6ParamsE)
	.align		4
        /*00d4*/ 	.word	index@(__assertfail)
	.align		4
        /*00d8*/ 	.word	index@(_ZN7cutlass13device_kernelIN5flash11enable_sm90INS1_16FlashAttnFwdSm90INS1_25CollectiveMainloopFwdSm90ILi2EN4cute5tupleIJNS5_1CILi1EEES8_S8_EEENS6_IJNS7_ILi64EEESA_SA_EEELi512ENS_10bfloat16_tEfNS_4arch4Sm90ELb1ELb0ELb1ELb1ELb1ELb1ELb1ELb0ELb0ELb1ELb0ELb0EEENS1_21CollectiveEpilogueFwdINS6_IJSA_NS7_ILi512EEESA_EEES9_SC_SE_Li256ELb1ELb1ELb0ELb0EEENS1_36VarlenDynamicPersistentTileSchedulerILi64ELi64ELi256ELi128ELb0ELb1ELb1ELb1ELb1ELb1EEEEEEEEEvNT_6ParamsE)
	.align		4
        /*00dc*/ 	.word	index@(__assertfail)
	.align		4
        /*00e0*/ 	.word	index@(_ZN7cutlass13device_kernelIN5flash11enable_sm90INS1_16FlashAttnFwdSm90INS1_25CollectiveMainloopFwdSm90ILi2EN4cute5tupleIJNS5_1CILi1EEES8_S8_EEENS6_IJNS7_ILi128EEENS7_ILi96EEENS7_ILi64EEEEEELi256ENS_10bfloat16_tEfNS_4arch4Sm90ELb0ELb0ELb1ELb0ELb1ELb0ELb0ELb1ELb0ELb1ELb0ELb0EEENS1_21CollectiveEpilogueFwdINS6_IJSA_NS7_ILi256EEESB_EEES9_SE_SG_Li256ELb0ELb1ELb0ELb0EEENS1_29StaticPersistentTileSchedulerILb0EEEEEEEEEvNT_6ParamsE)
	.align		4
        /*00e4*/ 	.word	index@(__assertfail)
	.align		4
        /*00e8*/ 	.word	index@(_ZN7cutlass13device_kernelIN5flash11enable_sm90INS1_16FlashAttnFwdSm90INS1_25CollectiveMainloopFwdSm90ILi2EN4cute5tupleIJNS5_1CILi1EEES8_S8_EEENS6_IJNS7_ILi128EEENS7_ILi96EEENS7_ILi64EEEEEELi256ENS_10bfloat16_tEfNS_4arch4Sm90ELb0ELb0ELb1ELb0ELb1ELb0ELb1ELb1ELb0ELb1ELb0ELb0EEENS1_21CollectiveEpilogueFwdINS6_IJSA_NS7_ILi256EEESB_EEES9_SE_SG_Li256ELb0ELb1ELb0ELb0EEENS1_29StaticPersistentTileSchedulerILb0EEEEEEEEEvNT_6ParamsE)
	.align		4
        /*00ec*/ 	.word	index@(__assertfail)
	.align		4
        /*00f0*/ 	.word	index@(_ZN7cutlass13device_kernelIN5flash11enable_sm90INS1_16FlashAttnFwdSm90INS1_25CollectiveMainloopFwdSm90ILi2EN4cute5tupleIJNS5_1CILi1EEES8_S8_EEENS6_IJNS7_ILi128EEENS7_ILi96EEENS7_ILi64EEEEEELi256ENS_10bfloat16_tEfNS_4arch4Sm90ELb0ELb0ELb1ELb1ELb1ELb0ELb0ELb1ELb0ELb1ELb0ELb0EEENS1_21CollectiveEpilogueFwdINS6_IJSA_NS7_ILi256EEESB_EEES9_SE_SG_Li256ELb1ELb1ELb0ELb0EEENS1_36VarlenDynamicPersistentTileSchedulerILi128ELi96ELi256ELi128ELb0ELb1ELb1ELb0ELb1ELb1EEEEEEEEEvNT_6ParamsE)
	.align		4
        /*00f4*/ 	.word	index@(__assertfail)
	.align		4
        /*00f8*/ 	.word	index@(_ZN7cutlass13device_kernelIN5flash11enable_sm90INS1_16FlashAttnFwdSm90INS1_25CollectiveMainloopFwdSm90ILi2EN4cute5tupleIJNS5_1CILi1EEES8_S8_EEENS6_IJNS7_ILi128EEENS7_ILi96EEENS7_ILi64EEEEEELi256ENS_10bfloat16_tEfNS_4arch4Sm90ELb0ELb0ELb1ELb1ELb1ELb1ELb0ELb1ELb0ELb1ELb0ELb0EEENS1_21CollectiveEpilogueFwdINS6_IJSA_NS7_ILi256EEESB_EEES9_SE_SG_Li256ELb1ELb1ELb0ELb0EEENS1_36VarlenDynamicPersistentTileSchedulerILi128ELi96ELi256ELi128ELb0ELb1ELb1ELb0ELb1ELb1EEEEEEEEEvNT_6ParamsE)
	.align		4
        /*00fc*/ 	.word	index@(__assertfail)
	.align		4
        /*0100*/ 	.word	index@(_ZN7cutlass13device_kernelIN5flash11enable_sm90INS1_16FlashAttnFwdSm90INS1_25CollectiveMainloopFwdSm90ILi2EN4cute5tupleIJNS5_1CILi1EEES8_S8_EEENS6_IJNS7_ILi128EEENS7_ILi96EEENS7_ILi64EEEEEELi256ENS_10bfloat16_tEfNS_4arch4Sm90ELb0ELb0ELb1ELb1ELb1ELb0ELb1ELb1ELb0ELb1ELb0ELb0EEENS1_21CollectiveEpilogueFwdINS6_IJSA_NS7_ILi256EEESB_EEES9_SE_SG_Li256ELb1ELb1ELb0ELb0EEENS1_36VarlenDynamicPersistentTileSchedulerILi128ELi96ELi256ELi128ELb0ELb1ELb1ELb0ELb1ELb1EEEEEEEEEvNT_6ParamsE)
	.align		4
        /*0104*/ 	.word	index@(__assertfail)
	.align		4
        /*0108*/ 	.word	index@(_ZN7cutlass13device_kernelIN5flash11enable_sm90INS1_16FlashAttnFwdSm90INS1_25CollectiveMainloopFwdSm90ILi2EN4cute5tupleIJNS5_1CILi1EEES8_S8_EEENS6_IJNS7_ILi128EEENS7_ILi96EEENS7_ILi64EEEEEELi256ENS_10bfloat16_tEfNS_4arch4Sm90ELb0ELb0ELb1ELb1ELb1ELb1ELb1ELb1ELb0ELb1ELb0ELb0EEENS1_21CollectiveEpilogueFwdINS6_IJSA_NS7_ILi256EEESB_EEES9_SE_SG_Li256ELb1ELb1ELb0ELb0EEENS1_36VarlenDynamicPersistentTileSchedulerILi128ELi96ELi256ELi128ELb0ELb1ELb1ELb0ELb1ELb1EEEEEEEEEvNT_6ParamsE)
	.align		4
        /*010c*/ 	.word	index@(__assertfail)
	.align		4
        /*0110*/ 	.word	index@(_ZN7cutlass13device_kernelIN5flash11enable_sm90INS1_16FlashAttnFwdSm90INS1_25CollectiveMainloopFwdSm90ILi2EN4cute5tupleIJNS5_1CILi1EEES8_S8_EEENS6_IJNS7_ILi128EEENS7_ILi96EEENS7_ILi64EEEEEELi256ENS_10bfloat16_tEfNS_4arch4Sm90ELb0ELb1ELb1ELb0ELb1ELb0ELb0ELb1ELb0ELb1ELb0ELb0EEENS1_21CollectiveEpilogueFwdINS6_IJSA_NS7_ILi256EEESB_EEES9_SE_SG_Li256ELb0ELb1ELb0ELb0EEENS1_30DynamicPersistentTileSchedulerILi256ELi128ELb0ELb1ELb1EEEEEEEEEvNT_6ParamsE)
	.align		4
        /*0114*/ 	.word	index@(__assertfail)
	.align		4
        /*0118*/ 	.word	index@(_ZN7cutlass13device_kernelIN5flash11enable_sm90INS1_16FlashAttnFwdSm90INS1_25CollectiveMainloopFwdSm90ILi2EN4cute5tupleIJNS5_1CILi1EEES8_S8_EEENS6_IJNS7_ILi128EEENS7_ILi96EEENS7_ILi64EEEEEELi256ENS_10bfloat16_tEfNS_4arch4Sm90ELb0ELb1ELb1ELb0ELb1ELb0ELb1ELb1ELb0ELb1ELb0ELb0EEENS1_21CollectiveEpilogueFwdINS6_IJSA_NS7_ILi256EEESB_EEES9_SE_SG_Li256ELb0ELb1ELb0ELb0EEENS1_30DynamicPersistentTileSchedulerILi256ELi128ELb0ELb1ELb1EEEEEEEEEvNT_6ParamsE)
	.align		4
        /*011c*/ 	.word	index@(__assertfail)
	.align		4
        /*0120*/ 	.word	index@(_ZN7cutlass13device_kernelIN5flash11enable_sm90INS1_16FlashAttnFwdSm90INS1_25CollectiveMainloopFwdSm90ILi2EN4cute5tupleIJNS5_1CILi1EEES8_S8_EEENS6_IJNS7_ILi128EEENS7_ILi96EEENS7_ILi64EEEEEELi256ENS_10bfloat16_tEfNS_4arch4Sm90ELb0ELb1ELb1ELb1ELb1ELb0ELb0ELb1ELb0ELb1ELb0ELb0EEENS1_21CollectiveEpilogueFwdINS6_IJSA_NS7_ILi256EEESB_EEES9_SE_SG_Li256ELb1ELb1ELb0ELb0EEENS1_36VarlenDynamicPersistentTileSchedulerILi128ELi96ELi256ELi128ELb0ELb1ELb1ELb1ELb0ELb1EEEEEEEEEvNT_6ParamsE)
	.align		4
        /*0124*/ 	.word	index@(__assertfail)
	.align		4
        /*0128*/ 	.word	index@(_ZN7cutlass13device_kernelIN5flash11enable_sm90INS1_16FlashAttnFwdSm90INS1_25CollectiveMainloopFwdSm90ILi2EN4cute5tupleIJNS5_1CILi1EEES8_S8_EEENS6_IJNS7_ILi128EEENS7_ILi96EEENS7_ILi64EEEEEELi256ENS_10bfloat16_tEfNS_4arch4Sm90ELb0ELb1ELb1ELb1ELb1ELb1ELb0ELb1ELb0ELb1ELb0ELb0EEENS1_21CollectiveEpilogueFwdINS6_IJSA_NS7_ILi256EEESB_EEES9_SE_SG_Li256ELb1ELb1ELb0ELb0EEENS1_36VarlenDynamicPersistentTileSchedulerILi128ELi96ELi256ELi128ELb0ELb1ELb1ELb1ELb0ELb1EEEEEEEEEvNT_6ParamsE)
	.align		4
        /*012c*/ 	.word	index@(__assertfail)
	.align		4
        /*0130*/ 	.word	index@(_ZN7cutlass13device_kernelIN5flash11enable_sm90INS1_16FlashAttnFwdSm90INS1_25CollectiveMainloopFwdSm90ILi2EN4cute5tupleIJNS5_1CILi1EEES8_S8_EEENS6_IJNS7_ILi128EEENS7_ILi96EEENS7_ILi64EEEEEELi256ENS_10bfloat16_tEfNS_4arch4Sm90ELb0ELb1ELb1ELb1ELb1ELb0ELb1ELb1ELb0ELb1ELb0ELb0EEENS1_21CollectiveEpilogueFwdINS6_IJSA_NS7_ILi256EEESB_EEES9_SE_SG_Li256ELb1ELb1ELb0ELb0EEENS1_36VarlenDynamicPersistentTileSchedulerILi128ELi96ELi256ELi128ELb0ELb1ELb1ELb1ELb0ELb1EEEEEEEEEvNT_6ParamsE)
	.align		4
        /*0134*/ 	.word	index@(__assertfail)
	.align		4
        /*0138*/ 	.word	index@(_ZN7cutlass13device_kernelIN5flash11enable_sm90INS1_16FlashAttnFwdSm90INS1_25CollectiveMainloopFwdSm90ILi2EN4cute5tupleIJNS5_1CILi1EEES8_S8_EEENS6_IJNS7_ILi128EEENS7_ILi96EEENS7_ILi64EEEEEELi256ENS_10bfloat16_tEfNS_4arch4Sm90ELb0ELb1ELb1ELb1ELb1ELb1ELb1ELb1ELb0ELb1ELb0ELb0EEENS1_21CollectiveEpilogueFwdINS6_IJSA_NS7_ILi256EEESB_EEES9_SE_SG_Li256ELb1ELb1ELb0ELb0EEENS1_36VarlenDynamicPersistentTileSchedulerILi128ELi96ELi256ELi128ELb0ELb1ELb1ELb1ELb0ELb1EEEEEEEEEvNT_6ParamsE)
	.align		4
        /*013c*/ 	.word	index@(__assertfail)
	.align		4
        /*0140*/ 	.word	index@(_ZN7cutlass13device_kernelIN5flash11enable_sm90INS1_16FlashAttnFwdSm90INS1_25CollectiveMainloopFwdSm90ILi2EN4cute5tupleIJNS5_1CILi1EEES8_S8_EEENS6_IJNS7_ILi128EEENS7_ILi96EEENS7_ILi64EEEEEELi256ENS_10bfloat16_tEfNS_4arch4Sm90ELb1ELb0ELb1ELb0ELb1ELb0ELb0ELb1ELb0ELb1ELb0ELb0EEENS1_21CollectiveEpilogueFwdINS6_IJSA_NS7_ILi256EEESB_EEES9_SE_SG_Li256ELb0ELb1ELb0ELb0EEENS1_30DynamicPersistentTileSchedulerILi256ELi128ELb0ELb1ELb1EEEEEEEEEvNT_6ParamsE)
	.align		4
        /*0144*/ 	.word	index@(__assertfail)
	.align		4
        /*0148*/ 	.word	index@(_ZN7cutlass13device_kernelIN5flash11enable_sm90INS1_16FlashAttnFwdSm90INS1_25CollectiveMainloopFwdSm90ILi2EN4cute5tupleIJNS5_1CILi1EEES8_S8_EEENS6_IJNS7_ILi128EEENS7_ILi96EEENS7_ILi64EEEEEELi256ENS_10bfloat16_tEfNS_4arch4Sm90ELb1ELb0ELb1ELb0ELb1ELb0ELb1ELb1ELb0ELb1ELb0ELb0EEENS1_21CollectiveEpilogueFwdINS6_IJSA_NS7_ILi256EEESB_EEES9_SE_SG_Li256ELb0ELb1ELb0ELb0EEENS1_30DynamicPersistentTileSchedulerILi256ELi128ELb0ELb1ELb1EEEEEEEEEvNT_6ParamsE)
	.align		4
        /*014c*/ 	.word	index@(__assertfail)
	.align		4
        /*0150*/ 	.word	index@(_ZN7cutlass13device_kernelIN5flash11enable_sm90INS1_16FlashAttnFwdSm90INS1_25CollectiveMainloopFwdSm90ILi2EN4cute5tupleIJNS5_1CILi1EEES8_S8_EEENS6_IJNS7_ILi128EEENS7_ILi96EEENS7_ILi64EEEEEELi256ENS_10bfloat16_tEfNS_4arch4Sm90ELb1ELb0ELb1ELb1ELb1ELb0ELb0ELb1ELb0ELb1ELb0ELb0EEENS1_21CollectiveEpilogueFwdINS6_IJSA_NS7_ILi256EEESB_EEES9_SE_SG_Li256ELb1ELb1ELb0ELb0EEENS1_36VarlenDynamicPersistentTileSchedulerILi128ELi96ELi256ELi128ELb0ELb1ELb1ELb1ELb1ELb1EEEEEEEEEvNT_6ParamsE)
	.align		4
        /*0154*/ 	.word	index@(__assertfail)
	.align		4
        /*0158*/ 	.word	index@(_ZN7cutlass13device_kernelIN5flash11enable_sm90INS1_16FlashAttnFwdSm90INS1_25CollectiveMainloopFwdSm90ILi2EN4cute5tupleIJNS5_1CILi1EEES8_S8_EEENS6_IJNS7_ILi128EEENS7_ILi96EEENS7_ILi64EEEEEELi256ENS_10bfloat16_tEfNS_4arch4Sm90ELb1ELb0ELb1ELb1ELb1ELb1ELb0ELb1ELb0ELb1ELb0ELb0EEENS1_21CollectiveEpilogueFwdINS6_IJSA_NS7_ILi256EEESB_EEES9_SE_SG_Li256ELb1ELb1ELb0ELb0EEENS1_36VarlenDynamicPersistentTileSchedulerILi128ELi96ELi256ELi128ELb0ELb1ELb1ELb1ELb1ELb1EEEEEEEEEvNT_6ParamsE)
	.align		4
        /*015c*/ 	.word	index@(__assertfail)
	.align		4
        /*0160*/ 	.word	index@(_ZN7cutlass13device_kernelIN5flash11enable_sm90INS1_16FlashAttnFwdSm90INS1_25CollectiveMainloopFwdSm90ILi2EN4cute5tupleIJNS5_1CILi1EEES8_S8_EEENS6_IJNS7_ILi128EEENS7_ILi96EEENS7_ILi64EEEEEELi256ENS_10bfloat16_tEfNS_4arch4Sm90ELb1ELb0ELb1ELb1ELb1ELb0ELb1ELb1ELb0ELb1ELb0ELb0EEENS1_21CollectiveEpilogueFwdINS6_IJSA_NS7_ILi256EEESB_EEES9_SE_SG_Li256ELb1ELb1ELb0ELb0EEENS1_36VarlenDynamicPersistentTileSchedulerILi128ELi96ELi256ELi128ELb0ELb1ELb1ELb1ELb1ELb1EEEEEEEEEvNT_6ParamsE)
	.align		4
        /*0164*/ 	.word	index@(__assertfail)
	.align		4
        /*0168*/ 	.word	index@(_ZN7cutlass13device_kernelIN5flash11enable_sm90INS1_16FlashAttnFwdSm90INS1_25CollectiveMainloopFwdSm90ILi2EN4cute5tupleIJNS5_1CILi1EEES8_S8_EEENS6_IJNS7_ILi128EEENS7_ILi96EEENS7_ILi64EEEEEELi256ENS_10bfloat16_tEfNS_4arch4Sm90ELb1ELb0ELb1ELb1ELb1ELb1ELb1ELb1ELb0ELb1ELb0ELb0EEENS1_21CollectiveEpilogueFwdINS6_IJSA_NS7_ILi256EEESB_EEES9_SE_SG_Li256ELb1ELb1ELb0ELb0EEENS1_36VarlenDynamicPersistentTileSchedulerILi128ELi96ELi256ELi128ELb0ELb1ELb1ELb1ELb1ELb1EEEEEEEEEvNT_6ParamsE)
	.align		4
        /*016c*/ 	.word	index@(__assertfail)
	.align		4
        /*0170*/ 	.word	0x00000000
	.align		4
        /*0174*/ 	.word	0xfffffffe
	.align		4
        /*0178*/ 	.word	0x00000000
	.align		4
        /*017c*/ 	.word	0xfffffffd
	.align		4
        /*0180*/ 	.word	0x00000000
	.align		4
        /*0184*/ 	.word	0xfffffffc


//--------------------- .nv.constant4             --------------------------
	.section	.nv.constant4,"a",@progbits
	.align	8
	.align		8
.nv.constant4:
        /*0000*/ 	.dword	__assertfail
	.align		8
        /*0008*/ 	.dword	__unnamed_1
	.align		8
        /*0010*/ 	.dword	__unnamed_2
	.align		8
        /*0018*/ 	.dword	__unnamed_3
	.align		8
        /*0020*/ 	.dword	__unnamed_4
	.align		8
        /*0028*/ 	.dword	__unnamed_5
	.align		8
        /*0030*/ 	.dword	__unnamed_6
	.align		8
        /*0038*/ 	.dword	__unnamed_7
	.align		8
        /*0040*/ 	.dword	__unnamed_8
	.align		8
        /*0048*/ 	.dword	__unnamed_9
	.align		8
        /*0050*/ 	.dword	__unnamed_10
	.align		8
        /*0058*/ 	.dword	__unnamed_11
	.align		8
        /*0060*/ 	.dword	__unnamed_12
	.align		8
        /*0068*/ 	.dword	__unnamed_13
	.align		8
        /*0070*/ 	.dword	__unnamed_14
	.align		8
        /*0078*/ 	.dword	__unnamed_15
	.align		8
        /*0080*/ 	.dword	__unnamed_16
	.align		8
        /*0088*/ 	.dword	__unnamed_17
	.align		8
        /*0090*/ 	.dword	__unnamed_18
	.align		8
        /*0098*/ 	.dword	_ZN81_INTERNAL_6d694d51_45_flash_fwd_hdimdiff_bf16_paged_softcap_sm90_cu_4cb42ef5_36734cuda3std3__45__cpo5beginE
	.align		8
        /*00a0*/ 	.dword	_ZN81_INTERNAL_6d694d51_45_flash_fwd_hdimdiff_bf16_paged_softcap_sm90_cu_4cb42ef5_36734cuda3std3__45__cpo3endE
	.align		8
        /*00a8*/ 	.dword	_ZN81_INTERNAL_6d694d51_45_flash_fwd_hdimdiff_bf16_paged_softcap_sm90_cu_4cb42ef5_36734cuda3std3__45__cpo6cbeginE
	.align		8
        /*00b0*/ 	.dword	_ZN81_INTERNAL_6d694d51_45_flash_fwd_hdimdiff_bf16_paged_softcap_sm90_cu_4cb42ef5_36734cuda3std3__45__cpo4cendE
	.align		8
        /*00b8*/ 	.dword	_ZN81_INTERNAL_6d694d51_45_flash_fwd_hdimdiff_bf16_paged_softcap_sm90_cu_4cb42ef5_36734cuda3std3__483_GLOBAL__N__6d694d51_45_flash_fwd_hdimdiff_bf16_paged_softcap_sm90_cu_4cb42ef5_36736ignoreE
	.align		8
        /*00c0*/ 	.dword	_ZN81_INTERNAL_6d694d51_45_flash_fwd_hdimdiff_bf16_paged_softcap_sm90_cu_4cb42ef5_36734cuda3std3__419piecewise_constructE
	.align		8
        /*00c8*/ 	.dword	_ZN81_INTERNAL_6d694d51_45_flash_fwd_hdimdiff_bf16_paged_softcap_sm90_cu_4cb42ef5_36734cuda3std3__48in_placeE
	.align		8
        /*00d0*/ 	.dword	_ZN81_INTERNAL_6d694d51_45_flash_fwd_hdimdiff_bf16_paged_softcap_sm90_cu_4cb42ef5_36734cuda3std6ranges3__45__cpo4swapE
	.align		8
        /*00d8*/ 	.dword	_ZN81_INTERNAL_6d694d51_45_flash_fwd_hdimdiff_bf16_paged_softcap_sm90_cu_4cb42ef5_36734cuda3std6ranges3__45__cpo9iter_moveE
	.align		8
        /*00e0*/ 	.dword	_ZN81_INTERNAL_6d694d51_45_flash_fwd_hdimdiff_bf16_paged_softcap_sm90_cu_4cb42ef5_36734cute7productE
	.align		8
        /*00e8*/ 	.dword	_ZN81_INTERNAL_6d694d51_45_flash_fwd_hdimdiff_bf16_paged_softcap_sm90_cu_4cb42ef5_36734cute1_E
	.align		8
        /*00f0*/ 	.dword	$str$23
	.align		8
        /*00f8*/ 	.dword	$str$24


//--------------------- .text._ZN7cutlass13device_kernelIN5flash11enable_sm90INS1_16FlashAttnFwdSm90INS1_25CollectiveMainloopFwdSm90ILi2EN4cute5tupleIJNS5_1CILi1EEES8_S8_EEENS6_IJNS7_ILi128EEENS7_ILi96EEENS7_ILi192EEEEEELi128ENS_10bfloat16_tEfNS_4arch4Sm90ELb0ELb0ELb1ELb0ELb1ELb0ELb0ELb1ELb1ELb1ELb0ELb0EEENS1_21CollectiveEpilogueFwdINS6_IJSA_SA_SB_EEES9_SE_SG_Li256ELb0ELb1ELb0ELb0EEENS1_29StaticPersistentTileSchedulerILb0EEEEEEEEEvNT_6ParamsE --------------------------
	.section	.text._ZN7cutlass13device_kernelIN5flash11enable_sm90INS1_16FlashAttnFwdSm90INS1_25CollectiveMainloopFwdSm90ILi2EN4cute5tupleIJNS5_1CILi1EEES8_S8_EEENS6_IJNS7_ILi128EEENS7_ILi96EEENS7_ILi192EEEEEELi128ENS_10bfloat16_tEfNS_4arch4Sm90ELb0ELb0ELb1ELb0ELb1ELb0ELb0ELb1ELb1ELb1ELb0ELb0EEENS1_21CollectiveEpilogueFwdINS6_IJSA_SA_SB_EEES9_SE_SG_Li256ELb0ELb1ELb0ELb0EEENS1_29StaticPersistentTileSchedulerILb0EEEEEEEEEvNT_6ParamsE,"ax",@progbits
	.align	128
.text._ZN7cutlass13device_kernelIN5flash11enable_sm90INS1_16FlashAttnFwdSm90INS1_25CollectiveMainloopFwdSm90ILi2EN4cute5tupleIJNS5_1CILi1EEES8_S8_EEENS6_IJNS7_ILi128EEENS7_ILi96EEENS7_ILi192EEEEEELi128ENS_10bfloat16_tEfNS_4arch4Sm90ELb0ELb0ELb1ELb0ELb1ELb0ELb0ELb1ELb1ELb1ELb0ELb0EEENS1_21CollectiveEpilogueFwdINS6_IJSA_SA_SB_EEES9_SE_SG_Li256ELb0ELb1ELb0ELb0EEENS1_29StaticPersistentTileSchedulerILb0EEEEEEEEEvNT_6ParamsE:
        .type           _ZN7cutlass13device_kernelIN5flash11enable_sm90INS1_16FlashAttnFwdSm90INS1_25CollectiveMainloopFwdSm90ILi2EN4cute5tupleIJNS5_1CILi1EEES8_S8_EEENS6_IJNS7_ILi128EEENS7_ILi96EEENS7_ILi192EEEEEELi128ENS_10bfloat16_tEfNS_4arch4Sm90ELb0ELb0ELb1ELb0ELb1ELb0ELb0ELb1ELb1ELb1ELb0ELb0EEENS1_21CollectiveEpilogueFwdINS6_IJSA_SA_SB_EEES9_SE_SG_Li256ELb0ELb1ELb0ELb0EEENS1_29StaticPersistentTileSchedulerILb0EEEEEEEEEvNT_6ParamsE,@function
        .size           _ZN7cutlass13device_kernelIN5flash11enable_sm90INS1_16FlashAttnFwdSm90INS1_25CollectiveMainloopFwdSm90ILi2EN4cute5tupleIJNS5_1CILi1EEES8_S8_EEENS6_IJNS7_ILi128EEENS7_ILi96EEENS7_ILi192EEEEEELi128ENS_10bfloat16_tEfNS_4arch4Sm90ELb0ELb0ELb1ELb0ELb1ELb0ELb0ELb1ELb1ELb1ELb0ELb0EEENS1_21CollectiveEpilogueFwdINS6_IJSA_SA_SB_EEES9_SE_SG_Li256ELb0ELb1ELb0ELb0EEENS1_29StaticPersistentTileSchedulerILb0EEEEEEEEEvNT_6ParamsE,(.L_x_15633 - _ZN7cutlass13device_kernelIN5flash11enable_sm90INS1_16FlashAttnFwdSm90INS1_25CollectiveMainloopFwdSm90ILi2EN4cute5tupleIJNS5_1CILi1EEES8_S8_EEENS6_IJNS7_ILi128EEENS7_ILi96EEENS7_ILi192EEEEEELi128ENS_10bfloat16_tEfNS_4arch4Sm90ELb0ELb0ELb1ELb0ELb1ELb0ELb0ELb1ELb1ELb1ELb0ELb0EEENS1_21CollectiveEpilogueFwdINS6_IJSA_SA_SB_EEES9_SE_SG_Li256ELb0ELb1ELb0ELb0EEENS1_29StaticPersistentTileSchedulerILb0EEEEEEEEEvNT_6ParamsE)
        .other          _ZN7cutlass13device_kernelIN5flash11enable_sm90INS1_16FlashAttnFwdSm90INS1_25CollectiveMainloopFwdSm90ILi2EN4cute5tupleIJNS5_1CILi1EEES8_S8_EEENS6_IJNS7_ILi128EEENS7_ILi96EEENS7_ILi192EEEEEELi128ENS_10bfloat16_tEfNS_4arch4Sm90ELb0ELb0ELb1ELb0ELb1ELb0ELb0ELb1ELb1ELb1ELb0ELb0EEENS1_21CollectiveEpilogueFwdINS6_IJSA_SA_SB_EEES9_SE_SG_Li256ELb0ELb1ELb0ELb0EEENS1_29StaticPersistentTileSchedulerILb0EEEEEEEEEvNT_6ParamsE,@"STO_CUDA_ENTRY STV_DEFAULT"
_ZN7cutlass13device_kernelIN5flash11enable_sm90INS1_16FlashAttnFwdSm90INS1_25CollectiveMainloopFwdSm90ILi2EN4cute5tupleIJNS5_1CILi1EEES8_S8_EEENS6_IJNS7_ILi128EEENS7_ILi96EEENS7_ILi192EEEEEELi128ENS_10bfloat16_tEfNS_4arch4Sm90ELb0ELb0ELb1ELb0ELb1ELb0ELb0ELb1ELb1ELb1ELb0ELb0EEENS1_21CollectiveEpilogueFwdINS6_IJSA_SA_SB_EEES9_SE_SG_Li256ELb0ELb1ELb0ELb0EEENS1_29StaticPersistentTileSchedulerILb0EEEEEEEEEvNT_6ParamsE:
[----:B------:R-:W0:Y:S02]  /*0000*/  LDC R1, c[0x0][0x28] ;  /* 0x00000a00ff017b82 */ /* 0x000e240000000800 */
[----:B0-----:R-:W-:Y:S01]  /*0010*/  VIADD R1, R1, 0xfffffff8 ;  /* 0xfffffff801017836 */ /* 0x001fe20000000000 */
[----:B------:R-:W0:Y:S01]  /*0020*/  S2R R3, SR_TID.X ;  /* 0x0000000000037919 */ /* 0x000e220000002100 */
[----:B------:R-:W-:Y:S01]  /*0030*/  ELECT P0, URZ, PT ;  /* 0x00000000003f782f */ /* 0x000fe20003800000 */
[----:B------:R-:W-:Y:S01]  /*0040*/  UMOV UR4, 0x80 ;  /* 0x0000008000047882 */ /* 0x000fe20000000000 */
[----:B------:R-:W-:Y:S01]  /*0050*/  UMOV UR7, 0x100 ;  /* 0x0000010000077882 */ /* 0x000fe20000000000 */
[----:B0-----:R-:W-:-:S05]  /*0060*/  SHF.R.U32.HI R0, RZ, 0x5, R3 ;  /* 0x00000005ff007819 */ /* 0x001fca0000011603 */
[----:B------:R-:W0:Y:S02]  /*0070*/  SHFL.IDX PT, R2, R0, RZ, 0x1f ;  /* 0x00001fff00027589 */ /* 0x000e2400000e0000 */
[C---:B0-----:R-:W-:Y:S02]  /*0080*/  ISETP.NE.OR P0, PT, R2.reuse, RZ, !P0 ;  /* 0x000000ff0200720c */ /* 0x041fe40004705670 */
[----:B------:R-:W-:Y:S02]  /*0090*/  ISETP.NE.AND P1, PT, R2, RZ, PT ;  /* 0x000000ff0200720c */ /* 0x000fe40003f25270 */
[----:B------:R-:W-:-:S06]  /*00a0*/  SHF.R.U32.HI R2, RZ, 0x7, R3 ;  /* 0x00000007ff027819 */ /* 0x000fcc0000011603 */
[----:B------:R-:W0:Y:S03]  /*00b0*/  SHFL.IDX PT, R2, R2, RZ, 0x1f ;  /* 0x00001fff02027589 */ /* 0x000e2600000e0000 */
[----:B------:R-:W-:Y:S01]  /*00c0*/  VOTEU.ALL UP0, P0 ;  /* 0x00000000003f7886 */ /* 0x000fe20000000000 */
[----:B------:R-:W-:-:S04]  /*00d0*/  VOTEU.ALL UP1, P0 ;  /* 0x00000000003f7886 */ /* 0x000fc80000020000 */
[----:B------:R-:W1:Y:S01]  /*00e0*/  @!UP0 S2UR UR8, SR_CgaCtaId ;  /* 0x00000000000889c3 */ /* 0x000e620000008800 */
[----:B------:R-:W-:Y:S01]  /*00f0*/  @!UP0 UMOV UR6, 0x400 ;  /* 0x0000040000068882 */ /* 0x000fe20000000000 */
[----:B------:R-:W-:-:S04]  /*0100*/  @!UP0 UIADD3 UR4, -UR4, 0x100000, URZ ;  /* 0x0010000004048890 */ /* 0x000fc8000fffe13f */
[----:B------:R-:W-:Y:S02]  /*0110*/  @!UP0 USHF.L.U32 UR5, UR4, 0xb, URZ ;  /* 0x0000000b04058899 */ /* 0x000fe4000800063f */
[----:B------:R-:W-:Y:S02]  /*0120*/  @!UP0 USHF.L.U32 UR4, UR4, 0x1, URZ ;  /* 0x0000000104048899 */ /* 0x000fe4000800063f */
[----:B-1----:R-:W-:Y:S02]  /*0130*/  @!UP0 ULEA UR8, UR8, UR6, 0x18 ;  /* 0x0000000608088291 */ /* 0x002fe4000f8ec03f */
[----:B------:R-:W-:-:S04]  /*0140*/  @!UP0 UIADD3 UR6, -UR7, 0x100000, URZ ;  /* 0x0010000007068890 */ /* 0x000fc8000fffe13f */
[----:B------:R-:W-:Y:S02]  /*0150*/  @!UP0 USHF.L.U32 UR7, UR6, 0xb, URZ ;  /* 0x0000000b06078899 */ /* 0x000fe4000800063f */
[----:B------:R-:W-:Y:S01]  /*0160*/  @!UP0 USHF.L.U32 UR6, UR6, 0x1, URZ ;  /* 0x0000000106068899 */ /* 0x000fe2000800063f */
[----:B------:R-:W-:-:S05]  /*0170*/  VOTEU.ALL UP0, P0 ;  /* 0x00000000003f7886 */ /* 0x000fca0000000000 */
[----:B------:R1:W2:Y:S06]  /*0180*/  @!UP0 SYNCS.EXCH.64 URZ, [UR8+0x2a800], UR4 ;  /* 0x02a80004083f85b2 */ /* 0x0002ac0008000100 */
[----:B------:R1:W3:Y:S02]  /*0190*/  @!UP1 SYNCS.EXCH.64 URZ, [UR8+0x2a820], UR6 ;  /* 0x02a82006083f95b2 */ /* 0x0002e40008000100 */
[----:B01----:R-:W-:Y:S05]  /*01a0*/  @P1 BRA `(.L_x_0) ;  /* 0x0000000000481947 */ /* 0x003fea0003800000 */
[----:B------:R-:W0:Y:S01]  /*01b0*/  S2UR UR5, SR_CgaCtaId ;  /* 0x00000000000579c3 */ /* 0x000e220000008800 */
[----:B------:R-:W-:Y:S01]  /*01c0*/  UMOV UR4, 0x400 ;  /* 0x0000040000047882 */ /* 0x000fe20000000000 */
[----:B------:R-:W-:Y:S01]  /*01d0*/  UMOV UR6, 0x80 ;  /* 0x0000008000067882 */ /* 0x000fe20000000000 */
[----:B------:R-:W-:Y:S01]  /*01e0*/  UMOV UR7, 0x100 ;  /* 0x0000010000077882 */ /* 0x000fe20000000000 */
[----:B------:R-:W-:Y:S01]  /*01f0*/  ELECT P0, URZ, PT ;  /* 0x00000000003f782f */ /* 0x000fe20003800000 */
[----:B0-----:R-:W-:Y:S02]  /*0200*/  ULEA UR8, UR5, UR4, 0x18 ;  /* 0x0000000405087291 */ /* 0x001fe4000f8ec03f */
[----:B------:R-:W-:-:S04]  /*0210*/  UIADD3 UR4, -UR6, 0x100000, URZ ;  /* 0x0010000006047890 */ /* 0x000fc8000fffe13f */
[----:B------:R-:W-:Y:S02]  /*0220*/  USHF.L.U32 UR5, UR4, 0xb, URZ ;  /* 0x0000000b04057899 */ /* 0x000fe4000800063f */
[----:B------:R-:W-:Y:S02]  /*0230*/  USHF.L.U32 UR4, UR4, 0x1, URZ ;  /* 0x0000000104047899 */ /* 0x000fe4000800063f */
[----:B------:R-:W-:-:S04]  /*0240*/  UIADD3 UR6, -UR7, 0x100000, URZ ;  /* 0x0010000007067890 */ /* 0x000fc8000fffe13f */
[----:B------:R-:W-:Y:S02]  /*0250*/  USHF.L.U32 UR7, UR6, 0xb, URZ ;  /* 0x0000000b06077899 */ /* 0x000fe4000800063f */
[----:B------:R-:W-:Y:S01]  /*0260*/  USHF.L.U32 UR6, UR6, 0x1, URZ ;  /* 0x0000000106067899 */ /* 0x000fe2000800063f */
[----:B------:R-:W0:Y:S03]  /*0270*/  FENCE.VIEW.ASYNC.S ;  /* 0x00000000000073c6 */ /* 0x000e260000000000 */
[----:B0-----:R0:W1:Y:S08]  /*0280*/  SYNCS.EXCH.64 URZ, [UR8+0x2a830], UR4 ;  /* 0x02a83004083f75b2 */ /* 0x0010700008000100 */
[----:B------:R0:W4:Y:S01]  /*0290*/  SYNCS.EXCH.64 URZ, [UR8+0x2a840], UR6 ;  /* 0x02a84006083f75b2 */ /* 0x0001220008000100 */
[----:B------:R0:W0:Y:S01]  /*02a0*/  SYNCS.EXCH.64 URZ, [UR8+0x2a838], UR4 ;  /* 0x02a83804083f75b2 */ /* 0x0000220008000100 */
[----:B------:R0:W0:Y:S01]  /*02b0*/  SYNCS.EXCH.64 URZ, [UR8+0x2a848], UR6 ;  /* 0x02a84806083f75b2 */ /* 0x0000220008000100 */
[----:B------:R-:W-:Y:S01]  /*02c0*/  NOP ;  /* 0x0000000000007918 */ /* 0x000fe20000000000 */
.L_x_0:
[----:B------:R-:W5:Y:S01]  /*02d0*/  SHFL.IDX PT, R4, R0, RZ, 0x1f ;  /* 0x00001fff00047589 */ /* 0x000f6200000e0000 */
[----:B------:R-:W-:Y:S01]  /*02e0*/  NOP ;  /* 0x0000000000007918 */ /* 0x000fe20000000000 */
[----:B-----5:R-:W-:-:S13]  /*02f0*/  ISETP.NE.AND P0, PT, R4, RZ, PT ;  /* 0x000000ff0400720c */ /* 0x020fda0003f05270 */
[----:B------:R-:W-:Y:S05]  /*0300*/  @P0 BRA `(.L_x_1) ;  /* 0x0000000000480947 */ /* 0x000fea0003800000 */
[----:B0-----:R-:W0:Y:S01]  /*0310*/  S2UR UR5, SR_CgaCtaId ;  /* 0x00000000000579c3 */ /* 0x001e220000008800 */
        /* <DEDUP_REMOVED lines=12> */
[----:B0-----:R0:W0:Y:S08]  /*03e0*/  SYNCS.EXCH.64 URZ, [UR8+0x2a850], UR4 ;  /* 0x02a85004083f75b2 */ /* 0x0010300008000100 */
[----:B------:R0:W0:Y:S01]  /*03f0*/  SYNCS.EXCH.64 URZ, [UR8+0x2a860], UR6 ;  /* 0x02a86006083f75b2 */ /* 0x0000220008000100 */
[----:B------:R0:W0:Y:S01]  /*0400*/  SYNCS.EXCH.64 URZ, [UR8+0x2a858], UR4 ;  /* 0x02a85804083f75b2 */ /* 0x0000220008000100 */
[----:B------:R0:W0:Y:S01]  /*0410*/  SYNCS.EXCH.64 URZ, [UR8+0x2a868], UR6 ;  /* 0x02a86806083f75b2 */ /* 0x0000220008000100 */
[----:B------:R-:W-:Y:S01]  /*0420*/  NOP ;  /* 0x0000000000007918 */ /* 0x000fe20000000000 */
.L_x_1:
[----:B------:R-:W5:Y:S01]  /*0430*/  SHFL.IDX PT, R4, R0, RZ, 0x1f ;  /* 0x00001fff00047589 */ /* 0x000f6200000e0000 */
[----:B------:R-:W-:Y:S01]  /*0440*/  NOP ;  /* 0x0000000000007918 */ /* 0x000fe20000000000 */
[----:B-----5:R-:W-:-:S13]  /*0450*/  ISETP.NE.AND P0, PT, R4, RZ, PT ;  /* 0x000000ff0400720c */ /* 0x020fda0003f05270 */
[----:B------:R-:W-:Y:S05]  /*0460*/  @P0 BRA `(.L_x_2) ;  /* 0x0000000000380947 */ /* 0x000fea0003800000 */
[----:B0-----:R-:W0:Y:S01]  /*0470*/  S2UR UR5, SR_CgaCtaId ;  /* 0x00000000000579c3 */ /* 0x001e220000008800 */
[----:B------:R-:W-:Y:S01]  /*0480*/  UMOV UR4, 0x400 ;  /* 0x0000040000047882 */ /* 0x000fe20000000000 */
[----:B------:R-:W-:Y:S01]  /*0490*/  UMOV UR7, 0x80 ;  /* 0x0000008000077882 */ /* 0x000fe20000000000 */
[----:B------:R-:W-:Y:S01]  /*04a0*/  ELECT P0, URZ, PT ;  /* 0x00000000003f782f */ /* 0x000fe20003800000 */
[----:B0-----:R-:W-:Y:S02]  /*04b0*/  ULEA UR6, UR5, UR4, 0x18 ;  /* 0x0000000405067291 */ /* 0x001fe4000f8ec03f */
[----:B------:R-:W-:-:S04]  /*04c0*/  UIADD3 UR4, -UR7, 0x100000, URZ ;  /* 0x0010000007047890 */ /* 0x000fc8000fffe13f */
[----:B------:R-:W-:Y:S02]  /*04d0*/  USHF.L.U32 UR5, UR4, 0xb, URZ ;  /* 0x0000000b04057899 */ /* 0x000fe4000800063f */
[----:B------:R-:W-:Y:S01]  /*04e0*/  USHF.L.U32 UR4, UR4, 0x1, URZ ;  /* 0x0000000104047899 */ /* 0x000fe2000800063f */
[----:B------:R-:W0:Y:S11]  /*04f0*/  FENCE.VIEW.ASYNC.S ;  /* 0x00000000000073c6 */ /* 0x000e360000000000 */
[----:B0-----:R0:W0:Y:S01]  /*0500*/  SYNCS.EXCH.64 URZ, [UR6+0x2a870], UR4 ;  /* 0x02a87004063f75b2 */ /* 0x0010220008000100 */
[----:B------:R0:W0:Y:S01]  /*0510*/  SYNCS.EXCH.64 URZ, [UR6+0x2a880], UR4 ;  /* 0x02a88004063f75b2 */ /* 0x0000220008000100 */
[----:B------:R0:W0:Y:S01]  /*0520*/  SYNCS.EXCH.64 URZ, [UR6+0x2a878], UR4 ;  /* 0x02a87804063f75b2 */ /* 0x0000220008000100 */
[----:B------:R0:W0:Y:S01]  /*0530*/  SYNCS.EXCH.64 URZ, [UR6+0x2a888], UR4 ;  /* 0x02a88804063f75b2 */ /* 0x0000220008000100 */
[----:B------:R-:W-:Y:S01]  /*0540*/  NOP ;  /* 0x0000000000007918 */ /* 0x000fe20000000000 */
.L_x_2:
        /* <DEDUP_REMOVED lines=22> */
.L_x_3:
[----:B------:R-:W5:Y:S01]  /*06b0*/  SHFL.IDX PT, R4, R0, RZ, 0x1f ;  /* 0x00001fff00047589 */ /* 0x000f6200000e0000 */
[----:B------:R-:W-:Y:S01]  /*06c0*/  R2UR UR9, R2 ;  /* 0x00000000020972ca */ /* 0x000fe200000e0000 */
        /* <DEDUP_REMOVED lines=21> */
.L_x_4:
[----:B------:R-:W-:Y:S01]  /*0820*/  UISETP.NE.AND UP0, UPT, UR9, URZ, UPT ;  /* 0x0000003f0900728c */ /* 0x000fe2000bf05270 */
[----:B------:R-:W-:Y:S01]  /*0830*/  NOP ;  /* 0x0000000000007918 */ /* 0x000fe20000000000 */
[----:B0-----:R-:W-:Y:S01]  /*0840*/  UMOV UR4, 0x1 ;  /* 0x0000000100047882 */ /* 0x001fe20000000000 */
[----:B------:R-:W-:Y:S01]  /*0850*/  ULDC.64 UR36, c[0x0][0x208] ;  /* 0x0000820000247ab9 */ /* 0x000fe20000000a00 */
[----:B------:R-:W-:Y:S01]  /*0860*/  USEL UR4, UR4, 0x2, !UP0 ;  /* 0x0000000204047887 */ /* 0x000fe2000c000000 */
[----:B-1234-:R-:W-:Y:S01]  /*0870*/  BAR.SYNC.DEFER_BLOCKING 0x0 ;  /* 0x0000000000007b1d */ /* 0x01efe20000010000 */
[----:B------:R-:W-:-:S04]  /*0880*/  PLOP3.LUT P0, PT, PT, PT, UP0, 0x80, 0x0 ;  /* 0x000000000000781c */ /* 0x000fc80003f0f008 */
[----:B------:R-:W-:-:S05]  /*0890*/  IMAD.U32 R2, RZ, RZ, UR4 ;  /* 0x00000004ff027e24 */ /* 0x000fca000f8e00ff */
[----:B------:R0:W-:Y:S04]  /*08a0*/  STL [R1+0x4], R2 ;  /* 0x0000040201007387 */ /* 0x0001e80000100800 */
[----:B------:R-:W-:Y:S05]  /*08b0*/  @!P0 BRA `(.L_x_5) ;  /* 0x0000007000808947 */ /* 0x000fea0003800000 */
.L_x_6:
[----:B------:R-:W-:-:S08]  /*08c0*/  NOP ;  /* 0x0000000000007918 */ /* 0x000fd00000000000 */
[----:B------:R-:W1:Y:S02]  /*08d0*/  USETMAXREG.TRY_ALLOC.CTAPOOL UP0, 0xe8 ;  /* 0x000000e8000079c8 */ /* 0x000e640008000600 */
[----:B-1----:R-:W-:-:S13]  /*08e0*/  PLOP3.LUT P0, PT, PT, PT, UP0, 0x80, 0x0 ;  /* 0x000000000000781c */ /* 0x002fda0003f0f008 */
[----:B------:R-:W-:Y:S05]  /*08f0*/  @!P0 BRA `(.L_x_6) ;  /* 0xfffffffc00f08947 */ /* 0x000fea000383ffff */
[----:B------:R-:W1:Y:S08]  /*0900*/  S2UR UR61, SR_CTAID.X ;  /* 0x00000000003d79c3 */ /* 0x000e700000002500 */
[----:B------:R-:W-:Y:S08]  /*0910*/  BAR.ARV 0x8, 0x180 ;  /* 0x0206000000007b1d */ /* 0x000ff00000002000 */
[----:B------:R-:W1:Y:S02]  /*0920*/  LDC R0, c[0x0][0xc34] ;  /* 0x00030d00ff007b82 */ /* 0x000e640000000800 */
[----:B-1----:R-:W-:-:S13]  /*0930*/  ISETP.LE.AND P0, PT, R0, UR61, PT ;  /* 0x0000003d00007c0c */ /* 0x002fda000bf03270 */
[----:B------:R-:W-:Y:S05]  /*0940*/  @P0 EXIT ;  /* 0x000000000000094d */ /* 0x000fea0003800000 */
[----:B0-----:R-:W2:Y:S01]  /*0950*/  LDL R2, [R1+0x4] ;  /* 0x0000040001027983 */ /* 0x001ea20000100800 */
[----:B------:R-:W-:Y:S01]  /*0960*/  VIADD R17, R3, 0xffffff80 ;  /* 0xffffff8003117836 */ /* 0x000fe20000000000 */
[----:B------:R-:W-:Y:S01]  /*0970*/  UMOV UR39, URZ ;  /* 0x0000003f00277c82 */ /* 0x000fe20008000000 */
[----:B------:R-:W-:Y:S01]  /*0980*/  IMAD.MOV.U32 R164, RZ, RZ, -0x2 ;  /* 0xfffffffeffa47424 */ /* 0x000fe200078e00ff */
[----:B------:R-:W-:Y:S01]  /*0990*/  UMOV UR38, URZ ;  /* 0x0000003f00267c82 */ /* 0x000fe20008000000 */
[----:B------:R-:W-:Y:S01]  /*09a0*/  IMAD.MOV.U32 R18, RZ, RZ, RZ ;  /* 0x000000ffff127224 */ /* 0x000fe200078e00ff */
[----:B------:R-:W-:-:S04]  /*09b0*/  SHF.R.S32.HI R0, RZ, 0x1f, R17 ;  /* 0x0000001fff007819 */ /* 0x000fc80000011411 */
[CC--:B------:R-:W-:Y:S02]  /*09c0*/  LEA.HI R3, R0.reuse, R17.reuse, RZ, 0x7 ;  /* 0x0000001100037211 */ /* 0x0c0fe400078f38ff */
[CC--:B------:R-:W-:Y:S02]  /*09d0*/  LEA.HI R4, R0.reuse, R17.reuse, RZ, 0x4 ;  /* 0x0000001100047211 */ /* 0x0c0fe400078f20ff */
[----:B------:R-:W-:Y:S02]  /*09e0*/  LOP3.LUT R22, R3, 0xffffff80, RZ, 0xc0, !PT ;  /* 0xffffff8003167812 */ /* 0x000fe400078ec0ff */
[----:B------:R-:W-:Y:S02]  /*09f0*/  SHF.R.S32.HI R7, RZ, 0x4, R4 ;  /* 0x00000004ff077819 */ /* 0x000fe40000011404 */
[CC--:B------:R-:W-:Y:S01]  /*0a00*/  LEA.HI R8, R0.reuse, R17.reuse, RZ, 0x2 ;  /* 0x0000001100087211 */ /* 0x0c0fe200078f10ff */
[----:B------:R-:W-:Y:S01]  /*0a10*/  IMAD.IADD R22, R17, 0x1, -R22 ;  /* 0x0000000111167824 */ /* 0x000fe200078e0a16 */
[----:B------:R-:W-:-:S02]  /*0a20*/  LEA.HI R19, R0, R17, RZ, 0x3 ;  /* 0x0000001100137211 */ /* 0x000fc400078f18ff */
[----:B------:R-:W-:Y:S02]  /*0a30*/  LOP3.LUT R8, R8, 0xfffffffc, RZ, 0xc0, !PT ;  /* 0xfffffffc08087812 */ /* 0x000fe400078ec0ff */
[----:B------:R-:W-:-:S03]  /*0a40*/  SHF.R.S32.HI R160, RZ, 0x7, R3 ;  /* 0x00000007ffa07819 */ /* 0x000fc60000011403 */
[----:B------:R-:W-:Y:S01]  /*0a50*/  IMAD.IADD R8, R17, 0x1, -R8 ;  /* 0x0000000111087824 */ /* 0x000fe200078e0a08 */
[----:B------:R-:W-:-:S04]  /*0a60*/  LEA.HI R3, R3, R160, RZ, 0x1 ;  /* 0x000000a003037211 */ /* 0x000fc800078f08ff */
[----:B------:R-:W-:-:S04]  /*0a70*/  LOP3.LUT R3, R3, 0x3fffffe, RZ, 0xc0, !PT ;  /* 0x03fffffe03037812 */ /* 0x000fc800078ec0ff */
[----:B------:R-:W-:Y:S02]  /*0a80*/  IADD3 R3, R160, -R3, RZ ;  /* 0x80000003a0037210 */ /* 0x000fe40007ffe0ff */
[----:B--2---:R-:W-:Y:S02]  /*0a90*/  R2UR UR4, R2 ;  /* 0x00000000020472ca */ /* 0x004fe400000e0000 */
[----:B------:R-:W-:Y:S02]  /*0aa0*/  LEA.HI R2, R0, R17, RZ, 0x5 ;  /* 0x0000001100027211 */ /* 0x000fe400078f28ff */
[----:B------:R-:W-:Y:S02]  /*0ab0*/  LOP3.LUT R0, R19, 0xfffffff8, RZ, 0xc0, !PT ;  /* 0xfffffff813007812 */ /* 0x000fe400078ec0ff */
[----:B------:R-:W-:Y:S02]  /*0ac0*/  SHF.L.U32 R5, R2, 0x5, RZ ;  /* 0x0000000502057819 */ /* 0x000fe400000006ff */
[----:B------:R-:W-:-:S02]  /*0ad0*/  LOP3.LUT R2, R4, 0x3fffff0, RZ, 0xc0, !PT ;  /* 0x03fffff004027812 */ /* 0x000fc400078ec0ff */
[----:B------:R-:W-:Y:S02]  /*0ae0*/  LOP3.LUT R9, R5, 0xfffffc00, RZ, 0xc0, !PT ;  /* 0xfffffc0005097812 */ /* 0x000fe400078ec0ff */
[----:B------:R-:W-:Y:S01]  /*0af0*/  SHF.R.S32.HI R5, RZ, 0x1f, R22 ;  /* 0x0000001fff057819 */ /* 0x000fe20000011416 */
[C---:B------:R-:W-:Y:S01]  /*0b00*/  IMAD.IADD R6, R17.reuse, 0x1, -R2 ;  /* 0x0000000111067824 */ /* 0x040fe200078e0a02 */
[----:B------:R-:W-:Y:S01]  /*0b10*/  LEA.HI R4, R4, R7, RZ, 0x1 ;  /* 0x0000000704047211 */ /* 0x000fe200078f08ff */
[----:B------:R-:W-:Y:S01]  /*0b20*/  IMAD.IADD R17, R17, 0x1, -R0 ;  /* 0x0000000111117824 */ /* 0x000fe200078e0a00 */
[----:B------:R-:W-:Y:S01]  /*0b30*/  LEA.HI R2, R5, R22, RZ, 0x2 ;  /* 0x0000001605027211 */ /* 0x000fe200078f10ff */
[----:B------:R-:W-:Y:S01]  /*0b40*/  IMAD R9, R6, 0x40, R9 ;  /* 0x0000004006097824 */ /* 0x000fe200078e0209 */
[----:B------:R-:W-:Y:S01]  /*0b50*/  LOP3.LUT R4, R4, 0x1ffffffe, RZ, 0xc0, !PT ;  /* 0x1ffffffe04047812 */ /* 0x000fe200078ec0ff */
[----:B------:R-:W-:Y:S01]  /*0b60*/  ULOP3.LUT UR4, UR4, 0x1, URZ, 0xfc, !UPT ;  /* 0x0000000104047892 */ /* 0x000fe2000f8efc3f */
[----:B------:R-:W-:-:S02]  /*0b70*/  SHF.R.S32.HI R6, RZ, 0x2, R2 ;  /* 0x00000002ff067819 */ /* 0x000fc40000011402 */
[----:B------:R-:W-:Y:S02]  /*0b80*/  SHF.R.S32.HI R11, RZ, 0x1f, R2 ;  /* 0x0000001fff0b7819 */ /* 0x000fe40000011402 */
[----:B------:R-:W-:Y:S01]  /*0b90*/  IADD3 R4, R7, -R4, RZ ;  /* 0x8000000407047210 */ /* 0x000fe20007ffe0ff */
[----:B------:R-:W-:Y:S01]  /*0ba0*/  IMAD.U32 R165, RZ, RZ, UR4 ;  /* 0x00000004ffa57e24 */ /* 0x000fe2000f8e00ff */
[----:B------:R-:W-:Y:S02]  /*0bb0*/  LEA.HI R11, R11, R6, RZ, 0x3 ;  /* 0x000000060b0b7211 */ /* 0x000fe400078f18ff */
[----:B------:R-:W-:Y:S01]  /*0bc0*/  LEA.HI R0, R5, R22, RZ, 0x5 ;  /* 0x0000001605007211 */ /* 0x000fe200078f28ff */
[----:B------:R-:W-:Y:S01]  /*0bd0*/  IMAD R163, R4, 0x8, R9 ;  /* 0x0000000804a37824 */ /* 0x000fe200078e0209 */
[----:B------:R-:W-:Y:S02]  /*0be0*/  LOP3.LUT R11, R11, 0xfffffff8, RZ, 0xc0, !PT ;  /* 0xfffffff80b0b7812 */ /* 0x000fe400078ec0ff */
[----:B------:R-:W-:-:S02]  /*0bf0*/  LEA.HI R4, R8, R8, RZ, 0x1 ;  /* 0x0000000808047211 */ /* 0x000fc400078f08ff */
[----:B------:R-:W-:Y:S02]  /*0c00*/  IADD3 R11, R6, -R11, RZ ;  /* 0x8000000b060b7210 */ /* 0x000fe40007ffe0ff */
[----:B------:R-:W-:Y:S02]  /*0c10*/  SHF.R.S32.HI R0, RZ, 0x5, R0 ;  /* 0x00000005ff007819 */ /* 0x000fe40000011400 */
[----:B------:R-:W-:Y:S01]  /*0c20*/  LOP3.LUT R5, R2, 0x7ffffffc, RZ, 0xc0, !PT ;  /* 0x7ffffffc02057812 */ /* 0x000fe200078ec0ff */
[----:B------:R-:W-:Y:S01]  /*0c30*/  IMAD.SHL.U32 R2, R17, 0x8, RZ ;  /* 0x0000000811027824 */ /* 0x000fe200078e00ff */
[----:B------:R-:W-:Y:S01]  /*0c40*/  LOP3.LUT R7, R4, 0x1ffffffe, RZ, 0xc0, !PT ;  /* 0x1ffffffe04077812 */ /* 0x000fe200078ec0ff */
[----:B------:R-:W-:Y:S01]  /*0c50*/  IMAD R0, R0, 0x10, R11 ;  /* 0x0000001000007824 */ /* 0x000fe200078e020b */
[----:B------:R-:W-:Y:S01]  /*0c60*/  SHF.R.S32.HI R19, RZ, 0x3, R19 ;  /* 0x00000003ff137819 */ /* 0x000fe20000011413 */
[----:B------:R-:W-:Y:S01]  /*0c70*/  IMAD.IADD R5, R22, 0x1, -R5 ;  /* 0x0000000116057824 */ /* 0x000fe200078e0a05 */
[----:B------:R-:W-:Y:S01]  /*0c80*/  IADD3 R16, R2, 0x40, RZ ;  /* 0x0000004002107810 */ /* 0x000fe20007ffe0ff */
[----:B------:R-:W-:-:S02]  /*0c90*/  IMAD.IADD R162, R8, 0x1, -R7 ;  /* 0x0000000108a27824 */ /* 0x000fc400078e0a07 */
[----:B------:R-:W-:Y:S01]  /*0ca0*/  IMAD R161, R3, 0x40, R0 ;  /* 0x0000004003a17824 */ /* 0x000fe200078e0200 */
[----:B------:R-:W-:Y:S01]  /*0cb0*/  SHF.R.S32.HI R166, RZ, 0x1f, R16 ;  /* 0x0000001fffa67819 */ /* 0x000fe20000011410 */
[----:B------:R-:W-:Y:S02]  /*0cc0*/  IMAD R164, R5, R164, 0x60 ;  /* 0x0000006005a47424 */ /* 0x000fe400078e02a4 */
[----:B------:R-:W-:-:S07]  /*0cd0*/  IMAD R162, R162, 0x8, R161 ;  /* 0x00000008a2a27824 */ /* 0x000fce00078e02a1 */
.L_x_39:
[----:B------:R-:W0:Y:S01]  /*0ce0*/  SHFL.IDX PT, R0, R160, RZ, 0x1f ;  /* 0x00001fffa0007589 */ /* 0x000e2200000e0000 */
[----:B-1----:R-:W1:Y:S01]  /*0cf0*/  S2UR UR40, SR_CgaCtaId ;  /* 0x00000000002879c3 */ /* 0x002e620000008800 */
[----:B------:R-:W-:Y:S01]  /*0d00*/  ULDC.64 UR8, c[0x0][0x418] ;  /* 0x0001060000087ab9 */ /* 0x000fe20000000a00 */
[----:B------:R-:W-:Y:S01]  /*0d10*/  UMOV UR41, 0x400 ;  /* 0x0000040000297882 */ /* 0x000fe20000000000 */
[----:B------:R-:W-:Y:S01]  /*0d20*/  UISETP.NE.U32.AND UP0, UPT, UR8, URZ, UPT ;  /* 0x0000003f0800728c */ /* 0x000fe2000bf05070 */
[----:B------:R-:W-:Y:S01]  /*0d30*/  ULDC UR4, c[0x0][0xc38] ;  /* 0x00030e0000047ab9 */ /* 0x000fe20000000800 */
[----:B------:R-:W-:Y:S02]  /*0d40*/  ULDC UR6, c[0x0][0x424] ;  /* 0x0001090000067ab9 */ /* 0x000fe40000000800 */
[----:B------:R-:W-:Y:S01]  /*0d50*/  UISETP.NE.AND.EX UP0, UPT, UR9, URZ, UPT, UP0 ;  /* 0x0000003f0900728c */ /* 0x000fe2000bf05300 */
[----:B------:R-:W2:Y:S01]  /*0d60*/  LDC R73, c[0x0][0x2f0] ;  /* 0x0000bc00ff497b82 */ /* 0x000ea20000000800 */
[----:B------:R-:W-:-:S02]  /*0d70*/  UISETP.NE.AND UP1, UPT, UR4, 0x1, UPT ;  /* 0x000000010400788c */ /* 0x000fc4000bf25270 */
[----:B------:R-:W-:Y:S01]  /*0d80*/  USEL UR6, UR6, 0x1, UP0 ;  /* 0x0000000106067887 */ /* 0x000fe20008000000 */
[----:B------:R-:W-:Y:S01]  /*0d90*/  ULDC UR4, c[0x0][0xc44] ;  /* 0x0003110000047ab9 */ /* 0x000fe20000000800 */
[----:B------:R-:W-:Y:S01]  /*0da0*/  UMOV UR13, UR61 ;  /* 0x0000003d000d7c82 */ /* 0x000fe20008000000 */
[----:B------:R-:W-:-:S06]  /*0db0*/  UISETP.NE.AND UP2, UPT, UR4, 0x1, UPT ;  /* 0x000000010400788c */ /* 0x000fcc000bf45270 */
[----:B------:R-:W-:Y:S01]  /*0dc0*/  @UP1 ULDC UR4, c[0x0][0xc3c] ;  /* 0x00030f0000041ab9 */ /* 0x000fe20000000800 */
[----:B------:R-:W-:Y:S01]  /*0dd0*/  @UP1 ULDC UR12, c[0x0][0xc40] ;  /* 0x00031000000c1ab9 */ /* 0x000fe20000000800 */
[----:B------:R-:W-:Y:S01]  /*0de0*/  UIMAD.WIDE.U32 UR4, UR61, UR4, URZ ;  /* 0x000000043d0472a5 */ /* 0x000fe2000f8e003f */
[----:B0-----:R-:W-:Y:S01]  /*0df0*/  R2UR UR7, R0 ;  /* 0x00000000000772ca */ /* 0x001fe200000e0000 */
[----:B-1----:R-:W-:Y:S02]  /*0e00*/  ULEA UR41, UR40, UR41, 0x18 ;  /* 0x0000002928297291 */ /* 0x002fe4000f8ec03f */
[----:B------:R-:W-:Y:S02]  /*0e10*/  @UP1 USHF.R.U32.HI UR13, URZ, UR12, UR5 ;  /* 0x0000000c3f0d1299 */ /* 0x000fe40008011605 */
[----:B------:R-:W-:Y:S01]  /*0e20*/  UIADD3 UR9, UR41, 0xc400, URZ ;  /* 0x0000c40029097890 */ /* 0x000fe2000fffe03f */
[----:B------:R-:W-:-:S03]  /*0e30*/  @UP2 ULDC.64 UR10, c[0x0][0xc48] ;  /* 0x00031200000a2ab9 */ /* 0x000fc60000000a00 */
[----:B------:R-:W-:Y:S01]  /*0e40*/  ULOP3.LUT UP0, URZ, UR9, 0x1bf, URZ, 0xc0, !UPT ;  /* 0x000001bf093f7892 */ /* 0x000fe2000f80c03f */
[----:B--2---:R-:W-:Y:S01]  /*0e50*/  IMAD R73, R73, UR6, RZ ;  /* 0x0000000649497c24 */ /* 0x004fe2000f8e02ff */
[----:B------:R-:W-:Y:S02]  /*0e60*/  UIMAD.WIDE.U32 UR4, UR13, UR10, URZ ;  /* 0x0000000a0d0472a5 */ /* 0x000fe4000f8e003f */
[----:B------:R-:W-:Y:S01]  /*0e70*/  IMAD.U32 R23, RZ, RZ, UR13 ;  /* 0x0000000dff177e24 */ /* 0x000fe2000f8e00ff */
[----:B------:R-:W-:Y:S01]  /*0e80*/  ULEA.HI UR8, UR7, UR7, URZ, 0x1 ;  /* 0x0000000707087291 */ /* 0x000fe2000f8f083f */
[----:B------:R-:W-:Y:S01]  /*0e90*/  PLOP3.LUT P0, PT, PT, PT, UP0, 0x80, 0x0 ;  /* 0x000000000000781c */ /* 0x000fe20003f0f008 */
[----:B------:R-:W-:Y:S02]  /*0ea0*/  UMOV UR60, UR13 ;  /* 0x0000000d003c7c82 */ /* 0x000fe40008000000 */
[----:B------:R-:W-:Y:S01]  /*0eb0*/  ULOP3.LUT UR8, UR8, 0x1e, URZ, 0xc0, !UPT ;  /* 0x0000001e08087892 */ /* 0x000fe2000f8ec03f */
[----:B------:R-:W-:Y:S01]  /*0ec0*/  IADD3 R0, R73, 0x5f, RZ ;  /* 0x0000005f49007810 */ /* 0x000fe20007ffe0ff */
[----:B------:R-:W-:-:S02]  /*0ed0*/  @UP2 USHF.R.U32.HI UR60, URZ, UR11, UR5 ;  /* 0x0000000b3f3c2299 */ /* 0x000fc40008011605 */
[----:B------:R-:W-:Y:S02]  /*0ee0*/  UIADD3 UR8, UR7, -UR8, URZ ;  /* 0x8000000807087290 */ /* 0x000fe4000fffe03f */
[----:B------:R-:W-:Y:S02]  /*0ef0*/  IMAD.HI R0, R0, 0x2aaaaaab, RZ ;  /* 0x2aaaaaab00007827 */ /* 0x000fe400078e02ff */
[----:B------:R-:W-:-:S03]  /*0f00*/  ULEA UR8, UR8, UR9, 0xd ;  /* 0x0000000908087291 */ /* 0x000fc6000f8e683f */
[----:B------:R-:W-:Y:S01]  /*0f10*/  SHF.R.U32.HI R3, RZ, 0x1f, R0 ;  /* 0x0000001fff037819 */ /* 0x000fe20000011600 */
[----:B------:R-:W-:-:S03]  /*0f20*/  USHF.R.U32.HI UR8, URZ, 0x4, UR8 ;  /* 0x000000043f087899 */ /* 0x000fc60008011608 */
[----:B------:R-:W-:Y:S01]  /*0f30*/  LEA.HI.SX32 R88, R0, R3, 0x1c ;  /* 0x0000000300587211 */ /* 0x000fe200078fe2ff */
[----:B------:R-:W-:Y:S01]  /*0f40*/  ULOP3.LUT UR42, UR8, 0x3fff, URZ, 0xc0, !UPT ;  /* 0x00003fff082a7892 */ /* 0x000fe2000f8ec03f */
[----:B---3-5:R-:W-:Y:S11]  /*0f50*/  @!P0 BRA `(.L_x_7) ;  /* 0x0000000000408947 */ /* 0x028ff60003800000 */
[----:B------:R-:W-:Y:S01]  /*0f60*/  MOV R0, 0x0 ;  /* 0x0000000000007802 */ /* 0x000fe20000000f00 */
[----:B------:R-:W-:Y:S01]  /*0f70*/  ULDC.64 UR4, c[0x4][0xf0] ;  /* 0x01003c0000047ab9 */ /* 0x000fe20000000a00 */
[----:B------:R-:W-:Y:S01]  /*0f80*/  ULDC.64 UR6, c[0x4][0x38] ;  /* 0x01000e0000067ab9 */ /* 0x000fe20000000a00 */
[----:B------:R-:W-:Y:S01]  /*0f90*/  IMAD.U32 R4, RZ, RZ, UR4 ;  /* 0x00000004ff047e24 */ /* 0x000fe2000f8e00ff */
[----:B------:R0:W1:Y:S01]  /*0fa0*/  LDC.64 R14, c[0x4][R0] ;  /* 0x01000000000e7b82 */ /* 0x0000620000000a00 */
[----:B------:R-:W-:Y:S01]  /*0fb0*/  IMAD.U32 R5, RZ, RZ, UR5 ;  /* 0x00000005ff057e24 */ /* 0x000fe2000f8e00ff */
[----:B------:R-:W-:Y:S01]  /*0fc0*/  ULDC.64 UR4, c[0x4][0xf8] ;  /* 0x01003e0000047ab9 */ /* 0x000fe20000000a00 */
[----:B------:R-:W-:Y:S01]  /*0fd0*/  IMAD.U32 R10, RZ, RZ, UR6 ;  /* 0x00000006ff0a7e24 */ /* 0x000fe2000f8e00ff */
[----:B------:R-:W-:Y:S01]  /*0fe0*/  MOV R6, UR4 ;  /* 0x0000000400067c02 */ /* 0x000fe20008000f00 */
[----:B------:R-:W-:Y:S01]  /*0ff0*/  IMAD.U32 R7, RZ, RZ, UR5 ;  /* 0x00000005ff077e24 */ /* 0x000fe2000f8e00ff */
[----:B------:R-:W-:Y:S01]  /*1000*/  MOV R11, UR7 ;  /* 0x00000007000b7c02 */ /* 0x000fe20008000f00 */
[----:B------:R-:W-:Y:S01]  /*1010*/  IMAD.MOV.U32 R8, RZ, RZ, 0x70 ;  /* 0x00000070ff087424 */ /* 0x000fe200078e00ff */
[----:B------:R-:W-:Y:S01]  /*1020*/  MOV R13, RZ ;  /* 0x000000ff000d7202 */ /* 0x000fe20000000f00 */
[----:B0-----:R-:W-:-:S07]  /*1030*/  IMAD.MOV.U32 R12, RZ, RZ, 0x1 ;  /* 0x00000001ff0c7424 */ /* 0x001fce00078e00ff */
[----:B------:R-:W-:-:S07]  /*1040*/  LEPC R20, `(.L_x_7) ;  /* 0x000000001014794e */ /* 0x000fce0000000000 */
[----:B-1----:R-:W-:Y:S05]  /*1050*/  CALL.ABS.NOINC R14 ;  /* 0x000000000e007343 */ /* 0x002fea0003c00000 */
.L_x_7:
[----:B------:R-:W-:Y:S02]  /*1060*/  LOP3.LUT R0, R18, 0x1, RZ, 0xc0, !PT ;  /* 0x0000000112007812 */ /* 0x000fe400078ec0ff */
[----:B------:R-:W-:Y:S02]  /*1070*/  R2UR UR4, R165 ;  /* 0x00000000a50472ca */ /* 0x000fe400000e0000 */
[----:B------:R-:W-:-:S04]  /*1080*/  SHF.L.U32 R0, R0, 0x1f, RZ ;  /* 0x0000001f00007819 */ /* 0x000fc800000006ff */
[----:B------:R-:W0:Y:S07]  /*1090*/  SYNCS.PHASECHK.TRANS64.TRYWAIT P1, [UR41+0x2a800], R0 ;  /* 0x02a80000ff0075a7 */ /* 0x000e2e0008020169 */
[----:B------:R-:W-:-:S05]  /*10a0*/  IMAD.U32 R3, RZ, RZ, UR4 ;  /* 0x00000004ff037e24 */ /* 0x000fca000f8e00ff */
[----:B------:R-:W-:Y:S01]  /*10b0*/  ISETP.NE.AND P0, PT, R3, 0x3, PT ;  /* 0x000000030300780c */ /* 0x000fe20003f05270 */
[----:B0-----:R-:W-:-:S12]  /*10c0*/  @!P1 BRA `(.L_x_8) ;  /* 0x000000a000789947 */ /* 0x001fd80003800000 */
.L_x_89:
[----:B------:R-:W-:Y:S05]  /*10d0*/  @!P0 BRA `(.L_x_9) ;  /* 0x0000000000048947 */ /* 0x000fea0003800000 */
[----:B------:R-:W-:Y:S01]  /*10e0*/  BPT.TRAP 0x1 ;  /* 0x000000040000795c */ /* 0x000fe20000300000 */
.L_x_9:
[----:B0-----:R-:W-:Y:S01]  /*10f0*/  IMAD.U32 R0, RZ, RZ, UR38 ;  /* 0x00000026ff007e24 */ /* 0x001fe2000f8e00ff */
[----:B------:R-:W-:-:S04]  /*1100*/  MOV R3, UR39 ;  /* 0x0000002700037c02 */ /* 0x000fc80008000f00 */
[----:B------:R-:W-:Y:S02]  /*1110*/  LEA R0, R0, UR41, 0x3 ;  /* 0x0000002900007c11 */ /* 0x000fe4000f8e18ff */
[----:B------:R-:W-:-:S04]  /*1120*/  SHF.L.U32 R3, R3, 0x1f, RZ ;  /* 0x0000001f03037819 */ /* 0x000fc800000006ff */
[----:B------:R0:W1:Y:S01]  /*1130*/  SYNCS.PHASECHK.TRANS64.TRYWAIT P1, [R0+URZ+0x2a830], R3 ;  /* 0x02a83003000075a7 */ /* 0x000062000802017f */
[----:B------:R-:W-:Y:S05]  /*1140*/  @!P0 BRA `(.L_x_10) ;  /* 0x0000000000048947 */ /* 0x000fea0003800000 */
[----:B------:R-:W-:Y:S01]  /*1150*/  BPT.TRAP 0x1 ;  /* 0x000000040000795c */ /* 0x000fe20000300000 */
.L_x_10:
[----:B------:R-:W-:Y:S01]  /*1160*/  IMAD.MOV.U32 R87, RZ, RZ, RZ ;  /* 0x000000ffff577224 */ /* 0x000fe200078e00ff */
[----:B-1----:R-:W-:Y:S06]  /*1170*/  @P1 BRA `(.L_x_11) ;  /* 0x0000000000081947 */ /* 0x002fec0003800000 */
[----:B------:R-:W1:Y:S02]  /*1180*/  SYNCS.PHASECHK.TRANS64.TRYWAIT P1, [R0+URZ+0x2a830], R3 ;  /* 0x02a83003000075a7 */ /* 0x000e64000802017f */
[----:B-1----:R-:W-:Y:S05]  /*1190*/  @!P1 BRA `(.L_x_12) ;  /* 0x000000a0005c9947 */ /* 0x002fea0003800000 */
.L_x_11:
[----:B------:R-:W-:Y:S05]  /*11a0*/  WARPSYNC.ALL ;  /* 0x0000000000007948 */ /* 0x000fea0003800000 */
[----:B------:R-:W-:Y:S01]  /*11b0*/  UIADD3 UR41, UR41, 0x18400, URZ ;  /* 0x0001840029297890 */ /* 0x000fe2000fffe03f */
[----:B------:R-:W-:Y:S01]  /*11c0*/  WARPGROUP.ARRIVE ;  /* 0x00000000000079c5 */ /* 0x000fe20000000000 */
[----:B------:R-:W-:Y:S02]  /*11d0*/  ULOP3.LUT UR4, UR42, 0x10000, URZ, 0xfc, !UPT ;  /* 0x000100002a047892 */ /* 0x000fe4000f8efc3f */
[----:B------:R-:W-:Y:S01]  /*11e0*/  USHF.R.U32.HI UR41, URZ, 0x4, UR41 ;  /* 0x000000043f297899 */ /* 0x000fe20008011629 */
[----:B------:R-:W-:Y:S01]  /*11f0*/  UMOV UR13, 0x40000040 ;  /* 0x40000040000d7882 */ /* 0x000fe20000000000 */
[----:B------:R-:W-:-:S02]  /*1200*/  UMOV UR15, 0x40000040 ;  /* 0x40000040000f7882 */ /* 0x000fc40000000000 */
[----:B------:R-:W-:Y:S01]  /*1210*/  ULOP3.LUT UR10, UR41, 0x3fff, URZ, 0xc0, !UPT ;  /* 0x00003fff290a7892 */ /* 0x000fe2000f8ec03f */
[----:B------:R-:W-:Y:S01]  /*1220*/  MOV R11, UR13 ;  /* 0x0000000d000b7c02 */ /* 0x000fe20008000f00 */
[----:B------:R-:W-:Y:S01]  /*1230*/  UMOV UR12, UR4 ;  /* 0x00000004000c7c82 */ /* 0x000fe20008000000 */
[----:B------:R-:W-:Y:S01]  /*1240*/  UIADD3 UR6, UR4, 0x2, URZ ;  /* 0x0000000204067890 */ /* 0x000fe2000fffe03f */
[----:B------:R-:W-:Y:S01]  /*1250*/  IMAD.U32 R10, RZ, RZ, UR12 ;  /* 0x0000000cff0a7e24 */ /* 0x000fe2000f8e00ff */
[----:B------:R-:W-:Y:S02]  /*1260*/  ULOP3.LUT UR10, UR10, 0x10000, URZ, 0xfc, !UPT ;  /* 0x000100000a0a7892 */ /* 0x000fe4000f8efc3f */
[----:B------:R-:W-:Y:S02]  /*1270*/  UIADD3 UR56, UR4, 0x4, URZ ;  /* 0x0000000404387890 */ /* 0x000fe4000fffe03f */
[----:B------:R-:W-:Y:S01]  /*1280*/  UIMAD UR5, UR38, 0x900, UR10 ;  /* 0x00000900260578a4 */ /* 0x000fe2000f8e020a */
[----:B------:R-:W-:Y:S01]  /*1290*/  UMOV UR57, 0x40000040 ;  /* 0x4000004000397882 */ /* 0x000fe20000000000 */
[----:B------:R-:W-:-:S02]  /*12a0*/  UMOV UR59, 0x40000040 ;  /* 0x40000040003b7882 */ /* 0x000fc40000000000 */
[----:B------:R-:W-:Y:S02]  /*12b0*/  UIADD3 UR7, UR5, 0x2, URZ ;  /* 0x0000000205077890 */ /* 0x000fe4000fffe03f */
[----:B------:R-:W-:Y:S02]  /*12c0*/  UIADD3 UR58, UR5, 0x4, URZ ;  /* 0x00000004053a7890 */ /* 0x000fe4000fffe03f */
[----:B------:R-:W-:Y:S01]  /*12d0*/  UMOV UR14, UR5 ;  /* 0x00000005000e7c82 */ /* 0x000fe20008000000 */
[----:B------:R-:W-:Y:S01]  /*12e0*/  UIADD3 UR52, UR4, 0x6, URZ ;  /* 0x0000000604347890 */ /* 0x000fe2000fffe03f */
[----:B------:R-:W-:Y:S01]  /*12f0*/  HGMMA.64x96x16.F32.BF16 R24, gdesc[UR12], RZ, !UPT, gsb0 ;  /* 0x016000000c1879f0 */ /* 0x000fe2000c0018ff */
[----:B------:R-:W-:Y:S01]  /*1300*/  UMOV UR12, UR6 ;  /* 0x00000006000c7c82 */ /* 0x000fe20008000000 */
[----:B------:R-:W-:Y:S01]  /*1310*/  UMOV UR13, 0x40000040 ;  /* 0x40000040000d7882 */ /* 0x000fe20000000000 */
[----:B------:R-:W-:Y:S01]  /*1320*/  UMOV UR14, UR7 ;  /* 0x00000007000e7c82 */ /* 0x000fe20008000000 */
[----:B------:R-:W-:Y:S01]  /*1330*/  UMOV UR15, 0x40000040 ;  /* 0x40000040000f7882 */ /* 0x000fe20000000000 */
[----:B------:R-:W-:Y:S01]  /*1340*/  UIADD3 UR54, UR5, 0x6, URZ ;  /* 0x0000000605367890 */ /* 0x000fe2000fffe03f */
[----:B------:R-:W-:Y:S01]  /*1350*/  IMAD.U32 R8, RZ, RZ, UR12 ;  /* 0x0000000cff087e24 */ /* 0x000fe2000f8e00ff */
[----:B------:R-:W-:Y:S01]  /*1360*/  UMOV UR53, 0x40000040 ;  /* 0x4000004000357882 */ /* 0x000fe20000000000 */
[----:B------:R-:W-:Y:S01]  /*1370*/  UMOV UR55, 0x40000040 ;  /* 0x4000004000377882 */ /* 0x000fe20000000000 */
[----:B------:R-:W-:Y:S01]  /*1380*/  UIADD3 UR48, UR4, 0x400, URZ ;  /* 0x0000040004307890 */ /* 0x000fe2000fffe03f */
[----:B------:R-:W-:Y:S01]  /*1390*/  IMAD.U32 R9, RZ, RZ, UR13 ;  /* 0x0000000dff097e24 */ /* 0x000fe2000f8e00ff */
[----:B------:R-:W-:Y:S01]  /*13a0*/  UIADD3 UR50, UR5, 0x300, URZ ;  /* 0x0000030005327890 */ /* 0x000fe2000fffe03f */
[----:B------:R-:W-:Y:S01]  /*13b0*/  UMOV UR49, 0x40000040 ;  /* 0x4000004000317882 */ /* 0x000fe20000000000 */
[----:B------:R-:W-:Y:S01]  /*13c0*/  UMOV UR51, 0x40000040 ;  /* 0x4000004000337882 */ /* 0x000fe20000000000 */
[----:B------:R-:W-:-:S02]  /*13d0*/  UIADD3 UR16, UR4, 0x404, URZ ;  /* 0x0000040404107890 */ /* 0x000fc4000fffe03f */
[----:B------:R-:W-:Y:S01]  /*13e0*/  UIADD3 UR18, UR5, 0x304, URZ ;  /* 0x0000030405127890 */ /* 0x000fe2000fffe03f */
[----:B------:R-:W-:Y:S01]  /*13f0*/  UMOV UR17, 0x40000040 ;  /* 0x4000004000117882 */ /* 0x000fe20000000000 */
[----:B------:R-:W-:Y:S01]  /*1400*/  UMOV UR19, 0x40000040 ;  /* 0x4000004000137882 */ /* 0x000fe20000000000 */
[----:B------:R-:W-:Y:S02]  /*1410*/  UIADD3 UR20, UR4, 0x406, URZ ;  /* 0x0000040604147890 */ /* 0x000fe4000fffe03f */
[----:B------:R-:W-:Y:S01]  /*1420*/  UIADD3 UR22, UR5, 0x306, URZ ;  /* 0x0000030605167890 */ /* 0x000fe2000fffe03f */
[----:B------:R-:W-:Y:S01]  /*1430*/  UMOV UR21, 0x40000040 ;  /* 0x4000004000157882 */ /* 0x000fe20000000000 */
[----:B------:R-:W-:Y:S01]  /*1440*/  UMOV UR23, 0x40000040 ;  /* 0x4000004000177882 */ /* 0x000fe20000000000 */
[----:B------:R-:W-:Y:S02]  /*1450*/  UIADD3 UR24, UR4, 0x800, URZ ;  /* 0x0000080004187890 */ /* 0x000fe4000fffe03f */
        /* <DEDUP_REMOVED lines=15> */
[----:B------:R-:W-:-:S02]  /*1550*/  WARPGROUP.DEPBAR.LE gsb0, 0x0 ;  /* 0x00008000000079c5 */ /* 0x000fc40000010000 */
[----:B------:R-:W-:-:S06]  /*1560*/  WARPGROUP.ARRIVE ;  /* 0x00000000000079c5 */ /* 0x000fcc0000000000 */
[----:B------:R-:W-:Y:S01]  /*1570*/  HGMMA.64x96x16.F32.BF16 R24, gdesc[UR12], R24, gsb0 ;  /* 0x016000000c1879f0 */ /* 0x000fe20008001818 */
[----:B------:R-:W-:Y:S02]  /*1580*/  UIADD3 UR12, UR4, 0x402, URZ ;  /* 0x00000402040c7890 */ /* 0x000fe4000fffe03f */
[----:B------:R-:W-:Y:S01]  /*1590*/  UIADD3 UR14, UR5, 0x302, URZ ;  /* 0x00000302050e7890 */ /* 0x000fe2000fffe03f */
[----:B------:R-:W-:Y:S01]  /*15a0*/  UMOV UR13, 0x40000040 ;  /* 0x40000040000d7882 */ /* 0x000fe20000000000 */
[----:B------:R-:W-:Y:S01]  /*15b0*/  UMOV UR15, 0x40000040 ;  /* 0x40000040000f7882 */ /* 0x000fe20000000000 */
[----:B------:R-:W-:Y:S02]  /*15c0*/  WARPGROUP.DEPBAR.LE gsb0, 0x0 ;  /* 0x00008000000079c5 */ /* 0x000fe40000010000 */
[----:B------:R-:W-:-:S06]  /*15d0*/  WARPGROUP.ARRIVE ;  /* 0x00000000000079c5 */ /* 0x000fcc0000000000 */
[----:B------:R-:W-:Y:S03]  /*15e0*/  HGMMA.64x96x16.F32.BF16 R24, gdesc[UR56], R24, gsb0 ;  /* 0x01600000381879f0 */ /* 0x000fe60008001818 */
        /* <DEDUP_REMOVED lines=28> */
[----:B------:R-:W-:Y:S05]  /*17b0*/  @!P0 BRA `(.L_x_13) ;  /* 0x0000000000048947 */ /* 0x000fea0003800000 */
[----:B------:R-:W-:Y:S01]  /*17c0*/  BPT.TRAP 0x1 ;  /* 0x000000040000795c */ /* 0x000fe20000300000 */
.L_x_13:
[----:B------:R-:W-:Y:S01]  /*17d0*/  ULDC UR4, c[0x0][0x9d8] ;  /* 0x0002760000047ab9 */ /* 0x000fe20000000800 */
[----:B------:R-:W-:Y:S01]  /*17e0*/  IADD3 R5, R164, R73, RZ ;  /* 0x00000049a4057210 */ /* 0x000fe20007ffe0ff */
[----:B------:R-:W-:Y:S01]  /*17f0*/  FMUL.FTZ R24, R24, UR4 ;  /* 0x0000000418187c20 */ /* 0x000fe20008410000 */
[----:B------:R-:W-:Y:S01]  /*1800*/  FMUL.FTZ R25, R25, UR4 ;  /* 0x0000000419197c20 */ /* 0x000fe20008410000 */
[----:B------:R-:W-:Y:S01]  /*1810*/  FMUL.FTZ R28, R28, UR4 ;  /* 0x000000041c1c7c20 */ /* 0x000fe20008410000 */
[----:B------:R-:W-:Y:S01]  /*1820*/  FMUL.FTZ R29, R29, UR4 ;  /* 0x000000041d1d7c20 */ /* 0x000fe20008410000 */
[----:B------:R-:W-:Y:S01]  /*1830*/  FMUL.FTZ R32, R32, UR4 ;  /* 0x0000000420207c20 */ /* 0x000fe20008410000 */
[----:B------:R-:W-:Y:S01]  /*1840*/  IMAD R5, R88, -0x60, R5 ;  /* 0xffffffa058057824 */ /* 0x000fe200078e0205 */
[----:B------:R-:W2:Y:S01]  /*1850*/  MUFU.TANH R24, R24 ;  /* 0x0000001800187308 */ /* 0x000ea20000002400 */
[----:B------:R-:W-:Y:S01]  /*1860*/  FMUL.FTZ R33, R33, UR4 ;  /* 0x0000000421217c20 */ /* 0x000fe20008410000 */
[----:B------:R-:W-:Y:S01]  /*1870*/  FMUL.FTZ R26, R26, UR4 ;  /* 0x000000041a1a7c20 */ /* 0x000fe20008410000 */
[----:B------:R-:W-:Y:S01]  /*1880*/  FMUL.FTZ R36, R36, UR4 ;  /* 0x0000000424247c20 */ /* 0x000fe20008410000 */
[----:B------:R-:W-:Y:S01]  /*1890*/  ISETP.GT.AND P6, PT, R5, RZ, PT ;  /* 0x000000ff0500720c */ /* 0x000fe20003fc4270 */
[----:B------:R-:W-:Y:S01]  /*18a0*/  FMUL.FTZ R27, R27, UR4 ;  /* 0x000000041b1b7c20 */ /* 0x000fe20008410000 */
[----:B------:R-:W-:Y:S01]  /*18b0*/  ISETP.GT.AND P5, PT, R5, 0x1, PT ;  /* 0x000000010500780c */ /* 0x000fe20003fa4270 */
[----:B------:R-:W-:Y:S01]  /*18c0*/  FMUL.FTZ R37, R37, UR4 ;  /* 0x0000000425257c20 */ /* 0x000fe20008410000 */
[----:B------:R-:W3:Y:S01]  /*18d0*/  MUFU.TANH R25, R25 ;  /* 0x0000001900197308 */ /* 0x000ee20000002400 */
[----:B------:R-:W-:Y:S01]  /*18e0*/  ISETP.GT.AND P4, PT, R5, 0x8, PT ;  /* 0x000000080500780c */ /* 0x000fe20003f84270 */
[----:B------:R-:W-:Y:S01]  /*18f0*/  FMUL.FTZ R30, R30, UR4 ;  /* 0x000000041e1e7c20 */ /* 0x000fe20008410000 */
[----:B------:R-:W-:Y:S01]  /*1900*/  FMUL.FTZ R31, R31, UR4 ;  /* 0x000000041f1f7c20 */ /* 0x000fe20008410000 */
[C---:B------:R-:W-:Y:S01]  /*1910*/  ISETP.GT.AND P3, PT, R5.reuse, 0x9, PT ;  /* 0x000000090500780c */ /* 0x040fe20003f64270 */
[----:B------:R-:W-:Y:S01]  /*1920*/  FMUL.FTZ R40, R40, UR4 ;  /* 0x0000000428287c20 */ /* 0x000fe20008410000 */
[----:B------:R-:W-:Y:S01]  /*1930*/  FMUL.FTZ R34, R34, UR4 ;  /* 0x0000000422227c20 */ /* 0x000fe20008410000 */
[----:B------:R-:W-:Y:S01]  /*1940*/  ISETP.GT.AND P2, PT, R5, 0x10, PT ;  /* 0x000000100500780c */ /* 0x000fe20003f44270 */
[----:B------:R-:W4:Y:S01]  /*1950*/  MUFU.TANH R28, R28 ;  /* 0x0000001c001c7308 */ /* 0x000f220000002400 */
[----:B--2---:R-:W-:Y:S01]  /*1960*/  FSEL R24, R24, -INF , P6 ;  /* 0xff80000018187808 */ /* 0x004fe20003000000 */
[----:B------:R-:W-:Y:S01]  /*1970*/  FMUL.FTZ R41, R41, UR4 ;  /* 0x0000000429297c20 */ /* 0x000fe20008410000 */
[----:B------:R-:W-:Y:S01]  /*1980*/  FMUL.FTZ R35, R35, UR4 ;  /* 0x0000000423237c20 */ /* 0x000fe20008410000 */
[----:B------:R-:W-:Y:S01]  /*1990*/  ISETP.GT.AND P1, PT, R5, 0x11, PT ;  /* 0x000000110500780c */ /* 0x000fe20003f24270 */
[----:B------:R-:W-:Y:S01]  /*19a0*/  FMUL.FTZ R44, R44, UR4 ;  /* 0x000000042c2c7c20 */ /* 0x000fe20008410000 */
[----:B------:R-:W-:Y:S01]  /*19b0*/  FMUL.FTZ R38, R38, UR4 ;  /* 0x0000000426267c20 */ /* 0x000fe20008410000 */
[----:B------:R-:W-:Y:S01]  /*19c0*/  FMUL.FTZ R45, R45, UR4 ;  /* 0x000000042d2d7c20 */ /* 0x000fe20008410000 */
[----:B------:R-:W2:Y:S01]  /*19d0*/  MUFU.TANH R29, R29 ;  /* 0x0000001d001d7308 */ /* 0x000ea20000002400 */
[----:B---3--:R-:W-:Y:S01]  /*19e0*/  FSEL R25, R25, -INF , P5 ;  /* 0xff80000019197808 */ /* 0x008fe20002800000 */
[----:B------:R-:W-:Y:S01]  /*19f0*/  FMUL.FTZ R39, R39, UR4 ;  /* 0x0000000427277c20 */ /* 0x000fe20008410000 */
[----:B------:R-:W-:Y:S01]  /*1a00*/  FMUL.FTZ R48, R48, UR4 ;  /* 0x0000000430307c20 */ /* 0x000fe20008410000 */
[----:B------:R-:W-:Y:S01]  /*1a10*/  FMUL.FTZ R42, R42, UR4 ;  /* 0x000000042a2a7c20 */ /* 0x000fe20008410000 */
[----:B------:R-:W-:Y:S01]  /*1a20*/  FMNMX.FTZ R7, R24, R25, !PT ;  /* 0x0000001918077209 */ /* 0x000fe20007810000 */
[----:B------:R-:W-:Y:S01]  /*1a30*/  FMUL.FTZ R49, R49, UR4 ;  /* 0x0000000431317c20 */ /* 0x000fe20008410000 */
[----:B------:R-:W-:Y:S01]  /*1a40*/  FMUL.FTZ R43, R43, UR4 ;  /* 0x000000042b2b7c20 */ /* 0x000fe20008410000 */
[----:B------:R-:W3:Y:S01]  /*1a50*/  MUFU.TANH R32, R32 ;  /* 0x0000002000207308 */ /* 0x000ee20000002400 */
[----:B----4-:R-:W-:Y:S01]  /*1a60*/  FSEL R28, R28, -INF , P4 ;  /* 0xff8000001c1c7808 */ /* 0x010fe20002000000 */
[----:B------:R-:W-:Y:S01]  /*1a70*/  FMUL.FTZ R52, R52, UR4 ;  /* 0x0000000434347c20 */ /* 0x000fe20008410000 */
[----:B------:R-:W-:Y:S01]  /*1a80*/  FMUL.FTZ R46, R46, UR4 ;  /* 0x000000042e2e7c20 */ /* 0x000fe20008410000 */
[----:B------:R-:W-:Y:S01]  /*1a90*/  FMUL.FTZ R53, R53, UR4 ;  /* 0x0000000435357c20 */ /* 0x000fe20008410000 */
[----:B------:R-:W-:Y:S01]  /*1aa0*/  FMNMX.FTZ R7, R28, R7, !PT ;  /* 0x000000071c077209 */ /* 0x000fe20007810000 */
[----:B------:R-:W-:Y:S01]  /*1ab0*/  FMUL.FTZ R47, R47, UR4 ;  /* 0x000000042f2f7c20 */ /* 0x000fe20008410000 */
[----:B------:R-:W-:Y:S01]  /*1ac0*/  FMUL.FTZ R56, R56, UR4 ;  /* 0x0000000438387c20 */ /* 0x000fe20008410000 */
[----:B------:R-:W4:Y:S01]  /*1ad0*/  MUFU.TANH R4, R26 ;  /* 0x0000001a00047308 */ /* 0x000f220000002400 */
[----:B--2---:R-:W-:Y:S01]  /*1ae0*/  FSEL R12, R29, -INF , P3 ;  /* 0xff8000001d0c7808 */ /* 0x004fe20001800000 */
[----:B------:R-:W-:Y:S01]  /*1af0*/  FMUL.FTZ R50, R50, UR4 ;  /* 0x0000000432327c20 */ /* 0x000fe20008410000 */
[----:B------:R-:W-:Y:S01]  /*1b00*/  FMUL.FTZ R57, R57, UR4 ;  /* 0x0000000439397c20 */ /* 0x000fe20008410000 */
[----:B------:R-:W-:Y:S01]  /*1b10*/  FMUL.FTZ R51, R51, UR4 ;  /* 0x0000000433337c20 */ /* 0x000fe20008410000 */
[----:B------:R-:W-:Y:S01]  /*1b20*/  FMNMX.FTZ R7, R12, R7, !PT ;  /* 0x000000070c077209 */ /* 0x000fe20007810000 */
[----:B------:R-:W-:Y:S01]  /*1b30*/  FMUL.FTZ R60, R60, UR4 ;  /* 0x000000043c3c7c20 */ /* 0x000fe20008410000 */
[----:B------:R-:W-:Y:S01]  /*1b40*/  FMUL.FTZ R54, R54, UR4 ;  /* 0x0000000436367c20 */ /* 0x000fe20008410000 */
[----:B------:R-:W-:Y:S01]  /*1b50*/  MUFU.TANH R33, R33 ;  /* 0x0000002100217308 */ /* 0x000fe20000002400 */
[----:B---3--:R-:W-:Y:S01]  /*1b60*/  FSEL R32, R32, -INF , P2 ;  /* 0xff80000020207808 */ /* 0x008fe20001000000 */
[----:B------:R-:W-:Y:S01]  /*1b70*/  FMUL.FTZ R61, R61, UR4 ;  /* 0x000000043d3d7c20 */ /* 0x000fe20008410000 */
[----:B------:R-:W-:Y:S01]  /*1b80*/  FMUL.FTZ R55, R55, UR4 ;  /* 0x0000000437377c20 */ /* 0x000fe20008410000 */
[----:B------:R-:W-:Y:S01]  /*1b90*/  FMUL.FTZ R64, R64, UR4 ;  /* 0x0000000440407c20 */ /* 0x000fe20008410000 */
[----:B------:R-:W-:Y:S01]  /*1ba0*/  FMNMX.FTZ R7, R32, R7, !PT ;  /* 0x0000000720077209 */ /* 0x000fe20007810000 */
[----:B------:R-:W-:Y:S01]  /*1bb0*/  FMUL.FTZ R58, R58, UR4 ;  /* 0x000000043a3a7c20 */ /* 0x000fe20008410000 */
[----:B------:R-:W-:Y:S01]  /*1bc0*/  FMUL.FTZ R65, R65, UR4 ;  /* 0x0000000441417c20 */ /* 0x000fe20008410000 */
[----:B01----:R-:W0:Y:S01]  /*1bd0*/  MUFU.TANH R3, R27 ;  /* 0x0000001b00037308 */ /* 0x003e220000002400 */
[----:B----4-:R-:W-:Y:S01]  /*1be0*/  FSEL R4, R4, -INF , P6 ;  /* 0xff80000004047808 */ /* 0x010fe20003000000 */
[----:B------:R-:W-:Y:S01]  /*1bf0*/  FMUL.FTZ R59, R59, UR4 ;  /* 0x000000043b3b7c20 */ /* 0x000fe20008410000 */
[----:B------:R-:W-:Y:S01]  /*1c00*/  ISETP.GT.AND P6, PT, R5, 0x18, PT ;  /* 0x000000180500780c */ /* 0x000fe20003fc4270 */
[----:B------:R-:W-:Y:S01]  /*1c10*/  FMUL.FTZ R68, R68, UR4 ;  /* 0x0000000444447c20 */ /* 0x000fe20008410000 */
[----:B------:R-:W-:Y:S01]  /*1c20*/  FMUL.FTZ R69, R69, UR4 ;  /* 0x0000000445457c20 */ /* 0x000fe20008410000 */
[----:B------:R-:W-:Y:S01]  /*1c30*/  FMUL.FTZ R62, R62, UR4 ;  /* 0x000000043e3e7c20 */ /* 0x000fe20008410000 */
[----:B------:R-:W-:Y:S01]  /*1c40*/  FMUL.FTZ R63, R63, UR4 ;  /* 0x000000043f3f7c20 */ /* 0x000fe20008410000 */
[----:B------:R-:W1:Y:S01]  /*1c50*/  MUFU.TANH R36, R36 ;  /* 0x0000002400247308 */ /* 0x000e620000002400 */
[----:B------:R-:W-:Y:S01]  /*1c60*/  ULDC UR5, c[0x0][0x988] ;  /* 0x0002620000057ab9 */ /* 0x000fe20000000800 */
[----:B------:R-:W-:Y:S01]  /*1c70*/  FMUL.FTZ R66, R66, UR4 ;  /* 0x0000000442427c20 */ /* 0x000fe20008410000 */
[----:B------:R-:W-:Y:S01]  /*1c80*/  P2R R21, PR, RZ, 0x1 ;  /* 0x00000001ff157803 */ /* 0x000fe20000000000 */
[----:B------:R-:W-:Y:S01]  /*1c90*/  FMUL.FTZ R67, R67, UR4 ;  /* 0x0000000443437c20 */ /* 0x000fe20008410000 */
[----:B------:R-:W-:Y:S01]  /*1ca0*/  FMUL.FTZ R70, R70, UR4 ;  /* 0x0000000446467c20 */ /* 0x000fe20008410000 */
[----:B------:R-:W-:Y:S01]  /*1cb0*/  FMUL.FTZ R71, R71, UR4 ;  /* 0x0000000447477c20 */ /* 0x000fe20008410000 */
[----:B------:R-:W-:Y:S01]  /*1cc0*/  R2UR UR4, R0 ;  /* 0x00000000000472ca */ /* 0x000fe200000e0000 */
[----:B------:R2:W3:Y:S01]  /*1cd0*/  MUFU.TANH R14, R30 ;  /* 0x0000001e000e7308 */ /* 0x0004e20000002400 */
[----:B0-----:R-:W-:Y:S01]  /*1ce0*/  FSEL R3, R3, -INF , P5 ;  /* 0xff80000003037808 */ /* 0x001fe20002800000 */
[--C-:B------:R-:W-:Y:S01]  /*1cf0*/  IMAD.MOV.U32 R85, RZ, RZ, R87.reuse ;  /* 0x000000ffff557224 */ /* 0x100fe200078e0057 */
[----:B------:R-:W-:Y:S01]  /*1d00*/  ISETP.GT.AND P5, PT, R5, 0x19, PT ;  /* 0x000000190500780c */ /* 0x000fe20003fa4270 */
[--C-:B------:R-:W-:Y:S01]  /*1d10*/  IMAD.MOV.U32 R83, RZ, RZ, R87.reuse ;  /* 0x000000ffff537224 */ /* 0x100fe200078e0057 */
[-C--:B------:R-:W-:Y:S01]  /*1d20*/  MOV R81, R87.reuse ;  /* 0x0000005700517202 */ /* 0x080fe20000000f00 */
[--C-:B------:R-:W-:Y:S01]  /*1d30*/  IMAD.MOV.U32 R79, RZ, RZ, R87.reuse ;  /* 0x000000ffff4f7224 */ /* 0x100fe200078e0057 */
[----:B------:R-:W-:Y:S01]  /*1d40*/  MOV R75, R87 ;  /* 0x00000057004b7202 */ /* 0x000fe20000000f00 */
[----:B------:R-:W0:Y:S01]  /*1d50*/  MUFU.TANH R37, R37 ;  /* 0x0000002500257308 */ /* 0x000e220000002400 */
[----:B--2---:R-:W-:Y:S01]  /*1d60*/  FSEL R30, R33, -INF , P1 ;  /* 0xff800000211e7808 */ /* 0x004fe20000800000 */
[----:B------:R-:W-:Y:S01]  /*1d70*/  IMAD.MOV.U32 R77, RZ, RZ, R87 ;  /* 0x000000ffff4d7224 */ /* 0x000fe200078e0057 */
[----:B-1----:R-:W-:Y:S01]  /*1d80*/  FSEL R36, R36, -INF , P6 ;  /* 0xff80000024247808 */ /* 0x002fe20003000000 */
[----:B------:R-:W-:Y:S01]  /*1d90*/  UIADD3 UR4, UR4, 0x2a840, URZ ;  /* 0x0002a84004047890 */ /* 0x000fe2000fffe03f */
[----:B------:R-:W-:-:S03]  /*1da0*/  FMNMX.FTZ R7, R30, R7, !PT ;  /* 0x000000071e077209 */ /* 0x000fc60007810000 */
[----:B------:R-:W1:Y:S01]  /*1db0*/  MUFU.TANH R31, R31 ;  /* 0x0000001f001f7308 */ /* 0x000e620000002400 */
[----:B---3--:R-:W-:Y:S01]  /*1dc0*/  FSEL R14, R14, -INF , P4 ;  /* 0xff8000000e0e7808 */ /* 0x008fe20002000000 */
[----:B------:R-:W-:Y:S01]  /*1dd0*/  UPRMT UR4, UR40, 0x654, UR4 ;  /* 0x0000065428047896 */ /* 0x000fe20008000004 */
[----:B------:R-:W-:Y:S02]  /*1de0*/  ISETP.GT.AND P4, PT, R5, 0x20, PT ;  /* 0x000000200500780c */ /* 0x000fe40003f84270 */
[----:B------:R-:W-:-:S03]  /*1df0*/  FMNMX.FTZ R7, R36, R7, !PT ;  /* 0x0000000724077209 */ /* 0x000fc60007810000 */
[----:B------:R-:W2:Y:S01]  /*1e00*/  MUFU.TANH R40, R40 ;  /* 0x0000002800287308 */ /* 0x000ea20000002400 */
[----:B0-----:R-:W-:Y:S02]  /*1e10*/  FSEL R72, R37, -INF , P5 ;  /* 0xff80000025487808 */ /* 0x001fe40002800000 */
[----:B------:R-:W-:Y:S02]  /*1e20*/  SYNCS.ARRIVE.TRANS64.RED.A1T0 RZ, [UR4], RZ ;  /* 0x000000ffffff79a7 */ /* 0x000fe40008100404 */
[----:B------:R-:W-:-:S03]  /*1e30*/  FMNMX.FTZ R7, R72, R7, !PT ;  /* 0x0000000748077209 */ /* 0x000fc60007810000 */
[----:B------:R-:W0:Y:S01]  /*1e40*/  MUFU.TANH R34, R34 ;  /* 0x0000002200227308 */ /* 0x000e220000002400 */
[----:B-1----:R-:W-:Y:S02]  /*1e50*/  FSEL R20, R31, -INF , P3 ;  /* 0xff8000001f147808 */ /* 0x002fe40001800000 */
[----:B------:R-:W-:-:S05]  /*1e60*/  ISETP.GT.AND P3, PT, R5, 0x21, PT ;  /* 0x000000210500780c */ /* 0x000fca0003f64270 */
[----:B------:R-:W1:Y:S01]  /*1e70*/  MUFU.TANH R41, R41 ;  /* 0x0000002900297308 */ /* 0x000e620000002400 */
[----:B--2---:R-:W-:-:S04]  /*1e80*/  FSEL R74, R40, -INF , P4 ;  /* 0xff800000284a7808 */ /* 0x004fc80002000000 */
[----:B------:R-:W-:-:S03]  /*1e90*/  FMNMX.FTZ R7, R74, R7, !PT ;  /* 0x000000074a077209 */ /* 0x000fc60007810000 */
[----:B------:R-:W2:Y:S01]  /*1ea0*/  MUFU.TANH R35, R35 ;  /* 0x0000002300237308 */ /* 0x000ea20000002400 */
[----:B0-----:R-:W-:Y:S02]  /*1eb0*/  FSEL R34, R34, -INF , P2 ;  /* 0xff80000022227808 */ /* 0x001fe40001000000 */
[----:B------:R-:W-:-:S05]  /*1ec0*/  ISETP.GT.AND P2, PT, R5, 0x28, PT ;  /* 0x000000280500780c */ /* 0x000fca0003f44270 */
[----:B------:R-:W0:Y:S01]  /*1ed0*/  MUFU.TANH R44, R44 ;  /* 0x0000002c002c7308 */ /* 0x000e220000002400 */
[----:B-1----:R-:W-:-:S04]  /*1ee0*/  FSEL R76, R41, -INF , P3 ;  /* 0xff800000294c7808 */ /* 0x002fc80001800000 */
[----:B------:R-:W-:-:S03]  /*1ef0*/  FMNMX.FTZ R7, R76, R7, !PT ;  /* 0x000000074c077209 */ /* 0x000fc60007810000 */
[----:B------:R-:W1:Y:S01]  /*1f00*/  MUFU.TANH R38, R38 ;  /* 0x0000002600267308 */ /* 0x000e620000002400 */
[----:B--2---:R-:W-:Y:S02]  /*1f10*/  FSEL R26, R35, -INF , P1 ;  /* 0xff800000231a7808 */ /* 0x004fe40000800000 */
[----:B------:R-:W-:-:S05]  /*1f20*/  ISETP.GT.AND P1, PT, R5, 0x29, PT ;  /* 0x000000290500780c */ /* 0x000fca0003f24270 */
[----:B------:R-:W2:Y:S01]  /*1f30*/  MUFU.TANH R45, R45 ;  /* 0x0000002d002d7308 */ /* 0x000ea20000002400 */
[----:B0-----:R-:W-:-:S04]  /*1f40*/  FSEL R78, R44, -INF , P2 ;  /* 0xff8000002c4e7808 */ /* 0x001fc80001000000 */
[----:B------:R-:W-:-:S03]  /*1f50*/  FMNMX.FTZ R7, R78, R7, !PT ;  /* 0x000000074e077209 */ /* 0x000fc60007810000 */
[----:B------:R-:W0:Y:S01]  /*1f60*/  MUFU.TANH R39, R39 ;  /* 0x0000002700277308 */ /* 0x000e220000002400 */
[----:B-1----:R-:W-:Y:S02]  /*1f70*/  FSEL R38, R38, -INF , P6 ;  /* 0xff80000026267808 */ /* 0x002fe40003000000 */
[----:B------:R-:W-:-:S05]  /*1f80*/  ISETP.GT.AND P6, PT, R5, 0x30, PT ;  /* 0x000000300500780c */ /* 0x000fca0003fc4270 */
[----:B------:R-:W1:Y:S01]  /*1f90*/  MUFU.TANH R48, R48 ;  /* 0x0000003000307308 */ /* 0x000e620000002400 */
[----:B--2---:R-:W-:Y:S02]  /*1fa0*/  FSEL R80, R45, -INF , P1 ;  /* 0xff8000002d507808 */ /* 0x004fe40000800000 */
[----:B------:R-:W-:Y:S02]  /*1fb0*/  MOV R45, R87 ;  /* 0x00000057002d7202 */ /* 0x000fe40000000f00 */
        /* <DEDUP_REMOVED lines=11> */
[----:B0-----:R-:W-:Y:S01]  /*2070*/  FSEL R84, R49, -INF , P5 ;  /* 0xff80000031547808 */ /* 0x001fe20002800000 */
[----:B------:R-:W-:-:S03]  /*2080*/  IMAD.MOV.U32 R49, RZ, RZ, R87 ;  /* 0x000000ffff317224 */ /* 0x000fc600078e0057 */
        /* <DEDUP_REMOVED lines=11> */
[----:B-1----:R-:W-:Y:S01]  /*2140*/  FSEL R90, R53, -INF , P3 ;  /* 0xff800000355a7808 */ /* 0x002fe20001800000 */
[----:B------:R-:W-:-:S03]  /*2150*/  IMAD.MOV.U32 R53, RZ, RZ, R87 ;  /* 0x000000ffff357224 */ /* 0x000fc600078e0057 */
[----:B------:R-:W-:-:S03]  /*2160*/  FMNMX.FTZ R7, R90, R7, !PT ;  /* 0x000000075a077209 */ /* 0x000fc60007810000 */
[----:B------:R-:W1:Y:S01]  /*2170*/  MUFU.TANH R50, R50 ;  /* 0x0000003200327308 */ /* 0x000e620000002400 */
[----:B--2---:R-:W-:Y:S01]  /*2180*/  FSEL R48, R47, -INF , P1 ;  /* 0xff8000002f307808 */ /* 0x004fe20000800000 */
[----:B------:R-:W-:Y:S01]  /*2190*/  IMAD.MOV.U32 R47, RZ, RZ, R87 ;  /* 0x000000ffff2f7224 */ /* 0x000fe200078e0057 */
        /* <DEDUP_REMOVED lines=13> */
[----:B------:R-:W-:Y:S02]  /*2270*/  ISETP.GT.AND P5, PT, R5, 0x49, PT ;  /* 0x000000490500780c */ /* 0x000fe40003fa4270 */
[----:B------:R-:W-:-:S03]  /*2280*/  MOV R51, R87 ;  /* 0x0000005700337202 */ /* 0x000fc60000000f00 */
        /* <DEDUP_REMOVED lines=11> */
[----:B-1----:R-:W-:Y:S01]  /*2340*/  FSEL R56, R55, -INF , P3 ;  /* 0xff80000037387808 */ /* 0x002fe20001800000 */
[----:B------:R-:W-:Y:S01]  /*2350*/  IMAD.MOV.U32 R55, RZ, RZ, R87 ;  /* 0x000000ffff377224 */ /* 0x000fe200078e0057 */
        /* <DEDUP_REMOVED lines=18> */
[----:B------:R-:W-:Y:S01]  /*2480*/  MUFU.TANH R63, R63 ;  /* 0x0000003f003f7308 */ /* 0x000fe20000002400 */
[----:B-1----:R-:W-:Y:S02]  /*2490*/  FSEL R102, R69, -INF , P1 ;  /* 0xff80000045667808 */ /* 0x002fe40000800000 */
[----:B------:R-:W-:Y:S02]  /*24a0*/  MOV R69, R87 ;  /* 0x0000005700457202 */ /* 0x000fe40000000f00 */
[----:B------:R-:W-:Y:S01]  /*24b0*/  FMNMX.FTZ R5, R102, R7, !PT ;  /* 0x0000000766057209 */ /* 0x000fe20007810000 */
[----:B------:R-:W-:Y:S02]  /*24c0*/  IMAD.U32 R7, RZ, RZ, UR5 ;  /* 0x00000005ff077e24 */ /* 0x000fe4000f8e00ff */
[----:B------:R-:W0:Y:S01]  /*24d0*/  MUFU.TANH R66, R66 ;  /* 0x0000004200427308 */ /* 0x000e220000002400 */
[----:B--2---:R-:W-:Y:S01]  /*24e0*/  FSEL R62, R62, -INF , P6 ;  /* 0xff8000003e3e7808 */ /* 0x004fe20003000000 */
[----:B------:R-:W1:Y:S06]  /*24f0*/  SHFL.BFLY PT, R6, R5, 0x2, 0x1f ;  /* 0x0c401f0005067f89 */ /* 0x000e6c00000e0000 */
[----:B------:R-:W-:Y:S08]  /*2500*/  MUFU.TANH R67, R67 ;  /* 0x0000004300437308 */ /* 0x000ff00000002400 */
[----:B------:R-:W2:Y:S01]  /*2510*/  MUFU.TANH R70, R70 ;  /* 0x0000004600467308 */ /* 0x000ea20000002400 */
[----:B0-----:R-:W-:-:S07]  /*2520*/  FSEL R66, R66, -INF , P4 ;  /* 0xff80000042427808 */ /* 0x001fce0002000000 */
[----:B------:R-:W0:Y:S01]  /*2530*/  MUFU.TANH R71, R71 ;  /* 0x0000004700477308 */ /* 0x000e220000002400 */
[----:B-1----:R-:W-:Y:S02]  /*2540*/  FMNMX.FTZ R13, R5, R6, !PT ;  /* 0x00000006050d7209 */ /* 0x002fe40007810000 */
[----:B------:R-:W-:-:S03]  /*2550*/  FMNMX.FTZ R5, R4, R3, !PT ;  /* 0x0000000304057209 */ /* 0x000fc60007810000 */
[----:B------:R-:W1:Y:S01]  /*2560*/  SHFL.BFLY PT, R6, R13, 0x1, 0x1f ;  /* 0x0c201f000d067f89 */ /* 0x000e6200000e0000 */
[----:B------:R-:W-:Y:S02]  /*2570*/  FMNMX.FTZ R5, R14, R5, !PT ;  /* 0x000000050e057209 */ /* 0x000fe40007810000 */
[----:B--2---:R-:W-:Y:S02]  /*2580*/  FSEL R70, R70, -INF , P2 ;  /* 0xff80000046467808 */ /* 0x004fe40001000000 */
[----:B------:R-:W-:-:S04]  /*2590*/  FMNMX.FTZ R5, R20, R5, !PT ;  /* 0x0000000514057209 */ /* 0x000fc80007810000 */
[----:B------:R-:W-:-:S04]  /*25a0*/  FMNMX.FTZ R5, R34, R5, !PT ;  /* 0x0000000522057209 */ /* 0x000fc80007810000 */
[----:B------:R-:W-:-:S04]  /*25b0*/  FMNMX.FTZ R5, R26, R5, !PT ;  /* 0x000000051a057209 */ /* 0x000fc80007810000 */
[----:B------:R-:W-:-:S04]  /*25c0*/  FMNMX.FTZ R5, R38, R5, !PT ;  /* 0x0000000526057209 */ /* 0x000fc80007810000 */
[----:B------:R-:W-:Y:S02]  /*25d0*/  FMNMX.FTZ R5, R40, R5, !PT ;  /* 0x0000000528057209 */ /* 0x000fe40007810000 */
[----:B-1----:R-:W-:Y:S02]  /*25e0*/  FMNMX.FTZ R6, R13, R6, !PT ;  /* 0x000000060d067209 */ /* 0x002fe40007810000 */
[----:B------:R-:W-:Y:S02]  /*25f0*/  FMNMX.FTZ R5, R42, R5, !PT ;  /* 0x000000052a057209 */ /* 0x000fe40007810000 */
[C---:B------:R-:W-:Y:S01]  /*2600*/  FSETP.NEU.FTZ.AND P0, PT, R6.reuse, -INF , PT ;  /* 0xff8000000600780b */ /* 0x040fe20003f1d000 */
[----:B------:R-:W-:Y:S01]  /*2610*/  FMUL.FTZ R15, R6, R7 ;  /* 0x00000007060f7220 */ /* 0x000fe20000410000 */
[----:B------:R-:W-:-:S04]  /*2620*/  FMNMX.FTZ R5, R44, R5, !PT ;  /* 0x000000052c057209 */ /* 0x000fc80007810000 */
[----:B------:R-:W-:Y:S02]  /*2630*/  FMNMX.FTZ R5, R46, R5, !PT ;  /* 0x000000052e057209 */ /* 0x000fe40007810000 */
[----:B------:R-:W-:Y:S02]  /*2640*/  FSEL R15, R15, RZ, P0 ;  /* 0x000000ff0f0f7208 */ /* 0x000fe40000000000 */
[----:B------:R-:W-:Y:S02]  /*2650*/  FMNMX.FTZ R5, R48, R5, !PT ;  /* 0x0000000530057209 */ /* 0x000fe40007810000 */
[----:B------:R-:W-:Y:S01]  /*2660*/  ISETP.NE.AND P0, PT, R21, RZ, PT ;  /* 0x000000ff1500720c */ /* 0x000fe20003f05270 */
[--C-:B------:R-:W-:Y:S01]  /*2670*/  FFMA.FTZ R24, R24, R7, -R15.reuse ;  /* 0x0000000718187223 */ /* 0x100fe2000001080f */
[----:B------:R-:W-:Y:S01]  /*2680*/  FMNMX.FTZ R5, R50, R5, !PT ;  /* 0x0000000532057209 */ /* 0x000fe20007810000 */
[-CC-:B------:R-:W-:Y:S01]  /*2690*/  FFMA.FTZ R28, R28, R7.reuse, -R15.reuse ;  /* 0x000000071c1c7223 */ /* 0x180fe2000001080f */
[--C-:B------:R-:W-:Y:S01]  /*26a0*/  FFMA.FTZ R30, R30, R7, -R15.reuse ;  /* 0x000000071e1e7223 */ /* 0x100fe2000001080f */
[----:B------:R1:W-:Y:S01]  /*26b0*/  MUFU.EX2 R136, R24 ;  /* 0x0000001800887308 */ /* 0x0003e20000000800 */
[----:B------:R-:W-:Y:S01]  /*26c0*/  FMNMX.FTZ R5, R52, R5, !PT ;  /* 0x0000000534057209 */ /* 0x000fe20007810000 */
[-CC-:B------:R-:W-:Y:S01]  /*26d0*/  FFMA.FTZ R12, R12, R7.reuse, -R15.reuse ;  /* 0x000000070c0c7223 */ /* 0x180fe2000001080f */
[-CC-:B------:R-:W-:Y:S01]  /*26e0*/  FFMA.FTZ R25, R25, R7.reuse, -R15.reuse ;  /* 0x0000000719197223 */ /* 0x180fe2000001080f */
[--C-:B------:R-:W-:Y:S01]  /*26f0*/  FFMA.FTZ R32, R32, R7, -R15.reuse ;  /* 0x0000000720207223 */ /* 0x100fe2000001080f */
[----:B------:R-:W-:Y:S01]  /*2700*/  FMNMX.FTZ R5, R54, R5, !PT ;  /* 0x0000000536057209 */ /* 0x000fe20007810000 */
[-CC-:B------:R-:W-:Y:S01]  /*2710*/  FFMA.FTZ R36, R36, R7.reuse, -R15.reuse ;  /* 0x0000000724247223 */ /* 0x180fe2000001080f */
[--C-:B------:R-:W-:Y:S01]  /*2720*/  FFMA.FTZ R72, R72, R7, -R15.reuse ;  /* 0x0000000748487223 */ /* 0x100fe2000001080f */
[----:B------:R2:W-:Y:S01]  /*2730*/  MUFU.EX2 R138, R28 ;  /* 0x0000001c008a7308 */ /* 0x0005e20000000800 */
[----:B------:R-:W-:Y:S01]  /*2740*/  FMNMX.FTZ R5, R56, R5, !PT ;  /* 0x0000000538057209 */ /* 0x000fe20007810000 */
[-CC-:B------:R-:W-:Y:S01]  /*2750*/  FFMA.FTZ R74, R74, R7.reuse, -R15.reuse ;  /* 0x000000074a4a7223 */ /* 0x180fe2000001080f */
[----:B-1----:R-:W-:Y:S01]  /*2760*/  FSEL R24, R63, -INF , P5 ;  /* 0xff8000003f187808 */ /* 0x002fe20002800000 */
[--C-:B------:R-:W-:Y:S01]  /*2770*/  FFMA.FTZ R76, R76, R7, -R15.reuse ;  /* 0x000000074c4c7223 */ /* 0x100fe2000001080f */
[----:B------:R-:W-:Y:S01]  /*2780*/  FMNMX.FTZ R5, R58, R5, !PT ;  /* 0x000000053a057209 */ /* 0x000fe20007810000 */
[-CC-:B------:R-:W-:Y:S01]  /*2790*/  FFMA.FTZ R78, R78, R7.reuse, -R15.reuse ;  /* 0x000000074e4e7223 */ /* 0x180fe2000001080f */
[--C-:B------:R-:W-:Y:S01]  /*27a0*/  FFMA.FTZ R80, R80, R7, -R15.reuse ;  /* 0x0000000750507223 */ /* 0x100fe2000001080f */
[----:B------:R0:W-:Y:S01]  /*27b0*/  MUFU.EX2 R27, R30 ;  /* 0x0000001e001b7308 */ /* 0x0001e20000000800 */
[----:B------:R-:W-:Y:S01]  /*27c0*/  FMNMX.FTZ R5, R60, R5, !PT ;  /* 0x000000053c057209 */ /* 0x000fe20007810000 */
[-CC-:B------:R-:W-:Y:S01]  /*27d0*/  FFMA.FTZ R82, R82, R7.reuse, -R15.reuse ;  /* 0x0000000752527223 */ /* 0x180fe2000001080f */
[----:B--2---:R-:W-:Y:S01]  /*27e0*/  FSEL R28, R67, -INF , P3 ;  /* 0xff800000431c7808 */ /* 0x004fe20001800000 */
[--C-:B------:R-:W-:Y:S01]  /*27f0*/  FFMA.FTZ R84, R84, R7, -R15.reuse ;  /* 0x0000000754547223 */ /* 0x100fe2000001080f */
[----:B------:R-:W-:Y:S01]  /*2800*/  FMNMX.FTZ R5, R62, R5, !PT ;  /* 0x000000053e057209 */ /* 0x000fe20007810000 */
[-CC-:B------:R-:W-:Y:S01]  /*2810*/  FFMA.FTZ R86, R86, R7.reuse, -R15.reuse ;  /* 0x0000000756567223 */ /* 0x180fe2000001080f */
[--C-:B------:R-:W-:Y:S01]  /*2820*/  FFMA.FTZ R90, R90, R7, -R15.reuse ;  /* 0x000000075a5a7223 */ /* 0x100fe2000001080f */
[----:B------:R1:W-:Y:S01]  /*2830*/  MUFU.EX2 R21, R12 ;  /* 0x0000000c00157308 */ /* 0x0003e20000000800 */
[----:B------:R-:W-:Y:S01]  /*2840*/  FMNMX.FTZ R5, R24, R5, !PT ;  /* 0x0000000518057209 */ /* 0x000fe20007810000 */
[-CC-:B------:R-:W-:Y:S01]  /*2850*/  FFMA.FTZ R92, R92, R7.reuse, -R15.reuse ;  /* 0x000000075c5c7223 */ /* 0x180fe2000001080f */
[----:B0-----:R-:W-:Y:S01]  /*2860*/  FSEL R30, R71, -INF , P1 ;  /* 0xff800000471e7808 */ /* 0x001fe20000800000 */
[--C-:B------:R-:W-:Y:S01]  /*2870*/  FFMA.FTZ R94, R94, R7, -R15.reuse ;  /* 0x000000075e5e7223 */ /* 0x100fe2000001080f */
[----:B------:R-:W-:Y:S01]  /*2880*/  FMNMX.FTZ R5, R66, R5, !PT ;  /* 0x0000000542057209 */ /* 0x000fe20007810000 */
[-CC-:B------:R-:W-:Y:S01]  /*2890*/  FFMA.FTZ R96, R96, R7.reuse, -R15.reuse ;  /* 0x0000000760607223 */ /* 0x180fe2000001080f */
[--C-:B------:R-:W-:Y:S01]  /*28a0*/  FFMA.FTZ R98, R98, R7, -R15.reuse ;  /* 0x0000000762627223 */ /* 0x100fe2000001080f */
[----:B------:R-:W-:Y:S01]  /*28b0*/  MUFU.EX2 R25, R25 ;  /* 0x0000001900197308 */ /* 0x000fe20000000800 */
[----:B------:R-:W-:Y:S01]  /*28c0*/  FMNMX.FTZ R5, R28, R5, !PT ;  /* 0x000000051c057209 */ /* 0x000fe20007810000 */
[-CC-:B------:R-:W-:Y:S01]  /*28d0*/  FFMA.FTZ R64, R64, R7.reuse, -R15.reuse ;  /* 0x0000000740407223 */ /* 0x180fe2000001080f */
[-CC-:B------:R-:W-:Y:S01]  /*28e0*/  FFMA.FTZ R100, R100, R7.reuse, -R15.reuse ;  /* 0x0000000764647223 */ /* 0x180fe2000001080f */
[--C-:B------:R-:W-:Y:S01]  /*28f0*/  FFMA.FTZ R68, R68, R7, -R15.reuse ;  /* 0x0000000744447223 */ /* 0x100fe2000001080f */
[----:B------:R-:W-:Y:S01]  /*2900*/  FMNMX.FTZ R5, R70, R5, !PT ;  /* 0x0000000546057209 */ /* 0x000fe20007810000 */
[----:B------:R-:W-:Y:S01]  /*2910*/  FFMA.FTZ R15, R102, R7, -R15 ;  /* 0x00000007660f7223 */ /* 0x000fe2000001080f */
[--C-:B------:R-:W-:Y:S01]  /*2920*/  IMAD.MOV.U32 R71, RZ, RZ, R87.reuse ;  /* 0x000000ffff477224 */ /* 0x100fe200078e0057 */
[----:B------:R-:W0:Y:S01]  /*2930*/  MUFU.EX2 R32, R32 ;  /* 0x0000002000207308 */ /* 0x000e220000000800 */
[----:B------:R-:W-:Y:S01]  /*2940*/  FMNMX.FTZ R5, R30, R5, !PT ;  /* 0x000000051e057209 */ /* 0x000fe20007810000 */
[----:B------:R-:W-:Y:S01]  /*2950*/  IMAD.MOV.U32 R67, RZ, RZ, R87 ;  /* 0x000000ffff437224 */ /* 0x000fe200078e0057 */
[----:B------:R-:W-:-:S03]  /*2960*/  MOV R63, R87 ;  /* 0x00000057003f7202 */ /* 0x000fc60000000f00 */
[----:B-1----:R-:W1:Y:S02]  /*2970*/  SHFL.BFLY PT, R12, R5, 0x2, 0x1f ;  /* 0x0c401f00050c7f89 */ /* 0x002e6400000e0000 */
[----:B------:R-:W-:Y:S08]  /*2980*/  MUFU.EX2 R36, R36 ;  /* 0x0000002400247308 */ /* 0x000ff00000000800 */
[----:B------:R2:W3:Y:S01]  /*2990*/  MUFU.EX2 R29, R72 ;  /* 0x00000048001d7308 */ /* 0x0004e20000000800 */
[----:B0-----:R-:W-:-:S07]  /*29a0*/  F2FP.BF16.F32.PACK_AB R140, R27, R32 ;  /* 0x000000201b8c723e */ /* 0x001fce00000010ff */
[----:B------:R-:W-:Y:S01]  /*29b0*/  MUFU.EX2 R74, R74 ;  /* 0x0000004a004a7308 */ /* 0x000fe20000000800 */
[----:B--2---:R-:W-:Y:S02]  /*29c0*/  MOV R72, R87 ;  /* 0x0000005700487202 */ /* 0x004fe40000000f00 */
[----:B-1----:R-:W-:-:S05]  /*29d0*/  FMNMX.FTZ R13, R5, R12, !PT ;  /* 0x0000000c050d7209 */ /* 0x002fca0007810000 */
[----:B------:R0:W1:Y:S01]  /*29e0*/  MUFU.EX2 R31, R76 ;  /* 0x0000004c001f7308 */ /* 0x0000620000000800 */
[----:B---3--:R-:W-:Y:S01]  /*29f0*/  F2FP.BF16.F32.PACK_AB R142, R29, R36 ;  /* 0x000000241d8e723e */ /* 0x008fe200000010ff */
[----:B------:R-:W2:Y:S06]  /*2a00*/  SHFL.BFLY PT, R12, R13, 0x1, 0x1f ;  /* 0x0c201f000d0c7f89 */ /* 0x000eac00000e0000 */
[----:B------:R-:W-:Y:S01]  /*2a10*/  MUFU.EX2 R78, R78 ;  /* 0x0000004e004e7308 */ /* 0x000fe20000000800 */
[----:B0-----:R-:W-:-:S07]  /*2a20*/  IMAD.MOV.U32 R76, RZ, RZ, R87 ;  /* 0x000000ffff4c7224 */ /* 0x001fce00078e0057 */
[----:B------:R0:W3:Y:S01]  /*2a30*/  MUFU.EX2 R33, R80 ;  /* 0x0000005000217308 */ /* 0x0000e20000000800 */
[----:B-1----:R-:W-:-:S07]  /*2a40*/  F2FP.BF16.F32.PACK_AB R144, R31, R74 ;  /* 0x0000004a1f90723e */ /* 0x002fce00000010ff */
[----:B------:R-:W-:Y:S01]  /*2a50*/  MUFU.EX2 R82, R82 ;  /* 0x0000005200527308 */ /* 0x000fe20000000800 */
[----:B0-----:R-:W-:Y:S01]  /*2a60*/  IMAD.MOV.U32 R80, RZ, RZ, R87 ;  /* 0x000000ffff507224 */ /* 0x001fe200078e0057 */
[----:B--2---:R-:W-:-:S04]  /*2a70*/  FMNMX.FTZ R12, R13, R12, !PT ;  /* 0x0000000c0d0c7209 */ /* 0x004fc80007810000 */
[C---:B------:R-:W-:Y:S01]  /*2a80*/  FSETP.NEU.FTZ.AND P1, PT, R12.reuse, -INF , PT ;  /* 0xff8000000c00780b */ /* 0x040fe20003f3d000 */
[----:B------:R-:W-:Y:S01]  /*2a90*/  FMUL.FTZ R41, R12, R7 ;  /* 0x000000070c297220 */ /* 0x000fe20000410000 */
[----:B------:R-:W0:Y:S01]  /*2aa0*/  MUFU.EX2 R35, R84 ;  /* 0x0000005400237308 */ /* 0x000e220000000800 */
[----:B---3--:R-:W-:-:S03]  /*2ab0*/  F2FP.BF16.F32.PACK_AB R146, R33, R78 ;  /* 0x0000004e2192723e */ /* 0x008fc600000010ff */
[----:B------:R-:W-:Y:S02]  /*2ac0*/  FSEL R41, R41, RZ, P1 ;  /* 0x000000ff29297208 */ /* 0x000fe40000800000 */
[----:B------:R-:W-:Y:S01]  /*2ad0*/  ISETP.GE.AND P1, PT, R73, 0x61, PT ;  /* 0x000000614900780c */ /* 0x000fe20003f26270 */
[----:B------:R-:W-:Y:S01]  /*2ae0*/  IMAD.MOV.U32 R73, RZ, RZ, R87 ;  /* 0x000000ffff497224 */ /* 0x000fe200078e0057 */
[----:B------:R-:W-:Y:S01]  /*2af0*/  MUFU.EX2 R86, R86 ;  /* 0x0000005600567308 */ /* 0x000fe20000000800 */
[-CC-:B------:R-:W-:Y:S01]  /*2b00*/  FFMA.FTZ R4, R4, R7.reuse, -R41.reuse ;  /* 0x0000000704047223 */ /* 0x180fe20000010829 */
[-CC-:B------:R-:W-:Y:S01]  /*2b10*/  FFMA.FTZ R3, R3, R7.reuse, -R41.reuse ;  /* 0x0000000703037223 */ /* 0x180fe20000010829 */
[-CC-:B------:R-:W-:Y:S01]  /*2b20*/  FFMA.FTZ R14, R14, R7.reuse, -R41.reuse ;  /* 0x000000070e0e7223 */ /* 0x180fe20000010829 */
[-CC-:B------:R-:W-:Y:S01]  /*2b30*/  FFMA.FTZ R20, R20, R7.reuse, -R41.reuse ;  /* 0x0000000714147223 */ /* 0x180fe20000010829 */
[-CC-:B------:R-:W-:Y:S01]  /*2b40*/  FFMA.FTZ R34, R34, R7.reuse, -R41.reuse ;  /* 0x0000000722227223 */ /* 0x180fe20000010829 */
[-CC-:B------:R-:W-:Y:S01]  /*2b50*/  FFMA.FTZ R26, R26, R7.reuse, -R41.reuse ;  /* 0x000000071a1a7223 */ /* 0x180fe20000010829 */
[-CC-:B------:R-:W-:Y:S01]  /*2b60*/  FFMA.FTZ R38, R38, R7.reuse, -R41.reuse ;  /* 0x0000000726267223 */ /* 0x180fe20000010829 */
        /* <DEDUP_REMOVED lines=8> */
[----:B------:R1:W2:Y:S01]  /*2bf0*/  MUFU.EX2 R137, R3 ;  /* 0x0000000300897308 */ /* 0x0002a20000000800 */
[-CC-:B------:R-:W-:Y:S01]  /*2c00*/  FFMA.FTZ R54, R54, R7.reuse, -R41.reuse ;  /* 0x0000000736367223 */ /* 0x180fe20000010829 */
[-CC-:B------:R-:W-:Y:S01]  /*2c10*/  FFMA.FTZ R56, R56, R7.reuse, -R41.reuse ;  /* 0x0000000738387223 */ /* 0x180fe20000010829 */
[-CC-:B------:R-:W-:Y:S01]  /*2c20*/  FFMA.FTZ R58, R58, R7.reuse, -R41.reuse ;  /* 0x000000073a3a7223 */ /* 0x180fe20000010829 */
[-CC-:B------:R-:W-:Y:S01]  /*2c30*/  FFMA.FTZ R60, R60, R7.reuse, -R41.reuse ;  /* 0x000000073c3c7223 */ /* 0x180fe20000010829 */
[-CC-:B------:R-:W-:Y:S01]  /*2c40*/  FFMA.FTZ R62, R62, R7.reuse, -R41.reuse ;  /* 0x000000073e3e7223 */ /* 0x180fe20000010829 */
[-CC-:B------:R-:W-:Y:S01]  /*2c50*/  FFMA.FTZ R24, R24, R7.reuse, -R41.reuse ;  /* 0x0000000718187223 */ /* 0x180fe20000010829 */
[-C--:B------:R-:W-:Y:S01]  /*2c60*/  FFMA.FTZ R66, R66, R7.reuse, -R41 ;  /* 0x0000000742427223 */ /* 0x080fe20000010829 */
[----:B------:R-:W3:Y:S01]  /*2c70*/  MUFU.EX2 R14, R14 ;  /* 0x0000000e000e7308 */ /* 0x000ee20000000800 */
[----:B-1----:R-:W-:Y:S01]  /*2c80*/  FADD.FTZ R3, R136, R25 ;  /* 0x0000001988037221 */ /* 0x002fe20000010000 */
[-CC-:B------:R-:W-:Y:S01]  /*2c90*/  FFMA.FTZ R28, R28, R7.reuse, -R41.reuse ;  /* 0x000000071c1c7223 */ /* 0x180fe20000010829 */
[-CC-:B------:R-:W-:Y:S01]  /*2ca0*/  FFMA.FTZ R70, R70, R7.reuse, -R41.reuse ;  /* 0x0000000746467223 */ /* 0x180fe20000010829 */
[----:B------:R-:W-:Y:S01]  /*2cb0*/  FFMA.FTZ R30, R30, R7, -R41 ;  /* 0x000000071e1e7223 */ /* 0x000fe20000010829 */
[----:B------:R-:W-:Y:S01]  /*2cc0*/  F2FP.BF16.F32.PACK_AB R136, R25, R136 ;  /* 0x000000881988723e */ /* 0x000fe200000010ff */
[--C-:B------:R-:W-:Y:S01]  /*2cd0*/  IMAD.MOV.U32 R41, RZ, RZ, R87.reuse ;  /* 0x000000ffff297224 */ /* 0x100fe200078e0057 */
[----:B0-----:R-:W-:Y:S01]  /*2ce0*/  F2FP.BF16.F32.PACK_AB R148, R35, R82 ;  /* 0x000000522394723e */ /* 0x001fe200000010ff */
[----:B------:R0:W1:Y:S01]  /*2cf0*/  MUFU.EX2 R139, R20 ;  /* 0x00000014008b7308 */ /* 0x0000620000000800 */
[----:B------:R-:W-:Y:S01]  /*2d00*/  MOV R84, R87 ;  /* 0x0000005700547202 */ /* 0x000fe20000000f00 */
[----:B------:R-:W-:-:S06]  /*2d10*/  IMAD.MOV.U32 R25, RZ, RZ, R87 ;  /* 0x000000ffff197224 */ /* 0x000fcc00078e0057 */
[----:B------:R-:W4:Y:S01]  /*2d20*/  MUFU.EX2 R34, R34 ;  /* 0x0000002200227308 */ /* 0x000f220000000800 */
[----:B0-----:R-:W-:Y:S01]  /*2d30*/  FADD.FTZ R20, R138, R3 ;  /* 0x000000038a147221 */ /* 0x001fe20000010000 */
[----:B------:R-:W-:-:S03]  /*2d40*/  F2FP.BF16.F32.PACK_AB R138, R21, R138 ;  /* 0x0000008a158a723e */ /* 0x000fc600000010ff */
[----:B------:R-:W-:-:S03]  /*2d50*/  FADD.FTZ R3, R21, R20 ;  /* 0x0000001415037221 */ /* 0x000fc60000010000 */
[----:B------:R0:W5:Y:S01]  /*2d60*/  MUFU.EX2 R141, R26 ;  /* 0x0000001a008d7308 */ /* 0x0001620000000800 */
[----:B------:R-:W-:Y:S01]  /*2d70*/  FADD.FTZ R20, R32, R3 ;  /* 0x0000000320147221 */ /* 0x000fe20000010000 */
[----:B--2---:R-:W-:Y:S01]  /*2d80*/  FADD.FTZ R3, R4, R137 ;  /* 0x0000008904037221 */ /* 0x004fe20000010000 */
[----:B------:R-:W-:Y:S01]  /*2d90*/  F2FP.BF16.F32.PACK_AB R137, R137, R4 ;  /* 0x000000048989723e */ /* 0x000fe200000010ff */
[----:B------:R-:W-:Y:S02]  /*2da0*/  IMAD.MOV.U32 R32, RZ, RZ, R87 ;  /* 0x000000ffff207224 */ /* 0x000fe400078e0057 */
[----:B------:R-:W-:Y:S01]  /*2db0*/  FADD.FTZ R43, R27, R20 ;  /* 0x000000141b2b7221 */ /* 0x000fe20000010000 */
[----:B---3--:R-:W-:Y:S01]  /*2dc0*/  FADD.FTZ R20, R14, R3 ;  /* 0x000000030e147221 */ /* 0x008fe20000010000 */
[----:B------:R-:W-:Y:S01]  /*2dd0*/  MOV R4, 0x3f800000 ;  /* 0x3f80000000047802 */ /* 0x000fe20000000f00 */
[----:B------:R-:W2:Y:S01]  /*2de0*/  MUFU.EX2 R38, R38 ;  /* 0x0000002600267308 */ /* 0x000ea20000000800 */
[----:B0-----:R-:W-:Y:S01]  /*2df0*/  FADD.FTZ R26, R36, R43 ;  /* 0x0000002b241a7221 */ /* 0x001fe20000010000 */
[C---:B-1----:R-:W-:Y:S01]  /*2e00*/  FADD.FTZ R3, R139.reuse, R20 ;  /* 0x000000148b037221 */ /* 0x042fe20000010000 */
[----:B------:R-:W-:-:S02]  /*2e10*/  F2FP.BF16.F32.PACK_AB R139, R139, R14 ;  /* 0x0000000e8b8b723e */ /* 0x000fc400000010ff */
[----:B------:R-:W-:Y:S01]  /*2e20*/  FADD.FTZ R43, R29, R26 ;  /* 0x0000001a1d2b7221 */ /* 0x000fe20000010000 */
[----:B----4-:R-:W-:Y:S01]  /*2e30*/  FADD.FTZ R20, R34, R3 ;  /* 0x0000000322147221 */ /* 0x010fe20000010000 */
[-C--:B------:R-:W-:Y:S01]  /*2e40*/  MOV R36, R87.reuse ;  /* 0x0000005700247202 */ /* 0x080fe20000000f00 */
[----:B------:R0:W1:Y:S01]  /*2e50*/  MUFU.EX2 R143, R40 ;  /* 0x00000028008f7308 */ /* 0x0000620000000800 */
[----:B------:R-:W-:Y:S01]  /*2e60*/  FADD.FTZ R26, R74, R43 ;  /* 0x0000002b4a1a7221 */ /* 0x000fe20000010000 */
[C---:B-----5:R-:W-:Y:S01]  /*2e70*/  FADD.FTZ R3, R141.reuse, R20 ;  /* 0x000000148d037221 */ /* 0x060fe20000010000 */
[----:B------:R-:W-:Y:S01]  /*2e80*/  F2FP.BF16.F32.PACK_AB R141, R141, R34 ;  /* 0x000000228d8d723e */ /* 0x000fe200000010ff */
[--C-:B------:R-:W-:Y:S02]  /*2e90*/  IMAD.MOV.U32 R74, RZ, RZ, R87.reuse ;  /* 0x000000ffff4a7224 */ /* 0x100fe400078e0057 */
[----:B------:R-:W-:Y:S01]  /*2ea0*/  FADD.FTZ R43, R31, R26 ;  /* 0x0000001a1f2b7221 */ /* 0x000fe20000010000 */
[----:B------:R-:W-:Y:S01]  /*2eb0*/  IMAD.MOV.U32 R34, RZ, RZ, R87 ;  /* 0x000000ffff227224 */ /* 0x000fe200078e0057 */
[-C--:B------:R-:W-:Y:S01]  /*2ec0*/  MOV R27, R87.reuse ;  /* 0x00000057001b7202 */ /* 0x080fe20000000f00 */
[----:B------:R-:W3:Y:S01]  /*2ed0*/  MUFU.EX2 R42, R42 ;  /* 0x0000002a002a7308 */ /* 0x000ee20000000800 */
[----:B--2---:R-:W-:Y:S01]  /*2ee0*/  FADD.FTZ R20, R38, R3 ;  /* 0x0000000326147221 */ /* 0x004fe20000010000 */
[----:B------:R-:W-:Y:S01]  /*2ef0*/  FADD.FTZ R26, R78, R43 ;  /* 0x0000002b4e1a7221 */ /* 0x000fe20000010000 */
[----:B------:R-:W-:Y:S01]  /*2f00*/  MOV R78, R87 ;  /* 0x00000057004e7202 */ /* 0x000fe20000000f00 */
[----:B0-----:R-:W-:-:S02]  /*2f10*/  IMAD.MOV.U32 R40, RZ, RZ, R87 ;  /* 0x000000ffff287224 */ /* 0x001fc400078e0057 */
[----:B------:R-:W-:Y:S01]  /*2f20*/  FADD.FTZ R43, R33, R26 ;  /* 0x0000001a212b7221 */ /* 0x000fe20000010000 */
[----:B------:R-:W-:Y:S01]  /*2f30*/  MOV R33, R87 ;  /* 0x0000005700217202 */ /* 0x000fe20000000f00 */
[----:B------:R0:W2:Y:S01]  /*2f40*/  MUFU.EX2 R145, R44 ;  /* 0x0000002c00917308 */ /* 0x0000a20000000800 */
[C---:B-1----:R-:W-:Y:S01]  /*2f50*/  FADD.FTZ R3, R143.reuse, R20 ;  /* 0x000000148f037221 */ /* 0x042fe20000010000 */
[----:B------:R-:W-:Y:S01]  /*2f60*/  FADD.FTZ R20, R82, R43 ;  /* 0x0000002b52147221 */ /* 0x000fe20000010000 */
[----:B------:R-:W-:Y:S01]  /*2f70*/  F2FP.BF16.F32.PACK_AB R143, R143, R38 ;  /* 0x000000268f8f723e */ /* 0x000fe200000010ff */
[--C-:B------:R-:W-:Y:S02]  /*2f80*/  IMAD.MOV.U32 R82, RZ, RZ, R87.reuse ;  /* 0x000000ffff527224 */ /* 0x100fe400078e0057 */
[----:B------:R-:W-:Y:S01]  /*2f90*/  FADD.FTZ R43, R35, R20 ;  /* 0x00000014232b7221 */ /* 0x000fe20000010000 */
[----:B------:R-:W-:Y:S01]  /*2fa0*/  IMAD.MOV.U32 R38, RZ, RZ, R87 ;  /* 0x000000ffff267224 */ /* 0x000fe200078e0057 */
[----:B------:R-:W1:Y:S01]  /*2fb0*/  MUFU.EX2 R46, R46 ;  /* 0x0000002e002e7308 */ /* 0x000e620000000800 */
[----:B---3--:R-:W-:Y:S01]  /*2fc0*/  FADD.FTZ R0, R42, R3 ;  /* 0x000000032a007221 */ /* 0x008fe20000010000 */
[----:B------:R-:W-:Y:S01]  /*2fd0*/  FADD.FTZ R20, R86, R43 ;  /* 0x0000002b56147221 */ /* 0x000fe20000010000 */
[----:B0-----:R-:W-:-:S02]  /*2fe0*/  IMAD.MOV.U32 R44, RZ, RZ, R87 ;  /* 0x000000ffff2c7224 */ /* 0x001fc400078e0057 */
[--C-:B------:R-:W-:Y:S02]  /*2ff0*/  IMAD.MOV.U32 R35, RZ, RZ, R87.reuse ;  /* 0x000000ffff237224 */ /* 0x100fe400078e0057 */
[--C-:B------:R-:W-:Y:S01]  /*3000*/  IMAD.MOV.U32 R31, RZ, RZ, R87.reuse ;  /* 0x000000ffff1f7224 */ /* 0x100fe200078e0057 */
[----:B------:R0:W3:Y:S01]  /*3010*/  MUFU.EX2 R147, R48 ;  /* 0x0000003000937308 */ /* 0x0000e20000000800 */
[C---:B--2---:R-:W-:Y:S01]  /*3020*/  FADD.FTZ R3, R145.reuse, R0 ;  /* 0x0000000091037221 */ /* 0x044fe20000010000 */
[----:B------:R-:W-:Y:S01]  /*3030*/  F2FP.BF16.F32.PACK_AB R145, R145, R42 ;  /* 0x0000002a9191723e */ /* 0x000fe200000010ff */
[--C-:B------:R-:W-:Y:S01]  /*3040*/  IMAD.MOV.U32 R29, RZ, RZ, R87.reuse ;  /* 0x000000ffff1d7224 */ /* 0x100fe200078e0057 */
[----:B------:R-:W-:Y:S01]  /*3050*/  MOV R42, R87 ;  /* 0x00000057002a7202 */ /* 0x000fe20000000f00 */
[----:B------:R-:W-:-:S03]  /*3060*/  IMAD.MOV.U32 R26, RZ, RZ, R87 ;  /* 0x000000ffff1a7224 */ /* 0x000fc600078e0057 */
[----:B------:R-:W2:Y:S01]  /*3070*/  MUFU.EX2 R50, R50 ;  /* 0x0000003200327308 */ /* 0x000ea20000000800 */
[----:B-1----:R-:W-:Y:S01]  /*3080*/  FADD.FTZ R0, R46, R3 ;  /* 0x000000032e007221 */ /* 0x002fe20000010000 */
[----:B0-----:R-:W-:-:S06]  /*3090*/  MOV R48, R87 ;  /* 0x0000005700307202 */ /* 0x001fcc0000000f00 */
[----:B------:R0:W1:Y:S01]  /*30a0*/  MUFU.EX2 R149, R52 ;  /* 0x0000003400957308 */ /* 0x0000620000000800 */
[C---:B---3--:R-:W-:Y:S01]  /*30b0*/  FADD.FTZ R3, R147.reuse, R0 ;  /* 0x0000000093037221 */ /* 0x048fe20000010000 */
[----:B------:R-:W-:Y:S01]  /*30c0*/  F2FP.BF16.F32.PACK_AB R147, R147, R46 ;  /* 0x0000002e9393723e */ /* 0x000fe200000010ff */
[----:B------:R-:W-:-:S05]  /*30d0*/  IMAD.MOV.U32 R46, RZ, RZ, R87 ;  /* 0x000000ffff2e7224 */ /* 0x000fca00078e0057 */
[----:B------:R-:W3:Y:S01]  /*30e0*/  MUFU.EX2 R54, R54 ;  /* 0x0000003600367308 */ /* 0x000ee20000000800 */
[----:B--2---:R-:W-:Y:S01]  /*30f0*/  FADD.FTZ R0, R50, R3 ;  /* 0x0000000332007221 */ /* 0x004fe20000010000 */
[----:B0-----:R-:W-:-:S06]  /*3100*/  IMAD.MOV.U32 R52, RZ, RZ, R87 ;  /* 0x000000ffff347224 */ /* 0x001fcc00078e0057 */
[----:B------:R0:W2:Y:S01]  /*3110*/  MUFU.EX2 R151, R56 ;  /* 0x0000003800977308 */ /* 0x0000a20000000800 */
[C---:B-1----:R-:W-:Y:S01]  /*3120*/  FADD.FTZ R3, R149.reuse, R0 ;  /* 0x0000000095037221 */ /* 0x042fe20000010000 */
[----:B------:R-:W-:Y:S01]  /*3130*/  F2FP.BF16.F32.PACK_AB R149, R149, R50 ;  /* 0x000000329595723e */ /* 0x000fe200000010ff */
[----:B------:R-:W-:-:S05]  /*3140*/  IMAD.MOV.U32 R50, RZ, RZ, R87 ;  /* 0x000000ffff327224 */ /* 0x000fca00078e0057 */
[----:B------:R-:W1:Y:S01]  /*3150*/  MUFU.EX2 R37, R90 ;  /* 0x0000005a00257308 */ /* 0x000e620000000800 */
[----:B---3--:R-:W-:Y:S01]  /*3160*/  FADD.FTZ R0, R54, R3 ;  /* 0x0000000336007221 */ /* 0x008fe20000010000 */
[----:B0-----:R-:W-:-:S06]  /*3170*/  IMAD.MOV.U32 R56, RZ, RZ, R87 ;  /* 0x000000ffff387224 */ /* 0x001fcc00078e0057 */
[----:B------:R-:W0:Y:S01]  /*3180*/  MUFU.EX2 R58, R58 ;  /* 0x0000003a003a7308 */ /* 0x000e220000000800 */
[C---:B--2---:R-:W-:Y:S01]  /*3190*/  FADD.FTZ R3, R151.reuse, R0 ;  /* 0x0000000097037221 */ /* 0x044fe20000010000 */
[----:B------:R-:W-:Y:S02]  /*31a0*/  F2FP.BF16.F32.PACK_AB R151, R151, R54 ;  /* 0x000000369797723e */ /* 0x000fe400000010ff */
[----:B------:R-:W-:-:S04]  /*31b0*/  MOV R54, R87 ;  /* 0x0000005700367202 */ /* 0x000fc80000000f00 */
[----:B------:R-:W2:Y:S01]  /*31c0*/  MUFU.EX2 R92, R92 ;  /* 0x0000005c005c7308 */ /* 0x000ea20000000800 */
[C---:B-1----:R-:W-:Y:S01]  /*31d0*/  FADD.FTZ R43, R37.reuse, R20 ;  /* 0x00000014252b7221 */ /* 0x042fe20000010000 */
[----:B------:R-:W-:Y:S01]  /*31e0*/  F2FP.BF16.F32.PACK_AB R150, R37, R86 ;  /* 0x000000562596723e */ /* 0x000fe200000010ff */
[--C-:B------:R-:W-:Y:S02]  /*31f0*/  IMAD.MOV.U32 R86, RZ, RZ, R87.reuse ;  /* 0x000000ffff567224 */ /* 0x100fe400078e0057 */
[----:B------:R-:W-:-:S03]  /*3200*/  IMAD.MOV.U32 R37, RZ, RZ, R87 ;  /* 0x000000ffff257224 */ /* 0x000fc600078e0057 */
[----:B------:R1:W3:Y:S01]  /*3210*/  MUFU.EX2 R153, R60 ;  /* 0x0000003c00997308 */ /* 0x0002e20000000800 */
[----:B0-----:R-:W-:-:S07]  /*3220*/  FADD.FTZ R0, R58, R3 ;  /* 0x000000033a007221 */ /* 0x001fce0000010000 */
[----:B------:R-:W0:Y:S01]  /*3230*/  MUFU.EX2 R5, R94 ;  /* 0x0000005e00057308 */ /* 0x000e220000000800 */
[----:B--2---:R-:W-:Y:S01]  /*3240*/  FADD.FTZ R20, R92, R43 ;  /* 0x0000002b5c147221 */ /* 0x004fe20000010000 */
[----:B-1----:R-:W-:Y:S01]  /*3250*/  MOV R60, R87 ;  /* 0x00000057003c7202 */ /* 0x002fe20000000f00 */
[----:B------:R-:W-:-:S05]  /*3260*/  IMAD.MOV.U32 R43, RZ, RZ, R87 ;  /* 0x000000ffff2b7224 */ /* 0x000fca00078e0057 */
[----:B------:R-:W1:Y:S01]  /*3270*/  MUFU.EX2 R62, R62 ;  /* 0x0000003e003e7308 */ /* 0x000e620000000800 */
[C---:B---3--:R-:W-:Y:S01]  /*3280*/  FADD.FTZ R3, R153.reuse, R0 ;  /* 0x0000000099037221 */ /* 0x048fe20000010000 */
[----:B------:R-:W-:Y:S01]  /*3290*/  F2FP.BF16.F32.PACK_AB R153, R153, R58 ;  /* 0x0000003a9999723e */ /* 0x000fe200000010ff */
[----:B------:R-:W-:-:S05]  /*32a0*/  IMAD.MOV.U32 R58, RZ, RZ, R87 ;  /* 0x000000ffff3a7224 */ /* 0x000fca00078e0057 */
[----:B------:R-:W2:Y:S01]  /*32b0*/  MUFU.EX2 R96, R96 ;  /* 0x0000006000607308 */ /* 0x000ea20000000800 */
[C---:B0-----:R-:W-:Y:S01]  /*32c0*/  FADD.FTZ R21, R5.reuse, R20 ;  /* 0x0000001405157221 */ /* 0x041fe20000010000 */
[----:B------:R-:W-:-:S06]  /*32d0*/  F2FP.BF16.F32.PACK_AB R152, R5, R92 ;  /* 0x0000005c0598723e */ /* 0x000fcc00000010ff */
[----:B------:R0:W3:Y:S01]  /*32e0*/  MUFU.EX2 R155, R24 ;  /* 0x00000018009b7308 */ /* 0x0000e20000000800 */
[----:B-1----:R-:W-:-:S07]  /*32f0*/  FADD.FTZ R0, R62, R3 ;  /* 0x000000033e007221 */ /* 0x002fce0000010000 */
[----:B------:R-:W1:Y:S01]  /*3300*/  MUFU.EX2 R39, R98 ;  /* 0x0000006200277308 */ /* 0x000e620000000800 */
[----:B--2---:R-:W-:Y:S01]  /*3310*/  FADD.FTZ R20, R96, R21 ;  /* 0x0000001560147221 */ /* 0x004fe20000010000 */
[----:B0-----:R-:W-:-:S06]  /*3320*/  MOV R24, R87 ;  /* 0x0000005700187202 */ /* 0x001fcc0000000f00 */
[----:B------:R-:W0:Y:S01]  /*3330*/  MUFU.EX2 R66, R66 ;  /* 0x0000004200427308 */ /* 0x000e220000000800 */
[C---:B---3--:R-:W-:Y:S01]  /*3340*/  FADD.FTZ R5, R155.reuse, R0 ;  /* 0x000000009b057221 */ /* 0x048fe20000010000 */
[----:B------:R-:W-:Y:S01]  /*3350*/  F2FP.BF16.F32.PACK_AB R155, R155, R62 ;  /* 0x0000003e9b9b723e */ /* 0x000fe200000010ff */
[----:B------:R-:W-:-:S05]  /*3360*/  IMAD.MOV.U32 R62, RZ, RZ, R87 ;  /* 0x000000ffff3e7224 */ /* 0x000fca00078e0057 */
[----:B------:R-:W2:Y:S01]  /*3370*/  MUFU.EX2 R64, R64 ;  /* 0x0000004000407308 */ /* 0x000ea20000000800 */
[C---:B-1----:R-:W-:Y:S01]  /*3380*/  FADD.FTZ R21, R39.reuse, R20 ;  /* 0x0000001427157221 */ /* 0x042fe20000010000 */
[----:B------:R-:W-:Y:S02]  /*3390*/  F2FP.BF16.F32.PACK_AB R154, R39, R96 ;  /* 0x00000060279a723e */ /* 0x000fe400000010ff */
[----:B------:R-:W-:-:S04]  /*33a0*/  MOV R39, R87 ;  /* 0x0000005700277202 */ /* 0x000fc80000000f00 */
[----:B------:R1:W3:Y:S01]  /*33b0*/  MUFU.EX2 R157, R28 ;  /* 0x0000001c009d7308 */ /* 0x0002e20000000800 */
[----:B0-----:R-:W-:-:S07]  /*33c0*/  FADD.FTZ R0, R66, R5 ;  /* 0x0000000542007221 */ /* 0x001fce0000010000 */
[----:B------:R-:W0:Y:S01]  /*33d0*/  MUFU.EX2 R13, R100 ;  /* 0x00000064000d7308 */ /* 0x000e220000000800 */
[----:B--2---:R-:W-:Y:S01]  /*33e0*/  FADD.FTZ R20, R64, R21 ;  /* 0x0000001540147221 */ /* 0x004fe20000010000 */
[----:B-1----:R-:W-:-:S06]  /*33f0*/  IMAD.MOV.U32 R28, RZ, RZ, R87 ;  /* 0x000000ffff1c7224 */ /* 0x002fcc00078e0057 */
[----:B------:R-:W1:Y:S01]  /*3400*/  MUFU.EX2 R70, R70 ;  /* 0x0000004600467308 */ /* 0x000e620000000800 */
[C---:B---3--:R-:W-:Y:S01]  /*3410*/  FADD.FTZ R5, R157.reuse, R0 ;  /* 0x000000009d057221 */ /* 0x048fe20000010000 */
[----:B------:R-:W-:Y:S02]  /*3420*/  F2FP.BF16.F32.PACK_AB R157, R157, R66 ;  /* 0x000000429d9d723e */ /* 0x000fe400000010ff */
[----:B------:R-:W-:-:S04]  /*3430*/  MOV R66, R87 ;  /* 0x0000005700427202 */ /* 0x000fc80000000f00 */
[----:B------:R-:W2:Y:S01]  /*3440*/  MUFU.EX2 R68, R68 ;  /* 0x0000004400447308 */ /* 0x000ea20000000800 */
[C---:B0-----:R-:W-:Y:S01]  /*3450*/  FADD.FTZ R21, R13.reuse, R20 ;  /* 0x000000140d157221 */ /* 0x041fe20000010000 */
[----:B------:R-:W-:Y:S01]  /*3460*/  F2FP.BF16.F32.PACK_AB R156, R13, R64 ;  /* 0x000000400d9c723e */ /* 0x000fe200000010ff */
[----:B------:R-:W-:-:S05]  /*3470*/  IMAD.MOV.U32 R64, RZ, RZ, R87 ;  /* 0x000000ffff407224 */ /* 0x000fca00078e0057 */
[----:B------:R0:W3:Y:S01]  /*3480*/  MUFU.EX2 R159, R30 ;  /* 0x0000001e009f7308 */ /* 0x0000e20000000800 */
[----:B-1----:R-:W-:Y:S01]  /*3490*/  FADD.FTZ R0, R70, R5 ;  /* 0x0000000546007221 */ /* 0x002fe20000010000 */
[----:B------:R-:W-:-:S06]  /*34a0*/  IMAD.MOV.U32 R5, RZ, RZ, 0x3f800000 ;  /* 0x3f800000ff057424 */ /* 0x000fcc00078e00ff */
[----:B------:R-:W1:Y:S01]  /*34b0*/  MUFU.EX2 R15, R15 ;  /* 0x0000000f000f7308 */ /* 0x000e620000000800 */
[----:B--2---:R-:W-:Y:S01]  /*34c0*/  FADD.FTZ R20, R68, R21 ;  /* 0x0000001544147221 */ /* 0x004fe20000010000 */
[----:B0-----:R-:W-:Y:S01]  /*34d0*/  MOV R30, R87 ;  /* 0x00000057001e7202 */ /* 0x001fe20000000f00 */
[C---:B---3--:R-:W-:Y:S01]  /*34e0*/  FADD.FTZ R0, R159.reuse, R0 ;  /* 0x000000009f007221 */ /* 0x048fe20000010000 */
[----:B------:R-:W-:Y:S01]  /*34f0*/  F2FP.BF16.F32.PACK_AB R159, R159, R70 ;  /* 0x000000469f9f723e */ /* 0x000fe200000010ff */
[--C-:B------:R-:W-:Y:S01]  /*3500*/  IMAD.MOV.U32 R70, RZ, RZ, R87.reuse ;  /* 0x000000ffff467224 */ /* 0x100fe200078e0057 */
[C---:B-1----:R-:W-:Y:S01]  /*3510*/  F2FP.BF16.F32.PACK_AB R158, R15.reuse, R68 ;  /* 0x000000440f9e723e */ /* 0x042fe200000010ff */
[----:B------:R-:W-:Y:S01]  /*3520*/  FADD.FTZ R3, R15, R20 ;  /* 0x000000140f037221 */ /* 0x000fe20000010000 */
[----:B------:R-:W-:Y:S01]  /*3530*/  IMAD.MOV.U32 R68, RZ, RZ, R87 ;  /* 0x000000ffff447224 */ /* 0x000fe200078e0057 */
[----:B------:R-:W-:Y:S06]  /*3540*/  @!P1 BRA `(.L_x_14) ;  /* 0x0000002400309947 */ /* 0x000fec0003800000 */
[----:B------:R-:W-:Y:S01]  /*3550*/  VIADD R13, R88, 0xfffffffe ;  /* 0xfffffffe580d7836 */ /* 0x000fe20000000000 */
[----:B------:R-:W-:Y:S01]  /*3560*/  MOV R15, R6 ;  /* 0x00000006000f7202 */ /* 0x000fe20000000f00 */
[----:B------:R-:W-:Y:S01]  /*3570*/  IMAD.MOV.U32 R21, RZ, RZ, R12 ;  /* 0x000000ffff157224 */ /* 0x000fe200078e000c */
[----:B------:R-:W-:Y:S01]  /*3580*/  CS2R R86, SRZ ;  /* 0x0000000000567805 */ /* 0x000fe2000001ff00 */
[----:B------:R-:W-:Y:S01]  /*3590*/  IMAD.MOV.U32 R5, RZ, RZ, 0x3f800000 ;  /* 0x3f800000ff057424 */ /* 0x000fe200078e00ff */
[----:B------:R-:W-:Y:S02]  /*35a0*/  CS2R R82, SRZ ;  /* 0x0000000000527805 */ /* 0x000fe4000001ff00 */
[----:B------:R-:W-:Y:S02]  /*35b0*/  CS2R R78, SRZ ;  /* 0x00000000004e7805 */ /* 0x000fe4000001ff00 */
[----:B------:R-:W-:Y:S02]  /*35c0*/  CS2R R74, SRZ ;  /* 0x00000000004a7805 */ /* 0x000fe4000001ff00 */
[----:B------:R-:W-:-:S02]  /*35d0*/  CS2R R70, SRZ ;  /* 0x0000000000467805 */ /* 0x000fc4000001ff00 */
[----:B------:R-:W-:Y:S02]  /*35e0*/  CS2R R66, SRZ ;  /* 0x0000000000427805 */ /* 0x000fe4000001ff00 */
[----:B------:R-:W-:Y:S02]  /*35f0*/  CS2R R62, SRZ ;  /* 0x00000000003e7805 */ /* 0x000fe4000001ff00 */
        /* <DEDUP_REMOVED lines=24> */
[----:B------:R-:W-:Y:S01]  /*3780*/  CS2R R24, SRZ ;  /* 0x0000000000187805 */ /* 0x000fe2000001ff00 */
[----:B------:R-:W-:Y:S01]  /*3790*/  UMOV UR4, UR39 ;  /* 0x0000002700047c82 */ /* 0x000fe20008000000 */
[----:B------:R-:W-:Y:S01]  /*37a0*/  UMOV UR5, UR38 ;  /* 0x0000002600057c82 */ /* 0x000fe20008000000 */
[----:B------:R-:W-:-:S05]  /*37b0*/  ULDC UR6, c[0x0][0x9d8] ;  /* 0x0002760000067ab9 */ /* 0x000fca0000000800 */
.L_x_25:
[----:B------:R-:W-:-:S04]  /*37c0*/  UISETP.NE.AND UP0, UPT, UR5, 0x1, UPT ;  /* 0x000000010500788c */ /* 0x000fc8000bf05270 */
[----:B------:R-:W-:-:S04]  /*37d0*/  USEL UR39, URZ, 0x1, UP0 ;  /* 0x000000013f277887 */ /* 0x000fc80008000000 */
[----:B------:R-:W-:Y:S01]  /*37e0*/  ULOP3.LUT UR39, UR4, UR39, URZ, 0x3c, !UPT ;  /* 0x0000002704277292 */ /* 0x000fe2000f8e3c3f */
[----:B------:R-:W-:Y:S11]  /*37f0*/  @!P0 BRA `(.L_x_15) ;  /* 0x0000000000048947 */ /* 0x000ff60003800000 */
[----:B------:R-:W-:Y:S01]  /*3800*/  BPT.TRAP 0x1 ;  /* 0x000000040000795c */ /* 0x000fe20000300000 */
.L_x_15:
[----:B------:R-:W0:Y:S01]  /*3810*/  S2UR UR11, SR_CgaCtaId ;  /* 0x00000000000b79c3 */ /* 0x000e220000008800 */
[----:B------:R-:W-:Y:S01]  /*3820*/  UIADD3 UR38, UR5, 0x1, URZ ;  /* 0x0000000105267890 */ /* 0x000fe2000fffe03f */
[----:B------:R-:W-:Y:S01]  /*3830*/  IMAD.U32 R6, RZ, RZ, UR39 ;  /* 0x00000027ff067e24 */ /* 0x000fe2000f8e00ff */
[----:B------:R-:W-:Y:S02]  /*3840*/  UMOV UR7, 0x400 ;  /* 0x0000040000077882 */ /* 0x000fe40000000000 */
[----:B------:R-:W-:Y:S02]  /*3850*/  UISETP.NE.AND UP0, UPT, UR38, 0x2, UPT ;  /* 0x000000022600788c */ /* 0x000fe4000bf05270 */
[----:B------:R-:W-:Y:S02]  /*3860*/  SHF.L.U32 R6, R6, 0x1f, RZ ;  /* 0x0000001f06067819 */ /* 0x000fe400000006ff */
[----:B------:R-:W-:Y:S02]  /*3870*/  USEL UR38, UR38, URZ, UP0 ;  /* 0x0000003f26267287 */ /* 0x000fe40008000000 */
[----:B0-----:R-:W-:-:S04]  /*3880*/  ULEA UR7, UR11, UR7, 0x18 ;  /* 0x000000070b077291 */ /* 0x001fc8000f8ec03f */
[----:B------:R-:W-:-:S09]  /*3890*/  ULEA UR8, UR38, UR7, 0x3 ;  /* 0x0000000726087291 */ /* 0x000fd2000f8e183f */
[----:B------:R0:W1:Y:S01]  /*38a0*/  SYNCS.PHASECHK.TRANS64.TRYWAIT P1, [UR8+0x2a830], R6 ;  /* 0x02a83006ff0075a7 */ /* 0x0000620008020148 */
[----:B------:R-:W-:Y:S05]  /*38b0*/  @!P0 BRA `(.L_x_16) ;  /* 0x0000000000048947 */ /* 0x000fea0003800000 */
[----:B------:R-:W-:Y:S01]  /*38c0*/  BPT.TRAP 0x1 ;  /* 0x000000040000795c */ /* 0x000fe20000300000 */
.L_x_16:
[----:B-1----:R-:W-:Y:S05]  /*38d0*/  @P1 BRA `(.L_x_17) ;  /* 0x0000000000081947 */ /* 0x002fea0003800000 */
[----:B------:R-:W1:Y:S02]  /*38e0*/  SYNCS.PHASECHK.TRANS64.TRYWAIT P1, [UR8+0x2a830], R6 ;  /* 0x02a83006ff0075a7 */ /* 0x000e640008020148 */
[----:B-1----:R-:W-:Y:S05]  /*38f0*/  @!P1 BRA `(.L_x_18) ;  /* 0x0000007800989947 */ /* 0x002fea0003800000 */
.L_x_17:
[----:B------:R-:W-:Y:S01]  /*3900*/  R2UR UR40, R10 ;  /* 0x000000000a2872ca */ /* 0x000fe200000e0000 */
[----:B------:R-:W-:Y:S01]  /*3910*/  UIMAD UR9, UR38, 0x900, UR10 ;  /* 0x00000900260978a4 */ /* 0x000fe2000f8e020a */
[----:B------:R-:W-:Y:S01]  /*3920*/  R2UR UR41, R11 ;  /* 0x000000000b2972ca */ /* 0x000fe200000e0000 */
[----:B------:R-:W-:Y:S01]  /*3930*/  WARPGROUP.ARRIVE ;  /* 0x00000000000079c5 */ /* 0x000fe20000000000 */
[----:B------:R-:W-:Y:S01]  /*3940*/  UMOV UR43, 0x40000040 ;  /* 0x40000040002b7882 */ /* 0x000fe20000000000 */
[----:B------:R-:W-:Y:S01]  /*3950*/  UIADD3 UR14, UR9, 0x302, URZ ;  /* 0x00000302090e7890 */ /* 0x000fe2000fffe03f */
[-C--:B------:R-:W-:Y:S01]  /*3960*/  FMUL.FTZ R24, R24, R4.reuse ;  /* 0x0000000418187220 */ /* 0x080fe20000410000 */
[----:B------:R-:W-:Y:S01]  /*3970*/  UMOV UR15, 0x40000040 ;  /* 0x40000040000f7882 */ /* 0x000fe20000000000 */
[----:B------:R-:W-:Y:S01]  /*3980*/  UMOV UR42, UR9 ;  /* 0x00000009002a7c82 */ /* 0x000fe20008000000 */
[----:B------:R-:W-:Y:S01]  /*3990*/  UIADD3 UR18, UR9, 0x304, URZ ;  /* 0x0000030409127890 */ /* 0x000fe2000fffe03f */
[-C--:B------:R-:W-:Y:S01]  /*39a0*/  FMUL.FTZ R25, R25, R4.reuse ;  /* 0x0000000419197220 */ /* 0x080fe20000410000 */
[----:B------:R-:W-:Y:S01]  /*39b0*/  UMOV UR19, 0x40000040 ;  /* 0x4000004000137882 */ /* 0x000fe20000000000 */
[----:B------:R-:W-:Y:S01]  /*39c0*/  UIADD3 UR22, UR9, 0x306, URZ ;  /* 0x0000030609167890 */ /* 0x000fe2000fffe03f */
[-C--:B------:R-:W-:Y:S01]  /*39d0*/  FMUL.FTZ R28, R28, R4.reuse ;  /* 0x000000041c1c7220 */ /* 0x080fe20000410000 */
[----:B------:R-:W-:Y:S01]  /*39e0*/  UMOV UR23, 0x40000040 ;  /* 0x4000004000177882 */ /* 0x000fe20000000000 */
[----:B------:R-:W-:Y:S01]  /*39f0*/  HGMMA.64x96x16.F32.BF16 R88, gdesc[UR40], RZ, !UPT, gsb0 ;  /* 0x01600000285879f0 */ /* 0x000fe2000c0018ff */
[----:B------:R-:W-:Y:S01]  /*3a00*/  R2UR UR40, R8 ;  /* 0x00000000082872ca */ /* 0x000fe200000e0000 */
[----:B------:R-:W-:Y:S01]  /*3a10*/  UIADD3 UR42, UR9, 0x2, URZ ;  /* 0x00000002092a7890 */ /* 0x000fe2000fffe03f */
[----:B------:R-:W-:Y:S01]  /*3a20*/  R2UR UR41, R9 ;  /* 0x00000000092972ca */ /* 0x000fe200000e0000 */
[----:B------:R-:W-:Y:S01]  /*3a30*/  UMOV UR43, 0x40000040 ;  /* 0x40000040002b7882 */ /* 0x000fe20000000000 */
[----:B------:R-:W-:Y:S01]  /*3a40*/  UIADD3 UR26, UR9, 0x600, URZ ;  /* 0x00000600091a7890 */ /* 0x000fe2000fffe03f */
[-C--:B------:R-:W-:Y:S01]  /*3a50*/  FMUL.FTZ R29, R29, R4.reuse ;  /* 0x000000041d1d7220 */ /* 0x080fe20000410000 */
[----:B------:R-:W-:Y:S01]  /*3a60*/  UMOV UR27, 0x40000040 ;  /* 0x40000040001b7882 */ /* 0x000fe20000000000 */
[----:B------:R-:W-:Y:S01]  /*3a70*/  UIADD3 UR30, UR9, 0x602, URZ ;  /* 0x00000602091e7890 */ /* 0x000fe2000fffe03f */
[-C--:B------:R-:W-:Y:S01]  /*3a80*/  FMUL.FTZ R32, R32, R4.reuse ;  /* 0x0000000420207220 */ /* 0x080fe20000410000 */
[----:B------:R-:W-:Y:S01]  /*3a90*/  UMOV UR31, 0x40000040 ;  /* 0x40000040001f7882 */ /* 0x000fe20000000000 */
[----:B------:R-:W-:Y:S01]  /*3aa0*/  UIADD3 UR34, UR9, 0x604, URZ ;  /* 0x0000060409227890 */ /* 0x000fe2000fffe03f */
[-C--:B------:R-:W-:Y:S01]  /*3ab0*/  FMUL.FTZ R33, R33, R4.reuse ;  /* 0x0000000421217220 */ /* 0x080fe20000410000 */
[----:B------:R-:W-:Y:S01]  /*3ac0*/  UMOV UR35, 0x40000040 ;  /* 0x4000004000237882 */ /* 0x000fe20000000000 */
[-C--:B------:R-:W-:Y:S01]  /*3ad0*/  FMUL.FTZ R36, R36, R4.reuse ;  /* 0x0000000424247220 */ /* 0x080fe20000410000 */
        /* <DEDUP_REMOVED lines=24> */
[----:B------:R-:W-:Y:S01]  /*3c60*/  FMUL.FTZ R85, R85, R4 ;  /* 0x0000000455557220 */ /* 0x000fe20000410000 */
        /* <DEDUP_REMOVED lines=32> */
[----:B------:R-:W-:-:S02]  /*3e70*/  WARPGROUP.DEPBAR.LE gsb0, 0x0 ;  /* 0x00008000000079c5 */ /* 0x000fc40000010000 */
[----:B------:R-:W-:-:S06]  /*3e80*/  WARPGROUP.ARRIVE ;  /* 0x00000000000079c5 */ /* 0x000fcc0000000000 */
[----:B------:R-:W-:Y:S01]  /*3e90*/  HGMMA.64x96x16.F32.BF16 R88, gdesc[UR40], R88, gsb0 ;  /* 0x01600000285879f0 */ /* 0x000fe20008001858 */
[----:B------:R-:W-:Y:S01]  /*3ea0*/  UIADD3 UR42, UR9, 0x4, URZ ;  /* 0x00000004092a7890 */ /* 0x000fe2000fffe03f */
[----:B------:R-:W-:Y:S01]  /*3eb0*/  UMOV UR40, UR56 ;  /* 0x0000003800287c82 */ /* 0x000fe20008000000 */
[----:B------:R-:W-:Y:S01]  /*3ec0*/  UMOV UR41, UR57 ;  /* 0x0000003900297c82 */ /* 0x000fe20008000000 */
[----:B------:R-:W-:Y:S01]  /*3ed0*/  UMOV UR43, 0x40000040 ;  /* 0x40000040002b7882 */ /* 0x000fe20000000000 */
[----:B------:R-:W-:Y:S02]  /*3ee0*/  WARPGROUP.DEPBAR.LE gsb0, 0x0 ;  /* 0x00008000000079c5 */ /* 0x000fe40000010000 */
        /* <DEDUP_REMOVED lines=44> */
.L_x_19:
[----:B------:R-:W-:Y:S01]  /*41b0*/  ULEA UR9, UR5, UR7, 0x3 ;  /* 0x0000000705097291 */ /* 0x000fe2000f8e183f */
[----:B------:R-:W-:-:S04]  /*41c0*/  MOV R4, UR4 ;  /* 0x0000000400047c02 */ /* 0x000fc80008000f00 */
[----:B------:R-:W-:-:S04]  /*41d0*/  SHF.L.U32 R4, R4, 0x1f, RZ ;  /* 0x0000001f04047819 */ /* 0x000fc800000006ff */
[----:B------:R2:W3:Y:S01]  /*41e0*/  SYNCS.PHASECHK.TRANS64.TRYWAIT P1, [UR9+0x2a850], R4 ;  /* 0x02a85004ff0075a7 */ /* 0x0004e20008020149 */
[----:B------:R-:W-:Y:S05]  /*41f0*/  @!P0 BRA `(.L_x_20) ;  /* 0x0000000000048947 */ /* 0x000fea0003800000 */
[----:B------:R-:W-:Y:S01]  /*4200*/  BPT.TRAP 0x1 ;  /* 0x000000040000795c */ /* 0x000fe20000300000 */
.L_x_20:
[----:B---3--:R-:W-:Y:S05]  /*4210*/  @P1 BRA `(.L_x_21) ;  /* 0x0000000000081947 */ /* 0x008fea0003800000 */
[----:B------:R-:W3:Y:S02]  /*4220*/  SYNCS.PHASECHK.TRANS64.TRYWAIT P1, [UR9+0x2a850], R4 ;  /* 0x02a85004ff0075a7 */ /* 0x000ee40008020149 */
[----:B---3--:R-:W-:Y:S05]  /*4230*/  @!P1 BRA `(.L_x_22) ;  /* 0x0000007000609947 */ /* 0x008fea0003800000 */
.L_x_21:
[----:B------:R-:W-:Y:S01]  /*4240*/  UIADD3 UR7, UR7, 0x400, URZ ;  /* 0x0000040007077890 */ /* 0x000fe2000fffe03f */
[----:B------:R-:W-:Y:S01]  /*4250*/  WARPGROUP.ARRIVE ;  /* 0x00000000000079c5 */ /* 0x000fe20000000000 */
[----:B------:R-:W-:Y:S02]  /*4260*/  UMOV UR15, 0x40000040 ;  /* 0x40000040000f7882 */ /* 0x000fe40000000000 */
[----:B------:R-:W-:-:S04]  /*4270*/  USHF.R.U32.HI UR7, URZ, 0x4, UR7 ;  /* 0x000000043f077899 */ /* 0x000fc80008011607 */
[----:B------:R-:W-:-:S04]  /*4280*/  ULOP3.LUT UR7, UR7, 0x3fff, URZ, 0xc0, !UPT ;  /* 0x00003fff07077892 */ /* 0x000fc8000f8ec03f */
[----:B------:R-:W-:-:S04]  /*4290*/  ULOP3.LUT UR4, UR7, 0x3000000, URZ, 0xfc, !UPT ;  /* 0x0300000007047892 */ /* 0x000fc8000f8efc3f */
[----:B------:R-:W-:-:S07]  /*42a0*/  UIMAD UR4, UR5, 0x600, UR4 ;  /* 0x00000600050478a4 */ /* 0x000fce000f8e0204 */
[----:B------:R-:W-:Y:S02]  /*42b0*/  UMOV UR14, UR4 ;  /* 0x00000004000e7c82 */ /* 0x000fe40008000000 */
[----:B------:R-:W-:Y:S01]  /*42c0*/  HGMMA.64x128x16.F32.BF16 R24, R136, gdesc[UR12].tnspB, R24, gsb0 ;  /* 0x41e0000c88187df0 */ /* 0x000fe20008001818 */
[----:B------:R-:W-:Y:S01]  /*42d0*/  UIADD3 UR14, UR4, 0x80, URZ ;  /* 0x00000080040e7890 */ /* 0x000fe2000fffe03f */
[----:B------:R-:W-:Y:S01]  /*42e0*/  UMOV UR15, 0x40000040 ;  /* 0x40000040000f7882 */ /* 0x000fe20000000000 */
[----:B------:R-:W-:Y:S02]  /*42f0*/  WARPGROUP.DEPBAR.LE gsb0, 0x0 ;  /* 0x00008000000079c5 */ /* 0x000fe40000010000 */
[----:B------:R-:W-:-:S07]  /*4300*/  WARPGROUP.ARRIVE ;  /* 0x00000000000079c5 */ /* 0x000fce0000000000 */
        /* <DEDUP_REMOVED lines=20> */
[----:B------:R-:W-:Y:S03]  /*4450*/  HGMMA.64x128x16.F32.BF16 R24, R156, gdesc[UR12].tnspB, R24, gsb0 ;  /* 0x41e0000c9c187df0 */ /* 0x000fe60008001818 */
[----:B------:R-:W-:Y:S02]  /*4460*/  WARPGROUP.DEPBAR.LE gsb0, 0x0 ;  /* 0x00008000000079c5 */ /* 0x000fe40000010000 */
[----:B------:R-:W-:Y:S05]  /*4470*/  @!P0 BRA `(.L_x_23) ;  /* 0x0000000000048947 */ /* 0x000fea0003800000 */
[----:B------:R-:W-:Y:S01]  /*4480*/  BPT.TRAP 0x1 ;  /* 0x000000040000795c */ /* 0x000fe20000300000 */
.L_x_23:
[----:B------:R-:W-:Y:S01]  /*4490*/  FMUL.FTZ R136, R88, UR6 ;  /* 0x0000000658887c20 */ /* 0x000fe20008410000 */
[----:B------:R-:W-:Y:S01]  /*44a0*/  FMUL.FTZ R14, R90, UR6 ;  /* 0x000000065a0e7c20 */ /* 0x000fe20008410000 */
[----:B------:R-:W-:Y:S01]  /*44b0*/  FMUL.FTZ R138, R89, UR6 ;  /* 0x00000006598a7c20 */ /* 0x000fe20008410000 */
[----:B------:R-:W-:Y:S01]  /*44c0*/  FMUL.FTZ R20, R91, UR6 ;  /* 0x000000065b147c20 */ /* 0x000fe20008410000 */
[----:B------:R-:W-:Y:S01]  /*44d0*/  FMUL.FTZ R140, R92, UR6 ;  /* 0x000000065c8c7c20 */ /* 0x000fe20008410000 */
[----:B------:R-:W-:Y:S01]  /*44e0*/  FMUL.FTZ R88, R94, UR6 ;  /* 0x000000065e587c20 */ /* 0x000fe20008410000 */
[----:B------:R-:W3:Y:S01]  /*44f0*/  MUFU.TANH R136, R136 ;  /* 0x0000008800887308 */ /* 0x000ee20000002400 */
[----:B------:R-:W-:Y:S01]  /*4500*/  FMUL.FTZ R142, R93, UR6 ;  /* 0x000000065d8e7c20 */ /* 0x000fe20008410000 */
[----:B------:R-:W-:Y:S01]  /*4510*/  FMUL.FTZ R90, R95, UR6 ;  /* 0x000000065f5a7c20 */ /* 0x000fe20008410000 */
[----:B------:R-:W-:Y:S01]  /*4520*/  FMUL.FTZ R144, R96, UR6 ;  /* 0x0000000660907c20 */ /* 0x000fe20008410000 */
[----:B------:R-:W-:Y:S01]  /*4530*/  FMUL.FTZ R92, R98, UR6 ;  /* 0x00000006625c7c20 */ /* 0x000fe20008410000 */
[----:B------:R-:W-:Y:S01]  /*4540*/  FMUL.FTZ R146, R97, UR6 ;  /* 0x0000000661927c20 */ /* 0x000fe20008410000 */
[----:B------:R-:W-:Y:S01]  /*4550*/  FMUL.FTZ R94, R99, UR6 ;  /* 0x00000006635e7c20 */ /* 0x000fe20008410000 */
[----:B------:R-:W-:Y:S01]  /*4560*/  FMUL.FTZ R148, R100, UR6 ;  /* 0x0000000664947c20 */ /* 0x000fe20008410000 */
[----:B------:R-:W1:Y:S01]  /*4570*/  MUFU.TANH R14, R14 ;  /* 0x0000000e000e7308 */ /* 0x000e620000002400 */
[----:B------:R-:W-:Y:S01]  /*4580*/  FMUL.FTZ R96, R102, UR6 ;  /* 0x0000000666607c20 */ /* 0x000fe20008410000 */
[----:B------:R-:W-:Y:S01]  /*4590*/  FMUL.FTZ R150, R101, UR6 ;  /* 0x0000000665967c20 */ /* 0x000fe20008410000 */
[----:B------:R-:W-:Y:S01]  /*45a0*/  FMUL.FTZ R98, R103, UR6 ;  /* 0x0000000667627c20 */ /* 0x000fe20008410000 */
[----:B------:R-:W-:Y:S01]  /*45b0*/  FMUL.FTZ R152, R104, UR6 ;  /* 0x0000000668987c20 */ /* 0x000fe20008410000 */
[----:B------:R-:W-:Y:S01]  /*45c0*/  FMUL.FTZ R100, R106, UR6 ;  /* 0x000000066a647c20 */ /* 0x000fe20008410000 */
[----:B------:R-:W-:Y:S01]  /*45d0*/  FMUL.FTZ R154, R105, UR6 ;  /* 0x00000006699a7c20 */ /* 0x000fe20008410000 */
[----:B------:R-:W-:Y:S01]  /*45e0*/  FMUL.FTZ R102, R107, UR6 ;  /* 0x000000066b667c20 */ /* 0x000fe20008410000 */
[----:B------:R-:W4:Y:S01]  /*45f0*/  MUFU.TANH R138, R138 ;  /* 0x0000008a008a7308 */ /* 0x000f220000002400 */
[----:B---3--:R-:W-:Y:S01]  /*4600*/  FMNMX.FTZ R5, R136, R15, !PT ;  /* 0x0000000f88057209 */ /* 0x008fe20007810000 */
[----:B------:R-:W-:Y:S01]  /*4610*/  FMUL.FTZ R156, R108, UR6 ;  /* 0x000000066c9c7c20 */ /* 0x000fe20008410000 */
[----:B------:R-:W-:Y:S01]  /*4620*/  FMUL.FTZ R104, R110, UR6 ;  /* 0x000000066e687c20 */ /* 0x000fe20008410000 */
[----:B------:R-:W-:Y:S01]  /*4630*/  FMUL.FTZ R158, R109, UR6 ;  /* 0x000000066d9e7c20 */ /* 0x000fe20008410000 */
[----:B------:R-:W-:Y:S01]  /*4640*/  FMUL.FTZ R106, R111, UR6 ;  /* 0x000000066f6a7c20 */ /* 0x000fe20008410000 */
[----:B------:R-:W-:Y:S01]  /*4650*/  FMUL.FTZ R168, R112, UR6 ;  /* 0x0000000670a87c20 */ /* 0x000fe20008410000 */
[----:B------:R-:W-:Y:S01]  /*4660*/  FMUL.FTZ R108, R114, UR6 ;  /* 0x00000006726c7c20 */ /* 0x000fe20008410000 */
[----:B------:R-:W3:Y:S01]  /*4670*/  MUFU.TANH R20, R20 ;  /* 0x0000001400147308 */ /* 0x000ee20000002400 */
[----:B-1----:R-:W-:Y:S01]  /*4680*/  FMNMX.FTZ R7, R14, R21, !PT ;  /* 0x000000150e077209 */ /* 0x002fe20007810000 */
[----:B------:R-:W-:Y:S01]  /*4690*/  FMUL.FTZ R170, R113, UR6 ;  /* 0x0000000671aa7c20 */ /* 0x000fe20008410000 */
[----:B------:R-:W-:Y:S01]  /*46a0*/  FMUL.FTZ R110, R115, UR6 ;  /* 0x00000006736e7c20 */ /* 0x000fe20008410000 */
[----:B------:R-:W-:Y:S01]  /*46b0*/  FMUL.FTZ R172, R116, UR6 ;  /* 0x0000000674ac7c20 */ /* 0x000fe20008410000 */
[----:B------:R-:W-:Y:S01]  /*46c0*/  FMUL.FTZ R112, R118, UR6 ;  /* 0x0000000676707c20 */ /* 0x000fe20008410000 */
[----:B------:R-:W-:Y:S01]  /*46d0*/  FMUL.FTZ R174, R117, UR6 ;  /* 0x0000000675ae7c20 */ /* 0x000fe20008410000 */
[----:B------:R-:W-:Y:S01]  /*46e0*/  FMUL.FTZ R114, R119, UR6 ;  /* 0x0000000677727c20 */ /* 0x000fe20008410000 */
[----:B------:R-:W1:Y:S01]  /*46f0*/  MUFU.TANH R140, R140 ;  /* 0x0000008c008c7308 */ /* 0x000e620000002400 */
[----:B----4-:R-:W-:Y:S01]  /*4700*/  FMNMX.FTZ R5, R138, R5, !PT ;  /* 0x000000058a057209 */ /* 0x010fe20007810000 */
        /* <DEDUP_REMOVED lines=17> */
[----:B--2---:R-:W-:Y:S01]  /*4820*/  FMUL.FTZ R4, R134, UR6 ;  /* 0x0000000686047c20 */ /* 0x004fe20008410000 */
[----:B------:R-:W-:Y:S01]  /*4830*/  FMUL.FTZ R134, R135, UR6 ;  /* 0x0000000687867c20 */ /* 0x000fe20008410000 */
[----:B------:R-:W-:Y:S01]  /*4840*/  FMUL.FTZ R133, R133, UR6 ;  /* 0x0000000685857c20 */ /* 0x000fe20008410000 */
[----:B------:R-:W-:-:S02]  /*4850*/  UIADD3 UR8, UR8, 0x2a840, URZ ;  /* 0x0002a84008087890 */ /* 0x000fc4000fffe03f */
[----:B------:R-:W1:Y:S01]  /*4860*/  MUFU.TANH R90, R90 ;  /* 0x0000005a005a7308 */ /* 0x000e620000002400 */
[----:B----4-:R-:W-:Y:S01]  /*4870*/  FMNMX.FTZ R7, R88, R7, !PT ;  /* 0x0000000758077209 */ /* 0x010fe20007810000 */
[----:B------:R-:W-:-:S06]  /*4880*/  UPRMT UR8, UR11, 0x654, UR8 ;  /* 0x000006540b087896 */ /* 0x000fcc0008000008 */
[----:B------:R-:W2:Y:S01]  /*4890*/  MUFU.TANH R144, R144 ;  /* 0x0000009000907308 */ /* 0x000ea20000002400 */
[----:B---3--:R-:W-:Y:S02]  /*48a0*/  FMNMX.FTZ R5, R142, R5, !PT ;  /* 0x000000058e057209 */ /* 0x008fe40007810000 */
[----:B------:R-:W-:Y:S05]  /*48b0*/  SYNCS.ARRIVE.TRANS64.RED.A1T0 RZ, [UR8], RZ ;  /* 0x000000ffffff79a7 */ /* 0x000fea0008100408 */
[----:B------:R-:W3:Y:S01]  /*48c0*/  MUFU.TANH R92, R92 ;  /* 0x0000005c005c7308 */ /* 0x000ee20000002400 */
[----:B-1----:R-:W-:-:S07]  /*48d0*/  FMNMX.FTZ R7, R90, R7, !PT ;  /* 0x000000075a077209 */ /* 0x002fce0007810000 */
[----:B------:R-:W1:Y:S01]  /*48e0*/  MUFU.TANH R146, R146 ;  /* 0x0000009200927308 */ /* 0x000e620000002400 */
[----:B--2---:R-:W-:-:S07]  /*48f0*/  FMNMX.FTZ R5, R144, R5, !PT ;  /* 0x0000000590057209 */ /* 0x004fce0007810000 */
[----:B------:R-:W2:Y:S01]  /*4900*/  MUFU.TANH R94, R94 ;  /* 0x0000005e005e7308 */ /* 0x000ea20000002400 */
[----:B---3--:R-:W-:-:S07]  /*4910*/  FMNMX.FTZ R7, R92, R7, !PT ;  /* 0x000000075c077209 */ /* 0x008fce0007810000 */
        /* <DEDUP_REMOVED lines=71> */
[----:B---3--:R-:W-:Y:S02]  /*4d90*/  FMNMX.FTZ R7, R132, R7, !PT ;  /* 0x0000000784077209 */ /* 0x008fe40007810000 */
[----:B-1----:R-:W-:-:S05]  /*4da0*/  FMNMX.FTZ R5, R186, R5, !PT ;  /* 0x00000005ba057209 */ /* 0x002fca0007810000 */
[----:B0-----:R-:W0:Y:S01]  /*4db0*/  SHFL.BFLY PT, R6, R5, 0x2, 0x1f ;  /* 0x0c401f0005067f89 */ /* 0x001e2200000e0000 */
[----:B--2---:R-:W-:-:S05]  /*4dc0*/  FMNMX.FTZ R4, R134, R7, !PT ;  /* 0x0000000786047209 */ /* 0x004fca0007810000 */
[----:B------:R-:W1:Y:S01]  /*4dd0*/  SHFL.BFLY PT, R7, R4, 0x2, 0x1f ;  /* 0x0c401f0004077f89 */ /* 0x000e6200000e0000 */
[----:B0-----:R-:W-:-:S05]  /*4de0*/  FMNMX.FTZ R89, R5, R6, !PT ;  /* 0x0000000605597209 */ /* 0x001fca0007810000 */
[----:B------:R-:W0:Y:S01]  /*4df0*/  SHFL.BFLY PT, R6, R89, 0x1, 0x1f ;  /* 0x0c201f0059067f89 */ /* 0x000e2200000e0000 */
[----:B-1----:R-:W-:Y:S02]  /*4e00*/  FMNMX.FTZ R91, R4, R7, !PT ;  /* 0x00000007045b7209 */ /* 0x002fe40007810000 */
[----:B------:R-:W1:Y:S03]  /*4e10*/  LDC R7, c[0x0][0x988] ;  /* 0x00026200ff077b82 */ /* 0x000e660000000800 */
[----:B------:R-:W2:Y:S01]  /*4e20*/  SHFL.BFLY PT, R12, R91, 0x1, 0x1f ;  /* 0x0c201f005b0c7f89 */ /* 0x000ea200000e0000 */
[----:B0-----:R-:W-:-:S05]  /*4e30*/  FMNMX.FTZ R6, R89, R6, !PT ;  /* 0x0000000659067209 */ /* 0x001fca0007810000 */
[CC--:B-1----:R-:W-:Y:S01]  /*4e40*/  FMUL.FTZ R107, R6.reuse, R7.reuse ;  /* 0x00000007066b7220 */ /* 0x0c2fe20000410000 */
[----:B------:R-:W-:Y:S01]  /*4e50*/  FADD.FTZ R188, -R6, R15 ;  /* 0x0000000f06bc7221 */ /* 0x000fe20000010100 */
[----:B--2---:R-:W-:Y:S02]  /*4e60*/  FMNMX.FTZ R12, R91, R12, !PT ;  /* 0x0000000c5b0c7209 */ /* 0x004fe40007810000 */
[-CC-:B------:R-:W-:Y:S01]  /*4e70*/  FFMA.FTZ R15, R136, R7.reuse, -R107.reuse ;  /* 0x00000007880f7223 */ /* 0x180fe2000001086b */
[-C--:B------:R-:W-:Y:S01]  /*4e80*/  FMUL.FTZ R188, R188, R7.reuse ;  /* 0x00000007bcbc7220 */ /* 0x080fe20000410000 */
[-CC-:B------:R-:W-:Y:S01]  /*4e90*/  FFMA.FTZ R136, R138, R7.reuse, -R107.reuse ;  /* 0x000000078a887223 */ /* 0x180fe2000001086b */
[-C--:B------:R-:W-:Y:S01]  /*4ea0*/  FFMA.FTZ R138, R140, R7.reuse, -R107 ;  /* 0x000000078c8a7223 */ /* 0x080fe2000001086b */
[CC--:B------:R-:W-:Y:S01]  /*4eb0*/  FMUL.FTZ R109, R12.reuse, R7.reuse ;  /* 0x000000070c6d7220 */ /* 0x0c0fe20000410000 */
[----:B------:R-:W-:Y:S01]  /*4ec0*/  FADD.FTZ R190, -R12, R21 ;  /* 0x000000150cbe7221 */ /* 0x000fe20000010100 */
[----:B------:R-:W-:Y:S01]  /*4ed0*/  MUFU.EX2 R4, R188 ;  /* 0x000000bc00047308 */ /* 0x000fe20000000800 */
[-C--:B------:R-:W-:Y:S01]  /*4ee0*/  FFMA.FTZ R21, R142, R7.reuse, -R107 ;  /* 0x000000078e157223 */ /* 0x080fe2000001086b */
[-CC-:B------:R-:W-:Y:S01]  /*4ef0*/  FFMA.FTZ R14, R14, R7.reuse, -R109.reuse ;  /* 0x000000070e0e7223 */ /* 0x180fe2000001086d */
[-C--:B------:R-:W-:Y:S01]  /*4f00*/  FMUL.FTZ R190, R190, R7.reuse ;  /* 0x00000007bebe7220 */ /* 0x080fe20000410000 */
[-CC-:B------:R-:W-:Y:S01]  /*4f10*/  FFMA.FTZ R137, R20, R7.reuse, -R109.reuse ;  /* 0x0000000714897223 */ /* 0x180fe2000001086d */
[-CC-:B------:R-:W-:Y:S01]  /*4f20*/  FFMA.FTZ R139, R88, R7.reuse, -R109.reuse ;  /* 0x00000007588b7223 */ /* 0x180fe2000001086d */
[-C--:B------:R-:W-:Y:S01]  /*4f30*/  FFMA.FTZ R90, R90, R7.reuse, -R109 ;  /* 0x000000075a5a7223 */ /* 0x080fe2000001086d */
[-C--:B------:R-:W-:Y:S01]  /*4f40*/  FFMA.FTZ R140, R144, R7.reuse, -R107 ;  /* 0x00000007908c7223 */ /* 0x080fe2000001086b */
[----:B------:R-:W-:Y:S01]  /*4f50*/  MUFU.EX2 R5, R190 ;  /* 0x000000be00057308 */ /* 0x000fe20000000800 */
[-C--:B------:R-:W-:Y:S01]  /*4f60*/  FFMA.FTZ R92, R92, R7.reuse, -R109 ;  /* 0x000000075c5c7223 */ /* 0x080fe2000001086d */
[-C--:B------:R-:W-:Y:S01]  /*4f70*/  FFMA.FTZ R89, R146, R7.reuse, -R107 ;  /* 0x0000000792597223 */ /* 0x080fe2000001086b */
[-C--:B------:R-:W-:Y:S01]  /*4f80*/  FFMA.FTZ R94, R94, R7.reuse, -R109 ;  /* 0x000000075e5e7223 */ /* 0x080fe2000001086d */
[-C--:B------:R-:W-:Y:S01]  /*4f90*/  FFMA.FTZ R142, R148, R7.reuse, -R107 ;  /* 0x00000007948e7223 */ /* 0x080fe2000001086b */
[-C--:B------:R-:W-:Y:S01]  /*4fa0*/  FFMA.FTZ R96, R96, R7.reuse, -R109 ;  /* 0x0000000760607223 */ /* 0x080fe2000001086d */
[-C--:B------:R-:W-:Y:S01]  /*4fb0*/  FFMA.FTZ R91, R150, R7.reuse, -R107 ;  /* 0x00000007965b7223 */ /* 0x080fe2000001086b */
[-C--:B------:R-:W-:Y:S01]  /*4fc0*/  FFMA.FTZ R98, R98, R7.reuse, -R109 ;  /* 0x0000000762627223 */ /* 0x080fe2000001086d */
[----:B------:R-:W0:Y:S01]  /*4fd0*/  MUFU.EX2 R15, R15 ;  /* 0x0000000f000f7308 */ /* 0x000e220000000800 */
[-C--:B------:R-:W-:Y:S01]  /*4fe0*/  FFMA.FTZ R144, R152, R7.reuse, -R107 ;  /* 0x0000000798907223 */ /* 0x080fe2000001086b */
[-C--:B------:R-:W-:Y:S01]  /*4ff0*/  FFMA.FTZ R100, R100, R7.reuse, -R109 ;  /* 0x0000000764647223 */ /* 0x080fe2000001086d */
[-C--:B------:R-:W-:Y:S01]  /*5000*/  FFMA.FTZ R93, R154, R7.reuse, -R107 ;  /* 0x000000079a5d7223 */ /* 0x080fe2000001086b */
[-C--:B------:R-:W-:Y:S01]  /*5010*/  FFMA.FTZ R102, R102, R7.reuse, -R109 ;  /* 0x0000000766667223 */ /* 0x080fe2000001086d */
[-C--:B------:R-:W-:Y:S01]  /*5020*/  FFMA.FTZ R146, R156, R7.reuse, -R107 ;  /* 0x000000079c927223 */ /* 0x080fe2000001086b */
[-C--:B------:R-:W-:Y:S01]  /*5030*/  FFMA.FTZ R104, R104, R7.reuse, -R109 ;  /* 0x0000000768687223 */ /* 0x080fe2000001086d */
[-C--:B------:R-:W-:Y:S01]  /*5040*/  FFMA.FTZ R95, R158, R7.reuse, -R107 ;  /* 0x000000079e5f7223 */ /* 0x080fe2000001086b */
[----:B------:R-:W1:Y:S01]  /*5050*/  MUFU.EX2 R14, R14 ;  /* 0x0000000e000e7308 */ /* 0x000e620000000800 */
[-C--:B------:R-:W-:Y:S01]  /*5060*/  FFMA.FTZ R106, R106, R7.reuse, -R109 ;  /* 0x000000076a6a7223 */ /* 0x080fe2000001086d */
[-C--:B------:R-:W-:Y:S01]  /*5070*/  FFMA.FTZ R148, R168, R7.reuse, -R107 ;  /* 0x00000007a8947223 */ /* 0x080fe2000001086b */
[-C--:B------:R-:W-:Y:S01]  /*5080*/  FFMA.FTZ R108, R108, R7.reuse, -R109 ;  /* 0x000000076c6c7223 */ /* 0x080fe2000001086d */
[-C--:B------:R-:W-:Y:S01]  /*5090*/  FFMA.FTZ R97, R170, R7.reuse, -R107 ;  /* 0x00000007aa617223 */ /* 0x080fe2000001086b */
[-C--:B------:R-:W-:Y:S01]  /*50a0*/  FFMA.FTZ R110, R110, R7.reuse, -R109 ;  /* 0x000000076e6e7223 */ /* 0x080fe2000001086d */
[-C--:B------:R-:W-:Y:S01]  /*50b0*/  FFMA.FTZ R150, R172, R7.reuse, -R107 ;  /* 0x00000007ac967223 */ /* 0x080fe2000001086b */
[----:B------:R-:W-:Y:S01]  /*50c0*/  FFMA.FTZ R112, R112, R7, -R109 ;  /* 0x0000000770707223 */ /* 0x000fe2000001086d */
[----:B------:R-:W2:Y:S01]  /*50d0*/  MUFU.EX2 R136, R136 ;  /* 0x0000008800887308 */ /* 0x000ea20000000800 */
[----:B0-----:R-:W-:Y:S01]  /*50e0*/  FFMA.FTZ R3, R4, R3, R15 ;  /* 0x0000000304037223 */ /* 0x001fe2000001000f */
[-C--:B------:R-:W-:Y:S01]  /*50f0*/  FFMA.FTZ R99, R174, R7.reuse, -R107 ;  /* 0x00000007ae637223 */ /* 0x080fe2000001086b */
[-C--:B------:R-:W-:Y:S01]  /*5100*/  FFMA.FTZ R114, R114, R7.reuse, -R109 ;  /* 0x0000000772727223 */ /* 0x080fe2000001086d */
[-C--:B------:R-:W-:Y:S01]  /*5110*/  FFMA.FTZ R152, R120, R7.reuse, -R107 ;  /* 0x0000000778987223 */ /* 0x080fe2000001086b */
[-C--:B------:R-:W-:Y:S01]  /*5120*/  FFMA.FTZ R116, R116, R7.reuse, -R109 ;  /* 0x0000000774747223 */ /* 0x080fe2000001086d */
[-C--:B------:R-:W-:Y:S01]  /*5130*/  FFMA.FTZ R101, R176, R7.reuse, -R107 ;  /* 0x00000007b0657223 */ /* 0x080fe2000001086b */
[-C--:B------:R-:W-:Y:S01]  /*5140*/  FFMA.FTZ R118, R118, R7.reuse, -R109 ;  /* 0x0000000776767223 */ /* 0x080fe2000001086d */
[----:B------:R-:W0:Y:S01]  /*5150*/  MUFU.EX2 R137, R137 ;  /* 0x0000008900897308 */ /* 0x000e220000000800 */
[----:B-1----:R-:W-:Y:S01]  /*5160*/  FFMA.FTZ R0, R5, R0, R14 ;  /* 0x0000000005007223 */ /* 0x002fe2000001000e */
[-C--:B------:R-:W-:Y:S01]  /*5170*/  FFMA.FTZ R154, R124, R7.reuse, -R107 ;  /* 0x000000077c9a7223 */ /* 0x080fe2000001086b */
[-C--:B------:R-:W-:Y:S01]  /*5180*/  FFMA.FTZ R122, R122, R7.reuse, -R109 ;  /* 0x000000077a7a7223 */ /* 0x080fe2000001086d */
[-C--:B------:R-:W-:Y:S01]  /*5190*/  FFMA.FTZ R103, R178, R7.reuse, -R107 ;  /* 0x00000007b2677223 */ /* 0x080fe2000001086b */
[-C--:B------:R-:W-:Y:S01]  /*51a0*/  FFMA.FTZ R126, R126, R7.reuse, -R109 ;  /* 0x000000077e7e7223 */ /* 0x080fe2000001086d */
[-C--:B------:R-:W-:Y:S01]  /*51b0*/  FFMA.FTZ R156, R128, R7.reuse, -R107 ;  /* 0x00000007809c7223 */ /* 0x080fe2000001086b */
[-C--:B------:R-:W-:Y:S01]  /*51c0*/  FFMA.FTZ R130, R130, R7.reuse, -R109 ;  /* 0x0000000782827223 */ /* 0x080fe2000001086d */
[----:B------:R-:W1:Y:S01]  /*51d0*/  MUFU.EX2 R138, R138 ;  /* 0x0000008a008a7308 */ /* 0x000e620000000800 */
[----:B--2---:R-:W-:Y:S01]  /*51e0*/  FADD.FTZ R3, R136, R3 ;  /* 0x0000000388037221 */ /* 0x004fe20000010000 */
[-C--:B------:R-:W-:Y:S01]  /*51f0*/  FFMA.FTZ R105, R180, R7.reuse, -R107 ;  /* 0x00000007b4697223 */ /* 0x080fe2000001086b */
[-C--:B------:R-:W-:Y:S01]  /*5200*/  FFMA.FTZ R182, R182, R7.reuse, -R109 ;  /* 0x00000007b6b67223 */ /* 0x080fe2000001086d */
[-C--:B------:R-:W-:Y:S01]  /*5210*/  FFMA.FTZ R158, R184, R7.reuse, -R107 ;  /* 0x00000007b89e7223 */ /* 0x080fe2000001086b */
[-C--:B------:R-:W-:Y:S01]  /*5220*/  FFMA.FTZ R132, R132, R7.reuse, -R109 ;  /* 0x0000000784847223 */ /* 0x080fe2000001086d */
[-C--:B------:R-:W-:Y:S01]  /*5230*/  FFMA.FTZ R107, R186, R7.reuse, -R107 ;  /* 0x00000007ba6b7223 */ /* 0x080fe2000001086b */
[----:B------:R-:W-:Y:S01]  /*5240*/  FFMA.FTZ R109, R134, R7, -R109 ;  /* 0x00000007866d7223 */ /* 0x000fe2000001086d */
[----:B------:R-:W2:Y:S01]  /*5250*/  MUFU.EX2 R139, R139 ;  /* 0x0000008b008b7308 */ /* 0x000ea20000000800 */
[----:B0-----:R-:W-:-:S07]  /*5260*/  FADD.FTZ R0, R137, R0 ;  /* 0x0000000089007221 */ /* 0x001fce0000010000 */
[----:B------:R-:W0:Y:S01]  /*5270*/  MUFU.EX2 R21, R21 ;  /* 0x0000001500157308 */ /* 0x000e220000000800 */
[----:B-1----:R-:W-:-:S07]  /*5280*/  FADD.FTZ R20, R138, R3 ;  /* 0x000000038a147221 */ /* 0x002fce0000010000 */
[----:B------:R-:W1:Y:S01]  /*5290*/  MUFU.EX2 R90, R90 ;  /* 0x0000005a005a7308 */ /* 0x000e620000000800 */
[----:B--2---:R-:W-:-:S07]  /*52a0*/  FADD.FTZ R0, R139, R0 ;  /* 0x000000008b007221 */ /* 0x004fce0000010000 */
        /* <DEDUP_REMOVED lines=79> */
[----:B0-----:R-:W-:Y:S01]  /*57a0*/  FADD.FTZ R0, R159, R0 ;  /* 0x000000009f007221 */ /* 0x001fe20000010000 */
[----:B-1----:R-:W-:-:S03]  /*57b0*/  FADD.FTZ R3, R107, R20 ;  /* 0x000000146b037221 */ /* 0x002fc60000010000 */
[----:B--2---:R-:W-:Y:S01]  /*57c0*/  FADD.FTZ R0, R109, R0 ;  /* 0x000000006d007221 */ /* 0x004fe20000010000 */
[----:B------:R-:W-:Y:S06]  /*57d0*/  @!P0 BRA `(.L_x_24) ;  /* 0x0000000000048947 */ /* 0x000fec0003800000 */
[----:B------:R-:W-:Y:S01]  /*57e0*/  BPT.TRAP 0x1 ;  /* 0x000000040000795c */ /* 0x000fe20000300000 */
.L_x_24:
[----:B------:R-:W-:Y:S01]  /*57f0*/  UIADD3 UR9, UR9, 0x2a860, URZ ;  /* 0x0002a86009097890 */ /* 0x000fe2000fffe03f */
[C---:B------:R-:W-:Y:S01]  /*5800*/  ISETP.GT.AND P1, PT, R13.reuse, RZ, PT ;  /* 0x000000ff0d00720c */ /* 0x040fe20003f24270 */
[----:B------:R-:W-:Y:S01]  /*5810*/  UMOV UR4, UR39 ;  /* 0x0000002700047c82 */ /* 0x000fe20008000000 */
[----:B------:R-:W-:Y:S01]  /*5820*/  UMOV UR5, UR38 ;  /* 0x0000002600057c82 */ /* 0x000fe20008000000 */
[----:B------:R-:W-:Y:S01]  /*5830*/  UPRMT UR9, UR11, 0x654, UR9 ;  /* 0x000006540b097896 */ /* 0x000fe20008000009 */
[----:B------:R-:W-:Y:S01]  /*5840*/  F2FP.BF16.F32.PACK_AB R136, R136, R15 ;  /* 0x0000000f8888723e */ /* 0x000fe200000010ff */
[----:B------:R-:W-:Y:S01]  /*5850*/  VIADD R13, R13, 0xffffffff ;  /* 0xffffffff0d0d7836 */ /* 0x000fe20000000000 */
[----:B------:R-:W-:Y:S01]  /*5860*/  F2FP.BF16.F32.PACK_AB R138, R21, R138 ;  /* 0x0000008a158a723e */ /* 0x000fe200000010ff */
[----:B------:R-:W-:Y:S01]  /*5870*/  IMAD.MOV.U32 R21, RZ, RZ, R12 ;  /* 0x000000ffff157224 */ /* 0x000fe200078e000c */
[----:B------:R-:W-:Y:S02]  /*5880*/  F2FP.BF16.F32.PACK_AB R137, R137, R14 ;  /* 0x0000000e8989723e */ /* 0x000fe400000010ff */
[----:B------:R-:W-:-:S02]  /*5890*/  F2FP.BF16.F32.PACK_AB R139, R90, R139 ;  /* 0x0000008b5a8b723e */ /* 0x000fc400000010ff */
[----:B------:R-:W-:Y:S01]  /*58a0*/  SYNCS.ARRIVE.TRANS64.RED.A1T0 RZ, [UR9], RZ ;  /* 0x000000ffffff79a7 */ /* 0x000fe20008100409 */
[----:B------:R-:W-:Y:S02]  /*58b0*/  F2FP.BF16.F32.PACK_AB R140, R89, R140 ;  /* 0x0000008c598c723e */ /* 0x000fe400000010ff */
[----:B------:R-:W-:Y:S02]  /*58c0*/  F2FP.BF16.F32.PACK_AB R141, R94, R141 ;  /* 0x0000008d5e8d723e */ /* 0x000fe400000010ff */
[----:B------:R-:W-:Y:S02]  /*58d0*/  F2FP.BF16.F32.PACK_AB R142, R91, R142 ;  /* 0x0000008e5b8e723e */ /* 0x000fe400000010ff */
[----:B------:R-:W-:Y:S02]  /*58e0*/  F2FP.BF16.F32.PACK_AB R143, R98, R143 ;  /* 0x0000008f628f723e */ /* 0x000fe400000010ff */
[----:B------:R-:W-:Y:S02]  /*58f0*/  F2FP.BF16.F32.PACK_AB R144, R93, R144 ;  /* 0x000000905d90723e */ /* 0x000fe400000010ff */
[----:B------:R-:W-:-:S02]  /*5900*/  F2FP.BF16.F32.PACK_AB R145, R102, R145 ;  /* 0x000000916691723e */ /* 0x000fc400000010ff */
        /* <DEDUP_REMOVED lines=14> */
[----:B------:R-:W-:Y:S01]  /*59f0*/  MOV R15, R6 ;  /* 0x00000006000f7202 */ /* 0x000fe20000000f00 */
[----:B------:R-:W-:Y:S06]  /*5a00*/  @P1 BRA `(.L_x_25) ;  /* 0xffffffdc006c1947 */ /* 0x000fec000383ffff */
.L_x_14:
[----:B------:R-:W-:Y:S06]  /*5a10*/  BAR.ARV 0x8, 0x180 ;  /* 0x0206000000007b1d */ /* 0x000fec0000002000 */
        /* <DEDUP_REMOVED lines=64> */
[----:B------:R-:W-:Y:S06]  /*5e20*/  @!P0 BRA `(.L_x_26) ;  /* 0x0000000000048947 */ /* 0x000fec0003800000 */
[----:B------:R-:W-:Y:S01]  /*5e30*/  BPT.TRAP 0x1 ;  /* 0x000000040000795c */ /* 0x000fe20000300000 */
.L_x_26:
[----:B------:R-:W0:Y:S01]  /*5e40*/  S2UR UR13, SR_CgaCtaId ;  /* 0x00000000000d79c3 */ /* 0x000e220000008800 */
[----:B------:R-:W-:Y:S01]  /*5e50*/  UMOV UR4, 0x400 ;  /* 0x0000040000047882 */ /* 0x000fe20000000000 */
[----:B------:R-:W-:-:S05]  /*5e60*/  IMAD.U32 R4, RZ, RZ, UR39 ;  /* 0x00000027ff047e24 */ /* 0x000fca000f8e00ff */
[----:B------:R-:W-:Y:S01]  /*5e70*/  SHF.L.U32 R4, R4, 0x1f, RZ ;  /* 0x0000001f04047819 */ /* 0x000fe200000006ff */
[----:B0-----:R-:W-:-:S04]  /*5e80*/  ULEA UR4, UR13, UR4, 0x18 ;  /* 0x000000040d047291 */ /* 0x001fc8000f8ec03f */
[----:B------:R-:W-:-:S09]  /*5e90*/  ULEA UR10, UR38, UR4, 0x3 ;  /* 0x00000004260a7291 */ /* 0x000fd2000f8e183f */
[----:B------:R0:W1:Y:S01]  /*5ea0*/  SYNCS.PHASECHK.TRANS64.TRYWAIT P1, [UR10+0x2a850], R4 ;  /* 0x02a85004ff0075a7 */ /* 0x000062000802014a */
[----:B------:R-:W-:Y:S05]  /*5eb0*/  @!P0 BRA `(.L_x_27) ;  /* 0x0000000000048947 */ /* 0x000fea0003800000 */
[----:B------:R-:W-:Y:S01]  /*5ec0*/  BPT.TRAP 0x1 ;  /* 0x000000040000795c */ /* 0x000fe20000300000 */
.L_x_27:
[----:B-1----:R-:W-:Y:S05]  /*5ed0*/  @P1 BRA `(.L_x_28) ;  /* 0x0000000000081947 */ /* 0x002fea0003800000 */
[----:B------:R-:W1:Y:S02]  /*5ee0*/  SYNCS.PHASECHK.TRANS64.TRYWAIT P1, [UR10+0x2a850], R4 ;  /* 0x02a85004ff0075a7 */ /* 0x000e64000802014a */
[----:B-1----:R-:W-:Y:S05]  /*5ef0*/  @!P1 BRA `(.L_x_29) ;  /* 0x0000005400489947 */ /* 0x002fea0003800000 */
.L_x_28:
[----:B------:R-:W-:Y:S01]  /*5f00*/  UIADD3 UR5, UR4, 0x400, URZ ;  /* 0x0000040004057890 */ /* 0x000fe2000fffe03f */
[----:B------:R-:W-:Y:S01]  /*5f10*/  WARPGROUP.ARRIVE ;  /* 0x00000000000079c5 */ /* 0x000fe20000000000 */
[----:B------:R-:W-:Y:S01]  /*5f20*/  UMOV UR7, 0x40000040 ;  /* 0x4000004000077882 */ /* 0x000fe20000000000 */
[----:B------:R-:W-:Y:S01]  /*5f30*/  UMOV UR15, 0x40000040 ;  /* 0x40000040000f7882 */ /* 0x000fe20000000000 */
[----:B------:R-:W-:Y:S01]  /*5f40*/  USHF.R.U32.HI UR5, URZ, 0x4, UR5 ;  /* 0x000000043f057899 */ /* 0x000fe20008011605 */
[----:B01----:R-:W0:Y:S01]  /*5f50*/  SHFL.BFLY PT, R4, R3, 0x2, 0x1f ;  /* 0x0c401f0003047f89 */ /* 0x003e2200000e0000 */
[----:B------:R-:W-:Y:S02]  /*5f60*/  MOV R11, RZ ;  /* 0x000000ff000b7202 */ /* 0x000fe40000000f00 */
[----:B------:R-:W-:Y:S01]  /*5f70*/  ULOP3.LUT UR5, UR5, 0x3fff, URZ, 0xc0, !UPT ;  /* 0x00003fff05057892 */ /* 0x000fe2000f8ec03f */
[----:B------:R-:W1:Y:S03]  /*5f80*/  SHFL.BFLY PT, R5, R0, 0x2, 0x1f ;  /* 0x0c401f0000057f89 */ /* 0x000e6600000e0000 */
[----:B------:R-:W-:-:S04]  /*5f90*/  ULOP3.LUT UR5, UR5, 0x3000000, URZ, 0xfc, !UPT ;  /* 0x0300000005057892 */ /* 0x000fc8000f8efc3f */
[----:B------:R-:W-:-:S04]  /*5fa0*/  UIMAD UR6, UR38, 0x600, UR5 ;  /* 0x00000600260678a4 */ /* 0x000fc8000f8e0205 */
[----:B------:R-:W-:-:S05]  /*5fb0*/  UIADD3 UR8, UR6, 0x80, URZ ;  /* 0x0000008006087890 */ /* 0x000fca000fffe03f */
[----:B------:R-:W-:Y:S01]  /*5fc0*/  HGMMA.64x128x16.F32.BF16 R24, R136, gdesc[UR4].tnspB, R24, gsb0 ;  /* 0x41e0000488187df0 */ /* 0x000fe20008001818 */
[----:B------:R-:W-:Y:S01]  /*5fd0*/  UMOV UR7, 0x40000040 ;  /* 0x4000004000077882 */ /* 0x000fe20000000000 */
[----:B------:R-:W-:Y:S01]  /*5fe0*/  UMOV UR14, UR8 ;  /* 0x00000008000e7c82 */ /* 0x000fe20008000000 */
[----:B------:R-:W-:Y:S01]  /*5ff0*/  UIADD3 UR8, UR6, 0x100, URZ ;  /* 0x0000010006087890 */ /* 0x000fe2000fffe03f */
[----:B0-----:R-:W-:Y:S01]  /*6000*/  FADD.FTZ R4, R4, R3 ;  /* 0x0000000304047221 */ /* 0x001fe20000010000 */
[----:B------:R-:W-:Y:S02]  /*6010*/  IMAD.MOV.U32 R3, RZ, RZ, -0x800000 ;  /* 0xff800000ff037424 */ /* 0x000fe400078e00ff */
[----:B-1----:R-:W-:Y:S01]  /*6020*/  FADD.FTZ R8, R5, R0 ;  /* 0x0000000005087221 */ /* 0x002fe20000010000 */
[----:B------:R-:W-:Y:S01]  /*6030*/  IMAD.MOV.U32 R0, RZ, RZ, -0x800000 ;  /* 0xff800000ff007424 */ /* 0x000fe200078e00ff */
[----:B------:R-:W0:Y:S04]  /*6040*/  SHFL.BFLY PT, R5, R4, 0x1, 0x1f ;  /* 0x0c201f0004057f89 */ /* 0x000e2800000e0000 */
[----:B------:R-:W1:Y:S01]  /*6050*/  SHFL.BFLY PT, R9, R8, 0x1, 0x1f ;  /* 0x0c201f0008097f89 */ /* 0x000e6200000e0000 */
[----:B0-----:R-:W-:Y:S01]  /*6060*/  FADD.FTZ R14, R4, R5 ;  /* 0x00000005040e7221 */ /* 0x001fe20000010000 */
[----:B------:R-:W-:-:S02]  /*6070*/  IMAD.MOV.U32 R5, RZ, RZ, RZ ;  /* 0x000000ffff057224 */ /* 0x000fc400078e00ff */
[----:B-1----:R-:W-:Y:S02]  /*6080*/  FADD.FTZ R15, R8, R9 ;  /* 0x00000009080f7221 */ /* 0x002fe40000010000 */
[----:B------:R-:W-:-:S03]  /*6090*/  FSETP.NE.FTZ.AND P1, PT, R14, RZ, PT ;  /* 0x000000ff0e00720b */ /* 0x000fc60003f35000 */
[----:B------:R-:W-:-:S10]  /*60a0*/  FSETP.NE.FTZ.AND P2, PT, R15, RZ, PT ;  /* 0x000000ff0f00720b */ /* 0x000fd40003f55000 */
[----:B------:R-:W0:Y:S01]  /*60b0*/  @P1 MUFU.LG2 R10, R14 ;  /* 0x0000000e000a1308 */ /* 0x000e220000000c00 */
[C---:B------:R-:W-:Y:S02]  /*60c0*/  @P1 FMUL.FTZ R9, R7.reuse, 0.69314718246459960938 ;  /* 0x3f31721807091820 */ /* 0x040fe40000410000 */
[----:B------:R-:W-:-:S05]  /*60d0*/  @P2 FMUL.FTZ R4, R7, 0.69314718246459960938 ;  /* 0x3f31721807042820 */ /* 0x000fca0000410000 */
[----:B------:R-:W1:Y:S08]  /*60e0*/  @P2 MUFU.LG2 R13, R15 ;  /* 0x0000000f000d2308 */ /* 0x000e700000000c00 */
[----:B------:R2:W3:Y:S01]  /*60f0*/  @P1 MUFU.RCP R5, R14 ;  /* 0x0000000e00051308 */ /* 0x0004e20000001000 */
[----:B0-----:R-:W-:-:S04]  /*6100*/  @P1 FMUL.FTZ R10, R10, 0.69314718246459960938 ;  /* 0x3f3172180a0a1820 */ /* 0x001fc80000410000 */
[----:B------:R-:W-:-:S03]  /*6110*/  @P1 FFMA.FTZ R3, R9, R6, R10 ;  /* 0x0000000609031223 */ /* 0x000fc6000001000a */
[----:B------:R2:W0:Y:S01]  /*6120*/  @P2 MUFU.RCP R11, R15 ;  /* 0x0000000f000b2308 */ /* 0x0004220000001000 */
[----:B-1----:R-:W-:-:S04]  /*6130*/  @P2 FMUL.FTZ R13, R13, 0.69314718246459960938 ;  /* 0x3f3172180d0d2820 */ /* 0x002fc80000410000 */
[----:B------:R-:W-:Y:S01]  /*6140*/  @P2 FFMA.FTZ R0, R4, R12, R13 ;  /* 0x0000000c04002223 */ /* 0x000fe2000001000d */
[----:B------:R-:W-:Y:S02]  /*6150*/  WARPGROUP.DEPBAR.LE gsb0, 0x0 ;  /* 0x00008000000079c5 */ /* 0x000fe40000010000 */
[----:B------:R-:W-:-:S06]  /*6160*/  WARPGROUP.ARRIVE ;  /* 0x00000000000079c5 */ /* 0x000fcc0000000000 */
[----:B------:R-:W-:Y:S01]  /*6170*/  HGMMA.64x128x16.F32.BF16 R24, R140, gdesc[UR12].tnspB, R24, gsb0 ;  /* 0x41e0000c8c187df0 */ /* 0x000fe20008001818 */
[----:B------:R-:W-:Y:S01]  /*6180*/  UMOV UR14, UR8 ;  /* 0x00000008000e7c82 */ /* 0x000fe20008000000 */
[----:B------:R-:W-:Y:S01]  /*6190*/  UMOV UR15, 0x40000040 ;  /* 0x40000040000f7882 */ /* 0x000fe20000000000 */
[----:B------:R-:W-:Y:S01]  /*61a0*/  UIADD3 UR8, UR6, 0x180, URZ ;  /* 0x0000018006087890 */ /* 0x000fe2000fffe03f */
[----:B------:R-:W-:Y:S02]  /*61b0*/  WARPGROUP.DEPBAR.LE gsb0, 0x0 ;  /* 0x00008000000079c5 */ /* 0x000fe40000010000 */
[----:B------:R-:W-:-:S06]  /*61c0*/  WARPGROUP.ARRIVE ;  /* 0x00000000000079c5 */ /* 0x000fcc0000000000 */
[----:B------:R-:W-:Y:S01]  /*61d0*/  HGMMA.64x128x16.F32.BF16 R24, R144, gdesc[UR12].tnspB, R24, gsb0 ;  /* 0x41e0000c90187df0 */ /* 0x000fe20008001818 */
[----:B------:R-:W-:Y:S01]  /*61e0*/  UMOV UR14, UR8 ;  /* 0x00000008000e7c82 */ /* 0x000fe20008000000 */
[----:B------:R-:W-:Y:S01]  /*61f0*/  UMOV UR15, 0x40000040 ;  /* 0x40000040000f7882 */ /* 0x000fe20000000000 */
[----:B------:R-:W-:Y:S02]  /*6200*/  UIADD3 UR8, UR6, 0x200, URZ ;  /* 0x0000020006087890 */ /* 0x000fe4000fffe03f */
[----:B------:R-:W-:Y:S01]  /*6210*/  UIADD3 UR6, UR6, 0x280, URZ ;  /* 0x0000028006067890 */ /* 0x000fe2000fffe03f */
[----:B------:R-:W-:Y:S02]  /*6220*/  WARPGROUP.DEPBAR.LE gsb0, 0x0 ;  /* 0x00008000000079c5 */ /* 0x000fe40000010000 */
[----:B------:R-:W-:-:S06]  /*6230*/  WARPGROUP.ARRIVE ;  /* 0x00000000000079c5 */ /* 0x000fcc0000000000 */
[----:B------:R-:W-:Y:S01]  /*6240*/  HGMMA.64x128x16.F32.BF16 R24, R148, gdesc[UR12].tnspB, R24, gsb0 ;  /* 0x41e0000c94187df0 */ /* 0x000fe20008001818 */
[----:B------:R-:W-:Y:S01]  /*6250*/  UMOV UR14, UR8 ;  /* 0x00000008000e7c82 */ /* 0x000fe20008000000 */
[----:B------:R-:W-:Y:S01]  /*6260*/  UMOV UR15, 0x40000040 ;  /* 0x40000040000f7882 */ /* 0x000fe20000000000 */
[----:B------:R-:W-:Y:S02]  /*6270*/  WARPGROUP.DEPBAR.LE gsb0, 0x0 ;  /* 0x00008000000079c5 */ /* 0x000fe40000010000 */
[----:B------:R-:W-:-:S07]  /*6280*/  WARPGROUP.ARRIVE ;  /* 0x00000000000079c5 */ /* 0x000fce0000000000 */
[----:B------:R-:W-:Y:S03]  /*6290*/  HGMMA.64x128x16.F32.BF16 R24, R152, gdesc[UR12].tnspB, R24, gsb0 ;  /* 0x41e0000c98187df0 */ /* 0x000fe60008001818 */
[----:B------:R-:W-:Y:S02]  /*62a0*/  WARPGROUP.DEPBAR.LE gsb0, 0x0 ;  /* 0x00008000000079c5 */ /* 0x000fe40000010000 */
[----:B------:R-:W-:-:S07]  /*62b0*/  WARPGROUP.ARRIVE ;  /* 0x00000000000079c5 */ /* 0x000fce0000000000 */
[----:B------:R-:W-:Y:S03]  /*62c0*/  HGMMA.64x128x16.F32.BF16 R24, R156, gdesc[UR4].tnspB, R24, gsb0 ;  /* 0x41e000049c187df0 */ /* 0x000fe60008001818 */
[----:B------:R-:W-:Y:S02]  /*62d0*/  WARPGROUP.DEPBAR.LE gsb0, 0x0 ;  /* 0x00008000000079c5 */ /* 0x000fe40000010000 */
[----:B0-23--:R-:W-:Y:S05]  /*62e0*/  @!P0 BRA `(.L_x_30) ;  /* 0x0000000000048947 */ /* 0x00dfea0003800000 */
[----:B------:R-:W-:Y:S01]  /*62f0*/  BPT.TRAP 0x1 ;  /* 0x000000040000795c */ /* 0x000fe20000300000 */
.L_x_30:
[----:B------:R-:W0:Y:S01]  /*6300*/  S2UR UR5, SR_SWINHI ;  /* 0x00000000000579c3 */ /* 0x000e220000002f00 */
        /* <DEDUP_REMOVED lines=23> */
[----:B------:R-:W-:Y:S01]  /*6480*/  UMOV UR6, UR4 ;  /* 0x0000000400067c82 */ /* 0x000fe20008000000 */
[----:B0-----:R-:W-:Y:S01]  /*6490*/  UMOV UR7, UR5 ;  /* 0x0000000500077c82 */ /* 0x001fe20008000000 */
[----:B------:R-:W-:Y:S01]  /*64a0*/  FMUL.FTZ R68, R68, R5 ;  /* 0x0000000544447220 */ /* 0x000fe20000410000 */
[----:B------:R-:W-:Y:S01]  /*64b0*/  MOV R36, UR6 ;  /* 0x0000000600247c02 */ /* 0x000fe20008000f00 */
[----:B------:R-:W-:-:S02]  /*64c0*/  IMAD.U32 R37, RZ, RZ, UR7 ;  /* 0x00000007ff257e24 */ /* 0x000fc4000f8e00ff */
        /* <DEDUP_REMOVED lines=8> */
[----:B------:R-:W-:Y:S01]  /*6550*/  IMAD.WIDE R4, R163, 0x2, R36 ;  /* 0x00000002a3047825 */ /* 0x000fe200078e0224 */
[----:B------:R-:W-:-:S03]  /*6560*/  R2UR UR14, R23 ;  /* 0x00000000170e72ca */ /* 0x000fc600000e0000 */
[-C--:B------:R-:W-:Y:S01]  /*6570*/  FMUL.FTZ R109, R38, R11.reuse ;  /* 0x0000000b266d7220 */ /* 0x080fe20000410000 */
[----:B------:R-:W-:Y:S01]  /*6580*/  UIADD3 UR5, -UR60, URZ, URZ ;  /* 0x0000003f3c057290 */ /* 0x000fe2000fffe13f */
[----:B------:R-:W-:Y:S01]  /*6590*/  IMAD R9, R19, 0x40, R2 ;  /* 0x0000004013097824 */ /* 0x000fe200078e0202 */
[C---:B------:R-:W-:Y:S01]  /*65a0*/  IADD3 R23, P3, R4.reuse, 0x4000, RZ ;  /* 0x0000400004177810 */ /* 0x040fe20007f7e0ff */
[----:B------:R-:W-:Y:S01]  /*65b0*/  ULDC UR11, c[0x0][0xc44] ;  /* 0x00031100000b7ab9 */ /* 0x000fe20000000800 */
[C---:B------:R-:W-:Y:S01]  /*65c0*/  IADD3 R29, P1, R4.reuse, 0x4040, RZ ;  /* 0x00004040041d7810 */ /* 0x040fe20007f3e0ff */
[----:B------:R-:W-:Y:S01]  /*65d0*/  ULDC.64 UR8, c[0x0][0xb90] ;  /* 0x0002e40000087ab9 */ /* 0x000fe20000000a00 */
[----:B------:R-:W-:Y:S01]  /*65e0*/  LOP3.LUT R8, R23, 0x380, RZ, 0xc0, !PT ;  /* 0x0000038017087812 */ /* 0x000fe200078ec0ff */
[----:B------:R-:W-:Y:S01]  /*65f0*/  FMUL.FTZ R96, R43, R11 ;  /* 0x0000000b2b607220 */ /* 0x000fe20000410000 */
[----:B------:R-:W-:Y:S01]  /*6600*/  IADD3 R13, P6, R4, 0x20, RZ ;  /* 0x00000020040d7810 */ /* 0x000fe20007fde0ff */
[----:B------:R-:W-:Y:S01]  /*6610*/  IMAD.X R43, RZ, RZ, R5, P1 ;  /* 0x000000ffff2b7224 */ /* 0x000fe200008e0605 */
[----:B------:R-:W-:Y:S01]  /*6620*/  SHF.R.U64 R8, R8, 0x3, RZ ;  /* 0x0000000308087819 */ /* 0x000fe200000012ff */
[----:B------:R-:W-:Y:S01]  /*6630*/  UIMAD UR11, UR11, UR5, UR14 ;  /* 0x000000050b0b72a4 */ /* 0x000fe2000f8e020e */
[----:B------:R-:W-:Y:S01]  /*6640*/  IMAD.WIDE R36, R9, 0x2, R36 ;  /* 0x0000000209247825 */ /* 0x000fe200078e0224 */
[----:B------:R-:W0:Y:S01]  /*6650*/  LDC R101, c[0x0][0xc38] ;  /* 0x00030e00ff657b82 */ /* 0x000e220000000800 */
[----:B------:R-:W-:Y:S01]  /*6660*/  LOP3.LUT R38, R8, R23, RZ, 0x3c, !PT ;  /* 0x0000001708267212 */ /* 0x000fe200078e3cff */
[----:B------:R-:W-:Y:S01]  /*6670*/  USHF.R.S32.HI UR12, URZ, 0x1f, UR11 ;  /* 0x0000001f3f0c7899 */ /* 0x000fe2000801140b */
[----:B------:R-:W-:Y:S01]  /*6680*/  LOP3.LUT R8, R13, 0x380, RZ, 0xc0, !PT ;  /* 0x000003800d087812 */ /* 0x000fe200078ec0ff */
[----:B------:R-:W-:Y:S01]  /*6690*/  UIMAD.WIDE.U32 UR6, UR11, UR8, URZ ;  /* 0x000000080b0672a5 */ /* 0x000fe2000f8e003f */
[-C--:B------:R-:W-:Y:S01]  /*66a0*/  FMUL.FTZ R107, R35, R11.reuse ;  /* 0x0000000b236b7220 */ /* 0x080fe20000410000 */
[----:B------:R-:W-:Y:S01]  /*66b0*/  UIMAD UR5, UR12, UR8, URZ ;  /* 0x000000080c0572a4 */ /* 0x000fe2000f8e023f */
[----:B------:R-:W-:Y:S01]  /*66c0*/  IMAD.X R15, RZ, RZ, R5, P6 ;  /* 0x000000ffff0f7224 */ /* 0x000fe200030e0605 */
[----:B------:R-:W1:Y:S01]  /*66d0*/  LDC R23, c[0x0][0xbe8] ;  /* 0x0002fa00ff177b82 */ /* 0x000e620000000800 */
[----:B------:R-:W-:Y:S01]  /*66e0*/  SHF.R.U64 R8, R8, 0x3, RZ ;  /* 0x0000000308087819 */ /* 0x000fe200000012ff */
[----:B------:R-:W-:Y:S01]  /*66f0*/  UIMAD UR5, UR11, UR9, UR5 ;  /* 0x000000090b0572a4 */ /* 0x000fe2000f8e0205 */
[----:B------:R-:W-:Y:S01]  /*6700*/  IADD3 R35, P6, R36, 0x1000, RZ ;  /* 0x0000100024237810 */ /* 0x000fe20007fde0ff */
[----:B------:R-:W-:Y:S01]  /*6710*/  FMUL.FTZ R108, R34, R11 ;  /* 0x0000000b226c7220 */ /* 0x000fe20000410000 */
[----:B------:R-:W-:Y:S01]  /*6720*/  IADD3 R45, P0, R4, 0x4060, RZ ;  /* 0x00004060042d7810 */ /* 0x000fe20007f1e0ff */
[----:B------:R-:W-:Y:S01]  /*6730*/  UIADD3 UR5, UR7, UR5, URZ ;  /* 0x0000000507057290 */ /* 0x000fe2000fffe03f */
[----:B------:R-:W-:Y:S01]  /*6740*/  LOP3.LUT R14, R8, R13, RZ, 0x3c, !PT ;  /* 0x0000000d080e7212 */ /* 0x000fe200078e3cff */
[----:B------:R-:W-:Y:S01]  /*6750*/  IMAD.U32 R13, RZ, RZ, UR7 ;  /* 0x00000007ff0d7e24 */ /* 0x000fe2000f8e00ff */
[----:B------:R-:W-:Y:S01]  /*6760*/  LOP3.LUT R34, R35, 0x380, RZ, 0xc0, !PT ;  /* 0x0000038023227812 */ /* 0x000fe200078ec0ff */
[-C--:B------:R-:W-:Y:S01]  /*6770*/  FMUL.FTZ R103, R27, R11.reuse ;  /* 0x0000000b1b677220 */ /* 0x080fe20000410000 */
[----:B------:R-:W-:Y:S01]  /*6780*/  LOP3.LUT R9, R4, 0x380, RZ, 0xc0, !PT ;  /* 0x0000038004097812 */ /* 0x000fe200078ec0ff */
[-C--:B------:R-:W-:Y:S01]  /*6790*/  FMUL.FTZ R104, R26, R11.reuse ;  /* 0x0000000b1a687220 */ /* 0x080fe20000410000 */
[----:B------:R-:W-:Y:S01]  /*67a0*/  MOV R13, UR5 ;  /* 0x00000005000d7c02 */ /* 0x000fe20008000f00 */
[----:B------:R-:W-:Y:S01]  /*67b0*/  UIADD3 UR5, UR10, 0x2a860, URZ ;  /* 0x0002a8600a057890 */ /* 0x000fe2000fffe03f */
[----:B------:R-:W-:Y:S01]  /*67c0*/  LOP3.LUT R44, R45, 0x380, RZ, 0xc0, !PT ;  /* 0x000003802d2c7812 */ /* 0x000fe200078ec0ff */
[-C--:B------:R-:W-:Y:S01]  /*67d0*/  FMUL.FTZ R105, R31, R11.reuse ;  /* 0x0000000b1f697220 */ /* 0x080fe20000410000 */
[----:B------:R-:W-:Y:S01]  /*67e0*/  SHF.R.U64 R34, R34, 0x3, RZ ;  /* 0x0000000322227819 */ /* 0x000fe200000012ff */
[----:B------:R-:W-:Y:S01]  /*67f0*/  UPRMT UR5, UR13, 0x654, UR5 ;  /* 0x000006540d057896 */ /* 0x000fe20008000005 */
[----:B------:R-:W-:Y:S01]  /*6800*/  SHF.R.U64 R9, R9, 0x3, RZ ;  /* 0x0000000309097819 */ /* 0x000fe200000012ff */
[-C--:B------:R-:W-:Y:S01]  /*6810*/  FMUL.FTZ R106, R30, R11.reuse ;  /* 0x0000000b1e6a7220 */ /* 0x080fe20000410000 */
[----:B------:R-:W-:Y:S01]  /*6820*/  SHF.R.U64 R44, R44, 0x3, RZ ;  /* 0x000000032c2c7819 */ /* 0x000fe200000012ff */
[-C--:B------:R-:W-:Y:S01]  /*6830*/  FMUL.FTZ R102, R39, R11.reuse ;  /* 0x0000000b27667220 */ /* 0x080fe20000410000 */
[----:B------:R-:W-:Y:S01]  /*6840*/  IADD3 R27, P2, R4, 0x4020, RZ ;  /* 0x00004020041b7810 */ /* 0x000fe20007f5e0ff */
[-C--:B------:R-:W-:Y:S01]  /*6850*/  FMUL.FTZ R99, R42, R11.reuse ;  /* 0x0000000b2a637220 */ /* 0x080fe20000410000 */
[----:B-1----:R-:W-:Y:S01]  /*6860*/  ISETP.NE.AND P1, PT, R23, 0x1, PT ;  /* 0x000000011700780c */ /* 0x002fe20003f25270 */
[-C--:B------:R-:W-:Y:S01]  /*6870*/  FMUL.FTZ R47, R47, R11.reuse ;  /* 0x0000000b2f2f7220 */ /* 0x080fe20000410000 */
[----:B------:R-:W-:Y:S01]  /*6880*/  IADD3 R25, P4, R4, 0x60, RZ ;  /* 0x0000006004197810 */ /* 0x000fe20007f9e0ff */
[-C--:B------:R-:W-:Y:S01]  /*6890*/  FMUL.FTZ R46, R46, R11.reuse ;  /* 0x0000000b2e2e7220 */ /* 0x080fe20000410000 */
[----:B------:R-:W-:Y:S01]  /*68a0*/  IADD3 R21, P5, R4, 0x40, RZ ;  /* 0x0000004004157810 */ /* 0x000fe20007fbe0ff */
[----:B------:R-:W-:Y:S01]  /*68b0*/  FMUL.FTZ R51, R51, R11 ;  /* 0x0000000b33337220 */ /* 0x000fe20000410000 */
[----:B------:R-:W-:Y:S01]  /*68c0*/  LOP3.LUT R34, R34, R35, RZ, 0x3c, !PT ;  /* 0x0000002322227212 */ /* 0x000fe200078e3cff */
[----:B------:R-:W-:Y:S01]  /*68d0*/  IMAD.X R35, RZ, RZ, R37, P6 ;  /* 0x000000ffff237224 */ /* 0x000fe200030e0625 */
[----:B------:R-:W-:Y:S01]  /*68e0*/  LOP3.LUT R4, R9, R4, RZ, 0x3c, !PT ;  /* 0x0000000409047212 */ /* 0x000fe200078e3cff */
[-C--:B------:R-:W-:Y:S01]  /*68f0*/  FMUL.FTZ R50, R50, R11.reuse ;  /* 0x0000000b32327220 */ /* 0x080fe20000410000 */
[----:B------:R-:W-:Y:S01]  /*6900*/  IADD3 R111, P6, R36, 0x7000, RZ ;  /* 0x00007000246f7810 */ /* 0x000fe20007fde0ff */
[-C--:B------:R-:W-:Y:S01]  /*6910*/  FMUL.FTZ R55, R55, R11.reuse ;  /* 0x0000000b37377220 */ /* 0x080fe20000410000 */
[-C--:B------:R-:W-:Y:S01]  /*6920*/  FMUL.FTZ R54, R54, R11.reuse ;  /* 0x0000000b36367220 */ /* 0x080fe20000410000 */
[----:B------:R-:W1:Y:S01]  /*6930*/  @P1 LDC R112, c[0x0][0xbec] ;  /* 0x0002fb00ff701b82 */ /* 0x000e620000000800 */
[-C--:B------:R-:W-:Y:S01]  /*6940*/  FMUL.FTZ R59, R59, R11.reuse ;  /* 0x0000000b3b3b7220 */ /* 0x080fe20000410000 */
[-C--:B------:R-:W-:Y:S01]  /*6950*/  FMUL.FTZ R58, R58, R11.reuse ;  /* 0x0000000b3a3a7220 */ /* 0x080fe20000410000 */
[-C--:B------:R-:W-:Y:S01]  /*6960*/  FMUL.FTZ R63, R63, R11.reuse ;  /* 0x0000000b3f3f7220 */ /* 0x080fe20000410000 */
[-C--:B------:R-:W-:Y:S01]  /*6970*/  FMUL.FTZ R62, R62, R11.reuse ;  /* 0x0000000b3e3e7220 */ /* 0x080fe20000410000 */
[-C--:B------:R-:W-:Y:S01]  /*6980*/  FMUL.FTZ R67, R67, R11.reuse ;  /* 0x0000000b43437220 */ /* 0x080fe20000410000 */
[-C--:B------:R-:W-:Y:S01]  /*6990*/  FMUL.FTZ R66, R66, R11.reuse ;  /* 0x0000000b42427220 */ /* 0x080fe20000410000 */
[-C--:B------:R-:W-:Y:S01]  /*69a0*/  FMUL.FTZ R71, R71, R11.reuse ;  /* 0x0000000b47477220 */ /* 0x080fe20000410000 */
[----:B------:R-:W2:Y:S01]  /*69b0*/  @P1 LDC R113, c[0x0][0xbf0] ;  /* 0x0002fc00ff711b82 */ /* 0x000ea20000000800 */
        /* <DEDUP_REMOVED lines=9> */
[----:B------:R-:W-:Y:S01]  /*6a50*/  LOP3.LUT R44, R44, R45, RZ, 0x3c, !PT ;  /* 0x0000002d2c2c7212 */ /* 0x000fe200078e3cff */
[--C-:B------:R-:W-:Y:S01]  /*6a60*/  IMAD.X R41, RZ, RZ, R5.reuse, P2 ;  /* 0x000000ffff297224 */ /* 0x100fe200010e0605 */
[-C--:B------:R-:W-:Y:S01]  /*6a70*/  IADD3.X R45, RZ, R5.reuse, RZ, P0, !PT ;  /* 0x00000005ff2d7210 */ /* 0x080fe200007fe4ff */
[----:B------:R-:W-:Y:S01]  /*6a80*/  IMAD.X R11, RZ, RZ, R5, P4 ;  /* 0x000000ffff0b7224 */ /* 0x000fe200020e0605 */
[-C--:B------:R-:W-:Y:S01]  /*6a90*/  IADD3.X R39, RZ, R5.reuse, RZ, P3, !PT ;  /* 0x00000005ff277210 */ /* 0x080fe20001ffe4ff */
[----:B------:R-:W-:Y:S01]  /*6aa0*/  IMAD R98, RZ, RZ, -UR14 ;  /* 0x8000000eff627e24 */ /* 0x000fe2000f8e02ff */
[-C--:B------:R-:W-:Y:S01]  /*6ab0*/  IADD3.X R9, RZ, R5.reuse, RZ, P5, !PT ;  /* 0x00000005ff097210 */ /* 0x080fe20002ffe4ff */
[----:B------:R-:W-:Y:S01]  /*6ac0*/  SYNCS.ARRIVE.TRANS64.RED.A1T0 RZ, [UR5], RZ ;  /* 0x000000ffffff79a7 */ /* 0x000fe20008100405 */
[----:B------:R-:W-:Y:S01]  /*6ad0*/  MOV R110, R4 ;  /* 0x00000004006e7202 */ /* 0x000fe20000000f00 */
[----:B0-----:R-:W-:Y:S01]  /*6ae0*/  IMAD R98, R101, R98, UR61 ;  /* 0x0000003d65627e24 */ /* 0x001fe2000f8e0262 */
[----:B------:R-:W-:Y:S01]  /*6af0*/  LOP3.LUT R5, R111, 0x380, RZ, 0xc0, !PT ;  /* 0x000003806f057812 */ /* 0x000fe200078ec0ff */
[----:B------:R-:W-:Y:S01]  /*6b00*/  USHF.R.S32.HI UR10, URZ, 0x1f, UR60 ;  /* 0x0000001f3f0a7899 */ /* 0x000fe2000801143c */
[----:B------:R-:W-:Y:S01]  /*6b10*/  LOP3.LUT R10, R27, 0x380, RZ, 0xc0, !PT ;  /* 0x000003801b0a7812 */ /* 0x000fe200078ec0ff */
[----:B------:R-:W-:Y:S01]  /*6b20*/  ULDC UR5, c[0x0][0xa88] ;  /* 0x0002a20000057ab9 */ /* 0x000fe20000000800 */
[----:B------:R-:W-:Y:S01]  /*6b30*/  F2FP.BF16.F32.PACK_AB R4, R20, R97 ;  /* 0x000000611404723e */ /* 0x000fe200000010ff */
[----:B------:R-:W0:Y:S01]  /*6b40*/  LDC.64 R100, c[0x0][0xb98] ;  /* 0x0002e600ff647b82 */ /* 0x000e220000000a00 */
[----:B------:R-:W-:Y:S01]  /*6b50*/  SHF.R.U64 R20, R5, 0x3, RZ ;  /* 0x0000000305147819 */ /* 0x000fe200000012ff */
[----:B------:R-:W-:Y:S01]  /*6b60*/  ULDC.64 UR8, c[0x0][0xae8] ;  /* 0x0002ba0000087ab9 */ /* 0x000fe20000000a00 */
[----:B------:R-:W-:-:S02]  /*6b70*/  SHF.R.U64 R10, R10, 0x3, RZ ;  /* 0x000000030a0a7819 */ /* 0x000fc400000012ff */
[----:B------:R-:W-:Y:S02]  /*6b80*/  LOP3.LUT R20, R20, R111, RZ, 0x3c, !PT ;  /* 0x0000006f14147212 */ /* 0x000fe400078e3cff */
[----:B------:R-:W-:Y:S02]  /*6b90*/  LOP3.LUT R40, R10, R27, RZ, 0x3c, !PT ;  /* 0x0000001b0a287212 */ /* 0x000fe400078e3cff */
[----:B------:R-:W-:Y:S02]  /*6ba0*/  LEA R111, R98, R162, 0x7 ;  /* 0x000000a2626f7211 */ /* 0x000fe400078e38ff */
[----:B------:R-:W-:Y:S02]  /*6bb0*/  LOP3.LUT R10, R25, 0x380, RZ, 0xc0, !PT ;  /* 0x00000380190a7812 */ /* 0x000fe400078ec0ff */
[----:B------:R-:W-:Y:S01]  /*6bc0*/  MOV R97, R44 ;  /* 0x0000002c00617202 */ /* 0x000fe20000000f00 */
[----:B-1----:R-:W-:Y:S01]  /*6bd0*/  @P1 IMAD.HI.U32 R44, R111, R112, RZ ;  /* 0x000000706f2c1227 */ /* 0x002fe200078e00ff */
[----:B------:R-:W-:-:S02]  /*6be0*/  SHF.R.U64 R10, R10, 0x3, RZ ;  /* 0x000000030a0a7819 */ /* 0x000fc400000012ff */
[----:B------:R-:W-:Y:S01]  /*6bf0*/  LOP3.LUT R12, R29, 0x380, RZ, 0xc0, !PT ;  /* 0x000003801d0c7812 */ /* 0x000fe200078ec0ff */
[----:B------:R-:W-:Y:S01]  /*6c00*/  IMAD.MOV.U32 R45, RZ, RZ, R111 ;  /* 0x000000ffff2d7224 */ /* 0x000fe200078e006f */
[----:B------:R-:W-:Y:S02]  /*6c10*/  LOP3.LUT R10, R10, R25, RZ, 0x3c, !PT ;  /* 0x000000190a0a7212 */ /* 0x000fe400078e3cff */
[----:B------:R-:W-:Y:S02]  /*6c20*/  SHF.R.U64 R12, R12, 0x3, RZ ;  /* 0x000000030c0c7819 */ /* 0x000fe400000012ff */
[----:B------:R-:W-:Y:S02]  /*6c30*/  IADD3 R25, P0, R36, 0x6000, RZ ;  /* 0x0000600024197810 */ /* 0x000fe40007f1e0ff */
[----:B--2---:R-:W-:Y:S02]  /*6c40*/  @P1 SHF.R.U32.HI R45, RZ, R113, R44 ;  /* 0x00000071ff2d1219 */ /* 0x004fe4000001162c */
[----:B------:R-:W-:-:S02]  /*6c50*/  F2FP.BF16.F32.PACK_AB R6, R6, R7 ;  /* 0x000000070606723e */ /* 0x000fc400000010ff */
[----:B------:R-:W-:Y:S02]  /*6c60*/  F2FP.BF16.F32.PACK_AB R5, R103, R104 ;  /* 0x000000686705723e */ /* 0x000fe400000010ff */
[----:B------:R-:W-:Y:S01]  /*6c70*/  F2FP.BF16.F32.PACK_AB R7, R105, R106 ;  /* 0x0000006a6907723e */ /* 0x000fe200000010ff */
[----:B------:R-:W-:Y:S01]  /*6c80*/  BAR.SYNC.DEFER_BLOCKING 0x1, 0x100 ;  /* 0x0044000000007b1d */ /* 0x000fe20000010000 */
[----:B------:R-:W-:Y:S01]  /*6c90*/  LOP3.LUT R42, R12, R29, RZ, 0x3c, !PT ;  /* 0x0000001d0c2a7212 */ /* 0x000fe200078e3cff */
[----:B------:R-:W-:Y:S01]  /*6ca0*/  IMAD.U32 R12, RZ, RZ, UR6 ;  /* 0x00000006ff0c7e24 */ /* 0x000fe2000f8e00ff */
[----:B------:R-:W-:Y:S02]  /*6cb0*/  LOP3.LUT R24, R25, 0x380, RZ, 0xc0, !PT ;  /* 0x0000038019187812 */ /* 0x000fe400078ec0ff */
[----:B------:R-:W-:Y:S01]  /*6cc0*/  MOV R105, R38 ;  /* 0x0000002600697202 */ /* 0x000fe20000000f00 */
[----:B------:R-:W-:Y:S01]  /*6cd0*/  IMAD.MOV R38, RZ, RZ, -R45 ;  /* 0x000000ffff267224 */ /* 0x000fe200078e0a2d */
[----:B------:R-:W-:Y:S01]  /*6ce0*/  SHF.R.U64 R24, R24, 0x3, RZ ;  /* 0x0000000318187819 */ /* 0x000fe200000012ff */
[----:B0-----:R-:W-:Y:S01]  /*6cf0*/  IMAD.WIDE.U32 R12, R100, UR60, R12 ;  /* 0x0000003c640c7c25 */ /* 0x001fe2000f8e000c */
[----:B------:R-:W-:Y:S01]  /*6d00*/  MOV R106, R10 ;  /* 0x0000000a006a7202 */ /* 0x000fe20000000f00 */
[----:B------:R-:W-:Y:S01]  /*6d10*/  ULDC.64 UR6, c[0x0][0xb88] ;  /* 0x0002e20000067ab9 */ /* 0x000fe20000000a00 */
[----:B------:R-:W-:Y:S01]  /*6d20*/  LOP3.LUT R24, R24, R25, RZ, 0x3c, !PT ;  /* 0x0000001918187212 */ /* 0x000fe200078e3cff */
[----:B------:R-:W-:Y:S01]  /*6d30*/  IMAD R11, R23, R38, R111 ;  /* 0x00000026170b7224 */ /* 0x000fe200078e026f */
[----:B------:R-:W-:-:S02]  /*6d40*/  IADD3.X R25, RZ, R37, RZ, P0, !PT ;  /* 0x00000025ff197210 */ /* 0x000fc400007fe4ff */
[C---:B------:R-:W-:Y:S02]  /*6d50*/  IADD3 R29, P3, R36.reuse, 0x4000, RZ ;  /* 0x00004000241d7810 */ /* 0x040fe40007f7e0ff */
[----:B------:R-:W-:Y:S02]  /*6d60*/  SHF.R.S32.HI R39, RZ, 0x1f, R45 ;  /* 0x0000001fff277819 */ /* 0x000fe4000001142d */
[----:B------:R-:W-:Y:S02]  /*6d70*/  SHF.R.S32.HI R10, RZ, 0x1f, R11 ;  /* 0x0000001fff0a7819 */ /* 0x000fe4000001140b */
[----:B------:R-:W-:Y:S02]  /*6d80*/  IADD3 R12, P0, R45, R12, RZ ;  /* 0x0000000c2d0c7210 */ /* 0x000fe40007f1e0ff */
[----:B------:R-:W-:Y:S01]  /*6d90*/  LOP3.LUT R8, R21, 0x380, RZ, 0xc0, !PT ;  /* 0x0000038015087812 */ /* 0x000fe200078ec0ff */
[----:B------:R0:W-:Y:S01]  /*6da0*/  STSM.16.M88.4 [R110], R4 ;  /* 0x000000046e007844 */ /* 0x0001e20000000200 */
[----:B------:R-:W-:Y:S01]  /*6db0*/  IADD3 R27, P2, R36, 0x5000, RZ ;  /* 0x00005000241b7810 */ /* 0x000fe20007f5e0ff */
[----:B------:R-:W-:Y:S01]  /*6dc0*/  IMAD R10, R10, UR6, RZ ;  /* 0x000000060a0a7c24 */ /* 0x000fe2000f8e02ff */
[----:B------:R-:W-:-:S02]  /*6dd0*/  LOP3.LUT R28, R29, 0x380, RZ, 0xc0, !PT ;  /* 0x000003801d1c7812 */ /* 0x000fc400078ec0ff */
[----:B------:R-:W-:Y:S02]  /*6de0*/  SHF.R.U64 R8, R8, 0x3, RZ ;  /* 0x0000000308087819 */ /* 0x000fe400000012ff */
[----:B------:R-:W-:Y:S02]  /*6df0*/  LOP3.LUT R26, R27, 0x380, RZ, 0xc0, !PT ;  /* 0x000003801b1a7812 */ /* 0x000fe400078ec0ff */
[----:B------:R-:W-:Y:S02]  /*6e00*/  MOV R104, R40 ;  /* 0x0000002800687202 */ /* 0x000fe40000000f00 */
[----:B------:R-:W-:Y:S02]  /*6e10*/  MOV R15, R14 ;  /* 0x0000000e000f7202 */ /* 0x000fe40000000f00 */
[----:B------:R-:W-:Y:S02]  /*6e20*/  SHF.R.U64 R28, R28, 0x3, RZ ;  /* 0x000000031c1c7819 */ /* 0x000fe400000012ff */
[----:B------:R-:W-:Y:S01]  /*6e30*/  LEA R41, R98, R161, 0x7 ;  /* 0x000000a162297211 */ /* 0x000fe200078e38ff */
[----:B0-----:R-:W-:Y:S01]  /*6e40*/  IMAD R4, R100, UR10, RZ ;  /* 0x0000000a64047c24 */ /* 0x001fe2000f8e02ff */
[----:B------:R-:W-:-:S02]  /*6e50*/  F2FP.BF16.F32.PACK_AB R5, R107, R108 ;  /* 0x0000006c6b05723e */ /* 0x000fc400000010ff */
[----:B------:R-:W-:Y:S01]  /*6e60*/  F2FP.BF16.F32.PACK_AB R6, R92, R93 ;  /* 0x0000005d5c06723e */ /* 0x000fe200000010ff */
[----:B------:R-:W-:Y:S01]  /*6e70*/  IMAD R101, R101, UR60, R4 ;  /* 0x0000003c65657c24 */ /* 0x000fe2000f8e0204 */
[----:B------:R-:W-:Y:S02]  /*6e80*/  F2FP.BF16.F32.PACK_AB R4, R94, R95 ;  /* 0x0000005f5e04723e */ /* 0x000fe400000010ff */
[----:B------:R-:W-:Y:S02]  /*6e90*/  F2FP.BF16.F32.PACK_AB R7, R102, R109 ;  /* 0x0000006d6607723e */ /* 0x000fe400000010ff */
[----:B------:R-:W-:Y:S01]  /*6ea0*/  IADD3.X R13, R39, R13, R101, P0, !PT ;  /* 0x0000000d270d7210 */ /* 0x000fe200007fe465 */
[C---:B------:R-:W-:Y:S01]  /*6eb0*/  IMAD R39, R11.reuse, UR7, R10 ;  /* 0x000000070b277c24 */ /* 0x040fe2000f8e020a */
[----:B------:R-:W-:Y:S01]  /*6ec0*/  LOP3.LUT R8, R8, R21, RZ, 0x3c, !PT ;  /* 0x0000001508087212 */ /* 0x000fe200078e3cff */
[----:B------:R0:W-:Y:S01]  /*6ed0*/  STSM.16.M88.4 [R15], R4 ;  /* 0x000000040f007844 */ /* 0x0001e20000000200 */
[----:B------:R-:W-:Y:S01]  /*6ee0*/  SHF.R.U64 R26, R26, 0x3, RZ ;  /* 0x000000031a1a7819 */ /* 0x000fe200000012ff */
[----:B------:R-:W-:Y:S01]  /*6ef0*/  IMAD.WIDE.U32 R12, R11, UR6, R12 ;  /* 0x000000060b0c7c25 */ /* 0x000fe2000f8e000c */
[----:B------:R-:W-:Y:S01]  /*6f00*/  F2FP.BF16.F32.PACK_AB R10, R89, R90 ;  /* 0x0000005a590a723e */ /* 0x000fe200000010ff */
[----:B------:R-:W-:Y:S01]  /*6f10*/  ULDC.64 UR6, c[0x0][0xb50] ;  /* 0x0002d40000067ab9 */ /* 0x000fe20000000a00 */
[----:B------:R-:W-:Y:S01]  /*6f20*/  LOP3.LUT R28, R28, R29, RZ, 0x3c, !PT ;  /* 0x0000001d1c1c7212 */ /* 0x000fe200078e3cff */
[----:B------:R-:W-:Y:S01]  /*6f30*/  IMAD R90, R23, UR5, RZ ;  /* 0x00000005175a7c24 */ /* 0x000fe2000f8e02ff */
[----:B------:R-:W-:Y:S01]  /*6f40*/  MOV R14, R8 ;  /* 0x00000008000e7202 */ /* 0x000fe20000000f00 */
[----:B------:R-:W-:Y:S01]  /*6f50*/  IMAD.X R29, RZ, RZ, R37, P3 ;  /* 0x000000ffff1d7224 */ /* 0x000fe200018e0625 */
[----:B------:R-:W-:-:S02]  /*6f60*/  LOP3.LUT P0, RZ, R22, 0x3, RZ, 0xc0, !PT ;  /* 0x0000000316ff7812 */ /* 0x000fc4000780c0ff */
[----:B------:R-:W-:Y:S02]  /*6f70*/  F2FP.BF16.F32.PACK_AB R8, R88, R91 ;  /* 0x0000005b5808723e */ /* 0x000fe400000010ff */
[----:B------:R-:W-:Y:S02]  /*6f80*/  F2FP.BF16.F32.PACK_AB R9, R96, R99 ;  /* 0x000000636009723e */ /* 0x000fe400000010ff */
[----:B------:R-:W-:Y:S01]  /*6f90*/  F2FP.BF16.F32.PACK_AB R11, R47, R46 ;  /* 0x0000002e2f0b723e */ /* 0x000fe200000010ff */
[----:B0-----:R-:W-:Y:S01]  /*6fa0*/  VIADD R5, R41, 0x8 ;  /* 0x0000000829057836 */ /* 0x001fe20000000000 */
[----:B------:R-:W-:Y:S01]  /*6fb0*/  LEA R38, P3, R12, UR6, 0x2 ;  /* 0x000000060c267c11 */ /* 0x000fe2000f8610ff */
[----:B------:R-:W-:Y:S01]  /*6fc0*/  IMAD.IADD R7, R13, 0x1, R39 ;  /* 0x000000010d077824 */ /* 0x000fe200078e0227 */
[----:B------:R-:W-:Y:S01]  /*6fd0*/  LOP3.LUT R26, R26, R27, RZ, 0x3c, !PT ;  /* 0x0000001b1a1a7212 */ /* 0x000fe200078e3cff */
[----:B------:R-:W-:Y:S01]  /*6fe0*/  IMAD.X R27, RZ, RZ, R37, P2 ;  /* 0x000000ffff1b7224 */ /* 0x000fe200010e0625 */
[-C--:B------:R-:W-:Y:S01]  /*6ff0*/  ISETP.GE.OR P2, PT, R41, R90.reuse, P0 ;  /* 0x0000005a2900720c */ /* 0x080fe20000746670 */
[----:B------:R0:W-:Y:S01]  /*7000*/  STSM.16.M88.4 [R14], R8 ;  /* 0x000000080e007844 */ /* 0x0001e20000000200 */
[----:B------:R-:W-:-:S02]  /*7010*/  ISETP.GE.OR P0, PT, R5, R90, P0 ;  /* 0x0000005a0500720c */ /* 0x000fc40000706670 */
[----:B------:R-:W-:Y:S01]  /*7020*/  LEA.HI.X R39, R12, UR7, R7, 0x2, P3 ;  /* 0x000000070c277c11 */ /* 0x000fe200098f1407 */
[----:B------:R-:W-:Y:S01]  /*7030*/  SHFL.IDX PT, R88, R38, RZ, 0x1c1f ;  /* 0x001c1fff26587589 */ /* 0x000fe200000e0000 */
[----:B------:R-:W-:Y:S02]  /*7040*/  F2FP.BF16.F32.PACK_AB R4, R49, R48 ;  /* 0x000000303104723e */ /* 0x000fe400000010ff */
[----:B------:R-:W-:Y:S01]  /*7050*/  F2FP.BF16.F32.PACK_AB R5, R51, R50 ;  /* 0x000000323305723e */ /* 0x000fe200000010ff */
[----:B------:R-:W1:Y:S01]  /*7060*/  SHFL.IDX PT, R89, R39, RZ, 0x1c1f ;  /* 0x001c1fff27597589 */ /* 0x000e6200000e0000 */
[----:B------:R-:W-:Y:S02]  /*7070*/  F2FP.BF16.F32.PACK_AB R6, R53, R52 ;  /* 0x000000343506723e */ /* 0x000fe400000010ff */
[----:B------:R-:W-:Y:S02]  /*7080*/  F2FP.BF16.F32.PACK_AB R7, R55, R54 ;  /* 0x000000363707723e */ /* 0x000fe400000010ff */
[----:B------:R-:W-:-:S02]  /*7090*/  F2FP.BF16.F32.PACK_AB R12, R57, R56 ;  /* 0x00000038390c723e */ /* 0x000fc400000010ff */
[----:B------:R-:W-:Y:S01]  /*70a0*/  F2FP.BF16.F32.PACK_AB R13, R59, R58 ;  /* 0x0000003a3b0d723e */ /* 0x000fe200000010ff */
[----:B------:R-:W-:Y:S01]  /*70b0*/  STSM.16.M88.4 [R106], R4 ;  /* 0x000000046a007844 */ /* 0x000fe20000000200 */
[----:B0-----:R-:W-:Y:S01]  /*70c0*/  F2FP.BF16.F32.PACK_AB R14, R61, R60 ;  /* 0x0000003c3d0e723e */ /* 0x001fe200000010ff */
[----:B------:R-:W0:Y:S01]  /*70d0*/  @P1 LDC R59, c[0x0][0xbec] ;  /* 0x0002fb00ff3b1b82 */ /* 0x000e220000000800 */
[----:B------:R-:W-:Y:S01]  /*70e0*/  F2FP.BF16.F32.PACK_AB R15, R63, R62 ;  /* 0x0000003e3f0f723e */ /* 0x000fe200000010ff */
[----:B------:R-:W-:Y:S01]  /*70f0*/  SHFL.IDX PT, R56, R38, 0x1, 0x1c1f ;  /* 0x003c1f0026387f89 */ /* 0x000fe200000e0000 */
[----:B------:R-:W-:Y:S02]  /*7100*/  F2FP.BF16.F32.PACK_AB R72, R73, R72 ;  /* 0x000000484948723e */ /* 0x000fe400000010ff */
[----:B------:R-:W-:Y:S01]  /*7110*/  F2FP.BF16.F32.PACK_AB R8, R65, R64 ;  /* 0x000000404108723e */ /* 0x000fe200000010ff */
[----:B------:R-:W-:Y:S01]  /*7120*/  STSM.16.M88.4 [R105], R12 ;  /* 0x0000000c69007844 */ /* 0x000fe20000000200 */
[----:B------:R-:W-:Y:S01]  /*7130*/  F2FP.BF16.F32.PACK_AB R9, R67, R66 ;  /* 0x000000424309723e */ /* 0x000fe200000010ff */
[----:B------:R-:W2:Y:S01]  /*7140*/  @P1 LDC R61, c[0x0][0xbf0] ;  /* 0x0002fc00ff3d1b82 */ /* 0x000ea20000000800 */
[----:B------:R-:W-:Y:S01]  /*7150*/  F2FP.BF16.F32.PACK_AB R10, R69, R68 ;  /* 0x00000044450a723e */ /* 0x000fe200000010ff */
[----:B------:R-:W3:Y:S01]  /*7160*/  SHFL.IDX PT, R57, R39, 0x1, 0x1c1f ;  /* 0x003c1f0027397f89 */ /* 0x000ee200000e0000 */
[----:B------:R-:W-:-:S02]  /*7170*/  F2FP.BF16.F32.PACK_AB R11, R71, R70 ;  /* 0x00000046470b723e */ /* 0x000fc400000010ff */
[----:B------:R-:W-:Y:S02]  /*7180*/  F2FP.BF16.F32.PACK_AB R73, R75, R74 ;  /* 0x0000004a4b49723e */ /* 0x000fe400000010ff */
[----:B------:R-:W-:Y:S01]  /*7190*/  F2FP.BF16.F32.PACK_AB R80, R81, R80 ;  /* 0x000000505150723e */ /* 0x000fe200000010ff */
[----:B------:R-:W-:Y:S01]  /*71a0*/  STSM.16.M88.4 [R104], R8 ;  /* 0x0000000868007844 */ /* 0x000fe20000000200 */
[----:B------:R-:W-:Y:S02]  /*71b0*/  MOV R103, R42 ;  /* 0x0000002a00677202 */ /* 0x000fe40000000f00 */
[----:B------:R-:W-:Y:S02]  /*71c0*/  F2FP.BF16.F32.PACK_AB R74, R77, R76 ;  /* 0x0000004c4d4a723e */ /* 0x000fe400000010ff */
[----:B------:R-:W-:Y:S02]  /*71d0*/  F2FP.BF16.F32.PACK_AB R75, R79, R78 ;  /* 0x0000004e4f4b723e */ /* 0x000fe400000010ff */
[----:B------:R-:W-:-:S02]  /*71e0*/  F2FP.BF16.F32.PACK_AB R81, R83, R82 ;  /* 0x000000525351723e */ /* 0x000fc400000010ff */
[----:B------:R-:W-:Y:S01]  /*71f0*/  F2FP.BF16.F32.PACK_AB R82, R85, R84 ;  /* 0x000000545552723e */ /* 0x000fe200000010ff */
[----:B------:R-:W-:Y:S01]  /*7200*/  STSM.16.M88.4 [R103], R72 ;  /* 0x0000004867007844 */ /* 0x000fe20000000200 */
[----:B------:R-:W-:Y:S02]  /*7210*/  F2FP.BF16.F32.PACK_AB R83, R87, R86 ;  /* 0x000000565753723e */ /* 0x000fe400000010ff */
[C---:B------:R-:W-:Y:S02]  /*7220*/  LOP3.LUT R21, R36.reuse, 0x380, RZ, 0xc0, !PT ;  /* 0x0000038024157812 */ /* 0x040fe400078ec0ff */
[C---:B------:R-:W-:Y:S01]  /*7230*/  IADD3 R33, P5, R36.reuse, 0x2000, RZ ;  /* 0x0000200024217810 */ /* 0x040fe20007fbe0ff */
[----:B------:R-:W-:Y:S01]  /*7240*/  STSM.16.M88.4 [R97], R80 ;  /* 0x0000005061007844 */ /* 0x000fe20000000200 */
[----:B------:R-:W-:Y:S01]  /*7250*/  SHF.R.U64 R21, R21, 0x3, RZ ;  /* 0x0000000315157819 */ /* 0x000fe200000012ff */
[----:B------:R-:W-:Y:S01]  /*7260*/  UIMAD UR5, UR12, UR8, URZ ;  /* 0x000000080c0572a4 */ /* 0x000fe2000f8e023f */
[----:B------:R-:W-:Y:S01]  /*7270*/  BAR.SYNC.DEFER_BLOCKING 0x1, 0x100 ;  /* 0x0044000000007b1d */ /* 0x000fe20000010000 */
[----:B------:R-:W-:-:S02]  /*7280*/  IADD3 R31, P4, R36, 0x3000, RZ ;  /* 0x00003000241f7810 */ /* 0x000fc40007f9e0ff */
[----:B------:R-:W-:Y:S01]  /*7290*/  LOP3.LUT R36, R21, R36, RZ, 0x3c, !PT ;  /* 0x0000002415247212 */ /* 0x000fe200078e3cff */
[----:B------:R-:W-:Y:S01]  /*72a0*/  IMAD.X R21, RZ, RZ, R37, P6 ;  /* 0x000000ffff157224 */ /* 0x000fe200030e0625 */
[----:B------:R-:W-:Y:S01]  /*72b0*/  UIMAD.WIDE.U32 UR6, UR11, UR8, URZ ;  /* 0x000000080b0672a5 */ /* 0x000fe2000f8e003f */
[----:B------:R-:W-:Y:S01]  /*72c0*/  LOP3.LUT R32, R33, 0x380, RZ, 0xc0, !PT ;  /* 0x0000038021207812 */ /* 0x000fe200078ec0ff */
[----:B------:R-:W-:Y:S01]  /*72d0*/  UIMAD UR5, UR11, UR9, UR5 ;  /* 0x000000090b0572a4 */ /* 0x000fe2000f8e0205 */
[----:B------:R-:W-:Y:S02]  /*72e0*/  LOP3.LUT R30, R31, 0x380, RZ, 0xc0, !PT ;  /* 0x000003801f1e7812 */ /* 0x000fe400078ec0ff */
[----:B------:R-:W-:Y:S01]  /*72f0*/  ULDC.64 UR8, c[0x0][0xaf0] ;  /* 0x0002bc0000087ab9 */ /* 0x000fe20000000a00 */
[----:B-1----:R1:W-:Y:S01]  /*7300*/  @!P2 ST.E desc[UR36][R88.64], R3 ;  /* 0x000000035800a985 */ /* 0x0023e2000c101924 */
[----:B------:R-:W-:Y:S01]  /*7310*/  UIADD3 UR7, UR7, UR5, URZ ;  /* 0x0000000507077290 */ /* 0x000fe2000fffe03f */
[----:B------:R-:W-:-:S02]  /*7320*/  SHF.R.U64 R32, R32, 0x3, RZ ;  /* 0x0000000320207819 */ /* 0x000fc400000012ff */
[----:B---3--:R0:W-:Y:S01]  /*7330*/  @!P0 ST.E desc[UR36][R56.64], R0 ;  /* 0x0000000038008985 */ /* 0x0081e2000c101924 */
[----:B------:R-:W-:Y:S02]  /*7340*/  SHF.R.U64 R30, R30, 0x3, RZ ;  /* 0x000000031e1e7819 */ /* 0x000fe400000012ff */
[----:B-1----:R-:W-:Y:S01]  /*7350*/  LEA R3, R17, R19, 0x5 ;  /* 0x0000001311037211 */ /* 0x002fe200078e28ff */
[----:B------:R1:W5:Y:S01]  /*7360*/  LD.E.128 R44, desc[UR36][R34.64] ;  /* 0x00000024222c7980 */ /* 0x000362000c101d00 */
[----:B------:R-:W-:Y:S01]  /*7370*/  UIMAD UR5, UR10, UR8, URZ ;  /* 0x000000080a0572a4 */ /* 0x000fe2000f8e023f */
[----:B------:R-:W-:Y:S01]  /*7380*/  LOP3.LUT R32, R32, R33, RZ, 0x3c, !PT ;  /* 0x0000002120207212 */ /* 0x000fe200078e3cff */
[----:B------:R-:W-:Y:S01]  /*7390*/  UIMAD.WIDE.U32 UR6, UR60, UR8, UR6 ;  /* 0x000000083c0672a5 */ /* 0x000fe2000f8e0006 */
[----:B------:R3:W5:Y:S01]  /*73a0*/  LD.E.128 R52, desc[UR36][R28.64] ;  /* 0x000000241c347980 */ /* 0x000762000c101d00 */
[----:B------:R-:W-:-:S03]  /*73b0*/  LOP3.LUT R30, R30, R31, RZ, 0x3c, !PT ;  /* 0x0000001f1e1e7212 */ /* 0x000fc600078e3cff */
[----:B------:R4:W5:Y:S01]  /*73c0*/  LD.E.128 R8, desc[UR36][R20.64] ;  /* 0x0000002414087980 */ /* 0x000962000c101d00 */
[----:B-1----:R-:W1:Y:S01]  /*73d0*/  LDC.64 R34, c[0x0][0xae0] ;  /* 0x0002b800ff227b82 */ /* 0x002e620000000a00 */
[----:B------:R-:W-:Y:S01]  /*73e0*/  UIMAD UR5, UR60, UR9, UR5 ;  /* 0x000000093c0572a4 */ /* 0x000fe2000f8e0205 */
[----:B------:R-:W-:Y:S01]  /*73f0*/  IMAD.X R33, RZ, RZ, R37, P5 ;  /* 0x000000ffff217224 */ /* 0x000fe200028e0625 */
[----:B------:R-:W-:Y:S01]  /*7400*/  IADD3.X R31, RZ, R37, RZ, P4, !PT ;  /* 0x00000025ff1f7210 */ /* 0x000fe200027fe4ff */
[----:B---3--:R-:W-:Y:S01]  /*7410*/  IMAD R28, R98, 0x80, R3 ;  /* 0x00000080621c7824 */ /* 0x008fe200078e0203 */
[----:B------:R-:W-:Y:S01]  /*7420*/  UIADD3 UR7, UR7, UR5, URZ ;  /* 0x0000000507077290 */ /* 0x000fe2000fffe03f */
[----:B------:R-:W5:Y:S02]  /*7430*/  LD.E.128 R36, desc[UR36][R36.64] ;  /* 0x0000002424247980 */ /* 0x000f64000c101d00 */
[----:B0-----:R-:W-:Y:S02]  /*7440*/  @P1 IMAD.HI.U32 R0, R28, R59, RZ ;  /* 0x0000003b1c001227 */ /* 0x001fe400078e00ff */
[----:B------:R-:W5:Y:S02]  /*7450*/  LD.E.128 R40, desc[UR36][R32.64] ;  /* 0x0000002420287980 */ /* 0x000f64000c101d00 */
[----:B----4-:R-:W-:Y:S01]  /*7460*/  IMAD.MOV.U32 R20, RZ, RZ, R28 ;  /* 0x000000ffff147224 */ /* 0x010fe200078e001c */
[----:B--2---:R-:W-:Y:S01]  /*7470*/  @P1 SHF.R.U32.HI R20, RZ, R61, R0 ;  /* 0x0000003dff141219 */ /* 0x004fe20000011600 */
[----:B------:R-:W5:Y:S03]  /*7480*/  LD.E.128 R4, desc[UR36][R30.64] ;  /* 0x000000241e047980 */ /* 0x000f66000c101d00 */
[----:B------:R-:W-:Y:S01]  /*7490*/  IADD3 R0, -R20, RZ, RZ ;  /* 0x000000ff14007210 */ /* 0x000fe20007ffe1ff */
[----:B------:R-:W5:Y:S01]  /*74a0*/  LD.E.128 R48, desc[UR36][R26.64] ;  /* 0x000000241a307980 */ /* 0x000f62000c101d00 */
[----:B------:R-:W-:-:S03]  /*74b0*/  SHF.R.S32.HI R3, RZ, 0x1f, R20 ;  /* 0x0000001fff037819 */ /* 0x000fc60000011414 */
[----:B------:R-:W-:Y:S01]  /*74c0*/  IMAD R23, R23, R0, R28 ;  /* 0x0000000017177224 */ /* 0x000fe200078e021c */
[----:B------:R0:W5:Y:S01]  /*74d0*/  LD.E.128 R12, desc[UR36][R24.64] ;  /* 0x00000024180c7980 */ /* 0x000162000c101d00 */
[-C--:B-1----:R-:W-:Y:S01]  /*74e0*/  IMAD R3, R3, R34.reuse, RZ ;  /* 0x0000002203037224 */ /* 0x082fe200078e02ff */
[----:B------:R-:W-:Y:S01]  /*74f0*/  @!PT LDS RZ, [RZ] ;  /* 0x00000000fffff984 */ /* 0x000fe20000000800 */
[----:B------:R-:W-:Y:S01]  /*7500*/  @!PT LDS RZ, [RZ] ;  /* 0x00000000fffff984 */ /* 0x000fe20000000800 */
[----:B------:R-:W-:Y:S01]  /*7510*/  @!PT LDS RZ, [RZ] ;  /* 0x00000000fffff984 */ /* 0x000fe20000000800 */
[----:B------:R-:W-:Y:S01]  /*7520*/  @!PT LDS RZ, [RZ] ;  /* 0x00000000fffff984 */ /* 0x000fe20000000800 */
[----:B------:R1:W-:Y:S06]  /*7530*/  MEMBAR.ALL.CTA ;  /* 0x0000000000007992 */ /* 0x0003ec0000008000 */
[----:B-1----:R-:W1:Y:S01]  /*7540*/  FENCE.VIEW.ASYNC.S ;  /* 0x00000000000073c6 */ /* 0x002e620000000000 */
[C---:B------:R-:W-:Y:S01]  /*7550*/  IMAD R3, R20.reuse, R35, R3 ;  /* 0x0000002314037224 */ /* 0x040fe200078e0203 */
[----:B------:R-:W-:Y:S01]  /*7560*/  SHF.R.S32.HI R0, RZ, 0x1f, R23 ;  /* 0x0000001fff007819 */ /* 0x000fe20000011417 */
[----:B------:R-:W-:Y:S01]  /*7570*/  IMAD.WIDE.U32 R20, R20, R34, UR6 ;  /* 0x0000000614147e25 */ /* 0x000fe2000f8e0022 */
[----:B------:R-:W-:-:S03]  /*7580*/  ULDC.64 UR6, c[0x0][0xad8] ;  /* 0x0002b60000067ab9 */ /* 0x000fc60000000a00 */
[----:B------:R-:W-:Y:S02]  /*7590*/  IMAD.IADD R21, R21, 0x1, R3 ;  /* 0x0000000115157824 */ /* 0x000fe400078e0203 */
[----:B------:R-:W-:Y:S02]  /*75a0*/  IMAD R0, R0, UR6, RZ ;  /* 0x0000000600007c24 */ /* 0x000fe4000f8e02ff */
[----:B------:R-:W-:Y:S01]  /*75b0*/  IMAD R29, R98, 0x80, R19 ;  /* 0x00000080621d7824 */ /* 0x000fe200078e0213 */
[----:B------:R-:W-:Y:S01]  /*75c0*/  UIADD3 UR4, UR4, 0x2a820, URZ ;  /* 0x0002a82004047890 */ /* 0x000fe2000fffe03f */
[C---:B0-----:R-:W-:Y:S02]  /*75d0*/  IMAD R25, R23.reuse, UR7, R0 ;  /* 0x0000000717197c24 */ /* 0x041fe4000f8e0200 */
[----:B------:R-:W-:Y:S01]  /*75e0*/  IMAD.WIDE.U32 R20, R23, UR6, R20 ;  /* 0x0000000617147c25 */ /* 0x000fe2000f8e0014 */
[----:B------:R-:W-:Y:S01]  /*75f0*/  UIADD3 UR38, UR38, 0x1, URZ ;  /* 0x0000000126267890 */ /* 0x000fe2000fffe03f */
[----:B------:R-:W-:Y:S01]  /*7600*/  ISETP.GE.AND P1, PT, R29, R90, PT ;  /* 0x0000005a1d00720c */ /* 0x000fe20003f26270 */
[----:B------:R-:W-:Y:S01]  /*7610*/  ULDC.64 UR6, c[0x0][0xa80] ;  /* 0x0002a00000067ab9 */ /* 0x000fe20000000a00 */
[----:B------:R-:W-:Y:S01]  /*7620*/  IMAD.IADD R21, R21, 0x1, R25 ;  /* 0x0000000115157824 */ /* 0x000fe200078e0219 */
[----:B------:R-:W-:Y:S01]  /*7630*/  UPRMT UR4, URZ, 0x654, UR4 ;  /* 0x000006543f047896 */ /* 0x000fe20008000004 */
[----:B------:R-:W-:Y:S01]  /*7640*/  LEA R0, P2, R20, UR6, 0x1 ;  /* 0x0000000614007c11 */ /* 0x000fe2000f8408ff */
[----:B------:R-:W-:Y:S01]  /*7650*/  UISETP.NE.AND UP0, UPT, UR38, 0x2, UPT ;  /* 0x000000022600788c */ /* 0x000fe2000bf05270 */
[----:B------:R-:W-:-:S02]  /*7660*/  IADD3 R3, R29, 0x20, RZ ;  /* 0x000000201d037810 */ /* 0x000fc40007ffe0ff */
[----:B------:R-:W-:Y:S01]  /*7670*/  LEA.HI.X R23, R20, UR7, R21, 0x1, P2 ;  /* 0x0000000714177c11 */ /* 0x000fe200090f0c15 */
[----:B------:R-:W-:Y:S01]  /*7680*/  USEL UR6, URZ, 0x1, UP0 ;  /* 0x000000013f067887 */ /* 0x000fe20008000000 */
[-C--:B------:R-:W-:Y:S01]  /*7690*/  ISETP.GE.AND P3, PT, R3, R90.reuse, PT ;  /* 0x0000005a0300720c */ /* 0x080fe20003f66270 */
[----:B------:R-:W-:Y:S01]  /*76a0*/  ULDC UR5, c[0x0][0xc] ;  /* 0x0000030000057ab9 */ /* 0x000fe20000000800 */
[----:B------:R-:W-:Y:S01]  /*76b0*/  VIADD R3, R29, 0x40 ;  /* 0x000000401d037836 */ /* 0x000fe20000000000 */
[----:B------:R-:W-:Y:S01]  /*76c0*/  UIADD3 UR61, UR5, UR61, URZ ;  /* 0x0000003d053d7290 */ /* 0x000fe2000fffe03f */
[----:B-1----:R0:W1:Y:S01]  /*76d0*/  SHFL.IDX PT, R26, R0, RZ, 0x181f ;  /* 0x00181fff001a7589 */ /* 0x00206200000e0000 */
[----:B------:R-:W-:Y:S01]  /*76e0*/  USEL UR38, UR38, URZ, UP0 ;  /* 0x0000003f26267287 */ /* 0x000fe20008000000 */
[----:B------:R-:W-:Y:S01]  /*76f0*/  SYNCS.ARRIVE.TRANS64.RED.A1T0 RZ, [UR4], RZ ;  /* 0x000000ffffff79a7 */ /* 0x000fe20008100404 */
[----:B------:R-:W-:Y:S01]  /*7700*/  ULOP3.LUT UR39, UR39, UR6, URZ, 0x3c, !UPT ;  /* 0x0000000627277292 */ /* 0x000fe2000f8e3c3f */
[----:B------:R0:W2:Y:S01]  /*7710*/  SHFL.IDX PT, R27, R23, RZ, 0x181f ;  /* 0x00181fff171b7589 */ /* 0x0000a200000e0000 */
[----:B------:R-:W-:Y:S01]  /*7720*/  BSSY B0, `(.L_x_31) ;  /* 0x000000b000007945 */ /* 0x000fe20003800000 */
[----:B------:R-:W-:-:S03]  /*7730*/  ISETP.GE.AND P0, PT, R3, R90, PT ;  /* 0x0000005a0300720c */ /* 0x000fc60003f06270 */
[----:B------:R-:W-:Y:S10]  /*7740*/  @P1 BRA `(.L_x_32) ;  /* 0x0000000000201947 */ /* 0x000ff40003800000 */
[----:B------:R-:W-:Y:S02]  /*7750*/  ULDC UR4, c[0x0][0xac8] ;  /* 0x0002b20000047ab9 */ /* 0x000fe40000000800 */
[----:B------:R-:W-:Y:S02]  /*7760*/  ISETP.GE.AND P2, PT, R16, UR4, PT ;  /* 0x0000000410007c0c */ /* 0x000fe4000bf46270 */
[----:B------:R-:W-:-:S11]  /*7770*/  ISETP.GE.AND P1, PT, R2, UR4, PT ;  /* 0x0000000402007c0c */ /* 0x000fd6000bf26270 */
[----:B-1----:R-:W-:Y:S02]  /*7780*/  @!P2 LEA R24, P4, R16, R26, 0x1 ;  /* 0x0000001a1018a211 */ /* 0x002fe400078808ff */
[----:B--2---:R-:W-:Y:S02]  /*7790*/  @!P1 IMAD.WIDE R20, R2, 0x2, R26 ;  /* 0x0000000202149825 */ /* 0x004fe400078e021a */
[----:B------:R-:W-:-:S03]  /*77a0*/  @!P2 LEA.HI.X R25, R16, R27, R166, 0x1, P4 ;  /* 0x0000001b1019a211 */ /* 0x000fc600020f0ca6 */
[----:B-----5:R3:W-:Y:S04]  /*77b0*/  @!P1 ST.E.128 desc[UR36][R20.64], R36 ;  /* 0x0000002414009985 */ /* 0x0207e8000c101d24 */
[----:B------:R3:W-:Y:S02]  /*77c0*/  @!P2 ST.E.128 desc[UR36][R24.64], R52 ;  /* 0x000000341800a985 */ /* 0x0007e4000c101d24 */
.L_x_32:
[----:B------:R-:W-:Y:S05]  /*77d0*/  BSYNC B0 ;  /* 0x0000000000007941 */ /* 0x000fea0003800000 */
.L_x_31:
[----:B--2---:R2:W4:Y:S01]  /*77e0*/  SHFL.IDX PT, R27, R23, 0x1, 0x181f ;  /* 0x00381f00171b7f89 */ /* 0x00452200000e0000 */
[----:B------:R-:W-:Y:S03]  /*77f0*/  BSSY B0, `(.L_x_33) ;  /* 0x000000b000007945 */ /* 0x000fe60003800000 */
[----:B-1----:R2:W1:Y:S01]  /*7800*/  SHFL.IDX PT, R26, R0, 0x1, 0x181f ;  /* 0x00381f00001a7f89 */ /* 0x00246200000e0000 */
[----:B------:R-:W-:Y:S05]  /*7810*/  @P3 BRA `(.L_x_34) ;  /* 0x0000000000203947 */ /* 0x000fea0003800000 */
[----:B------:R-:W-:Y:S02]  /*7820*/  ULDC UR4, c[0x0][0xac8] ;  /* 0x0002b20000047ab9 */ /* 0x000fe40000000800 */
[----:B------:R-:W-:Y:S02]  /*7830*/  ISETP.GE.AND P3, PT, R16, UR4, PT ;  /* 0x0000000410007c0c */ /* 0x000fe4000bf66270 */
[----:B------:R-:W-:-:S11]  /*7840*/  ISETP.GE.AND P2, PT, R2, UR4, PT ;  /* 0x0000000402007c0c */ /* 0x000fd6000bf46270 */
[----:B-1-3--:R-:W-:Y:S02]  /*7850*/  @!P3 LEA R24, P1, R16, R26, 0x1 ;  /* 0x0000001a1018b211 */ /* 0x00afe400078208ff */
[----:B----4-:R-:W-:Y:S02]  /*7860*/  @!P2 IMAD.WIDE R20, R2, 0x2, R26 ;  /* 0x000000020214a825 */ /* 0x010fe400078e021a */
[----:B------:R-:W-:-:S03]  /*7870*/  @!P3 LEA.HI.X R25, R16, R27, R166, 0x1, P1 ;  /* 0x0000001b1019b211 */ /* 0x000fc600008f0ca6 */
[----:B-----5:R1:W-:Y:S04]  /*7880*/  @!P2 ST.E.128 desc[UR36][R20.64], R44 ;  /* 0x0000002c1400a985 */ /* 0x0203e8000c101d24 */
[----:B------:R1:W-:Y:S02]  /*7890*/  @!P3 ST.E.128 desc[UR36][R24.64], R48 ;  /* 0x000000301800b985 */ /* 0x0003e4000c101d24 */
.L_x_34:
[----:B------:R-:W-:Y:S05]  /*78a0*/  BSYNC B0 ;  /* 0x0000000000007941 */ /* 0x000fea0003800000 */
.L_x_33:
[----:B----4-:R4:W0:Y:S01]  /*78b0*/  SHFL.IDX PT, R27, R23, 0x2, 0x181f ;  /* 0x00581f00171b7f89 */ /* 0x01082200000e0000 */
[----:B------:R-:W-:Y:S03]  /*78c0*/  BSSY B0, `(.L_x_35) ;  /* 0x000000b000007945 */ /* 0x000fe60003800000 */
[----:B-1----:R4:W1:Y:S01]  /*78d0*/  SHFL.IDX PT, R26, R0, 0x2, 0x181f ;  /* 0x00581f00001a7f89 */ /* 0x00286200000e0000 */
[----:B------:R-:W-:Y:S05]  /*78e0*/  @P0 BRA `(.L_x_36) ;  /* 0x0000000000200947 */ /* 0x000fea0003800000 */
[----:B------:R-:W-:Y:S02]  /*78f0*/  ULDC UR4, c[0x0][0xac8] ;  /* 0x0002b20000047ab9 */ /* 0x000fe40000000800 */
[----:B------:R-:W-:Y:S02]  /*7900*/  ISETP.GE.AND P2, PT, R16, UR4, PT ;  /* 0x0000000410007c0c */ /* 0x000fe4000bf46270 */
[----:B------:R-:W-:-:S11]  /*7910*/  ISETP.GE.AND P1, PT, R2, UR4, PT ;  /* 0x0000000402007c0c */ /* 0x000fd6000bf26270 */
[----:B-1-3--:R-:W-:Y:S02]  /*7920*/  @!P2 LEA R24, P0, R16, R26, 0x1 ;  /* 0x0000001a1018a211 */ /* 0x00afe400078008ff */
[----:B0-----:R-:W-:Y:S02]  /*7930*/  @!P1 IMAD.WIDE R20, R2, 0x2, R26 ;  /* 0x0000000202149825 */ /* 0x001fe400078e021a */
[----:B------:R-:W-:-:S03]  /*7940*/  @!P2 LEA.HI.X R25, R16, R27, R166, 0x1, P0 ;  /* 0x0000001b1019a211 */ /* 0x000fc600000f0ca6 */
[----:B-----5:R0:W-:Y:S04]  /*7950*/  @!P1 ST.E.128 desc[UR36][R20.64], R40 ;  /* 0x0000002814009985 */ /* 0x0201e8000c101d24 */
[----:B------:R0:W-:Y:S02]  /*7960*/  @!P2 ST.E.128 desc[UR36][R24.64], R12 ;  /* 0x0000000c1800a985 */ /* 0x0001e4000c101d24 */
.L_x_36:
[----:B------:R-:W-:Y:S05]  /*7970*/  BSYNC B0 ;  /* 0x0000000000007941 */ /* 0x000fea0003800000 */
.L_x_35:
[----:B------:R-:W-:Y:S01]  /*7980*/  IADD3 R3, R29, 0x60, RZ ;  /* 0x000000601d037810 */ /* 0x000fe20007ffe0ff */
[----:B0--3--:R0:W3:Y:S01]  /*7990*/  SHFL.IDX PT, R21, R23, 0x3, 0x181f ;  /* 0x00781f0017157f89 */ /* 0x0090e200000e0000 */
[----:B------:R-:W-:Y:S01]  /*79a0*/  BSSY B0, `(.L_x_37) ;  /* 0x000000d000007945 */ /* 0x000fe20003800000 */
[----:B------:R-:W-:Y:S01]  /*79b0*/  VIADD R18, R18, 0x1 ;  /* 0x0000000112127836 */ /* 0x000fe20000000000 */
[----:B------:R-:W-:Y:S01]  /*79c0*/  ISETP.GE.AND P0, PT, R3, R90, PT ;  /* 0x0000005a0300720c */ /* 0x000fe20003f06270 */
[----:B------:R0:W0:-:S12]  /*79d0*/  SHFL.IDX PT, R20, R0, 0x3, 0x181f ;  /* 0x00781f0000147f89 */ /* 0x00001800000e0000 */
[----:B------:R-:W-:Y:S05]  /*79e0*/  @P0 BRA `(.L_x_38) ;  /* 0x0000000000200947 */ /* 0x000fea0003800000 */
[----:B------:R-:W-:Y:S02]  /*79f0*/  ULDC UR4, c[0x0][0xac8] ;  /* 0x0002b20000047ab9 */ /* 0x000fe40000000800 */
[----:B------:R-:W-:Y:S02]  /*7a00*/  ISETP.GE.AND P2, PT, R16, UR4, PT ;  /* 0x0000000410007c0c */ /* 0x000fe4000bf46270 */
[----:B------:R-:W-:-:S11]  /*7a10*/  ISETP.GE.AND P1, PT, R2, UR4, PT ;  /* 0x0000000402007c0c */ /* 0x000fd6000bf26270 */
[----:B0----5:R-:W-:Y:S02]  /*7a20*/  @!P2 LEA R14, P0, R16, R20, 0x1 ;  /* 0x00000014100ea211 */ /* 0x021fe400078008ff */
[----:B---3--:R-:W-:Y:S02]  /*7a30*/  @!P1 IMAD.WIDE R12, R2, 0x2, R20 ;  /* 0x00000002020c9825 */ /* 0x008fe400078e0214 */
[----:B------:R-:W-:-:S03]  /*7a40*/  @!P2 LEA.HI.X R15, R16, R21, R166, 0x1, P0 ;  /* 0x00000015100fa211 */ /* 0x000fc600000f0ca6 */
[----:B------:R0:W-:Y:S04]  /*7a50*/  @!P1 ST.E.128 desc[UR36][R12.64], R4 ;  /* 0x000000040c009985 */ /* 0x0001e8000c101d24 */
[----:B------:R0:W-:Y:S02]  /*7a60*/  @!P2 ST.E.128 desc[UR36][R14.64], R8 ;  /* 0x000000080e00a985 */ /* 0x0001e4000c101d24 */
.L_x_38:
[----:B------:R-:W-:Y:S05]  /*7a70*/  BSYNC B0 ;  /* 0x0000000000007941 */ /* 0x000fea0003800000 */
.L_x_37:
[----:B0-2-4-:R-:W0:Y:S02]  /*7a80*/  LDC R0, c[0x0][0xc34] ;  /* 0x00030d00ff007b82 */ /* 0x015e240000000800 */
[----:B0-----:R-:W-:-:S13]  /*7a90*/  ISETP.LE.AND P0, PT, R0, UR61, PT ;  /* 0x0000003d00007c0c */ /* 0x001fda000bf03270 */
[----:B------:R-:W-:Y:S05]  /*7aa0*/  @!P0 BRA `(.L_x_39) ;  /* 0xffffff90008c8947 */ /* 0x000fea000383ffff */
[----:B------:R-:W-:Y:S05]  /*7ab0*/  EXIT ;  /* 0x000000000000794d */ /* 0x000fea0003800000 */
.L_x_5:
[----:B------:R-:W-:-:S08]  /*7ac0*/  NOP ;  /* 0x0000000000007918 */ /* 0x000fd00000000000 */
[----:B0-----:R-:W0:-:S00]  /*7ad0*/  USETMAXREG.DEALLOC.CTAPOOL 0x28 ;  /* 0x00000028000079c8 */ /* 0x001e0000080e0500 */
[----:B------:R-:W1:Y:S01]  /*7ae0*/  S2UR UR9, SR_CTAID.X ;  /* 0x00000000000979c3 */ /* 0x000e620000002500 */
[----:B0-----:R-:W-:Y:S01]  /*7af0*/  IMAD.MOV.U32 R25, RZ, RZ, 0x1 ;  /* 0x00000001ff197424 */ /* 0x001fe200078e00ff */
[----:B------:R-:W-:Y:S01]  /*7b00*/  MOV R22, RZ ;  /* 0x000000ff00167202 */ /* 0x000fe20000000f00 */
[----:B------:R-:W-:-:S05]  /*7b10*/  IMAD.MOV.U32 R0, RZ, RZ, 0x1 ;  /* 0x00000001ff007424 */ /* 0x000fca00078e00ff */
[----:B------:R-:W1:Y:S02]  /*7b20*/  LDC R2, c[0x0][0xc34] ;  /* 0x00030d00ff027b82 */ /* 0x000e640000000800 */
[----:B-1----:R-:W-:-:S13]  /*7b30*/  ISETP.LE.AND P0, PT, R2, UR9, PT ;  /* 0x0000000902007c0c */ /* 0x002fda000bf03270 */
[----:B------:R-:W-:Y:S05]  /*7b40*/  @P0 BRA `(.L_x_40) ;  /* 0x0000003000fc0947 */ /* 0x000fea0003800000 */
[----:B------:R-:W2:Y:S01]  /*7b50*/  LDL R4, [R1+0x4] ;  /* 0x0000040001047983 */ /* 0x000ea20000100800 */
[----:B------:R-:W-:Y:S01]  /*7b60*/  IMAD.SHL.U32 R27, R3, 0x8, RZ ;  /* 0x00000008031b7824 */ /* 0x000fe200078e00ff */
[----:B------:R-:W-:Y:S01]  /*7b70*/  ULDC.64 UR38, c[0x0][0x2f0] ;  /* 0x0000bc0000267ab9 */ /* 0x000fe20000000a00 */
[----:B------:R-:W-:Y:S01]  /*7b80*/  ULDC.64 UR4, c[0x0][0x418] ;  /* 0x0001060000047ab9 */ /* 0x000fe20000000a00 */
[----:B------:R-:W-:Y:S01]  /*7b90*/  ULDC UR7, c[0x0][0x320] ;  /* 0x0000c80000077ab9 */ /* 0x000fe20000000800 */
[----:B------:R-:W-:Y:S01]  /*7ba0*/  UISETP.NE.U32.AND UP0, UPT, UR4, URZ, UPT ;  /* 0x0000003f0400728c */ /* 0x000fe2000bf05070 */
[C---:B------:R-:W-:Y:S01]  /*7bb0*/  LOP3.LUT R0, R27.reuse, 0x1f8, RZ, 0xc0, !PT ;  /* 0x000001f81b007812 */ /* 0x040fe200078ec0ff */
[----:B------:R-:W-:Y:S01]  /*7bc0*/  ULDC UR8, c[0x0][0x2b8] ;  /* 0x0000ae0000087ab9 */ /* 0x000fe20000000800 */
[----:B------:R-:W-:Y:S01]  /*7bd0*/  LOP3.LUT R37, R27, 0x38, RZ, 0xc0, !PT ;  /* 0x000000381b257812 */ /* 0x000fe200078ec0ff */
[----:B------:R-:W-:Y:S01]  /*7be0*/  UISETP.NE.AND.EX UP0, UPT, UR5, URZ, UPT, UP0 ;  /* 0x0000003f0500728c */ /* 0x000fe2000bf05300 */
[----:B------:R-:W-:Y:S01]  /*7bf0*/  LOP3.LUT R0, R0, 0x38, R3, 0x78, !PT ;  /* 0x0000003800007812 */ /* 0x000fe200078e7803 */
[----:B------:R-:W-:Y:S01]  /*7c00*/  ULDC UR4, c[0x0][0x424] ;  /* 0x0001090000047ab9 */ /* 0x000fe20000000800 */
[----:B------:R-:W-:Y:S01]  /*7c10*/  LOP3.LUT R16, R16, 0xfffffffe, RZ, 0xc0, !PT ;  /* 0xfffffffe10107812 */ /* 0x000fe200078ec0ff */
[----:B------:R-:W-:Y:S01]  /*7c20*/  USEL UR4, UR4, 0x1, UP0 ;  /* 0x0000000104047887 */ /* 0x000fe20008000000 */
[----:B------:R-:W-:Y:S01]  /*7c30*/  LOP3.LUT R27, R0, 0x200, R27, 0xf8, !PT ;  /* 0x00000200001b7812 */ /* 0x000fe200078ef81b */
[----:B------:R-:W0:Y:S01]  /*7c40*/  S2UR UR6, SR_CgaCtaId ;  /* 0x00000000000679c3 */ /* 0x000e220000008800 */
[C---:B------:R-:W-:Y:S01]  /*7c50*/  LOP3.LUT R0, R37.reuse, 0x40, RZ, 0xfc, !PT ;  /* 0x0000004025007812 */ /* 0x040fe200078efcff */
[----:B------:R-:W-:Y:S01]  /*7c60*/  UIMAD UR38, UR4, UR38, URZ ;  /* 0x00000026042672a4 */ /* 0x000fe2000f8e023f */
[----:B------:R-:W-:Y:S01]  /*7c70*/  LOP3.LUT R16, R16, 0xfffffff7, RZ, 0xc0, !PT ;  /* 0xfffffff710107812 */ /* 0x000fe200078ec0ff */
[----:B------:R1:W-:Y:S01]  /*7c80*/  STL [R1], RZ ;  /* 0x000000ff01007387 */ /* 0x0003e20000100800 */
[C---:B------:R-:W-:Y:S01]  /*7c90*/  ISETP.GE.AND P0, PT, R0.reuse, UR39, PT ;  /* 0x0000002700007c0c */ /* 0x040fe2000bf06270 */
[----:B------:R-:W-:Y:S01]  /*7ca0*/  UIADD3 UR4, UR38, 0x5f, URZ ;  /* 0x0000005f26047890 */ /* 0x000fe2000fffe03f */
[----:B------:R-:W-:Y:S01]  /*7cb0*/  ISETP.GE.AND P1, PT, R0, UR7, PT ;  /* 0x0000000700007c0c */ /* 0x000fe2000bf26270 */
[----:B------:R-:W-:Y:S01]  /*7cc0*/  IMAD.U32 R36, RZ, RZ, UR9 ;  /* 0x00000009ff247e24 */ /* 0x000fe2000f8e00ff */
[----:B------:R-:W-:Y:S01]  /*7cd0*/  LOP3.LUT R2, R37, 0x80, RZ, 0xfc, !PT ;  /* 0x0000008025027812 */ /* 0x000fe200078efcff */
[----:B------:R-:W-:Y:S01]  /*7ce0*/  UIMAD.WIDE UR4, UR4, 0x2aaaaaab, URZ ;  /* 0x2aaaaaab040478a5 */ /* 0x000fe2000f8e023f */
[----:B------:R-:W-:Y:S01]  /*7cf0*/  SHF.R.U32.HI R34, RZ, 0x3, R3 ;  /* 0x00000003ff227819 */ /* 0x000fe20000011603 */
[----:B------:R-:W-:Y:S01]  /*7d00*/  IMAD.MOV.U32 R22, RZ, RZ, RZ ;  /* 0x000000ffff167224 */ /* 0x000fe200078e00ff */
[----:B------:R-:W-:Y:S01]  /*7d10*/  ISETP.GE.AND P2, PT, R2, UR39, PT ;  /* 0x0000002702007c0c */ /* 0x000fe2000bf46270 */
[----:B------:R-:W-:Y:S01]  /*7d20*/  USHF.R.U32.HI UR4, URZ, 0x1f, UR5 ;  /* 0x0000001f3f047899 */ /* 0x000fe20008011605 */
[----:B------:R-:W-:Y:S01]  /*7d30*/  SHF.L.U32 R3, R3, 0x4, RZ ;  /* 0x0000000403037819 */ /* 0x000fe200000006ff */
[----:B------:R-:W-:Y:S01]  /*7d40*/  ULDC UR40, c[0x0][0x448] ;  /* 0x0001120000287ab9 */ /* 0x000fe20000000800 */
[----:B------:R-:W-:Y:S01]  /*7d50*/  LOP3.LUT R34, R34, 0xf, RZ, 0xc0, !PT ;  /* 0x0000000f22227812 */ /* 0x000fe200078ec0ff */
[----:B------:R-:W-:Y:S01]  /*7d60*/  ULEA.HI.SX32 UR5, UR5, UR4, 0x1c ;  /* 0x0000000405057291 */ /* 0x000fe2000f8fe23f */
[----:B------:R-:W-:Y:S01]  /*7d70*/  @P0 LOP3.LUT R16, R16, 0x8, RZ, 0xfc, !PT ;  /* 0x0000000810100812 */ /* 0x000fe200078efcff */
[----:B------:R-:W-:Y:S01]  /*7d80*/  ULDC UR44, c[0x0][0xc] ;  /* 0x00000300002c7ab9 */ /* 0x000fe20000000800 */
[----:B------:R-:W-:Y:S01]  /*7d90*/  ISETP.GE.AND P0, PT, R0, UR8, PT ;  /* 0x0000000800007c0c */ /* 0x000fe2000bf06270 */
[----:B------:R-:W-:Y:S01]  /*7da0*/  UIADD3 UR43, UR5, -0x1, URZ ;  /* 0xffffffff052b7890 */ /* 0x000fe2000fffe03f */
[----:B------:R-:W-:Y:S01]  /*7db0*/  @P1 LOP3.LUT R16, R16, 0x1, RZ, 0xfc, !PT ;  /* 0x0000000110101812 */ /* 0x000fe200078efcff */
[----:B------:R-:W-:Y:S01]  /*7dc0*/  ULDC UR4, c[0x0][0x288] ;  /* 0x0000a20000047ab9 */ /* 0x000fe20000000800 */
[----:B------:R-:W-:Y:S01]  /*7dd0*/  ISETP.GE.AND P1, PT, R2, UR8, PT ;  /* 0x0000000802007c0c */ /* 0x000fe2000bf26270 */
[----:B------:R-:W-:Y:S01]  /*7de0*/  UIMAD UR40, UR40, UR4, URZ ;  /* 0x00000004282872a4 */ /* 0x000fe2000f8e023f */
[----:B------:R-:W-:Y:S01]  /*7df0*/  LOP3.LUT R16, R16, 0xfffffdff, RZ, 0xc0, !PT ;  /* 0xfffffdff10107812 */ /* 0x000fe200078ec0ff */
[----:B------:R-:W-:Y:S01]  /*7e00*/  UIADD3 UR41, UR5, -0x2, URZ ;  /* 0xfffffffe05297890 */ /* 0x000fe2000fffe03f */
[----:B------:R-:W-:Y:S01]  /*7e10*/  LOP3.LUT R26, R34, 0x70, R3, 0xf8, !PT ;  /* 0x00000070221a7812 */ /* 0x000fe200078ef803 */
[----:B------:R-:W-:Y:S01]  /*7e20*/  IMAD.U32 R3, RZ, RZ, UR43 ;  /* 0x0000002bff037e24 */ /* 0x000fe2000f8e00ff */
[----:B------:R-:W-:-:S03]  /*7e30*/  MOV R25, 0x1 ;  /* 0x0000000100197802 */ /* 0x000fc60000000f00 */
[----:B------:R-:W-:Y:S02]  /*7e40*/  @P0 LOP3.LUT R16, R16, 0x200, RZ, 0xfc, !PT ;  /* 0x0000020010100812 */ /* 0x000fe400078efcff */
[----:B------:R-:W-:Y:S01]  /*7e50*/  ISETP.GE.AND P0, PT, R37, UR39, PT ;  /* 0x0000002725007c0c */ /* 0x000fe2000bf06270 */
[----:B------:R-:W-:Y:S01]  /*7e60*/  UMOV UR39, 0x400 ;  /* 0x0000040000277882 */ /* 0x000fe20000000000 */
[----:B------:R-:W-:Y:S01]  /*7e70*/  LOP3.LUT R16, R16, 0xfffffffb, RZ, 0xc0, !PT ;  /* 0xfffffffb10107812 */ /* 0x000fe200078ec0ff */
[----:B0-----:R-:W-:Y:S02]  /*7e80*/  ULEA UR39, UR6, UR39, 0x18 ;  /* 0x0000002706277291 */ /* 0x001fe4000f8ec03f */
[----:B------:R-:W-:Y:S01]  /*7e90*/  UIMAD UR6, UR43, -0x60, UR38 ;  /* 0xffffffa02b0678a4 */ /* 0x000fe2000f8e0226 */
[----:B------:R-:W-:-:S03]  /*7ea0*/  @P2 LOP3.LUT R16, R16, 0x4, RZ, 0xfc, !PT ;  /* 0x0000000410102812 */ /* 0x000fc600078efcff */
[----:B------:R-:W-:Y:S02]  /*7eb0*/  LEA R0, R27, UR39, 0x1 ;  /* 0x000000271b007c11 */ /* 0x000fe4000f8e08ff */
[----:B------:R-:W-:Y:S02]  /*7ec0*/  LOP3.LUT R16, R16, 0xfffffeff, RZ, 0xc0, !PT ;  /* 0xfffffeff10107812 */ /* 0x000fe400078ec0ff */
[----:B------:R-:W-:Y:S02]  /*7ed0*/  IADD3 R33, -R34, UR6, RZ ;  /* 0x0000000622217c10 */ /* 0x000fe4000fffe1ff */
[----:B------:R-:W-:Y:S02]  /*7ee0*/  @P1 LOP3.LUT R16, R16, 0x100, RZ, 0xfc, !PT ;  /* 0x0000010010101812 */ /* 0x000fe400078efcff */
[----:B------:R-:W-:Y:S02]  /*7ef0*/  ISETP.GE.AND P1, PT, R37, UR7, PT ;  /* 0x0000000725007c0c */ /* 0x000fe4000bf26270 */
[----:B------:R-:W-:-:S04]  /*7f00*/  LOP3.LUT R16, R16, 0xffffffef, RZ, 0xc0, !PT ;  /* 0xffffffef10107812 */ /* 0x000fc800078ec0ff */
[----:B------:R-:W-:-:S04]  /*7f10*/  @P0 LOP3.LUT R16, R16, 0x10, RZ, 0xfc, !PT ;  /* 0x0000001010100812 */ /* 0x000fc800078efcff */
[----:B------:R-:W-:Y:S02]  /*7f20*/  LOP3.LUT R16, R16, 0xffffff7f, RZ, 0xc0, !PT ;  /* 0xffffff7f10107812 */ /* 0x000fe400078ec0ff */
[----:B--2---:R-:W-:Y:S01]  /*7f30*/  R2UR UR10, R4 ;  /* 0x00000000040a72ca */ /* 0x004fe200000e0000 */
[----:B------:R-:W-:-:S05]  /*7f40*/  IMAD R4, R3, 0x60, R26 ;  /* 0x0000006003047824 */ /* 0x000fca00078e021a */
[----:B------:R-:W-:-:S04]  /*7f50*/  ISETP.GE.AND P0, PT, R4, UR38, PT ;  /* 0x0000002604007c0c */ /* 0x000fc8000bf06270 */
[----:B------:R-:W-:Y:S02]  /*7f60*/  ISETP.LT.U32.AND P2, PT, R26, 0x60, !P0 ;  /* 0x000000601a00780c */ /* 0x000fe40004741070 */
[----:B------:R-:W-:Y:S01]  /*7f70*/  ISETP.GE.AND P0, PT, R37, UR8, PT ;  /* 0x0000000825007c0c */ /* 0x000fe2000bf06270 */
[----:B------:R-:W-:-:S10]  /*7f80*/  ULOP3.LUT UR42, UR10, 0x2, URZ, 0xfc, !UPT ;  /* 0x000000020a2a7892 */ /* 0x000fd4000f8efc3f */
[----:B------:R-:W-:-:S04]  /*7f90*/  @P2 LOP3.LUT R16, R16, 0x80, RZ, 0xfc, !PT ;  /* 0x0000008010102812 */ /* 0x000fc800078efcff */
[----:B------:R-:W-:-:S04]  /*7fa0*/  LOP3.LUT R16, R16, 0xfffffbff, RZ, 0xc0, !PT ;  /* 0xfffffbff10107812 */ /* 0x000fc800078ec0ff */
[----:B------:R-:W-:-:S04]  /*7fb0*/  LOP3.LUT R16, R16, 0xfffffffd, RZ, 0xc0, !PT ;  /* 0xfffffffd10107812 */ /* 0x000fc800078ec0ff */
[----:B------:R-:W-:-:S04]  /*7fc0*/  @P1 LOP3.LUT R16, R16, 0x2, RZ, 0xfc, !PT ;  /* 0x0000000210101812 */ /* 0x000fc800078efcff */
[----:B-1----:R-:W-:-:S07]  /*7fd0*/  @P0 LOP3.LUT R16, R16, 0x400, RZ, 0xfc, !PT ;  /* 0x0000040010100812 */ /* 0x002fce00078efcff */
.L_x_75:
[----:B0-----:R-:W0:Y:S01]  /*7fe0*/  LDC R0, c[0x0][0xc38] ;  /* 0x00030e00ff007b82 */ /* 0x001e220000000800 */
[----:B------:R-:W-:Y:S01]  /*7ff0*/  IMAD.MOV.U32 R24, RZ, RZ, R36 ;  /* 0x000000ffff187224 */ /* 0x000fe200078e0024 */
[----:B------:R-:W-:Y:S05]  /*8000*/  YIELD ;  /* 0x0000000000007946 */ /* 0x000fea0003800000 */
[----:B------:R-:W-:Y:S01]  /*8010*/  ULDC.64 UR4, c[0x0][0xa28] ;  /* 0x00028a0000047ab9 */ /* 0x000fe20000000a00 */
[----:B------:R-:W-:Y:S01]  /*8020*/  IMAD.MOV.U32 R31, RZ, RZ, RZ ;  /* 0x000000ffff1f7224 */ /* 0x000fe200078e00ff */
[----:B0-----:R-:W-:-:S13]  /*8030*/  ISETP.NE.AND P0, PT, R0, 0x1, PT ;  /* 0x000000010000780c */ /* 0x001fda0003f05270 */
[----:B------:R-:W0:Y:S08]  /*8040*/  @P0 LDC R3, c[0x0][0xc3c] ;  /* 0x00030f00ff030b82 */ /* 0x000e300000000800 */
[----:B------:R-:W1:Y:S01]  /*8050*/  @P0 LDC R5, c[0x0][0xc40] ;  /* 0x00031000ff050b82 */ /* 0x000e620000000800 */
[----:B0-----:R-:W-:-:S05]  /*8060*/  @P0 IMAD.HI.U32 R0, R36, R3, RZ ;  /* 0x0000000324000227 */ /* 0x001fca00078e00ff */
[----:B-1----:R-:W-:Y:S02]  /*8070*/  @P0 SHF.R.U32.HI R24, RZ, R5, R0 ;  /* 0x00000005ff180219 */ /* 0x002fe40000011600 */
[----:B------:R-:W0:Y:S02]  /*8080*/  LDC R0, c[0x0][0xc44] ;  /* 0x00031100ff007b82 */ /* 0x000e240000000800 */
[----:B------:R-:W-:Y:S02]  /*8090*/  MOV R23, R24 ;  /* 0x0000001800177202 */ /* 0x000fe40000000f00 */
[----:B0-----:R-:W-:-:S13]  /*80a0*/  ISETP.NE.AND P0, PT, R0, 0x1, PT ;  /* 0x000000010000780c */ /* 0x001fda0003f05270 */
[----:B------:R-:W0:Y:S02]  /*80b0*/  @P0 LDC.64 R2, c[0x0][0xc48] ;  /* 0x00031200ff020b82 */ /* 0x000e240000000a00 */
[----:B0-----:R-:W-:-:S05]  /*80c0*/  @P0 IMAD.HI.U32 R0, R24, R2, RZ ;  /* 0x0000000218000227 */ /* 0x001fca00078e00ff */
[----:B------:R-:W-:Y:S02]  /*80d0*/  @P0 SHF.R.U32.HI R23, RZ, R3, R0 ;  /* 0x00000003ff170219 */ /* 0x000fe40000011600 */
[----:B------:R-:W-:-:S04]  /*80e0*/  ISETP.NE.U32.AND P0, PT, RZ, UR4, PT ;  /* 0x00000004ff007c0c */ /* 0x000fc8000bf05070 */
[----:B------:R-:W-:-:S13]  /*80f0*/  ISETP.NE.AND.EX P0, PT, RZ, UR5, PT, P0 ;  /* 0x00000005ff007c0c */ /* 0x000fda000bf05300 */
[----:B------:R-:W0:Y:S01]  /*8100*/  @P0 LDC.64 R2, c[0x0][0xa28] ;  /* 0x00028a00ff020b82 */ /* 0x000e220000000a00 */
[----:B------:R-:W-:-:S04]  /*8110*/  UIADD3 UR4, UR39, 0x18400, URZ ;  /* 0x0001840027047890 */ /* 0x000fc8000fffe03f */
[----:B------:R-:W-:Y:S01]  /*8120*/  ULOP3.LUT UP0, URZ, UR4, 0x3ff, URZ, 0xc0, !UPT ;  /* 0x000003ff043f7892 */ /* 0x000fe2000f80c03f */
[----:B0-----:R-:W-:-:S05]  /*8130*/  @P0 IMAD.WIDE R2, R23, 0x4, R2 ;  /* 0x0000000417020825 */ /* 0x001fca00078e0202 */
[----:B------:R0:W5:Y:S01]  /*8140*/  @P0 LDG.E R31, desc[UR36][R2.64] ;  /* 0x00000024021f0981 */ /* 0x000162000c1e1900 */
[----:B------:R-:W-:-:S13]  /*8150*/  PLOP3.LUT P0, PT, PT, PT, UP0, 0x80, 0x0 ;  /* 0x000000000000781c */ /* 0x000fda0003f0f008 */
[----:B0-----:R-:W-:Y:S05]  /*8160*/  @!P0 BRA `(.L_x_41) ;  /* 0x0000000000408947 */ /* 0x001fea0003800000 */
[----:B------:R-:W-:Y:S01]  /*8170*/  MOV R2, 0x0 ;  /* 0x0000000000027802 */ /* 0x000fe20000000f00 */
[----:B------:R-:W-:Y:S01]  /*8180*/  ULDC.64 UR4, c[0x4][0xf0] ;  /* 0x01003c0000047ab9 */ /* 0x000fe20000000a00 */
[----:B------:R-:W-:Y:S01]  /*8190*/  ULDC.64 UR6, c[0x4][0xf8] ;  /* 0x01003e0000067ab9 */ /* 0x000fe20000000a00 */
[----:B------:R-:W-:Y:S01]  /*81a0*/  IMAD.U32 R4, RZ, RZ, UR4 ;  /* 0x00000004ff047e24 */ /* 0x000fe2000f8e00ff */
[----:B------:R-:W-:Y:S01]  /*81b0*/  MOV R5, UR5 ;  /* 0x0000000500057c02 */ /* 0x000fe20008000f00 */
[----:B------:R-:W-:Y:S01]  /*81c0*/  ULDC.64 UR4, c[0x4][0x70] ;  /* 0x01001c0000047ab9 */ /* 0x000fe20000000a00 */
[----:B------:R-:W0:Y:S01]  /*81d0*/  LDC.64 R2, c[0x4][R2] ;  /* 0x0100000002027b82 */ /* 0x000e220000000a00 */
[----:B------:R-:W-:Y:S01]  /*81e0*/  IMAD.U32 R6, RZ, RZ, UR6 ;  /* 0x00000006ff067e24 */ /* 0x000fe2000f8e00ff */
[----:B------:R-:W-:Y:S01]  /*81f0*/  MOV R10, UR4 ;  /* 0x00000004000a7c02 */ /* 0x000fe20008000f00 */
[----:B------:R-:W-:Y:S01]  /*8200*/  IMAD.U32 R7, RZ, RZ, UR7 ;  /* 0x00000007ff077e24 */ /* 0x000fe2000f8e00ff */
[----:B------:R-:W-:Y:S01]  /*8210*/  MOV R12, 0x1 ;  /* 0x00000001000c7802 */ /* 0x000fe20000000f00 */
[----:B------:R-:W-:-:S02]  /*8220*/  IMAD.U32 R11, RZ, RZ, UR5 ;  /* 0x00000005ff0b7e24 */ /* 0x000fc4000f8e00ff */
[----:B------:R-:W-:Y:S02]  /*8230*/  IMAD.MOV.U32 R8, RZ, RZ, 0x70 ;  /* 0x00000070ff087424 */ /* 0x000fe400078e00ff */
[----:B------:R-:W-:-:S07]  /*8240*/  IMAD.MOV.U32 R13, RZ, RZ, RZ ;  /* 0x000000ffff0d7224 */ /* 0x000fce00078e00ff */
[----:B------:R-:W-:-:S07]  /*8250*/  LEPC R20, `(.L_x_41) ;  /* 0x000000001014794e */ /* 0x000fce0000000000 */
[----:B0----5:R-:W-:Y:S05]  /*8260*/  CALL.ABS.NOINC R2 ;  /* 0x0000000002007343 */ /* 0x021fea0003c00000 */
.L_x_41:
[----:B------:R-:W-:-:S04]  /*8270*/  UIADD3 UR4, UR39, 0x400, URZ ;  /* 0x0000040027047890 */ /* 0x000fc8000fffe03f */
[----:B------:R-:W-:-:S06]  /*8280*/  ULOP3.LUT UP0, URZ, UR4, 0x3ff, URZ, 0xc0, !UPT ;  /* 0x000003ff043f7892 */ /* 0x000fcc000f80c03f */
[----:B------:R-:W-:-:S13]  /*8290*/  PLOP3.LUT P0, PT, PT, PT, UP0, 0x80, 0x0 ;  /* 0x000000000000781c */ /* 0x000fda0003f0f008 */
[----:B------:R-:W-:Y:S05]  /*82a0*/  @!P0 BRA `(.L_x_42) ;  /* 0x00000000007c8947 */ /* 0x000fea0003800000 */
[----:B------:R-:W-:Y:S01]  /*82b0*/  MOV R17, 0x0 ;  /* 0x0000000000117802 */ /* 0x000fe20000000f00 */
[----:B------:R-:W-:Y:S01]  /*82c0*/  ULDC.64 UR6, c[0x4][0xf0] ;  /* 0x01003c0000067ab9 */ /* 0x000fe20000000a00 */
[----:B------:R-:W-:Y:S01]  /*82d0*/  ULDC.64 UR8, c[0x4][0xf8] ;  /* 0x01003e0000087ab9 */ /* 0x000fe20000000a00 */
[----:B------:R-:W-:Y:S01]  /*82e0*/  ULDC.64 UR4, c[0x4][0x78] ;  /* 0x01001e0000047ab9 */ /* 0x000fe20000000a00 */
[----:B------:R0:W1:Y:S01]  /*82f0*/  LDC.64 R2, c[0x4][R17] ;  /* 0x0100000011027b82 */ /* 0x0000620000000a00 */
[----:B------:R-:W-:Y:S01]  /*8300*/  IMAD.U32 R4, RZ, RZ, UR6 ;  /* 0x00000006ff047e24 */ /* 0x000fe2000f8e00ff */
[----:B------:R-:W-:Y:S01]  /*8310*/  MOV R5, UR7 ;  /* 0x0000000700057c02 */ /* 0x000fe20008000f00 */
[----:B------:R-:W-:Y:S01]  /*8320*/  IMAD.U32 R6, RZ, RZ, UR8 ;  /* 0x00000008ff067e24 */ /* 0x000fe2000f8e00ff */
[----:B------:R-:W-:Y:S01]  /*8330*/  MOV R10, UR4 ;  /* 0x00000004000a7c02 */ /* 0x000fe20008000f00 */
[----:B------:R-:W-:Y:S01]  /*8340*/  IMAD.U32 R7, RZ, RZ, UR9 ;  /* 0x00000009ff077e24 */ /* 0x000fe2000f8e00ff */
[----:B------:R-:W-:Y:S01]  /*8350*/  MOV R12, 0x1 ;  /* 0x00000001000c7802 */ /* 0x000fe20000000f00 */
[----:B------:R-:W-:-:S02]  /*8360*/  IMAD.U32 R11, RZ, RZ, UR5 ;  /* 0x00000005ff0b7e24 */ /* 0x000fc4000f8e00ff */
[----:B------:R-:W-:Y:S02]  /*8370*/  IMAD.MOV.U32 R8, RZ, RZ, 0x70 ;  /* 0x00000070ff087424 */ /* 0x000fe400078e00ff */
[----:B0-----:R-:W-:-:S07]  /*8380*/  IMAD.MOV.U32 R13, RZ, RZ, RZ ;  /* 0x000000ffff0d7224 */ /* 0x001fce00078e00ff */
[----:B------:R-:W-:-:S07]  /*8390*/  LEPC R20, `(.L_x_43) ;  /* 0x000000001014794e */ /* 0x000fce0000000000 */
[----:B-1---5:R-:W-:Y:S05]  /*83a0*/  CALL.ABS.NOINC R2 ;  /* 0x0000000002007343 */ /* 0x022fea0003c00000 */
.L_x_43:
[----:B------:R0:W1:Y:S01]  /*83b0*/  LDC.64 R2, c[0x4][R17] ;  /* 0x0100000011027b82 */ /* 0x0000620000000a00 */
[----:B------:R-:W-:Y:S01]  /*83c0*/  ULDC.64 UR4, c[0x4][0xf0] ;  /* 0x01003c0000047ab9 */ /* 0x000fe20000000a00 */
[----:B------:R-:W-:Y:S01]  /*83d0*/  ULDC.64 UR6, c[0x4][0xf8] ;  /* 0x01003e0000067ab9 */ /* 0x000fe20000000a00 */
[----:B------:R-:W-:Y:S01]  /*83e0*/  IMAD.U32 R4, RZ, RZ, UR4 ;  /* 0x00000004ff047e24 */ /* 0x000fe2000f8e00ff */
[----:B------:R-:W-:Y:S01]  /*83f0*/  MOV R5, UR5 ;  /* 0x0000000500057c02 */ /* 0x000fe20008000f00 */
[----:B------:R-:W-:Y:S01]  /*8400*/  ULDC.64 UR4, c[0x4][0x80] ;  /* 0x0100200000047ab9 */ /* 0x000fe20000000a00 */
        /* <DEDUP_REMOVED lines=8> */
[----:B-1----:R-:W-:Y:S05]  /*8490*/  CALL.ABS.NOINC R2 ;  /* 0x0000000002007343 */ /* 0x002fea0003c00000 */
.L_x_42:
[----:B------:R-:W-:Y:S01]  /*84a0*/  ULDC.64 UR4, c[0x0][0x9f8] ;  /* 0x00027e0000047ab9 */ /* 0x000fe20000000a00 */
[----:B------:R-:W-:Y:S01]  /*84b0*/  IMAD.MOV.U32 R30, RZ, RZ, R23 ;  /* 0x000000ffff1e7224 */ /* 0x000fe200078e0017 */
[----:B------:R-:W-:Y:S01]  /*84c0*/  ISETP.NE.U32.AND P0, PT, RZ, UR4, PT ;  /* 0x00000004ff007c0c */ /* 0x000fe2000bf05070 */
[----:B------:R-:W0:Y:S01]  /*84d0*/  LDC R8, c[0x0][0x430] ;  /* 0x00010c00ff087b82 */ /* 0x000e220000000800 */
[----:B------:R-:W-:Y:S01]  /*84e0*/  IADD3 R19, -R23, RZ, RZ ;  /* 0x000000ff17137210 */ /* 0x000fe20007ffe1ff */
[----:B------:R-:W-:Y:S01]  /*84f0*/  ULDC UR4, c[0x0][0xc44] ;  /* 0x0003110000047ab9 */ /* 0x000fe20000000800 */
[----:B------:R-:W-:-:S13]  /*8500*/  ISETP.NE.AND.EX P0, PT, RZ, UR5, PT, P0 ;  /* 0x00000005ff007c0c */ /* 0x000fda000bf05300 */
[----:B------:R-:W1:Y:S02]  /*8510*/  @P0 LDC.64 R2, c[0x0][0x9f8] ;  /* 0x00027e00ff020b82 */ /* 0x000e640000000a00 */
[----:B-1----:R-:W-:-:S05]  /*8520*/  @P0 IMAD.WIDE R2, R23, 0x4, R2 ;  /* 0x0000000417020825 */ /* 0x002fca00078e0202 */
[----:B------:R1:W5:Y:S01]  /*8530*/  @P0 LDG.E R30, desc[UR36][R2.64] ;  /* 0x00000024021e0981 */ /* 0x000362000c1e1900 */
[----:B------:R-:W-:Y:S01]  /*8540*/  UMOV UR5, 0xffffffff ;  /* 0xffffffff00057882 */ /* 0x000fe20000000000 */
[----:B------:R-:W-:Y:S02]  /*8550*/  IMAD R19, R19, UR4, R24 ;  /* 0x0000000413137c24 */ /* 0x000fe4000f8e0218 */
[----:B0-----:R-:W-:Y:S05]  /*8560*/  BRA.DIV UR5, `(.L_x_44) ;  /* 0x0000002e05c47947 */ /* 0x001fea000b800000 */
.L_x_92:
[----:B------:R-:W-:Y:S01]  /*8570*/  ISETP.NE.AND P0, PT, R8, 0x1, PT ;  /* 0x000000010800780c */ /* 0x000fe20003f05270 */
[----:B------:R-:W-:Y:S01]  /*8580*/  IMAD.U32 R0, RZ, RZ, UR43 ;  /* 0x0000002bff007e24 */ /* 0x000fe2000f8e00ff */
[----:B------:R-:W-:Y:S02]  /*8590*/  LOP3.LUT P1, RZ, R16, 0x80, RZ, 0xc0, !PT ;  /* 0x0000008010ff7812 */ /* 0x000fe4000782c0ff */
[----:B-----5:R-:W-:Y:S01]  /*85a0*/  SHF.R.S32.HI R32, RZ, 0x1f, R30 ;  /* 0x0000001fff207819 */ /* 0x020fe2000001141e */
[----:B------:R-:W-:Y:S01]  /*85b0*/  IMAD R0, R0, 0x60, R26 ;  /* 0x0000006000007824 */ /* 0x000fe200078e021a */
[----:B------:R-:W-:-:S03]  /*85c0*/  LOP3.LUT R16, R16, 0xffffffbf, RZ, 0xc0, !PT ;  /* 0xffffffbf10107812 */ /* 0x000fc600078ec0ff */
[----:B------:R-:W-:-:S04]  /*85d0*/  IMAD.IADD R0, R0, 0x1, R31 ;  /* 0x0000000100007824 */ /* 0x000fc800078e021f */
[----:B-1----:R-:W0:Y:S01]  /*85e0*/  @P0 LDC R3, c[0x0][0x434] ;  /* 0x00010d00ff030b82 */ /* 0x002e220000000800 */
[----:B------:R-:W-:Y:S02]  /*85f0*/  MOV R9, R0 ;  /* 0x0000000000097202 */ /* 0x000fe40000000f00 */
[----:B------:R-:W-:-:S05]  /*8600*/  @P0 LOP3.LUT R16, R16, 0x40, RZ, 0xfc, !PT ;  /* 0x0000004010100812 */ /* 0x000fca00078efcff */
[----:B------:R-:W1:Y:S08]  /*8610*/  @P0 LDC R5, c[0x0][0x438] ;  /* 0x00010e00ff050b82 */ /* 0x000e700000000800 */
[----:B------:R-:W2:Y:S01]  /*8620*/  @P1 LDC.64 R6, c[0x0][0x428] ;  /* 0x00010a00ff061b82 */ /* 0x000ea20000000a00 */
[----:B0-----:R-:W-:-:S05]  /*8630*/  @P0 IMAD.HI.U32 R2, R0, R3, RZ ;  /* 0x0000000300020227 */ /* 0x001fca00078e00ff */
[----:B-1----:R-:W-:Y:S02]  /*8640*/  @P0 SHF.R.U32.HI R9, RZ, R5, R2 ;  /* 0x00000005ff090219 */ /* 0x002fe40000011602 */
[----:B------:R-:W0:Y:S02]  /*8650*/  @P1 LDC.64 R4, c[0x0][0x418] ;  /* 0x00010600ff041b82 */ /* 0x000e240000000a00 */
[----:B------:R-:W-:Y:S01]  /*8660*/  @P1 SHF.R.S32.HI R3, RZ, 0x1f, R9 ;  /* 0x0000001fff031819 */ /* 0x000fe20000011409 */
[----:B--2---:R-:W-:-:S04]  /*8670*/  @P1 IMAD R2, R32, R6, RZ ;  /* 0x0000000620021224 */ /* 0x004fc800078e02ff */
[----:B------:R-:W-:Y:S02]  /*8680*/  @P1 IMAD R7, R30, R7, R2 ;  /* 0x000000071e071224 */ /* 0x000fe400078e0202 */
[----:B------:R-:W-:-:S04]  /*8690*/  @P1 IMAD.MOV.U32 R2, RZ, RZ, R9 ;  /* 0x000000ffff021224 */ /* 0x000fc800078e0009 */
[----:B------:R-:W-:Y:S01]  /*86a0*/  @P1 IMAD.WIDE.U32 R2, R30, R6, R2 ;  /* 0x000000061e021225 */ /* 0x000fe200078e0002 */
[----:B------:R-:W-:-:S03]  /*86b0*/  MOV R6, RZ ;  /* 0x000000ff00067202 */ /* 0x000fc60000000f00 */
[----:B------:R-:W-:Y:S01]  /*86c0*/  @P1 IMAD.IADD R3, R3, 0x1, R7 ;  /* 0x0000000103031824 */ /* 0x000fe200078e0207 */
[----:B0-----:R-:W-:-:S04]  /*86d0*/  @P1 LEA R4, P0, R2, R4, 0x2 ;  /* 0x0000000402041211 */ /* 0x001fc800078010ff */
[----:B------:R-:W-:Y:S01]  /*86e0*/  @P1 LEA.HI.X R5, R2, R5, R3, 0x2, P0 ;  /* 0x0000000502051211 */ /* 0x000fe200000f1403 */
[----:B------:R-:W-:-:S04]  /*86f0*/  IMAD.MOV R3, RZ, RZ, -R9 ;  /* 0x000000ffff037224 */ /* 0x000fc800078e0a09 */
[----:B------:R0:W5:Y:S01]  /*8700*/  @P1 LDG.E R6, desc[UR36][R4.64] ;  /* 0x0000002404061981 */ /* 0x000162000c1e1900 */
[----:B------:R-:W-:Y:S02]  /*8710*/  LOP3.LUT R16, R16, 0xffffffdf, RZ, 0xc0, !PT ;  /* 0xffffffdf10107812 */ /* 0x000fe400078ec0ff */
[----:B------:R-:W-:Y:S01]  /*8720*/  SHF.R.S32.HI R29, RZ, 0x1f, R19 ;  /* 0x0000001fff1d7819 */ /* 0x000fe20000011413 */
[----:B0-----:R-:W-:Y:S02]  /*8730*/  IMAD R5, R8, R3, R0 ;  /* 0x0000000308057224 */ /* 0x001fe400078e0200 */
[----:B------:R-:W-:-:S05]  /*8740*/  IMAD.U32 R0, RZ, RZ, UR42 ;  /* 0x0000002aff007e24 */ /* 0x000fca000f8e00ff */
[----:B------:R-:W-:-:S13]  /*8750*/  ISETP.NE.AND P0, PT, R0, 0x3, PT ;  /* 0x000000030000780c */ /* 0x000fda0003f05270 */
[----:B------:R-:W-:Y:S01]  /*8760*/  @P0 LOP3.LUT R16, R16, 0x20, RZ, 0xfc, !PT ;  /* 0x0000002010100812 */ /* 0x000fe200078efcff */
[----:B------:R-:W-:Y:S06]  /*8770*/  @!P0 BRA `(.L_x_45) ;  /* 0x0000000000048947 */ /* 0x000fec0003800000 */
[----:B------:R-:W-:Y:S01]  /*8780*/  BPT.TRAP 0x1 ;  /* 0x000000040000795c */ /* 0x000fe20000300000 */
.L_x_45:
[----:B------:R-:W-:Y:S01]  /*8790*/  SHF.R.S32.HI R7, RZ, 0x1f, R5 ;  /* 0x0000001fff077819 */ /* 0x000fe20000011405 */
[----:B------:R-:W-:Y:S01]  /*87a0*/  ULDC.64 UR4, c[0x0][0x328] ;  /* 0x0000ca0000047ab9 */ /* 0x000fe20000000a00 */
[----:B-----5:R-:W-:Y:S01]  /*87b0*/  SHF.R.S32.HI R4, RZ, 0x1f, R6 ;  /* 0x0000001fff047819 */ /* 0x020fe20000011406 */
[----:B------:R-:W-:Y:S01]  /*87c0*/  IMAD.WIDE.U32 R2, R5, UR4, RZ ;  /* 0x0000000405027c25 */ /* 0x000fe2000f8e00ff */
[----:B------:R-:W-:Y:S03]  /*87d0*/  BSSY B0, `(.L_x_46) ;  /* 0x0000015000007945 */ /* 0x000fe60003800000 */
[----:B------:R-:W-:-:S04]  /*87e0*/  IMAD R0, R7, UR4, RZ ;  /* 0x0000000407007c24 */ /* 0x000fc8000f8e02ff */
[----:B------:R-:W-:Y:S01]  /*87f0*/  IMAD R9, R5, UR5, R0 ;  /* 0x0000000505097c24 */ /* 0x000fe2000f8e0200 */
[----:B------:R-:W-:-:S04]  /*8800*/  ULDC.64 UR4, c[0x0][0x338] ;  /* 0x0000ce0000047ab9 */ /* 0x000fc80000000a00 */
[----:B------:R-:W-:Y:S01]  /*8810*/  IADD3 R3, R3, R9, RZ ;  /* 0x0000000903037210 */ /* 0x000fe20007ffe0ff */
[----:B------:R-:W-:-:S04]  /*8820*/  IMAD R9, R4, UR4, RZ ;  /* 0x0000000404097c24 */ /* 0x000fc8000f8e02ff */
[C---:B------:R-:W-:Y:S02]  /*8830*/  IMAD R9, R6.reuse, UR5, R9 ;  /* 0x0000000506097c24 */ /* 0x040fe4000f8e0209 */
[----:B------:R-:W-:Y:S01]  /*8840*/  IMAD.WIDE.U32 R2, R6, UR4, R2 ;  /* 0x0000000406027c25 */ /* 0x000fe2000f8e0002 */
[----:B------:R-:W-:-:S03]  /*8850*/  ULDC.64 UR4, c[0x0][0x330] ;  /* 0x0000cc0000047ab9 */ /* 0x000fc60000000a00 */
[----:B------:R-:W-:Y:S02]  /*8860*/  IMAD.IADD R3, R3, 0x1, R9 ;  /* 0x0000000103037824 */ /* 0x000fe400078e0209 */
[----:B------:R-:W-:Y:S02]  /*8870*/  IMAD R0, R29, UR4, RZ ;  /* 0x000000041d007c24 */ /* 0x000fe4000f8e02ff */
[----:B------:R-:W-:-:S04]  /*8880*/  IMAD.WIDE.U32 R2, R19, UR4, R2 ;  /* 0x0000000413027c25 */ /* 0x000fc8000f8e0002 */
[----:B------:R-:W-:Y:S01]  /*8890*/  IMAD R9, R19, UR5, R0 ;  /* 0x0000000513097c24 */ /* 0x000fe2000f8e0200 */
[----:B------:R-:W-:Y:S01]  /*88a0*/  ULDC.64 UR4, c[0x0][0x318] ;  /* 0x0000c60000047ab9 */ /* 0x000fe20000000a00 */
[----:B------:R-:W-:Y:S02]  /*88b0*/  LEA R0, R22, UR39, 0x3 ;  /* 0x0000002716007c11 */ /* 0x000fe4000f8e18ff */
[----:B------:R-:W-:Y:S01]  /*88c0*/  LEA R17, P0, R2, UR4, 0x1 ;  /* 0x0000000402117c11 */ /* 0x000fe2000f8008ff */
[----:B------:R-:W-:-:S05]  /*88d0*/  IMAD.IADD R3, R3, 0x1, R9 ;  /* 0x0000000103037824 */ /* 0x000fca00078e0209 */
[----:B------:R-:W-:Y:S02]  /*88e0*/  LEA.HI.X R18, R2, UR5, R3, 0x1, P0 ;  /* 0x0000000502127c11 */ /* 0x000fe400080f0c03 */
[----:B------:R-:W-:-:S04]  /*88f0*/  SHF.L.U32 R3, R25, 0x1f, RZ ;  /* 0x0000001f19037819 */ /* 0x000fc800000006ff */
[----:B------:R-:W0:Y:S02]  /*8900*/  SYNCS.PHASECHK.TRANS64.TRYWAIT P0, [R0+URZ+0x2a840], R3 ;  /* 0x02a84003000075a7 */ /* 0x000e24000800017f */
[----:B0-----:R-:W-:Y:S05]  /*8910*/  @!P0 BRA `(.L_x_47) ;  /* 0x0000002c000c8947 */ /* 0x001fea0003800000 */
.L_x_93:
[----:B------:R-:W-:Y:S05]  /*8920*/  BSYNC B0 ;  /* 0x0000000000007941 */ /* 0x000fea0003800000 */
.L_x_46:
[----:B------:R-:W-:Y:S01]  /*8930*/  ULDC.64 UR4, c[0x0][0x300] ;  /* 0x0000c00000047ab9 */ /* 0x000fe20000000a00 */
[C---:B------:R-:W-:Y:S01]  /*8940*/  LOP3.LUT P4, RZ, R16.reuse, 0x10, RZ, 0xc0, !PT ;  /* 0x0000001010ff7812 */ /* 0x040fe2000788c0ff */
[----:B------:R-:W-:Y:S01]  /*8950*/  IMAD R2, R7, UR4, RZ ;  /* 0x0000000407027c24 */ /* 0x000fe2000f8e02ff */
[C---:B------:R-:W-:Y:S02]  /*8960*/  LOP3.LUT P3, RZ, R16.reuse, 0x8, RZ, 0xc0, !PT ;  /* 0x0000000810ff7812 */ /* 0x040fe4000786c0ff */
[----:B------:R-:W-:Y:S01]  /*8970*/  LOP3.LUT P2, RZ, R16, 0x4, RZ, 0xc0, !PT ;  /* 0x0000000410ff7812 */ /* 0x000fe2000784c0ff */
[C---:B------:R-:W-:Y:S02]  /*8980*/  IMAD R7, R5.reuse, UR5, R2 ;  /* 0x0000000505077c24 */ /* 0x040fe4000f8e0202 */
[----:B0-----:R-:W-:Y:S01]  /*8990*/  IMAD.WIDE.U32 R2, R5, UR4, RZ ;  /* 0x0000000405027c25 */ /* 0x001fe2000f8e00ff */
[----:B------:R-:W-:-:S03]  /*89a0*/  ULDC.64 UR4, c[0x0][0x310] ;  /* 0x0000c40000047ab9 */ /* 0x000fc60000000a00 */
[----:B------:R-:W-:Y:S01]  /*89b0*/  IMAD R5, R4, UR4, RZ ;  /* 0x0000000404057c24 */ /* 0x000fe2000f8e02ff */
[----:B------:R-:W-:-:S03]  /*89c0*/  IADD3 R3, R3, R7, RZ ;  /* 0x0000000703037210 */ /* 0x000fc60007ffe0ff */
[C---:B------:R-:W-:Y:S02]  /*89d0*/  IMAD R5, R6.reuse, UR5, R5 ;  /* 0x0000000506057c24 */ /* 0x040fe4000f8e0205 */
[----:B------:R-:W-:Y:S01]  /*89e0*/  IMAD.WIDE.U32 R2, R6, UR4, R2 ;  /* 0x0000000406027c25 */ /* 0x000fe2000f8e0002 */
[----:B------:R-:W-:-:S03]  /*89f0*/  ULDC.64 UR4, c[0x0][0x308] ;  /* 0x0000c20000047ab9 */ /* 0x000fc60000000a00 */
[----:B------:R-:W-:Y:S02]  /*8a00*/  IMAD.IADD R3, R3, 0x1, R5 ;  /* 0x0000000103037824 */ /* 0x000fe400078e0205 */
[----:B------:R-:W-:Y:S02]  /*8a10*/  IMAD R4, R29, UR4, RZ ;  /* 0x000000041d047c24 */ /* 0x000fe4000f8e02ff */
[----:B------:R-:W-:-:S04]  /*8a20*/  IMAD.WIDE.U32 R2, R19, UR4, R2 ;  /* 0x0000000413027c25 */ /* 0x000fc8000f8e0002 */
[----:B------:R-:W-:Y:S01]  /*8a30*/  IMAD R5, R19, UR5, R4 ;  /* 0x0000000513057c24 */ /* 0x000fe2000f8e0204 */
[----:B------:R-:W-:Y:S02]  /*8a40*/  ULDC.64 UR4, c[0x0][0x2e8] ;  /* 0x0000ba0000047ab9 */ /* 0x000fe40000000a00 */
[----:B------:R-:W-:Y:S01]  /*8a50*/  LEA R4, P0, R2, UR4, 0x1 ;  /* 0x0000000402047c11 */ /* 0x000fe2000f8008ff */
[----:B------:R-:W-:Y:S01]  /*8a60*/  IMAD.IADD R3, R3, 0x1, R5 ;  /* 0x0000000103037824 */ /* 0x000fe200078e0205 */
[----:B------:R-:W-:Y:S01]  /*8a70*/  UMOV UR4, 0xffffffff ;  /* 0xffffffff00047882 */ /* 0x000fe20000000000 */
[----:B------:R-:W-:-:S03]  /*8a80*/  IMAD R5, R22, 0x4800, R27 ;  /* 0x0000480016057824 */ /* 0x000fc600078e021b */
[----:B------:R-:W-:Y:S01]  /*8a90*/  LEA.HI.X R6, R2, UR5, R3, 0x1, P0 ;  /* 0x0000000502067c11 */ /* 0x000fe200080f0c03 */
[----:B------:R-:W-:Y:S06]  /*8aa0*/  BRA.DIV UR4, `(.L_x_48) ;  /* 0x0000002a04bc7947 */ /* 0x000fec000b800000 */
[----:B------:R-:W0:Y:S01]  /*8ab0*/  SHFL.IDX PT, R14, R4, RZ, 0x181f ;  /* 0x00181fff040e7589 */ /* 0x000e2200000e0000 */
[----:B------:R-:W-:-:S03]  /*8ac0*/  ISETP.GE.AND P0, PT, R33, 0x1, PT ;  /* 0x000000012100780c */ /* 0x000fc60003f06270 */
[----:B------:R-:W1:Y:S04]  /*8ad0*/  SHFL.IDX PT, R2, R6, RZ, 0x181f ;  /* 0x00181fff06027589 */ /* 0x000e6800000e0000 */
[----:B------:R-:W-:Y:S06]  /*8ae0*/  SHFL.IDX PT, R8, R6, 0x1, 0x181f ;  /* 0x00381f0006087f89 */ /* 0x000fec00000e0000 */
[----:B------:R-:W-:-:S02]  /*8af0*/  @P0 LEA R7, R5, UR39, 0x1 ;  /* 0x0000002705070c11 */ /* 0x000fc4000f8e08ff */
[----:B0-----:R-:W-:-:S04]  /*8b00*/  @P0 LEA R14, P1, R37, R14, 0x1 ;  /* 0x0000000e250e0211 */ /* 0x001fc800078208ff */
[----:B-1----:R-:W-:Y:S01]  /*8b10*/  @P0 IADD3.X R3, RZ, R2, RZ, P1, !PT ;  /* 0x00000002ff030210 */ /* 0x002fe20000ffe4ff */
[----:B------:R-:W-:Y:S02]  /*8b20*/  @P0 IMAD.MOV.U32 R2, RZ, RZ, R14 ;  /* 0x000000ffff020224 */ /* 0x000fe400078e000e */
[----:B------:R-:W0:Y:S04]  /*8b30*/  SHFL.IDX PT, R14, R4, 0x1, 0x181f ;  /* 0x00381f00040e7f89 */ /* 0x000e2800000e0000 */
[----:B------:R-:W-:Y:S04]  /*8b40*/  @P0 LDGSTS.E.BYPASS.LTC128B.128 [R7+0x18400], desc[UR36][R2.64], !P4 ;  /* 0x1840000002070fae */ /* 0x000fe8000e101d64 */
[----:B------:R-:W-:Y:S04]  /*8b50*/  @P0 LDGSTS.E.BYPASS.LTC128B.128 [R7+0x1b400], desc[UR36][R2.64+0x80], !P3 ;  /* 0x1b40008002070fae */ /* 0x000fe8000d901d64 */
[----:B------:R1:W-:Y:S01]  /*8b60*/  @P0 LDGSTS.E.BYPASS.LTC128B.128 [R7+0x1e400], desc[UR36][R2.64+0x100], !P2 ;  /* 0x1e40010002070fae */ /* 0x0003e2000d101d64 */
[----:B------:R-:W-:-:S03]  /*8b70*/  ISETP.GE.AND P0, PT, R33, 0x11, PT ;  /* 0x000000112100780c */ /* 0x000fc60003f06270 */
[----:B-1----:R-:W-:Y:S10]  /*8b80*/  SHFL.IDX PT, R7, R6, 0x2, 0x181f ;  /* 0x00581f0006077f89 */ /* 0x002ff400000e0000 */
[----:B0-----:R-:W-:-:S02]  /*8b90*/  @P0 LEA R14, P1, R37, R14, 0x1 ;  /* 0x0000000e250e0211 */ /* 0x001fc400078208ff */
[----:B------:R-:W-:Y:S02]  /*8ba0*/  @P0 LEA R21, R5, UR39, 0x1 ;  /* 0x0000002705150c11 */ /* 0x000fe4000f8e08ff */
[----:B------:R-:W-:Y:S01]  /*8bb0*/  @P0 MOV R2, R14 ;  /* 0x0000000e00020202 */ /* 0x000fe20000000f00 */
[----:B------:R-:W-:Y:S01]  /*8bc0*/  @P0 IMAD.X R9, RZ, RZ, R8, P1 ;  /* 0x000000ffff090224 */ /* 0x000fe200008e0608 */
[----:B------:R-:W0:Y:S03]  /*8bd0*/  SHFL.IDX PT, R14, R4, 0x2, 0x181f ;  /* 0x00581f00040e7f89 */ /* 0x000e2600000e0000 */
[----:B------:R-:W-:-:S05]  /*8be0*/  @P0 IMAD.MOV.U32 R3, RZ, RZ, R9 ;  /* 0x000000ffff030224 */ /* 0x000fca00078e0009 */
[----:B------:R-:W-:Y:S04]  /*8bf0*/  @P0 LDGSTS.E.BYPASS.LTC128B.128 [R21+0x18c00], desc[UR36][R2.64], !P4 ;  /* 0x18c0000002150fae */ /* 0x000fe8000e101d64 */
[----:B------:R-:W-:Y:S04]  /*8c00*/  @P0 LDGSTS.E.BYPASS.LTC128B.128 [R21+0x1bc00], desc[UR36][R2.64+0x80], !P3 ;  /* 0x1bc0008002150fae */ /* 0x000fe8000d901d64 */
[----:B------:R1:W-:Y:S01]  /*8c10*/  @P0 LDGSTS.E.BYPASS.LTC128B.128 [R21+0x1ec00], desc[UR36][R2.64+0x100], !P2 ;  /* 0x1ec0010002150fae */ /* 0x0003e2000d101d64 */
[----:B------:R-:W-:-:S13]  /*8c20*/  ISETP.GE.AND P0, PT, R33, 0x21, PT ;  /* 0x000000212100780c */ /* 0x000fda0003f06270 */
[----:B0-----:R-:W-:Y:S02]  /*8c30*/  @P0 LEA R14, P1, R37, R14, 0x1 ;  /* 0x0000000e250e0211 */ /* 0x001fe400078208ff */
[----:B------:R-:W-:Y:S02]  /*8c40*/  @P0 LEA R9, R5, UR39, 0x1 ;  /* 0x0000002705090c11 */ /* 0x000fe4000f8e08ff */
[----:B-1----:R-:W-:Y:S01]  /*8c50*/  @P0 MOV R2, R14 ;  /* 0x0000000e00020202 */ /* 0x002fe20000000f00 */
[----:B------:R-:W-:Y:S01]  /*8c60*/  @P0 IMAD.X R7, RZ, RZ, R7, P1 ;  /* 0x000000ffff070224 */ /* 0x000fe200008e0607 */
[----:B------:R-:W0:Y:S03]  /*8c70*/  SHFL.IDX PT, R14, R4, 0x3, 0x181f ;  /* 0x00781f00040e7f89 */ /* 0x000e2600000e0000 */
[----:B------:R-:W-:Y:S02]  /*8c80*/  @P0 IMAD.MOV.U32 R3, RZ, RZ, R7 ;  /* 0x000000ffff030224 */ /* 0x000fe400078e0007 */
[----:B------:R-:W1:Y:S04]  /*8c90*/  SHFL.IDX PT, R7, R6, 0x3, 0x181f ;  /* 0x00781f0006077f89 */ /* 0x000e6800000e0000 */
[----:B------:R-:W-:Y:S04]  /*8ca0*/  @P0 LDGSTS.E.BYPASS.LTC128B.128 [R9+0x19400], desc[UR36][R2.64], !P4 ;  /* 0x1940000002090fae */ /* 0x000fe8000e101d64 */
[----:B------:R-:W-:Y:S04]  /*8cb0*/  @P0 LDGSTS.E.BYPASS.LTC128B.128 [R9+0x1c400], desc[UR36][R2.64+0x80], !P3 ;  /* 0x1c40008002090fae */ /* 0x000fe8000d901d64 */
[----:B------:R2:W-:Y:S01]  /*8cc0*/  @P0 LDGSTS.E.BYPASS.LTC128B.128 [R9+0x1f400], desc[UR36][R2.64+0x100], !P2 ;  /* 0x1f40010002090fae */ /* 0x0005e2000d101d64 */
[----:B------:R-:W-:-:S13]  /*8cd0*/  ISETP.GE.AND P0, PT, R33, 0x31, PT ;  /* 0x000000312100780c */ /* 0x000fda0003f06270 */
[----:B0-----:R-:W-:Y:S02]  /*8ce0*/  @P0 LEA R14, P1, R37, R14, 0x1 ;  /* 0x0000000e250e0211 */ /* 0x001fe400078208ff */
[----:B------:R-:W-:Y:S02]  /*8cf0*/  @P0 LEA R21, R5, UR39, 0x1 ;  /* 0x0000002705150c11 */ /* 0x000fe4000f8e08ff */
[----:B--2---:R-:W-:Y:S01]  /*8d00*/  @P0 MOV R2, R14 ;  /* 0x0000000e00020202 */ /* 0x004fe20000000f00 */
[----:B-1----:R-:W-:Y:S01]  /*8d10*/  @P0 IMAD.X R7, RZ, RZ, R7, P1 ;  /* 0x000000ffff070224 */ /* 0x002fe200008e0607 */
        /* <DEDUP_REMOVED lines=11> */
[----:B------:R0:W1:Y:S03]  /*8dd0*/  SHFL.IDX PT, R14, R4, 0x5, 0x181f ;  /* 0x00b81f00040e7f89 */ /* 0x00006600000e0000 */
[----:B------:R-:W-:Y:S02]  /*8de0*/  @P0 IMAD.MOV.U32 R3, RZ, RZ, R7 ;  /* 0x000000ffff030224 */ /* 0x000fe400078e0007 */
[----:B------:R0:W2:Y:S04]  /*8df0*/  SHFL.IDX PT, R7, R6, 0x5, 0x181f ;  /* 0x00b81f0006077f89 */ /* 0x0000a800000e0000 */
[----:B------:R0:W-:Y:S04]  /*8e00*/  @P0 LDGSTS.E.BYPASS.LTC128B.128 [R9+0x1a400], desc[UR36][R2.64], !P4 ;  /* 0x1a40000002090fae */ /* 0x0001e8000e101d64 */
[----:B------:R0:W-:Y:S04]  /*8e10*/  @P0 LDGSTS.E.BYPASS.LTC128B.128 [R9+0x1d400], desc[UR36][R2.64+0x80], !P3 ;  /* 0x1d40008002090fae */ /* 0x0001e8000d901d64 */
[----:B------:R0:W-:Y:S02]  /*8e20*/  @P0 LDGSTS.E.BYPASS.LTC128B.128 [R9+0x20400], desc[UR36][R2.64+0x100], !P2 ;  /* 0x2040010002090fae */ /* 0x0001e4000d101d64 */
.L_x_107:
[----:B------:R-:W-:-:S13]  /*8e30*/  ISETP.GE.AND P0, PT, R33, 0x51, PT ;  /* 0x000000512100780c */ /* 0x000fda0003f06270 */
[----:B01----:R-:W-:Y:S02]  /*8e40*/  @P0 LEA R2, P1, R37, R14, 0x1 ;  /* 0x0000000e25020211 */ /* 0x003fe400078208ff */
[----:B------:R-:W-:-:S03]  /*8e50*/  @P0 LEA R5, R5, UR39, 0x1 ;  /* 0x0000002705050c11 */ /* 0x000fc6000f8e08ff */
[----:B--2---:R-:W-:-:S05]  /*8e60*/  @P0 IMAD.X R3, RZ, RZ, R7, P1 ;  /* 0x000000ffff030224 */ /* 0x004fca00008e0607 */
[----:B------:R-:W-:Y:S01]  /*8e70*/  @!PT LDS RZ, [RZ] ;  /* 0x00000000fffff984 */ /* 0x000fe20000000800 */
[----:B------:R-:W-:Y:S01]  /*8e80*/  @!PT LDS RZ, [RZ] ;  /* 0x00000000fffff984 */ /* 0x000fe20000000800 */
[----:B------:R-:W-:Y:S01]  /*8e90*/  @!PT LDS RZ, [RZ] ;  /* 0x00000000fffff984 */ /* 0x000fe20000000800 */
[----:B------:R0:W-:Y:S04]  /*8ea0*/  @P0 LDGSTS.E.BYPASS.LTC128B.128 [R5+0x1ac00], desc[UR36][R2.64], !P4 ;  /* 0x1ac0000002050fae */ /* 0x0001e8000e101d64 */
[----:B------:R0:W-:Y:S04]  /*8eb0*/  @P0 LDGSTS.E.BYPASS.LTC128B.128 [R5+0x1dc00], desc[UR36][R2.64+0x80], !P3 ;  /* 0x1dc0008002050fae */ /* 0x0001e8000d901d64 */
[----:B------:R0:W-:Y:S01]  /*8ec0*/  @P0 LDGSTS.E.BYPASS.LTC128B.128 [R5+0x20c00], desc[UR36][R2.64+0x100], !P2 ;  /* 0x20c0010002050fae */ /* 0x0001e2000d101d64 */
[----:B------:R-:W-:Y:S01]  /*8ed0*/  PLOP3.LUT P0, PT, PT, PT, PT, 0x80, 0x0 ;  /* 0x000000000000781c */ /* 0x000fe20003f0f070 */
[----:B------:R-:W-:-:S12]  /*8ee0*/  NOP ;  /* 0x0000000000007918 */ /* 0x000fd80000000000 */
.L_x_49:
[----:B------:R-:W-:Y:S02]  /*8ef0*/  PLOP3.LUT P1, PT, P1, P0, PT, 0xa2, 0x0 ;  /* 0x000000000000781c */ /* 0x000fe40000f21472 */
[----:B------:R-:W-:-:S08]  /*8f00*/  @P0 R2UR P1, UR4, R0 ;  /* 0x00000000000402ca */ /* 0x000fd00000020000 */
[----:B------:R-:W-:-:S05]  /*8f10*/  @P0 PLOP3.LUT P0, PT, P1, PT, PT, 0x80, 0x0 ;  /* 0x000000000000081c */ /* 0x000fca0000f0f070 */
[----:B------:R-:W-:Y:S01]  /*8f20*/  @!P1 SYNCS.ARRIVE.TRANS64.RED.A0T1 RZ, [UR4+0x2a830], RZ ;  /* 0x02a830ffffff99a7 */ /* 0x000fe20008200404 */
[----:B------:R-:W-:Y:S07]  /*8f30*/  @!P1 ARRIVES.LDGSTSBAR.64.TRANSCNT [UR4+0x2a830] ;  /* 0x02a83000ff0099b0 */ /* 0x000fee0008000a84 */
[----:B------:R-:W-:Y:S05]  /*8f40*/  @P0 BRA.U.ANY `(.L_x_49) ;  /* 0xfffffffd00e80947 */ /* 0x000fea000393ffff */
[----:B------:R-:W-:Y:S01]  /*8f50*/  NOP ;  /* 0x0000000000007918 */ /* 0x000fe20000000000 */
[----:B------:R-:W-:-:S13]  /*8f60*/  LOP3.LUT P2, RZ, R16, 0x20, RZ, 0xc0, !PT ;  /* 0x0000002010ff7812 */ /* 0x000fda000784c0ff */
[----:B------:R-:W-:Y:S05]  /*8f70*/  @!P2 BRA `(.L_x_50) ;  /* 0x000000000004a947 */ /* 0x000fea0003800000 */
[----:B------:R-:W-:Y:S01]  /*8f80*/  BPT.TRAP 0x1 ;  /* 0x000000040000795c */ /* 0x000fe20000300000 */
.L_x_50:
[----:B------:R1:W-:Y:S02]  /*8f90*/  SYNCS.ARRIVE.TRANS64.A1T0 RZ, [R0+URZ+0x2a830], RZ ;  /* 0x02a830ff00ff79a7 */ /* 0x0003e4000810003f */
[----:B------:R-:W-:Y:S05]  /*8fa0*/  WARPSYNC.ALL ;  /* 0x0000000000007948 */ /* 0x000fea0003800000 */
[----:B------:R-:W-:-:S04]  /*8fb0*/  UIADD3 UR4, UR39, 0xc400, URZ ;  /* 0x0000c40027047890 */ /* 0x000fc8000fffe03f */
[----:B------:R-:W-:Y:S01]  /*8fc0*/  ULOP3.LUT UP0, URZ, UR4, 0x3ff, URZ, 0xc0, !UPT ;  /* 0x000003ff043f7892 */ /* 0x000fe2000f80c03f */
[----:B------:R-:W-:Y:S05]  /*8fd0*/  BAR.SYNC.DEFER_BLOCKING 0x8, 0x180 ;  /* 0x0206000000007b1d */ /* 0x000fea0000010000 */
[----:B------:R-:W-:-:S13]  /*8fe0*/  PLOP3.LUT P0, PT, PT, PT, UP0, 0x80, 0x0 ;  /* 0x000000000000781c */ /* 0x000fda0003f0f008 */
[----:B------:R-:W-:Y:S05]  /*8ff0*/  @!P0 BRA `(.L_x_51) ;  /* 0x0000000000408947 */ /* 0x000fea0003800000 */
[----:B0-----:R-:W-:Y:S01]  /*9000*/  MOV R2, 0x0 ;  /* 0x0000000000027802 */ /* 0x001fe20000000f00 */
[----:B------:R-:W-:Y:S01]  /*9010*/  ULDC.64 UR6, c[0x4][0xf0] ;  /* 0x01003c0000067ab9 */ /* 0x000fe20000000a00 */
[----:B------:R-:W-:Y:S01]  /*9020*/  ULDC.64 UR8, c[0x4][0xf8] ;  /* 0x01003e0000087ab9 */ /* 0x000fe20000000a00 */
[----:B------:R-:W-:Y:S01]  /*9030*/  ULDC.64 UR4, c[0x4][0x88] ;  /* 0x0100220000047ab9 */ /* 0x000fe20000000a00 */
[----:B------:R-:W-:Y:S01]  /*9040*/  MOV R4, UR6 ;  /* 0x0000000600047c02 */ /* 0x000fe20008000f00 */
[----:B------:R-:W-:Y:S01]  /*9050*/  IMAD.U32 R5, RZ, RZ, UR7 ;  /* 0x00000007ff057e24 */ /* 0x000fe2000f8e00ff */
        /* <DEDUP_REMOVED lines=9> */
[----:B01----:R-:W-:Y:S05]  /*90f0*/  CALL.ABS.NOINC R2 ;  /* 0x0000000002007343 */ /* 0x003fea0003c00000 */
.L_x_51:
[----:B-1----:R-:W1:Y:S01]  /*9100*/  LDC R0, c[0x0][0x448] ;  /* 0x00011200ff007b82 */ /* 0x002e620000000800 */
[----:B0-----:R-:W-:Y:S01]  /*9110*/  IADD3 R3, -R24, RZ, RZ ;  /* 0x000000ff18037210 */ /* 0x001fe20007ffe1ff */
[----:B------:R-:W-:Y:S01]  /*9120*/  ULDC UR4, c[0x0][0xc38] ;  /* 0x00030e0000047ab9 */ /* 0x000fe20000000800 */
[----:B------:R-:W-:Y:S02]  /*9130*/  SHF.R.S32.HI R6, RZ, 0x1f, R23 ;  /* 0x0000001fff067819 */ /* 0x000fe40000011417 */
[C---:B------:R-:W-:Y:S01]  /*9140*/  LOP3.LUT P3, RZ, R16.reuse, 0x400, RZ, 0xc0, !PT ;  /* 0x0000040010ff7812 */ /* 0x040fe2000786c0ff */
[----:B------:R-:W-:Y:S01]  /*9150*/  IMAD R4, R3, UR4, R36 ;  /* 0x0000000403047c24 */ /* 0x000fe2000f8e0224 */
[----:B------:R-:W-:Y:S01]  /*9160*/  ULDC.64 UR4, c[0x0][0x2d8] ;  /* 0x0000b60000047ab9 */ /* 0x000fe20000000a00 */
[----:B------:R-:W-:Y:S02]  /*9170*/  LOP3.LUT P4, RZ, R16, 0x200, RZ, 0xc0, !PT ;  /* 0x0000020010ff7812 */ /* 0x000fe4000788c0ff */
[----:B------:R-:W-:Y:S01]  /*9180*/  IMAD.SHL.U32 R4, R4, 0x80, RZ ;  /* 0x0000008004047824 */ /* 0x000fe200078e00ff */
[----:B------:R-:W-:-:S02]  /*9190*/  LOP3.LUT P5, RZ, R16, 0x100, RZ, 0xc0, !PT ;  /* 0x0000010010ff7812 */ /* 0x000fc400078ac0ff */
[----:B------:R-:W-:Y:S02]  /*91a0*/  LEA R20, R27, UR39, 0x1 ;  /* 0x000000271b147c11 */ /* 0x000fe4000f8e08ff */
[----:B------:R-:W-:-:S05]  /*91b0*/  LOP3.LUT R7, R26, R4, RZ, 0xfc, !PT ;  /* 0x000000041a077212 */ /* 0x000fca00078efcff */
[----:B------:R-:W-:Y:S01]  /*91c0*/  IMAD.MOV.U32 R5, RZ, RZ, R7 ;  /* 0x000000ffff057224 */ /* 0x000fe200078e0007 */
[----:B-1----:R-:W-:-:S13]  /*91d0*/  ISETP.NE.AND P0, PT, R0, 0x1, PT ;  /* 0x000000010000780c */ /* 0x002fda0003f05270 */
[----:B------:R-:W0:Y:S08]  /*91e0*/  @P0 LDC R2, c[0x0][0x44c] ;  /* 0x00011300ff020b82 */ /* 0x000e300000000800 */
[----:B------:R-:W1:Y:S01]  /*91f0*/  @P0 LDC R9, c[0x0][0x450] ;  /* 0x00011400ff090b82 */ /* 0x000e620000000800 */
[----:B0-----:R-:W-:-:S05]  /*9200*/  @P0 IMAD.HI.U32 R2, R7, R2, RZ ;  /* 0x0000000207020227 */ /* 0x001fca00078e00ff */
[----:B-1----:R-:W-:Y:S01]  /*9210*/  @P0 SHF.R.U32.HI R5, RZ, R9, R2 ;  /* 0x00000009ff050219 */ /* 0x002fe20000011602 */
[----:B------:R-:W-:-:S04]  /*9220*/  IMAD R2, R29, UR4, RZ ;  /* 0x000000041d027c24 */ /* 0x000fc8000f8e02ff */
[C---:B------:R-:W-:Y:S02]  /*9230*/  IMAD R9, R19.reuse, UR5, R2 ;  /* 0x0000000513097c24 */ /* 0x040fe4000f8e0202 */
[----:B------:R-:W-:Y:S01]  /*9240*/  IMAD.WIDE.U32 R2, R19, UR4, RZ ;  /* 0x0000000413027c25 */ /* 0x000fe2000f8e00ff */
[----:B------:R-:W-:-:S03]  /*9250*/  ULDC.64 UR4, c[0x0][0x2e0] ;  /* 0x0000b80000047ab9 */ /* 0x000fc60000000a00 */
[----:B------:R-:W-:Y:S01]  /*9260*/  IMAD R6, R6, UR4, RZ ;  /* 0x0000000406067c24 */ /* 0x000fe2000f8e02ff */
[----:B------:R-:W-:-:S03]  /*9270*/  IADD3 R3, R3, R9, RZ ;  /* 0x0000000903037210 */ /* 0x000fc60007ffe0ff */
[C---:B------:R-:W-:Y:S02]  /*9280*/  IMAD R9, R23.reuse, UR5, R6 ;  /* 0x0000000517097c24 */ /* 0x040fe4000f8e0206 */
[----:B------:R-:W-:Y:S02]  /*9290*/  IMAD.MOV R6, RZ, RZ, -R5 ;  /* 0x000000ffff067224 */ /* 0x000fe400078e0a05 */
[----:B------:R-:W-:Y:S01]  /*92a0*/  IMAD.WIDE.U32 R2, R23, UR4, R2 ;  /* 0x0000000417027c25 */ /* 0x000fe2000f8e0002 */
[----:B------:R-:W-:-:S03]  /*92b0*/  ULDC.64 UR4, c[0x0][0x2d0] ;  /* 0x0000b40000047ab9 */ /* 0x000fc60000000a00 */
[----:B------:R-:W-:Y:S01]  /*92c0*/  IMAD R7, R0, R6, R7 ;  /* 0x0000000600077224 */ /* 0x000fe200078e0207 */
[----:B------:R-:W-:Y:S01]  /*92d0*/  SHF.R.S32.HI R0, RZ, 0x1f, R5 ;  /* 0x0000001fff007819 */ /* 0x000fe20000011405 */
[----:B------:R-:W-:-:S04]  /*92e0*/  IMAD.IADD R3, R3, 0x1, R9 ;  /* 0x0000000103037824 */ /* 0x000fc800078e0209 */
[----:B------:R-:W-:Y:S02]  /*92f0*/  IMAD R0, R0, UR4, RZ ;  /* 0x0000000400007c24 */ /* 0x000fe4000f8e02ff */
[----:B------:R-:W-:-:S04]  /*9300*/  IMAD.WIDE.U32 R2, R5, UR4, R2 ;  /* 0x0000000405027c25 */ /* 0x000fc8000f8e0002 */
[----:B------:R-:W-:Y:S01]  /*9310*/  IMAD R5, R5, UR5, R0 ;  /* 0x0000000505057c24 */ /* 0x000fe2000f8e0200 */
[----:B------:R-:W-:Y:S01]  /*9320*/  SHF.R.S32.HI R0, RZ, 0x1f, R7 ;  /* 0x0000001fff007819 */ /* 0x000fe20000011407 */
[----:B------:R-:W-:-:S03]  /*9330*/  ULDC.64 UR4, c[0x0][0x2c8] ;  /* 0x0000b20000047ab9 */ /* 0x000fc60000000a00 */
[----:B------:R-:W-:Y:S01]  /*9340*/  IADD3 R3, R3, R5, RZ ;  /* 0x0000000503037210 */ /* 0x000fe20007ffe0ff */
[----:B------:R-:W-:-:S04]  /*9350*/  IMAD R0, R0, UR4, RZ ;  /* 0x0000000400007c24 */ /* 0x000fc8000f8e02ff */
[C---:B------:R-:W-:Y:S02]  /*9360*/  IMAD R5, R7.reuse, UR5, R0 ;  /* 0x0000000507057c24 */ /* 0x040fe4000f8e0200 */
[----:B------:R-:W-:Y:S01]  /*9370*/  IMAD.WIDE.U32 R2, R7, UR4, R2 ;  /* 0x0000000407027c25 */ /* 0x000fe2000f8e0002 */
[----:B------:R-:W-:-:S03]  /*9380*/  ULDC.64 UR4, c[0x0][0x280] ;  /* 0x0000a00000047ab9 */ /* 0x000fc60000000a00 */
[----:B------:R-:W-:Y:S01]  /*9390*/  IMAD.IADD R5, R3, 0x1, R5 ;  /* 0x0000000103057824 */ /* 0x000fe200078e0205 */
[----:B------:R-:W-:Y:S01]  /*93a0*/  LEA R0, P0, R2, UR4, 0x1 ;  /* 0x0000000402007c11 */ /* 0x000fe2000f8008ff */
[----:B------:R-:W-:-:S03]  /*93b0*/  UMOV UR4, 0xffffffff ;  /* 0xffffffff00047882 */ /* 0x000fc60000000000 */
[----:B------:R-:W-:Y:S01]  /*93c0*/  LEA.HI.X R5, R2, UR5, R5, 0x1, P0 ;  /* 0x0000000502057c11 */ /* 0x000fe200080f0c05 */
[----:B------:R-:W-:Y:S08]  /*93d0*/  BRA.DIV UR4, `(.L_x_52) ;  /* 0x0000002a046c7947 */ /* 0x000ff0000b800000 */
[----:B------:R-:W0:Y:S01]  /*93e0*/  SHFL.IDX PT, R14, R0, RZ, 0x181f ;  /* 0x00181fff000e7589 */ /* 0x000e2200000e0000 */
[----:B------:R-:W-:-:S03]  /*93f0*/  IMAD.IADD R4, R34, 0x1, R4 ;  /* 0x0000000122047824 */ /* 0x000fc600078e0204 */
[----:B------:R-:W1:Y:S01]  /*9400*/  SHFL.IDX PT, R2, R5, RZ, 0x181f ;  /* 0x00181fff05027589 */ /* 0x000e6200000e0000 */
[C---:B------:R-:W-:Y:S01]  /*9410*/  VIADD R7, R4.reuse, 0x10 ;  /* 0x0000001004077836 */ /* 0x040fe20000000000 */
[----:B------:R-:W-:Y:S02]  /*9420*/  ISETP.GE.AND P0, PT, R4, UR40, PT ;  /* 0x0000002804007c0c */ /* 0x000fe4000bf06270 */
[----:B------:R-:W-:Y:S11]  /*9430*/  SHFL.IDX PT, R6, R5, 0x1, 0x181f ;  /* 0x00381f0005067f89 */ /* 0x000ff600000e0000 */
[----:B0-----:R-:W-:-:S04]  /*9440*/  @!P0 LEA R14, P1, R37, R14, 0x1 ;  /* 0x0000000e250e8211 */ /* 0x001fc800078208ff */
[----:B-1----:R-:W-:Y:S01]  /*9450*/  @!P0 IADD3.X R3, RZ, R2, RZ, P1, !PT ;  /* 0x00000002ff038210 */ /* 0x002fe20000ffe4ff */
[----:B------:R-:W-:Y:S02]  /*9460*/  @!P0 IMAD.MOV.U32 R2, RZ, RZ, R14 ;  /* 0x000000ffff028224 */ /* 0x000fe400078e000e */
[----:B------:R-:W0:Y:S04]  /*9470*/  SHFL.IDX PT, R14, R0, 0x1, 0x181f ;  /* 0x00381f00000e7f89 */ /* 0x000e2800000e0000 */
[----:B------:R-:W-:Y:S04]  /*9480*/  @!P0 LDGSTS.E.BYPASS.LTC128B.128 [R20+0xc400], desc[UR36][R2.64], !P3 ;  /* 0x0c40000002148fae */ /* 0x000fe8000d901d64 */
[----:B------:R-:W-:Y:S04]  /*9490*/  @!P0 LDGSTS.E.BYPASS.LTC128B.128 [R20+0x10400], desc[UR36][R2.64+0x80], !P4 ;  /* 0x1040008002148fae */ /* 0x000fe8000e101d64 */
[----:B------:R1:W-:Y:S01]  /*94a0*/  @!P0 LDGSTS.E.BYPASS.LTC128B.128 [R20+0x14400], desc[UR36][R2.64+0x100], !P5 ;  /* 0x1440010002148fae */ /* 0x0003e2000e901d64 */
[----:B------:R-:W-:-:S13]  /*94b0*/  ISETP.GE.AND P0, PT, R7, UR40, PT ;  /* 0x0000002807007c0c */ /* 0x000fda000bf06270 */
[----:B0-----:R-:W-:-:S04]  /*94c0*/  @!P0 LEA R14, P1, R37, R14, 0x1 ;  /* 0x0000000e250e8211 */ /* 0x001fc800078208ff */
[----:B------:R-:W-:Y:S01]  /*94d0*/  @!P0 IADD3.X R7, RZ, R6, RZ, P1, !PT ;  /* 0x00000006ff078210 */ /* 0x000fe20000ffe4ff */
[----:B-1----:R-:W-:Y:S01]  /*94e0*/  @!P0 IMAD.MOV.U32 R2, RZ, RZ, R14 ;  /* 0x000000ffff028224 */ /* 0x002fe200078e000e */
[----:B------:R-:W-:Y:S03]  /*94f0*/  SHFL.IDX PT, R6, R5, 0x2, 0x181f ;  /* 0x00581f0005067f89 */ /* 0x000fe600000e0000 */
[----:B------:R-:W-:Y:S01]  /*9500*/  @!P0 IMAD.MOV.U32 R3, RZ, RZ, R7 ;  /* 0x000000ffff038224 */ /* 0x000fe200078e0007 */
[----:B------:R-:W0:Y:S01]  /*9510*/  SHFL.IDX PT, R14, R0, 0x2, 0x181f ;  /* 0x00581f00000e7f89 */ /* 0x000e2200000e0000 */
[----:B------:R-:W-:-:S03]  /*9520*/  IADD3 R7, R4, 0x20, RZ ;  /* 0x0000002004077810 */ /* 0x000fc60007ffe0ff */
[----:B------:R-:W-:Y:S04]  /*9530*/  @!P0 LDGSTS.E.BYPASS.LTC128B.128 [R20+0xcc00], desc[UR36][R2.64], !P3 ;  /* 0x0cc0000002148fae */ /* 0x000fe8000d901d64 */
[----:B------:R-:W-:Y:S04]  /*9540*/  @!P0 LDGSTS.E.BYPASS.LTC128B.128 [R20+0x10c00], desc[UR36][R2.64+0x80], !P4 ;  /* 0x10c0008002148fae */ /* 0x000fe8000e101d64 */
[----:B------:R1:W-:Y:S01]  /*9550*/  @!P0 LDGSTS.E.BYPASS.LTC128B.128 [R20+0x14c00], desc[UR36][R2.64+0x100], !P5 ;  /* 0x14c0010002148fae */ /* 0x0003e2000e901d64 */
[----:B------:R-:W-:-:S13]  /*9560*/  ISETP.GE.AND P0, PT, R7, UR40, PT ;  /* 0x0000002807007c0c */ /* 0x000fda000bf06270 */
[----:B0-----:R-:W-:-:S05]  /*9570*/  @!P0 LEA R14, P1, R37, R14, 0x1 ;  /* 0x0000000e250e8211 */ /* 0x001fca00078208ff */
[----:B------:R-:W-:Y:S02]  /*9580*/  @!P0 IMAD.X R7, RZ, RZ, R6, P1 ;  /* 0x000000ffff078224 */ /* 0x000fe400008e0606 */
[----:B-1----:R-:W-:Y:S01]  /*9590*/  @!P0 IMAD.MOV.U32 R2, RZ, RZ, R14 ;  /* 0x000000ffff028224 */ /* 0x002fe200078e000e */
[----:B------:R-:W-:Y:S02]  /*95a0*/  SHFL.IDX PT, R6, R5, 0x3, 0x181f ;  /* 0x00781f0005067f89 */ /* 0x000fe400000e0000 */
[----:B------:R-:W-:Y:S01]  /*95b0*/  @!P0 MOV R3, R7 ;  /* 0x0000000700038202 */ /* 0x000fe20000000f00 */
[----:B------:R-:W-:Y:S01]  /*95c0*/  VIADD R7, R4, 0x30 ;  /* 0x0000003004077836 */ /* 0x000fe20000000000 */
[----:B------:R-:W0:Y:S04]  /*95d0*/  SHFL.IDX PT, R14, R0, 0x3, 0x181f ;  /* 0x00781f00000e7f89 */ /* 0x000e2800000e0000 */
[----:B------:R-:W-:Y:S04]  /*95e0*/  @!P0 LDGSTS.E.BYPASS.LTC128B.128 [R20+0xd400], desc[UR36][R2.64], !P3 ;  /* 0x0d40000002148fae */ /* 0x000fe8000d901d64 */
[----:B------:R-:W-:Y:S04]  /*95f0*/  @!P0 LDGSTS.E.BYPASS.LTC128B.128 [R20+0x11400], desc[UR36][R2.64+0x80], !P4 ;  /* 0x1140008002148fae */ /* 0x000fe8000e101d64 */
[----:B------:R1:W-:Y:S01]  /*9600*/  @!P0 LDGSTS.E.BYPASS.LTC128B.128 [R20+0x15400], desc[UR36][R2.64+0x100], !P5 ;  /* 0x1540010002148fae */ /* 0x0003e2000e901d64 */
[----:B------:R-:W-:-:S13]  /*9610*/  ISETP.GE.AND P0, PT, R7, UR40, PT ;  /* 0x0000002807007c0c */ /* 0x000fda000bf06270 */
[----:B0-----:R-:W-:-:S04]  /*9620*/  @!P0 LEA R14, P1, R37, R14, 0x1 ;  /* 0x0000000e250e8211 */ /* 0x001fc800078208ff */
[----:B-1----:R-:W-:Y:S01]  /*9630*/  @!P0 MOV R2, R14 ;  /* 0x0000000e00028202 */ /* 0x002fe20000000f00 */
[----:B------:R-:W-:Y:S01]  /*9640*/  @!P0 IMAD.X R7, RZ, RZ, R6, P1 ;  /* 0x000000ffff078224 */ /* 0x000fe200008e0606 */
[----:B------:R-:W0:Y:S03]  /*9650*/  SHFL.IDX PT, R14, R0, 0x4, 0x181f ;  /* 0x00981f00000e7f89 */ /* 0x000e2600000e0000 */
[----:B------:R-:W-:Y:S01]  /*9660*/  @!P0 IMAD.MOV.U32 R3, RZ, RZ, R7 ;  /* 0x000000ffff038224 */ /* 0x000fe200078e0007 */
[----:B------:R-:W1:Y:S01]  /*9670*/  SHFL.IDX PT, R6, R5, 0x4, 0x181f ;  /* 0x00981f0005067f89 */ /* 0x000e6200000e0000 */
[----:B------:R-:W-:-:S03]  /*9680*/  VIADD R7, R4, 0x40 ;  /* 0x0000004004077836 */ /* 0x000fc60000000000 */
[----:B------:R-:W-:Y:S04]  /*9690*/  @!P0 LDGSTS.E.BYPASS.LTC128B.128 [R20+0xdc00], desc[UR36][R2.64], !P3 ;  /* 0x0dc0000002148fae */ /* 0x000fe8000d901d64 */
[----:B------:R-:W-:Y:S04]  /*96a0*/  @!P0 LDGSTS.E.BYPASS.LTC128B.128 [R20+0x11c00], desc[UR36][R2.64+0x80], !P4 ;  /* 0x11c0008002148fae */ /* 0x000fe8000e101d64 */
[----:B------:R2:W-:Y:S01]  /*96b0*/  @!P0 LDGSTS.E.BYPASS.LTC128B.128 [R20+0x15c00], desc[UR36][R2.64+0x100], !P5 ;  /* 0x15c0010002148fae */ /* 0x0005e2000e901d64 */
[----:B------:R-:W-:-:S13]  /*96c0*/  ISETP.GE.AND P0, PT, R7, UR40, PT ;  /* 0x0000002807007c0c */ /* 0x000fda000bf06270 */
[----:B0-----:R-:W-:-:S04]  /*96d0*/  @!P0 LEA R14, P1, R37, R14, 0x1 ;  /* 0x0000000e250e8211 */ /* 0x001fc800078208ff */
[----:B-1----:R-:W-:Y:S01]  /*96e0*/  @!P0 IADD3.X R7, RZ, R6, RZ, P1, !PT ;  /* 0x00000006ff078210 */ /* 0x002fe20000ffe4ff */
[----:B--2---:R-:W-:Y:S01]  /*96f0*/  @!P0 IMAD.MOV.U32 R2, RZ, RZ, R14 ;  /* 0x000000ffff028224 */ /* 0x004fe200078e000e */
        /* <DEDUP_REMOVED lines=22> */
[----:B------:R0:W1:Y:S03]  /*9860*/  SHFL.IDX PT, R14, R0, 0x7, 0x181f ;  /* 0x00f81f00000e7f89 */ /* 0x00006600000e0000 */
[----:B------:R-:W-:Y:S01]  /*9870*/  @!P0 IMAD.MOV.U32 R3, RZ, RZ, R7 ;  /* 0x000000ffff038224 */ /* 0x000fe200078e0007 */
[----:B------:R0:W2:Y:S04]  /*9880*/  SHFL.IDX PT, R6, R5, 0x7, 0x181f ;  /* 0x00f81f0005067f89 */ /* 0x0000a800000e0000 */
[----:B------:R0:W-:Y:S04]  /*9890*/  @!P0 LDGSTS.E.BYPASS.LTC128B.128 [R20+0xf400], desc[UR36][R2.64], !P3 ;  /* 0x0f40000002148fae */ /* 0x0001e8000d901d64 */
[----:B------:R0:W-:Y:S04]  /*98a0*/  @!P0 LDGSTS.E.BYPASS.LTC128B.128 [R20+0x13400], desc[UR36][R2.64+0x80], !P4 ;  /* 0x1340008002148fae */ /* 0x0001e8000e101d64 */
[----:B------:R0:W-:Y:S02]  /*98b0*/  @!P0 LDGSTS.E.BYPASS.LTC128B.128 [R20+0x17400], desc[UR36][R2.64+0x100], !P5 ;  /* 0x1740010002148fae */ /* 0x0001e4000e901d64 */
.L_x_124:
[----:B0-----:R-:W3:Y:S01]  /*98c0*/  LDL R0, [R1] ;  /* 0x0000000001007983 */ /* 0x001ee20000100800 */
[----:B------:R-:W-:-:S05]  /*98d0*/  VIADD R4, R4, 0x70 ;  /* 0x0000007004047836 */ /* 0x000fca0000000000 */
[----:B------:R-:W-:-:S13]  /*98e0*/  ISETP.GE.AND P0, PT, R4, UR40, PT ;  /* 0x0000002804007c0c */ /* 0x000fda000bf06270 */
[----:B-1----:R-:W-:-:S04]  /*98f0*/  @!P0 LEA R2, P1, R37, R14, 0x1 ;  /* 0x0000000e25028211 */ /* 0x002fc800078208ff */
[----:B--2---:R-:W-:-:S05]  /*9900*/  @!P0 IADD3.X R3, RZ, R6, RZ, P1, !PT ;  /* 0x00000006ff038210 */ /* 0x004fca0000ffe4ff */
[----:B------:R-:W-:Y:S01]  /*9910*/  @!PT LDS RZ, [RZ] ;  /* 0x00000000fffff984 */ /* 0x000fe20000000800 */
[----:B------:R-:W-:Y:S01]  /*9920*/  @!PT LDS RZ, [RZ] ;  /* 0x00000000fffff984 */ /* 0x000fe20000000800 */
[----:B------:R-:W-:Y:S01]  /*9930*/  @!PT LDS RZ, [RZ] ;  /* 0x00000000fffff984 */ /* 0x000fe20000000800 */
[----:B------:R0:W-:Y:S04]  /*9940*/  @!P0 LDGSTS.E.BYPASS.LTC128B.128 [R20+0xfc00], desc[UR36][R2.64], !P3 ;  /* 0x0fc0000002148fae */ /* 0x0001e8000d901d64 */
[----:B------:R0:W-:Y:S04]  /*9950*/  @!P0 LDGSTS.E.BYPASS.LTC128B.128 [R20+0x13c00], desc[UR36][R2.64+0x80], !P4 ;  /* 0x13c0008002148fae */ /* 0x0001e8000e101d64 */
[----:B------:R0:W-:Y:S01]  /*9960*/  @!P0 LDGSTS.E.BYPASS.LTC128B.128 [R20+0x17c00], desc[UR36][R2.64+0x100], !P5 ;  /* 0x17c0010002148fae */ /* 0x0001e2000e901d64 */
[----:B------:R-:W-:Y:S01]  /*9970*/  NOP ;  /* 0x0000000000007918 */ /* 0x000fe20000000000 */
[----:B------:R-:W-:Y:S02]  /*9980*/  SYNCS.ARRIVE.TRANS64.RED.A0T1 RZ, [UR39+0x2a800], RZ ;  /* 0x02a800ffffff79a7 */ /* 0x000fe40008200427 */
[----:B------:R-:W-:Y:S01]  /*9990*/  ARRIVES.LDGSTSBAR.64.TRANSCNT [UR39+0x2a800] ;  /* 0x02a80000ff0079b0 */ /* 0x000fe20008000aa7 */
[----:B---3--:R-:W-:-:S04]  /*99a0*/  LOP3.LUT R0, R0, 0x1, RZ, 0xc, !PT ;  /* 0x0000000100007812 */ /* 0x008fc800078e0cff */
[----:B------:R-:W-:Y:S01]  /*99b0*/  SHF.L.U32 R0, R0, 0x1f, RZ ;  /* 0x0000001f00007819 */ /* 0x000fe200000006ff */
[----:B------:R-:W-:Y:S01]  /*99c0*/  NOP ;  /* 0x0000000000007918 */ /* 0x000fe20000000000 */
[----:B------:R-:W-:Y:S01]  /*99d0*/  SYNCS.ARRIVE.TRANS64.A1T0 RZ, [UR39+0x2a800], RZ ;  /* 0x02a800ffffff79a7 */ /* 0x000fe20008100027 */
[----:B------:R-:W-:Y:S01]  /*99e0*/  BSSY B0, `(.L_x_53) ;  /* 0x0000003000007945 */ /* 0x000fe20003800000 */
[----:B------:R-:W1:Y:S03]  /*99f0*/  SYNCS.PHASECHK.TRANS64.TRYWAIT P0, [UR39+0x2a820], R0 ;  /* 0x02a82000ff0075a7 */ /* 0x000e660008000167 */
[----:B01----:R-:W-:Y:S05]  /*9a00*/  @!P0 BRA `(.L_x_54) ;  /* 0x0000002c00788947 */ /* 0x003fea0003800000 */
.L_x_125:
[----:B------:R-:W-:Y:S05]  /*9a10*/  BSYNC B0 ;  /* 0x0000000000007941 */ /* 0x000fea0003800000 */
.L_x_53:
[----:B------:R-:W-:Y:S01]  /*9a20*/  UISETP.GE.AND UP0, UPT, UR38, 0x61, UPT ;  /* 0x000000612600788c */ /* 0x000fe2000bf06270 */
[----:B------:R-:W-:-:S05]  /*9a30*/  IMAD.U32 R20, RZ, RZ, UR43 ;  /* 0x0000002bff147e24 */ /* 0x000fca000f8e00ff */
[----:B------:R-:W-:-:S13]  /*9a40*/  PLOP3.LUT P0, PT, PT, PT, UP0, 0x40, 0x0 ;  /* 0x000000000000781c */ /* 0x000fda0003f0e808 */
[----:B------:R-:W-:Y:S05]  /*9a50*/  @P0 BRA `(.L_x_55) ;  /* 0x0000000c00b80947 */ /* 0x000fea0003800000 */
[----:B------:R-:W-:Y:S01]  /*9a60*/  BSSY B0, `(.L_x_55) ;  /* 0x00000ed000007945 */ /* 0x000fe20003800000 */
[----:B------:R-:W-:Y:S01]  /*9a70*/  IMAD.MOV.U32 R21, RZ, RZ, R25 ;  /* 0x000000ffff157224 */ /* 0x000fe200078e0019 */
[----:B------:R-:W-:Y:S01]  /*9a80*/  MOV R7, R22 ;  /* 0x0000001600077202 */ /* 0x000fe20000000f00 */
[----:B------:R-:W-:Y:S02]  /*9a90*/  IMAD.U32 R6, RZ, RZ, UR41 ;  /* 0x00000029ff067e24 */ /* 0x000fe4000f8e00ff */
[----:B------:R-:W-:-:S07]  /*9aa0*/  IMAD.U32 R28, RZ, RZ, UR43 ;  /* 0x0000002bff1c7e24 */ /* 0x000fce000f8e00ff */
.L_x_68:
[----:B0-----:R-:W0:Y:S01]  /*9ab0*/  LDC R0, c[0x0][0x430] ;  /* 0x00010c00ff007b82 */ /* 0x001e220000000800 */
[----:B------:R-:W-:Y:S01]  /*9ac0*/  ISETP.GT.U32.AND P0, PT, R26, 0x5f, PT ;  /* 0x0000005f1a00780c */ /* 0x000fe20003f04070 */
[----:B------:R-:W-:Y:S01]  /*9ad0*/  IMAD R3, R6, 0x60, R31 ;  /* 0x0000006006037824 */ /* 0x000fe200078e021f */
[----:B------:R-:W-:Y:S01]  /*9ae0*/  LOP3.LUT P2, RZ, R16, 0x20, RZ, 0xc0, !PT ;  /* 0x0000002010ff7812 */ /* 0x000fe2000784c0ff */
[----:B------:R-:W-:Y:S01]  /*9af0*/  VIADD R22, R7, 0x1 ;  /* 0x0000000107167836 */ /* 0x000fe20000000000 */
[----:B------:R-:W-:Y:S02]  /*9b00*/  ULDC UR4, c[0x0][0x430] ;  /* 0x00010c0000047ab9 */ /* 0x000fe40000000800 */
[----:B------:R-:W-:-:S05]  /*9b10*/  IADD3 R10, R26, R3, RZ ;  /* 0x000000031a0a7210 */ /* 0x000fca0007ffe0ff */
[----:B------:R-:W-:Y:S02]  /*9b20*/  IMAD.MOV.U32 R11, RZ, RZ, R10 ;  /* 0x000000ffff0b7224 */ /* 0x000fe400078e000a */
[----:B------:R-:W1:Y:S01]  /*9b30*/  @!P0 LDC.64 R8, c[0x0][0x428] ;  /* 0x00010a00ff088b82 */ /* 0x000e620000000a00 */
[----:B0-----:R-:W-:-:S13]  /*9b40*/  ISETP.NE.AND P1, PT, R0, 0x1, PT ;  /* 0x000000010000780c */ /* 0x001fda0003f25270 */
[----:B------:R-:W0:Y:S08]  /*9b50*/  @P1 LDC R5, c[0x0][0x434] ;  /* 0x00010d00ff051b82 */ /* 0x000e300000000800 */
[----:B------:R-:W2:Y:S01]  /*9b60*/  @P1 LDC R3, c[0x0][0x438] ;  /* 0x00010e00ff031b82 */ /* 0x000ea20000000800 */
[----:B0-----:R-:W-:-:S07]  /*9b70*/  @P1 IMAD.HI.U32 R0, R10, R5, RZ ;  /* 0x000000050a001227 */ /* 0x001fce00078e00ff */
[----:B------:R-:W0:Y:S01]  /*9b80*/  @!P0 LDC.64 R4, c[0x0][0x418] ;  /* 0x00010600ff048b82 */ /* 0x000e220000000a00 */
[----:B--2---:R-:W-:Y:S01]  /*9b90*/  @P1 SHF.R.U32.HI R11, RZ, R3, R0 ;  /* 0x00000003ff0b1219 */ /* 0x004fe20000011600 */
[----:B-1----:R-:W-:-:S03]  /*9ba0*/  @!P0 IMAD R0, R32, R8, RZ ;  /* 0x0000000820008224 */ /* 0x002fc600078e02ff */
[--C-:B------:R-:W-:Y:S01]  /*9bb0*/  @!P0 SHF.R.S32.HI R3, RZ, 0x1f, R11.reuse ;  /* 0x0000001fff038819 */ /* 0x100fe2000001140b */
[----:B------:R-:W-:Y:S02]  /*9bc0*/  @!P0 IMAD.MOV.U32 R2, RZ, RZ, R11 ;  /* 0x000000ffff028224 */ /* 0x000fe400078e000b */
[C---:B------:R-:W-:Y:S02]  /*9bd0*/  @!P0 IMAD R9, R30.reuse, R9, R0 ;  /* 0x000000091e098224 */ /* 0x040fe400078e0200 */
[----:B------:R-:W-:-:S05]  /*9be0*/  @!P0 IMAD.WIDE.U32 R2, R30, R8, R2 ;  /* 0x000000081e028225 */ /* 0x000fca00078e0002 */
[----:B------:R-:W-:Y:S02]  /*9bf0*/  @!P0 IADD3 R0, R9, R3, RZ ;  /* 0x0000000309008210 */ /* 0x000fe40007ffe0ff */
[----:B0-----:R-:W-:-:S04]  /*9c00*/  @!P0 LEA R4, P1, R2, R4, 0x2 ;  /* 0x0000000402048211 */ /* 0x001fc800078210ff */
[----:B------:R-:W-:Y:S01]  /*9c10*/  @!P0 LEA.HI.X R5, R2, R5, R0, 0x2, P1 ;  /* 0x0000000502058211 */ /* 0x000fe200008f1400 */
[----:B------:R-:W-:Y:S01]  /*9c20*/  IMAD.MOV.U32 R0, RZ, RZ, RZ ;  /* 0x000000ffff007224 */ /* 0x000fe200078e00ff */
[----:B------:R-:W-:-:S05]  /*9c30*/  IADD3 R3, -R11, RZ, RZ ;  /* 0x000000ff0b037210 */ /* 0x000fca0007ffe1ff */
[----:B------:R0:W5:Y:S01]  /*9c40*/  @!P0 LDG.E R0, desc[UR36][R4.64] ;  /* 0x0000002404008981 */ /* 0x000162000c1e1900 */
[----:B------:R-:W-:Y:S01]  /*9c50*/  ISETP.NE.AND P0, PT, R22, 0x2, PT ;  /* 0x000000021600780c */ /* 0x000fe20003f05270 */
[----:B------:R-:W-:-:S03]  /*9c60*/  IMAD.MOV.U32 R20, RZ, RZ, R6 ;  /* 0x000000ffff147224 */ /* 0x000fc600078e0006 */
[----:B------:R-:W-:Y:S02]  /*9c70*/  SEL R2, RZ, 0x1, P0 ;  /* 0x00000001ff027807 */ /* 0x000fe40000000000 */
[----:B------:R-:W-:Y:S02]  /*9c80*/  SEL R22, R22, RZ, P0 ;  /* 0x000000ff16167207 */ /* 0x000fe40000000000 */
[----:B------:R-:W-:Y:S01]  /*9c90*/  LOP3.LUT R25, R21, R2, RZ, 0x3c, !PT ;  /* 0x0000000215197212 */ /* 0x000fe200078e3cff */
[----:B0-----:R-:W-:Y:S01]  /*9ca0*/  IMAD R4, R3, UR4, R10 ;  /* 0x0000000403047c24 */ /* 0x001fe2000f8e020a */
[----:B------:R-:W-:Y:S06]  /*9cb0*/  @!P2 BRA `(.L_x_56) ;  /* 0x000000000004a947 */ /* 0x000fec0003800000 */
[----:B------:R-:W-:Y:S01]  /*9cc0*/  BPT.TRAP 0x1 ;  /* 0x000000040000795c */ /* 0x000fe20000300000 */
.L_x_56:
[----:B------:R-:W-:Y:S01]  /*9cd0*/  LEA R6, R22, UR39, 0x3 ;  /* 0x0000002716067c11 */ /* 0x000fe2000f8e18ff */
[----:B------:R-:W-:Y:S01]  /*9ce0*/  BSSY B1, `(.L_x_57) ;  /* 0x0000004000017945 */ /* 0x000fe20003800000 */
[----:B------:R-:W-:-:S04]  /*9cf0*/  SHF.L.U32 R3, R25, 0x1f, RZ ;  /* 0x0000001f19037819 */ /* 0x000fc800000006ff */
[----:B------:R-:W0:Y:S02]  /*9d00*/  SYNCS.PHASECHK.TRANS64.TRYWAIT P0, [R6+URZ+0x2a840], R3 ;  /* 0x02a84003060075a7 */ /* 0x000e24000800017f */
[----:B0-----:R-:W-:Y:S05]  /*9d10*/  @!P0 BRA `(.L_x_58) ;  /* 0x0000002800cc8947 */ /* 0x001fea0003800000 */
.L_x_126:
[----:B------:R-:W-:Y:S05]  /*9d20*/  BSYNC B1 ;  /* 0x0000000000017941 */ /* 0x000fea0003800000 */
.L_x_57:
[----:B------:R-:W-:Y:S01]  /*9d30*/  SHF.R.S32.HI R23, RZ, 0x1f, R4 ;  /* 0x0000001fff177819 */ /* 0x000fe20000011404 */
[----:B------:R-:W-:Y:S01]  /*9d40*/  ULDC.64 UR4, c[0x0][0x300] ;  /* 0x0000c00000047ab9 */ /* 0x000fe20000000a00 */
[----:B-----5:R-:W-:Y:S01]  /*9d50*/  SHF.R.S32.HI R24, RZ, 0x1f, R0 ;  /* 0x0000001fff187819 */ /* 0x020fe20000011400 */
[----:B------:R-:W-:Y:S01]  /*9d60*/  IMAD R9, R22, 0x4800, R27 ;  /* 0x0000480016097824 */ /* 0x000fe200078e021b */
[C---:B------:R-:W-:Y:S01]  /*9d70*/  LOP3.LUT P3, RZ, R16.reuse, 0x10, RZ, 0xc0, !PT ;  /* 0x0000001010ff7812 */ /* 0x040fe2000786c0ff */
[----:B0-----:R-:W-:Y:S01]  /*9d80*/  IMAD R3, R23, UR4, RZ ;  /* 0x0000000417037c24 */ /* 0x001fe2000f8e02ff */
[C---:B------:R-:W-:Y:S02]  /*9d90*/  LOP3.LUT P2, RZ, R16.reuse, 0x8, RZ, 0xc0, !PT ;  /* 0x0000000810ff7812 */ /* 0x040fe4000784c0ff */
[----:B------:R-:W-:Y:S01]  /*9da0*/  LOP3.LUT P1, RZ, R16, 0x4, RZ, 0xc0, !PT ;  /* 0x0000000410ff7812 */ /* 0x000fe2000782c0ff */
[C---:B------:R-:W-:Y:S02]  /*9db0*/  IMAD R5, R4.reuse, UR5, R3 ;  /* 0x0000000504057c24 */ /* 0x040fe4000f8e0203 */
[----:B------:R-:W-:Y:S01]  /*9dc0*/  IMAD.WIDE.U32 R2, R4, UR4, RZ ;  /* 0x0000000404027c25 */ /* 0x000fe2000f8e00ff */
[----:B------:R-:W-:-:S03]  /*9dd0*/  ULDC.64 UR4, c[0x0][0x310] ;  /* 0x0000c40000047ab9 */ /* 0x000fc60000000a00 */
[----:B------:R-:W-:Y:S02]  /*9de0*/  IMAD.IADD R3, R3, 0x1, R5 ;  /* 0x0000000103037824 */ /* 0x000fe400078e0205 */
[----:B------:R-:W-:Y:S02]  /*9df0*/  IMAD R5, R24, UR4, RZ ;  /* 0x0000000418057c24 */ /* 0x000fe4000f8e02ff */
[----:B------:R-:W-:-:S04]  /*9e00*/  IMAD.WIDE.U32 R2, R0, UR4, R2 ;  /* 0x0000000400027c25 */ /* 0x000fc8000f8e0002 */
[----:B------:R-:W-:Y:S01]  /*9e10*/  IMAD R5, R0, UR5, R5 ;  /* 0x0000000500057c24 */ /* 0x000fe2000f8e0205 */
[----:B------:R-:W-:Y:S02]  /*9e20*/  ULDC.64 UR4, c[0x0][0x308] ;  /* 0x0000c20000047ab9 */ /* 0x000fe40000000a00 */
[----:B------:R-:W-:Y:S02]  /*9e30*/  IMAD R8, R29, UR4, RZ ;  /* 0x000000041d087c24 */ /* 0x000fe4000f8e02ff */
[----:B------:R-:W-:Y:S02]  /*9e40*/  IADD3 R3, R3, R5, RZ ;  /* 0x0000000503037210 */ /* 0x000fe40007ffe0ff */
        /* <DEDUP_REMOVED lines=9> */
[----:B------:R-:W-:Y:S01]  /*9ee0*/  IMAD.SHL.U32 R5, R37, 0x2, RZ ;  /* 0x0000000225057824 */ /* 0x000fe200078e00ff */
[----:B------:R-:W-:Y:S02]  /*9ef0*/  LEA R9, R9, UR39, 0x1 ;  /* 0x0000002709097c11 */ /* 0x000fe4000f8e08ff */
[----:B------:R-:W1:Y:S04]  /*9f00*/  SHFL.IDX PT, R3, R10, RZ, 0x181f ;  /* 0x00181fff0a037589 */ /* 0x000e6800000e0000 */
[----:B------:R-:W-:Y:S01]  /*9f10*/  SHFL.IDX PT, R35, R10, 0x2, 0x181f ;  /* 0x00581f000a237f89 */ /* 0x000fe200000e0000 */
[----:B0-----:R-:W-:-:S03]  /*9f20*/  IADD3 R2, P0, R14, R5, RZ ;  /* 0x000000050e027210 */ /* 0x001fc60007f1e0ff */
[----:B------:R-:W0:Y:S01]  /*9f30*/  SHFL.IDX PT, R14, R8, 0x1, 0x181f ;  /* 0x00381f00080e7f89 */ /* 0x000e2200000e0000 */
[----:B-1----:R-:W-:-:S05]  /*9f40*/  IADD3.X R3, RZ, R3, RZ, P0, !PT ;  /* 0x00000003ff037210 */ /* 0x002fca00007fe4ff */
[----:B------:R-:W-:Y:S04]  /*9f50*/  LDGSTS.E.BYPASS.LTC128B.128 [R9+0x18400], desc[UR36][R2.64], !P3 ;  /* 0x1840000002097fae */ /* 0x000fe8000d901d64 */
[----:B------:R-:W-:Y:S04]  /*9f60*/  LDGSTS.E.BYPASS.LTC128B.128 [R9+0x1b400], desc[UR36][R2.64+0x80], !P2 ;  /* 0x1b40008002097fae */ /* 0x000fe8000d101d64 */
[----:B------:R1:W-:Y:S04]  /*9f70*/  LDGSTS.E.BYPASS.LTC128B.128 [R9+0x1e400], desc[UR36][R2.64+0x100], !P1 ;  /* 0x1e40010002097fae */ /* 0x0003e8000c901d64 */
[----:B-1----:R-:W1:Y:S01]  /*9f80*/  SHFL.IDX PT, R3, R10, 0x1, 0x181f ;  /* 0x00381f000a037f89 */ /* 0x002e6200000e0000 */
[----:B0-----:R-:W-:-:S03]  /*9f90*/  IADD3 R2, P0, R14, R5, RZ ;  /* 0x000000050e027210 */ /* 0x001fc60007f1e0ff */
[----:B------:R-:W0:Y:S02]  /*9fa0*/  SHFL.IDX PT, R14, R8, 0x2, 0x181f ;  /* 0x00581f00080e7f89 */ /* 0x000e2400000e0000 */
[----:B-1----:R-:W-:-:S05]  /*9fb0*/  IMAD.X R3, RZ, RZ, R3, P0 ;  /* 0x000000ffff037224 */ /* 0x002fca00000e0603 */
[----:B------:R-:W-:Y:S04]  /*9fc0*/  LDGSTS.E.BYPASS.LTC128B.128 [R9+0x18c00], desc[UR36][R2.64], !P3 ;  /* 0x18c0000002097fae */ /* 0x000fe8000d901d64 */
[----:B------:R-:W-:Y:S04]  /*9fd0*/  LDGSTS.E.BYPASS.LTC128B.128 [R9+0x1bc00], desc[UR36][R2.64+0x80], !P2 ;  /* 0x1bc0008002097fae */ /* 0x000fe8000d101d64 */
[----:B------:R0:W-:Y:S02]  /*9fe0*/  LDGSTS.E.BYPASS.LTC128B.128 [R9+0x1ec00], desc[UR36][R2.64+0x100], !P1 ;  /* 0x1ec0010002097fae */ /* 0x0001e4000c901d64 */
[----:B0-----:R-:W-:-:S02]  /*9ff0*/  IADD3 R2, P0, R14, R5, RZ ;  /* 0x000000050e027210 */ /* 0x001fc40007f1e0ff */
[----:B------:R-:W0:Y:S03]  /*a000*/  SHFL.IDX PT, R14, R8, 0x3, 0x181f ;  /* 0x00781f00080e7f89 */ /* 0x000e2600000e0000 */
[----:B------:R-:W-:Y:S02]  /*a010*/  IMAD.X R3, RZ, RZ, R35, P0 ;  /* 0x000000ffff037224 */ /* 0x000fe400000e0623 */
[----:B------:R-:W1:Y:S04]  /*a020*/  SHFL.IDX PT, R35, R10, 0x3, 0x181f ;  /* 0x00781f000a237f89 */ /* 0x000e6800000e0000 */
[----:B------:R-:W-:Y:S04]  /*a030*/  LDGSTS.E.BYPASS.LTC128B.128 [R9+0x19400], desc[UR36][R2.64], !P3 ;  /* 0x1940000002097fae */ /* 0x000fe8000d901d64 */
[----:B------:R-:W-:Y:S04]  /*a040*/  LDGSTS.E.BYPASS.LTC128B.128 [R9+0x1c400], desc[UR36][R2.64+0x80], !P2 ;  /* 0x1c40008002097fae */ /* 0x000fe8000d101d64 */
[----:B------:R0:W-:Y:S02]  /*a050*/  LDGSTS.E.BYPASS.LTC128B.128 [R9+0x1f400], desc[UR36][R2.64+0x100], !P1 ;  /* 0x1f40010002097fae */ /* 0x0001e4000c901d64 */
[----:B0-----:R-:W-:-:S02]  /*a060*/  IADD3 R2, P0, R14, R5, RZ ;  /* 0x000000050e027210 */ /* 0x001fc40007f1e0ff */
[----:B------:R-:W0:Y:S02]  /*a070*/  SHFL.IDX PT, R14, R8, 0x4, 0x181f ;  /* 0x00981f00080e7f89 */ /* 0x000e2400000e0000 */
[----:B-1----:R-:W-:Y:S02]  /*a080*/  IADD3.X R3, RZ, R35, RZ, P0, !PT ;  /* 0x00000023ff037210 */ /* 0x002fe400007fe4ff */
[----:B------:R-:W1:Y:S04]  /*a090*/  SHFL.IDX PT, R35, R10, 0x4, 0x181f ;  /* 0x00981f000a237f89 */ /* 0x000e6800000e0000 */
[----:B------:R-:W-:Y:S04]  /*a0a0*/  LDGSTS.E.BYPASS.LTC128B.128 [R9+0x19c00], desc[UR36][R2.64], !P3 ;  /* 0x19c0000002097fae */ /* 0x000fe8000d901d64 */
[----:B------:R-:W-:Y:S04]  /*a0b0*/  LDGSTS.E.BYPASS.LTC128B.128 [R9+0x1cc00], desc[UR36][R2.64+0x80], !P2 ;  /* 0x1cc0008002097fae */ /* 0x000fe8000d101d64 */
[----:B------:R0:W-:Y:S02]  /*a0c0*/  LDGSTS.E.BYPASS.LTC128B.128 [R9+0x1fc00], desc[UR36][R2.64+0x100], !P1 ;  /* 0x1fc0010002097fae */ /* 0x0001e4000c901d64 */
[----:B0-----:R-:W-:-:S02]  /*a0d0*/  IADD3 R2, P0, R14, R5, RZ ;  /* 0x000000050e027210 */ /* 0x001fc40007f1e0ff */
[----:B------:R0:W2:Y:S03]  /*a0e0*/  SHFL.IDX PT, R14, R8, 0x5, 0x181f ;  /* 0x00b81f00080e7f89 */ /* 0x0000a600000e0000 */
[----:B-1----:R-:W-:Y:S02]  /*a0f0*/  IMAD.X R3, RZ, RZ, R35, P0 ;  /* 0x000000ffff037224 */ /* 0x002fe400000e0623 */
[----:B------:R0:W1:Y:S04]  /*a100*/  SHFL.IDX PT, R35, R10, 0x5, 0x181f ;  /* 0x00b81f000a237f89 */ /* 0x00006800000e0000 */
[----:B------:R0:W-:Y:S04]  /*a110*/  LDGSTS.E.BYPASS.LTC128B.128 [R9+0x1a400], desc[UR36][R2.64], !P3 ;  /* 0x1a40000002097fae */ /* 0x0001e8000d901d64 */
[----:B------:R0:W-:Y:S04]  /*a120*/  LDGSTS.E.BYPASS.LTC128B.128 [R9+0x1d400], desc[UR36][R2.64+0x80], !P2 ;  /* 0x1d40008002097fae */ /* 0x0001e8000d101d64 */
[----:B------:R0:W-:Y:S02]  /*a130*/  LDGSTS.E.BYPASS.LTC128B.128 [R9+0x20400], desc[UR36][R2.64+0x100], !P1 ;  /* 0x2040010002097fae */ /* 0x0001e4000c901d64 */
.L_x_140:
[----:B0-2---:R-:W-:-:S05]  /*a140*/  IADD3 R2, P0, R14, R5, RZ ;  /* 0x000000050e027210 */ /* 0x005fca0007f1e0ff */
[----:B-1----:R-:W-:Y:S01]  /*a150*/  IMAD.X R3, RZ, RZ, R35, P0 ;  /* 0x000000ffff037224 */ /* 0x002fe200000e0623 */
[----:B------:R-:W-:-:S04]  /*a160*/  PLOP3.LUT P0, PT, PT, PT, PT, 0x80, 0x0 ;  /* 0x000000000000781c */ /* 0x000fc80003f0f070 */
[----:B------:R-:W-:Y:S01]  /*a170*/  @!PT LDS RZ, [RZ] ;  /* 0x00000000fffff984 */ /* 0x000fe20000000800 */
[----:B------:R-:W-:Y:S01]  /*a180*/  @!PT LDS RZ, [RZ] ;  /* 0x00000000fffff984 */ /* 0x000fe20000000800 */
[----:B------:R-:W-:Y:S01]  /*a190*/  @!PT LDS RZ, [RZ] ;  /* 0x00000000fffff984 */ /* 0x000fe20000000800 */
[----:B------:R0:W-:Y:S04]  /*a1a0*/  LDGSTS.E.BYPASS.LTC128B.128 [R9+0x1ac00], desc[UR36][R2.64], !P3 ;  /* 0x1ac0000002097fae */ /* 0x0001e8000d901d64 */
[----:B------:R0:W-:Y:S04]  /*a1b0*/  LDGSTS.E.BYPASS.LTC128B.128 [R9+0x1dc00], desc[UR36][R2.64+0x80], !P2 ;  /* 0x1dc0008002097fae */ /* 0x0001e8000d101d64 */
[----:B------:R0:W-:Y:S01]  /*a1c0*/  LDGSTS.E.BYPASS.LTC128B.128 [R9+0x20c00], desc[UR36][R2.64+0x100], !P1 ;  /* 0x20c0010002097fae */ /* 0x0001e2000c901d64 */
[----:B------:R-:W-:Y:S01]  /*a1d0*/  NOP ;  /* 0x0000000000007918 */ /* 0x000fe20000000000 */
.L_x_60:
        /* <DEDUP_REMOVED lines=10> */
.L_x_61:
[----:B------:R1:W-:Y:S01]  /*a280*/  SYNCS.ARRIVE.TRANS64.A1T0 RZ, [R6+URZ+0x2a830], RZ ;  /* 0x02a830ff06ff79a7 */ /* 0x0003e2000810003f */
[----:B------:R-:W-:Y:S05]  /*a290*/  @!P2 BRA `(.L_x_62) ;  /* 0x000000000004a947 */ /* 0x000fea0003800000 */
[----:B------:R-:W-:Y:S01]  /*a2a0*/  BPT.TRAP 0x1 ;  /* 0x000000040000795c */ /* 0x000fe20000300000 */
.L_x_62:
[----:B0-----:R-:W-:Y:S01]  /*a2b0*/  SHF.L.U32 R9, R21, 0x1f, RZ ;  /* 0x0000001f15097819 */ /* 0x001fe200000006ff */
[----:B------:R-:W-:Y:S01]  /*a2c0*/  BSSY B1, `(.L_x_63) ;  /* 0x0000006000017945 */ /* 0x000fe20003800000 */
[----:B-1----:R-:W-:Y:S02]  /*a2d0*/  LEA R6, R7, UR39, 0x3 ;  /* 0x0000002707067c11 */ /* 0x002fe4000f8e18ff */
[----:B------:R-:W-:Y:S02]  /*a2e0*/  MOV R3, 0xffffffa0 ;  /* 0xffffffa000037802 */ /* 0x000fe40000000f00 */
[----:B------:R-:W0:Y:S03]  /*a2f0*/  SYNCS.PHASECHK.TRANS64.TRYWAIT P0, [R6+URZ+0x2a860], R9 ;  /* 0x02a86009060075a7 */ /* 0x000e26000800017f */
[----:B------:R-:W-:Y:S01]  /*a300*/  IMAD R3, R28, R3, UR38 ;  /* 0x000000261c037e24 */ /* 0x000fe2000f8e0203 */
[----:B0-----:R-:W-:Y:S06]  /*a310*/  @!P0 BRA `(.L_x_64) ;  /* 0x0000002c00188947 */ /* 0x001fec0003800000 */
.L_x_141:
[----:B------:R-:W-:Y:S05]  /*a320*/  BSYNC B1 ;  /* 0x0000000000017941 */ /* 0x000fea0003800000 */
.L_x_63:
[----:B------:R-:W-:Y:S01]  /*a330*/  UMOV UR4, 0xffffffff ;  /* 0xffffffff00047882 */ /* 0x000fe20000000000 */
[C---:B------:R-:W-:Y:S01]  /*a340*/  LOP3.LUT P2, RZ, R16.reuse, 0x2, RZ, 0xc0, !PT ;  /* 0x0000000210ff7812 */ /* 0x040fe2000784c0ff */
[----:B------:R-:W-:Y:S01]  /*a350*/  IMAD R7, R7, 0x3000, R27 ;  /* 0x0000300007077824 */ /* 0x000fe200078e021b */
[----:B------:R-:W-:Y:S01]  /*a360*/  LOP3.LUT P1, RZ, R16, 0x1, RZ, 0xc0, !PT ;  /* 0x0000000110ff7812 */ /* 0x000fe2000782c0ff */
[----:B------:R-:W-:Y:S01]  /*a370*/  IMAD.IADD R8, R3, 0x1, -R34 ;  /* 0x0000000103087824 */ /* 0x000fe200078e0a22 */
[----:B------:R-:W-:Y:S11]  /*a380*/  BRA.DIV UR4, `(.L_x_65) ;  /* 0x0000002e04107947 */ /* 0x000ff6000b800000 */
[----:B------:R-:W1:Y:S01]  /*a390*/  SHFL.IDX PT, R14, R17, RZ, 0x181f ;  /* 0x00181fff110e7589 */ /* 0x000e6200000e0000 */
[----:B------:R-:W-:-:S03]  /*a3a0*/  LEA R7, R7, UR39, 0x1 ;  /* 0x0000002707077c11 */ /* 0x000fc6000f8e08ff */
[----:B------:R-:W2:Y:S01]  /*a3b0*/  SHFL.IDX PT, R3, R18, RZ, 0x181f ;  /* 0x00181fff12037589 */ /* 0x000ea200000e0000 */
[----:B-1----:R-:W-:-:S03]  /*a3c0*/  IADD3 R2, P0, R14, R5, RZ ;  /* 0x000000050e027210 */ /* 0x002fc60007f1e0ff */
[----:B------:R-:W1:Y:S02]  /*a3d0*/  SHFL.IDX PT, R14, R17, 0x1, 0x181f ;  /* 0x00381f00110e7f89 */ /* 0x000e6400000e0000 */
[----:B--2---:R-:W-:Y:S01]  /*a3e0*/  IMAD.X R3, RZ, RZ, R3, P0 ;  /* 0x000000ffff037224 */ /* 0x004fe200000e0603 */
[----:B------:R-:W-:-:S13]  /*a3f0*/  ISETP.LT.OR P0, PT, R8, 0x1, P2 ;  /* 0x000000010800780c */ /* 0x000fda0001701670 */
[----:B------:R-:W-:Y:S01]  /*a400*/  LDGSTS.E.BYPASS.LTC128B.128 [R7+0x400], desc[UR36][R2.64], !P0 ;  /* 0x0040000002077fae */ /* 0x000fe2000c101d64 */
[----:B------:R-:W-:-:S13]  /*a410*/  ISETP.LT.OR P0, PT, R8, 0x1, P1 ;  /* 0x000000010800780c */ /* 0x000fda0000f01670 */
[----:B------:R2:W-:Y:S04]  /*a420*/  LDGSTS.E.BYPASS.LTC128B.128 [R7+0x3400], desc[UR36][R2.64+0x80], !P0 ;  /* 0x0340008002077fae */ /* 0x0005e8000c101d64 */
[----:B--2---:R-:W2:Y:S01]  /*a430*/  SHFL.IDX PT, R3, R18, 0x1, 0x181f ;  /* 0x00381f0012037f89 */ /* 0x004ea200000e0000 */
[----:B-1----:R-:W-:-:S03]  /*a440*/  IADD3 R2, P0, R14, R5, RZ ;  /* 0x000000050e027210 */ /* 0x002fc60007f1e0ff */
[----:B------:R-:W1:Y:S01]  /*a450*/  SHFL.IDX PT, R14, R17, 0x2, 0x181f ;  /* 0x00581f00110e7f89 */ /* 0x000e6200000e0000 */
[----:B--2---:R-:W-:Y:S02]  /*a460*/  IADD3.X R3, RZ, R3, RZ, P0, !PT ;  /* 0x00000003ff037210 */ /* 0x004fe400007fe4ff */
[----:B------:R-:W-:-:S13]  /*a470*/  ISETP.LT.OR P0, PT, R8, 0x11, P2 ;  /* 0x000000110800780c */ /* 0x000fda0001701670 */
[----:B------:R-:W-:Y:S01]  /*a480*/  LDGSTS.E.BYPASS.LTC128B.128 [R7+0xc00], desc[UR36][R2.64], !P0 ;  /* 0x00c0000002077fae */ /* 0x000fe2000c101d64 */
[----:B------:R-:W-:-:S13]  /*a490*/  ISETP.LT.OR P0, PT, R8, 0x11, P1 ;  /* 0x000000110800780c */ /* 0x000fda0000f01670 */
[----:B------:R2:W-:Y:S04]  /*a4a0*/  LDGSTS.E.BYPASS.LTC128B.128 [R7+0x3c00], desc[UR36][R2.64+0x80], !P0 ;  /* 0x03c0008002077fae */ /* 0x0005e8000c101d64 */
[----:B--2---:R-:W2:Y:S01]  /*a4b0*/  SHFL.IDX PT, R3, R18, 0x2, 0x181f ;  /* 0x00581f0012037f89 */ /* 0x004ea200000e0000 */
        /* <DEDUP_REMOVED lines=17> */
[----:B------:R-:W1:Y:S04]  /*a5d0*/  SHFL.IDX PT, R18, R18, 0x5, 0x181f ;  /* 0x00b81f0012127f89 */ /* 0x000e6800000e0000 */
[----:B------:R3:W4:Y:S01]  /*a5e0*/  SHFL.IDX PT, R14, R17, 0x5, 0x181f ;  /* 0x00b81f00110e7f89 */ /* 0x00072200000e0000 */
[----:B--2---:R-:W-:Y:S02]  /*a5f0*/  IADD3.X R3, RZ, R3, RZ, P0, !PT ;  /* 0x00000003ff037210 */ /* 0x004fe400007fe4ff */
[----:B------:R-:W-:-:S13]  /*a600*/  ISETP.LT.OR P0, PT, R8, 0x41, P2 ;  /* 0x000000410800780c */ /* 0x000fda0001701670 */
[----:B------:R3:W-:Y:S01]  /*a610*/  LDGSTS.E.BYPASS.LTC128B.128 [R7+0x2400], desc[UR36][R2.64], !P0 ;  /* 0x0240000002077fae */ /* 0x0007e2000c101d64 */
[----:B------:R-:W-:-:S13]  /*a620*/  ISETP.LT.OR P0, PT, R8, 0x41, P1 ;  /* 0x000000410800780c */ /* 0x000fda0000f01670 */
[----:B-1--4-:R3:W-:Y:S02]  /*a630*/  LDGSTS.E.BYPASS.LTC128B.128 [R7+0x5400], desc[UR36][R2.64+0x80], !P0 ;  /* 0x0540008002077fae */ /* 0x0127e4000c101d64 */
.L_x_155:
[----:B0--3--:R-:W-:Y:S01]  /*a640*/  IADD3 R2, P0, R14, R5, RZ ;  /* 0x000000050e027210 */ /* 0x009fe20007f1e0ff */
[----:B------:R-:W-:Y:S02]  /*a650*/  ULDC.64 UR4, c[0x0][0x328] ;  /* 0x0000ca0000047ab9 */ /* 0x000fe40000000a00 */
[----:B------:R-:W-:Y:S02]  /*a660*/  IMAD R23, R23, UR4, RZ ;  /* 0x0000000417177c24 */ /* 0x000fe4000f8e02ff */
[----:B------:R-:W-:Y:S01]  /*a670*/  IMAD.X R3, RZ, RZ, R18, P0 ;  /* 0x000000ffff037224 */ /* 0x000fe200000e0612 */
[----:B------:R-:W-:Y:S01]  /*a680*/  ISETP.LT.OR P0, PT, R8, 0x51, P2 ;  /* 0x000000510800780c */ /* 0x000fe20001701670 */
[----:B------:R-:W-:-:S12]  /*a690*/  IMAD R23, R4, UR5, R23 ;  /* 0x0000000504177c24 */ /* 0x000fd8000f8e0217 */
[----:B------:R-:W-:Y:S01]  /*a6a0*/  @!PT LDS RZ, [RZ] ;  /* 0x00000000fffff984 */ /* 0x000fe20000000800 */
[----:B------:R-:W-:Y:S01]  /*a6b0*/  @!PT LDS RZ, [RZ] ;  /* 0x00000000fffff984 */ /* 0x000fe20000000800 */
[----:B------:R-:W-:Y:S01]  /*a6c0*/  @!PT LDS RZ, [RZ] ;  /* 0x00000000fffff984 */ /* 0x000fe20000000800 */
[----:B------:R-:W-:Y:S01]  /*a6d0*/  LDGSTS.E.BYPASS.LTC128B.128 [R7+0x2c00], desc[UR36][R2.64], !P0 ;  /* 0x02c0000002077fae */ /* 0x000fe2000c101d64 */
[----:B------:R-:W-:-:S13]  /*a6e0*/  ISETP.LT.OR P0, PT, R8, 0x51, P1 ;  /* 0x000000510800780c */ /* 0x000fda0000f01670 */
[----:B------:R0:W-:Y:S01]  /*a6f0*/  LDGSTS.E.BYPASS.LTC128B.128 [R7+0x5c00], desc[UR36][R2.64+0x80], !P0 ;  /* 0x05c0008002077fae */ /* 0x0001e2000c101d64 */
[----:B------:R-:W-:Y:S01]  /*a700*/  PLOP3.LUT P0, PT, PT, PT, PT, 0x80, 0x0 ;  /* 0x000000000000781c */ /* 0x000fe20003f0f070 */
[----:B------:R-:W-:Y:S01]  /*a710*/  NOP ;  /* 0x0000000000007918 */ /* 0x000fe20000000000 */
[----:B0-----:R-:W-:Y:S01]  /*a720*/  IMAD.WIDE.U32 R2, R4, UR4, RZ ;  /* 0x0000000404027c25 */ /* 0x001fe2000f8e00ff */
[----:B------:R-:W-:-:S03]  /*a730*/  ULDC.64 UR4, c[0x0][0x338] ;  /* 0x0000ce0000047ab9 */ /* 0x000fc60000000a00 */
[----:B------:R-:W-:Y:S02]  /*a740*/  IMAD.IADD R3, R3, 0x1, R23 ;  /* 0x0000000103037824 */ /* 0x000fe400078e0217 */
[----:B------:R-:W-:Y:S02]  /*a750*/  IMAD R5, R24, UR4, RZ ;  /* 0x0000000418057c24 */ /* 0x000fe4000f8e02ff */
[----:B------:R-:W-:-:S04]  /*a760*/  IMAD.WIDE.U32 R2, R0, UR4, R2 ;  /* 0x0000000400027c25 */ /* 0x000fc8000f8e0002 */
[----:B------:R-:W-:-:S05]  /*a770*/  IMAD R5, R0, UR5, R5 ;  /* 0x0000000500057c24 */ /* 0x000fca000f8e0205 */
[----:B------:R-:W-:-:S07]  /*a780*/  IADD3 R5, R3, R5, RZ ;  /* 0x0000000503057210 */ /* 0x000fce0007ffe0ff */
.L_x_66:
        /* <DEDUP_REMOVED lines=10> */
.L_x_67:
[----:B------:R-:W-:Y:S01]  /*a830*/  ULDC.64 UR4, c[0x0][0x330] ;  /* 0x0000cc0000047ab9 */ /* 0x000fe20000000a00 */
[----:B------:R-:W-:Y:S01]  /*a840*/  IMAD.MOV.U32 R3, RZ, RZ, R5 ;  /* 0x000000ffff037224 */ /* 0x000fe200078e0005 */
[----:B------:R0:W-:Y:S01]  /*a850*/  SYNCS.ARRIVE.TRANS64.A1T0 RZ, [R6+URZ+0x2a850], RZ ;  /* 0x02a850ff06ff79a7 */ /* 0x0001e2000810003f */
[----:B------:R-:W-:Y:S01]  /*a860*/  IMAD R0, R29, UR4, RZ ;  /* 0x000000041d007c24 */ /* 0x000fe2000f8e02ff */
[----:B------:R-:W-:Y:S01]  /*a870*/  MOV R28, R20 ;  /* 0x00000014001c7202 */ /* 0x000fe20000000f00 */
[----:B------:R-:W-:-:S04]  /*a880*/  IMAD.WIDE.U32 R2, R19, UR4, R2 ;  /* 0x0000000413027c25 */ /* 0x000fc8000f8e0002 */
[----:B------:R-:W-:Y:S01]  /*a890*/  IMAD R5, R19, UR5, R0 ;  /* 0x0000000513057c24 */ /* 0x000fe2000f8e0200 */
[----:B------:R-:W-:Y:S01]  /*a8a0*/  ULDC.64 UR4, c[0x0][0x318] ;  /* 0x0000c60000047ab9 */ /* 0x000fe20000000a00 */
[----:B0-----:R-:W-:Y:S01]  /*a8b0*/  IADD3 R6, R20, -0x1, RZ ;  /* 0xffffffff14067810 */ /* 0x001fe20007ffe0ff */
[----:B------:R-:W-:Y:S01]  /*a8c0*/  IMAD.MOV.U32 R21, RZ, RZ, R25 ;  /* 0x000000ffff157224 */ /* 0x000fe200078e0019 */
[----:B------:R-:W-:Y:S01]  /*a8d0*/  LEA R17, P0, R2, UR4, 0x1 ;  /* 0x0000000402117c11 */ /* 0x000fe2000f8008ff */
[----:B------:R-:W-:Y:S02]  /*a8e0*/  IMAD.IADD R3, R5, 0x1, R3 ;  /* 0x0000000105037824 */ /* 0x000fe400078e0203 */
[----:B------:R-:W-:-:S03]  /*a8f0*/  IMAD.MOV.U32 R7, RZ, RZ, R22 ;  /* 0x000000ffff077224 */ /* 0x000fc600078e0016 */
[----:B------:R-:W-:Y:S02]  /*a900*/  LEA.HI.X R18, R2, UR5, R3, 0x1, P0 ;  /* 0x0000000502127c11 */ /* 0x000fe400080f0c03 */
[----:B------:R-:W-:-:S13]  /*a910*/  ISETP.GT.AND P0, PT, R20, RZ, PT ;  /* 0x000000ff1400720c */ /* 0x000fda0003f04270 */
[----:B------:R-:W-:Y:S05]  /*a920*/  @P0 BRA `(.L_x_68) ;  /* 0xfffffff000600947 */ /* 0x000fea000383ffff */
[----:B------:R-:W-:Y:S05]  /*a930*/  BSYNC B0 ;  /* 0x0000000000007941 */ /* 0x000fea0003800000 */
.L_x_55:
[----:B------:R-:W-:-:S13]  /*a940*/  LOP3.LUT P0, RZ, R16, 0x20, RZ, 0xc0, !PT ;  /* 0x0000002010ff7812 */ /* 0x000fda000780c0ff */
[----:B------:R-:W-:Y:S05]  /*a950*/  @!P0 BRA `(.L_x_69) ;  /* 0x0000000000048947 */ /* 0x000fea0003800000 */
[----:B------:R-:W-:Y:S01]  /*a960*/  BPT.TRAP 0x1 ;  /* 0x000000040000795c */ /* 0x000fe20000300000 */
.L_x_69:
[----:B------:R-:W-:Y:S01]  /*a970*/  LEA R4, R22, UR39, 0x3 ;  /* 0x0000002716047c11 */ /* 0x000fe2000f8e18ff */
[----:B------:R-:W-:Y:S01]  /*a980*/  IMAD.MOV.U32 R5, RZ, RZ, -0x60 ;  /* 0xffffffa0ff057424 */ /* 0x000fe200078e00ff */
[----:B0-----:R-:W-:Y:S01]  /*a990*/  SHF.L.U32 R3, R25, 0x1f, RZ ;  /* 0x0000001f19037819 */ /* 0x001fe200000006ff */
[----:B------:R-:W-:Y:S02]  /*a9a0*/  BSSY B0, `(.L_x_70) ;  /* 0x0000004000007945 */ /* 0x000fe40003800000 */
[----:B------:R-:W-:Y:S01]  /*a9b0*/  IMAD R5, R20, R5, UR38 ;  /* 0x0000002614057e24 */ /* 0x000fe2000f8e0205 */
[----:B------:R-:W0:Y:S02]  /*a9c0*/  SYNCS.PHASECHK.TRANS64.TRYWAIT P0, [R4+URZ+0x2a860], R3 ;  /* 0x02a86003040075a7 */ /* 0x000e24000800017f */
[----:B0-----:R-:W-:Y:S05]  /*a9d0*/  @!P0 BRA `(.L_x_71) ;  /* 0x0000002c00508947 */ /* 0x001fea0003800000 */
.L_x_156:
[----:B------:R-:W-:Y:S05]  /*a9e0*/  BSYNC B0 ;  /* 0x0000000000007941 */ /* 0x000fea0003800000 */
.L_x_70:
[----:B------:R-:W-:Y:S01]  /*a9f0*/  UMOV UR4, 0xffffffff ;  /* 0xffffffff00047882 */ /* 0x000fe20000000000 */
[----:B------:R-:W-:Y:S01]  /*aa00*/  LOP3.LUT P2, RZ, R16, 0x2, RZ, 0xc0, !PT ;  /* 0x0000000210ff7812 */ /* 0x000fe2000784c0ff */
[----:B------:R-:W-:Y:S01]  /*aa10*/  IMAD R7, R22, 0x3000, R27 ;  /* 0x0000300016077824 */ /* 0x000fe200078e021b */
[----:B------:R-:W-:Y:S01]  /*aa20*/  LOP3.LUT P1, RZ, R16, 0x1, RZ, 0xc0, !PT ;  /* 0x0000000110ff7812 */ /* 0x000fe2000782c0ff */
[----:B------:R-:W-:Y:S01]  /*aa30*/  IMAD.IADD R5, R5, 0x1, -R34 ;  /* 0x0000000105057824 */ /* 0x000fe200078e0a22 */
[----:B------:R-:W-:Y:S11]  /*aa40*/  BRA.DIV UR4, `(.L_x_72) ;  /* 0x0000002e04487947 */ /* 0x000ff6000b800000 */
[----:B------:R-:W1:Y:S01]  /*aa50*/  SHFL.IDX PT, R14, R17, RZ, 0x181f ;  /* 0x00181fff110e7589 */ /* 0x000e6200000e0000 */
[----:B------:R-:W-:-:S03]  /*aa60*/  SHF.L.U32 R6, R37, 0x1, RZ ;  /* 0x0000000125067819 */ /* 0x000fc600000006ff */
[----:B------:R-:W0:Y:S01]  /*aa70*/  SHFL.IDX PT, R0, R18, RZ, 0x181f ;  /* 0x00181fff12007589 */ /* 0x000e2200000e0000 */
[----:B-1----:R-:W-:-:S03]  /*aa80*/  IADD3 R2, P0, R14, R6, RZ ;  /* 0x000000060e027210 */ /* 0x002fc60007f1e0ff */
[----:B------:R-:W1:Y:S02]  /*aa90*/  SHFL.IDX PT, R14, R17, 0x1, 0x181f ;  /* 0x00381f00110e7f89 */ /* 0x000e6400000e0000 */
[----:B0-----:R-:W-:Y:S01]  /*aaa0*/  IMAD.X R3, RZ, RZ, R0, P0 ;  /* 0x000000ffff037224 */ /* 0x001fe200000e0600 */
[----:B------:R-:W-:Y:S02]  /*aab0*/  ISETP.LT.OR P0, PT, R5, 0x1, P2 ;  /* 0x000000010500780c */ /* 0x000fe40001701670 */
[----:B------:R-:W-:Y:S02]  /*aac0*/  LEA R0, R7, UR39, 0x1 ;  /* 0x0000002707007c11 */ /* 0x000fe4000f8e08ff */
[----:B------:R-:W0:Y:S09]  /*aad0*/  SHFL.IDX PT, R7, R18, 0x1, 0x181f ;  /* 0x00381f0012077f89 */ /* 0x000e3200000e0000 */
[----:B------:R-:W-:Y:S01]  /*aae0*/  LDGSTS.E.BYPASS.LTC128B.128 [R0+0x400], desc[UR36][R2.64], !P0 ;  /* 0x0040000002007fae */ /* 0x000fe2000c101d64 */
[----:B------:R-:W-:-:S13]  /*aaf0*/  ISETP.LT.OR P0, PT, R5, 0x1, P1 ;  /* 0x000000010500780c */ /* 0x000fda0000f01670 */
[----:B------:R1:W-:Y:S02]  /*ab00*/  LDGSTS.E.BYPASS.LTC128B.128 [R0+0x3400], desc[UR36][R2.64+0x80], !P0 ;  /* 0x0340008002007fae */ /* 0x0003e4000c101d64 */
[----:B-1----:R-:W-:Y:S02]  /*ab10*/  IADD3 R2, P0, R14, R6, RZ ;  /* 0x000000060e027210 */ /* 0x002fe40007f1e0ff */
[----:B------:R-:W1:Y:S03]  /*ab20*/  SHFL.IDX PT, R14, R17, 0x2, 0x181f ;  /* 0x00581f00110e7f89 */ /* 0x000e6600000e0000 */
[----:B0-----:R-:W-:Y:S01]  /*ab30*/  IMAD.X R3, RZ, RZ, R7, P0 ;  /* 0x000000ffff037224 */ /* 0x001fe200000e0607 */
[----:B------:R-:W-:Y:S01]  /*ab40*/  ISETP.LT.OR P0, PT, R5, 0x11, P2 ;  /* 0x000000110500780c */ /* 0x000fe20001701670 */
[----:B------:R-:W0:-:S12]  /*ab50*/  SHFL.IDX PT, R7, R18, 0x2, 0x181f ;  /* 0x00581f0012077f89 */ /* 0x000e1800000e0000 */
[----:B------:R-:W-:Y:S01]  /*ab60*/  LDGSTS.E.BYPASS.LTC128B.128 [R0+0xc00], desc[UR36][R2.64], !P0 ;  /* 0x00c0000002007fae */ /* 0x000fe2000c101d64 */
[----:B------:R-:W-:-:S13]  /*ab70*/  ISETP.LT.OR P0, PT, R5, 0x11, P1 ;  /* 0x000000110500780c */ /* 0x000fda0000f01670 */
[----:B------:R1:W-:Y:S02]  /*ab80*/  LDGSTS.E.BYPASS.LTC128B.128 [R0+0x3c00], desc[UR36][R2.64+0x80], !P0 ;  /* 0x03c0008002007fae */ /* 0x0003e4000c101d64 */
[----:B-1----:R-:W-:Y:S02]  /*ab90*/  IADD3 R2, P0, R14, R6, RZ ;  /* 0x000000060e027210 */ /* 0x002fe40007f1e0ff */
[----:B------:R-:W1:Y:S02]  /*aba0*/  SHFL.IDX PT, R14, R17, 0x3, 0x181f ;  /* 0x00781f00110e7f89 */ /* 0x000e6400000e0000 */
[----:B0-----:R-:W-:Y:S02]  /*abb0*/  IADD3.X R3, RZ, R7, RZ, P0, !PT ;  /* 0x00000007ff037210 */ /* 0x001fe400007fe4ff */
[----:B------:R-:W-:Y:S01]  /*abc0*/  ISETP.LT.OR P0, PT, R5, 0x21, P2 ;  /* 0x000000210500780c */ /* 0x000fe20001701670 */
[----:B------:R-:W0:-:S12]  /*abd0*/  SHFL.IDX PT, R7, R18, 0x3, 0x181f ;  /* 0x00781f0012077f89 */ /* 0x000e1800000e0000 */
        /* <DEDUP_REMOVED lines=12> */
[----:B------:R1:W2:Y:S03]  /*aca0*/  SHFL.IDX PT, R14, R17, 0x5, 0x181f ;  /* 0x00b81f00110e7f89 */ /* 0x0002a600000e0000 */
[----:B0-----:R-:W-:Y:S01]  /*acb0*/  IMAD.X R3, RZ, RZ, R7, P0 ;  /* 0x000000ffff037224 */ /* 0x001fe200000e0607 */
[----:B------:R-:W-:Y:S01]  /*acc0*/  ISETP.LT.OR P0, PT, R5, 0x41, P2 ;  /* 0x000000410500780c */ /* 0x000fe20001701670 */
[----:B------:R1:W3:-:S12]  /*acd0*/  SHFL.IDX PT, R7, R18, 0x5, 0x181f ;  /* 0x00b81f0012077f89 */ /* 0x0002d800000e0000 */
[----:B------:R1:W-:Y:S01]  /*ace0*/  LDGSTS.E.BYPASS.LTC128B.128 [R0+0x2400], desc[UR36][R2.64], !P0 ;  /* 0x0240000002007fae */ /* 0x0003e2000c101d64 */
[----:B------:R-:W-:-:S13]  /*acf0*/  ISETP.LT.OR P0, PT, R5, 0x41, P1 ;  /* 0x000000410500780c */ /* 0x000fda0000f01670 */
[----:B--23--:R1:W-:Y:S02]  /*ad00*/  LDGSTS.E.BYPASS.LTC128B.128 [R0+0x5400], desc[UR36][R2.64+0x80], !P0 ;  /* 0x0540008002007fae */ /* 0x00c3e4000c101d64 */
.L_x_170:
[----:B01----:R-:W-:-:S04]  /*ad10*/  IADD3 R2, P0, R14, R6, RZ ;  /* 0x000000060e027210 */ /* 0x003fc80007f1e0ff */
[----:B------:R-:W-:Y:S02]  /*ad20*/  IADD3.X R3, RZ, R7, RZ, P0, !PT ;  /* 0x00000007ff037210 */ /* 0x000fe400007fe4ff */
[----:B------:R-:W-:-:S13]  /*ad30*/  ISETP.LT.OR P0, PT, R5, 0x51, P2 ;  /* 0x000000510500780c */ /* 0x000fda0001701670 */
[----:B------:R-:W-:Y:S01]  /*ad40*/  @!PT LDS RZ, [RZ] ;  /* 0x00000000fffff984 */ /* 0x000fe20000000800 */
[----:B------:R-:W-:Y:S01]  /*ad50*/  @!PT LDS RZ, [RZ] ;  /* 0x00000000fffff984 */ /* 0x000fe20000000800 */
[----:B------:R-:W-:Y:S01]  /*ad60*/  @!PT LDS RZ, [RZ] ;  /* 0x00000000fffff984 */ /* 0x000fe20000000800 */
[----:B------:R0:W-:Y:S01]  /*ad70*/  LDGSTS.E.BYPASS.LTC128B.128 [R0+0x2c00], desc[UR36][R2.64], !P0 ;  /* 0x02c0000002007fae */ /* 0x0001e2000c101d64 */
[----:B------:R-:W-:-:S13]  /*ad80*/  ISETP.LT.OR P0, PT, R5, 0x51, P1 ;  /* 0x000000510500780c */ /* 0x000fda0000f01670 */
[----:B------:R0:W-:Y:S01]  /*ad90*/  LDGSTS.E.BYPASS.LTC128B.128 [R0+0x5c00], desc[UR36][R2.64+0x80], !P0 ;  /* 0x05c0008002007fae */ /* 0x0001e2000c101d64 */
[----:B------:R-:W-:Y:S01]  /*ada0*/  PLOP3.LUT P0, PT, PT, PT, PT, 0x80, 0x0 ;  /* 0x000000000000781c */ /* 0x000fe20003f0f070 */
[----:B------:R-:W-:-:S12]  /*adb0*/  NOP ;  /* 0x0000000000007918 */ /* 0x000fd80000000000 */
.L_x_73:
        /* <DEDUP_REMOVED lines=10> */
.L_x_74:
[----:B0-----:R-:W2:Y:S01]  /*ae60*/  LDL.LU R2, [R1] ;  /* 0x0000000001027983 */ /* 0x001ea20000300800 */
[----:B------:R-:W-:Y:S01]  /*ae70*/  VIADD R22, R22, 0x1 ;  /* 0x0000000116167836 */ /* 0x000fe20000000000 */
[----:B------:R-:W-:Y:S01]  /*ae80*/  ULDC UR4, c[0x0][0xc34] ;  /* 0x00030d0000047ab9 */ /* 0x000fe20000000800 */
[----:B------:R-:W-:Y:S01]  /*ae90*/  VIADD R36, R36, UR44 ;  /* 0x0000002c24247c36 */ /* 0x000fe20008000000 */
[----:B------:R0:W-:Y:S02]  /*aea0*/  SYNCS.ARRIVE.TRANS64.A1T0 RZ, [R4+URZ+0x2a850], RZ ;  /* 0x02a850ff04ff79a7 */ /* 0x0001e4000810003f */
[----:B------:R-:W-:-:S04]  /*aeb0*/  ISETP.NE.AND P0, PT, R22, 0x2, PT ;  /* 0x000000021600780c */ /* 0x000fc80003f05270 */
[----:B------:R-:W-:Y:S02]  /*aec0*/  SEL R22, R22, RZ, P0 ;  /* 0x000000ff16167207 */ /* 0x000fe40000000000 */
[----:B------:R-:W-:Y:S02]  /*aed0*/  SEL R0, RZ, 0x1, P0 ;  /* 0x00000001ff007807 */ /* 0x000fe40000000000 */
[----:B------:R-:W-:Y:S02]  /*aee0*/  ISETP.GE.AND P0, PT, R36, UR4, PT ;  /* 0x0000000424007c0c */ /* 0x000fe4000bf06270 */
[----:B------:R-:W-:Y:S02]  /*aef0*/  LOP3.LUT R25, R25, R0, RZ, 0x3c, !PT ;  /* 0x0000000019197212 */ /* 0x000fe400078e3cff */
[----:B--2---:R-:W-:-:S05]  /*af00*/  IADD3 R2, R2, 0x1, RZ ;  /* 0x0000000102027810 */ /* 0x004fca0007ffe0ff */
[----:B------:R0:W-:Y:S04]  /*af10*/  STL [R1], R2 ;  /* 0x0000000201007387 */ /* 0x0001e80000100800 */
[----:B------:R-:W-:Y:S05]  /*af20*/  @!P0 BRA `(.L_x_75) ;  /* 0xffffffd0002c8947 */ /* 0x000fea000383ffff */
[----:B------:R-:W-:-:S07]  /*af30*/  LOP3.LUT R0, R2, 0x1, RZ, 0xc, !PT ;  /* 0x0000000102007812 */ /* 0x000fce00078e0cff */
.L_x_40:
[----:B------:R-:W1:Y:S01]  /*af40*/  S2R R3, SR_CgaCtaId ;  /* 0x0000000000037919 */ /* 0x000e620000008800 */
[----:B0-----:R-:W-:Y:S01]  /*af50*/  MOV R2, 0x400 ;  /* 0x0000040000027802 */ /* 0x001fe20000000f00 */
[----:B------:R-:W-:Y:S01]  /*af60*/  BSSY B0, `(.L_x_76) ;  /* 0x0000005000007945 */ /* 0x000fe20003800000 */
[----:B------:R-:W-:Y:S02]  /*af70*/  SHF.L.U32 R0, R0, 0x1f, RZ ;  /* 0x0000001f00007819 */ /* 0x000fe400000006ff */
[----:B-1----:R-:W-:-:S04]  /*af80*/  LEA R5, R3, R2, 0x18 ;  /* 0x0000000203057211 */ /* 0x002fc800078ec0ff */
[----:B------:R-:W0:Y:S02]  /*af90*/  SYNCS.PHASECHK.TRANS64.TRYWAIT P0, [R5+URZ+0x2a820], R0 ;  /* 0x02a82000050075a7 */ /* 0x000e24000800017f */
[----:B0-----:R-:W-:Y:S05]  /*afa0*/  @!P0 BRA `(.L_x_77) ;  /* 0x0000002c00f88947 */ /* 0x001fea0003800000 */
.L_x_171:
[----:B------:R-:W-:Y:S05]  /*afb0*/  BSYNC B0 ;  /* 0x0000000000007941 */ /* 0x000fea0003800000 */
.L_x_76:
[----:B------:R-:W-:-:S03]  /*afc0*/  UMOV UR4, 0xffffffff ;  /* 0xffffffff00047882 */ /* 0x000fc60000000000 */
[----:B------:R-:W-:Y:S05]  /*afd0*/  BRA.DIV UR4, `(.L_x_78) ;  /* 0x0000003204007947 */ /* 0x000fea000b800000 */
[----:B0-----:R-:W0:Y:S02]  /*afe0*/  S2R R0, SR_TID.X ;  /* 0x0000000000007919 */ /* 0x001e240000002100 */
[----:B0-----:R-:W-:-:S04]  /*aff0*/  SHF.R.U32.HI R0, RZ, 0x5, R0 ;  /* 0x00000005ff007819 */ /* 0x001fc80000011600 */
[----:B------:R-:W-:-:S05]  /*b000*/  LOP3.LUT R0, R0, 0x3, RZ, 0xc0, !PT ;  /* 0x0000000300007812 */ /* 0x000fca00078ec0ff */
[----:B------:R0:W1:Y:S02]  /*b010*/  SHFL.IDX PT, R14, R0, RZ, 0x1f ;  /* 0x00001fff000e7589 */ /* 0x00006400000e0000 */
.L_x_174:
[----:B-1----:R-:W-:Y:S01]  /*b020*/  ISETP.NE.AND P0, PT, R14, RZ, PT ;  /* 0x000000ff0e00720c */ /* 0x002fe20003f05270 */
[----:B------:R-:W-:-:S12]  /*b030*/  BSSY B0, `(.L_x_79) ;  /* 0x0000026000007945 */ /* 0x000fd80003800000 */
[----:B------:R-:W-:Y:S05]  /*b040*/  @P0 BRA `(.L_x_80) ;  /* 0x0000000000900947 */ /* 0x000fea0003800000 */
[----:B------:R-:W-:-:S03]  /*b050*/  UMOV UR4, 0xffffffff ;  /* 0xffffffff00047882 */ /* 0x000fc60000000000 */
[----:B------:R-:W-:Y:S05]  /*b060*/  BRA.DIV UR4, `(.L_x_81) ;  /* 0x0000003204107947 */ /* 0x000fea000b800000 */
[----:B------:R-:W-:-:S13]  /*b070*/  ELECT P6, URZ, PT ;  /* 0x00000000003f782f */ /* 0x000fda00038c0000 */
.L_x_177:
[----:B------:R-:W-:Y:S05]  /*b080*/  @!P6 BRA `(.L_x_80) ;  /* 0x000000000080e947 */ /* 0x000fea0003800000 */
[----:B0-----:R-:W2:Y:S02]  /*b090*/  LDL R0, [R1+0x4] ;  /* 0x0000040001007983 */ /* 0x001ea40000100800 */
[----:B--2---:R-:W-:-:S13]  /*b0a0*/  R2UR UR4, R0 ;  /* 0x00000000000472ca */ /* 0x004fda00000e0000 */
[----:B------:R-:W-:-:S06]  /*b0b0*/  ULOP3.LUT UR4, UR4, 0x2, URZ, 0xfc, !UPT ;  /* 0x0000000204047892 */ /* 0x000fcc000f8efc3f */
[----:B------:R-:W-:-:S05]  /*b0c0*/  IMAD.U32 R0, RZ, RZ, UR4 ;  /* 0x00000004ff007e24 */ /* 0x000fca000f8e00ff */
[----:B------:R-:W-:-:S13]  /*b0d0*/  ISETP.NE.AND P0, PT, R0, 0x3, PT ;  /* 0x000000030000780c */ /* 0x000fda0003f05270 */
[----:B------:R-:W-:Y:S05]  /*b0e0*/  @!P0 BRA `(.L_x_82) ;  /* 0x0000000000048947 */ /* 0x000fea0003800000 */
[----:B------:R-:W-:Y:S01]  /*b0f0*/  BPT.TRAP 0x1 ;  /* 0x000000040000795c */ /* 0x000fe20000300000 */
.L_x_82:
[C---:B------:R-:W-:Y:S01]  /*b100*/  IMAD R3, R22.reuse, 0x8, R5 ;  /* 0x0000000816037824 */ /* 0x040fe200078e0205 */
[----:B------:R-:W-:Y:S02]  /*b110*/  SHF.L.U32 R2, R25, 0x1f, RZ ;  /* 0x0000001f19027819 */ /* 0x000fe400000006ff */
[----:B------:R-:W-:Y:S02]  /*b120*/  IADD3 R22, R22, 0x1, RZ ;  /* 0x0000000116167810 */ /* 0x000fe40007ffe0ff */
[----:B------:R-:W0:Y:S02]  /*b130*/  SYNCS.PHASECHK.TRANS64.TRYWAIT P1, [R3+URZ+0x2a840], R2 ;  /* 0x02a84002030075a7 */ /* 0x000e24000802017f */
[----:B------:R-:W-:-:S04]  /*b140*/  ISETP.NE.AND P2, PT, R22, 0x2, PT ;  /* 0x000000021600780c */ /* 0x000fc80003f45270 */
[----:B------:R-:W-:Y:S01]  /*b150*/  SEL R0, RZ, 0x1, P2 ;  /* 0x00000001ff007807 */ /* 0x000fe20001000000 */
[----:B0-----:R-:W-:Y:S08]  /*b160*/  @!P1 BRA `(.L_x_83) ;  /* 0x0000002c00f09947 */ /* 0x001ff00003800000 */
.L_x_178:
[----:B------:R-:W-:Y:S02]  /*b170*/  SEL R22, R22, RZ, P2 ;  /* 0x000000ff16167207 */ /* 0x000fe40001000000 */
[----:B------:R-:W-:Y:S01]  /*b180*/  LOP3.LUT R0, R25, R0, RZ, 0x3c, !PT ;  /* 0x0000000019007212 */ /* 0x000fe200078e3cff */
[----:B------:R-:W-:Y:S06]  /*b190*/  @!P0 BRA `(.L_x_84) ;  /* 0x0000000000048947 */ /* 0x000fec0003800000 */
[----:B------:R-:W-:Y:S01]  /*b1a0*/  BPT.TRAP 0x1 ;  /* 0x000000040000795c */ /* 0x000fe20000300000 */
.L_x_84:
[----:B------:R-:W-:Y:S01]  /*b1b0*/  IMAD R5, R22, 0x8, R5 ;  /* 0x0000000816057824 */ /* 0x000fe200078e0205 */
[----:B------:R-:W-:-:S04]  /*b1c0*/  SHF.L.U32 R0, R0, 0x1f, RZ ;  /* 0x0000001f00007819 */ /* 0x000fc800000006ff */
[----:B------:R-:W1:Y:S02]  /*b1d0*/  SYNCS.PHASECHK.TRANS64.TRYWAIT P1, [R5+URZ+0x2a840], R0 ;  /* 0x02a84000050075a7 */ /* 0x000e64000802017f */
[----:B-1----:R-:W-:Y:S05]  /*b1e0*/  @!P1 BRA `(.L_x_85) ;  /* 0x0000002c00e49947 */ /* 0x002fea0003800000 */
.L_x_179:
[----:B------:R-:W-:Y:S05]  /*b1f0*/  @!P0 BRA `(.L_x_86) ;  /* 0x0000000000048947 */ /* 0x000fea0003800000 */
[----:B------:R-:W-:Y:S01]  /*b200*/  BPT.TRAP 0x1 ;  /* 0x000000040000795c */ /* 0x000fe20000300000 */
.L_x_86:
[----:B------:R-:W2:Y:S02]  /*b210*/  SYNCS.PHASECHK.TRANS64.TRYWAIT P1, [R3+URZ+0x2a860], R2 ;  /* 0x02a86002030075a7 */ /* 0x000ea4000802017f */
[----:B--2---:R-:W-:Y:S05]  /*b220*/  @!P1 BRA `(.L_x_87) ;  /* 0x0000002c00e89947 */ /* 0x004fea0003800000 */
.L_x_180:
[----:B------:R-:W-:Y:S05]  /*b230*/  @!P0 BRA `(.L_x_88) ;  /* 0x0000000000048947 */ /* 0x000fea0003800000 */
[----:B------:R-:W-:Y:S01]  /*b240*/  BPT.TRAP 0x1 ;  /* 0x000000040000795c */ /* 0x000fe20000300000 */
.L_x_88:
[----:B---3--:R3:W4:Y:S02]  /*b250*/  SYNCS.PHASECHK.TRANS64.TRYWAIT P0, [R5+URZ+0x2a860], R0 ;  /* 0x02a86000050075a7 */ /* 0x008724000800017f */
[----:B----4-:R-:W-:Y:S05]  /*b260*/  @!P0 NANOSLEEP.SYNCS 0x989680 ;  /* 0x009896800000895d */ /* 0x010fea0003900000 */
[----:B------:R-:W4:Y:S02]  /*b270*/  @!P0 SYNCS.PHASECHK.TRANS64 P0, [R5+URZ+0x2a860], R0 ;  /* 0x02a86000050085a7 */ /* 0x000f24000800007f */
[----:B----4-:R-:W-:Y:S05]  /*b280*/  @!P0 BRA `(.L_x_88) ;  /* 0xfffffffc00f08947 */ /* 0x010fea000383ffff */
.L_x_80:
[----:B------:R-:W-:Y:S05]  /*b290*/  BSYNC B0 ;  /* 0x0000000000007941 */ /* 0x000fea0003800000 */
.L_x_79:
[----:B------:R-:W-:Y:S05]  /*b2a0*/  EXIT ;  /* 0x000000000000794d */ /* 0x000fea0003800000 */
.L_x_8:
[----:B0-----:R-:W-:-:S04]  /*b2b0*/  IMAD.U32 R3, RZ, RZ, UR41 ;  /* 0x00000029ff037e24 */ /* 0x001fc8000f8e00ff */
[----:B------:R0:W1:Y:S03]  /*b2c0*/  SYNCS.PHASECHK.TRANS64.TRYWAIT P1, [R3+URZ+0x2a800], R0 ;  /* 0x02a80000030075a7 */ /* 0x000066000802017f */
[----:B-1----:R-:W-:Y:S05]  /*b2d0*/  @!P1 NANOSLEEP.SYNCS 0x989680 ;  /* 0x009896800000995d */ /* 0x002fea0003900000 */
[----:B------:R-:W1:Y:S02]  /*b2e0*/  @!P1 SYNCS.PHASECHK.TRANS64 P1, [R3+URZ+0x2a800], R0 ;  /* 0x02a80000030095a7 */ /* 0x000e64000802007f */
[----:B-1----:R-:W-:Y:S05]  /*b2f0*/  @!P1 BRA `(.L_x_8) ;  /* 0xfffffffc00ec9947 */ /* 0x002fea000383ffff */
[----:B------:R-:W-:Y:S05]  /*b300*/  BRA `(.L_x_89) ;  /* 0xffffff5c00707947 */ /* 0x000fea000383ffff */
.L_x_12:
[----:B-1----:R1:W2:Y:S02]  /*b310*/  SYNCS.PHASECHK.TRANS64.TRYWAIT P1, [R0+URZ+0x2a830], R3 ;  /* 0x02a83003000075a7 */ /* 0x0022a4000802017f */
[----:B--2---:R-:W-:Y:S05]  /*b320*/  @!P1 NANOSLEEP.SYNCS 0x989680 ;  /* 0x009896800000995d */ /* 0x004fea0003900000 */
[----:B------:R-:W2:Y:S02]  /*b330*/  @!P1 SYNCS.PHASECHK.TRANS64 P1, [R0+URZ+0x2a830], R3 ;  /* 0x02a83003000095a7 */ /* 0x000ea4000802007f */
[----:B--2---:R-:W-:Y:S05]  /*b340*/  @!P1 BRA `(.L_x_12) ;  /* 0xfffffffc00f09947 */ /* 0x004fea000383ffff */
[----:B------:R-:W-:Y:S05]  /*b350*/  BRA `(.L_x_11) ;  /* 0xffffff5c00907947 */ /* 0x000fea000383ffff */
.L_x_18:
[----:B-1----:R-:W-:-:S04]  /*b360*/  MOV R7, UR8 ;  /* 0x0000000800077c02 */ /* 0x002fc80008000f00 */
[----:B------:R1:W2:Y:S03]  /*b370*/  SYNCS.PHASECHK.TRANS64.TRYWAIT P1, [R7+URZ+0x2a830], R6 ;  /* 0x02a83006070075a7 */ /* 0x0002a6000802017f */
[----:B--2---:R-:W-:Y:S05]  /*b380*/  @!P1 NANOSLEEP.SYNCS 0x989680 ;  /* 0x009896800000995d */ /* 0x004fea0003900000 */
[----:B------:R-:W2:Y:S02]  /*b390*/  @!P1 SYNCS.PHASECHK.TRANS64 P1, [R7+URZ+0x2a830], R6 ;  /* 0x02a83006070095a7 */ /* 0x000ea4000802007f */
[----:B--2---:R-:W-:Y:S05]  /*b3a0*/  @!P1 BRA `(.L_x_18) ;  /* 0xfffffffc00ec9947 */ /* 0x004fea000383ffff */
[----:B------:R-:W-:Y:S05]  /*b3b0*/  BRA `(.L_x_17) ;  /* 0xffffff8400507947 */ /* 0x000fea000383ffff */
.L_x_22:
[----:B---3--:R-:W-:-:S04]  /*b3c0*/  IMAD.U32 R5, RZ, RZ, UR9 ;  /* 0x00000009ff057e24 */ /* 0x008fc8000f8e00ff */
[----:B------:R3:W4:Y:S03]  /*b3d0*/  SYNCS.PHASECHK.TRANS64.TRYWAIT P1, [R5+URZ+0x2a850], R4 ;  /* 0x02a85004050075a7 */ /* 0x000726000802017f */
[----:B----4-:R-:W-:Y:S05]  /*b3e0*/  @!P1 NANOSLEEP.SYNCS 0x989680 ;  /* 0x009896800000995d */ /* 0x010fea0003900000 */
[----:B------:R-:W4:Y:S02]  /*b3f0*/  @!P1 SYNCS.PHASECHK.TRANS64 P1, [R5+URZ+0x2a850], R4 ;  /* 0x02a85004050095a7 */ /* 0x000f24000802007f */
[----:B----4-:R-:W-:Y:S05]  /*b400*/  @!P1 BRA `(.L_x_22) ;  /* 0xfffffffc00ec9947 */ /* 0x010fea000383ffff */
[----:B------:R-:W-:Y:S05]  /*b410*/  BRA `(.L_x_21) ;  /* 0xffffff8c00887947 */ /* 0x000fea000383ffff */
.L_x_29:
[----:B-1----:R-:W-:-:S04]  /*b420*/  IMAD.U32 R5, RZ, RZ, UR10 ;  /* 0x0000000aff057e24 */ /* 0x002fc8000f8e00ff */
[----:B------:R1:W2:Y:S03]  /*b430*/  SYNCS.PHASECHK.TRANS64.TRYWAIT P1, [R5+URZ+0x2a850], R4 ;  /* 0x02a85004050075a7 */ /* 0x0002a6000802017f */
[----:B--2---:R-:W-:Y:S05]  /*b440*/  @!P1 NANOSLEEP.SYNCS 0x989680 ;  /* 0x009896800000995d */ /* 0x004fea0003900000 */
[----:B------:R-:W2:Y:S02]  /*b450*/  @!P1 SYNCS.PHASECHK.TRANS64 P1, [R5+URZ+0x2a850], R4 ;  /* 0x02a85004050095a7 */ /* 0x000ea4000802007f */
[----:B--2---:R-:W-:Y:S05]  /*b460*/  @!P1 BRA `(.L_x_29) ;  /* 0xfffffffc00ec9947 */ /* 0x004fea000383ffff */
[----:B------:R-:W-:Y:S05]  /*b470*/  BRA `(.L_x_28) ;  /* 0xffffffa800a07947 */ /* 0x000fea000383ffff */
.L_x_44:
[----:B------:R-:W0:Y:S01]  /*b480*/  S2R R17, SR_TID.X ;  /* 0x0000000000117919 */ /* 0x000e220000002100 */
[----:B------:R-:W-:Y:S01]  /*b490*/  BSSY B0, `(.L_x_90) ;  /* 0x000000a000007945 */ /* 0x000fe20003800000 */
[----:B------:R-:W-:Y:S01]  /*b4a0*/  IMAD.MOV.U32 R12, RZ, RZ, RZ ;  /* 0x000000ffff0c7224 */ /* 0x000fe200078e00ff */
[----:B------:R-:W-:Y:S01]  /*b4b0*/  MOV R15, 0xffffffff ;  /* 0xffffffff000f7802 */ /* 0x000fe20000000f00 */
[----:B------:R-:W-:Y:S01]  /*b4c0*/  IMAD.MOV.U32 R11, RZ, RZ, 0x1f ;  /* 0x0000001fff0b7424 */ /* 0x000fe200078e00ff */
[----:B0-----:R-:W-:-:S04]  /*b4d0*/  SHF.R.U32.HI R17, RZ, 0x5, R17 ;  /* 0x00000005ff117819 */ /* 0x001fc80000011611 */
[----:B------:R-:W-:-:S04]  /*b4e0*/  LOP3.LUT R17, R17, 0x3, RZ, 0xc0, !PT ;  /* 0x0000000311117812 */ /* 0x000fc800078ec0ff */
[----:B------:R-:W-:-:S07]  /*b4f0*/  MOV R13, R17 ;  /* 0x00000011000d7202 */ /* 0x000fce0000000f00 */
[----:B-1---5:R-:W-:Y:S05]  /*b500*/  WARPSYNC.COLLECTIVE R15, `(.L_x_91) ;  /* 0x000000000f087348 */ /* 0x022fea0003c00000 */
[----:B------:R0:W2:Y:S02]  /*b510*/  SHFL.IDX P6, R14, R13, R12, R11 ;  /* 0x0000000c0d0e7389 */ /* 0x0000a400000c000b */
[----:B012--5:R-:W-:Y:S01]  /*b520*/  ENDCOLLECTIVE ;  /* 0x000000000000791b */ /* 0x027fe20003800000 */
.L_x_91:
[----:B------:R-:W-:Y:S05]  /*b530*/  BSYNC B0 ;  /* 0x0000000000007941 */ /* 0x000fea0003800000 */
.L_x_90:
[----:B------:R-:W-:Y:S05]  /*b540*/  BRA `(.L_x_92) ;  /* 0xffffffd000087947 */ /* 0x000fea000383ffff */
.L_x_47:
[----:B0-----:R0:W1:Y:S02]  /*b550*/  SYNCS.PHASECHK.TRANS64.TRYWAIT P0, [R0+URZ+0x2a840], R3 ;  /* 0x02a84003000075a7 */ /* 0x001064000800017f */
[----:B-1----:R-:W-:Y:S05]  /*b560*/  @!P0 NANOSLEEP.SYNCS 0x989680 ;  /* 0x009896800000895d */ /* 0x002fea0003900000 */
[----:B------:R-:W1:Y:S02]  /*b570*/  @!P0 SYNCS.PHASECHK.TRANS64 P0, [R0+URZ+0x2a840], R3 ;  /* 0x02a84003000085a7 */ /* 0x000e64000800007f */
[----:B-1----:R-:W-:Y:S05]  /*b580*/  @!P0 BRA `(.L_x_47) ;  /* 0xfffffffc00f08947 */ /* 0x002fea000383ffff */
[----:B------:R-:W-:Y:S05]  /*b590*/  BRA `(.L_x_93) ;  /* 0xffffffd000e07947 */ /* 0x000fea000383ffff */
.L_x_48:
[----:B------:R-:W-:Y:S01]  /*b5a0*/  BSSY B0, `(.L_x_94) ;  /* 0x0000008000007945 */ /* 0x000fe20003800000 */
[----:B------:R-:W-:Y:S01]  /*b5b0*/  IMAD.MOV.U32 R13, RZ, RZ, R6 ;  /* 0x000000ffff0d7224 */ /* 0x000fe200078e0006 */
[----:B------:R-:W-:Y:S01]  /*b5c0*/  MOV R11, 0x181f ;  /* 0x0000181f000b7802 */ /* 0x000fe20000000f00 */
[----:B------:R-:W-:Y:S02]  /*b5d0*/  IMAD.MOV.U32 R12, RZ, RZ, RZ ;  /* 0x000000ffff0c7224 */ /* 0x000fe400078e00ff */
[----:B------:R-:W-:-:S07]  /*b5e0*/  IMAD.MOV.U32 R15, RZ, RZ, -0x1 ;  /* 0xffffffffff0f7424 */ /* 0x000fce00078e00ff */
[----:B------:R-:W-:Y:S05]  /*b5f0*/  WARPSYNC.COLLECTIVE R15, `(.L_x_95) ;  /* 0x000000000f087348 */ /* 0x000fea0003c00000 */
[----:B------:R0:W1:Y:S02]  /*b600*/  SHFL.IDX P6, R14, R13, R12, R11 ;  /* 0x0000000c0d0e7389 */ /* 0x00006400000c000b */
[----:B01----:R-:W-:Y:S01]  /*b610*/  ENDCOLLECTIVE ;  /* 0x000000000000791b */ /* 0x003fe20003800000 */
.L_x_95:
[----:B------:R-:W-:Y:S05]  /*b620*/  BSYNC B0 ;  /* 0x0000000000007941 */ /* 0x000fea0003800000 */
.L_x_94:
[----:B------:R-:W-:Y:S01]  /*b630*/  MOV R13, R4 ;  /* 0x00000004000d7202 */ /* 0x000fe20000000f00 */
[----:B------:R-:W-:Y:S01]  /*b640*/  IMAD.MOV.U32 R12, RZ, RZ, RZ ;  /* 0x000000ffff0c7224 */ /* 0x000fe200078e00ff */
[----:B------:R-:W-:Y:S01]  /*b650*/  MOV R15, 0xffffffff ;  /* 0xffffffff000f7802 */ /* 0x000fe20000000f00 */
[----:B------:R-:W-:Y:S01]  /*b660*/  IMAD.MOV.U32 R11, RZ, RZ, 0x181f ;  /* 0x0000181fff0b7424 */ /* 0x000fe200078e00ff */
[----:B------:R-:W-:Y:S01]  /*b670*/  ISETP.GE.AND P0, PT, R33, 0x1, PT ;  /* 0x000000012100780c */ /* 0x000fe20003f06270 */
[----:B------:R-:W-:-:S12]  /*b680*/  IMAD.MOV.U32 R2, RZ, RZ, R14 ;  /* 0x000000ffff027224 */ /* 0x000fd800078e000e */
[----:B------:R-:W-:Y:S05]  /*b690*/  WARPSYNC.COLLECTIVE R15, `(.L_x_96) ;  /* 0x000000000f087348 */ /* 0x000fea0003c00000 */
[----:B------:R0:W1:Y:S02]  /*b6a0*/  SHFL.IDX P6, R14, R13, R12, R11 ;  /* 0x0000000c0d0e7389 */ /* 0x00006400000c000b */
[----:B01----:R-:W-:Y:S01]  /*b6b0*/  ENDCOLLECTIVE ;  /* 0x000000000000791b */ /* 0x003fe20003800000 */
.L_x_96:
[----:B------:R-:W-:Y:S02]  /*b6c0*/  @P0 LEA R7, R5, UR39, 0x1 ;  /* 0x0000002705070c11 */ /* 0x000fe4000f8e08ff */
[----:B------:R-:W-:Y:S01]  /*b6d0*/  MOV R13, R6 ;  /* 0x00000006000d7202 */ /* 0x000fe20000000f00 */
[----:B------:R-:W-:Y:S01]  /*b6e0*/  IMAD.MOV.U32 R12, RZ, RZ, 0x1 ;  /* 0x00000001ff0c7424 */ /* 0x000fe200078e00ff */
[----:B------:R-:W-:-:S05]  /*b6f0*/  @P0 LEA R14, P1, R37, R14, 0x1 ;  /* 0x0000000e250e0211 */ /* 0x000fca00078208ff */
[----:B------:R-:W-:Y:S02]  /*b700*/  @P0 IMAD.X R3, RZ, RZ, R2, P1 ;  /* 0x000000ffff030224 */ /* 0x000fe400008e0602 */
[----:B------:R-:W-:-:S07]  /*b710*/  @P0 IMAD.MOV.U32 R2, RZ, RZ, R14 ;  /* 0x000000ffff020224 */ /* 0x000fce00078e000e */
[----:B------:R-:W-:Y:S05]  /*b720*/  WARPSYNC.COLLECTIVE R15, `(.L_x_97) ;  /* 0x000000000f087348 */ /* 0x000fea0003c00000 */
[----:B------:R0:W1:Y:S02]  /*b730*/  SHFL.IDX P6, R14, R13, R12, R11 ;  /* 0x0000000c0d0e7389 */ /* 0x00006400000c000b */
[----:B01----:R-:W-:Y:S01]  /*b740*/  ENDCOLLECTIVE ;  /* 0x000000000000791b */ /* 0x003fe20003800000 */
.L_x_97:
[----:B------:R-:W-:Y:S01]  /*b750*/  @!PT LDS RZ, [RZ] ;  /* 0x00000000fffff984 */ /* 0x000fe20000000800 */
[----:B------:R-:W-:Y:S01]  /*b760*/  @!PT LDS RZ, [RZ] ;  /* 0x00000000fffff984 */ /* 0x000fe20000000800 */
[----:B------:R-:W-:Y:S01]  /*b770*/  @!PT LDS RZ, [RZ] ;  /* 0x00000000fffff984 */ /* 0x000fe20000000800 */
[----:B------:R0:W-:Y:S04]  /*b780*/  @P0 LDGSTS.E.BYPASS.LTC128B.128 [R7+0x18400], desc[UR36][R2.64], !P4 ;  /* 0x1840000002070fae */ /* 0x0001e8000e101d64 */
[----:B------:R0:W-:Y:S04]  /*b790*/  @P0 LDGSTS.E.BYPASS.LTC128B.128 [R7+0x1b400], desc[UR36][R2.64+0x80], !P3 ;  /* 0x1b40008002070fae */ /* 0x0001e8000d901d64 */
[----:B------:R0:W-:Y:S01]  /*b7a0*/  @P0 LDGSTS.E.BYPASS.LTC128B.128 [R7+0x1e400], desc[UR36][R2.64+0x100], !P2 ;  /* 0x1e40010002070fae */ /* 0x0001e2000d101d64 */
[----:B------:R-:W-:Y:S02]  /*b7b0*/  ISETP.GE.AND P0, PT, R33, 0x11, PT ;  /* 0x000000112100780c */ /* 0x000fe40003f06270 */
[----:B------:R-:W-:Y:S01]  /*b7c0*/  MOV R13, R4 ;  /* 0x00000004000d7202 */ /* 0x000fe20000000f00 */
[----:B------:R-:W-:-:S10]  /*b7d0*/  IMAD.MOV.U32 R8, RZ, RZ, R14 ;  /* 0x000000ffff087224 */ /* 0x000fd400078e000e */
[----:B0-----:R-:W-:Y:S05]  /*b7e0*/  WARPSYNC.COLLECTIVE R15, `(.L_x_98) ;  /* 0x000000000f087348 */ /* 0x001fea0003c00000 */
[----:B------:R1:W2:Y:S02]  /*b7f0*/  SHFL.IDX P6, R14, R13, R12, R11 ;  /* 0x0000000c0d0e7389 */ /* 0x0002a400000c000b */
[----:B012---:R-:W-:Y:S01]  /*b800*/  ENDCOLLECTIVE ;  /* 0x000000000000791b */ /* 0x007fe20003800000 */
.L_x_98:
[----:B------:R-:W-:Y:S01]  /*b810*/  @P0 LEA R21, R5, UR39, 0x1 ;  /* 0x0000002705150c11 */ /* 0x000fe2000f8e08ff */
[----:B------:R-:W-:Y:S02]  /*b820*/  IMAD.MOV.U32 R13, RZ, RZ, R6 ;  /* 0x000000ffff0d7224 */ /* 0x000fe400078e0006 */
[----:B------:R-:W-:Y:S01]  /*b830*/  IMAD.MOV.U32 R12, RZ, RZ, 0x2 ;  /* 0x00000002ff0c7424 */ /* 0x000fe200078e00ff */
[----:B------:R-:W-:-:S05]  /*b840*/  @P0 LEA R14, P1, R37, R14, 0x1 ;  /* 0x0000000e250e0211 */ /* 0x000fca00078208ff */
[----:B------:R-:W-:-:S08]  /*b850*/  @P0 IMAD.MOV.U32 R2, RZ, RZ, R14 ;  /* 0x000000ffff020224 */ /* 0x000fd000078e000e */
[----:B------:R-:W-:Y:S05]  /*b860*/  WARPSYNC.COLLECTIVE R15, `(.L_x_99) ;  /* 0x000000000f087348 */ /* 0x000fea0003c00000 */
[----:B------:R0:W1:Y:S02]  /*b870*/  SHFL.IDX P6, R14, R13, R12, R11 ;  /* 0x0000000c0d0e7389 */ /* 0x00006400000c000b */
[----:B01----:R-:W-:Y:S01]  /*b880*/  ENDCOLLECTIVE ;  /* 0x000000000000791b */ /* 0x003fe20003800000 */
.L_x_99:
[----:B------:R-:W-:-:S05]  /*b890*/  @P0 IMAD.X R9, RZ, RZ, R8, P1 ;  /* 0x000000ffff090224 */ /* 0x000fca00008e0608 */
[----:B------:R-:W-:-:S05]  /*b8a0*/  @P0 MOV R3, R9 ;  /* 0x0000000900030202 */ /* 0x000fca0000000f00 */
[----:B------:R-:W-:Y:S01]  /*b8b0*/  @!PT LDS RZ, [RZ] ;  /* 0x00000000fffff984 */ /* 0x000fe20000000800 */
[----:B------:R-:W-:Y:S01]  /*b8c0*/  @!PT LDS RZ, [RZ] ;  /* 0x00000000fffff984 */ /* 0x000fe20000000800 */
[----:B------:R-:W-:Y:S01]  /*b8d0*/  @!PT LDS RZ, [RZ] ;  /* 0x00000000fffff984 */ /* 0x000fe20000000800 */
[----:B------:R0:W-:Y:S01]  /*b8e0*/  @P0 LDGSTS.E.BYPASS.LTC128B.128 [R21+0x18c00], desc[UR36][R2.64], !P4 ;  /* 0x18c0000002150fae */ /* 0x0001e2000e101d64 */
[----:B------:R-:W-:-:S03]  /*b8f0*/  IMAD.MOV.U32 R13, RZ, RZ, R4 ;  /* 0x000000ffff0d7224 */ /* 0x000fc600078e0004 */
[----:B------:R0:W-:Y:S04]  /*b900*/  @P0 LDGSTS.E.BYPASS.LTC128B.128 [R21+0x1bc00], desc[UR36][R2.64+0x80], !P3 ;  /* 0x1bc0008002150fae */ /* 0x0001e8000d901d64 */
[----:B------:R0:W-:Y:S01]  /*b910*/  @P0 LDGSTS.E.BYPASS.LTC128B.128 [R21+0x1ec00], desc[UR36][R2.64+0x100], !P2 ;  /* 0x1ec0010002150fae */ /* 0x0001e2000d101d64 */
[----:B------:R-:W-:Y:S02]  /*b920*/  ISETP.GE.AND P0, PT, R33, 0x21, PT ;  /* 0x000000212100780c */ /* 0x000fe40003f06270 */
[----:B------:R-:W-:-:S11]  /*b930*/  MOV R7, R14 ;  /* 0x0000000e00077202 */ /* 0x000fd60000000f00 */
[----:B0-----:R-:W-:Y:S05]  /*b940*/  WARPSYNC.COLLECTIVE R15, `(.L_x_100) ;  /* 0x000000000f087348 */ /* 0x001fea0003c00000 */
[----:B------:R1:W2:Y:S02]  /*b950*/  SHFL.IDX P6, R14, R13, R12, R11 ;  /* 0x0000000c0d0e7389 */ /* 0x0002a400000c000b */
[----:B012---:R-:W-:Y:S01]  /*b960*/  ENDCOLLECTIVE ;  /* 0x000000000000791b */ /* 0x007fe20003800000 */
.L_x_100:
[----:B------:R-:W-:Y:S01]  /*b970*/  @P0 LEA R9, R5, UR39, 0x1 ;  /* 0x0000002705090c11 */ /* 0x000fe2000f8e08ff */
[----:B------:R-:W-:Y:S01]  /*b980*/  IMAD.MOV.U32 R13, RZ, RZ, R6 ;  /* 0x000000ffff0d7224 */ /* 0x000fe200078e0006 */
[----:B------:R-:W-:Y:S02]  /*b990*/  MOV R12, 0x3 ;  /* 0x00000003000c7802 */ /* 0x000fe40000000f00 */
[----:B------:R-:W-:-:S04]  /*b9a0*/  @P0 LEA R14, P1, R37, R14, 0x1 ;  /* 0x0000000e250e0211 */ /* 0x000fc800078208ff */
[----:B------:R-:W-:Y:S01]  /*b9b0*/  @P0 MOV R2, R14 ;  /* 0x0000000e00020202 */ /* 0x000fe20000000f00 */
[----:B------:R-:W-:-:S08]  /*b9c0*/  @P0 IMAD.X R7, RZ, RZ, R7, P1 ;  /* 0x000000ffff070224 */ /* 0x000fd000008e0607 */
[----:B------:R-:W-:Y:S05]  /*b9d0*/  WARPSYNC.COLLECTIVE R15, `(.L_x_101) ;  /* 0x000000000f087348 */ /* 0x000fea0003c00000 */
[----:B------:R0:W1:Y:S02]  /*b9e0*/  SHFL.IDX P6, R14, R13, R12, R11 ;  /* 0x0000000c0d0e7389 */ /* 0x00006400000c000b */
[----:B01----:R-:W-:Y:S01]  /*b9f0*/  ENDCOLLECTIVE ;  /* 0x000000000000791b */ /* 0x003fe20003800000 */
.L_x_101:
[----:B------:R-:W-:-:S05]  /*ba00*/  @P0 IMAD.MOV.U32 R3, RZ, RZ, R7 ;  /* 0x000000ffff030224 */ /* 0x000fca00078e0007 */
[----:B------:R-:W-:Y:S01]  /*ba10*/  @!PT LDS RZ, [RZ] ;  /* 0x00000000fffff984 */ /* 0x000fe20000000800 */
[----:B------:R-:W-:Y:S01]  /*ba20*/  @!PT LDS RZ, [RZ] ;  /* 0x00000000fffff984 */ /* 0x000fe20000000800 */
[----:B------:R-:W-:Y:S01]  /*ba30*/  @!PT LDS RZ, [RZ] ;  /* 0x00000000fffff984 */ /* 0x000fe20000000800 */
[----:B------:R0:W-:Y:S04]  /*ba40*/  @P0 LDGSTS.E.BYPASS.LTC128B.128 [R9+0x19400], desc[UR36][R2.64], !P4 ;  /* 0x1940000002090fae */ /* 0x0001e8000e101d64 */
[----:B------:R0:W-:Y:S01]  /*ba50*/  @P0 LDGSTS.E.BYPASS.LTC128B.128 [R9+0x1c400], desc[UR36][R2.64+0x80], !P3 ;  /* 0x1c40008002090fae */ /* 0x0001e2000d901d64 */
[----:B------:R-:W-:-:S03]  /*ba60*/  IMAD.MOV.U32 R13, RZ, RZ, R4 ;  /* 0x000000ffff0d7224 */ /* 0x000fc600078e0004 */
[----:B------:R0:W-:Y:S01]  /*ba70*/  @P0 LDGSTS.E.BYPASS.LTC128B.128 [R9+0x1f400], desc[UR36][R2.64+0x100], !P2 ;  /* 0x1f40010002090fae */ /* 0x0001e2000d101d64 */
[----:B------:R-:W-:Y:S01]  /*ba80*/  ISETP.GE.AND P0, PT, R33, 0x31, PT ;  /* 0x000000312100780c */ /* 0x000fe20003f06270 */
[----:B------:R-:W-:-:S12]  /*ba90*/  IMAD.MOV.U32 R7, RZ, RZ, R14 ;  /* 0x000000ffff077224 */ /* 0x000fd800078e000e */
[----:B0-----:R-:W-:Y:S05]  /*baa0*/  WARPSYNC.COLLECTIVE R15, `(.L_x_102) ;  /* 0x000000000f087348 */ /* 0x001fea0003c00000 */
[----:B------:R1:W2:Y:S02]  /*bab0*/  SHFL.IDX P6, R14, R13, R12, R11 ;  /* 0x0000000c0d0e7389 */ /* 0x0002a400000c000b */
[----:B012---:R-:W-:Y:S01]  /*bac0*/  ENDCOLLECTIVE ;  /* 0x000000000000791b */ /* 0x007fe20003800000 */
.L_x_102:
[----:B------:R-:W-:Y:S02]  /*bad0*/  @P0 LEA R21, R5, UR39, 0x1 ;  /* 0x0000002705150c11 */ /* 0x000fe4000f8e08ff */
[----:B------:R-:W-:Y:S01]  /*bae0*/  MOV R13, R6 ;  /* 0x00000006000d7202 */ /* 0x000fe20000000f00 */
[----:B------:R-:W-:Y:S01]  /*baf0*/  IMAD.MOV.U32 R12, RZ, RZ, 0x4 ;  /* 0x00000004ff0c7424 */ /* 0x000fe200078e00ff */
[----:B------:R-:W-:-:S04]  /*bb00*/  @P0 LEA R14, P1, R37, R14, 0x1 ;  /* 0x0000000e250e0211 */ /* 0x000fc800078208ff */
[----:B------:R-:W-:Y:S01]  /*bb10*/  @P0 IADD3.X R7, RZ, R7, RZ, P1, !PT ;  /* 0x00000007ff070210 */ /* 0x000fe20000ffe4ff */
[----:B------:R-:W-:-:S08]  /*bb20*/  @P0 IMAD.MOV.U32 R2, RZ, RZ, R14 ;  /* 0x000000ffff020224 */ /* 0x000fd000078e000e */
[----:B------:R-:W-:Y:S05]  /*bb30*/  WARPSYNC.COLLECTIVE R15, `(.L_x_103) ;  /* 0x000000000f087348 */ /* 0x000fea0003c00000 */
[----:B------:R0:W1:Y:S02]  /*bb40*/  SHFL.IDX P6, R14, R13, R12, R11 ;  /* 0x0000000c0d0e7389 */ /* 0x00006400000c000b */
[----:B01----:R-:W-:Y:S01]  /*bb50*/  ENDCOLLECTIVE ;  /* 0x000000000000791b */ /* 0x003fe20003800000 */
.L_x_103:
[----:B------:R-:W-:-:S05]  /*bb60*/  @P0 IMAD.MOV.U32 R3, RZ, RZ, R7 ;  /* 0x000000ffff030224 */ /* 0x000fca00078e0007 */
[----:B------:R-:W-:Y:S01]  /*bb70*/  @!PT LDS RZ, [RZ] ;  /* 0x00000000fffff984 */ /* 0x000fe20000000800 */
[----:B------:R-:W-:Y:S01]  /*bb80*/  @!PT LDS RZ, [RZ] ;  /* 0x00000000fffff984 */ /* 0x000fe20000000800 */
[----:B------:R-:W-:Y:S01]  /*bb90*/  @!PT LDS RZ, [RZ] ;  /* 0x00000000fffff984 */ /* 0x000fe20000000800 */
[----:B------:R0:W-:Y:S04]  /*bba0*/  @P0 LDGSTS.E.BYPASS.LTC128B.128 [R21+0x19c00], desc[UR36][R2.64], !P4 ;  /* 0x19c0000002150fae */ /* 0x0001e8000e101d64 */
[----:B------:R0:W-:Y:S01]  /*bbb0*/  @P0 LDGSTS.E.BYPASS.LTC128B.128 [R21+0x1cc00], desc[UR36][R2.64+0x80], !P3 ;  /* 0x1cc0008002150fae */ /* 0x0001e2000d901d64 */
[----:B------:R-:W-:-:S03]  /*bbc0*/  MOV R13, R4 ;  /* 0x00000004000d7202 */ /* 0x000fc60000000f00 */
[----:B------:R0:W-:Y:S01]  /*bbd0*/  @P0 LDGSTS.E.BYPASS.LTC128B.128 [R21+0x1fc00], desc[UR36][R2.64+0x100], !P2 ;  /* 0x1fc0010002150fae */ /* 0x0001e2000d101d64 */
[----:B------:R-:W-:Y:S01]  /*bbe0*/  ISETP.GE.AND P0, PT, R33, 0x41, PT ;  /* 0x000000412100780c */ /* 0x000fe20003f06270 */
[----:B------:R-:W-:-:S12]  /*bbf0*/  IMAD.MOV.U32 R7, RZ, RZ, R14 ;  /* 0x000000ffff077224 */ /* 0x000fd800078e000e */
[----:B0-----:R-:W-:Y:S05]  /*bc00*/  WARPSYNC.COLLECTIVE R15, `(.L_x_104) ;  /* 0x000000000f087348 */ /* 0x001fea0003c00000 */
[----:B------:R1:W2:Y:S02]  /*bc10*/  SHFL.IDX P6, R14, R13, R12, R11 ;  /* 0x0000000c0d0e7389 */ /* 0x0002a400000c000b */
[----:B012---:R-:W-:Y:S01]  /*bc20*/  ENDCOLLECTIVE ;  /* 0x000000000000791b */ /* 0x007fe20003800000 */
.L_x_104:
        /* <DEDUP_REMOVED lines=8> */
.L_x_105:
        /* <DEDUP_REMOVED lines=9> */
[----:B------:R-:W-:-:S07]  /*bd40*/  MOV R7, R14 ;  /* 0x0000000e00077202 */ /* 0x000fce0000000f00 */
[----:B0-----:R-:W-:Y:S05]  /*bd50*/  WARPSYNC.COLLECTIVE R15, `(.L_x_106) ;  /* 0x000000000f087348 */ /* 0x001fea0003c00000 */
[----:B------:R1:W2:Y:S02]  /*bd60*/  SHFL.IDX P6, R14, R13, R12, R11 ;  /* 0x0000000c0d0e7389 */ /* 0x0002a400000c000b */
[----:B012---:R-:W-:Y:S01]  /*bd70*/  ENDCOLLECTIVE ;  /* 0x000000000000791b */ /* 0x007fe20003800000 */
.L_x_106:
[----:B------:R-:W-:Y:S05]  /*bd80*/  BRA `(.L_x_107) ;  /* 0xffffffd000287947 */ /* 0x000fea000383ffff */
.L_x_52:
[----:B------:R-:W-:Y:S01]  /*bd90*/  IMAD.MOV.U32 R13, RZ, RZ, R5 ;  /* 0x000000ffff0d7224 */ /* 0x000fe200078e0005 */
[----:B------:R-:W-:Y:S01]  /*bda0*/  MOV R12, RZ ;  /* 0x000000ff000c7202 */ /* 0x000fe20000000f00 */
[----:B------:R-:W-:Y:S02]  /*bdb0*/  IMAD.MOV.U32 R11, RZ, RZ, 0x181f ;  /* 0x0000181fff0b7424 */ /* 0x000fe400078e00ff */
[----:B------:R-:W-:Y:S02]  /*bdc0*/  IMAD.MOV.U32 R15, RZ, RZ, -0x1 ;  /* 0xffffffffff0f7424 */ /* 0x000fe400078e00ff */
[----:B------:R-:W-:-:S07]  /*bdd0*/  IMAD.IADD R4, R34, 0x1, R4 ;  /* 0x0000000122047824 */ /* 0x000fce00078e0204 */
[----:B------:R-:W-:Y:S05]  /*bde0*/  WARPSYNC.COLLECTIVE R15, `(.L_x_108) ;  /* 0x000000000f087348 */ /* 0x000fea0003c00000 */
[----:B------:R0:W1:Y:S02]  /*bdf0*/  SHFL.IDX P6, R14, R13, R12, R11 ;  /* 0x0000000c0d0e7389 */ /* 0x00006400000c000b */
[----:B01----:R-:W-:Y:S01]  /*be00*/  ENDCOLLECTIVE ;  /* 0x000000000000791b */ /* 0x003fe20003800000 */
.L_x_108:
[C---:B------:R-:W-:Y:S01]  /*be10*/  VIADD R6, R4.reuse, 0x10 ;  /* 0x0000001004067836 */ /* 0x040fe20000000000 */
[----:B------:R-:W-:Y:S01]  /*be20*/  ISETP.GE.AND P0, PT, R4, UR40, PT ;  /* 0x0000002804007c0c */ /* 0x000fe2000bf06270 */
[----:B------:R-:W-:Y:S01]  /*be30*/  IMAD.MOV.U32 R13, RZ, RZ, R0 ;  /* 0x000000ffff0d7224 */ /* 0x000fe200078e0000 */
[----:B------:R-:W-:-:S11]  /*be40*/  MOV R2, R14 ;  /* 0x0000000e00027202 */ /* 0x000fd60000000f00 */
[----:B------:R-:W-:Y:S05]  /*be50*/  WARPSYNC.COLLECTIVE R15, `(.L_x_109) ;  /* 0x000000000f087348 */ /* 0x000fea0003c00000 */
[----:B------:R0:W1:Y:S02]  /*be60*/  SHFL.IDX P6, R14, R13, R12, R11 ;  /* 0x0000000c0d0e7389 */ /* 0x00006400000c000b */
[----:B01----:R-:W-:Y:S01]  /*be70*/  ENDCOLLECTIVE ;  /* 0x000000000000791b */ /* 0x003fe20003800000 */
.L_x_109:
[----:B------:R-:W-:Y:S01]  /*be80*/  MOV R13, R5 ;  /* 0x00000005000d7202 */ /* 0x000fe20000000f00 */
[----:B------:R-:W-:Y:S01]  /*be90*/  IMAD.MOV.U32 R12, RZ, RZ, 0x1 ;  /* 0x00000001ff0c7424 */ /* 0x000fe200078e00ff */
[----:B------:R-:W-:-:S04]  /*bea0*/  @!P0 LEA R14, P1, R37, R14, 0x1 ;  /* 0x0000000e250e8211 */ /* 0x000fc800078208ff */
[----:B------:R-:W-:Y:S01]  /*beb0*/  @!P0 IADD3.X R3, RZ, R2, RZ, P1, !PT ;  /* 0x00000002ff038210 */ /* 0x000fe20000ffe4ff */
[----:B------:R-:W-:-:S08]  /*bec0*/  @!P0 IMAD.MOV.U32 R2, RZ, RZ, R14 ;  /* 0x000000ffff028224 */ /* 0x000fd000078e000e */
[----:B------:R-:W-:Y:S05]  /*bed0*/  WARPSYNC.COLLECTIVE R15, `(.L_x_110) ;  /* 0x000000000f087348 */ /* 0x000fea0003c00000 */
[----:B------:R0:W1:Y:S02]  /*bee0*/  SHFL.IDX P6, R14, R13, R12, R11 ;  /* 0x0000000c0d0e7389 */ /* 0x00006400000c000b */
[----:B01----:R-:W-:Y:S01]  /*bef0*/  ENDCOLLECTIVE ;  /* 0x000000000000791b */ /* 0x003fe20003800000 */
.L_x_110:
[----:B------:R-:W-:Y:S01]  /*bf00*/  @!PT LDS RZ, [RZ] ;  /* 0x00000000fffff984 */ /* 0x000fe20000000800 */
[----:B------:R-:W-:Y:S01]  /*bf10*/  @!PT LDS RZ, [RZ] ;  /* 0x00000000fffff984 */ /* 0x000fe20000000800 */
[----:B------:R-:W-:Y:S01]  /*bf20*/  @!PT LDS RZ, [RZ] ;  /* 0x00000000fffff984 */ /* 0x000fe20000000800 */
[----:B------:R0:W-:Y:S04]  /*bf30*/  @!P0 LDGSTS.E.BYPASS.LTC128B.128 [R20+0xc400], desc[UR36][R2.64], !P3 ;  /* 0x0c40000002148fae */ /* 0x0001e8000d901d64 */
[----:B------:R0:W-:Y:S04]  /*bf40*/  @!P0 LDGSTS.E.BYPASS.LTC128B.128 [R20+0x10400], desc[UR36][R2.64+0x80], !P4 ;  /* 0x1040008002148fae */ /* 0x0001e8000e101d64 */
[----:B------:R0:W-:Y:S01]  /*bf50*/  @!P0 LDGSTS.E.BYPASS.LTC128B.128 [R20+0x14400], desc[UR36][R2.64+0x100], !P5 ;  /* 0x1440010002148fae */ /* 0x0001e2000e901d64 */
[----:B------:R-:W-:Y:S02]  /*bf60*/  ISETP.GE.AND P0, PT, R6, UR40, PT ;  /* 0x0000002806007c0c */ /* 0x000fe4000bf06270 */
[----:B------:R-:W-:Y:S01]  /*bf70*/  MOV R13, R0 ;  /* 0x00000000000d7202 */ /* 0x000fe20000000f00 */
[----:B------:R-:W-:-:S10]  /*bf80*/  IMAD.MOV.U32 R6, RZ, RZ, R14 ;  /* 0x000000ffff067224 */ /* 0x000fd400078e000e */
[----:B0-----:R-:W-:Y:S05]  /*bf90*/  WARPSYNC.COLLECTIVE R15, `(.L_x_111) ;  /* 0x000000000f087348 */ /* 0x001fea0003c00000 */
[----:B------:R1:W2:Y:S02]  /*bfa0*/  SHFL.IDX P6, R14, R13, R12, R11 ;  /* 0x0000000c0d0e7389 */ /* 0x0002a400000c000b */
[----:B012---:R-:W-:Y:S01]  /*bfb0*/  ENDCOLLECTIVE ;  /* 0x000000000000791b */ /* 0x007fe20003800000 */
.L_x_111:
[----:B------:R-:W-:Y:S01]  /*bfc0*/  IMAD.MOV.U32 R13, RZ, RZ, R5 ;  /* 0x000000ffff0d7224 */ /* 0x000fe200078e0005 */
[----:B------:R-:W-:Y:S02]  /*bfd0*/  MOV R12, 0x2 ;  /* 0x00000002000c7802 */ /* 0x000fe40000000f00 */
[----:B------:R-:W-:-:S05]  /*bfe0*/  @!P0 LEA R14, P1, R37, R14, 0x1 ;  /* 0x0000000e250e8211 */ /* 0x000fca00078208ff */
[----:B------:R-:W-:-:S08]  /*bff0*/  @!P0 IMAD.MOV.U32 R2, RZ, RZ, R14 ;  /* 0x000000ffff028224 */ /* 0x000fd000078e000e */
[----:B------:R-:W-:Y:S05]  /*c000*/  WARPSYNC.COLLECTIVE R15, `(.L_x_112) ;  /* 0x000000000f087348 */ /* 0x000fea0003c00000 */
[----:B------:R0:W1:Y:S02]  /*c010*/  SHFL.IDX P6, R14, R13, R12, R11 ;  /* 0x0000000c0d0e7389 */ /* 0x00006400000c000b */
[----:B01----:R-:W-:Y:S01]  /*c020*/  ENDCOLLECTIVE ;  /* 0x000000000000791b */ /* 0x003fe20003800000 */
.L_x_112:
[----:B------:R-:W-:Y:S02]  /*c030*/  @!P0 IMAD.X R7, RZ, RZ, R6, P1 ;  /* 0x000000ffff078224 */ /* 0x000fe400008e0606 */
[----:B------:R-:W-:-:S03]  /*c040*/  VIADD R6, R4, 0x20 ;  /* 0x0000002004067836 */ /* 0x000fc60000000000 */
[----:B------:R-:W-:-:S05]  /*c050*/  @!P0 MOV R3, R7 ;  /* 0x0000000700038202 */ /* 0x000fca0000000f00 */
[----:B------:R-:W-:Y:S01]  /*c060*/  @!PT LDS RZ, [RZ] ;  /* 0x00000000fffff984 */ /* 0x000fe20000000800 */
[----:B------:R-:W-:Y:S01]  /*c070*/  @!PT LDS RZ, [RZ] ;  /* 0x00000000fffff984 */ /* 0x000fe20000000800 */
[----:B------:R-:W-:Y:S01]  /*c080*/  @!PT LDS RZ, [RZ] ;  /* 0x00000000fffff984 */ /* 0x000fe20000000800 */
[----:B------:R0:W-:Y:S01]  /*c090*/  @!P0 LDGSTS.E.BYPASS.LTC128B.128 [R20+0xcc00], desc[UR36][R2.64], !P3 ;  /* 0x0cc0000002148fae */ /* 0x0001e2000d901d64 */
[----:B------:R-:W-:-:S03]  /*c0a0*/  IMAD.MOV.U32 R13, RZ, RZ, R0 ;  /* 0x000000ffff0d7224 */ /* 0x000fc600078e0000 */
[----:B------:R0:W-:Y:S04]  /*c0b0*/  @!P0 LDGSTS.E.BYPASS.LTC128B.128 [R20+0x10c00], desc[UR36][R2.64+0x80], !P4 ;  /* 0x10c0008002148fae */ /* 0x0001e8000e101d64 */
[----:B------:R0:W-:Y:S01]  /*c0c0*/  @!P0 LDGSTS.E.BYPASS.LTC128B.128 [R20+0x14c00], desc[UR36][R2.64+0x100], !P5 ;  /* 0x14c0010002148fae */ /* 0x0001e2000e901d64 */
[----:B------:R-:W-:Y:S01]  /*c0d0*/  ISETP.GE.AND P0, PT, R6, UR40, PT ;  /* 0x0000002806007c0c */ /* 0x000fe2000bf06270 */
[----:B------:R-:W-:-:S12]  /*c0e0*/  IMAD.MOV.U32 R6, RZ, RZ, R14 ;  /* 0x000000ffff067224 */ /* 0x000fd800078e000e */
[----:B0-----:R-:W-:Y:S05]  /*c0f0*/  WARPSYNC.COLLECTIVE R15, `(.L_x_113) ;  /* 0x000000000f087348 */ /* 0x001fea0003c00000 */
[----:B------:R1:W2:Y:S02]  /*c100*/  SHFL.IDX P6, R14, R13, R12, R11 ;  /* 0x0000000c0d0e7389 */ /* 0x0002a400000c000b */
[----:B012---:R-:W-:Y:S01]  /*c110*/  ENDCOLLECTIVE ;  /* 0x000000000000791b */ /* 0x007fe20003800000 */
.L_x_113:
[----:B------:R-:W-:Y:S02]  /*c120*/  IMAD.MOV.U32 R13, RZ, RZ, R5 ;  /* 0x000000ffff0d7224 */ /* 0x000fe400078e0005 */
[----:B------:R-:W-:Y:S01]  /*c130*/  IMAD.MOV.U32 R12, RZ, RZ, 0x3 ;  /* 0x00000003ff0c7424 */ /* 0x000fe200078e00ff */
[----:B------:R-:W-:-:S04]  /*c140*/  @!P0 LEA R14, P1, R37, R14, 0x1 ;  /* 0x0000000e250e8211 */ /* 0x000fc800078208ff */
[----:B------:R-:W-:Y:S01]  /*c150*/  @!P0 IADD3.X R7, RZ, R6, RZ, P1, !PT ;  /* 0x00000006ff078210 */ /* 0x000fe20000ffe4ff */
[----:B------:R-:W-:Y:S01]  /*c160*/  @!P0 IMAD.MOV.U32 R2, RZ, RZ, R14 ;  /* 0x000000ffff028224 */ /* 0x000fe200078e000e */
[----:B------:R-:W-:-:S07]  /*c170*/  IADD3 R6, R4, 0x30, RZ ;  /* 0x0000003004067810 */ /* 0x000fce0007ffe0ff */
[----:B------:R-:W-:Y:S05]  /*c180*/  WARPSYNC.COLLECTIVE R15, `(.L_x_114) ;  /* 0x000000000f087348 */ /* 0x000fea0003c00000 */
[----:B------:R0:W1:Y:S02]  /*c190*/  SHFL.IDX P6, R14, R13, R12, R11 ;  /* 0x0000000c0d0e7389 */ /* 0x00006400000c000b */
[----:B01----:R-:W-:Y:S01]  /*c1a0*/  ENDCOLLECTIVE ;  /* 0x000000000000791b */ /* 0x003fe20003800000 */
.L_x_114:
[----:B------:R-:W-:-:S05]  /*c1b0*/  @!P0 IMAD.MOV.U32 R3, RZ, RZ, R7 ;  /* 0x000000ffff038224 */ /* 0x000fca00078e0007 */
[----:B------:R-:W-:Y:S01]  /*c1c0*/  @!PT LDS RZ, [RZ] ;  /* 0x00000000fffff984 */ /* 0x000fe20000000800 */
[----:B------:R-:W-:Y:S01]  /*c1d0*/  @!PT LDS RZ, [RZ] ;  /* 0x00000000fffff984 */ /* 0x000fe20000000800 */
[----:B------:R-:W-:Y:S01]  /*c1e0*/  @!PT LDS RZ, [RZ] ;  /* 0x00000000fffff984 */ /* 0x000fe20000000800 */
[----:B------:R0:W-:Y:S04]  /*c1f0*/  @!P0 LDGSTS.E.BYPASS.LTC128B.128 [R20+0xd400], desc[UR36][R2.64], !P3 ;  /* 0x0d40000002148fae */ /* 0x0001e8000d901d64 */
[----:B------:R0:W-:Y:S01]  /*c200*/  @!P0 LDGSTS.E.BYPASS.LTC128B.128 [R20+0x11400], desc[UR36][R2.64+0x80], !P4 ;  /* 0x1140008002148fae */ /* 0x0001e2000e101d64 */
[----:B------:R-:W-:-:S03]  /*c210*/  IMAD.MOV.U32 R13, RZ, RZ, R0 ;  /* 0x000000ffff0d7224 */ /* 0x000fc600078e0000 */
[----:B------:R0:W-:Y:S01]  /*c220*/  @!P0 LDGSTS.E.BYPASS.LTC128B.128 [R20+0x15400], desc[UR36][R2.64+0x100], !P5 ;  /* 0x1540010002148fae */ /* 0x0001e2000e901d64 */
[----:B------:R-:W-:Y:S02]  /*c230*/  ISETP.GE.AND P0, PT, R6, UR40, PT ;  /* 0x0000002806007c0c */ /* 0x000fe4000bf06270 */
[----:B------:R-:W-:-:S11]  /*c240*/  MOV R6, R14 ;  /* 0x0000000e00067202 */ /* 0x000fd60000000f00 */
[----:B0-----:R-:W-:Y:S05]  /*c250*/  WARPSYNC.COLLECTIVE R15, `(.L_x_115) ;  /* 0x000000000f087348 */ /* 0x001fea0003c00000 */
[----:B------:R1:W2:Y:S02]  /*c260*/  SHFL.IDX P6, R14, R13, R12, R11 ;  /* 0x0000000c0d0e7389 */ /* 0x0002a400000c000b */
[----:B012---:R-:W-:Y:S01]  /*c270*/  ENDCOLLECTIVE ;  /* 0x000000000000791b */ /* 0x007fe20003800000 */
.L_x_115:
[----:B------:R-:W-:Y:S01]  /*c280*/  MOV R13, R5 ;  /* 0x00000005000d7202 */ /* 0x000fe20000000f00 */
[----:B------:R-:W-:Y:S01]  /*c290*/  IMAD.MOV.U32 R12, RZ, RZ, 0x4 ;  /* 0x00000004ff0c7424 */ /* 0x000fe200078e00ff */
[----:B------:R-:W-:-:S04]  /*c2a0*/  @!P0 LEA R14, P1, R37, R14, 0x1 ;  /* 0x0000000e250e8211 */ /* 0x000fc800078208ff */
[----:B------:R-:W-:Y:S01]  /*c2b0*/  @!P0 MOV R2, R14 ;  /* 0x0000000e00028202 */ /* 0x000fe20000000f00 */
[----:B------:R-:W-:-:S08]  /*c2c0*/  @!P0 IMAD.X R7, RZ, RZ, R6, P1 ;  /* 0x000000ffff078224 */ /* 0x000fd000008e0606 */
[----:B------:R-:W-:Y:S05]  /*c2d0*/  WARPSYNC.COLLECTIVE R15, `(.L_x_116) ;  /* 0x000000000f087348 */ /* 0x000fea0003c00000 */
[----:B------:R0:W1:Y:S02]  /*c2e0*/  SHFL.IDX P6, R14, R13, R12, R11 ;  /* 0x0000000c0d0e7389 */ /* 0x00006400000c000b */
[----:B01----:R-:W-:Y:S01]  /*c2f0*/  ENDCOLLECTIVE ;  /* 0x000000000000791b */ /* 0x003fe20003800000 */
.L_x_116:
[----:B------:R-:W-:Y:S02]  /*c300*/  VIADD R6, R4, 0x40 ;  /* 0x0000004004067836 */ /* 0x000fe40000000000 */
[----:B------:R-:W-:-:S05]  /*c310*/  @!P0 IMAD.MOV.U32 R3, RZ, RZ, R7 ;  /* 0x000000ffff038224 */ /* 0x000fca00078e0007 */
[----:B------:R-:W-:Y:S01]  /*c320*/  @!PT LDS RZ, [RZ] ;  /* 0x00000000fffff984 */ /* 0x000fe20000000800 */
[----:B------:R-:W-:Y:S01]  /*c330*/  @!PT LDS RZ, [RZ] ;  /* 0x00000000fffff984 */ /* 0x000fe20000000800 */
[----:B------:R-:W-:Y:S01]  /*c340*/  @!PT LDS RZ, [RZ] ;  /* 0x00000000fffff984 */ /* 0x000fe20000000800 */
[----:B------:R0:W-:Y:S04]  /*c350*/  @!P0 LDGSTS.E.BYPASS.LTC128B.128 [R20+0xdc00], desc[UR36][R2.64], !P3 ;  /* 0x0dc0000002148fae */ /* 0x0001e8000d901d64 */
[----:B------:R0:W-:Y:S01]  /*c360*/  @!P0 LDGSTS.E.BYPASS.LTC128B.128 [R20+0x11c00], desc[UR36][R2.64+0x80], !P4 ;  /* 0x11c0008002148fae */ /* 0x0001e2000e101d64 */
[----:B------:R-:W-:-:S03]  /*c370*/  MOV R13, R0 ;  /* 0x00000000000d7202 */ /* 0x000fc60000000f00 */
[----:B------:R0:W-:Y:S01]  /*c380*/  @!P0 LDGSTS.E.BYPASS.LTC128B.128 [R20+0x15c00], desc[UR36][R2.64+0x100], !P5 ;  /* 0x15c0010002148fae */ /* 0x0001e2000e901d64 */
[----:B------:R-:W-:Y:S01]  /*c390*/  ISETP.GE.AND P0, PT, R6, UR40, PT ;  /* 0x0000002806007c0c */ /* 0x000fe2000bf06270 */
[----:B------:R-:W-:-:S12]  /*c3a0*/  IMAD.MOV.U32 R6, RZ, RZ, R14 ;  /* 0x000000ffff067224 */ /* 0x000fd800078e000e */
[----:B0-----:R-:W-:Y:S05]  /*c3b0*/  WARPSYNC.COLLECTIVE R15, `(.L_x_117) ;  /* 0x000000000f087348 */ /* 0x001fea0003c00000 */
[----:B------:R1:W2:Y:S02]  /*c3c0*/  SHFL.IDX P6, R14, R13, R12, R11 ;  /* 0x0000000c0d0e7389 */ /* 0x0002a400000c000b */
[----:B012---:R-:W-:Y:S01]  /*c3d0*/  ENDCOLLECTIVE ;  /* 0x000000000000791b */ /* 0x007fe20003800000 */
.L_x_117:
[----:B------:R-:W-:Y:S01]  /*c3e0*/  IMAD.MOV.U32 R13, RZ, RZ, R5 ;  /* 0x000000ffff0d7224 */ /* 0x000fe200078e0005 */
[----:B------:R-:W-:Y:S02]  /*c3f0*/  MOV R12, 0x5 ;  /* 0x00000005000c7802 */ /* 0x000fe40000000f00 */
[----:B------:R-:W-:-:S05]  /*c400*/  @!P0 LEA R14, P1, R37, R14, 0x1 ;  /* 0x0000000e250e8211 */ /* 0x000fca00078208ff */
[----:B------:R-:W-:-:S08]  /*c410*/  @!P0 IMAD.MOV.U32 R2, RZ, RZ, R14 ;  /* 0x000000ffff028224 */ /* 0x000fd000078e000e */
[----:B------:R-:W-:Y:S05]  /*c420*/  WARPSYNC.COLLECTIVE R15, `(.L_x_118) ;  /* 0x000000000f087348 */ /* 0x000fea0003c00000 */
[----:B------:R0:W1:Y:S02]  /*c430*/  SHFL.IDX P6, R14, R13, R12, R11 ;  /* 0x0000000c0d0e7389 */ /* 0x00006400000c000b */
[----:B01----:R-:W-:Y:S01]  /*c440*/  ENDCOLLECTIVE ;  /* 0x000000000000791b */ /* 0x003fe20003800000 */
.L_x_118:
        /* <DEDUP_REMOVED lines=15> */
.L_x_119:
        /* <DEDUP_REMOVED lines=9> */
.L_x_120:
        /* <DEDUP_REMOVED lines=13> */
.L_x_121:
[----:B------:R-:W-:Y:S01]  /*c6a0*/  IMAD.MOV.U32 R13, RZ, RZ, R5 ;  /* 0x000000ffff0d7224 */ /* 0x000fe200078e0005 */
[----:B------:R-:W-:Y:S02]  /*c6b0*/  MOV R12, 0x7 ;  /* 0x00000007000c7802 */ /* 0x000fe40000000f00 */
[----:B------:R-:W-:-:S04]  /*c6c0*/  @!P0 LEA R14, P1, R37, R14, 0x1 ;  /* 0x0000000e250e8211 */ /* 0x000fc800078208ff */
[----:B------:R-:W-:Y:S01]  /*c6d0*/  @!P0 MOV R2, R14 ;  /* 0x0000000e00028202 */ /* 0x000fe20000000f00 */
[----:B------:R-:W-:-:S08]  /*c6e0*/  @!P0 IMAD.X R7, RZ, RZ, R6, P1 ;  /* 0x000000ffff078224 */ /* 0x000fd000008e0606 */
[----:B------:R-:W-:Y:S05]  /*c6f0*/  WARPSYNC.COLLECTIVE R15, `(.L_x_122) ;  /* 0x000000000f087348 */ /* 0x000fea0003c00000 */
[----:B------:R0:W1:Y:S02]  /*c700*/  SHFL.IDX P6, R14, R13, R12, R11 ;  /* 0x0000000c0d0e7389 */ /* 0x00006400000c000b */
[----:B01----:R-:W-:Y:S01]  /*c710*/  ENDCOLLECTIVE ;  /* 0x000000000000791b */ /* 0x003fe20003800000 */
.L_x_122:
        /* <DEDUP_REMOVED lines=8> */
[----:B------:R-:W-:-:S07]  /*c7a0*/  IMAD.MOV.U32 R6, RZ, RZ, R14 ;  /* 0x000000ffff067224 */ /* 0x000fce00078e000e */
[----:B0-----:R-:W-:Y:S05]  /*c7b0*/  WARPSYNC.COLLECTIVE R15, `(.L_x_123) ;  /* 0x000000000f087348 */ /* 0x001fea0003c00000 */
[----:B------:R1:W2:Y:S02]  /*c7c0*/  SHFL.IDX P6, R14, R13, R12, R11 ;  /* 0x0000000c0d0e7389 */ /* 0x0002a400000c000b */
[----:B012---:R-:W-:Y:S01]  /*c7d0*/  ENDCOLLECTIVE ;  /* 0x000000000000791b */ /* 0x007fe20003800000 */
.L_x_123:
[----:B------:R-:W-:Y:S05]  /*c7e0*/  BRA `(.L_x_124) ;  /* 0xffffffd000347947 */ /* 0x000fea000383ffff */
.L_x_54:
[----:B0-----:R-:W-:-:S04]  /*c7f0*/  MOV R3, UR39 ;  /* 0x0000002700037c02 */ /* 0x001fc80008000f00 */
[----:B------:R0:W1:Y:S03]  /*c800*/  SYNCS.PHASECHK.TRANS64.TRYWAIT P0, [R3+URZ+0x2a820], R0 ;  /* 0x02a82000030075a7 */ /* 0x000066000800017f */
[----:B-1----:R-:W-:Y:S05]  /*c810*/  @!P0 NANOSLEEP.SYNCS 0x989680 ;  /* 0x009896800000895d */ /* 0x002fea0003900000 */
[----:B------:R-:W1:Y:S02]  /*c820*/  @!P0 SYNCS.PHASECHK.TRANS64 P0, [R3+URZ+0x2a820], R0 ;  /* 0x02a82000030085a7 */ /* 0x000e64000800007f */
[----:B-1----:R-:W-:Y:S05]  /*c830*/  @!P0 BRA `(.L_x_54) ;  /* 0xfffffffc00ec8947 */ /* 0x002fea000383ffff */
[----:B------:R-:W-:Y:S05]  /*c840*/  BRA `(.L_x_125) ;  /* 0xffffffd000707947 */ /* 0x000fea000383ffff */
.L_x_58:
[----:B0-----:R0:W1:Y:S02]  /*c850*/  SYNCS.PHASECHK.TRANS64.TRYWAIT P0, [R6+URZ+0x2a840], R3 ;  /* 0x02a84003060075a7 */ /* 0x001064000800017f */
[----:B-1----:R-:W-:Y:S05]  /*c860*/  @!P0 NANOSLEEP.SYNCS 0x989680 ;  /* 0x009896800000895d */ /* 0x002fea0003900000 */
[----:B------:R-:W1:Y:S02]  /*c870*/  @!P0 SYNCS.PHASECHK.TRANS64 P0, [R6+URZ+0x2a840], R3 ;  /* 0x02a84003060085a7 */ /* 0x000e64000800007f */
[----:B-1----:R-:W-:Y:S05]  /*c880*/  @!P0 BRA `(.L_x_58) ;  /* 0xfffffffc00f08947 */ /* 0x002fea000383ffff */
[----:B------:R-:W-:Y:S05]  /*c890*/  BRA `(.L_x_126) ;  /* 0xffffffd400207947 */ /* 0x000fea000383ffff */
.L_x_59:
        /* <DEDUP_REMOVED lines=8> */
.L_x_128:
[----:B------:R-:W-:Y:S05]  /*c920*/  BSYNC B1 ;  /* 0x0000000000017941 */ /* 0x000fea0003800000 */
.L_x_127:
[----:B------:R-:W-:Y:S01]  /*c930*/  MOV R13, R8 ;  /* 0x00000008000d7202 */ /* 0x000fe20000000f00 */
[----:B------:R-:W-:Y:S01]  /*c940*/  IMAD.MOV.U32 R12, RZ, RZ, RZ ;  /* 0x000000ffff0c7224 */ /* 0x000fe200078e00ff */
[----:B------:R-:W-:Y:S01]  /*c950*/  MOV R15, 0xffffffff ;  /* 0xffffffff000f7802 */ /* 0x000fe20000000f00 */
[----:B------:R-:W-:Y:S01]  /*c960*/  IMAD.MOV.U32 R11, RZ, RZ, 0x181f ;  /* 0x0000181fff0b7424 */ /* 0x000fe200078e00ff */
[----:B------:R-:W-:Y:S01]  /*c970*/  LEA R9, R9, UR39, 0x1 ;  /* 0x0000002709097c11 */ /* 0x000fe2000f8e08ff */
[----:B------:R-:W-:Y:S02]  /*c980*/  IMAD.MOV.U32 R3, RZ, RZ, R14 ;  /* 0x000000ffff037224 */ /* 0x000fe400078e000e */
[----:B------:R-:W-:-:S07]  /*c990*/  IMAD.SHL.U32 R5, R37, 0x2, RZ ;  /* 0x0000000225057824 */ /* 0x000fce00078e00ff */
[----:B------:R-:W-:Y:S05]  /*c9a0*/  WARPSYNC.COLLECTIVE R15, `(.L_x_129) ;  /* 0x000000000f087348 */ /* 0x000fea0003c00000 */
[----:B------:R0:W1:Y:S02]  /*c9b0*/  SHFL.IDX P6, R14, R13, R12, R11 ;  /* 0x0000000c0d0e7389 */ /* 0x00006400000c000b */
[----:B01----:R-:W-:Y:S01]  /*c9c0*/  ENDCOLLECTIVE ;  /* 0x000000000000791b */ /* 0x003fe20003800000 */
.L_x_129:
[----:B------:R-:W-:Y:S01]  /*c9d0*/  MOV R13, R10 ;  /* 0x0000000a000d7202 */ /* 0x000fe20000000f00 */
[----:B------:R-:W-:Y:S01]  /*c9e0*/  IMAD.MOV.U32 R12, RZ, RZ, 0x1 ;  /* 0x00000001ff0c7424 */ /* 0x000fe200078e00ff */
[----:B------:R-:W-:-:S13]  /*c9f0*/  IADD3 R2, P0, R14, R5, RZ ;  /* 0x000000050e027210 */ /* 0x000fda0007f1e0ff */
[----:B------:R-:W-:Y:S05]  /*ca00*/  WARPSYNC.COLLECTIVE R15, `(.L_x_130) ;  /* 0x000000000f087348 */ /* 0x000fea0003c00000 */
[----:B------:R0:W1:Y:S02]  /*ca10*/  SHFL.IDX P6, R14, R13, R12, R11 ;  /* 0x0000000c0d0e7389 */ /* 0x00006400000c000b */
[----:B01----:R-:W-:Y:S01]  /*ca20*/  ENDCOLLECTIVE ;  /* 0x000000000000791b */ /* 0x003fe20003800000 */
.L_x_130:
[----:B------:R-:W-:-:S05]  /*ca30*/  IMAD.X R3, RZ, RZ, R3, P0 ;  /* 0x000000ffff037224 */ /* 0x000fca00000e0603 */
[----:B------:R-:W-:Y:S01]  /*ca40*/  @!PT LDS RZ, [RZ] ;  /* 0x00000000fffff984 */ /* 0x000fe20000000800 */
[----:B------:R-:W-:Y:S01]  /*ca50*/  @!PT LDS RZ, [RZ] ;  /* 0x00000000fffff984 */ /* 0x000fe20000000800 */
[----:B------:R-:W-:Y:S01]  /*ca60*/  @!PT LDS RZ, [RZ] ;  /* 0x00000000fffff984 */ /* 0x000fe20000000800 */
[----:B------:R-:W-:Y:S04]  /*ca70*/  LDGSTS.E.BYPASS.LTC128B.128 [R9+0x18400], desc[UR36][R2.64], !P3 ;  /* 0x1840000002097fae */ /* 0x000fe8000d901d64 */
[----:B------:R-:W-:Y:S01]  /*ca80*/  LDGSTS.E.BYPASS.LTC128B.128 [R9+0x1b400], desc[UR36][R2.64+0x80], !P2 ;  /* 0x1b40008002097fae */ /* 0x000fe2000d101d64 */
[----:B------:R-:W-:-:S03]  /*ca90*/  MOV R13, R8 ;  /* 0x00000008000d7202 */ /* 0x000fc60000000f00 */
[----:B------:R0:W-:Y:S02]  /*caa0*/  LDGSTS.E.BYPASS.LTC128B.128 [R9+0x1e400], desc[UR36][R2.64+0x100], !P1 ;  /* 0x1e40010002097fae */ /* 0x0001e4000c901d64 */
[----:B0-----:R-:W-:-:S07]  /*cab0*/  IMAD.MOV.U32 R3, RZ, RZ, R14 ;  /* 0x000000ffff037224 */ /* 0x001fce00078e000e */
[----:B------:R-:W-:Y:S05]  /*cac0*/  WARPSYNC.COLLECTIVE R15, `(.L_x_131) ;  /* 0x000000000f087348 */ /* 0x000fea0003c00000 */
[----:B------:R0:W1:Y:S02]  /*cad0*/  SHFL.IDX P6, R14, R13, R12, R11 ;  /* 0x0000000c0d0e7389 */ /* 0x00006400000c000b */
[----:B01----:R-:W-:Y:S01]  /*cae0*/  ENDCOLLECTIVE ;  /* 0x000000000000791b */ /* 0x003fe20003800000 */
.L_x_131:
[----:B------:R-:W-:Y:S01]  /*caf0*/  IMAD.MOV.U32 R13, RZ, RZ, R10 ;  /* 0x000000ffff0d7224 */ /* 0x000fe200078e000a */
[----:B------:R-:W-:Y:S02]  /*cb00*/  MOV R12, 0x2 ;  /* 0x00000002000c7802 */ /* 0x000fe40000000f00 */
[----:B------:R-:W-:-:S13]  /*cb10*/  IADD3 R2, P0, R14, R5, RZ ;  /* 0x000000050e027210 */ /* 0x000fda0007f1e0ff */
[----:B------:R-:W-:Y:S05]  /*cb20*/  WARPSYNC.COLLECTIVE R15, `(.L_x_132) ;  /* 0x000000000f087348 */ /* 0x000fea0003c00000 */
[----:B------:R0:W1:Y:S02]  /*cb30*/  SHFL.IDX P6, R14, R13, R12, R11 ;  /* 0x0000000c0d0e7389 */ /* 0x00006400000c000b */
[----:B01----:R-:W-:Y:S01]  /*cb40*/  ENDCOLLECTIVE ;  /* 0x000000000000791b */ /* 0x003fe20003800000 */
.L_x_132:
[----:B------:R-:W-:-:S05]  /*cb50*/  IMAD.X R3, RZ, RZ, R3, P0 ;  /* 0x000000ffff037224 */ /* 0x000fca00000e0603 */
[----:B------:R-:W-:Y:S01]  /*cb60*/  @!PT LDS RZ, [RZ] ;  /* 0x00000000fffff984 */ /* 0x000fe20000000800 */
[----:B------:R-:W-:Y:S01]  /*cb70*/  @!PT LDS RZ, [RZ] ;  /* 0x00000000fffff984 */ /* 0x000fe20000000800 */
[----:B------:R-:W-:Y:S01]  /*cb80*/  @!PT LDS RZ, [RZ] ;  /* 0x00000000fffff984 */ /* 0x000fe20000000800 */
[----:B------:R0:W-:Y:S04]  /*cb90*/  LDGSTS.E.BYPASS.LTC128B.128 [R9+0x18c00], desc[UR36][R2.64], !P3 ;  /* 0x18c0000002097fae */ /* 0x0001e8000d901d64 */
[----:B------:R0:W-:Y:S01]  /*cba0*/  LDGSTS.E.BYPASS.LTC128B.128 [R9+0x1bc00], desc[UR36][R2.64+0x80], !P2 ;  /* 0x1bc0008002097fae */ /* 0x0001e2000d101d64 */
[----:B------:R-:W-:-:S03]  /*cbb0*/  IMAD.MOV.U32 R13, RZ, RZ, R8 ;  /* 0x000000ffff0d7224 */ /* 0x000fc600078e0008 */
[----:B------:R0:W-:Y:S01]  /*cbc0*/  LDGSTS.E.BYPASS.LTC128B.128 [R9+0x1ec00], desc[UR36][R2.64+0x100], !P1 ;  /* 0x1ec0010002097fae */ /* 0x0001e2000c901d64 */
[----:B------:R-:W-:-:S07]  /*cbd0*/  IMAD.MOV.U32 R35, RZ, RZ, R14 ;  /* 0x000000ffff237224 */ /* 0x000fce00078e000e */
[----:B0-----:R-:W-:Y:S05]  /*cbe0*/  WARPSYNC.COLLECTIVE R15, `(.L_x_133) ;  /* 0x000000000f087348 */ /* 0x001fea0003c00000 */
[----:B------:R1:W2:Y:S02]  /*cbf0*/  SHFL.IDX P6, R14, R13, R12, R11 ;  /* 0x0000000c0d0e7389 */ /* 0x0002a400000c000b */
[----:B012---:R-:W-:Y:S01]  /*cc00*/  ENDCOLLECTIVE ;  /* 0x000000000000791b */ /* 0x007fe20003800000 */
.L_x_133:
[----:B------:R-:W-:Y:S02]  /*cc10*/  IMAD.MOV.U32 R13, RZ, RZ, R10 ;  /* 0x000000ffff0d7224 */ /* 0x000fe400078e000a */
[----:B------:R-:W-:Y:S01]  /*cc20*/  IMAD.MOV.U32 R12, RZ, RZ, 0x3 ;  /* 0x00000003ff0c7424 */ /* 0x000fe200078e00ff */
[----:B------:R-:W-:-:S13]  /*cc30*/  IADD3 R2, P0, R14, R5, RZ ;  /* 0x000000050e027210 */ /* 0x000fda0007f1e0ff */
[----:B------:R-:W-:Y:S05]  /*cc40*/  WARPSYNC.COLLECTIVE R15, `(.L_x_134) ;  /* 0x000000000f087348 */ /* 0x000fea0003c00000 */
[----:B------:R0:W1:Y:S02]  /*cc50*/  SHFL.IDX P6, R14, R13, R12, R11 ;  /* 0x0000000c0d0e7389 */ /* 0x00006400000c000b */
[----:B01----:R-:W-:Y:S01]  /*cc60*/  ENDCOLLECTIVE ;  /* 0x000000000000791b */ /* 0x003fe20003800000 */
.L_x_134:
[----:B------:R-:W-:-:S05]  /*cc70*/  IADD3.X R3, RZ, R35, RZ, P0, !PT ;  /* 0x00000023ff037210 */ /* 0x000fca00007fe4ff */
[----:B------:R-:W-:Y:S01]  /*cc80*/  @!PT LDS RZ, [RZ] ;  /* 0x00000000fffff984 */ /* 0x000fe20000000800 */
[----:B------:R-:W-:Y:S01]  /*cc90*/  @!PT LDS RZ, [RZ] ;  /* 0x00000000fffff984 */ /* 0x000fe20000000800 */
[----:B------:R-:W-:Y:S01]  /*cca0*/  @!PT LDS RZ, [RZ] ;  /* 0x00000000fffff984 */ /* 0x000fe20000000800 */
[----:B------:R0:W-:Y:S04]  /*ccb0*/  LDGSTS.E.BYPASS.LTC128B.128 [R9+0x19400], desc[UR36][R2.64], !P3 ;  /* 0x1940000002097fae */ /* 0x0001e8000d901d64 */
[----:B------:R0:W-:Y:S01]  /*ccc0*/  LDGSTS.E.BYPASS.LTC128B.128 [R9+0x1c400], desc[UR36][R2.64+0x80], !P2 ;  /* 0x1c40008002097fae */ /* 0x0001e2000d101d64 */
[----:B------:R-:W-:-:S03]  /*ccd0*/  IMAD.MOV.U32 R13, RZ, RZ, R8 ;  /* 0x000000ffff0d7224 */ /* 0x000fc600078e0008 */
[----:B------:R0:W-:Y:S01]  /*cce0*/  LDGSTS.E.BYPASS.LTC128B.128 [R9+0x1f400], desc[UR36][R2.64+0x100], !P1 ;  /* 0x1f40010002097fae */ /* 0x0001e2000c901d64 */
[----:B------:R-:W-:-:S07]  /*ccf0*/  MOV R35, R14 ;  /* 0x0000000e00237202 */ /* 0x000fce0000000f00 */
[----:B0-----:R-:W-:Y:S05]  /*cd00*/  WARPSYNC.COLLECTIVE R15, `(.L_x_135) ;  /* 0x000000000f087348 */ /* 0x001fea0003c00000 */
[----:B------:R1:W2:Y:S02]  /*cd10*/  SHFL.IDX P6, R14, R13, R12, R11 ;  /* 0x0000000c0d0e7389 */ /* 0x0002a400000c000b */
[----:B012---:R-:W-:Y:S01]  /*cd20*/  ENDCOLLECTIVE ;  /* 0x000000000000791b */ /* 0x007fe20003800000 */
.L_x_135:
[----:B------:R-:W-:Y:S01]  /*cd30*/  MOV R13, R10 ;  /* 0x0000000a000d7202 */ /* 0x000fe20000000f00 */
[----:B------:R-:W-:Y:S01]  /*cd40*/  IMAD.MOV.U32 R12, RZ, RZ, 0x4 ;  /* 0x00000004ff0c7424 */ /* 0x000fe200078e00ff */
[----:B------:R-:W-:-:S13]  /*cd50*/  IADD3 R2, P0, R14, R5, RZ ;  /* 0x000000050e027210 */ /* 0x000fda0007f1e0ff */
[----:B------:R-:W-:Y:S05]  /*cd60*/  WARPSYNC.COLLECTIVE R15, `(.L_x_136) ;  /* 0x000000000f087348 */ /* 0x000fea0003c00000 */
[----:B------:R0:W1:Y:S02]  /*cd70*/  SHFL.IDX P6, R14, R13, R12, R11 ;  /* 0x0000000c0d0e7389 */ /* 0x00006400000c000b */
[----:B01----:R-:W-:Y:S01]  /*cd80*/  ENDCOLLECTIVE ;  /* 0x000000000000791b */ /* 0x003fe20003800000 */
.L_x_136:
[----:B------:R-:W-:-:S05]  /*cd90*/  IMAD.X R3, RZ, RZ, R35, P0 ;  /* 0x000000ffff037224 */ /* 0x000fca00000e0623 */
[----:B------:R-:W-:Y:S01]  /*cda0*/  @!PT LDS RZ, [RZ] ;  /* 0x00000000fffff984 */ /* 0x000fe20000000800 */
[----:B------:R-:W-:Y:S01]  /*cdb0*/  @!PT LDS RZ, [RZ] ;  /* 0x00000000fffff984 */ /* 0x000fe20000000800 */
[----:B------:R-:W-:Y:S01]  /*cdc0*/  @!PT LDS RZ, [RZ] ;  /* 0x00000000fffff984 */ /* 0x000fe20000000800 */
[----:B------:R0:W-:Y:S04]  /*cdd0*/  LDGSTS.E.BYPASS.LTC128B.128 [R9+0x19c00], desc[UR36][R2.64], !P3 ;  /* 0x19c0000002097fae */ /* 0x0001e8000d901d64 */
[----:B------:R0:W-:Y:S01]  /*cde0*/  LDGSTS.E.BYPASS.LTC128B.128 [R9+0x1cc00], desc[UR36][R2.64+0x80], !P2 ;  /* 0x1cc0008002097fae */ /* 0x0001e2000d101d64 */
[----:B------:R-:W-:-:S03]  /*cdf0*/  MOV R13, R8 ;  /* 0x00000008000d7202 */ /* 0x000fc60000000f00 */
[----:B------:R0:W-:Y:S01]  /*ce00*/  LDGSTS.E.BYPASS.LTC128B.128 [R9+0x1fc00], desc[UR36][R2.64+0x100], !P1 ;  /* 0x1fc0010002097fae */ /* 0x0001e2000c901d64 */
[----:B------:R-:W-:-:S07]  /*ce10*/  IMAD.MOV.U32 R35, RZ, RZ, R14 ;  /* 0x000000ffff237224 */ /* 0x000fce00078e000e */
[----:B0-----:R-:W-:Y:S05]  /*ce20*/  WARPSYNC.COLLECTIVE R15, `(.L_x_137) ;  /* 0x000000000f087348 */ /* 0x001fea0003c00000 */
[----:B------:R1:W2:Y:S02]  /*ce30*/  SHFL.IDX P6, R14, R13, R12, R11 ;  /* 0x0000000c0d0e7389 */ /* 0x0002a400000c000b */
[----:B012---:R-:W-:Y:S01]  /*ce40*/  ENDCOLLECTIVE ;  /* 0x000000000000791b */ /* 0x007fe20003800000 */
.L_x_137:
[----:B------:R-:W-:Y:S01]  /*ce50*/  IMAD.MOV.U32 R13, RZ, RZ, R10 ;  /* 0x000000ffff0d7224 */ /* 0x000fe200078e000a */
[----:B------:R-:W-:Y:S02]  /*ce60*/  MOV R12, 0x5 ;  /* 0x00000005000c7802 */ /* 0x000fe40000000f00 */
[----:B------:R-:W-:-:S13]  /*ce70*/  IADD3 R2, P0, R14, R5, RZ ;  /* 0x000000050e027210 */ /* 0x000fda0007f1e0ff */
[----:B------:R-:W-:Y:S05]  /*ce80*/  WARPSYNC.COLLECTIVE R15, `(.L_x_138) ;  /* 0x000000000f087348 */ /* 0x000fea0003c00000 */
[----:B------:R0:W1:Y:S02]  /*ce90*/  SHFL.IDX P6, R14, R13, R12, R11 ;  /* 0x0000000c0d0e7389 */ /* 0x00006400000c000b */
[----:B01----:R-:W-:Y:S01]  /*cea0*/  ENDCOLLECTIVE ;  /* 0x000000000000791b */ /* 0x003fe20003800000 */
.L_x_138:
        /* <DEDUP_REMOVED lines=12> */
.L_x_139:
[----:B------:R-:W-:Y:S05]  /*cf70*/  BRA `(.L_x_140) ;  /* 0xffffffd000707947 */ /* 0x000fea000383ffff */
.L_x_64:
[----:B0-----:R0:W1:Y:S02]  /*cf80*/  SYNCS.PHASECHK.TRANS64.TRYWAIT P0, [R6+URZ+0x2a860], R9 ;  /* 0x02a86009060075a7 */ /* 0x001064000800017f */
[----:B-1----:R-:W-:Y:S05]  /*cf90*/  @!P0 NANOSLEEP.SYNCS 0x989680 ;  /* 0x009896800000895d */ /* 0x002fea0003900000 */
[----:B------:R-:W1:Y:S02]  /*cfa0*/  @!P0 SYNCS.PHASECHK.TRANS64 P0, [R6+URZ+0x2a860], R9 ;  /* 0x02a86009060085a7 */ /* 0x000e64000800007f */
[----:B-1----:R-:W-:Y:S05]  /*cfb0*/  @!P0 BRA `(.L_x_64) ;  /* 0xfffffffc00f08947 */ /* 0x002fea000383ffff */
[----:B------:R-:W-:Y:S05]  /*cfc0*/  BRA `(.L_x_141) ;  /* 0xffffffd000d47947 */ /* 0x000fea000383ffff */
.L_x_65:
[----:B------:R-:W-:Y:S01]  /*cfd0*/  BSSY B1, `(.L_x_142) ;  /* 0x0000008000017945 */ /* 0x000fe20003800000 */
[----:B------:R-:W-:Y:S01]  /*cfe0*/  MOV R13, R18 ;  /* 0x00000012000d7202 */ /* 0x000fe20000000f00 */
[----:B------:R-:W-:Y:S01]  /*cff0*/  IMAD.MOV.U32 R12, RZ, RZ, RZ ;  /* 0x000000ffff0c7224 */ /* 0x000fe200078e00ff */
[----:B------:R-:W-:Y:S01]  /*d000*/  MOV R15, 0xffffffff ;  /* 0xffffffff000f7802 */ /* 0x000fe20000000f00 */
[----:B------:R-:W-:-:S07]  /*d010*/  IMAD.MOV.U32 R11, RZ, RZ, 0x181f ;  /* 0x0000181fff0b7424 */ /* 0x000fce00078e00ff */
[----:B0-----:R-:W-:Y:S05]  /*d020*/  WARPSYNC.COLLECTIVE R15, `(.L_x_143) ;  /* 0x000000000f087348 */ /* 0x001fea0003c00000 */
[----:B------:R1:W2:Y:S02]  /*d030*/  SHFL.IDX P6, R14, R13, R12, R11 ;  /* 0x0000000c0d0e7389 */ /* 0x0002a400000c000b */
[----:B012---:R-:W-:Y:S01]  /*d040*/  ENDCOLLECTIVE ;  /* 0x000000000000791b */ /* 0x007fe20003800000 */
.L_x_143:
[----:B------:R-:W-:Y:S05]  /*d050*/  BSYNC B1 ;  /* 0x0000000000017941 */ /* 0x000fea0003800000 */
.L_x_142:
[----:B------:R-:W-:Y:S01]  /*d060*/  IMAD.MOV.U32 R13, RZ, RZ, R17 ;  /* 0x000000ffff0d7224 */ /* 0x000fe200078e0011 */
[----:B------:R-:W-:Y:S01]  /*d070*/  MOV R12, RZ ;  /* 0x000000ff000c7202 */ /* 0x000fe20000000f00 */
[----:B------:R-:W-:Y:S01]  /*d080*/  IMAD.MOV.U32 R11, RZ, RZ, 0x181f ;  /* 0x0000181fff0b7424 */ /* 0x000fe200078e00ff */
[----:B------:R-:W-:Y:S01]  /*d090*/  LEA R7, R7, UR39, 0x1 ;  /* 0x0000002707077c11 */ /* 0x000fe2000f8e08ff */
[----:B------:R-:W-:Y:S02]  /*d0a0*/  IMAD.MOV.U32 R15, RZ, RZ, -0x1 ;  /* 0xffffffffff0f7424 */ /* 0x000fe400078e00ff */
[----:B------:R-:W-:-:S07]  /*d0b0*/  IMAD.MOV.U32 R3, RZ, RZ, R14 ;  /* 0x000000ffff037224 */ /* 0x000fce00078e000e */
[----:B------:R-:W-:Y:S05]  /*d0c0*/  WARPSYNC.COLLECTIVE R15, `(.L_x_144) ;  /* 0x000000000f087348 */ /* 0x000fea0003c00000 */
[----:B------:R0:W1:Y:S02]  /*d0d0*/  SHFL.IDX P6, R14, R13, R12, R11 ;  /* 0x0000000c0d0e7389 */ /* 0x00006400000c000b */
[----:B01----:R-:W-:Y:S01]  /*d0e0*/  ENDCOLLECTIVE ;  /* 0x000000000000791b */ /* 0x003fe20003800000 */
.L_x_144:
[----:B------:R-:W-:Y:S02]  /*d0f0*/  IMAD.MOV.U32 R13, RZ, RZ, R18 ;  /* 0x000000ffff0d7224 */ /* 0x000fe400078e0012 */
[----:B------:R-:W-:Y:S01]  /*d100*/  IMAD.MOV.U32 R12, RZ, RZ, 0x1 ;  /* 0x00000001ff0c7424 */ /* 0x000fe200078e00ff */
[----:B------:R-:W-:-:S13]  /*d110*/  IADD3 R2, P0, R14, R5, RZ ;  /* 0x000000050e027210 */ /* 0x000fda0007f1e0ff */
[----:B------:R-:W-:Y:S05]  /*d120*/  WARPSYNC.COLLECTIVE R15, `(.L_x_145) ;  /* 0x000000000f087348 */ /* 0x000fea0003c00000 */
[----:B------:R0:W1:Y:S02]  /*d130*/  SHFL.IDX P6, R14, R13, R12, R11 ;  /* 0x0000000c0d0e7389 */ /* 0x00006400000c000b */
[----:B01----:R-:W-:Y:S01]  /*d140*/  ENDCOLLECTIVE ;  /* 0x000000000000791b */ /* 0x003fe20003800000 */
.L_x_145:
[----:B------:R-:W-:Y:S02]  /*d150*/  IADD3.X R3, RZ, R3, RZ, P0, !PT ;  /* 0x00000003ff037210 */ /* 0x000fe400007fe4ff */
[----:B------:R-:W-:Y:S01]  /*d160*/  ISETP.LT.OR P0, PT, R8, 0x1, P2 ;  /* 0x000000010800780c */ /* 0x000fe20001701670 */
[----:B------:R-:W-:-:S12]  /*d170*/  IMAD.MOV.U32 R13, RZ, RZ, R17 ;  /* 0x000000ffff0d7224 */ /* 0x000fd800078e0011 */
[----:B------:R-:W-:Y:S01]  /*d180*/  @!PT LDS RZ, [RZ] ;  /* 0x00000000fffff984 */ /* 0x000fe20000000800 */
[----:B------:R-:W-:Y:S01]  /*d190*/  @!PT LDS RZ, [RZ] ;  /* 0x00000000fffff984 */ /* 0x000fe20000000800 */
[----:B------:R-:W-:Y:S01]  /*d1a0*/  @!PT LDS RZ, [RZ] ;  /* 0x00000000fffff984 */ /* 0x000fe20000000800 */
[----:B------:R-:W-:Y:S01]  /*d1b0*/  LDGSTS.E.BYPASS.LTC128B.128 [R7+0x400], desc[UR36][R2.64], !P0 ;  /* 0x0040000002077fae */ /* 0x000fe2000c101d64 */
[----:B------:R-:W-:-:S13]  /*d1c0*/  ISETP.LT.OR P0, PT, R8, 0x1, P1 ;  /* 0x000000010800780c */ /* 0x000fda0000f01670 */
[----:B------:R0:W-:Y:S02]  /*d1d0*/  LDGSTS.E.BYPASS.LTC128B.128 [R7+0x3400], desc[UR36][R2.64+0x80], !P0 ;  /* 0x0340008002077fae */ /* 0x0001e4000c101d64 */
[----:B0-----:R-:W-:-:S07]  /*d1e0*/  MOV R3, R14 ;  /* 0x0000000e00037202 */ /* 0x001fce0000000f00 */
[----:B------:R-:W-:Y:S05]  /*d1f0*/  WARPSYNC.COLLECTIVE R15, `(.L_x_146) ;  /* 0x000000000f087348 */ /* 0x000fea0003c00000 */
[----:B------:R0:W1:Y:S02]  /*d200*/  SHFL.IDX P6, R14, R13, R12, R11 ;  /* 0x0000000c0d0e7389 */ /* 0x00006400000c000b */
[----:B01----:R-:W-:Y:S01]  /*d210*/  ENDCOLLECTIVE ;  /* 0x000000000000791b */ /* 0x003fe20003800000 */
.L_x_146:
[----:B------:R-:W-:Y:S01]  /*d220*/  MOV R13, R18 ;  /* 0x00000012000d7202 */ /* 0x000fe20000000f00 */
[----:B------:R-:W-:Y:S01]  /*d230*/  IMAD.MOV.U32 R12, RZ, RZ, 0x2 ;  /* 0x00000002ff0c7424 */ /* 0x000fe200078e00ff */
[----:B------:R-:W-:-:S13]  /*d240*/  IADD3 R2, P0, R14, R5, RZ ;  /* 0x000000050e027210 */ /* 0x000fda0007f1e0ff */
[----:B------:R-:W-:Y:S05]  /*d250*/  WARPSYNC.COLLECTIVE R15, `(.L_x_147) ;  /* 0x000000000f087348 */ /* 0x000fea0003c00000 */
[----:B------:R0:W1:Y:S02]  /*d260*/  SHFL.IDX P6, R14, R13, R12, R11 ;  /* 0x0000000c0d0e7389 */ /* 0x00006400000c000b */
[----:B01----:R-:W-:Y:S01]  /*d270*/  ENDCOLLECTIVE ;  /* 0x000000000000791b */ /* 0x003fe20003800000 */
.L_x_147:
[----:B------:R-:W-:Y:S01]  /*d280*/  IMAD.X R3, RZ, RZ, R3, P0 ;  /* 0x000000ffff037224 */ /* 0x000fe200000e0603 */
[----:B------:R-:W-:Y:S02]  /*d290*/  ISETP.LT.OR P0, PT, R8, 0x11, P2 ;  /* 0x000000110800780c */ /* 0x000fe40001701670 */
[----:B------:R-:W-:-:S11]  /*d2a0*/  MOV R13, R17 ;  /* 0x00000011000d7202 */ /* 0x000fd60000000f00 */
[----:B------:R-:W-:Y:S01]  /*d2b0*/  @!PT LDS RZ, [RZ] ;  /* 0x00000000fffff984 */ /* 0x000fe20000000800 */
[----:B------:R-:W-:Y:S01]  /*d2c0*/  @!PT LDS RZ, [RZ] ;  /* 0x00000000fffff984 */ /* 0x000fe20000000800 */
[----:B------:R-:W-:Y:S01]  /*d2d0*/  @!PT LDS RZ, [RZ] ;  /* 0x00000000fffff984 */ /* 0x000fe20000000800 */
[----:B------:R-:W-:Y:S01]  /*d2e0*/  LDGSTS.E.BYPASS.LTC128B.128 [R7+0xc00], desc[UR36][R2.64], !P0 ;  /* 0x00c0000002077fae */ /* 0x000fe2000c101d64 */
[----:B------:R-:W-:-:S13]  /*d2f0*/  ISETP.LT.OR P0, PT, R8, 0x11, P1 ;  /* 0x000000110800780c */ /* 0x000fda0000f01670 */
[----:B------:R0:W-:Y:S02]  /*d300*/  LDGSTS.E.BYPASS.LTC128B.128 [R7+0x3c00], desc[UR36][R2.64+0x80], !P0 ;  /* 0x03c0008002077fae */ /* 0x0001e4000c101d64 */
[----:B0-----:R-:W-:-:S07]  /*d310*/  IMAD.MOV.U32 R3, RZ, RZ, R14 ;  /* 0x000000ffff037224 */ /* 0x001fce00078e000e */
[----:B------:R-:W-:Y:S05]  /*d320*/  WARPSYNC.COLLECTIVE R15, `(.L_x_148) ;  /* 0x000000000f087348 */ /* 0x000fea0003c00000 */
[----:B------:R0:W1:Y:S02]  /*d330*/  SHFL.IDX P6, R14, R13, R12, R11 ;  /* 0x0000000c0d0e7389 */ /* 0x00006400000c000b */
[----:B01----:R-:W-:Y:S01]  /*d340*/  ENDCOLLECTIVE ;  /* 0x000000000000791b */ /* 0x003fe20003800000 */
.L_x_148:
[----:B------:R-:W-:Y:S01]  /*d350*/  IMAD.MOV.U32 R13, RZ, RZ, R18 ;  /* 0x000000ffff0d7224 */ /* 0x000fe200078e0012 */
[----:B------:R-:W-:Y:S02]  /*d360*/  MOV R12, 0x3 ;  /* 0x00000003000c7802 */ /* 0x000fe40000000f00 */
[----:B------:R-:W-:-:S13]  /*d370*/  IADD3 R2, P0, R14, R5, RZ ;  /* 0x000000050e027210 */ /* 0x000fda0007f1e0ff */
[----:B------:R-:W-:Y:S05]  /*d380*/  WARPSYNC.COLLECTIVE R15, `(.L_x_149) ;  /* 0x000000000f087348 */ /* 0x000fea0003c00000 */
[----:B------:R0:W1:Y:S02]  /*d390*/  SHFL.IDX P6, R14, R13, R12, R11 ;  /* 0x0000000c0d0e7389 */ /* 0x00006400000c000b */
[----:B01----:R-:W-:Y:S01]  /*d3a0*/  ENDCOLLECTIVE ;  /* 0x000000000000791b */ /* 0x003fe20003800000 */
.L_x_149:
[----:B------:R-:W-:Y:S01]  /*d3b0*/  IMAD.X R3, RZ, RZ, R3, P0 ;  /* 0x000000ffff037224 */ /* 0x000fe200000e0603 */
        /* <DEDUP_REMOVED lines=12> */
.L_x_150:
[----:B------:R-:W-:Y:S02]  /*d480*/  IMAD.MOV.U32 R13, RZ, RZ, R18 ;  /* 0x000000ffff0d7224 */ /* 0x000fe400078e0012 */
[----:B------:R-:W-:Y:S01]  /*d490*/  IMAD.MOV.U32 R12, RZ, RZ, 0x4 ;  /* 0x00000004ff0c7424 */ /* 0x000fe200078e00ff */
[----:B------:R-:W-:-:S13]  /*d4a0*/  IADD3 R2, P0, R14, R5, RZ ;  /* 0x000000050e027210 */ /* 0x000fda0007f1e0ff */
[----:B------:R-:W-:Y:S05]  /*d4b0*/  WARPSYNC.COLLECTIVE R15, `(.L_x_151) ;  /* 0x000000000f087348 */ /* 0x000fea0003c00000 */
[----:B------:R0:W1:Y:S02]  /*d4c0*/  SHFL.IDX P6, R14, R13, R12, R11 ;  /* 0x0000000c0d0e7389 */ /* 0x00006400000c000b */
[----:B01----:R-:W-:Y:S01]  /*d4d0*/  ENDCOLLECTIVE ;  /* 0x000000000000791b */ /* 0x003fe20003800000 */
.L_x_151:
        /* <DEDUP_REMOVED lines=13> */
.L_x_152:
[----:B------:R-:W-:Y:S01]  /*d5b0*/  MOV R13, R18 ;  /* 0x00000012000d7202 */ /* 0x000fe20000000f00 */
[----:B------:R-:W-:Y:S01]  /*d5c0*/  IMAD.MOV.U32 R12, RZ, RZ, 0x5 ;  /* 0x00000005ff0c7424 */ /* 0x000fe200078e00ff */
[----:B------:R-:W-:-:S13]  /*d5d0*/  IADD3 R2, P0, R14, R5, RZ ;  /* 0x000000050e027210 */ /* 0x000fda0007f1e0ff */
[----:B------:R-:W-:Y:S05]  /*d5e0*/  WARPSYNC.COLLECTIVE R15, `(.L_x_153) ;  /* 0x000000000f087348 */ /* 0x000fea0003c00000 */
[----:B------:R0:W1:Y:S02]  /*d5f0*/  SHFL.IDX P6, R14, R13, R12, R11 ;  /* 0x0000000c0d0e7389 */ /* 0x00006400000c000b */
[----:B01----:R-:W-:Y:S01]  /*d600*/  ENDCOLLECTIVE ;  /* 0x000000000000791b */ /* 0x003fe20003800000 */
.L_x_153:
[----:B------:R-:W-:Y:S01]  /*d610*/  IMAD.X R3, RZ, RZ, R3, P0 ;  /* 0x000000ffff037224 */ /* 0x000fe200000e0603 */
[----:B------:R-:W-:Y:S02]  /*d620*/  ISETP.LT.OR P0, PT, R8, 0x41, P2 ;  /* 0x000000410800780c */ /* 0x000fe40001701670 */
[----:B------:R-:W-:-:S11]  /*d630*/  MOV R13, R17 ;  /* 0x00000011000d7202 */ /* 0x000fd60000000f00 */
[----:B------:R-:W-:Y:S01]  /*d640*/  @!PT LDS RZ, [RZ] ;  /* 0x00000000fffff984 */ /* 0x000fe20000000800 */
[----:B------:R-:W-:Y:S01]  /*d650*/  @!PT LDS RZ, [RZ] ;  /* 0x00000000fffff984 */ /* 0x000fe20000000800 */
[----:B------:R-:W-:Y:S01]  /*d660*/  @!PT LDS RZ, [RZ] ;  /* 0x00000000fffff984 */ /* 0x000fe20000000800 */
[----:B------:R0:W-:Y:S01]  /*d670*/  LDGSTS.E.BYPASS.LTC128B.128 [R7+0x2400], desc[UR36][R2.64], !P0 ;  /* 0x0240000002077fae */ /* 0x0001e2000c101d64 */
[----:B------:R-:W-:Y:S01]  /*d680*/  ISETP.LT.OR P0, PT, R8, 0x41, P1 ;  /* 0x000000410800780c */ /* 0x000fe20000f01670 */
[----:B------:R-:W-:-:S12]  /*d690*/  IMAD.MOV.U32 R18, RZ, RZ, R14 ;  /* 0x000000ffff127224 */ /* 0x000fd800078e000e */
[----:B0-----:R-:W-:Y:S05]  /*d6a0*/  WARPSYNC.COLLECTIVE R15, `(.L_x_154) ;  /* 0x000000000f087348 */ /* 0x001fea0003c00000 */
[----:B------:R1:W2:Y:S02]  /*d6b0*/  SHFL.IDX P6, R14, R13, R12, R11 ;  /* 0x0000000c0d0e7389 */ /* 0x0002a400000c000b */
[----:B012---:R-:W-:Y:S01]  /*d6c0*/  ENDCOLLECTIVE ;  /* 0x000000000000791b */ /* 0x007fe20003800000 */
.L_x_154:
[----:B------:R-:W-:Y:S01]  /*d6d0*/  @!PT LDS RZ, [RZ] ;  /* 0x00000000fffff984 */ /* 0x000fe20000000800 */
[----:B------:R-:W-:Y:S01]  /*d6e0*/  @!PT LDS RZ, [RZ] ;  /* 0x00000000fffff984 */ /* 0x000fe20000000800 */
[----:B------:R-:W-:Y:S01]  /*d6f0*/  @!PT LDS RZ, [RZ] ;  /* 0x00000000fffff984 */ /* 0x000fe20000000800 */
[----:B------:R0:W-:Y:S01]  /*d700*/  LDGSTS.E.BYPASS.LTC128B.128 [R7+0x5400], desc[UR36][R2.64+0x80], !P0 ;  /* 0x0540008002077fae */ /* 0x0001e2000c101d64 */
[----:B------:R-:W-:Y:S05]  /*d710*/  BRA `(.L_x_155) ;  /* 0xffffffcc00c87947 */ /* 0x000fea000383ffff */
.L_x_71:
[----:B0-----:R0:W1:Y:S02]  /*d720*/  SYNCS.PHASECHK.TRANS64.TRYWAIT P0, [R4+URZ+0x2a860], R3 ;  /* 0x02a86003040075a7 */ /* 0x001064000800017f */
[----:B-1----:R-:W-:Y:S05]  /*d730*/  @!P0 NANOSLEEP.SYNCS 0x989680 ;  /* 0x009896800000895d */ /* 0x002fea0003900000 */
[----:B------:R-:W1:Y:S02]  /*d740*/  @!P0 SYNCS.PHASECHK.TRANS64 P0, [R4+URZ+0x2a860], R3 ;  /* 0x02a86003040085a7 */ /* 0x000e64000800007f */
[----:B-1----:R-:W-:Y:S05]  /*d750*/  @!P0 BRA `(.L_x_71) ;  /* 0xfffffffc00f08947 */ /* 0x002fea000383ffff */
[----:B------:R-:W-:Y:S05]  /*d760*/  BRA `(.L_x_156) ;  /* 0xffffffd0009c7947 */ /* 0x000fea000383ffff */
.L_x_72:
[----:B------:R-:W-:Y:S01]  /*d770*/  BSSY B0, `(.L_x_157) ;  /* 0x0000008000007945 */ /* 0x000fe20003800000 */
[----:B------:R-:W-:Y:S01]  /*d780*/  IMAD.MOV.U32 R13, RZ, RZ, R18 ;  /* 0x000000ffff0d7224 */ /* 0x000fe200078e0012 */
[----:B------:R-:W-:Y:S01]  /*d790*/  MOV R11, 0x181f ;  /* 0x0000181f000b7802 */ /* 0x000fe20000000f00 */
[----:B------:R-:W-:Y:S02]  /*d7a0*/  IMAD.MOV.U32 R12, RZ, RZ, RZ ;  /* 0x000000ffff0c7224 */ /* 0x000fe400078e00ff */
[----:B------:R-:W-:-:S07]  /*d7b0*/  IMAD.MOV.U32 R15, RZ, RZ, -0x1 ;  /* 0xffffffffff0f7424 */ /* 0x000fce00078e00ff */
[----:B0-----:R-:W-:Y:S05]  /*d7c0*/  WARPSYNC.COLLECTIVE R15, `(.L_x_158) ;  /* 0x000000000f087348 */ /* 0x001fea0003c00000 */
[----:B------:R1:W2:Y:S02]  /*d7d0*/  SHFL.IDX P6, R14, R13, R12, R11 ;  /* 0x0000000c0d0e7389 */ /* 0x0002a400000c000b */
[----:B012---:R-:W-:Y:S01]  /*d7e0*/  ENDCOLLECTIVE ;  /* 0x000000000000791b */ /* 0x007fe20003800000 */
.L_x_158:
[----:B------:R-:W-:Y:S05]  /*d7f0*/  BSYNC B0 ;  /* 0x0000000000007941 */ /* 0x000fea0003800000 */
.L_x_157:
[----:B------:R-:W-:Y:S01]  /*d800*/  MOV R13, R17 ;  /* 0x00000011000d7202 */ /* 0x000fe20000000f00 */
[----:B------:R-:W-:Y:S01]  /*d810*/  IMAD.MOV.U32 R12, RZ, RZ, RZ ;  /* 0x000000ffff0c7224 */ /* 0x000fe200078e00ff */
[----:B------:R-:W-:Y:S01]  /*d820*/  MOV R15, 0xffffffff ;  /* 0xffffffff000f7802 */ /* 0x000fe20000000f00 */
[----:B------:R-:W-:Y:S02]  /*d830*/  IMAD.MOV.U32 R11, RZ, RZ, 0x181f ;  /* 0x0000181fff0b7424 */ /* 0x000fe400078e00ff */
[----:B------:R-:W-:Y:S02]  /*d840*/  IMAD.MOV.U32 R0, RZ, RZ, R14 ;  /* 0x000000ffff007224 */ /* 0x000fe400078e000e */
[----:B------:R-:W-:-:S07]  /*d850*/  IMAD.SHL.U32 R6, R37, 0x2, RZ ;  /* 0x0000000225067824 */ /* 0x000fce00078e00ff */
[----:B------:R-:W-:Y:S05]  /*d860*/  WARPSYNC.COLLECTIVE R15, `(.L_x_159) ;  /* 0x000000000f087348 */ /* 0x000fea0003c00000 */
[----:B------:R0:W1:Y:S02]  /*d870*/  SHFL.IDX P6, R14, R13, R12, R11 ;  /* 0x0000000c0d0e7389 */ /* 0x00006400000c000b */
[----:B01----:R-:W-:Y:S01]  /*d880*/  ENDCOLLECTIVE ;  /* 0x000000000000791b */ /* 0x003fe20003800000 */
.L_x_159:
[----:B------:R-:W-:Y:S01]  /*d890*/  MOV R13, R18 ;  /* 0x00000012000d7202 */ /* 0x000fe20000000f00 */
[----:B------:R-:W-:Y:S01]  /*d8a0*/  IMAD.MOV.U32 R12, RZ, RZ, 0x1 ;  /* 0x00000001ff0c7424 */ /* 0x000fe200078e00ff */
[----:B------:R-:W-:-:S13]  /*d8b0*/  IADD3 R2, P0, R14, R6, RZ ;  /* 0x000000060e027210 */ /* 0x000fda0007f1e0ff */
[----:B------:R-:W-:Y:S05]  /*d8c0*/  WARPSYNC.COLLECTIVE R15, `(.L_x_160) ;  /* 0x000000000f087348 */ /* 0x000fea0003c00000 */
[----:B------:R0:W1:Y:S02]  /*d8d0*/  SHFL.IDX P6, R14, R13, R12, R11 ;  /* 0x0000000c0d0e7389 */ /* 0x00006400000c000b */
[----:B01----:R-:W-:Y:S01]  /*d8e0*/  ENDCOLLECTIVE ;  /* 0x000000000000791b */ /* 0x003fe20003800000 */
.L_x_160:
[----:B------:R-:W-:Y:S01]  /*d8f0*/  IMAD.X R3, RZ, RZ, R0, P0 ;  /* 0x000000ffff037224 */ /* 0x000fe200000e0600 */
[----:B------:R-:W-:Y:S02]  /*d900*/  ISETP.LT.OR P0, PT, R5, 0x1, P2 ;  /* 0x000000010500780c */ /* 0x000fe40001701670 */
[----:B------:R-:W-:Y:S02]  /*d910*/  LEA R0, R7, UR39, 0x1 ;  /* 0x0000002707007c11 */ /* 0x000fe4000f8e08ff */
[----:B------:R-:W-:-:S09]  /*d920*/  MOV R13, R17 ;  /* 0x00000011000d7202 */ /* 0x000fd20000000f00 */
        /* <DEDUP_REMOVED lines=9> */
.L_x_161:
[----:B------:R-:W-:Y:S01]  /*d9c0*/  @!PT LDS RZ, [RZ] ;  /* 0x00000000fffff984 */ /* 0x000fe20000000800 */
[----:B------:R-:W-:Y:S01]  /*d9d0*/  @!PT LDS RZ, [RZ] ;  /* 0x00000000fffff984 */ /* 0x000fe20000000800 */
[----:B------:R-:W-:Y:S01]  /*d9e0*/  @!PT LDS RZ, [RZ] ;  /* 0x00000000fffff984 */ /* 0x000fe20000000800 */
[----:B------:R0:W-:Y:S01]  /*d9f0*/  LDGSTS.E.BYPASS.LTC128B.128 [R0+0x3400], desc[UR36][R2.64+0x80], !P0 ;  /* 0x0340008002007fae */ /* 0x0001e2000c101d64 */
[----:B------:R-:W-:Y:S01]  /*da00*/  IMAD.MOV.U32 R13, RZ, RZ, R18 ;  /* 0x000000ffff0d7224 */ /* 0x000fe200078e0012 */
[----:B------:R-:W-:Y:S02]  /*da10*/  MOV R12, 0x2 ;  /* 0x00000002000c7802 */ /* 0x000fe40000000f00 */
[----:B0-----:R-:W-:-:S13]  /*da20*/  IADD3 R2, P0, R14, R6, RZ ;  /* 0x000000060e027210 */ /* 0x001fda0007f1e0ff */
[----:B------:R-:W-:Y:S05]  /*da30*/  WARPSYNC.COLLECTIVE R15, `(.L_x_162) ;  /* 0x000000000f087348 */ /* 0x000fea0003c00000 */
[----:B------:R0:W1:Y:S02]  /*da40*/  SHFL.IDX P6, R14, R13, R12, R11 ;  /* 0x0000000c0d0e7389 */ /* 0x00006400000c000b */
[----:B01----:R-:W-:Y:S01]  /*da50*/  ENDCOLLECTIVE ;  /* 0x000000000000791b */ /* 0x003fe20003800000 */
.L_x_162:
[----:B------:R-:W-:Y:S01]  /*da60*/  IMAD.X R3, RZ, RZ, R7, P0 ;  /* 0x000000ffff037224 */ /* 0x000fe200000e0607 */
[----:B------:R-:W-:Y:S01]  /*da70*/  ISETP.LT.OR P0, PT, R5, 0x11, P2 ;  /* 0x000000110500780c */ /* 0x000fe20001701670 */
[----:B------:R-:W-:-:S12]  /*da80*/  IMAD.MOV.U32 R13, RZ, RZ, R17 ;  /* 0x000000ffff0d7224 */ /* 0x000fd800078e0011 */
        /* <DEDUP_REMOVED lines=9> */
.L_x_163:
[----:B------:R-:W-:Y:S01]  /*db20*/  @!PT LDS RZ, [RZ] ;  /* 0x00000000fffff984 */ /* 0x000fe20000000800 */
[----:B------:R-:W-:Y:S01]  /*db30*/  @!PT LDS RZ, [RZ] ;  /* 0x00000000fffff984 */ /* 0x000fe20000000800 */
[----:B------:R-:W-:Y:S01]  /*db40*/  @!PT LDS RZ, [RZ] ;  /* 0x00000000fffff984 */ /* 0x000fe20000000800 */
[----:B------:R0:W-:Y:S01]  /*db50*/  LDGSTS.E.BYPASS.LTC128B.128 [R0+0x3c00], desc[UR36][R2.64+0x80], !P0 ;  /* 0x03c0008002007fae */ /* 0x0001e2000c101d64 */
[----:B------:R-:W-:Y:S02]  /*db60*/  IMAD.MOV.U32 R13, RZ, RZ, R18 ;  /* 0x000000ffff0d7224 */ /* 0x000fe400078e0012 */
[----:B------:R-:W-:Y:S01]  /*db70*/  IMAD.MOV.U32 R12, RZ, RZ, 0x3 ;  /* 0x00000003ff0c7424 */ /* 0x000fe200078e00ff */
[----:B0-----:R-:W-:-:S13]  /*db80*/  IADD3 R2, P0, R14, R6, RZ ;  /* 0x000000060e027210 */ /* 0x001fda0007f1e0ff */
[----:B------:R-:W-:Y:S05]  /*db90*/  WARPSYNC.COLLECTIVE R15, `(.L_x_164) ;  /* 0x000000000f087348 */ /* 0x000fea0003c00000 */
[----:B------:R0:W1:Y:S02]  /*dba0*/  SHFL.IDX P6, R14, R13, R12, R11 ;  /* 0x0000000c0d0e7389 */ /* 0x00006400000c000b */
[----:B01----:R-:W-:Y:S01]  /*dbb0*/  ENDCOLLECTIVE ;  /* 0x000000000000791b */ /* 0x003fe20003800000 */
.L_x_164:
[----:B------:R-:W-:Y:S02]  /*dbc0*/  IADD3.X R3, RZ, R7, RZ, P0, !PT ;  /* 0x00000007ff037210 */ /* 0x000fe400007fe4ff */
[----:B------:R-:W-:Y:S01]  /*dbd0*/  ISETP.LT.OR P0, PT, R5, 0x21, P2 ;  /* 0x000000210500780c */ /* 0x000fe20001701670 */
[----:B------:R-:W-:-:S12]  /*dbe0*/  IMAD.MOV.U32 R13, RZ, RZ, R17 ;  /* 0x000000ffff0d7224 */ /* 0x000fd800078e0011 */
[----:B------:R-:W-:Y:S01]  /*dbf0*/  @!PT LDS RZ, [RZ] ;  /* 0x00000000fffff984 */ /* 0x000fe20000000800 */
[----:B------:R-:W-:Y:S01]  /*dc00*/  @!PT LDS RZ, [RZ] ;  /* 0x00000000fffff984 */ /* 0x000fe20000000800 */
[----:B------:R-:W-:Y:S01]  /*dc10*/  @!PT LDS RZ, [RZ] ;  /* 0x00000000fffff984 */ /* 0x000fe20000000800 */
[----:B------:R0:W-:Y:S01]  /*dc20*/  LDGSTS.E.BYPASS.LTC128B.128 [R0+0x1400], desc[UR36][R2.64], !P0 ;  /* 0x0140000002007fae */ /* 0x0001e2000c101d64 */
[----:B------:R-:W-:Y:S02]  /*dc30*/  ISETP.LT.OR P0, PT, R5, 0x21, P1 ;  /* 0x000000210500780c */ /* 0x000fe40000f01670 */
[----:B------:R-:W-:-:S11]  /*dc40*/  MOV R7, R14 ;  /* 0x0000000e00077202 */ /* 0x000fd60000000f00 */
[----:B0-----:R-:W-:Y:S05]  /*dc50*/  WARPSYNC.COLLECTIVE R15, `(.L_x_165) ;  /* 0x000000000f087348 */ /* 0x001fea0003c00000 */
[----:B------:R1:W2:Y:S02]  /*dc60*/  SHFL.IDX P6, R14, R13, R12, R11 ;  /* 0x0000000c0d0e7389 */ /* 0x0002a400000c000b */
[----:B012---:R-:W-:Y:S01]  /*dc70*/  ENDCOLLECTIVE ;  /* 0x000000000000791b */ /* 0x007fe20003800000 */
.L_x_165:
[----:B------:R-:W-:Y:S01]  /*dc80*/  @!PT LDS RZ, [RZ] ;  /* 0x00000000fffff984 */ /* 0x000fe20000000800 */
[----:B------:R-:W-:Y:S01]  /*dc90*/  @!PT LDS RZ, [RZ] ;  /* 0x00000000fffff984 */ /* 0x000fe20000000800 */
[----:B------:R-:W-:Y:S01]  /*dca0*/  @!PT LDS RZ, [RZ] ;  /* 0x00000000fffff984 */ /* 0x000fe20000000800 */
[----:B------:R0:W-:Y:S01]  /*dcb0*/  LDGSTS.E.BYPASS.LTC128B.128 [R0+0x4400], desc[UR36][R2.64+0x80], !P0 ;  /* 0x0440008002007fae */ /* 0x0001e2000c101d64 */
[----:B------:R-:W-:Y:S01]  /*dcc0*/  MOV R13, R18 ;  /* 0x00000012000d7202 */ /* 0x000fe20000000f00 */
[----:B------:R-:W-:Y:S01]  /*dcd0*/  IMAD.MOV.U32 R12, RZ, RZ, 0x4 ;  /* 0x00000004ff0c7424 */ /* 0x000fe200078e00ff */
[----:B0-----:R-:W-:-:S13]  /*dce0*/  IADD3 R2, P0, R14, R6, RZ ;  /* 0x000000060e027210 */ /* 0x001fda0007f1e0ff */
[----:B------:R-:W-:Y:S05]  /*dcf0*/  WARPSYNC.COLLECTIVE R15, `(.L_x_166) ;  /* 0x000000000f087348 */ /* 0x000fea0003c00000 */
[----:B------:R0:W1:Y:S02]  /*dd00*/  SHFL.IDX P6, R14, R13, R12, R11 ;  /* 0x0000000c0d0e7389 */ /* 0x00006400000c000b */
[----:B01----:R-:W-:Y:S01]  /*dd10*/  ENDCOLLECTIVE ;  /* 0x000000000000791b */ /* 0x003fe20003800000 */
.L_x_166:
        /* <DEDUP_REMOVED lines=12> */
.L_x_167:
        /* <DEDUP_REMOVED lines=10> */
.L_x_168:
        /* <DEDUP_REMOVED lines=12> */
.L_x_169:
[----:B------:R-:W-:Y:S01]  /*df40*/  @!PT LDS RZ, [RZ] ;  /* 0x00000000fffff984 */ /* 0x000fe20000000800 */
[----:B------:R-:W-:Y:S01]  /*df50*/  @!PT LDS RZ, [RZ] ;  /* 0x00000000fffff984 */ /* 0x000fe20000000800 */
[----:B------:R-:W-:Y:S01]  /*df60*/  @!PT LDS RZ, [RZ] ;  /* 0x00000000fffff984 */ /* 0x000fe20000000800 */
[----:B------:R0:W-:Y:S01]  /*df70*/  LDGSTS.E.BYPASS.LTC128B.128 [R0+0x5400], desc[UR36][R2.64+0x80], !P0 ;  /* 0x0540008002007fae */ /* 0x0001e2000c101d64 */
[----:B------:R-:W-:Y:S05]  /*df80*/  BRA `(.L_x_170) ;  /* 0xffffffcc00607947 */ /* 0x000fea000383ffff */
.L_x_77:
[----:B0-----:R0:W1:Y:S02]  /*df90*/  SYNCS.PHASECHK.TRANS64.TRYWAIT P0, [R5+URZ+0x2a820], R0 ;  /* 0x02a82000050075a7 */ /* 0x001064000800017f */
[----:B-1----:R-:W-:Y:S05]  /*dfa0*/  @!P0 NANOSLEEP.SYNCS 0x989680 ;  /* 0x009896800000895d */ /* 0x002fea0003900000 */
[----:B------:R-:W1:Y:S02]  /*dfb0*/  @!P0 SYNCS.PHASECHK.TRANS64 P0, [R5+URZ+0x2a820], R0 ;  /* 0x02a82000050085a7 */ /* 0x000e64000800007f */
[----:B-1----:R-:W-:Y:S05]  /*dfc0*/  @!P0 BRA `(.L_x_77) ;  /* 0xfffffffc00f08947 */ /* 0x002fea000383ffff */
[----:B------:R-:W-:Y:S05]  /*dfd0*/  BRA `(.L_x_171) ;  /* 0xffffffcc00f47947 */ /* 0x000fea000383ffff */
.L_x_78:
[----:B------:R-:W1:Y:S01]  /*dfe0*/  S2R R2, SR_TID.X ;  /* 0x0000000000027919 */ /* 0x000e620000002100 */
[----:B------:R-:W-:Y:S01]  /*dff0*/  BSSY B0, `(.L_x_172) ;  /* 0x000000a000007945 */ /* 0x000fe20003800000 */
[----:B------:R-:W-:Y:S01]  /*e000*/  IMAD.MOV.U32 R12, RZ, RZ, RZ ;  /* 0x000000ffff0c7224 */ /* 0x000fe200078e00ff */
[----:B------:R-:W-:Y:S01]  /*e010*/  MOV R15, 0xffffffff ;  /* 0xffffffff000f7802 */ /* 0x000fe20000000f00 */
[----:B------:R-:W-:Y:S01]  /*e020*/  IMAD.MOV.U32 R11, RZ, RZ, 0x1f ;  /* 0x0000001fff0b7424 */ /* 0x000fe200078e00ff */
[----:B-1----:R-:W-:-:S04]  /*e030*/  SHF.R.U32.HI R2, RZ, 0x5, R2 ;  /* 0x00000005ff027819 */ /* 0x002fc80000011602 */
[----:B------:R-:W-:-:S04]  /*e040*/  LOP3.LUT R2, R2, 0x3, RZ, 0xc0, !PT ;  /* 0x0000000302027812 */ /* 0x000fc800078ec0ff */
[----:B------:R-:W-:-:S07]  /*e050*/  MOV R13, R2 ;  /* 0x00000002000d7202 */ /* 0x000fce0000000f00 */
[----:B0-----:R-:W-:Y:S05]  /*e060*/  WARPSYNC.COLLECTIVE R15, `(.L_x_173) ;  /* 0x000000000f087348 */ /* 0x001fea0003c00000 */
[----:B------:R1:W2:Y:S02]  /*e070*/  SHFL.IDX P6, R14, R13, R12, R11 ;  /* 0x0000000c0d0e7389 */ /* 0x0002a400000c000b */
[----:B012---:R-:W-:Y:S01]  /*e080*/  ENDCOLLECTIVE ;  /* 0x000000000000791b */ /* 0x007fe20003800000 */
.L_x_173:
[----:B------:R-:W-:Y:S05]  /*e090*/  BSYNC B0 ;  /* 0x0000000000007941 */ /* 0x000fea0003800000 */
.L_x_172:
[----:B------:R-:W-:Y:S05]  /*e0a0*/  BRA `(.L_x_174) ;  /* 0xffffffcc00dc7947 */ /* 0x000fea000383ffff */
.L_x_81:
[----:B------:R-:W-:Y:S01]  /*e0b0*/  BSSY B1, `(.L_x_175) ;  /* 0x0000006000017945 */ /* 0x000fe20003800000 */
[----:B------:R-:W-:-:S07]  /*e0c0*/  IMAD.MOV.U32 R15, RZ, RZ, -0x1 ;  /* 0xffffffffff0f7424 */ /* 0x000fce00078e00ff */
[----:B0-----:R-:W-:Y:S05]  /*e0d0*/  WARPSYNC.COLLECTIVE R15, `(.L_x_176) ;  /* 0x000000000f0c7348 */ /* 0x001fea0003c00000 */
[----:B------:R-:W-:Y:S02]  /*e0e0*/  ELECT P6, UR62, PT ;  /* 0x00000000003e782f */ /* 0x000fe400038c0000 */
[----:B------:R-:W-:Y:S01]  /*e0f0*/  MOV R14, UR62 ;  /* 0x0000003e000e7c02 */ /* 0x000fe20008000f00 */
[----:B0-----:R-:W-:Y:S10]  /*e100*/  ENDCOLLECTIVE ;  /* 0x000000000000791b */ /* 0x001ff40003800000 */
.L_x_176:
[----:B------:R-:W-:Y:S05]  /*e110*/  BSYNC B1 ;  /* 0x0000000000017941 */ /* 0x000fea0003800000 */
.L_x_175:
[----:B------:R-:W-:Y:S05]  /*e120*/  BRA `(.L_x_177) ;  /* 0xffffffcc00d47947 */ /* 0x000fea000383ffff */
.L_x_83:
[----:B0-----:R0:W1:Y:S02]  /*e130*/  SYNCS.PHASECHK.TRANS64.TRYWAIT P1, [R3+URZ+0x2a840], R2 ;  /* 0x02a84002030075a7 */ /* 0x001064000802017f */
[----:B-1----:R-:W-:Y:S05]  /*e140*/  @!P1 NANOSLEEP.SYNCS 0x989680 ;  /* 0x009896800000995d */ /* 0x002fea0003900000 */
[----:B------:R-:W1:Y:S02]  /*e150*/  @!P1 SYNCS.PHASECHK.TRANS64 P1, [R3+URZ+0x2a840], R2 ;  /* 0x02a84002030095a7 */ /* 0x000e64000802007f */
[----:B-1----:R-:W-:Y:S05]  /*e160*/  @!P1 BRA `(.L_x_83) ;  /* 0xfffffffc00f09947 */ /* 0x002fea000383ffff */
[----:B------:R-:W-:Y:S05]  /*e170*/  BRA `(.L_x_178) ;  /* 0xffffffcc00fc7947 */ /* 0x000fea000383ffff */
.L_x_85:
[----:B-1----:R1:W2:Y:S02]  /*e180*/  SYNCS.PHASECHK.TRANS64.TRYWAIT P1, [R5+URZ+0x2a840], R0 ;  /* 0x02a84000050075a7 */ /* 0x0022a4000802017f */
[----:B--2---:R-:W-:Y:S05]  /*e190*/  @!P1 NANOSLEEP.SYNCS 0x989680 ;  /* 0x009896800000995d */ /* 0x004fea0003900000 */
[----:B------:R-:W2:Y:S02]  /*e1a0*/  @!P1 SYNCS.PHASECHK.TRANS64 P1, [R5+URZ+0x2a840], R0 ;  /* 0x02a84000050095a7 */ /* 0x000ea4000802007f */
[----:B--2---:R-:W-:Y:S05]  /*e1b0*/  @!P1 BRA `(.L_x_85) ;  /* 0xfffffffc00f09947 */ /* 0x004fea000383ffff */
[----:B------:R-:W-:Y:S05]  /*e1c0*/  BRA `(.L_x_179) ;  /* 0xffffffd000087947 */ /* 0x000fea000383ffff */
.L_x_87:
[----:B--2---:R2:W3:Y:S02]  /*e1d0*/  SYNCS.PHASECHK.TRANS64.TRYWAIT P1, [R3+URZ+0x2a860], R2 ;  /* 0x02a86002030075a7 */ /* 0x0044e4000802017f */
[----:B---3--:R-:W-:Y:S05]  /*e1e0*/  @!P1 NANOSLEEP.SYNCS 0x989680 ;  /* 0x009896800000995d */ /* 0x008fea0003900000 */
[----:B------:R-:W3:Y:S02]  /*e1f0*/  @!P1 SYNCS.PHASECHK.TRANS64 P1, [R3+URZ+0x2a860], R2 ;  /* 0x02a86002030095a7 */ /* 0x000ee4000802007f */
[----:B---3--:R-:W-:Y:S05]  /*e200*/  @!P1 BRA `(.L_x_87) ;  /* 0xfffffffc00f09947 */ /* 0x008fea000383ffff */
[----:B------:R-:W-:Y:S05]  /*e210*/  BRA `(.L_x_180) ;  /* 0xffffffd000047947 */ /* 0x000fea000383ffff */
.L_x_181:
[----:B------:R-:W-:-:S00]  /*e220*/  BRA `(.L_x_181) ;  /* 0xfffffffc00fc7947 */ /* 0x000fc0000383ffff */
[----:B------:R-:W-:-:S00]  /*e230*/  NOP ;  /* 0x0000000000007918 */ /* 0x000fc00000000000 */
        /* <DEDUP_REMOVED lines=12> */
.L_x_15633:


//--------------------- .text._ZN7cutlass13device_kernelIN5flash11enable_sm90INS1_16FlashAttnFwdSm90INS1_25CollectiveMainloopFwdSm90ILi2EN4cute5tupleIJNS5_1CILi1EEES8_S8_EEENS6_IJNS7_ILi128EEENS7_ILi96EEENS7_ILi192EEEEEELi128ENS_10bfloat16_tEfNS_4arch4Sm90ELb0ELb0ELb1ELb1ELb1ELb0ELb0ELb1ELb1ELb1ELb0ELb0EEENS1_21CollectiveEpilogueFwdINS6_IJSA_SA_SB_EEES9_SE_SG_Li256ELb1ELb1ELb0ELb0EEENS1_36VarlenDynamicPersistentTileSchedulerILi128ELi96ELi256ELi128ELb0ELb1ELb1ELb0ELb1ELb1EEEEEEEEEvNT_6ParamsE --------------------------
	.section	.text._ZN7cutlass13device_kernelIN5flash11enable_sm90INS1_16FlashAttnFwdSm90INS1_25CollectiveMainloopFwdSm90ILi2EN4cute5tupleIJNS5_1CILi1EEES8_S8_EEENS6_IJNS7_ILi128EEENS7_ILi96EEENS7_ILi192EEEEEELi128ENS_10bfloat16_tEfNS_4arch4Sm90ELb0ELb0ELb1ELb1ELb1ELb0ELb0ELb1ELb1ELb1ELb0ELb0EEENS1_21CollectiveEpilogueFwdINS6_IJSA_SA_SB_EEES9_SE_SG_Li256ELb1ELb1ELb0ELb0EEENS1_36VarlenDynamicPersistentTileSchedulerILi128ELi96ELi256ELi128ELb0ELb1ELb1ELb0ELb1ELb1EEEEEEEEEvNT_6ParamsE,"ax",@progbits
	.align	128
.text._ZN7cutlass13device_kernelIN5flash11enable_sm90INS1_16FlashAttnFwdSm90INS1_25CollectiveMainloopFwdSm90ILi2EN4cute5tupleIJNS5_1CILi1EEES8_S8_EEENS6_IJNS7_ILi128EEENS7_ILi96EEENS7_ILi192EEEEEELi128ENS_10bfloat16_tEfNS_4arch4Sm90ELb0ELb0ELb1ELb1ELb1ELb0ELb0ELb1ELb1ELb1ELb0ELb0EEENS1_21CollectiveEpilogueFwdINS6_IJSA_SA_SB_EEES9_SE_SG_Li256ELb1ELb1ELb0ELb0EEENS1_36VarlenDynamicPersistentTileSchedulerILi128ELi96ELi256ELi128ELb0ELb1ELb1ELb0ELb1ELb1EEEEEEEEEvNT_6ParamsE:
        .type           _ZN7cutlass13device_kernelIN5flash11enable_sm90INS1_16FlashAttnFwdSm90INS1_25CollectiveMainloopFwdSm90ILi2EN4cute5tupleIJNS5_1CILi1EEES8_S8_EEENS6_IJNS7_ILi128EEENS7_ILi96EEENS7_ILi192EEEEEELi128ENS_10bfloat16_tEfNS_4arch4Sm90ELb0ELb0ELb1ELb1ELb1ELb0ELb0ELb1ELb1ELb1ELb0ELb0EEENS1_21CollectiveEpilogueFwdINS6_IJSA_SA_SB_EEES9_SE_SG_Li256ELb1ELb1ELb0ELb0EEENS1_36VarlenDynamicPersistentTileSchedulerILi128ELi96ELi256ELi128ELb0ELb1ELb1ELb0ELb1ELb1EEEEEEEEEvNT_6ParamsE,@function
        .size           _ZN7cutlass13device_kernelIN5flash11enable_sm90INS1_16FlashAttnFwdSm90INS1_25CollectiveMainloopFwdSm90ILi2EN4cute5tupleIJNS5_1CILi1EEES8_S8_EEENS6_IJNS7_ILi128EEENS7_ILi96EEENS7_ILi192EEEEEELi128ENS_10bfloat16_tEfNS_4arch4Sm90ELb0ELb0ELb1ELb1ELb1ELb0ELb0ELb1ELb1ELb1ELb0ELb0EEENS1_21CollectiveEpilogueFwdINS6_IJSA_SA_SB_EEES9_SE_SG_Li256ELb1ELb1ELb0ELb0EEENS1_36VarlenDynamicPersistentTileSchedulerILi128ELi96ELi256ELi128ELb0ELb1ELb1ELb0ELb1ELb1EEEEEEEEEvNT_6ParamsE,(.L_x_15634 - _ZN7cutlass13device_kernelIN5flash11enable_sm90INS1_16FlashAttnFwdSm90INS1_25CollectiveMainloopFwdSm90ILi2EN4cute5tupleIJNS5_1CILi1EEES8_S8_EEENS6_IJNS7_ILi128EEENS7_ILi96EEENS7_ILi192EEEEEELi128ENS_10bfloat16_tEfNS_4arch4Sm90ELb0ELb0ELb1ELb1ELb1ELb0ELb0ELb1ELb1ELb1ELb0ELb0EEENS1_21CollectiveEpilogueFwdINS6_IJSA_SA_SB_EEES9_SE_SG_Li256ELb1ELb1ELb0ELb0EEENS1_36VarlenDynamicPersistentTileSchedulerILi128ELi96ELi256ELi128ELb0ELb1ELb1ELb0ELb1ELb1EEEEEEEEEvNT_6ParamsE)
        .other          _ZN7cutlass13device_kernelIN5flash11enable_sm90INS1_16FlashAttnFwdSm90INS1_25CollectiveMainloopFwdSm90ILi2EN4cute5tupleIJNS5_1CILi1EEES8_S8_EEENS6_IJNS7_ILi128EEENS7_ILi96EEENS7_ILi192EEEEEELi128ENS_10bfloat16_tEfNS_4arch4Sm90ELb0ELb0ELb1ELb1ELb1ELb0ELb0ELb1ELb1ELb1ELb0ELb0EEENS1_21CollectiveEpilogueFwdINS6_IJSA_SA_SB_EEES9_SE_SG_Li256ELb1ELb1ELb0ELb0EEENS1_36VarlenDynamicPersistentTileSchedulerILi128ELi96ELi256ELi128ELb0ELb1ELb1ELb0ELb1ELb1EEEEEEEEEvNT_6ParamsE,@"STO_CUDA_ENTRY STV_DEFAULT"
_ZN7cutlass13device_kernelIN5flash11enable_sm90INS1_16FlashAttnFwdSm90INS1_25CollectiveMainloopFwdSm90ILi2EN4cute5tupleIJNS5_1CILi1EEES8_S8_EEENS6_IJNS7_ILi128EEENS7_ILi96EEENS7_ILi192EEEEEELi128ENS_10bfloat16_tEfNS_4arch4Sm90ELb0ELb0ELb1ELb1ELb1ELb0ELb0ELb1ELb1ELb1ELb0ELb0EEENS1_21CollectiveEpilogueFwdINS6_IJSA_SA_SB_EEES9_SE_SG_Li256ELb1ELb1ELb0ELb0EEENS1_36VarlenDynamicPersistentTileSchedulerILi128ELi96ELi256ELi128ELb0ELb1ELb1ELb0ELb1ELb1EEEEEEEEEvNT_6ParamsE:
        /* <DEDUP_REMOVED lines=45> */
.L_x_182:
        /* <DEDUP_REMOVED lines=22> */
.L_x_183:
        /* <DEDUP_REMOVED lines=18> */
.L_x_184:
        /* <DEDUP_REMOVED lines=22> */
.L_x_185:
        /* <DEDUP_REMOVED lines=22> */
.L_x_186:
[----:B------:R-:W-:Y:S01]  /*0810*/  ISETP.NE.AND P0, PT, R2, RZ, PT ;  /* 0x000000ff0200720c */ /* 0x000fe20003f05270 */
[----:B------:R-:W-:Y:S01]  /*0820*/  IMAD.MOV.U32 R2, RZ, RZ, 0x1 ;  /* 0x00000001ff027424 */ /* 0x000fe200078e00ff */
[----:B------:R-:W-:Y:S01]  /*0830*/  NOP ;  /* 0x0000000000007918 */ /* 0x000fe20000000000 */
[----:B------:R-:W-:-:S03]  /*0840*/  ULDC.64 UR36, c[0x0][0x208] ;  /* 0x0000820000247ab9 */ /* 0x000fc60000000a00 */
[----:B------:R-:W-:-:S05]  /*0850*/  SEL R2, R2, 0x2, !P0 ;  /* 0x0000000202027807 */ /* 0x000fca0004000000 */
[----:B------:R0:W-:Y:S02]  /*0860*/  STL [R1+0x4], R2 ;  /* 0x0000040201007387 */ /* 0x0001e40000100800 */
[----:B01234-:R-:W-:Y:S06]  /*0870*/  BAR.SYNC.DEFER_BLOCKING 0x0 ;  /* 0x0000000000007b1d */ /* 0x01ffec0000010000 */
[----:B------:R-:W-:Y:S05]  /*0880*/  @!P0 BRA `(.L_x_187) ;  /* 0x0000008000a88947 */ /* 0x000fea0003800000 */
.L_x_188:
[----:B------:R-:W-:-:S08]  /*0890*/  NOP ;  /* 0x0000000000007918 */ /* 0x000fd00000000000 */
[----:B------:R-:W0:Y:S02]  /*08a0*/  USETMAXREG.TRY_ALLOC.CTAPOOL UP0, 0xe8 ;  /* 0x000000e8000079c8 */ /* 0x000e240008000600 */
[----:B0-----:R-:W-:-:S13]  /*08b0*/  PLOP3.LUT P0, PT, PT, PT, UP0, 0x80, 0x0 ;  /* 0x000000000000781c */ /* 0x001fda0003f0f008 */
[----:B------:R-:W-:Y:S05]  /*08c0*/  @!P0 BRA `(.L_x_188) ;  /* 0xfffffffc00f08947 */ /* 0x000fea000383ffff */
[----:B------:R-:W0:Y:S08]  /*08d0*/  S2UR UR5, SR_CgaCtaId ;  /* 0x00000000000579c3 */ /* 0x000e300000008800 */
[----:B------:R-:W-:Y:S06]  /*08e0*/  BAR.ARV 0x8, 0x180 ;  /* 0x0206000000007b1d */ /* 0x000fec0000002000 */
[----:B------:R-:W-:-:S02]  /*08f0*/  UMOV UR4, 0x400 ;  /* 0x0000040000047882 */ /* 0x000fc40000000000 */
[----:B------:R-:W-:Y:S01]  /*0900*/  BAR.SYNC.DEFER_BLOCKING 0x5, 0x180 ;  /* 0x0146000000007b1d */ /* 0x000fe20000010000 */
[----:B0-----:R-:W-:-:S09]  /*0910*/  ULEA UR4, UR5, UR4, 0x18 ;  /* 0x0000000405047291 */ /* 0x001fd2000f8ec03f */
[----:B------:R-:W0:Y:S01]  /*0920*/  LDS.128 R48, [UR4+0x2a8d0] ;  /* 0x02a8d004ff307984 */ /* 0x000e220008000c00 */
[----:B------:R-:W-:Y:S01]  /*0930*/  ULDC UR4, c[0x0][0xc3c] ;  /* 0x00030f0000047ab9 */ /* 0x000fe20000000800 */
[----:B------:R-:W-:Y:S06]  /*0940*/  BAR.ARV 0x4, 0x180 ;  /* 0x0106000000007b1d */ /* 0x000fec0000002000 */
[----:B0-----:R-:W-:-:S13]  /*0950*/  ISETP.GE.AND P0, PT, R51, UR4, PT ;  /* 0x0000000433007c0c */ /* 0x001fda000bf06270 */
[----:B------:R-:W-:Y:S05]  /*0960*/  @P0 EXIT ;  /* 0x000000000000094d */ /* 0x000fea0003800000 */
[----:B------:R-:W2:Y:S01]  /*0970*/  LDL.LU R10, [R1+0x4] ;  /* 0x00000400010a7983 */ /* 0x000ea20000300800 */
[----:B------:R-:W0:Y:S02]  /*0980*/  S2R R0, SR_TID.X ;  /* 0x0000000000007919 */ /* 0x000e240000002100 */
[----:B0-----:R-:W-:-:S05]  /*0990*/  VIADD R171, R0, 0xffffff80 ;  /* 0xffffff8000ab7836 */ /* 0x001fca0000000000 */
[----:B------:R-:W-:-:S04]  /*09a0*/  SHF.R.S32.HI R0, RZ, 0x1f, R171 ;  /* 0x0000001fff007819 */ /* 0x000fc800000114ab */
[----:B------:R-:W-:-:S04]  /*09b0*/  LEA.HI R3, R0, R171, RZ, 0x7 ;  /* 0x000000ab00037211 */ /* 0x000fc800078f38ff */
[----:B------:R-:W-:Y:S02]  /*09c0*/  LOP3.LUT R2, R3, 0xffffff80, RZ, 0xc0, !PT ;  /* 0xffffff8003027812 */ /* 0x000fe400078ec0ff */
[----:B------:R-:W-:-:S03]  /*09d0*/  LEA.HI R4, R0, R171, RZ, 0x5 ;  /* 0x000000ab00047211 */ /* 0x000fc600078f28ff */
[C---:B------:R-:W-:Y:S01]  /*09e0*/  IMAD.IADD R163, R171.reuse, 0x1, -R2 ;  /* 0x00000001aba37824 */ /* 0x040fe200078e0a02 */
[----:B------:R-:W-:Y:S02]  /*09f0*/  LEA.HI R2, R0, R171, RZ, 0x4 ;  /* 0x000000ab00027211 */ /* 0x000fe400078f20ff */
[----:B------:R-:W-:Y:S02]  /*0a00*/  SHF.L.U32 R6, R4, 0x5, RZ ;  /* 0x0000000504067819 */ /* 0x000fe400000006ff */
[----:B------:R-:W-:Y:S02]  /*0a10*/  LOP3.LUT R4, R2, 0x3fffff0, RZ, 0xc0, !PT ;  /* 0x03fffff002047812 */ /* 0x000fe400078ec0ff */
[----:B------:R-:W-:Y:S02]  /*0a20*/  SHF.R.S32.HI R5, RZ, 0x4, R2 ;  /* 0x00000004ff057819 */ /* 0x000fe40000011402 */
[----:B------:R-:W-:Y:S01]  /*0a30*/  SHF.R.S32.HI R8, RZ, 0x1f, R163 ;  /* 0x0000001fff087819 */ /* 0x000fe200000114a3 */
[----:B------:R-:W-:Y:S01]  /*0a40*/  IMAD.IADD R4, R171, 0x1, -R4 ;  /* 0x00000001ab047824 */ /* 0x000fe200078e0a04 */
[----:B------:R-:W-:-:S02]  /*0a50*/  LOP3.LUT R7, R6, 0xfffffc00, RZ, 0xc0, !PT ;  /* 0xfffffc0006077812 */ /* 0x000fc400078ec0ff */
[----:B------:R-:W-:Y:S02]  /*0a60*/  LEA.HI R2, R2, R5, RZ, 0x1 ;  /* 0x0000000502027211 */ /* 0x000fe400078f08ff */
[----:B------:R-:W-:Y:S01]  /*0a70*/  LEA.HI R9, R8, R163, RZ, 0x2 ;  /* 0x000000a308097211 */ /* 0x000fe200078f10ff */
[----:B------:R-:W-:Y:S01]  /*0a80*/  IMAD R7, R4, 0x40, R7 ;  /* 0x0000004004077824 */ /* 0x000fe200078e0207 */
[----:B------:R-:W-:Y:S02]  /*0a90*/  LOP3.LUT R2, R2, 0x1ffffffe, RZ, 0xc0, !PT ;  /* 0x1ffffffe02027812 */ /* 0x000fe400078ec0ff */
[----:B------:R-:W-:Y:S02]  /*0aa0*/  LEA.HI R4, R0, R171, RZ, 0x2 ;  /* 0x000000ab00047211 */ /* 0x000fe400078f10ff */
[--C-:B------:R-:W-:Y:S02]  /*0ab0*/  SHF.R.S32.HI R6, RZ, 0x2, R9.reuse ;  /* 0x00000002ff067819 */ /* 0x100fe40000011409 */
[----:B------:R-:W-:Y:S01]  /*0ac0*/  SHF.R.S32.HI R11, RZ, 0x1f, R9 ;  /* 0x0000001fff0b7819 */ /* 0x000fe20000011409 */
[----:B------:R-:W-:Y:S01]  /*0ad0*/  IMAD.IADD R2, R5, 0x1, -R2 ;  /* 0x0000000105027824 */ /* 0x000fe200078e0a02 */
[----:B------:R-:W-:-:S02]  /*0ae0*/  LOP3.LUT R4, R4, 0xfffffffc, RZ, 0xc0, !PT ;  /* 0xfffffffc04047812 */ /* 0x000fc400078ec0ff */
[----:B------:R-:W-:Y:S02]  /*0af0*/  LEA.HI R0, R0, R171, RZ, 0x3 ;  /* 0x000000ab00007211 */ /* 0x000fe400078f18ff */
[----:B------:R-:W-:Y:S02]  /*0b00*/  LEA.HI R11, R11, R6, RZ, 0x3 ;  /* 0x000000060b0b7211 */ /* 0x000fe400078f18ff */
[----:B------:R-:W-:Y:S01]  /*0b10*/  SHF.R.S32.HI R164, RZ, 0x7, R3 ;  /* 0x00000007ffa47819 */ /* 0x000fe20000011403 */
[----:B------:R-:W-:Y:S01]  /*0b20*/  IMAD R168, R2, 0x8, R7 ;  /* 0x0000000802a87824 */ /* 0x000fe200078e0207 */
[----:B------:R-:W-:Y:S01]  /*0b30*/  LOP3.LUT R2, R0, 0xfffffff8, RZ, 0xc0, !PT ;  /* 0xfffffff800027812 */ /* 0x000fe200078ec0ff */
[----:B------:R-:W-:Y:S01]  /*0b40*/  IMAD.IADD R4, R171, 0x1, -R4 ;  /* 0x00000001ab047824 */ /* 0x000fe200078e0a04 */
[----:B------:R-:W-:Y:S02]  /*0b50*/  LOP3.LUT R11, R11, 0xfffffff8, RZ, 0xc0, !PT ;  /* 0xfffffff80b0b7812 */ /* 0x000fe400078ec0ff */
[----:B------:R-:W-:-:S02]  /*0b60*/  LEA.HI R8, R8, R163, RZ, 0x5 ;  /* 0x000000a308087211 */ /* 0x000fc400078f28ff */
[----:B------:R-:W-:Y:S01]  /*0b70*/  LEA.HI R3, R3, R164, RZ, 0x1 ;  /* 0x000000a403037211 */ /* 0x000fe200078f08ff */
[----:B------:R-:W-:Y:S01]  /*0b80*/  IMAD.IADD R19, R171, 0x1, -R2 ;  /* 0x00000001ab137824 */ /* 0x000fe200078e0a02 */
[----:B------:R-:W-:Y:S02]  /*0b90*/  IADD3 R11, R6, -R11, RZ ;  /* 0x8000000b060b7210 */ /* 0x000fe40007ffe0ff */
[----:B------:R-:W-:Y:S02]  /*0ba0*/  LEA.HI R5, R4, R4, RZ, 0x1 ;  /* 0x0000000404057211 */ /* 0x000fe400078f08ff */
[----:B------:R-:W-:Y:S02]  /*0bb0*/  SHF.R.S32.HI R8, RZ, 0x5, R8 ;  /* 0x00000005ff087819 */ /* 0x000fe40000011408 */
[----:B------:R-:W-:Y:S01]  /*0bc0*/  LOP3.LUT R3, R3, 0x3fffffe, RZ, 0xc0, !PT ;  /* 0x03fffffe03037812 */ /* 0x000fe200078ec0ff */
[----:B------:R-:W-:Y:S01]  /*0bd0*/  IMAD.SHL.U32 R2, R19, 0x8, RZ ;  /* 0x0000000813027824 */ /* 0x000fe200078e00ff */
[----:B------:R-:W-:Y:S01]  /*0be0*/  LOP3.LUT R6, R9, 0x7ffffffc, RZ, 0xc0, !PT ;  /* 0x7ffffffc09067812 */ /* 0x000fe200078ec0ff */
[----:B------:R-:W-:Y:S01]  /*0bf0*/  IMAD R8, R8, 0x10, R11 ;  /* 0x0000001008087824 */ /* 0x000fe200078e020b */
[----:B------:R-:W-:-:S02]  /*0c00*/  LOP3.LUT R5, R5, 0x1ffffffe, RZ, 0xc0, !PT ;  /* 0x1ffffffe05057812 */ /* 0x000fc400078ec0ff */
[----:B------:R-:W-:Y:S01]  /*0c10*/  IADD3 R3, R164, -R3, RZ ;  /* 0x80000003a4037210 */ /* 0x000fe20007ffe0ff */
[----:B------:R-:W-:Y:S01]  /*0c20*/  IMAD.MOV.U32 R167, RZ, RZ, -0x2 ;  /* 0xfffffffeffa77424 */ /* 0x000fe200078e00ff */
[----:B------:R-:W-:Y:S01]  /*0c30*/  IADD3 R17, R2, 0x40, RZ ;  /* 0x0000004002117810 */ /* 0x000fe20007ffe0ff */
[----:B------:R-:W-:Y:S02]  /*0c40*/  IMAD.IADD R6, R163, 0x1, -R6 ;  /* 0x00000001a3067824 */ /* 0x000fe400078e0a06 */
[----:B------:R-:W-:Y:S02]  /*0c50*/  IMAD.IADD R166, R4, 0x1, -R5 ;  /* 0x0000000104a67824 */ /* 0x000fe400078e0a05 */
[----:B------:R-:W-:Y:S01]  /*0c60*/  IMAD R165, R3, 0x40, R8 ;  /* 0x0000004003a57824 */ /* 0x000fe200078e0208 */
[----:B------:R-:W-:Y:S01]  /*0c70*/  SHF.R.S32.HI R161, RZ, 0x3, R0 ;  /* 0x00000003ffa17819 */ /* 0x000fe20000011400 */
[----:B------:R-:W-:Y:S01]  /*0c80*/  IMAD R167, R6, R167, 0x60 ;  /* 0x0000006006a77424 */ /* 0x000fe200078e02a7 */
[----:B------:R-:W-:Y:S01]  /*0c90*/  SHF.R.S32.HI R170, RZ, 0x1f, R2 ;  /* 0x0000001fffaa7819 */ /* 0x000fe20000011402 */
[----:B------:R-:W-:Y:S01]  /*0ca0*/  IMAD.MOV.U32 R162, RZ, RZ, RZ ;  /* 0x000000ffffa27224 */ /* 0x000fe200078e00ff */
[----:B------:R-:W-:Y:S01]  /*0cb0*/  SHF.R.S32.HI R169, RZ, 0x1f, R17 ;  /* 0x0000001fffa97819 */ /* 0x000fe20000011411 */
[----:B------:R-:W-:Y:S01]  /*0cc0*/  IMAD R166, R166, 0x8, R165 ;  /* 0x00000008a6a67824 */ /* 0x000fe200078e02a5 */
[----:B------:R-:W-:Y:S01]  /*0cd0*/  UMOV UR39, URZ ;  /* 0x0000003f00277c82 */ /* 0x000fe20008000000 */
[----:B------:R-:W-:Y:S01]  /*0ce0*/  UMOV UR38, URZ ;  /* 0x0000003f00267c82 */ /* 0x000fe20008000000 */
[----:B--2---:R-:W-:-:S07]  /*0cf0*/  LOP3.LUT R16, R10, 0x1, RZ, 0xfc, !PT ;  /* 0x000000010a107812 */ /* 0x004fce00078efcff */
.L_x_234:
[----:B0-2-4-:R-:W0:Y:S01]  /*0d00*/  LDC.64 R4, c[0x0][0xc88] ;  /* 0x00032200ff047b82 */ /* 0x015e220000000a00 */
[----:B------:R-:W-:Y:S01]  /*0d10*/  ULDC.64 UR4, c[0x0][0xa28] ;  /* 0x00028a0000047ab9 */ /* 0x000fe20000000a00 */
[----:B------:R-:W-:Y:S01]  /*0d20*/  IMAD.MOV.U32 R3, RZ, RZ, RZ ;  /* 0x000000ffff037224 */ /* 0x000fe200078e00ff */
[----:B------:R-:W-:Y:S01]  /*0d30*/  ULDC.64 UR6, c[0x0][0xa20] ;  /* 0x0002880000067ab9 */ /* 0x000fe20000000a00 */
[----:B0-----:R-:W-:-:S05]  /*0d40*/  IMAD.WIDE R4, R51, 0x4, R4 ;  /* 0x0000000433047825 */ /* 0x001fca00078e0204 */
[----:B------:R-:W2:Y:S01]  /*0d50*/  LDG.E R18, desc[UR36][R4.64] ;  /* 0x0000002404127981 */ /* 0x000ea2000c1e1900 */
[----:B------:R-:W-:-:S04]  /*0d60*/  ISETP.NE.U32.AND P0, PT, RZ, UR4, PT ;  /* 0x00000004ff007c0c */ /* 0x000fc8000bf05070 */
[----:B------:R-:W-:Y:S02]  /*0d70*/  ISETP.NE.AND.EX P0, PT, RZ, UR5, PT, P0 ;  /* 0x00000005ff007c0c */ /* 0x000fe4000bf05300 */
[----:B--2---:R-:W-:-:S11]  /*0d80*/  SHF.R.S32.HI R160, RZ, 0x1f, R18 ;  /* 0x0000001fffa07819 */ /* 0x004fd60000011412 */
[----:B---3--:R-:W-:-:S04]  /*0d90*/  @P0 LEA R6, P1, R18, UR4, 0x2 ;  /* 0x0000000412060c11 */ /* 0x008fc8000f8210ff */
[----:B------:R-:W-:Y:S01]  /*0da0*/  @P0 LEA.HI.X R7, R18, UR5, R160, 0x2, P1 ;  /* 0x0000000512070c11 */ /* 0x000fe200088f14a0 */
[----:B------:R-:W-:-:S04]  /*0db0*/  ULDC.64 UR4, c[0x0][0x418] ;  /* 0x0001060000047ab9 */ /* 0x000fc80000000a00 */
[----:B------:R0:W5:Y:S01]  /*0dc0*/  @P0 LDG.E R3, desc[UR36][R6.64] ;  /* 0x0000002406030981 */ /* 0x000162000c1e1900 */
[----:B------:R-:W-:Y:S01]  /*0dd0*/  ISETP.NE.U32.AND P0, PT, RZ, UR6, PT ;  /* 0x00000006ff007c0c */ /* 0x000fe2000bf05070 */
[----:B------:R-:W-:-:S03]  /*0de0*/  UISETP.NE.U32.AND UP0, UPT, UR4, URZ, UPT ;  /* 0x0000003f0400728c */ /* 0x000fc6000bf05070 */
[----:B------:R-:W-:Y:S01]  /*0df0*/  ISETP.NE.AND.EX P0, PT, RZ, UR7, PT, P0 ;  /* 0x00000007ff007c0c */ /* 0x000fe2000bf05300 */
[----:B------:R-:W-:Y:S01]  /*0e00*/  UISETP.NE.AND.EX UP0, UPT, UR5, URZ, UPT, UP0 ;  /* 0x0000003f0500728c */ /* 0x000fe2000bf05300 */
[----:B------:R-:W-:Y:S02]  /*0e10*/  ULDC UR4, c[0x0][0x424] ;  /* 0x0001090000047ab9 */ /* 0x000fe40000000800 */
[----:B------:R-:W-:Y:S01]  /*0e20*/  ULDC UR5, c[0x0][0x2f0] ;  /* 0x0000bc0000057ab9 */ /* 0x000fe20000000800 */
[----:B------:R-:W-:-:S04]  /*0e30*/  USEL UR4, UR4, 0x1, UP0 ;  /* 0x0000000104047887 */ /* 0x000fc80008000000 */
[----:B------:R-:W-:-:S04]  /*0e40*/  UIMAD UR4, UR4, UR5, URZ ;  /* 0x00000005040472a4 */ /* 0x000fc8000f8e023f */
[C---:B------:R-:W-:Y:S02]  /*0e50*/  @P0 LEA R4, P1, R18.reuse, UR6, 0x2 ;  /* 0x0000000612040c11 */ /* 0x040fe4000f8210ff */
[----:B------:R-:W-:Y:S02]  /*0e60*/  IMAD.U32 R72, RZ, RZ, UR4 ;  /* 0x00000004ff487e24 */ /* 0x000fe4000f8e00ff */
[----:B------:R-:W-:-:S05]  /*0e70*/  @P0 LEA.HI.X R5, R18, UR7, R160, 0x2, P1 ;  /* 0x0000000712050c11 */ /* 0x000fca00088f14a0 */
[----:B------:R0:W5:Y:S01]  /*0e80*/  @P0 LDG.E R72, desc[UR36][R4.64] ;  /* 0x0000002404480981 */ /* 0x000162000c1e1900 */
[----:B------:R-:W-:Y:S05]  /*0e90*/  @P0 BRA `(.L_x_189) ;  /* 0x0000000000240947 */ /* 0x000fea0003800000 */
[----:B------:R-:W-:Y:S02]  /*0ea0*/  ULDC.64 UR4, c[0x0][0xa08] ;  /* 0x0002820000047ab9 */ /* 0x000fe40000000a00 */
[----:B------:R-:W-:-:S04]  /*0eb0*/  ISETP.NE.U32.AND P0, PT, RZ, UR4, PT ;  /* 0x00000004ff007c0c */ /* 0x000fc8000bf05070 */
[----:B------:R-:W-:-:S13]  /*0ec0*/  ISETP.NE.AND.EX P0, PT, RZ, UR5, PT, P0 ;  /* 0x00000005ff007c0c */ /* 0x000fda000bf05300 */
[----:B------:R-:W-:Y:S05]  /*0ed0*/  @!P0 BRA `(.L_x_189) ;  /* 0x0000000000148947 */ /* 0x000fea0003800000 */
[----:B0-----:R-:W0:Y:S02]  /*0ee0*/  LDC.64 R4, c[0x0][0xa08] ;  /* 0x00028200ff047b82 */ /* 0x001e240000000a00 */
[----:B0-----:R-:W-:-:S05]  /*0ef0*/  IMAD.WIDE R4, R18, 0x4, R4 ;  /* 0x0000000412047825 */ /* 0x001fca00078e0204 */
[----:B-----5:R-:W2:Y:S04]  /*0f00*/  LDG.E R72, desc[UR36][R4.64] ;  /* 0x0000002404487981 */ /* 0x020ea8000c1e1900 */
[----:B------:R-:W2:Y:S02]  /*0f10*/  LDG.E R7, desc[UR36][R4.64+0x4] ;  /* 0x0000042404077981 */ /* 0x000ea4000c1e1900 */
[----:B--2---:R-:W-:-:S07]  /*0f20*/  IADD3 R72, -R72, R7, RZ ;  /* 0x0000000748487210 */ /* 0x004fce0007ffe1ff */
.L_x_189:
[----:B-----5:R-:W-:Y:S01]  /*0f30*/  IMAD.IADD R72, R72, 0x1, -R3 ;  /* 0x0000000148487824 */ /* 0x020fe200078e0a03 */
[----:B------:R-:W-:Y:S01]  /*0f40*/  PLOP3.LUT P0, PT, PT, PT, PT, 0x80, 0x0 ;  /* 0x000000000000781c */ /* 0x000fe20003f0f070 */
[----:B------:R-:W-:Y:S01]  /*0f50*/  IMAD.MOV.U32 R23, RZ, RZ, R49 ;  /* 0x000000ffff177224 */ /* 0x000fe200078e0031 */
[----:B------:R-:W-:Y:S01]  /*0f60*/  CS2R R86, SRZ ;  /* 0x0000000000567805 */ /* 0x000fe2000001ff00 */
[C---:B------:R-:W-:Y:S01]  /*0f70*/  VIADD R0, R72.reuse, 0x5f ;  /* 0x0000005f48007836 */ /* 0x040fe20000000000 */
[----:B------:R-:W-:Y:S01]  /*0f80*/  ISETP.GE.AND P1, PT, R72, 0x1, PT ;  /* 0x000000014800780c */ /* 0x000fe20003f26270 */
[----:B------:R-:W-:Y:S01]  /*0f90*/  IMAD.MOV.U32 R22, RZ, RZ, R50 ;  /* 0x000000ffff167224 */ /* 0x000fe200078e0032 */
[----:B------:R-:W-:Y:S01]  /*0fa0*/  CS2R R84, SRZ ;  /* 0x0000000000547805 */ /* 0x000fe2000001ff00 */
[----:B------:R-:W-:Y:S01]  /*0fb0*/  IMAD.HI R0, R0, 0x2aaaaaab, RZ ;  /* 0x2aaaaaab00007827 */ /* 0x000fe200078e02ff */
[----:B------:R-:W-:Y:S02]  /*0fc0*/  CS2R R82, SRZ ;  /* 0x0000000000527805 */ /* 0x000fe4000001ff00 */
[----:B------:R-:W-:-:S02]  /*0fd0*/  CS2R R80, SRZ ;  /* 0x0000000000507805 */ /* 0x000fc4000001ff00 */
[----:B------:R-:W-:Y:S02]  /*0fe0*/  CS2R R78, SRZ ;  /* 0x00000000004e7805 */ /* 0x000fe4000001ff00 */
[----:B------:R-:W-:Y:S02]  /*0ff0*/  CS2R R76, SRZ ;  /* 0x00000000004c7805 */ /* 0x000fe4000001ff00 */
[----:B------:R-:W-:Y:S02]  /*1000*/  SHF.R.U32.HI R3, RZ, 0x1f, R0 ;  /* 0x0000001fff037819 */ /* 0x000fe40000011600 */
[----:B------:R-:W-:Y:S01]  /*1010*/  CS2R R74, SRZ ;  /* 0x00000000004a7805 */ /* 0x000fe2000001ff00 */
[----:B------:R-:W-:Y:S01]  /*1020*/  IMAD.MOV.U32 R73, RZ, RZ, RZ ;  /* 0x000000ffff497224 */ /* 0x000fe200078e00ff */
[----:B------:R-:W-:Y:S02]  /*1030*/  CS2R R32, SRZ ;  /* 0x0000000000207805 */ /* 0x000fe4000001ff00 */
[----:B------:R-:W-:Y:S01]  /*1040*/  LEA.HI.SX32 R88, R0, R3, 0x1c ;  /* 0x0000000300587211 */ /* 0x000fe200078fe2ff */
[----:B------:R-:W-:Y:S01]  /*1050*/  IMAD.MOV.U32 R0, RZ, RZ, RZ ;  /* 0x000000ffff007224 */ /* 0x000fe200078e00ff */
[----:B------:R-:W-:-:S02]  /*1060*/  MOV R3, RZ ;  /* 0x000000ff00037202 */ /* 0x000fc40000000f00 */
        /* <DEDUP_REMOVED lines=9> */
[----:B------:R-:W-:Y:S01]  /*1100*/  CS2R R52, SRZ ;  /* 0x0000000000347805 */ /* 0x000fe2000001ff00 */
[----:B------:R-:W-:Y:S01]  /*1110*/  IMAD.MOV.U32 R29, RZ, RZ, RZ ;  /* 0x000000ffff1d7224 */ /* 0x000fe200078e00ff */
        /* <DEDUP_REMOVED lines=8> */
[----:B------:R-:W-:Y:S01]  /*11a0*/  CS2R R92, SRZ ;  /* 0x00000000005c7805 */ /* 0x000fe2000001ff00 */
[----:B------:R-:W-:Y:S01]  /*11b0*/  IMAD.MOV.U32 R89, RZ, RZ, RZ ;  /* 0x000000ffff597224 */ /* 0x000fe200078e00ff */
[----:B------:R-:W-:Y:S02]  /*11c0*/  CS2R R94, SRZ ;  /* 0x00000000005e7805 */ /* 0x000fe4000001ff00 */
[----:B0-----:R-:W-:Y:S02]  /*11d0*/  CS2R R6, SRZ ;  /* 0x0000000000067805 */ /* 0x001fe4000001ff00 */
[----:B------:R-:W-:Y:S01]  /*11e0*/  MOV R8, RZ ;  /* 0x000000ff00087202 */ /* 0x000fe20000000f00 */
[----:B------:R-:W-:Y:S02]  /*11f0*/  IMAD.MOV.U32 R10, RZ, RZ, RZ ;  /* 0x000000ffff0a7224 */ /* 0x000fe400078e00ff */
[----:B------:R-:W-:Y:S01]  /*1200*/  IMAD.MOV.U32 R12, RZ, RZ, RZ ;  /* 0x000000ffff0c7224 */ /* 0x000fe200078e00ff */
[----:B------:R-:W-:Y:S06]  /*1210*/  @!P1 BRA `(.L_x_190) ;  /* 0x0000005800589947 */ /* 0x000fec0003800000 */
[----:B------:R-:W0:Y:S01]  /*1220*/  SHFL.IDX PT, R0, R164, RZ, 0x1f ;  /* 0x00001fffa4007589 */ /* 0x000e2200000e0000 */
[----:B------:R-:W1:Y:S01]  /*1230*/  S2UR UR40, SR_CgaCtaId ;  /* 0x00000000002879c3 */ /* 0x000e620000008800 */
[----:B------:R-:W-:Y:S01]  /*1240*/  UMOV UR6, 0x400 ;  /* 0x0000040000067882 */ /* 0x000fe20000000000 */
[----:B0-----:R-:W-:Y:S01]  /*1250*/  R2UR UR4, R0 ;  /* 0x00000000000472ca */ /* 0x001fe200000e0000 */
[----:B-1----:R-:W-:-:S04]  /*1260*/  ULEA UR42, UR40, UR6, 0x18 ;  /* 0x00000006282a7291 */ /* 0x002fc8000f8ec03f */
[----:B------:R-:W-:-:S04]  /*1270*/  UIADD3 UR6, UR42, 0xc400, URZ ;  /* 0x0000c4002a067890 */ /* 0x000fc8000fffe03f */
[----:B------:R-:W-:-:S04]  /*1280*/  ULOP3.LUT UP0, URZ, UR6, 0x1bf, URZ, 0xc0, !UPT ;  /* 0x000001bf063f7892 */ /* 0x000fc8000f80c03f */
[----:B------:R-:W-:Y:S02]  /*1290*/  ULEA.HI UR5, UR4, UR4, URZ, 0x1 ;  /* 0x0000000404057291 */ /* 0x000fe4000f8f083f */
[----:B------:R-:W-:Y:S02]  /*12a0*/  PLOP3.LUT P0, PT, PT, PT, UP0, 0x80, 0x0 ;  /* 0x000000000000781c */ /* 0x000fe40003f0f008 */
[----:B------:R-:W-:-:S04]  /*12b0*/  ULOP3.LUT UR5, UR5, 0x1e, URZ, 0xc0, !UPT ;  /* 0x0000001e05057892 */ /* 0x000fc8000f8ec03f */
[----:B------:R-:W-:-:S04]  /*12c0*/  UIADD3 UR5, UR4, -UR5, URZ ;  /* 0x8000000504057290 */ /* 0x000fc8000fffe03f */
[----:B------:R-:W-:-:S04]  /*12d0*/  ULEA UR5, UR5, UR6, 0xd ;  /* 0x0000000605057291 */ /* 0x000fc8000f8e683f */
[----:B------:R-:W-:-:S04]  /*12e0*/  USHF.R.U32.HI UR5, URZ, 0x4, UR5 ;  /* 0x000000043f057899 */ /* 0x000fc80008011605 */
[----:B------:R-:W-:Y:S01]  /*12f0*/  ULOP3.LUT UR41, UR5, 0x3fff, URZ, 0xc0, !UPT ;  /* 0x00003fff05297892 */ /* 0x000fe2000f8ec03f */
[----:B------:R-:W-:Y:S11]  /*1300*/  @!P0 BRA `(.L_x_191) ;  /* 0x0000000000408947 */ /* 0x000ff60003800000 */
        /* <DEDUP_REMOVED lines=16> */
.L_x_191:
[----:B------:R-:W-:Y:S02]  /*1410*/  LEA.HI R0, R162, R162, RZ, 0x1 ;  /* 0x000000a2a2007211 */ /* 0x000fe400078f08ff */
[----:B------:R-:W-:Y:S02]  /*1420*/  ISETP.NE.AND P0, PT, R16, 0x3, PT ;  /* 0x000000031000780c */ /* 0x000fe40003f05270 */
[----:B------:R-:W-:-:S05]  /*1430*/  LOP3.LUT R3, R0, 0xfffffffe, RZ, 0xc0, !PT ;  /* 0xfffffffe00037812 */ /* 0x000fca00078ec0ff */
[----:B------:R-:W-:-:S05]  /*1440*/  IMAD.IADD R0, R162, 0x1, -R3 ;  /* 0x00000001a2007824 */ /* 0x000fca00078e0a03 */
[----:B------:R-:W-:-:S04]  /*1450*/  SHF.L.U32 R0, R0, 0x1f, RZ ;  /* 0x0000001f00007819 */ /* 0x000fc800000006ff */
[----:B------:R-:W0:Y:S02]  /*1460*/  SYNCS.PHASECHK.TRANS64.TRYWAIT P1, [UR42+0x2a800], R0 ;  /* 0x02a80000ff0075a7 */ /* 0x000e24000802016a */
[----:B0-----:R-:W-:Y:S05]  /*1470*/  @!P1 BRA `(.L_x_192) ;  /* 0x000000c800a09947 */ /* 0x001fea0003800000 */
.L_x_321:
[----:B------:R-:W-:Y:S05]  /*1480*/  @!P0 BRA `(.L_x_193) ;  /* 0x0000000000048947 */ /* 0x000fea0003800000 */
[----:B------:R-:W-:Y:S01]  /*1490*/  BPT.TRAP 0x1 ;  /* 0x000000040000795c */ /* 0x000fe20000300000 */
.L_x_193:
[----:B0-----:R-:W-:Y:S02]  /*14a0*/  IMAD.U32 R0, RZ, RZ, UR38 ;  /* 0x00000026ff007e24 */ /* 0x001fe4000f8e00ff */
[----:B------:R-:W-:-:S03]  /*14b0*/  IMAD.U32 R3, RZ, RZ, UR39 ;  /* 0x00000027ff037e24 */ /* 0x000fc6000f8e00ff */
[----:B------:R-:W-:Y:S02]  /*14c0*/  LEA R0, R0, UR42, 0x3 ;  /* 0x0000002a00007c11 */ /* 0x000fe4000f8e18ff */
[----:B------:R-:W-:-:S04]  /*14d0*/  SHF.L.U32 R3, R3, 0x1f, RZ ;  /* 0x0000001f03037819 */ /* 0x000fc800000006ff */
[----:B------:R0:W1:Y:S01]  /*14e0*/  SYNCS.PHASECHK.TRANS64.TRYWAIT P1, [R0+URZ+0x2a830], R3 ;  /* 0x02a83003000075a7 */ /* 0x000062000802017f */
[----:B------:R-:W-:Y:S05]  /*14f0*/  @!P0 BRA `(.L_x_194) ;  /* 0x0000000000048947 */ /* 0x000fea0003800000 */
[----:B------:R-:W-:Y:S01]  /*1500*/  BPT.TRAP 0x1 ;  /* 0x000000040000795c */ /* 0x000fe20000300000 */
.L_x_194:
[----:B------:R-:W-:Y:S01]  /*1510*/  MOV R87, RZ ;  /* 0x000000ff00577202 */ /* 0x000fe20000000f00 */
[----:B-1----:R-:W-:Y:S06]  /*1520*/  @P1 BRA `(.L_x_195) ;  /* 0x0000000000081947 */ /* 0x002fec0003800000 */
[----:B------:R-:W1:Y:S02]  /*1530*/  SYNCS.PHASECHK.TRANS64.TRYWAIT P1, [R0+URZ+0x2a830], R3 ;  /* 0x02a83003000075a7 */ /* 0x000e64000802017f */
[----:B-1----:R-:W-:Y:S05]  /*1540*/  @!P1 BRA `(.L_x_196) ;  /* 0x000000c800849947 */ /* 0x002fea0003800000 */
.L_x_195:
        /* <DEDUP_REMOVED lines=8> */
[----:B------:R-:W-:Y:S01]  /*15d0*/  IMAD.U32 R7, RZ, RZ, UR13 ;  /* 0x0000000dff077e24 */ /* 0x000fe2000f8e00ff */
        /* <DEDUP_REMOVED lines=90> */
.L_x_197:
        /* <DEDUP_REMOVED lines=17> */
[C---:B------:R-:W-:Y:S01]  /*1c90*/  ISETP.GT.AND P4, PT, R9.reuse, 0x8, PT ;  /* 0x000000080900780c */ /* 0x040fe20003f84270 */
[----:B------:R-:W-:Y:S01]  /*1ca0*/  FMUL.FTZ R30, R30, UR4 ;  /* 0x000000041e1e7c20 */ /* 0x000fe20008410000 */
[----:B------:R-:W-:Y:S01]  /*1cb0*/  ISETP.GT.AND P3, PT, R9, 0x9, PT ;  /* 0x000000090900780c */ /* 0x000fe20003f64270 */
[----:B------:R-:W-:Y:S01]  /*1cc0*/  FMUL.FTZ R40, R40, UR4 ;  /* 0x0000000428287c20 */ /* 0x000fe20008410000 */
[----:B------:R-:W-:Y:S01]  /*1cd0*/  FMUL.FTZ R31, R31, UR4 ;  /* 0x000000041f1f7c20 */ /* 0x000fe20008410000 */
[----:B------:R-:W-:Y:S01]  /*1ce0*/  FMUL.FTZ R34, R34, UR4 ;  /* 0x0000000422227c20 */ /* 0x000fe20008410000 */
[----:B------:R-:W-:Y:S01]  /*1cf0*/  ISETP.GT.AND P2, PT, R9, 0x10, PT ;  /* 0x000000100900780c */ /* 0x000fe20003f44270 */
[----:B------:R-:W4:Y:S01]  /*1d00*/  MUFU.TANH R28, R28 ;  /* 0x0000001c001c7308 */ /* 0x000f220000002400 */
[----:B--2---:R-:W-:Y:S01]  /*1d10*/  FSEL R12, R24, -INF , P6 ;  /* 0xff800000180c7808 */ /* 0x004fe20003000000 */
[----:B------:R-:W-:Y:S01]  /*1d20*/  FMUL.FTZ R41, R41, UR4 ;  /* 0x0000000429297c20 */ /* 0x000fe20008410000 */
[----:B------:R-:W-:Y:S01]  /*1d30*/  ISETP.GT.AND P1, PT, R9, 0x11, PT ;  /* 0x000000110900780c */ /* 0x000fe20003f24270 */
[----:B------:R-:W-:Y:S01]  /*1d40*/  FMUL.FTZ R44, R44, UR4 ;  /* 0x000000042c2c7c20 */ /* 0x000fe20008410000 */
        /* <DEDUP_REMOVED lines=44> */
[----:B--2---:R-:W-:Y:S01]  /*2010*/  FSEL R80, R33, -INF , P1 ;  /* 0xff80000021507808 */ /* 0x004fe20000800000 */
[----:B------:R-:W-:Y:S01]  /*2020*/  ULDC UR5, c[0x0][0x988] ;  /* 0x0002620000057ab9 */ /* 0x000fe20000000800 */
[----:B------:R-:W-:Y:S01]  /*2030*/  FMUL.FTZ R66, R66, UR4 ;  /* 0x0000000442427c20 */ /* 0x000fe20008410000 */
[----:B------:R-:W-:Y:S01]  /*2040*/  P2R R13, PR, RZ, 0x1 ;  /* 0x00000001ff0d7803 */ /* 0x000fe20000000000 */
[----:B------:R-:W-:Y:S01]  /*2050*/  FMUL.FTZ R67, R67, UR4 ;  /* 0x0000000443437c20 */ /* 0x000fe20008410000 */
[----:B------:R-:W-:Y:S01]  /*2060*/  FMNMX.FTZ R11, R80, R11, !PT ;  /* 0x0000000b500b7209 */ /* 0x000fe20007810000 */
[----:B------:R-:W-:Y:S01]  /*2070*/  FMUL.FTZ R70, R70, UR4 ;  /* 0x0000000446467c20 */ /* 0x000fe20008410000 */
[----:B------:R-:W2:Y:S01]  /*2080*/  MUFU.TANH R14, R30 ;  /* 0x0000001e000e7308 */ /* 0x000ea20000002400 */
[----:B0-----:R-:W-:Y:S01]  /*2090*/  FSEL R3, R3, -INF , P5 ;  /* 0xff80000003037808 */ /* 0x001fe20002800000 */
[----:B------:R-:W-:Y:S01]  /*20a0*/  FMUL.FTZ R71, R71, UR4 ;  /* 0x0000000447477c20 */ /* 0x000fe20008410000 */
[----:B------:R-:W-:Y:S01]  /*20b0*/  ISETP.GT.AND P5, PT, R9, 0x19, PT ;  /* 0x000000190900780c */ /* 0x000fe20003fa4270 */
[--C-:B------:R-:W-:Y:S01]  /*20c0*/  IMAD.MOV.U32 R83, RZ, RZ, R87.reuse ;  /* 0x000000ffff537224 */ /* 0x100fe200078e0057 */
[----:B------:R-:W-:Y:S01]  /*20d0*/  R2UR UR4, R0 ;  /* 0x00000000000472ca */ /* 0x000fe200000e0000 */
[--C-:B------:R-:W-:Y:S01]  /*20e0*/  IMAD.MOV.U32 R81, RZ, RZ, R87.reuse ;  /* 0x000000ffff517224 */ /* 0x100fe200078e0057 */
[-C--:B------:R-:W-:Y:S01]  /*20f0*/  MOV R85, R87.reuse ;  /* 0x0000005700557202 */ /* 0x080fe20000000f00 */
[----:B------:R-:W0:Y:S01]  /*2100*/  MUFU.TANH R37, R37 ;  /* 0x0000002500257308 */ /* 0x000e220000002400 */
[----:B-1----:R-:W-:Y:S01]  /*2110*/  FSEL R36, R36, -INF , P6 ;  /* 0xff80000024247808 */ /* 0x002fe20003000000 */
[--C-:B------:R-:W-:Y:S01]  /*2120*/  IMAD.MOV.U32 R79, RZ, RZ, R87.reuse ;  /* 0x000000ffff4f7224 */ /* 0x100fe200078e0057 */
[----:B------:R-:W-:Y:S01]  /*2130*/  MOV R75, R87 ;  /* 0x00000057004b7202 */ /* 0x000fe20000000f00 */
[--C-:B------:R-:W-:Y:S01]  /*2140*/  IMAD.MOV.U32 R77, RZ, RZ, R87.reuse ;  /* 0x000000ffff4d7224 */ /* 0x100fe200078e0057 */
[----:B------:R-:W-:Y:S01]  /*2150*/  FMNMX.FTZ R11, R36, R11, !PT ;  /* 0x0000000b240b7209 */ /* 0x000fe20007810000 */
[----:B------:R-:W-:-:S02]  /*2160*/  IMAD.MOV.U32 R73, RZ, RZ, R87 ;  /* 0x000000ffff497224 */ /* 0x000fc400078e0057 */
[----:B------:R-:W1:Y:S01]  /*2170*/  MUFU.TANH R20, R31 ;  /* 0x0000001f00147308 */ /* 0x000e620000002400 */
[----:B--2---:R-:W-:Y:S01]  /*2180*/  FSEL R14, R14, -INF , P4 ;  /* 0xff8000000e0e7808 */ /* 0x004fe20002000000 */
[----:B------:R-:W-:Y:S01]  /*2190*/  UIADD3 UR4, UR4, 0x2a840, URZ ;  /* 0x0002a84004047890 */ /* 0x000fe2000fffe03f */
[----:B------:R-:W-:-:S03]  /*21a0*/  ISETP.GT.AND P4, PT, R9, 0x20, PT ;  /* 0x000000200900780c */ /* 0x000fc60003f84270 */
[----:B------:R-:W-:Y:S02]  /*21b0*/  UPRMT UR4, UR40, 0x654, UR4 ;  /* 0x0000065428047896 */ /* 0x000fe40008000004 */
[----:B------:R-:W2:Y:S01]  /*21c0*/  MUFU.TANH R40, R40 ;  /* 0x0000002800287308 */ /* 0x000ea20000002400 */
[----:B0-----:R-:W-:-:S04]  /*21d0*/  FSEL R82, R37, -INF , P5 ;  /* 0xff80000025527808 */ /* 0x001fc80002800000 */
[----:B------:R-:W-:Y:S02]  /*21e0*/  FMNMX.FTZ R11, R82, R11, !PT ;  /* 0x0000000b520b7209 */ /* 0x000fe40007810000 */
[----:B------:R-:W-:Y:S01]  /*21f0*/  SYNCS.ARRIVE.TRANS64.RED.A1T0 RZ, [UR4], RZ ;  /* 0x000000ffffff79a7 */ /* 0x000fe20008100404 */
        /* <DEDUP_REMOVED lines=62> */
[----:B--2---:R-:W-:Y:S01]  /*25e0*/  FSEL R100, R57, -INF , P1 ;  /* 0xff80000039647808 */ /* 0x004fe20000800000 */
[----:B------:R-:W-:-:S03]  /*25f0*/  IMAD.MOV.U32 R57, RZ, RZ, R87 ;  /* 0x000000ffff397224 */ /* 0x000fc600078e0057 */
[----:B------:R-:W-:-:S03]  /*2600*/  FMNMX.FTZ R11, R100, R11, !PT ;  /* 0x0000000b640b7209 */ /* 0x000fc60007810000 */
[----:B------:R-:W2:Y:S01]  /*2610*/  MUFU.TANH R54, R54 ;  /* 0x0000003600367308 */ /* 0x000ea20000002400 */
[----:B0-----:R-:W-:Y:S01]  /*2620*/  FSEL R52, R51, -INF , P5 ;  /* 0xff80000033347808 */ /* 0x001fe20002800000 */
[----:B------:R-:W-:Y:S01]  /*2630*/  IMAD.MOV.U32 R51, RZ, RZ, R87 ;  /* 0x000000ffff337224 */ /* 0x000fe200078e0057 */
        /* <DEDUP_REMOVED lines=13> */
[----:B------:R-:W-:Y:S02]  /*2710*/  ISETP.GT.AND P3, PT, R9, 0x51, PT ;  /* 0x000000510900780c */ /* 0x000fe40003f64270 */
[----:B------:R-:W-:-:S03]  /*2720*/  MOV R55, R87 ;  /* 0x0000005700377202 */ /* 0x000fc60000000f00 */
[----:B------:R-:W1:Y:S01]  /*2730*/  MUFU.TANH R65, R65 ;  /* 0x0000004100417308 */ /* 0x000e620000002400 */
[----:B--2---:R-:W-:-:S04]  /*2740*/  FSEL R64, R64, -INF , P4 ;  /* 0xff80000040407808 */ /* 0x004fc80002000000 */
[----:B------:R-:W-:-:S03]  /*2750*/  FMNMX.FTZ R11, R64, R11, !PT ;  /* 0x0000000b400b7209 */ /* 0x000fc60007810000 */
[----:B------:R-:W2:Y:S01]  /*2760*/  MUFU.TANH R59, R59 ;  /* 0x0000003b003b7308 */ /* 0x000ea20000002400 */
[----:B0-----:R-:W-:Y:S02]  /*2770*/  FSEL R34, R58, -INF , P2 ;  /* 0xff8000003a227808 */ /* 0x001fe40001000000 */
[----:B------:R-:W-:-:S05]  /*2780*/  ISETP.GT.AND P2, PT, R9, 0x58, PT ;  /* 0x000000580900780c */ /* 0x000fca0003f44270 */
[----:B------:R-:W0:Y:S01]  /*2790*/  MUFU.TANH R68, R68 ;  /* 0x0000004400447308 */ /* 0x000e220000002400 */
[----:B-1----:R-:W-:Y:S02]  /*27a0*/  FSEL R58, R65, -INF , P3 ;  /* 0xff800000413a7808 */ /* 0x002fe40001800000 */
[----:B------:R-:W-:Y:S02]  /*27b0*/  MOV R65, R87 ;  /* 0x0000005700417202 */ /* 0x000fe40000000f00 */
        /* <DEDUP_REMOVED lines=9> */
[----:B-1----:R-:W-:Y:S01]  /*2850*/  FSEL R104, R69, -INF , P1 ;  /* 0xff80000045687808 */ /* 0x002fe20000800000 */
[----:B------:R-:W-:-:S03]  /*2860*/  IMAD.MOV.U32 R69, RZ, RZ, R87 ;  /* 0x000000ffff457224 */ /* 0x000fc600078e0057 */
        /* <DEDUP_REMOVED lines=30> */
[--C-:B------:R-:W-:Y:S01]  /*2a50*/  FFMA.FTZ R13, R40, R11, -R21.reuse ;  /* 0x0000000b280d7223 */ /* 0x100fe20000010815 */
[----:B------:R-:W-:Y:S01]  /*2a60*/  FSEL R40, R67, -INF , P3 ;  /* 0xff80000043287808 */ /* 0x000fe20001800000 */
        /* <DEDUP_REMOVED lines=10> */
[-CC-:B-1----:R-:W-:Y:S01]  /*2b10*/  FFMA.FTZ R12, R36, R11.reuse, -R21.reuse ;  /* 0x0000000b240c7223 */ /* 0x182fe20000010815 */
[----:B------:R-:W-:Y:S01]  /*2b20*/  FSEL R36, R63, -INF , P5 ;  /* 0xff8000003f247808 */ /* 0x000fe20002800000 */
        /* <DEDUP_REMOVED lines=28> */
[----:B------:R0:W-:Y:S01]  /*2cf0*/  MUFU.EX2 R15, R76 ;  /* 0x0000004c000f7308 */ /* 0x0001e20000000800 */
[----:B------:R-:W-:Y:S01]  /*2d00*/  FMNMX.FTZ R9, R74, R9, !PT ;  /* 0x000000094a097209 */ /* 0x000fe20007810000 */
[----:B------:R-:W-:-:S02]  /*2d10*/  IMAD.MOV.U32 R67, RZ, RZ, R87 ;  /* 0x000000ffff437224 */ /* 0x000fc400078e0057 */
[--C-:B------:R-:W-:Y:S02]  /*2d20*/  IMAD.MOV.U32 R63, RZ, RZ, R87.reuse ;  /* 0x000000ffff3f7224 */ /* 0x100fe400078e0057 */
[----:B-1----:R-:W1:Y:S02]  /*2d30*/  SHFL.BFLY PT, R12, R9, 0x2, 0x1f ;  /* 0x0c401f00090c7f89 */ /* 0x002e6400000e0000 */
[----:B------:R-:W-:Y:S01]  /*2d40*/  MUFU.EX2 R78, R78 ;  /* 0x0000004e004e7308 */ /* 0x000fe20000000800 */
[----:B0-----:R-:W-:-:S07]  /*2d50*/  IMAD.MOV.U32 R76, RZ, RZ, R87 ;  /* 0x000000ffff4c7224 */ /* 0x001fce00078e0057 */
[----:B------:R0:W2:Y:S08]  /*2d60*/  MUFU.EX2 R27, R80 ;  /* 0x00000050001b7308 */ /* 0x0000b00000000800 */
[----:B------:R3:W-:Y:S01]  /*2d70*/  MUFU.EX2 R29, R82 ;  /* 0x00000052001d7308 */ /* 0x0007e20000000800 */
[----:B0-----:R-:W-:Y:S02]  /*2d80*/  MOV R80, R87 ;  /* 0x0000005700507202 */ /* 0x001fe40000000f00 */
[----:B-1----:R-:W-:-:S05]  /*2d90*/  FMNMX.FTZ R13, R9, R12, !PT ;  /* 0x0000000c090d7209 */ /* 0x002fca0007810000 */
[----:B------:R0:W-:Y:S01]  /*2da0*/  MUFU.EX2 R31, R84 ;  /* 0x00000054001f7308 */ /* 0x0001e20000000800 */
[----:B--2---:R-:W-:Y:S01]  /*2db0*/  F2FP.BF16.F32.PACK_AB R140, R27, R78 ;  /* 0x0000004e1b8c723e */ /* 0x004fe200000010ff */
[--C-:B---3--:R-:W-:Y:S01]  /*2dc0*/  IMAD.MOV.U32 R82, RZ, RZ, R87.reuse ;  /* 0x000000ffff527224 */ /* 0x108fe200078e0057 */
[----:B------:R-:W1:Y:S05]  /*2dd0*/  SHFL.BFLY PT, R12, R13, 0x1, 0x1f ;  /* 0x0c201f000d0c7f89 */ /* 0x000e6a00000e0000 */
[----:B------:R-:W-:Y:S01]  /*2de0*/  MUFU.EX2 R44, R44 ;  /* 0x0000002c002c7308 */ /* 0x000fe20000000800 */
[----:B0-----:R-:W-:-:S07]  /*2df0*/  IMAD.MOV.U32 R84, RZ, RZ, R87 ;  /* 0x000000ffff547224 */ /* 0x001fce00078e0057 */
[----:B------:R0:W2:Y:S08]  /*2e00*/  MUFU.EX2 R33, R86 ;  /* 0x0000005600217308 */ /* 0x0000b00000000800 */
[----:B------:R-:W-:Y:S01]  /*2e10*/  MUFU.EX2 R90, R90 ;  /* 0x0000005a005a7308 */ /* 0x000fe20000000800 */
[----:B0-----:R-:W-:Y:S01]  /*2e20*/  IMAD.MOV.U32 R86, RZ, RZ, R87 ;  /* 0x000000ffff567224 */ /* 0x001fe200078e0057 */
[----:B-1----:R-:W-:-:S04]  /*2e30*/  FMNMX.FTZ R12, R13, R12, !PT ;  /* 0x0000000c0d0c7209 */ /* 0x002fc80007810000 */
[C---:B------:R-:W-:Y:S01]  /*2e40*/  FSETP.NEU.FTZ.AND P1, PT, R12.reuse, -INF , PT ;  /* 0xff8000000c00780b */ /* 0x040fe20003f3d000 */
[----:B------:R-:W-:Y:S01]  /*2e50*/  FMUL.FTZ R41, R12, R11 ;  /* 0x0000000b0c297220 */ /* 0x000fe20000410000 */
[----:B------:R-:W0:Y:S01]  /*2e60*/  MUFU.EX2 R35, R92 ;  /* 0x0000005c00237308 */ /* 0x000e220000000800 */
[----:B--2---:R-:W-:-:S03]  /*2e70*/  F2FP.BF16.F32.PACK_AB R146, R33, R44 ;  /* 0x0000002c2192723e */ /* 0x004fc600000010ff */
        /* <DEDUP_REMOVED lines=33> */
[----:B------:R-:W-:Y:S01]  /*3090*/  IMAD.MOV.U32 R74, RZ, RZ, R87 ;  /* 0x000000ffff4a7224 */ /* 0x000fe200078e0057 */
[----:B0-----:R-:W-:Y:S01]  /*30a0*/  F2FP.BF16.F32.PACK_AB R148, R35, R90 ;  /* 0x0000005a2394723e */ /* 0x001fe200000010ff */
[----:B------:R0:W1:Y:S01]  /*30b0*/  MUFU.EX2 R139, R20 ;  /* 0x00000014008b7308 */ /* 0x0000620000000800 */
[----:B------:R-:W-:-:S07]  /*30c0*/  MOV R25, R87 ;  /* 0x0000005700197202 */ /* 0x000fce0000000f00 */
        /* <DEDUP_REMOVED lines=8> */
[----:B------:R-:W-:Y:S02]  /*3150*/  IMAD.MOV.U32 R10, RZ, RZ, 0x3f800000 ;  /* 0x3f800000ff0a7424 */ /* 0x000fe400078e00ff */
[----:B------:R-:W-:Y:S01]  /*3160*/  FADD.FTZ R43, R27, R20 ;  /* 0x000000141b2b7221 */ /* 0x000fe20000010000 */
[----:B---3--:R-:W-:Y:S01]  /*3170*/  FADD.FTZ R20, R14, R3 ;  /* 0x000000030e147221 */ /* 0x008fe20000010000 */
[----:B------:R-:W-:Y:S01]  /*3180*/  IMAD.MOV.U32 R78, RZ, RZ, R87 ;  /* 0x000000ffff4e7224 */ /* 0x000fe200078e0057 */
[----:B------:R-:W2:Y:S01]  /*3190*/  MUFU.EX2 R28, R28 ;  /* 0x0000001c001c7308 */ /* 0x000ea20000000800 */
[----:B0-----:R-:W-:Y:S01]  /*31a0*/  FADD.FTZ R26, R142, R43 ;  /* 0x0000002b8e1a7221 */ /* 0x001fe20000010000 */
[----:B-1----:R-:W-:Y:S01]  /*31b0*/  FADD.FTZ R3, R139, R20 ;  /* 0x000000148b037221 */ /* 0x002fe20000010000 */
[----:B------:R-:W-:Y:S01]  /*31c0*/  F2FP.BF16.F32.PACK_AB R142, R29, R142 ;  /* 0x0000008e1d8e723e */ /* 0x000fe200000010ff */
[----:B------:R-:W-:-:S02]  /*31d0*/  IMAD.MOV.U32 R27, RZ, RZ, R87 ;  /* 0x000000ffff1b7224 */ /* 0x000fc400078e0057 */
[----:B------:R-:W-:Y:S01]  /*31e0*/  FADD.FTZ R43, R29, R26 ;  /* 0x0000001a1d2b7221 */ /* 0x000fe20000010000 */
[----:B----4-:R-:W-:Y:S01]  /*31f0*/  FADD.FTZ R20, R24, R3 ;  /* 0x0000000318147221 */ /* 0x010fe20000010000 */
[----:B------:R-:W-:Y:S01]  /*3200*/  F2FP.BF16.F32.PACK_AB R139, R139, R14 ;  /* 0x0000000e8b8b723e */ /* 0x000fe200000010ff */
[----:B------:R0:W1:Y:S01]  /*3210*/  MUFU.EX2 R143, R30 ;  /* 0x0000001e008f7308 */ /* 0x0000620000000800 */
[----:B------:R-:W-:Y:S01]  /*3220*/  FADD.FTZ R26, R144, R43 ;  /* 0x0000002b901a7221 */ /* 0x000fe20000010000 */
[----:B-----5:R-:W-:Y:S01]  /*3230*/  FADD.FTZ R3, R141, R20 ;  /* 0x000000148d037221 */ /* 0x020fe20000010000 */
[C---:B------:R-:W-:Y:S01]  /*3240*/  F2FP.BF16.F32.PACK_AB R144, R31.reuse, R144 ;  /* 0x000000901f90723e */ /* 0x040fe200000010ff */
[--C-:B------:R-:W-:Y:S02]  /*3250*/  IMAD.MOV.U32 R29, RZ, RZ, R87.reuse ;  /* 0x000000ffff1d7224 */ /* 0x100fe400078e0057 */
[----:B------:R-:W-:Y:S01]  /*3260*/  FADD.FTZ R43, R31, R26 ;  /* 0x0000001a1f2b7221 */ /* 0x000fe20000010000 */
[----:B------:R-:W-:Y:S01]  /*3270*/  F2FP.BF16.F32.PACK_AB R141, R141, R24 ;  /* 0x000000188d8d723e */ /* 0x000fe200000010ff */
[----:B------:R-:W-:Y:S01]  /*3280*/  IMAD.MOV.U32 R31, RZ, RZ, R87 ;  /* 0x000000ffff1f7224 */ /* 0x000fe200078e0057 */
[----:B------:R-:W3:Y:S01]  /*3290*/  MUFU.EX2 R42, R42 ;  /* 0x0000002a002a7308 */ /* 0x000ee20000000800 */
[----:B--2---:R-:W-:Y:S01]  /*32a0*/  FADD.FTZ R20, R28, R3 ;  /* 0x000000031c147221 */ /* 0x004fe20000010000 */
[----:B------:R-:W-:Y:S01]  /*32b0*/  FADD.FTZ R26, R44, R43 ;  /* 0x0000002b2c1a7221 */ /* 0x000fe20000010000 */
[--C-:B------:R-:W-:Y:S01]  /*32c0*/  IMAD.MOV.U32 R44, RZ, RZ, R87.reuse ;  /* 0x000000ffff2c7224 */ /* 0x100fe200078e0057 */
[----:B0-----:R-:W-:Y:S01]  /*32d0*/  MOV R30, R87 ;  /* 0x00000057001e7202 */ /* 0x001fe20000000f00 */
[----:B------:R-:W-:-:S02]  /*32e0*/  IMAD.MOV.U32 R24, RZ, RZ, R87 ;  /* 0x000000ffff187224 */ /* 0x000fc400078e0057 */
[----:B------:R-:W-:Y:S01]  /*32f0*/  FADD.FTZ R43, R33, R26 ;  /* 0x0000001a212b7221 */ /* 0x000fe20000010000 */
[----:B------:R-:W-:Y:S01]  /*3300*/  IMAD.MOV.U32 R33, RZ, RZ, R87 ;  /* 0x000000ffff217224 */ /* 0x000fe200078e0057 */
[----:B------:R0:W2:Y:S01]  /*3310*/  MUFU.EX2 R145, R38 ;  /* 0x0000002600917308 */ /* 0x0000a20000000800 */
[C---:B-1----:R-:W-:Y:S01]  /*3320*/  FADD.FTZ R3, R143.reuse, R20 ;  /* 0x000000148f037221 */ /* 0x042fe20000010000 */
[----:B------:R-:W-:Y:S01]  /*3330*/  FADD.FTZ R20, R90, R43 ;  /* 0x0000002b5a147221 */ /* 0x000fe20000010000 */
[----:B------:R-:W-:Y:S01]  /*3340*/  F2FP.BF16.F32.PACK_AB R143, R143, R28 ;  /* 0x0000001c8f8f723e */ /* 0x000fe200000010ff */
[----:B------:R-:W-:Y:S02]  /*3350*/  IMAD.MOV.U32 R28, RZ, RZ, R87 ;  /* 0x000000ffff1c7224 */ /* 0x000fe400078e0057 */
[----:B------:R-:W-:Y:S01]  /*3360*/  FADD.FTZ R43, R35, R20 ;  /* 0x00000014232b7221 */ /* 0x000fe20000010000 */
[----:B------:R-:W-:Y:S01]  /*3370*/  MOV R35, R87 ;  /* 0x0000005700237202 */ /* 0x000fe20000000f00 */
[----:B------:R-:W1:Y:S01]  /*3380*/  MUFU.EX2 R46, R46 ;  /* 0x0000002e002e7308 */ /* 0x000e620000000800 */
[----:B---3--:R-:W-:Y:S01]  /*3390*/  FADD.FTZ R0, R42, R3 ;  /* 0x000000032a007221 */ /* 0x008fe20000010000 */
[----:B------:R-:W-:Y:S01]  /*33a0*/  FADD.FTZ R20, R94, R43 ;  /* 0x0000002b5e147221 */ /* 0x000fe20000010000 */
[----:B0-----:R-:W-:-:S02]  /*33b0*/  IMAD.MOV.U32 R38, RZ, RZ, R87 ;  /* 0x000000ffff267224 */ /* 0x001fc400078e0057 */
[----:B------:R-:W-:-:S03]  /*33c0*/  IMAD.MOV.U32 R26, RZ, RZ, R87 ;  /* 0x000000ffff1a7224 */ /* 0x000fc600078e0057 */
[----:B------:R0:W3:Y:S01]  /*33d0*/  MUFU.EX2 R147, R48 ;  /* 0x0000003000937308 */ /* 0x0000e20000000800 */
[C---:B--2---:R-:W-:Y:S01]  /*33e0*/  FADD.FTZ R3, R145.reuse, R0 ;  /* 0x0000000091037221 */ /* 0x044fe20000010000 */
[----:B------:R-:W-:Y:S01]  /*33f0*/  F2FP.BF16.F32.PACK_AB R145, R145, R42 ;  /* 0x0000002a9191723e */ /* 0x000fe200000010ff */
[----:B------:R-:W-:-:S05]  /*3400*/  IMAD.MOV.U32 R42, RZ, RZ, R87 ;  /* 0x000000ffff2a7224 */ /* 0x000fca00078e0057 */
[----:B------:R-:W2:Y:S01]  /*3410*/  MUFU.EX2 R50, R50 ;  /* 0x0000003200327308 */ /* 0x000ea20000000800 */
[----:B-1----:R-:W-:Y:S01]  /*3420*/  FADD.FTZ R0, R46, R3 ;  /* 0x000000032e007221 */ /* 0x002fe20000010000 */
[----:B0-----:R-:W-:-:S06]  /*3430*/  IMAD.MOV.U32 R48, RZ, RZ, R87 ;  /* 0x000000ffff307224 */ /* 0x001fcc00078e0057 */
        /* <DEDUP_REMOVED lines=9> */
[----:B------:R-:W-:Y:S02]  /*34d0*/  F2FP.BF16.F32.PACK_AB R149, R149, R50 ;  /* 0x000000329595723e */ /* 0x000fe400000010ff */
[----:B------:R-:W-:-:S04]  /*34e0*/  MOV R50, R87 ;  /* 0x0000005700327202 */ /* 0x000fc80000000f00 */
[----:B------:R-:W1:Y:S01]  /*34f0*/  MUFU.EX2 R37, R96 ;  /* 0x0000006000257308 */ /* 0x000e620000000800 */
[----:B---3--:R-:W-:Y:S01]  /*3500*/  FADD.FTZ R0, R54, R3 ;  /* 0x0000000336007221 */ /* 0x008fe20000010000 */
[----:B0-----:R-:W-:-:S06]  /*3510*/  IMAD.MOV.U32 R56, RZ, RZ, R87 ;  /* 0x000000ffff387224 */ /* 0x001fcc00078e0057 */
[----:B------:R-:W0:Y:S01]  /*3520*/  MUFU.EX2 R34, R34 ;  /* 0x0000002200227308 */ /* 0x000e220000000800 */
[C---:B--2---:R-:W-:Y:S01]  /*3530*/  FADD.FTZ R3, R151.reuse, R0 ;  /* 0x0000000097037221 */ /* 0x044fe20000010000 */
[----:B------:R-:W-:Y:S01]  /*3540*/  F2FP.BF16.F32.PACK_AB R151, R151, R54 ;  /* 0x000000369797723e */ /* 0x000fe200000010ff */
[----:B------:R-:W-:-:S05]  /*3550*/  IMAD.MOV.U32 R54, RZ, RZ, R87 ;  /* 0x000000ffff367224 */ /* 0x000fca00078e0057 */
[----:B------:R-:W2:Y:S01]  /*3560*/  MUFU.EX2 R98, R98 ;  /* 0x0000006200627308 */ /* 0x000ea20000000800 */
[C---:B-1----:R-:W-:Y:S01]  /*3570*/  FADD.FTZ R43, R37.reuse, R20 ;  /* 0x00000014252b7221 */ /* 0x042fe20000010000 */
[----:B------:R-:W-:Y:S01]  /*3580*/  F2FP.BF16.F32.PACK_AB R150, R37, R94 ;  /* 0x0000005e2596723e */ /* 0x000fe200000010ff */
[----:B------:R-:W-:-:S05]  /*3590*/  IMAD.MOV.U32 R37, RZ, RZ, R87 ;  /* 0x000000ffff257224 */ /* 0x000fca00078e0057 */
[----:B------:R1:W3:Y:S01]  /*35a0*/  MUFU.EX2 R153, R32 ;  /* 0x0000002000997308 */ /* 0x0002e20000000800 */
[----:B0-----:R-:W-:-:S07]  /*35b0*/  FADD.FTZ R0, R34, R3 ;  /* 0x0000000322007221 */ /* 0x001fce0000010000 */
[----:B------:R-:W0:Y:S01]  /*35c0*/  MUFU.EX2 R9, R100 ;  /* 0x0000006400097308 */ /* 0x000e220000000800 */
[----:B--2---:R-:W-:Y:S01]  /*35d0*/  FADD.FTZ R20, R98, R43 ;  /* 0x0000002b62147221 */ /* 0x004fe20000010000 */
[--C-:B------:R-:W-:Y:S02]  /*35e0*/  IMAD.MOV.U32 R43, RZ, RZ, R87.reuse ;  /* 0x000000ffff2b7224 */ /* 0x100fe400078e0057 */
[----:B-1----:R-:W-:-:S04]  /*35f0*/  IMAD.MOV.U32 R32, RZ, RZ, R87 ;  /* 0x000000ffff207224 */ /* 0x002fc800078e0057 */
        /* <DEDUP_REMOVED lines=11> */
[----:B0-----:R-:W-:-:S06]  /*36b0*/  IMAD.MOV.U32 R36, RZ, RZ, R87 ;  /* 0x000000ffff247224 */ /* 0x001fcc00078e0057 */
[----:B------:R-:W0:Y:S01]  /*36c0*/  MUFU.EX2 R66, R66 ;  /* 0x0000004200427308 */ /* 0x000e220000000800 */
[C---:B---3--:R-:W-:Y:S01]  /*36d0*/  FADD.FTZ R9, R155.reuse, R0 ;  /* 0x000000009b097221 */ /* 0x048fe20000010000 */
[----:B------:R-:W-:Y:S01]  /*36e0*/  F2FP.BF16.F32.PACK_AB R155, R155, R62 ;  /* 0x0000003e9b9b723e */ /* 0x000fe200000010ff */
[----:B------:R-:W-:-:S05]  /*36f0*/  IMAD.MOV.U32 R62, RZ, RZ, R87 ;  /* 0x000000ffff3e7224 */ /* 0x000fca00078e0057 */
[----:B------:R-:W2:Y:S01]  /*3700*/  MUFU.EX2 R64, R64 ;  /* 0x0000004000407308 */ /* 0x000ea20000000800 */
[C---:B-1----:R-:W-:Y:S01]  /*3710*/  FADD.FTZ R15, R39.reuse, R20 ;  /* 0x00000014270f7221 */ /* 0x042fe20000010000 */
[----:B------:R-:W-:Y:S01]  /*3720*/  F2FP.BF16.F32.PACK_AB R154, R39, R60 ;  /* 0x0000003c279a723e */ /* 0x000fe200000010ff */
[----:B------:R-:W-:Y:S01]  /*3730*/  IMAD.MOV.U32 R39, RZ, RZ, R87 ;  /* 0x000000ffff277224 */ /* 0x000fe200078e0057 */
[----:B------:R-:W-:-:S04]  /*3740*/  MOV R60, R87 ;  /* 0x00000057003c7202 */ /* 0x000fc80000000f00 */
[----:B------:R1:W3:Y:S01]  /*3750*/  MUFU.EX2 R157, R40 ;  /* 0x00000028009d7308 */ /* 0x0002e20000000800 */
[----:B0-----:R-:W-:-:S07]  /*3760*/  FADD.FTZ R0, R66, R9 ;  /* 0x0000000942007221 */ /* 0x001fce0000010000 */
[----:B------:R0:W4:Y:S01]  /*3770*/  MUFU.EX2 R13, R58 ;  /* 0x0000003a000d7308 */ /* 0x0001220000000800 */
[----:B--2---:R-:W-:Y:S01]  /*3780*/  FADD.FTZ R20, R64, R15 ;  /* 0x0000000f40147221 */ /* 0x004fe20000010000 */
[----:B-1----:R-:W-:-:S06]  /*3790*/  MOV R40, R87 ;  /* 0x0000005700287202 */ /* 0x002fcc0000000f00 */
[----:B------:R-:W1:Y:S01]  /*37a0*/  MUFU.EX2 R70, R70 ;  /* 0x0000004600467308 */ /* 0x000e620000000800 */
[C---:B---3--:R-:W-:Y:S01]  /*37b0*/  FADD.FTZ R9, R157.reuse, R0 ;  /* 0x000000009d097221 */ /* 0x048fe20000010000 */
[----:B------:R-:W-:Y:S01]  /*37c0*/  F2FP.BF16.F32.PACK_AB R157, R157, R66 ;  /* 0x000000429d9d723e */ /* 0x000fe200000010ff */
[--C-:B------:R-:W-:Y:S02]  /*37d0*/  IMAD.MOV.U32 R66, RZ, RZ, R87.reuse ;  /* 0x000000ffff427224 */ /* 0x100fe400078e0057 */
[----:B0-----:R-:W-:-:S03]  /*37e0*/  IMAD.MOV.U32 R58, RZ, RZ, R87 ;  /* 0x000000ffff3a7224 */ /* 0x001fc600078e0057 */
[----:B------:R-:W0:Y:S01]  /*37f0*/  MUFU.EX2 R68, R68 ;  /* 0x0000004400447308 */ /* 0x000e220000000800 */
[C---:B----4-:R-:W-:Y:S01]  /*3800*/  FADD.FTZ R15, R13.reuse, R20 ;  /* 0x000000140d0f7221 */ /* 0x050fe20000010000 */
[----:B------:R-:W-:Y:S01]  /*3810*/  F2FP.BF16.F32.PACK_AB R156, R13, R64 ;  /* 0x000000400d9c723e */ /* 0x000fe200000010ff */
[----:B------:R-:W-:-:S05]  /*3820*/  IMAD.MOV.U32 R64, RZ, RZ, R87 ;  /* 0x000000ffff407224 */ /* 0x000fca00078e0057 */
[----:B------:R-:W2:Y:S01]  /*3830*/  MUFU.EX2 R21, R21 ;  /* 0x0000001500157308 */ /* 0x000ea20000000800 */
[----:B-1----:R-:W-:Y:S01]  /*3840*/  FADD.FTZ R0, R70, R9 ;  /* 0x0000000946007221 */ /* 0x002fe20000010000 */
[----:B------:R-:W-:-:S06]  /*3850*/  IMAD.MOV.U32 R9, RZ, RZ, 0x3f800000 ;  /* 0x3f800000ff097424 */ /* 0x000fcc00078e00ff */
[----:B------:R-:W1:Y:S01]  /*3860*/  MUFU.EX2 R41, R41 ;  /* 0x0000002900297308 */ /* 0x000e620000000800 */
[----:B0-----:R-:W-:Y:S01]  /*3870*/  FADD.FTZ R20, R68, R15 ;  /* 0x0000000f44147221 */ /* 0x001fe20000010000 */
[----:B--2---:R-:W-:-:S03]  /*3880*/  F2FP.BF16.F32.PACK_AB R158, R21, R68 ;  /* 0x00000044159e723e */ /* 0x004fc600000010ff */
[----:B------:R-:W-:Y:S01]  /*3890*/  FADD.FTZ R3, R21, R20 ;  /* 0x0000001415037221 */ /* 0x000fe20000010000 */
[--C-:B------:R-:W-:Y:S02]  /*38a0*/  IMAD.MOV.U32 R68, RZ, RZ, R87.reuse ;  /* 0x000000ffff447224 */ /* 0x100fe400078e0057 */
[C---:B-1----:R-:W-:Y:S01]  /*38b0*/  FADD.FTZ R0, R41.reuse, R0 ;  /* 0x0000000029007221 */ /* 0x042fe20000010000 */
[----:B------:R-:W-:Y:S01]  /*38c0*/  F2FP.BF16.F32.PACK_AB R159, R41, R70 ;  /* 0x00000046299f723e */ /* 0x000fe200000010ff */
[----:B------:R-:W-:Y:S01]  /*38d0*/  IMAD.MOV.U32 R41, RZ, RZ, R87 ;  /* 0x000000ffff297224 */ /* 0x000fe200078e0057 */
[----:B------:R-:W-:Y:S01]  /*38e0*/  MOV R70, R87 ;  /* 0x0000005700467202 */ /* 0x000fe20000000f00 */
[----:B------:R-:W-:Y:S06]  /*38f0*/  @!P1 BRA `(.L_x_198) ;  /* 0x0000002400349947 */ /* 0x000fec0003800000 */
[----:B------:R-:W-:Y:S01]  /*3900*/  VIADD R13, R88, 0xfffffffe ;  /* 0xfffffffe580d7836 */ /* 0x000fe20000000000 */
[----:B------:R-:W-:Y:S01]  /*3910*/  MOV R9, 0x3f800000 ;  /* 0x3f80000000097802 */ /* 0x000fe20000000f00 */
[----:B------:R-:W-:Y:S01]  /*3920*/  IMAD.MOV.U32 R21, RZ, RZ, R12 ;  /* 0x000000ffff157224 */ /* 0x000fe200078e000c */
[----:B------:R-:W-:Y:S01]  /*3930*/  CS2R R86, SRZ ;  /* 0x0000000000567805 */ /* 0x000fe2000001ff00 */
[----:B------:R-:W-:Y:S01]  /*3940*/  IMAD.MOV.U32 R15, RZ, RZ, R8 ;  /* 0x000000ffff0f7224 */ /* 0x000fe200078e0008 */
        /* <DEDUP_REMOVED lines=34> */
.L_x_209:
[----:B------:R-:W-:-:S04]  /*3b70*/  UISETP.NE.AND UP0, UPT, UR5, 0x1, UPT ;  /* 0x000000010500788c */ /* 0x000fc8000bf05270 */
[----:B------:R-:W-:-:S04]  /*3b80*/  USEL UR39, URZ, 0x1, UP0 ;  /* 0x000000013f277887 */ /* 0x000fc80008000000 */
[----:B------:R-:W-:Y:S01]  /*3b90*/  ULOP3.LUT UR39, UR4, UR39, URZ, 0x3c, !UPT ;  /* 0x0000002704277292 */ /* 0x000fe2000f8e3c3f */
[----:B------:R-:W-:Y:S11]  /*3ba0*/  @!P0 BRA `(.L_x_199) ;  /* 0x0000000000048947 */ /* 0x000ff60003800000 */
[----:B------:R-:W-:Y:S01]  /*3bb0*/  BPT.TRAP 0x1 ;  /* 0x000000040000795c */ /* 0x000fe20000300000 */
.L_x_199:
        /* <DEDUP_REMOVED lines=12> */
.L_x_200:
[----:B-1----:R-:W-:Y:S05]  /*3c80*/  @P1 BRA `(.L_x_201) ;  /* 0x0000000000081947 */ /* 0x002fea0003800000 */
[----:B------:R-:W1:Y:S02]  /*3c90*/  SYNCS.PHASECHK.TRANS64.TRYWAIT P1, [UR8+0x2a830], R8 ;  /* 0x02a83008ff0075a7 */ /* 0x000e640008020148 */
[----:B-1----:R-:W-:Y:S05]  /*3ca0*/  @!P1 BRA `(.L_x_202) ;  /* 0x000000a000c09947 */ /* 0x002fea0003800000 */
.L_x_201:
        /* <DEDUP_REMOVED lines=139> */
.L_x_203:
[----:B------:R-:W-:Y:S01]  /*4560*/  ULEA UR9, UR5, UR7, 0x3 ;  /* 0x0000000705097291 */ /* 0x000fe2000f8e183f */
[----:B01----:R-:W-:-:S05]  /*4570*/  IMAD.U32 R8, RZ, RZ, UR4 ;  /* 0x00000004ff087e24 */ /* 0x003fca000f8e00ff */
[----:B------:R-:W-:-:S04]  /*4580*/  SHF.L.U32 R8, R8, 0x1f, RZ ;  /* 0x0000001f08087819 */ /* 0x000fc800000006ff */
[----:B------:R0:W1:Y:S01]  /*4590*/  SYNCS.PHASECHK.TRANS64.TRYWAIT P1, [UR9+0x2a850], R8 ;  /* 0x02a85008ff0075a7 */ /* 0x0000620008020149 */
[----:B------:R-:W-:Y:S05]  /*45a0*/  @!P0 BRA `(.L_x_204) ;  /* 0x0000000000048947 */ /* 0x000fea0003800000 */
[----:B------:R-:W-:Y:S01]  /*45b0*/  BPT.TRAP 0x1 ;  /* 0x000000040000795c */ /* 0x000fe20000300000 */
.L_x_204:
[----:B-1----:R-:W-:Y:S05]  /*45c0*/  @P1 BRA `(.L_x_205) ;  /* 0x0000000000081947 */ /* 0x002fea0003800000 */
[----:B------:R-:W1:Y:S02]  /*45d0*/  SYNCS.PHASECHK.TRANS64.TRYWAIT P1, [UR9+0x2a850], R8 ;  /* 0x02a85008ff0075a7 */ /* 0x000e640008020149 */
[----:B-1----:R-:W-:Y:S05]  /*45e0*/  @!P1 BRA `(.L_x_206) ;  /* 0x0000009800889947 */ /* 0x002fea0003800000 */
.L_x_205:
        /* <DEDUP_REMOVED lines=36> */
[----:B------:R-:W-:Y:S05]  /*4830*/  @!P0 BRA `(.L_x_207) ;  /* 0x0000000000048947 */ /* 0x000fea0003800000 */
[----:B------:R-:W-:Y:S01]  /*4840*/  BPT.TRAP 0x1 ;  /* 0x000000040000795c */ /* 0x000fe20000300000 */
.L_x_207:
        /* <DEDUP_REMOVED lines=14> */
[----:B------:R-:W2:Y:S01]  /*4930*/  MUFU.TANH R14, R14 ;  /* 0x0000000e000e7308 */ /* 0x000ea20000002400 */
[----:B------:R-:W-:Y:S01]  /*4940*/  FMUL.FTZ R96, R102, UR6 ;  /* 0x0000000666607c20 */ /* 0x000fe20008410000 */
        /* <DEDUP_REMOVED lines=15> */
[----:B--2---:R-:W-:Y:S01]  /*4a40*/  FMNMX.FTZ R11, R14, R21, !PT ;  /* 0x000000150e0b7209 */ /* 0x004fe20007810000 */
[----:B------:R-:W-:Y:S01]  /*4a50*/  FMUL.FTZ R174, R113, UR6 ;  /* 0x0000000671ae7c20 */ /* 0x000fe20008410000 */
[----:B------:R-:W-:Y:S01]  /*4a60*/  FMUL.FTZ R110, R115, UR6 ;  /* 0x00000006736e7c20 */ /* 0x000fe20008410000 */
[----:B------:R-:W-:Y:S01]  /*4a70*/  FMUL.FTZ R176, R116, UR6 ;  /* 0x0000000674b07c20 */ /* 0x000fe20008410000 */
[----:B------:R-:W-:Y:S01]  /*4a80*/  FMUL.FTZ R112, R118, UR6 ;  /* 0x0000000676707c20 */ /* 0x000fe20008410000 */
[----:B------:R-:W-:Y:S01]  /*4a90*/  FMUL.FTZ R178, R117, UR6 ;  /* 0x0000000675b27c20 */ /* 0x000fe20008410000 */
[----:B------:R-:W-:Y:S01]  /*4aa0*/  FMUL.FTZ R114, R119, UR6 ;  /* 0x0000000677727c20 */ /* 0x000fe20008410000 */
[----:B------:R-:W2:Y:S01]  /*4ab0*/  MUFU.TANH R140, R140 ;  /* 0x0000008c008c7308 */ /* 0x000ea20000002400 */
        /* <DEDUP_REMOVED lines=21> */
[----:B------:R-:W-:-:S02]  /*4c10*/  UIADD3 UR8, UR8, 0x2a840, URZ ;  /* 0x0002a84008087890 */ /* 0x000fc4000fffe03f */
[----:B------:R-:W2:Y:S01]  /*4c20*/  MUFU.TANH R90, R90 ;  /* 0x0000005a005a7308 */ /* 0x000ea20000002400 */
[----:B---3--:R-:W-:Y:S01]  /*4c30*/  FMNMX.FTZ R11, R88, R11, !PT ;  /* 0x0000000b580b7209 */ /* 0x008fe20007810000 */
[----:B------:R-:W-:-:S06]  /*4c40*/  UPRMT UR8, UR11, 0x654, UR8 ;  /* 0x000006540b087896 */ /* 0x000fcc0008000008 */
[----:B------:R-:W3:Y:S01]  /*4c50*/  MUFU.TANH R144, R144 ;  /* 0x0000009000907308 */ /* 0x000ee20000002400 */
[----:B-1----:R-:W-:Y:S02]  /*4c60*/  FMNMX.FTZ R9, R142, R9, !PT ;  /* 0x000000098e097209 */ /* 0x002fe40007810000 */
[----:B------:R-:W-:Y:S05]  /*4c70*/  SYNCS.ARRIVE.TRANS64.RED.A1T0 RZ, [UR8], RZ ;  /* 0x000000ffffff79a7 */ /* 0x000fea0008100408 */
        /* <DEDUP_REMOVED lines=77> */
[----:B-1----:R-:W-:Y:S02]  /*5150*/  FMNMX.FTZ R11, R134, R11, !PT ;  /* 0x0000000b860b7209 */ /* 0x002fe40007810000 */
[----:B--2---:R-:W-:-:S05]  /*5160*/  FMNMX.FTZ R9, R190, R9, !PT ;  /* 0x00000009be097209 */ /* 0x004fca0007810000 */
[----:B0-----:R-:W0:Y:S01]  /*5170*/  SHFL.BFLY PT, R8, R9, 0x2, 0x1f ;  /* 0x0c401f0009087f89 */ /* 0x001e2200000e0000 */
[----:B---3--:R-:W-:-:S05]  /*5180*/  FMNMX.FTZ R10, R188, R11, !PT ;  /* 0x0000000bbc0a7209 */ /* 0x008fca0007810000 */
        /* <DEDUP_REMOVED lines=39> */
[----:B------:R-:W-:Y:S01]  /*5400*/  FFMA.FTZ R95, R158, R11, -R107 ;  /* 0x0000000b9e5f7223 */ /* 0x000fe2000001086b */
[----:B------:R-:W1:Y:S01]  /*5410*/  MUFU.EX2 R14, R14 ;  /* 0x0000000e000e7308 */ /* 0x000e620000000800 */
        /* <DEDUP_REMOVED lines=15> */
[----:B------:R-:W2:Y:S01]  /*5510*/  MUFU.EX2 R137, R137 ;  /* 0x0000008900897308 */ /* 0x000ea20000000800 */
        /* <DEDUP_REMOVED lines=8> */
[----:B0-----:R-:W-:Y:S01]  /*55a0*/  FADD.FTZ R3, R136, R3 ;  /* 0x0000000388037221 */ /* 0x001fe20000010000 */
[-C--:B------:R-:W-:Y:S01]  /*55b0*/  FFMA.FTZ R105, R186, R11.reuse, -R107 ;  /* 0x0000000bba697223 */ /* 0x080fe2000001086b */
[-C--:B------:R-:W-:Y:S01]  /*55c0*/  FFMA.FTZ R130, R130, R11.reuse, -R109 ;  /* 0x0000000b82827223 */ /* 0x080fe2000001086d */
[-C--:B------:R-:W-:Y:S01]  /*55d0*/  FFMA.FTZ R158, R132, R11.reuse, -R107 ;  /* 0x0000000b849e7223 */ /* 0x080fe2000001086b */
[-C--:B------:R-:W-:Y:S01]  /*55e0*/  FFMA.FTZ R134, R134, R11.reuse, -R109 ;  /* 0x0000000b86867223 */ /* 0x080fe2000001086d */
[-C--:B------:R-:W-:Y:S01]  /*55f0*/  FFMA.FTZ R107, R190, R11.reuse, -R107 ;  /* 0x0000000bbe6b7223 */ /* 0x080fe2000001086b */
[----:B------:R-:W-:Y:S01]  /*5600*/  FFMA.FTZ R109, R188, R11, -R109 ;  /* 0x0000000bbc6d7223 */ /* 0x000fe2000001086d */
[----:B------:R-:W0:Y:S01]  /*5610*/  MUFU.EX2 R139, R139 ;  /* 0x0000008b008b7308 */ /* 0x000e220000000800 */
[----:B--2---:R-:W-:-:S07]  /*5620*/  FADD.FTZ R0, R137, R0 ;  /* 0x0000000089007221 */ /* 0x004fce0000010000 */
[----:B------:R-:W2:Y:S01]  /*5630*/  MUFU.EX2 R21, R21 ;  /* 0x0000001500157308 */ /* 0x000ea20000000800 */
[----:B-1----:R-:W-:-:S07]  /*5640*/  FADD.FTZ R92, R138, R3 ;  /* 0x000000038a5c7221 */ /* 0x002fce0000010000 */
[----:B------:R-:W1:Y:S01]  /*5650*/  MUFU.EX2 R20, R20 ;  /* 0x0000001400147308 */ /* 0x000e620000000800 */
[----:B0-----:R-:W-:-:S07]  /*5660*/  FADD.FTZ R3, R139, R0 ;  /* 0x000000008b037221 */ /* 0x001fce0000010000 */
        /* <DEDUP_REMOVED lines=79> */
[----:B--2---:R-:W-:Y:S01]  /*5b60*/  FADD.FTZ R0, R159, R0 ;  /* 0x000000009f007221 */ /* 0x004fe20000010000 */
[----:B-1----:R-:W-:-:S03]  /*5b70*/  FADD.FTZ R3, R107, R92 ;  /* 0x0000005c6b037221 */ /* 0x002fc60000010000 */
[----:B0-----:R-:W-:Y:S01]  /*5b80*/  FADD.FTZ R0, R109, R0 ;  /* 0x000000006d007221 */ /* 0x001fe20000010000 */
[----:B------:R-:W-:Y:S06]  /*5b90*/  @!P0 BRA `(.L_x_208) ;  /* 0x0000000000048947 */ /* 0x000fec0003800000 */
[----:B------:R-:W-:Y:S01]  /*5ba0*/  BPT.TRAP 0x1 ;  /* 0x000000040000795c */ /* 0x000fe20000300000 */
.L_x_208:
        /* <DEDUP_REMOVED lines=34> */
.L_x_198:
        /* <DEDUP_REMOVED lines=67> */
.L_x_210:
        /* <DEDUP_REMOVED lines=9> */
.L_x_211:
[----:B-1----:R-:W-:Y:S05]  /*6290*/  @P1 BRA `(.L_x_212) ;  /* 0x0000000000081947 */ /* 0x002fea0003800000 */
[----:B------:R-:W1:Y:S02]  /*62a0*/  SYNCS.PHASECHK.TRANS64.TRYWAIT P1, [UR5+0x2a850], R4 ;  /* 0x02a85004ff0075a7 */ /* 0x000e640008020145 */
[----:B-1----:R-:W-:Y:S05]  /*62b0*/  @!P1 BRA `(.L_x_213) ;  /* 0x0000007c006c9947 */ /* 0x002fea0003800000 */
.L_x_212:
[----:B------:R-:W-:Y:S01]  /*62c0*/  UIADD3 UR4, UR4, 0x400, URZ ;  /* 0x0000040004047890 */ /* 0x000fe2000fffe03f */
[----:B------:R-:W-:Y:S01]  /*62d0*/  WARPGROUP.ARRIVE ;  /* 0x00000000000079c5 */ /* 0x000fe20000000000 */
[----:B------:R-:W-:Y:S01]  /*62e0*/  UMOV UR11, 0x40000040 ;  /* 0x40000040000b7882 */ /* 0x000fe20000000000 */
[----:B01----:R-:W0:Y:S01]  /*62f0*/  SHFL.BFLY PT, R4, R3, 0x2, 0x1f ;  /* 0x0c401f0003047f89 */ /* 0x003e2200000e0000 */
[----:B------:R-:W-:Y:S01]  /*6300*/  USHF.R.U32.HI UR4, URZ, 0x4, UR4 ;  /* 0x000000043f047899 */ /* 0x000fe20008011604 */
[----:B------:R-:W-:Y:S02]  /*6310*/  IMAD.MOV.U32 R13, RZ, RZ, RZ ;  /* 0x000000ffff0d7224 */ /* 0x000fe400078e00ff */
[----:B------:R-:W1:Y:S01]  /*6320*/  SHFL.BFLY PT, R5, R0, 0x2, 0x1f ;  /* 0x0c401f0000057f89 */ /* 0x000e6200000e0000 */
[----:B------:R-:W-:-:S04]  /*6330*/  ULOP3.LUT UR4, UR4, 0x3fff, URZ, 0xc0, !UPT ;  /* 0x00003fff04047892 */ /* 0x000fc8000f8ec03f */
[----:B------:R-:W-:-:S04]  /*6340*/  ULOP3.LUT UR4, UR4, 0x3000000, URZ, 0xfc, !UPT ;  /* 0x0300000004047892 */ /* 0x000fc8000f8efc3f */
[----:B------:R-:W-:-:S04]  /*6350*/  UIMAD UR4, UR38, 0x600, UR4 ;  /* 0x00000600260478a4 */ /* 0x000fc8000f8e0204 */
[----:B------:R-:W-:-:S03]  /*6360*/  UIADD3 UR6, UR4, 0x80, URZ ;  /* 0x0000008004067890 */ /* 0x000fc6000fffe03f */
[----:B------:R-:W-:Y:S02]  /*6370*/  UMOV UR10, UR4 ;  /* 0x00000004000a7c82 */ /* 0x000fe40008000000 */
[----:B------:R-:W-:Y:S01]  /*6380*/  HGMMA.64x128x16.F32.BF16 R24, R136, gdesc[UR8].tnspB, R24, gsb0 ;  /* 0x41e0000888187df0 */ /* 0x000fe20008001818 */
[----:B------:R-:W-:Y:S01]  /*6390*/  UMOV UR11, 0x40000040 ;  /* 0x40000040000b7882 */ /* 0x000fe20000000000 */
[----:B------:R-:W-:Y:S01]  /*63a0*/  UMOV UR10, UR6 ;  /* 0x00000006000a7c82 */ /* 0x000fe20008000000 */
[----:B------:R-:W-:Y:S01]  /*63b0*/  UIADD3 UR6, UR4, 0x100, URZ ;  /* 0x0000010004067890 */ /* 0x000fe2000fffe03f */
[----:B0-----:R-:W-:Y:S01]  /*63c0*/  FADD.FTZ R4, R4, R3 ;  /* 0x0000000304047221 */ /* 0x001fe20000010000 */
[----:B------:R-:W-:Y:S01]  /*63d0*/  MOV R3, 0xff800000 ;  /* 0xff80000000037802 */ /* 0x000fe20000000f00 */
[----:B-1----:R-:W-:Y:S01]  /*63e0*/  FADD.FTZ R6, R5, R0 ;  /* 0x0000000005067221 */ /* 0x002fe20000010000 */
[----:B------:R-:W-:Y:S02]  /*63f0*/  IMAD.MOV.U32 R0, RZ, RZ, -0x800000 ;  /* 0xff800000ff007424 */ /* 0x000fe400078e00ff */
        /* <DEDUP_REMOVED lines=37> */
[----:B------:R-:W-:Y:S01]  /*6650*/  HGMMA.64x128x16.F32.BF16 R24, R152, gdesc[UR8].tnspB, R24, gsb0 ;  /* 0x41e0000898187df0 */ /* 0x000fe20008001818 */
[----:B------:R-:W-:Y:S01]  /*6660*/  UMOV UR10, UR4 ;  /* 0x00000004000a7c82 */ /* 0x000fe20008000000 */
[----:B------:R-:W-:Y:S01]  /*6670*/  UMOV UR11, 0x40000040 ;  /* 0x40000040000b7882 */ /* 0x000fe20000000000 */
[----:B------:R-:W-:Y:S02]  /*6680*/  WARPGROUP.DEPBAR.LE gsb0, 0x0 ;  /* 0x00008000000079c5 */ /* 0x000fe40000010000 */
[----:B------:R-:W-:-:S07]  /*6690*/  WARPGROUP.ARRIVE ;  /* 0x00000000000079c5 */ /* 0x000fce0000000000 */
[----:B------:R-:W-:Y:S03]  /*66a0*/  HGMMA.64x128x16.F32.BF16 R24, R156, gdesc[UR8].tnspB, R24, gsb0 ;  /* 0x41e000089c187df0 */ /* 0x000fe60008001818 */
[----:B------:R-:W-:Y:S02]  /*66b0*/  WARPGROUP.DEPBAR.LE gsb0, 0x0 ;  /* 0x00008000000079c5 */ /* 0x000fe40000010000 */
[----:B0-23--:R-:W-:Y:S05]  /*66c0*/  @!P0 BRA `(.L_x_214) ;  /* 0x0000000000048947 */ /* 0x00dfea0003800000 */
[----:B------:R-:W-:Y:S01]  /*66d0*/  BPT.TRAP 0x1 ;  /* 0x000000040000795c */ /* 0x000fe20000300000 */
.L_x_214:
[----:B------:R-:W-:Y:S01]  /*66e0*/  UIADD3 UR4, UR5, 0x2a860, URZ ;  /* 0x0002a86005047890 */ /* 0x000fe2000fffe03f */
[-C--:B------:R-:W-:Y:S01]  /*66f0*/  FMUL.FTZ R6, R29, R5.reuse ;  /* 0x000000051d067220 */ /* 0x080fe20000410000 */
[----:B------:R-:W-:Y:S01]  /*6700*/  UIADD3 UR38, UR38, 0x1, URZ ;  /* 0x0000000126267890 */ /* 0x000fe2000fffe03f */
[-C--:B------:R-:W-:Y:S01]  /*6710*/  FMUL.FTZ R94, R32, R5.reuse ;  /* 0x00000005205e7220 */ /* 0x080fe20000410000 */
[----:B------:R-:W-:Y:S01]  /*6720*/  UPRMT UR4, UR7, 0x654, UR4 ;  /* 0x0000065407047896 */ /* 0x000fe20008000004 */
[-C--:B------:R-:W-:Y:S01]  /*6730*/  FMUL.FTZ R89, R33, R5.reuse ;  /* 0x0000000521597220 */ /* 0x080fe20000410000 */
[----:B------:R-:W-:Y:S01]  /*6740*/  UISETP.NE.AND UP0, UPT, UR38, 0x2, UPT ;  /* 0x000000022600788c */ /* 0x000fe2000bf05270 */
[----:B------:R-:W-:Y:S01]  /*6750*/  FMUL.FTZ R90, R36, R5 ;  /* 0x00000005245a7220 */ /* 0x000fe20000410000 */
[----:B------:R-:W-:Y:S01]  /*6760*/  FMUL.FTZ R92, R34, R13 ;  /* 0x0000000d225c7220 */ /* 0x000fe20000410000 */
[-C--:B------:R-:W-:Y:S01]  /*6770*/  FMUL.FTZ R95, R24, R5.reuse ;  /* 0x00000005185f7220 */ /* 0x080fe20000410000 */
[-C--:B------:R-:W-:Y:S01]  /*6780*/  FMUL.FTZ R12, R25, R5.reuse ;  /* 0x00000005190c7220 */ /* 0x080fe20000410000 */
[-C--:B------:R-:W-:Y:S01]  /*6790*/  FMUL.FTZ R91, R28, R5.reuse ;  /* 0x000000051c5b7220 */ /* 0x080fe20000410000 */
[-C--:B------:R-:W-:Y:S01]  /*67a0*/  FMUL.FTZ R37, R37, R5.reuse ;  /* 0x0000000525257220 */ /* 0x080fe20000410000 */
[----:B------:R-:W-:Y:S01]  /*67b0*/  SYNCS.ARRIVE.TRANS64.RED.A1T0 RZ, [UR4], RZ ;  /* 0x000000ffffff79a7 */ /* 0x000fe20008100404 */
[----:B------:R-:W-:Y:S01]  /*67c0*/  USEL UR4, URZ, 0x1, UP0 ;  /* 0x000000013f047887 */ /* 0x000fe20008000000 */
        /* <DEDUP_REMOVED lines=51> */
[----:B------:R-:W-:Y:S01]  /*6b00*/  PLOP3.LUT P0, PT, PT, PT, PT, 0x8, 0x0 ;  /* 0x000000000000781c */ /* 0x000fe20003f0e170 */
[-C--:B------:R-:W-:Y:S01]  /*6b10*/  FMUL.FTZ R82, R82, R13.reuse ;  /* 0x0000000d52527220 */ /* 0x080fe20000410000 */
[-C--:B------:R-:W-:Y:S01]  /*6b20*/  FMUL.FTZ R83, R83, R13.reuse ;  /* 0x0000000d53537220 */ /* 0x080fe20000410000 */
[-C--:B------:R-:W-:Y:S01]  /*6b30*/  FMUL.FTZ R86, R86, R13.reuse ;  /* 0x0000000d56567220 */ /* 0x080fe20000410000 */
[----:B------:R-:W-:Y:S01]  /*6b40*/  FMUL.FTZ R87, R87, R13 ;  /* 0x0000000d57577220 */ /* 0x000fe20000410000 */
[----:B------:R-:W-:Y:S01]  /*6b50*/  VIADD R162, R162, 0x1 ;  /* 0x00000001a2a27836 */ /* 0x000fe20000000000 */
[----:B------:R-:W-:-:S02]  /*6b60*/  USEL UR38, UR38, URZ, UP0 ;  /* 0x0000003f26267287 */ /* 0x000fc40008000000 */
[----:B------:R-:W-:-:S12]  /*6b70*/  ULOP3.LUT UR39, UR39, UR4, URZ, 0x3c, !UPT ;  /* 0x0000000427277292 */ /* 0x000fd8000f8e3c3f */
.L_x_190:
[----:B------:R-:W0:Y:S01]  /*6b80*/  S2R R5, SR_CgaCtaId ;  /* 0x0000000000057919 */ /* 0x000e220000008800 */
[----:B------:R-:W-:Y:S01]  /*6b90*/  MOV R28, 0x400 ;  /* 0x00000400001c7802 */ /* 0x000fe20000000f00 */
[----:B------:R-:W-:Y:S01]  /*6ba0*/  BSSY B0, `(.L_x_215) ;  /* 0x00001f4000007945 */ /* 0x000fe20003800000 */
[----:B------:R-:W-:Y:S02]  /*6bb0*/  BAR.SYNC.DEFER_BLOCKING 0x5, 0x180 ;  /* 0x0146000000007b1d */ /* 0x000fe40000010000 */
[----:B0-----:R-:W-:-:S05]  /*6bc0*/  LEA R28, R5, R28, 0x18 ;  /* 0x0000001c051c7211 */ /* 0x001fca00078ec0ff */
[----:B------:R0:W1:Y:S01]  /*6bd0*/  LDS.128 R48, [R28+0x2a8d0] ;  /* 0x02a8d0001c307984 */ /* 0x0000620000000c00 */
[----:B------:R-:W-:Y:S06]  /*6be0*/  BAR.ARV 0x4, 0x180 ;  /* 0x0106000000007b1d */ /* 0x000fec0000002000 */
[----:B------:R-:W-:Y:S05]  /*6bf0*/  @P0 BRA `(.L_x_216) ;  /* 0x0000001400000947 */ /* 0x000fea0003800000 */
[----:B------:R-:W2:Y:S01]  /*6c00*/  S2R R5, SR_SWINHI ;  /* 0x0000000000057919 */ /* 0x000ea20000002f00 */
[----:B------:R-:W-:Y:S01]  /*6c10*/  F2FP.BF16.F32.PACK_AB R7, R7, R8 ;  /* 0x000000080707723e */ /* 0x000fe200000010ff */
[----:B------:R-:W-:Y:S01]  /*6c20*/  ULDC.64 UR4, c[0x0][0xc08] ;  /* 0x0003020000047ab9 */ /* 0x000fe20000000a00 */
        /* <DEDUP_REMOVED lines=10> */
[----:B------:R-:W-:-:S02]  /*6cd0*/  MOV R20, R28 ;  /* 0x0000001c00147202 */ /* 0x000fc40000000f00 */
[----:B--2---:R-:W-:-:S03]  /*6ce0*/  MOV R21, R5 ;  /* 0x0000000500157202 */ /* 0x004fc60000000f00 */
[----:B------:R-:W-:-:S03]  /*6cf0*/  IMAD.WIDE R4, R168, 0x2, R20 ;  /* 0x00000002a8047825 */ /* 0x000fc600078e0214 */
[C---:B------:R-:W-:Y:S02]  /*6d00*/  IADD3 R97, P6, R4.reuse, 0x20, RZ ;  /* 0x0000002004617810 */ /* 0x040fe40007fde0ff */
[C---:B------:R-:W-:Y:S02]  /*6d10*/  LOP3.LUT R9, R4.reuse, 0x380, RZ, 0xc0, !PT ;  /* 0x0000038004097812 */ /* 0x040fe400078ec0ff */
[C---:B------:R-:W-:Y:S01]  /*6d20*/  IADD3 R99, P5, R4.reuse, 0x40, RZ ;  /* 0x0000004004637810 */ /* 0x040fe20007fbe0ff */
[--C-:B------:R-:W-:Y:S01]  /*6d30*/  IMAD.X R31, RZ, RZ, R5.reuse, P6 ;  /* 0x000000ffff1f7224 */ /* 0x100fe200030e0605 */
[C---:B------:R-:W-:Y:S02]  /*6d40*/  IADD3 R101, P4, R4.reuse, 0x60, RZ ;  /* 0x0000006004657810 */ /* 0x040fe40007f9e0ff */
[----:B------:R-:W-:Y:S01]  /*6d50*/  IADD3 R103, P3, R4, 0x4000, RZ ;  /* 0x0000400004677810 */ /* 0x000fe20007f7e0ff */
[--C-:B------:R-:W-:Y:S01]  /*6d60*/  IMAD.X R27, RZ, RZ, R5.reuse, P5 ;  /* 0x000000ffff1b7224 */ /* 0x100fe200028e0605 */
[----:B------:R-:W-:Y:S01]  /*6d70*/  LOP3.LUT R14, R97, 0x380, RZ, 0xc0, !PT ;  /* 0x00000380610e7812 */ /* 0x000fe200078ec0ff */
[----:B------:R-:W-:Y:S01]  /*6d80*/  IMAD.X R15, RZ, RZ, R5, P4 ;  /* 0x000000ffff0f7224 */ /* 0x000fe200020e0605 */
[----:B------:R-:W-:-:S02]  /*6d90*/  SHF.R.U64 R9, R9, 0x3, RZ ;  /* 0x0000000309097819 */ /* 0x000fc400000012ff */
[----:B------:R-:W-:Y:S02]  /*6da0*/  LOP3.LUT R24, R99, 0x380, RZ, 0xc0, !PT ;  /* 0x0000038063187812 */ /* 0x000fe400078ec0ff */
[----:B-1----:R-:W-:Y:S02]  /*6db0*/  LOP3.LUT R48, R101, 0x380, RZ, 0xc0, !PT ;  /* 0x0000038065307812 */ /* 0x002fe400078ec0ff */
[----:B------:R-:W-:Y:S02]  /*6dc0*/  LOP3.LUT R72, R103, 0x380, RZ, 0xc0, !PT ;  /* 0x0000038067487812 */ /* 0x000fe400078ec0ff */
[C---:B------:R-:W-:Y:S02]  /*6dd0*/  IADD3 R105, P2, R4.reuse, 0x4020, RZ ;  /* 0x0000402004697810 */ /* 0x040fe40007f5e0ff */
[C---:B------:R-:W-:Y:S02]  /*6de0*/  IADD3 R107, P1, R4.reuse, 0x4040, RZ ;  /* 0x00004040046b7810 */ /* 0x040fe40007f3e0ff */
[----:B------:R-:W-:Y:S01]  /*6df0*/  IADD3 R109, P0, R4, 0x4060, RZ ;  /* 0x00004060046d7810 */ /* 0x000fe20007f1e0ff */
[--C-:B------:R-:W-:Y:S01]  /*6e00*/  IMAD.X R13, RZ, RZ, R5.reuse, P2 ;  /* 0x000000ffff0d7224 */ /* 0x100fe200010e0605 */
[----:B------:R-:W-:Y:S01]  /*6e10*/  SHF.R.U64 R14, R14, 0x3, RZ ;  /* 0x000000030e0e7819 */ /* 0x000fe200000012ff */
[--C-:B------:R-:W-:Y:S01]  /*6e20*/  IMAD.X R11, RZ, RZ, R5.reuse, P1 ;  /* 0x000000ffff0b7224 */ /* 0x100fe200008e0605 */
[----:B------:R-:W-:Y:S01]  /*6e30*/  LOP3.LUT R4, R9, R4, RZ, 0x3c, !PT ;  /* 0x0000000409047212 */ /* 0x000fe200078e3cff */
[----:B------:R-:W-:Y:S01]  /*6e40*/  IMAD.X R9, RZ, RZ, R5, P0 ;  /* 0x000000ffff097224 */ /* 0x000fe200000e0605 */
[----:B------:R-:W-:-:S02]  /*6e50*/  SHF.R.U64 R24, R24, 0x3, RZ ;  /* 0x0000000318187819 */ /* 0x000fc400000012ff */
[----:B------:R-:W-:Y:S02]  /*6e60*/  SHF.R.U64 R48, R48, 0x3, RZ ;  /* 0x0000000330307819 */ /* 0x000fe400000012ff */
[----:B------:R-:W-:Y:S02]  /*6e70*/  SHF.R.U64 R72, R72, 0x3, RZ ;  /* 0x0000000348487819 */ /* 0x000fe400000012ff */
[----:B------:R-:W-:Y:S02]  /*6e80*/  LOP3.LUT R30, R14, R97, RZ, 0x3c, !PT ;  /* 0x000000610e1e7212 */ /* 0x000fe400078e3cff */
[-C--:B------:R-:W-:Y:S02]  /*6e90*/  IADD3.X R25, RZ, R5.reuse, RZ, P3, !PT ;  /* 0x00000005ff197210 */ /* 0x080fe40001ffe4ff */
[----:B------:R-:W-:Y:S02]  /*6ea0*/  MOV R97, R4 ;  /* 0x0000000400617202 */ /* 0x000fe40000000f00 */
[----:B------:R-:W-:-:S02]  /*6eb0*/  LOP3.LUT R26, R24, R99, RZ, 0x3c, !PT ;  /* 0x00000063181a7212 */ /* 0x000fc400078e3cff */
[----:B------:R-:W-:Y:S01]  /*6ec0*/  F2FP.BF16.F32.PACK_AB R5, R10, R93 ;  /* 0x0000005d0a05723e */ /* 0x000fe200000010ff */
[----:B------:R-:W1:Y:S01]  /*6ed0*/  LDC.64 R98, c[0x0][0xc00] ;  /* 0x00030000ff627b82 */ /* 0x000e620000000a00 */
[----:B------:R-:W-:Y:S02]  /*6ee0*/  LOP3.LUT R14, R48, R101, RZ, 0x3c, !PT ;  /* 0x00000065300e7212 */ /* 0x000fe400078e3cff */
[----:B------:R-:W-:Y:S02]  /*6ef0*/  LOP3.LUT R24, R72, R103, RZ, 0x3c, !PT ;  /* 0x0000006748187212 */ /* 0x000fe400078e3cff */
[----:B------:R-:W-:Y:S02]  /*6f00*/  LOP3.LUT R10, R105, 0x380, RZ, 0xc0, !PT ;  /* 0x00000380690a7812 */ /* 0x000fe400078ec0ff */
[----:B------:R-:W-:Y:S02]  /*6f10*/  LOP3.LUT R48, R107, 0x380, RZ, 0xc0, !PT ;  /* 0x000003806b307812 */ /* 0x000fe400078ec0ff */
[----:B------:R-:W-:-:S02]  /*6f20*/  LOP3.LUT R72, R109, 0x380, RZ, 0xc0, !PT ;  /* 0x000003806d487812 */ /* 0x000fc400078ec0ff */
[----:B------:R-:W-:Y:S02]  /*6f30*/  SHF.R.U64 R10, R10, 0x3, RZ ;  /* 0x000000030a0a7819 */ /* 0x000fe400000012ff */
[----:B------:R-:W-:Y:S02]  /*6f40*/  SHF.R.U64 R48, R48, 0x3, RZ ;  /* 0x0000000330307819 */ /* 0x000fe400000012ff */
[----:B------:R-:W-:Y:S02]  /*6f50*/  SHF.R.U64 R72, R72, 0x3, RZ ;  /* 0x0000000348487819 */ /* 0x000fe400000012ff */
[----:B------:R-:W-:Y:S01]  /*6f60*/  F2FP.BF16.F32.PACK_AB R4, R12, R95 ;  /* 0x0000005f0c04723e */ /* 0x000fe200000010ff */
[----:B------:R-:W-:Y:S01]  /*6f70*/  BAR.SYNC.DEFER_BLOCKING 0x1, 0x100 ;  /* 0x0044000000007b1d */ /* 0x000fe20000010000 */
[----:B------:R-:W-:Y:S02]  /*6f80*/  LOP3.LUT R12, R10, R105, RZ, 0x3c, !PT ;  /* 0x000000690a0c7212 */ /* 0x000fe400078e3cff */
[----:B------:R-:W-:-:S02]  /*6f90*/  LOP3.LUT R10, R48, R107, RZ, 0x3c, !PT ;  /* 0x0000006b300a7212 */ /* 0x000fc400078e3cff */
[----:B------:R-:W-:Y:S02]  /*6fa0*/  LOP3.LUT R8, R72, R109, RZ, 0x3c, !PT ;  /* 0x0000006d48087212 */ /* 0x000fe400078e3cff */
[----:B------:R-:W-:Y:S02]  /*6fb0*/  MOV R72, R10 ;  /* 0x0000000a00487202 */ /* 0x000fe40000000f00 */
[----:B------:R-:W-:Y:S02]  /*6fc0*/  MOV R48, R8 ;  /* 0x0000000800307202 */ /* 0x000fe40000000f00 */
[----:B------:R-:W-:Y:S02]  /*6fd0*/  MOV R96, R30 ;  /* 0x0000001e00607202 */ /* 0x000fe40000000f00 */
[----:B------:R-:W-:Y:S01]  /*6fe0*/  F2FP.BF16.F32.PACK_AB R8, R89, R94 ;  /* 0x0000005e5908723e */ /* 0x000fe200000010ff */
[----:B------:R-:W2:Y:S01]  /*6ff0*/  LDC.64 R30, c[0x0][0xc00] ;  /* 0x00030000ff1e7b82 */ /* 0x000ea20000000a00 */
[----:B------:R-:W-:-:S02]  /*7000*/  F2FP.BF16.F32.PACK_AB R9, R35, R92 ;  /* 0x0000005c2309723e */ /* 0x000fc400000010ff */
[----:B------:R-:W-:Y:S02]  /*7010*/  F2FP.BF16.F32.PACK_AB R10, R37, R90 ;  /* 0x0000005a250a723e */ /* 0x000fe400000010ff */
[----:B------:R-:W-:Y:S02]  /*7020*/  F2FP.BF16.F32.PACK_AB R11, R39, R38 ;  /* 0x00000026270b723e */ /* 0x000fe400000010ff */
[----:B------:R-:W-:Y:S02]  /*7030*/  MOV R95, R26 ;  /* 0x0000001a005f7202 */ /* 0x000fe40000000f00 */
[----:B------:R-:W-:Y:S01]  /*7040*/  MOV R93, R14 ;  /* 0x0000000e005d7202 */ /* 0x000fe20000000f00 */
[----:B------:R3:W-:Y:S01]  /*7050*/  STSM.16.M88.4 [R97], R4 ;  /* 0x0000000461007844 */ /* 0x0007e20000000200 */
[----:B------:R-:W-:Y:S02]  /*7060*/  MOV R88, R12 ;  /* 0x0000000c00587202 */ /* 0x000fe40000000f00 */
[----:B------:R-:W-:Y:S01]  /*7070*/  MOV R91, R24 ;  /* 0x00000018005b7202 */ /* 0x000fe20000000f00 */
[----:B------:R-:W-:Y:S01]  /*7080*/  STSM.16.M88.4 [R96], R8 ;  /* 0x0000000860007844 */ /* 0x000fe20000000200 */
[----:B------:R-:W-:-:S02]  /*7090*/  F2FP.BF16.F32.PACK_AB R12, R33, R36 ;  /* 0x00000024210c723e */ /* 0x000fc400000010ff */
[----:B------:R-:W-:Y:S01]  /*70a0*/  F2FP.BF16.F32.PACK_AB R13, R29, R34 ;  /* 0x000000221d0d723e */ /* 0x000fe200000010ff */
[----:B------:R-:W-:Y:S01]  /*70b0*/  IMAD.MOV.U32 R29, RZ, RZ, RZ ;  /* 0x000000ffff1d7224 */ /* 0x000fe200078e00ff */
[----:B------:R-:W-:Y:S02]  /*70c0*/  F2FP.BF16.F32.PACK_AB R14, R53, R52 ;  /* 0x00000034350e723e */ /* 0x000fe400000010ff */
[----:B------:R-:W-:Y:S02]  /*70d0*/  F2FP.BF16.F32.PACK_AB R15, R55, R54 ;  /* 0x00000036370f723e */ /* 0x000fe400000010ff */
[----:B------:R-:W-:Y:S01]  /*70e0*/  F2FP.BF16.F32.PACK_AB R24, R57, R56 ;  /* 0x000000383918723e */ /* 0x000fe200000010ff */
[----:B--2---:R-:W-:Y:S01]  /*70f0*/  IMAD.WIDE R30, R18, 0x4, R30 ;  /* 0x00000004121e7825 */ /* 0x004fe200078e021e */
[----:B------:R-:W-:Y:S01]  /*7100*/  F2FP.BF16.F32.PACK_AB R25, R59, R58 ;  /* 0x0000003a3b19723e */ /* 0x000fe200000010ff */
[----:B------:R-:W2:Y:S01]  /*7110*/  LDC R56, c[0x0][0xbe8] ;  /* 0x0002fa00ff387b82 */ /* 0x000ea20000000800 */
[----:B---3--:R-:W-:-:S02]  /*7120*/  F2FP.BF16.F32.PACK_AB R4, R41, R40 ;  /* 0x000000282904723e */ /* 0x008fc400000010ff */
[----:B------:R-:W-:Y:S02]  /*7130*/  F2FP.BF16.F32.PACK_AB R5, R43, R42 ;  /* 0x0000002a2b05723e */ /* 0x000fe400000010ff */
[----:B------:R-:W-:Y:S02]  /*7140*/  F2FP.BF16.F32.PACK_AB R6, R45, R44 ;  /* 0x0000002c2d06723e */ /* 0x000fe400000010ff */
[----:B------:R-:W-:Y:S02]  /*7150*/  F2FP.BF16.F32.PACK_AB R7, R47, R46 ;  /* 0x0000002e2f07723e */ /* 0x000fe400000010ff */
[----:B------:R-:W-:Y:S02]  /*7160*/  F2FP.BF16.F32.PACK_AB R26, R61, R60 ;  /* 0x0000003c3d1a723e */ /* 0x000fe400000010ff */
[----:B------:R-:W-:Y:S01]  /*7170*/  F2FP.BF16.F32.PACK_AB R27, R63, R62 ;  /* 0x0000003e3f1b723e */ /* 0x000fe200000010ff */
[----:B------:R3:W-:Y:S01]  /*7180*/  STSM.16.M88.4 [R95], R4 ;  /* 0x000000045f007844 */ /* 0x0007e20000000200 */
[----:B------:R-:W-:-:S02]  /*7190*/  F2FP.BF16.F32.PACK_AB R33, R75, R74 ;  /* 0x0000004a4b21723e */ /* 0x000fc400000010ff */
[----:B------:R-:W-:Y:S01]  /*71a0*/  F2FP.BF16.F32.PACK_AB R34, R77, R76 ;  /* 0x0000004c4d22723e */ /* 0x000fe200000010ff */
[----:B------:R4:W-:Y:S01]  /*71b0*/  STSM.16.M88.4 [R93], R12 ;  /* 0x0000000c5d007844 */ /* 0x0009e20000000200 */
[----:B------:R-:W-:Y:S02]  /*71c0*/  F2FP.BF16.F32.PACK_AB R35, R79, R78 ;  /* 0x0000004e4f23723e */ /* 0x000fe400000010ff */
[----:B------:R-:W-:Y:S01]  /*71d0*/  ISETP.NE.U32.AND P2, PT, RZ, UR4, PT ;  /* 0x00000004ff007c0c */ /* 0x000fe2000bf45070 */
[----:B------:R4:W-:Y:S01]  /*71e0*/  STSM.16.M88.4 [R91], R24 ;  /* 0x000000185b007844 */ /* 0x0009e20000000200 */
[----:B-1----:R-:W-:-:S03]  /*71f0*/  ISETP.NE.U32.AND P0, PT, R98, RZ, PT ;  /* 0x000000ff6200720c */ /* 0x002fc60003f05070 */
[----:B------:R4:W-:Y:S01]  /*7200*/  STSM.16.M88.4 [R88], R64 ;  /* 0x0000004058007844 */ /* 0x0009e20000000200 */
[----:B------:R-:W-:Y:S02]  /*7210*/  ISETP.NE.AND.EX P2, PT, RZ, UR5, PT, P2 ;  /* 0x00000005ff007c0c */ /* 0x000fe4000bf45320 */
[----:B------:R-:W-:Y:S01]  /*7220*/  ISETP.NE.AND.EX P0, PT, R99, RZ, PT, P0 ;  /* 0x000000ff6300720c */ /* 0x000fe20003f05300 */
[----:B------:R4:W-:Y:S04]  /*7230*/  STSM.16.M88.4 [R72], R32 ;  /* 0x0000002048007844 */ /* 0x0009e80000000200 */
[----:B------:R4:W-:Y:S01]  /*7240*/  STSM.16.M88.4 [R48], R80 ;  /* 0x0000005030007844 */ /* 0x0009e20000000200 */
[----:B------:R-:W-:Y:S05]  /*7250*/  BAR.SYNC.DEFER_BLOCKING 0x1, 0x100 ;  /* 0x0044000000007b1d */ /* 0x000fea0000010000 */
[----:B---3--:R-:W-:Y:S01]  /*7260*/  @P2 LEA R4, P3, R18, UR4, 0x2 ;  /* 0x0000000412042c11 */ /* 0x008fe2000f8610ff */
[----:B------:R-:W-:-:S03]  /*7270*/  ULDC UR4, c[0x0][0xa88] ;  /* 0x0002a20000047ab9 */ /* 0x000fc60000000800 */
[----:B------:R-:W-:Y:S02]  /*7280*/  @P2 LEA.HI.X R5, R18, UR5, R160, 0x2, P3 ;  /* 0x0000000512052c11 */ /* 0x000fe400098f14a0 */
[----:B------:R-:W-:Y:S01]  /*7290*/  MOV R7, UR4 ;  /* 0x0000000400077c02 */ /* 0x000fe20008000f00 */
[----:B------:R4:W5:Y:S01]  /*72a0*/  @P0 LDG.E R29, desc[UR36][R30.64] ;  /* 0x000000241e1d0981 */ /* 0x000962000c1e1900 */
[----:B--2---:R-:W-:-:S04]  /*72b0*/  ISETP.NE.AND P1, PT, R56, 0x1, PT ;  /* 0x000000013800780c */ /* 0x004fc80003f25270 */
[----:B------:R4:W5:Y:S09]  /*72c0*/  @P2 LDG.E R7, desc[UR36][R4.64] ;  /* 0x0000002404072981 */ /* 0x000972000c1e1900 */
[----:B------:R-:W1:Y:S08]  /*72d0*/  @P1 LDC R6, c[0x0][0xbec] ;  /* 0x0002fb00ff061b82 */ /* 0x000e700000000800 */
[----:B------:R-:W2:Y:S01]  /*72e0*/  @P1 LDC R11, c[0x0][0xbf0] ;  /* 0x0002fc00ff0b1b82 */ /* 0x000ea20000000800 */
[----:B----4-:R-:W-:Y:S05]  /*72f0*/  @P2 BRA `(.L_x_217) ;  /* 0x0000000000102947 */ /* 0x010fea0003800000 */
[----:B------:R-:W-:Y:S05]  /*7300*/  @!P0 BRA `(.L_x_217) ;  /* 0x00000000000c8947 */ /* 0x000fea0003800000 */
[----:B------:R-:W3:Y:S04]  /*7310*/  LDG.E R4, desc[UR36][R30.64] ;  /* 0x000000241e047981 */ /* 0x000ee8000c1e1900 */
[----:B-----5:R-:W3:Y:S02]  /*7320*/  LDG.E R7, desc[UR36][R30.64+0x4] ;  /* 0x000004241e077981 */ /* 0x020ee4000c1e1900 */
[----:B---3--:R-:W-:-:S07]  /*7330*/  IMAD.IADD R7, R7, 0x1, -R4 ;  /* 0x0000000107077824 */ /* 0x008fce00078e0a04 */
.L_x_217:
[----:B------:R-:W-:Y:S01]  /*7340*/  SHF.R.S32.HI R48, RZ, 0x1f, R22 ;  /* 0x0000001fff307819 */ /* 0x000fe20000011416 */
[----:B------:R-:W-:Y:S01]  /*7350*/  IMAD R15, R23, 0x80, R166 ;  /* 0x00000080170f7824 */ /* 0x000fe200078e02a6 */
[----:B------:R-:W-:Y:S01]  /*7360*/  ULDC.64 UR4, c[0x0][0xb90] ;  /* 0x0002e40000047ab9 */ /* 0x000fe20000000a00 */
[--C-:B-----5:R-:W-:Y:S01]  /*7370*/  SHF.R.S32.HI R31, RZ, 0x1f, R29.reuse ;  /* 0x0000001fff1f7819 */ /* 0x120fe2000001141d */
[----:B------:R-:W-:Y:S01]  /*7380*/  IMAD.MOV.U32 R30, RZ, RZ, R29 ;  /* 0x000000ffff1e7224 */ /* 0x000fe200078e001d */
[----:B------:R-:W-:Y:S01]  /*7390*/  SEL R160, R160, RZ, !P0 ;  /* 0x000000ffa0a07207 */ /* 0x000fe20004000000 */
[----:B------:R-:W-:Y:S01]  /*73a0*/  IMAD R5, R48, UR4, RZ ;  /* 0x0000000430057c24 */ /* 0x000fe2000f8e02ff */
[----:B------:R-:W-:Y:S01]  /*73b0*/  SEL R57, R18, RZ, !P0 ;  /* 0x000000ff12397207 */ /* 0x000fe20004000000 */
[----:B-1----:R-:W-:-:S04]  /*73c0*/  @P1 IMAD.HI.U32 R6, R15, R6, RZ ;  /* 0x000000060f061227 */ /* 0x002fc800078e00ff */
[----:B------:R-:W-:Y:S01]  /*73d0*/  IMAD.MOV.U32 R9, RZ, RZ, R15 ;  /* 0x000000ffff097224 */ /* 0x000fe200078e000f */
[----:B--2---:R-:W-:Y:S01]  /*73e0*/  @P1 SHF.R.U32.HI R9, RZ, R11, R6 ;  /* 0x0000000bff091219 */ /* 0x004fe20000011606 */
[C---:B------:R-:W-:Y:S01]  /*73f0*/  IMAD R13, R22.reuse, UR5, R5 ;  /* 0x00000005160d7c24 */ /* 0x040fe2000f8e0205 */
[----:B------:R-:W-:Y:S01]  /*7400*/  LEA R11, R161, R2, 0x6 ;  /* 0x00000002a10b7211 */ /* 0x000fe200078e30ff */
[----:B------:R-:W-:Y:S01]  /*7410*/  IMAD.WIDE.U32 R4, R22, UR4, R30 ;  /* 0x0000000416047c25 */ /* 0x000fe2000f8e001e */
[----:B------:R-:W-:-:S03]  /*7420*/  ULDC.64 UR4, c[0x0][0xb98] ;  /* 0x0002e60000047ab9 */ /* 0x000fc60000000a00 */
[----:B------:R-:W-:Y:S02]  /*7430*/  IMAD.IADD R5, R5, 0x1, R13 ;  /* 0x0000000105057824 */ /* 0x000fe400078e020d */
[----:B------:R-:W-:Y:S02]  /*7440*/  IMAD.MOV R13, RZ, RZ, -R9 ;  /* 0x000000ffff0d7224 */ /* 0x000fe400078e0a09 */
[----:B------:R-:W-:-:S04]  /*7450*/  IMAD.WIDE R20, R11, 0x2, R20 ;  /* 0x000000020b147825 */ /* 0x000fc800078e0214 */
[----:B------:R-:W-:Y:S01]  /*7460*/  IMAD R6, R160, UR4, RZ ;  /* 0x00000004a0067c24 */ /* 0x000fe2000f8e02ff */
[C---:B------:R-:W-:Y:S01]  /*7470*/  IADD3 R45, P6, R20.reuse, 0x4000, RZ ;  /* 0x00004000142d7810 */ /* 0x040fe20007fde0ff */
[----:B------:R-:W-:Y:S01]  /*7480*/  IMAD.WIDE.U32 R4, R57, UR4, R4 ;  /* 0x0000000439047c25 */ /* 0x000fe2000f8e0004 */
[----:B------:R-:W-:Y:S02]  /*7490*/  IADD3 R41, P5, R20, 0x5000, RZ ;  /* 0x0000500014297810 */ /* 0x000fe40007fbe0ff */
[----:B------:R-:W-:Y:S01]  /*74a0*/  LOP3.LUT R44, R45, 0x380, RZ, 0xc0, !PT ;  /* 0x000003802d2c7812 */ /* 0x000fe200078ec0ff */
[----:B------:R-:W-:Y:S01]  /*74b0*/  IMAD R11, R56, R13, R15 ;  /* 0x0000000d380b7224 */ /* 0x000fe200078e020f */
[----:B------:R-:W-:Y:S01]  /*74c0*/  SHF.R.S32.HI R13, RZ, 0x1f, R9 ;  /* 0x0000001fff0d7819 */ /* 0x000fe20000011409 */
[----:B------:R-:W-:Y:S01]  /*74d0*/  IMAD R8, R57, UR5, R6 ;  /* 0x0000000539087c24 */ /* 0x000fe2000f8e0206 */
[----:B------:R-:W-:Y:S01]  /*74e0*/  IADD3 R4, P2, R9, R4, RZ ;  /* 0x0000000409047210 */ /* 0x000fe20007f5e0ff */
[----:B------:R-:W-:Y:S01]  /*74f0*/  ULDC.64 UR4, c[0x0][0xb88] ;  /* 0x0002e20000047ab9 */ /* 0x000fe20000000a00 */
[----:B------:R-:W-:Y:S01]  /*7500*/  SHF.R.S32.HI R6, RZ, 0x1f, R11 ;  /* 0x0000001fff067819 */ /* 0x000fe2000001140b */
[----:B------:R-:W-:Y:S01]  /*7510*/  IMAD R18, R23, 0x80, R165 ;  /* 0x0000008017127824 */ /* 0x000fe200078e02a5 */
[----:B------:R-:W-:Y:S01]  /*7520*/  IADD3.X R5, R13, R5, R8, P2, !PT ;  /* 0x000000050d057210 */ /* 0x000fe200017fe408 */
[----:B------:R-:W-:Y:S01]  /*7530*/  IMAD R59, R7, R56, RZ ;  /* 0x00000038073b7224 */ /* 0x000fe200078e02ff */
[----:B------:R-:W-:Y:S01]  /*7540*/  IADD3 R9, P3, R20, 0x2000, RZ ;  /* 0x0000200014097810 */ /* 0x000fe20007f7e0ff */
[----:B------:R-:W-:Y:S01]  /*7550*/  IMAD R10, R6, UR4, RZ ;  /* 0x00000004060a7c24 */ /* 0x000fe2000f8e02ff */
[----:B------:R-:W-:Y:S01]  /*7560*/  IADD3 R15, P0, R20, 0x1000, RZ ;  /* 0x00001000140f7810 */ /* 0x000fe20007f1e0ff */
[----:B------:R-:W-:Y:S01]  /*7570*/  IMAD.WIDE.U32 R4, R11, UR4, R4 ;  /* 0x000000040b047c25 */ /* 0x000fe2000f8e0004 */
[----:B------:R-:W-:-:S02]  /*7580*/  LOP3.LUT R8, R9, 0x380, RZ, 0xc0, !PT ;  /* 0x0000038009087812 */ /* 0x000fc400078ec0ff */
[----:B------:R-:W-:Y:S01]  /*7590*/  LOP3.LUT R40, R41, 0x380, RZ, 0xc0, !PT ;  /* 0x0000038029287812 */ /* 0x000fe200078ec0ff */
[----:B------:R-:W-:Y:S01]  /*75a0*/  IMAD R13, R11, UR5, R10 ;  /* 0x000000050b0d7c24 */ /* 0x000fe2000f8e020a */
[----:B------:R-:W-:Y:S01]  /*75b0*/  ULDC.64 UR4, c[0x0][0xb50] ;  /* 0x0002d40000047ab9 */ /* 0x000fe20000000a00 */
[----:B------:R-:W-:Y:S01]  /*75c0*/  SHF.R.U64 R6, R8, 0x3, RZ ;  /* 0x0000000308067819 */ /* 0x000fe200000012ff */
[----:B------:R-:W-:Y:S01]  /*75d0*/  IMAD.X R7, RZ, RZ, R21, P3 ;  /* 0x000000ffff077224 */ /* 0x000fe200018e0615 */
[----:B------:R-:W-:Y:S01]  /*75e0*/  LEA R10, P4, R4, UR4, 0x2 ;  /* 0x00000004040a7c11 */ /* 0x000fe2000f8810ff */
[----:B------:R-:W-:Y:S01]  /*75f0*/  IMAD.IADD R5, R5, 0x1, R13 ;  /* 0x0000000105057824 */ /* 0x000fe200078e020d */
[----:B------:R-:W-:Y:S02]  /*7600*/  LOP3.LUT R6, R6, R9, RZ, 0x3c, !PT ;  /* 0x0000000906067212 */ /* 0x000fe400078e3cff */
[----:B------:R-:W-:Y:S01]  /*7610*/  IADD3 R9, P2, R20, 0x3000, RZ ;  /* 0x0000300014097810 */ /* 0x000fe20007f5e0ff */
[----:B------:R-:W-:Y:S01]  /*7620*/  SHFL.IDX PT, R52, R10, RZ, 0x1c1f ;  /* 0x001c1fff0a347589 */ /* 0x000fe200000e0000 */
[----:B------:R-:W-:Y:S01]  /*7630*/  LEA.HI.X R14, R4, UR5, R5, 0x2, P4 ;  /* 0x00000005040e7c11 */ /* 0x000fe2000a0f1405 */
[----:B------:R-:W-:Y:S01]  /*7640*/  VIADD R4, R18, 0x8 ;  /* 0x0000000812047836 */ /* 0x000fe20000000000 */
[----:B------:R-:W-:Y:S01]  /*7650*/  LOP3.LUT R8, R9, 0x380, RZ, 0xc0, !PT ;  /* 0x0000038009087812 */ /* 0x000fe200078ec0ff */
[----:B------:R-:W-:Y:S01]  /*7660*/  SHFL.IDX PT, R54, R10, 0x1, 0x1c1f ;  /* 0x003c1f000a367f89 */ /* 0x000fe200000e0000 */
[----:B------:R-:W-:Y:S01]  /*7670*/  IADD3.X R13, RZ, R21, RZ, P0, !PT ;  /* 0x00000015ff0d7210 */ /* 0x000fe200007fe4ff */
[----:B------:R-:W-:Y:S01]  /*7680*/  ULDC.64 UR4, c[0x0][0xaa0] ;  /* 0x0002a80000047ab9 */ /* 0x000fe20000000a00 */
[----:B------:R-:W-:Y:S01]  /*7690*/  SHF.R.U64 R8, R8, 0x3, RZ ;  /* 0x0000000308087819 */ /* 0x000fe200000012ff */
[----:B------:R-:W1:Y:S01]  /*76a0*/  SHFL.IDX PT, R53, R14, RZ, 0x1c1f ;  /* 0x001c1fff0e357589 */ /* 0x000e6200000e0000 */
[----:B------:R-:W-:-:S02]  /*76b0*/  LOP3.LUT P0, RZ, R163, 0x3, RZ, 0xc0, !PT ;  /* 0x00000003a3ff7812 */ /* 0x000fc4000780c0ff */
[----:B------:R-:W-:Y:S01]  /*76c0*/  LOP3.LUT R8, R8, R9, RZ, 0x3c, !PT ;  /* 0x0000000908087212 */ /* 0x000fe200078e3cff */
[----:B------:R-:W2:Y:S01]  /*76d0*/  SHFL.IDX PT, R55, R14, 0x1, 0x1c1f ;  /* 0x003c1f000e377f89 */ /* 0x000ea200000e0000 */
[----:B------:R-:W-:Y:S01]  /*76e0*/  IMAD.X R9, RZ, RZ, R21, P2 ;  /* 0x000000ffff097224 */ /* 0x000fe200010e0615 */
[-C--:B------:R-:W-:Y:S02]  /*76f0*/  ISETP.GE.OR P2, PT, R18, R59.reuse, P0 ;  /* 0x0000003b1200720c */ /* 0x080fe40000746670 */
[----:B------:R-:W-:Y:S02]  /*7700*/  ISETP.GE.OR P0, PT, R4, R59, P0 ;  /* 0x0000003b0400720c */ /* 0x000fe40000706670 */
[C---:B------:R-:W-:Y:S02]  /*7710*/  IADD3 R37, P4, R20.reuse, 0x6000, RZ ;  /* 0x0000600014257810 */ /* 0x040fe40007f9e0ff */
[----:B------:R-:W-:Y:S02]  /*7720*/  LOP3.LUT R11, R20, 0x380, RZ, 0xc0, !PT ;  /* 0x00000380140b7812 */ /* 0x000fe400078ec0ff */
[----:B------:R-:W-:-:S02]  /*7730*/  LOP3.LUT R36, R37, 0x380, RZ, 0xc0, !PT ;  /* 0x0000038025247812 */ /* 0x000fc400078ec0ff */
[----:B------:R-:W-:Y:S02]  /*7740*/  SHF.R.U64 R11, R11, 0x3, RZ ;  /* 0x000000030b0b7819 */ /* 0x000fe400000012ff */
[----:B------:R-:W-:Y:S02]  /*7750*/  IADD3 R5, P3, R20, 0x7000, RZ ;  /* 0x0000700014057810 */ /* 0x000fe40007f7e0ff */
[----:B------:R-:W-:Y:S02]  /*7760*/  SHF.R.U64 R44, R44, 0x3, RZ ;  /* 0x000000032c2c7819 */ /* 0x000fe400000012ff */
[----:B------:R-:W-:Y:S01]  /*7770*/  SHF.R.U64 R40, R40, 0x3, RZ ;  /* 0x0000000328287819 */ /* 0x000fe200000012ff */
[----:B------:R-:W-:Y:S01]  /*7780*/  IMAD.X R33, RZ, RZ, R21, P3 ;  /* 0x000000ffff217224 */ /* 0x000fe200018e0615 */
[----:B------:R-:W-:Y:S01]  /*7790*/  SHF.R.U64 R36, R36, 0x3, RZ ;  /* 0x0000000324247819 */ /* 0x000fe200000012ff */
[----:B-1----:R1:W-:Y:S01]  /*77a0*/  @!P2 ST.E desc[UR36][R52.64], R0 ;  /* 0x000000003400a985 */ /* 0x0023e2000c101924 */
[----:B------:R-:W-:-:S02]  /*77b0*/  LOP3.LUT R20, R11, R20, RZ, 0x3c, !PT ;  /* 0x000000140b147212 */ /* 0x000fc400078e3cff */
[----:B------:R-:W-:Y:S01]  /*77c0*/  LOP3.LUT R44, R44, R45, RZ, 0x3c, !PT ;  /* 0x0000002d2c2c7212 */ /* 0x000fe200078e3cff */
[----:B--2---:R2:W-:Y:S01]  /*77d0*/  @!P0 ST.E desc[UR36][R54.64], R3 ;  /* 0x0000000336008985 */ /* 0x0045e2000c101924 */
[----:B------:R-:W-:Y:S01]  /*77e0*/  LOP3.LUT R40, R40, R41, RZ, 0x3c, !PT ;  /* 0x0000002928287212 */ /* 0x000fe200078e3cff */
[--C-:B------:R-:W-:Y:S01]  /*77f0*/  IMAD.X R45, RZ, RZ, R21.reuse, P6 ;  /* 0x000000ffff2d7224 */ /* 0x100fe200030e0615 */
[----:B------:R-:W-:Y:S01]  /*7800*/  LOP3.LUT R36, R36, R37, RZ, 0x3c, !PT ;  /* 0x0000002524247212 */ /* 0x000fe200078e3cff */
[----:B------:R-:W-:Y:S01]  /*7810*/  IMAD.X R37, RZ, RZ, R21, P4 ;  /* 0x000000ffff257224 */ /* 0x000fe200020e0615 */
[----:B------:R-:W-:Y:S01]  /*7820*/  IADD3.X R41, RZ, R21, RZ, P5, !PT ;  /* 0x00000015ff297210 */ /* 0x000fe20002ffe4ff */
[----:B------:R3:W5:Y:S01]  /*7830*/  LD.E.128 R24, desc[UR36][R20.64] ;  /* 0x0000002414187980 */ /* 0x000762000c101d00 */
[----:B------:R-:W-:Y:S01]  /*7840*/  LOP3.LUT R12, R15, 0x380, RZ, 0xc0, !PT ;  /* 0x000003800f0c7812 */ /* 0x000fe200078ec0ff */
[----:B-1----:R-:W1:Y:S01]  /*7850*/  @P1 LDC R53, c[0x0][0xbec] ;  /* 0x0002fb00ff351b82 */ /* 0x002e620000000800 */
[----:B------:R-:W-:Y:S01]  /*7860*/  IMAD R0, R31, UR4, RZ ;  /* 0x000000041f007c24 */ /* 0x000fe2000f8e02ff */
[----:B------:R-:W-:Y:S01]  /*7870*/  LOP3.LUT R4, R5, 0x380, RZ, 0xc0, !PT ;  /* 0x0000038005047812 */ /* 0x000fe200078ec0ff */
[----:B------:R-:W5:Y:S01]  /*7880*/  LD.E.128 R8, desc[UR36][R8.64] ;  /* 0x0000002408087980 */ /* 0x000f62000c101d00 */
[----:B------:R-:W-:Y:S01]  /*7890*/  SHF.R.U64 R12, R12, 0x3, RZ ;  /* 0x000000030c0c7819 */ /* 0x000fe200000012ff */
[C---:B--2---:R-:W-:Y:S01]  /*78a0*/  IMAD R3, R29.reuse, UR5, R0 ;  /* 0x000000051d037c24 */ /* 0x044fe2000f8e0200 */
[----:B------:R-:W-:Y:S01]  /*78b0*/  SHF.R.U64 R4, R4, 0x3, RZ ;  /* 0x0000000304047819 */ /* 0x000fe200000012ff */
[----:B------:R-:W5:Y:S01]  /*78c0*/  LD.E.128 R44, desc[UR36][R44.64] ;  /* 0x000000242c2c7980 */ /* 0x000f62000c101d00 */
[----:B---3--:R-:W-:Y:S01]  /*78d0*/  IMAD.WIDE.U32 R20, R29, UR4, RZ ;  /* 0x000000041d147c25 */ /* 0x008fe2000f8e00ff */
[----:B------:R-:W-:Y:S01]  /*78e0*/  ULDC.64 UR4, c[0x0][0xae8] ;  /* 0x0002ba0000047ab9 */ /* 0x000fe20000000a00 */
[----:B------:R-:W2:Y:S01]  /*78f0*/  @P1 LDC R29, c[0x0][0xbf0] ;  /* 0x0002fc00ff1d1b82 */ /* 0x000ea20000000800 */
[----:B------:R-:W-:Y:S01]  /*7900*/  LOP3.LUT R12, R12, R15, RZ, 0x3c, !PT ;  /* 0x0000000f0c0c7212 */ /* 0x000fe200078e3cff */
[----:B------:R-:W-:Y:S01]  /*7910*/  IMAD R0, R19, 0x20, R161 ;  /* 0x0000002013007824 */ /* 0x000fe200078e02a1 */
[----:B------:R-:W-:Y:S01]  /*7920*/  LOP3.LUT R32, R4, R5, RZ, 0x3c, !PT ;  /* 0x0000000504207212 */ /* 0x000fe200078e3cff */
[----:B------:R-:W-:Y:S01]  /*7930*/  IMAD.IADD R21, R21, 0x1, R3 ;  /* 0x0000000115157824 */ /* 0x000fe200078e0203 */
[----:B------:R-:W5:Y:S01]  /*7940*/  LD.E.128 R4, desc[UR36][R6.64] ;  /* 0x0000002406047980 */ /* 0x000f62000c101d00 */
[----:B------:R-:W-:Y:S01]  /*7950*/  IMAD R3, R48, UR4, RZ ;  /* 0x0000000430037c24 */ /* 0x000fe2000f8e02ff */
[----:B------:R-:W-:Y:S01]  /*7960*/  LEA R30, R23, R0, 0x7 ;  /* 0x00000000171e7211 */ /* 0x000fe200078e38ff */
[C---:B------:R-:W-:Y:S01]  /*7970*/  IMAD.WIDE.U32 R20, R22.reuse, UR4, R20 ;  /* 0x0000000416147c25 */ /* 0x040fe2000f8e0014 */
[----:B------:R-:W5:Y:S03]  /*7980*/  LD.E.128 R12, desc[UR36][R12.64] ;  /* 0x000000240c0c7980 */ /* 0x000f66000c101d00 */
[----:B------:R-:W-:Y:S01]  /*7990*/  IMAD R3, R22, UR5, R3 ;  /* 0x0000000516037c24 */ /* 0x000fe2000f8e0203 */
[----:B------:R-:W-:Y:S01]  /*79a0*/  ULDC.64 UR4, c[0x0][0xaf0] ;  /* 0x0002bc0000047ab9 */ /* 0x000fe20000000a00 */
[----:B-1----:R-:W-:Y:S01]  /*79b0*/  @P1 IMAD.HI.U32 R0, R30, R53, RZ ;  /* 0x000000351e001227 */ /* 0x002fe200078e00ff */
[----:B------:R-:W5:Y:S03]  /*79c0*/  LD.E.128 R40, desc[UR36][R40.64] ;  /* 0x0000002428287980 */ /* 0x000f66000c101d00 */
[----:B------:R-:W-:Y:S01]  /*79d0*/  IMAD.IADD R21, R21, 0x1, R3 ;  /* 0x0000000115157824 */ /* 0x000fe200078e0203 */
[----:B------:R-:W5:Y:S01]  /*79e0*/  LD.E.128 R36, desc[UR36][R36.64] ;  /* 0x0000002424247980 */ /* 0x000f62000c101d00 */
[----:B------:R-:W-:-:S02]  /*79f0*/  IMAD.MOV.U32 R3, RZ, RZ, R30 ;  /* 0x000000ffff037224 */ /* 0x000fc400078e001e */
[----:B------:R-:W-:Y:S01]  /*7a00*/  IMAD R18, R160, UR4, RZ ;  /* 0x00000004a0127c24 */ /* 0x000fe2000f8e02ff */
[----:B------:R-:W5:Y:S01]  /*7a10*/  LD.E.128 R32, desc[UR36][R32.64] ;  /* 0x0000002420207980 */ /* 0x000f62000c101d00 */
[----:B--2---:R-:W-:Y:S01]  /*7a20*/  @P1 SHF.R.U32.HI R3, RZ, R29, R0 ;  /* 0x0000001dff031219 */ /* 0x004fe20000011600 */
[C---:B------:R-:W-:Y:S01]  /*7a30*/  IMAD.WIDE.U32 R20, R57.reuse, UR4, R20 ;  /* 0x0000000439147c25 */ /* 0x040fe2000f8e0014 */
[----:B------:R-:W-:Y:S01]  /*7a40*/  @!PT LDS RZ, [RZ] ;  /* 0x00000000fffff984 */ /* 0x000fe20000000800 */
[----:B------:R-:W-:Y:S01]  /*7a50*/  @!PT LDS RZ, [RZ] ;  /* 0x00000000fffff984 */ /* 0x000fe20000000800 */
[----:B------:R-:W-:Y:S01]  /*7a60*/  @!PT LDS RZ, [RZ] ;  /* 0x00000000fffff984 */ /* 0x000fe20000000800 */
[----:B------:R-:W-:Y:S01]  /*7a70*/  @!PT LDS RZ, [RZ] ;  /* 0x00000000fffff984 */ /* 0x000fe20000000800 */
[----:B------:R1:W-:Y:S06]  /*7a80*/  MEMBAR.ALL.CTA ;  /* 0x0000000000007992 */ /* 0x0003ec0000008000 */
[----:B-1----:R-:W1:Y:S01]  /*7a90*/  FENCE.VIEW.ASYNC.S ;  /* 0x00000000000073c6 */ /* 0x002e620000000000 */
[--C-:B------:R-:W-:Y:S01]  /*7aa0*/  SHF.R.S32.HI R0, RZ, 0x1f, R3.reuse ;  /* 0x0000001fff007819 */ /* 0x100fe20000011403 */
[----:B------:R-:W-:Y:S01]  /*7ab0*/  IMAD R29, R57, UR5, R18 ;  /* 0x00000005391d7c24 */ /* 0x000fe2000f8e0212 */
[----:B------:R-:W-:Y:S01]  /*7ac0*/  ULDC.64 UR4, c[0x0][0xae0] ;  /* 0x0002b80000047ab9 */ /* 0x000fe20000000a00 */
[----:B------:R-:W-:-:S02]  /*7ad0*/  IMAD.MOV R31, RZ, RZ, -R3 ;  /* 0x000000ffff1f7224 */ /* 0x000fc400078e0a03 */
[----:B------:R-:W-:Y:S02]  /*7ae0*/  IMAD.IADD R21, R21, 0x1, R29 ;  /* 0x0000000115157824 */ /* 0x000fe400078e021d */
[----:B------:R-:W-:Y:S02]  /*7af0*/  IMAD R0, R0, UR4, RZ ;  /* 0x0000000400007c24 */ /* 0x000fe4000f8e02ff */
[----:B------:R-:W-:Y:S02]  /*7b00*/  IMAD R29, R56, R31, R30 ;  /* 0x0000001f381d7224 */ /* 0x000fe400078e021e */
[C---:B------:R-:W-:Y:S02]  /*7b10*/  IMAD R31, R3.reuse, UR5, R0 ;  /* 0x00000005031f7c24 */ /* 0x040fe4000f8e0200 */
[----:B------:R-:W-:Y:S01]  /*7b20*/  IMAD.WIDE.U32 R20, R3, UR4, R20 ;  /* 0x0000000403147c25 */ /* 0x000fe2000f8e0014 */
[----:B------:R-:W-:Y:S01]  /*7b30*/  SHF.R.S32.HI R0, RZ, 0x1f, R29 ;  /* 0x0000001fff007819 */ /* 0x000fe2000001141d */
[----:B------:R-:W-:Y:S01]  /*7b40*/  ULDC.64 UR4, c[0x0][0xad8] ;  /* 0x0002b60000047ab9 */ /* 0x000fe20000000a00 */
[----:B------:R-:W-:Y:S01]  /*7b50*/  LEA R30, R23, R161, 0x7 ;  /* 0x000000a1171e7211 */ /* 0x000fe200078e38ff */
[----:B------:R-:W-:-:S02]  /*7b60*/  IMAD.IADD R21, R21, 0x1, R31 ;  /* 0x0000000115157824 */ /* 0x000fc400078e021f */
[----:B------:R-:W-:Y:S02]  /*7b70*/  IMAD R18, R0, UR4, RZ ;  /* 0x0000000400127c24 */ /* 0x000fe4000f8e02ff */
[----:B------:R-:W-:Y:S01]  /*7b80*/  IMAD.WIDE.U32 R20, R29, UR4, R20 ;  /* 0x000000041d147c25 */ /* 0x000fe2000f8e0014 */
[----:B------:R-:W-:-:S03]  /*7b90*/  ISETP.GE.AND P2, PT, R30, R59, PT ;  /* 0x0000003b1e00720c */ /* 0x000fc60003f46270 */
[----:B------:R-:W-:Y:S01]  /*7ba0*/  IMAD R3, R29, UR5, R18 ;  /* 0x000000051d037c24 */ /* 0x000fe2000f8e0212 */
[----:B------:R-:W-:Y:S01]  /*7bb0*/  ULDC.64 UR4, c[0x0][0xa80] ;  /* 0x0002a00000047ab9 */ /* 0x000fe20000000a00 */
[----:B------:R-:W-:Y:S01]  /*7bc0*/  VIADD R0, R30, 0x20 ;  /* 0x000000201e007836 */ /* 0x000fe20000000000 */
[----:B------:R-:W-:Y:S01]  /*7bd0*/  LEA R18, P3, R20, UR4, 0x1 ;  /* 0x0000000414127c11 */ /* 0x000fe2000f8608ff */
[----:B0-----:R-:W-:Y:S01]  /*7be0*/  VIADD R28, R28, 0x2a820 ;  /* 0x0002a8201c1c7836 */ /* 0x001fe20000000000 */
[----:B------:R-:W-:Y:S02]  /*7bf0*/  IADD3 R3, R21, R3, RZ ;  /* 0x0000000315037210 */ /* 0x000fe40007ffe0ff */
[-C--:B------:R-:W-:Y:S01]  /*7c00*/  ISETP.GE.AND P0, PT, R0, R59.reuse, PT ;  /* 0x0000003b0000720c */ /* 0x080fe20003f06270 */
[----:B------:R-:W-:Y:S01]  /*7c10*/  VIADD R0, R30, 0x40 ;  /* 0x000000401e007836 */ /* 0x000fe20000000000 */
[----:B------:R-:W-:Y:S02]  /*7c20*/  LEA.HI.X R3, R20, UR5, R3, 0x1, P3 ;  /* 0x0000000514037c11 */ /* 0x000fe400098f0c03 */
[----:B------:R-:W-:Y:S01]  /*7c30*/  PRMT R28, RZ, 0x654, R28 ;  /* 0x00000654ff1c7816 */ /* 0x000fe2000000001c */
[----:B-1----:R0:W1:Y:S01]  /*7c40*/  SHFL.IDX PT, R22, R18, RZ, 0x181f ;  /* 0x00181fff12167589 */ /* 0x00206200000e0000 */
[----:B------:R-:W-:Y:S01]  /*7c50*/  ISETP.GE.AND P1, PT, R0, R59, PT ;  /* 0x0000003b0000720c */ /* 0x000fe20003f26270 */
[----:B------:R-:W-:Y:S01]  /*7c60*/  BSSY B1, `(.L_x_218) ;  /* 0x000000d000017945 */ /* 0x000fe20003800000 */
[----:B------:R0:W-:Y:S01]  /*7c70*/  SYNCS.ARRIVE.TRANS64.RED.A1T0 RZ, [R28+URZ], RZ ;  /* 0x000000ff1cff79a7 */ /* 0x0001e2000810043f */
[----:B------:R0:W2:Y:S02]  /*7c80*/  SHFL.IDX PT, R0, R3, RZ, 0x181f ;  /* 0x00181fff03007589 */ /* 0x0000a400000e0000 */
[----:B------:R-:W-:Y:S08]  /*7c90*/  @P2 BRA `(.L_x_219) ;  /* 0x0000000000242947 */ /* 0x000ff00003800000 */
[----:B------:R-:W-:Y:S02]  /*7ca0*/  ULDC UR4, c[0x0][0xac8] ;  /* 0x0002b20000047ab9 */ /* 0x000fe40000000800 */
[----:B------:R-:W-:Y:S02]  /*7cb0*/  ISETP.GE.AND P2, PT, R2, UR4, PT ;  /* 0x0000000402007c0c */ /* 0x000fe4000bf46270 */
[----:B------:R-:W-:-:S11]  /*7cc0*/  ISETP.GE.AND P3, PT, R17, UR4, PT ;  /* 0x0000000411007c0c */ /* 0x000fd6000bf66270 */
[CC--:B-1----:R-:W-:Y:S02]  /*7cd0*/  @!P2 LEA R20, P4, R2.reuse, R22.reuse, 0x1 ;  /* 0x000000160214a211 */ /* 0x0c2fe400078808ff */
[C---:B------:R-:W-:Y:S02]  /*7ce0*/  @!P3 LEA R22, P5, R17.reuse, R22, 0x1 ;  /* 0x000000161116b211 */ /* 0x040fe400078a08ff */
[-C--:B--2---:R-:W-:Y:S02]  /*7cf0*/  @!P2 LEA.HI.X R21, R2, R0.reuse, R170, 0x1, P4 ;  /* 0x000000000215a211 */ /* 0x084fe400020f0caa */
[----:B------:R-:W-:-:S03]  /*7d00*/  @!P3 LEA.HI.X R23, R17, R0, R169, 0x1, P5 ;  /* 0x000000001117b211 */ /* 0x000fc600028f0ca9 */
[----:B-----5:R3:W-:Y:S04]  /*7d10*/  @!P2 ST.E.128 desc[UR36][R20.64], R24 ;  /* 0x000000181400a985 */ /* 0x0207e8000c101d24 */
[----:B------:R3:W-:Y:S02]  /*7d20*/  @!P3 ST.E.128 desc[UR36][R22.64], R44 ;  /* 0x0000002c1600b985 */ /* 0x0007e4000c101d24 */
.L_x_219:
[----:B------:R-:W-:Y:S05]  /*7d30*/  BSYNC B1 ;  /* 0x0000000000017941 */ /* 0x000fea0003800000 */
.L_x_218:
[----:B--2---:R2:W4:Y:S01]  /*7d40*/  SHFL.IDX PT, R0, R3, 0x1, 0x181f ;  /* 0x00381f0003007f89 */ /* 0x00452200000e0000 */
[----:B------:R-:W-:Y:S03]  /*7d50*/  BSSY B1, `(.L_x_220) ;  /* 0x000000c000017945 */ /* 0x000fe60003800000 */
[----:B-1-3--:R2:W1:Y:S01]  /*7d60*/  SHFL.IDX PT, R22, R18, 0x1, 0x181f ;  /* 0x00381f0012167f89 */ /* 0x00a46200000e0000 */
[----:B------:R-:W-:Y:S05]  /*7d70*/  @P0 BRA `(.L_x_221) ;  /* 0x0000000000240947 */ /* 0x000fea0003800000 */
[----:B------:R-:W-:Y:S02]  /*7d80*/  ULDC UR4, c[0x0][0xac8] ;  /* 0x0002b20000047ab9 */ /* 0x000fe40000000800 */
[----:B------:R-:W-:Y:S02]  /*7d90*/  ISETP.GE.AND P3, PT, R2, UR4, PT ;  /* 0x0000000402007c0c */ /* 0x000fe4000bf66270 */
[----:B------:R-:W-:-:S11]  /*7da0*/  ISETP.GE.AND P4, PT, R17, UR4, PT ;  /* 0x0000000411007c0c */ /* 0x000fd6000bf86270 */
[CC--:B-1----:R-:W-:Y:S02]  /*7db0*/  @!P3 LEA R20, P0, R2.reuse, R22.reuse, 0x1 ;  /* 0x000000160214b211 */ /* 0x0c2fe400078008ff */
[C---:B------:R-:W-:Y:S02]  /*7dc0*/  @!P4 LEA R22, P2, R17.reuse, R22, 0x1 ;  /* 0x000000161116c211 */ /* 0x040fe400078408ff */
[-C--:B----4-:R-:W-:Y:S02]  /*7dd0*/  @!P3 LEA.HI.X R21, R2, R0.reuse, R170, 0x1, P0 ;  /* 0x000000000215b211 */ /* 0x090fe400000f0caa */
[----:B------:R-:W-:-:S03]  /*7de0*/  @!P4 LEA.HI.X R23, R17, R0, R169, 0x1, P2 ;  /* 0x000000001117c211 */ /* 0x000fc600010f0ca9 */
[----:B-----5:R3:W-:Y:S04]  /*7df0*/  @!P3 ST.E.128 desc[UR36][R20.64], R12 ;  /* 0x0000000c1400b985 */ /* 0x0207e8000c101d24 */
[----:B------:R3:W-:Y:S02]  /*7e00*/  @!P4 ST.E.128 desc[UR36][R22.64], R40 ;  /* 0x000000281600c985 */ /* 0x0007e4000c101d24 */
.L_x_221:
[----:B------:R-:W-:Y:S05]  /*7e10*/  BSYNC B1 ;  /* 0x0000000000017941 */ /* 0x000fea0003800000 */
.L_x_220:
[----:B----4-:R4:W0:Y:S01]  /*7e20*/  SHFL.IDX PT, R0, R3, 0x2, 0x181f ;  /* 0x00581f0003007f89 */ /* 0x01082200000e0000 */
[----:B------:R-:W-:Y:S03]  /*7e30*/  BSSY B1, `(.L_x_222) ;  /* 0x000000c000017945 */ /* 0x000fe60003800000 */
[----:B---3-5:R4:W3:Y:S01]  /*7e40*/  SHFL.IDX PT, R14, R18, 0x2, 0x181f ;  /* 0x00581f00120e7f89 */ /* 0x0288e200000e0000 */
[----:B------:R-:W-:Y:S05]  /*7e50*/  @P1 BRA `(.L_x_223) ;  /* 0x0000000000241947 */ /* 0x000fea0003800000 */
[----:B------:R-:W-:Y:S02]  /*7e60*/  ULDC UR4, c[0x0][0xac8] ;  /* 0x0002b20000047ab9 */ /* 0x000fe40000000800 */
[----:B------:R-:W-:Y:S02]  /*7e70*/  ISETP.GE.AND P2, PT, R2, UR4, PT ;  /* 0x0000000402007c0c */ /* 0x000fe4000bf46270 */
[----:B------:R-:W-:-:S11]  /*7e80*/  ISETP.GE.AND P3, PT, R17, UR4, PT ;  /* 0x0000000411007c0c */ /* 0x000fd6000bf66270 */
[CC--:B---3--:R-:W-:Y:S02]  /*7e90*/  @!P2 LEA R12, P0, R2.reuse, R14.reuse, 0x1 ;  /* 0x0000000e020ca211 */ /* 0x0c8fe400078008ff */
[C---:B------:R-:W-:Y:S02]  /*7ea0*/  @!P3 LEA R14, P1, R17.reuse, R14, 0x1 ;  /* 0x0000000e110eb211 */ /* 0x040fe400078208ff */
[-C--:B0-----:R-:W-:Y:S02]  /*7eb0*/  @!P2 LEA.HI.X R13, R2, R0.reuse, R170, 0x1, P0 ;  /* 0x00000000020da211 */ /* 0x081fe400000f0caa */
[----:B------:R-:W-:-:S03]  /*7ec0*/  @!P3 LEA.HI.X R15, R17, R0, R169, 0x1, P1 ;  /* 0x00000000110fb211 */ /* 0x000fc600008f0ca9 */
[----:B------:R0:W-:Y:S04]  /*7ed0*/  @!P2 ST.E.128 desc[UR36][R12.64], R4 ;  /* 0x000000040c00a985 */ /* 0x0001e8000c101d24 */
[----:B------:R0:W-:Y:S02]  /*7ee0*/  @!P3 ST.E.128 desc[UR36][R14.64], R36 ;  /* 0x000000240e00b985 */ /* 0x0001e4000c101d24 */
.L_x_223:
[----:B------:R-:W-:Y:S05]  /*7ef0*/  BSYNC B1 ;  /* 0x0000000000017941 */ /* 0x000fea0003800000 */
.L_x_222:
[----:B0-----:R-:W-:Y:S01]  /*7f00*/  VIADD R0, R30, 0x60 ;  /* 0x000000601e007836 */ /* 0x001fe20000000000 */
[----:B--2-4-:R-:W0:Y:S04]  /*7f10*/  SHFL.IDX PT, R3, R3, 0x3, 0x181f ;  /* 0x00781f0003037f89 */ /* 0x014e2800000e0000 */
[----:B------:R-:W-:Y:S01]  /*7f20*/  ISETP.GE.AND P0, PT, R0, R59, PT ;  /* 0x0000003b0000720c */ /* 0x000fe20003f06270 */
[----:B------:R-:W2:-:S12]  /*7f30*/  SHFL.IDX PT, R18, R18, 0x3, 0x181f ;  /* 0x00781f0012127f89 */ /* 0x000e9800000e0000 */
[----:B------:R-:W-:Y:S05]  /*7f40*/  @P0 BRA `(.L_x_224) ;  /* 0x0000000800e40947 */ /* 0x000fea0003800000 */
[----:B------:R-:W-:Y:S02]  /*7f50*/  ULDC UR4, c[0x0][0xac8] ;  /* 0x0002b20000047ab9 */ /* 0x000fe40000000800 */
[----:B------:R-:W-:-:S13]  /*7f60*/  ISETP.GE.AND P1, PT, R2, UR4, PT ;  /* 0x0000000402007c0c */ /* 0x000fda000bf26270 */
[----:B--2---:R-:W-:-:S04]  /*7f70*/  @!P1 LEA R4, P0, R2, R18, 0x1 ;  /* 0x0000001202049211 */ /* 0x004fc800078008ff */
[----:B0-----:R-:W-:Y:S02]  /*7f80*/  @!P1 LEA.HI.X R5, R2, R3, R170, 0x1, P0 ;  /* 0x0000000302059211 */ /* 0x001fe400000f0caa */
[----:B------:R-:W-:-:S03]  /*7f90*/  ISETP.GE.AND P0, PT, R17, UR4, PT ;  /* 0x0000000411007c0c */ /* 0x000fc6000bf06270 */
[----:B------:R0:W-:Y:S10]  /*7fa0*/  @!P1 ST.E.128 desc[UR36][R4.64], R8 ;  /* 0x0000000804009985 */ /* 0x0001f4000c101d24 */
[----:B------:R-:W-:Y:S05]  /*7fb0*/  @P0 BRA `(.L_x_224) ;  /* 0x0000000800c80947 */ /* 0x000fea0003800000 */
[----:B0-----:R-:W-:-:S04]  /*7fc0*/  LEA R4, P0, R17, R18, 0x1 ;  /* 0x0000001211047211 */ /* 0x001fc800078008ff */
[----:B------:R-:W-:-:S05]  /*7fd0*/  LEA.HI.X R5, R17, R3, R169, 0x1, P0 ;  /* 0x0000000311057211 */ /* 0x000fca00000f0ca9 */
[----:B------:R0:W-:Y:S01]  /*7fe0*/  ST.E.128 desc[UR36][R4.64], R32 ;  /* 0x0000002004007985 */ /* 0x0001e2000c101d24 */
[----:B------:R-:W-:Y:S05]  /*7ff0*/  BRA `(.L_x_224) ;  /* 0x0000000800b87947 */ /* 0x000fea0003800000 */
.L_x_216:
[----:B------:R-:W2:Y:S01]  /*8000*/  LDC.64 R6, c[0x0][0xc00] ;  /* 0x00030000ff067b82 */ /* 0x000ea20000000a00 */
[C---:B------:R-:W-:Y:S01]  /*8010*/  IMAD.SHL.U32 R5, R18.reuse, 0x4, RZ ;  /* 0x0000000412057824 */ /* 0x040fe200078e00ff */
[----:B------:R-:W-:Y:S01]  /*8020*/  SHF.L.U64.HI R0, R18, 0x2, R160 ;  /* 0x0000000212007819 */ /* 0x000fe200000102a0 */
[----:B------:R-:W-:Y:S01]  /*8030*/  ULDC.64 UR4, c[0x0][0xc08] ;  /* 0x0003020000047ab9 */ /* 0x000fe20000000a00 */
[----:B------:R-:W-:-:S04]  /*8040*/  IMAD.MOV.U32 R3, RZ, RZ, RZ ;  /* 0x000000ffff037224 */ /* 0x000fc800078e00ff */
[----:B------:R-:W3:Y:S01]  /*8050*/  LDC R25, c[0x0][0xbe8] ;  /* 0x0002fa00ff197b82 */ /* 0x000ee20000000800 */
[----:B--2---:R-:W-:Y:S02]  /*8060*/  ISETP.NE.U32.AND P0, PT, R6, RZ, PT ;  /* 0x000000ff0600720c */ /* 0x004fe40003f05070 */
[----:B------:R-:W-:Y:S02]  /*8070*/  IADD3 R6, P1, R5, R6, RZ ;  /* 0x0000000605067210 */ /* 0x000fe40007f3e0ff */
[----:B------:R-:W-:-:S03]  /*8080*/  ISETP.NE.AND.EX P0, PT, R7, RZ, PT, P0 ;  /* 0x000000ff0700720c */ /* 0x000fc60003f05300 */
[----:B------:R-:W-:Y:S01]  /*8090*/  IMAD.X R7, R0, 0x1, R7, P1 ;  /* 0x0000000100077824 */ /* 0x000fe200008e0607 */
[----:B------:R-:W-:-:S04]  /*80a0*/  ISETP.NE.U32.AND P1, PT, RZ, UR4, PT ;  /* 0x00000004ff007c0c */ /* 0x000fc8000bf25070 */
[----:B------:R-:W-:-:S05]  /*80b0*/  ISETP.NE.AND.EX P1, PT, RZ, UR5, PT, P1 ;  /* 0x00000005ff007c0c */ /* 0x000fca000bf25310 */
[----:B------:R2:W5:Y:S08]  /*80c0*/  @P0 LDG.E R3, desc[UR36][R6.64] ;  /* 0x0000002406030981 */ /* 0x000570000c1e1900 */
[----:B------:R-:W-:Y:S01]  /*80d0*/  @P1 IADD3 R4, P2, R5, UR4, RZ ;  /* 0x0000000405041c10 */ /* 0x000fe2000ff5e0ff */
[----:B------:R-:W-:-:S03]  /*80e0*/  ULDC UR4, c[0x0][0xa88] ;  /* 0x0002a20000047ab9 */ /* 0x000fc60000000800 */
[----:B------:R-:W-:Y:S02]  /*80f0*/  @P1 IADD3.X R5, R0, UR5, RZ, P2, !PT ;  /* 0x0000000500051c10 */ /* 0x000fe400097fe4ff */
[----:B------:R-:W-:-:S06]  /*8100*/  MOV R0, UR4 ;  /* 0x0000000400007c02 */ /* 0x000fcc0008000f00 */
[----:B------:R2:W5:Y:S01]  /*8110*/  @P1 LDG.E R0, desc[UR36][R4.64] ;  /* 0x0000002404001981 */ /* 0x000562000c1e1900 */
[----:B---3--:R-:W-:Y:S02]  /*8120*/  ISETP.NE.AND P2, PT, R25, 0x1, PT ;  /* 0x000000011900780c */ /* 0x008fe40003f45270 */
[----:B------:R-:W-:-:S11]  /*8130*/  ISETP.GE.AND P3, PT, R171, 0x80, PT ;  /* 0x00000080ab00780c */ /* 0x000fd60003f66270 */
[----:B------:R-:W3:Y:S08]  /*8140*/  @P2 LDC R14, c[0x0][0xbec] ;  /* 0x0002fb00ff0e2b82 */ /* 0x000ef00000000800 */
[----:B------:R-:W4:Y:S01]  /*8150*/  @P2 LDC R27, c[0x0][0xbf0] ;  /* 0x0002fc00ff1b2b82 */ /* 0x000f220000000800 */
[----:B--2---:R-:W-:Y:S05]  /*8160*/  @P1 BRA `(.L_x_225) ;  /* 0x0000000000101947 */ /* 0x004fea0003800000 */
[----:B------:R-:W-:Y:S05]  /*8170*/  @!P0 BRA `(.L_x_225) ;  /* 0x00000000000c8947 */ /* 0x000fea0003800000 */
[----:B------:R-:W2:Y:S04]  /*8180*/  LDG.E R5, desc[UR36][R6.64] ;  /* 0x0000002406057981 */ /* 0x000ea8000c1e1900 */
[----:B-----5:R-:W2:Y:S02]  /*8190*/  LDG.E R0, desc[UR36][R6.64+0x4] ;  /* 0x0000042406007981 */ /* 0x020ea4000c1e1900 */
[----:B--2---:R-:W-:-:S07]  /*81a0*/  IMAD.IADD R0, R0, 0x1, -R5 ;  /* 0x0000000100007824 */ /* 0x004fce00078e0a05 */
.L_x_225:
[----:B------:R-:W-:Y:S01]  /*81b0*/  BSSY B1, `(.L_x_226) ;  /* 0x000002e000017945 */ /* 0x000fe20003800000 */
[----:B------:R-:W-:Y:S02]  /*81c0*/  SHF.R.S32.HI R12, RZ, 0x1f, R22 ;  /* 0x0000001fff0c7819 */ /* 0x000fe40000011416 */
[----:B------:R-:W-:Y:S02]  /*81d0*/  SEL R13, R18, RZ, !P0 ;  /* 0x000000ff120d7207 */ /* 0x000fe40004000000 */
[----:B------:R-:W-:Y:S02]  /*81e0*/  SEL R160, R160, RZ, !P0 ;  /* 0x000000ffa0a07207 */ /* 0x000fe40004000000 */
[----:B-----5:R-:W-:Y:S01]  /*81f0*/  SHF.R.S32.HI R10, RZ, 0x1f, R3 ;  /* 0x0000001fff0a7819 */ /* 0x020fe20000011403 */
[----:B------:R-:W-:Y:S06]  /*8200*/  @P3 BRA `(.L_x_227) ;  /* 0x0000000000a03947 */ /* 0x000fec0003800000 */
[----:B------:R-:W2:Y:S01]  /*8210*/  S2R R4, SR_TID.X ;  /* 0x0000000000047919 */ /* 0x000ea20000002100 */
[----:B------:R-:W5:Y:S02]  /*8220*/  LDC R11, c[0x0][0xbe8] ;  /* 0x0002fa00ff0b7b82 */ /* 0x000f640000000800 */
[----:B-----5:R-:W-:Y:S02]  /*8230*/  IMAD R5, R0, R11, RZ ;  /* 0x0000000b00057224 */ /* 0x020fe400078e02ff */
[----:B--2---:R-:W-:-:S04]  /*8240*/  IMAD R4, R23, 0x80, R4 ;  /* 0x0000008017047824 */ /* 0x004fc800078e0204 */
[----:B------:R-:W-:-:S05]  /*8250*/  VIADD R8, R4, 0xffffff80 ;  /* 0xffffff8004087836 */ /* 0x000fca0000000000 */
[----:B------:R-:W-:-:S13]  /*8260*/  ISETP.GE.AND P0, PT, R8, R5, PT ;  /* 0x000000050800720c */ /* 0x000fda0003f06270 */
[----:B------:R-:W-:Y:S05]  /*8270*/  @P0 BRA `(.L_x_227) ;  /* 0x0000000000840947 */ /* 0x000fea0003800000 */
[----:B------:R-:W-:Y:S01]  /*8280*/  ISETP.NE.AND P0, PT, R11, 0x1, PT ;  /* 0x000000010b00780c */ /* 0x000fe20003f05270 */
[----:B------:R-:W-:Y:S01]  /*8290*/  ULDC.64 UR4, c[0x0][0xb90] ;  /* 0x0002e40000047ab9 */ /* 0x000fe20000000a00 */
[----:B------:R-:W-:Y:S01]  /*82a0*/  MOV R4, R3 ;  /* 0x0000000300047202 */ /* 0x000fe20000000f00 */
[----:B------:R-:W-:Y:S02]  /*82b0*/  IMAD R9, R12, UR4, RZ ;  /* 0x000000040c097c24 */ /* 0x000fe4000f8e02ff */
[----:B------:R-:W-:Y:S02]  /*82c0*/  IMAD.MOV.U32 R5, RZ, RZ, R10 ;  /* 0x000000ffff057224 */ /* 0x000fe400078e000a */
[----:B------:R-:W-:Y:S02]  /*82d0*/  IMAD.MOV.U32 R7, RZ, RZ, R8 ;  /* 0x000000ffff077224 */ /* 0x000fe400078e0008 */
[----:B------:R-:W-:-:S04]  /*82e0*/  IMAD.WIDE.U32 R4, R22, UR4, R4 ;  /* 0x0000000416047c25 */ /* 0x000fc8000f8e0004 */
[----:B------:R-:W2:Y:S01]  /*82f0*/  @P0 LDC R15, c[0x0][0xbec] ;  /* 0x0002fb00ff0f0b82 */ /* 0x000ea20000000800 */
[----:B------:R-:W-:Y:S01]  /*8300*/  IMAD R9, R22, UR5, R9 ;  /* 0x0000000516097c24 */ /* 0x000fe2000f8e0209 */
[----:B------:R-:W-:-:S03]  /*8310*/  ULDC.64 UR4, c[0x0][0xb98] ;  /* 0x0002e60000047ab9 */ /* 0x000fc60000000a00 */
[----:B------:R-:W-:-:S03]  /*8320*/  IMAD.IADD R5, R5, 0x1, R9 ;  /* 0x0000000105057824 */ /* 0x000fc600078e0209 */
[----:B------:R-:W5:Y:S01]  /*8330*/  @P0 LDC R21, c[0x0][0xbf0] ;  /* 0x0002fc00ff150b82 */ /* 0x000f620000000800 */
[----:B------:R-:W-:-:S04]  /*8340*/  IMAD.WIDE.U32 R4, R13, UR4, R4 ;  /* 0x000000040d047c25 */ /* 0x000fc8000f8e0004 */
[----:B--2---:R-:W-:-:S05]  /*8350*/  @P0 IMAD.HI.U32 R6, R8, R15, RZ ;  /* 0x0000000f08060227 */ /* 0x004fca00078e00ff */
[----:B-----5:R-:W-:Y:S01]  /*8360*/  @P0 SHF.R.U32.HI R7, RZ, R21, R6 ;  /* 0x00000015ff070219 */ /* 0x020fe20000011606 */
[----:B------:R-:W-:-:S03]  /*8370*/  IMAD R6, R160, UR4, RZ ;  /* 0x00000004a0067c24 */ /* 0x000fc6000f8e02ff */
[----:B------:R-:W-:Y:S01]  /*8380*/  IADD3 R4, P0, R7, R4, RZ ;  /* 0x0000000407047210 */ /* 0x000fe20007f1e0ff */
[----:B------:R-:W-:-:S04]  /*8390*/  IMAD.MOV R9, RZ, RZ, -R7 ;  /* 0x000000ffff097224 */ /* 0x000fc800078e0a07 */
[----:B------:R-:W-:Y:S01]  /*83a0*/  IMAD R9, R11, R9, R8 ;  /* 0x000000090b097224 */ /* 0x000fe200078e0208 */
[----:B------:R-:W-:Y:S01]  /*83b0*/  SHF.R.S32.HI R11, RZ, 0x1f, R7 ;  /* 0x0000001fff0b7819 */ /* 0x000fe20000011407 */
[----:B------:R-:W-:Y:S01]  /*83c0*/  IMAD R8, R13, UR5, R6 ;  /* 0x000000050d087c24 */ /* 0x000fe2000f8e0206 */
[----:B------:R-:W-:Y:S02]  /*83d0*/  ULDC.64 UR4, c[0x0][0xb88] ;  /* 0x0002e20000047ab9 */ /* 0x000fe40000000a00 */
[----:B------:R-:W-:Y:S02]  /*83e0*/  SHF.R.S32.HI R6, RZ, 0x1f, R9 ;  /* 0x0000001fff067819 */ /* 0x000fe40000011409 */
[----:B------:R-:W-:-:S03]  /*83f0*/  IADD3.X R5, R11, R5, R8, P0, !PT ;  /* 0x000000050b057210 */ /* 0x000fc600007fe408 */
[----:B------:R-:W-:Y:S02]  /*8400*/  IMAD R6, R6, UR4, RZ ;  /* 0x0000000406067c24 */ /* 0x000fe4000f8e02ff */
[----:B------:R-:W-:-:S04]  /*8410*/  IMAD.WIDE.U32 R4, R9, UR4, R4 ;  /* 0x0000000409047c25 */ /* 0x000fc8000f8e0004 */
[----:B------:R-:W-:Y:S01]  /*8420*/  IMAD R7, R9, UR5, R6 ;  /* 0x0000000509077c24 */ /* 0x000fe2000f8e0206 */
[----:B------:R-:W-:Y:S02]  /*8430*/  ULDC.64 UR4, c[0x0][0xb50] ;  /* 0x0002d40000047ab9 */ /* 0x000fe40000000a00 */
[----:B------:R-:W-:Y:S01]  /*8440*/  LEA R6, P0, R4, UR4, 0x2 ;  /* 0x0000000404067c11 */ /* 0x000fe2000f8010ff */
[----:B------:R-:W-:-:S05]  /*8450*/  IMAD.IADD R5, R5, 0x1, R7 ;  /* 0x0000000105057824 */ /* 0x000fca00078e0207 */
[----:B------:R-:W-:Y:S02]  /*8460*/  LEA.HI.X R7, R4, UR5, R5, 0x2, P0 ;  /* 0x0000000504077c11 */ /* 0x000fe400080f1405 */
[----:B------:R-:W-:-:S05]  /*8470*/  MOV R5, 0xff800000 ;  /* 0xff80000000057802 */ /* 0x000fca0000000f00 */
[----:B------:R2:W-:Y:S02]  /*8480*/  STG.E desc[UR36][R6.64], R5 ;  /* 0x0000000506007986 */ /* 0x0005e4000c101924 */
.L_x_227:
[----:B------:R-:W-:Y:S05]  /*8490*/  BSYNC B1 ;  /* 0x0000000000017941 */ /* 0x000fea0003800000 */
.L_x_226:
[----:B------:R-:W-:Y:S01]  /*84a0*/  ULDC.64 UR4, c[0x0][0xaa0] ;  /* 0x0002a80000047ab9 */ /* 0x000fe20000000a00 */
[----:B--2---:R-:W-:Y:S01]  /*84b0*/  IMAD R6, R19, 0x20, R161 ;  /* 0x0000002013067824 */ /* 0x004fe200078e02a1 */
[----:B------:R-:W-:Y:S01]  /*84c0*/  BSSY B1, `(.L_x_228) ;  /* 0x0000037000017945 */ /* 0x000fe20003800000 */
[----:B------:R-:W-:Y:S02]  /*84d0*/  IMAD R4, R10, UR4, RZ ;  /* 0x000000040a047c24 */ /* 0x000fe4000f8e02ff */
[----:B------:R-:W-:Y:S02]  /*84e0*/  IMAD R9, R23, 0x80, R6 ;  /* 0x0000008017097824 */ /* 0x000fe400078e0206 */
[C---:B------:R-:W-:Y:S02]  /*84f0*/  IMAD R7, R3.reuse, UR5, R4 ;  /* 0x0000000503077c24 */ /* 0x040fe4000f8e0204 */
[----:B------:R-:W-:Y:S01]  /*8500*/  IMAD.WIDE.U32 R4, R3, UR4, RZ ;  /* 0x0000000403047c25 */ /* 0x000fe2000f8e00ff */
[----:B------:R-:W-:-:S03]  /*8510*/  ULDC.64 UR4, c[0x0][0xae8] ;  /* 0x0002ba0000047ab9 */ /* 0x000fc60000000a00 */
[----:B------:R-:W-:Y:S02]  /*8520*/  IMAD.IADD R5, R5, 0x1, R7 ;  /* 0x0000000105057824 */ /* 0x000fe400078e0207 */
[----:B------:R-:W-:Y:S02]  /*8530*/  IMAD R7, R12, UR4, RZ ;  /* 0x000000040c077c24 */ /* 0x000fe4000f8e02ff */
[----:B------:R-:W-:-:S04]  /*8540*/  IMAD.WIDE.U32 R4, R22, UR4, R4 ;  /* 0x0000000416047c25 */ /* 0x000fc8000f8e0004 */
[----:B------:R-:W-:Y:S01]  /*8550*/  IMAD R7, R22, UR5, R7 ;  /* 0x0000000516077c24 */ /* 0x000fe2000f8e0207 */
[----:B------:R-:W-:Y:S01]  /*8560*/  ULDC.64 UR4, c[0x0][0xaf0] ;  /* 0x0002bc0000047ab9 */ /* 0x000fe20000000a00 */
[----:B---3--:R-:W-:-:S03]  /*8570*/  @P2 IMAD.HI.U32 R6, R9, R14, RZ ;  /* 0x0000000e09062227 */ /* 0x008fc600078e00ff */
[----:B------:R-:W-:Y:S01]  /*8580*/  IADD3 R5, R5, R7, RZ ;  /* 0x0000000705057210 */ /* 0x000fe20007ffe0ff */
[----:B------:R-:W-:Y:S01]  /*8590*/  IMAD.MOV.U32 R3, RZ, RZ, R9 ;  /* 0x000000ffff037224 */ /* 0x000fe200078e0009 */
[----:B----4-:R-:W-:Y:S01]  /*85a0*/  @P2 SHF.R.U32.HI R3, RZ, R27, R6 ;  /* 0x0000001bff032219 */ /* 0x010fe20000011606 */
[----:B------:R-:W-:Y:S02]  /*85b0*/  IMAD R8, R160, UR4, RZ ;  /* 0x00000004a0087c24 */ /* 0x000fe4000f8e02ff */
[----:B------:R-:W-:Y:S01]  /*85c0*/  IMAD.WIDE.U32 R4, R13, UR4, R4 ;  /* 0x000000040d047c25 */ /* 0x000fe2000f8e0004 */
[----:B------:R-:W-:-:S03]  /*85d0*/  SHF.R.S32.HI R6, RZ, 0x1f, R3 ;  /* 0x0000001fff067819 */ /* 0x000fc60000011403 */
[----:B------:R-:W-:Y:S01]  /*85e0*/  IMAD R7, R13, UR5, R8 ;  /* 0x000000050d077c24 */ /* 0x000fe2000f8e0208 */
[----:B------:R-:W-:Y:S01]  /*85f0*/  ULDC.64 UR4, c[0x0][0xae0] ;  /* 0x0002b80000047ab9 */ /* 0x000fe20000000a00 */
[----:B------:R-:W-:Y:S02]  /*8600*/  IMAD.MOV R8, RZ, RZ, -R3 ;  /* 0x000000ffff087224 */ /* 0x000fe400078e0a03 */
[----:B------:R-:W-:Y:S02]  /*8610*/  IMAD.IADD R5, R5, 0x1, R7 ;  /* 0x0000000105057824 */ /* 0x000fe400078e0207 */
[----:B------:R-:W-:Y:S02]  /*8620*/  IMAD R6, R6, UR4, RZ ;  /* 0x0000000406067c24 */ /* 0x000fe4000f8e02ff */
[----:B------:R-:W-:Y:S02]  /*8630*/  IMAD R7, R25, R8, R9 ;  /* 0x0000000819077224 */ /* 0x000fe400078e0209 */
[----:B------:R-:W-:-:S02]  /*8640*/  IMAD R9, R3, UR5, R6 ;  /* 0x0000000503097c24 */ /* 0x000fc4000f8e0206 */
[----:B------:R-:W-:Y:S01]  /*8650*/  IMAD.WIDE.U32 R4, R3, UR4, R4 ;  /* 0x0000000403047c25 */ /* 0x000fe2000f8e0004 */
[----:B------:R-:W-:Y:S01]  /*8660*/  SHF.R.S32.HI R3, RZ, 0x1f, R7 ;  /* 0x0000001fff037819 */ /* 0x000fe20000011407 */
[----:B------:R-:W-:Y:S02]  /*8670*/  ULDC.64 UR4, c[0x0][0xad8] ;  /* 0x0002b60000047ab9 */ /* 0x000fe40000000a00 */
[----:B------:R-:W-:Y:S02]  /*8680*/  IMAD.IADD R5, R5, 0x1, R9 ;  /* 0x0000000105057824 */ /* 0x000fe400078e0209 */
[----:B------:R-:W-:Y:S02]  /*8690*/  IMAD R6, R3, UR4, RZ ;  /* 0x0000000403067c24 */ /* 0x000fe4000f8e02ff */
[----:B------:R-:W-:Y:S02]  /*86a0*/  IMAD R8, R23, 0x80, R161 ;  /* 0x0000008017087824 */ /* 0x000fe400078e02a1 */
[----:B------:R-:W-:-:S02]  /*86b0*/  IMAD R25, R0, R25, RZ ;  /* 0x0000001900197224 */ /* 0x000fc400078e02ff */
[C---:B------:R-:W-:Y:S01]  /*86c0*/  IMAD R3, R7.reuse, UR5, R6 ;  /* 0x0000000507037c24 */ /* 0x040fe2000f8e0206 */
[C---:B------:R-:W-:Y:S01]  /*86d0*/  IADD3 R0, R8.reuse, 0x20, RZ ;  /* 0x0000002008007810 */ /* 0x040fe20007ffe0ff */
[----:B------:R-:W-:Y:S01]  /*86e0*/  IMAD.WIDE.U32 R4, R7, UR4, R4 ;  /* 0x0000000407047c25 */ /* 0x000fe2000f8e0004 */
[-C--:B------:R-:W-:Y:S01]  /*86f0*/  ISETP.GE.AND P2, PT, R8, R25.reuse, PT ;  /* 0x000000190800720c */ /* 0x080fe20003f46270 */
[----:B------:R-:W-:Y:S01]  /*8700*/  ULDC.64 UR4, c[0x0][0xa80] ;  /* 0x0002a00000047ab9 */ /* 0x000fe20000000a00 */
[----:B------:R-:W-:Y:S01]  /*8710*/  ISETP.GE.AND P1, PT, R0, R25, PT ;  /* 0x000000190000720c */ /* 0x000fe20003f26270 */
[----:B------:R-:W-:Y:S01]  /*8720*/  IMAD.IADD R3, R5, 0x1, R3 ;  /* 0x0000000105037824 */ /* 0x000fe200078e0203 */
[----:B------:R-:W-:Y:S01]  /*8730*/  LEA R6, P3, R4, UR4, 0x1 ;  /* 0x0000000404067c11 */ /* 0x000fe2000f8608ff */
[----:B------:R-:W-:-:S03]  /*8740*/  VIADD R0, R8, 0x40 ;  /* 0x0000004008007836 */ /* 0x000fc60000000000 */
[----:B------:R-:W-:Y:S02]  /*8750*/  LEA.HI.X R3, R4, UR5, R3, 0x1, P3 ;  /* 0x0000000504037c11 */ /* 0x000fe400098f0c03 */
[----:B------:R-:W-:Y:S01]  /*8760*/  ISETP.GE.AND P0, PT, R0, R25, PT ;  /* 0x000000190000720c */ /* 0x000fe20003f06270 */
[----:B------:R2:W3:Y:S04]  /*8770*/  SHFL.IDX PT, R4, R6, RZ, 0x181f ;  /* 0x00181fff06047589 */ /* 0x0004e800000e0000 */
[----:B------:R2:W4:Y:S01]  /*8780*/  SHFL.IDX PT, R0, R3, RZ, 0x181f ;  /* 0x00181fff03007589 */ /* 0x00052200000e0000 */
[----:B------:R-:W-:Y:S07]  /*8790*/  @P2 BRA `(.L_x_229) ;  /* 0x0000000000242947 */ /* 0x000fee0003800000 */
[----:B------:R-:W-:Y:S02]  /*87a0*/  ULDC UR4, c[0x0][0xac8] ;  /* 0x0002b20000047ab9 */ /* 0x000fe40000000800 */
[----:B------:R-:W-:Y:S02]  /*87b0*/  ISETP.GE.AND P4, PT, R2, UR4, PT ;  /* 0x0000000402007c0c */ /* 0x000fe4000bf86270 */
[----:B------:R-:W-:-:S11]  /*87c0*/  ISETP.GE.AND P5, PT, R17, UR4, PT ;  /* 0x0000000411007c0c */ /* 0x000fd6000bfa6270 */
[CC--:B---3--:R-:W-:Y:S02]  /*87d0*/  @!P4 LEA R10, P2, R2.reuse, R4.reuse, 0x1 ;  /* 0x00000004020ac211 */ /* 0x0c8fe400078408ff */
[C---:B------:R-:W-:Y:S02]  /*87e0*/  @!P5 LEA R4, P3, R17.reuse, R4, 0x1 ;  /* 0x000000041104d211 */ /* 0x040fe400078608ff */
[-C--:B----4-:R-:W-:Y:S02]  /*87f0*/  @!P4 LEA.HI.X R11, R2, R0.reuse, R170, 0x1, P2 ;  /* 0x00000000020bc211 */ /* 0x090fe400010f0caa */
[----:B------:R-:W-:-:S03]  /*8800*/  @!P5 LEA.HI.X R5, R17, R0, R169, 0x1, P3 ;  /* 0x000000001105d211 */ /* 0x000fc600018f0ca9 */
[----:B------:R3:W-:Y:S04]  /*8810*/  @!P4 ST.E.128 desc[UR36][R10.64], RZ ;  /* 0x000000ff0a00c985 */ /* 0x0007e8000c101d24 */
[----:B------:R3:W-:Y:S02]  /*8820*/  @!P5 ST.E.128 desc[UR36][R4.64], RZ ;  /* 0x000000ff0400d985 */ /* 0x0007e4000c101d24 */
.L_x_229:
[----:B------:R-:W-:Y:S05]  /*8830*/  BSYNC B1 ;  /* 0x0000000000017941 */ /* 0x000fea0003800000 */
.L_x_228:
[----:B----4-:R4:W0:Y:S01]  /*8840*/  SHFL.IDX PT, R0, R3, 0x1, 0x181f ;  /* 0x00381f0003007f89 */ /* 0x01082200000e0000 */
[----:B------:R-:W-:Y:S03]  /*8850*/  BSSY B1, `(.L_x_230) ;  /* 0x000000c000017945 */ /* 0x000fe60003800000 */
[----:B---3--:R4:W3:Y:S01]  /*8860*/  SHFL.IDX PT, R4, R6, 0x1, 0x181f ;  /* 0x00381f0006047f89 */ /* 0x0088e200000e0000 */
        /* <DEDUP_REMOVED lines=8> */
[----:B------:R0:W-:Y:S04]  /*88f0*/  @!P3 ST.E.128 desc[UR36][R10.64], RZ ;  /* 0x000000ff0a00b985 */ /* 0x0001e8000c101d24 */
[----:B------:R0:W-:Y:S02]  /*8900*/  @!P4 ST.E.128 desc[UR36][R4.64], RZ ;  /* 0x000000ff0400c985 */ /* 0x0001e4000c101d24 */
.L_x_231:
[----:B------:R-:W-:Y:S05]  /*8910*/  BSYNC B1 ;  /* 0x0000000000017941 */ /* 0x000fea0003800000 */
.L_x_230:
[----:B0-----:R0:W0:Y:S01]  /*8920*/  SHFL.IDX PT, R0, R3, 0x2, 0x181f ;  /* 0x00581f0003007f89 */ /* 0x00102200000e0000 */
[----:B------:R-:W-:Y:S03]  /*8930*/  BSSY B1, `(.L_x_232) ;  /* 0x000000c000017945 */ /* 0x000fe60003800000 */
[----:B---3--:R3:W0:Y:S01]  /*8940*/  SHFL.IDX PT, R4, R6, 0x2, 0x181f ;  /* 0x00581f0006047f89 */ /* 0x00862200000e0000 */
[----:B------:R-:W-:Y:S05]  /*8950*/  @P0 BRA `(.L_x_233) ;  /* 0x0000000000240947 */ /* 0x000fea0003800000 */
[----:B------:R-:W-:Y:S02]  /*8960*/  ULDC UR4, c[0x0][0xac8] ;  /* 0x0002b20000047ab9 */ /* 0x000fe40000000800 */
[----:B------:R-:W-:Y:S02]  /*8970*/  ISETP.GE.AND P2, PT, R2, UR4, PT ;  /* 0x0000000402007c0c */ /* 0x000fe4000bf46270 */
[----:B------:R-:W-:-:S11]  /*8980*/  ISETP.GE.AND P3, PT, R17, UR4, PT ;  /* 0x0000000411007c0c */ /* 0x000fd6000bf66270 */
[CC--:B0-----:R-:W-:Y:S02]  /*8990*/  @!P2 LEA R10, P0, R2.reuse, R4.reuse, 0x1 ;  /* 0x00000004020aa211 */ /* 0x0c1fe400078008ff */
[C---:B------:R-:W-:Y:S02]  /*89a0*/  @!P3 LEA R4, P1, R17.reuse, R4, 0x1 ;  /* 0x000000041104b211 */ /* 0x040fe400078208ff */
[-C--:B------:R-:W-:Y:S02]  /*89b0*/  @!P2 LEA.HI.X R11, R2, R0.reuse, R170, 0x1, P0 ;  /* 0x00000000020ba211 */ /* 0x080fe400000f0caa */
[----:B------:R-:W-:-:S03]  /*89c0*/  @!P3 LEA.HI.X R5, R17, R0, R169, 0x1, P1 ;  /* 0x000000001105b211 */ /* 0x000fc600008f0ca9 */
[----:B------:R0:W-:Y:S04]  /*89d0*/  @!P2 ST.E.128 desc[UR36][R10.64], RZ ;  /* 0x000000ff0a00a985 */ /* 0x0001e8000c101d24 */
[----:B------:R0:W-:Y:S02]  /*89e0*/  @!P3 ST.E.128 desc[UR36][R4.64], RZ ;  /* 0x000000ff0400b985 */ /* 0x0001e4000c101d24 */
.L_x_233:
[----:B------:R-:W-:Y:S05]  /*89f0*/  BSYNC B1 ;  /* 0x0000000000017941 */ /* 0x000fea0003800000 */
.L_x_232:
[----:B0-----:R-:W-:Y:S01]  /*8a00*/  VIADD R0, R8, 0x60 ;  /* 0x0000006008007836 */ /* 0x001fe20000000000 */
[----:B--2-4-:R-:W0:Y:S04]  /*8a10*/  SHFL.IDX PT, R3, R3, 0x3, 0x181f ;  /* 0x00781f0003037f89 */ /* 0x014e2800000e0000 */
[----:B------:R-:W-:Y:S01]  /*8a20*/  ISETP.GE.AND P0, PT, R0, R25, PT ;  /* 0x000000190000720c */ /* 0x000fe20003f06270 */
[----:B------:R2:W4:-:S12]  /*8a30*/  SHFL.IDX PT, R4, R6, 0x3, 0x181f ;  /* 0x00781f0006047f89 */ /* 0x00051800000e0000 */
[----:B--2---:R-:W-:Y:S05]  /*8a40*/  @P0 BRA `(.L_x_224) ;  /* 0x0000000000240947 */ /* 0x004fea0003800000 */
[----:B------:R-:W-:Y:S02]  /*8a50*/  ULDC UR4, c[0x0][0xac8] ;  /* 0x0002b20000047ab9 */ /* 0x000fe40000000800 */
[----:B------:R-:W-:Y:S02]  /*8a60*/  ISETP.GE.AND P2, PT, R2, UR4, PT ;  /* 0x0000000402007c0c */ /* 0x000fe4000bf46270 */
[----:B------:R-:W-:-:S11]  /*8a70*/  ISETP.GE.AND P3, PT, R17, UR4, PT ;  /* 0x0000000411007c0c */ /* 0x000fd6000bf66270 */
[CC--:B---34-:R-:W-:Y:S02]  /*8a80*/  @!P2 LEA R6, P0, R2.reuse, R4.reuse, 0x1 ;  /* 0x000000040206a211 */ /* 0x0d8fe400078008ff */
[C---:B------:R-:W-:Y:S02]  /*8a90*/  @!P3 LEA R4, P1, R17.reuse, R4, 0x1 ;  /* 0x000000041104b211 */ /* 0x040fe400078208ff */
[-C--:B0-----:R-:W-:Y:S02]  /*8aa0*/  @!P2 LEA.HI.X R7, R2, R3.reuse, R170, 0x1, P0 ;  /* 0x000000030207a211 */ /* 0x081fe400000f0caa */
[----:B------:R-:W-:-:S03]  /*8ab0*/  @!P3 LEA.HI.X R5, R17, R3, R169, 0x1, P1 ;  /* 0x000000031105b211 */ /* 0x000fc600008f0ca9 */
[----:B------:R2:W-:Y:S04]  /*8ac0*/  @!P2 ST.E.128 desc[UR36][R6.64], RZ ;  /* 0x000000ff0600a985 */ /* 0x0005e8000c101d24 */
[----:B------:R2:W-:Y:S02]  /*8ad0*/  @!P3 ST.E.128 desc[UR36][R4.64], RZ ;  /* 0x000000ff0400b985 */ /* 0x0005e4000c101d24 */
.L_x_224:
[----:B------:R-:W-:Y:S05]  /*8ae0*/  BSYNC B0 ;  /* 0x0000000000007941 */ /* 0x000fea0003800000 */
.L_x_215:
[----:B------:R-:W-:Y:S02]  /*8af0*/  ULDC UR4, c[0x0][0xc3c] ;  /* 0x00030f0000047ab9 */ /* 0x000fe40000000800 */
[----:B-1----:R-:W-:-:S13]  /*8b00*/  ISETP.GE.AND P0, PT, R51, UR4, PT ;  /* 0x0000000433007c0c */ /* 0x002fda000bf06270 */
[----:B------:R-:W-:Y:S05]  /*8b10*/  @!P0 BRA `(.L_x_234) ;  /* 0xffffff8000788947 */ /* 0x000fea000383ffff */
[----:B------:R-:W-:Y:S05]  /*8b20*/  EXIT ;  /* 0x000000000000794d */ /* 0x000fea0003800000 */
.L_x_187:
[----:B------:R-:W-:-:S08]  /*8b30*/  NOP ;  /* 0x0000000000007918 */ /* 0x000fd00000000000 */
[----:B------:R-:W0:-:S00]  /*8b40*/  USETMAXREG.DEALLOC.CTAPOOL 0x28 ;  /* 0x00000028000079c8 */ /* 0x000e0000080e0500 */
[----:B0-----:R-:W-:Y:S02]  /*8b50*/  LOP3.LUT R0, R0, 0x3, RZ, 0xc0, !PT ;  /* 0x0000000300007812 */ /* 0x001fe400078ec0ff */
[----:B------:R-:W-:-:S04]  /*8b60*/  LOP3.LUT R25, R25, 0xffffff7f, RZ, 0xc0, !PT ;  /* 0xffffff7f19197812 */ /* 0x000fc800078ec0ff */
[----:B------:R-:W0:Y:S02]  /*8b70*/  SHFL.IDX PT, R0, R0, RZ, 0x1f ;  /* 0x00001fff00007589 */ /* 0x000e2400000e0000 */
[----:B0-----:R-:W-:Y:S01]  /*8b80*/  ISETP.NE.AND P0, PT, R0, RZ, PT ;  /* 0x000000ff0000720c */ /* 0x001fe20003f05270 */
[----:B------:R-:W-:-:S12]  /*8b90*/  IMAD.MOV.U32 R0, RZ, RZ, RZ ;  /* 0x000000ffff007224 */ /* 0x000fd800078e00ff */
[----:B------:R-:W-:Y:S01]  /*8ba0*/  @P0 LOP3.LUT R25, R25, 0x80, RZ, 0xfc, !PT ;  /* 0x0000008019190812 */ /* 0x000fe200078efcff */
[----:B------:R-:W-:Y:S06]  /*8bb0*/  @!P0 BRA `(.L_x_235) ;  /* 0x00000000001c8947 */ /* 0x000fec0003800000 */
[----:B------:R-:W0:Y:S08]  /*8bc0*/  S2UR UR5, SR_CgaCtaId ;  /* 0x00000000000579c3 */ /* 0x000e300000008800 */
[----:B------:R-:W-:Y:S06]  /*8bd0*/  BAR.SYNC.DEFER_BLOCKING 0x5, 0x180 ;  /* 0x0146000000007b1d */ /* 0x000fec0000010000 */
[----:B------:R-:W-:-:S02]  /*8be0*/  UMOV UR4, 0x400 ;  /* 0x0000040000047882 */ /* 0x000fc40000000000 */
[----:B0-----:R-:W-:-:S09]  /*8bf0*/  ULEA UR4, UR5, UR4, 0x18 ;  /* 0x0000000405047291 */ /* 0x001fd2000f8ec03f */
[----:B------:R-:W1:Y:S01]  /*8c00*/  LDS.128 R16, [UR4+0x2a8d0] ;  /* 0x02a8d004ff107984 */ /* 0x000e620008000c00 */
[----:B------:R-:W-:Y:S06]  /*8c10*/  BAR.ARV 0x4, 0x180 ;  /* 0x0106000000007b1d */ /* 0x000fec0000002000 */
[----:B------:R-:W-:Y:S05]  /*8c20*/  BRA `(.L_x_236) ;  /* 0x0000000800007947 */ /* 0x000fea0003800000 */
.L_x_235:
[----:B------:R-:W0:Y:S01]  /*8c30*/  S2R R2, SR_TID.X ;  /* 0x0000000000027919 */ /* 0x000e220000002100 */
[----:B------:R-:W-:Y:S01]  /*8c40*/  ULDC UR4, c[0x0][0xc3c] ;  /* 0x00030f0000047ab9 */ /* 0x000fe20000000800 */
[----:B------:R-:W1:Y:S01]  /*8c50*/  S2UR UR6, SR_CTAID.X ;  /* 0x00000000000679c3 */ /* 0x000e620000002500 */
[----:B------:R-:W-:Y:S01]  /*8c60*/  ULDC UR5, c[0x0][0xc38] ;  /* 0x00030e0000057ab9 */ /* 0x000fe20000000800 */
[----:B0-----:R-:W-:-:S04]  /*8c70*/  LOP3.LUT R5, R2, 0x1f, RZ, 0xc0, !PT ;  /* 0x0000001f02057812 */ /* 0x001fc800078ec0ff */
[----:B------:R-:W-:-:S04]  /*8c80*/  ISETP.NE.AND P0, PT, R5, 0x1f, PT ;  /* 0x0000001f0500780c */ /* 0x000fc80003f05270 */
[----:B------:R-:W-:-:S13]  /*8c90*/  ISETP.GE.OR P1, PT, R5, UR4, !P0 ;  /* 0x0000000405007c0c */ /* 0x000fda000c726670 */
[----:B------:R-:W0:Y:S02]  /*8ca0*/  @!P1 LDC.64 R2, c[0x0][0xc80] ;  /* 0x00032000ff029b82 */ /* 0x000e240000000a00 */
[----:B0-----:R-:W-:-:S05]  /*8cb0*/  @!P1 IMAD.WIDE.U32 R2, R5, 0x4, R2 ;  /* 0x0000000405029825 */ /* 0x001fca00078e0002 */
[----:B------:R-:W2:Y:S01]  /*8cc0*/  @!P1 LDG.E R0, desc[UR36][R2.64] ;  /* 0x0000002402009981 */ /* 0x000ea2000c1e1900 */
[C---:B------:R-:W-:Y:S01]  /*8cd0*/  ISETP.NE.AND P1, PT, R5.reuse, RZ, PT ;  /* 0x000000ff0500720c */ /* 0x040fe20003f25270 */
[----:B------:R-:W-:Y:S01]  /*8ce0*/  UMOV UR4, URZ ;  /* 0x0000003f00047c82 */ /* 0x000fe20008000000 */
[C---:B------:R-:W-:Y:S02]  /*8cf0*/  ISETP.GE.U32.AND P2, PT, R5.reuse, 0x2, PT ;  /* 0x000000020500780c */ /* 0x040fe40003f46070 */
[C---:B------:R-:W-:Y:S02]  /*8d00*/  ISETP.GE.U32.AND P3, PT, R5.reuse, 0x4, PT ;  /* 0x000000040500780c */ /* 0x040fe40003f66070 */
[C---:B------:R-:W-:Y:S02]  /*8d10*/  ISETP.GE.U32.AND P4, PT, R5.reuse, 0x8, PT ;  /* 0x000000080500780c */ /* 0x040fe40003f86070 */
[----:B------:R-:W-:Y:S02]  /*8d20*/  ISETP.GE.U32.AND P5, PT, R5, 0x10, PT ;  /* 0x000000100500780c */ /* 0x000fe40003fa6070 */
[----:B------:R-:W-:Y:S01]  /*8d30*/  MOV R16, RZ ;  /* 0x000000ff00107202 */ /* 0x000fe20000000f00 */
[----:B--2---:R-:W0:Y:S02]  /*8d40*/  SHFL.UP PT, R4, R0, 0x1, RZ ;  /* 0x0420000000047989 */ /* 0x004e2400000e00ff */
[----:B0-----:R-:W-:-:S04]  /*8d50*/  SEL R7, R4, RZ, P1 ;  /* 0x000000ff04077207 */ /* 0x001fc80000800000 */
[----:B------:R-:W-:-:S05]  /*8d60*/  IADD3 R7, R0, R7, RZ ;  /* 0x0000000700077210 */ /* 0x000fca0007ffe0ff */
[----:B------:R-:W0:Y:S02]  /*8d70*/  SHFL.UP PT, R4, R7, 0x2, RZ ;  /* 0x0440000007047989 */ /* 0x000e2400000e00ff */
[----:B0-----:R-:W-:-:S05]  /*8d80*/  SEL R4, R4, RZ, P2 ;  /* 0x000000ff04047207 */ /* 0x001fca0001000000 */
[----:B------:R-:W-:-:S05]  /*8d90*/  IMAD.IADD R4, R7, 0x1, R4 ;  /* 0x0000000107047824 */ /* 0x000fca00078e0204 */
        /* <DEDUP_REMOVED lines=9> */
[----:B------:R-:W0:Y:S02]  /*8e30*/  SHFL.IDX PT, R4, R7, 0x1f, 0x1f ;  /* 0x03e01f0007047f89 */ /* 0x000e2400000e0000 */
[----:B0-----:R-:W-:-:S04]  /*8e40*/  IMAD R4, R4, UR5, RZ ;  /* 0x0000000504047c24 */ /* 0x001fc8000f8e02ff */
[----:B------:R-:W-:Y:S01]  /*8e50*/  IMAD.MOV.U32 R3, RZ, RZ, R4 ;  /* 0x000000ffff037224 */ /* 0x000fe200078e0004 */
[----:B-1----:R-:W-:-:S13]  /*8e60*/  ISETP.GT.AND P6, PT, R4, UR6, PT ;  /* 0x0000000604007c0c */ /* 0x002fda000bfc4270 */
[----:B------:R-:W-:Y:S05]  /*8e70*/  @P6 BRA `(.L_x_237) ;  /* 0x0000000000946947 */ /* 0x000fea0003800000 */
[----:B------:R-:W-:Y:S01]  /*8e80*/  IMAD.MOV.U32 R4, RZ, RZ, R3 ;  /* 0x000000ffff047224 */ /* 0x000fe200078e0003 */
[----:B------:R-:W-:Y:S01]  /*8e90*/  UMOV UR4, URZ ;  /* 0x0000003f00047c82 */ /* 0x000fe20008000000 */
[----:B------:R-:W-:-:S05]  /*8ea0*/  ULDC UR5, c[0x0][0xc38] ;  /* 0x00030e0000057ab9 */ /* 0x000fca0000000800 */
.L_x_241:
[----:B------:R-:W0:Y:S01]  /*8eb0*/  LDC R2, c[0x0][0xc3c] ;  /* 0x00030f00ff027b82 */ /* 0x000e220000000800 */
[----:B------:R-:W-:-:S06]  /*8ec0*/  UIADD3 UR4, UR4, 0x1f, URZ ;  /* 0x0000001f04047890 */ /* 0x000fcc000fffe03f */
[----:B0-----:R-:W-:-:S13]  /*8ed0*/  ISETP.LE.AND P6, PT, R2, UR4, PT ;  /* 0x0000000402007c0c */ /* 0x001fda000bfc3270 */
[----:B------:R-:W-:Y:S05]  /*8ee0*/  @P6 BRA `(.L_x_238) ;  /* 0x0000000400246947 */ /* 0x000fea0003800000 */
[----:B------:R-:W-:Y:S01]  /*8ef0*/  VIADD R7, R5, UR4 ;  /* 0x0000000405077c36 */ /* 0x000fe20008000000 */
[----:B------:R-:W-:Y:S01]  /*8f00*/  BSSY B0, `(.L_x_239) ;  /* 0x0000007000007945 */ /* 0x000fe20003800000 */
[----:B------:R-:W-:-:S03]  /*8f10*/  IMAD.MOV.U32 R0, RZ, RZ, RZ ;  /* 0x000000ffff007224 */ /* 0x000fc600078e00ff */
[----:B------:R-:W-:-:S13]  /*8f20*/  ISETP.GE.OR P6, PT, R7, R2, !P0 ;  /* 0x000000020700720c */ /* 0x000fda00047c6670 */
[----:B------:R-:W-:Y:S05]  /*8f30*/  @P6 BRA `(.L_x_240) ;  /* 0x00000000000c6947 */ /* 0x000fea0003800000 */
[----:B------:R-:W0:Y:S02]  /*8f40*/  LDC.64 R2, c[0x0][0xc80] ;  /* 0x00032000ff027b82 */ /* 0x000e240000000a00 */
[----:B0-----:R-:W-:-:S05]  /*8f50*/  IMAD.WIDE R2, R7, 0x4, R2 ;  /* 0x0000000407027825 */ /* 0x001fca00078e0202 */
[----:B------:R0:W5:Y:S02]  /*8f60*/  LDG.E R0, desc[UR36][R2.64] ;  /* 0x0000002402007981 */ /* 0x000164000c1e1900 */
.L_x_240:
[----:B------:R-:W-:Y:S05]  /*8f70*/  BSYNC B0 ;  /* 0x0000000000007941 */ /* 0x000fea0003800000 */
.L_x_239:
[----:B0----5:R-:W0:Y:S02]  /*8f80*/  SHFL.UP PT, R2, R0, 0x1, RZ ;  /* 0x0420000000027989 */ /* 0x021e2400000e00ff */
        /* <DEDUP_REMOVED lines=15> */
[----:B0-----:R-:W-:-:S05]  /*9080*/  IMAD R3, R3, UR5, RZ ;  /* 0x0000000503037c24 */ /* 0x001fca000f8e02ff */
[----:B------:R-:W-:-:S04]  /*9090*/  IADD3 R4, R3, R4, RZ ;  /* 0x0000000403047210 */ /* 0x000fc80007ffe0ff */
[----:B------:R-:W-:-:S13]  /*90a0*/  ISETP.GT.AND P6, PT, R4, UR6, PT ;  /* 0x0000000604007c0c */ /* 0x000fda000bfc4270 */
[----:B------:R-:W-:Y:S05]  /*90b0*/  @!P6 BRA `(.L_x_241) ;  /* 0xfffffffc007ce947 */ /* 0x000fea000383ffff */
[----:B------:R-:W-:-:S07]  /*90c0*/  IMAD.MOV.U32 R7, RZ, RZ, R9 ;  /* 0x000000ffff077224 */ /* 0x000fce00078e0009 */
.L_x_237:
[----:B------:R-:W-:-:S04]  /*90d0*/  IMAD.IADD R8, R4, 0x1, -R3 ;  /* 0x0000000104087824 */ /* 0x000fc800078e0a03 */
[----:B------:R-:W-:-:S05]  /*90e0*/  IMAD R2, R7, UR5, R8 ;  /* 0x0000000507027c24 */ /* 0x000fca000f8e0208 */
[----:B------:R-:W-:-:S13]  /*90f0*/  ISETP.GT.AND P0, PT, R2, UR6, PT ;  /* 0x0000000602007c0c */ /* 0x000fda000bf04270 */
[----:B------:R-:W-:-:S04]  /*9100*/  VOTE.ANY R4, PT, !P0 ;  /* 0x0000000000047806 */ /* 0x000fc800040e0100 */
[----:B------:R-:W0:Y:S01]  /*9110*/  POPC R19, R4 ;  /* 0x0000000400137309 */ /* 0x000e220000000000 */
[----:B------:R-:W-:Y:S01]  /*9120*/  ISETP.NE.AND P0, PT, R4, RZ, PT ;  /* 0x000000ff0400720c */ /* 0x000fe20003f05270 */
[----:B0-----:R-:W0:Y:S02]  /*9130*/  SHFL.IDX PT, R10, R0, R19, 0x1f ;  /* 0x00001f13000a7589 */ /* 0x001e2400000e0000 */
[----:B0-----:R-:W-:-:S04]  /*9140*/  IABS R9, R10 ;  /* 0x0000000a00097213 */ /* 0x001fc80000000000 */
[----:B------:R-:W0:Y:S08]  /*9150*/  I2F.RP R6, R9 ;  /* 0x0000000900067306 */ /* 0x000e300000209400 */
[----:B0-----:R-:W0:Y:S02]  /*9160*/  MUFU.RCP R6, R6 ;  /* 0x0000000600067308 */ /* 0x001e240000001000 */
[----:B0-----:R-:W-:-:S06]  /*9170*/  VIADD R2, R6, 0xffffffe ;  /* 0x0ffffffe06027836 */ /* 0x001fcc0000000000 */
[----:B------:R0:W1:Y:S01]  /*9180*/  F2I.FTZ.U32.TRUNC.NTZ R3, R2 ;  /* 0x0000000200037305 */ /* 0x000062000021f000 */
[----:B------:R-:W-:Y:S05]  /*9190*/  @!P0 BRA `(.L_x_242) ;  /* 0x0000000000088947 */ /* 0x000fea0003800000 */
[----:B------:R-:W-:-:S06]  /*91a0*/  IADD3 R16, R19, -0x1, RZ ;  /* 0xffffffff13107810 */ /* 0x000fcc0007ffe0ff */
[----:B------:R2:W3:Y:S02]  /*91b0*/  SHFL.IDX PT, R16, R7, R16, 0x1f ;  /* 0x00001f1007107589 */ /* 0x0004e400000e0000 */
.L_x_242:
[----:B---3--:R-:W-:Y:S01]  /*91c0*/  IMAD R16, R16, UR5, R8 ;  /* 0x0000000510107c24 */ /* 0x008fe2000f8e0208 */
[----:B0-----:R-:W-:Y:S01]  /*91d0*/  IABS R2, R10 ;  /* 0x0000000a00027213 */ /* 0x001fe20000000000 */
[----:B-1----:R-:W-:Y:S02]  /*91e0*/  IMAD.MOV R0, RZ, RZ, -R3 ;  /* 0x000000ffff007224 */ /* 0x002fe400078e0a03 */
[----:B------:R-:W-:Y:S01]  /*91f0*/  VIADD R19, R19, UR4 ;  /* 0x0000000413137c36 */ /* 0x000fe20008000000 */
[----:B------:R-:W-:Y:S01]  /*9200*/  IADD3 R11, -R16, UR6, RZ ;  /* 0x00000006100b7c10 */ /* 0x000fe2000fffe1ff */
[----:B------:R-:W-:Y:S02]  /*9210*/  IMAD.MOV R4, RZ, RZ, -R2 ;  /* 0x000000ffff047224 */ /* 0x000fe400078e0a02 */
[----:B--2---:R-:W-:Y:S01]  /*9220*/  IMAD R7, R0, R9, RZ ;  /* 0x0000000900077224 */ /* 0x004fe200078e02ff */
[----:B------:R-:W-:Y:S01]  /*9230*/  IABS R0, R11 ;  /* 0x0000000b00007213 */ /* 0x000fe20000000000 */
[----:B------:R-:W-:-:S04]  /*9240*/  IMAD.MOV.U32 R2, RZ, RZ, RZ ;  /* 0x000000ffff027224 */ /* 0x000fc800078e00ff */
[----:B------:R-:W-:Y:S01]  /*9250*/  IMAD.HI.U32 R2, R3, R7, R2 ;  /* 0x0000000703027227 */ /* 0x000fe200078e0002 */
[----:B------:R-:W-:-:S03]  /*9260*/  MOV R3, R0 ;  /* 0x0000000000037202 */ /* 0x000fc60000000f00 */
[----:B------:R-:W-:Y:S02]  /*9270*/  IMAD.MOV.U32 R0, RZ, RZ, R4 ;  /* 0x000000ffff007224 */ /* 0x000fe400078e0004 */
[----:B------:R-:W-:-:S04]  /*9280*/  IMAD.HI.U32 R2, R2, R3, RZ ;  /* 0x0000000302027227 */ /* 0x000fc800078e00ff */
[----:B------:R-:W-:-:S05]  /*9290*/  IMAD R0, R2, R0, R3 ;  /* 0x0000000002007224 */ /* 0x000fca00078e0203 */
[----:B------:R-:W-:-:S13]  /*92a0*/  ISETP.GT.U32.AND P1, PT, R9, R0, PT ;  /* 0x000000000900720c */ /* 0x000fda0003f24070 */
[----:B------:R-:W-:Y:S02]  /*92b0*/  @!P1 IMAD.IADD R0, R0, 0x1, -R9 ;  /* 0x0000000100009824 */ /* 0x000fe400078e0a09 */
[----:B------:R-:W-:Y:S01]  /*92c0*/  @!P1 VIADD R2, R2, 0x1 ;  /* 0x0000000102029836 */ /* 0x000fe20000000000 */
[----:B------:R-:W-:Y:S02]  /*92d0*/  ISETP.NE.AND P1, PT, R10, RZ, PT ;  /* 0x000000ff0a00720c */ /* 0x000fe40003f25270 */
[----:B------:R-:W-:Y:S02]  /*92e0*/  ISETP.GE.U32.AND P0, PT, R0, R9, PT ;  /* 0x000000090000720c */ /* 0x000fe40003f06070 */
[----:B------:R-:W-:-:S04]  /*92f0*/  LOP3.LUT R0, R11, R10, RZ, 0x3c, !PT ;  /* 0x0000000a0b007212 */ /* 0x000fc800078e3cff */
[----:B------:R-:W-:-:S07]  /*9300*/  ISETP.GE.AND P2, PT, R0, RZ, PT ;  /* 0x000000ff0000720c */ /* 0x000fce0003f46270 */
[----:B------:R-:W-:-:S06]  /*9310*/  @P0 IADD3 R2, R2, 0x1, RZ ;  /* 0x0000000102020810 */ /* 0x000fcc0007ffe0ff */
[----:B------:R-:W-:Y:S01]  /*9320*/  @!P2 IMAD.MOV R2, RZ, RZ, -R2 ;  /* 0x000000ffff02a224 */ /* 0x000fe200078e0a02 */
[----:B------:R-:W-:-:S04]  /*9330*/  @!P1 LOP3.LUT R2, RZ, R10, RZ, 0x33, !PT ;  /* 0x0000000aff029212 */ /* 0x000fc800078e33ff */
[----:B------:R-:W-:Y:S01]  /*9340*/  MOV R18, R2 ;  /* 0x0000000200127202 */ /* 0x000fe20000000f00 */
[----:B------:R-:W-:-:S04]  /*9350*/  IMAD.MOV R17, RZ, RZ, -R2 ;  /* 0x000000ffff117224 */ /* 0x000fc800078e0a02 */
[----:B------:R-:W-:Y:S01]  /*9360*/  IMAD R17, R10, R17, R11 ;  /* 0x000000110a117224 */ /* 0x000fe200078e020b */
[----:B------:R-:W-:Y:S06]  /*9370*/  BRA `(.L_x_243) ;  /* 0x0000000000147947 */ /* 0x000fec0003800000 */
.L_x_238:
[----:B------:R-:W-:Y:S01]  /*9380*/  ULDC UR4, c[0x0][0xc3c] ;  /* 0x00030f0000047ab9 */ /* 0x000fe20000000800 */
[----:B------:R-:W-:Y:S01]  /*9390*/  IMAD.MOV.U32 R17, RZ, RZ, RZ ;  /* 0x000000ffff117224 */ /* 0x000fe200078e00ff */
[----:B------:R-:W-:Y:S01]  /*93a0*/  MOV R19, UR4 ;  /* 0x0000000400137c02 */ /* 0x000fe20008000f00 */
[----:B------:R-:W-:Y:S02]  /*93b0*/  IMAD.U32 R16, RZ, RZ, UR6 ;  /* 0x00000006ff107e24 */ /* 0x000fe4000f8e00ff */
[----:B------:R-:W-:-:S07]  /*93c0*/  IMAD.MOV.U32 R18, RZ, RZ, RZ ;  /* 0x000000ffff127224 */ /* 0x000fce00078e00ff */
.L_x_243:
[----:B------:R-:W-:-:S13]  /*93d0*/  ISETP.NE.AND P0, PT, R5, RZ, PT ;  /* 0x000000ff0500720c */ /* 0x000fda0003f05270 */
[----:B------:R-:W0:Y:S01]  /*93e0*/  @!P0 S2R R3, SR_CgaCtaId ;  /* 0x0000000000038919 */ /* 0x000e220000008800 */
[----:B------:R-:W-:-:S04]  /*93f0*/  @!P0 MOV R0, 0x400 ;  /* 0x0000040000008802 */ /* 0x000fc80000000f00 */
[----:B0-----:R-:W-:-:S05]  /*9400*/  @!P0 LEA R0, R3, R0, 0x18 ;  /* 0x0000000003008211 */ /* 0x001fca00078ec0ff */
[----:B------:R0:W-:Y:S01]  /*9410*/  @!P0 STS.128 [R0+0x2a8d0], R16 ;  /* 0x02a8d01000008388 */ /* 0x0001e20000000c00 */
[----:B------:R-:W-:Y:S06]  /*9420*/  BAR.ARV 0x5, 0x180 ;  /* 0x0146000000007b1d */ /* 0x000fec0000002000 */
.L_x_236:
[----:B------:R2:W-:Y:S01]  /*9430*/  STL [R1+0x14], RZ ;  /* 0x000014ff01007387 */ /* 0x0005e20000100800 */
[----:B------:R-:W-:Y:S01]  /*9440*/  ULDC UR4, c[0x0][0xc3c] ;  /* 0x00030f0000047ab9 */ /* 0x000fe20000000800 */
[----:B------:R-:W-:Y:S01]  /*9450*/  IMAD.MOV.U32 R28, RZ, RZ, 0x1 ;  /* 0x00000001ff1c7424 */ /* 0x000fe200078e00ff */
[----:B-1----:R-:W-:Y:S01]  /*9460*/  ISETP.GE.AND P0, PT, R19, UR4, PT ;  /* 0x0000000413007c0c */ /* 0x002fe2000bf06270 */
[----:B------:R-:W-:-:S12]  /*9470*/  IMAD.MOV.U32 R27, RZ, RZ, RZ ;  /* 0x000000ffff1b7224 */ /* 0x000fd800078e00ff */
[----:B--2---:R-:W-:Y:S05]  /*9480*/  @P0 BRA `(.L_x_244) ;  /* 0x0000004400b40947 */ /* 0x004fea0003800000 */
[----:B------:R-:W2:Y:S01]  /*9490*/  LDL R4, [R1+0x4] ;  /* 0x0000040001047983 */ /* 0x000ea20000100800 */
[----:B------:R-:W0:Y:S01]  /*94a0*/  S2R R5, SR_TID.X ;  /* 0x0000000000057919 */ /* 0x000e220000002100 */
[----:B------:R-:W1:Y:S01]  /*94b0*/  S2UR UR5, SR_CgaCtaId ;  /* 0x00000000000579c3 */ /* 0x000e620000008800 */
[----:B------:R-:W-:Y:S01]  /*94c0*/  UMOV UR4, 0x400 ;  /* 0x0000040000047882 */ /* 0x000fe20000000000 */
[----:B------:R-:W-:Y:S01]  /*94d0*/  BSSY B8, `(.L_x_244) ;  /* 0x0000468000087945 */ /* 0x000fe20003800000 */
[----:B------:R-:W-:Y:S02]  /*94e0*/  IMAD.MOV.U32 R28, RZ, RZ, 0x1 ;  /* 0x00000001ff1c7424 */ /* 0x000fe400078e00ff */
[----:B------:R-:W-:Y:S01]  /*94f0*/  IMAD.MOV.U32 R27, RZ, RZ, RZ ;  /* 0x000000ffff1b7224 */ /* 0x000fe200078e00ff */
[----:B------:R-:W-:Y:S01]  /*9500*/  ULDC UR38, c[0x0][0xc] ;  /* 0x0000030000267ab9 */ /* 0x000fe20000000800 */
[----:B-1----:R-:W-:Y:S01]  /*9510*/  ULEA UR4, UR5, UR4, 0x18 ;  /* 0x0000000405047291 */ /* 0x002fe2000f8ec03f */
[C---:B0-----:R-:W-:Y:S01]  /*9520*/  IMAD.SHL.U32 R0, R5.reuse, 0x8, RZ ;  /* 0x0000000805007824 */ /* 0x041fe200078e00ff */
[----:B------:R-:W-:-:S04]  /*9530*/  LOP3.LUT R3, R5, 0x7f, RZ, 0xc0, !PT ;  /* 0x0000007f05037812 */ /* 0x000fc800078ec0ff */
[----:B------:R-:W-:Y:S01]  /*9540*/  LOP3.LUT R2, R0, 0x1f8, RZ, 0xc0, !PT ;  /* 0x000001f800027812 */ /* 0x000fe200078ec0ff */
[----:B------:R-:W-:-:S03]  /*9550*/  IMAD.U32 R22, RZ, RZ, UR4 ;  /* 0x00000004ff167e24 */ /* 0x000fc6000f8e00ff */
[----:B------:R-:W-:Y:S02]  /*9560*/  LOP3.LUT R33, R2, 0x38, R5, 0x78, !PT ;  /* 0x0000003802217812 */ /* 0x000fe400078e7805 */
[----:B------:R-:W-:Y:S02]  /*9570*/  SHF.L.U32 R2, R5, 0x4, RZ ;  /* 0x0000000405027819 */ /* 0x000fe400000006ff */
[----:B------:R-:W-:-:S04]  /*9580*/  LOP3.LUT R33, R33, 0x200, R0, 0xf8, !PT ;  /* 0x0000020021217812 */ /* 0x000fc800078ef800 */
[----:B------:R-:W-:Y:S02]  /*9590*/  LEA R34, R33, R22, 0x1 ;  /* 0x0000001621227211 */ /* 0x000fe400078e08ff */
[----:B--2---:R-:W-:-:S05]  /*95a0*/  LOP3.LUT R4, R4, 0x2, RZ, 0xfc, !PT ;  /* 0x0000000204047812 */ /* 0x004fca00078efcff */
[----:B------:R0:W-:Y:S04]  /*95b0*/  STL [R1+0x20], R4 ;  /* 0x0000200401007387 */ /* 0x0001e80000100800 */
[----:B------:R1:W-:Y:S01]  /*95c0*/  STL [R1+0x14], RZ ;  /* 0x000014ff01007387 */ /* 0x0003e20000100800 */
[----:B0-----:R-:W-:Y:S02]  /*95d0*/  SHF.R.U32.HI R4, RZ, 0x3, R3 ;  /* 0x00000003ff047819 */ /* 0x001fe40000011603 */
[----:B------:R-:W-:Y:S02]  /*95e0*/  LOP3.LUT R3, R0, 0x38, RZ, 0xc0, !PT ;  /* 0x0000003800037812 */ /* 0x000fe400078ec0ff */
[----:B------:R-:W-:Y:S02]  /*95f0*/  LOP3.LUT R4, R4, 0x70, R2, 0xf8, !PT ;  /* 0x0000007004047812 */ /* 0x000fe400078ef802 */
[----:B------:R-:W-:-:S02]  /*9600*/  LOP3.LUT R2, R3, 0x40, RZ, 0xfc, !PT ;  /* 0x0000004003027812 */ /* 0x000fc400078efcff */
[----:B-1----:R-:W-:-:S07]  /*9610*/  LOP3.LUT R0, R3, 0x80, RZ, 0xfc, !PT ;  /* 0x0000008003007812 */ /* 0x002fce00078efcff */
.L_x_307:
[----:B0-----:R-:W0:Y:S02]  /*9620*/  LDC.64 R30, c[0x0][0xc88] ;  /* 0x00032200ff1e7b82 */ /* 0x001e240000000a00 */
[----:B0-----:R-:W-:-:S06]  /*9630*/  IMAD.WIDE R30, R19, 0x4, R30 ;  /* 0x00000004131e7825 */ /* 0x001fcc00078e021e */
[----:B------:R-:W2:Y:S01]  /*9640*/  LDG.E R30, desc[UR36][R30.64] ;  /* 0x000000241e1e7981 */ /* 0x000ea2000c1e1900 */
[----:B------:R-:W-:Y:S05]  /*9650*/  YIELD ;  /* 0x0000000000007946 */ /* 0x000fea0003800000 */
[----:B------:R-:W-:Y:S01]  /*9660*/  ULDC.64 UR4, c[0x0][0xa28] ;  /* 0x00028a0000047ab9 */ /* 0x000fe20000000a00 */
[----:B------:R-:W-:Y:S01]  /*9670*/  IMAD.MOV.U32 R37, RZ, RZ, RZ ;  /* 0x000000ffff257224 */ /* 0x000fe200078e00ff */
[----:B------:R-:W-:Y:S01]  /*9680*/  ISETP.NE.U32.AND P0, PT, RZ, UR4, PT ;  /* 0x00000004ff007c0c */ /* 0x000fe2000bf05070 */
[----:B------:R-:W-:-:S03]  /*9690*/  ULDC.64 UR6, c[0x0][0xa18] ;  /* 0x0002860000067ab9 */ /* 0x000fc60000000a00 */
[----:B------:R-:W-:Y:S01]  /*96a0*/  ISETP.NE.AND.EX P0, PT, RZ, UR5, PT, P0 ;  /* 0x00000005ff007c0c */ /* 0x000fe2000bf05300 */
[----:B------:R-:W-:Y:S01]  /*96b0*/  IMAD.MOV.U32 R35, RZ, RZ, RZ ;  /* 0x000000ffff237224 */ /* 0x000fe200078e00ff */
[----:B--2---:R-:W-:-:S11]  /*96c0*/  SHF.R.S32.HI R0, RZ, 0x1f, R30 ;  /* 0x0000001fff007819 */ /* 0x004fd6000001141e */
[C---:B------:R-:W-:Y:S01]  /*96d0*/  @P0 LEA R2, P1, R30.reuse, UR4, 0x2 ;  /* 0x000000041e020c11 */ /* 0x040fe2000f8210ff */
[C---:B------:R-:W-:Y:S01]  /*96e0*/  IMAD.SHL.U32 R23, R30.reuse, 0x4, RZ ;  /* 0x000000041e177824 */ /* 0x040fe200078e00ff */
[C-C-:B------:R-:W-:Y:S01]  /*96f0*/  SHF.L.U64.HI R24, R30.reuse, 0x2, R0.reuse ;  /* 0x000000021e187819 */ /* 0x140fe20000010200 */
[----:B------:R0:W-:Y:S01]  /*9700*/  STL [R1+0x8], R0 ;  /* 0x0000080001007387 */ /* 0x0001e20000100800 */
[----:B------:R-:W-:Y:S01]  /*9710*/  @P0 LEA.HI.X R3, R30, UR5, R0, 0x2, P1 ;  /* 0x000000051e030c11 */ /* 0x000fe200088f1400 */
[----:B------:R-:W-:-:S04]  /*9720*/  ULDC.64 UR4, c[0x0][0xa00] ;  /* 0x0002800000047ab9 */ /* 0x000fc80000000a00 */
[----:B-1----:R1:W5:Y:S01]  /*9730*/  @P0 LDG.E R37, desc[UR36][R2.64] ;  /* 0x0000002402250981 */ /* 0x002362000c1e1900 */
[----:B------:R-:W-:Y:S02]  /*9740*/  ISETP.NE.U32.AND P0, PT, RZ, UR4, PT ;  /* 0x00000004ff007c0c */ /* 0x000fe4000bf05070 */
[----:B------:R-:W-:Y:S02]  /*9750*/  LOP3.LUT R25, R25, 0xffffffbf, RZ, 0xc0, !PT ;  /* 0xffffffbf19197812 */ /* 0x000fe400078ec0ff */
[----:B------:R-:W-:Y:S02]  /*9760*/  ISETP.NE.AND.EX P2, PT, RZ, UR5, PT, P0 ;  /* 0x00000005ff007c0c */ /* 0x000fe4000bf45300 */
[----:B------:R-:W-:Y:S02]  /*9770*/  ISETP.NE.U32.AND P0, PT, RZ, UR6, PT ;  /* 0x00000006ff007c0c */ /* 0x000fe4000bf05070 */
[----:B-1----:R-:W-:Y:S02]  /*9780*/  IADD3 R2, P1, R23, UR4, RZ ;  /* 0x0000000417027c10 */ /* 0x002fe4000ff3e0ff */
[----:B------:R-:W-:-:S02]  /*9790*/  ISETP.NE.AND.EX P0, PT, RZ, UR7, PT, P0 ;  /* 0x00000007ff007c0c */ /* 0x000fc4000bf05300 */
[----:B------:R-:W-:Y:S01]  /*97a0*/  IADD3.X R3, R24, UR5, RZ, P1, !PT ;  /* 0x0000000518037c10 */ /* 0x000fe20008ffe4ff */
[----:B------:R-:W-:-:S04]  /*97b0*/  ULDC.64 UR4, c[0x0][0x418] ;  /* 0x0001060000047ab9 */ /* 0x000fc80000000a00 */
[----:B------:R-:W-:Y:S01]  /*97c0*/  @P2 LOP3.LUT R25, R25, 0x40, RZ, 0xfc, !PT ;  /* 0x0000004019192812 */ /* 0x000fe200078efcff */
[----:B------:R1:W5:Y:S05]  /*97d0*/  @P2 LDG.E R35, desc[UR36][R2.64] ;  /* 0x0000002402232981 */ /* 0x00036a000c1e1900 */
[----:B------:R-:W-:-:S04]  /*97e0*/  @P0 IADD3 R4, P1, R23, UR6, RZ ;  /* 0x0000000617040c10 */ /* 0x000fc8000ff3e0ff */
[----:B------:R-:W-:-:S05]  /*97f0*/  @P0 IADD3.X R5, R24, UR7, RZ, P1, !PT ;  /* 0x0000000718050c10 */ /* 0x000fca0008ffe4ff */
[----:B0-----:R-:W2:Y:S01]  /*9800*/  @P0 LDG.E R0, desc[UR36][R4.64] ;  /* 0x0000002404000981 */ /* 0x001ea2000c1e1900 */
[----:B------:R-:W-:-:S03]  /*9810*/  UISETP.NE.U32.AND UP0, UPT, UR4, URZ, UPT ;  /* 0x0000003f0400728c */ /* 0x000fc6000bf05070 */
[----:B------:R-:W-:Y:S01]  /*9820*/  ULDC UR4, c[0x0][0x424] ;  /* 0x0001090000047ab9 */ /* 0x000fe20000000800 */
[----:B------:R-:W-:-:S03]  /*9830*/  UISETP.NE.AND.EX UP0, UPT, UR5, URZ, UPT, UP0 ;  /* 0x0000003f0500728c */ /* 0x000fc6000bf05300 */
[----:B------:R-:W-:Y:S01]  /*9840*/  ULDC UR5, c[0x0][0x2f0] ;  /* 0x0000bc0000057ab9 */ /* 0x000fe20000000800 */
[----:B------:R-:W-:-:S04]  /*9850*/  USEL UR4, UR4, 0x1, UP0 ;  /* 0x0000000104047887 */ /* 0x000fc80008000000 */
[----:B------:R-:W-:-:S06]  /*9860*/  UIMAD UR4, UR4, UR5, URZ ;  /* 0x00000005040472a4 */ /* 0x000fcc000f8e023f */
[----:B------:R-:W-:Y:S01]  /*9870*/  MOV R36, UR4 ;  /* 0x0000000400247c02 */ /* 0x000fe20008000f00 */
[----:B--2---:R1:W-:Y:S01]  /*9880*/  @P0 STL [R1+0x10], R0 ;  /* 0x0000100001000387 */ /* 0x0043e20000100800 */
[----:B---3--:R-:W-:Y:S05]  /*9890*/  @P0 BRA `(.L_x_245) ;  /* 0x0000000000200947 */ /* 0x008fea0003800000 */
[----:B------:R-:W-:Y:S02]  /*98a0*/  ULDC UR4, c[0x0][0x288] ;  /* 0x0000a20000047ab9 */ /* 0x000fe40000000800 */
[----:B-1----:R-:W-:-:S05]  /*98b0*/  IMAD.U32 R0, RZ, RZ, UR4 ;  /* 0x00000004ff007e24 */ /* 0x002fca000f8e00ff */
[----:B------:R0:W-:Y:S01]  /*98c0*/  STL [R1+0x10], R0 ;  /* 0x0000100001007387 */ /* 0x0001e20000100800 */
[----:B------:R-:W-:Y:S05]  /*98d0*/  @!P2 BRA `(.L_x_245) ;  /* 0x000000000010a947 */ /* 0x000fea0003800000 */
[----:B------:R-:W2:Y:S04]  /*98e0*/  LDG.E R5, desc[UR36][R2.64] ;  /* 0x0000002402057981 */ /* 0x000ea8000c1e1900 */
[----:B0-----:R-:W2:Y:S02]  /*98f0*/  LDG.E R0, desc[UR36][R2.64+0x4] ;  /* 0x0000042402007981 */ /* 0x001ea4000c1e1900 */
[----:B--2---:R-:W-:-:S05]  /*9900*/  IMAD.IADD R0, R0, 0x1, -R5 ;  /* 0x0000000100007824 */ /* 0x004fca00078e0a05 */
[----:B------:R2:W-:Y:S02]  /*9910*/  STL [R1+0x10], R0 ;  /* 0x0000100001007387 */ /* 0x0005e40000100800 */
.L_x_245:
[----:B------:R-:W-:Y:S01]  /*9920*/  ULDC.64 UR4, c[0x0][0xa20] ;  /* 0x0002880000047ab9 */ /* 0x000fe20000000a00 */
[----:B------:R-:W-:Y:S01]  /*9930*/  IMAD.MOV.U32 R31, RZ, RZ, R30 ;  /* 0x000000ffff1f7224 */ /* 0x000fe200078e001e */
[----:B------:R-:W-:-:S04]  /*9940*/  ISETP.NE.U32.AND P0, PT, RZ, UR4, PT ;  /* 0x00000004ff007c0c */ /* 0x000fc8000bf05070 */
[----:B------:R-:W-:-:S13]  /*9950*/  ISETP.NE.AND.EX P0, PT, RZ, UR5, PT, P0 ;  /* 0x00000005ff007c0c */ /* 0x000fda000bf05300 */
[----:B------:R-:W-:Y:S05]  /*9960*/  @!P0 BRA `(.L_x_246) ;  /* 0x0000000000108947 */ /* 0x000fea0003800000 */
[----:B-1----:R-:W-:-:S04]  /*9970*/  IADD3 R2, P0, R23, UR4, RZ ;  /* 0x0000000417027c10 */ /* 0x002fc8000ff1e0ff */
[----:B------:R-:W-:-:S05]  /*9980*/  IADD3.X R3, R24, UR5, RZ, P0, !PT ;  /* 0x0000000518037c10 */ /* 0x000fca00087fe4ff */
[----:B------:R3:W5:Y:S01]  /*9990*/  LDG.E R36, desc[UR36][R2.64] ;  /* 0x0000002402247981 */ /* 0x000762000c1e1900 */
[----:B------:R-:W-:Y:S05]  /*99a0*/  BRA `(.L_x_247) ;  /* 0x0000000000247947 */ /* 0x000fea0003800000 */
.L_x_246:
[----:B------:R-:W-:Y:S02]  /*99b0*/  ULDC.64 UR4, c[0x0][0xa08] ;  /* 0x0002820000047ab9 */ /* 0x000fe40000000a00 */
[----:B------:R-:W-:-:S04]  /*99c0*/  ISETP.NE.U32.AND P0, PT, RZ, UR4, PT ;  /* 0x00000004ff007c0c */ /* 0x000fc8000bf05070 */
[----:B------:R-:W-:-:S13]  /*99d0*/  ISETP.NE.AND.EX P0, PT, RZ, UR5, PT, P0 ;  /* 0x00000005ff007c0c */ /* 0x000fda000bf05300 */
[----:B------:R-:W-:Y:S05]  /*99e0*/  @!P0 BRA `(.L_x_247) ;  /* 0x0000000000148947 */ /* 0x000fea0003800000 */
[----:B-1----:R-:W1:Y:S02]  /*99f0*/  LDC.64 R2, c[0x0][0xa08] ;  /* 0x00028200ff027b82 */ /* 0x002e640000000a00 */
[----:B-1----:R-:W-:-:S05]  /*9a00*/  IMAD.WIDE R2, R31, 0x4, R2 ;  /* 0x000000041f027825 */ /* 0x002fca00078e0202 */
[----:B------:R-:W3:Y:S04]  /*9a10*/  LDG.E R36, desc[UR36][R2.64] ;  /* 0x0000002402247981 */ /* 0x000ee8000c1e1900 */
[----:B------:R-:W3:Y:S02]  /*9a20*/  LDG.E R5, desc[UR36][R2.64+0x4] ;  /* 0x0000042402057981 */ /* 0x000ee4000c1e1900 */
[----:B---3--:R-:W-:-:S07]  /*9a30*/  IADD3 R36, -R36, R5, RZ ;  /* 0x0000000524247210 */ /* 0x008fce0007ffe1ff */
.L_x_247:
[----:B-----5:R-:W-:Y:S01]  /*9a40*/  IMAD.IADD R36, R36, 0x1, -R37 ;  /* 0x0000000124247824 */ /* 0x020fe200078e0a25 */
[----:B------:R-:W-:Y:S03]  /*9a50*/  BSSY B7, `(.L_x_248) ;  /* 0x0000371000077945 */ /* 0x000fe60003800000 */
[C---:B012---:R-:W-:Y:S01]  /*9a60*/  VIADD R0, R36.reuse, 0x5f ;  /* 0x0000005f24007836 */ /* 0x047fe20000000000 */
[----:B------:R-:W-:-:S03]  /*9a70*/  ISETP.GT.AND P0, PT, R36, RZ, PT ;  /* 0x000000ff2400720c */ /* 0x000fc60003f04270 */
[----:B------:R-:W-:-:S05]  /*9a80*/  IMAD.HI R0, R0, 0x2aaaaaab, RZ ;  /* 0x2aaaaaab00007827 */ /* 0x000fca00078e02ff */
[----:B---3--:R-:W-:-:S04]  /*9a90*/  SHF.R.U32.HI R3, RZ, 0x1f, R0 ;  /* 0x0000001fff037819 */ /* 0x008fc80000011600 */
[----:B------:R-:W-:-:S05]  /*9aa0*/  LEA.HI.SX32 R29, R0, R3, 0x1c ;  /* 0x00000003001d7211 */ /* 0x000fca00078fe2ff */
[----:B------:R0:W-:Y:S01]  /*9ab0*/  STL [R1+0x18], R29 ;  /* 0x0000181d01007387 */ /* 0x0001e20000100800 */
[----:B------:R-:W-:Y:S05]  /*9ac0*/  @P0 BRA `(.L_x_249) ;  /* 0x0000000000440947 */ /* 0x000fea0003800000 */
[----:B------:R-:W1:Y:S02]  /*9ad0*/  S2R R2, SR_TID.X ;  /* 0x0000000000027919 */ /* 0x000e640000002100 */
[----:B-1----:R-:W-:-:S04]  /*9ae0*/  LOP3.LUT R2, R2, 0x7f, RZ, 0xc0, !PT ;  /* 0x0000007f02027812 */ /* 0x002fc800078ec0ff */
[----:B------:R-:W-:-:S13]  /*9af0*/  ISETP.NE.AND P0, PT, R2, RZ, PT ;  /* 0x000000ff0200720c */ /* 0x000fda0003f05270 */
[----:B------:R-:W-:Y:S05]  /*9b00*/  @P0 BRA `(.L_x_250) ;  /* 0x0000003400940947 */ /* 0x000fea0003800000 */
[----:B------:R-:W1:Y:S01]  /*9b10*/  S2R R5, SR_LANEID ;  /* 0x0000000000057919 */ /* 0x000e620000000000 */
[----:B------:R-:W-:Y:S01]  /*9b20*/  VOTEU.ANY UR4, UPT, PT ;  /* 0x0000000000047886 */ /* 0x000fe200038e0100 */
[----:B------:R-:W2:Y:S01]  /*9b30*/  LDC.64 R2, c[0x0][0xc60] ;  /* 0x00031800ff027b82 */ /* 0x000ea20000000a00 */
[----:B------:R-:W1:Y:S02]  /*9b40*/  FLO.U32 R0, UR4 ;  /* 0x0000000400007d00 */ /* 0x000e6400080e0000 */
[----:B-1----:R-:W-:-:S06]  /*9b50*/  ISETP.EQ.U32.AND P0, PT, R0, R5, PT ;  /* 0x000000050000720c */ /* 0x002fcc0003f02070 */
[----:B------:R-:W2:Y:S07]  /*9b60*/  POPC R5, UR4 ;  /* 0x0000000400057d09 */ /* 0x000eae0008000000 */
[----:B--2---:R-:W2:Y:S01]  /*9b70*/  @P0 ATOMG.E.ADD.STRONG.GPU PT, R3, desc[UR36][R2.64], R5 ;  /* 0x00000005020309a8 */ /* 0x004ea200081ee1e4 */
[----:B------:R-:W1:Y:S02]  /*9b80*/  S2R R4, SR_LTMASK ;  /* 0x0000000000047919 */ /* 0x000e640000003900 */
[----:B-1----:R-:W-:-:S04]  /*9b90*/  LOP3.LUT R4, R4, UR4, RZ, 0xc0, !PT ;  /* 0x0000000404047c12 */ /* 0x002fc8000f8ec0ff */
[----:B------:R-:W1:Y:S01]  /*9ba0*/  POPC R7, R4 ;  /* 0x0000000400077309 */ /* 0x000e620000000000 */
[----:B--2---:R-:W1:Y:S02]  /*9bb0*/  SHFL.IDX PT, R0, R3, R0, 0x1f ;  /* 0x00001f0003007589 */ /* 0x004e6400000e0000 */
[----:B-1----:R-:W-:Y:S01]  /*9bc0*/  IADD3 R16, R0, UR38, R7 ;  /* 0x0000002600107c10 */ /* 0x002fe2000fffe007 */
[----:B------:R-:W-:Y:S06]  /*9bd0*/  BRA `(.L_x_250) ;  /* 0x0000003400607947 */ /* 0x000fec0003800000 */
.L_x_249:
[----:B------:R-:W-:Y:S01]  /*9be0*/  VIADD R0, R22, 0x18400 ;  /* 0x0001840016007836 */ /* 0x000fe20000000000 */
[----:B------:R-:W-:Y:S04]  /*9bf0*/  BSSY B6, `(.L_x_251) ;  /* 0x0000013000067945 */ /* 0x000fe80003800000 */
[----:B------:R-:W-:-:S13]  /*9c00*/  LOP3.LUT P0, RZ, R0, 0x3ff, RZ, 0xc0, !PT ;  /* 0x000003ff00ff7812 */ /* 0x000fda000780c0ff */
[----:B------:R-:W-:Y:S05]  /*9c10*/  @!P0 BRA `(.L_x_252) ;  /* 0x0000000000408947 */ /* 0x000fea0003800000 */
[----:B------:R-:W-:Y:S01]  /*9c20*/  MOV R2, 0x0 ;  /* 0x0000000000027802 */ /* 0x000fe20000000f00 */
[----:B------:R-:W-:Y:S01]  /*9c30*/  ULDC.64 UR6, c[0x4][0xf0] ;  /* 0x01003c0000067ab9 */ /* 0x000fe20000000a00 */
[----:B------:R-:W-:Y:S01]  /*9c40*/  ULDC.64 UR8, c[0x4][0xf8] ;  /* 0x01003e0000087ab9 */ /* 0x000fe20000000a00 */
[----:B------:R-:W-:Y:S01]  /*9c50*/  ULDC.64 UR4, c[0x4][0x70] ;  /* 0x01001c0000047ab9 */ /* 0x000fe20000000a00 */
[----:B------:R-:W-:Y:S01]  /*9c60*/  MOV R4, UR6 ;  /* 0x0000000600047c02 */ /* 0x000fe20008000f00 */
[----:B------:R-:W-:Y:S01]  /*9c70*/  IMAD.U32 R5, RZ, RZ, UR7 ;  /* 0x00000007ff057e24 */ /* 0x000fe2000f8e00ff */
[----:B------:R-:W1:Y:S01]  /*9c80*/  LDC.64 R2, c[0x4][R2] ;  /* 0x0100000002027b82 */ /* 0x000e620000000a00 */
[----:B------:R-:W-:Y:S01]  /*9c90*/  IMAD.U32 R6, RZ, RZ, UR8 ;  /* 0x00000008ff067e24 */ /* 0x000fe2000f8e00ff */
[----:B------:R-:W-:Y:S01]  /*9ca0*/  MOV R10, UR4 ;  /* 0x00000004000a7c02 */ /* 0x000fe20008000f00 */
[----:B------:R-:W-:Y:S01]  /*9cb0*/  IMAD.U32 R7, RZ, RZ, UR9 ;  /* 0x00000009ff077e24 */ /* 0x000fe2000f8e00ff */
[----:B------:R-:W-:Y:S01]  /*9cc0*/  MOV R13, RZ ;  /* 0x000000ff000d7202 */ /* 0x000fe20000000f00 */
[----:B------:R-:W-:-:S02]  /*9cd0*/  IMAD.U32 R11, RZ, RZ, UR5 ;  /* 0x00000005ff0b7e24 */ /* 0x000fc4000f8e00ff */
[----:B------:R-:W-:Y:S02]  /*9ce0*/  IMAD.MOV.U32 R8, RZ, RZ, 0x70 ;  /* 0x00000070ff087424 */ /* 0x000fe400078e00ff */
[----:B------:R-:W-:-:S07]  /*9cf0*/  IMAD.MOV.U32 R12, RZ, RZ, 0x1 ;  /* 0x00000001ff0c7424 */ /* 0x000fce00078e00ff */
[----:B------:R-:W-:-:S07]  /*9d00*/  LEPC R20, `(.L_x_252) ;  /* 0x000000001014794e */ /* 0x000fce0000000000 */
[----:B01----:R-:W-:Y:S05]  /*9d10*/  CALL.ABS.NOINC R2 ;  /* 0x0000000002007343 */ /* 0x003fea0003c00000 */
.L_x_252:
[----:B------:R-:W-:Y:S05]  /*9d20*/  BSYNC B6 ;  /* 0x0000000000067941 */ /* 0x000fea0003800000 */
.L_x_251:
        /* <DEDUP_REMOVED lines=8> */
[----:B------:R1:W2:Y:S01]  /*9db0*/  LDC.64 R2, c[0x4][R26] ;  /* 0x010000001a027b82 */ /* 0x0002a20000000a00 */
[----:B------:R-:W-:Y:S01]  /*9dc0*/  IMAD.U32 R4, RZ, RZ, UR6 ;  /* 0x00000006ff047e24 */ /* 0x000fe2000f8e00ff */
[----:B------:R-:W-:Y:S01]  /*9dd0*/  MOV R6, UR8 ;  /* 0x0000000800067c02 */ /* 0x000fe20008000f00 */
[----:B------:R-:W-:Y:S01]  /*9de0*/  IMAD.U32 R5, RZ, RZ, UR7 ;  /* 0x00000007ff057e24 */ /* 0x000fe2000f8e00ff */
[----:B------:R-:W-:Y:S01]  /*9df0*/  MOV R8, 0x70 ;  /* 0x0000007000087802 */ /* 0x000fe20000000f00 */
[----:B------:R-:W-:Y:S02]  /*9e00*/  IMAD.U32 R7, RZ, RZ, UR9 ;  /* 0x00000009ff077e24 */ /* 0x000fe4000f8e00ff */
[----:B------:R-:W-:-:S02]  /*9e10*/  IMAD.U32 R10, RZ, RZ, UR4 ;  /* 0x00000004ff0a7e24 */ /* 0x000fc4000f8e00ff */
[----:B------:R-:W-:Y:S02]  /*9e20*/  IMAD.U32 R11, RZ, RZ, UR5 ;  /* 0x00000005ff0b7e24 */ /* 0x000fe4000f8e00ff */
[----:B------:R-:W-:Y:S02]  /*9e30*/  IMAD.MOV.U32 R12, RZ, RZ, 0x1 ;  /* 0x00000001ff0c7424 */ /* 0x000fe400078e00ff */
[----:B-1----:R-:W-:-:S07]  /*9e40*/  IMAD.MOV.U32 R13, RZ, RZ, RZ ;  /* 0x000000ffff0d7224 */ /* 0x002fce00078e00ff */
[----:B------:R-:W-:-:S07]  /*9e50*/  LEPC R20, `(.L_x_255) ;  /* 0x000000001014794e */ /* 0x000fce0000000000 */
[----:B0-2---:R-:W-:Y:S05]  /*9e60*/  CALL.ABS.NOINC R2 ;  /* 0x0000000002007343 */ /* 0x005fea0003c00000 */
.L_x_255:
[----:B------:R0:W1:Y:S01]  /*9e70*/  LDC.64 R2, c[0x4][R26] ;  /* 0x010000001a027b82 */ /* 0x0000620000000a00 */
[----:B------:R-:W-:Y:S01]  /*9e80*/  ULDC.64 UR6, c[0x4][0xf0] ;  /* 0x01003c0000067ab9 */ /* 0x000fe20000000a00 */
[----:B------:R-:W-:Y:S01]  /*9e90*/  ULDC.64 UR8, c[0x4][0xf8] ;  /* 0x01003e0000087ab9 */ /* 0x000fe20000000a00 */
[----:B------:R-:W-:Y:S01]  /*9ea0*/  ULDC.64 UR4, c[0x4][0x80] ;  /* 0x0100200000047ab9 */ /* 0x000fe20000000a00 */
[----:B------:R-:W-:Y:S01]  /*9eb0*/  IMAD.U32 R4, RZ, RZ, UR6 ;  /* 0x00000006ff047e24 */ /* 0x000fe2000f8e00ff */
[----:B------:R-:W-:Y:S01]  /*9ec0*/  MOV R5, UR7 ;  /* 0x0000000700057c02 */ /* 0x000fe20008000f00 */
[----:B------:R-:W-:Y:S01]  /*9ed0*/  IMAD.U32 R6, RZ, RZ, UR8 ;  /* 0x00000008ff067e24 */ /* 0x000fe2000f8e00ff */
[----:B------:R-:W-:Y:S01]  /*9ee0*/  MOV R11, UR5 ;  /* 0x00000005000b7c02 */ /* 0x000fe20008000f00 */
[----:B------:R-:W-:Y:S02]  /*9ef0*/  IMAD.U32 R7, RZ, RZ, UR9 ;  /* 0x00000009ff077e24 */ /* 0x000fe4000f8e00ff */
[----:B------:R-:W-:-:S02]  /*9f00*/  IMAD.U32 R10, RZ, RZ, UR4 ;  /* 0x00000004ff0a7e24 */ /* 0x000fc4000f8e00ff */
[----:B------:R-:W-:Y:S02]  /*9f10*/  IMAD.MOV.U32 R8, RZ, RZ, 0x70 ;  /* 0x00000070ff087424 */ /* 0x000fe400078e00ff */
[----:B------:R-:W-:Y:S02]  /*9f20*/  IMAD.MOV.U32 R12, RZ, RZ, 0x1 ;  /* 0x00000001ff0c7424 */ /* 0x000fe400078e00ff */
[----:B0-----:R-:W-:-:S07]  /*9f30*/  IMAD.MOV.U32 R13, RZ, RZ, RZ ;  /* 0x000000ffff0d7224 */ /* 0x001fce00078e00ff */
[----:B------:R-:W-:-:S07]  /*9f40*/  LEPC R20, `(.L_x_254) ;  /* 0x000000001014794e */ /* 0x000fce0000000000 */
[----:B-1----:R-:W-:Y:S05]  /*9f50*/  CALL.ABS.NOINC R2 ;  /* 0x0000000002007343 */ /* 0x002fea0003c00000 */
.L_x_254:
[----:B------:R-:W-:Y:S05]  /*9f60*/  BSYNC B6 ;  /* 0x0000000000067941 */ /* 0x000fea0003800000 */
.L_x_253:
[----:B------:R-:W1:Y:S01]  /*9f70*/  S2R R2, SR_TID.X ;  /* 0x0000000000027919 */ /* 0x000e620000002100 */
[----:B------:R-:W-:Y:S01]  /*9f80*/  ULDC.64 UR4, c[0x0][0x9f8] ;  /* 0x00027e0000047ab9 */ /* 0x000fe20000000a00 */
[----:B------:R-:W2:Y:S01]  /*9f90*/  LDC R8, c[0x0][0x430] ;  /* 0x00010c00ff087b82 */ /* 0x000ea20000000800 */
[----:B------:R-:W-:Y:S01]  /*9fa0*/  ISETP.NE.U32.AND P0, PT, RZ, UR4, PT ;  /* 0x00000004ff007c0c */ /* 0x000fe2000bf05070 */
[----:B------:R-:W3:Y:S03]  /*9fb0*/  S2R R20, SR_TID.X ;  /* 0x0000000000147919 */ /* 0x000ee60000002100 */
[----:B------:R-:W-:Y:S02]  /*9fc0*/  ISETP.NE.AND.EX P0, PT, RZ, UR5, PT, P0 ;  /* 0x00000005ff007c0c */ /* 0x000fe4000bf05300 */
[----:B-1----:R-:W-:-:S11]  /*9fd0*/  LOP3.LUT R21, R2, 0x7f, RZ, 0xc0, !PT ;  /* 0x0000007f02157812 */ /* 0x002fd600078ec0ff */
[----:B------:R-:W-:Y:S01]  /*9fe0*/  @P0 IADD3 R2, P1, R23, UR4, RZ ;  /* 0x0000000417020c10 */ /* 0x000fe2000ff3e0ff */
[----:B------:R-:W-:Y:S01]  /*9ff0*/  VIADD R26, R29, 0xffffffff ;  /* 0xffffffff1d1a7836 */ /* 0x000fe20000000000 */
[----:B--2---:R-:W-:Y:S01]  /*a000*/  ISETP.NE.AND P2, PT, R8, 0x1, PT ;  /* 0x000000010800780c */ /* 0x004fe20003f45270 */
[----:B------:R-:W-:Y:S01]  /*a010*/  ULDC UR4, c[0x0][0x320] ;  /* 0x0000c80000047ab9 */ /* 0x000fe20000000800 */
[----:B------:R-:W-:Y:S02]  /*a020*/  @P0 IADD3.X R3, R24, UR5, RZ, P1, !PT ;  /* 0x0000000518030c10 */ /* 0x000fe40008ffe4ff */
[----:B------:R-:W-:-:S03]  /*a030*/  SHF.R.U32.HI R21, RZ, 0x3, R21 ;  /* 0x00000003ff157819 */ /* 0x000fc60000011615 */
[----:B------:R1:W2:Y:S01]  /*a040*/  @P0 LDG.E R31, desc[UR36][R2.64] ;  /* 0x00000024021f0981 */ /* 0x0002a2000c1e1900 */
[C---:B---3--:R-:W-:Y:S02]  /*a050*/  SHF.L.U32 R32, R20.reuse, 0x4, RZ ;  /* 0x0000000414207819 */ /* 0x048fe400000006ff */
[----:B------:R-:W-:Y:S02]  /*a060*/  LOP3.LUT R25, R25, 0xffffffdf, RZ, 0xc0, !PT ;  /* 0xffffffdf19197812 */ /* 0x000fe400078ec0ff */
[----:B------:R-:W-:Y:S01]  /*a070*/  LOP3.LUT R32, R21, 0x70, R32, 0xf8, !PT ;  /* 0x0000007015207812 */ /* 0x000fe200078ef820 */
[----:B------:R-:W3:Y:S01]  /*a080*/  @P2 LDC R7, c[0x0][0x434] ;  /* 0x00010d00ff072b82 */ /* 0x000ee20000000800 */
[----:B------:R-:W-:Y:S01]  /*a090*/  IMAD.SHL.U32 R21, R20, 0x8, RZ ;  /* 0x0000000814157824 */ /* 0x000fe200078e00ff */
[----:B------:R-:W-:Y:S02]  /*a0a0*/  @P2 LOP3.LUT R25, R25, 0x20, RZ, 0xfc, !PT ;  /* 0x0000002019192812 */ /* 0x000fe400078efcff */
[----:B------:R-:W-:-:S02]  /*a0b0*/  IMAD R6, R26, 0x60, R32 ;  /* 0x000000601a067824 */ /* 0x000fc400078e0220 */
[----:B------:R-:W-:Y:S02]  /*a0c0*/  LOP3.LUT R21, R21, 0x38, RZ, 0xc0, !PT ;  /* 0x0000003815157812 */ /* 0x000fe400078ec0ff */
[----:B------:R-:W4:Y:S01]  /*a0d0*/  @P2 LDC R0, c[0x0][0x438] ;  /* 0x00010e00ff002b82 */ /* 0x000f220000000800 */
[C---:B------:R-:W-:Y:S01]  /*a0e0*/  ISETP.GE.AND P0, PT, R6.reuse, R36, PT ;  /* 0x000000240600720c */ /* 0x040fe20003f06270 */
[----:B------:R-:W-:Y:S01]  /*a0f0*/  IMAD.IADD R6, R6, 0x1, R37 ;  /* 0x0000000106067824 */ /* 0x000fe200078e0225 */
[C---:B------:R-:W-:Y:S02]  /*a100*/  LOP3.LUT R20, R21.reuse, 0x40, RZ, 0xfc, !PT ;  /* 0x0000004015147812 */ /* 0x040fe400078efcff */
[----:B------:R-:W-:Y:S01]  /*a110*/  ISETP.GT.U32.OR P0, PT, R32, 0x5f, P0 ;  /* 0x0000005f2000780c */ /* 0x000fe20000704470 */
[----:B-1----:R-:W-:Y:S01]  /*a120*/  IMAD.MOV.U32 R2, RZ, RZ, R6 ;  /* 0x000000ffff027224 */ /* 0x002fe200078e0006 */
[----:B------:R-:W-:Y:S01]  /*a130*/  ISETP.GE.AND P1, PT, R21, UR4, PT ;  /* 0x0000000415007c0c */ /* 0x000fe2000bf26270 */
[----:B---3--:R-:W-:-:S10]  /*a140*/  @P2 IMAD.HI.U32 R3, R6, R7, RZ ;  /* 0x0000000706032227 */ /* 0x008fd400078e00ff */
[----:B------:R-:W1:Y:S01]  /*a150*/  @!P0 LDC.64 R4, c[0x0][0x428] ;  /* 0x00010a00ff048b82 */ /* 0x000e620000000a00 */
[----:B----4-:R-:W-:Y:S02]  /*a160*/  @P2 SHF.R.U32.HI R2, RZ, R0, R3 ;  /* 0x00000000ff022219 */ /* 0x010fe40000011603 */
[----:B------:R-:W-:Y:S01]  /*a170*/  ISETP.GE.AND P2, PT, R20, UR4, PT ;  /* 0x0000000414007c0c */ /* 0x000fe2000bf46270 */
[----:B------:R-:W-:Y:S01]  /*a180*/  ULDC UR4, c[0x0][0x2f4] ;  /* 0x0000bd0000047ab9 */ /* 0x000fe20000000800 */
[----:B------:R-:W-:Y:S02]  /*a190*/  IADD3 R3, -R2, RZ, RZ ;  /* 0x000000ff02037210 */ /* 0x000fe40007ffe1ff */
[----:B0-----:R-:W-:-:S03]  /*a1a0*/  SEL R29, RZ, 0xffffffff, P2 ;  /* 0xffffffffff1d7807 */ /* 0x001fc60001000000 */
[----:B------:R-:W-:Y:S01]  /*a1b0*/  IMAD R0, R8, R3, R6 ;  /* 0x0000000308007224 */ /* 0x000fe200078e0206 */
[----:B------:R-:W-:Y:S01]  /*a1c0*/  @!P0 SHF.R.S32.HI R3, RZ, 0x1f, R2 ;  /* 0x0000001fff038819 */ /* 0x000fe20000011402 */
[----:B------:R-:W-:Y:S01]  /*a1d0*/  IMAD.SHL.U32 R29, R29, 0x2, RZ ;  /* 0x000000021d1d7824 */ /* 0x000fe200078e00ff */
[----:B------:R-:W-:Y:S02]  /*a1e0*/  ISETP.GE.AND P2, PT, R21, UR4, PT ;  /* 0x0000000415007c0c */ /* 0x000fe4000bf46270 */
[----:B------:R-:W-:Y:S02]  /*a1f0*/  LOP3.LUT R25, R25, 0xfffffff7, RZ, 0xc0, !PT ;  /* 0xfffffff719197812 */ /* 0x000fe400078ec0ff */
[----:B------:R-:W-:Y:S01]  /*a200*/  LOP3.LUT R9, R21, 0x80, RZ, 0xfc, !PT ;  /* 0x0000008015097812 */ /* 0x000fe200078efcff */
[----:B------:R-:W-:Y:S01]  /*a210*/  UMOV UR5, 0xffffffff ;  /* 0xffffffff00057882 */ /* 0x000fe20000000000 */
[----:B--2---:R-:W-:-:S05]  /*a220*/  SHF.R.S32.HI R7, RZ, 0x1f, R31 ;  /* 0x0000001fff077819 */ /* 0x004fca000001141f */
[----:B------:R0:W-:Y:S01]  /*a230*/  STL [R1], R7 ;  /* 0x0000000701007387 */ /* 0x0001e20000100800 */
[----:B-1----:R-:W-:-:S04]  /*a240*/  @!P0 IMAD R8, R7, R4, RZ ;  /* 0x0000000407088224 */ /* 0x002fc800078e02ff */
[C---:B------:R-:W-:Y:S02]  /*a250*/  @!P0 IMAD R5, R31.reuse, R5, R8 ;  /* 0x000000051f058224 */ /* 0x040fe400078e0208 */
[----:B0-----:R-:W-:Y:S01]  /*a260*/  @!P0 IMAD.WIDE.U32 R6, R31, R4, R2 ;  /* 0x000000041f068225 */ /* 0x001fe200078e0002 */
[----:B------:R-:W-:Y:S02]  /*a270*/  SEL R2, RZ, 0x1, P1 ;  /* 0x00000001ff027807 */ /* 0x000fe40000800000 */
[----:B------:R-:W-:Y:S01]  /*a280*/  MOV R4, RZ ;  /* 0x000000ff00047202 */ /* 0x000fe20000000f00 */
[----:B------:R-:W-:Y:S01]  /*a290*/  @!P0 IMAD.IADD R5, R7, 0x1, R5 ;  /* 0x0000000107058824 */ /* 0x000fe200078e0205 */
[----:B------:R-:W-:Y:S02]  /*a2a0*/  LOP3.LUT R29, R29, 0x2, R2, 0xe2, !PT ;  /* 0x000000021d1d7812 */ /* 0x000fe400078ee202 */
[----:B------:R-:W0:Y:S02]  /*a2b0*/  @!P0 LDC.64 R2, c[0x0][0x418] ;  /* 0x00010600ff028b82 */ /* 0x000e240000000a00 */
[----:B0-----:R-:W-:-:S04]  /*a2c0*/  @!P0 LEA R2, P1, R6, R2, 0x2 ;  /* 0x0000000206028211 */ /* 0x001fc800078210ff */
[----:B------:R-:W-:-:S05]  /*a2d0*/  @!P0 LEA.HI.X R3, R6, R3, R5, 0x2, P1 ;  /* 0x0000000306038211 */ /* 0x000fca00008f1405 */
[----:B------:R0:W5:Y:S01]  /*a2e0*/  @!P0 LDG.E R4, desc[UR36][R2.64] ;  /* 0x0000002402048981 */ /* 0x000162000c1e1900 */
[----:B------:R-:W-:Y:S02]  /*a2f0*/  ISETP.GT.U32.AND P0, PT, R32, 0x5f, PT ;  /* 0x0000005f2000780c */ /* 0x000fe40003f04070 */
[----:B------:R-:W-:-:S11]  /*a300*/  ISETP.GE.AND P1, PT, R20, UR4, PT ;  /* 0x0000000414007c0c */ /* 0x000fd6000bf26270 */
[----:B------:R-:W-:Y:S02]  /*a310*/  @P0 LOP3.LUT R25, R25, 0x8, RZ, 0xfc, !PT ;  /* 0x0000000819190812 */ /* 0x000fe400078efcff */
[----:B------:R-:W-:Y:S02]  /*a320*/  ISETP.GE.AND P0, PT, R9, UR4, PT ;  /* 0x0000000409007c0c */ /* 0x000fe4000bf06270 */
[----:B------:R-:W-:-:S04]  /*a330*/  LOP3.LUT R25, R25, 0xfffffffb, RZ, 0xc0, !PT ;  /* 0xfffffffb19197812 */ /* 0x000fc800078ec0ff */
[----:B------:R-:W-:-:S04]  /*a340*/  @P2 LOP3.LUT R25, R25, 0x4, RZ, 0xfc, !PT ;  /* 0x0000000419192812 */ /* 0x000fc800078efcff */
[----:B------:R-:W-:-:S04]  /*a350*/  LOP3.LUT R25, R25, 0xfffffffe, RZ, 0xc0, !PT ;  /* 0xfffffffe19197812 */ /* 0x000fc800078ec0ff */
[----:B------:R-:W-:-:S04]  /*a360*/  LOP3.LUT R25, R25, 0xfffffffd, RZ, 0xc0, !PT ;  /* 0xfffffffd19197812 */ /* 0x000fc800078ec0ff */
[----:B------:R-:W-:-:S04]  /*a370*/  @P1 LOP3.LUT R25, R25, 0x2, RZ, 0xfc, !PT ;  /* 0x0000000219191812 */ /* 0x000fc800078efcff */
[----:B------:R-:W-:Y:S01]  /*a380*/  @P0 LOP3.LUT R25, R25, 0x1, RZ, 0xfc, !PT ;  /* 0x0000000119190812 */ /* 0x000fe200078efcff */
[----:B0-----:R-:W-:Y:S06]  /*a390*/  BRA.DIV UR5, `(.L_x_256) ;  /* 0x0000003e054c7947 */ /* 0x001fec000b800000 */
.L_x_324:
[----:B------:R-:W2:Y:S01]  /*a3a0*/  LDL R2, [R1+0x20] ;  /* 0x0000200001027983 */ /* 0x000ea20000100800 */
[----:B------:R-:W-:Y:S02]  /*a3b0*/  LOP3.LUT R25, R25, 0xffffffef, RZ, 0xc0, !PT ;  /* 0xffffffef19197812 */ /* 0x000fe400078ec0ff */
[----:B------:R-:W-:Y:S02]  /*a3c0*/  SHF.R.S32.HI R32, RZ, 0x1f, R18 ;  /* 0x0000001fff207819 */ /* 0x000fe40000011412 */
[----:B--2---:R-:W-:-:S13]  /*a3d0*/  ISETP.NE.AND P0, PT, R2, 0x3, PT ;  /* 0x000000030200780c */ /* 0x004fda0003f05270 */
[----:B------:R-:W-:Y:S01]  /*a3e0*/  @P0 LOP3.LUT R25, R25, 0x10, RZ, 0xfc, !PT ;  /* 0x0000001019190812 */ /* 0x000fe200078efcff */
[----:B------:R-:W-:Y:S06]  /*a3f0*/  @!P0 BRA `(.L_x_257) ;  /* 0x0000000000048947 */ /* 0x000fec0003800000 */
[----:B------:R-:W-:Y:S01]  /*a400*/  BPT.TRAP 0x1 ;  /* 0x000000040000795c */ /* 0x000fe20000300000 */
.L_x_257:
[----:B------:R-:W-:Y:S01]  /*a410*/  SHF.R.S32.HI R5, RZ, 0x1f, R0 ;  /* 0x0000001fff057819 */ /* 0x000fe20000011400 */
[----:B------:R-:W-:Y:S01]  /*a420*/  ULDC.64 UR4, c[0x0][0x328] ;  /* 0x0000ca0000047ab9 */ /* 0x000fe20000000a00 */
[----:B------:R-:W-:Y:S01]  /*a430*/  BSSY B0, `(.L_x_258) ;  /* 0x0000017000007945 */ /* 0x000fe20003800000 */
[----:B------:R-:W-:-:S04]  /*a440*/  IMAD.WIDE.U32 R2, R0, UR4, RZ ;  /* 0x0000000400027c25 */ /* 0x000fc8000f8e00ff */
[----:B------:R-:W-:-:S04]  /*a450*/  IMAD R6, R5, UR4, RZ ;  /* 0x0000000405067c24 */ /* 0x000fc8000f8e02ff */
[----:B------:R-:W-:Y:S01]  /*a460*/  IMAD R6, R0, UR5, R6 ;  /* 0x0000000500067c24 */ /* 0x000fe2000f8e0206 */
[----:B------:R-:W-:-:S03]  /*a470*/  ULDC.64 UR4, c[0x0][0x338] ;  /* 0x0000ce0000047ab9 */ /* 0x000fc60000000a00 */
[----:B------:R-:W-:Y:S01]  /*a480*/  IMAD.IADD R3, R3, 0x1, R6 ;  /* 0x0000000103037824 */ /* 0x000fe200078e0206 */
[----:B-----5:R-:W-:Y:S01]  /*a490*/  SHF.R.S32.HI R6, RZ, 0x1f, R4 ;  /* 0x0000001fff067819 */ /* 0x020fe20000011404 */
[----:B------:R-:W-:-:S04]  /*a4a0*/  IMAD.WIDE.U32 R2, R4, UR4, R2 ;  /* 0x0000000404027c25 */ /* 0x000fc8000f8e0002 */
[----:B------:R-:W-:-:S04]  /*a4b0*/  IMAD R7, R6, UR4, RZ ;  /* 0x0000000406077c24 */ /* 0x000fc8000f8e02ff */
[----:B------:R-:W-:Y:S01]  /*a4c0*/  IMAD R7, R4, UR5, R7 ;  /* 0x0000000504077c24 */ /* 0x000fe2000f8e0207 */
[----:B------:R-:W-:-:S03]  /*a4d0*/  ULDC.64 UR4, c[0x0][0x330] ;  /* 0x0000cc0000047ab9 */ /* 0x000fc60000000a00 */
[----:B------:R-:W-:Y:S02]  /*a4e0*/  IMAD.IADD R3, R3, 0x1, R7 ;  /* 0x0000000103037824 */ /* 0x000fe400078e0207 */
[----:B------:R-:W-:Y:S02]  /*a4f0*/  IMAD R7, R32, UR4, RZ ;  /* 0x0000000420077c24 */ /* 0x000fe4000f8e02ff */
[----:B------:R-:W-:-:S04]  /*a500*/  IMAD.WIDE.U32 R2, R18, UR4, R2 ;  /* 0x0000000412027c25 */ /* 0x000fc8000f8e0002 */
[----:B------:R-:W-:Y:S01]  /*a510*/  IMAD R7, R18, UR5, R7 ;  /* 0x0000000512077c24 */ /* 0x000fe2000f8e0207 */
[----:B------:R-:W-:Y:S02]  /*a520*/  ULDC.64 UR4, c[0x0][0x318] ;  /* 0x0000c60000047ab9 */ /* 0x000fe40000000a00 */
[----:B------:R-:W-:Y:S01]  /*a530*/  LEA R23, P0, R2, UR4, 0x1 ;  /* 0x0000000402177c11 */ /* 0x000fe2000f8008ff */
[----:B------:R-:W-:-:S05]  /*a540*/  IMAD.IADD R7, R3, 0x1, R7 ;  /* 0x0000000103077824 */ /* 0x000fca00078e0207 */
[----:B------:R-:W-:Y:S02]  /*a550*/  LEA.HI.X R24, R2, UR5, R7, 0x1, P0 ;  /* 0x0000000502187c11 */ /* 0x000fe400080f0c07 */
[----:B------:R-:W-:Y:S02]  /*a560*/  LEA R7, R27, R22, 0x3 ;  /* 0x000000161b077211 */ /* 0x000fe400078e18ff */
[----:B------:R-:W-:-:S04]  /*a570*/  SHF.L.U32 R2, R28, 0x1f, RZ ;  /* 0x0000001f1c027819 */ /* 0x000fc800000006ff */
[----:B------:R-:W0:Y:S02]  /*a580*/  SYNCS.PHASECHK.TRANS64.TRYWAIT P0, [R7+URZ+0x2a840], R2 ;  /* 0x02a84002070075a7 */ /* 0x000e24000800017f */
[----:B0-----:R-:W-:Y:S05]  /*a590*/  @!P0 BRA `(.L_x_259) ;  /* 0x0000003c00008947 */ /* 0x001fea0003800000 */
.L_x_325:
[----:B------:R-:W-:Y:S05]  /*a5a0*/  BSYNC B0 ;  /* 0x0000000000007941 */ /* 0x000fea0003800000 */
.L_x_258:
[----:B------:R-:W1:Y:S01]  /*a5b0*/  S2R R8, SR_TID.X ;  /* 0x0000000000087919 */ /* 0x000e620000002100 */
[----:B------:R-:W-:Y:S01]  /*a5c0*/  ULDC.64 UR4, c[0x0][0x300] ;  /* 0x0000c00000047ab9 */ /* 0x000fe20000000a00 */
[----:B------:R-:W-:Y:S01]  /*a5d0*/  LOP3.LUT P4, RZ, R25, 0x4, RZ, 0xc0, !PT ;  /* 0x0000000419ff7812 */ /* 0x000fe2000788c0ff */
[----:B------:R-:W-:Y:S01]  /*a5e0*/  IMAD R5, R5, UR4, RZ ;  /* 0x0000000405057c24 */ /* 0x000fe2000f8e02ff */
[C---:B------:R-:W-:Y:S01]  /*a5f0*/  LOP3.LUT P3, RZ, R25.reuse, 0x2, RZ, 0xc0, !PT ;  /* 0x0000000219ff7812 */ /* 0x040fe2000786c0ff */
[----:B0-----:R-:W-:Y:S01]  /*a600*/  IMAD.WIDE.U32 R2, R0, UR4, RZ ;  /* 0x0000000400027c25 */ /* 0x001fe2000f8e00ff */
[----:B------:R-:W-:-:S03]  /*a610*/  LOP3.LUT P2, RZ, R25, 0x1, RZ, 0xc0, !PT ;  /* 0x0000000119ff7812 */ /* 0x000fc6000784c0ff */
[----:B------:R-:W-:Y:S01]  /*a620*/  IMAD R5, R0, UR5, R5 ;  /* 0x0000000500057c24 */ /* 0x000fe2000f8e0205 */
[----:B------:R-:W-:Y:S02]  /*a630*/  ULDC.64 UR4, c[0x0][0x310] ;  /* 0x0000c40000047ab9 */ /* 0x000fe40000000a00 */
[----:B------:R-:W-:Y:S02]  /*a640*/  IMAD R6, R6, UR4, RZ ;  /* 0x0000000406067c24 */ /* 0x000fe4000f8e02ff */
[----:B------:R-:W-:Y:S02]  /*a650*/  IMAD.IADD R3, R3, 0x1, R5 ;  /* 0x0000000103037824 */ /* 0x000fe400078e0205 */
        /* <DEDUP_REMOVED lines=8> */
[----:B-1----:R-:W-:Y:S01]  /*a6e0*/  LOP3.LUT R8, R8, 0x7f, RZ, 0xc0, !PT ;  /* 0x0000007f08087812 */ /* 0x002fe200078ec0ff */
[----:B------:R-:W-:Y:S01]  /*a6f0*/  IMAD R6, R26, -0x60, R36 ;  /* 0xffffffa01a067824 */ /* 0x000fe200078e0224 */
[----:B------:R-:W-:Y:S01]  /*a700*/  LEA R4, P0, R2, UR4, 0x1 ;  /* 0x0000000402047c11 */ /* 0x000fe2000f8008ff */
[----:B------:R-:W-:Y:S01]  /*a710*/  IMAD.IADD R0, R3, 0x1, R0 ;  /* 0x0000000103007824 */ /* 0x000fe200078e0200 */
[----:B------:R-:W-:Y:S01]  /*a720*/  SHF.R.U32.HI R9, RZ, 0x3, R8 ;  /* 0x00000003ff097819 */ /* 0x000fe20000011608 */
[----:B------:R-:W-:Y:S01]  /*a730*/  UMOV UR4, 0xffffffff ;  /* 0xffffffff00047882 */ /* 0x000fe20000000000 */
[----:B------:R-:W0:Y:S01]  /*a740*/  S2R R8, SR_TID.X ;  /* 0x0000000000087919 */ /* 0x000e220000002100 */
[----:B------:R-:W-:Y:S01]  /*a750*/  IMAD R5, R27, 0x4800, R33 ;  /* 0x000048001b057824 */ /* 0x000fe200078e0221 */
[----:B------:R-:W-:-:S02]  /*a760*/  IADD3 R6, -R9, R6, RZ ;  /* 0x0000000609067210 */ /* 0x000fc40007ffe1ff */
[----:B------:R-:W-:Y:S02]  /*a770*/  LEA.HI.X R0, R2, UR5, R0, 0x1, P0 ;  /* 0x0000000502007c11 */ /* 0x000fe400080f0c00 */
[----:B------:R-:W-:Y:S01]  /*a780*/  ISETP.GE.AND P0, PT, R6, 0x1, PT ;  /* 0x000000010600780c */ /* 0x000fe20003f06270 */
[----:B0-----:R-:W-:-:S05]  /*a790*/  IMAD.SHL.U32 R9, R8, 0x8, RZ ;  /* 0x0000000808097824 */ /* 0x001fca00078e00ff */
[----:B------:R-:W-:Y:S01]  /*a7a0*/  LOP3.LUT R9, R9, 0x38, RZ, 0xc0, !PT ;  /* 0x0000003809097812 */ /* 0x000fe200078ec0ff */
[----:B------:R-:W-:Y:S06]  /*a7b0*/  BRA.DIV UR4, `(.L_x_260) ;  /* 0x0000003a048c7947 */ /* 0x000fec000b800000 */
[----:B------:R-:W0:Y:S01]  /*a7c0*/  SHFL.IDX PT, R3, R4, RZ, 0x181f ;  /* 0x00181fff04037589 */ /* 0x000e2200000e0000 */
[----:B------:R-:W-:-:S03]  /*a7d0*/  @P0 IMAD R8, R5, 0x2, R22 ;  /* 0x0000000205080824 */ /* 0x000fc600078e0216 */
[----:B------:R-:W1:Y:S01]  /*a7e0*/  SHFL.IDX PT, R2, R0, RZ, 0x181f ;  /* 0x00181fff00027589 */ /* 0x000e6200000e0000 */
[----:B0-----:R-:W-:-:S05]  /*a7f0*/  @P0 LEA R3, P1, R9, R3, 0x1 ;  /* 0x0000000309030211 */ /* 0x001fca00078208ff */
[----:B-1----:R-:W-:Y:S01]  /*a800*/  @P0 IMAD.X R2, RZ, RZ, R2, P1 ;  /* 0x000000ffff020224 */ /* 0x002fe200008e0602 */
[----:B------:R-:W-:-:S04]  /*a810*/  ISETP.GE.AND P1, PT, R6, 0x11, PT ;  /* 0x000000110600780c */ /* 0x000fc80003f26270 */
[----:B------:R-:W-:-:S04]  /*a820*/  @P0 LOP3.LUT R3, R3, R2, RZ, 0x3c, !PT ;  /* 0x0000000203030212 */ /* 0x000fc800078e3cff */
[----:B------:R-:W-:-:S04]  /*a830*/  @P0 LOP3.LUT R2, R3, R2, RZ, 0x3c, !PT ;  /* 0x0000000203020212 */ /* 0x000fc800078e3cff */
[----:B------:R-:W-:-:S05]  /*a840*/  @P0 LOP3.LUT R3, R3, R2, RZ, 0x3c, !PT ;  /* 0x0000000203030212 */ /* 0x000fca00078e3cff */
[----:B------:R-:W-:Y:S01]  /*a850*/  @!PT LDS RZ, [RZ] ;  /* 0x00000000fffff984 */ /* 0x000fe20000000800 */
[----:B------:R-:W-:Y:S04]  /*a860*/  @P0 LDGSTS.E.BYPASS.LTC128B.128 [R8+0x18400], desc[UR36][R2.64], !P4 ;  /* 0x1840000002080fae */ /* 0x000fe8000e101d64 */
[----:B------:R-:W-:Y:S04]  /*a870*/  @P0 LDGSTS.E.BYPASS.LTC128B.128 [R8+0x1b400], desc[UR36][R2.64+0x80], !P3 ;  /* 0x1b40008002080fae */ /* 0x000fe8000d901d64 */
[----:B------:R0:W-:Y:S04]  /*a880*/  @P0 LDGSTS.E.BYPASS.LTC128B.128 [R8+0x1e400], desc[UR36][R2.64+0x100], !P2 ;  /* 0x1e40010002080fae */ /* 0x0001e8000d101d64 */
[----:B0-----:R-:W0:Y:S01]  /*a890*/  SHFL.IDX PT, R3, R4, 0x1, 0x181f ;  /* 0x00381f0004037f89 */ /* 0x001e2200000e0000 */
[----:B------:R-:W-:-:S03]  /*a8a0*/  @P1 IMAD R8, R5, 0x2, R22 ;  /* 0x0000000205081824 */ /* 0x000fc600078e0216 */
[----:B------:R-:W1:Y:S01]  /*a8b0*/  SHFL.IDX PT, R2, R0, 0x1, 0x181f ;  /* 0x00381f0000027f89 */ /* 0x000e6200000e0000 */
[----:B0-----:R-:W-:-:S04]  /*a8c0*/  @P1 LEA R3, P0, R9, R3, 0x1 ;  /* 0x0000000309031211 */ /* 0x001fc800078008ff */
[----:B-1----:R-:W-:-:S04]  /*a8d0*/  @P1 IADD3.X R2, RZ, R2, RZ, P0, !PT ;  /* 0x00000002ff021210 */ /* 0x002fc800007fe4ff */
[----:B------:R-:W-:-:S04]  /*a8e0*/  @P1 LOP3.LUT R3, R3, R2, RZ, 0x3c, !PT ;  /* 0x0000000203031212 */ /* 0x000fc800078e3cff */
[----:B------:R-:W-:-:S04]  /*a8f0*/  @P1 LOP3.LUT R2, R3, R2, RZ, 0x3c, !PT ;  /* 0x0000000203021212 */ /* 0x000fc800078e3cff */
[----:B------:R-:W-:-:S05]  /*a900*/  @P1 LOP3.LUT R3, R3, R2, RZ, 0x3c, !PT ;  /* 0x0000000203031212 */ /* 0x000fca00078e3cff */
[----:B------:R-:W-:Y:S04]  /*a910*/  @P1 LDGSTS.E.BYPASS.LTC128B.128 [R8+0x18c00], desc[UR36][R2.64], !P4 ;  /* 0x18c0000002081fae */ /* 0x000fe8000e101d64 */
[----:B------:R-:W-:Y:S04]  /*a920*/  @P1 LDGSTS.E.BYPASS.LTC128B.128 [R8+0x1bc00], desc[UR36][R2.64+0x80], !P3 ;  /* 0x1bc0008002081fae */ /* 0x000fe8000d901d64 */
[----:B------:R0:W-:Y:S01]  /*a930*/  @P1 LDGSTS.E.BYPASS.LTC128B.128 [R8+0x1ec00], desc[UR36][R2.64+0x100], !P2 ;  /* 0x1ec0010002081fae */ /* 0x0001e2000d101d64 */
[----:B------:R-:W-:-:S03]  /*a940*/  ISETP.GE.AND P1, PT, R6, 0x21, PT ;  /* 0x000000210600780c */ /* 0x000fc60003f26270 */
[----:B0-----:R-:W0:Y:S10]  /*a950*/  SHFL.IDX PT, R3, R4, 0x2, 0x181f ;  /* 0x00581f0004037f89 */ /* 0x001e3400000e0000 */
[----:B------:R-:W-:Y:S01]  /*a960*/  @P1 IMAD R8, R5, 0x2, R22 ;  /* 0x0000000205081824 */ /* 0x000fe200078e0216 */
[----:B------:R-:W1:Y:S01]  /*a970*/  SHFL.IDX PT, R2, R0, 0x2, 0x181f ;  /* 0x00581f0000027f89 */ /* 0x000e6200000e0000 */
[----:B0-----:R-:W-:-:S05]  /*a980*/  @P1 LEA R3, P0, R9, R3, 0x1 ;  /* 0x0000000309031211 */ /* 0x001fca00078008ff */
[----:B-1----:R-:W-:-:S05]  /*a990*/  @P1 IMAD.X R2, RZ, RZ, R2, P0 ;  /* 0x000000ffff021224 */ /* 0x002fca00000e0602 */
        /* <DEDUP_REMOVED lines=21> */
[----:B------:R-:W1:Y:S04]  /*aaf0*/  SHFL.IDX PT, R2, R0, 0x4, 0x181f ;  /* 0x00981f0000027f89 */ /* 0x000e6800000e0000 */
[----:B------:R-:W2:Y:S01]  /*ab00*/  SHFL.IDX PT, R0, R0, 0x5, 0x181f ;  /* 0x00b81f0000007f89 */ /* 0x000ea200000e0000 */
[----:B0-----:R-:W-:-:S05]  /*ab10*/  @P1 LEA R3, P0, R9, R3, 0x1 ;  /* 0x0000000309031211 */ /* 0x001fca00078008ff */
[----:B-1----:R-:W-:-:S05]  /*ab20*/  @P1 IMAD.X R2, RZ, RZ, R2, P0 ;  /* 0x000000ffff021224 */ /* 0x002fca00000e0602 */
[----:B------:R-:W-:-:S04]  /*ab30*/  @P1 LOP3.LUT R3, R3, R2, RZ, 0x3c, !PT ;  /* 0x0000000203031212 */ /* 0x000fc800078e3cff */
[----:B------:R-:W-:-:S04]  /*ab40*/  @P1 LOP3.LUT R2, R3, R2, RZ, 0x3c, !PT ;  /* 0x0000000203021212 */ /* 0x000fc800078e3cff */
[----:B------:R-:W-:-:S05]  /*ab50*/  @P1 LOP3.LUT R3, R3, R2, RZ, 0x3c, !PT ;  /* 0x0000000203031212 */ /* 0x000fca00078e3cff */
[----:B------:R-:W-:Y:S04]  /*ab60*/  @P1 LDGSTS.E.BYPASS.LTC128B.128 [R8+0x1a400], desc[UR36][R2.64], !P4 ;  /* 0x1a40000002081fae */ /* 0x000fe8000e101d64 */
[----:B------:R-:W-:Y:S04]  /*ab70*/  @P1 LDGSTS.E.BYPASS.LTC128B.128 [R8+0x1d400], desc[UR36][R2.64+0x80], !P3 ;  /* 0x1d40008002081fae */ /* 0x000fe8000d901d64 */
[----:B------:R0:W-:Y:S04]  /*ab80*/  @P1 LDGSTS.E.BYPASS.LTC128B.128 [R8+0x20400], desc[UR36][R2.64+0x100], !P2 ;  /* 0x2040010002081fae */ /* 0x0001e8000d101d64 */
[----:B0-2---:R0:W1:Y:S02]  /*ab90*/  SHFL.IDX PT, R2, R4, 0x5, 0x181f ;  /* 0x00b81f0004027f89 */ /* 0x00506400000e0000 */
.L_x_339:
[----:B------:R-:W-:-:S13]  /*aba0*/  ISETP.GE.AND P0, PT, R6, 0x51, PT ;  /* 0x000000510600780c */ /* 0x000fda0003f06270 */
[----:B-1----:R-:W-:Y:S01]  /*abb0*/  @P0 LEA R2, P1, R9, R2, 0x1 ;  /* 0x0000000209020211 */ /* 0x002fe200078208ff */
[----:B------:R-:W-:-:S03]  /*abc0*/  @P0 IMAD R5, R5, 0x2, R22 ;  /* 0x0000000205050824 */ /* 0x000fc600078e0216 */
[----:B------:R-:W-:-:S05]  /*abd0*/  @P0 IADD3.X R3, RZ, R0, RZ, P1, !PT ;  /* 0x00000000ff030210 */ /* 0x000fca0000ffe4ff */
        /* <DEDUP_REMOVED lines=8> */
.L_x_261:
[----:B------:R-:W-:Y:S02]  /*ac60*/  PLOP3.LUT P1, PT, P1, P0, PT, 0xa2, 0x0 ;  /* 0x000000000000781c */ /* 0x000fe40000f21472 */
[----:B------:R-:W-:-:S08]  /*ac70*/  @P0 R2UR P1, UR4, R7 ;  /* 0x00000000070402ca */ /* 0x000fd00000020000 */
[----:B------:R-:W-:-:S05]  /*ac80*/  @P0 PLOP3.LUT P0, PT, P1, PT, PT, 0x80, 0x0 ;  /* 0x000000000000081c */ /* 0x000fca0000f0f070 */
[----:B------:R-:W-:Y:S01]  /*ac90*/  @!P1 SYNCS.ARRIVE.TRANS64.RED.A0T1 RZ, [UR4+0x2a830], RZ ;  /* 0x02a830ffffff99a7 */ /* 0x000fe20008200404 */
[----:B------:R-:W-:Y:S07]  /*aca0*/  @!P1 ARRIVES.LDGSTSBAR.64.TRANSCNT [UR4+0x2a830] ;  /* 0x02a83000ff0099b0 */ /* 0x000fee0008000a84 */
[----:B------:R-:W-:Y:S05]  /*acb0*/  @P0 BRA.U.ANY `(.L_x_261) ;  /* 0xfffffffd00e80947 */ /* 0x000fea000393ffff */
[----:B------:R-:W-:Y:S01]  /*acc0*/  NOP ;  /* 0x0000000000007918 */ /* 0x000fe20000000000 */
[----:B------:R-:W2:Y:S02]  /*acd0*/  LDL R0, [R1+0x20] ;  /* 0x0000200001007983 */ /* 0x000ea40000100800 */
[----:B--2---:R-:W-:-:S13]  /*ace0*/  ISETP.NE.AND P2, PT, R0, 0x3, PT ;  /* 0x000000030000780c */ /* 0x004fda0003f45270 */
[----:B------:R-:W-:Y:S05]  /*acf0*/  @!P2 BRA `(.L_x_262) ;  /* 0x000000000004a947 */ /* 0x000fea0003800000 */
[----:B------:R-:W-:Y:S01]  /*ad00*/  BPT.TRAP 0x1 ;  /* 0x000000040000795c */ /* 0x000fe20000300000 */
.L_x_262:
[----:B------:R2:W5:Y:S01]  /*ad10*/  LDL.LU R0, [R1+0x8] ;  /* 0x0000080001007983 */ /* 0x0005620000300800 */
[----:B------:R-:W-:Y:S01]  /*ad20*/  LOP3.LUT P0, RZ, R25, 0x40, RZ, 0xc0, !PT ;  /* 0x0000004019ff7812 */ /* 0x000fe2000780c0ff */
[----:B------:R2:W-:-:S12]  /*ad30*/  SYNCS.ARRIVE.TRANS64.A1T0 RZ, [R7+URZ+0x2a830], RZ ;  /* 0x02a830ff07ff79a7 */ /* 0x0005d8000810003f */
[----:B------:R-:W-:Y:S05]  /*ad40*/  WARPSYNC.ALL ;  /* 0x0000000000007948 */ /* 0x000fea0003800000 */
[----:B------:R-:W-:Y:S01]  /*ad50*/  ULDC.64 UR4, c[0x0][0x298] ;  /* 0x0000a60000047ab9 */ /* 0x000fe20000000a00 */
[----:B-1----:R-:W-:Y:S01]  /*ad60*/  VIADD R2, R22, 0xc400 ;  /* 0x0000c40016027836 */ /* 0x002fe20000000000 */
[----:B------:R-:W-:Y:S01]  /*ad70*/  SEL R30, R30, RZ, !P0 ;  /* 0x000000ff1e1e7207 */ /* 0x000fe20004000000 */
[----:B0-----:R-:W-:Y:S01]  /*ad80*/  IMAD.WIDE.U32 R4, R35, UR4, RZ ;  /* 0x0000000423047c25 */ /* 0x001fe2000f8e00ff */
[----:B------:R-:W-:Y:S01]  /*ad90*/  BSSY B6, `(.L_x_263) ;  /* 0x000001b000067945 */ /* 0x000fe20003800000 */
[----:B------:R-:W-:Y:S01]  /*ada0*/  BAR.SYNC.DEFER_BLOCKING 0x8, 0x180 ;  /* 0x0206000000007b1d */ /* 0x000fe20000010000 */
[----:B-----5:R-:W-:-:S02]  /*adb0*/  SEL R0, R0, RZ, !P0 ;  /* 0x000000ff00007207 */ /* 0x020fc40004000000 */
[----:B------:R-:W-:-:S03]  /*adc0*/  LOP3.LUT P0, RZ, R2, 0x3ff, RZ, 0xc0, !PT ;  /* 0x000003ff02ff7812 */ /* 0x000fc6000780c0ff */
[----:B------:R0:W-:Y:S04]  /*add0*/  STL [R1+0x1c], R0 ;  /* 0x00001c0001007387 */ /* 0x0001e80000100800 */
[----:B------:R1:W-:Y:S01]  /*ade0*/  STL.64 [R1+0x8], R4 ;  /* 0x0000080401007387 */ /* 0x0003e20000100a00 */
[----:B0-----:R-:W-:-:S05]  /*adf0*/  SHF.R.S32.HI R0, RZ, 0x1f, R35 ;  /* 0x0000001fff007819 */ /* 0x001fca0000011423 */
[----:B------:R-:W-:-:S04]  /*ae00*/  IMAD R0, R0, UR4, RZ ;  /* 0x0000000400007c24 */ /* 0x000fc8000f8e02ff */
[----:B------:R-:W-:-:S04]  /*ae10*/  IMAD R0, R35, UR5, R0 ;  /* 0x0000000523007c24 */ /* 0x000fc8000f8e0200 */
[----:B------:R-:W-:Y:S01]  /*ae20*/  IMAD.IADD R35, R5, 0x1, R0 ;  /* 0x0000000105237824 */ /* 0x000fe200078e0200 */
[----:B-1----:R-:W-:Y:S06]  /*ae30*/  @!P0 BRA `(.L_x_264) ;  /* 0x0000000000408947 */ /* 0x002fec0003800000 */
[----:B------:R-:W-:Y:S01]  /*ae40*/  MOV R2, 0x0 ;  /* 0x0000000000027802 */ /* 0x000fe20000000f00 */
        /* <DEDUP_REMOVED lines=8> */
[----:B--2---:R-:W-:Y:S01]  /*aed0*/  IMAD.U32 R7, RZ, RZ, UR9 ;  /* 0x00000009ff077e24 */ /* 0x004fe2000f8e00ff */
[----:B------:R-:W-:Y:S01]  /*aee0*/  MOV R13, RZ ;  /* 0x000000ff000d7202 */ /* 0x000fe20000000f00 */
[----:B------:R-:W-:-:S02]  /*aef0*/  IMAD.U32 R11, RZ, RZ, UR5 ;  /* 0x00000005ff0b7e24 */ /* 0x000fc4000f8e00ff */
[----:B------:R-:W-:Y:S02]  /*af00*/  IMAD.MOV.U32 R8, RZ, RZ, 0x70 ;  /* 0x00000070ff087424 */ /* 0x000fe400078e00ff */
[----:B------:R-:W-:-:S07]  /*af10*/  IMAD.MOV.U32 R12, RZ, RZ, 0x1 ;  /* 0x00000001ff0c7424 */ /* 0x000fce00078e00ff */
[----:B------:R-:W-:-:S07]  /*af20*/  LEPC R20, `(.L_x_264) ;  /* 0x000000001014794e */ /* 0x000fce0000000000 */
[----:B0-----:R-:W-:Y:S05]  /*af30*/  CALL.ABS.NOINC R2 ;  /* 0x0000000002007343 */ /* 0x001fea0003c00000 */
.L_x_264:
[----:B------:R-:W-:Y:S05]  /*af40*/  BSYNC B6 ;  /* 0x0000000000067941 */ /* 0x000fea0003800000 */
.L_x_263:
[----:B------:R-:W3:Y:S01]  /*af50*/  LDL.LU R20, [R1+0x1c] ;  /* 0x00001c0001147983 */ /* 0x000ee20000300800 */
[----:B------:R-:W0:Y:S01]  /*af60*/  LDC R8, c[0x0][0x448] ;  /* 0x00011200ff087b82 */ /* 0x000e220000000800 */
[----:B------:R-:W-:Y:S02]  /*af70*/  ULDC.64 UR4, c[0x0][0x2d8] ;  /* 0x0000b60000047ab9 */ /* 0x000fe40000000a00 */
[----:B------:R-:W4:Y:S01]  /*af80*/  LDL.LU.64 R2, [R1+0x8] ;  /* 0x0000080001027983 */ /* 0x000f220000300a00 */
[----:B------:R-:W-:Y:S02]  /*af90*/  IMAD.SHL.U32 R4, R17, 0x80, RZ ;  /* 0x0000008011047824 */ /* 0x000fe400078e00ff */
[----:B------:R-:W-:Y:S01]  /*afa0*/  IMAD R0, R32, UR4, RZ ;  /* 0x0000000420007c24 */ /* 0x000fe2000f8e02ff */
[----:B------:R1:W5:Y:S03]  /*afb0*/  LDL R17, [R1+0x10] ;  /* 0x0000100001117983 */ /* 0x0003660000100800 */
[----:B------:R-:W-:Y:S01]  /*afc0*/  IMAD R0, R18, UR5, R0 ;  /* 0x0000000512007c24 */ /* 0x000fe2000f8e0200 */
[----:B0-----:R-:W-:Y:S01]  /*afd0*/  ISETP.NE.AND P0, PT, R8, 0x1, PT ;  /* 0x000000010800780c */ /* 0x001fe20003f05270 */
[----:B------:R-:W0:Y:S02]  /*afe0*/  S2R R11, SR_TID.X ;  /* 0x00000000000b7919 */ /* 0x000e240000002100 */
[----:B0-----:R-:W-:-:S05]  /*aff0*/  IMAD.SHL.U32 R9, R11, 0x8, RZ ;  /* 0x000000080b097824 */ /* 0x001fca00078e00ff */
[----:B------:R-:W-:Y:S01]  /*b000*/  LOP3.LUT R9, R9, 0x38, RZ, 0xc0, !PT ;  /* 0x0000003809097812 */ /* 0x000fe200078ec0ff */
[----:B---3--:R-:W-:Y:S02]  /*b010*/  IMAD.MOV.U32 R21, RZ, RZ, R20 ;  /* 0x000000ffff157224 */ /* 0x008fe400078e0014 */
[----:B------:R-:W0:Y:S01]  /*b020*/  S2R R20, SR_TID.X ;  /* 0x0000000000147919 */ /* 0x000e220000002100 */
[----:B----4-:R-:W-:Y:S02]  /*b030*/  IMAD.MOV.U32 R3, RZ, RZ, R35 ;  /* 0x000000ffff037224 */ /* 0x010fe400078e0023 */
[----:B------:R-:W-:Y:S01]  /*b040*/  IMAD.WIDE.U32 R2, R18, UR4, R2 ;  /* 0x0000000412027c25 */ /* 0x000fe2000f8e0002 */
[----:B------:R-:W-:-:S03]  /*b050*/  ULDC.64 UR4, c[0x0][0x2e0] ;  /* 0x0000b80000047ab9 */ /* 0x000fc60000000a00 */
[----:B------:R-:W-:Y:S02]  /*b060*/  IMAD R5, R21, UR4, RZ ;  /* 0x0000000415057c24 */ /* 0x000fe4000f8e02ff */
[----:B------:R-:W-:Y:S02]  /*b070*/  IMAD.IADD R3, R3, 0x1, R0 ;  /* 0x0000000103037824 */ /* 0x000fe400078e0200 */
[C---:B------:R-:W-:Y:S02]  /*b080*/  IMAD R0, R30.reuse, UR5, R5 ;  /* 0x000000051e007c24 */ /* 0x040fe4000f8e0205 */
[----:B------:R-:W-:Y:S01]  /*b090*/  IMAD.WIDE.U32 R2, R30, UR4, R2 ;  /* 0x000000041e027c25 */ /* 0x000fe2000f8e0002 */
[----:B------:R-:W2:Y:S01]  /*b0a0*/  @P0 LDC R5, c[0x0][0x44c] ;  /* 0x00011300ff050b82 */ /* 0x000ea20000000800 */
[----:B------:R-:W-:-:S03]  /*b0b0*/  ULDC.64 UR4, c[0x0][0x2d0] ;  /* 0x0000b40000047ab9 */ /* 0x000fc60000000a00 */
[----:B------:R-:W-:-:S04]  /*b0c0*/  IADD3 R3, R3, R0, RZ ;  /* 0x0000000003037210 */ /* 0x000fc80007ffe0ff */
[----:B------:R-:W3:Y:S01]  /*b0d0*/  @P0 LDC R0, c[0x0][0x450] ;  /* 0x00011400ff000b82 */ /* 0x000ee20000000800 */
[C---:B0-----:R-:W-:Y:S01]  /*b0e0*/  LOP3.LUT R21, R20.reuse, 0x7f, RZ, 0xc0, !PT ;  /* 0x0000007f14157812 */ /* 0x041fe200078ec0ff */
[----:B------:R-:W-:-:S03]  /*b0f0*/  IMAD.SHL.U32 R20, R20, 0x10, RZ ;  /* 0x0000001014147824 */ /* 0x000fc600078e00ff */
[----:B------:R-:W-:-:S04]  /*b100*/  SHF.R.U32.HI R21, RZ, 0x3, R21 ;  /* 0x00000003ff157819 */ /* 0x000fc80000011615 */
[----:B------:R-:W-:-:S04]  /*b110*/  LOP3.LUT R20, R21, 0x70, R20, 0xf8, !PT ;  /* 0x0000007015147812 */ /* 0x000fc800078ef814 */
[----:B------:R-:W-:-:S05]  /*b120*/  LOP3.LUT R6, R20, R4, RZ, 0xfc, !PT ;  /* 0x0000000414067212 */ /* 0x000fca00078efcff */
[----:B--2---:R-:W-:-:S04]  /*b130*/  @P0 IMAD.HI.U32 R7, R6, R5, RZ ;  /* 0x0000000506070227 */ /* 0x004fc800078e00ff */
[----:B------:R-:W-:Y:S01]  /*b140*/  IMAD.MOV.U32 R5, RZ, RZ, R6 ;  /* 0x000000ffff057224 */ /* 0x000fe200078e0006 */
[----:B---3--:R-:W-:-:S04]  /*b150*/  @P0 SHF.R.U32.HI R5, RZ, R0, R7 ;  /* 0x00000000ff050219 */ /* 0x008fc80000011607 */
[----:B------:R-:W-:-:S05]  /*b160*/  IADD3 R0, -R5, RZ, RZ ;  /* 0x000000ff05007210 */ /* 0x000fca0007ffe1ff */
[----:B------:R-:W-:Y:S01]  /*b170*/  IMAD R0, R8, R0, R6 ;  /* 0x0000000008007224 */ /* 0x000fe200078e0206 */
[----:B------:R-:W-:Y:S01]  /*b180*/  SHF.R.S32.HI R6, RZ, 0x1f, R5 ;  /* 0x0000001fff067819 */ /* 0x000fe20000011405 */
[----:B------:R-:W-:-:S04]  /*b190*/  IMAD.WIDE.U32 R2, R5, UR4, R2 ;  /* 0x0000000405027c25 */ /* 0x000fc8000f8e0002 */
[----:B------:R-:W-:-:S04]  /*b1a0*/  IMAD R6, R6, UR4, RZ ;  /* 0x0000000406067c24 */ /* 0x000fc8000f8e02ff */
[----:B------:R-:W-:Y:S01]  /*b1b0*/  IMAD R6, R5, UR5, R6 ;  /* 0x0000000505067c24 */ /* 0x000fe2000f8e0206 */
[----:B------:R-:W-:Y:S01]  /*b1c0*/  SHF.R.S32.HI R5, RZ, 0x1f, R0 ;  /* 0x0000001fff057819 */ /* 0x000fe20000011400 */
[----:B------:R-:W-:Y:S02]  /*b1d0*/  ULDC.64 UR4, c[0x0][0x2c8] ;  /* 0x0000b20000047ab9 */ /* 0x000fe40000000a00 */
[----:B------:R-:W-:Y:S02]  /*b1e0*/  IMAD.IADD R3, R3, 0x1, R6 ;  /* 0x0000000103037824 */ /* 0x000fe400078e0206 */
[----:B------:R-:W-:Y:S01]  /*b1f0*/  IMAD R5, R5, UR4, RZ ;  /* 0x0000000405057c24 */ /* 0x000fe2000f8e02ff */
[----:B------:R-:W-:Y:S01]  /*b200*/  SHF.L.U32 R21, R11, 0x3, RZ ;  /* 0x000000030b157819 */ /* 0x000fe200000006ff */
[----:B------:R-:W-:-:S04]  /*b210*/  IMAD.WIDE.U32 R2, R0, UR4, R2 ;  /* 0x0000000400027c25 */ /* 0x000fc8000f8e0002 */
[----:B------:R-:W-:Y:S01]  /*b220*/  IMAD R5, R0, UR5, R5 ;  /* 0x0000000500057c24 */ /* 0x000fe2000f8e0205 */
[----:B------:R-:W-:Y:S01]  /*b230*/  ULDC.64 UR4, c[0x0][0x280] ;  /* 0x0000a00000047ab9 */ /* 0x000fe20000000a00 */
[----:B------:R-:W-:Y:S02]  /*b240*/  LOP3.LUT R21, R21, 0x38, RZ, 0xc0, !PT ;  /* 0x0000003815157812 */ /* 0x000fe400078ec0ff */
[----:B------:R-:W-:Y:S01]  /*b250*/  IMAD.IADD R5, R3, 0x1, R5 ;  /* 0x0000000103057824 */ /* 0x000fe200078e0205 */
[----:B------:R-:W-:Y:S01]  /*b260*/  LEA R0, P0, R2, UR4, 0x1 ;  /* 0x0000000402007c11 */ /* 0x000fe2000f8008ff */
[----:B------:R-:W-:Y:S01]  /*b270*/  ULDC UR4, c[0x0][0x2b8] ;  /* 0x0000ae0000047ab9 */ /* 0x000fe20000000800 */
[----:B------:R-:W-:Y:S02]  /*b280*/  LOP3.LUT R20, R11, 0x7f, RZ, 0xc0, !PT ;  /* 0x0000007f0b147812 */ /* 0x000fe400078ec0ff */
[C---:B------:R-:W-:Y:S02]  /*b290*/  LOP3.LUT R10, R21.reuse, 0x40, RZ, 0xfc, !PT ;  /* 0x00000040150a7812 */ /* 0x040fe400078efcff */
[----:B------:R-:W-:-:S02]  /*b2a0*/  LOP3.LUT R11, R21, 0x80, RZ, 0xfc, !PT ;  /* 0x00000080150b7812 */ /* 0x000fc400078efcff */
[----:B------:R-:W-:Y:S01]  /*b2b0*/  LEA.HI.X R5, R2, UR5, R5, 0x1, P0 ;  /* 0x0000000502057c11 */ /* 0x000fe200080f0c05 */
[----:B------:R-:W-:Y:S01]  /*b2c0*/  UMOV UR5, 0xffffffff ;  /* 0xffffffff00057882 */ /* 0x000fe20000000000 */
[----:B------:R-:W-:Y:S02]  /*b2d0*/  ISETP.GE.AND P3, PT, R9, UR4, PT ;  /* 0x0000000409007c0c */ /* 0x000fe4000bf66270 */
[----:B------:R-:W-:Y:S02]  /*b2e0*/  ISETP.GE.AND P2, PT, R10, UR4, PT ;  /* 0x000000040a007c0c */ /* 0x000fe4000bf46270 */
[----:B------:R-:W-:Y:S02]  /*b2f0*/  ISETP.GE.AND P0, PT, R11, UR4, PT ;  /* 0x000000040b007c0c */ /* 0x000fe4000bf06270 */
[----:B------:R-:W-:Y:S01]  /*b300*/  SHF.R.U32.HI R10, RZ, 0x3, R20 ;  /* 0x00000003ff0a7819 */ /* 0x000fe20000011614 */
[----:B-1----:R-:W-:Y:S10]  /*b310*/  BRA.DIV UR5, `(.L_x_265) ;  /* 0x0000003605dc7947 */ /* 0x002ff4000b800000 */
[----:B------:R-:W0:Y:S01]  /*b320*/  SHFL.IDX PT, R3, R0, RZ, 0x181f ;  /* 0x00181fff00037589 */ /* 0x000e2200000e0000 */
[----:B-----5:R-:W-:Y:S02]  /*b330*/  IMAD R6, R17, R8, RZ ;  /* 0x0000000811067224 */ /* 0x020fe400078e02ff */
[----:B------:R-:W-:Y:S01]  /*b340*/  IMAD.IADD R4, R10, 0x1, R4 ;  /* 0x000000010a047824 */ /* 0x000fe200078e0204 */
[----:B------:R-:W1:Y:S04]  /*b350*/  SHFL.IDX PT, R2, R5, RZ, 0x181f ;  /* 0x00181fff05027589 */ /* 0x000e6800000e0000 */
[----:B------:R-:W-:Y:S01]  /*b360*/  ISETP.GE.AND P1, PT, R4, R6, PT ;  /* 0x000000060400720c */ /* 0x000fe20003f26270 */
[----:B------:R-:W-:-:S12]  /*b370*/  SHFL.IDX PT, R14, R0, 0x7, 0x181f ;  /* 0x00f81f00000e7f89 */ /* 0x000fd800000e0000 */
[----:B0-----:R-:W-:-:S05]  /*b380*/  @!P1 LEA R7, P4, R9, R3, 0x1 ;  /* 0x0000000309079211 */ /* 0x001fca00078808ff */
[----:B-1----:R-:W-:Y:S02]  /*b390*/  @!P1 IMAD.X R3, RZ, RZ, R2, P4 ;  /* 0x000000ffff039224 */ /* 0x002fe400020e0602 */
[----:B------:R-:W-:Y:S01]  /*b3a0*/  @!P1 IMAD.MOV.U32 R2, RZ, RZ, R7 ;  /* 0x000000ffff029224 */ /* 0x000fe200078e0007 */
[----:B------:R-:W-:-:S04]  /*b3b0*/  IADD3 R7, R4, 0x10, RZ ;  /* 0x0000001004077810 */ /* 0x000fc80007ffe0ff */
[----:B------:R-:W-:Y:S04]  /*b3c0*/  @!P1 LDGSTS.E.BYPASS.LTC128B.128 [R34+0xc400], desc[UR36][R2.64], !P3 ;  /* 0x0c40000002229fae */ /* 0x000fe8000d901d64 */
[----:B------:R-:W-:Y:S04]  /*b3d0*/  @!P1 LDGSTS.E.BYPASS.LTC128B.128 [R34+0x10400], desc[UR36][R2.64+0x80], !P2 ;  /* 0x1040008002229fae */ /* 0x000fe8000d101d64 */
[----:B------:R0:W-:Y:S01]  /*b3e0*/  @!P1 LDGSTS.E.BYPASS.LTC128B.128 [R34+0x14400], desc[UR36][R2.64+0x100], !P0 ;  /* 0x1440010002229fae */ /* 0x0001e2000c101d64 */
[----:B------:R-:W-:-:S03]  /*b3f0*/  ISETP.GE.AND P1, PT, R7, R6, PT ;  /* 0x000000060700720c */ /* 0x000fc60003f26270 */
[----:B0-----:R-:W0:Y:S04]  /*b400*/  SHFL.IDX PT, R3, R0, 0x1, 0x181f ;  /* 0x00381f0000037f89 */ /* 0x001e2800000e0000 */
[----:B------:R-:W1:Y:S06]  /*b410*/  SHFL.IDX PT, R2, R5, 0x1, 0x181f ;  /* 0x00381f0005027f89 */ /* 0x000e6c00000e0000 */
[----:B0-----:R-:W-:-:S05]  /*b420*/  @!P1 LEA R7, P4, R9, R3, 0x1 ;  /* 0x0000000309079211 */ /* 0x001fca00078808ff */
[----:B-1----:R-:W-:Y:S02]  /*b430*/  @!P1 IMAD.X R8, RZ, RZ, R2, P4 ;  /* 0x000000ffff089224 */ /* 0x002fe400020e0602 */
[----:B------:R-:W-:Y:S01]  /*b440*/  @!P1 IMAD.MOV.U32 R2, RZ, RZ, R7 ;  /* 0x000000ffff029224 */ /* 0x000fe200078e0007 */
[----:B------:R-:W-:Y:S01]  /*b450*/  IADD3 R7, R4, 0x20, RZ ;  /* 0x0000002004077810 */ /* 0x000fe20007ffe0ff */
[----:B------:R-:W-:-:S05]  /*b460*/  @!P1 IMAD.MOV.U32 R3, RZ, RZ, R8 ;  /* 0x000000ffff039224 */ /* 0x000fca00078e0008 */
        /* <DEDUP_REMOVED lines=49> */
[----:B------:R-:W1:Y:S04]  /*b780*/  SHFL.IDX PT, R2, R5, 0x6, 0x181f ;  /* 0x00d81f0005027f89 */ /* 0x000e6800000e0000 */
[----:B------:R-:W2:Y:S02]  /*b790*/  SHFL.IDX PT, R5, R5, 0x7, 0x181f ;  /* 0x00f81f0005057f89 */ /* 0x000ea400000e0000 */
[----:B0-----:R-:W-:-:S05]  /*b7a0*/  @!P1 LEA R7, P4, R9, R3, 0x1 ;  /* 0x0000000309079211 */ /* 0x001fca00078808ff */
[----:B-1----:R-:W-:Y:S02]  /*b7b0*/  @!P1 IMAD.X R8, RZ, RZ, R2, P4 ;  /* 0x000000ffff089224 */ /* 0x002fe400020e0602 */
[----:B------:R-:W-:Y:S02]  /*b7c0*/  @!P1 IMAD.MOV.U32 R2, RZ, RZ, R7 ;  /* 0x000000ffff029224 */ /* 0x000fe400078e0007 */
[----:B------:R-:W-:-:S05]  /*b7d0*/  @!P1 IMAD.MOV.U32 R3, RZ, RZ, R8 ;  /* 0x000000ffff039224 */ /* 0x000fca00078e0008 */
[----:B------:R0:W-:Y:S04]  /*b7e0*/  @!P1 LDGSTS.E.BYPASS.LTC128B.128 [R34+0xf400], desc[UR36][R2.64], !P3 ;  /* 0x0f40000002229fae */ /* 0x0001e8000d901d64 */
[----:B------:R0:W-:Y:S04]  /*b7f0*/  @!P1 LDGSTS.E.BYPASS.LTC128B.128 [R34+0x13400], desc[UR36][R2.64+0x80], !P2 ;  /* 0x1340008002229fae */ /* 0x0001e8000d101d64 */
[----:B--2---:R0:W-:Y:S02]  /*b800*/  @!P1 LDGSTS.E.BYPASS.LTC128B.128 [R34+0x17400], desc[UR36][R2.64+0x100], !P0 ;  /* 0x1740010002229fae */ /* 0x0041e4000c101d64 */
.L_x_356:
[----:B0-----:R-:W-:Y:S01]  /*b810*/  IADD3 R3, R4, 0x70, RZ ;  /* 0x0000007004037810 */ /* 0x001fe20007ffe0ff */
[----:B------:R-:W-:Y:S03]  /*b820*/  BSSY B0, `(.L_x_266) ;  /* 0x000000b000007945 */ /* 0x000fe60003800000 */
[----:B------:R-:W-:-:S13]  /*b830*/  ISETP.GE.AND P1, PT, R3, R6, PT ;  /* 0x000000060300720c */ /* 0x000fda0003f26270 */
[----:B------:R-:W-:Y:S05]  /*b840*/  @P1 BRA `(.L_x_267) ;  /* 0x0000000000201947 */ /* 0x000fea0003800000 */
[----:B------:R-:W-:-:S05]  /*b850*/  LEA R2, P1, R9, R14, 0x1 ;  /* 0x0000000e09027211 */ /* 0x000fca00078208ff */
[----:B------:R-:W-:-:S05]  /*b860*/  IMAD.X R3, RZ, RZ, R5, P1 ;  /* 0x000000ffff037224 */ /* 0x000fca00008e0605 */
[----:B------:R-:W-:Y:S01]  /*b870*/  @!PT LDS RZ, [RZ] ;  /* 0x00000000fffff984 */ /* 0x000fe20000000800 */
[----:B------:R-:W-:Y:S01]  /*b880*/  @!PT LDS RZ, [RZ] ;  /* 0x00000000fffff984 */ /* 0x000fe20000000800 */
[----:B------:R-:W-:Y:S01]  /*b890*/  @!PT LDS RZ, [RZ] ;  /* 0x00000000fffff984 */ /* 0x000fe20000000800 */
[----:B------:R0:W-:Y:S04]  /*b8a0*/  LDGSTS.E.BYPASS.LTC128B.128 [R34+0xfc00], desc[UR36][R2.64], !P3 ;  /* 0x0fc0000002227fae */ /* 0x0001e8000d901d64 */
[----:B------:R0:W-:Y:S04]  /*b8b0*/  LDGSTS.E.BYPASS.LTC128B.128 [R34+0x13c00], desc[UR36][R2.64+0x80], !P2 ;  /* 0x13c0008002227fae */ /* 0x0001e8000d101d64 */
[----:B------:R0:W-:Y:S02]  /*b8c0*/  LDGSTS.E.BYPASS.LTC128B.128 [R34+0x17c00], desc[UR36][R2.64+0x100], !P0 ;  /* 0x17c0010002227fae */ /* 0x0001e4000c101d64 */
.L_x_267:
[----:B------:R-:W-:Y:S05]  /*b8d0*/  BSYNC B0 ;  /* 0x0000000000007941 */ /* 0x000fea0003800000 */
.L_x_266:
[----:B------:R-:W-:Y:S01]  /*b8e0*/  NOP ;  /* 0x0000000000007918 */ /* 0x000fe20000000000 */
[----:B------:R-:W-:-:S13]  /*b8f0*/  PLOP3.LUT P0, PT, PT, PT, PT, 0x80, 0x0 ;  /* 0x000000000000781c */ /* 0x000fda0003f0f070 */
.L_x_268:
[----:B------:R-:W-:Y:S02]  /*b900*/  PLOP3.LUT P1, PT, P1, P0, PT, 0xa2, 0x0 ;  /* 0x000000000000781c */ /* 0x000fe40000f21472 */
[----:B------:R-:W-:-:S08]  /*b910*/  @P0 R2UR P1, UR4, R22 ;  /* 0x00000000160402ca */ /* 0x000fd00000020000 */
[----:B------:R-:W-:-:S05]  /*b920*/  @P0 PLOP3.LUT P0, PT, P1, PT, PT, 0x80, 0x0 ;  /* 0x000000000000081c */ /* 0x000fca0000f0f070 */
[----:B------:R-:W-:Y:S01]  /*b930*/  @!P1 SYNCS.ARRIVE.TRANS64.RED.A0T1 RZ, [UR4+0x2a800], RZ ;  /* 0x02a800ffffff99a7 */ /* 0x000fe20008200404 */
[----:B------:R-:W-:Y:S07]  /*b940*/  @!P1 ARRIVES.LDGSTSBAR.64.TRANSCNT [UR4+0x2a800] ;  /* 0x02a80000ff0099b0 */ /* 0x000fee0008000a84 */
[----:B------:R-:W-:Y:S05]  /*b950*/  @P0 BRA.U.ANY `(.L_x_268) ;  /* 0xfffffffd00e80947 */ /* 0x000fea000393ffff */
[----:B0-----:R-:W2:Y:S02]  /*b960*/  LDL.LU R2, [R1+0x14] ;  /* 0x0000140001027983 */ /* 0x001ea40000300800 */
[----:B--2---:R-:W-:-:S05]  /*b970*/  VIADD R2, R2, 0x1 ;  /* 0x0000000102027836 */ /* 0x004fca0000000000 */
[----:B------:R0:W-:Y:S01]  /*b980*/  STL [R1+0x14], R2 ;  /* 0x0000140201007387 */ /* 0x0001e20000100800 */
[----:B------:R-:W-:-:S04]  /*b990*/  LEA.HI R0, R2, R2, RZ, 0x1 ;  /* 0x0000000202007211 */ /* 0x000fc800078f08ff */
[----:B------:R-:W-:-:S05]  /*b9a0*/  LOP3.LUT R0, R0, 0xfffffffe, RZ, 0xc0, !PT ;  /* 0xfffffffe00007812 */ /* 0x000fca00078ec0ff */
[----:B------:R-:W-:-:S05]  /*b9b0*/  IMAD.IADD R0, R2, 0x1, -R0 ;  /* 0x0000000102007824 */ /* 0x000fca00078e0a00 */
[----:B------:R-:W-:Y:S01]  /*b9c0*/  SHF.L.U32 R3, R0, 0x1f, RZ ;  /* 0x0000001f00037819 */ /* 0x000fe200000006ff */
[----:B------:R-:W-:Y:S01]  /*b9d0*/  NOP ;  /* 0x0000000000007918 */ /* 0x000fe20000000000 */
[----:B------:R0:W-:Y:S01]  /*b9e0*/  SYNCS.ARRIVE.TRANS64.A1T0 RZ, [R22+URZ+0x2a800], RZ ;  /* 0x02a800ff16ff79a7 */ /* 0x0001e2000810003f */
[----:B------:R-:W-:Y:S01]  /*b9f0*/  BSSY B0, `(.L_x_269) ;  /* 0x0000003000007945 */ /* 0x000fe20003800000 */
[----:B------:R-:W1:Y:S03]  /*ba00*/  SYNCS.PHASECHK.TRANS64.TRYWAIT P0, [R22+URZ+0x2a820], R3 ;  /* 0x02a82003160075a7 */ /* 0x000e66000800017f */
[----:B01----:R-:W-:Y:S05]  /*ba10*/  @!P0 BRA `(.L_x_270) ;  /* 0x0000003800d48947 */ /* 0x003fea0003800000 */
.L_x_357:
[----:B------:R-:W-:Y:S05]  /*ba20*/  BSYNC B0 ;  /* 0x0000000000007941 */ /* 0x000fea0003800000 */
.L_x_269:
[----:B------:R-:W-:Y:S01]  /*ba30*/  ISETP.GE.AND P0, PT, R36, 0x61, PT ;  /* 0x000000612400780c */ /* 0x000fe20003f06270 */
[----:B------:R-:W-:-:S12]  /*ba40*/  BSSY B0, `(.L_x_271) ;  /* 0x00000ff000007945 */ /* 0x000fd80003800000 */
[----:B------:R-:W-:Y:S05]  /*ba50*/  @!P0 BRA `(.L_x_272) ;  /* 0x0000000c00f48947 */ /* 0x000fea0003800000 */
[----:B------:R-:W2:Y:S01]  /*ba60*/  LDL.LU R0, [R1+0x18] ;  /* 0x0000180001007983 */ /* 0x000ea20000300800 */
[----:B------:R-:W-:Y:S02]  /*ba70*/  IMAD.MOV.U32 R17, RZ, RZ, R28 ;  /* 0x000000ffff117224 */ /* 0x000fe400078e001c */
[----:B------:R-:W-:Y:S02]  /*ba80*/  IMAD.MOV.U32 R10, RZ, RZ, R27 ;  /* 0x000000ffff0a7224 */ /* 0x000fe400078e001b */
[----:B------:R-:W-:Y:S01]  /*ba90*/  IMAD.MOV.U32 R30, RZ, RZ, R26 ;  /* 0x000000ffff1e7224 */ /* 0x000fe200078e001a */
[----:B--2---:R-:W-:-:S07]  /*baa0*/  IADD3 R0, R0, -0x2, RZ ;  /* 0xfffffffe00007810 */ /* 0x004fce0007ffe0ff */
.L_x_285:
[----:B------:R-:W2:Y:S01]  /*bab0*/  LDL R7, [R1] ;  /* 0x0000000001077983 */ /* 0x000ea20000100800 */
[----:B------:R-:W1:Y:S01]  /*bac0*/  LDC R4, c[0x0][0x430] ;  /* 0x00010c00ff047b82 */ /* 0x000e620000000800 */
[----:B------:R-:W0:Y:S02]  /*bad0*/  S2R R2, SR_TID.X ;  /* 0x0000000000027919 */ /* 0x000e240000002100 */
[----:B------:R-:W3:Y:S01]  /*bae0*/  LDL R9, [R1+0x20] ;  /* 0x0000200001097983 */ /* 0x000ee20000100800 */
[----:B-1----:R-:W-:Y:S02]  /*baf0*/  ISETP.NE.AND P0, PT, R4, 0x1, PT ;  /* 0x000000010400780c */ /* 0x002fe40003f05270 */
[C---:B0-----:R-:W-:Y:S02]  /*bb00*/  LOP3.LUT R3, R2.reuse, 0x7f, RZ, 0xc0, !PT ;  /* 0x0000007f02037812 */ /* 0x041fe400078ec0ff */
[----:B------:R-:W-:-:S09]  /*bb10*/  SHF.L.U32 R2, R2, 0x4, RZ ;  /* 0x0000000402027819 */ /* 0x000fd200000006ff */
[----:B------:R-:W0:Y:S01]  /*bb20*/  @P0 LDC R5, c[0x0][0x438] ;  /* 0x00010e00ff050b82 */ /* 0x000e220000000800 */
[----:B------:R-:W-:-:S04]  /*bb30*/  SHF.R.U32.HI R3, RZ, 0x3, R3 ;  /* 0x00000003ff037819 */ /* 0x000fc80000011603 */
[----:B------:R-:W-:-:S03]  /*bb40*/  LOP3.LUT R2, R3, 0x70, R2, 0xf8, !PT ;  /* 0x0000007003027812 */ /* 0x000fc600078ef802 */
[----:B------:R-:W1:Y:S01]  /*bb50*/  @P0 LDC R3, c[0x0][0x434] ;  /* 0x00010d00ff030b82 */ /* 0x000e620000000800 */
[----:B------:R-:W-:Y:S01]  /*bb60*/  IMAD R8, R0, 0x60, R37 ;  /* 0x0000006000087824 */ /* 0x000fe200078e0225 */
[----:B------:R-:W-:-:S03]  /*bb70*/  ISETP.GT.U32.AND P2, PT, R2, 0x5f, PT ;  /* 0x0000005f0200780c */ /* 0x000fc60003f44070 */
[----:B------:R-:W-:-:S04]  /*bb80*/  IMAD.IADD R8, R2, 0x1, R8 ;  /* 0x0000000102087824 */ /* 0x000fc800078e0208 */
[----:B------:R-:W-:Y:S02]  /*bb90*/  IMAD.MOV.U32 R6, RZ, RZ, R8 ;  /* 0x000000ffff067224 */ /* 0x000fe400078e0008 */
[----:B-1----:R-:W-:-:S05]  /*bba0*/  @P0 IMAD.HI.U32 R2, R8, R3, RZ ;  /* 0x0000000308020227 */ /* 0x002fca00078e00ff */
[----:B0-----:R-:W-:Y:S02]  /*bbb0*/  @P0 SHF.R.U32.HI R6, RZ, R5, R2 ;  /* 0x00000005ff060219 */ /* 0x001fe40000011602 */
[----:B------:R-:W0:Y:S02]  /*bbc0*/  @!P2 LDC.64 R4, c[0x0][0x428] ;  /* 0x00010a00ff04ab82 */ /* 0x000e240000000a00 */
[--C-:B------:R-:W-:Y:S01]  /*bbd0*/  @!P2 SHF.R.S32.HI R3, RZ, 0x1f, R6.reuse ;  /* 0x0000001fff03a819 */ /* 0x100fe20000011406 */
[----:B------:R-:W-:-:S04]  /*bbe0*/  @!P2 IMAD.MOV.U32 R2, RZ, RZ, R6 ;  /* 0x000000ffff02a224 */ /* 0x000fc800078e0006 */
[----:B0-----:R-:W-:-:S04]  /*bbf0*/  @!P2 IMAD.WIDE.U32 R2, R31, R4, R2 ;  /* 0x000000041f02a225 */ /* 0x001fc800078e0002 */
[----:B--2---:R-:W-:-:S04]  /*bc00*/  @!P2 IMAD R4, R7, R4, RZ ;  /* 0x000000040704a224 */ /* 0x004fc800078e02ff */
[----:B------:R-:W-:Y:S02]  /*bc10*/  @!P2 IMAD R7, R31, R5, R4 ;  /* 0x000000051f07a224 */ /* 0x000fe400078e0204 */
[----:B------:R-:W0:Y:S03]  /*bc20*/  @!P2 LDC.64 R4, c[0x0][0x418] ;  /* 0x00010600ff04ab82 */ /* 0x000e260000000a00 */
[----:B------:R-:W-:Y:S01]  /*bc30*/  @!P2 IADD3 R3, R7, R3, RZ ;  /* 0x000000030703a210 */ /* 0x000fe20007ffe0ff */
[----:B------:R-:W-:Y:S01]  /*bc40*/  IMAD.MOV.U32 R7, RZ, RZ, RZ ;  /* 0x000000ffff077224 */ /* 0x000fe200078e00ff */
[----:B0-----:R-:W-:-:S04]  /*bc50*/  @!P2 LEA R4, P0, R2, R4, 0x2 ;  /* 0x000000040204a211 */ /* 0x001fc800078010ff */
[----:B------:R-:W-:-:S05]  /*bc60*/  @!P2 LEA.HI.X R5, R2, R5, R3, 0x2, P0 ;  /* 0x000000050205a211 */ /* 0x000fca00000f1403 */
[----:B------:R0:W5:Y:S01]  /*bc70*/  @!P2 LDG.E R7, desc[UR36][R4.64] ;  /* 0x000000240407a981 */ /* 0x000162000c1e1900 */
[----:B---3--:R-:W-:Y:S01]  /*bc80*/  ISETP.NE.AND P1, PT, R9, 0x3, PT ;  /* 0x000000030900780c */ /* 0x008fe20003f25270 */
[----:B------:R-:W-:Y:S01]  /*bc90*/  VIADD R27, R10, 0x1 ;  /* 0x000000010a1b7836 */ /* 0x000fe20000000000 */
[----:B------:R-:W-:Y:S05]  /*bca0*/  YIELD ;  /* 0x0000000000007946 */ /* 0x000fea0003800000 */
[----:B------:R-:W-:Y:S01]  /*bcb0*/  ISETP.NE.AND P0, PT, R27, 0x2, PT ;  /* 0x000000021b00780c */ /* 0x000fe20003f05270 */
[----:B------:R-:W-:Y:S01]  /*bcc0*/  IMAD.MOV R3, RZ, RZ, -R6 ;  /* 0x000000ffff037224 */ /* 0x000fe200078e0a06 */
[----:B------:R-:W-:-:S02]  /*bcd0*/  ULDC UR4, c[0x0][0x430] ;  /* 0x00010c0000047ab9 */ /* 0x000fc40000000800 */
[----:B------:R-:W-:Y:S01]  /*bce0*/  SEL R28, RZ, 0x1, P0 ;  /* 0x00000001ff1c7807 */ /* 0x000fe20000000000 */
[----:B------:R-:W-:Y:S01]  /*bcf0*/  IMAD R8, R3, UR4, R8 ;  /* 0x0000000403087c24 */ /* 0x000fe2000f8e0208 */
[----:B------:R-:W-:Y:S02]  /*bd00*/  SEL R27, R27, RZ, P0 ;  /* 0x000000ff1b1b7207 */ /* 0x000fe40000000000 */
[----:B------:R-:W-:Y:S02]  /*bd10*/  MOV R26, R0 ;  /* 0x00000000001a7202 */ /* 0x000fe40000000f00 */
[----:B------:R-:W-:Y:S01]  /*bd20*/  LOP3.LUT R28, R17, R28, RZ, 0x3c, !PT ;  /* 0x0000001c111c7212 */ /* 0x000fe200078e3cff */
[----:B0-----:R-:W-:Y:S06]  /*bd30*/  @!P1 BRA `(.L_x_273) ;  /* 0x0000000000049947 */ /* 0x001fec0003800000 */
[----:B------:R-:W-:Y:S01]  /*bd40*/  BPT.TRAP 0x1 ;  /* 0x000000040000795c */ /* 0x000fe20000300000 */
.L_x_273:
[----:B------:R-:W-:Y:S01]  /*bd50*/  IMAD R6, R27, 0x8, R22 ;  /* 0x000000081b067824 */ /* 0x000fe200078e0216 */
[----:B------:R-:W-:Y:S01]  /*bd60*/  SHF.L.U32 R3, R28, 0x1f, RZ ;  /* 0x0000001f1c037819 */ /* 0x000fe200000006ff */
[----:B------:R-:W-:Y:S03]  /*bd70*/  BSSY B1, `(.L_x_274) ;  /* 0x0000003000017945 */ /* 0x000fe60003800000 */
[----:B------:R-:W0:Y:S02]  /*bd80*/  SYNCS.PHASECHK.TRANS64.TRYWAIT P0, [R6+URZ+0x2a840], R3 ;  /* 0x02a84003060075a7 */ /* 0x000e24000800017f */
[----:B0-----:R-:W-:Y:S05]  /*bd90*/  @!P0 BRA `(.L_x_275) ;  /* 0x0000003800088947 */ /* 0x001fea0003800000 */
.L_x_358:
[----:B------:R-:W-:Y:S05]  /*bda0*/  BSYNC B1 ;  /* 0x0000000000017941 */ /* 0x000fea0003800000 */
.L_x_274:
[----:B------:R-:W-:Y:S01]  /*bdb0*/  SHF.R.S32.HI R20, RZ, 0x1f, R8 ;  /* 0x0000001fff147819 */ /* 0x000fe20000011408 */
[----:B------:R-:W-:Y:S01]  /*bdc0*/  ULDC.64 UR4, c[0x0][0x300] ;  /* 0x0000c00000047ab9 */ /* 0x000fe20000000a00 */
[----:B-----5:R-:W-:Y:S01]  /*bdd0*/  SHF.R.S32.HI R21, RZ, 0x1f, R7 ;  /* 0x0000001fff157819 */ /* 0x020fe20000011407 */
[----:B0-----:R-:W-:Y:S01]  /*bde0*/  IMAD.WIDE.U32 R2, R8, UR4, RZ ;  /* 0x0000000408027c25 */ /* 0x001fe2000f8e00ff */
[C---:B------:R-:W-:Y:S02]  /*bdf0*/  LOP3.LUT P3, RZ, R25.reuse, 0x4, RZ, 0xc0, !PT ;  /* 0x0000000419ff7812 */ /* 0x040fe4000786c0ff */
[C---:B------:R-:W-:Y:S01]  /*be00*/  LOP3.LUT P2, RZ, R25.reuse, 0x2, RZ, 0xc0, !PT ;  /* 0x0000000219ff7812 */ /* 0x040fe2000784c0ff */
[----:B------:R-:W-:Y:S01]  /*be10*/  IMAD R0, R20, UR4, RZ ;  /* 0x0000000414007c24 */ /* 0x000fe2000f8e02ff */
[----:B------:R-:W-:Y:S01]  /*be20*/  LOP3.LUT P1, RZ, R25, 0x1, RZ, 0xc0, !PT ;  /* 0x0000000119ff7812 */ /* 0x000fe2000782c0ff */
[----:B------:R-:W-:Y:S02]  /*be30*/  IMAD R4, R27, 0x4800, R33 ;  /* 0x000048001b047824 */ /* 0x000fe400078e0221 */
[----:B------:R-:W-:Y:S01]  /*be40*/  IMAD R0, R8, UR5, R0 ;  /* 0x0000000508007c24 */ /* 0x000fe2000f8e0200 */
[----:B------:R-:W-:-:S03]  /*be50*/  ULDC.64 UR4, c[0x0][0x310] ;  /* 0x0000c40000047ab9 */ /* 0x000fc60000000a00 */
[----:B------:R-:W-:Y:S02]  /*be60*/  IMAD.IADD R3, R3, 0x1, R0 ;  /* 0x0000000103037824 */ /* 0x000fe400078e0200 */
[----:B------:R-:W-:Y:S02]  /*be70*/  IMAD R0, R21, UR4, RZ ;  /* 0x0000000415007c24 */ /* 0x000fe4000f8e02ff */
[----:B------:R-:W-:-:S04]  /*be80*/  IMAD.WIDE.U32 R2, R7, UR4, R2 ;  /* 0x0000000407027c25 */ /* 0x000fc8000f8e0002 */
        /* <DEDUP_REMOVED lines=8> */
[----:B------:R-:W-:Y:S01]  /*bf10*/  UMOV UR4, 0xffffffff ;  /* 0xffffffff00047882 */ /* 0x000fe20000000000 */
[----:B------:R-:W-:-:S04]  /*bf20*/  IADD3 R0, R0, R3, RZ ;  /* 0x0000000300007210 */ /* 0x000fc80007ffe0ff */
[----:B------:R-:W-:Y:S01]  /*bf30*/  LEA.HI.X R5, R2, UR5, R0, 0x1, P0 ;  /* 0x0000000502057c11 */ /* 0x000fe200080f0c00 */
[----:B------:R-:W-:Y:S06]  /*bf40*/  BRA.DIV UR4, `(.L_x_276) ;  /* 0x0000003604b07947 */ /* 0x000fec000b800000 */
[----:B------:R-:W0:Y:S01]  /*bf50*/  S2R R3, SR_TID.X ;  /* 0x0000000000037919 */ /* 0x000e220000002100 */
[----:B------:R-:W-:Y:S01]  /*bf60*/  LEA R4, R4, R22, 0x1 ;  /* 0x0000001604047211 */ /* 0x000fe200078e08ff */
[----:B------:R-:W1:Y:S04]  /*bf70*/  SHFL.IDX PT, R2, R9, RZ, 0x181f ;  /* 0x00181fff09027589 */ /* 0x000e6800000e0000 */
[----:B------:R-:W-:Y:S01]  /*bf80*/  SHFL.IDX PT, R35, R5, 0x2, 0x181f ;  /* 0x00581f0005237f89 */ /* 0x000fe200000e0000 */
[----:B0-----:R-:W-:-:S03]  /*bf90*/  IMAD.SHL.U32 R11, R3, 0x8, RZ ;  /* 0x00000008030b7824 */ /* 0x001fc600078e00ff */
[----:B------:R-:W0:Y:S02]  /*bfa0*/  SHFL.IDX PT, R3, R5, RZ, 0x181f ;  /* 0x00181fff05037589 */ /* 0x000e2400000e0000 */
[----:B------:R-:W-:-:S05]  /*bfb0*/  LOP3.LUT R11, R11, 0x38, RZ, 0xc0, !PT ;  /* 0x000000380b0b7812 */ /* 0x000fca00078ec0ff */
[----:B------:R-:W-:-:S05]  /*bfc0*/  IMAD.SHL.U32 R0, R11, 0x2, RZ ;  /* 0x000000020b007824 */ /* 0x000fca00078e00ff */
[----:B-1----:R-:W-:-:S05]  /*bfd0*/  IADD3 R2, P0, R2, R0, RZ ;  /* 0x0000000002027210 */ /* 0x002fca0007f1e0ff */
[----:B0-----:R-:W-:-:S05]  /*bfe0*/  IMAD.X R3, RZ, RZ, R3, P0 ;  /* 0x000000ffff037224 */ /* 0x001fca00000e0603 */
[----:B------:R-:W-:Y:S04]  /*bff0*/  LDGSTS.E.BYPASS.LTC128B.128 [R4+0x18400], desc[UR36][R2.64], !P3 ;  /* 0x1840000002047fae */ /* 0x000fe8000d901d64 */
[----:B------:R-:W-:Y:S04]  /*c000*/  LDGSTS.E.BYPASS.LTC128B.128 [R4+0x1b400], desc[UR36][R2.64+0x80], !P2 ;  /* 0x1b40008002047fae */ /* 0x000fe8000d101d64 */
[----:B------:R0:W-:Y:S04]  /*c010*/  LDGSTS.E.BYPASS.LTC128B.128 [R4+0x1e400], desc[UR36][R2.64+0x100], !P1 ;  /* 0x1e40010002047fae */ /* 0x0001e8000c901d64 */
[----:B0-----:R-:W0:Y:S04]  /*c020*/  SHFL.IDX PT, R2, R9, 0x1, 0x181f ;  /* 0x00381f0009027f89 */ /* 0x001e2800000e0000 */
[----:B------:R-:W1:Y:S01]  /*c030*/  SHFL.IDX PT, R3, R5, 0x1, 0x181f ;  /* 0x00381f0005037f89 */ /* 0x000e6200000e0000 */
[----:B0-----:R-:W-:-:S05]  /*c040*/  IADD3 R2, P0, R2, R0, RZ ;  /* 0x0000000002027210 */ /* 0x001fca0007f1e0ff */
[----:B-1----:R-:W-:-:S05]  /*c050*/  IMAD.X R3, RZ, RZ, R3, P0 ;  /* 0x000000ffff037224 */ /* 0x002fca00000e0603 */
[----:B------:R-:W-:Y:S04]  /*c060*/  LDGSTS.E.BYPASS.LTC128B.128 [R4+0x18c00], desc[UR36][R2.64], !P3 ;  /* 0x18c0000002047fae */ /* 0x000fe8000d901d64 */
[----:B------:R-:W-:Y:S04]  /*c070*/  LDGSTS.E.BYPASS.LTC128B.128 [R4+0x1bc00], desc[UR36][R2.64+0x80], !P2 ;  /* 0x1bc0008002047fae */ /* 0x000fe8000d101d64 */
[----:B------:R0:W-:Y:S04]  /*c080*/  LDGSTS.E.BYPASS.LTC128B.128 [R4+0x1ec00], desc[UR36][R2.64+0x100], !P1 ;  /* 0x1ec0010002047fae */ /* 0x0001e8000c901d64 */
[----:B0-----:R-:W0:Y:S02]  /*c090*/  SHFL.IDX PT, R2, R9, 0x2, 0x181f ;  /* 0x00581f0009027f89 */ /* 0x001e2400000e0000 */
[----:B0-----:R-:W-:-:S05]  /*c0a0*/  IADD3 R2, P0, R2, R0, RZ ;  /* 0x0000000002027210 */ /* 0x001fca0007f1e0ff */
[----:B------:R-:W-:Y:S02]  /*c0b0*/  IMAD.X R3, RZ, RZ, R35, P0 ;  /* 0x000000ffff037224 */ /* 0x000fe400000e0623 */
[----:B------:R-:W-:Y:S04]  /*c0c0*/  SHFL.IDX PT, R35, R5, 0x3, 0x181f ;  /* 0x00781f0005237f89 */ /* 0x000fe800000e0000 */
        /* <DEDUP_REMOVED lines=11> */
[----:B0-----:R-:W-:-:S04]  /*c180*/  IADD3 R2, P0, R2, R0, RZ ;  /* 0x0000000002027210 */ /* 0x001fc80007f1e0ff */
[----:B------:R-:W-:Y:S02]  /*c190*/  IADD3.X R3, RZ, R35, RZ, P0, !PT ;  /* 0x00000023ff037210 */ /* 0x000fe400007fe4ff */
[----:B------:R0:W1:Y:S04]  /*c1a0*/  SHFL.IDX PT, R35, R5, 0x5, 0x181f ;  /* 0x00b81f0005237f89 */ /* 0x00006800000e0000 */
[----:B------:R-:W-:Y:S04]  /*c1b0*/  LDGSTS.E.BYPASS.LTC128B.128 [R4+0x1a400], desc[UR36][R2.64], !P3 ;  /* 0x1a40000002047fae */ /* 0x000fe8000d901d64 */
[----:B------:R-:W-:Y:S04]  /*c1c0*/  LDGSTS.E.BYPASS.LTC128B.128 [R4+0x1d400], desc[UR36][R2.64+0x80], !P2 ;  /* 0x1d40008002047fae */ /* 0x000fe8000d101d64 */
[----:B------:R2:W-:Y:S04]  /*c1d0*/  LDGSTS.E.BYPASS.LTC128B.128 [R4+0x20400], desc[UR36][R2.64+0x100], !P1 ;  /* 0x2040010002047fae */ /* 0x0005e8000c901d64 */
[----:B-12---:R0:W2:Y:S02]  /*c1e0*/  SHFL.IDX PT, R2, R9, 0x5, 0x181f ;  /* 0x00b81f0009027f89 */ /* 0x0060a400000e0000 */
.L_x_372:
[----:B--2---:R-:W-:-:S05]  /*c1f0*/  IADD3 R2, P0, R2, R0, RZ ;  /* 0x0000000002027210 */ /* 0x004fca0007f1e0ff */
[----:B------:R-:W-:Y:S01]  /*c200*/  IMAD.X R3, RZ, RZ, R35, P0 ;  /* 0x000000ffff037224 */ /* 0x000fe200000e0623 */
        /* <DEDUP_REMOVED lines=8> */
.L_x_277:
[----:B------:R-:W-:Y:S02]  /*c290*/  PLOP3.LUT P1, PT, P1, P0, PT, 0xa2, 0x0 ;  /* 0x000000000000781c */ /* 0x000fe40000f21472 */
[----:B------:R-:W-:-:S08]  /*c2a0*/  @P0 R2UR P1, UR4, R6 ;  /* 0x00000000060402ca */ /* 0x000fd00000020000 */
[----:B------:R-:W-:-:S05]  /*c2b0*/  @P0 PLOP3.LUT P0, PT, P1, PT, PT, 0x80, 0x0 ;  /* 0x000000000000081c */ /* 0x000fca0000f0f070 */
[----:B------:R-:W-:Y:S01]  /*c2c0*/  @!P1 SYNCS.ARRIVE.TRANS64.RED.A0T1 RZ, [UR4+0x2a830], RZ ;  /* 0x02a830ffffff99a7 */ /* 0x000fe20008200404 */
[----:B------:R-:W-:Y:S07]  /*c2d0*/  @!P1 ARRIVES.LDGSTSBAR.64.TRANSCNT [UR4+0x2a830] ;  /* 0x02a83000ff0099b0 */ /* 0x000fee0008000a84 */
[----:B------:R-:W-:Y:S05]  /*c2e0*/  @P0 BRA.U.ANY `(.L_x_277) ;  /* 0xfffffffd00e80947 */ /* 0x000fea000393ffff */
[----:B------:R-:W-:Y:S01]  /*c2f0*/  NOP ;  /* 0x0000000000007918 */ /* 0x000fe20000000000 */
[----:B-1----:R-:W2:Y:S02]  /*c300*/  LDL R2, [R1+0x20] ;  /* 0x0000200001027983 */ /* 0x002ea40000100800 */
[----:B--2---:R-:W-:-:S13]  /*c310*/  ISETP.NE.AND P2, PT, R2, 0x3, PT ;  /* 0x000000030200780c */ /* 0x004fda0003f45270 */
[----:B------:R-:W-:Y:S05]  /*c320*/  @!P2 BRA `(.L_x_278) ;  /* 0x000000000004a947 */ /* 0x000fea0003800000 */
[----:B------:R-:W-:Y:S01]  /*c330*/  BPT.TRAP 0x1 ;  /* 0x000000040000795c */ /* 0x000fe20000300000 */
.L_x_278:
[----:B------:R1:W-:Y:S01]  /*c340*/  SYNCS.ARRIVE.TRANS64.A1T0 RZ, [R6+URZ+0x2a830], RZ ;  /* 0x02a830ff06ff79a7 */ /* 0x0003e2000810003f */
[----:B------:R-:W-:Y:S05]  /*c350*/  @!P2 BRA `(.L_x_279) ;  /* 0x000000000004a947 */ /* 0x000fea0003800000 */
[----:B------:R-:W-:Y:S01]  /*c360*/  BPT.TRAP 0x1 ;  /* 0x000000040000795c */ /* 0x000fe20000300000 */
.L_x_279:
[----:B------:R-:W-:Y:S01]  /*c370*/  SHF.L.U32 R2, R17, 0x1f, RZ ;  /* 0x0000001f11027819 */ /* 0x000fe200000006ff */
[----:B------:R-:W-:Y:S01]  /*c380*/  IMAD R4, R10, 0x8, R22 ;  /* 0x000000080a047824 */ /* 0x000fe200078e0216 */
[----:B------:R-:W-:Y:S03]  /*c390*/  BSSY B1, `(.L_x_280) ;  /* 0x0000003000017945 */ /* 0x000fe60003800000 */
[----:B------:R-:W2:Y:S02]  /*c3a0*/  SYNCS.PHASECHK.TRANS64.TRYWAIT P0, [R4+URZ+0x2a860], R2 ;  /* 0x02a86002040075a7 */ /* 0x000ea4000800017f */
[----:B--2---:R-:W-:Y:S05]  /*c3b0*/  @!P0 BRA `(.L_x_281) ;  /* 0x0000003800708947 */ /* 0x004fea0003800000 */
.L_x_373:
[----:B------:R-:W-:Y:S05]  /*c3c0*/  BSYNC B1 ;  /* 0x0000000000017941 */ /* 0x000fea0003800000 */
.L_x_280:
[----:B------:R-:W3:Y:S01]  /*c3d0*/  S2R R3, SR_TID.X ;  /* 0x0000000000037919 */ /* 0x000ee20000002100 */
[----:B------:R-:W-:Y:S01]  /*c3e0*/  UMOV UR4, 0xffffffff ;  /* 0xffffffff00047882 */ /* 0x000fe20000000000 */
[----:B-1----:R-:W-:Y:S01]  /*c3f0*/  IMAD R6, R30, -0x60, R36 ;  /* 0xffffffa01e067824 */ /* 0x002fe200078e0224 */
[----:B------:R-:W-:Y:S01]  /*c400*/  LOP3.LUT P0, RZ, R29, 0x2, RZ, 0xc0, !PT ;  /* 0x000000021dff7812 */ /* 0x000fe2000780c0ff */
[----:B0-----:R-:W-:Y:S01]  /*c410*/  IMAD R5, R10, 0x3000, R33 ;  /* 0x000030000a057824 */ /* 0x001fe200078e0221 */
[----:B---3--:R-:W-:-:S04]  /*c420*/  LOP3.LUT R3, R3, 0x7f, RZ, 0xc0, !PT ;  /* 0x0000007f03037812 */ /* 0x008fc800078ec0ff */
[----:B------:R-:W-:-:S05]  /*c430*/  SHF.R.U32.HI R3, RZ, 0x3, R3 ;  /* 0x00000003ff037819 */ /* 0x000fca0000011603 */
[----:B------:R-:W-:Y:S01]  /*c440*/  IMAD.IADD R6, R6, 0x1, -R3 ;  /* 0x0000000106067824 */ /* 0x000fe200078e0a03 */
[----:B------:R-:W-:Y:S06]  /*c450*/  BRA.DIV UR4, `(.L_x_282) ;  /* 0x0000003a045c7947 */ /* 0x000fec000b800000 */
[----:B--2---:R-:W0:Y:S01]  /*c460*/  SHFL.IDX PT, R2, R23, RZ, 0x181f ;  /* 0x00181fff17027589 */ /* 0x004e2200000e0000 */
[----:B------:R-:W-:-:S03]  /*c470*/  IMAD R5, R5, 0x2, R22 ;  /* 0x0000000205057824 */ /* 0x000fc600078e0216 */
[----:B------:R-:W1:Y:S01]  /*c480*/  SHFL.IDX PT, R3, R24, RZ, 0x181f ;  /* 0x00181fff18037589 */ /* 0x000e6200000e0000 */
[----:B0-----:R-:W-:-:S04]  /*c490*/  IADD3 R2, P1, R2, R0, RZ ;  /* 0x0000000002027210 */ /* 0x001fc80007f3e0ff */
[----:B-1----:R-:W-:Y:S02]  /*c4a0*/  IADD3.X R3, RZ, R3, RZ, P1, !PT ;  /* 0x00000003ff037210 */ /* 0x002fe40000ffe4ff */
[----:B------:R-:W-:-:S04]  /*c4b0*/  LOP3.LUT P1, RZ, R29, 0x1, RZ, 0xc0, !PT ;  /* 0x000000011dff7812 */ /* 0x000fc8000782c0ff */
[----:B------:R-:W-:-:S13]  /*c4c0*/  ISETP.LT.OR P2, PT, R6, 0x1, !P1 ;  /* 0x000000010600780c */ /* 0x000fda0004f41670 */
[----:B------:R-:W-:Y:S01]  /*c4d0*/  @!PT LDS RZ, [RZ] ;  /* 0x00000000fffff984 */ /* 0x000fe20000000800 */
[----:B------:R-:W-:Y:S01]  /*c4e0*/  LDGSTS.E.BYPASS.LTC128B.128 [R5+0x400], desc[UR36][R2.64], !P2 ;  /* 0x0040000002057fae */ /* 0x000fe2000d101d64 */
[----:B------:R-:W-:-:S13]  /*c4f0*/  ISETP.LT.OR P2, PT, R6, 0x1, !P0 ;  /* 0x000000010600780c */ /* 0x000fda0004741670 */
[----:B------:R0:W-:Y:S04]  /*c500*/  LDGSTS.E.BYPASS.LTC128B.128 [R5+0x3400], desc[UR36][R2.64+0x80], !P2 ;  /* 0x0340008002057fae */ /* 0x0001e8000d101d64 */
[----:B0-----:R-:W0:Y:S04]  /*c510*/  SHFL.IDX PT, R2, R23, 0x1, 0x181f ;  /* 0x00381f0017027f89 */ /* 0x001e2800000e0000 */
[----:B------:R-:W1:Y:S01]  /*c520*/  SHFL.IDX PT, R3, R24, 0x1, 0x181f ;  /* 0x00381f0018037f89 */ /* 0x000e6200000e0000 */
[----:B0-----:R-:W-:-:S05]  /*c530*/  IADD3 R2, P2, R2, R0, RZ ;  /* 0x0000000002027210 */ /* 0x001fca0007f5e0ff */
[----:B-1----:R-:W-:Y:S01]  /*c540*/  IMAD.X R3, RZ, RZ, R3, P2 ;  /* 0x000000ffff037224 */ /* 0x002fe200010e0603 */
[----:B------:R-:W-:-:S13]  /*c550*/  ISETP.LT.OR P2, PT, R6, 0x11, !P1 ;  /* 0x000000110600780c */ /* 0x000fda0004f41670 */
        /* <DEDUP_REMOVED lines=13> */
[----:B0-----:R-:W-:-:S04]  /*c630*/  IADD3 R2, P2, R2, R0, RZ ;  /* 0x0000000002027210 */ /* 0x001fc80007f5e0ff */
[----:B-1----:R-:W-:Y:S02]  /*c640*/  IADD3.X R3, RZ, R3, RZ, P2, !PT ;  /* 0x00000003ff037210 */ /* 0x002fe400017fe4ff */
[----:B------:R-:W-:-:S13]  /*c650*/  ISETP.LT.OR P2, PT, R6, 0x31, !P1 ;  /* 0x000000310600780c */ /* 0x000fda0004f41670 */
[----:B------:R-:W-:Y:S01]  /*c660*/  LDGSTS.E.BYPASS.LTC128B.128 [R5+0x1c00], desc[UR36][R2.64], !P2 ;  /* 0x01c0000002057fae */ /* 0x000fe2000d101d64 */
[----:B------:R-:W-:-:S13]  /*c670*/  ISETP.LT.OR P2, PT, R6, 0x31, !P0 ;  /* 0x000000310600780c */ /* 0x000fda0004741670 */
[----:B------:R0:W-:Y:S04]  /*c680*/  LDGSTS.E.BYPASS.LTC128B.128 [R5+0x4c00], desc[UR36][R2.64+0x80], !P2 ;  /* 0x04c0008002057fae */ /* 0x0001e8000d101d64 */
[----:B0-----:R-:W0:Y:S04]  /*c690*/  SHFL.IDX PT, R2, R23, 0x4, 0x181f ;  /* 0x00981f0017027f89 */ /* 0x001e2800000e0000 */
[----:B------:R-:W1:Y:S04]  /*c6a0*/  SHFL.IDX PT, R3, R24, 0x4, 0x181f ;  /* 0x00981f0018037f89 */ /* 0x000e6800000e0000 */
[----:B------:R-:W2:Y:S01]  /*c6b0*/  SHFL.IDX PT, R24, R24, 0x5, 0x181f ;  /* 0x00b81f0018187f89 */ /* 0x000ea200000e0000 */
[----:B0-----:R-:W-:-:S05]  /*c6c0*/  IADD3 R2, P2, R2, R0, RZ ;  /* 0x0000000002027210 */ /* 0x001fca0007f5e0ff */
[----:B-1----:R-:W-:Y:S01]  /*c6d0*/  IMAD.X R3, RZ, RZ, R3, P2 ;  /* 0x000000ffff037224 */ /* 0x002fe200010e0603 */
[----:B------:R-:W-:-:S13]  /*c6e0*/  ISETP.LT.OR P2, PT, R6, 0x41, !P1 ;  /* 0x000000410600780c */ /* 0x000fda0004f41670 */
[----:B------:R-:W-:Y:S01]  /*c6f0*/  LDGSTS.E.BYPASS.LTC128B.128 [R5+0x2400], desc[UR36][R2.64], !P2 ;  /* 0x0240000002057fae */ /* 0x000fe2000d101d64 */
[----:B------:R-:W-:-:S13]  /*c700*/  ISETP.LT.OR P2, PT, R6, 0x41, !P0 ;  /* 0x000000410600780c */ /* 0x000fda0004741670 */
[----:B------:R0:W-:Y:S04]  /*c710*/  LDGSTS.E.BYPASS.LTC128B.128 [R5+0x5400], desc[UR36][R2.64+0x80], !P2 ;  /* 0x0540008002057fae */ /* 0x0001e8000d101d64 */
[----:B0-2---:R0:W1:Y:S02]  /*c720*/  SHFL.IDX PT, R2, R23, 0x5, 0x181f ;  /* 0x00b81f0017027f89 */ /* 0x00506400000e0000 */
.L_x_387:
[C---:B------:R-:W-:Y:S01]  /*c730*/  ISETP.LT.OR P1, PT, R6.reuse, 0x51, !P1 ;  /* 0x000000510600780c */ /* 0x040fe20004f21670 */
[----:B------:R-:W-:Y:S01]  /*c740*/  ULDC.64 UR4, c[0x0][0x328] ;  /* 0x0000ca0000047ab9 */ /* 0x000fe20000000a00 */
[----:B------:R-:W-:Y:S01]  /*c750*/  ISETP.LT.OR P0, PT, R6, 0x51, !P0 ;  /* 0x000000510600780c */ /* 0x000fe20004701670 */
[----:B------:R-:W-:Y:S01]  /*c760*/  IMAD R9, R20, UR4, RZ ;  /* 0x0000000414097c24 */ /* 0x000fe2000f8e02ff */
[----:B-1----:R-:W-:-:S03]  /*c770*/  IADD3 R2, P2, R2, R0, RZ ;  /* 0x0000000002027210 */ /* 0x002fc60007f5e0ff */
[----:B------:R-:W-:Y:S02]  /*c780*/  IMAD R9, R8, UR5, R9 ;  /* 0x0000000508097c24 */ /* 0x000fe4000f8e0209 */
[----:B------:R-:W-:-:S05]  /*c790*/  IMAD.X R3, RZ, RZ, R24, P2 ;  /* 0x000000ffff037224 */ /* 0x000fca00010e0618 */
[----:B------:R-:W-:Y:S01]  /*c7a0*/  @!PT LDS RZ, [RZ] ;  /* 0x00000000fffff984 */ /* 0x000fe20000000800 */
[----:B------:R-:W-:Y:S01]  /*c7b0*/  @!PT LDS RZ, [RZ] ;  /* 0x00000000fffff984 */ /* 0x000fe20000000800 */
[----:B------:R-:W-:Y:S01]  /*c7c0*/  @!PT LDS RZ, [RZ] ;  /* 0x00000000fffff984 */ /* 0x000fe20000000800 */
[----:B------:R-:W-:Y:S04]  /*c7d0*/  LDGSTS.E.BYPASS.LTC128B.128 [R5+0x2c00], desc[UR36][R2.64], !P1 ;  /* 0x02c0000002057fae */ /* 0x000fe8000c901d64 */
[----:B------:R1:W-:Y:S01]  /*c7e0*/  LDGSTS.E.BYPASS.LTC128B.128 [R5+0x5c00], desc[UR36][R2.64+0x80], !P0 ;  /* 0x05c0008002057fae */ /* 0x0003e2000c101d64 */
[----:B------:R-:W-:Y:S01]  /*c7f0*/  PLOP3.LUT P0, PT, PT, PT, PT, 0x80, 0x0 ;  /* 0x000000000000781c */ /* 0x000fe20003f0f070 */
[----:B------:R-:W-:Y:S01]  /*c800*/  NOP ;  /* 0x0000000000007918 */ /* 0x000fe20000000000 */
[----:B-1----:R-:W-:Y:S01]  /*c810*/  IMAD.WIDE.U32 R2, R8, UR4, RZ ;  /* 0x0000000408027c25 */ /* 0x002fe2000f8e00ff */
[----:B------:R-:W-:-:S03]  /*c820*/  ULDC.64 UR4, c[0x0][0x338] ;  /* 0x0000ce0000047ab9 */ /* 0x000fc60000000a00 */
[----:B------:R-:W-:Y:S02]  /*c830*/  IMAD.IADD R3, R3, 0x1, R9 ;  /* 0x0000000103037824 */ /* 0x000fe400078e0209 */
[----:B------:R-:W-:Y:S02]  /*c840*/  IMAD R0, R21, UR4, RZ ;  /* 0x0000000415007c24 */ /* 0x000fe4000f8e02ff */
[----:B------:R-:W-:-:S04]  /*c850*/  IMAD.WIDE.U32 R2, R7, UR4, R2 ;  /* 0x0000000407027c25 */ /* 0x000fc8000f8e0002 */
[----:B------:R-:W-:-:S05]  /*c860*/  IMAD R9, R7, UR5, R0 ;  /* 0x0000000507097c24 */ /* 0x000fca000f8e0200 */
[----:B------:R-:W-:-:S07]  /*c870*/  IADD3 R9, R3, R9, RZ ;  /* 0x0000000903097210 */ /* 0x000fce0007ffe0ff */
.L_x_283:
        /* <DEDUP_REMOVED lines=11> */
.L_x_284:
        /* <DEDUP_REMOVED lines=8> */
[----:B------:R-:W-:Y:S01]  /*c9b0*/  VIADD R0, R26, 0xffffffff ;  /* 0xffffffff1a007836 */ /* 0x000fe20000000000 */
[C---:B0-----:R-:W-:Y:S01]  /*c9c0*/  LEA R23, P0, R2.reuse, UR4, 0x1 ;  /* 0x0000000402177c11 */ /* 0x041fe2000f8008ff */
[----:B------:R-:W-:Y:S02]  /*c9d0*/  IMAD.IADD R3, R5, 0x1, R3 ;  /* 0x0000000105037824 */ /* 0x000fe400078e0203 */
[----:B------:R-:W-:Y:S02]  /*c9e0*/  IMAD.MOV.U32 R10, RZ, RZ, R27 ;  /* 0x000000ffff0a7224 */ /* 0x000fe400078e001b */
[----:B------:R-:W-:Y:S01]  /*c9f0*/  IMAD.MOV.U32 R30, RZ, RZ, R26 ;  /* 0x000000ffff1e7224 */ /* 0x000fe200078e001a */
[----:B------:R-:W-:Y:S02]  /*ca00*/  LEA.HI.X R24, R2, UR5, R3, 0x1, P0 ;  /* 0x0000000502187c11 */ /* 0x000fe400080f0c03 */
[----:B------:R-:W-:-:S13]  /*ca10*/  ISETP.GT.AND P0, PT, R26, RZ, PT ;  /* 0x000000ff1a00720c */ /* 0x000fda0003f04270 */
[----:B-1----:R-:W-:Y:S05]  /*ca20*/  @P0 BRA `(.L_x_285) ;  /* 0xfffffff000200947 */ /* 0x002fea000383ffff */
.L_x_272:
[----:B------:R-:W-:Y:S05]  /*ca30*/  BSYNC B0 ;  /* 0x0000000000007941 */ /* 0x000fea0003800000 */
.L_x_271:
[----:B------:R-:W1:Y:S01]  /*ca40*/  S2R R2, SR_TID.X ;  /* 0x0000000000027919 */ /* 0x000e620000002100 */
[----:B------:R-:W-:Y:S01]  /*ca50*/  BSSY B0, `(.L_x_286) ;  /* 0x0000010000007945 */ /* 0x000fe20003800000 */
[----:B-1----:R-:W-:-:S04]  /*ca60*/  LOP3.LUT R2, R2, 0x7f, RZ, 0xc0, !PT ;  /* 0x0000007f02027812 */ /* 0x002fc800078ec0ff */
[----:B------:R-:W-:-:S13]  /*ca70*/  ISETP.NE.AND P0, PT, R2, RZ, PT ;  /* 0x000000ff0200720c */ /* 0x000fda0003f05270 */
[----:B------:R-:W-:Y:S05]  /*ca80*/  @P0 BRA `(.L_x_287) ;  /* 0x0000000000300947 */ /* 0x000fea0003800000 */
[----:B------:R-:W1:Y:S01]  /*ca90*/  S2R R5, SR_LANEID ;  /* 0x0000000000057919 */ /* 0x000e620000000000 */
[----:B------:R-:W-:Y:S01]  /*caa0*/  VOTEU.ANY UR4, UPT, PT ;  /* 0x0000000000047886 */ /* 0x000fe200038e0100 */
[----:B0-----:R-:W0:Y:S01]  /*cab0*/  LDC.64 R2, c[0x0][0xc60] ;  /* 0x00031800ff027b82 */ /* 0x001e220000000a00 */
[----:B------:R-:W1:Y:S02]  /*cac0*/  FLO.U32 R0, UR4 ;  /* 0x0000000400007d00 */ /* 0x000e6400080e0000 */
[----:B-1----:R-:W-:-:S06]  /*cad0*/  ISETP.EQ.U32.AND P0, PT, R0, R5, PT ;  /* 0x000000050000720c */ /* 0x002fcc0003f02070 */
[----:B------:R-:W0:Y:S07]  /*cae0*/  POPC R5, UR4 ;  /* 0x0000000400057d09 */ /* 0x000e2e0008000000 */
[----:B0-----:R-:W2:Y:S01]  /*caf0*/  @P0 ATOMG.E.ADD.STRONG.GPU PT, R3, desc[UR36][R2.64], R5 ;  /* 0x00000005020309a8 */ /* 0x001ea200081ee1e4 */
[----:B------:R-:W0:Y:S02]  /*cb00*/  S2R R4, SR_LTMASK ;  /* 0x0000000000047919 */ /* 0x000e240000003900 */
[----:B0-----:R-:W-:-:S04]  /*cb10*/  LOP3.LUT R4, R4, UR4, RZ, 0xc0, !PT ;  /* 0x0000000404047c12 */ /* 0x001fc8000f8ec0ff */
[----:B------:R-:W0:Y:S01]  /*cb20*/  POPC R7, R4 ;  /* 0x0000000400077309 */ /* 0x000e220000000000 */
[----:B--2---:R-:W0:Y:S02]  /*cb30*/  SHFL.IDX PT, R0, R3, R0, 0x1f ;  /* 0x00001f0003007589 */ /* 0x004e2400000e0000 */
[----:B0-----:R-:W-:-:S07]  /*cb40*/  IADD3 R16, R0, UR38, R7 ;  /* 0x0000002600107c10 */ /* 0x001fce000fffe007 */
.L_x_287:
[----:B------:R-:W-:Y:S05]  /*cb50*/  BSYNC B0 ;  /* 0x0000000000007941 */ /* 0x000fea0003800000 */
.L_x_286:
[----:B------:R-:W2:Y:S02]  /*cb60*/  LDL R0, [R1+0x20] ;  /* 0x0000200001007983 */ /* 0x000ea40000100800 */
[----:B--2---:R-:W-:-:S13]  /*cb70*/  ISETP.NE.AND P0, PT, R0, 0x3, PT ;  /* 0x000000030000780c */ /* 0x004fda0003f05270 */
[----:B------:R-:W-:Y:S05]  /*cb80*/  @!P0 BRA `(.L_x_288) ;  /* 0x0000000000048947 */ /* 0x000fea0003800000 */
[----:B------:R-:W-:Y:S01]  /*cb90*/  BPT.TRAP 0x1 ;  /* 0x000000040000795c */ /* 0x000fe20000300000 */
.L_x_288:
[----:B------:R-:W-:Y:S01]  /*cba0*/  IMAD R0, R27, 0x8, R22 ;  /* 0x000000081b007824 */ /* 0x000fe200078e0216 */
[----:B0-----:R-:W-:Y:S01]  /*cbb0*/  SHF.L.U32 R3, R28, 0x1f, RZ ;  /* 0x0000001f1c037819 */ /* 0x001fe200000006ff */
[----:B------:R-:W-:Y:S01]  /*cbc0*/  BSSY B0, `(.L_x_289) ;  /* 0x0000004000007945 */ /* 0x000fe20003800000 */
[----:B------:R-:W-:Y:S02]  /*cbd0*/  IMAD R5, R26, -0x60, R36 ;  /* 0xffffffa01a057824 */ /* 0x000fe400078e0224 */
[----:B------:R-:W0:Y:S02]  /*cbe0*/  SYNCS.PHASECHK.TRANS64.TRYWAIT P0, [R0+URZ+0x2a860], R3 ;  /* 0x02a86003000075a7 */ /* 0x000e24000800017f */
[----:B0-----:R-:W-:Y:S05]  /*cbf0*/  @!P0 BRA `(.L_x_290) ;  /* 0x0000003800648947 */ /* 0x001fea0003800000 */
.L_x_388:
[----:B------:R-:W-:Y:S05]  /*cc00*/  BSYNC B0 ;  /* 0x0000000000007941 */ /* 0x000fea0003800000 */
.L_x_289:
[----:B------:R-:W1:Y:S01]  /*cc10*/  S2R R2, SR_TID.X ;  /* 0x0000000000027919 */ /* 0x000e620000002100 */
[----:B------:R-:W-:Y:S01]  /*cc20*/  UMOV UR4, 0xffffffff ;  /* 0xffffffff00047882 */ /* 0x000fe20000000000 */
[----:B------:R-:W-:Y:S01]  /*cc30*/  IMAD R7, R27, 0x3000, R33 ;  /* 0x000030001b077824 */ /* 0x000fe200078e0221 */
[----:B-1----:R-:W-:-:S04]  /*cc40*/  LOP3.LUT R2, R2, 0x7f, RZ, 0xc0, !PT ;  /* 0x0000007f02027812 */ /* 0x002fc800078ec0ff */
[----:B------:R-:W-:-:S04]  /*cc50*/  SHF.R.U32.HI R2, RZ, 0x3, R2 ;  /* 0x00000003ff027819 */ /* 0x000fc80000011602 */
[----:B------:R-:W-:Y:S01]  /*cc60*/  IADD3 R5, -R2, R5, RZ ;  /* 0x0000000502057210 */ /* 0x000fe20007ffe1ff */
[----:B------:R-:W-:Y:S06]  /*cc70*/  BRA.DIV UR4, `(.L_x_291) ;  /* 0x0000003a04587947 */ /* 0x000fec000b800000 */
[----:B------:R-:W1:Y:S01]  /*cc80*/  S2R R2, SR_TID.X ;  /* 0x0000000000027919 */ /* 0x000e620000002100 */
[----:B------:R-:W-:Y:S02]  /*cc90*/  LOP3.LUT P0, RZ, R29, 0x2, RZ, 0xc0, !PT ;  /* 0x000000021dff7812 */ /* 0x000fe4000780c0ff */
[----:B------:R-:W-:Y:S01]  /*cca0*/  LEA R4, R7, R22, 0x1 ;  /* 0x0000001607047211 */ /* 0x000fe200078e08ff */
[----:B------:R-:W2:Y:S01]  /*ccb0*/  SHFL.IDX PT, R14, R23, RZ, 0x181f ;  /* 0x00181fff170e7589 */ /* 0x000ea200000e0000 */
[----:B------:R-:W-:-:S03]  /*ccc0*/  ISETP.LT.OR P3, PT, R5, 0x1, !P0 ;  /* 0x000000010500780c */ /* 0x000fc60004761670 */
[----:B0-----:R-:W0:Y:S04]  /*ccd0*/  SHFL.IDX PT, R3, R24, RZ, 0x181f ;  /* 0x00181fff18037589 */ /* 0x001e2800000e0000 */
[----:B------:R-:W-:Y:S04]  /*cce0*/  SHFL.IDX PT, R9, R23, 0x2, 0x181f ;  /* 0x00581f0017097f89 */ /* 0x000fe800000e0000 */
[----:B------:R-:W-:Y:S01]  /*ccf0*/  SHFL.IDX PT, R7, R24, 0x2, 0x181f ;  /* 0x00581f0018077f89 */ /* 0x000fe200000e0000 */
[----:B-1----:R-:W-:Y:S01]  /*cd00*/  IMAD.SHL.U32 R8, R2, 0x8, RZ ;  /* 0x0000000802087824 */ /* 0x002fe200078e00ff */
[----:B------:R-:W-:-:S04]  /*cd10*/  LOP3.LUT R2, R29, 0x1, RZ, 0xc0, !PT ;  /* 0x000000011d027812 */ /* 0x000fc800078ec0ff */
[----:B------:R-:W-:Y:S02]  /*cd20*/  LOP3.LUT R8, R8, 0x38, RZ, 0xc0, !PT ;  /* 0x0000003808087812 */ /* 0x000fe400078ec0ff */
[----:B------:R-:W-:-:S03]  /*cd30*/  ISETP.NE.U32.AND P1, PT, R2, 0x1, PT ;  /* 0x000000010200780c */ /* 0x000fc60003f25070 */
[----:B------:R-:W-:Y:S01]  /*cd40*/  IMAD.SHL.U32 R6, R8, 0x2, RZ ;  /* 0x0000000208067824 */ /* 0x000fe200078e00ff */
[----:B------:R-:W-:Y:S01]  /*cd50*/  ISETP.LT.OR P2, PT, R5, 0x1, P1 ;  /* 0x000000010500780c */ /* 0x000fe20000f41670 */
[----:B------:R-:W-:Y:S03]  /*cd60*/  SHFL.IDX PT, R8, R24, 0x1, 0x181f ;  /* 0x00381f0018087f89 */ /* 0x000fe600000e0000 */
[----:B--2---:R-:W-:Y:S02]  /*cd70*/  IADD3 R2, P4, R14, R6, RZ ;  /* 0x000000060e027210 */ /* 0x004fe40007f9e0ff */
[----:B------:R-:W1:Y:S03]  /*cd80*/  SHFL.IDX PT, R14, R23, 0x1, 0x181f ;  /* 0x00381f00170e7f89 */ /* 0x000e6600000e0000 */
[----:B0-----:R-:W-:-:S05]  /*cd90*/  IMAD.X R3, RZ, RZ, R3, P4 ;  /* 0x000000ffff037224 */ /* 0x001fca00020e0603 */
[----:B------:R-:W-:Y:S01]  /*cda0*/  LDGSTS.E.BYPASS.LTC128B.128 [R4+0x400], desc[UR36][R2.64], !P2 ;  /* 0x0040000002047fae */ /* 0x000fe2000d101d64 */
[----:B------:R-:W-:-:S03]  /*cdb0*/  ISETP.LT.OR P2, PT, R5, 0x11, P1 ;  /* 0x000000110500780c */ /* 0x000fc60000f41670 */
[----:B------:R1:W-:Y:S01]  /*cdc0*/  LDGSTS.E.BYPASS.LTC128B.128 [R4+0x3400], desc[UR36][R2.64+0x80], !P3 ;  /* 0x0340008002047fae */ /* 0x0003e2000d901d64 */
[C---:B------:R-:W-:Y:S02]  /*cdd0*/  ISETP.LT.OR P3, PT, R5.reuse, 0x11, !P0 ;  /* 0x000000110500780c */ /* 0x040fe40004761670 */
[----:B-1----:R-:W-:Y:S02]  /*cde0*/  IADD3 R2, P4, R14, R6, RZ ;  /* 0x000000060e027210 */ /* 0x002fe40007f9e0ff */
[----:B------:R-:W0:Y:S03]  /*cdf0*/  SHFL.IDX PT, R14, R23, 0x3, 0x181f ;  /* 0x00781f00170e7f89 */ /* 0x000e2600000e0000 */
[----:B------:R-:W-:Y:S02]  /*ce00*/  IMAD.X R3, RZ, RZ, R8, P4 ;  /* 0x000000ffff037224 */ /* 0x000fe400020e0608 */
[----:B------:R-:W1:Y:S04]  /*ce10*/  SHFL.IDX PT, R8, R24, 0x3, 0x181f ;  /* 0x00781f0018087f89 */ /* 0x000e6800000e0000 */
[----:B------:R-:W-:Y:S01]  /*ce20*/  LDGSTS.E.BYPASS.LTC128B.128 [R4+0xc00], desc[UR36][R2.64], !P2 ;  /* 0x00c0000002047fae */ /* 0x000fe2000d101d64 */
[----:B------:R-:W-:-:S03]  /*ce30*/  ISETP.LT.OR P2, PT, R5, 0x21, P1 ;  /* 0x000000210500780c */ /* 0x000fc60000f41670 */
[----:B------:R2:W-:Y:S01]  /*ce40*/  LDGSTS.E.BYPASS.LTC128B.128 [R4+0x3c00], desc[UR36][R2.64+0x80], !P3 ;  /* 0x03c0008002047fae */ /* 0x0005e2000d901d64 */
[----:B------:R-:W-:Y:S02]  /*ce50*/  ISETP.LT.OR P3, PT, R5, 0x21, !P0 ;  /* 0x000000210500780c */ /* 0x000fe40004761670 */
[----:B--2---:R-:W-:Y:S02]  /*ce60*/  IADD3 R2, P4, R9, R6, RZ ;  /* 0x0000000609027210 */ /* 0x004fe40007f9e0ff */
[----:B------:R-:W2:Y:S03]  /*ce70*/  SHFL.IDX PT, R9, R23, 0x4, 0x181f ;  /* 0x00981f0017097f89 */ /* 0x000ea600000e0000 */
[----:B------:R-:W-:Y:S02]  /*ce80*/  IMAD.X R3, RZ, RZ, R7, P4 ;  /* 0x000000ffff037224 */ /* 0x000fe400020e0607 */
[----:B------:R-:W3:Y:S04]  /*ce90*/  SHFL.IDX PT, R7, R24, 0x4, 0x181f ;  /* 0x00981f0018077f89 */ /* 0x000ee800000e0000 */
[----:B------:R-:W-:Y:S01]  /*cea0*/  LDGSTS.E.BYPASS.LTC128B.128 [R4+0x1400], desc[UR36][R2.64], !P2 ;  /* 0x0140000002047fae */ /* 0x000fe2000d101d64 */
[----:B------:R-:W-:-:S03]  /*ceb0*/  ISETP.LT.OR P2, PT, R5, 0x31, P1 ;  /* 0x000000310500780c */ /* 0x000fc60000f41670 */
[----:B------:R0:W-:Y:S01]  /*cec0*/  LDGSTS.E.BYPASS.LTC128B.128 [R4+0x4400], desc[UR36][R2.64+0x80], !P3 ;  /* 0x0440008002047fae */ /* 0x0001e2000d901d64 */
[----:B------:R-:W-:-:S03]  /*ced0*/  ISETP.LT.OR P3, PT, R5, 0x31, !P0 ;  /* 0x000000310500780c */ /* 0x000fc60004761670 */
[----:B------:R-:W4:Y:S01]  /*cee0*/  SHFL.IDX PT, R24, R24, 0x5, 0x181f ;  /* 0x00b81f0018187f89 */ /* 0x000f2200000e0000 */
[----:B0-----:R-:W-:-:S03]  /*cef0*/  IADD3 R2, P4, R14, R6, RZ ;  /* 0x000000060e027210 */ /* 0x001fc60007f9e0ff */
[----:B------:R0:W0:Y:S02]  /*cf00*/  SHFL.IDX PT, R14, R23, 0x5, 0x181f ;  /* 0x00b81f00170e7f89 */ /* 0x00002400000e0000 */
[----:B-1----:R-:W-:-:S05]  /*cf10*/  IMAD.X R3, RZ, RZ, R8, P4 ;  /* 0x000000ffff037224 */ /* 0x002fca00020e0608 */
[----:B------:R-:W-:Y:S01]  /*cf20*/  LDGSTS.E.BYPASS.LTC128B.128 [R4+0x1c00], desc[UR36][R2.64], !P2 ;  /* 0x01c0000002047fae */ /* 0x000fe2000d101d64 */
[----:B------:R-:W-:-:S03]  /*cf30*/  ISETP.LT.OR P2, PT, R5, 0x41, P1 ;  /* 0x000000410500780c */ /* 0x000fc60000f41670 */
[----:B------:R2:W-:Y:S01]  /*cf40*/  LDGSTS.E.BYPASS.LTC128B.128 [R4+0x4c00], desc[UR36][R2.64+0x80], !P3 ;  /* 0x04c0008002047fae */ /* 0x0005e2000d901d64 */
[----:B------:R-:W-:Y:S02]  /*cf50*/  ISETP.LT.OR P3, PT, R5, 0x41, !P0 ;  /* 0x000000410500780c */ /* 0x000fe40004761670 */
[----:B--2---:R-:W-:-:S04]  /*cf60*/  IADD3 R2, P4, R9, R6, RZ ;  /* 0x0000000609027210 */ /* 0x004fc80007f9e0ff */
[----:B---3--:R-:W-:-:S05]  /*cf70*/  IADD3.X R3, RZ, R7, RZ, P4, !PT ;  /* 0x00000007ff037210 */ /* 0x008fca00027fe4ff */
[----:B------:R1:W-:Y:S04]  /*cf80*/  LDGSTS.E.BYPASS.LTC128B.128 [R4+0x2400], desc[UR36][R2.64], !P2 ;  /* 0x0240000002047fae */ /* 0x0003e8000d101d64 */
[----:B0---4-:R1:W-:Y:S02]  /*cf90*/  LDGSTS.E.BYPASS.LTC128B.128 [R4+0x5400], desc[UR36][R2.64+0x80], !P3 ;  /* 0x0540008002047fae */ /* 0x0113e4000d901d64 */
.L_x_402:
[C---:B------:R-:W-:Y:S02]  /*cfa0*/  ISETP.LT.OR P1, PT, R5.reuse, 0x51, P1 ;  /* 0x000000510500780c */ /* 0x040fe40000f21670 */
[----:B------:R-:W-:Y:S02]  /*cfb0*/  ISETP.LT.OR P0, PT, R5, 0x51, !P0 ;  /* 0x000000510500780c */ /* 0x000fe40004701670 */
[----:B-1----:R-:W-:-:S05]  /*cfc0*/  IADD3 R2, P2, R14, R6, RZ ;  /* 0x000000060e027210 */ /* 0x002fca0007f5e0ff */
[----:B------:R-:W-:-:S05]  /*cfd0*/  IMAD.X R3, RZ, RZ, R24, P2 ;  /* 0x000000ffff037224 */ /* 0x000fca00010e0618 */
[----:B------:R-:W-:Y:S01]  /*cfe0*/  @!PT LDS RZ, [RZ] ;  /* 0x00000000fffff984 */ /* 0x000fe20000000800 */
[----:B------:R-:W-:Y:S01]  /*cff0*/  @!PT LDS RZ, [RZ] ;  /* 0x00000000fffff984 */ /* 0x000fe20000000800 */
[----:B------:R-:W-:Y:S01]  /*d000*/  @!PT LDS RZ, [RZ] ;  /* 0x00000000fffff984 */ /* 0x000fe20000000800 */
[----:B------:R0:W-:Y:S04]  /*d010*/  LDGSTS.E.BYPASS.LTC128B.128 [R4+0x2c00], desc[UR36][R2.64], !P1 ;  /* 0x02c0000002047fae */ /* 0x0001e8000c901d64 */
[----:B------:R0:W-:Y:S01]  /*d020*/  LDGSTS.E.BYPASS.LTC128B.128 [R4+0x5c00], desc[UR36][R2.64+0x80], !P0 ;  /* 0x05c0008002047fae */ /* 0x0001e2000c101d64 */
[----:B------:R-:W-:Y:S01]  /*d030*/  PLOP3.LUT P0, PT, PT, PT, PT, 0x80, 0x0 ;  /* 0x000000000000781c */ /* 0x000fe20003f0f070 */
[----:B------:R-:W-:-:S12]  /*d040*/  NOP ;  /* 0x0000000000007918 */ /* 0x000fd80000000000 */
.L_x_292:
[----:B------:R-:W-:Y:S02]  /*d050*/  PLOP3.LUT P1, PT, P1, P0, PT, 0xa2, 0x0 ;  /* 0x000000000000781c */ /* 0x000fe40000f21472 */
[----:B------:R-:W-:-:S08]  /*d060*/  @P0 R2UR P1, UR4, R0 ;  /* 0x00000000000402ca */ /* 0x000fd00000020000 */
[----:B------:R-:W-:-:S05]  /*d070*/  @P0 PLOP3.LUT P0, PT, P1, PT, PT, 0x80, 0x0 ;  /* 0x000000000000081c */ /* 0x000fca0000f0f070 */
[----:B------:R-:W-:Y:S01]  /*d080*/  @!P1 SYNCS.ARRIVE.TRANS64.RED.A0T1 RZ, [UR4+0x2a850], RZ ;  /* 0x02a850ffffff99a7 */ /* 0x000fe20008200404 */
[----:B------:R-:W-:Y:S07]  /*d090*/  @!P1 ARRIVES.LDGSTSBAR.64.TRANSCNT [UR4+0x2a850] ;  /* 0x02a85000ff0099b0 */ /* 0x000fee0008000a84 */
[----:B------:R-:W-:Y:S05]  /*d0a0*/  @P0 BRA.U.ANY `(.L_x_292) ;  /* 0xfffffffd00e80947 */ /* 0x000fea000393ffff */
[----:B------:R-:W-:Y:S01]  /*d0b0*/  NOP ;  /* 0x0000000000007918 */ /* 0x000fe20000000000 */
[----:B0-----:R-:W2:Y:S02]  /*d0c0*/  LDL R2, [R1+0x20] ;  /* 0x0000200001027983 */ /* 0x001ea40000100800 */
[----:B--2---:R-:W-:-:S13]  /*d0d0*/  ISETP.NE.AND P2, PT, R2, 0x3, PT ;  /* 0x000000030200780c */ /* 0x004fda0003f45270 */
[----:B------:R-:W-:Y:S05]  /*d0e0*/  @!P2 BRA `(.L_x_293) ;  /* 0x000000000004a947 */ /* 0x000fea0003800000 */
[----:B------:R-:W-:Y:S01]  /*d0f0*/  BPT.TRAP 0x1 ;  /* 0x000000040000795c */ /* 0x000fe20000300000 */
.L_x_293:
[----:B------:R0:W-:Y:S01]  /*d100*/  SYNCS.ARRIVE.TRANS64.A1T0 RZ, [R0+URZ+0x2a850], RZ ;  /* 0x02a850ff00ff79a7 */ /* 0x0001e2000810003f */
[----:B------:R-:W-:-:S05]  /*d110*/  VIADD R27, R27, 0x1 ;  /* 0x000000011b1b7836 */ /* 0x000fca0000000000 */
[----:B------:R-:W-:-:S04]  /*d120*/  ISETP.NE.AND P0, PT, R27, 0x2, PT ;  /* 0x000000021b00780c */ /* 0x000fc80003f05270 */
[----:B------:R-:W-:Y:S02]  /*d130*/  SEL R3, RZ, 0x1, P0 ;  /* 0x00000001ff037807 */ /* 0x000fe40000000000 */
[----:B------:R-:W-:Y:S02]  /*d140*/  SEL R27, R27, RZ, P0 ;  /* 0x000000ff1b1b7207 */ /* 0x000fe40000000000 */
[----:B0-----:R-:W-:-:S07]  /*d150*/  LOP3.LUT R28, R28, R3, RZ, 0x3c, !PT ;  /* 0x000000031c1c7212 */ /* 0x001fce00078e3cff */
.L_x_250:
[----:B------:R-:W-:Y:S05]  /*d160*/  BSYNC B7 ;  /* 0x0000000000077941 */ /* 0x000fea0003800000 */
.L_x_248:
[----:B------:R-:W-:-:S13]  /*d170*/  LOP3.LUT P0, RZ, R25, 0x80, RZ, 0xc0, !PT ;  /* 0x0000008019ff7812 */ /* 0x000fda000780c0ff */
[----:B------:R-:W-:Y:S05]  /*d180*/  @!P0 BRA `(.L_x_294) ;  /* 0x0000000000248947 */ /* 0x000fea0003800000 */
[----:B------:R-:W-:Y:S05]  /*d190*/  WARPSYNC.ALL ;  /* 0x0000000000007948 */ /* 0x000fea0003800000 */
[----:B------:R-:W1:Y:S08]  /*d1a0*/  S2UR UR5, SR_CgaCtaId ;  /* 0x00000000000579c3 */ /* 0x000e700000008800 */
[----:B------:R-:W-:Y:S06]  /*d1b0*/  BAR.SYNC.DEFER_BLOCKING 0x5, 0x180 ;  /* 0x0146000000007b1d */ /* 0x000fec0000010000 */
[----:B------:R-:W-:-:S02]  /*d1c0*/  UMOV UR4, 0x400 ;  /* 0x0000040000047882 */ /* 0x000fc40000000000 */
[----:B-1----:R-:W-:-:S06]  /*d1d0*/  ULEA UR4, UR5, UR4, 0x18 ;  /* 0x0000000405047291 */ /* 0x002fcc000f8ec03f */
[----:B------:R-:W-:-:S05]  /*d1e0*/  IMAD.U32 R22, RZ, RZ, UR4 ;  /* 0x00000004ff167e24 */ /* 0x000fca000f8e00ff */
[----:B------:R1:W2:Y:S01]  /*d1f0*/  LDS.128 R16, [R22+0x2a8d0] ;  /* 0x02a8d00016107984 */ /* 0x0002a20000000c00 */
[----:B------:R-:W-:Y:S06]  /*d200*/  BAR.ARV 0x4, 0x180 ;  /* 0x0106000000007b1d */ /* 0x000fec0000002000 */
[----:B------:R-:W-:Y:S05]  /*d210*/  BRA `(.L_x_295) ;  /* 0x0000000800407947 */ /* 0x000fea0003800000 */
.L_x_294:
[----:B------:R-:W1:Y:S01]  /*d220*/  S2R R0, SR_TID.X ;  /* 0x0000000000007919 */ /* 0x000e620000002100 */
[----:B------:R-:W-:Y:S01]  /*d230*/  UMOV UR4, 0xffffffff ;  /* 0xffffffff00047882 */ /* 0x000fe20000000000 */
[----:B-1----:R-:W-:-:S04]  /*d240*/  LOP3.LUT R8, R0, 0x1f, RZ, 0xc0, !PT ;  /* 0x0000001f00087812 */ /* 0x002fc800078ec0ff */
[----:B------:R-:W-:Y:S01]  /*d250*/  ISETP.NE.AND P0, PT, R8, 0x1f, PT ;  /* 0x0000001f0800780c */ /* 0x000fe20003f05270 */
[----:B------:R-:W-:-:S12]  /*d260*/  BRA.DIV UR4, `(.L_x_296) ;  /* 0x0000003a04c87947 */ /* 0x000fd8000b800000 */
[----:B------:R-:W-:Y:S01]  /*d270*/  IADD3 R5, R19, R8, RZ ;  /* 0x0000000813057210 */ /* 0x000fe20007ffe0ff */
[----:B------:R-:W-:-:S03]  /*d280*/  ULDC UR4, c[0x0][0xc3c] ;  /* 0x00030f0000047ab9 */ /* 0x000fc60000000800 */
[----:B------:R-:W-:-:S13]  /*d290*/  ISETP.GE.OR P1, PT, R5, UR4, !P0 ;  /* 0x0000000405007c0c */ /* 0x000fda000c726670 */
[----:B------:R-:W1:Y:S02]  /*d2a0*/  @!P1 LDC.64 R2, c[0x0][0xc80] ;  /* 0x00032000ff029b82 */ /* 0x000e640000000a00 */
[----:B-1----:R-:W-:-:S06]  /*d2b0*/  @!P1 IMAD.WIDE R2, R5, 0x4, R2 ;  /* 0x0000000405029825 */ /* 0x002fcc00078e0202 */
[----:B------:R-:W2:Y:S01]  /*d2c0*/  @!P1 LDG.E R2, desc[UR36][R2.64] ;  /* 0x0000002402029981 */ /* 0x000ea2000c1e1900 */
[----:B------:R-:W-:Y:S01]  /*d2d0*/  IMAD.MOV.U32 R4, RZ, RZ, RZ ;  /* 0x000000ffff047224 */ /* 0x000fe200078e00ff */
[C---:B------:R-:W-:Y:S02]  /*d2e0*/  ISETP.GE.U32.AND P2, PT, R8.reuse, 0x2, PT ;  /* 0x000000020800780c */ /* 0x040fe40003f46070 */
[C---:B------:R-:W-:Y:S01]  /*d2f0*/  ISETP.GE.U32.AND P3, PT, R8.reuse, 0x4, PT ;  /* 0x000000040800780c */ /* 0x040fe20003f66070 */
[----:B------:R-:W-:Y:S01]  /*d300*/  SHFL.IDX PT, R0, R16, 0x1, 0x1f ;  /* 0x00201f0010007f89 */ /* 0x000fe200000e0000 */
[C---:B------:R-:W-:Y:S02]  /*d310*/  ISETP.GE.U32.AND P4, PT, R8.reuse, 0x8, PT ;  /* 0x000000080800780c */ /* 0x040fe40003f86070 */
[C---:B------:R-:W-:Y:S01]  /*d320*/  ISETP.GE.U32.AND P5, PT, R8.reuse, 0x10, PT ;  /* 0x000000100800780c */ /* 0x040fe20003fa6070 */
[----:B--2---:R-:W-:Y:S01]  /*d330*/  @!P1 IMAD.MOV.U32 R4, RZ, RZ, R2 ;  /* 0x000000ffff049224 */ /* 0x004fe200078e0002 */
[----:B------:R-:W-:-:S04]  /*d340*/  ISETP.NE.AND P1, PT, R8, RZ, PT ;  /* 0x000000ff0800720c */ /* 0x000fc80003f25270 */
[----:B------:R-:W1:Y:S02]  /*d350*/  SHFL.UP PT, R14, R4, 0x1, RZ ;  /* 0x04200000040e7989 */ /* 0x000e6400000e00ff */
[----:B-1----:R-:W-:-:S05]  /*d360*/  SEL R5, R14, RZ, P1 ;  /* 0x000000ff0e057207 */ /* 0x002fca0000800000 */
[----:B------:R-:W-:Y:S02]  /*d370*/  IMAD.IADD R6, R4, 0x1, R5 ;  /* 0x0000000104067824 */ /* 0x000fe400078e0205 */
[----:B------:R-:W-:Y:S04]  /*d380*/  SHFL.IDX PT, R5, R16, RZ, 0x1f ;  /* 0x00001fff10057589 */ /* 0x000fe800000e0000 */
[----:B------:R-:W1:Y:S02]  /*d390*/  SHFL.UP PT, R14, R6, 0x2, RZ ;  /* 0x04400000060e7989 */ /* 0x000e6400000e00ff */
[----:B-1----:R-:W-:-:S04]  /*d3a0*/  SEL R7, R14, RZ, P2 ;  /* 0x000000ff0e077207 */ /* 0x002fc80001000000 */
[----:B------:R-:W-:-:S05]  /*d3b0*/  IADD3 R7, R6, R7, RZ ;  /* 0x0000000706077210 */ /* 0x000fca0007ffe0ff */
[----:B------:R-:W1:Y:S02]  /*d3c0*/  SHFL.UP PT, R14, R7, 0x4, RZ ;  /* 0x04800000070e7989 */ /* 0x000e6400000e00ff */
[----:B-1----:R-:W-:-:S05]  /*d3d0*/  SEL R2, R14, RZ, P3 ;  /* 0x000000ff0e027207 */ /* 0x002fca0001800000 */
[----:B------:R-:W-:-:S05]  /*d3e0*/  IMAD.IADD R2, R7, 0x1, R2 ;  /* 0x0000000107027824 */ /* 0x000fca00078e0202 */
[----:B------:R-:W1:Y:S02]  /*d3f0*/  SHFL.UP PT, R14, R2, 0x8, RZ ;  /* 0x05000000020e7989 */ /* 0x000e6400000e00ff */
[----:B-1----:R-:W-:-:S05]  /*d400*/  SEL R3, R14, RZ, P4 ;  /* 0x000000ff0e037207 */ /* 0x002fca0002000000 */
[----:B------:R-:W-:-:S05]  /*d410*/  IMAD.IADD R3, R2, 0x1, R3 ;  /* 0x0000000102037824 */ /* 0x000fca00078e0203 */
[----:B------:R-:W1:Y:S02]  /*d420*/  SHFL.UP PT, R14, R3, 0x10, RZ ;  /* 0x06000000030e7989 */ /* 0x000e6400000e00ff */
[----:B-1----:R-:W-:-:S05]  /*d430*/  SEL R6, R14, RZ, P5 ;  /* 0x000000ff0e067207 */ /* 0x002fca0002800000 */
[----:B------:R-:W-:-:S05]  /*d440*/  IMAD.IADD R6, R3, 0x1, R6 ;  /* 0x0000000103067824 */ /* 0x000fca00078e0206 */
[----:B------:R1:W2:Y:S02]  /*d450*/  SHFL.IDX PT, R14, R6, 0x1f, 0x1f ;  /* 0x03e01f00060e7f89 */ /* 0x0002a400000e0000 */
.L_x_412:
[----:B------:R-:W-:Y:S02]  /*d460*/  ULDC UR4, c[0x0][0xc38] ;  /* 0x00030e0000047ab9 */ /* 0x000fe40000000800 */
[----:B------:R-:W-:-:S05]  /*d470*/  MOV R7, UR4 ;  /* 0x0000000400077c02 */ /* 0x000fca0008000f00 */
[----:B--2---:R-:W-:-:S04]  /*d480*/  IMAD R3, R14, R7, RZ ;  /* 0x000000070e037224 */ /* 0x004fc800078e02ff */
[----:B------:R-:W-:-:S05]  /*d490*/  IMAD.IADD R8, R0, 0x1, R3 ;  /* 0x0000000100087824 */ /* 0x000fca00078e0203 */
[----:B------:R-:W-:-:S13]  /*d4a0*/  ISETP.GT.AND P6, PT, R8, R5, PT ;  /* 0x000000050800720c */ /* 0x000fda0003fc4270 */
[----:B------:R-:W-:Y:S05]  /*d4b0*/  @P6 BRA `(.L_x_297) ;  /* 0x00000000009c6947 */ /* 0x000fea0003800000 */
.L_x_302:
[----:B------:R-:W2:Y:S01]  /*d4c0*/  LDC R0, c[0x0][0xc3c] ;  /* 0x00030f00ff007b82 */ /* 0x000ea20000000800 */
[----:B------:R-:W-:-:S05]  /*d4d0*/  VIADD R19, R19, 0x1f ;  /* 0x0000001f13137836 */ /* 0x000fca0000000000 */
[----:B--2---:R-:W-:-:S13]  /*d4e0*/  ISETP.GE.AND P6, PT, R19, R0, PT ;  /* 0x000000001300720c */ /* 0x004fda0003fc6270 */
[----:B------:R-:W-:Y:S05]  /*d4f0*/  @P6 BRA `(.L_x_298) ;  /* 0x0000000400446947 */ /* 0x000fea0003800000 */
[----:B------:R-:W2:Y:S01]  /*d500*/  S2R R2, SR_TID.X ;  /* 0x0000000000027919 */ /* 0x000ea20000002100 */
[----:B------:R-:W-:Y:S01]  /*d510*/  BSSY B0, `(.L_x_299) ;  /* 0x0000009000007945 */ /* 0x000fe20003800000 */
[----:B------:R-:W-:Y:S02]  /*d520*/  MOV R4, RZ ;  /* 0x000000ff00047202 */ /* 0x000fe40000000f00 */
[----:B--2---:R-:W-:-:S05]  /*d530*/  LOP3.LUT R2, R2, 0x1f, RZ, 0xc0, !PT ;  /* 0x0000001f02027812 */ /* 0x004fca00078ec0ff */
[----:B------:R-:W-:-:S05]  /*d540*/  IMAD.IADD R7, R19, 0x1, R2 ;  /* 0x0000000113077824 */ /* 0x000fca00078e0202 */
[----:B------:R-:W-:-:S13]  /*d550*/  ISETP.GE.OR P6, PT, R7, R0, !P0 ;  /* 0x000000000700720c */ /* 0x000fda00047c6670 */
[----:B------:R-:W-:Y:S05]  /*d560*/  @P6 BRA `(.L_x_300) ;  /* 0x00000000000c6947 */ /* 0x000fea0003800000 */
[----:B------:R-:W2:Y:S02]  /*d570*/  LDC.64 R2, c[0x0][0xc80] ;  /* 0x00032000ff027b82 */ /* 0x000ea40000000a00 */
[----:B--2---:R-:W-:-:S05]  /*d580*/  IMAD.WIDE R2, R7, 0x4, R2 ;  /* 0x0000000407027825 */ /* 0x004fca00078e0202 */
[----:B------:R2:W5:Y:S02]  /*d590*/  LDG.E R4, desc[UR36][R2.64] ;  /* 0x0000002402047981 */ /* 0x000564000c1e1900 */
.L_x_300:
[----:B------:R-:W-:Y:S05]  /*d5a0*/  BSYNC B0 ;  /* 0x0000000000007941 */ /* 0x000fea0003800000 */
.L_x_299:
[----:B------:R-:W-:-:S03]  /*d5b0*/  UMOV UR4, 0xffffffff ;  /* 0xffffffff00047882 */ /* 0x000fc60000000000 */
[----:B------:R-:W-:Y:S05]  /*d5c0*/  BRA.DIV UR4, `(.L_x_301) ;  /* 0x0000003e04147947 */ /* 0x000fea000b800000 */
[----:B-----5:R-:W3:Y:S02]  /*d5d0*/  SHFL.UP PT, R14, R4, 0x1, RZ ;  /* 0x04200000040e7989 */ /* 0x020ee400000e00ff */
[----:B---3--:R-:W-:-:S05]  /*d5e0*/  SEL R13, R14, RZ, P1 ;  /* 0x000000ff0e0d7207 */ /* 0x008fca0000800000 */
[----:B------:R-:W-:-:S05]  /*d5f0*/  IMAD.IADD R13, R4, 0x1, R13 ;  /* 0x00000001040d7824 */ /* 0x000fca00078e020d */
[----:B------:R-:W3:Y:S02]  /*d600*/  SHFL.UP PT, R14, R13, 0x2, RZ ;  /* 0x044000000d0e7989 */ /* 0x000ee400000e00ff */
[----:B---3--:R-:W-:-:S05]  /*d610*/  SEL R0, R14, RZ, P2 ;  /* 0x000000ff0e007207 */ /* 0x008fca0001000000 */
[----:B------:R-:W-:-:S05]  /*d620*/  IMAD.IADD R0, R13, 0x1, R0 ;  /* 0x000000010d007824 */ /* 0x000fca00078e0200 */
[----:B------:R-:W2:Y:S02]  /*d630*/  SHFL.UP PT, R14, R0, 0x4, RZ ;  /* 0x04800000000e7989 */ /* 0x000ea400000e00ff */
[----:B--2---:R-:W-:-:S05]  /*d640*/  SEL R3, R14, RZ, P3 ;  /* 0x000000ff0e037207 */ /* 0x004fca0001800000 */
[----:B------:R-:W-:-:S05]  /*d650*/  IMAD.IADD R2, R0, 0x1, R3 ;  /* 0x0000000100027824 */ /* 0x000fca00078e0203 */
[----:B------:R-:W2:Y:S02]  /*d660*/  SHFL.UP PT, R14, R2, 0x8, RZ ;  /* 0x05000000020e7989 */ /* 0x000ea400000e00ff */
[----:B--2---:R-:W-:-:S04]  /*d670*/  SEL R3, R14, RZ, P4 ;  /* 0x000000ff0e037207 */ /* 0x004fc80002000000 */
[----:B------:R-:W-:-:S05]  /*d680*/  IADD3 R3, R2, R3, RZ ;  /* 0x0000000302037210 */ /* 0x000fca0007ffe0ff */
[----:B------:R-:W1:Y:S02]  /*d690*/  SHFL.UP PT, R14, R3, 0x10, RZ ;  /* 0x06000000030e7989 */ /* 0x000e6400000e00ff */
[----:B-1----:R-:W-:-:S05]  /*d6a0*/  SEL R6, R14, RZ, P5 ;  /* 0x000000ff0e067207 */ /* 0x002fca0002800000 */
[----:B------:R-:W-:-:S05]  /*d6b0*/  IMAD.IADD R6, R3, 0x1, R6 ;  /* 0x0000000103067824 */ /* 0x000fca00078e0206 */
[----:B------:R1:W2:Y:S02]  /*d6c0*/  SHFL.IDX PT, R14, R6, 0x1f, 0x1f ;  /* 0x03e01f00060e7f89 */ /* 0x0002a400000e0000 */
.L_x_420:
[----:B------:R-:W-:Y:S02]  /*d6d0*/  ULDC UR4, c[0x0][0xc38] ;  /* 0x00030e0000047ab9 */ /* 0x000fe40000000800 */
[----:B------:R-:W-:-:S04]  /*d6e0*/  IMAD.U32 R7, RZ, RZ, UR4 ;  /* 0x00000004ff077e24 */ /* 0x000fc8000f8e00ff */
[----:B--2---:R-:W-:-:S04]  /*d6f0*/  IMAD R3, R14, R7, RZ ;  /* 0x000000070e037224 */ /* 0x004fc800078e02ff */
[----:B------:R-:W-:-:S05]  /*d700*/  IMAD.IADD R8, R3, 0x1, R8 ;  /* 0x0000000103087824 */ /* 0x000fca00078e0208 */
[----:B------:R-:W-:-:S13]  /*d710*/  ISETP.GT.AND P6, PT, R8, R5, PT ;  /* 0x000000050800720c */ /* 0x000fda0003fc4270 */
[----:B------:R-:W-:Y:S05]  /*d720*/  @!P6 BRA `(.L_x_302) ;  /* 0xfffffffc0064e947 */ /* 0x000fea000383ffff */
.L_x_297:
[----:B------:R-:W-:Y:S01]  /*d730*/  IADD3 R8, -R3, R8, RZ ;  /* 0x0000000803087210 */ /* 0x000fe20007ffe1ff */
[----:B------:R-:W-:-:S04]  /*d740*/  UMOV UR4, 0xffffffff ;  /* 0xffffffff00047882 */ /* 0x000fc80000000000 */
[----:B------:R-:W-:-:S05]  /*d750*/  IMAD R0, R6, R7, R8 ;  /* 0x0000000706007224 */ /* 0x000fca00078e0208 */
[----:B------:R-:W-:Y:S01]  /*d760*/  ISETP.GT.AND P6, PT, R0, R5, PT ;  /* 0x000000050000720c */ /* 0x000fe20003fc4270 */
[----:B------:R-:W-:-:S12]  /*d770*/  BRA.DIV UR4, `(.L_x_303) ;  /* 0x0000003e04647947 */ /* 0x000fd8000b800000 */
[----:B------:R-:W-:-:S04]  /*d780*/  VOTE.ANY R2, PT, !P6 ;  /* 0x0000000000027806 */ /* 0x000fc800070e0100 */
[----:B------:R-:W2:Y:S02]  /*d790*/  POPC R0, R2 ;  /* 0x0000000200007309 */ /* 0x000ea40000000000 */
[----:B--2---:R2:W3:Y:S02]  /*d7a0*/  SHFL.IDX PT, R4, R4, R0, 0x1f ;  /* 0x00001f0004047589 */ /* 0x0044e400000e0000 */
.L_x_424:
[----:B------:R-:W-:Y:S01]  /*d7b0*/  ISETP.NE.AND P0, PT, R2, RZ, PT ;  /* 0x000000ff0200720c */ /* 0x000fe20003f05270 */
[----:B------:R-:W-:-:S12]  /*d7c0*/  IMAD.MOV.U32 R14, RZ, RZ, RZ ;  /* 0x000000ffff0e7224 */ /* 0x000fd800078e00ff */
[----:B------:R-:W-:Y:S05]  /*d7d0*/  @!P0 BRA `(.L_x_304) ;  /* 0x0000000000108947 */ /* 0x000fea0003800000 */
[----:B------:R-:W-:Y:S01]  /*d7e0*/  UMOV UR4, 0xffffffff ;  /* 0xffffffff00047882 */ /* 0x000fe20000000000 */
[----:B------:R-:W-:Y:S02]  /*d7f0*/  VIADD R12, R0, 0xffffffff ;  /* 0xffffffff000c7836 */ /* 0x000fe40000000000 */
[----:B------:R-:W-:Y:S05]  /*d800*/  BRA.DIV UR4, `(.L_x_305) ;  /* 0x0000003e04887947 */ /* 0x000fea000b800000 */
[----:B------:R4:W0:Y:S02]  /*d810*/  SHFL.IDX PT, R14, R6, R12, 0x1f ;  /* 0x00001f0c060e7589 */ /* 0x00082400000e0000 */
.L_x_304:
[----:B-1-34-:R-:W-:Y:S01]  /*d820*/  IABS R6, R4 ;  /* 0x0000000400067213 */ /* 0x01afe20000000000 */
[----:B0-----:R-:W-:Y:S02]  /*d830*/  IMAD R16, R14, R7, R8 ;  /* 0x000000070e107224 */ /* 0x001fe400078e0208 */
[----:B------:R-:W-:Y:S01]  /*d840*/  IMAD.IADD R19, R0, 0x1, R19 ;  /* 0x0000000100137824 */ /* 0x000fe200078e0213 */
[----:B------:R-:W0:Y:S08]  /*d850*/  I2F.RP R9, R6 ;  /* 0x0000000600097306 */ /* 0x000e300000209400 */
[----:B0-----:R-:W0:Y:S02]  /*d860*/  MUFU.RCP R9, R9 ;  /* 0x0000000900097308 */ /* 0x001e240000001000 */
[----:B0-----:R-:W-:-:S06]  /*d870*/  VIADD R2, R9, 0xffffffe ;  /* 0x0ffffffe09027836 */ /* 0x001fcc0000000000 */
[----:B------:R0:W1:Y:S02]  /*d880*/  F2I.FTZ.U32.TRUNC.NTZ R3, R2 ;  /* 0x0000000200037305 */ /* 0x000064000021f000 */
[----:B0-----:R-:W-:Y:S01]  /*d890*/  IMAD.MOV.U32 R2, RZ, RZ, RZ ;  /* 0x000000ffff027224 */ /* 0x001fe200078e00ff */
[----:B-1----:R-:W-:-:S05]  /*d8a0*/  IADD3 R7, RZ, -R3, RZ ;  /* 0x80000003ff077210 */ /* 0x002fca0007ffe0ff */
[----:B------:R-:W-:-:S04]  /*d8b0*/  IMAD R7, R7, R6, RZ ;  /* 0x0000000607077224 */ /* 0x000fc800078e02ff */
[----:B------:R-:W-:-:S04]  /*d8c0*/  IMAD.HI.U32 R3, R3, R7, R2 ;  /* 0x0000000703037227 */ /* 0x000fc800078e0002 */
[----:B------:R-:W-:Y:S01]  /*d8d0*/  IMAD.IADD R7, R5, 0x1, -R16 ;  /* 0x0000000105077824 */ /* 0x000fe200078e0a10 */
[----:B------:R-:W-:-:S04]  /*d8e0*/  IABS R5, R4 ;  /* 0x0000000400057213 */ /* 0x000fc80000000000 */
[----:B------:R-:W-:Y:S01]  /*d8f0*/  IABS R2, R7 ;  /* 0x0000000700027213 */ /* 0x000fe20000000000 */
[----:B------:R-:W-:-:S04]  /*d900*/  IMAD.MOV R5, RZ, RZ, -R5 ;  /* 0x000000ffff057224 */ /* 0x000fc800078e0a05 */
[----:B------:R-:W-:-:S04]  /*d910*/  IMAD.HI.U32 R3, R3, R2, RZ ;  /* 0x0000000203037227 */ /* 0x000fc800078e00ff */
[----:B------:R-:W-:Y:S01]  /*d920*/  IMAD R5, R3, R5, R2 ;  /* 0x0000000503057224 */ /* 0x000fe200078e0202 */
[----:B------:R-:W-:-:S04]  /*d930*/  LOP3.LUT R2, R7, R4, RZ, 0x3c, !PT ;  /* 0x0000000407027212 */ /* 0x000fc800078e3cff */
[----:B------:R-:W-:Y:S02]  /*d940*/  ISETP.GT.U32.AND P1, PT, R6, R5, PT ;  /* 0x000000050600720c */ /* 0x000fe40003f24070 */
[----:B------:R-:W-:-:S11]  /*d950*/  ISETP.GE.AND P2, PT, R2, RZ, PT ;  /* 0x000000ff0200720c */ /* 0x000fd60003f46270 */
[-C--:B------:R-:W-:Y:S01]  /*d960*/  @!P1 IADD3 R5, R5, -R6.reuse, RZ ;  /* 0x8000000605059210 */ /* 0x080fe20007ffe0ff */
[----:B------:R-:W-:Y:S01]  /*d970*/  @!P1 VIADD R3, R3, 0x1 ;  /* 0x0000000103039836 */ /* 0x000fe20000000000 */
[----:B------:R-:W-:Y:S02]  /*d980*/  ISETP.NE.AND P1, PT, R4, RZ, PT ;  /* 0x000000ff0400720c */ /* 0x000fe40003f25270 */
[----:B------:R-:W-:-:S13]  /*d990*/  ISETP.GE.U32.AND P0, PT, R5, R6, PT ;  /* 0x000000060500720c */ /* 0x000fda0003f06070 */
[----:B------:R-:W-:-:S04]  /*d9a0*/  @P0 VIADD R3, R3, 0x1 ;  /* 0x0000000103030836 */ /* 0x000fc80000000000 */
[----:B------:R-:W-:Y:S01]  /*d9b0*/  @!P2 IMAD.MOV R3, RZ, RZ, -R3 ;  /* 0x000000ffff03a224 */ /* 0x000fe200078e0a03 */
[----:B------:R-:W-:-:S04]  /*d9c0*/  @!P1 LOP3.LUT R3, RZ, R4, RZ, 0x33, !PT ;  /* 0x00000004ff039212 */ /* 0x000fc800078e33ff */
[----:B------:R-:W-:Y:S01]  /*d9d0*/  IADD3 R17, -R3, RZ, RZ ;  /* 0x000000ff03117210 */ /* 0x000fe20007ffe1ff */
[----:B------:R-:W-:-:S04]  /*d9e0*/  IMAD.MOV.U32 R18, RZ, RZ, R3 ;  /* 0x000000ffff127224 */ /* 0x000fc800078e0003 */
[----:B------:R-:W-:Y:S01]  /*d9f0*/  IMAD R17, R4, R17, R7 ;  /* 0x0000001104117224 */ /* 0x000fe200078e0207 */
[----:B------:R-:W-:Y:S06]  /*da00*/  BRA `(.L_x_306) ;  /* 0x00000000001c7947 */ /* 0x000fec0003800000 */
.L_x_298:
[----:B------:R-:W-:Y:S01]  /*da10*/  UMOV UR4, URZ ;  /* 0x0000003f00047c82 */ /* 0x000fe20008000000 */
[----:B------:R-:W-:Y:S01]  /*da20*/  UMOV UR5, URZ ;  /* 0x0000003f00057c82 */ /* 0x000fe20008000000 */
[----:B------:R-:W-:Y:S01]  /*da30*/  ULDC UR6, c[0x0][0xc3c] ;  /* 0x00030f0000067ab9 */ /* 0x000fe20000000800 */
[----:B------:R-:W-:Y:S01]  /*da40*/  IMAD.MOV.U32 R16, RZ, RZ, R5 ;  /* 0x000000ffff107224 */ /* 0x000fe200078e0005 */
[----:B------:R-:W-:Y:S01]  /*da50*/  MOV R17, UR4 ;  /* 0x0000000400117c02 */ /* 0x000fe20008000f00 */
[----:B------:R-:W-:Y:S02]  /*da60*/  IMAD.U32 R18, RZ, RZ, UR5 ;  /* 0x00000005ff127e24 */ /* 0x000fe4000f8e00ff */
[----:B------:R-:W-:-:S07]  /*da70*/  IMAD.U32 R19, RZ, RZ, UR6 ;  /* 0x00000006ff137e24 */ /* 0x000fce000f8e00ff */
.L_x_306:
[----:B--2---:R-:W2:Y:S01]  /*da80*/  S2R R0, SR_TID.X ;  /* 0x0000000000007919 */ /* 0x004ea20000002100 */
[----:B------:R-:W-:Y:S05]  /*da90*/  WARPSYNC.ALL ;  /* 0x0000000000007948 */ /* 0x000fea0003800000 */
[----:B------:R-:W-:Y:S01]  /*daa0*/  BAR.SYNC.DEFER_BLOCKING 0x4, 0x180 ;  /* 0x0106000000007b1d */ /* 0x000fe20000010000 */
[----:B--2---:R-:W-:-:S04]  /*dab0*/  LOP3.LUT R0, R0, 0x1f, RZ, 0xc0, !PT ;  /* 0x0000001f00007812 */ /* 0x004fc800078ec0ff */
[----:B------:R-:W-:-:S13]  /*dac0*/  ISETP.NE.AND P0, PT, R0, RZ, PT ;  /* 0x000000ff0000720c */ /* 0x000fda0003f05270 */
[----:B------:R-:W2:Y:S01]  /*dad0*/  @!P0 S2R R3, SR_CgaCtaId ;  /* 0x0000000000038919 */ /* 0x000ea20000008800 */
[----:B------:R-:W-:-:S04]  /*dae0*/  @!P0 MOV R0, 0x400 ;  /* 0x0000040000008802 */ /* 0x000fc80000000f00 */
[----:B--2---:R-:W-:-:S05]  /*daf0*/  @!P0 LEA R22, R3, R0, 0x18 ;  /* 0x0000000003168211 */ /* 0x004fca00078ec0ff */
[----:B------:R3:W-:Y:S01]  /*db00*/  @!P0 STS.128 [R22+0x2a8d0], R16 ;  /* 0x02a8d01016008388 */ /* 0x0007e20000000c00 */
[----:B------:R-:W-:Y:S06]  /*db10*/  BAR.ARV 0x5, 0x180 ;  /* 0x0146000000007b1d */ /* 0x000fec0000002000 */
.L_x_295:
[----:B------:R-:W-:Y:S02]  /*db20*/  ULDC UR4, c[0x0][0xc3c] ;  /* 0x00030f0000047ab9 */ /* 0x000fe40000000800 */
[----:B--2---:R-:W-:-:S13]  /*db30*/  ISETP.GE.AND P0, PT, R19, UR4, PT ;  /* 0x0000000413007c0c */ /* 0x004fda000bf06270 */
[----:B------:R-:W-:Y:S05]  /*db40*/  @!P0 BRA `(.L_x_307) ;  /* 0xffffffb800b48947 */ /* 0x000fea000383ffff */
[----:B------:R-:W-:Y:S05]  /*db50*/  BSYNC B8 ;  /* 0x0000000000087941 */ /* 0x000fea0003800000 */
.L_x_244:
[----:B0-----:R-:W2:Y:S01]  /*db60*/  LDL.LU R0, [R1+0x14] ;  /* 0x0000140001007983 */ /* 0x001ea20000300800 */
[----:B------:R-:W-:Y:S01]  /*db70*/  BSSY B0, `(.L_x_308) ;  /* 0x000000b000007945 */ /* 0x000fe20003800000 */
[----:B------:R-:W0:Y:S01]  /*db80*/  S2R R5, SR_CgaCtaId ;  /* 0x0000000000057919 */ /* 0x000e220000008800 */
[----:B--2---:R-:W-:-:S05]  /*db90*/  VIADD R0, R0, 0x1 ;  /* 0x0000000100007836 */ /* 0x004fca0000000000 */
[----:B------:R-:W-:-:S04]  /*dba0*/  LEA.HI R2, R0, R0, RZ, 0x1 ;  /* 0x0000000000027211 */ /* 0x000fc800078f08ff */
[----:B------:R-:W-:Y:S02]  /*dbb0*/  LOP3.LUT R3, R2, 0xfffffffe, RZ, 0xc0, !PT ;  /* 0xfffffffe02037812 */ /* 0x000fe400078ec0ff */
[----:B------:R-:W-:Y:S02]  /*dbc0*/  MOV R2, 0x400 ;  /* 0x0000040000027802 */ /* 0x000fe40000000f00 */
[----:B------:R-:W-:Y:S02]  /*dbd0*/  IADD3 R0, R0, -R3, RZ ;  /* 0x8000000300007210 */ /* 0x000fe40007ffe0ff */
[----:B0-----:R-:W-:Y:S02]  /*dbe0*/  LEA R4, R5, R2, 0x18 ;  /* 0x0000000205047211 */ /* 0x001fe400078ec0ff */
[----:B------:R-:W-:-:S04]  /*dbf0*/  SHF.L.U32 R0, R0, 0x1f, RZ ;  /* 0x0000001f00007819 */ /* 0x000fc800000006ff */
[----:B------:R-:W0:Y:S02]  /*dc00*/  SYNCS.PHASECHK.TRANS64.TRYWAIT P0, [R4+URZ+0x2a820], R0 ;  /* 0x02a82000040075a7 */ /* 0x000e24000800017f */
[----:B0-----:R-:W-:Y:S05]  /*dc10*/  @!P0 BRA `(.L_x_309) ;  /* 0x0000003800a88947 */ /* 0x001fea0003800000 */
.L_x_427:
[----:B------:R-:W-:Y:S05]  /*dc20*/  BSYNC B0 ;  /* 0x0000000000007941 */ /* 0x000fea0003800000 */
.L_x_308:
[----:B------:R-:W-:-:S03]  /*dc30*/  UMOV UR4, 0xffffffff ;  /* 0xffffffff00047882 */ /* 0x000fc60000000000 */
[----:B------:R-:W-:Y:S05]  /*dc40*/  BRA.DIV UR4, `(.L_x_310) ;  /* 0x0000003a04b07947 */ /* 0x000fea000b800000 */
[----:B0-----:R-:W0:Y:S02]  /*dc50*/  S2R R0, SR_TID.X ;  /* 0x0000000000007919 */ /* 0x001e240000002100 */
[----:B0-----:R-:W-:-:S04]  /*dc60*/  SHF.R.U32.HI R0, RZ, 0x5, R0 ;  /* 0x00000005ff007819 */ /* 0x001fc80000011600 */
[----:B------:R-:W-:-:S05]  /*dc70*/  LOP3.LUT R0, R0, 0x3, RZ, 0xc0, !PT ;  /* 0x0000000300007812 */ /* 0x000fca00078ec0ff */
[----:B------:R0:W2:Y:S02]  /*dc80*/  SHFL.IDX PT, R14, R0, RZ, 0x1f ;  /* 0x00001fff000e7589 */ /* 0x0000a400000e0000 */
.L_x_430:
[----:B--2---:R-:W-:Y:S01]  /*dc90*/  ISETP.NE.AND P0, PT, R14, RZ, PT ;  /* 0x000000ff0e00720c */ /* 0x004fe20003f05270 */
[----:B------:R-:W-:-:S12]  /*dca0*/  BSSY B0, `(.L_x_311) ;  /* 0x0000024000007945 */ /* 0x000fd80003800000 */
[----:B------:R-:W-:Y:S05]  /*dcb0*/  @P0 BRA `(.L_x_312) ;  /* 0x0000000000880947 */ /* 0x000fea0003800000 */
[----:B------:R-:W-:-:S03]  /*dcc0*/  UMOV UR4, 0xffffffff ;  /* 0xffffffff00047882 */ /* 0x000fc60000000000 */
[----:B------:R-:W-:Y:S05]  /*dcd0*/  BRA.DIV UR4, `(.L_x_313) ;  /* 0x0000003a04c07947 */ /* 0x000fea000b800000 */
[----:B------:R-:W-:-:S13]  /*dce0*/  ELECT P6, URZ, PT ;  /* 0x00000000003f782f */ /* 0x000fda00038c0000 */
.L_x_433:
[----:B------:R-:W-:Y:S05]  /*dcf0*/  @!P6 BRA `(.L_x_312) ;  /* 0x000000000078e947 */ /* 0x000fea0003800000 */
[----:B0-----:R-:W2:Y:S02]  /*dd00*/  LDL.LU R0, [R1+0x4] ;  /* 0x0000040001007983 */ /* 0x001ea40000300800 */
[----:B--2---:R-:W-:-:S04]  /*dd10*/  LOP3.LUT R0, R0, 0x2, RZ, 0xfc, !PT ;  /* 0x0000000200007812 */ /* 0x004fc800078efcff */
[----:B------:R-:W-:-:S13]  /*dd20*/  ISETP.NE.AND P0, PT, R0, 0x3, PT ;  /* 0x000000030000780c */ /* 0x000fda0003f05270 */
[----:B------:R-:W-:Y:S05]  /*dd30*/  @!P0 BRA `(.L_x_314) ;  /* 0x0000000000048947 */ /* 0x000fea0003800000 */
[----:B------:R-:W-:Y:S01]  /*dd40*/  BPT.TRAP 0x1 ;  /* 0x000000040000795c */ /* 0x000fe20000300000 */
.L_x_314:
[C---:B------:R-:W-:Y:S01]  /*dd50*/  IMAD R5, R27.reuse, 0x8, R4 ;  /* 0x000000081b057824 */ /* 0x040fe200078e0204 */
[----:B------:R-:W-:Y:S01]  /*dd60*/  SHF.L.U32 R0, R28, 0x1f, RZ ;  /* 0x0000001f1c007819 */ /* 0x000fe200000006ff */
[----:B------:R-:W-:-:S03]  /*dd70*/  VIADD R27, R27, 0x1 ;  /* 0x000000011b1b7836 */ /* 0x000fc60000000000 */
[----:B------:R-:W0:Y:S02]  /*dd80*/  SYNCS.PHASECHK.TRANS64.TRYWAIT P1, [R5+URZ+0x2a840], R0 ;  /* 0x02a84000050075a7 */ /* 0x000e24000802017f */
[----:B------:R-:W-:-:S04]  /*dd90*/  ISETP.NE.AND P2, PT, R27, 0x2, PT ;  /* 0x000000021b00780c */ /* 0x000fc80003f45270 */
[----:B------:R-:W-:Y:S01]  /*dda0*/  SEL R3, RZ, 0x1, P2 ;  /* 0x00000001ff037807 */ /* 0x000fe20001000000 */
[----:B0-----:R-:W-:Y:S08]  /*ddb0*/  @!P1 BRA `(.L_x_315) ;  /* 0x0000003800a89947 */ /* 0x001ff00003800000 */
.L_x_434:
[----:B------:R-:W-:Y:S02]  /*ddc0*/  SEL R27, R27, RZ, P2 ;  /* 0x000000ff1b1b7207 */ /* 0x000fe40001000000 */
[----:B------:R-:W-:Y:S01]  /*ddd0*/  LOP3.LUT R2, R28, R3, RZ, 0x3c, !PT ;  /* 0x000000031c027212 */ /* 0x000fe200078e3cff */
[----:B------:R-:W-:Y:S06]  /*dde0*/  @!P0 BRA `(.L_x_316) ;  /* 0x0000000000048947 */ /* 0x000fec0003800000 */
[----:B------:R-:W-:Y:S01]  /*ddf0*/  BPT.TRAP 0x1 ;  /* 0x000000040000795c */ /* 0x000fe20000300000 */
.L_x_316:
[----:B------:R-:W-:Y:S01]  /*de00*/  IMAD R27, R27, 0x8, R4 ;  /* 0x000000081b1b7824 */ /* 0x000fe200078e0204 */
[----:B------:R-:W-:-:S04]  /*de10*/  SHF.L.U32 R2, R2, 0x1f, RZ ;  /* 0x0000001f02027819 */ /* 0x000fc800000006ff */
[----:B------:R-:W2:Y:S02]  /*de20*/  SYNCS.PHASECHK.TRANS64.TRYWAIT P1, [R27+URZ+0x2a840], R2 ;  /* 0x02a840021b0075a7 */ /* 0x000ea4000802017f */
[----:B--2---:R-:W-:Y:S05]  /*de30*/  @!P1 BRA `(.L_x_317) ;  /* 0x00000038009c9947 */ /* 0x004fea0003800000 */
.L_x_435:
[----:B------:R-:W-:Y:S05]  /*de40*/  @!P0 BRA `(.L_x_318) ;  /* 0x0000000000048947 */ /* 0x000fea0003800000 */
[----:B------:R-:W-:Y:S01]  /*de50*/  BPT.TRAP 0x1 ;  /* 0x000000040000795c */ /* 0x000fe20000300000 */
.L_x_318:
[----:B------:R-:W4:Y:S02]  /*de60*/  SYNCS.PHASECHK.TRANS64.TRYWAIT P1, [R5+URZ+0x2a860], R0 ;  /* 0x02a86000050075a7 */ /* 0x000f24000802017f */
[----:B----4-:R-:W-:Y:S05]  /*de70*/  @!P1 BRA `(.L_x_319) ;  /* 0x0000003800a09947 */ /* 0x010fea0003800000 */
.L_x_436:
[----:B------:R-:W-:Y:S05]  /*de80*/  @!P0 BRA `(.L_x_320) ;  /* 0x0000000000048947 */ /* 0x000fea0003800000 */
[----:B------:R-:W-:Y:S01]  /*de90*/  BPT.TRAP 0x1 ;  /* 0x000000040000795c */ /* 0x000fe20000300000 */
.L_x_320:
[----:B------:R0:W0:Y:S02]  /*dea0*/  SYNCS.PHASECHK.TRANS64.TRYWAIT P0, [R27+URZ+0x2a860], R2 ;  /* 0x02a860021b0075a7 */ /* 0x000024000800017f */
[----:B0-----:R-:W-:Y:S05]  /*deb0*/  @!P0 NANOSLEEP.SYNCS 0x989680 ;  /* 0x009896800000895d */ /* 0x001fea0003900000 */
[----:B------:R-:W0:Y:S02]  /*dec0*/  @!P0 SYNCS.PHASECHK.TRANS64 P0, [R27+URZ+0x2a860], R2 ;  /* 0x02a860021b0085a7 */ /* 0x000e24000800007f */
[----:B0-----:R-:W-:Y:S05]  /*ded0*/  @!P0 BRA `(.L_x_320) ;  /* 0xfffffffc00f08947 */ /* 0x001fea000383ffff */
.L_x_312:
[----:B------:R-:W-:Y:S05]  /*dee0*/  BSYNC B0 ;  /* 0x0000000000007941 */ /* 0x000fea0003800000 */
.L_x_311:
[----:B------:R-:W-:Y:S05]  /*def0*/  EXIT ;  /* 0x000000000000794d */ /* 0x000fea0003800000 */
.L_x_192:
[----:B0-----:R-:W-:-:S04]  /*df00*/  MOV R3, UR42 ;  /* 0x0000002a00037c02 */ /* 0x001fc80008000f00 */
[----:B------:R0:W1:Y:S03]  /*df10*/  SYNCS.PHASECHK.TRANS64.TRYWAIT P1, [R3+URZ+0x2a800], R0 ;  /* 0x02a80000030075a7 */ /* 0x000066000802017f */
[----:B-1----:R-:W-:Y:S05]  /*df20*/  @!P1 NANOSLEEP.SYNCS 0x989680 ;  /* 0x009896800000995d */ /* 0x002fea0003900000 */
[----:B------:R-:W1:Y:S02]  /*df30*/  @!P1 SYNCS.PHASECHK.TRANS64 P1, [R3+URZ+0x2a800], R0 ;  /* 0x02a80000030095a7 */ /* 0x000e64000802007f */
[----:B-1----:R-:W-:Y:S05]  /*df40*/  @!P1 BRA `(.L_x_192) ;  /* 0xfffffffc00ec9947 */ /* 0x002fea000383ffff */
[----:B------:R-:W-:Y:S05]  /*df50*/  BRA `(.L_x_321) ;  /* 0xffffff3400487947 */ /* 0x000fea000383ffff */
.L_x_196:
[----:B-1----:R1:W2:Y:S02]  /*df60*/  SYNCS.PHASECHK.TRANS64.TRYWAIT P1, [R0+URZ+0x2a830], R3 ;  /* 0x02a83003000075a7 */ /* 0x0022a4000802017f */
[----:B--2---:R-:W-:Y:S05]  /*df70*/  @!P1 NANOSLEEP.SYNCS 0x989680 ;  /* 0x009896800000995d */ /* 0x004fea0003900000 */
[----:B------:R-:W2:Y:S02]  /*df80*/  @!P1 SYNCS.PHASECHK.TRANS64 P1, [R0+URZ+0x2a830], R3 ;  /* 0x02a83003000095a7 */ /* 0x000ea4000802007f */
[----:B--2---:R-:W-:Y:S05]  /*df90*/  @!P1 BRA `(.L_x_196) ;  /* 0xfffffffc00f09947 */ /* 0x004fea000383ffff */
[----:B------:R-:W-:Y:S05]  /*dfa0*/  BRA `(.L_x_195) ;  /* 0xffffff3400687947 */ /* 0x000fea000383ffff */
.L_x_202:
[----:B-1----:R-:W-:-:S04]  /*dfb0*/  IMAD.U32 R11, RZ, RZ, UR8 ;  /* 0x00000008ff0b7e24 */ /* 0x002fc8000f8e00ff */
[----:B------:R1:W2:Y:S03]  /*dfc0*/  SYNCS.PHASECHK.TRANS64.TRYWAIT P1, [R11+URZ+0x2a830], R8 ;  /* 0x02a830080b0075a7 */ /* 0x0002a6000802017f */
[----:B--2---:R-:W-:Y:S05]  /*dfd0*/  @!P1 NANOSLEEP.SYNCS 0x989680 ;  /* 0x009896800000995d */ /* 0x004fea0003900000 */
[----:B------:R-:W2:Y:S02]  /*dfe0*/  @!P1 SYNCS.PHASECHK.TRANS64 P1, [R11+URZ+0x2a830], R8 ;  /* 0x02a830080b0095a7 */ /* 0x000ea4000802007f */
[----:B--2---:R-:W-:Y:S05]  /*dff0*/  @!P1 BRA `(.L_x_202) ;  /* 0xfffffffc00ec9947 */ /* 0x004fea000383ffff */
[----:B------:R-:W-:Y:S05]  /*e000*/  BRA `(.L_x_201) ;  /* 0xffffff5c00287947 */ /* 0x000fea000383ffff */
.L_x_206:
[----:B-1----:R-:W-:-:S04]  /*e010*/  IMAD.U32 R9, RZ, RZ, UR9 ;  /* 0x00000009ff097e24 */ /* 0x002fc8000f8e00ff */
[----:B------:R1:W2:Y:S03]  /*e020*/  SYNCS.PHASECHK.TRANS64.TRYWAIT P1, [R9+URZ+0x2a850], R8 ;  /* 0x02a85008090075a7 */ /* 0x0002a6000802017f */
[----:B--2---:R-:W-:Y:S05]  /*e030*/  @!P1 NANOSLEEP.SYNCS 0x989680 ;  /* 0x009896800000995d */ /* 0x004fea0003900000 */
[----:B------:R-:W2:Y:S02]  /*e040*/  @!P1 SYNCS.PHASECHK.TRANS64 P1, [R9+URZ+0x2a850], R8 ;  /* 0x02a85008090095a7 */ /* 0x000ea4000802007f */
[----:B--2---:R-:W-:Y:S05]  /*e050*/  @!P1 BRA `(.L_x_206) ;  /* 0xfffffffc00ec9947 */ /* 0x004fea000383ffff */
[----:B------:R-:W-:Y:S05]  /*e060*/  BRA `(.L_x_205) ;  /* 0xffffff6400607947 */ /* 0x000fea000383ffff */
.L_x_213:
[----:B-1----:R-:W-:-:S04]  /*e070*/  IMAD.U32 R5, RZ, RZ, UR5 ;  /* 0x00000005ff057e24 */ /* 0x002fc8000f8e00ff */
[----:B------:R1:W2:Y:S03]  /*e080*/  SYNCS.PHASECHK.TRANS64.TRYWAIT P1, [R5+URZ+0x2a850], R4 ;  /* 0x02a85004050075a7 */ /* 0x0002a6000802017f */
[----:B--2---:R-:W-:Y:S05]  /*e090*/  @!P1 NANOSLEEP.SYNCS 0x989680 ;  /* 0x009896800000995d */ /* 0x004fea0003900000 */
[----:B------:R-:W2:Y:S02]  /*e0a0*/  @!P1 SYNCS.PHASECHK.TRANS64 P1, [R5+URZ+0x2a850], R4 ;  /* 0x02a85004050095a7 */ /* 0x000ea4000802007f */
[----:B--2---:R-:W-:Y:S05]  /*e0b0*/  @!P1 BRA `(.L_x_213) ;  /* 0xfffffffc00ec9947 */ /* 0x004fea000383ffff */
[----:B------:R-:W-:Y:S05]  /*e0c0*/  BRA `(.L_x_212) ;  /* 0xffffff80007c7947 */ /* 0x000fea000383ffff */
.L_x_256:
[----:B------:R-:W0:Y:S01]  /*e0d0*/  S2R R20, SR_TID.X ;  /* 0x0000000000147919 */ /* 0x000e220000002100 */
[----:B------:R-:W-:Y:S01]  /*e0e0*/  BSSY B0, `(.L_x_322) ;  /* 0x000000a000007945 */ /* 0x000fe20003800000 */
[----:B------:R-:W-:Y:S02]  /*e0f0*/  IMAD.MOV.U32 R12, RZ, RZ, RZ ;  /* 0x000000ffff0c7224 */ /* 0x000fe400078e00ff */
[----:B------:R-:W-:Y:S02]  /*e100*/  IMAD.MOV.U32 R11, RZ, RZ, 0x1f ;  /* 0x0000001fff0b7424 */ /* 0x000fe400078e00ff */
[----:B------:R-:W-:Y:S01]  /*e110*/  IMAD.MOV.U32 R15, RZ, RZ, -0x1 ;  /* 0xffffffffff0f7424 */ /* 0x000fe200078e00ff */
[----:B0-----:R-:W-:-:S04]  /*e120*/  SHF.R.U32.HI R9, RZ, 0x5, R20 ;  /* 0x00000005ff097819 */ /* 0x001fc80000011614 */
[----:B------:R-:W-:-:S04]  /*e130*/  LOP3.LUT R9, R9, 0x3, RZ, 0xc0, !PT ;  /* 0x0000000309097812 */ /* 0x000fc800078ec0ff */
[----:B------:R-:W-:-:S07]  /*e140*/  MOV R13, R9 ;  /* 0x00000009000d7202 */ /* 0x000fce0000000f00 */
[----:B-----5:R-:W-:Y:S05]  /*e150*/  WARPSYNC.COLLECTIVE R15, `(.L_x_323) ;  /* 0x000000000f087348 */ /* 0x020fea0003c00000 */
[----:B------:R0:W1:Y:S02]  /*e160*/  SHFL.IDX P6, R14, R13, R12, R11 ;  /* 0x0000000c0d0e7389 */ /* 0x00006400000c000b */
[----:B01---5:R-:W-:Y:S01]  /*e170*/  ENDCOLLECTIVE ;  /* 0x000000000000791b */ /* 0x023fe20003800000 */
.L_x_323:
[----:B------:R-:W-:Y:S05]  /*e180*/  BSYNC B0 ;  /* 0x0000000000007941 */ /* 0x000fea0003800000 */
.L_x_322:
[----:B------:R-:W-:Y:S05]  /*e190*/  BRA `(.L_x_324) ;  /* 0xffffffc000807947 */ /* 0x000fea000383ffff */
.L_x_259:
[----:B0-----:R0:W1:Y:S02]  /*e1a0*/  SYNCS.PHASECHK.TRANS64.TRYWAIT P0, [R7+URZ+0x2a840], R2 ;  /* 0x02a84002070075a7 */ /* 0x001064000800017f */
[----:B-1----:R-:W-:Y:S05]  /*e1b0*/  @!P0 NANOSLEEP.SYNCS 0x989680 ;  /* 0x009896800000895d */ /* 0x002fea0003900000 */
[----:B------:R-:W1:Y:S02]  /*e1c0*/  @!P0 SYNCS.PHASECHK.TRANS64 P0, [R7+URZ+0x2a840], R2 ;  /* 0x02a84002070085a7 */ /* 0x000e64000800007f */
[----:B-1----:R-:W-:Y:S05]  /*e1d0*/  @!P0 BRA `(.L_x_259) ;  /* 0xfffffffc00f08947 */ /* 0x002fea000383ffff */
[----:B------:R-:W-:Y:S05]  /*e1e0*/  BRA `(.L_x_325) ;  /* 0xffffffc000ec7947 */ /* 0x000fea000383ffff */
.L_x_260:
[----:B------:R-:W-:Y:S01]  /*e1f0*/  BSSY B0, `(.L_x_326) ;  /* 0x0000008000007945 */ /* 0x000fe20003800000 */
[----:B------:R-:W-:Y:S01]  /*e200*/  MOV R13, R0 ;  /* 0x00000000000d7202 */ /* 0x000fe20000000f00 */
[----:B------:R-:W-:Y:S02]  /*e210*/  IMAD.MOV.U32 R12, RZ, RZ, RZ ;  /* 0x000000ffff0c7224 */ /* 0x000fe400078e00ff */
[----:B------:R-:W-:Y:S02]  /*e220*/  IMAD.MOV.U32 R11, RZ, RZ, 0x181f ;  /* 0x0000181fff0b7424 */ /* 0x000fe400078e00ff */
[----:B------:R-:W-:-:S07]  /*e230*/  IMAD.MOV.U32 R15, RZ, RZ, -0x1 ;  /* 0xffffffffff0f7424 */ /* 0x000fce00078e00ff */
[----:B------:R-:W-:Y:S05]  /*e240*/  WARPSYNC.COLLECTIVE R15, `(.L_x_327) ;  /* 0x000000000f087348 */ /* 0x000fea0003c00000 */
[----:B------:R0:W1:Y:S02]  /*e250*/  SHFL.IDX P6, R14, R13, R12, R11 ;  /* 0x0000000c0d0e7389 */ /* 0x00006400000c000b */
[----:B01----:R-:W-:Y:S01]  /*e260*/  ENDCOLLECTIVE ;  /* 0x000000000000791b */ /* 0x003fe20003800000 */
.L_x_327:
[----:B------:R-:W-:Y:S05]  /*e270*/  BSYNC B0 ;  /* 0x0000000000007941 */ /* 0x000fea0003800000 */
.L_x_326:
[----:B------:R-:W-:Y:S01]  /*e280*/  IMAD.MOV.U32 R13, RZ, RZ, R4 ;  /* 0x000000ffff0d7224 */ /* 0x000fe200078e0004 */
[----:B------:R-:W-:Y:S01]  /*e290*/  MOV R15, 0xffffffff ;  /* 0xffffffff000f7802 */ /* 0x000fe20000000f00 */
[----:B------:R-:W-:Y:S01]  /*e2a0*/  IMAD.MOV.U32 R12, RZ, RZ, RZ ;  /* 0x000000ffff0c7224 */ /* 0x000fe200078e00ff */
[----:B------:R-:W-:Y:S01]  /*e2b0*/  MOV R2, R14 ;  /* 0x0000000e00027202 */ /* 0x000fe20000000f00 */
[----:B------:R-:W-:Y:S02]  /*e2c0*/  IMAD.MOV.U32 R11, RZ, RZ, 0x181f ;  /* 0x0000181fff0b7424 */ /* 0x000fe400078e00ff */
[----:B------:R-:W-:-:S07]  /*e2d0*/  @P0 IMAD R8, R5, 0x2, R22 ;  /* 0x0000000205080824 */ /* 0x000fce00078e0216 */
[----:B------:R-:W-:Y:S05]  /*e2e0*/  WARPSYNC.COLLECTIVE R15, `(.L_x_328) ;  /* 0x000000000f087348 */ /* 0x000fea0003c00000 */
[----:B------:R0:W1:Y:S02]  /*e2f0*/  SHFL.IDX P6, R14, R13, R12, R11 ;  /* 0x0000000c0d0e7389 */ /* 0x00006400000c000b */
[----:B01----:R-:W-:Y:S01]  /*e300*/  ENDCOLLECTIVE ;  /* 0x000000000000791b */ /* 0x003fe20003800000 */
.L_x_328:
[----:B------:R-:W-:Y:S01]  /*e310*/  MOV R13, R0 ;  /* 0x00000000000d7202 */ /* 0x000fe20000000f00 */
[----:B------:R-:W-:Y:S02]  /*e320*/  IMAD.MOV.U32 R12, RZ, RZ, 0x1 ;  /* 0x00000001ff0c7424 */ /* 0x000fe400078e00ff */
[----:B------:R-:W-:-:S07]  /*e330*/  IMAD.MOV.U32 R3, RZ, RZ, R14 ;  /* 0x000000ffff037224 */ /* 0x000fce00078e000e */
[----:B------:R-:W-:Y:S05]  /*e340*/  WARPSYNC.COLLECTIVE R15, `(.L_x_329) ;  /* 0x000000000f087348 */ /* 0x000fea0003c00000 */
[----:B------:R0:W1:Y:S02]  /*e350*/  SHFL.IDX P6, R14, R13, R12, R11 ;  /* 0x0000000c0d0e7389 */ /* 0x00006400000c000b */
[----:B01----:R-:W-:Y:S01]  /*e360*/  ENDCOLLECTIVE ;  /* 0x000000000000791b */ /* 0x003fe20003800000 */
.L_x_329:
[----:B------:R-:W-:-:S05]  /*e370*/  @P0 LEA R3, P1, R9, R3, 0x1 ;  /* 0x0000000309030211 */ /* 0x000fca00078208ff */
[----:B------:R-:W-:Y:S01]  /*e380*/  @P0 IMAD.X R2, RZ, RZ, R2, P1 ;  /* 0x000000ffff020224 */ /* 0x000fe200008e0602 */
[----:B------:R-:W-:-:S04]  /*e390*/  ISETP.GE.AND P1, PT, R6, 0x11, PT ;  /* 0x000000110600780c */ /* 0x000fc80003f26270 */
[----:B------:R-:W-:Y:S01]  /*e3a0*/  @P0 LOP3.LUT R3, R3, R2, RZ, 0x3c, !PT ;  /* 0x0000000203030212 */ /* 0x000fe200078e3cff */
[----:B------:R-:W-:-:S03]  /*e3b0*/  IMAD.MOV.U32 R13, RZ, RZ, R4 ;  /* 0x000000ffff0d7224 */ /* 0x000fc600078e0004 */
[----:B------:R-:W-:-:S04]  /*e3c0*/  @P0 LOP3.LUT R2, R3, R2, RZ, 0x3c, !PT ;  /* 0x0000000203020212 */ /* 0x000fc800078e3cff */
[----:B------:R-:W-:-:S05]  /*e3d0*/  @P0 LOP3.LUT R3, R3, R2, RZ, 0x3c, !PT ;  /* 0x0000000203030212 */ /* 0x000fca00078e3cff */
[----:B------:R-:W-:Y:S01]  /*e3e0*/  @!PT LDS RZ, [RZ] ;  /* 0x00000000fffff984 */ /* 0x000fe20000000800 */
[----:B------:R-:W-:Y:S01]  /*e3f0*/  @!PT LDS RZ, [RZ] ;  /* 0x00000000fffff984 */ /* 0x000fe20000000800 */
[----:B------:R-:W-:Y:S01]  /*e400*/  @!PT LDS RZ, [RZ] ;  /* 0x00000000fffff984 */ /* 0x000fe20000000800 */
[----:B------:R-:W-:Y:S04]  /*e410*/  @P0 LDGSTS.E.BYPASS.LTC128B.128 [R8+0x18400], desc[UR36][R2.64], !P4 ;  /* 0x1840000002080fae */ /* 0x000fe8000e101d64 */
[----:B------:R-:W-:Y:S04]  /*e420*/  @P0 LDGSTS.E.BYPASS.LTC128B.128 [R8+0x1b400], desc[UR36][R2.64+0x80], !P3 ;  /* 0x1b40008002080fae */ /* 0x000fe8000d901d64 */
[----:B------:R0:W-:Y:S02]  /*e430*/  @P0 LDGSTS.E.BYPASS.LTC128B.128 [R8+0x1e400], desc[UR36][R2.64+0x100], !P2 ;  /* 0x1e40010002080fae */ /* 0x0001e4000d101d64 */
[----:B0-----:R-:W-:-:S07]  /*e440*/  IMAD.MOV.U32 R2, RZ, RZ, R14 ;  /* 0x000000ffff027224 */ /* 0x001fce00078e000e */
[----:B------:R-:W-:Y:S05]  /*e450*/  WARPSYNC.COLLECTIVE R15, `(.L_x_330) ;  /* 0x000000000f087348 */ /* 0x000fea0003c00000 */
[----:B------:R0:W1:Y:S02]  /*e460*/  SHFL.IDX P6, R14, R13, R12, R11 ;  /* 0x0000000c0d0e7389 */ /* 0x00006400000c000b */
[----:B01----:R-:W-:Y:S01]  /*e470*/  ENDCOLLECTIVE ;  /* 0x000000000000791b */ /* 0x003fe20003800000 */
.L_x_330:
[----:B------:R-:W-:Y:S02]  /*e480*/  @P1 IMAD R8, R5, 0x2, R22 ;  /* 0x0000000205081824 */ /* 0x000fe400078e0216 */
[----:B------:R-:W-:Y:S01]  /*e490*/  IMAD.MOV.U32 R13, RZ, RZ, R0 ;  /* 0x000000ffff0d7224 */ /* 0x000fe200078e0000 */
[----:B------:R-:W-:Y:S02]  /*e4a0*/  MOV R12, 0x2 ;  /* 0x00000002000c7802 */ /* 0x000fe40000000f00 */
[----:B------:R-:W-:-:S07]  /*e4b0*/  MOV R3, R14 ;  /* 0x0000000e00037202 */ /* 0x000fce0000000f00 */
[----:B------:R-:W-:Y:S05]  /*e4c0*/  WARPSYNC.COLLECTIVE R15, `(.L_x_331) ;  /* 0x000000000f087348 */ /* 0x000fea0003c00000 */
[----:B------:R0:W1:Y:S02]  /*e4d0*/  SHFL.IDX P6, R14, R13, R12, R11 ;  /* 0x0000000c0d0e7389 */ /* 0x00006400000c000b */
[----:B01----:R-:W-:Y:S01]  /*e4e0*/  ENDCOLLECTIVE ;  /* 0x000000000000791b */ /* 0x003fe20003800000 */
.L_x_331:
[----:B------:R-:W-:-:S05]  /*e4f0*/  @P1 LEA R3, P0, R9, R3, 0x1 ;  /* 0x0000000309031211 */ /* 0x000fca00078008ff */
[----:B------:R-:W-:-:S05]  /*e500*/  @P1 IMAD.X R2, RZ, RZ, R2, P0 ;  /* 0x000000ffff021224 */ /* 0x000fca00000e0602 */
        /* <DEDUP_REMOVED lines=9> */
[----:B------:R0:W-:Y:S01]  /*e5a0*/  @P1 LDGSTS.E.BYPASS.LTC128B.128 [R8+0x1ec00], desc[UR36][R2.64+0x100], !P2 ;  /* 0x1ec0010002081fae */ /* 0x0001e2000d101d64 */
[----:B------:R-:W-:Y:S01]  /*e5b0*/  ISETP.GE.AND P1, PT, R6, 0x21, PT ;  /* 0x000000210600780c */ /* 0x000fe20003f26270 */
[----:B0-----:R-:W-:-:S12]  /*e5c0*/  IMAD.MOV.U32 R2, RZ, RZ, R14 ;  /* 0x000000ffff027224 */ /* 0x001fd800078e000e */
[----:B------:R-:W-:Y:S05]  /*e5d0*/  WARPSYNC.COLLECTIVE R15, `(.L_x_332) ;  /* 0x000000000f087348 */ /* 0x000fea0003c00000 */
[----:B------:R0:W1:Y:S02]  /*e5e0*/  SHFL.IDX P6, R14, R13, R12, R11 ;  /* 0x0000000c0d0e7389 */ /* 0x00006400000c000b */
[----:B01----:R-:W-:Y:S01]  /*e5f0*/  ENDCOLLECTIVE ;  /* 0x000000000000791b */ /* 0x003fe20003800000 */
.L_x_332:
[----:B------:R-:W-:Y:S02]  /*e600*/  @P1 IMAD R8, R5, 0x2, R22 ;  /* 0x0000000205081824 */ /* 0x000fe400078e0216 */
[----:B------:R-:W-:Y:S02]  /*e610*/  IMAD.MOV.U32 R13, RZ, RZ, R0 ;  /* 0x000000ffff0d7224 */ /* 0x000fe400078e0000 */
[----:B------:R-:W-:Y:S02]  /*e620*/  IMAD.MOV.U32 R12, RZ, RZ, 0x3 ;  /* 0x00000003ff0c7424 */ /* 0x000fe400078e00ff */
[----:B------:R-:W-:-:S07]  /*e630*/  IMAD.MOV.U32 R3, RZ, RZ, R14 ;  /* 0x000000ffff037224 */ /* 0x000fce00078e000e */
[----:B------:R-:W-:Y:S05]  /*e640*/  WARPSYNC.COLLECTIVE R15, `(.L_x_333) ;  /* 0x000000000f087348 */ /* 0x000fea0003c00000 */
[----:B------:R0:W1:Y:S02]  /*e650*/  SHFL.IDX P6, R14, R13, R12, R11 ;  /* 0x0000000c0d0e7389 */ /* 0x00006400000c000b */
[----:B01----:R-:W-:Y:S01]  /*e660*/  ENDCOLLECTIVE ;  /* 0x000000000000791b */ /* 0x003fe20003800000 */
.L_x_333:
[----:B------:R-:W-:-:S04]  /*e670*/  @P1 LEA R3, P0, R9, R3, 0x1 ;  /* 0x0000000309031211 */ /* 0x000fc800078008ff */
[----:B------:R-:W-:-:S04]  /*e680*/  @P1 IADD3.X R2, RZ, R2, RZ, P0, !PT ;  /* 0x00000002ff021210 */ /* 0x000fc800007fe4ff */
        /* <DEDUP_REMOVED lines=10> */
[----:B------:R-:W-:Y:S02]  /*e730*/  ISETP.GE.AND P1, PT, R6, 0x31, PT ;  /* 0x000000310600780c */ /* 0x000fe40003f26270 */
[----:B0-----:R-:W-:-:S11]  /*e740*/  MOV R2, R14 ;  /* 0x0000000e00027202 */ /* 0x001fd60000000f00 */
[----:B------:R-:W-:Y:S05]  /*e750*/  WARPSYNC.COLLECTIVE R15, `(.L_x_334) ;  /* 0x000000000f087348 */ /* 0x000fea0003c00000 */
[----:B------:R0:W1:Y:S02]  /*e760*/  SHFL.IDX P6, R14, R13, R12, R11 ;  /* 0x0000000c0d0e7389 */ /* 0x00006400000c000b */
[----:B01----:R-:W-:Y:S01]  /*e770*/  ENDCOLLECTIVE ;  /* 0x000000000000791b */ /* 0x003fe20003800000 */
.L_x_334:
[----:B------:R-:W-:Y:S01]  /*e780*/  @P1 LEA R8, R5, R22, 0x1 ;  /* 0x0000001605081211 */ /* 0x000fe200078e08ff */
[----:B------:R-:W-:Y:S02]  /*e790*/  IMAD.MOV.U32 R13, RZ, RZ, R0 ;  /* 0x000000ffff0d7224 */ /* 0x000fe400078e0000 */
[----:B------:R-:W-:Y:S02]  /*e7a0*/  IMAD.MOV.U32 R12, RZ, RZ, 0x4 ;  /* 0x00000004ff0c7424 */ /* 0x000fe400078e00ff */
[----:B------:R-:W-:-:S07]  /*e7b0*/  IMAD.MOV.U32 R3, RZ, RZ, R14 ;  /* 0x000000ffff037224 */ /* 0x000fce00078e000e */
[----:B------:R-:W-:Y:S05]  /*e7c0*/  WARPSYNC.COLLECTIVE R15, `(.L_x_335) ;  /* 0x000000000f087348 */ /* 0x000fea0003c00000 */
[----:B------:R0:W1:Y:S02]  /*e7d0*/  SHFL.IDX P6, R14, R13, R12, R11 ;  /* 0x0000000c0d0e7389 */ /* 0x00006400000c000b */
[----:B01----:R-:W-:Y:S01]  /*e7e0*/  ENDCOLLECTIVE ;  /* 0x000000000000791b */ /* 0x003fe20003800000 */
.L_x_335:
[----:B------:R-:W-:-:S05]  /*e7f0*/  @P1 LEA R3, P0, R9, R3, 0x1 ;  /* 0x0000000309031211 */ /* 0x000fca00078008ff */
[----:B------:R-:W-:-:S05]  /*e800*/  @P1 IMAD.X R2, RZ, RZ, R2, P0 ;  /* 0x000000ffff021224 */ /* 0x000fca00000e0602 */
[----:B------:R-:W-:Y:S02]  /*e810*/  @P1 LOP3.LUT R3, R3, R2, RZ, 0x3c, !PT ;  /* 0x0000000203031212 */ /* 0x000fe400078e3cff */
[----:B------:R-:W-:Y:S02]  /*e820*/  MOV R13, R4 ;  /* 0x00000004000d7202 */ /* 0x000fe40000000f00 */
        /* <DEDUP_REMOVED lines=13> */
.L_x_336:
[----:B------:R-:W-:Y:S01]  /*e900*/  @P1 IMAD R8, R5, 0x2, R22 ;  /* 0x0000000205081824 */ /* 0x000fe200078e0216 */
[----:B------:R-:W-:Y:S01]  /*e910*/  MOV R13, R0 ;  /* 0x00000000000d7202 */ /* 0x000fe20000000f00 */
[----:B------:R-:W-:Y:S02]  /*e920*/  IMAD.MOV.U32 R12, RZ, RZ, 0x5 ;  /* 0x00000005ff0c7424 */ /* 0x000fe400078e00ff */
[----:B------:R-:W-:-:S07]  /*e930*/  IMAD.MOV.U32 R3, RZ, RZ, R14 ;  /* 0x000000ffff037224 */ /* 0x000fce00078e000e */
[----:B------:R-:W-:Y:S05]  /*e940*/  WARPSYNC.COLLECTIVE R15, `(.L_x_337) ;  /* 0x000000000f087348 */ /* 0x000fea0003c00000 */
[----:B------:R0:W1:Y:S02]  /*e950*/  SHFL.IDX P6, R14, R13, R12, R11 ;  /* 0x0000000c0d0e7389 */ /* 0x00006400000c000b */
[----:B01----:R-:W-:Y:S01]  /*e960*/  ENDCOLLECTIVE ;  /* 0x000000000000791b */ /* 0x003fe20003800000 */
.L_x_337:
[----:B------:R-:W-:-:S05]  /*e970*/  @P1 LEA R3, P0, R9, R3, 0x1 ;  /* 0x0000000309031211 */ /* 0x000fca00078008ff */
[----:B------:R-:W-:-:S05]  /*e980*/  @P1 IMAD.X R2, RZ, RZ, R2, P0 ;  /* 0x000000ffff021224 */ /* 0x000fca00000e0602 */
[----:B------:R-:W-:Y:S01]  /*e990*/  @P1 LOP3.LUT R3, R3, R2, RZ, 0x3c, !PT ;  /* 0x0000000203031212 */ /* 0x000fe200078e3cff */
[----:B------:R-:W-:-:S03]  /*e9a0*/  IMAD.MOV.U32 R13, RZ, RZ, R4 ;  /* 0x000000ffff0d7224 */ /* 0x000fc600078e0004 */
[----:B------:R-:W-:-:S04]  /*e9b0*/  @P1 LOP3.LUT R2, R3, R2, RZ, 0x3c, !PT ;  /* 0x0000000203021212 */ /* 0x000fc800078e3cff */
[----:B------:R-:W-:Y:S01]  /*e9c0*/  @P1 LOP3.LUT R3, R3, R2, RZ, 0x3c, !PT ;  /* 0x0000000203031212 */ /* 0x000fe200078e3cff */
[----:B------:R-:W-:-:S07]  /*e9d0*/  IMAD.MOV.U32 R0, RZ, RZ, R14 ;  /* 0x000000ffff007224 */ /* 0x000fce00078e000e */
[----:B------:R-:W-:Y:S05]  /*e9e0*/  WARPSYNC.COLLECTIVE R15, `(.L_x_338) ;  /* 0x000000000f087348 */ /* 0x000fea0003c00000 */
[----:B------:R0:W1:Y:S02]  /*e9f0*/  SHFL.IDX P6, R14, R13, R12, R11 ;  /* 0x0000000c0d0e7389 */ /* 0x00006400000c000b */
[----:B01----:R-:W-:Y:S01]  /*ea00*/  ENDCOLLECTIVE ;  /* 0x000000000000791b */ /* 0x003fe20003800000 */
.L_x_338:
[----:B------:R-:W-:Y:S01]  /*ea10*/  @!PT LDS RZ, [RZ] ;  /* 0x00000000fffff984 */ /* 0x000fe20000000800 */
[----:B------:R-:W-:Y:S01]  /*ea20*/  @!PT LDS RZ, [RZ] ;  /* 0x00000000fffff984 */ /* 0x000fe20000000800 */
[----:B------:R-:W-:Y:S01]  /*ea30*/  @!PT LDS RZ, [RZ] ;  /* 0x00000000fffff984 */ /* 0x000fe20000000800 */
[----:B------:R-:W-:Y:S04]  /*ea40*/  @P1 LDGSTS.E.BYPASS.LTC128B.128 [R8+0x1a400], desc[UR36][R2.64], !P4 ;  /* 0x1a40000002081fae */ /* 0x000fe8000e101d64 */
[----:B------:R-:W-:Y:S04]  /*ea50*/  @P1 LDGSTS.E.BYPASS.LTC128B.128 [R8+0x1d400], desc[UR36][R2.64+0x80], !P3 ;  /* 0x1d40008002081fae */ /* 0x000fe8000d901d64 */
[----:B------:R0:W-:Y:S02]  /*ea60*/  @P1 LDGSTS.E.BYPASS.LTC128B.128 [R8+0x20400], desc[UR36][R2.64+0x100], !P2 ;  /* 0x2040010002081fae */ /* 0x0001e4000d101d64 */
[----:B0-----:R-:W-:Y:S01]  /*ea70*/  MOV R2, R14 ;  /* 0x0000000e00027202 */ /* 0x001fe20000000f00 */
[----:B------:R-:W-:Y:S06]  /*ea80*/  BRA `(.L_x_339) ;  /* 0xffffffc000447947 */ /* 0x000fec000383ffff */
.L_x_265:
[----:B------:R-:W-:Y:S01]  /*ea90*/  IMAD.MOV.U32 R13, RZ, RZ, R5 ;  /* 0x000000ffff0d7224 */ /* 0x000fe200078e0005 */
[----:B------:R-:W-:Y:S01]  /*eaa0*/  MOV R15, 0xffffffff ;  /* 0xffffffff000f7802 */ /* 0x000fe20000000f00 */
[----:B------:R-:W-:Y:S01]  /*eab0*/  IMAD.MOV.U32 R12, RZ, RZ, RZ ;  /* 0x000000ffff0c7224 */ /* 0x000fe200078e00ff */
[----:B------:R-:W-:Y:S01]  /*eac0*/  IADD3 R4, R10, R4, RZ ;  /* 0x000000040a047210 */ /* 0x000fe20007ffe0ff */
[----:B------:R-:W-:Y:S02]  /*ead0*/  IMAD.MOV.U32 R11, RZ, RZ, 0x181f ;  /* 0x0000181fff0b7424 */ /* 0x000fe400078e00ff */
[----:B-----5:R-:W-:-:S07]  /*eae0*/  IMAD R6, R17, R8, RZ ;  /* 0x0000000811067224 */ /* 0x020fce00078e02ff */
[----:B------:R-:W-:Y:S05]  /*eaf0*/  WARPSYNC.COLLECTIVE R15, `(.L_x_340) ;  /* 0x000000000f087348 */ /* 0x000fea0003c00000 */
[----:B------:R0:W1:Y:S02]  /*eb00*/  SHFL.IDX P6, R14, R13, R12, R11 ;  /* 0x0000000c0d0e7389 */ /* 0x00006400000c000b */
[----:B01----:R-:W-:Y:S01]  /*eb10*/  ENDCOLLECTIVE ;  /* 0x000000000000791b */ /* 0x003fe20003800000 */
.L_x_340:
[----:B------:R-:W-:Y:S01]  /*eb20*/  ISETP.GE.AND P1, PT, R4, R6, PT ;  /* 0x000000060400720c */ /* 0x000fe20003f26270 */
[----:B------:R-:W-:Y:S02]  /*eb30*/  IMAD.MOV.U32 R13, RZ, RZ, R0 ;  /* 0x000000ffff0d7224 */ /* 0x000fe400078e0000 */
[----:B------:R-:W-:-:S10]  /*eb40*/  IMAD.MOV.U32 R2, RZ, RZ, R14 ;  /* 0x000000ffff027224 */ /* 0x000fd400078e000e */
[----:B------:R-:W-:Y:S05]  /*eb50*/  WARPSYNC.COLLECTIVE R15, `(.L_x_341) ;  /* 0x000000000f087348 */ /* 0x000fea0003c00000 */
[----:B------:R0:W1:Y:S02]  /*eb60*/  SHFL.IDX P6, R14, R13, R12, R11 ;  /* 0x0000000c0d0e7389 */ /* 0x00006400000c000b */
[----:B01----:R-:W-:Y:S01]  /*eb70*/  ENDCOLLECTIVE ;  /* 0x000000000000791b */ /* 0x003fe20003800000 */
.L_x_341:
[----:B------:R-:W-:Y:S01]  /*eb80*/  MOV R13, R5 ;  /* 0x00000005000d7202 */ /* 0x000fe20000000f00 */
[----:B------:R-:W-:Y:S02]  /*eb90*/  IMAD.MOV.U32 R12, RZ, RZ, 0x1 ;  /* 0x00000001ff0c7424 */ /* 0x000fe400078e00ff */
[----:B------:R-:W-:-:S07]  /*eba0*/  IMAD.MOV.U32 R3, RZ, RZ, R14 ;  /* 0x000000ffff037224 */ /* 0x000fce00078e000e */
[----:B------:R-:W-:Y:S05]  /*ebb0*/  WARPSYNC.COLLECTIVE R15, `(.L_x_342) ;  /* 0x000000000f087348 */ /* 0x000fea0003c00000 */
[----:B------:R0:W1:Y:S02]  /*ebc0*/  SHFL.IDX P6, R14, R13, R12, R11 ;  /* 0x0000000c0d0e7389 */ /* 0x00006400000c000b */
[----:B01----:R-:W-:Y:S01]  /*ebd0*/  ENDCOLLECTIVE ;  /* 0x000000000000791b */ /* 0x003fe20003800000 */
.L_x_342:
[----:B------:R-:W-:-:S05]  /*ebe0*/  @!P1 LEA R7, P4, R9, R3, 0x1 ;  /* 0x0000000309079211 */ /* 0x000fca00078808ff */
[----:B------:R-:W-:Y:S02]  /*ebf0*/  @!P1 IMAD.X R3, RZ, RZ, R2, P4 ;  /* 0x000000ffff039224 */ /* 0x000fe400020e0602 */
[----:B------:R-:W-:Y:S02]  /*ec00*/  @!P1 IMAD.MOV.U32 R2, RZ, RZ, R7 ;  /* 0x000000ffff029224 */ /* 0x000fe400078e0007 */
[----:B------:R-:W-:Y:S02]  /*ec10*/  VIADD R7, R4, 0x10 ;  /* 0x0000001004077836 */ /* 0x000fe40000000000 */
[----:B------:R-:W-:Y:S01]  /*ec20*/  IMAD.MOV.U32 R13, RZ, RZ, R0 ;  /* 0x000000ffff0d7224 */ /* 0x000fe200078e0000 */
[----:B------:R-:W-:Y:S01]  /*ec30*/  @!PT LDS RZ, [RZ] ;  /* 0x00000000fffff984 */ /* 0x000fe20000000800 */
[----:B------:R-:W-:Y:S01]  /*ec40*/  @!PT LDS RZ, [RZ] ;  /* 0x00000000fffff984 */ /* 0x000fe20000000800 */
[----:B------:R-:W-:Y:S01]  /*ec50*/  @!PT LDS RZ, [RZ] ;  /* 0x00000000fffff984 */ /* 0x000fe20000000800 */
[----:B------:R-:W-:Y:S04]  /*ec60*/  @!P1 LDGSTS.E.BYPASS.LTC128B.128 [R34+0xc400], desc[UR36][R2.64], !P3 ;  /* 0x0c40000002229fae */ /* 0x000fe8000d901d64 */
[----:B------:R-:W-:Y:S04]  /*ec70*/  @!P1 LDGSTS.E.BYPASS.LTC128B.128 [R34+0x10400], desc[UR36][R2.64+0x80], !P2 ;  /* 0x1040008002229fae */ /* 0x000fe8000d101d64 */
[----:B------:R0:W-:Y:S01]  /*ec80*/  @!P1 LDGSTS.E.BYPASS.LTC128B.128 [R34+0x14400], desc[UR36][R2.64+0x100], !P0 ;  /* 0x1440010002229fae */ /* 0x0001e2000c101d64 */
[----:B------:R-:W-:Y:S01]  /*ec90*/  ISETP.GE.AND P1, PT, R7, R6, PT ;  /* 0x000000060700720c */ /* 0x000fe20003f26270 */
[----:B0-----:R-:W-:-:S12]  /*eca0*/  IMAD.MOV.U32 R2, RZ, RZ, R14 ;  /* 0x000000ffff027224 */ /* 0x001fd800078e000e */
[----:B------:R-:W-:Y:S05]  /*ecb0*/  WARPSYNC.COLLECTIVE R15, `(.L_x_343) ;  /* 0x000000000f087348 */ /* 0x000fea0003c00000 */
[----:B------:R0:W1:Y:S02]  /*ecc0*/  SHFL.IDX P6, R14, R13, R12, R11 ;  /* 0x0000000c0d0e7389 */ /* 0x00006400000c000b */
[----:B01----:R-:W-:Y:S01]  /*ecd0*/  ENDCOLLECTIVE ;  /* 0x000000000000791b */ /* 0x003fe20003800000 */
.L_x_343:
[----:B------:R-:W-:Y:S02]  /*ece0*/  IMAD.MOV.U32 R13, RZ, RZ, R5 ;  /* 0x000000ffff0d7224 */ /* 0x000fe400078e0005 */
[----:B------:R-:W-:Y:S01]  /*ecf0*/  IMAD.MOV.U32 R12, RZ, RZ, 0x2 ;  /* 0x00000002ff0c7424 */ /* 0x000fe200078e00ff */
[----:B------:R-:W-:-:S07]  /*ed00*/  MOV R3, R14 ;  /* 0x0000000e00037202 */ /* 0x000fce0000000f00 */
[----:B------:R-:W-:Y:S05]  /*ed10*/  WARPSYNC.COLLECTIVE R15, `(.L_x_344) ;  /* 0x000000000f087348 */ /* 0x000fea0003c00000 */
[----:B------:R0:W1:Y:S02]  /*ed20*/  SHFL.IDX P6, R14, R13, R12, R11 ;  /* 0x0000000c0d0e7389 */ /* 0x00006400000c000b */
[----:B01----:R-:W-:Y:S01]  /*ed30*/  ENDCOLLECTIVE ;  /* 0x000000000000791b */ /* 0x003fe20003800000 */
.L_x_344:
[----:B------:R-:W-:-:S05]  /*ed40*/  @!P1 LEA R7, P4, R9, R3, 0x1 ;  /* 0x0000000309079211 */ /* 0x000fca00078808ff */
[----:B------:R-:W-:Y:S02]  /*ed50*/  @!P1 IMAD.X R8, RZ, RZ, R2, P4 ;  /* 0x000000ffff089224 */ /* 0x000fe400020e0602 */
[----:B------:R-:W-:Y:S01]  /*ed60*/  @!P1 IMAD.MOV.U32 R2, RZ, RZ, R7 ;  /* 0x000000ffff029224 */ /* 0x000fe200078e0007 */
[----:B------:R-:W-:Y:S01]  /*ed70*/  IADD3 R7, R4, 0x20, RZ ;  /* 0x0000002004077810 */ /* 0x000fe20007ffe0ff */
[----:B------:R-:W-:Y:S01]  /*ed80*/  @!P1 IMAD.MOV.U32 R3, RZ, RZ, R8 ;  /* 0x000000ffff039224 */ /* 0x000fe200078e0008 */
[----:B------:R-:W-:-:S04]  /*ed90*/  MOV R13, R0 ;  /* 0x00000000000d7202 */ /* 0x000fc80000000f00 */
        /* <DEDUP_REMOVED lines=11> */
.L_x_345:
[----:B------:R-:W-:Y:S02]  /*ee50*/  IMAD.MOV.U32 R13, RZ, RZ, R5 ;  /* 0x000000ffff0d7224 */ /* 0x000fe400078e0005 */
[----:B------:R-:W-:Y:S02]  /*ee60*/  IMAD.MOV.U32 R12, RZ, RZ, 0x3 ;  /* 0x00000003ff0c7424 */ /* 0x000fe400078e00ff */
[----:B------:R-:W-:-:S07]  /*ee70*/  IMAD.MOV.U32 R3, RZ, RZ, R14 ;  /* 0x000000ffff037224 */ /* 0x000fce00078e000e */
[----:B------:R-:W-:Y:S05]  /*ee80*/  WARPSYNC.COLLECTIVE R15, `(.L_x_346) ;  /* 0x000000000f087348 */ /* 0x000fea0003c00000 */
[----:B------:R0:W1:Y:S02]  /*ee90*/  SHFL.IDX P6, R14, R13, R12, R11 ;  /* 0x0000000c0d0e7389 */ /* 0x00006400000c000b */
[----:B01----:R-:W-:Y:S01]  /*eea0*/  ENDCOLLECTIVE ;  /* 0x000000000000791b */ /* 0x003fe20003800000 */
.L_x_346:
[----:B------:R-:W-:-:S05]  /*eeb0*/  @!P1 LEA R7, P4, R9, R3, 0x1 ;  /* 0x0000000309079211 */ /* 0x000fca00078808ff */
[----:B------:R-:W-:Y:S02]  /*eec0*/  @!P1 IMAD.X R8, RZ, RZ, R2, P4 ;  /* 0x000000ffff089224 */ /* 0x000fe400020e0602 */
[----:B------:R-:W-:Y:S02]  /*eed0*/  @!P1 IMAD.MOV.U32 R2, RZ, RZ, R7 ;  /* 0x000000ffff029224 */ /* 0x000fe400078e0007 */
[----:B------:R-:W-:Y:S01]  /*eee0*/  VIADD R7, R4, 0x30 ;  /* 0x0000003004077836 */ /* 0x000fe20000000000 */
[----:B------:R-:W-:Y:S01]  /*eef0*/  @!P1 MOV R3, R8 ;  /* 0x0000000800039202 */ /* 0x000fe20000000f00 */
[----:B------:R-:W-:-:S04]  /*ef00*/  IMAD.MOV.U32 R13, RZ, RZ, R0 ;  /* 0x000000ffff0d7224 */ /* 0x000fc800078e0000 */
[----:B------:R-:W-:Y:S01]  /*ef10*/  @!PT LDS RZ, [RZ] ;  /* 0x00000000fffff984 */ /* 0x000fe20000000800 */
[----:B------:R-:W-:Y:S01]  /*ef20*/  @!PT LDS RZ, [RZ] ;  /* 0x00000000fffff984 */ /* 0x000fe20000000800 */
[----:B------:R-:W-:Y:S01]  /*ef30*/  @!PT LDS RZ, [RZ] ;  /* 0x00000000fffff984 */ /* 0x000fe20000000800 */
[----:B------:R-:W-:Y:S04]  /*ef40*/  @!P1 LDGSTS.E.BYPASS.LTC128B.128 [R34+0xd400], desc[UR36][R2.64], !P3 ;  /* 0x0d40000002229fae */ /* 0x000fe8000d901d64 */
[----:B------:R-:W-:Y:S04]  /*ef50*/  @!P1 LDGSTS.E.BYPASS.LTC128B.128 [R34+0x11400], desc[UR36][R2.64+0x80], !P2 ;  /* 0x1140008002229fae */ /* 0x000fe8000d101d64 */
[----:B------:R0:W-:Y:S01]  /*ef60*/  @!P1 LDGSTS.E.BYPASS.LTC128B.128 [R34+0x15400], desc[UR36][R2.64+0x100], !P0 ;  /* 0x1540010002229fae */ /* 0x0001e2000c101d64 */
[----:B------:R-:W-:Y:S02]  /*ef70*/  ISETP.GE.AND P1, PT, R7, R6, PT ;  /* 0x000000060700720c */ /* 0x000fe40003f26270 */
[----:B0-----:R-:W-:-:S11]  /*ef80*/  MOV R2, R14 ;  /* 0x0000000e00027202 */ /* 0x001fd60000000f00 */
[----:B------:R-:W-:Y:S05]  /*ef90*/  WARPSYNC.COLLECTIVE R15, `(.L_x_347) ;  /* 0x000000000f087348 */ /* 0x000fea0003c00000 */
[----:B------:R0:W1:Y:S02]  /*efa0*/  SHFL.IDX P6, R14, R13, R12, R11 ;  /* 0x0000000c0d0e7389 */ /* 0x00006400000c000b */
[----:B01----:R-:W-:Y:S01]  /*efb0*/  ENDCOLLECTIVE ;  /* 0x000000000000791b */ /* 0x003fe20003800000 */
.L_x_347:
[----:B------:R-:W-:Y:S01]  /*efc0*/  IMAD.MOV.U32 R13, RZ, RZ, R5 ;  /* 0x000000ffff0d7224 */ /* 0x000fe200078e0005 */
[----:B------:R-:W-:Y:S01]  /*efd0*/  MOV R12, 0x4 ;  /* 0x00000004000c7802 */ /* 0x000fe20000000f00 */
[----:B------:R-:W-:-:S07]  /*efe0*/  IMAD.MOV.U32 R3, RZ, RZ, R14 ;  /* 0x000000ffff037224 */ /* 0x000fce00078e000e */
[----:B------:R-:W-:Y:S05]  /*eff0*/  WARPSYNC.COLLECTIVE R15, `(.L_x_348) ;  /* 0x000000000f087348 */ /* 0x000fea0003c00000 */
[----:B------:R0:W1:Y:S02]  /*f000*/  SHFL.IDX P6, R14, R13, R12, R11 ;  /* 0x0000000c0d0e7389 */ /* 0x00006400000c000b */
[----:B01----:R-:W-:Y:S01]  /*f010*/  ENDCOLLECTIVE ;  /* 0x000000000000791b */ /* 0x003fe20003800000 */
.L_x_348:
[----:B------:R-:W-:-:S05]  /*f020*/  @!P1 LEA R7, P4, R9, R3, 0x1 ;  /* 0x0000000309079211 */ /* 0x000fca00078808ff */
[----:B------:R-:W-:Y:S01]  /*f030*/  @!P1 IMAD.X R8, RZ, RZ, R2, P4 ;  /* 0x000000ffff089224 */ /* 0x000fe200020e0602 */
[----:B------:R-:W-:Y:S01]  /*f040*/  @!P1 MOV R2, R7 ;  /* 0x0000000700029202 */ /* 0x000fe20000000f00 */
[----:B------:R-:W-:Y:S02]  /*f050*/  VIADD R7, R4, 0x40 ;  /* 0x0000004004077836 */ /* 0x000fe40000000000 */
[----:B------:R-:W-:Y:S02]  /*f060*/  @!P1 IMAD.MOV.U32 R3, RZ, RZ, R8 ;  /* 0x000000ffff039224 */ /* 0x000fe400078e0008 */
[----:B------:R-:W-:-:S03]  /*f070*/  IMAD.MOV.U32 R13, RZ, RZ, R0 ;  /* 0x000000ffff0d7224 */ /* 0x000fc600078e0000 */
        /* <DEDUP_REMOVED lines=11> */
.L_x_349:
[----:B------:R-:W-:Y:S01]  /*f130*/  MOV R13, R5 ;  /* 0x00000005000d7202 */ /* 0x000fe20000000f00 */
[----:B------:R-:W-:Y:S02]  /*f140*/  IMAD.MOV.U32 R12, RZ, RZ, 0x5 ;  /* 0x00000005ff0c7424 */ /* 0x000fe400078e00ff */
[----:B------:R-:W-:-:S07]  /*f150*/  IMAD.MOV.U32 R3, RZ, RZ, R14 ;  /* 0x000000ffff037224 */ /* 0x000fce00078e000e */
[----:B------:R-:W-:Y:S05]  /*f160*/  WARPSYNC.COLLECTIVE R15, `(.L_x_350) ;  /* 0x000000000f087348 */ /* 0x000fea0003c00000 */
[----:B------:R0:W1:Y:S02]  /*f170*/  SHFL.IDX P6, R14, R13, R12, R11 ;  /* 0x0000000c0d0e7389 */ /* 0x00006400000c000b */
[----:B01----:R-:W-:Y:S01]  /*f180*/  ENDCOLLECTIVE ;  /* 0x000000000000791b */ /* 0x003fe20003800000 */
.L_x_350:
[----:B------:R-:W-:-:S04]  /*f190*/  @!P1 LEA R7, P4, R9, R3, 0x1 ;  /* 0x0000000309079211 */ /* 0x000fc800078808ff */
[----:B------:R-:W-:Y:S01]  /*f1a0*/  @!P1 IADD3.X R8, RZ, R2, RZ, P4, !PT ;  /* 0x00000002ff089210 */ /* 0x000fe200027fe4ff */
[----:B------:R-:W-:Y:S02]  /*f1b0*/  @!P1 IMAD.MOV.U32 R2, RZ, RZ, R7 ;  /* 0x000000ffff029224 */ /* 0x000fe400078e0007 */
        /* <DEDUP_REMOVED lines=14> */
.L_x_351:
[----:B------:R-:W-:Y:S02]  /*f2a0*/  IMAD.MOV.U32 R13, RZ, RZ, R5 ;  /* 0x000000ffff0d7224 */ /* 0x000fe400078e0005 */
[----:B------:R-:W-:Y:S01]  /*f2b0*/  IMAD.MOV.U32 R12, RZ, RZ, 0x6 ;  /* 0x00000006ff0c7424 */ /* 0x000fe200078e00ff */
[----:B------:R-:W-:-:S07]  /*f2c0*/  MOV R3, R14 ;  /* 0x0000000e00037202 */ /* 0x000fce0000000f00 */
[----:B------:R-:W-:Y:S05]  /*f2d0*/  WARPSYNC.COLLECTIVE R15, `(.L_x_352) ;  /* 0x000000000f087348 */ /* 0x000fea0003c00000 */
[----:B------:R0:W1:Y:S02]  /*f2e0*/  SHFL.IDX P6, R14, R13, R12, R11 ;  /* 0x0000000c0d0e7389 */ /* 0x00006400000c000b */
[----:B01----:R-:W-:Y:S01]  /*f2f0*/  ENDCOLLECTIVE ;  /* 0x000000000000791b */ /* 0x003fe20003800000 */
.L_x_352:
        /* <DEDUP_REMOVED lines=17> */
.L_x_353:
[----:B------:R-:W-:Y:S02]  /*f410*/  IMAD.MOV.U32 R13, RZ, RZ, R5 ;  /* 0x000000ffff0d7224 */ /* 0x000fe400078e0005 */
[----:B------:R-:W-:Y:S02]  /*f420*/  IMAD.MOV.U32 R12, RZ, RZ, 0x7 ;  /* 0x00000007ff0c7424 */ /* 0x000fe400078e00ff */
[----:B------:R-:W-:-:S07]  /*f430*/  IMAD.MOV.U32 R3, RZ, RZ, R14 ;  /* 0x000000ffff037224 */ /* 0x000fce00078e000e */
[----:B------:R-:W-:Y:S05]  /*f440*/  WARPSYNC.COLLECTIVE R15, `(.L_x_354) ;  /* 0x000000000f087348 */ /* 0x000fea0003c00000 */
[----:B------:R0:W1:Y:S02]  /*f450*/  SHFL.IDX P6, R14, R13, R12, R11 ;  /* 0x0000000c0d0e7389 */ /* 0x00006400000c000b */
[----:B01----:R-:W-:Y:S01]  /*f460*/  ENDCOLLECTIVE ;  /* 0x000000000000791b */ /* 0x003fe20003800000 */
.L_x_354:
[----:B------:R-:W-:-:S05]  /*f470*/  @!P1 LEA R7, P4, R9, R3, 0x1 ;  /* 0x0000000309079211 */ /* 0x000fca00078808ff */
[----:B------:R-:W-:Y:S02]  /*f480*/  @!P1 IMAD.X R8, RZ, RZ, R2, P4 ;  /* 0x000000ffff089224 */ /* 0x000fe400020e0602 */
[----:B------:R-:W-:-:S03]  /*f490*/  @!P1 IMAD.MOV.U32 R2, RZ, RZ, R7 ;  /* 0x000000ffff029224 */ /* 0x000fc600078e0007 */
[----:B------:R-:W-:Y:S02]  /*f4a0*/  @!P1 MOV R3, R8 ;  /* 0x0000000800039202 */ /* 0x000fe40000000f00 */
[----:B------:R-:W-:-:S03]  /*f4b0*/  MOV R13, R0 ;  /* 0x00000000000d7202 */ /* 0x000fc60000000f00 */
[----:B------:R-:W-:Y:S01]  /*f4c0*/  @!PT LDS RZ, [RZ] ;  /* 0x00000000fffff984 */ /* 0x000fe20000000800 */
[----:B------:R-:W-:Y:S01]  /*f4d0*/  @!PT LDS RZ, [RZ] ;  /* 0x00000000fffff984 */ /* 0x000fe20000000800 */
[----:B------:R-:W-:Y:S01]  /*f4e0*/  @!PT LDS RZ, [RZ] ;  /* 0x00000000fffff984 */ /* 0x000fe20000000800 */
[----:B------:R0:W-:Y:S04]  /*f4f0*/  @!P1 LDGSTS.E.BYPASS.LTC128B.128 [R34+0xf400], desc[UR36][R2.64], !P3 ;  /* 0x0f40000002229fae */ /* 0x0001e8000d901d64 */
[----:B------:R0:W-:Y:S01]  /*f500*/  @!P1 LDGSTS.E.BYPASS.LTC128B.128 [R34+0x13400], desc[UR36][R2.64+0x80], !P2 ;  /* 0x1340008002229fae */ /* 0x0001e2000d101d64 */
[----:B------:R-:W-:-:S03]  /*f510*/  IMAD.MOV.U32 R5, RZ, RZ, R14 ;  /* 0x000000ffff057224 */ /* 0x000fc600078e000e */
[----:B------:R0:W-:Y:S04]  /*f520*/  @!P1 LDGSTS.E.BYPASS.LTC128B.128 [R34+0x17400], desc[UR36][R2.64+0x100], !P0 ;  /* 0x1740010002229fae */ /* 0x0001e8000c101d64 */
[----:B0-----:R-:W-:Y:S05]  /*f530*/  WARPSYNC.COLLECTIVE R15, `(.L_x_355) ;  /* 0x000000000f087348 */ /* 0x001fea0003c00000 */
[----:B------:R1:W2:Y:S02]  /*f540*/  SHFL.IDX P6, R14, R13, R12, R11 ;  /* 0x0000000c0d0e7389 */ /* 0x0002a400000c000b */
[----:B012---:R-:W-:Y:S01]  /*f550*/  ENDCOLLECTIVE ;  /* 0x000000000000791b */ /* 0x007fe20003800000 */
.L_x_355:
[----:B------:R-:W-:Y:S05]  /*f560*/  BRA `(.L_x_356) ;  /* 0xffffffc000a87947 */ /* 0x000fea000383ffff */
.L_x_270:
[----:B0-----:R0:W1:Y:S02]  /*f570*/  SYNCS.PHASECHK.TRANS64.TRYWAIT P0, [R22+URZ+0x2a820], R3 ;  /* 0x02a82003160075a7 */ /* 0x001064000800017f */
[----:B-1----:R-:W-:Y:S05]  /*f580*/  @!P0 NANOSLEEP.SYNCS 0x989680 ;  /* 0x009896800000895d */ /* 0x002fea0003900000 */
[----:B------:R-:W1:Y:S02]  /*f590*/  @!P0 SYNCS.PHASECHK.TRANS64 P0, [R22+URZ+0x2a820], R3 ;  /* 0x02a82003160085a7 */ /* 0x000e64000800007f */
[----:B-1----:R-:W-:Y:S05]  /*f5a0*/  @!P0 BRA `(.L_x_270) ;  /* 0xfffffffc00f08947 */ /* 0x002fea000383ffff */
[----:B------:R-:W-:Y:S05]  /*f5b0*/  BRA `(.L_x_357) ;  /* 0xffffffc400187947 */ /* 0x000fea000383ffff */
.L_x_275:
[----:B0-----:R0:W1:Y:S02]  /*f5c0*/  SYNCS.PHASECHK.TRANS64.TRYWAIT P0, [R6+URZ+0x2a840], R3 ;  /* 0x02a84003060075a7 */ /* 0x001064000800017f */
[----:B-1----:R-:W-:Y:S05]  /*f5d0*/  @!P0 NANOSLEEP.SYNCS 0x989680 ;  /* 0x009896800000895d */ /* 0x002fea0003900000 */
[----:B------:R-:W1:Y:S02]  /*f5e0*/  @!P0 SYNCS.PHASECHK.TRANS64 P0, [R6+URZ+0x2a840], R3 ;  /* 0x02a84003060085a7 */ /* 0x000e64000800007f */
[----:B-1----:R-:W-:Y:S05]  /*f5f0*/  @!P0 BRA `(.L_x_275) ;  /* 0xfffffffc00f08947 */ /* 0x002fea000383ffff */
[----:B------:R-:W-:Y:S05]  /*f600*/  BRA `(.L_x_358) ;  /* 0xffffffc400e47947 */ /* 0x000fea000383ffff */
.L_x_276:
[----:B------:R-:W-:Y:S01]  /*f610*/  BSSY B1, `(.L_x_359) ;  /* 0x0000008000017945 */ /* 0x000fe20003800000 */
[----:B------:R-:W-:Y:S01]  /*f620*/  IMAD.MOV.U32 R13, RZ, RZ, R5 ;  /* 0x000000ffff0d7224 */ /* 0x000fe200078e0005 */
[----:B------:R-:W-:Y:S01]  /*f630*/  MOV R15, 0xffffffff ;  /* 0xffffffff000f7802 */ /* 0x000fe20000000f00 */
[----:B------:R-:W-:Y:S02]  /*f640*/  IMAD.MOV.U32 R12, RZ, RZ, RZ ;  /* 0x000000ffff0c7224 */ /* 0x000fe400078e00ff */
[----:B------:R-:W-:-:S07]  /*f650*/  IMAD.MOV.U32 R11, RZ, RZ, 0x181f ;  /* 0x0000181fff0b7424 */ /* 0x000fce00078e00ff */
[----:B------:R-:W-:Y:S05]  /*f660*/  WARPSYNC.COLLECTIVE R15, `(.L_x_360) ;  /* 0x000000000f087348 */ /* 0x000fea0003c00000 */
[----:B------:R0:W1:Y:S02]  /*f670*/  SHFL.IDX P6, R14, R13, R12, R11 ;  /* 0x0000000c0d0e7389 */ /* 0x00006400000c000b */
[----:B01----:R-:W-:Y:S01]  /*f680*/  ENDCOLLECTIVE ;  /* 0x000000000000791b */ /* 0x003fe20003800000 */
.L_x_360:
[----:B------:R-:W-:Y:S05]  /*f690*/  BSYNC B1 ;  /* 0x0000000000017941 */ /* 0x000fea0003800000 */
.L_x_359:
[----:B------:R-:W0:Y:S01]  /*f6a0*/  S2R R35, SR_TID.X ;  /* 0x0000000000237919 */ /* 0x000e220000002100 */
[----:B------:R-:W-:Y:S01]  /*f6b0*/  IMAD.MOV.U32 R13, RZ, RZ, R9 ;  /* 0x000000ffff0d7224 */ /* 0x000fe200078e0009 */
[----:B------:R-:W-:Y:S01]  /*f6c0*/  MOV R11, 0x181f ;  /* 0x0000181f000b7802 */ /* 0x000fe20000000f00 */
[----:B------:R-:W-:Y:S02]  /*f6d0*/  IMAD.MOV.U32 R12, RZ, RZ, RZ ;  /* 0x000000ffff0c7224 */ /* 0x000fe400078e00ff */
[----:B------:R-:W-:Y:S02]  /*f6e0*/  IMAD.MOV.U32 R15, RZ, RZ, -0x1 ;  /* 0xffffffffff0f7424 */ /* 0x000fe400078e00ff */
[----:B------:R-:W-:Y:S02]  /*f6f0*/  IMAD.MOV.U32 R3, RZ, RZ, R14 ;  /* 0x000000ffff037224 */ /* 0x000fe400078e000e */
[----:B------:R-:W-:-:S07]  /*f700*/  IMAD R4, R4, 0x2, R22 ;  /* 0x0000000204047824 */ /* 0x000fce00078e0216 */
[----:B0-----:R-:W-:Y:S05]  /*f710*/  WARPSYNC.COLLECTIVE R15, `(.L_x_361) ;  /* 0x000000000f087348 */ /* 0x001fea0003c00000 */
[----:B------:R1:W2:Y:S02]  /*f720*/  SHFL.IDX P6, R14, R13, R12, R11 ;  /* 0x0000000c0d0e7389 */ /* 0x0002a400000c000b */
[----:B012---:R-:W-:Y:S01]  /*f730*/  ENDCOLLECTIVE ;  /* 0x000000000000791b */ /* 0x007fe20003800000 */
.L_x_361:
[----:B------:R-:W-:Y:S01]  /*f740*/  IMAD.MOV.U32 R13, RZ, RZ, R5 ;  /* 0x000000ffff0d7224 */ /* 0x000fe200078e0005 */
[----:B------:R-:W-:Y:S01]  /*f750*/  MOV R12, 0x1 ;  /* 0x00000001000c7802 */ /* 0x000fe20000000f00 */
[----:B------:R-:W-:Y:S02]  /*f760*/  IMAD.SHL.U32 R35, R35, 0x8, RZ ;  /* 0x0000000823237824 */ /* 0x000fe400078e00ff */
[----:B------:R-:W-:-:S07]  /*f770*/  IMAD.MOV.U32 R2, RZ, RZ, R14 ;  /* 0x000000ffff027224 */ /* 0x000fce00078e000e */
[----:B------:R-:W-:Y:S05]  /*f780*/  WARPSYNC.COLLECTIVE R15, `(.L_x_362) ;  /* 0x000000000f087348 */ /* 0x000fea0003c00000 */
[----:B------:R0:W1:Y:S02]  /*f790*/  SHFL.IDX P6, R14, R13, R12, R11 ;  /* 0x0000000c0d0e7389 */ /* 0x00006400000c000b */
[----:B01----:R-:W-:Y:S01]  /*f7a0*/  ENDCOLLECTIVE ;  /* 0x000000000000791b */ /* 0x003fe20003800000 */
.L_x_362:
[----:B------:R-:W-:-:S04]  /*f7b0*/  LOP3.LUT R35, R35, 0x38, RZ, 0xc0, !PT ;  /* 0x0000003823237812 */ /* 0x000fc800078ec0ff */
[----:B------:R-:W-:-:S04]  /*f7c0*/  SHF.L.U32 R0, R35, 0x1, RZ ;  /* 0x0000000123007819 */ /* 0x000fc800000006ff */
[----:B------:R-:W-:-:S05]  /*f7d0*/  IADD3 R2, P0, R2, R0, RZ ;  /* 0x0000000002027210 */ /* 0x000fca0007f1e0ff */
[----:B------:R-:W-:Y:S02]  /*f7e0*/  IMAD.X R3, RZ, RZ, R3, P0 ;  /* 0x000000ffff037224 */ /* 0x000fe400000e0603 */
[----:B------:R-:W-:-:S03]  /*f7f0*/  IMAD.MOV.U32 R13, RZ, RZ, R9 ;  /* 0x000000ffff0d7224 */ /* 0x000fc600078e0009 */
[----:B------:R-:W-:Y:S01]  /*f800*/  @!PT LDS RZ, [RZ] ;  /* 0x00000000fffff984 */ /* 0x000fe20000000800 */
[----:B------:R-:W-:Y:S01]  /*f810*/  @!PT LDS RZ, [RZ] ;  /* 0x00000000fffff984 */ /* 0x000fe20000000800 */
[----:B------:R-:W-:Y:S01]  /*f820*/  @!PT LDS RZ, [RZ] ;  /* 0x00000000fffff984 */ /* 0x000fe20000000800 */
[----:B------:R-:W-:Y:S04]  /*f830*/  LDGSTS.E.BYPASS.LTC128B.128 [R4+0x18400], desc[UR36][R2.64], !P3 ;  /* 0x1840000002047fae */ /* 0x000fe8000d901d64 */
[----:B------:R-:W-:Y:S04]  /*f840*/  LDGSTS.E.BYPASS.LTC128B.128 [R4+0x1b400], desc[UR36][R2.64+0x80], !P2 ;  /* 0x1b40008002047fae */ /* 0x000fe8000d101d64 */
[----:B------:R0:W-:Y:S02]  /*f850*/  LDGSTS.E.BYPASS.LTC128B.128 [R4+0x1e400], desc[UR36][R2.64+0x100], !P1 ;  /* 0x1e40010002047fae */ /* 0x0001e4000c901d64 */
[----:B0-----:R-:W-:-:S07]  /*f860*/  IMAD.MOV.U32 R3, RZ, RZ, R14 ;  /* 0x000000ffff037224 */ /* 0x001fce00078e000e */
[----:B------:R-:W-:Y:S05]  /*f870*/  WARPSYNC.COLLECTIVE R15, `(.L_x_363) ;  /* 0x000000000f087348 */ /* 0x000fea0003c00000 */
[----:B------:R0:W1:Y:S02]  /*f880*/  SHFL.IDX P6, R14, R13, R12, R11 ;  /* 0x0000000c0d0e7389 */ /* 0x00006400000c000b */
[----:B01----:R-:W-:Y:S01]  /*f890*/  ENDCOLLECTIVE ;  /* 0x000000000000791b */ /* 0x003fe20003800000 */
.L_x_363:
[----:B------:R-:W-:Y:S02]  /*f8a0*/  IMAD.MOV.U32 R13, RZ, RZ, R5 ;  /* 0x000000ffff0d7224 */ /* 0x000fe400078e0005 */
[----:B------:R-:W-:Y:S02]  /*f8b0*/  IMAD.MOV.U32 R12, RZ, RZ, 0x2 ;  /* 0x00000002ff0c7424 */ /* 0x000fe400078e00ff */
[----:B------:R-:W-:-:S07]  /*f8c0*/  IMAD.MOV.U32 R2, RZ, RZ, R14 ;  /* 0x000000ffff027224 */ /* 0x000fce00078e000e */
[----:B------:R-:W-:Y:S05]  /*f8d0*/  WARPSYNC.COLLECTIVE R15, `(.L_x_364) ;  /* 0x000000000f087348 */ /* 0x000fea0003c00000 */
[----:B------:R0:W1:Y:S02]  /*f8e0*/  SHFL.IDX P6, R14, R13, R12, R11 ;  /* 0x0000000c0d0e7389 */ /* 0x00006400000c000b */
[----:B01----:R-:W-:Y:S01]  /*f8f0*/  ENDCOLLECTIVE ;  /* 0x000000000000791b */ /* 0x003fe20003800000 */
.L_x_364:
[----:B------:R-:W-:-:S04]  /*f900*/  IADD3 R2, P0, R2, R0, RZ ;  /* 0x0000000002027210 */ /* 0x000fc80007f1e0ff */
[----:B------:R-:W-:-:S05]  /*f910*/  IADD3.X R3, RZ, R3, RZ, P0, !PT ;  /* 0x00000003ff037210 */ /* 0x000fca00007fe4ff */
[----:B------:R-:W-:Y:S01]  /*f920*/  @!PT LDS RZ, [RZ] ;  /* 0x00000000fffff984 */ /* 0x000fe20000000800 */
[----:B------:R-:W-:Y:S01]  /*f930*/  @!PT LDS RZ, [RZ] ;  /* 0x00000000fffff984 */ /* 0x000fe20000000800 */
[----:B------:R-:W-:Y:S01]  /*f940*/  @!PT LDS RZ, [RZ] ;  /* 0x00000000fffff984 */ /* 0x000fe20000000800 */
[----:B------:R0:W-:Y:S01]  /*f950*/  LDGSTS.E.BYPASS.LTC128B.128 [R4+0x18c00], desc[UR36][R2.64], !P3 ;  /* 0x18c0000002047fae */ /* 0x0001e2000d901d64 */
[----:B------:R-:W-:-:S03]  /*f960*/  MOV R13, R9 ;  /* 0x00000009000d7202 */ /* 0x000fc60000000f00 */
[----:B------:R0:W-:Y:S04]  /*f970*/  LDGSTS.E.BYPASS.LTC128B.128 [R4+0x1bc00], desc[UR36][R2.64+0x80], !P2 ;  /* 0x1bc0008002047fae */ /* 0x0001e8000d101d64 */
[----:B------:R0:W-:Y:S01]  /*f980*/  LDGSTS.E.BYPASS.LTC128B.128 [R4+0x1ec00], desc[UR36][R2.64+0x100], !P1 ;  /* 0x1ec0010002047fae */ /* 0x0001e2000c901d64 */
[----:B------:R-:W-:-:S07]  /*f990*/  IMAD.MOV.U32 R35, RZ, RZ, R14 ;  /* 0x000000ffff237224 */ /* 0x000fce00078e000e */
[----:B0-----:R-:W-:Y:S05]  /*f9a0*/  WARPSYNC.COLLECTIVE R15, `(.L_x_365) ;  /* 0x000000000f087348 */ /* 0x001fea0003c00000 */
[----:B------:R1:W2:Y:S02]  /*f9b0*/  SHFL.IDX P6, R14, R13, R12, R11 ;  /* 0x0000000c0d0e7389 */ /* 0x0002a400000c000b */
[----:B012---:R-:W-:Y:S01]  /*f9c0*/  ENDCOLLECTIVE ;  /* 0x000000000000791b */ /* 0x007fe20003800000 */
.L_x_365:
[----:B------:R-:W-:Y:S01]  /*f9d0*/  IMAD.MOV.U32 R13, RZ, RZ, R5 ;  /* 0x000000ffff0d7224 */ /* 0x000fe200078e0005 */
[----:B------:R-:W-:Y:S01]  /*f9e0*/  MOV R12, 0x3 ;  /* 0x00000003000c7802 */ /* 0x000fe20000000f00 */
[----:B------:R-:W-:-:S07]  /*f9f0*/  IMAD.MOV.U32 R2, RZ, RZ, R14 ;  /* 0x000000ffff027224 */ /* 0x000fce00078e000e */
[----:B------:R-:W-:Y:S05]  /*fa00*/  WARPSYNC.COLLECTIVE R15, `(.L_x_366) ;  /* 0x000000000f087348 */ /* 0x000fea0003c00000 */
[----:B------:R0:W1:Y:S02]  /*fa10*/  SHFL.IDX P6, R14, R13, R12, R11 ;  /* 0x0000000c0d0e7389 */ /* 0x00006400000c000b */
[----:B01----:R-:W-:Y:S01]  /*fa20*/  ENDCOLLECTIVE ;  /* 0x000000000000791b */ /* 0x003fe20003800000 */
.L_x_366:
[----:B------:R-:W-:-:S05]  /*fa30*/  IADD3 R2, P0, R2, R0, RZ ;  /* 0x0000000002027210 */ /* 0x000fca0007f1e0ff */
[----:B------:R-:W-:-:S05]  /*fa40*/  IMAD.X R3, RZ, RZ, R35, P0 ;  /* 0x000000ffff037224 */ /* 0x000fca00000e0623 */
[----:B------:R-:W-:Y:S01]  /*fa50*/  @!PT LDS RZ, [RZ] ;  /* 0x00000000fffff984 */ /* 0x000fe20000000800 */
[----:B------:R-:W-:Y:S01]  /*fa60*/  @!PT LDS RZ, [RZ] ;  /* 0x00000000fffff984 */ /* 0x000fe20000000800 */
[----:B------:R-:W-:Y:S01]  /*fa70*/  @!PT LDS RZ, [RZ] ;  /* 0x00000000fffff984 */ /* 0x000fe20000000800 */
[----:B------:R0:W-:Y:S01]  /*fa80*/  LDGSTS.E.BYPASS.LTC128B.128 [R4+0x19400], desc[UR36][R2.64], !P3 ;  /* 0x1940000002047fae */ /* 0x0001e2000d901d64 */
[----:B------:R-:W-:-:S03]  /*fa90*/  IMAD.MOV.U32 R13, RZ, RZ, R9 ;  /* 0x000000ffff0d7224 */ /* 0x000fc600078e0009 */
[----:B------:R0:W-:Y:S04]  /*faa0*/  LDGSTS.E.BYPASS.LTC128B.128 [R4+0x1c400], desc[UR36][R2.64+0x80], !P2 ;  /* 0x1c40008002047fae */ /* 0x0001e8000d101d64 */
[----:B------:R0:W-:Y:S01]  /*fab0*/  LDGSTS.E.BYPASS.LTC128B.128 [R4+0x1f400], desc[UR36][R2.64+0x100], !P1 ;  /* 0x1f40010002047fae */ /* 0x0001e2000c901d64 */
[----:B------:R-:W-:-:S07]  /*fac0*/  IMAD.MOV.U32 R35, RZ, RZ, R14 ;  /* 0x000000ffff237224 */ /* 0x000fce00078e000e */
[----:B0-----:R-:W-:Y:S05]  /*fad0*/  WARPSYNC.COLLECTIVE R15, `(.L_x_367) ;  /* 0x000000000f087348 */ /* 0x001fea0003c00000 */
[----:B------:R1:W2:Y:S02]  /*fae0*/  SHFL.IDX P6, R14, R13, R12, R11 ;  /* 0x0000000c0d0e7389 */ /* 0x0002a400000c000b */
[----:B012---:R-:W-:Y:S01]  /*faf0*/  ENDCOLLECTIVE ;  /* 0x000000000000791b */ /* 0x007fe20003800000 */
.L_x_367:
[----:B------:R-:W-:Y:S02]  /*fb00*/  IMAD.MOV.U32 R13, RZ, RZ, R5 ;  /* 0x000000ffff0d7224 */ /* 0x000fe400078e0005 */
[----:B------:R-:W-:Y:S02]  /*fb10*/  IMAD.MOV.U32 R12, RZ, RZ, 0x4 ;  /* 0x00000004ff0c7424 */ /* 0x000fe400078e00ff */
[----:B------:R-:W-:-:S07]  /*fb20*/  IMAD.MOV.U32 R2, RZ, RZ, R14 ;  /* 0x000000ffff027224 */ /* 0x000fce00078e000e */
[----:B------:R-:W-:Y:S05]  /*fb30*/  WARPSYNC.COLLECTIVE R15, `(.L_x_368) ;  /* 0x000000000f087348 */ /* 0x000fea0003c00000 */
[----:B------:R0:W1:Y:S02]  /*fb40*/  SHFL.IDX P6, R14, R13, R12, R11 ;  /* 0x0000000c0d0e7389 */ /* 0x00006400000c000b */
[----:B01----:R-:W-:Y:S01]  /*fb50*/  ENDCOLLECTIVE ;  /* 0x000000000000791b */ /* 0x003fe20003800000 */
.L_x_368:
        /* <DEDUP_REMOVED lines=13> */
.L_x_369:
[----:B------:R-:W-:Y:S01]  /*fc30*/  IMAD.MOV.U32 R13, RZ, RZ, R5 ;  /* 0x000000ffff0d7224 */ /* 0x000fe200078e0005 */
[----:B------:R-:W-:Y:S01]  /*fc40*/  MOV R12, 0x5 ;  /* 0x00000005000c7802 */ /* 0x000fe20000000f00 */
[----:B------:R-:W-:-:S07]  /*fc50*/  IMAD.MOV.U32 R2, RZ, RZ, R14 ;  /* 0x000000ffff027224 */ /* 0x000fce00078e000e */
[----:B------:R-:W-:Y:S05]  /*fc60*/  WARPSYNC.COLLECTIVE R15, `(.L_x_370) ;  /* 0x000000000f087348 */ /* 0x000fea0003c00000 */
[----:B------:R0:W1:Y:S02]  /*fc70*/  SHFL.IDX P6, R14, R13, R12, R11 ;  /* 0x0000000c0d0e7389 */ /* 0x00006400000c000b */
[----:B01----:R-:W-:Y:S01]  /*fc80*/  ENDCOLLECTIVE ;  /* 0x000000000000791b */ /* 0x003fe20003800000 */
.L_x_370:
        /* <DEDUP_REMOVED lines=13> */
.L_x_371:
[----:B------:R-:W-:Y:S01]  /*fd60*/  IMAD.MOV.U32 R2, RZ, RZ, R14 ;  /* 0x000000ffff027224 */ /* 0x000fe200078e000e */
[----:B------:R-:W-:Y:S06]  /*fd70*/  BRA `(.L_x_372) ;  /* 0xffffffc4001c7947 */ /* 0x000fec000383ffff */
.L_x_281:
[----:B--2---:R2:W3:Y:S02]  /*fd80*/  SYNCS.PHASECHK.TRANS64.TRYWAIT P0, [R4+URZ+0x2a860], R2 ;  /* 0x02a86002040075a7 */ /* 0x0044e4000800017f */
[----:B---3--:R-:W-:Y:S05]  /*fd90*/  @!P0 NANOSLEEP.SYNCS 0x989680 ;  /* 0x009896800000895d */ /* 0x008fea0003900000 */
[----:B------:R-:W3:Y:S02]  /*fda0*/  @!P0 SYNCS.PHASECHK.TRANS64 P0, [R4+URZ+0x2a860], R2 ;  /* 0x02a86002040085a7 */ /* 0x000ee4000800007f */
[----:B---3--:R-:W-:Y:S05]  /*fdb0*/  @!P0 BRA `(.L_x_281) ;  /* 0xfffffffc00f08947 */ /* 0x008fea000383ffff */
[----:B------:R-:W-:Y:S05]  /*fdc0*/  BRA `(.L_x_373) ;  /* 0xffffffc4007c7947 */ /* 0x000fea000383ffff */
.L_x_282:
[----:B------:R-:W-:Y:S01]  /*fdd0*/  BSSY B1, `(.L_x_374) ;  /* 0x0000008000017945 */ /* 0x000fe20003800000 */
[----:B------:R-:W-:Y:S01]  /*fde0*/  MOV R13, R24 ;  /* 0x00000018000d7202 */ /* 0x000fe20000000f00 */
[----:B------:R-:W-:Y:S02]  /*fdf0*/  IMAD.MOV.U32 R12, RZ, RZ, RZ ;  /* 0x000000ffff0c7224 */ /* 0x000fe400078e00ff */
[----:B------:R-:W-:Y:S02]  /*fe00*/  IMAD.MOV.U32 R11, RZ, RZ, 0x181f ;  /* 0x0000181fff0b7424 */ /* 0x000fe400078e00ff */
[----:B------:R-:W-:-:S07]  /*fe10*/  IMAD.MOV.U32 R15, RZ, RZ, -0x1 ;  /* 0xffffffffff0f7424 */ /* 0x000fce00078e00ff */
[----:B--2---:R-:W-:Y:S05]  /*fe20*/  WARPSYNC.COLLECTIVE R15, `(.L_x_375) ;  /* 0x000000000f087348 */ /* 0x004fea0003c00000 */
[----:B------:R0:W1:Y:S02]  /*fe30*/  SHFL.IDX P6, R14, R13, R12, R11 ;  /* 0x0000000c0d0e7389 */ /* 0x00006400000c000b */
[----:B012---:R-:W-:Y:S01]  /*fe40*/  ENDCOLLECTIVE ;  /* 0x000000000000791b */ /* 0x007fe20003800000 */
.L_x_375:
[----:B------:R-:W-:Y:S05]  /*fe50*/  BSYNC B1 ;  /* 0x0000000000017941 */ /* 0x000fea0003800000 */
.L_x_374:
[----:B------:R-:W-:Y:S01]  /*fe60*/  IMAD.MOV.U32 R13, RZ, RZ, R23 ;  /* 0x000000ffff0d7224 */ /* 0x000fe200078e0017 */
[----:B------:R-:W-:Y:S01]  /*fe70*/  MOV R15, 0xffffffff ;  /* 0xffffffff000f7802 */ /* 0x000fe20000000f00 */
[----:B------:R-:W-:Y:S01]  /*fe80*/  IMAD.MOV.U32 R12, RZ, RZ, RZ ;  /* 0x000000ffff0c7224 */ /* 0x000fe200078e00ff */
[----:B------:R-:W-:Y:S01]  /*fe90*/  MOV R3, R14 ;  /* 0x0000000e00037202 */ /* 0x000fe20000000f00 */
[----:B------:R-:W-:Y:S02]  /*fea0*/  IMAD.MOV.U32 R11, RZ, RZ, 0x181f ;  /* 0x0000181fff0b7424 */ /* 0x000fe400078e00ff */
[----:B------:R-:W-:-:S07]  /*feb0*/  IMAD R5, R5, 0x2, R22 ;  /* 0x0000000205057824 */ /* 0x000fce00078e0216 */
[----:B------:R-:W-:Y:S05]  /*fec0*/  WARPSYNC.COLLECTIVE R15, `(.L_x_376) ;  /* 0x000000000f087348 */ /* 0x000fea0003c00000 */
[----:B------:R0:W1:Y:S02]  /*fed0*/  SHFL.IDX P6, R14, R13, R12, R11 ;  /* 0x0000000c0d0e7389 */ /* 0x00006400000c000b */
[----:B01----:R-:W-:Y:S01]  /*fee0*/  ENDCOLLECTIVE ;  /* 0x000000000000791b */ /* 0x003fe20003800000 */
.L_x_376:
[----:B------:R-:W-:Y:S01]  /*fef0*/  MOV R13, R24 ;  /* 0x00000018000d7202 */ /* 0x000fe20000000f00 */
[----:B------:R-:W-:Y:S02]  /*ff00*/  IMAD.MOV.U32 R12, RZ, RZ, 0x1 ;  /* 0x00000001ff0c7424 */ /* 0x000fe400078e00ff */
[----:B------:R-:W-:-:S07]  /*ff10*/  IMAD.MOV.U32 R2, RZ, RZ, R14 ;  /* 0x000000ffff027224 */ /* 0x000fce00078e000e */
[----:B------:R-:W-:Y:S05]  /*ff20*/  WARPSYNC.COLLECTIVE R15, `(.L_x_377) ;  /* 0x000000000f087348 */ /* 0x000fea0003c00000 */
[----:B------:R0:W1:Y:S02]  /*ff30*/  SHFL.IDX P6, R14, R13, R12, R11 ;  /* 0x0000000c0d0e7389 */ /* 0x00006400000c000b */
[----:B01----:R-:W-:Y:S01]  /*ff40*/  ENDCOLLECTIVE ;  /* 0x000000000000791b */ /* 0x003fe20003800000 */
.L_x_377:
[----:B------:R-:W-:-:S05]  /*ff50*/  IADD3 R2, P1, R2, R0, RZ ;  /* 0x0000000002027210 */ /* 0x000fca0007f3e0ff */
[----:B------:R-:W-:Y:S01]  /*ff60*/  IMAD.X R3, RZ, RZ, R3, P1 ;  /* 0x000000ffff037224 */ /* 0x000fe200008e0603 */
[----:B------:R-:W-:-:S04]  /*ff70*/  LOP3.LUT P1, RZ, R29, 0x1, RZ, 0xc0, !PT ;  /* 0x000000011dff7812 */ /* 0x000fc8000782c0ff */
[----:B------:R-:W-:Y:S01]  /*ff80*/  ISETP.LT.OR P2, PT, R6, 0x1, !P1 ;  /* 0x000000010600780c */ /* 0x000fe20004f41670 */
[----:B------:R-:W-:-:S12]  /*ff90*/  IMAD.MOV.U32 R13, RZ, RZ, R23 ;  /* 0x000000ffff0d7224 */ /* 0x000fd800078e0017 */
[----:B------:R-:W-:Y:S01]  /*ffa0*/  @!PT LDS RZ, [RZ] ;  /* 0x00000000fffff984 */ /* 0x000fe20000000800 */
[----:B------:R-:W-:Y:S01]  /*ffb0*/  @!PT LDS RZ, [RZ] ;  /* 0x00000000fffff984 */ /* 0x000fe20000000800 */
[----:B------:R-:W-:Y:S01]  /*ffc0*/  @!PT LDS RZ, [RZ] ;  /* 0x00000000fffff984 */ /* 0x000fe20000000800 */
[----:B------:R-:W-:Y:S01]  /*ffd0*/  LDGSTS.E.BYPASS.LTC128B.128 [R5+0x400], desc[UR36][R2.64], !P2 ;  /* 0x0040000002057fae */ /* 0x000fe2000d101d64 */
[----:B------:R-:W-:-:S13]  /*ffe0*/  ISETP.LT.OR P2, PT, R6, 0x1, !P0 ;  /* 0x000000010600780c */ /* 0x000fda0004741670 */
[----:B------:R0:W-:Y:S02]  /*fff0*/  LDGSTS.E.BYPASS.LTC128B.128 [R5+0x3400], desc[UR36][R2.64+0x80], !P2 ;  /* 0x0340008002057fae */ /* 0x0001e4000d101d64 */
[----:B0-----:R-:W-:-:S07]  /*10000*/  IMAD.MOV.U32 R3, RZ, RZ, R14 ;  /* 0x000000ffff037224 */ /* 0x001fce00078e000e */
[----:B------:R-:W-:Y:S05]  /*10010*/  WARPSYNC.COLLECTIVE R15, `(.L_x_378) ;  /* 0x000000000f087348 */ /* 0x000fea0003c00000 */
[----:B------:R0:W1:Y:S02]  /*10020*/  SHFL.IDX P6, R14, R13, R12, R11 ;  /* 0x0000000c0d0e7389 */ /* 0x00006400000c000b */
[----:B01----:R-:W-:Y:S01]  /*10030*/  ENDCOLLECTIVE ;  /* 0x000000000000791b */ /* 0x003fe20003800000 */
.L_x_378:
[----:B------:R-:W-:Y:S02]  /*10040*/  IMAD.MOV.U32 R13, RZ, RZ, R24 ;  /* 0x000000ffff0d7224 */ /* 0x000fe400078e0018 */
[----:B------:R-:W-:Y:S01]  /*10050*/  IMAD.MOV.U32 R12, RZ, RZ, 0x2 ;  /* 0x00000002ff0c7424 */ /* 0x000fe200078e00ff */
[----:B------:R-:W-:-:S07]  /*10060*/  MOV R2, R14 ;  /* 0x0000000e00027202 */ /* 0x000fce0000000f00 */
[----:B------:R-:W-:Y:S05]  /*10070*/  WARPSYNC.COLLECTIVE R15, `(.L_x_379) ;  /* 0x000000000f087348 */ /* 0x000fea0003c00000 */
[----:B------:R0:W1:Y:S02]  /*10080*/  SHFL.IDX P6, R14, R13, R12, R11 ;  /* 0x0000000c0d0e7389 */ /* 0x00006400000c000b */
[----:B01----:R-:W-:Y:S01]  /*10090*/  ENDCOLLECTIVE ;  /* 0x000000000000791b */ /* 0x003fe20003800000 */
.L_x_379:
[----:B------:R-:W-:-:S05]  /*100a0*/  IADD3 R2, P2, R2, R0, RZ ;  /* 0x0000000002027210 */ /* 0x000fca0007f5e0ff */
[----:B------:R-:W-:Y:S01]  /*100b0*/  IMAD.X R3, RZ, RZ, R3, P2 ;  /* 0x000000ffff037224 */ /* 0x000fe200010e0603 */
        /* <DEDUP_REMOVED lines=8> */
[----:B0-----:R-:W-:-:S07]  /*10140*/  MOV R3, R14 ;  /* 0x0000000e00037202 */ /* 0x001fce0000000f00 */
[----:B------:R-:W-:Y:S05]  /*10150*/  WARPSYNC.COLLECTIVE R15, `(.L_x_380) ;  /* 0x000000000f087348 */ /* 0x000fea0003c00000 */
[----:B------:R0:W1:Y:S02]  /*10160*/  SHFL.IDX P6, R14, R13, R12, R11 ;  /* 0x0000000c0d0e7389 */ /* 0x00006400000c000b */
[----:B01----:R-:W-:Y:S01]  /*10170*/  ENDCOLLECTIVE ;  /* 0x000000000000791b */ /* 0x003fe20003800000 */
.L_x_380:
[----:B------:R-:W-:Y:S01]  /*10180*/  MOV R13, R24 ;  /* 0x00000018000d7202 */ /* 0x000fe20000000f00 */
[----:B------:R-:W-:Y:S02]  /*10190*/  IMAD.MOV.U32 R12, RZ, RZ, 0x3 ;  /* 0x00000003ff0c7424 */ /* 0x000fe400078e00ff */
[----:B------:R-:W-:-:S07]  /*101a0*/  IMAD.MOV.U32 R2, RZ, RZ, R14 ;  /* 0x000000ffff027224 */ /* 0x000fce00078e000e */
[----:B------:R-:W-:Y:S05]  /*101b0*/  WARPSYNC.COLLECTIVE R15, `(.L_x_381) ;  /* 0x000000000f087348 */ /* 0x000fea0003c00000 */
[----:B------:R0:W1:Y:S02]  /*101c0*/  SHFL.IDX P6, R14, R13, R12, R11 ;  /* 0x0000000c0d0e7389 */ /* 0x00006400000c000b */
[----:B01----:R-:W-:Y:S01]  /*101d0*/  ENDCOLLECTIVE ;  /* 0x000000000000791b */ /* 0x003fe20003800000 */
.L_x_381:
        /* <DEDUP_REMOVED lines=14> */
.L_x_382:
[----:B------:R-:W-:Y:S02]  /*102c0*/  IMAD.MOV.U32 R13, RZ, RZ, R24 ;  /* 0x000000ffff0d7224 */ /* 0x000fe400078e0018 */
[----:B------:R-:W-:Y:S01]  /*102d0*/  IMAD.MOV.U32 R12, RZ, RZ, 0x4 ;  /* 0x00000004ff0c7424 */ /* 0x000fe200078e00ff */
[----:B------:R-:W-:-:S07]  /*102e0*/  MOV R2, R14 ;  /* 0x0000000e00027202 */ /* 0x000fce0000000f00 */
[----:B------:R-:W-:Y:S05]  /*102f0*/  WARPSYNC.COLLECTIVE R15, `(.L_x_383) ;  /* 0x000000000f087348 */ /* 0x000fea0003c00000 */
[----:B------:R0:W1:Y:S02]  /*10300*/  SHFL.IDX P6, R14, R13, R12, R11 ;  /* 0x0000000c0d0e7389 */ /* 0x00006400000c000b */
[----:B01----:R-:W-:Y:S01]  /*10310*/  ENDCOLLECTIVE ;  /* 0x000000000000791b */ /* 0x003fe20003800000 */
.L_x_383:
        /* <DEDUP_REMOVED lines=14> */
.L_x_384:
[----:B------:R-:W-:Y:S01]  /*10400*/  MOV R13, R24 ;  /* 0x00000018000d7202 */ /* 0x000fe20000000f00 */
[----:B------:R-:W-:Y:S02]  /*10410*/  IMAD.MOV.U32 R12, RZ, RZ, 0x5 ;  /* 0x00000005ff0c7424 */ /* 0x000fe400078e00ff */
[----:B------:R-:W-:-:S07]  /*10420*/  IMAD.MOV.U32 R2, RZ, RZ, R14 ;  /* 0x000000ffff027224 */ /* 0x000fce00078e000e */
[----:B------:R-:W-:Y:S05]  /*10430*/  WARPSYNC.COLLECTIVE R15, `(.L_x_385) ;  /* 0x000000000f087348 */ /* 0x000fea0003c00000 */
[----:B------:R0:W1:Y:S02]  /*10440*/  SHFL.IDX P6, R14, R13, R12, R11 ;  /* 0x0000000c0d0e7389 */ /* 0x00006400000c000b */
[----:B01----:R-:W-:Y:S01]  /*10450*/  ENDCOLLECTIVE ;  /* 0x000000000000791b */ /* 0x003fe20003800000 */
.L_x_385:
[----:B------:R-:W-:-:S05]  /*10460*/  IADD3 R2, P2, R2, R0, RZ ;  /* 0x0000000002027210 */ /* 0x000fca0007f5e0ff */
[----:B------:R-:W-:Y:S01]  /*10470*/  IMAD.X R3, RZ, RZ, R3, P2 ;  /* 0x000000ffff037224 */ /* 0x000fe200010e0603 */
[----:B------:R-:W-:Y:S01]  /*10480*/  ISETP.LT.OR P2, PT, R6, 0x41, !P1 ;  /* 0x000000410600780c */ /* 0x000fe20004f41670 */
[----:B------:R-:W-:-:S12]  /*10490*/  IMAD.MOV.U32 R13, RZ, RZ, R23 ;  /* 0x000000ffff0d7224 */ /* 0x000fd800078e0017 */
[----:B------:R-:W-:Y:S01]  /*104a0*/  @!PT LDS RZ, [RZ] ;  /* 0x00000000fffff984 */ /* 0x000fe20000000800 */
[----:B------:R-:W-:Y:S01]  /*104b0*/  @!PT LDS RZ, [RZ] ;  /* 0x00000000fffff984 */ /* 0x000fe20000000800 */
[----:B------:R-:W-:Y:S01]  /*104c0*/  @!PT LDS RZ, [RZ] ;  /* 0x00000000fffff984 */ /* 0x000fe20000000800 */
[----:B------:R0:W-:Y:S01]  /*104d0*/  LDGSTS.E.BYPASS.LTC128B.128 [R5+0x2400], desc[UR36][R2.64], !P2 ;  /* 0x0240000002057fae */ /* 0x0001e2000d101d64 */
[----:B------:R-:W-:Y:S01]  /*104e0*/  ISETP.LT.OR P2, PT, R6, 0x41, !P0 ;  /* 0x000000410600780c */ /* 0x000fe20004741670 */
[----:B------:R-:W-:-:S12]  /*104f0*/  IMAD.MOV.U32 R24, RZ, RZ, R14 ;  /* 0x000000ffff187224 */ /* 0x000fd800078e000e */
[----:B0-----:R-:W-:Y:S05]  /*10500*/  WARPSYNC.COLLECTIVE R15, `(.L_x_386) ;  /* 0x000000000f087348 */ /* 0x001fea0003c00000 */
[----:B------:R1:W2:Y:S02]  /*10510*/  SHFL.IDX P6, R14, R13, R12, R11 ;  /* 0x0000000c0d0e7389 */ /* 0x0002a400000c000b */
[----:B012---:R-:W-:Y:S01]  /*10520*/  ENDCOLLECTIVE ;  /* 0x000000000000791b */ /* 0x007fe20003800000 */
.L_x_386:
[----:B------:R-:W-:Y:S01]  /*10530*/  @!PT LDS RZ, [RZ] ;  /* 0x00000000fffff984 */ /* 0x000fe20000000800 */
[----:B------:R-:W-:Y:S01]  /*10540*/  @!PT LDS RZ, [RZ] ;  /* 0x00000000fffff984 */ /* 0x000fe20000000800 */
[----:B------:R-:W-:Y:S01]  /*10550*/  @!PT LDS RZ, [RZ] ;  /* 0x00000000fffff984 */ /* 0x000fe20000000800 */
[----:B------:R0:W-:Y:S02]  /*10560*/  LDGSTS.E.BYPASS.LTC128B.128 [R5+0x5400], desc[UR36][R2.64+0x80], !P2 ;  /* 0x0540008002057fae */ /* 0x0001e4000d101d64 */
[----:B0-----:R-:W-:Y:S01]  /*10570*/  MOV R2, R14 ;  /* 0x0000000e00027202 */ /* 0x001fe20000000f00 */
[----:B------:R-:W-:Y:S06]  /*10580*/  BRA `(.L_x_387) ;  /* 0xffffffc000687947 */ /* 0x000fec000383ffff */
.L_x_290:
[----:B0-----:R0:W1:Y:S02]  /*10590*/  SYNCS.PHASECHK.TRANS64.TRYWAIT P0, [R0+URZ+0x2a860], R3 ;  /* 0x02a86003000075a7 */ /* 0x001064000800017f */
[----:B-1----:R-:W-:Y:S05]  /*105a0*/  @!P0 NANOSLEEP.SYNCS 0x989680 ;  /* 0x009896800000895d */ /* 0x002fea0003900000 */
[----:B------:R-:W1:Y:S02]  /*105b0*/  @!P0 SYNCS.PHASECHK.TRANS64 P0, [R0+URZ+0x2a860], R3 ;  /* 0x02a86003000085a7 */ /* 0x000e64000800007f */
[----:B-1----:R-:W-:Y:S05]  /*105c0*/  @!P0 BRA `(.L_x_290) ;  /* 0xfffffffc00f08947 */ /* 0x002fea000383ffff */
[----:B------:R-:W-:Y:S05]  /*105d0*/  BRA `(.L_x_388) ;  /* 0xffffffc400887947 */ /* 0x000fea000383ffff */
.L_x_291:
[----:B------:R-:W-:Y:S01]  /*105e0*/  BSSY B0, `(.L_x_389) ;  /* 0x0000008000007945 */ /* 0x000fe20003800000 */
[----:B------:R-:W-:Y:S01]  /*105f0*/  IMAD.MOV.U32 R13, RZ, RZ, R24 ;  /* 0x000000ffff0d7224 */ /* 0x000fe200078e0018 */
[----:B------:R-:W-:Y:S01]  /*10600*/  MOV R15, 0xffffffff ;  /* 0xffffffff000f7802 */ /* 0x000fe20000000f00 */
[----:B------:R-:W-:Y:S02]  /*10610*/  IMAD.MOV.U32 R12, RZ, RZ, RZ ;  /* 0x000000ffff0c7224 */ /* 0x000fe400078e00ff */
[----:B------:R-:W-:-:S07]  /*10620*/  IMAD.MOV.U32 R11, RZ, RZ, 0x181f ;  /* 0x0000181fff0b7424 */ /* 0x000fce00078e00ff */
[----:B0-----:R-:W-:Y:S05]  /*10630*/  WARPSYNC.COLLECTIVE R15, `(.L_x_390) ;  /* 0x000000000f087348 */ /* 0x001fea0003c00000 */
[----:B------:R1:W2:Y:S02]  /*10640*/  SHFL.IDX P6, R14, R13, R12, R11 ;  /* 0x0000000c0d0e7389 */ /* 0x0002a400000c000b */
[----:B012---:R-:W-:Y:S01]  /*10650*/  ENDCOLLECTIVE ;  /* 0x000000000000791b */ /* 0x007fe20003800000 */
.L_x_390:
[----:B------:R-:W-:Y:S05]  /*10660*/  BSYNC B0 ;  /* 0x0000000000007941 */ /* 0x000fea0003800000 */
.L_x_389:
[----:B------:R-:W0:Y:S01]  /*10670*/  S2R R4, SR_TID.X ;  /* 0x0000000000047919 */ /* 0x000e220000002100 */
[----:B------:R-:W-:Y:S01]  /*10680*/  IMAD.MOV.U32 R13, RZ, RZ, R23 ;  /* 0x000000ffff0d7224 */ /* 0x000fe200078e0017 */
[----:B------:R-:W-:Y:S01]  /*10690*/  MOV R11, 0x181f ;  /* 0x0000181f000b7802 */ /* 0x000fe20000000f00 */
[----:B------:R-:W-:Y:S01]  /*106a0*/  IMAD.MOV.U32 R12, RZ, RZ, RZ ;  /* 0x000000ffff0c7224 */ /* 0x000fe200078e00ff */
[C---:B------:R-:W-:Y:S01]  /*106b0*/  LOP3.LUT R2, R29.reuse, 0x1, RZ, 0xc0, !PT ;  /* 0x000000011d027812 */ /* 0x040fe200078ec0ff */
[----:B------:R-:W-:Y:S01]  /*106c0*/  IMAD.MOV.U32 R15, RZ, RZ, -0x1 ;  /* 0xffffffffff0f7424 */ /* 0x000fe200078e00ff */
[----:B------:R-:W-:Y:S01]  /*106d0*/  LOP3.LUT P0, RZ, R29, 0x2, RZ, 0xc0, !PT ;  /* 0x000000021dff7812 */ /* 0x000fe2000780c0ff */
[----:B------:R-:W-:Y:S01]  /*106e0*/  IMAD.MOV.U32 R3, RZ, RZ, R14 ;  /* 0x000000ffff037224 */ /* 0x000fe200078e000e */
[----:B------:R-:W-:-:S13]  /*106f0*/  ISETP.NE.U32.AND P1, PT, R2, 0x1, PT ;  /* 0x000000010200780c */ /* 0x000fda0003f25070 */
[----:B0-----:R-:W-:Y:S05]  /*10700*/  WARPSYNC.COLLECTIVE R15, `(.L_x_391) ;  /* 0x000000000f087348 */ /* 0x001fea0003c00000 */
[----:B------:R1:W2:Y:S02]  /*10710*/  SHFL.IDX P6, R14, R13, R12, R11 ;  /* 0x0000000c0d0e7389 */ /* 0x0002a400000c000b */
[----:B012---:R-:W-:Y:S01]  /*10720*/  ENDCOLLECTIVE ;  /* 0x000000000000791b */ /* 0x007fe20003800000 */
.L_x_391:
[C---:B------:R-:W-:Y:S02]  /*10730*/  ISETP.LT.OR P4, PT, R5.reuse, 0x1, !P0 ;  /* 0x000000010500780c */ /* 0x040fe40004781670 */
[----:B------:R-:W-:Y:S01]  /*10740*/  ISETP.LT.OR P3, PT, R5, 0x1, P1 ;  /* 0x000000010500780c */ /* 0x000fe20000f61670 */
[----:B------:R-:W-:Y:S02]  /*10750*/  IMAD.MOV.U32 R13, RZ, RZ, R24 ;  /* 0x000000ffff0d7224 */ /* 0x000fe400078e0018 */
[----:B------:R-:W-:Y:S02]  /*10760*/  IMAD.MOV.U32 R12, RZ, RZ, 0x1 ;  /* 0x00000001ff0c7424 */ /* 0x000fe400078e00ff */
[----:B------:R-:W-:-:S05]  /*10770*/  IMAD.SHL.U32 R4, R4, 0x8, RZ ;  /* 0x0000000804047824 */ /* 0x000fca00078e00ff */
[----:B------:R-:W-:-:S05]  /*10780*/  LOP3.LUT R4, R4, 0x38, RZ, 0xc0, !PT ;  /* 0x0000003804047812 */ /* 0x000fca00078ec0ff */
[----:B------:R-:W-:Y:S02]  /*10790*/  IMAD.SHL.U32 R6, R4, 0x2, RZ ;  /* 0x0000000204067824 */ /* 0x000fe400078e00ff */
[----:B------:R-:W-:-:S03]  /*107a0*/  IMAD R4, R7, 0x2, R22 ;  /* 0x0000000207047824 */ /* 0x000fc600078e0216 */
[----:B------:R-:W-:-:S13]  /*107b0*/  IADD3 R2, P2, R14, R6, RZ ;  /* 0x000000060e027210 */ /* 0x000fda0007f5e0ff */
[----:B------:R-:W-:Y:S05]  /*107c0*/  WARPSYNC.COLLECTIVE R15, `(.L_x_392) ;  /* 0x000000000f087348 */ /* 0x000fea0003c00000 */
[----:B------:R0:W1:Y:S02]  /*107d0*/  SHFL.IDX P6, R14, R13, R12, R11 ;  /* 0x0000000c0d0e7389 */ /* 0x00006400000c000b */
[----:B01----:R-:W-:Y:S01]  /*107e0*/  ENDCOLLECTIVE ;  /* 0x000000000000791b */ /* 0x003fe20003800000 */
.L_x_392:
[----:B------:R-:W-:-:S05]  /*107f0*/  IADD3.X R3, RZ, R3, RZ, P2, !PT ;  /* 0x00000003ff037210 */ /* 0x000fca00017fe4ff */
[----:B------:R-:W-:Y:S01]  /*10800*/  @!PT LDS RZ, [RZ] ;  /* 0x00000000fffff984 */ /* 0x000fe20000000800 */
[----:B------:R-:W-:Y:S01]  /*10810*/  @!PT LDS RZ, [RZ] ;  /* 0x00000000fffff984 */ /* 0x000fe20000000800 */
[----:B------:R-:W-:Y:S01]  /*10820*/  @!PT LDS RZ, [RZ] ;  /* 0x00000000fffff984 */ /* 0x000fe20000000800 */
[----:B------:R0:W-:Y:S01]  /*10830*/  LDGSTS.E.BYPASS.LTC128B.128 [R4+0x400], desc[UR36][R2.64], !P3 ;  /* 0x0040000002047fae */ /* 0x0001e2000d901d64 */
[----:B------:R-:W-:-:S03]  /*10840*/  ISETP.LT.OR P3, PT, R5, 0x11, P1 ;  /* 0x000000110500780c */ /* 0x000fc60000f61670 */
[----:B------:R0:W-:Y:S01]  /*10850*/  LDGSTS.E.BYPASS.LTC128B.128 [R4+0x3400], desc[UR36][R2.64+0x80], !P4 ;  /* 0x0340008002047fae */ /* 0x0001e2000e101d64 */
[----:B------:R-:W-:Y:S01]  /*10860*/  ISETP.LT.OR P4, PT, R5, 0x11, !P0 ;  /* 0x000000110500780c */ /* 0x000fe20004781670 */
[----:B------:R-:W-:Y:S01]  /*10870*/  IMAD.MOV.U32 R13, RZ, RZ, R23 ;  /* 0x000000ffff0d7224 */ /* 0x000fe200078e0017 */
[----:B------:R-:W-:-:S11]  /*10880*/  MOV R8, R14 ;  /* 0x0000000e00087202 */ /* 0x000fd60000000f00 */
[----:B0-----:R-:W-:Y:S05]  /*10890*/  WARPSYNC.COLLECTIVE R15, `(.L_x_393) ;  /* 0x000000000f087348 */ /* 0x001fea0003c00000 */
[----:B------:R1:W2:Y:S02]  /*108a0*/  SHFL.IDX P6, R14, R13, R12, R11 ;  /* 0x0000000c0d0e7389 */ /* 0x0002a400000c000b */
[----:B012---:R-:W-:Y:S01]  /*108b0*/  ENDCOLLECTIVE ;  /* 0x000000000000791b */ /* 0x007fe20003800000 */
.L_x_393:
[----:B------:R-:W-:Y:S01]  /*108c0*/  IMAD.MOV.U32 R13, RZ, RZ, R24 ;  /* 0x000000ffff0d7224 */ /* 0x000fe200078e0018 */
[----:B------:R-:W-:Y:S02]  /*108d0*/  MOV R12, 0x2 ;  /* 0x00000002000c7802 */ /* 0x000fe40000000f00 */
[----:B------:R-:W-:-:S13]  /*108e0*/  IADD3 R2, P2, R14, R6, RZ ;  /* 0x000000060e027210 */ /* 0x000fda0007f5e0ff */
[----:B------:R-:W-:Y:S05]  /*108f0*/  WARPSYNC.COLLECTIVE R15, `(.L_x_394) ;  /* 0x000000000f087348 */ /* 0x000fea0003c00000 */
[----:B------:R0:W1:Y:S02]  /*10900*/  SHFL.IDX P6, R14, R13, R12, R11 ;  /* 0x0000000c0d0e7389 */ /* 0x00006400000c000b */
[----:B01----:R-:W-:Y:S01]  /*10910*/  ENDCOLLECTIVE ;  /* 0x000000000000791b */ /* 0x003fe20003800000 */
.L_x_394:
[----:B------:R-:W-:-:S05]  /*10920*/  IMAD.X R3, RZ, RZ, R8, P2 ;  /* 0x000000ffff037224 */ /* 0x000fca00010e0608 */
[----:B------:R-:W-:Y:S01]  /*10930*/  @!PT LDS RZ, [RZ] ;  /* 0x00000000fffff984 */ /* 0x000fe20000000800 */
[----:B------:R-:W-:Y:S01]  /*10940*/  @!PT LDS RZ, [RZ] ;  /* 0x00000000fffff984 */ /* 0x000fe20000000800 */
[----:B------:R-:W-:Y:S01]  /*10950*/  @!PT LDS RZ, [RZ] ;  /* 0x00000000fffff984 */ /* 0x000fe20000000800 */
[----:B------:R0:W-:Y:S01]  /*10960*/  LDGSTS.E.BYPASS.LTC128B.128 [R4+0xc00], desc[UR36][R2.64], !P3 ;  /* 0x00c0000002047fae */ /* 0x0001e2000d901d64 */
[----:B------:R-:W-:-:S03]  /*10970*/  ISETP.LT.OR P3, PT, R5, 0x21, P1 ;  /* 0x000000210500780c */ /* 0x000fc60000f61670 */
[----:B------:R0:W-:Y:S01]  /*10980*/  LDGSTS.E.BYPASS.LTC128B.128 [R4+0x3c00], desc[UR36][R2.64+0x80], !P4 ;  /* 0x03c0008002047fae */ /* 0x0001e2000e101d64 */
[----:B------:R-:W-:Y:S01]  /*10990*/  ISETP.LT.OR P4, PT, R5, 0x21, !P0 ;  /* 0x000000210500780c */ /* 0x000fe20004781670 */
[----:B------:R-:W-:Y:S02]  /*109a0*/  IMAD.MOV.U32 R13, RZ, RZ, R23 ;  /* 0x000000ffff0d7224 */ /* 0x000fe400078e0017 */
[----:B------:R-:W-:-:S10]  /*109b0*/  IMAD.MOV.U32 R7, RZ, RZ, R14 ;  /* 0x000000ffff077224 */ /* 0x000fd400078e000e */
[----:B0-----:R-:W-:Y:S05]  /*109c0*/  WARPSYNC.COLLECTIVE R15, `(.L_x_395) ;  /* 0x000000000f087348 */ /* 0x001fea0003c00000 */
[----:B------:R1:W2:Y:S02]  /*109d0*/  SHFL.IDX P6, R14, R13, R12, R11 ;  /* 0x0000000c0d0e7389 */ /* 0x0002a400000c000b */
[----:B012---:R-:W-:Y:S01]  /*109e0*/  ENDCOLLECTIVE ;  /* 0x000000000000791b */ /* 0x007fe20003800000 */
.L_x_395:
[----:B------:R-:W-:Y:S02]  /*109f0*/  IMAD.MOV.U32 R13, RZ, RZ, R24 ;  /* 0x000000ffff0d7224 */ /* 0x000fe400078e0018 */
[----:B------:R-:W-:Y:S02]  /*10a00*/  IMAD.MOV.U32 R12, RZ, RZ, 0x3 ;  /* 0x00000003ff0c7424 */ /* 0x000fe400078e00ff */
[----:B------:R-:W-:-:S07]  /*10a10*/  IMAD.MOV.U32 R9, RZ, RZ, R14 ;  /* 0x000000ffff097224 */ /* 0x000fce00078e000e */
[----:B------:R-:W-:Y:S05]  /*10a20*/  WARPSYNC.COLLECTIVE R15, `(.L_x_396) ;  /* 0x000000000f087348 */ /* 0x000fea0003c00000 */
[----:B------:R0:W1:Y:S02]  /*10a30*/  SHFL.IDX P6, R14, R13, R12, R11 ;  /* 0x0000000c0d0e7389 */ /* 0x00006400000c000b */
[----:B01----:R-:W-:Y:S01]  /*10a40*/  ENDCOLLECTIVE ;  /* 0x000000000000791b */ /* 0x003fe20003800000 */
.L_x_396:
[----:B------:R-:W-:-:S04]  /*10a50*/  IADD3 R2, P2, R9, R6, RZ ;  /* 0x0000000609027210 */ /* 0x000fc80007f5e0ff */
[----:B------:R-:W-:-:S05]  /*10a60*/  IADD3.X R3, RZ, R7, RZ, P2, !PT ;  /* 0x00000007ff037210 */ /* 0x000fca00017fe4ff */
[----:B------:R-:W-:Y:S01]  /*10a70*/  @!PT LDS RZ, [RZ] ;  /* 0x00000000fffff984 */ /* 0x000fe20000000800 */
[----:B------:R-:W-:Y:S01]  /*10a80*/  @!PT LDS RZ, [RZ] ;  /* 0x00000000fffff984 */ /* 0x000fe20000000800 */
[----:B------:R-:W-:Y:S01]  /*10a90*/  @!PT LDS RZ, [RZ] ;  /* 0x00000000fffff984 */ /* 0x000fe20000000800 */
[----:B------:R0:W-:Y:S01]  /*10aa0*/  LDGSTS.E.BYPASS.LTC128B.128 [R4+0x1400], desc[UR36][R2.64], !P3 ;  /* 0x0140000002047fae */ /* 0x0001e2000d901d64 */
[C---:B------:R-:W-:Y:S02]  /*10ab0*/  ISETP.LT.OR P3, PT, R5.reuse, 0x31, P1 ;  /* 0x000000310500780c */ /* 0x040fe40000f61670 */
[----:B------:R-:W-:Y:S01]  /*10ac0*/  MOV R13, R23 ;  /* 0x00000017000d7202 */ /* 0x000fe20000000f00 */
[----:B------:R0:W-:Y:S01]  /*10ad0*/  LDGSTS.E.BYPASS.LTC128B.128 [R4+0x4400], desc[UR36][R2.64+0x80], !P4 ;  /* 0x0440008002047fae */ /* 0x0001e2000e101d64 */
[----:B------:R-:W-:Y:S01]  /*10ae0*/  ISETP.LT.OR P4, PT, R5, 0x31, !P0 ;  /* 0x000000310500780c */ /* 0x000fe20004781670 */
[----:B------:R-:W-:-:S12]  /*10af0*/  IMAD.MOV.U32 R8, RZ, RZ, R14 ;  /* 0x000000ffff087224 */ /* 0x000fd800078e000e */
[----:B0-----:R-:W-:Y:S05]  /*10b00*/  WARPSYNC.COLLECTIVE R15, `(.L_x_397) ;  /* 0x000000000f087348 */ /* 0x001fea0003c00000 */
[----:B------:R1:W2:Y:S02]  /*10b10*/  SHFL.IDX P6, R14, R13, R12, R11 ;  /* 0x0000000c0d0e7389 */ /* 0x0002a400000c000b */
[----:B012---:R-:W-:Y:S01]  /*10b20*/  ENDCOLLECTIVE ;  /* 0x000000000000791b */ /* 0x007fe20003800000 */
.L_x_397:
[----:B------:R-:W-:Y:S02]  /*10b30*/  IMAD.MOV.U32 R13, RZ, RZ, R24 ;  /* 0x000000ffff0d7224 */ /* 0x000fe400078e0018 */
[----:B------:R-:W-:Y:S01]  /*10b40*/  IMAD.MOV.U32 R12, RZ, RZ, 0x4 ;  /* 0x00000004ff0c7424 */ /* 0x000fe200078e00ff */
[----:B------:R-:W-:-:S13]  /*10b50*/  IADD3 R2, P2, R14, R6, RZ ;  /* 0x000000060e027210 */ /* 0x000fda0007f5e0ff */
[----:B------:R-:W-:Y:S05]  /*10b60*/  WARPSYNC.COLLECTIVE R15, `(.L_x_398) ;  /* 0x000000000f087348 */ /* 0x000fea0003c00000 */
[----:B------:R0:W1:Y:S02]  /*10b70*/  SHFL.IDX P6, R14, R13, R12, R11 ;  /* 0x0000000c0d0e7389 */ /* 0x00006400000c000b */
[----:B01----:R-:W-:Y:S01]  /*10b80*/  ENDCOLLECTIVE ;  /* 0x000000000000791b */ /* 0x003fe20003800000 */
.L_x_398:
        /* <DEDUP_REMOVED lines=13> */
.L_x_399:
[----:B------:R-:W-:Y:S01]  /*10c60*/  MOV R13, R24 ;  /* 0x00000018000d7202 */ /* 0x000fe20000000f00 */
[----:B------:R-:W-:Y:S02]  /*10c70*/  IMAD.MOV.U32 R12, RZ, RZ, 0x5 ;  /* 0x00000005ff0c7424 */ /* 0x000fe400078e00ff */
[----:B------:R-:W-:-:S07]  /*10c80*/  IMAD.MOV.U32 R9, RZ, RZ, R14 ;  /* 0x000000ffff097224 */ /* 0x000fce00078e000e */
[----:B------:R-:W-:Y:S05]  /*10c90*/  WARPSYNC.COLLECTIVE R15, `(.L_x_400) ;  /* 0x000000000f087348 */ /* 0x000fea0003c00000 */
[----:B------:R0:W1:Y:S02]  /*10ca0*/  SHFL.IDX P6, R14, R13, R12, R11 ;  /* 0x0000000c0d0e7389 */ /* 0x00006400000c000b */
[----:B01----:R-:W-:Y:S01]  /*10cb0*/  ENDCOLLECTIVE ;  /* 0x000000000000791b */ /* 0x003fe20003800000 */
.L_x_400:
[----:B------:R-:W-:-:S05]  /*10cc0*/  IADD3 R2, P2, R9, R6, RZ ;  /* 0x0000000609027210 */ /* 0x000fca0007f5e0ff */
[----:B------:R-:W-:-:S05]  /*10cd0*/  IMAD.X R3, RZ, RZ, R7, P2 ;  /* 0x000000ffff037224 */ /* 0x000fca00010e0607 */
[----:B------:R-:W-:Y:S01]  /*10ce0*/  @!PT LDS RZ, [RZ] ;  /* 0x00000000fffff984 */ /* 0x000fe20000000800 */
[----:B------:R-:W-:Y:S01]  /*10cf0*/  @!PT LDS RZ, [RZ] ;  /* 0x00000000fffff984 */ /* 0x000fe20000000800 */
[----:B------:R-:W-:Y:S01]  /*10d00*/  @!PT LDS RZ, [RZ] ;  /* 0x00000000fffff984 */ /* 0x000fe20000000800 */
[----:B------:R0:W-:Y:S01]  /*10d10*/  LDGSTS.E.BYPASS.LTC128B.128 [R4+0x2400], desc[UR36][R2.64], !P3 ;  /* 0x0240000002047fae */ /* 0x0001e2000d901d64 */
[----:B------:R-:W-:-:S03]  /*10d20*/  IMAD.MOV.U32 R13, RZ, RZ, R23 ;  /* 0x000000ffff0d7224 */ /* 0x000fc600078e0017 */
[----:B------:R0:W-:Y:S01]  /*10d30*/  LDGSTS.E.BYPASS.LTC128B.128 [R4+0x5400], desc[UR36][R2.64+0x80], !P4 ;  /* 0x0540008002047fae */ /* 0x0001e2000e101d64 */
[----:B------:R-:W-:-:S07]  /*10d40*/  IMAD.MOV.U32 R24, RZ, RZ, R14 ;  /* 0x000000ffff187224 */ /* 0x000fce00078e000e */
[----:B0-----:R-:W-:Y:S05]  /*10d50*/  WARPSYNC.COLLECTIVE R15, `(.L_x_401) ;  /* 0x000000000f087348 */ /* 0x001fea0003c00000 */
[----:B------:R1:W2:Y:S02]  /*10d60*/  SHFL.IDX P6, R14, R13, R12, R11 ;  /* 0x0000000c0d0e7389 */ /* 0x0002a400000c000b */
[----:B012---:R-:W-:Y:S01]  /*10d70*/  ENDCOLLECTIVE ;  /* 0x000000000000791b */ /* 0x007fe20003800000 */
.L_x_401:
[----:B------:R-:W-:Y:S05]  /*10d80*/  BRA `(.L_x_402) ;  /* 0xffffffc000847947 */ /* 0x000fea000383ffff */
.L_x_296:
[----:B------:R-:W-:Y:S01]  /*10d90*/  BSSY B0, `(.L_x_403) ;  /* 0x0000008000007945 */ /* 0x000fe20003800000 */
[----:B------:R-:W-:Y:S01]  /*10da0*/  MOV R13, R16 ;  /* 0x00000010000d7202 */ /* 0x000fe20000000f00 */
[----:B------:R-:W-:Y:S02]  /*10db0*/  IMAD.MOV.U32 R12, RZ, RZ, RZ ;  /* 0x000000ffff0c7224 */ /* 0x000fe400078e00ff */
[----:B------:R-:W-:Y:S02]  /*10dc0*/  IMAD.MOV.U32 R11, RZ, RZ, 0x1f ;  /* 0x0000001fff0b7424 */ /* 0x000fe400078e00ff */
[----:B------:R-:W-:-:S07]  /*10dd0*/  IMAD.MOV.U32 R15, RZ, RZ, -0x1 ;  /* 0xffffffffff0f7424 */ /* 0x000fce00078e00ff */
[----:B0-----:R-:W-:Y:S05]  /*10de0*/  WARPSYNC.COLLECTIVE R15, `(.L_x_404) ;  /* 0x000000000f087348 */ /* 0x001fea0003c00000 */
[----:B------:R1:W2:Y:S02]  /*10df0*/  SHFL.IDX P6, R14, R13, R12, R11 ;  /* 0x0000000c0d0e7389 */ /* 0x0002a400000c000b */
[----:B012---:R-:W-:Y:S01]  /*10e00*/  ENDCOLLECTIVE ;  /* 0x000000000000791b */ /* 0x007fe20003800000 */
.L_x_404:
[----:B------:R-:W-:Y:S05]  /*10e10*/  BSYNC B0 ;  /* 0x0000000000007941 */ /* 0x000fea0003800000 */
.L_x_403:
[----:B------:R-:W-:Y:S01]  /*10e20*/  IMAD.MOV.U32 R13, RZ, RZ, R16 ;  /* 0x000000ffff0d7224 */ /* 0x000fe200078e0010 */
[----:B------:R-:W-:Y:S01]  /*10e30*/  MOV R15, 0xffffffff ;  /* 0xffffffff000f7802 */ /* 0x000fe20000000f00 */
[----:B------:R-:W-:Y:S01]  /*10e40*/  IMAD.MOV.U32 R12, RZ, RZ, 0x1 ;  /* 0x00000001ff0c7424 */ /* 0x000fe200078e00ff */
[----:B------:R-:W-:Y:S01]  /*10e50*/  MOV R5, R14 ;  /* 0x0000000e00057202 */ /* 0x000fe20000000f00 */
[----:B------:R-:W-:Y:S02]  /*10e60*/  IMAD.MOV.U32 R11, RZ, RZ, 0x1f ;  /* 0x0000001fff0b7424 */ /* 0x000fe400078e00ff */
[----:B------:R-:W-:-:S07]  /*10e70*/  IMAD.IADD R7, R19, 0x1, R8 ;  /* 0x0000000113077824 */ /* 0x000fce00078e0208 */
[----:B------:R-:W-:Y:S05]  /*10e80*/  WARPSYNC.COLLECTIVE R15, `(.L_x_405) ;  /* 0x000000000f087348 */ /* 0x000fea0003c00000 */
[----:B------:R0:W1:Y:S02]  /*10e90*/  SHFL.IDX P6, R14, R13, R12, R11 ;  /* 0x0000000c0d0e7389 */ /* 0x00006400000c000b */
[----:B01----:R-:W-:Y:S01]  /*10ea0*/  ENDCOLLECTIVE ;  /* 0x000000000000791b */ /* 0x003fe20003800000 */
.L_x_405:
[----:B------:R-:W-:Y:S02]  /*10eb0*/  ULDC UR4, c[0x0][0xc3c] ;  /* 0x00030f0000047ab9 */ /* 0x000fe40000000800 */
[----:B------:R-:W-:-:S13]  /*10ec0*/  ISETP.GE.OR P1, PT, R7, UR4, !P0 ;  /* 0x0000000407007c0c */ /* 0x000fda000c726670 */
[----:B------:R-:W0:Y:S01]  /*10ed0*/  @!P1 LDC.64 R2, c[0x0][0xc80] ;  /* 0x00032000ff029b82 */ /* 0x000e220000000a00 */
[----:B------:R-:W-:Y:S02]  /*10ee0*/  IMAD.MOV.U32 R4, RZ, RZ, RZ ;  /* 0x000000ffff047224 */ /* 0x000fe400078e00ff */
[----:B------:R-:W-:Y:S02]  /*10ef0*/  IMAD.MOV.U32 R11, RZ, RZ, RZ ;  /* 0x000000ffff0b7224 */ /* 0x000fe400078e00ff */
[----:B------:R-:W-:Y:S02]  /*10f00*/  IMAD.MOV.U32 R0, RZ, RZ, R14 ;  /* 0x000000ffff007224 */ /* 0x000fe400078e000e */
[----:B0-----:R-:W-:-:S06]  /*10f10*/  @!P1 IMAD.WIDE R2, R7, 0x4, R2 ;  /* 0x0000000407029825 */ /* 0x001fcc00078e0202 */
[----:B------:R-:W2:Y:S01]  /*10f20*/  @!P1 LDG.E R2, desc[UR36][R2.64] ;  /* 0x0000002402029981 */ /* 0x000ea2000c1e1900 */
[C---:B------:R-:W-:Y:S02]  /*10f30*/  ISETP.GE.U32.AND P2, PT, R8.reuse, 0x2, PT ;  /* 0x000000020800780c */ /* 0x040fe40003f46070 */
[C---:B------:R-:W-:Y:S02]  /*10f40*/  ISETP.GE.U32.AND P3, PT, R8.reuse, 0x4, PT ;  /* 0x000000040800780c */ /* 0x040fe40003f66070 */
[C---:B------:R-:W-:Y:S02]  /*10f50*/  ISETP.GE.U32.AND P4, PT, R8.reuse, 0x8, PT ;  /* 0x000000080800780c */ /* 0x040fe40003f86070 */
[C---:B------:R-:W-:Y:S02]  /*10f60*/  ISETP.GE.U32.AND P5, PT, R8.reuse, 0x10, PT ;  /* 0x000000100800780c */ /* 0x040fe40003fa6070 */
[----:B--2---:R-:W-:Y:S02]  /*10f70*/  @!P1 MOV R4, R2 ;  /* 0x0000000200049202 */ /* 0x004fe40000000f00 */
[----:B------:R-:W-:-:S03]  /*10f80*/  ISETP.NE.AND P1, PT, R8, RZ, PT ;  /* 0x000000ff0800720c */ /* 0x000fc60003f25270 */
[----:B------:R-:W-:-:S10]  /*10f90*/  IMAD.MOV.U32 R13, RZ, RZ, R4 ;  /* 0x000000ffff0d7224 */ /* 0x000fd400078e0004 */
[----:B------:R-:W-:Y:S05]  /*10fa0*/  WARPSYNC.COLLECTIVE R15, `(.L_x_406) ;  /* 0x000000000f087348 */ /* 0x000fea0003c00000 */
[----:B------:R0:W1:Y:S02]  /*10fb0*/  SHFL.UP P6, R14, R13, R12, R11 ;  /* 0x0400000c0d0e7389 */ /* 0x00006400000c000b */
[----:B01----:R-:W-:Y:S01]  /*10fc0*/  ENDCOLLECTIVE ;  /* 0x000000000000791b */ /* 0x003fe20003800000 */
.L_x_406:
[----:B------:R-:W-:Y:S01]  /*10fd0*/  IMAD.MOV.U32 R12, RZ, RZ, 0x2 ;  /* 0x00000002ff0c7424 */ /* 0x000fe200078e00ff */
[----:B------:R-:W-:-:S05]  /*10fe0*/  SEL R7, R14, RZ, P1 ;  /* 0x000000ff0e077207 */ /* 0x000fca0000800000 */
[----:B------:R-:W-:-:S05]  /*10ff0*/  IMAD.IADD R6, R4, 0x1, R7 ;  /* 0x0000000104067824 */ /* 0x000fca00078e0207 */
[----:B------:R-:W-:-:S07]  /*11000*/  MOV R13, R6 ;  /* 0x00000006000d7202 */ /* 0x000fce0000000f00 */
[----:B------:R-:W-:Y:S05]  /*11010*/  WARPSYNC.COLLECTIVE R15, `(.L_x_407) ;  /* 0x000000000f087348 */ /* 0x000fea0003c00000 */
[----:B------:R0:W1:Y:S02]  /*11020*/  SHFL.UP P6, R14, R13, R12, R11 ;  /* 0x0400000c0d0e7389 */ /* 0x00006400000c000b */
[----:B01----:R-:W-:Y:S01]  /*11030*/  ENDCOLLECTIVE ;  /* 0x000000000000791b */ /* 0x003fe20003800000 */
.L_x_407:
[----:B------:R-:W-:Y:S02]  /*11040*/  MOV R12, 0x4 ;  /* 0x00000004000c7802 */ /* 0x000fe40000000f00 */
[----:B------:R-:W-:-:S05]  /*11050*/  SEL R7, R14, RZ, P2 ;  /* 0x000000ff0e077207 */ /* 0x000fca0001000000 */
[----:B------:R-:W-:-:S04]  /*11060*/  IMAD.IADD R7, R6, 0x1, R7 ;  /* 0x0000000106077824 */ /* 0x000fc800078e0207 */
[----:B------:R-:W-:-:S07]  /*11070*/  IMAD.MOV.U32 R13, RZ, RZ, R7 ;  /* 0x000000ffff0d7224 */ /* 0x000fce00078e0007 */
[----:B------:R-:W-:Y:S05]  /*11080*/  WARPSYNC.COLLECTIVE R15, `(.L_x_408) ;  /* 0x000000000f087348 */ /* 0x000fea0003c00000 */
[----:B------:R0:W1:Y:S02]  /*11090*/  SHFL.UP P6, R14, R13, R12, R11 ;  /* 0x0400000c0d0e7389 */ /* 0x00006400000c000b */
[----:B01----:R-:W-:Y:S01]  /*110a0*/  ENDCOLLECTIVE ;  /* 0x000000000000791b */ /* 0x003fe20003800000 */
.L_x_408:
[----:B------:R-:W-:Y:S01]  /*110b0*/  IMAD.MOV.U32 R12, RZ, RZ, 0x8 ;  /* 0x00000008ff0c7424 */ /* 0x000fe200078e00ff */
[----:B------:R-:W-:-:S05]  /*110c0*/  SEL R2, R14, RZ, P3 ;  /* 0x000000ff0e027207 */ /* 0x000fca0001800000 */
[----:B------:R-:W-:-:S04]  /*110d0*/  IMAD.IADD R2, R7, 0x1, R2 ;  /* 0x0000000107027824 */ /* 0x000fc800078e0202 */
[----:B------:R-:W-:-:S07]  /*110e0*/  IMAD.MOV.U32 R13, RZ, RZ, R2 ;  /* 0x000000ffff0d7224 */ /* 0x000fce00078e0002 */
[----:B------:R-:W-:Y:S05]  /*110f0*/  WARPSYNC.COLLECTIVE R15, `(.L_x_409) ;  /* 0x000000000f087348 */ /* 0x000fea0003c00000 */
[----:B------:R0:W1:Y:S02]  /*11100*/  SHFL.UP P6, R14, R13, R12, R11 ;  /* 0x0400000c0d0e7389 */ /* 0x00006400000c000b */
[----:B01----:R-:W-:Y:S01]  /*11110*/  ENDCOLLECTIVE ;  /* 0x000000000000791b */ /* 0x003fe20003800000 */
.L_x_409:
[----:B------:R-:W-:Y:S01]  /*11120*/  IMAD.MOV.U32 R12, RZ, RZ, 0x10 ;  /* 0x00000010ff0c7424 */ /* 0x000fe200078e00ff */
[----:B------:R-:W-:-:S04]  /*11130*/  SEL R3, R14, RZ, P4 ;  /* 0x000000ff0e037207 */ /* 0x000fc80002000000 */
[----:B------:R-:W-:-:S05]  /*11140*/  IADD3 R3, R2, R3, RZ ;  /* 0x0000000302037210 */ /* 0x000fca0007ffe0ff */
[----:B------:R-:W-:-:S07]  /*11150*/  IMAD.MOV.U32 R13, RZ, RZ, R3 ;  /* 0x000000ffff0d7224 */ /* 0x000fce00078e0003 */
[----:B------:R-:W-:Y:S05]  /*11160*/  WARPSYNC.COLLECTIVE R15, `(.L_x_410) ;  /* 0x000000000f087348 */ /* 0x000fea0003c00000 */
[----:B------:R0:W1:Y:S02]  /*11170*/  SHFL.UP P6, R14, R13, R12, R11 ;  /* 0x0400000c0d0e7389 */ /* 0x00006400000c000b */
[----:B01----:R-:W-:Y:S01]  /*11180*/  ENDCOLLECTIVE ;  /* 0x000000000000791b */ /* 0x003fe20003800000 */
.L_x_410:
[----:B------:R-:W-:Y:S02]  /*11190*/  IMAD.MOV.U32 R12, RZ, RZ, 0x1f ;  /* 0x0000001fff0c7424 */ /* 0x000fe400078e00ff */
[----:B------:R-:W-:Y:S01]  /*111a0*/  IMAD.MOV.U32 R11, RZ, RZ, 0x1f ;  /* 0x0000001fff0b7424 */ /* 0x000fe200078e00ff */
[----:B------:R-:W-:-:S05]  /*111b0*/  SEL R6, R14, RZ, P5 ;  /* 0x000000ff0e067207 */ /* 0x000fca0002800000 */
[----:B------:R-:W-:-:S05]  /*111c0*/  IMAD.IADD R6, R3, 0x1, R6 ;  /* 0x0000000103067824 */ /* 0x000fca00078e0206 */
[----:B------:R-:W-:-:S07]  /*111d0*/  MOV R13, R6 ;  /* 0x00000006000d7202 */ /* 0x000fce0000000f00 */
[----:B------:R-:W-:Y:S05]  /*111e0*/  WARPSYNC.COLLECTIVE R15, `(.L_x_411) ;  /* 0x000000000f087348 */ /* 0x000fea0003c00000 */
[----:B------:R0:W1:Y:S02]  /*111f0*/  SHFL.IDX P6, R14, R13, R12, R11 ;  /* 0x0000000c0d0e7389 */ /* 0x00006400000c000b */
[----:B01----:R-:W-:Y:S01]  /*11200*/  ENDCOLLECTIVE ;  /* 0x000000000000791b */ /* 0x003fe20003800000 */
.L_x_411:
[----:B------:R-:W-:Y:S05]  /*11210*/  BRA `(.L_x_412) ;  /* 0xffffffc000907947 */ /* 0x000fea000383ffff */
.L_x_301:
[----:B------:R-:W-:Y:S01]  /*11220*/  BSSY B0, `(.L_x_413) ;  /* 0x0000008000007945 */ /* 0x000fe20003800000 */
[----:B-----5:R-:W-:Y:S01]  /*11230*/  IMAD.MOV.U32 R13, RZ, RZ, R4 ;  /* 0x000000ffff0d7224 */ /* 0x020fe200078e0004 */
[----:B------:R-:W-:Y:S01]  /*11240*/  MOV R12, 0x1 ;  /* 0x00000001000c7802 */ /* 0x000fe20000000f00 */
[----:B------:R-:W-:Y:S02]  /*11250*/  IMAD.MOV.U32 R11, RZ, RZ, RZ ;  /* 0x000000ffff0b7224 */ /* 0x000fe400078e00ff */
[----:B------:R-:W-:-:S07]  /*11260*/  IMAD.MOV.U32 R15, RZ, RZ, -0x1 ;  /* 0xffffffffff0f7424 */ /* 0x000fce00078e00ff */
[----:B012---:R-:W-:Y:S05]  /*11270*/  WARPSYNC.COLLECTIVE R15, `(.L_x_414) ;  /* 0x000000000f087348 */ /* 0x007fea0003c00000 */
[----:B------:R3:W4:Y:S02]  /*11280*/  SHFL.UP P6, R14, R13, R12, R11 ;  /* 0x0400000c0d0e7389 */ /* 0x00072400000c000b */
[----:B01234-:R-:W-:Y:S01]  /*11290*/  ENDCOLLECTIVE ;  /* 0x000000000000791b */ /* 0x01ffe20003800000 */
.L_x_414:
[----:B------:R-:W-:Y:S05]  /*112a0*/  BSYNC B0 ;  /* 0x0000000000007941 */ /* 0x000fea0003800000 */
.L_x_413:
[----:B------:R-:W-:Y:S01]  /*112b0*/  SEL R13, R14, RZ, P1 ;  /* 0x000000ff0e0d7207 */ /* 0x000fe20000800000 */
[----:B------:R-:W-:Y:S01]  /*112c0*/  IMAD.MOV.U32 R11, RZ, RZ, RZ ;  /* 0x000000ffff0b7224 */ /* 0x000fe200078e00ff */
[----:B------:R-:W-:Y:S01]  /*112d0*/  MOV R12, 0x2 ;  /* 0x00000002000c7802 */ /* 0x000fe20000000f00 */
[----:B------:R-:W-:Y:S02]  /*112e0*/  IMAD.MOV.U32 R15, RZ, RZ, -0x1 ;  /* 0xffffffffff0f7424 */ /* 0x000fe400078e00ff */
[----:B------:R-:W-:-:S07]  /*112f0*/  IMAD.IADD R13, R4, 0x1, R13 ;  /* 0x00000001040d7824 */ /* 0x000fce00078e020d */
[----:B------:R-:W-:Y:S05]  /*11300*/  WARPSYNC.COLLECTIVE R15, `(.L_x_415) ;  /* 0x000000000f087348 */ /* 0x000fea0003c00000 */
[----:B------:R0:W1:Y:S02]  /*11310*/  SHFL.UP P6, R14, R13, R12, R11 ;  /* 0x0400000c0d0e7389 */ /* 0x00006400000c000b */
[----:B01----:R-:W-:Y:S01]  /*11320*/  ENDCOLLECTIVE ;  /* 0x000000000000791b */ /* 0x003fe20003800000 */
.L_x_415:
[----:B------:R-:W-:Y:S01]  /*11330*/  IMAD.MOV.U32 R12, RZ, RZ, 0x4 ;  /* 0x00000004ff0c7424 */ /* 0x000fe200078e00ff */
[----:B------:R-:W-:-:S05]  /*11340*/  SEL R0, R14, RZ, P2 ;  /* 0x000000ff0e007207 */ /* 0x000fca0001000000 */
[----:B------:R-:W-:-:S05]  /*11350*/  IMAD.IADD R0, R13, 0x1, R0 ;  /* 0x000000010d007824 */ /* 0x000fca00078e0200 */
[----:B------:R-:W-:-:S07]  /*11360*/  MOV R13, R0 ;  /* 0x00000000000d7202 */ /* 0x000fce0000000f00 */
[----:B------:R-:W-:Y:S05]  /*11370*/  WARPSYNC.COLLECTIVE R15, `(.L_x_416) ;  /* 0x000000000f087348 */ /* 0x000fea0003c00000 */
[----:B------:R0:W1:Y:S02]  /*11380*/  SHFL.UP P6, R14, R13, R12, R11 ;  /* 0x0400000c0d0e7389 */ /* 0x00006400000c000b */
[----:B01----:R-:W-:Y:S01]  /*11390*/  ENDCOLLECTIVE ;  /* 0x000000000000791b */ /* 0x003fe20003800000 */
.L_x_416:
[----:B------:R-:W-:Y:S02]  /*113a0*/  MOV R12, 0x8 ;  /* 0x00000008000c7802 */ /* 0x000fe40000000f00 */
[----:B------:R-:W-:-:S05]  /*113b0*/  SEL R3, R14, RZ, P3 ;  /* 0x000000ff0e037207 */ /* 0x000fca0001800000 */
[----:B------:R-:W-:-:S04]  /*113c0*/  IMAD.IADD R2, R0, 0x1, R3 ;  /* 0x0000000100027824 */ /* 0x000fc800078e0203 */
[----:B------:R-:W-:-:S07]  /*113d0*/  IMAD.MOV.U32 R13, RZ, RZ, R2 ;  /* 0x000000ffff0d7224 */ /* 0x000fce00078e0002 */
[----:B------:R-:W-:Y:S05]  /*113e0*/  WARPSYNC.COLLECTIVE R15, `(.L_x_417) ;  /* 0x000000000f087348 */ /* 0x000fea0003c00000 */
[----:B------:R0:W1:Y:S02]  /*113f0*/  SHFL.UP P6, R14, R13, R12, R11 ;  /* 0x0400000c0d0e7389 */ /* 0x00006400000c000b */
[----:B01----:R-:W-:Y:S01]  /*11400*/  ENDCOLLECTIVE ;  /* 0x000000000000791b */ /* 0x003fe20003800000 */
.L_x_417:
[----:B------:R-:W-:Y:S01]  /*11410*/  IMAD.MOV.U32 R12, RZ, RZ, 0x10 ;  /* 0x00000010ff0c7424 */ /* 0x000fe200078e00ff */
[----:B------:R-:W-:-:S05]  /*11420*/  SEL R3, R14, RZ, P4 ;  /* 0x000000ff0e037207 */ /* 0x000fca0002000000 */
[----:B------:R-:W-:-:S04]  /*11430*/  IMAD.IADD R3, R2, 0x1, R3 ;  /* 0x0000000102037824 */ /* 0x000fc800078e0203 */
[----:B------:R-:W-:-:S07]  /*11440*/  IMAD.MOV.U32 R13, RZ, RZ, R3 ;  /* 0x000000ffff0d7224 */ /* 0x000fce00078e0003 */
[----:B------:R-:W-:Y:S05]  /*11450*/  WARPSYNC.COLLECTIVE R15, `(.L_x_418) ;  /* 0x000000000f087348 */ /* 0x000fea0003c00000 */
[----:B------:R0:W1:Y:S02]  /*11460*/  SHFL.UP P6, R14, R13, R12, R11 ;  /* 0x0400000c0d0e7389 */ /* 0x00006400000c000b */
[----:B01----:R-:W-:Y:S01]  /*11470*/  ENDCOLLECTIVE ;  /* 0x000000000000791b */ /* 0x003fe20003800000 */
.L_x_418:
[----:B------:R-:W-:Y:S02]  /*11480*/  IMAD.MOV.U32 R12, RZ, RZ, 0x1f ;  /* 0x0000001fff0c7424 */ /* 0x000fe400078e00ff */
[----:B------:R-:W-:Y:S01]  /*11490*/  IMAD.MOV.U32 R11, RZ, RZ, 0x1f ;  /* 0x0000001fff0b7424 */ /* 0x000fe200078e00ff */
[----:B------:R-:W-:-:S04]  /*114a0*/  SEL R6, R14, RZ, P5 ;  /* 0x000000ff0e067207 */ /* 0x000fc80002800000 */
[----:B------:R-:W-:-:S05]  /*114b0*/  IADD3 R6, R3, R6, RZ ;  /* 0x0000000603067210 */ /* 0x000fca0007ffe0ff */
[----:B------:R-:W-:-:S07]  /*114c0*/  IMAD.MOV.U32 R13, RZ, RZ, R6 ;  /* 0x000000ffff0d7224 */ /* 0x000fce00078e0006 */
[----:B------:R-:W-:Y:S05]  /*114d0*/  WARPSYNC.COLLECTIVE R15, `(.L_x_419) ;  /* 0x000000000f087348 */ /* 0x000fea0003c00000 */
[----:B------:R0:W1:Y:S02]  /*114e0*/  SHFL.IDX P6, R14, R13, R12, R11 ;  /* 0x0000000c0d0e7389 */ /* 0x00006400000c000b */
[----:B01----:R-:W-:Y:S01]  /*114f0*/  ENDCOLLECTIVE ;  /* 0x000000000000791b */ /* 0x003fe20003800000 */
.L_x_419:
[----:B------:R-:W-:Y:S05]  /*11500*/  BRA `(.L_x_420) ;  /* 0xffffffc000707947 */ /* 0x000fea000383ffff */
.L_x_303:
[----:B------:R-:W-:Y:S01]  /*11510*/  BSSY B0, `(.L_x_421) ;  /* 0x0000006000007945 */ /* 0x000fe20003800000 */
[----:B------:R-:W-:Y:S02]  /*11520*/  PLOP3.LUT P6, PT, P6, PT, PT, 0x8, 0x0 ;  /* 0x000000000000781c */ /* 0x000fe400037ce170 */
[----:B------:R-:W-:-:S11]  /*11530*/  MOV R15, 0xffffffff ;  /* 0xffffffff000f7802 */ /* 0x000fd60000000f00 */
[----:B01----:R-:W-:Y:S05]  /*11540*/  WARPSYNC.COLLECTIVE R15, `(.L_x_422) ;  /* 0x000000000f087348 */ /* 0x003fea0003c00000 */
[----:B------:R-:W-:Y:S01]  /*11550*/  VOTE.ANY R14, PT, P6 ;  /* 0x00000000000e7806 */ /* 0x000fe200030e0100 */
[----:B01----:R-:W-:Y:S06]  /*11560*/  ENDCOLLECTIVE ;  /* 0x000000000000791b */ /* 0x003fec0003800000 */
.L_x_422:
[----:B------:R-:W-:Y:S05]  /*11570*/  BSYNC B0 ;  /* 0x0000000000007941 */ /* 0x000fea0003800000 */
.L_x_421:
[----:B------:R-:W-:Y:S01]  /*11580*/  IMAD.MOV.U32 R2, RZ, RZ, R14 ;  /* 0x000000ffff027224 */ /* 0x000fe200078e000e */
[----:B------:R-:W-:Y:S01]  /*11590*/  MOV R11, 0x1f ;  /* 0x0000001f000b7802 */ /* 0x000fe20000000f00 */
[----:B------:R-:W-:Y:S02]  /*115a0*/  IMAD.MOV.U32 R13, RZ, RZ, R4 ;  /* 0x000000ffff0d7224 */ /* 0x000fe400078e0004 */
[----:B------:R-:W0:Y:S01]  /*115b0*/  POPC R0, R2 ;  /* 0x0000000200007309 */ /* 0x000e220000000000 */
[----:B------:R-:W-:Y:S02]  /*115c0*/  IMAD.MOV.U32 R15, RZ, RZ, -0x1 ;  /* 0xffffffffff0f7424 */ /* 0x000fe400078e00ff */
[----:B0-----:R-:W-:-:S07]  /*115d0*/  IMAD.MOV.U32 R12, RZ, RZ, R0 ;  /* 0x000000ffff0c7224 */ /* 0x001fce00078e0000 */
[----:B------:R-:W-:Y:S05]  /*115e0*/  WARPSYNC.COLLECTIVE R15, `(.L_x_423) ;  /* 0x000000000f087348 */ /* 0x000fea0003c00000 */
[----:B------:R0:W1:Y:S02]  /*115f0*/  SHFL.IDX P6, R14, R13, R12, R11 ;  /* 0x0000000c0d0e7389 */ /* 0x00006400000c000b */
[----:B01----:R-:W-:Y:S01]  /*11600*/  ENDCOLLECTIVE ;  /* 0x000000000000791b */ /* 0x003fe20003800000 */
.L_x_423:
[----:B------:R-:W-:Y:S01]  /*11610*/  IMAD.MOV.U32 R4, RZ, RZ, R14 ;  /* 0x000000ffff047224 */ /* 0x000fe200078e000e */
[----:B------:R-:W-:Y:S06]  /*11620*/  BRA `(.L_x_424) ;  /* 0xffffffc000607947 */ /* 0x000fec000383ffff */
.L_x_305:
[----:B------:R-:W-:Y:S01]  /*11630*/  BSSY B0, `(.L_x_425) ;  /* 0x0000007000007945 */ /* 0x000fe20003800000 */
[----:B------:R-:W-:Y:S01]  /*11640*/  IMAD.MOV.U32 R13, RZ, RZ, R6 ;  /* 0x000000ffff0d7224 */ /* 0x000fe200078e0006 */
[----:B------:R-:W-:Y:S01]  /*11650*/  MOV R11, 0x1f ;  /* 0x0000001f000b7802 */ /* 0x000fe20000000f00 */
[----:B------:R-:W-:-:S07]  /*11660*/  IMAD.MOV.U32 R15, RZ, RZ, -0x1 ;  /* 0xffffffffff0f7424 */ /* 0x000fce00078e00ff */
[----:B0123--:R-:W-:Y:S05]  /*11670*/  WARPSYNC.COLLECTIVE R15, `(.L_x_426) ;  /* 0x000000000f087348 */ /* 0x00ffea0003c00000 */
[----:B------:R4:W0:Y:S02]  /*11680*/  SHFL.IDX P6, R14, R13, R12, R11 ;  /* 0x0000000c0d0e7389 */ /* 0x00082400000c000b */
[----:B01234-:R-:W-:Y:S01]  /*11690*/  ENDCOLLECTIVE ;  /* 0x000000000000791b */ /* 0x01ffe20003800000 */
.L_x_426:
[----:B------:R-:W-:Y:S05]  /*116a0*/  BSYNC B0 ;  /* 0x0000000000007941 */ /* 0x000fea0003800000 */
.L_x_425:
[----:B------:R-:W-:Y:S05]  /*116b0*/  BRA `(.L_x_304) ;  /* 0xffffffc000587947 */ /* 0x000fea000383ffff */
.L_x_309:
[----:B0-----:R0:W2:Y:S02]  /*116c0*/  SYNCS.PHASECHK.TRANS64.TRYWAIT P0, [R4+URZ+0x2a820], R0 ;  /* 0x02a82000040075a7 */ /* 0x0010a4000800017f */
[----:B--2---:R-:W-:Y:S05]  /*116d0*/  @!P0 NANOSLEEP.SYNCS 0x989680 ;  /* 0x009896800000895d */ /* 0x004fea0003900000 */
[----:B------:R-:W2:Y:S02]  /*116e0*/  @!P0 SYNCS.PHASECHK.TRANS64 P0, [R4+URZ+0x2a820], R0 ;  /* 0x02a82000040085a7 */ /* 0x000ea4000800007f */
[----:B--2---:R-:W-:Y:S05]  /*116f0*/  @!P0 BRA `(.L_x_309) ;  /* 0xfffffffc00f08947 */ /* 0x004fea000383ffff */
[----:B------:R-:W-:Y:S05]  /*11700*/  BRA `(.L_x_427) ;  /* 0xffffffc400447947 */ /* 0x000fea000383ffff */
.L_x_310:
[----:B------:R-:W2:Y:S01]  /*11710*/  S2R R2, SR_TID.X ;  /* 0x0000000000027919 */ /* 0x000ea20000002100 */
[----:B------:R-:W-:Y:S01]  /*11720*/  BSSY B0, `(.L_x_428) ;  /* 0x000000a000007945 */ /* 0x000fe20003800000 */
[----:B------:R-:W-:Y:S01]  /*11730*/  IMAD.MOV.U32 R12, RZ, RZ, RZ ;  /* 0x000000ffff0c7224 */ /* 0x000fe200078e00ff */
[----:B------:R-:W-:Y:S01]  /*11740*/  MOV R11, 0x1f ;  /* 0x0000001f000b7802 */ /* 0x000fe20000000f00 */
[----:B------:R-:W-:Y:S01]  /*11750*/  IMAD.MOV.U32 R15, RZ, RZ, -0x1 ;  /* 0xffffffffff0f7424 */ /* 0x000fe200078e00ff */
[----:B--2---:R-:W-:-:S04]  /*11760*/  SHF.R.U32.HI R2, RZ, 0x5, R2 ;  /* 0x00000005ff027819 */ /* 0x004fc80000011602 */
[----:B------:R-:W-:-:S05]  /*11770*/  LOP3.LUT R2, R2, 0x3, RZ, 0xc0, !PT ;  /* 0x0000000302027812 */ /* 0x000fca00078ec0ff */
[----:B------:R-:W-:-:S07]  /*11780*/  IMAD.MOV.U32 R13, RZ, RZ, R2 ;  /* 0x000000ffff0d7224 */ /* 0x000fce00078e0002 */
[----:B01-3--:R-:W-:Y:S05]  /*11790*/  WARPSYNC.COLLECTIVE R15, `(.L_x_429) ;  /* 0x000000000f087348 */ /* 0x00bfea0003c00000 */
[----:B------:R2:W4:Y:S02]  /*117a0*/  SHFL.IDX P6, R14, R13, R12, R11 ;  /* 0x0000000c0d0e7389 */ /* 0x00052400000c000b */
[----:B01234-:R-:W-:Y:S01]  /*117b0*/  ENDCOLLECTIVE ;  /* 0x000000000000791b */ /* 0x01ffe20003800000 */
.L_x_429:
[----:B------:R-:W-:Y:S05]  /*117c0*/  BSYNC B0 ;  /* 0x0000000000007941 */ /* 0x000fea0003800000 */
.L_x_428:
[----:B------:R-:W-:Y:S05]  /*117d0*/  BRA `(.L_x_430) ;  /* 0xffffffc4002c7947 */ /* 0x000fea000383ffff */
.L_x_313:
[----:B------:R-:W-:Y:S01]  /*117e0*/  BSSY B1, `(.L_x_431) ;  /* 0x0000006000017945 */ /* 0x000fe20003800000 */
[----:B------:R-:W-:-:S07]  /*117f0*/  IMAD.MOV.U32 R15, RZ, RZ, -0x1 ;  /* 0xffffffffff0f7424 */ /* 0x000fce00078e00ff */
[----:B01-3--:R-:W-:Y:S05]  /*11800*/  WARPSYNC.COLLECTIVE R15, `(.L_x_432) ;  /* 0x000000000f0c7348 */ /* 0x00bfea0003c00000 */
[----:B------:R-:W-:Y:S02]  /*11810*/  ELECT P6, UR62, PT ;  /* 0x00000000003e782f */ /* 0x000fe400038c0000 */
[----:B------:R-:W-:Y:S01]  /*11820*/  MOV R14, UR62 ;  /* 0x0000003e000e7c02 */ /* 0x000fe20008000f00 */
[----:B01-3--:R-:W-:Y:S10]  /*11830*/  ENDCOLLECTIVE ;  /* 0x000000000000791b */ /* 0x00bff40003800000 */
.L_x_432:
[----:B------:R-:W-:Y:S05]  /*11840*/  BSYNC B1 ;  /* 0x0000000000017941 */ /* 0x000fea0003800000 */
.L_x_431:
[----:B------:R-:W-:Y:S05]  /*11850*/  BRA `(.L_x_433) ;  /* 0xffffffc400247947 */ /* 0x000fea000383ffff */
.L_x_315:
[----:B0-----:R0:W2:Y:S02]  /*11860*/  SYNCS.PHASECHK.TRANS64.TRYWAIT P1, [R5+URZ+0x2a840], R0 ;  /* 0x02a84000050075a7 */ /* 0x0010a4000802017f */
[----:B--2---:R-:W-:Y:S05]  /*11870*/  @!P1 NANOSLEEP.SYNCS 0x989680 ;  /* 0x009896800000995d */ /* 0x004fea0003900000 */
[----:B------:R-:W2:Y:S02]  /*11880*/  @!P1 SYNCS.PHASECHK.TRANS64 P1, [R5+URZ+0x2a840], R0 ;  /* 0x02a84000050095a7 */ /* 0x000ea4000802007f */
[----:B--2---:R-:W-:Y:S05]  /*11890*/  @!P1 BRA `(.L_x_315) ;  /* 0xfffffffc00f09947 */ /* 0x004fea000383ffff */
[----:B------:R-:W-:Y:S05]  /*118a0*/  BRA `(.L_x_434) ;  /* 0xffffffc400447947 */ /* 0x000fea000383ffff */
.L_x_317:
[----:B--2---:R2:W4:Y:S02]  /*118b0*/  SYNCS.PHASECHK.TRANS64.TRYWAIT P1, [R27+URZ+0x2a840], R2 ;  /* 0x02a840021b0075a7 */ /* 0x004524000802017f */
[----:B----4-:R-:W-:Y:S05]  /*118c0*/  @!P1 NANOSLEEP.SYNCS 0x989680 ;  /* 0x009896800000995d */ /* 0x010fea0003900000 */
[----:B------:R-:W4:Y:S02]  /*118d0*/  @!P1 SYNCS.PHASECHK.TRANS64 P1, [R27+URZ+0x2a840], R2 ;  /* 0x02a840021b0095a7 */ /* 0x000f24000802007f */
[----:B----4-:R-:W-:Y:S05]  /*118e0*/  @!P1 BRA `(.L_x_317) ;  /* 0xfffffffc00f09947 */ /* 0x010fea000383ffff */
[----:B------:R-:W-:Y:S05]  /*118f0*/  BRA `(.L_x_435) ;  /* 0xffffffc400507947 */ /* 0x000fea000383ffff */
.L_x_319:
[----:B----4-:R4:W0:Y:S02]  /*11900*/  SYNCS.PHASECHK.TRANS64.TRYWAIT P1, [R5+URZ+0x2a860], R0 ;  /* 0x02a86000050075a7 */ /* 0x010824000802017f */
[----:B0-----:R-:W-:Y:S05]  /*11910*/  @!P1 NANOSLEEP.SYNCS 0x989680 ;  /* 0x009896800000995d */ /* 0x001fea0003900000 */
[----:B------:R-:W0:Y:S02]  /*11920*/  @!P1 SYNCS.PHASECHK.TRANS64 P1, [R5+URZ+0x2a860], R0 ;  /* 0x02a86000050095a7 */ /* 0x000e24000802007f */
[----:B0-----:R-:W-:Y:S05]  /*11930*/  @!P1 BRA `(.L_x_319) ;  /* 0xfffffffc00f09947 */ /* 0x001fea000383ffff */
[----:B------:R-:W-:Y:S05]  /*11940*/  BRA `(.L_x_436) ;  /* 0xffffffc4004c7947 */ /* 0x000fea000383ffff */
.L_x_437:
        /* <DEDUP_REMOVED lines=11> */
.L_x_15634:


//--------------------- .text._ZN7cutlass13device_kernelIN5flash11enable_sm90INS1_16FlashAttnFwdSm90INS1_25CollectiveMainloopFwdSm90ILi2EN4cute5tupleIJNS5_1CILi1EEES8_S8_EEENS6_IJNS7_ILi128EEENS7_ILi96EEENS7_ILi192EEEEEELi128ENS_10bfloat16_tEfNS_4arch4Sm90ELb0ELb0ELb1ELb1ELb1ELb1ELb0ELb1ELb1ELb1ELb0ELb0EEENS1_21CollectiveEpilogueFwdINS6_IJSA_SA_SB_EEES9_SE_SG_Li256ELb1ELb1ELb0ELb0EEENS1_36VarlenDynamicPersistentTileSchedulerILi128ELi96ELi256ELi128ELb0ELb1ELb1ELb0ELb1ELb1EEEEEEEEEvNT_6ParamsE --------------------------
	.section	.text._ZN7cutlass13device_kernelIN5flash11enable_sm90INS1_16FlashAttnFwdSm90INS1_25CollectiveMainloopFwdSm90ILi2EN4cute5tupleIJNS5_1CILi1EEES8_S8_EEENS6_IJNS7_ILi128EEENS7_ILi96EEENS7_ILi192EEEEEELi128ENS_10bfloat16_tEfNS_4arch4Sm90ELb0ELb0ELb1ELb1ELb1ELb1ELb0ELb1ELb1ELb1ELb0ELb0EEENS1_21CollectiveEpilogueFwdINS6_IJSA_SA_SB_EEES9_SE_SG_Li256ELb1ELb1ELb0ELb0EEENS1_36VarlenDynamicPersistentTileSchedulerILi128ELi96ELi256ELi128ELb0ELb1ELb1ELb0ELb1ELb1EEEEEEEEEvNT_6ParamsE,"ax",@progbits
	.align	128
.text._ZN7cutlass13device_kernelIN5flash11enable_sm90INS1_16FlashAttnFwdSm90INS1_25CollectiveMainloopFwdSm90ILi2EN4cute5tupleIJNS5_1CILi1EEES8_S8_EEENS6_IJNS7_ILi128EEENS7_ILi96EEENS7_ILi192EEEEEELi128ENS_10bfloat16_tEfNS_4arch4Sm90ELb0ELb0ELb1ELb1ELb1ELb1ELb0ELb1ELb1ELb1ELb0ELb0EEENS1_21CollectiveEpilogueFwdINS6_IJSA_SA_SB_EEES9_SE_SG_Li256ELb1ELb1ELb0ELb0EEENS1_36VarlenDynamicPersistentTileSchedulerILi128ELi96ELi256ELi128ELb0ELb1ELb1ELb0ELb1ELb1EEEEEEEEEvNT_6ParamsE:
        .type           _ZN7cutlass13device_kernelIN5flash11enable_sm90INS1_16FlashAttnFwdSm90INS1_25CollectiveMainloopFwdSm90ILi2EN4cute5tupleIJNS5_1CILi1EEES8_S8_EEENS6_IJNS7_ILi128EEENS7_ILi96EEENS7_ILi192EEEEEELi128ENS_10bfloat16_tEfNS_4arch4Sm90ELb0ELb0ELb1ELb1ELb1ELb1ELb0ELb1ELb1ELb1ELb0ELb0EEENS1_21CollectiveEpilogueFwdINS6_IJSA_SA_SB_EEES9_SE_SG_Li256ELb1ELb1ELb0ELb0EEENS1_36VarlenDynamicPersistentTileSchedulerILi128ELi96ELi256ELi128ELb0ELb1ELb1ELb0ELb1ELb1EEEEEEEEEvNT_6ParamsE,@function
        .size           _ZN7cutlass13device_kernelIN5flash11enable_sm90INS1_16FlashAttnFwdSm90INS1_25CollectiveMainloopFwdSm90ILi2EN4cute5tupleIJNS5_1CILi1EEES8_S8_EEENS6_IJNS7_ILi128EEENS7_ILi96EEENS7_ILi192EEEEEELi128ENS_10bfloat16_tEfNS_4arch4Sm90ELb0ELb0ELb1ELb1ELb1ELb1ELb0ELb1ELb1ELb1ELb0ELb0EEENS1_21CollectiveEpilogueFwdINS6_IJSA_SA_SB_EEES9_SE_SG_Li256ELb1ELb1ELb0ELb0EEENS1_36VarlenDynamicPersistentTileSchedulerILi128ELi96ELi256ELi128ELb0ELb1ELb1ELb0ELb1ELb1EEEEEEEEEvNT_6ParamsE,(.L_x_15635 - _ZN7cutlass13device_kernelIN5flash11enable_sm90INS1_16FlashAttnFwdSm90INS1_25CollectiveMainloopFwdSm90ILi2EN4cute5tupleIJNS5_1CILi1EEES8_S8_EEENS6_IJNS7_ILi128EEENS7_ILi96EEENS7_ILi192EEEEEELi128ENS_10bfloat16_tEfNS_4arch4Sm90ELb0ELb0ELb1ELb1ELb1ELb1ELb0ELb1ELb1ELb1ELb0ELb0EEENS1_21CollectiveEpilogueFwdINS6_IJSA_SA_SB_EEES9_SE_SG_Li256ELb1ELb1ELb0ELb0EEENS1_36VarlenDynamicPersistentTileSchedulerILi128ELi96ELi256ELi128ELb0ELb1ELb1ELb0ELb1ELb1EEEEEEEEEvNT_6ParamsE)
        .other          _ZN7cutlass13device_kernelIN5flash11enable_sm90INS1_16FlashAttnFwdSm90INS1_25CollectiveMainloopFwdSm90ILi2EN4cute5tupleIJNS5_1CILi1EEES8_S8_EEENS6_IJNS7_ILi128EEENS7_ILi96EEENS7_ILi192EEEEEELi128ENS_10bfloat16_tEfNS_4arch4Sm90ELb0ELb0ELb1ELb1ELb1ELb1ELb0ELb1ELb1ELb1ELb0ELb0EEENS1_21CollectiveEpilogueFwdINS6_IJSA_SA_SB_EEES9_SE_SG_Li256ELb1ELb1ELb0ELb0EEENS1_36VarlenDynamicPersistentTileSchedulerILi128ELi96ELi256ELi128ELb0ELb1ELb1ELb0ELb1ELb1EEEEEEEEEvNT_6ParamsE,@"STO_CUDA_ENTRY STV_DEFAULT"
_ZN7cutlass13device_kernelIN5flash11enable_sm90INS1_16FlashAttnFwdSm90INS1_25CollectiveMainloopFwdSm90ILi2EN4cute5tupleIJNS5_1CILi1EEES8_S8_EEENS6_IJNS7_ILi128EEENS7_ILi96EEENS7_ILi192EEEEEELi128ENS_10bfloat16_tEfNS_4arch4Sm90ELb0ELb0ELb1ELb1ELb1ELb1ELb0ELb1ELb1ELb1ELb0ELb0EEENS1_21CollectiveEpilogueFwdINS6_IJSA_SA_SB_EEES9_SE_SG_Li256ELb1ELb1ELb0ELb0EEENS1_36VarlenDynamicPersistentTileSchedulerILi128ELi96ELi256ELi128ELb0ELb1ELb1ELb0ELb1ELb1EEEEEEEEEvNT_6ParamsE:
[----:B------:R-:W0:Y:S02]  /*0000*/  LDC R1, c[0x0][0x28] ;  /* 0x00000a00ff017b82 */ /* 0x000e240000000800 */
[----:B0-----:R-:W-:Y:S01]  /*0010*/  VIADD R1, R1, 0xffffffb0 ;  /* 0xffffffb001017836 */ /* 0x001fe20000000000 */
[----:B------:R-:W0:Y:S01]  /*0020*/  S2R R0, SR_TID.X ;  /* 0x0000000000007919 */ /* 0x000e220000002100 */
[----:B------:R-:W-:Y:S01]  /*0030*/  ELECT P0, URZ, PT ;  /* 0x00000000003f782f */ /* 0x000fe20003800000 */
[----:B------:R-:W-:Y:S01]  /*0040*/  BSSY B0, `(.L_x_438) ;  /* 0x000000e000007945 */ /* 0x000fe20003800000 */
[----:B0-----:R-:W-:-:S05]  /*0050*/  SHF.R.U32.HI R2, RZ, 0x5, R0 ;  /* 0x00000005ff027819 */ /* 0x001fca0000011600 */
[----:B------:R-:W0:Y:S02]  /*0060*/  SHFL.IDX PT, R3, R2, RZ, 0x1f ;  /* 0x00001fff02037589 */ /* 0x000e2400000e0000 */
[----:B0-----:R-:W-:Y:S02]  /*0070*/  ISETP.EQ.AND P0, PT, R3, RZ, P0 ;  /* 0x000000ff0300720c */ /* 0x001fe40000702270 */
[----:B------:R-:W-:-:S11]  /*0080*/  SHF.R.U32.HI R3, RZ, 0x7, R0 ;  /* 0x00000007ff037819 */ /* 0x000fd60000011600 */
[----:B------:R-:W-:Y:S05]  /*0090*/  @!P0 BRA `(.L_x_439) ;  /* 0x0000000000208947 */ /* 0x000fea0003800000 */
[----:B------:R-:W-:Y:S02]  /*00a0*/  ULDC.64 UR4, c[0x0][0x198] ;  /* 0x0000660000047ab9 */ /* 0x000fe40000000a00 */
[----:B------:R-:W-:Y:S02]  /*00b0*/  UIADD3 UR6, UP0, UR4, 0x570, URZ ;  /* 0x0000057004067890 */ /* 0x000fe4000ff1e03f */
[----:B------:R-:W-:Y:S02]  /*00c0*/  UIADD3 UR4, UP1, UR4, 0x670, URZ ;  /* 0x0000067004047890 */ /* 0x000fe4000ff3e03f */
[----:B------:R-:W-:Y:S02]  /*00d0*/  UIADD3.X UR7, URZ, UR5, URZ, UP0, !UPT ;  /* 0x000000053f077290 */ /* 0x000fe400087fe43f */
[----:B------:R-:W-:-:S07]  /*00e0*/  UIADD3.X UR5, URZ, UR5, URZ, UP1, !UPT ;  /* 0x000000053f057290 */ /* 0x000fce0008ffe43f */
[----:B------:R0:W-:Y:S02]  /*00f0*/  UTMACCTL.PF [UR6] ;  /* 0x00000000060079b9 */ /* 0x0001e40008040000 */
[----:B------:R0:W-:Y:S02]  /*0100*/  UTMACCTL.PF [UR4] ;  /* 0x00000000040079b9 */ /* 0x0001e40008040000 */
[----:B0-----:R-:W-:Y:S01]  /*0110*/  NOP ;  /* 0x0000000000007918 */ /* 0x001fe20000000000 */
.L_x_439:
[----:B------:R-:W-:Y:S05]  /*0120*/  BSYNC B0 ;  /* 0x0000000000007941 */ /* 0x000fea0003800000 */
.L_x_438:
[----:B------:R-:W-:Y:S01]  /*0130*/  VOTEU.ANY UP0, P0 ;  /* 0x00000000003f7886 */ /* 0x000fe20000000100 */
[----:B------:R-:W0:Y:S01]  /*0140*/  SHFL.IDX PT, R3, R3, RZ, 0x1f ;  /* 0x00001fff03037589 */ /* 0x000e2200000e0000 */
[----:B------:R-:W-:Y:S01]  /*0150*/  UMOV UR4, 0x80 ;  /* 0x0000008000047882 */ /* 0x000fe20000000000 */
[----:B------:R-:W-:Y:S01]  /*0160*/  UMOV UR7, 0x100 ;  /* 0x0000010000077882 */ /* 0x000fe20000000000 */
[----:B------:R-:W-:Y:S01]  /*0170*/  VOTEU.ANY UP1, P0 ;  /* 0x00000000003f7886 */ /* 0x000fe20000020100 */
[----:B------:R-:W1:Y:S01]  /*0180*/  @UP0 S2UR UR8, SR_CgaCtaId ;  /* 0x00000000000809c3 */ /* 0x000e620000008800 */
[----:B------:R-:W2:Y:S01]  /*0190*/  SHFL.IDX PT, R4, R2, RZ, 0x1f ;  /* 0x00001fff02047589 */ /* 0x000ea200000e0000 */
[----:B------:R-:W-:Y:S01]  /*01a0*/  @UP0 UMOV UR6, 0x400 ;  /* 0x0000040000060882 */ /* 0x000fe20000000000 */
[----:B------:R-:W-:-:S04]  /*01b0*/  @UP0 UIADD3 UR4, -UR4, 0x100000, URZ ;  /* 0x0010000004040890 */ /* 0x000fc8000fffe13f */
[----:B------:R-:W-:Y:S02]  /*01c0*/  @UP0 USHF.L.U32 UR5, UR4, 0xb, URZ ;  /* 0x0000000b04050899 */ /* 0x000fe4000800063f */
[----:B------:R-:W-:Y:S01]  /*01d0*/  @UP0 USHF.L.U32 UR4, UR4, 0x1, URZ ;  /* 0x0000000104040899 */ /* 0x000fe2000800063f */
[----:B------:R-:W-:Y:S01]  /*01e0*/  VOTEU.ANY UP2, P0 ;  /* 0x00000000003f7886 */ /* 0x000fe20000040100 */
[----:B0-----:R-:W-:Y:S01]  /*01f0*/  R2UR UR9, R3 ;  /* 0x00000000030972ca */ /* 0x001fe200000e0000 */
[----:B-1----:R-:W-:Y:S01]  /*0200*/  @UP0 ULEA UR8, UR8, UR6, 0x18 ;  /* 0x0000000608080291 */ /* 0x002fe2000f8ec03f */
[----:B--2---:R-:W-:Y:S01]  /*0210*/  ISETP.NE.AND P1, PT, R4, RZ, PT ;  /* 0x000000ff0400720c */ /* 0x004fe20003f25270 */
[----:B------:R-:W-:-:S04]  /*0220*/  @UP0 UIADD3 UR6, -UR7, 0x100000, URZ ;  /* 0x0010000007060890 */ /* 0x000fc8000fffe13f */
[----:B------:R-:W-:Y:S02]  /*0230*/  @UP0 USHF.L.U32 UR7, UR6, 0xb, URZ ;  /* 0x0000000b06070899 */ /* 0x000fe4000800063f */
[----:B------:R-:W-:-:S04]  /*0240*/  @UP0 USHF.L.U32 UR6, UR6, 0x1, URZ ;  /* 0x0000000106060899 */ /* 0x000fc8000800063f */
[----:B------:R-:W-:Y:S01]  /*0250*/  UISETP.NE.AND UP0, UPT, UR9, URZ, UPT ;  /* 0x0000003f0900728c */ /* 0x000fe2000bf05270 */
[----:B------:R-:W0:Y:S02]  /*0260*/  FENCE.VIEW.ASYNC.S ;  /* 0x00000000000073c6 */ /* 0x000e240000000000 */
[----:B0-----:R0:W1:Y:S05]  /*0270*/  @UP1 SYNCS.EXCH.64 URZ, [UR8+0x2a800], UR4 ;  /* 0x02a80004083f15b2 */ /* 0x00106a0008000100 */
[----:B------:R0:W2:Y:S01]  /*0280*/  @UP2 SYNCS.EXCH.64 URZ, [UR8+0x2a820], UR6 ;  /* 0x02a82006083f25b2 */ /* 0x0000a20008000100 */
        /* <DEDUP_REMOVED lines=14> */
[----:B0-----:R3:W4:Y:S08]  /*0370*/  SYNCS.EXCH.64 URZ, [UR8+0x2a830], UR4 ;  /* 0x02a83004083f75b2 */ /* 0x0017300008000100 */
[----:B------:R3:W0:Y:S01]  /*0380*/  SYNCS.EXCH.64 URZ, [UR8+0x2a840], UR6 ;  /* 0x02a84006083f75b2 */ /* 0x0006220008000100 */
[----:B------:R3:W0:Y:S01]  /*0390*/  SYNCS.EXCH.64 URZ, [UR8+0x2a838], UR4 ;  /* 0x02a83804083f75b2 */ /* 0x0006220008000100 */
[----:B------:R3:W0:Y:S02]  /*03a0*/  SYNCS.EXCH.64 URZ, [UR8+0x2a848], UR6 ;  /* 0x02a84806083f75b2 */ /* 0x0006240008000100 */
[----:B---3--:R-:W-:Y:S01]  /*03b0*/  NOP ;  /* 0x0000000000007918 */ /* 0x008fe20000000000 */
.L_x_440:
[----:B------:R-:W3:Y:S01]  /*03c0*/  SHFL.IDX PT, R3, R2, RZ, 0x1f ;  /* 0x00001fff02037589 */ /* 0x000ee200000e0000 */
[----:B------:R-:W-:Y:S01]  /*03d0*/  NOP ;  /* 0x0000000000007918 */ /* 0x000fe20000000000 */
[----:B---3--:R-:W-:-:S13]  /*03e0*/  ISETP.NE.AND P0, PT, R3, RZ, PT ;  /* 0x000000ff0300720c */ /* 0x008fda0003f05270 */
        /* <DEDUP_REMOVED lines=17> */
[----:B------:R3:W0:Y:S02]  /*0500*/  SYNCS.EXCH.64 URZ, [UR8+0x2a868], UR6 ;  /* 0x02a86806083f75b2 */ /* 0x0006240008000100 */
[----:B---3--:R-:W-:Y:S01]  /*0510*/  NOP ;  /* 0x0000000000007918 */ /* 0x008fe20000000000 */
.L_x_441:
[----:B------:R-:W3:Y:S01]  /*0520*/  SHFL.IDX PT, R3, R2, RZ, 0x1f ;  /* 0x00001fff02037589 */ /* 0x000ee200000e0000 */
[----:B------:R-:W-:Y:S01]  /*0530*/  NOP ;  /* 0x0000000000007918 */ /* 0x000fe20000000000 */
[----:B---3--:R-:W-:-:S13]  /*0540*/  ISETP.NE.AND P0, PT, R3, RZ, PT ;  /* 0x000000ff0300720c */ /* 0x008fda0003f05270 */
        /* <DEDUP_REMOVED lines=13> */
[----:B------:R3:W0:Y:S02]  /*0620*/  SYNCS.EXCH.64 URZ, [UR6+0x2a888], UR4 ;  /* 0x02a88804063f75b2 */ /* 0x0006240008000100 */
[----:B---3--:R-:W-:Y:S01]  /*0630*/  NOP ;  /* 0x0000000000007918 */ /* 0x008fe20000000000 */
.L_x_442:
        /* <DEDUP_REMOVED lines=22> */
.L_x_443:
        /* <DEDUP_REMOVED lines=22> */
.L_x_444:
[----:B0-----:R-:W-:Y:S01]  /*0900*/  UMOV UR4, 0x1 ;  /* 0x0000000100047882 */ /* 0x001fe20000000000 */
[----:B------:R-:W-:Y:S01]  /*0910*/  PLOP3.LUT P0, PT, PT, PT, UP0, 0x80, 0x0 ;  /* 0x000000000000781c */ /* 0x000fe20003f0f008 */
[----:B------:R-:W-:Y:S01]  /*0920*/  USEL UR4, UR4, 0x2, !UP0 ;  /* 0x0000000204047887 */ /* 0x000fe2000c000000 */
[----:B------:R-:W-:Y:S01]  /*0930*/  NOP ;  /* 0x0000000000007918 */ /* 0x000fe20000000000 */
[----:B------:R-:W-:Y:S01]  /*0940*/  ULDC.64 UR60, c[0x0][0x208] ;  /* 0x00008200003c7ab9 */ /* 0x000fe20000000a00 */
[----:B------:R-:W-:Y:S03]  /*0950*/  BSSY B9, `(.L_x_445) ;  /* 0x0001e95000097945 */ /* 0x000fe60003800000 */
[----:B------:R-:W-:-:S05]  /*0960*/  IMAD.U32 R3, RZ, RZ, UR4 ;  /* 0x00000004ff037e24 */ /* 0x000fca000f8e00ff */
[----:B------:R0:W-:Y:S01]  /*0970*/  STL [R1+0x38], R3 ;  /* 0x0000380301007387 */ /* 0x0001e20000100800 */
[----:B-12-4-:R-:W-:Y:S06]  /*0980*/  BAR.SYNC.DEFER_BLOCKING 0x0 ;  /* 0x0000000000007b1d */ /* 0x016fec0000010000 */
[----:B------:R-:W-:Y:S05]  /*0990*/  @!P0 BRA `(.L_x_446) ;  /* 0x0000018000348947 */ /* 0x000fea0003800000 */
.L_x_447:
[----:B------:R-:W-:-:S08]  /*09a0*/  NOP ;  /* 0x0000000000007918 */ /* 0x000fd00000000000 */
[----:B------:R-:W1:Y:S02]  /*09b0*/  USETMAXREG.TRY_ALLOC.CTAPOOL UP0, 0xe8 ;  /* 0x000000e8000079c8 */ /* 0x000e640008000600 */
[----:B-1----:R-:W-:-:S13]  /*09c0*/  PLOP3.LUT P0, PT, PT, PT, UP0, 0x80, 0x0 ;  /* 0x000000000000781c */ /* 0x002fda0003f0f008 */
[----:B------:R-:W-:Y:S05]  /*09d0*/  @!P0 BRA `(.L_x_447) ;  /* 0xfffffffc00f08947 */ /* 0x000fea000383ffff */
[----:B------:R-:W1:Y:S08]  /*09e0*/  S2UR UR4, SR_CgaCtaId ;  /* 0x00000000000479c3 */ /* 0x000e700000008800 */
[----:B------:R-:W-:Y:S06]  /*09f0*/  BAR.ARV 0x8, 0x180 ;  /* 0x0206000000007b1d */ /* 0x000fec0000002000 */
[----:B------:R-:W-:-:S02]  /*0a00*/  MOV R2, 0x400 ;  /* 0x0000040000027802 */ /* 0x000fc40000000f00 */
[----:B------:R-:W-:Y:S01]  /*0a10*/  BAR.SYNC.DEFER_BLOCKING 0x5, 0x180 ;  /* 0x0146000000007b1d */ /* 0x000fe20000010000 */
[----:B-1----:R-:W-:-:S05]  /*0a20*/  IMAD.U32 R181, RZ, RZ, UR4 ;  /* 0x00000004ffb57e24 */ /* 0x002fca000f8e00ff */
[----:B------:R-:W-:Y:S01]  /*0a30*/  ULDC UR4, c[0x0][0xc3c] ;  /* 0x00030f0000047ab9 */ /* 0x000fe20000000800 */
[----:B------:R-:W-:-:S05]  /*0a40*/  LEA R2, R181, R2, 0x18 ;  /* 0x00000002b5027211 */ /* 0x000fca00078ec0ff */
[----:B------:R-:W1:Y:S01]  /*0a50*/  LDS.128 R28, [R2+0x2a8d0] ;  /* 0x02a8d000021c7984 */ /* 0x000e620000000c00 */
[----:B------:R-:W-:Y:S06]  /*0a60*/  BAR.ARV 0x4, 0x180 ;  /* 0x0106000000007b1d */ /* 0x000fec0000002000 */
[----:B-1----:R-:W-:-:S13]  /*0a70*/  ISETP.GE.AND P0, PT, R31, UR4, PT ;  /* 0x000000041f007c0c */ /* 0x002fda000bf06270 */
[----:B------:R-:W-:Y:S05]  /*0a80*/  @P0 BRA `(.L_x_448) ;  /* 0x000001e800040947 */ /* 0x000fea0003800000 */
[----:B0-----:R-:W2:Y:S01]  /*0a90*/  LDL R3, [R1+0x38] ;  /* 0x0000380001037983 */ /* 0x001ea20000100800 */
[----:B------:R-:W-:Y:S01]  /*0aa0*/  VIADD R13, R0, 0xffffff80 ;  /* 0xffffff80000d7836 */ /* 0x000fe20000000000 */
[----:B------:R-:W-:Y:S01]  /*0ab0*/  R2UR UR4, R2 ;  /* 0x00000000020472ca */ /* 0x000fe200000e0000 */
[----:B------:R-:W-:Y:S02]  /*0ac0*/  IMAD.MOV.U32 R12, RZ, RZ, -0x2 ;  /* 0xfffffffeff0c7424 */ /* 0x000fe400078e00ff */
[----:B------:R-:W-:Y:S01]  /*0ad0*/  IMAD.MOV.U32 R189, RZ, RZ, RZ ;  /* 0x000000ffffbd7224 */ /* 0x000fe200078e00ff */
[----:B------:R-:W-:Y:S01]  /*0ae0*/  SHF.R.S32.HI R0, RZ, 0x1f, R13 ;  /* 0x0000001fff007819 */ /* 0x000fe2000001140d */
[----:B------:R-:W-:Y:S02]  /*0af0*/  IMAD.MOV.U32 R18, RZ, RZ, RZ ;  /* 0x000000ffff127224 */ /* 0x000fe400078e00ff */
[----:B------:R-:W-:Y:S01]  /*0b00*/  IMAD.MOV.U32 R166, RZ, RZ, RZ ;  /* 0x000000ffffa67224 */ /* 0x000fe200078e00ff */
[CC--:B------:R-:W-:Y:S01]  /*0b10*/  LEA.HI R4, R0.reuse, R13.reuse, RZ, 0x7 ;  /* 0x0000000d00047211 */ /* 0x0c0fe200078f38ff */
[----:B------:R-:W-:Y:S01]  /*0b20*/  IMAD.MOV.U32 R180, RZ, RZ, RZ ;  /* 0x000000ffffb47224 */ /* 0x000fe200078e00ff */
[----:B------:R-:W-:Y:S01]  /*0b30*/  LEA.HI R9, R0, R13, RZ, 0x2 ;  /* 0x0000000d00097211 */ /* 0x000fe200078f10ff */
[----:B------:R-:W-:Y:S01]  /*0b40*/  IMAD.MOV.U32 R173, RZ, RZ, RZ ;  /* 0x000000ffffad7224 */ /* 0x000fe200078e00ff */
[----:B------:R-:W-:Y:S01]  /*0b50*/  LOP3.LUT R196, R4, 0xffffff80, RZ, 0xc0, !PT ;  /* 0xffffff8004c47812 */ /* 0x000fe200078ec0ff */
[----:B------:R-:W-:Y:S01]  /*0b60*/  UIADD3 UR4, UR4, 0xc400, URZ ;  /* 0x0000c40004047890 */ /* 0x000fe2000fffe03f */
[----:B------:R-:W-:-:S02]  /*0b70*/  LOP3.LUT R191, R9, 0xfffffffc, RZ, 0xc0, !PT ;  /* 0xfffffffc09bf7812 */ /* 0x000fc400078ec0ff */
[----:B------:R-:W-:Y:S01]  /*0b80*/  SHF.R.S32.HI R165, RZ, 0x2, R9 ;  /* 0x00000002ffa57819 */ /* 0x000fe20000011409 */
[C---:B------:R-:W-:Y:S01]  /*0b90*/  IMAD.IADD R196, R13.reuse, 0x1, -R196 ;  /* 0x000000010dc47824 */ /* 0x040fe200078e0ac4 */
[----:B------:R-:W-:Y:S01]  /*0ba0*/  SHF.R.S32.HI R225, RZ, 0x7, R4 ;  /* 0x00000007ffe17819 */ /* 0x000fe20000011404 */
[----:B------:R-:W-:Y:S02]  /*0bb0*/  IMAD.IADD R191, R13, 0x1, -R191 ;  /* 0x000000010dbf7824 */ /* 0x000fe400078e0abf */
[----:B------:R-:W-:Y:S01]  /*0bc0*/  VIADD R224, R165, 0x40 ;  /* 0x00000040a5e07836 */ /* 0x000fe20000000000 */
[----:B------:R-:W-:Y:S01]  /*0bd0*/  SHF.R.S32.HI R7, RZ, 0x1f, R196 ;  /* 0x0000001fff077819 */ /* 0x000fe200000114c4 */
[C---:B------:R-:W-:Y:S01]  /*0be0*/  IMAD.SHL.U32 R16, R191.reuse, 0x8, RZ ;  /* 0x00000008bf107824 */ /* 0x040fe200078e00ff */
[----:B------:R-:W-:Y:S01]  /*0bf0*/  SHF.L.U32 R160, R191, 0x2, RZ ;  /* 0x00000002bfa07819 */ /* 0x000fe200000006ff */
[----:B------:R-:W-:Y:S01]  /*0c00*/  IMAD.SHL.U32 R167, R224, 0x40, RZ ;  /* 0x00000040e0a77824 */ /* 0x000fe200078e00ff */
[CC--:B------:R-:W-:Y:S01]  /*0c10*/  LEA.HI R8, R7.reuse, R196.reuse, RZ, 0x2 ;  /* 0x000000c407087211 */ /* 0x0c0fe200078f10ff */
[----:B------:R-:W-:Y:S01]  /*0c20*/  VIADD R19, R16, 0x60 ;  /* 0x0000006010137836 */ /* 0x000fe20000000000 */
[----:B------:R-:W-:Y:S01]  /*0c30*/  LEA.HI R7, R7, R196, RZ, 0x5 ;  /* 0x000000c407077211 */ /* 0x000fe200078f28ff */
[----:B------:R-:W-:Y:S01]  /*0c40*/  VIADD R170, R160, 0x40 ;  /* 0x00000040a0aa7836 */ /* 0x000fe20000000000 */
[----:B------:R-:W-:Y:S01]  /*0c50*/  LEA.HI R4, R4, R225, RZ, 0x1 ;  /* 0x000000e104047211 */ /* 0x000fe200078f08ff */
[C---:B------:R-:W-:Y:S01]  /*0c60*/  VIADD R168, R160.reuse, 0x20 ;  /* 0x00000020a0a87836 */ /* 0x040fe20000000000 */
[----:B------:R-:W-:Y:S01]  /*0c70*/  SHF.R.S32.HI R7, RZ, 0x5, R7 ;  /* 0x00000005ff077819 */ /* 0x000fe20000011407 */
[----:B------:R-:W-:Y:S01]  /*0c80*/  VIADD R169, R160, 0x10 ;  /* 0x00000010a0a97836 */ /* 0x000fe20000000000 */
[----:B------:R-:W-:Y:S01]  /*0c90*/  LOP3.LUT R4, R4, 0x3fffffe, RZ, 0xc0, !PT ;  /* 0x03fffffe04047812 */ /* 0x000fe200078ec0ff */
[C---:B------:R-:W-:Y:S01]  /*0ca0*/  IMAD.IADD R10, R160.reuse, 0x1, R168 ;  /* 0x00000001a00a7824 */ /* 0x040fe200078e02a8 */
[----:B------:R-:W-:Y:S01]  /*0cb0*/  LOP3.LUT R167, R167, 0x1c0, RZ, 0xc0, !PT ;  /* 0x000001c0a7a77812 */ /* 0x000fe200078ec0ff */
[----:B------:R-:W-:Y:S01]  /*0cc0*/  VIADD R171, R160, 0x30 ;  /* 0x00000030a0ab7836 */ /* 0x000fe20000000000 */
[----:B------:R-:W-:Y:S01]  /*0cd0*/  IADD3 R23, R16, 0xa0, RZ ;  /* 0x000000a010177810 */ /* 0x000fe20007ffe0ff */
[----:B------:R-:W-:Y:S01]  /*0ce0*/  IMAD.IADD R4, R225, 0x1, -R4 ;  /* 0x00000001e1047824 */ /* 0x000fe200078e0a04 */
[----:B------:R-:W-:Y:S01]  /*0cf0*/  SHF.R.S32.HI R11, RZ, 0x1f, R10 ;  /* 0x0000001fff0b7819 */ /* 0x000fe2000001140a */
[----:B------:R-:W-:Y:S01]  /*0d00*/  VIADD R172, R160, 0x50 ;  /* 0x00000050a0ac7836 */ /* 0x000fe20000000000 */
[----:B------:R-:W-:Y:S01]  /*0d10*/  SHF.R.U32.HI R223, RZ, 0x3, R167 ;  /* 0x00000003ffdf7819 */ /* 0x000fe200000116a7 */
[----:B------:R-:W-:Y:S01]  /*0d20*/  VIADD R22, R16, 0x80 ;  /* 0x0000008010167836 */ /* 0x000fe20000000000 */
[-C--:B------:R-:W-:Y:S01]  /*0d30*/  LEA.HI R162, R11, R10.reuse, RZ, 0x3 ;  /* 0x0000000a0ba27211 */ /* 0x080fe200078f18ff */
[----:B------:R-:W-:Y:S01]  /*0d40*/  IMAD.SHL.U32 R198, R169, 0x2, RZ ;  /* 0x00000002a9c67824 */ /* 0x000fe200078e00ff */
[----:B------:R-:W-:Y:S01]  /*0d50*/  LEA.HI R10, R11, R10, RZ, 0x6 ;  /* 0x0000000a0b0a7211 */ /* 0x000fe200078f30ff */
[----:B------:R-:W-:Y:S01]  /*0d60*/  IMAD.SHL.U32 R200, R168, 0x2, RZ ;  /* 0x00000002a8c87824 */ /* 0x000fe200078e00ff */
[----:B------:R-:W-:Y:S01]  /*0d70*/  SHF.R.S32.HI R199, RZ, 0x1f, R168 ;  /* 0x0000001fffc77819 */ /* 0x000fe200000114a8 */
[----:B------:R-:W-:Y:S01]  /*0d80*/  IMAD.SHL.U32 R202, R171, 0x2, RZ ;  /* 0x00000002abca7824 */ /* 0x000fe200078e00ff */
[----:B------:R-:W-:Y:S01]  /*0d90*/  SHF.R.S32.HI R17, RZ, 0x1f, R16 ;  /* 0x0000001fff117819 */ /* 0x000fe20000011410 */
[----:B------:R-:W-:Y:S01]  /*0da0*/  IMAD.SHL.U32 R10, R10, 0x80, RZ ;  /* 0x000000800a0a7824 */ /* 0x000fe200078e00ff */
[----:B------:R-:W-:Y:S01]  /*0db0*/  SHF.R.S32.HI R164, RZ, 0x1f, R19 ;  /* 0x0000001fffa47819 */ /* 0x000fe20000011413 */
[----:B------:R-:W-:Y:S01]  /*0dc0*/  IMAD.SHL.U32 R215, R170, 0x2, RZ ;  /* 0x00000002aad77824 */ /* 0x000fe200078e00ff */
[----:B------:R-:W-:Y:S01]  /*0dd0*/  SHF.R.S32.HI R175, RZ, 0x1f, R22 ;  /* 0x0000001fffaf7819 */ /* 0x000fe20000011416 */
[----:B------:R-:W-:Y:S01]  /*0de0*/  IMAD.SHL.U32 R217, R172, 0x2, RZ ;  /* 0x00000002acd97824 */ /* 0x000fe200078e00ff */
[----:B------:R-:W-:-:S02]  /*0df0*/  LOP3.LUT R10, R10, 0xffffe000, RZ, 0xc0, !PT ;  /* 0xffffe0000a0a7812 */ /* 0x000fc400078ec0ff */
[----:B------:R-:W-:Y:S02]  /*0e00*/  SHF.R.S32.HI R174, RZ, 0x1f, R23 ;  /* 0x0000001fffae7819 */ /* 0x000fe40000011417 */
[----:B------:R-:W-:Y:S02]  /*0e10*/  SHF.L.U64.HI R199, R168, 0x1, R199 ;  /* 0x00000001a8c77819 */ /* 0x000fe400000102c7 */
[----:B--2---:R-:W-:Y:S02]  /*0e20*/  R2UR UR5, R3 ;  /* 0x00000000030572ca */ /* 0x004fe400000e0000 */
[----:B------:R-:W-:-:S04]  /*0e30*/  LEA.HI R3, R0, R13, RZ, 0x4 ;  /* 0x0000000d00037211 */ /* 0x000fc800078f20ff */
[----:B------:R-:W-:-:S04]  /*0e40*/  SHF.R.S32.HI R6, RZ, 0x4, R3 ;  /* 0x00000004ff067819 */ /* 0x000fc80000011403 */
[C---:B------:R-:W-:Y:S02]  /*0e50*/  LEA.HI R5, R3.reuse, R6, RZ, 0x1 ;  /* 0x0000000603057211 */ /* 0x040fe400078f08ff */
[----:B------:R-:W-:Y:S01]  /*0e60*/  LOP3.LUT R3, R3, 0x3fffff0, RZ, 0xc0, !PT ;  /* 0x03fffff003037812 */ /* 0x000fe200078ec0ff */
[----:B------:R-:W-:Y:S01]  /*0e70*/  ULOP3.LUT UR5, UR5, 0x1, URZ, 0xfc, !UPT ;  /* 0x0000000105057892 */ /* 0x000fe2000f8efc3f */
[----:B------:R-:W-:-:S03]  /*0e80*/  LOP3.LUT R5, R5, 0x1ffffffe, RZ, 0xc0, !PT ;  /* 0x1ffffffe05057812 */ /* 0x000fc600078ec0ff */
[----:B------:R-:W-:Y:S02]  /*0e90*/  IMAD.IADD R3, R13, 0x1, -R3 ;  /* 0x000000010d037824 */ /* 0x000fe400078e0a03 */
[----:B------:R-:W-:Y:S01]  /*0ea0*/  IMAD.IADD R6, R6, 0x1, -R5 ;  /* 0x0000000106067824 */ /* 0x000fe200078e0a05 */
[CC--:B------:R-:W-:Y:S02]  /*0eb0*/  LEA.HI R5, R0.reuse, R13.reuse, RZ, 0x5 ;  /* 0x0000000d00057211 */ /* 0x0c0fe400078f28ff */
[----:B------:R-:W-:Y:S02]  /*0ec0*/  LEA.HI R0, R0, R13, RZ, 0x3 ;  /* 0x0000000d00007211 */ /* 0x000fe400078f18ff */
[----:B------:R-:W-:Y:S02]  /*0ed0*/  SHF.R.S32.HI R178, RZ, 0x5, R5 ;  /* 0x00000005ffb27819 */ /* 0x000fe40000011405 */
[----:B------:R-:W-:Y:S02]  /*0ee0*/  LOP3.LUT R5, R8, 0x7ffffffc, RZ, 0xc0, !PT ;  /* 0x7ffffffc08057812 */ /* 0x000fe400078ec0ff */
[----:B------:R-:W-:Y:S01]  /*0ef0*/  LOP3.LUT R184, R0, 0xfffffff8, RZ, 0xc0, !PT ;  /* 0xfffffff800b87812 */ /* 0x000fe200078ec0ff */
[C---:B------:R-:W-:Y:S01]  /*0f00*/  IMAD R3, R178.reuse, 0x10, R3 ;  /* 0x00000010b2037824 */ /* 0x040fe200078e0203 */
[----:B------:R-:W-:Y:S01]  /*0f10*/  SHF.L.U32 R178, R178, 0x9, RZ ;  /* 0x00000009b2b27819 */ /* 0x000fe200000006ff */
[----:B------:R-:W-:Y:S01]  /*0f20*/  IMAD.IADD R5, R196, 0x1, -R5 ;  /* 0x00000001c4057824 */ /* 0x000fe200078e0a05 */
[----:B------:R-:W-:Y:S01]  /*0f30*/  SHF.R.S32.HI R192, RZ, 0x3, R0 ;  /* 0x00000003ffc07819 */ /* 0x000fe20000011400 */
[----:B------:R-:W-:Y:S01]  /*0f40*/  IMAD R229, R3, 0x8, R6 ;  /* 0x0000000803e57824 */ /* 0x000fe200078e0206 */
[--C-:B------:R-:W-:Y:S01]  /*0f50*/  SHF.R.S32.HI R3, RZ, 0x2, R8.reuse ;  /* 0x00000002ff037819 */ /* 0x100fe20000011408 */
[----:B------:R-:W-:Y:S01]  /*0f60*/  IMAD R227, R5, R12, 0x60 ;  /* 0x0000006005e37424 */ /* 0x000fe200078e020c */
[----:B------:R-:W-:Y:S01]  /*0f70*/  SHF.R.S32.HI R8, RZ, 0x1f, R8 ;  /* 0x0000001fff087819 */ /* 0x000fe20000011408 */
[----:B------:R-:W-:Y:S01]  /*0f80*/  IMAD.IADD R5, R160, 0x1, R170 ;  /* 0x00000001a0057824 */ /* 0x000fe200078e02aa */
[----:B------:R-:W-:Y:S01]  /*0f90*/  IADD3 R184, R13, -R184, RZ ;  /* 0x800000b80db87210 */ /* 0x000fe20007ffe0ff */
[----:B------:R-:W-:Y:S01]  /*0fa0*/  IMAD.U32 R0, RZ, RZ, UR4 ;  /* 0x00000004ff007e24 */ /* 0x000fe2000f8e00ff */
[----:B------:R-:W-:Y:S01]  /*0fb0*/  LEA.HI R8, R8, R3, RZ, 0x3 ;  /* 0x0000000308087211 */ /* 0x000fe200078f18ff */
[----:B------:R-:W-:Y:S01]  /*0fc0*/  IMAD.SHL.U32 R229, R229, 0x8, RZ ;  /* 0x00000008e5e57824 */ /* 0x000fe200078e00ff */
[----:B------:R-:W-:Y:S01]  /*0fd0*/  SHF.R.S32.HI R6, RZ, 0x1f, R5 ;  /* 0x0000001fff067819 */ /* 0x000fe20000011405 */
[----:B------:R-:W-:Y:S01]  /*0fe0*/  IMAD.SHL.U32 R182, R184, 0x8, RZ ;  /* 0x00000008b8b67824 */ /* 0x000fe200078e00ff */
[----:B------:R-:W-:-:S02]  /*0ff0*/  LOP3.LUT R8, R8, 0xfffffff8, RZ, 0xc0, !PT ;  /* 0xfffffff808087812 */ /* 0x000fc400078ec0ff */
[-C--:B------:R-:W-:Y:S01]  /*1000*/  LEA.HI R163, R6, R5.reuse, RZ, 0x3 ;  /* 0x0000000506a37211 */ /* 0x080fe200078f18ff */
[----:B------:R-:W-:Y:S01]  /*1010*/  VIADD R183, R182, 0x40 ;  /* 0x00000040b6b77836 */ /* 0x000fe20000000000 */
[----:B------:R-:W-:Y:S02]  /*1020*/  LEA.HI R5, R6, R5, RZ, 0x6 ;  /* 0x0000000506057211 */ /* 0x000fe400078f30ff */
[----:B------:R-:W-:Y:S02]  /*1030*/  SHF.R.S32.HI R6, RZ, 0x1f, R9 ;  /* 0x0000001fff067819 */ /* 0x000fe40000011409 */
[----:B------:R-:W-:Y:S01]  /*1040*/  IADD3 R8, R3, -R8, RZ ;  /* 0x8000000803087210 */ /* 0x000fe20007ffe0ff */
[----:B------:R-:W-:Y:S01]  /*1050*/  IMAD.SHL.U32 R5, R5, 0x80, RZ ;  /* 0x0000008005057824 */ /* 0x000fe200078e00ff */
[----:B------:R-:W-:Y:S02]  /*1060*/  LEA.HI R6, R6, R165, RZ, 0x3 ;  /* 0x000000a506067211 */ /* 0x000fe400078f18ff */
[----:B------:R-:W-:Y:S01]  /*1070*/  SHF.R.S32.HI R3, RZ, 0x1f, R224 ;  /* 0x0000001fff037819 */ /* 0x000fe200000114e0 */
[----:B------:R-:W-:Y:S01]  /*1080*/  IMAD R7, R7, 0x10, R8 ;  /* 0x0000001007077824 */ /* 0x000fe200078e0208 */
[----:B------:R-:W-:-:S02]  /*1090*/  LOP3.LUT R6, R6, 0xfffffff8, RZ, 0xc0, !PT ;  /* 0xfffffff806067812 */ /* 0x000fc400078ec0ff */
[----:B------:R-:W-:Y:S01]  /*10a0*/  LEA.HI R3, R3, R224, RZ, 0x3 ;  /* 0x000000e003037211 */ /* 0x000fe200078f18ff */
[----:B------:R-:W-:Y:S01]  /*10b0*/  IMAD R226, R4, 0x40, R7 ;  /* 0x0000004004e27824 */ /* 0x000fe200078e0207 */
[----:B------:R-:W-:Y:S01]  /*10c0*/  LOP3.LUT R8, R167, 0x38, R162, 0xf8, !PT ;  /* 0x00000038a7087812 */ /* 0x000fe200078ef8a2 */
[----:B------:R-:W-:Y:S01]  /*10d0*/  IMAD.IADD R195, R165, 0x1, -R6 ;  /* 0x00000001a5c37824 */ /* 0x000fe200078e0a06 */
[----:B------:R-:W-:Y:S01]  /*10e0*/  LOP3.LUT R12, R167, 0x38, R163, 0xf8, !PT ;  /* 0x00000038a70c7812 */ /* 0x000fe200078ef8a3 */
[----:B------:R-:W-:Y:S01]  /*10f0*/  IMAD.SHL.U32 R3, R3, 0x40, RZ ;  /* 0x0000004003037824 */ /* 0x000fe200078e00ff */
[----:B------:R-:W-:Y:S01]  /*1100*/  LOP3.LUT R5, R5, 0xffffe000, RZ, 0xc0, !PT ;  /* 0xffffe00005057812 */ /* 0x000fe200078ec0ff */
[----:B------:R-:W-:Y:S01]  /*1110*/  IMAD.SHL.U32 R176, R195, 0x40, RZ ;  /* 0x00000040c3b07824 */ /* 0x000fe200078e00ff */
[----:B------:R-:W-:Y:S02]  /*1120*/  LOP3.LUT R8, R8, R223, RZ, 0x3c, !PT ;  /* 0x000000df08087212 */ /* 0x000fe400078e3cff */
[----:B------:R-:W-:-:S02]  /*1130*/  LOP3.LUT R179, R3, 0xfffffe00, RZ, 0xc0, !PT ;  /* 0xfffffe0003b37812 */ /* 0x000fc400078ec0ff */
[----:B------:R-:W-:Y:S02]  /*1140*/  LOP3.LUT R176, R176, 0x1c0, RZ, 0xc0, !PT ;  /* 0x000001c0b0b07812 */ /* 0x000fe400078ec0ff */
[----:B------:R-:W-:Y:S02]  /*1150*/  LOP3.LUT R12, R12, R223, RZ, 0x3c, !PT ;  /* 0x000000df0c0c7212 */ /* 0x000fe400078e3cff */
[----:B------:R-:W-:Y:S02]  /*1160*/  SHF.R.U32.HI R177, RZ, 0x3, R176 ;  /* 0x00000003ffb17819 */ /* 0x000fe400000116b0 */
[C---:B------:R-:W-:Y:S02]  /*1170*/  LOP3.LUT R4, R176.reuse, 0x38, R162, 0xf8, !PT ;  /* 0x00000038b0047812 */ /* 0x040fe400078ef8a2 */
[----:B------:R-:W-:Y:S02]  /*1180*/  LOP3.LUT R6, R176, 0x38, R163, 0xf8, !PT ;  /* 0x00000038b0067812 */ /* 0x000fe400078ef8a3 */
[----:B------:R-:W-:-:S02]  /*1190*/  LOP3.LUT R3, R4, R177, RZ, 0x3c, !PT ;  /* 0x000000b104037212 */ /* 0x000fc400078e3cff */
[----:B------:R-:W-:Y:S02]  /*11a0*/  LOP3.LUT R6, R6, R177, RZ, 0x3c, !PT ;  /* 0x000000b106067212 */ /* 0x000fe400078e3cff */
[-CC-:B------:R-:W-:Y:S01]  /*11b0*/  IADD3 R222, R3, R10.reuse, R178.reuse ;  /* 0x0000000a03de7210 */ /* 0x180fe20007ffe0b2 */
[----:B------:R-:W-:Y:S01]  /*11c0*/  IMAD.U32 R3, RZ, RZ, UR5 ;  /* 0x00000005ff037e24 */ /* 0x000fe2000f8e00ff */
[--C-:B------:R-:W-:Y:S02]  /*11d0*/  IADD3 R8, R8, R10, R179.reuse ;  /* 0x0000000a08087210 */ /* 0x100fe40007ffe0b3 */
[-C--:B------:R-:W-:Y:S02]  /*11e0*/  IADD3 R6, R6, R5.reuse, R178 ;  /* 0x0000000506067210 */ /* 0x080fe40007ffe0b2 */
[----:B------:R0:W-:Y:S01]  /*11f0*/  STL [R1+0x30], R3 ;  /* 0x0000300301007387 */ /* 0x0001e20000100800 */
[----:B------:R-:W-:Y:S02]  /*1200*/  IADD3 R12, R12, R5, R179 ;  /* 0x000000050c0c7210 */ /* 0x000fe40007ffe0b3 */
[----:B------:R-:W-:Y:S01]  /*1210*/  SHF.R.S32.HI R4, RZ, 0x1f, R182 ;  /* 0x0000001fff047819 */ /* 0x000fe200000114b6 */
[----:B------:R1:W-:Y:S01]  /*1220*/  STL [R1+0x34], R0 ;  /* 0x0000340001007387 */ /* 0x0003e20000100800 */
[----:B------:R-:W-:-:S02]  /*1230*/  SHF.R.S32.HI R4, RZ, 0x1f, R169 ;  /* 0x0000001fff047819 */ /* 0x000fc400000114a9 */
[----:B------:R-:W-:Y:S02]  /*1240*/  SHF.R.S32.HI R10, RZ, 0x1f, R171 ;  /* 0x0000001fff0a7819 */ /* 0x000fe400000114ab */
[----:B------:R-:W-:Y:S02]  /*1250*/  SHF.R.S32.HI R5, RZ, 0x1f, R170 ;  /* 0x0000001fff057819 */ /* 0x000fe400000114aa */
[----:B0-----:R-:W-:Y:S02]  /*1260*/  LEA.HI R3, R191, R191, RZ, 0x1 ;  /* 0x000000bfbf037211 */ /* 0x001fe400078f08ff */
[----:B------:R-:W-:Y:S02]  /*1270*/  SHF.R.S32.HI R7, RZ, 0x1f, R172 ;  /* 0x0000001fff077819 */ /* 0x000fe400000114ac */
[----:B-1----:R-:W-:Y:S02]  /*1280*/  LOP3.LUT R0, R3, 0x1ffffffe, RZ, 0xc0, !PT ;  /* 0x1ffffffe03007812 */ /* 0x002fe400078ec0ff */
[----:B------:R-:W-:-:S02]  /*1290*/  SHF.R.S32.HI R9, RZ, 0x1f, R183 ;  /* 0x0000001fff097819 */ /* 0x000fc400000114b7 */
[----:B------:R-:W-:Y:S01]  /*12a0*/  SHF.L.U64.HI R197, R169, 0x1, R4 ;  /* 0x00000001a9c57819 */ /* 0x000fe20000010204 */
[----:B------:R-:W-:Y:S01]  /*12b0*/  IMAD.IADD R3, R191, 0x1, -R0 ;  /* 0x00000001bf037824 */ /* 0x000fe200078e0a00 */
[----:B------:R-:W-:Y:S02]  /*12c0*/  LOP3.LUT R0, R167, 0x38, R16, 0xf8, !PT ;  /* 0x00000038a7007812 */ /* 0x000fe400078ef810 */
[----:B------:R-:W-:Y:S02]  /*12d0*/  SHF.L.U64.HI R201, R171, 0x1, R10 ;  /* 0x00000001abc97819 */ /* 0x000fe4000001020a */
[----:B------:R-:W-:Y:S02]  /*12e0*/  LOP3.LUT R0, R179, R0, R223, 0xf6, !PT ;  /* 0x00000000b3007212 */ /* 0x000fe400078ef6df */
[----:B------:R-:W-:Y:S02]  /*12f0*/  SHF.L.U64.HI R214, R170, 0x1, R5 ;  /* 0x00000001aad67819 */ /* 0x000fe40000010205 */
[----:B------:R-:W-:-:S02]  /*1300*/  SHF.L.U64.HI R216, R172, 0x1, R7 ;  /* 0x00000001acd87819 */ /* 0x000fc40000010207 */
[----:B------:R-:W-:Y:S02]  /*1310*/  SHF.R.S32.HI R162, RZ, 0x3, R162 ;  /* 0x00000003ffa27819 */ /* 0x000fe400000114a2 */
[----:B------:R-:W-:Y:S02]  /*1320*/  SHF.R.S32.HI R163, RZ, 0x3, R163 ;  /* 0x00000003ffa37819 */ /* 0x000fe400000114a3 */
[----:B------:R-:W-:Y:S02]  /*1330*/  LEA R221, R0, UR4, 0x1 ;  /* 0x0000000400dd7c11 */ /* 0x000fe4000f8e08ff */
[----:B------:R-:W-:Y:S02]  /*1340*/  LEA R222, R222, UR4, 0x1 ;  /* 0x00000004dede7c11 */ /* 0x000fe4000f8e08ff */
[----:B------:R-:W-:Y:S02]  /*1350*/  LEA R219, R8, UR4, 0x1 ;  /* 0x0000000408db7c11 */ /* 0x000fe4000f8e08ff */
[----:B------:R-:W-:-:S02]  /*1360*/  LEA R220, R6, UR4, 0x1 ;  /* 0x0000000406dc7c11 */ /* 0x000fc4000f8e08ff */
[----:B------:R-:W-:Y:S02]  /*1370*/  LEA R218, R12, UR4, 0x1 ;  /* 0x000000040cda7c11 */ /* 0x000fe4000f8e08ff */
[----:B------:R-:W-:-:S07]  /*1380*/  LEA R228, R3, R226, 0x3 ;  /* 0x000000e203e47211 */ /* 0x000fce00078e18ff */
.L_x_663:
[----:B0--3--:R-:W0:Y:S01]  /*1390*/  LDC.64 R4, c[0x0][0xc88] ;  /* 0x00032200ff047b82 */ /* 0x009e220000000a00 */
[----:B------:R-:W-:Y:S01]  /*13a0*/  ULDC.64 UR4, c[0x0][0xa28] ;  /* 0x00028a0000047ab9 */ /* 0x000fe20000000a00 */
[----:B------:R-:W-:Y:S01]  /*13b0*/  ULDC.64 UR8, c[0x0][0xa18] ;  /* 0x0002860000087ab9 */ /* 0x000fe20000000a00 */
[----:B------:R-:W-:Y:S01]  /*13c0*/  ULDC.64 UR6, c[0x0][0xa08] ;  /* 0x0002820000067ab9 */ /* 0x000fe20000000a00 */
[----:B0-----:R-:W-:-:S05]  /*13d0*/  IMAD.WIDE R4, R31, 0x4, R4 ;  /* 0x000000041f047825 */ /* 0x001fca00078e0204 */
[----:B--2---:R-:W2:Y:S01]  /*13e0*/  LDG.E R188, desc[UR60][R4.64] ;  /* 0x0000003c04bc7981 */ /* 0x004ea2000c1e1900 */
[----:B------:R-:W-:Y:S01]  /*13f0*/  ISETP.NE.U32.AND P2, PT, RZ, UR4, PT ;  /* 0x00000004ff007c0c */ /* 0x000fe2000bf45070 */
[----:B------:R-:W-:Y:S01]  /*1400*/  IMAD.MOV.U32 R3, RZ, RZ, RZ ;  /* 0x000000ffff037224 */ /* 0x000fe200078e00ff */
[----:B------:R-:W-:Y:S01]  /*1410*/  ISETP.NE.U32.AND P1, PT, RZ, UR8, PT ;  /* 0x00000008ff007c0c */ /* 0x000fe2000bf25070 */
[----:B------:R-:W-:Y:S01]  /*1420*/  IMAD.MOV.U32 R133, RZ, RZ, RZ ;  /* 0x000000ffff857224 */ /* 0x000fe200078e00ff */
[----:B------:R-:W-:Y:S02]  /*1430*/  ISETP.NE.AND.EX P2, PT, RZ, UR5, PT, P2 ;  /* 0x00000005ff007c0c */ /* 0x000fe4000bf45320 */
[----:B------:R-:W-:Y:S02]  /*1440*/  ISETP.NE.AND.EX P1, PT, RZ, UR9, PT, P1 ;  /* 0x00000009ff007c0c */ /* 0x000fe4000bf25310 */
[----:B------:R-:W-:-:S04]  /*1450*/  ISETP.NE.U32.AND P0, PT, RZ, UR6, PT ;  /* 0x00000006ff007c0c */ /* 0x000fc8000bf05070 */
[----:B------:R-:W-:Y:S02]  /*1460*/  ISETP.NE.AND.EX P0, PT, RZ, UR7, PT, P0 ;  /* 0x00000007ff007c0c */ /* 0x000fe4000bf05300 */
[----:B--2---:R-:W-:Y:S01]  /*1470*/  SHF.R.S32.HI R193, RZ, 0x1f, R188 ;  /* 0x0000001fffc17819 */ /* 0x004fe200000114bc */
[C---:B------:R-:W-:Y:S02]  /*1480*/  IMAD.SHL.U32 R186, R188.reuse, 0x4, RZ ;  /* 0x00000004bcba7824 */ /* 0x040fe400078e00ff */
[C---:B------:R-:W-:Y:S02]  /*1490*/  @P2 LEA R4, P3, R188.reuse, UR4, 0x2 ;  /* 0x00000004bc042c11 */ /* 0x040fe4000f8610ff */
[C-C-:B------:R-:W-:Y:S02]  /*14a0*/  SHF.L.U64.HI R187, R188.reuse, 0x2, R193.reuse ;  /* 0x00000002bcbb7819 */ /* 0x140fe400000102c1 */
[----:B------:R-:W-:Y:S01]  /*14b0*/  @P2 LEA.HI.X R5, R188, UR5, R193, 0x2, P3 ;  /* 0x00000005bc052c11 */ /* 0x000fe200098f14c1 */
[----:B------:R-:W-:Y:S01]  /*14c0*/  ULDC UR4, c[0x0][0x288] ;  /* 0x0000a20000047ab9 */ /* 0x000fe20000000800 */
[----:B------:R-:W-:-:S03]  /*14d0*/  IADD3 R8, P4, R186, UR6, RZ ;  /* 0x00000006ba087c10 */ /* 0x000fc6000ff9e0ff */
[----:B------:R0:W5:Y:S01]  /*14e0*/  @P2 LDG.E R3, desc[UR60][R4.64] ;  /* 0x0000003c04032981 */ /* 0x000162000c1e1900 */
[----:B------:R-:W-:Y:S01]  /*14f0*/  @P1 IADD3 R6, P2, R186, UR8, RZ ;  /* 0x00000008ba061c10 */ /* 0x000fe2000ff5e0ff */
[----:B------:R-:W-:Y:S01]  /*1500*/  IMAD.U32 R146, RZ, RZ, UR4 ;  /* 0x00000004ff927e24 */ /* 0x000fe2000f8e00ff */
[C---:B------:R-:W-:Y:S01]  /*1510*/  IADD3.X R9, R187.reuse, UR7, RZ, P4, !PT ;  /* 0x00000007bb097c10 */ /* 0x040fe2000a7fe4ff */
[----:B------:R-:W-:Y:S01]  /*1520*/  ULDC.64 UR4, c[0x0][0x418] ;  /* 0x0001060000047ab9 */ /* 0x000fe20000000a00 */
[----:B------:R-:W-:-:S03]  /*1530*/  @P1 IADD3.X R7, R187, UR9, RZ, P2, !PT ;  /* 0x00000009bb071c10 */ /* 0x000fc600097fe4ff */
[----:B------:R0:W5:Y:S01]  /*1540*/  @P0 LDG.E R133, desc[UR60][R8.64] ;  /* 0x0000003c08850981 */ /* 0x000162000c1e1900 */
[----:B------:R-:W-:Y:S01]  /*1550*/  UISETP.NE.U32.AND UP0, UPT, UR4, URZ, UPT ;  /* 0x0000003f0400728c */ /* 0x000fe2000bf05070 */
[----:B------:R-:W-:Y:S02]  /*1560*/  ULDC.64 UR8, c[0x0][0xa20] ;  /* 0x0002880000087ab9 */ /* 0x000fe40000000a00 */
[----:B------:R0:W5:Y:S01]  /*1570*/  @P1 LDG.E R146, desc[UR60][R6.64] ;  /* 0x0000003c06921981 */ /* 0x000162000c1e1900 */
[----:B------:R-:W-:Y:S01]  /*1580*/  UISETP.NE.AND.EX UP0, UPT, UR5, URZ, UPT, UP0 ;  /* 0x0000003f0500728c */ /* 0x000fe2000bf05300 */
[----:B------:R-:W-:Y:S01]  /*1590*/  ULDC UR4, c[0x0][0x424] ;  /* 0x0001090000047ab9 */ /* 0x000fe20000000800 */
[----:B------:R-:W-:Y:S02]  /*15a0*/  ISETP.NE.U32.AND P2, PT, RZ, UR8, PT ;  /* 0x00000008ff007c0c */ /* 0x000fe4000bf45070 */
[----:B------:R-:W-:Y:S01]  /*15b0*/  USEL UR4, UR4, 0x1, UP0 ;  /* 0x0000000104047887 */ /* 0x000fe20008000000 */
[----:B------:R-:W-:Y:S01]  /*15c0*/  ULDC UR5, c[0x0][0x2f0] ;  /* 0x0000bc0000057ab9 */ /* 0x000fe20000000800 */
[----:B------:R-:W-:-:S02]  /*15d0*/  ISETP.NE.AND.EX P2, PT, RZ, UR9, PT, P2 ;  /* 0x00000009ff007c0c */ /* 0x000fc4000bf45320 */
[----:B------:R-:W-:-:S03]  /*15e0*/  UIMAD UR4, UR4, UR5, URZ ;  /* 0x00000005040472a4 */ /* 0x000fc6000f8e023f */
[----:B------:R-:W-:Y:S01]  /*15f0*/  ULDC UR5, c[0x0][0x348] ;  /* 0x0000d20000057ab9 */ /* 0x000fe20000000800 */
[----:B------:R-:W-:Y:S02]  /*1600*/  IMAD.MOV.U32 R190, RZ, RZ, R29 ;  /* 0x000000ffffbe7224 */ /* 0x000fe400078e001d */
[----:B------:R-:W-:Y:S02]  /*1610*/  IMAD.MOV.U32 R185, RZ, RZ, R30 ;  /* 0x000000ffffb97224 */ /* 0x000fe400078e001e */
[----:B------:R-:W-:Y:S01]  /*1620*/  IMAD.MOV.U32 R102, RZ, RZ, R188 ;  /* 0x000000ffff667224 */ /* 0x000fe200078e00bc */
[----:B0---4-:R-:W-:Y:S06]  /*1630*/  @P1 BRA `(.L_x_449) ;  /* 0x0000000000241947 */ /* 0x011fec0003800000 */
[----:B------:R-:W-:Y:S02]  /*1640*/  ULDC.64 UR6, c[0x0][0xa00] ;  /* 0x0002800000067ab9 */ /* 0x000fe40000000a00 */
[----:B------:R-:W-:-:S04]  /*1650*/  ISETP.NE.U32.AND P1, PT, RZ, UR6, PT ;  /* 0x00000006ff007c0c */ /* 0x000fc8000bf25070 */
[----:B------:R-:W-:-:S13]  /*1660*/  ISETP.NE.AND.EX P1, PT, RZ, UR7, PT, P1 ;  /* 0x00000007ff007c0c */ /* 0x000fda000bf25310 */
[----:B------:R-:W-:Y:S05]  /*1670*/  @!P1 BRA `(.L_x_449) ;  /* 0x0000000000149947 */ /* 0x000fea0003800000 */
[----:B------:R-:W0:Y:S02]  /*1680*/  LDC.64 R4, c[0x0][0xa00] ;  /* 0x00028000ff047b82 */ /* 0x000e240000000a00 */
[----:B0-----:R-:W-:-:S05]  /*1690*/  IMAD.WIDE R4, R102, 0x4, R4 ;  /* 0x0000000466047825 */ /* 0x001fca00078e0204 */
[----:B-----5:R-:W2:Y:S04]  /*16a0*/  LDG.E R146, desc[UR60][R4.64] ;  /* 0x0000003c04927981 */ /* 0x020ea8000c1e1900 */
[----:B------:R-:W2:Y:S02]  /*16b0*/  LDG.E R7, desc[UR60][R4.64+0x4] ;  /* 0x0000043c04077981 */ /* 0x000ea4000c1e1900 */
[----:B--2---:R-:W-:-:S07]  /*16c0*/  IMAD.IADD R146, R7, 0x1, -R146 ;  /* 0x0000000107927824 */ /* 0x004fce00078e0a92 */
.L_x_449:
[----:B------:R-:W-:Y:S01]  /*16d0*/  MOV R25, UR5 ;  /* 0x0000000500197c02 */ /* 0x000fe20008000f00 */
[----:B------:R-:W-:Y:S01]  /*16e0*/  IMAD.U32 R26, RZ, RZ, UR4 ;  /* 0x00000004ff1a7e24 */ /* 0x000fe2000f8e00ff */
[----:B------:R-:W-:Y:S06]  /*16f0*/  @!P2 BRA `(.L_x_450) ;  /* 0x000000000010a947 */ /* 0x000fec0003800000 */
[----:B------:R-:W-:-:S04]  /*1700*/  IADD3 R4, P0, R186, UR8, RZ ;  /* 0x00000008ba047c10 */ /* 0x000fc8000ff1e0ff */
[----:B------:R-:W-:-:S05]  /*1710*/  IADD3.X R5, R187, UR9, RZ, P0, !PT ;  /* 0x00000009bb057c10 */ /* 0x000fca00087fe4ff */
[----:B------:R0:W5:Y:S01]  /*1720*/  LDG.E R26, desc[UR60][R4.64] ;  /* 0x0000003c041a7981 */ /* 0x000162000c1e1900 */
[----:B------:R-:W-:Y:S05]  /*1730*/  BRA `(.L_x_451) ;  /* 0x0000000000107947 */ /* 0x000fea0003800000 */
.L_x_450:
[----:B------:R-:W-:Y:S05]  /*1740*/  @!P0 BRA `(.L_x_451) ;  /* 0x00000000000c8947 */ /* 0x000fea0003800000 */
[----:B------:R-:W2:Y:S04]  /*1750*/  LDG.E R5, desc[UR60][R8.64] ;  /* 0x0000003c08057981 */ /* 0x000ea8000c1e1900 */
[----:B------:R-:W2:Y:S02]  /*1760*/  LDG.E R26, desc[UR60][R8.64+0x4] ;  /* 0x0000043c081a7981 */ /* 0x000ea4000c1e1900 */
[----:B--2---:R-:W-:-:S07]  /*1770*/  IMAD.IADD R26, R26, 0x1, -R5 ;  /* 0x000000011a1a7824 */ /* 0x004fce00078e0a05 */
.L_x_451:
[----:B------:R-:W-:Y:S02]  /*1780*/  ULDC.64 UR4, c[0x0][0xa10] ;  /* 0x0002840000047ab9 */ /* 0x000fe40000000a00 */
[----:B------:R-:W-:-:S04]  /*1790*/  ISETP.NE.U32.AND P0, PT, RZ, UR4, PT ;  /* 0x00000004ff007c0c */ /* 0x000fc8000bf05070 */
[----:B------:R-:W-:Y:S01]  /*17a0*/  ISETP.NE.AND.EX P0, PT, RZ, UR5, PT, P0 ;  /* 0x00000005ff007c0c */ /* 0x000fe2000bf05300 */
[----:B-----5:R-:W-:Y:S01]  /*17b0*/  IMAD.IADD R8, R26, 0x1, -R3 ;  /* 0x000000011a087824 */ /* 0x020fe200078e0a03 */
[----:B------:R-:W-:-:S11]  /*17c0*/  ULDC.64 UR4, c[0x0][0xa30] ;  /* 0x00028c0000047ab9 */ /* 0x000fd60000000a00 */
[----:B0-----:R-:W0:Y:S02]  /*17d0*/  @P0 LDC.64 R4, c[0x0][0xa10] ;  /* 0x00028400ff040b82 */ /* 0x001e240000000a00 */
[----:B0-----:R-:W-:-:S05]  /*17e0*/  @P0 IMAD.WIDE R4, R102, 0x4, R4 ;  /* 0x0000000466040825 */ /* 0x001fca00078e0204 */
[----:B------:R-:W2:Y:S04]  /*17f0*/  @P0 LDG.E R0, desc[UR60][R4.64] ;  /* 0x0000003c04000981 */ /* 0x000ea8000c1e1900 */
[----:B------:R-:W2:Y:S01]  /*1800*/  @P0 LDG.E R9, desc[UR60][R4.64+0x4] ;  /* 0x0000043c04090981 */ /* 0x000ea2000c1e1900 */
[----:B------:R-:W-:Y:S01]  /*1810*/  IMAD.MOV R130, RZ, RZ, -R8 ;  /* 0x000000ffff827224 */ /* 0x000fe200078e0a08 */
[----:B------:R-:W-:Y:S01]  /*1820*/  ISETP.NE.U32.AND P1, PT, RZ, UR4, PT ;  /* 0x00000004ff007c0c */ /* 0x000fe2000bf25070 */
[----:B------:R-:W-:-:S03]  /*1830*/  IMAD.MOV.U32 R145, RZ, RZ, R26 ;  /* 0x000000ffff917224 */ /* 0x000fc600078e001a */
[----:B------:R-:W-:Y:S02]  /*1840*/  VIMNMX R130, RZ, R130, !PT ;  /* 0x00000082ff827248 */ /* 0x000fe40007fe0100 */
[----:B------:R-:W-:-:S13]  /*1850*/  ISETP.NE.AND.EX P1, PT, RZ, UR5, PT, P1 ;  /* 0x00000005ff007c0c */ /* 0x000fda000bf25310 */
[----:B------:R-:W-:-:S04]  /*1860*/  @P1 IADD3 R6, P2, R186, UR4, RZ ;  /* 0x00000004ba061c10 */ /* 0x000fc8000ff5e0ff */
[----:B------:R-:W-:-:S05]  /*1870*/  @P1 IADD3.X R7, R187, UR5, RZ, P2, !PT ;  /* 0x00000005bb071c10 */ /* 0x000fca00097fe4ff */
[----:B------:R0:W5:Y:S01]  /*1880*/  @P1 LDG.E R145, desc[UR60][R6.64] ;  /* 0x0000003c06911981 */ /* 0x000162000c1e1900 */
[----:B--2---:R-:W-:-:S04]  /*1890*/  @P0 IMAD.IADD R25, R9, 0x1, -R0 ;  /* 0x0000000109190824 */ /* 0x004fc800078e0a00 */
[----:B------:R-:W-:-:S04]  /*18a0*/  IMAD.IADD R147, R8, 0x1, R25 ;  /* 0x0000000108937824 */ /* 0x000fc800078e0219 */
[----:B------:R-:W-:-:S04]  /*18b0*/  VIADD R0, R147, 0x5f ;  /* 0x0000005f93007836 */ /* 0x000fc80000000000 */
[----:B------:R-:W-:-:S05]  /*18c0*/  IMAD.HI R0, R0, 0x2aaaaaab, RZ ;  /* 0x2aaaaaab00007827 */ /* 0x000fca00078e02ff */
[----:B------:R-:W-:-:S04]  /*18d0*/  SHF.R.U32.HI R3, RZ, 0x1f, R0 ;  /* 0x0000001fff037819 */ /* 0x000fc80000011600 */
[----:B------:R-:W-:-:S05]  /*18e0*/  LEA.HI.SX32 R194, R0, R3, 0x1c ;  /* 0x0000000300c27211 */ /* 0x000fca00078fe2ff */
[----:B------:R-:W-:-:S05]  /*18f0*/  IMAD R0, R194, 0x60, -R8 ;  /* 0x00000060c2007824 */ /* 0x000fca00078e0a08 */
[----:B------:R-:W-:-:S04]  /*1900*/  VIMNMX R3, R0, R25, PT ;  /* 0x0000001900037248 */ /* 0x000fc80003fe0100 */
[----:B------:R-:W-:Y:S01]  /*1910*/  ISETP.GT.AND P0, PT, R3, R130, PT ;  /* 0x000000820300720c */ /* 0x000fe20003f04270 */
[----:B------:R-:W-:-:S05]  /*1920*/  IMAD.WIDE.U32 R130, R130, -0x55555555, RZ ;  /* 0xaaaaaaab82827825 */ /* 0x000fca00078e00ff */
[----:B------:R-:W-:-:S05]  /*1930*/  SHF.R.U32.HI R130, RZ, 0x6, R131 ;  /* 0x00000006ff827819 */ /* 0x000fca0000011683 */
[----:B------:R-:W-:Y:S02]  /*1940*/  IMAD.MOV.U32 R24, RZ, RZ, R130 ;  /* 0x000000ffff187224 */ /* 0x000fe400078e0082 */
[----:B------:R-:W-:-:S05]  /*1950*/  @P0 IADD3 R0, R3, 0x5f, RZ ;  /* 0x0000005f03000810 */ /* 0x000fca0007ffe0ff */
[----:B------:R-:W-:-:S05]  /*1960*/  @P0 IMAD.HI R0, R0, 0x2aaaaaab, RZ ;  /* 0x2aaaaaab00000827 */ /* 0x000fca00078e02ff */
[----:B------:R-:W-:-:S04]  /*1970*/  @P0 SHF.R.U32.HI R3, RZ, 0x1f, R0 ;  /* 0x0000001fff030819 */ /* 0x000fc80000011600 */
[----:B------:R-:W-:Y:S02]  /*1980*/  @P0 LEA.HI.SX32 R24, R0, R3, 0x1c ;  /* 0x0000000300180211 */ /* 0x000fe400078fe2ff */
[----:B------:R-:W-:Y:S02]  /*1990*/  PLOP3.LUT P0, PT, PT, PT, PT, 0x80, 0x0 ;  /* 0x000000000000781c */ /* 0x000fe40003f0f070 */
[----:B------:R-:W-:-:S13]  /*19a0*/  ISETP.GT.AND P1, PT, R24, R130, PT ;  /* 0x000000821800720c */ /* 0x000fda0003f24270 */
[----:B0-----:R-:W-:Y:S05]  /*19b0*/  @!P1 BRA `(.L_x_452) ;  /* 0x0000009400209947 */ /* 0x001fea0003800000 */
[----:B------:R-:W-:Y:S01]  /*19c0*/  VIADD R126, R2, 0x18400 ;  /* 0x00018400027e7836 */ /* 0x000fe20000000000 */
[----:B------:R-:W-:Y:S04]  /*19d0*/  BSSY B6, `(.L_x_453) ;  /* 0x0000013000067945 */ /* 0x000fe80003800000 */
[----:B------:R-:W-:-:S13]  /*19e0*/  LOP3.LUT P0, RZ, R126, 0x3ff, RZ, 0xc0, !PT ;  /* 0x000003ff7eff7812 */ /* 0x000fda000780c0ff */
[----:B------:R-:W-:Y:S05]  /*19f0*/  @!P0 BRA `(.L_x_454) ;  /* 0x0000000000408947 */ /* 0x000fea0003800000 */
        /* <DEDUP_REMOVED lines=8> */
[----:B------:R-:W-:Y:S01]  /*1a80*/  MOV R8, 0x70 ;  /* 0x0000007000087802 */ /* 0x000fe20000000f00 */
[----:B------:R-:W-:Y:S02]  /*1a90*/  IMAD.U32 R6, RZ, RZ, UR4 ;  /* 0x00000004ff067e24 */ /* 0x000fe4000f8e00ff */
[----:B------:R-:W-:-:S02]  /*1aa0*/  IMAD.U32 R7, RZ, RZ, UR5 ;  /* 0x00000005ff077e24 */ /* 0x000fc4000f8e00ff */
[----:B------:R-:W-:Y:S02]  /*1ab0*/  IMAD.U32 R11, RZ, RZ, UR7 ;  /* 0x00000007ff0b7e24 */ /* 0x000fe4000f8e00ff */
[----:B------:R-:W-:Y:S02]  /*1ac0*/  IMAD.MOV.U32 R12, RZ, RZ, 0x1 ;  /* 0x00000001ff0c7424 */ /* 0x000fe400078e00ff */
[----:B0-----:R-:W-:-:S07]  /*1ad0*/  IMAD.MOV.U32 R13, RZ, RZ, RZ ;  /* 0x000000ffff0d7224 */ /* 0x001fce00078e00ff */
[----:B------:R-:W-:-:S07]  /*1ae0*/  LEPC R20, `(.L_x_454) ;  /* 0x000000001014794e */ /* 0x000fce0000000000 */
[----:B-1---5:R-:W-:Y:S05]  /*1af0*/  CALL.ABS.NOINC R14 ;  /* 0x000000000e007343 */ /* 0x022fea0003c00000 */
.L_x_454:
[----:B------:R-:W-:Y:S05]  /*1b00*/  BSYNC B6 ;  /* 0x0000000000067941 */ /* 0x000fea0003800000 */
.L_x_453:
        /* <DEDUP_REMOVED lines=19> */
[----:B-1---5:R-:W-:Y:S05]  /*1c40*/  CALL.ABS.NOINC R14 ;  /* 0x000000000e007343 */ /* 0x022fea0003c00000 */
.L_x_456:
[----:B------:R-:W-:Y:S05]  /*1c50*/  BSYNC B6 ;  /* 0x0000000000067941 */ /* 0x000fea0003800000 */
.L_x_455:
[----:B------:R-:W-:Y:S01]  /*1c60*/  ULDC.64 UR4, c[0x0][0x9f8] ;  /* 0x00027e0000047ab9 */ /* 0x000fe20000000a00 */
[----:B------:R-:W-:Y:S01]  /*1c70*/  VIADD R0, R16, 0x20 ;  /* 0x0000002010007836 */ /* 0x000fe20000000000 */
[----:B------:R-:W-:Y:S01]  /*1c80*/  ISETP.NE.U32.AND P0, PT, RZ, UR4, PT ;  /* 0x00000004ff007c0c */ /* 0x000fe2000bf05070 */
[----:B------:R-:W0:Y:S03]  /*1c90*/  LDC.64 R96, c[0x0][0x3f8] ;  /* 0x0000fe00ff607b82 */ /* 0x000e260000000a00 */
[----:B------:R-:W-:-:S05]  /*1ca0*/  ISETP.NE.AND.EX P0, PT, RZ, UR5, PT, P0 ;  /* 0x00000005ff007c0c */ /* 0x000fca000bf05300 */
[----:B------:R-:W1:Y:S08]  /*1cb0*/  LDC R129, c[0x0][0x3f4] ;  /* 0x0000fd00ff817b82 */ /* 0x000e700000000800 */
[----:B------:R-:W-:Y:S01]  /*1cc0*/  @P0 IADD3 R4, P1, R186, UR4, RZ ;  /* 0x00000004ba040c10 */ /* 0x000fe2000ff3e0ff */
[----:B------:R-:W-:Y:S01]  /*1cd0*/  ULDC UR4, c[0x0][0x2f4] ;  /* 0x0000bd0000047ab9 */ /* 0x000fe20000000800 */
[----:B------:R-:W2:Y:S02]  /*1ce0*/  LDC.64 R90, c[0x0][0x408] ;  /* 0x00010200ff5a7b82 */ /* 0x000ea40000000a00 */
[----:B------:R-:W-:Y:S01]  /*1cf0*/  @P0 IADD3.X R5, R187, UR5, RZ, P1, !PT ;  /* 0x00000005bb050c10 */ /* 0x000fe20008ffe4ff */
[----:B------:R-:W-:-:S04]  /*1d00*/  ULDC UR5, c[0x0][0x320] ;  /* 0x0000c80000057ab9 */ /* 0x000fc80000000800 */
[----:B------:R3:W4:Y:S01]  /*1d10*/  @P0 LDG.E R102, desc[UR60][R4.64] ;  /* 0x0000003c04660981 */ /* 0x000722000c1e1900 */
[----:B------:R-:W-:Y:S01]  /*1d20*/  ISETP.GE.AND P1, PT, R0, UR4, PT ;  /* 0x0000000400007c0c */ /* 0x000fe2000bf26270 */
[----:B0-----:R-:W-:Y:S01]  /*1d30*/  IMAD.WIDE.U32 R98, R165, R96, R16 ;  /* 0x00000060a5627225 */ /* 0x001fe200078e0010 */
[----:B------:R-:W-:Y:S01]  /*1d40*/  ISETP.GE.AND P0, PT, R16, UR4, PT ;  /* 0x0000000410007c0c */ /* 0x000fe2000bf06270 */
[----:B------:R-:W0:Y:S01]  /*1d50*/  S2R R148, SR_TID.X ;  /* 0x0000000000947919 */ /* 0x000e220000002100 */
[----:B------:R-:W-:Y:S01]  /*1d60*/  SEL R6, RZ, 0xffffffff, P1 ;  /* 0xffffffffff067807 */ /* 0x000fe20000800000 */
[----:B------:R-:W-:Y:S01]  /*1d70*/  IMAD.MOV.U32 R131, RZ, RZ, 0x20 ;  /* 0x00000020ff837424 */ /* 0x000fe200078e00ff */
[----:B------:R-:W-:Y:S01]  /*1d80*/  SEL R3, RZ, 0x1, P0 ;  /* 0x00000001ff037807 */ /* 0x000fe20000000000 */
[----:B------:R-:W-:Y:S01]  /*1d90*/  IMAD.SHL.U32 R111, R96, 0x40, RZ ;  /* 0x00000040606f7824 */ /* 0x000fe200078e00ff */
[----:B------:R-:W-:Y:S01]  /*1da0*/  ISETP.GE.AND P0, PT, R0, UR5, PT ;  /* 0x0000000500007c0c */ /* 0x000fe2000bf06270 */
[----:B------:R-:W-:Y:S01]  /*1db0*/  IMAD.SHL.U32 R6, R6, 0x2, RZ ;  /* 0x0000000206067824 */ /* 0x000fe200078e00ff */
[----:B------:R-:W-:Y:S01]  /*1dc0*/  ISETP.GE.AND P1, PT, R19, UR4, PT ;  /* 0x0000000413007c0c */ /* 0x000fe2000bf26270 */
[----:B------:R-:W-:Y:S01]  /*1dd0*/  IMAD R117, R191, 0x40, R165 ;  /* 0x00000040bf757824 */ /* 0x000fe200078e02a5 */
[----:B---3--:R-:W-:-:S02]  /*1de0*/  SEL R4, RZ, 0xffffffff, P0 ;  /* 0xffffffffff047807 */ /* 0x008fc40000000000 */
[----:B------:R-:W-:Y:S01]  /*1df0*/  LOP3.LUT R6, R6, 0x2, R3, 0xe2, !PT ;  /* 0x0000000206067812 */ /* 0x000fe200078ee203 */
[----:B------:R-:W-:Y:S01]  /*1e00*/  VIADD R3, R16, 0x40 ;  /* 0x0000004010037836 */ /* 0x000fe20000000000 */
[----:B------:R-:W-:Y:S01]  /*1e10*/  SHF.R.S32.HI R9, RZ, 0x1f, R165 ;  /* 0x0000001fff097819 */ /* 0x000fe200000114a5 */
[----:B------:R-:W-:Y:S01]  /*1e20*/  IMAD.SHL.U32 R8, R4, 0x2, RZ ;  /* 0x0000000204087824 */ /* 0x000fe200078e00ff */
[----:B------:R-:W-:Y:S01]  /*1e30*/  SEL R4, RZ, 0x8, P1 ;  /* 0x00000008ff047807 */ /* 0x000fe20000800000 */
[----:B--2---:R-:W-:Y:S01]  /*1e40*/  IMAD.WIDE.U32 R92, R165, R90, R16 ;  /* 0x0000005aa55c7225 */ /* 0x004fe200078e0010 */
[----:B------:R-:W-:Y:S02]  /*1e50*/  ISETP.GE.AND P0, PT, R3, UR4, PT ;  /* 0x0000000403007c0c */ /* 0x000fe4000bf06270 */
[----:B------:R-:W-:Y:S01]  /*1e60*/  SHF.R.S32.HI R161, RZ, 0x1f, R160 ;  /* 0x0000001fffa17819 */ /* 0x000fe200000114a0 */
[----:B------:R-:W-:Y:S01]  /*1e70*/  IMAD.SHL.U32 R113, R90, 0x40, RZ ;  /* 0x000000405a717824 */ /* 0x000fe200078e00ff */
[----:B------:R-:W-:-:S02]  /*1e80*/  SEL R5, RZ, 0x4, P0 ;  /* 0x00000004ff057807 */ /* 0x000fc40000000000 */
[----:B------:R-:W-:Y:S01]  /*1e90*/  ISETP.GE.AND P0, PT, R22, UR4, PT ;  /* 0x0000000416007c0c */ /* 0x000fe2000bf06270 */
[----:B------:R-:W-:Y:S01]  /*1ea0*/  IMAD.WIDE.U32 R100, R165, R96, R160 ;  /* 0x00000060a5647225 */ /* 0x000fe200078e00a0 */
[----:B------:R-:W-:Y:S02]  /*1eb0*/  LOP3.LUT R4, R4, R6, R5, 0xfe, !PT ;  /* 0x0000000604047212 */ /* 0x000fe400078efe05 */
[----:B------:R-:W-:Y:S01]  /*1ec0*/  ISETP.GE.AND P2, PT, R16, UR5, PT ;  /* 0x0000000510007c0c */ /* 0x000fe2000bf46270 */
[----:B------:R-:W-:Y:S01]  /*1ed0*/  IMAD R6, R9, R96, RZ ;  /* 0x0000006009067224 */ /* 0x000fe200078e02ff */
[----:B------:R-:W-:Y:S01]  /*1ee0*/  SEL R5, RZ, 0x10, P0 ;  /* 0x00000010ff057807 */ /* 0x000fe20000000000 */
[C---:B------:R-:W-:Y:S01]  /*1ef0*/  IMAD.WIDE.U32 R94, R165.reuse, R90, R160 ;  /* 0x0000005aa55e7225 */ /* 0x040fe200078e00a0 */
[----:B------:R-:W-:Y:S02]  /*1f00*/  SEL R7, RZ, 0x1, P2 ;  /* 0x00000001ff077807 */ /* 0x000fe40001000000 */
[----:B-1----:R-:W-:Y:S01]  /*1f10*/  ISETP.GE.AND P2, PT, R0, R129, PT ;  /* 0x000000810000720c */ /* 0x002fe20003f46270 */
[----:B------:R-:W-:Y:S01]  /*1f20*/  IMAD R11, R165, R97, R6 ;  /* 0x00000061a50b7224 */ /* 0x000fe200078e0206 */
[----:B------:R-:W-:-:S02]  /*1f30*/  ISETP.GE.AND P1, PT, R3, UR5, PT ;  /* 0x0000000503007c0c */ /* 0x000fc4000bf26270 */
[----:B------:R-:W-:Y:S01]  /*1f40*/  ISETP.GE.AND P3, PT, R16, R129, PT ;  /* 0x000000811000720c */ /* 0x000fe20003f66270 */
[----:B------:R-:W-:Y:S01]  /*1f50*/  IMAD.IADD R101, R101, 0x1, R11 ;  /* 0x0000000165657824 */ /* 0x000fe200078e020b */
[----:B------:R-:W-:Y:S01]  /*1f60*/  SEL R6, RZ, 0x4, P1 ;  /* 0x00000004ff067807 */ /* 0x000fe20000800000 */
[----:B------:R-:W-:Y:S01]  /*1f70*/  IMAD.IADD R99, R11, 0x1, R99 ;  /* 0x000000010b637824 */ /* 0x000fe200078e0263 */
[----:B------:R-:W-:Y:S01]  /*1f80*/  LOP3.LUT R11, R4, R5, RZ, 0xfc, !PT ;  /* 0x00000005040b7212 */ /* 0x000fe200078efcff */
[----:B------:R-:W-:Y:S01]  /*1f90*/  IMAD R4, R9, R90, RZ ;  /* 0x0000005a09047224 */ /* 0x000fe200078e02ff */
[----:B------:R-:W-:Y:S01]  /*1fa0*/  SEL R9, R129, RZ, P2 ;  /* 0x000000ff81097207 */ /* 0x000fe20001000000 */
[----:B-----5:R-:W-:Y:S01]  /*1fb0*/  IMAD.WIDE.U32 R100, R145, R96, R100 ;  /* 0x0000006091647225 */ /* 0x020fe200078e0064 */
[----:B------:R-:W-:Y:S02]  /*1fc0*/  ISETP.GE.AND P1, PT, R3, R129, PT ;  /* 0x000000810300720c */ /* 0x000fe40003f26270 */
[----:B------:R-:W-:Y:S01]  /*1fd0*/  SEL R5, R129, RZ, P3 ;  /* 0x000000ff81057207 */ /* 0x000fe20001800000 */
[----:B------:R-:W-:Y:S01]  /*1fe0*/  IMAD R13, R165, R91, R4 ;  /* 0x0000005ba50d7224 */ /* 0x000fe200078e0204 */
[----:B------:R-:W-:Y:S01]  /*1ff0*/  LOP3.LUT R7, R8, 0x2, R7, 0xe2, !PT ;  /* 0x0000000208077812 */ /* 0x000fe200078ee207 */
[----:B------:R-:W-:Y:S01]  /*2000*/  IMAD.IADD R9, R0, 0x1, R9 ;  /* 0x0000000100097824 */ /* 0x000fe200078e0209 */
[----:B------:R-:W-:Y:S01]  /*2010*/  SEL R4, R129, RZ, P1 ;  /* 0x000000ff81047207 */ /* 0x000fe20000800000 */
[----:B------:R-:W-:Y:S01]  /*2020*/  IMAD.IADD R5, R16, 0x1, R5 ;  /* 0x0000000110057824 */ /* 0x000fe200078e0205 */
[----:B------:R-:W-:Y:S01]  /*2030*/  LOP3.LUT R7, R7, R6, RZ, 0xfc, !PT ;  /* 0x0000000607077212 */ /* 0x000fe200078efcff */
[----:B------:R-:W-:Y:S01]  /*2040*/  IMAD.IADD R95, R95, 0x1, R13 ;  /* 0x000000015f5f7824 */ /* 0x000fe200078e020d */
[----:B------:R-:W-:Y:S01]  /*2050*/  SHF.R.S32.HI R6, RZ, 0x1f, R9 ;  /* 0x0000001fff067819 */ /* 0x000fe20000011409 */
[----:B------:R-:W-:Y:S01]  /*2060*/  IMAD.IADD R14, R3, 0x1, R4 ;  /* 0x00000001030e7824 */ /* 0x000fe200078e0204 */
[----:B------:R-:W-:Y:S01]  /*2070*/  SHF.R.S32.HI R4, RZ, 0x1f, R5 ;  /* 0x0000001fff047819 */ /* 0x000fe20000011405 */
[----:B------:R-:W-:Y:S01]  /*2080*/  IMAD.IADD R93, R13, 0x1, R93 ;  /* 0x000000010d5d7824 */ /* 0x000fe200078e025d */
[----:B------:R-:W-:Y:S01]  /*2090*/  LEA.HI R10, R6, R9, RZ, 0x6 ;  /* 0x00000009060a7211 */ /* 0x000fe200078f30ff */
[----:B------:R-:W-:Y:S01]  /*20a0*/  IMAD.WIDE.U32 R94, R145, R90, R94 ;  /* 0x0000005a915e7225 */ /* 0x000fe200078e005e */
[----:B------:R-:W-:-:S02]  /*20b0*/  LEA.HI R8, R4, R5, RZ, 0x3 ;  /* 0x0000000504087211 */ /* 0x000fc400078f18ff */
[----:B------:R-:W-:Y:S01]  /*20c0*/  LEA.HI R9, R6, R9, RZ, 0x3 ;  /* 0x0000000906097211 */ /* 0x000fe200078f18ff */
[C---:B------:R-:W-:Y:S01]  /*20d0*/  IMAD.WIDE.U32 R92, R145.reuse, R90, R92 ;  /* 0x0000005a915c7225 */ /* 0x040fe200078e005c */
[----:B------:R-:W-:Y:S02]  /*20e0*/  LEA.HI R4, R4, R5, RZ, 0x6 ;  /* 0x0000000504047211 */ /* 0x000fe400078f30ff */
[----:B------:R-:W-:Y:S01]  /*20f0*/  SHF.R.S32.HI R10, RZ, 0x6, R10 ;  /* 0x00000006ff0a7819 */ /* 0x000fe2000001140a */
[----:B------:R-:W-:Y:S01]  /*2100*/  IMAD.WIDE.U32 R98, R145, R96, R98 ;  /* 0x0000006091627225 */ /* 0x000fe200078e0062 */
[----:B------:R-:W-:Y:S02]  /*2110*/  LOP3.LUT R6, R176, 0x38, R9, 0xf8, !PT ;  /* 0x00000038b0067812 */ /* 0x000fe400078ef809 */
[----:B------:R-:W-:Y:S01]  /*2120*/  SHF.R.S32.HI R5, RZ, 0x6, R4 ;  /* 0x00000006ff057819 */ /* 0x000fe20000011404 */
[C---:B------:R-:W-:Y:S01]  /*2130*/  IMAD R143, R10.reuse, 0x1800, R178 ;  /* 0x000018000a8f7824 */ /* 0x040fe200078e02b2 */
[----:B------:R-:W-:Y:S01]  /*2140*/  SHF.R.S32.HI R15, RZ, 0x1f, R14 ;  /* 0x0000001fff0f7819 */ /* 0x000fe2000001140e */
[--C-:B------:R-:W-:Y:S01]  /*2150*/  IMAD R140, R10, 0x1800, R179.reuse ;  /* 0x000018000a8c7824 */ /* 0x100fe200078e02b3 */
[----:B------:R-:W-:Y:S01]  /*2160*/  LOP3.LUT R4, R176, 0x38, R8, 0xf8, !PT ;  /* 0x00000038b0047812 */ /* 0x000fe200078ef808 */
[C---:B------:R-:W-:Y:S01]  /*2170*/  IMAD R144, R5.reuse, 0x1800, R178 ;  /* 0x0000180005907824 */ /* 0x040fe200078e02b2 */
[-C--:B------:R-:W-:Y:S01]  /*2180*/  LOP3.LUT R6, R6, R177.reuse, RZ, 0x3c, !PT ;  /* 0x000000b106067212 */ /* 0x080fe200078e3cff */
[----:B------:R-:W-:Y:S01]  /*2190*/  IMAD R142, R5, 0x1800, R179 ;  /* 0x00001800058e7824 */ /* 0x000fe200078e02b3 */
[----:B------:R-:W-:Y:S01]  /*21a0*/  LEA.HI R20, R15, R14, RZ, 0x3 ;  /* 0x0000000e0f147211 */ /* 0x000fe200078f18ff */
[----:B------:R-:W-:Y:S01]  /*21b0*/  IMAD.SHL.U32 R129, R129, 0x2, RZ ;  /* 0x0000000281817824 */ /* 0x000fe200078e00ff */
[----:B------:R-:W-:-:S02]  /*21c0*/  LOP3.LUT R5, R4, R177, RZ, 0x3c, !PT ;  /* 0x000000b104057212 */ /* 0x000fc400078e3cff */
[----:B------:R-:W-:Y:S02]  /*21d0*/  LEA.HI R14, R15, R14, RZ, 0x6 ;  /* 0x0000000e0f0e7211 */ /* 0x000fe400078f30ff */
[----:B------:R-:W-:Y:S01]  /*21e0*/  IADD3 R143, R143, R6, RZ ;  /* 0x000000068f8f7210 */ /* 0x000fe20007ffe0ff */
[----:B------:R-:W-:Y:S01]  /*21f0*/  IMAD.IADD R144, R144, 0x1, R5 ;  /* 0x0000000190907824 */ /* 0x000fe200078e0205 */
[----:B------:R-:W-:Y:S02]  /*2200*/  SHF.R.S32.HI R15, RZ, 0x1f, R145 ;  /* 0x0000001fff0f7819 */ /* 0x000fe40000011491 */
[C---:B------:R-:W-:Y:S02]  /*2210*/  LOP3.LUT R6, R167.reuse, 0x38, R9, 0xf8, !PT ;  /* 0x00000038a7067812 */ /* 0x040fe400078ef809 */
[----:B------:R-:W-:Y:S02]  /*2220*/  LOP3.LUT R12, R167, 0x38, R8, 0xf8, !PT ;  /* 0x00000038a70c7812 */ /* 0x000fe400078ef808 */
[----:B------:R-:W-:Y:S01]  /*2230*/  LOP3.LUT R5, R6, R223, RZ, 0x3c, !PT ;  /* 0x000000df06057212 */ /* 0x000fe200078e3cff */
[----:B------:R-:W-:Y:S01]  /*2240*/  IMAD R6, R15, R96, RZ ;  /* 0x000000600f067224 */ /* 0x000fe200078e02ff */
[----:B------:R-:W-:-:S02]  /*2250*/  SHF.R.S32.HI R14, RZ, 0x6, R14 ;  /* 0x00000006ff0e7819 */ /* 0x000fc4000001140e */
[----:B------:R-:W-:Y:S01]  /*2260*/  LOP3.LUT R4, R176, 0x38, R20, 0xf8, !PT ;  /* 0x00000038b0047812 */ /* 0x000fe200078ef814 */
[----:B------:R-:W-:Y:S01]  /*2270*/  IMAD R107, R145, R97, R6 ;  /* 0x00000061916b7224 */ /* 0x000fe200078e0206 */
[----:B------:R-:W-:Y:S01]  /*2280*/  LOP3.LUT R13, R12, R223, RZ, 0x3c, !PT ;  /* 0x000000df0c0d7212 */ /* 0x000fe200078e3cff */
[----:B------:R-:W-:Y:S01]  /*2290*/  IMAD R141, R14, 0x1800, R178 ;  /* 0x000018000e8d7824 */ /* 0x000fe200078e02b2 */
[----:B------:R-:W-:Y:S01]  /*22a0*/  LOP3.LUT R6, R176, 0x18, R16, 0xf8, !PT ;  /* 0x00000018b0067812 */ /* 0x000fe200078ef810 */
[----:B------:R-:W-:Y:S01]  /*22b0*/  IMAD.IADD R140, R140, 0x1, R5 ;  /* 0x000000018c8c7824 */ /* 0x000fe200078e0205 */
[-C--:B------:R-:W-:Y:S01]  /*22c0*/  LOP3.LUT R4, R4, R177.reuse, RZ, 0x3c, !PT ;  /* 0x000000b104047212 */ /* 0x080fe200078e3cff */
[----:B------:R-:W-:Y:S01]  /*22d0*/  IMAD.IADD R142, R142, 0x1, R13 ;  /* 0x000000018e8e7824 */ /* 0x000fe200078e020d */
[----:B------:R-:W-:Y:S01]  /*22e0*/  ISETP.GE.AND P4, PT, R19, UR5, PT ;  /* 0x0000000513007c0c */ /* 0x000fe2000bf86270 */
[----:B------:R-:W-:Y:S01]  /*22f0*/  IMAD R138, R14, 0x1800, R179 ;  /* 0x000018000e8a7824 */ /* 0x000fe200078e02b3 */
[----:B------:R-:W-:Y:S01]  /*2300*/  LOP3.LUT R12, R167, 0x38, R20, 0xf8, !PT ;  /* 0x00000038a70c7812 */ /* 0x000fe200078ef814 */
[----:B------:R-:W-:Y:S01]  /*2310*/  IMAD.IADD R141, R141, 0x1, R4 ;  /* 0x000000018d8d7824 */ /* 0x000fe200078e0204 */
[----:B------:R-:W-:Y:S01]  /*2320*/  ISETP.GE.AND P0, PT, R23, UR4, PT ;  /* 0x0000000417007c0c */ /* 0x000fe2000bf06270 */
[----:B------:R-:W-:Y:S01]  /*2330*/  IMAD R4, R15, R90, RZ ;  /* 0x0000005a0f047224 */ /* 0x000fe200078e02ff */
[----:B------:R-:W-:Y:S01]  /*2340*/  LOP3.LUT R5, R6, R177, RZ, 0x3c, !PT ;  /* 0x000000b106057212 */ /* 0x000fe200078e3cff */
[----:B------:R-:W-:Y:S01]  /*2350*/  IMAD R15, R91, 0x60, RZ ;  /* 0x000000605b0f7824 */ /* 0x000fe200078e02ff */
[----:B------:R-:W-:Y:S01]  /*2360*/  SEL R6, RZ, 0x8, P4 ;  /* 0x00000008ff067807 */ /* 0x000fe20002000000 */
[----:B------:R-:W-:Y:S01]  /*2370*/  IMAD R21, R145, R91, R4 ;  /* 0x0000005b91157224 */ /* 0x000fe200078e0204 */
[----:B------:R-:W-:Y:S01]  /*2380*/  LOP3.LUT R13, R12, R223, RZ, 0x3c, !PT ;  /* 0x000000df0c0d7212 */ /* 0x000fe200078e3cff */
[----:B------:R-:W-:Y:S01]  /*2390*/  IMAD.IADD R109, R101, 0x1, R107 ;  /* 0x00000001656d7824 */ /* 0x000fe200078e026b */
[----:B------:R-:W-:Y:S01]  /*23a0*/  IADD3 R133, R133, R26, RZ ;  /* 0x0000001a85857210 */ /* 0x000fe20007ffe0ff */
[----:B------:R-:W-:Y:S01]  /*23b0*/  IMAD.IADD R108, R95, 0x1, R21 ;  /* 0x000000015f6c7824 */ /* 0x000fe200078e0215 */
[----:B------:R-:W-:Y:S01]  /*23c0*/  LOP3.LUT P5, RZ, R195, 0x4, RZ, 0xc0, !PT ;  /* 0x00000004c3ff7812 */ /* 0x000fe200078ac0ff */
[----:B------:R-:W-:Y:S01]  /*23d0*/  IMAD.IADD R138, R138, 0x1, R13 ;  /* 0x000000018a8a7824 */ /* 0x000fe200078e020d */
[----:B------:R-:W-:Y:S01]  /*23e0*/  SEL R10, RZ, 0x20, P0 ;  /* 0x00000020ff0a7807 */ /* 0x000fe20000000000 */
[----:B------:R-:W-:Y:S01]  /*23f0*/  IMAD R13, R97, 0x60, RZ ;  /* 0x00000060610d7824 */ /* 0x000fe200078e02ff */
[----:B------:R-:W-:Y:S01]  /*2400*/  LOP3.LUT R26, R7, R6, RZ, 0xfc, !PT ;  /* 0x00000006071a7212 */ /* 0x000fe200078efcff */
[----:B------:R-:W-:Y:S01]  /*2410*/  IMAD.IADD R106, R21, 0x1, R93 ;  /* 0x00000001156a7824 */ /* 0x000fe200078e025d */
[----:B------:R-:W-:Y:S01]  /*2420*/  LOP3.LUT R6, R7, 0x1, RZ, 0xc0, !PT ;  /* 0x0000000107067812 */ /* 0x000fe200078ec0ff */
[----:B------:R-:W-:Y:S01]  /*2430*/  IMAD.IADD R107, R107, 0x1, R99 ;  /* 0x000000016b6b7824 */ /* 0x000fe200078e0263 */
[----:B------:R-:W-:-:S02]  /*2440*/  SHF.R.S32.HI R124, RZ, 0x3, R8 ;  /* 0x00000003ff7c7819 */ /* 0x000fc40000011408 */
[----:B------:R-:W-:Y:S02]  /*2450*/  LOP3.LUT R7, R8, 0xfffffff8, RZ, 0xc0, !PT ;  /* 0xfffffff808077812 */ /* 0x000fe400078ec0ff */
[C---:B------:R-:W-:Y:S01]  /*2460*/  SHF.L.U64.HI R110, R96.reuse, 0x6, R97 ;  /* 0x00000006606e7819 */ /* 0x040fe20000010261 */
[----:B------:R-:W-:Y:S01]  /*2470*/  IMAD.WIDE.U32 R96, R96, 0x60, RZ ;  /* 0x0000006060607825 */ /* 0x000fe200078e00ff */
[C---:B------:R-:W-:Y:S02]  /*2480*/  SHF.L.U64.HI R112, R90.reuse, 0x6, R91 ;  /* 0x000000065a707819 */ /* 0x040fe4000001025b */
[----:B------:R-:W-:Y:S01]  /*2490*/  SEL R131, R131, 0xffffffe0, !P5 ;  /* 0xffffffe083837807 */ /* 0x000fe20006800000 */
[----:B------:R-:W-:Y:S01]  /*24a0*/  IMAD.WIDE.U32 R90, R90, 0x60, RZ ;  /* 0x000000605a5a7825 */ /* 0x000fe200078e00ff */
[----:B------:R-:W-:Y:S02]  /*24b0*/  IADD3 R5, R178, R5, RZ ;  /* 0x00000005b2057210 */ /* 0x000fe40007ffe0ff */
[----:B------:R-:W-:Y:S01]  /*24c0*/  SHF.R.S32.HI R121, RZ, 0x3, R9 ;  /* 0x00000003ff797819 */ /* 0x000fe20000011409 */
[----:B------:R-:W-:Y:S01]  /*24d0*/  IMAD.IADD R134, R97, 0x1, R13 ;  /* 0x0000000161867824 */ /* 0x000fe200078e020d */
[----:B------:R-:W-:Y:S01]  /*24e0*/  LOP3.LUT R8, R9, 0xfffffff8, RZ, 0xc0, !PT ;  /* 0xfffffff809087812 */ /* 0x000fe200078ec0ff */
[----:B------:R-:W-:Y:S01]  /*24f0*/  IMAD.IADD R136, R91, 0x1, R15 ;  /* 0x000000015b887824 */ /* 0x000fe200078e020f */
[----:B------:R-:W-:Y:S01]  /*2500*/  LOP3.LUT R103, R11, R10, RZ, 0xfc, !PT ;  /* 0x0000000a0b677212 */ /* 0x000fe200078efcff */
[----:B------:R-:W-:Y:S01]  /*2510*/  IMAD.IADD R137, R131, 0x1, R5 ;  /* 0x0000000183897824 */ /* 0x000fe200078e0205 */
[----:B------:R-:W-:-:S02]  /*2520*/  LOP3.LUT R9, R20, 0xfffffff8, RZ, 0xc0, !PT ;  /* 0xfffffff814097812 */ /* 0x000fc400078ec0ff */
[----:B------:R-:W-:Y:S02]  /*2530*/  SHF.R.S32.HI R120, RZ, 0x3, R20 ;  /* 0x00000003ff787819 */ /* 0x000fe40000011414 */
[C---:B------:R-:W-:Y:S02]  /*2540*/  LOP3.LUT R20, R26.reuse, 0x2, RZ, 0xc0, !PT ;  /* 0x000000021a147812 */ /* 0x040fe400078ec0ff */
[----:B------:R-:W-:Y:S02]  /*2550*/  LOP3.LUT R21, R26, 0x4, RZ, 0xc0, !PT ;  /* 0x000000041a157812 */ /* 0x000fe400078ec0ff */
[C---:B------:R-:W-:Y:S02]  /*2560*/  LOP3.LUT R27, R103.reuse, 0x2, RZ, 0xc0, !PT ;  /* 0x00000002671b7812 */ /* 0x040fe400078ec0ff */
[C---:B------:R-:W-:Y:S02]  /*2570*/  LOP3.LUT R28, R103.reuse, 0x4, RZ, 0xc0, !PT ;  /* 0x00000004671c7812 */ /* 0x040fe400078ec0ff */
[----:B------:R-:W-:-:S02]  /*2580*/  LOP3.LUT R105, R103, 0x8, RZ, 0xc0, !PT ;  /* 0x0000000867697812 */ /* 0x000fc400078ec0ff */
[----:B------:R-:W-:Y:S02]  /*2590*/  LOP3.LUT R104, R103, 0x10, RZ, 0xc0, !PT ;  /* 0x0000001067687812 */ /* 0x000fe400078ec0ff */
[----:B------:R-:W-:Y:S02]  /*25a0*/  SHF.R.S32.HI R4, RZ, 0x1f, R30 ;  /* 0x0000001fff047819 */ /* 0x000fe4000001141e */
[----:B0-----:R-:W-:Y:S02]  /*25b0*/  LEA.HI R148, R148, 0x8, RZ, 0x19 ;  /* 0x0000000894947811 */ /* 0x001fe400078fc8ff */
[----:B------:R-:W-:Y:S02]  /*25c0*/  LOP3.LUT R10, R11, 0x1, RZ, 0xc0, !PT ;  /* 0x000000010b0a7812 */ /* 0x000fe400078ec0ff */
[----:B------:R-:W-:Y:S02]  /*25d0*/  LOP3.LUT R26, R26, 0x8, RZ, 0xc0, !PT ;  /* 0x000000081a1a7812 */ /* 0x000fe400078ec0ff */
[----:B------:R-:W-:-:S02]  /*25e0*/  SHF.R.S32.HI R116, RZ, 0x1f, R7 ;  /* 0x0000001fff747819 */ /* 0x000fc40000011407 */
[----:B------:R-:W-:Y:S02]  /*25f0*/  SHF.R.S32.HI R115, RZ, 0x1f, R8 ;  /* 0x0000001fff737819 */ /* 0x000fe40000011408 */
[----:B------:R-:W-:Y:S02]  /*2600*/  SHF.R.S32.HI R114, RZ, 0x1f, R9 ;  /* 0x0000001fff727819 */ /* 0x000fe40000011409 */
[----:B------:R-:W-:Y:S02]  /*2610*/  LOP3.LUT R103, R103, 0x20, RZ, 0xc0, !PT ;  /* 0x0000002067677812 */ /* 0x000fe400078ec0ff */
[----:B----4-:R-:W-:-:S07]  /*2620*/  SHF.R.S32.HI R132, RZ, 0x1f, R102 ;  /* 0x0000001fff847819 */ /* 0x010fce0000011466 */
.L_x_562:
[----:B------:R-:W0:Y:S01]  /*2630*/  LDC R84, c[0x0][0x430] ;  /* 0x00010c00ff547b82 */ /* 0x000e220000000800 */
[----:B------:R-:W-:Y:S02]  /*2640*/  VIADD R24, R24, 0xffffffff ;  /* 0xffffffff18187836 */ /* 0x000fe40000000000 */
[----:B------:R-:W-:Y:S02]  /*2650*/  IMAD.MOV.U32 R31, RZ, RZ, RZ ;  /* 0x000000ffff1f7224 */ /* 0x000fe400078e00ff */
[----:B-1----:R-:W-:-:S03]  /*2660*/  IMAD R12, R24, 0x60, R117 ;  /* 0x00000060180c7824 */ /* 0x002fc600078e0275 */
[----:B------:R-:W1:Y:S02]  /*2670*/  LDC R128, c[0x0][0x3f4] ;  /* 0x0000fd00ff807b82 */ /* 0x000e640000000800 */
[----:B------:R-:W-:Y:S02]  /*2680*/  ISETP.GE.AND P0, PT, R12, R25, PT ;  /* 0x000000190c00720c */ /* 0x000fe40003f06270 */
[----:B------:R-:W-:Y:S02]  /*2690*/  IADD3 R36, R133, R12, RZ ;  /* 0x0000000c85247210 */ /* 0x000fe40007ffe0ff */
[----:B------:R-:W-:-:S03]  /*26a0*/  ISETP.GT.OR P0, PT, R117, 0x5f, P0 ;  /* 0x0000005f7500780c */ /* 0x000fc60000704670 */
[----:B--2---:R-:W-:Y:S01]  /*26b0*/  IMAD.MOV.U32 R32, RZ, RZ, R36 ;  /* 0x000000ffff207224 */ /* 0x004fe200078e0024 */
[----:B0-----:R-:W-:-:S09]  /*26c0*/  ISETP.NE.AND P4, PT, R84, 0x1, PT ;  /* 0x000000015400780c */ /* 0x001fd20003f85270 */
[----:B------:R-:W0:Y:S08]  /*26d0*/  @!P0 LDC.64 R14, c[0x0][0x428] ;  /* 0x00010a00ff0e8b82 */ /* 0x000e300000000a00 */
[----:B------:R-:W2:Y:S08]  /*26e0*/  @!P0 LDC.64 R12, c[0x0][0x418] ;  /* 0x00010600ff0c8b82 */ /* 0x000eb00000000a00 */
[----:B------:R-:W3:Y:S08]  /*26f0*/  @P4 LDC R11, c[0x0][0x434] ;  /* 0x00010d00ff0b4b82 */ /* 0x000ef00000000800 */
[----:B----4-:R-:W4:Y:S01]  /*2700*/  @P4 LDC R34, c[0x0][0x438] ;  /* 0x00010e00ff224b82 */ /* 0x010f220000000800 */
[----:B---3--:R-:W-:-:S05]  /*2710*/  @P4 IMAD.HI.U32 R11, R36, R11, RZ ;  /* 0x0000000b240b4227 */ /* 0x008fca00078e00ff */
[----:B----4-:R-:W-:Y:S01]  /*2720*/  @P4 SHF.R.U32.HI R32, RZ, R34, R11 ;  /* 0x00000022ff204219 */ /* 0x010fe2000001160b */
[----:B0-----:R-:W-:-:S03]  /*2730*/  @!P0 IMAD R11, R132, R14, RZ ;  /* 0x0000000e840b8224 */ /* 0x001fc600078e02ff */
[--C-:B------:R-:W-:Y:S01]  /*2740*/  @!P0 SHF.R.S32.HI R33, RZ, 0x1f, R32.reuse ;  /* 0x0000001fff218819 */ /* 0x100fe20000011420 */
[C---:B------:R-:W-:Y:S02]  /*2750*/  @!P0 IMAD R11, R102.reuse, R15, R11 ;  /* 0x0000000f660b8224 */ /* 0x040fe400078e020b */
[----:B------:R-:W-:-:S04]  /*2760*/  @!P0 IMAD.WIDE.U32 R14, R102, R14, R32 ;  /* 0x0000000e660e8225 */ /* 0x000fc800078e0020 */
[----:B------:R-:W-:Y:S01]  /*2770*/  @!P0 IMAD.IADD R11, R15, 0x1, R11 ;  /* 0x000000010f0b8824 */ /* 0x000fe200078e020b */
[----:B--2---:R-:W-:-:S04]  /*2780*/  @!P0 LEA R12, P4, R14, R12, 0x2 ;  /* 0x0000000c0e0c8211 */ /* 0x004fc800078810ff */
[----:B------:R-:W-:-:S05]  /*2790*/  @!P0 LEA.HI.X R13, R14, R13, R11, 0x2, P4 ;  /* 0x0000000d0e0d8211 */ /* 0x000fca00020f140b */
[----:B------:R0:W5:Y:S01]  /*27a0*/  @!P0 LDG.E R31, desc[UR60][R12.64] ;  /* 0x0000003c0c1f8981 */ /* 0x000162000c1e1900 */
[----:B-1----:R-:W-:Y:S01]  /*27b0*/  ISETP.GE.AND P0, PT, R128, 0x1, PT ;  /* 0x000000018000780c */ /* 0x002fe20003f06270 */
[----:B------:R-:W-:Y:S01]  /*27c0*/  IMAD.MOV R11, RZ, RZ, -R32 ;  /* 0x000000ffff0b7224 */ /* 0x000fe200078e0a20 */
[----:B------:R-:W-:Y:S01]  /*27d0*/  ISETP.GT.AND P4, PT, R24, R130, PT ;  /* 0x000000821800720c */ /* 0x000fe20003f84270 */
[----:B------:R-:W-:Y:S01]  /*27e0*/  IMAD R33, R18, 0x4800, R5 ;  /* 0x0000480012217824 */ /* 0x000fe200078e0205 */
[----:B------:R-:W-:Y:S05]  /*27f0*/  YIELD ;  /* 0x0000000000007946 */ /* 0x000fea0003800000 */
[----:B------:R-:W-:Y:S01]  /*2800*/  IMAD R84, R84, R11, R36 ;  /* 0x0000000b54547224 */ /* 0x000fe200078e0224 */
[----:B------:R-:W-:Y:S01]  /*2810*/  BSSY B0, `(.L_x_457) ;  /* 0x00007ef000007945 */ /* 0x000fe20003800000 */
[----:B------:R-:W-:Y:S01]  /*2820*/  IMAD R11, R18, 0x4800, R137 ;  /* 0x00004800120b7824 */ /* 0x000fe200078e0289 */
[----:B------:R-:W-:Y:S01]  /*2830*/  P2R R127, PR, RZ, 0x10 ;  /* 0x00000010ff7f7803 */ /* 0x000fe20000000000 */
[----:B------:R-:W-:-:S02]  /*2840*/  IMAD R33, R33, 0x2, R126 ;  /* 0x0000000221217824 */ /* 0x000fc400078e027e */
[----:B------:R-:W-:Y:S01]  /*2850*/  IMAD R32, R11, 0x2, R126 ;  /* 0x000000020b207824 */ /* 0x000fe200078e027e */
[----:B0-----:R-:W-:Y:S06]  /*2860*/  @!P0 BRA `(.L_x_458) ;  /* 0x0000007400c88947 */ /* 0x001fec0003800000 */
[----:B------:R-:W-:Y:S01]  /*2870*/  SHF.R.S32.HI R85, RZ, 0x1f, R84 ;  /* 0x0000001fff557819 */ /* 0x000fe20000011454 */
[----:B------:R-:W-:Y:S01]  /*2880*/  ULDC.64 UR4, c[0x0][0x300] ;  /* 0x0000c00000047ab9 */ /* 0x000fe20000000a00 */
[----:B-----5:R-:W-:Y:S01]  /*2890*/  SHF.R.S32.HI R86, RZ, 0x1f, R31 ;  /* 0x0000001fff567819 */ /* 0x020fe2000001141f */
[----:B------:R-:W-:Y:S01]  /*28a0*/  IMAD.WIDE.U32 R12, R84, UR4, RZ ;  /* 0x00000004540c7c25 */ /* 0x000fe2000f8e00ff */
[----:B------:R-:W-:Y:S02]  /*28b0*/  ULDC.U8 UR6, c[0x0][0x410] ;  /* 0x0001040000067ab9 */ /* 0x000fe40000000000 */
[----:B------:R-:W-:Y:S01]  /*28c0*/  ISETP.NE.AND P0, PT, RZ, UR6, PT ;  /* 0x00000006ff007c0c */ /* 0x000fe2000bf05270 */
[----:B------:R-:W-:Y:S02]  /*28d0*/  IMAD R11, R85, UR4, RZ ;  /* 0x00000004550b7c24 */ /* 0x000fe4000f8e02ff */
[----:B------:R-:W-:Y:S02]  /*28e0*/  IMAD R34, R136, R24, RZ ;  /* 0x0000001888227224 */ /* 0x000fe400078e02ff */
[----:B------:R-:W-:Y:S01]  /*28f0*/  IMAD R11, R84, UR5, R11 ;  /* 0x00000005540b7c24 */ /* 0x000fe2000f8e020b */
[----:B------:R-:W-:Y:S01]  /*2900*/  ULDC.64 UR4, c[0x0][0x310] ;  /* 0x0000c40000047ab9 */ /* 0x000fe20000000a00 */
[----:B------:R-:W-:-:S02]  /*2910*/  IMAD R87, R24, -0x60, R25 ;  /* 0xffffffa018577824 */ /* 0x000fc400078e0219 */
[----:B------:R-:W-:Y:S02]  /*2920*/  IMAD R14, R86, UR4, RZ ;  /* 0x00000004560e7c24 */ /* 0x000fe4000f8e02ff */
[----:B------:R-:W-:Y:S01]  /*2930*/  IMAD.IADD R13, R13, 0x1, R11 ;  /* 0x000000010d0d7824 */ /* 0x000fe200078e020b */
[----:B------:R-:W-:Y:S01]  /*2940*/  SHF.R.S32.HI R11, RZ, 0x1f, R24 ;  /* 0x0000001fff0b7819 */ /* 0x000fe20000011418 */
[----:B------:R-:W-:Y:S01]  /*2950*/  IMAD R15, R31, UR5, R14 ;  /* 0x000000051f0f7c24 */ /* 0x000fe2000f8e020e */
[----:B------:R-:W-:Y:S01]  /*2960*/  VIMNMX R87, R87, 0x60, PT ;  /* 0x0000006057577848 */ /* 0x000fe20003fe0100 */
[----:B------:R-:W-:Y:S01]  /*2970*/  IMAD.WIDE.U32 R12, R31, UR4, R12 ;  /* 0x000000041f0c7c25 */ /* 0x000fe2000f8e000c */
[----:B------:R-:W-:-:S03]  /*2980*/  ULDC.64 UR4, c[0x0][0x308] ;  /* 0x0000c20000047ab9 */ /* 0x000fc60000000a00 */
[----:B------:R-:W-:Y:S02]  /*2990*/  IMAD R14, R134, R24, RZ ;  /* 0x00000018860e7224 */ /* 0x000fe400078e02ff */
[----:B------:R-:W-:Y:S02]  /*29a0*/  IMAD.IADD R13, R13, 0x1, R15 ;  /* 0x000000010d0d7824 */ /* 0x000fe400078e020f */
[----:B------:R-:W-:Y:S02]  /*29b0*/  IMAD R15, R4, UR4, RZ ;  /* 0x00000004040f7c24 */ /* 0x000fe4000f8e02ff */
[C---:B------:R-:W-:Y:S02]  /*29c0*/  IMAD R35, R11.reuse, R96, R14 ;  /* 0x000000600b237224 */ /* 0x040fe400078e020e */
[----:B------:R-:W-:Y:S02]  /*29d0*/  IMAD R37, R11, R90, R34 ;  /* 0x0000005a0b257224 */ /* 0x000fe400078e0222 */
[----:B------:R-:W-:-:S02]  /*29e0*/  IMAD R11, R30, UR5, R15 ;  /* 0x000000051e0b7c24 */ /* 0x000fc4000f8e020f */
[----:B------:R-:W-:Y:S01]  /*29f0*/  IMAD.WIDE.U32 R118, R30, UR4, R12 ;  /* 0x000000041e767c25 */ /* 0x000fe2000f8e000c */
[----:B------:R-:W-:-:S03]  /*2a00*/  ULDC.64 UR4, c[0x0][0x2e8] ;  /* 0x0000ba0000047ab9 */ /* 0x000fc60000000a00 */
[-C--:B------:R-:W-:Y:S01]  /*2a10*/  IMAD.WIDE.U32 R14, R96, R24.reuse, RZ ;  /* 0x00000018600e7225 */ /* 0x080fe200078e00ff */
[----:B------:R-:W-:Y:S02]  /*2a20*/  IADD3 R11, R119, R11, RZ ;  /* 0x0000000b770b7210 */ /* 0x000fe40007ffe0ff */
[----:B------:R-:W-:Y:S01]  /*2a30*/  LEA R119, P4, R118, UR4, 0x1 ;  /* 0x0000000476777c11 */ /* 0x000fe2000f8808ff */
[----:B------:R-:W-:-:S03]  /*2a40*/  IMAD.WIDE.U32 R12, R90, R24, RZ ;  /* 0x000000185a0c7225 */ /* 0x000fc600078e00ff */
[----:B------:R-:W-:Y:S01]  /*2a50*/  LEA.HI.X R118, R118, UR5, R11, 0x1, P4 ;  /* 0x0000000576767c11 */ /* 0x000fe2000a0f0c0b */
[----:B------:R-:W-:Y:S02]  /*2a60*/  IMAD.IADD R11, R15, 0x1, R35 ;  /* 0x000000010f0b7824 */ /* 0x000fe400078e0223 */
[----:B------:R-:W-:Y:S01]  /*2a70*/  IMAD.IADD R82, R13, 0x1, R37 ;  /* 0x000000010d527824 */ /* 0x000fe200078e0225 */
[----:B------:R-:W-:Y:S06]  /*2a80*/  @!P0 BRA `(.L_x_459) ;  /* 0x0000003800548947 */ /* 0x000fec0003800000 */
[----:B------:R-:W-:Y:S01]  /*2a90*/  ISETP.GE.AND P4, PT, R165, R87, PT ;  /* 0x00000057a500720c */ /* 0x000fe20003f86270 */
[----:B------:R-:W-:Y:S01]  /*2aa0*/  BSSY B1, `(.L_x_460) ;  /* 0x0000037000017945 */ /* 0x000fe20003800000 */
        /* <DEDUP_REMOVED lines=12> */
[----:B------:R-:W-:Y:S01]  /*2b70*/  CS2R R80, SRZ ;  /* 0x0000000000507805 */ /* 0x000fe2000001ff00 */
[----:B------:R-:W-:Y:S06]  /*2b80*/  @P4 BRA `(.L_x_461) ;  /* 0x0000000000a04947 */ /* 0x000fec0003800000 */
[----:B------:R-:W-:Y:S01]  /*2b90*/  IADD3 R37, P5, R100, R14, RZ ;  /* 0x0000000e64257210 */ /* 0x000fe20007fbe0ff */
[----:B------:R-:W-:Y:S01]  /*2ba0*/  ULDC.64 UR4, c[0x0][0x3e8] ;  /* 0x0000fa0000047ab9 */ /* 0x000fe20000000a00 */
[----:B------:R-:W-:Y:S01]  /*2bb0*/  IADD3 R39, P0, R94, R12, RZ ;  /* 0x0000000c5e277210 */ /* 0x000fe20007f1e0ff */
[----:B------:R-:W-:Y:S01]  /*2bc0*/  ULDC.64 UR6, c[0x0][0x400] ;  /* 0x0001000000067ab9 */ /* 0x000fe20000000a00 */
[----:B------:R-:W-:Y:S01]  /*2bd0*/  CS2R R78, SRZ ;  /* 0x00000000004e7805 */ /* 0x000fe2000001ff00 */
[----:B------:R-:W-:Y:S01]  /*2be0*/  IMAD.X R38, R11, 0x1, R109, P5 ;  /* 0x000000010b267824 */ /* 0x000fe200028e066d */
[----:B------:R-:W-:Y:S01]  /*2bf0*/  LEA R36, P5, R37, UR4, 0x1 ;  /* 0x0000000425247c11 */ /* 0x000fe2000f8a08ff */
[----:B------:R-:W-:Y:S01]  /*2c00*/  IMAD.X R40, R82, 0x1, R108, P0 ;  /* 0x0000000152287824 */ /* 0x000fe200000e066c */
[----:B------:R-:W-:Y:S02]  /*2c10*/  ISETP.GE.AND P0, PT, R160, R128, PT ;  /* 0x00000080a000720c */ /* 0x000fe40003f06270 */
[----:B------:R-:W-:-:S02]  /*2c20*/  CS2R R74, SRZ ;  /* 0x00000000004a7805 */ /* 0x000fc4000001ff00 */
[----:B------:R-:W-:Y:S02]  /*2c30*/  LEA.HI.X R37, R37, UR5, R38, 0x1, P5 ;  /* 0x0000000525257c11 */ /* 0x000fe4000a8f0c26 */
[----:B------:R-:W-:Y:S02]  /*2c40*/  CS2R R80, SRZ ;  /* 0x0000000000507805 */ /* 0x000fe4000001ff00 */
[C---:B------:R-:W-:Y:S02]  /*2c50*/  LEA R38, P5, R39.reuse, UR6, 0x1 ;  /* 0x0000000627267c11 */ /* 0x040fe4000f8a08ff */
[----:B------:R-:W-:Y:S02]  /*2c60*/  CS2R R76, SRZ ;  /* 0x00000000004c7805 */ /* 0x000fe4000001ff00 */
[----:B------:R-:W-:Y:S02]  /*2c70*/  LEA.HI.X R39, R39, UR7, R40, 0x1, P5 ;  /* 0x0000000727277c11 */ /* 0x000fe4000a8f0c28 */
[-C--:B------:R-:W-:Y:S01]  /*2c80*/  ISETP.GE.AND P5, PT, R169, R128.reuse, PT ;  /* 0x00000080a900720c */ /* 0x080fe20003fa6270 */
[----:B------:R0:W5:Y:S04]  /*2c90*/  @!P0 LDG.E.64 R78, desc[UR60][R36.64] ;  /* 0x0000003c244e8981 */ /* 0x000168000c1e1b00 */
[----:B------:R0:W5:Y:S01]  /*2ca0*/  @!P0 LDG.E.64 R80, desc[UR60][R38.64] ;  /* 0x0000003c26508981 */ /* 0x000162000c1e1b00 */
[----:B------:R-:W-:-:S07]  /*2cb0*/  ISETP.GE.AND P0, PT, R168, R128, PT ;  /* 0x00000080a800720c */ /* 0x000fce0003f06270 */
[----:B------:R0:W5:Y:S04]  /*2cc0*/  @!P5 LDG.E.64 R74, desc[UR60][R36.64+0x20] ;  /* 0x0000203c244ad981 */ /* 0x000168000c1e1b00 */
[----:B------:R0:W5:Y:S01]  /*2cd0*/  @!P5 LDG.E.64 R76, desc[UR60][R38.64+0x20] ;  /* 0x0000203c264cd981 */ /* 0x000162000c1e1b00 */
[----:B------:R-:W-:Y:S02]  /*2ce0*/  ISETP.GE.AND P5, PT, R171, R128, PT ;  /* 0x00000080ab00720c */ /* 0x000fe40003fa6270 */
[----:B------:R-:W-:Y:S02]  /*2cf0*/  CS2R R70, SRZ ;  /* 0x0000000000467805 */ /* 0x000fe4000001ff00 */
[----:B------:R-:W-:Y:S02]  /*2d00*/  CS2R R72, SRZ ;  /* 0x0000000000487805 */ /* 0x000fe4000001ff00 */
[----:B------:R-:W-:-:S02]  /*2d10*/  CS2R R66, SRZ ;  /* 0x0000000000427805 */ /* 0x000fc4000001ff00 */
[----:B------:R-:W-:Y:S01]  /*2d20*/  CS2R R68, SRZ ;  /* 0x0000000000447805 */ /* 0x000fe2000001ff00 */
[----:B------:R0:W5:Y:S04]  /*2d30*/  @!P0 LDG.E.64 R70, desc[UR60][R36.64+0x40] ;  /* 0x0000403c24468981 */ /* 0x000168000c1e1b00 */
[----:B------:R0:W5:Y:S01]  /*2d40*/  @!P0 LDG.E.64 R72, desc[UR60][R38.64+0x40] ;  /* 0x0000403c26488981 */ /* 0x000162000c1e1b00 */
[----:B------:R-:W-:-:S03]  /*2d50*/  ISETP.GE.AND P0, PT, R170, R128, PT ;  /* 0x00000080aa00720c */ /* 0x000fc60003f06270 */
        /* <DEDUP_REMOVED lines=8> */
[----:B------:R0:W5:Y:S04]  /*2de0*/  @!P0 LDG.E.64 R64, desc[UR60][R38.64+0x80] ;  /* 0x0000803c26408981 */ /* 0x000168000c1e1b00 */
[----:B------:R0:W5:Y:S04]  /*2df0*/  @!P5 LDG.E.64 R58, desc[UR60][R36.64+0xa0] ;  /* 0x0000a03c243ad981 */ /* 0x000168000c1e1b00 */
[----:B------:R0:W5:Y:S02]  /*2e00*/  @!P5 LDG.E.64 R60, desc[UR60][R38.64+0xa0] ;  /* 0x0000a03c263cd981 */ /* 0x000164000c1e1b00 */
.L_x_461:
[----:B------:R-:W-:Y:S05]  /*2e10*/  BSYNC B1 ;  /* 0x0000000000017941 */ /* 0x000fea0003800000 */
.L_x_460:
[----:B------:R-:W-:Y:S01]  /*2e20*/  ISETP.GE.AND P5, PT, R224, R87, PT ;  /* 0x00000057e000720c */ /* 0x000fe20003fa6270 */
[----:B------:R-:W-:Y:S01]  /*2e30*/  BSSY B1, `(.L_x_462) ;  /* 0x0000037000017945 */ /* 0x000fe20003800000 */
[----:B0-----:R-:W-:Y:S02]  /*2e40*/  CS2R R38, SRZ ;  /* 0x0000000000267805 */ /* 0x001fe4000001ff00 */
        /* <DEDUP_REMOVED lines=8> */
[----:B------:R-:W-:Y:S01]  /*2ed0*/  CS2R R52, SRZ ;  /* 0x0000000000347805 */ /* 0x000fe2000001ff00 */
[----:B-----5:R-:W-:Y:S01]  /*2ee0*/  IMAD.MOV.U32 R88, RZ, RZ, R58 ;  /* 0x000000ffff587224 */ /* 0x020fe200078e003a */
[----:B------:R-:W-:Y:S01]  /*2ef0*/  CS2R R56, SRZ ;  /* 0x0000000000387805 */ /* 0x000fe2000001ff00 */
[----:B------:R-:W-:Y:S01]  /*2f00*/  IMAD.MOV.U32 R83, RZ, RZ, R59 ;  /* 0x000000ffff537224 */ /* 0x000fe200078e003b */
[----:B------:R-:W-:Y:S06]  /*2f10*/  @P5 BRA `(.L_x_463) ;  /* 0x0000000000a05947 */ /* 0x000fec0003800000 */
[----:B------:R-:W-:Y:S01]  /*2f20*/  IADD3 R14, P0, P6, R100, R14, R111 ;  /* 0x0000000e640e7210 */ /* 0x000fe20007e1e06f */
[----:B------:R-:W-:Y:S01]  /*2f30*/  ULDC.64 UR4, c[0x0][0x3e8] ;  /* 0x0000fa0000047ab9 */ /* 0x000fe20000000a00 */
[----:B------:R-:W-:Y:S01]  /*2f40*/  ULDC.64 UR6, c[0x0][0x400] ;  /* 0x0001000000067ab9 */ /* 0x000fe20000000a00 */
[----:B------:R-:W-:Y:S02]  /*2f50*/  CS2R R54, SRZ ;  /* 0x0000000000367805 */ /* 0x000fe4000001ff00 */
[----:B------:R-:W-:Y:S02]  /*2f60*/  IADD3.X R13, R109, R11, R110, P0, P6 ;  /* 0x0000000b6d0d7210 */ /* 0x000fe400007ec46e */
[----:B------:R-:W-:Y:S02]  /*2f70*/  CS2R R56, SRZ ;  /* 0x0000000000387805 */ /* 0x000fe4000001ff00 */
[----:B------:R-:W-:-:S04]  /*2f80*/  IADD3 R11, P0, P6, R94, R12, R113 ;  /* 0x0000000c5e0b7210 */ /* 0x000fc80007e1e071 */
[----:B------:R-:W-:Y:S02]  /*2f90*/  IADD3.X R82, R108, R82, R112, P0, P6 ;  /* 0x000000526c527210 */ /* 0x000fe400007ec470 */
[----:B------:R-:W-:-:S04]  /*2fa0*/  LEA R12, P0, R14, UR4, 0x1 ;  /* 0x000000040e0c7c11 */ /* 0x000fc8000f8008ff */
[----:B------:R-:W-:Y:S02]  /*2fb0*/  LEA.HI.X R13, R14, UR5, R13, 0x1, P0 ;  /* 0x000000050e0d7c11 */ /* 0x000fe400080f0c0d */
[----:B------:R-:W-:-:S04]  /*2fc0*/  LEA R14, P0, R11, UR6, 0x1 ;  /* 0x000000060b0e7c11 */ /* 0x000fc8000f8008ff */
[----:B------:R-:W-:Y:S02]  /*2fd0*/  LEA.HI.X R15, R11, UR7, R82, 0x1, P0 ;  /* 0x000000070b0f7c11 */ /* 0x000fe400080f0c52 */
[----:B------:R-:W-:Y:S02]  /*2fe0*/  ISETP.GE.AND P0, PT, R160, R128, PT ;  /* 0x00000080a000720c */ /* 0x000fe40003f06270 */
[----:B------:R-:W-:Y:S02]  /*2ff0*/  CS2R R50, SRZ ;  /* 0x0000000000327805 */ /* 0x000fe4000001ff00 */
[----:B------:R-:W-:-:S09]  /*3000*/  CS2R R52, SRZ ;  /* 0x0000000000347805 */ /* 0x000fd2000001ff00 */
[----:B------:R0:W5:Y:S04]  /*3010*/  @!P0 LDG.E.64 R54, desc[UR60][R12.64] ;  /* 0x0000003c0c368981 */ /* 0x000168000c1e1b00 */
[----:B------:R0:W5:Y:S01]  /*3020*/  @!P0 LDG.E.64 R56, desc[UR60][R14.64] ;  /* 0x0000003c0e388981 */ /* 0x000162000c1e1b00 */
        /* <DEDUP_REMOVED lines=20> */
[----:B------:R-:W-:-:S13]  /*3170*/  ISETP.GE.AND P0, PT, R172, R128, PT ;  /* 0x00000080ac00720c */ /* 0x000fda0003f06270 */
[----:B------:R0:W5:Y:S04]  /*3180*/  @!P0 LDG.E.64 R34, desc[UR60][R12.64+0xa0] ;  /* 0x0000a03c0c228981 */ /* 0x000168000c1e1b00 */
[----:B------:R0:W5:Y:S02]  /*3190*/  @!P0 LDG.E.64 R36, desc[UR60][R14.64+0xa0] ;  /* 0x0000a03c0e248981 */ /* 0x000164000c1e1b00 */
.L_x_463:
[----:B------:R-:W-:Y:S05]  /*31a0*/  BSYNC B1 ;  /* 0x0000000000017941 */ /* 0x000fea0003800000 */
.L_x_462:
[----:B------:R-:W2:Y:S01]  /*31b0*/  LDL R11, [R1+0x30] ;  /* 0x00003000010b7983 */ /* 0x000ea20000100800 */
[----:B0-----:R-:W-:Y:S01]  /*31c0*/  IMAD.MOV.U32 R12, RZ, RZ, R63 ;  /* 0x000000ffff0c7224 */ /* 0x001fe200078e003f */
[----:B------:R-:W-:Y:S01]  /*31d0*/  PRMT R204, R88, 0x5410, R83 ;  /* 0x0000541058cc7816 */ /* 0x000fe20000000053 */
[----:B------:R-:W-:Y:S02]  /*31e0*/  IMAD.MOV.U32 R13, RZ, RZ, R70 ;  /* 0x000000ffff0d7224 */ /* 0x000fe400078e0046 */
[----:B------:R-:W-:Y:S01]  /*31f0*/  IMAD.MOV.U32 R14, RZ, RZ, R71 ;  /* 0x000000ffff0e7224 */ /* 0x000fe200078e0047 */
[----:B------:R-:W-:Y:S01]  /*3200*/  PRMT R206, R206, 0x5410, R12 ;  /* 0x00005410cece7816 */ /* 0x000fe2000000000c */
[----:B------:R-:W-:Y:S01]  /*3210*/  IMAD.MOV.U32 R12, RZ, RZ, R67 ;  /* 0x000000ffff0c7224 */ /* 0x000fe200078e0043 */
[----:B------:R-:W-:Y:S01]  /*3220*/  PRMT R210, R210, 0x5410, R13 ;  /* 0x00005410d2d27816 */ /* 0x000fe2000000000d */
[----:B------:R-:W-:Y:S01]  /*3230*/  IMAD.MOV.U32 R13, RZ, RZ, R78 ;  /* 0x000000ffff0d7224 */ /* 0x000fe200078e004e */
[----:B------:R-:W-:Y:S01]  /*3240*/  PRMT R211, R211, 0x5410, R14 ;  /* 0x00005410d3d37816 */ /* 0x000fe2000000000e */
[----:B------:R-:W-:Y:S01]  /*3250*/  IMAD.MOV.U32 R14, RZ, RZ, R79 ;  /* 0x000000ffff0e7224 */ /* 0x000fe200078e004f */
[----:B------:R-:W-:Y:S01]  /*3260*/  PRMT R208, R208, 0x5410, R12 ;  /* 0x00005410d0d07816 */ /* 0x000fe2000000000c */
[----:B------:R-:W-:-:S03]  /*3270*/  IMAD.MOV.U32 R12, RZ, RZ, R75 ;  /* 0x000000ffff0c7224 */ /* 0x000fc600078e004b */
[----:B------:R-:W-:Y:S01]  /*3280*/  PRMT R152, R14, 0x5410, R13 ;  /* 0x000054100e987816 */ /* 0x000fe2000000000d */
[----:B------:R-:W-:Y:S01]  /*3290*/  IMAD.MOV.U32 R14, RZ, RZ, R60 ;  /* 0x000000ffff0e7224 */ /* 0x000fe200078e003c */
[----:B------:R-:W-:Y:S01]  /*32a0*/  PRMT R213, R213, 0x5410, R12 ;  /* 0x00005410d5d57816 */ /* 0x000fe2000000000c */
[----:B------:R-:W-:Y:S01]  /*32b0*/  IMAD.MOV.U32 R12, RZ, RZ, R64 ;  /* 0x000000ffff0c7224 */ /* 0x000fe200078e0040 */
[----:B------:R-:W-:-:S04]  /*32c0*/  MOV R13, R61 ;  /* 0x0000003d000d7202 */ /* 0x000fc80000000f00 */
[----:B------:R-:W-:Y:S01]  /*32d0*/  PRMT R205, R14, 0x5410, R13 ;  /* 0x000054100ecd7816 */ /* 0x000fe2000000000d */
[----:B------:R-:W-:Y:S02]  /*32e0*/  IMAD.MOV.U32 R14, RZ, RZ, R68 ;  /* 0x000000ffff0e7224 */ /* 0x000fe400078e0044 */
[----:B------:R-:W-:-:S05]  /*32f0*/  IMAD.MOV.U32 R13, RZ, RZ, R69 ;  /* 0x000000ffff0d7224 */ /* 0x000fca00078e0045 */
[----:B------:R-:W-:Y:S02]  /*3300*/  PRMT R208, R13, 0x7610, R208 ;  /* 0x000076100dd07816 */ /* 0x000fe400000000d0 */
[----:B------:R-:W-:Y:S02]  /*3310*/  MOV R13, R80 ;  /* 0x00000050000d7202 */ /* 0x000fe40000000f00 */
[----:B--2---:R-:W-:Y:S01]  /*3320*/  R2UR UR4, R11 ;  /* 0x000000000b0472ca */ /* 0x004fe200000e0000 */
[----:B------:R-:W-:-:S05]  /*3330*/  IMAD.MOV.U32 R11, RZ, RZ, R62 ;  /* 0x000000ffff0b7224 */ /* 0x000fca00078e003e */
[----:B------:R-:W-:Y:S02]  /*3340*/  PRMT R207, R207, 0x5410, R11 ;  /* 0x00005410cfcf7816 */ /* 0x000fe4000000000b */
[----:B------:R-:W-:Y:S02]  /*3350*/  MOV R11, R66 ;  /* 0x00000042000b7202 */ /* 0x000fe40000000f00 */
[----:B------:R-:W-:Y:S01]  /*3360*/  PRMT R207, R12, 0x7610, R207 ;  /* 0x000076100ccf7816 */ /* 0x000fe200000000cf */
[----:B------:R-:W-:Y:S01]  /*3370*/  IMAD.MOV.U32 R12, RZ, RZ, R73 ;  /* 0x000000ffff0c7224 */ /* 0x000fe200078e0049 */
[----:B------:R-:W-:Y:S01]  /*3380*/  PRMT R209, R209, 0x5410, R11 ;  /* 0x00005410d1d17816 */ /* 0x000fe2000000000b */
[----:B------:R-:W-:Y:S01]  /*3390*/  IMAD.MOV.U32 R11, RZ, RZ, R74 ;  /* 0x000000ffff0b7224 */ /* 0x000fe200078e004a */
[----:B------:R-:W-:Y:S02]  /*33a0*/  UISETP.NE.AND UP0, UPT, UR4, 0x3, UPT ;  /* 0x000000030400788c */ /* 0x000fe4000bf05270 */
[----:B------:R-:W-:Y:S01]  /*33b0*/  PRMT R211, R12, 0x7610, R211 ;  /* 0x000076100cd37816 */ /* 0x000fe200000000d3 */
[----:B------:R-:W-:Y:S01]  /*33c0*/  IMAD.MOV.U32 R12, RZ, RZ, R77 ;  /* 0x000000ffff0c7224 */ /* 0x000fe200078e004d */
[----:B------:R-:W-:Y:S01]  /*33d0*/  PRMT R212, R212, 0x5410, R11 ;  /* 0x00005410d4d47816 */ /* 0x000fe2000000000b */
[----:B------:R-:W-:Y:S01]  /*33e0*/  IMAD.MOV.U32 R11, RZ, RZ, R65 ;  /* 0x000000ffff0b7224 */ /* 0x000fe200078e0041 */
[----:B------:R-:W-:-:S02]  /*33f0*/  PLOP3.LUT P0, PT, PT, PT, UP0, 0x80, 0x0 ;  /* 0x000000000000781c */ /* 0x000fc40003f0f008 */
[----:B------:R-:W-:Y:S01]  /*3400*/  PRMT R213, R12, 0x7610, R213 ;  /* 0x000076100cd57816 */ /* 0x000fe200000000d5 */
[----:B-----5:R-:W-:Y:S01]  /*3410*/  IMAD.MOV.U32 R12, RZ, RZ, R38 ;  /* 0x000000ffff0c7224 */ /* 0x020fe200078e0026 */
[----:B------:R-:W-:Y:S01]  /*3420*/  PRMT R206, R11, 0x7610, R206 ;  /* 0x000076100bce7816 */ /* 0x000fe200000000ce */
[----:B------:R-:W-:Y:S01]  /*3430*/  IMAD.MOV.U32 R11, RZ, RZ, R72 ;  /* 0x000000ffff0b7224 */ /* 0x000fe200078e0048 */
[----:B------:R-:W-:Y:S01]  /*3440*/  PRMT R209, R14, 0x7610, R209 ;  /* 0x000076100ed17816 */ /* 0x000fe200000000d1 */
[----:B------:R-:W-:-:S03]  /*3450*/  IMAD.MOV.U32 R14, RZ, RZ, R81 ;  /* 0x000000ffff0e7224 */ /* 0x000fc600078e0051 */
[----:B------:R-:W-:Y:S01]  /*3460*/  PRMT R210, R11, 0x7610, R210 ;  /* 0x000076100bd27816 */ /* 0x000fe200000000d2 */
[----:B------:R-:W-:Y:S01]  /*3470*/  IMAD.MOV.U32 R11, RZ, RZ, R76 ;  /* 0x000000ffff0b7224 */ /* 0x000fe200078e004c */
[----:B------:R-:W-:Y:S01]  /*3480*/  PRMT R153, R13, 0x5410, R14 ;  /* 0x000054100d997816 */ /* 0x000fe2000000000e */
[----:B------:R-:W-:Y:S02]  /*3490*/  IMAD.MOV.U32 R14, RZ, RZ, R34 ;  /* 0x000000ffff0e7224 */ /* 0x000fe400078e0022 */
[----:B------:R-:W-:Y:S01]  /*34a0*/  IMAD.MOV.U32 R13, RZ, RZ, R35 ;  /* 0x000000ffff0d7224 */ /* 0x000fe200078e0023 */
[----:B------:R-:W-:Y:S01]  /*34b0*/  PRMT R212, R11, 0x7610, R212 ;  /* 0x000076100bd47816 */ /* 0x000fe200000000d4 */
[----:B------:R-:W-:-:S03]  /*34c0*/  IMAD.MOV.U32 R11, RZ, RZ, R39 ;  /* 0x000000ffff0b7224 */ /* 0x000fc600078e0027 */
[----:B------:R-:W-:Y:S02]  /*34d0*/  PRMT R83, R14, 0x5410, R13 ;  /* 0x000054100e537816 */ /* 0x000fe4000000000d */
[----:B------:R-:W-:Y:S01]  /*34e0*/  PRMT R123, R12, 0x5410, R11 ;  /* 0x000054100c7b7816 */ /* 0x000fe2000000000b */
[----:B------:R-:W-:Y:S02]  /*34f0*/  IMAD.MOV.U32 R12, RZ, RZ, R42 ;  /* 0x000000ffff0c7224 */ /* 0x000fe400078e002a */
[----:B------:R-:W-:-:S05]  /*3500*/  IMAD.MOV.U32 R11, RZ, RZ, R43 ;  /* 0x000000ffff0b7224 */ /* 0x000fca00078e002b */
[----:B------:R-:W-:Y:S01]  /*3510*/  PRMT R139, R12, 0x5410, R11 ;  /* 0x000054100c8b7816 */ /* 0x000fe2000000000b */
[----:B------:R-:W-:Y:S01]  /*3520*/  IMAD.MOV.U32 R12, RZ, RZ, R46 ;  /* 0x000000ffff0c7224 */ /* 0x000fe200078e002e */
[----:B------:R-:W-:-:S04]  /*3530*/  MOV R11, R47 ;  /* 0x0000002f000b7202 */ /* 0x000fc80000000f00 */
[----:B------:R-:W-:Y:S01]  /*3540*/  PRMT R150, R12, 0x5410, R11 ;  /* 0x000054100c967816 */ /* 0x000fe2000000000b */
[----:B------:R-:W-:Y:S02]  /*3550*/  IMAD.MOV.U32 R12, RZ, RZ, R50 ;  /* 0x000000ffff0c7224 */ /* 0x000fe400078e0032 */
[----:B------:R-:W-:-:S05]  /*3560*/  IMAD.MOV.U32 R11, RZ, RZ, R51 ;  /* 0x000000ffff0b7224 */ /* 0x000fca00078e0033 */
        /* <DEDUP_REMOVED lines=22> */
[----:B------:R-:W-:Y:S06]  /*36d0*/  @!P0 BRA `(.L_x_464) ;  /* 0x0000000000048947 */ /* 0x000fec0003800000 */
[----:B------:R-:W-:Y:S01]  /*36e0*/  BPT.TRAP 0x1 ;  /* 0x000000040000795c */ /* 0x000fe20000300000 */
.L_x_464:
[----:B------:R-:W-:Y:S01]  /*36f0*/  IMAD R88, R18, 0x8, R2 ;  /* 0x0000000812587824 */ /* 0x000fe200078e0202 */
[----:B------:R-:W-:Y:S01]  /*3700*/  SHF.L.U32 R89, R166, 0x1f, RZ ;  /* 0x0000001fa6597819 */ /* 0x000fe200000006ff */
[----:B------:R-:W-:Y:S03]  /*3710*/  BSSY B1, `(.L_x_465) ;  /* 0x0000003000017945 */ /* 0x000fe60003800000 */
[----:B------:R-:W0:Y:S02]  /*3720*/  SYNCS.PHASECHK.TRANS64.TRYWAIT P6, [R88+URZ+0x2a890], R89 ;  /* 0x02a89059580075a7 */ /* 0x000e2400080c017f */
[----:B0-----:R-:W-:Y:S05]  /*3730*/  @!P6 BRA `(.L_x_466) ;  /* 0x000001b800e0e947 */ /* 0x001fea0003800000 */
.L_x_786:
[----:B------:R-:W-:Y:S05]  /*3740*/  BSYNC B1 ;  /* 0x0000000000017941 */ /* 0x000fea0003800000 */
.L_x_465:
[----:B------:R-:W-:-:S03]  /*3750*/  UMOV UR4, 0xffffffff ;  /* 0xffffffff00047882 */ /* 0x000fc60000000000 */
[----:B------:R-:W-:Y:S05]  /*3760*/  BRA.DIV UR4, `(.L_x_467) ;  /* 0x000001ba04e87947 */ /* 0x000fea000b800000 */
[----:B------:R1:W2:Y:S04]  /*3770*/  SHFL.IDX PT, R82, R118, RZ, 0x1c1f ;  /* 0x001c1fff76527589 */ /* 0x0002a800000e0000 */
[----:B------:R1:W3:Y:S02]  /*3780*/  SHFL.IDX PT, R11, R119, RZ, 0x1c1f ;  /* 0x001c1fff770b7589 */ /* 0x0002e400000e0000 */
.L_x_790:
[----:B------:R-:W-:Y:S04]  /*3790*/  BSSY B1, `(.L_x_468) ;  /* 0x0000167000017945 */ /* 0x000fe80003800000 */
[----:B------:R-:W-:Y:S05]  /*37a0*/  @P4 BRA `(.L_x_469) ;  /* 0x0000001400944947 */ /* 0x000fea0003800000 */
[----:B------:R-:W-:Y:S01]  /*37b0*/  ISETP.NE.AND P4, PT, R10, RZ, PT ;  /* 0x000000ff0a00720c */ /* 0x000fe20003f85270 */
[----:B------:R-:W-:-:S12]  /*37c0*/  BSSY B2, `(.L_x_470) ;  /* 0x0000039000027945 */ /* 0x000fd80003800000 */
[----:B------:R-:W-:Y:S05]  /*37d0*/  @!P4 BRA `(.L_x_471) ;  /* 0x0000000000dcc947 */ /* 0x000fea0003800000 */
[----:B------:R4:W0:Y:S01]  /*37e0*/  LDS.128 R12, [R33] ;  /* 0x00000000210c7984 */ /* 0x0008220000000c00 */
[----:B------:R-:W-:Y:S01]  /*37f0*/  ISETP.GE.AND P4, PT, R160, R128, PT ;  /* 0x00000080a000720c */ /* 0x000fe20003f86270 */
[----:B------:R-:W-:-:S12]  /*3800*/  BSSY B3, `(.L_x_472) ;  /* 0x0000031000037945 */ /* 0x000fd80003800000 */
[----:B----4-:R-:W-:Y:S05]  /*3810*/  @P4 BRA `(.L_x_473) ;  /* 0x0000000000bc4947 */ /* 0x010fea0003800000 */
[--C-:B------:R-:W-:Y:S02]  /*3820*/  SHF.R.U64 R78, R78, 0x10, R79.reuse ;  /* 0x000000104e4e7819 */ /* 0x100fe4000000124f */
[----:B------:R-:W-:Y:S02]  /*3830*/  SHF.R.U32.HI R151, RZ, 0x10, R79 ;  /* 0x00000010ff977819 */ /* 0x000fe4000001164f */
[--C-:B------:R-:W-:Y:S02]  /*3840*/  SHF.R.U64 R79, R80, 0x10, R81.reuse ;  /* 0x00000010504f7819 */ /* 0x100fe40000001251 */
[----:B------:R-:W-:Y:S02]  /*3850*/  SHF.R.U32.HI R80, RZ, 0x10, R81 ;  /* 0x00000010ff507819 */ /* 0x000fe40000011651 */
[C---:B------:R-:W-:Y:S02]  /*3860*/  PRMT R81, R153.reuse, 0x5410, R79 ;  /* 0x0000541099517816 */ /* 0x040fe4000000004f */
[----:B------:R-:W-:-:S02]  /*3870*/  PRMT R79, R153, 0x5432, R80 ;  /* 0x00005432994f7816 */ /* 0x000fc40000000050 */
[C---:B------:R-:W-:Y:S02]  /*3880*/  PRMT R78, R152.reuse, 0x5432, R78 ;  /* 0x00005432984e7816 */ /* 0x040fe4000000004e */
[----:B0-----:R-:W-:Y:S02]  /*3890*/  LOP3.LUT R154, R13, 0xffff0000, RZ, 0xc0, !PT ;  /* 0xffff00000d9a7812 */ /* 0x001fe400078ec0ff */
[C---:B------:R-:W-:Y:S01]  /*38a0*/  LOP3.LUT R153, R81.reuse, 0xffff0000, RZ, 0xc0, !PT ;  /* 0xffff000051997812 */ /* 0x040fe200078ec0ff */
[----:B------:R-:W-:Y:S01]  /*38b0*/  IMAD.U32 R81, R81, 0x10000, RZ ;  /* 0x0001000051517824 */ /* 0x000fe200078e00ff */
[----:B------:R-:W-:Y:S02]  /*38c0*/  PRMT R151, R152, 0x5410, R151 ;  /* 0x0000541098977816 */ /* 0x000fe40000000097 */
[----:B------:R-:W-:Y:S01]  /*38d0*/  SHF.L.U32 R152, R13, 0x10, RZ ;  /* 0x000000100d987819 */ /* 0x000fe200000006ff */
[----:B------:R-:W-:Y:S01]  /*38e0*/  FMUL.FTZ R80, R154, R153 ;  /* 0x000000999a507220 */ /* 0x000fe20000410000 */
[C---:B------:R-:W-:Y:S01]  /*38f0*/  LOP3.LUT R13, R78.reuse, 0xffff0000, RZ, 0xc0, !PT ;  /* 0xffff00004e0d7812 */ /* 0x040fe200078ec0ff */
[----:B------:R-:W-:-:S04]  /*3900*/  IMAD.U32 R78, R78, 0x10000, RZ ;  /* 0x000100004e4e7824 */ /* 0x000fc800078e00ff */
[-C--:B------:R-:W-:Y:S01]  /*3910*/  FFMA.FTZ R80, R152, R13.reuse, -R80 ;  /* 0x0000000d98507223 */ /* 0x080fe20000010850 */
[----:B------:R-:W-:Y:S01]  /*3920*/  FMUL.FTZ R13, R154, R13 ;  /* 0x0000000d9a0d7220 */ /* 0x000fe20000410000 */
[C---:B------:R-:W-:Y:S01]  /*3930*/  IMAD.U32 R154, R151.reuse, 0x10000, RZ ;  /* 0x00010000979a7824 */ /* 0x040fe200078e00ff */
[----:B------:R-:W-:Y:S02]  /*3940*/  LOP3.LUT R151, R151, 0xffff0000, RZ, 0xc0, !PT ;  /* 0xffff000097977812 */ /* 0x000fe400078ec0ff */
[----:B------:R-:W-:Y:S01]  /*3950*/  FFMA.FTZ R13, R152, R153, R13 ;  /* 0x00000099980d7223 */ /* 0x000fe2000001000d */
[C---:B------:R-:W-:Y:S01]  /*3960*/  LOP3.LUT R153, R14.reuse, 0xffff0000, RZ, 0xc0, !PT ;  /* 0xffff00000e997812 */ /* 0x040fe200078ec0ff */
[C---:B------:R-:W-:Y:S01]  /*3970*/  IMAD.U32 R152, R79.reuse, 0x10000, RZ ;  /* 0x000100004f987824 */ /* 0x040fe200078e00ff */
[----:B------:R-:W-:Y:S01]  /*3980*/  LOP3.LUT R79, R79, 0xffff0000, RZ, 0xc0, !PT ;  /* 0xffff00004f4f7812 */ /* 0x000fe200078ec0ff */
[----:B------:R-:W-:Y:S01]  /*3990*/  IMAD.U32 R14, R14, 0x10000, RZ ;  /* 0x000100000e0e7824 */ /* 0x000fe200078e00ff */
[----:B------:R-:W-:Y:S01]  /*39a0*/  F2FP.BF16.F32.PACK_AB R13, R13, R80 ;  /* 0x000000500d0d723e */ /* 0x000fe200000010ff */
[C---:B------:R-:W-:Y:S01]  /*39b0*/  FMUL.FTZ R155, R153.reuse, R152 ;  /* 0x00000098999b7220 */ /* 0x040fe20000410000 */
[----:B------:R-:W-:-:S03]  /*39c0*/  FMUL.FTZ R153, R153, R154 ;  /* 0x0000009a99997220 */ /* 0x000fc60000410000 */
[C---:B------:R-:W-:Y:S01]  /*39d0*/  FFMA.FTZ R155, R14.reuse, R154, -R155 ;  /* 0x0000009a0e9b7223 */ /* 0x040fe2000001089b */
[----:B------:R-:W-:Y:S01]  /*39e0*/  FFMA.FTZ R153, R14, R152, R153 ;  /* 0x000000980e997223 */ /* 0x000fe20000010099 */
[C---:B------:R-:W-:Y:S01]  /*39f0*/  LOP3.LUT R14, R15.reuse, 0xffff0000, RZ, 0xc0, !PT ;  /* 0xffff00000f0e7812 */ /* 0x040fe200078ec0ff */
[----:B------:R-:W-:-:S03]  /*3a00*/  IMAD.U32 R15, R15, 0x10000, RZ ;  /* 0x000100000f0f7824 */ /* 0x000fc600078e00ff */
        /* <DEDUP_REMOVED lines=11> */
[----:B------:R-:W-:-:S05]  /*3ac0*/  FFMA.FTZ R15, R12, R81, R15 ;  /* 0x000000510c0f7223 */ /* 0x000fca000001000f */
[----:B------:R-:W-:Y:S01]  /*3ad0*/  F2FP.BF16.F32.PACK_AB R79, R15, R79 ;  /* 0x0000004f0f4f723e */ /* 0x000fe200000010ff */
[----:B------:R-:W-:Y:S01]  /*3ae0*/  IMAD.MOV.U32 R15, RZ, RZ, R14 ;  /* 0x000000ffff0f7224 */ /* 0x000fe200078e000e */
[----:B------:R-:W-:-:S03]  /*3af0*/  MOV R14, R153 ;  /* 0x00000099000e7202 */ /* 0x000fc60000000f00 */
[----:B------:R-:W-:-:S07]  /*3b00*/  IMAD.MOV.U32 R12, RZ, RZ, R79 ;  /* 0x000000ffff0c7224 */ /* 0x000fce00078e004f */
.L_x_473:
[----:B------:R-:W-:Y:S05]  /*3b10*/  BSYNC B3 ;  /* 0x0000000000037941 */ /* 0x000fea0003800000 */
.L_x_472:
[----:B---3--:R-:W-:-:S04]  /*3b20*/  LEA R78, P4, R16, R11, 0x1 ;  /* 0x0000000b104e7211 */ /* 0x008fc800078808ff */
[----:B--2---:R-:W-:-:S05]  /*3b30*/  LEA.HI.X R79, R16, R82, R17, 0x1, P4 ;  /* 0x00000052104f7211 */ /* 0x004fca00020f0c11 */
[----:B0-----:R4:W-:Y:S04]  /*3b40*/  ST.E.128 desc[UR60][R78.64], R12 ;  /* 0x0000000c4e007985 */ /* 0x0019e8000c101d3c */
.L_x_471:
[----:B------:R-:W-:Y:S05]  /*3b50*/  BSYNC B2 ;  /* 0x0000000000027941 */ /* 0x000fea0003800000 */
.L_x_470:
[----:B------:R-:W-:Y:S01]  /*3b60*/  ISETP.NE.AND P4, PT, R27, RZ, PT ;  /* 0x000000ff1b00720c */ /* 0x000fe20003f85270 */
[----:B------:R-:W-:-:S12]  /*3b70*/  BSSY B2, `(.L_x_474) ;  /* 0x000003c000027945 */ /* 0x000fd80003800000 */
[----:B------:R-:W-:Y:S05]  /*3b80*/  @!P4 BRA `(.L_x_475) ;  /* 0x0000000000e8c947 */ /* 0x000fea0003800000 */
[----:B----4-:R4:W0:Y:S01]  /*3b90*/  LDS.128 R12, [R32] ;  /* 0x00000000200c7984 */ /* 0x0108220000000c00 */
[----:B------:R-:W-:Y:S01]  /*3ba0*/  ISETP.GE.AND P4, PT, R169, R128, PT ;  /* 0x00000080a900720c */ /* 0x000fe20003f86270 */
[----:B------:R-:W-:-:S12]  /*3bb0*/  BSSY B3, `(.L_x_476) ;  /* 0x0000032000037945 */ /* 0x000fd80003800000 */
[----:B----4-:R-:W-:Y:S05]  /*3bc0*/  @P4 BRA `(.L_x_477) ;  /* 0x0000000000c04947 */ /* 0x010fea0003800000 */
[--C-:B------:R-:W-:Y:S02]  /*3bd0*/  SHF.R.U64 R74, R74, 0x10, R75.reuse ;  /* 0x000000104a4a7819 */ /* 0x100fe4000000124b */
[----:B------:R-:W-:Y:S02]  /*3be0*/  SHF.R.U32.HI R78, RZ, 0x10, R75 ;  /* 0x00000010ff4e7819 */ /* 0x000fe4000001164b */
[--C-:B------:R-:W-:Y:S02]  /*3bf0*/  SHF.R.U64 R75, R76, 0x10, R77.reuse ;  /* 0x000000104c4b7819 */ /* 0x100fe4000000124d */
[----:B------:R-:W-:Y:S02]  /*3c00*/  SHF.R.U32.HI R79, RZ, 0x10, R77 ;  /* 0x00000010ff4f7819 */ /* 0x000fe4000001164d */
[C---:B------:R-:W-:Y:S01]  /*3c10*/  PRMT R77, R212.reuse, 0x5410, R75 ;  /* 0x00005410d44d7816 */ /* 0x040fe2000000004b */
[----:B0-----:R-:W-:Y:S01]  /*3c20*/  IMAD.U32 R75, R13, 0x10000, RZ ;  /* 0x000100000d4b7824 */ /* 0x001fe200078e00ff */
[----:B------:R-:W-:-:S02]  /*3c30*/  PRMT R74, R212, 0x5432, R74 ;  /* 0x00005432d44a7816 */ /* 0x000fc4000000004a */
[----:B------:R-:W-:Y:S02]  /*3c40*/  LOP3.LUT R151, R13, 0xffff0000, RZ, 0xc0, !PT ;  /* 0xffff00000d977812 */ /* 0x000fe400078ec0ff */
[C---:B------:R-:W-:Y:S01]  /*3c50*/  LOP3.LUT R80, R77.reuse, 0xffff0000, RZ, 0xc0, !PT ;  /* 0xffff00004d507812 */ /* 0x040fe200078ec0ff */
[----:B------:R-:W-:Y:S01]  /*3c60*/  IMAD.U32 R77, R77, 0x10000, RZ ;  /* 0x000100004d4d7824 */ /* 0x000fe200078e00ff */
[C---:B------:R-:W-:Y:S01]  /*3c70*/  LOP3.LUT R76, R74.reuse, 0xffff0000, RZ, 0xc0, !PT ;  /* 0xffff00004a4c7812 */ /* 0x040fe200078ec0ff */
[----:B------:R-:W-:Y:S02]  /*3c80*/  IMAD.U32 R74, R74, 0x10000, RZ ;  /* 0x000100004a4a7824 */ /* 0x000fe400078e00ff */
[C---:B------:R-:W-:Y:S02]  /*3c90*/  FMUL.FTZ R81, R151.reuse, R80 ;  /* 0x0000005097517220 */ /* 0x040fe40000410000 */
[-C--:B------:R-:W-:Y:S02]  /*3ca0*/  FMUL.FTZ R13, R151, R76.reuse ;  /* 0x0000004c970d7220 */ /* 0x080fe40000410000 */
[----:B------:R-:W-:-:S02]  /*3cb0*/  FFMA.FTZ R76, R75, R76, -R81 ;  /* 0x0000004c4b4c7223 */ /* 0x000fc40000010851 */
[----:B------:R-:W-:Y:S01]  /*3cc0*/  FFMA.FTZ R75, R75, R80, R13 ;  /* 0x000000504b4b7223 */ /* 0x000fe2000001000d */
[C---:B------:R-:W-:Y:S02]  /*3cd0*/  PRMT R13, R213.reuse, 0x5432, R78 ;  /* 0x00005432d50d7816 */ /* 0x040fe4000000004e */
[----:B------:R-:W-:Y:S02]  /*3ce0*/  PRMT R78, R213, 0x5410, R79 ;  /* 0x00005410d54e7816 */ /* 0x000fe4000000004f */
[----:B------:R-:W-:Y:S01]  /*3cf0*/  LOP3.LUT R80, R14, 0xffff0000, RZ, 0xc0, !PT ;  /* 0xffff00000e507812 */ /* 0x000fe200078ec0ff */
[C---:B------:R-:W-:Y:S01]  /*3d00*/  IMAD.U32 R81, R13.reuse, 0x10000, RZ ;  /* 0x000100000d517824 */ /* 0x040fe200078e00ff */
[----:B------:R-:W-:Y:S01]  /*3d10*/  LOP3.LUT R13, R13, 0xffff0000, RZ, 0xc0, !PT ;  /* 0xffff00000d0d7812 */ /* 0x000fe200078ec0ff */
        /* <DEDUP_REMOVED lines=14> */
[C---:B------:R-:W-:Y:S01]  /*3e00*/  LOP3.LUT R13, R12.reuse, 0xffff0000, RZ, 0xc0, !PT ;  /* 0xffff00000c0d7812 */ /* 0x040fe200078ec0ff */
[----:B------:R-:W-:Y:S01]  /*3e10*/  FFMA.FTZ R14, R15, R78, R14 ;  /* 0x0000004e0f0e7223 */ /* 0x000fe2000001000e */
[----:B------:R-:W-:-:S03]  /*3e20*/  SHF.L.U32 R12, R12, 0x10, RZ ;  /* 0x000000100c0c7819 */ /* 0x000fc600000006ff */
[C---:B------:R-:W-:Y:S01]  /*3e30*/  FMUL.FTZ R15, R13.reuse, R77 ;  /* 0x0000004d0d0f7220 */ /* 0x040fe20000410000 */
[-C--:B------:R-:W-:Y:S01]  /*3e40*/  FMUL.FTZ R13, R13, R74.reuse ;  /* 0x0000004a0d0d7220 */ /* 0x080fe20000410000 */
[----:B------:R-:W-:Y:S02]  /*3e50*/  F2FP.BF16.F32.PACK_AB R14, R14, R79 ;  /* 0x0000004f0e0e723e */ /* 0x000fe400000010ff */
[C---:B------:R-:W-:Y:S01]  /*3e60*/  FFMA.FTZ R15, R12.reuse, R74, -R15 ;  /* 0x0000004a0c0f7223 */ /* 0x040fe2000001080f */
[----:B------:R-:W-:-:S05]  /*3e70*/  FFMA.FTZ R13, R12, R77, R13 ;  /* 0x0000004d0c0d7223 */ /* 0x000fca000001000d */
[----:B------:R-:W-:Y:S01]  /*3e80*/  F2FP.BF16.F32.PACK_AB R13, R13, R15 ;  /* 0x0000000f0d0d723e */ /* 0x000fe200000010ff */
[----:B------:R-:W-:Y:S02]  /*3e90*/  IMAD.MOV.U32 R15, RZ, RZ, R14 ;  /* 0x000000ffff0f7224 */ /* 0x000fe400078e000e */
[----:B------:R-:W-:Y:S02]  /*3ea0*/  IMAD.MOV.U32 R14, RZ, RZ, R80 ;  /* 0x000000ffff0e7224 */ /* 0x000fe400078e0050 */
[----:B------:R-:W-:Y:S02]  /*3eb0*/  IMAD.MOV.U32 R12, RZ, RZ, R13 ;  /* 0x000000ffff0c7224 */ /* 0x000fe400078e000d */
[----:B------:R-:W-:-:S07]  /*3ec0*/  IMAD.MOV.U32 R13, RZ, RZ, R75 ;  /* 0x000000ffff0d7224 */ /* 0x000fce00078e004b */
.L_x_477:
[----:B------:R-:W-:Y:S05]  /*3ed0*/  BSYNC B3 ;  /* 0x0000000000037941 */ /* 0x000fea0003800000 */
.L_x_476:
[----:B------:R-:W-:Y:S02]  /*3ee0*/  IMAD.SHL.U32 R76, R162, 0x8, RZ ;  /* 0x00000008a24c7824 */ /* 0x000fe400078e00ff */
[----:B---3--:R-:W-:Y:S02]  /*3ef0*/  IMAD.MOV.U32 R74, RZ, RZ, R11 ;  /* 0x000000ffff4a7224 */ /* 0x008fe400078e000b */
[----:B--2---:R-:W-:Y:S02]  /*3f00*/  IMAD.MOV.U32 R75, RZ, RZ, R82 ;  /* 0x000000ffff4b7224 */ /* 0x004fe400078e0052 */
[----:B------:R-:W-:-:S05]  /*3f10*/  IMAD.WIDE R74, R76, 0x2, R74 ;  /* 0x000000024c4a7825 */ /* 0x000fca00078e024a */
[----:B0-----:R0:W-:Y:S02]  /*3f20*/  ST.E.128 desc[UR60][R74.64], R12 ;  /* 0x0000000c4a007985 */ /* 0x0011e4000c101d3c */
.L_x_475:
[----:B------:R-:W-:Y:S05]  /*3f30*/  BSYNC B2 ;  /* 0x0000000000027941 */ /* 0x000fea0003800000 */
.L_x_474:
[----:B------:R-:W-:Y:S01]  /*3f40*/  ISETP.NE.AND P4, PT, R28, RZ, PT ;  /* 0x000000ff1c00720c */ /* 0x000fe20003f85270 */
[----:B------:R-:W-:-:S12]  /*3f50*/  BSSY B2, `(.L_x_478) ;  /* 0x000003c000027945 */ /* 0x000fd80003800000 */
[----:B------:R-:W-:Y:S05]  /*3f60*/  @!P4 BRA `(.L_x_479) ;  /* 0x0000000000e8c947 */ /* 0x000fea0003800000 */
[----:B0---4-:R0:W4:Y:S01]  /*3f70*/  LDS.128 R12, [R33+0x3000] ;  /* 0x00300000210c7984 */ /* 0x0111220000000c00 */
[----:B------:R-:W-:Y:S01]  /*3f80*/  ISETP.GE.AND P4, PT, R168, R128, PT ;  /* 0x00000080a800720c */ /* 0x000fe20003f86270 */
[----:B------:R-:W-:-:S12]  /*3f90*/  BSSY B3, `(.L_x_480) ;  /* 0x0000032000037945 */ /* 0x000fd80003800000 */
[----:B0-----:R-:W-:Y:S05]  /*3fa0*/  @P4 BRA `(.L_x_481) ;  /* 0x0000000000c04947 */ /* 0x001fea0003800000 */
[--C-:B------:R-:W-:Y:S02]  /*3fb0*/  SHF.R.U64 R70, R70, 0x10, R71.reuse ;  /* 0x0000001046467819 */ /* 0x100fe40000001247 */
[----:B------:R-:W-:Y:S02]  /*3fc0*/  SHF.R.U32.HI R74, RZ, 0x10, R71 ;  /* 0x00000010ff4a7819 */ /* 0x000fe40000011647 */
[--C-:B------:R-:W-:Y:S02]  /*3fd0*/  SHF.R.U64 R71, R72, 0x10, R73.reuse ;  /* 0x0000001048477819 */ /* 0x100fe40000001249 */
[----:B------:R-:W-:Y:S02]  /*3fe0*/  SHF.R.U32.HI R75, RZ, 0x10, R73 ;  /* 0x00000010ff4b7819 */ /* 0x000fe40000011649 */
[C---:B------:R-:W-:Y:S01]  /*3ff0*/  PRMT R73, R210.reuse, 0x5410, R71 ;  /* 0x00005410d2497816 */ /* 0x040fe20000000047 */
[----:B----4-:R-:W-:Y:S01]  /*4000*/  IMAD.U32 R71, R13, 0x10000, RZ ;  /* 0x000100000d477824 */ /* 0x010fe200078e00ff */
[----:B------:R-:W-:-:S02]  /*4010*/  PRMT R70, R210, 0x5432, R70 ;  /* 0x00005432d2467816 */ /* 0x000fc40000000046 */
[----:B------:R-:W-:Y:S02]  /*4020*/  LOP3.LUT R78, R13, 0xffff0000, RZ, 0xc0, !PT ;  /* 0xffff00000d4e7812 */ /* 0x000fe400078ec0ff */
[C---:B------:R-:W-:Y:S01]  /*4030*/  LOP3.LUT R76, R73.reuse, 0xffff0000, RZ, 0xc0, !PT ;  /* 0xffff0000494c7812 */ /* 0x040fe200078ec0ff */
[----:B------:R-:W-:Y:S01]  /*4040*/  IMAD.U32 R73, R73, 0x10000, RZ ;  /* 0x0001000049497824 */ /* 0x000fe200078e00ff */
[C---:B------:R-:W-:Y:S01]  /*4050*/  LOP3.LUT R72, R70.reuse, 0xffff0000, RZ, 0xc0, !PT ;  /* 0xffff000046487812 */ /* 0x040fe200078ec0ff */
[----:B------:R-:W-:Y:S02]  /*4060*/  IMAD.U32 R70, R70, 0x10000, RZ ;  /* 0x0001000046467824 */ /* 0x000fe400078e00ff */
[C---:B------:R-:W-:Y:S02]  /*4070*/  FMUL.FTZ R77, R78.reuse, R76 ;  /* 0x0000004c4e4d7220 */ /* 0x040fe40000410000 */
[-C--:B------:R-:W-:Y:S01]  /*4080*/  FMUL.FTZ R13, R78, R72.reuse ;  /* 0x000000484e0d7220 */ /* 0x080fe20000410000 */
[C---:B------:R-:W-:Y:S01]  /*4090*/  LOP3.LUT R78, R14.reuse, 0xffff0000, RZ, 0xc0, !PT ;  /* 0xffff00000e4e7812 */ /* 0x040fe200078ec0ff */
[----:B------:R-:W-:Y:S01]  /*40a0*/  FFMA.FTZ R72, R71, R72, -R77 ;  /* 0x0000004847487223 */ /* 0x000fe2000001084d */
[----:B------:R-:W-:-:S02]  /*40b0*/  IMAD.U32 R14, R14, 0x10000, RZ ;  /* 0x000100000e0e7824 */ /* 0x000fc400078e00ff */
[----:B------:R-:W-:Y:S01]  /*40c0*/  FFMA.FTZ R71, R71, R76, R13 ;  /* 0x0000004c47477223 */ /* 0x000fe2000001000d */
[C---:B------:R-:W-:Y:S02]  /*40d0*/  PRMT R13, R211.reuse, 0x5432, R74 ;  /* 0x00005432d30d7816 */ /* 0x040fe4000000004a */
[----:B------:R-:W-:Y:S02]  /*40e0*/  PRMT R74, R211, 0x5410, R75 ;  /* 0x00005410d34a7816 */ /* 0x000fe4000000004b */
[----:B------:R-:W-:Y:S01]  /*40f0*/  F2FP.BF16.F32.PACK_AB R71, R71, R72 ;  /* 0x000000484747723e */ /* 0x000fe200000010ff */
[C---:B------:R-:W-:Y:S01]  /*4100*/  IMAD.U32 R76, R13.reuse, 0x10000, RZ ;  /* 0x000100000d4c7824 */ /* 0x040fe200078e00ff */
[C---:B------:R-:W-:Y:S02]  /*4110*/  SHF.L.U32 R75, R74.reuse, 0x10, RZ ;  /* 0x000000104a4b7819 */ /* 0x040fe400000006ff */
[----:B------:R-:W-:Y:S02]  /*4120*/  LOP3.LUT R74, R74, 0xffff0000, RZ, 0xc0, !PT ;  /* 0xffff00004a4a7812 */ /* 0x000fe400078ec0ff */
[----:B------:R-:W-:Y:S01]  /*4130*/  LOP3.LUT R13, R13, 0xffff0000, RZ, 0xc0, !PT ;  /* 0xffff00000d0d7812 */ /* 0x000fe200078ec0ff */
        /* <DEDUP_REMOVED lines=12> */
[----:B------:R-:W-:-:S03]  /*4200*/  IMAD.U32 R12, R12, 0x10000, RZ ;  /* 0x000100000c0c7824 */ /* 0x000fc600078e00ff */
[C---:B------:R-:W-:Y:S01]  /*4210*/  FMUL.FTZ R15, R13.reuse, R73 ;  /* 0x000000490d0f7220 */ /* 0x040fe20000410000 */
[-C--:B------:R-:W-:Y:S01]  /*4220*/  FMUL.FTZ R13, R13, R70.reuse ;  /* 0x000000460d0d7220 */ /* 0x080fe20000410000 */
[----:B------:R-:W-:Y:S02]  /*4230*/  F2FP.BF16.F32.PACK_AB R14, R14, R75 ;  /* 0x0000004b0e0e723e */ /* 0x000fe400000010ff */
[C---:B------:R-:W-:Y:S01]  /*4240*/  FFMA.FTZ R15, R12.reuse, R70, -R15 ;  /* 0x000000460c0f7223 */ /* 0x040fe2000001080f */
[----:B------:R-:W-:-:S05]  /*4250*/  FFMA.FTZ R13, R12, R73, R13 ;  /* 0x000000490c0d7223 */ /* 0x000fca000001000d */
[----:B------:R-:W-:Y:S01]  /*4260*/  F2FP.BF16.F32.PACK_AB R13, R13, R15 ;  /* 0x0000000f0d0d723e */ /* 0x000fe200000010ff */
[----:B------:R-:W-:Y:S02]  /*4270*/  IMAD.MOV.U32 R15, RZ, RZ, R14 ;  /* 0x000000ffff0f7224 */ /* 0x000fe400078e000e */
[----:B------:R-:W-:Y:S01]  /*4280*/  IMAD.MOV.U32 R14, RZ, RZ, R77 ;  /* 0x000000ffff0e7224 */ /* 0x000fe200078e004d */
[----:B------:R-:W-:Y:S01]  /*4290*/  MOV R12, R13 ;  /* 0x0000000d000c7202 */ /* 0x000fe20000000f00 */
[----:B------:R-:W-:-:S07]  /*42a0*/  IMAD.MOV.U32 R13, RZ, RZ, R71 ;  /* 0x000000ffff0d7224 */ /* 0x000fce00078e0047 */
.L_x_481:
[----:B------:R-:W-:Y:S05]  /*42b0*/  BSYNC B3 ;  /* 0x0000000000037941 */ /* 0x000fea0003800000 */
.L_x_480:
[----:B------:R-:W-:Y:S02]  /*42c0*/  IMAD.SHL.U32 R72, R163, 0x8, RZ ;  /* 0x00000008a3487824 */ /* 0x000fe400078e00ff */
[----:B---3--:R-:W-:Y:S02]  /*42d0*/  IMAD.MOV.U32 R70, RZ, RZ, R11 ;  /* 0x000000ffff467224 */ /* 0x008fe400078e000b */
[----:B--2---:R-:W-:Y:S02]  /*42e0*/  IMAD.MOV.U32 R71, RZ, RZ, R82 ;  /* 0x000000ffff477224 */ /* 0x004fe400078e0052 */
[----:B------:R-:W-:-:S05]  /*42f0*/  IMAD.WIDE R70, R72, 0x2, R70 ;  /* 0x0000000248467825 */ /* 0x000fca00078e0246 */
[----:B----4-:R0:W-:Y:S02]  /*4300*/  ST.E.128 desc[UR60][R70.64], R12 ;  /* 0x0000000c46007985 */ /* 0x0101e4000c101d3c */
.L_x_479:
[----:B------:R-:W-:Y:S05]  /*4310*/  BSYNC B2 ;  /* 0x0000000000027941 */ /* 0x000fea0003800000 */
.L_x_478:
[----:B------:R-:W-:Y:S01]  /*4320*/  ISETP.NE.AND P4, PT, R105, RZ, PT ;  /* 0x000000ff6900720c */ /* 0x000fe20003f85270 */
[----:B------:R-:W-:-:S12]  /*4330*/  BSSY B2, `(.L_x_482) ;  /* 0x000003a000027945 */ /* 0x000fd80003800000 */
[----:B------:R-:W-:Y:S05]  /*4340*/  @!P4 BRA `(.L_x_483) ;  /* 0x0000000000e0c947 */ /* 0x000fea0003800000 */
[----:B0---4-:R0:W4:Y:S01]  /*4350*/  LDS.128 R12, [R32+0x3000] ;  /* 0x00300000200c7984 */ /* 0x0111220000000c00 */
[C---:B---3--:R-:W-:Y:S01]  /*4360*/  LEA R70, P4, R19.reuse, R11, 0x1 ;  /* 0x0000000b13467211 */ /* 0x048fe200078808ff */
[----:B------:R-:W-:Y:S03]  /*4370*/  BSSY B3, `(.L_x_484) ;  /* 0x0000034000037945 */ /* 0x000fe60003800000 */
[----:B--2---:R-:W-:Y:S02]  /*4380*/  LEA.HI.X R71, R19, R82, R164, 0x1, P4 ;  /* 0x0000005213477211 */ /* 0x004fe400020f0ca4 */
[----:B------:R-:W-:-:S13]  /*4390*/  ISETP.GE.AND P4, PT, R171, R128, PT ;  /* 0x00000080ab00720c */ /* 0x000fda0003f86270 */
[----:B0-----:R-:W-:Y:S05]  /*43a0*/  @P4 BRA `(.L_x_485) ;  /* 0x0000000000c04947 */ /* 0x001fea0003800000 */
[--C-:B------:R-:W-:Y:S02]  /*43b0*/  SHF.R.U64 R66, R66, 0x10, R67.reuse ;  /* 0x0000001042427819 */ /* 0x100fe40000001243 */
[----:B------:R-:W-:Y:S02]  /*43c0*/  SHF.R.U32.HI R72, RZ, 0x10, R67 ;  /* 0x00000010ff487819 */ /* 0x000fe40000011643 */
[--C-:B------:R-:W-:Y:S02]  /*43d0*/  SHF.R.U64 R67, R68, 0x10, R69.reuse ;  /* 0x0000001044437819 */ /* 0x100fe40000001245 */
[----:B------:R-:W-:Y:S02]  /*43e0*/  SHF.R.U32.HI R73, RZ, 0x10, R69 ;  /* 0x00000010ff497819 */ /* 0x000fe40000011645 */
[----:B------:R-:W-:Y:S01]  /*43f0*/  PRMT R69, R209, 0x5410, R67 ;  /* 0x00005410d1457816 */ /* 0x000fe20000000043 */
        /* <DEDUP_REMOVED lines=17> */
[----:B------:R-:W-:Y:S01]  /*4510*/  LOP3.LUT R13, R13, 0xffff0000, RZ, 0xc0, !PT ;  /* 0xffff00000d0d7812 */ /* 0x000fe200078ec0ff */
[C---:B------:R-:W-:Y:S01]  /*4520*/  IMAD.U32 R73, R72.reuse, 0x10000, RZ ;  /* 0x0001000048497824 */ /* 0x040fe200078e00ff */
[----:B------:R-:W-:-:S03]  /*4530*/  LOP3.LUT R72, R72, 0xffff0000, RZ, 0xc0, !PT ;  /* 0xffff000048487812 */ /* 0x000fc600078ec0ff */
[C---:B------:R-:W-:Y:S01]  /*4540*/  FMUL.FTZ R75, R76.reuse, R73 ;  /* 0x000000494c4b7220 */ /* 0x040fe20000410000 */
[----:B------:R-:W-:-:S03]  /*4550*/  FMUL.FTZ R76, R76, R74 ;  /* 0x0000004a4c4c7220 */ /* 0x000fc60000410000 */
[C---:B------:R-:W-:Y:S01]  /*4560*/  FFMA.FTZ R75, R14.reuse, R74, -R75 ;  /* 0x0000004a0e4b7223 */ /* 0x040fe2000001084b */
[----:B------:R-:W-:Y:S01]  /*4570*/  FFMA.FTZ R76, R14, R73, R76 ;  /* 0x000000490e4c7223 */ /* 0x000fe2000001004c */
[C---:B------:R-:W-:Y:S02]  /*4580*/  LOP3.LUT R14, R15.reuse, 0xffff0000, RZ, 0xc0, !PT ;  /* 0xffff00000f0e7812 */ /* 0x040fe400078ec0ff */
[----:B------:R-:W-:Y:S02]  /*4590*/  SHF.L.U32 R15, R15, 0x10, RZ ;  /* 0x000000100f0f7819 */ /* 0x000fe400000006ff */
        /* <DEDUP_REMOVED lines=17> */
.L_x_485:
[----:B------:R-:W-:Y:S05]  /*46b0*/  BSYNC B3 ;  /* 0x0000000000037941 */ /* 0x000fea0003800000 */
.L_x_484:
[----:B----4-:R0:W-:Y:S02]  /*46c0*/  ST.E.128 desc[UR60][R70.64], R12 ;  /* 0x0000000c46007985 */ /* 0x0101e4000c101d3c */
.L_x_483:
[----:B------:R-:W-:Y:S05]  /*46d0*/  BSYNC B2 ;  /* 0x0000000000027941 */ /* 0x000fea0003800000 */
.L_x_482:
        /* <DEDUP_REMOVED lines=9> */
[----:B------:R-:W-:Y:S01]  /*4770*/  SHF.R.U64 R69, R62, 0x10, R63 ;  /* 0x000000103e457819 */ /* 0x000fe2000000123f */
[----:B----4-:R-:W-:Y:S01]  /*4780*/  IMAD.U32 R74, R12, 0x10000, RZ ;  /* 0x000100000c4a7824 */ /* 0x010fe200078e00ff */
[----:B------:R-:W-:Y:S02]  /*4790*/  SHF.R.U64 R62, R64, 0x10, R65 ;  /* 0x00000010403e7819 */ /* 0x000fe40000001241 */
[C---:B------:R-:W-:Y:S02]  /*47a0*/  PRMT R64, R207.reuse, 0x5432, R69 ;  /* 0x00005432cf407816 */ /* 0x040fe40000000045 */
[----:B------:R-:W-:Y:S02]  /*47b0*/  PRMT R62, R207, 0x5410, R62 ;  /* 0x00005410cf3e7816 */ /* 0x000fe4000000003e */
[C---:B------:R-:W-:Y:S02]  /*47c0*/  LOP3.LUT R68, R13.reuse, 0xffff0000, RZ, 0xc0, !PT ;  /* 0xffff00000d447812 */ /* 0x040fe400078ec0ff */
[C---:B------:R-:W-:Y:S01]  /*47d0*/  LOP3.LUT R70, R62.reuse, 0xffff0000, RZ, 0xc0, !PT ;  /* 0xffff00003e467812 */ /* 0x040fe200078ec0ff */
[----:B------:R-:W-:Y:S01]  /*47e0*/  IMAD.U32 R62, R62, 0x10000, RZ ;  /* 0x000100003e3e7824 */ /* 0x000fe200078e00ff */
[C---:B------:R-:W-:Y:S01]  /*47f0*/  LOP3.LUT R69, R64.reuse, 0xffff0000, RZ, 0xc0, !PT ;  /* 0xffff000040457812 */ /* 0x040fe200078ec0ff */
[----:B------:R-:W-:Y:S01]  /*4800*/  IMAD.U32 R64, R64, 0x10000, RZ ;  /* 0x0001000040407824 */ /* 0x000fe200078e00ff */
[----:B------:R-:W-:Y:S01]  /*4810*/  SHF.R.U32.HI R72, RZ, 0x10, R65 ;  /* 0x00000010ff487819 */ /* 0x000fe20000011641 */
[----:B------:R-:W-:Y:S01]  /*4820*/  IMAD.U32 R65, R13, 0x10000, RZ ;  /* 0x000100000d417824 */ /* 0x000fe200078e00ff */
[----:B------:R-:W-:Y:S01]  /*4830*/  SHF.R.U32.HI R63, RZ, 0x10, R63 ;  /* 0x00000010ff3f7819 */ /* 0x000fe2000001163f */
[C---:B------:R-:W-:Y:S01]  /*4840*/  FMUL.FTZ R13, R68.reuse, R70 ;  /* 0x00000046440d7220 */ /* 0x040fe20000410000 */
[----:B------:R-:W-:Y:S01]  /*4850*/  FMUL.FTZ R71, R68, R69 ;  /* 0x0000004544477220 */ /* 0x000fe20000410000 */
[----:B------:R-:W-:-:S02]  /*4860*/  PRMT R68, R206, 0x5410, R72 ;  /* 0x00005410ce447816 */ /* 0x000fc40000000048 */
[----:B------:R-:W-:Y:S01]  /*4870*/  PRMT R63, R206, 0x5432, R63 ;  /* 0x00005432ce3f7816 */ /* 0x000fe2000000003f */
[C---:B------:R-:W-:Y:S01]  /*4880*/  FFMA.FTZ R69, R65.reuse, R69, -R13 ;  /* 0x0000004541457223 */ /* 0x040fe2000001080d */
[----:B------:R-:W-:Y:S01]  /*4890*/  FFMA.FTZ R65, R65, R70, R71 ;  /* 0x0000004641417223 */ /* 0x000fe20000010047 */
[C---:B------:R-:W-:Y:S01]  /*48a0*/  LOP3.LUT R13, R14.reuse, 0xffff0000, RZ, 0xc0, !PT ;  /* 0xffff00000e0d7812 */ /* 0x040fe200078ec0ff */
[----:B------:R-:W-:Y:S01]  /*48b0*/  IMAD.U32 R70, R14, 0x10000, RZ ;  /* 0x000100000e467824 */ /* 0x000fe200078e00ff */
[C---:B------:R-:W-:Y:S01]  /*48c0*/  SHF.L.U32 R71, R68.reuse, 0x10, RZ ;  /* 0x0000001044477819 */ /* 0x040fe200000006ff */
[----:B------:R-:W-:Y:S01]  /*48d0*/  IMAD.U32 R72, R63, 0x10000, RZ ;  /* 0x000100003f487824 */ /* 0x000fe200078e00ff */
[C---:B------:R-:W-:Y:S01]  /*48e0*/  LOP3.LUT R14, R15.reuse, 0xffff0000, RZ, 0xc0, !PT ;  /* 0xffff00000f0e7812 */ /* 0x040fe200078ec0ff */
[----:B------:R-:W-:Y:S01]  /*48f0*/  IMAD.U32 R15, R15, 0x10000, RZ ;  /* 0x000100000f0f7824 */ /* 0x000fe200078e00ff */
[----:B------:R-:W-:Y:S01]  /*4900*/  LOP3.LUT R68, R68, 0xffff0000, RZ, 0xc0, !PT ;  /* 0xffff000044447812 */ /* 0x000fe200078ec0ff */
[C---:B------:R-:W-:Y:S01]  /*4910*/  FMUL.FTZ R73, R13.reuse, R71 ;  /* 0x000000470d497220 */ /* 0x040fe20000410000 */
[----:B------:R-:W-:Y:S01]  /*4920*/  FMUL.FTZ R13, R13, R72 ;  /* 0x000000480d0d7220 */ /* 0x000fe20000410000 */
[----:B------:R-:W-:-:S02]  /*4930*/  LOP3.LUT R63, R63, 0xffff0000, RZ, 0xc0, !PT ;  /* 0xffff00003f3f7812 */ /* 0x000fc400078ec0ff */
[----:B------:R-:W-:Y:S01]  /*4940*/  LOP3.LUT R12, R12, 0xffff0000, RZ, 0xc0, !PT ;  /* 0xffff00000c0c7812 */ /* 0x000fe200078ec0ff */
[C---:B------:R-:W-:Y:S01]  /*4950*/  FFMA.FTZ R73, R70.reuse, R72, -R73 ;  /* 0x0000004846497223 */ /* 0x040fe20000010849 */
[----:B------:R-:W-:Y:S01]  /*4960*/  FFMA.FTZ R13, R70, R71, R13 ;  /* 0x00000047460d7223 */ /* 0x000fe2000001000d */
[C---:B------:R-:W-:Y:S01]  /*4970*/  FMUL.FTZ R70, R14.reuse, R68 ;  /* 0x000000440e467220 */ /* 0x040fe20000410000 */
[-C--:B------:R-:W-:Y:S01]  /*4980*/  FMUL.FTZ R71, R14, R63.reuse ;  /* 0x0000003f0e477220 */ /* 0x080fe20000410000 */
[C---:B------:R-:W-:Y:S01]  /*4990*/  FMUL.FTZ R14, R12.reuse, R62 ;  /* 0x0000003e0c0e7220 */ /* 0x040fe20000410000 */
[----:B------:R-:W-:Y:S01]  /*49a0*/  FMUL.FTZ R12, R12, R64 ;  /* 0x000000400c0c7220 */ /* 0x000fe20000410000 */
[C---:B------:R-:W-:Y:S01]  /*49b0*/  FFMA.FTZ R70, R15.reuse, R63, -R70 ;  /* 0x0000003f0f467223 */ /* 0x040fe20000010846 */
[----:B------:R-:W-:Y:S01]  /*49c0*/  FFMA.FTZ R71, R15, R68, R71 ;  /* 0x000000440f477223 */ /* 0x000fe20000010047 */
[C---:B------:R-:W-:Y:S01]  /*49d0*/  FFMA.FTZ R14, R74.reuse, R64, -R14 ;  /* 0x000000404a0e7223 */ /* 0x040fe2000001080e */
[----:B------:R-:W-:Y:S01]  /*49e0*/  FFMA.FTZ R12, R74, R62, R12 ;  /* 0x0000003e4a0c7223 */ /* 0x000fe2000001000c */
[----:B------:R-:W-:-:S02]  /*49f0*/  F2FP.BF16.F32.PACK_AB R13, R13, R73 ;  /* 0x000000490d0d723e */ /* 0x000fc400000010ff */
[----:B------:R-:W-:Y:S02]  /*4a00*/  F2FP.BF16.F32.PACK_AB R70, R71, R70 ;  /* 0x000000464746723e */ /* 0x000fe400000010ff */
[----:B------:R-:W-:Y:S02]  /*4a10*/  F2FP.BF16.F32.PACK_AB R65, R65, R69 ;  /* 0x000000454141723e */ /* 0x000fe400000010ff */
[----:B------:R-:W-:Y:S01]  /*4a20*/  F2FP.BF16.F32.PACK_AB R12, R12, R14 ;  /* 0x0000000e0c0c723e */ /* 0x000fe200000010ff */
[----:B------:R-:W-:Y:S01]  /*4a30*/  IMAD.MOV.U32 R14, RZ, RZ, R13 ;  /* 0x000000ffff0e7224 */ /* 0x000fe200078e000d */
[----:B------:R-:W-:Y:S01]  /*4a40*/  MOV R13, R65 ;  /* 0x00000041000d7202 */ /* 0x000fe20000000f00 */
[----:B------:R-:W-:-:S07]  /*4a50*/  IMAD.MOV.U32 R15, RZ, RZ, R70 ;  /* 0x000000ffff0f7224 */ /* 0x000fce00078e0046 */
.L_x_489:
[----:B------:R-:W-:Y:S05]  /*4a60*/  BSYNC B3 ;  /* 0x0000000000037941 */ /* 0x000fea0003800000 */
.L_x_488:
[----:B----4-:R0:W-:Y:S02]  /*4a70*/  ST.E.128 desc[UR60][R66.64], R12 ;  /* 0x0000000c42007985 */ /* 0x0101e4000c101d3c */
.L_x_487:
[----:B------:R-:W-:Y:S05]  /*4a80*/  BSYNC B2 ;  /* 0x0000000000027941 */ /* 0x000fea0003800000 */
.L_x_486:
[----:B------:R-:W-:-:S13]  /*4a90*/  ISETP.NE.AND P4, PT, R103, RZ, PT ;  /* 0x000000ff6700720c */ /* 0x000fda0003f85270 */
        /* <DEDUP_REMOVED lines=9> */
[--C-:B------:R-:W-:Y:S02]  /*4b30*/  SHF.R.U64 R58, R60, 0x10, R61.reuse ;  /* 0x000000103c3a7819 */ /* 0x100fe4000000123d */
[----:B------:R-:W-:Y:S01]  /*4b40*/  SHF.R.U32.HI R64, RZ, 0x10, R61 ;  /* 0x00000010ff407819 */ /* 0x000fe2000001163d */
[----:B------:R-:W-:Y:S01]  /*4b50*/  IMAD.U32 R61, R14, 0x10000, RZ ;  /* 0x000100000e3d7824 */ /* 0x000fe200078e00ff */
[----:B------:R-:W-:Y:S02]  /*4b60*/  SHF.R.U32.HI R59, RZ, 0x10, R59 ;  /* 0x00000010ff3b7819 */ /* 0x000fe4000001163b */
[C---:B------:R-:W-:Y:S02]  /*4b70*/  PRMT R58, R205.reuse, 0x5410, R58 ;  /* 0x00005410cd3a7816 */ /* 0x040fe4000000003a */
[----:B------:R-:W-:Y:S01]  /*4b80*/  PRMT R205, R205, 0x5432, R64 ;  /* 0x00005432cdcd7816 */ /* 0x000fe20000000040 */
[----:B------:R-:W-:Y:S01]  /*4b90*/  IMAD.U32 R64, R13, 0x10000, RZ ;  /* 0x000100000d407824 */ /* 0x000fe200078e00ff */
[----:B------:R-:W-:-:S02]  /*4ba0*/  PRMT R11, R204, 0x5410, R11 ;  /* 0x00005410cc0b7816 */ /* 0x000fc4000000000b */
[----:B------:R-:W-:Y:S01]  /*4bb0*/  PRMT R59, R204, 0x5432, R59 ;  /* 0x00005432cc3b7816 */ /* 0x000fe2000000003b */
[----:B------:R-:W-:Y:S01]  /*4bc0*/  IMAD.U32 R67, R205, 0x10000, RZ ;  /* 0x00010000cd437824 */ /* 0x000fe200078e00ff */
[----:B------:R-:W-:Y:S02]  /*4bd0*/  LOP3.LUT R70, R13, 0xffff0000, RZ, 0xc0, !PT ;  /* 0xffff00000d467812 */ /* 0x000fe400078ec0ff */
[----:B------:R-:W-:Y:S01]  /*4be0*/  LOP3.LUT R14, R14, 0xffff0000, RZ, 0xc0, !PT ;  /* 0xffff00000e0e7812 */ /* 0x000fe200078ec0ff */
[----:B------:R-:W-:Y:S01]  /*4bf0*/  IMAD.U32 R68, R59, 0x10000, RZ ;  /* 0x000100003b447824 */ /* 0x000fe200078e00ff */
[C---:B------:R-:W-:Y:S01]  /*4c00*/  LOP3.LUT R13, R58.reuse, 0xffff0000, RZ, 0xc0, !PT ;  /* 0xffff00003a0d7812 */ /* 0x040fe200078ec0ff */
[----:B------:R-:W-:Y:S01]  /*4c10*/  IMAD.U32 R58, R58, 0x10000, RZ ;  /* 0x000100003a3a7824 */ /* 0x000fe200078e00ff */
[----:B------:R-:W-:Y:S01]  /*4c20*/  LOP3.LUT R65, R11, 0xffff0000, RZ, 0xc0, !PT ;  /* 0xffff00000b417812 */ /* 0x000fe200078ec0ff */
[----:B------:R-:W-:Y:S01]  /*4c30*/  FMUL.FTZ R71, R14, R67 ;  /* 0x000000430e477220 */ /* 0x000fe20000410000 */
[----:B------:R-:W-:Y:S01]  /*4c40*/  LOP3.LUT R60, R15, 0xffff0000, RZ, 0xc0, !PT ;  /* 0xffff00000f3c7812 */ /* 0x000fe200078ec0ff */
[----:B------:R-:W-:Y:S01]  /*4c50*/  FMUL.FTZ R69, R70, R13 ;  /* 0x0000000d46457220 */ /* 0x000fe20000410000 */
[-C--:B------:R-:W-:Y:S01]  /*4c60*/  FMUL.FTZ R14, R14, R68.reuse ;  /* 0x000000440e0e7220 */ /* 0x080fe20000410000 */
[----:B------:R-:W-:Y:S01]  /*4c70*/  FMUL.FTZ R70, R70, R65 ;  /* 0x0000004146467220 */ /* 0x000fe20000410000 */
[----:B------:R-:W-:Y:S01]  /*4c80*/  LOP3.LUT R205, R205, 0xffff0000, RZ, 0xc0, !PT ;  /* 0xffff0000cdcd7812 */ /* 0x000fe200078ec0ff */
[----:B------:R-:W-:Y:S01]  /*4c90*/  IMAD.U32 R11, R11, 0x10000, RZ ;  /* 0x000100000b0b7824 */ /* 0x000fe200078e00ff */
[----:B------:R-:W-:Y:S01]  /*4ca0*/  LOP3.LUT R59, R59, 0xffff0000, RZ, 0xc0, !PT ;  /* 0xffff00003b3b7812 */ /* 0x000fe200078ec0ff */
[----:B------:R-:W-:Y:S01]  /*4cb0*/  FFMA.FTZ R70, R64, R13, R70 ;  /* 0x0000000d40467223 */ /* 0x000fe20000010046 */
[----:B------:R-:W-:Y:S01]  /*4cc0*/  LOP3.LUT R12, R12, 0xffff0000, RZ, 0xc0, !PT ;  /* 0xffff00000c0c7812 */ /* 0x000fe200078ec0ff */
[C---:B------:R-:W-:Y:S01]  /*4cd0*/  FFMA.FTZ R71, R61.reuse, R68, -R71 ;  /* 0x000000443d477223 */ /* 0x040fe20000010847 */
[----:B------:R-:W-:Y:S01]  /*4ce0*/  FFMA.FTZ R14, R61, R67, R14 ;  /* 0x000000433d0e7223 */ /* 0x000fe2000001000e */
[C---:B------:R-:W-:Y:S01]  /*4cf0*/  FMUL.FTZ R13, R60.reuse, R205 ;  /* 0x000000cd3c0d7220 */ /* 0x040fe20000410000 */
[----:B------:R-:W-:Y:S01]  /*4d00*/  FMUL.FTZ R61, R60, R59 ;  /* 0x0000003b3c3d7220 */ /* 0x000fe20000410000 */
[----:B------:R-:W-:-:S02]  /*4d10*/  IMAD.U32 R15, R15, 0x10000, RZ ;  /* 0x000100000f0f7824 */ /* 0x000fc400078e00ff */
[-C--:B------:R-:W-:Y:S01]  /*4d20*/  FMUL.FTZ R60, R12, R58.reuse ;  /* 0x0000003a0c3c7220 */ /* 0x080fe20000410000 */
[----:B------:R-:W-:Y:S01]  /*4d30*/  FFMA.FTZ R69, R64, R65, -R69 ;  /* 0x0000004140457223 */ /* 0x000fe20000010845 */
[----:B------:R-:W-:Y:S01]  /*4d40*/  FMUL.FTZ R12, R12, R11 ;  /* 0x0000000b0c0c7220 */ /* 0x000fe20000410000 */
[C---:B------:R-:W-:Y:S01]  /*4d50*/  FFMA.FTZ R13, R15.reuse, R59, -R13 ;  /* 0x0000003b0f0d7223 */ /* 0x040fe2000001080d */
[----:B------:R-:W-:Y:S01]  /*4d60*/  FFMA.FTZ R64, R15, R205, R61 ;  /* 0x000000cd0f407223 */ /* 0x000fe2000001003d */
[C---:B------:R-:W-:Y:S01]  /*4d70*/  FFMA.FTZ R60, R66.reuse, R11, -R60 ;  /* 0x0000000b423c7223 */ /* 0x040fe2000001083c */
[----:B------:R-:W-:Y:S01]  /*4d80*/  FFMA.FTZ R11, R66, R58, R12 ;  /* 0x0000003a420b7223 */ /* 0x000fe2000001000c */
[----:B------:R-:W-:Y:S02]  /*4d90*/  F2FP.BF16.F32.PACK_AB R69, R70, R69 ;  /* 0x000000454645723e */ /* 0x000fe400000010ff */
[----:B------:R-:W-:Y:S02]  /*4da0*/  F2FP.BF16.F32.PACK_AB R15, R64, R13 ;  /* 0x0000000d400f723e */ /* 0x000fe400000010ff */
[----:B------:R-:W-:-:S02]  /*4db0*/  F2FP.BF16.F32.PACK_AB R14, R14, R71 ;  /* 0x000000470e0e723e */ /* 0x000fc400000010ff */
[----:B------:R-:W-:Y:S02]  /*4dc0*/  F2FP.BF16.F32.PACK_AB R12, R11, R60 ;  /* 0x0000003c0b0c723e */ /* 0x000fe400000010ff */
[----:B------:R-:W-:-:S07]  /*4dd0*/  MOV R13, R69 ;  /* 0x00000045000d7202 */ /* 0x000fce0000000f00 */
.L_x_491:
[----:B------:R-:W-:Y:S05]  /*4de0*/  BSYNC B2 ;  /* 0x0000000000027941 */ /* 0x000fea0003800000 */
.L_x_490:
[----:B----4-:R0:W-:Y:S02]  /*4df0*/  ST.E.128 desc[UR60][R62.64], R12 ;  /* 0x0000000c3e007985 */ /* 0x0101e4000c101d3c */
.L_x_469:
[----:B------:R-:W-:Y:S05]  /*4e00*/  BSYNC B1 ;  /* 0x0000000000017941 */ /* 0x000fea0003800000 */
.L_x_468:
[----:B------:R-:W-:-:S03]  /*4e10*/  UMOV UR4, 0xffffffff ;  /* 0xffffffff00047882 */ /* 0x000fc60000000000 */
[----:B------:R-:W-:Y:S05]  /*4e20*/  BRA.DIV UR4, `(.L_x_492) ;  /* 0x000001a604847947 */ /* 0x000fea000b800000 */
[----:B-1----:R-:W1:Y:S04]  /*4e30*/  SHFL.IDX PT, R118, R118, 0x1, 0x1c1f ;  /* 0x003c1f0076767f89 */ /* 0x002e6800000e0000 */
[----:B------:R-:W0:Y:S02]  /*4e40*/  SHFL.IDX PT, R119, R119, 0x1, 0x1c1f ;  /* 0x003c1f0077777f89 */ /* 0x000e2400000e0000 */
.L_x_794:
[----:B------:R-:W-:Y:S05]  /*4e50*/  @P5 BRA `(.L_x_493) ;  /* 0x0000005800285947 */ /* 0x000fea0003800000 */
[----:B------:R-:W-:Y:S01]  /*4e60*/  ISETP.NE.AND P4, PT, R10, RZ, PT ;  /* 0x000000ff0a00720c */ /* 0x000fe20003f85270 */
[----:B------:R-:W-:-:S12]  /*4e70*/  BSSY B1, `(.L_x_494) ;  /* 0x0000037000017945 */ /* 0x000fd80003800000 */
[----:B------:R-:W-:Y:S05]  /*4e80*/  @!P4 BRA `(.L_x_495) ;  /* 0x0000000000d4c947 */ /* 0x000fea0003800000 */
[----:B0---4-:R0:W4:Y:S01]  /*4e90*/  LDS.128 R12, [R33+0x2000] ;  /* 0x00200000210c7984 */ /* 0x0111220000000c00 */
[----:B------:R-:W-:Y:S01]  /*4ea0*/  ISETP.GE.AND P5, PT, R160, R128, PT ;  /* 0x00000080a000720c */ /* 0x000fe20003fa6270 */
[----:B------:R-:W-:Y:S01]  /*4eb0*/  BSSY B2, `(.L_x_496) ;  /* 0x0000031000027945 */ /* 0x000fe20003800000 */
[----:B------:R-:W-:-:S04]  /*4ec0*/  LEA R58, P4, R16, R119, 0x1 ;  /* 0x00000077103a7211 */ /* 0x000fc800078808ff */
[----:B-1----:R-:W-:-:S07]  /*4ed0*/  LEA.HI.X R59, R16, R118, R17, 0x1, P4 ;  /* 0x00000076103b7211 */ /* 0x002fce00020f0c11 */
[----:B0-----:R-:W-:Y:S05]  /*4ee0*/  @P5 BRA `(.L_x_497) ;  /* 0x0000000000b45947 */ /* 0x001fea0003800000 */
[----:B------:R-:W-:Y:S02]  /*4ef0*/  SHF.R.U64 R56, R56, 0x10, R57 ;  /* 0x0000001038387819 */ /* 0x000fe40000001239 */
[----:B------:R-:W-:Y:S01]  /*4f00*/  SHF.R.U64 R64, R54, 0x10, R55 ;  /* 0x0000001036407819 */ /* 0x000fe20000001237 */
[----:B----4-:R-:W-:Y:S01]  /*4f10*/  IMAD.U32 R54, R14, 0x10000, RZ ;  /* 0x000100000e367824 */ /* 0x010fe200078e00ff */
[----:B------:R-:W-:Y:S02]  /*4f20*/  SHF.R.U32.HI R60, RZ, 0x10, R57 ;  /* 0x00000010ff3c7819 */ /* 0x000fe40000011639 */
[----:B------:R-:W-:Y:S02]  /*4f30*/  SHF.R.U32.HI R62, RZ, 0x10, R55 ;  /* 0x00000010ff3e7819 */ /* 0x000fe40000011637 */
[----:B------:R-:W-:Y:S02]  /*4f40*/  PRMT R56, R203, 0x5410, R56 ;  /* 0x00005410cb387816 */ /* 0x000fe40000000038 */
[----:B------:R-:W-:-:S02]  /*4f50*/  PRMT R55, R159, 0x5410, R64 ;  /* 0x000054109f377816 */ /* 0x000fc40000000040 */
[----:B------:R-:W-:Y:S02]  /*4f60*/  PRMT R203, R203, 0x5432, R60 ;  /* 0x00005432cbcb7816 */ /* 0x000fe4000000003c */
[----:B------:R-:W-:Y:S01]  /*4f70*/  PRMT R159, R159, 0x5432, R62 ;  /* 0x000054329f9f7816 */ /* 0x000fe2000000003e */
[----:B------:R-:W-:Y:S01]  /*4f80*/  IMAD.U32 R62, R13, 0x10000, RZ ;  /* 0x000100000d3e7824 */ /* 0x000fe200078e00ff */
[----:B---3--:R-:W-:Y:S01]  /*4f90*/  LOP3.LUT R11, R14, 0xffff0000, RZ, 0xc0, !PT ;  /* 0xffff00000e0b7812 */ /* 0x008fe200078ec0ff */
[----:B------:R-:W-:Y:S01]  /*4fa0*/  IMAD.U32 R57, R203, 0x10000, RZ ;  /* 0x00010000cb397824 */ /* 0x000fe200078e00ff */
[----:B------:R-:W-:Y:S01]  /*4fb0*/  LOP3.LUT R61, R13, 0xffff0000, RZ, 0xc0, !PT ;  /* 0xffff00000d3d7812 */ /* 0x000fe200078ec0ff */
[----:B------:R-:W-:Y:S01]  /*4fc0*/  IMAD.U32 R60, R159, 0x10000, RZ ;  /* 0x000100009f3c7824 */ /* 0x000fe200078e00ff */
[----:B------:R-:W-:Y:S01]  /*4fd0*/  LOP3.LUT R64, R56, 0xffff0000, RZ, 0xc0, !PT ;  /* 0xffff000038407812 */ /* 0x000fe200078ec0ff */
[----:B------:R-:W-:Y:S01]  /*4fe0*/  FMUL.FTZ R67, R11, R57 ;  /* 0x000000390b437220 */ /* 0x000fe20000410000 */
[----:B------:R-:W-:Y:S01]  /*4ff0*/  LOP3.LUT R63, R55, 0xffff0000, RZ, 0xc0, !PT ;  /* 0xffff0000373f7812 */ /* 0x000fe200078ec0ff */
[----:B------:R-:W-:Y:S01]  /*5000*/  IMAD.U32 R13, R12, 0x10000, RZ ;  /* 0x000100000c0d7824 */ /* 0x000fe200078e00ff */
[----:B------:R-:W-:Y:S01]  /*5010*/  LOP3.LUT R14, R15, 0xffff0000, RZ, 0xc0, !PT ;  /* 0xffff00000f0e7812 */ /* 0x000fe200078ec0ff */
[----:B------:R-:W-:Y:S01]  /*5020*/  FMUL.FTZ R65, R61, R64 ;  /* 0x000000403d417220 */ /* 0x000fe20000410000 */
[----:B------:R-:W-:Y:S01]  /*5030*/  FMUL.FTZ R11, R11, R60 ;  /* 0x0000003c0b0b7220 */ /* 0x000fe20000410000 */
[-C--:B------:R-:W-:Y:S01]  /*5040*/  FMUL.FTZ R61, R61, R63.reuse ;  /* 0x0000003f3d3d7220 */ /* 0x080fe20000410000 */
[----:B------:R-:W-:Y:S01]  /*5050*/  LOP3.LUT R203, R203, 0xffff0000, RZ, 0xc0, !PT ;  /* 0xffff0000cbcb7812 */ /* 0x000fe200078ec0ff */
[----:B------:R-:W-:Y:S01]  /*5060*/  IMAD.U32 R56, R56, 0x10000, RZ ;  /* 0x0001000038387824 */ /* 0x000fe200078e00ff */
[----:B------:R-:W-:Y:S01]  /*5070*/  LOP3.LUT R159, R159, 0xffff0000, RZ, 0xc0, !PT ;  /* 0xffff00009f9f7812 */ /* 0x000fe200078ec0ff */
[----:B------:R-:W-:Y:S01]  /*5080*/  IMAD.U32 R55, R55, 0x10000, RZ ;  /* 0x0001000037377824 */ /* 0x000fe200078e00ff */
[----:B------:R-:W-:Y:S01]  /*5090*/  LOP3.LUT R12, R12, 0xffff0000, RZ, 0xc0, !PT ;  /* 0xffff00000c0c7812 */ /* 0x000fe200078ec0ff */
[C---:B------:R-:W-:Y:S01]  /*50a0*/  FFMA.FTZ R63, R62.reuse, R63, -R65 ;  /* 0x0000003f3e3f7223 */ /* 0x040fe20000010841 */
[----:B------:R-:W-:Y:S01]  /*50b0*/  FFMA.FTZ R62, R62, R64, R61 ;  /* 0x000000403e3e7223 */ /* 0x000fe2000001003d */
[C---:B------:R-:W-:Y:S01]  /*50c0*/  FFMA.FTZ R60, R54.reuse, R60, -R67 ;  /* 0x0000003c363c7223 */ /* 0x040fe20000010843 */
[----:B------:R-:W-:Y:S01]  /*50d0*/  FFMA.FTZ R57, R54, R57, R11 ;  /* 0x0000003936397223 */ /* 0x000fe2000001000b */
[C---:B------:R-:W-:Y:S01]  /*50e0*/  FMUL.FTZ R54, R14.reuse, R203 ;  /* 0x000000cb0e367220 */ /* 0x040fe20000410000 */
[----:B------:R-:W-:Y:S01]  /*50f0*/  FMUL.FTZ R64, R14, R159 ;  /* 0x0000009f0e407220 */ /* 0x000fe20000410000 */
[----:B------:R-:W-:-:S02]  /*5100*/  IMAD.U32 R15, R15, 0x10000, RZ ;  /* 0x000100000f0f7824 */ /* 0x000fc400078e00ff */
[C---:B------:R-:W-:Y:S01]  /*5110*/  FMUL.FTZ R14, R12.reuse, R56 ;  /* 0x000000380c0e7220 */ /* 0x040fe20000410000 */
[----:B------:R-:W-:Y:S01]  /*5120*/  FMUL.FTZ R11, R12, R55 ;  /* 0x000000370c0b7220 */ /* 0x000fe20000410000 */
[----:B------:R-:W-:Y:S01]  /*5130*/  F2FP.BF16.F32.PACK_AB R60, R57, R60 ;  /* 0x0000003c393c723e */ /* 0x000fe200000010ff */
[----:B------:R-:W-:Y:S01]  /*5140*/  FFMA.FTZ R54, R15, R159, -R54 ;  /* 0x0000009f0f367223 */ /* 0x000fe20000010836 */
[C---:B------:R-:W-:Y:S01]  /*5150*/  FFMA.FTZ R14, R13.reuse, R55, -R14 ;  /* 0x000000370d0e7223 */ /* 0x040fe2000001080e */
[----:B------:R-:W-:Y:S01]  /*5160*/  FFMA.FTZ R11, R13, R56, R11 ;  /* 0x000000380d0b7223 */ /* 0x000fe2000001000b */
[----:B------:R-:W-:Y:S01]  /*5170*/  FFMA.FTZ R15, R15, R203, R64 ;  /* 0x000000cb0f0f7223 */ /* 0x000fe20000010040 */
[----:B------:R-:W-:-:S03]  /*5180*/  F2FP.BF16.F32.PACK_AB R13, R62, R63 ;  /* 0x0000003f3e0d723e */ /* 0x000fc600000010ff */
[----:B------:R-:W-:Y:S02]  /*5190*/  F2FP.BF16.F32.PACK_AB R12, R11, R14 ;  /* 0x0000000e0b0c723e */ /* 0x000fe400000010ff */
[----:B------:R-:W-:Y:S02]  /*51a0*/  F2FP.BF16.F32.PACK_AB R15, R15, R54 ;  /* 0x000000360f0f723e */ /* 0x000fe400000010ff */
[----:B------:R-:W-:-:S07]  /*51b0*/  MOV R14, R60 ;  /* 0x0000003c000e7202 */ /* 0x000fce0000000f00 */
.L_x_497:
[----:B------:R-:W-:Y:S05]  /*51c0*/  BSYNC B2 ;  /* 0x0000000000027941 */ /* 0x000fea0003800000 */
.L_x_496:
[----:B----4-:R0:W-:Y:S02]  /*51d0*/  ST.E.128 desc[UR60][R58.64], R12 ;  /* 0x0000000c3a007985 */ /* 0x0101e4000c101d3c */
.L_x_495:
[----:B------:R-:W-:Y:S05]  /*51e0*/  BSYNC B1 ;  /* 0x0000000000017941 */ /* 0x000fea0003800000 */
.L_x_494:
[----:B------:R-:W-:Y:S01]  /*51f0*/  ISETP.NE.AND P4, PT, R27, RZ, PT ;  /* 0x000000ff1b00720c */ /* 0x000fe20003f85270 */
[----:B------:R-:W-:-:S12]  /*5200*/  BSSY B1, `(.L_x_498) ;  /* 0x0000038000017945 */ /* 0x000fd80003800000 */
[----:B------:R-:W-:Y:S05]  /*5210*/  @!P4 BRA `(.L_x_499) ;  /* 0x0000000000d8c947 */ /* 0x000fea0003800000 */
[----:B0---4-:R0:W4:Y:S01]  /*5220*/  LDS.128 R12, [R32+0x2000] ;  /* 0x00200000200c7984 */ /* 0x0111220000000c00 */
[----:B------:R-:W-:Y:S01]  /*5230*/  ISETP.GE.AND P4, PT, R169, R128, PT ;  /* 0x00000080a900720c */ /* 0x000fe20003f86270 */
[----:B---3--:R-:W-:Y:S01]  /*5240*/  IMAD.SHL.U32 R11, R162, 0x8, RZ ;  /* 0x00000008a20b7824 */ /* 0x008fe200078e00ff */
[----:B------:R-:W-:Y:S01]  /*5250*/  BSSY B2, `(.L_x_500) ;  /* 0x0000031000027945 */ /* 0x000fe20003800000 */
[----:B------:R-:W-:Y:S02]  /*5260*/  IMAD.MOV.U32 R54, RZ, RZ, R119 ;  /* 0x000000ffff367224 */ /* 0x000fe400078e0077 */
[----:B-1----:R-:W-:Y:S02]  /*5270*/  IMAD.MOV.U32 R55, RZ, RZ, R118 ;  /* 0x000000ffff377224 */ /* 0x002fe400078e0076 */
[----:B------:R-:W-:-:S06]  /*5280*/  IMAD.WIDE R54, R11, 0x2, R54 ;  /* 0x000000020b367825 */ /* 0x000fcc00078e0236 */
[----:B0-----:R-:W-:Y:S05]  /*5290*/  @P4 BRA `(.L_x_501) ;  /* 0x0000000000b04947 */ /* 0x001fea0003800000 */
[--C-:B------:R-:W-:Y:S01]  /*52a0*/  SHF.R.U64 R58, R50, 0x10, R51.reuse ;  /* 0x00000010323a7819 */ /* 0x100fe20000001233 */
[----:B----4-:R-:W-:Y:S01]  /*52b0*/  IMAD.U32 R50, R14, 0x10000, RZ ;  /* 0x000100000e327824 */ /* 0x010fe200078e00ff */
[----:B------:R-:W-:Y:S02]  /*52c0*/  SHF.R.U32.HI R56, RZ, 0x10, R51 ;  /* 0x00000010ff387819 */ /* 0x000fe40000011633 */
[----:B------:R-:W-:Y:S02]  /*52d0*/  SHF.R.U64 R57, R52, 0x10, R53 ;  /* 0x0000001034397819 */ /* 0x000fe40000001235 */
[----:B------:R-:W-:Y:S01]  /*52e0*/  LOP3.LUT R51, R14, 0xffff0000, RZ, 0xc0, !PT ;  /* 0xffff00000e337812 */ /* 0x000fe200078ec0ff */
[C---:B------:R-:W-:Y:S01]  /*52f0*/  IMAD.U32 R14, R15.reuse, 0x10000, RZ ;  /* 0x000100000f0e7824 */ /* 0x040fe200078e00ff */
[----:B------:R-:W-:Y:S02]  /*5300*/  LOP3.LUT R11, R15, 0xffff0000, RZ, 0xc0, !PT ;  /* 0xffff00000f0b7812 */ /* 0x000fe400078ec0ff */
[----:B------:R-:W-:-:S02]  /*5310*/  PRMT R15, R157, 0x5410, R58 ;  /* 0x000054109d0f7816 */ /* 0x000fc4000000003a */
[----:B------:R-:W-:Y:S02]  /*5320*/  SHF.R.U32.HI R53, RZ, 0x10, R53 ;  /* 0x00000010ff357819 */ /* 0x000fe40000011635 */
[----:B------:R-:W-:Y:S02]  /*5330*/  PRMT R157, R157, 0x5432, R56 ;  /* 0x000054329d9d7816 */ /* 0x000fe40000000038 */
[C---:B------:R-:W-:Y:S01]  /*5340*/  PRMT R56, R158.reuse, 0x5410, R57 ;  /* 0x000054109e387816 */ /* 0x040fe20000000039 */
[C---:B------:R-:W-:Y:S01]  /*5350*/  IMAD.U32 R57, R13.reuse, 0x10000, RZ ;  /* 0x000100000d397824 */ /* 0x040fe200078e00ff */
[----:B------:R-:W-:Y:S02]  /*5360*/  PRMT R158, R158, 0x5432, R53 ;  /* 0x000054329e9e7816 */ /* 0x000fe40000000035 */
[----:B------:R-:W-:Y:S01]  /*5370*/  LOP3.LUT R53, R13, 0xffff0000, RZ, 0xc0, !PT ;  /* 0xffff00000d357812 */ /* 0x000fe200078ec0ff */
[----:B------:R-:W-:Y:S01]  /*5380*/  IMAD.U32 R13, R12, 0x10000, RZ ;  /* 0x000100000c0d7824 */ /* 0x000fe200078e00ff */
[----:B------:R-:W-:Y:S01]  /*5390*/  LOP3.LUT R60, R56, 0xffff0000, RZ, 0xc0, !PT ;  /* 0xffff0000383c7812 */ /* 0x000fe200078ec0ff */
[----:B------:R-:W-:Y:S01]  /*53a0*/  IMAD.U32 R52, R158, 0x10000, RZ ;  /* 0x000100009e347824 */ /* 0x000fe200078e00ff */
[----:B------:R-:W-:-:S02]  /*53b0*/  LOP3.LUT R58, R15, 0xffff0000, RZ, 0xc0, !PT ;  /* 0xffff00000f3a7812 */ /* 0x000fc400078ec0ff */
[----:B------:R-:W-:Y:S01]  /*53c0*/  SHF.L.U32 R59, R157, 0x10, RZ ;  /* 0x000000109d3b7819 */ /* 0x000fe200000006ff */
[C---:B------:R-:W-:Y:S01]  /*53d0*/  FMUL.FTZ R62, R53.reuse, R60 ;  /* 0x0000003c353e7220 */ /* 0x040fe20000410000 */
[----:B------:R-:W-:Y:S01]  /*53e0*/  LOP3.LUT R158, R158, 0xffff0000, RZ, 0xc0, !PT ;  /* 0xffff00009e9e7812 */ /* 0x000fe200078ec0ff */
[-C--:B------:R-:W-:Y:S01]  /*53f0*/  FMUL.FTZ R61, R53, R58.reuse ;  /* 0x0000003a353d7220 */ /* 0x080fe20000410000 */
[----:B------:R-:W-:Y:S01]  /*5400*/  LOP3.LUT R53, R12, 0xffff0000, RZ, 0xc0, !PT ;  /* 0xffff00000c357812 */ /* 0x000fe200078ec0ff */
[----:B------:R-:W-:Y:S01]  /*5410*/  FFMA.FTZ R12, R57, R58, -R62 ;  /* 0x0000003a390c7223 */ /* 0x000fe2000001083e */
[----:B------:R-:W-:Y:S01]  /*5420*/  FMUL.FTZ R63, R51, R52 ;  /* 0x00000034333f7220 */ /* 0x000fe20000410000 */
[----:B------:R-:W-:Y:S01]  /*5430*/  FFMA.FTZ R57, R57, R60, R61 ;  /* 0x0000003c39397223 */ /* 0x000fe2000001003d */
[----:B------:R-:W-:Y:S01]  /*5440*/  FMUL.FTZ R61, R51, R59 ;  /* 0x0000003b333d7220 */ /* 0x000fe20000410000 */
[----:B------:R-:W-:Y:S01]  /*5450*/  LOP3.LUT R157, R157, 0xffff0000, RZ, 0xc0, !PT ;  /* 0xffff00009d9d7812 */ /* 0x000fe200078ec0ff */
[----:B------:R-:W-:-:S02]  /*5460*/  IMAD.U32 R58, R56, 0x10000, RZ ;  /* 0x00010000383a7824 */ /* 0x000fc400078e00ff */
[C---:B------:R-:W-:Y:S01]  /*5470*/  FFMA.FTZ R51, R50.reuse, R59, -R63 ;  /* 0x0000003b32337223 */ /* 0x040fe2000001083f */
[----:B------:R-:W-:Y:S02]  /*5480*/  IMAD.U32 R56, R15, 0x10000, RZ ;  /* 0x000100000f387824 */ /* 0x000fe400078e00ff */
        /* <DEDUP_REMOVED lines=12> */
[----:B------:R-:W-:-:S07]  /*5550*/  F2FP.BF16.F32.PACK_AB R12, R53, R50 ;  /* 0x00000032350c723e */ /* 0x000fce00000010ff */
.L_x_501:
[----:B------:R-:W-:Y:S05]  /*5560*/  BSYNC B2 ;  /* 0x0000000000027941 */ /* 0x000fea0003800000 */
.L_x_500:
[----:B----4-:R0:W-:Y:S02]  /*5570*/  ST.E.128 desc[UR60][R54.64], R12 ;  /* 0x0000000c36007985 */ /* 0x0101e4000c101d3c */
.L_x_499:
[----:B------:R-:W-:Y:S05]  /*5580*/  BSYNC B1 ;  /* 0x0000000000017941 */ /* 0x000fea0003800000 */
.L_x_498:
        /* <DEDUP_REMOVED lines=11> */
[----:B------:R-:W-:Y:S02]  /*5640*/  SHF.R.U64 R53, R48, 0x10, R49 ;  /* 0x0000001030357819 */ /* 0x000fe40000001231 */
[--C-:B------:R-:W-:Y:S01]  /*5650*/  SHF.R.U64 R57, R46, 0x10, R47.reuse ;  /* 0x000000102e397819 */ /* 0x100fe2000000122f */
[----:B----4-:R-:W-:Y:S01]  /*5660*/  IMAD.U32 R46, R14, 0x10000, RZ ;  /* 0x000100000e2e7824 */ /* 0x010fe200078e00ff */
[----:B------:R-:W-:Y:S02]  /*5670*/  SHF.R.U32.HI R55, RZ, 0x10, R47 ;  /* 0x00000010ff377819 */ /* 0x000fe4000001162f */
[----:B------:R-:W-:Y:S02]  /*5680*/  SHF.R.U32.HI R47, RZ, 0x10, R49 ;  /* 0x00000010ff2f7819 */ /* 0x000fe40000011631 */
[----:B------:R-:W-:Y:S02]  /*5690*/  PRMT R54, R156, 0x5410, R53 ;  /* 0x000054109c367816 */ /* 0x000fe40000000035 */
[----:B------:R-:W-:-:S02]  /*56a0*/  PRMT R49, R150, 0x5410, R57 ;  /* 0x0000541096317816 */ /* 0x000fc40000000039 */
[----:B------:R-:W-:Y:S02]  /*56b0*/  PRMT R156, R156, 0x5432, R47 ;  /* 0x000054329c9c7816 */ /* 0x000fe4000000002f */
[----:B------:R-:W-:Y:S02]  /*56c0*/  LOP3.LUT R47, R13, 0xffff0000, RZ, 0xc0, !PT ;  /* 0xffff00000d2f7812 */ /* 0x000fe400078ec0ff */
[C---:B------:R-:W-:Y:S01]  /*56d0*/  LOP3.LUT R56, R54.reuse, 0xffff0000, RZ, 0xc0, !PT ;  /* 0xffff000036387812 */ /* 0x040fe200078ec0ff */
[----:B------:R-:W-:Y:S01]  /*56e0*/  IMAD.U32 R54, R54, 0x10000, RZ ;  /* 0x0001000036367824 */ /* 0x000fe200078e00ff */
[C---:B------:R-:W-:Y:S01]  /*56f0*/  LOP3.LUT R52, R49.reuse, 0xffff0000, RZ, 0xc0, !PT ;  /* 0xffff000031347812 */ /* 0x040fe200078ec0ff */
[----:B------:R-:W-:Y:S01]  /*5700*/  IMAD.U32 R49, R49, 0x10000, RZ ;  /* 0x0001000031317824 */ /* 0x000fe200078e00ff */
[----:B------:R-:W-:Y:S01]  /*5710*/  PRMT R150, R150, 0x5432, R55 ;  /* 0x0000543296967816 */ /* 0x000fe20000000037 */
[----:B------:R-:W-:Y:S01]  /*5720*/  FMUL.FTZ R58, R47, R56 ;  /* 0x000000382f3a7220 */ /* 0x000fe20000410000 */
[----:B------:R-:W-:Y:S01]  /*5730*/  LOP3.LUT R48, R14, 0xffff0000, RZ, 0xc0, !PT ;  /* 0xffff00000e307812 */ /* 0x000fe200078ec0ff */
[C---:B------:R-:W-:Y:S01]  /*5740*/  IMAD.U32 R14, R15.reuse, 0x10000, RZ ;  /* 0x000100000f0e7824 */ /* 0x040fe200078e00ff */
[----:B------:R-:W-:Y:S01]  /*5750*/  LOP3.LUT R11, R15, 0xffff0000, RZ, 0xc0, !PT ;  /* 0xffff00000f0b7812 */ /* 0x000fe200078ec0ff */
[----:B------:R-:W-:-:S02]  /*5760*/  IMAD.U32 R15, R13, 0x10000, RZ ;  /* 0x000100000d0f7824 */ /* 0x000fc400078e00ff */
[-C--:B------:R-:W-:Y:S01]  /*5770*/  FMUL.FTZ R47, R47, R52.reuse ;  /* 0x000000342f2f7220 */ /* 0x080fe20000410000 */
[----:B------:R-:W-:Y:S01]  /*5780*/  IMAD.U32 R53, R150, 0x10000, RZ ;  /* 0x0001000096357824 */ /* 0x000fe200078e00ff */
[----:B------:R-:W-:Y:S01]  /*5790*/  SHF.L.U32 R13, R12, 0x10, RZ ;  /* 0x000000100c0d7819 */ /* 0x000fe200000006ff */
[----:B------:R-:W-:Y:S02]  /*57a0*/  IMAD.U32 R55, R156, 0x10000, RZ ;  /* 0x000100009c377824 */ /* 0x000fe400078e00ff */
[C---:B------:R-:W-:Y:S01]  /*57b0*/  FFMA.FTZ R58, R15.reuse, R52, -R58 ;  /* 0x000000340f3a7223 */ /* 0x040fe2000001083a */
[----:B------:R-:W-:Y:S01]  /*57c0*/  FFMA.FTZ R47, R15, R56, R47 ;  /* 0x000000380f2f7223 */ /* 0x000fe2000001002f */
[----:B------:R-:W-:Y:S01]  /*57d0*/  FMUL.FTZ R15, R48, R53 ;  /* 0x00000035300f7220 */ /* 0x000fe20000410000 */
[----:B------:R-:W-:Y:S01]  /*57e0*/  LOP3.LUT R156, R156, 0xffff0000, RZ, 0xc0, !PT ;  /* 0xffff00009c9c7812 */ /* 0x000fe200078ec0ff */
[-C--:B------:R-:W-:Y:S01]  /*57f0*/  FMUL.FTZ R57, R48, R55.reuse ;  /* 0x0000003730397220 */ /* 0x080fe20000410000 */
[----:B------:R-:W-:Y:S01]  /*5800*/  LOP3.LUT R150, R150, 0xffff0000, RZ, 0xc0, !PT ;  /* 0xffff000096967812 */ /* 0x000fe200078ec0ff */
[----:B------:R-:W-:Y:S01]  /*5810*/  FFMA.FTZ R48, R46, R55, R15 ;  /* 0x000000372e307223 */ /* 0x000fe2000001000f */
[----:B------:R-:W-:Y:S01]  /*5820*/  LOP3.LUT R12, R12, 0xffff0000, RZ, 0xc0, !PT ;  /* 0xffff00000c0c7812 */ /* 0x000fe200078ec0ff */
[----:B------:R-:W-:Y:S01]  /*5830*/  FFMA.FTZ R57, R46, R53, -R57 ;  /* 0x000000352e397223 */ /* 0x000fe20000010839 */
[C---:B------:R-:W-:Y:S01]  /*5840*/  FMUL.FTZ R15, R11.reuse, R156 ;  /* 0x0000009c0b0f7220 */ /* 0x040fe20000410000 */
[----:B------:R-:W-:-:S02]  /*5850*/  FMUL.FTZ R53, R11, R150 ;  /* 0x000000960b357220 */ /* 0x000fc40000410000 */
[C---:B------:R-:W-:Y:S01]  /*5860*/  FMUL.FTZ R46, R12.reuse, R54 ;  /* 0x000000360c2e7220 */ /* 0x040fe20000410000 */
[-C--:B------:R-:W-:Y:S01]  /*5870*/  FMUL.FTZ R11, R12, R49.reuse ;  /* 0x000000310c0b7220 */ /* 0x080fe20000410000 */
[C---:B------:R-:W-:Y:S01]  /*5880*/  FFMA.FTZ R15, R14.reuse, R150, -R15 ;  /* 0x000000960e0f7223 */ /* 0x040fe2000001080f */
[----:B------:R-:W-:Y:S01]  /*5890*/  FFMA.FTZ R14, R14, R156, R53 ;  /* 0x0000009c0e0e7223 */ /* 0x000fe20000010035 */
[C---:B------:R-:W-:Y:S01]  /*58a0*/  FFMA.FTZ R46, R13.reuse, R49, -R46 ;  /* 0x000000310d2e7223 */ /* 0x040fe2000001082e */
[----:B------:R-:W-:Y:S01]  /*58b0*/  FFMA.FTZ R11, R13, R54, R11 ;  /* 0x000000360d0b7223 */ /* 0x000fe2000001000b */
[----:B------:R-:W-:Y:S02]  /*58c0*/  F2FP.BF16.F32.PACK_AB R13, R47, R58 ;  /* 0x0000003a2f0d723e */ /* 0x000fe400000010ff */
[----:B------:R-:W-:Y:S02]  /*58d0*/  F2FP.BF16.F32.PACK_AB R15, R14, R15 ;  /* 0x0000000f0e0f723e */ /* 0x000fe400000010ff */
[----:B------:R-:W-:-:S02]  /*58e0*/  F2FP.BF16.F32.PACK_AB R14, R48, R57 ;  /* 0x00000039300e723e */ /* 0x000fc400000010ff */
[----:B------:R-:W-:-:S07]  /*58f0*/  F2FP.BF16.F32.PACK_AB R12, R11, R46 ;  /* 0x0000002e0b0c723e */ /* 0x000fce00000010ff */
.L_x_505:
[----:B------:R-:W-:Y:S05]  /*5900*/  BSYNC B2 ;  /* 0x0000000000027941 */ /* 0x000fea0003800000 */
.L_x_504:
[----:B----4-:R0:W-:Y:S02]  /*5910*/  ST.E.128 desc[UR60][R50.64], R12 ;  /* 0x0000000c32007985 */ /* 0x0101e4000c101d3c */
.L_x_503:
[----:B------:R-:W-:Y:S05]  /*5920*/  BSYNC B1 ;  /* 0x0000000000017941 */ /* 0x000fea0003800000 */
.L_x_502:
        /* <DEDUP_REMOVED lines=9> */
[----:B------:R-:W-:Y:S01]  /*59c0*/  SHF.R.U64 R54, R42, 0x10, R43 ;  /* 0x000000102a367819 */ /* 0x000fe2000000122b */
[----:B----4-:R-:W-:Y:S01]  /*59d0*/  IMAD.U32 R42, R14, 0x10000, RZ ;  /* 0x000100000e2a7824 */ /* 0x010fe200078e00ff */
[--C-:B------:R-:W-:Y:S01]  /*59e0*/  SHF.R.U64 R50, R44, 0x10, R45.reuse ;  /* 0x000000102c327819 */ /* 0x100fe2000000122d */
[----:B---3--:R-:W-:Y:S01]  /*59f0*/  IMAD.U32 R11, R12, 0x10000, RZ ;  /* 0x000100000c0b7824 */ /* 0x008fe200078e00ff */
[----:B------:R-:W-:Y:S02]  /*5a00*/  SHF.R.U32.HI R48, RZ, 0x10, R45 ;  /* 0x00000010ff307819 */ /* 0x000fe4000001162d */
[----:B------:R-:W-:Y:S02]  /*5a10*/  SHF.R.U32.HI R52, RZ, 0x10, R43 ;  /* 0x00000010ff347819 */ /* 0x000fe4000001162b */
[----:B------:R-:W-:Y:S02]  /*5a20*/  PRMT R45, R139, 0x5410, R54 ;  /* 0x000054108b2d7816 */ /* 0x000fe40000000036 */
[----:B------:R-:W-:-:S02]  /*5a30*/  PRMT R50, R149, 0x5410, R50 ;  /* 0x0000541095327816 */ /* 0x000fc40000000032 */
[----:B------:R-:W-:Y:S02]  /*5a40*/  PRMT R149, R149, 0x5432, R48 ;  /* 0x0000543295957816 */ /* 0x000fe40000000030 */
[----:B------:R-:W-:Y:S01]  /*5a50*/  LOP3.LUT R43, R14, 0xffff0000, RZ, 0xc0, !PT ;  /* 0xffff00000e2b7812 */ /* 0x000fe200078ec0ff */
[----:B------:R-:W-:Y:S01]  /*5a60*/  IMAD.U32 R14, R13, 0x10000, RZ ;  /* 0x000100000d0e7824 */ /* 0x000fe200078e00ff */
[----:B------:R-:W-:Y:S02]  /*5a70*/  PRMT R139, R139, 0x5432, R52 ;  /* 0x000054328b8b7816 */ /* 0x000fe40000000034 */
[----:B------:R-:W-:Y:S02]  /*5a80*/  LOP3.LUT R13, R13, 0xffff0000, RZ, 0xc0, !PT ;  /* 0xffff00000d0d7812 */ /* 0x000fe400078ec0ff */
[C---:B------:R-:W-:Y:S01]  /*5a90*/  LOP3.LUT R51, R50.reuse, 0xffff0000, RZ, 0xc0, !PT ;  /* 0xffff000032337812 */ /* 0x040fe200078ec0ff */
[----:B------:R-:W-:Y:S01]  /*5aa0*/  IMAD.U32 R49, R139, 0x10000, RZ ;  /* 0x000100008b317824 */ /* 0x000fe200078e00ff */
[----:B------:R-:W-:Y:S01]  /*5ab0*/  LOP3.LUT R48, R45, 0xffff0000, RZ, 0xc0, !PT ;  /* 0xffff00002d307812 */ /* 0x000fe200078ec0ff */
[----:B------:R-:W-:Y:S01]  /*5ac0*/  IMAD.U32 R50, R50, 0x10000, RZ ;  /* 0x0001000032327824 */ /* 0x000fe200078e00ff */
[----:B------:R-:W-:Y:S01]  /*5ad0*/  SHF.L.U32 R52, R149, 0x10, RZ ;  /* 0x0000001095347819 */ /* 0x000fe200000006ff */
[----:B------:R-:W-:Y:S01]  /*5ae0*/  FMUL.FTZ R53, R13, R51 ;  /* 0x000000330d357220 */ /* 0x000fe20000410000 */
[----:B------:R-:W-:Y:S01]  /*5af0*/  LOP3.LUT R44, R15, 0xffff0000, RZ, 0xc0, !PT ;  /* 0xffff00000f2c7812 */ /* 0x000fe200078ec0ff */
[----:B------:R-:W-:Y:S01]  /*5b00*/  FMUL.FTZ R54, R13, R48 ;  /* 0x000000300d367220 */ /* 0x000fe20000410000 */
[----:B------:R-:W-:Y:S01]  /*5b10*/  LOP3.LUT R12, R12, 0xffff0000, RZ, 0xc0, !PT ;  /* 0xffff00000c0c7812 */ /* 0x000fe200078ec0ff */
[----:B------:R-:W-:Y:S01]  /*5b20*/  FMUL.FTZ R13, R43, R52 ;  /* 0x000000342b0d7220 */ /* 0x000fe20000410000 */
[----:B------:R-:W-:Y:S01]  /*5b30*/  LOP3.LUT R149, R149, 0xffff0000, RZ, 0xc0, !PT ;  /* 0xffff000095957812 */ /* 0x000fe200078ec0ff */
[----:B------:R-:W-:Y:S01]  /*5b40*/  FMUL.FTZ R43, R43, R49 ;  /* 0x000000312b2b7220 */ /* 0x000fe20000410000 */
[----:B------:R-:W-:Y:S01]  /*5b50*/  LOP3.LUT R139, R139, 0xffff0000, RZ, 0xc0, !PT ;  /* 0xffff00008b8b7812 */ /* 0x000fe200078ec0ff */
[----:B------:R-:W-:-:S02]  /*5b60*/  IMAD.U32 R45, R45, 0x10000, RZ ;  /* 0x000100002d2d7824 */ /* 0x000fc400078e00ff */
[C---:B------:R-:W-:Y:S01]  /*5b70*/  FFMA.FTZ R53, R14.reuse, R48, -R53 ;  /* 0x000000300e357223 */ /* 0x040fe20000010835 */
[----:B------:R-:W-:Y:S01]  /*5b80*/  FFMA.FTZ R54, R14, R51, R54 ;  /* 0x000000330e367223 */ /* 0x000fe20000010036 */
[C---:B------:R-:W-:Y:S01]  /*5b90*/  FFMA.FTZ R49, R42.reuse, R49, -R13 ;  /* 0x000000312a317223 */ /* 0x040fe2000001080d */
[----:B------:R-:W-:Y:S02]  /*5ba0*/  IMAD.U32 R15, R15, 0x10000, RZ ;  /* 0x000100000f0f7824 */ /* 0x000fe400078e00ff */
[----:B------:R-:W-:Y:S01]  /*5bb0*/  FFMA.FTZ R42, R42, R52, R43 ;  /* 0x000000342a2a7223 */ /* 0x000fe2000001002b */
[----:B------:R-:W-:Y:S01]  /*5bc0*/  FMUL.FTZ R48, R44, R149 ;  /* 0x000000952c307220 */ /* 0x000fe20000410000 */
[CC--:B------:R-:W-:Y:S01]  /*5bd0*/  FMUL.FTZ R14, R12.reuse, R50.reuse ;  /* 0x000000320c0e7220 */ /* 0x0c0fe20000410000 */
[----:B------:R-:W-:Y:S01]  /*5be0*/  FMUL.FTZ R13, R12, R45 ;  /* 0x0000002d0c0d7220 */ /* 0x000fe20000410000 */
[-C--:B------:R-:W-:Y:S01]  /*5bf0*/  FMUL.FTZ R44, R44, R139.reuse ;  /* 0x0000008b2c2c7220 */ /* 0x080fe20000410000 */
[----:B------:R-:W-:Y:S01]  /*5c00*/  FFMA.FTZ R48, R15, R139, -R48 ;  /* 0x0000008b0f307223 */ /* 0x000fe20000010830 */
[C---:B------:R-:W-:Y:S01]  /*5c10*/  FFMA.FTZ R14, R11.reuse, R45, -R14 ;  /* 0x0000002d0b0e7223 */ /* 0x040fe2000001080e */
[----:B------:R-:W-:Y:S01]  /*5c20*/  FFMA.FTZ R13, R11, R50, R13 ;  /* 0x000000320b0d7223 */ /* 0x000fe2000001000d */
[----:B------:R-:W-:Y:S01]  /*5c30*/  FFMA.FTZ R15, R15, R149, R44 ;  /* 0x000000950f0f7223 */ /* 0x000fe2000001002c */
[----:B------:R-:W-:-:S02]  /*5c40*/  F2FP.BF16.F32.PACK_AB R53, R54, R53 ;  /* 0x000000353635723e */ /* 0x000fc400000010ff */
[----:B------:R-:W-:Y:S02]  /*5c50*/  F2FP.BF16.F32.PACK_AB R42, R42, R49 ;  /* 0x000000312a2a723e */ /* 0x000fe400000010ff */
[----:B------:R-:W-:Y:S01]  /*5c60*/  F2FP.BF16.F32.PACK_AB R12, R13, R14 ;  /* 0x0000000e0d0c723e */ /* 0x000fe200000010ff */
[----:B------:R-:W-:Y:S01]  /*5c70*/  IMAD.MOV.U32 R13, RZ, RZ, R53 ;  /* 0x000000ffff0d7224 */ /* 0x000fe200078e0035 */
[----:B------:R-:W-:Y:S01]  /*5c80*/  F2FP.BF16.F32.PACK_AB R15, R15, R48 ;  /* 0x000000300f0f723e */ /* 0x000fe200000010ff */
[----:B------:R-:W-:-:S07]  /*5c90*/  IMAD.MOV.U32 R14, RZ, RZ, R42 ;  /* 0x000000ffff0e7224 */ /* 0x000fce00078e002a */
.L_x_509:
[----:B------:R-:W-:Y:S05]  /*5ca0*/  BSYNC B2 ;  /* 0x0000000000027941 */ /* 0x000fea0003800000 */
.L_x_508:
[----:B----4-:R0:W-:Y:S02]  /*5cb0*/  ST.E.128 desc[UR60][R46.64], R12 ;  /* 0x0000000c2e007985 */ /* 0x0101e4000c101d3c */
.L_x_507:
[----:B------:R-:W-:Y:S05]  /*5cc0*/  BSYNC B1 ;  /* 0x0000000000017941 */ /* 0x000fea0003800000 */
.L_x_506:
        /* <DEDUP_REMOVED lines=17> */
[----:B------:R-:W-:Y:S02]  /*5de0*/  LOP3.LUT R38, R14, 0xffff0000, RZ, 0xc0, !PT ;  /* 0xffff00000e267812 */ /* 0x000fe400078ec0ff */
[----:B------:R-:W-:Y:S02]  /*5df0*/  SHF.L.U32 R14, R13, 0x10, RZ ;  /* 0x000000100d0e7819 */ /* 0x000fe400000006ff */
[----:B------:R-:W-:Y:S02]  /*5e00*/  PRMT R123, R123, 0x5432, R48 ;  /* 0x000054327b7b7816 */ /* 0x000fe40000000030 */
[----:B------:R-:W-:Y:S02]  /*5e10*/  PRMT R135, R135, 0x5432, R44 ;  /* 0x0000543287877816 */ /* 0x000fe4000000002c */
[----:B------:R-:W-:Y:S01]  /*5e20*/  LOP3.LUT R13, R13, 0xffff0000, RZ, 0xc0, !PT ;  /* 0xffff00000d0d7812 */ /* 0x000fe200078ec0ff */
[----:B------:R-:W-:Y:S01]  /*5e30*/  IMAD.U32 R44, R123, 0x10000, RZ ;  /* 0x000100007b2c7824 */ /* 0x000fe200078e00ff */
[----:B------:R-:W-:Y:S01]  /*5e40*/  LOP3.LUT R46, R45, 0xffff0000, RZ, 0xc0, !PT ;  /* 0xffff00002d2e7812 */ /* 0x000fe200078ec0ff */
[----:B------:R-:W-:Y:S01]  /*5e50*/  IMAD.U32 R47, R135, 0x10000, RZ ;  /* 0x00010000872f7824 */ /* 0x000fe200078e00ff */
[----:B------:R-:W-:Y:S01]  /*5e60*/  LOP3.LUT R41, R40, 0xffff0000, RZ, 0xc0, !PT ;  /* 0xffff000028297812 */ /* 0x000fe200078ec0ff */
[C---:B------:R-:W-:Y:S01]  /*5e70*/  FMUL.FTZ R50, R38.reuse, R44 ;  /* 0x0000002c26327220 */ /* 0x040fe20000410000 */
[----:B------:R-:W-:Y:S01]  /*5e80*/  LOP3.LUT R39, R15, 0xffff0000, RZ, 0xc0, !PT ;  /* 0xffff00000f277812 */ /* 0x000fe200078ec0ff */
[CC--:B------:R-:W-:Y:S01]  /*5e90*/  FMUL.FTZ R49, R13.reuse, R46.reuse ;  /* 0x0000002e0d317220 */ /* 0x0c0fe20000410000 */
[----:B------:R-:W-:Y:S01]  /*5ea0*/  FMUL.FTZ R48, R38, R47 ;  /* 0x0000002f26307220 */ /* 0x000fe20000410000 */
[-C--:B------:R-:W-:Y:S01]  /*5eb0*/  FMUL.FTZ R13, R13, R41.reuse ;  /* 0x000000290d0d7220 */ /* 0x080fe20000410000 */
[----:B------:R-:W-:Y:S01]  /*5ec0*/  LOP3.LUT R12, R12, 0xffff0000, RZ, 0xc0, !PT ;  /* 0xffff00000c0c7812 */ /* 0x000fe200078ec0ff */
[C---:B------:R-:W-:Y:S01]  /*5ed0*/  FFMA.FTZ R49, R14.reuse, R41, -R49 ;  /* 0x000000290e317223 */ /* 0x040fe20000010831 */
[----:B------:R-:W-:Y:S01]  /*5ee0*/  LOP3.LUT R38, R135, 0xffff0000, RZ, 0xc0, !PT ;  /* 0xffff000087267812 */ /* 0x000fe200078ec0ff */
[----:B------:R-:W-:Y:S01]  /*5ef0*/  FFMA.FTZ R46, R14, R46, R13 ;  /* 0x0000002e0e2e7223 */ /* 0x000fe2000001000d */
[----:B------:R-:W-:Y:S01]  /*5f00*/  LOP3.LUT R14, R123, 0xffff0000, RZ, 0xc0, !PT ;  /* 0xffff00007b0e7812 */ /* 0x000fe200078ec0ff */
[----:B------:R-:W-:-:S02]  /*5f10*/  IMAD.U32 R45, R45, 0x10000, RZ ;  /* 0x000100002d2d7824 */ /* 0x000fc400078e00ff */
[C---:B------:R-:W-:Y:S01]  /*5f20*/  FFMA.FTZ R48, R33.reuse, R44, -R48 ;  /* 0x0000002c21307223 */ /* 0x040fe20000010830 */
[----:B------:R-:W-:Y:S02]  /*5f30*/  IMAD.U32 R40, R40, 0x10000, RZ ;  /* 0x0001000028287824 */ /* 0x000fe400078e00ff */
[----:B------:R-:W-:Y:S01]  /*5f40*/  FFMA.FTZ R33, R33, R47, R50 ;  /* 0x0000002f21217223 */ /* 0x000fe20000010032 */
[----:B------:R-:W-:Y:S01]  /*5f50*/  FMUL.FTZ R50, R39, R38 ;  /* 0x0000002627327220 */ /* 0x000fe20000410000 */
[CC--:B------:R-:W-:Y:S01]  /*5f60*/  FMUL.FTZ R44, R12.reuse, R45.reuse ;  /* 0x0000002d0c2c7220 */ /* 0x0c0fe20000410000 */
[----:B------:R-:W-:Y:S02]  /*5f70*/  IMAD.U32 R15, R15, 0x10000, RZ ;  /* 0x000100000f0f7824 */ /* 0x000fe400078e00ff */
        /* <DEDUP_REMOVED lines=8> */
[----:B------:R-:W-:Y:S02]  /*6000*/  F2FP.BF16.F32.PACK_AB R15, R39, R50 ;  /* 0x00000032270f723e */ /* 0x000fe400000010ff */
[----:B------:R-:W-:-:S07]  /*6010*/  F2FP.BF16.F32.PACK_AB R12, R11, R44 ;  /* 0x0000002c0b0c723e */ /* 0x000fce00000010ff */
.L_x_513:
[----:B------:R-:W-:Y:S05]  /*6020*/  BSYNC B2 ;  /* 0x0000000000027941 */ /* 0x000fea0003800000 */
.L_x_512:
[----:B----4-:R0:W-:Y:S02]  /*6030*/  ST.E.128 desc[UR60][R42.64], R12 ;  /* 0x0000000c2a007985 */ /* 0x0101e4000c101d3c */
.L_x_511:
[----:B------:R-:W-:Y:S05]  /*6040*/  BSYNC B1 ;  /* 0x0000000000017941 */ /* 0x000fea0003800000 */
.L_x_510:
[----:B------:R-:W-:-:S13]  /*6050*/  ISETP.NE.AND P4, PT, R103, RZ, PT ;  /* 0x000000ff6700720c */ /* 0x000fda0003f85270 */
[----:B------:R-:W-:Y:S05]  /*6060*/  @!P4 BRA `(.L_x_493) ;  /* 0x0000004400a4c947 */ /* 0x000fea0003800000 */
[----:B0---4-:R0:W4:Y:S01]  /*6070*/  LDS.128 R12, [R32+0x8000] ;  /* 0x00800000200c7984 */ /* 0x0111220000000c00 */
[----:B------:R-:W-:Y:S01]  /*6080*/  ISETP.GE.AND P5, PT, R172, R128, PT ;  /* 0x00000080ac00720c */ /* 0x000fe20003fa6270 */
[----:B------:R-:W-:Y:S01]  /*6090*/  BSSY B1, `(.L_x_514) ;  /* 0x0000032000017945 */ /* 0x000fe20003800000 */
[----:B------:R-:W-:-:S04]  /*60a0*/  LEA R38, P4, R23, R119, 0x1 ;  /* 0x0000007717267211 */ /* 0x000fc800078808ff */
[----:B-1----:R-:W-:-:S07]  /*60b0*/  LEA.HI.X R39, R23, R118, R174, 0x1, P4 ;  /* 0x0000007617277211 */ /* 0x002fce00020f0cae */
[----:B0-----:R-:W-:Y:S05]  /*60c0*/  @P5 BRA `(.L_x_515) ;  /* 0x0000000000b85947 */ /* 0x001fea0003800000 */
[--C-:B------:R-:W-:Y:S01]  /*60d0*/  SHF.R.U64 R42, R34, 0x10, R35.reuse ;  /* 0x00000010222a7819 */ /* 0x100fe20000001223 */
[----:B----4-:R-:W-:Y:S01]  /*60e0*/  IMAD.U32 R32, R14, 0x10000, RZ ;  /* 0x000100000e207824 */ /* 0x010fe200078e00ff */
[----:B------:R-:W-:Y:S02]  /*60f0*/  SHF.R.U32.HI R40, RZ, 0x10, R35 ;  /* 0x00000010ff287819 */ /* 0x000fe40000011623 */
[--C-:B---3--:R-:W-:Y:S02]  /*6100*/  SHF.R.U64 R11, R36, 0x10, R37.reuse ;  /* 0x00000010240b7819 */ /* 0x108fe40000001225 */
[----:B------:R-:W-:Y:S02]  /*6110*/  SHF.R.U32.HI R37, RZ, 0x10, R37 ;  /* 0x00000010ff257819 */ /* 0x000fe40000011625 */
[C---:B------:R-:W-:Y:S02]  /*6120*/  PRMT R35, R83.reuse, 0x5410, R42 ;  /* 0x0000541053237816 */ /* 0x040fe4000000002a */
[----:B------:R-:W-:-:S02]  /*6130*/  PRMT R83, R83, 0x5432, R40 ;  /* 0x0000543253537816 */ /* 0x000fc40000000028 */
[----:B------:R-:W-:Y:S01]  /*6140*/  PRMT R40, R122, 0x5410, R11 ;  /* 0x000054107a287816 */ /* 0x000fe2000000000b */
[----:B------:R-:W-:Y:S01]  /*6150*/  IMAD.U32 R11, R12, 0x10000, RZ ;  /* 0x000100000c0b7824 */ /* 0x000fe200078e00ff */
[----:B------:R-:W-:Y:S01]  /*6160*/  PRMT R122, R122, 0x5432, R37 ;  /* 0x000054327a7a7816 */ /* 0x000fe20000000025 */
[----:B------:R-:W-:Y:S01]  /*6170*/  IMAD.U32 R37, R83, 0x10000, RZ ;  /* 0x0001000053257824 */ /* 0x000fe200078e00ff */
[----:B------:R-:W-:Y:S02]  /*6180*/  LOP3.LUT R33, R14, 0xffff0000, RZ, 0xc0, !PT ;  /* 0xffff00000e217812 */ /* 0x000fe400078ec0ff */
[C---:B------:R-:W-:Y:S01]  /*6190*/  SHF.L.U32 R14, R13.reuse, 0x10, RZ ;  /* 0x000000100d0e7819 */ /* 0x040fe200000006ff */
[----:B------:R-:W-:Y:S01]  /*61a0*/  IMAD.U32 R42, R122, 0x10000, RZ ;  /* 0x000100007a2a7824 */ /* 0x000fe200078e00ff */
[----:B------:R-:W-:Y:S02]  /*61b0*/  LOP3.LUT R13, R13, 0xffff0000, RZ, 0xc0, !PT ;  /* 0xffff00000d0d7812 */ /* 0x000fe400078ec0ff */
[C---:B------:R-:W-:Y:S01]  /*61c0*/  LOP3.LUT R41, R40.reuse, 0xffff0000, RZ, 0xc0, !PT ;  /* 0xffff000028297812 */ /* 0x040fe200078ec0ff */
[----:B------:R-:W-:Y:S01]  /*61d0*/  IMAD.U32 R40, R40, 0x10000, RZ ;  /* 0x0001000028287824 */ /* 0x000fe200078e00ff */
[C---:B------:R-:W-:Y:S01]  /*61e0*/  LOP3.LUT R36, R35.reuse, 0xffff0000, RZ, 0xc0, !PT ;  /* 0xffff000023247812 */ /* 0x040fe200078ec0ff */
[----:B------:R-:W-:Y:S01]  /*61f0*/  IMAD.U32 R35, R35, 0x10000, RZ ;  /* 0x0001000023237824 */ /* 0x000fe200078e00ff */
[----:B------:R-:W-:Y:S01]  /*6200*/  LOP3.LUT R12, R12, 0xffff0000, RZ, 0xc0, !PT ;  /* 0xffff00000c0c7812 */ /* 0x000fe200078ec0ff */
[----:B------:R-:W-:Y:S01]  /*6210*/  FMUL.FTZ R43, R13, R41 ;  /* 0x000000290d2b7220 */ /* 0x000fe20000410000 */
[----:B------:R-:W-:Y:S01]  /*6220*/  LOP3.LUT R34, R15, 0xffff0000, RZ, 0xc0, !PT ;  /* 0xffff00000f227812 */ /* 0x000fe200078ec0ff */
[----:B------:R-:W-:Y:S01]  /*6230*/  FMUL.FTZ R44, R13, R36 ;  /* 0x000000240d2c7220 */ /* 0x000fe20000410000 */
[C---:B------:R-:W-:Y:S01]  /*6240*/  FMUL.FTZ R13, R33.reuse, R42 ;  /* 0x0000002a210d7220 */ /* 0x040fe20000410000 */
[----:B------:R-:W-:Y:S01]  /*6250*/  FMUL.FTZ R33, R33, R37 ;  /* 0x0000002521217220 */ /* 0x000fe20000410000 */
[----:B------:R-:W-:Y:S01]  /*6260*/  LOP3.LUT R122, R122, 0xffff0000, RZ, 0xc0, !PT ;  /* 0xffff00007a7a7812 */ /* 0x000fe200078ec0ff */
[C---:B------:R-:W-:Y:S01]  /*6270*/  FFMA.FTZ R43, R14.reuse, R36, -R43 ;  /* 0x000000240e2b7223 */ /* 0x040fe2000001082b */
[----:B------:R-:W-:Y:S01]  /*6280*/  LOP3.LUT R83, R83, 0xffff0000, RZ, 0xc0, !PT ;  /* 0xffff000053537812 */ /* 0x000fe200078ec0ff */
        /* <DEDUP_REMOVED lines=8> */
[C---:B------:R-:W-:Y:S01]  /*6310*/  FFMA.FTZ R14, R11.reuse, R35, -R14 ;  /* 0x000000230b0e7223 */ /* 0x040fe2000001080e */
[----:B------:R-:W-:Y:S01]  /*6320*/  FFMA.FTZ R13, R11, R40, R13 ;  /* 0x000000280b0d7223 */ /* 0x000fe2000001000d */
[C---:B------:R-:W-:Y:S01]  /*6330*/  FFMA.FTZ R36, R15.reuse, R83, -R36 ;  /* 0x000000530f247223 */ /* 0x040fe20000010824 */
[----:B------:R-:W-:Y:S01]  /*6340*/  FFMA.FTZ R33, R15, R122, R33 ;  /* 0x0000007a0f217223 */ /* 0x000fe20000010021 */
[----:B------:R-:W-:Y:S02]  /*6350*/  F2FP.BF16.F32.PACK_AB R43, R44, R43 ;  /* 0x0000002b2c2b723e */ /* 0x000fe400000010ff */
[----:B------:R-:W-:Y:S02]  /*6360*/  F2FP.BF16.F32.PACK_AB R32, R32, R37 ;  /* 0x000000252020723e */ /* 0x000fe400000010ff */
[----:B------:R-:W-:Y:S01]  /*6370*/  F2FP.BF16.F32.PACK_AB R12, R13, R14 ;  /* 0x0000000e0d0c723e */ /* 0x000fe200000010ff */
[----:B------:R-:W-:Y:S01]  /*6380*/  IMAD.MOV.U32 R13, RZ, RZ, R43 ;  /* 0x000000ffff0d7224 */ /* 0x000fe200078e002b */
[----:B------:R-:W-:Y:S01]  /*6390*/  F2FP.BF16.F32.PACK_AB R15, R33, R36 ;  /* 0x00000024210f723e */ /* 0x000fe200000010ff */
[----:B------:R-:W-:-:S07]  /*63a0*/  IMAD.MOV.U32 R14, RZ, RZ, R32 ;  /* 0x000000ffff0e7224 */ /* 0x000fce00078e0020 */
.L_x_515:
[----:B------:R-:W-:Y:S05]  /*63b0*/  BSYNC B1 ;  /* 0x0000000000017941 */ /* 0x000fea0003800000 */
.L_x_514:
[----:B----4-:R0:W-:Y:S01]  /*63c0*/  ST.E.128 desc[UR60][R38.64], R12 ;  /* 0x0000000c26007985 */ /* 0x0101e2000c101d3c */
[----:B------:R-:W-:Y:S05]  /*63d0*/  BRA `(.L_x_493) ;  /* 0x0000004000c87947 */ /* 0x000fea0003800000 */
.L_x_459:
        /* <DEDUP_REMOVED lines=18> */
[----:B------:R-:W-:Y:S02]  /*6500*/  IADD3 R32, P5, R92, R12, RZ ;  /* 0x0000000c5c207210 */ /* 0x000fe40007fbe0ff */
[----:B------:R-:W-:Y:S02]  /*6510*/  CS2R R42, SRZ ;  /* 0x00000000002a7805 */ /* 0x000fe4000001ff00 */
[----:B------:R-:W-:Y:S02]  /*6520*/  IADD3.X R34, R11, R107, RZ, P0, !PT ;  /* 0x0000006b0b227210 */ /* 0x000fe400007fe4ff */
[----:B------:R-:W-:Y:S02]  /*6530*/  CS2R R40, SRZ ;  /* 0x0000000000287805 */ /* 0x000fe4000001ff00 */
[----:B------:R-:W-:-:S02]  /*6540*/  LEA R56, P0, R33, UR4, 0x1 ;  /* 0x0000000421387c11 */ /* 0x000fc4000f8008ff */
[----:B------:R-:W-:Y:S02]  /*6550*/  CS2R R54, SRZ ;  /* 0x0000000000367805 */ /* 0x000fe4000001ff00 */
[----:B------:R-:W-:Y:S02]  /*6560*/  CS2R R52, SRZ ;  /* 0x0000000000347805 */ /* 0x000fe4000001ff00 */
[----:B------:R-:W-:Y:S01]  /*6570*/  LEA.HI.X R57, R33, UR5, R34, 0x1, P0 ;  /* 0x0000000521397c11 */ /* 0x000fe200080f0c22 */
[----:B------:R-:W-:Y:S01]  /*6580*/  ULDC.64 UR4, c[0x0][0x400] ;  /* 0x0001000000047ab9 */ /* 0x000fe20000000a00 */
[----:B------:R-:W-:Y:S01]  /*6590*/  ISETP.GE.AND P0, PT, R16, R128, PT ;  /* 0x000000801000720c */ /* 0x000fe20003f06270 */
[----:B------:R-:W-:Y:S01]  /*65a0*/  IMAD.X R33, R82, 0x1, R106, P5 ;  /* 0x0000000152217824 */ /* 0x000fe200028e066a */
[----:B------:R-:W-:-:S04]  /*65b0*/  LEA R60, P5, R32, UR4, 0x1 ;  /* 0x00000004203c7c11 */ /* 0x000fc8000f8a08ff */
[----:B------:R-:W-:Y:S02]  /*65c0*/  LEA.HI.X R61, R32, UR5, R33, 0x1, P5 ;  /* 0x00000005203d7c11 */ /* 0x000fe4000a8f0c21 */
[----:B------:R-:W-:-:S05]  /*65d0*/  ISETP.GE.AND P5, PT, R0, R128, PT ;  /* 0x000000800000720c */ /* 0x000fca0003fa6270 */
[----:B------:R0:W5:Y:S04]  /*65e0*/  @!P0 LDG.E.128 R40, desc[UR60][R56.64] ;  /* 0x0000003c38288981 */ /* 0x000168000c1e1d00 */
[----:B------:R0:W5:Y:S01]  /*65f0*/  @!P0 LDG.E.128 R52, desc[UR60][R60.64] ;  /* 0x0000003c3c348981 */ /* 0x000162000c1e1d00 */
[----:B------:R-:W-:Y:S02]  /*6600*/  ISETP.GE.AND P0, PT, R3, R128, PT ;  /* 0x000000800300720c */ /* 0x000fe40003f06270 */
        /* <DEDUP_REMOVED lines=8> */
[----:B------:R0:W5:Y:S04]  /*6690*/  @!P5 LDG.E.128 R36, desc[UR60][R56.64+0x40] ;  /* 0x0000403c3824d981 */ /* 0x000168000c1e1d00 */
[----:B------:R0:W5:Y:S04]  /*66a0*/  @!P0 LDG.E.128 R32, desc[UR60][R56.64+0x80] ;  /* 0x0000803c38208981 */ /* 0x000168000c1e1d00 */
[----:B------:R0:W5:Y:S04]  /*66b0*/  @!P5 LDG.E.128 R48, desc[UR60][R60.64+0x40] ;  /* 0x0000403c3c30d981 */ /* 0x000168000c1e1d00 */
[----:B------:R0:W5:Y:S02]  /*66c0*/  @!P0 LDG.E.128 R44, desc[UR60][R60.64+0x80] ;  /* 0x0000803c3c2c8981 */ /* 0x000164000c1e1d00 */
.L_x_517:
[----:B------:R-:W-:Y:S05]  /*66d0*/  BSYNC B1 ;  /* 0x0000000000017941 */ /* 0x000fea0003800000 */
.L_x_516:
        /* <DEDUP_REMOVED lines=22> */
[----:B------:R-:W-:Y:S02]  /*6840*/  IADD3 R11, P0, P6, R92, R12, R113 ;  /* 0x0000000c5c0b7210 */ /* 0x000fe40007e1e071 */
[----:B------:R-:W-:-:S02]  /*6850*/  CS2R R78, SRZ ;  /* 0x00000000004e7805 */ /* 0x000fc4000001ff00 */
[----:B------:R-:W-:Y:S02]  /*6860*/  CS2R R76, SRZ ;  /* 0x00000000004c7805 */ /* 0x000fe4000001ff00 */
[----:B------:R-:W-:Y:S02]  /*6870*/  IADD3.X R82, R106, R82, R112, P0, P6 ;  /* 0x000000526a527210 */ /* 0x000fe400007ec470 */
[----:B------:R-:W-:-:S04]  /*6880*/  LEA R12, P0, R14, UR4, 0x1 ;  /* 0x000000040e0c7c11 */ /* 0x000fc8000f8008ff */
[----:B------:R-:W-:Y:S02]  /*6890*/  LEA.HI.X R13, R14, UR5, R13, 0x1, P0 ;  /* 0x000000050e0d7c11 */ /* 0x000fe400080f0c0d */
[----:B------:R-:W-:-:S04]  /*68a0*/  LEA R14, P0, R11, UR6, 0x1 ;  /* 0x000000060b0e7c11 */ /* 0x000fc8000f8008ff */
[----:B------:R-:W-:Y:S02]  /*68b0*/  LEA.HI.X R15, R11, UR7, R82, 0x1, P0 ;  /* 0x000000070b0f7c11 */ /* 0x000fe400080f0c52 */
[----:B------:R-:W-:Y:S02]  /*68c0*/  ISETP.GE.AND P0, PT, R16, R128, PT ;  /* 0x000000801000720c */ /* 0x000fe40003f06270 */
[----:B------:R-:W-:Y:S02]  /*68d0*/  CS2R R62, SRZ ;  /* 0x00000000003e7805 */ /* 0x000fe4000001ff00 */
[----:B------:R-:W-:Y:S02]  /*68e0*/  CS2R R60, SRZ ;  /* 0x00000000003c7805 */ /* 0x000fe4000001ff00 */
[----:B------:R-:W-:Y:S02]  /*68f0*/  CS2R R74, SRZ ;  /* 0x00000000004a7805 */ /* 0x000fe4000001ff00 */
[----:B------:R-:W-:-:S05]  /*6900*/  CS2R R72, SRZ ;  /* 0x0000000000487805 */ /* 0x000fca000001ff00 */
[----:B------:R0:W5:Y:S04]  /*6910*/  @!P0 LDG.E.128 R64, desc[UR60][R12.64] ;  /* 0x0000003c0c408981 */ /* 0x000168000c1e1d00 */
[----:B------:R0:W5:Y:S01]  /*6920*/  @!P0 LDG.E.128 R76, desc[UR60][R14.64] ;  /* 0x0000003c0e4c8981 */ /* 0x000162000c1e1d00 */
[----:B------:R-:W-:Y:S02]  /*6930*/  ISETP.GE.AND P0, PT, R0, R128, PT ;  /* 0x000000800000720c */ /* 0x000fe40003f06270 */
[----:B------:R-:W-:Y:S02]  /*6940*/  CS2R R58, SRZ ;  /* 0x00000000003a7805 */ /* 0x000fe4000001ff00 */
[----:B------:R-:W-:Y:S02]  /*6950*/  CS2R R56, SRZ ;  /* 0x0000000000387805 */ /* 0x000fe4000001ff00 */
[----:B------:R-:W-:-:S02]  /*6960*/  CS2R R70, SRZ ;  /* 0x0000000000467805 */ /* 0x000fc4000001ff00 */
[----:B------:R-:W-:-:S05]  /*6970*/  CS2R R68, SRZ ;  /* 0x0000000000447805 */ /* 0x000fca000001ff00 */
[----:B------:R0:W5:Y:S04]  /*6980*/  @!P0 LDG.E.128 R60, desc[UR60][R12.64+0x40] ;  /* 0x0000403c0c3c8981 */ /* 0x000168000c1e1d00 */
[----:B------:R0:W5:Y:S01]  /*6990*/  @!P0 LDG.E.128 R72, desc[UR60][R14.64+0x40] ;  /* 0x0000403c0e488981 */ /* 0x000162000c1e1d00 */
[----:B------:R-:W-:-:S13]  /*69a0*/  ISETP.GE.AND P0, PT, R3, R128, PT ;  /* 0x000000800300720c */ /* 0x000fda0003f06270 */
[----:B------:R0:W5:Y:S04]  /*69b0*/  @!P0 LDG.E.128 R56, desc[UR60][R12.64+0x80] ;  /* 0x0000803c0c388981 */ /* 0x000168000c1e1d00 */
[----:B------:R0:W5:Y:S02]  /*69c0*/  @!P0 LDG.E.128 R68, desc[UR60][R14.64+0x80] ;  /* 0x0000803c0e448981 */ /* 0x000164000c1e1d00 */
.L_x_519:
[----:B------:R-:W-:Y:S05]  /*69d0*/  BSYNC B1 ;  /* 0x0000000000017941 */ /* 0x000fea0003800000 */
.L_x_518:
[----:B------:R-:W2:Y:S01]  /*69e0*/  LDL R11, [R1+0x30] ;  /* 0x00003000010b7983 */ /* 0x000ea20000100800 */
[----:B0-----:R-:W-:Y:S01]  /*69f0*/  IMAD.MOV.U32 R12, RZ, RZ, R33 ;  /* 0x000000ffff0c7224 */ /* 0x001fe200078e0021 */
[----:B------:R-:W-:Y:S01]  /*6a00*/  MOV R13, R36 ;  /* 0x00000024000d7202 */ /* 0x000fe20000000f00 */
[----:B------:R-:W-:Y:S01]  /*6a10*/  IMAD.MOV.U32 R14, RZ, RZ, R37 ;  /* 0x000000ffff0e7224 */ /* 0x000fe200078e0025 */
[----:B------:R-:W-:Y:S02]  /*6a20*/  PRMT R210, R81, 0x5410, R80 ;  /* 0x0000541051d27816 */ /* 0x000fe40000000050 */
[----:B--2---:R-:W-:Y:S01]  /*6a30*/  R2UR UR4, R11 ;  /* 0x000000000b0472ca */ /* 0x004fe200000e0000 */
[----:B------:R-:W-:-:S05]  /*6a40*/  IMAD.MOV.U32 R11, RZ, RZ, R32 ;  /* 0x000000ffff0b7224 */ /* 0x000fca00078e0020 */
[----:B------:R-:W-:Y:S01]  /*6a50*/  PRMT R211, R11, 0x5410, R12 ;  /* 0x000054100bd37816 */ /* 0x000fe2000000000c */
[----:B------:R-:W-:Y:S02]  /*6a60*/  IMAD.MOV.U32 R11, RZ, RZ, R38 ;  /* 0x000000ffff0b7224 */ /* 0x000fe400078e0026 */
[----:B------:R-:W-:-:S03]  /*6a70*/  IMAD.MOV.U32 R12, RZ, RZ, R39 ;  /* 0x000000ffff0c7224 */ /* 0x000fc600078e0027 */
[----:B------:R0:W-:Y:S01]  /*6a80*/  STL.S16 [R1+0x44], R11 ;  /* 0x0000440b01007387 */ /* 0x0001e20000100600 */
[----:B------:R-:W-:-:S03]  /*6a90*/  UISETP.NE.AND UP0, UPT, UR4, 0x3, UPT ;  /* 0x000000030400788c */ /* 0x000fc6000bf05270 */
[----:B------:R1:W-:Y:S03]  /*6aa0*/  STL.S16 [R1+0x42], R12 ;  /* 0x0000420c01007387 */ /* 0x0003e60000100600 */
[----:B------:R-:W-:Y:S01]  /*6ab0*/  PLOP3.LUT P0, PT, PT, PT, UP0, 0x80, 0x0 ;  /* 0x000000000000781c */ /* 0x000fe20003f0f008 */
[----:B------:R2:W-:Y:S01]  /*6ac0*/  STL.S16 [R1+0x46], R13 ;  /* 0x0000460d01007387 */ /* 0x0005e20000100600 */
[----:B0-----:R-:W-:-:S03]  /*6ad0*/  IMAD.MOV.U32 R11, RZ, RZ, R42 ;  /* 0x000000ffff0b7224 */ /* 0x001fc600078e002a */
[----:B------:R0:W-:Y:S01]  /*6ae0*/  STL.S16 [R1+0x48], R14 ;  /* 0x0000480e01007387 */ /* 0x0001e20000100600 */
[----:B-1----:R-:W-:Y:S01]  /*6af0*/  IMAD.MOV.U32 R12, RZ, RZ, R43 ;  /* 0x000000ffff0c7224 */ /* 0x002fe200078e002b */
[----:B------:R-:W-:Y:S01]  /*6b00*/  PRMT R203, R203, 0x5410, R11 ;  /* 0x00005410cbcb7816 */ /* 0x000fe2000000000b */
[----:B------:R-:W-:Y:S02]  /*6b10*/  IMAD.MOV.U32 R11, RZ, RZ, R45 ;  /* 0x000000ffff0b7224 */ /* 0x000fe400078e002d */
[----:B--2---:R-:W-:Y:S01]  /*6b20*/  IMAD.MOV.U32 R13, RZ, RZ, R40 ;  /* 0x000000ffff0d7224 */ /* 0x004fe200078e0028 */
[----:B------:R-:W-:Y:S01]  /*6b30*/  PRMT R204, R204, 0x5410, R12 ;  /* 0x00005410cccc7816 */ /* 0x000fe2000000000c */
[----:B------:R-:W-:Y:S02]  /*6b40*/  IMAD.MOV.U32 R12, RZ, RZ, R46 ;  /* 0x000000ffff0c7224 */ /* 0x000fe400078e002e */
[----:B0-----:R-:W-:-:S05]  /*6b50*/  IMAD.MOV.U32 R14, RZ, RZ, R41 ;  /* 0x000000ffff0e7224 */ /* 0x001fca00078e0029 */
[----:B------:R-:W-:Y:S01]  /*6b60*/  PRMT R158, R14, 0x5410, R13 ;  /* 0x000054100e9e7816 */ /* 0x000fe2000000000d */
[----:B------:R-:W-:Y:S01]  /*6b70*/  IMAD.MOV.U32 R13, RZ, RZ, R47 ;  /* 0x000000ffff0d7224 */ /* 0x000fe200078e002f */
[----:B------:R-:W-:-:S04]  /*6b80*/  MOV R14, R44 ;  /* 0x0000002c000e7202 */ /* 0x000fc80000000f00 */
[----:B------:R-:W-:Y:S01]  /*6b90*/  PRMT R213, R14, 0x5410, R11 ;  /* 0x000054100ed57816 */ /* 0x000fe2000000000b */
[----:B------:R-:W-:Y:S01]  /*6ba0*/  IMAD.MOV.U32 R14, RZ, RZ, R50 ;  /* 0x000000ffff0e7224 */ /* 0x000fe200078e0032 */
[----:B------:R-:W-:Y:S01]  /*6bb0*/  PRMT R212, R12, 0x5410, R13 ;  /* 0x000054100cd47816 */ /* 0x000fe2000000000d */
[----:B------:R-:W-:Y:S02]  /*6bc0*/  IMAD.MOV.U32 R13, RZ, RZ, R51 ;  /* 0x000000ffff0d7224 */ /* 0x000fe400078e0033 */
[----:B------:R-:W-:Y:S01]  /*6bd0*/  IMAD.MOV.U32 R12, RZ, RZ, R48 ;  /* 0x000000ffff0c7224 */ /* 0x000fe200078e0030 */
[----:B------:R0:W-:Y:S01]  /*6be0*/  STL.S16 [R1+0x3e], R14 ;  /* 0x00003e0e01007387 */ /* 0x0001e20000100600 */
[----:B------:R-:W-:-:S03]  /*6bf0*/  IMAD.MOV.U32 R11, RZ, RZ, R49 ;  /* 0x000000ffff0b7224 */ /* 0x000fc600078e0031 */
[----:B------:R1:W-:Y:S04]  /*6c00*/  STL.S16 [R1+0x3c], R13 ;  /* 0x00003c0d01007387 */ /* 0x0003e80000100600 */
[----:B------:R2:W-:Y:S01]  /*6c10*/  STL.S16 [R1+0x40], R12 ;  /* 0x0000400c01007387 */ /* 0x0005e20000100600 */
[----:B0-----:R-:W-:-:S03]  /*6c20*/  IMAD.MOV.U32 R14, RZ, RZ, R53 ;  /* 0x000000ffff0e7224 */ /* 0x001fc600078e0035 */
[----:B------:R0:W-:Y:S01]  /*6c30*/  STL.S16 [R1+0x4a], R11 ;  /* 0x00004a0b01007387 */ /* 0x0001e20000100600 */
[----:B-1----:R-:W-:Y:S01]  /*6c40*/  MOV R13, R52 ;  /* 0x00000034000d7202 */ /* 0x002fe20000000f00 */
[----:B--2---:R-:W-:-:S03]  /*6c50*/  IMAD.MOV.U32 R12, RZ, RZ, R55 ;  /* 0x000000ffff0c7224 */ /* 0x004fc600078e0037 */
[----:B------:R-:W-:Y:S01]  /*6c60*/  PRMT R204, R13, 0x7610, R204 ;  /* 0x000076100dcc7816 */ /* 0x000fe200000000cc */
[----:B-----5:R-:W-:Y:S02]  /*6c70*/  IMAD.MOV.U32 R13, RZ, RZ, R59 ;  /* 0x000000ffff0d7224 */ /* 0x020fe400078e003b */
[----:B0-----:R-:W-:Y:S01]  /*6c80*/  IMAD.MOV.U32 R11, RZ, RZ, R54 ;  /* 0x000000ffff0b7224 */ /* 0x001fe200078e0036 */
[----:B------:R-:W-:Y:S01]  /*6c90*/  PRMT R203, R12, 0x7610, R203 ;  /* 0x000076100ccb7816 */ /* 0x000fe200000000cb */
[----:B------:R-:W-:-:S03]  /*6ca0*/  IMAD.MOV.U32 R12, RZ, RZ, R56 ;  /* 0x000000ffff0c7224 */ /* 0x000fc600078e0038 */
[----:B------:R-:W-:Y:S01]  /*6cb0*/  PRMT R205, R14, 0x5410, R11 ;  /* 0x000054100ecd7816 */ /* 0x000fe2000000000b */
[----:B------:R-:W-:Y:S02]  /*6cc0*/  IMAD.MOV.U32 R11, RZ, RZ, R57 ;  /* 0x000000ffff0b7224 */ /* 0x000fe400078e0039 */
[----:B------:R-:W-:-:S03]  /*6cd0*/  IMAD.MOV.U32 R14, RZ, RZ, R58 ;  /* 0x000000ffff0e7224 */ /* 0x000fc600078e003a */
[----:B------:R-:W-:Y:S01]  /*6ce0*/  PRMT R150, R12, 0x5410, R11 ;  /* 0x000054100c967816 */ /* 0x000fe2000000000b */
[----:B------:R-:W-:Y:S01]  /*6cf0*/  IMAD.MOV.U32 R11, RZ, RZ, R61 ;  /* 0x000000ffff0b7224 */ /* 0x000fe200078e003d */
[----:B------:R-:W-:Y:S02]  /*6d00*/  MOV R12, R60 ;  /* 0x0000003c000c7202 */ /* 0x000fe40000000f00 */
[----:B------:R-:W-:Y:S01]  /*6d10*/  PRMT R149, R14, 0x5410, R13 ;  /* 0x000054100e957816 */ /* 0x000fe2000000000d */
[----:B------:R-:W-:Y:S01]  /*6d20*/  IMAD.MOV.U32 R14, RZ, RZ, R62 ;  /* 0x000000ffff0e7224 */ /* 0x000fe200078e003e */
[----:B------:R-:W-:Y:S01]  /*6d30*/  PRMT R154, R12, 0x5410, R11 ;  /* 0x000054100c9a7816 */ /* 0x000fe2000000000b */
[----:B------:R-:W-:Y:S02]  /*6d40*/  IMAD.MOV.U32 R12, RZ, RZ, R66 ;  /* 0x000000ffff0c7224 */ /* 0x000fe400078e0042 */
[----:B------:R-:W-:Y:S02]  /*6d50*/  IMAD.MOV.U32 R11, RZ, RZ, R67 ;  /* 0x000000ffff0b7224 */ /* 0x000fe400078e0043 */
[----:B------:R-:W-:-:S03]  /*6d60*/  IMAD.MOV.U32 R13, RZ, RZ, R63 ;  /* 0x000000ffff0d7224 */ /* 0x000fc600078e003f */
[----:B------:R-:W-:Y:S01]  /*6d70*/  PRMT R206, R12, 0x5410, R11 ;  /* 0x000054100cce7816 */ /* 0x000fe2000000000b */
[----:B------:R-:W-:Y:S01]  /*6d80*/  IMAD.MOV.U32 R12, RZ, RZ, R64 ;  /* 0x000000ffff0c7224 */ /* 0x000fe200078e0040 */
[----:B------:R-:W-:Y:S01]  /*6d90*/  PRMT R153, R14, 0x5410, R13 ;  /* 0x000054100e997816 */ /* 0x000fe2000000000d */
        /* <DEDUP_REMOVED lines=20> */
[----:B------:R-:W-:Y:S06]  /*6ee0*/  @!P0 BRA `(.L_x_520) ;  /* 0x0000000000048947 */ /* 0x000fec0003800000 */
[----:B------:R-:W-:Y:S01]  /*6ef0*/  BPT.TRAP 0x1 ;  /* 0x000000040000795c */ /* 0x000fe20000300000 */
.L_x_520:
[----:B------:R-:W-:Y:S01]  /*6f00*/  IMAD R88, R18, 0x8, R2 ;  /* 0x0000000812587824 */ /* 0x000fe200078e0202 */
[----:B------:R-:W-:Y:S01]  /*6f10*/  SHF.L.U32 R89, R166, 0x1f, RZ ;  /* 0x0000001fa6597819 */ /* 0x000fe200000006ff */
[----:B------:R-:W0:Y:S01]  /*6f20*/  LDC R135, c[0x0][0x2f4] ;  /* 0x0000bd00ff877b82 */ /* 0x000e220000000800 */
[----:B------:R-:W-:Y:S02]  /*6f30*/  BSSY B1, `(.L_x_521) ;  /* 0x0000003000017945 */ /* 0x000fe40003800000 */
[----:B------:R-:W1:Y:S02]  /*6f40*/  SYNCS.PHASECHK.TRANS64.TRYWAIT P6, [R88+URZ+0x2a890], R89 ;  /* 0x02a89059580075a7 */ /* 0x000e6400080c017f */
[----:B-1----:R-:W-:Y:S05]  /*6f50*/  @!P6 BRA `(.L_x_522) ;  /* 0x000001840084e947 */ /* 0x002fea0003800000 */
.L_x_795:
[----:B------:R-:W-:Y:S05]  /*6f60*/  BSYNC B1 ;  /* 0x0000000000017941 */ /* 0x000fea0003800000 */
.L_x_521:
[----:B------:R-:W-:Y:S01]  /*6f70*/  UMOV UR4, 0xffffffff ;  /* 0xffffffff00047882 */ /* 0x000fe20000000000 */
[----:B0-----:R-:W-:Y:S02]  /*6f80*/  IMAD.IADD R139, R135, 0x1, -R129 ;  /* 0x00000001878b7824 */ /* 0x001fe400078e0a81 */
[----:B------:R-:W-:Y:S05]  /*6f90*/  BRA.DIV UR4, `(.L_x_523) ;  /* 0x0000018604887947 */ /* 0x000fea000b800000 */
[----:B------:R0:W2:Y:S04]  /*6fa0*/  SHFL.IDX PT, R123, R118, RZ, 0x1c1f ;  /* 0x001c1fff767b7589 */ /* 0x0000a800000e0000 */
[----:B------:R0:W3:Y:S02]  /*6fb0*/  SHFL.IDX PT, R11, R119, RZ, 0x1c1f ;  /* 0x001c1fff770b7589 */ /* 0x0000e400000e0000 */
.L_x_799:
[----:B------:R-:W-:Y:S04]  /*6fc0*/  BSSY B1, `(.L_x_524) ;  /* 0x000017f000017945 */ /* 0x000fe80003800000 */
[----:B------:R-:W-:Y:S05]  /*6fd0*/  @P4 BRA `(.L_x_525) ;  /* 0x0000001400f44947 */ /* 0x000fea0003800000 */
[----:B------:R-:W-:Y:S01]  /*6fe0*/  ISETP.NE.AND P4, PT, R10, RZ, PT ;  /* 0x000000ff0a00720c */ /* 0x000fe20003f85270 */
[----:B------:R-:W-:Y:S01]  /*6ff0*/  BSSY B2, `(.L_x_526) ;  /* 0x000007d000027945 */ /* 0x000fe20003800000 */
[----:B---3--:R-:W-:-:S11]  /*7000*/  IMAD.MOV.U32 R122, RZ, RZ, R11 ;  /* 0x000000ffff7a7224 */ /* 0x008fd600078e000b */
[----:B------:R-:W-:Y:S05]  /*7010*/  @!P4 BRA `(.L_x_527) ;  /* 0x0000000400e8c947 */ /* 0x000fea0003800000 */
[----:B------:R-:W-:Y:S01]  /*7020*/  SEL R12, R129, R139, !P3 ;  /* 0x0000008b810c7207 */ /* 0x000fe20005800000 */
[----:B------:R-:W-:Y:S01]  /*7030*/  BSSY B3, `(.L_x_528) ;  /* 0x0000072000037945 */ /* 0x000fe20003800000 */
[----:B------:R-:W-:Y:S02]  /*7040*/  ISETP.GE.AND P4, PT, R16, R128, PT ;  /* 0x000000801000720c */ /* 0x000fe40003f86270 */
[----:B------:R-:W-:-:S04]  /*7050*/  SHF.R.S32.HI R13, RZ, 0x1f, R12 ;  /* 0x0000001fff0d7819 */ /* 0x000fc8000001140c */
[----:B------:R-:W-:-:S04]  /*7060*/  LEA.HI R13, R13, R12, RZ, 0x4 ;  /* 0x0000000c0d0d7211 */ /* 0x000fc800078f20ff */
[----:B------:R-:W-:-:S04]  /*7070*/  LEA.HI.SX32 R157, R13, R124, 0x1c ;  /* 0x0000007c0d9d7211 */ /* 0x000fc800078fe2ff */
[----:B------:R-:W-:-:S04]  /*7080*/  SHF.R.S32.HI R13, RZ, 0x1f, R157 ;  /* 0x0000001fff0d7819 */ /* 0x000fc8000001149d */
[----:B------:R-:W-:Y:S01]  /*7090*/  LEA.HI R13, R13, R157, RZ, 0x3 ;  /* 0x0000009d0d0d7211 */ /* 0x000fe200078f18ff */
[----:B------:R-:W-:-:S03]  /*70a0*/  IMAD.SHL.U32 R157, R157, 0x8, RZ ;  /* 0x000000089d9d7824 */ /* 0x000fc600078e00ff */
[----:B------:R-:W-:Y:S02]  /*70b0*/  SHF.R.S32.HI R13, RZ, 0x3, R13 ;  /* 0x00000003ff0d7819 */ /* 0x000fe4000001140d */
[----:B------:R-:W-:-:S03]  /*70c0*/  LOP3.LUT R12, R176, 0x38, R157, 0xf8, !PT ;  /* 0x00000038b00c7812 */ /* 0x000fc600078ef89d */
[----:B------:R-:W-:Y:S01]  /*70d0*/  IMAD R13, R13, 0x1800, R178 ;  /* 0x000018000d0d7824 */ /* 0x000fe200078e02b2 */
[----:B------:R-:W-:-:S05]  /*70e0*/  LOP3.LUT R12, R12, R177, RZ, 0x3c, !PT ;  /* 0x000000b10c0c7212 */ /* 0x000fca00078e3cff */
[----:B------:R-:W-:-:S04]  /*70f0*/  IMAD.IADD R12, R13, 0x1, R12 ;  /* 0x000000010d0c7824 */ /* 0x000fc800078e020c */
[C---:B------:R-:W-:Y:S02]  /*7100*/  IMAD R80, R18.reuse, 0x4800, R12 ;  /* 0x0000480012507824 */ /* 0x040fe400078e020c */
[----:B------:R-:W-:-:S03]  /*7110*/  IMAD R12, R18, 0x4800, R144 ;  /* 0x00004800120c7824 */ /* 0x000fc600078e0290 */
[----:B------:R-:W-:Y:S01]  /*7120*/  LEA R80, R80, R2, 0x1 ;  /* 0x0000000250507211 */ /* 0x000fe200078e08ff */
[----:B------:R-:W-:-:S05]  /*7130*/  IMAD R12, R12, 0x2, R2 ;  /* 0x000000020c0c7824 */ /* 0x000fca00078e0202 */
[----:B------:R-:W3:Y:S04]  /*7140*/  LDS.128 R80, [R80+0x18400] ;  /* 0x0184000050507984 */ /* 0x000ee80000000c00 */
[----:B------:R-:W4:Y:S01]  /*7150*/  LDS.128 R12, [R12+0x18400] ;  /* 0x018400000c0c7984 */ /* 0x000f220000000c00 */
[----:B------:R-:W-:Y:S05]  /*7160*/  @P4 BRA `(.L_x_529) ;  /* 0x0000000400784947 */ /* 0x000fea0003800000 */
[--C-:B------:R-:W-:Y:S02]  /*7170*/  SHF.R.U64 R40, R40, 0x10, R41.reuse ;  /* 0x0000001028287819 */ /* 0x100fe40000001229 */
[----:B------:R-:W-:Y:S02]  /*7180*/  SHF.R.U32.HI R41, RZ, 0x10, R41 ;  /* 0x00000010ff297819 */ /* 0x000fe40000011629 */
[----:B------:R-:W-:Y:S02]  /*7190*/  SHF.R.U32.HI R159, RZ, 0x10, R53 ;  /* 0x00000010ff9f7819 */ /* 0x000fe40000011635 */
[C---:B------:R-:W-:Y:S02]  /*71a0*/  PRMT R40, R158.reuse, 0x5432, R40 ;  /* 0x000054329e287816 */ /* 0x040fe40000000028 */
[----:B------:R-:W-:Y:S02]  /*71b0*/  PRMT R41, R158, 0x5410, R41 ;  /* 0x000054109e297816 */ /* 0x000fe40000000029 */
[----:B------:R-:W-:-:S02]  /*71c0*/  SHF.R.U64 R42, R42, 0x10, R43 ;  /* 0x000000102a2a7819 */ /* 0x000fc4000000122b */
[----:B------:R-:W-:Y:S02]  /*71d0*/  SHF.R.U32.HI R158, RZ, 0x10, R43 ;  /* 0x00000010ff9e7819 */ /* 0x000fe4000001162b */
[----:B------:R-:W-:Y:S02]  /*71e0*/  SHF.R.U64 R43, R52, 0x10, R53 ;  /* 0x00000010342b7819 */ /* 0x000fe40000001235 */
[----:B------:R-:W-:Y:S02]  /*71f0*/  SHF.R.U64 R52, R54, 0x10, R55 ;  /* 0x0000001036347819 */ /* 0x000fe40000001237 */
[----:B------:R-:W-:Y:S02]  /*7200*/  PRMT R159, R205, 0x5410, R159 ;  /* 0x00005410cd9f7816 */ /* 0x000fe4000000009f */
[----:B------:R-:W-:Y:S02]  /*7210*/  PRMT R53, R203, 0x5432, R42 ;  /* 0x00005432cb357816 */ /* 0x000fe4000000002a */
[----:B------:R-:W-:Y:S01]  /*7220*/  SHF.R.U32.HI R54, RZ, 0x10, R55 ;  /* 0x00000010ff367819 */ /* 0x000fe20000011637 */
[----:B------:R-:W-:Y:S01]  /*7230*/  IMAD.U32 R55, R41, 0x10000, RZ ;  /* 0x0001000029377824 */ /* 0x000fe200078e00ff */
[----:B------:R-:W-:-:S02]  /*7240*/  PRMT R42, R204, 0x5432, R158 ;  /* 0x00005432cc2a7816 */ /* 0x000fc4000000009e */
[----:B------:R-:W-:Y:S01]  /*7250*/  PRMT R43, R204, 0x5410, R43 ;  /* 0x00005410cc2b7816 */ /* 0x000fe2000000002b */
[----:B------:R-:W-:Y:S01]  /*7260*/  IMAD.U32 R204, R159, 0x10000, RZ ;  /* 0x000100009fcc7824 */ /* 0x000fe200078e00ff */
[----:B------:R-:W-:Y:S01]  /*7270*/  PRMT R52, R205, 0x5432, R52 ;  /* 0x00005432cd347816 */ /* 0x000fe20000000034 */
[----:B---3--:R-:W-:Y:S01]  /*7280*/  IMAD.U32 R205, R81, 0x10000, RZ ;  /* 0x0001000051cd7824 */ /* 0x008fe200078e00ff */
[----:B------:R-:W-:Y:S01]  /*7290*/  PRMT R54, R203, 0x5410, R54 ;  /* 0x00005410cb367816 */ /* 0x000fe20000000036 */
[----:B----4-:R-:W-:Y:S01]  /*72a0*/  IMAD.U32 R203, R13, 0x10000, RZ ;  /* 0x000100000dcb7824 */ /* 0x010fe200078e00ff */
[----:B------:R-:W-:Y:S01]  /*72b0*/  LOP3.LUT R159, R159, 0xffff0000, RZ, 0xc0, !PT ;  /* 0xffff00009f9f7812 */ /* 0x000fe200078ec0ff */
[----:B------:R-:W-:Y:S01]  /*72c0*/  FMUL.FTZ R158, R205, R204 ;  /* 0x000000cccd9e7220 */ /* 0x000fe20000410000 */
[----:B------:R-:W-:Y:S02]  /*72d0*/  LOP3.LUT R81, R81, 0xffff0000, RZ, 0xc0, !PT ;  /* 0xffff000051517812 */ /* 0x000fe400078ec0ff */
[----:B------:R-:W-:Y:S01]  /*72e0*/  LOP3.LUT R41, R41, 0xffff0000, RZ, 0xc0, !PT ;  /* 0xffff000029297812 */ /* 0x000fe200078ec0ff */
[-C--:B------:R-:W-:Y:S01]  /*72f0*/  FFMA.FTZ R158, R203, R55.reuse, -R158 ;  /* 0x00000037cb9e7223 */ /* 0x080fe2000001089e */
[----:B------:R-:W-:Y:S01]  /*7300*/  FMUL.FTZ R55, R205, R55 ;  /* 0x00000037cd377220 */ /* 0x000fe20000410000 */
[C---:B------:R-:W-:Y:S01]  /*7310*/  IMAD.U32 R205, R83.reuse, 0x10000, RZ ;  /* 0x0001000053cd7824 */ /* 0x040fe200078e00ff */
[----:B------:R-:W-:-:S02]  /*7320*/  LOP3.LUT R83, R83, 0xffff0000, RZ, 0xc0, !PT ;  /* 0xffff000053537812 */ /* 0x000fc400078ec0ff */
[----:B------:R-:W-:Y:S01]  /*7330*/  FFMA.FTZ R55, R203, R204, R55 ;  /* 0x000000cccb377223 */ /* 0x000fe20000010037 */
[----:B------:R-:W-:Y:S01]  /*7340*/  LOP3.LUT R203, R13, 0xffff0000, RZ, 0xc0, !PT ;  /* 0xffff00000dcb7812 */ /* 0x000fe200078ec0ff */
[----:B------:R-:W-:Y:S01]  /*7350*/  FMUL.FTZ R13, R81, R159 ;  /* 0x0000009f510d7220 */ /* 0x000fe20000410000 */
[C---:B------:R-:W-:Y:S01]  /*7360*/  IMAD.U32 R204, R54.reuse, 0x10000, RZ ;  /* 0x0001000036cc7824 */ /* 0x040fe200078e00ff */
[----:B------:R-:W-:Y:S02]  /*7370*/  LOP3.LUT R54, R54, 0xffff0000, RZ, 0xc0, !PT ;  /* 0xffff000036367812 */ /* 0x000fe400078ec0ff */
[-C--:B------:R-:W-:Y:S01]  /*7380*/  FFMA.FTZ R13, R203, R41.reuse, -R13 ;  /* 0x00000029cb0d7223 */ /* 0x080fe2000001080d */
[----:B------:R-:W-:Y:S01]  /*7390*/  FMUL.FTZ R41, R81, R41 ;  /* 0x0000002951297220 */ /* 0x000fe20000410000 */
[----:B------:R-:W-:-:S03]  /*73a0*/  FMUL.FTZ R81, R205, R204 ;  /* 0x000000cccd517220 */ /* 0x000fc60000410000 */
[----:B------:R-:W-:Y:S01]  /*73b0*/  FFMA.FTZ R41, R203, R159, R41 ;  /* 0x0000009fcb297223 */ /* 0x000fe20000010029 */
[C---:B------:R-:W-:Y:S01]  /*73c0*/  SHF.L.U32 R159, R42.reuse, 0x10, RZ ;  /* 0x000000102a9f7819 */ /* 0x040fe200000006ff */
[C---:B------:R-:W-:Y:S01]  /*73d0*/  IMAD.U32 R203, R15.reuse, 0x10000, RZ ;  /* 0x000100000fcb7824 */ /* 0x040fe200078e00ff */
[----:B------:R-:W-:Y:S02]  /*73e0*/  LOP3.LUT R42, R42, 0xffff0000, RZ, 0xc0, !PT ;  /* 0xffff00002a2a7812 */ /* 0x000fe400078ec0ff */
[----:B------:R-:W-:Y:S01]  /*73f0*/  LOP3.LUT R15, R15, 0xffff0000, RZ, 0xc0, !PT ;  /* 0xffff00000f0f7812 */ /* 0x000fe200078ec0ff */
[-C--:B------:R-:W-:Y:S01]  /*7400*/  FFMA.FTZ R81, R203, R159.reuse, -R81 ;  /* 0x0000009fcb517223 */ /* 0x080fe20000010851 */
[----:B------:R-:W-:Y:S01]  /*7410*/  FMUL.FTZ R159, R205, R159 ;  /* 0x0000009fcd9f7220 */ /* 0x000fe20000410000 */
[----:B------:R-:W-:Y:S01]  /*7420*/  F2FP.BF16.F32.PACK_AB R41, R41, R55 ;  /* 0x000000372929723e */ /* 0x000fe200000010ff */
[----:B------:R-:W-:Y:S01]  /*7430*/  IMAD.U32 R55, R80, 0x10000, RZ ;  /* 0x0001000050377824 */ /* 0x000fe200078e00ff */
[----:B------:R-:W-:Y:S01]  /*7440*/  F2FP.BF16.F32.PACK_AB R13, R13, R158 ;  /* 0x0000009e0d0d723e */ /* 0x000fe200000010ff */
[----:B------:R-:W-:Y:S01]  /*7450*/  FFMA.FTZ R159, R203, R204, R159 ;  /* 0x000000cccb9f7223 */ /* 0x000fe2000001009f */
[----:B------:R-:W-:-:S04]  /*7460*/  FMUL.FTZ R203, R83, R54 ;  /* 0x0000003653cb7220 */ /* 0x000fc80000410000 */
[-C--:B------:R-:W-:Y:S01]  /*7470*/  FFMA.FTZ R203, R15, R42.reuse, -R203 ;  /* 0x0000002a0fcb7223 */ /* 0x080fe200000108cb */
[----:B------:R-:W-:-:S04]  /*7480*/  FMUL.FTZ R42, R83, R42 ;  /* 0x0000002a532a7220 */ /* 0x000fc80000410000 */
[----:B------:R-:W-:Y:S01]  /*7490*/  FFMA.FTZ R42, R15, R54, R42 ;  /* 0x000000360f2a7223 */ /* 0x000fe2000001002a */
[----:B------:R-:W-:Y:S01]  /*74a0*/  F2FP.BF16.F32.PACK_AB R203, R203, R81 ;  /* 0x00000051cbcb723e */ /* 0x000fe200000010ff */
[C---:B------:R-:W-:Y:S01]  /*74b0*/  IMAD.U32 R54, R43.reuse, 0x10000, RZ ;  /* 0x000100002b367824 */ /* 0x040fe200078e00ff */
[----:B------:R-:W-:Y:S01]  /*74c0*/  LOP3.LUT R43, R43, 0xffff0000, RZ, 0xc0, !PT ;  /* 0xffff00002b2b7812 */ /* 0x000fe200078ec0ff */
[C---:B------:R-:W-:Y:S01]  /*74d0*/  IMAD.U32 R81, R40.reuse, 0x10000, RZ ;  /* 0x0001000028517824 */ /* 0x040fe200078e00ff */
[----:B------:R-:W-:Y:S01]  /*74e0*/  LOP3.LUT R40, R40, 0xffff0000, RZ, 0xc0, !PT ;  /* 0xffff000028287812 */ /* 0x000fe200078ec0ff */
[C---:B------:R-:W-:Y:S01]  /*74f0*/  FMUL.FTZ R83, R55.reuse, R54 ;  /* 0x0000003637537220 */ /* 0x040fe20000410000 */
[----:B------:R-:W-:Y:S02]  /*7500*/  IMAD.U32 R15, R12, 0x10000, RZ ;  /* 0x000100000c0f7824 */ /* 0x000fe400078e00ff */
[----:B------:R-:W-:Y:S01]  /*7510*/  FMUL.FTZ R55, R55, R81 ;  /* 0x0000005137377220 */ /* 0x000fe20000410000 */
[----:B------:R-:W-:Y:S01]  /*7520*/  F2FP.BF16.F32.PACK_AB R42, R42, R159 ;  /* 0x0000009f2a2a723e */ /* 0x000fe200000010ff */
[----:B------:R-:W-:-:S02]  /*7530*/  FFMA.FTZ R83, R15, R81, -R83 ;  /* 0x000000510f537223 */ /* 0x000fc40000010853 */
[----:B------:R-:W-:Y:S01]  /*7540*/  FFMA.FTZ R55, R15, R54, R55 ;  /* 0x000000360f377223 */ /* 0x000fe20000010037 */
[----:B------:R-:W-:Y:S01]  /*7550*/  LOP3.LUT R15, R80, 0xffff0000, RZ, 0xc0, !PT ;  /* 0xffff0000500f7812 */ /* 0x000fe200078ec0ff */
[----:B------:R-:W-:Y:S01]  /*7560*/  IMAD.U32 R81, R82, 0x10000, RZ ;  /* 0x0001000052517824 */ /* 0x000fe200078e00ff */
[----:B------:R-:W-:-:S03]  /*7570*/  LOP3.LUT R54, R12, 0xffff0000, RZ, 0xc0, !PT ;  /* 0xffff00000c367812 */ /* 0x000fc600078ec0ff */
[C---:B------:R-:W-:Y:S01]  /*7580*/  FMUL.FTZ R12, R15.reuse, R43 ;  /* 0x0000002b0f0c7220 */ /* 0x040fe20000410000 */
[----:B------:R-:W-:-:S03]  /*7590*/  FMUL.FTZ R15, R15, R40 ;  /* 0x000000280f0f7220 */ /* 0x000fc60000410000 */
[C---:B------:R-:W-:Y:S01]  /*75a0*/  FFMA.FTZ R12, R54.reuse, R40, -R12 ;  /* 0x00000028360c7223 */ /* 0x040fe2000001080c */
[----:B------:R-:W-:Y:S01]  /*75b0*/  FFMA.FTZ R15, R54, R43, R15 ;  /* 0x0000002b360f7223 */ /* 0x000fe2000001000f */
[----:B------:R-:W-:Y:S01]  /*75c0*/  IMAD.U32 R43, R52, 0x10000, RZ ;  /* 0x00010000342b7824 */ /* 0x000fe200078e00ff */
[----:B------:R-:W-:Y:S01]  /*75d0*/  SHF.L.U32 R40, R14, 0x10, RZ ;  /* 0x000000100e287819 */ /* 0x000fe200000006ff */
[----:B------:R-:W-:Y:S01]  /*75e0*/  IMAD.U32 R54, R53, 0x10000, RZ ;  /* 0x0001000035367824 */ /* 0x000fe200078e00ff */
[----:B------:R-:W-:Y:S01]  /*75f0*/  LOP3.LUT R52, R52, 0xffff0000, RZ, 0xc0, !PT ;  /* 0xffff000034347812 */ /* 0x000fe200078ec0ff */
[----:B------:R-:W-:Y:S01]  /*7600*/  FMUL.FTZ R80, R81, R43 ;  /* 0x0000002b51507220 */ /* 0x000fe20000410000 */
[----:B------:R-:W-:Y:S01]  /*7610*/  LOP3.LUT R53, R53, 0xffff0000, RZ, 0xc0, !PT ;  /* 0xffff000035357812 */ /* 0x000fe200078ec0ff */
[-C--:B------:R-:W-:Y:S01]  /*7620*/  FMUL.FTZ R81, R81, R54.reuse ;  /* 0x0000003651517220 */ /* 0x080fe20000410000 */
[----:B------:R-:W-:Y:S01]  /*7630*/  LOP3.LUT R14, R14, 0xffff0000, RZ, 0xc0, !PT ;  /* 0xffff00000e0e7812 */ /* 0x000fe200078ec0ff */
[C---:B------:R-:W-:Y:S01]  /*7640*/  FFMA.FTZ R80, R40.reuse, R54, -R80 ;  /* 0x0000003628507223 */ /* 0x040fe20000010850 */
[----:B------:R-:W-:Y:S01]  /*7650*/  F2FP.BF16.F32.PACK_AB R15, R15, R55 ;  /* 0x000000370f0f723e */ /* 0x000fe200000010ff */
[----:B------:R-:W-:Y:S01]  /*7660*/  FFMA.FTZ R81, R40, R43, R81 ;  /* 0x0000002b28517223 */ /* 0x000fe20000010051 */
[----:B------:R-:W-:-:S02]  /*7670*/  LOP3.LUT R40, R82, 0xffff0000, RZ, 0xc0, !PT ;  /* 0xffff000052287812 */ /* 0x000fc400078ec0ff */
[----:B------:R-:W-:Y:S01]  /*7680*/  F2FP.BF16.F32.PACK_AB R12, R12, R83 ;  /* 0x000000530c0c723e */ /* 0x000fe200000010ff */
[----:B------:R-:W-:Y:S02]  /*7690*/  IMAD.MOV.U32 R83, RZ, RZ, R42 ;  /* 0x000000ffff537224 */ /* 0x000fe400078e002a */
[C---:B------:R-:W-:Y:S01]  /*76a0*/  FMUL.FTZ R43, R40.reuse, R52 ;  /* 0x00000034282b7220 */ /* 0x040fe20000410000 */
[----:B------:R-:W-:-:S03]  /*76b0*/  FMUL.FTZ R40, R40, R53 ;  /* 0x0000003528287220 */ /* 0x000fc60000410000 */
[C---:B------:R-:W-:Y:S01]  /*76c0*/  FFMA.FTZ R43, R14.reuse, R53, -R43 ;  /* 0x000000350e2b7223 */ /* 0x040fe2000001082b */
[----:B------:R-:W-:-:S04]  /*76d0*/  FFMA.FTZ R40, R14, R52, R40 ;  /* 0x000000340e287223 */ /* 0x000fc80000010028 */
[----:B------:R-:W-:Y:S01]  /*76e0*/  F2FP.BF16.F32.PACK_AB R43, R43, R80 ;  /* 0x000000502b2b723e */ /* 0x000fe200000010ff */
[----:B------:R-:W-:Y:S01]  /*76f0*/  IMAD.MOV.U32 R80, RZ, RZ, R15 ;  /* 0x000000ffff507224 */ /* 0x000fe200078e000f */
[----:B------:R-:W-:Y:S01]  /*7700*/  F2FP.BF16.F32.PACK_AB R40, R40, R81 ;  /* 0x000000512828723e */ /* 0x000fe200000010ff */
[----:B------:R-:W-:Y:S02]  /*7710*/  IMAD.MOV.U32 R81, RZ, RZ, R41 ;  /* 0x000000ffff517224 */ /* 0x000fe400078e0029 */
[----:B------:R-:W-:Y:S02]  /*7720*/  IMAD.MOV.U32 R14, RZ, RZ, R43 ;  /* 0x000000ffff0e7224 */ /* 0x000fe400078e002b */
[----:B------:R-:W-:Y:S02]  /*7730*/  IMAD.MOV.U32 R15, RZ, RZ, R203 ;  /* 0x000000ffff0f7224 */ /* 0x000fe400078e00cb */
[----:B------:R-:W-:-:S07]  /*7740*/  IMAD.MOV.U32 R82, RZ, RZ, R40 ;  /* 0x000000ffff527224 */ /* 0x000fce00078e0028 */
.L_x_529:
[----:B------:R-:W-:Y:S05]  /*7750*/  BSYNC B3 ;  /* 0x0000000000037941 */ /* 0x000fea0003800000 */
.L_x_528:
[----:B------:R-:W-:-:S04]  /*7760*/  LEA R40, P4, R7, R11, 0x1 ;  /* 0x0000000b07287211 */ /* 0x000fc800078808ff */
[----:B--2---:R-:W-:Y:S02]  /*7770*/  LEA.HI.X R41, R7, R123, R116, 0x1, P4 ;  /* 0x0000007b07297211 */ /* 0x004fe400020f0c74 */
[----:B------:R-:W-:-:S03]  /*7780*/  ISETP.GE.AND P4, PT, R157, R135, PT ;  /* 0x000000879d00720c */ /* 0x000fc60003f86270 */
[----:B----4-:R2:W-:Y:S10]  /*7790*/  ST.E.128 desc[UR60][R40.64], R12 ;  /* 0x0000000c28007985 */ /* 0x0105f4000c101d3c */
[----:B--2---:R-:W-:-:S05]  /*77a0*/  @!P4 IMAD.WIDE R12, R157, 0x2, R122 ;  /* 0x000000029d0cc825 */ /* 0x004fca00078e027a */
[----:B---3--:R3:W-:Y:S02]  /*77b0*/  @!P4 ST.E.128 desc[UR60][R12.64], R80 ;  /* 0x000000500c00c985 */ /* 0x0087e4000c101d3c */
.L_x_527:
[----:B------:R-:W-:Y:S05]  /*77c0*/  BSYNC B2 ;  /* 0x0000000000027941 */ /* 0x000fea0003800000 */
.L_x_526:
[----:B------:R-:W-:Y:S01]  /*77d0*/  ISETP.NE.AND P4, PT, R27, RZ, PT ;  /* 0x000000ff1b00720c */ /* 0x000fe20003f85270 */
[----:B------:R-:W-:-:S12]  /*77e0*/  BSSY B2, `(.L_x_530) ;  /* 0x0000082000027945 */ /* 0x000fd80003800000 */
[----:B------:R-:W-:Y:S05]  /*77f0*/  @!P4 BRA `(.L_x_531) ;  /* 0x000000080000c947 */ /* 0x000fea0003800000 */
[----:B---3--:R-:W-:Y:S01]  /*7800*/  SEL R12, R129, R139, !P2 ;  /* 0x0000008b810c7207 */ /* 0x008fe20005000000 */
        /* <DEDUP_REMOVED lines=11> */
[----:B------:R-:W-:-:S04]  /*78c0*/  LOP3.LUT R12, R12, R177, RZ, 0x3c, !PT ;  /* 0x000000b10c0c7212 */ /* 0x000fc800078e3cff */
[----:B------:R-:W-:-:S05]  /*78d0*/  IADD3 R12, R13, R12, RZ ;  /* 0x0000000c0d0c7210 */ /* 0x000fca0007ffe0ff */
[C---:B------:R-:W-:Y:S02]  /*78e0*/  IMAD R40, R18.reuse, 0x4800, R12 ;  /* 0x0000480012287824 */ /* 0x040fe400078e020c */
[----:B------:R-:W-:Y:S02]  /*78f0*/  IMAD R12, R18, 0x4800, R143 ;  /* 0x00004800120c7824 */ /* 0x000fe400078e028f */
[--C-:B------:R-:W-:Y:S02]  /*7900*/  IMAD R40, R40, 0x2, R2.reuse ;  /* 0x0000000228287824 */ /* 0x100fe400078e0202 */
[----:B------:R-:W-:-:S04]  /*7910*/  IMAD R12, R12, 0x2, R2 ;  /* 0x000000020c0c7824 */ /* 0x000fc800078e0202 */
[----:B------:R-:W3:Y:S04]  /*7920*/  LDS.128 R40, [R40+0x18400] ;  /* 0x0184000028287984 */ /* 0x000ee80000000c00 */
[----:B------:R-:W4:Y:S01]  /*7930*/  LDS.128 R12, [R12+0x18400] ;  /* 0x018400000c0c7984 */ /* 0x000f220000000c00 */
[----:B------:R-:W-:Y:S05]  /*7940*/  @P4 BRA `(.L_x_533) ;  /* 0x0000000400904947 */ /* 0x000fea0003800000 */
[----:B------:R-:W5:Y:S04]  /*7950*/  LDL.S16 R159, [R1+0x46] ;  /* 0x00004600019f7983 */ /* 0x000f680000100600 */
[----:B------:R-:W2:Y:S04]  /*7960*/  LDL.S16 R81, [R1+0x48] ;  /* 0x0000480001517983 */ /* 0x000ea80000100600 */
[----:B------:R-:W3:Y:S04]  /*7970*/  LDL.LU.S16 R80, [R1+0x44] ;  /* 0x0000440001507983 */ /* 0x000ee80000300600 */
[----:B------:R-:W4:Y:S04]  /*7980*/  LDL.LU.S16 R55, [R1+0x4a] ;  /* 0x00004a0001377983 */ /* 0x000f280000300600 */
[----:B------:R-:W4:Y:S04]  /*7990*/  LDL.S16 R158, [R1+0x42] ;  /* 0x00004200019e7983 */ /* 0x000f280000100600 */
[----:B------:R-:W4:Y:S04]  /*79a0*/  LDL.LU.S16 R157, [R1+0x40] ;  /* 0x00004000019d7983 */ /* 0x000f280000300600 */
[----:B------:R-:W4:Y:S04]  /*79b0*/  LDL.S16 R83, [R1+0x3e] ;  /* 0x00003e0001537983 */ /* 0x000f280000100600 */
[----:B------:R-:W4:Y:S01]  /*79c0*/  LDL.LU.S16 R82, [R1+0x3c] ;  /* 0x00003c0001527983 */ /* 0x000f220000300600 */
[----:B------:R-:W-:-:S02]  /*79d0*/  SHF.R.U64 R53, R36, 0x10, R37 ;  /* 0x0000001024357819 */ /* 0x000fc40000001225 */
[----:B------:R-:W-:Y:S02]  /*79e0*/  SHF.R.U64 R38, R38, 0x10, R39 ;  /* 0x0000001026267819 */ /* 0x000fe40000001227 */
[--C-:B------:R-:W-:Y:S02]  /*79f0*/  SHF.R.U64 R36, R48, 0x10, R49.reuse ;  /* 0x0000001030247819 */ /* 0x100fe40000001231 */
[----:B------:R-:W-:Y:S02]  /*7a00*/  SHF.R.U32.HI R49, RZ, 0x10, R49 ;  /* 0x00000010ff317819 */ /* 0x000fe40000011631 */
[----:B------:R-:W-:Y:S02]  /*7a10*/  SHF.R.U32.HI R37, RZ, 0x10, R37 ;  /* 0x00000010ff257819 */ /* 0x000fe40000011625 */
[----:B------:R-:W-:Y:S02]  /*7a20*/  SHF.R.U32.HI R54, RZ, 0x10, R39 ;  /* 0x00000010ff367819 */ /* 0x000fe40000011627 */
[----:B------:R-:W-:-:S02]  /*7a30*/  SHF.R.U64 R39, R50, 0x10, R51 ;  /* 0x0000001032277819 */ /* 0x000fc40000001233 */
[----:B------:R-:W-:Y:S02]  /*7a40*/  SHF.R.U32.HI R50, RZ, 0x10, R51 ;  /* 0x00000010ff327819 */ /* 0x000fe40000011633 */
[----:B-----5:R-:W-:Y:S02]  /*7a50*/  PRMT R53, R159, 0x5410, R53 ;  /* 0x000054109f357816 */ /* 0x020fe40000000035 */
[----:B--2---:R-:W-:Y:S02]  /*7a60*/  PRMT R37, R81, 0x5410, R37 ;  /* 0x0000541051257816 */ /* 0x004fe40000000025 */
[----:B---3--:R-:W-:Y:S01]  /*7a70*/  PRMT R48, R80, 0x5410, R38 ;  /* 0x0000541050307816 */ /* 0x008fe20000000026 */
[C---:B------:R-:W-:Y:S01]  /*7a80*/  IMAD.U32 R80, R41.reuse, 0x10000, RZ ;  /* 0x0001000029507824 */ /* 0x040fe200078e00ff */
[----:B------:R-:W-:Y:S01]  /*7a90*/  LOP3.LUT R41, R41, 0xffff0000, RZ, 0xc0, !PT ;  /* 0xffff000029297812 */ /* 0x000fe200078ec0ff */
[----:B------:R-:W-:Y:S01]  /*7aa0*/  IMAD.U32 R51, R37, 0x10000, RZ ;  /* 0x0001000025337824 */ /* 0x000fe200078e00ff */
[----:B----4-:R-:W-:Y:S01]  /*7ab0*/  PRMT R38, R55, 0x5410, R49 ;  /* 0x0000541037267816 */ /* 0x010fe20000000031 */
[----:B------:R-:W-:Y:S01]  /*7ac0*/  IMAD.U32 R49, R13, 0x10000, RZ ;  /* 0x000100000d317824 */ /* 0x000fe200078e00ff */
[----:B------:R-:W-:-:S03]  /*7ad0*/  PRMT R54, R158, 0x5410, R54 ;  /* 0x000054109e367816 */ /* 0x000fc60000000036 */
[----:B------:R-:W-:Y:S01]  /*7ae0*/  IMAD.U32 R55, R38, 0x10000, RZ ;  /* 0x0001000026377824 */ /* 0x000fe200078e00ff */
[----:B------:R-:W-:-:S03]  /*7af0*/  PRMT R36, R157, 0x5410, R36 ;  /* 0x000054109d247816 */ /* 0x000fc60000000024 */
[C---:B------:R-:W-:Y:S01]  /*7b00*/  FMUL.FTZ R81, R80.reuse, R55 ;  /* 0x0000003750517220 */ /* 0x040fe20000410000 */
[-C--:B------:R-:W-:Y:S01]  /*7b10*/  FMUL.FTZ R80, R80, R51.reuse ;  /* 0x0000003350507220 */ /* 0x080fe20000410000 */
[----:B------:R-:W-:Y:S02]  /*7b20*/  PRMT R39, R83, 0x5410, R39 ;  /* 0x0000541053277816 */ /* 0x000fe40000000027 */
[C---:B------:R-:W-:Y:S01]  /*7b30*/  FFMA.FTZ R51, R49.reuse, R51, -R81 ;  /* 0x0000003331337223 */ /* 0x040fe20000010851 */
[----:B------:R-:W-:Y:S01]  /*7b40*/  FFMA.FTZ R49, R49, R55, R80 ;  /* 0x0000003731317223 */ /* 0x000fe20000010050 */
[----:B------:R-:W-:Y:S02]  /*7b50*/  LOP3.LUT R55, R38, 0xffff0000, RZ, 0xc0, !PT ;  /* 0xffff000026377812 */ /* 0x000fe400078ec0ff */
[----:B------:R-:W-:Y:S02]  /*7b60*/  LOP3.LUT R80, R37, 0xffff0000, RZ, 0xc0, !PT ;  /* 0xffff000025507812 */ /* 0x000fe400078ec0ff */
[----:B------:R-:W-:Y:S01]  /*7b70*/  LOP3.LUT R37, R13, 0xffff0000, RZ, 0xc0, !PT ;  /* 0xffff00000d257812 */ /* 0x000fe200078ec0ff */
[----:B------:R-:W-:-:S02]  /*7b80*/  FMUL.FTZ R38, R41, R55 ;  /* 0x0000003729267220 */ /* 0x000fc40000410000 */
[-C--:B------:R-:W-:Y:S01]  /*7b90*/  FMUL.FTZ R13, R41, R80.reuse ;  /* 0x00000050290d7220 */ /* 0x080fe20000410000 */
[----:B------:R-:W-:Y:S02]  /*7ba0*/  IMAD.U32 R41, R15, 0x10000, RZ ;  /* 0x000100000f297824 */ /* 0x000fe400078e00ff */
[----:B------:R-:W-:Y:S01]  /*7bb0*/  FFMA.FTZ R38, R37, R80, -R38 ;  /* 0x0000005025267223 */ /* 0x000fe20000010826 */
[----:B------:R-:W-:Y:S02]  /*7bc0*/  IMAD.U32 R80, R43, 0x10000, RZ ;  /* 0x000100002b507824 */ /* 0x000fe400078e00ff */
[----:B------:R-:W-:Y:S01]  /*7bd0*/  FFMA.FTZ R37, R37, R55, R13 ;  /* 0x0000003725257223 */ /* 0x000fe2000001000d */
[----:B------:R-:W-:Y:S01]  /*7be0*/  PRMT R13, R82, 0x5410, R50 ;  /* 0x00005410520d7816 */ /* 0x000fe20000000032 */
[----:B------:R-:W-:Y:S01]  /*7bf0*/  IMAD.U32 R50, R54, 0x10000, RZ ;  /* 0x0001000036327824 */ /* 0x000fe200078e00ff */
[----:B------:R-:W-:Y:S02]  /*7c00*/  LOP3.LUT R43, R43, 0xffff0000, RZ, 0xc0, !PT ;  /* 0xffff00002b2b7812 */ /* 0x000fe400078ec0ff */
[----:B------:R-:W-:-:S02]  /*7c10*/  SHF.L.U32 R55, R13, 0x10, RZ ;  /* 0x000000100d377819 */ /* 0x000fc400000006ff */
[----:B------:R-:W-:Y:S02]  /*7c20*/  F2FP.BF16.F32.PACK_AB R38, R38, R51 ;  /* 0x000000332626723e */ /* 0x000fe400000010ff */
[----:B------:R-:W-:Y:S01]  /*7c30*/  F2FP.BF16.F32.PACK_AB R37, R37, R49 ;  /* 0x000000312525723e */ /* 0x000fe200000010ff */
[C---:B------:R-:W-:Y:S01]  /*7c40*/  FMUL.FTZ R81, R80.reuse, R55 ;  /* 0x0000003750517220 */ /* 0x040fe20000410000 */
[----:B------:R-:W-:-:S03]  /*7c50*/  FMUL.FTZ R80, R80, R50 ;  /* 0x0000003250507220 */ /* 0x000fc60000410000 */
[C---:B------:R-:W-:Y:S01]  /*7c60*/  FFMA.FTZ R50, R41.reuse, R50, -R81 ;  /* 0x0000003229327223 */ /* 0x040fe20000010851 */
[----:B------:R-:W-:Y:S01]  /*7c70*/  FFMA.FTZ R41, R41, R55, R80 ;  /* 0x0000003729297223 */ /* 0x000fe20000010050 */
[----:B------:R-:W-:Y:S01]  /*7c80*/  LOP3.LUT R55, R54, 0xffff0000, RZ, 0xc0, !PT ;  /* 0xffff000036377812 */ /* 0x000fe200078ec0ff */
[----:B------:R-:W-:Y:S01]  /*7c90*/  IMAD.U32 R80, R53, 0x10000, RZ ;  /* 0x0001000035507824 */ /* 0x000fe200078e00ff */
[----:B------:R-:W-:Y:S02]  /*7ca0*/  LOP3.LUT R54, R13, 0xffff0000, RZ, 0xc0, !PT ;  /* 0xffff00000d367812 */ /* 0x000fe400078ec0ff */
[----:B------:R-:W-:Y:S02]  /*7cb0*/  LOP3.LUT R13, R15, 0xffff0000, RZ, 0xc0, !PT ;  /* 0xffff00000f0d7812 */ /* 0x000fe400078ec0ff */
[----:B------:R-:W-:Y:S01]  /*7cc0*/  LOP3.LUT R53, R53, 0xffff0000, RZ, 0xc0, !PT ;  /* 0xffff000035357812 */ /* 0x000fe200078ec0ff */
[C---:B------:R-:W-:Y:S01]  /*7cd0*/  FMUL.FTZ R15, R43.reuse, R54 ;  /* 0x000000362b0f7220 */ /* 0x040fe20000410000 */
[----:B------:R-:W-:-:S03]  /*7ce0*/  FMUL.FTZ R43, R43, R55 ;  /* 0x000000372b2b7220 */ /* 0x000fc60000410000 */
[C---:B------:R-:W-:Y:S01]  /*7cf0*/  FFMA.FTZ R15, R13.reuse, R55, -R15 ;  /* 0x000000370d0f7223 */ /* 0x040fe2000001080f */
[----:B------:R-:W-:Y:S01]  /*7d00*/  FFMA.FTZ R13, R13, R54, R43 ;  /* 0x000000360d0d7223 */ /* 0x000fe2000001002b */
        /* <DEDUP_REMOVED lines=10> */
[----:B------:R-:W-:Y:S01]  /*7db0*/  LOP3.LUT R43, R12, 0xffff0000, RZ, 0xc0, !PT ;  /* 0xffff00000c2b7812 */ /* 0x000fe200078ec0ff */
[CC--:B------:R-:W-:Y:S01]  /*7dc0*/  FMUL.FTZ R12, R40.reuse, R36.reuse ;  /* 0x00000024280c7220 */ /* 0x0c0fe20000410000 */
[-C--:B------:R-:W-:Y:S01]  /*7dd0*/  FMUL.FTZ R40, R40, R53.reuse ;  /* 0x0000003528287220 */ /* 0x080fe20000410000 */
[C---:B------:R-:W-:Y:S01]  /*7de0*/  IMAD.U32 R80, R42.reuse, 0x10000, RZ ;  /* 0x000100002a507824 */ /* 0x040fe200078e00ff */
[----:B------:R-:W-:Y:S01]  /*7df0*/  LOP3.LUT R42, R42, 0xffff0000, RZ, 0xc0, !PT ;  /* 0xffff00002a2a7812 */ /* 0x000fe200078ec0ff */
[C---:B------:R-:W-:Y:S01]  /*7e00*/  FFMA.FTZ R12, R43.reuse, R53, -R12 ;  /* 0x000000352b0c7223 */ /* 0x040fe2000001080c */
[----:B------:R-:W-:Y:S01]  /*7e10*/  FFMA.FTZ R36, R43, R36, R40 ;  /* 0x000000242b247223 */ /* 0x000fe20000010028 */
[C---:B------:R-:W-:Y:S01]  /*7e20*/  SHF.L.U32 R43, R39.reuse, 0x10, RZ ;  /* 0x00000010272b7819 */ /* 0x040fe200000006ff */
[----:B------:R-:W-:Y:S01]  /*7e30*/  IMAD.U32 R53, R48, 0x10000, RZ ;  /* 0x0001000030357824 */ /* 0x000fe200078e00ff */
[----:B------:R-:W-:Y:S01]  /*7e40*/  LOP3.LUT R39, R39, 0xffff0000, RZ, 0xc0, !PT ;  /* 0xffff000027277812 */ /* 0x000fe200078ec0ff */
[----:B------:R-:W-:Y:S01]  /*7e50*/  IMAD.U32 R40, R14, 0x10000, RZ ;  /* 0x000100000e287824 */ /* 0x000fe200078e00ff */
[----:B------:R-:W-:Y:S01]  /*7e60*/  LOP3.LUT R48, R48, 0xffff0000, RZ, 0xc0, !PT ;  /* 0xffff000030307812 */ /* 0x000fe200078ec0ff */
[C---:B------:R-:W-:Y:S01]  /*7e70*/  FMUL.FTZ R54, R80.reuse, R43 ;  /* 0x0000002b50367220 */ /* 0x040fe20000410000 */
[----:B------:R-:W-:Y:S01]  /*7e80*/  FMUL.FTZ R80, R80, R53 ;  /* 0x0000003550507220 */ /* 0x000fe20000410000 */
[----:B------:R-:W-:-:S02]  /*7e90*/  LOP3.LUT R14, R14, 0xffff0000, RZ, 0xc0, !PT ;  /* 0xffff00000e0e7812 */ /* 0x000fc400078ec0ff */
[C---:B------:R-:W-:Y:S01]  /*7ea0*/  FFMA.FTZ R54, R40.reuse, R53, -R54 ;  /* 0x0000003528367223 */ /* 0x040fe20000010836 */
[----:B------:R-:W-:Y:S01]  /*7eb0*/  FFMA.FTZ R80, R40, R43, R80 ;  /* 0x0000002b28507223 */ /* 0x000fe20000010050 */
[C---:B------:R-:W-:Y:S01]  /*7ec0*/  FMUL.FTZ R40, R42.reuse, R39 ;  /* 0x000000272a287220 */ /* 0x040fe20000410000 */
[-C--:B------:R-:W-:Y:S01]  /*7ed0*/  FMUL.FTZ R42, R42, R48.reuse ;  /* 0x000000302a2a7220 */ /* 0x080fe20000410000 */
[----:B------:R-:W-:Y:S02]  /*7ee0*/  F2FP.BF16.F32.PACK_AB R36, R36, R55 ;  /* 0x000000372424723e */ /* 0x000fe400000010ff */
[C---:B------:R-:W-:Y:S01]  /*7ef0*/  FFMA.FTZ R40, R14.reuse, R48, -R40 ;  /* 0x000000300e287223 */ /* 0x040fe20000010828 */
[----:B------:R-:W-:Y:S01]  /*7f00*/  FFMA.FTZ R42, R14, R39, R42 ;  /* 0x000000270e2a7223 */ /* 0x000fe2000001002a */
[----:B------:R-:W-:Y:S01]  /*7f10*/  F2FP.BF16.F32.PACK_AB R43, R13, R41 ;  /* 0x000000290d2b723e */ /* 0x000fe200000010ff */
[----:B------:R-:W-:Y:S01]  /*7f20*/  IMAD.MOV.U32 R13, RZ, RZ, R38 ;  /* 0x000000ffff0d7224 */ /* 0x000fe200078e0026 */
[----:B------:R-:W-:Y:S01]  /*7f30*/  F2FP.BF16.F32.PACK_AB R12, R12, R81 ;  /* 0x000000510c0c723e */ /* 0x000fe200000010ff */
[----:B------:R-:W-:Y:S01]  /*7f40*/  IMAD.MOV.U32 R41, RZ, RZ, R37 ;  /* 0x000000ffff297224 */ /* 0x000fe200078e0025 */
[----:B------:R-:W-:Y:S01]  /*7f50*/  F2FP.BF16.F32.PACK_AB R54, R40, R54 ;  /* 0x000000362836723e */ /* 0x000fe200000010ff */
[----:B------:R-:W-:Y:S01]  /*7f60*/  IMAD.MOV.U32 R40, RZ, RZ, R36 ;  /* 0x000000ffff287224 */ /* 0x000fe200078e0024 */
[----:B------:R-:W-:-:S03]  /*7f70*/  F2FP.BF16.F32.PACK_AB R42, R42, R80 ;  /* 0x000000502a2a723e */ /* 0x000fc600000010ff */
[----:B------:R-:W-:-:S07]  /*7f80*/  IMAD.MOV.U32 R14, RZ, RZ, R54 ;  /* 0x000000ffff0e7224 */ /* 0x000fce00078e0036 */
.L_x_533:
[----:B------:R-:W-:Y:S05]  /*7f90*/  BSYNC B3 ;  /* 0x0000000000037941 */ /* 0x000fea0003800000 */
.L_x_532:
[----:B------:R-:W-:-:S04]  /*7fa0*/  LEA R36, P4, R8, R11, 0x1 ;  /* 0x0000000b08247211 */ /* 0x000fc800078808ff */
[----:B--2---:R-:W-:Y:S02]  /*7fb0*/  LEA.HI.X R37, R8, R123, R115, 0x1, P4 ;  /* 0x0000007b08257211 */ /* 0x004fe400020f0c73 */
[----:B------:R-:W-:-:S03]  /*7fc0*/  ISETP.GE.AND P4, PT, R52, R135, PT ;  /* 0x000000873400720c */ /* 0x000fc60003f86270 */
[----:B----4-:R2:W-:Y:S10]  /*7fd0*/  ST.E.128 desc[UR60][R36.64], R12 ;  /* 0x0000000c24007985 */ /* 0x0105f4000c101d3c */
[----:B--2---:R-:W-:-:S05]  /*7fe0*/  @!P4 IMAD.WIDE R12, R52, 0x2, R122 ;  /* 0x00000002340cc825 */ /* 0x004fca00078e027a */
[----:B---3--:R4:W-:Y:S02]  /*7ff0*/  @!P4 ST.E.128 desc[UR60][R12.64], R40 ;  /* 0x000000280c00c985 */ /* 0x0089e4000c101d3c */
.L_x_531:
[----:B------:R-:W-:Y:S05]  /*8000*/  BSYNC B2 ;  /* 0x0000000000027941 */ /* 0x000fea0003800000 */
.L_x_530:
[----:B------:R-:W-:-:S13]  /*8010*/  ISETP.NE.AND P4, PT, R28, RZ, PT ;  /* 0x000000ff1c00720c */ /* 0x000fda0003f85270 */
[----:B------:R-:W-:Y:S05]  /*8020*/  @!P4 BRA `(.L_x_525) ;  /* 0x0000000400e0c947 */ /* 0x000fea0003800000 */
[----:B---34-:R-:W-:Y:S01]  /*8030*/  SEL R12, R129, R139, !P1 ;  /* 0x0000008b810c7207 */ /* 0x018fe20004800000 */
[----:B------:R-:W-:Y:S01]  /*8040*/  BSSY B2, `(.L_x_534) ;  /* 0x0000074000027945 */ /* 0x000fe20003800000 */
[C---:B------:R-:W-:Y:S02]  /*8050*/  LEA R40, P4, R9.reuse, R11, 0x1 ;  /* 0x0000000b09287211 */ /* 0x040fe400078808ff */
[----:B------:R-:W-:Y:S02]  /*8060*/  SHF.R.S32.HI R13, RZ, 0x1f, R12 ;  /* 0x0000001fff0d7819 */ /* 0x000fe4000001140c */
[----:B--2---:R-:W-:Y:S02]  /*8070*/  LEA.HI.X R41, R9, R123, R114, 0x1, P4 ;  /* 0x0000007b09297211 */ /* 0x004fe400020f0c72 */
[----:B------:R-:W-:Y:S02]  /*8080*/  LEA.HI R12, R13, R12, RZ, 0x4 ;  /* 0x0000000c0d0c7211 */ /* 0x000fe400078f20ff */
[----:B------:R-:W-:-:S02]  /*8090*/  ISETP.GE.AND P6, PT, R3, R128, PT ;  /* 0x000000800300720c */ /* 0x000fc40003fc6270 */
[----:B------:R-:W-:-:S04]  /*80a0*/  LEA.HI.SX32 R12, R12, R120, 0x1c ;  /* 0x000000780c0c7211 */ /* 0x000fc800078fe2ff */
[----:B------:R-:W-:-:S04]  /*80b0*/  SHF.R.S32.HI R13, RZ, 0x1f, R12 ;  /* 0x0000001fff0d7819 */ /* 0x000fc8000001140c */
[----:B------:R-:W-:Y:S01]  /*80c0*/  LEA.HI R13, R13, R12, RZ, 0x3 ;  /* 0x0000000c0d0d7211 */ /* 0x000fe200078f18ff */
[----:B------:R-:W-:-:S03]  /*80d0*/  IMAD.SHL.U32 R12, R12, 0x8, RZ ;  /* 0x000000080c0c7824 */ /* 0x000fc600078e00ff */
[----:B------:R-:W-:Y:S02]  /*80e0*/  SHF.R.S32.HI R13, RZ, 0x3, R13 ;  /* 0x00000003ff0d7819 */ /* 0x000fe4000001140d */
[----:B------:R-:W-:Y:S02]  /*80f0*/  LOP3.LUT R14, R176, 0x38, R12, 0xf8, !PT ;  /* 0x00000038b00e7812 */ /* 0x000fe400078ef80c */
[----:B------:R-:W-:Y:S01]  /*8100*/  ISETP.GE.AND P4, PT, R12, R135, PT ;  /* 0x000000870c00720c */ /* 0x000fe20003f86270 */
[----:B------:R-:W-:Y:S01]  /*8110*/  IMAD R13, R13, 0x1800, R178 ;  /* 0x000018000d0d7824 */ /* 0x000fe200078e02b2 */
[----:B------:R-:W-:-:S04]  /*8120*/  LOP3.LUT R14, R14, R177, RZ, 0x3c, !PT ;  /* 0x000000b10e0e7212 */ /* 0x000fc800078e3cff */
[----:B------:R-:W-:Y:S01]  /*8130*/  IADD3 R14, R13, R14, RZ ;  /* 0x0000000e0d0e7210 */ /* 0x000fe20007ffe0ff */
[----:B------:R-:W-:-:S04]  /*8140*/  IMAD R13, R18, 0x4800, R141 ;  /* 0x00004800120d7824 */ /* 0x000fc800078e028d */
[----:B------:R-:W-:Y:S02]  /*8150*/  IMAD R36, R18, 0x4800, R14 ;  /* 0x0000480012247824 */ /* 0x000fe400078e020e */
[--C-:B------:R-:W-:Y:S02]  /*8160*/  IMAD R13, R13, 0x2, R2.reuse ;  /* 0x000000020d0d7824 */ /* 0x100fe400078e0202 */
[----:B------:R-:W-:Y:S02]  /*8170*/  IMAD R36, R36, 0x2, R2 ;  /* 0x0000000224247824 */ /* 0x000fe400078e0202 */
[----:B------:R-:W-:Y:S02]  /*8180*/  @!P4 IMAD.WIDE R122, R12, 0x2, R122 ;  /* 0x000000020c7ac825 */ /* 0x000fe400078e027a */
[----:B------:R-:W2:Y:S04]  /*8190*/  LDS.128 R12, [R13+0x18400] ;  /* 0x018400000d0c7984 */ /* 0x000ea80000000c00 */
[----:B------:R-:W3:Y:S01]  /*81a0*/  LDS.128 R36, [R36+0x18400] ;  /* 0x0184000024247984 */ /* 0x000ee20000000c00 */
[----:B------:R-:W-:Y:S05]  /*81b0*/  @P6 BRA `(.L_x_535) ;  /* 0x0000000400706947 */ /* 0x000fea0003800000 */
[----:B------:R-:W-:Y:S01]  /*81c0*/  SHF.R.U32.HI R48, RZ, 0x10, R45 ;  /* 0x00000010ff307819 */ /* 0x000fe2000001162d */
[----:B---3--:R-:W-:Y:S01]  /*81d0*/  IMAD.U32 R50, R37, 0x10000, RZ ;  /* 0x0001000025327824 */ /* 0x008fe200078e00ff */
[----:B------:R-:W-:Y:S01]  /*81e0*/  SHF.R.U32.HI R49, RZ, 0x10, R33 ;  /* 0x00000010ff317819 */ /* 0x000fe20000011621 */
[----:B--2---:R-:W-:Y:S01]  /*81f0*/  IMAD.U32 R42, R13, 0x10000, RZ ;  /* 0x000100000d2a7824 */ /* 0x004fe200078e00ff */
[----:B------:R-:W-:Y:S01]  /*8200*/  PRMT R48, R213, 0x5432, R48 ;  /* 0x00005432d5307816 */ /* 0x000fe20000000030 */
[----:B------:R-:W-:Y:S01]  /*8210*/  IMAD.U32 R53, R39, 0x10000, RZ ;  /* 0x0001000027357824 */ /* 0x000fe200078e00ff */
[----:B------:R-:W-:Y:S02]  /*8220*/  PRMT R49, R211, 0x5432, R49 ;  /* 0x00005432d3317816 */ /* 0x000fe40000000031 */
[----:B------:R-:W-:Y:S01]  /*8230*/  LOP3.LUT R37, R37, 0xffff0000, RZ, 0xc0, !PT ;  /* 0xffff000025257812 */ /* 0x000fe200078ec0ff */
[C---:B------:R-:W-:Y:S01]  /*8240*/  IMAD.U32 R11, R48.reuse, 0x10000, RZ ;  /* 0x00010000300b7824 */ /* 0x040fe200078e00ff */
[----:B------:R-:W-:Y:S01]  /*8250*/  LOP3.LUT R48, R48, 0xffff0000, RZ, 0xc0, !PT ;  /* 0xffff000030307812 */ /* 0x000fe200078ec0ff */
[C---:B------:R-:W-:Y:S01]  /*8260*/  IMAD.U32 R43, R49.reuse, 0x10000, RZ ;  /* 0x00010000312b7824 */ /* 0x040fe200078e00ff */
[----:B------:R-:W-:Y:S01]  /*8270*/  LOP3.LUT R49, R49, 0xffff0000, RZ, 0xc0, !PT ;  /* 0xffff000031317812 */ /* 0x000fe200078ec0ff */
[C---:B------:R-:W-:Y:S01]  /*8280*/  FMUL.FTZ R51, R50.reuse, R11 ;  /* 0x0000000b32337220 */ /* 0x040fe20000410000 */
[----:B------:R-:W-:Y:S01]  /*8290*/  LOP3.LUT R39, R39, 0xffff0000, RZ, 0xc0, !PT ;  /* 0xffff000027277812 */ /* 0x000fe200078ec0ff */
[-C--:B------:R-:W-:Y:S01]  /*82a0*/  FMUL.FTZ R50, R50, R43.reuse ;  /* 0x0000002b32327220 */ /* 0x080fe20000410000 */
[----:B------:R-:W-:Y:S01]  /*82b0*/  SHF.R.U64 R44, R44, 0x10, R45 ;  /* 0x000000102c2c7819 */ /* 0x000fe2000000122d */
[----:B------:R-:W-:Y:S01]  /*82c0*/  FFMA.FTZ R43, R42, R43, -R51 ;  /* 0x0000002b2a2b7223 */ /* 0x000fe20000010833 */
[----:B------:R-:W-:Y:S01]  /*82d0*/  SHF.R.U64 R32, R32, 0x10, R33 ;  /* 0x0000001020207819 */ /* 0x000fe20000001221 */
[----:B------:R-:W-:Y:S01]  /*82e0*/  FFMA.FTZ R42, R42, R11, R50 ;  /* 0x0000000b2a2a7223 */ /* 0x000fe20000010032 */
[----:B------:R-:W-:Y:S01]  /*82f0*/  LOP3.LUT R11, R13, 0xffff0000, RZ, 0xc0, !PT ;  /* 0xffff00000d0b7812 */ /* 0x000fe200078ec0ff */
[C---:B------:R-:W-:Y:S01]  /*8300*/  FMUL.FTZ R13, R37.reuse, R48 ;  /* 0x00000030250d7220 */ /* 0x040fe20000410000 */
[----:B------:R-:W-:Y:S01]  /*8310*/  FMUL.FTZ R37, R37, R49 ;  /* 0x0000003125257220 */ /* 0x000fe20000410000 */
[----:B------:R-:W-:-:S02]  /*8320*/  PRMT R44, R213, 0x5410, R44 ;  /* 0x00005410d52c7816 */ /* 0x000fc4000000002c */
[C---:B------:R-:W-:Y:S01]  /*8330*/  FFMA.FTZ R13, R11.reuse, R49, -R13 ;  /* 0x000000310b0d7223 */ /* 0x040fe2000001080d */
[----:B------:R-:W-:Y:S01]  /*8340*/  FFMA.FTZ R11, R11, R48, R37 ;  /* 0x000000300b0b7223 */ /* 0x000fe20000010025 */
[----:B------:R-:W-:Y:S01]  /*8350*/  SHF.R.U32.HI R48, RZ, 0x10, R47 ;  /* 0x00000010ff307819 */ /* 0x000fe2000001162f */
[----:B------:R-:W-:Y:S01]  /*8360*/  IMAD.U32 R49, R15, 0x10000, RZ ;  /* 0x000100000f317824 */ /* 0x000fe200078e00ff */
[----:B------:R-:W-:Y:S02]  /*8370*/  SHF.R.U32.HI R37, RZ, 0x10, R35 ;  /* 0x00000010ff257819 */ /* 0x000fe40000011623 */
[----:B------:R-:W-:Y:S02]  /*8380*/  PRMT R48, R212, 0x5432, R48 ;  /* 0x00005432d4307816 */ /* 0x000fe40000000030 */
[----:B------:R-:W-:Y:S02]  /*8390*/  PRMT R37, R210, 0x5432, R37 ;  /* 0x00005432d2257816 */ /* 0x000fe40000000025 */
[----:B------:R-:W-:-:S02]  /*83a0*/  SHF.L.U32 R50, R48, 0x10, RZ ;  /* 0x0000001030327819 */ /* 0x000fc400000006ff */
[----:B------:R-:W-:Y:S01]  /*83b0*/  LOP3.LUT R48, R48, 0xffff0000, RZ, 0xc0, !PT ;  /* 0xffff000030307812 */ /* 0x000fe200078ec0ff */
[C---:B------:R-:W-:Y:S01]  /*83c0*/  IMAD.U32 R51, R37.reuse, 0x10000, RZ ;  /* 0x0001000025337824 */ /* 0x040fe200078e00ff */
[----:B------:R-:W-:Y:S01]  /*83d0*/  LOP3.LUT R37, R37, 0xffff0000, RZ, 0xc0, !PT ;  /* 0xffff000025257812 */ /* 0x000fe200078ec0ff */
[----:B------:R-:W-:Y:S01]  /*83e0*/  FMUL.FTZ R52, R53, R50 ;  /* 0x0000003235347220 */ /* 0x000fe20000410000 */
[----:B------:R-:W-:Y:S01]  /*83f0*/  LOP3.LUT R15, R15, 0xffff0000, RZ, 0xc0, !PT ;  /* 0xffff00000f0f7812 */ /* 0x000fe200078ec0ff */
[-C--:B------:R-:W-:Y:S01]  /*8400*/  FMUL.FTZ R53, R53, R51.reuse ;  /* 0x0000003335357220 */ /* 0x080fe20000410000 */
[----:B------:R-:W-:Y:S01]  /*8410*/  FMUL.FTZ R33, R39, R48 ;  /* 0x0000003027217220 */ /* 0x000fe20000410000 */
[----:B------:R-:W-:Y:S01]  /*8420*/  PRMT R32, R211, 0x5410, R32 ;  /* 0x00005410d3207816 */ /* 0x000fe20000000020 */
[C---:B------:R-:W-:Y:S01]  /*8430*/  FFMA.FTZ R52, R49.reuse, R51, -R52 ;  /* 0x0000003331347223 */ /* 0x040fe20000010834 */
[----:B------:R-:W-:Y:S01]  /*8440*/  FFMA.FTZ R53, R49, R50, R53 ;  /* 0x0000003231357223 */ /* 0x000fe20000010035 */
[-C--:B------:R-:W-:Y:S01]  /*8450*/  FMUL.FTZ R39, R39, R37.reuse ;  /* 0x0000002527277220 */ /* 0x080fe20000410000 */
[----:B------:R-:W-:Y:S01]  /*8460*/  FFMA.FTZ R33, R15, R37, -R33 ;  /* 0x000000250f217223 */ /* 0x000fe20000010821 */
[C---:B------:R-:W-:Y:S01]  /*8470*/  IMAD.U32 R49, R36.reuse, 0x10000, RZ ;  /* 0x0001000024317824 */ /* 0x040fe200078e00ff */
[----:B------:R-:W-:Y:S01]  /*8480*/  LOP3.LUT R36, R36, 0xffff0000, RZ, 0xc0, !PT ;  /* 0xffff000024247812 */ /* 0x000fe200078ec0ff */
[----:B------:R-:W-:-:S02]  /*8490*/  IMAD.U32 R37, R44, 0x10000, RZ ;  /* 0x000100002c257824 */ /* 0x000fc400078e00ff */
[----:B------:R-:W-:Y:S01]  /*84a0*/  FFMA.FTZ R39, R15, R48, R39 ;  /* 0x000000300f277223 */ /* 0x000fe20000010027 */
[----:B------:R-:W-:Y:S01]  /*84b0*/  IMAD.U32 R45, R32, 0x10000, RZ ;  /* 0x00010000202d7824 */ /* 0x000fe200078e00ff */
[----:B------:R-:W-:Y:S01]  /*84c0*/  LOP3.LUT R44, R44, 0xffff0000, RZ, 0xc0, !PT ;  /* 0xffff00002c2c7812 */ /* 0x000fe200078ec0ff */
[C---:B------:R-:W-:Y:S01]  /*84d0*/  FMUL.FTZ R48, R49.reuse, R37 ;  /* 0x0000002531307220 */ /* 0x040fe20000410000 */
[----:B------:R-:W-:Y:S02]  /*84e0*/  IMAD.U32 R15, R12, 0x10000, RZ ;  /* 0x000100000c0f7824 */ /* 0x000fe400078e00ff */
[----:B------:R-:W-:Y:S01]  /*84f0*/  FMUL.FTZ R49, R49, R45 ;  /* 0x0000002d31317220 */ /* 0x000fe20000410000 */
[----:B------:R-:W-:Y:S02]  /*8500*/  SHF.R.U64 R46, R46, 0x10, R47 ;  /* 0x000000102e2e7819 */ /* 0x000fe4000000122f */
[----:B------:R-:W-:Y:S01]  /*8510*/  LOP3.LUT R12, R12, 0xffff0000, RZ, 0xc0, !PT ;  /* 0xffff00000c0c7812 */ /* 0x000fe200078ec0ff */
[C---:B------:R-:W-:Y:S01]  /*8520*/  FFMA.FTZ R49, R15.reuse, R37, R49 ;  /* 0x000000250f317223 */ /* 0x040fe20000010031 */
[----:B------:R-:W-:Y:S01]  /*8530*/  LOP3.LUT R32, R32, 0xffff0000, RZ, 0xc0, !PT ;  /* 0xffff000020207812 */ /* 0x000fe200078ec0ff */
[----:B------:R-:W-:Y:S01]  /*8540*/  FMUL.FTZ R37, R36, R44 ;  /* 0x0000002c24257220 */ /* 0x000fe20000410000 */
[----:B------:R-:W-:Y:S01]  /*8550*/  SHF.R.U64 R34, R34, 0x10, R35 ;  /* 0x0000001022227819 */ /* 0x000fe20000001223 */
[----:B------:R-:W-:Y:S01]  /*8560*/  FFMA.FTZ R48, R15, R45, -R48 ;  /* 0x0000002d0f307223 */ /* 0x000fe20000010830 */
[----:B------:R-:W-:Y:S01]  /*8570*/  PRMT R46, R212, 0x5410, R46 ;  /* 0x00005410d42e7816 */ /* 0x000fe2000000002e */
[-C--:B------:R-:W-:Y:S01]  /*8580*/  FMUL.FTZ R36, R36, R32.reuse ;  /* 0x0000002024247220 */ /* 0x080fe20000410000 */
[----:B------:R-:W-:Y:S01]  /*8590*/  SHF.L.U32 R35, R38, 0x10, RZ ;  /* 0x0000001026237819 */ /* 0x000fe200000006ff */
[----:B------:R-:W-:Y:S01]  /*85a0*/  FFMA.FTZ R37, R12, R32, -R37 ;  /* 0x000000200c257223 */ /* 0x000fe20000010825 */
[----:B------:R-:W-:Y:S01]  /*85b0*/  PRMT R34, R210, 0x5410, R34 ;  /* 0x00005410d2227816 */ /* 0x000fe20000000022 */
[----:B------:R-:W-:-:S02]  /*85c0*/  IMAD.U32 R32, R46, 0x10000, RZ ;  /* 0x000100002e207824 */ /* 0x000fc400078e00ff */
[----:B------:R-:W-:Y:S01]  /*85d0*/  FFMA.FTZ R36, R12, R44, R36 ;  /* 0x0000002c0c247223 */ /* 0x000fe20000010024 */
[----:B------:R-:W-:Y:S01]  /*85e0*/  IMAD.U32 R15, R14, 0x10000, RZ ;  /* 0x000100000e0f7824 */ /* 0x000fe200078e00ff */
[----:B------:R-:W-:Y:S01]  /*85f0*/  LOP3.LUT R38, R38, 0xffff0000, RZ, 0xc0, !PT ;  /* 0xffff000026267812 */ /* 0x000fe200078ec0ff */
[----:B------:R-:W-:Y:S01]  /*8600*/  IMAD.U32 R12, R34, 0x10000, RZ ;  /* 0x00010000220c7824 */ /* 0x000fe200078e00ff */
[----:B------:R-:W-:Y:S01]  /*8610*/  LOP3.LUT R46, R46, 0xffff0000, RZ, 0xc0, !PT ;  /* 0xffff00002e2e7812 */ /* 0x000fe200078ec0ff */
[C---:B------:R-:W-:Y:S01]  /*8620*/  FMUL.FTZ R44, R35.reuse, R32 ;  /* 0x00000020232c7220 */ /* 0x040fe20000410000 */
[----:B------:R-:W-:Y:S01]  /*8630*/  LOP3.LUT R14, R14, 0xffff0000, RZ, 0xc0, !PT ;  /* 0xffff00000e0e7812 */ /* 0x000fe200078ec0ff */
[-C--:B------:R-:W-:Y:S01]  /*8640*/  FMUL.FTZ R35, R35, R12.reuse ;  /* 0x0000000c23237220 */ /* 0x080fe20000410000 */
[----:B------:R-:W-:Y:S01]  /*8650*/  LOP3.LUT R34, R34, 0xffff0000, RZ, 0xc0, !PT ;  /* 0xffff000022227812 */ /* 0x000fe200078ec0ff */
[----:B------:R-:W-:Y:S01]  /*8660*/  FFMA.FTZ R44, R15, R12, -R44 ;  /* 0x0000000c0f2c7223 */ /* 0x000fe2000001082c */
[C---:B------:R-:W-:Y:S01]  /*8670*/  FMUL.FTZ R12, R38.reuse, R46 ;  /* 0x0000002e260c7220 */ /* 0x040fe20000410000 */
[----:B------:R-:W-:Y:S01]  /*8680*/  F2FP.BF16.F32.PACK_AB R37, R37, R48 ;  /* 0x000000302525723e */ /* 0x000fe200000010ff */
[----:B------:R-:W-:Y:S01]  /*8690*/  FFMA.FTZ R35, R15, R32, R35 ;  /* 0x000000200f237223 */ /* 0x000fe20000010023 */
[-C--:B------:R-:W-:Y:S01]  /*86a0*/  FMUL.FTZ R38, R38, R34.reuse ;  /* 0x0000002226267220 */ /* 0x080fe20000410000 */
[----:B------:R-:W-:Y:S01]  /*86b0*/  FFMA.FTZ R12, R14, R34, -R12 ;  /* 0x000000220e0c7223 */ /* 0x000fe2000001080c */
[----:B------:R-:W-:-:S02]  /*86c0*/  F2FP.BF16.F32.PACK_AB R33, R33, R52 ;  /* 0x000000342121723e */ /* 0x000fc400000010ff */
[----:B------:R-:W-:Y:S01]  /*86d0*/  FFMA.FTZ R38, R14, R46, R38 ;  /* 0x0000002e0e267223 */ /* 0x000fe20000010026 */
[----:B------:R-:W-:Y:S02]  /*86e0*/  F2FP.BF16.F32.PACK_AB R11, R11, R42 ;  /* 0x0000002a0b0b723e */ /* 0x000fe400000010ff */
[----:B------:R-:W-:Y:S01]  /*86f0*/  F2FP.BF16.F32.PACK_AB R44, R12, R44 ;  /* 0x0000002c0c2c723e */ /* 0x000fe200000010ff */
[----:B------:R-:W-:Y:S01]  /*8700*/  IMAD.MOV.U32 R12, RZ, RZ, R37 ;  /* 0x000000ffff0c7224 */ /* 0x000fe200078e0025 */
[----:B------:R-:W-:Y:S01]  /*8710*/  F2FP.BF16.F32.PACK_AB R13, R13, R43 ;  /* 0x0000002b0d0d723e */ /* 0x000fe200000010ff */
[----:B------:R-:W-:Y:S01]  /*8720*/  IMAD.MOV.U32 R37, RZ, RZ, R11 ;  /* 0x000000ffff257224 */ /* 0x000fe200078e000b */
[----:B------:R-:W-:Y:S01]  /*8730*/  F2FP.BF16.F32.PACK_AB R39, R39, R53 ;  /* 0x000000352727723e */ /* 0x000fe200000010ff */
[----:B------:R-:W-:Y:S01]  /*8740*/  IMAD.MOV.U32 R14, RZ, RZ, R44 ;  /* 0x000000ffff0e7224 */ /* 0x000fe200078e002c */
[----:B------:R-:W-:Y:S01]  /*8750*/  F2FP.BF16.F32.PACK_AB R36, R36, R49 ;  /* 0x000000312424723e */ /* 0x000fe200000010ff */
[----:B------:R-:W-:Y:S01]  /*8760*/  IMAD.MOV.U32 R15, RZ, RZ, R33 ;  /* 0x000000ffff0f7224 */ /* 0x000fe200078e0021 */
[----:B------:R-:W-:-:S07]  /*8770*/  F2FP.BF16.F32.PACK_AB R38, R38, R35 ;  /* 0x000000232626723e */ /* 0x000fce00000010ff */
.L_x_535:
[----:B------:R-:W-:Y:S05]  /*8780*/  BSYNC B2 ;  /* 0x0000000000027941 */ /* 0x000fea0003800000 */
.L_x_534:
[----:B--2---:R2:W-:Y:S04]  /*8790*/  ST.E.128 desc[UR60][R40.64], R12 ;  /* 0x0000000c28007985 */ /* 0x0045e8000c101d3c */
[----:B---3--:R2:W-:Y:S02]  /*87a0*/  @!P4 ST.E.128 desc[UR60][R122.64], R36 ;  /* 0x000000247a00c985 */ /* 0x0085e4000c101d3c */
.L_x_525:
[----:B------:R-:W-:Y:S05]  /*87b0*/  BSYNC B1 ;  /* 0x0000000000017941 */ /* 0x000fea0003800000 */
.L_x_524:
[----:B------:R-:W-:-:S03]  /*87c0*/  UMOV UR4, 0xffffffff ;  /* 0xffffffff00047882 */ /* 0x000fc60000000000 */
[----:B------:R-:W-:Y:S05]  /*87d0*/  BRA.DIV UR4, `(.L_x_536) ;  /* 0x0000016e04c47947 */ /* 0x000fea000b800000 */
[----:B0-----:R-:W0:Y:S04]  /*87e0*/  SHFL.IDX PT, R118, R118, 0x1, 0x1c1f ;  /* 0x003c1f0076767f89 */ /* 0x001e2800000e0000 */
[----:B------:R-:W0:Y:S02]  /*87f0*/  SHFL.IDX PT, R119, R119, 0x1, 0x1c1f ;  /* 0x003c1f0077777f89 */ /* 0x000e2400000e0000 */
.L_x_803:
[----:B------:R-:W-:Y:S05]  /*8800*/  @P5 BRA `(.L_x_493) ;  /* 0x0000001c00bc5947 */ /* 0x000fea0003800000 */
[----:B------:R-:W-:Y:S01]  /*8810*/  ISETP.NE.AND P4, PT, R10, RZ, PT ;  /* 0x000000ff0a00720c */ /* 0x000fe20003f85270 */
[----:B------:R-:W-:Y:S01]  /*8820*/  BSSY B1, `(.L_x_537) ;  /* 0x000007c000017945 */ /* 0x000fe20003800000 */
[----:B0-2---:R-:W-:Y:S01]  /*8830*/  IMAD.MOV.U32 R36, RZ, RZ, R119 ;  /* 0x000000ffff247224 */ /* 0x005fe200078e0077 */
[----:B------:R-:W-:-:S10]  /*8840*/  MOV R37, R118 ;  /* 0x0000007600257202 */ /* 0x000fd40000000f00 */
[----:B------:R-:W-:Y:S05]  /*8850*/  @!P4 BRA `(.L_x_538) ;  /* 0x0000000400e0c947 */ /* 0x000fea0003800000 */
[----:B---3--:R-:W-:Y:S01]  /*8860*/  SEL R11, R129, R139, !P3 ;  /* 0x0000008b810b7207 */ /* 0x008fe20005800000 */
[----:B------:R-:W-:Y:S01]  /*8870*/  BSSY B2, `(.L_x_539) ;  /* 0x0000074000027945 */ /* 0x000fe20003800000 */
[C---:B------:R-:W-:Y:S02]  /*8880*/  LEA R38, P5, R7.reuse, R119, 0x1 ;  /* 0x0000007707267211 */ /* 0x040fe400078a08ff */
[----:B----4-:R-:W-:Y:S02]  /*8890*/  SHF.R.S32.HI R12, RZ, 0x1f, R11 ;  /* 0x0000001fff0c7819 */ /* 0x010fe4000001140b */
[----:B------:R-:W-:Y:S02]  /*88a0*/  LEA.HI.X R39, R7, R118, R116, 0x1, P5 ;  /* 0x0000007607277211 */ /* 0x000fe400028f0c74 */
[----:B------:R-:W-:Y:S02]  /*88b0*/  LEA.HI R11, R12, R11, RZ, 0x4 ;  /* 0x0000000b0c0b7211 */ /* 0x000fe400078f20ff */
[----:B------:R-:W-:-:S02]  /*88c0*/  ISETP.GE.AND P5, PT, R16, R128, PT ;  /* 0x000000801000720c */ /* 0x000fc40003fa6270 */
[----:B------:R-:W-:-:S04]  /*88d0*/  LEA.HI.SX32 R11, R11, R124, 0x1c ;  /* 0x0000007c0b0b7211 */ /* 0x000fc800078fe2ff */
[----:B------:R-:W-:Y:S01]  /*88e0*/  SHF.R.S32.HI R12, RZ, 0x1f, R11 ;  /* 0x0000001fff0c7819 */ /* 0x000fe2000001140b */
[----:B------:R-:W-:-:S03]  /*88f0*/  IMAD.SHL.U32 R40, R11, 0x8, RZ ;  /* 0x000000080b287824 */ /* 0x000fc600078e00ff */
[----:B------:R-:W-:Y:S02]  /*8900*/  LEA.HI R12, R12, R11, RZ, 0x3 ;  /* 0x0000000b0c0c7211 */ /* 0x000fe400078f18ff */
[----:B------:R-:W-:Y:S02]  /*8910*/  ISETP.GE.AND P4, PT, R40, R135, PT ;  /* 0x000000872800720c */ /* 0x000fe40003f86270 */
[----:B------:R-:W-:Y:S02]  /*8920*/  SHF.R.S32.HI R14, RZ, 0x3, R12 ;  /* 0x00000003ff0e7819 */ /* 0x000fe4000001140c */
[----:B------:R-:W-:-:S03]  /*8930*/  LOP3.LUT R12, R167, 0x38, R40, 0xf8, !PT ;  /* 0x00000038a70c7812 */ /* 0x000fc600078ef828 */
[----:B------:R-:W-:Y:S01]  /*8940*/  IMAD R11, R14, 0x1800, R179 ;  /* 0x000018000e0b7824 */ /* 0x000fe200078e02b3 */
[----:B------:R-:W-:-:S05]  /*8950*/  LOP3.LUT R12, R12, R223, RZ, 0x3c, !PT ;  /* 0x000000df0c0c7212 */ /* 0x000fca00078e3cff */
[----:B------:R-:W-:Y:S02]  /*8960*/  IMAD.IADD R13, R11, 0x1, R12 ;  /* 0x000000010b0d7824 */ /* 0x000fe400078e020c */
[C---:B------:R-:W-:Y:S02]  /*8970*/  IMAD R11, R18.reuse, 0x4800, R142 ;  /* 0x00004800120b7824 */ /* 0x040fe400078e028e */
[----:B------:R-:W-:Y:S02]  /*8980*/  IMAD R13, R18, 0x4800, R13 ;  /* 0x00004800120d7824 */ /* 0x000fe400078e020d */
[--C-:B------:R-:W-:Y:S02]  /*8990*/  IMAD R11, R11, 0x2, R2.reuse ;  /* 0x000000020b0b7824 */ /* 0x100fe400078e0202 */
[----:B------:R-:W-:Y:S02]  /*89a0*/  IMAD R32, R13, 0x2, R2 ;  /* 0x000000020d207824 */ /* 0x000fe400078e0202 */
[----:B------:R-:W-:Y:S01]  /*89b0*/  @!P4 IMAD.WIDE R40, R40, 0x2, R36 ;  /* 0x000000022828c825 */ /* 0x000fe200078e0224 */
[----:B------:R0:W2:Y:S04]  /*89c0*/  LDS.128 R12, [R11+0x18400] ;  /* 0x018400000b0c7984 */ /* 0x0000a80000000c00 */
[----:B------:R-:W3:Y:S01]  /*89d0*/  LDS.128 R32, [R32+0x18400] ;  /* 0x0184000020207984 */ /* 0x000ee20000000c00 */
[----:B------:R-:W-:Y:S05]  /*89e0*/  @P5 BRA `(.L_x_540) ;  /* 0x0000000400705947 */ /* 0x000fea0003800000 */
[----:B------:R-:W-:Y:S01]  /*89f0*/  SHF.R.U64 R43, R76, 0x10, R77 ;  /* 0x000000104c2b7819 */ /* 0x000fe2000000124d */
[----:B---3--:R-:W-:Y:S01]  /*8a00*/  IMAD.U32 R47, R33, 0x10000, RZ ;  /* 0x00010000212f7824 */ /* 0x008fe200078e00ff */
[----:B0-----:R-:W-:Y:S01]  /*8a10*/  SHF.R.U64 R11, R64, 0x10, R65 ;  /* 0x00000010400b7819 */ /* 0x001fe20000001241 */
[----:B--2---:R-:W-:Y:S01]  /*8a20*/  IMAD.U32 R45, R13, 0x10000, RZ ;  /* 0x000100000d2d7824 */ /* 0x004fe200078e00ff */
[----:B------:R-:W-:Y:S01]  /*8a30*/  SHF.R.U32.HI R76, RZ, 0x10, R77 ;  /* 0x00000010ff4c7819 */ /* 0x000fe2000001164d */
[----:B------:R-:W-:Y:S01]  /*8a40*/  IMAD.U32 R51, R35, 0x10000, RZ ;  /* 0x0001000023337824 */ /* 0x000fe200078e00ff */
[----:B------:R-:W-:Y:S01]  /*8a50*/  SHF.R.U32.HI R64, RZ, 0x10, R65 ;  /* 0x00000010ff407819 */ /* 0x000fe20000011641 */
[----:B------:R-:W-:Y:S01]  /*8a60*/  IMAD.U32 R50, R15, 0x10000, RZ ;  /* 0x000100000f327824 */ /* 0x000fe200078e00ff */
[----:B------:R-:W-:Y:S01]  /*8a70*/  PRMT R76, R209, 0x5432, R76 ;  /* 0x00005432d14c7816 */ /* 0x000fe2000000004c */
[----:B------:R-:W-:Y:S01]  /*8a80*/  IMAD.U32 R52, R34, 0x10000, RZ ;  /* 0x0001000022347824 */ /* 0x000fe200078e00ff */
[----:B------:R-:W-:Y:S01]  /*8a90*/  PRMT R64, R207, 0x5432, R64 ;  /* 0x00005432cf407816 */ /* 0x000fe20000000040 */
[----:B------:R-:W-:Y:S01]  /*8aa0*/  IMAD.U32 R49, R14, 0x10000, RZ ;  /* 0x000100000e317824 */ /* 0x000fe200078e00ff */
[--C-:B------:R-:W-:Y:S01]  /*8ab0*/  SHF.R.U64 R44, R78, 0x10, R79.reuse ;  /* 0x000000104e2c7819 */ /* 0x100fe2000000124f */
[----:B------:R-:W-:Y:S01]  /*8ac0*/  IMAD.U32 R53, R76, 0x10000, RZ ;  /* 0x000100004c357824 */ /* 0x000fe200078e00ff */
[----:B------:R-:W-:Y:S01]  /*8ad0*/  SHF.R.U32.HI R78, RZ, 0x10, R79 ;  /* 0x00000010ff4e7819 */ /* 0x000fe2000001164f */
[----:B------:R-:W-:Y:S01]  /*8ae0*/  IMAD.U32 R54, R64, 0x10000, RZ ;  /* 0x0001000040367824 */ /* 0x000fe200078e00ff */
[----:B------:R-:W-:-:S02]  /*8af0*/  SHF.R.U64 R42, R66, 0x10, R67 ;  /* 0x00000010422a7819 */ /* 0x000fc40000001243 */
[----:B------:R-:W-:Y:S02]  /*8b00*/  SHF.R.U32.HI R66, RZ, 0x10, R67 ;  /* 0x00000010ff427819 */ /* 0x000fe40000011643 */
[C---:B------:R-:W-:Y:S01]  /*8b10*/  PRMT R55, R208.reuse, 0x5410, R44 ;  /* 0x00005410d0377816 */ /* 0x040fe2000000002c */
[CC--:B------:R-:W-:Y:S01]  /*8b20*/  FMUL.FTZ R44, R47.reuse, R53.reuse ;  /* 0x000000352f2c7220 */ /* 0x0c0fe20000410000 */
[----:B------:R-:W-:Y:S01]  /*8b30*/  PRMT R78, R208, 0x5432, R78 ;  /* 0x00005432d04e7816 */ /* 0x000fe2000000004e */
[-C--:B------:R-:W-:Y:S01]  /*8b40*/  FMUL.FTZ R47, R47, R54.reuse ;  /* 0x000000362f2f7220 */ /* 0x080fe20000410000 */
[----:B------:R-:W-:Y:S01]  /*8b50*/  LOP3.LUT R48, R33, 0xffff0000, RZ, 0xc0, !PT ;  /* 0xffff000021307812 */ /* 0x000fe200078ec0ff */
[C---:B------:R-:W-:Y:S01]  /*8b60*/  FFMA.FTZ R44, R45.reuse, R54, -R44 ;  /* 0x000000362d2c7223 */ /* 0x040fe2000001082c */
[----:B------:R-:W-:Y:S01]  /*8b70*/  PRMT R66, R206, 0x5432, R66 ;  /* 0x00005432ce427816 */ /* 0x000fe20000000042 */
[----:B------:R-:W-:Y:S01]  /*8b80*/  IMAD.U32 R54, R78, 0x10000, RZ ;  /* 0x000100004e367824 */ /* 0x000fe200078e00ff */
[----:B------:R-:W-:Y:S01]  /*8b90*/  LOP3.LUT R76, R76, 0xffff0000, RZ, 0xc0, !PT ;  /* 0xffff00004c4c7812 */ /* 0x000fe200078ec0ff */
[----:B------:R-:W-:Y:S01]  /*8ba0*/  FFMA.FTZ R47, R45, R53, R47 ;  /* 0x000000352d2f7223 */ /* 0x000fe2000001002f */
[----:B------:R-:W-:Y:S01]  /*8bb0*/  LOP3.LUT R64, R64, 0xffff0000, RZ, 0xc0, !PT ;  /* 0xffff000040407812 */ /* 0x000fe200078ec0ff */
[----:B------:R-:W-:Y:S01]  /*8bc0*/  FMUL.FTZ R53, R51, R54 ;  /* 0x0000003633357220 */ /* 0x000fe20000410000 */
[----:B------:R-:W-:Y:S01]  /*8bd0*/  SHF.L.U32 R45, R66, 0x10, RZ ;  /* 0x00000010422d7819 */ /* 0x000fe200000006ff */
[C---:B------:R-:W-:Y:S01]  /*8be0*/  FMUL.FTZ R65, R48.reuse, R76 ;  /* 0x0000004c30417220 */ /* 0x040fe20000410000 */
[----:B------:R-:W-:Y:S01]  /*8bf0*/  LOP3.LUT R46, R13, 0xffff0000, RZ, 0xc0, !PT ;  /* 0xffff00000d2e7812 */ /* 0x000fe200078ec0ff */
[-C--:B------:R-:W-:Y:S01]  /*8c00*/  FMUL.FTZ R48, R48, R64.reuse ;  /* 0x0000004030307220 */ /* 0x080fe20000410000 */
[----:B------:R-:W-:Y:S01]  /*8c10*/  PRMT R43, R209, 0x5410, R43 ;  /* 0x00005410d12b7816 */ /* 0x000fe2000000002b */
[-C--:B------:R-:W-:Y:S01]  /*8c20*/  FMUL.FTZ R51, R51, R45.reuse ;  /* 0x0000002d33337220 */ /* 0x080fe20000410000 */
[----:B------:R-:W-:Y:S01]  /*8c30*/  PRMT R11, R207, 0x5410, R11 ;  /* 0x00005410cf0b7816 */ /* 0x000fe2000000000b */
[C---:B------:R-:W-:Y:S01]  /*8c40*/  FFMA.FTZ R65, R46.reuse, R64, -R65 ;  /* 0x000000402e417223 */ /* 0x040fe20000010841 */
[----:B------:R-:W-:Y:S01]  /*8c50*/  LOP3.LUT R35, R35, 0xffff0000, RZ, 0xc0, !PT ;  /* 0xffff000023237812 */ /* 0x000fe200078ec0ff */
[----:B------:R-:W-:Y:S01]  /*8c60*/  FFMA.FTZ R48, R46, R76, R48 ;  /* 0x0000004c2e307223 */ /* 0x000fe20000010030 */
[----:B------:R-:W-:Y:S01]  /*8c70*/  LOP3.LUT R78, R78, 0xffff0000, RZ, 0xc0, !PT ;  /* 0xffff00004e4e7812 */ /* 0x000fe200078ec0ff */
[----:B------:R-:W-:Y:S01]  /*8c80*/  FFMA.FTZ R53, R50, R45, -R53 ;  /* 0x0000002d32357223 */ /* 0x000fe20000010835 */
[----:B------:R-:W-:Y:S01]  /*8c90*/  SHF.L.U32 R33, R32, 0x10, RZ ;  /* 0x0000001020217819 */ /* 0x000fe200000006ff */
[----:B------:R-:W-:Y:S01]  /*8ca0*/  IMAD.U32 R46, R43, 0x10000, RZ ;  /* 0x000100002b2e7824 */ /* 0x000fe200078e00ff */
[----:B------:R-:W-:Y:S01]  /*8cb0*/  LOP3.LUT R66, R66, 0xffff0000, RZ, 0xc0, !PT ;  /* 0xffff000042427812 */ /* 0x000fe200078ec0ff */
[----:B------:R-:W-:-:S02]  /*8cc0*/  IMAD.U32 R45, R11, 0x10000, RZ ;  /* 0x000100000b2d7824 */ /* 0x000fc400078e00ff */
[----:B------:R-:W-:Y:S01]  /*8cd0*/  FFMA.FTZ R51, R50, R54, R51 ;  /* 0x0000003632337223 */ /* 0x000fe20000010033 */
[----:B------:R-:W-:Y:S01]  /*8ce0*/  LOP3.LUT R15, R15, 0xffff0000, RZ, 0xc0, !PT ;  /* 0xffff00000f0f7812 */ /* 0x000fe200078ec0ff */
[----:B------:R-:W-:Y:S01]  /*8cf0*/  FMUL.FTZ R50, R35, R78 ;  /* 0x0000004e23327220 */ /* 0x000fe20000410000 */
[----:B------:R-:W-:Y:S01]  /*8d00*/  LOP3.LUT R54, R11, 0xffff0000, RZ, 0xc0, !PT ;  /* 0xffff00000b367812 */ /* 0x000fe200078ec0ff */
[----:B------:R-:W-:Y:S01]  /*8d10*/  FMUL.FTZ R35, R35, R66 ;  /* 0x0000004223237220 */ /* 0x000fe20000410000 */
[----:B------:R-:W-:Y:S01]  /*8d20*/  LOP3.LUT R32, R32, 0xffff0000, RZ, 0xc0, !PT ;  /* 0xffff000020207812 */ /* 0x000fe200078ec0ff */
[----:B------:R-:W-:Y:S01]  /*8d30*/  FMUL.FTZ R11, R33, R46 ;  /* 0x0000002e210b7220 */ /* 0x000fe20000410000 */
[----:B------:R-:W-:Y:S01]  /*8d40*/  LOP3.LUT R43, R43, 0xffff0000, RZ, 0xc0, !PT ;  /* 0xffff00002b2b7812 */ /* 0x000fe200078ec0ff */
[C---:B------:R-:W-:Y:S02]  /*8d50*/  IMAD.U32 R13, R12.reuse, 0x10000, RZ ;  /* 0x000100000c0d7824 */ /* 0x040fe400078e00ff */
[----:B------:R-:W-:Y:S01]  /*8d60*/  FMUL.FTZ R33, R33, R45 ;  /* 0x0000002d21217220 */ /* 0x000fe20000410000 */
[----:B------:R-:W-:Y:S01]  /*8d70*/  LOP3.LUT R12, R12, 0xffff0000, RZ, 0xc0, !PT ;  /* 0xffff00000c0c7812 */ /* 0x000fe200078ec0ff */
[C---:B------:R-:W-:Y:S01]  /*8d80*/  FFMA.FTZ R50, R15.reuse, R66, -R50 ;  /* 0x000000420f327223 */ /* 0x040fe20000010832 */
[----:B------:R-:W-:Y:S01]  /*8d90*/  FFMA.FTZ R78, R15, R78, R35 ;  /* 0x0000004e0f4e7223 */ /* 0x000fe20000010023 */
[----:B------:R-:W-:Y:S01]  /*8da0*/  PRMT R42, R206, 0x5410, R42 ;  /* 0x00005410ce2a7816 */ /* 0x000fe2000000002a */
[C---:B------:R-:W-:Y:S01]  /*8db0*/  FMUL.FTZ R15, R32.reuse, R43 ;  /* 0x0000002b200f7220 */ /* 0x040fe20000410000 */
[C---:B------:R-:W-:Y:S01]  /*8dc0*/  FFMA.FTZ R11, R13.reuse, R45, -R11 ;  /* 0x0000002d0d0b7223 */ /* 0x040fe2000001080b */
[----:B------:R-:W-:Y:S01]  /*8dd0*/  FFMA.FTZ R33, R13, R46, R33 ;  /* 0x0000002e0d217223 */ /* 0x000fe20000010021 */
[-C--:B------:R-:W-:Y:S01]  /*8de0*/  FMUL.FTZ R13, R32, R54.reuse ;  /* 0x00000036200d7220 */ /* 0x080fe20000410000 */
[C---:B------:R-:W-:Y:S01]  /*8df0*/  IMAD.U32 R32, R55.reuse, 0x10000, RZ ;  /* 0x0001000037207824 */ /* 0x040fe200078e00ff */
[----:B------:R-:W-:Y:S01]  /*8e00*/  LOP3.LUT R34, R34, 0xffff0000, RZ, 0xc0, !PT ;  /* 0xffff000022227812 */ /* 0x000fe200078ec0ff */
[----:B------:R-:W-:Y:S01]  /*8e10*/  FFMA.FTZ R54, R12, R54, -R15 ;  /* 0x000000360c367223 */ /* 0x000fe2000001080f */
[----:B------:R-:W-:Y:S01]  /*8e20*/  LOP3.LUT R55, R55, 0xffff0000, RZ, 0xc0, !PT ;  /* 0xffff000037377812 */ /* 0x000fe200078ec0ff */
[C---:B------:R-:W-:Y:S01]  /*8e30*/  IMAD.U32 R15, R42.reuse, 0x10000, RZ ;  /* 0x000100002a0f7824 */ /* 0x040fe200078e00ff */
[----:B------:R-:W-:Y:S01]  /*8e40*/  LOP3.LUT R35, R42, 0xffff0000, RZ, 0xc0, !PT ;  /* 0xffff00002a237812 */ /* 0x000fe200078ec0ff */
[----:B------:R-:W-:Y:S01]  /*8e50*/  FFMA.FTZ R12, R12, R43, R13 ;  /* 0x0000002b0c0c7223 */ /* 0x000fe2000001000d */
[----:B------:R-:W-:Y:S01]  /*8e60*/  LOP3.LUT R14, R14, 0xffff0000, RZ, 0xc0, !PT ;  /* 0xffff00000e0e7812 */ /* 0x000fe200078ec0ff */
[-C--:B------:R-:W-:Y:S01]  /*8e70*/  FMUL.FTZ R42, R52, R32.reuse ;  /* 0x00000020342a7220 */ /* 0x080fe20000410000 */
[----:B------:R-:W-:Y:S01]  /*8e80*/  FMUL.FTZ R13, R34, R55 ;  /* 0x00000037220d7220 */ /* 0x000fe20000410000 */
[----:B------:R-:W-:Y:S01]  /*8e90*/  FMUL.FTZ R43, R52, R15 ;  /* 0x0000000f342b7220 */ /* 0x000fe20000410000 */
[----:B------:R-:W-:Y:S01]  /*8ea0*/  FMUL.FTZ R34, R34, R35 ;  /* 0x0000002322227220 */ /* 0x000fe20000410000 */
[C---:B------:R-:W-:Y:S01]  /*8eb0*/  FFMA.FTZ R15, R49.reuse, R15, -R42 ;  /* 0x0000000f310f7223 */ /* 0x040fe2000001082a */
        /* <DEDUP_REMOVED lines=8> */
[----:B------:R-:W-:Y:S01]  /*8f40*/  IMAD.MOV.U32 R12, RZ, RZ, R54 ;  /* 0x000000ffff0c7224 */ /* 0x000fe200078e0036 */
[----:B------:R-:W-:Y:S02]  /*8f50*/  F2FP.BF16.F32.PACK_AB R14, R42, R15 ;  /* 0x0000000f2a0e723e */ /* 0x000fe400000010ff */
[----:B------:R-:W-:Y:S01]  /*8f60*/  F2FP.BF16.F32.PACK_AB R34, R55, R32 ;  /* 0x000000203722723e */ /* 0x000fe200000010ff */
[----:B------:R-:W-:Y:S01]  /*8f70*/  IMAD.MOV.U32 R32, RZ, RZ, R46 ;  /* 0x000000ffff207224 */ /* 0x000fe200078e002e */
[----:B------:R-:W-:-:S02]  /*8f80*/  F2FP.BF16.F32.PACK_AB R13, R65, R44 ;  /* 0x0000002c410d723e */ /* 0x000fc400000010ff */
[----:B------:R-:W-:Y:S02]  /*8f90*/  F2FP.BF16.F32.PACK_AB R35, R78, R51 ;  /* 0x000000334e23723e */ /* 0x000fe400000010ff */
[----:B------:R-:W-:-:S07]  /*8fa0*/  MOV R15, R50 ;  /* 0x00000032000f7202 */ /* 0x000fce0000000f00 */
.L_x_540:
[----:B------:R-:W-:Y:S05]  /*8fb0*/  BSYNC B2 ;  /* 0x0000000000027941 */ /* 0x000fea0003800000 */
.L_x_539:
[----:B--2---:R2:W-:Y:S04]  /*8fc0*/  ST.E.128 desc[UR60][R38.64], R12 ;  /* 0x0000000c26007985 */ /* 0x0045e8000c101d3c */
[----:B---3--:R2:W-:Y:S02]  /*8fd0*/  @!P4 ST.E.128 desc[UR60][R40.64], R32 ;  /* 0x000000202800c985 */ /* 0x0085e4000c101d3c */
.L_x_538:
[----:B------:R-:W-:Y:S05]  /*8fe0*/  BSYNC B1 ;  /* 0x0000000000017941 */ /* 0x000fea0003800000 */
.L_x_537:
[----:B------:R-:W-:Y:S01]  /*8ff0*/  ISETP.NE.AND P4, PT, R27, RZ, PT ;  /* 0x000000ff1b00720c */ /* 0x000fe20003f85270 */
[----:B------:R-:W-:-:S12]  /*9000*/  BSSY B1, `(.L_x_541) ;  /* 0x000007c000017945 */ /* 0x000fd80003800000 */
[----:B------:R-:W-:Y:S05]  /*9010*/  @!P4 BRA `(.L_x_542) ;  /* 0x0000000400e8c947 */ /* 0x000fea0003800000 */
[----:B0--3--:R-:W-:Y:S01]  /*9020*/  SEL R11, R129, R139, !P2 ;  /* 0x0000008b810b7207 */ /* 0x009fe20005000000 */
[----:B------:R-:W-:Y:S01]  /*9030*/  BSSY B2, `(.L_x_543) ;  /* 0x0000076000027945 */ /* 0x000fe20003800000 */
[C---:B--2---:R-:W-:Y:S02]  /*9040*/  LEA R38, P5, R8.reuse, R119, 0x1 ;  /* 0x0000007708267211 */ /* 0x044fe400078a08ff */
        /* <DEDUP_REMOVED lines=8> */
[----:B------:R-:W-:Y:S02]  /*90d0*/  LOP3.LUT R12, R167, 0x38, R40, 0xf8, !PT ;  /* 0x00000038a70c7812 */ /* 0x000fe400078ef828 */
[----:B------:R-:W-:Y:S02]  /*90e0*/  SHF.R.S32.HI R14, RZ, 0x3, R11 ;  /* 0x00000003ff0e7819 */ /* 0x000fe4000001140b */
[----:B------:R-:W-:Y:S02]  /*90f0*/  LOP3.LUT R12, R12, R223, RZ, 0x3c, !PT ;  /* 0x000000df0c0c7212 */ /* 0x000fe400078e3cff */
[----:B------:R-:W-:Y:S01]  /*9100*/  ISETP.GE.AND P4, PT, R40, R135, PT ;  /* 0x000000872800720c */ /* 0x000fe20003f86270 */
[----:B------:R-:W-:-:S04]  /*9110*/  IMAD R11, R14, 0x1800, R179 ;  /* 0x000018000e0b7824 */ /* 0x000fc800078e02b3 */
        /* <DEDUP_REMOVED lines=19> */
[----:B------:R-:W-:-:S02]  /*9250*/  PRMT R61, R154, 0x5432, R61 ;  /* 0x000054329a3d7816 */ /* 0x000fc4000000003d */
[----:B------:R-:W-:Y:S01]  /*9260*/  SHF.R.U64 R44, R74, 0x10, R75 ;  /* 0x000000104a2c7819 */ /* 0x000fe2000000124b */
[----:B------:R-:W-:Y:S01]  /*9270*/  IMAD.U32 R54, R73, 0x10000, RZ ;  /* 0x0001000049367824 */ /* 0x000fe200078e00ff */
[----:B------:R-:W-:Y:S01]  /*9280*/  SHF.R.U64 R42, R62, 0x10, R63 ;  /* 0x000000103e2a7819 */ /* 0x000fe2000000123f */
[----:B------:R-:W-:Y:S01]  /*9290*/  IMAD.U32 R60, R61, 0x10000, RZ ;  /* 0x000100003d3c7824 */ /* 0x000fe200078e00ff */
[----:B------:R-:W-:Y:S01]  /*92a0*/  SHF.R.U32.HI R74, RZ, 0x10, R75 ;  /* 0x00000010ff4a7819 */ /* 0x000fe2000001164b */
[C---:B------:R-:W-:Y:S01]  /*92b0*/  FMUL.FTZ R64, R47.reuse, R54 ;  /* 0x000000362f407220 */ /* 0x040fe20000410000 */
[----:B------:R-:W-:Y:S01]  /*92c0*/  SHF.R.U32.HI R62, RZ, 0x10, R63 ;  /* 0x00000010ff3e7819 */ /* 0x000fe2000001163f */
[----:B------:R-:W-:Y:S01]  /*92d0*/  FMUL.FTZ R66, R47, R60 ;  /* 0x0000003c2f427220 */ /* 0x000fe20000410000 */
[----:B------:R-:W-:Y:S02]  /*92e0*/  LOP3.LUT R48, R33, 0xffff0000, RZ, 0xc0, !PT ;  /* 0xffff000021307812 */ /* 0x000fe400078ec0ff */
[----:B------:R-:W-:-:S02]  /*92f0*/  LOP3.LUT R73, R73, 0xffff0000, RZ, 0xc0, !PT ;  /* 0xffff000049497812 */ /* 0x000fc400078ec0ff */
[----:B------:R-:W-:Y:S02]  /*9300*/  PRMT R74, R155, 0x5432, R74 ;  /* 0x000054329b4a7816 */ /* 0x000fe4000000004a */
[----:B------:R-:W-:Y:S01]  /*9310*/  PRMT R62, R153, 0x5432, R62 ;  /* 0x00005432993e7816 */ /* 0x000fe2000000003e */
[----:B------:R-:W-:Y:S01]  /*9320*/  FMUL.FTZ R55, R48, R73 ;  /* 0x0000004930377220 */ /* 0x000fe20000410000 */
[----:B------:R-:W-:Y:S01]  /*9330*/  LOP3.LUT R61, R61, 0xffff0000, RZ, 0xc0, !PT ;  /* 0xffff00003d3d7812 */ /* 0x000fe200078ec0ff */
[----:B------:R-:W-:Y:S01]  /*9340*/  IMAD.U32 R53, R74, 0x10000, RZ ;  /* 0x000100004a357824 */ /* 0x000fe200078e00ff */
[----:B------:R-:W-:Y:S01]  /*9350*/  LOP3.LUT R46, R13, 0xffff0000, RZ, 0xc0, !PT ;  /* 0xffff00000d2e7812 */ /* 0x000fe200078ec0ff */
[----:B------:R-:W-:Y:S01]  /*9360*/  IMAD.U32 R13, R12, 0x10000, RZ ;  /* 0x000100000c0d7824 */ /* 0x000fe200078e00ff */
[----:B------:R-:W-:Y:S01]  /*9370*/  PRMT R156, R156, 0x5410, R43 ;  /* 0x000054109c9c7816 */ /* 0x000fe2000000002b */
[C---:B------:R-:W-:Y:S01]  /*9380*/  FFMA.FTZ R43, R45.reuse, R60, -R64 ;  /* 0x0000003c2d2b7223 */ /* 0x040fe20000010840 */
[----:B------:R-:W-:Y:S01]  /*9390*/  SHF.L.U32 R47, R62, 0x10, RZ ;  /* 0x000000103e2f7819 */ /* 0x000fe200000006ff */
[----:B------:R-:W-:Y:S01]  /*93a0*/  FFMA.FTZ R45, R45, R54, R66 ;  /* 0x000000362d2d7223 */ /* 0x000fe20000010042 */
[-C--:B------:R-:W-:Y:S01]  /*93b0*/  FMUL.FTZ R63, R48, R61.reuse ;  /* 0x0000003d303f7220 */ /* 0x080fe20000410000 */
[----:B------:R-:W-:Y:S01]  /*93c0*/  LOP3.LUT R35, R35, 0xffff0000, RZ, 0xc0, !PT ;  /* 0xffff000023237812 */ /* 0x000fe200078ec0ff */
[----:B------:R-:W-:Y:S01]  /*93d0*/  FFMA.FTZ R48, R46, R61, -R55 ;  /* 0x0000003d2e307223 */ /* 0x000fe20000010837 */
[----:B------:R-:W-:Y:S01]  /*93e0*/  LOP3.LUT R54, R74, 0xffff0000, RZ, 0xc0, !PT ;  /* 0xffff00004a367812 */ /* 0x000fe200078ec0ff */
[----:B------:R-:W-:Y:S01]  /*93f0*/  FMUL.FTZ R55, R52, R53 ;  /* 0x0000003534377220 */ /* 0x000fe20000410000 */
[----:B------:R-:W-:Y:S01]  /*9400*/  PRMT R11, R154, 0x5410, R11 ;  /* 0x000054109a0b7816 */ /* 0x000fe2000000000b */
[-C--:B------:R-:W-:Y:S01]  /*9410*/  FMUL.FTZ R60, R52, R47.reuse ;  /* 0x0000002f343c7220 */ /* 0x080fe20000410000 */
[----:B------:R-:W-:Y:S01]  /*9420*/  LOP3.LUT R52, R62, 0xffff0000, RZ, 0xc0, !PT ;  /* 0xffff00003e347812 */ /* 0x000fe200078ec0ff */
[----:B------:R-:W-:Y:S01]  /*9430*/  FFMA.FTZ R47, R50, R47, -R55 ;  /* 0x0000002f322f7223 */ /* 0x000fe20000010837 */
[----:B------:R-:W-:Y:S01]  /*9440*/  LOP3.LUT R15, R15, 0xffff0000, RZ, 0xc0, !PT ;  /* 0xffff00000f0f7812 */ /* 0x000fe200078ec0ff */
[----:B------:R-:W-:Y:S01]  /*9450*/  FMUL.FTZ R64, R35, R54 ;  /* 0x0000003623407220 */ /* 0x000fe20000410000 */
[----:B------:R-:W-:Y:S01]  /*9460*/  SHF.L.U32 R33, R32, 0x10, RZ ;  /* 0x0000001020217819 */ /* 0x000fe200000006ff */
[----:B------:R-:W-:Y:S01]  /*9470*/  FFMA.FTZ R50, R50, R53, R60 ;  /* 0x0000003532327223 */ /* 0x000fe2000001003c */
[----:B------:R-:W-:-:S02]  /*9480*/  IMAD.U32 R62, R156, 0x10000, RZ ;  /* 0x000100009c3e7824 */ /* 0x000fc400078e00ff */
[-C--:B------:R-:W-:Y:S01]  /*9490*/  FMUL.FTZ R66, R35, R52.reuse ;  /* 0x0000003423427220 */ /* 0x080fe20000410000 */
[----:B------:R-:W-:Y:S02]  /*94a0*/  IMAD.U32 R60, R11, 0x10000, RZ ;  /* 0x000100000b3c7824 */ /* 0x000fe400078e00ff */
[----:B------:R-:W-:Y:S01]  /*94b0*/  FFMA.FTZ R52, R15, R52, -R64 ;  /* 0x000000340f347223 */ /* 0x000fe20000010840 */
[C---:B------:R-:W-:Y:S01]  /*94c0*/  FMUL.FTZ R64, R33.reuse, R62 ;  /* 0x0000003e21407220 */ /* 0x040fe20000410000 */
[----:B------:R-:W-:Y:S01]  /*94d0*/  LOP3.LUT R32, R32, 0xffff0000, RZ, 0xc0, !PT ;  /* 0xffff000020207812 */ /* 0x000fe200078ec0ff */
[----:B------:R-:W-:Y:S01]  /*94e0*/  FMUL.FTZ R33, R33, R60 ;  /* 0x0000003c21217220 */ /* 0x000fe20000410000 */
[----:B------:R-:W-:Y:S01]  /*94f0*/  PRMT R44, R155, 0x5410, R44 ;  /* 0x000054109b2c7816 */ /* 0x000fe2000000002c */
[----:B------:R-:W-:Y:S01]  /*9500*/  FFMA.FTZ R15, R15, R54, R66 ;  /* 0x000000360f0f7223 */ /* 0x000fe20000010042 */
[----:B------:R-:W-:Y:S01]  /*9510*/  LOP3.LUT R53, R156, 0xffff0000, RZ, 0xc0, !PT ;  /* 0xffff00009c357812 */ /* 0x000fe200078ec0ff */
[----:B------:R-:W-:Y:S01]  /*9520*/  FFMA.FTZ R46, R46, R73, R63 ;  /* 0x000000492e2e7223 */ /* 0x000fe2000001003f */
[----:B------:R-:W-:Y:S01]  /*9530*/  LOP3.LUT R35, R11, 0xffff0000, RZ, 0xc0, !PT ;  /* 0xffff00000b237812 */ /* 0x000fe200078ec0ff */
[----:B------:R-:W-:Y:S01]  /*9540*/  FFMA.FTZ R11, R13, R60, -R64 ;  /* 0x0000003c0d0b7223 */ /* 0x000fe20000010840 */
[----:B------:R-:W-:Y:S01]  /*9550*/  PRMT R42, R153, 0x5410, R42 ;  /* 0x00005410992a7816 */ /* 0x000fe2000000002a */
[----:B------:R-:W-:Y:S01]  /*9560*/  FFMA.FTZ R13, R13, R62, R33 ;  /* 0x0000003e0d0d7223 */ /* 0x000fe20000010021 */
[----:B------:R-:W-:Y:S01]  /*9570*/  LOP3.LUT R51, R14, 0xffff0000, RZ, 0xc0, !PT ;  /* 0xffff00000e337812 */ /* 0x000fe200078ec0ff */
[----:B------:R-:W-:-:S02]  /*9580*/  IMAD.U32 R14, R34, 0x10000, RZ ;  /* 0x00010000220e7824 */ /* 0x000fc400078e00ff */
[C---:B------:R-:W-:Y:S01]  /*9590*/  FMUL.FTZ R55, R32.reuse, R53 ;  /* 0x0000003520377220 */ /* 0x040fe20000410000 */
[----:B------:R-:W-:Y:S01]  /*95a0*/  FMUL.FTZ R61, R32, R35 ;  /* 0x00000023203d7220 */ /* 0x000fe20000410000 */
[----:B------:R-:W-:Y:S01]  /*95b0*/  IMAD.U32 R33, R44, 0x10000, RZ ;  /* 0x000100002c217824 */ /* 0x000fe200078e00ff */
[----:B------:R-:W-:Y:S01]  /*95c0*/  LOP3.LUT R34, R34, 0xffff0000, RZ, 0xc0, !PT ;  /* 0xffff000022227812 */ /* 0x000fe200078ec0ff */
[----:B------:R-:W-:Y:S01]  /*95d0*/  IMAD.U32 R32, R42, 0x10000, RZ ;  /* 0x000100002a207824 */ /* 0x000fe200078e00ff */
[----:B------:R-:W-:Y:S01]  /*95e0*/  LOP3.LUT R44, R44, 0xffff0000, RZ, 0xc0, !PT ;  /* 0xffff00002c2c7812 */ /* 0x000fe200078ec0ff */
[----:B------:R-:W-:Y:S01]  /*95f0*/  FMUL.FTZ R60, R14, R33 ;  /* 0x000000210e3c7220 */ /* 0x000fe20000410000 */
[----:B------:R-:W-:Y:S01]  /*9600*/  LOP3.LUT R12, R12, 0xffff0000, RZ, 0xc0, !PT ;  /* 0xffff00000c0c7812 */ /* 0x000fe200078ec0ff */
[----:B------:R-:W-:Y:S01]  /*9610*/  FMUL.FTZ R14, R14, R32 ;  /* 0x000000200e0e7220 */ /* 0x000fe20000410000 */
[----:B------:R-:W-:Y:S01]  /*9620*/  LOP3.LUT R42, R42, 0xffff0000, RZ, 0xc0, !PT ;  /* 0xffff00002a2a7812 */ /* 0x000fe200078ec0ff */
[----:B------:R-:W-:Y:S01]  /*9630*/  FMUL.FTZ R62, R34, R44 ;  /* 0x0000002c223e7220 */ /* 0x000fe20000410000 */
[C---:B------:R-:W-:Y:S01]  /*9640*/  FFMA.FTZ R60, R49.reuse, R32, -R60 ;  /* 0x00000020313c7223 */ /* 0x040fe2000001083c */
[----:B------:R-:W-:Y:S01]  /*9650*/  FFMA.FTZ R54, R12, R35, -R55 ;  /* 0x000000230c367223 */ /* 0x000fe20000010837 */
[----:B------:R-:W-:Y:S01]  /*9660*/  FFMA.FTZ R14, R49, R33, R14 ;  /* 0x00000021310e7223 */ /* 0x000fe2000001000e */
[-C--:B------:R-:W-:Y:S01]  /*9670*/  FMUL.FTZ R35, R34, R42.reuse ;  /* 0x0000002a22237220 */ /* 0x080fe20000410000 */
[C---:B------:R-:W-:Y:S01]  /*9680*/  FFMA.FTZ R33, R51.reuse, R42, -R62 ;  /* 0x0000002a33217223 */ /* 0x040fe2000001083e */
[----:B------:R-:W-:Y:S01]  /*9690*/  FFMA.FTZ R12, R12, R53, R61 ;  /* 0x000000350c0c7223 */ /* 0x000fe2000001003d */
[----:B------:R-:W-:Y:S01]  /*96a0*/  F2FP.BF16.F32.PACK_AB R43, R48, R43 ;  /* 0x0000002b302b723e */ /* 0x000fe200000010ff */
[----:B------:R-:W-:Y:S01]  /*96b0*/  FFMA.FTZ R35, R51, R44, R35 ;  /* 0x0000002c33237223 */ /* 0x000fe20000010023 */
[----:B------:R-:W-:-:S02]  /*96c0*/  F2FP.BF16.F32.PACK_AB R47, R52, R47 ;  /* 0x0000002f342f723e */ /* 0x000fc400000010ff */
[----:B------:R-:W-:Y:S02]  /*96d0*/  F2FP.BF16.F32.PACK_AB R45, R46, R45 ;  /* 0x0000002d2e2d723e */ /* 0x000fe400000010ff */
[----:B------:R-:W-:Y:S01]  /*96e0*/  F2FP.BF16.F32.PACK_AB R50, R15, R50 ;  /* 0x000000320f32723e */ /* 0x000fe200000010ff */
[----:B------:R-:W-:Y:S01]  /*96f0*/  IMAD.MOV.U32 R15, RZ, RZ, R47 ;  /* 0x000000ffff0f7224 */ /* 0x000fe200078e002f */
[----:B------:R-:W-:Y:S02]  /*9700*/  F2FP.BF16.F32.PACK_AB R42, R54, R11 ;  /* 0x0000000b362a723e */ /* 0x000fe400000010ff */
[----:B------:R-:W-:Y:S01]  /*9710*/  F2FP.BF16.F32.PACK_AB R46, R33, R60 ;  /* 0x0000003c212e723e */ /* 0x000fe200000010ff */
[----:B------:R-:W-:Y:S01]  /*9720*/  IMAD.MOV.U32 R33, RZ, RZ, R45 ;  /* 0x000000ffff217224 */ /* 0x000fe200078e002d */
[----:B------:R-:W-:Y:S01]  /*9730*/  F2FP.BF16.F32.PACK_AB R32, R12, R13 ;  /* 0x0000000d0c20723e */ /* 0x000fe200000010ff */
[----:B------:R-:W-:Y:S01]  /*9740*/  IMAD.MOV.U32 R12, RZ, RZ, R42 ;  /* 0x000000ffff0c7224 */ /* 0x000fe200078e002a */
[----:B------:R-:W-:Y:S01]  /*9750*/  F2FP.BF16.F32.PACK_AB R34, R35, R14 ;  /* 0x0000000e2322723e */ /* 0x000fe200000010ff */
[----:B------:R-:W-:Y:S01]  /*9760*/  IMAD.MOV.U32 R13, RZ, RZ, R43 ;  /* 0x000000ffff0d7224 */ /* 0x000fe200078e002b */
[----:B------:R-:W-:Y:S01]  /*9770*/  MOV R14, R46 ;  /* 0x0000002e000e7202 */ /* 0x000fe20000000f00 */
[----:B------:R-:W-:-:S07]  /*9780*/  IMAD.MOV.U32 R35, RZ, RZ, R50 ;  /* 0x000000ffff237224 */ /* 0x000fce00078e0032 */
.L_x_544:
[----:B------:R-:W-:Y:S05]  /*9790*/  BSYNC B2 ;  /* 0x0000000000027941 */ /* 0x000fea0003800000 */
.L_x_543:
[----:B--2---:R2:W-:Y:S04]  /*97a0*/  ST.E.128 desc[UR60][R38.64], R12 ;  /* 0x0000000c26007985 */ /* 0x0045e8000c101d3c */
[----:B---3--:R2:W-:Y:S02]  /*97b0*/  @!P4 ST.E.128 desc[UR60][R40.64], R32 ;  /* 0x000000202800c985 */ /* 0x0085e4000c101d3c */
.L_x_542:
[----:B------:R-:W-:Y:S05]  /*97c0*/  BSYNC B1 ;  /* 0x0000000000017941 */ /* 0x000fea0003800000 */
.L_x_541:
[----:B------:R-:W-:-:S13]  /*97d0*/  ISETP.NE.AND P4, PT, R28, RZ, PT ;  /* 0x000000ff1c00720c */ /* 0x000fda0003f85270 */
[----:B------:R-:W-:Y:S05]  /*97e0*/  @!P4 BRA `(.L_x_493) ;  /* 0x0000000c00c4c947 */ /* 0x000fea0003800000 */
[----:B------:R-:W-:Y:S01]  /*97f0*/  SEL R139, R129, R139, !P1 ;  /* 0x0000008b818b7207 */ /* 0x000fe20004800000 */
[----:B------:R-:W-:Y:S01]  /*9800*/  BSSY B1, `(.L_x_545) ;  /* 0x0000072000017945 */ /* 0x000fe20003800000 */
[----:B------:R-:W-:Y:S02]  /*9810*/  ISETP.GE.AND P5, PT, R3, R128, PT ;  /* 0x000000800300720c */ /* 0x000fe40003fa6270 */
[----:B--234-:R-:W-:Y:S02]  /*9820*/  SHF.R.S32.HI R12, RZ, 0x1f, R139 ;  /* 0x0000001fff0c7819 */ /* 0x01cfe4000001148b */
[C---:B------:R-:W-:Y:S02]  /*9830*/  LEA R38, P4, R9.reuse, R119, 0x1 ;  /* 0x0000007709267211 */ /* 0x040fe400078808ff */
[----:B------:R-:W-:Y:S02]  /*9840*/  LEA.HI R139, R12, R139, RZ, 0x4 ;  /* 0x0000008b0c8b7211 */ /* 0x000fe400078f20ff */
[----:B------:R-:W-:-:S02]  /*9850*/  LEA.HI.X R39, R9, R118, R114, 0x1, P4 ;  /* 0x0000007609277211 */ /* 0x000fc400020f0c72 */
[----:B------:R-:W-:-:S04]  /*9860*/  LEA.HI.SX32 R139, R139, R120, 0x1c ;  /* 0x000000788b8b7211 */ /* 0x000fc800078fe2ff */
[----:B------:R-:W-:Y:S01]  /*9870*/  SHF.R.S32.HI R12, RZ, 0x1f, R139 ;  /* 0x0000001fff0c7819 */ /* 0x000fe2000001148b */
[----:B------:R-:W-:-:S03]  /*9880*/  IMAD.SHL.U32 R40, R139, 0x8, RZ ;  /* 0x000000088b287824 */ /* 0x000fc600078e00ff */
[----:B------:R-:W-:-:S04]  /*9890*/  LEA.HI R12, R12, R139, RZ, 0x3 ;  /* 0x0000008b0c0c7211 */ /* 0x000fc800078f18ff */
[----:B------:R-:W-:Y:S02]  /*98a0*/  SHF.R.S32.HI R14, RZ, 0x3, R12 ;  /* 0x00000003ff0e7819 */ /* 0x000fe4000001140c */
[----:B------:R-:W-:-:S03]  /*98b0*/  LOP3.LUT R12, R167, 0x38, R40, 0xf8, !PT ;  /* 0x00000038a70c7812 */ /* 0x000fc600078ef828 */
[----:B0-----:R-:W-:Y:S01]  /*98c0*/  IMAD R11, R14, 0x1800, R179 ;  /* 0x000018000e0b7824 */ /* 0x001fe200078e02b3 */
[----:B------:R-:W-:-:S05]  /*98d0*/  LOP3.LUT R12, R12, R223, RZ, 0x3c, !PT ;  /* 0x000000df0c0c7212 */ /* 0x000fca00078e3cff */
[----:B------:R-:W-:Y:S02]  /*98e0*/  IMAD.IADD R13, R11, 0x1, R12 ;  /* 0x000000010b0d7824 */ /* 0x000fe400078e020c */
[C---:B------:R-:W-:Y:S02]  /*98f0*/  IMAD R11, R18.reuse, 0x4800, R138 ;  /* 0x00004800120b7824 */ /* 0x040fe400078e028a */
[----:B------:R-:W-:Y:S02]  /*9900*/  IMAD R13, R18, 0x4800, R13 ;  /* 0x00004800120d7824 */ /* 0x000fe400078e020d */
[--C-:B------:R-:W-:Y:S02]  /*9910*/  IMAD R11, R11, 0x2, R2.reuse ;  /* 0x000000020b0b7824 */ /* 0x100fe400078e0202 */
[----:B------:R-:W-:-:S03]  /*9920*/  IMAD R32, R13, 0x2, R2 ;  /* 0x000000020d207824 */ /* 0x000fc600078e0202 */
[----:B------:R0:W2:Y:S04]  /*9930*/  LDS.128 R12, [R11+0x18400] ;  /* 0x018400000b0c7984 */ /* 0x0000a80000000c00 */
[----:B------:R-:W3:Y:S01]  /*9940*/  LDS.128 R32, [R32+0x18400] ;  /* 0x0184000020207984 */ /* 0x000ee20000000c00 */
[----:B------:R-:W-:Y:S05]  /*9950*/  @P5 BRA `(.L_x_546) ;  /* 0x0000000400705947 */ /* 0x000fea0003800000 */
[----:B------:R-:W-:Y:S01]  /*9960*/  SHF.R.U64 R55, R68, 0x10, R69 ;  /* 0x0000001044377819 */ /* 0x000fe20000001245 */
[----:B---3--:R-:W-:Y:S01]  /*9970*/  IMAD.U32 R52, R35, 0x10000, RZ ;  /* 0x0001000023347824 */ /* 0x008fe200078e00ff */
[----:B------:R-:W-:Y:S01]  /*9980*/  SHF.R.U64 R53, R56, 0x10, R57 ;  /* 0x0000001038357819 */ /* 0x000fe20000001239 */
[----:B--2---:R-:W-:Y:S01]  /*9990*/  IMAD.U32 R48, R15, 0x10000, RZ ;  /* 0x000100000f307824 */ /* 0x004fe200078e00ff */
[----:B------:R-:W-:Y:S01]  /*99a0*/  SHF.R.U32.HI R69, RZ, 0x10, R69 ;  /* 0x00000010ff457819 */ /* 0x000fe20000011645 */
[----:B------:R-:W-:Y:S01]  /*99b0*/  IMAD.U32 R50, R33, 0x10000, RZ ;  /* 0x0001000021327824 */ /* 0x000fe200078e00ff */
[----:B------:R-:W-:Y:S01]  /*99c0*/  SHF.R.U32.HI R57, RZ, 0x10, R57 ;  /* 0x00000010ff397819 */ /* 0x000fe20000011639 */
[----:B------:R-:W-:Y:S01]  /*99d0*/  IMAD.U32 R49, R13, 0x10000, RZ ;  /* 0x000100000d317824 */ /* 0x000fe200078e00ff */
[----:B------:R-:W-:Y:S01]  /*99e0*/  LOP3.LUT R45, R35, 0xffff0000, RZ, 0xc0, !PT ;  /* 0xffff0000232d7812 */ /* 0x000fe200078ec0ff */
[----:B------:R-:W-:Y:S01]  /*99f0*/  IMAD.U32 R42, R32, 0x10000, RZ ;  /* 0x00010000202a7824 */ /* 0x000fe200078e00ff */
[----:B------:R-:W-:Y:S01]  /*9a00*/  PRMT R46, R150, 0x5410, R53 ;  /* 0x00005410962e7816 */ /* 0x000fe20000000035 */
[----:B0-----:R-:W-:Y:S01]  /*9a10*/  IMAD.U32 R11, R14, 0x10000, RZ ;  /* 0x000100000e0b7824 */ /* 0x001fe200078e00ff */
[----:B------:R-:W-:-:S02]  /*9a20*/  PRMT R35, R152, 0x5432, R69 ;  /* 0x0000543298237816 */ /* 0x000fc40000000045 */
[----:B------:R-:W-:Y:S02]  /*9a30*/  PRMT R150, R150, 0x5432, R57 ;  /* 0x0000543296967816 */ /* 0x000fe40000000039 */
[----:B------:R-:W-:Y:S01]  /*9a40*/  LOP3.LUT R43, R15, 0xffff0000, RZ, 0xc0, !PT ;  /* 0xffff00000f2b7812 */ /* 0x000fe200078ec0ff */
[----:B------:R-:W-:Y:S01]  /*9a50*/  IMAD.U32 R53, R35, 0x10000, RZ ;  /* 0x0001000023357824 */ /* 0x000fe200078e00ff */
[----:B------:R-:W-:Y:S02]  /*9a60*/  SHF.R.U64 R54, R58, 0x10, R59 ;  /* 0x000000103a367819 */ /* 0x000fe4000000123b */
[----:B------:R-:W-:Y:S01]  /*9a70*/  SHF.R.U64 R44, R70, 0x10, R71 ;  /* 0x00000010462c7819 */ /* 0x000fe20000001247 */
[----:B------:R-:W-:Y:S01]  /*9a80*/  FMUL.FTZ R56, R50, R53 ;  /* 0x0000003532387220 */ /* 0x000fe20000410000 */
[----:B------:R-:W-:Y:S02]  /*9a90*/  SHF.L.U32 R15, R150, 0x10, RZ ;  /* 0x00000010960f7819 */ /* 0x000fe400000006ff */
[----:B------:R-:W-:-:S02]  /*9aa0*/  SHF.R.U32.HI R58, RZ, 0x10, R59 ;  /* 0x00000010ff3a7819 */ /* 0x000fc4000001163b */
[----:B------:R-:W-:Y:S01]  /*9ab0*/  SHF.R.U32.HI R70, RZ, 0x10, R71 ;  /* 0x00000010ff467819 */ /* 0x000fe20000011647 */
[-C--:B------:R-:W-:Y:S01]  /*9ac0*/  FMUL.FTZ R50, R50, R15.reuse ;  /* 0x0000000f32327220 */ /* 0x080fe20000410000 */
[----:B------:R-:W-:Y:S01]  /*9ad0*/  LOP3.LUT R51, R33, 0xffff0000, RZ, 0xc0, !PT ;  /* 0xffff000021337812 */ /* 0x000fe200078ec0ff */
[----:B------:R-:W-:Y:S01]  /*9ae0*/  FFMA.FTZ R15, R49, R15, -R56 ;  /* 0x0000000f310f7223 */ /* 0x000fe20000010838 */
[----:B------:R-:W-:Y:S02]  /*9af0*/  PRMT R33, R149, 0x5410, R54 ;  /* 0x0000541095217816 */ /* 0x000fe40000000036 */
[----:B------:R-:W-:Y:S02]  /*9b00*/  PRMT R44, R151, 0x5410, R44 ;  /* 0x00005410972c7816 */ /* 0x000fe4000000002c */
[----:B------:R-:W-:Y:S02]  /*9b10*/  PRMT R149, R149, 0x5432, R58 ;  /* 0x0000543295957816 */ /* 0x000fe4000000003a */
[----:B------:R-:W-:-:S02]  /*9b20*/  PRMT R151, R151, 0x5432, R70 ;  /* 0x0000543297977816 */ /* 0x000fc40000000046 */
[----:B------:R-:W-:Y:S01]  /*9b30*/  LOP3.LUT R54, R35, 0xffff0000, RZ, 0xc0, !PT ;  /* 0xffff000023367812 */ /* 0x000fe200078ec0ff */
[----:B------:R-:W-:Y:S01]  /*9b40*/  FFMA.FTZ R35, R49, R53, R50 ;  /* 0x0000003531237223 */ /* 0x000fe20000010032 */
[----:B------:R-:W-:Y:S01]  /*9b50*/  LOP3.LUT R150, R150, 0xffff0000, RZ, 0xc0, !PT ;  /* 0xffff000096967812 */ /* 0x000fe200078ec0ff */
[----:B------:R-:W-:Y:S01]  /*9b60*/  IMAD.U32 R49, R149, 0x10000, RZ ;  /* 0x0001000095317824 */ /* 0x000fe200078e00ff */
[----:B------:R-:W-:Y:S01]  /*9b70*/  PRMT R152, R152, 0x5410, R55 ;  /* 0x0000541098987816 */ /* 0x000fe20000000037 */
[----:B------:R-:W-:Y:S01]  /*9b80*/  IMAD.U32 R55, R151, 0x10000, RZ ;  /* 0x0001000097377824 */ /* 0x000fe200078e00ff */
[----:B------:R-:W-:Y:S01]  /*9b90*/  LOP3.LUT R47, R13, 0xffff0000, RZ, 0xc0, !PT ;  /* 0xffff00000d2f7812 */ /* 0x000fe200078ec0ff */
[C---:B------:R-:W-:Y:S01]  /*9ba0*/  FMUL.FTZ R56, R51.reuse, R54 ;  /* 0x0000003633387220 */ /* 0x040fe20000410000 */
[-C--:B------:R-:W-:Y:S01]  /*9bb0*/  FMUL.FTZ R50, R51, R150.reuse ;  /* 0x0000009633327220 */ /* 0x080fe20000410000 */
[C---:B------:R-:W-:Y:S01]  /*9bc0*/  FMUL.FTZ R51, R52.reuse, R55 ;  /* 0x0000003734337220 */ /* 0x040fe20000410000 */
[-C--:B------:R-:W-:Y:S01]  /*9bd0*/  FMUL.FTZ R58, R52, R49.reuse ;  /* 0x00000031343a7220 */ /* 0x080fe20000410000 */
[C---:B------:R-:W-:Y:S01]  /*9be0*/  FFMA.FTZ R150, R47.reuse, R150, -R56 ;  /* 0x000000962f967223 */ /* 0x040fe20000010838 */
[----:B------:R-:W-:Y:S01]  /*9bf0*/  FFMA.FTZ R54, R47, R54, R50 ;  /* 0x000000362f367223 */ /* 0x000fe20000010032 */
[----:B------:R-:W-:Y:S01]  /*9c00*/  LOP3.LUT R56, R151, 0xffff0000, RZ, 0xc0, !PT ;  /* 0xffff000097387812 */ /* 0x000fe200078ec0ff */
[C---:B------:R-:W-:Y:S01]  /*9c10*/  FFMA.FTZ R52, R48.reuse, R49, -R51 ;  /* 0x0000003130347223 */ /* 0x040fe20000010833 */
[----:B------:R-:W-:Y:S01]  /*9c20*/  LOP3.LUT R50, R149, 0xffff0000, RZ, 0xc0, !PT ;  /* 0xffff000095327812 */ /* 0x000fe200078ec0ff */
[----:B------:R-:W-:Y:S01]  /*9c30*/  FFMA.FTZ R58, R48, R55, R58 ;  /* 0x00000037303a7223 */ /* 0x000fe2000001003a */
[----:B------:R-:W-:-:S02]  /*9c40*/  IMAD.U32 R47, R46, 0x10000, RZ ;  /* 0x000100002e2f7824 */ /* 0x000fc400078e00ff */
[C---:B------:R-:W-:Y:S01]  /*9c50*/  FMUL.FTZ R60, R45.reuse, R56 ;  /* 0x000000382d3c7220 */ /* 0x040fe20000410000 */
[----:B------:R-:W-:Y:S02]  /*9c60*/  IMAD.U32 R48, R152, 0x10000, RZ ;  /* 0x0001000098307824 */ /* 0x000fe400078e00ff */
[----:B------:R-:W-:Y:S01]  /*9c70*/  FMUL.FTZ R62, R45, R50 ;  /* 0x000000322d3e7220 */ /* 0x000fe20000410000 */
[----:B------:R-:W-:Y:S01]  /*9c80*/  SHF.L.U32 R41, R12, 0x10, RZ ;  /* 0x000000100c297819 */ /* 0x000fe200000006ff */
[-C--:B------:R-:W-:Y:S01]  /*9c90*/  FMUL.FTZ R51, R42, R47.reuse ;  /* 0x0000002f2a337220 */ /* 0x080fe20000410000 */
[----:B------:R-:W-:Y:S01]  /*9ca0*/  LOP3.LUT R45, R46, 0xffff0000, RZ, 0xc0, !PT ;  /* 0xffff00002e2d7812 */ /* 0x000fe200078ec0ff */
[----:B------:R-:W-:Y:S01]  /*9cb0*/  FMUL.FTZ R46, R42, R48 ;  /* 0x000000302a2e7220 */ /* 0x000fe20000410000 */
[----:B------:R-:W-:Y:S01]  /*9cc0*/  LOP3.LUT R32, R32, 0xffff0000, RZ, 0xc0, !PT ;  /* 0xffff000020207812 */ /* 0x000fe200078ec0ff */
[----:B------:R-:W-:Y:S01]  /*9cd0*/  IMAD.U32 R13, R34, 0x10000, RZ ;  /* 0x00010000220d7824 */ /* 0x000fe200078e00ff */
[----:B------:R-:W-:Y:S01]  /*9ce0*/  LOP3.LUT R49, R152, 0xffff0000, RZ, 0xc0, !PT ;  /* 0xffff000098317812 */ /* 0x000fe200078ec0ff */
[C---:B------:R-:W-:Y:S01]  /*9cf0*/  FFMA.FTZ R53, R43.reuse, R50, -R60 ;  /* 0x000000322b357223 */ /* 0x040fe2000001083c */
[----:B------:R-:W-:Y:S01]  /*9d00*/  LOP3.LUT R12, R12, 0xffff0000, RZ, 0xc0, !PT ;  /* 0xffff00000c0c7812 */ /* 0x000fe200078ec0ff */
[----:B------:R-:W-:Y:S01]  /*9d10*/  FFMA.FTZ R55, R43, R56, R62 ;  /* 0x000000382b377223 */ /* 0x000fe2000001003e */
[C---:B------:R-:W-:Y:S01]  /*9d20*/  FFMA.FTZ R46, R41.reuse, R47, -R46 ;  /* 0x0000002f292e7223 */ /* 0x040fe2000001082e */
[----:B------:R-:W-:Y:S01]  /*9d30*/  FFMA.FTZ R51, R41, R48, R51 ;  /* 0x0000003029337223 */ /* 0x000fe20000010033 */
[----:B------:R-:W-:Y:S01]  /*9d40*/  LOP3.LUT R34, R34, 0xffff0000, RZ, 0xc0, !PT ;  /* 0xffff000022227812 */ /* 0x000fe200078ec0ff */
[----:B------:R-:W-:Y:S01]  /*9d50*/  FMUL.FTZ R43, R32, R49 ;  /* 0x00000031202b7220 */ /* 0x000fe20000410000 */
[----:B------:R-:W-:Y:S01]  /*9d60*/  LOP3.LUT R41, R44, 0xffff0000, RZ, 0xc0, !PT ;  /* 0xffff00002c297812 */ /* 0x000fe200078ec0ff */
[-C--:B------:R-:W-:Y:S01]  /*9d70*/  FMUL.FTZ R47, R32, R45.reuse ;  /* 0x0000002d202f7220 */ /* 0x080fe20000410000 */
[----:B------:R-:W-:Y:S01]  /*9d80*/  IMAD.U32 R42, R44, 0x10000, RZ ;  /* 0x000100002c2a7824 */ /* 0x000fe200078e00ff */
[----:B------:R-:W-:Y:S01]  /*9d90*/  LOP3.LUT R14, R14, 0xffff0000, RZ, 0xc0, !PT ;  /* 0xffff00000e0e7812 */ /* 0x000fe200078ec0ff */
[C---:B------:R-:W-:Y:S01]  /*9da0*/  IMAD.U32 R32, R33.reuse, 0x10000, RZ ;  /* 0x0001000021207824 */ /* 0x040fe200078e00ff */
[----:B------:R-:W-:Y:S01]  /*9db0*/  LOP3.LUT R33, R33, 0xffff0000, RZ, 0xc0, !PT ;  /* 0xffff000021217812 */ /* 0x000fe200078ec0ff */
[----:B------:R-:W-:Y:S01]  /*9dc0*/  FFMA.FTZ R43, R12, R45, -R43 ;  /* 0x0000002d0c2b7223 */ /* 0x000fe2000001082b */
[C---:B------:R-:W-:Y:S01]  /*9dd0*/  FMUL.FTZ R44, R13.reuse, R42 ;  /* 0x0000002a0d2c7220 */ /* 0x040fe20000410000 */
[C---:B------:R-:W-:Y:S01]  /*9de0*/  FMUL.FTZ R45, R34.reuse, R41 ;  /* 0x00000029222d7220 */ /* 0x040fe20000410000 */
[-C--:B------:R-:W-:Y:S01]  /*9df0*/  FMUL.FTZ R13, R13, R32.reuse ;  /* 0x000000200d0d7220 */ /* 0x080fe20000410000 */
[-C--:B------:R-:W-:Y:S01]  /*9e00*/  FMUL.FTZ R34, R34, R33.reuse ;  /* 0x0000002122227220 */ /* 0x080fe20000410000 */
[C---:B------:R-:W-:Y:S01]  /*9e10*/  FFMA.FTZ R44, R11.reuse, R32, -R44 ;  /* 0x000000200b2c7223 */ /* 0x040fe2000001082c */
[----:B------:R-:W-:Y:S01]  /*9e20*/  FFMA.FTZ R45, R14, R33, -R45 ;  /* 0x000000210e2d7223 */ /* 0x000fe2000001082d */
[----:B------:R-:W-:Y:S01]  /*9e30*/  FFMA.FTZ R12, R12, R49, R47 ;  /* 0x000000310c0c7223 */ /* 0x000fe2000001002f */
[----:B------:R-:W-:Y:S01]  /*9e40*/  FFMA.FTZ R13, R11, R42, R13 ;  /* 0x0000002a0b0d7223 */ /* 0x000fe2000001000d */
[----:B------:R-:W-:Y:S01]  /*9e50*/  FFMA.FTZ R34, R14, R41, R34 ;  /* 0x000000290e227223 */ /* 0x000fe20000010022 */
[----:B------:R-:W-:-:S02]  /*9e60*/  F2FP.BF16.F32.PACK_AB R14, R43, R46 ;  /* 0x0000002e2b0e723e */ /* 0x000fc400000010ff */
[----:B------:R-:W-:Y:S02]  /*9e70*/  F2FP.BF16.F32.PACK_AB R15, R150, R15 ;  /* 0x0000000f960f723e */ /* 0x000fe400000010ff */
[----:B------:R-:W-:Y:S02]  /*9e80*/  F2FP.BF16.F32.PACK_AB R52, R53, R52 ;  /* 0x000000343534723e */ /* 0x000fe400000010ff */
[----:B------:R-:W-:Y:S02]  /*9e90*/  F2FP.BF16.F32.PACK_AB R45, R45, R44 ;  /* 0x0000002c2d2d723e */ /* 0x000fe400000010ff */
[----:B------:R-:W-:Y:S01]  /*9ea0*/  F2FP.BF16.F32.PACK_AB R32, R12, R51 ;  /* 0x000000330c20723e */ /* 0x000fe200000010ff */
[----:B------:R-:W-:Y:S01]  /*9eb0*/  IMAD.MOV.U32 R12, RZ, RZ, R14 ;  /* 0x000000ffff0c7224 */ /* 0x000fe200078e000e */
[----:B------:R-:W-:Y:S01]  /*9ec0*/  F2FP.BF16.F32.PACK_AB R34, R34, R13 ;  /* 0x0000000d2222723e */ /* 0x000fe200000010ff */
[----:B------:R-:W-:Y:S01]  /*9ed0*/  IMAD.MOV.U32 R14, RZ, RZ, R45 ;  /* 0x000000ffff0e7224 */ /* 0x000fe200078e002d */
[----:B------:R-:W-:-:S02]  /*9ee0*/  F2FP.BF16.F32.PACK_AB R33, R54, R35 ;  /* 0x000000233621723e */ /* 0x000fc400000010ff */
[----:B------:R-:W-:Y:S01]  /*9ef0*/  MOV R13, R15 ;  /* 0x0000000f000d7202 */ /* 0x000fe20000000f00 */
[----:B------:R-:W-:Y:S01]  /*9f00*/  IMAD.MOV.U32 R15, RZ, RZ, R52 ;  /* 0x000000ffff0f7224 */ /* 0x000fe200078e0034 */
[----:B------:R-:W-:-:S07]  /*9f10*/  F2FP.BF16.F32.PACK_AB R35, R55, R58 ;  /* 0x0000003a3723723e */ /* 0x000fce00000010ff */
.L_x_546:
[----:B------:R-:W-:Y:S05]  /*9f20*/  BSYNC B1 ;  /* 0x0000000000017941 */ /* 0x000fea0003800000 */
.L_x_545:
[----:B--2---:R2:W-:Y:S01]  /*9f30*/  ST.E.128 desc[UR60][R38.64], R12 ;  /* 0x0000000c26007985 */ /* 0x0045e2000c101d3c */
[----:B------:R-:W-:-:S13]  /*9f40*/  ISETP.GE.AND P4, PT, R40, R135, PT ;  /* 0x000000872800720c */ /* 0x000fda0003f86270 */
[----:B------:R-:W-:Y:S05]  /*9f50*/  @P4 BRA `(.L_x_493) ;  /* 0x0000000400e84947 */ /* 0x000fea0003800000 */
[----:B------:R-:W-:-:S05]  /*9f60*/  IMAD.WIDE R36, R40, 0x2, R36 ;  /* 0x0000000228247825 */ /* 0x000fca00078e0224 */
[----:B---3--:R3:W-:Y:S01]  /*9f70*/  ST.E.128 desc[UR60][R36.64], R32 ;  /* 0x0000002024007985 */ /* 0x0087e2000c101d3c */
[----:B------:R-:W-:Y:S05]  /*9f80*/  BRA `(.L_x_493) ;  /* 0x0000000400dc7947 */ /* 0x000fea0003800000 */
.L_x_458:
[----:B------:R-:W2:Y:S02]  /*9f90*/  LDL R11, [R1+0x30] ;  /* 0x00003000010b7983 */ /* 0x000ea40000100800 */
[----:B--2---:R-:W-:-:S13]  /*9fa0*/  R2UR UR4, R11 ;  /* 0x000000000b0472ca */ /* 0x004fda00000e0000 */
[----:B------:R-:W-:-:S06]  /*9fb0*/  UISETP.NE.AND UP0, UPT, UR4, 0x3, UPT ;  /* 0x000000030400788c */ /* 0x000fcc000bf05270 */
[----:B------:R-:W-:-:S13]  /*9fc0*/  PLOP3.LUT P0, PT, PT, PT, UP0, 0x80, 0x0 ;  /* 0x000000000000781c */ /* 0x000fda0003f0f008 */
[----:B------:R-:W-:Y:S05]  /*9fd0*/  @!P0 BRA `(.L_x_547) ;  /* 0x0000000000048947 */ /* 0x000fea0003800000 */
[----:B------:R-:W-:Y:S01]  /*9fe0*/  BPT.TRAP 0x1 ;  /* 0x000000040000795c */ /* 0x000fe20000300000 */
.L_x_547:
[----:B------:R-:W-:Y:S01]  /*9ff0*/  IMAD R88, R18, 0x8, R2 ;  /* 0x0000000812587824 */ /* 0x000fe200078e0202 */
[----:B------:R-:W-:Y:S01]  /*a000*/  SHF.L.U32 R89, R166, 0x1f, RZ ;  /* 0x0000001fa6597819 */ /* 0x000fe200000006ff */
[----:B------:R-:W-:Y:S01]  /*a010*/  BSSY B1, `(.L_x_548) ;  /* 0x0000004000017945 */ /* 0x000fe20003800000 */
[----:B------:R-:W-:Y:S02]  /*a020*/  SHF.R.S32.HI R85, RZ, 0x1f, R84 ;  /* 0x0000001fff557819 */ /* 0x000fe40000011454 */
[----:B------:R-:W0:Y:S02]  /*a030*/  SYNCS.PHASECHK.TRANS64.TRYWAIT P4, [R88+URZ+0x2a890], R89 ;  /* 0x02a89059580075a7 */ /* 0x000e24000808017f */
[----:B0-----:R-:W-:Y:S05]  /*a040*/  @!P4 BRA `(.L_x_549) ;  /* 0x0000015400f4c947 */ /* 0x001fea0003800000 */
.L_x_804:
[----:B------:R-:W-:Y:S05]  /*a050*/  BSYNC B1 ;  /* 0x0000000000017941 */ /* 0x000fea0003800000 */
.L_x_548:
[----:B------:R-:W-:Y:S01]  /*a060*/  ULDC.64 UR4, c[0x0][0x300] ;  /* 0x0000c00000047ab9 */ /* 0x000fe20000000a00 */
[----:B-----5:R-:W-:Y:S01]  /*a070*/  SHF.R.S32.HI R86, RZ, 0x1f, R31 ;  /* 0x0000001fff567819 */ /* 0x020fe2000001141f */
[----:B------:R-:W-:Y:S02]  /*a080*/  IMAD R11, R85, UR4, RZ ;  /* 0x00000004550b7c24 */ /* 0x000fe4000f8e02ff */
[----:B------:R-:W-:-:S04]  /*a090*/  IMAD.WIDE.U32 R12, R84, UR4, RZ ;  /* 0x00000004540c7c25 */ /* 0x000fc8000f8e00ff */
[----:B------:R-:W-:Y:S01]  /*a0a0*/  IMAD R11, R84, UR5, R11 ;  /* 0x00000005540b7c24 */ /* 0x000fe2000f8e020b */
[----:B------:R-:W-:Y:S01]  /*a0b0*/  ULDC.64 UR4, c[0x0][0x310] ;  /* 0x0000c40000047ab9 */ /* 0x000fe20000000a00 */
[----:B------:R-:W-:Y:S02]  /*a0c0*/  IMAD R87, R24, -0x60, R25 ;  /* 0xffffffa018577824 */ /* 0x000fe400078e0219 */
[----:B------:R-:W-:Y:S02]  /*a0d0*/  IMAD R14, R86, UR4, RZ ;  /* 0x00000004560e7c24 */ /* 0x000fe4000f8e02ff */
[----:B------:R-:W-:Y:S01]  /*a0e0*/  IMAD.IADD R13, R13, 0x1, R11 ;  /* 0x000000010d0d7824 */ /* 0x000fe200078e020b */
[----:B------:R-:W-:Y:S01]  /*a0f0*/  VIMNMX R87, R87, 0x60, PT ;  /* 0x0000006057577848 */ /* 0x000fe20003fe0100 */
[C---:B------:R-:W-:Y:S02]  /*a100*/  IMAD R11, R31.reuse, UR5, R14 ;  /* 0x000000051f0b7c24 */ /* 0x040fe4000f8e020e */
[----:B------:R-:W-:Y:S01]  /*a110*/  IMAD.WIDE.U32 R12, R31, UR4, R12 ;  /* 0x000000041f0c7c25 */ /* 0x000fe2000f8e000c */
[----:B------:R-:W-:-:S03]  /*a120*/  ULDC.64 UR4, c[0x0][0x308] ;  /* 0x0000c20000047ab9 */ /* 0x000fc60000000a00 */
[----:B------:R-:W-:Y:S02]  /*a130*/  IMAD R15, R4, UR4, RZ ;  /* 0x00000004040f7c24 */ /* 0x000fe4000f8e02ff */
[----:B------:R-:W-:Y:S02]  /*a140*/  IMAD.IADD R13, R13, 0x1, R11 ;  /* 0x000000010d0d7824 */ /* 0x000fe400078e020b */
[C---:B------:R-:W-:Y:S02]  /*a150*/  IMAD R15, R30.reuse, UR5, R15 ;  /* 0x000000051e0f7c24 */ /* 0x040fe4000f8e020f */
[----:B------:R-:W-:Y:S01]  /*a160*/  IMAD.WIDE.U32 R12, R30, UR4, R12 ;  /* 0x000000041e0c7c25 */ /* 0x000fe2000f8e000c */
[----:B------:R-:W-:-:S03]  /*a170*/  ULDC.64 UR4, c[0x0][0x2e8] ;  /* 0x0000ba0000047ab9 */ /* 0x000fc60000000a00 */
[----:B------:R-:W-:Y:S01]  /*a180*/  IMAD.IADD R15, R13, 0x1, R15 ;  /* 0x000000010d0f7824 */ /* 0x000fe200078e020f */
[C---:B------:R-:W-:Y:S01]  /*a190*/  LEA R38, P4, R12.reuse, UR4, 0x1 ;  /* 0x000000040c267c11 */ /* 0x040fe2000f8808ff */
[----:B------:R-:W-:Y:S01]  /*a1a0*/  IMAD.IADD R40, R87, 0x1, -R165 ;  /* 0x0000000157287824 */ /* 0x000fe200078e0aa5 */
[----:B------:R-:W-:Y:S02]  /*a1b0*/  UMOV UR4, 0xffffffff ;  /* 0xffffffff00047882 */ /* 0x000fe40000000000 */
[----:B------:R-:W-:Y:S02]  /*a1c0*/  LEA.HI.X R39, R12, UR5, R15, 0x1, P4 ;  /* 0x000000050c277c11 */ /* 0x000fe4000a0f0c0f */
[----:B------:R-:W-:Y:S01]  /*a1d0*/  ISETP.GE.AND P4, PT, R40, 0x1, PT ;  /* 0x000000012800780c */ /* 0x000fe20003f86270 */
[----:B------:R-:W-:-:S12]  /*a1e0*/  BRA.DIV UR4, `(.L_x_550) ;  /* 0x0000015604a07947 */ /* 0x000fd8000b800000 */
[----:B------:R1:W2:Y:S04]  /*a1f0*/  SHFL.IDX PT, R37, R39, RZ, 0x1c1f ;  /* 0x001c1fff27257589 */ /* 0x0002a800000e0000 */
[----:B------:R1:W3:Y:S02]  /*a200*/  SHFL.IDX PT, R36, R38, RZ, 0x1c1f ;  /* 0x001c1fff26247589 */ /* 0x0002e400000e0000 */
.L_x_808:
[----:B------:R-:W-:Y:S04]  /*a210*/  BSSY B1, `(.L_x_551) ;  /* 0x0000025000017945 */ /* 0x000fe80003800000 */
[----:B------:R-:W-:Y:S05]  /*a220*/  @!P4 BRA `(.L_x_552) ;  /* 0x00000000008cc947 */ /* 0x000fea0003800000 */
[----:B------:R-:W-:Y:S02]  /*a230*/  ULDC UR4, c[0x0][0x2f4] ;  /* 0x0000bd0000047ab9 */ /* 0x000fe40000000800 */
[----:B------:R-:W-:-:S13]  /*a240*/  ISETP.GE.AND P4, PT, R16, UR4, PT ;  /* 0x0000000410007c0c */ /* 0x000fda000bf86270 */
[----:B------:R-:W4:Y:S01]  /*a250*/  @!P4 LDS.128 R12, [R33] ;  /* 0x00000000210cc984 */ /* 0x000f220000000c00 */
[----:B---3--:R-:W-:-:S04]  /*a260*/  @!P4 LEA R34, P5, R16, R36, 0x1 ;  /* 0x000000241022c211 */ /* 0x008fc800078a08ff */
[----:B--2---:R-:W-:Y:S02]  /*a270*/  @!P4 LEA.HI.X R35, R16, R37, R17, 0x1, P5 ;  /* 0x000000251023c211 */ /* 0x004fe400028f0c11 */
[----:B------:R-:W-:-:S13]  /*a280*/  ISETP.GE.AND P5, PT, R0, UR4, PT ;  /* 0x0000000400007c0c */ /* 0x000fda000bfa6270 */
[----:B------:R-:W-:Y:S01]  /*a290*/  @!P5 SHF.L.U32 R11, R162, 0x3, RZ ;  /* 0x00000003a20bd819 */ /* 0x000fe200000006ff */
[----:B----4-:R2:W-:Y:S01]  /*a2a0*/  @!P4 ST.E.128 desc[UR60][R34.64], R12 ;  /* 0x0000000c2200c985 */ /* 0x0105e2000c101d3c */
[----:B------:R-:W-:-:S03]  /*a2b0*/  ISETP.GE.AND P4, PT, R3, UR4, PT ;  /* 0x0000000403007c0c */ /* 0x000fc6000bf86270 */
[----:B------:R-:W3:Y:S01]  /*a2c0*/  @!P5 LDS.128 R12, [R32] ;  /* 0x00000000200cd984 */ /* 0x000ee20000000c00 */
[----:B--2---:R-:W-:Y:S02]  /*a2d0*/  @!P5 IMAD.MOV.U32 R34, RZ, RZ, R36 ;  /* 0x000000ffff22d224 */ /* 0x004fe400078e0024 */
[----:B------:R-:W-:Y:S02]  /*a2e0*/  @!P5 IMAD.MOV.U32 R35, RZ, RZ, R37 ;  /* 0x000000ffff23d224 */ /* 0x000fe400078e0025 */
[----:B------:R-:W-:-:S05]  /*a2f0*/  @!P5 IMAD.WIDE R34, R11, 0x2, R34 ;  /* 0x000000020b22d825 */ /* 0x000fca00078e0222 */
[----:B------:R-:W-:Y:S01]  /*a300*/  @!P4 IMAD.SHL.U32 R11, R163, 0x8, RZ ;  /* 0x00000008a30bc824 */ /* 0x000fe200078e00ff */
[----:B---3--:R2:W-:Y:S01]  /*a310*/  @!P5 ST.E.128 desc[UR60][R34.64], R12 ;  /* 0x0000000c2200d985 */ /* 0x0085e2000c101d3c */
[----:B------:R-:W-:-:S03]  /*a320*/  ISETP.GE.AND P5, PT, R19, UR4, PT ;  /* 0x0000000413007c0c */ /* 0x000fc6000bfa6270 */
[----:B------:R-:W3:Y:S01]  /*a330*/  @!P4 LDS.128 R12, [R33+0x3000] ;  /* 0x00300000210cc984 */ /* 0x000ee20000000c00 */
[----:B--2---:R-:W-:Y:S02]  /*a340*/  @!P4 IMAD.MOV.U32 R34, RZ, RZ, R36 ;  /* 0x000000ffff22c224 */ /* 0x004fe400078e0024 */
[----:B------:R-:W-:Y:S02]  /*a350*/  @!P4 IMAD.MOV.U32 R35, RZ, RZ, R37 ;  /* 0x000000ffff23c224 */ /* 0x000fe400078e0025 */
[----:B------:R-:W-:-:S05]  /*a360*/  @!P4 IMAD.WIDE R34, R11, 0x2, R34 ;  /* 0x000000020b22c825 */ /* 0x000fca00078e0222 */
[----:B---3--:R2:W-:Y:S04]  /*a370*/  @!P4 ST.E.128 desc[UR60][R34.64], R12 ;  /* 0x0000000c2200c985 */ /* 0x0085e8000c101d3c */
[----:B------:R-:W3:Y:S01]  /*a380*/  @!P5 LDS.128 R12, [R32+0x3000] ;  /* 0x00300000200cd984 */ /* 0x000ee20000000c00 */
[----:B--2---:R-:W-:-:S04]  /*a390*/  @!P5 LEA R34, P4, R19, R36, 0x1 ;  /* 0x000000241322d211 */ /* 0x004fc800078808ff */
[----:B------:R-:W-:Y:S02]  /*a3a0*/  @!P5 LEA.HI.X R35, R19, R37, R164, 0x1, P4 ;  /* 0x000000251323d211 */ /* 0x000fe400020f0ca4 */
[----:B------:R-:W-:-:S03]  /*a3b0*/  ISETP.GE.AND P4, PT, R22, UR4, PT ;  /* 0x0000000416007c0c */ /* 0x000fc6000bf86270 */
[----:B---3--:R2:W-:Y:S10]  /*a3c0*/  @!P5 ST.E.128 desc[UR60][R34.64], R12 ;  /* 0x0000000c2200d985 */ /* 0x0085f4000c101d3c */
[----:B------:R-:W3:Y:S01]  /*a3d0*/  @!P4 LDS.128 R12, [R33+0x6000] ;  /* 0x00600000210cc984 */ /* 0x000ee20000000c00 */
[----:B--2---:R-:W-:-:S04]  /*a3e0*/  @!P4 LEA R34, P5, R22, R36, 0x1 ;  /* 0x000000241622c211 */ /* 0x004fc800078a08ff */
[----:B------:R-:W-:Y:S02]  /*a3f0*/  @!P4 LEA.HI.X R35, R22, R37, R175, 0x1, P5 ;  /* 0x000000251623c211 */ /* 0x000fe400028f0caf */
[----:B------:R-:W-:-:S03]  /*a400*/  ISETP.GE.AND P5, PT, R23, UR4, PT ;  /* 0x0000000417007c0c */ /* 0x000fc6000bfa6270 */
[----:B---3--:R2:W-:Y:S10]  /*a410*/  @!P4 ST.E.128 desc[UR60][R34.64], R12 ;  /* 0x0000000c2200c985 */ /* 0x0085f4000c101d3c */
[----:B------:R-:W3:Y:S01]  /*a420*/  @!P5 LDS.128 R12, [R32+0x6000] ;  /* 0x00600000200cd984 */ /* 0x000ee20000000c00 */
[----:B--2---:R-:W-:-:S04]  /*a430*/  @!P5 LEA R34, P4, R23, R36, 0x1 ;  /* 0x000000241722d211 */ /* 0x004fc800078808ff */
[----:B------:R-:W-:-:S05]  /*a440*/  @!P5 LEA.HI.X R35, R23, R37, R174, 0x1, P4 ;  /* 0x000000251723d211 */ /* 0x000fca00020f0cae */
[----:B---3--:R4:W-:Y:S04]  /*a450*/  @!P5 ST.E.128 desc[UR60][R34.64], R12 ;  /* 0x0000000c2200d985 */ /* 0x0089e8000c101d3c */
.L_x_552:
[----:B------:R-:W-:Y:S05]  /*a460*/  BSYNC B1 ;  /* 0x0000000000017941 */ /* 0x000fea0003800000 */
.L_x_551:
[----:B------:R-:W-:-:S03]  /*a470*/  UMOV UR4, 0xffffffff ;  /* 0xffffffff00047882 */ /* 0x000fc60000000000 */
[----:B------:R-:W-:Y:S05]  /*a480*/  BRA.DIV UR4, `(.L_x_553) ;  /* 0x0000015604447947 */ /* 0x000fea000b800000 */
[----:B--2---:R2:W0:Y:S04]  /*a490*/  SHFL.IDX PT, R37, R39, 0x1, 0x1c1f ;  /* 0x003c1f0027257f89 */ /* 0x00442800000e0000 */
[----:B---3--:R2:W3:Y:S02]  /*a4a0*/  SHFL.IDX PT, R36, R38, 0x1, 0x1c1f ;  /* 0x003c1f0026247f89 */ /* 0x0084e400000e0000 */
.L_x_812:
[----:B------:R-:W-:-:S13]  /*a4b0*/  ISETP.GE.AND P4, PT, R40, 0x41, PT ;  /* 0x000000412800780c */ /* 0x000fda0003f86270 */
[----:B------:R-:W-:Y:S05]  /*a4c0*/  @!P4 BRA `(.L_x_493) ;  /* 0x00000000008cc947 */ /* 0x000fea0003800000 */
[----:B------:R-:W-:Y:S02]  /*a4d0*/  ULDC UR4, c[0x0][0x2f4] ;  /* 0x0000bd0000047ab9 */ /* 0x000fe40000000800 */
[----:B------:R-:W-:-:S13]  /*a4e0*/  ISETP.GE.AND P4, PT, R16, UR4, PT ;  /* 0x0000000410007c0c */ /* 0x000fda000bf86270 */
[----:B----4-:R-:W4:Y:S01]  /*a4f0*/  @!P4 LDS.128 R12, [R33+0x2000] ;  /* 0x00200000210cc984 */ /* 0x010f220000000c00 */
[----:B---3--:R-:W-:-:S04]  /*a500*/  @!P4 LEA R34, P5, R16, R36, 0x1 ;  /* 0x000000241022c211 */ /* 0x008fc800078a08ff */
[----:B0-----:R-:W-:Y:S02]  /*a510*/  @!P4 LEA.HI.X R35, R16, R37, R17, 0x1, P5 ;  /* 0x000000251023c211 */ /* 0x001fe400028f0c11 */
[----:B------:R-:W-:-:S13]  /*a520*/  ISETP.GE.AND P5, PT, R0, UR4, PT ;  /* 0x0000000400007c0c */ /* 0x000fda000bfa6270 */
[----:B------:R-:W-:Y:S01]  /*a530*/  @!P5 IMAD.SHL.U32 R11, R162, 0x8, RZ ;  /* 0x00000008a20bd824 */ /* 0x000fe200078e00ff */
[----:B----4-:R0:W-:Y:S01]  /*a540*/  @!P4 ST.E.128 desc[UR60][R34.64], R12 ;  /* 0x0000000c2200c985 */ /* 0x0101e2000c101d3c */
[----:B------:R-:W-:-:S03]  /*a550*/  ISETP.GE.AND P4, PT, R3, UR4, PT ;  /* 0x0000000403007c0c */ /* 0x000fc6000bf86270 */
[----:B------:R-:W3:Y:S01]  /*a560*/  @!P5 LDS.128 R12, [R32+0x2000] ;  /* 0x00200000200cd984 */ /* 0x000ee20000000c00 */
[----:B0-----:R-:W-:Y:S01]  /*a570*/  @!P5 MOV R35, R37 ;  /* 0x000000250023d202 */ /* 0x001fe20000000f00 */
[----:B------:R-:W-:-:S04]  /*a580*/  @!P5 IMAD.MOV.U32 R34, RZ, RZ, R36 ;  /* 0x000000ffff22d224 */ /* 0x000fc800078e0024 */
[----:B------:R-:W-:-:S04]  /*a590*/  @!P5 IMAD.WIDE R34, R11, 0x2, R34 ;  /* 0x000000020b22d825 */ /* 0x000fc800078e0222 */
[----:B------:R-:W-:Y:S01]  /*a5a0*/  @!P4 IMAD.SHL.U32 R11, R163, 0x8, RZ ;  /* 0x00000008a30bc824 */ /* 0x000fe200078e00ff */
[----:B---3--:R0:W-:Y:S01]  /*a5b0*/  @!P5 ST.E.128 desc[UR60][R34.64], R12 ;  /* 0x0000000c2200d985 */ /* 0x0081e2000c101d3c */
[----:B------:R-:W-:-:S03]  /*a5c0*/  ISETP.GE.AND P5, PT, R19, UR4, PT ;  /* 0x0000000413007c0c */ /* 0x000fc6000bfa6270 */
[----:B------:R-:W3:Y:S01]  /*a5d0*/  @!P4 LDS.128 R12, [R33+0x5000] ;  /* 0x00500000210cc984 */ /* 0x000ee20000000c00 */
[----:B0-----:R-:W-:Y:S02]  /*a5e0*/  @!P4 IMAD.MOV.U32 R34, RZ, RZ, R36 ;  /* 0x000000ffff22c224 */ /* 0x001fe400078e0024 */
[----:B------:R-:W-:Y:S02]  /*a5f0*/  @!P4 IMAD.MOV.U32 R35, RZ, RZ, R37 ;  /* 0x000000ffff23c224 */ /* 0x000fe400078e0025 */
[----:B------:R-:W-:-:S05]  /*a600*/  @!P4 IMAD.WIDE R34, R11, 0x2, R34 ;  /* 0x000000020b22c825 */ /* 0x000fca00078e0222 */
[----:B---3--:R0:W-:Y:S04]  /*a610*/  @!P4 ST.E.128 desc[UR60][R34.64], R12 ;  /* 0x0000000c2200c985 */ /* 0x0081e8000c101d3c */
[----:B------:R-:W3:Y:S01]  /*a620*/  @!P5 LDS.128 R12, [R32+0x5000] ;  /* 0x00500000200cd984 */ /* 0x000ee20000000c00 */
[----:B0-----:R-:W-:-:S04]  /*a630*/  @!P5 LEA R34, P4, R19, R36, 0x1 ;  /* 0x000000241322d211 */ /* 0x001fc800078808ff */
[----:B------:R-:W-:Y:S02]  /*a640*/  @!P5 LEA.HI.X R35, R19, R37, R164, 0x1, P4 ;  /* 0x000000251323d211 */ /* 0x000fe400020f0ca4 */
[----:B------:R-:W-:-:S03]  /*a650*/  ISETP.GE.AND P4, PT, R22, UR4, PT ;  /* 0x0000000416007c0c */ /* 0x000fc6000bf86270 */
[----:B---3--:R0:W-:Y:S10]  /*a660*/  @!P5 ST.E.128 desc[UR60][R34.64], R12 ;  /* 0x0000000c2200d985 */ /* 0x0081f4000c101d3c */
[----:B------:R-:W3:Y:S01]  /*a670*/  @!P4 LDS.128 R12, [R33+0x8000] ;  /* 0x00800000210cc984 */ /* 0x000ee20000000c00 */
[----:B0-----:R-:W-:-:S04]  /*a680*/  @!P4 LEA R34, P5, R22, R36, 0x1 ;  /* 0x000000241622c211 */ /* 0x001fc800078a08ff */
[----:B------:R-:W-:Y:S02]  /*a690*/  @!P4 LEA.HI.X R35, R22, R37, R175, 0x1, P5 ;  /* 0x000000251623c211 */ /* 0x000fe400028f0caf */
[----:B------:R-:W-:-:S03]  /*a6a0*/  ISETP.GE.AND P5, PT, R23, UR4, PT ;  /* 0x0000000417007c0c */ /* 0x000fc6000bfa6270 */
[----:B---3--:R-:W-:Y:S10]  /*a6b0*/  @!P4 ST.E.128 desc[UR60][R34.64], R12 ;  /* 0x0000000c2200c985 */ /* 0x008ff4000c101d3c */
[----:B------:R0:W3:Y:S02]  /*a6c0*/  @!P5 LDS.128 R12, [R32+0x8000] ;  /* 0x00800000200cd984 */ /* 0x0000e40000000c00 */
[----:B0-----:R-:W-:-:S04]  /*a6d0*/  @!P5 LEA R32, P4, R23, R36, 0x1 ;  /* 0x000000241720d211 */ /* 0x001fc800078808ff */
[----:B------:R-:W-:-:S05]  /*a6e0*/  @!P5 LEA.HI.X R33, R23, R37, R174, 0x1, P4 ;  /* 0x000000251721d211 */ /* 0x000fca00020f0cae */
[----:B---3--:R0:W-:Y:S04]  /*a6f0*/  @!P5 ST.E.128 desc[UR60][R32.64], R12 ;  /* 0x0000000c2000d985 */ /* 0x0081e8000c101d3c */
.L_x_493:
[----:B------:R-:W-:Y:S05]  /*a700*/  BSYNC B0 ;  /* 0x0000000000007941 */ /* 0x000fea0003800000 */
.L_x_457:
[----:B0--3--:R-:W0:Y:S01]  /*a710*/  S2R R11, SR_TID.X ;  /* 0x00000000000b7919 */ /* 0x009e220000002100 */
[----:B------:R-:W-:Y:S01]  /*a720*/  @!PT LDS RZ, [RZ] ;  /* 0x00000000fffff984 */ /* 0x000fe20000000800 */
[----:B------:R-:W-:Y:S01]  /*a730*/  @!PT LDS RZ, [RZ] ;  /* 0x00000000fffff984 */ /* 0x000fe20000000800 */
[----:B------:R-:W-:Y:S01]  /*a740*/  @!PT LDS RZ, [RZ] ;  /* 0x00000000fffff984 */ /* 0x000fe20000000800 */
[----:B------:R-:W-:Y:S01]  /*a750*/  @!PT LDS RZ, [RZ] ;  /* 0x00000000fffff984 */ /* 0x000fe20000000800 */
[----:B------:R3:W-:Y:S06]  /*a760*/  MEMBAR.ALL.CTA ;  /* 0x0000000000007992 */ /* 0x0007ec0000008000 */
[----:B---3--:R-:W3:Y:S01]  /*a770*/  FENCE.VIEW.ASYNC.S ;  /* 0x00000000000073c6 */ /* 0x008ee20000000000 */
[----:B------:R-:W-:Y:S05]  /*a780*/  WARPSYNC.ALL ;  /* 0x0000000000007948 */ /* 0x000fea0003800000 */
[----:B------:R-:W-:Y:S01]  /*a790*/  BSSY B0, `(.L_x_554) ;  /* 0x0000009000007945 */ /* 0x000fe20003800000 */
[----:B0-----:R-:W-:Y:S01]  /*a7a0*/  LOP3.LUT R11, R11, 0x7f, RZ, 0xc0, !PT ;  /* 0x0000007f0b0b7812 */ /* 0x001fe200078ec0ff */
[----:B---3--:R0:W-:Y:S03]  /*a7b0*/  BAR.SYNC.DEFER_BLOCKING R148, 0x80 ;  /* 0x000200940000751d */ /* 0x0081e60000010000 */
[----:B------:R-:W-:-:S13]  /*a7c0*/  ISETP.NE.AND P4, PT, R11, RZ, PT ;  /* 0x000000ff0b00720c */ /* 0x000fda0003f85270 */
[----:B------:R-:W-:-:S05]  /*a7d0*/  @!P4 VIADD R11, R88, 0x2a8a0 ;  /* 0x0002a8a0580bc836 */ /* 0x000fca0000000000 */
[----:B------:R-:W-:-:S04]  /*a7e0*/  @!P4 PRMT R11, RZ, 0x654, R11 ;  /* 0x00000654ff0bc816 */ /* 0x000fc8000000000b */
[----:B------:R0:W-:Y:S01]  /*a7f0*/  @!P4 SYNCS.ARRIVE.TRANS64.RED.A1T0 RZ, [R11+URZ], RZ ;  /* 0x000000ff0bffc9a7 */ /* 0x0001e2000810043f */
[----:B------:R-:W-:Y:S05]  /*a800*/  @!P0 BRA `(.L_x_555) ;  /* 0x0000000000048947 */ /* 0x000fea0003800000 */
[----:B------:R-:W-:Y:S01]  /*a810*/  BPT.TRAP 0x1 ;  /* 0x000000040000795c */ /* 0x000fe20000300000 */
.L_x_555:
[----:B------:R-:W-:Y:S05]  /*a820*/  BSYNC B0 ;  /* 0x0000000000007941 */ /* 0x000fea0003800000 */
.L_x_554:
[----:B------:R-:W3:Y:S01]  /*a830*/  SYNCS.PHASECHK.TRANS64.TRYWAIT P0, [R88+URZ+0x2a8b0], R89 ;  /* 0x02a8b059580075a7 */ /* 0x000ee2000800017f */
[----:B------:R-:W-:Y:S04]  /*a840*/  BSSY B0, `(.L_x_556) ;  /* 0x0000002000007945 */ /* 0x000fe80003800000 */
[----:B---3--:R-:W-:Y:S05]  /*a850*/  @!P0 BRA `(.L_x_557) ;  /* 0x00000150009c8947 */ /* 0x008fea0003800000 */
.L_x_813:
[----:B------:R-:W-:Y:S05]  /*a860*/  BSYNC B0 ;  /* 0x0000000000007941 */ /* 0x000fea0003800000 */
.L_x_556:
[----:B------:R-:W-:Y:S01]  /*a870*/  ULDC.64 UR4, c[0x0][0x328] ;  /* 0x0000ca0000047ab9 */ /* 0x000fe20000000a00 */
[----:B------:R-:W-:Y:S01]  /*a880*/  IMAD.IADD R87, R87, 0x1, -R165 ;  /* 0x0000000157577824 */ /* 0x000fe200078e0aa5 */
[----:B------:R-:W-:Y:S01]  /*a890*/  BSSY B0, `(.L_x_558) ;  /* 0x000002e000007945 */ /* 0x000fe20003800000 */
[----:B------:R-:W-:Y:S02]  /*a8a0*/  IMAD R85, R85, UR4, RZ ;  /* 0x0000000455557c24 */ /* 0x000fe4000f8e02ff */
[----:B--2-4-:R-:W-:Y:S01]  /*a8b0*/  IMAD.WIDE.U32 R12, R84, UR4, RZ ;  /* 0x00000004540c7c25 */ /* 0x014fe2000f8e00ff */
[----:B------:R-:W-:-:S03]  /*a8c0*/  ISETP.GE.AND P0, PT, R87, 0x1, PT ;  /* 0x000000015700780c */ /* 0x000fc60003f06270 */
[----:B------:R-:W-:Y:S01]  /*a8d0*/  IMAD R85, R84, UR5, R85 ;  /* 0x0000000554557c24 */ /* 0x000fe2000f8e0255 */
[----:B------:R-:W-:Y:S01]  /*a8e0*/  ULDC.64 UR4, c[0x0][0x338] ;  /* 0x0000ce0000047ab9 */ /* 0x000fe20000000a00 */
[----:B------:R-:W-:Y:S02]  /*a8f0*/  IMAD R14, R18, 0x3000, R5 ;  /* 0x00003000120e7824 */ /* 0x000fe400078e0205 */
[----:B------:R-:W-:Y:S02]  /*a900*/  IMAD R86, R86, UR4, RZ ;  /* 0x0000000456567c24 */ /* 0x000fe4000f8e02ff */
[----:B------:R-:W-:Y:S02]  /*a910*/  IMAD.IADD R13, R13, 0x1, R85 ;  /* 0x000000010d0d7824 */ /* 0x000fe400078e0255 */
[C---:B0-----:R-:W-:Y:S02]  /*a920*/  IMAD R11, R31.reuse, UR5, R86 ;  /* 0x000000051f0b7c24 */ /* 0x041fe4000f8e0256 */
        /* <DEDUP_REMOVED lines=8> */
[----:B------:R-:W-:Y:S01]  /*a9b0*/  IADD3 R11, R13, R11, RZ ;  /* 0x0000000b0d0b7210 */ /* 0x000fe20007ffe0ff */
[--C-:B------:R-:W-:Y:S01]  /*a9c0*/  IMAD R36, R14, 0x2, R125.reuse ;  /* 0x000000020e247824 */ /* 0x100fe200078e027d */
[----:B------:R-:W-:Y:S01]  /*a9d0*/  LEA R31, P5, R12, UR4, 0x1 ;  /* 0x000000040c1f7c11 */ /* 0x000fe2000f8a08ff */
[----:B------:R-:W-:-:S03]  /*a9e0*/  IMAD R37, R32, 0x2, R125 ;  /* 0x0000000220257824 */ /* 0x000fc600078e027d */
[----:B------:R-:W-:Y:S01]  /*a9f0*/  LEA.HI.X R11, R12, UR5, R11, 0x1, P5 ;  /* 0x000000050c0b7c11 */ /* 0x000fe2000a8f0c0b */
[----:B------:R0:W2:Y:S04]  /*aa00*/  SHFL.IDX PT, R32, R31, RZ, 0x1c1f ;  /* 0x001c1fff1f207589 */ /* 0x0000a800000e0000 */
[----:B------:R0:W4:Y:S01]  /*aa10*/  SHFL.IDX PT, R33, R11, RZ, 0x1c1f ;  /* 0x001c1fff0b217589 */ /* 0x00012200000e0000 */
[----:B------:R-:W-:Y:S05]  /*aa20*/  @!P0 BRA `(.L_x_559) ;  /* 0x0000000000508947 */ /* 0x000fea0003800000 */
[----:B------:R-:W-:-:S13]  /*aa30*/  ISETP.NE.AND P5, PT, R6, RZ, PT ;  /* 0x000000ff0600720c */ /* 0x000fda0003fa5270 */
[----:B------:R-:W5:Y:S01]  /*aa40*/  @P5 LDS.128 R12, [R36] ;  /* 0x00000000240c5984 */ /* 0x000f620000000c00 */
[----:B--2---:R-:W-:-:S04]  /*aa50*/  @P5 LEA R34, P0, R16, R32, 0x1 ;  /* 0x0000002010225211 */ /* 0x004fc800078008ff */
[----:B----4-:R-:W-:Y:S02]  /*aa60*/  @P5 LEA.HI.X R35, R16, R33, R17, 0x1, P0 ;  /* 0x0000002110235211 */ /* 0x010fe400000f0c11 */
[----:B------:R-:W-:-:S13]  /*aa70*/  ISETP.NE.AND P0, PT, R20, RZ, PT ;  /* 0x000000ff1400720c */ /* 0x000fda0003f05270 */
[----:B-1----:R-:W-:Y:S01]  /*aa80*/  @P0 IMAD.SHL.U32 R39, R162, 0x8, RZ ;  /* 0x00000008a2270824 */ /* 0x002fe200078e00ff */
[----:B-----5:R1:W-:Y:S01]  /*aa90*/  @P5 ST.E.128 desc[UR60][R34.64], R12 ;  /* 0x0000000c22005985 */ /* 0x0203e2000c101d3c */
[----:B------:R-:W-:-:S03]  /*aaa0*/  ISETP.NE.AND P5, PT, R21, RZ, PT ;  /* 0x000000ff1500720c */ /* 0x000fc60003fa5270 */
[----:B------:R-:W2:Y:S01]  /*aab0*/  @P0 LDS.128 R12, [R37] ;  /* 0x00000000250c0984 */ /* 0x000ea20000000c00 */
[----:B-1----:R-:W-:-:S09]  /*aac0*/  @P0 IMAD.WIDE R34, R39, 0x2, R32 ;  /* 0x0000000227220825 */ /* 0x002fd200078e0220 */
[----:B------:R-:W-:Y:S01]  /*aad0*/  @P5 IMAD.SHL.U32 R39, R163, 0x8, RZ ;  /* 0x00000008a3275824 */ /* 0x000fe200078e00ff */
[----:B--2---:R1:W-:Y:S01]  /*aae0*/  @P0 ST.E.128 desc[UR60][R34.64], R12 ;  /* 0x0000000c22000985 */ /* 0x0043e2000c101d3c */
[----:B------:R-:W-:-:S03]  /*aaf0*/  ISETP.NE.AND P0, PT, R26, RZ, PT ;  /* 0x000000ff1a00720c */ /* 0x000fc60003f05270 */
[----:B------:R-:W2:Y:S01]  /*ab00*/  @P5 LDS.128 R12, [R36+0x3000] ;  /* 0x00300000240c5984 */ /* 0x000ea20000000c00 */
[----:B-1----:R-:W-:-:S05]  /*ab10*/  @P5 IMAD.WIDE R34, R39, 0x2, R32 ;  /* 0x0000000227225825 */ /* 0x002fca00078e0220 */
[----:B--2---:R-:W-:Y:S04]  /*ab20*/  @P5 ST.E.128 desc[UR60][R34.64], R12 ;  /* 0x0000000c22005985 */ /* 0x004fe8000c101d3c */
[C---:B------:R-:W-:Y:S01]  /*ab30*/  @P0 LEA R32, P5, R19.reuse, R32, 0x1 ;  /* 0x0000002013200211 */ /* 0x040fe200078a08ff */
[----:B------:R-:W1:Y:S03]  /*ab40*/  @P0 LDS.128 R12, [R37+0x3000] ;  /* 0x00300000250c0984 */ /* 0x000e660000000c00 */
[----:B------:R-:W-:-:S05]  /*ab50*/  @P0 LEA.HI.X R33, R19, R33, R164, 0x1, P5 ;  /* 0x0000002113210211 */ /* 0x000fca00028f0ca4 */
[----:B-1----:R1:W-:Y:S04]  /*ab60*/  @P0 ST.E.128 desc[UR60][R32.64], R12 ;  /* 0x0000000c20000985 */ /* 0x0023e8000c101d3c */
.L_x_559:
[----:B------:R-:W-:Y:S05]  /*ab70*/  BSYNC B0 ;  /* 0x0000000000007941 */ /* 0x000fea0003800000 */
.L_x_558:
[----:B------:R-:W-:Y:S01]  /*ab80*/  ISETP.GE.AND P0, PT, R87, 0x41, PT ;  /* 0x000000415700780c */ /* 0x000fe20003f06270 */
[----:B-1--4-:R1:W4:Y:S01]  /*ab90*/  SHFL.IDX PT, R33, R11, 0x1, 0x1c1f ;  /* 0x003c1f000b217f89 */ /* 0x01232200000e0000 */
[----:B------:R-:W-:Y:S03]  /*aba0*/  BSSY B0, `(.L_x_560) ;  /* 0x0000017000007945 */ /* 0x000fe60003800000 */
[----:B--2---:R1:W2:Y:S08]  /*abb0*/  SHFL.IDX PT, R32, R31, 0x1, 0x1c1f ;  /* 0x003c1f001f207f89 */ /* 0x0042b000000e0000 */
[----:B-1----:R-:W-:Y:S05]  /*abc0*/  @!P0 BRA `(.L_x_561) ;  /* 0x0000000000508947 */ /* 0x002fea0003800000 */
[----:B------:R-:W-:-:S13]  /*abd0*/  ISETP.NE.AND P5, PT, R6, RZ, PT ;  /* 0x000000ff0600720c */ /* 0x000fda0003fa5270 */
[----:B------:R-:W1:Y:S01]  /*abe0*/  @P5 LDS.128 R12, [R36+0x2000] ;  /* 0x00200000240c5984 */ /* 0x000e620000000c00 */
[----:B--2---:R-:W-:-:S04]  /*abf0*/  @P5 LEA R34, P0, R16, R32, 0x1 ;  /* 0x0000002010225211 */ /* 0x004fc800078008ff */
[----:B----4-:R-:W-:Y:S02]  /*ac00*/  @P5 LEA.HI.X R35, R16, R33, R17, 0x1, P0 ;  /* 0x0000002110235211 */ /* 0x010fe400000f0c11 */
[----:B------:R-:W-:-:S13]  /*ac10*/  ISETP.NE.AND P0, PT, R20, RZ, PT ;  /* 0x000000ff1400720c */ /* 0x000fda0003f05270 */
[----:B0-----:R-:W-:Y:S01]  /*ac20*/  @P0 IMAD.SHL.U32 R11, R162, 0x8, RZ ;  /* 0x00000008a20b0824 */ /* 0x001fe200078e00ff */
[----:B-1----:R0:W-:Y:S01]  /*ac30*/  @P5 ST.E.128 desc[UR60][R34.64], R12 ;  /* 0x0000000c22005985 */ /* 0x0021e2000c101d3c */
[----:B------:R-:W-:-:S03]  /*ac40*/  ISETP.NE.AND P5, PT, R21, RZ, PT ;  /* 0x000000ff1500720c */ /* 0x000fc60003fa5270 */
[----:B------:R-:W1:Y:S01]  /*ac50*/  @P0 LDS.128 R12, [R37+0x2000] ;  /* 0x00200000250c0984 */ /* 0x000e620000000c00 */
[----:B0-----:R-:W-:-:S09]  /*ac60*/  @P0 IMAD.WIDE R34, R11, 0x2, R32 ;  /* 0x000000020b220825 */ /* 0x001fd200078e0220 */
[----:B------:R-:W-:Y:S01]  /*ac70*/  @P5 IMAD.SHL.U32 R11, R163, 0x8, RZ ;  /* 0x00000008a30b5824 */ /* 0x000fe200078e00ff */
[----:B-1----:R0:W-:Y:S01]  /*ac80*/  @P0 ST.E.128 desc[UR60][R34.64], R12 ;  /* 0x0000000c22000985 */ /* 0x0021e2000c101d3c */
[----:B------:R-:W-:-:S03]  /*ac90*/  ISETP.NE.AND P0, PT, R26, RZ, PT ;  /* 0x000000ff1a00720c */ /* 0x000fc60003f05270 */
[----:B------:R-:W1:Y:S01]  /*aca0*/  @P5 LDS.128 R12, [R36+0x5000] ;  /* 0x00500000240c5984 */ /* 0x000e620000000c00 */
[----:B0-----:R-:W-:-:S05]  /*acb0*/  @P5 IMAD.WIDE R34, R11, 0x2, R32 ;  /* 0x000000020b225825 */ /* 0x001fca00078e0220 */
[----:B-1----:R-:W-:Y:S04]  /*acc0*/  @P5 ST.E.128 desc[UR60][R34.64], R12 ;  /* 0x0000000c22005985 */ /* 0x002fe8000c101d3c */
[C---:B------:R-:W-:Y:S01]  /*acd0*/  @P0 LEA R32, P5, R19.reuse, R32, 0x1 ;  /* 0x0000002013200211 */ /* 0x040fe200078a08ff */
[----:B------:R-:W0:Y:S03]  /*ace0*/  @P0 LDS.128 R12, [R37+0x5000] ;  /* 0x00500000250c0984 */ /* 0x000e260000000c00 */
[----:B------:R-:W-:-:S05]  /*acf0*/  @P0 LEA.HI.X R33, R19, R33, R164, 0x1, P5 ;  /* 0x0000002113210211 */ /* 0x000fca00028f0ca4 */
[----:B0-----:R1:W-:Y:S04]  /*ad00*/  @P0 ST.E.128 desc[UR60][R32.64], R12 ;  /* 0x0000000c20000985 */ /* 0x0013e8000c101d3c */
.L_x_561:
[----:B------:R-:W-:Y:S05]  /*ad10*/  BSYNC B0 ;  /* 0x0000000000007941 */ /* 0x000fea0003800000 */
.L_x_560:
[----:B------:R-:W-:Y:S01]  /*ad20*/  @!PT LDS RZ, [RZ] ;  /* 0x00000000fffff984 */ /* 0x000fe20000000800 */
[----:B------:R-:W-:Y:S01]  /*ad30*/  @!PT LDS RZ, [RZ] ;  /* 0x00000000fffff984 */ /* 0x000fe20000000800 */
[----:B------:R-:W-:Y:S01]  /*ad40*/  @!PT LDS RZ, [RZ] ;  /* 0x00000000fffff984 */ /* 0x000fe20000000800 */
[----:B------:R-:W-:Y:S01]  /*ad50*/  @!PT LDS RZ, [RZ] ;  /* 0x00000000fffff984 */ /* 0x000fe20000000800 */
[----:B------:R5:W-:Y:S06]  /*ad60*/  MEMBAR.ALL.CTA ;  /* 0x0000000000007992 */ /* 0x000bec0000008000 */
[----:B-----5:R-:W5:Y:S01]  /*ad70*/  FENCE.VIEW.ASYNC.S ;  /* 0x00000000000073c6 */ /* 0x020f620000000000 */
[----:B---3--:R-:W-:Y:S01]  /*ad80*/  @!P4 IADD3 R88, R88, 0x2a8c0, RZ ;  /* 0x0002a8c05858c810 */ /* 0x008fe20007ffe0ff */
[----:B------:R-:W-:Y:S01]  /*ad90*/  VIADD R18, R18, 0x1 ;  /* 0x0000000112127836 */ /* 0x000fe20000000000 */
[----:B-----5:R3:W-:Y:S01]  /*ada0*/  BAR.SYNC.DEFER_BLOCKING R148, 0x80 ;  /* 0x000200940000751d */ /* 0x0207e20000010000 */
[----:B------:R-:W-:-:S02]  /*adb0*/  ISETP.NE.AND P5, PT, R127, RZ, PT ;  /* 0x000000ff7f00720c */ /* 0x000fc40003fa5270 */
[----:B------:R-:W-:Y:S02]  /*adc0*/  @!P4 PRMT R88, RZ, 0x654, R88 ;  /* 0x00000654ff58c816 */ /* 0x000fe40000000058 */
[----:B------:R-:W-:Y:S02]  /*add0*/  PLOP3.LUT P0, PT, PT, PT, PT, 0x8, 0x0 ;  /* 0x000000000000781c */ /* 0x000fe40003f0e170 */
[----:B------:R3:W-:Y:S01]  /*ade0*/  @!P4 SYNCS.ARRIVE.TRANS64.RED.A1T0 RZ, [R88+URZ], RZ ;  /* 0x000000ff58ffc9a7 */ /* 0x0007e2000810043f */
[----:B------:R-:W-:-:S04]  /*adf0*/  ISETP.NE.AND P4, PT, R18, 0x2, PT ;  /* 0x000000021200780c */ /* 0x000fc80003f85270 */
[----:B0-----:R-:W-:Y:S02]  /*ae00*/  SEL R11, RZ, 0x1, P4 ;  /* 0x00000001ff0b7807 */ /* 0x001fe40002000000 */
[----:B------:R-:W-:Y:S02]  /*ae10*/  SEL R18, R18, RZ, P4 ;  /* 0x000000ff12127207 */ /* 0x000fe40002000000 */
[----:B------:R-:W-:Y:S01]  /*ae20*/  LOP3.LUT R166, R166, R11, RZ, 0x3c, !PT ;  /* 0x0000000ba6a67212 */ /* 0x000fe200078e3cff */
[----:B---3--:R-:W-:Y:S06]  /*ae30*/  @P5 BRA `(.L_x_562) ;  /* 0xffffff7400fc5947 */ /* 0x008fec000383ffff */
.L_x_452:
[----:B------:R-:W-:Y:S01]  /*ae40*/  BSSY B0, `(.L_x_563) ;  /* 0x000002a000007945 */ /* 0x000fe20003800000 */
[----:B------:R-:W-:Y:S01]  /*ae50*/  ISETP.GE.AND P2, PT, R147, 0x1, PT ;  /* 0x000000019300780c */ /* 0x000fe20003f46270 */
[----:B------:R-:W-:Y:S01]  /*ae60*/  IMAD.MOV.U32 R3, RZ, RZ, RZ ;  /* 0x000000ffff037224 */ /* 0x000fe200078e00ff */
[----:B------:R-:W-:Y:S01]  /*ae70*/  PLOP3.LUT P1, PT, PT, PT, PT, 0x80, 0x0 ;  /* 0x000000000000781c */ /* 0x000fe20003f2f070 */
[----:B------:R-:W-:Y:S01]  /*ae80*/  IMAD.MOV.U32 R0, RZ, RZ, RZ ;  /* 0x000000ffff007224 */ /* 0x000fe200078e00ff */
        /* <DEDUP_REMOVED lines=25> */
[----:B------:R-:W-:Y:S01]  /*b020*/  IMAD.MOV.U32 R95, RZ, RZ, RZ ;  /* 0x000000ffff5f7224 */ /* 0x000fe200078e00ff */
[----:B------:R-:W-:Y:S02]  /*b030*/  CS2R R88, SRZ ;  /* 0x0000000000587805 */ /* 0x000fe4000001ff00 */
[----:B------:R-:W-:Y:S01]  /*b040*/  CS2R R92, SRZ ;  /* 0x00000000005c7805 */ /* 0x000fe2000001ff00 */
[----:B------:R-:W-:Y:S01]  /*b050*/  IMAD.MOV.U32 R90, RZ, RZ, RZ ;  /* 0x000000ffff5a7224 */ /* 0x000fe200078e00ff */
[----:B------:R-:W-:Y:S01]  /*b060*/  CS2R R10, SRZ ;  /* 0x00000000000a7805 */ /* 0x000fe2000001ff00 */
[----:B------:R-:W-:Y:S01]  /*b070*/  IMAD.MOV.U32 R97, RZ, RZ, RZ ;  /* 0x000000ffff617224 */ /* 0x000fe200078e00ff */
[----:B------:R-:W-:Y:S01]  /*b080*/  MOV R99, RZ ;  /* 0x000000ff00637202 */ /* 0x000fe20000000f00 */
[----:B------:R-:W-:-:S02]  /*b090*/  IMAD.MOV.U32 R26, RZ, RZ, RZ ;  /* 0x000000ffff1a7224 */ /* 0x000fc400078e00ff */
[----:B-12---:R-:W-:Y:S01]  /*b0a0*/  IMAD.MOV.U32 R32, RZ, RZ, RZ ;  /* 0x000000ffff207224 */ /* 0x006fe200078e00ff */
[----:B------:R-:W-:Y:S06]  /*b0b0*/  @P0 BRA `(.L_x_564) ;  /* 0x0000000000080947 */ /* 0x000fec0003800000 */
[----:B------:R-:W0:Y:S02]  /*b0c0*/  FENCE.VIEW.ASYNC.G ;  /* 0x00000000000073c6 */ /* 0x000e240000000100 */
[----:B0-----:R-:W-:Y:S06]  /*b0d0*/  BAR.ARV 0xc, 0x180 ;  /* 0x0306000000007b1d */ /* 0x001fec0000002000 */
.L_x_564:
[----:B------:R-:W-:Y:S05]  /*b0e0*/  BSYNC B0 ;  /* 0x0000000000007941 */ /* 0x000fea0003800000 */
.L_x_563:
[----:B------:R-:W-:Y:S02]  /*b0f0*/  IMAD.MOV.U32 R91, RZ, RZ, RZ ;  /* 0x000000ffff5b7224 */ /* 0x000fe400078e00ff */
[----:B------:R-:W-:Y:S01]  /*b100*/  IMAD.MOV.U32 R24, RZ, RZ, RZ ;  /* 0x000000ffff187224 */ /* 0x000fe200078e00ff */
[----:B------:R-:W-:Y:S06]  /*b110*/  @!P2 BRA `(.L_x_565) ;  /* 0x000000b80058a947 */ /* 0x000fec0003800000 */
[----:B------:R-:W2:Y:S04]  /*b120*/  LDL R4, [R1+0x34] ;  /* 0x0000340001047983 */ /* 0x000ea80000100800 */
[----:B------:R-:W0:Y:S02]  /*b130*/  SHFL.IDX PT, R0, R225, RZ, 0x1f ;  /* 0x00001fffe1007589 */ /* 0x000e2400000e0000 */
[----:B0-----:R-:W-:-:S04]  /*b140*/  LEA.HI R3, R0, R0, RZ, 0x1 ;  /* 0x0000000000037211 */ /* 0x001fc800078f08ff */
[----:B------:R-:W-:-:S05]  /*b150*/  LOP3.LUT R3, R3, 0x1e, RZ, 0xc0, !PT ;  /* 0x0000001e03037812 */ /* 0x000fca00078ec0ff */
[----:B------:R-:W-:Y:S01]  /*b160*/  IMAD.IADD R3, R0, 0x1, -R3 ;  /* 0x0000000100037824 */ /* 0x000fe200078e0a03 */
[----:B--2---:R-:W-:-:S13]  /*b170*/  R2UR UR4, R4 ;  /* 0x00000000040472ca */ /* 0x004fda00000e0000 */
[----:B------:R-:W-:Y:S02]  /*b180*/  ULOP3.LUT UP0, URZ, UR4, 0x1bf, URZ, 0xc0, !UPT ;  /* 0x000001bf043f7892 */ /* 0x000fe4000f80c03f */
[----:B------:R-:W-:-:S04]  /*b190*/  LEA R3, R3, UR4, 0xd ;  /* 0x0000000403037c11 */ /* 0x000fc8000f8e68ff */
[----:B------:R-:W-:Y:S02]  /*b1a0*/  SHF.R.U32.HI R3, RZ, 0x4, R3 ;  /* 0x00000004ff037819 */ /* 0x000fe40000011603 */
[----:B------:R-:W-:Y:S02]  /*b1b0*/  PLOP3.LUT P0, PT, PT, PT, UP0, 0x80, 0x0 ;  /* 0x000000000000781c */ /* 0x000fe40003f0f008 */
[----:B------:R-:W-:-:S11]  /*b1c0*/  LOP3.LUT R36, R3, 0x3fff, RZ, 0xc0, !PT ;  /* 0x00003fff03247812 */ /* 0x000fd600078ec0ff */
        /* <DEDUP_REMOVED lines=16> */
[----:B-1--45:R-:W-:Y:S05]  /*b2d0*/  CALL.ABS.NOINC R14 ;  /* 0x000000000e007343 */ /* 0x032fea0003c00000 */
.L_x_566:
[----:B------:R-:W-:Y:S02]  /*b2e0*/  ULDC UR4, c[0x0][0x3f4] ;  /* 0x0000fd0000047ab9 */ /* 0x000fe40000000800 */
[----:B------:R-:W-:-:S13]  /*b2f0*/  ISETP.LT.AND P0, PT, RZ, UR4, PT ;  /* 0x00000004ff007c0c */ /* 0x000fda000bf01270 */
[----:B------:R-:W-:Y:S05]  /*b300*/  @P0 BRA `(.L_x_567) ;  /* 0x00000000003c0947 */ /* 0x000fea0003800000 */
[----:B------:R-:W-:-:S04]  /*b310*/  LEA.HI R0, R189, R189, RZ, 0x1 ;  /* 0x000000bdbd007211 */ /* 0x000fc800078f08ff */
[----:B------:R-:W-:-:S05]  /*b320*/  LOP3.LUT R0, R0, 0xfffffffe, RZ, 0xc0, !PT ;  /* 0xfffffffe00007812 */ /* 0x000fca00078ec0ff */
[----:B------:R-:W-:-:S05]  /*b330*/  IMAD.IADD R0, R189, 0x1, -R0 ;  /* 0x00000001bd007824 */ /* 0x000fca00078e0a00 */
[----:B------:R-:W-:-:S04]  /*b340*/  SHF.L.U32 R3, R0, 0x1f, RZ ;  /* 0x0000001f00037819 */ /* 0x000fc800000006ff */
[----:B------:R0:W1:Y:S03]  /*b350*/  SYNCS.PHASECHK.TRANS64.TRYWAIT P0, [R2+URZ+0x2a800], R3 ;  /* 0x02a80003020075a7 */ /* 0x000066000800017f */
[----:B-1----:R-:W-:Y:S05]  /*b360*/  @!P0 NANOSLEEP.SYNCS 0x989680 ;  /* 0x009896800000895d */ /* 0x002fea0003900000 */
[----:B------:R-:W1:Y:S01]  /*b370*/  @!P0 SYNCS.PHASECHK.TRANS64 P0, [R2+URZ+0x2a800], R3 ;  /* 0x02a80003020085a7 */ /* 0x000e62000800007f */
[----:B------:R-:W-:Y:S04]  /*b380*/  BSSY B0, `(.L_x_568) ;  /* 0x0000006000007945 */ /* 0x000fe80003800000 */
[----:B-1----:R-:W-:Y:S05]  /*b390*/  @P0 BRA `(.L_x_569) ;  /* 0x0000000000100947 */ /* 0x002fea0003800000 */
.L_x_570:
[----:B-1----:R1:W2:Y:S02]  /*b3a0*/  SYNCS.PHASECHK.TRANS64.TRYWAIT P0, [R2+URZ+0x2a800], R3 ;  /* 0x02a80003020075a7 */ /* 0x0022a4000800017f */
[----:B--2---:R-:W-:Y:S05]  /*b3b0*/  @!P0 NANOSLEEP.SYNCS 0x989680 ;  /* 0x009896800000895d */ /* 0x004fea0003900000 */
[----:B------:R-:W2:Y:S02]  /*b3c0*/  @!P0 SYNCS.PHASECHK.TRANS64 P0, [R2+URZ+0x2a800], R3 ;  /* 0x02a80003020085a7 */ /* 0x000ea4000800007f */
[----:B--2---:R-:W-:Y:S05]  /*b3d0*/  @!P0 BRA `(.L_x_570) ;  /* 0xfffffffc00f08947 */ /* 0x004fea000383ffff */
.L_x_569:
[----:B------:R-:W-:Y:S05]  /*b3e0*/  BSYNC B0 ;  /* 0x0000000000007941 */ /* 0x000fea0003800000 */
.L_x_568:
[----:B------:R-:W-:Y:S05]  /*b3f0*/  BRA `(.L_x_571) ;  /* 0x00000058004c7947 */ /* 0x000fea0003800000 */
.L_x_567:
[----:B------:R-:W2:Y:S01]  /*b400*/  LDL R0, [R1+0x34] ;  /* 0x0000340001007983 */ /* 0x000ea20000100800 */
[----:B------:R-:W-:Y:S01]  /*b410*/  ULDC.64 UR4, c[0x0][0x3f8] ;  /* 0x0000fe0000047ab9 */ /* 0x000fe20000000a00 */
[----:B------:R-:W-:Y:S01]  /*b420*/  ULDC.64 UR6, c[0x0][0x408] ;  /* 0x0001020000067ab9 */ /* 0x000fe20000000a00 */
[----:B-----5:R-:W-:Y:S01]  /*b430*/  IMAD.WIDE.U32 R4, R145, UR4, RZ ;  /* 0x0000000491047c25 */ /* 0x020fe2000f8e00ff */
[----:B--2---:R-:W-:Y:S02]  /*b440*/  R2UR UR8, R0 ;  /* 0x00000000000872ca */ /* 0x004fe400000e0000 */
[----:B------:R-:W-:-:S05]  /*b450*/  SHF.R.S32.HI R0, RZ, 0x1f, R145 ;  /* 0x0000001fff007819 */ /* 0x000fca0000011491 */
[C---:B------:R-:W-:Y:S02]  /*b460*/  IMAD R6, R0.reuse, UR4, RZ ;  /* 0x0000000400067c24 */ /* 0x040fe4000f8e02ff */
[----:B------:R-:W-:Y:S02]  /*b470*/  IMAD R0, R0, UR6, RZ ;  /* 0x0000000600007c24 */ /* 0x000fe4000f8e02ff */
[C---:B------:R-:W-:Y:S01]  /*b480*/  IMAD R25, R145.reuse, UR5, R6 ;  /* 0x0000000591197c24 */ /* 0x040fe2000f8e0206 */
[----:B------:R-:W-:Y:S01]  /*b490*/  ULDC.64 UR4, c[0x0][0x3e8] ;  /* 0x0000fa0000047ab9 */ /* 0x000fe20000000a00 */
[----:B------:R-:W-:Y:S01]  /*b4a0*/  ULOP3.LUT UP0, URZ, UR8, 0x3ff, URZ, 0xc0, !UPT ;  /* 0x000003ff083f7892 */ /* 0x000fe2000f80c03f */
[C---:B------:R-:W-:Y:S01]  /*b4b0*/  IMAD R27, R145.reuse, UR7, R0 ;  /* 0x00000007911b7c24 */ /* 0x040fe2000f8e0200 */
[----:B------:R-:W-:Y:S01]  /*b4c0*/  LEA R24, P0, R4, UR4, 0x1 ;  /* 0x0000000404187c11 */ /* 0x000fe2000f8008ff */
[----:B------:R-:W-:Y:S01]  /*b4d0*/  IMAD.WIDE.U32 R6, R145, UR6, RZ ;  /* 0x0000000691067c25 */ /* 0x000fe2000f8e00ff */
[----:B------:R-:W-:-:S02]  /*b4e0*/  ULDC.64 UR6, c[0x0][0x400] ;  /* 0x0001000000067ab9 */ /* 0x000fc40000000a00 */
[----:B------:R-:W-:Y:S01]  /*b4f0*/  PLOP3.LUT P2, PT, PT, PT, UP0, 0x80, 0x0 ;  /* 0x000000000000781c */ /* 0x000fe20003f4f008 */
[----:B------:R-:W-:Y:S01]  /*b500*/  IMAD.IADD R25, R25, 0x1, R5 ;  /* 0x0000000119197824 */ /* 0x000fe200078e0205 */
[----:B------:R-:W-:Y:S02]  /*b510*/  LEA R26, P1, R6, UR6, 0x1 ;  /* 0x00000006061a7c11 */ /* 0x000fe4000f8208ff */
[----:B------:R-:W-:Y:S02]  /*b520*/  IADD3 R27, R27, R7, RZ ;  /* 0x000000071b1b7210 */ /* 0x000fe40007ffe0ff */
[----:B------:R-:W-:Y:S02]  /*b530*/  LEA.HI.X R25, R4, UR5, R25, 0x1, P0 ;  /* 0x0000000504197c11 */ /* 0x000fe400080f0c19 */
[----:B------:R-:W-:-:S05]  /*b540*/  LEA.HI.X R27, R6, UR7, R27, 0x1, P1 ;  /* 0x00000007061b7c11 */ /* 0x000fca00088f0c1b */
        /* <DEDUP_REMOVED lines=16> */
[----:B-1--4-:R-:W-:Y:S05]  /*b650*/  CALL.ABS.NOINC R14 ;  /* 0x000000000e007343 */ /* 0x012fea0003c00000 */
.L_x_572:
[----:B------:R-:W-:Y:S01]  /*b660*/  ULDC.U8 UR4, c[0x0][0x410] ;  /* 0x0001040000047ab9 */ /* 0x000fe20000000000 */
[----:B------:R-:W-:Y:S01]  /*b670*/  BSSY B0, `(.L_x_573) ;  /* 0x0000563000007945 */ /* 0x000fe20003800000 */
[----:B------:R-:W-:Y:S01]  /*b680*/  ISETP.NE.AND P0, PT, RZ, UR4, PT ;  /* 0x00000004ff007c0c */ /* 0x000fe2000bf05270 */
[----:B------:R-:W-:-:S12]  /*b690*/  IMAD R6, R29, 0x80, R165 ;  /* 0x000000801d067824 */ /* 0x000fd800078e02a5 */
[----:B------:R-:W-:Y:S05]  /*b6a0*/  @!P0 BRA `(.L_x_574) ;  /* 0x00000028009c8947 */ /* 0x000fea0003800000 */
[----:B------:R-:W-:-:S03]  /*b6b0*/  UMOV UR4, 0xffffffff ;  /* 0xffffffff00047882 */ /* 0x000fc60000000000 */
[----:B------:R-:W-:Y:S05]  /*b6c0*/  BRA.DIV UR4, `(.L_x_575) ;  /* 0x0000014604147947 */ /* 0x000fea000b800000 */
[----:B------:R0:W1:Y:S04]  /*b6d0*/  SHFL.IDX PT, R0, R25, RZ, 0x1c1f ;  /* 0x001c1fff19007589 */ /* 0x00006800000e0000 */
[----:B------:R0:W2:Y:S04]  /*b6e0*/  SHFL.IDX PT, R3, R24, RZ, 0x1c1f ;  /* 0x001c1fff18037589 */ /* 0x0000a800000e0000 */
[----:B------:R0:W3:Y:S04]  /*b6f0*/  SHFL.IDX PT, R4, R27, RZ, 0x1c1f ;  /* 0x001c1fff1b047589 */ /* 0x0000e800000e0000 */
[----:B------:R0:W0:Y:S02]  /*b700*/  SHFL.IDX PT, R14, R26, RZ, 0x1c1f ;  /* 0x001c1fff1a0e7589 */ /* 0x00002400000e0000 */
.L_x_819:
[----:B------:R-:W-:Y:S01]  /*b710*/  ULDC UR4, c[0x0][0x448] ;  /* 0x0001120000047ab9 */ /* 0x000fe20000000800 */
[----:B------:R-:W-:Y:S01]  /*b720*/  LOP3.LUT R8, R176, 0x18, R16, 0xf8, !PT ;  /* 0x00000018b0087812 */ /* 0x000fe200078ef810 */
[----:B------:R-:W-:Y:S01]  /*b730*/  IMAD R5, R146, UR4, RZ ;  /* 0x0000000492057c24 */ /* 0x000fe2000f8e02ff */
[----:B------:R-:W-:Y:S01]  /*b740*/  BSSY B1, `(.L_x_576) ;  /* 0x000004e000017945 */ /* 0x000fe20003800000 */
[----:B------:R-:W-:Y:S02]  /*b750*/  LOP3.LUT P0, RZ, R195, 0x4, RZ, 0xc0, !PT ;  /* 0x00000004c3ff7812 */ /* 0x000fe4000780c0ff */
[----:B------:R-:W-:Y:S02]  /*b760*/  CS2R R12, SRZ ;  /* 0x00000000000c7805 */ /* 0x000fe4000001ff00 */
[----:B------:R-:W-:Y:S02]  /*b770*/  LOP3.LUT R7, R8, R177, RZ, 0x3c, !PT ;  /* 0x000000b108077212 */ /* 0x000fe400078e3cff */
[----:B0-----:R-:W-:-:S02]  /*b780*/  CS2R R24, SRZ ;  /* 0x0000000000187805 */ /* 0x001fc4000001ff00 */
[----:B------:R-:W-:Y:S01]  /*b790*/  ISETP.GE.AND P1, PT, R6, R5, PT ;  /* 0x000000050600720c */ /* 0x000fe20003f26270 */
[----:B------:R-:W-:Y:S01]  /*b7a0*/  IMAD R5, R29, -0x80, R5 ;  /* 0xffffff801d057824 */ /* 0x000fe200078e0205 */
[----:B------:R-:W-:Y:S01]  /*b7b0*/  CS2R R20, SRZ ;  /* 0x0000000000147805 */ /* 0x000fe2000001ff00 */
[----:B------:R-:W-:Y:S01]  /*b7c0*/  IMAD.IADD R9, R178, 0x1, R7 ;  /* 0x00000001b2097824 */ /* 0x000fe200078e0207 */
[----:B------:R-:W-:Y:S02]  /*b7d0*/  CS2R R10, SRZ ;  /* 0x00000000000a7805 */ /* 0x000fe4000001ff00 */
[----:B------:R-:W-:Y:S02]  /*b7e0*/  CS2R R26, SRZ ;  /* 0x00000000001a7805 */ /* 0x000fe4000001ff00 */
[----:B------:R-:W-:Y:S01]  /*b7f0*/  CS2R R6, SRZ ;  /* 0x0000000000067805 */ /* 0x000fe2000001ff00 */
[----:B------:R-:W-:Y:S01]  /*b800*/  IMAD R9, R9, 0x2, R2 ;  /* 0x0000000209097824 */ /* 0x000fe200078e0202 */
[----:B------:R-:W-:-:S02]  /*b810*/  CS2R R40, SRZ ;  /* 0x0000000000287805 */ /* 0x000fc4000001ff00 */
[----:B------:R-:W-:Y:S02]  /*b820*/  CS2R R38, SRZ ;  /* 0x0000000000267805 */ /* 0x000fe4000001ff00 */
[----:B------:R-:W-:Y:S02]  /*b830*/  CS2R R34, SRZ ;  /* 0x0000000000227805 */ /* 0x000fe4000001ff00 */
[----:B----4-:R-:W-:Y:S02]  /*b840*/  CS2R R32, SRZ ;  /* 0x0000000000207805 */ /* 0x010fe4000001ff00 */
[----:B------:R-:W-:Y:S01]  /*b850*/  CS2R R30, SRZ ;  /* 0x00000000001e7805 */ /* 0x000fe2000001ff00 */
[C---:B------:R-:W-:Y:S01]  /*b860*/  VIADD R37, R9.reuse, 0xc400 ;  /* 0x0000c40009257836 */ /* 0x040fe20000000000 */
[----:B------:R-:W-:Y:S01]  /*b870*/  CS2R R28, SRZ ;  /* 0x00000000001c7805 */ /* 0x000fe2000001ff00 */
[----:B------:R-:W-:Y:S01]  /*b880*/  VIADD R8, R9, 0xc440 ;  /* 0x0000c44009087836 */ /* 0x000fe20000000000 */
[----:B------:R-:W-:Y:S06]  /*b890*/  @P1 BRA `(.L_x_577) ;  /* 0x0000000000e01947 */ /* 0x000fec0003800000 */
[----:B------:R-:W-:Y:S01]  /*b8a0*/  ULDC UR4, c[0x0][0x3f4] ;  /* 0x0000fd0000047ab9 */ /* 0x000fe20000000800 */
[----:B------:R-:W-:Y:S02]  /*b8b0*/  CS2R R40, SRZ ;  /* 0x0000000000287805 */ /* 0x000fe4000001ff00 */
[----:B------:R-:W-:Y:S02]  /*b8c0*/  ISETP.GE.AND P2, PT, R160, UR4, PT ;  /* 0x00000004a0007c0c */ /* 0x000fe4000bf46270 */
[----:B------:R-:W-:Y:S02]  /*b8d0*/  CS2R R6, SRZ ;  /* 0x0000000000067805 */ /* 0x000fe4000001ff00 */
[----:B------:R-:W-:Y:S02]  /*b8e0*/  ISETP.GE.AND P3, PT, R169, UR4, PT ;  /* 0x00000004a9007c0c */ /* 0x000fe4000bf66270 */
[----:B------:R-:W-:Y:S02]  /*b8f0*/  CS2R R38, SRZ ;  /* 0x0000000000267805 */ /* 0x000fe4000001ff00 */
[----:B------:R-:W-:-:S05]  /*b900*/  ISETP.GE.AND P4, PT, R168, UR4, PT ;  /* 0x00000004a8007c0c */ /* 0x000fca000bf86270 */
[----:B-1----:R-:W-:Y:S01]  /*b910*/  @!P2 MOV R11, R0 ;  /* 0x00000000000ba202 */ /* 0x002fe20000000f00 */
[----:B--2---:R-:W-:-:S03]  /*b920*/  @!P2 IMAD.MOV.U32 R10, RZ, RZ, R3 ;  /* 0x000000ffff0aa224 */ /* 0x004fc600078e0003 */
[----:B------:R-:W-:Y:S01]  /*b930*/  @!P3 IADD3 R20, P1, R3, R198, RZ ;  /* 0x000000c60314b210 */ /* 0x000fe20007f3e0ff */
[----:B---3--:R-:W-:Y:S02]  /*b940*/  @!P2 IMAD.MOV.U32 R15, RZ, RZ, R4 ;  /* 0x000000ffff0fa224 */ /* 0x008fe400078e0004 */
[----:B------:R-:W-:-:S04]  /*b950*/  @!P2 IMAD.WIDE R10, R160, 0x2, R10 ;  /* 0x00000002a00aa825 */ /* 0x000fc800078e020a */
[----:B------:R-:W-:Y:S01]  /*b960*/  @!P2 IMAD.WIDE R12, R160, 0x2, R14 ;  /* 0x00000002a00ca825 */ /* 0x000fe200078e020e */
[----:B------:R0:W5:Y:S01]  /*b970*/  @!P2 LD.E.64 R40, desc[UR60][R10.64] ;  /* 0x0000003c0a28a980 */ /* 0x000162000c101b00 */
[----:B------:R-:W-:Y:S02]  /*b980*/  @!P4 IADD3 R28, P5, R3, R200, RZ ;  /* 0x000000c8031cc210 */ /* 0x000fe40007fbe0ff */
[----:B------:R-:W-:Y:S01]  /*b990*/  @!P3 IMAD.X R21, R0, 0x1, R197, P1 ;  /* 0x000000010015b824 */ /* 0x000fe200008e06c5 */
[----:B------:R-:W5:Y:S01]  /*b9a0*/  @!P2 LD.E.64 R6, desc[UR60][R12.64] ;  /* 0x0000003c0c06a980 */ /* 0x000f62000c101b00 */
[----:B------:R-:W-:Y:S02]  /*b9b0*/  ISETP.GE.AND P2, PT, R171, UR4, PT ;  /* 0x00000004ab007c0c */ /* 0x000fe4000bf46270 */
[C---:B------:R-:W-:Y:S02]  /*b9c0*/  @!P3 IADD3 R24, P1, R14.reuse, R198, RZ ;  /* 0x000000c60e18b210 */ /* 0x040fe40007f3e0ff */
[----:B------:R-:W-:-:S02]  /*b9d0*/  @!P4 IADD3 R42, P6, R14, R200, RZ ;  /* 0x000000c80e2ac210 */ /* 0x000fc40007fde0ff */
[----:B------:R-:W-:Y:S02]  /*b9e0*/  CS2R R26, SRZ ;  /* 0x00000000001a7805 */ /* 0x000fe4000001ff00 */
[----:B------:R-:W-:Y:S01]  /*b9f0*/  CS2R R34, SRZ ;  /* 0x0000000000227805 */ /* 0x000fe2000001ff00 */
[----:B------:R-:W-:Y:S01]  /*ba00*/  @!P3 IMAD.X R25, R4, 0x1, R197, P1 ;  /* 0x000000010419b824 */ /* 0x000fe200008e06c5 */
[----:B0-----:R-:W-:Y:S01]  /*ba10*/  CS2R R10, SRZ ;  /* 0x00000000000a7805 */ /* 0x001fe2000001ff00 */
[--C-:B------:R-:W-:Y:S01]  /*ba20*/  @!P4 IMAD.X R29, R0, 0x1, R199.reuse, P5 ;  /* 0x00000001001dc824 */ /* 0x100fe200028e06c7 */
[----:B------:R0:W5:Y:S01]  /*ba30*/  @!P3 LD.E.64 R38, desc[UR60][R20.64] ;  /* 0x0000003c1426b980 */ /* 0x000162000c101b00 */
[----:B------:R-:W-:Y:S01]  /*ba40*/  @!P4 IMAD.X R43, R4, 0x1, R199, P6 ;  /* 0x00000001042bc824 */ /* 0x000fe200030e06c7 */
[----:B------:R-:W-:Y:S02]  /*ba50*/  ISETP.GE.AND P1, PT, R170, UR4, PT ;  /* 0x00000004aa007c0c */ /* 0x000fe4000bf26270 */
[----:B------:R-:W5:Y:S01]  /*ba60*/  @!P3 LD.E.64 R26, desc[UR60][R24.64] ;  /* 0x0000003c181ab980 */ /* 0x000f62000c101b00 */
[----:B------:R-:W-:-:S02]  /*ba70*/  ISETP.GE.AND P3, PT, R172, UR4, PT ;  /* 0x00000004ac007c0c */ /* 0x000fc4000bf66270 */
[-C--:B------:R-:W-:Y:S01]  /*ba80*/  @!P2 IADD3 R46, P5, R14, R202.reuse, RZ ;  /* 0x000000ca0e2ea210 */ /* 0x080fe20007fbe0ff */
[----:B------:R-:W5:Y:S04]  /*ba90*/  @!P4 LD.E.64 R34, desc[UR60][R28.64] ;  /* 0x0000003c1c22c980 */ /* 0x000f68000c101b00 */
[----:B------:R1:W5:Y:S01]  /*baa0*/  @!P4 LD.E.64 R10, desc[UR60][R42.64] ;  /* 0x0000003c2a0ac980 */ /* 0x000362000c101b00 */
[----:B------:R-:W-:Y:S02]  /*bab0*/  @!P2 IADD3 R44, P4, R3, R202, RZ ;  /* 0x000000ca032ca210 */ /* 0x000fe40007f9e0ff */
[----:B------:R-:W-:Y:S02]  /*bac0*/  CS2R R32, SRZ ;  /* 0x0000000000207805 */ /* 0x000fe4000001ff00 */
[----:B0-----:R-:W-:Y:S01]  /*bad0*/  CS2R R20, SRZ ;  /* 0x0000000000147805 */ /* 0x001fe2000001ff00 */
[----:B------:R-:W-:-:S02]  /*bae0*/  @!P2 IMAD.X R47, R4, 0x1, R201, P5 ;  /* 0x00000001042fa824 */ /* 0x000fc400028e06c9 */
[----:B------:R-:W-:Y:S01]  /*baf0*/  @!P2 IMAD.X R45, R0, 0x1, R201, P4 ;  /* 0x00000001002da824 */ /* 0x000fe200020e06c9 */
[C---:B------:R-:W-:Y:S02]  /*bb00*/  @!P3 IADD3 R50, P4, R3.reuse, R217, RZ ;  /* 0x000000d90332b210 */ /* 0x040fe40007f9e0ff */
[----:B------:R0:W5:Y:S01]  /*bb10*/  @!P2 LD.E.64 R20, desc[UR60][R46.64] ;  /* 0x0000003c2e14a980 */ /* 0x000162000c101b00 */
[----:B------:R-:W-:-:S03]  /*bb20*/  @!P1 IADD3 R48, P6, R3, R215, RZ ;  /* 0x000000d703309210 */ /* 0x000fc60007fde0ff */
[----:B------:R0:W5:Y:S01]  /*bb30*/  @!P2 LD.E.64 R32, desc[UR60][R44.64] ;  /* 0x0000003c2c20a980 */ /* 0x000162000c101b00 */
[C---:B-1----:R-:W-:Y:S02]  /*bb40*/  @!P1 IADD3 R42, P2, R14.reuse, R215, RZ ;  /* 0x000000d70e2a9210 */ /* 0x042fe40007f5e0ff */
[----:B------:R-:W-:Y:S02]  /*bb50*/  @!P3 IADD3 R14, P5, R14, R217, RZ ;  /* 0x000000d90e0eb210 */ /* 0x000fe40007fbe0ff */
[----:B------:R-:W-:Y:S02]  /*bb60*/  CS2R R30, SRZ ;  /* 0x00000000001e7805 */ /* 0x000fe4000001ff00 */
[----:B------:R-:W-:Y:S02]  /*bb70*/  CS2R R24, SRZ ;  /* 0x0000000000187805 */ /* 0x000fe4000001ff00 */
[----:B------:R-:W-:Y:S02]  /*bb80*/  CS2R R28, SRZ ;  /* 0x00000000001c7805 */ /* 0x000fe4000001ff00 */
[----:B------:R-:W-:-:S02]  /*bb90*/  CS2R R12, SRZ ;  /* 0x00000000000c7805 */ /* 0x000fc4000001ff00 */
[----:B------:R-:W-:Y:S01]  /*bba0*/  @!P1 IADD3.X R49, R0, R214, RZ, P6, !PT ;  /* 0x000000d600319210 */ /* 0x000fe200037fe4ff */
[----:B------:R-:W-:Y:S02]  /*bbb0*/  @!P1 IMAD.X R43, R4, 0x1, R214, P2 ;  /* 0x00000001042b9824 */ /* 0x000fe400010e06d6 */
[--C-:B------:R-:W-:Y:S02]  /*bbc0*/  @!P3 IMAD.X R51, R0, 0x1, R216.reuse, P4 ;  /* 0x000000010033b824 */ /* 0x100fe400020e06d8 */
[----:B------:R-:W-:Y:S01]  /*bbd0*/  @!P3 IMAD.X R15, R4, 0x1, R216, P5 ;  /* 0x00000001040fb824 */ /* 0x000fe200028e06d8 */
[----:B------:R0:W5:Y:S04]  /*bbe0*/  @!P1 LD.E.64 R30, desc[UR60][R48.64] ;  /* 0x0000003c301e9980 */ /* 0x000168000c101b00 */
[----:B------:R0:W5:Y:S04]  /*bbf0*/  @!P1 LD.E.64 R24, desc[UR60][R42.64] ;  /* 0x0000003c2a189980 */ /* 0x000168000c101b00 */
[----:B------:R0:W5:Y:S04]  /*bc00*/  @!P3 LD.E.64 R28, desc[UR60][R50.64] ;  /* 0x0000003c321cb980 */ /* 0x000168000c101b00 */
[----:B------:R0:W5:Y:S02]  /*bc10*/  @!P3 LD.E.64 R12, desc[UR60][R14.64] ;  /* 0x0000003c0e0cb980 */ /* 0x000164000c101b00 */
.L_x_577:
[----:B------:R-:W-:Y:S05]  /*bc20*/  BSYNC B1 ;  /* 0x0000000000017941 */ /* 0x000fea0003800000 */
.L_x_576:
[----:B---3--:R-:W-:Y:S01]  /*bc30*/  LEA.HI R4, R189, R189, RZ, 0x1 ;  /* 0x000000bdbd047211 */ /* 0x008fe200078f08ff */
[----:B-1---5:R-:W-:Y:S01]  /*bc40*/  IMAD.MOV.U32 R0, RZ, RZ, R40 ;  /* 0x000000ffff007224 */ /* 0x022fe200078e0028 */
[----:B------:R-:W-:Y:S01]  /*bc50*/  SHF.R.U64 R73, R40, 0x10, R41 ;  /* 0x0000001028497819 */ /* 0x000fe20000001229 */
[----:B------:R-:W-:Y:S01]  /*bc60*/  IMAD.MOV.U32 R40, RZ, RZ, R38 ;  /* 0x000000ffff287224 */ /* 0x000fe200078e0026 */
[----:B------:R-:W-:Y:S01]  /*bc70*/  LOP3.LUT R4, R4, 0xfffffffe, RZ, 0xc0, !PT ;  /* 0xfffffffe04047812 */ /* 0x000fe200078ec0ff */
[----:B------:R-:W-:Y:S01]  /*bc80*/  @P0 VIADD R8, R37, 0xffffffc0 ;  /* 0xffffffc025080836 */ /* 0x000fe20000000000 */
[----:B------:R-:W-:Y:S01]  /*bc90*/  SHF.R.U64 R71, R38, 0x10, R39 ;  /* 0x0000001026477819 */ /* 0x000fe20000001227 */
[--C-:B------:R-:W-:Y:S01]  /*bca0*/  IMAD.MOV.U32 R38, RZ, RZ, R7.reuse ;  /* 0x000000ffff267224 */ /* 0x100fe200078e0007 */
[--C-:B------:R-:W-:Y:S01]  /*bcb0*/  SHF.R.U64 R58, R6, 0x10, R7.reuse ;  /* 0x00000010063a7819 */ /* 0x100fe20000001207 */
[----:B------:R-:W-:Y:S01]  /*bcc0*/  IMAD.IADD R4, R189, 0x1, -R4 ;  /* 0x00000001bd047824 */ /* 0x000fe200078e0a04 */
[----:B------:R-:W-:Y:S01]  /*bcd0*/  SHF.R.U32.HI R61, RZ, 0x10, R7 ;  /* 0x00000010ff3d7819 */ /* 0x000fe20000011607 */
[--C-:B--2---:R-:W-:Y:S01]  /*bce0*/  IMAD.MOV.U32 R3, RZ, RZ, R41.reuse ;  /* 0x000000ffff037224 */ /* 0x104fe200078e0029 */
[----:B------:R-:W-:Y:S01]  /*bcf0*/  SHF.R.U32.HI R70, RZ, 0x10, R41 ;  /* 0x00000010ff467819 */ /* 0x000fe20000011629 */
[----:B0-----:R-:W-:Y:S01]  /*bd00*/  IMAD.MOV.U32 R43, RZ, RZ, R32 ;  /* 0x000000ffff2b7224 */ /* 0x001fe200078e0020 */
[----:B------:R-:W-:Y:S01]  /*bd10*/  SHF.L.U32 R7, R4, 0x1f, RZ ;  /* 0x0000001f04077819 */ /* 0x000fe200000006ff */
[----:B------:R-:W-:Y:S01]  /*bd20*/  IMAD.MOV.U32 R44, RZ, RZ, R33 ;  /* 0x000000ffff2c7224 */ /* 0x000fe200078e0021 */
[----:B------:R-:W-:Y:S01]  /*bd30*/  MOV R41, R39 ;  /* 0x0000002700297202 */ /* 0x000fe20000000f00 */
[----:B------:R-:W-:Y:S01]  /*bd40*/  IMAD.MOV.U32 R47, RZ, RZ, R28 ;  /* 0x000000ffff2f7224 */ /* 0x000fe200078e001c */
[----:B------:R-:W0:Y:S01]  /*bd50*/  SYNCS.PHASECHK.TRANS64.TRYWAIT P0, [R2+URZ+0x2a800], R7 ;  /* 0x02a80007020075a7 */ /* 0x000e22000800017f */
[----:B------:R-:W-:Y:S01]  /*bd60*/  SHF.R.U32.HI R68, RZ, 0x10, R39 ;  /* 0x00000010ff447819 */ /* 0x000fe20000011627 */
[----:B------:R-:W-:Y:S01]  /*bd70*/  IMAD.MOV.U32 R39, RZ, RZ, R34 ;  /* 0x000000ffff277224 */ /* 0x000fe200078e0022 */
[----:B------:R-:W-:Y:S01]  /*bd80*/  SHF.R.U64 R66, R34, 0x10, R35 ;  /* 0x0000001022427819 */ /* 0x000fe20000001223 */
[----:B------:R-:W-:Y:S01]  /*bd90*/  IMAD.MOV.U32 R37, RZ, RZ, R6 ;  /* 0x000000ffff257224 */ /* 0x000fe200078e0006 */
[--C-:B------:R-:W-:Y:S01]  /*bda0*/  SHF.R.U64 R64, R32, 0x10, R33.reuse ;  /* 0x0000001020407819 */ /* 0x100fe20000001221 */
[----:B------:R-:W-:Y:S01]  /*bdb0*/  IMAD.MOV.U32 R32, RZ, RZ, R26 ;  /* 0x000000ffff207224 */ /* 0x000fe200078e001a */
[----:B------:R-:W-:Y:S01]  /*bdc0*/  SHF.R.U32.HI R67, RZ, 0x10, R33 ;  /* 0x00000010ff437819 */ /* 0x000fe20000011621 */
[----:B------:R-:W-:Y:S01]  /*bdd0*/  IMAD.MOV.U32 R42, RZ, RZ, R35 ;  /* 0x000000ffff2a7224 */ /* 0x000fe200078e0023 */
[----:B------:R-:W-:Y:S01]  /*bde0*/  SHF.R.U64 R60, R28, 0x10, R29 ;  /* 0x000000101c3c7819 */ /* 0x000fe2000000121d */
[----:B------:R-:W-:Y:S01]  /*bdf0*/  IMAD.MOV.U32 R45, RZ, RZ, R30 ;  /* 0x000000ffff2d7224 */ /* 0x000fe200078e001e */
[----:B------:R-:W-:Y:S01]  /*be00*/  MOV R48, R29 ;  /* 0x0000001d00307202 */ /* 0x000fe20000000f00 */
[----:B------:R-:W-:Y:S01]  /*be10*/  IMAD.MOV.U32 R46, RZ, RZ, R31 ;  /* 0x000000ffff2e7224 */ /* 0x000fe200078e001f */
[----:B------:R-:W-:Y:S01]  /*be20*/  SHF.R.U32.HI R63, RZ, 0x10, R29 ;  /* 0x00000010ff3f7819 */ /* 0x000fe2000001161d */
[--C-:B------:R-:W-:Y:S01]  /*be30*/  IMAD.MOV.U32 R33, RZ, RZ, R27.reuse ;  /* 0x000000ffff217224 */ /* 0x100fe200078e001b */
[----:B------:R-:W-:Y:S01]  /*be40*/  SHF.R.U64 R59, R26, 0x10, R27 ;  /* 0x000000101a3b7819 */ /* 0x000fe2000000121b */
[----:B------:R-:W-:Y:S01]  /*be50*/  IMAD.MOV.U32 R28, RZ, RZ, R10 ;  /* 0x000000ffff1c7224 */ /* 0x000fe200078e000a */
[----:B------:R-:W-:Y:S01]  /*be60*/  PRMT R26, R39, 0x5410, R66 ;  /* 0x00005410271a7816 */ /* 0x000fe20000000042 */
[----:B------:R-:W-:Y:S01]  /*be70*/  IMAD.MOV.U32 R29, RZ, RZ, R11 ;  /* 0x000000ffff1d7224 */ /* 0x000fe200078e000b */
[----:B------:R-:W-:Y:S01]  /*be80*/  SHF.R.U32.HI R69, RZ, 0x10, R35 ;  /* 0x00000010ff457819 */ /* 0x000fe20000011623 */
[----:B------:R-:W-:Y:S01]  /*be90*/  IMAD.MOV.U32 R6, RZ, RZ, R21 ;  /* 0x000000ffff067224 */ /* 0x000fe200078e0015 */
[--C-:B------:R-:W-:Y:S01]  /*bea0*/  SHF.R.U64 R62, R30, 0x10, R31.reuse ;  /* 0x000000101e3e7819 */ /* 0x100fe2000000121f */
[----:B------:R-:W-:Y:S01]  /*beb0*/  BSSY B1, `(.L_x_578) ;  /* 0x0000026000017945 */ /* 0x000fe20003800000 */
[----:B------:R-:W-:Y:S01]  /*bec0*/  SHF.R.U32.HI R65, RZ, 0x10, R31 ;  /* 0x00000010ff417819 */ /* 0x000fe2000001161f */
[----:B------:R-:W-:Y:S01]  /*bed0*/  IMAD.MOV.U32 R14, RZ, RZ, R24 ;  /* 0x000000ffff0e7224 */ /* 0x000fe200078e0018 */
[----:B------:R-:W-:Y:S01]  /*bee0*/  SHF.R.U32.HI R56, RZ, 0x10, R27 ;  /* 0x00000010ff387819 */ /* 0x000fe2000001161b */
[----:B------:R-:W-:Y:S01]  /*bef0*/  IMAD.MOV.U32 R15, RZ, RZ, R25 ;  /* 0x000000ffff0f7224 */ /* 0x000fe200078e0019 */
[--C-:B------:R-:W-:Y:S01]  /*bf00*/  SHF.R.U64 R57, R10, 0x10, R11.reuse ;  /* 0x000000100a397819 */ /* 0x100fe2000000120b */
[----:B------:R-:W-:Y:S01]  /*bf10*/  IMAD.MOV.U32 R10, RZ, RZ, R12 ;  /* 0x000000ffff0a7224 */ /* 0x000fe200078e000c */
[----:B------:R-:W-:Y:S01]  /*bf20*/  SHF.R.U32.HI R54, RZ, 0x10, R11 ;  /* 0x00000010ff367819 */ /* 0x000fe2000001160b */
[----:B------:R-:W-:Y:S01]  /*bf30*/  IMAD.MOV.U32 R11, RZ, RZ, R13 ;  /* 0x000000ffff0b7224 */ /* 0x000fe200078e000d */
[----:B------:R-:W-:-:S02]  /*bf40*/  MOV R4, R20 ;  /* 0x0000001400047202 */ /* 0x000fc40000000f00 */
[--C-:B------:R-:W-:Y:S02]  /*bf50*/  SHF.R.U64 R55, R20, 0x10, R21.reuse ;  /* 0x0000001014377819 */ /* 0x100fe40000001215 */
[----:B------:R-:W-:Y:S02]  /*bf60*/  SHF.R.U32.HI R53, RZ, 0x10, R21 ;  /* 0x00000010ff357819 */ /* 0x000fe40000011615 */
[----:B------:R-:W-:Y:S02]  /*bf70*/  VIMNMX R39, R5, 0x80, PT ;  /* 0x0000008005277848 */ /* 0x000fe40003fe0100 */
[--C-:B------:R-:W-:Y:S02]  /*bf80*/  SHF.R.U64 R51, R24, 0x10, R25.reuse ;  /* 0x0000001018337819 */ /* 0x100fe40000001219 */
[----:B------:R-:W-:Y:S02]  /*bf90*/  SHF.R.U32.HI R52, RZ, 0x10, R25 ;  /* 0x00000010ff347819 */ /* 0x000fe40000011619 */
[----:B------:R-:W-:-:S02]  /*bfa0*/  SHF.R.U64 R49, R12, 0x10, R13 ;  /* 0x000000100c317819 */ /* 0x000fc4000000120d */
[----:B------:R-:W-:Y:S02]  /*bfb0*/  SHF.R.U32.HI R50, RZ, 0x10, R13 ;  /* 0x00000010ff327819 */ /* 0x000fe4000001160d */
[----:B------:R-:W-:Y:S02]  /*bfc0*/  PRMT R34, R0, 0x5410, R73 ;  /* 0x0000541000227816 */ /* 0x000fe40000000049 */
[----:B------:R-:W-:Y:S02]  /*bfd0*/  PRMT R35, R3, 0x5410, R70 ;  /* 0x0000541003237816 */ /* 0x000fe40000000046 */
[----:B------:R-:W-:Y:S02]  /*bfe0*/  PRMT R30, R40, 0x5410, R71 ;  /* 0x00005410281e7816 */ /* 0x000fe40000000047 */
[----:B------:R-:W-:Y:S02]  /*bff0*/  PRMT R31, R41, 0x5410, R68 ;  /* 0x00005410291f7816 */ /* 0x000fe40000000044 */
[----:B------:R-:W-:-:S02]  /*c000*/  PRMT R27, R42, 0x5410, R69 ;  /* 0x000054102a1b7816 */ /* 0x000fc40000000045 */
[----:B------:R-:W-:Y:S02]  /*c010*/  PRMT R20, R43, 0x5410, R64 ;  /* 0x000054102b147816 */ /* 0x000fe40000000040 */
[----:B------:R-:W-:Y:S02]  /*c020*/  PRMT R21, R44, 0x5410, R67 ;  /* 0x000054102c157816 */ /* 0x000fe40000000043 */
[----:B------:R-:W-:Y:S02]  /*c030*/  PRMT R12, R45, 0x5410, R62 ;  /* 0x000054102d0c7816 */ /* 0x000fe4000000003e */
[----:B------:R-:W-:Y:S02]  /*c040*/  PRMT R13, R46, 0x5410, R65 ;  /* 0x000054102e0d7816 */ /* 0x000fe40000000041 */
[----:B------:R-:W-:Y:S02]  /*c050*/  PRMT R0, R47, 0x5410, R60 ;  /* 0x000054102f007816 */ /* 0x000fe4000000003c */
[----:B------:R-:W-:-:S02]  /*c060*/  PRMT R3, R48, 0x5410, R63 ;  /* 0x0000541030037816 */ /* 0x000fc4000000003f */
[----:B------:R-:W-:Y:S02]  /*c070*/  PRMT R37, R37, 0x5410, R58 ;  /* 0x0000541025257816 */ /* 0x000fe4000000003a */
[----:B------:R-:W-:Y:S02]  /*c080*/  ISETP.GE.AND P1, PT, R165, R39, PT ;  /* 0x00000027a500720c */ /* 0x000fe40003f26270 */
[----:B------:R-:W-:Y:S02]  /*c090*/  PRMT R38, R38, 0x5410, R61 ;  /* 0x0000541026267816 */ /* 0x000fe4000000003d */
[----:B------:R-:W-:Y:S02]  /*c0a0*/  PRMT R32, R32, 0x5410, R59 ;  /* 0x0000541020207816 */ /* 0x000fe4000000003b */
[----:B------:R-:W-:Y:S02]  /*c0b0*/  PRMT R33, R33, 0x5410, R56 ;  /* 0x0000541021217816 */ /* 0x000fe40000000038 */
[----:B------:R-:W-:-:S02]  /*c0c0*/  PRMT R28, R28, 0x5410, R57 ;  /* 0x000054101c1c7816 */ /* 0x000fc40000000039 */
[----:B------:R-:W-:Y:S02]  /*c0d0*/  PRMT R29, R29, 0x5410, R54 ;  /* 0x000054101d1d7816 */ /* 0x000fe40000000036 */
[----:B------:R-:W-:Y:S02]  /*c0e0*/  PRMT R24, R4, 0x5410, R55 ;  /* 0x0000541004187816 */ /* 0x000fe40000000037 */
[----:B------:R-:W-:Y:S01]  /*c0f0*/  PRMT R25, R6, 0x5410, R53 ;  /* 0x0000541006197816 */ /* 0x000fe20000000035 */
[----:B0-----:R-:W-:Y:S06]  /*c100*/  @!P0 BRA `(.L_x_579) ;  /* 0x0000013800f48947 */ /* 0x001fec0003800000 */
.L_x_820:
[----:B------:R-:W-:Y:S05]  /*c110*/  BSYNC B1 ;  /* 0x0000000000017941 */ /* 0x000fea0003800000 */
.L_x_578:
[----:B------:R-:W-:Y:S01]  /*c120*/  BSSY B1, `(.L_x_580) ;  /* 0x0000101000017945 */ /* 0x000fe20003800000 */
[----:B------:R-:W-:Y:S02]  /*c130*/  PRMT R14, R14, 0x5410, R51 ;  /* 0x000054100e0e7816 */ /* 0x000fe40000000033 */
[----:B------:R-:W-:Y:S02]  /*c140*/  PRMT R15, R15, 0x5410, R52 ;  /* 0x000054100f0f7816 */ /* 0x000fe40000000034 */
[----:B------:R-:W-:Y:S02]  /*c150*/  PRMT R10, R10, 0x5410, R49 ;  /* 0x000054100a0a7816 */ /* 0x000fe40000000031 */
[----:B------:R-:W-:Y:S01]  /*c160*/  PRMT R11, R11, 0x5410, R50 ;  /* 0x000054100b0b7816 */ /* 0x000fe20000000032 */
[----:B------:R-:W-:Y:S06]  /*c170*/  @P1 BRA `(.L_x_581) ;  /* 0x0000000c00ec1947 */ /* 0x000fec0003800000 */
[----:B------:R-:W1:Y:S01]  /*c180*/  LDC R5, c[0x0][0x3f4] ;  /* 0x0000fd00ff057b82 */ /* 0x000e620000000800 */
[----:B------:R-:W-:Y:S01]  /*c190*/  BSSY B2, `(.L_x_582) ;  /* 0x000002e000027945 */ /* 0x000fe20003800000 */
[-C--:B-1----:R-:W-:Y:S02]  /*c1a0*/  ISETP.GE.AND P0, PT, R160, R5.reuse, PT ;  /* 0x00000005a000720c */ /* 0x082fe40003f06270 */
[-C--:B------:R-:W-:Y:S02]  /*c1b0*/  ISETP.GE.AND P1, PT, R169, R5.reuse, PT ;  /* 0x00000005a900720c */ /* 0x080fe40003f26270 */
[-C--:B------:R-:W-:Y:S02]  /*c1c0*/  ISETP.GE.AND P2, PT, R168, R5.reuse, PT ;  /* 0x00000005a800720c */ /* 0x080fe40003f46270 */
[-C--:B------:R-:W-:Y:S02]  /*c1d0*/  ISETP.GE.AND P3, PT, R171, R5.reuse, PT ;  /* 0x00000005ab00720c */ /* 0x080fe40003f66270 */
[----:B------:R-:W-:-:S02]  /*c1e0*/  ISETP.GE.AND P4, PT, R170, R5, PT ;  /* 0x00000005aa00720c */ /* 0x000fc40003f86270 */
[----:B------:R-:W-:-:S03]  /*c1f0*/  ISETP.GE.AND P5, PT, R172, R5, PT ;  /* 0x00000005ac00720c */ /* 0x000fc60003fa6270 */
[----:B------:R-:W-:Y:S10]  /*c200*/  @P0 BRA `(.L_x_583) ;  /* 0x0000000000980947 */ /* 0x000ff40003800000 */
[----:B0-----:R-:W0:Y:S01]  /*c210*/  LDS.128 R4, [R9+0xc400] ;  /* 0x00c4000009047984 */ /* 0x001e220000000c00 */
[C---:B------:R-:W-:Y:S01]  /*c220*/  SHF.L.U32 R45, R34.reuse, 0x10, RZ ;  /* 0x00000010222d7819 */ /* 0x040fe200000006ff */
[C---:B------:R-:W-:Y:S01]  /*c230*/  IMAD.U32 R47, R37.reuse, 0x10000, RZ ;  /* 0x00010000252f7824 */ /* 0x040fe200078e00ff */
[----:B------:R-:W-:Y:S02]  /*c240*/  LOP3.LUT R46, R37, 0xffff0000, RZ, 0xc0, !PT ;  /* 0xffff0000252e7812 */ /* 0x000fe400078ec0ff */
[----:B------:R-:W-:Y:S01]  /*c250*/  LOP3.LUT R44, R34, 0xffff0000, RZ, 0xc0, !PT ;  /* 0xffff0000222c7812 */ /* 0x000fe200078ec0ff */
[C---:B0-----:R-:W-:Y:S01]  /*c260*/  IMAD.U32 R40, R4.reuse, 0x10000, RZ ;  /* 0x0001000004287824 */ /* 0x041fe200078e00ff */
[----:B------:R-:W-:Y:S01]  /*c270*/  LOP3.LUT R4, R4, 0xffff0000, RZ, 0xc0, !PT ;  /* 0xffff000004047812 */ /* 0x000fe200078ec0ff */
[C---:B------:R-:W-:Y:S01]  /*c280*/  IMAD.U32 R41, R5.reuse, 0x10000, RZ ;  /* 0x0001000005297824 */ /* 0x040fe200078e00ff */
[----:B------:R-:W-:Y:S01]  /*c290*/  LOP3.LUT R5, R5, 0xffff0000, RZ, 0xc0, !PT ;  /* 0xffff000005057812 */ /* 0x000fe200078ec0ff */
[C---:B------:R-:W-:Y:S01]  /*c2a0*/  IMAD.U32 R42, R6.reuse, 0x10000, RZ ;  /* 0x00010000062a7824 */ /* 0x040fe200078e00ff */
[----:B------:R-:W-:Y:S01]  /*c2b0*/  LOP3.LUT R6, R6, 0xffff0000, RZ, 0xc0, !PT ;  /* 0xffff000006067812 */ /* 0x000fe200078ec0ff */
[C---:B------:R-:W-:Y:S01]  /*c2c0*/  FMUL.FTZ R49, R4.reuse, R47 ;  /* 0x0000002f04317220 */ /* 0x040fe20000410000 */
[----:B------:R-:W-:Y:S01]  /*c2d0*/  FMUL.FTZ R4, R4, R45 ;  /* 0x0000002d04047220 */ /* 0x000fe20000410000 */
[----:B------:R-:W-:-:S02]  /*c2e0*/  IMAD.U32 R43, R7, 0x10000, RZ ;  /* 0x00010000072b7824 */ /* 0x000fc400078e00ff */
[----:B------:R-:W-:Y:S01]  /*c2f0*/  FMUL.FTZ R50, R5, R46 ;  /* 0x0000002e05327220 */ /* 0x000fe20000410000 */
[C---:B------:R-:W-:Y:S01]  /*c300*/  FFMA.FTZ R49, R40.reuse, R45, -R49 ;  /* 0x0000002d28317223 */ /* 0x040fe20000010831 */
[----:B------:R-:W-:Y:S01]  /*c310*/  FFMA.FTZ R48, R40, R47, R4 ;  /* 0x0000002f28307223 */ /* 0x000fe20000010004 */
[----:B------:R-:W-:Y:S01]  /*c320*/  LOP3.LUT R7, R7, 0xffff0000, RZ, 0xc0, !PT ;  /* 0xffff000007077812 */ /* 0x000fe200078ec0ff */
[-C--:B------:R-:W-:Y:S01]  /*c330*/  FMUL.FTZ R52, R5, R44.reuse ;  /* 0x0000002c05347220 */ /* 0x080fe20000410000 */
[C---:B------:R-:W-:Y:S01]  /*c340*/  LOP3.LUT R40, R38.reuse, 0xffff0000, RZ, 0xc0, !PT ;  /* 0xffff000026287812 */ /* 0x040fe200078ec0ff */
[----:B------:R-:W-:Y:S01]  /*c350*/  IMAD.U32 R45, R38, 0x10000, RZ ;  /* 0x00010000262d7824 */ /* 0x000fe200078e00ff */
[C---:B------:R-:W-:Y:S01]  /*c360*/  LOP3.LUT R4, R35.reuse, 0xffff0000, RZ, 0xc0, !PT ;  /* 0xffff000023047812 */ /* 0x040fe200078ec0ff */
[----:B------:R-:W-:Y:S02]  /*c370*/  IMAD.U32 R5, R35, 0x10000, RZ ;  /* 0x0001000023057824 */ /* 0x000fe400078e00ff */
[C---:B------:R-:W-:Y:S01]  /*c380*/  FFMA.FTZ R50, R41.reuse, R44, -R50 ;  /* 0x0000002c29327223 */ /* 0x040fe20000010832 */
[----:B------:R-:W-:Y:S01]  /*c390*/  FFMA.FTZ R41, R41, R46, R52 ;  /* 0x0000002e29297223 */ /* 0x000fe20000010034 */
[C---:B------:R-:W-:Y:S01]  /*c3a0*/  FMUL.FTZ R47, R6.reuse, R45 ;  /* 0x0000002d062f7220 */ /* 0x040fe20000410000 */
[-C--:B------:R-:W-:Y:S01]  /*c3b0*/  FMUL.FTZ R44, R6, R5.reuse ;  /* 0x00000005062c7220 */ /* 0x080fe20000410000 */
[C---:B------:R-:W-:Y:S01]  /*c3c0*/  FMUL.FTZ R46, R7.reuse, R40 ;  /* 0x00000028072e7220 */ /* 0x040fe20000410000 */
[-C--:B------:R-:W-:Y:S01]  /*c3d0*/  FMUL.FTZ R51, R7, R4.reuse ;  /* 0x0000000407337220 */ /* 0x080fe20000410000 */
[C---:B------:R-:W-:Y:S01]  /*c3e0*/  FFMA.FTZ R6, R42.reuse, R5, -R47 ;  /* 0x000000052a067223 */ /* 0x040fe2000001082f */
[----:B------:R-:W-:Y:S01]  /*c3f0*/  FFMA.FTZ R45, R42, R45, R44 ;  /* 0x0000002d2a2d7223 */ /* 0x000fe2000001002c */
[C---:B------:R-:W-:Y:S01]  /*c400*/  FFMA.FTZ R7, R43.reuse, R4, -R46 ;  /* 0x000000042b077223 */ /* 0x040fe2000001082e */
[----:B------:R-:W-:Y:S01]  /*c410*/  FFMA.FTZ R40, R43, R40, R51 ;  /* 0x000000282b287223 */ /* 0x000fe20000010033 */
[----:B------:R-:W-:-:S02]  /*c420*/  F2FP.BF16.F32.PACK_AB R4, R48, R49 ;  /* 0x000000313004723e */ /* 0x000fc400000010ff */
[----:B------:R-:W-:Y:S02]  /*c430*/  F2FP.BF16.F32.PACK_AB R5, R41, R50 ;  /* 0x000000322905723e */ /* 0x000fe400000010ff */
[----:B------:R-:W-:Y:S02]  /*c440*/  F2FP.BF16.F32.PACK_AB R6, R45, R6 ;  /* 0x000000062d06723e */ /* 0x000fe400000010ff */
[----:B------:R-:W-:-:S05]  /*c450*/  F2FP.BF16.F32.PACK_AB R7, R40, R7 ;  /* 0x000000072807723e */ /* 0x000fca00000010ff */
[----:B------:R1:W-:Y:S02]  /*c460*/  STS.128 [R9+0xc400], R4 ;  /* 0x00c4000409007388 */ /* 0x0003e40000000c00 */
.L_x_583:
[----:B------:R-:W-:Y:S05]  /*c470*/  BSYNC B2 ;  /* 0x0000000000027941 */ /* 0x000fea0003800000 */
.L_x_582:
[----:B------:R-:W-:Y:S04]  /*c480*/  BSSY B2, `(.L_x_584) ;  /* 0x0000028000027945 */ /* 0x000fe80003800000 */
[----:B------:R-:W-:Y:S05]  /*c490*/  @P1 BRA `(.L_x_585) ;  /* 0x0000000000981947 */ /* 0x000fea0003800000 */
[----:B01----:R-:W0:Y:S01]  /*c4a0*/  LDS.128 R4, [R8] ;  /* 0x0000000008047984 */ /* 0x003e220000000c00 */
[----:B------:R-:W-:Y:S01]  /*c4b0*/  SHF.L.U32 R45, R30, 0x10, RZ ;  /* 0x000000101e2d7819 */ /* 0x000fe200000006ff */
        /* <DEDUP_REMOVED lines=35> */
[----:B------:R2:W-:Y:S02]  /*c6f0*/  STS.128 [R8], R4 ;  /* 0x0000000408007388 */ /* 0x0005e40000000c00 */
.L_x_585:
[----:B------:R-:W-:Y:S05]  /*c700*/  BSYNC B2 ;  /* 0x0000000000027941 */ /* 0x000fea0003800000 */
.L_x_584:
[----:B------:R-:W-:Y:S04]  /*c710*/  BSSY B2, `(.L_x_586) ;  /* 0x0000028000027945 */ /* 0x000fe80003800000 */
[----:B------:R-:W-:Y:S05]  /*c720*/  @P2 BRA `(.L_x_587) ;  /* 0x0000000000982947 */ /* 0x000fea0003800000 */
[----:B012---:R-:W0:Y:S01]  /*c730*/  LDS.128 R4, [R9+0x10400] ;  /* 0x0104000009047984 */ /* 0x007e220000000c00 */
        /* <DEDUP_REMOVED lines=37> */
.L_x_587:
[----:B------:R-:W-:Y:S05]  /*c990*/  BSYNC B2 ;  /* 0x0000000000027941 */ /* 0x000fea0003800000 */
.L_x_586:
[----:B------:R-:W-:Y:S04]  /*c9a0*/  BSSY B2, `(.L_x_588) ;  /* 0x0000028000027945 */ /* 0x000fe80003800000 */
[----:B------:R-:W-:Y:S05]  /*c9b0*/  @P3 BRA `(.L_x_589) ;  /* 0x0000000000983947 */ /* 0x000fea0003800000 */
[----:B0123--:R-:W0:Y:S01]  /*c9c0*/  LDS.128 R4, [R8+0x4000] ;  /* 0x0040000008047984 */ /* 0x00fe220000000c00 */
        /* <DEDUP_REMOVED lines=37> */
.L_x_589:
[----:B------:R-:W-:Y:S05]  /*cc20*/  BSYNC B2 ;  /* 0x0000000000027941 */ /* 0x000fea0003800000 */
.L_x_588:
[----:B------:R-:W-:Y:S04]  /*cc30*/  BSSY B2, `(.L_x_590) ;  /* 0x0000028000027945 */ /* 0x000fe80003800000 */
[----:B------:R-:W-:Y:S05]  /*cc40*/  @P4 BRA `(.L_x_591) ;  /* 0x0000000000984947 */ /* 0x000fea0003800000 */
[----:B01234-:R-:W0:Y:S01]  /*cc50*/  LDS.128 R4, [R9+0x14400] ;  /* 0x0144000009047984 */ /* 0x01fe220000000c00 */
        /* <DEDUP_REMOVED lines=37> */
.L_x_591:
[----:B------:R-:W-:Y:S05]  /*ceb0*/  BSYNC B2 ;  /* 0x0000000000027941 */ /* 0x000fea0003800000 */
.L_x_590:
        /* <DEDUP_REMOVED lines=39> */
.L_x_581:
[----:B------:R-:W-:Y:S05]  /*d130*/  BSYNC B1 ;  /* 0x0000000000017941 */ /* 0x000fea0003800000 */
.L_x_580:
[----:B------:R-:W-:-:S13]  /*d140*/  ISETP.GE.AND P0, PT, R224, R39, PT ;  /* 0x00000027e000720c */ /* 0x000fda0003f06270 */
[----:B------:R-:W-:Y:S05]  /*d150*/  @P0 BRA `(.L_x_592) ;  /* 0x0000003800d00947 */ /* 0x000fea0003800000 */
[----:B01234-:R-:W0:Y:S01]  /*d160*/  LDC R5, c[0x0][0x3f4] ;  /* 0x0000fd00ff057b82 */ /* 0x01fe220000000800 */
[----:B------:R-:W-:Y:S01]  /*d170*/  BSSY B1, `(.L_x_593) ;  /* 0x000002e000017945 */ /* 0x000fe20003800000 */
[-C--:B0-----:R-:W-:Y:S02]  /*d180*/  ISETP.GE.AND P0, PT, R160, R5.reuse, PT ;  /* 0x00000005a000720c */ /* 0x081fe40003f06270 */
[-C--:B------:R-:W-:Y:S02]  /*d190*/  ISETP.GE.AND P1, PT, R169, R5.reuse, PT ;  /* 0x00000005a900720c */ /* 0x080fe40003f26270 */
[-C--:B------:R-:W-:Y:S02]  /*d1a0*/  ISETP.GE.AND P2, PT, R168, R5.reuse, PT ;  /* 0x00000005a800720c */ /* 0x080fe40003f46270 */
[-C--:B------:R-:W-:Y:S02]  /*d1b0*/  ISETP.GE.AND P3, PT, R171, R5.reuse, PT ;  /* 0x00000005ab00720c */ /* 0x080fe40003f66270 */
[----:B------:R-:W-:-:S02]  /*d1c0*/  ISETP.GE.AND P4, PT, R170, R5, PT ;  /* 0x00000005aa00720c */ /* 0x000fc40003f86270 */
[----:B------:R-:W-:-:S03]  /*d1d0*/  ISETP.GE.AND P5, PT, R172, R5, PT ;  /* 0x00000005ac00720c */ /* 0x000fc60003fa6270 */
[----:B------:R-:W-:Y:S10]  /*d1e0*/  @P0 BRA `(.L_x_594) ;  /* 0x0000000000980947 */ /* 0x000ff40003800000 */
[----:B------:R-:W0:Y:S01]  /*d1f0*/  LDS.128 R4, [R9+0xe400] ;  /* 0x00e4000009047984 */ /* 0x000e220000000c00 */
[C---:B------:R-:W-:Y:S01]  /*d200*/  SHF.L.U32 R43, R34.reuse, 0x10, RZ ;  /* 0x00000010222b7819 */ /* 0x040fe200000006ff */
[C---:B------:R-:W-:Y:S01]  /*d210*/  IMAD.U32 R45, R37.reuse, 0x10000, RZ ;  /* 0x00010000252d7824 */ /* 0x040fe200078e00ff */
[----:B------:R-:W-:Y:S02]  /*d220*/  LOP3.LUT R48, R37, 0xffff0000, RZ, 0xc0, !PT ;  /* 0xffff000025307812 */ /* 0x000fe400078ec0ff */
        /* <DEDUP_REMOVED lines=8> */
[-C--:B------:R-:W-:Y:S01]  /*d2b0*/  FMUL.FTZ R42, R45, R4.reuse ;  /* 0x000000042d2a7220 */ /* 0x080fe20000410000 */
[----:B------:R-:W-:Y:S01]  /*d2c0*/  FMUL.FTZ R44, R43, R4 ;  /* 0x000000042b2c7220 */ /* 0x000fe20000410000 */
[----:B------:R-:W-:Y:S01]  /*d2d0*/  FMUL.FTZ R41, R48, R5 ;  /* 0x0000000530297220 */ /* 0x000fe20000410000 */
[----:B------:R-:W-:-:S02]  /*d2e0*/  IMAD.U32 R37, R7, 0x10000, RZ ;  /* 0x0001000007257824 */ /* 0x000fc400078e00ff */
[-C--:B------:R-:W-:Y:S01]  /*d2f0*/  FFMA.FTZ R4, R43, R39.reuse, -R42 ;  /* 0x000000272b047223 */ /* 0x080fe2000001082a */
[----:B------:R-:W-:Y:S01]  /*d300*/  FFMA.FTZ R39, R45, R39, R44 ;  /* 0x000000272d277223 */ /* 0x000fe2000001002c */
[C---:B------:R-:W-:Y:S01]  /*d310*/  FMUL.FTZ R43, R46.reuse, R5 ;  /* 0x000000052e2b7220 */ /* 0x040fe20000410000 */
[----:B------:R-:W-:Y:S01]  /*d320*/  LOP3.LUT R7, R7, 0xffff0000, RZ, 0xc0, !PT ;  /* 0xffff000007077812 */ /* 0x000fe200078ec0ff */
[-C--:B------:R-:W-:Y:S01]  /*d330*/  FFMA.FTZ R5, R46, R40.reuse, -R41 ;  /* 0x000000282e057223 */ /* 0x080fe20000010829 */
[C---:B------:R-:W-:Y:S01]  /*d340*/  LOP3.LUT R45, R35.reuse, 0xffff0000, RZ, 0xc0, !PT ;  /* 0xffff0000232d7812 */ /* 0x040fe200078ec0ff */
[----:B------:R-:W-:Y:S02]  /*d350*/  IMAD.U32 R46, R38, 0x10000, RZ ;  /* 0x00010000262e7824 */ /* 0x000fe400078e00ff */
[----:B------:R-:W-:Y:S01]  /*d360*/  FFMA.FTZ R40, R48, R40, R43 ;  /* 0x0000002830287223 */ /* 0x000fe2000001002b */
[----:B------:R-:W-:Y:S02]  /*d370*/  IMAD.U32 R44, R35, 0x10000, RZ ;  /* 0x00010000232c7824 */ /* 0x000fe400078e00ff */
[-C--:B------:R-:W-:Y:S01]  /*d380*/  FMUL.FTZ R38, R47, R7.reuse ;  /* 0x000000072f267220 */ /* 0x080fe20000410000 */
[-C--:B------:R-:W-:Y:S01]  /*d390*/  FMUL.FTZ R35, R46, R6.reuse ;  /* 0x000000062e237220 */ /* 0x080fe20000410000 */
[C---:B------:R-:W-:Y:S01]  /*d3a0*/  FMUL.FTZ R42, R45.reuse, R7 ;  /* 0x000000072d2a7220 */ /* 0x040fe20000410000 */
[C---:B------:R-:W-:Y:S01]  /*d3b0*/  FMUL.FTZ R41, R44.reuse, R6 ;  /* 0x000000062c297220 */ /* 0x040fe20000410000 */
[-C--:B------:R-:W-:Y:S01]  /*d3c0*/  FFMA.FTZ R7, R45, R37.reuse, -R38 ;  /* 0x000000252d077223 */ /* 0x080fe20000010826 */
[-C--:B------:R-:W-:Y:S01]  /*d3d0*/  FFMA.FTZ R6, R44, R34.reuse, -R35 ;  /* 0x000000222c067223 */ /* 0x080fe20000010823 */
[----:B------:R-:W-:Y:S01]  /*d3e0*/  FFMA.FTZ R42, R47, R37, R42 ;  /* 0x000000252f2a7223 */ /* 0x000fe2000001002a */
[----:B------:R-:W-:Y:S01]  /*d3f0*/  FFMA.FTZ R41, R46, R34, R41 ;  /* 0x000000222e297223 */ /* 0x000fe20000010029 */
[----:B------:R-:W-:-:S02]  /*d400*/  F2FP.BF16.F32.PACK_AB R4, R39, R4 ;  /* 0x000000042704723e */ /* 0x000fc400000010ff */
[----:B------:R-:W-:Y:S02]  /*d410*/  F2FP.BF16.F32.PACK_AB R5, R40, R5 ;  /* 0x000000052805723e */ /* 0x000fe400000010ff */
[----:B------:R-:W-:Y:S02]  /*d420*/  F2FP.BF16.F32.PACK_AB R6, R41, R6 ;  /* 0x000000062906723e */ /* 0x000fe400000010ff */
[----:B------:R-:W-:-:S05]  /*d430*/  F2FP.BF16.F32.PACK_AB R7, R42, R7 ;  /* 0x000000072a07723e */ /* 0x000fca00000010ff */
[----:B------:R0:W-:Y:S02]  /*d440*/  STS.128 [R9+0xe400], R4 ;  /* 0x00e4000409007388 */ /* 0x0001e40000000c00 */
.L_x_594:
[----:B------:R-:W-:Y:S05]  /*d450*/  BSYNC B1 ;  /* 0x0000000000017941 */ /* 0x000fea0003800000 */
.L_x_593:
[----:B------:R-:W-:Y:S04]  /*d460*/  BSSY B1, `(.L_x_595) ;  /* 0x0000028000017945 */ /* 0x000fe80003800000 */
[----:B------:R-:W-:Y:S05]  /*d470*/  @P1 BRA `(.L_x_596) ;  /* 0x0000000000981947 */ /* 0x000fea0003800000 */
[----:B0-----:R-:W0:Y:S01]  /*d480*/  LDS.128 R4, [R8+0x2000] ;  /* 0x0020000008047984 */ /* 0x001e220000000c00 */
[----:B------:R-:W-:Y:S01]  /*d490*/  SHF.L.U32 R40, R30, 0x10, RZ ;  /* 0x000000101e287819 */ /* 0x000fe200000006ff */
        /* <DEDUP_REMOVED lines=19> */
[----:B------:R-:W-:Y:S01]  /*d5d0*/  LOP3.LUT R40, R31, 0xffff0000, RZ, 0xc0, !PT ;  /* 0xffff00001f287812 */ /* 0x000fe200078ec0ff */
[----:B------:R-:W-:Y:S02]  /*d5e0*/  IMAD.U32 R42, R33, 0x10000, RZ ;  /* 0x00010000212a7824 */ /* 0x000fe400078e00ff */
[----:B------:R-:W-:Y:S01]  /*d5f0*/  FFMA.FTZ R34, R43, R35, R34 ;  /* 0x000000232b227223 */ /* 0x000fe20000010022 */
[----:B------:R-:W-:Y:S02]  /*d600*/  IMAD.U32 R38, R31, 0x10000, RZ ;  /* 0x000100001f267824 */ /* 0x000fe400078e00ff */
[-C--:B------:R-:W-:Y:S01]  /*d610*/  FMUL.FTZ R35, R44, R7.reuse ;  /* 0x000000072c237220 */ /* 0x080fe20000410000 */
[-C--:B------:R-:W-:Y:S01]  /*d620*/  FMUL.FTZ R31, R42, R6.reuse ;  /* 0x000000062a1f7220 */ /* 0x080fe20000410000 */
[----:B------:R-:W-:Y:S01]  /*d630*/  FMUL.FTZ R37, R40, R7 ;  /* 0x0000000728257220 */ /* 0x000fe20000410000 */
[----:B------:R-:W-:Y:S01]  /*d640*/  FMUL.FTZ R33, R38, R6 ;  /* 0x0000000626217220 */ /* 0x000fe20000410000 */
[----:B------:R-:W-:Y:S01]  /*d650*/  FFMA.FTZ R7, R40, R32, -R35 ;  /* 0x0000002028077223 */ /* 0x000fe20000010823 */
[----:B------:R-:W-:Y:S01]  /*d660*/  FFMA.FTZ R6, R38, R30, -R31 ;  /* 0x0000001e26067223 */ /* 0x000fe2000001081f */
[----:B------:R-:W-:Y:S01]  /*d670*/  FFMA.FTZ R32, R44, R32, R37 ;  /* 0x000000202c207223 */ /* 0x000fe20000010025 */
[----:B------:R-:W-:Y:S01]  /*d680*/  FFMA.FTZ R33, R42, R30, R33 ;  /* 0x0000001e2a217223 */ /* 0x000fe20000010021 */
[----:B------:R-:W-:-:S02]  /*d690*/  F2FP.BF16.F32.PACK_AB R4, R39, R4 ;  /* 0x000000042704723e */ /* 0x000fc400000010ff */
[----:B------:R-:W-:Y:S02]  /*d6a0*/  F2FP.BF16.F32.PACK_AB R5, R34, R5 ;  /* 0x000000052205723e */ /* 0x000fe400000010ff */
[----:B------:R-:W-:Y:S02]  /*d6b0*/  F2FP.BF16.F32.PACK_AB R6, R33, R6 ;  /* 0x000000062106723e */ /* 0x000fe400000010ff */
[----:B------:R-:W-:-:S05]  /*d6c0*/  F2FP.BF16.F32.PACK_AB R7, R32, R7 ;  /* 0x000000072007723e */ /* 0x000fca00000010ff */
[----:B------:R1:W-:Y:S02]  /*d6d0*/  STS.128 [R8+0x2000], R4 ;  /* 0x0020000408007388 */ /* 0x0003e40000000c00 */
.L_x_596:
[----:B------:R-:W-:Y:S05]  /*d6e0*/  BSYNC B1 ;  /* 0x0000000000017941 */ /* 0x000fea0003800000 */
.L_x_595:
[----:B------:R-:W-:Y:S04]  /*d6f0*/  BSSY B1, `(.L_x_597) ;  /* 0x0000028000017945 */ /* 0x000fe80003800000 */
[----:B------:R-:W-:Y:S05]  /*d700*/  @P2 BRA `(.L_x_598) ;  /* 0x0000000000982947 */ /* 0x000fea0003800000 */
[----:B01----:R-:W0:Y:S01]  /*d710*/  LDS.128 R4, [R9+0x12400] ;  /* 0x0124000009047984 */ /* 0x003e220000000c00 */
        /* <DEDUP_REMOVED lines=37> */
.L_x_598:
[----:B------:R-:W-:Y:S05]  /*d970*/  BSYNC B1 ;  /* 0x0000000000017941 */ /* 0x000fea0003800000 */
.L_x_597:
[----:B------:R-:W-:Y:S04]  /*d980*/  BSSY B1, `(.L_x_599) ;  /* 0x0000028000017945 */ /* 0x000fe80003800000 */
[----:B------:R-:W-:Y:S05]  /*d990*/  @P3 BRA `(.L_x_600) ;  /* 0x0000000000983947 */ /* 0x000fea0003800000 */
[----:B012---:R-:W0:Y:S01]  /*d9a0*/  LDS.128 R4, [R8+0x6000] ;  /* 0x0060000008047984 */ /* 0x007e220000000c00 */
        /* <DEDUP_REMOVED lines=37> */
.L_x_600:
[----:B------:R-:W-:Y:S05]  /*dc00*/  BSYNC B1 ;  /* 0x0000000000017941 */ /* 0x000fea0003800000 */
.L_x_599:
[----:B------:R-:W-:Y:S04]  /*dc10*/  BSSY B1, `(.L_x_601) ;  /* 0x0000028000017945 */ /* 0x000fe80003800000 */
[----:B------:R-:W-:Y:S05]  /*dc20*/  @P4 BRA `(.L_x_602) ;  /* 0x0000000000984947 */ /* 0x000fea0003800000 */
[----:B0123--:R-:W0:Y:S01]  /*dc30*/  LDS.128 R4, [R9+0x16400] ;  /* 0x0164000009047984 */ /* 0x00fe220000000c00 */
        /* <DEDUP_REMOVED lines=37> */
.L_x_602:
[----:B------:R-:W-:Y:S05]  /*de90*/  BSYNC B1 ;  /* 0x0000000000017941 */ /* 0x000fea0003800000 */
.L_x_601:
[----:B------:R-:W-:Y:S05]  /*dea0*/  @P5 BRA `(.L_x_592) ;  /* 0x0000002c007c5947 */ /* 0x000fea0003800000 */
[----:B01234-:R-:W0:Y:S01]  /*deb0*/  LDS.128 R4, [R8+0xa000] ;  /* 0x00a0000008047984 */ /* 0x01fe220000000c00 */
        /* <DEDUP_REMOVED lines=17> */
[----:B------:R-:W-:Y:S01]  /*dfd0*/  FMUL.FTZ R15, R24, R5 ;  /* 0x00000005180f7220 */ /* 0x000fe20000410000 */
        /* <DEDUP_REMOVED lines=18> */
[----:B------:R0:W-:Y:S01]  /*e100*/  STS.128 [R8+0xa000], R4 ;  /* 0x00a0000408007388 */ /* 0x0001e20000000c00 */
[----:B------:R-:W-:Y:S05]  /*e110*/  BRA `(.L_x_592) ;  /* 0x0000002800e07947 */ /* 0x000fea0003800000 */
.L_x_574:
[----:B------:R-:W-:-:S03]  /*e120*/  UMOV UR4, 0xffffffff ;  /* 0xffffffff00047882 */ /* 0x000fc60000000000 */
[----:B------:R-:W-:Y:S05]  /*e130*/  BRA.DIV UR4, `(.L_x_603) ;  /* 0x0000011a04fc7947 */ /* 0x000fea000b800000 */
[----:B------:R0:W1:Y:S04]  /*e140*/  SHFL.IDX PT, R3, R25, RZ, 0x1c1f ;  /* 0x001c1fff19037589 */ /* 0x00006800000e0000 */
[----:B------:R0:W2:Y:S04]  /*e150*/  SHFL.IDX PT, R0, R24, RZ, 0x1c1f ;  /* 0x001c1fff18007589 */ /* 0x0000a800000e0000 */
[----:B------:R0:W3:Y:S04]  /*e160*/  SHFL.IDX PT, R21, R27, RZ, 0x1c1f ;  /* 0x001c1fff1b157589 */ /* 0x0000e800000e0000 */
[----:B------:R0:W0:Y:S02]  /*e170*/  SHFL.IDX PT, R20, R26, RZ, 0x1c1f ;  /* 0x001c1fff1a147589 */ /* 0x00002400000e0000 */
.L_x_826:
[----:B------:R-:W-:Y:S01]  /*e180*/  ULDC UR4, c[0x0][0x448] ;  /* 0x0001120000047ab9 */ /* 0x000fe20000000800 */
[----:B------:R-:W-:Y:S01]  /*e190*/  BSSY B1, `(.L_x_604) ;  /* 0x0000037000017945 */ /* 0x000fe20003800000 */
[----:B------:R-:W-:Y:S01]  /*e1a0*/  IMAD R37, R146, UR4, RZ ;  /* 0x0000000492257c24 */ /* 0x000fe2000f8e02ff */
[----:B------:R-:W-:Y:S02]  /*e1b0*/  CS2R R4, SRZ ;  /* 0x0000000000047805 */ /* 0x000fe4000001ff00 */
[----:B------:R-:W-:Y:S02]  /*e1c0*/  CS2R R8, SRZ ;  /* 0x0000000000087805 */ /* 0x000fe4000001ff00 */
[----:B------:R-:W-:Y:S02]  /*e1d0*/  CS2R R10, SRZ ;  /* 0x00000000000a7805 */ /* 0x000fe4000001ff00 */
[----:B------:R-:W-:Y:S02]  /*e1e0*/  CS2R R12, SRZ ;  /* 0x00000000000c7805 */ /* 0x000fe4000001ff00 */
[----:B------:R-:W-:Y:S01]  /*e1f0*/  ISETP.GE.AND P0, PT, R6, R37, PT ;  /* 0x000000250600720c */ /* 0x000fe20003f06270 */
[----:B------:R-:W-:Y:S01]  /*e200*/  IMAD R37, R29, -0x80, R37 ;  /* 0xffffff801d257824 */ /* 0x000fe200078e0225 */
[----:B------:R-:W-:-:S02]  /*e210*/  CS2R R6, SRZ ;  /* 0x0000000000067805 */ /* 0x000fc4000001ff00 */
[----:B------:R-:W-:Y:S02]  /*e220*/  CS2R R14, SRZ ;  /* 0x00000000000e7805 */ /* 0x000fe4000001ff00 */
[----:B0-----:R-:W-:Y:S02]  /*e230*/  CS2R R24, SRZ ;  /* 0x0000000000187805 */ /* 0x001fe4000001ff00 */
[----:B------:R-:W-:Y:S02]  /*e240*/  CS2R R26, SRZ ;  /* 0x00000000001a7805 */ /* 0x000fe4000001ff00 */
[----:B------:R-:W-:Y:S02]  /*e250*/  CS2R R28, SRZ ;  /* 0x00000000001c7805 */ /* 0x000fe4000001ff00 */
[----:B------:R-:W-:Y:S02]  /*e260*/  CS2R R30, SRZ ;  /* 0x00000000001e7805 */ /* 0x000fe4000001ff00 */
[----:B----4-:R-:W-:-:S02]  /*e270*/  CS2R R32, SRZ ;  /* 0x0000000000207805 */ /* 0x010fc4000001ff00 */
[----:B------:R-:W-:Y:S01]  /*e280*/  CS2R R34, SRZ ;  /* 0x0000000000227805 */ /* 0x000fe2000001ff00 */
[----:B------:R-:W-:Y:S06]  /*e290*/  @P0 BRA `(.L_x_605) ;  /* 0x0000000000980947 */ /* 0x000fec0003800000 */
[----:B------:R-:W-:Y:S01]  /*e2a0*/  ULDC UR4, c[0x0][0x3f4] ;  /* 0x0000fd0000047ab9 */ /* 0x000fe20000000800 */
[C---:B------:R-:W-:Y:S01]  /*e2b0*/  VIADD R4, R16.reuse, 0x20 ;  /* 0x0000002010047836 */ /* 0x040fe20000000000 */
[C---:B------:R-:W-:Y:S01]  /*e2c0*/  ISETP.GE.AND P2, PT, R16.reuse, UR4, PT ;  /* 0x0000000410007c0c */ /* 0x040fe2000bf46270 */
[----:B------:R-:W-:Y:S01]  /*e2d0*/  VIADD R5, R16, 0x40 ;  /* 0x0000004010057836 */ /* 0x000fe20000000000 */
[----:B------:R-:W-:Y:S02]  /*e2e0*/  CS2R R28, SRZ ;  /* 0x00000000001c7805 */ /* 0x000fe4000001ff00 */
[----:B------:R-:W-:Y:S02]  /*e2f0*/  CS2R R30, SRZ ;  /* 0x00000000001e7805 */ /* 0x000fe4000001ff00 */
[----:B------:R-:W-:Y:S01]  /*e300*/  ISETP.GE.AND P3, PT, R4, UR4, PT ;  /* 0x0000000404007c0c */ /* 0x000fe2000bf66270 */
[----:B--2---:R-:W-:Y:S01]  /*e310*/  IMAD.MOV.U32 R4, RZ, RZ, R0 ;  /* 0x000000ffff047224 */ /* 0x004fe200078e0000 */
[----:B------:R-:W-:Y:S01]  /*e320*/  ISETP.GE.AND P4, PT, R5, UR4, PT ;  /* 0x0000000405007c0c */ /* 0x000fe2000bf86270 */
[----:B-1----:R-:W-:Y:S01]  /*e330*/  IMAD.MOV.U32 R5, RZ, RZ, R3 ;  /* 0x000000ffff057224 */ /* 0x002fe200078e0003 */
[----:B------:R-:W-:-:S02]  /*e340*/  CS2R R8, SRZ ;  /* 0x0000000000087805 */ /* 0x000fc4000001ff00 */
[----:B------:R-:W-:Y:S02]  /*e350*/  CS2R R10, SRZ ;  /* 0x00000000000a7805 */ /* 0x000fe4000001ff00 */
[----:B------:R-:W-:Y:S02]  /*e360*/  CS2R R32, SRZ ;  /* 0x0000000000207805 */ /* 0x000fe4000001ff00 */
[----:B------:R-:W-:Y:S02]  /*e370*/  CS2R R34, SRZ ;  /* 0x0000000000227805 */ /* 0x000fe4000001ff00 */
[----:B------:R-:W-:Y:S01]  /*e380*/  @!P2 SHF.L.U32 R49, R16, 0x1, RZ ;  /* 0x000000011031a819 */ /* 0x000fe200000006ff */
[----:B------:R-:W-:-:S03]  /*e390*/  @!P3 IMAD.SHL.U32 R41, R162, 0x8, RZ ;  /* 0x00000008a229b824 */ /* 0x000fc600078e00ff */
[-C--:B------:R-:W-:Y:S01]  /*e3a0*/  @!P2 IADD3 R46, P0, R0, R49.reuse, RZ ;  /* 0x00000031002ea210 */ /* 0x080fe20007f1e0ff */
[----:B------:R-:W-:Y:S01]  /*e3b0*/  @!P4 IMAD.SHL.U32 R45, R163, 0x8, RZ ;  /* 0x00000008a32dc824 */ /* 0x000fe200078e00ff */
[----:B------:R-:W-:Y:S01]  /*e3c0*/  @!P2 IADD3 R48, P1, R20, R49, RZ ;  /* 0x000000311430a210 */ /* 0x000fe20007f3e0ff */
[----:B------:R-:W-:Y:S01]  /*e3d0*/  @!P3 IMAD.WIDE R38, R41, 0x2, R4 ;  /* 0x000000022926b825 */ /* 0x000fe200078e0204 */
[----:B------:R-:W-:Y:S02]  /*e3e0*/  @!P2 SHF.L.U64.HI R0, R16, 0x1, R17 ;  /* 0x000000011000a819 */ /* 0x000fe40000010211 */
[----:B------:R-:W-:Y:S02]  /*e3f0*/  CS2R R12, SRZ ;  /* 0x00000000000c7805 */ /* 0x000fe4000001ff00 */
[----:B------:R-:W-:Y:S01]  /*e400*/  CS2R R14, SRZ ;  /* 0x00000000000e7805 */ /* 0x000fe2000001ff00 */
[----:B------:R-:W-:Y:S01]  /*e410*/  @!P4 IMAD.WIDE R42, R45, 0x2, R4 ;  /* 0x000000022d2ac825 */ /* 0x000fe200078e0204 */
[----:B------:R-:W-:-:S02]  /*e420*/  CS2R R24, SRZ ;  /* 0x0000000000187805 */ /* 0x000fc4000001ff00 */
[----:B------:R-:W-:Y:S02]  /*e430*/  CS2R R26, SRZ ;  /* 0x00000000001a7805 */ /* 0x000fe4000001ff00 */
[----:B------:R-:W-:Y:S02]  /*e440*/  CS2R R4, SRZ ;  /* 0x0000000000047805 */ /* 0x000fe4000001ff00 */
[----:B------:R-:W-:Y:S01]  /*e450*/  CS2R R6, SRZ ;  /* 0x0000000000067805 */ /* 0x000fe2000001ff00 */
[--C-:B---3--:R-:W-:Y:S01]  /*e460*/  @!P3 IMAD.WIDE R40, R41, 0x2, R20.reuse ;  /* 0x000000022928b825 */ /* 0x108fe200078e0214 */
[----:B------:R0:W5:Y:S03]  /*e470*/  @!P3 LD.E.128 R28, desc[UR60][R38.64] ;  /* 0x0000003c261cb980 */ /* 0x000166000c101d00 */
[----:B------:R-:W-:Y:S01]  /*e480*/  @!P4 IMAD.WIDE R44, R45, 0x2, R20 ;  /* 0x000000022d2cc825 */ /* 0x000fe200078e0214 */
[----:B------:R0:W5:Y:S03]  /*e490*/  @!P3 LD.E.128 R8, desc[UR60][R40.64] ;  /* 0x0000003c2808b980 */ /* 0x000166000c101d00 */
[--C-:B------:R-:W-:Y:S01]  /*e4a0*/  @!P2 IMAD.X R47, R3, 0x1, R0.reuse, P0 ;  /* 0x00000001032fa824 */ /* 0x100fe200000e0600 */
[----:B------:R0:W5:Y:S01]  /*e4b0*/  @!P4 LD.E.128 R32, desc[UR60][R42.64] ;  /* 0x0000003c2a20c980 */ /* 0x000162000c101d00 */
[----:B------:R-:W-:-:S03]  /*e4c0*/  @!P2 IMAD.X R49, R21, 0x1, R0, P1 ;  /* 0x000000011531a824 */ /* 0x000fc600008e0600 */
[----:B------:R0:W5:Y:S04]  /*e4d0*/  @!P4 LD.E.128 R12, desc[UR60][R44.64] ;  /* 0x0000003c2c0cc980 */ /* 0x000168000c101d00 */
[----:B------:R0:W5:Y:S04]  /*e4e0*/  @!P2 LD.E.128 R24, desc[UR60][R46.64] ;  /* 0x0000003c2e18a980 */ /* 0x000168000c101d00 */
[----:B------:R0:W5:Y:S02]  /*e4f0*/  @!P2 LD.E.128 R4, desc[UR60][R48.64] ;  /* 0x0000003c3004a980 */ /* 0x000164000c101d00 */
.L_x_605:
[----:B------:R-:W-:Y:S05]  /*e500*/  BSYNC B1 ;  /* 0x0000000000017941 */ /* 0x000fea0003800000 */
.L_x_604:
[C---:B------:R-:W-:Y:S01]  /*e510*/  LEA.HI R20, R189.reuse, R189, RZ, 0x1 ;  /* 0x000000bdbd147211 */ /* 0x040fe200078f08ff */
[--C-:B0----5:R-:W-:Y:S01]  /*e520*/  IMAD.MOV.U32 R38, RZ, RZ, R5.reuse ;  /* 0x000000ffff267224 */ /* 0x121fe200078e0005 */
[--C-:B------:R-:W-:Y:S01]  /*e530*/  SHF.R.U64 R55, R4, 0x10, R5.reuse ;  /* 0x0000001004377819 */ /* 0x100fe20000001205 */
[----:B--2---:R-:W-:Y:S01]  /*e540*/  IMAD.MOV.U32 R0, RZ, RZ, R24 ;  /* 0x000000ffff007224 */ /* 0x004fe200078e0018 */
[----:B------:R-:W-:Y:S01]  /*e550*/  LOP3.LUT R20, R20, 0xfffffffe, RZ, 0xc0, !PT ;  /* 0xfffffffe14147812 */ /* 0x000fe200078ec0ff */
[----:B------:R-:W-:Y:S01]  /*e560*/  IMAD.MOV.U32 R41, RZ, RZ, R30 ;  /* 0x000000ffff297224 */ /* 0x000fe200078e001e */
[----:B------:R-:W-:Y:S01]  /*e570*/  SHF.R.U32.HI R53, RZ, 0x10, R5 ;  /* 0x00000010ff357819 */ /* 0x000fe20000011605 */
[----:B------:R-:W-:Y:S01]  /*e580*/  IMAD.MOV.U32 R45, RZ, RZ, R34 ;  /* 0x000000ffff2d7224 */ /* 0x000fe200078e0022 */
[----:B------:R-:W-:Y:S01]  /*e590*/  SHF.R.U64 R67, R24, 0x10, R25 ;  /* 0x0000001018437819 */ /* 0x000fe20000001219 */
[----:B---3--:R-:W-:Y:S01]  /*e5a0*/  IMAD.IADD R21, R189, 0x1, -R20 ;  /* 0x00000001bd157824 */ /* 0x008fe200078e0a14 */
[----:B------:R-:W-:Y:S01]  /*e5b0*/  SHF.R.U64 R65, R26, 0x10, R27 ;  /* 0x000000101a417819 */ /* 0x000fe2000000121b */
[----:B------:R-:W-:Y:S01]  /*e5c0*/  IMAD.MOV.U32 R24, RZ, RZ, R26 ;  /* 0x000000ffff187224 */ /* 0x000fe200078e001a */
[----:B------:R-:W-:Y:S01]  /*e5d0*/  SHF.R.U64 R63, R28, 0x10, R29 ;  /* 0x000000101c3f7819 */ /* 0x000fe2000000121d */
[----:B------:R-:W-:Y:S01]  /*e5e0*/  IMAD.MOV.U32 R26, RZ, RZ, R28 ;  /* 0x000000ffff1a7224 */ /* 0x000fe200078e001c */
[----:B------:R-:W-:Y:S01]  /*e5f0*/  SHF.L.U32 R5, R21, 0x1f, RZ ;  /* 0x0000001f15057819 */ /* 0x000fe200000006ff */
[--C-:B------:R-:W-:Y:S01]  /*e600*/  IMAD.MOV.U32 R42, RZ, RZ, R31.reuse ;  /* 0x000000ffff2a7224 */ /* 0x100fe200078e001f */
[----:B------:R-:W-:Y:S01]  /*e610*/  SHF.R.U64 R58, R30, 0x10, R31 ;  /* 0x000000101e3a7819 */ /* 0x000fe2000000121f */
[----:B------:R-:W-:Y:S01]  /*e620*/  IMAD.MOV.U32 R43, RZ, RZ, R32 ;  /* 0x000000ffff2b7224 */ /* 0x000fe200078e0020 */
[----:B------:R-:W0:Y:S01]  /*e630*/  SYNCS.PHASECHK.TRANS64.TRYWAIT P0, [R2+URZ+0x2a800], R5 ;  /* 0x02a80005020075a7 */ /* 0x000e22000800017f */
[----:B-1----:R-:W-:Y:S01]  /*e640*/  MOV R3, R25 ;  /* 0x0000001900037202 */ /* 0x002fe20000000f00 */
[----:B------:R-:W-:Y:S01]  /*e650*/  IMAD.MOV.U32 R46, RZ, RZ, R35 ;  /* 0x000000ffff2e7224 */ /* 0x000fe200078e0023 */
[----:B------:R-:W-:Y:S01]  /*e660*/  SHF.R.U32.HI R64, RZ, 0x10, R25 ;  /* 0x00000010ff407819 */ /* 0x000fe20000011619 */
[----:B------:R-:W-:Y:S01]  /*e670*/  IMAD.MOV.U32 R25, RZ, RZ, R27 ;  /* 0x000000ffff197224 */ /* 0x000fe200078e001b */
[----:B------:R-:W-:Y:S01]  /*e680*/  SHF.R.U64 R54, R34, 0x10, R35 ;  /* 0x0000001022367819 */ /* 0x000fe20000001223 */
[----:B------:R-:W-:Y:S01]  /*e690*/  IMAD.MOV.U32 R20, RZ, RZ, R4 ;  /* 0x000000ffff147224 */ /* 0x000fe200078e0004 */
[----:B------:R-:W-:Y:S01]  /*e6a0*/  SHF.R.U32.HI R62, RZ, 0x10, R27 ;  /* 0x00000010ff3e7819 */ /* 0x000fe2000001161b */
[----:B------:R-:W-:Y:S01]  /*e6b0*/  IMAD.MOV.U32 R27, RZ, RZ, R29 ;  /* 0x000000ffff1b7224 */ /* 0x000fe200078e001d */
[----:B------:R-:W-:Y:S01]  /*e6c0*/  PRMT R34, R24, 0x5410, R65 ;  /* 0x0000541018227816 */ /* 0x000fe20000000041 */
[----:B------:R-:W-:Y:S01]  /*e6d0*/  IMAD.MOV.U32 R39, RZ, RZ, R6 ;  /* 0x000000ffff277224 */ /* 0x000fe200078e0006 */
[----:B------:R-:W-:Y:S01]  /*e6e0*/  SHF.R.U32.HI R60, RZ, 0x10, R29 ;  /* 0x00000010ff3c7819 */ /* 0x000fe2000001161d */
[----:B------:R-:W-:Y:S01]  /*e6f0*/  IMAD.MOV.U32 R40, RZ, RZ, R7 ;  /* 0x000000ffff287224 */ /* 0x000fe200078e0007 */
[----:B------:R-:W-:Y:S01]  /*e700*/  SHF.R.U32.HI R61, RZ, 0x10, R31 ;  /* 0x00000010ff3d7819 */ /* 0x000fe2000001161f */
[----:B------:R-:W-:Y:S01]  /*e710*/  IMAD.MOV.U32 R29, RZ, RZ, R9 ;  /* 0x000000ffff1d7224 */ /* 0x000fe200078e0009 */
[----:B------:R-:W-:Y:S01]  /*e720*/  PRMT R24, R26, 0x5410, R63 ;  /* 0x000054101a187816 */ /* 0x000fe2000000003f */
[----:B------:R-:W-:Y:S01]  /*e730*/  IMAD.MOV.U32 R30, RZ, RZ, R10 ;  /* 0x000000ffff1e7224 */ /* 0x000fe200078e000a */
[----:B------:R-:W-:Y:S01]  /*e740*/  PRMT R26, R41, 0x5410, R58 ;  /* 0x00005410291a7816 */ /* 0x000fe2000000003a */
[----:B------:R-:W-:Y:S01]  /*e750*/  IMAD.MOV.U32 R31, RZ, RZ, R11 ;  /* 0x000000ffff1f7224 */ /* 0x000fe200078e000b */
[--C-:B------:R-:W-:Y:S01]  /*e760*/  SHF.R.U64 R56, R32, 0x10, R33.reuse ;  /* 0x0000001020387819 */ /* 0x100fe20000001221 */
[----:B------:R-:W-:Y:S01]  /*e770*/  BSSY B1, `(.L_x_606) ;  /* 0x0000027000017945 */ /* 0x000fe20003800000 */
[----:B------:R-:W-:Y:S01]  /*e780*/  MOV R44, R33 ;  /* 0x00000021002c7202 */ /* 0x000fe20000000f00 */
[----:B------:R-:W-:Y:S01]  /*e790*/  IMAD.MOV.U32 R4, RZ, RZ, R12 ;  /* 0x000000ffff047224 */ /* 0x000fe200078e000c */
[----:B------:R-:W-:Y:S01]  /*e7a0*/  SHF.R.U32.HI R59, RZ, 0x10, R33 ;  /* 0x00000010ff3b7819 */ /* 0x000fe20000011621 */
[----:B------:R-:W-:Y:S01]  /*e7b0*/  IMAD.MOV.U32 R21, RZ, RZ, R15 ;  /* 0x000000ffff157224 */ /* 0x000fe200078e000f */
[----:B------:R-:W-:-:S02]  /*e7c0*/  SHF.R.U32.HI R57, RZ, 0x10, R35 ;  /* 0x00000010ff397819 */ /* 0x000fc40000011623 */
[----:B------:R-:W-:Y:S01]  /*e7d0*/  SHF.R.U64 R52, R6, 0x10, R7 ;  /* 0x0000001006347819 */ /* 0x000fe20000001207 */
[----:B------:R-:W-:Y:S01]  /*e7e0*/  IMAD.MOV.U32 R6, RZ, RZ, R13 ;  /* 0x000000ffff067224 */ /* 0x000fe200078e000d */
[----:B------:R-:W-:Y:S01]  /*e7f0*/  SHF.R.U32.HI R51, RZ, 0x10, R7 ;  /* 0x00000010ff337819 */ /* 0x000fe20000011607 */
[----:B------:R-:W-:Y:S01]  /*e800*/  IMAD.MOV.U32 R7, RZ, RZ, R14 ;  /* 0x000000ffff077224 */ /* 0x000fe200078e000e */
[----:B------:R-:W-:Y:S02]  /*e810*/  MOV R28, R8 ;  /* 0x00000008001c7202 */ /* 0x000fe40000000f00 */
[--C-:B------:R-:W-:Y:S02]  /*e820*/  SHF.R.U64 R49, R8, 0x10, R9.reuse ;  /* 0x0000001008317819 */ /* 0x100fe40000001209 */
[----:B------:R-:W-:Y:S02]  /*e830*/  SHF.R.U32.HI R50, RZ, 0x10, R9 ;  /* 0x00000010ff327819 */ /* 0x000fe40000011609 */
[----:B------:R-:W-:-:S02]  /*e840*/  SHF.R.U64 R47, R10, 0x10, R11 ;  /* 0x000000100a2f7819 */ /* 0x000fc4000000120b */
[----:B------:R-:W-:Y:S02]  /*e850*/  SHF.R.U32.HI R48, RZ, 0x10, R11 ;  /* 0x00000010ff307819 */ /* 0x000fe4000001160b */
[----:B------:R-:W-:Y:S02]  /*e860*/  VIMNMX R41, R37, 0x80, PT ;  /* 0x0000008025297848 */ /* 0x000fe40003fe0100 */
[----:B------:R-:W-:Y:S02]  /*e870*/  PRMT R35, R25, 0x5410, R62 ;  /* 0x0000541019237816 */ /* 0x000fe4000000003e */
[--C-:B------:R-:W-:Y:S02]  /*e880*/  SHF.R.U64 R11, R12, 0x10, R13.reuse ;  /* 0x000000100c0b7819 */ /* 0x100fe4000000120d */
[----:B------:R-:W-:Y:S02]  /*e890*/  SHF.R.U32.HI R9, RZ, 0x10, R13 ;  /* 0x00000010ff097819 */ /* 0x000fe4000001160d */
[----:B------:R-:W-:-:S02]  /*e8a0*/  PRMT R32, R0, 0x5410, R67 ;  /* 0x0000541000207816 */ /* 0x000fc40000000043 */
[----:B------:R-:W-:Y:S02]  /*e8b0*/  PRMT R33, R3, 0x5410, R64 ;  /* 0x0000541003217816 */ /* 0x000fe40000000040 */
[----:B------:R-:W-:Y:S02]  /*e8c0*/  PRMT R25, R27, 0x5410, R60 ;  /* 0x000054101b197816 */ /* 0x000fe4000000003c */
[--C-:B------:R-:W-:Y:S02]  /*e8d0*/  SHF.R.U64 R10, R14, 0x10, R15.reuse ;  /* 0x000000100e0a7819 */ /* 0x100fe4000000120f */
[----:B------:R-:W-:Y:S02]  /*e8e0*/  SHF.R.U32.HI R8, RZ, 0x10, R15 ;  /* 0x00000010ff087819 */ /* 0x000fe4000001160f */
[----:B------:R-:W-:Y:S02]  /*e8f0*/  PRMT R27, R42, 0x5410, R61 ;  /* 0x000054102a1b7816 */ /* 0x000fe4000000003d */
[----:B------:R-:W-:-:S02]  /*e900*/  PRMT R0, R43, 0x5410, R56 ;  /* 0x000054102b007816 */ /* 0x000fc40000000038 */
[----:B------:R-:W-:Y:S02]  /*e910*/  PRMT R3, R44, 0x5410, R59 ;  /* 0x000054102c037816 */ /* 0x000fe4000000003b */
[----:B------:R-:W-:Y:S02]  /*e920*/  PRMT R12, R45, 0x5410, R54 ;  /* 0x000054102d0c7816 */ /* 0x000fe40000000036 */
[----:B------:R-:W-:Y:S02]  /*e930*/  PRMT R13, R46, 0x5410, R57 ;  /* 0x000054102e0d7816 */ /* 0x000fe40000000039 */
[----:B------:R-:W-:Y:S02]  /*e940*/  PRMT R37, R20, 0x5410, R55 ;  /* 0x0000541014257816 */ /* 0x000fe40000000037 */
[----:B------:R-:W-:Y:S02]  /*e950*/  ISETP.GE.AND P1, PT, R165, R41, PT ;  /* 0x00000029a500720c */ /* 0x000fe40003f26270 */
[----:B------:R-:W-:-:S02]  /*e960*/  PRMT R38, R38, 0x5410, R53 ;  /* 0x0000541026267816 */ /* 0x000fc40000000035 */
[----:B------:R-:W-:Y:S02]  /*e970*/  PRMT R39, R39, 0x5410, R52 ;  /* 0x0000541027277816 */ /* 0x000fe40000000034 */
[----:B------:R-:W-:Y:S02]  /*e980*/  PRMT R40, R40, 0x5410, R51 ;  /* 0x0000541028287816 */ /* 0x000fe40000000033 */
[----:B------:R-:W-:Y:S02]  /*e990*/  PRMT R28, R28, 0x5410, R49 ;  /* 0x000054101c1c7816 */ /* 0x000fe40000000031 */
[----:B------:R-:W-:Y:S02]  /*e9a0*/  PRMT R29, R29, 0x5410, R50 ;  /* 0x000054101d1d7816 */ /* 0x000fe40000000032 */
[----:B------:R-:W-:Y:S02]  /*e9b0*/  PRMT R30, R30, 0x5410, R47 ;  /* 0x000054101e1e7816 */ /* 0x000fe4000000002f */
[----:B------:R-:W-:Y:S01]  /*e9c0*/  PRMT R31, R31, 0x5410, R48 ;  /* 0x000054101f1f7816 */ /* 0x000fe20000000030 */
[----:B0-----:R-:W-:Y:S06]  /*e9d0*/  @!P0 BRA `(.L_x_607) ;  /* 0x0000011400488947 */ /* 0x001fec0003800000 */
.L_x_827:
[----:B------:R-:W-:Y:S05]  /*e9e0*/  BSYNC B1 ;  /* 0x0000000000017941 */ /* 0x000fea0003800000 */
.L_x_606:
[----:B------:R-:W-:Y:S01]  /*e9f0*/  BSSY B1, `(.L_x_608) ;  /* 0x0000119000017945 */ /* 0x000fe20003800000 */
[----:B------:R-:W-:Y:S02]  /*ea00*/  PRMT R14, R4, 0x5410, R11 ;  /* 0x00005410040e7816 */ /* 0x000fe4000000000b */
[----:B------:R-:W-:Y:S02]  /*ea10*/  PRMT R15, R6, 0x5410, R9 ;  /* 0x00005410060f7816 */ /* 0x000fe40000000009 */
[----:B------:R-:W-:Y:S02]  /*ea20*/  PRMT R20, R7, 0x5410, R10 ;  /* 0x0000541007147816 */ /* 0x000fe4000000000a */
[----:B------:R-:W-:Y:S01]  /*ea30*/  PRMT R21, R21, 0x5410, R8 ;  /* 0x0000541015157816 */ /* 0x000fe20000000008 */
[----:B------:R-:W-:Y:S06]  /*ea40*/  @P1 BRA `(.L_x_609) ;  /* 0x00000010004c1947 */ /* 0x000fec0003800000 */
[----:B------:R-:W1:Y:S01]  /*ea50*/  LDC R42, c[0x0][0x3f4] ;  /* 0x0000fd00ff2a7b82 */ /* 0x000e620000000800 */
[C---:B------:R-:W-:Y:S01]  /*ea60*/  VIADD R7, R16.reuse, 0x40 ;  /* 0x0000004010077836 */ /* 0x040fe20000000000 */
[C---:B0-----:R-:W-:Y:S01]  /*ea70*/  IADD3 R5, R16.reuse, 0x20, RZ ;  /* 0x0000002010057810 */ /* 0x041fe20007ffe0ff */
[----:B------:R-:W-:Y:S01]  /*ea80*/  BSSY B2, `(.L_x_610) ;  /* 0x000005f000027945 */ /* 0x000fe20003800000 */
[-C--:B-1----:R-:W-:Y:S02]  /*ea90*/  ISETP.GE.AND P0, PT, R16, R42.reuse, PT ;  /* 0x0000002a1000720c */ /* 0x082fe40003f06270 */
[-C--:B------:R-:W-:Y:S02]  /*eaa0*/  ISETP.GE.AND P1, PT, R5, R42.reuse, PT ;  /* 0x0000002a0500720c */ /* 0x080fe40003f26270 */
[----:B------:R-:W-:-:S09]  /*eab0*/  ISETP.GE.AND P2, PT, R7, R42, PT ;  /* 0x0000002a0700720c */ /* 0x000fd20003f46270 */
[----:B------:R-:W-:Y:S05]  /*eac0*/  @P0 BRA `(.L_x_611) ;  /* 0x0000000400680947 */ /* 0x000fea0003800000 */
[----:B------:R-:W-:Y:S01]  /*ead0*/  LEA.HI R6, R42, R191, RZ, 0x1d ;  /* 0x000000bf2a067211 */ /* 0x000fe200078fe8ff */
[----:B------:R-:W-:Y:S01]  /*eae0*/  IMAD.U32 R54, R37, 0x10000, RZ ;  /* 0x0001000025367824 */ /* 0x000fe200078e00ff */
[----:B------:R-:W-:Y:S01]  /*eaf0*/  LOP3.LUT R4, R176, 0x38, R16, 0xf8, !PT ;  /* 0x00000038b0047812 */ /* 0x000fe200078ef810 */
[----:B------:R-:W-:Y:S01]  /*eb00*/  IMAD.U32 R52, R32, 0x10000, RZ ;  /* 0x0001000020347824 */ /* 0x000fe200078e00ff */
[----:B------:R-:W-:Y:S01]  /*eb10*/  SHF.R.S32.HI R9, RZ, 0x1f, R6 ;  /* 0x0000001fff097819 */ /* 0x000fe20000011406 */
[----:B------:R-:W-:Y:S01]  /*eb20*/  IMAD.SHL.U32 R7, R6, 0x8, RZ ;  /* 0x0000000806077824 */ /* 0x000fe200078e00ff */
[-C--:B------:R-:W-:Y:S01]  /*eb30*/  LOP3.LUT R5, R4, R177.reuse, RZ, 0x3c, !PT ;  /* 0x000000b104057212 */ /* 0x080fe200078e3cff */
[----:B------:R-:W-:Y:S01]  /*eb40*/  IMAD.U32 R53, R38, 0x10000, RZ ;  /* 0x0001000026357824 */ /* 0x000fe200078e00ff */
[----:B------:R-:W-:Y:S02]  /*eb50*/  LEA.HI R9, R9, R6, RZ, 0x3 ;  /* 0x0000000609097211 */ /* 0x000fe400078f18ff */
[----:B------:R-:W-:Y:S01]  /*eb60*/  LOP3.LUT R4, R176, 0x38, R7, 0xf8, !PT ;  /* 0x00000038b0047812 */ /* 0x000fe200078ef807 */
[----:B------:R-:W-:Y:S01]  /*eb70*/  IMAD.IADD R5, R178, 0x1, R5 ;  /* 0x00000001b2057824 */ /* 0x000fe200078e0205 */
[----:B------:R-:W-:Y:S01]  /*eb80*/  LOP3.LUT R51, R37, 0xffff0000, RZ, 0xc0, !PT ;  /* 0xffff000025337812 */ /* 0x000fe200078ec0ff */
[----:B------:R-:W-:Y:S01]  /*eb90*/  IMAD.SHL.U32 R9, R9, 0x400, RZ ;  /* 0x0000040009097824 */ /* 0x000fe200078e00ff */
[----:B------:R-:W-:Y:S01]  /*eba0*/  LOP3.LUT R4, R4, R177, RZ, 0x3c, !PT ;  /* 0x000000b104047212 */ /* 0x000fe200078e3cff */
[----:B------:R-:W-:-:S03]  /*ebb0*/  IMAD R61, R5, 0x2, R2 ;  /* 0x00000002053d7824 */ /* 0x000fc600078e0202 */
[----:B------:R-:W-:-:S04]  /*ebc0*/  LOP3.LUT R9, R9, 0x7fffe000, RZ, 0xc0, !PT ;  /* 0x7fffe00009097812 */ /* 0x000fc800078ec0ff */
[----:B------:R-:W-:Y:S02]  /*ebd0*/  IADD3 R9, R4, R9, R178 ;  /* 0x0000000904097210 */ /* 0x000fe40007ffe0b2 */
[----:B------:R-:W0:Y:S03]  /*ebe0*/  LDS.128 R4, [R61+0xc400] ;  /* 0x00c400003d047984 */ /* 0x000e260000000c00 */
[----:B------:R-:W-:-:S05]  /*ebf0*/  IMAD R62, R9, 0x2, R2 ;  /* 0x00000002093e7824 */ /* 0x000fca00078e0202 */
[----:B------:R-:W1:Y:S01]  /*ec00*/  LDS.128 R8, [R62+0xc400] ;  /* 0x00c400003e087984 */ /* 0x000e620000000c00 */
[C---:B0-----:R-:W-:Y:S01]  /*ec10*/  IMAD.U32 R43, R4.reuse, 0x10000, RZ ;  /* 0x00010000042b7824 */ /* 0x041fe200078e00ff */
[----:B------:R-:W-:Y:S01]  /*ec20*/  LOP3.LUT R4, R4, 0xffff0000, RZ, 0xc0, !PT ;  /* 0xffff000004047812 */ /* 0x000fe200078ec0ff */
[C---:B------:R-:W-:Y:S01]  /*ec30*/  IMAD.U32 R45, R6.reuse, 0x10000, RZ ;  /* 0x00010000062d7824 */ /* 0x040fe200078e00ff */
[----:B------:R-:W-:Y:S01]  /*ec40*/  SHF.L.U32 R44, R5, 0x10, RZ ;  /* 0x00000010052c7819 */ /* 0x000fe200000006ff */
[----:B------:R-:W-:Y:S01]  /*ec50*/  IMAD.U32 R46, R7, 0x10000, RZ ;  /* 0x00010000072e7824 */ /* 0x000fe200078e00ff */
[----:B------:R-:W-:Y:S02]  /*ec60*/  LOP3.LUT R6, R6, 0xffff0000, RZ, 0xc0, !PT ;  /* 0xffff000006067812 */ /* 0x000fe400078ec0ff */
[----:B------:R-:W-:Y:S01]  /*ec70*/  LOP3.LUT R5, R5, 0xffff0000, RZ, 0xc0, !PT ;  /* 0xffff000005057812 */ /* 0x000fe200078ec0ff */
[C---:B-1----:R-:W-:Y:S01]  /*ec80*/  IMAD.U32 R47, R8.reuse, 0x10000, RZ ;  /* 0x00010000082f7824 */ /* 0x042fe200078e00ff */
[----:B------:R-:W-:Y:S01]  /*ec90*/  LOP3.LUT R8, R8, 0xffff0000, RZ, 0xc0, !PT ;  /* 0xffff000008087812 */ /* 0x000fe200078ec0ff */
[----:B------:R-:W-:Y:S01]  /*eca0*/  IMAD.U32 R48, R9, 0x10000, RZ ;  /* 0x0001000009307824 */ /* 0x000fe200078e00ff */
[----:B------:R-:W-:Y:S01]  /*ecb0*/  SHF.L.U32 R50, R11, 0x10, RZ ;  /* 0x000000100b327819 */ /* 0x000fe200000006ff */
[C---:B------:R-:W-:Y:S01]  /*ecc0*/  FMUL.FTZ R56, R47.reuse, R54 ;  /* 0x000000362f387220 */ /* 0x040fe20000410000 */
[-C--:B------:R-:W-:Y:S01]  /*ecd0*/  FMUL.FTZ R58, R47, R52.reuse ;  /* 0x000000342f3a7220 */ /* 0x080fe20000410000 */
[----:B------:R-:W-:Y:S01]  /*ece0*/  LOP3.LUT R47, R32, 0xffff0000, RZ, 0xc0, !PT ;  /* 0xffff0000202f7812 */ /* 0x000fe200078ec0ff */
[----:B------:R-:W-:Y:S01]  /*ecf0*/  FMUL.FTZ R55, R8, R51 ;  /* 0x0000003308377220 */ /* 0x000fe20000410000 */
[C---:B------:R-:W-:Y:S01]  /*ed00*/  FFMA.FTZ R56, R43.reuse, R52, -R56 ;  /* 0x000000342b387223 */ /* 0x040fe20000010838 */
[----:B------:R-:W-:Y:S01]  /*ed10*/  FFMA.FTZ R58, R43, R54, R58 ;  /* 0x000000362b3a7223 */ /* 0x000fe2000001003a */
[----:B------:R-:W-:-:S02]  /*ed20*/  IMAD.U32 R43, R33, 0x10000, RZ ;  /* 0x00010000212b7824 */ /* 0x000fc400078e00ff */
[-C--:B------:R-:W-:Y:S01]  /*ed30*/  FMUL.FTZ R57, R8, R47.reuse ;  /* 0x0000002f08397220 */ /* 0x080fe20000410000 */
[----:B------:R-:W-:Y:S01]  /*ed40*/  FFMA.FTZ R55, R4, R47, -R55 ;  /* 0x0000002f04377223 */ /* 0x000fe20000010837 */
[----:B------:R-:W-:Y:S01]  /*ed50*/  FMUL.FTZ R47, R48, R53 ;  /* 0x00000035302f7220 */ /* 0x000fe20000410000 */
[----:B------:R-:W-:Y:S02]  /*ed60*/  IMAD.U32 R49, R10, 0x10000, RZ ;  /* 0x000100000a317824 */ /* 0x000fe400078e00ff */
[----:B------:R-:W-:Y:S01]  /*ed70*/  FMUL.FTZ R52, R48, R43 ;  /* 0x0000002b30347220 */ /* 0x000fe20000410000 */
[----:B------:R-:W-:Y:S01]  /*ed80*/  FFMA.FTZ R57, R4, R51, R57 ;  /* 0x0000003304397223 */ /* 0x000fe20000010039 */
[----:B------:R-:W-:Y:S01]  /*ed90*/  LOP3.LUT R10, R10, 0xffff0000, RZ, 0xc0, !PT ;  /* 0xffff00000a0a7812 */ /* 0x000fe200078ec0ff */
[----:B------:R-:W-:Y:S01]  /*eda0*/  FFMA.FTZ R48, R44, R43, -R47 ;  /* 0x0000002b2c307223 */ /* 0x000fe2000001082f */
[C---:B------:R-:W-:Y:S01]  /*edb0*/  LOP3.LUT R51, R39.reuse, 0xffff0000, RZ, 0xc0, !PT ;  /* 0xffff000027337812 */ /* 0x040fe200078ec0ff */
[----:B------:R-:W-:Y:S01]  /*edc0*/  IMAD.U32 R8, R39, 0x10000, RZ ;  /* 0x0001000027087824 */ /* 0x000fe200078e00ff */
[C---:B------:R-:W-:Y:S01]  /*edd0*/  LOP3.LUT R43, R34.reuse, 0xffff0000, RZ, 0xc0, !PT ;  /* 0xffff0000222b7812 */ /* 0x040fe200078ec0ff */
[----:B------:R-:W-:-:S02]  /*ede0*/  IMAD.U32 R4, R34, 0x10000, RZ ;  /* 0x0001000022047824 */ /* 0x000fc400078e00ff */
[----:B------:R-:W-:Y:S01]  /*edf0*/  FFMA.FTZ R52, R44, R53, R52 ;  /* 0x000000352c347223 */ /* 0x000fe20000010034 */
[C---:B------:R-:W-:Y:S01]  /*ee00*/  FMUL.FTZ R59, R10.reuse, R51 ;  /* 0x000000330a3b7220 */ /* 0x040fe20000410000 */
[C---:B------:R-:W-:Y:S01]  /*ee10*/  FMUL.FTZ R44, R49.reuse, R8 ;  /* 0x00000008312c7220 */ /* 0x040fe20000410000 */
[-C--:B------:R-:W-:Y:S01]  /*ee20*/  FMUL.FTZ R54, R49, R4.reuse ;  /* 0x0000000431367220 */ /* 0x080fe20000410000 */
[----:B------:R-:W-:Y:S01]  /*ee30*/  FMUL.FTZ R10, R10, R43 ;  /* 0x0000002b0a0a7220 */ /* 0x000fe20000410000 */
[----:B------:R-:W-:Y:S02]  /*ee40*/  IMAD.U32 R49, R40, 0x10000, RZ ;  /* 0x0001000028317824 */ /* 0x000fe400078e00ff */
[----:B------:R-:W-:Y:S01]  /*ee50*/  FFMA.FTZ R53, R45, R4, -R44 ;  /* 0x000000042d357223 */ /* 0x000fe2000001082c */
[----:B------:R-:W-:Y:S02]  /*ee60*/  IMAD.U32 R47, R35, 0x10000, RZ ;  /* 0x00010000232f7824 */ /* 0x000fe400078e00ff */
[----:B------:R-:W-:Y:S01]  /*ee70*/  FFMA.FTZ R54, R45, R8, R54 ;  /* 0x000000082d367223 */ /* 0x000fe20000010036 */
[----:B------:R-:W-:Y:S01]  /*ee80*/  FFMA.FTZ R51, R6, R51, R10 ;  /* 0x0000003306337223 */ /* 0x000fe2000001000a */
[----:B------:R-:W-:Y:S01]  /*ee90*/  LOP3.LUT R9, R9, 0xffff0000, RZ, 0xc0, !PT ;  /* 0xffff000009097812 */ /* 0x000fe200078ec0ff */
[----:B------:R-:W-:Y:S01]  /*eea0*/  FMUL.FTZ R45, R50, R49 ;  /* 0x00000031322d7220 */ /* 0x000fe20000410000 */
[----:B------:R-:W-:Y:S01]  /*eeb0*/  LOP3.LUT R11, R11, 0xffff0000, RZ, 0xc0, !PT ;  /* 0xffff00000b0b7812 */ /* 0x000fe200078ec0ff */
[----:B------:R-:W-:Y:S01]  /*eec0*/  FFMA.FTZ R60, R6, R43, -R59 ;  /* 0x0000002b063c7223 */ /* 0x000fe2000001083b */
[----:B------:R-:W-:Y:S01]  /*eed0*/  LOP3.LUT R8, R38, 0xffff0000, RZ, 0xc0, !PT ;  /* 0xffff000026087812 */ /* 0x000fe200078ec0ff */
[-C--:B------:R-:W-:Y:S01]  /*eee0*/  FMUL.FTZ R43, R50, R47.reuse ;  /* 0x0000002f322b7220 */ /* 0x080fe20000410000 */
[----:B------:R-:W-:Y:S01]  /*eef0*/  LOP3.LUT R10, R40, 0xffff0000, RZ, 0xc0, !PT ;  /* 0xffff0000280a7812 */ /* 0x000fe200078ec0ff */
[C---:B------:R-:W-:Y:S01]  /*ef00*/  FFMA.FTZ R45, R46.reuse, R47, -R45 ;  /* 0x0000002f2e2d7223 */ /* 0x040fe2000001082d */
[----:B------:R-:W-:Y:S01]  /*ef10*/  LOP3.LUT R4, R33, 0xffff0000, RZ, 0xc0, !PT ;  /* 0xffff000021047812 */ /* 0x000fe200078ec0ff */
[----:B------:R-:W-:Y:S01]  /*ef20*/  FFMA.FTZ R46, R46, R49, R43 ;  /* 0x000000312e2e7223 */ /* 0x000fe2000001002b */
[----:B------:R-:W-:Y:S01]  /*ef30*/  LOP3.LUT R6, R35, 0xffff0000, RZ, 0xc0, !PT ;  /* 0xffff000023067812 */ /* 0x000fe200078ec0ff */
[----:B------:R-:W-:Y:S01]  /*ef40*/  FMUL.FTZ R44, R9, R8 ;  /* 0x00000008092c7220 */ /* 0x000fe20000410000 */
[----:B------:R-:W-:Y:S01]  /*ef50*/  LOP3.LUT R7, R7, 0xffff0000, RZ, 0xc0, !PT ;  /* 0xffff000007077812 */ /* 0x000fe200078ec0ff */
[----:B------:R-:W-:Y:S01]  /*ef60*/  FMUL.FTZ R50, R11, R10 ;  /* 0x0000000a0b327220 */ /* 0x000fe20000410000 */
        /* <DEDUP_REMOVED lines=9> */
[----:B------:R-:W-:Y:S02]  /*f000*/  F2FP.BF16.F32.PACK_AB R7, R50, R45 ;  /* 0x0000002d3207723e */ /* 0x000fe400000010ff */
[----:B------:R-:W-:Y:S02]  /*f010*/  F2FP.BF16.F32.PACK_AB R10, R51, R54 ;  /* 0x00000036330a723e */ /* 0x000fe400000010ff */
[----:B------:R-:W-:Y:S01]  /*f020*/  F2FP.BF16.F32.PACK_AB R8, R57, R58 ;  /* 0x0000003a3908723e */ /* 0x000fe200000010ff */
[----:B------:R0:W-:Y:S01]  /*f030*/  STS.128 [R61+0xc400], R4 ;  /* 0x00c400043d007388 */ /* 0x0001e20000000c00 */
[----:B------:R-:W-:-:S02]  /*f040*/  F2FP.BF16.F32.PACK_AB R9, R43, R52 ;  /* 0x000000342b09723e */ /* 0x000fc400000010ff */
[----:B------:R-:W-:-:S05]  /*f050*/  F2FP.BF16.F32.PACK_AB R11, R11, R46 ;  /* 0x0000002e0b0b723e */ /* 0x000fca00000010ff */
[----:B------:R0:W-:Y:S02]  /*f060*/  STS.128 [R62+0xc400], R8 ;  /* 0x00c400083e007388 */ /* 0x0001e40000000c00 */
.L_x_611:
[----:B------:R-:W-:Y:S05]  /*f070*/  BSYNC B2 ;  /* 0x0000000000027941 */ /* 0x000fea0003800000 */
.L_x_610:
[----:B------:R-:W-:Y:S04]  /*f080*/  BSSY B2, `(.L_x_612) ;  /* 0x0000058000027945 */ /* 0x000fe80003800000 */
[----:B------:R-:W-:Y:S05]  /*f090*/  @P1 BRA `(.L_x_613) ;  /* 0x0000000400581947 */ /* 0x000fea0003800000 */
[----:B0-----:R-:W-:Y:S01]  /*f0a0*/  LEA.HI R4, R42, R162, RZ, 0x1d ;  /* 0x000000a22a047211 */ /* 0x001fe200078fe8ff */
[----:B------:R-:W-:Y:S01]  /*f0b0*/  IMAD.U32 R53, R24, 0x10000, RZ ;  /* 0x0001000018357824 */ /* 0x000fe200078e00ff */
[----:B------:R-:W-:Y:S02]  /*f0c0*/  SHF.L.U32 R55, R28, 0x10, RZ ;  /* 0x000000101c377819 */ /* 0x000fe400000006ff */
[----:B------:R-:W-:Y:S01]  /*f0d0*/  SHF.R.S32.HI R7, RZ, 0x1f, R4 ;  /* 0x0000001fff077819 */ /* 0x000fe20000011404 */
[----:B------:R-:W-:Y:S01]  /*f0e0*/  IMAD.SHL.U32 R5, R4, 0x8, RZ ;  /* 0x0000000804057824 */ /* 0x000fe200078e00ff */
[----:B------:R-:W-:Y:S02]  /*f0f0*/  LOP3.LUT R57, R28, 0xffff0000, RZ, 0xc0, !PT ;  /* 0xffff00001c397812 */ /* 0x000fe400078ec0ff */
[----:B------:R-:W-:Y:S02]  /*f100*/  LEA.HI R7, R7, R4, RZ, 0x3 ;  /* 0x0000000407077211 */ /* 0x000fe400078f18ff */
[----:B------:R-:W-:-:S02]  /*f110*/  LOP3.LUT R4, R176, 0x38, R5, 0xf8, !PT ;  /* 0x00000038b0047812 */ /* 0x000fc400078ef805 */
[----:B------:R-:W-:Y:S02]  /*f120*/  SHF.L.U32 R7, R7, 0xa, RZ ;  /* 0x0000000a07077819 */ /* 0x000fe400000006ff */
[----:B------:R-:W-:Y:S02]  /*f130*/  LOP3.LUT R4, R4, R177, RZ, 0x3c, !PT ;  /* 0x000000b104047212 */ /* 0x000fe400078e3cff */
[----:B------:R-:W-:-:S04]  /*f140*/  LOP3.LUT R7, R7, 0x7fffe000, RZ, 0xc0, !PT ;  /* 0x7fffe00007077812 */ /* 0x000fc800078ec0ff */
[----:B------:R-:W-:Y:S02]  /*f150*/  IADD3 R9, R4, R7, R178 ;  /* 0x0000000704097210 */ /* 0x000fe40007ffe0b2 */
[----:B------:R-:W0:Y:S03]  /*f160*/  LDS.128 R4, [R222] ;  /* 0x00000000de047984 */ /* 0x000e260000000c00 */
[----:B------:R-:W-:-:S05]  /*f170*/  IMAD R43, R9, 0x2, R2 ;  /* 0x00000002092b7824 */ /* 0x000fca00078e0202 */
[----:B------:R-:W1:Y:S01]  /*f180*/  LDS.128 R8, [R43+0xc400] ;  /* 0x00c400002b087984 */ /* 0x000e620000000c00 */
[C---:B0-----:R-:W-:Y:S01]  /*f190*/  IMAD.U32 R44, R4.reuse, 0x10000, RZ ;  /* 0x00010000042c7824 */ /* 0x041fe200078e00ff */
[----:B------:R-:W-:Y:S01]  /*f1a0*/  LOP3.LUT R4, R4, 0xffff0000, RZ, 0xc0, !PT ;  /* 0xffff000004047812 */ /* 0x000fe200078ec0ff */
[C---:B------:R-:W-:Y:S01]  /*f1b0*/  IMAD.U32 R45, R5.reuse, 0x10000, RZ ;  /* 0x00010000052d7824 */ /* 0x040fe200078e00ff */
[----:B------:R-:W-:Y:S01]  /*f1c0*/  LOP3.LUT R5, R5, 0xffff0000, RZ, 0xc0, !PT ;  /* 0xffff000005057812 */ /* 0x000fe200078ec0ff */
[C---:B------:R-:W-:Y:S01]  /*f1d0*/  IMAD.U32 R46, R6.reuse, 0x10000, RZ ;  /* 0x00010000062e7824 */ /* 0x040fe200078e00ff */
[----:B------:R-:W-:Y:S01]  /*f1e0*/  LOP3.LUT R6, R6, 0xffff0000, RZ, 0xc0, !PT ;  /* 0xffff000006067812 */ /* 0x000fe200078ec0ff */
[C---:B------:R-:W-:Y:S01]  /*f1f0*/  IMAD.U32 R47, R7.reuse, 0x10000, RZ ;  /* 0x00010000072f7824 */ /* 0x040fe200078e00ff */
[----:B------:R-:W-:Y:S01]  /*f200*/  LOP3.LUT R7, R7, 0xffff0000, RZ, 0xc0, !PT ;  /* 0xffff000007077812 */ /* 0x000fe200078ec0ff */
[C---:B-1----:R-:W-:Y:S01]  /*f210*/  IMAD.U32 R48, R8.reuse, 0x10000, RZ ;  /* 0x0001000008307824 */ /* 0x042fe200078e00ff */
[----:B------:R-:W-:Y:S01]  /*f220*/  LOP3.LUT R8, R8, 0xffff0000, RZ, 0xc0, !PT ;  /* 0xffff000008087812 */ /* 0x000fe200078ec0ff */
[C---:B------:R-:W-:Y:S01]  /*f230*/  IMAD.U32 R49, R9.reuse, 0x10000, RZ ;  /* 0x0001000009317824 */ /* 0x040fe200078e00ff */
[----:B------:R-:W-:Y:S01]  /*f240*/  LOP3.LUT R9, R9, 0xffff0000, RZ, 0xc0, !PT ;  /* 0xffff000009097812 */ /* 0x000fe200078ec0ff */
[C---:B------:R-:W-:Y:S01]  /*f250*/  FMUL.FTZ R59, R48.reuse, R55 ;  /* 0x00000037303b7220 */ /* 0x040fe20000410000 */
[----:B------:R-:W-:Y:S01]  /*f260*/  FMUL.FTZ R61, R48, R53 ;  /* 0x00000035303d7220 */ /* 0x000fe20000410000 */
[----:B------:R-:W-:Y:S01]  /*f270*/  FMUL.FTZ R63, R8, R57 ;  /* 0x00000039083f7220 */ /* 0x000fe20000410000 */
[----:B------:R-:W-:-:S02]  /*f280*/  IMAD.U32 R48, R29, 0x10000, RZ ;  /* 0x000100001d307824 */ /* 0x000fc400078e00ff */
[----:B------:R-:W-:Y:S01]  /*f290*/  FFMA.FTZ R59, R44, R53, -R59 ;  /* 0x000000352c3b7223 */ /* 0x000fe2000001083b */
[----:B------:R-:W-:Y:S01]  /*f2a0*/  LOP3.LUT R53, R24, 0xffff0000, RZ, 0xc0, !PT ;  /* 0xffff000018357812 */ /* 0x000fe200078ec0ff */
[----:B------:R-:W-:Y:S01]  /*f2b0*/  FFMA.FTZ R61, R44, R55, R61 ;  /* 0x000000372c3d7223 */ /* 0x000fe2000001003d */
[----:B------:R-:W-:Y:S02]  /*f2c0*/  IMAD.U32 R44, R25, 0x10000, RZ ;  /* 0x00010000192c7824 */ /* 0x000fe400078e00ff */
[----:B------:R-:W-:Y:S02]  /*f2d0*/  IMAD.U32 R50, R10, 0x10000, RZ ;  /* 0x000100000a327824 */ /* 0x000fe400078e00ff */
[-C--:B------:R-:W-:Y:S01]  /*f2e0*/  FMUL.FTZ R55, R8, R53.reuse ;  /* 0x0000003508377220 */ /* 0x080fe20000410000 */
[----:B------:R-:W-:Y:S01]  /*f2f0*/  FFMA.FTZ R52, R4, R53, -R63 ;  /* 0x0000003504347223 */ /* 0x000fe2000001083f */
[----:B------:R-:W-:Y:S01]  /*f300*/  FMUL.FTZ R8, R49, R48 ;  /* 0x0000003031087220 */ /* 0x000fe20000410000 */
[----:B------:R-:W-:-:S02]  /*f310*/  IMAD.U32 R53, R30, 0x10000, RZ ;  /* 0x000100001e357824 */ /* 0x000fc400078e00ff */
[-C--:B------:R-:W-:Y:S01]  /*f320*/  FMUL.FTZ R63, R49, R44.reuse ;  /* 0x0000002c313f7220 */ /* 0x080fe20000410000 */
[----:B------:R-:W-:Y:S01]  /*f330*/  FFMA.FTZ R54, R4, R57, R55 ;  /* 0x0000003904367223 */ /* 0x000fe20000010037 */
[----:B------:R-:W-:Y:S01]  /*f340*/  LOP3.LUT R10, R10, 0xffff0000, RZ, 0xc0, !PT ;  /* 0xffff00000a0a7812 */ /* 0x000fe200078ec0ff */
[C---:B------:R-:W-:Y:S01]  /*f350*/  FFMA.FTZ R56, R45.reuse, R44, -R8 ;  /* 0x0000002c2d387223 */ /* 0x040fe20000010808 */
[----:B------:R-:W-:Y:S02]  /*f360*/  IMAD.U32 R49, R26, 0x10000, RZ ;  /* 0x000100001a317824 */ /* 0x000fe400078e00ff */
[----:B------:R-:W-:Y:S01]  /*f370*/  FFMA.FTZ R63, R45, R48, R63 ;  /* 0x000000302d3f7223 */ /* 0x000fe2000001003f */
[----:B------:R-:W-:Y:S01]  /*f380*/  FMUL.FTZ R57, R50, R53 ;  /* 0x0000003532397220 */ /* 0x000fe20000410000 */
[----:B------:R-:W-:Y:S01]  /*f390*/  LOP3.LUT R55, R30, 0xffff0000, RZ, 0xc0, !PT ;  /* 0xffff00001e377812 */ /* 0x000fe200078ec0ff */
[----:B------:R-:W-:Y:S01]  /*f3a0*/  IMAD.U32 R51, R11, 0x10000, RZ ;  /* 0x000100000b337824 */ /* 0x000fe200078e00ff */
[----:B------:R-:W-:Y:S01]  /*f3b0*/  LOP3.LUT R45, R26, 0xffff0000, RZ, 0xc0, !PT ;  /* 0xffff00001a2d7812 */ /* 0x000fe200078ec0ff */
[-C--:B------:R-:W-:Y:S01]  /*f3c0*/  FMUL.FTZ R65, R50, R49.reuse ;  /* 0x0000003132417220 */ /* 0x080fe20000410000 */
[----:B------:R-:W-:Y:S01]  /*f3d0*/  SHF.L.U32 R44, R31, 0x10, RZ ;  /* 0x000000101f2c7819 */ /* 0x000fe200000006ff */
[----:B------:R-:W-:Y:S01]  /*f3e0*/  FFMA.FTZ R57, R46, R49, -R57 ;  /* 0x000000312e397223 */ /* 0x000fe20000010839 */
[----:B------:R-:W-:Y:S01]  /*f3f0*/  FMUL.FTZ R49, R10, R55 ;  /* 0x000000370a317220 */ /* 0x000fe20000410000 */
[----:B------:R-:W-:-:S02]  /*f400*/  IMAD.U32 R4, R27, 0x10000, RZ ;  /* 0x000100001b047824 */ /* 0x000fc400078e00ff */
[----:B------:R-:W-:Y:S01]  /*f410*/  FMUL.FTZ R10, R10, R45 ;  /* 0x0000002d0a0a7220 */ /* 0x000fe20000410000 */
[----:B------:R-:W-:Y:S01]  /*f420*/  FMUL.FTZ R8, R51, R44 ;  /* 0x0000002c33087220 */ /* 0x000fe20000410000 */
[----:B------:R-:W-:Y:S01]  /*f430*/  FFMA.FTZ R65, R46, R53, R65 ;  /* 0x000000352e417223 */ /* 0x000fe20000010041 */
[C---:B------:R-:W-:Y:S01]  /*f440*/  FFMA.FTZ R46, R6.reuse, R45, -R49 ;  /* 0x0000002d062e7223 */ /* 0x040fe20000010831 */
[----:B------:R-:W-:Y:S01]  /*f450*/  FFMA.FTZ R48, R6, R55, R10 ;  /* 0x0000003706307223 */ /* 0x000fe2000001000a */
[-C--:B------:R-:W-:Y:S01]  /*f460*/  FFMA.FTZ R49, R47, R4.reuse, -R8 ;  /* 0x000000042f317223 */ /* 0x080fe20000010808 */
[----:B------:R-:W-:Y:S01]  /*f470*/  LOP3.LUT R11, R11, 0xffff0000, RZ, 0xc0, !PT ;  /* 0xffff00000b0b7812 */ /* 0x000fe200078ec0ff */
[----:B------:R-:W-:Y:S01]  /*f480*/  FMUL.FTZ R50, R51, R4 ;  /* 0x0000000433327220 */ /* 0x000fe20000410000 */
[----:B------:R-:W-:Y:S02]  /*f490*/  LOP3.LUT R8, R29, 0xffff0000, RZ, 0xc0, !PT ;  /* 0xffff00001d087812 */ /* 0x000fe400078ec0ff */
[----:B------:R-:W-:Y:S01]  /*f4a0*/  LOP3.LUT R10, R31, 0xffff0000, RZ, 0xc0, !PT ;  /* 0xffff00001f0a7812 */ /* 0x000fe200078ec0ff */
[----:B------:R-:W-:Y:S01]  /*f4b0*/  FFMA.FTZ R50, R47, R44, R50 ;  /* 0x0000002c2f327223 */ /* 0x000fe20000010032 */
[----:B------:R-:W-:Y:S01]  /*f4c0*/  LOP3.LUT R4, R25, 0xffff0000, RZ, 0xc0, !PT ;  /* 0xffff000019047812 */ /* 0x000fe200078ec0ff */
[----:B------:R-:W-:Y:S01]  /*f4d0*/  FMUL.FTZ R44, R9, R8 ;  /* 0x00000008092c7220 */ /* 0x000fe20000410000 */
[----:B------:R-:W-:Y:S01]  /*f4e0*/  LOP3.LUT R6, R27, 0xffff0000, RZ, 0xc0, !PT ;  /* 0xffff00001b067812 */ /* 0x000fe200078ec0ff */
[----:B------:R-:W-:-:S02]  /*f4f0*/  FMUL.FTZ R58, R11, R10 ;  /* 0x0000000a0b3a7220 */ /* 0x000fc40000410000 */
[-C--:B------:R-:W-:Y:S01]  /*f500*/  FMUL.FTZ R45, R9, R4.reuse ;  /* 0x00000004092d7220 */ /* 0x080fe20000410000 */
[----:B------:R-:W-:Y:S01]  /*f510*/  FFMA.FTZ R9, R5, R4, -R44 ;  /* 0x0000000405097223 */ /* 0x000fe2000001082c */
[-C--:B------:R-:W-:Y:S01]  /*f520*/  FMUL.FTZ R11, R11, R6.reuse ;  /* 0x000000060b0b7220 */ /* 0x080fe20000410000 */
[----:B------:R-:W-:Y:S01]  /*f530*/  FFMA.FTZ R58, R7, R6, -R58 ;  /* 0x00000006073a7223 */ /* 0x000fe2000001083a */
[----:B------:R-:W-:Y:S01]  /*f540*/  FFMA.FTZ R44, R5, R8, R45 ;  /* 0x00000008052c7223 */ /* 0x000fe2000001002d */
[----:B------:R-:W-:Y:S01]  /*f550*/  F2FP.BF16.F32.PACK_AB R6, R46, R57 ;  /* 0x000000392e06723e */ /* 0x000fe200000010ff */
[----:B------:R-:W-:Y:S01]  /*f560*/  FFMA.FTZ R11, R7, R10, R11 ;  /* 0x0000000a070b7223 */ /* 0x000fe2000001000b */
[----:B------:R-:W-:Y:S02]  /*f570*/  F2FP.BF16.F32.PACK_AB R4, R52, R59 ;  /* 0x0000003b3404723e */ /* 0x000fe400000010ff */
[----:B------:R-:W-:Y:S02]  /*f580*/  F2FP.BF16.F32.PACK_AB R5, R9, R56 ;  /* 0x000000380905723e */ /* 0x000fe400000010ff */
[----:B------:R-:W-:-:S02]  /*f590*/  F2FP.BF16.F32.PACK_AB R7, R58, R49 ;  /* 0x000000313a07723e */ /* 0x000fc400000010ff */
[----:B------:R-:W-:Y:S02]  /*f5a0*/  F2FP.BF16.F32.PACK_AB R10, R48, R65 ;  /* 0x00000041300a723e */ /* 0x000fe400000010ff */
[----:B------:R-:W-:Y:S01]  /*f5b0*/  F2FP.BF16.F32.PACK_AB R8, R54, R61 ;  /* 0x0000003d3608723e */ /* 0x000fe200000010ff */
[----:B------:R1:W-:Y:S01]  /*f5c0*/  STS.128 [R222], R4 ;  /* 0x00000004de007388 */ /* 0x0003e20000000c00 */
[----:B------:R-:W-:Y:S02]  /*f5d0*/  F2FP.BF16.F32.PACK_AB R9, R44, R63 ;  /* 0x0000003f2c09723e */ /* 0x000fe400000010ff */
[----:B------:R-:W-:-:S05]  /*f5e0*/  F2FP.BF16.F32.PACK_AB R11, R11, R50 ;  /* 0x000000320b0b723e */ /* 0x000fca00000010ff */
[----:B------:R1:W-:Y:S02]  /*f5f0*/  STS.128 [R43+0xc400], R8 ;  /* 0x00c400082b007388 */ /* 0x0003e40000000c00 */
.L_x_613:
[----:B------:R-:W-:Y:S05]  /*f600*/  BSYNC B2 ;  /* 0x0000000000027941 */ /* 0x000fea0003800000 */
.L_x_612:
[----:B------:R-:W-:Y:S05]  /*f610*/  @P2 BRA `(.L_x_609) ;  /* 0x0000000400582947 */ /* 0x000fea0003800000 */
[----:B------:R-:W-:Y:S01]  /*f620*/  LEA.HI R42, R42, R163, RZ, 0x1d ;  /* 0x000000a32a2a7211 */ /* 0x000fe200078fe8ff */
[C---:B------:R-:W-:Y:S01]  /*f630*/  IMAD.U32 R54, R14.reuse, 0x10000, RZ ;  /* 0x000100000e367824 */ /* 0x040fe200078e00ff */
[----:B------:R-:W-:Y:S01]  /*f640*/  LOP3.LUT R51, R14, 0xffff0000, RZ, 0xc0, !PT ;  /* 0xffff00000e337812 */ /* 0x000fe200078ec0ff */
[----:B------:R-:W-:Y:S01]  /*f650*/  IMAD.U32 R52, R0, 0x10000, RZ ;  /* 0x0001000000347824 */ /* 0x000fe200078e00ff */
[----:B01----:R-:W-:Y:S01]  /*f660*/  SHF.R.S32.HI R7, RZ, 0x1f, R42 ;  /* 0x0000001fff077819 */ /* 0x003fe2000001142a */
[----:B------:R-:W-:Y:S02]  /*f670*/  IMAD.SHL.U32 R5, R42, 0x8, RZ ;  /* 0x000000082a057824 */ /* 0x000fe400078e00ff */
[----:B------:R-:W-:Y:S01]  /*f680*/  IMAD.U32 R53, R15, 0x10000, RZ ;  /* 0x000100000f357824 */ /* 0x000fe200078e00ff */
[----:B------:R-:W-:Y:S02]  /*f690*/  LEA.HI R7, R7, R42, RZ, 0x3 ;  /* 0x0000002a07077211 */ /* 0x000fe400078f18ff */
[----:B------:R-:W-:-:S03]  /*f6a0*/  LOP3.LUT R4, R176, 0x38, R5, 0xf8, !PT ;  /* 0x00000038b0047812 */ /* 0x000fc600078ef805 */
[----:B------:R-:W-:Y:S01]  /*f6b0*/  IMAD.SHL.U32 R7, R7, 0x400, RZ ;  /* 0x0000040007077824 */ /* 0x000fe200078e00ff */
[----:B------:R-:W-:-:S04]  /*f6c0*/  LOP3.LUT R4, R4, R177, RZ, 0x3c, !PT ;  /* 0x000000b104047212 */ /* 0x000fc800078e3cff */
[----:B------:R-:W-:-:S04]  /*f6d0*/  LOP3.LUT R7, R7, 0x7fffe000, RZ, 0xc0, !PT ;  /* 0x7fffe00007077812 */ /* 0x000fc800078ec0ff */
[----:B------:R-:W-:Y:S02]  /*f6e0*/  IADD3 R9, R4, R7, R178 ;  /* 0x0000000704097210 */ /* 0x000fe40007ffe0b2 */
[----:B------:R-:W0:Y:S03]  /*f6f0*/  LDS.128 R4, [R220] ;  /* 0x00000000dc047984 */ /* 0x000e260000000c00 */
[----:B------:R-:W-:-:S05]  /*f700*/  IMAD R42, R9, 0x2, R2 ;  /* 0x00000002092a7824 */ /* 0x000fca00078e0202 */
[----:B------:R-:W1:Y:S01]  /*f710*/  LDS.128 R8, [R42+0xc400] ;  /* 0x00c400002a087984 */ /* 0x000e620000000c00 */
[C---:B0-----:R-:W-:Y:S01]  /*f720*/  IMAD.U32 R43, R4.reuse, 0x10000, RZ ;  /* 0x00010000042b7824 */ /* 0x041fe200078e00ff */
[----:B------:R-:W-:Y:S01]  /*f730*/  LOP3.LUT R4, R4, 0xffff0000, RZ, 0xc0, !PT ;  /* 0xffff000004047812 */ /* 0x000fe200078ec0ff */
[----:B------:R-:W-:Y:S01]  /*f740*/  IMAD.U32 R44, R5, 0x10000, RZ ;  /* 0x00010000052c7824 */ /* 0x000fe200078e00ff */
[----:B------:R-:W-:Y:S01]  /*f750*/  SHF.L.U32 R46, R7, 0x10, RZ ;  /* 0x00000010072e7819 */ /* 0x000fe200000006ff */
[C---:B------:R-:W-:Y:S01]  /*f760*/  IMAD.U32 R45, R6.reuse, 0x10000, RZ ;  /* 0x00010000062d7824 */ /* 0x040fe200078e00ff */
[----:B------:R-:W-:Y:S02]  /*f770*/  LOP3.LUT R6, R6, 0xffff0000, RZ, 0xc0, !PT ;  /* 0xffff000006067812 */ /* 0x000fe400078ec0ff */
[----:B------:R-:W-:Y:S01]  /*f780*/  LOP3.LUT R5, R5, 0xffff0000, RZ, 0xc0, !PT ;  /* 0xffff000005057812 */ /* 0x000fe200078ec0ff */
[C---:B-1----:R-:W-:Y:S01]  /*f790*/  IMAD.U32 R47, R8.reuse, 0x10000, RZ ;  /* 0x00010000082f7824 */ /* 0x042fe200078e00ff */
[----:B------:R-:W-:Y:S01]  /*f7a0*/  LOP3.LUT R8, R8, 0xffff0000, RZ, 0xc0, !PT ;  /* 0xffff000008087812 */ /* 0x000fe200078ec0ff */
[C---:B------:R-:W-:Y:S01]  /*f7b0*/  IMAD.U32 R48, R9.reuse, 0x10000, RZ ;  /* 0x0001000009307824 */ /* 0x040fe200078e00ff */
[----:B------:R-:W-:Y:S01]  /*f7c0*/  LOP3.LUT R9, R9, 0xffff0000, RZ, 0xc0, !PT ;  /* 0xffff000009097812 */ /* 0x000fe200078ec0ff */
[C---:B------:R-:W-:Y:S01]  /*f7d0*/  FMUL.FTZ R56, R47.reuse, R54 ;  /* 0x000000362f387220 */ /* 0x040fe20000410000 */
[-C--:B------:R-:W-:Y:S01]  /*f7e0*/  FMUL.FTZ R58, R47, R52.reuse ;  /* 0x000000342f3a7220 */ /* 0x080fe20000410000 */
[----:B------:R-:W-:Y:S01]  /*f7f0*/  LOP3.LUT R47, R0, 0xffff0000, RZ, 0xc0, !PT ;  /* 0xffff0000002f7812 */ /* 0x000fe200078ec0ff */
[C---:B------:R-:W-:Y:S01]  /*f800*/  FMUL.FTZ R55, R8.reuse, R51 ;  /* 0x0000003308377220 */ /* 0x040fe20000410000 */
[C---:B------:R-:W-:Y:S01]  /*f810*/  FFMA.FTZ R56, R43.reuse, R52, -R56 ;  /* 0x000000342b387223 */ /* 0x040fe20000010838 */
[----:B------:R-:W-:Y:S01]  /*f820*/  FFMA.FTZ R58, R43, R54, R58 ;  /* 0x000000362b3a7223 */ /* 0x000fe2000001003a */
[----:B------:R-:W-:Y:S01]  /*f830*/  SHF.L.U32 R43, R3, 0x10, RZ ;  /* 0x00000010032b7819 */ /* 0x000fe200000006ff */
[-C--:B------:R-:W-:Y:S01]  /*f840*/  FMUL.FTZ R57, R8, R47.reuse ;  /* 0x0000002f08397220 */ /* 0x080fe20000410000 */
[----:B------:R-:W-:Y:S01]  /*f850*/  FFMA.FTZ R55, R4, R47, -R55 ;  /* 0x0000002f04377223 */ /* 0x000fe20000010837 */
[----:B------:R-:W-:Y:S01]  /*f860*/  FMUL.FTZ R47, R48, R53 ;  /* 0x00000035302f7220 */ /* 0x000fe20000410000 */
[----:B------:R-:W-:-:S02]  /*f870*/  IMAD.U32 R49, R10, 0x10000, RZ ;  /* 0x000100000a317824 */ /* 0x000fc400078e00ff */
[----:B------:R-:W-:Y:S01]  /*f880*/  FMUL.FTZ R52, R48, R43 ;  /* 0x0000002b30347220 */ /* 0x000fe20000410000 */
[----:B------:R-:W-:Y:S01]  /*f890*/  FFMA.FTZ R57, R4, R51, R57 ;  /* 0x0000003304397223 */ /* 0x000fe20000010039 */
[----:B------:R-:W-:Y:S01]  /*f8a0*/  LOP3.LUT R10, R10, 0xffff0000, RZ, 0xc0, !PT ;  /* 0xffff00000a0a7812 */ /* 0x000fe200078ec0ff */
[----:B------:R-:W-:Y:S01]  /*f8b0*/  FFMA.FTZ R48, R44, R43, -R47 ;  /* 0x0000002b2c307223 */ /* 0x000fe2000001082f */
[C---:B------:R-:W-:Y:S01]  /*f8c0*/  LOP3.LUT R51, R20.reuse, 0xffff0000, RZ, 0xc0, !PT ;  /* 0xffff000014337812 */ /* 0x040fe200078ec0ff */
[----:B------:R-:W-:Y:S01]  /*f8d0*/  IMAD.U32 R8, R20, 0x10000, RZ ;  /* 0x0001000014087824 */ /* 0x000fe200078e00ff */
[C---:B------:R-:W-:Y:S01]  /*f8e0*/  LOP3.LUT R43, R12.reuse, 0xffff0000, RZ, 0xc0, !PT ;  /* 0xffff00000c2b7812 */ /* 0x040fe200078ec0ff */
[----:B------:R-:W-:Y:S02]  /*f8f0*/  IMAD.U32 R4, R12, 0x10000, RZ ;  /* 0x000100000c047824 */ /* 0x000fe400078e00ff */
[----:B------:R-:W-:Y:S01]  /*f900*/  FFMA.FTZ R52, R44, R53, R52 ;  /* 0x000000352c347223 */ /* 0x000fe20000010034 */
[C---:B------:R-:W-:Y:S01]  /*f910*/  FMUL.FTZ R59, R10.reuse, R51 ;  /* 0x000000330a3b7220 */ /* 0x040fe20000410000 */
[C---:B------:R-:W-:Y:S01]  /*f920*/  FMUL.FTZ R44, R49.reuse, R8 ;  /* 0x00000008312c7220 */ /* 0x040fe20000410000 */
[----:B------:R-:W-:Y:S01]  /*f930*/  FMUL.FTZ R54, R49, R4 ;  /* 0x0000000431367220 */ /* 0x000fe20000410000 */
[----:B------:R-:W-:Y:S01]  /*f940*/  FMUL.FTZ R10, R10, R43 ;  /* 0x0000002b0a0a7220 */ /* 0x000fe20000410000 */
[----:B------:R-:W-:-:S02]  /*f950*/  IMAD.U32 R50, R11, 0x10000, RZ ;  /* 0x000100000b327824 */ /* 0x000fc400078e00ff */
[----:B------:R-:W-:Y:S01]  /*f960*/  FFMA.FTZ R53, R45, R4, -R44 ;  /* 0x000000042d357223 */ /* 0x000fe2000001082c */
[----:B------:R-:W-:Y:S02]  /*f970*/  IMAD.U32 R49, R21, 0x10000, RZ ;  /* 0x0001000015317824 */ /* 0x000fe400078e00ff */
[----:B------:R-:W-:Y:S01]  /*f980*/  FFMA.FTZ R54, R45, R8, R54 ;  /* 0x000000082d367223 */ /* 0x000fe20000010036 */
[----:B------:R-:W-:Y:S02]  /*f990*/  IMAD.U32 R47, R13, 0x10000, RZ ;  /* 0x000100000d2f7824 */ /* 0x000fe400078e00ff */
[----:B------:R-:W-:Y:S01]  /*f9a0*/  FFMA.FTZ R51, R6, R51, R10 ;  /* 0x0000003306337223 */ /* 0x000fe2000001000a */
[----:B------:R-:W-:Y:S01]  /*f9b0*/  LOP3.LUT R11, R11, 0xffff0000, RZ, 0xc0, !PT ;  /* 0xffff00000b0b7812 */ /* 0x000fe200078ec0ff */
[----:B------:R-:W-:Y:S01]  /*f9c0*/  FMUL.FTZ R45, R50, R49 ;  /* 0x00000031322d7220 */ /* 0x000fe20000410000 */
        /* <DEDUP_REMOVED lines=23> */
[----:B------:R2:W-:Y:S01]  /*fb40*/  STS.128 [R220], R4 ;  /* 0x00000004dc007388 */ /* 0x0005e20000000c00 */
[----:B------:R-:W-:-:S02]  /*fb50*/  F2FP.BF16.F32.PACK_AB R9, R43, R52 ;  /* 0x000000342b09723e */ /* 0x000fc400000010ff */
[----:B------:R-:W-:-:S05]  /*fb60*/  F2FP.BF16.F32.PACK_AB R11, R11, R46 ;  /* 0x0000002e0b0b723e */ /* 0x000fca00000010ff */
[----:B------:R2:W-:Y:S02]  /*fb70*/  STS.128 [R42+0xc400], R8 ;  /* 0x00c400082a007388 */ /* 0x0005e40000000c00 */
.L_x_609:
[----:B------:R-:W-:Y:S05]  /*fb80*/  BSYNC B1 ;  /* 0x0000000000017941 */ /* 0x000fea0003800000 */
.L_x_608:
[----:B------:R-:W-:-:S13]  /*fb90*/  ISETP.GE.AND P0, PT, R224, R41, PT ;  /* 0x00000029e000720c */ /* 0x000fda0003f06270 */
[----:B------:R-:W-:Y:S05]  /*fba0*/  @P0 BRA `(.L_x_592) ;  /* 0x00000010003c0947 */ /* 0x000fea0003800000 */
[----:B------:R-:W3:Y:S01]  /*fbb0*/  LDC R41, c[0x0][0x3f4] ;  /* 0x0000fd00ff297b82 */ /* 0x000ee20000000800 */
[C---:B012---:R-:W-:Y:S01]  /*fbc0*/  VIADD R4, R16.reuse, 0x20 ;  /* 0x0000002010047836 */ /* 0x047fe20000000000 */
[----:B------:R-:W-:Y:S01]  /*fbd0*/  BSSY B1, `(.L_x_614) ;  /* 0x000005c000017945 */ /* 0x000fe20003800000 */
[C---:B------:R-:W-:Y:S01]  /*fbe0*/  VIADD R6, R16.reuse, 0x40 ;  /* 0x0000004010067836 */ /* 0x040fe20000000000 */
[-C--:B---3--:R-:W-:Y:S02]  /*fbf0*/  ISETP.GE.AND P0, PT, R16, R41.reuse, PT ;  /* 0x000000291000720c */ /* 0x088fe40003f06270 */
[-C--:B------:R-:W-:Y:S02]  /*fc00*/  ISETP.GE.AND P1, PT, R4, R41.reuse, PT ;  /* 0x000000290400720c */ /* 0x080fe40003f26270 */
[----:B------:R-:W-:-:S09]  /*fc10*/  ISETP.GE.AND P2, PT, R6, R41, PT ;  /* 0x000000290600720c */ /* 0x000fd20003f46270 */
[----:B------:R-:W-:Y:S05]  /*fc20*/  @P0 BRA `(.L_x_615) ;  /* 0x0000000400580947 */ /* 0x000fea0003800000 */
[----:B------:R-:W-:Y:S01]  /*fc30*/  LEA.HI R4, R41, R191, RZ, 0x1d ;  /* 0x000000bf29047211 */ /* 0x000fe200078fe8ff */
[----:B------:R-:W-:Y:S01]  /*fc40*/  IMAD.U32 R51, R32, 0x10000, RZ ;  /* 0x0001000020337824 */ /* 0x000fe200078e00ff */
[C---:B------:R-:W-:Y:S01]  /*fc50*/  SHF.L.U32 R53, R37.reuse, 0x10, RZ ;  /* 0x0000001025357819 */ /* 0x040fe200000006ff */
[----:B------:R-:W-:Y:S01]  /*fc60*/  IMAD.U32 R60, R38, 0x10000, RZ ;  /* 0x00010000263c7824 */ /* 0x000fe200078e00ff */
[----:B------:R-:W-:Y:S01]  /*fc70*/  SHF.R.S32.HI R5, RZ, 0x1f, R4 ;  /* 0x0000001fff057819 */ /* 0x000fe20000011404 */
[----:B------:R-:W-:Y:S01]  /*fc80*/  IMAD.SHL.U32 R6, R4, 0x8, RZ ;  /* 0x0000000804067824 */ /* 0x000fe200078e00ff */
[----:B------:R-:W-:Y:S01]  /*fc90*/  LOP3.LUT R58, R37, 0xffff0000, RZ, 0xc0, !PT ;  /* 0xffff0000253a7812 */ /* 0x000fe200078ec0ff */
[----:B------:R-:W-:Y:S01]  /*fca0*/  IMAD.U32 R56, R33, 0x10000, RZ ;  /* 0x0001000021387824 */ /* 0x000fe200078e00ff */
[----:B------:R-:W-:Y:S01]  /*fcb0*/  LEA.HI R5, R5, R4, RZ, 0x3 ;  /* 0x0000000405057211 */ /* 0x000fe200078f18ff */
[----:B------:R-:W-:Y:S01]  /*fcc0*/  IMAD.U32 R55, R39, 0x10000, RZ ;  /* 0x0001000027377824 */ /* 0x000fe200078e00ff */
[----:B------:R-:W-:-:S02]  /*fcd0*/  LOP3.LUT R4, R167, 0x38, R6, 0xf8, !PT ;  /* 0x00000038a7047812 */ /* 0x000fc400078ef806 */
[----:B------:R-:W-:Y:S02]  /*fce0*/  SHF.L.U32 R5, R5, 0xa, RZ ;  /* 0x0000000a05057819 */ /* 0x000fe400000006ff */
[----:B------:R-:W-:Y:S02]  /*fcf0*/  LOP3.LUT R4, R4, R223, RZ, 0x3c, !PT ;  /* 0x000000df04047212 */ /* 0x000fe400078e3cff */
[----:B------:R-:W-:Y:S02]  /*fd00*/  LOP3.LUT R5, R5, 0x7fffe000, RZ, 0xc0, !PT ;  /* 0x7fffe00005057812 */ /* 0x000fe400078ec0ff */
[----:B------:R-:W-:Y:S02]  /*fd10*/  LOP3.LUT R32, R32, 0xffff0000, RZ, 0xc0, !PT ;  /* 0xffff000020207812 */ /* 0x000fe400078ec0ff */
[----:B------:R-:W-:Y:S02]  /*fd20*/  IADD3 R9, R4, R5, R179 ;  /* 0x0000000504097210 */ /* 0x000fe40007ffe0b3 */
[----:B------:R-:W0:Y:S01]  /*fd30*/  LDS.128 R4, [R221] ;  /* 0x00000000dd047984 */ /* 0x000e220000000c00 */
[----:B------:R-:W-:-:S02]  /*fd40*/  LOP3.LUT R57, R40, 0xffff0000, RZ, 0xc0, !PT ;  /* 0xffff000028397812 */ /* 0x000fc400078ec0ff */
[----:B------:R-:W-:Y:S01]  /*fd50*/  IMAD R42, R9, 0x2, R2 ;  /* 0x00000002092a7824 */ /* 0x000fe200078e0202 */
[----:B------:R-:W-:-:S04]  /*fd60*/  LOP3.LUT R33, R33, 0xffff0000, RZ, 0xc0, !PT ;  /* 0xffff000021217812 */ /* 0x000fc800078ec0ff */
        /* <DEDUP_REMOVED lines=13> */
[-C--:B------:R-:W-:Y:S01]  /*fe40*/  FMUL.FTZ R52, R53, R47.reuse ;  /* 0x0000002f35347220 */ /* 0x080fe20000410000 */
[C---:B------:R-:W-:Y:S01]  /*fe50*/  FMUL.FTZ R54, R51.reuse, R47 ;  /* 0x0000002f33367220 */ /* 0x040fe20000410000 */
[----:B------:R-:W-:Y:S01]  /*fe60*/  FMUL.FTZ R47, R60, R48 ;  /* 0x000000303c2f7220 */ /* 0x000fe20000410000 */
[----:B------:R-:W-:Y:S01]  /*fe70*/  FMUL.FTZ R37, R58, R8 ;  /* 0x000000083a257220 */ /* 0x000fe20000410000 */
[-C--:B------:R-:W-:Y:S01]  /*fe80*/  FFMA.FTZ R52, R51, R43.reuse, -R52 ;  /* 0x0000002b33347223 */ /* 0x080fe20000010834 */
[----:B------:R-:W-:Y:S01]  /*fe90*/  FMUL.FTZ R51, R56, R48 ;  /* 0x0000003038337220 */ /* 0x000fe20000410000 */
[----:B------:R-:W-:Y:S01]  /*fea0*/  FFMA.FTZ R54, R53, R43, R54 ;  /* 0x0000002b35367223 */ /* 0x000fe20000010036 */
[----:B------:R-:W-:Y:S01]  /*feb0*/  FMUL.FTZ R43, R32, R8 ;  /* 0x00000008202b7220 */ /* 0x000fe20000410000 */
[----:B------:R-:W-:-:S02]  /*fec0*/  IMAD.U32 R49, R10, 0x10000, RZ ;  /* 0x000100000a317824 */ /* 0x000fc400078e00ff */
[-C--:B------:R-:W-:Y:S01]  /*fed0*/  FFMA.FTZ R47, R56, R44.reuse, -R47 ;  /* 0x0000002c382f7223 */ /* 0x080fe2000001082f */
[----:B------:R-:W-:Y:S02]  /*fee0*/  IMAD.U32 R53, R34, 0x10000, RZ ;  /* 0x0001000022357824 */ /* 0x000fe400078e00ff */
[----:B------:R-:W-:Y:S01]  /*fef0*/  FFMA.FTZ R51, R60, R44, R51 ;  /* 0x0000002c3c337223 */ /* 0x000fe20000010033 */
[----:B------:R-:W-:Y:S01]  /*ff00*/  LOP3.LUT R10, R10, 0xffff0000, RZ, 0xc0, !PT ;  /* 0xffff00000a0a7812 */ /* 0x000fe200078ec0ff */
[-C--:B------:R-:W-:Y:S01]  /*ff10*/  FFMA.FTZ R37, R32, R4.reuse, -R37 ;  /* 0x0000000420257223 */ /* 0x080fe20000010825 */
[----:B------:R-:W-:Y:S01]  /*ff20*/  LOP3.LUT R34, R34, 0xffff0000, RZ, 0xc0, !PT ;  /* 0xffff000022227812 */ /* 0x000fe200078ec0ff */
[----:B------:R-:W-:Y:S01]  /*ff30*/  FFMA.FTZ R43, R58, R4, R43 ;  /* 0x000000043a2b7223 */ /* 0x000fe2000001002b */
[----:B------:R-:W-:Y:S01]  /*ff40*/  LOP3.LUT R44, R39, 0xffff0000, RZ, 0xc0, !PT ;  /* 0xffff0000272c7812 */ /* 0x000fe200078ec0ff */
[-C--:B------:R-:W-:Y:S01]  /*ff50*/  FMUL.FTZ R4, R55, R49.reuse ;  /* 0x0000003137047220 */ /* 0x080fe20000410000 */
[----:B------:R-:W-:Y:S01]  /*ff60*/  FMUL.FTZ R32, R53, R49 ;  /* 0x0000003135207220 */ /* 0x000fe20000410000 */
[----:B------:R-:W-:Y:S01]  /*ff70*/  SHF.L.U32 R48, R40, 0x10, RZ ;  /* 0x0000001028307819 */ /* 0x000fe200000006ff */
[----:B------:R-:W-:-:S02]  /*ff80*/  IMAD.U32 R50, R11, 0x10000, RZ ;  /* 0x000100000b327824 */ /* 0x000fc400078e00ff */
[-C--:B------:R-:W-:Y:S01]  /*ff90*/  FMUL.FTZ R39, R44, R10.reuse ;  /* 0x0000000a2c277220 */ /* 0x080fe20000410000 */
[----:B------:R-:W-:Y:S01]  /*ffa0*/  FMUL.FTZ R49, R34, R10 ;  /* 0x0000000a22317220 */ /* 0x000fe20000410000 */
[-C--:B------:R-:W-:Y:S01]  /*ffb0*/  FFMA.FTZ R8, R53, R45.reuse, -R4 ;  /* 0x0000002d35087223 */ /* 0x080fe20000010804 */
[----:B------:R-:W-:Y:S01]  /*ffc0*/  FFMA.FTZ R10, R55, R45, R32 ;  /* 0x0000002d370a7223 */ /* 0x000fe20000010020 */
[----:B------:R-:W-:Y:S01]  /*ffd0*/  LOP3.LUT R11, R11, 0xffff0000, RZ, 0xc0, !PT ;  /* 0xffff00000b0b7812 */ /* 0x000fe200078ec0ff */
[C---:B------:R-:W-:Y:S02]  /*ffe0*/  IMAD.U32 R4, R35.reuse, 0x10000, RZ ;  /* 0x0001000023047824 */ /* 0x040fe400078e00ff */
[----:B------:R-:W-:Y:S01]  /*fff0*/  FMUL.FTZ R45, R48, R50 ;  /* 0x00000032302d7220 */ /* 0x000fe20000410000 */
[----:B------:R-:W-:Y:S01]  /*10000*/  LOP3.LUT R55, R38, 0xffff0000, RZ, 0xc0, !PT ;  /* 0xffff000026377812 */ /* 0x000fe200078ec0ff */
[----:B------:R-:W-:Y:S01]  /*10010*/  FFMA.FTZ R39, R34, R6, -R39 ;  /* 0x0000000622277223 */ /* 0x000fe20000010827 */
[----:B------:R-:W-:Y:S01]  /*10020*/  LOP3.LUT R35, R35, 0xffff0000, RZ, 0xc0, !PT ;  /* 0xffff000023237812 */ /* 0x000fe200078ec0ff */
[C---:B------:R-:W-:Y:S01]  /*10030*/  FMUL.FTZ R53, R4.reuse, R50 ;  /* 0x0000003204357220 */ /* 0x040fe20000410000 */
[----:B------:R-:W-:Y:S01]  /*10040*/  FFMA.FTZ R45, R4, R46, -R45 ;  /* 0x0000002e042d7223 */ /* 0x000fe2000001082d */
[----:B------:R-:W-:Y:S01]  /*10050*/  FFMA.FTZ R49, R44, R6, R49 ;  /* 0x000000062c317223 */ /* 0x000fe20000010031 */
[----:B------:R-:W-:Y:S01]  /*10060*/  FMUL.FTZ R4, R55, R9 ;  /* 0x0000000937047220 */ /* 0x000fe20000410000 */
[----:B------:R-:W-:Y:S01]  /*10070*/  FMUL.FTZ R38, R57, R11 ;  /* 0x0000000b39267220 */ /* 0x000fe20000410000 */
[----:B------:R-:W-:Y:S01]  /*10080*/  FMUL.FTZ R6, R33, R9 ;  /* 0x0000000921067220 */ /* 0x000fe20000410000 */
[----:B------:R-:W-:Y:S01]  /*10090*/  FMUL.FTZ R40, R35, R11 ;  /* 0x0000000b23287220 */ /* 0x000fe20000410000 */
[----:B------:R-:W-:Y:S01]  /*100a0*/  FFMA.FTZ R32, R33, R5, -R4 ;  /* 0x0000000521207223 */ /* 0x000fe20000010804 */
        /* <DEDUP_REMOVED lines=14> */
.L_x_615:
[----:B------:R-:W-:Y:S05]  /*10190*/  BSYNC B1 ;  /* 0x0000000000017941 */ /* 0x000fea0003800000 */
.L_x_614:
[----:B------:R-:W-:Y:S04]  /*101a0*/  BSSY B1, `(.L_x_616) ;  /* 0x0000058000017945 */ /* 0x000fe80003800000 */
[----:B------:R-:W-:Y:S05]  /*101b0*/  @P1 BRA `(.L_x_617) ;  /* 0x0000000400581947 */ /* 0x000fea0003800000 */
[----:B0-----:R-:W-:Y:S01]  /*101c0*/  LEA.HI R4, R41, R162, RZ, 0x1d ;  /* 0x000000a229047211 */ /* 0x001fe200078fe8ff */
[C---:B------:R-:W-:Y:S01]  /*101d0*/  IMAD.U32 R45, R28.reuse, 0x10000, RZ ;  /* 0x000100001c2d7824 */ /* 0x040fe200078e00ff */
[----:B------:R-:W-:Y:S01]  /*101e0*/  LOP3.LUT R46, R28, 0xffff0000, RZ, 0xc0, !PT ;  /* 0xffff00001c2e7812 */ /* 0x000fe200078ec0ff */
[----:B------:R-:W-:Y:S01]  /*101f0*/  IMAD.U32 R43, R24, 0x10000, RZ ;  /* 0x00010000182b7824 */ /* 0x000fe200078e00ff */
[----:B------:R-:W-:Y:S01]  /*10200*/  SHF.R.S32.HI R5, RZ, 0x1f, R4 ;  /* 0x0000001fff057819 */ /* 0x000fe20000011404 */
[----:B------:R-:W-:Y:S01]  /*10210*/  IMAD.SHL.U32 R6, R4, 0x8, RZ ;  /* 0x0000000804067824 */ /* 0x000fe200078e00ff */
[----:B------:R-:W-:Y:S01]  /*10220*/  LOP3.LUT R24, R24, 0xffff0000, RZ, 0xc0, !PT ;  /* 0xffff000018187812 */ /* 0x000fe200078ec0ff */
[----:B------:R-:W-:Y:S01]  /*10230*/  IMAD.U32 R53, R30, 0x10000, RZ ;  /* 0x000100001e357824 */ /* 0x000fe200078e00ff */
[----:B------:R-:W-:Y:S01]  /*10240*/  LEA.HI R5, R5, R4, RZ, 0x3 ;  /* 0x0000000405057211 */ /* 0x000fe200078f18ff */
[C---:B------:R-:W-:Y:S01]  /*10250*/  IMAD.U32 R47, R26.reuse, 0x10000, RZ ;  /* 0x000100001a2f7824 */ /* 0x040fe200078e00ff */
[----:B------:R-:W-:Y:S01]  /*10260*/  LOP3.LUT R4, R167, 0x38, R6, 0xf8, !PT ;  /* 0x00000038a7047812 */ /* 0x000fe200078ef806 */
[----:B------:R-:W-:Y:S01]  /*10270*/  IMAD.U32 R48, R29, 0x10000, RZ ;  /* 0x000100001d307824 */ /* 0x000fe200078e00ff */
[----:B------:R-:W-:Y:S01]  /*10280*/  LOP3.LUT R26, R26, 0xffff0000, RZ, 0xc0, !PT ;  /* 0xffff00001a1a7812 */ /* 0x000fe200078ec0ff */
[----:B------:R-:W-:Y:S01]  /*10290*/  IMAD.SHL.U32 R5, R5, 0x400, RZ ;  /* 0x0000040005057824 */ /* 0x000fe200078e00ff */
[----:B------:R-:W-:Y:S01]  /*102a0*/  LOP3.LUT R4, R4, R223, RZ, 0x3c, !PT ;  /* 0x000000df04047212 */ /* 0x000fe200078e3cff */
[----:B------:R-:W-:Y:S01]  /*102b0*/  IMAD.U32 R55, R31, 0x10000, RZ ;  /* 0x000100001f377824 */ /* 0x000fe200078e00ff */
[----:B------:R-:W-:Y:S01]  /*102c0*/  SHF.L.U32 R28, R25, 0x10, RZ ;  /* 0x00000010191c7819 */ /* 0x000fe200000006ff */
[----:B------:R-:W-:Y:S01]  /*102d0*/  IMAD.U32 R51, R27, 0x10000, RZ ;  /* 0x000100001b337824 */ /* 0x000fe200078e00ff */
[----:B------:R-:W-:-:S02]  /*102e0*/  LOP3.LUT R5, R5, 0x7fffe000, RZ, 0xc0, !PT ;  /* 0x7fffe00005057812 */ /* 0x000fc400078ec0ff */
[----:B------:R-:W-:Y:S02]  /*102f0*/  LOP3.LUT R30, R30, 0xffff0000, RZ, 0xc0, !PT ;  /* 0xffff00001e1e7812 */ /* 0x000fe400078ec0ff */
[----:B------:R-:W-:Y:S02]  /*10300*/  IADD3 R9, R4, R5, R179 ;  /* 0x0000000504097210 */ /* 0x000fe40007ffe0b3 */
[----:B------:R-:W0:Y:S01]  /*10310*/  LDS.128 R4, [R219] ;  /* 0x00000000db047984 */ /* 0x000e220000000c00 */
[----:B------:R-:W-:Y:S02]  /*10320*/  LOP3.LUT R29, R29, 0xffff0000, RZ, 0xc0, !PT ;  /* 0xffff00001d1d7812 */ /* 0x000fe400078ec0ff */
[----:B------:R-:W-:Y:S01]  /*10330*/  IMAD R32, R9, 0x2, R2 ;  /* 0x0000000209207824 */ /* 0x000fe200078e0202 */
[----:B------:R-:W-:Y:S02]  /*10340*/  LOP3.LUT R31, R31, 0xffff0000, RZ, 0xc0, !PT ;  /* 0xffff00001f1f7812 */ /* 0x000fe400078ec0ff */
[----:B------:R-:W-:-:S02]  /*10350*/  LOP3.LUT R25, R25, 0xffff0000, RZ, 0xc0, !PT ;  /* 0xffff000019197812 */ /* 0x000fc400078ec0ff */
[----:B------:R-:W1:Y:S01]  /*10360*/  LDS.128 R8, [R32+0xc400] ;  /* 0x00c4000020087984 */ /* 0x000e620000000c00 */
[----:B------:R-:W-:Y:S01]  /*10370*/  LOP3.LUT R27, R27, 0xffff0000, RZ, 0xc0, !PT ;  /* 0xffff00001b1b7812 */ /* 0x000fe200078ec0ff */
[C---:B0-----:R-:W-:Y:S01]  /*10380*/  IMAD.U32 R33, R4.reuse, 0x10000, RZ ;  /* 0x0001000004217824 */ /* 0x041fe200078e00ff */
[----:B------:R-:W-:Y:S01]  /*10390*/  LOP3.LUT R4, R4, 0xffff0000, RZ, 0xc0, !PT ;  /* 0xffff000004047812 */ /* 0x000fe200078ec0ff */
[C---:B------:R-:W-:Y:S01]  /*103a0*/  IMAD.U32 R35, R6.reuse, 0x10000, RZ ;  /* 0x0001000006237824 */ /* 0x040fe200078e00ff */
[----:B------:R-:W-:Y:S01]  /*103b0*/  LOP3.LUT R6, R6, 0xffff0000, RZ, 0xc0, !PT ;  /* 0xffff000006067812 */ /* 0x000fe200078ec0ff */
[----:B------:R-:W-:Y:S01]  /*103c0*/  IMAD.U32 R34, R5, 0x10000, RZ ;  /* 0x0001000005227824 */ /* 0x000fe200078e00ff */
[----:B------:R-:W-:Y:S02]  /*103d0*/  SHF.L.U32 R37, R7, 0x10, RZ ;  /* 0x0000001007257819 */ /* 0x000fe400000006ff */
[----:B------:R-:W-:Y:S01]  /*103e0*/  LOP3.LUT R5, R5, 0xffff0000, RZ, 0xc0, !PT ;  /* 0xffff000005057812 */ /* 0x000fe200078ec0ff */
[C---:B-1----:R-:W-:Y:S01]  /*103f0*/  IMAD.U32 R38, R8.reuse, 0x10000, RZ ;  /* 0x0001000008267824 */ /* 0x042fe200078e00ff */
[----:B------:R-:W-:Y:S01]  /*10400*/  LOP3.LUT R8, R8, 0xffff0000, RZ, 0xc0, !PT ;  /* 0xffff000008087812 */ /* 0x000fe200078ec0ff */
[C---:B------:R-:W-:Y:S01]  /*10410*/  IMAD.U32 R40, R10.reuse, 0x10000, RZ ;  /* 0x000100000a287824 */ /* 0x040fe200078e00ff */
[----:B------:R-:W-:Y:S01]  /*10420*/  LOP3.LUT R10, R10, 0xffff0000, RZ, 0xc0, !PT ;  /* 0xffff00000a0a7812 */ /* 0x000fe200078ec0ff */
[-C--:B------:R-:W-:Y:S01]  /*10430*/  FMUL.FTZ R44, R45, R38.reuse ;  /* 0x000000262d2c7220 */ /* 0x080fe20000410000 */
[----:B------:R-:W-:Y:S01]  /*10440*/  FMUL.FTZ R38, R43, R38 ;  /* 0x000000262b267220 */ /* 0x000fe20000410000 */
[C---:B------:R-:W-:Y:S01]  /*10450*/  IMAD.U32 R39, R9.reuse, 0x10000, RZ ;  /* 0x0001000009277824 */ /* 0x040fe200078e00ff */
[----:B------:R-:W-:Y:S01]  /*10460*/  LOP3.LUT R9, R9, 0xffff0000, RZ, 0xc0, !PT ;  /* 0xffff000009097812 */ /* 0x000fe200078ec0ff */
[-C--:B------:R-:W-:Y:S01]  /*10470*/  FFMA.FTZ R44, R43, R33.reuse, -R44 ;  /* 0x000000212b2c7223 */ /* 0x080fe2000001082c */
[----:B------:R-:W-:Y:S01]  /*10480*/  FFMA.FTZ R38, R45, R33, R38 ;  /* 0x000000212d267223 */ /* 0x000fe20000010026 */
[-C--:B------:R-:W-:Y:S01]  /*10490*/  FMUL.FTZ R43, R46, R8.reuse ;  /* 0x000000082e2b7220 */ /* 0x080fe20000410000 */
[----:B------:R-:W-:Y:S01]  /*104a0*/  FMUL.FTZ R33, R24, R8 ;  /* 0x0000000818217220 */ /* 0x000fe20000410000 */
[----:B------:R-:W-:-:S02]  /*104b0*/  IMAD.U32 R42, R11, 0x10000, RZ ;  /* 0x000100000b2a7824 */ /* 0x000fc400078e00ff */
[----:B------:R-:W-:Y:S01]  /*104c0*/  FMUL.FTZ R45, R48, R39 ;  /* 0x00000027302d7220 */ /* 0x000fe20000410000 */
[-C--:B------:R-:W-:Y:S01]  /*104d0*/  FFMA.FTZ R43, R24, R4.reuse, -R43 ;  /* 0x00000004182b7223 */ /* 0x080fe2000001082b */
[----:B------:R-:W-:Y:S01]  /*104e0*/  FFMA.FTZ R33, R46, R4, R33 ;  /* 0x000000042e217223 */ /* 0x000fe20000010021 */
[-C--:B------:R-:W-:Y:S01]  /*104f0*/  FMUL.FTZ R4, R53, R40.reuse ;  /* 0x0000002835047220 */ /* 0x080fe20000410000 */
[----:B------:R-:W-:Y:S01]  /*10500*/  LOP3.LUT R11, R11, 0xffff0000, RZ, 0xc0, !PT ;  /* 0xffff00000b0b7812 */ /* 0x000fe200078ec0ff */
[C---:B------:R-:W-:Y:S01]  /*10510*/  FMUL.FTZ R40, R47.reuse, R40 ;  /* 0x000000282f287220 */ /* 0x040fe20000410000 */
[----:B------:R-:W-:Y:S01]  /*10520*/  FMUL.FTZ R49, R26, R10 ;  /* 0x0000000a1a317220 */ /* 0x000fe20000410000 */
[----:B------:R-:W-:Y:S01]  /*10530*/  FFMA.FTZ R8, R47, R35, -R4 ;  /* 0x000000232f087223 */ /* 0x000fe20000010804 */
[----:B------:R-:W-:Y:S01]  /*10540*/  FMUL.FTZ R4, R55, R42 ;  /* 0x0000002a37047220 */ /* 0x000fe20000410000 */
[----:B------:R-:W-:Y:S01]  /*10550*/  FMUL.FTZ R39, R28, R39 ;  /* 0x000000271c277220 */ /* 0x000fe20000410000 */
[----:B------:R-:W-:Y:S01]  /*10560*/  FMUL.FTZ R47, R30, R10 ;  /* 0x0000000a1e2f7220 */ /* 0x000fe20000410000 */
[----:B------:R-:W-:Y:S01]  /*10570*/  FFMA.FTZ R45, R28, R34, -R45 ;  /* 0x000000221c2d7223 */ /* 0x000fe2000001082d */
[----:B------:R-:W-:Y:S01]  /*10580*/  LOP3.LUT R7, R7, 0xffff0000, RZ, 0xc0, !PT ;  /* 0xffff000007077812 */ /* 0x000fe200078ec0ff */
[----:B------:R-:W-:Y:S01]  /*10590*/  FFMA.FTZ R49, R30, R6, R49 ;  /* 0x000000061e317223 */ /* 0x000fe20000010031 */
[----:B------:R-:W-:Y:S01]  /*105a0*/  FFMA.FTZ R28, R51, R37, -R4 ;  /* 0x00000025331c7223 */ /* 0x000fe20000010804 */
[----:B------:R-:W-:Y:S01]  /*105b0*/  FFMA.FTZ R39, R48, R34, R39 ;  /* 0x0000002230277223 */ /* 0x000fe20000010027 */
[----:B------:R-:W-:Y:S01]  /*105c0*/  FFMA.FTZ R47, R26, R6, -R47 ;  /* 0x000000061a2f7223 */ /* 0x000fe2000001082f */
[----:B------:R-:W-:Y:S01]  /*105d0*/  FMUL.FTZ R4, R29, R9 ;  /* 0x000000091d047220 */ /* 0x000fe20000410000 */
        /* <DEDUP_REMOVED lines=20> */
.L_x_617:
[----:B------:R-:W-:Y:S05]  /*10720*/  BSYNC B1 ;  /* 0x0000000000017941 */ /* 0x000fea0003800000 */
.L_x_616:
[----:B------:R-:W-:Y:S05]  /*10730*/  @P2 BRA `(.L_x_592) ;  /* 0x0000000400582947 */ /* 0x000fea0003800000 */
[----:B------:R-:W-:Y:S01]  /*10740*/  LEA.HI R41, R41, R163, RZ, 0x1d ;  /* 0x000000a329297211 */ /* 0x000fe200078fe8ff */
[C---:B------:R-:W-:Y:S01]  /*10750*/  IMAD.U32 R35, R14.reuse, 0x10000, RZ ;  /* 0x000100000e237824 */ /* 0x040fe200078e00ff */
[----:B------:R-:W-:Y:S01]  /*10760*/  LOP3.LUT R40, R14, 0xffff0000, RZ, 0xc0, !PT ;  /* 0xffff00000e287812 */ /* 0x000fe200078ec0ff */
[C---:B------:R-:W-:Y:S01]  /*10770*/  IMAD.U32 R33, R0.reuse, 0x10000, RZ ;  /* 0x0001000000217824 */ /* 0x040fe200078e00ff */
[----:B01----:R-:W-:Y:S01]  /*10780*/  SHF.R.S32.HI R6, RZ, 0x1f, R41 ;  /* 0x0000001fff067819 */ /* 0x003fe20000011429 */
[----:B------:R-:W-:Y:S01]  /*10790*/  IMAD.SHL.U32 R4, R41, 0x8, RZ ;  /* 0x0000000829047824 */ /* 0x000fe200078e00ff */
[----:B------:R-:W-:Y:S01]  /*107a0*/  LOP3.LUT R0, R0, 0xffff0000, RZ, 0xc0, !PT ;  /* 0xffff000000007812 */ /* 0x000fe200078ec0ff */
[----:B------:R-:W-:Y:S01]  /*107b0*/  IMAD.U32 R42, R15, 0x10000, RZ ;  /* 0x000100000f2a7824 */ /* 0x000fe200078e00ff */
[----:B------:R-:W-:Y:S01]  /*107c0*/  LEA.HI R6, R6, R41, RZ, 0x3 ;  /* 0x0000002906067211 */ /* 0x000fe200078f18ff */
[----:B------:R-:W-:Y:S01]  /*107d0*/  IMAD.U32 R38, R3, 0x10000, RZ ;  /* 0x0001000003267824 */ /* 0x000fe200078e00ff */
[----:B------:R-:W-:Y:S01]  /*107e0*/  LOP3.LUT R4, R167, 0x38, R4, 0xf8, !PT ;  /* 0x00000038a7047812 */ /* 0x000fe200078ef804 */
[C---:B------:R-:W-:Y:S01]  /*107f0*/  IMAD.U32 R39, R20.reuse, 0x10000, RZ ;  /* 0x0001000014277824 */ /* 0x040fe200078e00ff */
[----:B------:R-:W-:Y:S01]  /*10800*/  LOP3.LUT R20, R20, 0xffff0000, RZ, 0xc0, !PT ;  /* 0xffff000014147812 */ /* 0x000fe200078ec0ff */
[----:B------:R-:W-:Y:S01]  /*10810*/  IMAD.SHL.U32 R6, R6, 0x400, RZ ;  /* 0x0000040006067824 */ /* 0x000fe200078e00ff */
[----:B------:R-:W-:Y:S01]  /*10820*/  LOP3.LUT R4, R4, R223, RZ, 0x3c, !PT ;  /* 0x000000df04047212 */ /* 0x000fe200078e3cff */
[C---:B------:R-:W-:Y:S01]  /*10830*/  IMAD.U32 R37, R12.reuse, 0x10000, RZ ;  /* 0x000100000c257824 */ /* 0x040fe200078e00ff */
[----:B------:R-:W-:-:S02]  /*10840*/  LOP3.LUT R12, R12, 0xffff0000, RZ, 0xc0, !PT ;  /* 0xffff00000c0c7812 */ /* 0x000fc400078ec0ff */
[----:B------:R-:W-:Y:S02]  /*10850*/  LOP3.LUT R6, R6, 0x7fffe000, RZ, 0xc0, !PT ;  /* 0x7fffe00006067812 */ /* 0x000fe400078ec0ff */
[----:B------:R-:W-:Y:S02]  /*10860*/  LOP3.LUT R15, R15, 0xffff0000, RZ, 0xc0, !PT ;  /* 0xffff00000f0f7812 */ /* 0x000fe400078ec0ff */
[----:B------:R-:W-:Y:S02]  /*10870*/  IADD3 R9, R4, R6, R179 ;  /* 0x0000000604097210 */ /* 0x000fe40007ffe0b3 */
[----:B------:R-:W0:Y:S01]  /*10880*/  LDS.128 R4, [R218] ;  /* 0x00000000da047984 */ /* 0x000e220000000c00 */
[----:B------:R-:W-:Y:S02]  /*10890*/  LOP3.LUT R3, R3, 0xffff0000, RZ, 0xc0, !PT ;  /* 0xffff000003037812 */ /* 0x000fe400078ec0ff */
[----:B------:R-:W-:-:S05]  /*108a0*/  IMAD R24, R9, 0x2, R2 ;  /* 0x0000000209187824 */ /* 0x000fca00078e0202 */
[----:B------:R-:W1:Y:S01]  /*108b0*/  LDS.128 R8, [R24+0xc400] ;  /* 0x00c4000018087984 */ /* 0x000e620000000c00 */
[C---:B0-----:R-:W-:Y:S01]  /*108c0*/  SHF.L.U32 R25, R4.reuse, 0x10, RZ ;  /* 0x0000001004197819 */ /* 0x041fe200000006ff */
[----:B------:R-:W-:Y:S01]  /*108d0*/  IMAD.U32 R26, R5, 0x10000, RZ ;  /* 0x00010000051a7824 */ /* 0x000fe200078e00ff */
[----:B------:R-:W-:Y:S01]  /*108e0*/  LOP3.LUT R4, R4, 0xffff0000, RZ, 0xc0, !PT ;  /* 0xffff000004047812 */ /* 0x000fe200078ec0ff */
[C---:B------:R-:W-:Y:S01]  /*108f0*/  IMAD.U32 R27, R6.reuse, 0x10000, RZ ;  /* 0x00010000061b7824 */ /* 0x040fe200078e00ff */
[----:B------:R-:W-:Y:S01]  /*10900*/  LOP3.LUT R6, R6, 0xffff0000, RZ, 0xc0, !PT ;  /* 0xffff000006067812 */ /* 0x000fe200078ec0ff */
[----:B------:R-:W-:Y:S01]  /*10910*/  IMAD.U32 R28, R7, 0x10000, RZ ;  /* 0x00010000071c7824 */ /* 0x000fe200078e00ff */
[----:B------:R-:W-:Y:S01]  /*10920*/  LOP3.LUT R5, R5, 0xffff0000, RZ, 0xc0, !PT ;  /* 0xffff000005057812 */ /* 0x000fe200078ec0ff */
[C---:B-1----:R-:W-:Y:S01]  /*10930*/  IMAD.U32 R29, R8.reuse, 0x10000, RZ ;  /* 0x00010000081d7824 */ /* 0x042fe200078e00ff */
[----:B------:R-:W-:Y:S01]  /*10940*/  LOP3.LUT R8, R8, 0xffff0000, RZ, 0xc0, !PT ;  /* 0xffff000008087812 */ /* 0x000fe200078ec0ff */
[----:B------:R-:W-:Y:S01]  /*10950*/  IMAD.U32 R30, R9, 0x10000, RZ ;  /* 0x00010000091e7824 */ /* 0x000fe200078e00ff */
[----:B------:R-:W-:Y:S01]  /*10960*/  SHF.L.U32 R31, R10, 0x10, RZ ;  /* 0x000000100a1f7819 */ /* 0x000fe200000006ff */
[-C--:B------:R-:W-:Y:S01]  /*10970*/  FMUL.FTZ R34, R35, R29.reuse ;  /* 0x0000001d23227220 */ /* 0x080fe20000410000 */
[C---:B------:R-:W-:Y:S01]  /*10980*/  FMUL.FTZ R14, R33.reuse, R29 ;  /* 0x0000001d210e7220 */ /* 0x040fe20000410000 */
[-C--:B------:R-:W-:Y:S01]  /*10990*/  FMUL.FTZ R29, R40, R8.reuse ;  /* 0x00000008281d7220 */ /* 0x080fe20000410000 */
[----:B------:R-:W-:Y:S01]  /*109a0*/  LOP3.LUT R10, R10, 0xffff0000, RZ, 0xc0, !PT ;  /* 0xffff00000a0a7812 */ /* 0x000fe200078ec0ff */
[-C--:B------:R-:W-:Y:S01]  /*109b0*/  FFMA.FTZ R34, R33, R25.reuse, -R34 ;  /* 0x0000001921227223 */ /* 0x080fe20000010822 */
[----:B------:R-:W-:Y:S01]  /*109c0*/  FFMA.FTZ R14, R35, R25, R14 ;  /* 0x00000019230e7223 */ /* 0x000fe2000001000e */
[C---:B------:R-:W-:Y:S01]  /*109d0*/  FMUL.FTZ R25, R0.reuse, R8 ;  /* 0x0000000800197220 */ /* 0x040fe20000410000 */
[----:B------:R-:W-:Y:S01]  /*109e0*/  FFMA.FTZ R29, R0, R4, -R29 ;  /* 0x00000004001d7223 */ /* 0x000fe2000001081d */
[-C--:B------:R-:W-:Y:S01]  /*109f0*/  FMUL.FTZ R33, R42, R30.reuse ;  /* 0x0000001e2a217220 */ /* 0x080fe20000410000 */
[----:B------:R-:W-:Y:S01]  /*10a00*/  FMUL.FTZ R35, R38, R30 ;  /* 0x0000001e26237220 */ /* 0x000fe20000410000 */
[-C--:B------:R-:W-:Y:S01]  /*10a10*/  FMUL.FTZ R0, R39, R31.reuse ;  /* 0x0000001f27007220 */ /* 0x080fe20000410000 */
[----:B------:R-:W-:Y:S01]  /*10a20*/  FFMA.FTZ R25, R40, R4, R25 ;  /* 0x0000000428197223 */ /* 0x000fe20000010019 */
[-C--:B------:R-:W-:Y:S01]  /*10a30*/  FFMA.FTZ R33, R38, R26.reuse, -R33 ;  /* 0x0000001a26217223 */ /* 0x080fe20000010821 */
[----:B------:R-:W-:Y:S01]  /*10a40*/  FFMA.FTZ R35, R42, R26, R35 ;  /* 0x0000001a2a237223 */ /* 0x000fe20000010023 */
[----:B------:R-:W-:Y:S01]  /*10a50*/  FMUL.FTZ R4, R37, R31 ;  /* 0x0000001f25047220 */ /* 0x000fe20000410000 */
[----:B------:R-:W-:-:S02]  /*10a60*/  IMAD.U32 R32, R11, 0x10000, RZ ;  /* 0x000100000b207824 */ /* 0x000fc400078e00ff */
[-C--:B------:R-:W-:Y:S01]  /*10a70*/  FFMA.FTZ R8, R37, R27.reuse, -R0 ;  /* 0x0000001b25087223 */ /* 0x080fe20000010800 */
[----:B------:R-:W-:Y:S02]  /*10a80*/  IMAD.U32 R26, R21, 0x10000, RZ ;  /* 0x00010000151a7824 */ /* 0x000fe400078e00ff */
[-C--:B------:R-:W-:Y:S01]  /*10a90*/  FMUL.FTZ R31, R20, R10.reuse ;  /* 0x0000000a141f7220 */ /* 0x080fe20000410000 */
[----:B------:R-:W-:Y:S02]  /*10aa0*/  IMAD.U32 R0, R13, 0x10000, RZ ;  /* 0x000100000d007824 */ /* 0x000fe400078e00ff */
[----:B------:R-:W-:Y:S01]  /*10ab0*/  FMUL.FTZ R37, R12, R10 ;  /* 0x0000000a0c257220 */ /* 0x000fe20000410000 */
[----:B------:R-:W-:Y:S01]  /*10ac0*/  FFMA.FTZ R10, R39, R27, R4 ;  /* 0x0000001b270a7223 */ /* 0x000fe20000010004 */
[----:B------:R-:W-:Y:S01]  /*10ad0*/  LOP3.LUT R9, R9, 0xffff0000, RZ, 0xc0, !PT ;  /* 0xffff000009097812 */ /* 0x000fe200078ec0ff */
[-C--:B------:R-:W-:Y:S01]  /*10ae0*/  FMUL.FTZ R27, R26, R32.reuse ;  /* 0x000000201a1b7220 */ /* 0x080fe20000410000 */
[----:B------:R-:W-:Y:S01]  /*10af0*/  LOP3.LUT R11, R11, 0xffff0000, RZ, 0xc0, !PT ;  /* 0xffff00000b0b7812 */ /* 0x000fe200078ec0ff */
[----:B------:R-:W-:Y:S01]  /*10b00*/  FMUL.FTZ R39, R0, R32 ;  /* 0x0000002000277220 */ /* 0x000fe20000410000 */
[----:B------:R-:W-:Y:S01]  /*10b10*/  LOP3.LUT R21, R21, 0xffff0000, RZ, 0xc0, !PT ;  /* 0xffff000015157812 */ /* 0x000fe200078ec0ff */
[-C--:B------:R-:W-:Y:S01]  /*10b20*/  FFMA.FTZ R31, R12, R6.reuse, -R31 ;  /* 0x000000060c1f7223 */ /* 0x080fe2000001081f */
[----:B------:R-:W-:Y:S01]  /*10b30*/  LOP3.LUT R13, R13, 0xffff0000, RZ, 0xc0, !PT ;  /* 0xffff00000d0d7812 */ /* 0x000fe200078ec0ff */
[----:B------:R-:W-:Y:S01]  /*10b40*/  FFMA.FTZ R37, R20, R6, R37 ;  /* 0x0000000614257223 */ /* 0x000fe20000010025 */
[----:B------:R-:W-:Y:S01]  /*10b50*/  LOP3.LUT R7, R7, 0xffff0000, RZ, 0xc0, !PT ;  /* 0xffff000007077812 */ /* 0x000fe200078ec0ff */
[-C--:B------:R-:W-:Y:S01]  /*10b60*/  FFMA.FTZ R27, R0, R28.reuse, -R27 ;  /* 0x0000001c001b7223 */ /* 0x080fe2000001081b */
        /* <DEDUP_REMOVED lines=19> */
.L_x_592:
[----:B------:R-:W-:Y:S05]  /*10ca0*/  BSYNC B0 ;  /* 0x0000000000007941 */ /* 0x000fea0003800000 */
.L_x_573:
[----:B------:R-:W-:Y:S01]  /*10cb0*/  @!PT LDS RZ, [RZ] ;  /* 0x00000000fffff984 */ /* 0x000fe20000000800 */
[----:B------:R-:W-:Y:S01]  /*10cc0*/  @!PT LDS RZ, [RZ] ;  /* 0x00000000fffff984 */ /* 0x000fe20000000800 */
[----:B------:R-:W-:Y:S01]  /*10cd0*/  @!PT LDS RZ, [RZ] ;  /* 0x00000000fffff984 */ /* 0x000fe20000000800 */
[----:B------:R-:W-:Y:S01]  /*10ce0*/  @!PT LDS RZ, [RZ] ;  /* 0x00000000fffff984 */ /* 0x000fe20000000800 */
[----:B------:R5:W-:Y:S06]  /*10cf0*/  MEMBAR.ALL.CTA ;  /* 0x0000000000007992 */ /* 0x000bec0000008000 */
[----:B-----5:R-:W5:Y:S01]  /*10d00*/  FENCE.VIEW.ASYNC.S ;  /* 0x00000000000073c6 */ /* 0x020f620000000000 */
[----:B------:R-:W-:Y:S05]  /*10d10*/  WARPSYNC.ALL ;  /* 0x0000000000007948 */ /* 0x000fea0003800000 */
[----:B-----5:R-:W-:Y:S06]  /*10d20*/  BAR.SYNC.DEFER_BLOCKING 0xd, 0x100 ;  /* 0x0344000000007b1d */ /* 0x020fec0000010000 */
.L_x_571:
[----:B------:R-:W2:Y:S02]  /*10d30*/  LDL R0, [R1+0x30] ;  /* 0x0000300001007983 */ /* 0x000ea40000100800 */
[----:B--2---:R-:W-:-:S13]  /*10d40*/  R2UR UR4, R0 ;  /* 0x00000000000472ca */ /* 0x004fda00000e0000 */
[----:B------:R-:W-:-:S04]  /*10d50*/  MOV R0, UR4 ;  /* 0x0000000400007c02 */ /* 0x000fc80008000f00 */
[----:B------:R-:W-:-:S13]  /*10d60*/  ISETP.NE.AND P0, PT, R0, 0x3, PT ;  /* 0x000000030000780c */ /* 0x000fda0003f05270 */
[----:B------:R-:W-:Y:S05]  /*10d70*/  @!P0 BRA `(.L_x_618) ;  /* 0x0000000000048947 */ /* 0x000fea0003800000 */
[----:B------:R-:W-:Y:S01]  /*10d80*/  BPT.TRAP 0x1 ;  /* 0x000000040000795c */ /* 0x000fe20000300000 */
.L_x_618:
[----:B------:R-:W-:Y:S01]  /*10d90*/  IMAD R0, R173, 0x8, R2 ;  /* 0x00000008ad007824 */ /* 0x000fe200078e0202 */
[----:B01----:R-:W-:-:S04]  /*10da0*/  SHF.L.U32 R3, R180, 0x1f, RZ ;  /* 0x0000001fb4037819 */ /* 0x003fc800000006ff */
[----:B------:R0:W1:Y:S01]  /*10db0*/  SYNCS.PHASECHK.TRANS64.TRYWAIT P1, [R0+URZ+0x2a830], R3 ;  /* 0x02a83003000075a7 */ /* 0x000062000802017f */
[----:B------:R-:W-:Y:S05]  /*10dc0*/  @!P0 BRA `(.L_x_619) ;  /* 0x0000000000048947 */ /* 0x000fea0003800000 */
[----:B------:R-:W-:Y:S01]  /*10dd0*/  BPT.TRAP 0x1 ;  /* 0x000000040000795c */ /* 0x000fe20000300000 */
.L_x_619:
[----:B------:R-:W-:Y:S01]  /*10de0*/  IMAD.MOV.U32 R87, RZ, RZ, RZ ;  /* 0x000000ffff577224 */ /* 0x000fe200078e00ff */
[----:B-1----:R-:W-:Y:S06]  /*10df0*/  @P1 BRA `(.L_x_620) ;  /* 0x0000000000081947 */ /* 0x002fec0003800000 */
[----:B------:R-:W1:Y:S02]  /*10e00*/  SYNCS.PHASECHK.TRANS64.TRYWAIT P1, [R0+URZ+0x2a830], R3 ;  /* 0x02a83003000075a7 */ /* 0x000e64000802017f */
[----:B-1----:R-:W-:Y:S05]  /*10e10*/  @!P1 BRA `(.L_x_621) ;  /* 0x000000f0004c9947 */ /* 0x002fea0003800000 */
.L_x_620:
[----:B------:R-:W-:Y:S05]  /*10e20*/  WARPSYNC.ALL ;  /* 0x0000000000007948 */ /* 0x000fea0003800000 */
[----:B01----:R-:W-:Y:S01]  /*10e30*/  VIADD R3, R2, 0x18400 ;  /* 0x0001840002037836 */ /* 0x003fe20000000000 */
[----:B------:R-:W-:Y:S01]  /*10e40*/  R2UR UR4, R36 ;  /* 0x00000000240472ca */ /* 0x000fe200000e0000 */
[----:B---34-:R-:W-:Y:S01]  /*10e50*/  IMAD.MOV.U32 R7, RZ, RZ, 0x40000040 ;  /* 0x40000040ff077424 */ /* 0x018fe200078e00ff */
[----:B------:R-:W-:Y:S01]  /*10e60*/  WARPGROUP.ARRIVE ;  /* 0x00000000000079c5 */ /* 0x000fe20000000000 */
[----:B------:R-:W-:Y:S01]  /*10e70*/  UMOV UR9, 0x40000040 ;  /* 0x4000004000097882 */ /* 0x000fe20000000000 */
[----:B------:R-:W-:Y:S01]  /*10e80*/  SHF.R.U32.HI R3, RZ, 0x4, R3 ;  /* 0x00000004ff037819 */ /* 0x000fe20000011603 */
[----:B------:R-:W-:Y:S01]  /*10e90*/  IMAD.U32 R11, RZ, RZ, UR9 ;  /* 0x00000009ff0b7e24 */ /* 0x000fe2000f8e00ff */
[----:B------:R-:W-:Y:S01]  /*10ea0*/  R2UR UR11, R7 ;  /* 0x00000000070b72ca */ /* 0x000fe200000e0000 */
[----:B------:R-:W-:Y:S01]  /*10eb0*/  UMOV UR57, 0x40000040 ;  /* 0x4000004000397882 */ /* 0x000fe20000000000 */
[----:B------:R-:W-:Y:S01]  /*10ec0*/  LOP3.LUT R3, R3, 0x3fff, RZ, 0xc0, !PT ;  /* 0x00003fff03037812 */ /* 0x000fe200078ec0ff */
[----:B------:R-:W-:Y:S01]  /*10ed0*/  UMOV UR53, 0x40000040 ;  /* 0x4000004000357882 */ /* 0x000fe20000000000 */
[----:B------:R-:W-:Y:S01]  /*10ee0*/  MOV R9, 0x40000040 ;  /* 0x4000004000097802 */ /* 0x000fe20000000f00 */
[----:B------:R-:W-:Y:S01]  /*10ef0*/  UMOV UR49, 0x40000040 ;  /* 0x4000004000317882 */ /* 0x000fe20000000000 */
[----:B------:R-:W-:Y:S01]  /*10f00*/  LOP3.LUT R5, R3, 0x10000, RZ, 0xfc, !PT ;  /* 0x0001000003057812 */ /* 0x000fe200078efcff */
[----:B------:R-:W-:Y:S01]  /*10f10*/  ULOP3.LUT UR4, UR4, 0x10000, URZ, 0xfc, !UPT ;  /* 0x0001000004047892 */ /* 0x000fe2000f8efc3f */
[----:B------:R-:W-:Y:S01]  /*10f20*/  IMAD.MOV.U32 R7, RZ, RZ, 0x40000040 ;  /* 0x40000040ff077424 */ /* 0x000fe200078e00ff */
[----:B------:R-:W-:Y:S01]  /*10f30*/  UMOV UR45, 0x40000040 ;  /* 0x40000040002d7882 */ /* 0x000fe20000000000 */
[----:B------:R-:W-:Y:S01]  /*10f40*/  UMOV UR41, 0x40000040 ;  /* 0x4000004000297882 */ /* 0x000fe20000000000 */
[----:B------:R-:W-:Y:S01]  /*10f50*/  IMAD R6, R173, 0x900, R5 ;  /* 0x00000900ad067824 */ /* 0x000fe200078e0205 */
[----:B------:R-:W-:Y:S01]  /*10f60*/  UIADD3 UR5, UR4, 0x2, URZ ;  /* 0x0000000204057890 */ /* 0x000fe2000fffe03f */
[----:B------:R-:W-:Y:S01]  /*10f70*/  R2UR UR39, R7 ;  /* 0x00000000072772ca */ /* 0x000fe200000e0000 */
[----:B------:R-:W-:Y:S01]  /*10f80*/  UMOV UR8, UR4 ;  /* 0x0000000400087c82 */ /* 0x000fe20008000000 */
[C---:B------:R-:W-:Y:S01]  /*10f90*/  VIADD R8, R6.reuse, 0x2 ;  /* 0x0000000206087836 */ /* 0x040fe20000000000 */
[----:B------:R-:W-:Y:S01]  /*10fa0*/  R2UR UR10, R6 ;  /* 0x00000000060a72ca */ /* 0x000fe200000e0000 */
[----:B------:R-:W-:Y:S01]  /*10fb0*/  IMAD.U32 R10, RZ, RZ, UR8 ;  /* 0x00000008ff0a7e24 */ /* 0x000fe2000f8e00ff */
[----:B------:R-:W-:-:S02]  /*10fc0*/  UIADD3 UR56, UR4, 0x404, URZ ;  /* 0x0000040404387890 */ /* 0x000fc4000fffe03f */
[----:B------:R-:W-:Y:S02]  /*10fd0*/  UIADD3 UR52, UR4, 0x406, URZ ;  /* 0x0000040604347890 */ /* 0x000fe4000fffe03f */
[----:B------:R0:W-:Y:S01]  /*10fe0*/  STL.64 [R1+0x28], R10 ;  /* 0x0000280a01007387 */ /* 0x0001e20000100a00 */
[----:B------:R-:W-:Y:S02]  /*10ff0*/  UIADD3 UR48, UR4, 0x800, URZ ;  /* 0x0000080004307890 */ /* 0x000fe4000fffe03f */
[----:B------:R-:W-:Y:S02]  /*11000*/  UIADD3 UR44, UR4, 0x802, URZ ;  /* 0x00000802042c7890 */ /* 0x000fe4000fffe03f */
[----:B------:R-:W-:Y:S02]  /*11010*/  UIADD3 UR40, UR4, 0x804, URZ ;  /* 0x0000080404287890 */ /* 0x000fe4000fffe03f */
[----:B------:R-:W-:Y:S01]  /*11020*/  HGMMA.64x96x16.F32.BF16 R24, gdesc[UR8], RZ, !UPT, gsb0 ;  /* 0x01600000081879f0 */ /* 0x000fe2000c0018ff */
[----:B------:R-:W-:Y:S01]  /*11030*/  R2UR UR10, R8 ;  /* 0x00000000080a72ca */ /* 0x000fe200000e0000 */
[----:B------:R-:W-:Y:S01]  /*11040*/  UMOV UR8, UR5 ;  /* 0x0000000500087c82 */ /* 0x000fe20008000000 */
[----:B------:R-:W-:Y:S01]  /*11050*/  R2UR UR11, R9 ;  /* 0x00000000090b72ca */ /* 0x000fe200000e0000 */
[----:B------:R-:W-:Y:S01]  /*11060*/  UMOV UR9, 0x40000040 ;  /* 0x4000004000097882 */ /* 0x000fe20000000000 */
[----:B------:R-:W-:Y:S01]  /*11070*/  VIADD R8, R6, 0x4 ;  /* 0x0000000406087836 */ /* 0x000fe20000000000 */
[----:B------:R-:W-:Y:S01]  /*11080*/  UIADD3 UR5, UR4, 0x4, URZ ;  /* 0x0000000404057890 */ /* 0x000fe2000fffe03f */
[----:B------:R-:W-:Y:S01]  /*11090*/  IMAD.MOV.U32 R9, RZ, RZ, 0x40000040 ;  /* 0x40000040ff097424 */ /* 0x000fe200078e00ff */
[----:B------:R-:W-:Y:S01]  /*110a0*/  UIADD3 UR36, UR4, 0x806, URZ ;  /* 0x0000080604247890 */ /* 0x000fe2000fffe03f */
[----:B0-----:R-:W-:Y:S01]  /*110b0*/  IMAD.U32 R10, RZ, RZ, UR8 ;  /* 0x00000008ff0a7e24 */ /* 0x001fe2000f8e00ff */
[----:B------:R-:W-:Y:S01]  /*110c0*/  UMOV UR37, 0x40000040 ;  /* 0x4000004000257882 */ /* 0x000fe20000000000 */
[----:B------:R-:W-:-:S05]  /*110d0*/  IMAD.U32 R11, RZ, RZ, UR9 ;  /* 0x00000009ff0b7e24 */ /* 0x000fca000f8e00ff */
[----:B------:R0:W-:Y:S01]  /*110e0*/  STL.64 [R1+0x20], R10 ;  /* 0x0000200a01007387 */ /* 0x0001e20000100a00 */
[----:B------:R-:W-:Y:S02]  /*110f0*/  WARPGROUP.DEPBAR.LE gsb0, 0x0 ;  /* 0x00008000000079c5 */ /* 0x000fe40000010000 */
[----:B------:R-:W-:-:S06]  /*11100*/  WARPGROUP.ARRIVE ;  /* 0x00000000000079c5 */ /* 0x000fcc0000000000 */
[----:B------:R-:W-:Y:S01]  /*11110*/  HGMMA.64x96x16.F32.BF16 R24, gdesc[UR8], R24, gsb0 ;  /* 0x01600000081879f0 */ /* 0x000fe20008001818 */
[----:B------:R-:W-:Y:S01]  /*11120*/  R2UR UR10, R8 ;  /* 0x00000000080a72ca */ /* 0x000fe200000e0000 */
[----:B------:R-:W-:Y:S01]  /*11130*/  UMOV UR8, UR5 ;  /* 0x0000000500087c82 */ /* 0x000fe20008000000 */
[----:B------:R-:W-:Y:S01]  /*11140*/  R2UR UR11, R9 ;  /* 0x00000000090b72ca */ /* 0x000fe200000e0000 */
[----:B------:R-:W-:Y:S01]  /*11150*/  UMOV UR9, 0x40000040 ;  /* 0x4000004000097882 */ /* 0x000fe20000000000 */
[----:B------:R-:W-:Y:S01]  /*11160*/  VIADD R8, R6, 0x6 ;  /* 0x0000000606087836 */ /* 0x000fe20000000000 */
[----:B------:R-:W-:Y:S01]  /*11170*/  MOV R9, 0x40000040 ;  /* 0x4000004000097802 */ /* 0x000fe20000000f00 */
[----:B------:R-:W-:Y:S01]  /*11180*/  UIADD3 UR5, UR4, 0x6, URZ ;  /* 0x0000000604057890 */ /* 0x000fe2000fffe03f */
[----:B0-----:R-:W-:Y:S02]  /*11190*/  IMAD.U32 R10, RZ, RZ, UR8 ;  /* 0x00000008ff0a7e24 */ /* 0x001fe4000f8e00ff */
        /* <DEDUP_REMOVED lines=10> */
[----:B------:R-:W-:Y:S01]  /*11240*/  UIADD3 UR5, UR4, 0x400, URZ ;  /* 0x0000040004057890 */ /* 0x000fe2000fffe03f */
[----:B------:R-:W-:Y:S02]  /*11250*/  IMAD.MOV.U32 R9, RZ, RZ, 0x40000040 ;  /* 0x40000040ff097424 */ /* 0x000fe400078e00ff */
        /* <DEDUP_REMOVED lines=23> */
[----:B------:R-:W-:Y:S02]  /*113d0*/  VIADD R8, R6, 0x304 ;  /* 0x0000030406087836 */ /* 0x000fe40000000000 */
[----:B------:R-:W-:Y:S02]  /*113e0*/  IMAD.MOV.U32 R9, RZ, RZ, 0x40000040 ;  /* 0x40000040ff097424 */ /* 0x000fe400078e00ff */
[----:B0-----:R-:W-:Y:S01]  /*113f0*/  IMAD.U32 R10, RZ, RZ, UR8 ;  /* 0x00000008ff0a7e24 */ /* 0x001fe2000f8e00ff */
[----:B------:R-:W-:Y:S01]  /*11400*/  R2UR UR58, R8 ;  /* 0x00000000083a72ca */ /* 0x000fe200000e0000 */
[----:B------:R-:W-:Y:S01]  /*11410*/  VIADD R8, R6, 0x306 ;  /* 0x0000030606087836 */ /* 0x000fe20000000000 */
[----:B------:R-:W-:Y:S01]  /*11420*/  R2UR UR59, R9 ;  /* 0x00000000093b72ca */ /* 0x000fe200000e0000 */
[----:B------:R-:W-:-:S02]  /*11430*/  IMAD.MOV.U32 R9, RZ, RZ, 0x40000040 ;  /* 0x40000040ff097424 */ /* 0x000fc400078e00ff */
[----:B------:R-:W-:Y:S01]  /*11440*/  IMAD.U32 R11, RZ, RZ, UR9 ;  /* 0x00000009ff0b7e24 */ /* 0x000fe2000f8e00ff */
[----:B------:R-:W-:Y:S01]  /*11450*/  R2UR UR54, R8 ;  /* 0x00000000083672ca */ /* 0x000fe200000e0000 */
[----:B------:R-:W-:Y:S01]  /*11460*/  VIADD R8, R6, 0x600 ;  /* 0x0000060006087836 */ /* 0x000fe20000000000 */
[----:B------:R-:W-:Y:S02]  /*11470*/  R2UR UR55, R9 ;  /* 0x00000000093772ca */ /* 0x000fe400000e0000 */
[----:B------:R-:W-:Y:S01]  /*11480*/  MOV R9, 0x40000040 ;  /* 0x4000004000097802 */ /* 0x000fe20000000f00 */
[----:B------:R0:W-:Y:S01]  /*11490*/  STL.64 [R1], R10 ;  /* 0x0000000a01007387 */ /* 0x0001e20000100a00 */
[----:B------:R-:W-:Y:S01]  /*114a0*/  R2UR UR50, R8 ;  /* 0x00000000083272ca */ /* 0x000fe200000e0000 */
[----:B------:R-:W-:Y:S01]  /*114b0*/  VIADD R8, R6, 0x602 ;  /* 0x0000060206087836 */ /* 0x000fe20000000000 */
[----:B------:R-:W-:Y:S01]  /*114c0*/  R2UR UR51, R9 ;  /* 0x00000000093372ca */ /* 0x000fe200000e0000 */
[----:B------:R-:W-:-:S03]  /*114d0*/  IMAD.MOV.U32 R9, RZ, RZ, 0x40000040 ;  /* 0x40000040ff097424 */ /* 0x000fc600078e00ff */
[----:B------:R-:W-:Y:S01]  /*114e0*/  R2UR UR46, R8 ;  /* 0x00000000082e72ca */ /* 0x000fe200000e0000 */
[C---:B------:R-:W-:Y:S01]  /*114f0*/  VIADD R8, R6.reuse, 0x604 ;  /* 0x0000060406087836 */ /* 0x040fe20000000000 */
[----:B------:R-:W-:Y:S01]  /*11500*/  R2UR UR47, R9 ;  /* 0x00000000092f72ca */ /* 0x000fe200000e0000 */
[----:B------:R-:W-:Y:S02]  /*11510*/  IMAD.MOV.U32 R9, RZ, RZ, 0x40000040 ;  /* 0x40000040ff097424 */ /* 0x000fe400078e00ff */
[----:B------:R-:W-:Y:S01]  /*11520*/  VIADD R6, R6, 0x606 ;  /* 0x0000060606067836 */ /* 0x000fe20000000000 */
[----:B------:R-:W-:Y:S02]  /*11530*/  R2UR UR42, R8 ;  /* 0x00000000082a72ca */ /* 0x000fe400000e0000 */
[----:B------:R-:W-:Y:S02]  /*11540*/  R2UR UR43, R9 ;  /* 0x00000000092b72ca */ /* 0x000fe400000e0000 */
[----:B------:R-:W-:Y:S01]  /*11550*/  R2UR UR38, R6 ;  /* 0x00000000062672ca */ /* 0x000fe200000e0000 */
[----:B------:R-:W-:-:S02]  /*11560*/  WARPGROUP.DEPBAR.LE gsb0, 0x0 ;  /* 0x00008000000079c5 */ /* 0x000fc40000010000 */
        /* <DEDUP_REMOVED lines=21> */
[----:B0-----:R-:W-:Y:S05]  /*116c0*/  @!P0 BRA `(.L_x_622) ;  /* 0x0000000000048947 */ /* 0x001fea0003800000 */
[----:B------:R-:W-:Y:S01]  /*116d0*/  BPT.TRAP 0x1 ;  /* 0x000000040000795c */ /* 0x000fe20000300000 */
.L_x_622:
[----:B------:R-:W-:Y:S01]  /*116e0*/  ULDC UR4, c[0x0][0x9d8] ;  /* 0x0002760000047ab9 */ /* 0x000fe20000000800 */
[----:B------:R-:W-:Y:S02]  /*116f0*/  IMAD.IADD R7, R227, 0x1, R147 ;  /* 0x00000001e3077824 */ /* 0x000fe400078e0293 */
[----:B------:R-:W-:Y:S01]  /*11700*/  FMUL.FTZ R24, R24, UR4 ;  /* 0x0000000418187c20 */ /* 0x000fe20008410000 */
[----:B------:R-:W-:Y:S01]  /*11710*/  FMUL.FTZ R25, R25, UR4 ;  /* 0x0000000419197c20 */ /* 0x000fe20008410000 */
[----:B------:R-:W-:Y:S01]  /*11720*/  FMUL.FTZ R28, R28, UR4 ;  /* 0x000000041c1c7c20 */ /* 0x000fe20008410000 */
[----:B------:R-:W-:Y:S01]  /*11730*/  FMUL.FTZ R29, R29, UR4 ;  /* 0x000000041d1d7c20 */ /* 0x000fe20008410000 */
[----:B------:R-:W-:Y:S01]  /*11740*/  FMUL.FTZ R32, R32, UR4 ;  /* 0x0000000420207c20 */ /* 0x000fe20008410000 */
[----:B------:R-:W-:Y:S01]  /*11750*/  IMAD R8, R194, -0x60, R7 ;  /* 0xffffffa0c2087824 */ /* 0x000fe200078e0207 */
[----:B------:R-:W0:Y:S01]  /*11760*/  MUFU.TANH R24, R24 ;  /* 0x0000001800187308 */ /* 0x000e220000002400 */
[----:B------:R-:W-:Y:S01]  /*11770*/  FMUL.FTZ R33, R33, UR4 ;  /* 0x0000000421217c20 */ /* 0x000fe20008410000 */
[----:B------:R-:W-:Y:S01]  /*11780*/  FMUL.FTZ R26, R26, UR4 ;  /* 0x000000041a1a7c20 */ /* 0x000fe20008410000 */
[----:B------:R-:W-:Y:S01]  /*11790*/  FMUL.FTZ R36, R36, UR4 ;  /* 0x0000000424247c20 */ /* 0x000fe20008410000 */
[C---:B------:R-:W-:Y:S01]  /*117a0*/  ISETP.GT.AND P6, PT, R8.reuse, RZ, PT ;  /* 0x000000ff0800720c */ /* 0x040fe20003fc4270 */
[----:B------:R-:W-:Y:S01]  /*117b0*/  FMUL.FTZ R27, R27, UR4 ;  /* 0x000000041b1b7c20 */ /* 0x000fe20008410000 */
[C---:B------:R-:W-:Y:S01]  /*117c0*/  ISETP.GT.AND P5, PT, R8.reuse, 0x1, PT ;  /* 0x000000010800780c */ /* 0x040fe20003fa4270 */
[----:B------:R-:W-:Y:S01]  /*117d0*/  FMUL.FTZ R37, R37, UR4 ;  /* 0x0000000425257c20 */ /* 0x000fe20008410000 */
[----:B------:R-:W1:Y:S01]  /*117e0*/  MUFU.TANH R25, R25 ;  /* 0x0000001900197308 */ /* 0x000e620000002400 */
[----:B------:R-:W-:Y:S01]  /*117f0*/  ISETP.GT.AND P4, PT, R8, 0x8, PT ;  /* 0x000000080800780c */ /* 0x000fe20003f84270 */
[----:B------:R-:W-:Y:S01]  /*11800*/  FMUL.FTZ R30, R30, UR4 ;  /* 0x000000041e1e7c20 */ /* 0x000fe20008410000 */
[----:B------:R-:W-:Y:S01]  /*11810*/  FMUL.FTZ R59, R59, UR4 ;  /* 0x000000043b3b7c20 */ /* 0x000fe20008410000 */
[----:B------:R-:W-:Y:S01]  /*11820*/  ISETP.GT.AND P3, PT, R8, 0x9, PT ;  /* 0x000000090800780c */ /* 0x000fe20003f64270 */
[----:B------:R-:W-:Y:S01]  /*11830*/  FMUL.FTZ R40, R40, UR4 ;  /* 0x0000000428287c20 */ /* 0x000fe20008410000 */
[----:B------:R-:W-:Y:S01]  /*11840*/  FMUL.FTZ R31, R31, UR4 ;  /* 0x000000041f1f7c20 */ /* 0x000fe20008410000 */
[----:B------:R-:W-:Y:S01]  /*11850*/  ISETP.GT.AND P2, PT, R8, 0x10, PT ;  /* 0x000000100800780c */ /* 0x000fe20003f44270 */
[----:B------:R-:W2:Y:S01]  /*11860*/  MUFU.TANH R28, R28 ;  /* 0x0000001c001c7308 */ /* 0x000ea20000002400 */
[----:B0-----:R-:W-:Y:S01]  /*11870*/  FSEL R101, R24, -INF , P6 ;  /* 0xff80000018657808 */ /* 0x001fe20003000000 */
[----:B------:R-:W-:Y:S01]  /*11880*/  FMUL.FTZ R34, R34, UR4 ;  /* 0x0000000422227c20 */ /* 0x000fe20008410000 */
[----:B------:R-:W-:Y:S01]  /*11890*/  FMUL.FTZ R41, R41, UR4 ;  /* 0x0000000429297c20 */ /* 0x000fe20008410000 */
[----:B------:R-:W-:Y:S01]  /*118a0*/  FMUL.FTZ R61, R61, UR4 ;  /* 0x000000043d3d7c20 */ /* 0x000fe20008410000 */
[----:B------:R-:W-:Y:S01]  /*118b0*/  FMUL.FTZ R7, R69, UR4 ;  /* 0x0000000445077c20 */ /* 0x000fe20008410000 */
[----:B------:R-:W-:Y:S01]  /*118c0*/  ISETP.GT.AND P1, PT, R8, 0x11, PT ;  /* 0x000000110800780c */ /* 0x000fe20003f24270 */
[----:B------:R-:W-:Y:S01]  /*118d0*/  FMUL.FTZ R44, R44, UR4 ;  /* 0x000000042c2c7c20 */ /* 0x000fe20008410000 */
[----:B------:R-:W-:Y:S01]  /*118e0*/  MUFU.TANH R29, R29 ;  /* 0x0000001d001d7308 */ /* 0x000fe20000002400 */
[----:B-1----:R-:W-:Y:S01]  /*118f0*/  FSEL R79, R25, -INF , P5 ;  /* 0xff800000194f7808 */ /* 0x002fe20002800000 */
[----:B------:R-:W-:Y:S01]  /*11900*/  FMUL.FTZ R35, R35, UR4 ;  /* 0x0000000423237c20 */ /* 0x000fe20008410000 */
[----:B------:R-:W-:Y:S01]  /*11910*/  FMUL.FTZ R65, R65, UR4 ;  /* 0x0000000441417c20 */ /* 0x000fe20008410000 */
[----:B------:R-:W-:Y:S01]  /*11920*/  FMUL.FTZ R38, R38, UR4 ;  /* 0x0000000426267c20 */ /* 0x000fe20008410000 */
[----:B------:R-:W-:Y:S01]  /*11930*/  FMNMX.FTZ R12, R101, R79, !PT ;  /* 0x0000004f650c7209 */ /* 0x000fe20007810000 */
[----:B------:R-:W-:Y:S01]  /*11940*/  FMUL.FTZ R45, R45, UR4 ;  /* 0x000000042d2d7c20 */ /* 0x000fe20008410000 */
[----:B------:R-:W-:Y:S01]  /*11950*/  FMUL.FTZ R47, R47, UR4 ;  /* 0x000000042f2f7c20 */ /* 0x000fe20008410000 */
[----:B------:R-:W0:Y:S01]  /*11960*/  MUFU.TANH R32, R32 ;  /* 0x0000002000207308 */ /* 0x000e220000002400 */
[----:B--2---:R-:W-:Y:S01]  /*11970*/  FSEL R77, R28, -INF , P4 ;  /* 0xff8000001c4d7808 */ /* 0x004fe20002000000 */
[----:B------:R-:W-:Y:S01]  /*11980*/  FMUL.FTZ R55, R55, UR4 ;  /* 0x0000000437377c20 */ /* 0x000fe20008410000 */
[----:B------:R-:W-:Y:S01]  /*11990*/  FMUL.FTZ R48, R48, UR4 ;  /* 0x0000000430307c20 */ /* 0x000fe20008410000 */
[----:B------:R-:W-:Y:S01]  /*119a0*/  FMUL.FTZ R39, R39, UR4 ;  /* 0x0000000427277c20 */ /* 0x000fe20008410000 */
[----:B------:R-:W-:Y:S01]  /*119b0*/  FMNMX.FTZ R12, R77, R12, !PT ;  /* 0x0000000c4d0c7209 */ /* 0x000fe20007810000 */
        /* <DEDUP_REMOVED lines=10> */
[----:B------:R-:W-:Y:S01]  /*11a60*/  MUFU.TANH R33, R33 ;  /* 0x0000002100217308 */ /* 0x000fe20000002400 */
[----:B0-----:R-:W-:Y:S01]  /*11a70*/  FSEL R69, R32, -INF , P2 ;  /* 0xff80000020457808 */ /* 0x001fe20001000000 */
[----:B------:R-:W-:Y:S01]  /*11a80*/  FMUL.FTZ R57, R57, UR4 ;  /* 0x0000000439397c20 */ /* 0x000fe20008410000 */
[----:B------:R-:W-:Y:S01]  /*11a90*/  FMUL.FTZ R60, R60, UR4 ;  /* 0x000000043c3c7c20 */ /* 0x000fe20008410000 */
[----:B------:R-:W-:Y:S01]  /*11aa0*/  FMUL.FTZ R54, R54, UR4 ;  /* 0x0000000436367c20 */ /* 0x000fe20008410000 */
[----:B------:R-:W-:Y:S01]  /*11ab0*/  FMUL.FTZ R64, R64, UR4 ;  /* 0x0000000440407c20 */ /* 0x000fe20008410000 */
[----:B------:R-:W-:Y:S01]  /*11ac0*/  FMUL.FTZ R58, R58, UR4 ;  /* 0x000000043a3a7c20 */ /* 0x000fe20008410000 */
[----:B------:R-:W-:Y:S01]  /*11ad0*/  FMUL.FTZ R68, R68, UR4 ;  /* 0x0000000444447c20 */ /* 0x000fe20008410000 */
[----:B------:R-:W0:Y:S01]  /*11ae0*/  MUFU.TANH R4, R27 ;  /* 0x0000001b00047308 */ /* 0x000e220000002400 */
[----:B-1----:R-:W-:Y:S01]  /*11af0*/  FSEL R3, R3, -INF , P6 ;  /* 0xff80000003037808 */ /* 0x002fe20003000000 */
[----:B------:R-:W-:Y:S01]  /*11b00*/  ULDC UR5, c[0x0][0x988] ;  /* 0x0002620000057ab9 */ /* 0x000fe20000000800 */
[----:B------:R-:W-:Y:S01]  /*11b10*/  ISETP.GT.AND P6, PT, R8, 0x18, PT ;  /* 0x000000180800780c */ /* 0x000fe20003fc4270 */
[----:B------:R-:W-:Y:S01]  /*11b20*/  FMUL.FTZ R62, R62, UR4 ;  /* 0x000000043e3e7c20 */ /* 0x000fe20008410000 */
[----:B------:R-:W-:Y:S01]  /*11b30*/  P2R R10, PR, RZ, 0x1 ;  /* 0x00000001ff0a7803 */ /* 0x000fe20000000000 */
[----:B------:R-:W-:Y:S01]  /*11b40*/  FMUL.FTZ R63, R63, UR4 ;  /* 0x000000043f3f7c20 */ /* 0x000fe20008410000 */
[----:B------:R-:W-:Y:S01]  /*11b50*/  FMUL.FTZ R66, R66, UR4 ;  /* 0x0000000442427c20 */ /* 0x000fe20008410000 */
[----:B------:R-:W-:Y:S01]  /*11b60*/  MUFU.TANH R36, R36 ;  /* 0x0000002400247308 */ /* 0x000fe20000002400 */
[----:B------:R-:W-:Y:S01]  /*11b70*/  FMUL.FTZ R67, R67, UR4 ;  /* 0x0000000443437c20 */ /* 0x000fe20008410000 */
[----:B------:R-:W-:Y:S01]  /*11b80*/  FMUL.FTZ R70, R70, UR4 ;  /* 0x0000000446467c20 */ /* 0x000fe20008410000 */
[----:B------:R-:W-:Y:S01]  /*11b90*/  FMUL.FTZ R71, R71, UR4 ;  /* 0x0000000447477c20 */ /* 0x000fe20008410000 */
[----:B------:R-:W-:Y:S01]  /*11ba0*/  VIADD R0, R0, 0x2a840 ;  /* 0x0002a84000007836 */ /* 0x000fe20000000000 */
[----:B------:R-:W-:Y:S01]  /*11bb0*/  ULDC UR38, c[0x0][0x9d8] ;  /* 0x0002760000267ab9 */ /* 0x000fe20000000800 */
[----:B------:R-:W-:Y:S01]  /*11bc0*/  ULDC UR39, c[0x0][0x988] ;  /* 0x0002620000277ab9 */ /* 0x000fe20000000800 */
[----:B------:R-:W-:Y:S01]  /*11bd0*/  BSSY B0, `(.L_x_623) ;  /* 0x000040a000007945 */ /* 0x000fe20003800000 */
[----:B------:R-:W1:Y:S01]  /*11be0*/  MUFU.TANH R11, R30 ;  /* 0x0000001e000b7308 */ /* 0x000e620000002400 */
[----:B0-----:R-:W-:Y:S01]  /*11bf0*/  FSEL R4, R4, -INF , P5 ;  /* 0xff80000004047808 */ /* 0x001fe20002800000 */
[--C-:B------:R-:W-:Y:S01]  /*11c00*/  IMAD.MOV.U32 R86, RZ, RZ, R87.reuse ;  /* 0x000000ffff567224 */ /* 0x100fe200078e0057 */
[----:B------:R-:W-:Y:S01]  /*11c10*/  ISETP.GT.AND P5, PT, R8, 0x19, PT ;  /* 0x000000190800780c */ /* 0x000fe20003fa4270 */
[--C-:B------:R-:W-:Y:S01]  /*11c20*/  IMAD.MOV.U32 R84, RZ, RZ, R87.reuse ;  /* 0x000000ffff547224 */ /* 0x100fe200078e0057 */
[----:B------:R-:W-:Y:S01]  /*11c30*/  FMNMX.FTZ R20, R3, R4, !PT ;  /* 0x0000000403147209 */ /* 0x000fe20007810000 */
[--C-:B------:R-:W-:Y:S01]  /*11c40*/  IMAD.MOV.U32 R80, RZ, RZ, R87.reuse ;  /* 0x000000ffff507224 */ /* 0x100fe200078e0057 */
[----:B------:R-:W-:Y:S01]  /*11c50*/  PRMT R0, R181, 0x654, R0 ;  /* 0x00000654b5007816 */ /* 0x000fe20000000000 */
[----:B------:R-:W-:Y:S01]  /*11c60*/  MUFU.TANH R37, R37 ;  /* 0x0000002500257308 */ /* 0x000fe20000002400 */
[-C--:B------:R-:W-:Y:S01]  /*11c70*/  MOV R82, R87.reuse ;  /* 0x0000005700527202 */ /* 0x080fe20000000f00 */
[--C-:B------:R-:W-:Y:S01]  /*11c80*/  IMAD.MOV.U32 R78, RZ, RZ, R87.reuse ;  /* 0x000000ffff4e7224 */ /* 0x100fe200078e0057 */
[----:B------:R0:W-:Y:S01]  /*11c90*/  SYNCS.ARRIVE.TRANS64.RED.A1T0 RZ, [R0+URZ], RZ ;  /* 0x000000ff00ff79a7 */ /* 0x0001e2000810043f */
[--C-:B------:R-:W-:Y:S01]  /*11ca0*/  IMAD.MOV.U32 R76, RZ, RZ, R87.reuse ;  /* 0x000000ffff4c7224 */ /* 0x100fe200078e0057 */
[----:B------:R-:W-:Y:S01]  /*11cb0*/  MOV R74, R87 ;  /* 0x00000057004a7202 */ /* 0x000fe20000000f00 */
[----:B------:R-:W-:-:S02]  /*11cc0*/  IMAD.MOV.U32 R72, RZ, RZ, R87 ;  /* 0x000000ffff487224 */ /* 0x000fc400078e0057 */
[----:B------:R2:W-:Y:S01]  /*11cd0*/  MUFU.TANH R75, R59 ;  /* 0x0000003b004b7308 */ /* 0x0005e20000002400 */
[----:B-1----:R-:W-:Y:S02]  /*11ce0*/  FSEL R11, R11, -INF , P4 ;  /* 0xff8000000b0b7808 */ /* 0x002fe40002000000 */
[----:B------:R-:W-:Y:S02]  /*11cf0*/  ISETP.GT.AND P4, PT, R8, 0x20, PT ;  /* 0x000000200800780c */ /* 0x000fe40003f84270 */
[----:B------:R-:W-:-:S03]  /*11d00*/  FMNMX.FTZ R20, R11, R20, !PT ;  /* 0x000000140b147209 */ /* 0x000fc60007810000 */
[----:B------:R-:W1:Y:S01]  /*11d10*/  MUFU.TANH R13, R31 ;  /* 0x0000001f000d7308 */ /* 0x000e620000002400 */
[----:B--2---:R-:W-:-:S04]  /*11d20*/  FSEL R59, R29, -INF , P3 ;  /* 0xff8000001d3b7808 */ /* 0x004fc80001800000 */
[----:B------:R-:W-:-:S03]  /*11d30*/  FMNMX.FTZ R12, R59, R12, !PT ;  /* 0x0000000c3b0c7209 */ /* 0x000fc60007810000 */
[----:B------:R-:W-:Y:S01]  /*11d40*/  MUFU.TANH R40, R40 ;  /* 0x0000002800287308 */ /* 0x000fe20000002400 */
[----:B------:R-:W-:-:S07]  /*11d50*/  FMNMX.FTZ R12, R69, R12, !PT ;  /* 0x0000000c450c7209 */ /* 0x000fce0007810000 */
[----:B------:R-:W2:Y:S01]  /*11d60*/  MUFU.TANH R15, R34 ;  /* 0x00000022000f7308 */ /* 0x000ea20000002400 */
[----:B-1----:R-:W-:Y:S02]  /*11d70*/  FSEL R13, R13, -INF , P3 ;  /* 0xff8000000d0d7808 */ /* 0x002fe40001800000 */
[----:B------:R-:W-:Y:S02]  /*11d80*/  ISETP.GT.AND P3, PT, R8, 0x21, PT ;  /* 0x000000210800780c */ /* 0x000fe40003f64270 */
[----:B------:R-:W-:-:S03]  /*11d90*/  FMNMX.FTZ R20, R13, R20, !PT ;  /* 0x000000140d147209 */ /* 0x000fc60007810000 */
[----:B------:R-:W1:Y:S08]  /*11da0*/  MUFU.TANH R9, R41 ;  /* 0x0000002900097308 */ /* 0x000e700000002400 */
[----:B------:R3:W-:Y:S01]  /*11db0*/  MUFU.TANH R91, R61 ;  /* 0x0000003d005b7308 */ /* 0x0007e20000002400 */
[----:B--2---:R-:W-:Y:S02]  /*11dc0*/  FSEL R15, R15, -INF , P2 ;  /* 0xff8000000f0f7808 */ /* 0x004fe40001000000 */
[----:B------:R-:W-:-:S02]  /*11dd0*/  ISETP.GT.AND P2, PT, R8, 0x28, PT ;  /* 0x000000280800780c */ /* 0x000fc40003f44270 */
[----:B------:R-:W-:-:S03]  /*11de0*/  FMNMX.FTZ R20, R15, R20, !PT ;  /* 0x000000140f147209 */ /* 0x000fc60007810000 */
[----:B------:R-:W2:Y:S01]  /*11df0*/  MUFU.TANH R21, R35 ;  /* 0x0000002300157308 */ /* 0x000ea20000002400 */
[----:B---3--:R-:W-:Y:S02]  /*11e00*/  FSEL R61, R33, -INF , P1 ;  /* 0xff800000213d7808 */ /* 0x008fe40000800000 */
[----:B-1----:R-:W-:Y:S02]  /*11e10*/  FSEL R9, R9, -INF , P3 ;  /* 0xff80000009097808 */ /* 0x002fe40001800000 */
        /* <DEDUP_REMOVED lines=8> */
[----:B-1----:R-:W-:Y:S01]  /*11ea0*/  FSEL R41, R44, -INF , P2 ;  /* 0xff8000002c297808 */ /* 0x002fe20001000000 */
[----:B------:R-:W-:Y:S01]  /*11eb0*/  IMAD.MOV.U32 R44, RZ, RZ, R87 ;  /* 0x000000ffff2c7224 */ /* 0x000fe200078e0057 */
[----:B------:R-:W-:-:S03]  /*11ec0*/  FMNMX.FTZ R12, R65, R12, !PT ;  /* 0x0000000c410c7209 */ /* 0x000fc60007810000 */
[----:B------:R-:W1:Y:S08]  /*11ed0*/  MUFU.TANH R35, R47 ;  /* 0x0000002f00237308 */ /* 0x000e700000002400 */
[----:B------:R-:W3:Y:S01]  /*11ee0*/  MUFU.TANH R45, R45 ;  /* 0x0000002d002d7308 */ /* 0x000ee20000002400 */
[----:B--2---:R-:W-:Y:S01]  /*11ef0*/  FSEL R25, R38, -INF , P6 ;  /* 0xff80000026197808 */ /* 0x004fe20003000000 */
[----:B------:R-:W-:Y:S01]  /*11f00*/  IMAD.MOV.U32 R38, RZ, RZ, R87 ;  /* 0x000000ffff267224 */ /* 0x000fe200078e0057 */
[----:B------:R-:W-:-:S02]  /*11f10*/  ISETP.GT.AND P6, PT, R8, 0x30, PT ;  /* 0x000000300800780c */ /* 0x000fc40003fc4270 */
[----:B------:R-:W-:-:S03]  /*11f20*/  FMNMX.FTZ R20, R25, R20, !PT ;  /* 0x0000001419147209 */ /* 0x000fc60007810000 */
[----:B------:R2:W-:Y:S01]  /*11f30*/  MUFU.TANH R47, R55 ;  /* 0x00000037002f7308 */ /* 0x0005e20000002400 */
[----:B-1----:R-:W-:-:S07]  /*11f40*/  FSEL R35, R35, -INF , P1 ;  /* 0xff80000023237808 */ /* 0x002fce0000800000 */
[----:B------:R-:W1:Y:S01]  /*11f50*/  MUFU.TANH R27, R39 ;  /* 0x00000027001b7308 */ /* 0x000e620000002400 */
[----:B--2---:R-:W-:Y:S02]  /*11f60*/  FSEL R55, R37, -INF , P5 ;  /* 0xff80000025377808 */ /* 0x004fe40002800000 */
[----:B---3--:R-:W-:Y:S02]  /*11f70*/  FSEL R45, R45, -INF , P1 ;  /* 0xff8000002d2d7808 */ /* 0x008fe40000800000 */
[----:B------:R-:W-:Y:S02]  /*11f80*/  FMNMX.FTZ R12, R55, R12, !PT ;  /* 0x0000000c370c7209 */ /* 0x000fe40007810000 */
[----:B------:R-:W-:Y:S01]  /*11f90*/  ISETP.GT.AND P1, PT, R8, 0x41, PT ;  /* 0x000000410800780c */ /* 0x000fe20003f24270 */
[----:B------:R-:W-:Y:S03]  /*11fa0*/  MUFU.TANH R48, R48 ;  /* 0x0000003000307308 */ /* 0x000fe60000002400 */
[----:B------:R-:W-:-:S05]  /*11fb0*/  FSEL R75, R75, -INF , P1 ;  /* 0xff8000004b4b7808 */ /* 0x000fca0000800000 */
[----:B------:R2:W-:Y:S01]  /*11fc0*/  MUFU.TANH R6, R49 ;  /* 0x0000003100067308 */ /* 0x0005e20000002400 */
[----:B-1----:R-:W-:Y:S02]  /*11fd0*/  FSEL R27, R27, -INF , P5 ;  /* 0xff8000001b1b7808 */ /* 0x002fe40002800000 */
[----:B------:R-:W-:Y:S02]  /*11fe0*/  ISETP.GT.AND P5, PT, R8, 0x31, PT ;  /* 0x000000310800780c */ /* 0x000fe40003fa4270 */
[----:B------:R-:W-:-:S03]  /*11ff0*/  FMNMX.FTZ R20, R27, R20, !PT ;  /* 0x000000141b147209 */ /* 0x000fc60007810000 */
[----:B------:R-:W1:Y:S01]  /*12000*/  MUFU.TANH R42, R42 ;  /* 0x0000002a002a7308 */ /* 0x000e620000002400 */
[----:B--2---:R-:W-:Y:S01]  /*12010*/  FSEL R49, R40, -INF , P4 ;  /* 0xff80000028317808 */ /* 0x004fe20002000000 */
[----:B------:R-:W-:-:S03]  /*12020*/  IMAD.MOV.U32 R40, RZ, RZ, R87 ;  /* 0x000000ffff287224 */ /* 0x000fc600078e0057 */
[----:B------:R-:W-:-:S03]  /*12030*/  FMNMX.FTZ R12, R49, R12, !PT ;  /* 0x0000000c310c7209 */ /* 0x000fc60007810000 */
[----:B------:R-:W2:Y:S01]  /*12040*/  MUFU.TANH R31, R43 ;  /* 0x0000002b001f7308 */ /* 0x000ea20000002400 */
[----:B------:R-:W-:-:S04]  /*12050*/  FMNMX.FTZ R12, R9, R12, !PT ;  /* 0x0000000c090c7209 */ /* 0x000fc80007810000 */
[----:B------:R-:W-:-:S03]  /*12060*/  FMNMX.FTZ R12, R41, R12, !PT ;  /* 0x0000000c290c7209 */ /* 0x000fc60007810000 */
[----:B------:R-:W3:Y:S01]  /*12070*/  MUFU.TANH R52, R52 ;  /* 0x0000003400347308 */ /* 0x000ee20000002400 */
[----:B------:R-:W-:Y:S02]  /*12080*/  FMNMX.FTZ R12, R45, R12, !PT ;  /* 0x0000000c2d0c7209 */ /* 0x000fe40007810000 */
[----:B-1----:R-:W-:Y:S02]  /*12090*/  FSEL R29, R42, -INF , P4 ;  /* 0xff8000002a1d7808 */ /* 0x002fe40002000000 */
[C---:B------:R-:W-:Y:S02]  /*120a0*/  ISETP.GT.AND P4, PT, R8.reuse, 0x38, PT ;  /* 0x000000380800780c */ /* 0x040fe40003f84270 */
[----:B------:R-:W-:Y:S01]  /*120b0*/  FMNMX.FTZ R20, R29, R20, !PT ;  /* 0x000000141d147209 */ /* 0x000fe20007810000 */
[----:B------:R-:W1:Y:S01]  /*120c0*/  MUFU.TANH R46, R46 ;  /* 0x0000002e002e7308 */ /* 0x000e620000002400 */
[----:B--2---:R-:W-:Y:S02]  /*120d0*/  FSEL R31, R31, -INF , P3 ;  /* 0xff8000001f1f7808 */ /* 0x004fe40001800000 */
[----:B------:R-:W-:-:S02]  /*120e0*/  ISETP.GT.AND P3, PT, R8, 0x39, PT ;  /* 0x000000390800780c */ /* 0x000fc40003f64270 */
[----:B------:R-:W-:Y:S02]  /*120f0*/  FMNMX.FTZ R20, R31, R20, !PT ;  /* 0x000000141f147209 */ /* 0x000fe40007810000 */
[----:B------:R-:W-:Y:S01]  /*12100*/  FSEL R47, R47, -INF , P3 ;  /* 0xff8000002f2f7808 */ /* 0x000fe20001800000 */
[----:B------:R-:W2:Y:S01]  /*12110*/  MUFU.TANH R53, R53 ;  /* 0x0000003500357308 */ /* 0x000ea20000002400 */
[----:B---3--:R-:W-:Y:S01]  /*12120*/  FSEL R73, R52, -INF , P4 ;  /* 0xff80000034497808 */ /* 0x008fe20002000000 */
[----:B------:R-:W-:Y:S01]  /*12130*/  IMAD.MOV.U32 R52, RZ, RZ, R87 ;  /* 0x000000ffff347224 */ /* 0x000fe200078e0057 */
[----:B------:R-:W-:-:S05]  /*12140*/  MOV R42, R87 ;  /* 0x00000057002a7202 */ /* 0x000fca0000000f00 */
[----:B------:R3:W4:Y:S01]  /*12150*/  MUFU.TANH R39, R51 ;  /* 0x0000003300277308 */ /* 0x0007220000002400 */
[----:B-1----:R-:W-:Y:S01]  /*12160*/  FSEL R33, R46, -INF , P2 ;  /* 0xff8000002e217808 */ /* 0x002fe20001000000 */
[----:B------:R-:W-:Y:S01]  /*12170*/  IMAD.MOV.U32 R46, RZ, RZ, R87 ;  /* 0x000000ffff2e7224 */ /* 0x000fe200078e0057 */
[----:B------:R-:W-:Y:S02]  /*12180*/  ISETP.GT.AND P2, PT, R8, 0x40, PT ;  /* 0x000000400800780c */ /* 0x000fe40003f44270 */
[----:B------:R-:W-:-:S03]  /*12190*/  FMNMX.FTZ R20, R33, R20, !PT ;  /* 0x0000001421147209 */ /* 0x000fc60007810000 */
[----:B------:R-:W1:Y:S01]  /*121a0*/  MUFU.TANH R56, R56 ;  /* 0x0000003800387308 */ /* 0x000e620000002400 */
[----:B---3--:R-:W-:Y:S01]  /*121b0*/  FSEL R51, R48, -INF , P6 ;  /* 0xff80000030337808 */ /* 0x008fe20003000000 */
[----:B------:R-:W-:Y:S01]  /*121c0*/  IMAD.MOV.U32 R48, RZ, RZ, R87 ;  /* 0x000000ffff307224 */ /* 0x000fe200078e0057 */
[----:B--2---:R-:W-:Y:S02]  /*121d0*/  FSEL R81, R53, -INF , P3 ;  /* 0xff80000035517808 */ /* 0x004fe40001800000 */
[----:B------:R-:W-:Y:S02]  /*121e0*/  FMNMX.FTZ R12, R51, R12, !PT ;  /* 0x0000000c330c7209 */ /* 0x000fe40007810000 */
[----:B------:R-:W-:Y:S01]  /*121f0*/  ISETP.GT.AND P3, PT, R8, 0x51, PT ;  /* 0x000000510800780c */ /* 0x000fe20003f64270 */
[----:B------:R-:W2:Y:S01]  /*12200*/  MUFU.TANH R50, R50 ;  /* 0x0000003200327308 */ /* 0x000ea20000002400 */
[----:B----4-:R-:W-:Y:S02]  /*12210*/  FSEL R39, R39, -INF , P5 ;  /* 0xff80000027277808 */ /* 0x010fe40002800000 */
[----:B------:R-:W-:-:S02]  /*12220*/  FSEL R95, R95, -INF , P3 ;  /* 0xff8000005f5f7808 */ /* 0x000fc40001800000 */
[----:B------:R-:W-:-:S03]  /*12230*/  FMNMX.FTZ R20, R35, R20, !PT ;  /* 0x0000001423147209 */ /* 0x000fc60007810000 */
[----:B------:R3:W4:Y:S01]  /*12240*/  MUFU.TANH R85, R57 ;  /* 0x0000003900557308 */ /* 0x0007220000002400 */
[----:B-1----:R-:W-:Y:S01]  /*12250*/  FSEL R83, R56, -INF , P2 ;  /* 0xff80000038537808 */ /* 0x002fe20001000000 */
[----:B------:R-:W-:-:S06]  /*12260*/  IMAD.MOV.U32 R56, RZ, RZ, R87 ;  /* 0x000000ffff387224 */ /* 0x000fcc00078e0057 */
[----:B------:R-:W1:Y:S01]  /*12270*/  MUFU.TANH R60, R60 ;  /* 0x0000003c003c7308 */ /* 0x000e620000002400 */
[----:B---3--:R-:W-:Y:S02]  /*12280*/  FSEL R57, R6, -INF , P5 ;  /* 0xff80000006397808 */ /* 0x008fe40002800000 */
[----:B--2---:R-:W-:Y:S02]  /*12290*/  FSEL R37, R50, -INF , P6 ;  /* 0xff80000032257808 */ /* 0x004fe40003000000 */
[----:B------:R-:W-:Y:S02]  /*122a0*/  FMNMX.FTZ R12, R57, R12, !PT ;  /* 0x0000000c390c7209 */ /* 0x000fe40007810000 */
[----:B------:R-:W-:Y:S01]  /*122b0*/  ISETP.GT.AND P6, PT, R8, 0x48, PT ;  /* 0x000000480800780c */ /* 0x000fe20003fc4270 */
[----:B------:R2:W3:Y:S01]  /*122c0*/  MUFU.TANH R43, R54 ;  /* 0x00000036002b7308 */ /* 0x0004e20000002400 */
[----:B------:R-:W-:Y:S02]  /*122d0*/  FMNMX.FTZ R12, R73, R12, !PT ;  /* 0x0000000c490c7209 */ /* 0x000fe40007810000 */
[----:B----4-:R-:W-:-:S02]  /*122e0*/  FSEL R85, R85, -INF , P1 ;  /* 0xff80000055557808 */ /* 0x010fc40000800000 */
[----:B------:R-:W-:Y:S02]  /*122f0*/  FMNMX.FTZ R12, R81, R12, !PT ;  /* 0x0000000c510c7209 */ /* 0x000fe40007810000 */
[----:B------:R-:W-:Y:S01]  /*12300*/  ISETP.GT.AND P5, PT, R8, 0x49, PT ;  /* 0x000000490800780c */ /* 0x000fe20003fa4270 */
[----:B------:R-:W4:Y:S01]  /*12310*/  MUFU.TANH R64, R64 ;  /* 0x0000004000407308 */ /* 0x000f220000002400 */
[----:B------:R-:W-:Y:S01]  /*12320*/  FMNMX.FTZ R12, R83, R12, !PT ;  /* 0x0000000c530c7209 */ /* 0x000fe20007810000 */
[--C-:B--2---:R-:W-:Y:S01]  /*12330*/  IMAD.MOV.U32 R54, RZ, RZ, R87.reuse ;  /* 0x000000ffff367224 */ /* 0x104fe200078e0057 */
[----:B-1----:R-:W-:Y:S01]  /*12340*/  FSEL R89, R60, -INF , P6 ;  /* 0xff8000003c597808 */ /* 0x002fe20003000000 */
[----:B------:R-:W-:Y:S01]  /*12350*/  IMAD.MOV.U32 R60, RZ, RZ, R87 ;  /* 0x000000ffff3c7224 */ /* 0x000fe200078e0057 */
[----:B------:R-:W-:Y:S02]  /*12360*/  FMNMX.FTZ R12, R85, R12, !PT ;  /* 0x0000000c550c7209 */ /* 0x000fe40007810000 */
[----:B------:R-:W-:Y:S01]  /*12370*/  FSEL R91, R91, -INF , P5 ;  /* 0xff8000005b5b7808 */ /* 0x000fe20002800000 */
[----:B------:R-:W1:Y:S01]  /*12380*/  MUFU.TANH R58, R58 ;  /* 0x0000003a003a7308 */ /* 0x000e620000002400 */
[----:B---3--:R-:W-:-:S02]  /*12390*/  FSEL R43, R43, -INF , P4 ;  /* 0xff8000002b2b7808 */ /* 0x008fc40002000000 */
[C---:B------:R-:W-:Y:S02]  /*123a0*/  ISETP.GT.AND P4, PT, R8.reuse, 0x50, PT ;  /* 0x000000500800780c */ /* 0x040fe40003f84270 */
[----:B------:R-:W-:Y:S02]  /*123b0*/  FMNMX.FTZ R12, R89, R12, !PT ;  /* 0x0000000c590c7209 */ /* 0x000fe40007810000 */
[----:B------:R-:W-:Y:S01]  /*123c0*/  ISETP.GT.AND P1, PT, R8, 0x59, PT ;  /* 0x000000590800780c */ /* 0x000fe20003f24270 */
[----:B------:R-:W2:Y:S01]  /*123d0*/  MUFU.TANH R68, R68 ;  /* 0x0000004400447308 */ /* 0x000ea20000002400 */
[----:B----4-:R-:W-:Y:S01]  /*123e0*/  FSEL R93, R64, -INF , P4 ;  /* 0xff800000405d7808 */ /* 0x010fe20002000000 */
[----:B------:R-:W-:Y:S01]  /*123f0*/  IMAD.MOV.U32 R64, RZ, RZ, R87 ;  /* 0x000000ffff407224 */ /* 0x000fe200078e0057 */
[----:B------:R-:W-:Y:S02]  /*12400*/  FMNMX.FTZ R12, R91, R12, !PT ;  /* 0x0000000c5b0c7209 */ /* 0x000fe40007810000 */
[----:B------:R-:W-:-:S02]  /*12410*/  FMNMX.FTZ R20, R37, R20, !PT ;  /* 0x0000001425147209 */ /* 0x000fc40007810000 */
[----:B------:R-:W-:Y:S01]  /*12420*/  FMNMX.FTZ R12, R93, R12, !PT ;  /* 0x0000000c5d0c7209 */ /* 0x000fe20007810000 */
[----:B------:R-:W3:Y:S01]  /*12430*/  MUFU.TANH R7, R7 ;  /* 0x0000000700077308 */ /* 0x000ee20000002400 */
[----:B-1----:R-:W-:Y:S02]  /*12440*/  FSEL R53, R58, -INF , P2 ;  /* 0xff8000003a357808 */ /* 0x002fe40001000000 */
[----:B------:R-:W-:Y:S02]  /*12450*/  ISETP.GT.AND P2, PT, R8, 0x58, PT ;  /* 0x000000580800780c */ /* 0x000fe40003f44270 */
[----:B------:R-:W-:Y:S02]  /*12460*/  FMNMX.FTZ R12, R95, R12, !PT ;  /* 0x0000000c5f0c7209 */ /* 0x000fe40007810000 */
[----:B------:R-:W-:Y:S01]  /*12470*/  MOV R8, UR5 ;  /* 0x0000000500087c02 */ /* 0x000fe20008000f00 */
[----:B------:R-:W1:Y:S01]  /*12480*/  MUFU.TANH R62, R62 ;  /* 0x0000003e003e7308 */ /* 0x000e620000002400 */
[----:B--2---:R-:W-:Y:S01]  /*12490*/  FSEL R97, R68, -INF , P2 ;  /* 0xff80000044617808 */ /* 0x004fe20001000000 */
[----:B------:R-:W-:Y:S01]  /*124a0*/  IMAD.MOV.U32 R68, RZ, RZ, R87 ;  /* 0x000000ffff447224 */ /* 0x000fe200078e0057 */
[----:B------:R-:W-:-:S02]  /*124b0*/  FMNMX.FTZ R20, R39, R20, !PT ;  /* 0x0000001427147209 */ /* 0x000fc40007810000 */
[----:B------:R-:W-:Y:S02]  /*124c0*/  FMNMX.FTZ R12, R97, R12, !PT ;  /* 0x0000000c610c7209 */ /* 0x000fe40007810000 */
[----:B------:R-:W-:Y:S01]  /*124d0*/  FMNMX.FTZ R20, R43, R20, !PT ;  /* 0x000000142b147209 */ /* 0x000fe20007810000 */
[----:B------:R-:W2:Y:S01]  /*124e0*/  MUFU.TANH R66, R66 ;  /* 0x0000004200427308 */ /* 0x000ea20000002400 */
[----:B---3--:R-:W-:Y:S02]  /*124f0*/  FSEL R99, R7, -INF , P1 ;  /* 0xff80000007637808 */ /* 0x008fe40000800000 */
[----:B------:R-:W-:Y:S02]  /*12500*/  FMNMX.FTZ R20, R47, R20, !PT ;  /* 0x000000142f147209 */ /* 0x000fe40007810000 */
[----:B------:R-:W-:Y:S02]  /*12510*/  FMNMX.FTZ R12, R99, R12, !PT ;  /* 0x0000000c630c7209 */ /* 0x000fe40007810000 */
[----:B------:R-:W-:Y:S01]  /*12520*/  FMNMX.FTZ R20, R53, R20, !PT ;  /* 0x0000001435147209 */ /* 0x000fe20007810000 */
[----:B------:R-:W-:Y:S01]  /*12530*/  MUFU.TANH R70, R70 ;  /* 0x0000004600467308 */ /* 0x000fe20000002400 */
[----:B------:R-:W-:Y:S01]  /*12540*/  MOV R58, R87 ;  /* 0x00000057003a7202 */ /* 0x000fe20000000f00 */
[----:B------:R-:W3:Y:S01]  /*12550*/  SHFL.BFLY PT, R7, R12, 0x2, 0x1f ;  /* 0x0c401f000c077f89 */ /* 0x000ee200000e0000 */
[----:B------:R-:W-:-:S02]  /*12560*/  FMNMX.FTZ R20, R75, R20, !PT ;  /* 0x000000144b147209 */ /* 0x000fc40007810000 */
[----:B------:R-:W-:Y:S02]  /*12570*/  MOV R50, R87 ;  /* 0x0000005700327202 */ /* 0x000fe40000000f00 */
[----:B---3--:R-:W-:Y:S02]  /*12580*/  FMNMX.FTZ R14, R12, R7, !PT ;  /* 0x000000070c0e7209 */ /* 0x008fe40007810000 */
[----:B------:R-:W3:Y:S03]  /*12590*/  MUFU.TANH R12, R67 ;  /* 0x00000043000c7308 */ /* 0x000ee60000002400 */
[----:B------:R-:W4:Y:S02]  /*125a0*/  SHFL.BFLY PT, R7, R14, 0x1, 0x1f ;  /* 0x0c201f000e077f89 */ /* 0x000f2400000e0000 */
[----:B----4-:R-:W-:-:S03]  /*125b0*/  FMNMX.FTZ R7, R14, R7, !PT ;  /* 0x000000070e077209 */ /* 0x010fc60007810000 */
[----:B------:R3:W4:Y:S01]  /*125c0*/  MUFU.TANH R14, R71 ;  /* 0x00000047000e7308 */ /* 0x0007220000002400 */
[C---:B------:R-:W-:Y:S01]  /*125d0*/  FSETP.NEU.FTZ.AND P0, PT, R7.reuse, -INF , PT ;  /* 0xff8000000700780b */ /* 0x040fe20003f1d000 */
[----:B------:R-:W-:-:S05]  /*125e0*/  FMUL.FTZ R6, R7, R8 ;  /* 0x0000000807067220 */ /* 0x000fca0000410000 */
[----:B------:R-:W-:Y:S02]  /*125f0*/  FSEL R6, R6, RZ, P0 ;  /* 0x000000ff06067208 */ /* 0x000fe40000000000 */
[----:B------:R-:W-:Y:S02]  /*12600*/  ISETP.NE.AND P0, PT, R10, RZ, PT ;  /* 0x000000ff0a00720c */ /* 0x000fe40003f05270 */
[----:B------:R0:W4:Y:S01]  /*12610*/  MUFU.TANH R10, R63 ;  /* 0x0000003f000a7308 */ /* 0x0001220000002400 */
[-CC-:B------:R-:W-:Y:S01]  /*12620*/  FFMA.FTZ R138, R65, R8.reuse, -R6.reuse ;  /* 0x00000008418a7223 */ /* 0x180fe20000010806 */
[----:B-1----:R-:W-:Y:S01]  /*12630*/  FSEL R65, R62, -INF , P6 ;  /* 0xff8000003e417808 */ /* 0x002fe20003000000 */
[-CC-:B------:R-:W-:Y:S01]  /*12640*/  FFMA.FTZ R136, R69, R8.reuse, -R6.reuse ;  /* 0x0000000845887223 */ /* 0x180fe20000010806 */
[----:B--2---:R-:W-:Y:S01]  /*12650*/  FSEL R69, R66, -INF , P4 ;  /* 0xff80000042457808 */ /* 0x004fe20002000000 */
[--C-:B------:R-:W-:Y:S01]  /*12660*/  FFMA.FTZ R158, R77, R8, -R6.reuse ;  /* 0x000000084d9e7223 */ /* 0x100fe20000010806 */
[----:B------:R-:W-:Y:S01]  /*12670*/  FMNMX.FTZ R20, R65, R20, !PT ;  /* 0x0000001441147209 */ /* 0x000fe20007810000 */
[-CC-:B------:R-:W-:Y:S01]  /*12680*/  FFMA.FTZ R140, R49, R8.reuse, -R6.reuse ;  /* 0x00000008318c7223 */ /* 0x180fe20000010806 */
[----:B---3--:R-:W-:Y:S01]  /*12690*/  FSEL R71, R12, -INF , P3 ;  /* 0xff8000000c477808 */ /* 0x008fe20001800000 */
[-CC-:B0-----:R-:W-:Y:S01]  /*126a0*/  FFMA.FTZ R63, R79, R8.reuse, -R6.reuse ;  /* 0x000000084f3f7223 */ /* 0x181fe20000010806 */
[----:B------:R-:W-:Y:S01]  /*126b0*/  FSEL R77, R70, -INF , P2 ;  /* 0xff800000464d7808 */ /* 0x000fe20001000000 */
[-CC-:B------:R-:W-:Y:S01]  /*126c0*/  FFMA.FTZ R49, R9, R8.reuse, -R6.reuse ;  /* 0x0000000809317223 */ /* 0x180fe20000010806 */
[----:B----4-:R-:W-:Y:S01]  /*126d0*/  FSEL R79, R14, -INF , P1 ;  /* 0xff8000000e4f7808 */ /* 0x010fe20000800000 */
[-CC-:B------:R-:W-:Y:S01]  /*126e0*/  FFMA.FTZ R156, R101, R8.reuse, -R6.reuse ;  /* 0x00000008659c7223 */ /* 0x180fe20000010806 */
[-CC-:B------:R-:W-:Y:S01]  /*126f0*/  FFMA.FTZ R142, R41, R8.reuse, -R6.reuse ;  /* 0x00000008298e7223 */ /* 0x180fe20000010806 */
[----:B------:R-:W-:Y:S01]  /*12700*/  MUFU.EX2 R63, R63 ;  /* 0x0000003f003f7308 */ /* 0x000fe20000000800 */
[-CC-:B------:R-:W-:Y:S01]  /*12710*/  FFMA.FTZ R59, R59, R8.reuse, -R6.reuse ;  /* 0x000000083b3b7223 */ /* 0x180fe20000010806 */
[----:B------:R-:W-:Y:S01]  /*12720*/  FSEL R67, R10, -INF , P5 ;  /* 0xff8000000a437808 */ /* 0x000fe20002800000 */
[-CC-:B------:R-:W-:Y:S01]  /*12730*/  FFMA.FTZ R41, R45, R8.reuse, -R6.reuse ;  /* 0x000000082d297223 */ /* 0x180fe20000010806 */
[-CC-:B------:R-:W-:Y:S01]  /*12740*/  FFMA.FTZ R144, R51, R8.reuse, -R6.reuse ;  /* 0x0000000833907223 */ /* 0x180fe20000010806 */
[--C-:B------:R-:W-:Y:S01]  /*12750*/  FFMA.FTZ R45, R57, R8, -R6.reuse ;  /* 0x00000008392d7223 */ /* 0x100fe20000010806 */
[----:B------:R-:W-:Y:S01]  /*12760*/  FMNMX.FTZ R20, R67, R20, !PT ;  /* 0x0000001443147209 */ /* 0x000fe20007810000 */
[-CC-:B------:R-:W-:Y:S01]  /*12770*/  FFMA.FTZ R146, R73, R8.reuse, -R6.reuse ;  /* 0x0000000849927223 */ /* 0x180fe20000010806 */
[----:B------:R-:W0:Y:S01]  /*12780*/  MUFU.EX2 R156, R156 ;  /* 0x0000009c009c7308 */ /* 0x000e220000000800 */
[--C-:B------:R-:W-:Y:S01]  /*12790*/  FFMA.FTZ R51, R81, R8, -R6.reuse ;  /* 0x0000000851337223 */ /* 0x100fe20000010806 */
[----:B------:R-:W-:Y:S01]  /*127a0*/  FMNMX.FTZ R20, R69, R20, !PT ;  /* 0x0000001445147209 */ /* 0x000fe20007810000 */
[-CC-:B------:R-:W-:Y:S01]  /*127b0*/  FFMA.FTZ R148, R83, R8.reuse, -R6.reuse ;  /* 0x0000000853947223 */ /* 0x180fe20000010806 */
[-CC-:B------:R-:W-:Y:S01]  /*127c0*/  FFMA.FTZ R61, R61, R8.reuse, -R6.reuse ;  /* 0x000000083d3d7223 */ /* 0x180fe20000010806 */
[--C-:B------:R-:W-:Y:S01]  /*127d0*/  FFMA.FTZ R55, R55, R8, -R6.reuse ;  /* 0x0000000837377223 */ /* 0x100fe20000010806 */
[----:B------:R-:W-:Y:S01]  /*127e0*/  FMNMX.FTZ R20, R71, R20, !PT ;  /* 0x0000001447147209 */ /* 0x000fe20007810000 */
[-CC-:B------:R-:W-:Y:S01]  /*127f0*/  FFMA.FTZ R57, R85, R8.reuse, -R6.reuse ;  /* 0x0000000855397223 */ /* 0x180fe20000010806 */
[----:B------:R-:W1:Y:S01]  /*12800*/  MUFU.EX2 R158, R158 ;  /* 0x0000009e009e7308 */ /* 0x000e620000000800 */
[--C-:B------:R-:W-:Y:S01]  /*12810*/  FFMA.FTZ R150, R89, R8, -R6.reuse ;  /* 0x0000000859967223 */ /* 0x100fe20000010806 */
[----:B------:R-:W-:Y:S01]  /*12820*/  FMNMX.FTZ R20, R77, R20, !PT ;  /* 0x000000144d147209 */ /* 0x000fe20007810000 */
[-CC-:B------:R-:W-:Y:S01]  /*12830*/  FFMA.FTZ R73, R91, R8.reuse, -R6.reuse ;  /* 0x000000085b497223 */ /* 0x180fe20000010806 */
[-CC-:B------:R-:W-:Y:S01]  /*12840*/  FFMA.FTZ R152, R93, R8.reuse, -R6.reuse ;  /* 0x000000085d987223 */ /* 0x180fe20000010806 */
[--C-:B------:R-:W-:Y:S01]  /*12850*/  FFMA.FTZ R81, R95, R8, -R6.reuse ;  /* 0x000000085f517223 */ /* 0x100fe20000010806 */
[----:B------:R-:W-:Y:S01]  /*12860*/  FMNMX.FTZ R20, R79, R20, !PT ;  /* 0x000000144f147209 */ /* 0x000fe20007810000 */
[-CC-:B------:R-:W-:Y:S01]  /*12870*/  FFMA.FTZ R154, R97, R8.reuse, -R6.reuse ;  /* 0x00000008619a7223 */ /* 0x180fe20000010806 */
[----:B------:R-:W-:Y:S01]  /*12880*/  FFMA.FTZ R83, R99, R8, -R6 ;  /* 0x0000000863537223 */ /* 0x000fe20000010806 */
[----:B------:R-:W2:Y:S01]  /*12890*/  MUFU.EX2 R59, R59 ;  /* 0x0000003b003b7308 */ /* 0x000ea20000000800 */
[--C-:B------:R-:W-:Y:S01]  /*128a0*/  IMAD.MOV.U32 R85, RZ, RZ, R87.reuse ;  /* 0x000000ffff557224 */ /* 0x100fe200078e0057 */
[----:B------:R-:W3:Y:S01]  /*128b0*/  SHFL.BFLY PT, R9, R20, 0x2, 0x1f ;  /* 0x0c401f0014097f89 */ /* 0x000ee200000e0000 */
[--C-:B------:R-:W-:Y:S01]  /*128c0*/  IMAD.MOV.U32 R70, RZ, RZ, R87.reuse ;  /* 0x000000ffff467224 */ /* 0x100fe200078e0057 */
[----:B------:R-:W-:Y:S01]  /*128d0*/  MOV R66, R87 ;  /* 0x0000005700427202 */ /* 0x000fe20000000f00 */
[----:B------:R-:W-:-:S03]  /*128e0*/  IMAD.MOV.U32 R62, RZ, RZ, R87 ;  /* 0x000000ffff3e7224 */ /* 0x000fc600078e0057 */
[----:B------:R-:W4:Y:S08]  /*128f0*/  MUFU.EX2 R136, R136 ;  /* 0x0000008800887308 */ /* 0x000f300000000800 */
[----:B------:R-:W4:Y:S08]  /*12900*/  MUFU.EX2 R61, R61 ;  /* 0x0000003d003d7308 */ /* 0x000f300000000800 */
[----:B------:R-:W4:Y:S01]  /*12910*/  MUFU.EX2 R138, R138 ;  /* 0x0000008a008a7308 */ /* 0x000f220000000800 */
[----:B---3--:R-:W-:-:S05]  /*12920*/  FMNMX.FTZ R10, R20, R9, !PT ;  /* 0x00000009140a7209 */ /* 0x008fca0007810000 */
[----:B------:R-:W3:Y:S02]  /*12930*/  SHFL.BFLY PT, R9, R10, 0x1, 0x1f ;  /* 0x0c201f000a097f89 */ /* 0x000ee400000e0000 */
[----:B------:R-:W4:Y:S08]  /*12940*/  MUFU.EX2 R55, R55 ;  /* 0x0000003700377308 */ /* 0x000f300000000800 */
[----:B------:R-:W-:Y:S08]  /*12950*/  MUFU.EX2 R140, R140 ;  /* 0x0000008c008c7308 */ /* 0x000ff00000000800 */
[----:B------:R-:W-:Y:S01]  /*12960*/  MUFU.EX2 R49, R49 ;  /* 0x0000003100317308 */ /* 0x000fe20000000800 */
[----:B---3--:R-:W-:-:S07]  /*12970*/  FMNMX.FTZ R9, R10, R9, !PT ;  /* 0x000000090a097209 */ /* 0x008fce0007810000 */
[----:B------:R-:W-:Y:S01]  /*12980*/  MUFU.EX2 R142, R142 ;  /* 0x0000008e008e7308 */ /* 0x000fe20000000800 */
[C---:B------:R-:W-:Y:S01]  /*12990*/  FSETP.NEU.FTZ.AND P1, PT, R9.reuse, -INF , PT ;  /* 0xff8000000900780b */ /* 0x040fe20003f3d000 */
[----:B------:R-:W-:-:S06]  /*129a0*/  FMUL.FTZ R10, R9, R8 ;  /* 0x00000008090a7220 */ /* 0x000fcc0000410000 */
[----:B------:R-:W-:Y:S01]  /*129b0*/  MUFU.EX2 R41, R41 ;  /* 0x0000002900297308 */ /* 0x000fe20000000800 */
[----:B------:R-:W-:Y:S02]  /*129c0*/  FSEL R24, R10, RZ, P1 ;  /* 0x000000ff0a187208 */ /* 0x000fe40000800000 */
[----:B------:R-:W-:-:S03]  /*129d0*/  ISETP.GE.AND P1, PT, R147, 0x61, PT ;  /* 0x000000619300780c */ /* 0x000fc60003f26270 */
[-CC-:B------:R-:W-:Y:S01]  /*129e0*/  FFMA.FTZ R157, R3, R8.reuse, -R24.reuse ;  /* 0x00000008039d7223 */ /* 0x180fe20000010818 */
[-CC-:B------:R-:W-:Y:S01]  /*129f0*/  FFMA.FTZ R6, R4, R8.reuse, -R24.reuse ;  /* 0x0000000804067223 */ /* 0x180fe20000010818 */
[-CC-:B------:R-:W-:Y:S01]  /*12a00*/  FFMA.FTZ R159, R11, R8.reuse, -R24.reuse ;  /* 0x000000080b9f7223 */ /* 0x180fe20000010818 */
[-CC-:B------:R-:W-:Y:S01]  /*12a10*/  FFMA.FTZ R10, R13, R8.reuse, -R24.reuse ;  /* 0x000000080d0a7223 */ /* 0x180fe20000010818 */
[-CC-:B------:R-:W-:Y:S01]  /*12a20*/  FFMA.FTZ R137, R15, R8.reuse, -R24.reuse ;  /* 0x000000080f897223 */ /* 0x180fe20000010818 */
[----:B0-----:R-:W-:Y:S01]  /*12a30*/  FADD.FTZ R3, R156, R63 ;  /* 0x0000003f9c037221 */ /* 0x001fe20000010000 */
[----:B------:R-:W-:Y:S01]  /*12a40*/  MUFU.EX2 R157, R157 ;  /* 0x0000009d009d7308 */ /* 0x000fe20000000800 */
[-CC-:B------:R-:W-:Y:S01]  /*12a50*/  FFMA.FTZ R12, R21, R8.reuse, -R24.reuse ;  /* 0x00000008150c7223 */ /* 0x180fe20000010818 */
[-CC-:B------:R-:W-:Y:S01]  /*12a60*/  FFMA.FTZ R139, R25, R8.reuse, -R24.reuse ;  /* 0x00000008198b7223 */ /* 0x180fe20000010818 */
[----:B-1----:R-:W-:Y:S01]  /*12a70*/  FADD.FTZ R4, R158, R3 ;  /* 0x000000039e047221 */ /* 0x002fe20000010000 */
[-CC-:B------:R-:W-:Y:S01]  /*12a80*/  FFMA.FTZ R14, R27, R8.reuse, -R24.reuse ;  /* 0x000000081b0e7223 */ /* 0x180fe20000010818 */
[-CC-:B------:R-:W-:Y:S01]  /*12a90*/  FFMA.FTZ R141, R29, R8.reuse, -R24.reuse ;  /* 0x000000081d8d7223 */ /* 0x180fe20000010818 */
[-C--:B------:R-:W-:Y:S01]  /*12aa0*/  FFMA.FTZ R20, R31, R8.reuse, -R24 ;  /* 0x000000081f147223 */ /* 0x080fe20000010818 */
[----:B--2---:R-:W-:Y:S01]  /*12ab0*/  FADD.FTZ R3, R59, R4 ;  /* 0x000000043b037221 */ /* 0x004fe20000010000 */
[----:B------:R-:W0:Y:S01]  /*12ac0*/  MUFU.EX2 R6, R6 ;  /* 0x0000000600067308 */ /* 0x000e220000000800 */
[-CC-:B------:R-:W-:Y:S01]  /*12ad0*/  FFMA.FTZ R143, R33, R8.reuse, -R24.reuse ;  /* 0x00000008218f7223 */ /* 0x180fe20000010818 */
[-CC-:B------:R-:W-:Y:S01]  /*12ae0*/  FFMA.FTZ R35, R35, R8.reuse, -R24.reuse ;  /* 0x0000000823237223 */ /* 0x180fe20000010818 */
[----:B----4-:R-:W-:Y:S01]  /*12af0*/  FADD.FTZ R30, R136, R3 ;  /* 0x00000003881e7221 */ /* 0x010fe20000010000 */
[-CC-:B------:R-:W-:Y:S01]  /*12b00*/  FFMA.FTZ R37, R37, R8.reuse, -R24.reuse ;  /* 0x0000000825257223 */ /* 0x180fe20000010818 */
[-CC-:B------:R-:W-:Y:S01]  /*12b10*/  FFMA.FTZ R39, R39, R8.reuse, -R24.reuse ;  /* 0x0000000827277223 */ /* 0x180fe20000010818 */
[-C--:B------:R-:W-:Y:S01]  /*12b20*/  FFMA.FTZ R43, R43, R8.reuse, -R24 ;  /* 0x000000082b2b7223 */ /* 0x080fe20000010818 */
[----:B------:R-:W-:Y:S01]  /*12b30*/  FADD.FTZ R11, R61, R30 ;  /* 0x0000001e3d0b7221 */ /* 0x000fe20000010000 */
[----:B------:R-:W1:Y:S01]  /*12b40*/  MUFU.EX2 R159, R159 ;  /* 0x0000009f009f7308 */ /* 0x000e620000000800 */
[-CC-:B------:R-:W-:Y:S01]  /*12b50*/  FFMA.FTZ R47, R47, R8.reuse, -R24.reuse ;  /* 0x000000082f2f7223 */ /* 0x180fe20000010818 */
[-CC-:B------:R-:W-:Y:S01]  /*12b60*/  FFMA.FTZ R53, R53, R8.reuse, -R24.reuse ;  /* 0x0000000835357223 */ /* 0x180fe20000010818 */
[----:B------:R-:W-:Y:S01]  /*12b70*/  FADD.FTZ R32, R138, R11 ;  /* 0x0000000b8a207221 */ /* 0x000fe20000010000 */
[-CC-:B------:R-:W-:Y:S01]  /*12b80*/  FFMA.FTZ R75, R75, R8.reuse, -R24.reuse ;  /* 0x000000084b4b7223 */ /* 0x180fe20000010818 */
[-CC-:B------:R-:W-:Y:S01]  /*12b90*/  FFMA.FTZ R65, R65, R8.reuse, -R24.reuse ;  /* 0x0000000841417223 */ /* 0x180fe20000010818 */
[-C--:B------:R-:W-:Y:S01]  /*12ba0*/  FFMA.FTZ R67, R67, R8.reuse, -R24 ;  /* 0x0000000843437223 */ /* 0x080fe20000010818 */
[----:B------:R-:W-:Y:S01]  /*12bb0*/  FADD.FTZ R11, R55, R32 ;  /* 0x00000020370b7221 */ /* 0x000fe20000010000 */
[----:B------:R-:W2:Y:S01]  /*12bc0*/  MUFU.EX2 R10, R10 ;  /* 0x0000000a000a7308 */ /* 0x000ea20000000800 */
[----:B0-----:R-:W-:Y:S01]  /*12bd0*/  FADD.FTZ R4, R157, R6 ;  /* 0x000000069d047221 */ /* 0x001fe20000010000 */
[-CC-:B------:R-:W-:Y:S01]  /*12be0*/  FFMA.FTZ R69, R69, R8.reuse, -R24.reuse ;  /* 0x0000000845457223 */ /* 0x180fe20000010818 */
[----:B------:R-:W-:Y:S01]  /*12bf0*/  FADD.FTZ R32, R140, R11 ;  /* 0x0000000b8c207221 */ /* 0x000fe20000010000 */
[-CC-:B------:R-:W-:Y:S01]  /*12c00*/  FFMA.FTZ R71, R71, R8.reuse, -R24.reuse ;  /* 0x0000000847477223 */ /* 0x180fe20000010818 */
[-CC-:B------:R-:W-:Y:S01]  /*12c10*/  FFMA.FTZ R77, R77, R8.reuse, -R24.reuse ;  /* 0x000000084d4d7223 */ /* 0x180fe20000010818 */
[----:B------:R-:W-:Y:S01]  /*12c20*/  FFMA.FTZ R79, R79, R8, -R24 ;  /* 0x000000084f4f7223 */ /* 0x000fe20000010818 */
[----:B------:R-:W-:Y:S01]  /*12c30*/  FADD.FTZ R11, R49, R32 ;  /* 0x00000020310b7221 */ /* 0x000fe20000010000 */
[----:B------:R-:W0:Y:S01]  /*12c40*/  MUFU.EX2 R137, R137 ;  /* 0x0000008900897308 */ /* 0x000e220000000800 */
[----:B-1----:R-:W-:Y:S01]  /*12c50*/  FADD.FTZ R3, R159, R4 ;  /* 0x000000049f037221 */ /* 0x002fe20000010000 */
[----:B------:R-:W-:Y:S01]  /*12c60*/  F2FP.BF16.F32.PACK_AB R157, R6, R157 ;  /* 0x0000009d069d723e */ /* 0x000fe200000010ff */
[----:B------:R-:W-:Y:S01]  /*12c70*/  FADD.FTZ R34, R142, R11 ;  /* 0x0000000b8e227221 */ /* 0x000fe20000010000 */
[----:B------:R-:W-:Y:S01]  /*12c80*/  F2FP.BF16.F32.PACK_AB R156, R63, R156 ;  /* 0x0000009c3f9c723e */ /* 0x000fe200000010ff */
[----:B------:R-:W-:Y:S01]  /*12c90*/  IMAD.MOV.U32 R63, RZ, RZ, R87 ;  /* 0x000000ffff3f7224 */ /* 0x000fe200078e0057 */
[----:B------:R-:W-:Y:S01]  /*12ca0*/  F2FP.BF16.F32.PACK_AB R158, R59, R158 ;  /* 0x0000009e3b9e723e */ /* 0x000fe200000010ff */
[----:B------:R-:W-:Y:S01]  /*12cb0*/  FADD.FTZ R11, R41, R34 ;  /* 0x00000022290b7221 */ /* 0x000fe20000010000 */
[----:B------:R-:W1:Y:S01]  /*12cc0*/  MUFU.EX2 R12, R12 ;  /* 0x0000000c000c7308 */ /* 0x000e620000000800 */
[C---:B--2---:R-:W-:Y:S01]  /*12cd0*/  FADD.FTZ R4, R10.reuse, R3 ;  /* 0x000000030a047221 */ /* 0x044fe20000010000 */
[----:B------:R-:W-:Y:S01]  /*12ce0*/  F2FP.BF16.F32.PACK_AB R136, R61, R136 ;  /* 0x000000883d88723e */ /* 0x000fe200000010ff */
[--C-:B------:R-:W-:Y:S01]  /*12cf0*/  IMAD.MOV.U32 R61, RZ, RZ, R87.reuse ;  /* 0x000000ffff3d7224 */ /* 0x100fe200078e0057 */
[----:B------:R-:W-:Y:S01]  /*12d00*/  F2FP.BF16.F32.PACK_AB R138, R55, R138 ;  /* 0x0000008a378a723e */ /* 0x000fe200000010ff */
[--C-:B------:R-:W-:Y:S01]  /*12d10*/  IMAD.MOV.U32 R59, RZ, RZ, R87.reuse ;  /* 0x000000ffff3b7224 */ /* 0x100fe200078e0057 */
[----:B------:R-:W-:Y:S01]  /*12d20*/  F2FP.BF16.F32.PACK_AB R140, R49, R140 ;  /* 0x0000008c318c723e */ /* 0x000fe200000010ff */
[--C-:B------:R-:W-:Y:S01]  /*12d30*/  IMAD.MOV.U32 R55, RZ, RZ, R87.reuse ;  /* 0x000000ffff377224 */ /* 0x100fe200078e0057 */
[----:B------:R-:W2:Y:S01]  /*12d40*/  MUFU.EX2 R139, R139 ;  /* 0x0000008b008b7308 */ /* 0x000ea20000000800 */
[----:B0-----:R-:W-:Y:S01]  /*12d50*/  FADD.FTZ R3, R137, R4 ;  /* 0x0000000489037221 */ /* 0x001fe20000010000 */
[----:B------:R-:W-:Y:S01]  /*12d60*/  F2FP.BF16.F32.PACK_AB R142, R41, R142 ;  /* 0x0000008e298e723e */ /* 0x000fe200000010ff */
[--C-:B------:R-:W-:Y:S01]  /*12d70*/  IMAD.MOV.U32 R49, RZ, RZ, R87.reuse ;  /* 0x000000ffff317224 */ /* 0x100fe200078e0057 */
[----:B------:R-:W-:Y:S01]  /*12d80*/  F2FP.BF16.F32.PACK_AB R159, R10, R159 ;  /* 0x0000009f0a9f723e */ /* 0x000fe200000010ff */
[----:B------:R-:W-:-:S02]  /*12d90*/  IMAD.MOV.U32 R41, RZ, RZ, R87 ;  /* 0x000000ffff297224 */ /* 0x000fc400078e0057 */
[----:B------:R-:W-:Y:S01]  /*12da0*/  IMAD.MOV.U32 R33, RZ, RZ, R87 ;  /* 0x000000ffff217224 */ /* 0x000fe200078e0057 */
[----:B------:R-:W0:Y:S01]  /*12db0*/  MUFU.EX2 R14, R14 ;  /* 0x0000000e000e7308 */ /* 0x000e220000000800 */
[C---:B-1----:R-:W-:Y:S01]  /*12dc0*/  FADD.FTZ R4, R12.reuse, R3 ;  /* 0x000000030c047221 */ /* 0x042fe20000010000 */
[----:B------:R-:W-:Y:S01]  /*12dd0*/  F2FP.BF16.F32.PACK_AB R137, R12, R137 ;  /* 0x000000890c89723e */ /* 0x000fe200000010ff */
[--C-:B------:R-:W-:Y:S02]  /*12de0*/  IMAD.MOV.U32 R31, RZ, RZ, R87.reuse ;  /* 0x000000ffff1f7224 */ /* 0x100fe400078e0057 */
[--C-:B------:R-:W-:Y:S02]  /*12df0*/  IMAD.MOV.U32 R29, RZ, RZ, R87.reuse ;  /* 0x000000ffff1d7224 */ /* 0x100fe400078e0057 */
[--C-:B------:R-:W-:Y:S01]  /*12e00*/  IMAD.MOV.U32 R27, RZ, RZ, R87.reuse ;  /* 0x000000ffff1b7224 */ /* 0x100fe200078e0057 */
[----:B------:R-:W1:Y:S01]  /*12e10*/  MUFU.EX2 R141, R141 ;  /* 0x0000008d008d7308 */ /* 0x000e620000000800 */
[----:B--2---:R-:W-:Y:S01]  /*12e20*/  FADD.FTZ R3, R139, R4 ;  /* 0x000000048b037221 */ /* 0x004fe20000010000 */
[----:B------:R-:W-:-:S06]  /*12e30*/  IMAD.MOV.U32 R25, RZ, RZ, R87 ;  /* 0x000000ffff197224 */ /* 0x000fcc00078e0057 */
[----:B------:R-:W2:Y:S01]  /*12e40*/  MUFU.EX2 R20, R20 ;  /* 0x0000001400147308 */ /* 0x000ea20000000800 */
[C---:B0-----:R-:W-:Y:S01]  /*12e50*/  FADD.FTZ R4, R14.reuse, R3 ;  /* 0x000000030e047221 */ /* 0x041fe20000010000 */
[----:B------:R-:W-:-:S06]  /*12e60*/  F2FP.BF16.F32.PACK_AB R139, R14, R139 ;  /* 0x0000008b0e8b723e */ /* 0x000fcc00000010ff */
[----:B------:R-:W0:Y:S01]  /*12e70*/  MUFU.EX2 R144, R144 ;  /* 0x0000009000907308 */ /* 0x000e220000000800 */
[----:B-1----:R-:W-:-:S07]  /*12e80*/  FADD.FTZ R3, R141, R4 ;  /* 0x000000048d037221 */ /* 0x002fce0000010000 */
[----:B------:R-:W1:Y:S01]  /*12e90*/  MUFU.EX2 R143, R143 ;  /* 0x0000008f008f7308 */ /* 0x000e620000000800 */
[C---:B--2---:R-:W-:Y:S01]  /*12ea0*/  FADD.FTZ R0, R20.reuse, R3 ;  /* 0x0000000314007221 */ /* 0x044fe20000010000 */
[----:B------:R-:W-:-:S06]  /*12eb0*/  F2FP.BF16.F32.PACK_AB R141, R20, R141 ;  /* 0x0000008d148d723e */ /* 0x000fcc00000010ff */
[----:B------:R-:W2:Y:S01]  /*12ec0*/  MUFU.EX2 R45, R45 ;  /* 0x0000002d002d7308 */ /* 0x000ea20000000800 */
[----:B0-----:R-:W-:-:S07]  /*12ed0*/  FADD.FTZ R4, R144, R11 ;  /* 0x0000000b90047221 */ /* 0x001fce0000010000 */
[----:B------:R0:W3:Y:S01]  /*12ee0*/  MUFU.EX2 R26, R35 ;  /* 0x00000023001a7308 */ /* 0x0000e20000000800 */
[----:B-1----:R-:W-:-:S07]  /*12ef0*/  FADD.FTZ R3, R143, R0 ;  /* 0x000000008f037221 */ /* 0x002fce0000010000 */
[----:B------:R-:W1:Y:S01]  /*12f00*/  MUFU.EX2 R146, R146 ;  /* 0x0000009200927308 */ /* 0x000e620000000800 */
[C---:B--2---:R-:W-:Y:S01]  /*12f10*/  FADD.FTZ R11, R45.reuse, R4 ;  /* 0x000000042d0b7221 */ /* 0x044fe20000010000 */
[----:B------:R-:W-:Y:S01]  /*12f20*/  F2FP.BF16.F32.PACK_AB R144, R45, R144 ;  /* 0x000000902d90723e */ /* 0x000fe200000010ff */
[--C-:B------:R-:W-:Y:S02]  /*12f30*/  IMAD.MOV.U32 R45, RZ, RZ, R87.reuse ;  /* 0x000000ffff2d7224 */ /* 0x100fe400078e0057 */
[----:B0-----:R-:W-:-:S03]  /*12f40*/  IMAD.MOV.U32 R35, RZ, RZ, R87 ;  /* 0x000000ffff237224 */ /* 0x001fc600078e0057 */
[----:B------:R-:W0:Y:S01]  /*12f50*/  MUFU.EX2 R37, R37 ;  /* 0x0000002500257308 */ /* 0x000e220000000800 */
[C---:B---3--:R-:W-:Y:S01]  /*12f60*/  FADD.FTZ R4, R26.reuse, R3 ;  /* 0x000000031a047221 */ /* 0x048fe20000010000 */
[----:B------:R-:W-:Y:S02]  /*12f70*/  F2FP.BF16.F32.PACK_AB R143, R26, R143 ;  /* 0x0000008f1a8f723e */ /* 0x000fe400000010ff */
[----:B------:R-:W-:-:S04]  /*12f80*/  MOV R26, R87 ;  /* 0x00000057001a7202 */ /* 0x000fc80000000f00 */
[----:B------:R-:W2:Y:S01]  /*12f90*/  MUFU.EX2 R51, R51 ;  /* 0x0000003300337308 */ /* 0x000ea20000000800 */
[----:B-1----:R-:W-:-:S07]  /*12fa0*/  FADD.FTZ R34, R146, R11 ;  /* 0x0000000b92227221 */ /* 0x002fce0000010000 */
[----:B------:R1:W3:Y:S01]  /*12fb0*/  MUFU.EX2 R28, R39 ;  /* 0x00000027001c7308 */ /* 0x0002e20000000800 */
[----:B0-----:R-:W-:-:S07]  /*12fc0*/  FADD.FTZ R3, R37, R4 ;  /* 0x0000000425037221 */ /* 0x001fce0000010000 */
[----:B------:R-:W0:Y:S01]  /*12fd0*/  MUFU.EX2 R148, R148 ;  /* 0x0000009400947308 */ /* 0x000e220000000800 */
[C---:B--2---:R-:W-:Y:S01]  /*12fe0*/  FADD.FTZ R11, R51.reuse, R34 ;  /* 0x00000022330b7221 */ /* 0x044fe20000010000 */
[----:B------:R-:W-:Y:S01]  /*12ff0*/  F2FP.BF16.F32.PACK_AB R146, R51, R146 ;  /* 0x000000923392723e */ /* 0x000fe200000010ff */
[--C-:B------:R-:W-:Y:S02]  /*13000*/  IMAD.MOV.U32 R51, RZ, RZ, R87.reuse ;  /* 0x000000ffff337224 */ /* 0x100fe400078e0057 */
[----:B-1----:R-:W-:-:S03]  /*13010*/  IMAD.MOV.U32 R39, RZ, RZ, R87 ;  /* 0x000000ffff277224 */ /* 0x002fc600078e0057 */
[----:B------:R-:W1:Y:S01]  /*13020*/  MUFU.EX2 R43, R43 ;  /* 0x0000002b002b7308 */ /* 0x000e620000000800 */
[C---:B---3--:R-:W-:Y:S01]  /*13030*/  FADD.FTZ R4, R28.reuse, R3 ;  /* 0x000000031c047221 */ /* 0x048fe20000010000 */
[----:B-----5:R-:W-:Y:S01]  /*13040*/  F2FP.BF16.F32.PACK_AB R145, R28, R37 ;  /* 0x000000251c91723e */ /* 0x020fe200000010ff */
[--C-:B------:R-:W-:Y:S02]  /*13050*/  IMAD.MOV.U32 R37, RZ, RZ, R87.reuse ;  /* 0x000000ffff257224 */ /* 0x100fe400078e0057 */
[----:B------:R-:W-:-:S03]  /*13060*/  IMAD.MOV.U32 R28, RZ, RZ, R87 ;  /* 0x000000ffff1c7224 */ /* 0x000fc600078e0057 */
        /* <DEDUP_REMOVED lines=11> */
[----:B------:R-:W-:Y:S01]  /*13120*/  F2FP.BF16.F32.PACK_AB R147, R30, R43 ;  /* 0x0000002b1e93723e */ /* 0x000fe200000010ff */
[--C-:B------:R-:W-:Y:S02]  /*13130*/  IMAD.MOV.U32 R43, RZ, RZ, R87.reuse ;  /* 0x000000ffff2b7224 */ /* 0x100fe400078e0057 */
[----:B------:R-:W-:-:S03]  /*13140*/  IMAD.MOV.U32 R30, RZ, RZ, R87 ;  /* 0x000000ffff1e7224 */ /* 0x000fc600078e0057 */
[----:B------:R-:W2:Y:S01]  /*13150*/  MUFU.EX2 R73, R73 ;  /* 0x0000004900497308 */ /* 0x000ea20000000800 */
[----:B-1----:R-:W-:-:S07]  /*13160*/  FADD.FTZ R34, R150, R11 ;  /* 0x0000000b96227221 */ /* 0x002fce0000010000 */
[----:B------:R1:W3:Y:S01]  /*13170*/  MUFU.EX2 R32, R75 ;  /* 0x0000004b00207308 */ /* 0x0002e20000000800 */
[----:B0-----:R-:W-:-:S07]  /*13180*/  FADD.FTZ R3, R53, R4 ;  /* 0x0000000435037221 */ /* 0x001fce0000010000 */
[----:B------:R-:W0:Y:S01]  /*13190*/  MUFU.EX2 R152, R152 ;  /* 0x0000009800987308 */ /* 0x000e220000000800 */
[C---:B--2---:R-:W-:Y:S01]  /*131a0*/  FADD.FTZ R11, R73.reuse, R34 ;  /* 0x00000022490b7221 */ /* 0x044fe20000010000 */
[----:B------:R-:W-:Y:S01]  /*131b0*/  F2FP.BF16.F32.PACK_AB R150, R73, R150 ;  /* 0x000000964996723e */ /* 0x000fe200000010ff */
[--C-:B-1----:R-:W-:Y:S02]  /*131c0*/  IMAD.MOV.U32 R75, RZ, RZ, R87.reuse ;  /* 0x000000ffff4b7224 */ /* 0x102fe400078e0057 */
[----:B------:R-:W-:-:S03]  /*131d0*/  IMAD.MOV.U32 R73, RZ, RZ, R87 ;  /* 0x000000ffff497224 */ /* 0x000fc600078e0057 */
[----:B------:R-:W1:Y:S01]  /*131e0*/  MUFU.EX2 R65, R65 ;  /* 0x0000004100417308 */ /* 0x000e620000000800 */
[C---:B---3--:R-:W-:Y:S01]  /*131f0*/  FADD.FTZ R4, R32.reuse, R3 ;  /* 0x0000000320047221 */ /* 0x048fe20000010000 */
[----:B------:R-:W-:Y:S01]  /*13200*/  F2FP.BF16.F32.PACK_AB R149, R32, R53 ;  /* 0x000000352095723e */ /* 0x000fe200000010ff */
        /* <DEDUP_REMOVED lines=11> */
[----:B------:R0:W2:Y:S01]  /*132c0*/  MUFU.EX2 R24, R71 ;  /* 0x0000004700187308 */ /* 0x0000a20000000800 */
[C---:B---3--:R-:W-:Y:S01]  /*132d0*/  FADD.FTZ R36, R0.reuse, R3 ;  /* 0x0000000300247221 */ /* 0x048fe20000010000 */
[----:B------:R-:W-:Y:S01]  /*132e0*/  F2FP.BF16.F32.PACK_AB R151, R0, R65 ;  /* 0x000000410097723e */ /* 0x000fe200000010ff */
[----:B------:R-:W-:Y:S02]  /*132f0*/  IMAD.MOV.U32 R0, RZ, RZ, 0x3f800000 ;  /* 0x3f800000ff007424 */ /* 0x000fe400078e00ff */
[----:B------:R-:W-:-:S03]  /*13300*/  IMAD.MOV.U32 R65, RZ, RZ, R87 ;  /* 0x000000ffff417224 */ /* 0x000fc600078e0057 */
[----:B------:R-:W3:Y:S01]  /*13310*/  MUFU.EX2 R154, R154 ;  /* 0x0000009a009a7308 */ /* 0x000ee20000000800 */
[----:B-1----:R-:W-:Y:S01]  /*13320*/  FADD.FTZ R3, R69, R36 ;  /* 0x0000002445037221 */ /* 0x002fe20000010000 */
[--C-:B0-----:R-:W-:Y:S02]  /*13330*/  IMAD.MOV.U32 R71, RZ, RZ, R87.reuse ;  /* 0x000000ffff477224 */ /* 0x101fe400078e0057 */
[----:B------:R-:W-:-:S04]  /*13340*/  IMAD.MOV.U32 R36, RZ, RZ, R87 ;  /* 0x000000ffff247224 */ /* 0x000fc800078e0057 */
[----:B------:R-:W0:Y:S01]  /*13350*/  MUFU.EX2 R77, R77 ;  /* 0x0000004d004d7308 */ /* 0x000e220000000800 */
[C---:B--2---:R-:W-:Y:S01]  /*13360*/  FADD.FTZ R6, R24.reuse, R3 ;  /* 0x0000000318067221 */ /* 0x044fe20000010000 */
[----:B------:R-:W-:Y:S01]  /*13370*/  F2FP.BF16.F32.PACK_AB R153, R24, R69 ;  /* 0x000000451899723e */ /* 0x000fe200000010ff */
[--C-:B------:R-:W-:Y:S02]  /*13380*/  IMAD.MOV.U32 R69, RZ, RZ, R87.reuse ;  /* 0x000000ffff457224 */ /* 0x100fe400078e0057 */
[----:B------:R-:W-:-:S03]  /*13390*/  IMAD.MOV.U32 R24, RZ, RZ, R87 ;  /* 0x000000ffff187224 */ /* 0x000fc600078e0057 */
[----:B------:R-:W1:Y:S01]  /*133a0*/  MUFU.EX2 R83, R83 ;  /* 0x0000005300537308 */ /* 0x000e620000000800 */
[----:B---3--:R-:W-:-:S07]  /*133b0*/  FADD.FTZ R4, R154, R11 ;  /* 0x0000000b9a047221 */ /* 0x008fce0000010000 */
[----:B------:R2:W3:Y:S01]  /*133c0*/  MUFU.EX2 R34, R79 ;  /* 0x0000004f00227308 */ /* 0x0004e20000000800 */
[----:B0-----:R-:W-:Y:S01]  /*133d0*/  FADD.FTZ R3, R77, R6 ;  /* 0x000000064d037221 */ /* 0x001fe20000010000 */
[----:B------:R-:W-:Y:S02]  /*133e0*/  IMAD.MOV.U32 R6, RZ, RZ, 0x3f800000 ;  /* 0x3f800000ff067424 */ /* 0x000fe400078e00ff */
[C---:B-1----:R-:W-:Y:S01]  /*133f0*/  FADD.FTZ R4, R83.reuse, R4 ;  /* 0x0000000453047221 */ /* 0x042fe20000010000 */
[----:B------:R-:W-:Y:S01]  /*13400*/  F2FP.BF16.F32.PACK_AB R154, R83, R154 ;  /* 0x0000009a539a723e */ /* 0x000fe200000010ff */
[--C-:B------:R-:W-:Y:S02]  /*13410*/  IMAD.MOV.U32 R83, RZ, RZ, R87.reuse ;  /* 0x000000ffff537224 */ /* 0x100fe400078e0057 */
[----:B--2---:R-:W-:Y:S02]  /*13420*/  IMAD.MOV.U32 R79, RZ, RZ, R87 ;  /* 0x000000ffff4f7224 */ /* 0x004fe400078e0057 */
[C---:B---3--:R-:W-:Y:S01]  /*13430*/  FADD.FTZ R3, R34.reuse, R3 ;  /* 0x0000000322037221 */ /* 0x048fe20000010000 */
        /* <DEDUP_REMOVED lines=9> */
[----:B------:R-:W-:Y:S01]  /*134d0*/  CS2R R82, SRZ ;  /* 0x0000000000527805 */ /* 0x000fe2000001ff00 */
[----:B------:R-:W-:Y:S01]  /*134e0*/  IMAD.MOV.U32 R20, RZ, RZ, R180 ;  /* 0x000000ffff147224 */ /* 0x000fe200078e00b4 */
[----:B------:R-:W-:Y:S01]  /*134f0*/  CS2R R78, SRZ ;  /* 0x00000000004e7805 */ /* 0x000fe2000001ff00 */
[----:B------:R-:W-:Y:S01]  /*13500*/  IMAD.MOV.U32 R21, RZ, RZ, R173 ;  /* 0x000000ffff157224 */ /* 0x000fe200078e00ad */
        /* <DEDUP_REMOVED lines=28> */
[----:B------:R-:W-:-:S07]  /*136d0*/  CS2R R24, SRZ ;  /* 0x0000000000187805 */ /* 0x000fce000001ff00 */
.L_x_637:
[----:B------:R-:W-:-:S04]  /*136e0*/  ISETP.NE.AND P1, PT, R21, 0x1, PT ;  /* 0x000000011500780c */ /* 0x000fc80003f25270 */
[----:B------:R-:W-:-:S04]  /*136f0*/  SEL R7, RZ, 0x1, P1 ;  /* 0x00000001ff077807 */ /* 0x000fc80000800000 */
[----:B------:R-:W-:Y:S01]  /*13700*/  LOP3.LUT R180, R20, R7, RZ, 0x3c, !PT ;  /* 0x0000000714b47212 */ /* 0x000fe200078e3cff */
[----:B------:R-:W-:Y:S06]  /*13710*/  @!P0 BRA `(.L_x_625) ;  /* 0x0000000000048947 */ /* 0x000fec0003800000 */
[----:B------:R-:W-:Y:S01]  /*13720*/  BPT.TRAP 0x1 ;  /* 0x000000040000795c */ /* 0x000fe20000300000 */
.L_x_625:
[----:B------:R-:W-:Y:S01]  /*13730*/  VIADD R173, R21, 0x1 ;  /* 0x0000000115ad7836 */ /* 0x000fe20000000000 */
[----:B------:R-:W-:-:S04]  /*13740*/  SHF.L.U32 R10, R180, 0x1f, RZ ;  /* 0x0000001fb40a7819 */ /* 0x000fc800000006ff */
[----:B------:R-:W-:-:S04]  /*13750*/  ISETP.NE.AND P1, PT, R173, 0x2, PT ;  /* 0x00000002ad00780c */ /* 0x000fc80003f25270 */
[----:B------:R-:W-:-:S05]  /*13760*/  SEL R173, R173, RZ, P1 ;  /* 0x000000ffadad7207 */ /* 0x000fca0000800000 */
[----:B------:R-:W-:-:S04]  /*13770*/  IMAD R15, R173, 0x8, R2 ;  /* 0x00000008ad0f7824 */ /* 0x000fc800078e0202 */
[----:B------:R0:W1:Y:S01]  /*13780*/  SYNCS.PHASECHK.TRANS64.TRYWAIT P1, [R15+URZ+0x2a830], R10 ;  /* 0x02a8300a0f0075a7 */ /* 0x000062000802017f */
[----:B------:R-:W-:Y:S05]  /*13790*/  @!P0 BRA `(.L_x_626) ;  /* 0x0000000000048947 */ /* 0x000fea0003800000 */
[----:B------:R-:W-:Y:S01]  /*137a0*/  BPT.TRAP 0x1 ;  /* 0x000000040000795c */ /* 0x000fe20000300000 */
.L_x_626:
[----:B------:R-:W-:Y:S01]  /*137b0*/  BSSY B1, `(.L_x_627) ;  /* 0x0000006000017945 */ /* 0x000fe20003800000 */
[----:B------:R-:W-:Y:S02]  /*137c0*/  IMAD R8, R173, 0x900, R5 ;  /* 0x00000900ad087824 */ /* 0x000fe400078e0205 */
[----:B------:R-:W-:Y:S01]  /*137d0*/  IMAD.MOV.U32 R9, RZ, RZ, 0x40000040 ;  /* 0x40000040ff097424 */ /* 0x000fe200078e00ff */
[----:B-1----:R-:W-:Y:S06]  /*137e0*/  @P1 BRA `(.L_x_628) ;  /* 0x0000000000081947 */ /* 0x002fec0003800000 */
[----:B------:R-:W1:Y:S02]  /*137f0*/  SYNCS.PHASECHK.TRANS64.TRYWAIT P1, [R15+URZ+0x2a830], R10 ;  /* 0x02a8300a0f0075a7 */ /* 0x000e64000802017f */
[----:B-1----:R-:W-:Y:S05]  /*13800*/  @!P1 BRA `(.L_x_629) ;  /* 0x000000c400e49947 */ /* 0x002fea0003800000 */
.L_x_628:
[----:B------:R-:W-:Y:S05]  /*13810*/  BSYNC B1 ;  /* 0x0000000000017941 */ /* 0x000fea0003800000 */
.L_x_627:
[----:B------:R-:W2:Y:S04]  /*13820*/  LDL.64 R88, [R1+0x28] ;  /* 0x0000280001587983 */ /* 0x000ea80000100a00 */
[----:B------:R-:W3:Y:S04]  /*13830*/  LDL.64 R212, [R1+0x20] ;  /* 0x0000200001d47983 */ /* 0x000ee80000100a00 */
[----:B------:R-:W4:Y:S01]  /*13840*/  LDL.64 R210, [R1+0x18] ;  /* 0x0000180001d27983 */ /* 0x000f220000100a00 */
[C---:B------:R-:W-:Y:S02]  /*13850*/  R2UR UR6, R8.reuse ;  /* 0x00000000080672ca */ /* 0x040fe400000e0000 */
[----:B------:R-:W-:Y:S01]  /*13860*/  R2UR UR7, R9 ;  /* 0x00000000090772ca */ /* 0x000fe200000e0000 */
[----:B------:R-:W5:Y:S01]  /*13870*/  LDL.64 R208, [R1+0x10] ;  /* 0x0000100001d07983 */ /* 0x000f620000100a00 */
[----:B01----:R-:W-:-:S02]  /*13880*/  VIADD R10, R8, 0x2 ;  /* 0x00000002080a7836 */ /* 0x003fc40000000000 */
[----:B------:R-:W-:Y:S01]  /*13890*/  IMAD.MOV.U32 R11, RZ, RZ, 0x40000040 ;  /* 0x40000040ff0b7424 */ /* 0x000fe200078e00ff */
[----:B------:R-:W5:Y:S04]  /*138a0*/  LDL.64 R206, [R1+0x8] ;  /* 0x0000080001ce7983 */ /* 0x000f680000100a00 */
[----:B------:R-:W5:Y:S01]  /*138b0*/  LDL.64 R204, [R1] ;  /* 0x0000000001cc7983 */ /* 0x000f620000100a00 */
[----:B--2---:R-:W-:Y:S02]  /*138c0*/  R2UR UR4, R88 ;  /* 0x00000000580472ca */ /* 0x004fe400000e0000 */
[----:B------:R-:W-:Y:S02]  /*138d0*/  R2UR UR5, R89 ;  /* 0x00000000590572ca */ /* 0x000fe400000e0000 */
[----:B------:R-:W-:-:S11]  /*138e0*/  WARPGROUP.ARRIVE ;  /* 0x00000000000079c5 */ /* 0x000fd60000000000 */
[----:B------:R-:W-:Y:S01]  /*138f0*/  HGMMA.64x96x16.F32.BF16 R88, gdesc[UR4], RZ, !UPT, gsb0 ;  /* 0x01600000045879f0 */ /* 0x000fe2000c0018ff */
[----:B------:R-:W-:Y:S02]  /*13900*/  R2UR UR6, R10 ;  /* 0x000000000a0672ca */ /* 0x000fe400000e0000 */
[----:B------:R-:W-:Y:S02]  /*13910*/  R2UR UR7, R11 ;  /* 0x000000000b0772ca */ /* 0x000fe400000e0000 */
[----:B---3--:R-:W-:Y:S02]  /*13920*/  R2UR UR4, R212 ;  /* 0x00000000d40472ca */ /* 0x008fe400000e0000 */
[----:B------:R-:W-:Y:S01]  /*13930*/  R2UR UR5, R213 ;  /* 0x00000000d50572ca */ /* 0x000fe200000e0000 */
[----:B------:R-:W-:Y:S02]  /*13940*/  VIADD R10, R8, 0x4 ;  /* 0x00000004080a7836 */ /* 0x000fe40000000000 */
[----:B------:R-:W-:Y:S01]  /*13950*/  IMAD.MOV.U32 R11, RZ, RZ, 0x40000040 ;  /* 0x40000040ff0b7424 */ /* 0x000fe200078e00ff */
[----:B------:R-:W-:-:S02]  /*13960*/  WARPGROUP.DEPBAR.LE gsb0, 0x0 ;  /* 0x00008000000079c5 */ /* 0x000fc40000010000 */
[----:B------:R-:W-:-:S07]  /*13970*/  WARPGROUP.ARRIVE ;  /* 0x00000000000079c5 */ /* 0x000fce0000000000 */
[----:B------:R-:W-:Y:S01]  /*13980*/  HGMMA.64x96x16.F32.BF16 R88, gdesc[UR4], R88, gsb0 ;  /* 0x01600000045879f0 */ /* 0x000fe20008001858 */
[----:B------:R-:W-:Y:S02]  /*13990*/  R2UR UR6, R10 ;  /* 0x000000000a0672ca */ /* 0x000fe400000e0000 */
[----:B------:R-:W-:Y:S02]  /*139a0*/  R2UR UR7, R11 ;  /* 0x000000000b0772ca */ /* 0x000fe400000e0000 */
[----:B----4-:R-:W-:Y:S02]  /*139b0*/  R2UR UR4, R210 ;  /* 0x00000000d20472ca */ /* 0x010fe400000e0000 */
[----:B------:R-:W-:Y:S01]  /*139c0*/  R2UR UR5, R211 ;  /* 0x00000000d30572ca */ /* 0x000fe200000e0000 */
[----:B------:R-:W-:Y:S01]  /*139d0*/  IMAD.MOV.U32 R11, RZ, RZ, 0x40000040 ;  /* 0x40000040ff0b7424 */ /* 0x000fe200078e00ff */
[----:B------:R-:W-:Y:S01]  /*139e0*/  IADD3 R10, R8, 0x6, RZ ;  /* 0x00000006080a7810 */ /* 0x000fe20007ffe0ff */
[----:B------:R-:W-:-:S02]  /*139f0*/  WARPGROUP.DEPBAR.LE gsb0, 0x0 ;  /* 0x00008000000079c5 */ /* 0x000fc40000010000 */
[----:B------:R-:W-:-:S08]  /*13a00*/  WARPGROUP.ARRIVE ;  /* 0x00000000000079c5 */ /* 0x000fd00000000000 */
[----:B------:R-:W-:Y:S01]  /*13a10*/  HGMMA.64x96x16.F32.BF16 R88, gdesc[UR4], R88, gsb0 ;  /* 0x01600000045879f0 */ /* 0x000fe20008001858 */
[----:B------:R-:W-:Y:S02]  /*13a20*/  R2UR UR6, R10 ;  /* 0x000000000a0672ca */ /* 0x000fe400000e0000 */
[----:B------:R-:W-:Y:S02]  /*13a30*/  R2UR UR7, R11 ;  /* 0x000000000b0772ca */ /* 0x000fe400000e0000 */
[----:B-----5:R-:W-:Y:S02]  /*13a40*/  R2UR UR4, R208 ;  /* 0x00000000d00472ca */ /* 0x020fe400000e0000 */
        /* <DEDUP_REMOVED lines=8> */
[----:B------:R-:W-:Y:S02]  /*13ad0*/  R2UR UR4, R206 ;  /* 0x00000000ce0472ca */ /* 0x000fe400000e0000 */
        /* <DEDUP_REMOVED lines=16> */
[----:B------:R-:W-:Y:S01]  /*13be0*/  R2UR UR7, R11 ;  /* 0x000000000b0772ca */ /* 0x000fe200000e0000 */
[----:B------:R-:W-:Y:S01]  /*13bf0*/  UMOV UR4, UR56 ;  /* 0x0000003800047c82 */ /* 0x000fe20008000000 */
[----:B------:R-:W-:Y:S01]  /*13c00*/  UMOV UR5, UR57 ;  /* 0x0000003900057c82 */ /* 0x000fe20008000000 */
[----:B------:R-:W-:Y:S01]  /*13c10*/  IMAD.MOV.U32 R11, RZ, RZ, 0x40000040 ;  /* 0x40000040ff0b7424 */ /* 0x000fe200078e00ff */
[----:B------:R-:W-:Y:S01]  /*13c20*/  IADD3 R10, R8, 0x306, RZ ;  /* 0x00000306080a7810 */ /* 0x000fe20007ffe0ff */
[----:B------:R-:W-:Y:S02]  /*13c30*/  WARPGROUP.DEPBAR.LE gsb0, 0x0 ;  /* 0x00008000000079c5 */ /* 0x000fe40000010000 */
[----:B------:R-:W-:-:S06]  /*13c40*/  WARPGROUP.ARRIVE ;  /* 0x00000000000079c5 */ /* 0x000fcc0000000000 */
[----:B------:R-:W-:Y:S01]  /*13c50*/  HGMMA.64x96x16.F32.BF16 R88, gdesc[UR4], R88, gsb0 ;  /* 0x01600000045879f0 */ /* 0x000fe20008001858 */
[----:B------:R-:W-:Y:S02]  /*13c60*/  R2UR UR6, R10 ;  /* 0x000000000a0672ca */ /* 0x000fe400000e0000 */
[----:B------:R-:W-:Y:S01]  /*13c70*/  R2UR UR7, R11 ;  /* 0x000000000b0772ca */ /* 0x000fe200000e0000 */
[----:B------:R-:W-:Y:S01]  /*13c80*/  UMOV UR4, UR52 ;  /* 0x0000003400047c82 */ /* 0x000fe20008000000 */
[----:B------:R-:W-:Y:S01]  /*13c90*/  UMOV UR5, UR53 ;  /* 0x0000003500057c82 */ /* 0x000fe20008000000 */
[----:B------:R-:W-:Y:S02]  /*13ca0*/  VIADD R10, R8, 0x600 ;  /* 0x00000600080a7836 */ /* 0x000fe40000000000 */
[----:B------:R-:W-:Y:S01]  /*13cb0*/  IMAD.MOV.U32 R11, RZ, RZ, 0x40000040 ;  /* 0x40000040ff0b7424 */ /* 0x000fe200078e00ff */
        /* <DEDUP_REMOVED lines=34> */
[----:B------:R-:W-:Y:S02]  /*13ee0*/  WARPGROUP.DEPBAR.LE gsb0, 0x0 ;  /* 0x00008000000079c5 */ /* 0x000fe40000010000 */
[----:B------:R-:W-:-:S08]  /*13ef0*/  WARPGROUP.ARRIVE ;  /* 0x00000000000079c5 */ /* 0x000fd00000000000 */
[----:B------:R-:W-:Y:S01]  /*13f00*/  HGMMA.64x96x16.F32.BF16 R88, gdesc[UR4], R88, gsb0 ;  /* 0x01600000045879f0 */ /* 0x000fe20008001858 */
        /* <DEDUP_REMOVED lines=65> */
[----:B------:R-:W-:Y:S05]  /*14320*/  @!P0 BRA `(.L_x_630) ;  /* 0x0000000000048947 */ /* 0x000fea0003800000 */
[----:B------:R-:W-:Y:S01]  /*14330*/  BPT.TRAP 0x1 ;  /* 0x000000040000795c */ /* 0x000fe20000300000 */
.L_x_630:
[----:B------:R-:W-:Y:S01]  /*14340*/  SHF.L.U32 R6, R20, 0x1f, RZ ;  /* 0x0000001f14067819 */ /* 0x000fe200000006ff */
[----:B------:R-:W-:-:S04]  /*14350*/  IMAD R10, R21, 0x8, R2 ;  /* 0x00000008150a7824 */ /* 0x000fc800078e0202 */
[----:B------:R0:W1:Y:S01]  /*14360*/  SYNCS.PHASECHK.TRANS64.TRYWAIT P1, [R10+URZ+0x2a850], R6 ;  /* 0x02a850060a0075a7 */ /* 0x000062000802017f */
[----:B------:R-:W-:Y:S05]  /*14370*/  @!P0 BRA `(.L_x_631) ;  /* 0x0000000000048947 */ /* 0x000fea0003800000 */
[----:B------:R-:W-:Y:S01]  /*14380*/  BPT.TRAP 0x1 ;  /* 0x000000040000795c */ /* 0x000fe20000300000 */
.L_x_631:
[----:B------:R-:W-:Y:S01]  /*14390*/  VIADD R0, R2, 0x400 ;  /* 0x0000040002007836 */ /* 0x000fe20000000000 */
[----:B------:R-:W-:Y:S04]  /*143a0*/  BSSY B1, `(.L_x_632) ;  /* 0x0000008000017945 */ /* 0x000fe80003800000 */
[----:B------:R-:W-:-:S04]  /*143b0*/  SHF.R.U32.HI R0, RZ, 0x4, R0 ;  /* 0x00000004ff007819 */ /* 0x000fc80000011600 */
[----:B------:R-:W-:-:S04]  /*143c0*/  LOP3.LUT R0, R0, 0x3fff, RZ, 0xc0, !PT ;  /* 0x00003fff00007812 */ /* 0x000fc800078ec0ff */
[----:B------:R-:W-:-:S05]  /*143d0*/  LOP3.LUT R0, R0, 0x3000000, RZ, 0xfc, !PT ;  /* 0x0300000000007812 */ /* 0x000fca00078efcff */
[----:B------:R-:W-:Y:S01]  /*143e0*/  IMAD R0, R21, 0x600, R0 ;  /* 0x0000060015007824 */ /* 0x000fe200078e0200 */
[----:B-1----:R-:W-:Y:S06]  /*143f0*/  @P1 BRA `(.L_x_633) ;  /* 0x0000000000081947 */ /* 0x002fec0003800000 */
[----:B------:R-:W1:Y:S02]  /*14400*/  SYNCS.PHASECHK.TRANS64.TRYWAIT P1, [R10+URZ+0x2a850], R6 ;  /* 0x02a850060a0075a7 */ /* 0x000e64000802017f */
[----:B-1----:R-:W-:Y:S05]  /*14410*/  @!P1 BRA `(.L_x_634) ;  /* 0x000000b800f49947 */ /* 0x002fea0003800000 */
.L_x_633:
[----:B------:R-:W-:Y:S05]  /*14420*/  BSYNC B1 ;  /* 0x0000000000017941 */ /* 0x000fea0003800000 */
.L_x_632:
[----:B01----:R-:W-:Y:S01]  /*14430*/  IMAD.MOV.U32 R6, RZ, RZ, R0 ;  /* 0x000000ffff067224 */ /* 0x003fe200078e0000 */
[----:B------:R-:W-:Y:S01]  /*14440*/  WARPGROUP.ARRIVE ;  /* 0x00000000000079c5 */ /* 0x000fe20000000000 */
[----:B------:R-:W-:-:S03]  /*14450*/  IMAD.MOV.U32 R7, RZ, RZ, 0x40000040 ;  /* 0x40000040ff077424 */ /* 0x000fc600078e00ff */
[----:B------:R-:W-:Y:S01]  /*14460*/  R2UR UR6, R6 ;  /* 0x00000000060672ca */ /* 0x000fe200000e0000 */
[----:B------:R-:W-:Y:S01]  /*14470*/  VIADD R6, R0, 0x80 ;  /* 0x0000008000067836 */ /* 0x000fe20000000000 */
[----:B------:R-:W-:Y:S01]  /*14480*/  R2UR UR7, R7 ;  /* 0x00000000070772ca */ /* 0x000fe200000e0000 */
[----:B------:R-:W-:-:S12]  /*14490*/  IMAD.MOV.U32 R7, RZ, RZ, 0x40000040 ;  /* 0x40000040ff077424 */ /* 0x000fd800078e00ff */
[----:B------:R-:W-:Y:S01]  /*144a0*/  HGMMA.64x128x16.F32.BF16 R24, R156, gdesc[UR4].tnspB, R24, gsb0 ;  /* 0x41e000049c187df0 */ /* 0x000fe20008001818 */
[----:B------:R-:W-:Y:S02]  /*144b0*/  R2UR UR6, R6 ;  /* 0x00000000060672ca */ /* 0x000fe400000e0000 */
[----:B------:R-:W-:Y:S01]  /*144c0*/  R2UR UR7, R7 ;  /* 0x00000000070772ca */ /* 0x000fe200000e0000 */
[----:B------:R-:W-:Y:S01]  /*144d0*/  IMAD.MOV.U32 R7, RZ, RZ, 0x40000040 ;  /* 0x40000040ff077424 */ /* 0x000fe200078e00ff */
[----:B------:R-:W-:Y:S01]  /*144e0*/  IADD3 R6, R0, 0x100, RZ ;  /* 0x0000010000067810 */ /* 0x000fe20007ffe0ff */
[----:B------:R-:W-:Y:S02]  /*144f0*/  WARPGROUP.DEPBAR.LE gsb0, 0x0 ;  /* 0x00008000000079c5 */ /* 0x000fe40000010000 */
[----:B------:R-:W-:-:S08]  /*14500*/  WARPGROUP.ARRIVE ;  /* 0x00000000000079c5 */ /* 0x000fd00000000000 */
[----:B------:R-:W-:Y:S01]  /*14510*/  HGMMA.64x128x16.F32.BF16 R24, R136, gdesc[UR4].tnspB, R24, gsb0 ;  /* 0x41e0000488187df0 */ /* 0x000fe20008001818 */
[----:B------:R-:W-:Y:S01]  /*14520*/  R2UR UR6, R6 ;  /* 0x00000000060672ca */ /* 0x000fe200000e0000 */
[----:B------:R-:W-:Y:S01]  /*14530*/  VIADD R6, R0, 0x180 ;  /* 0x0000018000067836 */ /* 0x000fe20000000000 */
[----:B------:R-:W-:Y:S01]  /*14540*/  R2UR UR7, R7 ;  /* 0x00000000070772ca */ /* 0x000fe200000e0000 */
[----:B------:R-:W-:Y:S01]  /*14550*/  IMAD.MOV.U32 R7, RZ, RZ, 0x40000040 ;  /* 0x40000040ff077424 */ /* 0x000fe200078e00ff */
[----:B------:R-:W-:Y:S02]  /*14560*/  WARPGROUP.DEPBAR.LE gsb0, 0x0 ;  /* 0x00008000000079c5 */ /* 0x000fe40000010000 */
[----:B------:R-:W-:-:S09]  /*14570*/  WARPGROUP.ARRIVE ;  /* 0x00000000000079c5 */ /* 0x000fd20000000000 */
        /* <DEDUP_REMOVED lines=15> */
[----:B------:R-:W-:Y:S02]  /*14670*/  R2UR UR6, R6 ;  /* 0x00000000060672ca */ /* 0x000fe400000e0000 */
[----:B------:R-:W-:Y:S01]  /*14680*/  R2UR UR7, R7 ;  /* 0x00000000070772ca */ /* 0x000fe200000e0000 */
[----:B------:R-:W-:Y:S02]  /*14690*/  WARPGROUP.DEPBAR.LE gsb0, 0x0 ;  /* 0x00008000000079c5 */ /* 0x000fe40000010000 */
[----:B------:R-:W-:-:S10]  /*146a0*/  WARPGROUP.ARRIVE ;  /* 0x00000000000079c5 */ /* 0x000fd40000000000 */
[----:B------:R-:W-:Y:S03]  /*146b0*/  HGMMA.64x128x16.F32.BF16 R24, R152, gdesc[UR4].tnspB, R24, gsb0 ;  /* 0x41e0000498187df0 */ /* 0x000fe60008001818 */
[----:B------:R-:W-:Y:S02]  /*146c0*/  WARPGROUP.DEPBAR.LE gsb0, 0x0 ;  /* 0x00008000000079c5 */ /* 0x000fe40000010000 */
[----:B------:R-:W-:Y:S05]  /*146d0*/  @!P0 BRA `(.L_x_635) ;  /* 0x0000000000048947 */ /* 0x000fea0003800000 */
[----:B------:R-:W-:Y:S01]  /*146e0*/  BPT.TRAP 0x1 ;  /* 0x000000040000795c */ /* 0x000fe20000300000 */
.L_x_635:
[----:B------:R-:W-:Y:S01]  /*146f0*/  FMUL.FTZ R21, R90, UR38 ;  /* 0x000000265a157c20 */ /* 0x000fe20008410000 */
[----:B------:R-:W-:Y:S01]  /*14700*/  FMUL.FTZ R11, R88, UR38 ;  /* 0x00000026580b7c20 */ /* 0x000fe20008410000 */
[----:B------:R-:W-:Y:S01]  /*14710*/  FMUL.FTZ R88, R91, UR38 ;  /* 0x000000265b587c20 */ /* 0x000fe20008410000 */
[----:B------:R-:W-:Y:S01]  /*14720*/  FMUL.FTZ R20, R89, UR38 ;  /* 0x0000002659147c20 */ /* 0x000fe20008410000 */
[----:B------:R-:W-:Y:S01]  /*14730*/  FMUL.FTZ R91, R94, UR38 ;  /* 0x000000265e5b7c20 */ /* 0x000fe20008410000 */
[----:B------:R-:W-:Y:S01]  /*14740*/  FMUL.FTZ R89, R92, UR38 ;  /* 0x000000265c597c20 */ /* 0x000fe20008410000 */
[----:B------:R-:W0:Y:S01]  /*14750*/  MUFU.TANH R21, R21 ;  /* 0x0000001500157308 */ /* 0x000e220000002400 */
        /* <DEDUP_REMOVED lines=16> */
[----:B0-----:R-:W-:Y:S01]  /*14860*/  FMNMX.FTZ R9, R21, R13, !PT ;  /* 0x0000000d15097209 */ /* 0x001fe20007810000 */
[----:B------:R-:W-:Y:S01]  /*14870*/  FMUL.FTZ R107, R110, UR38 ;  /* 0x000000266e6b7c20 */ /* 0x000fe20008410000 */
[----:B------:R-:W-:Y:S01]  /*14880*/  FMUL.FTZ R105, R108, UR38 ;  /* 0x000000266c697c20 */ /* 0x000fe20008410000 */
[----:B------:R-:W-:Y:S01]  /*14890*/  FMUL.FTZ R108, R111, UR38 ;  /* 0x000000266f6c7c20 */ /* 0x000fe20008410000 */
[----:B------:R-:W-:Y:S01]  /*148a0*/  FMUL.FTZ R106, R109, UR38 ;  /* 0x000000266d6a7c20 */ /* 0x000fe20008410000 */
[----:B------:R-:W-:Y:S01]  /*148b0*/  FMUL.FTZ R111, R114, UR38 ;  /* 0x00000026726f7c20 */ /* 0x000fe20008410000 */
[----:B------:R-:W-:Y:S01]  /*148c0*/  FMUL.FTZ R109, R112, UR38 ;  /* 0x00000026706d7c20 */ /* 0x000fe20008410000 */
[----:B------:R-:W0:Y:S01]  /*148d0*/  MUFU.TANH R20, R20 ;  /* 0x0000001400147308 */ /* 0x000e220000002400 */
        /* <DEDUP_REMOVED lines=28> */
[----:B------:R-:W-:-:S03]  /*14aa0*/  FMUL.FTZ R130, R133, UR38 ;  /* 0x0000002685827c20 */ /* 0x000fc60008410000 */
[----:B------:R-:W1:Y:S01]  /*14ab0*/  MUFU.TANH R90, R90 ;  /* 0x0000005a005a7308 */ /* 0x000e620000002400 */
[----:B--2---:R-:W-:-:S07]  /*14ac0*/  FMNMX.FTZ R7, R89, R0, !PT ;  /* 0x0000000059077209 */ /* 0x004fce0007810000 */
[----:B------:R-:W2:Y:S01]  /*14ad0*/  MUFU.TANH R95, R95 ;  /* 0x0000005f005f7308 */ /* 0x000ea20000002400 */
[----:B0-----:R-:W-:-:S07]  /*14ae0*/  FMNMX.FTZ R6, R92, R9, !PT ;  /* 0x000000095c067209 */ /* 0x001fce0007810000 */
[----:B------:R-:W0:Y:S01]  /*14af0*/  MUFU.TANH R93, R93 ;  /* 0x0000005d005d7308 */ /* 0x000e220000002400 */
[----:B-1----:R-:W-:-:S07]  /*14b00*/  FMNMX.FTZ R0, R90, R7, !PT ;  /* 0x000000075a007209 */ /* 0x002fce0007810000 */
        /* <DEDUP_REMOVED lines=75> */
[----:B0-----:R-:W-:Y:S02]  /*14fc0*/  FMNMX.FTZ R7, R129, R0, !PT ;  /* 0x0000000081077209 */ /* 0x001fe40007810000 */
[----:B-1----:R-:W-:-:S05]  /*14fd0*/  FMNMX.FTZ R6, R132, R9, !PT ;  /* 0x0000000984067209 */ /* 0x002fca0007810000 */
[----:B------:R-:W0:Y:S01]  /*14fe0*/  SHFL.BFLY PT, R9, R6, 0x2, 0x1f ;  /* 0x0c401f0006097f89 */ /* 0x000e2200000e0000 */
[----:B--2---:R-:W-:-:S05]  /*14ff0*/  FMNMX.FTZ R0, R130, R7, !PT ;  /* 0x0000000782007209 */ /* 0x004fca0007810000 */
[----:B------:R-:W1:Y:S01]  /*15000*/  SHFL.BFLY PT, R7, R0, 0x2, 0x1f ;  /* 0x0c401f0000077f89 */ /* 0x000e6200000e0000 */
[----:B0-----:R-:W-:-:S05]  /*15010*/  FMNMX.FTZ R134, R6, R9, !PT ;  /* 0x0000000906867209 */ /* 0x001fca0007810000 */
[----:B------:R-:W0:Y:S01]  /*15020*/  SHFL.BFLY PT, R9, R134, 0x1, 0x1f ;  /* 0x0c201f0086097f89 */ /* 0x000e2200000e0000 */
[----:B-1----:R-:W-:-:S05]  /*15030*/  FMNMX.FTZ R133, R0, R7, !PT ;  /* 0x0000000700857209 */ /* 0x002fca0007810000 */
[----:B------:R-:W1:Y:S01]  /*15040*/  SHFL.BFLY PT, R8, R133, 0x1, 0x1f ;  /* 0x0c201f0085087f89 */ /* 0x000e6200000e0000 */
[----:B0-----:R-:W-:-:S05]  /*15050*/  FMNMX.FTZ R9, R134, R9, !PT ;  /* 0x0000000986097209 */ /* 0x001fca0007810000 */
[----:B------:R-:W-:Y:S01]  /*15060*/  FADD.FTZ R13, -R9, R13 ;  /* 0x0000000d090d7221 */ /* 0x000fe20000010100 */
[----:B-1----:R-:W-:Y:S02]  /*15070*/  FMNMX.FTZ R7, R133, R8, !PT ;  /* 0x0000000885077209 */ /* 0x002fe40007810000 */
[----:B------:R-:W-:-:S03]  /*15080*/  MOV R8, UR39 ;  /* 0x0000002700087c02 */ /* 0x000fc60008000f00 */
[----:B------:R-:W-:Y:S02]  /*15090*/  FADD.FTZ R135, -R7, R14 ;  /* 0x0000000e07877221 */ /* 0x000fe40000010100 */
[-C--:B------:R-:W-:Y:S01]  /*150a0*/  FMUL.FTZ R0, R13, R8.reuse ;  /* 0x000000080d007220 */ /* 0x080fe20000410000 */
[-C--:B------:R-:W-:Y:S01]  /*150b0*/  FMUL.FTZ R13, R7, R8.reuse ;  /* 0x00000008070d7220 */ /* 0x080fe20000410000 */
[----:B------:R-:W-:-:S03]  /*150c0*/  FMUL.FTZ R14, R135, R8 ;  /* 0x00000008870e7220 */ /* 0x000fc60000410000 */
[-CC-:B------:R-:W-:Y:S01]  /*150d0*/  FFMA.FTZ R144, R109, R8.reuse, -R13.reuse ;  /* 0x000000086d907223 */ /* 0x180fe2000001080d */
[-C--:B------:R-:W-:Y:S01]  /*150e0*/  FMUL.FTZ R109, R9, R8.reuse ;  /* 0x00000008096d7220 */ /* 0x080fe20000410000 */
[-CC-:B------:R-:W-:Y:S01]  /*150f0*/  FFMA.FTZ R156, R11, R8.reuse, -R13.reuse ;  /* 0x000000080b9c7223 */ /* 0x180fe2000001080d */
[-CC-:B------:R-:W-:Y:S01]  /*15100*/  FFMA.FTZ R142, R105, R8.reuse, -R13.reuse ;  /* 0x00000008698e7223 */ /* 0x180fe2000001080d */
[-C--:B------:R-:W-:Y:S01]  /*15110*/  FFMA.FTZ R135, R20, R8.reuse, -R13 ;  /* 0x0000000814877223 */ /* 0x080fe2000001080d */
[-CC-:B------:R-:W-:Y:S01]  /*15120*/  FFMA.FTZ R105, R21, R8.reuse, -R109.reuse ;  /* 0x0000000815697223 */ /* 0x180fe2000001086d */
[-C--:B------:R-:W-:Y:S01]  /*15130*/  FFMA.FTZ R157, R88, R8.reuse, -R109 ;  /* 0x00000008589d7223 */ /* 0x080fe2000001086d */
[----:B------:R-:W-:Y:S01]  /*15140*/  MUFU.EX2 R6, R14 ;  /* 0x0000000e00067308 */ /* 0x000fe20000000800 */
[-CC-:B------:R-:W-:Y:S01]  /*15150*/  FFMA.FTZ R133, R94, R8.reuse, -R13.reuse ;  /* 0x000000085e857223 */ /* 0x180fe2000001080d */
[-CC-:B------:R-:W-:Y:S01]  /*15160*/  FFMA.FTZ R158, R89, R8.reuse, -R13.reuse ;  /* 0x00000008599e7223 */ /* 0x180fe2000001080d */
[-C--:B------:R-:W-:Y:S01]  /*15170*/  FFMA.FTZ R94, R102, R8.reuse, -R13 ;  /* 0x00000008665e7223 */ /* 0x080fe2000001080d */
[-C--:B------:R-:W-:Y:S01]  /*15180*/  FFMA.FTZ R102, R91, R8.reuse, -R109 ;  /* 0x000000085b667223 */ /* 0x080fe2000001086d */
[-C--:B------:R-:W-:Y:S01]  /*15190*/  FFMA.FTZ R134, R90, R8.reuse, -R13 ;  /* 0x000000085a867223 */ /* 0x080fe2000001080d */
[-C--:B------:R-:W-:Y:S01]  /*151a0*/  FFMA.FTZ R159, R92, R8.reuse, -R109 ;  /* 0x000000085c9f7223 */ /* 0x080fe2000001086d */
[-CC-:B------:R-:W-:Y:S01]  /*151b0*/  FFMA.FTZ R136, R93, R8.reuse, -R13.reuse ;  /* 0x000000085d887223 */ /* 0x180fe2000001080d */
[----:B------:R-:W0:Y:S01]  /*151c0*/  MUFU.EX2 R156, R156 ;  /* 0x0000009c009c7308 */ /* 0x000e220000000800 */
[-C--:B------:R-:W-:Y:S01]  /*151d0*/  FFMA.FTZ R140, R101, R8.reuse, -R13 ;  /* 0x00000008658c7223 */ /* 0x080fe2000001080d */
[-CC-:B------:R-:W-:Y:S01]  /*151e0*/  FFMA.FTZ R101, R95, R8.reuse, -R109.reuse ;  /* 0x000000085f657223 */ /* 0x180fe2000001086d */
[-C--:B------:R-:W-:Y:S01]  /*151f0*/  FFMA.FTZ R137, R96, R8.reuse, -R109 ;  /* 0x0000000860897223 */ /* 0x080fe2000001086d */
[-C--:B------:R-:W-:Y:S01]  /*15200*/  FFMA.FTZ R138, R97, R8.reuse, -R13 ;  /* 0x00000008618a7223 */ /* 0x080fe2000001080d */
[-C--:B------:R-:W-:Y:S01]  /*15210*/  FFMA.FTZ R99, R99, R8.reuse, -R109 ;  /* 0x0000000863637223 */ /* 0x080fe2000001086d */
[-C--:B------:R-:W-:Y:S01]  /*15220*/  FFMA.FTZ R97, R98, R8.reuse, -R13 ;  /* 0x0000000862617223 */ /* 0x080fe2000001080d */
[-CC-:B------:R-:W-:Y:S01]  /*15230*/  FFMA.FTZ R139, R100, R8.reuse, -R109.reuse ;  /* 0x00000008648b7223 */ /* 0x180fe2000001086d */
[----:B------:R-:W-:Y:S01]  /*15240*/  MUFU.EX2 R0, R0 ;  /* 0x0000000000007308 */ /* 0x000fe20000000800 */
[-CC-:B------:R-:W-:Y:S01]  /*15250*/  FFMA.FTZ R98, R103, R8.reuse, -R109.reuse ;  /* 0x0000000867627223 */ /* 0x180fe2000001086d */
[-CC-:B------:R-:W-:Y:S01]  /*15260*/  FFMA.FTZ R141, R104, R8.reuse, -R109.reuse ;  /* 0x00000008688d7223 */ /* 0x180fe2000001086d */
[-C--:B------:R-:W-:Y:S01]  /*15270*/  FFMA.FTZ R96, R107, R8.reuse, -R109 ;  /* 0x000000086b607223 */ /* 0x080fe2000001086d */
[-C--:B------:R-:W-:Y:S01]  /*15280*/  FFMA.FTZ R93, R106, R8.reuse, -R13 ;  /* 0x000000086a5d7223 */ /* 0x080fe2000001080d */
[-CC-:B------:R-:W-:Y:S01]  /*15290*/  FFMA.FTZ R143, R108, R8.reuse, -R109.reuse ;  /* 0x000000086c8f7223 */ /* 0x180fe2000001086d */
        /* <DEDUP_REMOVED lines=14> */
[-CC-:B------:R-:W-:Y:S01]  /*15380*/  FFMA.FTZ R150, R123, R8.reuse, -R13.reuse ;  /* 0x000000087b967223 */ /* 0x180fe2000001080d */
        /* <DEDUP_REMOVED lines=9> */
[----:B------:R-:W-:-:S02]  /*15420*/  FFMA.FTZ R13, R130, R8, -R13 ;  /* 0x00000008820d7223 */ /* 0x000fc4000001080d */
        /* <DEDUP_REMOVED lines=25> */
[----:B0-----:R-:W-:Y:S01]  /*155c0*/  FADD.FTZ R3, R97, R88 ;  /* 0x0000005861037221 */ /* 0x001fe20000010000 */
[----:B------:R-:W-:-:S06]  /*155d0*/  FFMA.FTZ R88, R121, R8, -R109 ;  /* 0x0000000879587223 */ /* 0x000fcc000001086d */
        /* <DEDUP_REMOVED lines=14> */
[----:B------:R-:W-:-:S06]  /*156c0*/  FFMA.FTZ R21, R125, R8, -R109 ;  /* 0x000000087d157223 */ /* 0x000fcc000001086d */
        /* <DEDUP_REMOVED lines=18> */
[----:B------:R-:W-:-:S05]  /*157f0*/  VIADD R4, R15, 0x2a840 ;  /* 0x0002a8400f047836 */ /* 0x000fca0000000000 */
[----:B------:R-:W-:Y:S01]  /*15800*/  PRMT R4, R181, 0x654, R4 ;  /* 0x00000654b5047816 */ /* 0x000fe20000000004 */
[----:B------:R-:W2:Y:S01]  /*15810*/  MUFU.EX2 R91, R91 ;  /* 0x0000005b005b7308 */ /* 0x000ea20000000800 */
[----:B-1----:R-:W-:Y:S02]  /*15820*/  FADD.FTZ R100, R147, R100 ;  /* 0x0000006493647221 */ /* 0x002fe40000010000 */
[----:B------:R1:W-:Y:S05]  /*15830*/  SYNCS.ARRIVE.TRANS64.RED.A1T0 RZ, [R4+URZ], RZ ;  /* 0x000000ff04ff79a7 */ /* 0x0003ea000810043f */
[----:B------:R-:W3:Y:S01]  /*15840*/  MUFU.EX2 R20, R20 ;  /* 0x0000001400147308 */ /* 0x000ee20000000800 */
[----:B0-----:R-:W-:-:S07]  /*15850*/  FADD.FTZ R3, R148, R3 ;  /* 0x0000000394037221 */ /* 0x001fce0000010000 */
[----:B------:R-:W0:Y:S01]  /*15860*/  MUFU.EX2 R149, R149 ;  /* 0x0000009500957308 */ /* 0x000e220000000800 */
[----:B--2---:R-:W-:-:S07]  /*15870*/  FADD.FTZ R100, R91, R100 ;  /* 0x000000645b647221 */ /* 0x004fce0000010000 */
[----:B------:R-:W2:Y:S01]  /*15880*/  MUFU.EX2 R150, R150 ;  /* 0x0000009600967308 */ /* 0x000ea20000000800 */
[----:B---3--:R-:W-:-:S07]  /*15890*/  FADD.FTZ R3, R20, R3 ;  /* 0x0000000314037221 */ /* 0x008fce0000010000 */
[----:B------:R-:W3:Y:S01]  /*158a0*/  MUFU.EX2 R88, R88 ;  /* 0x0000005800587308 */ /* 0x000ee20000000800 */
[----:B0-----:R-:W-:Y:S01]  /*158b0*/  FADD.FTZ R15, R149, R100 ;  /* 0x00000064950f7221 */ /* 0x001fe20000010000 */
[----:B------:R-:W-:-:S06]  /*158c0*/  FFMA.FTZ R100, R132, R8, -R109 ;  /* 0x0000000884647223 */ /* 0x000fcc000001086d */
[----:B------:R-:W0:Y:S01]  /*158d0*/  MUFU.EX2 R14, R14 ;  /* 0x0000000e000e7308 */ /* 0x000e220000000800 */
[----:B--2---:R-:W-:-:S07]  /*158e0*/  FADD.FTZ R3, R150, R3 ;  /* 0x0000000396037221 */ /* 0x004fce0000010000 */
[----:B------:R-:W2:Y:S01]  /*158f0*/  MUFU.EX2 R151, R151 ;  /* 0x0000009700977308 */ /* 0x000ea20000000800 */
[----:B---3--:R-:W-:-:S07]  /*15900*/  FADD.FTZ R104, R88, R15 ;  /* 0x0000000f58687221 */ /* 0x008fce0000010000 */
        /* <DEDUP_REMOVED lines=20> */
.L_x_636:
[----:B------:R-:W-:Y:S01]  /*15a50*/  ISETP.GT.AND P1, PT, R12, RZ, PT ;  /* 0x000000ff0c00720c */ /* 0x000fe20003f24270 */
[----:B------:R-:W-:Y:S01]  /*15a60*/  VIADD R10, R10, 0x2a860 ;  /* 0x0002a8600a0a7836 */ /* 0x000fe20000000000 */
[----:B------:R-:W-:Y:S01]  /*15a70*/  F2FP.BF16.F32.PACK_AB R148, R20, R148 ;  /* 0x000000941494723e */ /* 0x000fe200000010ff */
[----:B------:R-:W-:Y:S01]  /*15a80*/  VIADD R12, R12, 0xffffffff ;  /* 0xffffffff0c0c7836 */ /* 0x000fe20000000000 */
[----:B------:R-:W-:Y:S01]  /*15a90*/  F2FP.BF16.F32.PACK_AB R150, R14, R150 ;  /* 0x000000960e96723e */ /* 0x000fe200000010ff */
[----:B------:R-:W-:Y:S01]  /*15aa0*/  IMAD.MOV.U32 R14, RZ, RZ, R7 ;  /* 0x000000ffff0e7224 */ /* 0x000fe200078e0007 */
[----:B------:R-:W-:Y:S01]  /*15ab0*/  PRMT R10, R181, 0x654, R10 ;  /* 0x00000654b50a7816 */ /* 0x000fe2000000000a */
[----:B------:R-:W-:Y:S01]  /*15ac0*/  IMAD.MOV.U32 R20, RZ, RZ, R180 ;  /* 0x000000ffff147224 */ /* 0x000fe200078e00b4 */
[----:B------:R-:W-:Y:S01]  /*15ad0*/  F2FP.BF16.F32.PACK_AB R153, R153, R21 ;  /* 0x000000159999723e */ /* 0x000fe200000010ff */
[----:B------:R-:W-:Y:S01]  /*15ae0*/  IMAD.MOV.U32 R21, RZ, RZ, R173 ;  /* 0x000000ffff157224 */ /* 0x000fe200078e00ad */
[----:B------:R0:W-:Y:S01]  /*15af0*/  SYNCS.ARRIVE.TRANS64.RED.A1T0 RZ, [R10+URZ], RZ ;  /* 0x000000ff0aff79a7 */ /* 0x0001e2000810043f */
[----:B------:R-:W-:Y:S01]  /*15b00*/  F2FP.BF16.F32.PACK_AB R154, R13, R154 ;  /* 0x0000009a0d9a723e */ /* 0x000fe200000010ff */
[----:B------:R-:W-:Y:S01]  /*15b10*/  IMAD.MOV.U32 R13, RZ, RZ, R9 ;  /* 0x000000ffff0d7224 */ /* 0x000fe200078e0009 */
        /* <DEDUP_REMOVED lines=19> */
[----:B------:R-:W-:Y:S01]  /*15c50*/  F2FP.BF16.F32.PACK_AB R155, R100, R155 ;  /* 0x0000009b649b723e */ /* 0x000fe200000010ff */
[----:B0-----:R-:W-:Y:S06]  /*15c60*/  @P1 BRA `(.L_x_637) ;  /* 0xffffffd8009c1947 */ /* 0x001fec000383ffff */
.L_x_624:
[----:B------:R-:W-:Y:S05]  /*15c70*/  BSYNC B0 ;  /* 0x0000000000007941 */ /* 0x000fea0003800000 */
.L_x_623:
        /* <DEDUP_REMOVED lines=67> */
.L_x_638:
[----:B------:R-:W-:Y:S02]  /*160b0*/  LEA R14, R173, R2, 0x3 ;  /* 0x00000002ad0e7211 */ /* 0x000fe400078e18ff */
[----:B------:R-:W-:-:S04]  /*160c0*/  SHF.L.U32 R5, R180, 0x1f, RZ ;  /* 0x0000001fb4057819 */ /* 0x000fc800000006ff */
[----:B------:R0:W1:Y:S01]  /*160d0*/  SYNCS.PHASECHK.TRANS64.TRYWAIT P1, [R14+URZ+0x2a850], R5 ;  /* 0x02a850050e0075a7 */ /* 0x000062000802017f */
[----:B------:R-:W-:Y:S05]  /*160e0*/  @!P0 BRA `(.L_x_639) ;  /* 0x0000000000048947 */ /* 0x000fea0003800000 */
[----:B------:R-:W-:Y:S01]  /*160f0*/  BPT.TRAP 0x1 ;  /* 0x000000040000795c */ /* 0x000fe20000300000 */
.L_x_639:
        /* <DEDUP_REMOVED lines=9> */
.L_x_641:
[----:B------:R-:W-:Y:S05]  /*16190*/  BSYNC B0 ;  /* 0x0000000000007941 */ /* 0x000fea0003800000 */
.L_x_640:
[----:B------:R-:W-:Y:S01]  /*161a0*/  IMAD.MOV.U32 R10, RZ, RZ, R0 ;  /* 0x000000ffff0a7224 */ /* 0x000fe200078e0000 */
[----:B------:R-:W-:Y:S01]  /*161b0*/  WARPGROUP.ARRIVE ;  /* 0x00000000000079c5 */ /* 0x000fe20000000000 */
[----:B------:R-:W-:Y:S01]  /*161c0*/  IMAD.MOV.U32 R11, RZ, RZ, 0x40000040 ;  /* 0x40000040ff0b7424 */ /* 0x000fe200078e00ff */
[----:B01----:R-:W0:Y:S01]  /*161d0*/  SHFL.BFLY PT, R5, R4, 0x2, 0x1f ;  /* 0x0c401f0004057f89 */ /* 0x003e2200000e0000 */
[----:B------:R-:W-:Y:S01]  /*161e0*/  IMAD.MOV.U32 R12, RZ, RZ, RZ ;  /* 0x000000ffff0c7224 */ /* 0x000fe200078e00ff */
[----:B------:R-:W-:Y:S01]  /*161f0*/  R2UR UR6, R10 ;  /* 0x000000000a0672ca */ /* 0x000fe200000e0000 */
[----:B------:R-:W-:Y:S01]  /*16200*/  VIADD R10, R0, 0x80 ;  /* 0x00000080000a7836 */ /* 0x000fe20000000000 */
[----:B------:R-:W-:Y:S01]  /*16210*/  R2UR UR7, R11 ;  /* 0x000000000b0772ca */ /* 0x000fe200000e0000 */
[----:B------:R-:W-:-:S12]  /*16220*/  IMAD.MOV.U32 R11, RZ, RZ, 0x40000040 ;  /* 0x40000040ff0b7424 */ /* 0x000fd800078e00ff */
[----:B------:R-:W-:Y:S01]  /*16230*/  HGMMA.64x128x16.F32.BF16 R24, R156, gdesc[UR4].tnspB, R24, gsb0 ;  /* 0x41e000049c187df0 */ /* 0x000fe20008001818 */
[----:B------:R-:W-:Y:S01]  /*16240*/  R2UR UR6, R10 ;  /* 0x000000000a0672ca */ /* 0x000fe200000e0000 */
[----:B------:R-:W-:Y:S01]  /*16250*/  VIADD R10, R0, 0x100 ;  /* 0x00000100000a7836 */ /* 0x000fe20000000000 */
[----:B------:R-:W-:Y:S01]  /*16260*/  R2UR UR7, R11 ;  /* 0x000000000b0772ca */ /* 0x000fe200000e0000 */
[----:B------:R-:W-:Y:S02]  /*16270*/  IMAD.MOV.U32 R11, RZ, RZ, 0x40000040 ;  /* 0x40000040ff0b7424 */ /* 0x000fe400078e00ff */
[----:B0-----:R-:W-:Y:S01]  /*16280*/  FADD.FTZ R5, R5, R4 ;  /* 0x0000000405057221 */ /* 0x001fe20000010000 */
[----:B------:R-:W-:Y:S01]  /*16290*/  IMAD.MOV.U32 R4, RZ, RZ, RZ ;  /* 0x000000ffff047224 */ /* 0x000fe200078e00ff */
[----:B------:R-:W-:Y:S02]  /*162a0*/  WARPGROUP.DEPBAR.LE gsb0, 0x0 ;  /* 0x00008000000079c5 */ /* 0x000fe40000010000 */
[----:B------:R-:W-:-:S06]  /*162b0*/  WARPGROUP.ARRIVE ;  /* 0x00000000000079c5 */ /* 0x000fcc0000000000 */
        /* <DEDUP_REMOVED lines=19> */
[----:B------:R-:W0:Y:S02]  /*163f0*/  SHFL.BFLY PT, R0, R3, 0x2, 0x1f ;  /* 0x0c401f0003007f89 */ /* 0x000e2400000e0000 */
[----:B0-----:R-:W-:Y:S01]  /*16400*/  FADD.FTZ R2, R0, R3 ;  /* 0x0000000300027221 */ /* 0x001fe20000010000 */
[----:B------:R-:W-:Y:S01]  /*16410*/  IMAD.MOV.U32 R3, RZ, RZ, -0x800000 ;  /* 0xff800000ff037424 */ /* 0x000fe200078e00ff */
[----:B------:R-:W0:Y:S02]  /*16420*/  SHFL.BFLY PT, R0, R5, 0x1, 0x1f ;  /* 0x0c201f0005007f89 */ /* 0x000e2400000e0000 */
[----:B0-----:R-:W-:Y:S01]  /*16430*/  FADD.FTZ R13, R5, R0 ;  /* 0x00000000050d7221 */ /* 0x001fe20000010000 */
[----:B------:R-:W-:-:S04]  /*16440*/  MOV R0, 0xff800000 ;  /* 0xff80000000007802 */ /* 0x000fc80000000f00 */
[----:B------:R-:W-:-:S13]  /*16450*/  FSETP.NE.FTZ.AND P1, PT, R13, RZ, PT ;  /* 0x000000ff0d00720b */ /* 0x000fda0003f35000 */
[----:B------:R-:W0:Y:S08]  /*16460*/  @P1 MUFU.LG2 R6, R13 ;  /* 0x0000000d00061308 */ /* 0x000e300000000c00 */
[----:B------:R-:W-:Y:S01]  /*16470*/  @P1 MUFU.RCP R4, R13 ;  /* 0x0000000d00041308 */ /* 0x000fe20000001000 */
[----:B0-----:R-:W-:Y:S01]  /*16480*/  @P1 FMUL.FTZ R5, R6, 0.69314718246459960938 ;  /* 0x3f31721806051820 */ /* 0x001fe20000410000 */
[----:B------:R-:W-:-:S02]  /*16490*/  WARPGROUP.DEPBAR.LE gsb0, 0x0 ;  /* 0x00008000000079c5 */ /* 0x000fc40000010000 */
[----:B------:R-:W-:-:S06]  /*164a0*/  WARPGROUP.ARRIVE ;  /* 0x00000000000079c5 */ /* 0x000fcc0000000000 */
[----:B------:R-:W-:Y:S01]  /*164b0*/  HGMMA.64x128x16.F32.BF16 R24, R148, gdesc[UR4].tnspB, R24, gsb0 ;  /* 0x41e0000494187df0 */ /* 0x000fe20008001818 */
[----:B------:R-:W-:Y:S02]  /*164c0*/  R2UR UR6, R10 ;  /* 0x000000000a0672ca */ /* 0x000fe400000e0000 */
[----:B------:R-:W-:Y:S02]  /*164d0*/  R2UR UR7, R11 ;  /* 0x000000000b0772ca */ /* 0x000fe400000e0000 */
[----:B------:R-:W0:Y:S02]  /*164e0*/  SHFL.BFLY PT, R11, R2, 0x1, 0x1f ;  /* 0x0c201f00020b7f89 */ /* 0x000e2400000e0000 */
[----:B0-----:R-:W-:Y:S01]  /*164f0*/  FADD.FTZ R11, R2, R11 ;  /* 0x0000000b020b7221 */ /* 0x001fe20000010000 */
[----:B------:R-:W-:-:S04]  /*16500*/  @P1 FMUL.FTZ R2, R8, 0.69314718246459960938 ;  /* 0x3f31721808021820 */ /* 0x000fc80000410000 */
[----:B------:R-:W-:Y:S01]  /*16510*/  FSETP.NE.FTZ.AND P2, PT, R11, RZ, PT ;  /* 0x000000ff0b00720b */ /* 0x000fe20003f55000 */
[----:B------:R-:W-:-:S12]  /*16520*/  @P1 FFMA.FTZ R0, R2, R7, R5 ;  /* 0x0000000702001223 */ /* 0x000fd80000010005 */
[----:B------:R-:W0:Y:S01]  /*16530*/  @P2 MUFU.LG2 R10, R11 ;  /* 0x0000000b000a2308 */ /* 0x000e220000000c00 */
[----:B------:R-:W-:-:S07]  /*16540*/  @P2 FMUL.FTZ R15, R8, 0.69314718246459960938 ;  /* 0x3f317218080f2820 */ /* 0x000fce0000410000 */
[----:B------:R1:W2:Y:S01]  /*16550*/  @P2 MUFU.RCP R12, R11 ;  /* 0x0000000b000c2308 */ /* 0x0002a20000001000 */
[----:B0-----:R-:W-:-:S04]  /*16560*/  @P2 FMUL.FTZ R10, R10, 0.69314718246459960938 ;  /* 0x3f3172180a0a2820 */ /* 0x001fc80000410000 */
[----:B------:R-:W-:Y:S01]  /*16570*/  @P2 FFMA.FTZ R3, R15, R9, R10 ;  /* 0x000000090f032223 */ /* 0x000fe2000001000a */
[----:B------:R-:W-:Y:S02]  /*16580*/  WARPGROUP.DEPBAR.LE gsb0, 0x0 ;  /* 0x00008000000079c5 */ /* 0x000fe40000010000 */
[----:B------:R-:W-:-:S06]  /*16590*/  WARPGROUP.ARRIVE ;  /* 0x00000000000079c5 */ /* 0x000fcc0000000000 */
[----:B------:R-:W-:Y:S03]  /*165a0*/  HGMMA.64x128x16.F32.BF16 R24, R152, gdesc[UR4].tnspB, R24, gsb0 ;  /* 0x41e0000498187df0 */ /* 0x000fe60008001818 */
[----:B------:R-:W-:Y:S02]  /*165b0*/  WARPGROUP.DEPBAR.LE gsb0, 0x0 ;  /* 0x00008000000079c5 */ /* 0x000fe40000010000 */
[----:B-12---:R-:W-:Y:S05]  /*165c0*/  @!P0 BRA `(.L_x_643) ;  /* 0x0000000000048947 */ /* 0x006fea0003800000 */
[----:B------:R-:W-:Y:S01]  /*165d0*/  BPT.TRAP 0x1 ;  /* 0x000000040000795c */ /* 0x000fe20000300000 */
.L_x_643:
[----:B------:R-:W-:Y:S02]  /*165e0*/  VIADD R2, R14, 0x2a860 ;  /* 0x0002a8600e027836 */ /* 0x000fe40000000000 */
[-C--:B------:R-:W-:Y:S01]  /*165f0*/  FMUL.FTZ R88, R36, R4.reuse ;  /* 0x0000000424587220 */ /* 0x080fe20000410000 */
[----:B------:R-:W-:Y:S02]  /*16600*/  VIADD R173, R173, 0x1 ;  /* 0x00000001adad7836 */ /* 0x000fe40000000000 */
[-C--:B------:R-:W-:Y:S01]  /*16610*/  FMUL.FTZ R89, R32, R4.reuse ;  /* 0x0000000420597220 */ /* 0x080fe20000410000 */
[----:B------:R-:W-:Y:S01]  /*16620*/  FMUL.FTZ R36, R72, R4 ;  /* 0x0000000448247220 */ /* 0x000fe20000410000 */
[----:B------:R-:W-:Y:S01]  /*16630*/  PRMT R2, R181, 0x654, R2 ;  /* 0x00000654b5027816 */ /* 0x000fe20000000002 */
[-C--:B------:R-:W-:Y:S01]  /*16640*/  FMUL.FTZ R92, R34, R12.reuse ;  /* 0x0000000c225c7220 */ /* 0x080fe20000410000 */
[----:B------:R-:W-:Y:S01]  /*16650*/  ISETP.NE.AND P0, PT, R173, 0x2, PT ;  /* 0x00000002ad00780c */ /* 0x000fe20003f05270 */
[-C--:B------:R-:W-:Y:S01]  /*16660*/  FMUL.FTZ R32, R26, R12.reuse ;  /* 0x0000000c1a207220 */ /* 0x080fe20000410000 */
[----:B------:R0:W-:Y:S01]  /*16670*/  SYNCS.ARRIVE.TRANS64.RED.A1T0 RZ, [R2+URZ], RZ ;  /* 0x000000ff02ff79a7 */ /* 0x0001e2000810043f */
[-C--:B------:R-:W-:Y:S01]  /*16680*/  FMUL.FTZ R93, R35, R12.reuse ;  /* 0x0000000c235d7220 */ /* 0x080fe20000410000 */
[----:B------:R-:W-:Y:S01]  /*16690*/  SEL R5, RZ, 0x1, P0 ;  /* 0x00000001ff057807 */ /* 0x000fe20000000000 */
        /* <DEDUP_REMOVED lines=58> */
[----:B------:R-:W-:Y:S01]  /*16a40*/  FMUL.FTZ R87, R87, R12 ;  /* 0x0000000c57577220 */ /* 0x000fe20000410000 */
[----:B------:R-:W-:Y:S01]  /*16a50*/  LOP3.LUT R180, R180, R5, RZ, 0x3c, !PT ;  /* 0x00000005b4b47212 */ /* 0x000fe200078e3cff */
[----:B------:R-:W-:Y:S01]  /*16a60*/  VIADD R189, R189, 0x1 ;  /* 0x00000001bdbd7836 */ /* 0x000fe20000000000 */
[----:B0-----:R-:W-:-:S07]  /*16a70*/  SEL R173, R173, RZ, P0 ;  /* 0x000000ffadad7207 */ /* 0x001fce0000000000 */
.L_x_565:
[----:B------:R-:W0:Y:S08]  /*16a80*/  S2UR UR4, SR_CgaCtaId ;  /* 0x00000000000479c3 */ /* 0x000e300000008800 */
[----:B------:R-:W-:Y:S01]  /*16a90*/  BAR.SYNC.DEFER_BLOCKING 0x5, 0x180 ;  /* 0x0146000000007b1d */ /* 0x000fe20000010000 */
[----:B------:R-:W-:-:S05]  /*16aa0*/  MOV R2, 0x400 ;  /* 0x0000040000027802 */ /* 0x000fca0000000f00 */
[----:B------:R-:W-:Y:S01]  /*16ab0*/  BSSY B0, `(.L_x_644) ;  /* 0x00001f7000007945 */ /* 0x000fe20003800000 */
[----:B0-----:R-:W-:-:S05]  /*16ac0*/  IMAD.U32 R181, RZ, RZ, UR4 ;  /* 0x00000004ffb57e24 */ /* 0x001fca000f8e00ff */
[----:B------:R-:W-:-:S05]  /*16ad0*/  LEA R2, R181, R2, 0x18 ;  /* 0x00000002b5027211 */ /* 0x000fca00078ec0ff */
        /* <DEDUP_REMOVED lines=11> */
[----:B------:R-:W-:Y:S02]  /*16b90*/  MOV R20, R2 ;  /* 0x0000000200147202 */ /* 0x000fe40000000f00 */
[----:B--2---:R-:W-:-:S03]  /*16ba0*/  MOV R21, R5 ;  /* 0x0000000500157202 */ /* 0x004fc60000000f00 */
[----:B------:R-:W-:-:S03]  /*16bb0*/  IMAD.WIDE R8, R229, 0x2, R20 ;  /* 0x00000002e5087825 */ /* 0x000fc600078e0214 */
[C---:B------:R-:W-:Y:S02]  /*16bc0*/  LOP3.LUT R15, R8.reuse, 0x380, RZ, 0xc0, !PT ;  /* 0x00000380080f7812 */ /* 0x040fe400078ec0ff */
[C---:B------:R-:W-:Y:S02]  /*16bd0*/  IADD3 R71, P6, R8.reuse, 0x20, RZ ;  /* 0x0000002008477810 */ /* 0x040fe40007fde0ff */
[C---:B------:R-:W-:Y:S02]  /*16be0*/  IADD3 R79, P5, R8.reuse, 0x40, RZ ;  /* 0x00000040084f7810 */ /* 0x040fe40007fbe0ff */
[----:B------:R-:W-:Y:S01]  /*16bf0*/  SHF.R.U64 R15, R15, 0x3, RZ ;  /* 0x000000030f0f7819 */ /* 0x000fe200000012ff */
[--C-:B------:R-:W-:Y:S01]  /*16c00*/  IMAD.X R5, RZ, RZ, R9.reuse, P6 ;  /* 0x000000ffff057224 */ /* 0x100fe200030e0609 */
[C---:B------:R-:W-:Y:S01]  /*16c10*/  IADD3 R101, P4, R8.reuse, 0x60, RZ ;  /* 0x0000006008657810 */ /* 0x040fe20007f9e0ff */
[----:B------:R-:W-:Y:S01]  /*16c20*/  IMAD.X R7, RZ, RZ, R9, P5 ;  /* 0x000000ffff077224 */ /* 0x000fe200028e0609 */
[----:B------:R-:W-:-:S02]  /*16c30*/  IADD3 R103, P3, R8, 0x4000, RZ ;  /* 0x0000400008677810 */ /* 0x000fc40007f7e0ff */
[C---:B------:R-:W-:Y:S02]  /*16c40*/  IADD3 R105, P2, R8.reuse, 0x4020, RZ ;  /* 0x0000402008697810 */ /* 0x040fe40007f5e0ff */
[C---:B------:R-:W-:Y:S02]  /*16c50*/  IADD3 R107, P1, R8.reuse, 0x4040, RZ ;  /* 0x00004040086b7810 */ /* 0x040fe40007f3e0ff */
[----:B------:R-:W-:Y:S01]  /*16c60*/  IADD3 R109, P0, R8, 0x4060, RZ ;  /* 0x00004060086d7810 */ /* 0x000fe20007f1e0ff */
[--C-:B------:R-:W-:Y:S01]  /*16c70*/  IMAD.X R25, RZ, RZ, R9.reuse, P2 ;  /* 0x000000ffff197224 */ /* 0x100fe200010e0609 */
[----:B------:R-:W-:Y:S01]  /*16c80*/  LOP3.LUT R4, R71, 0x380, RZ, 0xc0, !PT ;  /* 0x0000038047047812 */ /* 0x000fe200078ec0ff */
[--C-:B------:R-:W-:Y:S01]  /*16c90*/  IMAD.X R27, RZ, RZ, R9.reuse, P1 ;  /* 0x000000ffff1b7224 */ /* 0x100fe200008e0609 */
[----:B------:R-:W-:Y:S01]  /*16ca0*/  LOP3.LUT R6, R79, 0x380, RZ, 0xc0, !PT ;  /* 0x000003804f067812 */ /* 0x000fe200078ec0ff */
[--C-:B----4-:R-:W-:Y:S01]  /*16cb0*/  IMAD.X R33, RZ, RZ, R9.reuse, P0 ;  /* 0x000000ffff217224 */ /* 0x110fe200000e0609 */
[----:B------:R-:W-:Y:S01]  /*16cc0*/  LOP3.LUT R8, R15, R8, RZ, 0x3c, !PT ;  /* 0x000000080f087212 */ /* 0x000fe200078e3cff */
[----:B------:R-:W-:Y:S01]  /*16cd0*/  IMAD.X R15, RZ, RZ, R9, P3 ;  /* 0x000000ffff0f7224 */ /* 0x000fe200018e0609 */
[----:B------:R-:W-:-:S02]  /*16ce0*/  SHF.R.U64 R4, R4, 0x3, RZ ;  /* 0x0000000304047819 */ /* 0x000fc400000012ff */
[----:B------:R-:W-:Y:S02]  /*16cf0*/  SHF.R.U64 R6, R6, 0x3, RZ ;  /* 0x0000000306067819 */ /* 0x000fe400000012ff */
[----:B------:R-:W-:Y:S02]  /*16d00*/  MOV R94, R8 ;  /* 0x00000008005e7202 */ /* 0x000fe40000000f00 */
[----:B------:R-:W-:Y:S02]  /*16d10*/  IADD3.X R13, RZ, R9, RZ, P4, !PT ;  /* 0x00000009ff0d7210 */ /* 0x000fe400027fe4ff */
[----:B------:R-:W-:Y:S02]  /*16d20*/  LOP3.LUT R12, R101, 0x380, RZ, 0xc0, !PT ;  /* 0x00000380650c7812 */ /* 0x000fe400078ec0ff */
[----:B------:R-:W-:Y:S02]  /*16d30*/  LOP3.LUT R14, R103, 0x380, RZ, 0xc0, !PT ;  /* 0x00000380670e7812 */ /* 0x000fe400078ec0ff */
[----:B------:R-:W-:-:S02]  /*16d40*/  F2FP.BF16.F32.PACK_AB R8, R91, R24 ;  /* 0x000000185b08723e */ /* 0x000fc400000010ff */
[----:B------:R-:W-:Y:S01]  /*16d50*/  F2FP.BF16.F32.PACK_AB R9, R99, R32 ;  /* 0x000000206309723e */ /* 0x000fe200000010ff */
[----:B------:R-:W-:Y:S01]  /*16d60*/  BAR.SYNC.DEFER_BLOCKING 0x1, 0x100 ;  /* 0x0044000000007b1d */ /* 0x000fe20000010000 */
[----:B------:R-:W-:Y:S02]  /*16d70*/  LOP3.LUT R24, R105, 0x380, RZ, 0xc0, !PT ;  /* 0x0000038069187812 */ /* 0x000fe400078ec0ff */
[----:B-1----:R-:W-:Y:S02]  /*16d80*/  LOP3.LUT R28, R107, 0x380, RZ, 0xc0, !PT ;  /* 0x000003806b1c7812 */ /* 0x002fe400078ec0ff */
[----:B------:R-:W-:Y:S02]  /*16d90*/  LOP3.LUT R4, R4, R71, RZ, 0x3c, !PT ;  /* 0x0000004704047212 */ /* 0x000fe400078e3cff */
[----:B------:R-:W-:Y:S02]  /*16da0*/  LOP3.LUT R6, R6, R79, RZ, 0x3c, !PT ;  /* 0x0000004f06067212 */ /* 0x000fe400078e3cff */
[----:B------:R-:W-:-:S02]  /*16db0*/  LOP3.LUT R32, R109, 0x380, RZ, 0xc0, !PT ;  /* 0x000003806d207812 */ /* 0x000fc400078ec0ff */
[----:B------:R-:W-:Y:S02]  /*16dc0*/  SHF.R.U64 R12, R12, 0x3, RZ ;  /* 0x000000030c0c7819 */ /* 0x000fe400000012ff */
[----:B------:R-:W-:Y:S02]  /*16dd0*/  SHF.R.U64 R14, R14, 0x3, RZ ;  /* 0x000000030e0e7819 */ /* 0x000fe400000012ff */
[----:B------:R-:W-:Y:S02]  /*16de0*/  SHF.R.U64 R24, R24, 0x3, RZ ;  /* 0x0000000318187819 */ /* 0x000fe400000012ff */
[----:B------:R-:W-:Y:S02]  /*16df0*/  SHF.R.U64 R28, R28, 0x3, RZ ;  /* 0x000000031c1c7819 */ /* 0x000fe400000012ff */
[----:B------:R-:W-:Y:S02]  /*16e00*/  SHF.R.U64 R32, R32, 0x3, RZ ;  /* 0x0000000320207819 */ /* 0x000fe400000012ff */
[----:B------:R-:W-:-:S02]  /*16e10*/  MOV R91, R4 ;  /* 0x00000004005b7202 */ /* 0x000fc40000000f00 */
[----:B------:R-:W-:Y:S01]  /*16e20*/  MOV R79, R6 ;  /* 0x00000006004f7202 */ /* 0x000fe20000000f00 */
[----:B------:R1:W-:Y:S01]  /*16e30*/  STSM.16.M88.4 [R94], R8 ;  /* 0x000000085e007844 */ /* 0x0003e20000000200 */
[----:B------:R-:W-:Y:S02]  /*16e40*/  F2FP.BF16.F32.PACK_AB R4, R90, R89 ;  /* 0x000000595a04723e */ /* 0x000fe400000010ff */
[----:B------:R-:W-:Y:S02]  /*16e50*/  F2FP.BF16.F32.PACK_AB R5, R93, R92 ;  /* 0x0000005c5d05723e */ /* 0x000fe400000010ff */
[----:B------:R-:W-:Y:S02]  /*16e60*/  F2FP.BF16.F32.PACK_AB R6, R37, R88 ;  /* 0x000000582506723e */ /* 0x000fe400000010ff */
[----:B------:R-:W-:Y:S02]  /*16e70*/  F2FP.BF16.F32.PACK_AB R7, R95, R72 ;  /* 0x000000485f07723e */ /* 0x000fe400000010ff */
[----:B------:R-:W-:-:S02]  /*16e80*/  LOP3.LUT R12, R12, R101, RZ, 0x3c, !PT ;  /* 0x000000650c0c7212 */ /* 0x000fc400078e3cff */
[----:B------:R-:W-:Y:S01]  /*16e90*/  LOP3.LUT R14, R14, R103, RZ, 0x3c, !PT ;  /* 0x000000670e0e7212 */ /* 0x000fe200078e3cff */
[----:B------:R-:W-:Y:S01]  /*16ea0*/  STSM.16.M88.4 [R91], R4 ;  /* 0x000000045b007844 */ /* 0x000fe20000000200 */
[----:B------:R-:W-:Y:S02]  /*16eb0*/  LOP3.LUT R24, R24, R105, RZ, 0x3c, !PT ;  /* 0x0000006918187212 */ /* 0x000fe400078e3cff */
[----:B------:R-:W-:Y:S02]  /*16ec0*/  LOP3.LUT R26, R28, R107, RZ, 0x3c, !PT ;  /* 0x0000006b1c1a7212 */ /* 0x000fe400078e3cff */
[----:B-1----:R-:W-:Y:S02]  /*16ed0*/  F2FP.BF16.F32.PACK_AB R8, R41, R40 ;  /* 0x000000282908723e */ /* 0x002fe400000010ff */
[----:B------:R-:W-:Y:S02]  /*16ee0*/  F2FP.BF16.F32.PACK_AB R9, R43, R34 ;  /* 0x000000222b09723e */ /* 0x000fe400000010ff */
[----:B------:R-:W-:-:S02]  /*16ef0*/  F2FP.BF16.F32.PACK_AB R10, R45, R44 ;  /* 0x0000002c2d0a723e */ /* 0x000fc400000010ff */
[----:B------:R-:W-:Y:S02]  /*16f00*/  F2FP.BF16.F32.PACK_AB R11, R47, R46 ;  /* 0x0000002e2f0b723e */ /* 0x000fe400000010ff */
[----:B------:R-:W-:Y:S02]  /*16f10*/  LOP3.LUT R32, R32, R109, RZ, 0x3c, !PT ;  /* 0x0000006d20207212 */ /* 0x000fe400078e3cff */
[----:B------:R-:W-:Y:S01]  /*16f20*/  MOV R78, R12 ;  /* 0x0000000c004e7202 */ /* 0x000fe20000000f00 */
[----:B------:R1:W-:Y:S01]  /*16f30*/  STSM.16.M88.4 [R79], R8 ;  /* 0x000000084f007844 */ /* 0x0003e20000000200 */
[----:B------:R-:W-:Y:S02]  /*16f40*/  MOV R28, R14 ;  /* 0x0000000e001c7202 */ /* 0x000fe40000000f00 */
[----:B------:R-:W-:Y:S02]  /*16f50*/  MOV R71, R24 ;  /* 0x0000001800477202 */ /* 0x000fe40000000f00 */
[----:B------:R-:W-:-:S02]  /*16f60*/  MOV R70, R26 ;  /* 0x0000001a00467202 */ /* 0x000fc40000000f00 */
[----:B------:R-:W-:Y:S01]  /*16f70*/  F2FP.BF16.F32.PACK_AB R12, R49, R48 ;  /* 0x00000030310c723e */ /* 0x000fe200000010ff */
[----:B------:R-:W-:Y:S01]  /*16f80*/  IMAD.MOV.U32 R48, RZ, RZ, RZ ;  /* 0x000000ffff307224 */ /* 0x000fe200078e00ff */
[----:B------:R-:W-:Y:S02]  /*16f90*/  F2FP.BF16.F32.PACK_AB R13, R51, R50 ;  /* 0x00000032330d723e */ /* 0x000fe400000010ff */
[----:B------:R-:W-:Y:S02]  /*16fa0*/  F2FP.BF16.F32.PACK_AB R14, R53, R52 ;  /* 0x00000034350e723e */ /* 0x000fe400000010ff */
[----:B------:R-:W-:Y:S02]  /*16fb0*/  F2FP.BF16.F32.PACK_AB R15, R55, R54 ;  /* 0x00000036370f723e */ /* 0x000fe400000010ff */
[----:B------:R-:W-:Y:S02]  /*16fc0*/  F2FP.BF16.F32.PACK_AB R24, R57, R56 ;  /* 0x000000383918723e */ /* 0x000fe400000010ff */
[----:B------:R-:W-:Y:S01]  /*16fd0*/  F2FP.BF16.F32.PACK_AB R25, R59, R58 ;  /* 0x0000003a3b19723e */ /* 0x000fe200000010ff */
[----:B------:R-:W-:Y:S01]  /*16fe0*/  STSM.16.M88.4 [R78], R12 ;  /* 0x0000000c4e007844 */ /* 0x000fe20000000200 */
[----:B------:R-:W-:-:S02]  /*16ff0*/  F2FP.BF16.F32.PACK_AB R26, R61, R60 ;  /* 0x0000003c3d1a723e */ /* 0x000fc400000010ff */
[----:B------:R-:W-:Y:S02]  /*17000*/  F2FP.BF16.F32.PACK_AB R27, R63, R62 ;  /* 0x0000003e3f1b723e */ /* 0x000fe400000010ff */
[----:B------:R-:W-:Y:S02]  /*17010*/  MOV R40, R32 ;  /* 0x0000002000287202 */ /* 0x000fe40000000f00 */
[----:B------:R-:W-:Y:S01]  /*17020*/  ISETP.NE.U32.AND P0, PT, RZ, UR4, PT ;  /* 0x00000004ff007c0c */ /* 0x000fe2000bf05070 */
[----:B------:R2:W-:Y:S01]  /*17030*/  STSM.16.M88.4 [R28], R24 ;  /* 0x000000181c007844 */ /* 0x0005e20000000200 */
[----:B-1----:R-:W-:Y:S02]  /*17040*/  IADD3 R8, P1, R186, UR4, RZ ;  /* 0x00000004ba087c10 */ /* 0x002fe4000ff3e0ff */
[----:B------:R-:W-:Y:S02]  /*17050*/  F2FP.BF16.F32.PACK_AB R32, R65, R64 ;  /* 0x000000404120723e */ /* 0x000fe400000010ff */
[----:B------:R-:W-:-:S02]  /*17060*/  F2FP.BF16.F32.PACK_AB R33, R67, R66 ;  /* 0x000000424321723e */ /* 0x000fc400000010ff */
[----:B------:R-:W-:Y:S02]  /*17070*/  F2FP.BF16.F32.PACK_AB R34, R69, R68 ;  /* 0x000000444522723e */ /* 0x000fe400000010ff */
[----:B------:R-:W-:Y:S02]  /*17080*/  F2FP.BF16.F32.PACK_AB R37, R75, R74 ;  /* 0x0000004a4b25723e */ /* 0x000fe400000010ff */
[----:B------:R-:W-:Y:S01]  /*17090*/  F2FP.BF16.F32.PACK_AB R4, R81, R80 ;  /* 0x000000505104723e */ /* 0x000fe200000010ff */
[----:B------:R-:W-:Y:S01]  /*170a0*/  STSM.16.M88.4 [R71], R32 ;  /* 0x0000002047007844 */ /* 0x000fe20000000200 */
[----:B------:R-:W-:Y:S02]  /*170b0*/  F2FP.BF16.F32.PACK_AB R5, R83, R82 ;  /* 0x000000525305723e */ /* 0x000fe400000010ff */
[----:B------:R-:W-:Y:S01]  /*170c0*/  F2FP.BF16.F32.PACK_AB R6, R85, R84 ;  /* 0x000000545506723e */ /* 0x000fe200000010ff */
[----:B------:R-:W-:Y:S01]  /*170d0*/  STSM.16.M88.4 [R70], R36 ;  /* 0x0000002446007844 */ /* 0x000fe20000000200 */
[----:B------:R-:W-:Y:S01]  /*170e0*/  F2FP.BF16.F32.PACK_AB R7, R87, R86 ;  /* 0x000000565707723e */ /* 0x000fe200000010ff */
[----:B--2---:R-:W1:Y:S01]  /*170f0*/  LDC R28, c[0x0][0xbe8] ;  /* 0x0002fa00ff1c7b82 */ /* 0x004e620000000800 */
[----:B------:R-:W-:-:S02]  /*17100*/  ISETP.NE.AND.EX P0, PT, RZ, UR5, PT, P0 ;  /* 0x00000005ff007c0c */ /* 0x000fc4000bf05300 */
[----:B------:R-:W-:Y:S01]  /*17110*/  IADD3.X R9, R187, UR5, RZ, P1, !PT ;  /* 0x00000005bb097c10 */ /* 0x000fe20008ffe4ff */
[----:B------:R-:W-:Y:S01]  /*17120*/  ULDC.64 UR4, c[0x0][0xc08] ;  /* 0x0003020000047ab9 */ /* 0x000fe20000000a00 */
[----:B------:R2:W-:Y:S03]  /*17130*/  STSM.16.M88.4 [R40], R4 ;  /* 0x0000000428007844 */ /* 0x0005e60000000200 */
[----:B------:R-:W-:Y:S01]  /*17140*/  BAR.SYNC.DEFER_BLOCKING 0x1, 0x100 ;  /* 0x0044000000007b1d */ /* 0x000fe20000010000 */
[----:B------:R-:W-:-:S04]  /*17150*/  ISETP.NE.U32.AND P2, PT, RZ, UR4, PT ;  /* 0x00000004ff007c0c */ /* 0x000fc8000bf45070 */
[----:B------:R-:W-:-:S13]  /*17160*/  ISETP.NE.AND.EX P2, PT, RZ, UR5, PT, P2 ;  /* 0x00000005ff007c0c */ /* 0x000fda000bf45320 */
[----:B------:R-:W-:Y:S01]  /*17170*/  @P2 IADD3 R186, P3, R186, UR4, RZ ;  /* 0x00000004baba2c10 */ /* 0x000fe2000ff7e0ff */
[----:B------:R-:W-:Y:S02]  /*17180*/  ULDC UR4, c[0x0][0xa88] ;  /* 0x0002a20000047ab9 */ /* 0x000fe40000000800 */
[----:B--2---:R-:W-:Y:S01]  /*17190*/  IMAD.U32 R7, RZ, RZ, UR4 ;  /* 0x00000004ff077e24 */ /* 0x004fe2000f8e00ff */
[----:B------:R-:W-:Y:S01]  /*171a0*/  @P2 IADD3.X R187, R187, UR5, RZ, P3, !PT ;  /* 0x00000005bbbb2c10 */ /* 0x000fe20009ffe4ff */
[----:B------:R2:W5:Y:S01]  /*171b0*/  @P0 LDG.E R48, desc[UR60][R8.64] ;  /* 0x0000003c08300981 */ /* 0x000562000c1e1900 */
[----:B-1----:R-:W-:-:S03]  /*171c0*/  ISETP.NE.AND P1, PT, R28, 0x1, PT ;  /* 0x000000011c00780c */ /* 0x002fc60003f25270 */
[----:B------:R2:W5:Y:S10]  /*171d0*/  @P2 LDG.E R7, desc[UR60][R186.64] ;  /* 0x0000003cba072981 */ /* 0x000574000c1e1900 */
[----:B------:R-:W1:Y:S08]  /*171e0*/  @P1 LDC R10, c[0x0][0xbec] ;  /* 0x0002fb00ff0a1b82 */ /* 0x000e700000000800 */
[----:B------:R-:W3:Y:S01]  /*171f0*/  @P1 LDC R11, c[0x0][0xbf0] ;  /* 0x0002fc00ff0b1b82 */ /* 0x000ee20000000800 */
[----:B--2---:R-:W-:Y:S05]  /*17200*/  @P2 BRA `(.L_x_646) ;  /* 0x0000000000102947 */ /* 0x004fea0003800000 */
[----:B------:R-:W-:Y:S05]  /*17210*/  @!P0 BRA `(.L_x_646) ;  /* 0x00000000000c8947 */ /* 0x000fea0003800000 */
[----:B------:R-:W2:Y:S04]  /*17220*/  LDG.E R4, desc[UR60][R8.64] ;  /* 0x0000003c08047981 */ /* 0x000ea8000c1e1900 */
[----:B-----5:R-:W2:Y:S02]  /*17230*/  LDG.E R7, desc[UR60][R8.64+0x4] ;  /* 0x0000043c08077981 */ /* 0x020ea4000c1e1900 */
[----:B--2---:R-:W-:-:S07]  /*17240*/  IMAD.IADD R7, R7, 0x1, -R4 ;  /* 0x0000000107077824 */ /* 0x004fce00078e0a04 */
.L_x_646:
[----:B------:R-:W-:Y:S01]  /*17250*/  SHF.R.S32.HI R54, RZ, 0x1f, R185 ;  /* 0x0000001fff367819 */ /* 0x000fe200000114b9 */
[----:B------:R-:W-:Y:S01]  /*17260*/  ULDC.64 UR4, c[0x0][0xb90] ;  /* 0x0002e40000047ab9 */ /* 0x000fe20000000a00 */
[C---:B------:R-:W-:Y:S01]  /*17270*/  LEA R15, R190.reuse, R228, 0x7 ;  /* 0x000000e4be0f7211 */ /* 0x040fe200078e38ff */
[----:B------:R-:W-:Y:S01]  /*17280*/  IMAD R14, R190, 0x80, R226 ;  /* 0x00000080be0e7824 */ /* 0x000fe200078e02e2 */
[----:B-----5:R-:W-:Y:S01]  /*17290*/  SHF.R.S32.HI R49, RZ, 0x1f, R48 ;  /* 0x0000001fff317819 */ /* 0x020fe20000011430 */
[----:B------:R-:W-:Y:S01]  /*172a0*/  IMAD R4, R54, UR4, RZ ;  /* 0x0000000436047c24 */ /* 0x000fe2000f8e02ff */
[----:B------:R-:W-:Y:S01]  /*172b0*/  SEL R193, R193, RZ, !P0 ;  /* 0x000000ffc1c17207 */ /* 0x000fe20004000000 */
[----:B-1----:R-:W-:Y:S01]  /*172c0*/  @P1 IMAD.HI.U32 R6, R15, R10, RZ ;  /* 0x0000000a0f061227 */ /* 0x002fe200078e00ff */
[----:B------:R-:W-:-:S03]  /*172d0*/  SEL R55, R188, RZ, !P0 ;  /* 0x000000ffbc377207 */ /* 0x000fc60004000000 */
[----:B------:R-:W-:Y:S01]  /*172e0*/  IMAD.MOV.U32 R9, RZ, RZ, R15 ;  /* 0x000000ffff097224 */ /* 0x000fe200078e000f */
[----:B---3--:R-:W-:Y:S01]  /*172f0*/  @P1 SHF.R.U32.HI R9, RZ, R11, R6 ;  /* 0x0000000bff091219 */ /* 0x008fe20000011606 */
[C---:B------:R-:W-:Y:S02]  /*17300*/  IMAD R13, R185.reuse, UR5, R4 ;  /* 0x00000005b90d7c24 */ /* 0x040fe4000f8e0204 */
[----:B------:R-:W-:Y:S01]  /*17310*/  IMAD.WIDE.U32 R4, R185, UR4, R48 ;  /* 0x00000004b9047c25 */ /* 0x000fe2000f8e0030 */
[----:B------:R-:W-:-:S03]  /*17320*/  ULDC.64 UR4, c[0x0][0xb98] ;  /* 0x0002e60000047ab9 */ /* 0x000fc60000000a00 */
[----:B------:R-:W-:Y:S02]  /*17330*/  IMAD R11, R192, 0x40, R182 ;  /* 0x00000040c00b7824 */ /* 0x000fe400078e02b6 */
        /* <DEDUP_REMOVED lines=14> */
[----:B------:R-:W-:Y:S01]  /*17420*/  IMAD R57, R7, R28, RZ ;  /* 0x0000001c07397224 */ /* 0x000fe200078e02ff */
[----:B------:R-:W-:-:S02]  /*17430*/  IADD3.X R5, R13, R5, R8, P2, !PT ;  /* 0x000000050d057210 */ /* 0x000fc400017fe408 */
[----:B------:R-:W-:Y:S01]  /*17440*/  IADD3 R9, P3, R20, 0x2000, RZ ;  /* 0x0000200014097810 */ /* 0x000fe20007f7e0ff */
[----:B------:R-:W-:Y:S01]  /*17450*/  IMAD R6, R6, UR4, RZ ;  /* 0x0000000406067c24 */ /* 0x000fe2000f8e02ff */
[C---:B------:R-:W-:Y:S01]  /*17460*/  IADD3 R25, P2, R20.reuse, 0x3000, RZ ;  /* 0x0000300014197810 */ /* 0x040fe20007f5e0ff */
[----:B------:R-:W-:Y:S01]  /*17470*/  IMAD.WIDE.U32 R4, R11, UR4, R4 ;  /* 0x000000040b047c25 */ /* 0x000fe2000f8e0004 */
[----:B------:R-:W-:Y:S02]  /*17480*/  LOP3.LUT R12, R9, 0x380, RZ, 0xc0, !PT ;  /* 0x00000380090c7812 */ /* 0x000fe400078ec0ff */
[----:B------:R-:W-:Y:S01]  /*17490*/  IADD3 R15, P0, R20, 0x1000, RZ ;  /* 0x00001000140f7810 */ /* 0x000fe20007f1e0ff */
[----:B------:R-:W-:Y:S01]  /*174a0*/  IMAD R13, R11, UR5, R6 ;  /* 0x000000050b0d7c24 */ /* 0x000fe2000f8e0206 */
[----:B------:R-:W-:Y:S01]  /*174b0*/  ULDC.64 UR4, c[0x0][0xb50] ;  /* 0x0002d40000047ab9 */ /* 0x000fe20000000a00 */
[----:B------:R-:W-:Y:S02]  /*174c0*/  SHF.R.U64 R12, R12, 0x3, RZ ;  /* 0x000000030c0c7819 */ /* 0x000fe400000012ff */
[----:B------:R-:W-:Y:S01]  /*174d0*/  IMAD.IADD R5, R5, 0x1, R13 ;  /* 0x0000000105057824 */ /* 0x000fe200078e020d */
[----:B------:R-:W-:Y:S01]  /*174e0*/  LEA R6, P4, R4, UR4, 0x2 ;  /* 0x0000000404067c11 */ /* 0x000fe2000f8810ff */
[----:B------:R-:W-:Y:S01]  /*174f0*/  IMAD.X R13, RZ, RZ, R21, P3 ;  /* 0x000000ffff0d7224 */ /* 0x000fe200018e0615 */
[----:B------:R-:W-:-:S02]  /*17500*/  LOP3.LUT R24, R25, 0x380, RZ, 0xc0, !PT ;  /* 0x0000038019187812 */ /* 0x000fc400078ec0ff */
[----:B------:R-:W-:Y:S01]  /*17510*/  LEA.HI.X R10, R4, UR5, R5, 0x2, P4 ;  /* 0x00000005040a7c11 */ /* 0x000fe2000a0f1405 */
[----:B------:R-:W-:Y:S01]  /*17520*/  SHFL.IDX PT, R50, R6, RZ, 0x1c1f ;  /* 0x001c1fff06327589 */ /* 0x000fe200000e0000 */
[----:B------:R-:W-:Y:S01]  /*17530*/  LOP3.LUT R12, R12, R9, RZ, 0x3c, !PT ;  /* 0x000000090c0c7212 */ /* 0x000fe200078e3cff */
[--C-:B------:R-:W-:Y:S01]  /*17540*/  IMAD.X R9, RZ, RZ, R21.reuse, P0 ;  /* 0x000000ffff097224 */ /* 0x100fe200000e0615 */
[----:B------:R-:W-:Y:S01]  /*17550*/  SHF.R.U64 R24, R24, 0x3, RZ ;  /* 0x0000000318187819 */ /* 0x000fe200000012ff */
[----:B------:R-:W1:Y:S01]  /*17560*/  SHFL.IDX PT, R51, R10, RZ, 0x1c1f ;  /* 0x001c1fff0a337589 */ /* 0x000e6200000e0000 */
[----:B------:R-:W-:Y:S01]  /*17570*/  LOP3.LUT P0, RZ, R196, 0x3, RZ, 0xc0, !PT ;  /* 0x00000003c4ff7812 */ /* 0x000fe2000780c0ff */
[----:B------:R-:W-:Y:S01]  /*17580*/  ULDC.64 UR4, c[0x0][0xaa0] ;  /* 0x0002a80000047ab9 */ /* 0x000fe20000000a00 */
[----:B------:R-:W-:Y:S01]  /*17590*/  LOP3.LUT R24, R24, R25, RZ, 0x3c, !PT ;  /* 0x0000001918187212 */ /* 0x000fe200078e3cff */
[----:B------:R-:W-:Y:S01]  /*175a0*/  SHFL.IDX PT, R52, R6, 0x1, 0x1c1f ;  /* 0x003c1f0006347f89 */ /* 0x000fe200000e0000 */
[----:B------:R-:W-:Y:S01]  /*175b0*/  IMAD.X R25, RZ, RZ, R21, P2 ;  /* 0x000000ffff197224 */ /* 0x000fe200010e0615 */
[----:B------:R-:W-:-:S02]  /*175c0*/  IADD3 R4, R14, 0x8, RZ ;  /* 0x000000080e047810 */ /* 0x000fc40007ffe0ff */
[----:B------:R-:W2:Y:S01]  /*175d0*/  SHFL.IDX PT, R53, R10, 0x1, 0x1c1f ;  /* 0x003c1f000a357f89 */ /* 0x000ea200000e0000 */
[-C--:B------:R-:W-:Y:S02]  /*175e0*/  ISETP.GE.OR P2, PT, R14, R57.reuse, P0 ;  /* 0x000000390e00720c */ /* 0x080fe40000746670 */
[----:B------:R-:W-:Y:S02]  /*175f0*/  ISETP.GE.OR P0, PT, R4, R57, P0 ;  /* 0x000000390400720c */ /* 0x000fe40000706670 */
[C---:B------:R-:W-:Y:S02]  /*17600*/  IADD3 R5, P3, R20.reuse, 0x7000, RZ ;  /* 0x0000700014057810 */ /* 0x040fe40007f7e0ff */
[C---:B------:R-:W-:Y:S02]  /*17610*/  IADD3 R41, P4, R20.reuse, 0x6000, RZ ;  /* 0x0000600014297810 */ /* 0x040fe40007f9e0ff */
[----:B------:R-:W-:Y:S01]  /*17620*/  LOP3.LUT R7, R20, 0x380, RZ, 0xc0, !PT ;  /* 0x0000038014077812 */ /* 0x000fe200078ec0ff */
[----:B------:R-:W-:Y:S01]  /*17630*/  IMAD.X R45, RZ, RZ, R21, P3 ;  /* 0x000000ffff2d7224 */ /* 0x000fe200018e0615 */
[----:B------:R-:W-:-:S02]  /*17640*/  LOP3.LUT R4, R5, 0x380, RZ, 0xc0, !PT ;  /* 0x0000038005047812 */ /* 0x000fc400078ec0ff */
[----:B------:R-:W-:Y:S02]  /*17650*/  LOP3.LUT R36, R37, 0x380, RZ, 0xc0, !PT ;  /* 0x0000038025247812 */ /* 0x000fe400078ec0ff */
[----:B------:R-:W-:Y:S01]  /*17660*/  LOP3.LUT R40, R41, 0x380, RZ, 0xc0, !PT ;  /* 0x0000038029287812 */ /* 0x000fe200078ec0ff */
[----:B-1----:R1:W-:Y:S01]  /*17670*/  @!P2 ST.E desc[UR60][R50.64], R0 ;  /* 0x000000003200a985 */ /* 0x0023e2000c10193c */
[----:B------:R-:W-:Y:S02]  /*17680*/  SHF.R.U64 R7, R7, 0x3, RZ ;  /* 0x0000000307077819 */ /* 0x000fe400000012ff */
[----:B------:R-:W-:Y:S02]  /*17690*/  SHF.R.U64 R4, R4, 0x3, RZ ;  /* 0x0000000304047819 */ /* 0x000fe400000012ff */
[----:B------:R-:W-:Y:S02]  /*176a0*/  SHF.R.U64 R32, R32, 0x3, RZ ;  /* 0x0000000320207819 */ /* 0x000fe400000012ff */
[----:B------:R-:W-:Y:S01]  /*176b0*/  SHF.R.U64 R36, R36, 0x3, RZ ;  /* 0x0000000324247819 */ /* 0x000fe200000012ff */
[----:B--2---:R2:W-:Y:S01]  /*176c0*/  @!P0 ST.E desc[UR60][R52.64], R3 ;  /* 0x0000000334008985 */ /* 0x0045e2000c10193c */
[----:B------:R-:W-:-:S02]  /*176d0*/  SHF.R.U64 R40, R40, 0x3, RZ ;  /* 0x0000000328287819 */ /* 0x000fc400000012ff */
[----:B------:R-:W-:Y:S01]  /*176e0*/  LOP3.LUT R20, R7, R20, RZ, 0x3c, !PT ;  /* 0x0000001407147212 */ /* 0x000fe200078e3cff */
[----:B-1----:R-:W1:Y:S01]  /*176f0*/  @P1 LDC R51, c[0x0][0xbec] ;  /* 0x0002fb00ff331b82 */ /* 0x002e620000000800 */
[----:B------:R-:W-:Y:S01]  /*17700*/  LOP3.LUT R32, R32, R33, RZ, 0x3c, !PT ;  /* 0x0000002120207212 */ /* 0x000fe200078e3cff */
[--C-:B------:R-:W-:Y:S01]  /*17710*/  IMAD.X R33, RZ, RZ, R21.reuse, P6 ;  /* 0x000000ffff217224 */ /* 0x100fe200030e0615 */
[----:B------:R-:W-:Y:S01]  /*17720*/  LOP3.LUT R36, R36, R37, RZ, 0x3c, !PT ;  /* 0x0000002524247212 */ /* 0x000fe200078e3cff */
[--C-:B------:R-:W-:Y:S01]  /*17730*/  IMAD.X R37, RZ, RZ, R21.reuse, P5 ;  /* 0x000000ffff257224 */ /* 0x100fe200028e0615 */
[----:B------:R-:W-:Y:S01]  /*17740*/  LOP3.LUT R40, R40, R41, RZ, 0x3c, !PT ;  /* 0x0000002928287212 */ /* 0x000fe200078e3cff */
[----:B------:R-:W-:Y:S01]  /*17750*/  IMAD.X R41, RZ, RZ, R21, P4 ;  /* 0x000000ffff297224 */ /* 0x000fe200020e0615 */
[----:B------:R-:W-:Y:S01]  /*17760*/  LOP3.LUT R44, R4, R5, RZ, 0x3c, !PT ;  /* 0x00000005042c7212 */ /* 0x000fe200078e3cff */
[----:B--2---:R-:W-:Y:S01]  /*17770*/  IMAD R3, R49, UR4, RZ ;  /* 0x0000000431037c24 */ /* 0x004fe2000f8e02ff */
[----:B------:R2:W5:Y:S01]  /*17780*/  LD.E.128 R4, desc[UR60][R20.64] ;  /* 0x0000003c14047980 */ /* 0x000562000c101d00 */
[----:B------:R-:W3:Y:S01]  /*17790*/  @P1 LDC R49, c[0x0][0xbf0] ;  /* 0x0002fc00ff311b82 */ /* 0x000ee20000000800 */
[----:B------:R-:W-:Y:S01]  /*177a0*/  LOP3.LUT R8, R15, 0x380, RZ, 0xc0, !PT ;  /* 0x000003800f087812 */ /* 0x000fe200078ec0ff */
[----:B------:R-:W-:Y:S01]  /*177b0*/  IMAD R3, R48, UR5, R3 ;  /* 0x0000000530037c24 */ /* 0x000fe2000f8e0203 */
[----:B------:R-:W5:Y:S02]  /*177c0*/  LD.E.128 R24, desc[UR60][R24.64] ;  /* 0x0000003c18187980 */ /* 0x000f64000c101d00 */
[----:B------:R-:W-:-:S02]  /*177d0*/  SHF.R.U64 R8, R8, 0x3, RZ ;  /* 0x0000000308087819 */ /* 0x000fc400000012ff */
[----:B------:R-:W5:Y:S01]  /*177e0*/  LD.E.128 R32, desc[UR60][R32.64] ;  /* 0x0000003c20207980 */ /* 0x000f62000c101d00 */
[----:B--2---:R-:W-:Y:S01]  /*177f0*/  IMAD.WIDE.U32 R20, R48, UR4, RZ ;  /* 0x0000000430147c25 */ /* 0x004fe2000f8e00ff */
[----:B------:R-:W-:Y:S01]  /*17800*/  ULDC.64 UR4, c[0x0][0xae8] ;  /* 0x0002ba0000047ab9 */ /* 0x000fe20000000a00 */
[----:B------:R-:W-:Y:S01]  /*17810*/  LOP3.LUT R8, R8, R15, RZ, 0x3c, !PT ;  /* 0x0000000f08087212 */ /* 0x000fe200078e3cff */
[----:B------:R-:W5:Y:S01]  /*17820*/  LD.E.128 R36, desc[UR60][R36.64] ;  /* 0x0000003c24247980 */ /* 0x000f62000c101d00 */
[----:B------:R-:W-:Y:S01]  /*17830*/  IMAD.IADD R21, R21, 0x1, R3 ;  /* 0x0000000115157824 */ /* 0x000fe200078e0203 */
[----:B------:R-:W-:Y:S01]  /*17840*/  LEA R3, R184, R192, 0x5 ;  /* 0x000000c0b8037211 */ /* 0x000fe200078e28ff */
[----:B------:R-:W-:Y:S01]  /*17850*/  IMAD R0, R54, UR4, RZ ;  /* 0x0000000436007c24 */ /* 0x000fe2000f8e02ff */
[----:B------:R-:W5:Y:S03]  /*17860*/  LD.E.128 R12, desc[UR60][R12.64] ;  /* 0x0000003c0c0c7980 */ /* 0x000f66000c101d00 */
[----:B------:R-:W-:Y:S01]  /*17870*/  IMAD R50, R190, 0x80, R3 ;  /* 0x00000080be327824 */ /* 0x000fe200078e0203 */
[----:B------:R-:W5:Y:S01]  /*17880*/  LD.E.128 R8, desc[UR60][R8.64] ;  /* 0x0000003c08087980 */ /* 0x000f62000c101d00 */
[----:B------:R-:W-:-:S02]  /*17890*/  IMAD R3, R185, UR5, R0 ;  /* 0x00000005b9037c24 */ /* 0x000fc4000f8e0200 */
[----:B------:R-:W-:Y:S01]  /*178a0*/  IMAD.WIDE.U32 R20, R185, UR4, R20 ;  /* 0x00000004b9147c25 */ /* 0x000fe2000f8e0014 */
[----:B------:R-:W-:Y:S01]  /*178b0*/  ULDC.64 UR4, c[0x0][0xaf0] ;  /* 0x0002bc0000047ab9 */ /* 0x000fe20000000a00 */
[----:B------:R-:W5:Y:S02]  /*178c0*/  LD.E.128 R40, desc[UR60][R40.64] ;  /* 0x0000003c28287980 */ /* 0x000f64000c101d00 */
[----:B-1----:R-:W-:Y:S02]  /*178d0*/  @P1 IMAD.HI.U32 R0, R50, R51, RZ ;  /* 0x0000003332001227 */ /* 0x002fe400078e00ff */
[----:B------:R-:W5:Y:S02]  /*178e0*/  LD.E.128 R44, desc[UR60][R44.64] ;  /* 0x0000003c2c2c7980 */ /* 0x000f64000c101d00 */
[----:B------:R-:W-:Y:S02]  /*178f0*/  IMAD.IADD R21, R21, 0x1, R3 ;  /* 0x0000000115157824 */ /* 0x000fe400078e0203 */
[----:B------:R-:W-:Y:S01]  /*17900*/  IMAD.MOV.U32 R3, RZ, RZ, R50 ;  /* 0x000000ffff037224 */ /* 0x000fe200078e0032 */
[----:B---3--:R-:W-:Y:S01]  /*17910*/  @P1 SHF.R.U32.HI R3, RZ, R49, R0 ;  /* 0x00000031ff031219 */ /* 0x008fe20000011600 */
[----:B------:R-:W-:Y:S01]  /*17920*/  IMAD R48, R193, UR4, RZ ;  /* 0x00000004c1307c24 */ /* 0x000fe2000f8e02ff */
[----:B------:R-:W-:Y:S01]  /*17930*/  @!PT LDS RZ, [RZ] ;  /* 0x00000000fffff984 */ /* 0x000fe20000000800 */
[----:B------:R-:W-:Y:S01]  /*17940*/  @!PT LDS RZ, [RZ] ;  /* 0x00000000fffff984 */ /* 0x000fe20000000800 */
[----:B------:R-:W-:Y:S01]  /*17950*/  @!PT LDS RZ, [RZ] ;  /* 0x00000000fffff984 */ /* 0x000fe20000000800 */
[----:B------:R-:W-:Y:S01]  /*17960*/  @!PT LDS RZ, [RZ] ;  /* 0x00000000fffff984 */ /* 0x000fe20000000800 */
[----:B------:R1:W-:Y:S06]  /*17970*/  MEMBAR.ALL.CTA ;  /* 0x0000000000007992 */ /* 0x0003ec0000008000 */
[----:B-1----:R-:W1:Y:S01]  /*17980*/  FENCE.VIEW.ASYNC.S ;  /* 0x00000000000073c6 */ /* 0x002e620000000000 */
        /* <DEDUP_REMOVED lines=12> */
[----:B------:R-:W-:Y:S02]  /*17a50*/  IMAD R50, R190, 0x80, R192 ;  /* 0x00000080be327824 */ /* 0x000fe400078e02c0 */
[----:B------:R-:W-:Y:S02]  /*17a60*/  IMAD.IADD R21, R21, 0x1, R51 ;  /* 0x0000000115157824 */ /* 0x000fe400078e0233 */
[----:B------:R-:W-:Y:S01]  /*17a70*/  IMAD R28, R0, UR4, RZ ;  /* 0x00000004001c7c24 */ /* 0x000fe2000f8e02ff */
[C---:B------:R-:W-:Y:S01]  /*17a80*/  IADD3 R0, R50.reuse, 0x20, RZ ;  /* 0x0000002032007810 */ /* 0x040fe20007ffe0ff */
[----:B------:R-:W-:Y:S01]  /*17a90*/  IMAD.WIDE.U32 R20, R49, UR4, R20 ;  /* 0x0000000431147c25 */ /* 0x000fe2000f8e0014 */
[----:B------:R-:W-:-:S03]  /*17aa0*/  ISETP.GE.AND P2, PT, R50, R57, PT ;  /* 0x000000393200720c */ /* 0x000fc60003f46270 */
[----:B------:R-:W-:Y:S01]  /*17ab0*/  IMAD R51, R49, UR5, R28 ;  /* 0x0000000531337c24 */ /* 0x000fe2000f8e021c */
[-C--:B------:R-:W-:Y:S01]  /*17ac0*/  ISETP.GE.AND P0, PT, R0, R57.reuse, PT ;  /* 0x000000390000720c */ /* 0x080fe20003f06270 */
[----:B------:R-:W-:Y:S01]  /*17ad0*/  VIADD R0, R2, 0x2a820 ;  /* 0x0002a82002007836 */ /* 0x000fe20000000000 */
[----:B------:R-:W-:Y:S01]  /*17ae0*/  ULDC.64 UR4, c[0x0][0xa80] ;  /* 0x0002a00000047ab9 */ /* 0x000fe20000000a00 */
[----:B------:R-:W-:Y:S01]  /*17af0*/  VIADD R3, R50, 0x40 ;  /* 0x0000004032037836 */ /* 0x000fe20000000000 */
[C---:B------:R-:W-:Y:S01]  /*17b00*/  LEA R28, P3, R20.reuse, UR4, 0x1 ;  /* 0x00000004141c7c11 */ /* 0x040fe2000f8608ff */
[----:B------:R-:W-:Y:S01]  /*17b10*/  IMAD.IADD R21, R21, 0x1, R51 ;  /* 0x0000000115157824 */ /* 0x000fe200078e0233 */
[----:B------:R-:W-:Y:S02]  /*17b20*/  PRMT R0, RZ, 0x654, R0 ;  /* 0x00000654ff007816 */ /* 0x000fe40000000000 */
[----:B------:R-:W-:Y:S02]  /*17b30*/  ISETP.GE.AND P1, PT, R3, R57, PT ;  /* 0x000000390300720c */ /* 0x000fe40003f26270 */
[----:B------:R-:W-:Y:S01]  /*17b40*/  LEA.HI.X R3, R20, UR5, R21, 0x1, P3 ;  /* 0x0000000514037c11 */ /* 0x000fe200098f0c15 */
[----:B-1----:R1:W-:Y:S01]  /*17b50*/  SYNCS.ARRIVE.TRANS64.RED.A1T0 RZ, [R0+URZ], RZ ;  /* 0x000000ff00ff79a7 */ /* 0x0023e2000810043f */
[----:B------:R2:W3:Y:S01]  /*17b60*/  SHFL.IDX PT, R48, R28, RZ, 0x181f ;  /* 0x00181fff1c307589 */ /* 0x0004e200000e0000 */
[----:B------:R-:W-:Y:S01]  /*17b70*/  BSSY B1, `(.L_x_647) ;  /* 0x000000e000017945 */ /* 0x000fe20003800000 */
[----:B------:R-:W-:-:S02]  /*17b80*/  SHF.R.S32.HI R56, RZ, 0x1f, R183 ;  /* 0x0000001fff387819 */ /* 0x000fc400000114b7 */
[----:B------:R-:W-:Y:S01]  /*17b90*/  SHF.R.S32.HI R58, RZ, 0x1f, R182 ;  /* 0x0000001fff3a7819 */ /* 0x000fe200000114b6 */
[----:B-1----:R2:W1:Y:S01]  /*17ba0*/  SHFL.IDX PT, R0, R3, RZ, 0x181f ;  /* 0x00181fff03007589 */ /* 0x00246200000e0000 */
[----:B------:R-:W-:Y:S05]  /*17bb0*/  @P2 BRA `(.L_x_648) ;  /* 0x0000000000242947 */ /* 0x000fea0003800000 */
[----:B------:R-:W-:Y:S02]  /*17bc0*/  ULDC UR4, c[0x0][0xac8] ;  /* 0x0002b20000047ab9 */ /* 0x000fe40000000800 */
[----:B------:R-:W-:Y:S02]  /*17bd0*/  ISETP.GE.AND P2, PT, R182, UR4, PT ;  /* 0x00000004b6007c0c */ /* 0x000fe4000bf46270 */
[----:B------:R-:W-:-:S11]  /*17be0*/  ISETP.GE.AND P3, PT, R183, UR4, PT ;  /* 0x00000004b7007c0c */ /* 0x000fd6000bf66270 */
[CC--:B---3--:R-:W-:Y:S02]  /*17bf0*/  @!P2 LEA R20, P4, R182.reuse, R48.reuse, 0x1 ;  /* 0x00000030b614a211 */ /* 0x0c8fe400078808ff */
[C---:B------:R-:W-:Y:S02]  /*17c00*/  @!P3 LEA R48, P5, R183.reuse, R48, 0x1 ;  /* 0x00000030b730b211 */ /* 0x040fe400078a08ff */
[-C--:B-1----:R-:W-:Y:S02]  /*17c10*/  @!P2 LEA.HI.X R21, R182, R0.reuse, R58, 0x1, P4 ;  /* 0x00000000b615a211 */ /* 0x082fe400020f0c3a */
[----:B------:R-:W-:-:S03]  /*17c20*/  @!P3 LEA.HI.X R49, R183, R0, R56, 0x1, P5 ;  /* 0x00000000b731b211 */ /* 0x000fc600028f0c38 */
[----:B-----5:R4:W-:Y:S04]  /*17c30*/  @!P2 ST.E.128 desc[UR60][R20.64], R4 ;  /* 0x000000041400a985 */ /* 0x0209e8000c101d3c */
[----:B------:R4:W-:Y:S02]  /*17c40*/  @!P3 ST.E.128 desc[UR60][R48.64], R32 ;  /* 0x000000203000b985 */ /* 0x0009e4000c101d3c */
.L_x_648:
[----:B------:R-:W-:Y:S05]  /*17c50*/  BSYNC B1 ;  /* 0x0000000000017941 */ /* 0x000fea0003800000 */
.L_x_647:
[----:B-1----:R1:W0:Y:S01]  /*17c60*/  SHFL.IDX PT, R0, R3, 0x1, 0x181f ;  /* 0x00381f0003007f89 */ /* 0x00222200000e0000 */
[----:B------:R-:W-:Y:S03]  /*17c70*/  BSSY B1, `(.L_x_649) ;  /* 0x000000c000017945 */ /* 0x000fe60003800000 */
[----:B----45:R1:W4:Y:S01]  /*17c80*/  SHFL.IDX PT, R6, R28, 0x1, 0x181f ;  /* 0x00381f001c067f89 */ /* 0x03032200000e0000 */
[----:B------:R-:W-:Y:S05]  /*17c90*/  @P0 BRA `(.L_x_650) ;  /* 0x0000000000240947 */ /* 0x000fea0003800000 */
[----:B------:R-:W-:Y:S02]  /*17ca0*/  ULDC UR4, c[0x0][0xac8] ;  /* 0x0002b20000047ab9 */ /* 0x000fe40000000800 */
[----:B------:R-:W-:Y:S02]  /*17cb0*/  ISETP.GE.AND P3, PT, R182, UR4, PT ;  /* 0x00000004b6007c0c */ /* 0x000fe4000bf66270 */
[----:B------:R-:W-:-:S11]  /*17cc0*/  ISETP.GE.AND P4, PT, R183, UR4, PT ;  /* 0x00000004b7007c0c */ /* 0x000fd6000bf86270 */
[CC--:B----4-:R-:W-:Y:S02]  /*17cd0*/  @!P3 LEA R4, P0, R182.reuse, R6.reuse, 0x1 ;  /* 0x00000006b604b211 */ /* 0x0d0fe400078008ff */
[C---:B------:R-:W-:Y:S02]  /*17ce0*/  @!P4 LEA R6, P2, R183.reuse, R6, 0x1 ;  /* 0x00000006b706c211 */ /* 0x040fe400078408ff */
[-C--:B0-----:R-:W-:Y:S02]  /*17cf0*/  @!P3 LEA.HI.X R5, R182, R0.reuse, R58, 0x1, P0 ;  /* 0x00000000b605b211 */ /* 0x081fe400000f0c3a */
[----:B------:R-:W-:-:S03]  /*17d00*/  @!P4 LEA.HI.X R7, R183, R0, R56, 0x1, P2 ;  /* 0x00000000b707c211 */ /* 0x000fc600010f0c38 */
[----:B------:R0:W-:Y:S04]  /*17d10*/  @!P3 ST.E.128 desc[UR60][R4.64], R8 ;  /* 0x000000080400b985 */ /* 0x0001e8000c101d3c */
[----:B------:R0:W-:Y:S02]  /*17d20*/  @!P4 ST.E.128 desc[UR60][R6.64], R36 ;  /* 0x000000240600c985 */ /* 0x0001e4000c101d3c */
.L_x_650:
[----:B------:R-:W-:Y:S05]  /*17d30*/  BSYNC B1 ;  /* 0x0000000000017941 */ /* 0x000fea0003800000 */
.L_x_649:
[----:B0-----:R0:W0:Y:S01]  /*17d40*/  SHFL.IDX PT, R0, R3, 0x2, 0x181f ;  /* 0x00581f0003007f89 */ /* 0x00102200000e0000 */
[----:B------:R-:W-:Y:S03]  /*17d50*/  BSSY B1, `(.L_x_651) ;  /* 0x000000c000017945 */ /* 0x000fe60003800000 */
[----:B----4-:R4:W0:Y:S01]  /*17d60*/  SHFL.IDX PT, R6, R28, 0x2, 0x181f ;  /* 0x00581f001c067f89 */ /* 0x01082200000e0000 */
        /* <DEDUP_REMOVED lines=8> */
[----:B------:R0:W-:Y:S04]  /*17df0*/  @!P2 ST.E.128 desc[UR60][R4.64], R12 ;  /* 0x0000000c0400a985 */ /* 0x0001e8000c101d3c */
[----:B------:R0:W-:Y:S02]  /*17e00*/  @!P3 ST.E.128 desc[UR60][R6.64], R40 ;  /* 0x000000280600b985 */ /* 0x0001e4000c101d3c */
.L_x_652:
[----:B------:R-:W-:Y:S05]  /*17e10*/  BSYNC B1 ;  /* 0x0000000000017941 */ /* 0x000fea0003800000 */
.L_x_651:
[----:B0-----:R-:W-:Y:S01]  /*17e20*/  VIADD R0, R50, 0x60 ;  /* 0x0000006032007836 */ /* 0x001fe20000000000 */
[----:B-12---:R-:W0:Y:S04]  /*17e30*/  SHFL.IDX PT, R3, R3, 0x3, 0x181f ;  /* 0x00781f0003037f89 */ /* 0x006e2800000e0000 */
[----:B------:R-:W-:Y:S01]  /*17e40*/  ISETP.GE.AND P0, PT, R0, R57, PT ;  /* 0x000000390000720c */ /* 0x000fe20003f06270 */
[----:B----4-:R-:W1:-:S12]  /*17e50*/  SHFL.IDX PT, R28, R28, 0x3, 0x181f ;  /* 0x00781f001c1c7f89 */ /* 0x010e5800000e0000 */
[----:B------:R-:W-:Y:S05]  /*17e60*/  @P0 BRA `(.L_x_653) ;  /* 0x0000000800ec0947 */ /* 0x000fea0003800000 */
[----:B------:R-:W-:Y:S02]  /*17e70*/  ULDC UR4, c[0x0][0xac8] ;  /* 0x0002b20000047ab9 */ /* 0x000fe40000000800 */
[----:B------:R-:W-:-:S13]  /*17e80*/  ISETP.GE.AND P1, PT, R182, UR4, PT ;  /* 0x00000004b6007c0c */ /* 0x000fda000bf26270 */
[----:B-1----:R-:W-:-:S04]  /*17e90*/  @!P1 LEA R4, P0, R182, R28, 0x1 ;  /* 0x0000001cb6049211 */ /* 0x002fc800078008ff */
        /* <DEDUP_REMOVED lines=8> */
.L_x_645:
[----:B------:R-:W-:Y:S01]  /*17f20*/  ULDC.64 UR4, c[0x0][0xc00] ;  /* 0x0003000000047ab9 */ /* 0x000fe20000000a00 */
[----:B------:R-:W-:Y:S01]  /*17f30*/  IMAD.MOV.U32 R3, RZ, RZ, RZ ;  /* 0x000000ffff037224 */ /* 0x000fe200078e00ff */
[----:B------:R-:W-:Y:S01]  /*17f40*/  ISETP.NE.U32.AND P0, PT, RZ, UR4, PT ;  /* 0x00000004ff007c0c */ /* 0x000fe2000bf05070 */
[----:B------:R-:W2:Y:S01]  /*17f50*/  LDC R25, c[0x0][0xbe8] ;  /* 0x0002fa00ff197b82 */ /* 0x000ea20000000800 */
[----:B------:R-:W-:Y:S02]  /*17f60*/  IADD3 R4, P1, R186, UR4, RZ ;  /* 0x00000004ba047c10 */ /* 0x000fe4000ff3e0ff */
[----:B------:R-:W-:Y:S02]  /*17f70*/  ISETP.NE.AND.EX P0, PT, RZ, UR5, PT, P0 ;  /* 0x00000005ff007c0c */ /* 0x000fe4000bf05300 */
[----:B------:R-:W-:Y:S01]  /*17f80*/  IADD3.X R5, R187, UR5, RZ, P1, !PT ;  /* 0x00000005bb057c10 */ /* 0x000fe20008ffe4ff */
[----:B------:R-:W-:Y:S02]  /*17f90*/  ULDC.64 UR4, c[0x0][0xc08] ;  /* 0x0003020000047ab9 */ /* 0x000fe40000000a00 */
[----:B------:R-:W-:-:S04]  /*17fa0*/  ISETP.NE.U32.AND P1, PT, RZ, UR4, PT ;  /* 0x00000004ff007c0c */ /* 0x000fc8000bf25070 */
[----:B------:R-:W-:-:S04]  /*17fb0*/  ISETP.NE.AND.EX P1, PT, RZ, UR5, PT, P1 ;  /* 0x00000005ff007c0c */ /* 0x000fc8000bf25310 */
[----:B------:R3:W5:Y:S09]  /*17fc0*/  @P0 LDG.E R3, desc[UR60][R4.64] ;  /* 0x0000003c04030981 */ /* 0x000772000c1e1900 */
[----:B------:R-:W-:Y:S01]  /*17fd0*/  @P1 IADD3 R186, P2, R186, UR4, RZ ;  /* 0x00000004baba1c10 */ /* 0x000fe2000ff5e0ff */
[----:B------:R-:W-:-:S02]  /*17fe0*/  ULDC UR4, c[0x0][0xa88] ;  /* 0x0002a20000047ab9 */ /* 0x000fc40000000800 */
[----:B------:R-:W-:Y:S01]  /*17ff0*/  IMAD.U32 R0, RZ, RZ, UR4 ;  /* 0x00000004ff007e24 */ /* 0x000fe2000f8e00ff */
[----:B------:R-:W-:-:S05]  /*18000*/  @P1 IADD3.X R187, R187, UR5, RZ, P2, !PT ;  /* 0x00000005bbbb1c10 */ /* 0x000fca00097fe4ff */
[----:B------:R3:W5:Y:S01]  /*18010*/  @P1 LDG.E R0, desc[UR60][R186.64] ;  /* 0x0000003cba001981 */ /* 0x000762000c1e1900 */
[----:B--2---:R-:W-:Y:S01]  /*18020*/  ISETP.NE.AND P2, PT, R25, 0x1, PT ;  /* 0x000000011900780c */ /* 0x004fe20003f45270 */
[----:B------:R-:W2:-:S12]  /*18030*/  S2R R6, SR_TID.X ;  /* 0x0000000000067919 */ /* 0x000e980000002100 */
[----:B------:R-:W0:Y:S08]  /*18040*/  @P2 LDC R14, c[0x0][0xbec] ;  /* 0x0002fb00ff0e2b82 */ /* 0x000e300000000800 */
[----:B------:R-:W0:Y:S01]  /*18050*/  @P2 LDC R27, c[0x0][0xbf0] ;  /* 0x0002fc00ff1b2b82 */ /* 0x000e220000000800 */
[----:B--2---:R-:W-:-:S05]  /*18060*/  VIADD R6, R6, 0xffffff80 ;  /* 0xffffff8006067836 */ /* 0x004fca0000000000 */
[----:B------:R-:W-:Y:S01]  /*18070*/  ISETP.GE.AND P3, PT, R6, 0x80, PT ;  /* 0x000000800600780c */ /* 0x000fe20003f66270 */
[----:B---3--:R-:W-:-:S12]  /*18080*/  @P1 BRA `(.L_x_654) ;  /* 0x0000000000101947 */ /* 0x008fd80003800000 */
[----:B------:R-:W-:Y:S05]  /*18090*/  @!P0 BRA `(.L_x_654) ;  /* 0x00000000000c8947 */ /* 0x000fea0003800000 */
[----:B------:R-:W2:Y:S04]  /*180a0*/  LDG.E R7, desc[UR60][R4.64] ;  /* 0x0000003c04077981 */ /* 0x000ea8000c1e1900 */
[----:B-----5:R-:W2:Y:S02]  /*180b0*/  LDG.E R0, desc[UR60][R4.64+0x4] ;  /* 0x0000043c04007981 */ /* 0x020ea4000c1e1900 */
[----:B--2---:R-:W-:-:S07]  /*180c0*/  IADD3 R0, -R7, R0, RZ ;  /* 0x0000000007007210 */ /* 0x004fce0007ffe1ff */
.L_x_654:
[----:B------:R-:W-:Y:S01]  /*180d0*/  BSSY B1, `(.L_x_655) ;  /* 0x000002e000017945 */ /* 0x000fe20003800000 */
[----:B------:R-:W-:Y:S02]  /*180e0*/  SHF.R.S32.HI R13, RZ, 0x1f, R185 ;  /* 0x0000001fff0d7819 */ /* 0x000fe400000114b9 */
[----:B------:R-:W-:Y:S02]  /*180f0*/  SEL R15, R188, RZ, !P0 ;  /* 0x000000ffbc0f7207 */ /* 0x000fe40004000000 */
[----:B------:R-:W-:Y:S02]  /*18100*/  SEL R193, R193, RZ, !P0 ;  /* 0x000000ffc1c17207 */ /* 0x000fe40004000000 */
[----:B-----5:R-:W-:Y:S01]  /*18110*/  SHF.R.S32.HI R10, RZ, 0x1f, R3 ;  /* 0x0000001fff0a7819 */ /* 0x020fe20000011403 */
[----:B------:R-:W-:Y:S06]  /*18120*/  @P3 BRA `(.L_x_656) ;  /* 0x0000000000a03947 */ /* 0x000fec0003800000 */
[----:B------:R-:W2:Y:S01]  /*18130*/  S2R R5, SR_TID.X ;  /* 0x0000000000057919 */ /* 0x000ea20000002100 */
[----:B------:R-:W3:Y:S01]  /*18140*/  LDC R11, c[0x0][0xbe8] ;  /* 0x0002fa00ff0b7b82 */ /* 0x000ee20000000800 */
[----:B--2---:R-:W-:Y:S02]  /*18150*/  IMAD R4, R190, 0x80, R5 ;  /* 0x00000080be047824 */ /* 0x004fe400078e0205 */
[----:B---3--:R-:W-:Y:S02]  /*18160*/  IMAD R5, R0, R11, RZ ;  /* 0x0000000b00057224 */ /* 0x008fe400078e02ff */
[----:B------:R-:W-:-:S05]  /*18170*/  VIADD R12, R4, 0xffffff80 ;  /* 0xffffff80040c7836 */ /* 0x000fca0000000000 */
[----:B------:R-:W-:-:S13]  /*18180*/  ISETP.GE.AND P0, PT, R12, R5, PT ;  /* 0x000000050c00720c */ /* 0x000fda0003f06270 */
[----:B------:R-:W-:Y:S05]  /*18190*/  @P0 BRA `(.L_x_656) ;  /* 0x0000000000840947 */ /* 0x000fea0003800000 */
[----:B------:R-:W-:Y:S01]  /*181a0*/  ISETP.NE.AND P0, PT, R11, 0x1, PT ;  /* 0x000000010b00780c */ /* 0x000fe20003f05270 */
[----:B------:R-:W-:Y:S01]  /*181b0*/  ULDC.64 UR4, c[0x0][0xb90] ;  /* 0x0002e40000047ab9 */ /* 0x000fe20000000a00 */
[----:B------:R-:W-:Y:S02]  /*181c0*/  IMAD.MOV.U32 R4, RZ, RZ, R3 ;  /* 0x000000ffff047224 */ /* 0x000fe400078e0003 */
[----:B------:R-:W-:Y:S02]  /*181d0*/  IMAD R8, R13, UR4, RZ ;  /* 0x000000040d087c24 */ /* 0x000fe4000f8e02ff */
[----:B------:R-:W-:Y:S02]  /*181e0*/  IMAD.MOV.U32 R5, RZ, RZ, R10 ;  /* 0x000000ffff057224 */ /* 0x000fe400078e000a */
[----:B------:R-:W-:Y:S02]  /*181f0*/  IMAD.MOV.U32 R7, RZ, RZ, R12 ;  /* 0x000000ffff077224 */ /* 0x000fe400078e000c */
[----:B------:R-:W-:-:S03]  /*18200*/  IMAD.WIDE.U32 R4, R185, UR4, R4 ;  /* 0x00000004b9047c25 */ /* 0x000fc6000f8e0004 */
[----:B------:R-:W2:Y:S08]  /*18210*/  @P0 LDC R9, c[0x0][0xbec] ;  /* 0x0002fb00ff090b82 */ /* 0x000eb00000000800 */
[----:B------:R-:W3:Y:S01]  /*18220*/  @P0 LDC R21, c[0x0][0xbf0] ;  /* 0x0002fc00ff150b82 */ /* 0x000ee20000000800 */
[----:B--2---:R-:W-:-:S04]  /*18230*/  @P0 IMAD.HI.U32 R6, R12, R9, RZ ;  /* 0x000000090c060227 */ /* 0x004fc800078e00ff */
[----:B------:R-:W-:Y:S01]  /*18240*/  IMAD R9, R185, UR5, R8 ;  /* 0x00000005b9097c24 */ /* 0x000fe2000f8e0208 */
[----:B------:R-:W-:Y:S01]  /*18250*/  ULDC.64 UR4, c[0x0][0xb98] ;  /* 0x0002e60000047ab9 */ /* 0x000fe20000000a00 */
[----:B---3--:R-:W-:Y:S02]  /*18260*/  @P0 SHF.R.U32.HI R7, RZ, R21, R6 ;  /* 0x00000015ff070219 */ /* 0x008fe40000011606 */
[----:B------:R-:W-:Y:S02]  /*18270*/  IMAD.IADD R5, R5, 0x1, R9 ;  /* 0x0000000105057824 */ /* 0x000fe400078e0209 */
[----:B------:R-:W-:Y:S02]  /*18280*/  IMAD R6, R193, UR4, RZ ;  /* 0x00000004c1067c24 */ /* 0x000fe4000f8e02ff */
[----:B------:R-:W-:Y:S02]  /*18290*/  IMAD.MOV R9, RZ, RZ, -R7 ;  /* 0x000000ffff097224 */ /* 0x000fe400078e0a07 */
[----:B------:R-:W-:-:S04]  /*182a0*/  IMAD.WIDE.U32 R4, R15, UR4, R4 ;  /* 0x000000040f047c25 */ /* 0x000fc8000f8e0004 */
[----:B------:R-:W-:Y:S01]  /*182b0*/  IMAD R9, R11, R9, R12 ;  /* 0x000000090b097224 */ /* 0x000fe200078e020c */
[----:B------:R-:W-:Y:S01]  /*182c0*/  SHF.R.S32.HI R11, RZ, 0x1f, R7 ;  /* 0x0000001fff0b7819 */ /* 0x000fe20000011407 */
[----:B------:R-:W-:Y:S01]  /*182d0*/  IMAD R8, R15, UR5, R6 ;  /* 0x000000050f087c24 */ /* 0x000fe2000f8e0206 */
[----:B------:R-:W-:Y:S01]  /*182e0*/  IADD3 R4, P0, R7, R4, RZ ;  /* 0x0000000407047210 */ /* 0x000fe20007f1e0ff */
[----:B------:R-:W-:Y:S01]  /*182f0*/  ULDC.64 UR4, c[0x0][0xb88] ;  /* 0x0002e20000047ab9 */ /* 0x000fe20000000a00 */
[----:B------:R-:W-:Y:S02]  /*18300*/  SHF.R.S32.HI R6, RZ, 0x1f, R9 ;  /* 0x0000001fff067819 */ /* 0x000fe40000011409 */
[----:B------:R-:W-:-:S03]  /*18310*/  IADD3.X R5, R11, R5, R8, P0, !PT ;  /* 0x000000050b057210 */ /* 0x000fc600007fe408 */
[----:B------:R-:W-:Y:S02]  /*18320*/  IMAD R6, R6, UR4, RZ ;  /* 0x0000000406067c24 */ /* 0x000fe4000f8e02ff */
[----:B------:R-:W-:-:S04]  /*18330*/  IMAD.WIDE.U32 R4, R9, UR4, R4 ;  /* 0x0000000409047c25 */ /* 0x000fc8000f8e0004 */
[----:B------:R-:W-:Y:S01]  /*18340*/  IMAD R7, R9, UR5, R6 ;  /* 0x0000000509077c24 */ /* 0x000fe2000f8e0206 */
[----:B------:R-:W-:Y:S02]  /*18350*/  ULDC.64 UR4, c[0x0][0xb50] ;  /* 0x0002d40000047ab9 */ /* 0x000fe40000000a00 */
[----:B------:R-:W-:Y:S02]  /*18360*/  LEA R6, P0, R4, UR4, 0x2 ;  /* 0x0000000404067c11 */ /* 0x000fe4000f8010ff */
[----:B------:R-:W-:-:S04]  /*18370*/  IADD3 R5, R5, R7, RZ ;  /* 0x0000000705057210 */ /* 0x000fc80007ffe0ff */
[----:B------:R-:W-:Y:S01]  /*18380*/  LEA.HI.X R7, R4, UR5, R5, 0x2, P0 ;  /* 0x0000000504077c11 */ /* 0x000fe200080f1405 */
[----:B------:R-:W-:-:S05]  /*18390*/  IMAD.MOV.U32 R5, RZ, RZ, -0x800000 ;  /* 0xff800000ff057424 */ /* 0x000fca00078e00ff */
[----:B------:R2:W-:Y:S02]  /*183a0*/  STG.E desc[UR60][R6.64], R5 ;  /* 0x0000000506007986 */ /* 0x0005e4000c10193c */
.L_x_656:
[----:B------:R-:W-:Y:S05]  /*183b0*/  BSYNC B1 ;  /* 0x0000000000017941 */ /* 0x000fea0003800000 */
.L_x_655:
[----:B------:R-:W-:Y:S01]  /*183c0*/  ULDC.64 UR4, c[0x0][0xaa0] ;  /* 0x0002a80000047ab9 */ /* 0x000fe20000000a00 */
[----:B------:R-:W-:Y:S01]  /*183d0*/  BSSY B1, `(.L_x_657) ;  /* 0x000003a000017945 */ /* 0x000fe20003800000 */
[----:B------:R-:W-:Y:S01]  /*183e0*/  IMAD R4, R10, UR4, RZ ;  /* 0x000000040a047c24 */ /* 0x000fe2000f8e02ff */
[----:B------:R-:W-:Y:S02]  /*183f0*/  SHF.R.S32.HI R12, RZ, 0x1f, R183 ;  /* 0x0000001fff0c7819 */ /* 0x000fe400000114b7 */
[----:B------:R-:W-:Y:S01]  /*18400*/  SHF.R.S32.HI R20, RZ, 0x1f, R182 ;  /* 0x0000001fff147819 */ /* 0x000fe200000114b6 */
[C---:B--2---:R-:W-:Y:S02]  /*18410*/  IMAD R7, R3.reuse, UR5, R4 ;  /* 0x0000000503077c24 */ /* 0x044fe4000f8e0204 */
[----:B------:R-:W-:Y:S01]  /*18420*/  IMAD.WIDE.U32 R4, R3, UR4, RZ ;  /* 0x0000000403047c25 */ /* 0x000fe2000f8e00ff */
[----:B------:R-:W-:-:S03]  /*18430*/  ULDC.64 UR4, c[0x0][0xae8] ;  /* 0x0002ba0000047ab9 */ /* 0x000fc60000000a00 */
[----:B------:R-:W-:Y:S02]  /*18440*/  IMAD R3, R184, 0x20, R192 ;  /* 0x00000020b8037824 */ /* 0x000fe400078e02c0 */
[----:B------:R-:W-:Y:S02]  /*18450*/  IMAD.IADD R5, R5, 0x1, R7 ;  /* 0x0000000105057824 */ /* 0x000fe400078e0207 */
[----:B------:R-:W-:Y:S02]  /*18460*/  IMAD R9, R190, 0x80, R3 ;  /* 0x00000080be097824 */ /* 0x000fe400078e0203 */
[----:B------:R-:W-:Y:S02]  /*18470*/  IMAD R8, R13, UR4, RZ ;  /* 0x000000040d087c24 */ /* 0x000fe4000f8e02ff */
[----:B0-----:R-:W-:-:S04]  /*18480*/  @P2 IMAD.HI.U32 R6, R9, R14, RZ ;  /* 0x0000000e09062227 */ /* 0x001fc800078e00ff */
[C---:B------:R-:W-:Y:S02]  /*18490*/  IMAD R7, R185.reuse, UR5, R8 ;  /* 0x00000005b9077c24 */ /* 0x040fe4000f8e0208 */
[----:B------:R-:W-:Y:S01]  /*184a0*/  IMAD.WIDE.U32 R4, R185, UR4, R4 ;  /* 0x00000004b9047c25 */ /* 0x000fe2000f8e0004 */
[----:B------:R-:W-:-:S03]  /*184b0*/  ULDC.64 UR4, c[0x0][0xaf0] ;  /* 0x0002bc0000047ab9 */ /* 0x000fc60000000a00 */
[----:B------:R-:W-:Y:S01]  /*184c0*/  IMAD.MOV.U32 R3, RZ, RZ, R9 ;  /* 0x000000ffff037224 */ /* 0x000fe200078e0009 */
[----:B------:R-:W-:Y:S01]  /*184d0*/  @P2 SHF.R.U32.HI R3, RZ, R27, R6 ;  /* 0x0000001bff032219 */ /* 0x000fe20000011606 */
[----:B------:R-:W-:Y:S02]  /*184e0*/  IMAD R8, R193, UR4, RZ ;  /* 0x00000004c1087c24 */ /* 0x000fe4000f8e02ff */
[----:B------:R-:W-:Y:S01]  /*184f0*/  IMAD.IADD R5, R5, 0x1, R7 ;  /* 0x0000000105057824 */ /* 0x000fe200078e0207 */
[----:B------:R-:W-:Y:S01]  /*18500*/  SHF.R.S32.HI R6, RZ, 0x1f, R3 ;  /* 0x0000001fff067819 */ /* 0x000fe20000011403 */
[C---:B------:R-:W-:Y:S02]  /*18510*/  IMAD R7, R15.reuse, UR5, R8 ;  /* 0x000000050f077c24 */ /* 0x040fe4000f8e0208 */
[----:B------:R-:W-:Y:S01]  /*18520*/  IMAD.WIDE.U32 R4, R15, UR4, R4 ;  /* 0x000000040f047c25 */ /* 0x000fe2000f8e0004 */
[----:B------:R-:W-:-:S03]  /*18530*/  ULDC.64 UR4, c[0x0][0xae0] ;  /* 0x0002b80000047ab9 */ /* 0x000fc60000000a00 */
[----:B------:R-:W-:Y:S01]  /*18540*/  IMAD.MOV R8, RZ, RZ, -R3 ;  /* 0x000000ffff087224 */ /* 0x000fe200078e0a03 */
[----:B------:R-:W-:Y:S01]  /*18550*/  IADD3 R5, R5, R7, RZ ;  /* 0x0000000705057210 */ /* 0x000fe20007ffe0ff */
[----:B------:R-:W-:Y:S02]  /*18560*/  IMAD R6, R6, UR4, RZ ;  /* 0x0000000406067c24 */ /* 0x000fe4000f8e02ff */
[----:B------:R-:W-:Y:S02]  /*18570*/  IMAD R7, R25, R8, R9 ;  /* 0x0000000819077224 */ /* 0x000fe400078e0209 */
[C---:B------:R-:W-:Y:S02]  /*18580*/  IMAD R9, R3.reuse, UR5, R6 ;  /* 0x0000000503097c24 */ /* 0x040fe4000f8e0206 */
[----:B------:R-:W-:Y:S01]  /*18590*/  IMAD.WIDE.U32 R4, R3, UR4, R4 ;  /* 0x0000000403047c25 */ /* 0x000fe2000f8e0004 */
[----:B------:R-:W-:Y:S01]  /*185a0*/  SHF.R.S32.HI R3, RZ, 0x1f, R7 ;  /* 0x0000001fff037819 */ /* 0x000fe20000011407 */
[----:B------:R-:W-:-:S02]  /*185b0*/  ULDC.64 UR4, c[0x0][0xad8] ;  /* 0x0002b60000047ab9 */ /* 0x000fc40000000a00 */
[----:B------:R-:W-:Y:S02]  /*185c0*/  IMAD.IADD R5, R5, 0x1, R9 ;  /* 0x0000000105057824 */ /* 0x000fe400078e0209 */
[----:B------:R-:W-:Y:S02]  /*185d0*/  IMAD R6, R3, UR4, RZ ;  /* 0x0000000403067c24 */ /* 0x000fe4000f8e02ff */
[----:B------:R-:W-:Y:S02]  /*185e0*/  IMAD R8, R190, 0x80, R192 ;  /* 0x00000080be087824 */ /* 0x000fe400078e02c0 */
[----:B------:R-:W-:Y:S02]  /*185f0*/  IMAD R25, R0, R25, RZ ;  /* 0x0000001900197224 */ /* 0x000fe400078e02ff */
[C---:B------:R-:W-:Y:S02]  /*18600*/  IMAD R3, R7.reuse, UR5, R6 ;  /* 0x0000000507037c24 */ /* 0x040fe4000f8e0206 */
[----:B------:R-:W-:Y:S01]  /*18610*/  IMAD.WIDE.U32 R4, R7, UR4, R4 ;  /* 0x0000000407047c25 */ /* 0x000fe2000f8e0004 */
[----:B------:R-:W-:Y:S01]  /*18620*/  ISETP.GE.AND P2, PT, R8, R25, PT ;  /* 0x000000190800720c */ /* 0x000fe20003f46270 */
[----:B------:R-:W-:-:S02]  /*18630*/  ULDC.64 UR4, c[0x0][0xa80] ;  /* 0x0002a00000047ab9 */ /* 0x000fc40000000a00 */
[----:B------:R-:W-:Y:S01]  /*18640*/  VIADD R0, R8, 0x20 ;  /* 0x0000002008007836 */ /* 0x000fe20000000000 */
[----:B------:R-:W-:Y:S01]  /*18650*/  LEA R6, P3, R4, UR4, 0x1 ;  /* 0x0000000404067c11 */ /* 0x000fe2000f8608ff */
[----:B------:R-:W-:-:S03]  /*18660*/  IMAD.IADD R3, R5, 0x1, R3 ;  /* 0x0000000105037824 */ /* 0x000fc600078e0203 */
[-C--:B------:R-:W-:Y:S01]  /*18670*/  ISETP.GE.AND P1, PT, R0, R25.reuse, PT ;  /* 0x000000190000720c */ /* 0x080fe20003f26270 */
[----:B------:R-:W-:Y:S01]  /*18680*/  VIADD R0, R8, 0x40 ;  /* 0x0000004008007836 */ /* 0x000fe20000000000 */
[----:B------:R-:W-:Y:S02]  /*18690*/  LEA.HI.X R3, R4, UR5, R3, 0x1, P3 ;  /* 0x0000000504037c11 */ /* 0x000fe400098f0c03 */
[----:B------:R0:W2:Y:S02]  /*186a0*/  SHFL.IDX PT, R4, R6, RZ, 0x181f ;  /* 0x00181fff06047589 */ /* 0x0000a400000e0000 */
[----:B------:R-:W-:Y:S02]  /*186b0*/  ISETP.GE.AND P0, PT, R0, R25, PT ;  /* 0x000000190000720c */ /* 0x000fe40003f06270 */
[----:B------:R0:W3:Y:S01]  /*186c0*/  SHFL.IDX PT, R0, R3, RZ, 0x181f ;  /* 0x00181fff03007589 */ /* 0x0000e200000e0000 */
[----:B------:R-:W-:Y:S10]  /*186d0*/  @P2 BRA `(.L_x_658) ;  /* 0x0000000000242947 */ /* 0x000ff40003800000 */
[----:B------:R-:W-:Y:S02]  /*186e0*/  ULDC UR4, c[0x0][0xac8] ;  /* 0x0002b20000047ab9 */ /* 0x000fe40000000800 */
[----:B------:R-:W-:Y:S02]  /*186f0*/  ISETP.GE.AND P4, PT, R182, UR4, PT ;  /* 0x00000004b6007c0c */ /* 0x000fe4000bf86270 */
[----:B------:R-:W-:-:S11]  /*18700*/  ISETP.GE.AND P5, PT, R183, UR4, PT ;  /* 0x00000004b7007c0c */ /* 0x000fd6000bfa6270 */
[CC--:B--2---:R-:W-:Y:S02]  /*18710*/  @!P4 LEA R10, P2, R182.reuse, R4.reuse, 0x1 ;  /* 0x00000004b60ac211 */ /* 0x0c4fe400078408ff */
[C---:B------:R-:W-:Y:S02]  /*18720*/  @!P5 LEA R4, P3, R183.reuse, R4, 0x1 ;  /* 0x00000004b704d211 */ /* 0x040fe400078608ff */
[-C--:B---3--:R-:W-:Y:S02]  /*18730*/  @!P4 LEA.HI.X R11, R182, R0.reuse, R20, 0x1, P2 ;  /* 0x00000000b60bc211 */ /* 0x088fe400010f0c14 */
[----:B------:R-:W-:-:S03]  /*18740*/  @!P5 LEA.HI.X R5, R183, R0, R12, 0x1, P3 ;  /* 0x00000000b705d211 */ /* 0x000fc600018f0c0c */
[----:B------:R2:W-:Y:S04]  /*18750*/  @!P4 ST.E.128 desc[UR60][R10.64], RZ ;  /* 0x000000ff0a00c985 */ /* 0x0005e8000c101d3c */
[----:B------:R2:W-:Y:S02]  /*18760*/  @!P5 ST.E.128 desc[UR60][R4.64], RZ ;  /* 0x000000ff0400d985 */ /* 0x0005e4000c101d3c */
.L_x_658:
[----:B------:R-:W-:Y:S05]  /*18770*/  BSYNC B1 ;  /* 0x0000000000017941 */ /* 0x000fea0003800000 */
.L_x_657:
[----:B---3--:R3:W0:Y:S01]  /*18780*/  SHFL.IDX PT, R0, R3, 0x1, 0x181f ;  /* 0x00381f0003007f89 */ /* 0x00862200000e0000 */
[----:B------:R-:W-:Y:S03]  /*18790*/  BSSY B1, `(.L_x_659) ;  /* 0x000000c000017945 */ /* 0x000fe60003800000 */
[----:B--2---:R3:W2:Y:S01]  /*187a0*/  SHFL.IDX PT, R4, R6, 0x1, 0x181f ;  /* 0x00381f0006047f89 */ /* 0x0046a200000e0000 */
[----:B------:R-:W-:Y:S05]  /*187b0*/  @P1 BRA `(.L_x_660) ;  /* 0x0000000000241947 */ /* 0x000fea0003800000 */
[----:B------:R-:W-:Y:S02]  /*187c0*/  ULDC UR4, c[0x0][0xac8] ;  /* 0x0002b20000047ab9 */ /* 0x000fe40000000800 */
[----:B------:R-:W-:Y:S02]  /*187d0*/  ISETP.GE.AND P3, PT, R182, UR4, PT ;  /* 0x00000004b6007c0c */ /* 0x000fe4000bf66270 */
[----:B------:R-:W-:-:S11]  /*187e0*/  ISETP.GE.AND P4, PT, R183, UR4, PT ;  /* 0x00000004b7007c0c */ /* 0x000fd6000bf86270 */
[CC--:B--2---:R-:W-:Y:S02]  /*187f0*/  @!P3 LEA R10, P1, R182.reuse, R4.reuse, 0x1 ;  /* 0x00000004b60ab211 */ /* 0x0c4fe400078208ff */
[C---:B------:R-:W-:Y:S02]  /*18800*/  @!P4 LEA R4, P2, R183.reuse, R4, 0x1 ;  /* 0x00000004b704c211 */ /* 0x040fe400078408ff */
[-C--:B0-----:R-:W-:Y:S02]  /*18810*/  @!P3 LEA.HI.X R11, R182, R0.reuse, R20, 0x1, P1 ;  /* 0x00000000b60bb211 */ /* 0x081fe400008f0c14 */
[----:B------:R-:W-:-:S03]  /*18820*/  @!P4 LEA.HI.X R5, R183, R0, R12, 0x1, P2 ;  /* 0x00000000b705c211 */ /* 0x000fc600010f0c0c */
[----:B------:R0:W-:Y:S04]  /*18830*/  @!P3 ST.E.128 desc[UR60][R10.64], RZ ;  /* 0x000000ff0a00b985 */ /* 0x0001e8000c101d3c */
[----:B------:R0:W-:Y:S02]  /*18840*/  @!P4 ST.E.128 desc[UR60][R4.64], RZ ;  /* 0x000000ff0400c985 */ /* 0x0001e4000c101d3c */
.L_x_660:
[----:B------:R-:W-:Y:S05]  /*18850*/  BSYNC B1 ;  /* 0x0000000000017941 */ /* 0x000fea0003800000 */
.L_x_659:
[----:B0-----:R0:W0:Y:S01]  /*18860*/  SHFL.IDX PT, R0, R3, 0x2, 0x181f ;  /* 0x00581f0003007f89 */ /* 0x00102200000e0000 */
[----:B------:R-:W-:Y:S03]  /*18870*/  BSSY B1, `(.L_x_661) ;  /* 0x000000c000017945 */ /* 0x000fe60003800000 */
[----:B--2---:R2:W0:Y:S01]  /*18880*/  SHFL.IDX PT, R4, R6, 0x2, 0x181f ;  /* 0x00581f0006047f89 */ /* 0x00442200000e0000 */
        /* <DEDUP_REMOVED lines=10> */
.L_x_662:
[----:B------:R-:W-:Y:S05]  /*18930*/  BSYNC B1 ;  /* 0x0000000000017941 */ /* 0x000fea0003800000 */
.L_x_661:
[----:B0-----:R-:W-:Y:S01]  /*18940*/  VIADD R0, R8, 0x60 ;  /* 0x0000006008007836 */ /* 0x001fe20000000000 */
[----:B---3--:R-:W0:Y:S04]  /*18950*/  SHFL.IDX PT, R3, R3, 0x3, 0x181f ;  /* 0x00781f0003037f89 */ /* 0x008e2800000e0000 */
[----:B------:R-:W-:Y:S01]  /*18960*/  ISETP.GE.AND P0, PT, R0, R25, PT ;  /* 0x000000190000720c */ /* 0x000fe20003f06270 */
[----:B------:R3:W0:-:S12]  /*18970*/  SHFL.IDX PT, R4, R6, 0x3, 0x181f ;  /* 0x00781f0006047f89 */ /* 0x00061800000e0000 */
[----:B---3--:R-:W-:Y:S05]  /*18980*/  @P0 BRA `(.L_x_653) ;  /* 0x0000000000240947 */ /* 0x008fea0003800000 */
[----:B------:R-:W-:Y:S02]  /*18990*/  ULDC UR4, c[0x0][0xac8] ;  /* 0x0002b20000047ab9 */ /* 0x000fe40000000800 */
[----:B------:R-:W-:Y:S02]  /*189a0*/  ISETP.GE.AND P2, PT, R182, UR4, PT ;  /* 0x00000004b6007c0c */ /* 0x000fe4000bf46270 */
[----:B------:R-:W-:-:S11]  /*189b0*/  ISETP.GE.AND P3, PT, R183, UR4, PT ;  /* 0x00000004b7007c0c */ /* 0x000fd6000bf66270 */
[CC--:B0-2---:R-:W-:Y:S02]  /*189c0*/  @!P2 LEA R6, P0, R182.reuse, R4.reuse, 0x1 ;  /* 0x00000004b606a211 */ /* 0x0c5fe400078008ff */
[C---:B------:R-:W-:Y:S02]  /*189d0*/  @!P3 LEA R4, P1, R183.reuse, R4, 0x1 ;  /* 0x00000004b704b211 */ /* 0x040fe400078208ff */
[-C--:B------:R-:W-:Y:S02]  /*189e0*/  @!P2 LEA.HI.X R7, R182, R3.reuse, R20, 0x1, P0 ;  /* 0x00000003b607a211 */ /* 0x080fe400000f0c14 */
[----:B------:R-:W-:-:S03]  /*189f0*/  @!P3 LEA.HI.X R5, R183, R3, R12, 0x1, P1 ;  /* 0x00000003b705b211 */ /* 0x000fc600008f0c0c */
[----:B------:R3:W-:Y:S04]  /*18a00*/  @!P2 ST.E.128 desc[UR60][R6.64], RZ ;  /* 0x000000ff0600a985 */ /* 0x0007e8000c101d3c */
[----:B------:R3:W-:Y:S02]  /*18a10*/  @!P3 ST.E.128 desc[UR60][R4.64], RZ ;  /* 0x000000ff0400b985 */ /* 0x0007e4000c101d3c */
.L_x_653:
[----:B------:R-:W-:Y:S05]  /*18a20*/  BSYNC B0 ;  /* 0x0000000000007941 */ /* 0x000fea0003800000 */
.L_x_644:
[----:B------:R-:W-:Y:S02]  /*18a30*/  ULDC UR4, c[0x0][0xc3c] ;  /* 0x00030f0000047ab9 */ /* 0x000fe40000000800 */
[----:B-1----:R-:W-:-:S13]  /*18a40*/  ISETP.GE.AND P0, PT, R31, UR4, PT ;  /* 0x000000041f007c0c */ /* 0x002fda000bf06270 */
[----:B------:R-:W-:Y:S05]  /*18a50*/  @!P0 BRA `(.L_x_663) ;  /* 0xfffffe88004c8947 */ /* 0x000fea000383ffff */
[----:B------:R-:W-:Y:S05]  /*18a60*/  BRA `(.L_x_448) ;  /* 0x00000068000c7947 */ /* 0x000fea0003800000 */
.L_x_446:
[----:B------:R-:W-:-:S08]  /*18a70*/  NOP ;  /* 0x0000000000007918 */ /* 0x000fd00000000000 */
[----:B0-----:R-:W0:-:S00]  /*18a80*/  USETMAXREG.DEALLOC.CTAPOOL 0x28 ;  /* 0x00000028000079c8 */ /* 0x001e0000080e0500 */
[----:B0-----:R-:W-:Y:S01]  /*18a90*/  LOP3.LUT R2, R2, 0x3, RZ, 0xc0, !PT ;  /* 0x0000000302027812 */ /* 0x001fe200078ec0ff */
[----:B------:R-:W-:Y:S01]  /*18aa0*/  IMAD.MOV.U32 R4, RZ, RZ, RZ ;  /* 0x000000ffff047224 */ /* 0x000fe200078e00ff */
[----:B------:R-:W-:-:S04]  /*18ab0*/  LOP3.LUT R23, R23, 0xffffffdf, RZ, 0xc0, !PT ;  /* 0xffffffdf17177812 */ /* 0x000fc800078ec0ff */
[----:B------:R-:W0:Y:S02]  /*18ac0*/  SHFL.IDX PT, R2, R2, RZ, 0x1f ;  /* 0x00001fff02027589 */ /* 0x000e2400000e0000 */
[----:B0-----:R-:W-:-:S13]  /*18ad0*/  ISETP.NE.AND P0, PT, R2, RZ, PT ;  /* 0x000000ff0200720c */ /* 0x001fda0003f05270 */
[----:B------:R-:W-:Y:S01]  /*18ae0*/  @P0 LOP3.LUT R23, R23, 0x20, RZ, 0xfc, !PT ;  /* 0x0000002017170812 */ /* 0x000fe200078efcff */
[----:B------:R-:W-:Y:S06]  /*18af0*/  @!P0 BRA `(.L_x_664) ;  /* 0x00000000001c8947 */ /* 0x000fec0003800000 */
[----:B------:R-:W0:Y:S08]  /*18b00*/  S2UR UR5, SR_CgaCtaId ;  /* 0x00000000000579c3 */ /* 0x000e300000008800 */
[----:B------:R-:W-:Y:S06]  /*18b10*/  BAR.SYNC.DEFER_BLOCKING 0x5, 0x180 ;  /* 0x0146000000007b1d */ /* 0x000fec0000010000 */
[----:B------:R-:W-:-:S02]  /*18b20*/  UMOV UR4, 0x400 ;  /* 0x0000040000047882 */ /* 0x000fc40000000000 */
[----:B0-----:R-:W-:-:S09]  /*18b30*/  ULEA UR4, UR5, UR4, 0x18 ;  /* 0x0000000405047291 */ /* 0x001fd2000f8ec03f */
[----:B------:R-:W0:Y:S01]  /*18b40*/  LDS.128 R16, [UR4+0x2a8d0] ;  /* 0x02a8d004ff107984 */ /* 0x000e220008000c00 */
[----:B------:R-:W-:Y:S06]  /*18b50*/  BAR.ARV 0x4, 0x180 ;  /* 0x0106000000007b1d */ /* 0x000fec0000002000 */
[----:B------:R-:W-:Y:S05]  /*18b60*/  BRA `(.L_x_665) ;  /* 0x0000000400fc7947 */ /* 0x000fea0003800000 */
.L_x_664:
[----:B------:R-:W-:Y:S01]  /*18b70*/  LOP3.LUT R5, R0, 0x1f, RZ, 0xc0, !PT ;  /* 0x0000001f00057812 */ /* 0x000fe200078ec0ff */
[----:B------:R-:W-:Y:S01]  /*18b80*/  ULDC UR4, c[0x0][0xc3c] ;  /* 0x00030f0000047ab9 */ /* 0x000fe20000000800 */
[----:B------:R-:W0:Y:S01]  /*18b90*/  S2UR UR6, SR_CTAID.X ;  /* 0x00000000000679c3 */ /* 0x000e220000002500 */
[----:B------:R-:W-:Y:S01]  /*18ba0*/  ULDC UR5, c[0x0][0xc38] ;  /* 0x00030e0000057ab9 */ /* 0x000fe20000000800 */
[----:B------:R-:W-:-:S04]  /*18bb0*/  ISETP.NE.AND P0, PT, R5, 0x1f, PT ;  /* 0x0000001f0500780c */ /* 0x000fc80003f05270 */
[----:B------:R-:W-:-:S13]  /*18bc0*/  ISETP.GE.OR P1, PT, R5, UR4, !P0 ;  /* 0x0000000405007c0c */ /* 0x000fda000c726670 */
[----:B------:R-:W1:Y:S02]  /*18bd0*/  @!P1 LDC.64 R2, c[0x0][0xc80] ;  /* 0x00032000ff029b82 */ /* 0x000e640000000a00 */
[----:B-1----:R-:W-:-:S05]  /*18be0*/  @!P1 IMAD.WIDE.U32 R2, R5, 0x4, R2 ;  /* 0x0000000405029825 */ /* 0x002fca00078e0002 */
[----:B------:R-:W2:Y:S01]  /*18bf0*/  @!P1 LDG.E R4, desc[UR60][R2.64] ;  /* 0x0000003c02049981 */ /* 0x000ea2000c1e1900 */
[C---:B------:R-:W-:Y:S01]  /*18c00*/  ISETP.NE.AND P1, PT, R5.reuse, RZ, PT ;  /* 0x000000ff0500720c */ /* 0x040fe20003f25270 */
[----:B------:R-:W-:Y:S01]  /*18c10*/  UMOV UR4, URZ ;  /* 0x0000003f00047c82 */ /* 0x000fe20008000000 */
[C---:B------:R-:W-:Y:S01]  /*18c20*/  ISETP.GE.U32.AND P2, PT, R5.reuse, 0x2, PT ;  /* 0x000000020500780c */ /* 0x040fe20003f46070 */
[----:B------:R-:W-:Y:S01]  /*18c30*/  IMAD.MOV.U32 R16, RZ, RZ, RZ ;  /* 0x000000ffff107224 */ /* 0x000fe200078e00ff */
[C---:B------:R-:W-:Y:S02]  /*18c40*/  ISETP.GE.U32.AND P3, PT, R5.reuse, 0x4, PT ;  /* 0x000000040500780c */ /* 0x040fe40003f66070 */
[C---:B------:R-:W-:Y:S02]  /*18c50*/  ISETP.GE.U32.AND P4, PT, R5.reuse, 0x8, PT ;  /* 0x000000080500780c */ /* 0x040fe40003f86070 */
[----:B------:R-:W-:Y:S01]  /*18c60*/  ISETP.GE.U32.AND P5, PT, R5, 0x10, PT ;  /* 0x000000100500780c */ /* 0x000fe20003fa6070 */
[----:B--2---:R-:W1:Y:S02]  /*18c70*/  SHFL.UP PT, R6, R4, 0x1, RZ ;  /* 0x0420000004067989 */ /* 0x004e6400000e00ff */
        /* <DEDUP_REMOVED lines=14> */
[----:B------:R-:W1:Y:S02]  /*18d60*/  SHFL.IDX PT, R6, R7, 0x1f, 0x1f ;  /* 0x03e01f0007067f89 */ /* 0x000e6400000e0000 */
[----:B-1----:R-:W-:-:S04]  /*18d70*/  IMAD R6, R6, UR5, RZ ;  /* 0x0000000506067c24 */ /* 0x002fc8000f8e02ff */
[----:B------:R-:W-:Y:S01]  /*18d80*/  IMAD.MOV.U32 R3, RZ, RZ, R6 ;  /* 0x000000ffff037224 */ /* 0x000fe200078e0006 */
[----:B0-----:R-:W-:-:S13]  /*18d90*/  ISETP.GT.AND P6, PT, R6, UR6, PT ;  /* 0x0000000606007c0c */ /* 0x001fda000bfc4270 */
[----:B------:R-:W-:Y:S05]  /*18da0*/  @P6 BRA `(.L_x_666) ;  /* 0x00000000009c6947 */ /* 0x000fea0003800000 */
[----:B------:R-:W0:Y:S01]  /*18db0*/  LDC R10, c[0x0][0xc3c] ;  /* 0x00030f00ff0a7b82 */ /* 0x000e220000000800 */
[----:B------:R-:W-:Y:S01]  /*18dc0*/  IMAD.MOV.U32 R6, RZ, RZ, R3 ;  /* 0x000000ffff067224 */ /* 0x000fe200078e0003 */
[----:B------:R-:W-:Y:S01]  /*18dd0*/  UMOV UR4, URZ ;  /* 0x0000003f00047c82 */ /* 0x000fe20008000000 */
[----:B------:R-:W-:Y:S01]  /*18de0*/  ULDC UR7, c[0x0][0xc3c] ;  /* 0x00030f0000077ab9 */ /* 0x000fe20000000800 */
[----:B------:R-:W-:-:S05]  /*18df0*/  ULDC UR5, c[0x0][0xc38] ;  /* 0x00030e0000057ab9 */ /* 0x000fca0000000800 */
.L_x_670:
[----:B------:R-:W-:Y:S01]  /*18e00*/  UIADD3 UR4, UR4, 0x1f, URZ ;  /* 0x0000001f04047890 */ /* 0x000fe2000fffe03f */
[----:B------:R-:W-:-:S05]  /*18e10*/  MOV R19, UR7 ;  /* 0x0000000700137c02 */ /* 0x000fca0008000f00 */
        /* <DEDUP_REMOVED lines=10> */
.L_x_669:
[----:B------:R-:W-:Y:S05]  /*18ec0*/  BSYNC B0 ;  /* 0x0000000000007941 */ /* 0x000fea0003800000 */
.L_x_668:
[----:B0----5:R-:W0:Y:S02]  /*18ed0*/  SHFL.UP PT, R2, R4, 0x1, RZ ;  /* 0x0420000004027989 */ /* 0x021e2400000e00ff */
        /* <DEDUP_REMOVED lines=20> */
.L_x_666:
        /* <DEDUP_REMOVED lines=13> */
[----:B------:R-:W-:-:S06]  /*190f0*/  VIADD R16, R19, 0xffffffff ;  /* 0xffffffff13107836 */ /* 0x000fcc0000000000 */
[----:B------:R2:W3:Y:S02]  /*19100*/  SHFL.IDX PT, R16, R7, R16, 0x1f ;  /* 0x00001f1007107589 */ /* 0x0004e400000e0000 */
.L_x_671:
[----:B---3--:R-:W-:Y:S01]  /*19110*/  IMAD R16, R16, UR5, R9 ;  /* 0x0000000510107c24 */ /* 0x008fe2000f8e0209 */
[----:B0-----:R-:W-:Y:S01]  /*19120*/  IABS R2, R4 ;  /* 0x0000000400027213 */ /* 0x001fe20000000000 */
[----:B-12---:R-:W-:Y:S02]  /*19130*/  IMAD.MOV R7, RZ, RZ, -R3 ;  /* 0x000000ffff077224 */ /* 0x006fe400078e0a03 */
[----:B------:R-:W-:Y:S01]  /*19140*/  VIADD R19, R19, UR4 ;  /* 0x0000000413137c36 */ /* 0x000fe20008000000 */
[----:B------:R-:W-:Y:S01]  /*19150*/  IADD3 R9, -R16, UR6, RZ ;  /* 0x0000000610097c10 */ /* 0x000fe2000fffe1ff */
[----:B------:R-:W-:Y:S02]  /*19160*/  IMAD.MOV R8, RZ, RZ, -R2 ;  /* 0x000000ffff087224 */ /* 0x000fe400078e0a02 */
[----:B------:R-:W-:Y:S01]  /*19170*/  IMAD R7, R7, R10, RZ ;  /* 0x0000000a07077224 */ /* 0x000fe200078e02ff */
        /* <DEDUP_REMOVED lines=14> */
[----:B------:R-:W-:-:S06]  /*19260*/  @P0 VIADD R2, R2, 0x1 ;  /* 0x0000000102020836 */ /* 0x000fcc0000000000 */
[----:B------:R-:W-:Y:S01]  /*19270*/  @!P2 IMAD.MOV R2, RZ, RZ, -R2 ;  /* 0x000000ffff02a224 */ /* 0x000fe200078e0a02 */
[----:B------:R-:W-:-:S04]  /*19280*/  @!P1 LOP3.LUT R2, RZ, R4, RZ, 0x33, !PT ;  /* 0x00000004ff029212 */ /* 0x000fc800078e33ff */
[----:B------:R-:W-:Y:S01]  /*19290*/  MOV R18, R2 ;  /* 0x0000000200127202 */ /* 0x000fe20000000f00 */
[----:B------:R-:W-:-:S04]  /*192a0*/  IMAD.MOV R17, RZ, RZ, -R2 ;  /* 0x000000ffff117224 */ /* 0x000fc800078e0a02 */
[----:B------:R-:W-:Y:S01]  /*192b0*/  IMAD R17, R4, R17, R9 ;  /* 0x0000001104117224 */ /* 0x000fe200078e0209 */
[----:B------:R-:W-:Y:S06]  /*192c0*/  BRA `(.L_x_672) ;  /* 0x00000000000c7947 */ /* 0x000fec0003800000 */
.L_x_667:
[----:B------:R-:W-:Y:S02]  /*192d0*/  IMAD.MOV.U32 R17, RZ, RZ, RZ ;  /* 0x000000ffff117224 */ /* 0x000fe400078e00ff */
[----:B------:R-:W-:Y:S02]  /*192e0*/  IMAD.U32 R16, RZ, RZ, UR6 ;  /* 0x00000006ff107e24 */ /* 0x000fe4000f8e00ff */
[----:B------:R-:W-:-:S07]  /*192f0*/  IMAD.MOV.U32 R18, RZ, RZ, RZ ;  /* 0x000000ffff127224 */ /* 0x000fce00078e00ff */
.L_x_672:
[----:B------:R-:W-:-:S13]  /*19300*/  ISETP.NE.AND P0, PT, R5, RZ, PT ;  /* 0x000000ff0500720c */ /* 0x000fda0003f05270 */
[----:B------:R-:W0:Y:S01]  /*19310*/  @!P0 S2R R3, SR_CgaCtaId ;  /* 0x0000000000038919 */ /* 0x000e220000008800 */
[----:B------:R-:W-:-:S04]  /*19320*/  @!P0 MOV R2, 0x400 ;  /* 0x0000040000028802 */ /* 0x000fc80000000f00 */
[----:B0-----:R-:W-:-:S05]  /*19330*/  @!P0 LEA R2, R3, R2, 0x18 ;  /* 0x0000000203028211 */ /* 0x001fca00078ec0ff */
[----:B------:R1:W-:Y:S01]  /*19340*/  @!P0 STS.128 [R2+0x2a8d0], R16 ;  /* 0x02a8d01002008388 */ /* 0x0003e20000000c00 */
[----:B------:R-:W-:Y:S06]  /*19350*/  BAR.ARV 0x5, 0x180 ;  /* 0x0146000000007b1d */ /* 0x000fec0000002000 */
.L_x_665:
[----:B------:R2:W-:Y:S01]  /*19360*/  STL [R1+0x28], RZ ;  /* 0x000028ff01007387 */ /* 0x0005e20000100800 */
[----:B------:R-:W-:Y:S01]  /*19370*/  ULDC UR4, c[0x0][0xc3c] ;  /* 0x00030f0000047ab9 */ /* 0x000fe20000000800 */
[----:B------:R-:W-:Y:S01]  /*19380*/  IMAD.MOV.U32 R29, RZ, RZ, 0x1 ;  /* 0x00000001ff1d7424 */ /* 0x000fe200078e00ff */
[----:B0-----:R-:W-:Y:S01]  /*19390*/  ISETP.GE.AND P0, PT, R19, UR4, PT ;  /* 0x0000000413007c0c */ /* 0x001fe2000bf06270 */
[----:B------:R-:W-:-:S12]  /*193a0*/  IMAD.MOV.U32 R28, RZ, RZ, RZ ;  /* 0x000000ffff1c7224 */ /* 0x000fd800078e00ff */
[----:B--2---:R-:W-:Y:S05]  /*193b0*/  @P0 BRA `(.L_x_673) ;  /* 0x0000005800d40947 */ /* 0x004fea0003800000 */
[----:B-1----:R-:W2:Y:S01]  /*193c0*/  LDL R2, [R1+0x38] ;  /* 0x0000380001027983 */ /* 0x002ea20000100800 */
[----:B------:R-:W0:Y:S01]  /*193d0*/  S2UR UR5, SR_CgaCtaId ;  /* 0x00000000000579c3 */ /* 0x000e220000008800 */
[----:B------:R-:W-:Y:S01]  /*193e0*/  LOP3.LUT R4, R0, 0x7f, RZ, 0xc0, !PT ;  /* 0x0000007f00047812 */ /* 0x000fe200078ec0ff */
[----:B------:R-:W-:Y:S01]  /*193f0*/  BSSY B8, `(.L_x_673) ;  /* 0x00005b1000087945 */ /* 0x000fe20003800000 */
[----:B------:R1:W-:Y:S01]  /*19400*/  STL [R1+0x28], RZ ;  /* 0x000028ff01007387 */ /* 0x0003e20000100800 */
[----:B------:R-:W-:Y:S01]  /*19410*/  IMAD.MOV.U32 R31, RZ, RZ, 0x1 ;  /* 0x00000001ff1f7424 */ /* 0x000fe200078e00ff */
[----:B------:R-:W-:Y:S01]  /*19420*/  ULDC.64 UR36, c[0x0][0x198] ;  /* 0x0000660000247ab9 */ /* 0x000fe20000000a00 */
[----:B------:R-:W-:Y:S01]  /*19430*/  IMAD.SHL.U32 R36, R4, 0x8, RZ ;  /* 0x0000000804247824 */ /* 0x000fe200078e00ff */
[----:B------:R-:W-:Y:S01]  /*19440*/  ULDC UR38, c[0x0][0xc] ;  /* 0x0000030000267ab9 */ /* 0x000fe20000000800 */
[----:B------:R-:W-:Y:S02]  /*19450*/  IMAD.MOV.U32 R26, RZ, RZ, RZ ;  /* 0x000000ffff1a7224 */ /* 0x000fe400078e00ff */
[----:B------:R-:W-:-:S02]  /*19460*/  IMAD.MOV.U32 R29, RZ, RZ, 0x1 ;  /* 0x00000001ff1d7424 */ /* 0x000fc400078e00ff */
[----:B------:R-:W-:Y:S01]  /*19470*/  IMAD.MOV.U32 R28, RZ, RZ, RZ ;  /* 0x000000ffff1c7224 */ /* 0x000fe200078e00ff */
[----:B--2---:R-:W-:Y:S01]  /*19480*/  R2UR UR4, R2 ;  /* 0x00000000020472ca */ /* 0x004fe200000e0000 */
[----:B------:R-:W-:-:S05]  /*19490*/  IMAD.SHL.U32 R2, R0, 0x8, RZ ;  /* 0x0000000800027824 */ /* 0x000fca00078e00ff */
[C---:B------:R-:W-:Y:S02]  /*194a0*/  LOP3.LUT R3, R2.reuse, 0x1f8, RZ, 0xc0, !PT ;  /* 0x000001f802037812 */ /* 0x040fe400078ec0ff */
[----:B------:R-:W-:Y:S02]  /*194b0*/  LOP3.LUT R2, R2, 0x38, RZ, 0xc0, !PT ;  /* 0x0000003802027812 */ /* 0x000fe400078ec0ff */
[----:B------:R-:W-:Y:S02]  /*194c0*/  LOP3.LUT R3, R3, 0x38, R0, 0x78, !PT ;  /* 0x0000003803037812 */ /* 0x000fe400078e7800 */
[----:B------:R-:W-:Y:S01]  /*194d0*/  SHF.L.U32 R0, R0, 0x4, RZ ;  /* 0x0000000400007819 */ /* 0x000fe200000006ff */
[----:B------:R-:W-:Y:S01]  /*194e0*/  ULOP3.LUT UR39, UR4, 0x2, URZ, 0xfc, !UPT ;  /* 0x0000000204277892 */ /* 0x000fe2000f8efc3f */
[----:B------:R-:W-:Y:S02]  /*194f0*/  LOP3.LUT R36, R3, 0x200, R36, 0xf8, !PT ;  /* 0x0000020003247812 */ /* 0x000fe400078ef824 */
[----:B------:R-:W-:Y:S01]  /*19500*/  UMOV UR4, 0x400 ;  /* 0x0000040000047882 */ /* 0x000fe20000000000 */
[----:B------:R-:W-:Y:S01]  /*19510*/  SHF.R.U32.HI R3, RZ, 0x3, R4 ;  /* 0x00000003ff037819 */ /* 0x000fe20000011604 */
[----:B0-----:R-:W-:-:S03]  /*19520*/  ULEA UR4, UR5, UR4, 0x18 ;  /* 0x0000000405047291 */ /* 0x001fc6000f8ec03f */
[----:B------:R-:W-:Y:S02]  /*19530*/  LOP3.LUT R4, R3, 0x70, R0, 0xf8, !PT ;  /* 0x0000007003047812 */ /* 0x000fe400078ef800 */
[C---:B------:R-:W-:Y:S01]  /*19540*/  LOP3.LUT R3, R2.reuse, 0x40, RZ, 0xfc, !PT ;  /* 0x0000004002037812 */ /* 0x040fe200078efcff */
[----:B------:R-:W-:Y:S01]  /*19550*/  IMAD.U32 R22, RZ, RZ, UR4 ;  /* 0x00000004ff167e24 */ /* 0x000fe2000f8e00ff */
[----:B------:R-:W-:-:S03]  /*19560*/  LOP3.LUT R0, R2, 0x80, RZ, 0xfc, !PT ;  /* 0x0000008002007812 */ /* 0x000fc600078efcff */
[----:B-1----:R-:W-:-:S07]  /*19570*/  IMAD R37, R36, 0x2, R22 ;  /* 0x0000000224257824 */ /* 0x002fce00078e0216 */
.L_x_774:
[----:B0-----:R-:W0:Y:S02]  /*19580*/  LDC.64 R32, c[0x0][0xc88] ;  /* 0x00032200ff207b82 */ /* 0x001e240000000a00 */
[----:B0-----:R-:W-:-:S06]  /*19590*/  IMAD.WIDE R32, R19, 0x4, R32 ;  /* 0x0000000413207825 */ /* 0x001fcc00078e0220 */
[----:B--2---:R-:W2:Y:S01]  /*195a0*/  LDG.E R32, desc[UR60][R32.64] ;  /* 0x0000003c20207981 */ /* 0x004ea2000c1e1900 */
[----:B------:R-:W-:Y:S05]  /*195b0*/  YIELD ;  /* 0x0000000000007946 */ /* 0x000fea0003800000 */
[----:B------:R-:W-:Y:S01]  /*195c0*/  ULDC.64 UR4, c[0x0][0xa28] ;  /* 0x00028a0000047ab9 */ /* 0x000fe20000000a00 */
[----:B------:R-:W-:Y:S01]  /*195d0*/  ULDC.64 UR8, c[0x0][0xa18] ;  /* 0x0002860000087ab9 */ /* 0x000fe20000000a00 */
[----:B------:R-:W-:Y:S01]  /*195e0*/  ISETP.NE.U32.AND P0, PT, RZ, UR4, PT ;  /* 0x00000004ff007c0c */ /* 0x000fe2000bf05070 */
[----:B------:R-:W-:Y:S01]  /*195f0*/  IMAD.MOV.U32 R9, RZ, RZ, RZ ;  /* 0x000000ffff097224 */ /* 0x000fe200078e00ff */
[----:B------:R-:W-:-:S02]  /*19600*/  ULDC.64 UR6, c[0x0][0xa10] ;  /* 0x0002840000067ab9 */ /* 0x000fc40000000a00 */
[----:B------:R-:W-:Y:S02]  /*19610*/  ISETP.NE.AND.EX P0, PT, RZ, UR5, PT, P0 ;  /* 0x00000005ff007c0c */ /* 0x000fe4000bf05300 */
[----:B------:R-:W-:-:S04]  /*19620*/  ISETP.NE.U32.AND P2, PT, RZ, UR8, PT ;  /* 0x00000008ff007c0c */ /* 0x000fc8000bf45070 */
[----:B------:R-:W-:Y:S01]  /*19630*/  ISETP.NE.AND.EX P2, PT, RZ, UR9, PT, P2 ;  /* 0x00000009ff007c0c */ /* 0x000fe2000bf45320 */
[----:B------:R-:W-:Y:S01]  /*19640*/  IMAD.MOV.U32 R35, RZ, RZ, RZ ;  /* 0x000000ffff237224 */ /* 0x000fe200078e00ff */
[----:B--2---:R-:W-:-:S05]  /*19650*/  SHF.R.S32.HI R0, RZ, 0x1f, R32 ;  /* 0x0000001fff007819 */ /* 0x004fca0000011420 */
[C---:B------:R-:W-:Y:S02]  /*19660*/  @P0 LEA R2, P1, R32.reuse, UR4, 0x2 ;  /* 0x0000000420020c11 */ /* 0x040fe4000f8210ff */
[C---:B------:R-:W-:Y:S01]  /*19670*/  SHF.L.U32 R24, R32.reuse, 0x2, RZ ;  /* 0x0000000220187819 */ /* 0x040fe200000006ff */
[----:B------:R0:W-:Y:S01]  /*19680*/  STL [R1+0x14], R0 ;  /* 0x0000140001007387 */ /* 0x0001e20000100800 */
[C-C-:B------:R-:W-:Y:S01]  /*19690*/  @P0 LEA.HI.X R3, R32.reuse, UR5, R0.reuse, 0x2, P1 ;  /* 0x0000000520030c11 */ /* 0x140fe200088f1400 */
[----:B------:R-:W-:Y:S01]  /*196a0*/  ULDC.64 UR4, c[0x0][0xa00] ;  /* 0x0002800000047ab9 */ /* 0x000fe20000000a00 */
[----:B------:R-:W-:-:S03]  /*196b0*/  SHF.L.U64.HI R25, R32, 0x2, R0 ;  /* 0x0000000220197819 */ /* 0x000fc60000010200 */
[----:B-1----:R1:W2:Y:S01]  /*196c0*/  @P0 LDG.E R9, desc[UR60][R2.64] ;  /* 0x0000003c02090981 */ /* 0x0022a2000c1e1900 */
[----:B------:R-:W-:Y:S02]  /*196d0*/  ISETP.NE.U32.AND P0, PT, RZ, UR4, PT ;  /* 0x00000004ff007c0c */ /* 0x000fe4000bf05070 */
[----:B------:R-:W-:Y:S01]  /*196e0*/  ISETP.NE.U32.AND P1, PT, RZ, UR6, PT ;  /* 0x00000006ff007c0c */ /* 0x000fe2000bf25070 */
[----:B0-----:R-:W-:Y:S01]  /*196f0*/  IMAD.MOV.U32 R0, RZ, RZ, RZ ;  /* 0x000000ffff007224 */ /* 0x001fe200078e00ff */
[----:B------:R-:W-:Y:S02]  /*19700*/  ISETP.NE.AND.EX P0, PT, RZ, UR5, PT, P0 ;  /* 0x00000005ff007c0c */ /* 0x000fe4000bf05300 */
[----:B------:R-:W-:Y:S02]  /*19710*/  ISETP.NE.AND.EX P1, PT, RZ, UR7, PT, P1 ;  /* 0x00000007ff007c0c */ /* 0x000fe4000bf25310 */
[C---:B------:R-:W-:Y:S02]  /*19720*/  IADD3 R4, P4, R24.reuse, UR6, RZ ;  /* 0x0000000618047c10 */ /* 0x040fe4000ff9e0ff */
[----:B-1----:R-:W-:Y:S01]  /*19730*/  IADD3 R2, P3, R24, UR4, RZ ;  /* 0x0000000418027c10 */ /* 0x002fe2000ff7e0ff */
[----:B------:R-:W-:Y:S01]  /*19740*/  ULDC UR4, c[0x0][0x288] ;  /* 0x0000a20000047ab9 */ /* 0x000fe20000000800 */
[----:B------:R-:W-:-:S02]  /*19750*/  IADD3.X R5, R25, UR7, RZ, P4, !PT ;  /* 0x0000000719057c10 */ /* 0x000fc4000a7fe4ff */
[C---:B------:R-:W-:Y:S02]  /*19760*/  IADD3.X R3, R25.reuse, UR5, RZ, P3, !PT ;  /* 0x0000000519037c10 */ /* 0x040fe40009ffe4ff */
[----:B------:R-:W-:Y:S01]  /*19770*/  @P2 IADD3 R6, P3, R24, UR8, RZ ;  /* 0x0000000818062c10 */ /* 0x000fe2000ff7e0ff */
[----:B------:R-:W-:Y:S01]  /*19780*/  IMAD.U32 R8, RZ, RZ, UR4 ;  /* 0x00000004ff087e24 */ /* 0x000fe2000f8e00ff */
[----:B------:R-:W-:Y:S01]  /*19790*/  ULDC.64 UR4, c[0x0][0x418] ;  /* 0x0001060000047ab9 */ /* 0x000fe20000000a00 */
[----:B------:R-:W5:Y:S01]  /*197a0*/  @P0 LDG.E R35, desc[UR60][R2.64] ;  /* 0x0000003c02230981 */ /* 0x000f62000c1e1900 */
[----:B------:R-:W-:-:S03]  /*197b0*/  @P2 IADD3.X R7, R25, UR9, RZ, P3, !PT ;  /* 0x0000000919072c10 */ /* 0x000fc60009ffe4ff */
[----:B------:R-:W5:Y:S04]  /*197c0*/  @P1 LDG.E R0, desc[UR60][R4.64] ;  /* 0x0000003c04001981 */ /* 0x000f68000c1e1900 */
[----:B------:R0:W3:Y:S01]  /*197d0*/  @P2 LDG.E R8, desc[UR60][R6.64] ;  /* 0x0000003c06082981 */ /* 0x0000e2000c1e1900 */
[----:B------:R-:W-:-:S03]  /*197e0*/  UISETP.NE.U32.AND UP0, UPT, UR4, URZ, UPT ;  /* 0x0000003f0400728c */ /* 0x000fc6000bf05070 */
[----:B------:R-:W-:Y:S01]  /*197f0*/  ULDC UR4, c[0x0][0x424] ;  /* 0x0001090000047ab9 */ /* 0x000fe20000000800 */
[----:B------:R-:W-:-:S03]  /*19800*/  UISETP.NE.AND.EX UP0, UPT, UR5, URZ, UPT, UP0 ;  /* 0x0000003f0500728c */ /* 0x000fc6000bf05300 */
[----:B------:R-:W-:Y:S01]  /*19810*/  ULDC UR5, c[0x0][0x2f0] ;  /* 0x0000bc0000057ab9 */ /* 0x000fe20000000800 */
[----:B------:R-:W-:-:S04]  /*19820*/  USEL UR4, UR4, 0x1, UP0 ;  /* 0x0000000104047887 */ /* 0x000fc80008000000 */
[----:B------:R-:W-:-:S03]  /*19830*/  UIMAD UR4, UR4, UR5, URZ ;  /* 0x00000005040472a4 */ /* 0x000fc6000f8e023f */
[----:B------:R-:W-:Y:S02]  /*19840*/  ULDC UR5, c[0x0][0x348] ;  /* 0x0000d20000057ab9 */ /* 0x000fe40000000800 */
[----:B0-----:R-:W-:Y:S01]  /*19850*/  IMAD.U32 R6, RZ, RZ, UR5 ;  /* 0x00000005ff067e24 */ /* 0x001fe2000f8e00ff */
[----:B--2---:R-:W-:Y:S04]  /*19860*/  STL [R1+0x4], R9 ;  /* 0x0000040901007387 */ /* 0x004fe80000100800 */
[----:B---3--:R0:W-:Y:S02]  /*19870*/  STL [R1+0x20], R8 ;  /* 0x0000200801007387 */ /* 0x0081e40000100800 */
[----:B0-----:R-:W-:Y:S01]  /*19880*/  IMAD.U32 R8, RZ, RZ, UR4 ;  /* 0x00000004ff087e24 */ /* 0x001fe2000f8e00ff */
[----:B------:R-:W-:Y:S06]  /*19890*/  @P2 BRA `(.L_x_674) ;  /* 0x0000000000142947 */ /* 0x000fec0003800000 */
[----:B------:R-:W-:Y:S05]  /*198a0*/  @!P0 BRA `(.L_x_674) ;  /* 0x0000000000108947 */ /* 0x000fea0003800000 */
[----:B------:R-:W2:Y:S04]  /*198b0*/  LDG.E R10, desc[UR60][R2.64] ;  /* 0x0000003c020a7981 */ /* 0x000ea8000c1e1900 */
[----:B------:R-:W2:Y:S02]  /*198c0*/  LDG.E R7, desc[UR60][R2.64+0x4] ;  /* 0x0000043c02077981 */ /* 0x000ea4000c1e1900 */
[----:B--2---:R-:W-:-:S05]  /*198d0*/  IMAD.IADD R2, R7, 0x1, -R10 ;  /* 0x0000000107027824 */ /* 0x004fca00078e0a0a */
[----:B------:R0:W-:Y:S02]  /*198e0*/  STL [R1+0x20], R2 ;  /* 0x0000200201007387 */ /* 0x0001e40000100800 */
.L_x_674:
[----:B------:R-:W-:Y:S01]  /*198f0*/  ULDC.64 UR4, c[0x0][0xa20] ;  /* 0x0002880000047ab9 */ /* 0x000fe20000000a00 */
[----:B------:R-:W-:Y:S01]  /*19900*/  IMAD.MOV.U32 R33, RZ, RZ, R32 ;  /* 0x000000ffff217224 */ /* 0x000fe200078e0020 */
[----:B------:R-:W-:-:S04]  /*19910*/  ISETP.NE.U32.AND P0, PT, RZ, UR4, PT ;  /* 0x00000004ff007c0c */ /* 0x000fc8000bf05070 */
[----:B------:R-:W-:-:S13]  /*19920*/  ISETP.NE.AND.EX P0, PT, RZ, UR5, PT, P0 ;  /* 0x00000005ff007c0c */ /* 0x000fda000bf05300 */
[----:B------:R-:W-:Y:S05]  /*19930*/  @!P0 BRA `(.L_x_675) ;  /* 0x0000000000108947 */ /* 0x000fea0003800000 */
[----:B0-----:R-:W-:-:S04]  /*19940*/  IADD3 R2, P0, R24, UR4, RZ ;  /* 0x0000000418027c10 */ /* 0x001fc8000ff1e0ff */
[----:B------:R-:W-:-:S05]  /*19950*/  IADD3.X R3, R25, UR5, RZ, P0, !PT ;  /* 0x0000000519037c10 */ /* 0x000fca00087fe4ff */
[----:B------:R0:W5:Y:S01]  /*19960*/  LDG.E R8, desc[UR60][R2.64] ;  /* 0x0000003c02087981 */ /* 0x000162000c1e1900 */
[----:B------:R-:W-:Y:S05]  /*19970*/  BRA `(.L_x_676) ;  /* 0x0000000000247947 */ /* 0x000fea0003800000 */
.L_x_675:
[----:B------:R-:W-:Y:S02]  /*19980*/  ULDC.64 UR4, c[0x0][0xa08] ;  /* 0x0002820000047ab9 */ /* 0x000fe40000000a00 */
[----:B------:R-:W-:-:S04]  /*19990*/  ISETP.NE.U32.AND P0, PT, RZ, UR4, PT ;  /* 0x00000004ff007c0c */ /* 0x000fc8000bf05070 */
[----:B------:R-:W-:-:S13]  /*199a0*/  ISETP.NE.AND.EX P0, PT, RZ, UR5, PT, P0 ;  /* 0x00000005ff007c0c */ /* 0x000fda000bf05300 */
[----:B------:R-:W-:Y:S05]  /*199b0*/  @!P0 BRA `(.L_x_676) ;  /* 0x0000000000148947 */ /* 0x000fea0003800000 */
[----:B0-----:R-:W0:Y:S02]  /*199c0*/  LDC.64 R2, c[0x0][0xa08] ;  /* 0x00028200ff027b82 */ /* 0x001e240000000a00 */
[----:B0-----:R-:W-:-:S05]  /*199d0*/  IMAD.WIDE R2, R33, 0x4, R2 ;  /* 0x0000000421027825 */ /* 0x001fca00078e0202 */
[----:B------:R-:W2:Y:S04]  /*199e0*/  LDG.E R8, desc[UR60][R2.64] ;  /* 0x0000003c02087981 */ /* 0x000ea8000c1e1900 */
[----:B------:R-:W2:Y:S02]  /*199f0*/  LDG.E R7, desc[UR60][R2.64+0x4] ;  /* 0x0000043c02077981 */ /* 0x000ea4000c1e1900 */
[----:B--2---:R-:W-:-:S07]  /*19a00*/  IADD3 R8, -R8, R7, RZ ;  /* 0x0000000708087210 */ /* 0x004fce0007ffe1ff */
.L_x_676:
[----:B0-----:R-:W2:Y:S04]  /*19a10*/  @P1 LDG.E R3, desc[UR60][R4.64] ;  /* 0x0000003c04031981 */ /* 0x001ea8000c1e1900 */
[----:B------:R-:W2:Y:S01]  /*19a20*/  @P1 LDG.E R2, desc[UR60][R4.64+0x4] ;  /* 0x0000043c04021981 */ /* 0x000ea2000c1e1900 */
[----:B------:R-:W-:Y:S01]  /*19a30*/  BSSY B0, `(.L_x_677) ;  /* 0x000013b000007945 */ /* 0x000fe20003800000 */
[----:B--2---:R-:W-:Y:S02]  /*19a40*/  @P1 IMAD.IADD R6, R2, 0x1, -R3 ;  /* 0x0000000102061824 */ /* 0x004fe400078e0a03 */
[----:B-----5:R-:W-:-:S04]  /*19a50*/  IMAD.IADD R3, R8, 0x1, -R9 ;  /* 0x0000000108037824 */ /* 0x020fc800078e0a09 */
[----:B------:R-:W-:-:S05]  /*19a60*/  IMAD.IADD R2, R3, 0x1, R6 ;  /* 0x0000000103027824 */ /* 0x000fca00078e0206 */
[----:B------:R0:W-:Y:S02]  /*19a70*/  STL [R1], R2 ;  /* 0x0000000201007387 */ /* 0x0001e40000100800 */
[----:B0-----:R-:W-:-:S04]  /*19a80*/  VIADD R2, R2, 0x5f ;  /* 0x0000005f02027836 */ /* 0x001fc80000000000 */
[----:B------:R-:W-:-:S05]  /*19a90*/  IMAD.HI R2, R2, 0x2aaaaaab, RZ ;  /* 0x2aaaaaab02027827 */ /* 0x000fca00078e02ff */
[----:B------:R-:W-:-:S04]  /*19aa0*/  SHF.R.U32.HI R7, RZ, 0x1f, R2 ;  /* 0x0000001fff077819 */ /* 0x000fc80000011602 */
[----:B------:R-:W-:Y:S01]  /*19ab0*/  LEA.HI.SX32 R4, R2, R7, 0x1c ;  /* 0x0000000702047211 */ /* 0x000fe200078fe2ff */
[----:B------:R-:W-:-:S04]  /*19ac0*/  IMAD.MOV R2, RZ, RZ, -R3 ;  /* 0x000000ffff027224 */ /* 0x000fc800078e0a03 */
[----:B------:R-:W-:Y:S01]  /*19ad0*/  IMAD R7, R4, 0x60, -R3 ;  /* 0x0000006004077824 */ /* 0x000fe200078e0a03 */
[----:B------:R-:W-:Y:S01]  /*19ae0*/  VIMNMX R2, RZ, R2, !PT ;  /* 0x00000002ff027248 */ /* 0x000fe20007fe0100 */
[----:B------:R0:W-:Y:S03]  /*19af0*/  STL [R1+0x24], R4 ;  /* 0x0000240401007387 */ /* 0x0001e60000100800 */
[----:B------:R-:W-:-:S04]  /*19b00*/  VIMNMX R7, R7, R6, PT ;  /* 0x0000000607077248 */ /* 0x000fc80003fe0100 */
[----:B------:R-:W-:Y:S01]  /*19b10*/  ISETP.GT.AND P0, PT, R7, R2, PT ;  /* 0x000000020700720c */ /* 0x000fe20003f04270 */
[----:B------:R-:W-:-:S05]  /*19b20*/  IMAD.WIDE.U32 R2, R2, -0x55555555, RZ ;  /* 0xaaaaaaab02027825 */ /* 0x000fca00078e00ff */
[----:B------:R-:W-:-:S05]  /*19b30*/  SHF.R.U32.HI R5, RZ, 0x6, R3 ;  /* 0x00000006ff057819 */ /* 0x000fca0000011603 */
[----:B------:R-:W-:Y:S02]  /*19b40*/  IMAD.MOV.U32 R2, RZ, RZ, R5 ;  /* 0x000000ffff027224 */ /* 0x000fe400078e0005 */
[----:B0-----:R-:W-:-:S04]  /*19b50*/  @P0 VIADD R4, R7, 0x5f ;  /* 0x0000005f07040836 */ /* 0x001fc80000000000 */
[----:B------:R-:W-:-:S05]  /*19b60*/  @P0 IMAD.HI R4, R4, 0x2aaaaaab, RZ ;  /* 0x2aaaaaab04040827 */ /* 0x000fca00078e02ff */
[----:B------:R-:W-:-:S04]  /*19b70*/  @P0 SHF.R.U32.HI R3, RZ, 0x1f, R4 ;  /* 0x0000001fff030819 */ /* 0x000fc80000011604 */
[----:B------:R-:W-:Y:S02]  /*19b80*/  @P0 LEA.HI.SX32 R2, R4, R3, 0x1c ;  /* 0x0000000304020211 */ /* 0x000fe400078fe2ff */
[----:B------:R-:W-:Y:S02]  /*19b90*/  PLOP3.LUT P0, PT, PT, PT, PT, 0x80, 0x0 ;  /* 0x000000000000781c */ /* 0x000fe40003f0f070 */
[----:B------:R-:W-:-:S13]  /*19ba0*/  ISETP.GT.AND P2, PT, R2, R5, PT ;  /* 0x000000050200720c */ /* 0x000fda0003f44270 */
[----:B------:R-:W-:Y:S05]  /*19bb0*/  @!P2 BRA `(.L_x_678) ;  /* 0x000000100088a947 */ /* 0x000fea0003800000 */
[----:B------:R-:W-:Y:S01]  /*19bc0*/  UMOV UR4, 0xffffffff ;  /* 0xffffffff00047882 */ /* 0x000fe20000000000 */
[----:B------:R-:W-:Y:S02]  /*19bd0*/  SEL R4, R33, RZ, !P1 ;  /* 0x000000ff21047207 */ /* 0x000fe40004800000 */
[----:B------:R-:W-:Y:S05]  /*19be0*/  BRA.DIV UR4, `(.L_x_679) ;  /* 0x0000006604287947 */ /* 0x000fea000b800000 */
[----:B------:R-:W0:Y:S02]  /*19bf0*/  S2R R3, SR_TID.X ;  /* 0x0000000000037919 */ /* 0x000e240000002100 */
[----:B0-----:R-:W-:-:S04]  /*19c00*/  SHF.R.U32.HI R3, RZ, 0x5, R3 ;  /* 0x00000005ff037819 */ /* 0x001fc80000011603 */
[----:B------:R-:W-:-:S05]  /*19c10*/  LOP3.LUT R3, R3, 0x3, RZ, 0xc0, !PT ;  /* 0x0000000303037812 */ /* 0x000fca00078ec0ff */
[----:B------:R0:W1:Y:S02]  /*19c20*/  SHFL.IDX PT, R14, R3, RZ, 0x1f ;  /* 0x00001fff030e7589 */ /* 0x00006400000e0000 */
.L_x_830:
[----:B-1----:R-:W-:Y:S02]  /*19c30*/  ISETP.NE.AND P0, PT, R14, RZ, PT ;  /* 0x000000ff0e00720c */ /* 0x002fe40003f05270 */
[----:B------:R-:W-:-:S11]  /*19c40*/  PLOP3.LUT P6, PT, PT, PT, PT, 0x8, 0x0 ;  /* 0x000000000000781c */ /* 0x000fd60003fce170 */
[----:B------:R-:W-:Y:S05]  /*19c50*/  @P0 BRA `(.L_x_680) ;  /* 0x00000000000c0947 */ /* 0x000fea0003800000 */
[----:B------:R-:W-:-:S03]  /*19c60*/  UMOV UR4, 0xffffffff ;  /* 0xffffffff00047882 */ /* 0x000fc60000000000 */
[----:B------:R-:W-:Y:S05]  /*19c70*/  BRA.DIV UR4, `(.L_x_681) ;  /* 0x0000006604387947 */ /* 0x000fea000b800000 */
[----:B------:R-:W-:-:S13]  /*19c80*/  ELECT P6, URZ, PT ;  /* 0x00000000003f782f */ /* 0x000fda00038c0000 */
.L_x_680:
[----:B0-----:R-:W2:Y:S01]  /*19c90*/  LDL R3, [R1+0x28] ;  /* 0x0000280001037983 */ /* 0x001ea20000100800 */
[----:B------:R-:W-:Y:S01]  /*19ca0*/  BSSY B1, `(.L_x_682) ;  /* 0x0000008000017945 */ /* 0x000fe20003800000 */
[----:B--2---:R-:W-:-:S04]  /*19cb0*/  IADD3 R3, R3, 0x1, RZ ;  /* 0x0000000103037810 */ /* 0x004fc80007ffe0ff */
[----:B------:R-:W-:-:S04]  /*19cc0*/  LEA.HI R6, R3, R3, RZ, 0x1 ;  /* 0x0000000303067211 */ /* 0x000fc800078f08ff */
[----:B------:R-:W-:-:S05]  /*19cd0*/  LOP3.LUT R6, R6, 0xfffffffe, RZ, 0xc0, !PT ;  /* 0xfffffffe06067812 */ /* 0x000fca00078ec0ff */
[----:B------:R-:W-:-:S05]  /*19ce0*/  IMAD.IADD R3, R3, 0x1, -R6 ;  /* 0x0000000103037824 */ /* 0x000fca00078e0a06 */
[----:B------:R-:W-:-:S04]  /*19cf0*/  SHF.L.U32 R3, R3, 0x1f, RZ ;  /* 0x0000001f03037819 */ /* 0x000fc800000006ff */
[----:B------:R-:W0:Y:S02]  /*19d00*/  SYNCS.PHASECHK.TRANS64.TRYWAIT P0, [R22+URZ+0x2a820], R3 ;  /* 0x02a82003160075a7 */ /* 0x000e24000800017f */
[----:B0-----:R-:W-:Y:S05]  /*19d10*/  @!P0 BRA `(.L_x_683) ;  /* 0x0000006400308947 */ /* 0x001fea0003800000 */
.L_x_833:
[----:B------:R-:W-:Y:S05]  /*19d20*/  BSYNC B1 ;  /* 0x0000000000017941 */ /* 0x000fea0003800000 */
.L_x_682:
[----:B------:R-:W-:Y:S04]  /*19d30*/  BSSY B1, `(.L_x_684) ;  /* 0x000007c000017945 */ /* 0x000fe80003800000 */
[----:B------:R-:W-:Y:S05]  /*19d40*/  @!P6 BRA `(.L_x_685) ;  /* 0x0000000400e8e947 */ /* 0x000fea0003800000 */
[----:B------:R-:W-:Y:S01]  /*19d50*/  IMAD R9, R26, 0x8, R22 ;  /* 0x000000081a097824 */ /* 0x000fe200078e0216 */
[----:B------:R-:W-:Y:S01]  /*19d60*/  SHF.L.U32 R8, R31, 0x1f, RZ ;  /* 0x0000001f1f087819 */ /* 0x000fe200000006ff */
[----:B------:R-:W1:Y:S01]  /*19d70*/  S2R R6, SR_TID.X ;  /* 0x0000000000067919 */ /* 0x000e620000002100 */
[----:B------:R-:W-:Y:S02]  /*19d80*/  BSSY B2, `(.L_x_686) ;  /* 0x0000005000027945 */ /* 0x000fe40003800000 */
[----:B------:R-:W2:Y:S01]  /*19d90*/  SYNCS.PHASECHK.TRANS64.TRYWAIT P0, [R9+URZ+0x2a8a0], R8 ;  /* 0x02a8a008090075a7 */ /* 0x000ea2000800017f */
[----:B-1----:R-:W-:-:S04]  /*19da0*/  LOP3.LUT R6, R6, 0x7f, RZ, 0xc0, !PT ;  /* 0x0000007f06067812 */ /* 0x002fc800078ec0ff */
[----:B------:R-:W-:Y:S01]  /*19db0*/  ISETP.NE.AND P1, PT, R6, RZ, PT ;  /* 0x000000ff0600720c */ /* 0x000fe20003f25270 */
[----:B--2---:R-:W-:-:S12]  /*19dc0*/  @!P0 BRA `(.L_x_687) ;  /* 0x0000006400188947 */ /* 0x004fd80003800000 */
.L_x_834:
[----:B------:R-:W-:Y:S05]  /*19dd0*/  BSYNC B2 ;  /* 0x0000000000027941 */ /* 0x000fea0003800000 */
.L_x_686:
[----:B------:R-:W-:Y:S04]  /*19de0*/  BSSY B2, `(.L_x_688) ;  /* 0x0000009000027945 */ /* 0x000fe80003800000 */
[----:B------:R-:W-:Y:S05]  /*19df0*/  @P1 BRA `(.L_x_689) ;  /* 0x00000000001c1947 */ /* 0x000fea0003800000 */
[----:B------:R-:W2:Y:S01]  /*19e00*/  S2R R6, SR_TID.X ;  /* 0x0000000000067919 */ /* 0x000ea20000002100 */
[----:B0-----:R-:W-:-:S04]  /*19e10*/  IMAD.MOV.U32 R3, RZ, RZ, 0x9000 ;  /* 0x00009000ff037424 */ /* 0x001fc800078e00ff */
[----:B------:R3:W-:Y:S01]  /*19e20*/  SYNCS.ARRIVE.TRANS64 RZ, [R9+URZ+0x2a890], R3 ;  /* 0x02a8900309ff79a7 */ /* 0x0007e2000800003f */
[----:B--2---:R-:W-:-:S04]  /*19e30*/  LOP3.LUT R6, R6, 0x1f, RZ, 0xc0, !PT ;  /* 0x0000001f06067812 */ /* 0x004fc800078ec0ff */
[----:B------:R-:W-:-:S13]  /*19e40*/  ISETP.NE.AND P0, PT, R6, RZ, PT ;  /* 0x000000ff0600720c */ /* 0x000fda0003f05270 */
[----:B---3--:R-:W-:Y:S05]  /*19e50*/  @!P0 BRA `(.L_x_689) ;  /* 0x0000000000048947 */ /* 0x008fea0003800000 */
[----:B------:R-:W-:Y:S01]  /*19e60*/  BPT.TRAP 0x1 ;  /* 0x000000040000795c */ /* 0x000fe20000300000 */
.L_x_689:
[----:B------:R-:W-:Y:S05]  /*19e70*/  BSYNC B2 ;  /* 0x0000000000027941 */ /* 0x000fea0003800000 */
.L_x_688:
[----:B------:R-:W-:Y:S01]  /*19e80*/  IMAD.MOV.U32 R12, RZ, RZ, RZ ;  /* 0x000000ffff0c7224 */ /* 0x000fe200078e00ff */
[----:B------:R-:W-:Y:S01]  /*19e90*/  UIADD3 UR4, UP0, UR36, 0x570, URZ ;  /* 0x0000057024047890 */ /* 0x000fe2000ff1e03f */
[----:B------:R-:W-:Y:S01]  /*19ea0*/  IMAD R6, R2, 0x60, R0 ;  /* 0x0000006002067824 */ /* 0x000fe200078e0200 */
[----:B------:R-:W-:Y:S01]  /*19eb0*/  PLOP3.LUT P0, PT, PT, PT, PT, 0x80, 0x0 ;  /* 0x000000000000781c */ /* 0x000fe20003f0f070 */
[----:B------:R-:W-:Y:S01]  /*19ec0*/  IMAD R7, R26, 0x9000, R22 ;  /* 0x000090001a077824 */ /* 0x000fe200078e0216 */
[----:B------:R-:W-:Y:S01]  /*19ed0*/  R2UR UR10, R12 ;  /* 0x000000000c0a72ca */ /* 0x000fe200000e0000 */
[----:B------:R-:W-:Y:S01]  /*19ee0*/  VIADD R6, R6, 0xffffffa0 ;  /* 0xffffffa006067836 */ /* 0x000fe20000000000 */
[----:B------:R-:W-:Y:S01]  /*19ef0*/  UIADD3.X UR5, URZ, UR37, URZ, UP0, !UPT ;  /* 0x000000253f057290 */ /* 0x000fe200087fe43f */
[----:B0-----:R-:W-:Y:S01]  /*19f00*/  VIADD R3, R9, 0x2a890 ;  /* 0x0002a89009037836 */ /* 0x001fe20000000000 */
[----:B------:R-:W-:Y:S01]  /*19f10*/  UMOV UR6, 0x0 ;  /* 0x0000000000067882 */ /* 0x000fe20000000000 */
[----:B------:R-:W-:Y:S01]  /*19f20*/  VIADD R10, R7, 0x18400 ;  /* 0x00018400070a7836 */ /* 0x000fe20000000000 */
[----:B------:R-:W-:-:S09]  /*19f30*/  UMOV UR7, 0x12f00000 ;  /* 0x12f0000000077882 */ /* 0x000fd20000000000 */
.L_x_690:
[----:B------:R-:W-:-:S13]  /*19f40*/  @P0 ELECT P2, URZ, PT ;  /* 0x00000000003f082f */ /* 0x000fda0003840000 */
[----:B------:R-:W-:Y:S02]  /*19f50*/  @P2 R2UR UR13, R4 ;  /* 0x00000000040d22ca */ /* 0x000fe400000e0000 */
[----:B------:R-:W-:Y:S02]  /*19f60*/  @P2 R2UR UR12, R18 ;  /* 0x00000000120c22ca */ /* 0x000fe400000e0000 */
[----:B------:R-:W-:Y:S02]  /*19f70*/  @P2 R2UR UR11, R6 ;  /* 0x00000000060b22ca */ /* 0x000fe400000e0000 */
[----:B------:R-:W-:Y:S02]  /*19f80*/  @P2 R2UR UR9, R3 ;  /* 0x00000000030922ca */ /* 0x000fe400000e0000 */
[----:B------:R-:W-:Y:S02]  /*19f90*/  @P2 R2UR UR8, R10 ;  /* 0x000000000a0822ca */ /* 0x000fe400000e0000 */
[----:B------:R-:W-:-:S02]  /*19fa0*/  @P2 PLOP3.LUT P0, PT, P2, PT, PT, 0x8, 0x0 ;  /* 0x000000000000281c */ /* 0x000fc4000170e170 */
[----:B------:R-:W-:-:S09]  /*19fb0*/  PLOP3.LUT P2, PT, PT, PT, PT, 0x8, 0x0 ;  /* 0x000000000000781c */ /* 0x000fd20003f4e170 */
[----:B------:R0:W-:Y:S02]  /*19fc0*/  UTMALDG.4D [UR8], [UR4], desc[UR6] ;  /* 0x00000608040075b4 */ /* 0x0001e40008019000 */
[----:B0-----:R-:W-:Y:S05]  /*19fd0*/  @P0 BRA.U.ANY `(.L_x_690) ;  /* 0xfffffffd00d80947 */ /* 0x001fea000393ffff */
[----:B------:R-:W-:Y:S01]  /*19fe0*/  MOV R13, 0x40 ;  /* 0x00000040000d7802 */ /* 0x000fe20000000f00 */
[----:B------:R-:W-:Y:S01]  /*19ff0*/  VIADD R10, R7, 0x1b400 ;  /* 0x0001b400070a7836 */ /* 0x000fe20000000000 */
[----:B------:R-:W-:Y:S01]  /*1a000*/  PLOP3.LUT P0, PT, PT, PT, PT, 0x80, 0x0 ;  /* 0x000000000000781c */ /* 0x000fe20003f0f070 */
[----:B------:R-:W-:Y:S01]  /*1a010*/  UMOV UR6, 0x0 ;  /* 0x0000000000067882 */ /* 0x000fe20000000000 */
[----:B------:R-:W-:Y:S01]  /*1a020*/  R2UR UR10, R13 ;  /* 0x000000000d0a72ca */ /* 0x000fe200000e0000 */
[----:B------:R-:W-:-:S14]  /*1a030*/  UMOV UR7, 0x12f00000 ;  /* 0x12f0000000077882 */ /* 0x000fdc0000000000 */
.L_x_691:
        /* <DEDUP_REMOVED lines=10> */
[----:B------:R-:W-:Y:S01]  /*1a0e0*/  PLOP3.LUT P0, PT, PT, PT, PT, 0x80, 0x0 ;  /* 0x000000000000781c */ /* 0x000fe20003f0f070 */
[----:B------:R-:W-:Y:S01]  /*1a0f0*/  VIADD R7, R7, 0x1e400 ;  /* 0x0001e40007077836 */ /* 0x000fe20000000000 */
[----:B------:R-:W-:Y:S01]  /*1a100*/  UMOV UR6, 0x0 ;  /* 0x0000000000067882 */ /* 0x000fe20000000000 */
[----:B------:R-:W-:Y:S01]  /*1a110*/  UMOV UR7, 0x12f00000 ;  /* 0x12f0000000077882 */ /* 0x000fe20000000000 */
[----:B------:R-:W-:-:S09]  /*1a120*/  UMOV UR10, 0x80 ;  /* 0x00000080000a7882 */ /* 0x000fd20000000000 */
.L_x_692:
        /* <DEDUP_REMOVED lines=10> */
[----:B------:R-:W0:Y:S01]  /*1a1d0*/  SYNCS.PHASECHK.TRANS64.TRYWAIT P0, [R9+URZ+0x2a8c0], R8 ;  /* 0x02a8c008090075a7 */ /* 0x000e22000800017f */
[----:B------:R-:W-:Y:S04]  /*1a1e0*/  BSSY B2, `(.L_x_693) ;  /* 0x0000002000027945 */ /* 0x000fe80003800000 */
[----:B0-----:R-:W-:Y:S05]  /*1a1f0*/  @!P0 BRA `(.L_x_694) ;  /* 0x0000006000208947 */ /* 0x001fea0003800000 */
.L_x_835:
[----:B------:R-:W-:Y:S05]  /*1a200*/  BSYNC B2 ;  /* 0x0000000000027941 */ /* 0x000fea0003800000 */
.L_x_693:
[----:B------:R-:W-:Y:S01]  /*1a210*/  BSSY B2, `(.L_x_695) ;  /* 0x000000b000027945 */ /* 0x000fe20003800000 */
[----:B------:R-:W-:Y:S02]  /*1a220*/  IMAD.MOV.U32 R10, RZ, RZ, 0x0 ;  /* 0x00000000ff0a7424 */ /* 0x000fe400078e00ff */
[----:B------:R-:W-:Y:S01]  /*1a230*/  IMAD.MOV.U32 R11, RZ, RZ, 0x12f00000 ;  /* 0x12f00000ff0b7424 */ /* 0x000fe200078e00ff */
[----:B------:R-:W-:Y:S06]  /*1a240*/  @P1 BRA `(.L_x_696) ;  /* 0x00000000001c1947 */ /* 0x000fec0003800000 */
[----:B------:R-:W2:Y:S01]  /*1a250*/  S2R R7, SR_TID.X ;  /* 0x0000000000077919 */ /* 0x000ea20000002100 */
[----:B------:R-:W-:-:S04]  /*1a260*/  IMAD.MOV.U32 R3, RZ, RZ, 0x6000 ;  /* 0x00006000ff037424 */ /* 0x000fc800078e00ff */
[----:B------:R3:W-:Y:S01]  /*1a270*/  SYNCS.ARRIVE.TRANS64 RZ, [R9+URZ+0x2a8b0], R3 ;  /* 0x02a8b00309ff79a7 */ /* 0x0007e2000800003f */
[----:B--2---:R-:W-:-:S04]  /*1a280*/  LOP3.LUT R7, R7, 0x1f, RZ, 0xc0, !PT ;  /* 0x0000001f07077812 */ /* 0x004fc800078ec0ff */
[----:B------:R-:W-:-:S13]  /*1a290*/  ISETP.NE.AND P0, PT, R7, RZ, PT ;  /* 0x000000ff0700720c */ /* 0x000fda0003f05270 */
[----:B---3--:R-:W-:Y:S05]  /*1a2a0*/  @!P0 BRA `(.L_x_696) ;  /* 0x0000000000048947 */ /* 0x008fea0003800000 */
[----:B------:R-:W-:Y:S01]  /*1a2b0*/  BPT.TRAP 0x1 ;  /* 0x000000040000795c */ /* 0x000fe20000300000 */
.L_x_696:
[----:B------:R-:W-:Y:S05]  /*1a2c0*/  BSYNC B2 ;  /* 0x0000000000027941 */ /* 0x000fea0003800000 */
.L_x_695:
[----:B------:R-:W-:Y:S01]  /*1a2d0*/  R2UR UR10, R12 ;  /* 0x000000000c0a72ca */ /* 0x000fe200000e0000 */
[----:B------:R-:W-:Y:S01]  /*1a2e0*/  IMAD R3, R26, 0x6000, R22 ;  /* 0x000060001a037824 */ /* 0x000fe200078e0216 */
[----:B------:R-:W-:Y:S01]  /*1a2f0*/  R2UR UR6, R10 ;  /* 0x000000000a0672ca */ /* 0x000fe200000e0000 */
[----:B------:R-:W-:Y:S01]  /*1a300*/  UIADD3 UR4, UP0, UR36, 0x670, URZ ;  /* 0x0000067024047890 */ /* 0x000fe2000ff1e03f */
[----:B------:R-:W-:Y:S01]  /*1a310*/  R2UR UR7, R11 ;  /* 0x000000000b0772ca */ /* 0x000fe200000e0000 */
[----:B01----:R-:W-:Y:S01]  /*1a320*/  VIADD R9, R9, 0x2a8b0 ;  /* 0x0002a8b009097836 */ /* 0x003fe20000000000 */
[----:B------:R-:W-:Y:S01]  /*1a330*/  PLOP3.LUT P0, PT, PT, PT, PT, 0x80, 0x0 ;  /* 0x000000000000781c */ /* 0x000fe20003f0f070 */
[----:B------:R-:W-:Y:S01]  /*1a340*/  VIADD R7, R3, 0x400 ;  /* 0x0000040003077836 */ /* 0x000fe20000000000 */
[----:B------:R-:W-:-:S12]  /*1a350*/  UIADD3.X UR5, URZ, UR37, URZ, UP0, !UPT ;  /* 0x000000253f057290 */ /* 0x000fd800087fe43f */
.L_x_697:
        /* <DEDUP_REMOVED lines=10> */
[----:B------:R-:W-:Y:S02]  /*1a400*/  R2UR UR10, R13 ;  /* 0x000000000d0a72ca */ /* 0x000fe400000e0000 */
[----:B------:R-:W-:Y:S02]  /*1a410*/  R2UR UR6, R10 ;  /* 0x000000000a0672ca */ /* 0x000fe400000e0000 */
[----:B------:R-:W-:Y:S02]  /*1a420*/  R2UR UR7, R11 ;  /* 0x000000000b0772ca */ /* 0x000fe400000e0000 */
[----:B------:R-:W-:Y:S02]  /*1a430*/  PLOP3.LUT P0, PT, PT, PT, PT, 0x80, 0x0 ;  /* 0x000000000000781c */ /* 0x000fe40003f0f070 */
[----:B------:R-:W-:-:S11]  /*1a440*/  IADD3 R3, R3, 0x3400, RZ ;  /* 0x0000340003037810 */ /* 0x000fd60007ffe0ff */
.L_x_698:
        /* <DEDUP_REMOVED lines=9> */
[----:B-1----:R-:W-:Y:S05]  /*1a4e0*/  @P0 BRA.U.ANY `(.L_x_698) ;  /* 0xfffffffd00d80947 */ /* 0x002fea000393ffff */
.L_x_685:
[----:B------:R-:W-:Y:S05]  /*1a4f0*/  BSYNC B1 ;  /* 0x0000000000017941 */ /* 0x000fea0003800000 */
.L_x_684:
[----:B------:R-:W-:Y:S01]  /*1a500*/  VIADD R7, R2, 0xfffffffe ;  /* 0xfffffffe02077836 */ /* 0x000fe20000000000 */
[----:B------:R-:W-:Y:S01]  /*1a510*/  PLOP3.LUT P0, PT, PT, PT, PT, 0x8, 0x0 ;  /* 0x000000000000781c */ /* 0x000fe20003f0e170 */
[----:B------:R-:W-:-:S03]  /*1a520*/  VIADD R26, R26, 0x1 ;  /* 0x000000011a1a7836 */ /* 0x000fc60000000000 */
[----:B------:R-:W-:Y:S02]  /*1a530*/  ISETP.GE.AND P2, PT, R7, R5, PT ;  /* 0x000000050700720c */ /* 0x000fe40003f46270 */
[----:B------:R-:W-:-:S04]  /*1a540*/  ISETP.NE.AND P1, PT, R26, 0x2, PT ;  /* 0x000000021a00780c */ /* 0x000fc80003f25270 */
[----:B------:R-:W-:Y:S02]  /*1a550*/  SEL R2, RZ, 0x1, P1 ;  /* 0x00000001ff027807 */ /* 0x000fe40000800000 */
[----:B------:R-:W-:Y:S02]  /*1a560*/  SEL R26, R26, RZ, P1 ;  /* 0x000000ff1a1a7207 */ /* 0x000fe40000800000 */
[----:B------:R-:W-:-:S03]  /*1a570*/  LOP3.LUT R31, R31, R2, RZ, 0x3c, !PT ;  /* 0x000000021f1f7212 */ /* 0x000fc600078e3cff */
[----:B------:R-:W-:Y:S05]  /*1a580*/  @!P2 BRA `(.L_x_678) ;  /* 0x000000080014a947 */ /* 0x000fea0003800000 */
.L_x_714:
[----:B------:R-:W-:Y:S05]  /*1a590*/  YIELD ;  /* 0x0000000000007946 */ /* 0x000fea0003800000 */
        /* <DEDUP_REMOVED lines=10> */
.L_x_836:
[----:B------:R-:W-:Y:S05]  /*1a640*/  BSYNC B2 ;  /* 0x0000000000027941 */ /* 0x000fea0003800000 */
.L_x_701:
[----:B------:R-:W-:Y:S04]  /*1a650*/  BSSY B2, `(.L_x_703) ;  /* 0x0000009000027945 */ /* 0x000fe80003800000 */
[----:B------:R-:W-:Y:S05]  /*1a660*/  @P2 BRA `(.L_x_704) ;  /* 0x00000000001c2947 */ /* 0x000fea0003800000 */
[----:B0-----:R-:W0:Y:S01]  /*1a670*/  S2R R3, SR_TID.X ;  /* 0x0000000000037919 */ /* 0x001e220000002100 */
[----:B------:R-:W-:-:S04]  /*1a680*/  IMAD.MOV.U32 R2, RZ, RZ, 0x9000 ;  /* 0x00009000ff027424 */ /* 0x000fc800078e00ff */
[----:B------:R2:W-:Y:S01]  /*1a690*/  SYNCS.ARRIVE.TRANS64 RZ, [R6+URZ+0x2a890], R2 ;  /* 0x02a8900206ff79a7 */ /* 0x0005e2000800003f */
[----:B0-----:R-:W-:-:S04]  /*1a6a0*/  LOP3.LUT R3, R3, 0x1f, RZ, 0xc0, !PT ;  /* 0x0000001f03037812 */ /* 0x001fc800078ec0ff */
[----:B------:R-:W-:-:S13]  /*1a6b0*/  ISETP.NE.AND P1, PT, R3, RZ, PT ;  /* 0x000000ff0300720c */ /* 0x000fda0003f25270 */
[----:B--2---:R-:W-:Y:S05]  /*1a6c0*/  @!P1 BRA `(.L_x_704) ;  /* 0x0000000000049947 */ /* 0x004fea0003800000 */
[----:B------:R-:W-:Y:S01]  /*1a6d0*/  BPT.TRAP 0x1 ;  /* 0x000000040000795c */ /* 0x000fe20000300000 */
.L_x_704:
[----:B------:R-:W-:Y:S05]  /*1a6e0*/  BSYNC B2 ;  /* 0x0000000000027941 */ /* 0x000fea0003800000 */
.L_x_703:
[----:B------:R-:W-:Y:S01]  /*1a6f0*/  IMAD.MOV.U32 R11, RZ, RZ, RZ ;  /* 0x000000ffff0b7224 */ /* 0x000fe200078e00ff */
[----:B------:R-:W-:Y:S01]  /*1a700*/  UIADD3 UR4, UP0, UR36, 0x570, URZ ;  /* 0x0000057024047890 */ /* 0x000fe2000ff1e03f */
[----:B0-----:R-:W-:Y:S01]  /*1a710*/  IMAD R3, R26, 0x9000, R22 ;  /* 0x000090001a037824 */ /* 0x001fe200078e0216 */
[----:B------:R-:W-:Y:S01]  /*1a720*/  PLOP3.LUT P1, PT, PT, PT, PT, 0x80, 0x0 ;  /* 0x000000000000781c */ /* 0x000fe20003f2f070 */
[----:B------:R-:W-:Y:S01]  /*1a730*/  IMAD R8, R7, 0x60, R0 ;  /* 0x0000006007087824 */ /* 0x000fe200078e0200 */
[----:B------:R-:W-:Y:S01]  /*1a740*/  R2UR UR10, R11 ;  /* 0x000000000b0a72ca */ /* 0x000fe200000e0000 */
[----:B------:R-:W-:Y:S01]  /*1a750*/  VIADD R2, R6, 0x2a890 ;  /* 0x0002a89006027836 */ /* 0x000fe20000000000 */
[----:B------:R-:W-:Y:S01]  /*1a760*/  UIADD3.X UR5, URZ, UR37, URZ, UP0, !UPT ;  /* 0x000000253f057290 */ /* 0x000fe200087fe43f */
[----:B------:R-:W-:Y:S01]  /*1a770*/  VIADD R10, R3, 0x18400 ;  /* 0x00018400030a7836 */ /* 0x000fe20000000000 */
[----:B------:R-:W-:Y:S01]  /*1a780*/  UMOV UR6, 0x0 ;  /* 0x0000000000067882 */ /* 0x000fe20000000000 */
[----:B------:R-:W-:-:S10]  /*1a790*/  UMOV UR7, 0x12f00000 ;  /* 0x12f0000000077882 */ /* 0x000fd40000000000 */
.L_x_705:
        /* <DEDUP_REMOVED lines=16> */
.L_x_706:
        /* <DEDUP_REMOVED lines=15> */
.L_x_707:
        /* <DEDUP_REMOVED lines=13> */
.L_x_837:
[----:B------:R-:W-:Y:S05]  /*1aa60*/  BSYNC B2 ;  /* 0x0000000000027941 */ /* 0x000fea0003800000 */
.L_x_708:
[----:B------:R-:W-:Y:S01]  /*1aa70*/  BSSY B2, `(.L_x_710) ;  /* 0x000000b000027945 */ /* 0x000fe20003800000 */
[----:B------:R-:W-:Y:S02]  /*1aa80*/  IMAD.MOV.U32 R2, RZ, RZ, 0x0 ;  /* 0x00000000ff027424 */ /* 0x000fe400078e00ff */
[----:B------:R-:W-:Y:S01]  /*1aa90*/  IMAD.MOV.U32 R3, RZ, RZ, 0x12f00000 ;  /* 0x12f00000ff037424 */ /* 0x000fe200078e00ff */
[----:B------:R-:W-:Y:S06]  /*1aaa0*/  @P2 BRA `(.L_x_711) ;  /* 0x00000000001c2947 */ /* 0x000fec0003800000 */
[----:B------:R-:W2:Y:S01]  /*1aab0*/  S2R R10, SR_TID.X ;  /* 0x00000000000a7919 */ /* 0x000ea20000002100 */
[----:B01----:R-:W-:-:S04]  /*1aac0*/  IMAD.MOV.U32 R9, RZ, RZ, 0x6000 ;  /* 0x00006000ff097424 */ /* 0x003fc800078e00ff */
[----:B------:R3:W-:Y:S01]  /*1aad0*/  SYNCS.ARRIVE.TRANS64 RZ, [R6+URZ+0x2a8b0], R9 ;  /* 0x02a8b00906ff79a7 */ /* 0x0007e2000800003f */
[----:B--2---:R-:W-:-:S04]  /*1aae0*/  LOP3.LUT R10, R10, 0x1f, RZ, 0xc0, !PT ;  /* 0x0000001f0a0a7812 */ /* 0x004fc800078ec0ff */
[----:B------:R-:W-:-:S13]  /*1aaf0*/  ISETP.NE.AND P1, PT, R10, RZ, PT ;  /* 0x000000ff0a00720c */ /* 0x000fda0003f25270 */
[----:B---3--:R-:W-:Y:S05]  /*1ab00*/  @!P1 BRA `(.L_x_711) ;  /* 0x0000000000049947 */ /* 0x008fea0003800000 */
[----:B------:R-:W-:Y:S01]  /*1ab10*/  BPT.TRAP 0x1 ;  /* 0x000000040000795c */ /* 0x000fe20000300000 */
.L_x_711:
[----:B------:R-:W-:Y:S05]  /*1ab20*/  BSYNC B2 ;  /* 0x0000000000027941 */ /* 0x000fea0003800000 */
.L_x_710:
[----:B------:R-:W-:Y:S01]  /*1ab30*/  R2UR UR10, R11 ;  /* 0x000000000b0a72ca */ /* 0x000fe200000e0000 */
[----:B01----:R-:W-:Y:S01]  /*1ab40*/  IMAD R9, R26, 0x6000, R22 ;  /* 0x000060001a097824 */ /* 0x003fe200078e0216 */
[----:B------:R-:W-:Y:S01]  /*1ab50*/  R2UR UR6, R2 ;  /* 0x00000000020672ca */ /* 0x000fe200000e0000 */
[----:B------:R-:W-:Y:S01]  /*1ab60*/  UIADD3 UR4, UP0, UR36, 0x670, URZ ;  /* 0x0000067024047890 */ /* 0x000fe2000ff1e03f */
[----:B------:R-:W-:Y:S01]  /*1ab70*/  R2UR UR7, R3 ;  /* 0x00000000030772ca */ /* 0x000fe200000e0000 */
[----:B------:R-:W-:Y:S01]  /*1ab80*/  VIADD R6, R6, 0x2a8b0 ;  /* 0x0002a8b006067836 */ /* 0x000fe20000000000 */
[----:B------:R-:W-:Y:S01]  /*1ab90*/  PLOP3.LUT P1, PT, PT, PT, PT, 0x80, 0x0 ;  /* 0x000000000000781c */ /* 0x000fe20003f2f070 */
[----:B------:R-:W-:Y:S01]  /*1aba0*/  VIADD R10, R9, 0x400 ;  /* 0x00000400090a7836 */ /* 0x000fe20000000000 */
[----:B------:R-:W-:-:S12]  /*1abb0*/  UIADD3.X UR5, URZ, UR37, URZ, UP0, !UPT ;  /* 0x000000253f057290 */ /* 0x000fd800087fe43f */
.L_x_712:
        /* <DEDUP_REMOVED lines=15> */
.L_x_713:
        /* <DEDUP_REMOVED lines=10> */
.L_x_700:
[----:B------:R-:W-:Y:S05]  /*1ad50*/  BSYNC B1 ;  /* 0x0000000000017941 */ /* 0x000fea0003800000 */
.L_x_699:
[C---:B------:R-:W-:Y:S01]  /*1ad60*/  ISETP.GT.AND P2, PT, R7.reuse, R5, PT ;  /* 0x000000050700720c */ /* 0x040fe20003f44270 */
[----:B------:R-:W-:Y:S02]  /*1ad70*/  VIADD R26, R26, 0x1 ;  /* 0x000000011a1a7836 */ /* 0x000fe40000000000 */
[----:B------:R-:W-:-:S03]  /*1ad80*/  VIADD R7, R7, 0xffffffff ;  /* 0xffffffff07077836 */ /* 0x000fc60000000000 */
[----:B------:R-:W-:-:S04]  /*1ad90*/  ISETP.NE.AND P1, PT, R26, 0x2, PT ;  /* 0x000000021a00780c */ /* 0x000fc80003f25270 */
[----:B------:R-:W-:Y:S02]  /*1ada0*/  SEL R2, RZ, 0x1, P1 ;  /* 0x00000001ff027807 */ /* 0x000fe40000800000 */
[----:B------:R-:W-:Y:S02]  /*1adb0*/  SEL R26, R26, RZ, P1 ;  /* 0x000000ff1a1a7207 */ /* 0x000fe40000800000 */
[----:B------:R-:W-:Y:S01]  /*1adc0*/  LOP3.LUT R31, R31, R2, RZ, 0x3c, !PT ;  /* 0x000000021f1f7212 */ /* 0x000fe200078e3cff */
[----:B------:R-:W-:Y:S06]  /*1add0*/  @P2 BRA `(.L_x_714) ;  /* 0xfffffff400ec2947 */ /* 0x000fec000383ffff */
.L_x_678:
[----:B------:R-:W-:Y:S05]  /*1ade0*/  BSYNC B0 ;  /* 0x0000000000007941 */ /* 0x000fea0003800000 */
.L_x_677:
[----:B------:R-:W2:Y:S01]  /*1adf0*/  LDL R30, [R1] ;  /* 0x00000000011e7983 */ /* 0x000ea20000100800 */
[----:B------:R-:W-:Y:S05]  /*1ae00*/  @!P0 WARPSYNC.ALL ;  /* 0x0000000000008948 */ /* 0x000fea0003800000 */
[----:B------:R-:W-:Y:S06]  /*1ae10*/  @!P0 BAR.SYNC.DEFER_BLOCKING 0xc, 0x180 ;  /* 0x0306000000008b1d */ /* 0x000fec0000010000 */
[----:B------:R-:W-:Y:S01]  /*1ae20*/  BSSY B7, `(.L_x_715) ;  /* 0x000036f000077945 */ /* 0x000fe20003800000 */
[----:B--2---:R-:W-:-:S13]  /*1ae30*/  ISETP.GT.AND P0, PT, R30, RZ, PT ;  /* 0x000000ff1e00720c */ /* 0x004fda0003f04270 */
[----:B------:R-:W-:Y:S05]  /*1ae40*/  @P0 BRA `(.L_x_716) ;  /* 0x0000000000440947 */ /* 0x000fea0003800000 */
[----:B------:R-:W1:Y:S02]  /*1ae50*/  S2R R2, SR_TID.X ;  /* 0x0000000000027919 */ /* 0x000e640000002100 */
        /* <DEDUP_REMOVED lines=14> */
[----:B0-----:R-:W-:Y:S01]  /*1af40*/  IADD3 R16, R0, UR38, R7 ;  /* 0x0000002600107c10 */ /* 0x001fe2000fffe007 */
[----:B------:R-:W-:Y:S06]  /*1af50*/  BRA `(.L_x_717) ;  /* 0x00000034006c7947 */ /* 0x000fec0003800000 */
.L_x_716:
        /* <DEDUP_REMOVED lines=8> */
[----:B------:R-:W-:Y:S01]  /*1afe0*/  IMAD.U32 R4, RZ, RZ, UR6 ;  /* 0x00000006ff047e24 */ /* 0x000fe2000f8e00ff */
[----:B------:R-:W-:Y:S01]  /*1aff0*/  MOV R10, UR4 ;  /* 0x00000004000a7c02 */ /* 0x000fe20008000f00 */
[----:B0-----:R-:W0:Y:S01]  /*1b000*/  LDC.64 R2, c[0x4][R2] ;  /* 0x0100000002027b82 */ /* 0x001e220000000a00 */
[----:B------:R-:W-:Y:S02]  /*1b010*/  IMAD.U32 R5, RZ, RZ, UR7 ;  /* 0x00000007ff057e24 */ /* 0x000fe4000f8e00ff */
[----:B------:R-:W-:Y:S02]  /*1b020*/  IMAD.U32 R6, RZ, RZ, UR8 ;  /* 0x00000008ff067e24 */ /* 0x000fe4000f8e00ff */
[----:B------:R-:W-:-:S02]  /*1b030*/  IMAD.U32 R7, RZ, RZ, UR9 ;  /* 0x00000009ff077e24 */ /* 0x000fc4000f8e00ff */
[----:B------:R-:W-:Y:S02]  /*1b040*/  IMAD.U32 R11, RZ, RZ, UR5 ;  /* 0x00000005ff0b7e24 */ /* 0x000fe4000f8e00ff */
[----:B------:R-:W-:Y:S02]  /*1b050*/  IMAD.MOV.U32 R8, RZ, RZ, 0x70 ;  /* 0x00000070ff087424 */ /* 0x000fe400078e00ff */
[----:B------:R-:W-:Y:S02]  /*1b060*/  IMAD.MOV.U32 R12, RZ, RZ, 0x1 ;  /* 0x00000001ff0c7424 */ /* 0x000fe400078e00ff */
[----:B------:R-:W-:-:S07]  /*1b070*/  IMAD.MOV.U32 R13, RZ, RZ, RZ ;  /* 0x000000ffff0d7224 */ /* 0x000fce00078e00ff */
[----:B------:R-:W-:-:S07]  /*1b080*/  LEPC R20, `(.L_x_719) ;  /* 0x000000001014794e */ /* 0x000fce0000000000 */
[----:B0-----:R-:W-:Y:S05]  /*1b090*/  CALL.ABS.NOINC R2 ;  /* 0x0000000002007343 */ /* 0x001fea0003c00000 */
.L_x_719:
[----:B------:R-:W-:Y:S05]  /*1b0a0*/  BSYNC B6 ;  /* 0x0000000000067941 */ /* 0x000fea0003800000 */
.L_x_718:
        /* <DEDUP_REMOVED lines=8> */
[----:B0-----:R0:W1:Y:S01]  /*1b130*/  LDC.64 R2, c[0x4][R27] ;  /* 0x010000001b027b82 */ /* 0x0010620000000a00 */
[----:B------:R-:W-:Y:S01]  /*1b140*/  IMAD.U32 R4, RZ, RZ, UR6 ;  /* 0x00000006ff047e24 */ /* 0x000fe2000f8e00ff */
[----:B------:R-:W-:Y:S01]  /*1b150*/  MOV R6, UR8 ;  /* 0x0000000800067c02 */ /* 0x000fe20008000f00 */
[----:B------:R-:W-:Y:S02]  /*1b160*/  IMAD.U32 R5, RZ, RZ, UR7 ;  /* 0x00000007ff057e24 */ /* 0x000fe4000f8e00ff */
[----:B------:R-:W-:Y:S02]  /*1b170*/  IMAD.U32 R7, RZ, RZ, UR9 ;  /* 0x00000009ff077e24 */ /* 0x000fe4000f8e00ff */
[----:B------:R-:W-:-:S02]  /*1b180*/  IMAD.U32 R10, RZ, RZ, UR4 ;  /* 0x00000004ff0a7e24 */ /* 0x000fc4000f8e00ff */
[----:B------:R-:W-:Y:S02]  /*1b190*/  IMAD.U32 R11, RZ, RZ, UR5 ;  /* 0x00000005ff0b7e24 */ /* 0x000fe4000f8e00ff */
[----:B------:R-:W-:Y:S02]  /*1b1a0*/  IMAD.MOV.U32 R8, RZ, RZ, 0x70 ;  /* 0x00000070ff087424 */ /* 0x000fe400078e00ff */
[----:B------:R-:W-:Y:S02]  /*1b1b0*/  IMAD.MOV.U32 R12, RZ, RZ, 0x1 ;  /* 0x00000001ff0c7424 */ /* 0x000fe400078e00ff */
[----:B0-----:R-:W-:-:S07]  /*1b1c0*/  IMAD.MOV.U32 R13, RZ, RZ, RZ ;  /* 0x000000ffff0d7224 */ /* 0x001fce00078e00ff */
[----:B------:R-:W-:-:S07]  /*1b1d0*/  LEPC R20, `(.L_x_722) ;  /* 0x000000001014794e */ /* 0x000fce0000000000 */
[----:B-1----:R-:W-:Y:S05]  /*1b1e0*/  CALL.ABS.NOINC R2 ;  /* 0x0000000002007343 */ /* 0x002fea0003c00000 */
.L_x_722:
[----:B------:R0:W1:Y:S01]  /*1b1f0*/  LDC.64 R2, c[0x4][R27] ;  /* 0x010000001b027b82 */ /* 0x0000620000000a00 */
[----:B------:R-:W-:Y:S01]  /*1b200*/  ULDC.64 UR4, c[0x4][0xf0] ;  /* 0x01003c0000047ab9 */ /* 0x000fe20000000a00 */
[----:B------:R-:W-:Y:S01]  /*1b210*/  ULDC.64 UR6, c[0x4][0xf8] ;  /* 0x01003e0000067ab9 */ /* 0x000fe20000000a00 */
[----:B------:R-:W-:Y:S01]  /*1b220*/  ULDC.64 UR8, c[0x4][0x80] ;  /* 0x0100200000087ab9 */ /* 0x000fe20000000a00 */
        /* <DEDUP_REMOVED lines=11> */
.L_x_721:
[----:B------:R-:W-:Y:S05]  /*1b2e0*/  BSYNC B6 ;  /* 0x0000000000067941 */ /* 0x000fea0003800000 */
.L_x_720:
[----:B------:R-:W2:Y:S01]  /*1b2f0*/  LDL R20, [R1+0x24] ;  /* 0x0000240001147983 */ /* 0x000ea20000100800 */
[----:B------:R-:W-:Y:S01]  /*1b300*/  ULDC.64 UR4, c[0x0][0x9f8] ;  /* 0x00027e0000047ab9 */ /* 0x000fe20000000a00 */
[----:B------:R-:W1:Y:S01]  /*1b310*/  LDC R0, c[0x0][0x430] ;  /* 0x00010c00ff007b82 */ /* 0x000e620000000800 */
[----:B------:R-:W-:Y:S01]  /*1b320*/  ISETP.NE.U32.AND P0, PT, RZ, UR4, PT ;  /* 0x00000004ff007c0c */ /* 0x000fe2000bf05070 */
[----:B------:R-:W3:Y:S03]  /*1b330*/  LDL R2, [R1+0x4] ;  /* 0x0000040001027983 */ /* 0x000ee60000100800 */
[----:B------:R-:W-:Y:S01]  /*1b340*/  ISETP.NE.AND.EX P0, PT, RZ, UR5, PT, P0 ;  /* 0x00000005ff007c0c */ /* 0x000fe2000bf05300 */
[----:B------:R-:W4:-:S12]  /*1b350*/  S2R R21, SR_TID.X ;  /* 0x0000000000157919 */ /* 0x000f180000002100 */
[----:B------:R-:W-:Y:S01]  /*1b360*/  @P0 IADD3 R24, P1, R24, UR4, RZ ;  /* 0x0000000418180c10 */ /* 0x000fe2000ff3e0ff */
[----:B------:R-:W0:Y:S01]  /*1b370*/  S2R R34, SR_TID.X ;  /* 0x0000000000227919 */ /* 0x000e220000002100 */
[----:B------:R-:W-:Y:S02]  /*1b380*/  ULDC UR4, c[0x0][0x320] ;  /* 0x0000c80000047ab9 */ /* 0x000fe40000000800 */
[----:B------:R-:W-:-:S05]  /*1b390*/  @P0 IADD3.X R25, R25, UR5, RZ, P1, !PT ;  /* 0x0000000519190c10 */ /* 0x000fca0008ffe4ff */
[----:B------:R-:W3:Y:S01]  /*1b3a0*/  @P0 LDG.E R33, desc[UR60][R24.64] ;  /* 0x0000003c18210981 */ /* 0x000ee2000c1e1900 */
[----:B-1----:R-:W-:Y:S02]  /*1b3b0*/  ISETP.NE.AND P1, PT, R0, 0x1, PT ;  /* 0x000000010000780c */ /* 0x002fe40003f25270 */
[----:B----4-:R-:W-:-:S11]  /*1b3c0*/  LOP3.LUT R21, R21, 0x7f, RZ, 0xc0, !PT ;  /* 0x0000007f15157812 */ /* 0x010fd600078ec0ff */
[----:B------:R-:W1:Y:S01]  /*1b3d0*/  @P1 LDC R7, c[0x0][0x434] ;  /* 0x00010d00ff071b82 */ /* 0x000e620000000800 */
[----:B------:R-:W-:-:S07]  /*1b3e0*/  SHF.R.U32.HI R21, RZ, 0x3, R21 ;  /* 0x00000003ff157819 */ /* 0x000fce0000011615 */
[----:B------:R-:W4:Y:S01]  /*1b3f0*/  @P1 LDC R5, c[0x0][0x438] ;  /* 0x00010e00ff051b82 */ /* 0x000f220000000800 */
[----:B0-----:R-:W-:-:S04]  /*1b400*/  SHF.L.U32 R34, R34, 0x4, RZ ;  /* 0x0000000422227819 */ /* 0x001fc800000006ff */
[----:B------:R-:W-:Y:S02]  /*1b410*/  LOP3.LUT R34, R21, 0x70, R34, 0xf8, !PT ;  /* 0x0000007015227812 */ /* 0x000fe400078ef822 */
[----:B------:R-:W0:Y:S02]  /*1b420*/  S2R R21, SR_TID.X ;  /* 0x0000000000157919 */ /* 0x000e240000002100 */
[----:B0-----:R-:W-:-:S05]  /*1b430*/  IMAD.SHL.U32 R21, R21, 0x8, RZ ;  /* 0x0000000815157824 */ /* 0x001fca00078e00ff */
[----:B------:R-:W-:Y:S02]  /*1b440*/  LOP3.LUT R21, R21, 0x38, RZ, 0xc0, !PT ;  /* 0x0000003815157812 */ /* 0x000fe400078ec0ff */
[----:B------:R-:W-:Y:S01]  /*1b450*/  LOP3.LUT R23, R23, 0xfffffff7, RZ, 0xc0, !PT ;  /* 0xfffffff717177812 */ /* 0x000fe200078ec0ff */
[----:B------:R-:W-:Y:S01]  /*1b460*/  UMOV UR5, 0xffffffff ;  /* 0xffffffff00057882 */ /* 0x000fe20000000000 */
[----:B--2---:R-:W-:-:S04]  /*1b470*/  VIADD R27, R20, 0xffffffff ;  /* 0xffffffff141b7836 */ /* 0x004fc80000000000 */
[----:B------:R-:W-:-:S05]  /*1b480*/  IMAD R6, R27, 0x60, R34 ;  /* 0x000000601b067824 */ /* 0x000fca00078e0222 */
[----:B------:R-:W-:-:S04]  /*1b490*/  ISETP.GE.AND P0, PT, R6, R30, PT ;  /* 0x0000001e0600720c */ /* 0x000fc80003f06270 */
[----:B------:R-:W-:Y:S01]  /*1b4a0*/  ISETP.GT.U32.OR P0, PT, R34, 0x5f, P0 ;  /* 0x0000005f2200780c */ /* 0x000fe20000704470 */
[----:B---3--:R-:W-:-:S04]  /*1b4b0*/  IMAD.IADD R6, R6, 0x1, R2 ;  /* 0x0000000106067824 */ /* 0x008fc800078e0202 */
[----:B-1----:R-:W-:-:S08]  /*1b4c0*/  @P1 IMAD.HI.U32 R7, R6, R7, RZ ;  /* 0x0000000706071227 */ /* 0x002fd000078e00ff */
[----:B------:R-:W0:Y:S01]  /*1b4d0*/  @!P0 LDC.64 R2, c[0x0][0x428] ;  /* 0x00010a00ff028b82 */ /* 0x000e220000000a00 */
[----:B------:R-:W-:Y:S01]  /*1b4e0*/  IMAD.MOV.U32 R4, RZ, RZ, R6 ;  /* 0x000000ffff047224 */ /* 0x000fe200078e0006 */
[----:B----4-:R-:W-:Y:S02]  /*1b4f0*/  @P1 SHF.R.U32.HI R4, RZ, R5, R7 ;  /* 0x00000005ff041219 */ /* 0x010fe40000011607 */
[----:B------:R-:W-:-:S03]  /*1b500*/  LOP3.LUT R20, R21, 0x40, RZ, 0xfc, !PT ;  /* 0x0000004015147812 */ /* 0x000fc600078efcff */
[----:B------:R-:W-:Y:S01]  /*1b510*/  IMAD.MOV R5, RZ, RZ, -R4 ;  /* 0x000000ffff057224 */ /* 0x000fe200078e0a04 */
[----:B------:R-:W-:Y:S02]  /*1b520*/  ISETP.GE.AND P2, PT, R20, UR4, PT ;  /* 0x0000000414007c0c */ /* 0x000fe4000bf46270 */
[----:B------:R-:W-:Y:S01]  /*1b530*/  SHF.R.S32.HI R8, RZ, 0x1f, R33 ;  /* 0x0000001fff087819 */ /* 0x000fe20000011421 */
[----:B------:R-:W-:Y:S01]  /*1b540*/  IMAD R0, R0, R5, R6 ;  /* 0x0000000500007224 */ /* 0x000fe200078e0206 */
[----:B------:R-:W-:Y:S02]  /*1b550*/  @!P0 SHF.R.S32.HI R5, RZ, 0x1f, R4 ;  /* 0x0000001fff058819 */ /* 0x000fe40000011404 */
[----:B------:R-:W-:Y:S02]  /*1b560*/  SEL R30, RZ, 0xffffffff, P2 ;  /* 0xffffffffff1e7807 */ /* 0x000fe40001000000 */
[----:B------:R-:W-:Y:S01]  /*1b570*/  ISETP.GE.AND P1, PT, R21, UR4, PT ;  /* 0x0000000415007c0c */ /* 0x000fe2000bf26270 */
[----:B------:R-:W-:-:S02]  /*1b580*/  ULDC UR4, c[0x0][0x2f4] ;  /* 0x0000bd0000047ab9 */ /* 0x000fc40000000800 */
[----:B------:R-:W-:Y:S02]  /*1b590*/  IMAD.SHL.U32 R30, R30, 0x2, RZ ;  /* 0x000000021e1e7824 */ /* 0x000fe400078e00ff */
[-C--:B0-----:R-:W-:Y:S02]  /*1b5a0*/  @!P0 IMAD R6, R8, R2.reuse, RZ ;  /* 0x0000000208068224 */ /* 0x081fe400078e02ff */
[----:B------:R-:W-:Y:S01]  /*1b5b0*/  @!P0 IMAD.WIDE.U32 R4, R33, R2, R4 ;  /* 0x0000000221048225 */ /* 0x000fe200078e0004 */
[----:B------:R-:W-:-:S03]  /*1b5c0*/  SEL R2, RZ, 0x1, P1 ;  /* 0x00000001ff027807 */ /* 0x000fc60000800000 */
[----:B------:R-:W-:Y:S01]  /*1b5d0*/  @!P0 IMAD R6, R33, R3, R6 ;  /* 0x0000000321068224 */ /* 0x000fe200078e0206 */
[----:B------:R-:W-:Y:S02]  /*1b5e0*/  LOP3.LUT R30, R30, 0x2, R2, 0xe2, !PT ;  /* 0x000000021e1e7812 */ /* 0x000fe400078ee202 */
[----:B------:R-:W0:Y:S01]  /*1b5f0*/  @!P0 LDC.64 R2, c[0x0][0x418] ;  /* 0x00010600ff028b82 */ /* 0x000e220000000a00 */
[----:B------:R-:W-:Y:S02]  /*1b600*/  @!P0 IMAD.IADD R6, R5, 0x1, R6 ;  /* 0x0000000105068824 */ /* 0x000fe400078e0206 */
[----:B------:R-:W-:Y:S01]  /*1b610*/  IMAD.U32 R5, RZ, RZ, UR39 ;  /* 0x00000027ff057e24 */ /* 0x000fe2000f8e00ff */
[----:B0-----:R-:W-:-:S04]  /*1b620*/  @!P0 LEA R2, P1, R4, R2, 0x2 ;  /* 0x0000000204028211 */ /* 0x001fc800078210ff */
[----:B------:R-:W-:Y:S02]  /*1b630*/  @!P0 LEA.HI.X R3, R4, R3, R6, 0x2, P1 ;  /* 0x0000000304038211 */ /* 0x000fe400008f1406 */
[----:B------:R-:W-:-:S06]  /*1b640*/  MOV R4, RZ ;  /* 0x000000ff00047202 */ /* 0x000fcc0000000f00 */
[----:B------:R0:W5:Y:S01]  /*1b650*/  @!P0 LDG.E R4, desc[UR60][R2.64] ;  /* 0x0000003c02048981 */ /* 0x000162000c1e1900 */
[----:B------:R-:W-:Y:S02]  /*1b660*/  ISETP.GT.U32.AND P0, PT, R34, 0x5f, PT ;  /* 0x0000005f2200780c */ /* 0x000fe40003f04070 */
[----:B------:R-:W-:Y:S02]  /*1b670*/  ISETP.NE.AND P3, PT, R5, 0x3, PT ;  /* 0x000000030500780c */ /* 0x000fe40003f65270 */
[----:B------:R-:W-:-:S09]  /*1b680*/  ISETP.GE.AND P2, PT, R21, UR4, PT ;  /* 0x0000000415007c0c */ /* 0x000fd2000bf46270 */
[----:B------:R-:W-:-:S04]  /*1b690*/  @P0 LOP3.LUT R23, R23, 0x8, RZ, 0xfc, !PT ;  /* 0x0000000817170812 */ /* 0x000fc800078efcff */
[----:B------:R-:W-:-:S04]  /*1b6a0*/  LOP3.LUT R23, R23, 0xffffffef, RZ, 0xc0, !PT ;  /* 0xffffffef17177812 */ /* 0x000fc800078ec0ff */
[----:B------:R-:W-:Y:S01]  /*1b6b0*/  @P3 LOP3.LUT R23, R23, 0x10, RZ, 0xfc, !PT ;  /* 0x0000001017173812 */ /* 0x000fe200078efcff */
[----:B------:R1:W-:Y:S03]  /*1b6c0*/  STL [R1+0x8], R8 ;  /* 0x0000080801007387 */ /* 0x0003e60000100800 */
[----:B------:R-:W-:Y:S02]  /*1b6d0*/  LOP3.LUT R23, R23, 0xfffffffb, RZ, 0xc0, !PT ;  /* 0xfffffffb17177812 */ /* 0x000fe400078ec0ff */
[----:B------:R-:W-:Y:S02]  /*1b6e0*/  ISETP.GE.AND P1, PT, R20, UR4, PT ;  /* 0x0000000414007c0c */ /* 0x000fe4000bf26270 */
[----:B------:R-:W-:Y:S02]  /*1b6f0*/  @P2 LOP3.LUT R23, R23, 0x4, RZ, 0xfc, !PT ;  /* 0x0000000417172812 */ /* 0x000fe400078efcff */
[----:B-1----:R-:W-:-:S02]  /*1b700*/  LOP3.LUT R8, R21, 0x80, RZ, 0xfc, !PT ;  /* 0x0000008015087812 */ /* 0x002fc400078efcff */
[----:B------:R-:W-:Y:S02]  /*1b710*/  LOP3.LUT R23, R23, 0xfffffffe, RZ, 0xc0, !PT ;  /* 0xfffffffe17177812 */ /* 0x000fe400078ec0ff */
[----:B------:R-:W-:Y:S02]  /*1b720*/  ISETP.GE.AND P0, PT, R8, UR4, PT ;  /* 0x0000000408007c0c */ /* 0x000fe4000bf06270 */
[----:B------:R-:W-:-:S04]  /*1b730*/  LOP3.LUT R23, R23, 0xfffffffd, RZ, 0xc0, !PT ;  /* 0xfffffffd17177812 */ /* 0x000fc800078ec0ff */
[----:B------:R-:W-:-:S07]  /*1b740*/  @P1 LOP3.LUT R23, R23, 0x2, RZ, 0xfc, !PT ;  /* 0x0000000217171812 */ /* 0x000fce00078efcff */
[----:B------:R-:W-:Y:S01]  /*1b750*/  @P0 LOP3.LUT R23, R23, 0x1, RZ, 0xfc, !PT ;  /* 0x0000000117170812 */ /* 0x000fe200078efcff */
[----:B0-----:R-:W-:Y:S06]  /*1b760*/  BRA.DIV UR5, `(.L_x_723) ;  /* 0x0000004e05007947 */ /* 0x001fec000b800000 */
.L_x_840:
[----:B------:R-:W-:Y:S01]  /*1b770*/  SHF.R.S32.HI R34, RZ, 0x1f, R18 ;  /* 0x0000001fff227819 */ /* 0x000fe20000011412 */
[----:B------:R-:W-:Y:S06]  /*1b780*/  @!P3 BRA `(.L_x_724) ;  /* 0x000000000004b947 */ /* 0x000fec0003800000 */
[----:B------:R-:W-:Y:S01]  /*1b790*/  BPT.TRAP 0x1 ;  /* 0x000000040000795c */ /* 0x000fe20000300000 */
.L_x_724:
        /* <DEDUP_REMOVED lines=20> */
[----:B------:R-:W-:Y:S01]  /*1b8e0*/  LEA.HI.X R25, R2, UR5, R7, 0x1, P0 ;  /* 0x0000000502197c11 */ /* 0x000fe200080f0c07 */
[----:B------:R-:W-:Y:S01]  /*1b8f0*/  IMAD R7, R28, 0x8, R22 ;  /* 0x000000081c077824 */ /* 0x000fe200078e0216 */
[----:B------:R-:W-:-:S04]  /*1b900*/  SHF.L.U32 R2, R29, 0x1f, RZ ;  /* 0x0000001f1d027819 */ /* 0x000fc800000006ff */
[----:B------:R-:W0:Y:S02]  /*1b910*/  SYNCS.PHASECHK.TRANS64.TRYWAIT P0, [R7+URZ+0x2a840], R2 ;  /* 0x02a84002070075a7 */ /* 0x000e24000800017f */
[----:B0-----:R-:W-:Y:S05]  /*1b920*/  @!P0 BRA `(.L_x_726) ;  /* 0x0000004800c48947 */ /* 0x001fea0003800000 */
.L_x_841:
[----:B------:R-:W-:Y:S05]  /*1b930*/  BSYNC B0 ;  /* 0x0000000000007941 */ /* 0x000fea0003800000 */
.L_x_725:
[----:B------:R-:W2:Y:S01]  /*1b940*/  LDL R9, [R1] ;  /* 0x0000000001097983 */ /* 0x000ea20000100800 */
[----:B------:R-:W-:Y:S01]  /*1b950*/  ULDC.64 UR4, c[0x0][0x300] ;  /* 0x0000c00000047ab9 */ /* 0x000fe20000000a00 */
[----:B------:R-:W-:Y:S01]  /*1b960*/  LOP3.LUT P4, RZ, R23, 0x4, RZ, 0xc0, !PT ;  /* 0x0000000417ff7812 */ /* 0x000fe2000788c0ff */
[----:B------:R-:W-:Y:S01]  /*1b970*/  IMAD R5, R5, UR4, RZ ;  /* 0x0000000405057c24 */ /* 0x000fe2000f8e02ff */
[----:B------:R-:W1:Y:S01]  /*1b980*/  S2R R8, SR_TID.X ;  /* 0x0000000000087919 */ /* 0x000e620000002100 */
[C---:B0-----:R-:W-:Y:S01]  /*1b990*/  IMAD.WIDE.U32 R2, R0.reuse, UR4, RZ ;  /* 0x0000000400027c25 */ /* 0x041fe2000f8e00ff */
[C---:B------:R-:W-:Y:S02]  /*1b9a0*/  LOP3.LUT P3, RZ, R23.reuse, 0x2, RZ, 0xc0, !PT ;  /* 0x0000000217ff7812 */ /* 0x040fe4000786c0ff */
[----:B------:R-:W-:Y:S01]  /*1b9b0*/  LOP3.LUT P2, RZ, R23, 0x1, RZ, 0xc0, !PT ;  /* 0x0000000117ff7812 */ /* 0x000fe2000784c0ff */
[----:B------:R-:W-:Y:S01]  /*1b9c0*/  IMAD R5, R0, UR5, R5 ;  /* 0x0000000500057c24 */ /* 0x000fe2000f8e0205 */
[----:B------:R-:W-:-:S02]  /*1b9d0*/  ULDC.64 UR4, c[0x0][0x310] ;  /* 0x0000c40000047ab9 */ /* 0x000fc40000000a00 */
        /* <DEDUP_REMOVED lines=10> */
[----:B------:R-:W-:Y:S01]  /*1ba80*/  IMAD R5, R28, 0x4800, R36 ;  /* 0x000048001c057824 */ /* 0x000fe200078e0224 */
[----:B------:R-:W-:Y:S01]  /*1ba90*/  LEA R4, P0, R2, UR4, 0x1 ;  /* 0x0000000402047c11 */ /* 0x000fe2000f8008ff */
[----:B------:R-:W-:Y:S01]  /*1baa0*/  UMOV UR4, 0xffffffff ;  /* 0xffffffff00047882 */ /* 0x000fe20000000000 */
[----:B------:R-:W-:Y:S02]  /*1bab0*/  IADD3 R0, R3, R0, RZ ;  /* 0x0000000003007210 */ /* 0x000fe40007ffe0ff */
[----:B-1----:R-:W-:Y:S02]  /*1bac0*/  LOP3.LUT R8, R8, 0x7f, RZ, 0xc0, !PT ;  /* 0x0000007f08087812 */ /* 0x002fe400078ec0ff */
[----:B------:R-:W-:Y:S02]  /*1bad0*/  LEA.HI.X R0, R2, UR5, R0, 0x1, P0 ;  /* 0x0000000502007c11 */ /* 0x000fe400080f0c00 */
[----:B------:R-:W-:Y:S01]  /*1bae0*/  SHF.R.U32.HI R8, RZ, 0x3, R8 ;  /* 0x00000003ff087819 */ /* 0x000fe20000011608 */
[----:B--2---:R-:W-:-:S02]  /*1baf0*/  IMAD R6, R27, -0x60, R9 ;  /* 0xffffffa01b067824 */ /* 0x004fc400078e0209 */
[----:B------:R-:W0:Y:S02]  /*1bb00*/  S2R R9, SR_TID.X ;  /* 0x0000000000097919 */ /* 0x000e240000002100 */
[----:B------:R-:W-:-:S05]  /*1bb10*/  IMAD.IADD R6, R6, 0x1, -R8 ;  /* 0x0000000106067824 */ /* 0x000fca00078e0a08 */
        /* <DEDUP_REMOVED lines=30> */
[----:B------:R-:W-:Y:S01]  /*1bd00*/  @P1 LEA R8, R5, R22, 0x1 ;  /* 0x0000001605081211 */ /* 0x000fe200078e08ff */
        /* <DEDUP_REMOVED lines=35> */
.L_x_855:
[----:B------:R-:W-:-:S13]  /*1bf40*/  ISETP.GE.AND P0, PT, R6, 0x51, PT ;  /* 0x000000510600780c */ /* 0x000fda0003f06270 */
[----:B-1----:R-:W-:Y:S01]  /*1bf50*/  @P0 LEA R2, P1, R9, R2, 0x1 ;  /* 0x0000000209020211 */ /* 0x002fe200078208ff */
[----:B------:R-:W-:-:S04]  /*1bf60*/  @P0 IMAD R5, R5, 0x2, R22 ;  /* 0x0000000205050824 */ /* 0x000fc800078e0216 */
[----:B------:R-:W-:-:S05]  /*1bf70*/  @P0 IMAD.X R3, RZ, RZ, R0, P1 ;  /* 0x000000ffff030224 */ /* 0x000fca00008e0600 */
        /* <DEDUP_REMOVED lines=8> */
.L_x_728:
        /* <DEDUP_REMOVED lines=10> */
.L_x_729:
[----:B-1----:R1:W5:Y:S01]  /*1c0a0*/  LDL.LU R3, [R1+0x14] ;  /* 0x0000140001037983 */ /* 0x0023620000300800 */
[----:B------:R1:W-:Y:S02]  /*1c0b0*/  SYNCS.ARRIVE.TRANS64.A1T0 RZ, [R7+URZ+0x2a830], RZ ;  /* 0x02a830ff07ff79a7 */ /* 0x0003e4000810003f */
[----:B------:R-:W-:Y:S05]  /*1c0c0*/  WARPSYNC.ALL ;  /* 0x0000000000007948 */ /* 0x000fea0003800000 */
[----:B------:R-:W-:Y:S01]  /*1c0d0*/  ULDC.64 UR6, c[0x0][0xa00] ;  /* 0x0002800000067ab9 */ /* 0x000fe20000000a00 */
[----:B------:R-:W-:Y:S01]  /*1c0e0*/  ULDC.64 UR4, c[0x0][0x298] ;  /* 0x0000a60000047ab9 */ /* 0x000fe20000000a00 */
[----:B------:R-:W-:Y:S01]  /*1c0f0*/  BAR.SYNC.DEFER_BLOCKING 0x8, 0x180 ;  /* 0x0206000000007b1d */ /* 0x000fe20000010000 */
[----:B------:R-:W-:Y:S01]  /*1c100*/  ISETP.NE.U32.AND P0, PT, RZ, UR6, PT ;  /* 0x00000006ff007c0c */ /* 0x000fe2000bf05070 */
[----:B0-----:R-:W-:Y:S01]  /*1c110*/  IMAD.WIDE.U32 R4, R35, UR4, RZ ;  /* 0x0000000423047c25 */ /* 0x001fe2000f8e00ff */
[----:B------:R-:W-:-:S02]  /*1c120*/  SHF.R.S32.HI R0, RZ, 0x1f, R35 ;  /* 0x0000001fff007819 */ /* 0x000fc40000011423 */
[----:B------:R-:W-:Y:S01]  /*1c130*/  ISETP.NE.AND.EX P0, PT, RZ, UR7, PT, P0 ;  /* 0x00000007ff007c0c */ /* 0x000fe2000bf05300 */
[----:B------:R-:W-:Y:S01]  /*1c140*/  VIADD R2, R22, 0xc400 ;  /* 0x0000c40016027836 */ /* 0x000fe20000000000 */
[----:B------:R-:W-:Y:S01]  /*1c150*/  BSSY B6, `(.L_x_730) ;  /* 0x000001a000067945 */ /* 0x000fe20003800000 */
[----:B------:R-:W-:Y:S01]  /*1c160*/  IMAD R0, R0, UR4, RZ ;  /* 0x0000000400007c24 */ /* 0x000fe2000f8e02ff */
[----:B------:R-:W-:-:S03]  /*1c170*/  SEL R32, R32, RZ, !P0 ;  /* 0x000000ff20207207 */ /* 0x000fc60004000000 */
[----:B------:R-:W-:-:S05]  /*1c180*/  IMAD R0, R35, UR5, R0 ;  /* 0x0000000523007c24 */ /* 0x000fca000f8e0200 */
[----:B------:R-:W-:Y:S02]  /*1c190*/  IADD3 R35, R5, R0, RZ ;  /* 0x0000000005237210 */ /* 0x000fe40007ffe0ff */
[----:B-----5:R-:W-:Y:S02]  /*1c1a0*/  SEL R3, R3, RZ, !P0 ;  /* 0x000000ff03037207 */ /* 0x020fe40004000000 */
[----:B------:R-:W-:-:S03]  /*1c1b0*/  LOP3.LUT P0, RZ, R2, 0x3ff, RZ, 0xc0, !PT ;  /* 0x000003ff02ff7812 */ /* 0x000fc6000780c0ff */
[----:B------:R0:W-:Y:S04]  /*1c1c0*/  STL [R1+0x14], R3 ;  /* 0x0000140301007387 */ /* 0x0001e80000100800 */
[----:B------:R0:W-:Y:S06]  /*1c1d0*/  STL.64 [R1+0x18], R4 ;  /* 0x0000180401007387 */ /* 0x0001ec0000100a00 */
[----:B------:R-:W-:Y:S05]  /*1c1e0*/  @!P0 BRA `(.L_x_731) ;  /* 0x0000000000408947 */ /* 0x000fea0003800000 */
[----:B------:R-:W-:Y:S01]  /*1c1f0*/  MOV R2, 0x0 ;  /* 0x0000000000027802 */ /* 0x000fe20000000f00 */
[----:B------:R-:W-:Y:S01]  /*1c200*/  ULDC.64 UR4, c[0x4][0xf0] ;  /* 0x01003c0000047ab9 */ /* 0x000fe20000000a00 */
[----:B------:R-:W-:Y:S01]  /*1c210*/  ULDC.64 UR6, c[0x4][0xf8] ;  /* 0x01003e0000067ab9 */ /* 0x000fe20000000a00 */
[----:B------:R-:W-:Y:S01]  /*1c220*/  ULDC.64 UR8, c[0x4][0x88] ;  /* 0x0100220000087ab9 */ /* 0x000fe20000000a00 */
[----:B0-----:R-:W-:Y:S01]  /*1c230*/  IMAD.U32 R4, RZ, RZ, UR4 ;  /* 0x00000004ff047e24 */ /* 0x001fe2000f8e00ff */
[----:B------:R-:W-:Y:S01]  /*1c240*/  MOV R12, 0x1 ;  /* 0x00000001000c7802 */ /* 0x000fe20000000f00 */
[----:B------:R-:W0:Y:S01]  /*1c250*/  LDC.64 R2, c[0x4][R2] ;  /* 0x0100000002027b82 */ /* 0x000e220000000a00 */
[----:B------:R-:W-:Y:S02]  /*1c260*/  IMAD.U32 R5, RZ, RZ, UR5 ;  /* 0x00000005ff057e24 */ /* 0x000fe4000f8e00ff */
[----:B------:R-:W-:Y:S02]  /*1c270*/  IMAD.U32 R6, RZ, RZ, UR6 ;  /* 0x00000006ff067e24 */ /* 0x000fe4000f8e00ff */
[----:B-1----:R-:W-:-:S02]  /*1c280*/  IMAD.U32 R7, RZ, RZ, UR7 ;  /* 0x00000007ff077e24 */ /* 0x002fc4000f8e00ff */
[----:B------:R-:W-:Y:S02]  /*1c290*/  IMAD.U32 R10, RZ, RZ, UR8 ;  /* 0x00000008ff0a7e24 */ /* 0x000fe4000f8e00ff */
[----:B------:R-:W-:Y:S02]  /*1c2a0*/  IMAD.U32 R11, RZ, RZ, UR9 ;  /* 0x00000009ff0b7e24 */ /* 0x000fe4000f8e00ff */
[----:B------:R-:W-:Y:S02]  /*1c2b0*/  IMAD.MOV.U32 R8, RZ, RZ, 0x70 ;  /* 0x00000070ff087424 */ /* 0x000fe400078e00ff */
[----:B------:R-:W-:-:S07]  /*1c2c0*/  IMAD.MOV.U32 R13, RZ, RZ, RZ ;  /* 0x000000ffff0d7224 */ /* 0x000fce00078e00ff */
[----:B------:R-:W-:-:S07]  /*1c2d0*/  LEPC R20, `(.L_x_731) ;  /* 0x000000001014794e */ /* 0x000fce0000000000 */
[----:B0-----:R-:W-:Y:S05]  /*1c2e0*/  CALL.ABS.NOINC R2 ;  /* 0x0000000002007343 */ /* 0x001fea0003c00000 */
.L_x_731:
[----:B------:R-:W-:Y:S05]  /*1c2f0*/  BSYNC B6 ;  /* 0x0000000000067941 */ /* 0x000fea0003800000 */
.L_x_730:
[----:B------:R-:W2:Y:S01]  /*1c300*/  LDL.LU R20, [R1+0x14] ;  /* 0x0000140001147983 */ /* 0x000ea20000300800 */
[----:B------:R-:W-:Y:S01]  /*1c310*/  ULDC.64 UR4, c[0x0][0x2d8] ;  /* 0x0000b60000047ab9 */ /* 0x000fe20000000a00 */
[----:B------:R-:W3:Y:S02]  /*1c320*/  LDC R8, c[0x0][0x448] ;  /* 0x00011200ff087b82 */ /* 0x000ee40000000800 */
[----:B0-----:R-:W4:Y:S01]  /*1c330*/  LDL.LU.64 R2, [R1+0x18] ;  /* 0x0000180001027983 */ /* 0x001f220000300a00 */
[----:B------:R-:W-:Y:S02]  /*1c340*/  IMAD.SHL.U32 R4, R17, 0x80, RZ ;  /* 0x0000008011047824 */ /* 0x000fe400078e00ff */
[----:B------:R-:W-:Y:S01]  /*1c350*/  IMAD R0, R34, UR4, RZ ;  /* 0x0000000422007c24 */ /* 0x000fe2000f8e02ff */
[----:B------:R0:W5:Y:S03]  /*1c360*/  LDL R17, [R1+0x20] ;  /* 0x0000200001117983 */ /* 0x0001660000100800 */
[----:B------:R-:W-:Y:S01]  /*1c370*/  IMAD R0, R18, UR5, R0 ;  /* 0x0000000512007c24 */ /* 0x000fe2000f8e0200 */
[----:B---3--:R-:W-:Y:S01]  /*1c380*/  ISETP.NE.AND P0, PT, R8, 0x1, PT ;  /* 0x000000010800780c */ /* 0x008fe20003f05270 */
[----:B------:R-:W3:Y:S02]  /*1c390*/  S2R R9, SR_TID.X ;  /* 0x0000000000097919 */ /* 0x000ee40000002100 */
[----:B---3--:R-:W-:-:S05]  /*1c3a0*/  IMAD.SHL.U32 R9, R9, 0x8, RZ ;  /* 0x0000000809097824 */ /* 0x008fca00078e00ff */
[----:B------:R-:W-:Y:S01]  /*1c3b0*/  LOP3.LUT R9, R9, 0x38, RZ, 0xc0, !PT ;  /* 0x0000003809097812 */ /* 0x000fe200078ec0ff */
[----:B----4-:R-:W-:Y:S02]  /*1c3c0*/  IMAD.MOV.U32 R3, RZ, RZ, R35 ;  /* 0x000000ffff037224 */ /* 0x010fe400078e0023 */
[----:B------:R-:W-:Y:S01]  /*1c3d0*/  IMAD.WIDE.U32 R2, R18, UR4, R2 ;  /* 0x0000000412027c25 */ /* 0x000fe2000f8e0002 */
[----:B------:R-:W-:-:S03]  /*1c3e0*/  ULDC.64 UR4, c[0x0][0x2e0] ;  /* 0x0000b80000047ab9 */ /* 0x000fc60000000a00 */
[----:B--2---:R-:W-:Y:S02]  /*1c3f0*/  IMAD R5, R20, UR4, RZ ;  /* 0x0000000414057c24 */ /* 0x004fe4000f8e02ff */
[----:B------:R-:W2:Y:S01]  /*1c400*/  S2R R20, SR_TID.X ;  /* 0x0000000000147919 */ /* 0x000ea20000002100 */
[----:B------:R-:W-:Y:S02]  /*1c410*/  IMAD.IADD R3, R3, 0x1, R0 ;  /* 0x0000000103037824 */ /* 0x000fe400078e0200 */
[C---:B------:R-:W-:Y:S02]  /*1c420*/  IMAD R0, R32.reuse, UR5, R5 ;  /* 0x0000000520007c24 */ /* 0x040fe4000f8e0205 */
[----:B------:R-:W-:Y:S01]  /*1c430*/  IMAD.WIDE.U32 R2, R32, UR4, R2 ;  /* 0x0000000420027c25 */ /* 0x000fe2000f8e0002 */
[----:B------:R-:W1:Y:S01]  /*1c440*/  @P0 LDC R5, c[0x0][0x44c] ;  /* 0x00011300ff050b82 */ /* 0x000e620000000800 */
[----:B------:R-:W-:Y:S02]  /*1c450*/  ULDC.64 UR4, c[0x0][0x2d0] ;  /* 0x0000b40000047ab9 */ /* 0x000fe40000000a00 */
[----:B------:R-:W-:-:S05]  /*1c460*/  IMAD.IADD R3, R3, 0x1, R0 ;  /* 0x0000000103037824 */ /* 0x000fca00078e0200 */
[----:B------:R-:W3:Y:S01]  /*1c470*/  @P0 LDC R0, c[0x0][0x450] ;  /* 0x00011400ff000b82 */ /* 0x000ee20000000800 */
[----:B--2---:R-:W-:-:S04]  /*1c480*/  LOP3.LUT R20, R20, 0x7f, RZ, 0xc0, !PT ;  /* 0x0000007f14147812 */ /* 0x004fc800078ec0ff */
[----:B------:R-:W-:Y:S02]  /*1c490*/  SHF.R.U32.HI R21, RZ, 0x3, R20 ;  /* 0x00000003ff157819 */ /* 0x000fe40000011614 */
[----:B------:R-:W2:Y:S02]  /*1c4a0*/  S2R R20, SR_TID.X ;  /* 0x0000000000147919 */ /* 0x000ea40000002100 */
[----:B--2---:R-:W-:-:S05]  /*1c4b0*/  IMAD.SHL.U32 R20, R20, 0x10, RZ ;  /* 0x0000001014147824 */ /* 0x004fca00078e00ff */
[----:B------:R-:W-:-:S04]  /*1c4c0*/  LOP3.LUT R20, R21, 0x70, R20, 0xf8, !PT ;  /* 0x0000007015147812 */ /* 0x000fc800078ef814 */
[----:B------:R-:W-:Y:S01]  /*1c4d0*/  LOP3.LUT R6, R20, R4, RZ, 0xfc, !PT ;  /* 0x0000000414067212 */ /* 0x000fe200078efcff */
[----:B------:R-:W2:Y:S04]  /*1c4e0*/  S2R R21, SR_TID.X ;  /* 0x0000000000157919 */ /* 0x000ea80000002100 */
[----:B-1----:R-:W-:-:S04]  /*1c4f0*/  @P0 IMAD.HI.U32 R7, R6, R5, RZ ;  /* 0x0000000506070227 */ /* 0x002fc800078e00ff */
[----:B------:R-:W-:Y:S01]  /*1c500*/  IMAD.MOV.U32 R5, RZ, RZ, R6 ;  /* 0x000000ffff057224 */ /* 0x000fe200078e0006 */
[----:B---3--:R-:W-:-:S04]  /*1c510*/  @P0 SHF.R.U32.HI R5, RZ, R0, R7 ;  /* 0x00000000ff050219 */ /* 0x008fc80000011607 */
[C---:B------:R-:W-:Y:S01]  /*1c520*/  IADD3 R0, -R5.reuse, RZ, RZ ;  /* 0x000000ff05007210 */ /* 0x040fe20007ffe1ff */
[----:B------:R-:W1:Y:S04]  /*1c530*/  S2R R20, SR_TID.X ;  /* 0x0000000000147919 */ /* 0x000e680000002100 */
        /* <DEDUP_REMOVED lines=8> */
[----:B------:R-:W-:Y:S02]  /*1c5c0*/  IMAD R5, R5, UR4, RZ ;  /* 0x0000000405057c24 */ /* 0x000fe4000f8e02ff */
[----:B--2---:R-:W-:Y:S02]  /*1c5d0*/  IMAD.SHL.U32 R21, R21, 0x8, RZ ;  /* 0x0000000815157824 */ /* 0x004fe400078e00ff */
[----:B------:R-:W-:-:S04]  /*1c5e0*/  IMAD.WIDE.U32 R2, R0, UR4, R2 ;  /* 0x0000000400027c25 */ /* 0x000fc8000f8e0002 */
[----:B------:R-:W-:Y:S01]  /*1c5f0*/  IMAD R5, R0, UR5, R5 ;  /* 0x0000000500057c24 */ /* 0x000fe2000f8e0205 */
[----:B------:R-:W-:Y:S01]  /*1c600*/  ULDC.64 UR4, c[0x0][0x280] ;  /* 0x0000a00000047ab9 */ /* 0x000fe20000000a00 */
[----:B------:R-:W-:Y:S02]  /*1c610*/  LOP3.LUT R21, R21, 0x38, RZ, 0xc0, !PT ;  /* 0x0000003815157812 */ /* 0x000fe400078ec0ff */
[----:B------:R-:W-:Y:S01]  /*1c620*/  IMAD.IADD R5, R3, 0x1, R5 ;  /* 0x0000000103057824 */ /* 0x000fe200078e0205 */
[C---:B------:R-:W-:Y:S01]  /*1c630*/  LEA R0, P0, R2.reuse, UR4, 0x1 ;  /* 0x0000000402007c11 */ /* 0x040fe2000f8008ff */
[----:B------:R-:W-:Y:S01]  /*1c640*/  ULDC UR4, c[0x0][0x2b8] ;  /* 0x0000ae0000047ab9 */ /* 0x000fe20000000800 */
[C---:B------:R-:W-:Y:S02]  /*1c650*/  LOP3.LUT R10, R21.reuse, 0x40, RZ, 0xfc, !PT ;  /* 0x00000040150a7812 */ /* 0x040fe400078efcff */
[----:B------:R-:W-:Y:S02]  /*1c660*/  LOP3.LUT R11, R21, 0x80, RZ, 0xfc, !PT ;  /* 0x00000080150b7812 */ /* 0x000fe400078efcff */
[----:B------:R-:W-:Y:S01]  /*1c670*/  LEA.HI.X R5, R2, UR5, R5, 0x1, P0 ;  /* 0x0000000502057c11 */ /* 0x000fe200080f0c05 */
[----:B------:R-:W-:Y:S01]  /*1c680*/  UMOV UR5, 0xffffffff ;  /* 0xffffffff00057882 */ /* 0x000fe20000000000 */
[----:B-1----:R-:W-:-:S02]  /*1c690*/  LOP3.LUT R20, R20, 0x7f, RZ, 0xc0, !PT ;  /* 0x0000007f14147812 */ /* 0x002fc400078ec0ff */
[----:B------:R-:W-:Y:S02]  /*1c6a0*/  ISETP.GE.AND P3, PT, R9, UR4, PT ;  /* 0x0000000409007c0c */ /* 0x000fe4000bf66270 */
[----:B------:R-:W-:Y:S02]  /*1c6b0*/  ISETP.GE.AND P2, PT, R10, UR4, PT ;  /* 0x000000040a007c0c */ /* 0x000fe4000bf46270 */
[----:B------:R-:W-:Y:S02]  /*1c6c0*/  ISETP.GE.AND P0, PT, R11, UR4, PT ;  /* 0x000000040b007c0c */ /* 0x000fe4000bf06270 */
[----:B------:R-:W-:Y:S01]  /*1c6d0*/  SHF.R.U32.HI R10, RZ, 0x3, R20 ;  /* 0x00000003ff0a7819 */ /* 0x000fe20000011614 */
[----:B0-----:R-:W-:Y:S10]  /*1c6e0*/  BRA.DIV UR5, `(.L_x_732) ;  /* 0x0000004605907947 */ /* 0x001ff4000b800000 */
        /* <DEDUP_REMOVED lines=18> */
[----:B------:R-:W-:Y:S02]  /*1c810*/  @!P1 IMAD.MOV.U32 R2, RZ, RZ, R7 ;  /* 0x000000ffff029224 */ /* 0x000fe400078e0007 */
[----:B------:R-:W-:Y:S02]  /*1c820*/  @!P1 IMAD.MOV.U32 R3, RZ, RZ, R8 ;  /* 0x000000ffff039224 */ /* 0x000fe400078e0008 */
[----:B------:R-:W-:-:S03]  /*1c830*/  VIADD R7, R4, 0x20 ;  /* 0x0000002004077836 */ /* 0x000fc60000000000 */
        /* <DEDUP_REMOVED lines=58> */
.L_x_872:
        /* <DEDUP_REMOVED lines=12> */
.L_x_734:
[----:B------:R-:W-:Y:S05]  /*1cca0*/  BSYNC B0 ;  /* 0x0000000000007941 */ /* 0x000fea0003800000 */
.L_x_733:
[----:B------:R-:W-:Y:S01]  /*1ccb0*/  NOP ;  /* 0x0000000000007918 */ /* 0x000fe20000000000 */
[----:B------:R-:W-:-:S13]  /*1ccc0*/  PLOP3.LUT P0, PT, PT, PT, PT, 0x80, 0x0 ;  /* 0x000000000000781c */ /* 0x000fda0003f0f070 */
.L_x_735:
        /* <DEDUP_REMOVED lines=18> */
.L_x_873:
[----:B------:R-:W-:Y:S05]  /*1cdf0*/  BSYNC B0 ;  /* 0x0000000000007941 */ /* 0x000fea0003800000 */
.L_x_736:
[----:B------:R-:W2:Y:S01]  /*1ce00*/  LDL R0, [R1] ;  /* 0x0000000001007983 */ /* 0x000ea20000100800 */
[----:B------:R-:W-:Y:S01]  /*1ce10*/  BSSY B0, `(.L_x_738) ;  /* 0x00000fe000007945 */ /* 0x000fe20003800000 */
[----:B--2---:R-:W-:-:S13]  /*1ce20*/  ISETP.GE.AND P0, PT, R0, 0x61, PT ;  /* 0x000000610000780c */ /* 0x004fda0003f06270 */
[----:B------:R-:W-:Y:S05]  /*1ce30*/  @!P0 BRA `(.L_x_739) ;  /* 0x0000000c00ec8947 */ /* 0x000fea0003800000 */
[----:B------:R-:W2:Y:S01]  /*1ce40*/  LDL.LU R0, [R1+0x24] ;  /* 0x0000240001007983 */ /* 0x000ea20000300800 */
[----:B------:R-:W-:Y:S02]  /*1ce50*/  IMAD.MOV.U32 R17, RZ, RZ, R29 ;  /* 0x000000ffff117224 */ /* 0x000fe400078e001d */
[----:B------:R-:W-:Y:S02]  /*1ce60*/  IMAD.MOV.U32 R10, RZ, RZ, R28 ;  /* 0x000000ffff0a7224 */ /* 0x000fe400078e001c */
[----:B------:R-:W-:Y:S02]  /*1ce70*/  IMAD.MOV.U32 R32, RZ, RZ, R27 ;  /* 0x000000ffff207224 */ /* 0x000fe400078e001b */
[----:B--2---:R-:W-:-:S07]  /*1ce80*/  VIADD R0, R0, 0xfffffffe ;  /* 0xfffffffe00007836 */ /* 0x004fce0000000000 */
.L_x_752:
[----:B------:R-:W2:Y:S01]  /*1ce90*/  LDL R2, [R1+0x4] ;  /* 0x0000040001027983 */ /* 0x000ea20000100800 */
[----:B------:R-:W1:Y:S03]  /*1cea0*/  LDC R7, c[0x0][0x430] ;  /* 0x00010c00ff077b82 */ /* 0x000e660000000800 */
[----:B------:R-:W3:Y:S01]  /*1ceb0*/  LDL R8, [R1+0x8] ;  /* 0x0000080001087983 */ /* 0x000ee20000100800 */
[----:B0-----:R-:W0:Y:S01]  /*1cec0*/  S2R R3, SR_TID.X ;  /* 0x0000000000037919 */ /* 0x001e220000002100 */
[----:B------:R-:W4:Y:S01]  /*1ced0*/  S2R R9, SR_TID.X ;  /* 0x0000000000097919 */ /* 0x000f220000002100 */
[----:B-1----:R-:W-:-:S13]  /*1cee0*/  ISETP.NE.AND P0, PT, R7, 0x1, PT ;  /* 0x000000010700780c */ /* 0x002fda0003f05270 */
[----:B------:R-:W1:Y:S01]  /*1cef0*/  @P0 LDC R5, c[0x0][0x434] ;  /* 0x00010d00ff050b82 */ /* 0x000e620000000800 */
[----:B0-----:R-:W-:-:S04]  /*1cf00*/  LOP3.LUT R3, R3, 0x7f, RZ, 0xc0, !PT ;  /* 0x0000007f03037812 */ /* 0x001fc800078ec0ff */
[----:B------:R-:W-:Y:S02]  /*1cf10*/  SHF.R.U32.HI R3, RZ, 0x3, R3 ;  /* 0x00000003ff037819 */ /* 0x000fe40000011603 */
[----:B----4-:R-:W-:-:S04]  /*1cf20*/  SHF.L.U32 R9, R9, 0x4, RZ ;  /* 0x0000000409097819 */ /* 0x010fc800000006ff */
[----:B------:R-:W-:Y:S02]  /*1cf30*/  LOP3.LUT R9, R3, 0x70, R9, 0xf8, !PT ;  /* 0x0000007003097812 */ /* 0x000fe400078ef809 */
[----:B------:R-:W0:Y:S02]  /*1cf40*/  @P0 LDC R3, c[0x0][0x438] ;  /* 0x00010e00ff030b82 */ /* 0x000e240000000800 */
[----:B------:R-:W-:Y:S01]  /*1cf50*/  ISETP.GT.U32.AND P2, PT, R9, 0x5f, PT ;  /* 0x0000005f0900780c */ /* 0x000fe20003f44070 */
[----:B--2---:R-:W-:-:S04]  /*1cf60*/  IMAD R4, R0, 0x60, R2 ;  /* 0x0000006000047824 */ /* 0x004fc800078e0202 */
[----:B------:R-:W-:-:S04]  /*1cf70*/  IMAD.IADD R4, R9, 0x1, R4 ;  /* 0x0000000109047824 */ /* 0x000fc800078e0204 */
[----:B-1----:R-:W-:-:S04]  /*1cf80*/  @P0 IMAD.HI.U32 R6, R4, R5, RZ ;  /* 0x0000000504060227 */ /* 0x002fc800078e00ff */
[----:B------:R-:W-:Y:S01]  /*1cf90*/  IMAD.MOV.U32 R2, RZ, RZ, R4 ;  /* 0x000000ffff027224 */ /* 0x000fe200078e0004 */
[----:B0-----:R-:W-:-:S05]  /*1cfa0*/  @P0 SHF.R.U32.HI R2, RZ, R3, R6 ;  /* 0x00000003ff020219 */ /* 0x001fca0000011606 */
[----:B------:R-:W-:-:S04]  /*1cfb0*/  IMAD.MOV R3, RZ, RZ, -R2 ;  /* 0x000000ffff037224 */ /* 0x000fc800078e0a02 */
[----:B------:R-:W-:Y:S02]  /*1cfc0*/  IMAD R7, R7, R3, R4 ;  /* 0x0000000307077224 */ /* 0x000fe400078e0204 */
[----:B------:R-:W0:Y:S01]  /*1cfd0*/  @!P2 LDC.64 R4, c[0x0][0x428] ;  /* 0x00010a00ff04ab82 */ /* 0x000e220000000a00 */
[----:B------:R-:W-:-:S03]  /*1cfe0*/  @!P2 SHF.R.S32.HI R3, RZ, 0x1f, R2 ;  /* 0x0000001fff03a819 */ /* 0x000fc60000011402 */
[----:B0-----:R-:W-:-:S04]  /*1cff0*/  @!P2 IMAD.WIDE.U32 R2, R33, R4, R2 ;  /* 0x000000042102a225 */ /* 0x001fc800078e0002 */
[----:B---3--:R-:W-:-:S04]  /*1d000*/  @!P2 IMAD R4, R8, R4, RZ ;  /* 0x000000040804a224 */ /* 0x008fc800078e02ff */
[----:B------:R-:W-:Y:S02]  /*1d010*/  @!P2 IMAD R9, R33, R5, R4 ;  /* 0x000000052109a224 */ /* 0x000fe400078e0204 */
[----:B------:R-:W0:Y:S02]  /*1d020*/  @!P2 LDC.64 R4, c[0x0][0x418] ;  /* 0x00010600ff04ab82 */ /* 0x000e240000000a00 */
[----:B------:R-:W-:Y:S02]  /*1d030*/  @!P2 IMAD.IADD R3, R9, 0x1, R3 ;  /* 0x000000010903a824 */ /* 0x000fe400078e0203 */
[----:B------:R-:W-:Y:S01]  /*1d040*/  IMAD.MOV.U32 R6, RZ, RZ, RZ ;  /* 0x000000ffff067224 */ /* 0x000fe200078e00ff */
[----:B0-----:R-:W-:-:S04]  /*1d050*/  @!P2 LEA R4, P0, R2, R4, 0x2 ;  /* 0x000000040204a211 */ /* 0x001fc800078010ff */
[----:B------:R-:W-:-:S05]  /*1d060*/  @!P2 LEA.HI.X R5, R2, R5, R3, 0x2, P0 ;  /* 0x000000050205a211 */ /* 0x000fca00000f1403 */
[----:B------:R0:W5:Y:S01]  /*1d070*/  @!P2 LDG.E R6, desc[UR60][R4.64] ;  /* 0x0000003c0406a981 */ /* 0x000162000c1e1900 */
[----:B------:R-:W-:Y:S01]  /*1d080*/  LOP3.LUT P1, RZ, R23, 0x10, RZ, 0xc0, !PT ;  /* 0x0000001017ff7812 */ /* 0x000fe2000782c0ff */
[----:B------:R-:W-:-:S05]  /*1d090*/  VIADD R28, R10, 0x1 ;  /* 0x000000010a1c7836 */ /* 0x000fca0000000000 */
[C---:B------:R-:W-:Y:S01]  /*1d0a0*/  ISETP.NE.AND P0, PT, R28.reuse, 0x2, PT ;  /* 0x000000021c00780c */ /* 0x040fe20003f05270 */
[----:B------:R-:W-:Y:S05]  /*1d0b0*/  YIELD ;  /* 0x0000000000007946 */ /* 0x000fea0003800000 */
[----:B------:R-:W-:Y:S01]  /*1d0c0*/  SEL R2, RZ, 0x1, P0 ;  /* 0x00000001ff027807 */ /* 0x000fe20000000000 */
[----:B------:R-:W-:Y:S01]  /*1d0d0*/  IMAD.MOV.U32 R27, RZ, RZ, R0 ;  /* 0x000000ffff1b7224 */ /* 0x000fe200078e0000 */
[----:B------:R-:W-:Y:S02]  /*1d0e0*/  SEL R28, R28, RZ, P0 ;  /* 0x000000ff1c1c7207 */ /* 0x000fe40000000000 */
[----:B------:R-:W-:Y:S01]  /*1d0f0*/  LOP3.LUT R29, R17, R2, RZ, 0x3c, !PT ;  /* 0x00000002111d7212 */ /* 0x000fe200078e3cff */
[----:B0-----:R-:W-:Y:S06]  /*1d100*/  @!P1 BRA `(.L_x_740) ;  /* 0x0000000000049947 */ /* 0x001fec0003800000 */
[----:B------:R-:W-:Y:S01]  /*1d110*/  BPT.TRAP 0x1 ;  /* 0x000000040000795c */ /* 0x000fe20000300000 */
.L_x_740:
[----:B------:R-:W-:Y:S01]  /*1d120*/  LEA R5, R28, R22, 0x3 ;  /* 0x000000161c057211 */ /* 0x000fe200078e18ff */
[----:B------:R-:W-:Y:S01]  /*1d130*/  BSSY B1, `(.L_x_741) ;  /* 0x0000004000017945 */ /* 0x000fe20003800000 */
[----:B------:R-:W-:-:S04]  /*1d140*/  SHF.L.U32 R0, R29, 0x1f, RZ ;  /* 0x0000001f1d007819 */ /* 0x000fc800000006ff */
[----:B------:R-:W0:Y:S02]  /*1d150*/  SYNCS.PHASECHK.TRANS64.TRYWAIT P0, [R5+URZ+0x2a840], R0 ;  /* 0x02a84000050075a7 */ /* 0x000e24000800017f */
[----:B0-----:R-:W-:Y:S05]  /*1d160*/  @!P0 BRA `(.L_x_742) ;  /* 0x0000004400bc8947 */ /* 0x001fea0003800000 */
.L_x_874:
[----:B------:R-:W-:Y:S05]  /*1d170*/  BSYNC B1 ;  /* 0x0000000000017941 */ /* 0x000fea0003800000 */
.L_x_741:
[----:B------:R-:W-:Y:S01]  /*1d180*/  SHF.R.S32.HI R20, RZ, 0x1f, R7 ;  /* 0x0000001fff147819 */ /* 0x000fe20000011407 */
[----:B------:R-:W-:Y:S01]  /*1d190*/  ULDC.64 UR4, c[0x0][0x300] ;  /* 0x0000c00000047ab9 */ /* 0x000fe20000000a00 */
[----:B-----5:R-:W-:Y:S01]  /*1d1a0*/  SHF.R.S32.HI R21, RZ, 0x1f, R6 ;  /* 0x0000001fff157819 */ /* 0x020fe20000011406 */
[----:B------:R-:W-:Y:S01]  /*1d1b0*/  IMAD.WIDE.U32 R2, R7, UR4, RZ ;  /* 0x0000000407027c25 */ /* 0x000fe2000f8e00ff */
[C---:B------:R-:W-:Y:S02]  /*1d1c0*/  LOP3.LUT P3, RZ, R23.reuse, 0x4, RZ, 0xc0, !PT ;  /* 0x0000000417ff7812 */ /* 0x040fe4000786c0ff */
[C---:B------:R-:W-:Y:S01]  /*1d1d0*/  LOP3.LUT P2, RZ, R23.reuse, 0x2, RZ, 0xc0, !PT ;  /* 0x0000000217ff7812 */ /* 0x040fe2000784c0ff */
[----:B0-----:R-:W-:Y:S01]  /*1d1e0*/  IMAD R0, R20, UR4, RZ ;  /* 0x0000000414007c24 */ /* 0x001fe2000f8e02ff */
        /* <DEDUP_REMOVED lines=16> */
[----:B------:R-:W-:-:S04]  /*1d2f0*/  UMOV UR4, 0xffffffff ;  /* 0xffffffff00047882 */ /* 0x000fc80000000000 */
[----:B------:R-:W-:Y:S01]  /*1d300*/  LEA.HI.X R8, R2, UR5, R0, 0x1, P0 ;  /* 0x0000000502087c11 */ /* 0x000fe200080f0c00 */
[----:B------:R-:W-:Y:S06]  /*1d310*/  BRA.DIV UR4, `(.L_x_743) ;  /* 0x0000004604647947 */ /* 0x000fec000b800000 */
[----:B------:R-:W0:Y:S01]  /*1d320*/  S2R R11, SR_TID.X ;  /* 0x00000000000b7919 */ /* 0x000e220000002100 */
[----:B------:R-:W-:Y:S01]  /*1d330*/  IMAD R4, R4, 0x2, R22 ;  /* 0x0000000204047824 */ /* 0x000fe200078e0216 */
[----:B------:R-:W1:Y:S04]  /*1d340*/  SHFL.IDX PT, R2, R9, RZ, 0x181f ;  /* 0x00181fff09027589 */ /* 0x000e6800000e0000 */
[----:B------:R-:W2:Y:S04]  /*1d350*/  SHFL.IDX PT, R3, R8, RZ, 0x181f ;  /* 0x00181fff08037589 */ /* 0x000ea800000e0000 */
[----:B------:R-:W-:Y:S01]  /*1d360*/  SHFL.IDX PT, R35, R8, 0x2, 0x181f ;  /* 0x00581f0008237f89 */ /* 0x000fe200000e0000 */
[----:B0-----:R-:W-:-:S05]  /*1d370*/  IMAD.SHL.U32 R11, R11, 0x8, RZ ;  /* 0x000000080b0b7824 */ /* 0x001fca00078e00ff */
[----:B------:R-:W-:-:S05]  /*1d380*/  LOP3.LUT R11, R11, 0x38, RZ, 0xc0, !PT ;  /* 0x000000380b0b7812 */ /* 0x000fca00078ec0ff */
[----:B------:R-:W-:-:S05]  /*1d390*/  IMAD.SHL.U32 R0, R11, 0x2, RZ ;  /* 0x000000020b007824 */ /* 0x000fca00078e00ff */
[----:B-1----:R-:W-:-:S05]  /*1d3a0*/  IADD3 R2, P0, R2, R0, RZ ;  /* 0x0000000002027210 */ /* 0x002fca0007f1e0ff */
[----:B--2---:R-:W-:-:S05]  /*1d3b0*/  IMAD.X R3, RZ, RZ, R3, P0 ;  /* 0x000000ffff037224 */ /* 0x004fca00000e0603 */
[----:B------:R-:W-:Y:S04]  /*1d3c0*/  LDGSTS.E.BYPASS.LTC128B.128 [R4+0x18400], desc[UR60][R2.64], !P3 ;  /* 0x1840000002047fae */ /* 0x000fe8000d901d7c */
[----:B------:R-:W-:Y:S04]  /*1d3d0*/  LDGSTS.E.BYPASS.LTC128B.128 [R4+0x1b400], desc[UR60][R2.64+0x80], !P2 ;  /* 0x1b40008002047fae */ /* 0x000fe8000d101d7c */
[----:B------:R0:W-:Y:S04]  /*1d3e0*/  LDGSTS.E.BYPASS.LTC128B.128 [R4+0x1e400], desc[UR60][R2.64+0x100], !P1 ;  /* 0x1e40010002047fae */ /* 0x0001e8000c901d7c */
[----:B0-----:R-:W0:Y:S04]  /*1d3f0*/  SHFL.IDX PT, R2, R9, 0x1, 0x181f ;  /* 0x00381f0009027f89 */ /* 0x001e2800000e0000 */
[----:B------:R-:W1:Y:S01]  /*1d400*/  SHFL.IDX PT, R3, R8, 0x1, 0x181f ;  /* 0x00381f0008037f89 */ /* 0x000e6200000e0000 */
[----:B0-----:R-:W-:-:S04]  /*1d410*/  IADD3 R2, P0, R2, R0, RZ ;  /* 0x0000000002027210 */ /* 0x001fc80007f1e0ff */
[----:B-1----:R-:W-:-:S05]  /*1d420*/  IADD3.X R3, RZ, R3, RZ, P0, !PT ;  /* 0x00000003ff037210 */ /* 0x002fca00007fe4ff */
        /* <DEDUP_REMOVED lines=20> */
[----:B------:R0:W1:Y:S04]  /*1d570*/  SHFL.IDX PT, R35, R8, 0x5, 0x181f ;  /* 0x00b81f0008237f89 */ /* 0x00006800000e0000 */
[----:B------:R-:W-:Y:S04]  /*1d580*/  LDGSTS.E.BYPASS.LTC128B.128 [R4+0x1a400], desc[UR60][R2.64], !P3 ;  /* 0x1a40000002047fae */ /* 0x000fe8000d901d7c */
[----:B------:R-:W-:Y:S04]  /*1d590*/  LDGSTS.E.BYPASS.LTC128B.128 [R4+0x1d400], desc[UR60][R2.64+0x80], !P2 ;  /* 0x1d40008002047fae */ /* 0x000fe8000d101d7c */
[----:B------:R2:W-:Y:S04]  /*1d5a0*/  LDGSTS.E.BYPASS.LTC128B.128 [R4+0x20400], desc[UR60][R2.64+0x100], !P1 ;  /* 0x2040010002047fae */ /* 0x0005e8000c901d7c */
[----:B-12---:R0:W2:Y:S02]  /*1d5b0*/  SHFL.IDX PT, R2, R9, 0x5, 0x181f ;  /* 0x00b81f0009027f89 */ /* 0x0060a400000e0000 */
.L_x_888:
        /* <DEDUP_REMOVED lines=10> */
.L_x_744:
        /* <DEDUP_REMOVED lines=10> */
.L_x_745:
[----:B------:R2:W-:Y:S01]  /*1d700*/  SYNCS.ARRIVE.TRANS64.A1T0 RZ, [R5+URZ+0x2a830], RZ ;  /* 0x02a830ff05ff79a7 */ /* 0x0005e2000810003f */
[----:B------:R-:W-:Y:S05]  /*1d710*/  @!P2 BRA `(.L_x_746) ;  /* 0x000000000004a947 */ /* 0x000fea0003800000 */
[----:B------:R-:W-:Y:S01]  /*1d720*/  BPT.TRAP 0x1 ;  /* 0x000000040000795c */ /* 0x000fe20000300000 */
.L_x_746:
[----:B-1----:R-:W-:Y:S01]  /*1d730*/  SHF.L.U32 R2, R17, 0x1f, RZ ;  /* 0x0000001f11027819 */ /* 0x002fe200000006ff */
[----:B--2---:R-:W-:Y:S01]  /*1d740*/  IMAD R5, R10, 0x8, R22 ;  /* 0x000000080a057824 */ /* 0x004fe200078e0216 */
[----:B------:R-:W-:Y:S03]  /*1d750*/  BSSY B1, `(.L_x_747) ;  /* 0x0000003000017945 */ /* 0x000fe60003800000 */
[----:B------:R-:W1:Y:S02]  /*1d760*/  SYNCS.PHASECHK.TRANS64.TRYWAIT P0, [R5+URZ+0x2a860], R2 ;  /* 0x02a86002050075a7 */ /* 0x000e64000800017f */
[----:B-1----:R-:W-:Y:S05]  /*1d770*/  @!P0 BRA `(.L_x_748) ;  /* 0x0000004800288947 */ /* 0x002fea0003800000 */
.L_x_889:
[----:B------:R-:W-:Y:S05]  /*1d780*/  BSYNC B1 ;  /* 0x0000000000017941 */ /* 0x000fea0003800000 */
.L_x_747:
[----:B------:R-:W0:Y:S01]  /*1d790*/  LDL R4, [R1] ;  /* 0x0000000001047983 */ /* 0x000e220000100800 */
[----:B------:R-:W2:Y:S01]  /*1d7a0*/  S2R R3, SR_TID.X ;  /* 0x0000000000037919 */ /* 0x000ea20000002100 */
[----:B------:R-:W-:Y:S01]  /*1d7b0*/  UMOV UR4, 0xffffffff ;  /* 0xffffffff00047882 */ /* 0x000fe20000000000 */
[----:B------:R-:W-:Y:S02]  /*1d7c0*/  LOP3.LUT P0, RZ, R30, 0x2, RZ, 0xc0, !PT ;  /* 0x000000021eff7812 */ /* 0x000fe4000780c0ff */
[----:B--2---:R-:W-:-:S04]  /*1d7d0*/  LOP3.LUT R3, R3, 0x7f, RZ, 0xc0, !PT ;  /* 0x0000007f03037812 */ /* 0x004fc800078ec0ff */
[----:B------:R-:W-:Y:S01]  /*1d7e0*/  SHF.R.U32.HI R3, RZ, 0x3, R3 ;  /* 0x00000003ff037819 */ /* 0x000fe20000011603 */
[----:B0-----:R-:W-:Y:S02]  /*1d7f0*/  IMAD R8, R32, -0x60, R4 ;  /* 0xffffffa020087824 */ /* 0x001fe400078e0204 */
[----:B------:R-:W-:Y:S02]  /*1d800*/  IMAD R4, R10, 0x3000, R36 ;  /* 0x000030000a047824 */ /* 0x000fe400078e0224 */
[----:B------:R-:W-:Y:S01]  /*1d810*/  IMAD.IADD R8, R8, 0x1, -R3 ;  /* 0x0000000108087824 */ /* 0x000fe200078e0a03 */
[----:B------:R-:W-:Y:S06]  /*1d820*/  BRA.DIV UR4, `(.L_x_749) ;  /* 0x0000004a04107947 */ /* 0x000fec000b800000 */
[----:B-1----:R-:W0:Y:S01]  /*1d830*/  SHFL.IDX PT, R2, R24, RZ, 0x181f ;  /* 0x00181fff18027589 */ /* 0x002e2200000e0000 */
[----:B------:R-:W-:-:S03]  /*1d840*/  LEA R4, R4, R22, 0x1 ;  /* 0x0000001604047211 */ /* 0x000fc600078e08ff */
[----:B------:R-:W1:Y:S01]  /*1d850*/  SHFL.IDX PT, R3, R25, RZ, 0x181f ;  /* 0x00181fff19037589 */ /* 0x000e6200000e0000 */
[----:B0-----:R-:W-:-:S05]  /*1d860*/  IADD3 R2, P1, R2, R0, RZ ;  /* 0x0000000002027210 */ /* 0x001fca0007f3e0ff */
[----:B-1----:R-:W-:Y:S01]  /*1d870*/  IMAD.X R3, RZ, RZ, R3, P1 ;  /* 0x000000ffff037224 */ /* 0x002fe200008e0603 */
        /* <DEDUP_REMOVED lines=40> */
.L_x_903:
        /* <DEDUP_REMOVED lines=19> */
[----:B------:R-:W-:-:S04]  /*1dc30*/  IMAD R21, R6, UR5, R21 ;  /* 0x0000000506157c24 */ /* 0x000fc8000f8e0215 */
[----:B------:R-:W-:-:S07]  /*1dc40*/  IMAD.IADD R21, R3, 0x1, R21 ;  /* 0x0000000103157824 */ /* 0x000fce00078e0215 */
.L_x_750:
        /* <DEDUP_REMOVED lines=10> */
.L_x_751:
[----:B------:R-:W-:Y:S01]  /*1dcf0*/  ULDC.64 UR4, c[0x0][0x330] ;  /* 0x0000cc0000047ab9 */ /* 0x000fe20000000a00 */
[----:B------:R-:W-:Y:S01]  /*1dd00*/  MOV R3, R21 ;  /* 0x0000001500037202 */ /* 0x000fe20000000f00 */
[----:B------:R1:W-:Y:S01]  /*1dd10*/  SYNCS.ARRIVE.TRANS64.A1T0 RZ, [R5+URZ+0x2a850], RZ ;  /* 0x02a850ff05ff79a7 */ /* 0x0003e2000810003f */
[----:B------:R-:W-:Y:S02]  /*1dd20*/  VIADD R0, R27, 0xffffffff ;  /* 0xffffffff1b007836 */ /* 0x000fe40000000000 */
[----:B------:R-:W-:Y:S02]  /*1dd30*/  IMAD.MOV.U32 R17, RZ, RZ, R29 ;  /* 0x000000ffff117224 */ /* 0x000fe400078e001d */
[----:B------:R-:W-:-:S04]  /*1dd40*/  IMAD.WIDE.U32 R2, R18, UR4, R2 ;  /* 0x0000000412027c25 */ /* 0x000fc8000f8e0002 */
[----:B-1----:R-:W-:Y:S02]  /*1dd50*/  IMAD R5, R34, UR4, RZ ;  /* 0x0000000422057c24 */ /* 0x002fe4000f8e02ff */
[----:B------:R-:W-:Y:S02]  /*1dd60*/  IMAD.MOV.U32 R10, RZ, RZ, R28 ;  /* 0x000000ffff0a7224 */ /* 0x000fe400078e001c */
[----:B------:R-:W-:Y:S01]  /*1dd70*/  IMAD R5, R18, UR5, R5 ;  /* 0x0000000512057c24 */ /* 0x000fe2000f8e0205 */
[----:B------:R-:W-:Y:S01]  /*1dd80*/  ULDC.64 UR4, c[0x0][0x318] ;  /* 0x0000c60000047ab9 */ /* 0x000fe20000000a00 */
[----:B------:R-:W-:Y:S01]  /*1dd90*/  IMAD.MOV.U32 R32, RZ, RZ, R27 ;  /* 0x000000ffff207224 */ /* 0x000fe200078e001b */
[----:B0-----:R-:W-:Y:S01]  /*1dda0*/  LEA R24, P0, R2, UR4, 0x1 ;  /* 0x0000000402187c11 */ /* 0x001fe2000f8008ff */
[----:B------:R-:W-:-:S05]  /*1ddb0*/  IMAD.IADD R25, R5, 0x1, R3 ;  /* 0x0000000105197824 */ /* 0x000fca00078e0203 */
[----:B------:R-:W-:Y:S02]  /*1ddc0*/  LEA.HI.X R25, R2, UR5, R25, 0x1, P0 ;  /* 0x0000000502197c11 */ /* 0x000fe400080f0c19 */
[----:B------:R-:W-:-:S13]  /*1ddd0*/  ISETP.GT.AND P0, PT, R27, RZ, PT ;  /* 0x000000ff1b00720c */ /* 0x000fda0003f04270 */
[----:B------:R-:W-:Y:S05]  /*1dde0*/  @P0 BRA `(.L_x_752) ;  /* 0xfffffff000280947 */ /* 0x000fea000383ffff */
.L_x_739:
[----:B------:R-:W-:Y:S05]  /*1ddf0*/  BSYNC B0 ;  /* 0x0000000000007941 */ /* 0x000fea0003800000 */
.L_x_738:
        /* <DEDUP_REMOVED lines=17> */
.L_x_754:
[----:B------:R-:W-:Y:S05]  /*1df10*/  BSYNC B0 ;  /* 0x0000000000007941 */ /* 0x000fea0003800000 */
.L_x_753:
[----:B------:R-:W-:-:S13]  /*1df20*/  LOP3.LUT P0, RZ, R23, 0x10, RZ, 0xc0, !PT ;  /* 0x0000001017ff7812 */ /* 0x000fda000780c0ff */
[----:B------:R-:W-:Y:S05]  /*1df30*/  @!P0 BRA `(.L_x_755) ;  /* 0x0000000000048947 */ /* 0x000fea0003800000 */
[----:B------:R-:W-:Y:S01]  /*1df40*/  BPT.TRAP 0x1 ;  /* 0x000000040000795c */ /* 0x000fe20000300000 */
.L_x_755:
[----:B------:R-:W2:Y:S01]  /*1df50*/  LDL.LU R2, [R1] ;  /* 0x0000000001027983 */ /* 0x000ea20000300800 */
[----:B------:R-:W-:Y:S01]  /*1df60*/  IMAD R0, R28, 0x8, R22 ;  /* 0x000000081c007824 */ /* 0x000fe200078e0216 */
[----:B0-----:R-:W-:Y:S01]  /*1df70*/  SHF.L.U32 R3, R29, 0x1f, RZ ;  /* 0x0000001f1d037819 */ /* 0x001fe200000006ff */
[----:B------:R-:W-:Y:S03]  /*1df80*/  BSSY B0, `(.L_x_756) ;  /* 0x0000004000007945 */ /* 0x000fe60003800000 */
[----:B------:R-:W0:Y:S01]  /*1df90*/  SYNCS.PHASECHK.TRANS64.TRYWAIT P0, [R0+URZ+0x2a860], R3 ;  /* 0x02a86003000075a7 */ /* 0x000e22000800017f */
[----:B--2---:R-:W-:Y:S01]  /*1dfa0*/  IMAD R6, R27, -0x60, R2 ;  /* 0xffffffa01b067824 */ /* 0x004fe200078e0202 */
[----:B0-----:R-:W-:Y:S06]  /*1dfb0*/  @!P0 BRA `(.L_x_757) ;  /* 0x00000048001c8947 */ /* 0x001fec0003800000 */
.L_x_904:
[----:B------:R-:W-:Y:S05]  /*1dfc0*/  BSYNC B0 ;  /* 0x0000000000007941 */ /* 0x000fea0003800000 */
.L_x_756:
[----:B------:R-:W1:Y:S01]  /*1dfd0*/  S2R R2, SR_TID.X ;  /* 0x0000000000027919 */ /* 0x000e620000002100 */
[----:B------:R-:W-:Y:S01]  /*1dfe0*/  UMOV UR4, 0xffffffff ;  /* 0xffffffff00047882 */ /* 0x000fe20000000000 */
[----:B------:R-:W-:Y:S01]  /*1dff0*/  IMAD R4, R28, 0x3000, R36 ;  /* 0x000030001c047824 */ /* 0x000fe200078e0224 */
[----:B-1----:R-:W-:-:S04]  /*1e000*/  LOP3.LUT R2, R2, 0x7f, RZ, 0xc0, !PT ;  /* 0x0000007f02027812 */ /* 0x002fc800078ec0ff */
[----:B------:R-:W-:-:S05]  /*1e010*/  SHF.R.U32.HI R2, RZ, 0x3, R2 ;  /* 0x00000003ff027819 */ /* 0x000fca0000011602 */
[----:B------:R-:W-:Y:S01]  /*1e020*/  IMAD.IADD R6, R6, 0x1, -R2 ;  /* 0x0000000106067824 */ /* 0x000fe200078e0a02 */
[----:B------:R-:W-:Y:S06]  /*1e030*/  BRA.DIV UR4, `(.L_x_758) ;  /* 0x0000004a04107947 */ /* 0x000fec000b800000 */
[----:B------:R-:W1:Y:S01]  /*1e040*/  S2R R7, SR_TID.X ;  /* 0x0000000000077919 */ /* 0x000e620000002100 */
[----:B------:R-:W-:Y:S01]  /*1e050*/  LOP3.LUT R2, R30, 0x1, RZ, 0xc0, !PT ;  /* 0x000000011e027812 */ /* 0x000fe200078ec0ff */
[----:B------:R-:W-:Y:S01]  /*1e060*/  IMAD R4, R4, 0x2, R22 ;  /* 0x0000000204047824 */ /* 0x000fe200078e0216 */
[----:B------:R-:W-:Y:S01]  /*1e070*/  LOP3.LUT P0, RZ, R30, 0x2, RZ, 0xc0, !PT ;  /* 0x000000021eff7812 */ /* 0x000fe2000780c0ff */
[----:B------:R-:W2:Y:S01]  /*1e080*/  SHFL.IDX PT, R14, R24, RZ, 0x181f ;  /* 0x00181fff180e7589 */ /* 0x000ea200000e0000 */
[----:B------:R-:W-:Y:S02]  /*1e090*/  ISETP.NE.U32.AND P1, PT, R2, 0x1, PT ;  /* 0x000000010200780c */ /* 0x000fe40003f25070 */
[C---:B------:R-:W-:Y:S01]  /*1e0a0*/  ISETP.LT.OR P3, PT, R6.reuse, 0x1, !P0 ;  /* 0x000000010600780c */ /* 0x040fe20004761670 */
[----:B0-----:R-:W0:Y:S01]  /*1e0b0*/  SHFL.IDX PT, R3, R25, RZ, 0x181f ;  /* 0x00181fff19037589 */ /* 0x001e2200000e0000 */
[----:B------:R-:W-:-:S03]  /*1e0c0*/  ISETP.LT.OR P2, PT, R6, 0x1, P1 ;  /* 0x000000010600780c */ /* 0x000fc60000f41670 */
[----:B------:R-:W-:Y:S04]  /*1e0d0*/  SHFL.IDX PT, R8, R25, 0x1, 0x181f ;  /* 0x00381f0019087f89 */ /* 0x000fe800000e0000 */
[----:B------:R-:W-:Y:S01]  /*1e0e0*/  SHFL.IDX PT, R10, R24, 0x2, 0x181f ;  /* 0x00581f00180a7f89 */ /* 0x000fe200000e0000 */
[----:B-1----:R-:W-:-:S04]  /*1e0f0*/  SHF.L.U32 R7, R7, 0x3, RZ ;  /* 0x0000000307077819 */ /* 0x002fc800000006ff */
[----:B------:R-:W-:-:S05]  /*1e100*/  LOP3.LUT R7, R7, 0x38, RZ, 0xc0, !PT ;  /* 0x0000003807077812 */ /* 0x000fca00078ec0ff */
[----:B------:R-:W-:Y:S02]  /*1e110*/  IMAD.SHL.U32 R5, R7, 0x2, RZ ;  /* 0x0000000207057824 */ /* 0x000fe400078e00ff */
[----:B------:R-:W-:Y:S03]  /*1e120*/  SHFL.IDX PT, R7, R25, 0x2, 0x181f ;  /* 0x00581f0019077f89 */ /* 0x000fe600000e0000 */
[----:B--2---:R-:W-:Y:S02]  /*1e130*/  IADD3 R2, P4, R14, R5, RZ ;  /* 0x000000050e027210 */ /* 0x004fe40007f9e0ff */
[----:B------:R-:W1:Y:S03]  /*1e140*/  SHFL.IDX PT, R14, R24, 0x1, 0x181f ;  /* 0x00381f00180e7f89 */ /* 0x000e6600000e0000 */
[----:B0-----:R-:W-:-:S05]  /*1e150*/  IMAD.X R3, RZ, RZ, R3, P4 ;  /* 0x000000ffff037224 */ /* 0x001fca00020e0603 */
[----:B------:R-:W-:Y:S01]  /*1e160*/  LDGSTS.E.BYPASS.LTC128B.128 [R4+0x400], desc[UR60][R2.64], !P2 ;  /* 0x0040000002047fae */ /* 0x000fe2000d101d7c */
[----:B------:R-:W-:-:S03]  /*1e170*/  ISETP.LT.OR P2, PT, R6, 0x11, P1 ;  /* 0x000000110600780c */ /* 0x000fc60000f41670 */
[----:B------:R1:W-:Y:S01]  /*1e180*/  LDGSTS.E.BYPASS.LTC128B.128 [R4+0x3400], desc[UR60][R2.64+0x80], !P3 ;  /* 0x0340008002047fae */ /* 0x0003e2000d901d7c */
[----:B------:R-:W-:Y:S02]  /*1e190*/  ISETP.LT.OR P3, PT, R6, 0x11, !P0 ;  /* 0x000000110600780c */ /* 0x000fe40004761670 */
        /* <DEDUP_REMOVED lines=24> */
[----:B--2---:R-:W-:-:S05]  /*1e320*/  IADD3 R2, P4, R10, R5, RZ ;  /* 0x000000050a027210 */ /* 0x004fca0007f9e0ff */
[----:B---3--:R-:W-:-:S05]  /*1e330*/  IMAD.X R3, RZ, RZ, R7, P4 ;  /* 0x000000ffff037224 */ /* 0x008fca00020e0607 */
[----:B------:R1:W-:Y:S04]  /*1e340*/  LDGSTS.E.BYPASS.LTC128B.128 [R4+0x2400], desc[UR60][R2.64], !P2 ;  /* 0x0240000002047fae */ /* 0x0003e8000d101d7c */
[----:B0---4-:R1:W-:Y:S02]  /*1e350*/  LDGSTS.E.BYPASS.LTC128B.128 [R4+0x5400], desc[UR60][R2.64+0x80], !P3 ;  /* 0x0540008002047fae */ /* 0x0113e4000d901d7c */
.L_x_918:
[C---:B------:R-:W-:Y:S02]  /*1e360*/  ISETP.LT.OR P1, PT, R6.reuse, 0x51, P1 ;  /* 0x000000510600780c */ /* 0x040fe40000f21670 */
[----:B------:R-:W-:Y:S02]  /*1e370*/  ISETP.LT.OR P0, PT, R6, 0x51, !P0 ;  /* 0x000000510600780c */ /* 0x000fe40004701670 */
[----:B-1----:R-:W-:-:S04]  /*1e380*/  IADD3 R2, P2, R14, R5, RZ ;  /* 0x000000050e027210 */ /* 0x002fc80007f5e0ff */
[----:B------:R-:W-:-:S05]  /*1e390*/  IADD3.X R3, RZ, R25, RZ, P2, !PT ;  /* 0x00000019ff037210 */ /* 0x000fca00017fe4ff */
[----:B------:R-:W-:Y:S01]  /*1e3a0*/  @!PT LDS RZ, [RZ] ;  /* 0x00000000fffff984 */ /* 0x000fe20000000800 */
[----:B------:R-:W-:Y:S01]  /*1e3b0*/  @!PT LDS RZ, [RZ] ;  /* 0x00000000fffff984 */ /* 0x000fe20000000800 */
[----:B------:R-:W-:Y:S01]  /*1e3c0*/  @!PT LDS RZ, [RZ] ;  /* 0x00000000fffff984 */ /* 0x000fe20000000800 */
[----:B------:R0:W-:Y:S04]  /*1e3d0*/  LDGSTS.E.BYPASS.LTC128B.128 [R4+0x2c00], desc[UR60][R2.64], !P1 ;  /* 0x02c0000002047fae */ /* 0x0001e8000c901d7c */
[----:B------:R0:W-:Y:S01]  /*1e3e0*/  LDGSTS.E.BYPASS.LTC128B.128 [R4+0x5c00], desc[UR60][R2.64+0x80], !P0 ;  /* 0x05c0008002047fae */ /* 0x0001e2000c101d7c */
[----:B------:R-:W-:Y:S01]  /*1e3f0*/  PLOP3.LUT P0, PT, PT, PT, PT, 0x80, 0x0 ;  /* 0x000000000000781c */ /* 0x000fe20003f0f070 */
[----:B------:R-:W-:-:S12]  /*1e400*/  NOP ;  /* 0x0000000000007918 */ /* 0x000fd80000000000 */
.L_x_759:
        /* <DEDUP_REMOVED lines=10> */
.L_x_760:
[----:B------:R-:W-:Y:S01]  /*1e4b0*/  VIADD R28, R28, 0x1 ;  /* 0x000000011c1c7836 */ /* 0x000fe20000000000 */
[----:B------:R1:W-:Y:S04]  /*1e4c0*/  SYNCS.ARRIVE.TRANS64.A1T0 RZ, [R0+URZ+0x2a850], RZ ;  /* 0x02a850ff00ff79a7 */ /* 0x0003e8000810003f */
[----:B------:R-:W-:-:S04]  /*1e4d0*/  ISETP.NE.AND P0, PT, R28, 0x2, PT ;  /* 0x000000021c00780c */ /* 0x000fc80003f05270 */
[----:B-1----:R-:W-:Y:S02]  /*1e4e0*/  SEL R0, RZ, 0x1, P0 ;  /* 0x00000001ff007807 */ /* 0x002fe40000000000 */
[----:B------:R-:W-:Y:S02]  /*1e4f0*/  SEL R28, R28, RZ, P0 ;  /* 0x000000ff1c1c7207 */ /* 0x000fe40000000000 */
[----:B------:R-:W-:-:S07]  /*1e500*/  LOP3.LUT R29, R29, R0, RZ, 0x3c, !PT ;  /* 0x000000001d1d7212 */ /* 0x000fce00078e3cff */
.L_x_717:
[----:B------:R-:W-:Y:S05]  /*1e510*/  BSYNC B7 ;  /* 0x0000000000077941 */ /* 0x000fea0003800000 */
.L_x_715:
[----:B------:R-:W-:-:S13]  /*1e520*/  LOP3.LUT P0, RZ, R23, 0x20, RZ, 0xc0, !PT ;  /* 0x0000002017ff7812 */ /* 0x000fda000780c0ff */
[----:B------:R-:W-:Y:S05]  /*1e530*/  @!P0 BRA `(.L_x_761) ;  /* 0x0000000000248947 */ /* 0x000fea0003800000 */
[----:B------:R-:W-:Y:S05]  /*1e540*/  WARPSYNC.ALL ;  /* 0x0000000000007948 */ /* 0x000fea0003800000 */
[----:B------:R-:W1:Y:S08]  /*1e550*/  S2UR UR5, SR_CgaCtaId ;  /* 0x00000000000579c3 */ /* 0x000e700000008800 */
[----:B------:R-:W-:Y:S06]  /*1e560*/  BAR.SYNC.DEFER_BLOCKING 0x5, 0x180 ;  /* 0x0146000000007b1d */ /* 0x000fec0000010000 */
[----:B------:R-:W-:-:S02]  /*1e570*/  UMOV UR4, 0x400 ;  /* 0x0000040000047882 */ /* 0x000fc40000000000 */
[----:B-1----:R-:W-:-:S06]  /*1e580*/  ULEA UR4, UR5, UR4, 0x18 ;  /* 0x0000000405047291 */ /* 0x002fcc000f8ec03f */
[----:B0-----:R-:W-:-:S05]  /*1e590*/  IMAD.U32 R22, RZ, RZ, UR4 ;  /* 0x00000004ff167e24 */ /* 0x001fca000f8e00ff */
[----:B------:R2:W3:Y:S01]  /*1e5a0*/  LDS.128 R16, [R22+0x2a8d0] ;  /* 0x02a8d00016107984 */ /* 0x0004e20000000c00 */
[----:B------:R-:W-:Y:S06]  /*1e5b0*/  BAR.ARV 0x4, 0x180 ;  /* 0x0106000000007b1d */ /* 0x000fec0000002000 */
[----:B------:R-:W-:Y:S05]  /*1e5c0*/  BRA `(.L_x_762) ;  /* 0x0000000800407947 */ /* 0x000fea0003800000 */
.L_x_761:
[----:B------:R-:W1:Y:S01]  /*1e5d0*/  S2R R8, SR_TID.X ;  /* 0x0000000000087919 */ /* 0x000e620000002100 */
[----:B------:R-:W-:Y:S01]  /*1e5e0*/  UMOV UR4, 0xffffffff ;  /* 0xffffffff00047882 */ /* 0x000fe20000000000 */
[----:B-1----:R-:W-:-:S04]  /*1e5f0*/  LOP3.LUT R8, R8, 0x1f, RZ, 0xc0, !PT ;  /* 0x0000001f08087812 */ /* 0x002fc800078ec0ff */
[----:B------:R-:W-:Y:S01]  /*1e600*/  ISETP.NE.AND P0, PT, R8, 0x1f, PT ;  /* 0x0000001f0800780c */ /* 0x000fe20003f05270 */
[----:B------:R-:W-:-:S12]  /*1e610*/  BRA.DIV UR4, `(.L_x_763) ;  /* 0x0000004a04847947 */ /* 0x000fd8000b800000 */
[----:B------:R-:W-:Y:S01]  /*1e620*/  IMAD.IADD R5, R19, 0x1, R8 ;  /* 0x0000000113057824 */ /* 0x000fe200078e0208 */
[----:B------:R-:W-:-:S04]  /*1e630*/  ULDC UR4, c[0x0][0xc3c] ;  /* 0x00030f0000047ab9 */ /* 0x000fc80000000800 */
[----:B------:R-:W-:-:S13]  /*1e640*/  ISETP.GE.OR P1, PT, R5, UR4, !P0 ;  /* 0x0000000405007c0c */ /* 0x000fda000c726670 */
[----:B0-----:R-:W0:Y:S02]  /*1e650*/  @!P1 LDC.64 R2, c[0x0][0xc80] ;  /* 0x00032000ff029b82 */ /* 0x001e240000000a00 */
[----:B0-----:R-:W-:-:S06]  /*1e660*/  @!P1 IMAD.WIDE R2, R5, 0x4, R2 ;  /* 0x0000000405029825 */ /* 0x001fcc00078e0202 */
        /* <DEDUP_REMOVED lines=9> */
[----:B------:R-:W0:Y:S02]  /*1e700*/  SHFL.UP PT, R14, R4, 0x1, RZ ;  /* 0x04200000040e7989 */ /* 0x000e2400000e00ff */
[----:B0-----:R-:W-:-:S05]  /*1e710*/  SEL R5, R14, RZ, P1 ;  /* 0x000000ff0e057207 */ /* 0x001fca0000800000 */
[----:B------:R-:W-:Y:S02]  /*1e720*/  IMAD.IADD R6, R4, 0x1, R5 ;  /* 0x0000000104067824 */ /* 0x000fe400078e0205 */
[----:B------:R-:W-:Y:S04]  /*1e730*/  SHFL.IDX PT, R5, R16, RZ, 0x1f ;  /* 0x00001fff10057589 */ /* 0x000fe800000e0000 */
[----:B------:R-:W0:Y:S02]  /*1e740*/  SHFL.UP PT, R14, R6, 0x2, RZ ;  /* 0x04400000060e7989 */ /* 0x000e2400000e00ff */
[----:B0-----:R-:W-:-:S05]  /*1e750*/  SEL R7, R14, RZ, P2 ;  /* 0x000000ff0e077207 */ /* 0x001fca0001000000 */
[----:B------:R-:W-:-:S05]  /*1e760*/  IMAD.IADD R7, R6, 0x1, R7 ;  /* 0x0000000106077824 */ /* 0x000fca00078e0207 */
[----:B------:R-:W0:Y:S02]  /*1e770*/  SHFL.UP PT, R14, R7, 0x4, RZ ;  /* 0x04800000070e7989 */ /* 0x000e2400000e00ff */
        /* <DEDUP_REMOVED lines=8> */
[----:B------:R0:W1:Y:S02]  /*1e800*/  SHFL.IDX PT, R14, R2, 0x1f, 0x1f ;  /* 0x03e01f00020e7f89 */ /* 0x00006400000e0000 */
.L_x_928:
[----:B------:R-:W-:Y:S02]  /*1e810*/  ULDC UR4, c[0x0][0xc38] ;  /* 0x00030e0000047ab9 */ /* 0x000fe40000000800 */
[----:B------:R-:W-:-:S04]  /*1e820*/  IMAD.U32 R7, RZ, RZ, UR4 ;  /* 0x00000004ff077e24 */ /* 0x000fc8000f8e00ff */
[----:B-1----:R-:W-:-:S04]  /*1e830*/  IMAD R3, R14, R7, RZ ;  /* 0x000000070e037224 */ /* 0x002fc800078e02ff */
[----:B------:R-:W-:-:S05]  /*1e840*/  IMAD.IADD R6, R0, 0x1, R3 ;  /* 0x0000000100067824 */ /* 0x000fca00078e0203 */
[----:B------:R-:W-:-:S13]  /*1e850*/  ISETP.GT.AND P6, PT, R6, R5, PT ;  /* 0x000000050600720c */ /* 0x000fda0003fc4270 */
[----:B------:R-:W-:Y:S05]  /*1e860*/  @P6 BRA `(.L_x_764) ;  /* 0x00000000009c6947 */ /* 0x000fea0003800000 */
.L_x_769:
[----:B------:R-:W1:Y:S01]  /*1e870*/  LDC R0, c[0x0][0xc3c] ;  /* 0x00030f00ff007b82 */ /* 0x000e620000000800 */
[----:B------:R-:W-:-:S05]  /*1e880*/  VIADD R19, R19, 0x1f ;  /* 0x0000001f13137836 */ /* 0x000fca0000000000 */
[----:B-1----:R-:W-:-:S13]  /*1e890*/  ISETP.GE.AND P6, PT, R19, R0, PT ;  /* 0x000000001300720c */ /* 0x002fda0003fc6270 */
[----:B------:R-:W-:Y:S05]  /*1e8a0*/  @P6 BRA `(.L_x_765) ;  /* 0x0000000400446947 */ /* 0x000fea0003800000 */
[----:B0-----:R-:W0:Y:S01]  /*1e8b0*/  S2R R2, SR_TID.X ;  /* 0x0000000000027919 */ /* 0x001e220000002100 */
[----:B------:R-:W-:Y:S01]  /*1e8c0*/  BSSY B0, `(.L_x_766) ;  /* 0x0000009000007945 */ /* 0x000fe20003800000 */
[----:B------:R-:W-:Y:S01]  /*1e8d0*/  IMAD.MOV.U32 R4, RZ, RZ, RZ ;  /* 0x000000ffff047224 */ /* 0x000fe200078e00ff */
[----:B0-----:R-:W-:-:S05]  /*1e8e0*/  LOP3.LUT R2, R2, 0x1f, RZ, 0xc0, !PT ;  /* 0x0000001f02027812 */ /* 0x001fca00078ec0ff */
[----:B------:R-:W-:-:S05]  /*1e8f0*/  IMAD.IADD R7, R19, 0x1, R2 ;  /* 0x0000000113077824 */ /* 0x000fca00078e0202 */
[----:B------:R-:W-:-:S13]  /*1e900*/  ISETP.GE.OR P6, PT, R7, R0, !P0 ;  /* 0x000000000700720c */ /* 0x000fda00047c6670 */
[----:B------:R-:W-:Y:S05]  /*1e910*/  @P6 BRA `(.L_x_767) ;  /* 0x00000000000c6947 */ /* 0x000fea0003800000 */
[----:B------:R-:W0:Y:S02]  /*1e920*/  LDC.64 R2, c[0x0][0xc80] ;  /* 0x00032000ff027b82 */ /* 0x000e240000000a00 */
[----:B0-----:R-:W-:-:S05]  /*1e930*/  IMAD.WIDE R2, R7, 0x4, R2 ;  /* 0x0000000407027825 */ /* 0x001fca00078e0202 */
[----:B------:R0:W5:Y:S02]  /*1e940*/  LDG.E R4, desc[UR60][R2.64] ;  /* 0x0000003c02047981 */ /* 0x000164000c1e1900 */
.L_x_767:
[----:B------:R-:W-:Y:S05]  /*1e950*/  BSYNC B0 ;  /* 0x0000000000007941 */ /* 0x000fea0003800000 */
.L_x_766:
[----:B------:R-:W-:-:S03]  /*1e960*/  UMOV UR4, 0xffffffff ;  /* 0xffffffff00047882 */ /* 0x000fc60000000000 */
[----:B------:R-:W-:Y:S05]  /*1e970*/  BRA.DIV UR4, `(.L_x_768) ;  /* 0x0000004a04d07947 */ /* 0x000fea000b800000 */
[----:B-----5:R-:W1:Y:S02]  /*1e980*/  SHFL.UP PT, R14, R4, 0x1, RZ ;  /* 0x04200000040e7989 */ /* 0x020e6400000e00ff */
[----:B-1----:R-:W-:-:S04]  /*1e990*/  SEL R13, R14, RZ, P1 ;  /* 0x000000ff0e0d7207 */ /* 0x002fc80000800000 */
[----:B------:R-:W-:-:S05]  /*1e9a0*/  IADD3 R13, R4, R13, RZ ;  /* 0x0000000d040d7210 */ /* 0x000fca0007ffe0ff */
[----:B------:R-:W1:Y:S02]  /*1e9b0*/  SHFL.UP PT, R14, R13, 0x2, RZ ;  /* 0x044000000d0e7989 */ /* 0x000e6400000e00ff */
[----:B-1----:R-:W-:-:S05]  /*1e9c0*/  SEL R0, R14, RZ, P2 ;  /* 0x000000ff0e007207 */ /* 0x002fca0001000000 */
        /* <DEDUP_REMOVED lines=10> */
[----:B------:R0:W1:Y:S02]  /*1ea70*/  SHFL.IDX PT, R14, R2, 0x1f, 0x1f ;  /* 0x03e01f00020e7f89 */ /* 0x00006400000e0000 */
.L_x_936:
[----:B------:R-:W-:Y:S02]  /*1ea80*/  ULDC UR4, c[0x0][0xc38] ;  /* 0x00030e0000047ab9 */ /* 0x000fe40000000800 */
[----:B------:R-:W-:-:S04]  /*1ea90*/  IMAD.U32 R7, RZ, RZ, UR4 ;  /* 0x00000004ff077e24 */ /* 0x000fc8000f8e00ff */
[----:B-1----:R-:W-:-:S04]  /*1eaa0*/  IMAD R3, R14, R7, RZ ;  /* 0x000000070e037224 */ /* 0x002fc800078e02ff */
[----:B------:R-:W-:-:S05]  /*1eab0*/  IMAD.IADD R6, R3, 0x1, R6 ;  /* 0x0000000103067824 */ /* 0x000fca00078e0206 */
[----:B------:R-:W-:-:S13]  /*1eac0*/  ISETP.GT.AND P6, PT, R6, R5, PT ;  /* 0x000000050600720c */ /* 0x000fda0003fc4270 */
[----:B------:R-:W-:Y:S05]  /*1ead0*/  @!P6 BRA `(.L_x_769) ;  /* 0xfffffffc0064e947 */ /* 0x000fea000383ffff */
.L_x_764:
[----:B------:R-:W-:Y:S01]  /*1eae0*/  IMAD.IADD R6, R6, 0x1, -R3 ;  /* 0x0000000106067824 */ /* 0x000fe200078e0a03 */
[----:B------:R-:W-:-:S03]  /*1eaf0*/  UMOV UR4, 0xffffffff ;  /* 0xffffffff00047882 */ /* 0x000fc60000000000 */
[----:B------:R-:W-:-:S05]  /*1eb00*/  IMAD R0, R2, R7, R6 ;  /* 0x0000000702007224 */ /* 0x000fca00078e0206 */
[----:B------:R-:W-:Y:S01]  /*1eb10*/  ISETP.GT.AND P6, PT, R0, R5, PT ;  /* 0x000000050000720c */ /* 0x000fe20003fc4270 */
[----:B------:R-:W-:-:S12]  /*1eb20*/  BRA.DIV UR4, `(.L_x_770) ;  /* 0x0000004e04207947 */ /* 0x000fd8000b800000 */
[----:B------:R-:W-:-:S04]  /*1eb30*/  VOTE.ANY R3, PT, !P6 ;  /* 0x0000000000037806 */ /* 0x000fc800070e0100 */
[----:B------:R-:W1:Y:S02]  /*1eb40*/  POPC R0, R3 ;  /* 0x0000000300007309 */ /* 0x000e640000000000 */
[----:B-1----:R1:W2:Y:S02]  /*1eb50*/  SHFL.IDX PT, R4, R4, R0, 0x1f ;  /* 0x00001f0004047589 */ /* 0x0022a400000e0000 */
.L_x_940:
[----:B------:R-:W-:Y:S02]  /*1eb60*/  ISETP.NE.AND P0, PT, R3, RZ, PT ;  /* 0x000000ff0300720c */ /* 0x000fe40003f05270 */
[----:B------:R-:W-:-:S11]  /*1eb70*/  MOV R14, RZ ;  /* 0x000000ff000e7202 */ /* 0x000fd60000000f00 */
[----:B------:R-:W-:Y:S05]  /*1eb80*/  @!P0 BRA `(.L_x_771) ;  /* 0x0000000000108947 */ /* 0x000fea0003800000 */
[----:B------:R-:W-:Y:S01]  /*1eb90*/  UMOV UR4, 0xffffffff ;  /* 0xffffffff00047882 */ /* 0x000fe20000000000 */
[----:B------:R-:W-:Y:S02]  /*1eba0*/  VIADD R12, R0, 0xffffffff ;  /* 0xffffffff000c7836 */ /* 0x000fe40000000000 */
[----:B------:R-:W-:Y:S05]  /*1ebb0*/  BRA.DIV UR4, `(.L_x_772) ;  /* 0x0000004e04447947 */ /* 0x000fea000b800000 */
[----:B------:R3:W4:Y:S02]  /*1ebc0*/  SHFL.IDX PT, R14, R2, R12, 0x1f ;  /* 0x00001f0c020e7589 */ /* 0x00072400000e0000 */
.L_x_771:
[----:B--2---:R-:W-:Y:S01]  /*1ebd0*/  IABS R8, R4 ;  /* 0x0000000400087213 */ /* 0x004fe20000000000 */
[----:B----4-:R-:W-:Y:S02]  /*1ebe0*/  IMAD R16, R14, R7, R6 ;  /* 0x000000070e107224 */ /* 0x010fe400078e0206 */
[----:B------:R-:W-:Y:S01]  /*1ebf0*/  IMAD.IADD R19, R0, 0x1, R19 ;  /* 0x0000000100137824 */ /* 0x000fe200078e0213 */
[----:B------:R-:W2:Y:S08]  /*1ec00*/  I2F.RP R9, R8 ;  /* 0x0000000800097306 */ /* 0x000eb00000209400 */
[----:B--2---:R-:W0:Y:S02]  /*1ec10*/  MUFU.RCP R9, R9 ;  /* 0x0000000900097308 */ /* 0x004e240000001000 */
[----:B0--3--:R-:W-:-:S06]  /*1ec20*/  VIADD R2, R9, 0xffffffe ;  /* 0x0ffffffe09027836 */ /* 0x009fcc0000000000 */
[----:B------:R0:W2:Y:S02]  /*1ec30*/  F2I.FTZ.U32.TRUNC.NTZ R3, R2 ;  /* 0x0000000200037305 */ /* 0x0000a4000021f000 */
[----:B0-----:R-:W-:Y:S02]  /*1ec40*/  IMAD.MOV.U32 R2, RZ, RZ, RZ ;  /* 0x000000ffff027224 */ /* 0x001fe400078e00ff */
[----:B--2---:R-:W-:-:S04]  /*1ec50*/  IMAD.MOV R7, RZ, RZ, -R3 ;  /* 0x000000ffff077224 */ /* 0x004fc800078e0a03 */
        /* <DEDUP_REMOVED lines=11> */
[----:B------:R-:W-:Y:S01]  /*1ed10*/  @!P1 IMAD.IADD R5, R5, 0x1, -R8 ;  /* 0x0000000105059824 */ /* 0x000fe200078e0a08 */
[----:B------:R-:W-:Y:S02]  /*1ed20*/  @!P1 IADD3 R3, R3, 0x1, RZ ;  /* 0x0000000103039810 */ /* 0x000fe40007ffe0ff */
[----:B------:R-:W-:Y:S02]  /*1ed30*/  ISETP.NE.AND P1, PT, R4, RZ, PT ;  /* 0x000000ff0400720c */ /* 0x000fe40003f25270 */
[----:B------:R-:W-:-:S13]  /*1ed40*/  ISETP.GE.U32.AND P0, PT, R5, R8, PT ;  /* 0x000000080500720c */ /* 0x000fda0003f06070 */
[----:B------:R-:W-:-:S04]  /*1ed50*/  @P0 VIADD R3, R3, 0x1 ;  /* 0x0000000103030836 */ /* 0x000fc80000000000 */
[----:B------:R-:W-:Y:S01]  /*1ed60*/  @!P2 IMAD.MOV R3, RZ, RZ, -R3 ;  /* 0x000000ffff03a224 */ /* 0x000fe200078e0a03 */
[----:B------:R-:W-:-:S05]  /*1ed70*/  @!P1 LOP3.LUT R3, RZ, R4, RZ, 0x33, !PT ;  /* 0x00000004ff039212 */ /* 0x000fca00078e33ff */
[--C-:B------:R-:W-:Y:S02]  /*1ed80*/  IMAD.MOV R17, RZ, RZ, -R3.reuse ;  /* 0x000000ffff117224 */ /* 0x100fe400078e0a03 */
[----:B------:R-:W-:Y:S02]  /*1ed90*/  IMAD.MOV.U32 R18, RZ, RZ, R3 ;  /* 0x000000ffff127224 */ /* 0x000fe400078e0003 */
[----:B------:R-:W-:Y:S01]  /*1eda0*/  IMAD R17, R4, R17, R7 ;  /* 0x0000001104117224 */ /* 0x000fe200078e0207 */
[----:B------:R-:W-:Y:S06]  /*1edb0*/  BRA `(.L_x_773) ;  /* 0x00000000001c7947 */ /* 0x000fec0003800000 */
.L_x_765:
[----:B------:R-:W-:Y:S01]  /*1edc0*/  UMOV UR4, URZ ;  /* 0x0000003f00047c82 */ /* 0x000fe20008000000 */
[----:B------:R-:W-:Y:S01]  /*1edd0*/  UMOV UR5, URZ ;  /* 0x0000003f00057c82 */ /* 0x000fe20008000000 */
[----:B------:R-:W-:Y:S01]  /*1ede0*/  ULDC UR6, c[0x0][0xc3c] ;  /* 0x00030f0000067ab9 */ /* 0x000fe20000000800 */
[----:B------:R-:W-:Y:S01]  /*1edf0*/  IMAD.MOV.U32 R16, RZ, RZ, R5 ;  /* 0x000000ffff107224 */ /* 0x000fe200078e0005 */
[----:B------:R-:W-:Y:S01]  /*1ee00*/  MOV R18, UR5 ;  /* 0x0000000500127c02 */ /* 0x000fe20008000f00 */
[----:B------:R-:W-:Y:S02]  /*1ee10*/  IMAD.U32 R17, RZ, RZ, UR4 ;  /* 0x00000004ff117e24 */ /* 0x000fe4000f8e00ff */
[----:B------:R-:W-:-:S07]  /*1ee20*/  IMAD.U32 R19, RZ, RZ, UR6 ;  /* 0x00000006ff137e24 */ /* 0x000fce000f8e00ff */
.L_x_773:
[----:B-1----:R-:W1:Y:S01]  /*1ee30*/  S2R R0, SR_TID.X ;  /* 0x0000000000007919 */ /* 0x002e620000002100 */
[----:B------:R-:W-:Y:S05]  /*1ee40*/  WARPSYNC.ALL ;  /* 0x0000000000007948 */ /* 0x000fea0003800000 */
[----:B------:R-:W-:Y:S01]  /*1ee50*/  BAR.SYNC.DEFER_BLOCKING 0x4, 0x180 ;  /* 0x0106000000007b1d */ /* 0x000fe20000010000 */
[----:B-1----:R-:W-:-:S04]  /*1ee60*/  LOP3.LUT R0, R0, 0x1f, RZ, 0xc0, !PT ;  /* 0x0000001f00007812 */ /* 0x002fc800078ec0ff */
[----:B------:R-:W-:-:S13]  /*1ee70*/  ISETP.NE.AND P0, PT, R0, RZ, PT ;  /* 0x000000ff0000720c */ /* 0x000fda0003f05270 */
[----:B------:R-:W1:Y:S01]  /*1ee80*/  @!P0 S2R R3, SR_CgaCtaId ;  /* 0x0000000000038919 */ /* 0x000e620000008800 */
[----:B------:R-:W-:-:S04]  /*1ee90*/  @!P0 MOV R0, 0x400 ;  /* 0x0000040000008802 */ /* 0x000fc80000000f00 */
[----:B-1----:R-:W-:-:S05]  /*1eea0*/  @!P0 LEA R22, R3, R0, 0x18 ;  /* 0x0000000003168211 */ /* 0x002fca00078ec0ff */
[----:B------:R1:W-:Y:S01]  /*1eeb0*/  @!P0 STS.128 [R22+0x2a8d0], R16 ;  /* 0x02a8d01016008388 */ /* 0x0003e20000000c00 */
[----:B------:R-:W-:Y:S06]  /*1eec0*/  BAR.ARV 0x5, 0x180 ;  /* 0x0146000000007b1d */ /* 0x000fec0000002000 */
.L_x_762:
[----:B------:R-:W-:Y:S02]  /*1eed0*/  ULDC UR4, c[0x0][0xc3c] ;  /* 0x00030f0000047ab9 */ /* 0x000fe40000000800 */
[----:B---3--:R-:W-:-:S13]  /*1eee0*/  ISETP.GE.AND P0, PT, R19, UR4, PT ;  /* 0x0000000413007c0c */ /* 0x008fda000bf06270 */
[----:B------:R-:W-:Y:S05]  /*1eef0*/  @!P0 BRA `(.L_x_774) ;  /* 0xffffffa400a08947 */ /* 0x000fea000383ffff */
[----:B------:R-:W-:Y:S05]  /*1ef00*/  BSYNC B8 ;  /* 0x0000000000087941 */ /* 0x000fea0003800000 */
.L_x_673:
[----:B------:R-:W3:Y:S01]  /*1ef10*/  LDL.LU R0, [R1+0x28] ;  /* 0x0000280001007983 */ /* 0x000ee20000300800 */
[----:B------:R-:W-:Y:S01]  /*1ef20*/  BSSY B0, `(.L_x_775) ;  /* 0x000000b000007945 */ /* 0x000fe20003800000 */
[----:B------:R-:W4:Y:S01]  /*1ef30*/  S2R R5, SR_CgaCtaId ;  /* 0x0000000000057919 */ /* 0x000f220000008800 */
[----:B---3--:R-:W-:-:S05]  /*1ef40*/  VIADD R0, R0, 0x1 ;  /* 0x0000000100007836 */ /* 0x008fca0000000000 */
[----:B01----:R-:W-:-:S04]  /*1ef50*/  LEA.HI R2, R0, R0, RZ, 0x1 ;  /* 0x0000000000027211 */ /* 0x003fc800078f08ff */
[----:B------:R-:W-:Y:S02]  /*1ef60*/  LOP3.LUT R3, R2, 0xfffffffe, RZ, 0xc0, !PT ;  /* 0xfffffffe02037812 */ /* 0x000fe400078ec0ff */
[----:B------:R-:W-:-:S03]  /*1ef70*/  MOV R2, 0x400 ;  /* 0x0000040000027802 */ /* 0x000fc60000000f00 */
[----:B------:R-:W-:Y:S01]  /*1ef80*/  IMAD.IADD R0, R0, 0x1, -R3 ;  /* 0x0000000100007824 */ /* 0x000fe200078e0a03 */
[----:B----4-:R-:W-:-:S04]  /*1ef90*/  LEA R5, R5, R2, 0x18 ;  /* 0x0000000205057211 */ /* 0x010fc800078ec0ff */
[----:B------:R-:W-:-:S04]  /*1efa0*/  SHF.L.U32 R0, R0, 0x1f, RZ ;  /* 0x0000001f00007819 */ /* 0x000fc800000006ff */
[----:B------:R-:W0:Y:S02]  /*1efb0*/  SYNCS.PHASECHK.TRANS64.TRYWAIT P0, [R5+URZ+0x2a820], R0 ;  /* 0x02a82000050075a7 */ /* 0x000e24000800017f */
[----:B0-----:R-:W-:Y:S05]  /*1efc0*/  @!P0 BRA `(.L_x_776) ;  /* 0x0000004800648947 */ /* 0x001fea0003800000 */
.L_x_943:
[----:B------:R-:W-:Y:S05]  /*1efd0*/  BSYNC B0 ;  /* 0x0000000000007941 */ /* 0x000fea0003800000 */
.L_x_775:
[----:B------:R-:W-:-:S03]  /*1efe0*/  UMOV UR4, 0xffffffff ;  /* 0xffffffff00047882 */ /* 0x000fc60000000000 */
[----:B------:R-:W-:Y:S05]  /*1eff0*/  BRA.DIV UR4, `(.L_x_777) ;  /* 0x0000004a046c7947 */ /* 0x000fea000b800000 */
[----:B0-----:R-:W0:Y:S02]  /*1f000*/  S2R R0, SR_TID.X ;  /* 0x0000000000007919 */ /* 0x001e240000002100 */
[----:B0-----:R-:W-:-:S04]  /*1f010*/  SHF.R.U32.HI R0, RZ, 0x5, R0 ;  /* 0x00000005ff007819 */ /* 0x001fc80000011600 */
[----:B------:R-:W-:-:S05]  /*1f020*/  LOP3.LUT R0, R0, 0x3, RZ, 0xc0, !PT ;  /* 0x0000000300007812 */ /* 0x000fca00078ec0ff */
[----:B------:R0:W1:Y:S02]  /*1f030*/  SHFL.IDX PT, R14, R0, RZ, 0x1f ;  /* 0x00001fff000e7589 */ /* 0x00006400000e0000 */
.L_x_946:
[----:B-1----:R-:W-:-:S13]  /*1f040*/  ISETP.NE.AND P0, PT, R14, RZ, PT ;  /* 0x000000ff0e00720c */ /* 0x002fda0003f05270 */
[----:B------:R-:W-:Y:S05]  /*1f050*/  @P0 BRA `(.L_x_448) ;  /* 0x0000000000900947 */ /* 0x000fea0003800000 */
[----:B------:R-:W-:-:S03]  /*1f060*/  UMOV UR4, 0xffffffff ;  /* 0xffffffff00047882 */ /* 0x000fc60000000000 */
[----:B------:R-:W-:Y:S05]  /*1f070*/  BRA.DIV UR4, `(.L_x_778) ;  /* 0x0000004a04807947 */ /* 0x000fea000b800000 */
[----:B------:R-:W-:-:S13]  /*1f080*/  ELECT P6, URZ, PT ;  /* 0x00000000003f782f */ /* 0x000fda00038c0000 */
.L_x_949:
[----:B------:R-:W-:Y:S05]  /*1f090*/  @!P6 BRA `(.L_x_448) ;  /* 0x000000000080e947 */ /* 0x000fea0003800000 */
[----:B0-----:R-:W3:Y:S02]  /*1f0a0*/  LDL R0, [R1+0x38] ;  /* 0x0000380001007983 */ /* 0x001ee40000100800 */
[----:B---3--:R-:W-:-:S13]  /*1f0b0*/  R2UR UR4, R0 ;  /* 0x00000000000472ca */ /* 0x008fda00000e0000 */
[----:B------:R-:W-:-:S06]  /*1f0c0*/  ULOP3.LUT UR4, UR4, 0x2, URZ, 0xfc, !UPT ;  /* 0x0000000204047892 */ /* 0x000fcc000f8efc3f */
[----:B------:R-:W-:-:S05]  /*1f0d0*/  IMAD.U32 R0, RZ, RZ, UR4 ;  /* 0x00000004ff007e24 */ /* 0x000fca000f8e00ff */
[----:B------:R-:W-:-:S13]  /*1f0e0*/  ISETP.NE.AND P0, PT, R0, 0x3, PT ;  /* 0x000000030000780c */ /* 0x000fda0003f05270 */
[----:B------:R-:W-:Y:S05]  /*1f0f0*/  @!P0 BRA `(.L_x_779) ;  /* 0x0000000000048947 */ /* 0x000fea0003800000 */
[----:B------:R-:W-:Y:S01]  /*1f100*/  BPT.TRAP 0x1 ;  /* 0x000000040000795c */ /* 0x000fe20000300000 */
.L_x_779:
[C---:B------:R-:W-:Y:S01]  /*1f110*/  IMAD R3, R28.reuse, 0x8, R5 ;  /* 0x000000081c037824 */ /* 0x040fe200078e0205 */
[----:B------:R-:W-:Y:S01]  /*1f120*/  SHF.L.U32 R2, R29, 0x1f, RZ ;  /* 0x0000001f1d027819 */ /* 0x000fe200000006ff */
[----:B------:R-:W-:-:S03]  /*1f130*/  VIADD R28, R28, 0x1 ;  /* 0x000000011c1c7836 */ /* 0x000fc60000000000 */
[----:B------:R-:W0:Y:S02]  /*1f140*/  SYNCS.PHASECHK.TRANS64.TRYWAIT P1, [R3+URZ+0x2a840], R2 ;  /* 0x02a84002030075a7 */ /* 0x000e24000802017f */
[----:B------:R-:W-:-:S04]  /*1f150*/  ISETP.NE.AND P2, PT, R28, 0x2, PT ;  /* 0x000000021c00780c */ /* 0x000fc80003f45270 */
[----:B------:R-:W-:Y:S01]  /*1f160*/  SEL R0, RZ, 0x1, P2 ;  /* 0x00000001ff007807 */ /* 0x000fe20001000000 */
[----:B0-----:R-:W-:Y:S08]  /*1f170*/  @!P1 BRA `(.L_x_780) ;  /* 0x0000004800609947 */ /* 0x001ff00003800000 */
.L_x_950:
[----:B------:R-:W-:Y:S02]  /*1f180*/  SEL R28, R28, RZ, P2 ;  /* 0x000000ff1c1c7207 */ /* 0x000fe40001000000 */
[----:B------:R-:W-:Y:S01]  /*1f190*/  LOP3.LUT R0, R29, R0, RZ, 0x3c, !PT ;  /* 0x000000001d007212 */ /* 0x000fe200078e3cff */
[----:B------:R-:W-:Y:S06]  /*1f1a0*/  @!P0 BRA `(.L_x_781) ;  /* 0x0000000000048947 */ /* 0x000fec0003800000 */
[----:B------:R-:W-:Y:S01]  /*1f1b0*/  BPT.TRAP 0x1 ;  /* 0x000000040000795c */ /* 0x000fe20000300000 */
.L_x_781:
[----:B------:R-:W-:Y:S01]  /*1f1c0*/  IMAD R5, R28, 0x8, R5 ;  /* 0x000000081c057824 */ /* 0x000fe200078e0205 */
[----:B------:R-:W-:-:S04]  /*1f1d0*/  SHF.L.U32 R0, R0, 0x1f, RZ ;  /* 0x0000001f00007819 */ /* 0x000fc800000006ff */
[----:B------:R-:W1:Y:S02]  /*1f1e0*/  SYNCS.PHASECHK.TRANS64.TRYWAIT P1, [R5+URZ+0x2a840], R0 ;  /* 0x02a84000050075a7 */ /* 0x000e64000802017f */
[----:B-1----:R-:W-:Y:S05]  /*1f1f0*/  @!P1 BRA `(.L_x_782) ;  /* 0x0000004800549947 */ /* 0x002fea0003800000 */
.L_x_951:
[----:B------:R-:W-:Y:S05]  /*1f200*/  @!P0 BRA `(.L_x_783) ;  /* 0x0000000000048947 */ /* 0x000fea0003800000 */
[----:B------:R-:W-:Y:S01]  /*1f210*/  BPT.TRAP 0x1 ;  /* 0x000000040000795c */ /* 0x000fe20000300000 */
.L_x_783:
[----:B------:R-:W3:Y:S02]  /*1f220*/  SYNCS.PHASECHK.TRANS64.TRYWAIT P1, [R3+URZ+0x2a860], R2 ;  /* 0x02a86002030075a7 */ /* 0x000ee4000802017f */
[----:B---3--:R-:W-:Y:S05]  /*1f230*/  @!P1 BRA `(.L_x_784) ;  /* 0x0000004800589947 */ /* 0x008fea0003800000 */
.L_x_952:
[----:B------:R-:W-:Y:S05]  /*1f240*/  @!P0 BRA `(.L_x_785) ;  /* 0x0000000000048947 */ /* 0x000fea0003800000 */
[----:B------:R-:W-:Y:S01]  /*1f250*/  BPT.TRAP 0x1 ;  /* 0x000000040000795c */ /* 0x000fe20000300000 */
.L_x_785:
[----:B----4-:R4:W0:Y:S02]  /*1f260*/  SYNCS.PHASECHK.TRANS64.TRYWAIT P0, [R5+URZ+0x2a860], R0 ;  /* 0x02a86000050075a7 */ /* 0x010824000800017f */
[----:B0-----:R-:W-:Y:S05]  /*1f270*/  @!P0 NANOSLEEP.SYNCS 0x989680 ;  /* 0x009896800000895d */ /* 0x001fea0003900000 */
[----:B------:R-:W0:Y:S02]  /*1f280*/  @!P0 SYNCS.PHASECHK.TRANS64 P0, [R5+URZ+0x2a860], R0 ;  /* 0x02a86000050085a7 */ /* 0x000e24000800007f */
[----:B0-----:R-:W-:Y:S05]  /*1f290*/  @!P0 BRA `(.L_x_785) ;  /* 0xfffffffc00f08947 */ /* 0x001fea000383ffff */
.L_x_448:
[----:B------:R-:W-:Y:S05]  /*1f2a0*/  BSYNC B9 ;  /* 0x0000000000097941 */ /* 0x000fea0003800000 */
.L_x_445:
[----:B------:R-:W-:Y:S05]  /*1f2b0*/  EXIT ;  /* 0x000000000000794d */ /* 0x000fea0003800000 */
.L_x_466:
[----:B0-----:R0:W1:Y:S02]  /*1f2c0*/  SYNCS.PHASECHK.TRANS64.TRYWAIT P6, [R88+URZ+0x2a890], R89 ;  /* 0x02a89059580075a7 */ /* 0x00106400080c017f */
[----:B-1----:R-:W-:Y:S05]  /*1f2d0*/  @!P6 NANOSLEEP.SYNCS 0x989680 ;  /* 0x009896800000e95d */ /* 0x002fea0003900000 */
[----:B------:R-:W1:Y:S02]  /*1f2e0*/  @!P6 SYNCS.PHASECHK.TRANS64 P6, [R88+URZ+0x2a890], R89 ;  /* 0x02a890595800e5a7 */ /* 0x000e6400080c007f */
[----:B-1----:R-:W-:Y:S05]  /*1f2f0*/  @!P6 BRA `(.L_x_466) ;  /* 0xfffffffc00f0e947 */ /* 0x002fea000383ffff */
[----:B------:R-:W-:Y:S05]  /*1f300*/  BRA `(.L_x_786) ;  /* 0xfffffe44000c7947 */ /* 0x000fea000383ffff */
.L_x_467:
        /* <DEDUP_REMOVED lines=8> */
.L_x_788:
[----:B------:R-:W-:Y:S05]  /*1f390*/  BSYNC B1 ;  /* 0x0000000000017941 */ /* 0x000fea0003800000 */
.L_x_787:
[----:B------:R-:W-:Y:S01]  /*1f3a0*/  IMAD.MOV.U32 R13, RZ, RZ, R119 ;  /* 0x000000ffff0d7224 */ /* 0x000fe200078e0077 */
[----:B------:R-:W-:Y:S01]  /*1f3b0*/  MOV R15, 0xffffffff ;  /* 0xffffffff000f7802 */ /* 0x000fe20000000f00 */
[----:B------:R-:W-:Y:S02]  /*1f3c0*/  IMAD.MOV.U32 R12, RZ, RZ, RZ ;  /* 0x000000ffff0c7224 */ /* 0x000fe400078e00ff */
[----:B------:R-:W-:Y:S02]  /*1f3d0*/  IMAD.MOV.U32 R11, RZ, RZ, 0x1c1f ;  /* 0x00001c1fff0b7424 */ /* 0x000fe400078e00ff */
[----:B------:R-:W-:-:S07]  /*1f3e0*/  IMAD.MOV.U32 R82, RZ, RZ, R14 ;  /* 0x000000ffff527224 */ /* 0x000fce00078e000e */
[----:B------:R-:W-:Y:S05]  /*1f3f0*/  WARPSYNC.COLLECTIVE R15, `(.L_x_789) ;  /* 0x000000000f087348 */ /* 0x000fea0003c00000 */
[----:B------:R0:W1:Y:S02]  /*1f400*/  SHFL.IDX P6, R14, R13, R12, R11 ;  /* 0x0000000c0d0e7389 */ /* 0x00006400000c000b */
[----:B01----:R-:W-:Y:S01]  /*1f410*/  ENDCOLLECTIVE ;  /* 0x000000000000791b */ /* 0x003fe20003800000 */
.L_x_789:
[----:B------:R-:W-:Y:S01]  /*1f420*/  IMAD.MOV.U32 R11, RZ, RZ, R14 ;  /* 0x000000ffff0b7224 */ /* 0x000fe200078e000e */
[----:B------:R-:W-:Y:S06]  /*1f430*/  BRA `(.L_x_790) ;  /* 0xfffffe4000d47947 */ /* 0x000fec000383ffff */
.L_x_492:
[----:B------:R-:W-:Y:S01]  /*1f440*/  BSSY B1, `(.L_x_791) ;  /* 0x0000008000017945 */ /* 0x000fe20003800000 */
[----:B0---4-:R-:W-:Y:S02]  /*1f450*/  IMAD.MOV.U32 R13, RZ, RZ, R118 ;  /* 0x000000ffff0d7224 */ /* 0x011fe400078e0076 */
[----:B------:R-:W-:Y:S02]  /*1f460*/  IMAD.MOV.U32 R12, RZ, RZ, 0x1 ;  /* 0x00000001ff0c7424 */ /* 0x000fe400078e00ff */
[----:B---3--:R-:W-:Y:S02]  /*1f470*/  IMAD.MOV.U32 R11, RZ, RZ, 0x1c1f ;  /* 0x00001c1fff0b7424 */ /* 0x008fe400078e00ff */
[----:B------:R-:W-:-:S07]  /*1f480*/  IMAD.MOV.U32 R15, RZ, RZ, -0x1 ;  /* 0xffffffffff0f7424 */ /* 0x000fce00078e00ff */
[----:B-12---:R-:W-:Y:S05]  /*1f490*/  WARPSYNC.COLLECTIVE R15, `(.L_x_792) ;  /* 0x000000000f087348 */ /* 0x006fea0003c00000 */
[----:B------:R0:W3:Y:S02]  /*1f4a0*/  SHFL.IDX P6, R14, R13, R12, R11 ;  /* 0x0000000c0d0e7389 */ /* 0x0000e400000c000b */
[----:B0123--:R-:W-:Y:S01]  /*1f4b0*/  ENDCOLLECTIVE ;  /* 0x000000000000791b */ /* 0x00ffe20003800000 */
.L_x_792:
[----:B------:R-:W-:Y:S05]  /*1f4c0*/  BSYNC B1 ;  /* 0x0000000000017941 */ /* 0x000fea0003800000 */
.L_x_791:
[----:B------:R-:W-:Y:S01]  /*1f4d0*/  IMAD.MOV.U32 R13, RZ, RZ, R119 ;  /* 0x000000ffff0d7224 */ /* 0x000fe200078e0077 */
[----:B------:R-:W-:Y:S01]  /*1f4e0*/  MOV R12, 0x1 ;  /* 0x00000001000c7802 */ /* 0x000fe20000000f00 */
[----:B------:R-:W-:Y:S02]  /*1f4f0*/  IMAD.MOV.U32 R11, RZ, RZ, 0x1c1f ;  /* 0x00001c1fff0b7424 */ /* 0x000fe400078e00ff */
[----:B------:R-:W-:Y:S02]  /*1f500*/  IMAD.MOV.U32 R15, RZ, RZ, -0x1 ;  /* 0xffffffffff0f7424 */ /* 0x000fe400078e00ff */
[----:B------:R-:W-:-:S07]  /*1f510*/  IMAD.MOV.U32 R118, RZ, RZ, R14 ;  /* 0x000000ffff767224 */ /* 0x000fce00078e000e */
[----:B------:R-:W-:Y:S05]  /*1f520*/  WARPSYNC.COLLECTIVE R15, `(.L_x_793) ;  /* 0x000000000f087348 */ /* 0x000fea0003c00000 */
[----:B------:R0:W1:Y:S02]  /*1f530*/  SHFL.IDX P6, R14, R13, R12, R11 ;  /* 0x0000000c0d0e7389 */ /* 0x00006400000c000b */
[----:B01----:R-:W-:Y:S01]  /*1f540*/  ENDCOLLECTIVE ;  /* 0x000000000000791b */ /* 0x003fe20003800000 */
.L_x_793:
[----:B------:R-:W-:Y:S01]  /*1f550*/  IMAD.MOV.U32 R119, RZ, RZ, R14 ;  /* 0x000000ffff777224 */ /* 0x000fe200078e000e */
[----:B------:R-:W-:Y:S06]  /*1f560*/  BRA `(.L_x_794) ;  /* 0xfffffe5800387947 */ /* 0x000fec000383ffff */
.L_x_522:
[----:B-1----:R1:W2:Y:S02]  /*1f570*/  SYNCS.PHASECHK.TRANS64.TRYWAIT P6, [R88+URZ+0x2a890], R89 ;  /* 0x02a89059580075a7 */ /* 0x0022a400080c017f */
[----:B--2---:R-:W-:Y:S05]  /*1f580*/  @!P6 NANOSLEEP.SYNCS 0x989680 ;  /* 0x009896800000e95d */ /* 0x004fea0003900000 */
[----:B------:R-:W2:Y:S02]  /*1f590*/  @!P6 SYNCS.PHASECHK.TRANS64 P6, [R88+URZ+0x2a890], R89 ;  /* 0x02a890595800e5a7 */ /* 0x000ea400080c007f */
[----:B--2---:R-:W-:Y:S05]  /*1f5a0*/  @!P6 BRA `(.L_x_522) ;  /* 0xfffffffc00f0e947 */ /* 0x004fea000383ffff */
[----:B------:R-:W-:Y:S05]  /*1f5b0*/  BRA `(.L_x_795) ;  /* 0xfffffe7800687947 */ /* 0x000fea000383ffff */
.L_x_523:
[----:B------:R-:W-:Y:S01]  /*1f5c0*/  BSSY B1, `(.L_x_796) ;  /* 0x0000008000017945 */ /* 0x000fe20003800000 */
[----:B------:R-:W-:Y:S02]  /*1f5d0*/  IMAD.MOV.U32 R13, RZ, RZ, R118 ;  /* 0x000000ffff0d7224 */ /* 0x000fe400078e0076 */
[----:B------:R-:W-:Y:S02]  /*1f5e0*/  IMAD.MOV.U32 R12, RZ, RZ, RZ ;  /* 0x000000ffff0c7224 */ /* 0x000fe400078e00ff */
[----:B------:R-:W-:Y:S02]  /*1f5f0*/  IMAD.MOV.U32 R11, RZ, RZ, 0x1c1f ;  /* 0x00001c1fff0b7424 */ /* 0x000fe400078e00ff */
[----:B------:R-:W-:-:S07]  /*1f600*/  IMAD.MOV.U32 R15, RZ, RZ, -0x1 ;  /* 0xffffffffff0f7424 */ /* 0x000fce00078e00ff */
[----:B-1----:R-:W-:Y:S05]  /*1f610*/  WARPSYNC.COLLECTIVE R15, `(.L_x_797) ;  /* 0x000000000f087348 */ /* 0x002fea0003c00000 */
[----:B------:R0:W2:Y:S02]  /*1f620*/  SHFL.IDX P6, R14, R13, R12, R11 ;  /* 0x0000000c0d0e7389 */ /* 0x0000a400000c000b */
[----:B012---:R-:W-:Y:S01]  /*1f630*/  ENDCOLLECTIVE ;  /* 0x000000000000791b */ /* 0x007fe20003800000 */
.L_x_797:
[----:B------:R-:W-:Y:S05]  /*1f640*/  BSYNC B1 ;  /* 0x0000000000017941 */ /* 0x000fea0003800000 */
.L_x_796:
[----:B------:R-:W-:Y:S01]  /*1f650*/  IMAD.MOV.U32 R13, RZ, RZ, R119 ;  /* 0x000000ffff0d7224 */ /* 0x000fe200078e0077 */
[----:B------:R-:W-:Y:S01]  /*1f660*/  MOV R123, R14 ;  /* 0x0000000e007b7202 */ /* 0x000fe20000000f00 */
[----:B------:R-:W-:Y:S02]  /*1f670*/  IMAD.MOV.U32 R12, RZ, RZ, RZ ;  /* 0x000000ffff0c7224 */ /* 0x000fe400078e00ff */
[----:B------:R-:W-:Y:S02]  /*1f680*/  IMAD.MOV.U32 R11, RZ, RZ, 0x1c1f ;  /* 0x00001c1fff0b7424 */ /* 0x000fe400078e00ff */
[----:B------:R-:W-:-:S07]  /*1f690*/  IMAD.MOV.U32 R15, RZ, RZ, -0x1 ;  /* 0xffffffffff0f7424 */ /* 0x000fce00078e00ff */
[----:B------:R-:W-:Y:S05]  /*1f6a0*/  WARPSYNC.COLLECTIVE R15, `(.L_x_798) ;  /* 0x000000000f087348 */ /* 0x000fea0003c00000 */
[----:B------:R0:W1:Y:S02]  /*1f6b0*/  SHFL.IDX P6, R14, R13, R12, R11 ;  /* 0x0000000c0d0e7389 */ /* 0x00006400000c000b */
[----:B01----:R-:W-:Y:S01]  /*1f6c0*/  ENDCOLLECTIVE ;  /* 0x000000000000791b */ /* 0x003fe20003800000 */
.L_x_798:
[----:B------:R-:W-:Y:S01]  /*1f6d0*/  IMAD.MOV.U32 R11, RZ, RZ, R14 ;  /* 0x000000ffff0b7224 */ /* 0x000fe200078e000e */
[----:B------:R-:W-:Y:S06]  /*1f6e0*/  BRA `(.L_x_799) ;  /* 0xfffffe7800347947 */ /* 0x000fec000383ffff */
.L_x_536:
[----:B------:R-:W-:Y:S01]  /*1f6f0*/  BSSY B1, `(.L_x_800) ;  /* 0x0000008000017945 */ /* 0x000fe20003800000 */
[----:B--234-:R-:W-:Y:S01]  /*1f700*/  IMAD.MOV.U32 R13, RZ, RZ, R118 ;  /* 0x000000ffff0d7224 */ /* 0x01cfe200078e0076 */
[----:B------:R-:W-:Y:S01]  /*1f710*/  MOV R11, 0x1c1f ;  /* 0x00001c1f000b7802 */ /* 0x000fe20000000f00 */
[----:B------:R-:W-:Y:S02]  /*1f720*/  IMAD.MOV.U32 R12, RZ, RZ, 0x1 ;  /* 0x00000001ff0c7424 */ /* 0x000fe400078e00ff */
[----:B------:R-:W-:-:S07]  /*1f730*/  IMAD.MOV.U32 R15, RZ, RZ, -0x1 ;  /* 0xffffffffff0f7424 */ /* 0x000fce00078e00ff */
[----:B01----:R-:W-:Y:S05]  /*1f740*/  WARPSYNC.COLLECTIVE R15, `(.L_x_801) ;  /* 0x000000000f087348 */ /* 0x003fea0003c00000 */
[----:B------:R2:W3:Y:S02]  /*1f750*/  SHFL.IDX P6, R14, R13, R12, R11 ;  /* 0x0000000c0d0e7389 */ /* 0x0004e400000c000b */
[----:B0123--:R-:W-:Y:S01]  /*1f760*/  ENDCOLLECTIVE ;  /* 0x000000000000791b */ /* 0x00ffe20003800000 */
.L_x_801:
[----:B------:R-:W-:Y:S05]  /*1f770*/  BSYNC B1 ;  /* 0x0000000000017941 */ /* 0x000fea0003800000 */
.L_x_800:
[----:B------:R-:W-:Y:S02]  /*1f780*/  IMAD.MOV.U32 R13, RZ, RZ, R119 ;  /* 0x000000ffff0d7224 */ /* 0x000fe400078e0077 */
[----:B------:R-:W-:Y:S02]  /*1f790*/  IMAD.MOV.U32 R12, RZ, RZ, 0x1 ;  /* 0x00000001ff0c7424 */ /* 0x000fe400078e00ff */
[----:B------:R-:W-:Y:S02]  /*1f7a0*/  IMAD.MOV.U32 R11, RZ, RZ, 0x1c1f ;  /* 0x00001c1fff0b7424 */ /* 0x000fe400078e00ff */
[----:B------:R-:W-:Y:S02]  /*1f7b0*/  IMAD.MOV.U32 R15, RZ, RZ, -0x1 ;  /* 0xffffffffff0f7424 */ /* 0x000fe400078e00ff */
[----:B------:R-:W-:-:S07]  /*1f7c0*/  IMAD.MOV.U32 R118, RZ, RZ, R14 ;  /* 0x000000ffff767224 */ /* 0x000fce00078e000e */
[----:B------:R-:W-:Y:S05]  /*1f7d0*/  WARPSYNC.COLLECTIVE R15, `(.L_x_802) ;  /* 0x000000000f087348 */ /* 0x000fea0003c00000 */
[----:B------:R0:W1:Y:S02]  /*1f7e0*/  SHFL.IDX P6, R14, R13, R12, R11 ;  /* 0x0000000c0d0e7389 */ /* 0x00006400000c000b */
[----:B01----:R-:W-:Y:S01]  /*1f7f0*/  ENDCOLLECTIVE ;  /* 0x000000000000791b */ /* 0x003fe20003800000 */
.L_x_802:
[----:B------:R-:W-:Y:S01]  /*1f800*/  IMAD.MOV.U32 R119, RZ, RZ, R14 ;  /* 0x000000ffff777224 */ /* 0x000fe200078e000e */
[----:B------:R-:W-:Y:S06]  /*1f810*/  BRA `(.L_x_803) ;  /* 0xfffffe8c00f87947 */ /* 0x000fec000383ffff */
.L_x_549:
[----:B0-----:R0:W1:Y:S02]  /*1f820*/  SYNCS.PHASECHK.TRANS64.TRYWAIT P4, [R88+URZ+0x2a890], R89 ;  /* 0x02a89059580075a7 */ /* 0x001064000808017f */
[----:B-1----:R-:W-:Y:S05]  /*1f830*/  @!P4 NANOSLEEP.SYNCS 0x989680 ;  /* 0x009896800000c95d */ /* 0x002fea0003900000 */
[----:B------:R-:W1:Y:S02]  /*1f840*/  @!P4 SYNCS.PHASECHK.TRANS64 P4, [R88+URZ+0x2a890], R89 ;  /* 0x02a890595800c5a7 */ /* 0x000e64000808007f */
[----:B-1----:R-:W-:Y:S05]  /*1f850*/  @!P4 BRA `(.L_x_549) ;  /* 0xfffffffc00f0c947 */ /* 0x002fea000383ffff */
[----:B------:R-:W-:Y:S05]  /*1f860*/  BRA `(.L_x_804) ;  /* 0xfffffea400f87947 */ /* 0x000fea000383ffff */
.L_x_550:
        /* <DEDUP_REMOVED lines=8> */
.L_x_806:
[----:B------:R-:W-:Y:S05]  /*1f8f0*/  BSYNC B1 ;  /* 0x0000000000017941 */ /* 0x000fea0003800000 */
.L_x_805:
        /* <DEDUP_REMOVED lines=8> */
.L_x_807:
[----:B------:R-:W-:Y:S01]  /*1f980*/  IMAD.MOV.U32 R36, RZ, RZ, R14 ;  /* 0x000000ffff247224 */ /* 0x000fe200078e000e */
[----:B------:R-:W-:Y:S06]  /*1f990*/  BRA `(.L_x_808) ;  /* 0xfffffea8001c7947 */ /* 0x000fec000383ffff */
.L_x_553:
[----:B------:R-:W-:Y:S01]  /*1f9a0*/  BSSY B1, `(.L_x_809) ;  /* 0x0000008000017945 */ /* 0x000fe20003800000 */
[----:B----4-:R-:W-:Y:S02]  /*1f9b0*/  IMAD.MOV.U32 R13, RZ, RZ, R39 ;  /* 0x000000ffff0d7224 */ /* 0x010fe400078e0027 */
[----:B------:R-:W-:Y:S02]  /*1f9c0*/  IMAD.MOV.U32 R12, RZ, RZ, 0x1 ;  /* 0x00000001ff0c7424 */ /* 0x000fe400078e00ff */
[----:B------:R-:W-:Y:S02]  /*1f9d0*/  IMAD.MOV.U32 R11, RZ, RZ, 0x1c1f ;  /* 0x00001c1fff0b7424 */ /* 0x000fe400078e00ff */
[----:B------:R-:W-:-:S07]  /*1f9e0*/  IMAD.MOV.U32 R15, RZ, RZ, -0x1 ;  /* 0xffffffffff0f7424 */ /* 0x000fce00078e00ff */
[----:B0123--:R-:W-:Y:S05]  /*1f9f0*/  WARPSYNC.COLLECTIVE R15, `(.L_x_810) ;  /* 0x000000000f087348 */ /* 0x00ffea0003c00000 */
[----:B------:R4:W0:Y:S02]  /*1fa00*/  SHFL.IDX P6, R14, R13, R12, R11 ;  /* 0x0000000c0d0e7389 */ /* 0x00082400000c000b */
[----:B01234-:R-:W-:Y:S01]  /*1fa10*/  ENDCOLLECTIVE ;  /* 0x000000000000791b */ /* 0x01ffe20003800000 */
.L_x_810:
[----:B------:R-:W-:Y:S05]  /*1fa20*/  BSYNC B1 ;  /* 0x0000000000017941 */ /* 0x000fea0003800000 */
.L_x_809:
        /* <DEDUP_REMOVED lines=8> */
.L_x_811:
[----:B------:R-:W-:Y:S01]  /*1fab0*/  IMAD.MOV.U32 R36, RZ, RZ, R14 ;  /* 0x000000ffff247224 */ /* 0x000fe200078e000e */
[----:B------:R-:W-:Y:S06]  /*1fac0*/  BRA `(.L_x_812) ;  /* 0xfffffea800787947 */ /* 0x000fec000383ffff */
.L_x_557:
[----:B---3--:R3:W0:Y:S02]  /*1fad0*/  SYNCS.PHASECHK.TRANS64.TRYWAIT P0, [R88+URZ+0x2a8b0], R89 ;  /* 0x02a8b059580075a7 */ /* 0x008624000800017f */
[----:B0-----:R-:W-:Y:S05]  /*1fae0*/  @!P0 NANOSLEEP.SYNCS 0x989680 ;  /* 0x009896800000895d */ /* 0x001fea0003900000 */
[----:B------:R-:W0:Y:S02]  /*1faf0*/  @!P0 SYNCS.PHASECHK.TRANS64 P0, [R88+URZ+0x2a8b0], R89 ;  /* 0x02a8b059580085a7 */ /* 0x000e24000800007f */
[----:B0-----:R-:W-:Y:S05]  /*1fb00*/  @!P0 BRA `(.L_x_557) ;  /* 0xfffffffc00f08947 */ /* 0x001fea000383ffff */
[----:B------:R-:W-:Y:S05]  /*1fb10*/  BRA `(.L_x_813) ;  /* 0xfffffeac00507947 */ /* 0x000fea000383ffff */
.L_x_575:
[----:B------:R-:W-:Y:S01]  /*1fb20*/  BSSY B1, `(.L_x_814) ;  /* 0x0000008000017945 */ /* 0x000fe20003800000 */
[----:B------:R-:W-:Y:S02]  /*1fb30*/  IMAD.MOV.U32 R13, RZ, RZ, R25 ;  /* 0x000000ffff0d7224 */ /* 0x000fe400078e0019 */
[----:B------:R-:W-:Y:S02]  /*1fb40*/  IMAD.MOV.U32 R12, RZ, RZ, RZ ;  /* 0x000000ffff0c7224 */ /* 0x000fe400078e00ff */
[----:B------:R-:W-:Y:S02]  /*1fb50*/  IMAD.MOV.U32 R11, RZ, RZ, 0x1c1f ;  /* 0x00001c1fff0b7424 */ /* 0x000fe400078e00ff */
[----:B------:R-:W-:-:S07]  /*1fb60*/  IMAD.MOV.U32 R15, RZ, RZ, -0x1 ;  /* 0xffffffffff0f7424 */ /* 0x000fce00078e00ff */
[----:B----4-:R-:W-:Y:S05]  /*1fb70*/  WARPSYNC.COLLECTIVE R15, `(.L_x_815) ;  /* 0x000000000f087348 */ /* 0x010fea0003c00000 */
[----:B------:R0:W1:Y:S02]  /*1fb80*/  SHFL.IDX P6, R14, R13, R12, R11 ;  /* 0x0000000c0d0e7389 */ /* 0x00006400000c000b */
[----:B01--4-:R-:W-:Y:S01]  /*1fb90*/  ENDCOLLECTIVE ;  /* 0x000000000000791b */ /* 0x013fe20003800000 */
.L_x_815:
[----:B------:R-:W-:Y:S05]  /*1fba0*/  BSYNC B1 ;  /* 0x0000000000017941 */ /* 0x000fea0003800000 */
.L_x_814:
        /* <DEDUP_REMOVED lines=8> */
.L_x_816:
[----:B------:R-:W-:Y:S02]  /*1fc30*/  IMAD.MOV.U32 R13, RZ, RZ, R27 ;  /* 0x000000ffff0d7224 */ /* 0x000fe400078e001b */
[----:B------:R-:W-:-:S07]  /*1fc40*/  IMAD.MOV.U32 R3, RZ, RZ, R14 ;  /* 0x000000ffff037224 */ /* 0x000fce00078e000e */
[----:B------:R-:W-:Y:S05]  /*1fc50*/  WARPSYNC.COLLECTIVE R15, `(.L_x_817) ;  /* 0x000000000f087348 */ /* 0x000fea0003c00000 */
[----:B------:R0:W1:Y:S02]  /*1fc60*/  SHFL.IDX P6, R14, R13, R12, R11 ;  /* 0x0000000c0d0e7389 */ /* 0x00006400000c000b */
[----:B01----:R-:W-:Y:S01]  /*1fc70*/  ENDCOLLECTIVE ;  /* 0x000000000000791b */ /* 0x003fe20003800000 */
.L_x_817:
[----:B------:R-:W-:Y:S01]  /*1fc80*/  MOV R13, R26 ;  /* 0x0000001a000d7202 */ /* 0x000fe20000000f00 */
[----:B------:R-:W-:-:S07]  /*1fc90*/  IMAD.MOV.U32 R4, RZ, RZ, R14 ;  /* 0x000000ffff047224 */ /* 0x000fce00078e000e */
[----:B------:R-:W-:Y:S05]  /*1fca0*/  WARPSYNC.COLLECTIVE R15, `(.L_x_818) ;  /* 0x000000000f087348 */ /* 0x000fea0003c00000 */
[----:B------:R0:W1:Y:S02]  /*1fcb0*/  SHFL.IDX P6, R14, R13, R12, R11 ;  /* 0x0000000c0d0e7389 */ /* 0x00006400000c000b */
[----:B01----:R-:W-:Y:S01]  /*1fcc0*/  ENDCOLLECTIVE ;  /* 0x000000000000791b */ /* 0x003fe20003800000 */
.L_x_818:
[----:B------:R-:W-:Y:S05]  /*1fcd0*/  BRA `(.L_x_819) ;  /* 0xfffffeb8008c7947 */ /* 0x000fea000383ffff */
.L_x_579:
[----:B0-----:R0:W1:Y:S02]  /*1fce0*/  SYNCS.PHASECHK.TRANS64.TRYWAIT P0, [R2+URZ+0x2a800], R7 ;  /* 0x02a80007020075a7 */ /* 0x001064000800017f */
[----:B-1----:R-:W-:Y:S05]  /*1fcf0*/  @!P0 NANOSLEEP.SYNCS 0x989680 ;  /* 0x009896800000895d */ /* 0x002fea0003900000 */
[----:B------:R-:W1:Y:S02]  /*1fd00*/  @!P0 SYNCS.PHASECHK.TRANS64 P0, [R2+URZ+0x2a800], R7 ;  /* 0x02a80007020085a7 */ /* 0x000e64000800007f */
[----:B-1----:R-:W-:Y:S05]  /*1fd10*/  @!P0 BRA `(.L_x_579) ;  /* 0xfffffffc00f08947 */ /* 0x002fea000383ffff */
[----:B------:R-:W-:Y:S05]  /*1fd20*/  BRA `(.L_x_820) ;  /* 0xfffffec000f87947 */ /* 0x000fea000383ffff */
.L_x_603:
        /* <DEDUP_REMOVED lines=8> */
.L_x_822:
[----:B------:R-:W-:Y:S05]  /*1fdb0*/  BSYNC B1 ;  /* 0x0000000000017941 */ /* 0x000fea0003800000 */
.L_x_821:
[----:B------:R-:W-:Y:S01]  /*1fdc0*/  IMAD.MOV.U32 R13, RZ, RZ, R24 ;  /* 0x000000ffff0d7224 */ /* 0x000fe200078e0018 */
[----:B------:R-:W-:Y:S01]  /*1fdd0*/  MOV R11, 0x1c1f ;  /* 0x00001c1f000b7802 */ /* 0x000fe20000000f00 */
[----:B------:R-:W-:Y:S02]  /*1fde0*/  IMAD.MOV.U32 R12, RZ, RZ, RZ ;  /* 0x000000ffff0c7224 */ /* 0x000fe400078e00ff */
[----:B------:R-:W-:Y:S02]  /*1fdf0*/  IMAD.MOV.U32 R15, RZ, RZ, -0x1 ;  /* 0xffffffffff0f7424 */ /* 0x000fe400078e00ff */
[----:B------:R-:W-:-:S07]  /*1fe00*/  IMAD.MOV.U32 R3, RZ, RZ, R14 ;  /* 0x000000ffff037224 */ /* 0x000fce00078e000e */
[----:B------:R-:W-:Y:S05]  /*1fe10*/  WARPSYNC.COLLECTIVE R15, `(.L_x_823) ;  /* 0x000000000f087348 */ /* 0x000fea0003c00000 */
[----:B------:R0:W1:Y:S02]  /*1fe20*/  SHFL.IDX P6, R14, R13, R12, R11 ;  /* 0x0000000c0d0e7389 */ /* 0x00006400000c000b */
[----:B01----:R-:W-:Y:S01]  /*1fe30*/  ENDCOLLECTIVE ;  /* 0x000000000000791b */ /* 0x003fe20003800000 */
.L_x_823:
[----:B------:R-:W-:Y:S02]  /*1fe40*/  IMAD.MOV.U32 R13, RZ, RZ, R27 ;  /* 0x000000ffff0d7224 */ /* 0x000fe400078e001b */
[----:B------:R-:W-:-:S07]  /*1fe50*/  IMAD.MOV.U32 R0, RZ, RZ, R14 ;  /* 0x000000ffff007224 */ /* 0x000fce00078e000e */
[----:B------:R-:W-:Y:S05]  /*1fe60*/  WARPSYNC.COLLECTIVE R15, `(.L_x_824) ;  /* 0x000000000f087348 */ /* 0x000fea0003c00000 */
[----:B------:R0:W1:Y:S02]  /*1fe70*/  SHFL.IDX P6, R14, R13, R12, R11 ;  /* 0x0000000c0d0e7389 */ /* 0x00006400000c000b */
[----:B01----:R-:W-:Y:S01]  /*1fe80*/  ENDCOLLECTIVE ;  /* 0x000000000000791b */ /* 0x003fe20003800000 */
.L_x_824:
[----:B------:R-:W-:Y:S02]  /*1fe90*/  IMAD.MOV.U32 R13, RZ, RZ, R26 ;  /* 0x000000ffff0d7224 */ /* 0x000fe400078e001a */
[----:B------:R-:W-:-:S07]  /*1fea0*/  IMAD.MOV.U32 R21, RZ, RZ, R14 ;  /* 0x000000ffff157224 */ /* 0x000fce00078e000e */
[----:B------:R-:W-:Y:S05]  /*1feb0*/  WARPSYNC.COLLECTIVE R15, `(.L_x_825) ;  /* 0x000000000f087348 */ /* 0x000fea0003c00000 */
[----:B------:R0:W1:Y:S02]  /*1fec0*/  SHFL.IDX P6, R14, R13, R12, R11 ;  /* 0x0000000c0d0e7389 */ /* 0x00006400000c000b */
[----:B01----:R-:W-:Y:S01]  /*1fed0*/  ENDCOLLECTIVE ;  /* 0x000000000000791b */ /* 0x003fe20003800000 */
.L_x_825:
[----:B------:R-:W-:Y:S01]  /*1fee0*/  IMAD.MOV.U32 R20, RZ, RZ, R14 ;  /* 0x000000ffff147224 */ /* 0x000fe200078e000e */
[----:B------:R-:W-:Y:S06]  /*1fef0*/  BRA `(.L_x_826) ;  /* 0xfffffee000a07947 */ /* 0x000fec000383ffff */
.L_x_607:
[----:B0-----:R0:W1:Y:S02]  /*1ff00*/  SYNCS.PHASECHK.TRANS64.TRYWAIT P0, [R2+URZ+0x2a800], R5 ;  /* 0x02a80005020075a7 */ /* 0x001064000800017f */
[----:B-1----:R-:W-:Y:S05]  /*1ff10*/  @!P0 NANOSLEEP.SYNCS 0x989680 ;  /* 0x009896800000895d */ /* 0x002fea0003900000 */
[----:B------:R-:W1:Y:S02]  /*1ff20*/  @!P0 SYNCS.PHASECHK.TRANS64 P0, [R2+URZ+0x2a800], R5 ;  /* 0x02a80005020085a7 */ /* 0x000e64000800007f */
[----:B-1----:R-:W-:Y:S05]  /*1ff30*/  @!P0 BRA `(.L_x_607) ;  /* 0xfffffffc00f08947 */ /* 0x002fea000383ffff */
[----:B------:R-:W-:Y:S05]  /*1ff40*/  BRA `(.L_x_827) ;  /* 0xfffffee800a47947 */ /* 0x000fea000383ffff */
.L_x_621:
[----:B-1----:R1:W2:Y:S02]  /*1ff50*/  SYNCS.PHASECHK.TRANS64.TRYWAIT P1, [R0+URZ+0x2a830], R3 ;  /* 0x02a83003000075a7 */ /* 0x0022a4000802017f */
[----:B--2---:R-:W-:Y:S05]  /*1ff60*/  @!P1 NANOSLEEP.SYNCS 0x989680 ;  /* 0x009896800000995d */ /* 0x004fea0003900000 */
[----:B------:R-:W2:Y:S02]  /*1ff70*/  @!P1 SYNCS.PHASECHK.TRANS64 P1, [R0+URZ+0x2a830], R3 ;  /* 0x02a83003000095a7 */ /* 0x000ea4000802007f */
[----:B--2---:R-:W-:Y:S05]  /*1ff80*/  @!P1 BRA `(.L_x_621) ;  /* 0xfffffffc00f09947 */ /* 0x004fea000383ffff */
[----:B------:R-:W-:Y:S05]  /*1ff90*/  BRA `(.L_x_620) ;  /* 0xffffff0c00a07947 */ /* 0x000fea000383ffff */
.L_x_629:
[----:B-1----:R1:W2:Y:S02]  /*1ffa0*/  SYNCS.PHASECHK.TRANS64.TRYWAIT P1, [R15+URZ+0x2a830], R10 ;  /* 0x02a8300a0f0075a7 */ /* 0x0022a4000802017f */
[----:B--2---:R-:W-:Y:S05]  /*1ffb0*/  @!P1 NANOSLEEP.SYNCS 0x989680 ;  /* 0x009896800000995d */ /* 0x004fea0003900000 */
[----:B------:R-:W2:Y:S02]  /*1ffc0*/  @!P1 SYNCS.PHASECHK.TRANS64 P1, [R15+URZ+0x2a830], R10 ;  /* 0x02a8300a0f0095a7 */ /* 0x000ea4000802007f */
[----:B--2---:R-:W-:Y:S05]  /*1ffd0*/  @!P1 BRA `(.L_x_629) ;  /* 0xfffffffc00f09947 */ /* 0x004fea000383ffff */
[----:B------:R-:W-:Y:S05]  /*1ffe0*/  BRA `(.L_x_628) ;  /* 0xffffff3800087947 */ /* 0x000fea000383ffff */
.L_x_634:
[----:B-1----:R1:W2:Y:S02]  /*1fff0*/  SYNCS.PHASECHK.TRANS64.TRYWAIT P1, [R10+URZ+0x2a850], R6 ;  /* 0x02a850060a0075a7 */ /* 0x0022a4000802017f */
[----:B--2---:R-:W-:Y:S05]  /*20000*/  @!P1 NANOSLEEP.SYNCS 0x989680 ;  /* 0x009896800000995d */ /* 0x004fea0003900000 */
[----:B------:R-:W2:Y:S02]  /*20010*/  @!P1 SYNCS.PHASECHK.TRANS64 P1, [R10+URZ+0x2a850], R6 ;  /* 0x02a850060a0095a7 */ /* 0x000ea4000802007f */
[----:B--2---:R-:W-:Y:S05]  /*20020*/  @!P1 BRA `(.L_x_634) ;  /* 0xfffffffc00f09947 */ /* 0x004fea000383ffff */
[----:B------:R-:W-:Y:S05]  /*20030*/  BRA `(.L_x_633) ;  /* 0xffffff4000f87947 */ /* 0x000fea000383ffff */
.L_x_642:
[----:B-1----:R1:W2:Y:S02]  /*20040*/  SYNCS.PHASECHK.TRANS64.TRYWAIT P1, [R14+URZ+0x2a850], R5 ;  /* 0x02a850050e0075a7 */ /* 0x0022a4000802017f */
[----:B--2---:R-:W-:Y:S05]  /*20050*/  @!P1 NANOSLEEP.SYNCS 0x989680 ;  /* 0x009896800000995d */ /* 0x004fea0003900000 */
[----:B------:R-:W2:Y:S02]  /*20060*/  @!P1 SYNCS.PHASECHK.TRANS64 P1, [R14+URZ+0x2a850], R5 ;  /* 0x02a850050e0095a7 */ /* 0x000ea4000802007f */
[----:B--2---:R-:W-:Y:S05]  /*20070*/  @!P1 BRA `(.L_x_642) ;  /* 0xfffffffc00f09947 */ /* 0x004fea000383ffff */
[----:B------:R-:W-:Y:S05]  /*20080*/  BRA `(.L_x_641) ;  /* 0xffffff6000407947 */ /* 0x000fea000383ffff */
.L_x_679:
[----:B------:R-:W0:Y:S01]  /*20090*/  S2R R9, SR_TID.X ;  /* 0x0000000000097919 */ /* 0x000e220000002100 */
[----:B------:R-:W-:Y:S01]  /*200a0*/  BSSY B1, `(.L_x_828) ;  /* 0x000000a000017945 */ /* 0x000fe20003800000 */
[----:B------:R-:W-:Y:S01]  /*200b0*/  MOV R12, RZ ;  /* 0x000000ff000c7202 */ /* 0x000fe20000000f00 */
[----:B------:R-:W-:Y:S02]  /*200c0*/  IMAD.MOV.U32 R11, RZ, RZ, 0x1f ;  /* 0x0000001fff0b7424 */ /* 0x000fe400078e00ff */
[----:B------:R-:W-:Y:S01]  /*200d0*/  IMAD.MOV.U32 R15, RZ, RZ, -0x1 ;  /* 0xffffffffff0f7424 */ /* 0x000fe200078e00ff */
[----:B0-----:R-:W-:-:S04]  /*200e0*/  SHF.R.U32.HI R9, RZ, 0x5, R9 ;  /* 0x00000005ff097819 */ /* 0x001fc80000011609 */
[----:B------:R-:W-:-:S05]  /*200f0*/  LOP3.LUT R9, R9, 0x3, RZ, 0xc0, !PT ;  /* 0x0000000309097812 */ /* 0x000fca00078ec0ff */
[----:B------:R-:W-:-:S07]  /*20100*/  IMAD.MOV.U32 R13, RZ, RZ, R9 ;  /* 0x000000ffff0d7224 */ /* 0x000fce00078e0009 */
[----:B------:R-:W-:Y:S05]  /*20110*/  WARPSYNC.COLLECTIVE R15, `(.L_x_829) ;  /* 0x000000000f087348 */ /* 0x000fea0003c00000 */
[----:B------:R0:W1:Y:S02]  /*20120*/  SHFL.IDX P6, R14, R13, R12, R11 ;  /* 0x0000000c0d0e7389 */ /* 0x00006400000c000b */
[----:B01----:R-:W-:Y:S01]  /*20130*/  ENDCOLLECTIVE ;  /* 0x000000000000791b */ /* 0x003fe20003800000 */
.L_x_829:
[----:B------:R-:W-:Y:S05]  /*20140*/  BSYNC B1 ;  /* 0x0000000000017941 */ /* 0x000fea0003800000 */
.L_x_828:
[----:B------:R-:W-:Y:S05]  /*20150*/  BRA `(.L_x_830) ;  /* 0xffffff9800b47947 */ /* 0x000fea000383ffff */
.L_x_681:
[----:B------:R-:W-:Y:S01]  /*20160*/  BSSY B1, `(.L_x_831) ;  /* 0x0000006000017945 */ /* 0x000fe20003800000 */
[----:B------:R-:W-:-:S07]  /*20170*/  IMAD.MOV.U32 R15, RZ, RZ, -0x1 ;  /* 0xffffffffff0f7424 */ /* 0x000fce00078e00ff */
[----:B0-----:R-:W-:Y:S05]  /*20180*/  WARPSYNC.COLLECTIVE R15, `(.L_x_832) ;  /* 0x000000000f0c7348 */ /* 0x001fea0003c00000 */
[----:B------:R-:W-:Y:S02]  /*20190*/  ELECT P6, UR62, PT ;  /* 0x00000000003e782f */ /* 0x000fe400038c0000 */
[----:B------:R-:W-:Y:S01]  /*201a0*/  MOV R14, UR62 ;  /* 0x0000003e000e7c02 */ /* 0x000fe20008000f00 */
[----:B0-----:R-:W-:Y:S10]  /*201b0*/  ENDCOLLECTIVE ;  /* 0x000000000000791b */ /* 0x001ff40003800000 */
.L_x_832:
[----:B------:R-:W-:Y:S05]  /*201c0*/  BSYNC B1 ;  /* 0x0000000000017941 */ /* 0x000fea0003800000 */
.L_x_831:
[----:B------:R-:W-:Y:S05]  /*201d0*/  BRA `(.L_x_680) ;  /* 0xffffff9800ac7947 */ /* 0x000fea000383ffff */
.L_x_683:
[----:B0-----:R0:W1:Y:S02]  /*201e0*/  SYNCS.PHASECHK.TRANS64.TRYWAIT P0, [R22+URZ+0x2a820], R3 ;  /* 0x02a82003160075a7 */ /* 0x001064000800017f */
[----:B-1----:R-:W-:Y:S05]  /*201f0*/  @!P0 NANOSLEEP.SYNCS 0x989680 ;  /* 0x009896800000895d */ /* 0x002fea0003900000 */
[----:B------:R-:W1:Y:S02]  /*20200*/  @!P0 SYNCS.PHASECHK.TRANS64 P0, [R22+URZ+0x2a820], R3 ;  /* 0x02a82003160085a7 */ /* 0x000e64000800007f */
[----:B-1----:R-:W-:Y:S05]  /*20210*/  @!P0 BRA `(.L_x_683) ;  /* 0xfffffffc00f08947 */ /* 0x002fea000383ffff */
[----:B------:R-:W-:Y:S05]  /*20220*/  BRA `(.L_x_833) ;  /* 0xffffff9800bc7947 */ /* 0x000fea000383ffff */
.L_x_687:
[----:B-1----:R1:W2:Y:S02]  /*20230*/  SYNCS.PHASECHK.TRANS64.TRYWAIT P0, [R9+URZ+0x2a8a0], R8 ;  /* 0x02a8a008090075a7 */ /* 0x0022a4000800017f */
[----:B--2---:R-:W-:Y:S05]  /*20240*/  @!P0 NANOSLEEP.SYNCS 0x989680 ;  /* 0x009896800000895d */ /* 0x004fea0003900000 */
[----:B------:R-:W2:Y:S02]  /*20250*/  @!P0 SYNCS.PHASECHK.TRANS64 P0, [R9+URZ+0x2a8a0], R8 ;  /* 0x02a8a008090085a7 */ /* 0x000ea4000800007f */
[----:B--2---:R-:W-:Y:S05]  /*20260*/  @!P0 BRA `(.L_x_687) ;  /* 0xfffffffc00f08947 */ /* 0x004fea000383ffff */
[----:B------:R-:W-:Y:S05]  /*20270*/  BRA `(.L_x_834) ;  /* 0xffffff9800d47947 */ /* 0x000fea000383ffff */
.L_x_694:
[----:B0-----:R0:W2:Y:S02]  /*20280*/  SYNCS.PHASECHK.TRANS64.TRYWAIT P0, [R9+URZ+0x2a8c0], R8 ;  /* 0x02a8c008090075a7 */ /* 0x0010a4000800017f */
[----:B--2---:R-:W-:Y:S05]  /*20290*/  @!P0 NANOSLEEP.SYNCS 0x989680 ;  /* 0x009896800000895d */ /* 0x004fea0003900000 */
[----:B------:R-:W2:Y:S02]  /*202a0*/  @!P0 SYNCS.PHASECHK.TRANS64 P0, [R9+URZ+0x2a8c0], R8 ;  /* 0x02a8c008090085a7 */ /* 0x000ea4000800007f */
[----:B--2---:R-:W-:Y:S05]  /*202b0*/  @!P0 BRA `(.L_x_694) ;  /* 0xfffffffc00f08947 */ /* 0x004fea000383ffff */
[----:B------:R-:W-:Y:S05]  /*202c0*/  BRA `(.L_x_835) ;  /* 0xffffff9c00cc7947 */ /* 0x000fea000383ffff */
.L_x_702:
[----:B-1----:R1:W2:Y:S02]  /*202d0*/  SYNCS.PHASECHK.TRANS64.TRYWAIT P1, [R6+URZ+0x2a8a0], R9 ;  /* 0x02a8a009060075a7 */ /* 0x0022a4000802017f */
[----:B--2---:R-:W-:Y:S05]  /*202e0*/  @!P1 NANOSLEEP.SYNCS 0x989680 ;  /* 0x009896800000995d */ /* 0x004fea0003900000 */
[----:B------:R-:W2:Y:S02]  /*202f0*/  @!P1 SYNCS.PHASECHK.TRANS64 P1, [R6+URZ+0x2a8a0], R9 ;  /* 0x02a8a009060095a7 */ /* 0x000ea4000802007f */
[----:B--2---:R-:W-:Y:S05]  /*20300*/  @!P1 BRA `(.L_x_702) ;  /* 0xfffffffc00f09947 */ /* 0x004fea000383ffff */
[----:B------:R-:W-:Y:S05]  /*20310*/  BRA `(.L_x_836) ;  /* 0xffffffa000c87947 */ /* 0x000fea000383ffff */
.L_x_709:
[----:B0-----:R0:W2:Y:S02]  /*20320*/  SYNCS.PHASECHK.TRANS64.TRYWAIT P1, [R6+URZ+0x2a8c0], R9 ;  /* 0x02a8c009060075a7 */ /* 0x0010a4000802017f */
[----:B--2---:R-:W-:Y:S05]  /*20330*/  @!P1 NANOSLEEP.SYNCS 0x989680 ;  /* 0x009896800000995d */ /* 0x004fea0003900000 */
[----:B------:R-:W2:Y:S02]  /*20340*/  @!P1 SYNCS.PHASECHK.TRANS64 P1, [R6+URZ+0x2a8c0], R9 ;  /* 0x02a8c009060095a7 */ /* 0x000ea4000802007f */
[----:B--2---:R-:W-:Y:S05]  /*20350*/  @!P1 BRA `(.L_x_709) ;  /* 0xfffffffc00f09947 */ /* 0x004fea000383ffff */
[----:B------:R-:W-:Y:S05]  /*20360*/  BRA `(.L_x_837) ;  /* 0xffffffa400bc7947 */ /* 0x000fea000383ffff */
.L_x_723:
[----:B------:R-:W0:Y:S01]  /*20370*/  S2R R7, SR_TID.X ;  /* 0x0000000000077919 */ /* 0x000e220000002100 */
[----:B------:R-:W-:Y:S01]  /*20380*/  BSSY B0, `(.L_x_838) ;  /* 0x000000a000007945 */ /* 0x000fe20003800000 */
[----:B------:R-:W-:Y:S02]  /*20390*/  IMAD.MOV.U32 R12, RZ, RZ, RZ ;  /* 0x000000ffff0c7224 */ /* 0x000fe400078e00ff */
[----:B------:R-:W-:Y:S02]  /*203a0*/  IMAD.MOV.U32 R11, RZ, RZ, 0x1f ;  /* 0x0000001fff0b7424 */ /* 0x000fe400078e00ff */
[----:B------:R-:W-:Y:S01]  /*203b0*/  IMAD.MOV.U32 R15, RZ, RZ, -0x1 ;  /* 0xffffffffff0f7424 */ /* 0x000fe200078e00ff */
[----:B0-----:R-:W-:-:S04]  /*203c0*/  SHF.R.U32.HI R7, RZ, 0x5, R7 ;  /* 0x00000005ff077819 */ /* 0x001fc80000011607 */
[----:B------:R-:W-:-:S05]  /*203d0*/  LOP3.LUT R7, R7, 0x3, RZ, 0xc0, !PT ;  /* 0x0000000307077812 */ /* 0x000fca00078ec0ff */
[----:B------:R-:W-:-:S07]  /*203e0*/  IMAD.MOV.U32 R13, RZ, RZ, R7 ;  /* 0x000000ffff0d7224 */ /* 0x000fce00078e0007 */
[----:B-----5:R-:W-:Y:S05]  /*203f0*/  WARPSYNC.COLLECTIVE R15, `(.L_x_839) ;  /* 0x000000000f087348 */ /* 0x020fea0003c00000 */
[----:B------:R0:W1:Y:S02]  /*20400*/  SHFL.IDX P6, R14, R13, R12, R11 ;  /* 0x0000000c0d0e7389 */ /* 0x00006400000c000b */
[----:B01---5:R-:W-:Y:S01]  /*20410*/  ENDCOLLECTIVE ;  /* 0x000000000000791b */ /* 0x023fe20003800000 */
.L_x_839:
[----:B------:R-:W-:Y:S05]  /*20420*/  BSYNC B0 ;  /* 0x0000000000007941 */ /* 0x000fea0003800000 */
.L_x_838:
[----:B------:R-:W-:Y:S05]  /*20430*/  BRA `(.L_x_840) ;  /* 0xffffffb000cc7947 */ /* 0x000fea000383ffff */
.L_x_726:
[----:B0-----:R0:W1:Y:S02]  /*20440*/  SYNCS.PHASECHK.TRANS64.TRYWAIT P0, [R7+URZ+0x2a840], R2 ;  /* 0x02a84002070075a7 */ /* 0x001064000800017f */
[----:B-1----:R-:W-:Y:S05]  /*20450*/  @!P0 NANOSLEEP.SYNCS 0x989680 ;  /* 0x009896800000895d */ /* 0x002fea0003900000 */
[----:B------:R-:W1:Y:S02]  /*20460*/  @!P0 SYNCS.PHASECHK.TRANS64 P0, [R7+URZ+0x2a840], R2 ;  /* 0x02a84002070085a7 */ /* 0x000e64000800007f */
[----:B-1----:R-:W-:Y:S05]  /*20470*/  @!P0 BRA `(.L_x_726) ;  /* 0xfffffffc00f08947 */ /* 0x002fea000383ffff */
[----:B------:R-:W-:Y:S05]  /*20480*/  BRA `(.L_x_841) ;  /* 0xffffffb400287947 */ /* 0x000fea000383ffff */
.L_x_727:
        /* <DEDUP_REMOVED lines=8> */
.L_x_843:
[----:B------:R-:W-:Y:S05]  /*20510*/  BSYNC B0 ;  /* 0x0000000000007941 */ /* 0x000fea0003800000 */
.L_x_842:
[----:B------:R-:W-:Y:S01]  /*20520*/  IMAD.MOV.U32 R13, RZ, RZ, R4 ;  /* 0x000000ffff0d7224 */ /* 0x000fe200078e0004 */
[----:B------:R-:W-:Y:S01]  /*20530*/  MOV R15, 0xffffffff ;  /* 0xffffffff000f7802 */ /* 0x000fe20000000f00 */
[----:B------:R-:W-:Y:S02]  /*20540*/  IMAD.MOV.U32 R12, RZ, RZ, RZ ;  /* 0x000000ffff0c7224 */ /* 0x000fe400078e00ff */
[----:B------:R-:W-:Y:S02]  /*20550*/  IMAD.MOV.U32 R11, RZ, RZ, 0x181f ;  /* 0x0000181fff0b7424 */ /* 0x000fe400078e00ff */
[----:B------:R-:W-:Y:S02]  /*20560*/  IMAD.MOV.U32 R2, RZ, RZ, R14 ;  /* 0x000000ffff027224 */ /* 0x000fe400078e000e */
[----:B------:R-:W-:-:S07]  /*20570*/  @P0 IMAD R8, R5, 0x2, R22 ;  /* 0x0000000205080824 */ /* 0x000fce00078e0216 */
[----:B------:R-:W-:Y:S05]  /*20580*/  WARPSYNC.COLLECTIVE R15, `(.L_x_844) ;  /* 0x000000000f087348 */ /* 0x000fea0003c00000 */
[----:B------:R0:W1:Y:S02]  /*20590*/  SHFL.IDX P6, R14, R13, R12, R11 ;  /* 0x0000000c0d0e7389 */ /* 0x00006400000c000b */
[----:B01----:R-:W-:Y:S01]  /*205a0*/  ENDCOLLECTIVE ;  /* 0x000000000000791b */ /* 0x003fe20003800000 */
.L_x_844:
[----:B------:R-:W-:Y:S02]  /*205b0*/  IMAD.MOV.U32 R13, RZ, RZ, R0 ;  /* 0x000000ffff0d7224 */ /* 0x000fe400078e0000 */
[----:B------:R-:W-:Y:S02]  /*205c0*/  IMAD.MOV.U32 R12, RZ, RZ, 0x1 ;  /* 0x00000001ff0c7424 */ /* 0x000fe400078e00ff */
[----:B------:R-:W-:-:S07]  /*205d0*/  IMAD.MOV.U32 R3, RZ, RZ, R14 ;  /* 0x000000ffff037224 */ /* 0x000fce00078e000e */
[----:B------:R-:W-:Y:S05]  /*205e0*/  WARPSYNC.COLLECTIVE R15, `(.L_x_845) ;  /* 0x000000000f087348 */ /* 0x000fea0003c00000 */
[----:B------:R0:W1:Y:S02]  /*205f0*/  SHFL.IDX P6, R14, R13, R12, R11 ;  /* 0x0000000c0d0e7389 */ /* 0x00006400000c000b */
[----:B01----:R-:W-:Y:S01]  /*20600*/  ENDCOLLECTIVE ;  /* 0x000000000000791b */ /* 0x003fe20003800000 */
.L_x_845:
        /* <DEDUP_REMOVED lines=17> */
.L_x_846:
[----:B------:R-:W-:Y:S02]  /*20720*/  @P1 IMAD R8, R5, 0x2, R22 ;  /* 0x0000000205081824 */ /* 0x000fe400078e0216 */
[----:B------:R-:W-:Y:S02]  /*20730*/  IMAD.MOV.U32 R13, RZ, RZ, R0 ;  /* 0x000000ffff0d7224 */ /* 0x000fe400078e0000 */
[----:B------:R-:W-:Y:S01]  /*20740*/  IMAD.MOV.U32 R12, RZ, RZ, 0x2 ;  /* 0x00000002ff0c7424 */ /* 0x000fe200078e00ff */
[----:B------:R-:W-:-:S07]  /*20750*/  MOV R3, R14 ;  /* 0x0000000e00037202 */ /* 0x000fce0000000f00 */
[----:B------:R-:W-:Y:S05]  /*20760*/  WARPSYNC.COLLECTIVE R15, `(.L_x_847) ;  /* 0x000000000f087348 */ /* 0x000fea0003c00000 */
[----:B------:R0:W1:Y:S02]  /*20770*/  SHFL.IDX P6, R14, R13, R12, R11 ;  /* 0x0000000c0d0e7389 */ /* 0x00006400000c000b */
[----:B01----:R-:W-:Y:S01]  /*20780*/  ENDCOLLECTIVE ;  /* 0x000000000000791b */ /* 0x003fe20003800000 */
.L_x_847:
        /* <DEDUP_REMOVED lines=17> */
.L_x_848:
[----:B------:R-:W-:Y:S02]  /*208a0*/  @P1 IMAD R8, R5, 0x2, R22 ;  /* 0x0000000205081824 */ /* 0x000fe400078e0216 */
[----:B------:R-:W-:Y:S02]  /*208b0*/  IMAD.MOV.U32 R13, RZ, RZ, R0 ;  /* 0x000000ffff0d7224 */ /* 0x000fe400078e0000 */
[----:B------:R-:W-:Y:S02]  /*208c0*/  IMAD.MOV.U32 R12, RZ, RZ, 0x3 ;  /* 0x00000003ff0c7424 */ /* 0x000fe400078e00ff */
[----:B------:R-:W-:-:S07]  /*208d0*/  IMAD.MOV.U32 R3, RZ, RZ, R14 ;  /* 0x000000ffff037224 */ /* 0x000fce00078e000e */
[----:B------:R-:W-:Y:S05]  /*208e0*/  WARPSYNC.COLLECTIVE R15, `(.L_x_849) ;  /* 0x000000000f087348 */ /* 0x000fea0003c00000 */
[----:B------:R0:W1:Y:S02]  /*208f0*/  SHFL.IDX P6, R14, R13, R12, R11 ;  /* 0x0000000c0d0e7389 */ /* 0x00006400000c000b */
[----:B01----:R-:W-:Y:S01]  /*20900*/  ENDCOLLECTIVE ;  /* 0x000000000000791b */ /* 0x003fe20003800000 */
.L_x_849:
        /* <DEDUP_REMOVED lines=17> */
.L_x_850:
[----:B------:R-:W-:Y:S01]  /*20a20*/  @P1 LEA R8, R5, R22, 0x1 ;  /* 0x0000001605081211 */ /* 0x000fe200078e08ff */
[----:B------:R-:W-:Y:S02]  /*20a30*/  IMAD.MOV.U32 R13, RZ, RZ, R0 ;  /* 0x000000ffff0d7224 */ /* 0x000fe400078e0000 */
[----:B------:R-:W-:Y:S02]  /*20a40*/  IMAD.MOV.U32 R12, RZ, RZ, 0x4 ;  /* 0x00000004ff0c7424 */ /* 0x000fe400078e00ff */
[----:B------:R-:W-:-:S07]  /*20a50*/  IMAD.MOV.U32 R3, RZ, RZ, R14 ;  /* 0x000000ffff037224 */ /* 0x000fce00078e000e */
[----:B------:R-:W-:Y:S05]  /*20a60*/  WARPSYNC.COLLECTIVE R15, `(.L_x_851) ;  /* 0x000000000f087348 */ /* 0x000fea0003c00000 */
[----:B------:R0:W1:Y:S02]  /*20a70*/  SHFL.IDX P6, R14, R13, R12, R11 ;  /* 0x0000000c0d0e7389 */ /* 0x00006400000c000b */
[----:B01----:R-:W-:Y:S01]  /*20a80*/  ENDCOLLECTIVE ;  /* 0x000000000000791b */ /* 0x003fe20003800000 */
.L_x_851:
        /* <DEDUP_REMOVED lines=17> */
.L_x_852:
[----:B------:R-:W-:Y:S01]  /*20ba0*/  @P1 IMAD R8, R5, 0x2, R22 ;  /* 0x0000000205081824 */ /* 0x000fe200078e0216 */
[----:B------:R-:W-:Y:S01]  /*20bb0*/  MOV R13, R0 ;  /* 0x00000000000d7202 */ /* 0x000fe20000000f00 */
[----:B------:R-:W-:Y:S02]  /*20bc0*/  IMAD.MOV.U32 R12, RZ, RZ, 0x5 ;  /* 0x00000005ff0c7424 */ /* 0x000fe400078e00ff */
[----:B------:R-:W-:-:S07]  /*20bd0*/  IMAD.MOV.U32 R3, RZ, RZ, R14 ;  /* 0x000000ffff037224 */ /* 0x000fce00078e000e */
[----:B------:R-:W-:Y:S05]  /*20be0*/  WARPSYNC.COLLECTIVE R15, `(.L_x_853) ;  /* 0x000000000f087348 */ /* 0x000fea0003c00000 */
[----:B------:R0:W1:Y:S02]  /*20bf0*/  SHFL.IDX P6, R14, R13, R12, R11 ;  /* 0x0000000c0d0e7389 */ /* 0x00006400000c000b */
[----:B01----:R-:W-:Y:S01]  /*20c00*/  ENDCOLLECTIVE ;  /* 0x000000000000791b */ /* 0x003fe20003800000 */
.L_x_853:
        /* <DEDUP_REMOVED lines=10> */
.L_x_854:
[----:B------:R-:W-:Y:S01]  /*20cb0*/  @!PT LDS RZ, [RZ] ;  /* 0x00000000fffff984 */ /* 0x000fe20000000800 */
[----:B------:R-:W-:Y:S01]  /*20cc0*/  @!PT LDS RZ, [RZ] ;  /* 0x00000000fffff984 */ /* 0x000fe20000000800 */
[----:B------:R-:W-:Y:S01]  /*20cd0*/  @!PT LDS RZ, [RZ] ;  /* 0x00000000fffff984 */ /* 0x000fe20000000800 */
[----:B------:R-:W-:Y:S04]  /*20ce0*/  @P1 LDGSTS.E.BYPASS.LTC128B.128 [R8+0x1a400], desc[UR60][R2.64], !P4 ;  /* 0x1a40000002081fae */ /* 0x000fe8000e101d7c */
[----:B------:R-:W-:Y:S04]  /*20cf0*/  @P1 LDGSTS.E.BYPASS.LTC128B.128 [R8+0x1d400], desc[UR60][R2.64+0x80], !P3 ;  /* 0x1d40008002081fae */ /* 0x000fe8000d901d7c */
[----:B------:R0:W-:Y:S02]  /*20d00*/  @P1 LDGSTS.E.BYPASS.LTC128B.128 [R8+0x20400], desc[UR60][R2.64+0x100], !P2 ;  /* 0x2040010002081fae */ /* 0x0001e4000d101d7c */
[----:B0-----:R-:W-:Y:S01]  /*20d10*/  IMAD.MOV.U32 R2, RZ, RZ, R14 ;  /* 0x000000ffff027224 */ /* 0x001fe200078e000e */
[----:B------:R-:W-:Y:S06]  /*20d20*/  BRA `(.L_x_855) ;  /* 0xffffffb000847947 */ /* 0x000fec000383ffff */
.L_x_732:
[----:B------:R-:W-:Y:S01]  /*20d30*/  IMAD.MOV.U32 R13, RZ, RZ, R5 ;  /* 0x000000ffff0d7224 */ /* 0x000fe200078e0005 */
[----:B------:R-:W-:Y:S01]  /*20d40*/  MOV R15, 0xffffffff ;  /* 0xffffffff000f7802 */ /* 0x000fe20000000f00 */
[----:B------:R-:W-:Y:S02]  /*20d50*/  IMAD.MOV.U32 R12, RZ, RZ, RZ ;  /* 0x000000ffff0c7224 */ /* 0x000fe400078e00ff */
[----:B------:R-:W-:Y:S02]  /*20d60*/  IMAD.MOV.U32 R11, RZ, RZ, 0x181f ;  /* 0x0000181fff0b7424 */ /* 0x000fe400078e00ff */
[----:B-----5:R-:W-:Y:S02]  /*20d70*/  IMAD R6, R17, R8, RZ ;  /* 0x0000000811067224 */ /* 0x020fe400078e02ff */
[----:B------:R-:W-:-:S07]  /*20d80*/  IMAD.IADD R4, R10, 0x1, R4 ;  /* 0x000000010a047824 */ /* 0x000fce00078e0204 */
[----:B------:R-:W-:Y:S05]  /*20d90*/  WARPSYNC.COLLECTIVE R15, `(.L_x_856) ;  /* 0x000000000f087348 */ /* 0x000fea0003c00000 */
[----:B------:R0:W1:Y:S02]  /*20da0*/  SHFL.IDX P6, R14, R13, R12, R11 ;  /* 0x0000000c0d0e7389 */ /* 0x00006400000c000b */
[----:B01----:R-:W-:Y:S01]  /*20db0*/  ENDCOLLECTIVE ;  /* 0x000000000000791b */ /* 0x003fe20003800000 */
.L_x_856:
[----:B------:R-:W-:Y:S01]  /*20dc0*/  ISETP.GE.AND P1, PT, R4, R6, PT ;  /* 0x000000060400720c */ /* 0x000fe20003f26270 */
[----:B------:R-:W-:Y:S02]  /*20dd0*/  IMAD.MOV.U32 R13, RZ, RZ, R0 ;  /* 0x000000ffff0d7224 */ /* 0x000fe400078e0000 */
[----:B------:R-:W-:-:S10]  /*20de0*/  IMAD.MOV.U32 R2, RZ, RZ, R14 ;  /* 0x000000ffff027224 */ /* 0x000fd400078e000e */
[----:B------:R-:W-:Y:S05]  /*20df0*/  WARPSYNC.COLLECTIVE R15, `(.L_x_857) ;  /* 0x000000000f087348 */ /* 0x000fea0003c00000 */
[----:B------:R0:W1:Y:S02]  /*20e00*/  SHFL.IDX P6, R14, R13, R12, R11 ;  /* 0x0000000c0d0e7389 */ /* 0x00006400000c000b */
[----:B01----:R-:W-:Y:S01]  /*20e10*/  ENDCOLLECTIVE ;  /* 0x000000000000791b */ /* 0x003fe20003800000 */
.L_x_857:
[----:B------:R-:W-:Y:S01]  /*20e20*/  MOV R13, R5 ;  /* 0x00000005000d7202 */ /* 0x000fe20000000f00 */
[----:B------:R-:W-:Y:S02]  /*20e30*/  IMAD.MOV.U32 R12, RZ, RZ, 0x1 ;  /* 0x00000001ff0c7424 */ /* 0x000fe400078e00ff */
[----:B------:R-:W-:-:S07]  /*20e40*/  IMAD.MOV.U32 R3, RZ, RZ, R14 ;  /* 0x000000ffff037224 */ /* 0x000fce00078e000e */
[----:B------:R-:W-:Y:S05]  /*20e50*/  WARPSYNC.COLLECTIVE R15, `(.L_x_858) ;  /* 0x000000000f087348 */ /* 0x000fea0003c00000 */
[----:B------:R0:W1:Y:S02]  /*20e60*/  SHFL.IDX P6, R14, R13, R12, R11 ;  /* 0x0000000c0d0e7389 */ /* 0x00006400000c000b */
[----:B01----:R-:W-:Y:S01]  /*20e70*/  ENDCOLLECTIVE ;  /* 0x000000000000791b */ /* 0x003fe20003800000 */
.L_x_858:
        /* <DEDUP_REMOVED lines=16> */
.L_x_859:
[----:B------:R-:W-:Y:S02]  /*20f80*/  IMAD.MOV.U32 R13, RZ, RZ, R5 ;  /* 0x000000ffff0d7224 */ /* 0x000fe400078e0005 */
[----:B------:R-:W-:Y:S02]  /*20f90*/  IMAD.MOV.U32 R12, RZ, RZ, 0x2 ;  /* 0x00000002ff0c7424 */ /* 0x000fe400078e00ff */
[----:B------:R-:W-:-:S07]  /*20fa0*/  IMAD.MOV.U32 R3, RZ, RZ, R14 ;  /* 0x000000ffff037224 */ /* 0x000fce00078e000e */
[----:B------:R-:W-:Y:S05]  /*20fb0*/  WARPSYNC.COLLECTIVE R15, `(.L_x_860) ;  /* 0x000000000f087348 */ /* 0x000fea0003c00000 */
[----:B------:R0:W1:Y:S02]  /*20fc0*/  SHFL.IDX P6, R14, R13, R12, R11 ;  /* 0x0000000c0d0e7389 */ /* 0x00006400000c000b */
[----:B01----:R-:W-:Y:S01]  /*20fd0*/  ENDCOLLECTIVE ;  /* 0x000000000000791b */ /* 0x003fe20003800000 */
.L_x_860:
[----:B------:R-:W-:-:S05]  /*20fe0*/  @!P1 LEA R7, P4, R9, R3, 0x1 ;  /* 0x0000000309079211 */ /* 0x000fca00078808ff */
[----:B------:R-:W-:Y:S02]  /*20ff0*/  @!P1 IMAD.X R8, RZ, RZ, R2, P4 ;  /* 0x000000ffff089224 */ /* 0x000fe400020e0602 */
[----:B------:R-:W-:Y:S01]  /*21000*/  @!P1 IMAD.MOV.U32 R2, RZ, RZ, R7 ;  /* 0x000000ffff029224 */ /* 0x000fe200078e0007 */
[----:B------:R-:W-:Y:S01]  /*21010*/  IADD3 R7, R4, 0x20, RZ ;  /* 0x0000002004077810 */ /* 0x000fe20007ffe0ff */
        /* <DEDUP_REMOVED lines=13> */
.L_x_861:
[----:B------:R-:W-:Y:S02]  /*210f0*/  IMAD.MOV.U32 R13, RZ, RZ, R5 ;  /* 0x000000ffff0d7224 */ /* 0x000fe400078e0005 */
[----:B------:R-:W-:Y:S02]  /*21100*/  IMAD.MOV.U32 R12, RZ, RZ, 0x3 ;  /* 0x00000003ff0c7424 */ /* 0x000fe400078e00ff */
[----:B------:R-:W-:-:S07]  /*21110*/  IMAD.MOV.U32 R3, RZ, RZ, R14 ;  /* 0x000000ffff037224 */ /* 0x000fce00078e000e */
[----:B------:R-:W-:Y:S05]  /*21120*/  WARPSYNC.COLLECTIVE R15, `(.L_x_862) ;  /* 0x000000000f087348 */ /* 0x000fea0003c00000 */
[----:B------:R0:W1:Y:S02]  /*21130*/  SHFL.IDX P6, R14, R13, R12, R11 ;  /* 0x0000000c0d0e7389 */ /* 0x00006400000c000b */
[----:B01----:R-:W-:Y:S01]  /*21140*/  ENDCOLLECTIVE ;  /* 0x000000000000791b */ /* 0x003fe20003800000 */
.L_x_862:
        /* <DEDUP_REMOVED lines=17> */
.L_x_863:
[----:B------:R-:W-:Y:S02]  /*21260*/  IMAD.MOV.U32 R13, RZ, RZ, R5 ;  /* 0x000000ffff0d7224 */ /* 0x000fe400078e0005 */
[----:B------:R-:W-:Y:S02]  /*21270*/  IMAD.MOV.U32 R12, RZ, RZ, 0x4 ;  /* 0x00000004ff0c7424 */ /* 0x000fe400078e00ff */
[----:B------:R-:W-:-:S07]  /*21280*/  IMAD.MOV.U32 R3, RZ, RZ, R14 ;  /* 0x000000ffff037224 */ /* 0x000fce00078e000e */
[----:B------:R-:W-:Y:S05]  /*21290*/  WARPSYNC.COLLECTIVE R15, `(.L_x_864) ;  /* 0x000000000f087348 */ /* 0x000fea0003c00000 */
[----:B------:R0:W1:Y:S02]  /*212a0*/  SHFL.IDX P6, R14, R13, R12, R11 ;  /* 0x0000000c0d0e7389 */ /* 0x00006400000c000b */
[----:B01----:R-:W-:Y:S01]  /*212b0*/  ENDCOLLECTIVE ;  /* 0x000000000000791b */ /* 0x003fe20003800000 */
.L_x_864:
        /* <DEDUP_REMOVED lines=17> */
.L_x_865:
[----:B------:R-:W-:Y:S02]  /*213d0*/  IMAD.MOV.U32 R13, RZ, RZ, R5 ;  /* 0x000000ffff0d7224 */ /* 0x000fe400078e0005 */
[----:B------:R-:W-:Y:S02]  /*213e0*/  IMAD.MOV.U32 R12, RZ, RZ, 0x5 ;  /* 0x00000005ff0c7424 */ /* 0x000fe400078e00ff */
[----:B------:R-:W-:-:S07]  /*213f0*/  IMAD.MOV.U32 R3, RZ, RZ, R14 ;  /* 0x000000ffff037224 */ /* 0x000fce00078e000e */
[----:B------:R-:W-:Y:S05]  /*21400*/  WARPSYNC.COLLECTIVE R15, `(.L_x_866) ;  /* 0x000000000f087348 */ /* 0x000fea0003c00000 */
[----:B------:R0:W1:Y:S02]  /*21410*/  SHFL.IDX P6, R14, R13, R12, R11 ;  /* 0x0000000c0d0e7389 */ /* 0x00006400000c000b */
[----:B01----:R-:W-:Y:S01]  /*21420*/  ENDCOLLECTIVE ;  /* 0x000000000000791b */ /* 0x003fe20003800000 */
.L_x_866:
        /* <DEDUP_REMOVED lines=17> */
.L_x_867:
[----:B------:R-:W-:Y:S02]  /*21540*/  IMAD.MOV.U32 R13, RZ, RZ, R5 ;  /* 0x000000ffff0d7224 */ /* 0x000fe400078e0005 */
[----:B------:R-:W-:Y:S01]  /*21550*/  IMAD.MOV.U32 R12, RZ, RZ, 0x6 ;  /* 0x00000006ff0c7424 */ /* 0x000fe200078e00ff */
[----:B------:R-:W-:-:S07]  /*21560*/  MOV R3, R14 ;  /* 0x0000000e00037202 */ /* 0x000fce0000000f00 */
[----:B------:R-:W-:Y:S05]  /*21570*/  WARPSYNC.COLLECTIVE R15, `(.L_x_868) ;  /* 0x000000000f087348 */ /* 0x000fea0003c00000 */
[----:B------:R0:W1:Y:S02]  /*21580*/  SHFL.IDX P6, R14, R13, R12, R11 ;  /* 0x0000000c0d0e7389 */ /* 0x00006400000c000b */
[----:B01----:R-:W-:Y:S01]  /*21590*/  ENDCOLLECTIVE ;  /* 0x000000000000791b */ /* 0x003fe20003800000 */
.L_x_868:
[----:B------:R-:W-:-:S05]  /*215a0*/  @!P1 LEA R7, P4, R9, R3, 0x1 ;  /* 0x0000000309079211 */ /* 0x000fca00078808ff */
[----:B------:R-:W-:Y:S02]  /*215b0*/  @!P1 IMAD.X R8, RZ, RZ, R2, P4 ;  /* 0x000000ffff089224 */ /* 0x000fe400020e0602 */
[----:B------:R-:W-:Y:S02]  /*215c0*/  @!P1 IMAD.MOV.U32 R2, RZ, RZ, R7 ;  /* 0x000000ffff029224 */ /* 0x000fe400078e0007 */
[----:B------:R-:W-:Y:S02]  /*215d0*/  @!P1 IMAD.MOV.U32 R3, RZ, RZ, R8 ;  /* 0x000000ffff039224 */ /* 0x000fe400078e0008 */
[----:B------:R-:W-:Y:S01]  /*215e0*/  VIADD R7, R4, 0x60 ;  /* 0x0000006004077836 */ /* 0x000fe20000000000 */
[----:B------:R-:W-:Y:S02]  /*215f0*/  MOV R13, R0 ;  /* 0x00000000000d7202 */ /* 0x000fe40000000f00 */
        /* <DEDUP_REMOVED lines=11> */
.L_x_869:
[----:B------:R-:W-:Y:S02]  /*216b0*/  IMAD.MOV.U32 R13, RZ, RZ, R5 ;  /* 0x000000ffff0d7224 */ /* 0x000fe400078e0005 */
[----:B------:R-:W-:Y:S02]  /*216c0*/  IMAD.MOV.U32 R12, RZ, RZ, 0x7 ;  /* 0x00000007ff0c7424 */ /* 0x000fe400078e00ff */
[----:B------:R-:W-:-:S07]  /*216d0*/  IMAD.MOV.U32 R3, RZ, RZ, R14 ;  /* 0x000000ffff037224 */ /* 0x000fce00078e000e */
[----:B------:R-:W-:Y:S05]  /*216e0*/  WARPSYNC.COLLECTIVE R15, `(.L_x_870) ;  /* 0x000000000f087348 */ /* 0x000fea0003c00000 */
[----:B------:R0:W1:Y:S02]  /*216f0*/  SHFL.IDX P6, R14, R13, R12, R11 ;  /* 0x0000000c0d0e7389 */ /* 0x00006400000c000b */
[----:B01----:R-:W-:Y:S01]  /*21700*/  ENDCOLLECTIVE ;  /* 0x000000000000791b */ /* 0x003fe20003800000 */
.L_x_870:
[----:B------:R-:W-:-:S05]  /*21710*/  @!P1 LEA R7, P4, R9, R3, 0x1 ;  /* 0x0000000309079211 */ /* 0x000fca00078808ff */
[----:B------:R-:W-:Y:S02]  /*21720*/  @!P1 IMAD.X R8, RZ, RZ, R2, P4 ;  /* 0x000000ffff089224 */ /* 0x000fe400020e0602 */
[----:B------:R-:W-:Y:S02]  /*21730*/  @!P1 IMAD.MOV.U32 R2, RZ, RZ, R7 ;  /* 0x000000ffff029224 */ /* 0x000fe400078e0007 */
[----:B------:R-:W-:Y:S01]  /*21740*/  @!P1 IMAD.MOV.U32 R3, RZ, RZ, R8 ;  /* 0x000000ffff039224 */ /* 0x000fe200078e0008 */
[----:B------:R-:W-:-:S04]  /*21750*/  MOV R13, R0 ;  /* 0x00000000000d7202 */ /* 0x000fc80000000f00 */
        /* <DEDUP_REMOVED lines=10> */
.L_x_871:
[----:B------:R-:W-:Y:S05]  /*21800*/  BRA `(.L_x_872) ;  /* 0xffffffb000f47947 */ /* 0x000fea000383ffff */
.L_x_737:
[----:B0-----:R0:W1:Y:S02]  /*21810*/  SYNCS.PHASECHK.TRANS64.TRYWAIT P0, [R22+URZ+0x2a820], R3 ;  /* 0x02a82003160075a7 */ /* 0x001064000800017f */
[----:B-1----:R-:W-:Y:S05]  /*21820*/  @!P0 NANOSLEEP.SYNCS 0x989680 ;  /* 0x009896800000895d */ /* 0x002fea0003900000 */
[----:B------:R-:W1:Y:S02]  /*21830*/  @!P0 SYNCS.PHASECHK.TRANS64 P0, [R22+URZ+0x2a820], R3 ;  /* 0x02a82003160085a7 */ /* 0x000e64000800007f */
[----:B-1----:R-:W-:Y:S05]  /*21840*/  @!P0 BRA `(.L_x_737) ;  /* 0xfffffffc00f08947 */ /* 0x002fea000383ffff */
[----:B------:R-:W-:Y:S05]  /*21850*/  BRA `(.L_x_873) ;  /* 0xffffffb400647947 */ /* 0x000fea000383ffff */
.L_x_742:
[----:B0-----:R0:W1:Y:S02]  /*21860*/  SYNCS.PHASECHK.TRANS64.TRYWAIT P0, [R5+URZ+0x2a840], R0 ;  /* 0x02a84000050075a7 */ /* 0x001064000800017f */
[----:B-1----:R-:W-:Y:S05]  /*21870*/  @!P0 NANOSLEEP.SYNCS 0x989680 ;  /* 0x009896800000895d */ /* 0x002fea0003900000 */
[----:B------:R-:W1:Y:S02]  /*21880*/  @!P0 SYNCS.PHASECHK.TRANS64 P0, [R5+URZ+0x2a840], R0 ;  /* 0x02a84000050085a7 */ /* 0x000e64000800007f */
[----:B-1----:R-:W-:Y:S05]  /*21890*/  @!P0 BRA `(.L_x_742) ;  /* 0xfffffffc00f08947 */ /* 0x002fea000383ffff */
[----:B------:R-:W-:Y:S05]  /*218a0*/  BRA `(.L_x_874) ;  /* 0xffffffb800307947 */ /* 0x000fea000383ffff */
.L_x_743:
[----:B------:R-:W-:Y:S01]  /*218b0*/  BSSY B1, `(.L_x_875) ;  /* 0x0000008000017945 */ /* 0x000fe20003800000 */
[----:B------:R-:W-:Y:S02]  /*218c0*/  IMAD.MOV.U32 R13, RZ, RZ, R8 ;  /* 0x000000ffff0d7224 */ /* 0x000fe400078e0008 */
[----:B------:R-:W-:Y:S02]  /*218d0*/  IMAD.MOV.U32 R12, RZ, RZ, RZ ;  /* 0x000000ffff0c7224 */ /* 0x000fe400078e00ff */
[----:B------:R-:W-:Y:S02]  /*218e0*/  IMAD.MOV.U32 R11, RZ, RZ, 0x181f ;  /* 0x0000181fff0b7424 */ /* 0x000fe400078e00ff */
[----:B------:R-:W-:-:S07]  /*218f0*/  IMAD.MOV.U32 R15, RZ, RZ, -0x1 ;  /* 0xffffffffff0f7424 */ /* 0x000fce00078e00ff */
[----:B------:R-:W-:Y:S05]  /*21900*/  WARPSYNC.COLLECTIVE R15, `(.L_x_876) ;  /* 0x000000000f087348 */ /* 0x000fea0003c00000 */
[----:B------:R0:W1:Y:S02]  /*21910*/  SHFL.IDX P6, R14, R13, R12, R11 ;  /* 0x0000000c0d0e7389 */ /* 0x00006400000c000b */
[----:B01----:R-:W-:Y:S01]  /*21920*/  ENDCOLLECTIVE ;  /* 0x000000000000791b */ /* 0x003fe20003800000 */
.L_x_876:
[----:B------:R-:W-:Y:S05]  /*21930*/  BSYNC B1 ;  /* 0x0000000000017941 */ /* 0x000fea0003800000 */
.L_x_875:
        /* <DEDUP_REMOVED lines=10> */
.L_x_877:
[----:B------:R-:W-:Y:S01]  /*219e0*/  IMAD.MOV.U32 R13, RZ, RZ, R8 ;  /* 0x000000ffff0d7224 */ /* 0x000fe200078e0008 */
[----:B------:R-:W-:Y:S01]  /*219f0*/  MOV R12, 0x1 ;  /* 0x00000001000c7802 */ /* 0x000fe20000000f00 */
[----:B------:R-:W-:Y:S02]  /*21a00*/  IMAD.SHL.U32 R35, R35, 0x8, RZ ;  /* 0x0000000823237824 */ /* 0x000fe400078e00ff */
[----:B------:R-:W-:-:S07]  /*21a10*/  IMAD.MOV.U32 R2, RZ, RZ, R14 ;  /* 0x000000ffff027224 */ /* 0x000fce00078e000e */
[----:B------:R-:W-:Y:S05]  /*21a20*/  WARPSYNC.COLLECTIVE R15, `(.L_x_878) ;  /* 0x000000000f087348 */ /* 0x000fea0003c00000 */
[----:B------:R0:W1:Y:S02]  /*21a30*/  SHFL.IDX P6, R14, R13, R12, R11 ;  /* 0x0000000c0d0e7389 */ /* 0x00006400000c000b */
[----:B01----:R-:W-:Y:S01]  /*21a40*/  ENDCOLLECTIVE ;  /* 0x000000000000791b */ /* 0x003fe20003800000 */
.L_x_878:
[----:B------:R-:W-:-:S05]  /*21a50*/  LOP3.LUT R35, R35, 0x38, RZ, 0xc0, !PT ;  /* 0x0000003823237812 */ /* 0x000fca00078ec0ff */
[----:B------:R-:W-:-:S05]  /*21a60*/  IMAD.SHL.U32 R0, R35, 0x2, RZ ;  /* 0x0000000223007824 */ /* 0x000fca00078e00ff */
[----:B------:R-:W-:Y:S01]  /*21a70*/  IADD3 R2, P0, R2, R0, RZ ;  /* 0x0000000002027210 */ /* 0x000fe20007f1e0ff */
[----:B------:R-:W-:-:S04]  /*21a80*/  IMAD.MOV.U32 R13, RZ, RZ, R9 ;  /* 0x000000ffff0d7224 */ /* 0x000fc800078e0009 */
[----:B------:R-:W-:-:S05]  /*21a90*/  IMAD.X R3, RZ, RZ, R3, P0 ;  /* 0x000000ffff037224 */ /* 0x000fca00000e0603 */
        /* <DEDUP_REMOVED lines=10> */
.L_x_879:
[----:B------:R-:W-:Y:S02]  /*21b40*/  IMAD.MOV.U32 R13, RZ, RZ, R8 ;  /* 0x000000ffff0d7224 */ /* 0x000fe400078e0008 */
[----:B------:R-:W-:Y:S02]  /*21b50*/  IMAD.MOV.U32 R12, RZ, RZ, 0x2 ;  /* 0x00000002ff0c7424 */ /* 0x000fe400078e00ff */
[----:B------:R-:W-:-:S07]  /*21b60*/  IMAD.MOV.U32 R2, RZ, RZ, R14 ;  /* 0x000000ffff027224 */ /* 0x000fce00078e000e */
[----:B------:R-:W-:Y:S05]  /*21b70*/  WARPSYNC.COLLECTIVE R15, `(.L_x_880) ;  /* 0x000000000f087348 */ /* 0x000fea0003c00000 */
[----:B------:R0:W1:Y:S02]  /*21b80*/  SHFL.IDX P6, R14, R13, R12, R11 ;  /* 0x0000000c0d0e7389 */ /* 0x00006400000c000b */
[----:B01----:R-:W-:Y:S01]  /*21b90*/  ENDCOLLECTIVE ;  /* 0x000000000000791b */ /* 0x003fe20003800000 */
.L_x_880:
[----:B------:R-:W-:-:S05]  /*21ba0*/  IADD3 R2, P0, R2, R0, RZ ;  /* 0x0000000002027210 */ /* 0x000fca0007f1e0ff */
[----:B------:R-:W-:-:S05]  /*21bb0*/  IMAD.X R3, RZ, RZ, R3, P0 ;  /* 0x000000ffff037224 */ /* 0x000fca00000e0603 */
        /* <DEDUP_REMOVED lines=11> */
.L_x_881:
[----:B------:R-:W-:Y:S02]  /*21c70*/  IMAD.MOV.U32 R13, RZ, RZ, R8 ;  /* 0x000000ffff0d7224 */ /* 0x000fe400078e0008 */
[----:B------:R-:W-:Y:S02]  /*21c80*/  IMAD.MOV.U32 R12, RZ, RZ, 0x3 ;  /* 0x00000003ff0c7424 */ /* 0x000fe400078e00ff */
[----:B------:R-:W-:-:S07]  /*21c90*/  IMAD.MOV.U32 R2, RZ, RZ, R14 ;  /* 0x000000ffff027224 */ /* 0x000fce00078e000e */
[----:B------:R-:W-:Y:S05]  /*21ca0*/  WARPSYNC.COLLECTIVE R15, `(.L_x_882) ;  /* 0x000000000f087348 */ /* 0x000fea0003c00000 */
[----:B------:R0:W1:Y:S02]  /*21cb0*/  SHFL.IDX P6, R14, R13, R12, R11 ;  /* 0x0000000c0d0e7389 */ /* 0x00006400000c000b */
[----:B01----:R-:W-:Y:S01]  /*21cc0*/  ENDCOLLECTIVE ;  /* 0x000000000000791b */ /* 0x003fe20003800000 */
.L_x_882:
        /* <DEDUP_REMOVED lines=13> */
.L_x_883:
[----:B------:R-:W-:Y:S02]  /*21da0*/  IMAD.MOV.U32 R13, RZ, RZ, R8 ;  /* 0x000000ffff0d7224 */ /* 0x000fe400078e0008 */
[----:B------:R-:W-:Y:S02]  /*21db0*/  IMAD.MOV.U32 R12, RZ, RZ, 0x4 ;  /* 0x00000004ff0c7424 */ /* 0x000fe400078e00ff */
[----:B------:R-:W-:-:S07]  /*21dc0*/  IMAD.MOV.U32 R2, RZ, RZ, R14 ;  /* 0x000000ffff027224 */ /* 0x000fce00078e000e */
[----:B------:R-:W-:Y:S05]  /*21dd0*/  WARPSYNC.COLLECTIVE R15, `(.L_x_884) ;  /* 0x000000000f087348 */ /* 0x000fea0003c00000 */
[----:B------:R0:W1:Y:S02]  /*21de0*/  SHFL.IDX P6, R14, R13, R12, R11 ;  /* 0x0000000c0d0e7389 */ /* 0x00006400000c000b */
[----:B01----:R-:W-:Y:S01]  /*21df0*/  ENDCOLLECTIVE ;  /* 0x000000000000791b */ /* 0x003fe20003800000 */
.L_x_884:
[----:B------:R-:W-:-:S04]  /*21e00*/  IADD3 R2, P0, R2, R0, RZ ;  /* 0x0000000002027210 */ /* 0x000fc80007f1e0ff */
[----:B------:R-:W-:-:S05]  /*21e10*/  IADD3.X R3, RZ, R35, RZ, P0, !PT ;  /* 0x00000023ff037210 */ /* 0x000fca00007fe4ff */
        /* <DEDUP_REMOVED lines=11> */
.L_x_885:
[----:B------:R-:W-:Y:S01]  /*21ed0*/  IMAD.MOV.U32 R13, RZ, RZ, R8 ;  /* 0x000000ffff0d7224 */ /* 0x000fe200078e0008 */
[----:B------:R-:W-:Y:S01]  /*21ee0*/  MOV R12, 0x5 ;  /* 0x00000005000c7802 */ /* 0x000fe20000000f00 */
[----:B------:R-:W-:-:S07]  /*21ef0*/  IMAD.MOV.U32 R2, RZ, RZ, R14 ;  /* 0x000000ffff027224 */ /* 0x000fce00078e000e */
[----:B------:R-:W-:Y:S05]  /*21f00*/  WARPSYNC.COLLECTIVE R15, `(.L_x_886) ;  /* 0x000000000f087348 */ /* 0x000fea0003c00000 */
[----:B------:R0:W1:Y:S02]  /*21f10*/  SHFL.IDX P6, R14, R13, R12, R11 ;  /* 0x0000000c0d0e7389 */ /* 0x00006400000c000b */
[----:B01----:R-:W-:Y:S01]  /*21f20*/  ENDCOLLECTIVE ;  /* 0x000000000000791b */ /* 0x003fe20003800000 */
.L_x_886:
        /* <DEDUP_REMOVED lines=13> */
.L_x_887:
[----:B------:R-:W-:Y:S01]  /*22000*/  IMAD.MOV.U32 R2, RZ, RZ, R14 ;  /* 0x000000ffff027224 */ /* 0x000fe200078e000e */
[----:B------:R-:W-:Y:S06]  /*22010*/  BRA `(.L_x_888) ;  /* 0xffffffb400687947 */ /* 0x000fec000383ffff */
.L_x_748:
[----:B-1----:R1:W2:Y:S02]  /*22020*/  SYNCS.PHASECHK.TRANS64.TRYWAIT P0, [R5+URZ+0x2a860], R2 ;  /* 0x02a86002050075a7 */ /* 0x0022a4000800017f */
[----:B--2---:R-:W-:Y:S05]  /*22030*/  @!P0 NANOSLEEP.SYNCS 0x989680 ;  /* 0x009896800000895d */ /* 0x004fea0003900000 */
[----:B------:R-:W2:Y:S02]  /*22040*/  @!P0 SYNCS.PHASECHK.TRANS64 P0, [R5+URZ+0x2a860], R2 ;  /* 0x02a86002050085a7 */ /* 0x000ea4000800007f */
[----:B--2---:R-:W-:Y:S05]  /*22050*/  @!P0 BRA `(.L_x_748) ;  /* 0xfffffffc00f08947 */ /* 0x004fea000383ffff */
[----:B------:R-:W-:Y:S05]  /*22060*/  BRA `(.L_x_889) ;  /* 0xffffffb400c47947 */ /* 0x000fea000383ffff */
.L_x_749:
        /* <DEDUP_REMOVED lines=8> */
.L_x_891:
[----:B------:R-:W-:Y:S05]  /*220f0*/  BSYNC B1 ;  /* 0x0000000000017941 */ /* 0x000fea0003800000 */
.L_x_890:
[----:B------:R-:W-:Y:S01]  /*22100*/  IMAD.MOV.U32 R13, RZ, RZ, R24 ;  /* 0x000000ffff0d7224 */ /* 0x000fe200078e0018 */
[----:B------:R-:W-:Y:S01]  /*22110*/  MOV R3, R14 ;  /* 0x0000000e00037202 */ /* 0x000fe20000000f00 */
[----:B------:R-:W-:Y:S02]  /*22120*/  IMAD.MOV.U32 R12, RZ, RZ, RZ ;  /* 0x000000ffff0c7224 */ /* 0x000fe400078e00ff */
[----:B------:R-:W-:Y:S02]  /*22130*/  IMAD.MOV.U32 R11, RZ, RZ, 0x181f ;  /* 0x0000181fff0b7424 */ /* 0x000fe400078e00ff */
[----:B------:R-:W-:Y:S02]  /*22140*/  IMAD.MOV.U32 R15, RZ, RZ, -0x1 ;  /* 0xffffffffff0f7424 */ /* 0x000fe400078e00ff */
[----:B------:R-:W-:-:S07]  /*22150*/  IMAD R4, R4, 0x2, R22 ;  /* 0x0000000204047824 */ /* 0x000fce00078e0216 */
[----:B------:R-:W-:Y:S05]  /*22160*/  WARPSYNC.COLLECTIVE R15, `(.L_x_892) ;  /* 0x000000000f087348 */ /* 0x000fea0003c00000 */
[----:B------:R0:W1:Y:S02]  /*22170*/  SHFL.IDX P6, R14, R13, R12, R11 ;  /* 0x0000000c0d0e7389 */ /* 0x00006400000c000b */
[----:B01----:R-:W-:Y:S01]  /*22180*/  ENDCOLLECTIVE ;  /* 0x000000000000791b */ /* 0x003fe20003800000 */
.L_x_892:
[----:B------:R-:W-:Y:S01]  /*22190*/  MOV R13, R25 ;  /* 0x00000019000d7202 */ /* 0x000fe20000000f00 */
[----:B------:R-:W-:Y:S02]  /*221a0*/  IMAD.MOV.U32 R12, RZ, RZ, 0x1 ;  /* 0x00000001ff0c7424 */ /* 0x000fe400078e00ff */
[----:B------:R-:W-:-:S07]  /*221b0*/  IMAD.MOV.U32 R2, RZ, RZ, R14 ;  /* 0x000000ffff027224 */ /* 0x000fce00078e000e */
[----:B------:R-:W-:Y:S05]  /*221c0*/  WARPSYNC.COLLECTIVE R15, `(.L_x_893) ;  /* 0x000000000f087348 */ /* 0x000fea0003c00000 */
[----:B------:R0:W1:Y:S02]  /*221d0*/  SHFL.IDX P6, R14, R13, R12, R11 ;  /* 0x0000000c0d0e7389 */ /* 0x00006400000c000b */
[----:B01----:R-:W-:Y:S01]  /*221e0*/  ENDCOLLECTIVE ;  /* 0x000000000000791b */ /* 0x003fe20003800000 */
.L_x_893:
        /* <DEDUP_REMOVED lines=15> */
.L_x_894:
[----:B------:R-:W-:Y:S02]  /*222e0*/  IMAD.MOV.U32 R13, RZ, RZ, R25 ;  /* 0x000000ffff0d7224 */ /* 0x000fe400078e0019 */
[----:B------:R-:W-:Y:S02]  /*222f0*/  IMAD.MOV.U32 R12, RZ, RZ, 0x2 ;  /* 0x00000002ff0c7424 */ /* 0x000fe400078e00ff */
[----:B------:R-:W-:-:S07]  /*22300*/  IMAD.MOV.U32 R2, RZ, RZ, R14 ;  /* 0x000000ffff027224 */ /* 0x000fce00078e000e */
[----:B------:R-:W-:Y:S05]  /*22310*/  WARPSYNC.COLLECTIVE R15, `(.L_x_895) ;  /* 0x000000000f087348 */ /* 0x000fea0003c00000 */
[----:B------:R0:W1:Y:S02]  /*22320*/  SHFL.IDX P6, R14, R13, R12, R11 ;  /* 0x0000000c0d0e7389 */ /* 0x00006400000c000b */
[----:B01----:R-:W-:Y:S01]  /*22330*/  ENDCOLLECTIVE ;  /* 0x000000000000791b */ /* 0x003fe20003800000 */
.L_x_895:
        /* <DEDUP_REMOVED lines=14> */
.L_x_896:
[----:B------:R-:W-:Y:S02]  /*22420*/  IMAD.MOV.U32 R13, RZ, RZ, R25 ;  /* 0x000000ffff0d7224 */ /* 0x000fe400078e0019 */
[----:B------:R-:W-:Y:S02]  /*22430*/  IMAD.MOV.U32 R12, RZ, RZ, 0x3 ;  /* 0x00000003ff0c7424 */ /* 0x000fe400078e00ff */
[----:B------:R-:W-:-:S07]  /*22440*/  IMAD.MOV.U32 R2, RZ, RZ, R14 ;  /* 0x000000ffff027224 */ /* 0x000fce00078e000e */
[----:B------:R-:W-:Y:S05]  /*22450*/  WARPSYNC.COLLECTIVE R15, `(.L_x_897) ;  /* 0x000000000f087348 */ /* 0x000fea0003c00000 */
[----:B------:R0:W1:Y:S02]  /*22460*/  SHFL.IDX P6, R14, R13, R12, R11 ;  /* 0x0000000c0d0e7389 */ /* 0x00006400000c000b */
[----:B01----:R-:W-:Y:S01]  /*22470*/  ENDCOLLECTIVE ;  /* 0x000000000000791b */ /* 0x003fe20003800000 */
.L_x_897:
        /* <DEDUP_REMOVED lines=14> */
.L_x_898:
[----:B------:R-:W-:Y:S02]  /*22560*/  IMAD.MOV.U32 R13, RZ, RZ, R25 ;  /* 0x000000ffff0d7224 */ /* 0x000fe400078e0019 */
[----:B------:R-:W-:Y:S01]  /*22570*/  IMAD.MOV.U32 R12, RZ, RZ, 0x4 ;  /* 0x00000004ff0c7424 */ /* 0x000fe200078e00ff */
[----:B------:R-:W-:-:S07]  /*22580*/  MOV R2, R14 ;  /* 0x0000000e00027202 */ /* 0x000fce0000000f00 */
[----:B------:R-:W-:Y:S05]  /*22590*/  WARPSYNC.COLLECTIVE R15, `(.L_x_899) ;  /* 0x000000000f087348 */ /* 0x000fea0003c00000 */
[----:B------:R0:W1:Y:S02]  /*225a0*/  SHFL.IDX P6, R14, R13, R12, R11 ;  /* 0x0000000c0d0e7389 */ /* 0x00006400000c000b */
[----:B01----:R-:W-:Y:S01]  /*225b0*/  ENDCOLLECTIVE ;  /* 0x000000000000791b */ /* 0x003fe20003800000 */
.L_x_899:
        /* <DEDUP_REMOVED lines=14> */
.L_x_900:
[----:B------:R-:W-:Y:S01]  /*226a0*/  MOV R13, R25 ;  /* 0x00000019000d7202 */ /* 0x000fe20000000f00 */
[----:B------:R-:W-:Y:S02]  /*226b0*/  IMAD.MOV.U32 R12, RZ, RZ, 0x5 ;  /* 0x00000005ff0c7424 */ /* 0x000fe400078e00ff */
[----:B------:R-:W-:-:S07]  /*226c0*/  IMAD.MOV.U32 R2, RZ, RZ, R14 ;  /* 0x000000ffff027224 */ /* 0x000fce00078e000e */
[----:B------:R-:W-:Y:S05]  /*226d0*/  WARPSYNC.COLLECTIVE R15, `(.L_x_901) ;  /* 0x000000000f087348 */ /* 0x000fea0003c00000 */
[----:B------:R0:W1:Y:S02]  /*226e0*/  SHFL.IDX P6, R14, R13, R12, R11 ;  /* 0x0000000c0d0e7389 */ /* 0x00006400000c000b */
[----:B01----:R-:W-:Y:S01]  /*226f0*/  ENDCOLLECTIVE ;  /* 0x000000000000791b */ /* 0x003fe20003800000 */
.L_x_901:
        /* <DEDUP_REMOVED lines=13> */
.L_x_902:
[----:B------:R-:W-:Y:S01]  /*227d0*/  @!PT LDS RZ, [RZ] ;  /* 0x00000000fffff984 */ /* 0x000fe20000000800 */
[----:B------:R-:W-:Y:S01]  /*227e0*/  @!PT LDS RZ, [RZ] ;  /* 0x00000000fffff984 */ /* 0x000fe20000000800 */
[----:B------:R-:W-:Y:S01]  /*227f0*/  @!PT LDS RZ, [RZ] ;  /* 0x00000000fffff984 */ /* 0x000fe20000000800 */
[----:B------:R0:W-:Y:S02]  /*22800*/  LDGSTS.E.BYPASS.LTC128B.128 [R4+0x5400], desc[UR60][R2.64+0x80], !P2 ;  /* 0x0540008002047fae */ /* 0x0001e4000d101d7c */
[----:B0-----:R-:W-:Y:S01]  /*22810*/  IMAD.MOV.U32 R2, RZ, RZ, R14 ;  /* 0x000000ffff027224 */ /* 0x001fe200078e000e */
[----:B------:R-:W-:Y:S06]  /*22820*/  BRA `(.L_x_903) ;  /* 0xffffffb000b47947 */ /* 0x000fec000383ffff */
.L_x_757:
[----:B0-----:R0:W1:Y:S02]  /*22830*/  SYNCS.PHASECHK.TRANS64.TRYWAIT P0, [R0+URZ+0x2a860], R3 ;  /* 0x02a86003000075a7 */ /* 0x001064000800017f */
[----:B-1----:R-:W-:Y:S05]  /*22840*/  @!P0 NANOSLEEP.SYNCS 0x989680 ;  /* 0x009896800000895d */ /* 0x002fea0003900000 */
[----:B------:R-:W1:Y:S02]  /*22850*/  @!P0 SYNCS.PHASECHK.TRANS64 P0, [R0+URZ+0x2a860], R3 ;  /* 0x02a86003000085a7 */ /* 0x000e64000800007f */
[----:B-1----:R-:W-:Y:S05]  /*22860*/  @!P0 BRA `(.L_x_757) ;  /* 0xfffffffc00f08947 */ /* 0x002fea000383ffff */
[----:B------:R-:W-:Y:S05]  /*22870*/  BRA `(.L_x_904) ;  /* 0xffffffb400d07947 */ /* 0x000fea000383ffff */
.L_x_758:
        /* <DEDUP_REMOVED lines=8> */
.L_x_906:
[----:B------:R-:W-:Y:S05]  /*22900*/  BSYNC B0 ;  /* 0x0000000000007941 */ /* 0x000fea0003800000 */
.L_x_905:
[----:B------:R-:W0:Y:S01]  /*22910*/  S2R R5, SR_TID.X ;  /* 0x0000000000057919 */ /* 0x000e220000002100 */
[----:B------:R-:W-:Y:S01]  /*22920*/  IMAD.MOV.U32 R13, RZ, RZ, R24 ;  /* 0x000000ffff0d7224 */ /* 0x000fe200078e0018 */
[C---:B------:R-:W-:Y:S01]  /*22930*/  LOP3.LUT R2, R30.reuse, 0x1, RZ, 0xc0, !PT ;  /* 0x000000011e027812 */ /* 0x040fe200078ec0ff */
[----:B------:R-:W-:Y:S01]  /*22940*/  IMAD.MOV.U32 R12, RZ, RZ, RZ ;  /* 0x000000ffff0c7224 */ /* 0x000fe200078e00ff */
[----:B------:R-:W-:Y:S01]  /*22950*/  LOP3.LUT P0, RZ, R30, 0x2, RZ, 0xc0, !PT ;  /* 0x000000021eff7812 */ /* 0x000fe2000780c0ff */
[----:B------:R-:W-:Y:S01]  /*22960*/  IMAD.MOV.U32 R11, RZ, RZ, 0x181f ;  /* 0x0000181fff0b7424 */ /* 0x000fe200078e00ff */
[----:B------:R-:W-:Y:S01]  /*22970*/  ISETP.NE.U32.AND P1, PT, R2, 0x1, PT ;  /* 0x000000010200780c */ /* 0x000fe20003f25070 */
[----:B------:R-:W-:Y:S01]  /*22980*/  IMAD.MOV.U32 R15, RZ, RZ, -0x1 ;  /* 0xffffffffff0f7424 */ /* 0x000fe200078e00ff */
[C---:B------:R-:W-:Y:S01]  /*22990*/  ISETP.LT.OR P4, PT, R6.reuse, 0x1, !P0 ;  /* 0x000000010600780c */ /* 0x040fe20004781670 */
[----:B------:R-:W-:Y:S01]  /*229a0*/  IMAD.MOV.U32 R3, RZ, RZ, R14 ;  /* 0x000000ffff037224 */ /* 0x000fe200078e000e */
[----:B------:R-:W-:Y:S01]  /*229b0*/  ISETP.LT.OR P3, PT, R6, 0x1, P1 ;  /* 0x000000010600780c */ /* 0x000fe20000f61670 */
[----:B------:R-:W-:-:S12]  /*229c0*/  IMAD R4, R4, 0x2, R22 ;  /* 0x0000000204047824 */ /* 0x000fd800078e0216 */
[----:B0-----:R-:W-:Y:S05]  /*229d0*/  WARPSYNC.COLLECTIVE R15, `(.L_x_907) ;  /* 0x000000000f087348 */ /* 0x001fea0003c00000 */
[----:B------:R1:W2:Y:S02]  /*229e0*/  SHFL.IDX P6, R14, R13, R12, R11 ;  /* 0x0000000c0d0e7389 */ /* 0x0002a400000c000b */
[----:B012---:R-:W-:Y:S01]  /*229f0*/  ENDCOLLECTIVE ;  /* 0x000000000000791b */ /* 0x007fe20003800000 */
.L_x_907:
[----:B------:R-:W-:Y:S02]  /*22a00*/  IMAD.MOV.U32 R13, RZ, RZ, R25 ;  /* 0x000000ffff0d7224 */ /* 0x000fe400078e0019 */
[----:B------:R-:W-:Y:S02]  /*22a10*/  IMAD.MOV.U32 R12, RZ, RZ, 0x1 ;  /* 0x00000001ff0c7424 */ /* 0x000fe400078e00ff */
[----:B------:R-:W-:-:S05]  /*22a20*/  IMAD.SHL.U32 R5, R5, 0x8, RZ ;  /* 0x0000000805057824 */ /* 0x000fca00078e00ff */
[----:B------:R-:W-:-:S05]  /*22a30*/  LOP3.LUT R5, R5, 0x38, RZ, 0xc0, !PT ;  /* 0x0000003805057812 */ /* 0x000fca00078ec0ff */
[----:B------:R-:W-:-:S05]  /*22a40*/  IMAD.SHL.U32 R5, R5, 0x2, RZ ;  /* 0x0000000205057824 */ /* 0x000fca00078e00ff */
[----:B------:R-:W-:-:S13]  /*22a50*/  IADD3 R2, P2, R14, R5, RZ ;  /* 0x000000050e027210 */ /* 0x000fda0007f5e0ff */
[----:B------:R-:W-:Y:S05]  /*22a60*/  WARPSYNC.COLLECTIVE R15, `(.L_x_908) ;  /* 0x000000000f087348 */ /* 0x000fea0003c00000 */
[----:B------:R0:W1:Y:S02]  /*22a70*/  SHFL.IDX P6, R14, R13, R12, R11 ;  /* 0x0000000c0d0e7389 */ /* 0x00006400000c000b */
[----:B01----:R-:W-:Y:S01]  /*22a80*/  ENDCOLLECTIVE ;  /* 0x000000000000791b */ /* 0x003fe20003800000 */
.L_x_908:
        /* <DEDUP_REMOVED lines=13> */
.L_x_909:
[----:B------:R-:W-:Y:S01]  /*22b60*/  IMAD.MOV.U32 R13, RZ, RZ, R25 ;  /* 0x000000ffff0d7224 */ /* 0x000fe200078e0019 */
[----:B------:R-:W-:Y:S02]  /*22b70*/  MOV R12, 0x2 ;  /* 0x00000002000c7802 */ /* 0x000fe40000000f00 */
[----:B------:R-:W-:-:S13]  /*22b80*/  IADD3 R2, P2, R14, R5, RZ ;  /* 0x000000050e027210 */ /* 0x000fda0007f5e0ff */
[----:B------:R-:W-:Y:S05]  /*22b90*/  WARPSYNC.COLLECTIVE R15, `(.L_x_910) ;  /* 0x000000000f087348 */ /* 0x000fea0003c00000 */
[----:B------:R0:W1:Y:S02]  /*22ba0*/  SHFL.IDX P6, R14, R13, R12, R11 ;  /* 0x0000000c0d0e7389 */ /* 0x00006400000c000b */
[----:B01----:R-:W-:Y:S01]  /*22bb0*/  ENDCOLLECTIVE ;  /* 0x000000000000791b */ /* 0x003fe20003800000 */
.L_x_910:
        /* <DEDUP_REMOVED lines=13> */
.L_x_911:
[----:B------:R-:W-:Y:S02]  /*22c90*/  IMAD.MOV.U32 R13, RZ, RZ, R25 ;  /* 0x000000ffff0d7224 */ /* 0x000fe400078e0019 */
[----:B------:R-:W-:Y:S02]  /*22ca0*/  IMAD.MOV.U32 R12, RZ, RZ, 0x3 ;  /* 0x00000003ff0c7424 */ /* 0x000fe400078e00ff */
[----:B------:R-:W-:-:S07]  /*22cb0*/  IMAD.MOV.U32 R10, RZ, RZ, R14 ;  /* 0x000000ffff0a7224 */ /* 0x000fce00078e000e */
[----:B------:R-:W-:Y:S05]  /*22cc0*/  WARPSYNC.COLLECTIVE R15, `(.L_x_912) ;  /* 0x000000000f087348 */ /* 0x000fea0003c00000 */
[----:B------:R0:W1:Y:S02]  /*22cd0*/  SHFL.IDX P6, R14, R13, R12, R11 ;  /* 0x0000000c0d0e7389 */ /* 0x00006400000c000b */
[----:B01----:R-:W-:Y:S01]  /*22ce0*/  ENDCOLLECTIVE ;  /* 0x000000000000791b */ /* 0x003fe20003800000 */
.L_x_912:
[----:B------:R-:W-:-:S05]  /*22cf0*/  IADD3 R2, P2, R10, R5, RZ ;  /* 0x000000050a027210 */ /* 0x000fca0007f5e0ff */
[----:B------:R-:W-:-:S05]  /*22d00*/  IMAD.X R3, RZ, RZ, R7, P2 ;  /* 0x000000ffff037224 */ /* 0x000fca00010e0607 */
[----:B------:R-:W-:Y:S01]  /*22d10*/  @!PT LDS RZ, [RZ] ;  /* 0x00000000fffff984 */ /* 0x000fe20000000800 */
[----:B------:R-:W-:Y:S01]  /*22d20*/  @!PT LDS RZ, [RZ] ;  /* 0x00000000fffff984 */ /* 0x000fe20000000800 */
[----:B------:R-:W-:Y:S01]  /*22d30*/  @!PT LDS RZ, [RZ] ;  /* 0x00000000fffff984 */ /* 0x000fe20000000800 */
[----:B------:R0:W-:Y:S01]  /*22d40*/  LDGSTS.E.BYPASS.LTC128B.128 [R4+0x1400], desc[UR60][R2.64], !P3 ;  /* 0x0140000002047fae */ /* 0x0001e2000d901d7c */
[----:B------:R-:W-:Y:S02]  /*22d50*/  MOV R13, R24 ;  /* 0x00000018000d7202 */ /* 0x000fe40000000f00 */
[C---:B------:R-:W-:Y:S01]  /*22d60*/  ISETP.LT.OR P3, PT, R6.reuse, 0x31, P1 ;  /* 0x000000310600780c */ /* 0x040fe20000f61670 */
[----:B------:R0:W-:Y:S01]  /*22d70*/  LDGSTS.E.BYPASS.LTC128B.128 [R4+0x4400], desc[UR60][R2.64+0x80], !P4 ;  /* 0x0440008002047fae */ /* 0x0001e2000e101d7c */
[----:B------:R-:W-:Y:S01]  /*22d80*/  ISETP.LT.OR P4, PT, R6, 0x31, !P0 ;  /* 0x000000310600780c */ /* 0x000fe20004781670 */
[----:B------:R-:W-:-:S12]  /*22d90*/  IMAD.MOV.U32 R8, RZ, RZ, R14 ;  /* 0x000000ffff087224 */ /* 0x000fd800078e000e */
[----:B0-----:R-:W-:Y:S05]  /*22da0*/  WARPSYNC.COLLECTIVE R15, `(.L_x_913) ;  /* 0x000000000f087348 */ /* 0x001fea0003c00000 */
[----:B------:R1:W2:Y:S02]  /*22db0*/  SHFL.IDX P6, R14, R13, R12, R11 ;  /* 0x0000000c0d0e7389 */ /* 0x0002a400000c000b */
[----:B012---:R-:W-:Y:S01]  /*22dc0*/  ENDCOLLECTIVE ;  /* 0x000000000000791b */ /* 0x007fe20003800000 */
.L_x_913:
[----:B------:R-:W-:Y:S02]  /*22dd0*/  IMAD.MOV.U32 R13, RZ, RZ, R25 ;  /* 0x000000ffff0d7224 */ /* 0x000fe400078e0019 */
[----:B------:R-:W-:Y:S01]  /*22de0*/  IMAD.MOV.U32 R12, RZ, RZ, 0x4 ;  /* 0x00000004ff0c7424 */ /* 0x000fe200078e00ff */
[----:B------:R-:W-:-:S13]  /*22df0*/  IADD3 R2, P2, R14, R5, RZ ;  /* 0x000000050e027210 */ /* 0x000fda0007f5e0ff */
[----:B------:R-:W-:Y:S05]  /*22e00*/  WARPSYNC.COLLECTIVE R15, `(.L_x_914) ;  /* 0x000000000f087348 */ /* 0x000fea0003c00000 */
[----:B------:R0:W1:Y:S02]  /*22e10*/  SHFL.IDX P6, R14, R13, R12, R11 ;  /* 0x0000000c0d0e7389 */ /* 0x00006400000c000b */
[----:B01----:R-:W-:Y:S01]  /*22e20*/  ENDCOLLECTIVE ;  /* 0x000000000000791b */ /* 0x003fe20003800000 */
.L_x_914:
        /* <DEDUP_REMOVED lines=13> */
.L_x_915:
[----:B------:R-:W-:Y:S01]  /*22f00*/  MOV R13, R25 ;  /* 0x00000019000d7202 */ /* 0x000fe20000000f00 */
[----:B------:R-:W-:Y:S02]  /*22f10*/  IMAD.MOV.U32 R12, RZ, RZ, 0x5 ;  /* 0x00000005ff0c7424 */ /* 0x000fe400078e00ff */
[----:B------:R-:W-:-:S07]  /*22f20*/  IMAD.MOV.U32 R10, RZ, RZ, R14 ;  /* 0x000000ffff0a7224 */ /* 0x000fce00078e000e */
[----:B------:R-:W-:Y:S05]  /*22f30*/  WARPSYNC.COLLECTIVE R15, `(.L_x_916) ;  /* 0x000000000f087348 */ /* 0x000fea0003c00000 */
[----:B------:R0:W1:Y:S02]  /*22f40*/  SHFL.IDX P6, R14, R13, R12, R11 ;  /* 0x0000000c0d0e7389 */ /* 0x00006400000c000b */
[----:B01----:R-:W-:Y:S01]  /*22f50*/  ENDCOLLECTIVE ;  /* 0x000000000000791b */ /* 0x003fe20003800000 */
.L_x_916:
        /* <DEDUP_REMOVED lines=12> */
.L_x_917:
[----:B------:R-:W-:Y:S05]  /*23020*/  BRA `(.L_x_918) ;  /* 0xffffffb000cc7947 */ /* 0x000fea000383ffff */
.L_x_763:
[----:B------:R-:W-:Y:S01]  /*23030*/  BSSY B0, `(.L_x_919) ;  /* 0x0000008000007945 */ /* 0x000fe20003800000 */
[----:B------:R-:W-:Y:S02]  /*23040*/  IMAD.MOV.U32 R13, RZ, RZ, R16 ;  /* 0x000000ffff0d7224 */ /* 0x000fe400078e0010 */
[----:B------:R-:W-:Y:S02]  /*23050*/  IMAD.MOV.U32 R12, RZ, RZ, RZ ;  /* 0x000000ffff0c7224 */ /* 0x000fe400078e00ff */
[----:B------:R-:W-:Y:S02]  /*23060*/  IMAD.MOV.U32 R11, RZ, RZ, 0x1f ;  /* 0x0000001fff0b7424 */ /* 0x000fe400078e00ff */
[----:B------:R-:W-:-:S07]  /*23070*/  IMAD.MOV.U32 R15, RZ, RZ, -0x1 ;  /* 0xffffffffff0f7424 */ /* 0x000fce00078e00ff */
[----:B0-----:R-:W-:Y:S05]  /*23080*/  WARPSYNC.COLLECTIVE R15, `(.L_x_920) ;  /* 0x000000000f087348 */ /* 0x001fea0003c00000 */
[----:B------:R1:W2:Y:S02]  /*23090*/  SHFL.IDX P6, R14, R13, R12, R11 ;  /* 0x0000000c0d0e7389 */ /* 0x0002a400000c000b */
[----:B012---:R-:W-:Y:S01]  /*230a0*/  ENDCOLLECTIVE ;  /* 0x000000000000791b */ /* 0x007fe20003800000 */
.L_x_920:
[----:B------:R-:W-:Y:S05]  /*230b0*/  BSYNC B0 ;  /* 0x0000000000007941 */ /* 0x000fea0003800000 */
.L_x_919:
[----:B------:R-:W-:Y:S01]  /*230c0*/  IMAD.MOV.U32 R13, RZ, RZ, R16 ;  /* 0x000000ffff0d7224 */ /* 0x000fe200078e0010 */
[----:B------:R-:W-:Y:S01]  /*230d0*/  MOV R5, R14 ;  /* 0x0000000e00057202 */ /* 0x000fe20000000f00 */
[----:B------:R-:W-:Y:S02]  /*230e0*/  IMAD.MOV.U32 R12, RZ, RZ, 0x1 ;  /* 0x00000001ff0c7424 */ /* 0x000fe400078e00ff */
[----:B------:R-:W-:Y:S02]  /*230f0*/  IMAD.MOV.U32 R11, RZ, RZ, 0x1f ;  /* 0x0000001fff0b7424 */ /* 0x000fe400078e00ff */
[----:B------:R-:W-:Y:S02]  /*23100*/  IMAD.MOV.U32 R15, RZ, RZ, -0x1 ;  /* 0xffffffffff0f7424 */ /* 0x000fe400078e00ff */
[----:B------:R-:W-:-:S07]  /*23110*/  IMAD.IADD R7, R19, 0x1, R8 ;  /* 0x0000000113077824 */ /* 0x000fce00078e0208 */
[----:B------:R-:W-:Y:S05]  /*23120*/  WARPSYNC.COLLECTIVE R15, `(.L_x_921) ;  /* 0x000000000f087348 */ /* 0x000fea0003c00000 */
[----:B------:R0:W1:Y:S02]  /*23130*/  SHFL.IDX P6, R14, R13, R12, R11 ;  /* 0x0000000c0d0e7389 */ /* 0x00006400000c000b */
[----:B01----:R-:W-:Y:S01]  /*23140*/  ENDCOLLECTIVE ;  /* 0x000000000000791b */ /* 0x003fe20003800000 */
.L_x_921:
        /* <DEDUP_REMOVED lines=18> */
.L_x_922:
[----:B------:R-:W-:Y:S01]  /*23270*/  IMAD.MOV.U32 R12, RZ, RZ, 0x2 ;  /* 0x00000002ff0c7424 */ /* 0x000fe200078e00ff */
[----:B------:R-:W-:-:S05]  /*23280*/  SEL R7, R14, RZ, P1 ;  /* 0x000000ff0e077207 */ /* 0x000fca0000800000 */
[----:B------:R-:W-:-:S04]  /*23290*/  IMAD.IADD R6, R4, 0x1, R7 ;  /* 0x0000000104067824 */ /* 0x000fc800078e0207 */
[----:B------:R-:W-:-:S07]  /*232a0*/  IMAD.MOV.U32 R13, RZ, RZ, R6 ;  /* 0x000000ffff0d7224 */ /* 0x000fce00078e0006 */
[----:B------:R-:W-:Y:S05]  /*232b0*/  WARPSYNC.COLLECTIVE R15, `(.L_x_923) ;  /* 0x000000000f087348 */ /* 0x000fea0003c00000 */
[----:B------:R0:W1:Y:S02]  /*232c0*/  SHFL.UP P6, R14, R13, R12, R11 ;  /* 0x0400000c0d0e7389 */ /* 0x00006400000c000b */
[----:B01----:R-:W-:Y:S01]  /*232d0*/  ENDCOLLECTIVE ;  /* 0x000000000000791b */ /* 0x003fe20003800000 */
.L_x_923:
[----:B------:R-:W-:Y:S02]  /*232e0*/  MOV R12, 0x4 ;  /* 0x00000004000c7802 */ /* 0x000fe40000000f00 */
[----:B------:R-:W-:-:S05]  /*232f0*/  SEL R7, R14, RZ, P2 ;  /* 0x000000ff0e077207 */ /* 0x000fca0001000000 */
[----:B------:R-:W-:-:S04]  /*23300*/  IMAD.IADD R7, R6, 0x1, R7 ;  /* 0x0000000106077824 */ /* 0x000fc800078e0207 */
[----:B------:R-:W-:-:S07]  /*23310*/  IMAD.MOV.U32 R13, RZ, RZ, R7 ;  /* 0x000000ffff0d7224 */ /* 0x000fce00078e0007 */
[----:B------:R-:W-:Y:S05]  /*23320*/  WARPSYNC.COLLECTIVE R15, `(.L_x_924) ;  /* 0x000000000f087348 */ /* 0x000fea0003c00000 */
[----:B------:R0:W1:Y:S02]  /*23330*/  SHFL.UP P6, R14, R13, R12, R11 ;  /* 0x0400000c0d0e7389 */ /* 0x00006400000c000b */
[----:B01----:R-:W-:Y:S01]  /*23340*/  ENDCOLLECTIVE ;  /* 0x000000000000791b */ /* 0x003fe20003800000 */
.L_x_924:
[----:B------:R-:W-:Y:S01]  /*23350*/  IMAD.MOV.U32 R12, RZ, RZ, 0x8 ;  /* 0x00000008ff0c7424 */ /* 0x000fe200078e00ff */
[----:B------:R-:W-:-:S05]  /*23360*/  SEL R2, R14, RZ, P3 ;  /* 0x000000ff0e027207 */ /* 0x000fca0001800000 */
[----:B------:R-:W-:-:S04]  /*23370*/  IMAD.IADD R2, R7, 0x1, R2 ;  /* 0x0000000107027824 */ /* 0x000fc800078e0202 */
[----:B------:R-:W-:-:S07]  /*23380*/  IMAD.MOV.U32 R13, RZ, RZ, R2 ;  /* 0x000000ffff0d7224 */ /* 0x000fce00078e0002 */
[----:B------:R-:W-:Y:S05]  /*23390*/  WARPSYNC.COLLECTIVE R15, `(.L_x_925) ;  /* 0x000000000f087348 */ /* 0x000fea0003c00000 */
[----:B------:R0:W1:Y:S02]  /*233a0*/  SHFL.UP P6, R14, R13, R12, R11 ;  /* 0x0400000c0d0e7389 */ /* 0x00006400000c000b */
[----:B01----:R-:W-:Y:S01]  /*233b0*/  ENDCOLLECTIVE ;  /* 0x000000000000791b */ /* 0x003fe20003800000 */
.L_x_925:
[----:B------:R-:W-:Y:S01]  /*233c0*/  IMAD.MOV.U32 R12, RZ, RZ, 0x10 ;  /* 0x00000010ff0c7424 */ /* 0x000fe200078e00ff */
[----:B------:R-:W-:-:S05]  /*233d0*/  SEL R3, R14, RZ, P4 ;  /* 0x000000ff0e037207 */ /* 0x000fca0002000000 */
[----:B------:R-:W-:-:S04]  /*233e0*/  IMAD.IADD R3, R2, 0x1, R3 ;  /* 0x0000000102037824 */ /* 0x000fc800078e0203 */
[----:B------:R-:W-:-:S07]  /*233f0*/  IMAD.MOV.U32 R13, RZ, RZ, R3 ;  /* 0x000000ffff0d7224 */ /* 0x000fce00078e0003 */
[----:B------:R-:W-:Y:S05]  /*23400*/  WARPSYNC.COLLECTIVE R15, `(.L_x_926) ;  /* 0x000000000f087348 */ /* 0x000fea0003c00000 */
[----:B------:R0:W1:Y:S02]  /*23410*/  SHFL.UP P6, R14, R13, R12, R11 ;  /* 0x0400000c0d0e7389 */ /* 0x00006400000c000b */
[----:B01----:R-:W-:Y:S01]  /*23420*/  ENDCOLLECTIVE ;  /* 0x000000000000791b */ /* 0x003fe20003800000 */
.L_x_926:
        /* <DEDUP_REMOVED lines=8> */
.L_x_927:
[----:B------:R-:W-:Y:S05]  /*234b0*/  BRA `(.L_x_928) ;  /* 0xffffffb000d47947 */ /* 0x000fea000383ffff */
.L_x_768:
[----:B------:R-:W-:Y:S01]  /*234c0*/  BSSY B0, `(.L_x_929) ;  /* 0x0000008000007945 */ /* 0x000fe20003800000 */
[----:B-----5:R-:W-:Y:S02]  /*234d0*/  IMAD.MOV.U32 R13, RZ, RZ, R4 ;  /* 0x000000ffff0d7224 */ /* 0x020fe400078e0004 */
[----:B------:R-:W-:Y:S02]  /*234e0*/  IMAD.MOV.U32 R12, RZ, RZ, 0x1 ;  /* 0x00000001ff0c7424 */ /* 0x000fe400078e00ff */
[----:B------:R-:W-:Y:S02]  /*234f0*/  IMAD.MOV.U32 R11, RZ, RZ, RZ ;  /* 0x000000ffff0b7224 */ /* 0x000fe400078e00ff */
[----:B------:R-:W-:-:S07]  /*23500*/  IMAD.MOV.U32 R15, RZ, RZ, -0x1 ;  /* 0xffffffffff0f7424 */ /* 0x000fce00078e00ff */
[----:B0-----:R-:W-:Y:S05]  /*23510*/  WARPSYNC.COLLECTIVE R15, `(.L_x_930) ;  /* 0x000000000f087348 */ /* 0x001fea0003c00000 */
[----:B------:R1:W2:Y:S02]  /*23520*/  SHFL.UP P6, R14, R13, R12, R11 ;  /* 0x0400000c0d0e7389 */ /* 0x0002a400000c000b */
[----:B012---:R-:W-:Y:S01]  /*23530*/  ENDCOLLECTIVE ;  /* 0x000000000000791b */ /* 0x007fe20003800000 */
.L_x_930:
[----:B------:R-:W-:Y:S05]  /*23540*/  BSYNC B0 ;  /* 0x0000000000007941 */ /* 0x000fea0003800000 */
.L_x_929:
        /* <DEDUP_REMOVED lines=8> */
.L_x_931:
[----:B------:R-:W-:Y:S01]  /*235d0*/  IMAD.MOV.U32 R12, RZ, RZ, 0x4 ;  /* 0x00000004ff0c7424 */ /* 0x000fe200078e00ff */
[----:B------:R-:W-:-:S05]  /*235e0*/  SEL R0, R14, RZ, P2 ;  /* 0x000000ff0e007207 */ /* 0x000fca0001000000 */
[----:B------:R-:W-:-:S04]  /*235f0*/  IMAD.IADD R0, R13, 0x1, R0 ;  /* 0x000000010d007824 */ /* 0x000fc800078e0200 */
[----:B------:R-:W-:-:S07]  /*23600*/  IMAD.MOV.U32 R13, RZ, RZ, R0 ;  /* 0x000000ffff0d7224 */ /* 0x000fce00078e0000 */
[----:B------:R-:W-:Y:S05]  /*23610*/  WARPSYNC.COLLECTIVE R15, `(.L_x_932) ;  /* 0x000000000f087348 */ /* 0x000fea0003c00000 */
[----:B------:R0:W1:Y:S02]  /*23620*/  SHFL.UP P6, R14, R13, R12, R11 ;  /* 0x0400000c0d0e7389 */ /* 0x00006400000c000b */
[----:B01----:R-:W-:Y:S01]  /*23630*/  ENDCOLLECTIVE ;  /* 0x000000000000791b */ /* 0x003fe20003800000 */
.L_x_932:
[----:B------:R-:W-:Y:S02]  /*23640*/  MOV R12, 0x8 ;  /* 0x00000008000c7802 */ /* 0x000fe40000000f00 */
[----:B------:R-:W-:-:S05]  /*23650*/  SEL R3, R14, RZ, P3 ;  /* 0x000000ff0e037207 */ /* 0x000fca0001800000 */
[----:B------:R-:W-:-:S04]  /*23660*/  IMAD.IADD R2, R0, 0x1, R3 ;  /* 0x0000000100027824 */ /* 0x000fc800078e0203 */
[----:B------:R-:W-:-:S07]  /*23670*/  IMAD.MOV.U32 R13, RZ, RZ, R2 ;  /* 0x000000ffff0d7224 */ /* 0x000fce00078e0002 */
[----:B------:R-:W-:Y:S05]  /*23680*/  WARPSYNC.COLLECTIVE R15, `(.L_x_933) ;  /* 0x000000000f087348 */ /* 0x000fea0003c00000 */
[----:B------:R0:W1:Y:S02]  /*23690*/  SHFL.UP P6, R14, R13, R12, R11 ;  /* 0x0400000c0d0e7389 */ /* 0x00006400000c000b */
[----:B01----:R-:W-:Y:S01]  /*236a0*/  ENDCOLLECTIVE ;  /* 0x000000000000791b */ /* 0x003fe20003800000 */
.L_x_933:
[----:B------:R-:W-:Y:S01]  /*236b0*/  IMAD.MOV.U32 R12, RZ, RZ, 0x10 ;  /* 0x00000010ff0c7424 */ /* 0x000fe200078e00ff */
[----:B------:R-:W-:-:S05]  /*236c0*/  SEL R3, R14, RZ, P4 ;  /* 0x000000ff0e037207 */ /* 0x000fca0002000000 */
[----:B------:R-:W-:-:S04]  /*236d0*/  IMAD.IADD R3, R2, 0x1, R3 ;  /* 0x0000000102037824 */ /* 0x000fc800078e0203 */
[----:B------:R-:W-:-:S07]  /*236e0*/  IMAD.MOV.U32 R13, RZ, RZ, R3 ;  /* 0x000000ffff0d7224 */ /* 0x000fce00078e0003 */
[----:B------:R-:W-:Y:S05]  /*236f0*/  WARPSYNC.COLLECTIVE R15, `(.L_x_934) ;  /* 0x000000000f087348 */ /* 0x000fea0003c00000 */
[----:B------:R0:W1:Y:S02]  /*23700*/  SHFL.UP P6, R14, R13, R12, R11 ;  /* 0x0400000c0d0e7389 */ /* 0x00006400000c000b */
[----:B01----:R-:W-:Y:S01]  /*23710*/  ENDCOLLECTIVE ;  /* 0x000000000000791b */ /* 0x003fe20003800000 */
.L_x_934:
[----:B------:R-:W-:Y:S02]  /*23720*/  IMAD.MOV.U32 R12, RZ, RZ, 0x1f ;  /* 0x0000001fff0c7424 */ /* 0x000fe400078e00ff */
[----:B------:R-:W-:Y:S01]  /*23730*/  IMAD.MOV.U32 R11, RZ, RZ, 0x1f ;  /* 0x0000001fff0b7424 */ /* 0x000fe200078e00ff */
[----:B------:R-:W-:-:S05]  /*23740*/  SEL R2, R14, RZ, P5 ;  /* 0x000000ff0e027207 */ /* 0x000fca0002800000 */
[----:B------:R-:W-:-:S04]  /*23750*/  IMAD.IADD R2, R3, 0x1, R2 ;  /* 0x0000000103027824 */ /* 0x000fc800078e0202 */
[----:B------:R-:W-:-:S07]  /*23760*/  IMAD.MOV.U32 R13, RZ, RZ, R2 ;  /* 0x000000ffff0d7224 */ /* 0x000fce00078e0002 */
[----:B------:R-:W-:Y:S05]  /*23770*/  WARPSYNC.COLLECTIVE R15, `(.L_x_935) ;  /* 0x000000000f087348 */ /* 0x000fea0003c00000 */
[----:B------:R0:W1:Y:S02]  /*23780*/  SHFL.IDX P6, R14, R13, R12, R11 ;  /* 0x0000000c0d0e7389 */ /* 0x00006400000c000b */
[----:B01----:R-:W-:Y:S01]  /*23790*/  ENDCOLLECTIVE ;  /* 0x000000000000791b */ /* 0x003fe20003800000 */
.L_x_935:
[----:B------:R-:W-:Y:S05]  /*237a0*/  BRA `(.L_x_936) ;  /* 0xffffffb000b47947 */ /* 0x000fea000383ffff */
.L_x_770:
[----:B------:R-:W-:Y:S01]  /*237b0*/  BSSY B0, `(.L_x_937) ;  /* 0x0000006000007945 */ /* 0x000fe20003800000 */
[----:B------:R-:W-:Y:S02]  /*237c0*/  PLOP3.LUT P6, PT, P6, PT, PT, 0x8, 0x0 ;  /* 0x000000000000781c */ /* 0x000fe400037ce170 */
[----:B------:R-:W-:-:S11]  /*237d0*/  MOV R15, 0xffffffff ;  /* 0xffffffff000f7802 */ /* 0x000fd60000000f00 */
[----:B0-----:R-:W-:Y:S05]  /*237e0*/  WARPSYNC.COLLECTIVE R15, `(.L_x_938) ;  /* 0x000000000f087348 */ /* 0x001fea0003c00000 */
[----:B------:R-:W-:Y:S01]  /*237f0*/  VOTE.ANY R14, PT, P6 ;  /* 0x00000000000e7806 */ /* 0x000fe200030e0100 */
[----:B0-----:R-:W-:Y:S06]  /*23800*/  ENDCOLLECTIVE ;  /* 0x000000000000791b */ /* 0x001fec0003800000 */
.L_x_938:
[----:B------:R-:W-:Y:S05]  /*23810*/  BSYNC B0 ;  /* 0x0000000000007941 */ /* 0x000fea0003800000 */
.L_x_937:
[----:B------:R-:W-:Y:S02]  /*23820*/  IMAD.MOV.U32 R3, RZ, RZ, R14 ;  /* 0x000000ffff037224 */ /* 0x000fe400078e000e */
[----:B------:R-:W-:Y:S02]  /*23830*/  IMAD.MOV.U32 R13, RZ, RZ, R4 ;  /* 0x000000ffff0d7224 */ /* 0x000fe400078e0004 */
[----:B------:R-:W0:Y:S01]  /*23840*/  POPC R0, R3 ;  /* 0x0000000300007309 */ /* 0x000e220000000000 */
[----:B------:R-:W-:Y:S02]  /*23850*/  IMAD.MOV.U32 R11, RZ, RZ, 0x1f ;  /* 0x0000001fff0b7424 */ /* 0x000fe400078e00ff */
[----:B------:R-:W-:Y:S02]  /*23860*/  IMAD.MOV.U32 R15, RZ, RZ, -0x1 ;  /* 0xffffffffff0f7424 */ /* 0x000fe400078e00ff */
[----:B0-----:R-:W-:-:S07]  /*23870*/  IMAD.MOV.U32 R12, RZ, RZ, R0 ;  /* 0x000000ffff0c7224 */ /* 0x001fce00078e0000 */
[----:B------:R-:W-:Y:S05]  /*23880*/  WARPSYNC.COLLECTIVE R15, `(.L_x_939) ;  /* 0x000000000f087348 */ /* 0x000fea0003c00000 */
[----:B------:R0:W1:Y:S02]  /*23890*/  SHFL.IDX P6, R14, R13, R12, R11 ;  /* 0x0000000c0d0e7389 */ /* 0x00006400000c000b */
[----:B01----:R-:W-:Y:S01]  /*238a0*/  ENDCOLLECTIVE ;  /* 0x000000000000791b */ /* 0x003fe20003800000 */
.L_x_939:
[----:B------:R-:W-:Y:S01]  /*238b0*/  IMAD.MOV.U32 R4, RZ, RZ, R14 ;  /* 0x000000ffff047224 */ /* 0x000fe200078e000e */
[----:B------:R-:W-:Y:S06]  /*238c0*/  BRA `(.L_x_940) ;  /* 0xffffffb000a47947 */ /* 0x000fec000383ffff */
.L_x_772:
[----:B------:R-:W-:Y:S01]  /*238d0*/  BSSY B0, `(.L_x_941) ;  /* 0x0000007000007945 */ /* 0x000fe20003800000 */
[----:B------:R-:W-:Y:S01]  /*238e0*/  IMAD.MOV.U32 R13, RZ, RZ, R2 ;  /* 0x000000ffff0d7224 */ /* 0x000fe200078e0002 */
[----:B------:R-:W-:Y:S01]  /*238f0*/  MOV R11, 0x1f ;  /* 0x0000001f000b7802 */ /* 0x000fe20000000f00 */
[----:B------:R-:W-:-:S07]  /*23900*/  IMAD.MOV.U32 R15, RZ, RZ, -0x1 ;  /* 0xffffffffff0f7424 */ /* 0x000fce00078e00ff */
[----:B012---:R-:W-:Y:S05]  /*23910*/  WARPSYNC.COLLECTIVE R15, `(.L_x_942) ;  /* 0x000000000f087348 */ /* 0x007fea0003c00000 */
[----:B------:R3:W4:Y:S02]  /*23920*/  SHFL.IDX P6, R14, R13, R12, R11 ;  /* 0x0000000c0d0e7389 */ /* 0x00072400000c000b */
[----:B01234-:R-:W-:Y:S01]  /*23930*/  ENDCOLLECTIVE ;  /* 0x000000000000791b */ /* 0x01ffe20003800000 */
.L_x_942:
[----:B------:R-:W-:Y:S05]  /*23940*/  BSYNC B0 ;  /* 0x0000000000007941 */ /* 0x000fea0003800000 */
.L_x_941:
[----:B------:R-:W-:Y:S05]  /*23950*/  BRA `(.L_x_771) ;  /* 0xffffffb0009c7947 */ /* 0x000fea000383ffff */
.L_x_776:
[----:B0-----:R0:W1:Y:S02]  /*23960*/  SYNCS.PHASECHK.TRANS64.TRYWAIT P0, [R5+URZ+0x2a820], R0 ;  /* 0x02a82000050075a7 */ /* 0x001064000800017f */
[----:B-1----:R-:W-:Y:S05]  /*23970*/  @!P0 NANOSLEEP.SYNCS 0x989680 ;  /* 0x009896800000895d */ /* 0x002fea0003900000 */
[----:B------:R-:W1:Y:S02]  /*23980*/  @!P0 SYNCS.PHASECHK.TRANS64 P0, [R5+URZ+0x2a820], R0 ;  /* 0x02a82000050085a7 */ /* 0x000e64000800007f */
[----:B-1----:R-:W-:Y:S05]  /*23990*/  @!P0 BRA `(.L_x_776) ;  /* 0xfffffffc00f08947 */ /* 0x002fea000383ffff */
[----:B------:R-:W-:Y:S05]  /*239a0*/  BRA `(.L_x_943) ;  /* 0xffffffb400887947 */ /* 0x000fea000383ffff */
.L_x_777:
[----:B------:R-:W1:Y:S01]  /*239b0*/  S2R R2, SR_TID.X ;  /* 0x0000000000027919 */ /* 0x000e620000002100 */
[----:B------:R-:W-:Y:S01]  /*239c0*/  BSSY B0, `(.L_x_944) ;  /* 0x000000a000007945 */ /* 0x000fe20003800000 */
[----:B------:R-:W-:Y:S02]  /*239d0*/  IMAD.MOV.U32 R12, RZ, RZ, RZ ;  /* 0x000000ffff0c7224 */ /* 0x000fe400078e00ff */
[----:B------:R-:W-:Y:S02]  /*239e0*/  IMAD.MOV.U32 R11, RZ, RZ, 0x1f ;  /* 0x0000001fff0b7424 */ /* 0x000fe400078e00ff */
[----:B------:R-:W-:Y:S01]  /*239f0*/  IMAD.MOV.U32 R15, RZ, RZ, -0x1 ;  /* 0xffffffffff0f7424 */ /* 0x000fe200078e00ff */
[----:B-1----:R-:W-:-:S04]  /*23a00*/  SHF.R.U32.HI R2, RZ, 0x5, R2 ;  /* 0x00000005ff027819 */ /* 0x002fc80000011602 */
[----:B------:R-:W-:-:S05]  /*23a10*/  LOP3.LUT R2, R2, 0x3, RZ, 0xc0, !PT ;  /* 0x0000000302027812 */ /* 0x000fca00078ec0ff */
[----:B------:R-:W-:-:S07]  /*23a20*/  IMAD.MOV.U32 R13, RZ, RZ, R2 ;  /* 0x000000ffff0d7224 */ /* 0x000fce00078e0002 */
[----:B0-2---:R-:W-:Y:S05]  /*23a30*/  WARPSYNC.COLLECTIVE R15, `(.L_x_945) ;  /* 0x000000000f087348 */ /* 0x005fea0003c00000 */
[----:B------:R1:W3:Y:S02]  /*23a40*/  SHFL.IDX P6, R14, R13, R12, R11 ;  /* 0x0000000c0d0e7389 */ /* 0x0002e400000c000b */
[----:B0123--:R-:W-:Y:S01]  /*23a50*/  ENDCOLLECTIVE ;  /* 0x000000000000791b */ /* 0x00ffe20003800000 */
.L_x_945:
[----:B------:R-:W-:Y:S05]  /*23a60*/  BSYNC B0 ;  /* 0x0000000000007941 */ /* 0x000fea0003800000 */
.L_x_944:
[----:B------:R-:W-:Y:S05]  /*23a70*/  BRA `(.L_x_946) ;  /* 0xffffffb400707947 */ /* 0x000fea000383ffff */
.L_x_778:
[----:B------:R-:W-:Y:S01]  /*23a80*/  BSSY B0, `(.L_x_947) ;  /* 0x0000006000007945 */ /* 0x000fe20003800000 */
[----:B------:R-:W-:-:S07]  /*23a90*/  IMAD.MOV.U32 R15, RZ, RZ, -0x1 ;  /* 0xffffffffff0f7424 */ /* 0x000fce00078e00ff */
[----:B0-2---:R-:W-:Y:S05]  /*23aa0*/  WARPSYNC.COLLECTIVE R15, `(.L_x_948) ;  /* 0x000000000f0c7348 */ /* 0x005fea0003c00000 */
[----:B------:R-:W-:Y:S02]  /*23ab0*/  ELECT P6, UR62, PT ;  /* 0x00000000003e782f */ /* 0x000fe400038c0000 */
[----:B------:R-:W-:Y:S01]  /*23ac0*/  MOV R14, UR62 ;  /* 0x0000003e000e7c02 */ /* 0x000fe20008000f00 */
[----:B0-2---:R-:W-:Y:S10]  /*23ad0*/  ENDCOLLECTIVE ;  /* 0x000000000000791b */ /* 0x005ff40003800000 */
.L_x_948:
[----:B------:R-:W-:Y:S05]  /*23ae0*/  BSYNC B0 ;  /* 0x0000000000007941 */ /* 0x000fea0003800000 */
.L_x_947:
[----:B------:R-:W-:Y:S05]  /*23af0*/  BRA `(.L_x_949) ;  /* 0xffffffb400647947 */ /* 0x000fea000383ffff */
.L_x_780:
[----:B0-----:R0:W1:Y:S02]  /*23b00*/  SYNCS.PHASECHK.TRANS64.TRYWAIT P1, [R3+URZ+0x2a840], R2 ;  /* 0x02a84002030075a7 */ /* 0x001064000802017f */
[----:B-1----:R-:W-:Y:S05]  /*23b10*/  @!P1 NANOSLEEP.SYNCS 0x989680 ;  /* 0x009896800000995d */ /* 0x002fea0003900000 */
[----:B------:R-:W1:Y:S02]  /*23b20*/  @!P1 SYNCS.PHASECHK.TRANS64 P1, [R3+URZ+0x2a840], R2 ;  /* 0x02a84002030095a7 */ /* 0x000e64000802007f */
[----:B-1----:R-:W-:Y:S05]  /*23b30*/  @!P1 BRA `(.L_x_780) ;  /* 0xfffffffc00f09947 */ /* 0x002fea000383ffff */
[----:B------:R-:W-:Y:S05]  /*23b40*/  BRA `(.L_x_950) ;  /* 0xffffffb4008c7947 */ /* 0x000fea000383ffff */
.L_x_782:
[----:B-1----:R1:W3:Y:S02]  /*23b50*/  SYNCS.PHASECHK.TRANS64.TRYWAIT P1, [R5+URZ+0x2a840], R0 ;  /* 0x02a84000050075a7 */ /* 0x0022e4000802017f */
[----:B---3--:R-:W-:Y:S05]  /*23b60*/  @!P1 NANOSLEEP.SYNCS 0x989680 ;  /* 0x009896800000995d */ /* 0x008fea0003900000 */
[----:B------:R-:W3:Y:S02]  /*23b70*/  @!P1 SYNCS.PHASECHK.TRANS64 P1, [R5+URZ+0x2a840], R0 ;  /* 0x02a84000050095a7 */ /* 0x000ee4000802007f */
[----:B---3--:R-:W-:Y:S05]  /*23b80*/  @!P1 BRA `(.L_x_782) ;  /* 0xfffffffc00f09947 */ /* 0x008fea000383ffff */
[----:B------:R-:W-:Y:S05]  /*23b90*/  BRA `(.L_x_951) ;  /* 0xffffffb400987947 */ /* 0x000fea000383ffff */
.L_x_784:
[----:B---3--:R3:W4:Y:S02]  /*23ba0*/  SYNCS.PHASECHK.TRANS64.TRYWAIT P1, [R3+URZ+0x2a860], R2 ;  /* 0x02a86002030075a7 */ /* 0x008724000802017f */
[----:B----4-:R-:W-:Y:S05]  /*23bb0*/  @!P1 NANOSLEEP.SYNCS 0x989680 ;  /* 0x009896800000995d */ /* 0x010fea0003900000 */
[----:B------:R-:W4:Y:S02]  /*23bc0*/  @!P1 SYNCS.PHASECHK.TRANS64 P1, [R3+URZ+0x2a860], R2 ;  /* 0x02a86002030095a7 */ /* 0x000f24000802007f */
[----:B----4-:R-:W-:Y:S05]  /*23bd0*/  @!P1 BRA `(.L_x_784) ;  /* 0xfffffffc00f09947 */ /* 0x010fea000383ffff */
[----:B------:R-:W-:Y:S05]  /*23be0*/  BRA `(.L_x_952) ;  /* 0xffffffb400947947 */ /* 0x000fea000383ffff */
.L_x_953:
        /* <DEDUP_REMOVED lines=9> */
.L_x_15635:


//--------------------- .text._ZN7cutlass13device_kernelIN5flash11enable_sm90INS1_16FlashAttnFwdSm90INS1_25CollectiveMainloopFwdSm90ILi2EN4cute5tupleIJNS5_1CILi1EEES8_S8_EEENS6_IJNS7_ILi128EEENS7_ILi96EEENS7_ILi192EEEEEELi128ENS_10bfloat16_tEfNS_4arch4Sm90ELb0ELb1ELb1ELb0ELb1ELb0ELb0ELb1ELb1ELb1ELb0ELb0EEENS1_21CollectiveEpilogueFwdINS6_IJSA_SA_SB_EEES9_SE_SG_Li256ELb0ELb1ELb0ELb0EEENS1_30DynamicPersistentTileSchedulerILi256ELi128ELb0ELb1ELb1EEEEEEEEEvNT_6ParamsE --------------------------
	.section	.text._ZN7cutlass13device_kernelIN5flash11enable_sm90INS1_16FlashAttnFwdSm90INS1_25CollectiveMainloopFwdSm90ILi2EN4cute5tupleIJNS5_1CILi1EEES8_S8_EEENS6_IJNS7_ILi128EEENS7_ILi96EEENS7_ILi192EEEEEELi128ENS_10bfloat16_tEfNS_4arch4Sm90ELb0ELb1ELb1ELb0ELb1ELb0ELb0ELb1ELb1ELb1ELb0ELb0EEENS1_21CollectiveEpilogueFwdINS6_IJSA_SA_SB_EEES9_SE_SG_Li256ELb0ELb1ELb0ELb0EEENS1_30DynamicPersistentTileSchedulerILi256ELi128ELb0ELb1ELb1EEEEEEEEEvNT_6ParamsE,"ax",@progbits
	.align	128
.text._ZN7cutlass13device_kernelIN5flash11enable_sm90INS1_16FlashAttnFwdSm90INS1_25CollectiveMainloopFwdSm90ILi2EN4cute5tupleIJNS5_1CILi1EEES8_S8_EEENS6_IJNS7_ILi128EEENS7_ILi96EEENS7_ILi192EEEEEELi128ENS_10bfloat16_tEfNS_4arch4Sm90ELb0ELb1ELb1ELb0ELb1ELb0ELb0ELb1ELb1ELb1ELb0ELb0EEENS1_21CollectiveEpilogueFwdINS6_IJSA_SA_SB_EEES9_SE_SG_Li256ELb0ELb1ELb0ELb0EEENS1_30DynamicPersistentTileSchedulerILi256ELi128ELb0ELb1ELb1EEEEEEEEEvNT_6ParamsE:
        .type           _ZN7cutlass13device_kernelIN5flash11enable_sm90INS1_16FlashAttnFwdSm90INS1_25CollectiveMainloopFwdSm90ILi2EN4cute5tupleIJNS5_1CILi1EEES8_S8_EEENS6_IJNS7_ILi128EEENS7_ILi96EEENS7_ILi192EEEEEELi128ENS_10bfloat16_tEfNS_4arch4Sm90ELb0ELb1ELb1ELb0ELb1ELb0ELb0ELb1ELb1ELb1ELb0ELb0EEENS1_21CollectiveEpilogueFwdINS6_IJSA_SA_SB_EEES9_SE_SG_Li256ELb0ELb1ELb0ELb0EEENS1_30DynamicPersistentTileSchedulerILi256ELi128ELb0ELb1ELb1EEEEEEEEEvNT_6ParamsE,@function
        .size           _ZN7cutlass13device_kernelIN5flash11enable_sm90INS1_16FlashAttnFwdSm90INS1_25CollectiveMainloopFwdSm90ILi2EN4cute5tupleIJNS5_1CILi1EEES8_S8_EEENS6_IJNS7_ILi128EEENS7_ILi96EEENS7_ILi192EEEEEELi128ENS_10bfloat16_tEfNS_4arch4Sm90ELb0ELb1ELb1ELb0ELb1ELb0ELb0ELb1ELb1ELb1ELb0ELb0EEENS1_21CollectiveEpilogueFwdINS6_IJSA_SA_SB_EEES9_SE_SG_Li256ELb0ELb1ELb0ELb0EEENS1_30DynamicPersistentTileSchedulerILi256ELi128ELb0ELb1ELb1EEEEEEEEEvNT_6ParamsE,(.L_x_15636 - _ZN7cutlass13device_kernelIN5flash11enable_sm90INS1_16FlashAttnFwdSm90INS1_25CollectiveMainloopFwdSm90ILi2EN4cute5tupleIJNS5_1CILi1EEES8_S8_EEENS6_IJNS7_ILi128EEENS7_ILi96EEENS7_ILi192EEEEEELi128ENS_10bfloat16_tEfNS_4arch4Sm90ELb0ELb1ELb1ELb0ELb1ELb0ELb0ELb1ELb1ELb1ELb0ELb0EEENS1_21CollectiveEpilogueFwdINS6_IJSA_SA_SB_EEES9_SE_SG_Li256ELb0ELb1ELb0ELb0EEENS1_30DynamicPersistentTileSchedulerILi256ELi128ELb0ELb1ELb1EEEEEEEEEvNT_6ParamsE)
        .other          _ZN7cutlass13device_kernelIN5flash11enable_sm90INS1_16FlashAttnFwdSm90INS1_25CollectiveMainloopFwdSm90ILi2EN4cute5tupleIJNS5_1CILi1EEES8_S8_EEENS6_IJNS7_ILi128EEENS7_ILi96EEENS7_ILi192EEEEEELi128ENS_10bfloat16_tEfNS_4arch4Sm90ELb0ELb1ELb1ELb0ELb1ELb0ELb0ELb1ELb1ELb1ELb0ELb0EEENS1_21CollectiveEpilogueFwdINS6_IJSA_SA_SB_EEES9_SE_SG_Li256ELb0ELb1ELb0ELb0EEENS1_30DynamicPersistentTileSchedulerILi256ELi128ELb0ELb1ELb1EEEEEEEEEvNT_6ParamsE,@"STO_CUDA_ENTRY STV_DEFAULT"
_ZN7cutlass13device_kernelIN5flash11enable_sm90INS1_16FlashAttnFwdSm90INS1_25CollectiveMainloopFwdSm90ILi2EN4cute5tupleIJNS5_1CILi1EEES8_S8_EEENS6_IJNS7_ILi128EEENS7_ILi96EEENS7_ILi192EEEEEELi128ENS_10bfloat16_tEfNS_4arch4Sm90ELb0ELb1ELb1ELb0ELb1ELb0ELb0ELb1ELb1ELb1ELb0ELb0EEENS1_21CollectiveEpilogueFwdINS6_IJSA_SA_SB_EEES9_SE_SG_Li256ELb0ELb1ELb0ELb0EEENS1_30DynamicPersistentTileSchedulerILi256ELi128ELb0ELb1ELb1EEEEEEEEEvNT_6ParamsE:
        /* <DEDUP_REMOVED lines=45> */
.L_x_954:
        /* <DEDUP_REMOVED lines=22> */
.L_x_955:
        /* <DEDUP_REMOVED lines=18> */
.L_x_956:
        /* <DEDUP_REMOVED lines=22> */
.L_x_957:
        /* <DEDUP_REMOVED lines=23> */
.L_x_958:
        /* <DEDUP_REMOVED lines=10> */
.L_x_960:
[----:B------:R-:W-:-:S08]  /*08c0*/  NOP ;  /* 0x0000000000007918 */ /* 0x000fd00000000000 */
[----:B------:R-:W1:Y:S02]  /*08d0*/  USETMAXREG.TRY_ALLOC.CTAPOOL UP0, 0xe8 ;  /* 0x000000e8000079c8 */ /* 0x000e640008000600 */
[----:B-1----:R-:W-:-:S13]  /*08e0*/  PLOP3.LUT P0, PT, PT, PT, UP0, 0x80, 0x0 ;  /* 0x000000000000781c */ /* 0x002fda0003f0f008 */
[----:B------:R-:W-:Y:S05]  /*08f0*/  @!P0 BRA `(.L_x_960) ;  /* 0xfffffffc00f08947 */ /* 0x000fea000383ffff */
[----:B------:R-:W1:Y:S08]  /*0900*/  S2UR UR4, SR_CTAID.X ;  /* 0x00000000000479c3 */ /* 0x000e700000002500 */
[----:B------:R-:W-:Y:S08]  /*0910*/  BAR.ARV 0x4, 0x180 ;  /* 0x0106000000007b1d */ /* 0x000ff00000002000 */
[----:B------:R-:W1:Y:S08]  /*0920*/  LDC R0, c[0x0][0xc38] ;  /* 0x00030e00ff007b82 */ /* 0x000e700000000800 */
[----:B------:R-:W-:Y:S06]  /*0930*/  BAR.ARV 0x8, 0x180 ;  /* 0x0206000000007b1d */ /* 0x000fec0000002000 */
[----:B-1----:R-:W-:-:S13]  /*0940*/  ISETP.LE.AND P0, PT, R0, UR4, PT ;  /* 0x0000000400007c0c */ /* 0x002fda000bf03270 */
[----:B------:R-:W-:Y:S05]  /*0950*/  @P0 EXIT ;  /* 0x000000000000094d */ /* 0x000fea0003800000 */
[----:B------:R-:W2:Y:S01]  /*0960*/  LDL R3, [R1+0x4] ;  /* 0x0000040001037983 */ /* 0x000ea20000100800 */
[----:B------:R-:W-:Y:S01]  /*0970*/  IMAD.U32 R16, RZ, RZ, UR4 ;  /* 0x00000004ff107e24 */ /* 0x000fe2000f8e00ff */
[----:B------:R-:W-:Y:S01]  /*0980*/  UMOV UR39, URZ ;  /* 0x0000003f00277c82 */ /* 0x000fe20008000000 */
[----:B------:R-:W-:Y:S01]  /*0990*/  IMAD.MOV.U32 R166, RZ, RZ, RZ ;  /* 0x000000ffffa67224 */ /* 0x000fe200078e00ff */
[----:B0-----:R-:W0:Y:S01]  /*09a0*/  S2R R2, SR_TID.X ;  /* 0x0000000000027919 */ /* 0x001e220000002100 */
[----:B------:R-:W-:Y:S01]  /*09b0*/  UMOV UR38, URZ ;  /* 0x0000003f00267c82 */ /* 0x000fe20008000000 */
[----:B0-----:R-:W-:Y:S01]  /*09c0*/  VIADD R174, R2, 0xffffff80 ;  /* 0xffffff8002ae7836 */ /* 0x001fe20000000000 */
[----:B--2---:R-:W-:-:S04]  /*09d0*/  R2UR UR5, R3 ;  /* 0x00000000030572ca */ /* 0x004fc800000e0000 */
[----:B------:R-:W-:-:S04]  /*09e0*/  SHF.R.S32.HI R3, RZ, 0x1f, R174 ;  /* 0x0000001fff037819 */ /* 0x000fc800000114ae */
[CC--:B------:R-:W-:Y:S02]  /*09f0*/  LEA.HI R0, R3.reuse, R174.reuse, RZ, 0x7 ;  /* 0x000000ae03007211 */ /* 0x0c0fe400078f38ff */
[CC--:B------:R-:W-:Y:S02]  /*0a00*/  LEA.HI R4, R3.reuse, R174.reuse, RZ, 0x5 ;  /* 0x000000ae03047211 */ /* 0x0c0fe400078f28ff */
[----:B------:R-:W-:Y:S02]  /*0a10*/  LOP3.LUT R167, R0, 0xffffff80, RZ, 0xc0, !PT ;  /* 0xffffff8000a77812 */ /* 0x000fe400078ec0ff */
[CC--:B------:R-:W-:Y:S01]  /*0a20*/  LEA.HI R2, R3.reuse, R174.reuse, RZ, 0x4 ;  /* 0x000000ae03027211 */ /* 0x0c0fe200078f20ff */
[----:B------:R-:W-:Y:S01]  /*0a30*/  IMAD.SHL.U32 R4, R4, 0x20, RZ ;  /* 0x0000002004047824 */ /* 0x000fe200078e00ff */
[----:B------:R-:W-:Y:S01]  /*0a40*/  LEA.HI R11, R3, R174, RZ, 0x2 ;  /* 0x000000ae030b7211 */ /* 0x000fe200078f10ff */
[----:B------:R-:W-:Y:S01]  /*0a50*/  IMAD.IADD R167, R174, 0x1, -R167 ;  /* 0x00000001aea77824 */ /* 0x000fe200078e0aa7 */
[----:B------:R-:W-:Y:S01]  /*0a60*/  LOP3.LUT R5, R2, 0x3fffff0, RZ, 0xc0, !PT ;  /* 0x03fffff002057812 */ /* 0x000fe200078ec0ff */
[----:B------:R-:W-:Y:S01]  /*0a70*/  ULOP3.LUT UR61, UR5, 0x1, URZ, 0xfc, !UPT ;  /* 0x00000001053d7892 */ /* 0x000fe2000f8efc3f */
[----:B------:R-:W-:-:S02]  /*0a80*/  LOP3.LUT R11, R11, 0xfffffffc, RZ, 0xc0, !PT ;  /* 0xfffffffc0b0b7812 */ /* 0x000fc400078ec0ff */
[----:B------:R-:W-:Y:S01]  /*0a90*/  SHF.R.S32.HI R6, RZ, 0x1f, R167 ;  /* 0x0000001fff067819 */ /* 0x000fe200000114a7 */
[C---:B------:R-:W-:Y:S01]  /*0aa0*/  IMAD.IADD R5, R174.reuse, 0x1, -R5 ;  /* 0x00000001ae057824 */ /* 0x040fe200078e0a05 */
[----:B------:R-:W-:Y:S01]  /*0ab0*/  LEA.HI R3, R3, R174, RZ, 0x3 ;  /* 0x000000ae03037211 */ /* 0x000fe200078f18ff */
[----:B------:R-:W-:Y:S01]  /*0ac0*/  IMAD.IADD R11, R174, 0x1, -R11 ;  /* 0x00000001ae0b7824 */ /* 0x000fe200078e0a0b */
[----:B------:R-:W-:Y:S02]  /*0ad0*/  LEA.HI R8, R6, R167, RZ, 0x2 ;  /* 0x000000a706087211 */ /* 0x000fe400078f10ff */
[----:B------:R-:W-:Y:S02]  /*0ae0*/  SHF.R.S32.HI R169, RZ, 0x7, R0 ;  /* 0x00000007ffa97819 */ /* 0x000fe40000011400 */
[--C-:B------:R-:W-:Y:S02]  /*0af0*/  SHF.R.S32.HI R9, RZ, 0x2, R8.reuse ;  /* 0x00000002ff097819 */ /* 0x100fe40000011408 */
[----:B------:R-:W-:-:S02]  /*0b00*/  SHF.R.S32.HI R10, RZ, 0x1f, R8 ;  /* 0x0000001fff0a7819 */ /* 0x000fc40000011408 */
[----:B------:R-:W-:Y:S02]  /*0b10*/  LOP3.LUT R4, R4, 0xfffffc00, RZ, 0xc0, !PT ;  /* 0xfffffc0004047812 */ /* 0x000fe400078ec0ff */
[----:B------:R-:W-:Y:S02]  /*0b20*/  LEA.HI R10, R10, R9, RZ, 0x3 ;  /* 0x000000090a0a7211 */ /* 0x000fe400078f18ff */
[----:B------:R-:W-:Y:S01]  /*0b30*/  LOP3.LUT R163, R3, 0xfffffff8, RZ, 0xc0, !PT ;  /* 0xfffffff803a37812 */ /* 0x000fe200078ec0ff */
[----:B------:R-:W-:Y:S01]  /*0b40*/  IMAD R5, R5, 0x40, R4 ;  /* 0x0000004005057824 */ /* 0x000fe200078e0204 */
[----:B------:R-:W-:Y:S02]  /*0b50*/  SHF.R.S32.HI R7, RZ, 0x4, R2 ;  /* 0x00000004ff077819 */ /* 0x000fe40000011402 */
[----:B------:R-:W-:Y:S01]  /*0b60*/  LOP3.LUT R10, R10, 0xfffffff8, RZ, 0xc0, !PT ;  /* 0xfffffff80a0a7812 */ /* 0x000fe200078ec0ff */
[----:B------:R-:W-:Y:S01]  /*0b70*/  IMAD.IADD R163, R174, 0x1, -R163 ;  /* 0x00000001aea37824 */ /* 0x000fe200078e0aa3 */
[----:B------:R-:W-:-:S02]  /*0b80*/  LEA.HI R6, R6, R167, RZ, 0x5 ;  /* 0x000000a706067211 */ /* 0x000fc400078f28ff */
[----:B------:R-:W-:Y:S01]  /*0b90*/  LEA.HI R0, R0, R169, RZ, 0x1 ;  /* 0x000000a900007211 */ /* 0x000fe200078f08ff */
[----:B------:R-:W-:Y:S01]  /*0ba0*/  IMAD.IADD R9, R9, 0x1, -R10 ;  /* 0x0000000109097824 */ /* 0x000fe200078e0a0a */
[----:B------:R-:W-:Y:S01]  /*0bb0*/  LEA.HI R2, R2, R7, RZ, 0x1 ;  /* 0x0000000702027211 */ /* 0x000fe200078f08ff */
[----:B------:R-:W-:Y:S01]  /*0bc0*/  IMAD.SHL.U32 R160, R163, 0x8, RZ ;  /* 0x00000008a3a07824 */ /* 0x000fe200078e00ff */
[----:B------:R-:W-:Y:S02]  /*0bd0*/  SHF.R.S32.HI R6, RZ, 0x5, R6 ;  /* 0x00000005ff067819 */ /* 0x000fe40000011406 */
[----:B------:R-:W-:Y:S01]  /*0be0*/  LEA.HI R4, R11, R11, RZ, 0x1 ;  /* 0x0000000b0b047211 */ /* 0x000fe200078f08ff */
[----:B------:R-:W-:Y:S01]  /*0bf0*/  VIADD R161, R160, 0x40 ;  /* 0x00000040a0a17836 */ /* 0x000fe20000000000 */
[----:B------:R-:W-:Y:S01]  /*0c00*/  LOP3.LUT R0, R0, 0x3fffffe, RZ, 0xc0, !PT ;  /* 0x03fffffe00007812 */ /* 0x000fe200078ec0ff */
[----:B------:R-:W-:Y:S01]  /*0c10*/  IMAD R9, R6, 0x10, R9 ;  /* 0x0000001006097824 */ /* 0x000fe200078e0209 */
[----:B------:R-:W-:-:S02]  /*0c20*/  LOP3.LUT R2, R2, 0x1ffffffe, RZ, 0xc0, !PT ;  /* 0x1ffffffe02027812 */ /* 0x000fc400078ec0ff */
[----:B------:R-:W-:Y:S01]  /*0c30*/  LOP3.LUT R4, R4, 0x1ffffffe, RZ, 0xc0, !PT ;  /* 0x1ffffffe04047812 */ /* 0x000fe200078ec0ff */
[----:B------:R-:W-:Y:S01]  /*0c40*/  IMAD.IADD R0, R169, 0x1, -R0 ;  /* 0x00000001a9007824 */ /* 0x000fe200078e0a00 */
[----:B------:R-:W-:Y:S01]  /*0c50*/  LOP3.LUT R18, R8, 0x7ffffffc, RZ, 0xc0, !PT ;  /* 0x7ffffffc08127812 */ /* 0x000fe200078ec0ff */
[----:B------:R-:W-:Y:S01]  /*0c60*/  IMAD.IADD R2, R7, 0x1, -R2 ;  /* 0x0000000107027824 */ /* 0x000fe200078e0a02 */
[----:B------:R-:W-:Y:S01]  /*0c70*/  SHF.R.S32.HI R165, RZ, 0x3, R3 ;  /* 0x00000003ffa57819 */ /* 0x000fe20000011403 */
[----:B------:R-:W-:Y:S01]  /*0c80*/  IMAD.IADD R11, R11, 0x1, -R4 ;  /* 0x000000010b0b7824 */ /* 0x000fe200078e0a04 */
[----:B------:R-:W-:Y:S01]  /*0c90*/  SHF.R.S32.HI R173, RZ, 0x1f, R160 ;  /* 0x0000001fffad7819 */ /* 0x000fe200000114a0 */
[----:B------:R-:W-:Y:S01]  /*0ca0*/  IMAD R170, R0, 0x40, R9 ;  /* 0x0000004000aa7824 */ /* 0x000fe200078e0209 */
[----:B------:R-:W-:Y:S01]  /*0cb0*/  SHF.R.S32.HI R172, RZ, 0x1f, R161 ;  /* 0x0000001fffac7819 */ /* 0x000fe200000114a1 */
[----:B------:R-:W-:Y:S02]  /*0cc0*/  IMAD R171, R2, 0x8, R5 ;  /* 0x0000000802ab7824 */ /* 0x000fe400078e0205 */
[----:B------:R-:W-:-:S02]  /*0cd0*/  IMAD.IADD R18, R167, 0x1, -R18 ;  /* 0x00000001a7127824 */ /* 0x000fc400078e0a12 */
[----:B------:R-:W-:-:S07]  /*0ce0*/  IMAD R22, R11, 0x8, R170 ;  /* 0x000000080b167824 */ /* 0x000fce00078e02aa */
.L_x_1065:
[----:B0--34-:R-:W0:Y:S01]  /*0cf0*/  LDC R3, c[0x0][0xc60] ;  /* 0x00031800ff037b82 */ /* 0x019e220000000800 */
[----:B------:R-:W-:Y:S01]  /*0d00*/  IMAD.MOV.U32 R0, RZ, RZ, R16 ;  /* 0x000000ffff007224 */ /* 0x000fe200078e0010 */
[----:B------:R-:W-:Y:S01]  /*0d10*/  ULDC UR4, c[0x0][0xc78] ;  /* 0x00031e0000047ab9 */ /* 0x000fe20000000800 */
[----:B0-----:R-:W-:-:S13]  /*0d20*/  ISETP.NE.AND P0, PT, R3, 0x1, PT ;  /* 0x000000010300780c */ /* 0x001fda0003f05270 */
[----:B-----5:R-:W0:Y:S08]  /*0d30*/  @P0 LDC R5, c[0x0][0xc64] ;  /* 0x00031900ff050b82 */ /* 0x020e300000000800 */
[----:B------:R-:W1:Y:S01]  /*0d40*/  @P0 LDC R7, c[0x0][0xc68] ;  /* 0x00031a00ff070b82 */ /* 0x000e620000000800 */
[----:B0-----:R-:W-:-:S05]  /*0d50*/  @P0 IMAD.HI.U32 R2, R16, R5, RZ ;  /* 0x0000000510020227 */ /* 0x001fca00078e00ff */
[----:B-1----:R-:W-:-:S04]  /*0d60*/  @P0 SHF.R.U32.HI R0, RZ, R7, R2 ;  /* 0x00000007ff000219 */ /* 0x002fc80000011602 */
[----:B------:R-:W-:Y:S01]  /*0d70*/  ISETP.GE.AND P0, PT, R0, UR4, PT ;  /* 0x0000000400007c0c */ /* 0x000fe2000bf06270 */
[----:B------:R-:W-:-:S04]  /*0d80*/  IMAD.MOV R2, RZ, RZ, -R0 ;  /* 0x000000ffff027224 */ /* 0x000fc800078e0a00 */
[----:B------:R-:W-:-:S08]  /*0d90*/  IMAD R11, R3, R2, R16 ;  /* 0x00000002030b7224 */ /* 0x000fd000078e0210 */
[----:B--2---:R-:W-:Y:S05]  /*0da0*/  @!P0 BRA `(.L_x_961) ;  /* 0x0000000000208947 */ /* 0x004fea0003800000 */
[----:B------:R-:W0:Y:S01]  /*0db0*/  LDC R3, c[0x0][0xc6c] ;  /* 0x00031b00ff037b82 */ /* 0x000e220000000800 */
[----:B------:R-:W-:Y:S01]  /*0dc0*/  IMAD.MOV.U32 R2, RZ, RZ, R11 ;  /* 0x000000ffff027224 */ /* 0x000fe200078e000b */
[----:B0-----:R-:W-:-:S13]  /*0dd0*/  ISETP.NE.AND P0, PT, R3, 0x1, PT ;  /* 0x000000010300780c */ /* 0x001fda0003f05270 */
[----:B------:R-:W0:Y:S02]  /*0de0*/  @P0 LDC.64 R4, c[0x0][0xc70] ;  /* 0x00031c00ff040b82 */ /* 0x000e240000000a00 */
[----:B0-----:R-:W-:-:S05]  /*0df0*/  @P0 IMAD.HI.U32 R4, R11, R4, RZ ;  /* 0x000000040b040227 */ /* 0x001fca00078e00ff */
[----:B------:R-:W-:-:S05]  /*0e00*/  @P0 SHF.R.U32.HI R2, RZ, R5, R4 ;  /* 0x00000005ff020219 */ /* 0x000fca0000011604 */
[----:B------:R-:W-:Y:S01]  /*0e10*/  IMAD R3, R2, R3, RZ ;  /* 0x0000000302037224 */ /* 0x000fe200078e02ff */
[----:B------:R-:W-:Y:S06]  /*0e20*/  BRA `(.L_x_962) ;  /* 0x00000000001c7947 */ /* 0x000fec0003800000 */
.L_x_961:
[----:B------:R-:W0:Y:S01]  /*0e30*/  LDC R3, c[0x0][0xc54] ;  /* 0x00031500ff037b82 */ /* 0x000e220000000800 */
[----:B------:R-:W-:Y:S01]  /*0e40*/  IMAD.MOV.U32 R2, RZ, RZ, R11 ;  /* 0x000000ffff027224 */ /* 0x000fe200078e000b */
[----:B0-----:R-:W-:-:S13]  /*0e50*/  ISETP.NE.AND P0, PT, R3, 0x1, PT ;  /* 0x000000010300780c */ /* 0x001fda0003f05270 */
[----:B------:R-:W0:Y:S02]  /*0e60*/  @P0 LDC.64 R4, c[0x0][0xc58] ;  /* 0x00031600ff040b82 */ /* 0x000e240000000a00 */
[----:B0-----:R-:W-:-:S05]  /*0e70*/  @P0 IMAD.HI.U32 R4, R11, R4, RZ ;  /* 0x000000040b040227 */ /* 0x001fca00078e00ff */
[----:B------:R-:W-:-:S05]  /*0e80*/  @P0 SHF.R.U32.HI R2, RZ, R5, R4 ;  /* 0x00000005ff020219 */ /* 0x000fca0000011604 */
[----:B------:R-:W-:-:S07]  /*0e90*/  IMAD R3, R2, R3, RZ ;  /* 0x0000000302037224 */ /* 0x000fce00078e02ff */
.L_x_962:
[----:B------:R-:W0:Y:S01]  /*0ea0*/  LDC R164, c[0x0][0xc48] ;  /* 0x00031200ffa47b82 */ /* 0x000e220000000800 */
[----:B------:R-:W-:Y:S01]  /*0eb0*/  LOP3.LUT R2, RZ, R2, RZ, 0x33, !PT ;  /* 0x00000002ff027212 */ /* 0x000fe200078e33ff */
[----:B------:R-:W-:Y:S01]  /*0ec0*/  ULDC UR4, c[0x0][0xc3c] ;  /* 0x00030f0000047ab9 */ /* 0x000fe20000000800 */
[----:B------:R-:W-:Y:S01]  /*0ed0*/  IMAD.IADD R3, R11, 0x1, -R3 ;  /* 0x000000010b037824 */ /* 0x000fe200078e0a03 */
[----:B------:R-:W-:Y:S01]  /*0ee0*/  ULDC UR6, c[0x0][0xc54] ;  /* 0x0003150000067ab9 */ /* 0x000fe20000000800 */
[----:B------:R-:W-:Y:S01]  /*0ef0*/  LOP3.LUT R19, R19, 0xffefffff, RZ, 0xc0, !PT ;  /* 0xffefffff13137812 */ /* 0x000fe200078ec0ff */
[----:B------:R-:W-:Y:S01]  /*0f00*/  VIADD R2, R2, UR4 ;  /* 0x0000000402027c36 */ /* 0x000fe20008000000 */
[----:B------:R-:W-:Y:S01]  /*0f10*/  ULDC.64 UR4, c[0x0][0x418] ;  /* 0x0001060000047ab9 */ /* 0x000fe20000000a00 */
[----:B------:R-:W1:Y:S01]  /*0f20*/  LDC R168, c[0x0][0x448] ;  /* 0x00011200ffa87b82 */ /* 0x000e620000000800 */
[----:B------:R-:W-:Y:S01]  /*0f30*/  ISETP.NE.U32.AND P0, PT, RZ, UR4, PT ;  /* 0x00000004ff007c0c */ /* 0x000fe2000bf05070 */
[----:B------:R-:W-:-:S02]  /*0f40*/  IMAD.SHL.U32 R17, R2, 0x80, RZ ;  /* 0x0000008002117824 */ /* 0x000fc400078e00ff */
[----:B------:R-:W-:Y:S01]  /*0f50*/  IMAD R14, R0, UR6, R3 ;  /* 0x00000006000e7c24 */ /* 0x000fe2000f8e0203 */
[----:B------:R-:W-:Y:S01]  /*0f60*/  ISETP.NE.AND.EX P0, PT, RZ, UR5, PT, P0 ;  /* 0x00000005ff007c0c */ /* 0x000fe2000bf05300 */
[----:B------:R-:W-:Y:S02]  /*0f70*/  VIADD R2, R17, 0x7f ;  /* 0x0000007f11027836 */ /* 0x000fe40000000000 */
[----:B------:R-:W2:Y:S01]  /*0f80*/  LDC.64 R12, c[0x0][0x9e0] ;  /* 0x00027800ff0c7b82 */ /* 0x000ea20000000a00 */
[----:B------:R-:W-:Y:S01]  /*0f90*/  IMAD.MOV.U32 R162, RZ, RZ, R14 ;  /* 0x000000ffffa27224 */ /* 0x000fe200078e000e */
[----:B0-----:R-:W-:-:S06]  /*0fa0*/  ISETP.NE.AND P1, PT, R164, 0x1, PT ;  /* 0x00000001a400780c */ /* 0x001fcc0003f25270 */
[----:B------:R-:W0:Y:S01]  /*0fb0*/  LDC R10, c[0x0][0x288] ;  /* 0x0000a200ff0a7b82 */ /* 0x000e220000000800 */
[----:B-1----:R-:W-:-:S07]  /*0fc0*/  ISETP.NE.AND P3, PT, R168, 0x1, PT ;  /* 0x00000001a800780c */ /* 0x002fce0003f65270 */
[----:B------:R-:W1:Y:S01]  /*0fd0*/  LDC R73, c[0x0][0x424] ;  /* 0x00010900ff497b82 */ /* 0x000e620000000800 */
[----:B--2---:R-:W-:-:S07]  /*0fe0*/  ISETP.GE.AND P2, PT, R13, 0x1, PT ;  /* 0x000000010d00780c */ /* 0x004fce0003f46270 */
[----:B------:R-:W2:Y:S01]  /*0ff0*/  @P1 LDC R5, c[0x0][0xc4c] ;  /* 0x00031300ff051b82 */ /* 0x000ea20000000800 */
[----:B------:R-:W-:-:S07]  /*1000*/  @P3 LOP3.LUT R19, R19, 0x100000, RZ, 0xfc, !PT ;  /* 0x0010000013133812 */ /* 0x000fce00078efcff */
[----:B------:R-:W3:Y:S01]  /*1010*/  @P3 LDC R9, c[0x0][0x44c] ;  /* 0x00011300ff093b82 */ /* 0x000ee20000000800 */
[----:B0-----:R-:W-:Y:S02]  /*1020*/  IADD3 R4, -R10, 0x1, RZ ;  /* 0x000000010a047810 */ /* 0x001fe40007ffe1ff */
[----:B------:R-:W-:-:S04]  /*1030*/  LOP3.LUT R19, R19, 0xfff7ffff, RZ, 0xc0, !PT ;  /* 0xfff7ffff13137812 */ /* 0x000fc800078ec0ff */
[----:B------:R-:W-:Y:S01]  /*1040*/  @P2 LOP3.LUT R19, R19, 0x80000, RZ, 0xfc, !PT ;  /* 0x0008000013132812 */ /* 0x000fe200078efcff */
[----:B------:R-:W0:Y:S01]  /*1050*/  @P1 LDC R7, c[0x0][0xc50] ;  /* 0x00031400ff071b82 */ /* 0x000e220000000800 */
[----:B-1----:R-:W-:-:S07]  /*1060*/  SEL R73, R73, 0x1, P0 ;  /* 0x0000000149497807 */ /* 0x002fce0000000000 */
[----:B------:R-:W1:Y:S01]  /*1070*/  @P3 LDC R6, c[0x0][0x450] ;  /* 0x00011400ff063b82 */ /* 0x000e620000000800 */
[----:B--2---:R-:W-:-:S07]  /*1080*/  @P1 IMAD.HI.U32 R0, R14, R5, RZ ;  /* 0x000000050e001227 */ /* 0x004fce00078e00ff */
[----:B------:R-:W2:Y:S01]  /*1090*/  LDC R8, c[0x0][0x2f0] ;  /* 0x0000bc00ff087b82 */ /* 0x000ea20000000800 */
[----:B---3--:R-:W-:Y:S01]  /*10a0*/  @P3 IMAD.HI.U32 R3, R2, R9, RZ ;  /* 0x0000000902033227 */ /* 0x008fe200078e00ff */
[----:B0-----:R-:W-:-:S04]  /*10b0*/  @P1 SHF.R.U32.HI R162, RZ, R7, R0 ;  /* 0x00000007ffa21219 */ /* 0x001fc80000011600 */
[----:B-1----:R-:W-:Y:S01]  /*10c0*/  @P3 SHF.R.U32.HI R2, RZ, R6, R3 ;  /* 0x00000006ff023219 */ /* 0x002fe20000011603 */
[----:B------:R-:W-:-:S04]  /*10d0*/  IMAD.MOV R3, RZ, RZ, -R162 ;  /* 0x000000ffff037224 */ /* 0x000fc800078e0aa2 */
[----:B------:R-:W-:Y:S02]  /*10e0*/  IMAD R164, R164, R3, R14 ;  /* 0x00000003a4a47224 */ /* 0x000fe400078e020e */
[CC--:B--2---:R-:W-:Y:S02]  /*10f0*/  IMAD R5, R73.reuse, R8.reuse, R4 ;  /* 0x0000000849057224 */ /* 0x0c4fe400078e0204 */
[----:B------:R-:W-:Y:S02]  /*1100*/  IMAD R16, R73, R8, RZ ;  /* 0x0000000849107224 */ /* 0x000fe400078e02ff */
[----:B------:R-:W-:-:S04]  /*1110*/  IMAD.IADD R7, R5, 0x1, R2 ;  /* 0x0000000105077824 */ /* 0x000fc800078e0202 */
[----:B------:R-:W-:Y:S01]  /*1120*/  IMAD.IADD R0, R7, 0x1, R12 ;  /* 0x0000000107007824 */ /* 0x000fe200078e020c */
[----:B------:R-:W-:Y:S06]  /*1130*/  @!P2 BRA `(.L_x_963) ;  /* 0x000000000040a947 */ /* 0x000fec0003800000 */
[C---:B------:R-:W-:Y:S01]  /*1140*/  ISETP.GT.AND P0, PT, R7.reuse, RZ, PT ;  /* 0x000000ff0700720c */ /* 0x040fe20003f04270 */
[----:B------:R-:W-:-:S12]  /*1150*/  VIADD R2, R7, 0xffffffff ;  /* 0xffffffff07027836 */ /* 0x000fd80000000000 */
[----:B------:R-:W-:Y:S05]  /*1160*/  @P0 BRA `(.L_x_964) ;  /* 0x00000000001c0947 */ /* 0x000fea0003800000 */
[----:B------:R-:W-:Y:S01]  /*1170*/  ISETP.NE.AND P0, PT, R13, 0x1, PT ;  /* 0x000000010d00780c */ /* 0x000fe20003f05270 */
[----:B------:R-:W-:-:S12]  /*1180*/  IMAD.MOV R3, RZ, RZ, -R7 ;  /* 0x000000ffff037224 */ /* 0x000fd800078e0a07 */
[----:B------:R-:W0:Y:S02]  /*1190*/  @P0 LDC.64 R4, c[0x0][0x9e8] ;  /* 0x00027a00ff040b82 */ /* 0x000e240000000a00 */
[----:B0-----:R-:W-:-:S05]  /*11a0*/  @P0 IMAD.HI.U32 R2, R3, R4, RZ ;  /* 0x0000000403020227 */ /* 0x001fca00078e00ff */
[----:B------:R-:W-:-:S04]  /*11b0*/  @P0 SHF.R.U32.HI R3, RZ, R5, R2 ;  /* 0x00000005ff030219 */ /* 0x000fc80000011602 */
[----:B------:R-:W-:Y:S01]  /*11c0*/  LOP3.LUT R2, RZ, R3, RZ, 0x33, !PT ;  /* 0x00000003ff027212 */ /* 0x000fe200078e33ff */
[----:B------:R-:W-:Y:S06]  /*11d0*/  BRA `(.L_x_965) ;  /* 0x0000000000107947 */ /* 0x000fec0003800000 */
.L_x_964:
[----:B------:R-:W-:-:S13]  /*11e0*/  ISETP.NE.AND P0, PT, R13, 0x1, PT ;  /* 0x000000010d00780c */ /* 0x000fda0003f05270 */
[----:B------:R-:W0:Y:S02]  /*11f0*/  @P0 LDC.64 R4, c[0x0][0x9e8] ;  /* 0x00027a00ff040b82 */ /* 0x000e240000000a00 */
[----:B0-----:R-:W-:-:S05]  /*1200*/  @P0 IMAD.HI.U32 R4, R2, R4, RZ ;  /* 0x0000000402040227 */ /* 0x001fca00078e00ff */
[----:B------:R-:W-:-:S07]  /*1210*/  @P0 SHF.R.U32.HI R2, RZ, R5, R4 ;  /* 0x00000005ff020219 */ /* 0x000fce0000011604 */
.L_x_965:
[----:B------:R-:W-:-:S05]  /*1220*/  IMAD R3, R2, R13, R13 ;  /* 0x0000000d02037224 */ /* 0x000fca00078e020d */
[----:B------:R-:W-:-:S07]  /*1230*/  VIMNMX R0, R0, R3, PT ;  /* 0x0000000300007248 */ /* 0x000fce0003fe0100 */
.L_x_963:
[----:B------:R-:W0:Y:S01]  /*1240*/  @P3 LDC R6, c[0x0][0x44c] ;  /* 0x00011300ff063b82 */ /* 0x000e220000000800 */
[----:B------:R-:W-:Y:S01]  /*1250*/  VIADD R2, R0, 0x5f ;  /* 0x0000005f00027836 */ /* 0x000fe20000000000 */
[----:B------:R-:W-:Y:S01]  /*1260*/  ULDC UR4, c[0x0][0x9dc] ;  /* 0x0002770000047ab9 */ /* 0x000fe20000000800 */
[----:B------:R-:W-:Y:S02]  /*1270*/  IMAD R0, R73, R8, 0x5f ;  /* 0x0000005f49007424 */ /* 0x000fe400078e0208 */
[----:B------:R-:W-:-:S03]  /*1280*/  IMAD.HI R2, R2, 0x2aaaaaab, RZ ;  /* 0x2aaaaaab02027827 */ /* 0x000fc600078e02ff */
[----:B------:R-:W1:Y:S01]  /*1290*/  @P3 LDC R7, c[0x0][0x450] ;  /* 0x00011400ff073b82 */ /* 0x000e620000000800 */
[----:B------:R-:W-:Y:S01]  /*12a0*/  IMAD.HI R0, R0, 0x2aaaaaab, RZ ;  /* 0x2aaaaaab00007827 */ /* 0x000fe200078e02ff */
[----:B------:R-:W-:-:S03]  /*12b0*/  SHF.R.U32.HI R5, RZ, 0x1f, R2 ;  /* 0x0000001fff057819 */ /* 0x000fc60000011602 */
[----:B------:R-:W-:Y:S01]  /*12c0*/  IMAD.MOV.U32 R4, RZ, RZ, R17 ;  /* 0x000000ffff047224 */ /* 0x000fe200078e0011 */
[----:B------:R-:W-:Y:S01]  /*12d0*/  SHF.R.U32.HI R3, RZ, 0x1f, R0 ;  /* 0x0000001fff037819 */ /* 0x000fe20000011600 */
[----:B------:R-:W-:Y:S01]  /*12e0*/  IMAD R73, R73, R8, -R10 ;  /* 0x0000000849497224 */ /* 0x000fe200078e0a0a */
[----:B------:R-:W-:Y:S02]  /*12f0*/  LEA.HI.SX32 R72, R2, R5, 0x1c ;  /* 0x0000000502487211 */ /* 0x000fe400078fe2ff */
[----:B------:R-:W-:-:S04]  /*1300*/  LEA.HI.SX32 R3, R0, R3, 0x1c ;  /* 0x0000000300037211 */ /* 0x000fc800078fe2ff */
[----:B------:R-:W-:Y:S01]  /*1310*/  VIMNMX R72, R3, R72, PT ;  /* 0x0000004803487248 */ /* 0x000fe20003fe0100 */
[----:B0-----:R-:W-:-:S05]  /*1320*/  @P3 IMAD.HI.U32 R6, R17, R6, RZ ;  /* 0x0000000611063227 */ /* 0x001fca00078e00ff */
[----:B-1----:R-:W-:-:S05]  /*1330*/  @P3 SHF.R.U32.HI R4, RZ, R7, R6 ;  /* 0x00000007ff043219 */ /* 0x002fca0000011606 */
[----:B------:R-:W-:-:S04]  /*1340*/  IMAD.IADD R0, R73, 0x1, R4 ;  /* 0x0000000149007824 */ /* 0x000fc800078e0204 */
[----:B------:R-:W-:Y:S01]  /*1350*/  VIADD R2, R0, -UR4 ;  /* 0x8000000400027c36 */ /* 0x000fe20008000000 */
[----:B------:R-:W-:Y:S06]  /*1360*/  @!P2 BRA `(.L_x_966) ;  /* 0x00000000003ca947 */ /* 0x000fec0003800000 */
[----:B------:R-:W-:-:S13]  /*1370*/  ISETP.GT.AND P0, PT, R0, -0x1, PT ;  /* 0xffffffff0000780c */ /* 0x000fda0003f04270 */
[----:B------:R-:W-:Y:S05]  /*1380*/  @P0 BRA `(.L_x_967) ;  /* 0x00000000001c0947 */ /* 0x000fea0003800000 */
[----:B------:R-:W-:Y:S02]  /*1390*/  ISETP.NE.AND P0, PT, R13, 0x1, PT ;  /* 0x000000010d00780c */ /* 0x000fe40003f05270 */
[----:B------:R-:W-:-:S11]  /*13a0*/  LOP3.LUT R3, RZ, R0, RZ, 0x33, !PT ;  /* 0x00000000ff037212 */ /* 0x000fd600078e33ff */
[----:B------:R-:W0:Y:S02]  /*13b0*/  @P0 LDC.64 R4, c[0x0][0x9e8] ;  /* 0x00027a00ff040b82 */ /* 0x000e240000000a00 */
[----:B0-----:R-:W-:-:S05]  /*13c0*/  @P0 IMAD.HI.U32 R0, R3, R4, RZ ;  /* 0x0000000403000227 */ /* 0x001fca00078e00ff */
[----:B------:R-:W-:-:S04]  /*13d0*/  @P0 SHF.R.U32.HI R3, RZ, R5, R0 ;  /* 0x00000005ff030219 */ /* 0x000fc80000011600 */
[----:B------:R-:W-:Y:S01]  /*13e0*/  LOP3.LUT R0, RZ, R3, RZ, 0x33, !PT ;  /* 0x00000003ff007212 */ /* 0x000fe200078e33ff */
[----:B------:R-:W-:Y:S06]  /*13f0*/  BRA `(.L_x_968) ;  /* 0x0000000000107947 */ /* 0x000fec0003800000 */
.L_x_967:
[----:B------:R-:W-:-:S13]  /*1400*/  ISETP.NE.AND P0, PT, R13, 0x1, PT ;  /* 0x000000010d00780c */ /* 0x000fda0003f05270 */
[----:B------:R-:W0:Y:S02]  /*1410*/  @P0 LDC.64 R4, c[0x0][0x9e8] ;  /* 0x00027a00ff040b82 */ /* 0x000e240000000a00 */
[----:B0-----:R-:W-:-:S05]  /*1420*/  @P0 IMAD.HI.U32 R4, R0, R4, RZ ;  /* 0x0000000400040227 */ /* 0x001fca00078e00ff */
[----:B------:R-:W-:-:S07]  /*1430*/  @P0 SHF.R.U32.HI R0, RZ, R5, R4 ;  /* 0x00000005ff000219 */ /* 0x000fce0000011604 */
.L_x_968:
[----:B------:R-:W-:-:S05]  /*1440*/  IMAD R3, R0, R13, RZ ;  /* 0x0000000d00037224 */ /* 0x000fca00078e02ff */
[----:B------:R-:W-:-:S07]  /*1450*/  VIMNMX R2, R2, R3, !PT ;  /* 0x0000000302027248 */ /* 0x000fce0007fe0100 */
.L_x_966:
[----:B------:R-:W-:Y:S01]  /*1460*/  IMAD.HI R2, R2, 0x2aaaaaab, RZ ;  /* 0x2aaaaaab02027827 */ /* 0x000fe200078e02ff */
[----:B------:R-:W-:Y:S02]  /*1470*/  PLOP3.LUT P0, PT, PT, PT, PT, 0x80, 0x0 ;  /* 0x000000000000781c */ /* 0x000fe40003f0f070 */
[----:B------:R-:W-:Y:S02]  /*1480*/  CS2R R88, SRZ ;  /* 0x0000000000587805 */ /* 0x000fe4000001ff00 */
[----:B------:R-:W-:Y:S01]  /*1490*/  CS2R R86, SRZ ;  /* 0x0000000000567805 */ /* 0x000fe2000001ff00 */
[----:B------:R-:W-:Y:S01]  /*14a0*/  IMAD.MOV.U32 R0, RZ, RZ, RZ ;  /* 0x000000ffff007224 */ /* 0x000fe200078e00ff */
[----:B------:R-:W-:Y:S02]  /*14b0*/  SHF.R.U32.HI R3, RZ, 0x1f, R2 ;  /* 0x0000001fff037819 */ /* 0x000fe40000011602 */
[----:B------:R-:W-:Y:S02]  /*14c0*/  CS2R R84, SRZ ;  /* 0x0000000000547805 */ /* 0x000fe4000001ff00 */
[----:B------:R-:W-:-:S02]  /*14d0*/  CS2R R82, SRZ ;  /* 0x0000000000527805 */ /* 0x000fc4000001ff00 */
[----:B------:R-:W-:Y:S02]  /*14e0*/  CS2R R80, SRZ ;  /* 0x0000000000507805 */ /* 0x000fe4000001ff00 */
[----:B------:R-:W-:Y:S01]  /*14f0*/  LEA.HI.SX32 R3, R2, R3, 0x1c ;  /* 0x0000000302037211 */ /* 0x000fe200078fe2ff */
[----:B------:R-:W-:Y:S01]  /*1500*/  IMAD.MOV.U32 R54, RZ, RZ, RZ ;  /* 0x000000ffff367224 */ /* 0x000fe200078e00ff */
[----:B------:R-:W-:Y:S02]  /*1510*/  CS2R R50, SRZ ;  /* 0x0000000000327805 */ /* 0x000fe4000001ff00 */
[----:B------:R-:W-:Y:S02]  /*1520*/  CS2R R76, SRZ ;  /* 0x00000000004c7805 */ /* 0x000fe4000001ff00 */
[----:B------:R-:W-:Y:S02]  /*1530*/  VIMNMX R23, RZ, R3, !PT ;  /* 0x00000003ff177248 */ /* 0x000fe40007fe0100 */
[----:B------:R-:W-:-:S02]  /*1540*/  CS2R R74, SRZ ;  /* 0x00000000004a7805 */ /* 0x000fc4000001ff00 */
[----:B------:R-:W-:Y:S02]  /*1550*/  CS2R R40, SRZ ;  /* 0x0000000000287805 */ /* 0x000fe4000001ff00 */
[----:B------:R-:W-:Y:S02]  /*1560*/  CS2R R48, SRZ ;  /* 0x0000000000307805 */ /* 0x000fe4000001ff00 */
[----:B------:R-:W-:Y:S02]  /*1570*/  ISETP.GT.AND P1, PT, R72, R23, PT ;  /* 0x000000174800720c */ /* 0x000fe40003f24270 */
[----:B------:R-:W-:Y:S02]  /*1580*/  CS2R R70, SRZ ;  /* 0x0000000000467805 */ /* 0x000fe4000001ff00 */
[----:B------:R-:W-:Y:S02]  /*1590*/  CS2R R68, SRZ ;  /* 0x0000000000447805 */ /* 0x000fe4000001ff00 */
[----:B------:R-:W-:-:S02]  /*15a0*/  CS2R R66, SRZ ;  /* 0x0000000000427805 */ /* 0x000fc4000001ff00 */
[----:B------:R-:W-:Y:S02]  /*15b0*/  CS2R R64, SRZ ;  /* 0x0000000000407805 */ /* 0x000fe4000001ff00 */
[----:B------:R-:W-:Y:S02]  /*15c0*/  CS2R R62, SRZ ;  /* 0x00000000003e7805 */ /* 0x000fe4000001ff00 */
[----:B------:R-:W-:Y:S01]  /*15d0*/  CS2R R60, SRZ ;  /* 0x00000000003c7805 */ /* 0x000fe2000001ff00 */
[----:B------:R-:W-:Y:S01]  /*15e0*/  IMAD.MOV.U32 R59, RZ, RZ, RZ ;  /* 0x000000ffff3b7224 */ /* 0x000fe200078e00ff */
        /* <DEDUP_REMOVED lines=12> */
[----:B------:R-:W-:Y:S01]  /*16b0*/  IMAD.MOV.U32 R108, RZ, RZ, RZ ;  /* 0x000000ffff6c7224 */ /* 0x000fe200078e00ff */
[----:B------:R-:W-:Y:S02]  /*16c0*/  CS2R R6, SRZ ;  /* 0x0000000000067805 */ /* 0x000fe4000001ff00 */
[----:B------:R-:W-:Y:S01]  /*16d0*/  CS2R R26, SRZ ;  /* 0x00000000001a7805 */ /* 0x000fe2000001ff00 */
[----:B------:R-:W-:Y:S02]  /*16e0*/  IMAD.MOV.U32 R29, RZ, RZ, RZ ;  /* 0x000000ffff1d7224 */ /* 0x000fe400078e00ff */
        /* <DEDUP_REMOVED lines=34> */
.L_x_970:
[----:B------:R-:W-:Y:S01]  /*1910*/  LEA.HI R0, R166, R166, RZ, 0x1 ;  /* 0x000000a6a6007211 */ /* 0x000fe200078f08ff */
[----:B------:R-:W-:-:S03]  /*1920*/  IMAD.U32 R2, RZ, RZ, UR61 ;  /* 0x0000003dff027e24 */ /* 0x000fc6000f8e00ff */
[----:B------:R-:W-:Y:S02]  /*1930*/  LOP3.LUT R3, R0, 0xfffffffe, RZ, 0xc0, !PT ;  /* 0xfffffffe00037812 */ /* 0x000fe400078ec0ff */
[----:B------:R-:W-:-:S03]  /*1940*/  ISETP.NE.AND P0, PT, R2, 0x3, PT ;  /* 0x000000030200780c */ /* 0x000fc60003f05270 */
[----:B------:R-:W-:-:S05]  /*1950*/  IMAD.IADD R0, R166, 0x1, -R3 ;  /* 0x00000001a6007824 */ /* 0x000fca00078e0a03 */
[----:B------:R-:W-:-:S04]  /*1960*/  SHF.L.U32 R0, R0, 0x1f, RZ ;  /* 0x0000001f00007819 */ /* 0x000fc800000006ff */
[----:B------:R-:W0:Y:S02]  /*1970*/  SYNCS.PHASECHK.TRANS64.TRYWAIT P1, [UR40+0x2a800], R0 ;  /* 0x02a80000ff0075a7 */ /* 0x000e240008020168 */
[----:B0-----:R-:W-:Y:S05]  /*1980*/  @!P1 BRA `(.L_x_971) ;  /* 0x0000012c00109947 */ /* 0x001fea0003800000 */
.L_x_1135:
[----:B------:R-:W-:Y:S05]  /*1990*/  @!P0 BRA `(.L_x_972) ;  /* 0x0000000000048947 */ /* 0x000fea0003800000 */
[----:B------:R-:W-:Y:S01]  /*19a0*/  BPT.TRAP 0x1 ;  /* 0x000000040000795c */ /* 0x000fe20000300000 */
.L_x_972:
[----:B------:R-:W-:Y:S02]  /*19b0*/  IMAD.U32 R15, RZ, RZ, UR38 ;  /* 0x00000026ff0f7e24 */ /* 0x000fe4000f8e00ff */
[----:B0-----:R-:W-:-:S03]  /*19c0*/  IMAD.U32 R0, RZ, RZ, UR39 ;  /* 0x00000027ff007e24 */ /* 0x001fc6000f8e00ff */
[----:B------:R-:W-:Y:S02]  /*19d0*/  LEA R15, R15, UR40, 0x3 ;  /* 0x000000280f0f7c11 */ /* 0x000fe4000f8e18ff */
[----:B------:R-:W-:-:S04]  /*19e0*/  SHF.L.U32 R0, R0, 0x1f, RZ ;  /* 0x0000001f00007819 */ /* 0x000fc800000006ff */
[----:B------:R0:W1:Y:S01]  /*19f0*/  SYNCS.PHASECHK.TRANS64.TRYWAIT P1, [R15+URZ+0x2a830], R0 ;  /* 0x02a830000f0075a7 */ /* 0x000062000802017f */
[----:B------:R-:W-:Y:S05]  /*1a00*/  @!P0 BRA `(.L_x_973) ;  /* 0x0000000000048947 */ /* 0x000fea0003800000 */
[----:B------:R-:W-:Y:S01]  /*1a10*/  BPT.TRAP 0x1 ;  /* 0x000000040000795c */ /* 0x000fe20000300000 */
.L_x_973:
[----:B-1----:R-:W-:Y:S05]  /*1a20*/  @P1 BRA `(.L_x_974) ;  /* 0x0000000000081947 */ /* 0x002fea0003800000 */
[----:B------:R-:W1:Y:S02]  /*1a30*/  SYNCS.PHASECHK.TRANS64.TRYWAIT P1, [R15+URZ+0x2a830], R0 ;  /* 0x02a830000f0075a7 */ /* 0x000e64000802017f */
[----:B-1----:R-:W-:Y:S05]  /*1a40*/  @!P1 BRA `(.L_x_975) ;  /* 0x0000012800f89947 */ /* 0x002fea0003800000 */
.L_x_974:
        /* <DEDUP_REMOVED lines=30> */
[----:B------:R-:W-:Y:S01]  /*1c30*/  IMAD.U32 R5, RZ, RZ, UR9 ;  /* 0x00000009ff057e24 */ /* 0x000fe2000f8e00ff */
        /* <DEDUP_REMOVED lines=28> */
[----:B------:R-:W-:Y:S02]  /*1e00*/  WARPGROUP.DEPBAR.LE gsb0, 0x0 ;  /* 0x00008000000079c5 */ /* 0x000fe40000010000 */
        /* <DEDUP_REMOVED lines=39> */
.L_x_976:
[----:B------:R-:W-:Y:S01]  /*2080*/  ISETP.NE.AND P2, PT, R168, 0x1, PT ;  /* 0x00000001a800780c */ /* 0x000fe20003f45270 */
[----:B------:R-:W-:Y:S01]  /*2090*/  ULDC UR5, c[0x0][0x9d8] ;  /* 0x0002760000057ab9 */ /* 0x000fe20000000800 */
[----:B------:R-:W-:Y:S01]  /*20a0*/  R2UR UR4, R15 ;  /* 0x000000000f0472ca */ /* 0x000fe200000e0000 */
[----:B------:R-:W-:Y:S01]  /*20b0*/  FMUL.FTZ R3, R27, UR5 ;  /* 0x000000051b037c20 */ /* 0x000fe20008410000 */
[----:B01----:R-:W-:Y:S01]  /*20c0*/  FMUL.FTZ R0, R26, UR5 ;  /* 0x000000051a007c20 */ /* 0x003fe20008410000 */
[----:B------:R-:W-:Y:S02]  /*20d0*/  IMAD.IADD R26, R22, 0x1, R17 ;  /* 0x00000001161a7824 */ /* 0x000fe400078e0211 */
[----:B------:R-:W-:Y:S01]  /*20e0*/  FMUL.FTZ R9, R30, UR5 ;  /* 0x000000051e097c20 */ /* 0x000fe20008410000 */
[----:B------:R-:W-:Y:S01]  /*20f0*/  FMUL.FTZ R25, R25, UR5 ;  /* 0x0000000519197c20 */ /* 0x000fe20008410000 */
[----:B------:R-:W-:Y:S01]  /*2100*/  FMUL.FTZ R28, R28, UR5 ;  /* 0x000000051c1c7c20 */ /* 0x000fe20008410000 */
[----:B------:R-:W-:Y:S01]  /*2110*/  FMUL.FTZ R13, R24, UR5 ;  /* 0x00000005180d7c20 */ /* 0x000fe20008410000 */
[----:B------:R-:W-:Y:S01]  /*2120*/  FMUL.FTZ R11, R31, UR5 ;  /* 0x000000051f0b7c20 */ /* 0x000fe20008410000 */
[----:B------:R0:W1:Y:S01]  /*2130*/  MUFU.TANH R74, R25 ;  /* 0x00000019004a7308 */ /* 0x0000620000002400 */
[----:B------:R-:W-:Y:S01]  /*2140*/  FMUL.FTZ R32, R32, UR5 ;  /* 0x0000000520207c20 */ /* 0x000fe20008410000 */
[----:B------:R-:W2:Y:S01]  /*2150*/  @P2 LDC R21, c[0x0][0x44c] ;  /* 0x00011300ff152b82 */ /* 0x000ea20000000800 */
[----:B------:R-:W-:Y:S01]  /*2160*/  FMUL.FTZ R33, R33, UR5 ;  /* 0x0000000521217c20 */ /* 0x000fe20008410000 */
[----:B------:R-:W-:Y:S01]  /*2170*/  UIADD3 UR4, UR4, 0x2a840, URZ ;  /* 0x0002a84004047890 */ /* 0x000fe2000fffe03f */
[----:B------:R-:W-:Y:S01]  /*2180*/  FMUL.FTZ R14, R34, UR5 ;  /* 0x00000005220e7c20 */ /* 0x000fe20008410000 */
[----:B------:R-:W-:Y:S01]  /*2190*/  FMUL.FTZ R20, R35, UR5 ;  /* 0x0000000523147c20 */ /* 0x000fe20008410000 */
[----:B------:R-:W-:Y:S01]  /*21a0*/  FMUL.FTZ R36, R36, UR5 ;  /* 0x0000000524247c20 */ /* 0x000fe20008410000 */
[----:B------:R-:W-:Y:S01]  /*21b0*/  UPRMT UR4, UR60, 0x654, UR4 ;  /* 0x000006543c047896 */ /* 0x000fe20008000004 */
[----:B------:R-:W-:Y:S01]  /*21c0*/  FMUL.FTZ R37, R37, UR5 ;  /* 0x0000000525257c20 */ /* 0x000fe20008410000 */
[----:B------:R-:W3:Y:S01]  /*21d0*/  @P2 LDC R27, c[0x0][0x450] ;  /* 0x00011400ff1b2b82 */ /* 0x000ee20000000800 */
[----:B------:R-:W-:Y:S01]  /*21e0*/  FMUL.FTZ R24, R38, UR5 ;  /* 0x0000000526187c20 */ /* 0x000fe20008410000 */
[----:B0-----:R-:W-:Y:S01]  /*21f0*/  FMUL.FTZ R25, R39, UR5 ;  /* 0x0000000527197c20 */ /* 0x001fe20008410000 */
[----:B------:R-:W-:Y:S01]  /*2200*/  FMUL.FTZ R40, R40, UR5 ;  /* 0x0000000528287c20 */ /* 0x000fe20008410000 */
        /* <DEDUP_REMOVED lines=12> */
[----:B--2---:R-:W-:-:S04]  /*22d0*/  @P2 IMAD.HI.U32 R10, R26, R21, RZ ;  /* 0x000000151a0a2227 */ /* 0x004fc800078e00ff */
[----:B------:R-:W-:Y:S01]  /*22e0*/  FMUL.FTZ R56, R56, UR5 ;  /* 0x0000000538387c20 */ /* 0x000fe20008410000 */
[----:B------:R-:W0:Y:S01]  /*22f0*/  LDC R21, c[0x0][0x288] ;  /* 0x0000a200ff157b82 */ /* 0x000e220000000800 */
[----:B------:R-:W-:Y:S01]  /*2300*/  FMUL.FTZ R58, R58, UR5 ;  /* 0x000000053a3a7c20 */ /* 0x000fe20008410000 */
[----:B------:R-:W-:Y:S01]  /*2310*/  FMUL.FTZ R60, R60, UR5 ;  /* 0x000000053c3c7c20 */ /* 0x000fe20008410000 */
[----:B------:R-:W-:Y:S01]  /*2320*/  FMUL.FTZ R62, R62, UR5 ;  /* 0x000000053e3e7c20 */ /* 0x000fe20008410000 */
[----:B------:R-:W-:Y:S01]  /*2330*/  FMUL.FTZ R64, R64, UR5 ;  /* 0x0000000540407c20 */ /* 0x000fe20008410000 */
[----:B------:R-:W-:Y:S01]  /*2340*/  FMUL.FTZ R65, R65, UR5 ;  /* 0x0000000541417c20 */ /* 0x000fe20008410000 */
[----:B---3--:R-:W-:Y:S01]  /*2350*/  @P2 SHF.R.U32.HI R26, RZ, R27, R10 ;  /* 0x0000001bff1a2219 */ /* 0x008fe2000001160a */
[----:B------:R-:W-:Y:S02]  /*2360*/  IMAD.MOV.U32 R27, RZ, RZ, -0x60 ;  /* 0xffffffa0ff1b7424 */ /* 0x000fe400078e00ff */
[----:B------:R-:W-:Y:S01]  /*2370*/  FMUL.FTZ R8, R66, UR5 ;  /* 0x0000000542087c20 */ /* 0x000fe20008410000 */
[----:B------:R-:W-:Y:S01]  /*2380*/  FMUL.FTZ R2, R67, UR5 ;  /* 0x0000000543027c20 */ /* 0x000fe20008410000 */
[----:B------:R-:W-:Y:S01]  /*2390*/  FMUL.FTZ R68, R68, UR5 ;  /* 0x0000000544447c20 */ /* 0x000fe20008410000 */
[----:B------:R-:W2:Y:S01]  /*23a0*/  SHFL.IDX PT, R30, R26, RZ, 0x1c1f ;  /* 0x001c1fff1a1e7589 */ /* 0x000ea200000e0000 */
[----:B------:R-:W-:-:S02]  /*23b0*/  IMAD R27, R72, R27, 0x61 ;  /* 0x00000061481b7424 */ /* 0x000fc400078e021b */
[----:B------:R-:W-:Y:S01]  /*23c0*/  FMUL.FTZ R12, R70, UR5 ;  /* 0x00000005460c7c20 */ /* 0x000fe20008410000 */
[----:B------:R-:W-:Y:S01]  /*23d0*/  FMUL.FTZ R10, R71, UR5 ;  /* 0x00000005470a7c20 */ /* 0x000fe20008410000 */
[----:B------:R3:W4:Y:S01]  /*23e0*/  MUFU.TANH R75, R28 ;  /* 0x0000001c004b7308 */ /* 0x0007220000002400 */
[----:B------:R-:W-:Y:S01]  /*23f0*/  FMUL.FTZ R47, R47, UR5 ;  /* 0x000000052f2f7c20 */ /* 0x000fe20008410000 */
[----:B------:R-:W-:Y:S01]  /*2400*/  FMUL.FTZ R51, R51, UR5 ;  /* 0x0000000533337c20 */ /* 0x000fe20008410000 */
[----:B------:R-:W-:Y:S01]  /*2410*/  FMUL.FTZ R57, R57, UR5 ;  /* 0x0000000539397c20 */ /* 0x000fe20008410000 */
[----:B------:R-:W-:Y:S01]  /*2420*/  FMUL.FTZ R63, R63, UR5 ;  /* 0x000000053f3f7c20 */ /* 0x000fe20008410000 */
[----:B------:R-:W-:Y:S01]  /*2430*/  FMUL.FTZ R69, R69, UR5 ;  /* 0x0000000545457c20 */ /* 0x000fe20008410000 */
[----:B------:R-:W-:Y:S01]  /*2440*/  LOP3.LUT P1, RZ, R19, 0x80000, RZ, 0xc0, !PT ;  /* 0x0008000013ff7812 */ /* 0x000fe2000782c0ff */
[----:B------:R-:W-:Y:S01]  /*2450*/  FMUL.FTZ R29, R29, UR5 ;  /* 0x000000051d1d7c20 */ /* 0x000fe20008410000 */
[----:B------:R-:W-:Y:S01]  /*2460*/  IMAD R15, R72, -0x60, R16 ;  /* 0xffffffa0480f7824 */ /* 0x000fe200078e0210 */
[----:B------:R-:W0:Y:S01]  /*2470*/  MUFU.TANH R13, R13 ;  /* 0x0000000d000d7308 */ /* 0x000e220000002400 */
[----:B---3--:R-:W-:Y:S01]  /*2480*/  IMAD R28, R18, -0x2, R27 ;  /* 0xfffffffe121c7824 */ /* 0x008fe200078e021b */
[----:B------:R-:W-:Y:S01]  /*2490*/  ULDC UR50, c[0x0][0x9dc] ;  /* 0x0002770000327ab9 */ /* 0x000fe20000000800 */
[----:B------:R-:W-:Y:S01]  /*24a0*/  SYNCS.ARRIVE.TRANS64.RED.A1T0 RZ, [UR4], RZ ;  /* 0x000000ffffff79a7 */ /* 0x000fe20008100404 */
[----:B------:R-:W-:Y:S01]  /*24b0*/  FMUL.FTZ R55, R55, UR5 ;  /* 0x0000000537377c20 */ /* 0x000fe20008410000 */
[----:B------:R-:W-:Y:S01]  /*24c0*/  ULOP3.LUT UR4, URZ, UR50, URZ, 0x33, !UPT ;  /* 0x000000323f047292 */ /* 0x000fe2000f8e333f */
[----:B------:R-:W-:Y:S01]  /*24d0*/  FMUL.FTZ R59, R59, UR5 ;  /* 0x000000053b3b7c20 */ /* 0x000fe20008410000 */
[----:B------:R-:W-:Y:S01]  /*24e0*/  VIADD R15, R15, 0x60 ;  /* 0x000000600f0f7836 */ /* 0x000fe20000000000 */
[----:B------:R-:W3:Y:S01]  /*24f0*/  MUFU.TANH R0, R0 ;  /* 0x0000000000007308 */ /* 0x000ee20000002400 */
[----:B------:R-:W-:Y:S01]  /*2500*/  FMUL.FTZ R61, R61, UR5 ;  /* 0x000000053d3d7c20 */ /* 0x000fe20008410000 */
[----:B------:R-:W-:Y:S01]  /*2510*/  ULDC UR5, c[0x0][0x9e0] ;  /* 0x0002780000057ab9 */ /* 0x000fe20000000800 */
[----:B------:R-:W-:-:S05]  /*2520*/  VIADD R70, R28, 0xffffffff ;  /* 0xffffffff1c467836 */ /* 0x000fca0000000000 */
[----:B------:R-:W0:Y:S08]  /*2530*/  MUFU.TANH R3, R3 ;  /* 0x0000000300037308 */ /* 0x000e300000002400 */
        /* <DEDUP_REMOVED lines=39> */
[----:B------:R0:W1:Y:S08]  /*27b0*/  MUFU.TANH R76, R29 ;  /* 0x0000001d004c7308 */ /* 0x0000700000002400 */
[----:B------:R5:W1:Y:S01]  /*27c0*/  MUFU.TANH R38, R55 ;  /* 0x0000003700267308 */ /* 0x000a620000002400 */
[----:B0-----:R-:W-:-:S05]  /*27d0*/  IADD3 R29, R28, -R21, R16 ;  /* 0x800000151c1d7210 */ /* 0x001fca0007ffe010 */
[----:B------:R-:W-:Y:S02]  /*27e0*/  VIADD R66, R29, UR5 ;  /* 0x000000051d427c36 */ /* 0x000fe40008000000 */
[----:B------:R0:W1:Y:S01]  /*27f0*/  MUFU.TANH R78, R59 ;  /* 0x0000003b004e7308 */ /* 0x0000620000002400 */
[----:B-----5:R-:W-:-:S07]  /*2800*/  IMAD R55, R18, -0x2, R15 ;  /* 0xfffffffe12377824 */ /* 0x020fce00078e020f */
[----:B------:R5:W1:Y:S01]  /*2810*/  MUFU.TANH R35, R61 ;  /* 0x0000003d00237308 */ /* 0x000a620000002400 */
[----:B0-----:R-:W-:-:S04]  /*2820*/  VIADD R59, R29, UR4 ;  /* 0x000000041d3b7c36 */ /* 0x001fc80008000000 */
[----:B--2---:R-:W-:Y:S02]  /*2830*/  IMAD.IADD R28, R59, 0x1, R30 ;  /* 0x000000013b1c7824 */ /* 0x004fe400078e021e */
[----:B-----5:R-:W-:Y:S01]  /*2840*/  VIADD R61, R27, 0xffffffff ;  /* 0xffffffff1b3d7836 */ /* 0x020fe20000000000 */
[----:B------:R-:W-:Y:S01]  /*2850*/  VIADDMNMX R27, R30, R66, R55, PT ;  /* 0x000000421e1b7246 */ /* 0x000fe20003800137 */
[----:B---34-:R-:W-:Y:S06]  /*2860*/  @!P1 BRA `(.L_x_977) ;  /* 0x00000000005c9947 */ /* 0x018fec0003800000 */
[----:B------:R-:W-:Y:S01]  /*2870*/  IADD3 R15, R16, -R21, R30 ;  /* 0x80000015100f7210 */ /* 0x000fe20007ffe01e */
[----:B------:R-:W-:Y:S03]  /*2880*/  BSSY B0, `(.L_x_978) ;  /* 0x0000012000007945 */ /* 0x000fe60003800000 */
[----:B------:R-:W-:-:S13]  /*2890*/  ISETP.GT.AND P1, PT, R15, -0x1, PT ;  /* 0xffffffff0f00780c */ /* 0x000fda0003f24270 */
[----:B------:R-:W-:Y:S05]  /*28a0*/  @P1 BRA `(.L_x_979) ;  /* 0x0000000000241947 */ /* 0x000fea0003800000 */
[----:B------:R-:W-:Y:S01]  /*28b0*/  ULDC UR4, c[0x0][0x9e4] ;  /* 0x0002790000047ab9 */ /* 0x000fe20000000800 */
[----:B------:R-:W-:Y:S01]  /*28c0*/  LOP3.LUT R15, RZ, R15, RZ, 0x33, !PT ;  /* 0x0000000fff0f7212 */ /* 0x000fe200078e33ff */
[----:B------:R-:W-:-:S05]  /*28d0*/  IMAD.U32 R80, RZ, RZ, UR4 ;  /* 0x00000004ff507e24 */ /* 0x000fca000f8e00ff */
[----:B------:R-:W-:-:S13]  /*28e0*/  ISETP.NE.AND P1, PT, R80, 0x1, PT ;  /* 0x000000015000780c */ /* 0x000fda0003f25270 */
[----:B------:R-:W0:Y:S02]  /*28f0*/  @P1 LDC.64 R84, c[0x0][0x9e8] ;  /* 0x00027a00ff541b82 */ /* 0x000e240000000a00 */
[----:B0-----:R-:W-:-:S05]  /*2900*/  @P1 IMAD.HI.U32 R30, R15, R84, RZ ;  /* 0x000000540f1e1227 */ /* 0x001fca00078e00ff */
[----:B------:R-:W-:-:S04]  /*2910*/  @P1 SHF.R.U32.HI R15, RZ, R85, R30 ;  /* 0x00000055ff0f1219 */ /* 0x000fc8000001161e */
[----:B------:R-:W-:Y:S01]  /*2920*/  LOP3.LUT R15, RZ, R15, RZ, 0x33, !PT ;  /* 0x0000000fff0f7212 */ /* 0x000fe200078e33ff */
[----:B------:R-:W-:Y:S06]  /*2930*/  BRA `(.L_x_980) ;  /* 0x0000000000187947 */ /* 0x000fec0003800000 */
.L_x_979:
[----:B------:R-:W-:Y:S02]  /*2940*/  ULDC UR4, c[0x0][0x9e4] ;  /* 0x0002790000047ab9 */ /* 0x000fe40000000800 */
[----:B------:R-:W-:-:S05]  /*2950*/  IMAD.U32 R80, RZ, RZ, UR4 ;  /* 0x00000004ff507e24 */ /* 0x000fca000f8e00ff */
[----:B------:R-:W-:-:S13]  /*2960*/  ISETP.NE.AND P1, PT, R80, 0x1, PT ;  /* 0x000000015000780c */ /* 0x000fda0003f25270 */
[----:B------:R-:W0:Y:S02]  /*2970*/  @P1 LDC.64 R84, c[0x0][0x9e8] ;  /* 0x00027a00ff541b82 */ /* 0x000e240000000a00 */
[----:B0-----:R-:W-:-:S05]  /*2980*/  @P1 IMAD.HI.U32 R30, R15, R84, RZ ;  /* 0x000000540f1e1227 */ /* 0x001fca00078e00ff */
[----:B------:R-:W-:-:S07]  /*2990*/  @P1 SHF.R.U32.HI R15, RZ, R85, R30 ;  /* 0x00000055ff0f1219 */ /* 0x000fce000001161e */
.L_x_980:
[----:B------:R-:W-:Y:S05]  /*29a0*/  BSYNC B0 ;  /* 0x0000000000007941 */ /* 0x000fea0003800000 */
.L_x_978:
[----:B------:R-:W-:-:S05]  /*29b0*/  IMAD R15, R15, R80, R70 ;  /* 0x000000500f0f7224 */ /* 0x000fca00078e0246 */
[----:B------:R-:W-:Y:S02]  /*29c0*/  VIADDMNMX R27, R15, R80, R27, PT ;  /* 0x000000500f1b7246 */ /* 0x000fe4000380011b */
[----:B------:R-:W-:-:S07]  /*29d0*/  VIMNMX R28, R28, R15, !PT ;  /* 0x0000000f1c1c7248 */ /* 0x000fce0007fe0100 */
.L_x_977:
[C---:B------:R-:W-:Y:S01]  /*29e0*/  ISETP.GE.AND P6, PT, R61.reuse, 0x9, PT ;  /* 0x000000093d00780c */ /* 0x040fe20003fc6270 */
[----:B------:R-:W0:Y:S01]  /*29f0*/  SHFL.IDX PT, R26, R26, 0x1, 0x1c1f ;  /* 0x003c1f001a1a7f89 */ /* 0x000e2200000e0000 */
[----:B------:R-:W-:Y:S02]  /*2a00*/  ISETP.GE.AND P1, PT, R61, 0x2, PT ;  /* 0x000000023d00780c */ /* 0x000fe40003f26270 */
[C---:B------:R-:W-:Y:S02]  /*2a10*/  ISETP.GT.AND P2, PT, R28.reuse, 0x8, !P6 ;  /* 0x000000081c00780c */ /* 0x040fe40007744270 */
[----:B------:R-:W-:Y:S02]  /*2a20*/  ISETP.GT.AND P3, PT, R28, 0x1, !P1 ;  /* 0x000000011c00780c */ /* 0x000fe40004f64270 */
[----:B------:R-:W-:Y:S02]  /*2a30*/  ISETP.LT.OR P2, PT, R27, 0x9, P2 ;  /* 0x000000091b00780c */ /* 0x000fe40001741670 */
[----:B------:R-:W-:-:S02]  /*2a40*/  ISETP.GE.AND P4, PT, R61, 0xa, PT ;  /* 0x0000000a3d00780c */ /* 0x000fc40003f86270 */
[----:B------:R-:W-:Y:S02]  /*2a50*/  FSEL R89, R75, -INF , !P2 ;  /* 0xff8000004b597808 */ /* 0x000fe40005000000 */
[C---:B------:R-:W-:Y:S02]  /*2a60*/  ISETP.LT.OR P3, PT, R27.reuse, 0x2, P3 ;  /* 0x000000021b00780c */ /* 0x040fe40001f61670 */
[----:B------:R-:W-:Y:S02]  /*2a70*/  ISETP.GT.AND P2, PT, R28, 0x9, !P4 ;  /* 0x000000091c00780c */ /* 0x000fe40006744270 */
[----:B-1----:R-:W-:Y:S02]  /*2a80*/  FSEL R87, R74, -INF , !P3 ;  /* 0xff8000004a577808 */ /* 0x002fe40005800000 */
[----:B------:R-:W-:Y:S02]  /*2a90*/  ISETP.LT.OR P2, PT, R27, 0xa, P2 ;  /* 0x0000000a1b00780c */ /* 0x000fe40001741670 */
[----:B------:R-:W-:-:S02]  /*2aa0*/  ISETP.GE.AND P3, PT, R61, 0x11, PT ;  /* 0x000000113d00780c */ /* 0x000fc40003f66270 */
[----:B------:R-:W-:Y:S01]  /*2ab0*/  FSEL R91, R76, -INF , !P2 ;  /* 0xff8000004c5b7808 */ /* 0x000fe20005000000 */
[----:B0-----:R-:W-:Y:S01]  /*2ac0*/  IMAD.IADD R30, R59, 0x1, R26 ;  /* 0x000000013b1e7824 */ /* 0x001fe200078e021a */
[----:B------:R-:W-:Y:S02]  /*2ad0*/  ISETP.GT.AND P2, PT, R28, 0x10, !P3 ;  /* 0x000000101c00780c */ /* 0x000fe40005f44270 */
[----:B------:R-:W-:Y:S02]  /*2ae0*/  P2R R67, PR, RZ, 0x8 ;  /* 0x00000008ff437803 */ /* 0x000fe40000000000 */
[----:B------:R-:W-:Y:S02]  /*2af0*/  ISETP.LT.OR P2, PT, R27, 0x11, P2 ;  /* 0x000000111b00780c */ /* 0x000fe40001741670 */
[----:B------:R-:W-:Y:S02]  /*2b00*/  ISETP.GE.AND P3, PT, R61, 0x12, PT ;  /* 0x000000123d00780c */ /* 0x000fe40003f66270 */
[----:B------:R-:W-:-:S02]  /*2b10*/  FSEL R95, R32, -INF , !P2 ;  /* 0xff800000205f7808 */ /* 0x000fc40005000000 */
[C---:B------:R-:W-:Y:S02]  /*2b20*/  ISETP.GT.AND P2, PT, R28.reuse, 0x11, !P3 ;  /* 0x000000111c00780c */ /* 0x040fe40005f44270 */
[----:B------:R-:W-:Y:S02]  /*2b30*/  P2R R32, PR, RZ, 0x8 ;  /* 0x00000008ff207803 */ /* 0x000fe40000000000 */
[----:B------:R-:W-:Y:S02]  /*2b40*/  ISETP.LT.OR P2, PT, R27, 0x12, P2 ;  /* 0x000000121b00780c */ /* 0x000fe40001741670 */
[----:B------:R-:W-:Y:S02]  /*2b50*/  ISETP.GE.AND P3, PT, R61, 0x19, PT ;  /* 0x000000193d00780c */ /* 0x000fe40003f66270 */
[----:B------:R-:W-:Y:S02]  /*2b60*/  FSEL R97, R33, -INF , !P2 ;  /* 0xff80000021617808 */ /* 0x000fe40005000000 */
[----:B------:R-:W-:-:S02]  /*2b70*/  ISETP.GT.AND P2, PT, R28, 0x18, !P3 ;  /* 0x000000181c00780c */ /* 0x000fc40005f44270 */
[----:B------:R-:W-:Y:S02]  /*2b80*/  P2R R69, PR, RZ, 0x8 ;  /* 0x00000008ff457803 */ /* 0x000fe40000000000 */
[----:B------:R-:W-:Y:S02]  /*2b90*/  ISETP.LT.OR P2, PT, R27, 0x19, P2 ;  /* 0x000000191b00780c */ /* 0x000fe40001741670 */
[----:B------:R-:W-:Y:S02]  /*2ba0*/  ISETP.GE.AND P3, PT, R61, 0x1a, PT ;  /* 0x0000001a3d00780c */ /* 0x000fe40003f66270 */
[----:B------:R-:W-:Y:S02]  /*2bb0*/  FSEL R99, R36, -INF , !P2 ;  /* 0xff80000024637808 */ /* 0x000fe40005000000 */
[----:B------:R-:W-:Y:S02]  /*2bc0*/  ISETP.GT.AND P2, PT, R28, 0x19, !P3 ;  /* 0x000000191c00780c */ /* 0x000fe40005f44270 */
[----:B------:R-:W-:-:S02]  /*2bd0*/  P2R R36, PR, RZ, 0x8 ;  /* 0x00000008ff247803 */ /* 0x000fc40000000000 */
[----:B------:R-:W-:Y:S02]  /*2be0*/  ISETP.LT.OR P2, PT, R27, 0x1a, P2 ;  /* 0x0000001a1b00780c */ /* 0x000fe40001741670 */
[----:B------:R-:W-:Y:S02]  /*2bf0*/  ISETP.GE.AND P3, PT, R61, 0x21, PT ;  /* 0x000000213d00780c */ /* 0x000fe40003f66270 */
[----:B------:R-:W-:Y:S02]  /*2c00*/  FSEL R101, R37, -INF , !P2 ;  /* 0xff80000025657808 */ /* 0x000fe40005000000 */
[----:B------:R-:W-:Y:S02]  /*2c10*/  ISETP.GT.AND P2, PT, R28, 0x20, !P3 ;  /* 0x000000201c00780c */ /* 0x000fe40005f44270 */
[----:B------:R-:W-:Y:S02]  /*2c20*/  P2R R71, PR, RZ, 0x8 ;  /* 0x00000008ff477803 */ /* 0x000fe40000000000 */
[----:B------:R-:W-:-:S02]  /*2c30*/  ISETP.LT.OR P2, PT, R27, 0x21, P2 ;  /* 0x000000211b00780c */ /* 0x000fc40001741670 */
[----:B------:R-:W-:Y:S02]  /*2c40*/  ISETP.GE.AND P3, PT, R61, 0x22, PT ;  /* 0x000000223d00780c */ /* 0x000fe40003f66270 */
[----:B------:R-:W-:Y:S02]  /*2c50*/  FSEL R103, R40, -INF , !P2 ;  /* 0xff80000028677808 */ /* 0x000fe40005000000 */
[----:B------:R-:W-:Y:S02]  /*2c60*/  ISETP.GT.AND P2, PT, R28, 0x21, !P3 ;  /* 0x000000211c00780c */ /* 0x000fe40005f44270 */
[----:B------:R-:W-:Y:S02]  /*2c70*/  P2R R40, PR, RZ, 0x8 ;  /* 0x00000008ff287803 */ /* 0x000fe40000000000 */
[----:B------:R-:W-:Y:S02]  /*2c80*/  ISETP.LT.OR P2, PT, R27, 0x22, P2 ;  /* 0x000000221b00780c */ /* 0x000fe40001741670 */
[----:B------:R-:W-:-:S02]  /*2c90*/  ISETP.GE.AND P3, PT, R61, 0x29, PT ;  /* 0x000000293d00780c */ /* 0x000fc40003f66270 */
[----:B------:R-:W-:Y:S02]  /*2ca0*/  FSEL R105, R41, -INF , !P2 ;  /* 0xff80000029697808 */ /* 0x000fe40005000000 */
        /* <DEDUP_REMOVED lines=53> */
[----:B------:R-:W-:Y:S02]  /*3000*/  P2R R63, PR, RZ, 0x10 ;  /* 0x00000010ff3f7803 */ /* 0x000fe40000000000 */
[----:B------:R-:W-:Y:S02]  /*3010*/  FSEL R33, R64, -INF , !P2 ;  /* 0xff80000040217808 */ /* 0x000fe40005000000 */
[----:B------:R-:W-:-:S04]  /*3020*/  ISETP.GE.AND P2, PT, R61, 0x52, PT ;  /* 0x000000523d00780c */ /* 0x000fc80003f46270 */
[----:B------:R-:W-:-:S04]  /*3030*/  ISETP.GT.AND P3, PT, R28, 0x51, !P2 ;  /* 0x000000511c00780c */ /* 0x000fc80005764270 */
[----:B------:R-:W-:-:S04]  /*3040*/  ISETP.LT.OR P3, PT, R27, 0x52, P3 ;  /* 0x000000521b00780c */ /* 0x000fc80001f61670 */
[----:B------:R-:W-:Y:S02]  /*3050*/  FSEL R15, R65, -INF , !P3 ;  /* 0xff800000410f7808 */ /* 0x000fe40005800000 */
[----:B------:R-:W-:-:S04]  /*3060*/  ISETP.GE.AND P3, PT, R61, 0x59, PT ;  /* 0x000000593d00780c */ /* 0x000fc80003f66270 */
[----:B------:R-:W-:-:S04]  /*3070*/  ISETP.GT.AND P4, PT, R28, 0x58, !P3 ;  /* 0x000000581c00780c */ /* 0x000fc80005f84270 */
[----:B------:R-:W-:-:S04]  /*3080*/  ISETP.LT.OR P4, PT, R27, 0x59, P4 ;  /* 0x000000591b00780c */ /* 0x000fc80002781670 */
[----:B------:R-:W-:Y:S02]  /*3090*/  FSEL R29, R68, -INF , !P4 ;  /* 0xff800000441d7808 */ /* 0x000fe40006000000 */
[----:B------:R-:W-:-:S04]  /*30a0*/  ISETP.GE.AND P4, PT, R61, 0x1, PT ;  /* 0x000000013d00780c */ /* 0x000fc80003f86270 */
[----:B------:R-:W-:-:S04]  /*30b0*/  ISETP.GT.AND P5, PT, R28, RZ, !P4 ;  /* 0x000000ff1c00720c */ /* 0x000fc800067a4270 */
[----:B------:R-:W-:-:S04]  /*30c0*/  ISETP.LT.OR P5, PT, R27, 0x1, P5 ;  /* 0x000000011b00780c */ /* 0x000fc80002fa1670 */
[----:B------:R-:W-:Y:S02]  /*30d0*/  FSEL R85, R13, -INF , !P5 ;  /* 0xff8000000d557808 */ /* 0x000fe40006800000 */
[----:B------:R-:W-:-:S04]  /*30e0*/  ISETP.GE.AND P5, PT, R61, 0x5a, PT ;  /* 0x0000005a3d00780c */ /* 0x000fc80003fa6270 */
[----:B------:R-:W-:Y:S02]  /*30f0*/  P2R R64, PR, RZ, 0x20 ;  /* 0x00000020ff407803 */ /* 0x000fe40000000000 */
[----:B------:R-:W-:Y:S02]  /*3100*/  ISETP.GT.AND P5, PT, R28, 0x59, !P5 ;  /* 0x000000591c00780c */ /* 0x000fe40006fa4270 */
[----:B------:R-:W-:Y:S02]  /*3110*/  VIADDMNMX R28, R26, R66, R55, PT ;  /* 0x000000421a1c7246 */ /* 0x000fe40003800137 */
[----:B------:R-:W-:-:S04]  /*3120*/  ISETP.LT.OR P5, PT, R27, 0x5a, P5 ;  /* 0x0000005a1b00780c */ /* 0x000fc80002fa1670 */
[----:B------:R-:W-:Y:S02]  /*3130*/  FSEL R31, R31, -INF , !P5 ;  /* 0xff8000001f1f7808 */ /* 0x000fe40006800000 */
[----:B------:R-:W-:-:S13]  /*3140*/  LOP3.LUT P5, RZ, R19, 0x80000, RZ, 0xc0, !PT ;  /* 0x0008000013ff7812 */ /* 0x000fda00078ac0ff */
[----:B------:R-:W-:Y:S05]  /*3150*/  @!P5 BRA `(.L_x_981) ;  /* 0x00000000005cd947 */ /* 0x000fea0003800000 */
        /* <DEDUP_REMOVED lines=13> */
.L_x_983:
[----:B------:R-:W-:Y:S02]  /*3230*/  ULDC UR4, c[0x0][0x9e4] ;  /* 0x0002790000047ab9 */ /* 0x000fe40000000800 */
[----:B------:R-:W-:-:S05]  /*3240*/  IMAD.U32 R27, RZ, RZ, UR4 ;  /* 0x00000004ff1b7e24 */ /* 0x000fca000f8e00ff */
[----:B------:R-:W-:-:S13]  /*3250*/  ISETP.NE.AND P5, PT, R27, 0x1, PT ;  /* 0x000000011b00780c */ /* 0x000fda0003fa5270 */
[----:B------:R-:W0:Y:S02]  /*3260*/  @P5 LDC.64 R52, c[0x0][0x9e8] ;  /* 0x00027a00ff345b82 */ /* 0x000e240000000a00 */
[----:B0-----:R-:W-:-:S05]  /*3270*/  @P5 IMAD.HI.U32 R26, R13, R52, RZ ;  /* 0x000000340d1a5227 */ /* 0x001fca00078e00ff */
[----:B------:R-:W-:-:S07]  /*3280*/  @P5 SHF.R.U32.HI R13, RZ, R53, R26 ;  /* 0x00000035ff0d5219 */ /* 0x000fce000001161a */
.L_x_984:
[----:B------:R-:W-:Y:S05]  /*3290*/  BSYNC B0 ;  /* 0x0000000000007941 */ /* 0x000fea0003800000 */
.L_x_982:
[----:B------:R-:W-:-:S05]  /*32a0*/  IMAD R13, R13, R27, R70 ;  /* 0x0000001b0d0d7224 */ /* 0x000fca00078e0246 */
[----:B------:R-:W-:Y:S02]  /*32b0*/  VIADDMNMX R28, R13, R27, R28, PT ;  /* 0x0000001b0d1c7246 */ /* 0x000fe4000380011c */
[----:B------:R-:W-:-:S07]  /*32c0*/  VIMNMX R30, R30, R13, !PT ;  /* 0x0000000d1e1e7248 */ /* 0x000fce0007fe0100 */
.L_x_981:
[----:B------:R-:W-:Y:S01]  /*32d0*/  ISETP.GT.AND P1, PT, R30, 0x1, !P1 ;  /* 0x000000011e00780c */ /* 0x000fe20004f24270 */
[----:B------:R-:W-:Y:S01]  /*32e0*/  ULDC UR4, c[0x0][0x988] ;  /* 0x0002620000047ab9 */ /* 0x000fe20000000800 */
[----:B------:R-:W-:Y:S02]  /*32f0*/  FMNMX.FTZ R13, R85, R87, !PT ;  /* 0x00000057550d7209 */ /* 0x000fe40007810000 */
[----:B------:R-:W-:Y:S02]  /*3300*/  ISETP.LT.OR P1, PT, R28, 0x2, P1 ;  /* 0x000000021c00780c */ /* 0x000fe40000f21670 */
[----:B------:R-:W-:Y:S02]  /*3310*/  ISETP.GT.AND P6, PT, R30, 0x8, !P6 ;  /* 0x000000081e00780c */ /* 0x000fe400077c4270 */
[----:B------:R-:W-:Y:S02]  /*3320*/  FSEL R59, R3, -INF , !P1 ;  /* 0xff800000033b7808 */ /* 0x000fe40004800000 */
[----:B------:R-:W-:-:S02]  /*3330*/  ISETP.NE.AND P1, PT, R63, RZ, PT ;  /* 0x000000ff3f00720c */ /* 0x000fc40003f25270 */
[----:B------:R-:W-:Y:S02]  /*3340*/  FMNMX.FTZ R13, R89, R13, !PT ;  /* 0x0000000d590d7209 */ /* 0x000fe40007810000 */
[----:B------:R-:W-:Y:S02]  /*3350*/  ISETP.GT.AND P1, PT, R30, 0x9, !P1 ;  /* 0x000000091e00780c */ /* 0x000fe40004f24270 */
[C---:B------:R-:W-:Y:S02]  /*3360*/  ISETP.LT.OR P6, PT, R28.reuse, 0x9, P6 ;  /* 0x000000091c00780c */ /* 0x040fe400037c1670 */
[----:B------:R-:W-:Y:S02]  /*3370*/  ISETP.LT.OR P1, PT, R28, 0xa, P1 ;  /* 0x0000000a1c00780c */ /* 0x000fe40000f21670 */
[----:B------:R-:W-:Y:S02]  /*3380*/  FMNMX.FTZ R13, R91, R13, !PT ;  /* 0x0000000d5b0d7209 */ /* 0x000fe40007810000 */
[----:B------:R-:W-:-:S02]  /*3390*/  FSEL R63, R11, -INF , !P1 ;  /* 0xff8000000b3f7808 */ /* 0x000fc40004800000 */
[----:B------:R-:W-:Y:S02]  /*33a0*/  ISETP.NE.AND P1, PT, R67, RZ, PT ;  /* 0x000000ff4300720c */ /* 0x000fe40003f25270 */
[----:B------:R-:W-:Y:S02]  /*33b0*/  FSEL R61, R9, -INF , !P6 ;  /* 0xff800000093d7808 */ /* 0x000fe40007000000 */
[----:B------:R-:W-:Y:S02]  /*33c0*/  ISETP.GT.AND P1, PT, R30, 0x10, !P1 ;  /* 0x000000101e00780c */ /* 0x000fe40004f24270 */
[----:B------:R-:W-:Y:S02]  /*33d0*/  ISETP.NE.AND P6, PT, R69, RZ, PT ;  /* 0x000000ff4500720c */ /* 0x000fe40003fc5270 */
[----:B------:R-:W-:Y:S02]  /*33e0*/  ISETP.LT.OR P1, PT, R28, 0x11, P1 ;  /* 0x000000111c00780c */ /* 0x000fe40000f21670 */
[----:B------:R-:W-:-:S02]  /*33f0*/  FMNMX.FTZ R13, R95, R13, !PT ;  /* 0x0000000d5f0d7209 */ /* 0x000fc40007810000 */
[----:B------:R-:W-:Y:S02]  /*3400*/  FSEL R65, R14, -INF , !P1 ;  /* 0xff8000000e417808 */ /* 0x000fe40004800000 */
[----:B------:R-:W-:Y:S02]  /*3410*/  ISETP.NE.AND P1, PT, R32, RZ, PT ;  /* 0x000000ff2000720c */ /* 0x000fe40003f25270 */
[----:B------:R-:W-:Y:S02]  /*3420*/  FMNMX.FTZ R13, R97, R13, !PT ;  /* 0x0000000d610d7209 */ /* 0x000fe40007810000 */
[----:B------:R-:W-:Y:S02]  /*3430*/  ISETP.GT.AND P1, PT, R30, 0x11, !P1 ;  /* 0x000000111e00780c */ /* 0x000fe40004f24270 */
[----:B------:R-:W-:Y:S02]  /*3440*/  ISETP.NE.AND P5, PT, R36, RZ, PT ;  /* 0x000000ff2400720c */ /* 0x000fe40003fa5270 */
[----:B------:R-:W-:-:S02]  /*3450*/  ISETP.LT.OR P1, PT, R28, 0x12, P1 ;  /* 0x000000121c00780c */ /* 0x000fc40000f21670 */
[----:B------:R-:W-:Y:S02]  /*3460*/  FMNMX.FTZ R13, R99, R13, !PT ;  /* 0x0000000d630d7209 */ /* 0x000fe40007810000 */
[----:B------:R-:W-:Y:S02]  /*3470*/  FSEL R67, R20, -INF , !P1 ;  /* 0xff80000014437808 */ /* 0x000fe40004800000 */
[----:B------:R-:W-:Y:S02]  /*3480*/  ISETP.GT.AND P1, PT, R30, 0x18, !P6 ;  /* 0x000000181e00780c */ /* 0x000fe40007724270 */
[----:B------:R-:W-:Y:S02]  /*3490*/  FMNMX.FTZ R13, R101, R13, !PT ;  /* 0x0000000d650d7209 */ /* 0x000fe40007810000 */
[----:B------:R-:W-:Y:S02]  /*34a0*/  ISETP.LT.OR P1, PT, R28, 0x19, P1 ;  /* 0x000000191c00780c */ /* 0x000fe40000f21670 */
[----:B------:R-:W-:-:S02]  /*34b0*/  FMNMX.FTZ R13, R103, R13, !PT ;  /* 0x0000000d670d7209 */ /* 0x000fc40007810000 */
[----:B------:R-:W-:Y:S02]  /*34c0*/  FSEL R53, R24, -INF , !P1 ;  /* 0xff80000018357808 */ /* 0x000fe40004800000 */
[----:B------:R-:W-:Y:S02]  /*34d0*/  ISETP.GT.AND P1, PT, R30, 0x19, !P5 ;  /* 0x000000191e00780c */ /* 0x000fe40006f24270 */
[----:B------:R-:W-:Y:S02]  /*34e0*/  FMNMX.FTZ R13, R105, R13, !PT ;  /* 0x0000000d690d7209 */ /* 0x000fe40007810000 */
[----:B------:R-:W-:Y:S02]  /*34f0*/  ISETP.LT.OR P1, PT, R28, 0x1a, P1 ;  /* 0x0000001a1c00780c */ /* 0x000fe40000f21670 */
[----:B------:R-:W-:Y:S02]  /*3500*/  FMNMX.FTZ R14, R107, R13, !PT ;  /* 0x0000000d6b0e7209 */ /* 0x000fe40007810000 */
[----:B------:R-:W-:-:S02]  /*3510*/  FSEL R69, R25, -INF , !P1 ;  /* 0xff80000019457808 */ /* 0x000fc40004800000 */
[----:B------:R-:W-:Y:S02]  /*3520*/  ISETP.NE.AND P1, PT, R71, RZ, PT ;  /* 0x000000ff4700720c */ /* 0x000fe40003f25270 */
[----:B------:R-:W-:Y:S02]  /*3530*/  FMNMX.FTZ R14, R57, R14, !PT ;  /* 0x0000000e390e7209 */ /* 0x000fe40007810000 */
[----:B------:R-:W-:Y:S02]  /*3540*/  ISETP.GT.AND P1, PT, R30, 0x20, !P1 ;  /* 0x000000201e00780c */ /* 0x000fe40004f24270 */
[----:B------:R-:W-:Y:S02]  /*3550*/  FMNMX.FTZ R14, R51, R14, !PT ;  /* 0x0000000e330e7209 */ /* 0x000fe40007810000 */
[----:B------:R-:W-:Y:S02]  /*3560*/  ISETP.LT.OR P1, PT, R28, 0x21, P1 ;  /* 0x000000211c00780c */ /* 0x000fe40000f21670 */
[----:B------:R-:W-:-:S02]  /*3570*/  FMNMX.FTZ R14, R49, R14, !PT ;  /* 0x0000000e310e7209 */ /* 0x000fc40007810000 */
[----:B------:R-:W-:Y:S02]  /*3580*/  FSEL R71, R42, -INF , !P1 ;  /* 0xff8000002a477808 */ /* 0x000fe40004800000 */
[----:B------:R-:W-:Y:S02]  /*3590*/  ISETP.NE.AND P1, PT, R40, RZ, PT ;  /* 0x000000ff2800720c */ /* 0x000fe40003f25270 */
[----:B------:R-:W-:Y:S02]  /*35a0*/  FMNMX.FTZ R14, R47, R14, !PT ;  /* 0x0000000e2f0e7209 */ /* 0x000fe40007810000 */
[----:B------:R-:W-:Y:S02]  /*35b0*/  ISETP.GT.AND P1, PT, R30, 0x21, !P1 ;  /* 0x000000211e00780c */ /* 0x000fe40004f24270 */
[----:B------:R-:W-:Y:S02]  /*35c0*/  FMNMX.FTZ R14, R45, R14, !PT ;  /* 0x0000000e2d0e7209 */ /* 0x000fe40007810000 */
[----:B------:R-:W-:-:S02]  /*35d0*/  ISETP.LT.OR P1, PT, R28, 0x22, P1 ;  /* 0x000000221c00780c */ /* 0x000fc40000f21670 */
[----:B------:R-:W-:Y:S02]  /*35e0*/  ISETP.NE.AND P5, PT, R75, RZ, PT ;  /* 0x000000ff4b00720c */ /* 0x000fe40003fa5270 */
[----:B------:R-:W-:Y:S02]  /*35f0*/  FSEL R75, R43, -INF , !P1 ;  /* 0xff8000002b4b7808 */ /* 0x000fe40004800000 */
[----:B------:R-:W-:Y:S02]  /*3600*/  ISETP.NE.AND P1, PT, R74, RZ, PT ;  /* 0x000000ff4a00720c */ /* 0x000fe40003f25270 */
[----:B------:R-:W-:Y:S02]  /*3610*/  FMNMX.FTZ R14, R41, R14, !PT ;  /* 0x0000000e290e7209 */ /* 0x000fe40007810000 */
[----:B------:R-:W-:Y:S02]  /*3620*/  ISETP.GT.AND P1, PT, R30, 0x28, !P1 ;  /* 0x000000281e00780c */ /* 0x000fe40004f24270 */
[----:B------:R-:W-:-:S02]  /*3630*/  FMNMX.FTZ R14, R39, R14, !PT ;  /* 0x0000000e270e7209 */ /* 0x000fc40007810000 */
[----:B------:R-:W-:Y:S02]  /*3640*/  ISETP.LT.OR P1, PT, R28, 0x29, P1 ;  /* 0x000000291c00780c */ /* 0x000fe40000f21670 */
[----:B------:R-:W-:Y:S02]  /*3650*/  FMNMX.FTZ R14, R37, R14, !PT ;  /* 0x0000000e250e7209 */ /* 0x000fe40007810000 */
[----:B------:R-:W-:Y:S02]  /*3660*/  FSEL R77, R46, -INF , !P1 ;  /* 0xff8000002e4d7808 */ /* 0x000fe40004800000 */
[----:B------:R-:W-:Y:S02]  /*3670*/  ISETP.NE.AND P1, PT, R44, RZ, PT ;  /* 0x000000ff2c00720c */ /* 0x000fe40003f25270 */
[----:B------:R-:W-:Y:S02]  /*3680*/  FMNMX.FTZ R14, R35, R14, !PT ;  /* 0x0000000e230e7209 */ /* 0x000fe40007810000 */
[----:B------:R-:W-:-:S02]  /*3690*/  ISETP.GT.AND P1, PT, R30, 0x29, !P1 ;  /* 0x000000291e00780c */ /* 0x000fc40004f24270 */
[----:B------:R-:W-:Y:S02]  /*36a0*/  FMNMX.FTZ R14, R33, R14, !PT ;  /* 0x0000000e210e7209 */ /* 0x000fe40007810000 */
[----:B------:R-:W-:Y:S02]  /*36b0*/  ISETP.LT.OR P1, PT, R28, 0x2a, P1 ;  /* 0x0000002a1c00780c */ /* 0x000fe40000f21670 */
[----:B------:R-:W-:Y:S02]  /*36c0*/  FMNMX.FTZ R14, R15, R14, !PT ;  /* 0x0000000e0f0e7209 */ /* 0x000fe40007810000 */
[----:B------:R-:W-:Y:S02]  /*36d0*/  FSEL R79, R79, -INF , !P1 ;  /* 0xff8000004f4f7808 */ /* 0x000fe40004800000 */
[----:B------:R-:W-:Y:S02]  /*36e0*/  FMNMX.FTZ R14, R29, R14, !PT ;  /* 0x0000000e1d0e7209 */ /* 0x000fe40007810000 */
[----:B------:R-:W-:-:S02]  /*36f0*/  ISETP.NE.AND P1, PT, R76, RZ, PT ;  /* 0x000000ff4c00720c */ /* 0x000fc40003f25270 */
[----:B------:R-:W-:Y:S01]  /*3700*/  FMNMX.FTZ R20, R31, R14, !PT ;  /* 0x0000000e1f147209 */ /* 0x000fe20007810000 */
[----:B------:R-:W-:Y:S01]  /*3710*/  IMAD.U32 R14, RZ, RZ, UR4 ;  /* 0x00000004ff0e7e24 */ /* 0x000fe2000f8e00ff */
[C---:B------:R-:W-:Y:S02]  /*3720*/  ISETP.GT.AND P1, PT, R30.reuse, 0x30, !P1 ;  /* 0x000000301e00780c */ /* 0x040fe40004f24270 */
[----:B------:R-:W-:Y:S01]  /*3730*/  ISETP.GT.AND P4, PT, R30, RZ, !P4 ;  /* 0x000000ff1e00720c */ /* 0x000fe20006784270 */
[----:B------:R-:W0:Y:S01]  /*3740*/  SHFL.BFLY PT, R13, R20, 0x2, 0x1f ;  /* 0x0c401f00140d7f89 */ /* 0x000e2200000e0000 */
[C---:B------:R-:W-:Y:S02]  /*3750*/  ISETP.LT.OR P1, PT, R28.reuse, 0x31, P1 ;  /* 0x000000311c00780c */ /* 0x040fe40000f21670 */
[----:B------:R-:W-:Y:S02]  /*3760*/  ISETP.LT.OR P4, PT, R28, 0x1, P4 ;  /* 0x000000011c00780c */ /* 0x000fe40002781670 */
[----:B------:R-:W-:-:S02]  /*3770*/  FSEL R81, R50, -INF , !P1 ;  /* 0xff80000032517808 */ /* 0x000fc40004800000 */
[----:B------:R-:W-:Y:S01]  /*3780*/  ISETP.NE.AND P1, PT, R48, RZ, PT ;  /* 0x000000ff3000720c */ /* 0x000fe20003f25270 */
[----:B------:R-:W-:Y:S01]  /*3790*/  IMAD.MOV.U32 R48, RZ, RZ, R17 ;  /* 0x000000ffff307224 */ /* 0x000fe200078e0011 */
[----:B------:R-:W-:Y:S02]  /*37a0*/  FSEL R0, R0, -INF , !P4 ;  /* 0xff80000000007808 */ /* 0x000fe40006000000 */
[----:B------:R-:W-:Y:S02]  /*37b0*/  ISETP.GT.AND P1, PT, R30, 0x31, !P1 ;  /* 0x000000311e00780c */ /* 0x000fe40004f24270 */
[----:B------:R-:W-:Y:S02]  /*37c0*/  ISETP.NE.AND P6, PT, R56, RZ, PT ;  /* 0x000000ff3800720c */ /* 0x000fe40003fc5270 */
[----:B------:R-:W-:Y:S02]  /*37d0*/  ISETP.LT.OR P1, PT, R28, 0x32, P1 ;  /* 0x000000321c00780c */ /* 0x000fe40000f21670 */
[----:B------:R-:W-:-:S02]  /*37e0*/  ISETP.GT.AND P2, PT, R30, 0x51, !P2 ;  /* 0x000000511e00780c */ /* 0x000fc40005744270 */
[----:B------:R-:W-:Y:S02]  /*37f0*/  FSEL R55, R34, -INF , !P1 ;  /* 0xff80000022377808 */ /* 0x000fe40004800000 */
[----:B------:R-:W-:Y:S02]  /*3800*/  ISETP.NE.AND P1, PT, R80, RZ, PT ;  /* 0x000000ff5000720c */ /* 0x000fe40003f25270 */
[C---:B------:R-:W-:Y:S02]  /*3810*/  ISETP.GT.AND P3, PT, R30.reuse, 0x58, !P3 ;  /* 0x000000581e00780c */ /* 0x040fe40005f64270 */
[----:B------:R-:W-:Y:S02]  /*3820*/  ISETP.GT.AND P1, PT, R30, 0x38, !P1 ;  /* 0x000000381e00780c */ /* 0x000fe40004f24270 */
[----:B0-----:R-:W-:Y:S02]  /*3830*/  FMNMX.FTZ R24, R20, R13, !PT ;  /* 0x0000000d14187209 */ /* 0x001fe40007810000 */
[----:B------:R-:W-:-:S02]  /*3840*/  FMNMX.FTZ R20, R0, R59, !PT ;  /* 0x0000003b00147209 */ /* 0x000fc40007810000 */
[----:B------:R-:W-:Y:S01]  /*3850*/  ISETP.LT.OR P1, PT, R28, 0x39, P1 ;  /* 0x000000391c00780c */ /* 0x000fe20000f21670 */
[----:B------:R-:W0:Y:S01]  /*3860*/  SHFL.BFLY PT, R13, R24, 0x1, 0x1f ;  /* 0x0c201f00180d7f89 */ /* 0x000e2200000e0000 */
        /* <DEDUP_REMOVED lines=9> */
[----:B------:R-:W-:Y:S02]  /*3900*/  ISETP.NE.AND P1, PT, R84, RZ, PT ;  /* 0x000000ff5400720c */ /* 0x000fe40003f25270 */
[----:B------:R-:W-:-:S02]  /*3910*/  FMNMX.FTZ R20, R53, R20, !PT ;  /* 0x0000001435147209 */ /* 0x000fc40007810000 */
[----:B------:R-:W-:Y:S02]  /*3920*/  ISETP.GT.AND P1, PT, R30, 0x40, !P1 ;  /* 0x000000401e00780c */ /* 0x000fe40004f24270 */
[----:B------:R-:W-:Y:S02]  /*3930*/  FMNMX.FTZ R20, R69, R20, !PT ;  /* 0x0000001445147209 */ /* 0x000fe40007810000 */
[----:B------:R-:W-:Y:S02]  /*3940*/  ISETP.LT.OR P1, PT, R28, 0x41, P1 ;  /* 0x000000411c00780c */ /* 0x000fe40000f21670 */
[----:B------:R-:W-:Y:S02]  /*3950*/  FMNMX.FTZ R20, R71, R20, !PT ;  /* 0x0000001447147209 */ /* 0x000fe40007810000 */
[----:B------:R-:W-:Y:S02]  /*3960*/  FSEL R11, R58, -INF , !P1 ;  /* 0xff8000003a0b7808 */ /* 0x000fe40004800000 */
[----:B------:R-:W-:-:S02]  /*3970*/  ISETP.GT.AND P1, PT, R30, 0x41, !P6 ;  /* 0x000000411e00780c */ /* 0x000fc40007724270 */
[----:B------:R-:W-:Y:S02]  /*3980*/  FMNMX.FTZ R20, R75, R20, !PT ;  /* 0x000000144b147209 */ /* 0x000fe40007810000 */
[----:B------:R-:W-:Y:S02]  /*3990*/  ISETP.LT.OR P1, PT, R28, 0x42, P1 ;  /* 0x000000421c00780c */ /* 0x000fe40000f21670 */
[----:B------:R-:W-:Y:S02]  /*39a0*/  FMNMX.FTZ R20, R77, R20, !PT ;  /* 0x000000144d147209 */ /* 0x000fe40007810000 */
[----:B------:R-:W-:Y:S02]  /*39b0*/  FSEL R9, R78, -INF , !P1 ;  /* 0xff8000004e097808 */ /* 0x000fe40004800000 */
[----:B------:R-:W-:Y:S02]  /*39c0*/  FMNMX.FTZ R20, R79, R20, !PT ;  /* 0x000000144f147209 */ /* 0x000fe40007810000 */
[----:B------:R-:W-:-:S02]  /*39d0*/  ISETP.GT.AND P1, PT, R30, 0x48, !P5 ;  /* 0x000000481e00780c */ /* 0x000fc40006f24270 */
[----:B0-----:R-:W-:Y:S02]  /*39e0*/  FMNMX.FTZ R13, R24, R13, !PT ;  /* 0x0000000d180d7209 */ /* 0x001fe40007810000 */
[----:B------:R-:W-:Y:S02]  /*39f0*/  FMNMX.FTZ R20, R81, R20, !PT ;  /* 0x0000001451147209 */ /* 0x000fe40007810000 */
[----:B------:R-:W-:Y:S01]  /*3a00*/  ISETP.LT.OR P1, PT, R28, 0x49, P1 ;  /* 0x000000491c00780c */ /* 0x000fe20000f21670 */
[----:B------:R-:W-:Y:S01]  /*3a10*/  FMUL.FTZ R26, R13, R14 ;  /* 0x0000000e0d1a7220 */ /* 0x000fe20000410000 */
[----:B------:R-:W-:Y:S02]  /*3a20*/  FMNMX.FTZ R20, R55, R20, !PT ;  /* 0x0000001437147209 */ /* 0x000fe40007810000 */
[----:B------:R-:W-:Y:S02]  /*3a30*/  FSEL R3, R62, -INF , !P1 ;  /* 0xff8000003e037808 */ /* 0x000fe40004800000 */
[----:B------:R-:W-:-:S02]  /*3a40*/  FSETP.NEU.FTZ.AND P1, PT, R13, -INF , PT ;  /* 0xff8000000d00780b */ /* 0x000fc40003f3d000 */
[----:B------:R-:W-:Y:S02]  /*3a50*/  ISETP.NE.AND P5, PT, R60, RZ, PT ;  /* 0x000000ff3c00720c */ /* 0x000fe40003fa5270 */
[----:B------:R-:W-:Y:S02]  /*3a60*/  FMNMX.FTZ R20, R43, R20, !PT ;  /* 0x000000142b147209 */ /* 0x000fe40007810000 */
[----:B------:R-:W-:Y:S02]  /*3a70*/  FSEL R26, R26, RZ, P1 ;  /* 0x000000ff1a1a7208 */ /* 0x000fe40000800000 */
[----:B------:R-:W-:Y:S02]  /*3a80*/  ISETP.GT.AND P1, PT, R30, 0x49, !P5 ;  /* 0x000000491e00780c */ /* 0x000fe40006f24270 */
[----:B------:R-:W-:Y:S01]  /*3a90*/  FMNMX.FTZ R20, R25, R20, !PT ;  /* 0x0000001419147209 */ /* 0x000fe20007810000 */
[-CC-:B------:R-:W-:Y:S01]  /*3aa0*/  FFMA.FTZ R156, R85, R14.reuse, -R26.reuse ;  /* 0x0000000e559c7223 */ /* 0x180fe2000001081a */
[----:B------:R-:W-:Y:S01]  /*3ab0*/  ISETP.LT.OR P1, PT, R28, 0x4a, P1 ;  /* 0x0000004a1c00780c */ /* 0x000fe20000f21670 */
[-CC-:B------:R-:W-:Y:S01]  /*3ac0*/  FFMA.FTZ R27, R87, R14.reuse, -R26.reuse ;  /* 0x0000000e571b7223 */ /* 0x180fe2000001081a */
[----:B------:R-:W-:Y:S01]  /*3ad0*/  ISETP.NE.AND P6, PT, R86, RZ, PT ;  /* 0x000000ff5600720c */ /* 0x000fe20003fc5270 */
[--C-:B------:R-:W-:Y:S01]  /*3ae0*/  FFMA.FTZ R158, R89, R14, -R26.reuse ;  /* 0x0000000e599e7223 */ /* 0x100fe2000001081a */
[----:B------:R-:W-:Y:S01]  /*3af0*/  FMNMX.FTZ R20, R11, R20, !PT ;  /* 0x000000140b147209 */ /* 0x000fe20007810000 */
[-CC-:B------:R-:W-:Y:S01]  /*3b00*/  FFMA.FTZ R24, R91, R14.reuse, -R26.reuse ;  /* 0x0000000e5b187223 */ /* 0x180fe2000001081a */
[----:B------:R-:W-:Y:S01]  /*3b10*/  FSEL R83, R83, -INF , !P1 ;  /* 0xff80000053537808 */ /* 0x000fe20004800000 */
[--C-:B------:R-:W-:Y:S01]  /*3b20*/  FFMA.FTZ R36, R99, R14, -R26.reuse ;  /* 0x0000000e63247223 */ /* 0x100fe2000001081a */
[----:B------:R-:W-:Y:S01]  /*3b30*/  ISETP.GT.AND P1, PT, R30, 0x50, !P6 ;  /* 0x000000501e00780c */ /* 0x000fe20007724270 */
[----:B------:R0:W-:Y:S01]  /*3b40*/  MUFU.EX2 R93, R24 ;  /* 0x00000018005d7308 */ /* 0x0001e20000000800 */
[----:B------:R-:W-:Y:S01]  /*3b50*/  FMNMX.FTZ R20, R9, R20, !PT ;  /* 0x0000001409147209 */ /* 0x000fe20007810000 */
[-CC-:B------:R-:W-:Y:S01]  /*3b60*/  FFMA.FTZ R32, R95, R14.reuse, -R26.reuse ;  /* 0x0000000e5f207223 */ /* 0x180fe2000001081a */
[----:B------:R-:W-:Y:S01]  /*3b70*/  ISETP.LT.OR P1, PT, R28, 0x51, P1 ;  /* 0x000000511c00780c */ /* 0x000fe20000f21670 */
[--C-:B------:R-:W-:Y:S01]  /*3b80*/  FFMA.FTZ R34, R97, R14, -R26.reuse ;  /* 0x0000000e61227223 */ /* 0x100fe2000001081a */
[----:B------:R-:W-:Y:S01]  /*3b90*/  FMNMX.FTZ R20, R3, R20, !PT ;  /* 0x0000001403147209 */ /* 0x000fe20007810000 */
[-CC-:B------:R-:W-:Y:S01]  /*3ba0*/  FFMA.FTZ R51, R51, R14.reuse, -R26.reuse ;  /* 0x0000000e33337223 */ /* 0x180fe2000001081a */
[----:B------:R-:W-:Y:S01]  /*3bb0*/  ISETP.NE.AND P5, PT, R64, RZ, PT ;  /* 0x000000ff4000720c */ /* 0x000fe20003fa5270 */
[----:B------:R-:W-:Y:S01]  /*3bc0*/  MUFU.EX2 R156, R156 ;  /* 0x0000009c009c7308 */ /* 0x000fe20000000800 */
[----:B------:R-:W-:Y:S01]  /*3bd0*/  ISETP.LT.OR P2, PT, R28, 0x52, P2 ;  /* 0x000000521c00780c */ /* 0x000fe20001741670 */
[-CC-:B0-----:R-:W-:Y:S01]  /*3be0*/  FFMA.FTZ R24, R101, R14.reuse, -R26.reuse ;  /* 0x0000000e65187223 */ /* 0x181fe2000001081a */
[----:B------:R-:W-:Y:S01]  /*3bf0*/  FSEL R85, R8, -INF , !P1 ;  /* 0xff80000008557808 */ /* 0x000fe20004800000 */
[--C-:B------:R-:W-:Y:S01]  /*3c00*/  FFMA.FTZ R8, R107, R14, -R26.reuse ;  /* 0x0000000e6b087223 */ /* 0x100fe2000001081a */
[----:B------:R-:W-:Y:S01]  /*3c10*/  FMNMX.FTZ R20, R83, R20, !PT ;  /* 0x0000001453147209 */ /* 0x000fe20007810000 */
[-CC-:B------:R-:W-:Y:S01]  /*3c20*/  FFMA.FTZ R49, R49, R14.reuse, -R26.reuse ;  /* 0x0000000e31317223 */ /* 0x180fe2000001081a */
[----:B------:R-:W-:Y:S01]  /*3c30*/  ISETP.GT.AND P4, PT, R30, 0x59, !P5 ;  /* 0x000000591e00780c */ /* 0x000fe20006f84270 */
[----:B------:R-:W0:Y:S01]  /*3c40*/  MUFU.EX2 R27, R27 ;  /* 0x0000001b001b7308 */ /* 0x000e220000000800 */
[----:B------:R-:W-:Y:S01]  /*3c50*/  ISETP.LT.OR P3, PT, R28, 0x59, P3 ;  /* 0x000000591c00780c */ /* 0x000fe20001f61670 */
[-CC-:B------:R-:W-:Y:S01]  /*3c60*/  FFMA.FTZ R30, R103, R14.reuse, -R26.reuse ;  /* 0x0000000e671e7223 */ /* 0x180fe2000001081a */
[----:B------:R-:W-:Y:S01]  /*3c70*/  FSEL R87, R2, -INF , !P2 ;  /* 0xff80000002577808 */ /* 0x000fe20005000000 */
[--C-:B------:R-:W-:Y:S01]  /*3c80*/  FFMA.FTZ R2, R105, R14, -R26.reuse ;  /* 0x0000000e69027223 */ /* 0x100fe2000001081a */
[----:B------:R-:W-:Y:S01]  /*3c90*/  FMNMX.FTZ R20, R85, R20, !PT ;  /* 0x0000001455147209 */ /* 0x000fe20007810000 */
[-CC-:B------:R-:W-:Y:S01]  /*3ca0*/  FFMA.FTZ R47, R47, R14.reuse, -R26.reuse ;  /* 0x0000000e2f2f7223 */ /* 0x180fe2000001081a */
[----:B------:R-:W-:Y:S01]  /*3cb0*/  ISETP.LT.OR P4, PT, R28, 0x5a, P4 ;  /* 0x0000005a1c00780c */ /* 0x000fe20002781670 */
[----:B------:R-:W-:Y:S01]  /*3cc0*/  MUFU.EX2 R99, R2 ;  /* 0x0000000200637308 */ /* 0x000fe20000000800 */
[----:B------:R-:W-:Y:S01]  /*3cd0*/  FSEL R89, R12, -INF , !P3 ;  /* 0xff8000000c597808 */ /* 0x000fe20005800000 */
[--C-:B------:R-:W-:Y:S01]  /*3ce0*/  FFMA.FTZ R45, R45, R14, -R26.reuse ;  /* 0x0000000e2d2d7223 */ /* 0x100fe2000001081a */
[----:B------:R-:W-:Y:S01]  /*3cf0*/  FMNMX.FTZ R20, R87, R20, !PT ;  /* 0x0000001457147209 */ /* 0x000fe20007810000 */
[-CC-:B------:R-:W-:Y:S01]  /*3d00*/  FFMA.FTZ R41, R41, R14.reuse, -R26.reuse ;  /* 0x0000000e29297223 */ /* 0x180fe2000001081a */
[----:B------:R-:W-:Y:S01]  /*3d10*/  FSEL R91, R10, -INF , !P4 ;  /* 0xff8000000a5b7808 */ /* 0x000fe20006000000 */
[--C-:B------:R-:W-:Y:S01]  /*3d20*/  FFMA.FTZ R10, R57, R14, -R26.reuse ;  /* 0x0000000e390a7223 */ /* 0x100fe2000001081a */
[----:B------:R-:W-:Y:S01]  /*3d30*/  FMNMX.FTZ R20, R89, R20, !PT ;  /* 0x0000001459147209 */ /* 0x000fe20007810000 */
[----:B------:R-:W1:Y:S01]  /*3d40*/  MUFU.EX2 R158, R158 ;  /* 0x0000009e009e7308 */ /* 0x000e620000000800 */
[-CC-:B------:R-:W-:Y:S01]  /*3d50*/  FFMA.FTZ R39, R39, R14.reuse, -R26.reuse ;  /* 0x0000000e27277223 */ /* 0x180fe2000001081a */
[--C-:B------:R-:W-:Y:S01]  /*3d60*/  FFMA.FTZ R37, R37, R14, -R26.reuse ;  /* 0x0000000e25257223 */ /* 0x100fe2000001081a */
[----:B------:R-:W-:Y:S01]  /*3d70*/  FMNMX.FTZ R20, R91, R20, !PT ;  /* 0x000000145b147209 */ /* 0x000fe20007810000 */
[-CC-:B------:R-:W-:Y:S01]  /*3d80*/  FFMA.FTZ R35, R35, R14.reuse, -R26.reuse ;  /* 0x0000000e23237223 */ /* 0x180fe2000001081a */
[-CC-:B------:R-:W-:Y:S01]  /*3d90*/  FFMA.FTZ R33, R33, R14.reuse, -R26.reuse ;  /* 0x0000000e21217223 */ /* 0x180fe2000001081a */
[-CC-:B------:R-:W-:Y:S01]  /*3da0*/  FFMA.FTZ R29, R29, R14.reuse, -R26.reuse ;  /* 0x0000000e1d1d7223 */ /* 0x180fe2000001081a */
[----:B------:R-:W-:Y:S01]  /*3db0*/  ISETP.NE.AND P5, PT, R168, 0x1, PT ;  /* 0x00000001a800780c */ /* 0x000fe20003fa5270 */
[----:B------:R-:W2:Y:S01]  /*3dc0*/  SHFL.BFLY PT, R57, R20, 0x2, 0x1f ;  /* 0x0c401f0014397f89 */ /* 0x000ea200000e0000 */
[----:B------:R3:W-:Y:S08]  /*3dd0*/  MUFU.EX2 R101, R10 ;  /* 0x0000000a00657308 */ /* 0x0007f00000000800 */
[----:B------:R-:W4:Y:S01]  /*3de0*/  MUFU.EX2 R32, R32 ;  /* 0x0000002000207308 */ /* 0x000f220000000800 */
[-CC-:B---3--:R-:W-:Y:S01]  /*3df0*/  FFMA.FTZ R10, R15, R14.reuse, -R26.reuse ;  /* 0x0000000e0f0a7223 */ /* 0x188fe2000001081a */
[----:B------:R-:W-:Y:S01]  /*3e00*/  FFMA.FTZ R26, R31, R14, -R26 ;  /* 0x0000000e1f1a7223 */ /* 0x000fe2000001081a */
[----:B0-----:R-:W-:Y:S01]  /*3e10*/  FADD.FTZ R31, R156, R27 ;  /* 0x0000001b9c1f7221 */ /* 0x001fe20000010000 */
[----:B------:R-:W0:Y:S01]  /*3e20*/  @P5 LDC R46, c[0x0][0x44c] ;  /* 0x00011300ff2e5b82 */ /* 0x000e220000000800 */
[----:B------:R-:W-:-:S02]  /*3e30*/  F2FP.BF16.F32.PACK_AB R156, R27, R156 ;  /* 0x0000009c1b9c723e */ /* 0x000fc400000010ff */
[----:B-1----:R-:W-:Y:S01]  /*3e40*/  FADD.FTZ R40, R158, R31 ;  /* 0x0000001f9e287221 */ /* 0x002fe20000010000 */
[----:B------:R-:W1:Y:S01]  /*3e50*/  MUFU.EX2 R95, R34 ;  /* 0x00000022005f7308 */ /* 0x000e620000000800 */
[C---:B------:R-:W-:Y:S02]  /*3e60*/  F2FP.BF16.F32.PACK_AB R158, R93.reuse, R158 ;  /* 0x0000009e5d9e723e */ /* 0x040fe400000010ff */
[----:B------:R-:W-:Y:S01]  /*3e70*/  FADD.FTZ R31, R93, R40 ;  /* 0x000000285d1f7221 */ /* 0x000fe20000010000 */
[----:B------:R-:W3:Y:S01]  /*3e80*/  @P5 LDC R50, c[0x0][0x450] ;  /* 0x00011400ff325b82 */ /* 0x000ee20000000800 */
[----:B--2---:R-:W-:-:S03]  /*3e90*/  FMNMX.FTZ R57, R20, R57, !PT ;  /* 0x0000003914397209 */ /* 0x004fc60007810000 */
[----:B------:R-:W-:Y:S01]  /*3ea0*/  MUFU.EX2 R36, R36 ;  /* 0x0000002400247308 */ /* 0x000fe20000000800 */
[----:B----4-:R-:W-:Y:S01]  /*3eb0*/  FADD.FTZ R42, R32, R31 ;  /* 0x0000001f202a7221 */ /* 0x010fe20000010000 */
[----:B------:R-:W2:Y:S06]  /*3ec0*/  SHFL.BFLY PT, R2, R57, 0x1, 0x1f ;  /* 0x0c201f0039027f89 */ /* 0x000eac00000e0000 */
[----:B------:R-:W4:Y:S01]  /*3ed0*/  MUFU.EX2 R97, R24 ;  /* 0x0000001800617308 */ /* 0x000f220000000800 */
[----:B-1----:R-:W-:-:S07]  /*3ee0*/  F2FP.BF16.F32.PACK_AB R152, R95, R32 ;  /* 0x000000205f98723e */ /* 0x002fce00000010ff */
[----:B------:R-:W1:Y:S08]  /*3ef0*/  MUFU.EX2 R30, R30 ;  /* 0x0000001e001e7308 */ /* 0x000e700000000800 */
[----:B------:R5:W-:Y:S01]  /*3f00*/  MUFU.EX2 R142, R35 ;  /* 0x00000023008e7308 */ /* 0x000be20000000800 */
[----:B----4-:R-:W-:Y:S02]  /*3f10*/  F2FP.BF16.F32.PACK_AB R154, R97, R36 ;  /* 0x00000024619a723e */ /* 0x010fe400000010ff */
[----:B--2---:R-:W-:-:S04]  /*3f20*/  FMNMX.FTZ R15, R57, R2, !PT ;  /* 0x00000002390f7209 */ /* 0x004fc80007810000 */
[C---:B------:R-:W-:Y:S01]  /*3f30*/  FSETP.NEU.FTZ.AND P1, PT, R15.reuse, -INF , PT ;  /* 0xff8000000f00780b */ /* 0x040fe20003f3d000 */
[----:B------:R-:W-:Y:S01]  /*3f40*/  FMUL.FTZ R2, R15, R14 ;  /* 0x0000000e0f027220 */ /* 0x000fe20000410000 */
[----:B-----5:R-:W-:Y:S01]  /*3f50*/  FADD.FTZ R35, R95, R42 ;  /* 0x0000002a5f237221 */ /* 0x020fe20000010000 */
[----:B------:R-:W-:Y:S01]  /*3f60*/  MUFU.EX2 R8, R8 ;  /* 0x0000000800087308 */ /* 0x000fe20000000800 */
[----:B-1----:R-:W-:Y:S02]  /*3f70*/  F2FP.BF16.F32.PACK_AB R148, R99, R30 ;  /* 0x0000001e6394723e */ /* 0x002fe400000010ff */
[----:B------:R-:W-:Y:S01]  /*3f80*/  FSEL R2, R2, RZ, P1 ;  /* 0x000000ff02027208 */ /* 0x000fe20000800000 */
[----:B------:R-:W-:-:S04]  /*3f90*/  FADD.FTZ R44, R36, R35 ;  /* 0x00000023242c7221 */ /* 0x000fc80000010000 */
        /* <DEDUP_REMOVED lines=10> */
[-C--:B------:R-:W-:Y:S01]  /*4040*/  FFMA.FTZ R75, R75, R14.reuse, -R2 ;  /* 0x0000000e4b4b7223 */ /* 0x080fe20000010802 */
[----:B------:R-:W-:Y:S01]  /*4050*/  FADD.FTZ R35, R97, R44 ;  /* 0x0000002c61237221 */ /* 0x000fe20000010000 */
[-CC-:B------:R-:W-:Y:S01]  /*4060*/  FFMA.FTZ R77, R77, R14.reuse, -R2.reuse ;  /* 0x0000000e4d4d7223 */ /* 0x180fe20000010802 */
[-CC-:B------:R-:W-:Y:S01]  /*4070*/  FFMA.FTZ R25, R25, R14.reuse, -R2.reuse ;  /* 0x0000000e19197223 */ /* 0x180fe20000010802 */
[----:B------:R-:W1:Y:S01]  /*4080*/  MUFU.EX2 R59, R59 ;  /* 0x0000003b003b7308 */ /* 0x000e620000000800 */
[----:B------:R-:W-:Y:S01]  /*4090*/  FADD.FTZ R44, R30, R35 ;  /* 0x000000231e2c7221 */ /* 0x000fe20000010000 */
[-CC-:B------:R-:W-:Y:S01]  /*40a0*/  FFMA.FTZ R79, R79, R14.reuse, -R2.reuse ;  /* 0x0000000e4f4f7223 */ /* 0x180fe20000010802 */
[----:B------:R-:W-:Y:S01]  /*40b0*/  FFMA.FTZ R81, R81, R14, -R2 ;  /* 0x0000000e51517223 */ /* 0x000fe20000010802 */
[----:B0-----:R-:W-:-:S04]  /*40c0*/  @P5 IMAD.HI.U32 R35, R17, R46, RZ ;  /* 0x0000002e11235227 */ /* 0x001fc800078e00ff */
[-CC-:B------:R-:W-:Y:S01]  /*40d0*/  FFMA.FTZ R55, R55, R14.reuse, -R2.reuse ;  /* 0x0000000e37377223 */ /* 0x180fe20000010802 */
[-CC-:B------:R-:W-:Y:S01]  /*40e0*/  FFMA.FTZ R43, R43, R14.reuse, -R2.reuse ;  /* 0x0000000e2b2b7223 */ /* 0x180fe20000010802 */
[-CC-:B------:R-:W-:Y:S01]  /*40f0*/  FFMA.FTZ R9, R9, R14.reuse, -R2.reuse ;  /* 0x0000000e09097223 */ /* 0x180fe20000010802 */
[----:B------:R-:W0:Y:S01]  /*4100*/  MUFU.EX2 R61, R61 ;  /* 0x0000003d003d7308 */ /* 0x000e220000000800 */
[-CC-:B------:R-:W-:Y:S01]  /*4110*/  FFMA.FTZ R11, R11, R14.reuse, -R2.reuse ;  /* 0x0000000e0b0b7223 */ /* 0x180fe20000010802 */
[-CC-:B------:R-:W-:Y:S01]  /*4120*/  FFMA.FTZ R3, R3, R14.reuse, -R2.reuse ;  /* 0x0000000e03037223 */ /* 0x180fe20000010802 */
[-CC-:B------:R-:W-:Y:S01]  /*4130*/  FFMA.FTZ R83, R83, R14.reuse, -R2.reuse ;  /* 0x0000000e53537223 */ /* 0x180fe20000010802 */
[-CC-:B------:R-:W-:Y:S01]  /*4140*/  FFMA.FTZ R85, R85, R14.reuse, -R2.reuse ;  /* 0x0000000e55557223 */ /* 0x180fe20000010802 */
[-CC-:B------:R-:W-:Y:S01]  /*4150*/  FFMA.FTZ R87, R87, R14.reuse, -R2.reuse ;  /* 0x0000000e57577223 */ /* 0x180fe20000010802 */
[-CC-:B------:R-:W-:Y:S01]  /*4160*/  FFMA.FTZ R89, R89, R14.reuse, -R2.reuse ;  /* 0x0000000e59597223 */ /* 0x180fe20000010802 */
[----:B------:R-:W-:Y:S01]  /*4170*/  FFMA.FTZ R91, R91, R14, -R2 ;  /* 0x0000000e5b5b7223 */ /* 0x000fe20000010802 */
[----:B------:R-:W2:Y:S01]  /*4180*/  MUFU.EX2 R12, R63 ;  /* 0x0000003f000c7308 */ /* 0x000ea20000000800 */
[----:B-1----:R-:W-:Y:S01]  /*4190*/  FADD.FTZ R40, R0, R59 ;  /* 0x0000003b00287221 */ /* 0x002fe20000010000 */
[----:B------:R-:W-:-:S02]  /*41a0*/  F2FP.BF16.F32.PACK_AB R150, R101, R8 ;  /* 0x000000086596723e */ /* 0x000fc400000010ff */
[----:B---3--:R-:W-:Y:S02]  /*41b0*/  @P5 SHF.R.U32.HI R48, RZ, R50, R35 ;  /* 0x00000032ff305219 */ /* 0x008fe40000011623 */
[----:B------:R-:W-:Y:S02]  /*41c0*/  LOP3.LUT P5, RZ, R19, 0x80000, RZ, 0xc0, !PT ;  /* 0x0008000013ff7812 */ /* 0x000fe400078ac0ff */
[----:B------:R-:W1:Y:S01]  /*41d0*/  MUFU.EX2 R65, R65 ;  /* 0x0000004100417308 */ /* 0x000e620000000800 */
[----:B0-----:R-:W-:Y:S01]  /*41e0*/  FADD.FTZ R31, R61, R40 ;  /* 0x000000283d1f7221 */ /* 0x001fe20000010000 */
[----:B------:R-:W-:Y:S01]  /*41f0*/  F2FP.BF16.F32.PACK_AB R157, R59, R0 ;  /* 0x000000003b9d723e */ /* 0x000fe200000010ff */
[----:B------:R-:W-:-:S05]  /*4200*/  IMAD.IADD R73, R73, 0x1, R48 ;  /* 0x0000000149497824 */ /* 0x000fca00078e0230 */
[----:B------:R-:W0:Y:S01]  /*4210*/  MUFU.EX2 R20, R67 ;  /* 0x0000004300147308 */ /* 0x000e220000000800 */
[C---:B--2---:R-:W-:Y:S01]  /*4220*/  FADD.FTZ R42, R12.reuse, R31 ;  /* 0x0000001f0c2a7221 */ /* 0x044fe20000010000 */
[----:B------:R-:W-:Y:S01]  /*4230*/  F2FP.BF16.F32.PACK_AB R159, R12, R61 ;  /* 0x0000003d0c9f723e */ /* 0x000fe200000010ff */
[----:B------:R-:W-:-:S05]  /*4240*/  VIADD R12, R72, 0xfffffffe ;  /* 0xfffffffe480c7836 */ /* 0x000fca0000000000 */
[----:B------:R-:W-:Y:S01]  /*4250*/  MUFU.EX2 R53, R53 ;  /* 0x0000003500357308 */ /* 0x000fe20000000800 */
[----:B-1----:R-:W-:-:S07]  /*4260*/  FADD.FTZ R31, R65, R42 ;  /* 0x0000002a411f7221 */ /* 0x002fce0000010000 */
[----:B------:R-:W1:Y:S01]  /*4270*/  MUFU.EX2 R24, R69 ;  /* 0x0000004500187308 */ /* 0x000e620000000800 */
[C---:B0-----:R-:W-:Y:S01]  /*4280*/  FADD.FTZ R42, R20.reuse, R31 ;  /* 0x0000001f142a7221 */ /* 0x041fe20000010000 */
[----:B------:R-:W-:Y:S01]  /*4290*/  FADD.FTZ R31, R99, R44 ;  /* 0x0000002c631f7221 */ /* 0x000fe20000010000 */
[----:B------:R-:W-:-:S03]  /*42a0*/  F2FP.BF16.F32.PACK_AB R153, R20, R65 ;  /* 0x000000411499723e */ /* 0x000fc600000010ff */
[----:B------:R-:W-:Y:S02]  /*42b0*/  FADD.FTZ R46, R8, R31 ;  /* 0x0000001f082e7221 */ /* 0x000fe40000010000 */
[----:B------:R-:W-:Y:S02]  /*42c0*/  MUFU.EX2 R71, R71 ;  /* 0x0000004700477308 */ /* 0x000fe40000000800 */
[----:B------:R-:W-:-:S06]  /*42d0*/  FADD.FTZ R46, R101, R46 ;  /* 0x0000002e652e7221 */ /* 0x000fcc0000010000 */
[----:B------:R-:W0:Y:S01]  /*42e0*/  MUFU.EX2 R51, R51 ;  /* 0x0000003300337308 */ /* 0x000e220000000800 */
[----:B-1----:R-:W-:-:S07]  /*42f0*/  F2FP.BF16.F32.PACK_AB R155, R24, R53 ;  /* 0x00000035189b723e */ /* 0x002fce00000010ff */
[----:B------:R-:W1:Y:S08]  /*4300*/  MUFU.EX2 R28, R75 ;  /* 0x0000004b001c7308 */ /* 0x000e700000000800 */
[----:B------:R-:W2:Y:S01]  /*4310*/  MUFU.EX2 R144, R49 ;  /* 0x0000003100907308 */ /* 0x000ea20000000800 */
[----:B0-----:R-:W-:-:S07]  /*4320*/  FADD.FTZ R31, R51, R46 ;  /* 0x0000002e331f7221 */ /* 0x001fce0000010000 */
[----:B------:R-:W-:Y:S01]  /*4330*/  MUFU.EX2 R77, R77 ;  /* 0x0000004d004d7308 */ /* 0x000fe20000000800 */
[----:B-1----:R-:W-:-:S07]  /*4340*/  F2FP.BF16.F32.PACK_AB R149, R28, R71 ;  /* 0x000000471c95723e */ /* 0x002fce00000010ff */
[----:B------:R0:W-:Y:S01]  /*4350*/  MUFU.EX2 R40, R25 ;  /* 0x0000001900287308 */ /* 0x0001e20000000800 */
[C---:B--2---:R-:W-:Y:S01]  /*4360*/  FADD.FTZ R46, R144.reuse, R31 ;  /* 0x0000001f902e7221 */ /* 0x044fe20000010000 */
[----:B------:R-:W-:-:S06]  /*4370*/  F2FP.BF16.F32.PACK_AB R144, R144, R51 ;  /* 0x000000339090723e */ /* 0x000fcc00000010ff */
[----:B------:R-:W1:Y:S01]  /*4380*/  MUFU.EX2 R47, R47 ;  /* 0x0000002f002f7308 */ /* 0x000e620000000800 */
[----:B0-----:R-:W-:-:S04]  /*4390*/  FADD.FTZ R25, R53, R42 ;  /* 0x0000002a35197221 */ /* 0x001fc80000010000 */
[----:B------:R-:W-:-:S03]  /*43a0*/  FADD.FTZ R44, R24, R25 ;  /* 0x00000019182c7221 */ /* 0x000fc60000010000 */
[----:B------:R-:W0:Y:S01]  /*43b0*/  MUFU.EX2 R34, R79 ;  /* 0x0000004f00227308 */ /* 0x000e220000000800 */
[----:B------:R-:W-:-:S04]  /*43c0*/  FADD.FTZ R25, R71, R44 ;  /* 0x0000002c47197221 */ /* 0x000fc80000010000 */
[----:B------:R-:W-:-:S03]  /*43d0*/  FADD.FTZ R44, R28, R25 ;  /* 0x000000191c2c7221 */ /* 0x000fc60000010000 */
[----:B------:R-:W2:Y:S01]  /*43e0*/  MUFU.EX2 R146, R45 ;  /* 0x0000002d00927308 */ /* 0x000ea20000000800 */
[----:B-1----:R-:W-:-:S07]  /*43f0*/  FADD.FTZ R25, R47, R46 ;  /* 0x0000002e2f197221 */ /* 0x002fce0000010000 */
[----:B------:R-:W-:Y:S01]  /*4400*/  MUFU.EX2 R81, R81 ;  /* 0x0000005100517308 */ /* 0x000fe20000000800 */
[----:B0-----:R-:W-:-:S07]  /*4410*/  F2FP.BF16.F32.PACK_AB R151, R34, R77 ;  /* 0x0000004d2297723e */ /* 0x001fce00000010ff */
[----:B------:R-:W0:Y:S01]  /*4420*/  MUFU.EX2 R41, R41 ;  /* 0x0000002900297308 */ /* 0x000e220000000800 */
[C---:B--2---:R-:W-:Y:S01]  /*4430*/  FADD.FTZ R46, R146.reuse, R25 ;  /* 0x00000019922e7221 */ /* 0x044fe20000010000 */
[----:B------:R-:W-:-:S06]  /*4440*/  F2FP.BF16.F32.PACK_AB R146, R146, R47 ;  /* 0x0000002f9292723e */ /* 0x000fcc00000010ff */
[----:B------:R-:W1:Y:S08]  /*4450*/  MUFU.EX2 R38, R55 ;  /* 0x0000003700267308 */ /* 0x000e700000000800 */
[----:B------:R-:W2:Y:S01]  /*4460*/  MUFU.EX2 R140, R39 ;  /* 0x00000027008c7308 */ /* 0x000ea20000000800 */
[----:B0-----:R-:W-:-:S07]  /*4470*/  FADD.FTZ R25, R41, R46 ;  /* 0x0000002e29197221 */ /* 0x001fce0000010000 */
[----:B------:R-:W0:Y:S01]  /*4480*/  MUFU.EX2 R43, R43 ;  /* 0x0000002b002b7308 */ /* 0x000e220000000800 */
[----:B-1----:R-:W-:-:S07]  /*4490*/  F2FP.BF16.F32.PACK_AB R145, R38, R81 ;  /* 0x000000512691723e */ /* 0x002fce00000010ff */
[----:B------:R1:W-:Y:S01]  /*44a0*/  MUFU.EX2 R42, R9 ;  /* 0x00000009002a7308 */ /* 0x0003e20000000800 */
[C---:B--2---:R-:W-:Y:S01]  /*44b0*/  FADD.FTZ R46, R140.reuse, R25 ;  /* 0x000000198c2e7221 */ /* 0x044fe20000010000 */
[----:B------:R-:W-:-:S06]  /*44c0*/  F2FP.BF16.F32.PACK_AB R140, R140, R41 ;  /* 0x000000298c8c723e */ /* 0x000fcc00000010ff */
[----:B------:R-:W2:Y:S01]  /*44d0*/  MUFU.EX2 R37, R37 ;  /* 0x0000002500257308 */ /* 0x000ea20000000800 */
[----:B-1----:R-:W-:Y:S01]  /*44e0*/  FADD.FTZ R9, R77, R44 ;  /* 0x0000002c4d097221 */ /* 0x002fe20000010000 */
[----:B0-----:R-:W-:-:S03]  /*44f0*/  F2FP.BF16.F32.PACK_AB R147, R40, R43 ;  /* 0x0000002b2893723e */ /* 0x001fc600000010ff */
[----:B------:R-:W-:-:S03]  /*4500*/  FADD.FTZ R44, R34, R9 ;  /* 0x00000009222c7221 */ /* 0x000fc60000010000 */
[----:B------:R-:W0:Y:S01]  /*4510*/  MUFU.EX2 R11, R11 ;  /* 0x0000000b000b7308 */ /* 0x000e220000000800 */
[----:B------:R-:W-:-:S04]  /*4520*/  FADD.FTZ R9, R81, R44 ;  /* 0x0000002c51097221 */ /* 0x000fc80000010000 */
[----:B------:R-:W-:-:S03]  /*4530*/  FADD.FTZ R44, R38, R9 ;  /* 0x00000009262c7221 */ /* 0x000fc60000010000 */
[----:B------:R-:W1:Y:S01]  /*4540*/  MUFU.EX2 R33, R33 ;  /* 0x0000002100217308 */ /* 0x000e620000000800 */
[----:B------:R-:W-:Y:S01]  /*4550*/  FADD.FTZ R9, R43, R44 ;  /* 0x0000002c2b097221 */ /* 0x000fe20000010000 */
[----:B--2---:R-:W-:-:S03]  /*4560*/  FADD.FTZ R25, R37, R46 ;  /* 0x0000002e25197221 */ /* 0x004fc60000010000 */
[----:B------:R-:W-:Y:S01]  /*4570*/  FADD.FTZ R32, R40, R9 ;  /* 0x0000000928207221 */ /* 0x000fe20000010000 */
[C---:B------:R-:W-:Y:S01]  /*4580*/  FADD.FTZ R36, R142.reuse, R25 ;  /* 0x000000198e247221 */ /* 0x040fe20000010000 */
[----:B------:R-:W-:Y:S01]  /*4590*/  F2FP.BF16.F32.PACK_AB R142, R142, R37 ;  /* 0x000000258e8e723e */ /* 0x000fe200000010ff */
[----:B------:R-:W2:Y:S01]  /*45a0*/  MUFU.EX2 R10, R10 ;  /* 0x0000000a000a7308 */ /* 0x000ea20000000800 */
[----:B0-----:R-:W-:Y:S01]  /*45b0*/  FADD.FTZ R9, R11, R32 ;  /* 0x000000200b097221 */ /* 0x001fe20000010000 */
[----:B------:R-:W-:-:S03]  /*45c0*/  F2FP.BF16.F32.PACK_AB R141, R42, R11 ;  /* 0x0000000b2a8d723e */ /* 0x000fc600000010ff */
[----:B------:R-:W-:-:S03]  /*45d0*/  FADD.FTZ R8, R42, R9 ;  /* 0x000000092a087221 */ /* 0x000fc60000010000 */
[----:B------:R-:W0:Y:S01]  /*45e0*/  MUFU.EX2 R3, R3 ;  /* 0x0000000300037308 */ /* 0x000e220000000800 */
[----:B-1----:R-:W-:-:S07]  /*45f0*/  FADD.FTZ R25, R33, R36 ;  /* 0x0000002421197221 */ /* 0x002fce0000010000 */
[----:B------:R-:W1:Y:S01]  /*4600*/  MUFU.EX2 R29, R29 ;  /* 0x0000001d001d7308 */ /* 0x000e620000000800 */
[C---:B--2---:R-:W-:Y:S01]  /*4610*/  FADD.FTZ R32, R10.reuse, R25 ;  /* 0x000000190a207221 */ /* 0x044fe20000010000 */
[----:B------:R-:W-:-:S06]  /*4620*/  F2FP.BF16.F32.PACK_AB R136, R10, R33 ;  /* 0x000000210a88723e */ /* 0x000fcc00000010ff */
[----:B------:R-:W2:Y:S01]  /*4630*/  MUFU.EX2 R2, R83 ;  /* 0x0000005300027308 */ /* 0x000ea20000000800 */
[----:B0-----:R-:W-:-:S07]  /*4640*/  FADD.FTZ R9, R3, R8 ;  /* 0x0000000803097221 */ /* 0x001fce0000010000 */
        /* <DEDUP_REMOVED lines=8> */
[C---:B-1----:R-:W-:Y:S01]  /*46d0*/  FADD.FTZ R0, R30.reuse, R9 ;  /* 0x000000091e007221 */ /* 0x042fe20000010000 */
[----:B------:R-:W-:-:S06]  /*46e0*/  F2FP.BF16.F32.PACK_AB R137, R30, R85 ;  /* 0x000000551e89723e */ /* 0x000fcc00000010ff */
[----:B------:R-:W1:Y:S01]  /*46f0*/  MUFU.EX2 R10, R91 ;  /* 0x0000005b000a7308 */ /* 0x000e620000000800 */
[----:B--2---:R-:W-:Y:S01]  /*4700*/  FADD.FTZ R9, R89, R0 ;  /* 0x0000000059097221 */ /* 0x004fe20000010000 */
[----:B------:R-:W-:Y:S02]  /*4710*/  VIADD R0, R73, UR5 ;  /* 0x0000000549007c36 */ /* 0x000fe40008000000 */
[C---:B0-----:R-:W-:Y:S01]  /*4720*/  FADD.FTZ R8, R26.reuse, R25 ;  /* 0x000000191a087221 */ /* 0x041fe20000010000 */
[----:B------:R-:W-:Y:S01]  /*4730*/  F2FP.BF16.F32.PACK_AB R138, R26, R29 ;  /* 0x0000001d1a8a723e */ /* 0x000fe200000010ff */
[C---:B-1----:R-:W-:Y:S01]  /*4740*/  FADD.FTZ R3, R10.reuse, R9 ;  /* 0x000000090a037221 */ /* 0x042fe20000010000 */
[----:B------:R-:W-:Y:S01]  /*4750*/  F2FP.BF16.F32.PACK_AB R139, R10, R89 ;  /* 0x000000590a8b723e */ /* 0x000fe200000010ff */
[----:B------:R-:W-:Y:S06]  /*4760*/  @!P5 BRA `(.L_x_985) ;  /* 0x000000000048d947 */ /* 0x000fec0003800000 */
[C---:B------:R-:W-:Y:S01]  /*4770*/  ISETP.GT.AND P1, PT, R73.reuse, RZ, PT ;  /* 0x000000ff4900720c */ /* 0x040fe20003f24270 */
[----:B------:R-:W-:-:S12]  /*4780*/  VIADD R9, R73, 0xffffffff ;  /* 0xffffffff49097836 */ /* 0x000fd80000000000 */
[----:B------:R-:W-:Y:S05]  /*4790*/  @P1 BRA `(.L_x_986) ;  /* 0x0000000000201947 */ /* 0x000fea0003800000 */
[----:B------:R-:W0:Y:S01]  /*47a0*/  LDC R10, c[0x0][0x9e4] ;  /* 0x00027900ff0a7b82 */ /* 0x000e220000000800 */
[----:B------:R-:W-:Y:S01]  /*47b0*/  IMAD.MOV R9, RZ, RZ, -R73 ;  /* 0x000000ffff097224 */ /* 0x000fe200078e0a49 */
[----:B0-----:R-:W-:-:S13]  /*47c0*/  ISETP.NE.AND P1, PT, R10, 0x1, PT ;  /* 0x000000010a00780c */ /* 0x001fda0003f25270 */
[----:B------:R-:W0:Y:S02]  /*47d0*/  @P1 LDC.64 R24, c[0x0][0x9e8] ;  /* 0x00027a00ff181b82 */ /* 0x000e240000000a00 */
[----:B0-----:R-:W-:-:S05]  /*47e0*/  @P1 IMAD.HI.U32 R2, R9, R24, RZ ;  /* 0x0000001809021227 */ /* 0x001fca00078e00ff */
[----:B------:R-:W-:-:S04]  /*47f0*/  @P1 SHF.R.U32.HI R9, RZ, R25, R2 ;  /* 0x00000019ff091219 */ /* 0x000fc80000011602 */
[----:B------:R-:W-:Y:S01]  /*4800*/  LOP3.LUT R9, RZ, R9, RZ, 0x33, !PT ;  /* 0x00000009ff097212 */ /* 0x000fe200078e33ff */
[----:B------:R-:W-:Y:S06]  /*4810*/  BRA `(.L_x_987) ;  /* 0x0000000000147947 */ /* 0x000fec0003800000 */
.L_x_986:
[----:B------:R-:W0:Y:S02]  /*4820*/  LDC R10, c[0x0][0x9e4] ;  /* 0x00027900ff0a7b82 */ /* 0x000e240000000800 */
[----:B0-----:R-:W-:-:S13]  /*4830*/  ISETP.NE.AND P1, PT, R10, 0x1, PT ;  /* 0x000000010a00780c */ /* 0x001fda0003f25270 */
[----:B------:R-:W0:Y:S02]  /*4840*/  @P1 LDC.64 R24, c[0x0][0x9e8] ;  /* 0x00027a00ff181b82 */ /* 0x000e240000000a00 */
[----:B0-----:R-:W-:-:S05]  /*4850*/  @P1 IMAD.HI.U32 R2, R9, R24, RZ ;  /* 0x0000001809021227 */ /* 0x001fca00078e00ff */
[----:B------:R-:W-:-:S07]  /*4860*/  @P1 SHF.R.U32.HI R9, RZ, R25, R2 ;  /* 0x00000019ff091219 */ /* 0x000fce0000011602 */
.L_x_987:
[----:B------:R-:W-:-:S05]  /*4870*/  IMAD R9, R9, R10, R10 ;  /* 0x0000000a09097224 */ /* 0x000fca00078e020a */
[----:B------:R-:W-:-:S07]  /*4880*/  VIMNMX R0, R0, R9, PT ;  /* 0x0000000900007248 */ /* 0x000fce0003fe0100 */
.L_x_985:
[----:B------:R-:W-:Y:S01]  /*4890*/  IMAD.HI R9, R0, 0x2aaaaaab, RZ ;  /* 0x2aaaaaab00097827 */ /* 0x000fe200078e02ff */
[----:B------:R-:W-:Y:S02]  /*48a0*/  CS2R R86, SRZ ;  /* 0x0000000000567805 */ /* 0x000fe4000001ff00 */
[----:B------:R-:W-:Y:S02]  /*48b0*/  CS2R R84, SRZ ;  /* 0x0000000000547805 */ /* 0x000fe4000001ff00 */
[----:B------:R-:W-:Y:S01]  /*48c0*/  CS2R R82, SRZ ;  /* 0x0000000000527805 */ /* 0x000fe2000001ff00 */
[----:B------:R-:W-:Y:S01]  /*48d0*/  IMAD.MOV.U32 R2, RZ, RZ, 0x3f800000 ;  /* 0x3f800000ff027424 */ /* 0x000fe200078e00ff */
[----:B------:R-:W-:Y:S01]  /*48e0*/  SHF.R.U32.HI R10, RZ, 0x1f, R9 ;  /* 0x0000001fff0a7819 */ /* 0x000fe20000011609 */
[----:B------:R-:W-:Y:S01]  /*48f0*/  IMAD.MOV.U32 R0, RZ, RZ, 0x3f800000 ;  /* 0x3f800000ff007424 */ /* 0x000fe200078e00ff */
[----:B------:R-:W-:Y:S02]  /*4900*/  CS2R R80, SRZ ;  /* 0x0000000000507805 */ /* 0x000fe4000001ff00 */
[----:B------:R-:W-:-:S02]  /*4910*/  CS2R R78, SRZ ;  /* 0x00000000004e7805 */ /* 0x000fc4000001ff00 */
[----:B------:R-:W-:Y:S02]  /*4920*/  LEA.HI.SX32 R10, R9, R10, 0x1c ;  /* 0x0000000a090a7211 */ /* 0x000fe400078fe2ff */
[----:B------:R-:W-:Y:S02]  /*4930*/  CS2R R76, SRZ ;  /* 0x00000000004c7805 */ /* 0x000fe4000001ff00 */
[----:B------:R-:W-:Y:S02]  /*4940*/  CS2R R74, SRZ ;  /* 0x00000000004a7805 */ /* 0x000fe4000001ff00 */
[----:B------:R-:W-:Y:S02]  /*4950*/  CS2R R72, SRZ ;  /* 0x0000000000487805 */ /* 0x000fe4000001ff00 */
[----:B------:R-:W-:Y:S02]  /*4960*/  VIMNMX R9, R23, R10, !PT ;  /* 0x0000000a17097248 */ /* 0x000fe40007fe0100 */
[----:B------:R-:W-:-:S02]  /*4970*/  CS2R R70, SRZ ;  /* 0x0000000000467805 */ /* 0x000fc4000001ff00 */
[----:B------:R-:W-:Y:S02]  /*4980*/  CS2R R68, SRZ ;  /* 0x0000000000447805 */ /* 0x000fe4000001ff00 */
[----:B------:R-:W-:Y:S02]  /*4990*/  CS2R R66, SRZ ;  /* 0x0000000000427805 */ /* 0x000fe4000001ff00 */
        /* <DEDUP_REMOVED lines=21> */
[----:B------:R-:W-:Y:S01]  /*4af0*/  CS2R R24, SRZ ;  /* 0x0000000000187805 */ /* 0x000fe2000001ff00 */
[----:B------:R-:W-:Y:S06]  /*4b00*/  @!P1 BRA `(.L_x_988) ;  /* 0x0000003400049947 */ /* 0x000fec0003800000 */
[----:B------:R-:W-:Y:S01]  /*4b10*/  IMAD.MOV.U32 R11, RZ, RZ, R15 ;  /* 0x000000ffff0b7224 */ /* 0x000fe200078e000f */
[----:B------:R-:W-:Y:S01]  /*4b20*/  UMOV UR41, UR39 ;  /* 0x0000002700297c82 */ /* 0x000fe20008000000 */
[----:B------:R-:W-:Y:S01]  /*4b30*/  IMAD.MOV.U32 R10, RZ, RZ, R13 ;  /* 0x000000ffff0a7224 */ /* 0x000fe200078e000d */
[----:B------:R-:W-:Y:S01]  /*4b40*/  UMOV UR4, UR38 ;  /* 0x0000002600047c82 */ /* 0x000fe20008000000 */
[----:B------:R-:W-:Y:S01]  /*4b50*/  IMAD.MOV.U32 R2, RZ, RZ, 0x3f800000 ;  /* 0x3f800000ff027424 */ /* 0x000fe200078e00ff */
[----:B------:R-:W-:Y:S01]  /*4b60*/  ULDC UR43, c[0x0][0x9e4] ;  /* 0x00027900002b7ab9 */ /* 0x000fe20000000800 */
[----:B------:R-:W-:Y:S01]  /*4b70*/  IMAD.MOV.U32 R87, RZ, RZ, RZ ;  /* 0x000000ffff577224 */ /* 0x000fe200078e00ff */
[----:B------:R-:W-:Y:S01]  /*4b80*/  ULDC UR50, c[0x0][0x9dc] ;  /* 0x0002770000327ab9 */ /* 0x000fe20000000800 */
[----:B------:R-:W-:Y:S01]  /*4b90*/  ULDC UR5, c[0x0][0x9d8] ;  /* 0x0002760000057ab9 */ /* 0x000fe20000000800 */
[----:B------:R-:W-:-:S05]  /*4ba0*/  ULDC UR51, c[0x0][0x9e0] ;  /* 0x0002780000337ab9 */ /* 0x000fca0000000800 */
.L_x_1007:
[----:B------:R-:W-:-:S04]  /*4bb0*/  UISETP.NE.AND UP0, UPT, UR4, 0x1, UPT ;  /* 0x000000010400788c */ /* 0x000fc8000bf05270 */
[----:B------:R-:W-:-:S04]  /*4bc0*/  USEL UR39, URZ, 0x1, UP0 ;  /* 0x000000013f277887 */ /* 0x000fc80008000000 */
[----:B------:R-:W-:Y:S01]  /*4bd0*/  ULOP3.LUT UR39, UR41, UR39, URZ, 0x3c, !UPT ;  /* 0x0000002729277292 */ /* 0x000fe2000f8e3c3f */
[----:B------:R-:W-:Y:S11]  /*4be0*/  @!P0 BRA `(.L_x_989) ;  /* 0x0000000000048947 */ /* 0x000ff60003800000 */
[----:B------:R-:W-:Y:S01]  /*4bf0*/  BPT.TRAP 0x1 ;  /* 0x000000040000795c */ /* 0x000fe20000300000 */
.L_x_989:
[----:B------:R-:W-:Y:S01]  /*4c00*/  UIADD3 UR38, UR4, 0x1, URZ ;  /* 0x0000000104267890 */ /* 0x000fe2000fffe03f */
[----:B------:R-:W-:-:S03]  /*4c10*/  IMAD.U32 R13, RZ, RZ, UR39 ;  /* 0x00000027ff0d7e24 */ /* 0x000fc6000f8e00ff */
[----:B------:R-:W-:Y:S02]  /*4c20*/  UISETP.NE.AND UP0, UPT, UR38, 0x2, UPT ;  /* 0x000000022600788c */ /* 0x000fe4000bf05270 */
[----:B------:R-:W-:Y:S02]  /*4c30*/  SHF.L.U32 R13, R13, 0x1f, RZ ;  /* 0x0000001f0d0d7819 */ /* 0x000fe400000006ff */
[----:B------:R-:W-:-:S04]  /*4c40*/  USEL UR38, UR38, URZ, UP0 ;  /* 0x0000003f26267287 */ /* 0x000fc80008000000 */
[----:B------:R-:W-:-:S09]  /*4c50*/  ULEA UR7, UR38, UR40, 0x3 ;  /* 0x0000002826077291 */ /* 0x000fd2000f8e183f */
[----:B------:R0:W1:Y:S01]  /*4c60*/  SYNCS.PHASECHK.TRANS64.TRYWAIT P1, [UR7+0x2a830], R13 ;  /* 0x02a8300dff0075a7 */ /* 0x0000620008020147 */
[----:B------:R-:W-:Y:S05]  /*4c70*/  @!P0 BRA `(.L_x_990) ;  /* 0x0000000000048947 */ /* 0x000fea0003800000 */
[----:B------:R-:W-:Y:S01]  /*4c80*/  BPT.TRAP 0x1 ;  /* 0x000000040000795c */ /* 0x000fe20000300000 */
.L_x_990:
[----:B-1----:R-:W-:Y:S05]  /*4c90*/  @P1 BRA `(.L_x_991) ;  /* 0x0000000000081947 */ /* 0x002fea0003800000 */
[----:B------:R-:W1:Y:S02]  /*4ca0*/  SYNCS.PHASECHK.TRANS64.TRYWAIT P1, [UR7+0x2a830], R13 ;  /* 0x02a8300dff0075a7 */ /* 0x000e640008020147 */
[----:B-1----:R-:W-:Y:S05]  /*4cb0*/  @!P1 BRA `(.L_x_992) ;  /* 0x000000f800709947 */ /* 0x002fea0003800000 */
.L_x_991:
        /* <DEDUP_REMOVED lines=137> */
.L_x_993:
[----:B------:R-:W-:Y:S01]  /*5550*/  ULEA UR6, UR4, UR40, 0x3 ;  /* 0x0000002804067291 */ /* 0x000fe2000f8e183f */
[----:B------:R-:W-:-:S05]  /*5560*/  IMAD.U32 R0, RZ, RZ, UR41 ;  /* 0x00000029ff007e24 */ /* 0x000fca000f8e00ff */
[----:B------:R-:W-:-:S04]  /*5570*/  SHF.L.U32 R0, R0, 0x1f, RZ ;  /* 0x0000001f00007819 */ /* 0x000fc800000006ff */
[----:B------:R2:W3:Y:S01]  /*5580*/  SYNCS.PHASECHK.TRANS64.TRYWAIT P1, [UR6+0x2a850], R0 ;  /* 0x02a85000ff0075a7 */ /* 0x0004e20008020146 */
[----:B------:R-:W-:Y:S05]  /*5590*/  @!P0 BRA `(.L_x_994) ;  /* 0x0000000000048947 */ /* 0x000fea0003800000 */
[----:B------:R-:W-:Y:S01]  /*55a0*/  BPT.TRAP 0x1 ;  /* 0x000000040000795c */ /* 0x000fe20000300000 */
.L_x_994:
[----:B---3--:R-:W-:Y:S05]  /*55b0*/  @P1 BRA `(.L_x_995) ;  /* 0x0000000000081947 */ /* 0x008fea0003800000 */
[----:B------:R-:W3:Y:S02]  /*55c0*/  SYNCS.PHASECHK.TRANS64.TRYWAIT P1, [UR6+0x2a850], R0 ;  /* 0x02a85000ff0075a7 */ /* 0x000ee40008020146 */
[----:B---3--:R-:W-:Y:S05]  /*55d0*/  @!P1 BRA `(.L_x_996) ;  /* 0x000000f000409947 */ /* 0x008fea0003800000 */
.L_x_995:
        /* <DEDUP_REMOVED lines=37> */
.L_x_997:
[----:B------:R-:W-:Y:S01]  /*5830*/  ISETP.NE.AND P2, PT, R168, 0x1, PT ;  /* 0x00000001a800780c */ /* 0x000fe20003f45270 */
[----:B------:R-:W-:Y:S01]  /*5840*/  FMUL.FTZ R153, R105, UR5 ;  /* 0x0000000569997c20 */ /* 0x000fe20008410000 */
[----:B------:R-:W-:Y:S01]  /*5850*/  FMUL.FTZ R136, R93, UR5 ;  /* 0x000000055d887c20 */ /* 0x000fe20008410000 */
[----:B------:R-:W-:Y:S01]  /*5860*/  FMUL.FTZ R93, R106, UR5 ;  /* 0x000000056a5d7c20 */ /* 0x000fe20008410000 */
[----:B01----:R-:W-:Y:S01]  /*5870*/  FMUL.FTZ R13, R88, UR5 ;  /* 0x00000005580d7c20 */ /* 0x003fe20008410000 */
[----:B------:R-:W-:Y:S01]  /*5880*/  FMUL.FTZ R88, R95, UR5 ;  /* 0x000000055f587c20 */ /* 0x000fe20008410000 */
[----:B------:R-:W-:Y:S01]  /*5890*/  FMUL.FTZ R95, R110, UR5 ;  /* 0x000000056e5f7c20 */ /* 0x000fe20008410000 */
[----:B------:R-:W-:Y:S01]  /*58a0*/  FMUL.FTZ R110, R112, UR5 ;  /* 0x00000005706e7c20 */ /* 0x000fe20008410000 */
[----:B------:R-:W-:Y:S01]  /*58b0*/  FMUL.FTZ R112, R116, UR5 ;  /* 0x0000000574707c20 */ /* 0x000fe20008410000 */
[----:B------:R-:W-:Y:S01]  /*58c0*/  IMAD.IADD R116, R22, 0x1, R17 ;  /* 0x0000000116747824 */ /* 0x000fe200078e0211 */
[----:B------:R-:W0:Y:S01]  /*58d0*/  LDC R21, c[0x0][0x288] ;  /* 0x0000a200ff157b82 */ /* 0x000e220000000800 */
[----:B------:R-:W-:Y:S01]  /*58e0*/  FMUL.FTZ R137, R96, UR5 ;  /* 0x0000000560897c20 */ /* 0x000fe20008410000 */
[----:B------:R-:W-:Y:S01]  /*58f0*/  FMUL.FTZ R96, R111, UR5 ;  /* 0x000000056f607c20 */ /* 0x000fe20008410000 */
[----:B------:R-:W-:Y:S01]  /*5900*/  FMUL.FTZ R111, R113, UR5 ;  /* 0x00000005716f7c20 */ /* 0x000fe20008410000 */
[----:B------:R-:W-:Y:S01]  /*5910*/  FMUL.FTZ R113, R117, UR5 ;  /* 0x0000000575717c20 */ /* 0x000fe20008410000 */
[----:B------:R-:W-:Y:S01]  /*5920*/  FMUL.FTZ R14, R89, UR5 ;  /* 0x00000005590e7c20 */ /* 0x000fe20008410000 */
[----:B--2---:R-:W-:Y:S01]  /*5930*/  FMUL.FTZ R0, R90, UR5 ;  /* 0x000000055a007c20 */ /* 0x004fe20008410000 */
[----:B------:R-:W-:Y:S01]  /*5940*/  FMUL.FTZ R2, R91, UR5 ;  /* 0x000000055b027c20 */ /* 0x000fe20008410000 */
[----:B------:R-:W1:Y:S01]  /*5950*/  @P2 LDC R105, c[0x0][0x44c] ;  /* 0x00011300ff692b82 */ /* 0x000e620000000800 */
[----:B------:R-:W-:Y:S01]  /*5960*/  FMUL.FTZ R15, R92, UR5 ;  /* 0x000000055c0f7c20 */ /* 0x000fe20008410000 */
[----:B------:R-:W-:Y:S01]  /*5970*/  FMUL.FTZ R20, R94, UR5 ;  /* 0x000000055e147c20 */ /* 0x000fe20008410000 */
[----:B------:R-:W-:Y:S01]  /*5980*/  FMUL.FTZ R138, R97, UR5 ;  /* 0x00000005618a7c20 */ /* 0x000fe20008410000 */
[----:B------:R-:W-:Y:S01]  /*5990*/  FMUL.FTZ R89, R98, UR5 ;  /* 0x0000000562597c20 */ /* 0x000fe20008410000 */
[----:B------:R-:W-:Y:S01]  /*59a0*/  FMUL.FTZ R90, R99, UR5 ;  /* 0x00000005635a7c20 */ /* 0x000fe20008410000 */
[----:B------:R-:W-:Y:S01]  /*59b0*/  FMUL.FTZ R139, R100, UR5 ;  /* 0x00000005648b7c20 */ /* 0x000fe20008410000 */
[----:B------:R-:W-:Y:S01]  /*59c0*/  FMUL.FTZ R91, R102, UR5 ;  /* 0x00000005665b7c20 */ /* 0x000fe20008410000 */
[----:B------:R-:W2:Y:S01]  /*59d0*/  @P2 LDC R106, c[0x0][0x450] ;  /* 0x00011400ff6a2b82 */ /* 0x000ea20000000800 */
        /* <DEDUP_REMOVED lines=15> */
[----:B-1----:R-:W-:-:S04]  /*5ad0*/  @P2 IMAD.HI.U32 R105, R116, R105, RZ ;  /* 0x0000006974692227 */ /* 0x002fc800078e00ff */
[----:B------:R-:W-:Y:S01]  /*5ae0*/  FMUL.FTZ R177, R126, UR5 ;  /* 0x000000057eb17c20 */ /* 0x000fe20008410000 */
[----:B------:R-:W-:Y:S01]  /*5af0*/  FMUL.FTZ R181, R127, UR5 ;  /* 0x000000057fb57c20 */ /* 0x000fe20008410000 */
[----:B------:R-:W-:Y:S01]  /*5b00*/  FMUL.FTZ R128, R128, UR5 ;  /* 0x0000000580807c20 */ /* 0x000fe20008410000 */
[----:B------:R-:W-:Y:S01]  /*5b10*/  FMUL.FTZ R183, R130, UR5 ;  /* 0x0000000582b77c20 */ /* 0x000fe20008410000 */
[----:B------:R-:W-:Y:S01]  /*5b20*/  FMUL.FTZ R103, R131, UR5 ;  /* 0x0000000583677c20 */ /* 0x000fe20008410000 */
[----:B------:R-:W-:Y:S01]  /*5b30*/  FMUL.FTZ R132, R132, UR5 ;  /* 0x0000000584847c20 */ /* 0x000fe20008410000 */
[----:B------:R-:W-:Y:S01]  /*5b40*/  FMUL.FTZ R125, R125, UR5 ;  /* 0x000000057d7d7c20 */ /* 0x000fe20008410000 */
[----:B--2---:R-:W-:Y:S01]  /*5b50*/  @P2 SHF.R.U32.HI R116, RZ, R106, R105 ;  /* 0x0000006aff742219 */ /* 0x004fe20000011669 */
[----:B------:R-:W-:Y:S01]  /*5b60*/  FMUL.FTZ R105, R134, UR5 ;  /* 0x0000000586697c20 */ /* 0x000fe20008410000 */
[----:B------:R-:W-:Y:S02]  /*5b70*/  IMAD R134, R12, -0x60, RZ ;  /* 0xffffffa00c867824 */ /* 0x000fe400078e02ff */
[----:B------:R-:W-:Y:S01]  /*5b80*/  FMUL.FTZ R106, R135, UR5 ;  /* 0x00000005876a7c20 */ /* 0x000fe20008410000 */
[----:B------:R-:W-:Y:S01]  /*5b90*/  FMUL.FTZ R129, R129, UR5 ;  /* 0x0000000581817c20 */ /* 0x000fe20008410000 */
[----:B------:R-:W1:Y:S01]  /*5ba0*/  SHFL.IDX PT, R117, R116, RZ, 0x1c1f ;  /* 0x001c1fff74757589 */ /* 0x000e6200000e0000 */
[----:B------:R-:W-:-:S02]  /*5bb0*/  VIADD R109, R134, 0x1 ;  /* 0x00000001866d7836 */ /* 0x000fc40000000000 */
[----:B------:R-:W-:Y:S01]  /*5bc0*/  FMUL.FTZ R133, R133, UR5 ;  /* 0x0000000585857c20 */ /* 0x000fe20008410000 */
[----:B------:R-:W-:Y:S01]  /*5bd0*/  UIADD3 UR7, UR7, 0x2a840, URZ ;  /* 0x0002a84007077890 */ /* 0x000fe2000fffe03f */
[----:B------:R-:W-:Y:S01]  /*5be0*/  LOP3.LUT P1, RZ, R19, 0x80000, RZ, 0xc0, !PT ;  /* 0x0008000013ff7812 */ /* 0x000fe2000782c0ff */
[----:B------:R-:W-:Y:S01]  /*5bf0*/  IMAD R109, R18, -0x2, R109 ;  /* 0xfffffffe126d7824 */ /* 0x000fe200078e026d */
[----:B------:R-:W2:Y:S01]  /*5c00*/  MUFU.TANH R13, R13 ;  /* 0x0000000d000d7308 */ /* 0x000ea20000002400 */
[----:B------:R-:W-:Y:S02]  /*5c10*/  UPRMT UR7, UR60, 0x654, UR7 ;  /* 0x000006543c077896 */ /* 0x000fe40008000007 */
[----:B------:R-:W-:Y:S01]  /*5c20*/  ULOP3.LUT UR4, URZ, UR50, URZ, 0x33, !UPT ;  /* 0x000000323f047292 */ /* 0x000fe2000f8e333f */
[C---:B0-----:R-:W-:Y:S01]  /*5c30*/  IADD3 R108, R109.reuse, -R21, R16 ;  /* 0x800000156d6c7210 */ /* 0x041fe20007ffe010 */
[----:B------:R-:W-:-:S03]  /*5c40*/  VIADD R144, R109, 0xffffffff ;  /* 0xffffffff6d907836 */ /* 0x000fc60000000000 */
[----:B------:R-:W0:Y:S01]  /*5c50*/  MUFU.TANH R14, R14 ;  /* 0x0000000e000e7308 */ /* 0x000e220000002400 */
[C---:B------:R-:W-:Y:S01]  /*5c60*/  VIADD R142, R108.reuse, UR51 ;  /* 0x000000336c8e7c36 */ /* 0x040fe20008000000 */
[----:B------:R-:W-:Y:S01]  /*5c70*/  SYNCS.ARRIVE.TRANS64.RED.A1T0 RZ, [UR7], RZ ;  /* 0x000000ffffff79a7 */ /* 0x000fe20008100407 */
[----:B------:R-:W-:-:S05]  /*5c80*/  VIADD R143, R108, UR4 ;  /* 0x000000046c8f7c36 */ /* 0x000fca0008000000 */
[----:B------:R-:W3:Y:S01]  /*5c90*/  MUFU.TANH R0, R0 ;  /* 0x0000000000007308 */ /* 0x000ee20000002400 */
[--C-:B-1----:R-:W-:Y:S02]  /*5ca0*/  IMAD.IADD R118, R142, 0x1, R117.reuse ;  /* 0x000000018e767824 */ /* 0x102fe400078e0275 */
[----:B------:R-:W-:-:S05]  /*5cb0*/  IMAD.IADD R120, R143, 0x1, R117 ;  /* 0x000000018f787824 */ /* 0x000fca00078e0275 */
[----:B------:R-:W1:Y:S08]  /*5cc0*/  MUFU.TANH R2, R2 ;  /* 0x0000000200027308 */ /* 0x000e700000002400 */
[----:B------:R-:W4:Y:S08]  /*5cd0*/  MUFU.TANH R15, R15 ;  /* 0x0000000f000f7308 */ /* 0x000f300000002400 */
        /* <DEDUP_REMOVED lines=32> */
[----:B------:R0:W0:Y:S08]  /*5ee0*/  MUFU.TANH R122, R125 ;  /* 0x0000007d007a7308 */ /* 0x0000300000002400 */
        /* <DEDUP_REMOVED lines=9> */
[----:B------:R-:W0:Y:S01]  /*5f80*/  MUFU.TANH R106, R106 ;  /* 0x0000006a006a7308 */ /* 0x000e220000002400 */
[----:B-1234-:R-:W-:Y:S05]  /*5f90*/  @!P1 BRA `(.L_x_998) ;  /* 0x0000000000549947 */ /* 0x01efea0003800000 */
[----:B------:R-:W-:Y:S01]  /*5fa0*/  IADD3 R117, R16, -R21, R117 ;  /* 0x8000001510757210 */ /* 0x000fe20007ffe075 */
[----:B------:R-:W-:Y:S03]  /*5fb0*/  BSSY B0, `(.L_x_999) ;  /* 0x0000010000007945 */ /* 0x000fe60003800000 */
[----:B------:R-:W-:-:S13]  /*5fc0*/  ISETP.GT.AND P1, PT, R117, -0x1, PT ;  /* 0xffffffff7500780c */ /* 0x000fda0003f24270 */
[----:B------:R-:W-:Y:S05]  /*5fd0*/  @P1 BRA `(.L_x_1000) ;  /* 0x0000000000201947 */ /* 0x000fea0003800000 */
[----:B------:R-:W-:Y:S01]  /*5fe0*/  IMAD.U32 R119, RZ, RZ, UR43 ;  /* 0x0000002bff777e24 */ /* 0x000fe2000f8e00ff */
[----:B------:R-:W-:-:S04]  /*5ff0*/  LOP3.LUT R117, RZ, R117, RZ, 0x33, !PT ;  /* 0x00000075ff757212 */ /* 0x000fc800078e33ff */
[----:B------:R-:W-:-:S13]  /*6000*/  ISETP.NE.AND P1, PT, R119, 0x1, PT ;  /* 0x000000017700780c */ /* 0x000fda0003f25270 */
[----:B------:R-:W1:Y:S02]  /*6010*/  @P1 LDC.64 R108, c[0x0][0x9e8] ;  /* 0x00027a00ff6c1b82 */ /* 0x000e640000000a00 */
[----:B-1----:R-:W-:-:S05]  /*6020*/  @P1 IMAD.HI.U32 R108, R117, R108, RZ ;  /* 0x0000006c756c1227 */ /* 0x002fca00078e00ff */
[----:B------:R-:W-:-:S04]  /*6030*/  @P1 SHF.R.U32.HI R117, RZ, R109, R108 ;  /* 0x0000006dff751219 */ /* 0x000fc8000001166c */
[----:B------:R-:W-:Y:S01]  /*6040*/  LOP3.LUT R117, RZ, R117, RZ, 0x33, !PT ;  /* 0x00000075ff757212 */ /* 0x000fe200078e33ff */
[----:B------:R-:W-:Y:S06]  /*6050*/  BRA `(.L_x_1001) ;  /* 0x0000000000147947 */ /* 0x000fec0003800000 */
.L_x_1000:
[----:B------:R-:W-:-:S05]  /*6060*/  IMAD.U32 R119, RZ, RZ, UR43 ;  /* 0x0000002bff777e24 */ /* 0x000fca000f8e00ff */
[----:B------:R-:W-:-:S13]  /*6070*/  ISETP.NE.AND P1, PT, R119, 0x1, PT ;  /* 0x000000017700780c */ /* 0x000fda0003f25270 */
[----:B------:R-:W1:Y:S02]  /*6080*/  @P1 LDC.64 R108, c[0x0][0x9e8] ;  /* 0x00027a00ff6c1b82 */ /* 0x000e640000000a00 */
[----:B-1----:R-:W-:-:S05]  /*6090*/  @P1 IMAD.HI.U32 R108, R117, R108, RZ ;  /* 0x0000006c756c1227 */ /* 0x002fca00078e00ff */
[----:B------:R-:W-:-:S07]  /*60a0*/  @P1 SHF.R.U32.HI R117, RZ, R109, R108 ;  /* 0x0000006dff751219 */ /* 0x000fce000001166c */
.L_x_1001:
[----:B------:R-:W-:Y:S05]  /*60b0*/  BSYNC B0 ;  /* 0x0000000000007941 */ /* 0x000fea0003800000 */
.L_x_999:
[----:B------:R-:W-:-:S05]  /*60c0*/  IMAD R117, R117, R119, R144 ;  /* 0x0000007775757224 */ /* 0x000fca00078e0290 */
[----:B------:R-:W-:Y:S02]  /*60d0*/  VIADDMNMX R118, R117, R119, R118, PT ;  /* 0x0000007775767246 */ /* 0x000fe40003800176 */
[----:B------:R-:W-:-:S07]  /*60e0*/  VIMNMX R120, R120, R117, !PT ;  /* 0x0000007578787248 */ /* 0x000fce0007fe0100 */
.L_x_998:
[C---:B------:R-:W-:Y:S02]  /*60f0*/  ISETP.GE.AND P2, PT, R134.reuse, 0x9, PT ;  /* 0x000000098600780c */ /* 0x040fe40003f46270 */
[----:B------:R-:W-:Y:S02]  /*6100*/  ISETP.GE.AND P1, PT, R134, 0x2, PT ;  /* 0x000000028600780c */ /* 0x000fe40003f26270 */
[C---:B------:R-:W-:Y:S02]  /*6110*/  ISETP.GT.AND P3, PT, R120.reuse, 0x8, !P2 ;  /* 0x000000087800780c */ /* 0x040fe40005764270 */
[----:B------:R-:W-:Y:S02]  /*6120*/  ISETP.GT.AND P4, PT, R120, 0x1, !P1 ;  /* 0x000000017800780c */ /* 0x000fe40004f84270 */
[----:B------:R-:W-:Y:S02]  /*6130*/  ISETP.LT.OR P3, PT, R118, 0x9, P3 ;  /* 0x000000097600780c */ /* 0x000fe40001f61670 */
[----:B------:R-:W-:-:S02]  /*6140*/  ISETP.GE.AND P5, PT, R134, 0xa, PT ;  /* 0x0000000a8600780c */ /* 0x000fc40003fa6270 */
[----:B------:R-:W-:Y:S02]  /*6150*/  FSEL R189, R15, -INF , !P3 ;  /* 0xff8000000fbd7808 */ /* 0x000fe40005800000 */
[----:B------:R-:W-:Y:S02]  /*6160*/  ISETP.LT.OR P4, PT, R118, 0x2, P4 ;  /* 0x000000027600780c */ /* 0x000fe40002781670 */
[----:B------:R-:W-:Y:S02]  /*6170*/  ISETP.GT.AND P3, PT, R120, 0x9, !P5 ;  /* 0x000000097800780c */ /* 0x000fe40006f64270 */
[----:B0-----:R-:W-:Y:S02]  /*6180*/  FSEL R191, R14, -INF , !P4 ;  /* 0xff8000000ebf7808 */ /* 0x001fe40006000000 */
        /* <DEDUP_REMOVED lines=8> */
[----:B------:R-:W-:Y:S02]  /*6210*/  ISETP.GT.AND P3, PT, R120, 0x11, !P4 ;  /* 0x000000117800780c */ /* 0x000fe40006764270 */
        /* <DEDUP_REMOVED lines=87> */
[----:B------:R-:W-:Y:S02]  /*6790*/  P2R R122, PR, RZ, 0x40 ;  /* 0x00000040ff7a7803 */ /* 0x000fe40000000000 */
[----:B------:R-:W-:-:S04]  /*67a0*/  ISETP.GT.AND P6, PT, R120, RZ, !P6 ;  /* 0x000000ff7800720c */ /* 0x000fc800077c4270 */
[----:B------:R-:W-:-:S04]  /*67b0*/  ISETP.LT.OR P6, PT, R118, 0x1, P6 ;  /* 0x000000017600780c */ /* 0x000fc800037c1670 */
[----:B------:R-:W-:Y:S02]  /*67c0*/  FSEL R193, R13, -INF , !P6 ;  /* 0xff8000000dc17808 */ /* 0x000fe40007000000 */
[----:B------:R-:W-:Y:S01]  /*67d0*/  ISETP.GE.AND P6, PT, R134, 0x5a, PT ;  /* 0x0000005a8600780c */ /* 0x000fe20003fc6270 */
[----:B------:R-:W0:Y:S03]  /*67e0*/  SHFL.IDX PT, R13, R116, 0x1, 0x1c1f ;  /* 0x003c1f00740d7f89 */ /* 0x000e2600000e0000 */
[----:B------:R-:W-:Y:S02]  /*67f0*/  P2R R114, PR, RZ, 0x40 ;  /* 0x00000040ff727803 */ /* 0x000fe40000000000 */
[----:B------:R-:W-:-:S04]  /*6800*/  ISETP.GT.AND P6, PT, R120, 0x59, !P6 ;  /* 0x000000597800780c */ /* 0x000fc800077c4270 */
[----:B------:R-:W-:-:S04]  /*6810*/  ISETP.LT.OR P6, PT, R118, 0x5a, P6 ;  /* 0x0000005a7600780c */ /* 0x000fc800037c1670 */
[----:B------:R-:W-:Y:S02]  /*6820*/  FSEL R109, R130, -INF , !P6 ;  /* 0xff800000826d7808 */ /* 0x000fe40007000000 */
[----:B------:R-:W-:Y:S01]  /*6830*/  LOP3.LUT P6, RZ, R19, 0x80000, RZ, 0xc0, !PT ;  /* 0x0008000013ff7812 */ /* 0x000fe200078cc0ff */
[--C-:B0-----:R-:W-:Y:S02]  /*6840*/  IMAD.IADD R108, R142, 0x1, R13.reuse ;  /* 0x000000018e6c7824 */ /* 0x101fe400078e020d */
[----:B------:R-:W-:-:S10]  /*6850*/  IMAD.IADD R110, R143, 0x1, R13 ;  /* 0x000000018f6e7824 */ /* 0x000fd400078e020d */
[----:B------:R-:W-:Y:S05]  /*6860*/  @!P6 BRA `(.L_x_1002) ;  /* 0x000000000054e947 */ /* 0x000fea0003800000 */
[----:B------:R-:W-:Y:S01]  /*6870*/  IADD3 R13, R16, -R21, R13 ;  /* 0x80000015100d7210 */ /* 0x000fe20007ffe00d */
[----:B------:R-:W-:Y:S03]  /*6880*/  BSSY B0, `(.L_x_1003) ;  /* 0x0000010000007945 */ /* 0x000fe60003800000 */
[----:B------:R-:W-:-:S13]  /*6890*/  ISETP.GT.AND P6, PT, R13, -0x1, PT ;  /* 0xffffffff0d00780c */ /* 0x000fda0003fc4270 */
[----:B------:R-:W-:Y:S05]  /*68a0*/  @P6 BRA `(.L_x_1004) ;  /* 0x0000000000206947 */ /* 0x000fea0003800000 */
[----:B------:R-:W-:Y:S01]  /*68b0*/  IMAD.U32 R112, RZ, RZ, UR43 ;  /* 0x0000002bff707e24 */ /* 0x000fe2000f8e00ff */
[----:B------:R-:W-:-:S04]  /*68c0*/  LOP3.LUT R13, RZ, R13, RZ, 0x33, !PT ;  /* 0x0000000dff0d7212 */ /* 0x000fc800078e33ff */
[----:B------:R-:W-:-:S13]  /*68d0*/  ISETP.NE.AND P6, PT, R112, 0x1, PT ;  /* 0x000000017000780c */ /* 0x000fda0003fc5270 */
[----:B------:R-:W0:Y:S02]  /*68e0*/  @P6 LDC.64 R14, c[0x0][0x9e8] ;  /* 0x00027a00ff0e6b82 */ /* 0x000e240000000a00 */
[----:B0-----:R-:W-:-:S05]  /*68f0*/  @P6 IMAD.HI.U32 R14, R13, R14, RZ ;  /* 0x0000000e0d0e6227 */ /* 0x001fca00078e00ff */
[----:B------:R-:W-:-:S04]  /*6900*/  @P6 SHF.R.U32.HI R13, RZ, R15, R14 ;  /* 0x0000000fff0d6219 */ /* 0x000fc8000001160e */
[----:B------:R-:W-:Y:S01]  /*6910*/  LOP3.LUT R13, RZ, R13, RZ, 0x33, !PT ;  /* 0x0000000dff0d7212 */ /* 0x000fe200078e33ff */
[----:B------:R-:W-:Y:S06]  /*6920*/  BRA `(.L_x_1005) ;  /* 0x0000000000147947 */ /* 0x000fec0003800000 */
.L_x_1004:
[----:B------:R-:W-:-:S05]  /*6930*/  IMAD.U32 R112, RZ, RZ, UR43 ;  /* 0x0000002bff707e24 */ /* 0x000fca000f8e00ff */
[----:B------:R-:W-:-:S13]  /*6940*/  ISETP.NE.AND P6, PT, R112, 0x1, PT ;  /* 0x000000017000780c */ /* 0x000fda0003fc5270 */
[----:B------:R-:W0:Y:S02]  /*6950*/  @P6 LDC.64 R14, c[0x0][0x9e8] ;  /* 0x00027a00ff0e6b82 */ /* 0x000e240000000a00 */
[----:B0-----:R-:W-:-:S05]  /*6960*/  @P6 IMAD.HI.U32 R14, R13, R14, RZ ;  /* 0x0000000e0d0e6227 */ /* 0x001fca00078e00ff */
[----:B------:R-:W-:-:S07]  /*6970*/  @P6 SHF.R.U32.HI R13, RZ, R15, R14 ;  /* 0x0000000fff0d6219 */ /* 0x000fce000001160e */
.L_x_1005:
[----:B------:R-:W-:Y:S05]  /*6980*/  BSYNC B0 ;  /* 0x0000000000007941 */ /* 0x000fea0003800000 */
.L_x_1003:
[----:B------:R-:W-:-:S05]  /*6990*/  IMAD R13, R13, R112, R144 ;  /* 0x000000700d0d7224 */ /* 0x000fca00078e0290 */
[----:B------:R-:W-:Y:S02]  /*69a0*/  VIADDMNMX R108, R13, R112, R108, PT ;  /* 0x000000700d6c7246 */ /* 0x000fe4000380016c */
[----:B------:R-:W-:-:S07]  /*69b0*/  VIMNMX R110, R110, R13, !PT ;  /* 0x0000000d6e6e7248 */ /* 0x000fce0007fe0100 */
.L_x_1002:
[----:B------:R-:W-:Y:S01]  /*69c0*/  ISETP.GT.AND P1, PT, R110, 0x1, !P1 ;  /* 0x000000016e00780c */ /* 0x000fe20004f24270 */
[----:B------:R-:W0:Y:S01]  /*69d0*/  LDC R14, c[0x0][0x988] ;  /* 0x00026200ff0e7b82 */ /* 0x000e220000000800 */
[----:B------:R-:W-:Y:S02]  /*69e0*/  ISETP.NE.AND P6, PT, R137, RZ, PT ;  /* 0x000000ff8900720c */ /* 0x000fe40003fc5270 */
[----:B------:R-:W-:Y:S02]  /*69f0*/  ISETP.LT.OR P1, PT, R108, 0x2, P1 ;  /* 0x000000026c00780c */ /* 0x000fe40000f21670 */
[----:B------:R-:W-:Y:S02]  /*6a00*/  ISETP.GT.AND P2, PT, R110, 0x8, !P2 ;  /* 0x000000086e00780c */ /* 0x000fe40005744270 */
[----:B------:R-:W-:Y:S02]  /*6a10*/  FSEL R137, R2, -INF , !P1 ;  /* 0xff80000002897808 */ /* 0x000fe40004800000 */
[----:B------:R-:W-:-:S02]  /*6a20*/  ISETP.NE.AND P1, PT, R145, RZ, PT ;  /* 0x000000ff9100720c */ /* 0x000fc40003f25270 */
[----:B------:R-:W-:Y:S02]  /*6a30*/  ISETP.LT.OR P2, PT, R108, 0x9, P2 ;  /* 0x000000096c00780c */ /* 0x000fe40001741670 */
[----:B------:R-:W-:Y:S02]  /*6a40*/  ISETP.GT.AND P1, PT, R110, 0x9, !P1 ;  /* 0x000000096e00780c */ /* 0x000fe40004f24270 */
[----:B------:R-:W-:Y:S02]  /*6a50*/  FSEL R139, R20, -INF , !P2 ;  /* 0xff800000148b7808 */ /* 0x000fe40005000000 */
[----:B------:R-:W-:Y:S02]  /*6a60*/  ISETP.LT.OR P1, PT, R108, 0xa, P1 ;  /* 0x0000000a6c00780c */ /* 0x000fe40000f21670 */
[----:B------:R-:W-:Y:S02]  /*6a70*/  ISETP.NE.AND P2, PT, R147, RZ, PT ;  /* 0x000000ff9300720c */ /* 0x000fe40003f45270 */
        /* <DEDUP_REMOVED lines=13> */
[----:B------:R-:W-:Y:S02]  /*6b50*/  FMNMX.FTZ R2, R179, R2, !PT ;  /* 0x00000002b3027209 */ /* 0x000fe40007810000 */
        /* <DEDUP_REMOVED lines=46> */
[----:B------:R-:W-:Y:S01]  /*6e40*/  ISETP.NE.AND P1, PT, R154, RZ, PT ;  /* 0x000000ff9a00720c */ /* 0x000fe20003f25270 */
[----:B------:R-:W1:Y:S01]  /*6e50*/  SHFL.BFLY PT, R2, R15, 0x2, 0x1f ;  /* 0x0c401f000f027f89 */ /* 0x000e6200000e0000 */
[----:B------:R-:W-:-:S02]  /*6e60*/  ISETP.NE.AND P6, PT, R124, RZ, PT ;  /* 0x000000ff7c00720c */ /* 0x000fc40003fc5270 */
[C---:B------:R-:W-:Y:S02]  /*6e70*/  ISETP.GT.AND P1, PT, R110.reuse, 0x31, !P1 ;  /* 0x000000316e00780c */ /* 0x040fe40004f24270 */
[----:B------:R-:W-:Y:S02]  /*6e80*/  ISETP.GT.AND P3, PT, R110, 0x50, !P3 ;  /* 0x000000506e00780c */ /* 0x000fe40005f64270 */
[C---:B------:R-:W-:Y:S02]  /*6e90*/  ISETP.LT.OR P1, PT, R108.reuse, 0x32, P1 ;  /* 0x000000326c00780c */ /* 0x040fe40000f21670 */
[----:B------:R-:W-:Y:S02]  /*6ea0*/  ISETP.LT.OR P3, PT, R108, 0x51, P3 ;  /* 0x000000516c00780c */ /* 0x000fe40001f61670 */
[----:B------:R-:W-:Y:S02]  /*6eb0*/  FSEL R91, R98, -INF , !P1 ;  /* 0xff800000625b7808 */ /* 0x000fe40004800000 */
[----:B------:R-:W-:-:S02]  /*6ec0*/  ISETP.NE.AND P1, PT, R156, RZ, PT ;  /* 0x000000ff9c00720c */ /* 0x000fc40003f25270 */
[C---:B------:R-:W-:Y:S02]  /*6ed0*/  ISETP.GT.AND P4, PT, R110.reuse, 0x51, !P4 ;  /* 0x000000516e00780c */ /* 0x040fe40006784270 */
[----:B------:R-:W-:Y:S02]  /*6ee0*/  ISETP.GT.AND P1, PT, R110, 0x38, !P1 ;  /* 0x000000386e00780c */ /* 0x000fe40004f24270 */
[----:B------:R-:W-:Y:S02]  /*6ef0*/  FSEL R183, R183, -INF , !P3 ;  /* 0xff800000b7b77808 */ /* 0x000fe40005800000 */
[----:B------:R-:W-:Y:S02]  /*6f00*/  ISETP.LT.OR P1, PT, R108, 0x39, P1 ;  /* 0x000000396c00780c */ /* 0x000fe40000f21670 */
[----:B------:R-:W-:Y:S02]  /*6f10*/  ISETP.GT.AND P5, PT, R110, 0x58, !P5 ;  /* 0x000000586e00780c */ /* 0x000fe40006fa4270 */
[----:B------:R-:W-:-:S02]  /*6f20*/  FSEL R99, R99, -INF , !P1 ;  /* 0xff80000063637808 */ /* 0x000fc40004800000 */
[----:B------:R-:W-:Y:S02]  /*6f30*/  ISETP.NE.AND P1, PT, R157, RZ, PT ;  /* 0x000000ff9d00720c */ /* 0x000fe40003f25270 */
[----:B-1----:R-:W-:Y:S02]  /*6f40*/  FMNMX.FTZ R88, R15, R2, !PT ;  /* 0x000000020f587209 */ /* 0x002fe40007810000 */
[----:B------:R-:W-:Y:S02]  /*6f50*/  ISETP.GT.AND P1, PT, R110, 0x39, !P1 ;  /* 0x000000396e00780c */ /* 0x000fe40004f24270 */
[C---:B------:R-:W-:Y:S01]  /*6f60*/  ISETP.LT.OR P4, PT, R108.reuse, 0x52, P4 ;  /* 0x000000526c00780c */ /* 0x040fe20002781670 */
[----:B------:R-:W1:Y:S01]  /*6f70*/  SHFL.BFLY PT, R13, R88, 0x1, 0x1f ;  /* 0x0c201f00580d7f89 */ /* 0x000e6200000e0000 */
[C---:B------:R-:W-:Y:S02]  /*6f80*/  ISETP.LT.OR P1, PT, R108.reuse, 0x3a, P1 ;  /* 0x0000003a6c00780c */ /* 0x040fe40000f21670 */
[----:B------:R-:W-:-:S02]  /*6f90*/  ISETP.LT.OR P5, PT, R108, 0x59, P5 ;  /* 0x000000596c00780c */ /* 0x000fc40002fa1670 */
[----:B------:R-:W-:Y:S02]  /*6fa0*/  FSEL R157, R100, -INF , !P1 ;  /* 0xff800000649d7808 */ /* 0x000fe40004800000 */
[----:B------:R-:W-:-:S04]  /*6fb0*/  ISETP.NE.AND P1, PT, R158, RZ, PT ;  /* 0x000000ff9e00720c */ /* 0x000fc80003f25270 */
[----:B------:R-:W-:-:S04]  /*6fc0*/  ISETP.GT.AND P1, PT, R110, 0x40, !P1 ;  /* 0x000000406e00780c */ /* 0x000fc80004f24270 */
[----:B------:R-:W-:-:S04]  /*6fd0*/  ISETP.LT.OR P1, PT, R108, 0x41, P1 ;  /* 0x000000416c00780c */ /* 0x000fc80000f21670 */
[----:B------:R-:W-:Y:S02]  /*6fe0*/  FSEL R159, R102, -INF , !P1 ;  /* 0xff800000669f7808 */ /* 0x000fe40004800000 */
[----:B------:R-:W-:Y:S02]  /*6ff0*/  ISETP.NE.AND P1, PT, R175, RZ, PT ;  /* 0x000000ffaf00720c */ /* 0x000fe40003f25270 */
[----:B-1----:R-:W-:Y:S02]  /*7000*/  FMNMX.FTZ R13, R88, R13, !PT ;  /* 0x0000000d580d7209 */ /* 0x002fe40007810000 */
[----:B------:R-:W-:-:S04]  /*7010*/  ISETP.GT.AND P1, PT, R110, 0x41, !P1 ;  /* 0x000000416e00780c */ /* 0x000fc80004f24270 */
[----:B------:R-:W-:-:S04]  /*7020*/  ISETP.LT.OR P1, PT, R108, 0x42, P1 ;  /* 0x000000426c00780c */ /* 0x000fc80000f21670 */
[----:B------:R-:W-:Y:S02]  /*7030*/  FSEL R175, R104, -INF , !P1 ;  /* 0xff80000068af7808 */ /* 0x000fe40004800000 */
[----:B------:R-:W-:-:S04]  /*7040*/  ISETP.GT.AND P1, PT, R110, 0x48, !P2 ;  /* 0x000000486e00780c */ /* 0x000fc80005724270 */
[----:B------:R-:W-:-:S04]  /*7050*/  ISETP.LT.OR P1, PT, R108, 0x49, P1 ;  /* 0x000000496c00780c */ /* 0x000fc80000f21670 */
[----:B------:R-:W-:Y:S02]  /*7060*/  FSEL R177, R177, -INF , !P1 ;  /* 0xff800000b1b17808 */ /* 0x000fe40004800000 */
[----:B------:R-:W-:Y:S02]  /*7070*/  ISETP.GT.AND P1, PT, R110, 0x49, !P6 ;  /* 0x000000496e00780c */ /* 0x000fe40007724270 */
[----:B------:R-:W-:Y:S02]  /*7080*/  ISETP.NE.AND P6, PT, R122, RZ, PT ;  /* 0x000000ff7a00720c */ /* 0x000fe40003fc5270 */
[----:B------:R-:W-:-:S04]  /*7090*/  ISETP.LT.OR P1, PT, R108, 0x4a, P1 ;  /* 0x0000004a6c00780c */ /* 0x000fc80000f21670 */
[----:B------:R-:W-:Y:S02]  /*70a0*/  FSEL R181, R181, -INF , !P1 ;  /* 0xff800000b5b57808 */ /* 0x000fe40004800000 */
[----:B------:R-:W-:Y:S02]  /*70b0*/  ISETP.GT.AND P1, PT, R110, RZ, !P6 ;  /* 0x000000ff6e00720c */ /* 0x000fe40007724270 */
[----:B------:R-:W-:Y:S02]  /*70c0*/  ISETP.NE.AND P6, PT, R114, RZ, PT ;  /* 0x000000ff7200720c */ /* 0x000fe40003fc5270 */
[----:B------:R-:W-:Y:S02]  /*70d0*/  ISETP.LT.OR P1, PT, R108, 0x1, P1 ;  /* 0x000000016c00780c */ /* 0x000fe40000f21670 */
[----:B------:R-:W-:Y:S02]  /*70e0*/  ISETP.GT.AND P2, PT, R110, 0x59, !P6 ;  /* 0x000000596e00780c */ /* 0x000fe40007744270 */
[----:B------:R-:W-:Y:S01]  /*70f0*/  FSEL R2, R0, -INF , !P1 ;  /* 0xff80000000027808 */ /* 0x000fe20004800000 */
[C---:B0-----:R-:W-:Y:S01]  /*7100*/  FMUL.FTZ R0, R13.reuse, R14 ;  /* 0x0000000e0d007220 */ /* 0x041fe20000410000 */
[----:B------:R-:W-:-:S02]  /*7110*/  FSETP.NEU.FTZ.AND P1, PT, R13, -INF , PT ;  /* 0xff8000000d00780b */ /* 0x000fc40003f3d000 */
[----:B------:R-:W-:Y:S02]  /*7120*/  FMNMX.FTZ R20, R2, R11, !PT ;  /* 0x0000000b02147209 */ /* 0x000fe40007810000 */
[----:B------:R-:W-:Y:S02]  /*7130*/  FSEL R0, R0, RZ, P1 ;  /* 0x000000ff00007208 */ /* 0x000fe40000800000 */
[----:B------:R-:W-:Y:S02]  /*7140*/  FMNMX.FTZ R20, R137, R20, !PT ;  /* 0x0000001489147209 */ /* 0x000fe40007810000 */
[----:B------:R-:W-:Y:S01]  /*7150*/  ISETP.LT.OR P2, PT, R108, 0x5a, P2 ;  /* 0x0000005a6c00780c */ /* 0x000fe20001741670 */
[--C-:B------:R-:W-:Y:S01]  /*7160*/  FFMA.FTZ R148, R135, R14, -R0.reuse ;  /* 0x0000000e87947223 */ /* 0x100fe20000010800 */
[----:B------:R-:W-:Y:S01]  /*7170*/  FMNMX.FTZ R20, R139, R20, !PT ;  /* 0x000000148b147209 */ /* 0x000fe20007810000 */
[-CC-:B------:R-:W-:Y:S01]  /*7180*/  FFMA.FTZ R15, R153, R14.reuse, -R0.reuse ;  /* 0x0000000e990f7223 */ /* 0x180fe20000010800 */
[----:B------:R-:W-:Y:S01]  /*7190*/  FSEL R135, R103, -INF , !P4 ;  /* 0xff80000067877808 */ /* 0x000fe20006000000 */
[--C-:B------:R-:W-:Y:S01]  /*71a0*/  FFMA.FTZ R150, R131, R14, -R0.reuse ;  /* 0x0000000e83967223 */ /* 0x100fe20000010800 */
[----:B------:R-:W-:Y:S01]  /*71b0*/  FMNMX.FTZ R20, R141, R20, !PT ;  /* 0x000000148d147209 */ /* 0x000fe20007810000 */
[----:B------:R0:W-:Y:S01]  /*71c0*/  MUFU.EX2 R103, R15 ;  /* 0x0000000f00677308 */ /* 0x0001e20000000800 */
[----:B------:R-:W-:Y:S01]  /*71d0*/  FSEL R153, R105, -INF , !P5 ;  /* 0xff80000069997808 */ /* 0x000fe20006800000 */
[--C-:B------:R-:W-:Y:S01]  /*71e0*/  FFMA.FTZ R136, R111, R14, -R0.reuse ;  /* 0x0000000e6f887223 */ /* 0x100fe20000010800 */
[----:B------:R-:W-:Y:S01]  /*71f0*/  FMNMX.FTZ R20, R143, R20, !PT ;  /* 0x000000148f147209 */ /* 0x000fe20007810000 */
[-CC-:B------:R-:W-:Y:S01]  /*7200*/  FFMA.FTZ R138, R101, R14.reuse, -R0.reuse ;  /* 0x0000000e658a7223 */ /* 0x180fe20000010800 */
[----:B------:R-:W-:Y:S01]  /*7210*/  FSEL R131, R106, -INF , !P2 ;  /* 0xff8000006a837808 */ /* 0x000fe20005000000 */
[--C-:B------:R-:W-:Y:S01]  /*7220*/  FFMA.FTZ R101, R109, R14, -R0.reuse ;  /* 0x0000000e6d657223 */ /* 0x100fe20000010800 */
[----:B------:R-:W-:Y:S01]  /*7230*/  FMNMX.FTZ R20, R145, R20, !PT ;  /* 0x0000001491147209 */ /* 0x000fe20007810000 */
[-CC-:B------:R-:W-:Y:S01]  /*7240*/  FFMA.FTZ R144, R117, R14.reuse, -R0.reuse ;  /* 0x0000000e75907223 */ /* 0x180fe20000010800 */
[----:B------:R-:W-:Y:S01]  /*7250*/  FSEL R111, R13, RZ, P1 ;  /* 0x000000ff0d6f7208 */ /* 0x000fe20000800000 */
[--C-:B------:R-:W-:Y:S01]  /*7260*/  FFMA.FTZ R117, R119, R14, -R0.reuse ;  /* 0x0000000e77757223 */ /* 0x100fe20000010800 */
[----:B------:R-:W-:Y:S01]  /*7270*/  FMNMX.FTZ R20, R147, R20, !PT ;  /* 0x0000001493147209 */ /* 0x000fe20007810000 */
[-CC-:B------:R-:W-:Y:S01]  /*7280*/  FFMA.FTZ R146, R121, R14.reuse, -R0.reuse ;  /* 0x0000000e79927223 */ /* 0x180fe20000010800 */
[----:B------:R-:W-:Y:S01]  /*7290*/  FFMA.FTZ R193, R193, R14, -R0 ;  /* 0x0000000ec1c17223 */ /* 0x000fe20000010800 */
[----:B------:R-:W-:Y:S01]  /*72a0*/  FADD.FTZ R111, -R111, R10 ;  /* 0x0000000a6f6f7221 */ /* 0x000fe20000010100 */
[----:B------:R-:W-:Y:S01]  /*72b0*/  FMNMX.FTZ R20, R149, R20, !PT ;  /* 0x0000001495147209 */ /* 0x000fe20007810000 */
[-CC-:B------:R-:W-:Y:S01]  /*72c0*/  FFMA.FTZ R156, R191, R14.reuse, -R0.reuse ;  /* 0x0000000ebf9c7223 */ /* 0x180fe20000010800 */
[-CC-:B------:R-:W-:Y:S01]  /*72d0*/  FFMA.FTZ R158, R189, R14.reuse, -R0.reuse ;  /* 0x0000000ebd9e7223 */ /* 0x180fe20000010800 */
[--C-:B------:R-:W-:Y:S01]  /*72e0*/  FFMA.FTZ R187, R187, R14, -R0.reuse ;  /* 0x0000000ebbbb7223 */ /* 0x100fe20000010800 */
        /* <DEDUP_REMOVED lines=14> */
[-C--:B------:R-:W-:Y:S01]  /*73d0*/  FFMA.FTZ R107, R107, R14.reuse, -R0 ;  /* 0x0000000e6b6b7223 */ /* 0x080fe20000010800 */
[----:B------:R-:W-:Y:S01]  /*73e0*/  FMUL.FTZ R0, R111, R14 ;  /* 0x0000000e6f007220 */ /* 0x000fe20000410000 */
[----:B------:R-:W-:Y:S01]  /*73f0*/  FMNMX.FTZ R20, R97, R20, !PT ;  /* 0x0000001461147209 */ /* 0x000fe20007810000 */
[----:B------:R-:W-:Y:S03]  /*7400*/  MUFU.EX2 R193, R193 ;  /* 0x000000c100c17308 */ /* 0x000fe60000000800 */
[----:B------:R-:W-:-:S04]  /*7410*/  FMNMX.FTZ R20, R91, R20, !PT ;  /* 0x000000145b147209 */ /* 0x000fc80007810000 */
[----:B------:R-:W-:Y:S01]  /*7420*/  FMNMX.FTZ R20, R99, R20, !PT ;  /* 0x0000001463147209 */ /* 0x000fe20007810000 */
[----:B------:R-:W1:Y:S03]  /*7430*/  MUFU.EX2 R0, R0 ;  /* 0x0000000000007308 */ /* 0x000e660000000800 */
[----:B------:R-:W-:-:S04]  /*7440*/  FMNMX.FTZ R20, R157, R20, !PT ;  /* 0x000000149d147209 */ /* 0x000fc80007810000 */
[----:B------:R-:W-:Y:S01]  /*7450*/  FMNMX.FTZ R20, R159, R20, !PT ;  /* 0x000000149f147209 */ /* 0x000fe20007810000 */
[----:B------:R-:W2:Y:S03]  /*7460*/  MUFU.EX2 R156, R156 ;  /* 0x0000009c009c7308 */ /* 0x000ea60000000800 */
[----:B------:R-:W-:-:S04]  /*7470*/  FMNMX.FTZ R20, R175, R20, !PT ;  /* 0x00000014af147209 */ /* 0x000fc80007810000 */
[----:B------:R-:W-:Y:S01]  /*7480*/  FMNMX.FTZ R20, R177, R20, !PT ;  /* 0x00000014b1147209 */ /* 0x000fe20007810000 */
[----:B------:R-:W3:Y:S03]  /*7490*/  MUFU.EX2 R158, R158 ;  /* 0x0000009e009e7308 */ /* 0x000ee60000000800 */
[----:B------:R-:W-:-:S04]  /*74a0*/  FMNMX.FTZ R20, R181, R20, !PT ;  /* 0x00000014b5147209 */ /* 0x000fc80007810000 */
[----:B------:R-:W-:Y:S01]  /*74b0*/  FMNMX.FTZ R20, R183, R20, !PT ;  /* 0x00000014b7147209 */ /* 0x000fe20007810000 */
[----:B------:R-:W-:Y:S03]  /*74c0*/  MUFU.EX2 R187, R187 ;  /* 0x000000bb00bb7308 */ /* 0x000fe60000000800 */
[----:B------:R-:W-:-:S04]  /*74d0*/  FMNMX.FTZ R20, R135, R20, !PT ;  /* 0x0000001487147209 */ /* 0x000fc80007810000 */
[----:B------:R-:W-:Y:S01]  /*74e0*/  FMNMX.FTZ R20, R153, R20, !PT ;  /* 0x0000001499147209 */ /* 0x000fe20007810000 */
[----:B------:R-:W-:Y:S03]  /*74f0*/  MUFU.EX2 R152, R152 ;  /* 0x0000009800987308 */ /* 0x000fe60000000800 */
[----:B------:R-:W-:-:S05]  /*7500*/  FMNMX.FTZ R20, R131, R20, !PT ;  /* 0x0000001483147209 */ /* 0x000fca0007810000 */
[----:B0-----:R-:W0:Y:S01]  /*7510*/  SHFL.BFLY PT, R15, R20, 0x2, 0x1f ;  /* 0x0c401f00140f7f89 */ /* 0x001e2200000e0000 */
[----:B------:R-:W-:Y:S08]  /*7520*/  MUFU.EX2 R179, R179 ;  /* 0x000000b300b37308 */ /* 0x000ff00000000800 */
[----:B------:R-:W-:Y:S08]  /*7530*/  MUFU.EX2 R154, R154 ;  /* 0x0000009a009a7308 */ /* 0x000ff00000000800 */
[----:B------:R-:W-:Y:S01]  /*7540*/  MUFU.EX2 R133, R133 ;  /* 0x0000008500857308 */ /* 0x000fe20000000800 */
[----:B0-----:R-:W-:-:S07]  /*7550*/  FMNMX.FTZ R15, R20, R15, !PT ;  /* 0x0000000f140f7209 */ /* 0x001fce0007810000 */
[----:B------:R-:W-:Y:S01]  /*7560*/  MUFU.EX2 R148, R148 ;  /* 0x0000009400947308 */ /* 0x000fe20000000800 */
[----:B------:R-:W0:Y:S07]  /*7570*/  SHFL.BFLY PT, R20, R15, 0x1, 0x1f ;  /* 0x0c201f000f147f89 */ /* 0x000e2e00000e0000 */
[----:B------:R-:W-:Y:S08]  /*7580*/  MUFU.EX2 R150, R150 ;  /* 0x0000009600967308 */ /* 0x000ff00000000800 */
[----:B------:R-:W-:Y:S08]  /*7590*/  MUFU.EX2 R105, R105 ;  /* 0x0000006900697308 */ /* 0x000ff00000000800 */
[----:B------:R-:W-:Y:S01]  /*75a0*/  MUFU.EX2 R144, R144 ;  /* 0x0000009000907308 */ /* 0x000fe20000000800 */
[----:B0-----:R-:W-:-:S04]  /*75b0*/  FMNMX.FTZ R15, R15, R20, !PT ;  /* 0x000000140f0f7209 */ /* 0x001fc80007810000 */
[C---:B------:R-:W-:Y:S01]  /*75c0*/  FSETP.NEU.FTZ.AND P1, PT, R15.reuse, -INF , PT ;  /* 0xff8000000f00780b */ /* 0x040fe20003f3d000 */
[----:B------:R-:W-:Y:S02]  /*75d0*/  FMUL.FTZ R92, R15, R14 ;  /* 0x0000000e0f5c7220 */ /* 0x000fe40000410000 */
[----:B------:R-:W-:Y:S03]  /*75e0*/  MUFU.EX2 R117, R117 ;  /* 0x0000007500757308 */ /* 0x000fe60000000800 */
[----:B------:R-:W-:-:S05]  /*75f0*/  FSEL R92, R92, RZ, P1 ;  /* 0x000000ff5c5c7208 */ /* 0x000fca0000800000 */
[----:B------:R-:W-:Y:S01]  /*7600*/  MUFU.EX2 R146, R146 ;  /* 0x0000009200927308 */ /* 0x000fe20000000800 */
[-CC-:B------:R-:W-:Y:S01]  /*7610*/  FFMA.FTZ R109, R2, R14.reuse, -R92.reuse ;  /* 0x0000000e026d7223 */ /* 0x180fe2000001085c */
[----:B------:R-:W-:Y:S01]  /*7620*/  FSEL R2, R15, RZ, P1 ;  /* 0x000000ff0f027208 */ /* 0x000fe20000800000 */
[-CC-:B------:R-:W-:Y:S01]  /*7630*/  FFMA.FTZ R10, R137, R14.reuse, -R92.reuse ;  /* 0x0000000e890a7223 */ /* 0x180fe2000001085c */
[-CC-:B------:R-:W-:Y:S01]  /*7640*/  FFMA.FTZ R20, R139, R14.reuse, -R92.reuse ;  /* 0x0000000e8b147223 */ /* 0x180fe2000001085c */
[-CC-:B------:R-:W-:Y:S01]  /*7650*/  FFMA.FTZ R111, R141, R14.reuse, -R92.reuse ;  /* 0x0000000e8d6f7223 */ /* 0x180fe2000001085c */
[-CC-:B------:R-:W-:Y:S01]  /*7660*/  FFMA.FTZ R88, R143, R14.reuse, -R92.reuse ;  /* 0x0000000e8f587223 */ /* 0x180fe2000001085c */
[----:B------:R-:W-:Y:S01]  /*7670*/  FADD.FTZ R11, -R2, R11 ;  /* 0x0000000b020b7221 */ /* 0x000fe20000010100 */
[----:B------:R-:W-:Y:S01]  /*7680*/  MUFU.EX2 R109, R109 ;  /* 0x0000006d006d7308 */ /* 0x000fe20000000800 */
[-CC-:B------:R-:W-:Y:S01]  /*7690*/  FFMA.FTZ R115, R145, R14.reuse, -R92.reuse ;  /* 0x0000000e91737223 */ /* 0x180fe2000001085c */
[-CC-:B------:R-:W-:Y:S01]  /*76a0*/  FFMA.FTZ R96, R89, R14.reuse, -R92.reuse ;  /* 0x0000000e59607223 */ /* 0x180fe2000001085c */
[----:B------:R-:W-:Y:S01]  /*76b0*/  FMUL.FTZ R11, R11, R14 ;  /* 0x0000000e0b0b7220 */ /* 0x000fe20000410000 */
[----:B-1----:R-:W-:Y:S01]  /*76c0*/  FFMA.FTZ R89, R0, R8, R193 ;  /* 0x0000000800597223 */ /* 0x002fe200000100c1 */
[-CC-:B------:R-:W-:Y:S01]  /*76d0*/  FFMA.FTZ R155, R147, R14.reuse, -R92.reuse ;  /* 0x0000000e939b7223 */ /* 0x180fe2000001085c */
[-CC-:B------:R-:W-:Y:S01]  /*76e0*/  FFMA.FTZ R90, R149, R14.reuse, -R92.reuse ;  /* 0x0000000e955a7223 */ /* 0x180fe2000001085c */
[-CC-:B------:R-:W-:Y:S01]  /*76f0*/  FFMA.FTZ R149, R93, R14.reuse, -R92.reuse ;  /* 0x0000000e5d957223 */ /* 0x180fe2000001085c */
[----:B------:R-:W0:Y:S01]  /*7700*/  MUFU.EX2 R2, R11 ;  /* 0x0000000b00027308 */ /* 0x000e220000000800 */
[----:B--2---:R-:W-:Y:S01]  /*7710*/  FADD.FTZ R89, R156, R89 ;  /* 0x000000599c597221 */ /* 0x004fe20000010000 */
[-CC-:B------:R-:W-:Y:S01]  /*7720*/  FFMA.FTZ R94, R151, R14.reuse, -R92.reuse ;  /* 0x0000000e975e7223 */ /* 0x180fe2000001085c */
[-CC-:B------:R-:W-:Y:S01]  /*7730*/  FFMA.FTZ R151, R95, R14.reuse, -R92.reuse ;  /* 0x0000000e5f977223 */ /* 0x180fe2000001085c */
[-CC-:B------:R-:W-:Y:S01]  /*7740*/  FFMA.FTZ R145, R97, R14.reuse, -R92.reuse ;  /* 0x0000000e61917223 */ /* 0x180fe2000001085c */
[----:B---3--:R-:W-:Y:S01]  /*7750*/  FADD.FTZ R8, R158, R89 ;  /* 0x000000599e087221 */ /* 0x008fe20000010000 */
[-CC-:B------:R-:W-:Y:S01]  /*7760*/  FFMA.FTZ R91, R91, R14.reuse, -R92.reuse ;  /* 0x0000000e5b5b7223 */ /* 0x180fe2000001085c */
[-CC-:B------:R-:W-:Y:S01]  /*7770*/  FFMA.FTZ R99, R99, R14.reuse, -R92.reuse ;  /* 0x0000000e63637223 */ /* 0x180fe2000001085c */
[----:B------:R-:W1:Y:S01]  /*7780*/  MUFU.EX2 R10, R10 ;  /* 0x0000000a000a7308 */ /* 0x000e620000000800 */
[-CC-:B------:R-:W-:Y:S01]  /*7790*/  FFMA.FTZ R157, R157, R14.reuse, -R92.reuse ;  /* 0x0000000e9d9d7223 */ /* 0x180fe2000001085c */
[-CC-:B------:R-:W-:Y:S01]  /*77a0*/  FFMA.FTZ R159, R159, R14.reuse, -R92.reuse ;  /* 0x0000000e9f9f7223 */ /* 0x180fe2000001085c */
[-CC-:B------:R-:W-:Y:S01]  /*77b0*/  FFMA.FTZ R175, R175, R14.reuse, -R92.reuse ;  /* 0x0000000eafaf7223 */ /* 0x180fe2000001085c */
[-CC-:B------:R-:W-:Y:S01]  /*77c0*/  FFMA.FTZ R177, R177, R14.reuse, -R92.reuse ;  /* 0x0000000eb1b17223 */ /* 0x180fe2000001085c */
[-CC-:B------:R-:W-:Y:S01]  /*77d0*/  FFMA.FTZ R181, R181, R14.reuse, -R92.reuse ;  /* 0x0000000eb5b57223 */ /* 0x180fe2000001085c */
[-CC-:B------:R-:W-:Y:S01]  /*77e0*/  FFMA.FTZ R183, R183, R14.reuse, -R92.reuse ;  /* 0x0000000eb7b77223 */ /* 0x180fe2000001085c */
[-CC-:B------:R-:W-:Y:S01]  /*77f0*/  FFMA.FTZ R135, R135, R14.reuse, -R92.reuse ;  /* 0x0000000e87877223 */ /* 0x180fe2000001085c */
[----:B------:R-:W2:Y:S01]  /*7800*/  MUFU.EX2 R20, R20 ;  /* 0x0000001400147308 */ /* 0x000ea20000000800 */
[----:B0-----:R-:W-:Y:S01]  /*7810*/  FFMA.FTZ R3, R2, R3, R109 ;  /* 0x0000000302037223 */ /* 0x001fe2000001006d */
[-CC-:B------:R-:W-:Y:S01]  /*7820*/  FFMA.FTZ R153, R153, R14.reuse, -R92.reuse ;  /* 0x0000000e99997223 */ /* 0x180fe2000001085c */
[----:B------:R-:W-:-:S05]  /*7830*/  FFMA.FTZ R92, R131, R14, -R92 ;  /* 0x0000000e835c7223 */ /* 0x000fca000001085c */
[----:B------:R-:W0:Y:S01]  /*7840*/  MUFU.EX2 R111, R111 ;  /* 0x0000006f006f7308 */ /* 0x000e220000000800 */
[----:B-1----:R-:W-:-:S07]  /*7850*/  FADD.FTZ R3, R10, R3 ;  /* 0x000000030a037221 */ /* 0x002fce0000010000 */
[----:B------:R-:W1:Y:S01]  /*7860*/  MUFU.EX2 R88, R88 ;  /* 0x0000005800587308 */ /* 0x000e620000000800 */
[----:B--2---:R-:W-:Y:S01]  /*7870*/  FADD.FTZ R98, R20, R3 ;  /* 0x0000000314627221 */ /* 0x004fe20000010000 */
[----:B------:R-:W-:-:S04]  /*7880*/  FADD.FTZ R3, R187, R8 ;  /* 0x00000008bb037221 */ /* 0x000fc80000010000 */
[----:B------:R-:W-:Y:S02]  /*7890*/  FADD.FTZ R8, R152, R3 ;  /* 0x0000000398087221 */ /* 0x000fe40000010000 */
[----:B------:R-:W2:Y:S01]  /*78a0*/  MUFU.EX2 R115, R115 ;  /* 0x0000007300737308 */ /* 0x000ea20000000800 */
[----:B0-----:R-:W-:Y:S01]  /*78b0*/  FADD.FTZ R11, R111, R98 ;  /* 0x000000626f0b7221 */ /* 0x001fe20000010000 */
[----:B------:R-:W-:-:S04]  /*78c0*/  FADD.FTZ R3, R179, R8 ;  /* 0x00000008b3037221 */ /* 0x000fc80000010000 */
[----:B------:R-:W-:Y:S02]  /*78d0*/  FADD.FTZ R8, R154, R3 ;  /* 0x000000039a087221 */ /* 0x000fe40000010000 */
[----:B------:R-:W0:Y:S01]  /*78e0*/  MUFU.EX2 R155, R155 ;  /* 0x0000009b009b7308 */ /* 0x000e220000000800 */
[----:B-1----:R-:W-:Y:S01]  /*78f0*/  FADD.FTZ R98, R88, R11 ;  /* 0x0000000b58627221 */ /* 0x002fe20000010000 */
[----:B------:R-:W-:-:S06]  /*7900*/  FADD.FTZ R11, R133, R8 ;  /* 0x00000008850b7221 */ /* 0x000fcc0000010000 */
[----:B------:R-:W1:Y:S01]  /*7910*/  MUFU.EX2 R90, R90 ;  /* 0x0000005a005a7308 */ /* 0x000e620000000800 */
[----:B--2---:R-:W-:-:S07]  /*7920*/  FADD.FTZ R98, R115, R98 ;  /* 0x0000006273627221 */ /* 0x004fce0000010000 */
[----:B------:R-:W2:Y:S01]  /*7930*/  MUFU.EX2 R149, R149 ;  /* 0x0000009500957308 */ /* 0x000ea20000000800 */
[----:B0-----:R-:W-:Y:S01]  /*7940*/  FADD.FTZ R3, R155, R98 ;  /* 0x000000629b037221 */ /* 0x001fe20000010000 */
[----:B------:R-:W-:-:S04]  /*7950*/  FADD.FTZ R98, R148, R11 ;  /* 0x0000000b94627221 */ /* 0x000fc80000010000 */
[----:B------:R-:W-:Y:S02]  /*7960*/  FADD.FTZ R11, R103, R98 ;  /* 0x00000062670b7221 */ /* 0x000fe40000010000 */
[----:B------:R-:W0:Y:S01]  /*7970*/  MUFU.EX2 R94, R94 ;  /* 0x0000005e005e7308 */ /* 0x000e220000000800 */
[----:B-1----:R-:W-:Y:S01]  /*7980*/  FADD.FTZ R8, R90, R3 ;  /* 0x000000035a087221 */ /* 0x002fe20000010000 */
[----:B------:R-:W-:-:S04]  /*7990*/  FADD.FTZ R98, R150, R11 ;  /* 0x0000000b96627221 */ /* 0x000fc80000010000 */
[----:B------:R-:W-:Y:S02]  /*79a0*/  FADD.FTZ R11, R105, R98 ;  /* 0x00000062690b7221 */ /* 0x000fe40000010000 */
[----:B------:R-:W1:Y:S01]  /*79b0*/  MUFU.EX2 R151, R151 ;  /* 0x0000009700977308 */ /* 0x000e620000000800 */
[----:B--2---:R-:W-:Y:S01]  /*79c0*/  FADD.FTZ R3, R149, R8 ;  /* 0x0000000895037221 */ /* 0x004fe20000010000 */
[----:B------:R-:W-:-:S06]  /*79d0*/  FADD.FTZ R98, R144, R11 ;  /* 0x0000000b90627221 */ /* 0x000fcc0000010000 */
[----:B------:R-:W2:Y:S01]  /*79e0*/  MUFU.EX2 R96, R96 ;  /* 0x0000006000607308 */ /* 0x000ea20000000800 */
[----:B0-----:R-:W-:-:S07]  /*79f0*/  FADD.FTZ R8, R94, R3 ;  /* 0x000000035e087221 */ /* 0x001fce0000010000 */
[----:B------:R-:W0:Y:S01]  /*7a00*/  MUFU.EX2 R145, R145 ;  /* 0x0000009100917308 */ /* 0x000e220000000800 */
[----:B-1----:R-:W-:-:S07]  /*7a10*/  FADD.FTZ R3, R151, R8 ;  /* 0x0000000897037221 */ /* 0x002fce0000010000 */
[----:B------:R-:W1:Y:S01]  /*7a20*/  MUFU.EX2 R91, R91 ;  /* 0x0000005b005b7308 */ /* 0x000e620000000800 */
[----:B--2---:R-:W-:Y:S01]  /*7a30*/  FADD.FTZ R8, R96, R3 ;  /* 0x0000000360087221 */ /* 0x004fe20000010000 */
[----:B------:R-:W-:-:S04]  /*7a40*/  FADD.FTZ R3, R117, R98 ;  /* 0x0000006275037221 */ /* 0x000fc80000010000 */
[----:B------:R-:W-:Y:S02]  /*7a50*/  FADD.FTZ R98, R146, R3 ;  /* 0x0000000392627221 */ /* 0x000fe40000010000 */
        /* <DEDUP_REMOVED lines=42> */
.L_x_1006:
[----:B------:R-:W-:Y:S01]  /*7d00*/  UIADD3 UR6, UR6, 0x2a860, URZ ;  /* 0x0002a86006067890 */ /* 0x000fe2000fffe03f */
[----:B------:R-:W-:Y:S01]  /*7d10*/  ISETP.GT.AND P1, PT, R12, R9, PT ;  /* 0x000000090c00720c */ /* 0x000fe20003f24270 */
[----:B------:R-:W-:Y:S01]  /*7d20*/  UMOV UR41, UR39 ;  /* 0x0000002700297c82 */ /* 0x000fe20008000000 */
[----:B------:R-:W-:Y:S01]  /*7d30*/  UMOV UR4, UR38 ;  /* 0x0000002600047c82 */ /* 0x000fe20008000000 */
[----:B------:R-:W-:Y:S01]  /*7d40*/  UPRMT UR6, UR60, 0x654, UR6 ;  /* 0x000006543c067896 */ /* 0x000fe20008000006 */
[----:B------:R-:W-:Y:S01]  /*7d50*/  F2FP.BF16.F32.PACK_AB R157, R10, R109 ;  /* 0x0000006d0a9d723e */ /* 0x000fe200000010ff */
[----:B------:R-:W-:Y:S01]  /*7d60*/  VIADD R12, R12, 0xffffffff ;  /* 0xffffffff0c0c7836 */ /* 0x000fe20000000000 */
[----:B------:R-:W-:Y:S01]  /*7d70*/  F2FP.BF16.F32.PACK_AB R156, R156, R193 ;  /* 0x000000c19c9c723e */ /* 0x000fe200000010ff */
[----:B------:R-:W-:Y:S01]  /*7d80*/  IMAD.MOV.U32 R11, RZ, RZ, R15 ;  /* 0x000000ffff0b7224 */ /* 0x000fe200078e000f */
[----:B------:R-:W-:Y:S01]  /*7d90*/  F2FP.BF16.F32.PACK_AB R158, R187, R158 ;  /* 0x0000009ebb9e723e */ /* 0x000fe200000010ff */
[----:B------:R-:W-:Y:S01]  /*7da0*/  IMAD.MOV.U32 R10, RZ, RZ, R13 ;  /* 0x000000ffff0a7224 */ /* 0x000fe200078e000d */
        /* <DEDUP_REMOVED lines=21> */
[----:B------:R-:W-:Y:S01]  /*7f00*/  F2FP.BF16.F32.PACK_AB R139, R92, R139 ;  /* 0x0000008b5c8b723e */ /* 0x000fe200000010ff */
[----:B------:R-:W-:Y:S06]  /*7f10*/  @P1 BRA `(.L_x_1007) ;  /* 0xffffffcc00241947 */ /* 0x000fec000383ffff */
.L_x_988:
[----:B------:R-:W-:Y:S01]  /*7f20*/  ISETP.NE.AND P2, PT, R168, 0x1, PT ;  /* 0x00000001a800780c */ /* 0x000fe20003f45270 */
[----:B------:R-:W-:Y:S01]  /*7f30*/  VIADD R9, R17, 0x7f ;  /* 0x0000007f11097836 */ /* 0x000fe20000000000 */
[----:B------:R-:W-:-:S11]  /*7f40*/  LOP3.LUT P1, RZ, R19, 0x80000, RZ, 0xc0, !PT ;  /* 0x0008000013ff7812 */ /* 0x000fd6000782c0ff */
[----:B------:R-:W0:Y:S08]  /*7f50*/  @P2 LDC R10, c[0x0][0x44c] ;  /* 0x00011300ff0a2b82 */ /* 0x000e300000000800 */
[----:B------:R-:W1:Y:S01]  /*7f60*/  @P2 LDC R20, c[0x0][0x450] ;  /* 0x00011400ff142b82 */ /* 0x000e620000000800 */
[----:B0-----:R-:W-:Y:S01]  /*7f70*/  @P2 IMAD.HI.U32 R11, R9, R10, RZ ;  /* 0x0000000a090b2227 */ /* 0x001fe200078e00ff */
[----:B------:R-:W-:-:S04]  /*7f80*/  IADD3 R10, R16, 0x1, -R21 ;  /* 0x00000001100a7810 */ /* 0x000fc80007ffe815 */
[----:B-1----:R-:W-:-:S05]  /*7f90*/  @P2 SHF.R.U32.HI R9, RZ, R20, R11 ;  /* 0x00000014ff092219 */ /* 0x002fca000001160b */
[----:B------:R-:W-:-:S04]  /*7fa0*/  IMAD.IADD R9, R10, 0x1, R9 ;  /* 0x000000010a097824 */ /* 0x000fc800078e0209 */
[----:B------:R-:W-:Y:S01]  /*7fb0*/  VIADD R10, R9, -UR50 ;  /* 0x80000032090a7c36 */ /* 0x000fe20008000000 */
[----:B------:R-:W-:Y:S06]  /*7fc0*/  @!P1 BRA `(.L_x_1008) ;  /* 0x0000000000449947 */ /* 0x000fec0003800000 */
[----:B------:R-:W-:-:S13]  /*7fd0*/  ISETP.GT.AND P1, PT, R9, -0x1, PT ;  /* 0xffffffff0900780c */ /* 0x000fda0003f24270 */
[----:B------:R-:W-:Y:S05]  /*7fe0*/  @P1 BRA `(.L_x_1009) ;  /* 0x0000000000201947 */ /* 0x000fea0003800000 */
[----:B------:R-:W0:Y:S01]  /*7ff0*/  LDC R88, c[0x0][0x9e4] ;  /* 0x00027900ff587b82 */ /* 0x000e220000000800 */
[----:B------:R-:W-:Y:S02]  /*8000*/  LOP3.LUT R9, RZ, R9, RZ, 0x33, !PT ;  /* 0x00000009ff097212 */ /* 0x000fe400078e33ff */
[----:B0-----:R-:W-:-:S13]  /*8010*/  ISETP.NE.AND P1, PT, R88, 0x1, PT ;  /* 0x000000015800780c */ /* 0x001fda0003f25270 */
[----:B------:R-:W0:Y:S02]  /*8020*/  @P1 LDC.64 R20, c[0x0][0x9e8] ;  /* 0x00027a00ff141b82 */ /* 0x000e240000000a00 */
[----:B0-----:R-:W-:-:S05]  /*8030*/  @P1 IMAD.HI.U32 R20, R9, R20, RZ ;  /* 0x0000001409141227 */ /* 0x001fca00078e00ff */
[----:B------:R-:W-:-:S04]  /*8040*/  @P1 SHF.R.U32.HI R9, RZ, R21, R20 ;  /* 0x00000015ff091219 */ /* 0x000fc80000011614 */
[----:B------:R-:W-:Y:S01]  /*8050*/  LOP3.LUT R9, RZ, R9, RZ, 0x33, !PT ;  /* 0x00000009ff097212 */ /* 0x000fe200078e33ff */
[----:B------:R-:W-:Y:S06]  /*8060*/  BRA `(.L_x_1010) ;  /* 0x0000000000147947 */ /* 0x000fec0003800000 */
.L_x_1009:
[----:B------:R-:W0:Y:S02]  /*8070*/  LDC R88, c[0x0][0x9e4] ;  /* 0x00027900ff587b82 */ /* 0x000e240000000800 */
[----:B0-----:R-:W-:-:S13]  /*8080*/  ISETP.NE.AND P1, PT, R88, 0x1, PT ;  /* 0x000000015800780c */ /* 0x001fda0003f25270 */
[----:B------:R-:W0:Y:S02]  /*8090*/  @P1 LDC.64 R20, c[0x0][0x9e8] ;  /* 0x00027a00ff141b82 */ /* 0x000e240000000a00 */
[----:B0-----:R-:W-:-:S05]  /*80a0*/  @P1 IMAD.HI.U32 R20, R9, R20, RZ ;  /* 0x0000001409141227 */ /* 0x001fca00078e00ff */
[----:B------:R-:W-:-:S07]  /*80b0*/  @P1 SHF.R.U32.HI R9, RZ, R21, R20 ;  /* 0x00000015ff091219 */ /* 0x000fce0000011614 */
.L_x_1010:
[----:B------:R-:W-:-:S05]  /*80c0*/  IMAD R9, R9, R88, RZ ;  /* 0x0000005809097224 */ /* 0x000fca00078e02ff */
[----:B------:R-:W-:-:S07]  /*80d0*/  VIMNMX R10, R10, R9, !PT ;  /* 0x000000090a0a7248 */ /* 0x000fce0007fe0100 */
.L_x_1008:
[----:B------:R-:W-:-:S04]  /*80e0*/  VIADD R10, R10, 0x5f ;  /* 0x0000005f0a0a7836 */ /* 0x000fc80000000000 */
[----:B------:R-:W-:-:S05]  /*80f0*/  IMAD.HI R10, R10, 0x2aaaaaab, RZ ;  /* 0x2aaaaaab0a0a7827 */ /* 0x000fca00078e02ff */
[----:B------:R-:W-:-:S04]  /*8100*/  SHF.R.U32.HI R9, RZ, 0x1f, R10 ;  /* 0x0000001fff097819 */ /* 0x000fc8000001160a */
[----:B------:R-:W-:-:S04]  /*8110*/  LEA.HI.SX32 R10, R10, R9, 0x1c ;  /* 0x000000090a0a7211 */ /* 0x000fc800078fe2ff */
[----:B------:R-:W-:-:S04]  /*8120*/  VIMNMX R9, R23, R10, !PT ;  /* 0x0000000a17097248 */ /* 0x000fc80007fe0100 */
[----:B------:R-:W-:-:S13]  /*8130*/  ISETP.GE.AND P1, PT, R12, R9, PT ;  /* 0x000000090c00720c */ /* 0x000fda0003f26270 */
[----:B------:R-:W-:Y:S05]  /*8140*/  @!P1 BRA `(.L_x_1011) ;  /* 0x0000002000a09947 */ /* 0x000fea0003800000 */
[----:B------:R-:W-:Y:S01]  /*8150*/  IMAD.MOV.U32 R176, RZ, RZ, R15 ;  /* 0x000000ffffb07224 */ /* 0x000fe200078e000f */
[----:B------:R-:W-:Y:S01]  /*8160*/  UMOV UR41, UR39 ;  /* 0x0000002700297c82 */ /* 0x000fe20008000000 */
[----:B------:R-:W-:Y:S01]  /*8170*/  IMAD.MOV.U32 R20, RZ, RZ, R13 ;  /* 0x000000ffff147224 */ /* 0x000fe200078e000d */
[----:B------:R-:W-:Y:S01]  /*8180*/  UMOV UR4, UR38 ;  /* 0x0000002600047c82 */ /* 0x000fe20008000000 */
[----:B------:R-:W-:Y:S01]  /*8190*/  IMAD.MOV.U32 R10, RZ, RZ, R12 ;  /* 0x000000ffff0a7224 */ /* 0x000fe200078e000c */
[----:B------:R-:W-:-:S06]  /*81a0*/  ULDC UR5, c[0x0][0x9d8] ;  /* 0x0002760000057ab9 */ /* 0x000fcc0000000800 */
.L_x_1022:
[----:B------:R-:W-:-:S04]  /*81b0*/  UISETP.NE.AND UP0, UPT, UR4, 0x1, UPT ;  /* 0x000000010400788c */ /* 0x000fc8000bf05270 */
[----:B------:R-:W-:-:S04]  /*81c0*/  USEL UR39, URZ, 0x1, UP0 ;  /* 0x000000013f277887 */ /* 0x000fc80008000000 */
[----:B------:R-:W-:Y:S01]  /*81d0*/  ULOP3.LUT UR39, UR41, UR39, URZ, 0x3c, !UPT ;  /* 0x0000002729277292 */ /* 0x000fe2000f8e3c3f */
[----:B------:R-:W-:Y:S11]  /*81e0*/  @!P0 BRA `(.L_x_1012) ;  /* 0x0000000000048947 */ /* 0x000ff60003800000 */
[----:B------:R-:W-:Y:S01]  /*81f0*/  BPT.TRAP 0x1 ;  /* 0x000000040000795c */ /* 0x000fe20000300000 */
.L_x_1012:
        /* <DEDUP_REMOVED lines=9> */
.L_x_1013:
[----:B-1----:R-:W-:Y:S05]  /*8290*/  @P1 BRA `(.L_x_1014) ;  /* 0x0000000000081947 */ /* 0x002fea0003800000 */
[----:B------:R-:W1:Y:S02]  /*82a0*/  SYNCS.PHASECHK.TRANS64.TRYWAIT P1, [UR7+0x2a830], R11 ;  /* 0x02a8300bff0075a7 */ /* 0x000e640008020147 */
[----:B-1----:R-:W-:Y:S05]  /*82b0*/  @!P1 BRA `(.L_x_1015) ;  /* 0x000000c400209947 */ /* 0x002fea0003800000 */
.L_x_1014:
        /* <DEDUP_REMOVED lines=137> */
.L_x_1016:
[----:B------:R-:W-:Y:S01]  /*8b50*/  ULEA UR6, UR4, UR40, 0x3 ;  /* 0x0000002804067291 */ /* 0x000fe2000f8e183f */
[----:B------:R-:W-:-:S05]  /*8b60*/  IMAD.U32 R0, RZ, RZ, UR41 ;  /* 0x00000029ff007e24 */ /* 0x000fca000f8e00ff */
[----:B------:R-:W-:-:S04]  /*8b70*/  SHF.L.U32 R0, R0, 0x1f, RZ ;  /* 0x0000001f00007819 */ /* 0x000fc800000006ff */
[----:B------:R2:W3:Y:S01]  /*8b80*/  SYNCS.PHASECHK.TRANS64.TRYWAIT P1, [UR6+0x2a850], R0 ;  /* 0x02a85000ff0075a7 */ /* 0x0004e20008020146 */
[----:B------:R-:W-:Y:S05]  /*8b90*/  @!P0 BRA `(.L_x_1017) ;  /* 0x0000000000048947 */ /* 0x000fea0003800000 */
[----:B------:R-:W-:Y:S01]  /*8ba0*/  BPT.TRAP 0x1 ;  /* 0x000000040000795c */ /* 0x000fe20000300000 */
.L_x_1017:
[----:B---3--:R-:W-:Y:S05]  /*8bb0*/  @P1 BRA `(.L_x_1018) ;  /* 0x0000000000081947 */ /* 0x008fea0003800000 */
[----:B------:R-:W3:Y:S02]  /*8bc0*/  SYNCS.PHASECHK.TRANS64.TRYWAIT P1, [UR6+0x2a850], R0 ;  /* 0x02a85000ff0075a7 */ /* 0x000ee40008020146 */
[----:B---3--:R-:W-:Y:S05]  /*8bd0*/  @!P1 BRA `(.L_x_1019) ;  /* 0x000000b800f09947 */ /* 0x008fea0003800000 */
.L_x_1018:
        /* <DEDUP_REMOVED lines=38> */
.L_x_1020:
[----:B------:R-:W-:Y:S01]  /*8e40*/  FMUL.FTZ R137, R88, UR5 ;  /* 0x0000000558897c20 */ /* 0x000fe20008410000 */
[----:B------:R-:W-:Y:S01]  /*8e50*/  FMUL.FTZ R139, R89, UR5 ;  /* 0x00000005598b7c20 */ /* 0x000fe20008410000 */
[----:B01----:R-:W-:Y:S01]  /*8e60*/  FMUL.FTZ R11, R90, UR5 ;  /* 0x000000055a0b7c20 */ /* 0x003fe20008410000 */
        /* <DEDUP_REMOVED lines=57> */
[----:B------:R-:W0:Y:S01]  /*9200*/  LDC R14, c[0x0][0x988] ;  /* 0x00026200ff0e7b82 */ /* 0x000e220000000800 */
[----:B------:R-:W-:Y:S01]  /*9210*/  UIADD3 UR7, UR7, 0x2a840, URZ ;  /* 0x0002a84007077890 */ /* 0x000fe2000fffe03f */
[----:B------:R-:W3:Y:S01]  /*9220*/  MUFU.TANH R145, R145 ;  /* 0x0000009100917308 */ /* 0x000ee20000002400 */
[----:B-1----:R-:W-:-:S02]  /*9230*/  FMNMX.FTZ R0, R143, R0, !PT ;  /* 0x000000008f007209 */ /* 0x002fc40007810000 */
[----:B------:R-:W-:-:S05]  /*9240*/  UPRMT UR7, UR60, 0x654, UR7 ;  /* 0x000006543c077896 */ /* 0x000fca0008000007 */
[----:B------:R-:W1:Y:S01]  /*9250*/  MUFU.TANH R91, R91 ;  /* 0x0000005b005b7308 */ /* 0x000e620000002400 */
[----:B--2---:R-:W-:-:S03]  /*9260*/  FMNMX.FTZ R2, R89, R2, !PT ;  /* 0x0000000259027209 */ /* 0x004fc60007810000 */
[----:B------:R-:W-:Y:S04]  /*9270*/  SYNCS.ARRIVE.TRANS64.RED.A1T0 RZ, [UR7], RZ ;  /* 0x000000ffffff79a7 */ /* 0x000fe80008100407 */
        /* <DEDUP_REMOVED lines=77> */
[----:B--2---:R-:W-:-:S05]  /*9750*/  FMNMX.FTZ R0, R195, R0, !PT ;  /* 0x00000000c3007209 */ /* 0x004fca0007810000 */
[----:B------:R-:W2:Y:S01]  /*9760*/  SHFL.BFLY PT, R13, R0, 0x2, 0x1f ;  /* 0x0c401f00000d7f89 */ /* 0x000ea200000e0000 */
[----:B---3--:R-:W-:-:S04]  /*9770*/  FMNMX.FTZ R2, R131, R2, !PT ;  /* 0x0000000283027209 */ /* 0x008fc80007810000 */
[----:B-1----:R-:W-:-:S05]  /*9780*/  FMNMX.FTZ R2, R133, R2, !PT ;  /* 0x0000000285027209 */ /* 0x002fca0007810000 */
[----:B------:R-:W1:Y:S01]  /*9790*/  SHFL.BFLY PT, R15, R2, 0x2, 0x1f ;  /* 0x0c401f00020f7f89 */ /* 0x000e6200000e0000 */
[----:B--2---:R-:W-:-:S05]  /*97a0*/  FMNMX.FTZ R12, R0, R13, !PT ;  /* 0x0000000d000c7209 */ /* 0x004fca0007810000 */
[----:B------:R-:W2:Y:S01]  /*97b0*/  SHFL.BFLY PT, R13, R12, 0x1, 0x1f ;  /* 0x0c201f000c0d7f89 */ /* 0x000ea200000e0000 */
[----:B-1----:R-:W-:-:S05]  /*97c0*/  FMNMX.FTZ R88, R2, R15, !PT ;  /* 0x0000000f02587209 */ /* 0x002fca0007810000 */
[----:B------:R-:W1:Y:S01]  /*97d0*/  SHFL.BFLY PT, R15, R88, 0x1, 0x1f ;  /* 0x0c201f00580f7f89 */ /* 0x000e6200000e0000 */
[----:B--2---:R-:W-:-:S05]  /*97e0*/  FMNMX.FTZ R13, R12, R13, !PT ;  /* 0x0000000d0c0d7209 */ /* 0x004fca0007810000 */
[C---:B------:R-:W-:Y:S01]  /*97f0*/  FADD.FTZ R135, -R13.reuse, R20 ;  /* 0x000000140d877221 */ /* 0x040fe20000010100 */
[----:B0-----:R-:W-:-:S03]  /*9800*/  FMUL.FTZ R90, R13, R14 ;  /* 0x0000000e0d5a7220 */ /* 0x001fc60000410000 */
[-C--:B------:R-:W-:Y:S01]  /*9810*/  FMUL.FTZ R20, R135, R14.reuse ;  /* 0x0000000e87147220 */ /* 0x080fe20000410000 */
[-CC-:B------:R-:W-:Y:S01]  /*9820*/  FFMA.FTZ R150, R157, R14.reuse, -R90.reuse ;  /* 0x0000000e9d967223 */ /* 0x180fe2000001085a */
[-CC-:B------:R-:W-:Y:S01]  /*9830*/  FFMA.FTZ R156, R139, R14.reuse, -R90.reuse ;  /* 0x0000000e8b9c7223 */ /* 0x180fe2000001085a */
[-CC-:B------:R-:W-:Y:S01]  /*9840*/  FFMA.FTZ R152, R145, R14.reuse, -R90.reuse ;  /* 0x0000000e91987223 */ /* 0x180fe2000001085a */
[----:B------:R0:W-:Y:S01]  /*9850*/  MUFU.EX2 R0, R20 ;  /* 0x0000001400007308 */ /* 0x0001e20000000800 */
[-CC-:B------:R-:W-:Y:S01]  /*9860*/  FFMA.FTZ R158, R141, R14.reuse, -R90.reuse ;  /* 0x0000000e8d9e7223 */ /* 0x180fe2000001085a */
[-CC-:B------:R-:W-:Y:S01]  /*9870*/  FFMA.FTZ R145, R159, R14.reuse, -R90.reuse ;  /* 0x0000000e9f917223 */ /* 0x180fe2000001085a */
[----:B-1----:R-:W-:Y:S01]  /*9880*/  FMNMX.FTZ R15, R88, R15, !PT ;  /* 0x0000000f580f7209 */ /* 0x002fe20007810000 */
[-CC-:B------:R-:W-:Y:S01]  /*9890*/  FFMA.FTZ R148, R153, R14.reuse, -R90.reuse ;  /* 0x0000000e99947223 */ /* 0x180fe2000001085a */
[-CC-:B------:R-:W-:Y:S01]  /*98a0*/  FFMA.FTZ R139, R147, R14.reuse, -R90.reuse ;  /* 0x0000000e938b7223 */ /* 0x180fe2000001085a */
[-CC-:B------:R-:W-:Y:S01]  /*98b0*/  FFMA.FTZ R154, R149, R14.reuse, -R90.reuse ;  /* 0x0000000e959a7223 */ /* 0x180fe2000001085a */
[-C--:B------:R-:W-:Y:S01]  /*98c0*/  FFMA.FTZ R144, R175, R14.reuse, -R90 ;  /* 0x0000000eaf907223 */ /* 0x080fe2000001085a */
[C---:B------:R-:W-:Y:S01]  /*98d0*/  FADD.FTZ R135, -R15.reuse, R176 ;  /* 0x000000b00f877221 */ /* 0x040fe20000010100 */
[-C--:B------:R-:W-:Y:S01]  /*98e0*/  FMUL.FTZ R92, R15, R14.reuse ;  /* 0x0000000e0f5c7220 */ /* 0x080fe20000410000 */
[----:B------:R-:W-:Y:S01]  /*98f0*/  MUFU.EX2 R156, R156 ;  /* 0x0000009c009c7308 */ /* 0x000fe20000000800 */
[-CC-:B------:R-:W-:Y:S01]  /*9900*/  FFMA.FTZ R147, R177, R14.reuse, -R90.reuse ;  /* 0x0000000eb1937223 */ /* 0x180fe2000001085a */
[-C--:B------:R-:W-:Y:S01]  /*9910*/  FMUL.FTZ R2, R135, R14.reuse ;  /* 0x0000000e87027220 */ /* 0x080fe20000410000 */
[-C--:B------:R-:W-:Y:S01]  /*9920*/  FFMA.FTZ R135, R137, R14.reuse, -R90 ;  /* 0x0000000e89877223 */ /* 0x080fe2000001085a */
[-CC-:B------:R-:W-:Y:S01]  /*9930*/  FFMA.FTZ R157, R11, R14.reuse, -R92.reuse ;  /* 0x0000000e0b9d7223 */ /* 0x180fe2000001085c */
[-CC-:B------:R-:W-:Y:S01]  /*9940*/  FFMA.FTZ R12, R21, R14.reuse, -R92.reuse ;  /* 0x0000000e150c7223 */ /* 0x180fe2000001085c */
[-C--:B------:R-:W-:Y:S01]  /*9950*/  FFMA.FTZ R159, R89, R14.reuse, -R92 ;  /* 0x0000000e599f7223 */ /* 0x080fe2000001085c */
[-C--:B------:R-:W-:Y:S01]  /*9960*/  FFMA.FTZ R137, R143, R14.reuse, -R90 ;  /* 0x0000000e8f897223 */ /* 0x080fe2000001085a */
[----:B------:R-:W-:Y:S01]  /*9970*/  MUFU.EX2 R2, R2 ;  /* 0x0000000200027308 */ /* 0x000fe20000000800 */
[-CC-:B0-----:R-:W-:Y:S01]  /*9980*/  FFMA.FTZ R20, R91, R14.reuse, -R92.reuse ;  /* 0x0000000e5b147223 */ /* 0x181fe2000001085c */
[-CC-:B------:R-:W-:Y:S01]  /*9990*/  FFMA.FTZ R153, R93, R14.reuse, -R92.reuse ;  /* 0x0000000e5d997223 */ /* 0x180fe2000001085c */
[-C--:B------:R-:W-:Y:S01]  /*99a0*/  FFMA.FTZ R88, R95, R14.reuse, -R92 ;  /* 0x0000000e5f587223 */ /* 0x080fe2000001085c */
[-C--:B------:R-:W-:Y:S01]  /*99b0*/  FFMA.FTZ R143, R155, R14.reuse, -R90 ;  /* 0x0000000e9b8f7223 */ /* 0x080fe2000001085a */
[-C--:B------:R-:W-:Y:S01]  /*99c0*/  FFMA.FTZ R155, R97, R14.reuse, -R92 ;  /* 0x0000000e619b7223 */ /* 0x080fe2000001085c */
        /* <DEDUP_REMOVED lines=9> */
[-CC-:B------:R-:W-:Y:S01]  /*9a60*/  FFMA.FTZ R179, R191, R14.reuse, -R90.reuse ;  /* 0x0000000ebfb37223 */ /* 0x180fe2000001085a */
[----:B------:R-:W1:Y:S01]  /*9a70*/  MUFU.EX2 R157, R157 ;  /* 0x0000009d009d7308 */ /* 0x000e620000000800 */
[-CC-:B------:R-:W-:Y:S01]  /*9a80*/  FFMA.FTZ R138, R193, R14.reuse, -R90.reuse ;  /* 0x0000000ec18a7223 */ /* 0x180fe2000001085a */
[-C--:B------:R-:W-:Y:S01]  /*9a90*/  FFMA.FTZ R181, R195, R14.reuse, -R90 ;  /* 0x0000000ec3b57223 */ /* 0x080fe2000001085a */
[-CC-:B------:R-:W-:Y:S01]  /*9aa0*/  FFMA.FTZ R90, R99, R14.reuse, -R92.reuse ;  /* 0x0000000e635a7223 */ /* 0x180fe2000001085c */
[-CC-:B------:R-:W-:Y:S01]  /*9ab0*/  FFMA.FTZ R149, R101, R14.reuse, -R92.reuse ;  /* 0x0000000e65957223 */ /* 0x180fe2000001085c */
[-CC-:B------:R-:W-:Y:S01]  /*9ac0*/  FFMA.FTZ R94, R103, R14.reuse, -R92.reuse ;  /* 0x0000000e675e7223 */ /* 0x180fe2000001085c */
[-CC-:B------:R-:W-:Y:S01]  /*9ad0*/  FFMA.FTZ R151, R105, R14.reuse, -R92.reuse ;  /* 0x0000000e69977223 */ /* 0x180fe2000001085c */
[--C-:B------:R-:W-:Y:S01]  /*9ae0*/  FFMA.FTZ R96, R107, R14, -R92.reuse ;  /* 0x0000000e6b607223 */ /* 0x100fe2000001085c */
[----:B------:R-:W2:Y:S01]  /*9af0*/  MUFU.EX2 R12, R12 ;  /* 0x0000000c000c7308 */ /* 0x000ea20000000800 */
[----:B0-----:R-:W-:Y:S01]  /*9b00*/  FFMA.FTZ R21, R0, R8, R135 ;  /* 0x0000000800157223 */ /* 0x001fe20000010087 */
[-CC-:B------:R-:W-:Y:S01]  /*9b10*/  FFMA.FTZ R11, R109, R14.reuse, -R92.reuse ;  /* 0x0000000e6d0b7223 */ /* 0x180fe2000001085c */
[-CC-:B------:R-:W-:Y:S01]  /*9b20*/  FFMA.FTZ R111, R111, R14.reuse, -R92.reuse ;  /* 0x0000000e6f6f7223 */ /* 0x180fe2000001085c */
[-CC-:B------:R-:W-:Y:S01]  /*9b30*/  FFMA.FTZ R113, R113, R14.reuse, -R92.reuse ;  /* 0x0000000e71717223 */ /* 0x180fe2000001085c */
[----:B------:R-:W-:Y:S01]  /*9b40*/  FADD.FTZ R21, R156, R21 ;  /* 0x000000159c157221 */ /* 0x000fe20000010000 */
[-CC-:B------:R-:W-:Y:S01]  /*9b50*/  FFMA.FTZ R115, R115, R14.reuse, -R92.reuse ;  /* 0x0000000e73737223 */ /* 0x180fe2000001085c */
[-CC-:B------:R-:W-:Y:S01]  /*9b60*/  FFMA.FTZ R117, R117, R14.reuse, -R92.reuse ;  /* 0x0000000e75757223 */ /* 0x180fe2000001085c */
[----:B------:R-:W0:Y:S01]  /*9b70*/  MUFU.EX2 R158, R158 ;  /* 0x0000009e009e7308 */ /* 0x000e220000000800 */
[----:B-1----:R-:W-:Y:S01]  /*9b80*/  FFMA.FTZ R3, R2, R3, R157 ;  /* 0x0000000302037223 */ /* 0x002fe2000001009d */
[-CC-:B------:R-:W-:Y:S01]  /*9b90*/  FFMA.FTZ R119, R119, R14.reuse, -R92.reuse ;  /* 0x0000000e77777223 */ /* 0x180fe2000001085c */
[-CC-:B------:R-:W-:Y:S01]  /*9ba0*/  FFMA.FTZ R121, R121, R14.reuse, -R92.reuse ;  /* 0x0000000e79797223 */ /* 0x180fe2000001085c */
[-CC-:B------:R-:W-:Y:S01]  /*9bb0*/  FFMA.FTZ R123, R123, R14.reuse, -R92.reuse ;  /* 0x0000000e7b7b7223 */ /* 0x180fe2000001085c */
[-CC-:B------:R-:W-:Y:S01]  /*9bc0*/  FFMA.FTZ R127, R127, R14.reuse, -R92.reuse ;  /* 0x0000000e7f7f7223 */ /* 0x180fe2000001085c */
[-CC-:B------:R-:W-:Y:S01]  /*9bd0*/  FFMA.FTZ R129, R129, R14.reuse, -R92.reuse ;  /* 0x0000000e81817223 */ /* 0x180fe2000001085c */
[-CC-:B------:R-:W-:Y:S01]  /*9be0*/  FFMA.FTZ R131, R131, R14.reuse, -R92.reuse ;  /* 0x0000000e83837223 */ /* 0x180fe2000001085c */
[----:B------:R-:W1:Y:S01]  /*9bf0*/  MUFU.EX2 R159, R159 ;  /* 0x0000009f009f7308 */ /* 0x000e620000000800 */
[----:B--2---:R-:W-:Y:S01]  /*9c00*/  FADD.FTZ R8, R12, R3 ;  /* 0x000000030c087221 */ /* 0x004fe20000010000 */
[----:B------:R-:W-:-:S06]  /*9c10*/  FFMA.FTZ R92, R133, R14, -R92 ;  /* 0x0000000e855c7223 */ /* 0x000fcc000001085c */
        /* <DEDUP_REMOVED lines=83> */
[----:B--2---:R-:W-:Y:S01]  /*a150*/  FADD.FTZ R3, R131, R8 ;  /* 0x0000000883037221 */ /* 0x004fe20000010000 */
[----:B0-----:R-:W-:-:S03]  /*a160*/  FADD.FTZ R8, R181, R98 ;  /* 0x00000062b5087221 */ /* 0x001fc60000010000 */
[----:B-1----:R-:W-:Y:S01]  /*a170*/  FADD.FTZ R3, R92, R3 ;  /* 0x000000035c037221 */ /* 0x002fe20000010000 */
[----:B------:R-:W-:Y:S06]  /*a180*/  @!P0 BRA `(.L_x_1021) ;  /* 0x0000000000048947 */ /* 0x000fec0003800000 */
[----:B------:R-:W-:Y:S01]  /*a190*/  BPT.TRAP 0x1 ;  /* 0x000000040000795c */ /* 0x000fe20000300000 */
.L_x_1021:
[----:B------:R-:W-:Y:S01]  /*a1a0*/  UIADD3 UR6, UR6, 0x2a860, URZ ;  /* 0x0002a86006067890 */ /* 0x000fe2000fffe03f */
[C---:B------:R-:W-:Y:S01]  /*a1b0*/  ISETP.GT.AND P1, PT, R10.reuse, R9, PT ;  /* 0x000000090a00720c */ /* 0x040fe20003f24270 */
        /* <DEDUP_REMOVED lines=32> */
[----:B------:R-:W-:-:S07]  /*a3c0*/  IMAD.MOV.U32 R12, RZ, RZ, R10 ;  /* 0x000000ffff0c7224 */ /* 0x000fce00078e000a */
.L_x_1011:
[----:B------:R-:W-:-:S13]  /*a3d0*/  ISETP.GE.AND P1, PT, R12, R23, PT ;  /* 0x000000170c00720c */ /* 0x000fda0003f26270 */
[----:B------:R-:W-:Y:S05]  /*a3e0*/  @!P1 BRA `(.L_x_1023) ;  /* 0x0000003000fc9947 */ /* 0x000fea0003800000 */
[----:B------:R-:W-:Y:S01]  /*a3f0*/  IMAD.MOV.U32 R10, RZ, RZ, R15 ;  /* 0x000000ffff0a7224 */ /* 0x000fe200078e000f */
[----:B------:R-:W-:Y:S01]  /*a400*/  UMOV UR7, UR39 ;  /* 0x0000002700077c82 */ /* 0x000fe20008000000 */
[----:B------:R-:W-:Y:S01]  /*a410*/  IMAD.MOV.U32 R9, RZ, RZ, R13 ;  /* 0x000000ffff097224 */ /* 0x000fe200078e000d */
[----:B------:R-:W-:Y:S01]  /*a420*/  UMOV UR4, UR38 ;  /* 0x0000002600047c82 */ /* 0x000fe20008000000 */
[----:B------:R-:W-:Y:S01]  /*a430*/  ULDC UR41, c[0x0][0x9e4] ;  /* 0x0002790000297ab9 */ /* 0x000fe20000000800 */
[----:B------:R-:W-:Y:S01]  /*a440*/  ULDC UR50, c[0x0][0x9dc] ;  /* 0x0002770000327ab9 */ /* 0x000fe20000000800 */
[----:B------:R-:W-:Y:S01]  /*a450*/  ULDC UR43, c[0x0][0x288] ;  /* 0x0000a200002b7ab9 */ /* 0x000fe20000000800 */
[----:B------:R-:W-:Y:S01]  /*a460*/  ULDC UR5, c[0x0][0x9d8] ;  /* 0x0002760000057ab9 */ /* 0x000fe20000000800 */
[----:B------:R-:W-:-:S05]  /*a470*/  ULDC UR51, c[0x0][0x9e0] ;  /* 0x0002780000337ab9 */ /* 0x000fca0000000800 */
.L_x_1042:
[----:B------:R-:W-:-:S04]  /*a480*/  UIADD3 UR38, UR4, 0x1, URZ ;  /* 0x0000000104267890 */ /* 0x000fc8000fffe03f */
[----:B------:R-:W-:-:S04]  /*a490*/  UISETP.NE.AND UP0, UPT, UR38, 0x2, UPT ;  /* 0x000000022600788c */ /* 0x000fc8000bf05270 */
[----:B------:R-:W-:Y:S02]  /*a4a0*/  USEL UR39, URZ, 0x1, UP0 ;  /* 0x000000013f277887 */ /* 0x000fe40008000000 */
[----:B------:R-:W-:Y:S02]  /*a4b0*/  USEL UR38, UR38, URZ, UP0 ;  /* 0x0000003f26267287 */ /* 0x000fe40008000000 */
[----:B------:R-:W-:Y:S01]  /*a4c0*/  ULOP3.LUT UR39, UR7, UR39, URZ, 0x3c, !UPT ;  /* 0x0000002707277292 */ /* 0x000fe2000f8e3c3f */
[----:B------:R-:W-:Y:S11]  /*a4d0*/  @!P0 BRA `(.L_x_1024) ;  /* 0x0000000000048947 */ /* 0x000ff60003800000 */
[----:B------:R-:W-:Y:S01]  /*a4e0*/  BPT.TRAP 0x1 ;  /* 0x000000040000795c */ /* 0x000fe20000300000 */
.L_x_1024:
[----:B------:R-:W-:Y:S01]  /*a4f0*/  ULEA UR6, UR38, UR40, 0x3 ;  /* 0x0000002826067291 */ /* 0x000fe2000f8e183f */
[----:B------:R-:W-:-:S05]  /*a500*/  IMAD.U32 R11, RZ, RZ, UR39 ;  /* 0x00000027ff0b7e24 */ /* 0x000fca000f8e00ff */
[----:B------:R-:W-:-:S04]  /*a510*/  SHF.L.U32 R11, R11, 0x1f, RZ ;  /* 0x0000001f0b0b7819 */ /* 0x000fc800000006ff */
[----:B------:R0:W1:Y:S01]  /*a520*/  SYNCS.PHASECHK.TRANS64.TRYWAIT P1, [UR6+0x2a830], R11 ;  /* 0x02a8300bff0075a7 */ /* 0x0000620008020146 */
[----:B------:R-:W-:Y:S05]  /*a530*/  @!P0 BRA `(.L_x_1025) ;  /* 0x0000000000048947 */ /* 0x000fea0003800000 */
[----:B------:R-:W-:Y:S01]  /*a540*/  BPT.TRAP 0x1 ;  /* 0x000000040000795c */ /* 0x000fe20000300000 */
.L_x_1025:
[----:B-1----:R-:W-:Y:S05]  /*a550*/  @P1 BRA `(.L_x_1026) ;  /* 0x0000000000081947 */ /* 0x002fea0003800000 */
[----:B------:R-:W1:Y:S02]  /*a560*/  SYNCS.PHASECHK.TRANS64.TRYWAIT P1, [UR6+0x2a830], R11 ;  /* 0x02a8300bff0075a7 */ /* 0x000e640008020146 */
[----:B-1----:R-:W-:Y:S05]  /*a570*/  @!P1 BRA `(.L_x_1027) ;  /* 0x000000a000a09947 */ /* 0x002fea0003800000 */
.L_x_1026:
        /* <DEDUP_REMOVED lines=137> */
.L_x_1028:
[----:B------:R-:W-:Y:S01]  /*ae10*/  ULEA UR10, UR4, UR40, 0x3 ;  /* 0x00000028040a7291 */ /* 0x000fe2000f8e183f */
[----:B------:R-:W-:-:S05]  /*ae20*/  IMAD.U32 R0, RZ, RZ, UR7 ;  /* 0x00000007ff007e24 */ /* 0x000fca000f8e00ff */
[----:B------:R-:W-:-:S04]  /*ae30*/  SHF.L.U32 R0, R0, 0x1f, RZ ;  /* 0x0000001f00007819 */ /* 0x000fc800000006ff */
[----:B------:R2:W3:Y:S01]  /*ae40*/  SYNCS.PHASECHK.TRANS64.TRYWAIT P1, [UR10+0x2a850], R0 ;  /* 0x02a85000ff0075a7 */ /* 0x0004e2000802014a */
[----:B------:R-:W-:Y:S05]  /*ae50*/  @!P0 BRA `(.L_x_1029) ;  /* 0x0000000000048947 */ /* 0x000fea0003800000 */
[----:B------:R-:W-:Y:S01]  /*ae60*/  BPT.TRAP 0x1 ;  /* 0x000000040000795c */ /* 0x000fe20000300000 */
.L_x_1029:
[----:B---3--:R-:W-:Y:S05]  /*ae70*/  @P1 BRA `(.L_x_1030) ;  /* 0x0000000000081947 */ /* 0x008fea0003800000 */
[----:B------:R-:W3:Y:S02]  /*ae80*/  SYNCS.PHASECHK.TRANS64.TRYWAIT P1, [UR10+0x2a850], R0 ;  /* 0x02a85000ff0075a7 */ /* 0x000ee4000802014a */
[----:B---3--:R-:W-:Y:S05]  /*ae90*/  @!P1 BRA `(.L_x_1031) ;  /* 0x0000009800709947 */ /* 0x008fea0003800000 */
.L_x_1030:
        /* <DEDUP_REMOVED lines=37> */
.L_x_1032:
[----:B------:R-:W-:Y:S01]  /*b0f0*/  ISETP.NE.AND P2, PT, R168, 0x1, PT ;  /* 0x00000001a800780c */ /* 0x000fe20003f45270 */
[----:B------:R-:W-:Y:S01]  /*b100*/  FMUL.FTZ R149, R101, UR5 ;  /* 0x0000000565957c20 */ /* 0x000fe20008410000 */
[----:B------:R-:W-:Y:S01]  /*b110*/  FMUL.FTZ R21, R102, UR5 ;  /* 0x0000000566157c20 */ /* 0x000fe20008410000 */
[----:B------:R-:W-:Y:S01]  /*b120*/  FMUL.FTZ R2, R91, UR5 ;  /* 0x000000055b027c20 */ /* 0x000fe20008410000 */
[----:B------:R-:W-:Y:S01]  /*b130*/  FMUL.FTZ R91, R110, UR5 ;  /* 0x000000056e5b7c20 */ /* 0x000fe20008410000 */
[----:B------:R-:W-:Y:S01]  /*b140*/  IMAD.IADD R110, R22, 0x1, R17 ;  /* 0x00000001166e7824 */ /* 0x000fe200078e0211 */
[----:B------:R-:W-:Y:S01]  /*b150*/  ULEA UR4, UR38, UR40, 0x3 ;  /* 0x0000002826047291 */ /* 0x000fe2000f8e183f */
[----:B------:R-:W-:Y:S01]  /*b160*/  FMUL.FTZ R137, R92, UR5 ;  /* 0x000000055c897c20 */ /* 0x000fe20008410000 */
[----:B------:R-:W-:Y:S01]  /*b170*/  FMUL.FTZ R92, R111, UR5 ;  /* 0x000000056f5c7c20 */ /* 0x000fe20008410000 */
[----:B------:R-:W-:Y:S01]  /*b180*/  FMUL.FTZ R15, R98, UR5 ;  /* 0x00000005620f7c20 */ /* 0x000fe20008410000 */
[----:B------:R-:W-:Y:S01]  /*b190*/  UIADD3 UR4, UR4, 0x2a840, URZ ;  /* 0x0002a84004047890 */ /* 0x000fe2000fffe03f */
[----:B------:R-:W-:Y:S01]  /*b1a0*/  FMUL.FTZ R98, R118, UR5 ;  /* 0x0000000576627c20 */ /* 0x000fe20008410000 */
[----:B------:R-:W-:Y:S01]  /*b1b0*/  IMAD R118, R12, -0x60, RZ ;  /* 0xffffffa00c767824 */ /* 0x000fe200078e02ff */
[----:B------:R-:W3:Y:S01]  /*b1c0*/  @P2 LDC R101, c[0x0][0x44c] ;  /* 0x00011300ff652b82 */ /* 0x000ee20000000800 */
[----:B01----:R-:W-:Y:S01]  /*b1d0*/  FMUL.FTZ R11, R88, UR5 ;  /* 0x00000005580b7c20 */ /* 0x003fe20008410000 */
[----:B------:R-:W-:Y:S01]  /*b1e0*/  FMUL.FTZ R136, R89, UR5 ;  /* 0x0000000559887c20 */ /* 0x000fe20008410000 */
[----:B--2---:R-:W-:Y:S01]  /*b1f0*/  FMUL.FTZ R0, R90, UR5 ;  /* 0x000000055a007c20 */ /* 0x004fe20008410000 */
[----:B------:R-:W-:Y:S01]  /*b200*/  FMUL.FTZ R88, R103, UR5 ;  /* 0x0000000567587c20 */ /* 0x000fe20008410000 */
[----:B------:R-:W-:Y:S01]  /*b210*/  UPRMT UR4, UR60, 0x654, UR4 ;  /* 0x000006543c047896 */ /* 0x000fe20008000004 */
[----:B------:R-:W-:Y:S01]  /*b220*/  FMUL.FTZ R13, R94, UR5 ;  /* 0x000000055e0d7c20 */ /* 0x000fe20008410000 */
[----:B------:R-:W-:Y:S01]  /*b230*/  FMUL.FTZ R14, R95, UR5 ;  /* 0x000000055f0e7c20 */ /* 0x000fe20008410000 */
[----:B------:R-:W0:Y:S01]  /*b240*/  @P2 LDC R102, c[0x0][0x450] ;  /* 0x00011400ff662b82 */ /* 0x000e220000000800 */
        /* <DEDUP_REMOVED lines=15> */
[----:B---3--:R-:W-:-:S04]  /*b340*/  @P2 IMAD.HI.U32 R101, R110, R101, RZ ;  /* 0x000000656e652227 */ /* 0x008fc800078e00ff */
[----:B------:R-:W-:Y:S01]  /*b350*/  FMUL.FTZ R108, R116, UR5 ;  /* 0x00000005746c7c20 */ /* 0x000fe20008410000 */
[----:B------:R-:W-:Y:S01]  /*b360*/  FMUL.FTZ R109, R117, UR5 ;  /* 0x00000005756d7c20 */ /* 0x000fe20008410000 */
[----:B------:R-:W-:Y:S01]  /*b370*/  FMUL.FTZ R99, R119, UR5 ;  /* 0x0000000577637c20 */ /* 0x000fe20008410000 */
[----:B------:R-:W-:Y:S01]  /*b380*/  FMUL.FTZ R151, R122, UR5 ;  /* 0x000000057a977c20 */ /* 0x000fe20008410000 */
[----:B------:R-:W-:Y:S01]  /*b390*/  FMUL.FTZ R153, R123, UR5 ;  /* 0x000000057b997c20 */ /* 0x000fe20008410000 */
[----:B------:R-:W-:Y:S01]  /*b3a0*/  FMUL.FTZ R124, R124, UR5 ;  /* 0x000000057c7c7c20 */ /* 0x000fe20008410000 */
[----:B------:R-:W-:Y:S01]  /*b3b0*/  FMUL.FTZ R125, R125, UR5 ;  /* 0x000000057d7d7c20 */ /* 0x000fe20008410000 */
[----:B0-----:R-:W-:Y:S01]  /*b3c0*/  @P2 SHF.R.U32.HI R110, RZ, R102, R101 ;  /* 0x00000066ff6e2219 */ /* 0x001fe20000011665 */
[----:B------:R-:W-:Y:S01]  /*b3d0*/  FMUL.FTZ R155, R126, UR5 ;  /* 0x000000057e9b7c20 */ /* 0x000fe20008410000 */
[----:B------:R-:W-:Y:S01]  /*b3e0*/  FMUL.FTZ R157, R127, UR5 ;  /* 0x000000057f9d7c20 */ /* 0x000fe20008410000 */
[----:B------:R-:W-:Y:S01]  /*b3f0*/  FMUL.FTZ R128, R128, UR5 ;  /* 0x0000000580807c20 */ /* 0x000fe20008410000 */
[----:B------:R-:W-:Y:S01]  /*b400*/  FMUL.FTZ R129, R129, UR5 ;  /* 0x0000000581817c20 */ /* 0x000fe20008410000 */
[----:B------:R-:W0:Y:S01]  /*b410*/  SHFL.IDX PT, R111, R110, RZ, 0x1c1f ;  /* 0x001c1fff6e6f7589 */ /* 0x000e2200000e0000 */
[----:B------:R-:W-:Y:S01]  /*b420*/  FMUL.FTZ R175, R130, UR5 ;  /* 0x0000000582af7c20 */ /* 0x000fe20008410000 */
[----:B------:R-:W-:Y:S01]  /*b430*/  FMUL.FTZ R100, R131, UR5 ;  /* 0x0000000583647c20 */ /* 0x000fe20008410000 */
[----:B------:R-:W-:Y:S01]  /*b440*/  FMUL.FTZ R132, R132, UR5 ;  /* 0x0000000584847c20 */ /* 0x000fe20008410000 */
[----:B------:R-:W-:Y:S01]  /*b450*/  FMUL.FTZ R133, R133, UR5 ;  /* 0x0000000585857c20 */ /* 0x000fe20008410000 */
[----:B------:R-:W-:Y:S01]  /*b460*/  FMUL.FTZ R101, R134, UR5 ;  /* 0x0000000586657c20 */ /* 0x000fe20008410000 */
[----:B------:R-:W-:-:S02]  /*b470*/  VIADD R105, R118, 0x1 ;  /* 0x0000000176697836 */ /* 0x000fc40000000000 */
[----:B------:R-:W-:Y:S01]  /*b480*/  FMUL.FTZ R102, R135, UR5 ;  /* 0x0000000587667c20 */ /* 0x000fe20008410000 */
[----:B------:R-:W-:Y:S01]  /*b490*/  FMUL.FTZ R121, R121, UR5 ;  /* 0x0000000579797c20 */ /* 0x000fe20008410000 */
[----:B------:R-:W-:Y:S01]  /*b4a0*/  LOP3.LUT P1, RZ, R19, 0x80000, RZ, 0xc0, !PT ;  /* 0x0008000013ff7812 */ /* 0x000fe2000782c0ff */
[----:B------:R-:W-:Y:S01]  /*b4b0*/  IMAD R105, R18, -0x2, R105 ;  /* 0xfffffffe12697824 */ /* 0x000fe200078e0269 */
[----:B------:R-:W1:Y:S01]  /*b4c0*/  MUFU.TANH R11, R11 ;  /* 0x0000000b000b7308 */ /* 0x000e620000002400 */
[----:B------:R-:W-:Y:S01]  /*b4d0*/  SYNCS.ARRIVE.TRANS64.RED.A1T0 RZ, [UR4], RZ ;  /* 0x000000ffffff79a7 */ /* 0x000fe20008100404 */
[----:B------:R-:W-:Y:S01]  /*b4e0*/  ULOP3.LUT UR4, URZ, UR50, URZ, 0x33, !UPT ;  /* 0x000000323f047292 */ /* 0x000fe2000f8e333f */
[----:B------:R-:W-:Y:S01]  /*b4f0*/  FMUL.FTZ R120, R120, UR5 ;  /* 0x0000000578787c20 */ /* 0x000fe20008410000 */
[C---:B------:R-:W-:Y:S01]  /*b500*/  IADD3 R104, R105.reuse, -UR43, R16 ;  /* 0x8000002b69687c10 */ /* 0x040fe2000fffe010 */
[----:B------:R-:W-:-:S03]  /*b510*/  VIADD R126, R105, 0xffffffff ;  /* 0xffffffff697e7836 */ /* 0x000fc60000000000 */
[----:B------:R-:W2:Y:S01]  /*b520*/  MUFU.TANH R136, R136 ;  /* 0x0000008800887308 */ /* 0x000ea20000002400 */
[----:B------:R-:W-:-:S04]  /*b530*/  VIADD R122, R104, UR4 ;  /* 0x00000004687a7c36 */ /* 0x000fc80008000000 */
[----:B0-----:R-:W-:-:S03]  /*b540*/  IMAD.IADD R114, R122, 0x1, R111 ;  /* 0x000000017a727824 */ /* 0x001fc600078e026f */
[----:B------:R-:W0:Y:S08]  /*b550*/  MUFU.TANH R0, R0 ;  /* 0x0000000000007308 */ /* 0x000e300000002400 */
[----:B------:R-:W3:Y:S08]  /*b560*/  MUFU.TANH R2, R2 ;  /* 0x0000000200027308 */ /* 0x000ef00000002400 */
        /* <DEDUP_REMOVED lines=43> */
[----:B------:R5:W0:Y:S02]  /*b820*/  MUFU.TANH R113, R120 ;  /* 0x0000007800717308 */ /* 0x000a240000002400 */
[----:B-----5:R-:W-:-:S04]  /*b830*/  VIADD R120, R104, UR51 ;  /* 0x0000003368787c36 */ /* 0x020fc80008000000 */
[----:B------:R-:W-:Y:S01]  /*b840*/  IMAD.IADD R112, R120, 0x1, R111 ;  /* 0x0000000178707824 */ /* 0x000fe200078e026f */
[----:B-1234-:R-:W-:Y:S06]  /*b850*/  @!P1 BRA `(.L_x_1033) ;  /* 0x0000000000549947 */ /* 0x01efec0003800000 */
[----:B------:R-:W-:Y:S01]  /*b860*/  IADD3 R111, R16, -UR43, R111 ;  /* 0x8000002b106f7c10 */ /* 0x000fe2000fffe06f */
        /* <DEDUP_REMOVED lines=11> */
.L_x_1035:
[----:B------:R-:W-:-:S05]  /*b920*/  IMAD.U32 R115, RZ, RZ, UR41 ;  /* 0x00000029ff737e24 */ /* 0x000fca000f8e00ff */
[----:B------:R-:W-:-:S13]  /*b930*/  ISETP.NE.AND P1, PT, R115, 0x1, PT ;  /* 0x000000017300780c */ /* 0x000fda0003f25270 */
[----:B------:R-:W1:Y:S02]  /*b940*/  @P1 LDC.64 R104, c[0x0][0x9e8] ;  /* 0x00027a00ff681b82 */ /* 0x000e640000000a00 */
[----:B-1----:R-:W-:-:S05]  /*b950*/  @P1 IMAD.HI.U32 R104, R111, R104, RZ ;  /* 0x000000686f681227 */ /* 0x002fca00078e00ff */
[----:B------:R-:W-:-:S07]  /*b960*/  @P1 SHF.R.U32.HI R111, RZ, R105, R104 ;  /* 0x00000069ff6f1219 */ /* 0x000fce0000011668 */
.L_x_1036:
[----:B------:R-:W-:Y:S05]  /*b970*/  BSYNC B0 ;  /* 0x0000000000007941 */ /* 0x000fea0003800000 */
.L_x_1034:
[----:B------:R-:W-:-:S05]  /*b980*/  IMAD R111, R111, R115, R126 ;  /* 0x000000736f6f7224 */ /* 0x000fca00078e027e */
[----:B------:R-:W-:Y:S02]  /*b990*/  VIADDMNMX R112, R111, R115, R112, PT ;  /* 0x000000736f707246 */ /* 0x000fe40003800170 */
[----:B------:R-:W-:-:S07]  /*b9a0*/  VIMNMX R114, R114, R111, !PT ;  /* 0x0000006f72727248 */ /* 0x000fce0007fe0100 */
.L_x_1033:
        /* <DEDUP_REMOVED lines=9> */
[----:B------:R-:W-:Y:S02]  /*ba40*/  FSEL R185, R136, -INF , !P4 ;  /* 0xff80000088b97808 */ /* 0x000fe40006000000 */
[----:B------:R-:W-:Y:S02]  /*ba50*/  ISETP.LT.OR P3, PT, R112, 0xa, P3 ;  /* 0x0000000a7000780c */ /* 0x000fe40001f61670 */
[----:B------:R-:W-:-:S02]  /*ba60*/  ISETP.GE.AND P4, PT, R118, 0x11, PT ;  /* 0x000000117600780c */ /* 0x000fc40003f86270 */
[----:B0-----:R-:W-:Y:S02]  /*ba70*/  FSEL R181, R93, -INF , !P3 ;  /* 0xff8000005db57808 */ /* 0x001fe40005800000 */
        /* <DEDUP_REMOVED lines=80> */
[----:B------:R-:W-:Y:S01]  /*bf80*/  ISETP.GE.AND P3, PT, R118, 0x51, PT ;  /* 0x000000517600780c */ /* 0x000fe20003f66270 */
[----:B------:R-:W0:Y:S03]  /*bf90*/  SHFL.IDX PT, R125, R110, 0x1, 0x1c1f ;  /* 0x003c1f006e7d7f89 */ /* 0x000e2600000e0000 */
[----:B------:R-:W-:-:S04]  /*bfa0*/  ISETP.GT.AND P4, PT, R114, 0x50, !P3 ;  /* 0x000000507200780c */ /* 0x000fc80005f84270 */
[----:B------:R-:W-:-:S04]  /*bfb0*/  ISETP.LT.OR P4, PT, R112, 0x51, P4 ;  /* 0x000000517000780c */ /* 0x000fc80002781670 */
[----:B------:R-:W-:Y:S02]  /*bfc0*/  FSEL R105, R128, -INF , !P4 ;  /* 0xff80000080697808 */ /* 0x000fe40006000000 */
[----:B------:R-:W-:-:S04]  /*bfd0*/  ISETP.GE.AND P4, PT, R118, 0x52, PT ;  /* 0x000000527600780c */ /* 0x000fc80003f86270 */
[----:B------:R-:W-:-:S04]  /*bfe0*/  ISETP.GT.AND P5, PT, R114, 0x51, !P4 ;  /* 0x000000517200780c */ /* 0x000fc800067a4270 */
[----:B------:R-:W-:Y:S01]  /*bff0*/  ISETP.LT.OR P5, PT, R112, 0x52, P5 ;  /* 0x000000527000780c */ /* 0x000fe20002fa1670 */
[----:B0-----:R-:W-:-:S03]  /*c000*/  IMAD.IADD R104, R120, 0x1, R125 ;  /* 0x0000000178687824 */ /* 0x001fc600078e027d */
[----:B------:R-:W-:Y:S01]  /*c010*/  FSEL R103, R129, -INF , !P5 ;  /* 0xff80000081677808 */ /* 0x000fe20006800000 */
[----:B------:R-:W-:Y:S01]  /*c020*/  IMAD.IADD R106, R122, 0x1, R125 ;  /* 0x000000017a6a7824 */ /* 0x000fe200078e027d */
        /* <DEDUP_REMOVED lines=9> */
[----:B------:R-:W-:-:S04]  /*c0c0*/  ISETP.GE.AND P6, PT, R118, 0x5a, PT ;  /* 0x0000005a7600780c */ /* 0x000fc80003fc6270 */
[----:B------:R-:W-:Y:S02]  /*c0d0*/  P2R R116, PR, RZ, 0x40 ;  /* 0x00000040ff747803 */ /* 0x000fe40000000000 */
[----:B------:R-:W-:-:S04]  /*c0e0*/  ISETP.GT.AND P6, PT, R114, 0x59, !P6 ;  /* 0x000000597200780c */ /* 0x000fc800077c4270 */
[----:B------:R-:W-:-:S04]  /*c0f0*/  ISETP.LT.OR P6, PT, R112, 0x5a, P6 ;  /* 0x0000005a7000780c */ /* 0x000fc800037c1670 */
[----:B------:R-:W-:Y:S02]  /*c100*/  FSEL R11, R133, -INF , !P6 ;  /* 0xff800000850b7808 */ /* 0x000fe40007000000 */
[----:B------:R-:W-:-:S13]  /*c110*/  LOP3.LUT P6, RZ, R19, 0x80000, RZ, 0xc0, !PT ;  /* 0x0008000013ff7812 */ /* 0x000fda00078cc0ff */
[----:B------:R-:W-:Y:S05]  /*c120*/  @!P6 BRA `(.L_x_1037) ;  /* 0x000000000054e947 */ /* 0x000fea0003800000 */
[----:B------:R-:W-:Y:S01]  /*c130*/  IADD3 R125, R16, -UR43, R125 ;  /* 0x8000002b107d7c10 */ /* 0x000fe2000fffe07d */
        /* <DEDUP_REMOVED lines=11> */
.L_x_1039:
[----:B------:R-:W-:-:S05]  /*c1f0*/  IMAD.U32 R110, RZ, RZ, UR41 ;  /* 0x00000029ff6e7e24 */ /* 0x000fca000f8e00ff */
[----:B------:R-:W-:-:S13]  /*c200*/  ISETP.NE.AND P6, PT, R110, 0x1, PT ;  /* 0x000000016e00780c */ /* 0x000fda0003fc5270 */
[----:B------:R-:W0:Y:S02]  /*c210*/  @P6 LDC.64 R96, c[0x0][0x9e8] ;  /* 0x00027a00ff606b82 */ /* 0x000e240000000a00 */
[----:B0-----:R-:W-:-:S05]  /*c220*/  @P6 IMAD.HI.U32 R96, R125, R96, RZ ;  /* 0x000000607d606227 */ /* 0x001fca00078e00ff */
[----:B------:R-:W-:-:S07]  /*c230*/  @P6 SHF.R.U32.HI R125, RZ, R97, R96 ;  /* 0x00000061ff7d6219 */ /* 0x000fce0000011660 */
.L_x_1040:
[----:B------:R-:W-:Y:S05]  /*c240*/  BSYNC B0 ;  /* 0x0000000000007941 */ /* 0x000fea0003800000 */
.L_x_1038:
[----:B------:R-:W-:-:S05]  /*c250*/  IMAD R125, R125, R110, R126 ;  /* 0x0000006e7d7d7224 */ /* 0x000fca00078e027e */
[----:B------:R-:W-:Y:S02]  /*c260*/  VIADDMNMX R104, R125, R110, R104, PT ;  /* 0x0000006e7d687246 */ /* 0x000fe40003800168 */
[----:B------:R-:W-:-:S07]  /*c270*/  VIMNMX R106, R106, R125, !PT ;  /* 0x0000007d6a6a7248 */ /* 0x000fce0007fe0100 */
.L_x_1037:
[C---:B------:R-:W-:Y:S02]  /*c280*/  ISETP.GT.AND P1, PT, R106.reuse, 0x1, !P1 ;  /* 0x000000016a00780c */ /* 0x040fe40004f24270 */
[----:B------:R-:W-:Y:S02]  /*c290*/  ISETP.GT.AND P2, PT, R106, 0x8, !P2 ;  /* 0x000000086a00780c */ /* 0x000fe40005744270 */
[C---:B------:R-:W-:Y:S02]  /*c2a0*/  ISETP.LT.OR P1, PT, R104.reuse, 0x2, P1 ;  /* 0x000000026800780c */ /* 0x040fe40000f21670 */
[----:B------:R-:W-:Y:S02]  /*c2b0*/  ISETP.LT.OR P2, PT, R104, 0x9, P2 ;  /* 0x000000096800780c */ /* 0x000fe40001741670 */
[----:B------:R-:W-:Y:S02]  /*c2c0*/  FSEL R97, R2, -INF , !P1 ;  /* 0xff80000002617808 */ /* 0x000fe40004800000 */
[----:B------:R-:W-:-:S02]  /*c2d0*/  ISETP.NE.AND P1, PT, R127, RZ, PT ;  /* 0x000000ff7f00720c */ /* 0x000fc40003f25270 */
[----:B------:R-:W-:Y:S02]  /*c2e0*/  FSEL R125, R13, -INF , !P2 ;  /* 0xff8000000d7d7808 */ /* 0x000fe40005000000 */
[----:B------:R-:W-:Y:S02]  /*c2f0*/  ISETP.GT.AND P1, PT, R106, 0x9, !P1 ;  /* 0x000000096a00780c */ /* 0x000fe40004f24270 */
[----:B------:R-:W-:Y:S02]  /*c300*/  ISETP.NE.AND P2, PT, R135, RZ, PT ;  /* 0x000000ff8700720c */ /* 0x000fe40003f45270 */
[----:B------:R-:W-:Y:S02]  /*c310*/  ISETP.LT.OR P1, PT, R104, 0xa, P1 ;  /* 0x0000000a6800780c */ /* 0x000fe40000f21670 */
[----:B------:R-:W-:Y:S02]  /*c320*/  ISETP.NE.AND P6, PT, R136, RZ, PT ;  /* 0x000000ff8800720c */ /* 0x000fe40003fc5270 */
[----:B------:R-:W-:-:S02]  /*c330*/  FSEL R127, R14, -INF , !P1 ;  /* 0xff8000000e7f7808 */ /* 0x000fc40004800000 */
[----:B------:R-:W-:Y:S01]  /*c340*/  ISETP.NE.AND P1, PT, R130, RZ, PT ;  /* 0x000000ff8200720c */ /* 0x000fe20003f25270 */
[----:B------:R-:W0:Y:S01]  /*c350*/  LDC R14, c[0x0][0x988] ;  /* 0x00026200ff0e7b82 */ /* 0x000e220000000800 */
        /* <DEDUP_REMOVED lines=21> */
[----:B------:R-:W-:Y:S02]  /*c4b0*/  FMNMX.FTZ R2, R145, R2, !PT ;  /* 0x0000000291027209 */ /* 0x000fe40007810000 */
        /* <DEDUP_REMOVED lines=30> */
[----:B------:R-:W-:-:S02]  /*c6a0*/  ISETP.NE.AND P2, PT, R147, RZ, PT ;  /* 0x000000ff9300720c */ /* 0x000fc40003f45270 */
        /* <DEDUP_REMOVED lines=51> */
[----:B------:R-:W-:Y:S02]  /*c9e0*/  ISETP.LT.OR P2, PT, R104, 0x5a, P2 ;  /* 0x0000005a6800780c */ /* 0x000fe40001741670 */
[----:B------:R-:W-:Y:S02]  /*c9f0*/  FSEL R20, R0, RZ, P1 ;  /* 0x000000ff00147208 */ /* 0x000fe40000800000 */
[----:B------:R-:W-:Y:S02]  /*ca00*/  FMNMX.FTZ R0, R189, R10, !PT ;  /* 0x0000000abd007209 */ /* 0x000fe40007810000 */
[----:B------:R-:W-:Y:S01]  /*ca10*/  FSEL R2, R13, RZ, P1 ;  /* 0x000000ff0d027208 */ /* 0x000fe20000800000 */
[--C-:B------:R-:W-:Y:S01]  /*ca20*/  FFMA.FTZ R148, R143, R14, -R20.reuse ;  /* 0x0000000e8f947223 */ /* 0x100fe20000010814 */
[----:B------:R-:W-:Y:S01]  /*ca30*/  FMNMX.FTZ R0, R97, R0, !PT ;  /* 0x0000000061007209 */ /* 0x000fe20007810000 */
[-CC-:B------:R-:W-:Y:S01]  /*ca40*/  FFMA.FTZ R143, R145, R14.reuse, -R20.reuse ;  /* 0x0000000e918f7223 */ /* 0x180fe20000010814 */
[----:B------:R-:W-:Y:S01]  /*ca50*/  FSEL R145, R100, -INF , !P4 ;  /* 0xff80000064917808 */ /* 0x000fe20006000000 */
[--C-:B------:R-:W-:Y:S01]  /*ca60*/  FFMA.FTZ R154, R159, R14, -R20.reuse ;  /* 0x0000000e9f9a7223 */ /* 0x100fe20000010814 */
[----:B------:R-:W-:Y:S01]  /*ca70*/  FMNMX.FTZ R0, R125, R0, !PT ;  /* 0x000000007d007209 */ /* 0x000fe20007810000 */
[-CC-:B------:R-:W-:Y:S01]  /*ca80*/  FFMA.FTZ R150, R141, R14.reuse, -R20.reuse ;  /* 0x0000000e8d967223 */ /* 0x180fe20000010814 */
[----:B------:R-:W-:Y:S01]  /*ca90*/  FSEL R159, R101, -INF , !P5 ;  /* 0xff800000659f7808 */ /* 0x000fe20006800000 */
[--C-:B------:R-:W-:Y:S01]  /*caa0*/  FFMA.FTZ R142, R109, R14, -R20.reuse ;  /* 0x0000000e6d8e7223 */ /* 0x100fe20000010814 */
[----:B------:R-:W-:Y:S01]  /*cab0*/  FMNMX.FTZ R0, R127, R0, !PT ;  /* 0x000000007f007209 */ /* 0x000fe20007810000 */
[--C-:B------:R-:W-:Y:S01]  /*cac0*/  FFMA.FTZ R138, R93, R14, -R20.reuse ;  /* 0x0000000e5d8a7223 */ /* 0x100fe20000010814 */
[----:B------:R-:W-:Y:S01]  /*cad0*/  FSEL R141, R102, -INF , !P2 ;  /* 0xff800000668d7808 */ /* 0x000fe20005000000 */
        /* <DEDUP_REMOVED lines=24> */
[----:B------:R-:W-:Y:S01]  /*cc60*/  FFMA.FTZ R103, R103, R14, -R20 ;  /* 0x0000000e67677223 */ /* 0x000fe20000010814 */
[----:B------:R-:W-:Y:S01]  /*cc70*/  FMNMX.FTZ R0, R91, R0, !PT ;  /* 0x000000005b007209 */ /* 0x000fe20007810000 */
[----:B------:R-:W-:Y:S03]  /*cc80*/  MUFU.EX2 R187, R187 ;  /* 0x000000bb00bb7308 */ /* 0x000fe60000000800 */
[----:B------:R-:W-:-:S04]  /*cc90*/  FMNMX.FTZ R0, R21, R0, !PT ;  /* 0x0000000015007209 */ /* 0x000fc80007810000 */
        /* <DEDUP_REMOVED lines=17> */
[----:B------:R-:W-:-:S05]  /*cdb0*/  FMNMX.FTZ R0, R141, R0, !PT ;  /* 0x000000008d007209 */ /* 0x000fca0007810000 */
[----:B------:R-:W0:Y:S01]  /*cdc0*/  SHFL.BFLY PT, R15, R0, 0x2, 0x1f ;  /* 0x0c401f00000f7f89 */ /* 0x000e2200000e0000 */
        /* <DEDUP_REMOVED lines=9> */
[----:B0-----:R-:W-:Y:S01]  /*ce60*/  FMNMX.FTZ R15, R15, R0, !PT ;  /* 0x000000000f0f7209 */ /* 0x001fe20007810000 */
[----:B------:R-:W-:-:S03]  /*ce70*/  FMUL.FTZ R0, R93, R14 ;  /* 0x0000000e5d007220 */ /* 0x000fc60000410000 */
[C---:B------:R-:W-:Y:S01]  /*ce80*/  FSETP.NEU.FTZ.AND P1, PT, R15.reuse, -INF , PT ;  /* 0xff8000000f00780b */ /* 0x040fe20003f3d000 */
[C---:B------:R-:W-:Y:S02]  /*ce90*/  FMUL.FTZ R94, R15.reuse, R14 ;  /* 0x0000000e0f5e7220 */ /* 0x040fe40000410000 */
[----:B------:R-:W-:Y:S01]  /*cea0*/  MUFU.EX2 R146, R146 ;  /* 0x0000009200927308 */ /* 0x000fe20000000800 */
[----:B------:R-:W-:Y:S02]  /*ceb0*/  FSEL R109, R15, RZ, P1 ;  /* 0x000000ff0f6d7208 */ /* 0x000fe40000800000 */
[----:B------:R-:W-:-:S03]  /*cec0*/  FSEL R94, R94, RZ, P1 ;  /* 0x000000ff5e5e7208 */ /* 0x000fc60000800000 */
[----:B------:R-:W-:Y:S02]  /*ced0*/  FADD.FTZ R109, -R109, R10 ;  /* 0x0000000a6d6d7221 */ /* 0x000fe40000010100 */
[----:B------:R-:W0:Y:S01]  /*cee0*/  MUFU.EX2 R0, R0 ;  /* 0x0000000000007308 */ /* 0x000e220000000800 */
[-CC-:B------:R-:W-:Y:S01]  /*cef0*/  FFMA.FTZ R11, R189, R14.reuse, -R94.reuse ;  /* 0x0000000ebd0b7223 */ /* 0x180fe2000001085e */
[-CC-:B------:R-:W-:Y:S01]  /*cf00*/  FFMA.FTZ R20, R97, R14.reuse, -R94.reuse ;  /* 0x0000000e61147223 */ /* 0x180fe2000001085e */
[-C--:B------:R-:W-:Y:S01]  /*cf10*/  FMUL.FTZ R109, R109, R14.reuse ;  /* 0x0000000e6d6d7220 */ /* 0x080fe20000410000 */
        /* <DEDUP_REMOVED lines=11> */
[--C-:B------:R-:W-:Y:S01]  /*cfd0*/  FFMA.FTZ R139, R139, R14, -R94.reuse ;  /* 0x0000000e8b8b7223 */ /* 0x100fe2000001085e */
[----:B------:R-:W1:Y:S01]  /*cfe0*/  MUFU.EX2 R2, R109 ;  /* 0x0000006d00027308 */ /* 0x000e620000000800 */
        /* <DEDUP_REMOVED lines=8> */
[----:B------:R-:W-:Y:S01]  /*d070*/  FADD.FTZ R8, R158, R113 ;  /* 0x000000719e087221 */ /* 0x000fe20000010000 */
[-CC-:B------:R-:W-:Y:S01]  /*d080*/  FFMA.FTZ R155, R155, R14.reuse, -R94.reuse ;  /* 0x0000000e9b9b7223 */ /* 0x180fe2000001085e */
[-CC-:B------:R-:W-:Y:S01]  /*d090*/  FFMA.FTZ R157, R157, R14.reuse, -R94.reuse ;  /* 0x0000000e9d9d7223 */ /* 0x180fe2000001085e */
[-CC-:B------:R-:W-:Y:S01]  /*d0a0*/  FFMA.FTZ R175, R175, R14.reuse, -R94.reuse ;  /* 0x0000000eafaf7223 */ /* 0x180fe2000001085e */
[-CC-:B------:R-:W-:Y:S01]  /*d0b0*/  FFMA.FTZ R145, R145, R14.reuse, -R94.reuse ;  /* 0x0000000e91917223 */ /* 0x180fe2000001085e */
[-CC-:B------:R-:W-:Y:S01]  /*d0c0*/  FFMA.FTZ R159, R159, R14.reuse, -R94.reuse ;  /* 0x0000000e9f9f7223 */ /* 0x180fe2000001085e */
[----:B------:R-:W-:Y:S01]  /*d0d0*/  FFMA.FTZ R94, R141, R14, -R94 ;  /* 0x0000000e8d5e7223 */ /* 0x000fe2000001085e */
[----:B------:R-:W2:Y:S01]  /*d0e0*/  MUFU.EX2 R88, R88 ;  /* 0x0000005800587308 */ /* 0x000ea20000000800 */
[----:B-1----:R-:W-:-:S07]  /*d0f0*/  FFMA.FTZ R3, R2, R3, R11 ;  /* 0x0000000302037223 */ /* 0x002fce000001000b */
[----:B------:R-:W1:Y:S01]  /*d100*/  MUFU.EX2 R93, R93 ;  /* 0x0000005d005d7308 */ /* 0x000e620000000800 */
[----:B0-----:R-:W-:-:S07]  /*d110*/  FADD.FTZ R3, R20, R3 ;  /* 0x0000000314037221 */ /* 0x001fce0000010000 */
[----:B------:R-:W0:Y:S01]  /*d120*/  MUFU.EX2 R90, R90 ;  /* 0x0000005a005a7308 */ /* 0x000e220000000800 */
[----:B--2---:R-:W-:Y:S01]  /*d130*/  FADD.FTZ R98, R88, R3 ;  /* 0x0000000358627221 */ /* 0x004fe20000010000 */
[----:B------:R-:W-:-:S04]  /*d140*/  FADD.FTZ R3, R181, R8 ;  /* 0x00000008b5037221 */ /* 0x000fc80000010000 */
[----:B------:R-:W-:Y:S02]  /*d150*/  FADD.FTZ R8, R152, R3 ;  /* 0x0000000398087221 */ /* 0x000fe40000010000 */
[----:B------:R-:W2:Y:S02]  /*d160*/  MUFU.EX2 R97, R97 ;  /* 0x0000006100617308 */ /* 0x000ea40000000800 */
[----:B------:R-:W-:-:S04]  /*d170*/  FADD.FTZ R3, R177, R8 ;  /* 0x00000008b1037221 */ /* 0x000fc80000010000 */
[----:B------:R-:W-:Y:S02]  /*d180*/  FADD.FTZ R8, R154, R3 ;  /* 0x000000039a087221 */ /* 0x000fe40000010000 */
[----:B------:R-:W3:Y:S02]  /*d190*/  MUFU.EX2 R92, R92 ;  /* 0x0000005c005c7308 */ /* 0x000ee40000000800 */
[----:B------:R-:W-:-:S04]  /*d1a0*/  FADD.FTZ R3, R149, R8 ;  /* 0x0000000895037221 */ /* 0x000fc80000010000 */
[----:B------:R-:W-:Y:S02]  /*d1b0*/  FADD.FTZ R8, R148, R3 ;  /* 0x0000000394087221 */ /* 0x000fe40000010000 */
[----:B------:R-:W4:Y:S08]  /*d1c0*/  MUFU.EX2 R105, R105 ;  /* 0x0000006900697308 */ /* 0x000f300000000800 */
[----:B------:R1:W-:Y:S08]  /*d1d0*/  MUFU.EX2 R100, R21 ;  /* 0x0000001500647308 */ /* 0x0003f00000000800 */
[----:B------:R-:W5:Y:S01]  /*d1e0*/  MUFU.EX2 R89, R89 ;  /* 0x0000005900597308 */ /* 0x000f620000000800 */
[----:B-1----:R-:W-:-:S04]  /*d1f0*/  FADD.FTZ R21, R93, R98 ;  /* 0x000000625d157221 */ /* 0x002fc80000010000 */
[----:B0-----:R-:W-:-:S03]  /*d200*/  FADD.FTZ R98, R90, R21 ;  /* 0x000000155a627221 */ /* 0x001fc60000010000 */
[----:B------:R-:W0:Y:S01]  /*d210*/  MUFU.EX2 R96, R96 ;  /* 0x0000006000607308 */ /* 0x000e220000000800 */
[----:B--2---:R-:W-:-:S04]  /*d220*/  FADD.FTZ R21, R97, R98 ;  /* 0x0000006261157221 */ /* 0x004fc80000010000 */
[----:B---3--:R-:W-:Y:S01]  /*d230*/  FADD.FTZ R98, R92, R21 ;  /* 0x000000155c627221 */ /* 0x008fe20000010000 */
[----:B------:R-:W-:Y:S02]  /*d240*/  FADD.FTZ R21, R143, R8 ;  /* 0x000000088f157221 */ /* 0x000fe40000010000 */
[----:B------:R-:W1:Y:S01]  /*d250*/  MUFU.EX2 R10, R91 ;  /* 0x0000005b000a7308 */ /* 0x000e620000000800 */
[----:B----4-:R-:W-:Y:S01]  /*d260*/  FADD.FTZ R98, R105, R98 ;  /* 0x0000006269627221 */ /* 0x010fe20000010000 */
[----:B------:R-:W-:-:S03]  /*d270*/  FADD.FTZ R8, R150, R21 ;  /* 0x0000001596087221 */ /* 0x000fc60000010000 */
[----:B-----5:R-:W-:Y:S01]  /*d280*/  FADD.FTZ R3, R89, R98 ;  /* 0x0000006259037221 */ /* 0x020fe20000010000 */
[----:B------:R-:W-:Y:S02]  /*d290*/  FADD.FTZ R21, R101, R8 ;  /* 0x0000000865157221 */ /* 0x000fe40000010000 */
[----:B------:R-:W2:Y:S01]  /*d2a0*/  MUFU.EX2 R102, R139 ;  /* 0x0000008b00667308 */ /* 0x000ea20000000800 */
[----:B0-----:R-:W-:Y:S01]  /*d2b0*/  FADD.FTZ R3, R96, R3 ;  /* 0x0000000360037221 */ /* 0x001fe20000010000 */
[----:B------:R-:W-:-:S04]  /*d2c0*/  FADD.FTZ R8, R144, R21 ;  /* 0x0000001590087221 */ /* 0x000fc80000010000 */
[----:B------:R-:W-:Y:S02]  /*d2d0*/  FADD.FTZ R21, R115, R8 ;  /* 0x0000000873157221 */ /* 0x000fe40000010000 */
[----:B------:R-:W0:Y:S01]  /*d2e0*/  MUFU.EX2 R95, R95 ;  /* 0x0000005f005f7308 */ /* 0x000e220000000800 */
[----:B-1----:R-:W-:Y:S01]  /*d2f0*/  FADD.FTZ R3, R10, R3 ;  /* 0x000000030a037221 */ /* 0x002fe20000010000 */
[----:B------:R-:W-:-:S03]  /*d300*/  FADD.FTZ R8, R146, R21 ;  /* 0x0000001592087221 */ /* 0x000fc60000010000 */
[----:B------:R-:W-:-:S03]  /*d310*/  FADD.FTZ R3, R100, R3 ;  /* 0x0000000364037221 */ /* 0x000fc60000010000 */
        /* <DEDUP_REMOVED lines=42> */
.L_x_1041:
[----:B------:R-:W-:Y:S01]  /*d5c0*/  UIADD3 UR10, UR10, 0x2a860, URZ ;  /* 0x0002a8600a0a7890 */ /* 0x000fe2000fffe03f */
[C---:B------:R-:W-:Y:S01]  /*d5d0*/  ISETP.GT.AND P1, PT, R12.reuse, R23, PT ;  /* 0x000000170c00720c */ /* 0x040fe20003f24270 */
[----:B------:R-:W-:Y:S01]  /*d5e0*/  UMOV UR7, UR39 ;  /* 0x0000002700077c82 */ /* 0x000fe20008000000 */
[----:B------:R-:W-:Y:S01]  /*d5f0*/  UMOV UR4, UR38 ;  /* 0x0000002600047c82 */ /* 0x000fe20008000000 */
[----:B------:R-:W-:Y:S01]  /*d600*/  UPRMT UR10, UR60, 0x654, UR10 ;  /* 0x000006543c0a7896 */ /* 0x000fe2000800000a */
[----:B------:R-:W-:Y:S01]  /*d610*/  F2FP.BF16.F32.PACK_AB R154, R149, R154 ;  /* 0x0000009a959a723e */ /* 0x000fe200000010ff */
[----:B------:R-:W-:Y:S01]  /*d620*/  VIADD R12, R12, 0xffffffff ;  /* 0xffffffff0c0c7836 */ /* 0x000fe20000000000 */
[----:B------:R-:W-:Y:S02]  /*d630*/  F2FP.BF16.F32.PACK_AB R148, R143, R148 ;  /* 0x000000948f94723e */ /* 0x000fe400000010ff */
[----:B------:R-:W-:Y:S01]  /*d640*/  F2FP.BF16.F32.PACK_AB R151, R100, R10 ;  /* 0x0000000a6497723e */ /* 0x000fe200000010ff */
[----:B------:R-:W-:Y:S01]  /*d650*/  IMAD.MOV.U32 R10, RZ, RZ, R15 ;  /* 0x000000ffff0a7224 */ /* 0x000fe200078e000f */
[----:B------:R-:W-:Y:S01]  /*d660*/  F2FP.BF16.F32.PACK_AB R138, R9, R138 ;  /* 0x0000008a098a723e */ /* 0x000fe200000010ff */
[----:B------:R-:W-:Y:S01]  /*d670*/  IMAD.MOV.U32 R9, RZ, RZ, R13 ;  /* 0x000000ffff097224 */ /* 0x000fe200078e000d */
[----:B------:R-:W-:Y:S01]  /*d680*/  SYNCS.ARRIVE.TRANS64.RED.A1T0 RZ, [UR10], RZ ;  /* 0x000000ffffff79a7 */ /* 0x000fe2000810040a */
        /* <DEDUP_REMOVED lines=20> */
[----:B------:R-:W-:Y:S06]  /*d7d0*/  @P1 BRA `(.L_x_1042) ;  /* 0xffffffcc00281947 */ /* 0x000fec000383ffff */
.L_x_1023:
        /* <DEDUP_REMOVED lines=67> */
.L_x_1043:
[----:B------:R-:W-:Y:S01]  /*dc10*/  ULEA UR5, UR38, UR40, 0x3 ;  /* 0x0000002826057291 */ /* 0x000fe2000f8e183f */
[----:B------:R-:W-:-:S05]  /*dc20*/  IMAD.U32 R0, RZ, RZ, UR39 ;  /* 0x00000027ff007e24 */ /* 0x000fca000f8e00ff */
[----:B------:R-:W-:-:S04]  /*dc30*/  SHF.L.U32 R0, R0, 0x1f, RZ ;  /* 0x0000001f00007819 */ /* 0x000fc800000006ff */
[----:B------:R0:W1:Y:S01]  /*dc40*/  SYNCS.PHASECHK.TRANS64.TRYWAIT P1, [UR5+0x2a850], R0 ;  /* 0x02a85000ff0075a7 */ /* 0x0000620008020145 */
[----:B------:R-:W-:Y:S05]  /*dc50*/  @!P0 BRA `(.L_x_1044) ;  /* 0x0000000000048947 */ /* 0x000fea0003800000 */
[----:B------:R-:W-:Y:S01]  /*dc60*/  BPT.TRAP 0x1 ;  /* 0x000000040000795c */ /* 0x000fe20000300000 */
.L_x_1044:
[----:B-1----:R-:W-:Y:S05]  /*dc70*/  @P1 BRA `(.L_x_1045) ;  /* 0x0000000000081947 */ /* 0x002fea0003800000 */
[----:B------:R-:W1:Y:S02]  /*dc80*/  SYNCS.PHASECHK.TRANS64.TRYWAIT P1, [UR5+0x2a850], R0 ;  /* 0x02a85000ff0075a7 */ /* 0x000e640008020145 */
[----:B-1----:R-:W-:Y:S05]  /*dc90*/  @!P1 BRA `(.L_x_1046) ;  /* 0x0000006c00089947 */ /* 0x002fea0003800000 */
.L_x_1045:
[----:B------:R-:W-:Y:S01]  /*dca0*/  UIADD3 UR40, UR40, 0x400, URZ ;  /* 0x0000040028287890 */ /* 0x000fe2000fffe03f */
[----:B------:R-:W-:Y:S01]  /*dcb0*/  WARPGROUP.ARRIVE ;  /* 0x00000000000079c5 */ /* 0x000fe20000000000 */
[----:B------:R-:W-:Y:S01]  /*dcc0*/  UMOV UR7, 0x40000040 ;  /* 0x4000004000077882 */ /* 0x000fe20000000000 */
[----:B-1----:R-:W1:Y:S01]  /*dcd0*/  SHFL.BFLY PT, R5, R8, 0x2, 0x1f ;  /* 0x0c401f0008057f89 */ /* 0x002e6200000e0000 */
[----:B------:R-:W-:Y:S01]  /*dce0*/  USHF.R.U32.HI UR40, URZ, 0x4, UR40 ;  /* 0x000000043f287899 */ /* 0x000fe20008011628 */
[----:B------:R-:W-:Y:S02]  /*dcf0*/  IMAD.MOV.U32 R4, RZ, RZ, RZ ;  /* 0x000000ffff047224 */ /* 0x000fe400078e00ff */
[----:B0-----:R-:W0:Y:S01]  /*dd00*/  SHFL.BFLY PT, R0, R3, 0x2, 0x1f ;  /* 0x0c401f0003007f89 */ /* 0x001e2200000e0000 */
[----:B------:R-:W-:Y:S01]  /*dd10*/  ULOP3.LUT UR40, UR40, 0x3fff, URZ, 0xc0, !UPT ;  /* 0x00003fff28287892 */ /* 0x000fe2000f8ec03f */
[----:B------:R-:W-:-:S03]  /*dd20*/  IMAD.MOV.U32 R88, RZ, RZ, -0x800000 ;  /* 0xff800000ff587424 */ /* 0x000fc600078e00ff */
[----:B------:R-:W-:-:S04]  /*dd30*/  ULOP3.LUT UR4, UR40, 0x3000000, URZ, 0xfc, !UPT ;  /* 0x0300000028047892 */ /* 0x000fc8000f8efc3f */
[----:B------:R-:W-:-:S07]  /*dd40*/  UIMAD UR4, UR38, 0x600, UR4 ;  /* 0x00000600260478a4 */ /* 0x000fce000f8e0204 */
[----:B------:R-:W-:Y:S02]  /*dd50*/  UMOV UR6, UR4 ;  /* 0x0000000400067c82 */ /* 0x000fe40008000000 */
[----:B------:R-:W-:Y:S01]  /*dd60*/  HGMMA.64x128x16.F32.BF16 R24, R156, gdesc[UR4].tnspB, R24, gsb0 ;  /* 0x41e000049c187df0 */ /* 0x000fe20008001818 */
[----:B------:R-:W-:Y:S01]  /*dd70*/  UIADD3 UR6, UR4, 0x80, URZ ;  /* 0x0000008004067890 */ /* 0x000fe2000fffe03f */
[----:B-1----:R-:W-:Y:S01]  /*dd80*/  FADD.FTZ R5, R5, R8 ;  /* 0x0000000805057221 */ /* 0x002fe20000010000 */
[----:B------:R-:W-:Y:S01]  /*dd90*/  UMOV UR7, 0x40000040 ;  /* 0x4000004000077882 */ /* 0x000fe20000000000 */
[----:B------:R-:W-:Y:S02]  /*dda0*/  IMAD.MOV.U32 R8, RZ, RZ, RZ ;  /* 0x000000ffff087224 */ /* 0x000fe400078e00ff */
[----:B0-----:R-:W-:Y:S02]  /*ddb0*/  FADD.FTZ R2, R0, R3 ;  /* 0x0000000300027221 */ /* 0x001fe40000010000 */
[----:B------:R-:W0:Y:S04]  /*ddc0*/  SHFL.BFLY PT, R0, R5, 0x1, 0x1f ;  /* 0x0c201f0005007f89 */ /* 0x000e2800000e0000 */
[----:B------:R-:W1:Y:S01]  /*ddd0*/  SHFL.BFLY PT, R7, R2, 0x1, 0x1f ;  /* 0x0c201f0002077f89 */ /* 0x000e6200000e0000 */
[----:B0-----:R-:W-:Y:S01]  /*dde0*/  FADD.FTZ R9, R5, R0 ;  /* 0x0000000005097221 */ /* 0x001fe20000010000 */
[----:B------:R-:W-:-:S02]  /*ddf0*/  IMAD.MOV.U32 R0, RZ, RZ, -0x800000 ;  /* 0xff800000ff007424 */ /* 0x000fc400078e00ff */
        /* <DEDUP_REMOVED lines=40> */
.L_x_1047:
        /* <DEDUP_REMOVED lines=8> */
[-C--:B------:R-:W-:Y:S01]  /*e100*/  FMUL.FTZ R110, R26, R8.reuse ;  /* 0x000000081a6e7220 */ /* 0x080fe20000410000 */
[-C--:B------:R-:W-:Y:S01]  /*e110*/  FMUL.FTZ R98, R50, R8.reuse ;  /* 0x0000000832627220 */ /* 0x080fe20000410000 */
[-C--:B------:R-:W-:Y:S01]  /*e120*/  FMUL.FTZ R99, R51, R8.reuse ;  /* 0x0000000833637220 */ /* 0x080fe20000410000 */
[----:B------:R-:W-:Y:S01]  /*e130*/  FMUL.FTZ R97, R54, R8 ;  /* 0x0000000836617220 */ /* 0x000fe20000410000 */
        /* <DEDUP_REMOVED lines=62> */
.L_x_969:
[----:B------:R-:W0:Y:S01]  /*e520*/  S2R R2, SR_CgaCtaId ;  /* 0x0000000000027919 */ /* 0x000e220000008800 */
[----:B------:R-:W-:Y:S01]  /*e530*/  MOV R23, 0x400 ;  /* 0x0000040000177802 */ /* 0x000fe20000000f00 */
[----:B------:R-:W-:Y:S01]  /*e540*/  BSSY B0, `(.L_x_1048) ;  /* 0x00001bc000007945 */ /* 0x000fe20003800000 */
[----:B------:R-:W-:Y:S02]  /*e550*/  BAR.SYNC.DEFER_BLOCKING 0x5, 0x180 ;  /* 0x0146000000007b1d */ /* 0x000fe40000010000 */
[----:B0-----:R-:W-:-:S05]  /*e560*/  LEA R23, R2, R23, 0x18 ;  /* 0x0000001702177211 */ /* 0x001fca00078ec0ff */
[----:B------:R0:W1:Y:S01]  /*e570*/  LDS R16, [R23+0x2a8d0] ;  /* 0x02a8d00017107984 */ /* 0x0000620000000800 */
[----:B------:R-:W-:Y:S06]  /*e580*/  BAR.ARV 0x4, 0x180 ;  /* 0x0106000000007b1d */ /* 0x000fec0000002000 */
[----:B------:R-:W-:Y:S05]  /*e590*/  @P0 BRA `(.L_x_1049) ;  /* 0x0000001000980947 */ /* 0x000fea0003800000 */
[----:B------:R-:W2:Y:S01]  /*e5a0*/  S2R R2, SR_SWINHI ;  /* 0x0000000000027919 */ /* 0x000ea20000002f00 */
[----:B------:R-:W3:Y:S01]  /*e5b0*/  LDC R57, c[0x0][0xbe8] ;  /* 0x0002fa00ff397b82 */ /* 0x000ee20000000800 */
[----:B------:R-:W-:Y:S01]  /*e5c0*/  SHF.R.S32.HI R58, RZ, 0x1f, R164 ;  /* 0x0000001fff3a7819 */ /* 0x000fe200000114a4 */
[----:B------:R-:W-:Y:S01]  /*e5d0*/  ULDC.64 UR4, c[0x0][0xb90] ;  /* 0x0002e40000047ab9 */ /* 0x000fe20000000a00 */
[----:B------:R-:W-:Y:S01]  /*e5e0*/  F2FP.BF16.F32.PACK_AB R7, R7, R26 ;  /* 0x0000001a0707723e */ /* 0x000fe200000010ff */
[----:B------:R-:W-:Y:S01]  /*e5f0*/  IMAD.WIDE.U32 R12, R164, UR4, RZ ;  /* 0x00000004a40c7c25 */ /* 0x000fe2000f8e00ff */
[----:B------:R-:W-:Y:S01]  /*e600*/  F2FP.BF16.F32.PACK_AB R6, R29, R6 ;  /* 0x000000061d06723e */ /* 0x000fe200000010ff */
[----:B------:R-:W-:Y:S01]  /*e610*/  ULDC UR6, c[0x0][0xa88] ;  /* 0x0002a20000067ab9 */ /* 0x000fe20000000800 */
[----:B------:R-:W-:Y:S01]  /*e620*/  SHF.R.S32.HI R112, RZ, 0x1f, R162 ;  /* 0x0000001fff707819 */ /* 0x000fe200000114a2 */
[----:B------:R-:W-:Y:S01]  /*e630*/  IMAD R9, R58, UR4, RZ ;  /* 0x000000043a097c24 */ /* 0x000fe2000f8e02ff */
[----:B------:R-:W-:-:S02]  /*e640*/  F2FP.BF16.F32.PACK_AB R80, R81, R80 ;  /* 0x000000505150723e */ /* 0x000fc400000010ff */
[----:B------:R-:W-:Y:S01]  /*e650*/  F2FP.BF16.F32.PACK_AB R48, R41, R48 ;  /* 0x000000302930723e */ /* 0x000fe200000010ff */
[----:B------:R-:W-:Y:S01]  /*e660*/  IMAD R11, R164, UR5, R9 ;  /* 0x00000005a40b7c24 */ /* 0x000fe2000f8e0209 */
[----:B------:R-:W-:Y:S01]  /*e670*/  ULDC.64 UR4, c[0x0][0xb98] ;  /* 0x0002e60000047ab9 */ /* 0x000fe20000000a00 */
[----:B------:R-:W-:Y:S01]  /*e680*/  IMAD R9, R165, 0x40, R160 ;  /* 0x00000040a5097824 */ /* 0x000fe200078e02a0 */
[----:B------:R-:W-:Y:S01]  /*e690*/  F2FP.BF16.F32.PACK_AB R51, R54, R51 ;  /* 0x000000333633723e */ /* 0x000fe200000010ff */
[----:B------:R-:W-:Y:S01]  /*e6a0*/  IMAD.IADD R13, R13, 0x1, R11 ;  /* 0x000000010d0d7824 */ /* 0x000fe200078e020b */
[----:B------:R-:W-:Y:S02]  /*e6b0*/  F2FP.BF16.F32.PACK_AB R81, R83, R82 ;  /* 0x000000525351723e */ /* 0x000fe400000010ff */
[----:B------:R-:W-:Y:S01]  /*e6c0*/  F2FP.BF16.F32.PACK_AB R82, R85, R84 ;  /* 0x000000545552723e */ /* 0x000fe200000010ff */
[----:B------:R-:W-:Y:S01]  /*e6d0*/  IMAD.WIDE.U32 R12, R162, UR4, R12 ;  /* 0x00000004a20c7c25 */ /* 0x000fe2000f8e000c */
[----:B------:R-:W-:-:S02]  /*e6e0*/  F2FP.BF16.F32.PACK_AB R83, R87, R86 ;  /* 0x000000565753723e */ /* 0x000fc400000010ff */
[----:B------:R-:W-:Y:S02]  /*e6f0*/  MOV R34, R23 ;  /* 0x0000001700227202 */ /* 0x000fe40000000f00 */
[----:B--2---:R-:W-:-:S03]  /*e700*/  MOV R35, R2 ;  /* 0x0000000200237202 */ /* 0x004fc60000000f00 */
[----:B------:R-:W-:-:S04]  /*e710*/  IMAD.WIDE R4, R171, 0x2, R34 ;  /* 0x00000002ab047825 */ /* 0x000fc800078e0222 */
[----:B------:R-:W-:Y:S01]  /*e720*/  IMAD.WIDE R34, R9, 0x2, R34 ;  /* 0x0000000209227825 */ /* 0x000fe200078e0222 */
[C---:B------:R-:W-:Y:S02]  /*e730*/  IADD3 R33, P2, R4.reuse, 0x4020, RZ ;  /* 0x0000402004217810 */ /* 0x040fe40007f5e0ff */
[C---:B------:R-:W-:Y:S02]  /*e740*/  IADD3 R21, P6, R4.reuse, 0x20, RZ ;  /* 0x0000002004157810 */ /* 0x040fe40007fde0ff */
[----:B------:R-:W-:Y:S01]  /*e750*/  LOP3.LUT R10, R33, 0x380, RZ, 0xc0, !PT ;  /* 0x00000380210a7812 */ /* 0x000fe200078ec0ff */
[--C-:B------:R-:W-:Y:S01]  /*e760*/  IMAD.X R39, RZ, RZ, R5.reuse, P2 ;  /* 0x000000ffff277224 */ /* 0x100fe200010e0605 */
[----:B------:R-:W-:Y:S01]  /*e770*/  IADD3 R73, P1, R4, 0x4040, RZ ;  /* 0x0000404004497810 */ /* 0x000fe20007f3e0ff */
[--C-:B------:R-:W-:Y:S01]  /*e780*/  IMAD.X R15, RZ, RZ, R5.reuse, P6 ;  /* 0x000000ffff0f7224 */ /* 0x100fe200030e0605 */
[----:B------:R-:W-:Y:S02]  /*e790*/  SHF.R.U64 R10, R10, 0x3, RZ ;  /* 0x000000030a0a7819 */ /* 0x000fe400000012ff */
[----:B------:R-:W-:Y:S01]  /*e7a0*/  IADD3 R31, P3, R4, 0x4000, RZ ;  /* 0x00004000041f7810 */ /* 0x000fe20007f7e0ff */
[----:B------:R-:W-:Y:S01]  /*e7b0*/  IMAD.X R43, RZ, RZ, R5, P1 ;  /* 0x000000ffff2b7224 */ /* 0x000fe200008e0605 */
[----:B------:R-:W-:-:S02]  /*e7c0*/  LOP3.LUT R38, R10, R33, RZ, 0x3c, !PT ;  /* 0x000000210a267212 */ /* 0x000fc400078e3cff */
[----:B------:R-:W-:Y:S01]  /*e7d0*/  IADD3 R33, P6, R34, 0x1000, RZ ;  /* 0x0000100022217810 */ /* 0x000fe20007fde0ff */
[--C-:B------:R-:W-:Y:S01]  /*e7e0*/  IMAD.X R37, RZ, RZ, R5.reuse, P3 ;  /* 0x000000ffff257224 */ /* 0x100fe200018e0605 */
[----:B---3--:R-:W-:Y:S02]  /*e7f0*/  ISETP.NE.AND P1, PT, R57, 0x1, PT ;  /* 0x000000013900780c */ /* 0x008fe40003f25270 */
[----:B------:R-:W-:Y:S02]  /*e800*/  LOP3.LUT R32, R33, 0x380, RZ, 0xc0, !PT ;  /* 0x0000038021207812 */ /* 0x000fe400078ec0ff */
[----:B------:R-:W-:Y:S02]  /*e810*/  IADD3 R55, P4, R4, 0x60, RZ ;  /* 0x0000006004377810 */ /* 0x000fe40007f9e0ff */
[----:B------:R-:W-:Y:S02]  /*e820*/  LOP3.LUT R14, R73, 0x380, RZ, 0xc0, !PT ;  /* 0x00000380490e7812 */ /* 0x000fe400078ec0ff */
[----:B------:R-:W-:Y:S01]  /*e830*/  SHF.R.U64 R32, R32, 0x3, RZ ;  /* 0x0000000320207819 */ /* 0x000fe200000012ff */
[----:B------:R-:W-:Y:S01]  /*e840*/  IMAD.X R11, RZ, RZ, R5, P4 ;  /* 0x000000ffff0b7224 */ /* 0x000fe200020e0605 */
[----:B------:R-:W-:-:S02]  /*e850*/  LOP3.LUT R8, R31, 0x380, RZ, 0xc0, !PT ;  /* 0x000003801f087812 */ /* 0x000fc400078ec0ff */
[----:B------:R-:W-:Y:S01]  /*e860*/  SHF.R.U64 R14, R14, 0x3, RZ ;  /* 0x000000030e0e7819 */ /* 0x000fe200000012ff */
[----:B------:R-:W2:Y:S01]  /*e870*/  @P1 LDC R79, c[0x0][0xbf0] ;  /* 0x0002fc00ff4f1b82 */ /* 0x000ea20000000800 */
[----:B------:R-:W-:Y:S02]  /*e880*/  LOP3.LUT R32, R32, R33, RZ, 0x3c, !PT ;  /* 0x0000002120207212 */ /* 0x000fe400078e3cff */
[----:B------:R-:W-:Y:S02]  /*e890*/  SHF.R.U64 R8, R8, 0x3, RZ ;  /* 0x0000000308087819 */ /* 0x000fe400000012ff */
[----:B------:R-:W-:Y:S02]  /*e8a0*/  IADD3 R33, P4, R34, 0x3000, RZ ;  /* 0x0000300022217810 */ /* 0x000fe40007f9e0ff */
[----:B------:R-:W-:Y:S02]  /*e8b0*/  LOP3.LUT R42, R14, R73, RZ, 0x3c, !PT ;  /* 0x000000490e2a7212 */ /* 0x000fe400078e3cff */
[----:B------:R-:W-:Y:S01]  /*e8c0*/  LOP3.LUT R36, R8, R31, RZ, 0x3c, !PT ;  /* 0x0000001f08247212 */ /* 0x000fe200078e3cff */
[----:B------:R-:W3:Y:S01]  /*e8d0*/  @P1 LDC R73, c[0x0][0xbec] ;  /* 0x0002fb00ff491b82 */ /* 0x000ee20000000800 */
[----:B------:R-:W-:Y:S01]  /*e8e0*/  LOP3.LUT R28, R33, 0x380, RZ, 0xc0, !PT ;  /* 0x00000380211c7812 */ /* 0x000fe200078ec0ff */
[----:B------:R-:W-:Y:S01]  /*e8f0*/  IMAD.X R29, RZ, RZ, R35, P4 ;  /* 0x000000ffff1d7224 */ /* 0x000fe200020e0623 */
[----:B------:R-:W-:-:S02]  /*e900*/  IADD3 R47, P0, R4, 0x4060, RZ ;  /* 0x00004060042f7810 */ /* 0x000fc40007f1e0ff */
[----:B------:R-:W-:Y:S02]  /*e910*/  LOP3.LUT R8, R55, 0x380, RZ, 0xc0, !PT ;  /* 0x0000038037087812 */ /* 0x000fe400078ec0ff */
[----:B------:R-:W-:Y:S02]  /*e920*/  SHF.R.U64 R28, R28, 0x3, RZ ;  /* 0x000000031c1c7819 */ /* 0x000fe400000012ff */
[----:B------:R-:W-:Y:S02]  /*e930*/  LOP3.LUT R46, R47, 0x380, RZ, 0xc0, !PT ;  /* 0x000003802f2e7812 */ /* 0x000fe400078ec0ff */
[----:B------:R-:W-:Y:S02]  /*e940*/  LOP3.LUT R9, R4, 0x380, RZ, 0xc0, !PT ;  /* 0x0000038004097812 */ /* 0x000fe400078ec0ff */
[----:B------:R-:W-:Y:S02]  /*e950*/  SHF.R.U64 R8, R8, 0x3, RZ ;  /* 0x0000000308087819 */ /* 0x000fe400000012ff */
[----:B------:R-:W-:Y:S01]  /*e960*/  LOP3.LUT R28, R28, R33, RZ, 0x3c, !PT ;  /* 0x000000211c1c7212 */ /* 0x000fe200078e3cff */
[----:B------:R-:W-:Y:S01]  /*e970*/  IMAD.X R33, RZ, RZ, R35, P6 ;  /* 0x000000ffff217224 */ /* 0x000fe200030e0623 */
[----:B------:R-:W-:-:S02]  /*e980*/  SHF.R.U64 R46, R46, 0x3, RZ ;  /* 0x000000032e2e7819 */ /* 0x000fc400000012ff */
[----:B------:R-:W-:Y:S02]  /*e990*/  SHF.R.U64 R9, R9, 0x3, RZ ;  /* 0x0000000309097819 */ /* 0x000fe400000012ff */
[----:B------:R-:W-:Y:S02]  /*e9a0*/  LOP3.LUT R10, R8, R55, RZ, 0x3c, !PT ;  /* 0x00000037080a7212 */ /* 0x000fe400078e3cff */
[----:B------:R-:W-:Y:S02]  /*e9b0*/  IADD3 R55, P6, R34, 0x7000, RZ ;  /* 0x0000700022377810 */ /* 0x000fe40007fde0ff */
[----:B------:R-:W-:Y:S02]  /*e9c0*/  IADD3 R25, P5, R4, 0x40, RZ ;  /* 0x0000004004197810 */ /* 0x000fe40007fbe0ff */
[----:B------:R-:W-:Y:S01]  /*e9d0*/  LOP3.LUT R46, R46, R47, RZ, 0x3c, !PT ;  /* 0x0000002f2e2e7212 */ /* 0x000fe200078e3cff */
[--C-:B------:R-:W-:Y:S01]  /*e9e0*/  IMAD.X R47, RZ, RZ, R5.reuse, P0 ;  /* 0x000000ffff2f7224 */ /* 0x100fe200000e0605 */
[----:B------:R-:W-:Y:S01]  /*e9f0*/  LOP3.LUT R4, R9, R4, RZ, 0x3c, !PT ;  /* 0x0000000409047212 */ /* 0x000fe200078e3cff */
[----:B------:R-:W-:Y:S01]  /*ea00*/  IMAD.X R9, RZ, RZ, R5, P5 ;  /* 0x000000ffff097224 */ /* 0x000fe200028e0605 */
[----:B------:R-:W-:-:S02]  /*ea10*/  LOP3.LUT R26, R55, 0x380, RZ, 0xc0, !PT ;  /* 0x00000380371a7812 */ /* 0x000fc400078ec0ff */
[----:B------:R-:W-:Y:S02]  /*ea20*/  MOV R72, R4 ;  /* 0x0000000400487202 */ /* 0x000fe40000000f00 */
[----:B------:R-:W-:Y:S02]  /*ea30*/  F2FP.BF16.F32.PACK_AB R4, R96, R3 ;  /* 0x000000036004723e */ /* 0x000fe400000010ff */
[----:B------:R-:W-:Y:S02]  /*ea40*/  SHF.R.U64 R26, R26, 0x3, RZ ;  /* 0x000000031a1a7819 */ /* 0x000fe400000012ff */
[----:B------:R-:W-:Y:S01]  /*ea50*/  MOV R96, R46 ;  /* 0x0000002e00607202 */ /* 0x000fe20000000f00 */
[----:B------:R-:W-:Y:S01]  /*ea60*/  IMAD.IADD R46, R22, 0x1, R17 ;  /* 0x00000001162e7824 */ /* 0x000fe200078e0211 */
[----:B------:R-:W-:Y:S02]  /*ea70*/  LOP3.LUT R2, R21, 0x380, RZ, 0xc0, !PT ;  /* 0x0000038015027812 */ /* 0x000fe400078ec0ff */
[----:B------:R-:W-:-:S02]  /*ea80*/  LOP3.LUT R26, R26, R55, RZ, 0x3c, !PT ;  /* 0x000000371a1a7212 */ /* 0x000fc400078e3cff */
[----:B------:R-:W-:Y:S01]  /*ea90*/  MOV R55, R38 ;  /* 0x0000002600377202 */ /* 0x000fe20000000f00 */
[----:B---3--:R-:W-:Y:S01]  /*eaa0*/  @P1 IMAD.HI.U32 R38, R46, R73, RZ ;  /* 0x000000492e261227 */ /* 0x008fe200078e00ff */
[----:B------:R-:W-:Y:S02]  /*eab0*/  SHF.R.U64 R2, R2, 0x3, RZ ;  /* 0x0000000302027819 */ /* 0x000fe400000012ff */
[----:B------:R-:W-:Y:S01]  /*eac0*/  IADD3 R31, P5, R34, 0x2000, RZ ;  /* 0x00002000221f7810 */ /* 0x000fe20007fbe0ff */
[----:B------:R-:W-:Y:S01]  /*ead0*/  IMAD.MOV.U32 R39, RZ, RZ, R46 ;  /* 0x000000ffff277224 */ /* 0x000fe200078e002e */
[----:B------:R-:W-:Y:S01]  /*eae0*/  F2FP.BF16.F32.PACK_AB R5, R27, R110 ;  /* 0x0000006e1b05723e */ /* 0x000fe200000010ff */
[----:B------:R-:W-:Y:S01]  /*eaf0*/  BAR.SYNC.DEFER_BLOCKING 0x1, 0x100 ;  /* 0x0044000000007b1d */ /* 0x000fe20000010000 */
[----:B--2---:R-:W-:Y:S01]  /*eb00*/  @P1 SHF.R.U32.HI R39, RZ, R79, R38 ;  /* 0x0000004fff271219 */ /* 0x004fe20000011626 */
[----:B------:R-:W-:Y:S01]  /*eb10*/  IMAD.IADD R38, R170, 0x1, R17 ;  /* 0x00000001aa267824 */ /* 0x000fe200078e0211 */
[----:B------:R-:W-:Y:S01]  /*eb20*/  LOP3.LUT R14, R2, R21, RZ, 0x3c, !PT ;  /* 0x00000015020e7212 */ /* 0x000fe200078e3cff */
[----:B------:R-:W-:Y:S01]  /*eb30*/  IMAD.X R27, RZ, RZ, R35, P6 ;  /* 0x000000ffff1b7224 */ /* 0x000fe200030e0623 */
[----:B------:R-:W-:-:S02]  /*eb40*/  LOP3.LUT R2, R25, 0x380, RZ, 0xc0, !PT ;  /* 0x0000038019027812 */ /* 0x000fc400078ec0ff */
[----:B------:R-:W-:Y:S02]  /*eb50*/  LOP3.LUT R30, R31, 0x380, RZ, 0xc0, !PT ;  /* 0x000003801f1e7812 */ /* 0x000fe400078ec0ff */
[----:B------:R-:W-:Y:S02]  /*eb60*/  LOP3.LUT R3, R34, 0x380, RZ, 0xc0, !PT ;  /* 0x0000038022037812 */ /* 0x000fe400078ec0ff */
[----:B------:R-:W-:Y:S02]  /*eb70*/  SHF.R.U64 R2, R2, 0x3, RZ ;  /* 0x0000000302027819 */ /* 0x000fe400000012ff */
[----:B------:R-:W-:Y:S02]  /*eb80*/  SHF.R.U64 R30, R30, 0x3, RZ ;  /* 0x000000031e1e7819 */ /* 0x000fe400000012ff */
[----:B------:R-:W-:Y:S02]  /*eb90*/  IADD3 R21, P0, R34, 0x6000, RZ ;  /* 0x0000600022157810 */ /* 0x000fe40007f1e0ff */
[----:B------:R-:W-:-:S02]  /*eba0*/  SHF.R.U64 R3, R3, 0x3, RZ ;  /* 0x0000000303037819 */ /* 0x000fc400000012ff */
[----:B------:R-:W-:Y:S02]  /*ebb0*/  MOV R111, R10 ;  /* 0x0000000a006f7202 */ /* 0x000fe40000000f00 */
[----:B------:R-:W-:Y:S02]  /*ebc0*/  LOP3.LUT R8, R2, R25, RZ, 0x3c, !PT ;  /* 0x0000001902087212 */ /* 0x000fe400078e3cff */
[----:B------:R-:W-:Y:S01]  /*ebd0*/  LOP3.LUT R30, R30, R31, RZ, 0x3c, !PT ;  /* 0x0000001f1e1e7212 */ /* 0x000fe200078e3cff */
[----:B------:R2:W-:Y:S01]  /*ebe0*/  STSM.16.M88.4 [R72], R4 ;  /* 0x0000000448007844 */ /* 0x0005e20000000200 */
[C---:B------:R-:W-:Y:S02]  /*ebf0*/  IADD3 R31, P3, R34.reuse, 0x4000, RZ ;  /* 0x00004000221f7810 */ /* 0x040fe40007f7e0ff */
[----:B------:R-:W-:Y:S02]  /*ec00*/  IADD3 R25, P2, R34, 0x5000, RZ ;  /* 0x0000500022197810 */ /* 0x000fe40007f5e0ff */
[----:B------:R-:W-:Y:S01]  /*ec10*/  LOP3.LUT R34, R3, R34, RZ, 0x3c, !PT ;  /* 0x0000002203227212 */ /* 0x000fe200078e3cff */
[----:B------:R-:W-:Y:S01]  /*ec20*/  IMAD.X R3, RZ, RZ, R35, P0 ;  /* 0x000000ffff037224 */ /* 0x000fe200000e0623 */
[----:B------:R-:W-:-:S02]  /*ec30*/  IADD3 R12, P0, R39, R12, RZ ;  /* 0x0000000c270c7210 */ /* 0x000fc40007f1e0ff */
[----:B------:R-:W-:Y:S02]  /*ec40*/  LOP3.LUT R2, R21, 0x380, RZ, 0xc0, !PT ;  /* 0x0000038015027812 */ /* 0x000fe400078ec0ff */
[----:B------:R-:W-:Y:S02]  /*ec50*/  LOP3.LUT R24, R25, 0x380, RZ, 0xc0, !PT ;  /* 0x0000038019187812 */ /* 0x000fe400078ec0ff */
[----:B------:R-:W-:Y:S02]  /*ec60*/  MOV R15, R14 ;  /* 0x0000000e000f7202 */ /* 0x000fe40000000f00 */
[----:B------:R-:W-:Y:S01]  /*ec70*/  SHF.R.U64 R2, R2, 0x3, RZ ;  /* 0x0000000302027819 */ /* 0x000fe200000012ff */
[----:B--2---:R-:W-:Y:S01]  /*ec80*/  IMAD.MOV R6, RZ, RZ, -R39 ;  /* 0x000000ffff067224 */ /* 0x004fe200078e0a27 */
[----:B------:R-:W-:Y:S01]  /*ec90*/  F2FP.BF16.F32.PACK_AB R7, R106, R105 ;  /* 0x000000696a07723e */ /* 0x000fe200000010ff */
[----:B------:R-:W-:Y:S01]  /*eca0*/  IMAD R5, R112, UR4, RZ ;  /* 0x0000000470057c24 */ /* 0x000fe2000f8e02ff */
[----:B------:R-:W-:Y:S01]  /*ecb0*/  MOV R110, R36 ;  /* 0x00000024006e7202 */ /* 0x000fe20000000f00 */
[----:B------:R-:W-:Y:S01]  /*ecc0*/  IMAD R11, R57, R6, R46 ;  /* 0x00000006390b7224 */ /* 0x000fe200078e022e */
[----:B------:R-:W-:Y:S01]  /*ecd0*/  F2FP.BF16.F32.PACK_AB R6, R95, R92 ;  /* 0x0000005c5f06723e */ /* 0x000fe200000010ff */
[----:B------:R-:W-:Y:S01]  /*ece0*/  IMAD R4, R162, UR5, R5 ;  /* 0x00000005a2047c24 */ /* 0x000fe2000f8e0205 */
[----:B------:R-:W-:Y:S01]  /*ecf0*/  SHF.R.S32.HI R5, RZ, 0x1f, R39 ;  /* 0x0000001fff057819 */ /* 0x000fe20000011427 */
[----:B------:R-:W-:Y:S01]  /*ed00*/  ULDC.64 UR4, c[0x0][0xb88] ;  /* 0x0002e20000047ab9 */ /* 0x000fe20000000a00 */
[----:B------:R-:W-:-:S02]  /*ed10*/  SHF.R.S32.HI R10, RZ, 0x1f, R11 ;  /* 0x0000001fff0a7819 */ /* 0x000fc4000001140b */
[----:B------:R-:W-:Y:S02]  /*ed20*/  IADD3.X R13, R5, R13, R4, P0, !PT ;  /* 0x0000000d050d7210 */ /* 0x000fe400007fe404 */
[----:B------:R-:W-:Y:S01]  /*ed30*/  F2FP.BF16.F32.PACK_AB R4, R93, R94 ;  /* 0x0000005e5d04723e */ /* 0x000fe200000010ff */
[----:B------:R-:W-:Y:S01]  /*ed40*/  IMAD R10, R10, UR4, RZ ;  /* 0x000000040a0a7c24 */ /* 0x000fe2000f8e02ff */
[----:B------:R-:W-:Y:S01]  /*ed50*/  F2FP.BF16.F32.PACK_AB R5, R108, R107 ;  /* 0x0000006b6c05723e */ /* 0x000fe200000010ff */
[C---:B------:R-:W-:Y:S01]  /*ed60*/  IMAD.WIDE.U32 R12, R11.reuse, UR4, R12 ;  /* 0x000000040b0c7c25 */ /* 0x040fe2000f8e000c */
[----:B------:R-:W-:Y:S02]  /*ed70*/  MOV R14, R8 ;  /* 0x00000008000e7202 */ /* 0x000fe40000000f00 */
[----:B------:R-:W-:Y:S01]  /*ed80*/  SHF.R.U64 R24, R24, 0x3, RZ ;  /* 0x0000000318187819 */ /* 0x000fe200000012ff */
[----:B------:R-:W-:Y:S01]  /*ed90*/  IMAD R37, R11, UR5, R10 ;  /* 0x000000050b257c24 */ /* 0x000fe2000f8e020a */
[----:B------:R-:W-:Y:S01]  /*eda0*/  F2FP.BF16.F32.PACK_AB R8, R90, R89 ;  /* 0x000000595a08723e */ /* 0x000fe200000010ff */
[----:B------:R2:W-:Y:S01]  /*edb0*/  STSM.16.M88.4 [R15], R4 ;  /* 0x000000040f007844 */ /* 0x0005e20000000200 */
[----:B------:R-:W-:Y:S01]  /*edc0*/  LOP3.LUT R2, R2, R21, RZ, 0x3c, !PT ;  /* 0x0000001502027212 */ /* 0x000fe200078e3cff */
[----:B------:R-:W-:Y:S01]  /*edd0*/  ULDC.64 UR4, c[0x0][0xb50] ;  /* 0x0002d40000047ab9 */ /* 0x000fe20000000a00 */
[----:B------:R-:W-:Y:S01]  /*ede0*/  IMAD R89, R57, UR6, RZ ;  /* 0x0000000639597c24 */ /* 0x000fe2000f8e02ff */
[----:B------:R-:W-:Y:S01]  /*edf0*/  LOP3.LUT P0, RZ, R167, 0x3, RZ, 0xc0, !PT ;  /* 0x00000003a7ff7812 */ /* 0x000fe2000780c0ff */
[----:B------:R-:W-:Y:S01]  /*ee00*/  IMAD.X R21, RZ, RZ, R35, P3 ;  /* 0x000000ffff157224 */ /* 0x000fe200018e0623 */
[----:B------:R-:W-:-:S02]  /*ee10*/  F2FP.BF16.F32.PACK_AB R9, R103, R102 ;  /* 0x000000666709723e */ /* 0x000fc400000010ff */
[----:B------:R-:W-:Y:S02]  /*ee20*/  F2FP.BF16.F32.PACK_AB R10, R91, R44 ;  /* 0x0000002c5b0a723e */ /* 0x000fe400000010ff */
[----:B------:R-:W-:Y:S02]  /*ee30*/  F2FP.BF16.F32.PACK_AB R11, R104, R101 ;  /* 0x00000065680b723e */ /* 0x000fe400000010ff */
[----:B------:R-:W-:Y:S02]  /*ee40*/  LEA R36, P3, R12, UR4, 0x2 ;  /* 0x000000040c247c11 */ /* 0x000fe4000f8610ff */
[----:B------:R-:W-:Y:S01]  /*ee50*/  LOP3.LUT R24, R24, R25, RZ, 0x3c, !PT ;  /* 0x0000001918187212 */ /* 0x000fe200078e3cff */
[----:B------:R-:W-:Y:S01]  /*ee60*/  IMAD.X R25, RZ, RZ, R35, P2 ;  /* 0x000000ffff197224 */ /* 0x000fe200010e0623 */
[C---:B------:R-:W-:Y:S01]  /*ee70*/  ISETP.GE.OR P2, PT, R38.reuse, R89, P0 ;  /* 0x000000592600720c */ /* 0x040fe20000746670 */
[----:B--2---:R-:W-:Y:S01]  /*ee80*/  VIADD R4, R38, 0x8 ;  /* 0x0000000826047836 */ /* 0x004fe20000000000 */
[----:B------:R2:W-:Y:S01]  /*ee90*/  STSM.16.M88.4 [R14], R8 ;  /* 0x000000080e007844 */ /* 0x0005e20000000200 */
[----:B------:R-:W-:Y:S01]  /*eea0*/  IMAD.IADD R5, R13, 0x1, R37 ;  /* 0x000000010d057824 */ /* 0x000fe200078e0225 */
[----:B------:R-:W-:-:S02]  /*eeb0*/  F2FP.BF16.F32.PACK_AB R6, R53, R52 ;  /* 0x000000343506723e */ /* 0x000fc400000010ff */
[----:B------:R-:W-:Y:S01]  /*eec0*/  ISETP.GE.OR P0, PT, R4, R89, P0 ;  /* 0x000000590400720c */ /* 0x000fe20000706670 */
[----:B------:R-:W-:Y:S01]  /*eed0*/  SHFL.IDX PT, R72, R36, RZ, 0x1c1f ;  /* 0x001c1fff24487589 */ /* 0x000fe200000e0000 */
[----:B------:R-:W-:Y:S01]  /*eee0*/  LEA.HI.X R37, R12, UR5, R5, 0x2, P3 ;  /* 0x000000050c257c11 */ /* 0x000fe200098f1405 */
[----:B------:R-:W-:Y:S01]  /*eef0*/  ULDC.64 UR4, c[0x0][0xae8] ;  /* 0x0002ba0000047ab9 */ /* 0x000fe20000000a00 */
[----:B------:R-:W-:Y:S01]  /*ef00*/  F2FP.BF16.F32.PACK_AB R4, R49, R40 ;  /* 0x000000283104723e */ /* 0x000fe200000010ff */
[----:B------:R-:W-:Y:S01]  /*ef10*/  SHFL.IDX PT, R78, R36, 0x1, 0x1c1f ;  /* 0x003c1f00244e7f89 */ /* 0x000fe200000e0000 */
[----:B------:R-:W-:Y:S02]  /*ef20*/  F2FP.BF16.F32.PACK_AB R5, R99, R98 ;  /* 0x000000626305723e */ /* 0x000fe400000010ff */
[----:B------:R-:W-:Y:S01]  /*ef30*/  F2FP.BF16.F32.PACK_AB R7, R100, R97 ;  /* 0x000000616407723e */ /* 0x000fe200000010ff */
[----:B------:R-:W3:Y:S01]  /*ef40*/  SHFL.IDX PT, R73, R37, RZ, 0x1c1f ;  /* 0x001c1fff25497589 */ /* 0x000ee200000e0000 */
[----:B------:R-:W-:-:S02]  /*ef50*/  F2FP.BF16.F32.PACK_AB R12, R45, R56 ;  /* 0x000000382d0c723e */ /* 0x000fc400000010ff */
[----:B------:R-:W-:Y:S01]  /*ef60*/  F2FP.BF16.F32.PACK_AB R13, R59, R50 ;  /* 0x000000323b0d723e */ /* 0x000fe200000010ff */
[----:B------:R-:W-:Y:S01]  /*ef70*/  STSM.16.M88.4 [R111], R4 ;  /* 0x000000046f007844 */ /* 0x000fe20000000200 */
[----:B--2---:R-:W-:Y:S02]  /*ef80*/  F2FP.BF16.F32.PACK_AB R14, R61, R60 ;  /* 0x0000003c3d0e723e */ /* 0x004fe400000010ff */
[----:B------:R-:W-:Y:S01]  /*ef90*/  F2FP.BF16.F32.PACK_AB R15, R63, R62 ;  /* 0x0000003e3f0f723e */ /* 0x000fe200000010ff */
[----:B------:R-:W2:Y:S01]  /*efa0*/  SHFL.IDX PT, R79, R37, 0x1, 0x1c1f ;  /* 0x003c1f00254f7f89 */ /* 0x000ea200000e0000 */
[----:B------:R-:W-:Y:S02]  /*efb0*/  F2FP.BF16.F32.PACK_AB R8, R65, R64 ;  /* 0x000000404108723e */ /* 0x000fe400000010ff */
[----:B------:R-:W-:Y:S01]  /*efc0*/  F2FP.BF16.F32.PACK_AB R9, R67, R66 ;  /* 0x000000424309723e */ /* 0x000fe200000010ff */
[----:B------:R-:W-:Y:S01]  /*efd0*/  STSM.16.M88.4 [R110], R12 ;  /* 0x0000000c6e007844 */ /* 0x000fe20000000200 */
[----:B------:R-:W-:-:S02]  /*efe0*/  F2FP.BF16.F32.PACK_AB R10, R69, R68 ;  /* 0x00000044450a723e */ /* 0x000fc400000010ff */
[----:B------:R-:W-:Y:S02]  /*eff0*/  F2FP.BF16.F32.PACK_AB R11, R71, R70 ;  /* 0x00000046470b723e */ /* 0x000fe400000010ff */
[----:B------:R-:W-:Y:S02]  /*f000*/  MOV R109, R42 ;  /* 0x0000002a006d7202 */ /* 0x000fe40000000f00 */
[----:B------:R-:W-:Y:S01]  /*f010*/  F2FP.BF16.F32.PACK_AB R49, R75, R74 ;  /* 0x0000004a4b31723e */ /* 0x000fe200000010ff */
[----:B------:R-:W-:Y:S01]  /*f020*/  STSM.16.M88.4 [R55], R8 ;  /* 0x0000000837007844 */ /* 0x000fe20000000200 */
[----:B------:R-:W-:Y:S02]  /*f030*/  F2FP.BF16.F32.PACK_AB R50, R77, R76 ;  /* 0x0000004c4d32723e */ /* 0x000fe400000010ff */
[----:B------:R-:W-:-:S03]  /*f040*/  LOP3.LUT R20, R31, 0x380, RZ, 0xc0, !PT ;  /* 0x000003801f147812 */ /* 0x000fc600078ec0ff */
[----:B------:R4:W-:Y:S01]  /*f050*/  STSM.16.M88.4 [R109], R48 ;  /* 0x000000306d007844 */ /* 0x0009e20000000200 */
[----:B------:R-:W-:-:S03]  /*f060*/  SHF.R.U64 R20, R20, 0x3, RZ ;  /* 0x0000000314147819 */ /* 0x000fc600000012ff */
[----:B------:R-:W-:Y:S01]  /*f070*/  STSM.16.M88.4 [R96], R80 ;  /* 0x0000005060007844 */ /* 0x000fe20000000200 */
[----:B------:R-:W-:Y:S01]  /*f080*/  LOP3.LUT R20, R20, R31, RZ, 0x3c, !PT ;  /* 0x0000001f14147212 */ /* 0x000fe200078e3cff */
[----:B------:R-:W-:Y:S01]  /*f090*/  IMAD.X R31, RZ, RZ, R35, P5 ;  /* 0x000000ffff1f7224 */ /* 0x000fe200028e0623 */
[----:B------:R-:W-:Y:S08]  /*f0a0*/  BAR.SYNC.DEFER_BLOCKING 0x1, 0x100 ;  /* 0x0044000000007b1d */ /* 0x000ff00000010000 */
[----:B----4-:R-:W4:Y:S08]  /*f0b0*/  @P1 LDC R49, c[0x0][0xbec] ;  /* 0x0002fb00ff311b82 */ /* 0x010f300000000800 */
[----:B------:R-:W0:Y:S01]  /*f0c0*/  @P1 LDC R51, c[0x0][0xbf0] ;  /* 0x0002fc00ff331b82 */ /* 0x000e220000000800 */
[----:B---3--:R-:W-:Y:S04]  /*f0d0*/  @!P2 ST.E desc[UR36][R72.64], R88 ;  /* 0x000000584800a985 */ /* 0x008fe8000c101924 */
[----:B--2---:R2:W-:Y:S04]  /*f0e0*/  @!P0 ST.E desc[UR36][R78.64], R0 ;  /* 0x000000004e008985 */ /* 0x0045e8000c101924 */
[----:B------:R3:W5:Y:S04]  /*f0f0*/  LD.E.128 R36, desc[UR36][R30.64] ;  /* 0x000000241e247980 */ /* 0x000768000c101d00 */
[----:B------:R1:W5:Y:S01]  /*f100*/  LD.E.128 R44, desc[UR36][R34.64] ;  /* 0x00000024222c7980 */ /* 0x000362000c101d00 */
[----:B--2---:R-:W-:-:S03]  /*f110*/  IMAD R0, R163, 0x20, R165 ;  /* 0x00000020a3007824 */ /* 0x004fc600078e02a5 */
[----:B------:R2:W5:Y:S01]  /*f120*/  LD.E.128 R4, desc[UR36][R28.64] ;  /* 0x000000241c047980 */ /* 0x000562000c101d00 */
[----:B---3--:R-:W-:-:S03]  /*f130*/  IMAD.IADD R30, R17, 0x1, R0 ;  /* 0x00000001111e7824 */ /* 0x008fc600078e0200 */
[----:B------:R3:W5:Y:S01]  /*f140*/  LD.E.128 R60, desc[UR36][R20.64] ;  /* 0x00000024143c7980 */ /* 0x000762000c101d00 */
[----:B-1----:R-:W-:Y:S02]  /*f150*/  IMAD R35, R58, UR4, RZ ;  /* 0x000000043a237c24 */ /* 0x002fe4000f8e02ff */
[----:B----4-:R-:W-:Y:S01]  /*f160*/  @P1 IMAD.HI.U32 R0, R30, R49, RZ ;  /* 0x000000311e001227 */ /* 0x010fe200078e00ff */
[----:B------:R1:W5:Y:S03]  /*f170*/  LD.E.128 R52, desc[UR36][R24.64] ;  /* 0x0000002418347980 */ /* 0x000366000c101d00 */
[C---:B------:R-:W-:Y:S01]  /*f180*/  IMAD R35, R164.reuse, UR5, R35 ;  /* 0x00000005a4237c24 */ /* 0x040fe2000f8e0223 */
[----:B------:R4:W5:Y:S01]  /*f190*/  LD.E.128 R12, desc[UR36][R2.64] ;  /* 0x00000024020c7980 */ /* 0x000962000c101d00 */
[----:B--2---:R-:W-:Y:S01]  /*f1a0*/  IMAD.WIDE.U32 R28, R164, UR4, RZ ;  /* 0x00000004a41c7c25 */ /* 0x004fe2000f8e00ff */
[----:B------:R-:W-:-:S02]  /*f1b0*/  ULDC.64 UR4, c[0x0][0xaf0] ;  /* 0x0002bc0000047ab9 */ /* 0x000fc40000000a00 */
[----:B------:R-:W5:Y:S01]  /*f1c0*/  LD.E.128 R40, desc[UR36][R32.64] ;  /* 0x0000002420287980 */ /* 0x000f62000c101d00 */
[----:B---3--:R-:W-:Y:S01]  /*f1d0*/  IMAD.MOV.U32 R21, RZ, RZ, R30 ;  /* 0x000000ffff157224 */ /* 0x008fe200078e001e */
[----:B0-----:R-:W-:Y:S01]  /*f1e0*/  @P1 SHF.R.U32.HI R21, RZ, R51, R0 ;  /* 0x00000033ff151219 */ /* 0x001fe20000011600 */
[----:B-1----:R-:W-:Y:S01]  /*f1f0*/  IMAD R25, R112, UR4, RZ ;  /* 0x0000000470197c24 */ /* 0x002fe2000f8e02ff */
[----:B------:R0:W5:Y:S01]  /*f200*/  LD.E.128 R8, desc[UR36][R26.64] ;  /* 0x000000241a087980 */ /* 0x000162000c101d00 */
[----:B----4-:R-:W-:Y:S02]  /*f210*/  IMAD.IADD R3, R29, 0x1, R35 ;  /* 0x000000011d037824 */ /* 0x010fe400078e0223 */
[----:B------:R-:W-:Y:S01]  /*f220*/  IMAD.MOV.U32 R2, RZ, RZ, R28 ;  /* 0x000000ffff027224 */ /* 0x000fe200078e001c */
[--C-:B------:R-:W-:Y:S01]  /*f230*/  SHF.R.S32.HI R0, RZ, 0x1f, R21.reuse ;  /* 0x0000001fff007819 */ /* 0x100fe20000011415 */
[----:B------:R-:W-:Y:S01]  /*f240*/  IMAD.MOV R20, RZ, RZ, -R21 ;  /* 0x000000ffff147224 */ /* 0x000fe200078e0a15 */
[----:B------:R-:W-:Y:S01]  /*f250*/  @!PT LDS RZ, [RZ] ;  /* 0x00000000fffff984 */ /* 0x000fe20000000800 */
[----:B------:R-:W-:Y:S01]  /*f260*/  @!PT LDS RZ, [RZ] ;  /* 0x00000000fffff984 */ /* 0x000fe20000000800 */
[----:B------:R-:W-:Y:S01]  /*f270*/  @!PT LDS RZ, [RZ] ;  /* 0x00000000fffff984 */ /* 0x000fe20000000800 */
[----:B------:R-:W-:Y:S01]  /*f280*/  @!PT LDS RZ, [RZ] ;  /* 0x00000000fffff984 */ /* 0x000fe20000000800 */
[----:B------:R1:W-:Y:S06]  /*f290*/  MEMBAR.ALL.CTA ;  /* 0x0000000000007992 */ /* 0x0003ec0000008000 */
[----:B-1----:R-:W1:Y:S01]  /*f2a0*/  FENCE.VIEW.ASYNC.S ;  /* 0x00000000000073c6 */ /* 0x002e620000000000 */
[----:B------:R-:W-:-:S02]  /*f2b0*/  IMAD R25, R162, UR5, R25 ;  /* 0x00000005a2197c24 */ /* 0x000fc4000f8e0219 */
[----:B------:R-:W-:Y:S01]  /*f2c0*/  IMAD.WIDE.U32 R2, R162, UR4, R2 ;  /* 0x00000004a2027c25 */ /* 0x000fe2000f8e0002 */
[----:B------:R-:W-:-:S03]  /*f2d0*/  ULDC.64 UR4, c[0x0][0xae0] ;  /* 0x0002b80000047ab9 */ /* 0x000fc60000000a00 */
[----:B------:R-:W-:Y:S02]  /*f2e0*/  IMAD R0, R0, UR4, RZ ;  /* 0x0000000400007c24 */ /* 0x000fe4000f8e02ff */
[----:B------:R-:W-:Y:S02]  /*f2f0*/  IMAD R57, R57, R20, R30 ;  /* 0x0000001439397224 */ /* 0x000fe400078e021e */
[----:B------:R-:W-:Y:S02]  /*f300*/  IMAD.IADD R3, R3, 0x1, R25 ;  /* 0x0000000103037824 */ /* 0x000fe400078e0219 */
[C---:B------:R-:W-:Y:S01]  /*f310*/  IMAD R25, R21.reuse, UR5, R0 ;  /* 0x0000000515197c24 */ /* 0x040fe2000f8e0200 */
[----:B------:R-:W-:Y:S01]  /*f320*/  SHF.R.S32.HI R0, RZ, 0x1f, R57 ;  /* 0x0000001fff007819 */ /* 0x000fe20000011439 */
[----:B------:R-:W-:Y:S01]  /*f330*/  IMAD.WIDE.U32 R2, R21, UR4, R2 ;  /* 0x0000000415027c25 */ /* 0x000fe2000f8e0002 */
[----:B------:R-:W-:-:S03]  /*f340*/  ULDC.64 UR4, c[0x0][0xad8] ;  /* 0x0002b60000047ab9 */ /* 0x000fc60000000a00 */
[----:B------:R-:W-:Y:S02]  /*f350*/  IMAD.IADD R3, R3, 0x1, R25 ;  /* 0x0000000103037824 */ /* 0x000fe400078e0219 */
[----:B------:R-:W-:Y:S02]  /*f360*/  IMAD R20, R0, UR4, RZ ;  /* 0x0000000400147c24 */ /* 0x000fe4000f8e02ff */
[----:B0-----:R-:W-:Y:S02]  /*f370*/  IMAD.IADD R26, R165, 0x1, R17 ;  /* 0x00000001a51a7824 */ /* 0x001fe400078e0211 */
[C---:B------:R-:W-:Y:S02]  /*f380*/  IMAD R17, R57.reuse, UR5, R20 ;  /* 0x0000000539117c24 */ /* 0x040fe4000f8e0214 */
[----:B------:R-:W-:Y:S01]  /*f390*/  IMAD.WIDE.U32 R2, R57, UR4, R2 ;  /* 0x0000000439027c25 */ /* 0x000fe2000f8e0002 */
[----:B------:R-:W-:Y:S01]  /*f3a0*/  ISETP.GE.AND P2, PT, R26, R89, PT ;  /* 0x000000591a00720c */ /* 0x000fe20003f46270 */
[----:B------:R-:W-:-:S02]  /*f3b0*/  ULDC.64 UR4, c[0x0][0xa80] ;  /* 0x0002a00000047ab9 */ /* 0x000fc40000000a00 */
[----:B------:R-:W-:Y:S02]  /*f3c0*/  VIADD R0, R26, 0x20 ;  /* 0x000000201a007836 */ /* 0x000fe40000000000 */
[----:B------:R-:W-:Y:S01]  /*f3d0*/  IMAD.IADD R3, R3, 0x1, R17 ;  /* 0x0000000103037824 */ /* 0x000fe200078e0211 */
[----:B------:R-:W-:Y:S01]  /*f3e0*/  LEA R17, P3, R2, UR4, 0x1 ;  /* 0x0000000402117c11 */ /* 0x000fe2000f8608ff */
[----:B------:R-:W-:Y:S01]  /*f3f0*/  VIADD R23, R23, 0x2a820 ;  /* 0x0002a82017177836 */ /* 0x000fe20000000000 */
        /* <DEDUP_REMOVED lines=19> */
.L_x_1051:
[----:B------:R-:W-:Y:S05]  /*f530*/  BSYNC B1 ;  /* 0x0000000000017941 */ /* 0x000fea0003800000 */
.L_x_1050:
        /* <DEDUP_REMOVED lines=13> */
.L_x_1053:
[----:B------:R-:W-:Y:S05]  /*f610*/  BSYNC B1 ;  /* 0x0000000000017941 */ /* 0x000fea0003800000 */
.L_x_1052:
[----:B----4-:R4:W0:Y:S01]  /*f620*/  SHFL.IDX PT, R0, R24, 0x2, 0x181f ;  /* 0x00581f0018007f89 */ /* 0x01082200000e0000 */
        /* <DEDUP_REMOVED lines=8> */
[-C--:B0-----:R-:W-:Y:S02]  /*f6b0*/  @!P2 LEA.HI.X R3, R160, R0.reuse, R173, 0x1, P0 ;  /* 0x00000000a003a211 */ /* 0x081fe400000f0cad */
[----:B------:R-:W-:-:S03]  /*f6c0*/  @!P3 LEA.HI.X R21, R161, R0, R172, 0x1, P1 ;  /* 0x00000000a115b211 */ /* 0x000fc600008f0cac */
[----:B-----5:R3:W-:Y:S04]  /*f6d0*/  @!P2 ST.E.128 desc[UR36][R2.64], R36 ;  /* 0x000000240200a985 */ /* 0x0207e8000c101d24 */
[----:B------:R3:W-:Y:S02]  /*f6e0*/  @!P3 ST.E.128 desc[UR36][R20.64], R12 ;  /* 0x0000000c1400b985 */ /* 0x0007e4000c101d24 */
.L_x_1055:
[----:B------:R-:W-:Y:S05]  /*f6f0*/  BSYNC B1 ;  /* 0x0000000000017941 */ /* 0x000fea0003800000 */
.L_x_1054:
[----:B0-----:R-:W-:Y:S01]  /*f700*/  VIADD R0, R26, 0x60 ;  /* 0x000000601a007836 */ /* 0x001fe20000000000 */
[----:B--2-4-:R-:W0:Y:S04]  /*f710*/  SHFL.IDX PT, R24, R24, 0x3, 0x181f ;  /* 0x00781f0018187f89 */ /* 0x014e2800000e0000 */
[----:B------:R-:W-:Y:S01]  /*f720*/  ISETP.GE.AND P0, PT, R0, R89, PT ;  /* 0x000000590000720c */ /* 0x000fe20003f06270 */
[----:B------:R-:W2:-:S12]  /*f730*/  SHFL.IDX PT, R17, R17, 0x3, 0x181f ;  /* 0x00781f0011117f89 */ /* 0x000e9800000e0000 */
[----:B------:R-:W-:Y:S05]  /*f740*/  @P0 BRA `(.L_x_1056) ;  /* 0x00000008006c0947 */ /* 0x000fea0003800000 */
[----:B------:R-:W-:Y:S02]  /*f750*/  ULDC UR4, c[0x0][0xac8] ;  /* 0x0002b20000047ab9 */ /* 0x000fe40000000800 */
[----:B------:R-:W-:-:S13]  /*f760*/  ISETP.GE.AND P1, PT, R160, UR4, PT ;  /* 0x00000004a0007c0c */ /* 0x000fda000bf26270 */
[----:B--23--:R-:W-:-:S04]  /*f770*/  @!P1 LEA R2, P0, R160, R17, 0x1 ;  /* 0x00000011a0029211 */ /* 0x00cfc800078008ff */
[----:B0-----:R-:W-:Y:S02]  /*f780*/  @!P1 LEA.HI.X R3, R160, R24, R173, 0x1, P0 ;  /* 0x00000018a0039211 */ /* 0x001fe400000f0cad */
[----:B------:R-:W-:-:S03]  /*f790*/  ISETP.GE.AND P0, PT, R161, UR4, PT ;  /* 0x00000004a1007c0c */ /* 0x000fc6000bf06270 */
[----:B-----5:R4:W-:Y:S10]  /*f7a0*/  @!P1 ST.E.128 desc[UR36][R2.64], R4 ;  /* 0x0000000402009985 */ /* 0x0209f4000c101d24 */
[----:B------:R-:W-:Y:S05]  /*f7b0*/  @P0 BRA `(.L_x_1056) ;  /* 0x0000000800500947 */ /* 0x000fea0003800000 */
[----:B----4-:R-:W-:-:S04]  /*f7c0*/  LEA R2, P0, R161, R17, 0x1 ;  /* 0x00000011a1027211 */ /* 0x010fc800078008ff */
[----:B------:R-:W-:-:S05]  /*f7d0*/  LEA.HI.X R3, R161, R24, R172, 0x1, P0 ;  /* 0x00000018a1037211 */ /* 0x000fca00000f0cac */
[----:B------:R0:W-:Y:S01]  /*f7e0*/  ST.E.128 desc[UR36][R2.64], R8 ;  /* 0x0000000802007985 */ /* 0x0001e2000c101d24 */
[----:B------:R-:W-:Y:S05]  /*f7f0*/  BRA `(.L_x_1056) ;  /* 0x0000000800407947 */ /* 0x000fea0003800000 */
.L_x_1049:
[----:B------:R-:W2:Y:S01]  /*f800*/  LDC R11, c[0x0][0xbe8] ;  /* 0x0002fa00ff0b7b82 */ /* 0x000ea20000000800 */
[----:B------:R-:W-:Y:S01]  /*f810*/  ISETP.GE.AND P0, PT, R174, 0x80, PT ;  /* 0x00000080ae00780c */ /* 0x000fe20003f06270 */
[----:B------:R-:W-:Y:S01]  /*f820*/  IMAD R0, R163, 0x20, R165 ;  /* 0x00000020a3007824 */ /* 0x000fe200078e02a5 */
[----:B------:R-:W-:Y:S01]  /*f830*/  BSSY B1, `(.L_x_1057) ;  /* 0x000002e000017945 */ /* 0x000fe20003800000 */
[----:B------:R-:W-:Y:S02]  /*f840*/  SHF.R.S32.HI R6, RZ, 0x1f, R164 ;  /* 0x0000001fff067819 */ /* 0x000fe400000114a4 */
[----:B------:R-:W-:Y:S01]  /*f850*/  IMAD.IADD R12, R17, 0x1, R0 ;  /* 0x00000001110c7824 */ /* 0x000fe200078e0200 */
[----:B------:R-:W-:Y:S02]  /*f860*/  SHF.R.S32.HI R8, RZ, 0x1f, R162 ;  /* 0x0000001fff087819 */ /* 0x000fe400000114a2 */
[----:B--2---:R-:W-:-:S13]  /*f870*/  ISETP.NE.AND P1, PT, R11, 0x1, PT ;  /* 0x000000010b00780c */ /* 0x004fda0003f25270 */
[----:B------:R-:W2:Y:S08]  /*f880*/  @P1 LDC R13, c[0x0][0xbec] ;  /* 0x0002fb00ff0d1b82 */ /* 0x000eb00000000800 */
[----:B------:R-:W3:Y:S01]  /*f890*/  @P1 LDC R15, c[0x0][0xbf0] ;  /* 0x0002fc00ff0f1b82 */ /* 0x000ee20000000800 */
[----:B------:R-:W-:Y:S05]  /*f8a0*/  @P0 BRA `(.L_x_1058) ;  /* 0x0000000000980947 */ /* 0x000fea0003800000 */
[----:B------:R-:W4:Y:S01]  /*f8b0*/  S2R R2, SR_TID.X ;  /* 0x0000000000027919 */ /* 0x000f220000002100 */
[----:B------:R-:W5:Y:S01]  /*f8c0*/  LDC R10, c[0x0][0xbe8] ;  /* 0x0002fa00ff0a7b82 */ /* 0x000f620000000800 */
[----:B------:R-:W-:Y:S02]  /*f8d0*/  ULDC UR4, c[0x0][0xa88] ;  /* 0x0002a20000047ab9 */ /* 0x000fe40000000800 */
[----:B-----5:R-:W-:Y:S01]  /*f8e0*/  IMAD R3, R10, UR4, RZ ;  /* 0x000000040a037c24 */ /* 0x020fe2000f8e02ff */
[----:B----4-:R-:W-:-:S04]  /*f8f0*/  IADD3 R4, R17, -0x80, R2 ;  /* 0xffffff8011047810 */ /* 0x010fc80007ffe002 */
[----:B------:R-:W-:-:S13]  /*f900*/  ISETP.GE.AND P0, PT, R4, R3, PT ;  /* 0x000000030400720c */ /* 0x000fda0003f06270 */
[----:B------:R-:W-:Y:S05]  /*f910*/  @P0 BRA `(.L_x_1058) ;  /* 0x00000000007c0947 */ /* 0x000fea0003800000 */
[----:B------:R-:W-:Y:S01]  /*f920*/  ISETP.NE.AND P0, PT, R10, 0x1, PT ;  /* 0x000000010a00780c */ /* 0x000fe20003f05270 */
[----:B------:R-:W-:Y:S01]  /*f930*/  ULDC.64 UR4, c[0x0][0xb90] ;  /* 0x0002e40000047ab9 */ /* 0x000fe20000000a00 */
[----:B------:R-:W-:Y:S02]  /*f940*/  IMAD.MOV.U32 R5, RZ, RZ, R4 ;  /* 0x000000ffff057224 */ /* 0x000fe400078e0004 */
[----:B------:R-:W-:-:S04]  /*f950*/  IMAD R7, R6, UR4, RZ ;  /* 0x0000000406077c24 */ /* 0x000fc8000f8e02ff */
[----:B------:R-:W-:-:S05]  /*f960*/  IMAD R7, R164, UR5, R7 ;  /* 0x00000005a4077c24 */ /* 0x000fca000f8e0207 */
[----:B------:R-:W4:Y:S08]  /*f970*/  @P0 LDC R3, c[0x0][0xbec] ;  /* 0x0002fb00ff030b82 */ /* 0x000f300000000800 */
[----:B------:R-:W5:Y:S01]  /*f980*/  @P0 LDC R9, c[0x0][0xbf0] ;  /* 0x0002fc00ff090b82 */ /* 0x000f620000000800 */
[----:B----4-:R-:W-:-:S04]  /*f990*/  @P0 IMAD.HI.U32 R0, R4, R3, RZ ;  /* 0x0000000304000227 */ /* 0x010fc800078e00ff */
[----:B------:R-:W-:Y:S01]  /*f9a0*/  IMAD.WIDE.U32 R2, R164, UR4, RZ ;  /* 0x00000004a4027c25 */ /* 0x000fe2000f8e00ff */
[----:B------:R-:W-:Y:S01]  /*f9b0*/  ULDC.64 UR4, c[0x0][0xb98] ;  /* 0x0002e60000047ab9 */ /* 0x000fe20000000a00 */
[----:B-----5:R-:W-:Y:S02]  /*f9c0*/  @P0 SHF.R.U32.HI R5, RZ, R9, R0 ;  /* 0x00000009ff050219 */ /* 0x020fe40000011600 */
[----:B------:R-:W-:Y:S02]  /*f9d0*/  IMAD.IADD R3, R3, 0x1, R7 ;  /* 0x0000000103037824 */ /* 0x000fe400078e0207 */
[----:B------:R-:W-:Y:S02]  /*f9e0*/  IMAD R9, R8, UR4, RZ ;  /* 0x0000000408097c24 */ /* 0x000fe4000f8e02ff */
[----:B------:R-:W-:Y:S02]  /*f9f0*/  IMAD.MOV R7, RZ, RZ, -R5 ;  /* 0x000000ffff077224 */ /* 0x000fe400078e0a05 */
[----:B------:R-:W-:-:S04]  /*fa00*/  IMAD.WIDE.U32 R2, R162, UR4, R2 ;  /* 0x00000004a2027c25 */ /* 0x000fc8000f8e0002 */
[----:B------:R-:W-:Y:S01]  /*fa10*/  IMAD R7, R10, R7, R4 ;  /* 0x000000070a077224 */ /* 0x000fe200078e0204 */
[----:B------:R-:W-:Y:S01]  /*fa20*/  IADD3 R2, P0, R5, R2, RZ ;  /* 0x0000000205027210 */ /* 0x000fe20007f1e0ff */
[----:B------:R-:W-:Y:S01]  /*fa30*/  IMAD R4, R162, UR5, R9 ;  /* 0x00000005a2047c24 */ /* 0x000fe2000f8e0209 */
[----:B------:R-:W-:Y:S01]  /*fa40*/  SHF.R.S32.HI R9, RZ, 0x1f, R5 ;  /* 0x0000001fff097819 */ /* 0x000fe20000011405 */
[----:B------:R-:W-:Y:S01]  /*fa50*/  ULDC.64 UR4, c[0x0][0xb88] ;  /* 0x0002e20000047ab9 */ /* 0x000fe20000000a00 */
        /* <DEDUP_REMOVED lines=8> */
[----:B------:R-:W-:Y:S01]  /*fae0*/  LEA.HI.X R5, R2, UR5, R3, 0x2, P0 ;  /* 0x0000000502057c11 */ /* 0x000fe200080f1403 */
[----:B------:R-:W-:-:S05]  /*faf0*/  IMAD.MOV.U32 R3, RZ, RZ, -0x800000 ;  /* 0xff800000ff037424 */ /* 0x000fca00078e00ff */
[----:B------:R4:W-:Y:S02]  /*fb00*/  STG.E desc[UR36][R4.64], R3 ;  /* 0x0000000304007986 */ /* 0x0009e4000c101924 */
.L_x_1058:
[----:B------:R-:W-:Y:S05]  /*fb10*/  BSYNC B1 ;  /* 0x0000000000017941 */ /* 0x000fea0003800000 */
.L_x_1057:
[----:B------:R-:W-:Y:S01]  /*fb20*/  ULDC.64 UR4, c[0x0][0xae8] ;  /* 0x0002ba0000047ab9 */ /* 0x000fe20000000a00 */
[----:B--2---:R-:W-:Y:S01]  /*fb30*/  @P1 IMAD.HI.U32 R0, R12, R13, RZ ;  /* 0x0000000d0c001227 */ /* 0x004fe200078e00ff */
[----:B------:R-:W-:Y:S01]  /*fb40*/  ULDC UR6, c[0x0][0xa88] ;  /* 0x0002a20000067ab9 */ /* 0x000fe20000000800 */
[----:B------:R-:W-:Y:S02]  /*fb50*/  BSSY B1, `(.L_x_1059) ;  /* 0x0000030000017945 */ /* 0x000fe40003800000 */
[----:B----4-:R-:W-:Y:S02]  /*fb60*/  IMAD R3, R6, UR4, RZ ;  /* 0x0000000406037c24 */ /* 0x010fe4000f8e02ff */
[----:B------:R-:W-:Y:S01]  /*fb70*/  IMAD.MOV.U32 R5, RZ, RZ, R12 ;  /* 0x000000ffff057224 */ /* 0x000fe200078e000c */
[----:B---3--:R-:W-:Y:S01]  /*fb80*/  @P1 SHF.R.U32.HI R5, RZ, R15, R0 ;  /* 0x0000000fff051219 */ /* 0x008fe20000011600 */
[C---:B------:R-:W-:Y:S02]  /*fb90*/  IMAD R7, R164.reuse, UR5, R3 ;  /* 0x00000005a4077c24 */ /* 0x040fe4000f8e0203 */
[----:B------:R-:W-:Y:S01]  /*fba0*/  IMAD.WIDE.U32 R2, R164, UR4, RZ ;  /* 0x00000004a4027c25 */ /* 0x000fe2000f8e00ff */
[----:B------:R-:W-:Y:S01]  /*fbb0*/  ULDC.64 UR4, c[0x0][0xaf0] ;  /* 0x0002bc0000047ab9 */ /* 0x000fe20000000a00 */
[----:B------:R-:W-:-:S02]  /*fbc0*/  SHF.R.S32.HI R0, RZ, 0x1f, R5 ;  /* 0x0000001fff007819 */ /* 0x000fc40000011405 */
[----:B------:R-:W-:Y:S02]  /*fbd0*/  IMAD R9, R8, UR4, RZ ;  /* 0x0000000408097c24 */ /* 0x000fe4000f8e02ff */
[----:B------:R-:W-:Y:S02]  /*fbe0*/  IMAD.IADD R3, R3, 0x1, R7 ;  /* 0x0000000103037824 */ /* 0x000fe400078e0207 */
[----:B------:R-:W-:Y:S02]  /*fbf0*/  IMAD.MOV R7, RZ, RZ, -R5 ;  /* 0x000000ffff077224 */ /* 0x000fe400078e0a05 */
[C---:B------:R-:W-:Y:S02]  /*fc00*/  IMAD R9, R162.reuse, UR5, R9 ;  /* 0x00000005a2097c24 */ /* 0x040fe4000f8e0209 */
        /* <DEDUP_REMOVED lines=11> */
[----:B------:R-:W-:Y:S02]  /*fcc0*/  IMAD.IADD R6, R165, 0x1, R17 ;  /* 0x00000001a5067824 */ /* 0x000fe400078e0211 */
[----:B------:R-:W-:Y:S02]  /*fcd0*/  IMAD R11, R11, UR6, RZ ;  /* 0x000000060b0b7c24 */ /* 0x000fe4000f8e02ff */
        /* <DEDUP_REMOVED lines=10> */
[----:B------:R2:W3:Y:S02]  /*fd80*/  SHFL.IDX PT, R2, R4, RZ, 0x181f ;  /* 0x00181fff04027589 */ /* 0x0004e400000e0000 */
[----:B------:R-:W-:Y:S02]  /*fd90*/  ISETP.GE.AND P0, PT, R0, R11, PT ;  /* 0x0000000b0000720c */ /* 0x000fe40003f06270 */
[----:B------:R2:W4:Y:S01]  /*fda0*/  SHFL.IDX PT, R0, R5, RZ, 0x181f ;  /* 0x00181fff05007589 */ /* 0x00052200000e0000 */
[----:B------:R-:W-:Y:S10]  /*fdb0*/  @P2 BRA `(.L_x_1060) ;  /* 0x0000000000242947 */ /* 0x000ff40003800000 */
        /* <DEDUP_REMOVED lines=9> */
.L_x_1060:
[----:B------:R-:W-:Y:S05]  /*fe50*/  BSYNC B1 ;  /* 0x0000000000017941 */ /* 0x000fea0003800000 */
.L_x_1059:
        /* <DEDUP_REMOVED lines=13> */
.L_x_1062:
[----:B------:R-:W-:Y:S05]  /*ff30*/  BSYNC B1 ;  /* 0x0000000000017941 */ /* 0x000fea0003800000 */
.L_x_1061:
        /* <DEDUP_REMOVED lines=13> */
.L_x_1064:
[----:B------:R-:W-:Y:S05]  /*10010*/  BSYNC B1 ;  /* 0x0000000000017941 */ /* 0x000fea0003800000 */
.L_x_1063:
        /* <DEDUP_REMOVED lines=8> */
[CC--:B----4-:R-:W-:Y:S02]  /*100a0*/  @!P2 LEA R6, P0, R160.reuse, R2.reuse, 0x1 ;  /* 0x00000002a006a211 */ /* 0x0d0fe400078008ff */
[C---:B------:R-:W-:Y:S02]  /*100b0*/  @!P3 LEA R2, P1, R161.reuse, R2, 0x1 ;  /* 0x00000002a102b211 */ /* 0x040fe400078208ff */
[-C--:B0-----:R-:W-:Y:S02]  /*100c0*/  @!P2 LEA.HI.X R7, R160, R5.reuse, R173, 0x1, P0 ;  /* 0x00000005a007a211 */ /* 0x081fe400000f0cad */
[----:B------:R-:W-:-:S03]  /*100d0*/  @!P3 LEA.HI.X R3, R161, R5, R172, 0x1, P1 ;  /* 0x00000005a103b211 */ /* 0x000fc600008f0cac */
[----:B------:R0:W-:Y:S04]  /*100e0*/  @!P2 ST.E.128 desc[UR36][R6.64], RZ ;  /* 0x000000ff0600a985 */ /* 0x0001e8000c101d24 */
[----:B------:R0:W-:Y:S02]  /*100f0*/  @!P3 ST.E.128 desc[UR36][R2.64], RZ ;  /* 0x000000ff0200b985 */ /* 0x0001e4000c101d24 */
.L_x_1056:
[----:B------:R-:W-:Y:S05]  /*10100*/  BSYNC B0 ;  /* 0x0000000000007941 */ /* 0x000fea0003800000 */
.L_x_1048:
[----:B------:R-:W-:Y:S02]  /*10110*/  ULDC UR4, c[0x0][0xc38] ;  /* 0x00030e0000047ab9 */ /* 0x000fe40000000800 */
[----:B-1----:R-:W-:-:S13]  /*10120*/  ISETP.GE.AND P0, PT, R16, UR4, PT ;  /* 0x0000000410007c0c */ /* 0x002fda000bf06270 */
[----:B------:R-:W-:Y:S05]  /*10130*/  @!P0 BRA `(.L_x_1065) ;  /* 0xffffff0800ec8947 */ /* 0x000fea000383ffff */
[----:B------:R-:W-:Y:S05]  /*10140*/  EXIT ;  /* 0x000000000000794d */ /* 0x000fea0003800000 */
.L_x_959:
[----:B------:R-:W-:-:S08]  /*10150*/  NOP ;  /* 0x0000000000007918 */ /* 0x000fd00000000000 */
[----:B0-----:R-:W0:-:S00]  /*10160*/  USETMAXREG.DEALLOC.CTAPOOL 0x28 ;  /* 0x00000028000079c8 */ /* 0x001e0000080e0500 */
[----:B0-----:R-:W-:-:S06]  /*10170*/  LOP3.LUT R0, R0, 0x3, RZ, 0xc0, !PT ;  /* 0x0000000300007812 */ /* 0x001fcc00078ec0ff */
[----:B------:R-:W0:Y:S01]  /*10180*/  S2UR UR9, SR_CTAID.X ;  /* 0x00000000000979c3 */ /* 0x000e220000002500 */
[----:B------:R-:W-:Y:S01]  /*10190*/  LOP3.LUT R19, R19, 0xfffff7ff, RZ, 0xc0, !PT ;  /* 0xfffff7ff13137812 */ /* 0x000fe200078ec0ff */
[----:B------:R-:W-:Y:S01]  /*101a0*/  STL [R1], RZ ;  /* 0x000000ff01007387 */ /* 0x000fe20000100800 */
[----:B------:R-:W-:Y:S02]  /*101b0*/  IMAD.MOV.U32 R23, RZ, RZ, RZ ;  /* 0x000000ffff177224 */ /* 0x000fe400078e00ff */
[----:B------:R-:W-:Y:S01]  /*101c0*/  IMAD.MOV.U32 R26, RZ, RZ, 0x1 ;  /* 0x00000001ff1a7424 */ /* 0x000fe200078e00ff */
[----:B------:R1:W2:Y:S02]  /*101d0*/  SHFL.IDX PT, R2, R0, RZ, 0x1f ;  /* 0x00001fff00027589 */ /* 0x0002a400000e0000 */
[----:B-1----:R-:W0:Y:S01]  /*101e0*/  LDC R0, c[0x0][0xc38] ;  /* 0x00030e00ff007b82 */ /* 0x002e220000000800 */
[----:B--2---:R-:W-:-:S13]  /*101f0*/  ISETP.NE.AND P0, PT, R2, RZ, PT ;  /* 0x000000ff0200720c */ /* 0x004fda0003f05270 */
[----:B------:R-:W-:Y:S01]  /*10200*/  @P0 LOP3.LUT R19, R19, 0x800, RZ, 0xfc, !PT ;  /* 0x0000080013130812 */ /* 0x000fe200078efcff */
[----:B------:R-:W-:Y:S06]  /*10210*/  @P0 BAR.ARV 0x4, 0x180 ;  /* 0x0106000000000b1d */ /* 0x000fec0000002000 */
[----:B0-----:R-:W-:-:S13]  /*10220*/  ISETP.LE.AND P0, PT, R0, UR9, PT ;  /* 0x0000000900007c0c */ /* 0x001fda000bf03270 */
[----:B------:R-:W-:Y:S05]  /*10230*/  @P0 BRA `(.L_x_1066) ;  /* 0x0000003c00f40947 */ /* 0x000fea0003800000 */
[----:B------:R-:W2:Y:S01]  /*10240*/  LDL R3, [R1+0x4] ;  /* 0x0000040001037983 */ /* 0x000ea20000100800 */
[----:B------:R-:W-:Y:S01]  /*10250*/  ULDC.64 UR38, c[0x0][0x2f0] ;  /* 0x0000bc0000267ab9 */ /* 0x000fe20000000a00 */
[----:B------:R-:W-:Y:S01]  /*10260*/  ULDC UR7, c[0x0][0x320] ;  /* 0x0000c80000077ab9 */ /* 0x000fe20000000800 */
[----:B------:R-:W-:Y:S01]  /*10270*/  LOP3.LUT R19, R19, 0xfffffffe, RZ, 0xc0, !PT ;  /* 0xfffffffe13137812 */ /* 0x000fe200078ec0ff */
[----:B------:R-:W0:Y:S01]  /*10280*/  S2R R5, SR_TID.X ;  /* 0x0000000000057919 */ /* 0x000e220000002100 */
[----:B------:R-:W-:Y:S01]  /*10290*/  ULDC UR8, c[0x0][0x2b8] ;  /* 0x0000ae0000087ab9 */ /* 0x000fe20000000800 */
[----:B------:R-:W1:Y:S01]  /*102a0*/  S2UR UR6, SR_CgaCtaId ;  /* 0x00000000000679c3 */ /* 0x000e620000008800 */
[----:B------:R-:W-:Y:S01]  /*102b0*/  LOP3.LUT R19, R19, 0xfffffff7, RZ, 0xc0, !PT ;  /* 0xfffffff713137812 */ /* 0x000fe200078ec0ff */
[----:B------:R-:W-:Y:S01]  /*102c0*/  ULDC.64 UR4, c[0x0][0x418] ;  /* 0x0001060000047ab9 */ /* 0x000fe20000000a00 */
[----:B------:R3:W-:Y:S01]  /*102d0*/  STL [R1], RZ ;  /* 0x000000ff01007387 */ /* 0x0007e20000100800 */
[----:B------:R-:W-:Y:S01]  /*102e0*/  UISETP.NE.U32.AND UP0, UPT, UR4, URZ, UPT ;  /* 0x0000003f0400728c */ /* 0x000fe2000bf05070 */
[----:B------:R-:W-:Y:S01]  /*102f0*/  IMAD.U32 R34, RZ, RZ, UR9 ;  /* 0x00000009ff227e24 */ /* 0x000fe2000f8e00ff */
[----:B------:R-:W-:Y:S01]  /*10300*/  ULDC UR40, c[0x0][0x288] ;  /* 0x0000a20000287ab9 */ /* 0x000fe20000000800 */
[----:B------:R-:W-:Y:S01]  /*10310*/  ULDC UR4, c[0x0][0x424] ;  /* 0x0001090000047ab9 */ /* 0x000fe20000000800 */
[----:B------:R-:W-:Y:S01]  /*10320*/  UISETP.NE.AND.EX UP0, UPT, UR5, URZ, UPT, UP0 ;  /* 0x0000003f0500728c */ /* 0x000fe2000bf05300 */
[----:B------:R-:W-:Y:S01]  /*10330*/  IMAD.MOV.U32 R26, RZ, RZ, 0x1 ;  /* 0x00000001ff1a7424 */ /* 0x000fe200078e00ff */
[----:B------:R-:W-:Y:S01]  /*10340*/  ULDC UR47, c[0x0][0xc] ;  /* 0x00000300002f7ab9 */ /* 0x000fe20000000800 */
[----:B------:R-:W-:Y:S01]  /*10350*/  UMOV UR5, 0x400 ;  /* 0x0000040000057882 */ /* 0x000fe20000000000 */
[----:B------:R-:W-:Y:S01]  /*10360*/  USEL UR4, UR4, 0x1, UP0 ;  /* 0x0000000104047887 */ /* 0x000fe20008000000 */
[----:B------:R-:W-:-:S03]  /*10370*/  IMAD.MOV.U32 R23, RZ, RZ, RZ ;  /* 0x000000ffff177224 */ /* 0x000fc600078e00ff */
[----:B------:R-:W-:-:S04]  /*10380*/  UIMAD UR38, UR4, UR38, URZ ;  /* 0x00000026042672a4 */ /* 0x000fc8000f8e023f */
[----:B------:R-:W-:Y:S02]  /*10390*/  UIADD3 UR4, UR38, 0x5f, URZ ;  /* 0x0000005f26047890 */ /* 0x000fe4000fffe03f */
[----:B------:R-:W-:Y:S02]  /*103a0*/  UIADD3 UR49, UR38, 0x1, -UR40 ;  /* 0x0000000126317890 */ /* 0x000fe4000fffe828 */
[----:B-1----:R-:W-:Y:S02]  /*103b0*/  ULEA UR6, UR6, UR5, 0x18 ;  /* 0x0000000506067291 */ /* 0x002fe4000f8ec03f */
[----:B------:R-:W-:Y:S01]  /*103c0*/  UIMAD.WIDE UR4, UR4, 0x2aaaaaab, URZ ;  /* 0x2aaaaaab040478a5 */ /* 0x000fe2000f8e023f */
[C---:B0-----:R-:W-:Y:S01]  /*103d0*/  IMAD.SHL.U32 R30, R5.reuse, 0x8, RZ ;  /* 0x00000008051e7824 */ /* 0x041fe200078e00ff */
[----:B------:R-:W-:Y:S02]  /*103e0*/  LOP3.LUT R4, R5, 0x7f, RZ, 0xc0, !PT ;  /* 0x0000007f05047812 */ /* 0x000fe400078ec0ff */
[----:B------:R-:W-:Y:S01]  /*103f0*/  IMAD.U32 R16, RZ, RZ, UR6 ;  /* 0x00000006ff107e24 */ /* 0x000fe2000f8e00ff */
[----:B------:R-:W-:Y:S01]  /*10400*/  USHF.R.U32.HI UR41, URZ, 0x1f, UR5 ;  /* 0x0000001f3f297899 */ /* 0x000fe20008011605 */
[----:B------:R-:W-:-:S02]  /*10410*/  LOP3.LUT R0, R30, 0x1f8, RZ, 0xc0, !PT ;  /* 0x000001f81e007812 */ /* 0x000fc400078ec0ff */
[----:B------:R-:W-:Y:S01]  /*10420*/  LOP3.LUT R37, R30, 0x38, RZ, 0xc0, !PT ;  /* 0x000000381e257812 */ /* 0x000fe200078ec0ff */
[----:B------:R-:W-:Y:S01]  /*10430*/  ULEA.HI.SX32 UR41, UR5, UR41, 0x1c ;  /* 0x0000002905297291 */ /* 0x000fe2000f8fe23f */
[----:B------:R-:W-:Y:S02]  /*10440*/  SHF.R.U32.HI R36, RZ, 0x3, R4 ;  /* 0x00000003ff247819 */ /* 0x000fe40000011604 */
[----:B------:R-:W-:Y:S02]  /*10450*/  LOP3.LUT R2, R37, 0x80, RZ, 0xfc, !PT ;  /* 0x0000008025027812 */ /* 0x000fe400078efcff */
[----:B--2---:R-:W-:Y:S02]  /*10460*/  R2UR UR10, R3 ;  /* 0x00000000030a72ca */ /* 0x004fe400000e0000 */
[----:B------:R-:W-:Y:S02]  /*10470*/  LOP3.LUT R3, R0, 0x38, R5, 0x78, !PT ;  /* 0x0000003800037812 */ /* 0x000fe400078e7805 */
[----:B------:R-:W-:-:S02]  /*10480*/  LOP3.LUT R0, R37, 0x40, RZ, 0xfc, !PT ;  /* 0x0000004025007812 */ /* 0x000fc400078efcff */
[----:B------:R-:W-:Y:S01]  /*10490*/  LOP3.LUT R30, R3, 0x200, R30, 0xf8, !PT ;  /* 0x00000200031e7812 */ /* 0x000fe200078ef81e */
[----:B------:R-:W-:Y:S01]  /*104a0*/  IMAD.SHL.U32 R3, R5, 0x10, RZ ;  /* 0x0000001005037824 */ /* 0x000fe200078e00ff */
[C---:B------:R-:W-:Y:S02]  /*104b0*/  ISETP.GE.AND P0, PT, R0.reuse, UR39, PT ;  /* 0x0000002700007c0c */ /* 0x040fe4000bf06270 */
[----:B------:R-:W-:Y:S01]  /*104c0*/  ISETP.GE.AND P1, PT, R0, UR7, PT ;  /* 0x0000000700007c0c */ /* 0x000fe2000bf26270 */
[----:B------:R-:W-:Y:S02]  /*104d0*/  IMAD R31, R30, 0x2, R16 ;  /* 0x000000021e1f7824 */ /* 0x000fe400078e0210 */
[----:B------:R-:W-:-:S08]  /*104e0*/  ULOP3.LUT UR48, UR10, 0x2, URZ, 0xfc, !UPT ;  /* 0x000000020a307892 */ /* 0x000fd0000f8efc3f */
[----:B------:R-:W-:Y:S02]  /*104f0*/  @P0 LOP3.LUT R19, R19, 0x8, RZ, 0xfc, !PT ;  /* 0x0000000813130812 */ /* 0x000fe400078efcff */
[----:B------:R-:W-:Y:S02]  /*10500*/  ISETP.GE.AND P0, PT, R0, UR8, PT ;  /* 0x0000000800007c0c */ /* 0x000fe4000bf06270 */
[----:B------:R-:W-:Y:S02]  /*10510*/  @P1 LOP3.LUT R19, R19, 0x1, RZ, 0xfc, !PT ;  /* 0x0000000113131812 */ /* 0x000fe400078efcff */
[----:B------:R-:W-:Y:S02]  /*10520*/  ISETP.GE.AND P1, PT, R2, UR8, PT ;  /* 0x0000000802007c0c */ /* 0x000fe4000bf26270 */
[----:B------:R-:W-:Y:S02]  /*10530*/  LOP3.LUT R19, R19, 0xfffffdff, RZ, 0xc0, !PT ;  /* 0xfffffdff13137812 */ /* 0x000fe400078ec0ff */
[----:B------:R-:W-:-:S05]  /*10540*/  LOP3.LUT R0, R36, 0x70, R3, 0xf8, !PT ;  /* 0x0000007024007812 */ /* 0x000fca00078ef803 */
[----:B------:R-:W-:Y:S02]  /*10550*/  @P0 LOP3.LUT R19, R19, 0x200, RZ, 0xfc, !PT ;  /* 0x0000020013130812 */ /* 0x000fe400078efcff */
[----:B------:R-:W-:Y:S02]  /*10560*/  ISETP.GE.AND P0, PT, R2, UR39, PT ;  /* 0x0000002702007c0c */ /* 0x000fe4000bf06270 */
[----:B------:R-:W-:-:S11]  /*10570*/  LOP3.LUT R19, R19, 0xfffffffb, RZ, 0xc0, !PT ;  /* 0xfffffffb13137812 */ /* 0x000fd600078ec0ff */
[----:B------:R-:W-:Y:S02]  /*10580*/  @P0 LOP3.LUT R19, R19, 0x4, RZ, 0xfc, !PT ;  /* 0x0000000413130812 */ /* 0x000fe400078efcff */
[----:B------:R-:W-:Y:S01]  /*10590*/  ISETP.GE.AND P0, PT, R37, UR39, PT ;  /* 0x0000002725007c0c */ /* 0x000fe2000bf06270 */
[----:B------:R-:W-:Y:S01]  /*105a0*/  ULDC UR39, c[0x0][0x448] ;  /* 0x0001120000277ab9 */ /* 0x000fe20000000800 */
[----:B------:R-:W-:Y:S01]  /*105b0*/  LOP3.LUT R19, R19, 0xfffffeff, RZ, 0xc0, !PT ;  /* 0xfffffeff13137812 */ /* 0x000fe200078ec0ff */
[----:B------:R-:W-:Y:S02]  /*105c0*/  UIMAD UR39, UR39, UR40, URZ ;  /* 0x00000028272772a4 */ /* 0x000fe4000f8e023f */
[----:B------:R-:W-:Y:S01]  /*105d0*/  UIADD3 UR40, UR38, -UR40, URZ ;  /* 0x8000002826287290 */ /* 0x000fe2000fffe03f */
[----:B------:R-:W-:Y:S02]  /*105e0*/  @P1 LOP3.LUT R19, R19, 0x100, RZ, 0xfc, !PT ;  /* 0x0000010013131812 */ /* 0x000fe400078efcff */
[----:B------:R-:W-:-:S02]  /*105f0*/  ISETP.GE.AND P1, PT, R37, UR7, PT ;  /* 0x0000000725007c0c */ /* 0x000fc4000bf26270 */
[----:B------:R-:W-:-:S04]  /*10600*/  LOP3.LUT R19, R19, 0xffffffef, RZ, 0xc0, !PT ;  /* 0xffffffef13137812 */ /* 0x000fc800078ec0ff */
[----:B------:R-:W-:Y:S02]  /*10610*/  @P0 LOP3.LUT R19, R19, 0x10, RZ, 0xfc, !PT ;  /* 0x0000001013130812 */ /* 0x000fe400078efcff */
[----:B------:R-:W-:Y:S02]  /*10620*/  ISETP.GE.AND P0, PT, R37, UR8, PT ;  /* 0x0000000825007c0c */ /* 0x000fe4000bf06270 */
[----:B------:R-:W-:-:S04]  /*10630*/  LOP3.LUT R19, R19, 0xfffffbff, RZ, 0xc0, !PT ;  /* 0xfffffbff13137812 */ /* 0x000fc800078ec0ff */
[----:B------:R-:W-:-:S04]  /*10640*/  LOP3.LUT R19, R19, 0xfffffffd, RZ, 0xc0, !PT ;  /* 0xfffffffd13137812 */ /* 0x000fc800078ec0ff */
[----:B------:R-:W-:-:S04]  /*10650*/  @P1 LOP3.LUT R19, R19, 0x2, RZ, 0xfc, !PT ;  /* 0x0000000213131812 */ /* 0x000fc800078efcff */
[----:B---3--:R-:W-:-:S07]  /*10660*/  @P0 LOP3.LUT R19, R19, 0x400, RZ, 0xfc, !PT ;  /* 0x0000040013130812 */ /* 0x008fce00078efcff */
.L_x_1121:
[----:B------:R-:W-:Y:S01]  /*10670*/  ULDC UR7, c[0x0][0xc60] ;  /* 0x0003180000077ab9 */ /* 0x000fe20000000800 */
[C---:B------:R-:W-:Y:S01]  /*10680*/  R2UR UR42, R34.reuse ;  /* 0x00000000222a72ca */ /* 0x040fe200000e0000 */
[----:B------:R-:W-:Y:S01]  /*10690*/  UISETP.NE.AND UP0, UPT, UR7, 0x1, UPT ;  /* 0x000000010700788c */ /* 0x000fe2000bf05270 */
[----:B------:R-:W-:-:S10]  /*106a0*/  R2UR UR6, R34 ;  /* 0x00000000220672ca */ /* 0x000fd400000e0000 */
[----:B------:R-:W-:Y:S01]  /*106b0*/  @UP0 ULDC UR4, c[0x0][0xc64] ;  /* 0x0003190000040ab9 */ /* 0x000fe20000000800 */
[----:B------:R-:W-:Y:S01]  /*106c0*/  @UP0 ULDC UR8, c[0x0][0xc68] ;  /* 0x00031a0000080ab9 */ /* 0x000fe20000000800 */
[----:B------:R-:W-:-:S04]  /*106d0*/  UIMAD.WIDE.U32 UR4, UR42, UR4, URZ ;  /* 0x000000042a0472a5 */ /* 0x000fc8000f8e003f */
[----:B------:R-:W-:-:S03]  /*106e0*/  @UP0 USHF.R.U32.HI UR42, URZ, UR8, UR5 ;  /* 0x000000083f2a0299 */ /* 0x000fc60008011605 */
[----:B------:R-:W-:Y:S02]  /*106f0*/  ULDC UR4, c[0x0][0xc78] ;  /* 0x00031e0000047ab9 */ /* 0x000fe40000000800 */
[----:B------:R-:W-:Y:S02]  /*10700*/  UISETP.GE.AND UP0, UPT, UR42, UR4, UPT ;  /* 0x000000042a00728c */ /* 0x000fe4000bf06270 */
[----:B------:R-:W-:-:S04]  /*10710*/  UIADD3 UR4, -UR42, URZ, URZ ;  /* 0x0000003f2a047290 */ /* 0x000fc8000fffe13f */
[----:B------:R-:W-:Y:S01]  /*10720*/  PLOP3.LUT P0, PT, PT, PT, UP0, 0x40, 0x0 ;  /* 0x000000000000781c */ /* 0x000fe20003f0e808 */
[----:B------:R-:W-:-:S12]  /*10730*/  UIMAD UR7, UR7, UR4, UR6 ;  /* 0x00000004070772a4 */ /* 0x000fd8000f8e0206 */
[----:B0----5:R-:W-:Y:S05]  /*10740*/  @P0 BRA `(.L_x_1067) ;  /* 0x0000000000200947 */ /* 0x021fea0003800000 */
[----:B------:R-:W-:Y:S01]  /*10750*/  ULDC UR8, c[0x0][0xc6c] ;  /* 0x00031b0000087ab9 */ /* 0x000fe20000000800 */
[----:B------:R-:W-:Y:S01]  /*10760*/  UMOV UR6, UR7 ;  /* 0x0000000700067c82 */ /* 0x000fe20008000000 */
[----:B------:R-:W-:-:S11]  /*10770*/  UISETP.NE.AND UP0, UPT, UR8, 0x1, UPT ;  /* 0x000000010800788c */ /* 0x000fd6000bf05270 */
[----:B------:R-:W-:Y:S02]  /*10780*/  @UP0 ULDC.64 UR10, c[0x0][0xc70] ;  /* 0x00031c00000a0ab9 */ /* 0x000fe40000000a00 */
[----:B------:R-:W-:-:S04]  /*10790*/  UIMAD.WIDE.U32 UR4, UR7, UR10, URZ ;  /* 0x0000000a070472a5 */ /* 0x000fc8000f8e003f */
[----:B------:R-:W-:-:S04]  /*107a0*/  @UP0 USHF.R.U32.HI UR6, URZ, UR11, UR5 ;  /* 0x0000000b3f060299 */ /* 0x000fc80008011605 */
[----:B------:R-:W-:Y:S01]  /*107b0*/  UIMAD UR4, UR6, UR8, URZ ;  /* 0x00000008060472a4 */ /* 0x000fe2000f8e023f */
[----:B------:R-:W-:Y:S11]  /*107c0*/  BRA `(.L_x_1068) ;  /* 0x00000000001c7947 */ /* 0x000ff60003800000 */
.L_x_1067:
[----:B------:R-:W-:Y:S01]  /*107d0*/  ULDC UR8, c[0x0][0xc54] ;  /* 0x0003150000087ab9 */ /* 0x000fe20000000800 */
[----:B------:R-:W-:Y:S01]  /*107e0*/  UMOV UR6, UR7 ;  /* 0x0000000700067c82 */ /* 0x000fe20008000000 */
[----:B------:R-:W-:-:S11]  /*107f0*/  UISETP.NE.AND UP0, UPT, UR8, 0x1, UPT ;  /* 0x000000010800788c */ /* 0x000fd6000bf05270 */
[----:B------:R-:W-:Y:S02]  /*10800*/  @UP0 ULDC.64 UR10, c[0x0][0xc58] ;  /* 0x00031600000a0ab9 */ /* 0x000fe40000000a00 */
[----:B------:R-:W-:-:S04]  /*10810*/  UIMAD.WIDE.U32 UR4, UR7, UR10, URZ ;  /* 0x0000000a070472a5 */ /* 0x000fc8000f8e003f */
[----:B------:R-:W-:-:S04]  /*10820*/  @UP0 USHF.R.U32.HI UR6, URZ, UR11, UR5 ;  /* 0x0000000b3f060299 */ /* 0x000fc80008011605 */
[----:B------:R-:W-:-:S12]  /*10830*/  UIMAD UR4, UR6, UR8, URZ ;  /* 0x00000008060472a4 */ /* 0x000fd8000f8e023f */
.L_x_1068:
[----:B------:R-:W-:Y:S01]  /*10840*/  ULDC UR5, c[0x0][0xc48] ;  /* 0x0003120000057ab9 */ /* 0x000fe20000000800 */
[----:B------:R-:W-:Y:S01]  /*10850*/  ULDC.64 UR8, c[0x0][0xa28] ;  /* 0x00028a0000087ab9 */ /* 0x000fe20000000a00 */
[----:B------:R-:W-:Y:S01]  /*10860*/  UISETP.NE.AND UP1, UPT, UR5, 0x1, UPT ;  /* 0x000000010500788c */ /* 0x000fe2000bf25270 */
[----:B------:R-:W-:Y:S01]  /*10870*/  IMAD.MOV.U32 R32, RZ, RZ, RZ ;  /* 0x000000ffff207224 */ /* 0x000fe200078e00ff */
[----:B------:R-:W-:Y:S02]  /*10880*/  UIADD3 UR4, UR7, -UR4, URZ ;  /* 0x8000000407047290 */ /* 0x000fe4000fffe03f */
[----:B------:R-:W-:Y:S01]  /*10890*/  UISETP.NE.U32.AND UP0, UPT, UR8, URZ, UPT ;  /* 0x0000003f0800728c */ /* 0x000fe2000bf05070 */
[----:B------:R-:W-:Y:S02]  /*108a0*/  ULDC UR5, c[0x0][0xc54] ;  /* 0x0003150000057ab9 */ /* 0x000fe40000000800 */
[----:B------:R-:W-:Y:S02]  /*108b0*/  UIMAD UR42, UR42, UR5, UR4 ;  /* 0x000000052a2a72a4 */ /* 0x000fe4000f8e0204 */
[----:B------:R-:W-:-:S02]  /*108c0*/  UISETP.NE.AND.EX UP0, UPT, UR9, URZ, UPT, UP0 ;  /* 0x0000003f0900728c */ /* 0x000fc4000bf05300 */
[----:B------:R-:W-:Y:S01]  /*108d0*/  @UP1 ULDC UR4, c[0x0][0xc4c] ;  /* 0x0003130000041ab9 */ /* 0x000fe20000000800 */
[----:B------:R-:W-:Y:S01]  /*108e0*/  @UP1 ULDC UR7, c[0x0][0xc50] ;  /* 0x0003140000071ab9 */ /* 0x000fe20000000800 */
[----:B------:R-:W-:Y:S02]  /*108f0*/  UIMAD.WIDE.U32 UR4, UR42, UR4, URZ ;  /* 0x000000042a0472a5 */ /* 0x000fe4000f8e003f */
[----:B------:R-:W-:Y:S01]  /*10900*/  UMOV UR43, UR42 ;  /* 0x0000002a002b7c82 */ /* 0x000fe20008000000 */
[----:B------:R-:W-:Y:S01]  /*10910*/  ULOP3.LUT UR6, UR6, 0x1ffffff, URZ, 0x3c, !UPT ;  /* 0x01ffffff06067892 */ /* 0x000fe2000f8e3c3f */
[----:B------:R-:W-:Y:S01]  /*10920*/  PLOP3.LUT P0, PT, PT, PT, UP0, 0x80, 0x0 ;  /* 0x000000000000781c */ /* 0x000fe20003f0f008 */
[----:B------:R-:W-:-:S03]  /*10930*/  @UP1 USHF.R.U32.HI UR43, URZ, UR7, UR5 ;  /* 0x000000073f2b1299 */ /* 0x000fc60008011605 */
[----:B------:R-:W-:Y:S02]  /*10940*/  @UP0 ULDC.64 UR4, c[0x0][0xa28] ;  /* 0x00028a0000040ab9 */ /* 0x000fe40000000a00 */
[----:B------:R-:W-:-:S06]  /*10950*/  @UP0 UIMAD.WIDE UR4, UR43, 0x4, UR4 ;  /* 0x000000042b0408a5 */ /* 0x000fcc000f8e0204 */
[----:B------:R-:W-:Y:S01]  /*10960*/  IMAD.U32 R3, RZ, RZ, UR5 ;  /* 0x00000005ff037e24 */ /* 0x000fe2000f8e00ff */
[----:B------:R-:W-:Y:S01]  /*10970*/  ULDC UR5, c[0x0][0x448] ;  /* 0x0001120000057ab9 */ /* 0x000fe20000000800 */
[----:B------:R-:W-:Y:S01]  /*10980*/  IMAD.U32 R2, RZ, RZ, UR4 ;  /* 0x00000004ff027e24 */ /* 0x000fe2000f8e00ff */
[----:B------:R-:W-:Y:S01]  /*10990*/  ULDC UR4, c[0x0][0xc3c] ;  /* 0x00030f0000047ab9 */ /* 0x000fe20000000800 */
[----:B------:R-:W-:Y:S02]  /*109a0*/  UISETP.NE.AND UP2, UPT, UR5, 0x1, UPT ;  /* 0x000000010500788c */ /* 0x000fe4000bf45270 */
[----:B------:R-:W-:Y:S01]  /*109b0*/  UIADD3 UR6, UR6, UR4, URZ ;  /* 0x0000000406067290 */ /* 0x000fe2000fffe03f */
[----:B------:R0:W5:Y:S01]  /*109c0*/  @P0 LDG.E R32, desc[UR36][R2.64] ;  /* 0x0000002402200981 */ /* 0x000162000c1e1900 */
[----:B------:R-:W-:Y:S02]  /*109d0*/  UP2UR UR50, UPR, URZ, 0x4 ;  /* 0x000000043f327883 */ /* 0x000fe40008000000 */
[----:B------:R-:W-:-:S04]  /*109e0*/  USHF.L.U32 UR44, UR6, 0x7, URZ ;  /* 0x00000007062c7899 */ /* 0x000fc8000800063f */
[----:B------:R-:W-:Y:S01]  /*109f0*/  UIADD3 UR6, UR44, 0x7f, URZ ;  /* 0x0000007f2c067890 */ /* 0x000fe2000fffe03f */
[----:B------:R-:W-:Y:S01]  /*10a00*/  @UP2 ULDC UR4, c[0x0][0x44c] ;  /* 0x0001130000042ab9 */ /* 0x000fe20000000800 */
[----:B------:R-:W-:Y:S02]  /*10a10*/  @UP2 ULDC UR7, c[0x0][0x450] ;  /* 0x0001140000072ab9 */ /* 0x000fe40000000800 */
[----:B------:R-:W-:-:S04]  /*10a20*/  UIMAD.WIDE.U32 UR4, UR6, UR4, URZ ;  /* 0x00000004060472a5 */ /* 0x000fc8000f8e003f */
[----:B------:R-:W-:-:S03]  /*10a30*/  @UP2 USHF.R.U32.HI UR6, URZ, UR7, UR5 ;  /* 0x000000073f062299 */ /* 0x000fc60008011605 */
[----:B------:R-:W-:Y:S01]  /*10a40*/  ULDC.64 UR4, c[0x0][0x9e0] ;  /* 0x0002780000047ab9 */ /* 0x000fe20000000a00 */
[----:B------:R-:W-:Y:S02]  /*10a50*/  UIADD3 UR6, UR49, UR6, URZ ;  /* 0x0000000631067290 */ /* 0x000fe4000fffe03f */
[----:B------:R-:W-:Y:S02]  /*10a60*/  UISETP.GE.AND UP0, UPT, UR5, 0x1, UPT ;  /* 0x000000010500788c */ /* 0x000fe4000bf06270 */
[----:B------:R-:W-:-:S04]  /*10a70*/  UIADD3 UR4, UR6, UR4, URZ ;  /* 0x0000000406047290 */ /* 0x000fc8000fffe03f */
[----:B------:R-:W-:-:S13]  /*10a80*/  PLOP3.LUT P0, PT, PT, PT, UP0, 0x40, 0x0 ;  /* 0x000000000000781c */ /* 0x000fda0003f0e808 */
[----:B0-----:R-:W-:Y:S05]  /*10a90*/  @P0 BRA `(.L_x_1069) ;  /* 0x0000000000440947 */ /* 0x001fea0003800000 */
[----:B------:R-:W-:Y:S01]  /*10aa0*/  ISETP.LT.AND P0, PT, RZ, UR6, PT ;  /* 0x00000006ff007c0c */ /* 0x000fe2000bf01270 */
[----:B------:R-:W-:-:S12]  /*10ab0*/  UIADD3 UR8, UR6, -0x1, URZ ;  /* 0xffffffff06087890 */ /* 0x000fd8000fffe03f */
[----:B------:R-:W-:Y:S05]  /*10ac0*/  @P0 BRA `(.L_x_1070) ;  /* 0x00000000001c0947 */ /* 0x000fea0003800000 */
[----:B------:R-:W-:Y:S02]  /*10ad0*/  UISETP.NE.AND UP1, UPT, UR5, 0x1, UPT ;  /* 0x000000010500788c */ /* 0x000fe4000bf25270 */
[----:B------:R-:W-:-:S09]  /*10ae0*/  UIADD3 UR8, -UR6, URZ, URZ ;  /* 0x0000003f06087290 */ /* 0x000fd2000fffe13f */
[----:B------:R-:W-:Y:S02]  /*10af0*/  @UP1 ULDC.64 UR10, c[0x0][0x9e8] ;  /* 0x00027a00000a1ab9 */ /* 0x000fe40000000a00 */
[----:B------:R-:W-:-:S04]  /*10b00*/  UIMAD.WIDE.U32 UR6, UR8, UR10, URZ ;  /* 0x0000000a080672a5 */ /* 0x000fc8000f8e003f */
[----:B------:R-:W-:-:S04]  /*10b10*/  @UP1 USHF.R.U32.HI UR8, URZ, UR11, UR7 ;  /* 0x0000000b3f081299 */ /* 0x000fc80008011607 */
[----:B------:R-:W-:Y:S01]  /*10b20*/  ULOP3.LUT UR8, URZ, UR8, URZ, 0x33, !UPT ;  /* 0x000000083f087292 */ /* 0x000fe2000f8e333f */
[----:B------:R-:W-:Y:S11]  /*10b30*/  BRA `(.L_x_1071) ;  /* 0x0000000000107947 */ /* 0x000ff60003800000 */
.L_x_1070:
[----:B------:R-:W-:-:S11]  /*10b40*/  UISETP.NE.AND UP1, UPT, UR5, 0x1, UPT ;  /* 0x000000010500788c */ /* 0x000fd6000bf25270 */
[----:B------:R-:W-:Y:S02]  /*10b50*/  @UP1 ULDC.64 UR10, c[0x0][0x9e8] ;  /* 0x00027a00000a1ab9 */ /* 0x000fe40000000a00 */
[----:B------:R-:W-:-:S04]  /*10b60*/  UIMAD.WIDE.U32 UR6, UR8, UR10, URZ ;  /* 0x0000000a080672a5 */ /* 0x000fc8000f8e003f */
[----:B------:R-:W-:-:S12]  /*10b70*/  @UP1 USHF.R.U32.HI UR8, URZ, UR11, UR7 ;  /* 0x0000000b3f081299 */ /* 0x000fd80008011607 */
.L_x_1071:
[----:B------:R-:W-:-:S04]  /*10b80*/  UIMAD UR8, UR8, UR5, UR5 ;  /* 0x00000005080872a4 */ /* 0x000fc8000f8e0205 */
[----:B------:R-:W-:-:S04]  /*10b90*/  UISETP.LT.AND UP1, UPT, UR4, UR8, UPT ;  /* 0x000000080400728c */ /* 0x000fc8000bf21270 */
[----:B------:R-:W-:-:S12]  /*10ba0*/  USEL UR4, UR4, UR8, UP1 ;  /* 0x0000000804047287 */ /* 0x000fd80008800000 */
.L_x_1069:
[----:B------:R-:W-:Y:S01]  /*10bb0*/  UISETP.NE.AND UP1, UPT, UR50, URZ, UPT ;  /* 0x0000003f3200728c */ /* 0x000fe2000bf25270 */
[----:B------:R-:W-:Y:S01]  /*10bc0*/  PLOP3.LUT P0, PT, PT, PT, UP0, 0x40, 0x0 ;  /* 0x000000000000781c */ /* 0x000fe20003f0e808 */
[----:B------:R-:W-:Y:S01]  /*10bd0*/  UIADD3 UR6, UR4, 0x5f, URZ ;  /* 0x0000005f04067890 */ /* 0x000fe2000fffe03f */
[----:B------:R-:W-:-:S03]  /*10be0*/  UMOV UR10, UR44 ;  /* 0x0000002c000a7c82 */ /* 0x000fc60008000000 */
[----:B------:R-:W-:-:S04]  /*10bf0*/  UIMAD.WIDE UR6, UR6, 0x2aaaaaab, URZ ;  /* 0x2aaaaaab060678a5 */ /* 0x000fc8000f8e023f */
[----:B------:R-:W-:Y:S01]  /*10c00*/  USHF.R.U32.HI UR4, URZ, 0x1f, UR7 ;  /* 0x0000001f3f047899 */ /* 0x000fe20008011607 */
[----:B------:R-:W-:Y:S02]  /*10c10*/  @UP1 ULDC UR8, c[0x0][0x44c] ;  /* 0x0001130000081ab9 */ /* 0x000fe40000000800 */
[----:B------:R-:W-:Y:S01]  /*10c20*/  @UP1 ULDC UR6, c[0x0][0x450] ;  /* 0x0001140000061ab9 */ /* 0x000fe20000000800 */
[----:B------:R-:W-:Y:S02]  /*10c30*/  UIMAD.WIDE.U32 UR8, UR44, UR8, URZ ;  /* 0x000000082c0872a5 */ /* 0x000fe4000f8e003f */
[----:B------:R-:W-:Y:S02]  /*10c40*/  ULEA.HI.SX32 UR4, UR7, UR4, 0x1c ;  /* 0x0000000407047291 */ /* 0x000fe4000f8fe23f */
[----:B------:R-:W-:Y:S02]  /*10c50*/  @UP1 USHF.R.U32.HI UR10, URZ, UR6, UR9 ;  /* 0x000000063f0a1299 */ /* 0x000fe40008011609 */
[----:B------:R-:W-:-:S02]  /*10c60*/  UISETP.LT.AND UP1, UPT, UR41, UR4, UPT ;  /* 0x000000042900728c */ /* 0x000fc4000bf21270 */
[----:B------:R-:W-:Y:S01]  /*10c70*/  UIADD3 UR6, UR40, UR10, URZ ;  /* 0x0000000a28067290 */ /* 0x000fe2000fffe03f */
[----:B------:R-:W-:Y:S01]  /*10c80*/  ULDC UR8, c[0x0][0x9dc] ;  /* 0x0002770000087ab9 */ /* 0x000fe20000000800 */
[----:B------:R-:W-:Y:S02]  /*10c90*/  USEL UR45, UR41, UR4, UP1 ;  /* 0x00000004292d7287 */ /* 0x000fe40008800000 */
[----:B------:R-:W-:Y:S01]  /*10ca0*/  UIADD3 UR8, UR6, -UR8, URZ ;  /* 0x8000000806087290 */ /* 0x000fe2000fffe03f */
[----:B------:R-:W-:Y:S11]  /*10cb0*/  @P0 BRA `(.L_x_1072) ;  /* 0x0000000000480947 */ /* 0x000ff60003800000 */
[----:B------:R-:W-:Y:S02]  /*10cc0*/  UMOV UR4, UR6 ;  /* 0x0000000600047c82 */ /* 0x000fe40008000000 */
[----:B------:R-:W-:-:S06]  /*10cd0*/  UISETP.GT.AND UP0, UPT, UR4, -0x1, UPT ;  /* 0xffffffff0400788c */ /* 0x000fcc000bf04270 */
[----:B------:R-:W-:-:S13]  /*10ce0*/  PLOP3.LUT P0, PT, PT, PT, UP0, 0x80, 0x0 ;  /* 0x000000000000781c */ /* 0x000fda0003f0f008 */
[----:B------:R-:W-:Y:S05]  /*10cf0*/  @P0 BRA `(.L_x_1073) ;  /* 0x00000000001c0947 */ /* 0x000fea0003800000 */
[----:B------:R-:W-:Y:S02]  /*10d00*/  UISETP.NE.AND UP0, UPT, UR5, 0x1, UPT ;  /* 0x000000010500788c */ /* 0x000fe4000bf05270 */
[----:B------:R-:W-:-:S09]  /*10d10*/  ULOP3.LUT UR4, URZ, UR4, URZ, 0x33, !UPT ;  /* 0x000000043f047292 */ /* 0x000fd2000f8e333f */
[----:B------:R-:W-:Y:S02]  /*10d20*/  @UP0 ULDC.64 UR10, c[0x0][0x9e8] ;  /* 0x00027a00000a0ab9 */ /* 0x000fe40000000a00 */
[----:B------:R-:W-:-:S04]  /*10d30*/  UIMAD.WIDE.U32 UR6, UR4, UR10, URZ ;  /* 0x0000000a040672a5 */ /* 0x000fc8000f8e003f */
[----:B------:R-:W-:-:S04]  /*10d40*/  @UP0 USHF.R.U32.HI UR4, URZ, UR11, UR7 ;  /* 0x0000000b3f040299 */ /* 0x000fc80008011607 */
[----:B------:R-:W-:Y:S01]  /*10d50*/  ULOP3.LUT UR4, URZ, UR4, URZ, 0x33, !UPT ;  /* 0x000000043f047292 */ /* 0x000fe2000f8e333f */
[----:B------:R-:W-:Y:S11]  /*10d60*/  BRA `(.L_x_1074) ;  /* 0x0000000000107947 */ /* 0x000ff60003800000 */
.L_x_1073:
[----:B------:R-:W-:-:S11]  /*10d70*/  UISETP.NE.AND UP0, UPT, UR5, 0x1, UPT ;  /* 0x000000010500788c */ /* 0x000fd6000bf05270 */
[----:B------:R-:W-:Y:S02]  /*10d80*/  @UP0 ULDC.64 UR10, c[0x0][0x9e8] ;  /* 0x00027a00000a0ab9 */ /* 0x000fe40000000a00 */
[----:B------:R-:W-:-:S04]  /*10d90*/  UIMAD.WIDE.U32 UR6, UR4, UR10, URZ ;  /* 0x0000000a040672a5 */ /* 0x000fc8000f8e003f */
[----:B------:R-:W-:-:S12]  /*10da0*/  @UP0 USHF.R.U32.HI UR4, URZ, UR11, UR7 ;  /* 0x0000000b3f040299 */ /* 0x000fd80008011607 */
.L_x_1074:
[----:B------:R-:W-:-:S04]  /*10db0*/  UIMAD UR4, UR4, UR5, URZ ;  /* 0x00000005040472a4 */ /* 0x000fc8000f8e023f */
[----:B------:R-:W-:-:S04]  /*10dc0*/  UISETP.LT.AND UP0, UPT, UR8, UR4, UPT ;  /* 0x000000040800728c */ /* 0x000fc8000bf01270 */
[----:B------:R-:W-:-:S12]  /*10dd0*/  USEL UR8, UR8, UR4, !UP0 ;  /* 0x0000000408087287 */ /* 0x000fd8000c000000 */
.L_x_1072:
[----:B------:R-:W-:Y:S01]  /*10de0*/  UIMAD.WIDE UR4, UR8, 0x2aaaaaab, URZ ;  /* 0x2aaaaaab080478a5 */ /* 0x000fe2000f8e023f */
[----:B------:R-:W-:Y:S03]  /*10df0*/  BSSY B7, `(.L_x_1075) ;  /* 0x0000328000077945 */ /* 0x000fe60003800000 */
[----:B------:R-:W-:-:S04]  /*10e00*/  USHF.R.U32.HI UR4, URZ, 0x1f, UR5 ;  /* 0x0000001f3f047899 */ /* 0x000fc80008011605 */
[----:B------:R-:W-:-:S04]  /*10e10*/  ULEA.HI.SX32 UR4, UR5, UR4, 0x1c ;  /* 0x0000000405047291 */ /* 0x000fc8000f8fe23f */
[----:B------:R-:W-:-:S04]  /*10e20*/  UISETP.LT.AND UP0, UPT, URZ, UR4, UPT ;  /* 0x000000043f00728c */ /* 0x000fc8000bf01270 */
[----:B------:R-:W-:-:S04]  /*10e30*/  USEL UR46, URZ, UR4, !UP0 ;  /* 0x000000043f2e7287 */ /* 0x000fc8000c000000 */
[----:B------:R-:W-:-:S06]  /*10e40*/  UISETP.GT.AND UP0, UPT, UR45, UR46, UPT ;  /* 0x0000002e2d00728c */ /* 0x000fcc000bf04270 */
[----:B------:R-:W-:-:S13]  /*10e50*/  PLOP3.LUT P0, PT, PT, PT, UP0, 0x80, 0x0 ;  /* 0x000000000000781c */ /* 0x000fda0003f0f008 */
[----:B------:R-:W-:Y:S05]  /*10e60*/  @P0 BRA `(.L_x_1076) ;  /* 0x0000000000440947 */ /* 0x000fea0003800000 */
[----:B------:R-:W0:Y:S02]  /*10e70*/  S2R R0, SR_TID.X ;  /* 0x0000000000007919 */ /* 0x000e240000002100 */
[----:B0-----:R-:W-:-:S04]  /*10e80*/  LOP3.LUT R0, R0, 0x7f, RZ, 0xc0, !PT ;  /* 0x0000007f00007812 */ /* 0x001fc800078ec0ff */
[----:B------:R-:W-:-:S13]  /*10e90*/  ISETP.NE.AND P2, PT, R0, RZ, PT ;  /* 0x000000ff0000720c */ /* 0x000fda0003f45270 */
[----:B------:R-:W-:Y:S05]  /*10ea0*/  @P2 BRA `(.L_x_1077) ;  /* 0x0000003000702947 */ /* 0x000fea0003800000 */
[----:B------:R-:W0:Y:S01]  /*10eb0*/  S2R R7, SR_LANEID ;  /* 0x0000000000077919 */ /* 0x000e220000000000 */
[----:B------:R-:W-:Y:S01]  /*10ec0*/  VOTEU.ANY UR4, UPT, PT ;  /* 0x0000000000047886 */ /* 0x000fe200038e0100 */
[----:B------:R-:W1:Y:S01]  /*10ed0*/  LDC.64 R2, c[0x0][0xc80] ;  /* 0x00032000ff027b82 */ /* 0x000e620000000a00 */
[----:B------:R-:W0:Y:S08]  /*10ee0*/  FLO.U32 R0, UR4 ;  /* 0x0000000400007d00 */ /* 0x000e3000080e0000 */
[----:B------:R-:W1:Y:S01]  /*10ef0*/  POPC R5, UR4 ;  /* 0x0000000400057d09 */ /* 0x000e620008000000 */
[----:B0-----:R-:W-:-:S13]  /*10f00*/  ISETP.EQ.U32.AND P0, PT, R0, R7, PT ;  /* 0x000000070000720c */ /* 0x001fda0003f02070 */
[----:B-1----:R-:W2:Y:S01]  /*10f10*/  @P0 ATOMG.E.ADD.STRONG.GPU PT, R3, desc[UR36][R2.64], R5 ;  /* 0x00000005020309a8 */ /* 0x002ea200081ee1e4 */
[----:B------:R-:W0:Y:S02]  /*10f20*/  S2R R4, SR_LTMASK ;  /* 0x0000000000047919 */ /* 0x000e240000003900 */
[----:B0-----:R-:W-:-:S04]  /*10f30*/  LOP3.LUT R4, R4, UR4, RZ, 0xc0, !PT ;  /* 0x0000000404047c12 */ /* 0x001fc8000f8ec0ff */
[----:B------:R-:W0:Y:S01]  /*10f40*/  POPC R7, R4 ;  /* 0x0000000400077309 */ /* 0x000e220000000000 */
[----:B--2---:R-:W0:Y:S02]  /*10f50*/  SHFL.IDX PT, R0, R3, R0, 0x1f ;  /* 0x00001f0003007589 */ /* 0x004e2400000e0000 */
[----:B0-----:R-:W-:Y:S01]  /*10f60*/  IADD3 R34, R0, UR47, R7 ;  /* 0x0000002f00227c10 */ /* 0x001fe2000fffe007 */
[----:B------:R-:W-:Y:S06]  /*10f70*/  BRA `(.L_x_1077) ;  /* 0x00000030003c7947 */ /* 0x000fec0003800000 */
.L_x_1076:
[----:B------:R-:W-:Y:S01]  /*10f80*/  VIADD R0, R16, 0x18400 ;  /* 0x0001840010007836 */ /* 0x000fe20000000000 */
[----:B------:R-:W-:Y:S04]  /*10f90*/  BSSY B6, `(.L_x_1078) ;  /* 0x0000013000067945 */ /* 0x000fe80003800000 */
[----:B------:R-:W-:-:S13]  /*10fa0*/  LOP3.LUT P0, RZ, R0, 0x3ff, RZ, 0xc0, !PT ;  /* 0x000003ff00ff7812 */ /* 0x000fda000780c0ff */
[----:B------:R-:W-:Y:S05]  /*10fb0*/  @!P0 BRA `(.L_x_1079) ;  /* 0x0000000000408947 */ /* 0x000fea0003800000 */
[----:B------:R-:W-:Y:S01]  /*10fc0*/  MOV R2, 0x0 ;  /* 0x0000000000027802 */ /* 0x000fe20000000f00 */
[----:B------:R-:W-:Y:S01]  /*10fd0*/  ULDC.64 UR4, c[0x4][0xf0] ;  /* 0x01003c0000047ab9 */ /* 0x000fe20000000a00 */
[----:B------:R-:W-:Y:S01]  /*10fe0*/  ULDC.64 UR6, c[0x4][0xf8] ;  /* 0x01003e0000067ab9 */ /* 0x000fe20000000a00 */
[----:B------:R-:W-:Y:S02]  /*10ff0*/  IMAD.U32 R4, RZ, RZ, UR4 ;  /* 0x00000004ff047e24 */ /* 0x000fe4000f8e00ff */
[----:B------:R-:W-:Y:S01]  /*11000*/  IMAD.U32 R5, RZ, RZ, UR5 ;  /* 0x00000005ff057e24 */ /* 0x000fe2000f8e00ff */
[----:B------:R-:W0:Y:S01]  /*11010*/  LDC.64 R2, c[0x4][R2] ;  /* 0x0100000002027b82 */ /* 0x000e220000000a00 */
[----:B------:R-:W-:Y:S01]  /*11020*/  ULDC.64 UR4, c[0x4][0x70] ;  /* 0x01001c0000047ab9 */ /* 0x000fe20000000a00 */
[----:B------:R-:W-:Y:S02]  /*11030*/  IMAD.U32 R6, RZ, RZ, UR6 ;  /* 0x00000006ff067e24 */ /* 0x000fe4000f8e00ff */
[----:B------:R-:W-:-:S02]  /*11040*/  IMAD.U32 R7, RZ, RZ, UR7 ;  /* 0x00000007ff077e24 */ /* 0x000fc4000f8e00ff */
[----:B------:R-:W-:Y:S02]  /*11050*/  IMAD.U32 R10, RZ, RZ, UR4 ;  /* 0x00000004ff0a7e24 */ /* 0x000fe4000f8e00ff */
[----:B------:R-:W-:Y:S02]  /*11060*/  IMAD.U32 R11, RZ, RZ, UR5 ;  /* 0x00000005ff0b7e24 */ /* 0x000fe4000f8e00ff */
[----:B------:R-:W-:Y:S02]  /*11070*/  IMAD.MOV.U32 R8, RZ, RZ, 0x70 ;  /* 0x00000070ff087424 */ /* 0x000fe400078e00ff */
[----:B------:R-:W-:Y:S02]  /*11080*/  IMAD.MOV.U32 R12, RZ, RZ, 0x1 ;  /* 0x00000001ff0c7424 */ /* 0x000fe400078e00ff */
[----:B------:R-:W-:-:S07]  /*11090*/  IMAD.MOV.U32 R13, RZ, RZ, RZ ;  /* 0x000000ffff0d7224 */ /* 0x000fce00078e00ff */
[----:B------:R-:W-:-:S07]  /*110a0*/  LEPC R20, `(.L_x_1079) ;  /* 0x000000001014794e */ /* 0x000fce0000000000 */
[----:B0----5:R-:W-:Y:S05]  /*110b0*/  CALL.ABS.NOINC R2 ;  /* 0x0000000002007343 */ /* 0x021fea0003c00000 */
.L_x_1079:
[----:B------:R-:W-:Y:S05]  /*110c0*/  BSYNC B6 ;  /* 0x0000000000067941 */ /* 0x000fea0003800000 */
.L_x_1078:
        /* <DEDUP_REMOVED lines=19> */
[----:B-1---5:R-:W-:Y:S05]  /*11200*/  CALL.ABS.NOINC R2 ;  /* 0x0000000002007343 */ /* 0x022fea0003c00000 */
.L_x_1082:
[----:B------:R0:W1:Y:S01]  /*11210*/  LDC.64 R2, c[0x4][R17] ;  /* 0x0100000011027b82 */ /* 0x0000620000000a00 */
[----:B------:R-:W-:Y:S01]  /*11220*/  ULDC.64 UR4, c[0x4][0xf0] ;  /* 0x01003c0000047ab9 */ /* 0x000fe20000000a00 */
[----:B------:R-:W-:Y:S01]  /*11230*/  ULDC.64 UR6, c[0x4][0xf8] ;  /* 0x01003e0000067ab9 */ /* 0x000fe20000000a00 */
[----:B------:R-:W-:Y:S02]  /*11240*/  IMAD.U32 R4, RZ, RZ, UR4 ;  /* 0x00000004ff047e24 */ /* 0x000fe4000f8e00ff */
        /* <DEDUP_REMOVED lines=11> */
.L_x_1081:
[----:B------:R-:W-:Y:S05]  /*11300*/  BSYNC B6 ;  /* 0x0000000000067941 */ /* 0x000fea0003800000 */
.L_x_1080:
[----:B------:R-:W-:Y:S01]  /*11310*/  ULDC.64 UR4, c[0x0][0x9f8] ;  /* 0x00027e0000047ab9 */ /* 0x000fe20000000a00 */
[----:B------:R-:W-:Y:S01]  /*11320*/  IMAD.U32 R29, RZ, RZ, UR43 ;  /* 0x0000002bff1d7e24 */ /* 0x000fe2000f8e00ff */
[----:B------:R-:W-:Y:S01]  /*11330*/  UISETP.NE.U32.AND UP0, UPT, UR4, URZ, UPT ;  /* 0x0000003f0400728c */ /* 0x000fe2000bf05070 */
[----:B------:R-:W0:Y:S03]  /*11340*/  LDC R10, c[0x0][0x430] ;  /* 0x00010c00ff0a7b82 */ /* 0x000e260000000800 */
[----:B------:R-:W-:-:S06]  /*11350*/  UISETP.NE.AND.EX UP0, UPT, UR5, URZ, UPT, UP0 ;  /* 0x0000003f0500728c */ /* 0x000fcc000bf05300 */
[----:B------:R-:W-:-:S05]  /*11360*/  PLOP3.LUT P0, PT, PT, PT, UP0, 0x80, 0x0 ;  /* 0x000000000000781c */ /* 0x000fca0003f0f008 */
[----:B------:R-:W-:Y:S02]  /*11370*/  @UP0 ULDC.64 UR4, c[0x0][0x9f8] ;  /* 0x00027e0000040ab9 */ /* 0x000fe40000000a00 */
[----:B------:R-:W-:-:S06]  /*11380*/  @UP0 UIMAD.WIDE UR4, UR43, 0x4, UR4 ;  /* 0x000000042b0408a5 */ /* 0x000fcc000f8e0204 */
[----:B------:R-:W-:Y:S01]  /*11390*/  IMAD.U32 R2, RZ, RZ, UR4 ;  /* 0x00000004ff027e24 */ /* 0x000fe2000f8e00ff */
[----:B------:R-:W-:Y:S01]  /*113a0*/  ULDC UR4, c[0x0][0xc48] ;  /* 0x0003120000047ab9 */ /* 0x000fe20000000800 */
[----:B------:R-:W-:-:S05]  /*113b0*/  IMAD.U32 R3, RZ, RZ, UR5 ;  /* 0x00000005ff037e24 */ /* 0x000fca000f8e00ff */
[----:B------:R1:W5:Y:S01]  /*113c0*/  @P0 LDG.E R29, desc[UR36][R2.64] ;  /* 0x00000024021d0981 */ /* 0x000362000c1e1900 */
[----:B------:R-:W-:Y:S01]  /*113d0*/  UMOV UR5, 0xffffffff ;  /* 0xffffffff00057882 */ /* 0x000fe20000000000 */
[----:B------:R-:W-:Y:S02]  /*113e0*/  IMAD.U32 R22, RZ, RZ, UR4 ;  /* 0x00000004ff167e24 */ /* 0x000fe4000f8e00ff */
[----:B------:R-:W-:Y:S05]  /*113f0*/  BRA.DIV UR5, `(.L_x_1083) ;  /* 0x0000003605487947 */ /* 0x000fea000b800000 */
.L_x_1137:
[----:B------:R-:W2:Y:S01]  /*11400*/  S2R R0, SR_TID.X ;  /* 0x0000000000007919 */ /* 0x000ea20000002100 */
[----:B------:R-:W-:Y:S01]  /*11410*/  UIADD3 UR4, UR45, -0x1, URZ ;  /* 0xffffffff2d047890 */ /* 0x000fe2000fffe03f */
[----:B0-----:R-:W-:Y:S02]  /*11420*/  ISETP.NE.AND P1, PT, R10, 0x1, PT ;  /* 0x000000010a00780c */ /* 0x001fe40003f25270 */
[----:B-----5:R-:W-:Y:S02]  /*11430*/  SHF.R.S32.HI R33, RZ, 0x1f, R29 ;  /* 0x0000001fff217819 */ /* 0x020fe4000001141d */
[----:B------:R-:W-:Y:S01]  /*11440*/  LOP3.LUT R19, R19, 0xffffff7f, RZ, 0xc0, !PT ;  /* 0xffffff7f13137812 */ /* 0x000fe200078ec0ff */
[----:B------:R-:W-:-:S08]  /*11450*/  IMAD.U32 R7, RZ, RZ, UR4 ;  /* 0x00000004ff077e24 */ /* 0x000fd0000f8e00ff */
[----:B-1----:R-:W0:Y:S01]  /*11460*/  @P1 LDC R3, c[0x0][0x434] ;  /* 0x00010d00ff031b82 */ /* 0x002e220000000800 */
[----:B------:R-:W-:-:S07]  /*11470*/  @P1 LOP3.LUT R19, R19, 0x80, RZ, 0xfc, !PT ;  /* 0x0000008013131812 */ /* 0x000fce00078efcff */
[----:B------:R-:W1:Y:S01]  /*11480*/  @P1 LDC R5, c[0x0][0x438] ;  /* 0x00010e00ff051b82 */ /* 0x000e620000000800 */
[----:B--2---:R-:W-:-:S05]  /*11490*/  IMAD.SHL.U32 R8, R0, 0x10, RZ ;  /* 0x0000001000087824 */ /* 0x004fca00078e00ff */
[----:B------:R-:W-:-:S05]  /*114a0*/  LOP3.LUT R8, R36, 0x70, R8, 0xf8, !PT ;  /* 0x0000007024087812 */ /* 0x000fca00078ef808 */
[----:B------:R-:W-:-:S04]  /*114b0*/  IMAD R7, R7, 0x60, R8 ;  /* 0x0000006007077824 */ /* 0x000fc800078e0208 */
[C---:B------:R-:W-:Y:S01]  /*114c0*/  IMAD.IADD R0, R7.reuse, 0x1, R32 ;  /* 0x0000000107007824 */ /* 0x040fe200078e0220 */
[----:B------:R-:W-:-:S03]  /*114d0*/  ISETP.GE.AND P0, PT, R7, UR38, PT ;  /* 0x0000002607007c0c */ /* 0x000fc6000bf06270 */
[----:B0-----:R-:W-:Y:S01]  /*114e0*/  @P1 IMAD.HI.U32 R2, R0, R3, RZ ;  /* 0x0000000300021227 */ /* 0x001fe200078e00ff */
[----:B------:R-:W-:-:S03]  /*114f0*/  ISETP.GT.U32.OR P0, PT, R8, 0x5f, P0 ;  /* 0x0000005f0800780c */ /* 0x000fc60000704470 */
[----:B------:R-:W-:Y:S01]  /*11500*/  IMAD.MOV.U32 R9, RZ, RZ, R0 ;  /* 0x000000ffff097224 */ /* 0x000fe200078e0000 */
[----:B-1----:R-:W-:-:S09]  /*11510*/  @P1 SHF.R.U32.HI R9, RZ, R5, R2 ;  /* 0x00000005ff091219 */ /* 0x002fd20000011602 */
[----:B------:R-:W0:Y:S01]  /*11520*/  @!P0 LDC.64 R6, c[0x0][0x428] ;  /* 0x00010a00ff068b82 */ /* 0x000e220000000a00 */
[----:B------:R-:W-:-:S07]  /*11530*/  @!P0 SHF.R.S32.HI R3, RZ, 0x1f, R9 ;  /* 0x0000001fff038819 */ /* 0x000fce0000011409 */
[----:B------:R-:W1:Y:S01]  /*11540*/  @!P0 LDC.64 R4, c[0x0][0x418] ;  /* 0x00010600ff048b82 */ /* 0x000e620000000a00 */
[----:B0-----:R-:W-:-:S04]  /*11550*/  @!P0 IMAD R2, R33, R6, RZ ;  /* 0x0000000621028224 */ /* 0x001fc800078e02ff */
[----:B------:R-:W-:Y:S02]  /*11560*/  @!P0 IMAD R7, R29, R7, R2 ;  /* 0x000000071d078224 */ /* 0x000fe400078e0202 */
[----:B------:R-:W-:-:S04]  /*11570*/  @!P0 IMAD.MOV.U32 R2, RZ, RZ, R9 ;  /* 0x000000ffff028224 */ /* 0x000fc800078e0009 */
[----:B------:R-:W-:-:S04]  /*11580*/  @!P0 IMAD.WIDE.U32 R2, R29, R6, R2 ;  /* 0x000000061d028225 */ /* 0x000fc800078e0002 */
[----:B------:R-:W-:Y:S01]  /*11590*/  @!P0 IMAD.IADD R3, R3, 0x1, R7 ;  /* 0x0000000103038824 */ /* 0x000fe200078e0207 */
[----:B-1----:R-:W-:Y:S01]  /*115a0*/  @!P0 LEA R4, P1, R2, R4, 0x2 ;  /* 0x0000000402048211 */ /* 0x002fe200078210ff */
[----:B------:R-:W-:-:S03]  /*115b0*/  IMAD.MOV.U32 R6, RZ, RZ, RZ ;  /* 0x000000ffff067224 */ /* 0x000fc600078e00ff */
[----:B------:R-:W-:Y:S01]  /*115c0*/  @!P0 LEA.HI.X R5, R2, R5, R3, 0x2, P1 ;  /* 0x0000000502058211 */ /* 0x000fe200008f1403 */
[----:B------:R-:W-:-:S04]  /*115d0*/  IMAD.MOV R7, RZ, RZ, -R9 ;  /* 0x000000ffff077224 */ /* 0x000fc800078e0a09 */
[----:B------:R0:W5:Y:S01]  /*115e0*/  @!P0 LDG.E R6, desc[UR36][R4.64] ;  /* 0x0000002404068981 */ /* 0x000162000c1e1900 */
[----:B------:R-:W-:Y:S01]  /*115f0*/  ISETP.GT.U32.AND P0, PT, R8, 0x5f, PT ;  /* 0x0000005f0800780c */ /* 0x000fe20003f04070 */
[----:B------:R-:W-:Y:S01]  /*11600*/  IMAD R3, RZ, RZ, -UR43 ;  /* 0x8000002bff037e24 */ /* 0x000fe2000f8e02ff */
[----:B------:R-:W-:Y:S01]  /*11610*/  LOP3.LUT R19, R19, 0xffffffbf, RZ, 0xc0, !PT ;  /* 0xffffffbf13137812 */ /* 0x000fe200078ec0ff */
[----:B------:R-:W-:Y:S02]  /*11620*/  IMAD.U32 R24, RZ, RZ, UR4 ;  /* 0x00000004ff187e24 */ /* 0x000fe4000f8e00ff */
[----:B------:R-:W-:Y:S02]  /*11630*/  IMAD R22, R22, R3, UR42 ;  /* 0x0000002a16167e24 */ /* 0x000fe4000f8e0203 */
[----:B0-----:R-:W-:-:S03]  /*11640*/  IMAD R5, R10, R7, R0 ;  /* 0x000000070a057224 */ /* 0x001fc600078e0200 */
[----:B------:R-:W-:Y:S01]  /*11650*/  SHF.R.S32.HI R28, RZ, 0x1f, R22 ;  /* 0x0000001fff1c7819 */ /* 0x000fe20000011416 */
[----:B------:R-:W-:-:S05]  /*11660*/  IMAD.U32 R0, RZ, RZ, UR48 ;  /* 0x00000030ff007e24 */ /* 0x000fca000f8e00ff */
[----:B------:R-:W-:-:S13]  /*11670*/  ISETP.NE.AND P2, PT, R0, 0x3, PT ;  /* 0x000000030000780c */ /* 0x000fda0003f45270 */
[----:B------:R-:W-:-:S04]  /*11680*/  @P2 LOP3.LUT R19, R19, 0x40, RZ, 0xfc, !PT ;  /* 0x0000004013132812 */ /* 0x000fc800078efcff */
[----:B------:R-:W-:-:S04]  /*11690*/  LOP3.LUT R19, R19, 0xffffffdf, RZ, 0xc0, !PT ;  /* 0xffffffdf13137812 */ /* 0x000fc800078ec0ff */
[----:B------:R-:W-:Y:S01]  /*116a0*/  @P0 LOP3.LUT R19, R19, 0x20, RZ, 0xfc, !PT ;  /* 0x0000002013130812 */ /* 0x000fe200078efcff */
[----:B------:R-:W-:Y:S06]  /*116b0*/  @!P2 BRA `(.L_x_1084) ;  /* 0x000000000004a947 */ /* 0x000fec0003800000 */
[----:B------:R-:W-:Y:S01]  /*116c0*/  BPT.TRAP 0x1 ;  /* 0x000000040000795c */ /* 0x000fe20000300000 */
.L_x_1084:
[----:B------:R-:W-:Y:S01]  /*116d0*/  SHF.R.S32.HI R7, RZ, 0x1f, R5 ;  /* 0x0000001fff077819 */ /* 0x000fe20000011405 */
[----:B------:R-:W-:Y:S01]  /*116e0*/  ULDC.64 UR4, c[0x0][0x328] ;  /* 0x0000ca0000047ab9 */ /* 0x000fe20000000a00 */
[----:B-----5:R-:W-:Y:S01]  /*116f0*/  SHF.R.S32.HI R4, RZ, 0x1f, R6 ;  /* 0x0000001fff047819 */ /* 0x020fe20000011406 */
[----:B------:R-:W-:Y:S01]  /*11700*/  IMAD.WIDE.U32 R2, R5, UR4, RZ ;  /* 0x0000000405027c25 */ /* 0x000fe2000f8e00ff */
[----:B------:R-:W-:Y:S03]  /*11710*/  BSSY B0, `(.L_x_1085) ;  /* 0x0000015000007945 */ /* 0x000fe60003800000 */
[----:B------:R-:W-:-:S04]  /*11720*/  IMAD R0, R7, UR4, RZ ;  /* 0x0000000407007c24 */ /* 0x000fc8000f8e02ff */
[----:B------:R-:W-:Y:S01]  /*11730*/  IMAD R9, R5, UR5, R0 ;  /* 0x0000000505097c24 */ /* 0x000fe2000f8e0200 */
[----:B------:R-:W-:Y:S01]  /*11740*/  ULDC.64 UR4, c[0x0][0x338] ;  /* 0x0000ce0000047ab9 */ /* 0x000fe20000000a00 */
[----:B------:R-:W-:Y:S02]  /*11750*/  IMAD R0, R23, 0x8, R16 ;  /* 0x0000000817007824 */ /* 0x000fe400078e0210 */
        /* <DEDUP_REMOVED lines=13> */
[----:B------:R-:W-:-:S04]  /*11830*/  SHF.L.U32 R3, R26, 0x1f, RZ ;  /* 0x0000001f1a037819 */ /* 0x000fc800000006ff */
[----:B------:R-:W0:Y:S02]  /*11840*/  SYNCS.PHASECHK.TRANS64.TRYWAIT P0, [R0+URZ+0x2a840], R3 ;  /* 0x02a84003000075a7 */ /* 0x000e24000800017f */
[----:B0-----:R-:W-:Y:S05]  /*11850*/  @!P0 BRA `(.L_x_1086) ;  /* 0x00000030005c8947 */ /* 0x001fea0003800000 */
.L_x_1138:
[----:B------:R-:W-:Y:S05]  /*11860*/  BSYNC B0 ;  /* 0x0000000000007941 */ /* 0x000fea0003800000 */
.L_x_1085:
[----:B------:R-:W-:Y:S01]  /*11870*/  ULDC.64 UR4, c[0x0][0x300] ;  /* 0x0000c00000047ab9 */ /* 0x000fe20000000a00 */
[----:B------:R-:W-:Y:S01]  /*11880*/  LOP3.LUT P4, RZ, R19, 0x10, RZ, 0xc0, !PT ;  /* 0x0000001013ff7812 */ /* 0x000fe2000788c0ff */
[----:B------:R-:W-:Y:S01]  /*11890*/  IMAD R2, R7, UR4, RZ ;  /* 0x0000000407027c24 */ /* 0x000fe2000f8e02ff */
[C---:B------:R-:W-:Y:S02]  /*118a0*/  LOP3.LUT P3, RZ, R19.reuse, 0x8, RZ, 0xc0, !PT ;  /* 0x0000000813ff7812 */ /* 0x040fe4000786c0ff */
[----:B------:R-:W-:Y:S01]  /*118b0*/  LOP3.LUT P2, RZ, R19, 0x4, RZ, 0xc0, !PT ;  /* 0x0000000413ff7812 */ /* 0x000fe2000784c0ff */
[C---:B------:R-:W-:Y:S02]  /*118c0*/  IMAD R7, R5.reuse, UR5, R2 ;  /* 0x0000000505077c24 */ /* 0x040fe4000f8e0202 */
[----:B0-----:R-:W-:Y:S01]  /*118d0*/  IMAD.WIDE.U32 R2, R5, UR4, RZ ;  /* 0x0000000405027c25 */ /* 0x001fe2000f8e00ff */
[----:B------:R-:W-:-:S03]  /*118e0*/  ULDC.64 UR4, c[0x0][0x310] ;  /* 0x0000c40000047ab9 */ /* 0x000fc60000000a00 */
[----:B------:R-:W-:Y:S02]  /*118f0*/  IMAD.IADD R3, R3, 0x1, R7 ;  /* 0x0000000103037824 */ /* 0x000fe400078e0207 */
[----:B------:R-:W-:Y:S02]  /*11900*/  IMAD R5, R4, UR4, RZ ;  /* 0x0000000404057c24 */ /* 0x000fe4000f8e02ff */
[----:B------:R-:W-:-:S04]  /*11910*/  IMAD.WIDE.U32 R2, R6, UR4, R2 ;  /* 0x0000000406027c25 */ /* 0x000fc8000f8e0002 */
[----:B------:R-:W-:Y:S01]  /*11920*/  IMAD R5, R6, UR5, R5 ;  /* 0x0000000506057c24 */ /* 0x000fe2000f8e0205 */
[----:B------:R-:W-:Y:S01]  /*11930*/  ULDC.64 UR4, c[0x0][0x308] ;  /* 0x0000c20000047ab9 */ /* 0x000fe20000000a00 */
[----:B------:R-:W-:Y:S02]  /*11940*/  IMAD.MOV.U32 R7, RZ, RZ, -0x60 ;  /* 0xffffffa0ff077424 */ /* 0x000fe400078e00ff */
[----:B------:R-:W-:Y:S02]  /*11950*/  IMAD.IADD R3, R3, 0x1, R5 ;  /* 0x0000000103037824 */ /* 0x000fe400078e0205 */
[----:B------:R-:W-:Y:S02]  /*11960*/  IMAD R5, R28, UR4, RZ ;  /* 0x000000041c057c24 */ /* 0x000fe4000f8e02ff */
[----:B------:R-:W-:-:S04]  /*11970*/  IMAD.WIDE.U32 R2, R22, UR4, R2 ;  /* 0x0000000416027c25 */ /* 0x000fc8000f8e0002 */
[----:B------:R-:W-:Y:S01]  /*11980*/  IMAD R5, R22, UR5, R5 ;  /* 0x0000000516057c24 */ /* 0x000fe2000f8e0205 */
[----:B------:R-:W-:Y:S01]  /*11990*/  ULDC.64 UR4, c[0x0][0x2e8] ;  /* 0x0000ba0000047ab9 */ /* 0x000fe20000000a00 */
[----:B------:R-:W-:Y:S01]  /*119a0*/  IMAD R7, R24, R7, UR38 ;  /* 0x0000002618077e24 */ /* 0x000fe2000f8e0207 */
[C---:B------:R-:W-:Y:S01]  /*119b0*/  LEA R4, P0, R2.reuse, UR4, 0x1 ;  /* 0x0000000402047c11 */ /* 0x040fe2000f8008ff */
[----:B------:R-:W-:Y:S01]  /*119c0*/  IMAD.IADD R3, R3, 0x1, R5 ;  /* 0x0000000103037824 */ /* 0x000fe200078e0205 */
[----:B------:R-:W-:Y:S01]  /*119d0*/  UMOV UR4, 0xffffffff ;  /* 0xffffffff00047882 */ /* 0x000fe20000000000 */
[----:B------:R-:W-:Y:S02]  /*119e0*/  IMAD.IADD R7, R7, 0x1, -R36 ;  /* 0x0000000107077824 */ /* 0x000fe400078e0a24 */
[----:B------:R-:W-:Y:S01]  /*119f0*/  IMAD R5, R23, 0x4800, R30 ;  /* 0x0000480017057824 */ /* 0x000fe200078e021e */
[----:B------:R-:W-:Y:S02]  /*11a00*/  LEA.HI.X R6, R2, UR5, R3, 0x1, P0 ;  /* 0x0000000502067c11 */ /* 0x000fe400080f0c03 */
[----:B------:R-:W-:Y:S01]  /*11a10*/  ISETP.GE.AND P0, PT, R7, 0x1, PT ;  /* 0x000000010700780c */ /* 0x000fe20003f06270 */
[----:B------:R-:W-:-:S12]  /*11a20*/  BRA.DIV UR4, `(.L_x_1087) ;  /* 0x0000002e04fc7947 */ /* 0x000fd8000b800000 */
[----:B------:R-:W0:Y:S01]  /*11a30*/  SHFL.IDX PT, R14, R4, RZ, 0x181f ;  /* 0x00181fff040e7589 */ /* 0x000e2200000e0000 */
[----:B------:R-:W-:-:S03]  /*11a40*/  @P0 IMAD R9, R5, 0x2, R16 ;  /* 0x0000000205090824 */ /* 0x000fc600078e0210 */
[----:B------:R-:W1:Y:S04]  /*11a50*/  SHFL.IDX PT, R2, R6, RZ, 0x181f ;  /* 0x00181fff06027589 */ /* 0x000e6800000e0000 */
[----:B------:R-:W-:Y:S01]  /*11a60*/  SHFL.IDX PT, R8, R6, 0x1, 0x181f ;  /* 0x00381f0006087f89 */ /* 0x000fe200000e0000 */
[----:B0-----:R-:W-:-:S05]  /*11a70*/  @P0 LEA R14, P1, R37, R14, 0x1 ;  /* 0x0000000e250e0211 */ /* 0x001fca00078208ff */
[----:B-1----:R-:W-:Y:S02]  /*11a80*/  @P0 IMAD.X R3, RZ, RZ, R2, P1 ;  /* 0x000000ffff030224 */ /* 0x002fe400008e0602 */
[----:B------:R-:W-:Y:S02]  /*11a90*/  @P0 IMAD.MOV.U32 R2, RZ, RZ, R14 ;  /* 0x000000ffff020224 */ /* 0x000fe400078e000e */
[----:B------:R-:W0:Y:S04]  /*11aa0*/  SHFL.IDX PT, R14, R4, 0x1, 0x181f ;  /* 0x00381f00040e7f89 */ /* 0x000e2800000e0000 */
[----:B------:R-:W-:Y:S04]  /*11ab0*/  @P0 LDGSTS.E.BYPASS.LTC128B.128 [R9+0x18400], desc[UR36][R2.64], !P4 ;  /* 0x1840000002090fae */ /* 0x000fe8000e101d64 */
[----:B------:R-:W-:Y:S04]  /*11ac0*/  @P0 LDGSTS.E.BYPASS.LTC128B.128 [R9+0x1b400], desc[UR36][R2.64+0x80], !P3 ;  /* 0x1b40008002090fae */ /* 0x000fe8000d901d64 */
[----:B------:R1:W-:Y:S01]  /*11ad0*/  @P0 LDGSTS.E.BYPASS.LTC128B.128 [R9+0x1e400], desc[UR36][R2.64+0x100], !P2 ;  /* 0x1e40010002090fae */ /* 0x0003e2000d101d64 */
[----:B------:R-:W-:-:S13]  /*11ae0*/  ISETP.GE.AND P0, PT, R7, 0x11, PT ;  /* 0x000000110700780c */ /* 0x000fda0003f06270 */
[----:B0-----:R-:W-:Y:S01]  /*11af0*/  @P0 LEA R14, P1, R37, R14, 0x1 ;  /* 0x0000000e250e0211 */ /* 0x001fe200078208ff */
[----:B------:R-:W-:-:S04]  /*11b00*/  @P0 IMAD R25, R5, 0x2, R16 ;  /* 0x0000000205190824 */ /* 0x000fc800078e0210 */
[----:B------:R-:W-:Y:S02]  /*11b10*/  @P0 IMAD.X R21, RZ, RZ, R8, P1 ;  /* 0x000000ffff150224 */ /* 0x000fe400008e0608 */
[----:B-1----:R-:W-:Y:S01]  /*11b20*/  @P0 IMAD.MOV.U32 R2, RZ, RZ, R14 ;  /* 0x000000ffff020224 */ /* 0x002fe200078e000e */
[----:B------:R-:W-:Y:S01]  /*11b30*/  SHFL.IDX PT, R8, R6, 0x2, 0x181f ;  /* 0x00581f0006087f89 */ /* 0x000fe200000e0000 */
[----:B------:R-:W-:-:S03]  /*11b40*/  @P0 IMAD.MOV.U32 R3, RZ, RZ, R21 ;  /* 0x000000ffff030224 */ /* 0x000fc600078e0015 */
        /* <DEDUP_REMOVED lines=31> */
[----:B------:R0:W1:Y:S01]  /*11d40*/  SHFL.IDX PT, R8, R6, 0x5, 0x181f ;  /* 0x00b81f0006087f89 */ /* 0x00006200000e0000 */
[----:B------:R-:W-:-:S03]  /*11d50*/  @P0 IMAD.MOV.U32 R3, RZ, RZ, R9 ;  /* 0x000000ffff030224 */ /* 0x000fc600078e0009 */
[----:B------:R0:W2:Y:S04]  /*11d60*/  SHFL.IDX PT, R14, R4, 0x5, 0x181f ;  /* 0x00b81f00040e7f89 */ /* 0x0000a800000e0000 */
[----:B------:R0:W-:Y:S04]  /*11d70*/  @P0 LDGSTS.E.BYPASS.LTC128B.128 [R21+0x1a400], desc[UR36][R2.64], !P4 ;  /* 0x1a40000002150fae */ /* 0x0001e8000e101d64 */
[----:B------:R0:W-:Y:S04]  /*11d80*/  @P0 LDGSTS.E.BYPASS.LTC128B.128 [R21+0x1d400], desc[UR36][R2.64+0x80], !P3 ;  /* 0x1d40008002150fae */ /* 0x0001e8000d901d64 */
[----:B------:R0:W-:Y:S02]  /*11d90*/  @P0 LDGSTS.E.BYPASS.LTC128B.128 [R21+0x20400], desc[UR36][R2.64+0x100], !P2 ;  /* 0x2040010002150fae */ /* 0x0001e4000d101d64 */
.L_x_1152:
[----:B------:R-:W-:-:S13]  /*11da0*/  ISETP.GE.AND P0, PT, R7, 0x51, PT ;  /* 0x000000510700780c */ /* 0x000fda0003f06270 */
[----:B0-2---:R-:W-:Y:S01]  /*11db0*/  @P0 LEA R2, P1, R37, R14, 0x1 ;  /* 0x0000000e25020211 */ /* 0x005fe200078208ff */
[----:B------:R-:W-:-:S04]  /*11dc0*/  @P0 IMAD R5, R5, 0x2, R16 ;  /* 0x0000000205050824 */ /* 0x000fc800078e0210 */
[----:B-1----:R-:W-:-:S05]  /*11dd0*/  @P0 IMAD.X R3, RZ, RZ, R8, P1 ;  /* 0x000000ffff030224 */ /* 0x002fca00008e0608 */
        /* <DEDUP_REMOVED lines=8> */
.L_x_1088:
        /* <DEDUP_REMOVED lines=10> */
.L_x_1089:
[----:B------:R1:W-:Y:S02]  /*11f00*/  SYNCS.ARRIVE.TRANS64.A1T0 RZ, [R0+URZ+0x2a830], RZ ;  /* 0x02a830ff00ff79a7 */ /* 0x0003e4000810003f */
[----:B------:R-:W-:Y:S05]  /*11f10*/  WARPSYNC.ALL ;  /* 0x0000000000007948 */ /* 0x000fea0003800000 */
[----:B------:R-:W-:Y:S01]  /*11f20*/  BSSY B6, `(.L_x_1090) ;  /* 0x0000015000067945 */ /* 0x000fe20003800000 */
[----:B-1----:R-:W-:Y:S01]  /*11f30*/  VIADD R0, R16, 0xc400 ;  /* 0x0000c40010007836 */ /* 0x002fe20000000000 */
[----:B------:R-:W-:Y:S04]  /*11f40*/  BAR.SYNC.DEFER_BLOCKING 0x8, 0x180 ;  /* 0x0206000000007b1d */ /* 0x000fe80000010000 */
[----:B------:R-:W-:-:S13]  /*11f50*/  LOP3.LUT P0, RZ, R0, 0x3ff, RZ, 0xc0, !PT ;  /* 0x000003ff00ff7812 */ /* 0x000fda000780c0ff */
[----:B------:R-:W-:Y:S05]  /*11f60*/  @!P0 BRA `(.L_x_1091) ;  /* 0x0000000000408947 */ /* 0x000fea0003800000 */
[----:B0-----:R-:W-:Y:S01]  /*11f70*/  MOV R2, 0x0 ;  /* 0x0000000000027802 */ /* 0x001fe20000000f00 */
[----:B------:R-:W-:Y:S01]  /*11f80*/  ULDC.64 UR6, c[0x4][0xf0] ;  /* 0x01003c0000067ab9 */ /* 0x000fe20000000a00 */
[----:B------:R-:W-:Y:S01]  /*11f90*/  ULDC.64 UR8, c[0x4][0xf8] ;  /* 0x01003e0000087ab9 */ /* 0x000fe20000000a00 */
[----:B------:R-:W-:Y:S01]  /*11fa0*/  ULDC.64 UR4, c[0x4][0x88] ;  /* 0x0100220000047ab9 */ /* 0x000fe20000000a00 */
[----:B------:R-:W-:Y:S02]  /*11fb0*/  IMAD.U32 R4, RZ, RZ, UR6 ;  /* 0x00000006ff047e24 */ /* 0x000fe4000f8e00ff */
[----:B------:R-:W0:Y:S01]  /*11fc0*/  LDC.64 R2, c[0x4][R2] ;  /* 0x0100000002027b82 */ /* 0x000e220000000a00 */
[----:B------:R-:W-:Y:S02]  /*11fd0*/  IMAD.U32 R5, RZ, RZ, UR7 ;  /* 0x00000007ff057e24 */ /* 0x000fe4000f8e00ff */
        /* <DEDUP_REMOVED lines=8> */
[----:B0-----:R-:W-:Y:S05]  /*12060*/  CALL.ABS.NOINC R2 ;  /* 0x0000000002007343 */ /* 0x001fea0003c00000 */
.L_x_1091:
[----:B------:R-:W-:Y:S05]  /*12070*/  BSYNC B6 ;  /* 0x0000000000067941 */ /* 0x000fea0003800000 */
.L_x_1090:
[----:B0-----:R-:W0:Y:S01]  /*12080*/  S2R R2, SR_TID.X ;  /* 0x0000000000027919 */ /* 0x001e220000002100 */
[----:B------:R-:W-:Y:S01]  /*12090*/  UISETP.NE.AND UP0, UPT, UR50, URZ, UPT ;  /* 0x0000003f3200728c */ /* 0x000fe2000bf05270 */
[----:B------:R-:W-:Y:S01]  /*120a0*/  R2UR UR6, R28 ;  /* 0x000000001c0672ca */ /* 0x000fe200000e0000 */
[----:B------:R-:W-:Y:S01]  /*120b0*/  ULDC.64 UR8, c[0x0][0x2d8] ;  /* 0x0000b60000087ab9 */ /* 0x000fe20000000a00 */
[----:B------:R-:W-:Y:S02]  /*120c0*/  R2UR UR7, R22 ;  /* 0x00000000160772ca */ /* 0x000fe400000e0000 */
[C---:B------:R-:W-:Y:S02]  /*120d0*/  LOP3.LUT P3, RZ, R19.reuse, 0x400, RZ, 0xc0, !PT ;  /* 0x0000040013ff7812 */ /* 0x040fe4000786c0ff */
[----:B------:R-:W-:Y:S02]  /*120e0*/  PLOP3.LUT P0, PT, PT, PT, UP0, 0x80, 0x0 ;  /* 0x000000000000781c */ /* 0x000fe40003f0f008 */
[----:B------:R-:W-:-:S02]  /*120f0*/  LOP3.LUT P4, RZ, R19, 0x200, RZ, 0xc0, !PT ;  /* 0x0000020013ff7812 */ /* 0x000fc4000788c0ff */
[----:B------:R-:W-:Y:S01]  /*12100*/  @UP0 ULDC UR4, c[0x0][0x44c] ;  /* 0x0001130000040ab9 */ /* 0x000fe20000000800 */
[----:B------:R-:W-:Y:S02]  /*12110*/  LOP3.LUT P5, RZ, R19, 0x100, RZ, 0xc0, !PT ;  /* 0x0000010013ff7812 */ /* 0x000fe400078ac0ff */
[----:B------:R-:W-:-:S04]  /*12120*/  UIMAD UR6, UR6, UR8, URZ ;  /* 0x00000008060672a4 */ /* 0x000fc8000f8e023f */
[----:B------:R-:W-:Y:S02]  /*12130*/  UIMAD UR7, UR7, UR9, UR6 ;  /* 0x00000009070772a4 */ /* 0x000fe4000f8e0206 */
[----:B------:R-:W-:Y:S01]  /*12140*/  USHF.R.S32.HI UR6, URZ, 0x1f, UR43 ;  /* 0x0000001f3f067899 */ /* 0x000fe2000801142b */
[----:B0-----:R-:W-:-:S05]  /*12150*/  IMAD.SHL.U32 R2, R2, 0x10, RZ ;  /* 0x0000001002027824 */ /* 0x001fca00078e00ff */
[----:B------:R-:W-:-:S05]  /*12160*/  LOP3.LUT R2, R36, 0x70, R2, 0xf8, !PT ;  /* 0x0000007024027812 */ /* 0x000fca00078ef802 */
[----:B------:R-:W-:-:S04]  /*12170*/  VIADD R0, R2, UR44 ;  /* 0x0000002c02007c36 */ /* 0x000fc80008000000 */
[----:B------:R-:W-:Y:S01]  /*12180*/  @P0 IMAD.HI.U32 R3, R0, UR4, RZ ;  /* 0x0000000400030c27 */ /* 0x000fe2000f8e00ff */
[----:B------:R-:W-:Y:S01]  /*12190*/  PLOP3.LUT P0, PT, PT, PT, UP0, 0x80, 0x0 ;  /* 0x000000000000781c */ /* 0x000fe20003f0f008 */
[----:B------:R-:W-:Y:S02]  /*121a0*/  @UP0 ULDC UR4, c[0x0][0x450] ;  /* 0x0001140000040ab9 */ /* 0x000fe40000000800 */
[----:B------:R-:W-:-:S10]  /*121b0*/  IMAD.MOV.U32 R2, RZ, RZ, R0 ;  /* 0x000000ffff027224 */ /* 0x000fd400078e0000 */
[----:B------:R-:W-:Y:S02]  /*121c0*/  @P0 SHF.R.U32.HI R2, RZ, UR4, R3 ;  /* 0x00000004ff020c19 */ /* 0x000fe40008011603 */
[----:B------:R-:W-:-:S03]  /*121d0*/  R2UR UR4, R22 ;  /* 0x00000000160472ca */ /* 0x000fc600000e0000 */
[----:B------:R-:W-:-:S10]  /*121e0*/  IMAD.MOV R5, RZ, RZ, -R2 ;  /* 0x000000ffff057224 */ /* 0x000fd400078e0a02 */
[----:B------:R-:W-:-:S03]  /*121f0*/  UIMAD.WIDE.U32 UR4, UR4, UR8, URZ ;  /* 0x00000008040472a5 */ /* 0x000fc6000f8e003f */
[----:B------:R-:W-:Y:S01]  /*12200*/  ULDC.64 UR8, c[0x0][0x2e0] ;  /* 0x0000b80000087ab9 */ /* 0x000fe20000000a00 */
[----:B------:R-:W-:Y:S02]  /*12210*/  UIADD3 UR5, UR5, UR7, URZ ;  /* 0x0000000705057290 */ /* 0x000fe4000fffe03f */
[----:B------:R-:W-:Y:S01]  /*12220*/  UIMAD UR6, UR6, UR8, URZ ;  /* 0x00000008060672a4 */ /* 0x000fe2000f8e023f */
[----:B------:R-:W-:Y:S01]  /*12230*/  ULDC UR7, c[0x0][0x448] ;  /* 0x0001120000077ab9 */ /* 0x000fe20000000800 */
[----:B------:R-:W-:Y:S01]  /*12240*/  UIMAD.WIDE.U32 UR4, UR43, UR8, UR4 ;  /* 0x000000082b0472a5 */ /* 0x000fe2000f8e0004 */
[----:B------:R-:W-:Y:S01]  /*12250*/  IMAD R5, R5, UR7, R0 ;  /* 0x0000000705057c24 */ /* 0x000fe2000f8e0200 */
[----:B------:R-:W-:Y:S01]  /*12260*/  UIMAD UR6, UR43, UR9, UR6 ;  /* 0x000000092b0672a4 */ /* 0x000fe2000f8e0206 */
[----:B------:R-:W-:Y:S02]  /*12270*/  SHF.R.S32.HI R0, RZ, 0x1f, R2 ;  /* 0x0000001fff007819 */ /* 0x000fe40000011402 */
[----:B------:R-:W-:Y:S01]  /*12280*/  ULDC.64 UR8, c[0x0][0x2d0] ;  /* 0x0000b40000087ab9 */ /* 0x000fe20000000a00 */
[----:B------:R-:W-:Y:S01]  /*12290*/  UIADD3 UR5, UR5, UR6, URZ ;  /* 0x0000000605057290 */ /* 0x000fe2000fffe03f */
[----:B------:R-:W-:-:S02]  /*122a0*/  IMAD.U32 R9, RZ, RZ, UR8 ;  /* 0x00000008ff097e24 */ /* 0x000fc4000f8e00ff */
[----:B------:R-:W-:Y:S01]  /*122b0*/  IMAD R3, R0, UR8, RZ ;  /* 0x0000000800037c24 */ /* 0x000fe2000f8e02ff */
[----:B------:R-:W-:-:S03]  /*122c0*/  SHF.R.S32.HI R0, RZ, 0x1f, R5 ;  /* 0x0000001fff007819 */ /* 0x000fc60000011405 */
[C---:B------:R-:W-:Y:S02]  /*122d0*/  IMAD R7, R2.reuse, UR9, R3 ;  /* 0x0000000902077c24 */ /* 0x040fe4000f8e0203 */
[----:B------:R-:W-:Y:S01]  /*122e0*/  IMAD.WIDE.U32 R2, R2, R9, UR4 ;  /* 0x0000000402027e25 */ /* 0x000fe2000f8e0009 */
        /* <DEDUP_REMOVED lines=11> */
[----:B------:R-:W0:Y:S01]  /*123a0*/  SHFL.IDX PT, R14, R0, RZ, 0x181f ;  /* 0x00181fff000e7589 */ /* 0x000e2200000e0000 */
[----:B------:R-:W-:-:S03]  /*123b0*/  VIADD R4, R36, UR44 ;  /* 0x0000002c24047c36 */ /* 0x000fc60008000000 */
[----:B------:R-:W1:Y:S01]  /*123c0*/  SHFL.IDX PT, R2, R5, RZ, 0x181f ;  /* 0x00181fff05027589 */ /* 0x000e6200000e0000 */
[C---:B------:R-:W-:Y:S01]  /*123d0*/  VIADD R7, R4.reuse, 0x10 ;  /* 0x0000001004077836 */ /* 0x040fe20000000000 */
[----:B------:R-:W-:Y:S02]  /*123e0*/  ISETP.GE.AND P0, PT, R4, UR39, PT ;  /* 0x0000002704007c0c */ /* 0x000fe4000bf06270 */
[----:B------:R-:W-:Y:S11]  /*123f0*/  SHFL.IDX PT, R6, R5, 0x1, 0x181f ;  /* 0x00381f0005067f89 */ /* 0x000ff600000e0000 */
[----:B0-----:R-:W-:-:S05]  /*12400*/  @!P0 LEA R14, P1, R37, R14, 0x1 ;  /* 0x0000000e250e8211 */ /* 0x001fca00078208ff */
[----:B-1----:R-:W-:Y:S02]  /*12410*/  @!P0 IMAD.X R3, RZ, RZ, R2, P1 ;  /* 0x000000ffff038224 */ /* 0x002fe400008e0602 */
[----:B------:R-:W-:Y:S02]  /*12420*/  @!P0 IMAD.MOV.U32 R2, RZ, RZ, R14 ;  /* 0x000000ffff028224 */ /* 0x000fe400078e000e */
[----:B------:R-:W0:Y:S04]  /*12430*/  SHFL.IDX PT, R14, R0, 0x1, 0x181f ;  /* 0x00381f00000e7f89 */ /* 0x000e2800000e0000 */
[----:B------:R-:W-:Y:S04]  /*12440*/  @!P0 LDGSTS.E.BYPASS.LTC128B.128 [R31+0xc400], desc[UR36][R2.64], !P3 ;  /* 0x0c400000021f8fae */ /* 0x000fe8000d901d64 */
[----:B------:R-:W-:Y:S04]  /*12450*/  @!P0 LDGSTS.E.BYPASS.LTC128B.128 [R31+0x10400], desc[UR36][R2.64+0x80], !P4 ;  /* 0x10400080021f8fae */ /* 0x000fe8000e101d64 */
[----:B------:R1:W-:Y:S01]  /*12460*/  @!P0 LDGSTS.E.BYPASS.LTC128B.128 [R31+0x14400], desc[UR36][R2.64+0x100], !P5 ;  /* 0x14400100021f8fae */ /* 0x0003e2000e901d64 */
[----:B------:R-:W-:-:S13]  /*12470*/  ISETP.GE.AND P0, PT, R7, UR39, PT ;  /* 0x0000002707007c0c */ /* 0x000fda000bf06270 */
[----:B0-----:R-:W-:-:S05]  /*12480*/  @!P0 LEA R14, P1, R37, R14, 0x1 ;  /* 0x0000000e250e8211 */ /* 0x001fca00078208ff */
[----:B------:R-:W-:Y:S02]  /*12490*/  @!P0 IMAD.X R7, RZ, RZ, R6, P1 ;  /* 0x000000ffff078224 */ /* 0x000fe400008e0606 */
[----:B-1----:R-:W-:Y:S01]  /*124a0*/  @!P0 IMAD.MOV.U32 R2, RZ, RZ, R14 ;  /* 0x000000ffff028224 */ /* 0x002fe200078e000e */
[----:B------:R-:W-:Y:S01]  /*124b0*/  SHFL.IDX PT, R6, R5, 0x2, 0x181f ;  /* 0x00581f0005067f89 */ /* 0x000fe200000e0000 */
[----:B------:R-:W-:Y:S02]  /*124c0*/  @!P0 IMAD.MOV.U32 R3, RZ, RZ, R7 ;  /* 0x000000ffff038224 */ /* 0x000fe400078e0007 */
[----:B------:R-:W-:Y:S01]  /*124d0*/  VIADD R7, R4, 0x20 ;  /* 0x0000002004077836 */ /* 0x000fe20000000000 */
        /* <DEDUP_REMOVED lines=52> */
[----:B------:R0:W1:Y:S01]  /*12820*/  SHFL.IDX PT, R6, R5, 0x7, 0x181f ;  /* 0x00f81f0005067f89 */ /* 0x00006200000e0000 */
[----:B------:R-:W-:-:S03]  /*12830*/  @!P0 IMAD.MOV.U32 R3, RZ, RZ, R7 ;  /* 0x000000ffff038224 */ /* 0x000fc600078e0007 */
[----:B------:R0:W2:Y:S04]  /*12840*/  SHFL.IDX PT, R14, R0, 0x7, 0x181f ;  /* 0x00f81f00000e7f89 */ /* 0x0000a800000e0000 */
[----:B------:R0:W-:Y:S04]  /*12850*/  @!P0 LDGSTS.E.BYPASS.LTC128B.128 [R31+0xf400], desc[UR36][R2.64], !P3 ;  /* 0x0f400000021f8fae */ /* 0x0001e8000d901d64 */
[----:B------:R0:W-:Y:S04]  /*12860*/  @!P0 LDGSTS.E.BYPASS.LTC128B.128 [R31+0x13400], desc[UR36][R2.64+0x80], !P4 ;  /* 0x13400080021f8fae */ /* 0x0001e8000e101d64 */
[----:B------:R0:W-:Y:S02]  /*12870*/  @!P0 LDGSTS.E.BYPASS.LTC128B.128 [R31+0x17400], desc[UR36][R2.64+0x100], !P5 ;  /* 0x17400100021f8fae */ /* 0x0001e4000e901d64 */
.L_x_1169:
[----:B------:R-:W-:-:S05]  /*12880*/  VIADD R4, R4, 0x70 ;  /* 0x0000007004047836 */ /* 0x000fca0000000000 */
[----:B------:R-:W-:-:S13]  /*12890*/  ISETP.GE.AND P0, PT, R4, UR39, PT ;  /* 0x0000002704007c0c */ /* 0x000fda000bf06270 */
[----:B0-2---:R-:W-:-:S05]  /*128a0*/  @!P0 LEA R2, P1, R37, R14, 0x1 ;  /* 0x0000000e25028211 */ /* 0x005fca00078208ff */
[----:B-1----:R-:W-:-:S05]  /*128b0*/  @!P0 IMAD.X R3, RZ, RZ, R6, P1 ;  /* 0x000000ffff038224 */ /* 0x002fca00008e0606 */
[----:B------:R-:W-:Y:S01]  /*128c0*/  @!PT LDS RZ, [RZ] ;  /* 0x00000000fffff984 */ /* 0x000fe20000000800 */
[----:B------:R-:W-:Y:S01]  /*128d0*/  @!PT LDS RZ, [RZ] ;  /* 0x00000000fffff984 */ /* 0x000fe20000000800 */
[----:B------:R-:W-:Y:S01]  /*128e0*/  @!PT LDS RZ, [RZ] ;  /* 0x00000000fffff984 */ /* 0x000fe20000000800 */
[----:B------:R0:W-:Y:S04]  /*128f0*/  @!P0 LDGSTS.E.BYPASS.LTC128B.128 [R31+0xfc00], desc[UR36][R2.64], !P3 ;  /* 0x0fc00000021f8fae */ /* 0x0001e8000d901d64 */
[----:B------:R0:W-:Y:S04]  /*12900*/  @!P0 LDGSTS.E.BYPASS.LTC128B.128 [R31+0x13c00], desc[UR36][R2.64+0x80], !P4 ;  /* 0x13c00080021f8fae */ /* 0x0001e8000e101d64 */
[----:B------:R0:W-:Y:S01]  /*12910*/  @!P0 LDGSTS.E.BYPASS.LTC128B.128 [R31+0x17c00], desc[UR36][R2.64+0x100], !P5 ;  /* 0x17c00100021f8fae */ /* 0x0001e2000e901d64 */
[----:B------:R-:W-:Y:S01]  /*12920*/  PLOP3.LUT P0, PT, PT, PT, PT, 0x80, 0x0 ;  /* 0x000000000000781c */ /* 0x000fe20003f0f070 */
[----:B------:R-:W-:-:S12]  /*12930*/  NOP ;  /* 0x0000000000007918 */ /* 0x000fd80000000000 */
.L_x_1093:
[----:B------:R-:W-:Y:S02]  /*12940*/  PLOP3.LUT P1, PT, P1, P0, PT, 0xa2, 0x0 ;  /* 0x000000000000781c */ /* 0x000fe40000f21472 */
[----:B------:R-:W-:-:S08]  /*12950*/  @P0 R2UR P1, UR4, R16 ;  /* 0x00000000100402ca */ /* 0x000fd00000020000 */
[----:B------:R-:W-:-:S05]  /*12960*/  @P0 PLOP3.LUT P0, PT, P1, PT, PT, 0x80, 0x0 ;  /* 0x000000000000081c */ /* 0x000fca0000f0f070 */
[----:B------:R-:W-:Y:S01]  /*12970*/  @!P1 SYNCS.ARRIVE.TRANS64.RED.A0T1 RZ, [UR4+0x2a800], RZ ;  /* 0x02a800ffffff99a7 */ /* 0x000fe20008200404 */
[----:B------:R-:W-:Y:S07]  /*12980*/  @!P1 ARRIVES.LDGSTSBAR.64.TRANSCNT [UR4+0x2a800] ;  /* 0x02a80000ff0099b0 */ /* 0x000fee0008000a84 */
[----:B------:R-:W-:Y:S05]  /*12990*/  @P0 BRA.U.ANY `(.L_x_1093) ;  /* 0xfffffffd00e80947 */ /* 0x000fea000393ffff */
[----:B0-----:R-:W2:Y:S02]  /*129a0*/  LDL.LU R2, [R1] ;  /* 0x0000000001027983 */ /* 0x001ea40000300800 */
[----:B--2---:R-:W-:-:S05]  /*129b0*/  VIADD R2, R2, 0x1 ;  /* 0x0000000102027836 */ /* 0x004fca0000000000 */
[----:B------:R0:W-:Y:S01]  /*129c0*/  STL [R1], R2 ;  /* 0x0000000201007387 */ /* 0x0001e20000100800 */
        /* <DEDUP_REMOVED lines=9> */
.L_x_1170:
[----:B------:R-:W-:Y:S05]  /*12a60*/  BSYNC B0 ;  /* 0x0000000000007941 */ /* 0x000fea0003800000 */
.L_x_1094:
[----:B------:R-:W-:-:S04]  /*12a70*/  UIADD3 UR4, UR45, -0x2, URZ ;  /* 0xfffffffe2d047890 */ /* 0x000fc8000fffe03f */
[----:B------:R-:W-:-:S06]  /*12a80*/  UISETP.GE.AND UP0, UPT, UR4, UR46, UPT ;  /* 0x0000002e0400728c */ /* 0x000fcc000bf06270 */
[----:B------:R-:W-:-:S13]  /*12a90*/  PLOP3.LUT P0, PT, PT, PT, UP0, 0x40, 0x0 ;  /* 0x000000000000781c */ /* 0x000fda0003f0e808 */
[----:B------:R-:W-:Y:S05]  /*12aa0*/  @P0 BRA `(.L_x_1096) ;  /* 0x0000000c00c80947 */ /* 0x000fea0003800000 */
[----:B------:R-:W-:Y:S01]  /*12ab0*/  BSSY B0, `(.L_x_1096) ;  /* 0x00000f1000007945 */ /* 0x000fe20003800000 */
[----:B------:R-:W-:Y:S02]  /*12ac0*/  IMAD.MOV.U32 R20, RZ, RZ, R26 ;  /* 0x000000ffff147224 */ /* 0x000fe400078e001a */
[----:B------:R-:W-:Y:S02]  /*12ad0*/  IMAD.MOV.U32 R9, RZ, RZ, R23 ;  /* 0x000000ffff097224 */ /* 0x000fe400078e0017 */
[----:B------:R-:W-:Y:S02]  /*12ae0*/  IMAD.MOV.U32 R27, RZ, RZ, R24 ;  /* 0x000000ffff1b7224 */ /* 0x000fe400078e0018 */
[----:B------:R-:W-:-:S07]  /*12af0*/  IMAD.U32 R8, RZ, RZ, UR4 ;  /* 0x00000004ff087e24 */ /* 0x000fce000f8e00ff */
.L_x_1109:
[----:B0-----:R-:W0:Y:S01]  /*12b00*/  LDC R3, c[0x0][0x430] ;  /* 0x00010c00ff037b82 */ /* 0x001e220000000800 */
[----:B------:R-:W1:Y:S01]  /*12b10*/  S2R R0, SR_TID.X ;  /* 0x0000000000007919 */ /* 0x000e620000002100 */
[----:B------:R-:W-:Y:S01]  /*12b20*/  IMAD R10, R8, 0x60, R32 ;  /* 0x00000060080a7824 */ /* 0x000fe200078e0220 */
[----:B------:R-:W-:Y:S01]  /*12b30*/  LOP3.LUT P1, RZ, R19, 0x40, RZ, 0xc0, !PT ;  /* 0x0000004013ff7812 */ /* 0x000fe2000782c0ff */
[----:B------:R-:W-:Y:S01]  /*12b40*/  VIADD R23, R9, 0x1 ;  /* 0x0000000109177836 */ /* 0x000fe20000000000 */
[----:B0-----:R-:W-:Y:S01]  /*12b50*/  ISETP.NE.AND P0, PT, R3, 0x1, PT ;  /* 0x000000010300780c */ /* 0x001fe20003f05270 */
[----:B-1----:R-:W-:-:S12]  /*12b60*/  IMAD.SHL.U32 R0, R0, 0x10, RZ ;  /* 0x0000001000007824 */ /* 0x002fd800078e00ff */
[----:B------:R-:W0:Y:S01]  /*12b70*/  @P0 LDC R3, c[0x0][0x434] ;  /* 0x00010d00ff030b82 */ /* 0x000e220000000800 */
[----:B------:R-:W-:-:S04]  /*12b80*/  LOP3.LUT R0, R36, 0x70, R0, 0xf8, !PT ;  /* 0x0000007024007812 */ /* 0x000fc800078ef800 */
[C---:B------:R-:W-:Y:S01]  /*12b90*/  ISETP.GT.U32.AND P2, PT, R0.reuse, 0x5f, PT ;  /* 0x0000005f0000780c */ /* 0x040fe20003f44070 */
[----:B------:R-:W-:Y:S02]  /*12ba0*/  IMAD.IADD R10, R0, 0x1, R10 ;  /* 0x00000001000a7824 */ /* 0x000fe400078e020a */
[----:B------:R-:W1:Y:S02]  /*12bb0*/  @P0 LDC R5, c[0x0][0x438] ;  /* 0x00010e00ff050b82 */ /* 0x000e640000000800 */
[----:B------:R-:W-:-:S08]  /*12bc0*/  IMAD.MOV.U32 R11, RZ, RZ, R10 ;  /* 0x000000ffff0b7224 */ /* 0x000fd000078e000a */
[----:B------:R-:W2:Y:S01]  /*12bd0*/  @!P2 LDC.64 R6, c[0x0][0x428] ;  /* 0x00010a00ff06ab82 */ /* 0x000ea20000000a00 */
[----:B0-----:R-:W-:-:S05]  /*12be0*/  @P0 IMAD.HI.U32 R0, R10, R3, RZ ;  /* 0x000000030a000227 */ /* 0x001fca00078e00ff */
[----:B-1----:R-:W-:Y:S02]  /*12bf0*/  @P0 SHF.R.U32.HI R11, RZ, R5, R0 ;  /* 0x00000005ff0b0219 */ /* 0x002fe40000011600 */
[----:B------:R-:W0:Y:S02]  /*12c00*/  @!P2 LDC.64 R4, c[0x0][0x418] ;  /* 0x00010600ff04ab82 */ /* 0x000e240000000a00 */
[--C-:B------:R-:W-:Y:S01]  /*12c10*/  @!P2 SHF.R.S32.HI R3, RZ, 0x1f, R11.reuse ;  /* 0x0000001fff03a819 */ /* 0x100fe2000001140b */
[----:B------:R-:W-:Y:S02]  /*12c20*/  @!P2 IMAD.MOV.U32 R2, RZ, RZ, R11 ;  /* 0x000000ffff02a224 */ /* 0x000fe400078e000b */
[-C--:B--2---:R-:W-:Y:S02]  /*12c30*/  @!P2 IMAD R0, R33, R6.reuse, RZ ;  /* 0x000000062100a224 */ /* 0x084fe400078e02ff */
[----:B------:R-:W-:-:S04]  /*12c40*/  @!P2 IMAD.WIDE.U32 R2, R29, R6, R2 ;  /* 0x000000061d02a225 */ /* 0x000fc800078e0002 */
[----:B------:R-:W-:-:S04]  /*12c50*/  @!P2 IMAD R7, R29, R7, R0 ;  /* 0x000000071d07a224 */ /* 0x000fc800078e0200 */
[----:B------:R-:W-:Y:S01]  /*12c60*/  @!P2 IMAD.IADD R0, R7, 0x1, R3 ;  /* 0x000000010700a824 */ /* 0x000fe200078e0203 */
[----:B0-----:R-:W-:-:S04]  /*12c70*/  @!P2 LEA R4, P0, R2, R4, 0x2 ;  /* 0x000000040204a211 */ /* 0x001fc800078010ff */
[----:B------:R-:W-:Y:S01]  /*12c80*/  @!P2 LEA.HI.X R5, R2, R5, R0, 0x2, P0 ;  /* 0x000000050205a211 */ /* 0x000fe200000f1400 */
[----:B------:R-:W-:Y:S01]  /*12c90*/  IMAD.MOV.U32 R0, RZ, RZ, RZ ;  /* 0x000000ffff007224 */ /* 0x000fe200078e00ff */
[C---:B------:R-:W-:Y:S01]  /*12ca0*/  ISETP.NE.AND P0, PT, R23.reuse, 0x2, PT ;  /* 0x000000021700780c */ /* 0x040fe20003f05270 */
[----:B------:R-:W-:Y:S01]  /*12cb0*/  IMAD.MOV R7, RZ, RZ, -R11 ;  /* 0x000000ffff077224 */ /* 0x000fe200078e0a0b */
[----:B------:R-:W-:Y:S05]  /*12cc0*/  YIELD ;  /* 0x0000000000007946 */ /* 0x000fea0003800000 */
[----:B------:R-:W-:Y:S01]  /*12cd0*/  ULDC UR4, c[0x0][0x430] ;  /* 0x00010c0000047ab9 */ /* 0x000fe20000000800 */
[----:B------:R-:W-:Y:S01]  /*12ce0*/  SEL R3, RZ, 0x1, P0 ;  /* 0x00000001ff037807 */ /* 0x000fe20000000000 */
[----:B------:R0:W5:Y:S01]  /*12cf0*/  @!P2 LDG.E R0, desc[UR36][R4.64] ;  /* 0x000000240400a981 */ /* 0x000162000c1e1900 */
[----:B------:R-:W-:Y:S01]  /*12d00*/  SEL R23, R23, RZ, P0 ;  /* 0x000000ff17177207 */ /* 0x000fe20000000000 */
[----:B------:R-:W-:Y:S01]  /*12d10*/  IMAD.MOV.U32 R24, RZ, RZ, R8 ;  /* 0x000000ffff187224 */ /* 0x000fe200078e0008 */
[----:B------:R-:W-:Y:S01]  /*12d20*/  LOP3.LUT R26, R20, R3, RZ, 0x3c, !PT ;  /* 0x00000003141a7212 */ /* 0x000fe200078e3cff */
[----:B0-----:R-:W-:Y:S01]  /*12d30*/  IMAD R4, R7, UR4, R10 ;  /* 0x0000000407047c24 */ /* 0x001fe2000f8e020a */
[----:B------:R-:W-:Y:S06]  /*12d40*/  @!P1 BRA `(.L_x_1097) ;  /* 0x0000000000049947 */ /* 0x000fec0003800000 */
[----:B------:R-:W-:Y:S01]  /*12d50*/  BPT.TRAP 0x1 ;  /* 0x000000040000795c */ /* 0x000fe20000300000 */
.L_x_1097:
[----:B------:R-:W-:Y:S01]  /*12d60*/  IMAD R6, R23, 0x8, R16 ;  /* 0x0000000817067824 */ /* 0x000fe200078e0210 */
[----:B------:R-:W-:Y:S01]  /*12d70*/  SHF.L.U32 R3, R26, 0x1f, RZ ;  /* 0x0000001f1a037819 */ /* 0x000fe200000006ff */
[----:B------:R-:W-:Y:S03]  /*12d80*/  BSSY B1, `(.L_x_1098) ;  /* 0x0000003000017945 */ /* 0x000fe60003800000 */
[----:B------:R-:W0:Y:S02]  /*12d90*/  SYNCS.PHASECHK.TRANS64.TRYWAIT P0, [R6+URZ+0x2a840], R3 ;  /* 0x02a84003060075a7 */ /* 0x000e24000800017f */
[----:B0-----:R-:W-:Y:S05]  /*12da0*/  @!P0 BRA `(.L_x_1099) ;  /* 0x0000002c00c08947 */ /* 0x001fea0003800000 */
.L_x_1171:
[----:B------:R-:W-:Y:S05]  /*12db0*/  BSYNC B1 ;  /* 0x0000000000017941 */ /* 0x000fea0003800000 */
.L_x_1098:
[----:B------:R-:W-:Y:S01]  /*12dc0*/  SHF.R.S32.HI R21, RZ, 0x1f, R4 ;  /* 0x0000001fff157819 */ /* 0x000fe20000011404 */
[----:B------:R-:W-:Y:S01]  /*12dd0*/  ULDC.64 UR4, c[0x0][0x300] ;  /* 0x0000c00000047ab9 */ /* 0x000fe20000000a00 */
[----:B-----5:R-:W-:Y:S01]  /*12de0*/  SHF.R.S32.HI R25, RZ, 0x1f, R0 ;  /* 0x0000001fff197819 */ /* 0x020fe20000011400 */
[----:B------:R-:W-:Y:S01]  /*12df0*/  IMAD R8, R23, 0x4800, R30 ;  /* 0x0000480017087824 */ /* 0x000fe200078e021e */
[----:B------:R-:W-:Y:S01]  /*12e00*/  LOP3.LUT P3, RZ, R19, 0x10, RZ, 0xc0, !PT ;  /* 0x0000001013ff7812 */ /* 0x000fe2000786c0ff */
        /* <DEDUP_REMOVED lines=22> */
[----:B------:R-:W-:Y:S02]  /*12f70*/  IMAD.SHL.U32 R5, R37, 0x2, RZ ;  /* 0x0000000225057824 */ /* 0x000fe400078e00ff */
[----:B------:R-:W-:Y:S01]  /*12f80*/  IMAD R8, R8, 0x2, R16 ;  /* 0x0000000208087824 */ /* 0x000fe200078e0210 */
[----:B------:R-:W1:Y:S04]  /*12f90*/  SHFL.IDX PT, R3, R10, RZ, 0x181f ;  /* 0x00181fff0a037589 */ /* 0x000e6800000e0000 */
[----:B------:R-:W-:Y:S01]  /*12fa0*/  SHFL.IDX PT, R35, R10, 0x2, 0x181f ;  /* 0x00581f000a237f89 */ /* 0x000fe200000e0000 */
[----:B0-----:R-:W-:-:S03]  /*12fb0*/  IADD3 R2, P0, R14, R5, RZ ;  /* 0x000000050e027210 */ /* 0x001fc60007f1e0ff */
[----:B------:R-:W0:Y:S02]  /*12fc0*/  SHFL.IDX PT, R14, R7, 0x1, 0x181f ;  /* 0x00381f00070e7f89 */ /* 0x000e2400000e0000 */
[----:B-1----:R-:W-:-:S05]  /*12fd0*/  IMAD.X R3, RZ, RZ, R3, P0 ;  /* 0x000000ffff037224 */ /* 0x002fca00000e0603 */
        /* <DEDUP_REMOVED lines=18> */
[----:B------:R-:W0:Y:S03]  /*13100*/  SHFL.IDX PT, R14, R7, 0x4, 0x181f ;  /* 0x00981f00070e7f89 */ /* 0x000e2600000e0000 */
[----:B-1----:R-:W-:Y:S02]  /*13110*/  IMAD.X R3, RZ, RZ, R35, P0 ;  /* 0x000000ffff037224 */ /* 0x002fe400000e0623 */
        /* <DEDUP_REMOVED lines=11> */
.L_x_1185:
        /* <DEDUP_REMOVED lines=10> */
.L_x_1101:
        /* <DEDUP_REMOVED lines=10> */
.L_x_1102:
[----:B------:R1:W-:Y:S01]  /*13310*/  SYNCS.ARRIVE.TRANS64.A1T0 RZ, [R6+URZ+0x2a830], RZ ;  /* 0x02a830ff06ff79a7 */ /* 0x0003e2000810003f */
[----:B------:R-:W-:Y:S05]  /*13320*/  @!P2 BRA `(.L_x_1103) ;  /* 0x000000000004a947 */ /* 0x000fea0003800000 */
[----:B------:R-:W-:Y:S01]  /*13330*/  BPT.TRAP 0x1 ;  /* 0x000000040000795c */ /* 0x000fe20000300000 */
.L_x_1103:
[----:B0-----:R-:W-:Y:S01]  /*13340*/  SHF.L.U32 R3, R20, 0x1f, RZ ;  /* 0x0000001f14037819 */ /* 0x001fe200000006ff */
[----:B-1----:R-:W-:Y:S01]  /*13350*/  IMAD R6, R9, 0x8, R16 ;  /* 0x0000000809067824 */ /* 0x002fe200078e0210 */
[----:B------:R-:W-:Y:S03]  /*13360*/  BSSY B1, `(.L_x_1104) ;  /* 0x0000003000017945 */ /* 0x000fe60003800000 */
[----:B------:R-:W0:Y:S02]  /*13370*/  SYNCS.PHASECHK.TRANS64.TRYWAIT P0, [R6+URZ+0x2a860], R3 ;  /* 0x02a86003060075a7 */ /* 0x000e24000800017f */
[----:B0-----:R-:W-:Y:S05]  /*13380*/  @!P0 BRA `(.L_x_1105) ;  /* 0x0000003000148947 */ /* 0x001fea0003800000 */
.L_x_1186:
[----:B------:R-:W-:Y:S05]  /*13390*/  BSYNC B1 ;  /* 0x0000000000017941 */ /* 0x000fea0003800000 */
.L_x_1104:
[----:B------:R-:W-:Y:S01]  /*133a0*/  IMAD.MOV.U32 R2, RZ, RZ, -0x60 ;  /* 0xffffffa0ff027424 */ /* 0x000fe200078e00ff */
[----:B------:R-:W-:Y:S01]  /*133b0*/  UMOV UR4, 0xffffffff ;  /* 0xffffffff00047882 */ /* 0x000fe20000000000 */
[----:B------:R-:W-:Y:S01]  /*133c0*/  LOP3.LUT P2, RZ, R19, 0x2, RZ, 0xc0, !PT ;  /* 0x0000000213ff7812 */ /* 0x000fe2000784c0ff */
[----:B------:R-:W-:Y:S01]  /*133d0*/  IMAD R7, R9, 0x3000, R30 ;  /* 0x0000300009077824 */ /* 0x000fe200078e021e */
[----:B------:R-:W-:Y:S01]  /*133e0*/  LOP3.LUT P1, RZ, R19, 0x1, RZ, 0xc0, !PT ;  /* 0x0000000113ff7812 */ /* 0x000fe2000782c0ff */
[----:B0-----:R-:W-:-:S04]  /*133f0*/  IMAD R3, R27, R2, UR38 ;  /* 0x000000261b037e24 */ /* 0x001fc8000f8e0202 */
[----:B------:R-:W-:Y:S01]  /*13400*/  IMAD.IADD R8, R3, 0x1, -R36 ;  /* 0x0000000103087824 */ /* 0x000fe200078e0a24 */
[----:B------:R-:W-:Y:S07]  /*13410*/  BRA.DIV UR4, `(.L_x_1106) ;  /* 0x0000003204047947 */ /* 0x000fee000b800000 */
[----:B------:R-:W0:Y:S01]  /*13420*/  SHFL.IDX PT, R14, R17, RZ, 0x181f ;  /* 0x00181fff110e7589 */ /* 0x000e2200000e0000 */
[----:B------:R-:W-:-:S03]  /*13430*/  IMAD R7, R7, 0x2, R16 ;  /* 0x0000000207077824 */ /* 0x000fc600078e0210 */
[----:B------:R-:W1:Y:S01]  /*13440*/  SHFL.IDX PT, R3, R18, RZ, 0x181f ;  /* 0x00181fff12037589 */ /* 0x000e6200000e0000 */
[----:B0-----:R-:W-:-:S03]  /*13450*/  IADD3 R2, P0, R14, R5, RZ ;  /* 0x000000050e027210 */ /* 0x001fc60007f1e0ff */
[----:B------:R-:W0:Y:S02]  /*13460*/  SHFL.IDX PT, R14, R17, 0x1, 0x181f ;  /* 0x00381f00110e7f89 */ /* 0x000e2400000e0000 */
[----:B-1----:R-:W-:Y:S01]  /*13470*/  IMAD.X R3, RZ, RZ, R3, P0 ;  /* 0x000000ffff037224 */ /* 0x002fe200000e0603 */
[----:B------:R-:W-:-:S13]  /*13480*/  ISETP.LT.OR P0, PT, R8, 0x1, P2 ;  /* 0x000000010800780c */ /* 0x000fda0001701670 */
[----:B------:R-:W-:Y:S01]  /*13490*/  LDGSTS.E.BYPASS.LTC128B.128 [R7+0x400], desc[UR36][R2.64], !P0 ;  /* 0x0040000002077fae */ /* 0x000fe2000c101d64 */
[----:B------:R-:W-:-:S13]  /*134a0*/  ISETP.LT.OR P0, PT, R8, 0x1, P1 ;  /* 0x000000010800780c */ /* 0x000fda0000f01670 */
[----:B------:R1:W-:Y:S04]  /*134b0*/  LDGSTS.E.BYPASS.LTC128B.128 [R7+0x3400], desc[UR36][R2.64+0x80], !P0 ;  /* 0x0340008002077fae */ /* 0x0003e8000c101d64 */
[----:B-1----:R-:W1:Y:S01]  /*134c0*/  SHFL.IDX PT, R3, R18, 0x1, 0x181f ;  /* 0x00381f0012037f89 */ /* 0x002e6200000e0000 */
        /* <DEDUP_REMOVED lines=25> */
[----:B------:R-:W2:Y:S04]  /*13660*/  SHFL.IDX PT, R18, R18, 0x5, 0x181f ;  /* 0x00b81f0012127f89 */ /* 0x000ea800000e0000 */
[----:B------:R3:W4:Y:S01]  /*13670*/  SHFL.IDX PT, R14, R17, 0x5, 0x181f ;  /* 0x00b81f00110e7f89 */ /* 0x00072200000e0000 */
[----:B-1----:R-:W-:Y:S01]  /*13680*/  IMAD.X R3, RZ, RZ, R3, P0 ;  /* 0x000000ffff037224 */ /* 0x002fe200000e0603 */
[----:B------:R-:W-:-:S13]  /*13690*/  ISETP.LT.OR P0, PT, R8, 0x41, P2 ;  /* 0x000000410800780c */ /* 0x000fda0001701670 */
[----:B------:R3:W-:Y:S01]  /*136a0*/  LDGSTS.E.BYPASS.LTC128B.128 [R7+0x2400], desc[UR36][R2.64], !P0 ;  /* 0x0240000002077fae */ /* 0x0007e2000c101d64 */
[----:B------:R-:W-:-:S13]  /*136b0*/  ISETP.LT.OR P0, PT, R8, 0x41, P1 ;  /* 0x000000410800780c */ /* 0x000fda0000f01670 */
[----:B--2-4-:R3:W-:Y:S02]  /*136c0*/  LDGSTS.E.BYPASS.LTC128B.128 [R7+0x5400], desc[UR36][R2.64+0x80], !P0 ;  /* 0x0540008002077fae */ /* 0x0147e4000c101d64 */
.L_x_1200:
        /* <DEDUP_REMOVED lines=19> */
[----:B------:R-:W-:-:S04]  /*13800*/  IMAD R25, R0, UR5, R25 ;  /* 0x0000000500197c24 */ /* 0x000fc8000f8e0219 */
[----:B------:R-:W-:-:S07]  /*13810*/  IMAD.IADD R25, R3, 0x1, R25 ;  /* 0x0000000103197824 */ /* 0x000fce00078e0219 */
.L_x_1107:
        /* <DEDUP_REMOVED lines=10> */
.L_x_1108:
[----:B------:R-:W-:Y:S01]  /*138c0*/  ULDC.64 UR4, c[0x0][0x330] ;  /* 0x0000cc0000047ab9 */ /* 0x000fe20000000a00 */
[----:B------:R-:W-:Y:S01]  /*138d0*/  IMAD.MOV.U32 R3, RZ, RZ, R25 ;  /* 0x000000ffff037224 */ /* 0x000fe200078e0019 */
[----:B------:R1:W-:Y:S01]  /*138e0*/  SYNCS.ARRIVE.TRANS64.A1T0 RZ, [R6+URZ+0x2a850], RZ ;  /* 0x02a850ff06ff79a7 */ /* 0x0003e2000810003f */
[----:B------:R-:W-:Y:S02]  /*138f0*/  IMAD R5, R28, UR4, RZ ;  /* 0x000000041c057c24 */ /* 0x000fe4000f8e02ff */
[----:B------:R-:W-:-:S04]  /*13900*/  IMAD.WIDE.U32 R2, R22, UR4, R2 ;  /* 0x0000000416027c25 */ /* 0x000fc8000f8e0002 */
[----:B------:R-:W-:Y:S01]  /*13910*/  IMAD R5, R22, UR5, R5 ;  /* 0x0000000516057c24 */ /* 0x000fe2000f8e0205 */
[----:B------:R-:W-:Y:S01]  /*13920*/  ULDC.64 UR4, c[0x0][0x318] ;  /* 0x0000c60000047ab9 */ /* 0x000fe20000000a00 */
[----:B------:R-:W-:Y:S01]  /*13930*/  VIADD R8, R24, 0xffffffff ;  /* 0xffffffff18087836 */ /* 0x000fe20000000000 */
[C---:B------:R-:W-:Y:S01]  /*13940*/  LEA R17, P0, R2.reuse, UR4, 0x1 ;  /* 0x0000000402117c11 */ /* 0x040fe2000f8008ff */
[----:B------:R-:W-:Y:S02]  /*13950*/  IMAD.IADD R3, R5, 0x1, R3 ;  /* 0x0000000105037824 */ /* 0x000fe400078e0203 */
[----:B------:R-:W-:Y:S02]  /*13960*/  IMAD.MOV.U32 R20, RZ, RZ, R26 ;  /* 0x000000ffff147224 */ /* 0x000fe400078e001a */
[----:B------:R-:W-:Y:S01]  /*13970*/  IMAD.MOV.U32 R9, RZ, RZ, R23 ;  /* 0x000000ffff097224 */ /* 0x000fe200078e0017 */
[----:B------:R-:W-:Y:S01]  /*13980*/  LEA.HI.X R18, R2, UR5, R3, 0x1, P0 ;  /* 0x0000000502127c11 */ /* 0x000fe200080f0c03 */
[----:B------:R-:W-:Y:S01]  /*13990*/  IMAD.MOV.U32 R27, RZ, RZ, R24 ;  /* 0x000000ffff1b7224 */ /* 0x000fe200078e0018 */
[----:B------:R-:W-:-:S13]  /*139a0*/  ISETP.GT.AND P0, PT, R24, UR46, PT ;  /* 0x0000002e18007c0c */ /* 0x000fda000bf04270 */
[----:B-1----:R-:W-:Y:S05]  /*139b0*/  @P0 BRA `(.L_x_1109) ;  /* 0xfffffff000500947 */ /* 0x002fea000383ffff */
[----:B------:R-:W-:Y:S05]  /*139c0*/  BSYNC B0 ;  /* 0x0000000000007941 */ /* 0x000fea0003800000 */
.L_x_1096:
        /* <DEDUP_REMOVED lines=8> */
[----:B------:R-:W1:Y:S08]  /*13a50*/  FLO.U32 R0, UR4 ;  /* 0x0000000400007d00 */ /* 0x000e7000080e0000 */
[----:B------:R-:W0:Y:S01]  /*13a60*/  POPC R5, UR4 ;  /* 0x0000000400057d09 */ /* 0x000e220008000000 */
[----:B-1----:R-:W-:-:S13]  /*13a70*/  ISETP.EQ.U32.AND P0, PT, R0, R7, PT ;  /* 0x000000070000720c */ /* 0x002fda0003f02070 */
[----:B0-----:R-:W2:Y:S01]  /*13a80*/  @P0 ATOMG.E.ADD.STRONG.GPU PT, R3, desc[UR36][R2.64], R5 ;  /* 0x00000005020309a8 */ /* 0x001ea200081ee1e4 */
[----:B------:R-:W0:Y:S02]  /*13a90*/  S2R R4, SR_LTMASK ;  /* 0x0000000000047919 */ /* 0x000e240000003900 */
[----:B0-----:R-:W-:-:S04]  /*13aa0*/  LOP3.LUT R4, R4, UR4, RZ, 0xc0, !PT ;  /* 0x0000000404047c12 */ /* 0x001fc8000f8ec0ff */
[----:B------:R-:W0:Y:S01]  /*13ab0*/  POPC R7, R4 ;  /* 0x0000000400077309 */ /* 0x000e220000000000 */
[----:B--2---:R-:W0:Y:S02]  /*13ac0*/  SHFL.IDX PT, R0, R3, R0, 0x1f ;  /* 0x00001f0003007589 */ /* 0x004e2400000e0000 */
[----:B0-----:R-:W-:-:S07]  /*13ad0*/  IADD3 R34, R0, UR47, R7 ;  /* 0x0000002f00227c10 */ /* 0x001fce000fffe007 */
.L_x_1111:
[----:B------:R-:W-:Y:S05]  /*13ae0*/  BSYNC B0 ;  /* 0x0000000000007941 */ /* 0x000fea0003800000 */
.L_x_1110:
[----:B------:R-:W-:-:S13]  /*13af0*/  LOP3.LUT P0, RZ, R19, 0x40, RZ, 0xc0, !PT ;  /* 0x0000004013ff7812 */ /* 0x000fda000780c0ff */
[----:B------:R-:W-:Y:S05]  /*13b00*/  @!P0 BRA `(.L_x_1112) ;  /* 0x0000000000048947 */ /* 0x000fea0003800000 */
[----:B------:R-:W-:Y:S01]  /*13b10*/  BPT.TRAP 0x1 ;  /* 0x000000040000795c */ /* 0x000fe20000300000 */
.L_x_1112:
[----:B------:R-:W-:Y:S01]  /*13b20*/  IMAD R4, R23, 0x8, R16 ;  /* 0x0000000817047824 */ /* 0x000fe200078e0210 */
[----:B0-----:R-:W-:Y:S01]  /*13b30*/  SHF.L.U32 R3, R26, 0x1f, RZ ;  /* 0x0000001f1a037819 */ /* 0x001fe200000006ff */
[----:B------:R-:W-:Y:S01]  /*13b40*/  IMAD.MOV.U32 R5, RZ, RZ, -0x60 ;  /* 0xffffffa0ff057424 */ /* 0x000fe200078e00ff */
[----:B------:R-:W-:Y:S02]  /*13b50*/  BSSY B0, `(.L_x_1113) ;  /* 0x0000004000007945 */ /* 0x000fe40003800000 */
[----:B------:R-:W0:Y:S01]  /*13b60*/  SYNCS.PHASECHK.TRANS64.TRYWAIT P0, [R4+URZ+0x2a860], R3 ;  /* 0x02a86003040075a7 */ /* 0x000e22000800017f */
[----:B------:R-:W-:Y:S01]  /*13b70*/  IMAD R5, R24, R5, UR38 ;  /* 0x0000002618057e24 */ /* 0x000fe2000f8e0205 */
[----:B0-----:R-:W-:Y:S06]  /*13b80*/  @!P0 BRA `(.L_x_1114) ;  /* 0x0000002c00fc8947 */ /* 0x001fec0003800000 */
.L_x_1201:
[----:B------:R-:W-:Y:S05]  /*13b90*/  BSYNC B0 ;  /* 0x0000000000007941 */ /* 0x000fea0003800000 */
.L_x_1113:
[----:B------:R-:W-:Y:S01]  /*13ba0*/  UMOV UR4, 0xffffffff ;  /* 0xffffffff00047882 */ /* 0x000fe20000000000 */
[----:B------:R-:W-:Y:S01]  /*13bb0*/  LOP3.LUT P3, RZ, R19, 0x2, RZ, 0xc0, !PT ;  /* 0x0000000213ff7812 */ /* 0x000fe2000786c0ff */
[----:B------:R-:W-:Y:S01]  /*13bc0*/  IMAD R7, R23, 0x3000, R30 ;  /* 0x0000300017077824 */ /* 0x000fe200078e021e */
[----:B------:R-:W-:Y:S01]  /*13bd0*/  LOP3.LUT P1, RZ, R19, 0x1, RZ, 0xc0, !PT ;  /* 0x0000000113ff7812 */ /* 0x000fe2000782c0ff */
[----:B------:R-:W-:Y:S01]  /*13be0*/  IMAD.IADD R5, R5, 0x1, -R36 ;  /* 0x0000000105057824 */ /* 0x000fe200078e0a24 */
[----:B------:R-:W-:Y:S11]  /*13bf0*/  BRA.DIV UR4, `(.L_x_1115) ;  /* 0x0000002e04f47947 */ /* 0x000ff6000b800000 */
[----:B------:R-:W1:Y:S01]  /*13c00*/  SHFL.IDX PT, R14, R17, RZ, 0x181f ;  /* 0x00181fff110e7589 */ /* 0x000e6200000e0000 */
[----:B------:R-:W-:-:S03]  /*13c10*/  IMAD.SHL.U32 R6, R37, 0x2, RZ ;  /* 0x0000000225067824 */ /* 0x000fc600078e00ff */
[----:B------:R-:W0:Y:S02]  /*13c20*/  SHFL.IDX PT, R0, R18, RZ, 0x181f ;  /* 0x00181fff12007589 */ /* 0x000e2400000e0000 */
[----:B-1----:R-:W-:Y:S02]  /*13c30*/  IADD3 R2, P0, R14, R6, RZ ;  /* 0x000000060e027210 */ /* 0x002fe40007f1e0ff */
[----:B------:R-:W1:Y:S03]  /*13c40*/  SHFL.IDX PT, R14, R17, 0x1, 0x181f ;  /* 0x00381f00110e7f89 */ /* 0x000e6600000e0000 */
[----:B0-----:R-:W-:Y:S01]  /*13c50*/  IMAD.X R3, RZ, RZ, R0, P0 ;  /* 0x000000ffff037224 */ /* 0x001fe200000e0600 */
[----:B------:R-:W-:Y:S01]  /*13c60*/  ISETP.LT.OR P0, PT, R5, 0x1, P3 ;  /* 0x000000010500780c */ /* 0x000fe20001f01670 */
[----:B------:R-:W-:Y:S02]  /*13c70*/  IMAD R0, R7, 0x2, R16 ;  /* 0x0000000207007824 */ /* 0x000fe400078e0210 */
[----:B------:R-:W0:Y:S10]  /*13c80*/  SHFL.IDX PT, R7, R18, 0x1, 0x181f ;  /* 0x00381f0012077f89 */ /* 0x000e3400000e0000 */
        /* <DEDUP_REMOVED lines=35> */
.L_x_1215:
[----:B01----:R-:W-:-:S05]  /*13ec0*/  IADD3 R2, P0, R14, R6, RZ ;  /* 0x000000060e027210 */ /* 0x003fca0007f1e0ff */
[----:B------:R-:W-:Y:S01]  /*13ed0*/  IMAD.X R3, RZ, RZ, R7, P0 ;  /* 0x000000ffff037224 */ /* 0x000fe200000e0607 */
        /* <DEDUP_REMOVED lines=9> */
.L_x_1116:
        /* <DEDUP_REMOVED lines=10> */
.L_x_1117:
[----:B------:R1:W-:Y:S01]  /*14010*/  SYNCS.ARRIVE.TRANS64.A1T0 RZ, [R4+URZ+0x2a850], RZ ;  /* 0x02a850ff04ff79a7 */ /* 0x0003e2000810003f */
[----:B------:R-:W-:-:S05]  /*14020*/  VIADD R23, R23, 0x1 ;  /* 0x0000000117177836 */ /* 0x000fca0000000000 */
[----:B------:R-:W-:-:S04]  /*14030*/  ISETP.NE.AND P0, PT, R23, 0x2, PT ;  /* 0x000000021700780c */ /* 0x000fc80003f05270 */
[----:B0-----:R-:W-:Y:S02]  /*14040*/  SEL R3, RZ, 0x1, P0 ;  /* 0x00000001ff037807 */ /* 0x001fe40000000000 */
[----:B------:R-:W-:Y:S02]  /*14050*/  SEL R23, R23, RZ, P0 ;  /* 0x000000ff17177207 */ /* 0x000fe40000000000 */
[----:B-1----:R-:W-:-:S07]  /*14060*/  LOP3.LUT R26, R26, R3, RZ, 0x3c, !PT ;  /* 0x000000031a1a7212 */ /* 0x002fce00078e3cff */
.L_x_1077:
[----:B------:R-:W-:Y:S05]  /*14070*/  BSYNC B7 ;  /* 0x0000000000077941 */ /* 0x000fea0003800000 */
.L_x_1075:
[----:B------:R-:W-:-:S13]  /*14080*/  LOP3.LUT P0, RZ, R19, 0x800, RZ, 0xc0, !PT ;  /* 0x0000080013ff7812 */ /* 0x000fda000780c0ff */
[----:B------:R-:W-:Y:S05]  /*14090*/  @!P0 BRA `(.L_x_1118) ;  /* 0x0000000000248947 */ /* 0x000fea0003800000 */
[----:B------:R-:W-:Y:S05]  /*140a0*/  WARPSYNC.ALL ;  /* 0x0000000000007948 */ /* 0x000fea0003800000 */
[----:B------:R-:W0:Y:S08]  /*140b0*/  S2UR UR5, SR_CgaCtaId ;  /* 0x00000000000579c3 */ /* 0x000e300000008800 */
[----:B------:R-:W-:Y:S06]  /*140c0*/  BAR.SYNC.DEFER_BLOCKING 0x5, 0x180 ;  /* 0x0146000000007b1d */ /* 0x000fec0000010000 */
[----:B------:R-:W-:-:S02]  /*140d0*/  UMOV UR4, 0x400 ;  /* 0x0000040000047882 */ /* 0x000fc40000000000 */
[----:B0-----:R-:W-:-:S06]  /*140e0*/  ULEA UR4, UR5, UR4, 0x18 ;  /* 0x0000000405047291 */ /* 0x001fcc000f8ec03f */
[----:B------:R-:W-:-:S05]  /*140f0*/  IMAD.U32 R16, RZ, RZ, UR4 ;  /* 0x00000004ff107e24 */ /* 0x000fca000f8e00ff */
[----:B------:R0:W1:Y:S01]  /*14100*/  LDS R34, [R16+0x2a8d0] ;  /* 0x02a8d00010227984 */ /* 0x0000620000000800 */
[----:B------:R-:W-:Y:S06]  /*14110*/  BAR.ARV 0x4, 0x180 ;  /* 0x0106000000007b1d */ /* 0x000fec0000002000 */
[----:B------:R-:W-:Y:S05]  /*14120*/  BRA `(.L_x_1119) ;  /* 0x00000000002c7947 */ /* 0x000fea0003800000 */
.L_x_1118:
[----:B------:R-:W-:-:S03]  /*14130*/  UMOV UR4, 0xffffffff ;  /* 0xffffffff00047882 */ /* 0x000fc60000000000 */
[----:B------:R-:W-:Y:S05]  /*14140*/  BRA.DIV UR4, `(.L_x_1120) ;  /* 0x0000003204a87947 */ /* 0x000fea000b800000 */
[----:B------:R0:W1:Y:S02]  /*14150*/  SHFL.IDX PT, R14, R34, RZ, 0x1f ;  /* 0x00001fff220e7589 */ /* 0x00006400000e0000 */
.L_x_1218:
[----:B------:R-:W2:Y:S01]  /*14160*/  @!P2 S2R R3, SR_CgaCtaId ;  /* 0x000000000003a919 */ /* 0x000ea20000008800 */
[----:B------:R-:W-:Y:S05]  /*14170*/  WARPSYNC.ALL ;  /* 0x0000000000007948 */ /* 0x000fea0003800000 */
[----:B------:R-:W-:Y:S01]  /*14180*/  BAR.SYNC.DEFER_BLOCKING 0x4, 0x180 ;  /* 0x0106000000007b1d */ /* 0x000fe20000010000 */
[----:B------:R-:W-:-:S04]  /*14190*/  @!P2 MOV R0, 0x400 ;  /* 0x000004000000a802 */ /* 0x000fc80000000f00 */
[----:B--2---:R-:W-:-:S05]  /*141a0*/  @!P2 LEA R16, R3, R0, 0x18 ;  /* 0x000000000310a211 */ /* 0x004fca00078ec0ff */
[----:B------:R0:W-:Y:S02]  /*141b0*/  @!P2 STS [R16+0x2a8d0], R34 ;  /* 0x02a8d0221000a388 */ /* 0x0001e40000000800 */
[----:B01----:R-:W-:Y:S01]  /*141c0*/  IMAD.MOV.U32 R34, RZ, RZ, R14 ;  /* 0x000000ffff227224 */ /* 0x003fe200078e000e */
[----:B------:R-:W-:Y:S06]  /*141d0*/  BAR.ARV 0x5, 0x180 ;  /* 0x0146000000007b1d */ /* 0x000fec0000002000 */
.L_x_1119:
[----:B------:R-:W-:Y:S02]  /*141e0*/  ULDC UR4, c[0x0][0xc38] ;  /* 0x00030e0000047ab9 */ /* 0x000fe40000000800 */
[----:B-1----:R-:W-:-:S13]  /*141f0*/  ISETP.GE.AND P0, PT, R34, UR4, PT ;  /* 0x0000000422007c0c */ /* 0x002fda000bf06270 */
[----:B------:R-:W-:Y:S05]  /*14200*/  @!P0 BRA `(.L_x_1121) ;  /* 0xffffffc400188947 */ /* 0x000fea000383ffff */
.L_x_1066:
[----:B------:R-:W2:Y:S01]  /*14210*/  LDL.LU R0, [R1] ;  /* 0x0000000001007983 */ /* 0x000ea20000300800 */
[----:B------:R-:W-:Y:S01]  /*14220*/  BSSY B0, `(.L_x_1122) ;  /* 0x000000b000007945 */ /* 0x000fe20003800000 */
[----:B------:R-:W1:Y:S01]  /*14230*/  S2R R5, SR_CgaCtaId ;  /* 0x0000000000057919 */ /* 0x000e620000008800 */
[----:B--2---:R-:W-:-:S05]  /*14240*/  VIADD R0, R0, 0x1 ;  /* 0x0000000100007836 */ /* 0x004fca0000000000 */
[----:B------:R-:W-:-:S04]  /*14250*/  LEA.HI R2, R0, R0, RZ, 0x1 ;  /* 0x0000000000027211 */ /* 0x000fc800078f08ff */
[----:B------:R-:W-:Y:S02]  /*14260*/  LOP3.LUT R3, R2, 0xfffffffe, RZ, 0xc0, !PT ;  /* 0xfffffffe02037812 */ /* 0x000fe400078ec0ff */
[----:B------:R-:W-:-:S03]  /*14270*/  MOV R2, 0x400 ;  /* 0x0000040000027802 */ /* 0x000fc60000000f00 */
[----:B------:R-:W-:Y:S01]  /*14280*/  IMAD.IADD R0, R0, 0x1, -R3 ;  /* 0x0000000100007824 */ /* 0x000fe200078e0a03 */
[----:B-1----:R-:W-:-:S04]  /*14290*/  LEA R4, R5, R2, 0x18 ;  /* 0x0000000205047211 */ /* 0x002fc800078ec0ff */
[----:B------:R-:W-:-:S04]  /*142a0*/  SHF.L.U32 R0, R0, 0x1f, RZ ;  /* 0x0000001f00007819 */ /* 0x000fc800000006ff */
[----:B------:R-:W1:Y:S02]  /*142b0*/  SYNCS.PHASECHK.TRANS64.TRYWAIT P0, [R4+URZ+0x2a820], R0 ;  /* 0x02a82000040075a7 */ /* 0x000e64000800017f */
[----:B-1----:R-:W-:Y:S05]  /*142c0*/  @!P0 BRA `(.L_x_1123) ;  /* 0x0000003000708947 */ /* 0x002fea0003800000 */
.L_x_1219:
[----:B------:R-:W-:Y:S05]  /*142d0*/  BSYNC B0 ;  /* 0x0000000000007941 */ /* 0x000fea0003800000 */
.L_x_1122:
[----:B------:R-:W-:-:S03]  /*142e0*/  UMOV UR4, 0xffffffff ;  /* 0xffffffff00047882 */ /* 0x000fc60000000000 */
[----:B------:R-:W-:Y:S05]  /*142f0*/  BRA.DIV UR4, `(.L_x_1124) ;  /* 0x0000003204787947 */ /* 0x000fea000b800000 */
[----:B-1----:R-:W1:Y:S02]  /*14300*/  S2R R0, SR_TID.X ;  /* 0x0000000000007919 */ /* 0x002e640000002100 */
[----:B-1----:R-:W-:-:S04]  /*14310*/  SHF.R.U32.HI R0, RZ, 0x5, R0 ;  /* 0x00000005ff007819 */ /* 0x002fc80000011600 */
[----:B------:R-:W-:-:S05]  /*14320*/  LOP3.LUT R0, R0, 0x3, RZ, 0xc0, !PT ;  /* 0x0000000300007812 */ /* 0x000fca00078ec0ff */
[----:B------:R1:W2:Y:S02]  /*14330*/  SHFL.IDX PT, R14, R0, RZ, 0x1f ;  /* 0x00001fff000e7589 */ /* 0x0002a400000e0000 */
.L_x_1222:
[----:B--2---:R-:W-:Y:S01]  /*14340*/  ISETP.NE.AND P0, PT, R14, RZ, PT ;  /* 0x000000ff0e00720c */ /* 0x004fe20003f05270 */
[----:B------:R-:W-:-:S12]  /*14350*/  BSSY B0, `(.L_x_1125) ;  /* 0x0000026000007945 */ /* 0x000fd80003800000 */
[----:B------:R-:W-:Y:S05]  /*14360*/  @P0 BRA `(.L_x_1126) ;  /* 0x0000000000900947 */ /* 0x000fea0003800000 */
[----:B------:R-:W-:-:S03]  /*14370*/  UMOV UR4, 0xffffffff ;  /* 0xffffffff00047882 */ /* 0x000fc60000000000 */
[----:B------:R-:W-:Y:S05]  /*14380*/  BRA.DIV UR4, `(.L_x_1127) ;  /* 0x0000003204887947 */ /* 0x000fea000b800000 */
[----:B------:R-:W-:-:S13]  /*14390*/  ELECT P6, URZ, PT ;  /* 0x00000000003f782f */ /* 0x000fda00038c0000 */
.L_x_1225:
[----:B------:R-:W-:Y:S05]  /*143a0*/  @!P6 BRA `(.L_x_1126) ;  /* 0x000000000080e947 */ /* 0x000fea0003800000 */
[----:B-1----:R-:W2:Y:S02]  /*143b0*/  LDL R0, [R1+0x4] ;  /* 0x0000040001007983 */ /* 0x002ea40000100800 */
[----:B--2---:R-:W-:-:S13]  /*143c0*/  R2UR UR4, R0 ;  /* 0x00000000000472ca */ /* 0x004fda00000e0000 */
[----:B------:R-:W-:-:S06]  /*143d0*/  ULOP3.LUT UR4, UR4, 0x2, URZ, 0xfc, !UPT ;  /* 0x0000000204047892 */ /* 0x000fcc000f8efc3f */
[----:B------:R-:W-:-:S05]  /*143e0*/  IMAD.U32 R0, RZ, RZ, UR4 ;  /* 0x00000004ff007e24 */ /* 0x000fca000f8e00ff */
[----:B------:R-:W-:-:S13]  /*143f0*/  ISETP.NE.AND P0, PT, R0, 0x3, PT ;  /* 0x000000030000780c */ /* 0x000fda0003f05270 */
[----:B------:R-:W-:Y:S05]  /*14400*/  @!P0 BRA `(.L_x_1128) ;  /* 0x0000000000048947 */ /* 0x000fea0003800000 */
[----:B------:R-:W-:Y:S01]  /*14410*/  BPT.TRAP 0x1 ;  /* 0x000000040000795c */ /* 0x000fe20000300000 */
.L_x_1128:
[C---:B------:R-:W-:Y:S01]  /*14420*/  IMAD R5, R23.reuse, 0x8, R4 ;  /* 0x0000000817057824 */ /* 0x040fe200078e0204 */
[----:B------:R-:W-:Y:S01]  /*14430*/  SHF.L.U32 R0, R26, 0x1f, RZ ;  /* 0x0000001f1a007819 */ /* 0x000fe200000006ff */
[----:B------:R-:W-:-:S03]  /*14440*/  VIADD R23, R23, 0x1 ;  /* 0x0000000117177836 */ /* 0x000fc60000000000 */
[----:B------:R-:W1:Y:S02]  /*14450*/  SYNCS.PHASECHK.TRANS64.TRYWAIT P1, [R5+URZ+0x2a840], R0 ;  /* 0x02a84000050075a7 */ /* 0x000e64000802017f */
[----:B------:R-:W-:-:S04]  /*14460*/  ISETP.NE.AND P2, PT, R23, 0x2, PT ;  /* 0x000000021700780c */ /* 0x000fc80003f45270 */
[----:B------:R-:W-:Y:S01]  /*14470*/  SEL R3, RZ, 0x1, P2 ;  /* 0x00000001ff037807 */ /* 0x000fe20001000000 */
[----:B-1----:R-:W-:Y:S08]  /*14480*/  @!P1 BRA `(.L_x_1129) ;  /* 0x0000003000689947 */ /* 0x002ff00003800000 */
.L_x_1226:
[----:B------:R-:W-:Y:S02]  /*14490*/  SEL R23, R23, RZ, P2 ;  /* 0x000000ff17177207 */ /* 0x000fe40001000000 */
[----:B------:R-:W-:Y:S01]  /*144a0*/  LOP3.LUT R2, R26, R3, RZ, 0x3c, !PT ;  /* 0x000000031a027212 */ /* 0x000fe200078e3cff */
[----:B------:R-:W-:Y:S06]  /*144b0*/  @!P0 BRA `(.L_x_1130) ;  /* 0x0000000000048947 */ /* 0x000fec0003800000 */
[----:B------:R-:W-:Y:S01]  /*144c0*/  BPT.TRAP 0x1 ;  /* 0x000000040000795c */ /* 0x000fe20000300000 */
.L_x_1130:
[----:B------:R-:W-:Y:S01]  /*144d0*/  IMAD R23, R23, 0x8, R4 ;  /* 0x0000000817177824 */ /* 0x000fe200078e0204 */
[----:B------:R-:W-:-:S04]  /*144e0*/  SHF.L.U32 R2, R2, 0x1f, RZ ;  /* 0x0000001f02027819 */ /* 0x000fc800000006ff */
[----:B------:R-:W2:Y:S02]  /*144f0*/  SYNCS.PHASECHK.TRANS64.TRYWAIT P1, [R23+URZ+0x2a840], R2 ;  /* 0x02a84002170075a7 */ /* 0x000ea4000802017f */
[----:B--2---:R-:W-:Y:S05]  /*14500*/  @!P1 BRA `(.L_x_1131) ;  /* 0x00000030005c9947 */ /* 0x004fea0003800000 */
.L_x_1227:
[----:B------:R-:W-:Y:S05]  /*14510*/  @!P0 BRA `(.L_x_1132) ;  /* 0x0000000000048947 */ /* 0x000fea0003800000 */
[----:B------:R-:W-:Y:S01]  /*14520*/  BPT.TRAP 0x1 ;  /* 0x000000040000795c */ /* 0x000fe20000300000 */
.L_x_1132:
[----:B------:R-:W3:Y:S02]  /*14530*/  SYNCS.PHASECHK.TRANS64.TRYWAIT P1, [R5+URZ+0x2a860], R0 ;  /* 0x02a86000050075a7 */ /* 0x000ee4000802017f */
[----:B---3--:R-:W-:Y:S05]  /*14540*/  @!P1 BRA `(.L_x_1133) ;  /* 0x0000003000609947 */ /* 0x008fea0003800000 */
.L_x_1228:
[----:B------:R-:W-:Y:S05]  /*14550*/  @!P0 BRA `(.L_x_1134) ;  /* 0x0000000000048947 */ /* 0x000fea0003800000 */
[----:B------:R-:W-:Y:S01]  /*14560*/  BPT.TRAP 0x1 ;  /* 0x000000040000795c */ /* 0x000fe20000300000 */
.L_x_1134:
[----:B----4-:R4:W0:Y:S02]  /*14570*/  SYNCS.PHASECHK.TRANS64.TRYWAIT P0, [R23+URZ+0x2a860], R2 ;  /* 0x02a86002170075a7 */ /* 0x010824000800017f */
[----:B0-----:R-:W-:Y:S05]  /*14580*/  @!P0 NANOSLEEP.SYNCS 0x989680 ;  /* 0x009896800000895d */ /* 0x001fea0003900000 */
[----:B------:R-:W0:Y:S02]  /*14590*/  @!P0 SYNCS.PHASECHK.TRANS64 P0, [R23+URZ+0x2a860], R2 ;  /* 0x02a86002170085a7 */ /* 0x000e24000800007f */
[----:B0-----:R-:W-:Y:S05]  /*145a0*/  @!P0 BRA `(.L_x_1134) ;  /* 0xfffffffc00f08947 */ /* 0x001fea000383ffff */
.L_x_1126:
[----:B------:R-:W-:Y:S05]  /*145b0*/  BSYNC B0 ;  /* 0x0000000000007941 */ /* 0x000fea0003800000 */
.L_x_1125:
[----:B------:R-:W-:Y:S05]  /*145c0*/  EXIT ;  /* 0x000000000000794d */ /* 0x000fea0003800000 */
.L_x_971:
[----:B0-----:R-:W-:-:S04]  /*145d0*/  IMAD.U32 R3, RZ, RZ, UR40 ;  /* 0x00000028ff037e24 */ /* 0x001fc8000f8e00ff */
[----:B------:R0:W1:Y:S03]  /*145e0*/  SYNCS.PHASECHK.TRANS64.TRYWAIT P1, [R3+URZ+0x2a800], R0 ;  /* 0x02a80000030075a7 */ /* 0x000066000802017f */
[----:B-1----:R-:W-:Y:S05]  /*145f0*/  @!P1 NANOSLEEP.SYNCS 0x989680 ;  /* 0x009896800000995d */ /* 0x002fea0003900000 */
[----:B------:R-:W1:Y:S02]  /*14600*/  @!P1 SYNCS.PHASECHK.TRANS64 P1, [R3+URZ+0x2a800], R0 ;  /* 0x02a80000030095a7 */ /* 0x000e64000802007f */
[----:B-1----:R-:W-:Y:S05]  /*14610*/  @!P1 BRA `(.L_x_971) ;  /* 0xfffffffc00ec9947 */ /* 0x002fea000383ffff */
[----:B------:R-:W-:Y:S05]  /*14620*/  BRA `(.L_x_1135) ;  /* 0xfffffed000d87947 */ /* 0x000fea000383ffff */
.L_x_975:
[----:B-1----:R1:W2:Y:S02]  /*14630*/  SYNCS.PHASECHK.TRANS64.TRYWAIT P1, [R15+URZ+0x2a830], R0 ;  /* 0x02a830000f0075a7 */ /* 0x0022a4000802017f */
[----:B--2---:R-:W-:Y:S05]  /*14640*/  @!P1 NANOSLEEP.SYNCS 0x989680 ;  /* 0x009896800000995d */ /* 0x004fea0003900000 */
[----:B------:R-:W2:Y:S02]  /*14650*/  @!P1 SYNCS.PHASECHK.TRANS64 P1, [R15+URZ+0x2a830], R0 ;  /* 0x02a830000f0095a7 */ /* 0x000ea4000802007f */
[----:B--2---:R-:W-:Y:S05]  /*14660*/  @!P1 BRA `(.L_x_975) ;  /* 0xfffffffc00f09947 */ /* 0x004fea000383ffff */
[----:B------:R-:W-:Y:S05]  /*14670*/  BRA `(.L_x_974) ;  /* 0xfffffed000f47947 */ /* 0x000fea000383ffff */
.L_x_992:
[----:B-1----:R-:W-:-:S04]  /*14680*/  IMAD.U32 R14, RZ, RZ, UR7 ;  /* 0x00000007ff0e7e24 */ /* 0x002fc8000f8e00ff */
[----:B------:R1:W2:Y:S03]  /*14690*/  SYNCS.PHASECHK.TRANS64.TRYWAIT P1, [R14+URZ+0x2a830], R13 ;  /* 0x02a8300d0e0075a7 */ /* 0x0002a6000802017f */
[----:B--2---:R-:W-:Y:S05]  /*146a0*/  @!P1 NANOSLEEP.SYNCS 0x989680 ;  /* 0x009896800000995d */ /* 0x004fea0003900000 */
[----:B------:R-:W2:Y:S02]  /*146b0*/  @!P1 SYNCS.PHASECHK.TRANS64 P1, [R14+URZ+0x2a830], R13 ;  /* 0x02a8300d0e0095a7 */ /* 0x000ea4000802007f */
[----:B--2---:R-:W-:Y:S05]  /*146c0*/  @!P1 BRA `(.L_x_992) ;  /* 0xfffffffc00ec9947 */ /* 0x004fea000383ffff */
[----:B------:R-:W-:Y:S05]  /*146d0*/  BRA `(.L_x_991) ;  /* 0xffffff0400787947 */ /* 0x000fea000383ffff */
.L_x_996:
[----:B01----:R-:W-:-:S04]  /*146e0*/  IMAD.U32 R13, RZ, RZ, UR6 ;  /* 0x00000006ff0d7e24 */ /* 0x003fc8000f8e00ff */
[----:B------:R0:W1:Y:S03]  /*146f0*/  SYNCS.PHASECHK.TRANS64.TRYWAIT P1, [R13+URZ+0x2a850], R0 ;  /* 0x02a850000d0075a7 */ /* 0x000066000802017f */
[----:B-1----:R-:W-:Y:S05]  /*14700*/  @!P1 NANOSLEEP.SYNCS 0x989680 ;  /* 0x009896800000995d */ /* 0x002fea0003900000 */
[----:B------:R-:W1:Y:S02]  /*14710*/  @!P1 SYNCS.PHASECHK.TRANS64 P1, [R13+URZ+0x2a850], R0 ;  /* 0x02a850000d0095a7 */ /* 0x000e64000802007f */
[----:B-1----:R-:W-:Y:S05]  /*14720*/  @!P1 BRA `(.L_x_996) ;  /* 0xfffffffc00ec9947 */ /* 0x002fea000383ffff */
[----:B------:R-:W-:Y:S05]  /*14730*/  BRA `(.L_x_995) ;  /* 0xffffff0c00a87947 */ /* 0x000fea000383ffff */
.L_x_1015:
[----:B-1----:R-:W-:-:S04]  /*14740*/  IMAD.U32 R12, RZ, RZ, UR7 ;  /* 0x00000007ff0c7e24 */ /* 0x002fc8000f8e00ff */
[----:B------:R1:W2:Y:S03]  /*14750*/  SYNCS.PHASECHK.TRANS64.TRYWAIT P1, [R12+URZ+0x2a830], R11 ;  /* 0x02a8300b0c0075a7 */ /* 0x0002a6000802017f */
[----:B--2---:R-:W-:Y:S05]  /*14760*/  @!P1 NANOSLEEP.SYNCS 0x989680 ;  /* 0x009896800000995d */ /* 0x004fea0003900000 */
[----:B------:R-:W2:Y:S02]  /*14770*/  @!P1 SYNCS.PHASECHK.TRANS64 P1, [R12+URZ+0x2a830], R11 ;  /* 0x02a8300b0c0095a7 */ /* 0x000ea4000802007f */
[----:B--2---:R-:W-:Y:S05]  /*14780*/  @!P1 BRA `(.L_x_1015) ;  /* 0xfffffffc00ec9947 */ /* 0x004fea000383ffff */
[----:B------:R-:W-:Y:S05]  /*14790*/  BRA `(.L_x_1014) ;  /* 0xffffff3800c87947 */ /* 0x000fea000383ffff */
.L_x_1019:
[----:B01----:R-:W-:-:S04]  /*147a0*/  IMAD.U32 R11, RZ, RZ, UR6 ;  /* 0x00000006ff0b7e24 */ /* 0x003fc8000f8e00ff */
[----:B------:R0:W1:Y:S03]  /*147b0*/  SYNCS.PHASECHK.TRANS64.TRYWAIT P1, [R11+URZ+0x2a850], R0 ;  /* 0x02a850000b0075a7 */ /* 0x000066000802017f */
[----:B-1----:R-:W-:Y:S05]  /*147c0*/  @!P1 NANOSLEEP.SYNCS 0x989680 ;  /* 0x009896800000995d */ /* 0x002fea0003900000 */
[----:B------:R-:W1:Y:S02]  /*147d0*/  @!P1 SYNCS.PHASECHK.TRANS64 P1, [R11+URZ+0x2a850], R0 ;  /* 0x02a850000b0095a7 */ /* 0x000e64000802007f */
[----:B-1----:R-:W-:Y:S05]  /*147e0*/  @!P1 BRA `(.L_x_1019) ;  /* 0xfffffffc00ec9947 */ /* 0x002fea000383ffff */
[----:B------:R-:W-:Y:S05]  /*147f0*/  BRA `(.L_x_1018) ;  /* 0xffffff4000f87947 */ /* 0x000fea000383ffff */
.L_x_1027:
[----:B-1----:R-:W-:-:S04]  /*14800*/  IMAD.U32 R14, RZ, RZ, UR6 ;  /* 0x00000006ff0e7e24 */ /* 0x002fc8000f8e00ff */
[----:B------:R1:W2:Y:S03]  /*14810*/  SYNCS.PHASECHK.TRANS64.TRYWAIT P1, [R14+URZ+0x2a830], R11 ;  /* 0x02a8300b0e0075a7 */ /* 0x0002a6000802017f */
[----:B--2---:R-:W-:Y:S05]  /*14820*/  @!P1 NANOSLEEP.SYNCS 0x989680 ;  /* 0x009896800000995d */ /* 0x004fea0003900000 */
[----:B------:R-:W2:Y:S02]  /*14830*/  @!P1 SYNCS.PHASECHK.TRANS64 P1, [R14+URZ+0x2a830], R11 ;  /* 0x02a8300b0e0095a7 */ /* 0x000ea4000802007f */
[----:B--2---:R-:W-:Y:S05]  /*14840*/  @!P1 BRA `(.L_x_1027) ;  /* 0xfffffffc00ec9947 */ /* 0x004fea000383ffff */
[----:B------:R-:W-:Y:S05]  /*14850*/  BRA `(.L_x_1026) ;  /* 0xffffff5c00487947 */ /* 0x000fea000383ffff */
.L_x_1031:
[----:B01----:R-:W-:-:S04]  /*14860*/  IMAD.U32 R11, RZ, RZ, UR10 ;  /* 0x0000000aff0b7e24 */ /* 0x003fc8000f8e00ff */
[----:B------:R0:W1:Y:S03]  /*14870*/  SYNCS.PHASECHK.TRANS64.TRYWAIT P1, [R11+URZ+0x2a850], R0 ;  /* 0x02a850000b0075a7 */ /* 0x000066000802017f */
[----:B-1----:R-:W-:Y:S05]  /*14880*/  @!P1 NANOSLEEP.SYNCS 0x989680 ;  /* 0x009896800000995d */ /* 0x002fea0003900000 */
[----:B------:R-:W1:Y:S02]  /*14890*/  @!P1 SYNCS.PHASECHK.TRANS64 P1, [R11+URZ+0x2a850], R0 ;  /* 0x02a850000b0095a7 */ /* 0x000e64000802007f */
[----:B-1----:R-:W-:Y:S05]  /*148a0*/  @!P1 BRA `(.L_x_1031) ;  /* 0xfffffffc00ec9947 */ /* 0x002fea000383ffff */
[----:B------:R-:W-:Y:S05]  /*148b0*/  BRA `(.L_x_1030) ;  /* 0xffffff6400787947 */ /* 0x000fea000383ffff */
.L_x_1046:
[----:B-1----:R-:W-:-:S04]  /*148c0*/  IMAD.U32 R5, RZ, RZ, UR5 ;  /* 0x00000005ff057e24 */ /* 0x002fc8000f8e00ff */
[----:B------:R1:W2:Y:S03]  /*148d0*/  SYNCS.PHASECHK.TRANS64.TRYWAIT P1, [R5+URZ+0x2a850], R0 ;  /* 0x02a85000050075a7 */ /* 0x0002a6000802017f */
[----:B--2---:R-:W-:Y:S05]  /*148e0*/  @!P1 NANOSLEEP.SYNCS 0x989680 ;  /* 0x009896800000995d */ /* 0x004fea0003900000 */
[----:B------:R-:W2:Y:S02]  /*148f0*/  @!P1 SYNCS.PHASECHK.TRANS64 P1, [R5+URZ+0x2a850], R0 ;  /* 0x02a85000050095a7 */ /* 0x000ea4000802007f */
[----:B--2---:R-:W-:Y:S05]  /*14900*/  @!P1 BRA `(.L_x_1046) ;  /* 0xfffffffc00ec9947 */ /* 0x004fea000383ffff */
[----:B------:R-:W-:Y:S05]  /*14910*/  BRA `(.L_x_1045) ;  /* 0xffffff9000e07947 */ /* 0x000fea000383ffff */
.L_x_1083:
[----:B------:R-:W2:Y:S01]  /*14920*/  S2R R17, SR_TID.X ;  /* 0x0000000000117919 */ /* 0x000ea20000002100 */
[----:B------:R-:W-:Y:S02]  /*14930*/  IMAD.MOV.U32 R12, RZ, RZ, RZ ;  /* 0x000000ffff0c7224 */ /* 0x000fe400078e00ff */
[----:B------:R-:W-:Y:S02]  /*14940*/  IMAD.MOV.U32 R11, RZ, RZ, 0x1f ;  /* 0x0000001fff0b7424 */ /* 0x000fe400078e00ff */
[----:B------:R-:W-:Y:S01]  /*14950*/  IMAD.MOV.U32 R15, RZ, RZ, -0x1 ;  /* 0xffffffffff0f7424 */ /* 0x000fe200078e00ff */
[----:B--2---:R-:W-:-:S04]  /*14960*/  SHF.R.U32.HI R17, RZ, 0x5, R17 ;  /* 0x00000005ff117819 */ /* 0x004fc80000011611 */
[----:B------:R-:W-:-:S05]  /*14970*/  LOP3.LUT R17, R17, 0x3, RZ, 0xc0, !PT ;  /* 0x0000000311117812 */ /* 0x000fca00078ec0ff */
[----:B------:R-:W-:-:S07]  /*14980*/  IMAD.MOV.U32 R13, RZ, RZ, R17 ;  /* 0x000000ffff0d7224 */ /* 0x000fce00078e0011 */
[----:B01---5:R-:W-:Y:S05]  /*14990*/  WARPSYNC.COLLECTIVE R15, `(.L_x_1136) ;  /* 0x000000000f087348 */ /* 0x023fea0003c00000 */
[----:B------:R2:W3:Y:S02]  /*149a0*/  SHFL.IDX P6, R14, R13, R12, R11 ;  /* 0x0000000c0d0e7389 */ /* 0x0004e400000c000b */
[----:B0123-5:R-:W-:Y:S01]  /*149b0*/  ENDCOLLECTIVE ;  /* 0x000000000000791b */ /* 0x02ffe20003800000 */
.L_x_1136:
[----:B------:R-:W-:Y:S05]  /*149c0*/  BRA `(.L_x_1137) ;  /* 0xffffffc8008c7947 */ /* 0x000fea000383ffff */
.L_x_1086:
[----:B0-----:R0:W1:Y:S02]  /*149d0*/  SYNCS.PHASECHK.TRANS64.TRYWAIT P0, [R0+URZ+0x2a840], R3 ;  /* 0x02a84003000075a7 */ /* 0x001064000800017f */
[----:B-1----:R-:W-:Y:S05]  /*149e0*/  @!P0 NANOSLEEP.SYNCS 0x989680 ;  /* 0x009896800000895d */ /* 0x002fea0003900000 */
[----:B------:R-:W1:Y:S02]  /*149f0*/  @!P0 SYNCS.PHASECHK.TRANS64 P0, [R0+URZ+0x2a840], R3 ;  /* 0x02a84003000085a7 */ /* 0x000e64000800007f */
[----:B-1----:R-:W-:Y:S05]  /*14a00*/  @!P0 BRA `(.L_x_1086) ;  /* 0xfffffffc00f08947 */ /* 0x002fea000383ffff */
[----:B------:R-:W-:Y:S05]  /*14a10*/  BRA `(.L_x_1138) ;  /* 0xffffffcc00907947 */ /* 0x000fea000383ffff */
.L_x_1087:
        /* <DEDUP_REMOVED lines=8> */
.L_x_1140:
[----:B------:R-:W-:Y:S05]  /*14aa0*/  BSYNC B0 ;  /* 0x0000000000007941 */ /* 0x000fea0003800000 */
.L_x_1139:
[----:B------:R-:W-:Y:S02]  /*14ab0*/  IMAD.MOV.U32 R13, RZ, RZ, R4 ;  /* 0x000000ffff0d7224 */ /* 0x000fe400078e0004 */
[----:B------:R-:W-:Y:S02]  /*14ac0*/  IMAD.MOV.U32 R12, RZ, RZ, RZ ;  /* 0x000000ffff0c7224 */ /* 0x000fe400078e00ff */
[----:B------:R-:W-:Y:S02]  /*14ad0*/  IMAD.MOV.U32 R11, RZ, RZ, 0x181f ;  /* 0x0000181fff0b7424 */ /* 0x000fe400078e00ff */
[----:B------:R-:W-:Y:S02]  /*14ae0*/  IMAD.MOV.U32 R15, RZ, RZ, -0x1 ;  /* 0xffffffffff0f7424 */ /* 0x000fe400078e00ff */
[----:B------:R-:W-:Y:S02]  /*14af0*/  IMAD.MOV.U32 R2, RZ, RZ, R14 ;  /* 0x000000ffff027224 */ /* 0x000fe400078e000e */
[----:B------:R-:W-:-:S07]  /*14b00*/  @P0 IMAD R9, R5, 0x2, R16 ;  /* 0x0000000205090824 */ /* 0x000fce00078e0210 */
[----:B------:R-:W-:Y:S05]  /*14b10*/  WARPSYNC.COLLECTIVE R15, `(.L_x_1141) ;  /* 0x000000000f087348 */ /* 0x000fea0003c00000 */
[----:B------:R0:W1:Y:S02]  /*14b20*/  SHFL.IDX P6, R14, R13, R12, R11 ;  /* 0x0000000c0d0e7389 */ /* 0x00006400000c000b */
[----:B01----:R-:W-:Y:S01]  /*14b30*/  ENDCOLLECTIVE ;  /* 0x000000000000791b */ /* 0x003fe20003800000 */
.L_x_1141:
[----:B------:R-:W-:Y:S02]  /*14b40*/  IMAD.MOV.U32 R13, RZ, RZ, R6 ;  /* 0x000000ffff0d7224 */ /* 0x000fe400078e0006 */
[----:B------:R-:W-:Y:S01]  /*14b50*/  IMAD.MOV.U32 R12, RZ, RZ, 0x1 ;  /* 0x00000001ff0c7424 */ /* 0x000fe200078e00ff */
[----:B------:R-:W-:-:S05]  /*14b60*/  @P0 LEA R14, P1, R37, R14, 0x1 ;  /* 0x0000000e250e0211 */ /* 0x000fca00078208ff */
[----:B------:R-:W-:Y:S02]  /*14b70*/  @P0 IMAD.X R3, RZ, RZ, R2, P1 ;  /* 0x000000ffff030224 */ /* 0x000fe400008e0602 */
[----:B------:R-:W-:-:S07]  /*14b80*/  @P0 IMAD.MOV.U32 R2, RZ, RZ, R14 ;  /* 0x000000ffff020224 */ /* 0x000fce00078e000e */
[----:B------:R-:W-:Y:S05]  /*14b90*/  WARPSYNC.COLLECTIVE R15, `(.L_x_1142) ;  /* 0x000000000f087348 */ /* 0x000fea0003c00000 */
[----:B------:R0:W1:Y:S02]  /*14ba0*/  SHFL.IDX P6, R14, R13, R12, R11 ;  /* 0x0000000c0d0e7389 */ /* 0x00006400000c000b */
[----:B01----:R-:W-:Y:S01]  /*14bb0*/  ENDCOLLECTIVE ;  /* 0x000000000000791b */ /* 0x003fe20003800000 */
.L_x_1142:
[----:B------:R-:W-:Y:S01]  /*14bc0*/  @!PT LDS RZ, [RZ] ;  /* 0x00000000fffff984 */ /* 0x000fe20000000800 */
[----:B------:R-:W-:Y:S01]  /*14bd0*/  @!PT LDS RZ, [RZ] ;  /* 0x00000000fffff984 */ /* 0x000fe20000000800 */
[----:B------:R-:W-:Y:S01]  /*14be0*/  @!PT LDS RZ, [RZ] ;  /* 0x00000000fffff984 */ /* 0x000fe20000000800 */
[----:B------:R0:W-:Y:S04]  /*14bf0*/  @P0 LDGSTS.E.BYPASS.LTC128B.128 [R9+0x18400], desc[UR36][R2.64], !P4 ;  /* 0x1840000002090fae */ /* 0x0001e8000e101d64 */
[----:B------:R0:W-:Y:S04]  /*14c00*/  @P0 LDGSTS.E.BYPASS.LTC128B.128 [R9+0x1b400], desc[UR36][R2.64+0x80], !P3 ;  /* 0x1b40008002090fae */ /* 0x0001e8000d901d64 */
[----:B------:R0:W-:Y:S01]  /*14c10*/  @P0 LDGSTS.E.BYPASS.LTC128B.128 [R9+0x1e400], desc[UR36][R2.64+0x100], !P2 ;  /* 0x1e40010002090fae */ /* 0x0001e2000d101d64 */
[----:B------:R-:W-:Y:S01]  /*14c20*/  ISETP.GE.AND P0, PT, R7, 0x11, PT ;  /* 0x000000110700780c */ /* 0x000fe20003f06270 */
[----:B------:R-:W-:-:S02]  /*14c30*/  IMAD.MOV.U32 R13, RZ, RZ, R4 ;  /* 0x000000ffff0d7224 */ /* 0x000fc400078e0004 */
[----:B------:R-:W-:-:S10]  /*14c40*/  IMAD.MOV.U32 R8, RZ, RZ, R14 ;  /* 0x000000ffff087224 */ /* 0x000fd400078e000e */
[----:B0-----:R-:W-:Y:S05]  /*14c50*/  WARPSYNC.COLLECTIVE R15, `(.L_x_1143) ;  /* 0x000000000f087348 */ /* 0x001fea0003c00000 */
[----:B------:R1:W2:Y:S02]  /*14c60*/  SHFL.IDX P6, R14, R13, R12, R11 ;  /* 0x0000000c0d0e7389 */ /* 0x0002a400000c000b */
[----:B012---:R-:W-:Y:S01]  /*14c70*/  ENDCOLLECTIVE ;  /* 0x000000000000791b */ /* 0x007fe20003800000 */
.L_x_1143:
[----:B------:R-:W-:Y:S02]  /*14c80*/  @P0 IMAD R25, R5, 0x2, R16 ;  /* 0x0000000205190824 */ /* 0x000fe400078e0210 */
[----:B------:R-:W-:Y:S02]  /*14c90*/  IMAD.MOV.U32 R13, RZ, RZ, R6 ;  /* 0x000000ffff0d7224 */ /* 0x000fe400078e0006 */
[----:B------:R-:W-:Y:S01]  /*14ca0*/  IMAD.MOV.U32 R12, RZ, RZ, 0x2 ;  /* 0x00000002ff0c7424 */ /* 0x000fe200078e00ff */
[----:B------:R-:W-:-:S05]  /*14cb0*/  @P0 LEA R14, P1, R37, R14, 0x1 ;  /* 0x0000000e250e0211 */ /* 0x000fca00078208ff */
[----:B------:R-:W-:-:S08]  /*14cc0*/  @P0 IMAD.MOV.U32 R2, RZ, RZ, R14 ;  /* 0x000000ffff020224 */ /* 0x000fd000078e000e */
[----:B------:R-:W-:Y:S05]  /*14cd0*/  WARPSYNC.COLLECTIVE R15, `(.L_x_1144) ;  /* 0x000000000f087348 */ /* 0x000fea0003c00000 */
[----:B------:R0:W1:Y:S02]  /*14ce0*/  SHFL.IDX P6, R14, R13, R12, R11 ;  /* 0x0000000c0d0e7389 */ /* 0x00006400000c000b */
[----:B01----:R-:W-:Y:S01]  /*14cf0*/  ENDCOLLECTIVE ;  /* 0x000000000000791b */ /* 0x003fe20003800000 */
.L_x_1144:
[----:B------:R-:W-:-:S04]  /*14d00*/  @P0 IMAD.X R21, RZ, RZ, R8, P1 ;  /* 0x000000ffff150224 */ /* 0x000fc800008e0608 */
[----:B------:R-:W-:-:S05]  /*14d10*/  @P0 IMAD.MOV.U32 R3, RZ, RZ, R21 ;  /* 0x000000ffff030224 */ /* 0x000fca00078e0015 */
[----:B------:R-:W-:Y:S01]  /*14d20*/  @!PT LDS RZ, [RZ] ;  /* 0x00000000fffff984 */ /* 0x000fe20000000800 */
[----:B------:R-:W-:Y:S01]  /*14d30*/  @!PT LDS RZ, [RZ] ;  /* 0x00000000fffff984 */ /* 0x000fe20000000800 */
[----:B------:R-:W-:Y:S01]  /*14d40*/  @!PT LDS RZ, [RZ] ;  /* 0x00000000fffff984 */ /* 0x000fe20000000800 */
[----:B------:R0:W-:Y:S01]  /*14d50*/  @P0 LDGSTS.E.BYPASS.LTC128B.128 [R25+0x18c00], desc[UR36][R2.64], !P4 ;  /* 0x18c0000002190fae */ /* 0x0001e2000e101d64 */
[----:B------:R-:W-:-:S03]  /*14d60*/  IMAD.MOV.U32 R13, RZ, RZ, R4 ;  /* 0x000000ffff0d7224 */ /* 0x000fc600078e0004 */
[----:B------:R0:W-:Y:S04]  /*14d70*/  @P0 LDGSTS.E.BYPASS.LTC128B.128 [R25+0x1bc00], desc[UR36][R2.64+0x80], !P3 ;  /* 0x1bc0008002190fae */ /* 0x0001e8000d901d64 */
[----:B------:R0:W-:Y:S01]  /*14d80*/  @P0 LDGSTS.E.BYPASS.LTC128B.128 [R25+0x1ec00], desc[UR36][R2.64+0x100], !P2 ;  /* 0x1ec0010002190fae */ /* 0x0001e2000d101d64 */
[----:B------:R-:W-:Y:S01]  /*14d90*/  ISETP.GE.AND P0, PT, R7, 0x21, PT ;  /* 0x000000210700780c */ /* 0x000fe20003f06270 */
[----:B------:R-:W-:-:S12]  /*14da0*/  IMAD.MOV.U32 R8, RZ, RZ, R14 ;  /* 0x000000ffff087224 */ /* 0x000fd800078e000e */
[----:B0-----:R-:W-:Y:S05]  /*14db0*/  WARPSYNC.COLLECTIVE R15, `(.L_x_1145) ;  /* 0x000000000f087348 */ /* 0x001fea0003c00000 */
[----:B------:R1:W2:Y:S02]  /*14dc0*/  SHFL.IDX P6, R14, R13, R12, R11 ;  /* 0x0000000c0d0e7389 */ /* 0x0002a400000c000b */
[----:B012---:R-:W-:Y:S01]  /*14dd0*/  ENDCOLLECTIVE ;  /* 0x000000000000791b */ /* 0x007fe20003800000 */
.L_x_1145:
        /* <DEDUP_REMOVED lines=8> */
.L_x_1146:
        /* <DEDUP_REMOVED lines=14> */
.L_x_1147:
        /* <DEDUP_REMOVED lines=8> */
.L_x_1148:
        /* <DEDUP_REMOVED lines=14> */
.L_x_1149:
        /* <DEDUP_REMOVED lines=8> */
.L_x_1150:
        /* <DEDUP_REMOVED lines=9> */
[----:B------:R-:W-:-:S07]  /*151b0*/  IMAD.MOV.U32 R8, RZ, RZ, R14 ;  /* 0x000000ffff087224 */ /* 0x000fce00078e000e */
[----:B0-----:R-:W-:Y:S05]  /*151c0*/  WARPSYNC.COLLECTIVE R15, `(.L_x_1151) ;  /* 0x000000000f087348 */ /* 0x001fea0003c00000 */
[----:B------:R1:W2:Y:S02]  /*151d0*/  SHFL.IDX P6, R14, R13, R12, R11 ;  /* 0x0000000c0d0e7389 */ /* 0x0002a400000c000b */
[----:B012---:R-:W-:Y:S01]  /*151e0*/  ENDCOLLECTIVE ;  /* 0x000000000000791b */ /* 0x007fe20003800000 */
.L_x_1151:
[----:B------:R-:W-:Y:S05]  /*151f0*/  BRA `(.L_x_1152) ;  /* 0xffffffc800e87947 */ /* 0x000fea000383ffff */
.L_x_1092:
[----:B------:R-:W-:Y:S02]  /*15200*/  IMAD.MOV.U32 R13, RZ, RZ, R5 ;  /* 0x000000ffff0d7224 */ /* 0x000fe400078e0005 */
[----:B------:R-:W-:Y:S02]  /*15210*/  IMAD.MOV.U32 R12, RZ, RZ, RZ ;  /* 0x000000ffff0c7224 */ /* 0x000fe400078e00ff */
[----:B------:R-:W-:Y:S02]  /*15220*/  IMAD.MOV.U32 R11, RZ, RZ, 0x181f ;  /* 0x0000181fff0b7424 */ /* 0x000fe400078e00ff */
[----:B------:R-:W-:Y:S02]  /*15230*/  IMAD.MOV.U32 R15, RZ, RZ, -0x1 ;  /* 0xffffffffff0f7424 */ /* 0x000fe400078e00ff */
[----:B------:R-:W-:-:S07]  /*15240*/  VIADD R4, R36, UR44 ;  /* 0x0000002c24047c36 */ /* 0x000fce0008000000 */
[----:B------:R-:W-:Y:S05]  /*15250*/  WARPSYNC.COLLECTIVE R15, `(.L_x_1153) ;  /* 0x000000000f087348 */ /* 0x000fea0003c00000 */
[----:B------:R0:W1:Y:S02]  /*15260*/  SHFL.IDX P6, R14, R13, R12, R11 ;  /* 0x0000000c0d0e7389 */ /* 0x00006400000c000b */
[----:B01----:R-:W-:Y:S01]  /*15270*/  ENDCOLLECTIVE ;  /* 0x000000000000791b */ /* 0x003fe20003800000 */
.L_x_1153:
[C---:B------:R-:W-:Y:S01]  /*15280*/  VIADD R6, R4.reuse, 0x10 ;  /* 0x0000001004067836 */ /* 0x040fe20000000000 */
[----:B------:R-:W-:Y:S01]  /*15290*/  ISETP.GE.AND P0, PT, R4, UR39, PT ;  /* 0x0000002704007c0c */ /* 0x000fe2000bf06270 */
[----:B------:R-:W-:Y:S02]  /*152a0*/  IMAD.MOV.U32 R13, RZ, RZ, R0 ;  /* 0x000000ffff0d7224 */ /* 0x000fe400078e0000 */
[----:B------:R-:W-:-:S10]  /*152b0*/  IMAD.MOV.U32 R2, RZ, RZ, R14 ;  /* 0x000000ffff027224 */ /* 0x000fd400078e000e */
[----:B------:R-:W-:Y:S05]  /*152c0*/  WARPSYNC.COLLECTIVE R15, `(.L_x_1154) ;  /* 0x000000000f087348 */ /* 0x000fea0003c00000 */
[----:B------:R0:W1:Y:S02]  /*152d0*/  SHFL.IDX P6, R14, R13, R12, R11 ;  /* 0x0000000c0d0e7389 */ /* 0x00006400000c000b */
[----:B01----:R-:W-:Y:S01]  /*152e0*/  ENDCOLLECTIVE ;  /* 0x000000000000791b */ /* 0x003fe20003800000 */
.L_x_1154:
[----:B------:R-:W-:Y:S02]  /*152f0*/  IMAD.MOV.U32 R13, RZ, RZ, R5 ;  /* 0x000000ffff0d7224 */ /* 0x000fe400078e0005 */
[----:B------:R-:W-:Y:S01]  /*15300*/  IMAD.MOV.U32 R12, RZ, RZ, 0x1 ;  /* 0x00000001ff0c7424 */ /* 0x000fe200078e00ff */
[----:B------:R-:W-:-:S05]  /*15310*/  @!P0 LEA R14, P1, R37, R14, 0x1 ;  /* 0x0000000e250e8211 */ /* 0x000fca00078208ff */
[----:B------:R-:W-:Y:S02]  /*15320*/  @!P0 IMAD.X R3, RZ, RZ, R2, P1 ;  /* 0x000000ffff038224 */ /* 0x000fe400008e0602 */
[----:B------:R-:W-:-:S07]  /*15330*/  @!P0 IMAD.MOV.U32 R2, RZ, RZ, R14 ;  /* 0x000000ffff028224 */ /* 0x000fce00078e000e */
[----:B------:R-:W-:Y:S05]  /*15340*/  WARPSYNC.COLLECTIVE R15, `(.L_x_1155) ;  /* 0x000000000f087348 */ /* 0x000fea0003c00000 */
[----:B------:R0:W1:Y:S02]  /*15350*/  SHFL.IDX P6, R14, R13, R12, R11 ;  /* 0x0000000c0d0e7389 */ /* 0x00006400000c000b */
[----:B01----:R-:W-:Y:S01]  /*15360*/  ENDCOLLECTIVE ;  /* 0x000000000000791b */ /* 0x003fe20003800000 */
.L_x_1155:
[----:B------:R-:W-:Y:S01]  /*15370*/  @!PT LDS RZ, [RZ] ;  /* 0x00000000fffff984 */ /* 0x000fe20000000800 */
[----:B------:R-:W-:Y:S01]  /*15380*/  @!PT LDS RZ, [RZ] ;  /* 0x00000000fffff984 */ /* 0x000fe20000000800 */
[----:B------:R-:W-:Y:S01]  /*15390*/  @!PT LDS RZ, [RZ] ;  /* 0x00000000fffff984 */ /* 0x000fe20000000800 */
[----:B------:R0:W-:Y:S04]  /*153a0*/  @!P0 LDGSTS.E.BYPASS.LTC128B.128 [R31+0xc400], desc[UR36][R2.64], !P3 ;  /* 0x0c400000021f8fae */ /* 0x0001e8000d901d64 */
[----:B------:R0:W-:Y:S04]  /*153b0*/  @!P0 LDGSTS.E.BYPASS.LTC128B.128 [R31+0x10400], desc[UR36][R2.64+0x80], !P4 ;  /* 0x10400080021f8fae */ /* 0x0001e8000e101d64 */
[----:B------:R0:W-:Y:S01]  /*153c0*/  @!P0 LDGSTS.E.BYPASS.LTC128B.128 [R31+0x14400], desc[UR36][R2.64+0x100], !P5 ;  /* 0x14400100021f8fae */ /* 0x0001e2000e901d64 */
[----:B------:R-:W-:Y:S01]  /*153d0*/  ISETP.GE.AND P0, PT, R6, UR39, PT ;  /* 0x0000002706007c0c */ /* 0x000fe2000bf06270 */
[----:B------:R-:W-:-:S02]  /*153e0*/  IMAD.MOV.U32 R13, RZ, RZ, R0 ;  /* 0x000000ffff0d7224 */ /* 0x000fc400078e0000 */
[----:B------:R-:W-:-:S10]  /*153f0*/  IMAD.MOV.U32 R6, RZ, RZ, R14 ;  /* 0x000000ffff067224 */ /* 0x000fd400078e000e */
[----:B0-----:R-:W-:Y:S05]  /*15400*/  WARPSYNC.COLLECTIVE R15, `(.L_x_1156) ;  /* 0x000000000f087348 */ /* 0x001fea0003c00000 */
[----:B------:R1:W2:Y:S02]  /*15410*/  SHFL.IDX P6, R14, R13, R12, R11 ;  /* 0x0000000c0d0e7389 */ /* 0x0002a400000c000b */
[----:B012---:R-:W-:Y:S01]  /*15420*/  ENDCOLLECTIVE ;  /* 0x000000000000791b */ /* 0x007fe20003800000 */
.L_x_1156:
[----:B------:R-:W-:Y:S02]  /*15430*/  IMAD.MOV.U32 R13, RZ, RZ, R5 ;  /* 0x000000ffff0d7224 */ /* 0x000fe400078e0005 */
[----:B------:R-:W-:Y:S01]  /*15440*/  IMAD.MOV.U32 R12, RZ, RZ, 0x2 ;  /* 0x00000002ff0c7424 */ /* 0x000fe200078e00ff */
[----:B------:R-:W-:-:S05]  /*15450*/  @!P0 LEA R14, P1, R37, R14, 0x1 ;  /* 0x0000000e250e8211 */ /* 0x000fca00078208ff */
[----:B------:R-:W-:-:S08]  /*15460*/  @!P0 IMAD.MOV.U32 R2, RZ, RZ, R14 ;  /* 0x000000ffff028224 */ /* 0x000fd000078e000e */
[----:B------:R-:W-:Y:S05]  /*15470*/  WARPSYNC.COLLECTIVE R15, `(.L_x_1157) ;  /* 0x000000000f087348 */ /* 0x000fea0003c00000 */
[----:B------:R0:W1:Y:S02]  /*15480*/  SHFL.IDX P6, R14, R13, R12, R11 ;  /* 0x0000000c0d0e7389 */ /* 0x00006400000c000b */
[----:B01----:R-:W-:Y:S01]  /*15490*/  ENDCOLLECTIVE ;  /* 0x000000000000791b */ /* 0x003fe20003800000 */
.L_x_1157:
[----:B------:R-:W-:Y:S02]  /*154a0*/  @!P0 IMAD.X R7, RZ, RZ, R6, P1 ;  /* 0x000000ffff078224 */ /* 0x000fe400008e0606 */
[----:B------:R-:W-:Y:S02]  /*154b0*/  VIADD R6, R4, 0x20 ;  /* 0x0000002004067836 */ /* 0x000fe40000000000 */
[----:B------:R-:W-:-:S05]  /*154c0*/  @!P0 IMAD.MOV.U32 R3, RZ, RZ, R7 ;  /* 0x000000ffff038224 */ /* 0x000fca00078e0007 */
        /* <DEDUP_REMOVED lines=12> */
.L_x_1158:
[----:B------:R-:W-:Y:S02]  /*15590*/  IMAD.MOV.U32 R13, RZ, RZ, R5 ;  /* 0x000000ffff0d7224 */ /* 0x000fe400078e0005 */
[----:B------:R-:W-:Y:S01]  /*155a0*/  IMAD.MOV.U32 R12, RZ, RZ, 0x3 ;  /* 0x00000003ff0c7424 */ /* 0x000fe200078e00ff */
[----:B------:R-:W-:-:S05]  /*155b0*/  @!P0 LEA R14, P1, R37, R14, 0x1 ;  /* 0x0000000e250e8211 */ /* 0x000fca00078208ff */
[----:B------:R-:W-:-:S08]  /*155c0*/  @!P0 IMAD.MOV.U32 R2, RZ, RZ, R14 ;  /* 0x000000ffff028224 */ /* 0x000fd000078e000e */
[----:B------:R-:W-:Y:S05]  /*155d0*/  WARPSYNC.COLLECTIVE R15, `(.L_x_1159) ;  /* 0x000000000f087348 */ /* 0x000fea0003c00000 */
[----:B------:R0:W1:Y:S02]  /*155e0*/  SHFL.IDX P6, R14, R13, R12, R11 ;  /* 0x0000000c0d0e7389 */ /* 0x00006400000c000b */
[----:B01----:R-:W-:Y:S01]  /*155f0*/  ENDCOLLECTIVE ;  /* 0x000000000000791b */ /* 0x003fe20003800000 */
.L_x_1159:
        /* <DEDUP_REMOVED lines=15> */
.L_x_1160:
[----:B------:R-:W-:Y:S02]  /*156f0*/  IMAD.MOV.U32 R13, RZ, RZ, R5 ;  /* 0x000000ffff0d7224 */ /* 0x000fe400078e0005 */
[----:B------:R-:W-:Y:S01]  /*15700*/  IMAD.MOV.U32 R12, RZ, RZ, 0x4 ;  /* 0x00000004ff0c7424 */ /* 0x000fe200078e00ff */
[----:B------:R-:W-:-:S05]  /*15710*/  @!P0 LEA R14, P1, R37, R14, 0x1 ;  /* 0x0000000e250e8211 */ /* 0x000fca00078208ff */
[----:B------:R-:W-:-:S08]  /*15720*/  @!P0 IMAD.MOV.U32 R2, RZ, RZ, R14 ;  /* 0x000000ffff028224 */ /* 0x000fd000078e000e */
[----:B------:R-:W-:Y:S05]  /*15730*/  WARPSYNC.COLLECTIVE R15, `(.L_x_1161) ;  /* 0x000000000f087348 */ /* 0x000fea0003c00000 */
[----:B------:R0:W1:Y:S02]  /*15740*/  SHFL.IDX P6, R14, R13, R12, R11 ;  /* 0x0000000c0d0e7389 */ /* 0x00006400000c000b */
[----:B01----:R-:W-:Y:S01]  /*15750*/  ENDCOLLECTIVE ;  /* 0x000000000000791b */ /* 0x003fe20003800000 */
.L_x_1161:
        /* <DEDUP_REMOVED lines=15> */
.L_x_1162:
[----:B------:R-:W-:Y:S02]  /*15850*/  IMAD.MOV.U32 R13, RZ, RZ, R5 ;  /* 0x000000ffff0d7224 */ /* 0x000fe400078e0005 */
[----:B------:R-:W-:Y:S01]  /*15860*/  IMAD.MOV.U32 R12, RZ, RZ, 0x5 ;  /* 0x00000005ff0c7424 */ /* 0x000fe200078e00ff */
[----:B------:R-:W-:-:S05]  /*15870*/  @!P0 LEA R14, P1, R37, R14, 0x1 ;  /* 0x0000000e250e8211 */ /* 0x000fca00078208ff */
[----:B------:R-:W-:-:S08]  /*15880*/  @!P0 IMAD.MOV.U32 R2, RZ, RZ, R14 ;  /* 0x000000ffff028224 */ /* 0x000fd000078e000e */
[----:B------:R-:W-:Y:S05]  /*15890*/  WARPSYNC.COLLECTIVE R15, `(.L_x_1163) ;  /* 0x000000000f087348 */ /* 0x000fea0003c00000 */
[----:B------:R0:W1:Y:S02]  /*158a0*/  SHFL.IDX P6, R14, R13, R12, R11 ;  /* 0x0000000c0d0e7389 */ /* 0x00006400000c000b */
[----:B01----:R-:W-:Y:S01]  /*158b0*/  ENDCOLLECTIVE ;  /* 0x000000000000791b */ /* 0x003fe20003800000 */
.L_x_1163:
        /* <DEDUP_REMOVED lines=15> */
.L_x_1164:
[----:B------:R-:W-:Y:S02]  /*159b0*/  IMAD.MOV.U32 R13, RZ, RZ, R5 ;  /* 0x000000ffff0d7224 */ /* 0x000fe400078e0005 */
[----:B------:R-:W-:Y:S01]  /*159c0*/  IMAD.MOV.U32 R12, RZ, RZ, 0x6 ;  /* 0x00000006ff0c7424 */ /* 0x000fe200078e00ff */
[----:B------:R-:W-:-:S05]  /*159d0*/  @!P0 LEA R14, P1, R37, R14, 0x1 ;  /* 0x0000000e250e8211 */ /* 0x000fca00078208ff */
[----:B------:R-:W-:-:S08]  /*159e0*/  @!P0 IMAD.MOV.U32 R2, RZ, RZ, R14 ;  /* 0x000000ffff028224 */ /* 0x000fd000078e000e */
[----:B------:R-:W-:Y:S05]  /*159f0*/  WARPSYNC.COLLECTIVE R15, `(.L_x_1165) ;  /* 0x000000000f087348 */ /* 0x000fea0003c00000 */
[----:B------:R0:W1:Y:S02]  /*15a00*/  SHFL.IDX P6, R14, R13, R12, R11 ;  /* 0x0000000c0d0e7389 */ /* 0x00006400000c000b */
[----:B01----:R-:W-:Y:S01]  /*15a10*/  ENDCOLLECTIVE ;  /* 0x000000000000791b */ /* 0x003fe20003800000 */
.L_x_1165:
        /* <DEDUP_REMOVED lines=15> */
.L_x_1166:
[----:B------:R-:W-:Y:S02]  /*15b10*/  IMAD.MOV.U32 R13, RZ, RZ, R5 ;  /* 0x000000ffff0d7224 */ /* 0x000fe400078e0005 */
[----:B------:R-:W-:Y:S01]  /*15b20*/  IMAD.MOV.U32 R12, RZ, RZ, 0x7 ;  /* 0x00000007ff0c7424 */ /* 0x000fe200078e00ff */
[----:B------:R-:W-:-:S05]  /*15b30*/  @!P0 LEA R14, P1, R37, R14, 0x1 ;  /* 0x0000000e250e8211 */ /* 0x000fca00078208ff */
[----:B------:R-:W-:-:S08]  /*15b40*/  @!P0 IMAD.MOV.U32 R2, RZ, RZ, R14 ;  /* 0x000000ffff028224 */ /* 0x000fd000078e000e */
[----:B------:R-:W-:Y:S05]  /*15b50*/  WARPSYNC.COLLECTIVE R15, `(.L_x_1167) ;  /* 0x000000000f087348 */ /* 0x000fea0003c00000 */
[----:B------:R0:W1:Y:S02]  /*15b60*/  SHFL.IDX P6, R14, R13, R12, R11 ;  /* 0x0000000c0d0e7389 */ /* 0x00006400000c000b */
[----:B01----:R-:W-:Y:S01]  /*15b70*/  ENDCOLLECTIVE ;  /* 0x000000000000791b */ /* 0x003fe20003800000 */
.L_x_1167:
[----:B------:R-:W-:-:S04]  /*15b80*/  @!P0 IMAD.X R7, RZ, RZ, R6, P1 ;  /* 0x000000ffff078224 */ /* 0x000fc800008e0606 */
        /* <DEDUP_REMOVED lines=8> */
[----:B------:R-:W-:-:S07]  /*15c10*/  IMAD.MOV.U32 R6, RZ, RZ, R14 ;  /* 0x000000ffff067224 */ /* 0x000fce00078e000e */
[----:B0-----:R-:W-:Y:S05]  /*15c20*/  WARPSYNC.COLLECTIVE R15, `(.L_x_1168) ;  /* 0x000000000f087348 */ /* 0x001fea0003c00000 */
[----:B------:R1:W2:Y:S02]  /*15c30*/  SHFL.IDX P6, R14, R13, R12, R11 ;  /* 0x0000000c0d0e7389 */ /* 0x0002a400000c000b */
[----:B012---:R-:W-:Y:S01]  /*15c40*/  ENDCOLLECTIVE ;  /* 0x000000000000791b */ /* 0x007fe20003800000 */
.L_x_1168:
[----:B------:R-:W-:Y:S05]  /*15c50*/  BRA `(.L_x_1169) ;  /* 0xffffffcc00087947 */ /* 0x000fea000383ffff */
.L_x_1095:
[----:B0-----:R0:W1:Y:S02]  /*15c60*/  SYNCS.PHASECHK.TRANS64.TRYWAIT P0, [R16+URZ+0x2a820], R3 ;  /* 0x02a82003100075a7 */ /* 0x001064000800017f */
[----:B-1----:R-:W-:Y:S05]  /*15c70*/  @!P0 NANOSLEEP.SYNCS 0x989680 ;  /* 0x009896800000895d */ /* 0x002fea0003900000 */
[----:B------:R-:W1:Y:S02]  /*15c80*/  @!P0 SYNCS.PHASECHK.TRANS64 P0, [R16+URZ+0x2a820], R3 ;  /* 0x02a82003100085a7 */ /* 0x000e64000800007f */
[----:B-1----:R-:W-:Y:S05]  /*15c90*/  @!P0 BRA `(.L_x_1095) ;  /* 0xfffffffc00f08947 */ /* 0x002fea000383ffff */
[----:B------:R-:W-:Y:S05]  /*15ca0*/  BRA `(.L_x_1170) ;  /* 0xffffffcc006c7947 */ /* 0x000fea000383ffff */
.L_x_1099:
[----:B0-----:R0:W1:Y:S02]  /*15cb0*/  SYNCS.PHASECHK.TRANS64.TRYWAIT P0, [R6+URZ+0x2a840], R3 ;  /* 0x02a84003060075a7 */ /* 0x001064000800017f */
[----:B-1----:R-:W-:Y:S05]  /*15cc0*/  @!P0 NANOSLEEP.SYNCS 0x989680 ;  /* 0x009896800000895d */ /* 0x002fea0003900000 */
[----:B------:R-:W1:Y:S02]  /*15cd0*/  @!P0 SYNCS.PHASECHK.TRANS64 P0, [R6+URZ+0x2a840], R3 ;  /* 0x02a84003060085a7 */ /* 0x000e64000800007f */
[----:B-1----:R-:W-:Y:S05]  /*15ce0*/  @!P0 BRA `(.L_x_1099) ;  /* 0xfffffffc00f08947 */ /* 0x002fea000383ffff */
[----:B------:R-:W-:Y:S05]  /*15cf0*/  BRA `(.L_x_1171) ;  /* 0xffffffd0002c7947 */ /* 0x000fea000383ffff */
.L_x_1100:
        /* <DEDUP_REMOVED lines=8> */
.L_x_1173:
[----:B------:R-:W-:Y:S05]  /*15d80*/  BSYNC B1 ;  /* 0x0000000000017941 */ /* 0x000fea0003800000 */
.L_x_1172:
[----:B------:R-:W-:Y:S02]  /*15d90*/  IMAD.MOV.U32 R13, RZ, RZ, R7 ;  /* 0x000000ffff0d7224 */ /* 0x000fe400078e0007 */
[----:B------:R-:W-:Y:S02]  /*15da0*/  IMAD.MOV.U32 R12, RZ, RZ, RZ ;  /* 0x000000ffff0c7224 */ /* 0x000fe400078e00ff */
[----:B------:R-:W-:Y:S02]  /*15db0*/  IMAD.MOV.U32 R11, RZ, RZ, 0x181f ;  /* 0x0000181fff0b7424 */ /* 0x000fe400078e00ff */
[----:B------:R-:W-:Y:S02]  /*15dc0*/  IMAD.MOV.U32 R15, RZ, RZ, -0x1 ;  /* 0xffffffffff0f7424 */ /* 0x000fe400078e00ff */
[----:B------:R-:W-:Y:S02]  /*15dd0*/  IMAD.MOV.U32 R3, RZ, RZ, R14 ;  /* 0x000000ffff037224 */ /* 0x000fe400078e000e */
[----:B------:R-:W-:-:S07]  /*15de0*/  IMAD.SHL.U32 R5, R37, 0x2, RZ ;  /* 0x0000000225057824 */ /* 0x000fce00078e00ff */
[----:B------:R-:W-:Y:S05]  /*15df0*/  WARPSYNC.COLLECTIVE R15, `(.L_x_1174) ;  /* 0x000000000f087348 */ /* 0x000fea0003c00000 */
[----:B------:R0:W1:Y:S02]  /*15e00*/  SHFL.IDX P6, R14, R13, R12, R11 ;  /* 0x0000000c0d0e7389 */ /* 0x00006400000c000b */
[----:B01----:R-:W-:Y:S01]  /*15e10*/  ENDCOLLECTIVE ;  /* 0x000000000000791b */ /* 0x003fe20003800000 */
.L_x_1174:
[----:B------:R-:W-:Y:S02]  /*15e20*/  IMAD R8, R8, 0x2, R16 ;  /* 0x0000000208087824 */ /* 0x000fe400078e0210 */
[----:B------:R-:W-:Y:S02]  /*15e30*/  IMAD.MOV.U32 R13, RZ, RZ, R10 ;  /* 0x000000ffff0d7224 */ /* 0x000fe400078e000a */
[----:B------:R-:W-:Y:S01]  /*15e40*/  IMAD.MOV.U32 R12, RZ, RZ, 0x1 ;  /* 0x00000001ff0c7424 */ /* 0x000fe200078e00ff */
[----:B------:R-:W-:-:S13]  /*15e50*/  IADD3 R2, P0, R14, R5, RZ ;  /* 0x000000050e027210 */ /* 0x000fda0007f1e0ff */
[----:B------:R-:W-:Y:S05]  /*15e60*/  WARPSYNC.COLLECTIVE R15, `(.L_x_1175) ;  /* 0x000000000f087348 */ /* 0x000fea0003c00000 */
[----:B------:R0:W1:Y:S02]  /*15e70*/  SHFL.IDX P6, R14, R13, R12, R11 ;  /* 0x0000000c0d0e7389 */ /* 0x00006400000c000b */
[----:B01----:R-:W-:Y:S01]  /*15e80*/  ENDCOLLECTIVE ;  /* 0x000000000000791b */ /* 0x003fe20003800000 */
.L_x_1175:
[----:B------:R-:W-:-:S05]  /*15e90*/  IMAD.X R3, RZ, RZ, R3, P0 ;  /* 0x000000ffff037224 */ /* 0x000fca00000e0603 */
[----:B------:R-:W-:Y:S01]  /*15ea0*/  @!PT LDS RZ, [RZ] ;  /* 0x00000000fffff984 */ /* 0x000fe20000000800 */
[----:B------:R-:W-:Y:S01]  /*15eb0*/  @!PT LDS RZ, [RZ] ;  /* 0x00000000fffff984 */ /* 0x000fe20000000800 */
[----:B------:R-:W-:Y:S01]  /*15ec0*/  @!PT LDS RZ, [RZ] ;  /* 0x00000000fffff984 */ /* 0x000fe20000000800 */
[----:B------:R-:W-:Y:S04]  /*15ed0*/  LDGSTS.E.BYPASS.LTC128B.128 [R8+0x18400], desc[UR36][R2.64], !P3 ;  /* 0x1840000002087fae */ /* 0x000fe8000d901d64 */
[----:B------:R-:W-:Y:S01]  /*15ee0*/  LDGSTS.E.BYPASS.LTC128B.128 [R8+0x1b400], desc[UR36][R2.64+0x80], !P2 ;  /* 0x1b40008002087fae */ /* 0x000fe2000d101d64 */
[----:B------:R-:W-:-:S03]  /*15ef0*/  IMAD.MOV.U32 R13, RZ, RZ, R7 ;  /* 0x000000ffff0d7224 */ /* 0x000fc600078e0007 */
[----:B------:R0:W-:Y:S02]  /*15f00*/  LDGSTS.E.BYPASS.LTC128B.128 [R8+0x1e400], desc[UR36][R2.64+0x100], !P1 ;  /* 0x1e40010002087fae */ /* 0x0001e4000c901d64 */
[----:B0-----:R-:W-:-:S07]  /*15f10*/  IMAD.MOV.U32 R3, RZ, RZ, R14 ;  /* 0x000000ffff037224 */ /* 0x001fce00078e000e */
[----:B------:R-:W-:Y:S05]  /*15f20*/  WARPSYNC.COLLECTIVE R15, `(.L_x_1176) ;  /* 0x000000000f087348 */ /* 0x000fea0003c00000 */
[----:B------:R0:W1:Y:S02]  /*15f30*/  SHFL.IDX P6, R14, R13, R12, R11 ;  /* 0x0000000c0d0e7389 */ /* 0x00006400000c000b */
[----:B01----:R-:W-:Y:S01]  /*15f40*/  ENDCOLLECTIVE ;  /* 0x000000000000791b */ /* 0x003fe20003800000 */
.L_x_1176:
[----:B------:R-:W-:Y:S02]  /*15f50*/  IMAD.MOV.U32 R13, RZ, RZ, R10 ;  /* 0x000000ffff0d7224 */ /* 0x000fe400078e000a */
[----:B------:R-:W-:Y:S01]  /*15f60*/  IMAD.MOV.U32 R12, RZ, RZ, 0x2 ;  /* 0x00000002ff0c7424 */ /* 0x000fe200078e00ff */
[----:B------:R-:W-:-:S13]  /*15f70*/  IADD3 R2, P0, R14, R5, RZ ;  /* 0x000000050e027210 */ /* 0x000fda0007f1e0ff */
[----:B------:R-:W-:Y:S05]  /*15f80*/  WARPSYNC.COLLECTIVE R15, `(.L_x_1177) ;  /* 0x000000000f087348 */ /* 0x000fea0003c00000 */
[----:B------:R0:W1:Y:S02]  /*15f90*/  SHFL.IDX P6, R14, R13, R12, R11 ;  /* 0x0000000c0d0e7389 */ /* 0x00006400000c000b */
[----:B01----:R-:W-:Y:S01]  /*15fa0*/  ENDCOLLECTIVE ;  /* 0x000000000000791b */ /* 0x003fe20003800000 */
.L_x_1177:
        /* <DEDUP_REMOVED lines=12> */
.L_x_1178:
[----:B------:R-:W-:Y:S02]  /*16070*/  IMAD.MOV.U32 R13, RZ, RZ, R10 ;  /* 0x000000ffff0d7224 */ /* 0x000fe400078e000a */
[----:B------:R-:W-:Y:S01]  /*16080*/  IMAD.MOV.U32 R12, RZ, RZ, 0x3 ;  /* 0x00000003ff0c7424 */ /* 0x000fe200078e00ff */
[----:B------:R-:W-:-:S13]  /*16090*/  IADD3 R2, P0, R14, R5, RZ ;  /* 0x000000050e027210 */ /* 0x000fda0007f1e0ff */
[----:B------:R-:W-:Y:S05]  /*160a0*/  WARPSYNC.COLLECTIVE R15, `(.L_x_1179) ;  /* 0x000000000f087348 */ /* 0x000fea0003c00000 */
[----:B------:R0:W1:Y:S02]  /*160b0*/  SHFL.IDX P6, R14, R13, R12, R11 ;  /* 0x0000000c0d0e7389 */ /* 0x00006400000c000b */
[----:B01----:R-:W-:Y:S01]  /*160c0*/  ENDCOLLECTIVE ;  /* 0x000000000000791b */ /* 0x003fe20003800000 */
.L_x_1179:
        /* <DEDUP_REMOVED lines=12> */
.L_x_1180:
[----:B------:R-:W-:Y:S02]  /*16190*/  IMAD.MOV.U32 R13, RZ, RZ, R10 ;  /* 0x000000ffff0d7224 */ /* 0x000fe400078e000a */
[----:B------:R-:W-:Y:S01]  /*161a0*/  IMAD.MOV.U32 R12, RZ, RZ, 0x4 ;  /* 0x00000004ff0c7424 */ /* 0x000fe200078e00ff */
[----:B------:R-:W-:-:S13]  /*161b0*/  IADD3 R2, P0, R14, R5, RZ ;  /* 0x000000050e027210 */ /* 0x000fda0007f1e0ff */
[----:B------:R-:W-:Y:S05]  /*161c0*/  WARPSYNC.COLLECTIVE R15, `(.L_x_1181) ;  /* 0x000000000f087348 */ /* 0x000fea0003c00000 */
[----:B------:R0:W1:Y:S02]  /*161d0*/  SHFL.IDX P6, R14, R13, R12, R11 ;  /* 0x0000000c0d0e7389 */ /* 0x00006400000c000b */
[----:B01----:R-:W-:Y:S01]  /*161e0*/  ENDCOLLECTIVE ;  /* 0x000000000000791b */ /* 0x003fe20003800000 */
.L_x_1181:
        /* <DEDUP_REMOVED lines=12> */
.L_x_1182:
[----:B------:R-:W-:Y:S02]  /*162b0*/  IMAD.MOV.U32 R13, RZ, RZ, R10 ;  /* 0x000000ffff0d7224 */ /* 0x000fe400078e000a */
[----:B------:R-:W-:Y:S01]  /*162c0*/  IMAD.MOV.U32 R12, RZ, RZ, 0x5 ;  /* 0x00000005ff0c7424 */ /* 0x000fe200078e00ff */
[----:B------:R-:W-:-:S13]  /*162d0*/  IADD3 R2, P0, R14, R5, RZ ;  /* 0x000000050e027210 */ /* 0x000fda0007f1e0ff */
[----:B------:R-:W-:Y:S05]  /*162e0*/  WARPSYNC.COLLECTIVE R15, `(.L_x_1183) ;  /* 0x000000000f087348 */ /* 0x000fea0003c00000 */
[----:B------:R0:W1:Y:S02]  /*162f0*/  SHFL.IDX P6, R14, R13, R12, R11 ;  /* 0x0000000c0d0e7389 */ /* 0x00006400000c000b */
[----:B01----:R-:W-:Y:S01]  /*16300*/  ENDCOLLECTIVE ;  /* 0x000000000000791b */ /* 0x003fe20003800000 */
.L_x_1183:
        /* <DEDUP_REMOVED lines=12> */
.L_x_1184:
[----:B------:R-:W-:Y:S05]  /*163d0*/  BRA `(.L_x_1185) ;  /* 0xffffffcc007c7947 */ /* 0x000fea000383ffff */
.L_x_1105:
[----:B0-----:R0:W1:Y:S02]  /*163e0*/  SYNCS.PHASECHK.TRANS64.TRYWAIT P0, [R6+URZ+0x2a860], R3 ;  /* 0x02a86003060075a7 */ /* 0x001064000800017f */
[----:B-1----:R-:W-:Y:S05]  /*163f0*/  @!P0 NANOSLEEP.SYNCS 0x989680 ;  /* 0x009896800000895d */ /* 0x002fea0003900000 */
[----:B------:R-:W1:Y:S02]  /*16400*/  @!P0 SYNCS.PHASECHK.TRANS64 P0, [R6+URZ+0x2a860], R3 ;  /* 0x02a86003060085a7 */ /* 0x000e64000800007f */
[----:B-1----:R-:W-:Y:S05]  /*16410*/  @!P0 BRA `(.L_x_1105) ;  /* 0xfffffffc00f08947 */ /* 0x002fea000383ffff */
[----:B------:R-:W-:Y:S05]  /*16420*/  BRA `(.L_x_1186) ;  /* 0xffffffcc00d87947 */ /* 0x000fea000383ffff */
.L_x_1106:
        /* <DEDUP_REMOVED lines=8> */
.L_x_1188:
[----:B------:R-:W-:Y:S05]  /*164b0*/  BSYNC B1 ;  /* 0x0000000000017941 */ /* 0x000fea0003800000 */
.L_x_1187:
[----:B------:R-:W-:Y:S02]  /*164c0*/  IMAD.MOV.U32 R13, RZ, RZ, R17 ;  /* 0x000000ffff0d7224 */ /* 0x000fe400078e0011 */
[----:B------:R-:W-:Y:S02]  /*164d0*/  IMAD.MOV.U32 R12, RZ, RZ, RZ ;  /* 0x000000ffff0c7224 */ /* 0x000fe400078e00ff */
[----:B------:R-:W-:Y:S02]  /*164e0*/  IMAD.MOV.U32 R11, RZ, RZ, 0x181f ;  /* 0x0000181fff0b7424 */ /* 0x000fe400078e00ff */
[----:B------:R-:W-:Y:S02]  /*164f0*/  IMAD.MOV.U32 R15, RZ, RZ, -0x1 ;  /* 0xffffffffff0f7424 */ /* 0x000fe400078e00ff */
[----:B------:R-:W-:Y:S02]  /*16500*/  IMAD.MOV.U32 R3, RZ, RZ, R14 ;  /* 0x000000ffff037224 */ /* 0x000fe400078e000e */
[----:B------:R-:W-:-:S07]  /*16510*/  IMAD R7, R7, 0x2, R16 ;  /* 0x0000000207077824 */ /* 0x000fce00078e0210 */
[----:B------:R-:W-:Y:S05]  /*16520*/  WARPSYNC.COLLECTIVE R15, `(.L_x_1189) ;  /* 0x000000000f087348 */ /* 0x000fea0003c00000 */
[----:B------:R0:W1:Y:S02]  /*16530*/  SHFL.IDX P6, R14, R13, R12, R11 ;  /* 0x0000000c0d0e7389 */ /* 0x00006400000c000b */
[----:B01----:R-:W-:Y:S01]  /*16540*/  ENDCOLLECTIVE ;  /* 0x000000000000791b */ /* 0x003fe20003800000 */
.L_x_1189:
[----:B------:R-:W-:Y:S02]  /*16550*/  IMAD.MOV.U32 R13, RZ, RZ, R18 ;  /* 0x000000ffff0d7224 */ /* 0x000fe400078e0012 */
[----:B------:R-:W-:Y:S01]  /*16560*/  IMAD.MOV.U32 R12, RZ, RZ, 0x1 ;  /* 0x00000001ff0c7424 */ /* 0x000fe200078e00ff */
[----:B------:R-:W-:-:S13]  /*16570*/  IADD3 R2, P0, R14, R5, RZ ;  /* 0x000000050e027210 */ /* 0x000fda0007f1e0ff */
[----:B------:R-:W-:Y:S05]  /*16580*/  WARPSYNC.COLLECTIVE R15, `(.L_x_1190) ;  /* 0x000000000f087348 */ /* 0x000fea0003c00000 */
[----:B------:R0:W1:Y:S02]  /*16590*/  SHFL.IDX P6, R14, R13, R12, R11 ;  /* 0x0000000c0d0e7389 */ /* 0x00006400000c000b */
[----:B01----:R-:W-:Y:S01]  /*165a0*/  ENDCOLLECTIVE ;  /* 0x000000000000791b */ /* 0x003fe20003800000 */
.L_x_1190:
        /* <DEDUP_REMOVED lines=13> */
.L_x_1191:
[----:B------:R-:W-:Y:S02]  /*16680*/  IMAD.MOV.U32 R13, RZ, RZ, R18 ;  /* 0x000000ffff0d7224 */ /* 0x000fe400078e0012 */
[----:B------:R-:W-:Y:S01]  /*16690*/  IMAD.MOV.U32 R12, RZ, RZ, 0x2 ;  /* 0x00000002ff0c7424 */ /* 0x000fe200078e00ff */
[----:B------:R-:W-:-:S13]  /*166a0*/  IADD3 R2, P0, R14, R5, RZ ;  /* 0x000000050e027210 */ /* 0x000fda0007f1e0ff */
[----:B------:R-:W-:Y:S05]  /*166b0*/  WARPSYNC.COLLECTIVE R15, `(.L_x_1192) ;  /* 0x000000000f087348 */ /* 0x000fea0003c00000 */
[----:B------:R0:W1:Y:S02]  /*166c0*/  SHFL.IDX P6, R14, R13, R12, R11 ;  /* 0x0000000c0d0e7389 */ /* 0x00006400000c000b */
[----:B01----:R-:W-:Y:S01]  /*166d0*/  ENDCOLLECTIVE ;  /* 0x000000000000791b */ /* 0x003fe20003800000 */
.L_x_1192:
        /* <DEDUP_REMOVED lines=13> */
.L_x_1193:
[----:B------:R-:W-:Y:S02]  /*167b0*/  IMAD.MOV.U32 R13, RZ, RZ, R18 ;  /* 0x000000ffff0d7224 */ /* 0x000fe400078e0012 */
[----:B------:R-:W-:Y:S01]  /*167c0*/  IMAD.MOV.U32 R12, RZ, RZ, 0x3 ;  /* 0x00000003ff0c7424 */ /* 0x000fe200078e00ff */
[----:B------:R-:W-:-:S13]  /*167d0*/  IADD3 R2, P0, R14, R5, RZ ;  /* 0x000000050e027210 */ /* 0x000fda0007f1e0ff */
[----:B------:R-:W-:Y:S05]  /*167e0*/  WARPSYNC.COLLECTIVE R15, `(.L_x_1194) ;  /* 0x000000000f087348 */ /* 0x000fea0003c00000 */
[----:B------:R0:W1:Y:S02]  /*167f0*/  SHFL.IDX P6, R14, R13, R12, R11 ;  /* 0x0000000c0d0e7389 */ /* 0x00006400000c000b */
[----:B01----:R-:W-:Y:S01]  /*16800*/  ENDCOLLECTIVE ;  /* 0x000000000000791b */ /* 0x003fe20003800000 */
.L_x_1194:
        /* <DEDUP_REMOVED lines=13> */
.L_x_1195:
[----:B------:R-:W-:Y:S02]  /*168e0*/  IMAD.MOV.U32 R13, RZ, RZ, R18 ;  /* 0x000000ffff0d7224 */ /* 0x000fe400078e0012 */
[----:B------:R-:W-:Y:S01]  /*168f0*/  IMAD.MOV.U32 R12, RZ, RZ, 0x4 ;  /* 0x00000004ff0c7424 */ /* 0x000fe200078e00ff */
[----:B------:R-:W-:-:S13]  /*16900*/  IADD3 R2, P0, R14, R5, RZ ;  /* 0x000000050e027210 */ /* 0x000fda0007f1e0ff */
[----:B------:R-:W-:Y:S05]  /*16910*/  WARPSYNC.COLLECTIVE R15, `(.L_x_1196) ;  /* 0x000000000f087348 */ /* 0x000fea0003c00000 */
[----:B------:R0:W1:Y:S02]  /*16920*/  SHFL.IDX P6, R14, R13, R12, R11 ;  /* 0x0000000c0d0e7389 */ /* 0x00006400000c000b */
[----:B01----:R-:W-:Y:S01]  /*16930*/  ENDCOLLECTIVE ;  /* 0x000000000000791b */ /* 0x003fe20003800000 */
.L_x_1196:
        /* <DEDUP_REMOVED lines=13> */
.L_x_1197:
[----:B------:R-:W-:Y:S02]  /*16a10*/  IMAD.MOV.U32 R13, RZ, RZ, R18 ;  /* 0x000000ffff0d7224 */ /* 0x000fe400078e0012 */
[----:B------:R-:W-:Y:S01]  /*16a20*/  IMAD.MOV.U32 R12, RZ, RZ, 0x5 ;  /* 0x00000005ff0c7424 */ /* 0x000fe200078e00ff */
[----:B------:R-:W-:-:S13]  /*16a30*/  IADD3 R2, P0, R14, R5, RZ ;  /* 0x000000050e027210 */ /* 0x000fda0007f1e0ff */
[----:B------:R-:W-:Y:S05]  /*16a40*/  WARPSYNC.COLLECTIVE R15, `(.L_x_1198) ;  /* 0x000000000f087348 */ /* 0x000fea0003c00000 */
[----:B------:R0:W1:Y:S02]  /*16a50*/  SHFL.IDX P6, R14, R13, R12, R11 ;  /* 0x0000000c0d0e7389 */ /* 0x00006400000c000b */
[----:B01----:R-:W-:Y:S01]  /*16a60*/  ENDCOLLECTIVE ;  /* 0x000000000000791b */ /* 0x003fe20003800000 */
.L_x_1198:
        /* <DEDUP_REMOVED lines=12> */
.L_x_1199:
[----:B------:R-:W-:Y:S01]  /*16b30*/  @!PT LDS RZ, [RZ] ;  /* 0x00000000fffff984 */ /* 0x000fe20000000800 */
[----:B------:R-:W-:Y:S01]  /*16b40*/  @!PT LDS RZ, [RZ] ;  /* 0x00000000fffff984 */ /* 0x000fe20000000800 */
[----:B------:R-:W-:Y:S01]  /*16b50*/  @!PT LDS RZ, [RZ] ;  /* 0x00000000fffff984 */ /* 0x000fe20000000800 */
[----:B------:R0:W-:Y:S01]  /*16b60*/  LDGSTS.E.BYPASS.LTC128B.128 [R7+0x5400], desc[UR36][R2.64+0x80], !P0 ;  /* 0x0540008002077fae */ /* 0x0001e2000c101d64 */
[----:B------:R-:W-:Y:S05]  /*16b70*/  BRA `(.L_x_1200) ;  /* 0xffffffc800d47947 */ /* 0x000fea000383ffff */
.L_x_1114:
[----:B0-----:R0:W1:Y:S02]  /*16b80*/  SYNCS.PHASECHK.TRANS64.TRYWAIT P0, [R4+URZ+0x2a860], R3 ;  /* 0x02a86003040075a7 */ /* 0x001064000800017f */
[----:B-1----:R-:W-:Y:S05]  /*16b90*/  @!P0 NANOSLEEP.SYNCS 0x989680 ;  /* 0x009896800000895d */ /* 0x002fea0003900000 */
[----:B------:R-:W1:Y:S02]  /*16ba0*/  @!P0 SYNCS.PHASECHK.TRANS64 P0, [R4+URZ+0x2a860], R3 ;  /* 0x02a86003040085a7 */ /* 0x000e64000800007f */
[----:B-1----:R-:W-:Y:S05]  /*16bb0*/  @!P0 BRA `(.L_x_1114) ;  /* 0xfffffffc00f08947 */ /* 0x002fea000383ffff */
[----:B------:R-:W-:Y:S05]  /*16bc0*/  BRA `(.L_x_1201) ;  /* 0xffffffcc00f07947 */ /* 0x000fea000383ffff */
.L_x_1115:
        /* <DEDUP_REMOVED lines=8> */
.L_x_1203:
[----:B------:R-:W-:Y:S05]  /*16c50*/  BSYNC B0 ;  /* 0x0000000000007941 */ /* 0x000fea0003800000 */
.L_x_1202:
        /* <DEDUP_REMOVED lines=9> */
.L_x_1204:
[----:B------:R-:W-:Y:S02]  /*16cf0*/  IMAD.MOV.U32 R13, RZ, RZ, R18 ;  /* 0x000000ffff0d7224 */ /* 0x000fe400078e0012 */
[----:B------:R-:W-:Y:S01]  /*16d00*/  IMAD.MOV.U32 R12, RZ, RZ, 0x1 ;  /* 0x00000001ff0c7424 */ /* 0x000fe200078e00ff */
[----:B------:R-:W-:-:S13]  /*16d10*/  IADD3 R2, P0, R14, R6, RZ ;  /* 0x000000060e027210 */ /* 0x000fda0007f1e0ff */
[----:B------:R-:W-:Y:S05]  /*16d20*/  WARPSYNC.COLLECTIVE R15, `(.L_x_1205) ;  /* 0x000000000f087348 */ /* 0x000fea0003c00000 */
[----:B------:R0:W1:Y:S02]  /*16d30*/  SHFL.IDX P6, R14, R13, R12, R11 ;  /* 0x0000000c0d0e7389 */ /* 0x00006400000c000b */
[----:B01----:R-:W-:Y:S01]  /*16d40*/  ENDCOLLECTIVE ;  /* 0x000000000000791b */ /* 0x003fe20003800000 */
.L_x_1205:
[----:B------:R-:W-:Y:S01]  /*16d50*/  IMAD.X R3, RZ, RZ, R0, P0 ;  /* 0x000000ffff037224 */ /* 0x000fe200000e0600 */
[----:B------:R-:W-:Y:S01]  /*16d60*/  ISETP.LT.OR P0, PT, R5, 0x1, P3 ;  /* 0x000000010500780c */ /* 0x000fe20001f01670 */
[----:B------:R-:W-:Y:S02]  /*16d70*/  IMAD R0, R7, 0x2, R16 ;  /* 0x0000000207007824 */ /* 0x000fe400078e0210 */
[----:B------:R-:W-:-:S10]  /*16d80*/  IMAD.MOV.U32 R13, RZ, RZ, R17 ;  /* 0x000000ffff0d7224 */ /* 0x000fd400078e0011 */
        /* <DEDUP_REMOVED lines=9> */
.L_x_1206:
        /* <DEDUP_REMOVED lines=10> */
.L_x_1207:
        /* <DEDUP_REMOVED lines=12> */
.L_x_1208:
        /* <DEDUP_REMOVED lines=10> */
.L_x_1209:
        /* <DEDUP_REMOVED lines=12> */
.L_x_1210:
        /* <DEDUP_REMOVED lines=10> */
.L_x_1211:
        /* <DEDUP_REMOVED lines=12> */
.L_x_1212:
        /* <DEDUP_REMOVED lines=10> */
.L_x_1213:
        /* <DEDUP_REMOVED lines=12> */
.L_x_1214:
[----:B------:R-:W-:Y:S01]  /*173a0*/  @!PT LDS RZ, [RZ] ;  /* 0x00000000fffff984 */ /* 0x000fe20000000800 */
[----:B------:R-:W-:Y:S01]  /*173b0*/  @!PT LDS RZ, [RZ] ;  /* 0x00000000fffff984 */ /* 0x000fe20000000800 */
[----:B------:R-:W-:Y:S01]  /*173c0*/  @!PT LDS RZ, [RZ] ;  /* 0x00000000fffff984 */ /* 0x000fe20000000800 */
[----:B------:R0:W-:Y:S01]  /*173d0*/  LDGSTS.E.BYPASS.LTC128B.128 [R0+0x5400], desc[UR36][R2.64+0x80], !P0 ;  /* 0x0540008002007fae */ /* 0x0001e2000c101d64 */
[----:B------:R-:W-:Y:S05]  /*173e0*/  BRA `(.L_x_1215) ;  /* 0xffffffc800b47947 */ /* 0x000fea000383ffff */
.L_x_1120:
[----:B------:R-:W-:Y:S01]  /*173f0*/  BSSY B0, `(.L_x_1216) ;  /* 0x0000008000007945 */ /* 0x000fe20003800000 */
[----:B------:R-:W-:Y:S02]  /*17400*/  IMAD.MOV.U32 R13, RZ, RZ, R34 ;  /* 0x000000ffff0d7224 */ /* 0x000fe400078e0022 */
[----:B------:R-:W-:Y:S02]  /*17410*/  IMAD.MOV.U32 R12, RZ, RZ, RZ ;  /* 0x000000ffff0c7224 */ /* 0x000fe400078e00ff */
[----:B------:R-:W-:Y:S02]  /*17420*/  IMAD.MOV.U32 R11, RZ, RZ, 0x1f ;  /* 0x0000001fff0b7424 */ /* 0x000fe400078e00ff */
[----:B------:R-:W-:-:S07]  /*17430*/  IMAD.MOV.U32 R15, RZ, RZ, -0x1 ;  /* 0xffffffffff0f7424 */ /* 0x000fce00078e00ff */
[----:B-----5:R-:W-:Y:S05]  /*17440*/  WARPSYNC.COLLECTIVE R15, `(.L_x_1217) ;  /* 0x000000000f087348 */ /* 0x020fea0003c00000 */
[----:B------:R0:W1:Y:S02]  /*17450*/  SHFL.IDX P6, R14, R13, R12, R11 ;  /* 0x0000000c0d0e7389 */ /* 0x00006400000c000b */
[----:B01---5:R-:W-:Y:S01]  /*17460*/  ENDCOLLECTIVE ;  /* 0x000000000000791b */ /* 0x023fe20003800000 */
.L_x_1217:
[----:B------:R-:W-:Y:S05]  /*17470*/  BSYNC B0 ;  /* 0x0000000000007941 */ /* 0x000fea0003800000 */
.L_x_1216:
[----:B------:R-:W-:Y:S05]  /*17480*/  BRA `(.L_x_1218) ;  /* 0xffffffcc00347947 */ /* 0x000fea000383ffff */
.L_x_1123:
[----:B-1----:R1:W2:Y:S02]  /*17490*/  SYNCS.PHASECHK.TRANS64.TRYWAIT P0, [R4+URZ+0x2a820], R0 ;  /* 0x02a82000040075a7 */ /* 0x0022a4000800017f */
[----:B--2---:R-:W-:Y:S05]  /*174a0*/  @!P0 NANOSLEEP.SYNCS 0x989680 ;  /* 0x009896800000895d */ /* 0x004fea0003900000 */
[----:B------:R-:W2:Y:S02]  /*174b0*/  @!P0 SYNCS.PHASECHK.TRANS64 P0, [R4+URZ+0x2a820], R0 ;  /* 0x02a82000040085a7 */ /* 0x000ea4000800007f */
[----:B--2---:R-:W-:Y:S05]  /*174c0*/  @!P0 BRA `(.L_x_1123) ;  /* 0xfffffffc00f08947 */ /* 0x004fea000383ffff */
[----:B------:R-:W-:Y:S05]  /*174d0*/  BRA `(.L_x_1219) ;  /* 0xffffffcc007c7947 */ /* 0x000fea000383ffff */
.L_x_1124:
[----:B------:R-:W2:Y:S01]  /*174e0*/  S2R R2, SR_TID.X ;  /* 0x0000000000027919 */ /* 0x000ea20000002100 */
[----:B------:R-:W-:Y:S01]  /*174f0*/  BSSY B0, `(.L_x_1220) ;  /* 0x000000a000007945 */ /* 0x000fe20003800000 */
        /* <DEDUP_REMOVED lines=9> */
.L_x_1221:
[----:B------:R-:W-:Y:S05]  /*17590*/  BSYNC B0 ;  /* 0x0000000000007941 */ /* 0x000fea0003800000 */
.L_x_1220:
[----:B------:R-:W-:Y:S05]  /*175a0*/  BRA `(.L_x_1222) ;  /* 0xffffffcc00647947 */ /* 0x000fea000383ffff */
.L_x_1127:
[----:B------:R-:W-:Y:S01]  /*175b0*/  BSSY B1, `(.L_x_1223) ;  /* 0x0000006000017945 */ /* 0x000fe20003800000 */
[----:B------:R-:W-:-:S07]  /*175c0*/  IMAD.MOV.U32 R15, RZ, RZ, -0x1 ;  /* 0xffffffffff0f7424 */ /* 0x000fce00078e00ff */
[----:B01---5:R-:W-:Y:S05]  /*175d0*/  WARPSYNC.COLLECTIVE R15, `(.L_x_1224) ;  /* 0x000000000f0c7348 */ /* 0x023fea0003c00000 */
[----:B------:R-:W-:Y:S02]  /*175e0*/  ELECT P6, UR62, PT ;  /* 0x00000000003e782f */ /* 0x000fe400038c0000 */
[----:B------:R-:W-:Y:S01]  /*175f0*/  MOV R14, UR62 ;  /* 0x0000003e000e7c02 */ /* 0x000fe20008000f00 */
[----:B01---5:R-:W-:Y:S10]  /*17600*/  ENDCOLLECTIVE ;  /* 0x000000000000791b */ /* 0x023ff40003800000 */
.L_x_1224:
[----:B------:R-:W-:Y:S05]  /*17610*/  BSYNC B1 ;  /* 0x0000000000017941 */ /* 0x000fea0003800000 */
.L_x_1223:
[----:B------:R-:W-:Y:S05]  /*17620*/  BRA `(.L_x_1225) ;  /* 0xffffffcc005c7947 */ /* 0x000fea000383ffff */
.L_x_1129:
[----:B-1----:R1:W2:Y:S02]  /*17630*/  SYNCS.PHASECHK.TRANS64.TRYWAIT P1, [R5+URZ+0x2a840], R0 ;  /* 0x02a84000050075a7 */ /* 0x0022a4000802017f */
[----:B--2---:R-:W-:Y:S05]  /*17640*/  @!P1 NANOSLEEP.SYNCS 0x989680 ;  /* 0x009896800000995d */ /* 0x004fea0003900000 */
[----:B------:R-:W2:Y:S02]  /*17650*/  @!P1 SYNCS.PHASECHK.TRANS64 P1, [R5+URZ+0x2a840], R0 ;  /* 0x02a84000050095a7 */ /* 0x000ea4000802007f */
[----:B--2---:R-:W-:Y:S05]  /*17660*/  @!P1 BRA `(.L_x_1129) ;  /* 0xfffffffc00f09947 */ /* 0x004fea000383ffff */
[----:B------:R-:W-:Y:S05]  /*17670*/  BRA `(.L_x_1226) ;  /* 0xffffffcc00847947 */ /* 0x000fea000383ffff */
.L_x_1131:
[----:B--2---:R2:W3:Y:S02]  /*17680*/  SYNCS.PHASECHK.TRANS64.TRYWAIT P1, [R23+URZ+0x2a840], R2 ;  /* 0x02a84002170075a7 */ /* 0x0044e4000802017f */
[----:B---3--:R-:W-:Y:S05]  /*17690*/  @!P1 NANOSLEEP.SYNCS 0x989680 ;  /* 0x009896800000995d */ /* 0x008fea0003900000 */
[----:B------:R-:W3:Y:S02]  /*176a0*/  @!P1 SYNCS.PHASECHK.TRANS64 P1, [R23+URZ+0x2a840], R2 ;  /* 0x02a84002170095a7 */ /* 0x000ee4000802007f */
[----:B---3--:R-:W-:Y:S05]  /*176b0*/  @!P1 BRA `(.L_x_1131) ;  /* 0xfffffffc00f09947 */ /* 0x008fea000383ffff */
[----:B------:R-:W-:Y:S05]  /*176c0*/  BRA `(.L_x_1227) ;  /* 0xffffffcc00907947 */ /* 0x000fea000383ffff */
.L_x_1133:
[----:B---3--:R3:W4:Y:S02]  /*176d0*/  SYNCS.PHASECHK.TRANS64.TRYWAIT P1, [R5+URZ+0x2a860], R0 ;  /* 0x02a86000050075a7 */ /* 0x008724000802017f */
[----:B----4-:R-:W-:Y:S05]  /*176e0*/  @!P1 NANOSLEEP.SYNCS 0x989680 ;  /* 0x009896800000995d */ /* 0x010fea0003900000 */
[----:B------:R-:W4:Y:S02]  /*176f0*/  @!P1 SYNCS.PHASECHK.TRANS64 P1, [R5+URZ+0x2a860], R0 ;  /* 0x02a86000050095a7 */ /* 0x000f24000802007f */
[----:B----4-:R-:W-:Y:S05]  /*17700*/  @!P1 BRA `(.L_x_1133) ;  /* 0xfffffffc00f09947 */ /* 0x010fea000383ffff */
[----:B------:R-:W-:Y:S05]  /*17710*/  BRA `(.L_x_1228) ;  /* 0xffffffcc008c7947 */ /* 0x000fea000383ffff */
.L_x_1229:
        /* <DEDUP_REMOVED lines=14> */
.L_x_15636:


//--------------------- .text._ZN7cutlass13device_kernelIN5flash11enable_sm90INS1_16FlashAttnFwdSm90INS1_25CollectiveMainloopFwdSm90ILi2EN4cute5tupleIJNS5_1CILi1EEES8_S8_EEENS6_IJNS7_ILi128EEENS7_ILi96EEENS7_ILi192EEEEEELi128ENS_10bfloat16_tEfNS_4arch4Sm90ELb0ELb1ELb1ELb1ELb1ELb0ELb0ELb1ELb1ELb1ELb0ELb0EEENS1_21CollectiveEpilogueFwdINS6_IJSA_SA_SB_EEES9_SE_SG_Li256ELb1ELb1ELb0ELb0EEENS1_36VarlenDynamicPersistentTileSchedulerILi128ELi96ELi256ELi128ELb0ELb1ELb1ELb1ELb0ELb1EEEEEEEEEvNT_6ParamsE --------------------------
	.section	.text._ZN7cutlass13device_kernelIN5flash11enable_sm90INS1_16FlashAttnFwdSm90INS1_25CollectiveMainloopFwdSm90ILi2EN4cute5tupleIJNS5_1CILi1EEES8_S8_EEENS6_IJNS7_ILi128EEENS7_ILi96EEENS7_ILi192EEEEEELi128ENS_10bfloat16_tEfNS_4arch4Sm90ELb0ELb1ELb1ELb1ELb1ELb0ELb0ELb1ELb1ELb1ELb0ELb0EEENS1_21CollectiveEpilogueFwdINS6_IJSA_SA_SB_EEES9_SE_SG_Li256ELb1ELb1ELb0ELb0EEENS1_36VarlenDynamicPersistentTileSchedulerILi128ELi96ELi256ELi128ELb0ELb1ELb1ELb1ELb0ELb1EEEEEEEEEvNT_6ParamsE,"ax",@progbits
	.align	128
.text._ZN7cutlass13device_kernelIN5flash11enable_sm90INS1_16FlashAttnFwdSm90INS1_25CollectiveMainloopFwdSm90ILi2EN4cute5tupleIJNS5_1CILi1EEES8_S8_EEENS6_IJNS7_ILi128EEENS7_ILi96EEENS7_ILi192EEEEEELi128ENS_10bfloat16_tEfNS_4arch4Sm90ELb0ELb1ELb1ELb1ELb1ELb0ELb0ELb1ELb1ELb1ELb0ELb0EEENS1_21CollectiveEpilogueFwdINS6_IJSA_SA_SB_EEES9_SE_SG_Li256ELb1ELb1ELb0ELb0EEENS1_36VarlenDynamicPersistentTileSchedulerILi128ELi96ELi256ELi128ELb0ELb1ELb1ELb1ELb0ELb1EEEEEEEEEvNT_6ParamsE:
        .type           _ZN7cutlass13device_kernelIN5flash11enable_sm90INS1_16FlashAttnFwdSm90INS1_25CollectiveMainloopFwdSm90ILi2EN4cute5tupleIJNS5_1CILi1EEES8_S8_EEENS6_IJNS7_ILi128EEENS7_ILi96EEENS7_ILi192EEEEEELi128ENS_10bfloat16_tEfNS_4arch4Sm90ELb0ELb1ELb1ELb1ELb1ELb0ELb0ELb1ELb1ELb1ELb0ELb0EEENS1_21CollectiveEpilogueFwdINS6_IJSA_SA_SB_EEES9_SE_SG_Li256ELb1ELb1ELb0ELb0EEENS1_36VarlenDynamicPersistentTileSchedulerILi128ELi96ELi256ELi128ELb0ELb1ELb1ELb1ELb0ELb1EEEEEEEEEvNT_6ParamsE,@function
        .size           _ZN7cutlass13device_kernelIN5flash11enable_sm90INS1_16FlashAttnFwdSm90INS1_25CollectiveMainloopFwdSm90ILi2EN4cute5tupleIJNS5_1CILi1EEES8_S8_EEENS6_IJNS7_ILi128EEENS7_ILi96EEENS7_ILi192EEEEEELi128ENS_10bfloat16_tEfNS_4arch4Sm90ELb0ELb1ELb1ELb1ELb1ELb0ELb0ELb1ELb1ELb1ELb0ELb0EEENS1_21CollectiveEpilogueFwdINS6_IJSA_SA_SB_EEES9_SE_SG_Li256ELb1ELb1ELb0ELb0EEENS1_36VarlenDynamicPersistentTileSchedulerILi128ELi96ELi256ELi128ELb0ELb1ELb1ELb1ELb0ELb1EEEEEEEEEvNT_6ParamsE,(.L_x_15637 - _ZN7cutlass13device_kernelIN5flash11enable_sm90INS1_16FlashAttnFwdSm90INS1_25CollectiveMainloopFwdSm90ILi2EN4cute5tupleIJNS5_1CILi1EEES8_S8_EEENS6_IJNS7_ILi128EEENS7_ILi96EEENS7_ILi192EEEEEELi128ENS_10bfloat16_tEfNS_4arch4Sm90ELb0ELb1ELb1ELb1ELb1ELb0ELb0ELb1ELb1ELb1ELb0ELb0EEENS1_21CollectiveEpilogueFwdINS6_IJSA_SA_SB_EEES9_SE_SG_Li256ELb1ELb1ELb0ELb0EEENS1_36VarlenDynamicPersistentTileSchedulerILi128ELi96ELi256ELi128ELb0ELb1ELb1ELb1ELb0ELb1EEEEEEEEEvNT_6ParamsE)
        .other          _ZN7cutlass13device_kernelIN5flash11enable_sm90INS1_16FlashAttnFwdSm90INS1_25CollectiveMainloopFwdSm90ILi2EN4cute5tupleIJNS5_1CILi1EEES8_S8_EEENS6_IJNS7_ILi128EEENS7_ILi96EEENS7_ILi192EEEEEELi128ENS_10bfloat16_tEfNS_4arch4Sm90ELb0ELb1ELb1ELb1ELb1ELb0ELb0ELb1ELb1ELb1ELb0ELb0EEENS1_21CollectiveEpilogueFwdINS6_IJSA_SA_SB_EEES9_SE_SG_Li256ELb1ELb1ELb0ELb0EEENS1_36VarlenDynamicPersistentTileSchedulerILi128ELi96ELi256ELi128ELb0ELb1ELb1ELb1ELb0ELb1EEEEEEEEEvNT_6ParamsE,@"STO_CUDA_ENTRY STV_DEFAULT"
_ZN7cutlass13device_kernelIN5flash11enable_sm90INS1_16FlashAttnFwdSm90INS1_25CollectiveMainloopFwdSm90ILi2EN4cute5tupleIJNS5_1CILi1EEES8_S8_EEENS6_IJNS7_ILi128EEENS7_ILi96EEENS7_ILi192EEEEEELi128ENS_10bfloat16_tEfNS_4arch4Sm90ELb0ELb1ELb1ELb1ELb1ELb0ELb0ELb1ELb1ELb1ELb0ELb0EEENS1_21CollectiveEpilogueFwdINS6_IJSA_SA_SB_EEES9_SE_SG_Li256ELb1ELb1ELb0ELb0EEENS1_36VarlenDynamicPersistentTileSchedulerILi128ELi96ELi256ELi128ELb0ELb1ELb1ELb1ELb0ELb1EEEEEEEEEvNT_6ParamsE:
        /* <DEDUP_REMOVED lines=45> */
.L_x_1230:
        /* <DEDUP_REMOVED lines=22> */
.L_x_1231:
        /* <DEDUP_REMOVED lines=18> */
.L_x_1232:
        /* <DEDUP_REMOVED lines=22> */
.L_x_1233:
        /* <DEDUP_REMOVED lines=23> */
.L_x_1234:
        /* <DEDUP_REMOVED lines=10> */
.L_x_1236:
[----:B------:R-:W-:-:S08]  /*08c0*/  NOP ;  /* 0x0000000000007918 */ /* 0x000fd00000000000 */
[----:B------:R-:W1:Y:S02]  /*08d0*/  USETMAXREG.TRY_ALLOC.CTAPOOL UP0, 0xe8 ;  /* 0x000000e8000079c8 */ /* 0x000e640008000600 */
[----:B-1----:R-:W-:-:S13]  /*08e0*/  PLOP3.LUT P0, PT, PT, PT, UP0, 0x80, 0x0 ;  /* 0x000000000000781c */ /* 0x002fda0003f0f008 */
[----:B------:R-:W-:Y:S05]  /*08f0*/  @!P0 BRA `(.L_x_1236) ;  /* 0xfffffffc00f08947 */ /* 0x000fea000383ffff */
[----:B------:R-:W1:Y:S08]  /*0900*/  S2UR UR5, SR_CgaCtaId ;  /* 0x00000000000579c3 */ /* 0x000e700000008800 */
[----:B------:R-:W-:Y:S06]  /*0910*/  BAR.ARV 0x8, 0x180 ;  /* 0x0206000000007b1d */ /* 0x000fec0000002000 */
[----:B------:R-:W-:-:S02]  /*0920*/  UMOV UR4, 0x400 ;  /* 0x0000040000047882 */ /* 0x000fc40000000000 */
[----:B------:R-:W-:Y:S01]  /*0930*/  BAR.SYNC.DEFER_BLOCKING 0x5, 0x180 ;  /* 0x0146000000007b1d */ /* 0x000fe20000010000 */
[----:B-1----:R-:W-:-:S09]  /*0940*/  ULEA UR4, UR5, UR4, 0x18 ;  /* 0x0000000405047291 */ /* 0x002fd2000f8ec03f */
[----:B------:R-:W1:Y:S01]  /*0950*/  LDS.128 R44, [UR4+0x2a8d0] ;  /* 0x02a8d004ff2c7984 */ /* 0x000e620008000c00 */
[----:B------:R-:W-:Y:S01]  /*0960*/  ULDC UR4, c[0x0][0xc3c] ;  /* 0x00030f0000047ab9 */ /* 0x000fe20000000800 */
[----:B------:R-:W-:Y:S06]  /*0970*/  BAR.ARV 0x4, 0x180 ;  /* 0x0106000000007b1d */ /* 0x000fec0000002000 */
[----:B-1----:R-:W-:-:S13]  /*0980*/  ISETP.GE.AND P0, PT, R47, UR4, PT ;  /* 0x000000042f007c0c */ /* 0x002fda000bf06270 */
[----:B------:R-:W-:Y:S05]  /*0990*/  @P0 EXIT ;  /* 0x000000000000094d */ /* 0x000fea0003800000 */
[----:B0-----:R-:W2:Y:S01]  /*09a0*/  LDL R2, [R1+0x18] ;  /* 0x0000180001027983 */ /* 0x001ea20000100800 */
[----:B------:R-:W-:Y:S01]  /*09b0*/  IMAD.MOV.U32 R166, RZ, RZ, RZ ;  /* 0x000000ffffa67224 */ /* 0x000fe200078e00ff */
[----:B------:R-:W-:Y:S01]  /*09c0*/  UMOV UR39, URZ ;  /* 0x0000003f00277c82 */ /* 0x000fe20008000000 */
[----:B------:R-:W-:Y:S01]  /*09d0*/  UMOV UR38, URZ ;  /* 0x0000003f00267c82 */ /* 0x000fe20008000000 */
[----:B------:R-:W0:Y:S02]  /*09e0*/  S2R R0, SR_TID.X ;  /* 0x0000000000007919 */ /* 0x000e240000002100 */
[----:B0-----:R-:W-:-:S05]  /*09f0*/  VIADD R174, R0, 0xffffff80 ;  /* 0xffffff8000ae7836 */ /* 0x001fca0000000000 */
[----:B------:R-:W-:-:S04]  /*0a00*/  SHF.R.S32.HI R3, RZ, 0x1f, R174 ;  /* 0x0000001fff037819 */ /* 0x000fc800000114ae */
[CC--:B------:R-:W-:Y:S02]  /*0a10*/  LEA.HI R0, R3.reuse, R174.reuse, RZ, 0x7 ;  /* 0x000000ae03007211 */ /* 0x0c0fe400078f38ff */
[CC--:B------:R-:W-:Y:S02]  /*0a20*/  LEA.HI R4, R3.reuse, R174.reuse, RZ, 0x5 ;  /* 0x000000ae03047211 */ /* 0x0c0fe400078f28ff */
[----:B------:R-:W-:Y:S02]  /*0a30*/  LOP3.LUT R167, R0, 0xffffff80, RZ, 0xc0, !PT ;  /* 0xffffff8000a77812 */ /* 0x000fe400078ec0ff */
[----:B------:R-:W-:Y:S01]  /*0a40*/  LEA.HI R11, R3, R174, RZ, 0x2 ;  /* 0x000000ae030b7211 */ /* 0x000fe200078f10ff */
[----:B------:R-:W-:Y:S01]  /*0a50*/  IMAD.SHL.U32 R4, R4, 0x20, RZ ;  /* 0x0000002004047824 */ /* 0x000fe200078e00ff */
[----:B------:R-:W-:Y:S01]  /*0a60*/  SHF.R.S32.HI R169, RZ, 0x7, R0 ;  /* 0x00000007ffa97819 */ /* 0x000fe20000011400 */
[----:B------:R-:W-:Y:S01]  /*0a70*/  IMAD.IADD R167, R174, 0x1, -R167 ;  /* 0x00000001aea77824 */ /* 0x000fe200078e0aa7 */
[----:B------:R-:W-:-:S02]  /*0a80*/  LOP3.LUT R11, R11, 0xfffffffc, RZ, 0xc0, !PT ;  /* 0xfffffffc0b0b7812 */ /* 0x000fc400078ec0ff */
[----:B------:R-:W-:Y:S02]  /*0a90*/  LOP3.LUT R4, R4, 0xfffffc00, RZ, 0xc0, !PT ;  /* 0xfffffc0004047812 */ /* 0x000fe400078ec0ff */
[----:B------:R-:W-:Y:S01]  /*0aa0*/  SHF.R.S32.HI R6, RZ, 0x1f, R167 ;  /* 0x0000001fff067819 */ /* 0x000fe200000114a7 */
[----:B------:R-:W-:Y:S01]  /*0ab0*/  IMAD.IADD R11, R174, 0x1, -R11 ;  /* 0x00000001ae0b7824 */ /* 0x000fe200078e0a0b */
[----:B------:R-:W-:Y:S02]  /*0ac0*/  LEA.HI R0, R0, R169, RZ, 0x1 ;  /* 0x000000a900007211 */ /* 0x000fe400078f08ff */
[CC--:B------:R-:W-:Y:S02]  /*0ad0*/  LEA.HI R8, R6.reuse, R167.reuse, RZ, 0x2 ;  /* 0x000000a706087211 */ /* 0x0c0fe400078f10ff */
[----:B------:R-:W-:Y:S02]  /*0ae0*/  LEA.HI R6, R6, R167, RZ, 0x5 ;  /* 0x000000a706067211 */ /* 0x000fe400078f28ff */
[----:B------:R-:W-:-:S02]  /*0af0*/  SHF.R.S32.HI R9, RZ, 0x2, R8 ;  /* 0x00000002ff097819 */ /* 0x000fc40000011408 */
[----:B------:R-:W-:Y:S02]  /*0b00*/  SHF.R.S32.HI R10, RZ, 0x1f, R8 ;  /* 0x0000001fff0a7819 */ /* 0x000fe40000011408 */
[----:B------:R-:W-:Y:S02]  /*0b10*/  SHF.R.S32.HI R6, RZ, 0x5, R6 ;  /* 0x00000005ff067819 */ /* 0x000fe40000011406 */
[----:B------:R-:W-:Y:S02]  /*0b20*/  LEA.HI R10, R10, R9, RZ, 0x3 ;  /* 0x000000090a0a7211 */ /* 0x000fe400078f18ff */
[----:B------:R-:W-:Y:S02]  /*0b30*/  LOP3.LUT R0, R0, 0x3fffffe, RZ, 0xc0, !PT ;  /* 0x03fffffe00007812 */ /* 0x000fe400078ec0ff */
[----:B------:R-:W-:Y:S02]  /*0b40*/  LOP3.LUT R10, R10, 0xfffffff8, RZ, 0xc0, !PT ;  /* 0xfffffff80a0a7812 */ /* 0x000fe400078ec0ff */
[----:B------:R-:W-:Y:S01]  /*0b50*/  LOP3.LUT R8, R8, 0x7ffffffc, RZ, 0xc0, !PT ;  /* 0x7ffffffc08087812 */ /* 0x000fe200078ec0ff */
[----:B------:R-:W-:-:S02]  /*0b60*/  IMAD.IADD R0, R169, 0x1, -R0 ;  /* 0x00000001a9007824 */ /* 0x000fc400078e0a00 */
[----:B------:R-:W-:Y:S02]  /*0b70*/  IMAD.IADD R9, R9, 0x1, -R10 ;  /* 0x0000000109097824 */ /* 0x000fe400078e0a0a */
[----:B------:R-:W-:Y:S02]  /*0b80*/  IMAD.IADD R19, R167, 0x1, -R8 ;  /* 0x00000001a7137824 */ /* 0x000fe400078e0a08 */
[----:B------:R-:W-:-:S04]  /*0b90*/  IMAD R9, R6, 0x10, R9 ;  /* 0x0000001006097824 */ /* 0x000fc800078e0209 */
[----:B------:R-:W-:Y:S01]  /*0ba0*/  IMAD R170, R0, 0x40, R9 ;  /* 0x0000004000aa7824 */ /* 0x000fe200078e0209 */
[----:B--2---:R-:W-:Y:S02]  /*0bb0*/  R2UR UR4, R2 ;  /* 0x00000000020472ca */ /* 0x004fe400000e0000 */
[CC--:B------:R-:W-:Y:S02]  /*0bc0*/  LEA.HI R2, R3.reuse, R174.reuse, RZ, 0x4 ;  /* 0x000000ae03027211 */ /* 0x0c0fe400078f20ff */
[----:B------:R-:W-:Y:S02]  /*0bd0*/  LEA.HI R3, R3, R174, RZ, 0x3 ;  /* 0x000000ae03037211 */ /* 0x000fe400078f18ff */
[----:B------:R-:W-:Y:S02]  /*0be0*/  SHF.R.S32.HI R7, RZ, 0x4, R2 ;  /* 0x00000004ff077819 */ /* 0x000fe40000011402 */
[C---:B------:R-:W-:Y:S02]  /*0bf0*/  LOP3.LUT R5, R2.reuse, 0x3fffff0, RZ, 0xc0, !PT ;  /* 0x03fffff002057812 */ /* 0x040fe400078ec0ff */
[----:B------:R-:W-:-:S02]  /*0c00*/  LEA.HI R2, R2, R7, RZ, 0x1 ;  /* 0x0000000702027211 */ /* 0x000fc400078f08ff */
[----:B------:R-:W-:Y:S01]  /*0c10*/  SHF.R.S32.HI R165, RZ, 0x3, R3 ;  /* 0x00000003ffa57819 */ /* 0x000fe20000011403 */
[----:B------:R-:W-:Y:S01]  /*0c20*/  IMAD.IADD R5, R174, 0x1, -R5 ;  /* 0x00000001ae057824 */ /* 0x000fe200078e0a05 */
[----:B------:R-:W-:Y:S01]  /*0c30*/  LOP3.LUT R2, R2, 0x1ffffffe, RZ, 0xc0, !PT ;  /* 0x1ffffffe02027812 */ /* 0x000fe200078ec0ff */
[----:B------:R-:W-:Y:S02]  /*0c40*/  ULOP3.LUT UR61, UR4, 0x1, URZ, 0xfc, !UPT ;  /* 0x00000001043d7892 */ /* 0x000fe4000f8efc3f */
[----:B------:R-:W-:Y:S01]  /*0c50*/  IMAD R5, R5, 0x40, R4 ;  /* 0x0000004005057824 */ /* 0x000fe200078e0204 */
[----:B------:R-:W-:Y:S01]  /*0c60*/  LEA.HI R4, R11, R11, RZ, 0x1 ;  /* 0x0000000b0b047211 */ /* 0x000fe200078f08ff */
[----:B------:R-:W-:Y:S01]  /*0c70*/  IMAD.IADD R2, R7, 0x1, -R2 ;  /* 0x0000000107027824 */ /* 0x000fe200078e0a02 */
[----:B------:R-:W-:Y:S02]  /*0c80*/  LOP3.LUT R7, R3, 0xfffffff8, RZ, 0xc0, !PT ;  /* 0xfffffff803077812 */ /* 0x000fe400078ec0ff */
[----:B------:R-:W-:Y:S01]  /*0c90*/  LOP3.LUT R4, R4, 0x1ffffffe, RZ, 0xc0, !PT ;  /* 0x1ffffffe04047812 */ /* 0x000fe200078ec0ff */
[----:B------:R-:W-:-:S02]  /*0ca0*/  IMAD R171, R2, 0x8, R5 ;  /* 0x0000000802ab7824 */ /* 0x000fc400078e0205 */
[----:B------:R-:W-:Y:S02]  /*0cb0*/  IMAD.IADD R162, R174, 0x1, -R7 ;  /* 0x00000001aea27824 */ /* 0x000fe400078e0a07 */
[----:B------:R-:W-:Y:S02]  /*0cc0*/  IMAD.IADD R11, R11, 0x1, -R4 ;  /* 0x000000010b0b7824 */ /* 0x000fe400078e0a04 */
[----:B------:R-:W-:Y:S02]  /*0cd0*/  IMAD.SHL.U32 R160, R162, 0x8, RZ ;  /* 0x00000008a2a07824 */ /* 0x000fe400078e00ff */
[----:B------:R-:W-:Y:S02]  /*0ce0*/  IMAD R22, R11, 0x8, R170 ;  /* 0x000000080b167824 */ /* 0x000fe400078e02aa */
[----:B------:R-:W-:Y:S01]  /*0cf0*/  VIADD R161, R160, 0x40 ;  /* 0x00000040a0a17836 */ /* 0x000fe20000000000 */
[----:B------:R-:W-:-:S04]  /*0d00*/  SHF.R.S32.HI R173, RZ, 0x1f, R160 ;  /* 0x0000001fffad7819 */ /* 0x000fc800000114a0 */
[----:B------:R-:W-:-:S07]  /*0d10*/  SHF.R.S32.HI R172, RZ, 0x1f, R161 ;  /* 0x0000001fffac7819 */ /* 0x000fce00000114a1 */
.L_x_1344:
[----:B0--34-:R-:W0:Y:S01]  /*0d20*/  LDC.64 R2, c[0x0][0xa28] ;  /* 0x00028a00ff027b82 */ /* 0x019e220000000a00 */
[----:B------:R-:W-:Y:S01]  /*0d30*/  IMAD.MOV.U32 R7, RZ, RZ, RZ ;  /* 0x000000ffff077224 */ /* 0x000fe200078e00ff */
[----:B------:R-:W-:Y:S01]  /*0d40*/  ULDC.64 UR4, c[0x0][0x418] ;  /* 0x0001060000047ab9 */ /* 0x000fe20000000a00 */
[----:B------:R-:W-:-:S05]  /*0d50*/  ULDC.64 UR6, c[0x0][0xa20] ;  /* 0x0002880000067ab9 */ /* 0x000fca0000000a00 */
[----:B--2---:R-:W1:Y:S01]  /*0d60*/  LDC.64 R4, c[0x0][0xa18] ;  /* 0x00028600ff047b82 */ /* 0x004e620000000a00 */
[----:B0-----:R-:W-:-:S04]  /*0d70*/  ISETP.NE.U32.AND P0, PT, R2, RZ, PT ;  /* 0x000000ff0200720c */ /* 0x001fc80003f05070 */
[----:B------:R-:W-:Y:S02]  /*0d80*/  ISETP.NE.AND.EX P0, PT, R3, RZ, PT, P0 ;  /* 0x000000ff0300720c */ /* 0x000fe40003f05300 */
[----:B-1----:R-:W-:-:S04]  /*0d90*/  ISETP.NE.U32.AND P1, PT, R4, RZ, PT ;  /* 0x000000ff0400720c */ /* 0x002fc80003f25070 */
[----:B------:R-:W-:-:S07]  /*0da0*/  ISETP.NE.AND.EX P1, PT, R5, RZ, PT, P1 ;  /* 0x000000ff0500720c */ /* 0x000fce0003f25310 */
[----:B------:R-:W0:Y:S08]  /*0db0*/  @P0 LDC.64 R2, c[0x0][0xa28] ;  /* 0x00028a00ff020b82 */ /* 0x000e300000000a00 */
[----:B------:R-:W1:Y:S01]  /*0dc0*/  @P1 LDC.64 R4, c[0x0][0xa18] ;  /* 0x00028600ff041b82 */ /* 0x000e620000000a00 */
[----:B0-----:R-:W-:-:S05]  /*0dd0*/  @P0 IMAD.WIDE R2, R47, 0x4, R2 ;  /* 0x000000042f020825 */ /* 0x001fca00078e0202 */
[----:B------:R0:W5:Y:S01]  /*0de0*/  @P0 LDG.E R7, desc[UR36][R2.64] ;  /* 0x0000002402070981 */ /* 0x000162000c1e1900 */
[----:B-1----:R-:W-:-:S05]  /*0df0*/  @P1 IMAD.WIDE R4, R47, 0x4, R4 ;  /* 0x000000042f041825 */ /* 0x002fca00078e0204 */
[----:B------:R0:W5:Y:S01]  /*0e00*/  @P1 LDG.E R17, desc[UR36][R4.64] ;  /* 0x0000002404111981 */ /* 0x000162000c1e1900 */
[----:B------:R-:W-:Y:S01]  /*0e10*/  UISETP.NE.U32.AND UP0, UPT, UR4, URZ, UPT ;  /* 0x0000003f0400728c */ /* 0x000fe2000bf05070 */
[----:B------:R-:W-:Y:S01]  /*0e20*/  ISETP.NE.U32.AND P2, PT, RZ, UR6, PT ;  /* 0x00000006ff007c0c */ /* 0x000fe2000bf45070 */
[----:B------:R-:W-:Y:S01]  /*0e30*/  IMAD.MOV.U32 R163, RZ, RZ, R46 ;  /* 0x000000ffffa37224 */ /* 0x000fe200078e002e */
[----:B------:R-:W-:Y:S01]  /*0e40*/  ULDC UR4, c[0x0][0x424] ;  /* 0x0001090000047ab9 */ /* 0x000fe20000000800 */
[----:B------:R-:W-:Y:S01]  /*0e50*/  UISETP.NE.AND.EX UP0, UPT, UR5, URZ, UPT, UP0 ;  /* 0x0000003f0500728c */ /* 0x000fe2000bf05300 */
[----:B------:R-:W-:Y:S02]  /*0e60*/  ISETP.NE.AND.EX P2, PT, RZ, UR7, PT, P2 ;  /* 0x00000007ff007c0c */ /* 0x000fe4000bf45320 */
[----:B------:R-:W-:Y:S01]  /*0e70*/  ULDC UR5, c[0x0][0x2f0] ;  /* 0x0000bc0000057ab9 */ /* 0x000fe20000000800 */
[----:B------:R-:W-:-:S04]  /*0e80*/  USEL UR4, UR4, 0x1, UP0 ;  /* 0x0000000104047887 */ /* 0x000fc80008000000 */
[----:B------:R-:W-:Y:S01]  /*0e90*/  UIMAD UR4, UR4, UR5, URZ ;  /* 0x00000005040472a4 */ /* 0x000fe2000f8e023f */
[----:B0-----:R-:W-:Y:S11]  /*0ea0*/  @P1 BRA `(.L_x_1237) ;  /* 0x0000000000281947 */ /* 0x001ff60003800000 */
[----:B------:R-:W-:Y:S01]  /*0eb0*/  ULDC.64 UR6, c[0x0][0xa00] ;  /* 0x0002800000067ab9 */ /* 0x000fe20000000a00 */
[----:B-----5:R-:W0:Y:S01]  /*0ec0*/  LDC R17, c[0x0][0x288] ;  /* 0x0000a200ff117b82 */ /* 0x020e220000000800 */
[----:B------:R-:W-:-:S04]  /*0ed0*/  ISETP.NE.U32.AND P0, PT, RZ, UR6, PT ;  /* 0x00000006ff007c0c */ /* 0x000fc8000bf05070 */
[----:B------:R-:W-:-:S13]  /*0ee0*/  ISETP.NE.AND.EX P0, PT, RZ, UR7, PT, P0 ;  /* 0x00000007ff007c0c */ /* 0x000fda000bf05300 */
[----:B------:R-:W-:Y:S05]  /*0ef0*/  @!P0 BRA `(.L_x_1237) ;  /* 0x0000000000148947 */ /* 0x000fea0003800000 */
[----:B------:R-:W1:Y:S02]  /*0f00*/  LDC.64 R2, c[0x0][0xa00] ;  /* 0x00028000ff027b82 */ /* 0x000e640000000a00 */
[----:B-1----:R-:W-:-:S05]  /*0f10*/  IMAD.WIDE R2, R47, 0x4, R2 ;  /* 0x000000042f027825 */ /* 0x002fca00078e0202 */
[----:B0-----:R-:W2:Y:S04]  /*0f20*/  LDG.E R17, desc[UR36][R2.64] ;  /* 0x0000002402117981 */ /* 0x001ea8000c1e1900 */
[----:B------:R-:W2:Y:S02]  /*0f30*/  LDG.E R0, desc[UR36][R2.64+0x4] ;  /* 0x0000042402007981 */ /* 0x000ea4000c1e1900 */
[----:B--2---:R-:W-:-:S07]  /*0f40*/  IMAD.IADD R17, R0, 0x1, -R17 ;  /* 0x0000000100117824 */ /* 0x004fce00078e0a11 */
.L_x_1237:
[----:B------:R-:W-:Y:S02]  /*0f50*/  IMAD.U32 R16, RZ, RZ, UR4 ;  /* 0x00000004ff107e24 */ /* 0x000fe4000f8e00ff */
[----:B------:R-:W-:Y:S01]  /*0f60*/  IMAD.MOV.U32 R164, RZ, RZ, R47 ;  /* 0x000000ffffa47224 */ /* 0x000fe200078e002f */
[----:B------:R-:W-:Y:S06]  /*0f70*/  @!P2 BRA `(.L_x_1238) ;  /* 0x000000000010a947 */ /* 0x000fec0003800000 */
[----:B------:R-:W1:Y:S02]  /*0f80*/  LDC.64 R2, c[0x0][0xa20] ;  /* 0x00028800ff027b82 */ /* 0x000e640000000a00 */
[----:B-1----:R-:W-:-:S05]  /*0f90*/  IMAD.WIDE R2, R47, 0x4, R2 ;  /* 0x000000042f027825 */ /* 0x002fca00078e0202 */
[----:B------:R1:W5:Y:S01]  /*0fa0*/  LDG.E R16, desc[UR36][R2.64] ;  /* 0x0000002402107981 */ /* 0x000362000c1e1900 */
[----:B------:R-:W-:Y:S05]  /*0fb0*/  BRA `(.L_x_1239) ;  /* 0x0000000000247947 */ /* 0x000fea0003800000 */
.L_x_1238:
[----:B------:R-:W-:Y:S02]  /*0fc0*/  ULDC.64 UR4, c[0x0][0xa08] ;  /* 0x0002820000047ab9 */ /* 0x000fe40000000a00 */
[----:B------:R-:W-:-:S04]  /*0fd0*/  ISETP.NE.U32.AND P0, PT, RZ, UR4, PT ;  /* 0x00000004ff007c0c */ /* 0x000fc8000bf05070 */
[----:B------:R-:W-:-:S13]  /*0fe0*/  ISETP.NE.AND.EX P0, PT, RZ, UR5, PT, P0 ;  /* 0x00000005ff007c0c */ /* 0x000fda000bf05300 */
[----:B------:R-:W-:Y:S05]  /*0ff0*/  @!P0 BRA `(.L_x_1239) ;  /* 0x0000000000148947 */ /* 0x000fea0003800000 */
[----:B------:R-:W1:Y:S02]  /*1000*/  LDC.64 R2, c[0x0][0xa08] ;  /* 0x00028200ff027b82 */ /* 0x000e640000000a00 */
[----:B-1----:R-:W-:-:S05]  /*1010*/  IMAD.WIDE R2, R47, 0x4, R2 ;  /* 0x000000042f027825 */ /* 0x002fca00078e0202 */
[----:B------:R-:W2:Y:S04]  /*1020*/  LDG.E R16, desc[UR36][R2.64] ;  /* 0x0000002402107981 */ /* 0x000ea8000c1e1900 */
[----:B------:R-:W2:Y:S02]  /*1030*/  LDG.E R5, desc[UR36][R2.64+0x4] ;  /* 0x0000042402057981 */ /* 0x000ea4000c1e1900 */
[----:B--2---:R-:W-:-:S07]  /*1040*/  IMAD.IADD R16, R5, 0x1, -R16 ;  /* 0x0000000105107824 */ /* 0x004fce00078e0a10 */
.L_x_1239:
[----:B------:R-:W2:Y:S01]  /*1050*/  LDL.LU R4, [R1] ;  /* 0x0000000001047983 */ /* 0x000ea20000300800 */
[----:B------:R-:W3:Y:S01]  /*1060*/  LDC R168, c[0x0][0x448] ;  /* 0x00011200ffa87b82 */ /* 0x000ee20000000800 */
[----:B------:R-:W-:Y:S02]  /*1070*/  IMAD.SHL.U32 R18, R45, 0x80, RZ ;  /* 0x000000802d127824 */ /* 0x000fe400078e00ff */
[----:B-----5:R-:W-:Y:S02]  /*1080*/  IMAD.IADD R16, R16, 0x1, -R7 ;  /* 0x0000000110107824 */ /* 0x020fe400078e0a07 */
[----:B------:R-:W-:-:S03]  /*1090*/  VIADD R0, R18, 0x7f ;  /* 0x0000007f12007836 */ /* 0x000fc60000000000 */
[----:B------:R-:W4:Y:S01]  /*10a0*/  LDC.64 R8, c[0x0][0x9e0] ;  /* 0x00027800ff087b82 */ /* 0x000f220000000a00 */
[----:B---3--:R-:W-:Y:S02]  /*10b0*/  ISETP.NE.AND P2, PT, R168, 0x1, PT ;  /* 0x00000001a800780c */ /* 0x008fe40003f45270 */
[----:B----4-:R-:W-:-:S11]  /*10c0*/  ISETP.GE.AND P1, PT, R9, 0x1, PT ;  /* 0x000000010900780c */ /* 0x010fd60003f26270 */
[----:B-1----:R-:W1:Y:S08]  /*10d0*/  @P2 LDC R3, c[0x0][0x44c] ;  /* 0x00011300ff032b82 */ /* 0x002e700000000800 */
[----:B------:R-:W3:Y:S01]  /*10e0*/  @P2 LDC R5, c[0x0][0x450] ;  /* 0x00011400ff052b82 */ /* 0x000ee20000000800 */
[----:B-1----:R-:W-:Y:S01]  /*10f0*/  @P2 IMAD.HI.U32 R2, R0, R3, RZ ;  /* 0x0000000300022227 */ /* 0x002fe200078e00ff */
[----:B0-----:R-:W-:-:S04]  /*1100*/  IADD3 R3, R16, 0x1, -R17 ;  /* 0x0000000110037810 */ /* 0x001fc80007ffe811 */
[----:B---3--:R-:W-:-:S05]  /*1110*/  @P2 SHF.R.U32.HI R0, RZ, R5, R2 ;  /* 0x00000005ff002219 */ /* 0x008fca0000011602 */
[----:B------:R-:W-:-:S04]  /*1120*/  IMAD.IADD R3, R3, 0x1, R0 ;  /* 0x0000000103037824 */ /* 0x000fc800078e0200 */
[----:B------:R-:W-:Y:S01]  /*1130*/  IMAD.IADD R0, R3, 0x1, R8 ;  /* 0x0000000103007824 */ /* 0x000fe200078e0208 */
[----:B--2---:R-:W-:-:S04]  /*1140*/  LOP3.LUT R4, R4, 0xffefffff, RZ, 0xc0, !PT ;  /* 0xffefffff04047812 */ /* 0x004fc800078ec0ff */
[----:B------:R-:W-:-:S04]  /*1150*/  @P2 LOP3.LUT R4, R4, 0x100000, RZ, 0xfc, !PT ;  /* 0x0010000004042812 */ /* 0x000fc800078efcff */
[----:B------:R-:W-:-:S04]  /*1160*/  LOP3.LUT R4, R4, 0xfff7ffff, RZ, 0xc0, !PT ;  /* 0xfff7ffff04047812 */ /* 0x000fc800078ec0ff */
[----:B------:R-:W-:-:S05]  /*1170*/  @P1 LOP3.LUT R4, R4, 0x80000, RZ, 0xfc, !PT ;  /* 0x0008000004041812 */ /* 0x000fca00078efcff */
[----:B------:R0:W-:Y:S01]  /*1180*/  STL [R1], R4 ;  /* 0x0000000401007387 */ /* 0x0001e20000100800 */
[----:B------:R-:W-:Y:S05]  /*1190*/  @!P1 BRA `(.L_x_1240) ;  /* 0x0000000000409947 */ /* 0x000fea0003800000 */
[C---:B------:R-:W-:Y:S01]  /*11a0*/  ISETP.GT.AND P0, PT, R3.reuse, RZ, PT ;  /* 0x000000ff0300720c */ /* 0x040fe20003f04270 */
[----:B------:R-:W-:-:S12]  /*11b0*/  VIADD R2, R3, 0xffffffff ;  /* 0xffffffff03027836 */ /* 0x000fd80000000000 */
[----:B------:R-:W-:Y:S05]  /*11c0*/  @P0 BRA `(.L_x_1241) ;  /* 0x00000000001c0947 */ /* 0x000fea0003800000 */
[----:B------:R-:W-:Y:S01]  /*11d0*/  ISETP.NE.AND P0, PT, R9, 0x1, PT ;  /* 0x000000010900780c */ /* 0x000fe20003f05270 */
[----:B------:R-:W-:-:S12]  /*11e0*/  IMAD.MOV R3, RZ, RZ, -R3 ;  /* 0x000000ffff037224 */ /* 0x000fd800078e0a03 */
[----:B0-----:R-:W0:Y:S02]  /*11f0*/  @P0 LDC.64 R4, c[0x0][0x9e8] ;  /* 0x00027a00ff040b82 */ /* 0x001e240000000a00 */
[----:B0-----:R-:W-:-:S05]  /*1200*/  @P0 IMAD.HI.U32 R2, R3, R4, RZ ;  /* 0x0000000403020227 */ /* 0x001fca00078e00ff */
[----:B------:R-:W-:-:S04]  /*1210*/  @P0 SHF.R.U32.HI R3, RZ, R5, R2 ;  /* 0x00000005ff030219 */ /* 0x000fc80000011602 */
[----:B------:R-:W-:Y:S01]  /*1220*/  LOP3.LUT R2, RZ, R3, RZ, 0x33, !PT ;  /* 0x00000003ff027212 */ /* 0x000fe200078e33ff */
[----:B------:R-:W-:Y:S06]  /*1230*/  BRA `(.L_x_1242) ;  /* 0x0000000000107947 */ /* 0x000fec0003800000 */
.L_x_1241:
[----:B------:R-:W-:-:S13]  /*1240*/  ISETP.NE.AND P0, PT, R9, 0x1, PT ;  /* 0x000000010900780c */ /* 0x000fda0003f05270 */
[----:B0-----:R-:W0:Y:S02]  /*1250*/  @P0 LDC.64 R4, c[0x0][0x9e8] ;  /* 0x00027a00ff040b82 */ /* 0x001e240000000a00 */
[----:B0-----:R-:W-:-:S05]  /*1260*/  @P0 IMAD.HI.U32 R4, R2, R4, RZ ;  /* 0x0000000402040227 */ /* 0x001fca00078e00ff */
[----:B------:R-:W-:-:S07]  /*1270*/  @P0 SHF.R.U32.HI R2, RZ, R5, R4 ;  /* 0x00000005ff020219 */ /* 0x000fce0000011604 */
.L_x_1242:
[----:B------:R-:W-:-:S05]  /*1280*/  IMAD R3, R2, R9, R9 ;  /* 0x0000000902037224 */ /* 0x000fca00078e0209 */
[----:B------:R-:W-:-:S07]  /*1290*/  VIMNMX R0, R0, R3, PT ;  /* 0x0000000300007248 */ /* 0x000fce0003fe0100 */
.L_x_1240:
[----:B------:R-:W1:Y:S01]  /*12a0*/  @P2 LDC R3, c[0x0][0x44c] ;  /* 0x00011300ff032b82 */ /* 0x000e620000000800 */
[----:B------:R-:W-:Y:S01]  /*12b0*/  VIADD R2, R0, 0x5f ;  /* 0x0000005f00027836 */ /* 0x000fe20000000000 */
[----:B------:R-:W-:Y:S01]  /*12c0*/  ULDC UR4, c[0x0][0x9dc] ;  /* 0x0002770000047ab9 */ /* 0x000fe20000000800 */
[----:B------:R-:W-:Y:S02]  /*12d0*/  VIADD R0, R16, 0x5f ;  /* 0x0000005f10007836 */ /* 0x000fe40000000000 */
[----:B0-----:R-:W-:Y:S02]  /*12e0*/  IMAD.MOV.U32 R4, RZ, RZ, R18 ;  /* 0x000000ffff047224 */ /* 0x001fe400078e0012 */
[----:B------:R-:W-:Y:S01]  /*12f0*/  IMAD.HI R0, R0, 0x2aaaaaab, RZ ;  /* 0x2aaaaaab00007827 */ /* 0x000fe200078e02ff */
[----:B------:R-:W0:Y:S03]  /*1300*/  @P2 LDC R6, c[0x0][0x450] ;  /* 0x00011400ff062b82 */ /* 0x000e260000000800 */
[----:B------:R-:W-:-:S04]  /*1310*/  IMAD.HI R2, R2, 0x2aaaaaab, RZ ;  /* 0x2aaaaaab02027827 */ /* 0x000fc800078e02ff */
[----:B------:R-:W-:Y:S01]  /*1320*/  IMAD.IADD R73, R16, 0x1, -R17 ;  /* 0x0000000110497824 */ /* 0x000fe200078e0a11 */
[----:B------:R-:W-:-:S04]  /*1330*/  SHF.R.U32.HI R5, RZ, 0x1f, R2 ;  /* 0x0000001fff057819 */ /* 0x000fc80000011602 */
[----:B------:R-:W-:Y:S01]  /*1340*/  LEA.HI.SX32 R72, R2, R5, 0x1c ;  /* 0x0000000502487211 */ /* 0x000fe200078fe2ff */
[----:B-1----:R-:W-:-:S05]  /*1350*/  @P2 IMAD.HI.U32 R3, R18, R3, RZ ;  /* 0x0000000312032227 */ /* 0x002fca00078e00ff */
[----:B0-----:R-:W-:Y:S02]  /*1360*/  @P2 SHF.R.U32.HI R4, RZ, R6, R3 ;  /* 0x00000006ff042219 */ /* 0x001fe40000011603 */
[----:B------:R-:W-:-:S04]  /*1370*/  SHF.R.U32.HI R3, RZ, 0x1f, R0 ;  /* 0x0000001fff037819 */ /* 0x000fc80000011600 */
[----:B------:R-:W-:Y:S01]  /*1380*/  LEA.HI.SX32 R3, R0, R3, 0x1c ;  /* 0x0000000300037211 */ /* 0x000fe200078fe2ff */
[----:B------:R-:W-:-:S03]  /*1390*/  IMAD.IADD R0, R73, 0x1, R4 ;  /* 0x0000000149007824 */ /* 0x000fc600078e0204 */
[----:B------:R-:W-:Y:S01]  /*13a0*/  VIMNMX R72, R3, R72, PT ;  /* 0x0000004803487248 */ /* 0x000fe20003fe0100 */
        /* <DEDUP_REMOVED lines=11> */
.L_x_1244:
[----:B------:R-:W-:-:S13]  /*1460*/  ISETP.NE.AND P0, PT, R9, 0x1, PT ;  /* 0x000000010900780c */ /* 0x000fda0003f05270 */
[----:B------:R-:W0:Y:S02]  /*1470*/  @P0 LDC.64 R4, c[0x0][0x9e8] ;  /* 0x00027a00ff040b82 */ /* 0x000e240000000a00 */
[----:B0-----:R-:W-:-:S05]  /*1480*/  @P0 IMAD.HI.U32 R4, R0, R4, RZ ;  /* 0x0000000400040227 */ /* 0x001fca00078e00ff */
[----:B------:R-:W-:-:S07]  /*1490*/  @P0 SHF.R.U32.HI R0, RZ, R5, R4 ;  /* 0x00000005ff000219 */ /* 0x000fce0000011604 */
.L_x_1245:
[----:B------:R-:W-:-:S05]  /*14a0*/  IMAD R3, R0, R9, RZ ;  /* 0x0000000900037224 */ /* 0x000fca00078e02ff */
[----:B------:R-:W-:-:S07]  /*14b0*/  VIMNMX R2, R2, R3, !PT ;  /* 0x0000000302027248 */ /* 0x000fce0007fe0100 */
.L_x_1243:
        /* <DEDUP_REMOVED lines=37> */
[----:B------:R-:W-:Y:S02]  /*1710*/  IMAD.MOV.U32 R8, RZ, RZ, RZ ;  /* 0x000000ffff087224 */ /* 0x000fe400078e00ff */
[----:B------:R-:W-:Y:S02]  /*1720*/  IMAD.MOV.U32 R91, RZ, RZ, RZ ;  /* 0x000000ffff5b7224 */ /* 0x000fe400078e00ff */
[----:B------:R-:W-:-:S02]  /*1730*/  IMAD.MOV.U32 R10, RZ, RZ, RZ ;  /* 0x000000ffff0a7224 */ /* 0x000fc400078e00ff */
        /* <DEDUP_REMOVED lines=35> */
.L_x_1247:
        /* <DEDUP_REMOVED lines=8> */
.L_x_1439:
[----:B------:R-:W-:Y:S05]  /*19f0*/  @!P0 BRA `(.L_x_1249) ;  /* 0x0000000000048947 */ /* 0x000fea0003800000 */
[----:B------:R-:W-:Y:S01]  /*1a00*/  BPT.TRAP 0x1 ;  /* 0x000000040000795c */ /* 0x000fe20000300000 */
.L_x_1249:
[----:B------:R-:W-:Y:S02]  /*1a10*/  IMAD.U32 R15, RZ, RZ, UR38 ;  /* 0x00000026ff0f7e24 */ /* 0x000fe4000f8e00ff */
[----:B0-----:R-:W-:-:S03]  /*1a20*/  IMAD.U32 R0, RZ, RZ, UR39 ;  /* 0x00000027ff007e24 */ /* 0x001fc6000f8e00ff */
[----:B------:R-:W-:Y:S02]  /*1a30*/  LEA R15, R15, UR40, 0x3 ;  /* 0x000000280f0f7c11 */ /* 0x000fe4000f8e18ff */
[----:B------:R-:W-:-:S04]  /*1a40*/  SHF.L.U32 R0, R0, 0x1f, RZ ;  /* 0x0000001f00007819 */ /* 0x000fc800000006ff */
[----:B------:R0:W1:Y:S01]  /*1a50*/  SYNCS.PHASECHK.TRANS64.TRYWAIT P1, [R15+URZ+0x2a830], R0 ;  /* 0x02a830000f0075a7 */ /* 0x000062000802017f */
[----:B------:R-:W-:Y:S05]  /*1a60*/  @!P0 BRA `(.L_x_1250) ;  /* 0x0000000000048947 */ /* 0x000fea0003800000 */
[----:B------:R-:W-:Y:S01]  /*1a70*/  BPT.TRAP 0x1 ;  /* 0x000000040000795c */ /* 0x000fe20000300000 */
.L_x_1250:
[----:B-1----:R-:W-:Y:S05]  /*1a80*/  @P1 BRA `(.L_x_1251) ;  /* 0x0000000000081947 */ /* 0x002fea0003800000 */
[----:B------:R-:W1:Y:S02]  /*1a90*/  SYNCS.PHASECHK.TRANS64.TRYWAIT P1, [R15+URZ+0x2a830], R0 ;  /* 0x02a830000f0075a7 */ /* 0x000e64000802017f */
[----:B-1----:R-:W-:Y:S05]  /*1aa0*/  @!P1 BRA `(.L_x_1252) ;  /* 0x0000014400f09947 */ /* 0x002fea0003800000 */
.L_x_1251:
        /* <DEDUP_REMOVED lines=99> */
.L_x_1253:
[----:B------:R-:W2:Y:S01]  /*20e0*/  LDL R90, [R1] ;  /* 0x00000000015a7983 */ /* 0x000ea20000100800 */
[----:B------:R-:W-:Y:S01]  /*20f0*/  ISETP.NE.AND P2, PT, R168, 0x1, PT ;  /* 0x00000001a800780c */ /* 0x000fe20003f45270 */
[----:B------:R-:W-:Y:S01]  /*2100*/  ULDC UR5, c[0x0][0x9d8] ;  /* 0x0002760000057ab9 */ /* 0x000fe20000000800 */
[----:B------:R-:W-:Y:S01]  /*2110*/  R2UR UR4, R15 ;  /* 0x000000000f0472ca */ /* 0x000fe200000e0000 */
[----:B------:R-:W-:Y:S01]  /*2120*/  FMUL.FTZ R3, R27, UR5 ;  /* 0x000000051b037c20 */ /* 0x000fe20008410000 */
[----:B------:R-:W-:Y:S01]  /*2130*/  FMUL.FTZ R25, R25, UR5 ;  /* 0x0000000519197c20 */ /* 0x000fe20008410000 */
[----:B------:R-:W-:Y:S01]  /*2140*/  FMUL.FTZ R9, R30, UR5 ;  /* 0x000000051e097c20 */ /* 0x000fe20008410000 */
[----:B------:R-:W-:Y:S01]  /*2150*/  FMUL.FTZ R28, R28, UR5 ;  /* 0x000000051c1c7c20 */ /* 0x000fe20008410000 */
[----:B01----:R-:W-:Y:S01]  /*2160*/  IMAD.MOV.U32 R15, RZ, RZ, -0x60 ;  /* 0xffffffa0ff0f7424 */ /* 0x003fe200078e00ff */
[----:B------:R0:W1:Y:S01]  /*2170*/  MUFU.TANH R74, R25 ;  /* 0x00000019004a7308 */ /* 0x0000620000002400 */
[----:B------:R-:W-:Y:S01]  /*2180*/  FMUL.FTZ R13, R24, UR5 ;  /* 0x00000005180d7c20 */ /* 0x000fe20008410000 */
[----:B------:R-:W-:Y:S01]  /*2190*/  FMUL.FTZ R0, R26, UR5 ;  /* 0x000000051a007c20 */ /* 0x000fe20008410000 */
[----:B------:R-:W-:Y:S01]  /*21a0*/  FMUL.FTZ R29, R29, UR5 ;  /* 0x000000051d1d7c20 */ /* 0x000fe20008410000 */
[----:B------:R-:W-:Y:S01]  /*21b0*/  FMUL.FTZ R11, R31, UR5 ;  /* 0x000000051f0b7c20 */ /* 0x000fe20008410000 */
[----:B------:R-:W3:Y:S01]  /*21c0*/  @P2 LDC R10, c[0x0][0x44c] ;  /* 0x00011300ff0a2b82 */ /* 0x000ee20000000800 */
[----:B------:R-:W-:Y:S01]  /*21d0*/  FMUL.FTZ R32, R32, UR5 ;  /* 0x0000000520207c20 */ /* 0x000fe20008410000 */
[----:B------:R-:W-:Y:S01]  /*21e0*/  UIADD3 UR4, UR4, 0x2a840, URZ ;  /* 0x0002a84004047890 */ /* 0x000fe2000fffe03f */
[----:B------:R4:W1:Y:S01]  /*21f0*/  MUFU.TANH R75, R28 ;  /* 0x0000001c004b7308 */ /* 0x0008620000002400 */
[----:B0-----:R-:W-:-:S02]  /*2200*/  IMAD.IADD R25, R22, 0x1, R18 ;  /* 0x0000000116197824 */ /* 0x001fc400078e0212 */
[----:B------:R-:W-:Y:S01]  /*2210*/  FMUL.FTZ R33, R33, UR5 ;  /* 0x0000000521217c20 */ /* 0x000fe20008410000 */
[----:B------:R-:W-:Y:S01]  /*2220*/  UPRMT UR4, UR60, 0x654, UR4 ;  /* 0x000006543c047896 */ /* 0x000fe20008000004 */
[----:B------:R-:W-:Y:S01]  /*2230*/  FMUL.FTZ R14, R34, UR5 ;  /* 0x00000005220e7c20 */ /* 0x000fe20008410000 */
[----:B------:R-:W0:Y:S01]  /*2240*/  @P2 LDC R27, c[0x0][0x450] ;  /* 0x00011400ff1b2b82 */ /* 0x000e220000000800 */
[----:B------:R-:W-:Y:S01]  /*2250*/  FMUL.FTZ R20, R35, UR5 ;  /* 0x0000000523147c20 */ /* 0x000fe20008410000 */
[----:B------:R-:W-:Y:S01]  /*2260*/  FMUL.FTZ R36, R36, UR5 ;  /* 0x0000000524247c20 */ /* 0x000fe20008410000 */
[----:B------:R-:W-:Y:S01]  /*2270*/  FMUL.FTZ R37, R37, UR5 ;  /* 0x0000000525257c20 */ /* 0x000fe20008410000 */
[----:B----4-:R-:W-:Y:S02]  /*2280*/  IMAD R28, R72, R15, 0x61 ;  /* 0x00000061481c7424 */ /* 0x010fe400078e020f */
        /* <DEDUP_REMOVED lines=30> */
[----:B------:R-:W-:Y:S01]  /*2470*/  FMUL.FTZ R63, R63, UR5 ;  /* 0x000000053f3f7c20 */ /* 0x000fe20008410000 */
[----:B------:R-:W-:Y:S01]  /*2480*/  IMAD R15, R72, -0x60, R16 ;  /* 0xffffffa0480f7824 */ /* 0x000fe200078e0210 */
[----:B------:R-:W3:Y:S01]  /*2490*/  MUFU.TANH R13, R13 ;  /* 0x0000000d000d7308 */ /* 0x000ee20000002400 */
[----:B------:R-:W-:Y:S01]  /*24a0*/  IMAD R27, R19, -0x2, R28 ;  /* 0xfffffffe131b7824 */ /* 0x000fe200078e021c */
[----:B------:R-:W-:Y:S01]  /*24b0*/  ULDC UR50, c[0x0][0x9dc] ;  /* 0x0002770000327ab9 */ /* 0x000fe20000000800 */
[----:B------:R-:W-:Y:S01]  /*24c0*/  FMUL.FTZ R43, R43, UR5 ;  /* 0x000000052b2b7c20 */ /* 0x000fe20008410000 */
[----:B------:R-:W-:Y:S01]  /*24d0*/  SYNCS.ARRIVE.TRANS64.RED.A1T0 RZ, [UR4], RZ ;  /* 0x000000ffffff79a7 */ /* 0x000fe20008100404 */
[----:B------:R-:W-:-:S02]  /*24e0*/  VIADD R26, R15, 0x60 ;  /* 0x000000600f1a7836 */ /* 0x000fc40000000000 */
[----:B------:R-:W-:Y:S01]  /*24f0*/  FMUL.FTZ R51, R51, UR5 ;  /* 0x0000000533337c20 */ /* 0x000fe20008410000 */
[----:B------:R-:W-:Y:S01]  /*2500*/  FMUL.FTZ R56, R56, UR5 ;  /* 0x0000000538387c20 */ /* 0x000fe20008410000 */
[----:B------:R-:W4:Y:S01]  /*2510*/  MUFU.TANH R0, R0 ;  /* 0x0000000000007308 */ /* 0x000f220000002400 */
[----:B------:R-:W-:Y:S01]  /*2520*/  ULOP3.LUT UR4, URZ, UR50, URZ, 0x33, !UPT ;  /* 0x000000323f047292 */ /* 0x000fe2000f8e333f */
[----:B------:R-:W-:Y:S01]  /*2530*/  IADD3 R15, -R17, R27, R16 ;  /* 0x0000001b110f7210 */ /* 0x000fe20007ffe110 */
[----:B------:R-:W-:Y:S01]  /*2540*/  FMUL.FTZ R53, R53, UR5 ;  /* 0x0000000535357c20 */ /* 0x000fe20008410000 */
[----:B------:R-:W-:Y:S01]  /*2550*/  FMUL.FTZ R59, R59, UR5 ;  /* 0x000000053b3b7c20 */ /* 0x000fe20008410000 */
[----:B------:R-:W-:Y:S01]  /*2560*/  FMUL.FTZ R60, R60, UR5 ;  /* 0x000000053c3c7c20 */ /* 0x000fe20008410000 */
[----:B------:R-:W-:Y:S02]  /*2570*/  ULDC UR5, c[0x0][0x9e0] ;  /* 0x0002780000057ab9 */ /* 0x000fe40000000800 */
        /* <DEDUP_REMOVED lines=28> */
[----:B------:R-:W0:Y:S01]  /*2740*/  MUFU.TANH R62, R62 ;  /* 0x0000003e003e7308 */ /* 0x000e220000002400 */
[----:B--2---:R-:W-:-:S07]  /*2750*/  LOP3.LUT P1, RZ, R90, 0x80000, RZ, 0xc0, !PT ;  /* 0x000800005aff7812 */ /* 0x004fce000782c0ff */
[----:B------:R-:W2:Y:S08]  /*2760*/  MUFU.TANH R81, R63 ;  /* 0x0000003f00517308 */ /* 0x000eb00000002400 */
        /* <DEDUP_REMOVED lines=10> */
[----:B------:R1:W2:Y:S01]  /*2810*/  MUFU.TANH R39, R56 ;  /* 0x0000003800277308 */ /* 0x0002a20000002400 */
[----:B-----5:R-:W-:-:S07]  /*2820*/  IMAD R51, R19, -0x2, R26 ;  /* 0xfffffffe13337824 */ /* 0x020fce00078e021a */
[----:B------:R5:W2:Y:S01]  /*2830*/  MUFU.TANH R43, R53 ;  /* 0x00000035002b7308 */ /* 0x000aa20000002400 */
[----:B-1----:R-:W-:-:S05]  /*2840*/  VIADD R56, R15, UR5 ;  /* 0x000000050f387c36 */ /* 0x002fca0008000000 */
[----:B0-----:R-:W-:Y:S02]  /*2850*/  VIADDMNMX R26, R30, R56, R51, PT ;  /* 0x000000381e1a7246 */ /* 0x001fe40003800133 */
[----:B------:R0:W1:Y:S01]  /*2860*/  MUFU.TANH R78, R59 ;  /* 0x0000003b004e7308 */ /* 0x0000620000002400 */
[----:B-----5:R-:W-:-:S07]  /*2870*/  VIADD R53, R15, UR4 ;  /* 0x000000040f357c36 */ /* 0x020fce0008000000 */
[----:B------:R5:W1:Y:S01]  /*2880*/  MUFU.TANH R35, R60 ;  /* 0x0000003c00237308 */ /* 0x000a620000002400 */
[----:B0-----:R-:W-:Y:S02]  /*2890*/  VIADD R59, R28, 0xffffffff ;  /* 0xffffffff1c3b7836 */ /* 0x001fe40000000000 */
[----:B------:R-:W-:Y:S02]  /*28a0*/  IMAD.IADD R28, R53, 0x1, R30 ;  /* 0x00000001351c7824 */ /* 0x000fe400078e021e */
[----:B-----5:R-:W-:Y:S01]  /*28b0*/  VIADD R60, R27, 0xffffffff ;  /* 0xffffffff1b3c7836 */ /* 0x020fe20000000000 */
[----:B--234-:R-:W-:Y:S06]  /*28c0*/  @!P1 BRA `(.L_x_1254) ;  /* 0x00000000005c9947 */ /* 0x01cfec0003800000 */
[----:B------:R-:W-:Y:S01]  /*28d0*/  IADD3 R15, -R17, R16, R30 ;  /* 0x00000010110f7210 */ /* 0x000fe20007ffe11e */
        /* <DEDUP_REMOVED lines=12> */
.L_x_1256:
[----:B------:R-:W-:Y:S02]  /*29a0*/  ULDC UR4, c[0x0][0x9e4] ;  /* 0x0002790000047ab9 */ /* 0x000fe40000000800 */
[----:B------:R-:W-:-:S05]  /*29b0*/  IMAD.U32 R27, RZ, RZ, UR4 ;  /* 0x00000004ff1b7e24 */ /* 0x000fca000f8e00ff */
[----:B------:R-:W-:-:S13]  /*29c0*/  ISETP.NE.AND P1, PT, R27, 0x1, PT ;  /* 0x000000011b00780c */ /* 0x000fda0003f25270 */
[----:B------:R-:W0:Y:S02]  /*29d0*/  @P1 LDC.64 R66, c[0x0][0x9e8] ;  /* 0x00027a00ff421b82 */ /* 0x000e240000000a00 */
[----:B0-----:R-:W-:-:S05]  /*29e0*/  @P1 IMAD.HI.U32 R30, R15, R66, RZ ;  /* 0x000000420f1e1227 */ /* 0x001fca00078e00ff */
[----:B------:R-:W-:-:S07]  /*29f0*/  @P1 SHF.R.U32.HI R15, RZ, R67, R30 ;  /* 0x00000043ff0f1219 */ /* 0x000fce000001161e */
.L_x_1257:
[----:B------:R-:W-:Y:S05]  /*2a00*/  BSYNC B0 ;  /* 0x0000000000007941 */ /* 0x000fea0003800000 */
.L_x_1255:
[----:B------:R-:W-:-:S05]  /*2a10*/  IMAD R15, R15, R27, R60 ;  /* 0x0000001b0f0f7224 */ /* 0x000fca00078e023c */
[----:B------:R-:W-:Y:S02]  /*2a20*/  VIADDMNMX R26, R15, R27, R26, PT ;  /* 0x0000001b0f1a7246 */ /* 0x000fe4000380011a */
[----:B------:R-:W-:-:S07]  /*2a30*/  VIMNMX R28, R28, R15, !PT ;  /* 0x0000000f1c1c7248 */ /* 0x000fce0007fe0100 */
.L_x_1254:
[C---:B------:R-:W-:Y:S01]  /*2a40*/  ISETP.GE.AND P6, PT, R59.reuse, 0x9, PT ;  /* 0x000000093b00780c */ /* 0x040fe20003fc6270 */
[----:B------:R-:W0:Y:S01]  /*2a50*/  SHFL.IDX PT, R30, R25, 0x1, 0x1c1f ;  /* 0x003c1f00191e7f89 */ /* 0x000e2200000e0000 */
[C---:B------:R-:W-:Y:S02]  /*2a60*/  ISETP.GE.AND P1, PT, R59.reuse, 0x2, PT ;  /* 0x000000023b00780c */ /* 0x040fe40003f26270 */
        /* <DEDUP_REMOVED lines=34> */
[C---:B------:R-:W-:Y:S02]  /*2c90*/  ISETP.GE.AND P3, PT, R59.reuse, 0x22, PT ;  /* 0x000000223b00780c */ /* 0x040fe40003f66270 */
        /* <DEDUP_REMOVED lines=50> */
[----:B-1----:R-:W-:Y:S02]  /*2fc0*/  FSEL R35, R35, -INF , !P2 ;  /* 0xff80000023237808 */ /* 0x002fe40005000000 */
        /* <DEDUP_REMOVED lines=24> */
[----:B------:R-:W-:Y:S01]  /*3150*/  ISETP.GT.AND P5, PT, R28, 0x59, !P5 ;  /* 0x000000591c00780c */ /* 0x000fe20006fa4270 */
[----:B0-----:R-:W-:-:S03]  /*3160*/  IMAD.IADD R28, R53, 0x1, R30 ;  /* 0x00000001351c7824 */ /* 0x001fc600078e021e */
[----:B------:R-:W-:Y:S02]  /*3170*/  ISETP.LT.OR P5, PT, R26, 0x5a, P5 ;  /* 0x0000005a1a00780c */ /* 0x000fe40002fa1670 */
[----:B------:R-:W-:Y:S02]  /*3180*/  VIADDMNMX R26, R30, R56, R51, PT ;  /* 0x000000381e1a7246 */ /* 0x000fe40003800133 */
[----:B------:R-:W-:Y:S02]  /*3190*/  FSEL R29, R69, -INF , !P5 ;  /* 0xff800000451d7808 */ /* 0x000fe40006800000 */
[----:B------:R-:W-:-:S13]  /*31a0*/  LOP3.LUT P5, RZ, R90, 0x80000, RZ, 0xc0, !PT ;  /* 0x000800005aff7812 */ /* 0x000fda00078ac0ff */
[----:B------:R-:W-:Y:S05]  /*31b0*/  @!P5 BRA `(.L_x_1258) ;  /* 0x00000000005cd947 */ /* 0x000fea0003800000 */
        /* <DEDUP_REMOVED lines=13> */
.L_x_1260:
[----:B------:R-:W-:Y:S02]  /*3290*/  ULDC UR4, c[0x0][0x9e4] ;  /* 0x0002790000047ab9 */ /* 0x000fe40000000800 */
[----:B------:R-:W-:-:S05]  /*32a0*/  IMAD.U32 R25, RZ, RZ, UR4 ;  /* 0x00000004ff197e24 */ /* 0x000fca000f8e00ff */
[----:B------:R-:W-:-:S13]  /*32b0*/  ISETP.NE.AND P5, PT, R25, 0x1, PT ;  /* 0x000000011900780c */ /* 0x000fda0003fa5270 */
[----:B------:R-:W0:Y:S02]  /*32c0*/  @P5 LDC.64 R40, c[0x0][0x9e8] ;  /* 0x00027a00ff285b82 */ /* 0x000e240000000a00 */
[----:B0-----:R-:W-:-:S05]  /*32d0*/  @P5 IMAD.HI.U32 R30, R13, R40, RZ ;  /* 0x000000280d1e5227 */ /* 0x001fca00078e00ff */
[----:B------:R-:W-:-:S07]  /*32e0*/  @P5 SHF.R.U32.HI R13, RZ, R41, R30 ;  /* 0x00000029ff0d5219 */ /* 0x000fce000001161e */
.L_x_1261:
[----:B------:R-:W-:Y:S05]  /*32f0*/  BSYNC B0 ;  /* 0x0000000000007941 */ /* 0x000fea0003800000 */
.L_x_1259:
[----:B------:R-:W-:-:S05]  /*3300*/  IMAD R13, R13, R25, R60 ;  /* 0x000000190d0d7224 */ /* 0x000fca00078e023c */
[----:B------:R-:W-:Y:S02]  /*3310*/  VIADDMNMX R26, R13, R25, R26, PT ;  /* 0x000000190d1a7246 */ /* 0x000fe4000380011a */
[----:B------:R-:W-:-:S07]  /*3320*/  VIMNMX R28, R28, R13, !PT ;  /* 0x0000000d1c1c7248 */ /* 0x000fce0007fe0100 */
.L_x_1258:
        /* <DEDUP_REMOVED lines=56> */
[----:B------:R-:W-:Y:S02]  /*36b0*/  ISETP.NE.AND P6, PT, R75, RZ, PT ;  /* 0x000000ff4b00720c */ /* 0x000fe40003fc5270 */
[----:B------:R-:W-:Y:S01]  /*36c0*/  FSEL R75, R46, -INF , !P1 ;  /* 0xff8000002e4b7808 */ /* 0x000fe20004800000 */
[----:B------:R-:W-:Y:S01]  /*36d0*/  IMAD.MOV.U32 R46, RZ, RZ, R18 ;  /* 0x000000ffff2e7224 */ /* 0x000fe200078e0012 */
        /* <DEDUP_REMOVED lines=17> */
[----:B------:R-:W-:Y:S02]  /*37f0*/  ISETP.NE.AND P1, PT, R48, RZ, PT ;  /* 0x000000ff3000720c */ /* 0x000fe40003f25270 */
        /* <DEDUP_REMOVED lines=90> */
[----:B------:R-:W-:Y:S01]  /*3da0*/  MUFU.EX2 R158, R158 ;  /* 0x0000009e009e7308 */ /* 0x000fe20000000800 */
[-CC-:B------:R-:W-:Y:S01]  /*3db0*/  FFMA.FTZ R43, R43, R14.reuse, -R30.reuse ;  /* 0x0000000e2b2b7223 */ /* 0x180fe2000001081e */
[--C-:B------:R-:W-:Y:S01]  /*3dc0*/  FFMA.FTZ R39, R39, R14, -R30.reuse ;  /* 0x0000000e27277223 */ /* 0x100fe2000001081e */
[----:B------:R-:W-:Y:S01]  /*3dd0*/  FMNMX.FTZ R20, R89, R20, !PT ;  /* 0x0000001459147209 */ /* 0x000fe20007810000 */
[-CC-:B------:R-:W-:Y:S01]  /*3de0*/  FFMA.FTZ R37, R37, R14.reuse, -R30.reuse ;  /* 0x0000000e25257223 */ /* 0x180fe2000001081e */
[-CC-:B------:R-:W-:Y:S01]  /*3df0*/  FFMA.FTZ R35, R35, R14.reuse, -R30.reuse ;  /* 0x0000000e23237223 */ /* 0x180fe2000001081e */
[-CC-:B------:R-:W-:Y:S01]  /*3e00*/  FFMA.FTZ R31, R31, R14.reuse, -R30.reuse ;  /* 0x0000000e1f1f7223 */ /* 0x180fe2000001081e */
[----:B------:R-:W-:Y:S01]  /*3e10*/  FFMA.FTZ R27, R27, R14, -R30 ;  /* 0x0000000e1b1b7223 */ /* 0x000fe2000001081e */
[----:B------:R-:W1:Y:S01]  /*3e20*/  SHFL.BFLY PT, R55, R20, 0x2, 0x1f ;  /* 0x0c401f0014377f89 */ /* 0x000e6200000e0000 */
[----:B------:R2:W-:Y:S01]  /*3e30*/  MUFU.EX2 R99, R10 ;  /* 0x0000000a00637308 */ /* 0x0005e20000000800 */
[----:B------:R-:W-:-:S07]  /*3e40*/  ISETP.NE.AND P5, PT, R168, 0x1, PT ;  /* 0x00000001a800780c */ /* 0x000fce0003fa5270 */
[----:B------:R-:W-:Y:S01]  /*3e50*/  MUFU.EX2 R32, R32 ;  /* 0x0000002000207308 */ /* 0x000fe20000000800 */
[----:B--2---:R-:W-:-:S05]  /*3e60*/  FFMA.FTZ R10, R15, R14, -R30 ;  /* 0x0000000e0f0a7223 */ /* 0x004fca000001081e */
[----:B------:R-:W2:Y:S02]  /*3e70*/  @P5 LDC R48, c[0x0][0x450] ;  /* 0x00011400ff305b82 */ /* 0x000ea40000000800 */
[----:B------:R-:W3:Y:S01]  /*3e80*/  MUFU.EX2 R93, R34 ;  /* 0x00000022005d7308 */ /* 0x000ee20000000800 */
[----:B-1----:R-:W-:-:S07]  /*3e90*/  FMNMX.FTZ R55, R20, R55, !PT ;  /* 0x0000003714377209 */ /* 0x002fce0007810000 */
[----:B------:R0:W-:Y:S01]  /*3ea0*/  MUFU.EX2 R138, R29 ;  /* 0x0000001d008a7308 */ /* 0x0001e20000000800 */
[----:B------:R-:W1:Y:S07]  /*3eb0*/  SHFL.BFLY PT, R2, R55, 0x1, 0x1f ;  /* 0x0c201f0037027f89 */ /* 0x000e6e00000e0000 */
[----:B------:R-:W-:Y:S01]  /*3ec0*/  MUFU.EX2 R36, R36 ;  /* 0x0000002400247308 */ /* 0x000fe20000000800 */
[----:B0-----:R-:W-:Y:S01]  /*3ed0*/  FADD.FTZ R29, R156, R25 ;  /* 0x000000199c1d7221 */ /* 0x001fe20000010000 */
[----:B---3--:R-:W-:-:S02]  /*3ee0*/  F2FP.BF16.F32.PACK_AB R152, R93, R32 ;  /* 0x000000205d98723e */ /* 0x008fc400000010ff */
[----:B------:R-:W-:Y:S01]  /*3ef0*/  F2FP.BF16.F32.PACK_AB R156, R25, R156 ;  /* 0x0000009c199c723e */ /* 0x000fe200000010ff */
[----:B------:R-:W-:Y:S01]  /*3f00*/  FADD.FTZ R38, R158, R29 ;  /* 0x0000001d9e267221 */ /* 0x000fe20000010000 */
[C---:B------:R-:W-:Y:S02]  /*3f10*/  F2FP.BF16.F32.PACK_AB R158, R91.reuse, R158 ;  /* 0x0000009e5b9e723e */ /* 0x040fe400000010ff */
[----:B------:R-:W0:Y:S01]  /*3f20*/  MUFU.EX2 R95, R24 ;  /* 0x00000018005f7308 */ /* 0x000e220000000800 */
[----:B------:R-:W-:-:S04]  /*3f30*/  FADD.FTZ R29, R91, R38 ;  /* 0x000000265b1d7221 */ /* 0x000fc80000010000 */
[----:B------:R-:W-:-:S03]  /*3f40*/  FADD.FTZ R40, R32, R29 ;  /* 0x0000001d20287221 */ /* 0x000fc60000010000 */
[----:B------:R-:W3:Y:S01]  /*3f50*/  MUFU.EX2 R28, R28 ;  /* 0x0000001c001c7308 */ /* 0x000ee20000000800 */
[----:B-1----:R-:W-:-:S04]  /*3f60*/  FMNMX.FTZ R15, R55, R2, !PT ;  /* 0x00000002370f7209 */ /* 0x002fc80007810000 */
[C---:B------:R-:W-:Y:S01]  /*3f70*/  FSETP.NEU.FTZ.AND P1, PT, R15.reuse, -INF , PT ;  /* 0xff8000000f00780b */ /* 0x040fe20003f3d000 */
[----:B------:R-:W-:Y:S02]  /*3f80*/  FMUL.FTZ R2, R15, R14 ;  /* 0x0000000e0f027220 */ /* 0x000fe40000410000 */
[----:B------:R1:W-:Y:S01]  /*3f90*/  MUFU.EX2 R142, R33 ;  /* 0x00000021008e7308 */ /* 0x0003e20000000800 */
[----:B0-----:R-:W-:Y:S02]  /*3fa0*/  F2FP.BF16.F32.PACK_AB R154, R95, R36 ;  /* 0x000000245f9a723e */ /* 0x001fe400000010ff */
[----:B------:R-:W-:Y:S02]  /*3fb0*/  FSEL R2, R2, RZ, P1 ;  /* 0x000000ff02027208 */ /* 0x000fe40000800000 */
[----:B---3--:R-:W-:-:S03]  /*3fc0*/  F2FP.BF16.F32.PACK_AB R148, R97, R28 ;  /* 0x0000001c6194723e */ /* 0x008fc600000010ff */
        /* <DEDUP_REMOVED lines=9> */
[-C--:B------:R-:W-:Y:S01]  /*4060*/  FFMA.FTZ R67, R67, R14.reuse, -R2 ;  /* 0x0000000e43437223 */ /* 0x080fe20000010802 */
[----:B-1----:R-:W-:Y:S01]  /*4070*/  FADD.FTZ R33, R93, R40 ;  /* 0x000000285d217221 */ /* 0x002fe20000010000 */
[-CC-:B------:R-:W-:Y:S01]  /*4080*/  FFMA.FTZ R69, R69, R14.reuse, -R2.reuse ;  /* 0x0000000e45457223 */ /* 0x180fe20000010802 */
[-CC-:B------:R-:W-:Y:S01]  /*4090*/  FFMA.FTZ R71, R71, R14.reuse, -R2.reuse ;  /* 0x0000000e47477223 */ /* 0x180fe20000010802 */
[-CC-:B------:R-:W-:Y:S01]  /*40a0*/  FFMA.FTZ R75, R75, R14.reuse, -R2.reuse ;  /* 0x0000000e4b4b7223 */ /* 0x180fe20000010802 */
[----:B------:R-:W-:Y:S01]  /*40b0*/  FADD.FTZ R42, R36, R33 ;  /* 0x00000021242a7221 */ /* 0x000fe20000010000 */
[-CC-:B------:R-:W-:Y:S01]  /*40c0*/  FFMA.FTZ R21, R21, R14.reuse, -R2.reuse ;  /* 0x0000000e15157223 */ /* 0x180fe20000010802 */
[----:B------:R-:W0:Y:S01]  /*40d0*/  MUFU.EX2 R57, R57 ;  /* 0x0000003900397308 */ /* 0x000e220000000800 */
[-C--:B------:R-:W-:Y:S01]  /*40e0*/  FFMA.FTZ R77, R77, R14.reuse, -R2 ;  /* 0x0000000e4d4d7223 */ /* 0x080fe20000010802 */
[----:B------:R-:W-:Y:S01]  /*40f0*/  FADD.FTZ R33, R95, R42 ;  /* 0x0000002a5f217221 */ /* 0x000fe20000010000 */
[-CC-:B------:R-:W-:Y:S01]  /*4100*/  FFMA.FTZ R79, R79, R14.reuse, -R2.reuse ;  /* 0x0000000e4f4f7223 */ /* 0x180fe20000010802 */
[-CC-:B------:R-:W-:Y:S01]  /*4110*/  FFMA.FTZ R53, R53, R14.reuse, -R2.reuse ;  /* 0x0000000e35357223 */ /* 0x180fe20000010802 */
[-CC-:B------:R-:W-:Y:S01]  /*4120*/  FFMA.FTZ R41, R41, R14.reuse, -R2.reuse ;  /* 0x0000000e29297223 */ /* 0x180fe20000010802 */
[----:B------:R-:W-:Y:S01]  /*4130*/  FADD.FTZ R42, R28, R33 ;  /* 0x000000211c2a7221 */ /* 0x000fe20000010000 */
        /* <DEDUP_REMOVED lines=8> */
[----:B------:R-:W-:Y:S01]  /*41c0*/  FFMA.FTZ R89, R89, R14, -R2 ;  /* 0x0000000e59597223 */ /* 0x000fe20000010802 */
[----:B------:R-:W3:Y:S01]  /*41d0*/  MUFU.EX2 R12, R61 ;  /* 0x0000003d000c7308 */ /* 0x000ee20000000800 */
[----:B0-----:R-:W-:Y:S01]  /*41e0*/  FADD.FTZ R38, R0, R57 ;  /* 0x0000003900267221 */ /* 0x001fe20000010000 */
[----:B------:R-:W-:-:S02]  /*41f0*/  F2FP.BF16.F32.PACK_AB R150, R99, R8 ;  /* 0x000000086396723e */ /* 0x000fc400000010ff */
[----:B------:R-:W-:-:S04]  /*4200*/  F2FP.BF16.F32.PACK_AB R157, R57, R0 ;  /* 0x00000000399d723e */ /* 0x000fc800000010ff */
[----:B------:R-:W0:Y:S01]  /*4210*/  MUFU.EX2 R63, R63 ;  /* 0x0000003f003f7308 */ /* 0x000e220000000800 */
[----:B-1----:R-:W-:-:S07]  /*4220*/  FADD.FTZ R29, R59, R38 ;  /* 0x000000263b1d7221 */ /* 0x002fce0000010000 */
[----:B------:R-:W1:Y:S01]  /*4230*/  MUFU.EX2 R20, R65 ;  /* 0x0000004100147308 */ /* 0x000e620000000800 */
[C---:B---3--:R-:W-:Y:S01]  /*4240*/  FADD.FTZ R40, R12.reuse, R29 ;  /* 0x0000001d0c287221 */ /* 0x048fe20000010000 */
[----:B------:R-:W-:Y:S01]  /*4250*/  F2FP.BF16.F32.PACK_AB R159, R12, R59 ;  /* 0x0000003b0c9f723e */ /* 0x000fe200000010ff */
[----:B------:R-:W-:-:S05]  /*4260*/  VIADD R12, R72, 0xfffffffe ;  /* 0xfffffffe480c7836 */ /* 0x000fca0000000000 */
[----:B------:R-:W-:Y:S01]  /*4270*/  MUFU.EX2 R51, R51 ;  /* 0x0000003300337308 */ /* 0x000fe20000000800 */
[----:B0-----:R-:W-:-:S07]  /*4280*/  FADD.FTZ R29, R63, R40 ;  /* 0x000000283f1d7221 */ /* 0x001fce0000010000 */
[----:B------:R-:W0:Y:S01]  /*4290*/  MUFU.EX2 R24, R67 ;  /* 0x0000004300187308 */ /* 0x000e220000000800 */
[C---:B-1----:R-:W-:Y:S01]  /*42a0*/  FADD.FTZ R40, R20.reuse, R29 ;  /* 0x0000001d14287221 */ /* 0x042fe20000010000 */
[----:B------:R-:W-:Y:S01]  /*42b0*/  FADD.FTZ R29, R97, R42 ;  /* 0x0000002a611d7221 */ /* 0x000fe20000010000 */
[----:B------:R-:W-:-:S03]  /*42c0*/  F2FP.BF16.F32.PACK_AB R153, R20, R63 ;  /* 0x0000003f1499723e */ /* 0x000fc600000010ff */
[----:B------:R-:W-:Y:S02]  /*42d0*/  FADD.FTZ R44, R8, R29 ;  /* 0x0000001d082c7221 */ /* 0x000fe40000010000 */
[----:B------:R-:W-:Y:S02]  /*42e0*/  MUFU.EX2 R69, R69 ;  /* 0x0000004500457308 */ /* 0x000fe40000000800 */
[----:B------:R-:W-:-:S06]  /*42f0*/  FADD.FTZ R44, R99, R44 ;  /* 0x0000002c632c7221 */ /* 0x000fcc0000010000 */
[----:B------:R-:W1:Y:S01]  /*4300*/  MUFU.EX2 R49, R49 ;  /* 0x0000003100317308 */ /* 0x000e620000000800 */
[----:B0-----:R-:W-:-:S07]  /*4310*/  F2FP.BF16.F32.PACK_AB R155, R24, R51 ;  /* 0x00000033189b723e */ /* 0x001fce00000010ff */
[----:B------:R-:W0:Y:S08]  /*4320*/  MUFU.EX2 R26, R71 ;  /* 0x00000047001a7308 */ /* 0x000e300000000800 */
[----:B------:R-:W3:Y:S01]  /*4330*/  MUFU.EX2 R144, R47 ;  /* 0x0000002f00907308 */ /* 0x000ee20000000800 */
[----:B-1----:R-:W-:-:S07]  /*4340*/  FADD.FTZ R29, R49, R44 ;  /* 0x0000002c311d7221 */ /* 0x002fce0000010000 */
[----:B------:R-:W-:Y:S01]  /*4350*/  MUFU.EX2 R75, R75 ;  /* 0x0000004b004b7308 */ /* 0x000fe20000000800 */
[----:B0-----:R-:W-:-:S07]  /*4360*/  F2FP.BF16.F32.PACK_AB R149, R26, R69 ;  /* 0x000000451a95723e */ /* 0x001fce00000010ff */
[----:B------:R0:W-:Y:S01]  /*4370*/  MUFU.EX2 R38, R21 ;  /* 0x0000001500267308 */ /* 0x0001e20000000800 */
[C---:B---3--:R-:W-:Y:S01]  /*4380*/  FADD.FTZ R44, R144.reuse, R29 ;  /* 0x0000001d902c7221 */ /* 0x048fe20000010000 */
[----:B------:R-:W-:-:S06]  /*4390*/  F2FP.BF16.F32.PACK_AB R144, R144, R49 ;  /* 0x000000319090723e */ /* 0x000fcc00000010ff */
[----:B------:R-:W1:Y:S01]  /*43a0*/  MUFU.EX2 R45, R45 ;  /* 0x0000002d002d7308 */ /* 0x000e620000000800 */
[----:B0-----:R-:W-:-:S04]  /*43b0*/  FADD.FTZ R21, R51, R40 ;  /* 0x0000002833157221 */ /* 0x001fc80000010000 */
[----:B------:R-:W-:-:S03]  /*43c0*/  FADD.FTZ R42, R24, R21 ;  /* 0x00000015182a7221 */ /* 0x000fc60000010000 */
[----:B------:R-:W0:Y:S01]  /*43d0*/  MUFU.EX2 R30, R77 ;  /* 0x0000004d001e7308 */ /* 0x000e220000000800 */
[----:B------:R-:W-:-:S04]  /*43e0*/  FADD.FTZ R21, R69, R42 ;  /* 0x0000002a45157221 */ /* 0x000fc80000010000 */
[----:B------:R-:W-:-:S03]  /*43f0*/  FADD.FTZ R42, R26, R21 ;  /* 0x000000151a2a7221 */ /* 0x000fc60000010000 */
[----:B------:R-:W3:Y:S01]  /*4400*/  MUFU.EX2 R146, R43 ;  /* 0x0000002b00927308 */ /* 0x000ee20000000800 */
[----:B-1----:R-:W-:-:S07]  /*4410*/  FADD.FTZ R21, R45, R44 ;  /* 0x0000002c2d157221 */ /* 0x002fce0000010000 */
[----:B------:R-:W-:Y:S01]  /*4420*/  MUFU.EX2 R79, R79 ;  /* 0x0000004f004f7308 */ /* 0x000fe20000000800 */
[----:B0-----:R-:W-:-:S07]  /*4430*/  F2FP.BF16.F32.PACK_AB R151, R30, R75 ;  /* 0x0000004b1e97723e */ /* 0x001fce00000010ff */
[----:B------:R-:W0:Y:S01]  /*4440*/  MUFU.EX2 R39, R39 ;  /* 0x0000002700277308 */ /* 0x000e220000000800 */
[C---:B---3--:R-:W-:Y:S01]  /*4450*/  FADD.FTZ R44, R146.reuse, R21 ;  /* 0x00000015922c7221 */ /* 0x048fe20000010000 */
[----:B------:R-:W-:-:S06]  /*4460*/  F2FP.BF16.F32.PACK_AB R146, R146, R45 ;  /* 0x0000002d9292723e */ /* 0x000fcc00000010ff */
[----:B------:R-:W1:Y:S08]  /*4470*/  MUFU.EX2 R34, R53 ;  /* 0x0000003500227308 */ /* 0x000e700000000800 */
[----:B------:R3:W4:Y:S01]  /*4480*/  MUFU.EX2 R140, R37 ;  /* 0x00000025008c7308 */ /* 0x0007220000000800 */
[----:B0-----:R-:W-:-:S07]  /*4490*/  FADD.FTZ R21, R39, R44 ;  /* 0x0000002c27157221 */ /* 0x001fce0000010000 */
[----:B------:R-:W0:Y:S01]  /*44a0*/  MUFU.EX2 R41, R41 ;  /* 0x0000002900297308 */ /* 0x000e220000000800 */
[----:B---3--:R-:W3:Y:S01]  /*44b0*/  @P5 LDC R37, c[0x0][0x44c] ;  /* 0x00011300ff255b82 */ /* 0x008ee20000000800 */
[----:B-1----:R-:W-:-:S06]  /*44c0*/  F2FP.BF16.F32.PACK_AB R145, R34, R79 ;  /* 0x0000004f2291723e */ /* 0x002fcc00000010ff */
[----:B------:R1:W-:Y:S01]  /*44d0*/  MUFU.EX2 R40, R9 ;  /* 0x0000000900287308 */ /* 0x0003e20000000800 */
[C---:B----4-:R-:W-:Y:S01]  /*44e0*/  FADD.FTZ R44, R140.reuse, R21 ;  /* 0x000000158c2c7221 */ /* 0x050fe20000010000 */
[----:B------:R-:W-:-:S06]  /*44f0*/  F2FP.BF16.F32.PACK_AB R140, R140, R39 ;  /* 0x000000278c8c723e */ /* 0x000fcc00000010ff */
[----:B------:R-:W4:Y:S01]  /*4500*/  MUFU.EX2 R35, R35 ;  /* 0x0000002300237308 */ /* 0x000f220000000800 */
[----:B-1----:R-:W-:Y:S01]  /*4510*/  FADD.FTZ R9, R75, R42 ;  /* 0x0000002a4b097221 */ /* 0x002fe20000010000 */
[----:B0-----:R-:W-:-:S03]  /*4520*/  F2FP.BF16.F32.PACK_AB R147, R38, R41 ;  /* 0x000000292693723e */ /* 0x001fc600000010ff */
[----:B------:R-:W-:-:S03]  /*4530*/  FADD.FTZ R42, R30, R9 ;  /* 0x000000091e2a7221 */ /* 0x000fc60000010000 */
[----:B------:R-:W0:Y:S01]  /*4540*/  MUFU.EX2 R11, R11 ;  /* 0x0000000b000b7308 */ /* 0x000e220000000800 */
[----:B------:R-:W-:Y:S01]  /*4550*/  FADD.FTZ R9, R79, R42 ;  /* 0x0000002a4f097221 */ /* 0x000fe20000010000 */
[----:B---3--:R-:W-:-:S04]  /*4560*/  @P5 IMAD.HI.U32 R37, R18, R37, RZ ;  /* 0x0000002512255227 */ /* 0x008fc800078e00ff */
[----:B------:R-:W-:Y:S01]  /*4570*/  FADD.FTZ R42, R34, R9 ;  /* 0x00000009222a7221 */ /* 0x000fe20000010000 */
[----:B--2---:R-:W-:Y:S01]  /*4580*/  @P5 SHF.R.U32.HI R46, RZ, R48, R37 ;  /* 0x00000030ff2e5219 */ /* 0x004fe20000011625 */
[----:B------:R-:W1:Y:S02]  /*4590*/  MUFU.EX2 R31, R31 ;  /* 0x0000001f001f7308 */ /* 0x000e640000000800 */
[----:B------:R-:W-:Y:S01]  /*45a0*/  FADD.FTZ R9, R41, R42 ;  /* 0x0000002a29097221 */ /* 0x000fe20000010000 */
[----:B----4-:R-:W-:Y:S01]  /*45b0*/  FADD.FTZ R21, R35, R44 ;  /* 0x0000002c23157221 */ /* 0x010fe20000010000 */
[----:B------:R-:W-:Y:S01]  /*45c0*/  LOP3.LUT P5, RZ, R90, 0x80000, RZ, 0xc0, !PT ;  /* 0x000800005aff7812 */ /* 0x000fe200078ac0ff */
[----:B------:R-:W-:Y:S02]  /*45d0*/  IMAD.IADD R73, R73, 0x1, R46 ;  /* 0x0000000149497824 */ /* 0x000fe400078e022e */
        /* <DEDUP_REMOVED lines=15> */
[----:B-1----:R-:W-:-:S04]  /*46d0*/  FADD.FTZ R21, R27, R32 ;  /* 0x000000201b157221 */ /* 0x002fc80000010000 */
[C---:B------:R-:W-:Y:S01]  /*46e0*/  FADD.FTZ R8, R138.reuse, R21 ;  /* 0x000000158a087221 */ /* 0x040fe20000010000 */
[----:B------:R-:W-:Y:S02]  /*46f0*/  F2FP.BF16.F32.PACK_AB R138, R138, R27 ;  /* 0x0000001b8a8a723e */ /* 0x000fe400000010ff */
[----:B------:R-:W1:Y:S01]  /*4700*/  MUFU.EX2 R28, R85 ;  /* 0x00000055001c7308 */ /* 0x000e620000000800 */
[C---:B--2---:R-:W-:Y:S01]  /*4710*/  FADD.FTZ R32, R2.reuse, R9 ;  /* 0x0000000902207221 */ /* 0x044fe20000010000 */
[----:B------:R-:W-:-:S06]  /*4720*/  F2FP.BF16.F32.PACK_AB R143, R2, R3 ;  /* 0x00000003028f723e */ /* 0x000fcc00000010ff */
[----:B------:R-:W2:Y:S01]  /*4730*/  MUFU.EX2 R87, R87 ;  /* 0x0000005700577308 */ /* 0x000ea20000000800 */
[----:B0-----:R-:W-:-:S07]  /*4740*/  FADD.FTZ R9, R83, R32 ;  /* 0x0000002053097221 */ /* 0x001fce0000010000 */
[----:B------:R-:W0:Y:S01]  /*4750*/  MUFU.EX2 R10, R89 ;  /* 0x00000059000a7308 */ /* 0x000e220000000800 */
[C---:B-1----:R-:W-:Y:S01]  /*4760*/  FADD.FTZ R0, R28.reuse, R9 ;  /* 0x000000091c007221 */ /* 0x042fe20000010000 */
[----:B------:R-:W-:-:S03]  /*4770*/  F2FP.BF16.F32.PACK_AB R137, R28, R83 ;  /* 0x000000531c89723e */ /* 0x000fc600000010ff */
[----:B--2---:R-:W-:Y:S01]  /*4780*/  FADD.FTZ R9, R87, R0 ;  /* 0x0000000057097221 */ /* 0x004fe20000010000 */
[----:B------:R-:W-:-:S03]  /*4790*/  VIADD R0, R73, UR5 ;  /* 0x0000000549007c36 */ /* 0x000fc60008000000 */
[C---:B0-----:R-:W-:Y:S01]  /*47a0*/  FADD.FTZ R3, R10.reuse, R9 ;  /* 0x000000090a037221 */ /* 0x041fe20000010000 */
        /* <DEDUP_REMOVED lines=13> */
.L_x_1263:
[----:B------:R-:W0:Y:S02]  /*4880*/  LDC R10, c[0x0][0x9e4] ;  /* 0x00027900ff0a7b82 */ /* 0x000e240000000800 */
[----:B0-----:R-:W-:-:S13]  /*4890*/  ISETP.NE.AND P1, PT, R10, 0x1, PT ;  /* 0x000000010a00780c */ /* 0x001fda0003f25270 */
[----:B------:R-:W0:Y:S02]  /*48a0*/  @P1 LDC.64 R20, c[0x0][0x9e8] ;  /* 0x00027a00ff141b82 */ /* 0x000e240000000a00 */
[----:B0-----:R-:W-:-:S05]  /*48b0*/  @P1 IMAD.HI.U32 R2, R9, R20, RZ ;  /* 0x0000001409021227 */ /* 0x001fca00078e00ff */
[----:B------:R-:W-:-:S07]  /*48c0*/  @P1 SHF.R.U32.HI R9, RZ, R21, R2 ;  /* 0x00000015ff091219 */ /* 0x000fce0000011602 */
.L_x_1264:
[----:B------:R-:W-:-:S05]  /*48d0*/  IMAD R9, R9, R10, R10 ;  /* 0x0000000a09097224 */ /* 0x000fca00078e020a */
[----:B------:R-:W-:-:S07]  /*48e0*/  VIMNMX R0, R0, R9, PT ;  /* 0x0000000900007248 */ /* 0x000fce0003fe0100 */
.L_x_1262:
        /* <DEDUP_REMOVED lines=50> */
.L_x_1284:
[----:B------:R-:W-:-:S04]  /*4c10*/  UISETP.NE.AND UP0, UPT, UR4, 0x1, UPT ;  /* 0x000000010400788c */ /* 0x000fc8000bf05270 */
[----:B------:R-:W-:-:S04]  /*4c20*/  USEL UR39, URZ, 0x1, UP0 ;  /* 0x000000013f277887 */ /* 0x000fc80008000000 */
[----:B------:R-:W-:Y:S01]  /*4c30*/  ULOP3.LUT UR39, UR41, UR39, URZ, 0x3c, !UPT ;  /* 0x0000002729277292 */ /* 0x000fe2000f8e3c3f */
[----:B------:R-:W-:Y:S11]  /*4c40*/  @!P0 BRA `(.L_x_1266) ;  /* 0x0000000000048947 */ /* 0x000ff60003800000 */
[----:B------:R-:W-:Y:S01]  /*4c50*/  BPT.TRAP 0x1 ;  /* 0x000000040000795c */ /* 0x000fe20000300000 */
.L_x_1266:
        /* <DEDUP_REMOVED lines=9> */
.L_x_1267:
[----:B-1----:R-:W-:Y:S05]  /*4cf0*/  @P1 BRA `(.L_x_1268) ;  /* 0x0000000000081947 */ /* 0x002fea0003800000 */
[----:B------:R-:W1:Y:S02]  /*4d00*/  SYNCS.PHASECHK.TRANS64.TRYWAIT P1, [UR7+0x2a830], R13 ;  /* 0x02a8300dff0075a7 */ /* 0x000e640008020147 */
[----:B-1----:R-:W-:Y:S05]  /*4d10*/  @!P1 BRA `(.L_x_1269) ;  /* 0x0000011400689947 */ /* 0x002fea0003800000 */
.L_x_1268:
        /* <DEDUP_REMOVED lines=137> */
.L_x_1270:
[----:B------:R-:W-:Y:S01]  /*55b0*/  ULEA UR6, UR4, UR40, 0x3 ;  /* 0x0000002804067291 */ /* 0x000fe2000f8e183f */
[----:B------:R-:W-:-:S05]  /*55c0*/  IMAD.U32 R0, RZ, RZ, UR41 ;  /* 0x00000029ff007e24 */ /* 0x000fca000f8e00ff */
[----:B------:R-:W-:-:S04]  /*55d0*/  SHF.L.U32 R0, R0, 0x1f, RZ ;  /* 0x0000001f00007819 */ /* 0x000fc800000006ff */
[----:B------:R2:W3:Y:S01]  /*55e0*/  SYNCS.PHASECHK.TRANS64.TRYWAIT P1, [UR6+0x2a850], R0 ;  /* 0x02a85000ff0075a7 */ /* 0x0004e20008020146 */
[----:B------:R-:W-:Y:S05]  /*55f0*/  @!P0 BRA `(.L_x_1271) ;  /* 0x0000000000048947 */ /* 0x000fea0003800000 */
[----:B------:R-:W-:Y:S01]  /*5600*/  BPT.TRAP 0x1 ;  /* 0x000000040000795c */ /* 0x000fe20000300000 */
.L_x_1271:
[----:B---3--:R-:W-:Y:S05]  /*5610*/  @P1 BRA `(.L_x_1272) ;  /* 0x0000000000081947 */ /* 0x008fea0003800000 */
[----:B------:R-:W3:Y:S02]  /*5620*/  SYNCS.PHASECHK.TRANS64.TRYWAIT P1, [UR6+0x2a850], R0 ;  /* 0x02a85000ff0075a7 */ /* 0x000ee40008020146 */
[----:B---3--:R-:W-:Y:S05]  /*5630*/  @!P1 BRA `(.L_x_1273) ;  /* 0x0000010c00389947 */ /* 0x008fea0003800000 */
.L_x_1272:
        /* <DEDUP_REMOVED lines=37> */
.L_x_1274:
[----:B------:R-:W3:Y:S01]  /*5890*/  LDL R157, [R1] ;  /* 0x00000000019d7983 */ /* 0x000ee20000100800 */
[----:B------:R-:W-:Y:S01]  /*58a0*/  ISETP.NE.AND P2, PT, R168, 0x1, PT ;  /* 0x00000001a800780c */ /* 0x000fe20003f45270 */
[----:B------:R-:W-:Y:S01]  /*58b0*/  FMUL.FTZ R153, R105, UR5 ;  /* 0x0000000569997c20 */ /* 0x000fe20008410000 */
[----:B------:R-:W-:Y:S01]  /*58c0*/  FMUL.FTZ R15, R92, UR5 ;  /* 0x000000055c0f7c20 */ /* 0x000fe20008410000 */
[----:B------:R-:W-:Y:S01]  /*58d0*/  FMUL.FTZ R92, R106, UR5 ;  /* 0x000000056a5c7c20 */ /* 0x000fe20008410000 */
[----:B------:R-:W-:Y:S01]  /*58e0*/  FMUL.FTZ R20, R94, UR5 ;  /* 0x000000055e147c20 */ /* 0x000fe20008410000 */
[----:B------:R-:W-:Y:S01]  /*58f0*/  FMUL.FTZ R94, R110, UR5 ;  /* 0x000000056e5e7c20 */ /* 0x000fe20008410000 */
[----:B------:R-:W-:Y:S01]  /*5900*/  FMUL.FTZ R110, R112, UR5 ;  /* 0x00000005706e7c20 */ /* 0x000fe20008410000 */
[----:B------:R-:W-:Y:S01]  /*5910*/  FMUL.FTZ R112, R116, UR5 ;  /* 0x0000000574707c20 */ /* 0x000fe20008410000 */
[----:B------:R-:W-:Y:S02]  /*5920*/  IMAD.IADD R116, R22, 0x1, R18 ;  /* 0x0000000116747824 */ /* 0x000fe400078e0212 */
[----:B------:R-:W-:Y:S01]  /*5930*/  FMUL.FTZ R21, R95, UR5 ;  /* 0x000000055f157c20 */ /* 0x000fe20008410000 */
[----:B------:R-:W-:Y:S01]  /*5940*/  FMUL.FTZ R95, R111, UR5 ;  /* 0x000000056f5f7c20 */ /* 0x000fe20008410000 */
[----:B------:R-:W-:Y:S01]  /*5950*/  FMUL.FTZ R111, R113, UR5 ;  /* 0x00000005716f7c20 */ /* 0x000fe20008410000 */
[----:B------:R-:W-:Y:S01]  /*5960*/  FMUL.FTZ R113, R117, UR5 ;  /* 0x0000000575717c20 */ /* 0x000fe20008410000 */
[----:B------:R-:W4:Y:S01]  /*5970*/  @P2 LDC R105, c[0x0][0x44c] ;  /* 0x00011300ff692b82 */ /* 0x000f220000000800 */
[----:B------:R-:W-:Y:S01]  /*5980*/  FMUL.FTZ R136, R93, UR5 ;  /* 0x000000055d887c20 */ /* 0x000fe20008410000 */
[----:B01----:R-:W-:Y:S01]  /*5990*/  FMUL.FTZ R13, R88, UR5 ;  /* 0x00000005580d7c20 */ /* 0x003fe20008410000 */
[----:B------:R-:W-:Y:S01]  /*59a0*/  FMUL.FTZ R14, R89, UR5 ;  /* 0x00000005590e7c20 */ /* 0x000fe20008410000 */
[----:B--2---:R-:W-:Y:S01]  /*59b0*/  FMUL.FTZ R0, R90, UR5 ;  /* 0x000000055a007c20 */ /* 0x004fe20008410000 */
[----:B------:R-:W-:Y:S01]  /*59c0*/  FMUL.FTZ R2, R91, UR5 ;  /* 0x000000055b027c20 */ /* 0x000fe20008410000 */
        /* <DEDUP_REMOVED lines=18> */
[----:B----4-:R-:W-:-:S04]  /*5af0*/  @P2 IMAD.HI.U32 R105, R116, R105, RZ ;  /* 0x0000006974692227 */ /* 0x010fc800078e00ff */
        /* <DEDUP_REMOVED lines=9> */
[----:B------:R-:W-:Y:S02]  /*5b90*/  IMAD R134, R12, -0x60, RZ ;  /* 0xffffffa00c867824 */ /* 0x000fe400078e02ff */
[----:B------:R-:W-:Y:S01]  /*5ba0*/  FMUL.FTZ R181, R130, UR5 ;  /* 0x0000000582b57c20 */ /* 0x000fe20008410000 */
[----:B------:R-:W-:Y:S01]  /*5bb0*/  FMUL.FTZ R103, R131, UR5 ;  /* 0x0000000583677c20 */ /* 0x000fe20008410000 */
[----:B------:R-:W0:Y:S01]  /*5bc0*/  SHFL.IDX PT, R117, R116, RZ, 0x1c1f ;  /* 0x001c1fff74757589 */ /* 0x000e2200000e0000 */
[----:B------:R-:W-:Y:S01]  /*5bd0*/  FMUL.FTZ R132, R132, UR5 ;  /* 0x0000000584847c20 */ /* 0x000fe20008410000 */
[----:B------:R-:W-:-:S02]  /*5be0*/  VIADD R108, R134, 0x1 ;  /* 0x00000001866c7836 */ /* 0x000fc40000000000 */
[----:B------:R-:W-:Y:S01]  /*5bf0*/  FMUL.FTZ R106, R135, UR5 ;  /* 0x00000005876a7c20 */ /* 0x000fe20008410000 */
[----:B------:R-:W-:Y:S01]  /*5c00*/  FMUL.FTZ R125, R125, UR5 ;  /* 0x000000057d7d7c20 */ /* 0x000fe20008410000 */
[----:B------:R-:W-:Y:S01]  /*5c10*/  FMUL.FTZ R129, R129, UR5 ;  /* 0x0000000581817c20 */ /* 0x000fe20008410000 */
[----:B------:R-:W-:Y:S01]  /*5c20*/  FMUL.FTZ R133, R133, UR5 ;  /* 0x0000000585857c20 */ /* 0x000fe20008410000 */
[----:B------:R-:W-:Y:S01]  /*5c30*/  UIADD3 UR7, UR7, 0x2a840, URZ ;  /* 0x0002a84007077890 */ /* 0x000fe2000fffe03f */
[----:B------:R-:W-:Y:S01]  /*5c40*/  IMAD R108, R19, -0x2, R108 ;  /* 0xfffffffe136c7824 */ /* 0x000fe200078e026c */
[----:B------:R-:W1:Y:S01]  /*5c50*/  MUFU.TANH R13, R13 ;  /* 0x0000000d000d7308 */ /* 0x000e620000002400 */
[----:B------:R-:W-:Y:S02]  /*5c60*/  ULOP3.LUT UR4, URZ, UR50, URZ, 0x33, !UPT ;  /* 0x000000323f047292 */ /* 0x000fe4000f8e333f */
[----:B------:R-:W-:Y:S01]  /*5c70*/  UPRMT UR7, UR60, 0x654, UR7 ;  /* 0x000006543c077896 */ /* 0x000fe20008000007 */
[----:B------:R-:W-:Y:S01]  /*5c80*/  IADD3 R109, -R17, R108, R16 ;  /* 0x0000006c116d7210 */ /* 0x000fe20007ffe110 */
[----:B------:R-:W-:-:S03]  /*5c90*/  VIADD R144, R108, 0xffffffff ;  /* 0xffffffff6c907836 */ /* 0x000fc60000000000 */
[----:B------:R-:W2:Y:S01]  /*5ca0*/  MUFU.TANH R14, R14 ;  /* 0x0000000e000e7308 */ /* 0x000ea20000002400 */
[C---:B------:R-:W-:Y:S02]  /*5cb0*/  VIADD R141, R109.reuse, UR51 ;  /* 0x000000336d8d7c36 */ /* 0x040fe40008000000 */
[----:B------:R-:W-:Y:S01]  /*5cc0*/  VIADD R142, R109, UR4 ;  /* 0x000000046d8e7c36 */ /* 0x000fe20008000000 */
[----:B------:R-:W-:Y:S01]  /*5cd0*/  SYNCS.ARRIVE.TRANS64.RED.A1T0 RZ, [UR7], RZ ;  /* 0x000000ffffff79a7 */ /* 0x000fe20008100407 */
[----:B0-----:R-:W-:-:S03]  /*5ce0*/  IMAD.IADD R118, R141, 0x1, R117 ;  /* 0x000000018d767824 */ /* 0x001fc600078e0275 */
[----:B------:R-:W0:Y:S01]  /*5cf0*/  MUFU.TANH R0, R0 ;  /* 0x0000000000007308 */ /* 0x000e220000002400 */
[----:B------:R-:W-:-:S07]  /*5d00*/  IMAD.IADD R120, R142, 0x1, R117 ;  /* 0x000000018e787824 */ /* 0x000fce00078e0275 */
        /* <DEDUP_REMOVED lines=27> */
[----:B---3--:R-:W-:-:S07]  /*5ec0*/  LOP3.LUT P1, RZ, R157, 0x80000, RZ, 0xc0, !PT ;  /* 0x000800009dff7812 */ /* 0x008fce000782c0ff */
[----:B------:R-:W3:Y:S08]  /*5ed0*/  MUFU.TANH R98, R98 ;  /* 0x0000006200627308 */ /* 0x000ef00000002400 */
        /* <DEDUP_REMOVED lines=18> */
[----:B------:R-:W-:Y:S01]  /*6000*/  IADD3 R117, -R17, R16, R117 ;  /* 0x0000001011757210 */ /* 0x000fe20007ffe175 */
[----:B------:R-:W-:Y:S03]  /*6010*/  BSSY B0, `(.L_x_1276) ;  /* 0x0000010000007945 */ /* 0x000fe60003800000 */
[----:B------:R-:W-:-:S13]  /*6020*/  ISETP.GT.AND P1, PT, R117, -0x1, PT ;  /* 0xffffffff7500780c */ /* 0x000fda0003f24270 */
[----:B------:R-:W-:Y:S05]  /*6030*/  @P1 BRA `(.L_x_1277) ;  /* 0x0000000000201947 */ /* 0x000fea0003800000 */
[----:B------:R-:W-:Y:S02]  /*6040*/  MOV R119, UR43 ;  /* 0x0000002b00777c02 */ /* 0x000fe40008000f00 */
[----:B------:R-:W-:Y:S02]  /*6050*/  LOP3.LUT R117, RZ, R117, RZ, 0x33, !PT ;  /* 0x00000075ff757212 */ /* 0x000fe400078e33ff */
[----:B------:R-:W-:-:S13]  /*6060*/  ISETP.NE.AND P1, PT, R119, 0x1, PT ;  /* 0x000000017700780c */ /* 0x000fda0003f25270 */
[----:B------:R-:W1:Y:S02]  /*6070*/  @P1 LDC.64 R108, c[0x0][0x9e8] ;  /* 0x00027a00ff6c1b82 */ /* 0x000e640000000a00 */
[----:B-1----:R-:W-:-:S05]  /*6080*/  @P1 IMAD.HI.U32 R108, R117, R108, RZ ;  /* 0x0000006c756c1227 */ /* 0x002fca00078e00ff */
[----:B------:R-:W-:-:S04]  /*6090*/  @P1 SHF.R.U32.HI R117, RZ, R109, R108 ;  /* 0x0000006dff751219 */ /* 0x000fc8000001166c */
[----:B------:R-:W-:Y:S01]  /*60a0*/  LOP3.LUT R117, RZ, R117, RZ, 0x33, !PT ;  /* 0x00000075ff757212 */ /* 0x000fe200078e33ff */
[----:B------:R-:W-:Y:S06]  /*60b0*/  BRA `(.L_x_1278) ;  /* 0x0000000000147947 */ /* 0x000fec0003800000 */
.L_x_1277:
[----:B------:R-:W-:-:S05]  /*60c0*/  IMAD.U32 R119, RZ, RZ, UR43 ;  /* 0x0000002bff777e24 */ /* 0x000fca000f8e00ff */
[----:B------:R-:W-:-:S13]  /*60d0*/  ISETP.NE.AND P1, PT, R119, 0x1, PT ;  /* 0x000000017700780c */ /* 0x000fda0003f25270 */
[----:B------:R-:W1:Y:S02]  /*60e0*/  @P1 LDC.64 R108, c[0x0][0x9e8] ;  /* 0x00027a00ff6c1b82 */ /* 0x000e640000000a00 */
[----:B-1----:R-:W-:-:S05]  /*60f0*/  @P1 IMAD.HI.U32 R108, R117, R108, RZ ;  /* 0x0000006c756c1227 */ /* 0x002fca00078e00ff */
[----:B------:R-:W-:-:S07]  /*6100*/  @P1 SHF.R.U32.HI R117, RZ, R109, R108 ;  /* 0x0000006dff751219 */ /* 0x000fce000001166c */
.L_x_1278:
[----:B------:R-:W-:Y:S05]  /*6110*/  BSYNC B0 ;  /* 0x0000000000007941 */ /* 0x000fea0003800000 */
.L_x_1276:
[----:B------:R-:W-:-:S05]  /*6120*/  IMAD R117, R117, R119, R144 ;  /* 0x0000007775757224 */ /* 0x000fca00078e0290 */
[----:B------:R-:W-:Y:S02]  /*6130*/  VIADDMNMX R118, R117, R119, R118, PT ;  /* 0x0000007775767246 */ /* 0x000fe40003800176 */
[----:B------:R-:W-:-:S07]  /*6140*/  VIMNMX R120, R120, R117, !PT ;  /* 0x0000007578787248 */ /* 0x000fce0007fe0100 */
.L_x_1275:
[C---:B------:R-:W-:Y:S02]  /*6150*/  ISETP.GE.AND P2, PT, R134.reuse, 0x9, PT ;  /* 0x000000098600780c */ /* 0x040fe40003f46270 */
[----:B------:R-:W-:Y:S02]  /*6160*/  ISETP.GE.AND P1, PT, R134, 0x2, PT ;  /* 0x000000028600780c */ /* 0x000fe40003f26270 */
[C---:B------:R-:W-:Y:S02]  /*6170*/  ISETP.GT.AND P3, PT, R120.reuse, 0x8, !P2 ;  /* 0x000000087800780c */ /* 0x040fe40005764270 */
[----:B------:R-:W-:Y:S02]  /*6180*/  ISETP.GT.AND P4, PT, R120, 0x1, !P1 ;  /* 0x000000017800780c */ /* 0x000fe40004f84270 */
[----:B------:R-:W-:Y:S02]  /*6190*/  ISETP.LT.OR P3, PT, R118, 0x9, P3 ;  /* 0x000000097600780c */ /* 0x000fe40001f61670 */
[----:B------:R-:W-:-:S02]  /*61a0*/  ISETP.GE.AND P5, PT, R134, 0xa, PT ;  /* 0x0000000a8600780c */ /* 0x000fc40003fa6270 */
[----:B0-----:R-:W-:Y:S02]  /*61b0*/  FSEL R187, R15, -INF , !P3 ;  /* 0xff8000000fbb7808 */ /* 0x001fe40005800000 */
        /* <DEDUP_REMOVED lines=113> */
[----:B------:R-:W-:Y:S01]  /*68d0*/  IADD3 R13, -R17, R16, R13 ;  /* 0x00000010110d7210 */ /* 0x000fe20007ffe10d */
        /* <DEDUP_REMOVED lines=11> */
.L_x_1281:
[----:B------:R-:W-:-:S05]  /*6990*/  IMAD.U32 R110, RZ, RZ, UR43 ;  /* 0x0000002bff6e7e24 */ /* 0x000fca000f8e00ff */
[----:B------:R-:W-:-:S13]  /*69a0*/  ISETP.NE.AND P6, PT, R110, 0x1, PT ;  /* 0x000000016e00780c */ /* 0x000fda0003fc5270 */
[----:B------:R-:W0:Y:S02]  /*69b0*/  @P6 LDC.64 R14, c[0x0][0x9e8] ;  /* 0x00027a00ff0e6b82 */ /* 0x000e240000000a00 */
[----:B0-----:R-:W-:-:S05]  /*69c0*/  @P6 IMAD.HI.U32 R14, R13, R14, RZ ;  /* 0x0000000e0d0e6227 */ /* 0x001fca00078e00ff */
[----:B------:R-:W-:-:S07]  /*69d0*/  @P6 SHF.R.U32.HI R13, RZ, R15, R14 ;  /* 0x0000000fff0d6219 */ /* 0x000fce000001160e */
.L_x_1282:
[----:B------:R-:W-:Y:S05]  /*69e0*/  BSYNC B0 ;  /* 0x0000000000007941 */ /* 0x000fea0003800000 */
.L_x_1280:
[----:B------:R-:W-:-:S05]  /*69f0*/  IMAD R13, R13, R110, R144 ;  /* 0x0000006e0d0d7224 */ /* 0x000fca00078e0290 */
[----:B------:R-:W-:Y:S02]  /*6a00*/  VIADDMNMX R100, R13, R110, R100, PT ;  /* 0x0000006e0d647246 */ /* 0x000fe40003800164 */
[----:B------:R-:W-:-:S07]  /*6a10*/  VIMNMX R108, R108, R13, !PT ;  /* 0x0000000d6c6c7248 */ /* 0x000fce0007fe0100 */
.L_x_1279:
        /* <DEDUP_REMOVED lines=207> */
[-C--:B------:R-:W-:Y:S01]  /*7710*/  FMUL.FTZ R93, R93, R14.reuse ;  /* 0x0000000e5d5d7220 */ /* 0x080fe20000410000 */
[-CC-:B------:R-:W-:Y:S01]  /*7720*/  FFMA.FTZ R89, R89, R14.reuse, -R94.reuse ;  /* 0x0000000e59597223 */ /* 0x180fe2000001085e */
[-CC-:B------:R-:W-:Y:S01]  /*7730*/  FFMA.FTZ R155, R145, R14.reuse, -R94.reuse ;  /* 0x0000000e919b7223 */ /* 0x180fe2000001085e */
[--C-:B------:R-:W-:Y:S01]  /*7740*/  FFMA.FTZ R145, R21, R14, -R94.reuse ;  /* 0x0000000e15917223 */ /* 0x100fe2000001085e */
[----:B-1----:R-:W-:Y:S01]  /*7750*/  FFMA.FTZ R21, R0, R8, R191 ;  /* 0x0000000800157223 */ /* 0x002fe200000100bf */
[----:B------:R-:W0:Y:S01]  /*7760*/  MUFU.EX2 R2, R93 ;  /* 0x0000005d00027308 */ /* 0x000e220000000800 */
[-CC-:B------:R-:W-:Y:S01]  /*7770*/  FFMA.FTZ R90, R147, R14.reuse, -R94.reuse ;  /* 0x0000000e935a7223 */ /* 0x180fe2000001085e */
[-CC-:B------:R-:W-:Y:S01]  /*7780*/  FFMA.FTZ R149, R149, R14.reuse, -R94.reuse ;  /* 0x0000000e95957223 */ /* 0x180fe2000001085e */
[----:B--2---:R-:W-:Y:S01]  /*7790*/  FADD.FTZ R21, R156, R21 ;  /* 0x000000159c157221 */ /* 0x004fe20000010000 */
[-CC-:B------:R-:W-:Y:S01]  /*77a0*/  FFMA.FTZ R96, R95, R14.reuse, -R94.reuse ;  /* 0x0000000e5f607223 */ /* 0x180fe2000001085e */
[-CC-:B------:R-:W-:Y:S01]  /*77b0*/  FFMA.FTZ R97, R97, R14.reuse, -R94.reuse ;  /* 0x0000000e61617223 */ /* 0x180fe2000001085e */
[-CC-:B------:R-:W-:Y:S01]  /*77c0*/  FFMA.FTZ R151, R151, R14.reuse, -R94.reuse ;  /* 0x0000000e97977223 */ /* 0x180fe2000001085e */
[----:B---3--:R-:W-:Y:S01]  /*77d0*/  FADD.FTZ R8, R158, R21 ;  /* 0x000000159e087221 */ /* 0x008fe20000010000 */
        /* <DEDUP_REMOVED lines=38> */
[----:B------:R-:W-:-:S06]  /*7a40*/  FADD.FTZ R21, R105, R8 ;  /* 0x0000000869157221 */ /* 0x000fcc0000010000 */
[----:B------:R-:W0:Y:S01]  /*7a50*/  MUFU.EX2 R145, R145 ;  /* 0x0000009100917308 */ /* 0x000e220000000800 */
[----:B-1----:R-:W-:Y:S01]  /*7a60*/  FADD.FTZ R3, R11, R98 ;  /* 0x000000620b037221 */ /* 0x002fe20000010000 */
[----:B------:R-:W-:-:S06]  /*7a70*/  FADD.FTZ R98, R144, R21 ;  /* 0x0000001590627221 */ /* 0x000fcc0000010000 */
        /* <DEDUP_REMOVED lines=46> */
.L_x_1283:
        /* <DEDUP_REMOVED lines=34> */
.L_x_1265:
[----:B------:R-:W2:Y:S01]  /*7f80*/  LDL R9, [R1] ;  /* 0x0000000001097983 */ /* 0x000ea20000100800 */
[----:B------:R-:W-:Y:S02]  /*7f90*/  ISETP.NE.AND P2, PT, R168, 0x1, PT ;  /* 0x00000001a800780c */ /* 0x000fe40003f45270 */
[----:B------:R-:W-:-:S11]  /*7fa0*/  IADD3 R20, R16, 0x1, -R17 ;  /* 0x0000000110147810 */ /* 0x000fd60007ffe811 */
[----:B------:R-:W0:Y:S08]  /*7fb0*/  @P2 LDC R10, c[0x0][0x44c] ;  /* 0x00011300ff0a2b82 */ /* 0x000e300000000800 */
[----:B------:R-:W1:Y:S01]  /*7fc0*/  @P2 LDC R11, c[0x0][0x450] ;  /* 0x00011400ff0b2b82 */ /* 0x000e620000000800 */
[----:B--2---:R-:W-:Y:S01]  /*7fd0*/  LOP3.LUT P1, RZ, R9, 0x80000, RZ, 0xc0, !PT ;  /* 0x0008000009ff7812 */ /* 0x004fe2000782c0ff */
[----:B------:R-:W-:-:S04]  /*7fe0*/  VIADD R9, R18, 0x7f ;  /* 0x0000007f12097836 */ /* 0x000fc80000000000 */
[----:B0-----:R-:W-:-:S05]  /*7ff0*/  @P2 IMAD.HI.U32 R10, R9, R10, RZ ;  /* 0x0000000a090a2227 */ /* 0x001fca00078e00ff */
        /* <DEDUP_REMOVED lines=14> */
.L_x_1286:
[----:B------:R-:W0:Y:S02]  /*80e0*/  LDC R88, c[0x0][0x9e4] ;  /* 0x00027900ff587b82 */ /* 0x000e240000000800 */
[----:B0-----:R-:W-:-:S13]  /*80f0*/  ISETP.NE.AND P1, PT, R88, 0x1, PT ;  /* 0x000000015800780c */ /* 0x001fda0003f25270 */
[----:B------:R-:W0:Y:S02]  /*8100*/  @P1 LDC.64 R20, c[0x0][0x9e8] ;  /* 0x00027a00ff141b82 */ /* 0x000e240000000a00 */
[----:B0-----:R-:W-:-:S05]  /*8110*/  @P1 IMAD.HI.U32 R20, R9, R20, RZ ;  /* 0x0000001409141227 */ /* 0x001fca00078e00ff */
[----:B------:R-:W-:-:S07]  /*8120*/  @P1 SHF.R.U32.HI R9, RZ, R21, R20 ;  /* 0x00000015ff091219 */ /* 0x000fce0000011614 */
.L_x_1287:
[----:B------:R-:W-:-:S05]  /*8130*/  IMAD R9, R9, R88, RZ ;  /* 0x0000005809097224 */ /* 0x000fca00078e02ff */
[----:B------:R-:W-:-:S07]  /*8140*/  VIMNMX R10, R10, R9, !PT ;  /* 0x000000090a0a7248 */ /* 0x000fce0007fe0100 */
.L_x_1285:
        /* <DEDUP_REMOVED lines=13> */
.L_x_1299:
[----:B------:R-:W-:-:S04]  /*8220*/  UISETP.NE.AND UP0, UPT, UR4, 0x1, UPT ;  /* 0x000000010400788c */ /* 0x000fc8000bf05270 */
[----:B------:R-:W-:-:S04]  /*8230*/  USEL UR39, URZ, 0x1, UP0 ;  /* 0x000000013f277887 */ /* 0x000fc80008000000 */
[----:B------:R-:W-:Y:S01]  /*8240*/  ULOP3.LUT UR39, UR41, UR39, URZ, 0x3c, !UPT ;  /* 0x0000002729277292 */ /* 0x000fe2000f8e3c3f */
[----:B------:R-:W-:Y:S11]  /*8250*/  @!P0 BRA `(.L_x_1289) ;  /* 0x0000000000048947 */ /* 0x000ff60003800000 */
[----:B------:R-:W-:Y:S01]  /*8260*/  BPT.TRAP 0x1 ;  /* 0x000000040000795c */ /* 0x000fe20000300000 */
.L_x_1289:
        /* <DEDUP_REMOVED lines=9> */
.L_x_1290:
[----:B-1----:R-:W-:Y:S05]  /*8300*/  @P1 BRA `(.L_x_1291) ;  /* 0x0000000000081947 */ /* 0x002fea0003800000 */
[----:B------:R-:W1:Y:S02]  /*8310*/  SYNCS.PHASECHK.TRANS64.TRYWAIT P1, [UR7+0x2a830], R11 ;  /* 0x02a8300bff0075a7 */ /* 0x000e640008020147 */
[----:B-1----:R-:W-:Y:S05]  /*8320*/  @!P1 BRA `(.L_x_1292) ;  /* 0x000000e000149947 */ /* 0x002fea0003800000 */
.L_x_1291:
        /* <DEDUP_REMOVED lines=137> */
.L_x_1293:
[----:B------:R-:W-:Y:S01]  /*8bc0*/  ULEA UR6, UR4, UR40, 0x3 ;  /* 0x0000002804067291 */ /* 0x000fe2000f8e183f */
[----:B------:R-:W-:-:S05]  /*8bd0*/  IMAD.U32 R0, RZ, RZ, UR41 ;  /* 0x00000029ff007e24 */ /* 0x000fca000f8e00ff */
[----:B------:R-:W-:-:S04]  /*8be0*/  SHF.L.U32 R0, R0, 0x1f, RZ ;  /* 0x0000001f00007819 */ /* 0x000fc800000006ff */
[----:B------:R2:W3:Y:S01]  /*8bf0*/  SYNCS.PHASECHK.TRANS64.TRYWAIT P1, [UR6+0x2a850], R0 ;  /* 0x02a85000ff0075a7 */ /* 0x0004e20008020146 */
[----:B------:R-:W-:Y:S05]  /*8c00*/  @!P0 BRA `(.L_x_1294) ;  /* 0x0000000000048947 */ /* 0x000fea0003800000 */
[----:B------:R-:W-:Y:S01]  /*8c10*/  BPT.TRAP 0x1 ;  /* 0x000000040000795c */ /* 0x000fe20000300000 */
.L_x_1294:
[----:B---3--:R-:W-:Y:S05]  /*8c20*/  @P1 BRA `(.L_x_1295) ;  /* 0x0000000000081947 */ /* 0x008fea0003800000 */
[----:B------:R-:W3:Y:S02]  /*8c30*/  SYNCS.PHASECHK.TRANS64.TRYWAIT P1, [UR6+0x2a850], R0 ;  /* 0x02a85000ff0075a7 */ /* 0x000ee40008020146 */
[----:B---3--:R-:W-:Y:S05]  /*8c40*/  @!P1 BRA `(.L_x_1296) ;  /* 0x000000d400e49947 */ /* 0x008fea0003800000 */
.L_x_1295:
        /* <DEDUP_REMOVED lines=38> */
.L_x_1297:
        /* <DEDUP_REMOVED lines=310> */
.L_x_1298:
        /* <DEDUP_REMOVED lines=35> */
.L_x_1288:
        /* <DEDUP_REMOVED lines=9> */
[----:B------:R-:W-:-:S05]  /*a4d0*/  ULDC UR50, c[0x0][0x9e0] ;  /* 0x0002780000327ab9 */ /* 0x000fca0000000800 */
.L_x_1319:
[----:B------:R-:W-:-:S04]  /*a4e0*/  UIADD3 UR38, UR4, 0x1, URZ ;  /* 0x0000000104267890 */ /* 0x000fc8000fffe03f */
[----:B------:R-:W-:-:S04]  /*a4f0*/  UISETP.NE.AND UP0, UPT, UR38, 0x2, UPT ;  /* 0x000000022600788c */ /* 0x000fc8000bf05270 */
[----:B------:R-:W-:Y:S02]  /*a500*/  USEL UR39, URZ, 0x1, UP0 ;  /* 0x000000013f277887 */ /* 0x000fe40008000000 */
[----:B------:R-:W-:Y:S02]  /*a510*/  USEL UR38, UR38, URZ, UP0 ;  /* 0x0000003f26267287 */ /* 0x000fe40008000000 */
[----:B------:R-:W-:Y:S01]  /*a520*/  ULOP3.LUT UR39, UR7, UR39, URZ, 0x3c, !UPT ;  /* 0x0000002707277292 */ /* 0x000fe2000f8e3c3f */
[----:B------:R-:W-:Y:S11]  /*a530*/  @!P0 BRA `(.L_x_1301) ;  /* 0x0000000000048947 */ /* 0x000ff60003800000 */
[----:B------:R-:W-:Y:S01]  /*a540*/  BPT.TRAP 0x1 ;  /* 0x000000040000795c */ /* 0x000fe20000300000 */
.L_x_1301:
[----:B------:R-:W-:Y:S01]  /*a550*/  ULEA UR6, UR38, UR40, 0x3 ;  /* 0x0000002826067291 */ /* 0x000fe2000f8e183f */
[----:B------:R-:W-:-:S05]  /*a560*/  IMAD.U32 R11, RZ, RZ, UR39 ;  /* 0x00000027ff0b7e24 */ /* 0x000fca000f8e00ff */
[----:B------:R-:W-:-:S04]  /*a570*/  SHF.L.U32 R11, R11, 0x1f, RZ ;  /* 0x0000001f0b0b7819 */ /* 0x000fc800000006ff */
[----:B------:R0:W1:Y:S01]  /*a580*/  SYNCS.PHASECHK.TRANS64.TRYWAIT P1, [UR6+0x2a830], R11 ;  /* 0x02a8300bff0075a7 */ /* 0x0000620008020146 */
[----:B------:R-:W-:Y:S05]  /*a590*/  @!P0 BRA `(.L_x_1302) ;  /* 0x0000000000048947 */ /* 0x000fea0003800000 */
[----:B------:R-:W-:Y:S01]  /*a5a0*/  BPT.TRAP 0x1 ;  /* 0x000000040000795c */ /* 0x000fe20000300000 */
.L_x_1302:
[----:B-1----:R-:W-:Y:S05]  /*a5b0*/  @P1 BRA `(.L_x_1303) ;  /* 0x0000000000081947 */ /* 0x002fea0003800000 */
[----:B------:R-:W1:Y:S02]  /*a5c0*/  SYNCS.PHASECHK.TRANS64.TRYWAIT P1, [UR6+0x2a830], R11 ;  /* 0x02a8300bff0075a7 */ /* 0x000e640008020146 */
[----:B-1----:R-:W-:Y:S05]  /*a5d0*/  @!P1 BRA `(.L_x_1304) ;  /* 0x000000bc00989947 */ /* 0x002fea0003800000 */
.L_x_1303:
        /* <DEDUP_REMOVED lines=137> */
.L_x_1305:
[----:B------:R-:W-:Y:S01]  /*ae70*/  ULEA UR10, UR4, UR40, 0x3 ;  /* 0x00000028040a7291 */ /* 0x000fe2000f8e183f */
[----:B------:R-:W-:-:S05]  /*ae80*/  IMAD.U32 R0, RZ, RZ, UR7 ;  /* 0x00000007ff007e24 */ /* 0x000fca000f8e00ff */
[----:B------:R-:W-:-:S04]  /*ae90*/  SHF.L.U32 R0, R0, 0x1f, RZ ;  /* 0x0000001f00007819 */ /* 0x000fc800000006ff */
[----:B------:R2:W3:Y:S01]  /*aea0*/  SYNCS.PHASECHK.TRANS64.TRYWAIT P1, [UR10+0x2a850], R0 ;  /* 0x02a85000ff0075a7 */ /* 0x0004e2000802014a */
[----:B------:R-:W-:Y:S05]  /*aeb0*/  @!P0 BRA `(.L_x_1306) ;  /* 0x0000000000048947 */ /* 0x000fea0003800000 */
[----:B------:R-:W-:Y:S01]  /*aec0*/  BPT.TRAP 0x1 ;  /* 0x000000040000795c */ /* 0x000fe20000300000 */
.L_x_1306:
[----:B---3--:R-:W-:Y:S05]  /*aed0*/  @P1 BRA `(.L_x_1307) ;  /* 0x0000000000081947 */ /* 0x008fea0003800000 */
[----:B------:R-:W3:Y:S02]  /*aee0*/  SYNCS.PHASECHK.TRANS64.TRYWAIT P1, [UR10+0x2a850], R0 ;  /* 0x02a85000ff0075a7 */ /* 0x000ee4000802014a */
[----:B---3--:R-:W-:Y:S05]  /*aef0*/  @!P1 BRA `(.L_x_1308) ;  /* 0x000000b400689947 */ /* 0x008fea0003800000 */
.L_x_1307:
        /* <DEDUP_REMOVED lines=37> */
.L_x_1309:
[----:B------:R-:W3:Y:S01]  /*b150*/  LDL R154, [R1] ;  /* 0x00000000019a7983 */ /* 0x000ee20000100800 */
        /* <DEDUP_REMOVED lines=13> */
[----:B------:R-:W4:Y:S01]  /*b230*/  @P2 LDC R101, c[0x0][0x44c] ;  /* 0x00011300ff652b82 */ /* 0x000f220000000800 */
        /* <DEDUP_REMOVED lines=45> */
[----:B------:R-:W1:Y:S01]  /*b510*/  MUFU.TANH R11, R11 ;  /* 0x0000000b000b7308 */ /* 0x000e620000002400 */
[----:B------:R-:W-:Y:S01]  /*b520*/  IMAD R104, R19, -0x2, R104 ;  /* 0xfffffffe13687824 */ /* 0x000fe200078e0268 */
[----:B------:R-:W-:Y:S01]  /*b530*/  SYNCS.ARRIVE.TRANS64.RED.A1T0 RZ, [UR4], RZ ;  /* 0x000000ffffff79a7 */ /* 0x000fe20008100404 */
[----:B------:R-:W-:Y:S01]  /*b540*/  ULOP3.LUT UR4, URZ, UR43, URZ, 0x33, !UPT ;  /* 0x0000002b3f047292 */ /* 0x000fe2000f8e333f */
[----:B------:R-:W-:Y:S01]  /*b550*/  FMUL.FTZ R120, R120, UR5 ;  /* 0x0000000578787c20 */ /* 0x000fe20008410000 */
[----:B------:R-:W-:Y:S01]  /*b560*/  VIADD R126, R104, 0xffffffff ;  /* 0xffffffff687e7836 */ /* 0x000fe20000000000 */
[----:B------:R-:W-:Y:S02]  /*b570*/  IADD3 R105, -R17, R104, R16 ;  /* 0x0000006811697210 */ /* 0x000fe40007ffe110 */
[----:B------:R-:W2:Y:S03]  /*b580*/  MUFU.TANH R136, R136 ;  /* 0x0000008800887308 */ /* 0x000ea60000002400 */
[----:B------:R-:W-:-:S04]  /*b590*/  VIADD R122, R105, UR4 ;  /* 0x00000004697a7c36 */ /* 0x000fc80008000000 */
[----:B0-----:R-:W-:Y:S01]  /*b5a0*/  IMAD.IADD R114, R122, 0x1, R111 ;  /* 0x000000017a727824 */ /* 0x001fe200078e026f */
[----:B------:R-:W0:Y:S08]  /*b5b0*/  MUFU.TANH R0, R0 ;  /* 0x0000000000007308 */ /* 0x000e300000002400 */
        /* <DEDUP_REMOVED lines=49> */
[----:B------:R-:W-:Y:S01]  /*b8d0*/  IADD3 R111, -R17, R16, R111 ;  /* 0x00000010116f7210 */ /* 0x000fe20007ffe16f */
        /* <DEDUP_REMOVED lines=11> */
.L_x_1312:
[----:B------:R-:W-:-:S05]  /*b990*/  IMAD.U32 R115, RZ, RZ, UR41 ;  /* 0x00000029ff737e24 */ /* 0x000fca000f8e00ff */
[----:B------:R-:W-:-:S13]  /*b9a0*/  ISETP.NE.AND P1, PT, R115, 0x1, PT ;  /* 0x000000017300780c */ /* 0x000fda0003f25270 */
[----:B------:R-:W1:Y:S02]  /*b9b0*/  @P1 LDC.64 R104, c[0x0][0x9e8] ;  /* 0x00027a00ff681b82 */ /* 0x000e640000000a00 */
[----:B-1----:R-:W-:-:S05]  /*b9c0*/  @P1 IMAD.HI.U32 R104, R111, R104, RZ ;  /* 0x000000686f681227 */ /* 0x002fca00078e00ff */
[----:B------:R-:W-:-:S07]  /*b9d0*/  @P1 SHF.R.U32.HI R111, RZ, R105, R104 ;  /* 0x00000069ff6f1219 */ /* 0x000fce0000011668 */
.L_x_1313:
[----:B------:R-:W-:Y:S05]  /*b9e0*/  BSYNC B0 ;  /* 0x0000000000007941 */ /* 0x000fea0003800000 */
.L_x_1311:
[----:B------:R-:W-:-:S05]  /*b9f0*/  IMAD R111, R111, R115, R126 ;  /* 0x000000736f6f7224 */ /* 0x000fca00078e027e */
[----:B------:R-:W-:Y:S02]  /*ba00*/  VIADDMNMX R112, R111, R115, R112, PT ;  /* 0x000000736f707246 */ /* 0x000fe40003800170 */
[----:B------:R-:W-:-:S07]  /*ba10*/  VIMNMX R114, R114, R111, !PT ;  /* 0x0000006f72727248 */ /* 0x000fce0007fe0100 */
.L_x_1310:
        /* <DEDUP_REMOVED lines=132> */
.L_x_1316:
[----:B------:R-:W-:-:S05]  /*c260*/  IMAD.U32 R110, RZ, RZ, UR41 ;  /* 0x00000029ff6e7e24 */ /* 0x000fca000f8e00ff */
[----:B------:R-:W-:-:S13]  /*c270*/  ISETP.NE.AND P6, PT, R110, 0x1, PT ;  /* 0x000000016e00780c */ /* 0x000fda0003fc5270 */
[----:B------:R-:W0:Y:S02]  /*c280*/  @P6 LDC.64 R96, c[0x0][0x9e8] ;  /* 0x00027a00ff606b82 */ /* 0x000e240000000a00 */
[----:B0-----:R-:W-:-:S05]  /*c290*/  @P6 IMAD.HI.U32 R96, R125, R96, RZ ;  /* 0x000000607d606227 */ /* 0x001fca00078e00ff */
[----:B------:R-:W-:-:S07]  /*c2a0*/  @P6 SHF.R.U32.HI R125, RZ, R97, R96 ;  /* 0x00000061ff7d6219 */ /* 0x000fce0000011660 */
.L_x_1317:
[----:B------:R-:W-:Y:S05]  /*c2b0*/  BSYNC B0 ;  /* 0x0000000000007941 */ /* 0x000fea0003800000 */
.L_x_1315:
[----:B------:R-:W-:-:S05]  /*c2c0*/  IMAD R125, R125, R110, R126 ;  /* 0x0000006e7d7d7224 */ /* 0x000fca00078e027e */
[----:B------:R-:W-:Y:S02]  /*c2d0*/  VIADDMNMX R104, R125, R110, R104, PT ;  /* 0x0000006e7d687246 */ /* 0x000fe40003800168 */
[----:B------:R-:W-:-:S07]  /*c2e0*/  VIMNMX R106, R106, R125, !PT ;  /* 0x0000007d6a6a7248 */ /* 0x000fce0007fe0100 */
.L_x_1314:
        /* <DEDUP_REMOVED lines=72> */
[----:B------:R-:W-:-:S02]  /*c770*/  ISETP.NE.AND P1, PT, R144, RZ, PT ;  /* 0x000000ff9000720c */ /* 0x000fc40003f25270 */
[----:B------:R-:W-:Y:S02]  /*c780*/  FMNMX.FTZ R2, R11, R2, !PT ;  /* 0x000000020b027209 */ /* 0x000fe40007810000 */
[C---:B------:R-:W-:Y:S02]  /*c790*/  ISETP.GT.AND P1, PT, R106.reuse, 0x31, !P1 ;  /* 0x000000316a00780c */ /* 0x040fe40004f24270 */
[----:B------:R-:W-:Y:S01]  /*c7a0*/  ISETP.GT.AND P3, PT, R106, 0x50, !P3 ;  /* 0x000000506a00780c */ /* 0x000fe20005f64270 */
[----:B------:R-:W1:Y:S01]  /*c7b0*/  SHFL.BFLY PT, R13, R2, 0x2, 0x1f ;  /* 0x0c401f00020d7f89 */ /* 0x000e6200000e0000 */
[C---:B------:R-:W-:Y:S02]  /*c7c0*/  ISETP.LT.OR P1, PT, R104.reuse, 0x32, P1 ;  /* 0x000000326800780c */ /* 0x040fe40000f21670 */
[----:B------:R-:W-:Y:S02]  /*c7d0*/  ISETP.LT.OR P3, PT, R104, 0x51, P3 ;  /* 0x000000516800780c */ /* 0x000fe40001f61670 */
[----:B------:R-:W-:-:S02]  /*c7e0*/  FSEL R95, R95, -INF , !P1 ;  /* 0xff8000005f5f7808 */ /* 0x000fc40004800000 */
[----:B------:R-:W-:Y:S02]  /*c7f0*/  ISETP.NE.AND P1, PT, R146, RZ, PT ;  /* 0x000000ff9200720c */ /* 0x000fe40003f25270 */
[C---:B------:R-:W-:Y:S02]  /*c800*/  ISETP.GT.AND P4, PT, R106.reuse, 0x51, !P4 ;  /* 0x000000516a00780c */ /* 0x040fe40006784270 */
[----:B------:R-:W-:Y:S02]  /*c810*/  ISETP.GT.AND P1, PT, R106, 0x38, !P1 ;  /* 0x000000386a00780c */ /* 0x000fe40004f24270 */
[----:B------:R-:W-:Y:S02]  /*c820*/  FSEL R159, R159, -INF , !P3 ;  /* 0xff8000009f9f7808 */ /* 0x000fe40005800000 */
[----:B------:R-:W-:Y:S02]  /*c830*/  ISETP.LT.OR P1, PT, R104, 0x39, P1 ;  /* 0x000000396800780c */ /* 0x000fe40000f21670 */
[----:B------:R-:W-:-:S02]  /*c840*/  ISETP.GT.AND P5, PT, R106, 0x58, !P5 ;  /* 0x000000586a00780c */ /* 0x000fc40006fa4270 */
[----:B------:R-:W-:Y:S02]  /*c850*/  FSEL R141, R98, -INF , !P1 ;  /* 0xff800000628d7808 */ /* 0x000fe40004800000 */
[----:B------:R-:W-:Y:S02]  /*c860*/  ISETP.NE.AND P1, PT, R148, RZ, PT ;  /* 0x000000ff9400720c */ /* 0x000fe40003f25270 */
[----:B------:R-:W-:Y:S02]  /*c870*/  ISETP.LT.OR P4, PT, R104, 0x52, P4 ;  /* 0x000000526800780c */ /* 0x000fe40002781670 */
[----:B------:R-:W-:Y:S02]  /*c880*/  ISETP.GT.AND P1, PT, R106, 0x39, !P1 ;  /* 0x000000396a00780c */ /* 0x000fe40004f24270 */
[----:B-1----:R-:W-:Y:S02]  /*c890*/  FMNMX.FTZ R15, R2, R13, !PT ;  /* 0x0000000d020f7209 */ /* 0x002fe40007810000 */
[----:B------:R-:W-:-:S02]  /*c8a0*/  ISETP.LT.OR P1, PT, R104, 0x3a, P1 ;  /* 0x0000003a6800780c */ /* 0x000fc40000f21670 */
[----:B------:R-:W-:Y:S01]  /*c8b0*/  ISETP.LT.OR P5, PT, R104, 0x59, P5 ;  /* 0x000000596800780c */ /* 0x000fe20002fa1670 */
[----:B------:R-:W1:Y:S01]  /*c8c0*/  SHFL.BFLY PT, R20, R15, 0x1, 0x1f ;  /* 0x0c201f000f147f89 */ /* 0x000e6200000e0000 */
[----:B------:R-:W-:Y:S02]  /*c8d0*/  FSEL R99, R99, -INF , !P1 ;  /* 0xff80000063637808 */ /* 0x000fe40004800000 */
[----:B------:R-:W-:-:S04]  /*c8e0*/  ISETP.NE.AND P1, PT, R150, RZ, PT ;  /* 0x000000ff9600720c */ /* 0x000fc80003f25270 */
[----:B------:R-:W-:-:S04]  /*c8f0*/  ISETP.GT.AND P1, PT, R106, 0x40, !P1 ;  /* 0x000000406a00780c */ /* 0x000fc80004f24270 */
[----:B------:R-:W-:-:S04]  /*c900*/  ISETP.LT.OR P1, PT, R104, 0x41, P1 ;  /* 0x000000416800780c */ /* 0x000fc80000f21670 */
[----:B------:R-:W-:Y:S02]  /*c910*/  FSEL R147, R147, -INF , !P1 ;  /* 0xff80000093937808 */ /* 0x000fe40004800000 */
[----:B------:R-:W-:-:S04]  /*c920*/  ISETP.NE.AND P1, PT, R152, RZ, PT ;  /* 0x000000ff9800720c */ /* 0x000fc80003f25270 */
[----:B------:R-:W-:Y:S02]  /*c930*/  ISETP.GT.AND P1, PT, R106, 0x41, !P1 ;  /* 0x000000416a00780c */ /* 0x000fe40004f24270 */
[----:B-1----:R-:W-:Y:S02]  /*c940*/  FMNMX.FTZ R13, R15, R20, !PT ;  /* 0x000000140f0d7209 */ /* 0x002fe40007810000 */
        /* <DEDUP_REMOVED lines=132> */
[----:B------:R-:W0:Y:S08]  /*d190*/  MUFU.EX2 R90, R90 ;  /* 0x0000005a005a7308 */ /* 0x000e300000000800 */
[----:B------:R-:W3:Y:S08]  /*d1a0*/  MUFU.EX2 R97, R97 ;  /* 0x0000006100617308 */ /* 0x000ef00000000800 */
[----:B------:R-:W4:Y:S08]  /*d1b0*/  MUFU.EX2 R92, R92 ;  /* 0x0000005c005c7308 */ /* 0x000f300000000800 */
[----:B------:R2:W-:Y:S08]  /*d1c0*/  MUFU.EX2 R10, R98 ;  /* 0x00000062000a7308 */ /* 0x0005f00000000800 */
[----:B------:R-:W5:Y:S01]  /*d1d0*/  MUFU.EX2 R105, R105 ;  /* 0x0000006900697308 */ /* 0x000f620000000800 */
[----:B--2---:R-:W-:Y:S01]  /*d1e0*/  FADD.FTZ R98, R88, R3 ;  /* 0x0000000358627221 */ /* 0x004fe20000010000 */
[----:B------:R-:W-:-:S03]  /*d1f0*/  FADD.FTZ R3, R181, R8 ;  /* 0x00000008b5037221 */ /* 0x000fc60000010000 */
[----:B-1----:R-:W-:Y:S01]  /*d200*/  FADD.FTZ R89, R93, R98 ;  /* 0x000000625d597221 */ /* 0x002fe20000010000 */
[----:B------:R-:W-:Y:S02]  /*d210*/  FADD.FTZ R8, R152, R3 ;  /* 0x0000000398087221 */ /* 0x000fe40000010000 */
[----:B------:R-:W1:Y:S01]  /*d220*/  MUFU.EX2 R94, R94 ;  /* 0x0000005e005e7308 */ /* 0x000e620000000800 */
[----:B0-----:R-:W-:Y:S01]  /*d230*/  FADD.FTZ R98, R90, R89 ;  /* 0x000000595a627221 */ /* 0x001fe20000010000 */
[----:B------:R-:W-:-:S03]  /*d240*/  FADD.FTZ R3, R177, R8 ;  /* 0x00000008b1037221 */ /* 0x000fc60000010000 */
[----:B---3--:R-:W-:Y:S01]  /*d250*/  FADD.FTZ R89, R97, R98 ;  /* 0x0000006261597221 */ /* 0x008fe20000010000 */
[----:B------:R-:W-:Y:S02]  /*d260*/  FADD.FTZ R8, R154, R3 ;  /* 0x000000039a087221 */ /* 0x000fe40000010000 */
[----:B------:R-:W0:Y:S01]  /*d270*/  MUFU.EX2 R109, R109 ;  /* 0x0000006d006d7308 */ /* 0x000e220000000800 */
[----:B----4-:R-:W-:Y:S01]  /*d280*/  FADD.FTZ R98, R92, R89 ;  /* 0x000000595c627221 */ /* 0x010fe20000010000 */
[----:B------:R-:W-:-:S03]  /*d290*/  FADD.FTZ R3, R151, R8 ;  /* 0x0000000897037221 */ /* 0x000fc60000010000 */
[----:B-----5:R-:W-:Y:S01]  /*d2a0*/  FADD.FTZ R89, R105, R98 ;  /* 0x0000006269597221 */ /* 0x020fe20000010000 */
[----:B------:R-:W-:Y:S02]  /*d2b0*/  FADD.FTZ R8, R148, R3 ;  /* 0x0000000394087221 */ /* 0x000fe40000010000 */
[----:B------:R-:W2:Y:S01]  /*d2c0*/  MUFU.EX2 R91, R91 ;  /* 0x0000005b005b7308 */ /* 0x000ea20000000800 */
[----:B-1----:R-:W-:Y:S01]  /*d2d0*/  FADD.FTZ R98, R94, R89 ;  /* 0x000000595e627221 */ /* 0x002fe20000010000 */
[----:B------:R-:W-:-:S04]  /*d2e0*/  FADD.FTZ R3, R145, R8 ;  /* 0x0000000891037221 */ /* 0x000fc80000010000 */
[----:B------:R-:W-:Y:S02]  /*d2f0*/  FADD.FTZ R8, R150, R3 ;  /* 0x0000000396087221 */ /* 0x000fe40000010000 */
[----:B------:R-:W1:Y:S01]  /*d300*/  MUFU.EX2 R21, R21 ;  /* 0x0000001500157308 */ /* 0x000e620000000800 */
[----:B0-----:R-:W-:Y:S01]  /*d310*/  FADD.FTZ R89, R109, R98 ;  /* 0x000000626d597221 */ /* 0x001fe20000010000 */
[----:B------:R-:W-:-:S03]  /*d320*/  FADD.FTZ R3, R101, R8 ;  /* 0x0000000865037221 */ /* 0x000fc60000010000 */
[----:B------:R-:W-:Y:S01]  /*d330*/  FADD.FTZ R98, R10, R89 ;  /* 0x000000590a627221 */ /* 0x000fe20000010000 */
[----:B------:R-:W-:Y:S02]  /*d340*/  FADD.FTZ R8, R144, R3 ;  /* 0x0000000390087221 */ /* 0x000fe40000010000 */
[----:B------:R-:W0:Y:S01]  /*d350*/  MUFU.EX2 R95, R95 ;  /* 0x0000005f005f7308 */ /* 0x000e220000000800 */
[----:B--2---:R-:W-:Y:S01]  /*d360*/  FADD.FTZ R98, R91, R98 ;  /* 0x000000625b627221 */ /* 0x004fe20000010000 */
[----:B------:R-:W-:-:S04]  /*d370*/  FADD.FTZ R3, R115, R8 ;  /* 0x0000000873037221 */ /* 0x000fc80000010000 */
[----:B------:R-:W-:Y:S02]  /*d380*/  FADD.FTZ R8, R146, R3 ;  /* 0x0000000392087221 */ /* 0x000fe40000010000 */
        /* <DEDUP_REMOVED lines=37> */
[----:B-1----:R-:W-:Y:S01]  /*d5e0*/  FADD.FTZ R98, R139, R98 ;  /* 0x000000628b627221 */ /* 0x002fe20000010000 */
[----:B0-----:R-:W-:-:S03]  /*d5f0*/  FADD.FTZ R8, R9, R8 ;  /* 0x0000000809087221 */ /* 0x001fc60000010000 */
[----:B--2---:R-:W-:Y:S01]  /*d600*/  FADD.FTZ R3, R96, R98 ;  /* 0x0000006260037221 */ /* 0x004fe20000010000 */
[----:B------:R-:W-:Y:S06]  /*d610*/  @!P0 BRA `(.L_x_1318) ;  /* 0x0000000000048947 */ /* 0x000fec0003800000 */
[----:B------:R-:W-:Y:S01]  /*d620*/  BPT.TRAP 0x1 ;  /* 0x000000040000795c */ /* 0x000fe20000300000 */
.L_x_1318:
        /* <DEDUP_REMOVED lines=10> */
[----:B------:R-:W-:-:S02]  /*d6d0*/  F2FP.BF16.F32.PACK_AB R147, R99, R141 ;  /* 0x0000008d6393723e */ /* 0x000fc400000010ff */
[----:B------:R-:W-:Y:S01]  /*d6e0*/  SYNCS.ARRIVE.TRANS64.RED.A1T0 RZ, [UR10], RZ ;  /* 0x000000ffffff79a7 */ /* 0x000fe2000810040a */
[----:B------:R-:W-:Y:S01]  /*d6f0*/  F2FP.BF16.F32.PACK_AB R138, R9, R138 ;  /* 0x0000008a098a723e */ /* 0x000fe200000010ff */
[----:B------:R-:W-:Y:S01]  /*d700*/  IMAD.MOV.U32 R9, RZ, RZ, R13 ;  /* 0x000000ffff097224 */ /* 0x000fe200078e000d */
        /* <DEDUP_REMOVED lines=20> */
.L_x_1300:
        /* <DEDUP_REMOVED lines=67> */
.L_x_1320:
[----:B------:R-:W-:Y:S01]  /*dc80*/  ULEA UR5, UR38, UR40, 0x3 ;  /* 0x0000002826057291 */ /* 0x000fe2000f8e183f */
[----:B------:R-:W-:-:S05]  /*dc90*/  IMAD.U32 R0, RZ, RZ, UR39 ;  /* 0x00000027ff007e24 */ /* 0x000fca000f8e00ff */
[----:B------:R-:W-:-:S04]  /*dca0*/  SHF.L.U32 R0, R0, 0x1f, RZ ;  /* 0x0000001f00007819 */ /* 0x000fc800000006ff */
[----:B------:R0:W1:Y:S01]  /*dcb0*/  SYNCS.PHASECHK.TRANS64.TRYWAIT P1, [UR5+0x2a850], R0 ;  /* 0x02a85000ff0075a7 */ /* 0x0000620008020145 */
[----:B------:R-:W-:Y:S05]  /*dcc0*/  @!P0 BRA `(.L_x_1321) ;  /* 0x0000000000048947 */ /* 0x000fea0003800000 */
[----:B------:R-:W-:Y:S01]  /*dcd0*/  BPT.TRAP 0x1 ;  /* 0x000000040000795c */ /* 0x000fe20000300000 */
.L_x_1321:
[----:B-1----:R-:W-:Y:S05]  /*dce0*/  @P1 BRA `(.L_x_1322) ;  /* 0x0000000000081947 */ /* 0x002fea0003800000 */
[----:B------:R-:W1:Y:S02]  /*dcf0*/  SYNCS.PHASECHK.TRANS64.TRYWAIT P1, [UR5+0x2a850], R0 ;  /* 0x02a85000ff0075a7 */ /* 0x000e640008020145 */
[----:B-1----:R-:W-:Y:S05]  /*dd00*/  @!P1 BRA `(.L_x_1323) ;  /* 0x0000008400fc9947 */ /* 0x002fea0003800000 */
.L_x_1322:
[----:B------:R-:W-:Y:S01]  /*dd10*/  UIADD3 UR40, UR40, 0x400, URZ ;  /* 0x0000040028287890 */ /* 0x000fe2000fffe03f */
[----:B------:R-:W-:Y:S01]  /*dd20*/  WARPGROUP.ARRIVE ;  /* 0x00000000000079c5 */ /* 0x000fe20000000000 */
[----:B------:R-:W-:Y:S01]  /*dd30*/  UMOV UR7, 0x40000040 ;  /* 0x4000004000077882 */ /* 0x000fe20000000000 */
[----:B-1----:R-:W1:Y:S01]  /*dd40*/  SHFL.BFLY PT, R5, R8, 0x2, 0x1f ;  /* 0x0c401f0008057f89 */ /* 0x002e6200000e0000 */
[----:B------:R-:W-:Y:S01]  /*dd50*/  USHF.R.U32.HI UR40, URZ, 0x4, UR40 ;  /* 0x000000043f287899 */ /* 0x000fe20008011628 */
[----:B------:R-:W-:Y:S02]  /*dd60*/  IMAD.MOV.U32 R9, RZ, RZ, RZ ;  /* 0x000000ffff097224 */ /* 0x000fe400078e00ff */
[----:B0-----:R-:W0:Y:S01]  /*dd70*/  SHFL.BFLY PT, R0, R3, 0x2, 0x1f ;  /* 0x0c401f0003007f89 */ /* 0x001e2200000e0000 */
[----:B------:R-:W-:-:S04]  /*dd80*/  ULOP3.LUT UR40, UR40, 0x3fff, URZ, 0xc0, !UPT ;  /* 0x00003fff28287892 */ /* 0x000fc8000f8ec03f */
[----:B------:R-:W-:-:S04]  /*dd90*/  ULOP3.LUT UR4, UR40, 0x3000000, URZ, 0xfc, !UPT ;  /* 0x0300000028047892 */ /* 0x000fc8000f8efc3f */
[----:B------:R-:W-:-:S07]  /*dda0*/  UIMAD UR4, UR38, 0x600, UR4 ;  /* 0x00000600260478a4 */ /* 0x000fce000f8e0204 */
[----:B------:R-:W-:Y:S02]  /*ddb0*/  UMOV UR6, UR4 ;  /* 0x0000000400067c82 */ /* 0x000fe40008000000 */
[----:B------:R-:W-:Y:S01]  /*ddc0*/  HGMMA.64x128x16.F32.BF16 R24, R156, gdesc[UR4].tnspB, R24, gsb0 ;  /* 0x41e000049c187df0 */ /* 0x000fe20008001818 */
[----:B------:R-:W-:Y:S01]  /*ddd0*/  UIADD3 UR6, UR4, 0x80, URZ ;  /* 0x0000008004067890 */ /* 0x000fe2000fffe03f */
[----:B-1----:R-:W-:Y:S01]  /*dde0*/  FADD.FTZ R5, R5, R8 ;  /* 0x0000000805057221 */ /* 0x002fe20000010000 */
[----:B------:R-:W-:Y:S01]  /*ddf0*/  UMOV UR7, 0x40000040 ;  /* 0x4000004000077882 */ /* 0x000fe20000000000 */
[----:B0-----:R-:W-:Y:S01]  /*de00*/  FADD.FTZ R2, R0, R3 ;  /* 0x0000000300027221 */ /* 0x001fe20000010000 */
[----:B------:R-:W-:Y:S02]  /*de10*/  IMAD.MOV.U32 R3, RZ, RZ, RZ ;  /* 0x000000ffff037224 */ /* 0x000fe400078e00ff */
[----:B------:R-:W0:Y:S04]  /*de20*/  SHFL.BFLY PT, R0, R5, 0x1, 0x1f ;  /* 0x0c201f0005007f89 */ /* 0x000e2800000e0000 */
[----:B------:R-:W1:Y:S01]  /*de30*/  SHFL.BFLY PT, R7, R2, 0x1, 0x1f ;  /* 0x0c201f0002077f89 */ /* 0x000e6200000e0000 */
[----:B0-----:R-:W-:Y:S01]  /*de40*/  FADD.FTZ R10, R5, R0 ;  /* 0x00000000050a7221 */ /* 0x001fe20000010000 */
[----:B------:R-:W-:-:S02]  /*de50*/  IMAD.MOV.U32 R0, RZ, RZ, -0x800000 ;  /* 0xff800000ff007424 */ /* 0x000fc400078e00ff */
[----:B-1----:R-:W-:Y:S02]  /*de60*/  FADD.FTZ R11, R2, R7 ;  /* 0x00000007020b7221 */ /* 0x002fe40000010000 */
[----:B------:R-:W-:Y:S01]  /*de70*/  FSETP.NE.FTZ.AND P1, PT, R10, RZ, PT ;  /* 0x000000ff0a00720b */ /* 0x000fe20003f35000 */
[----:B------:R-:W-:Y:S02]  /*de80*/  IMAD.MOV.U32 R2, RZ, RZ, -0x800000 ;  /* 0xff800000ff027424 */ /* 0x000fe400078e00ff */
        /* <DEDUP_REMOVED lines=38> */
.L_x_1324:
        /* <DEDUP_REMOVED lines=9> */
[----:B------:R-:W-:Y:S01]  /*e180*/  FMUL.FTZ R7, R31, R9 ;  /* 0x000000091f077220 */ /* 0x000fe20000410000 */
        /* <DEDUP_REMOVED lines=64> */
.L_x_1246:
        /* <DEDUP_REMOVED lines=9> */
[----:B------:R-:W-:Y:S02]  /*e620*/  F2FP.BF16.F32.PACK_AB R7, R7, R8 ;  /* 0x000000080707723e */ /* 0x000fe400000010ff */
[----:B------:R-:W-:Y:S01]  /*e630*/  F2FP.BF16.F32.PACK_AB R6, R6, R91 ;  /* 0x0000005b0606723e */ /* 0x000fe200000010ff */
[----:B------:R-:W-:Y:S01]  /*e640*/  BAR.SYNC.DEFER_BLOCKING 0x1, 0x100 ;  /* 0x0044000000007b1d */ /* 0x000fe20000010000 */
        /* <DEDUP_REMOVED lines=15> */
[----:B------:R-:W-:Y:S02]  /*e740*/  IADD3 R97, P4, R4, 0x60, RZ ;  /* 0x0000006004617810 */ /* 0x000fe40007f9e0ff */
[----:B------:R-:W-:Y:S01]  /*e750*/  SHF.R.U64 R9, R9, 0x3, RZ ;  /* 0x0000000309097819 */ /* 0x000fe200000012ff */
[--C-:B------:R-:W-:Y:S01]  /*e760*/  IMAD.X R27, RZ, RZ, R5.reuse, P6 ;  /* 0x000000ffff1b7224 */ /* 0x100fe200030e0605 */
[----:B------:R-:W-:Y:S01]  /*e770*/  LOP3.LUT R14, R23, 0x380, RZ, 0xc0, !PT ;  /* 0x00000380170e7812 */ /* 0x000fe200078ec0ff */
[----:B------:R-:W-:Y:S01]  /*e780*/  IMAD.X R15, RZ, RZ, R5, P4 ;  /* 0x000000ffff0f7224 */ /* 0x000fe200020e0605 */
[----:B-1----:R-:W-:-:S02]  /*e790*/  LOP3.LUT R44, R97, 0x380, RZ, 0xc0, !PT ;  /* 0x00000380612c7812 */ /* 0x002fc400078ec0ff */
[C---:B------:R-:W-:Y:S02]  /*e7a0*/  IADD3 R73, P5, R4.reuse, 0x40, RZ ;  /* 0x0000004004497810 */ /* 0x040fe40007fbe0ff */
[C---:B------:R-:W-:Y:S02]  /*e7b0*/  IADD3 R99, P3, R4.reuse, 0x4000, RZ ;  /* 0x0000400004637810 */ /* 0x040fe40007f7e0ff */
[C---:B------:R-:W-:Y:S02]  /*e7c0*/  IADD3 R101, P2, R4.reuse, 0x4020, RZ ;  /* 0x0000402004657810 */ /* 0x040fe40007f5e0ff */
[C---:B------:R-:W-:Y:S01]  /*e7d0*/  IADD3 R90, P1, R4.reuse, 0x4040, RZ ;  /* 0x00004040045a7810 */ /* 0x040fe20007f3e0ff */
[--C-:B------:R-:W-:Y:S01]  /*e7e0*/  IMAD.X R21, RZ, RZ, R5.reuse, P3 ;  /* 0x000000ffff157224 */ /* 0x100fe200018e0605 */
[----:B------:R-:W-:Y:S01]  /*e7f0*/  IADD3 R103, P0, R4, 0x4060, RZ ;  /* 0x0000406004677810 */ /* 0x000fe20007f1e0ff */
[--C-:B------:R-:W-:Y:S01]  /*e800*/  IMAD.X R13, RZ, RZ, R5.reuse, P2 ;  /* 0x000000ffff0d7224 */ /* 0x100fe200010e0605 */
[----:B------:R-:W-:Y:S01]  /*e810*/  LOP3.LUT R4, R9, R4, RZ, 0x3c, !PT ;  /* 0x0000000409047212 */ /* 0x000fe200078e3cff */
[--C-:B------:R-:W-:Y:S01]  /*e820*/  IMAD.X R11, RZ, RZ, R5.reuse, P1 ;  /* 0x000000ffff0b7224 */ /* 0x100fe200008e0605 */
[----:B------:R-:W-:Y:S01]  /*e830*/  SHF.R.U64 R14, R14, 0x3, RZ ;  /* 0x000000030e0e7819 */ /* 0x000fe200000012ff */
[----:B------:R-:W-:Y:S01]  /*e840*/  IMAD.X R9, RZ, RZ, R5, P0 ;  /* 0x000000ffff097224 */ /* 0x000fe200000e0605 */
[----:B------:R-:W-:-:S02]  /*e850*/  SHF.R.U64 R44, R44, 0x3, RZ ;  /* 0x000000032c2c7819 */ /* 0x000fc400000012ff */
[-C--:B------:R-:W-:Y:S02]  /*e860*/  IADD3.X R25, RZ, R5.reuse, RZ, P5, !PT ;  /* 0x00000005ff197210 */ /* 0x080fe40002ffe4ff */
[----:B------:R-:W-:Y:S02]  /*e870*/  MOV R94, R4 ;  /* 0x00000004005e7202 */ /* 0x000fe40000000f00 */
[----:B------:R-:W-:Y:S02]  /*e880*/  LOP3.LUT R26, R14, R23, RZ, 0x3c, !PT ;  /* 0x000000170e1a7212 */ /* 0x000fe400078e3cff */
[----:B------:R-:W-:Y:S02]  /*e890*/  F2FP.BF16.F32.PACK_AB R5, R10, R93 ;  /* 0x0000005d0a05723e */ /* 0x000fe400000010ff */
[----:B------:R-:W-:Y:S02]  /*e8a0*/  LOP3.LUT R14, R44, R97, RZ, 0x3c, !PT ;  /* 0x000000612c0e7212 */ /* 0x000fe400078e3cff */
[----:B------:R-:W-:Y:S01]  /*e8b0*/  LOP3.LUT R10, R101, 0x380, RZ, 0xc0, !PT ;  /* 0x00000380650a7812 */ /* 0x000fe200078ec0ff */
[----:B------:R-:W1:Y:S01]  /*e8c0*/  LDC.64 R96, c[0x0][0xc00] ;  /* 0x00030000ff607b82 */ /* 0x000e620000000a00 */
[----:B------:R-:W-:-:S02]  /*e8d0*/  LOP3.LUT R23, R90, 0x380, RZ, 0xc0, !PT ;  /* 0x000003805a177812 */ /* 0x000fc400078ec0ff */
[----:B------:R-:W-:Y:S02]  /*e8e0*/  LOP3.LUT R44, R103, 0x380, RZ, 0xc0, !PT ;  /* 0x00000380672c7812 */ /* 0x000fe400078ec0ff */
[----:B------:R-:W-:Y:S02]  /*e8f0*/  LOP3.LUT R20, R73, 0x380, RZ, 0xc0, !PT ;  /* 0x0000038049147812 */ /* 0x000fe400078ec0ff */
[----:B------:R-:W-:Y:S02]  /*e900*/  LOP3.LUT R72, R99, 0x380, RZ, 0xc0, !PT ;  /* 0x0000038063487812 */ /* 0x000fe400078ec0ff */
[----:B------:R-:W-:Y:S02]  /*e910*/  SHF.R.U64 R10, R10, 0x3, RZ ;  /* 0x000000030a0a7819 */ /* 0x000fe400000012ff */
[----:B------:R-:W-:Y:S02]  /*e920*/  SHF.R.U64 R23, R23, 0x3, RZ ;  /* 0x0000000317177819 */ /* 0x000fe400000012ff */
[----:B------:R-:W-:-:S02]  /*e930*/  SHF.R.U64 R44, R44, 0x3, RZ ;  /* 0x000000032c2c7819 */ /* 0x000fc400000012ff */
[----:B------:R-:W-:Y:S02]  /*e940*/  SHF.R.U64 R20, R20, 0x3, RZ ;  /* 0x0000000314147819 */ /* 0x000fe400000012ff */
[----:B------:R-:W-:Y:S02]  /*e950*/  F2FP.BF16.F32.PACK_AB R4, R12, R95 ;  /* 0x0000005f0c04723e */ /* 0x000fe400000010ff */
[----:B------:R-:W-:Y:S02]  /*e960*/  SHF.R.U64 R72, R72, 0x3, RZ ;  /* 0x0000000348487819 */ /* 0x000fe400000012ff */
[----:B------:R-:W-:Y:S01]  /*e970*/  LOP3.LUT R12, R10, R101, RZ, 0x3c, !PT ;  /* 0x000000650a0c7212 */ /* 0x000fe200078e3cff */
[----:B------:R2:W-:Y:S01]  /*e980*/  STSM.16.M88.4 [R94], R4 ;  /* 0x000000045e007844 */ /* 0x0005e20000000200 */
[----:B------:R-:W-:Y:S02]  /*e990*/  LOP3.LUT R10, R23, R90, RZ, 0x3c, !PT ;  /* 0x0000005a170a7212 */ /* 0x000fe400078e3cff */
[----:B------:R-:W-:-:S02]  /*e9a0*/  LOP3.LUT R8, R44, R103, RZ, 0x3c, !PT ;  /* 0x000000672c087212 */ /* 0x000fc400078e3cff */
[----:B------:R-:W-:Y:S02]  /*e9b0*/  LOP3.LUT R24, R20, R73, RZ, 0x3c, !PT ;  /* 0x0000004914187212 */ /* 0x000fe400078e3cff */
[----:B------:R-:W-:Y:S02]  /*e9c0*/  LOP3.LUT R20, R72, R99, RZ, 0x3c, !PT ;  /* 0x0000006348147212 */ /* 0x000fe400078e3cff */
[----:B------:R-:W-:Y:S02]  /*e9d0*/  MOV R72, R10 ;  /* 0x0000000a00487202 */ /* 0x000fe40000000f00 */
[----:B------:R-:W-:Y:S02]  /*e9e0*/  MOV R44, R8 ;  /* 0x00000008002c7202 */ /* 0x000fe40000000f00 */
[----:B------:R-:W-:Y:S02]  /*e9f0*/  MOV R92, R26 ;  /* 0x0000001a005c7202 */ /* 0x000fe40000000f00 */
[----:B------:R-:W-:-:S02]  /*ea00*/  F2FP.BF16.F32.PACK_AB R8, R88, R89 ;  /* 0x000000595808723e */ /* 0x000fc400000010ff */
[----:B------:R-:W-:Y:S02]  /*ea10*/  F2FP.BF16.F32.PACK_AB R9, R35, R34 ;  /* 0x000000222309723e */ /* 0x000fe400000010ff */
[----:B------:R-:W-:Y:S02]  /*ea20*/  F2FP.BF16.F32.PACK_AB R10, R37, R36 ;  /* 0x00000024250a723e */ /* 0x000fe400000010ff */
[----:B------:R-:W-:Y:S02]  /*ea30*/  F2FP.BF16.F32.PACK_AB R11, R39, R38 ;  /* 0x00000026270b723e */ /* 0x000fe400000010ff */
[----:B------:R-:W-:Y:S02]  /*ea40*/  MOV R91, R24 ;  /* 0x00000018005b7202 */ /* 0x000fe40000000f00 */
[----:B--2---:R-:W-:Y:S01]  /*ea50*/  F2FP.BF16.F32.PACK_AB R4, R41, R40 ;  /* 0x000000282904723e */ /* 0x004fe200000010ff */
[----:B------:R-:W-:Y:S01]  /*ea60*/  STSM.16.M88.4 [R92], R8 ;  /* 0x000000085c007844 */ /* 0x000fe20000000200 */
[----:B------:R-:W-:-:S02]  /*ea70*/  F2FP.BF16.F32.PACK_AB R5, R43, R42 ;  /* 0x0000002a2b05723e */ /* 0x000fc400000010ff */
[----:B------:R-:W-:Y:S02]  /*ea80*/  F2FP.BF16.F32.PACK_AB R6, R32, R33 ;  /* 0x000000212006723e */ /* 0x000fe400000010ff */
[----:B------:R-:W-:Y:S02]  /*ea90*/  F2FP.BF16.F32.PACK_AB R7, R30, R31 ;  /* 0x0000001f1e07723e */ /* 0x000fe400000010ff */
[----:B------:R-:W-:Y:S02]  /*eaa0*/  MOV R90, R14 ;  /* 0x0000000e005a7202 */ /* 0x000fe40000000f00 */
[----:B------:R-:W-:Y:S01]  /*eab0*/  MOV R73, R12 ;  /* 0x0000000c00497202 */ /* 0x000fe20000000f00 */
[----:B------:R2:W-:Y:S01]  /*eac0*/  STSM.16.M88.4 [R91], R4 ;  /* 0x000000045b007844 */ /* 0x0005e20000000200 */
[----:B------:R-:W-:Y:S02]  /*ead0*/  F2FP.BF16.F32.PACK_AB R12, R49, R48 ;  /* 0x00000030310c723e */ /* 0x000fe400000010ff */
[----:B------:R-:W-:-:S02]  /*eae0*/  F2FP.BF16.F32.PACK_AB R13, R51, R50 ;  /* 0x00000032330d723e */ /* 0x000fc400000010ff */
[----:B------:R-:W-:Y:S02]  /*eaf0*/  F2FP.BF16.F32.PACK_AB R14, R53, R52 ;  /* 0x00000034350e723e */ /* 0x000fe400000010ff */
[----:B------:R-:W-:Y:S01]  /*eb00*/  F2FP.BF16.F32.PACK_AB R15, R55, R54 ;  /* 0x00000036370f723e */ /* 0x000fe200000010ff */
[----:B------:R-:W-:Y:S01]  /*eb10*/  ULDC UR4, c[0x0][0xa88] ;  /* 0x0002a20000047ab9 */ /* 0x000fe20000000800 */
[----:B------:R-:W-:Y:S01]  /*eb20*/  MOV R23, R20 ;  /* 0x0000001400177202 */ /* 0x000fe20000000f00 */
[----:B------:R-:W3:Y:S01]  /*eb30*/  LDC R52, c[0x0][0xbe8] ;  /* 0x0002fa00ff347b82 */ /* 0x000ee20000000800 */
[----:B------:R-:W-:Y:S01]  /*eb40*/  F2FP.BF16.F32.PACK_AB R24, R57, R56 ;  /* 0x000000383918723e */ /* 0x000fe200000010ff */
[----:B------:R-:W-:Y:S01]  /*eb50*/  STSM.16.M88.4 [R90], R12 ;  /* 0x0000000c5a007844 */ /* 0x000fe20000000200 */
[----:B------:R-:W-:Y:S02]  /*eb60*/  F2FP.BF16.F32.PACK_AB R25, R59, R58 ;  /* 0x0000003a3b19723e */ /* 0x000fe400000010ff */
[----:B------:R-:W-:-:S02]  /*eb70*/  F2FP.BF16.F32.PACK_AB R26, R61, R60 ;  /* 0x0000003c3d1a723e */ /* 0x000fc400000010ff */
[----:B------:R-:W-:Y:S01]  /*eb80*/  F2FP.BF16.F32.PACK_AB R27, R63, R62 ;  /* 0x0000003e3f1b723e */ /* 0x000fe200000010ff */
[----:B--2---:R-:W2:Y:S01]  /*eb90*/  LDC.64 R4, c[0x0][0xc08] ;  /* 0x00030200ff047b82 */ /* 0x004ea20000000a00 */
[----:B------:R-:W-:Y:S02]  /*eba0*/  F2FP.BF16.F32.PACK_AB R30, R77, R76 ;  /* 0x0000004c4d1e723e */ /* 0x000fe400000010ff */
[----:B------:R-:W-:Y:S01]  /*ebb0*/  F2FP.BF16.F32.PACK_AB R31, R79, R78 ;  /* 0x0000004e4f1f723e */ /* 0x000fe200000010ff */
[----:B------:R4:W-:Y:S01]  /*ebc0*/  STSM.16.M88.4 [R23], R24 ;  /* 0x0000001817007844 */ /* 0x0009e20000000200 */
[----:B-1----:R-:W-:-:S03]  /*ebd0*/  ISETP.NE.U32.AND P0, PT, R96, RZ, PT ;  /* 0x000000ff6000720c */ /* 0x002fc60003f05070 */
[----:B------:R-:W1:Y:S01]  /*ebe0*/  LDC.64 R20, c[0x0][0xc00] ;  /* 0x00030000ff147b82 */ /* 0x000e620000000a00 */
[----:B------:R0:W-:Y:S01]  /*ebf0*/  STSM.16.M88.4 [R73], R64 ;  /* 0x0000004049007844 */ /* 0x0001e20000000200 */
[----:B------:R-:W-:-:S03]  /*ec00*/  ISETP.NE.AND.EX P0, PT, R97, RZ, PT, P0 ;  /* 0x000000ff6100720c */ /* 0x000fc60003f05300 */
[----:B------:R0:W-:Y:S04]  /*ec10*/  STSM.16.M88.4 [R72], R28 ;  /* 0x0000001c48007844 */ /* 0x0001e80000000200 */
[----:B------:R0:W-:Y:S01]  /*ec20*/  STSM.16.M88.4 [R44], R80 ;  /* 0x000000502c007844 */ /* 0x0001e20000000200 */
[----:B------:R-:W-:Y:S02]  /*ec30*/  IMAD.U32 R7, RZ, RZ, UR4 ;  /* 0x00000004ff077e24 */ /* 0x000fe4000f8e00ff */
[----:B----4-:R-:W-:Y:S01]  /*ec40*/  IMAD.MOV.U32 R23, RZ, RZ, RZ ;  /* 0x000000ffff177224 */ /* 0x010fe200078e00ff */
[----:B------:R-:W-:Y:S01]  /*ec50*/  BAR.SYNC.DEFER_BLOCKING 0x1, 0x100 ;  /* 0x0044000000007b1d */ /* 0x000fe20000010000 */
[----:B--2---:R-:W-:-:S04]  /*ec60*/  ISETP.NE.U32.AND P2, PT, R4, RZ, PT ;  /* 0x000000ff0400720c */ /* 0x004fc80003f45070 */
[----:B------:R-:W-:Y:S01]  /*ec70*/  ISETP.NE.AND.EX P2, PT, R5, RZ, PT, P2 ;  /* 0x000000ff0500720c */ /* 0x000fe20003f45320 */
[----:B-1----:R-:W-:-:S12]  /*ec80*/  IMAD.WIDE R20, R164, 0x4, R20 ;  /* 0x00000004a4147825 */ /* 0x002fd800078e0214 */
[----:B------:R-:W1:Y:S01]  /*ec90*/  @P2 LDC.64 R4, c[0x0][0xc08] ;  /* 0x00030200ff042b82 */ /* 0x000e620000000a00 */
[----:B------:R0:W5:Y:S01]  /*eca0*/  @P0 LDG.E R23, desc[UR36][R20.64] ;  /* 0x0000002414170981 */ /* 0x000162000c1e1900 */
[----:B---3--:R-:W-:-:S13]  /*ecb0*/  ISETP.NE.AND P1, PT, R52, 0x1, PT ;  /* 0x000000013400780c */ /* 0x008fda0003f25270 */
[----:B------:R-:W2:Y:S01]  /*ecc0*/  @P1 LDC R6, c[0x0][0xbec] ;  /* 0x0002fb00ff061b82 */ /* 0x000ea20000000800 */
[----:B-1----:R-:W-:-:S07]  /*ecd0*/  @P2 IMAD.WIDE R4, R164, 0x4, R4 ;  /* 0x00000004a4042825 */ /* 0x002fce00078e0204 */
[----:B------:R-:W1:Y:S01]  /*ece0*/  @P1 LDC R11, c[0x0][0xbf0] ;  /* 0x0002fc00ff0b1b82 */ /* 0x000e620000000800 */
[----:B------:R0:W5:Y:S01]  /*ecf0*/  @P2 LDG.E R7, desc[UR36][R4.64] ;  /* 0x0000002404072981 */ /* 0x000162000c1e1900 */
[----:B------:R-:W-:Y:S05]  /*ed00*/  @P2 BRA `(.L_x_1327) ;  /* 0x0000000000102947 */ /* 0x000fea0003800000 */
[----:B------:R-:W-:Y:S05]  /*ed10*/  @!P0 BRA `(.L_x_1327) ;  /* 0x00000000000c8947 */ /* 0x000fea0003800000 */
[----:B0-----:R-:W3:Y:S04]  /*ed20*/  LDG.E R4, desc[UR36][R20.64] ;  /* 0x0000002414047981 */ /* 0x001ee8000c1e1900 */
[----:B-----5:R-:W3:Y:S02]  /*ed30*/  LDG.E R7, desc[UR36][R20.64+0x4] ;  /* 0x0000042414077981 */ /* 0x020ee4000c1e1900 */
[----:B---3--:R-:W-:-:S07]  /*ed40*/  IMAD.IADD R7, R7, 0x1, -R4 ;  /* 0x0000000107077824 */ /* 0x008fce00078e0a04 */
.L_x_1327:
[----:B0-----:R-:W-:Y:S01]  /*ed50*/  SHF.R.S32.HI R44, RZ, 0x1f, R163 ;  /* 0x0000001fff2c7819 */ /* 0x001fe200000114a3 */
[----:B------:R-:W-:Y:S01]  /*ed60*/  IMAD.IADD R15, R22, 0x1, R18 ;  /* 0x00000001160f7824 */ /* 0x000fe200078e0212 */
[----:B------:R-:W-:Y:S01]  /*ed70*/  ULDC.64 UR4, c[0x0][0xb90] ;  /* 0x0002e40000047ab9 */ /* 0x000fe20000000a00 */
[--C-:B-----5:R-:W-:Y:S01]  /*ed80*/  SHF.R.S32.HI R21, RZ, 0x1f, R23.reuse ;  /* 0x0000001fff157819 */ /* 0x120fe20000011417 */
[----:B------:R-:W-:Y:S01]  /*ed90*/  IMAD.MOV.U32 R20, RZ, RZ, R23 ;  /* 0x000000ffff147224 */ /* 0x000fe200078e0017 */
[----:B------:R-:W-:Y:S01]  /*eda0*/  SHF.R.S32.HI R8, RZ, 0x1f, R164 ;  /* 0x0000001fff087819 */ /* 0x000fe200000114a4 */
[----:B------:R-:W-:Y:S01]  /*edb0*/  IMAD R4, R44, UR4, RZ ;  /* 0x000000042c047c24 */ /* 0x000fe2000f8e02ff */
[----:B------:R-:W-:Y:S01]  /*edc0*/  SEL R53, R164, RZ, !P0 ;  /* 0x000000ffa4357207 */ /* 0x000fe20004000000 */
[----:B--2---:R-:W-:-:S04]  /*edd0*/  @P1 IMAD.HI.U32 R6, R15, R6, RZ ;  /* 0x000000060f061227 */ /* 0x004fc800078e00ff */
[----:B------:R-:W-:Y:S01]  /*ede0*/  IMAD.MOV.U32 R9, RZ, RZ, R15 ;  /* 0x000000ffff097224 */ /* 0x000fe200078e000f */
[----:B-1----:R-:W-:Y:S01]  /*edf0*/  @P1 SHF.R.U32.HI R9, RZ, R11, R6 ;  /* 0x0000000bff091219 */ /* 0x002fe20000011606 */
[C---:B------:R-:W-:Y:S02]  /*ee00*/  IMAD R13, R163.reuse, UR5, R4 ;  /* 0x00000005a30d7c24 */ /* 0x040fe4000f8e0204 */
[----:B------:R-:W-:Y:S01]  /*ee10*/  IMAD.WIDE.U32 R4, R163, UR4, R20 ;  /* 0x00000004a3047c25 */ /* 0x000fe2000f8e0014 */
[----:B------:R-:W-:Y:S01]  /*ee20*/  SEL R20, R8, RZ, !P0 ;  /* 0x000000ff08147207 */ /* 0x000fe20004000000 */
[----:B------:R-:W-:Y:S02]  /*ee30*/  ULDC.64 UR4, c[0x0][0xb98] ;  /* 0x0002e60000047ab9 */ /* 0x000fe40000000a00 */
[----:B------:R-:W-:Y:S02]  /*ee40*/  IMAD R11, R165, 0x40, R160 ;  /* 0x00000040a50b7824 */ /* 0x000fe400078e02a0 */
[----:B------:R-:W-:-:S02]  /*ee50*/  IMAD.IADD R5, R5, 0x1, R13 ;  /* 0x0000000105057824 */ /* 0x000fc400078e020d */
        /* <DEDUP_REMOVED lines=13> */
[----:B------:R-:W-:Y:S01]  /*ef30*/  IMAD.IADD R24, R170, 0x1, R18 ;  /* 0x00000001aa187824 */ /* 0x000fe200078e0212 */
        /* <DEDUP_REMOVED lines=14> */
[----:B------:R-:W-:Y:S01]  /*f020*/  LOP3.LUT R6, R6, R9, RZ, 0x3c, !PT ;  /* 0x0000000906067212 */ /* 0x000fe200078e3cff */
[----:B------:R-:W-:Y:S01]  /*f030*/  IMAD.X R13, RZ, RZ, R17, P0 ;  /* 0x000000ffff0d7224 */ /* 0x000fe200000e0611 */
[----:B------:R-:W-:Y:S01]  /*f040*/  IADD3 R9, P2, R16, 0x3000, RZ ;  /* 0x0000300010097810 */ /* 0x000fe20007f5e0ff */
[----:B------:R-:W-:Y:S01]  /*f050*/  SHFL.IDX PT, R48, R10, RZ, 0x1c1f ;  /* 0x001c1fff0a307589 */ /* 0x000fe200000e0000 */
[----:B------:R-:W-:Y:S01]  /*f060*/  LEA.HI.X R14, R4, UR5, R5, 0x2, P4 ;  /* 0x00000005040e7c11 */ /* 0x000fe2000a0f1405 */
[----:B------:R-:W-:Y:S01]  /*f070*/  VIADD R4, R24, 0x8 ;  /* 0x0000000818047836 */ /* 0x000fe20000000000 */
[----:B------:R-:W-:Y:S01]  /*f080*/  LOP3.LUT R8, R9, 0x380, RZ, 0xc0, !PT ;  /* 0x0000038009087812 */ /* 0x000fe200078ec0ff */
[----:B------:R-:W-:Y:S01]  /*f090*/  SHFL.IDX PT, R50, R10, 0x1, 0x1c1f ;  /* 0x003c1f000a327f89 */ /* 0x000fe200000e0000 */
[----:B------:R-:W-:Y:S01]  /*f0a0*/  LOP3.LUT P0, RZ, R167, 0x3, RZ, 0xc0, !PT ;  /* 0x00000003a7ff7812 */ /* 0x000fe2000780c0ff */
[----:B------:R-:W-:Y:S01]  /*f0b0*/  ULDC.64 UR4, c[0x0][0xaa0] ;  /* 0x0002a80000047ab9 */ /* 0x000fe20000000a00 */
[----:B------:R-:W-:Y:S01]  /*f0c0*/  SHF.R.U64 R8, R8, 0x3, RZ ;  /* 0x0000000308087819 */ /* 0x000fe200000012ff */
[----:B------:R-:W0:Y:S01]  /*f0d0*/  SHFL.IDX PT, R49, R14, RZ, 0x1c1f ;  /* 0x001c1fff0e317589 */ /* 0x000e2200000e0000 */
[----:B------:R-:W-:-:S02]  /*f0e0*/  IADD3 R33, P4, R16, 0x6000, RZ ;  /* 0x0000600010217810 */ /* 0x000fc40007f9e0ff */
[----:B------:R-:W-:Y:S01]  /*f0f0*/  LOP3.LUT R8, R8, R9, RZ, 0x3c, !PT ;  /* 0x0000000908087212 */ /* 0x000fe200078e3cff */
[----:B------:R-:W1:Y:S01]  /*f100*/  SHFL.IDX PT, R51, R14, 0x1, 0x1c1f ;  /* 0x003c1f000e337f89 */ /* 0x000e6200000e0000 */
[----:B------:R-:W-:Y:S01]  /*f110*/  IMAD.X R9, RZ, RZ, R17, P2 ;  /* 0x000000ffff097224 */ /* 0x000fe200010e0611 */
[-C--:B------:R-:W-:Y:S02]  /*f120*/  ISETP.GE.OR P2, PT, R24, R55.reuse, P0 ;  /* 0x000000371800720c */ /* 0x080fe40000746670 */
[----:B------:R-:W-:Y:S02]  /*f130*/  ISETP.GE.OR P0, PT, R4, R55, P0 ;  /* 0x000000370400720c */ /* 0x000fe40000706670 */
[----:B------:R-:W-:Y:S02]  /*f140*/  LOP3.LUT R11, R16, 0x380, RZ, 0xc0, !PT ;  /* 0x00000380100b7812 */ /* 0x000fe400078ec0ff */
[----:B------:R-:W-:Y:S02]  /*f150*/  LOP3.LUT R32, R33, 0x380, RZ, 0xc0, !PT ;  /* 0x0000038021207812 */ /* 0x000fe400078ec0ff */
[----:B------:R-:W-:-:S02]  /*f160*/  SHF.R.U64 R11, R11, 0x3, RZ ;  /* 0x000000030b0b7819 */ /* 0x000fc400000012ff */
[----:B------:R-:W-:Y:S02]  /*f170*/  IADD3 R5, P3, R16, 0x7000, RZ ;  /* 0x0000700010057810 */ /* 0x000fe40007f7e0ff */
[----:B------:R-:W-:Y:S02]  /*f180*/  SHF.R.U64 R40, R40, 0x3, RZ ;  /* 0x0000000328287819 */ /* 0x000fe400000012ff */
[----:B------:R-:W-:Y:S01]  /*f190*/  SHF.R.U64 R36, R36, 0x3, RZ ;  /* 0x0000000324247819 */ /* 0x000fe200000012ff */
[--C-:B------:R-:W-:Y:S01]  /*f1a0*/  IMAD.X R29, RZ, RZ, R17.reuse, P3 ;  /* 0x000000ffff1d7224 */ /* 0x100fe200018e0611 */
[----:B------:R-:W-:Y:S02]  /*f1b0*/  SHF.R.U64 R32, R32, 0x3, RZ ;  /* 0x0000000320207819 */ /* 0x000fe400000012ff */
[----:B------:R-:W-:Y:S01]  /*f1c0*/  LOP3.LUT R16, R11, R16, RZ, 0x3c, !PT ;  /* 0x000000100b107212 */ /* 0x000fe200078e3cff */
[----:B0-----:R0:W-:Y:S01]  /*f1d0*/  @!P2 ST.E desc[UR36][R48.64], R2 ;  /* 0x000000023000a985 */ /* 0x0011e2000c101924 */
[----:B------:R-:W-:Y:S01]  /*f1e0*/  LOP3.LUT R40, R40, R41, RZ, 0x3c, !PT ;  /* 0x0000002928287212 */ /* 0x000fe200078e3cff */
[--C-:B------:R-:W-:Y:S01]  /*f1f0*/  IMAD.X R41, RZ, RZ, R17.reuse, P6 ;  /* 0x000000ffff297224 */ /* 0x100fe200030e0611 */
[----:B------:R-:W-:Y:S01]  /*f200*/  LOP3.LUT R36, R36, R37, RZ, 0x3c, !PT ;  /* 0x0000002524247212 */ /* 0x000fe200078e3cff */
[----:B-1----:R1:W-:Y:S01]  /*f210*/  @!P0 ST.E desc[UR36][R50.64], R0 ;  /* 0x0000000032008985 */ /* 0x0023e2000c101924 */
[----:B------:R-:W-:Y:S01]  /*f220*/  LOP3.LUT R32, R32, R33, RZ, 0x3c, !PT ;  /* 0x0000002120207212 */ /* 0x000fe200078e3cff */
[--C-:B------:R-:W-:Y:S01]  /*f230*/  IMAD.X R37, RZ, RZ, R17.reuse, P5 ;  /* 0x000000ffff257224 */ /* 0x100fe200028e0611 */
[----:B------:R-:W-:Y:S01]  /*f240*/  LOP3.LUT R12, R15, 0x380, RZ, 0xc0, !PT ;  /* 0x000003800f0c7812 */ /* 0x000fe200078ec0ff */
[----:B------:R-:W-:Y:S01]  /*f250*/  IMAD.X R33, RZ, RZ, R17, P4 ;  /* 0x000000ffff217224 */ /* 0x000fe200020e0611 */
[----:B------:R2:W5:Y:S01]  /*f260*/  LD.E.128 R24, desc[UR36][R16.64] ;  /* 0x0000002410187980 */ /* 0x000562000c101d00 */
[----:B------:R-:W-:Y:S01]  /*f270*/  LOP3.LUT R4, R5, 0x380, RZ, 0xc0, !PT ;  /* 0x0000038005047812 */ /* 0x000fe200078ec0ff */
[----:B0-----:R-:W0:Y:S01]  /*f280*/  @P1 LDC R49, c[0x0][0xbec] ;  /* 0x0002fb00ff311b82 */ /* 0x001e220000000800 */
[----:B------:R-:W-:Y:S01]  /*f290*/  SHF.R.U64 R12, R12, 0x3, RZ ;  /* 0x000000030c0c7819 */ /* 0x000fe200000012ff */
[----:B------:R-:W5:Y:S01]  /*f2a0*/  LD.E.128 R8, desc[UR36][R8.64] ;  /* 0x0000002408087980 */ /* 0x000f62000c101d00 */
[----:B------:R-:W-:Y:S01]  /*f2b0*/  SHF.R.U64 R4, R4, 0x3, RZ ;  /* 0x0000000304047819 */ /* 0x000fe200000012ff */
[----:B-1----:R-:W-:Y:S01]  /*f2c0*/  IMAD R0, R21, UR4, RZ ;  /* 0x0000000415007c24 */ /* 0x002fe2000f8e02ff */
[----:B------:R-:W-:Y:S01]  /*f2d0*/  LOP3.LUT R12, R12, R15, RZ, 0x3c, !PT ;  /* 0x0000000f0c0c7212 */ /* 0x000fe200078e3cff */
[----:B------:R-:W5:Y:S01]  /*f2e0*/  LD.E.128 R40, desc[UR36][R40.64] ;  /* 0x0000002428287980 */ /* 0x000f62000c101d00 */
[----:B--2---:R-:W-:Y:S01]  /*f2f0*/  IMAD.WIDE.U32 R16, R23, UR4, RZ ;  /* 0x0000000417107c25 */ /* 0x004fe2000f8e00ff */
[----:B------:R-:W-:-:S02]  /*f300*/  LOP3.LUT R28, R4, R5, RZ, 0x3c, !PT ;  /* 0x00000005041c7212 */ /* 0x000fc400078e3cff */
[----:B------:R-:W5:Y:S01]  /*f310*/  LD.E.128 R4, desc[UR36][R6.64] ;  /* 0x0000002406047980 */ /* 0x000f62000c101d00 */
[----:B------:R-:W-:Y:S01]  /*f320*/  IMAD R21, R23, UR5, R0 ;  /* 0x0000000517157c24 */ /* 0x000fe2000f8e0200 */
[----:B------:R-:W-:Y:S01]  /*f330*/  ULDC.64 UR4, c[0x0][0xae8] ;  /* 0x0002ba0000047ab9 */ /* 0x000fe20000000a00 */
[----:B------:R-:W1:Y:S01]  /*f340*/  @P1 LDC R23, c[0x0][0xbf0] ;  /* 0x0002fc00ff171b82 */ /* 0x000e620000000800 */
[----:B------:R-:W5:Y:S01]  /*f350*/  LD.E.128 R12, desc[UR36][R12.64] ;  /* 0x000000240c0c7980 */ /* 0x000f62000c101d00 */
[----:B------:R-:W-:Y:S02]  /*f360*/  IMAD.IADD R17, R17, 0x1, R21 ;  /* 0x0000000111117824 */ /* 0x000fe400078e0215 */
[----:B------:R-:W-:Y:S01]  /*f370*/  IMAD R21, R162, 0x20, R165 ;  /* 0x00000020a2157824 */ /* 0x000fe200078e02a5 */
[----:B------:R-:W5:Y:S01]  /*f380*/  LD.E.128 R36, desc[UR36][R36.64] ;  /* 0x0000002424247980 */ /* 0x000f62000c101d00 */
[----:B------:R-:W-:Y:S02]  /*f390*/  IMAD R0, R44, UR4, RZ ;  /* 0x000000042c007c24 */ /* 0x000fe4000f8e02ff */
[----:B------:R-:W-:Y:S01]  /*f3a0*/  IMAD.IADD R44, R18, 0x1, R21 ;  /* 0x00000001122c7824 */ /* 0x000fe200078e0215 */
[----:B------:R-:W5:Y:S01]  /*f3b0*/  LD.E.128 R32, desc[UR36][R32.64] ;  /* 0x0000002420207980 */ /* 0x000f62000c101d00 */
[----:B------:R-:W-:-:S02]  /*f3c0*/  IMAD R21, R163, UR5, R0 ;  /* 0x00000005a3157c24 */ /* 0x000fc4000f8e0200 */
[----:B------:R-:W-:Y:S01]  /*f3d0*/  IMAD.WIDE.U32 R16, R163, UR4, R16 ;  /* 0x00000004a3107c25 */ /* 0x000fe2000f8e0010 */
[----:B------:R-:W-:Y:S01]  /*f3e0*/  ULDC.64 UR4, c[0x0][0xaf0] ;  /* 0x0002bc0000047ab9 */ /* 0x000fe20000000a00 */
[----:B------:R-:W5:Y:S02]  /*f3f0*/  LD.E.128 R28, desc[UR36][R28.64] ;  /* 0x000000241c1c7980 */ /* 0x000f64000c101d00 */
[----:B0-----:R-:W-:Y:S01]  /*f400*/  @P1 IMAD.HI.U32 R0, R44, R49, RZ ;  /* 0x000000312c001227 */ /* 0x001fe200078e00ff */
[----:B------:R-:W-:Y:S01]  /*f410*/  @!PT LDS RZ, [RZ] ;  /* 0x00000000fffff984 */ /* 0x000fe20000000800 */
[----:B------:R-:W-:Y:S01]  /*f420*/  @!PT LDS RZ, [RZ] ;  /* 0x00000000fffff984 */ /* 0x000fe20000000800 */
[----:B------:R-:W-:Y:S01]  /*f430*/  @!PT LDS RZ, [RZ] ;  /* 0x00000000fffff984 */ /* 0x000fe20000000800 */
[----:B------:R-:W-:Y:S01]  /*f440*/  @!PT LDS RZ, [RZ] ;  /* 0x00000000fffff984 */ /* 0x000fe20000000800 */
[----:B------:R0:W-:Y:S06]  /*f450*/  MEMBAR.ALL.CTA ;  /* 0x0000000000007992 */ /* 0x0001ec0000008000 */
[----:B0-----:R-:W0:Y:S01]  /*f460*/  FENCE.VIEW.ASYNC.S ;  /* 0x00000000000073c6 */ /* 0x001e220000000000 */
[----:B------:R-:W-:-:S02]  /*f470*/  IMAD.IADD R17, R17, 0x1, R21 ;  /* 0x0000000111117824 */ /* 0x000fc400078e0215 */
[----:B------:R-:W-:Y:S02]  /*f480*/  IMAD.MOV.U32 R21, RZ, RZ, R44 ;  /* 0x000000ffff157224 */ /* 0x000fe400078e002c */
[----:B------:R-:W-:Y:S01]  /*f490*/  IMAD R2, R20, UR4, RZ ;  /* 0x0000000414027c24 */ /* 0x000fe2000f8e02ff */
[----:B-1----:R-:W-:Y:S01]  /*f4a0*/  @P1 SHF.R.U32.HI R21, RZ, R23, R0 ;  /* 0x00000017ff151219 */ /* 0x002fe20000011600 */
[----:B------:R-:W-:-:S03]  /*f4b0*/  IMAD.WIDE.U32 R16, R53, UR4, R16 ;  /* 0x0000000435107c25 */ /* 0x000fc6000f8e0010 */
[--C-:B------:R-:W-:Y:S01]  /*f4c0*/  SHF.R.S32.HI R0, RZ, 0x1f, R21.reuse ;  /* 0x0000001fff007819 */ /* 0x100fe20000011415 */
        /* <DEDUP_REMOVED lines=12> */
[----:B------:R-:W-:Y:S02]  /*f590*/  IMAD.IADD R44, R165, 0x1, R18 ;  /* 0x00000001a52c7824 */ /* 0x000fe400078e0212 */
[----:B------:R-:W-:-:S02]  /*f5a0*/  IMAD R21, R23, UR5, R2 ;  /* 0x0000000517157c24 */ /* 0x000fc4000f8e0202 */
[----:B------:R-:W-:Y:S01]  /*f5b0*/  IMAD.WIDE.U32 R16, R23, UR4, R16 ;  /* 0x0000000417107c25 */ /* 0x000fe2000f8e0010 */
[CC--:B------:R-:W-:Y:S01]  /*f5c0*/  ISETP.GE.AND P2, PT, R44.reuse, R55.reuse, PT ;  /* 0x000000372c00720c */ /* 0x0c0fe20003f46270 */
[----:B------:R-:W-:Y:S02]  /*f5d0*/  ULDC.64 UR4, c[0x0][0xa80] ;  /* 0x0002a00000047ab9 */ /* 0x000fe40000000a00 */
[----:B------:R-:W-:Y:S01]  /*f5e0*/  VIADD R0, R44, 0x20 ;  /* 0x000000202c007836 */ /* 0x000fe20000000000 */
[----:B------:R-:W-:Y:S01]  /*f5f0*/  LEA R18, P3, R16, UR4, 0x1 ;  /* 0x0000000410127c11 */ /* 0x000fe2000f8608ff */
[----:B------:R-:W-:Y:S02]  /*f600*/  IMAD.IADD R17, R17, 0x1, R21 ;  /* 0x0000000111117824 */ /* 0x000fe400078e0215 */
[----:B------:R-:W-:Y:S01]  /*f610*/  VIADD R3, R3, 0x2a820 ;  /* 0x0002a82003037836 */ /* 0x000fe20000000000 */
[----:B------:R-:W-:Y:S01]  /*f620*/  ISETP.GE.AND P0, PT, R0, R55, PT ;  /* 0x000000370000720c */ /* 0x000fe20003f06270 */
[----:B------:R-:W-:Y:S01]  /*f630*/  VIADD R0, R44, 0x40 ;  /* 0x000000402c007836 */ /* 0x000fe20000000000 */
[----:B------:R-:W-:-:S02]  /*f640*/  LEA.HI.X R20, R16, UR5, R17, 0x1, P3 ;  /* 0x0000000510147c11 */ /* 0x000fc400098f0c11 */
[----:B------:R-:W-:Y:S01]  /*f650*/  PRMT R3, RZ, 0x654, R3 ;  /* 0x00000654ff037816 */ /* 0x000fe20000000003 */
[----:B0-----:R0:W1:Y:S01]  /*f660*/  SHFL.IDX PT, R16, R18, RZ, 0x181f ;  /* 0x00181fff12107589 */ /* 0x00106200000e0000 */
        /* <DEDUP_REMOVED lines=10> */
[-C--:B0-2---:R-:W-:Y:S02]  /*f710*/  @!P2 LEA.HI.X R3, R160, R0.reuse, R173, 0x1, P4 ;  /* 0x00000000a003a211 */ /* 0x085fe400020f0cad */
[----:B------:R-:W-:-:S03]  /*f720*/  @!P3 LEA.HI.X R17, R161, R0, R172, 0x1, P5 ;  /* 0x00000000a111b211 */ /* 0x000fc600028f0cac */
[----:B-----5:R3:W-:Y:S04]  /*f730*/  @!P2 ST.E.128 desc[UR36][R2.64], R24 ;  /* 0x000000180200a985 */ /* 0x0207e8000c101d24 */
[----:B------:R3:W-:Y:S02]  /*f740*/  @!P3 ST.E.128 desc[UR36][R16.64], R40 ;  /* 0x000000281000b985 */ /* 0x0007e4000c101d24 */
.L_x_1329:
[----:B------:R-:W-:Y:S05]  /*f750*/  BSYNC B1 ;  /* 0x0000000000017941 */ /* 0x000fea0003800000 */
.L_x_1328:
        /* <DEDUP_REMOVED lines=9> */
[-C--:B0---4-:R-:W-:Y:S02]  /*f7f0*/  @!P3 LEA.HI.X R3, R160, R0.reuse, R173, 0x1, P0 ;  /* 0x00000000a003b211 */ /* 0x091fe400000f0cad */
[----:B------:R-:W-:-:S03]  /*f800*/  @!P4 LEA.HI.X R17, R161, R0, R172, 0x1, P2 ;  /* 0x00000000a111c211 */ /* 0x000fc600010f0cac */
[----:B-----5:R3:W-:Y:S04]  /*f810*/  @!P3 ST.E.128 desc[UR36][R2.64], R12 ;  /* 0x0000000c0200b985 */ /* 0x0207e8000c101d24 */
[----:B------:R3:W-:Y:S02]  /*f820*/  @!P4 ST.E.128 desc[UR36][R16.64], R36 ;  /* 0x000000241000c985 */ /* 0x0007e4000c101d24 */
.L_x_1331:
[----:B------:R-:W-:Y:S05]  /*f830*/  BSYNC B1 ;  /* 0x0000000000017941 */ /* 0x000fea0003800000 */
.L_x_1330:
        /* <DEDUP_REMOVED lines=13> */
.L_x_1333:
[----:B------:R-:W-:Y:S05]  /*f910*/  BSYNC B1 ;  /* 0x0000000000017941 */ /* 0x000fea0003800000 */
.L_x_1332:
        /* <DEDUP_REMOVED lines=16> */
.L_x_1326:
[----:B------:R-:W2:Y:S08]  /*fa20*/  LDC.64 R4, c[0x0][0xc00] ;  /* 0x00030000ff047b82 */ /* 0x000eb00000000a00 */
[----:B0-----:R-:W0:Y:S01]  /*fa30*/  LDC.64 R2, c[0x0][0xc00] ;  /* 0x00030000ff027b82 */ /* 0x001e220000000a00 */
[----:B------:R-:W-:Y:S01]  /*fa40*/  ULDC UR4, c[0x0][0xa88] ;  /* 0x0002a20000047ab9 */ /* 0x000fe20000000800 */
[----:B------:R-:W-:-:S06]  /*fa50*/  IMAD.MOV.U32 R6, RZ, RZ, RZ ;  /* 0x000000ffff067224 */ /* 0x000fcc00078e00ff */
[----:B------:R-:W3:Y:S01]  /*fa60*/  LDC R17, c[0x0][0xbe8] ;  /* 0x0002fa00ff117b82 */ /* 0x000ee20000000800 */
[----:B--2---:R-:W-:-:S04]  /*fa70*/  ISETP.NE.U32.AND P0, PT, R4, RZ, PT ;  /* 0x000000ff0400720c */ /* 0x004fc80003f05070 */
[----:B------:R-:W-:-:S03]  /*fa80*/  ISETP.NE.AND.EX P0, PT, R5, RZ, PT, P0 ;  /* 0x000000ff0500720c */ /* 0x000fc60003f05300 */
[----:B------:R-:W2:Y:S01]  /*fa90*/  LDC.64 R4, c[0x0][0xc08] ;  /* 0x00030200ff047b82 */ /* 0x000ea20000000a00 */
[----:B0-----:R-:W-:-:S04]  /*faa0*/  IMAD.WIDE R2, R164, 0x4, R2 ;  /* 0x00000004a4027825 */ /* 0x001fc800078e0202 */
[----:B------:R-:W-:-:S05]  /*fab0*/  IMAD.U32 R0, RZ, RZ, UR4 ;  /* 0x00000004ff007e24 */ /* 0x000fca000f8e00ff */
[----:B------:R0:W5:Y:S01]  /*fac0*/  @P0 LDG.E R6, desc[UR36][R2.64] ;  /* 0x0000002402060981 */ /* 0x000162000c1e1900 */
[----:B--2---:R-:W-:-:S04]  /*fad0*/  ISETP.NE.U32.AND P1, PT, R4, RZ, PT ;  /* 0x000000ff0400720c */ /* 0x004fc80003f25070 */
[----:B------:R-:W-:-:S13]  /*fae0*/  ISETP.NE.AND.EX P1, PT, R5, RZ, PT, P1 ;  /* 0x000000ff0500720c */ /* 0x000fda0003f25310 */
[----:B------:R-:W2:Y:S02]  /*faf0*/  @P1 LDC.64 R4, c[0x0][0xc08] ;  /* 0x00030200ff041b82 */ /* 0x000ea40000000a00 */
[----:B--2---:R-:W-:-:S05]  /*fb00*/  @P1 IMAD.WIDE R4, R164, 0x4, R4 ;  /* 0x00000004a4041825 */ /* 0x004fca00078e0204 */
[----:B------:R0:W5:Y:S01]  /*fb10*/  @P1 LDG.E R0, desc[UR36][R4.64] ;  /* 0x0000002404001981 */ /* 0x000162000c1e1900 */
[----:B---3--:R-:W-:Y:S02]  /*fb20*/  ISETP.NE.AND P2, PT, R17, 0x1, PT ;  /* 0x000000011100780c */ /* 0x008fe40003f45270 */
[----:B------:R-:W-:Y:S02]  /*fb30*/  ISETP.GE.AND P3, PT, R174, 0x80, PT ;  /* 0x00000080ae00780c */ /* 0x000fe40003f66270 */
[----:B------:R-:W-:-:S09]  /*fb40*/  SHF.R.S32.HI R7, RZ, 0x1f, R164 ;  /* 0x0000001fff077819 */ /* 0x000fd200000114a4 */
[----:B------:R-:W2:Y:S08]  /*fb50*/  @P2 LDC R16, c[0x0][0xbec] ;  /* 0x0002fb00ff102b82 */ /* 0x000eb00000000800 */
[----:B------:R-:W3:Y:S01]  /*fb60*/  @P2 LDC R21, c[0x0][0xbf0] ;  /* 0x0002fc00ff152b82 */ /* 0x000ee20000000800 */
[----:B0-----:R-:W-:Y:S05]  /*fb70*/  @P1 BRA `(.L_x_1335) ;  /* 0x0000000000101947 */ /* 0x001fea0003800000 */
[----:B------:R-:W-:Y:S05]  /*fb80*/  @!P0 BRA `(.L_x_1335) ;  /* 0x00000000000c8947 */ /* 0x000fea0003800000 */
[----:B------:R-:W4:Y:S04]  /*fb90*/  LDG.E R5, desc[UR36][R2.64] ;  /* 0x0000002402057981 */ /* 0x000f28000c1e1900 */
[----:B-----5:R-:W4:Y:S02]  /*fba0*/  LDG.E R0, desc[UR36][R2.64+0x4] ;  /* 0x0000042402007981 */ /* 0x020f24000c1e1900 */
[----:B----4-:R-:W-:-:S07]  /*fbb0*/  IMAD.IADD R0, R0, 0x1, -R5 ;  /* 0x0000000100007824 */ /* 0x010fce00078e0a05 */
.L_x_1335:
[----:B------:R-:W-:Y:S01]  /*fbc0*/  BSSY B1, `(.L_x_1336) ;  /* 0x000002d000017945 */ /* 0x000fe20003800000 */
[----:B------:R-:W-:Y:S02]  /*fbd0*/  SHF.R.S32.HI R10, RZ, 0x1f, R163 ;  /* 0x0000001fff0a7819 */ /* 0x000fe400000114a3 */
[----:B------:R-:W-:Y:S02]  /*fbe0*/  SEL R13, R164, RZ, !P0 ;  /* 0x000000ffa40d7207 */ /* 0x000fe40004000000 */
[----:B------:R-:W-:Y:S02]  /*fbf0*/  SEL R12, R7, RZ, !P0 ;  /* 0x000000ff070c7207 */ /* 0x000fe40004000000 */
[----:B-----5:R-:W-:Y:S01]  /*fc00*/  SHF.R.S32.HI R11, RZ, 0x1f, R6 ;  /* 0x0000001fff0b7819 */ /* 0x020fe20000011406 */
[----:B------:R-:W-:Y:S06]  /*fc10*/  @P3 BRA `(.L_x_1337) ;  /* 0x00000000009c3947 */ /* 0x000fec0003800000 */
[----:B------:R-:W0:Y:S01]  /*fc20*/  S2R R3, SR_TID.X ;  /* 0x0000000000037919 */ /* 0x000e220000002100 */
[----:B------:R-:W4:Y:S02]  /*fc30*/  LDC R14, c[0x0][0xbe8] ;  /* 0x0002fa00ff0e7b82 */ /* 0x000f240000000800 */
[----:B----4-:R-:W-:Y:S01]  /*fc40*/  IMAD R2, R0, R14, RZ ;  /* 0x0000000e00027224 */ /* 0x010fe200078e02ff */
[----:B0-----:R-:W-:-:S04]  /*fc50*/  IADD3 R9, R18, -0x80, R3 ;  /* 0xffffff8012097810 */ /* 0x001fc80007ffe003 */
        /* <DEDUP_REMOVED lines=9> */
[----:B------:R-:W0:Y:S01]  /*fcf0*/  @P0 LDC R4, c[0x0][0xbec] ;  /* 0x0002fb00ff040b82 */ /* 0x000e220000000800 */
[----:B------:R-:W-:Y:S01]  /*fd00*/  IMAD R7, R163, UR5, R8 ;  /* 0x00000005a3077c24 */ /* 0x000fe2000f8e0208 */
[----:B------:R-:W-:-:S03]  /*fd10*/  ULDC.64 UR4, c[0x0][0xb98] ;  /* 0x0002e60000047ab9 */ /* 0x000fc60000000a00 */
[----:B------:R-:W-:-:S03]  /*fd20*/  IMAD.IADD R3, R3, 0x1, R7 ;  /* 0x0000000103037824 */ /* 0x000fc600078e0207 */
[----:B------:R-:W4:Y:S01]  /*fd30*/  @P0 LDC R15, c[0x0][0xbf0] ;  /* 0x0002fc00ff0f0b82 */ /* 0x000f220000000800 */
[----:B------:R-:W-:-:S04]  /*fd40*/  IMAD.WIDE.U32 R2, R13, UR4, R2 ;  /* 0x000000040d027c25 */ /* 0x000fc8000f8e0002 */
[----:B0-----:R-:W-:-:S05]  /*fd50*/  @P0 IMAD.HI.U32 R4, R9, R4, RZ ;  /* 0x0000000409040227 */ /* 0x001fca00078e00ff */
[----:B----4-:R-:W-:Y:S01]  /*fd60*/  @P0 SHF.R.U32.HI R5, RZ, R15, R4 ;  /* 0x0000000fff050219 */ /* 0x010fe20000011604 */
[----:B------:R-:W-:-:S03]  /*fd70*/  IMAD R4, R12, UR4, RZ ;  /* 0x000000040c047c24 */ /* 0x000fc6000f8e02ff */
[----:B------:R-:W-:Y:S01]  /*fd80*/  IADD3 R2, P0, R5, R2, RZ ;  /* 0x0000000205027210 */ /* 0x000fe20007f1e0ff */
[----:B------:R-:W-:Y:S02]  /*fd90*/  IMAD.MOV R7, RZ, RZ, -R5 ;  /* 0x000000ffff077224 */ /* 0x000fe400078e0a05 */
[----:B------:R-:W-:Y:S01]  /*fda0*/  IMAD R8, R13, UR5, R4 ;  /* 0x000000050d087c24 */ /* 0x000fe2000f8e0204 */
[----:B------:R-:W-:Y:S01]  /*fdb0*/  ULDC.64 UR4, c[0x0][0xb88] ;  /* 0x0002e20000047ab9 */ /* 0x000fe20000000a00 */
[----:B------:R-:W-:Y:S01]  /*fdc0*/  IMAD R7, R14, R7, R9 ;  /* 0x000000070e077224 */ /* 0x000fe200078e0209 */
[----:B------:R-:W-:-:S04]  /*fdd0*/  SHF.R.S32.HI R9, RZ, 0x1f, R5 ;  /* 0x0000001fff097819 */ /* 0x000fc80000011405 */
        /* <DEDUP_REMOVED lines=11> */
.L_x_1337:
[----:B------:R-:W-:Y:S05]  /*fe90*/  BSYNC B1 ;  /* 0x0000000000017941 */ /* 0x000fea0003800000 */
.L_x_1336:
[----:B------:R-:W-:Y:S01]  /*fea0*/  ULDC.64 UR4, c[0x0][0xaa0] ;  /* 0x0002a80000047ab9 */ /* 0x000fe20000000a00 */
[----:B------:R-:W-:Y:S01]  /*feb0*/  LEA R7, R162, R165, 0x5 ;  /* 0x000000a5a2077211 */ /* 0x000fe200078e28ff */
[----:B0-----:R-:W-:Y:S01]  /*fec0*/  IMAD R3, R11, UR4, RZ ;  /* 0x000000040b037c24 */ /* 0x001fe2000f8e02ff */
[----:B------:R-:W-:Y:S03]  /*fed0*/  BSSY B1, `(.L_x_1338) ;  /* 0x0000036000017945 */ /* 0x000fe60003800000 */
[C---:B------:R-:W-:Y:S02]  /*fee0*/  IMAD R5, R6.reuse, UR5, R3 ;  /* 0x0000000506057c24 */ /* 0x040fe4000f8e0203 */
[----:B------:R-:W-:Y:S01]  /*fef0*/  IMAD.WIDE.U32 R2, R6, UR4, RZ ;  /* 0x0000000406027c25 */ /* 0x000fe2000f8e00ff */
[----:B------:R-:W-:-:S03]  /*ff00*/  ULDC.64 UR4, c[0x0][0xae8] ;  /* 0x0002ba0000047ab9 */ /* 0x000fc60000000a00 */
[----:B------:R-:W-:Y:S02]  /*ff10*/  IMAD.IADD R9, R18, 0x1, R7 ;  /* 0x0000000112097824 */ /* 0x000fe400078e0207 */
[----:B------:R-:W-:Y:S02]  /*ff20*/  IMAD.IADD R3, R3, 0x1, R5 ;  /* 0x0000000103037824 */ /* 0x000fe400078e0205 */
[----:B------:R-:W-:Y:S02]  /*ff30*/  IMAD R6, R10, UR4, RZ ;  /* 0x000000040a067c24 */ /* 0x000fe4000f8e02ff */
[----:B--2---:R-:W-:-:S04]  /*ff40*/  @P2 IMAD.HI.U32 R4, R9, R16, RZ ;  /* 0x0000001009042227 */ /* 0x004fc800078e00ff */
[C---:B------:R-:W-:Y:S02]  /*ff50*/  IMAD R7, R163.reuse, UR5, R6 ;  /* 0x00000005a3077c24 */ /* 0x040fe4000f8e0206 */
[----:B------:R-:W-:Y:S01]  /*ff60*/  IMAD.WIDE.U32 R2, R163, UR4, R2 ;  /* 0x00000004a3027c25 */ /* 0x000fe2000f8e0002 */
[----:B------:R-:W-:-:S03]  /*ff70*/  ULDC.64 UR4, c[0x0][0xaf0] ;  /* 0x0002bc0000047ab9 */ /* 0x000fc60000000a00 */
[----:B------:R-:W-:Y:S01]  /*ff80*/  IMAD.MOV.U32 R5, RZ, RZ, R9 ;  /* 0x000000ffff057224 */ /* 0x000fe200078e0009 */
[----:B---3--:R-:W-:Y:S01]  /*ff90*/  @P2 SHF.R.U32.HI R5, RZ, R21, R4 ;  /* 0x00000015ff052219 */ /* 0x008fe20000011604 */
[----:B------:R-:W-:Y:S02]  /*ffa0*/  IMAD R6, R12, UR4, RZ ;  /* 0x000000040c067c24 */ /* 0x000fe4000f8e02ff */
[----:B------:R-:W-:Y:S01]  /*ffb0*/  IMAD.IADD R3, R3, 0x1, R7 ;  /* 0x0000000103037824 */ /* 0x000fe200078e0207 */
[----:B------:R-:W-:Y:S01]  /*ffc0*/  SHF.R.S32.HI R4, RZ, 0x1f, R5 ;  /* 0x0000001fff047819 */ /* 0x000fe20000011405 */
[C---:B------:R-:W-:Y:S02]  /*ffd0*/  IMAD R7, R13.reuse, UR5, R6 ;  /* 0x000000050d077c24 */ /* 0x040fe4000f8e0206 */
[----:B------:R-:W-:Y:S01]  /*ffe0*/  IMAD.WIDE.U32 R2, R13, UR4, R2 ;  /* 0x000000040d027c25 */ /* 0x000fe2000f8e0002 */
[----:B------:R-:W-:-:S03]  /*fff0*/  ULDC.64 UR4, c[0x0][0xae0] ;  /* 0x0002b80000047ab9 */ /* 0x000fc60000000a00 */
[----:B------:R-:W-:Y:S02]  /*10000*/  IMAD.MOV R6, RZ, RZ, -R5 ;  /* 0x000000ffff067224 */ /* 0x000fe400078e0a05 */
[----:B------:R-:W-:Y:S02]  /*10010*/  IMAD.IADD R3, R3, 0x1, R7 ;  /* 0x0000000103037824 */ /* 0x000fe400078e0207 */
        /* <DEDUP_REMOVED lines=8> */
[----:B------:R-:W-:Y:S02]  /*100a0*/  IMAD.IADD R18, R165, 0x1, R18 ;  /* 0x00000001a5127824 */ /* 0x000fe400078e0212 */
        /* <DEDUP_REMOVED lines=24> */
.L_x_1339:
[----:B------:R-:W-:Y:S05]  /*10230*/  BSYNC B1 ;  /* 0x0000000000017941 */ /* 0x000fea0003800000 */
.L_x_1338:
[----:B---3--:R3:W0:Y:S01]  /*10240*/  SHFL.IDX PT, R0, R5, 0x1, 0x181f ;  /* 0x00381f0005007f89 */ /* 0x00862200000e0000 */
[----:B------:R-:W-:Y:S03]  /*10250*/  BSSY B1, `(.L_x_1340) ;  /* 0x000000c000017945 */ /* 0x000fe60003800000 */
[----:B--2-4-:R3:W2:Y:S01]  /*10260*/  SHFL.IDX PT, R2, R4, 0x1, 0x181f ;  /* 0x00381f0004027f89 */ /* 0x0146a200000e0000 */
        /* <DEDUP_REMOVED lines=10> */
.L_x_1341:
[----:B------:R-:W-:Y:S05]  /*10310*/  BSYNC B1 ;  /* 0x0000000000017941 */ /* 0x000fea0003800000 */
.L_x_1340:
[----:B0-----:R0:W0:Y:S01]  /*10320*/  SHFL.IDX PT, R0, R5, 0x2, 0x181f ;  /* 0x00581f0005007f89 */ /* 0x00102200000e0000 */
[----:B------:R-:W-:Y:S03]  /*10330*/  BSSY B1, `(.L_x_1342) ;  /* 0x000000c000017945 */ /* 0x000fe60003800000 */
[----:B--2-4-:R2:W4:Y:S01]  /*10340*/  SHFL.IDX PT, R2, R4, 0x2, 0x181f ;  /* 0x00581f0004027f89 */ /* 0x01452200000e0000 */
        /* <DEDUP_REMOVED lines=10> */
.L_x_1343:
[----:B------:R-:W-:Y:S05]  /*103f0*/  BSYNC B1 ;  /* 0x0000000000017941 */ /* 0x000fea0003800000 */
.L_x_1342:
[----:B0-----:R-:W-:Y:S01]  /*10400*/  VIADD R0, R18, 0x60 ;  /* 0x0000006012007836 */ /* 0x001fe20000000000 */
[----:B---3--:R-:W0:Y:S04]  /*10410*/  SHFL.IDX PT, R5, R5, 0x3, 0x181f ;  /* 0x00781f0005057f89 */ /* 0x008e2800000e0000 */
[----:B------:R-:W-:Y:S01]  /*10420*/  ISETP.GE.AND P0, PT, R0, R17, PT ;  /* 0x000000110000720c */ /* 0x000fe20003f06270 */
[----:B----4-:R3:W4:-:S12]  /*10430*/  SHFL.IDX PT, R2, R4, 0x3, 0x181f ;  /* 0x00781f0004027f89 */ /* 0x01071800000e0000 */
[----:B---3--:R-:W-:Y:S05]  /*10440*/  @P0 BRA `(.L_x_1334) ;  /* 0x0000000000240947 */ /* 0x008fea0003800000 */
        /* <DEDUP_REMOVED lines=9> */
.L_x_1334:
[----:B------:R-:W-:Y:S05]  /*104e0*/  BSYNC B0 ;  /* 0x0000000000007941 */ /* 0x000fea0003800000 */
.L_x_1325:
[----:B------:R-:W-:Y:S02]  /*104f0*/  ULDC UR4, c[0x0][0xc3c] ;  /* 0x00030f0000047ab9 */ /* 0x000fe40000000800 */
[----:B-1----:R-:W-:-:S13]  /*10500*/  ISETP.GE.AND P0, PT, R47, UR4, PT ;  /* 0x000000042f007c0c */ /* 0x002fda000bf06270 */
[----:B------:R-:W-:Y:S05]  /*10510*/  @!P0 BRA `(.L_x_1344) ;  /* 0xffffff0800008947 */ /* 0x000fea000383ffff */
[----:B------:R-:W-:Y:S05]  /*10520*/  EXIT ;  /* 0x000000000000794d */ /* 0x000fea0003800000 */
.L_x_1235:
[----:B------:R-:W-:-:S08]  /*10530*/  NOP ;  /* 0x0000000000007918 */ /* 0x000fd00000000000 */
[----:B0-----:R-:W0:-:S00]  /*10540*/  USETMAXREG.DEALLOC.CTAPOOL 0x28 ;  /* 0x00000028000079c8 */ /* 0x001e0000080e0500 */
[----:B0-----:R-:W2:Y:S01]  /*10550*/  LDL.LU R2, [R1] ;  /* 0x0000000001027983 */ /* 0x001ea20000300800 */
[----:B------:R-:W-:-:S06]  /*10560*/  LOP3.LUT R0, R0, 0x3, RZ, 0xc0, !PT ;  /* 0x0000000300007812 */ /* 0x000fcc00078ec0ff */
[----:B------:R-:W0:Y:S02]  /*10570*/  SHFL.IDX PT, R0, R0, RZ, 0x1f ;  /* 0x00001fff00007589 */ /* 0x000e2400000e0000 */
[----:B0-----:R-:W-:Y:S01]  /*10580*/  ISETP.NE.AND P0, PT, R0, RZ, PT ;  /* 0x000000ff0000720c */ /* 0x001fe20003f05270 */
[----:B------:R-:W-:Y:S01]  /*10590*/  IMAD.MOV.U32 R0, RZ, RZ, RZ ;  /* 0x000000ffff007224 */ /* 0x000fe200078e00ff */
[----:B--2---:R-:W-:-:S11]  /*105a0*/  LOP3.LUT R2, R2, 0xfffffeff, RZ, 0xc0, !PT ;  /* 0xfffffeff02027812 */ /* 0x004fd600078ec0ff */
[----:B------:R-:W-:-:S05]  /*105b0*/  @P0 LOP3.LUT R2, R2, 0x100, RZ, 0xfc, !PT ;  /* 0x0000010002020812 */ /* 0x000fca00078efcff */
[----:B------:R0:W-:Y:S01]  /*105c0*/  STL [R1], R2 ;  /* 0x0000000201007387 */ /* 0x0001e20000100800 */
[----:B------:R-:W-:Y:S05]  /*105d0*/  @!P0 BRA `(.L_x_1345) ;  /* 0x00000000001c8947 */ /* 0x000fea0003800000 */
[----:B------:R-:W1:Y:S08]  /*105e0*/  S2UR UR5, SR_CgaCtaId ;  /* 0x00000000000579c3 */ /* 0x000e700000008800 */
[----:B------:R-:W-:Y:S06]  /*105f0*/  BAR.SYNC.DEFER_BLOCKING 0x5, 0x180 ;  /* 0x0146000000007b1d */ /* 0x000fec0000010000 */
[----:B------:R-:W-:-:S02]  /*10600*/  UMOV UR4, 0x400 ;  /* 0x0000040000047882 */ /* 0x000fc40000000000 */
[----:B-1----:R-:W-:-:S09]  /*10610*/  ULEA UR4, UR5, UR4, 0x18 ;  /* 0x0000000405047291 */ /* 0x002fd2000f8ec03f */
[----:B------:R-:W1:Y:S01]  /*10620*/  LDS.128 R16, [UR4+0x2a8d0] ;  /* 0x02a8d004ff107984 */ /* 0x000e620008000c00 */
[----:B------:R-:W-:Y:S06]  /*10630*/  BAR.ARV 0x4, 0x180 ;  /* 0x0106000000007b1d */ /* 0x000fec0000002000 */
[----:B------:R-:W-:Y:S05]  /*10640*/  BRA `(.L_x_1346) ;  /* 0x00000008008c7947 */ /* 0x000fea0003800000 */
.L_x_1345:
[----:B0-----:R-:W0:Y:S01]  /*10650*/  S2R R2, SR_TID.X ;  /* 0x0000000000027919 */ /* 0x001e220000002100 */
        /* <DEDUP_REMOVED lines=16> */
[----:B--2---:R-:W0:Y:S02]  /*10760*/  SHFL.UP PT, R4, R0, 0x1, RZ ;  /* 0x0420000000047989 */ /* 0x004e2400000e00ff */
        /* <DEDUP_REMOVED lines=22> */
.L_x_1351:
        /* <DEDUP_REMOVED lines=12> */
.L_x_1350:
[----:B------:R-:W-:Y:S05]  /*10990*/  BSYNC B0 ;  /* 0x0000000000007941 */ /* 0x000fea0003800000 */
.L_x_1349:
        /* <DEDUP_REMOVED lines=17> */
[----:B------:R-:W-:-:S05]  /*10ab0*/  IMAD.IADD R4, R3, 0x1, R4 ;  /* 0x0000000103047824 */ /* 0x000fca00078e0204 */
[----:B------:R-:W-:-:S13]  /*10ac0*/  ISETP.GT.AND P6, PT, R4, UR6, PT ;  /* 0x0000000604007c0c */ /* 0x000fda000bfc4270 */
[----:B------:R-:W-:Y:S05]  /*10ad0*/  @!P6 BRA `(.L_x_1351) ;  /* 0xfffffffc007ce947 */ /* 0x000fea000383ffff */
.L_x_1347:
[----:B------:R-:W-:-:S04]  /*10ae0*/  IMAD.IADD R11, R4, 0x1, -R3 ;  /* 0x00000001040b7824 */ /* 0x000fc800078e0a03 */
[----:B------:R-:W-:-:S05]  /*10af0*/  IMAD R2, R6, UR5, R11 ;  /* 0x0000000506027c24 */ /* 0x000fca000f8e020b */
[----:B------:R-:W-:Y:S02]  /*10b00*/  ISETP.GT.AND P0, PT, R2, UR6, PT ;  /* 0x0000000602007c0c */ /* 0x000fe4000bf04270 */
[----:B------:R-:W0:Y:S11]  /*10b10*/  LDC.64 R2, c[0x0][0xc90] ;  /* 0x00032400ff027b82 */ /* 0x000e360000000a00 */
[----:B------:R-:W-:-:S04]  /*10b20*/  VOTE.ANY R8, PT, !P0 ;  /* 0x0000000000087806 */ /* 0x000fc800040e0100 */
[----:B------:R-:W1:Y:S02]  /*10b30*/  POPC R13, R8 ;  /* 0x00000008000d7309 */ /* 0x000e640000000000 */
[----:B-1----:R-:W-:-:S04]  /*10b40*/  VIADD R19, R13, UR4 ;  /* 0x000000040d137c36 */ /* 0x002fc80008000000 */
[----:B0-----:R-:W-:-:S05]  /*10b50*/  IMAD.WIDE R2, R19, 0x4, R2 ;  /* 0x0000000413027825 */ /* 0x001fca00078e0202 */
[----:B------:R-:W2:Y:S01]  /*10b60*/  LDG.E R7, desc[UR36][R2.64] ;  /* 0x0000002402077981 */ /* 0x000ea2000c1e1900 */
[----:B------:R-:W-:-:S03]  /*10b70*/  ISETP.NE.AND P0, PT, R8, RZ, PT ;  /* 0x000000ff0800720c */ /* 0x000fc60003f05270 */
[----:B------:R-:W2:Y:S02]  /*10b80*/  SHFL.IDX PT, R0, R0, R13, 0x1f ;  /* 0x00001f0d00007589 */ /* 0x000ea400000e0000 */
[----:B--2---:R-:W-:-:S05]  /*10b90*/  IMAD R4, R0, R7, RZ ;  /* 0x0000000700047224 */ /* 0x004fca00078e02ff */
[----:B------:R-:W-:-:S04]  /*10ba0*/  IABS R12, R4 ;  /* 0x00000004000c7213 */ /* 0x000fc80000000000 */
[----:B------:R-:W0:Y:S08]  /*10bb0*/  I2F.RP R9, R12 ;  /* 0x0000000c00097306 */ /* 0x000e300000209400 */
[----:B0-----:R-:W0:Y:S02]  /*10bc0*/  MUFU.RCP R9, R9 ;  /* 0x0000000900097308 */ /* 0x001e240000001000 */
[----:B0-----:R-:W-:-:S06]  /*10bd0*/  VIADD R10, R9, 0xffffffe ;  /* 0x0ffffffe090a7836 */ /* 0x001fcc0000000000 */
[----:B------:R0:W1:Y:S01]  /*10be0*/  F2I.FTZ.U32.TRUNC.NTZ R3, R10 ;  /* 0x0000000a00037305 */ /* 0x000062000021f000 */
[----:B------:R-:W-:Y:S05]  /*10bf0*/  @!P0 BRA `(.L_x_1352) ;  /* 0x0000000000088947 */ /* 0x000fea0003800000 */
[----:B------:R-:W-:-:S05]  /*10c00*/  VIADD R9, R13, 0xffffffff ;  /* 0xffffffff0d097836 */ /* 0x000fca0000000000 */
[----:B------:R2:W3:Y:S02]  /*10c10*/  SHFL.IDX PT, R16, R6, R9, 0x1f ;  /* 0x00001f0906107589 */ /* 0x0004e400000e0000 */
.L_x_1352:
[----:B-1----:R-:W-:Y:S02]  /*10c20*/  IMAD.MOV R2, RZ, RZ, -R3 ;  /* 0x000000ffff027224 */ /* 0x002fe400078e0a03 */
[----:B---3--:R-:W-:Y:S02]  /*10c30*/  IMAD R16, R16, UR5, R11 ;  /* 0x0000000510107c24 */ /* 0x008fe4000f8e020b */
[----:B------:R-:W-:Y:S01]  /*10c40*/  IMAD.MOV.U32 R11, RZ, RZ, R2 ;  /* 0x000000ffff0b7224 */ /* 0x000fe200078e0002 */
[----:B------:R-:W-:Y:S02]  /*10c50*/  IABS R2, R4 ;  /* 0x0000000400027213 */ /* 0x000fe40000000000 */
[----:B--2---:R-:W-:Y:S01]  /*10c60*/  IADD3 R9, -R16, UR6, RZ ;  /* 0x0000000610097c10 */ /* 0x004fe2000fffe1ff */
[----:B------:R-:W-:Y:S02]  /*10c70*/  IMAD R11, R11, R12, RZ ;  /* 0x0000000c0b0b7224 */ /* 0x000fe400078e02ff */
[----:B------:R-:W-:Y:S01]  /*10c80*/  IMAD.MOV R8, RZ, RZ, -R2 ;  /* 0x000000ffff087224 */ /* 0x000fe200078e0a02 */
[----:B------:R-:W-:Y:S01]  /*10c90*/  IABS R6, R9 ;  /* 0x0000000900067213 */ /* 0x000fe20000000000 */
[----:B------:R-:W-:-:S04]  /*10ca0*/  IMAD.MOV.U32 R2, RZ, RZ, RZ ;  /* 0x000000ffff027224 */ /* 0x000fc800078e00ff */
[----:B------:R-:W-:-:S04]  /*10cb0*/  IMAD.HI.U32 R2, R3, R11, R2 ;  /* 0x0000000b03027227 */ /* 0x000fc800078e0002 */
[----:B------:R-:W-:Y:S02]  /*10cc0*/  IMAD.MOV.U32 R3, RZ, RZ, R6 ;  /* 0x000000ffff037224 */ /* 0x000fe400078e0006 */
        /* <DEDUP_REMOVED lines=12> */
[----:B------:R-:W-:-:S05]  /*10d90*/  @!P1 LOP3.LUT R2, RZ, R4, RZ, 0x33, !PT ;  /* 0x00000004ff029212 */ /* 0x000fca00078e33ff */
[----:B------:R-:W-:Y:S02]  /*10da0*/  IMAD R11, R7, R2, RZ ;  /* 0x00000002070b7224 */ /* 0x000fe400078e02ff */
[----:B------:R-:W-:Y:S02]  /*10db0*/  IMAD.MOV R2, RZ, RZ, -R2 ;  /* 0x000000ffff027224 */ /* 0x000fe400078e0a02 */
[----:B------:R-:W-:Y:S02]  /*10dc0*/  IMAD.MOV R6, RZ, RZ, -R11 ;  /* 0x000000ffff067224 */ /* 0x000fe400078e0a0b */
[----:B------:R-:W-:Y:S02]  /*10dd0*/  IMAD R4, R4, R2, R9 ;  /* 0x0000000204047224 */ /* 0x000fe400078e0209 */
[----:B------:R-:W-:Y:S01]  /*10de0*/  IMAD.MOV.U32 R2, RZ, RZ, RZ ;  /* 0x000000ffff027224 */ /* 0x000fe200078e00ff */
[----:B------:R-:W-:Y:S02]  /*10df0*/  VIADDMNMX R13, R6, UR5, R7, PT ;  /* 0x00000005060d7c46 */ /* 0x000fe4000b800107 */
[----:B------:R-:W-:-:S02]  /*10e00*/  IABS R9, R4 ;  /* 0x0000000400097213 */ /* 0x000fc40000000000 */
[-C--:B------:R-:W-:Y:S01]  /*10e10*/  IABS R8, R13.reuse ;  /* 0x0000000d00087213 */ /* 0x080fe20000000000 */
[----:B------:R-:W-:Y:S01]  /*10e20*/  IMAD.MOV R18, RZ, RZ, -R13 ;  /* 0x000000ffff127224 */ /* 0x000fe200078e0a0d */
[----:B0-----:R-:W-:Y:S02]  /*10e30*/  IABS R10, R13 ;  /* 0x0000000d000a7213 */ /* 0x001fe40000000000 */
[----:B------:R-:W0:Y:S08]  /*10e40*/  I2F.RP R6, R8 ;  /* 0x0000000800067306 */ /* 0x000e300000209400 */
[----:B0-----:R-:W0:Y:S02]  /*10e50*/  MUFU.RCP R6, R6 ;  /* 0x0000000600067308 */ /* 0x001e240000001000 */
[----:B0-----:R-:W-:-:S06]  /*10e60*/  VIADD R3, R6, 0xffffffe ;  /* 0x0ffffffe06037836 */ /* 0x001fcc0000000000 */
[----:B------:R-:W0:Y:S02]  /*10e70*/  F2I.FTZ.U32.TRUNC.NTZ R3, R3 ;  /* 0x0000000300037305 */ /* 0x000e24000021f000 */
[----:B0-----:R-:W-:-:S04]  /*10e80*/  IMAD.MOV R7, RZ, RZ, -R3 ;  /* 0x000000ffff077224 */ /* 0x001fc800078e0a03 */
[----:B------:R-:W-:-:S04]  /*10e90*/  IMAD R7, R7, R8, RZ ;  /* 0x0000000807077224 */ /* 0x000fc800078e02ff */
[----:B------:R-:W-:Y:S01]  /*10ea0*/  IMAD.HI.U32 R2, R3, R7, R2 ;  /* 0x0000000703027227 */ /* 0x000fe200078e0002 */
[----:B------:R-:W-:-:S05]  /*10eb0*/  IADD3 R3, RZ, -R10, RZ ;  /* 0x8000000aff037210 */ /* 0x000fca0007ffe0ff */
        /* <DEDUP_REMOVED lines=8> */
[----:B------:R-:W-:Y:S01]  /*10f40*/  ISETP.GE.AND P2, PT, R3, RZ, PT ;  /* 0x000000ff0300720c */ /* 0x000fe20003f46270 */
[----:B------:R-:W-:-:S06]  /*10f50*/  IMAD.IADD R3, R4, 0x1, R11 ;  /* 0x0000000104037824 */ /* 0x000fcc00078e020b */
[----:B------:R-:W-:-:S06]  /*10f60*/  @P0 VIADD R2, R2, 0x1 ;  /* 0x0000000102020836 */ /* 0x000fcc0000000000 */
[----:B------:R-:W-:Y:S01]  /*10f70*/  @!P2 IMAD.MOV R2, RZ, RZ, -R2 ;  /* 0x000000ffff02a224 */ /* 0x000fe200078e0a02 */
[----:B------:R-:W-:-:S04]  /*10f80*/  @!P1 LOP3.LUT R2, RZ, R13, RZ, 0x33, !PT ;  /* 0x0000000dff029212 */ /* 0x000fc800078e33ff */
[----:B------:R-:W-:Y:S01]  /*10f90*/  LOP3.LUT R17, RZ, R2, RZ, 0x33, !PT ;  /* 0x00000002ff117212 */ /* 0x000fe200078e33ff */
[----:B------:R-:W-:-:S04]  /*10fa0*/  IMAD R18, R2, R18, R3 ;  /* 0x0000001202127224 */ /* 0x000fc800078e0203 */
[----:B------:R-:W-:Y:S01]  /*10fb0*/  IMAD.IADD R17, R0, 0x1, R17 ;  /* 0x0000000100117824 */ /* 0x000fe200078e0211 */
[----:B------:R-:W-:Y:S06]  /*10fc0*/  BRA `(.L_x_1353) ;  /* 0x0000000000147947 */ /* 0x000fec0003800000 */
.L_x_1348:
[----:B------:R-:W-:Y:S01]  /*10fd0*/  ULDC UR4, c[0x0][0xc3c] ;  /* 0x00030f0000047ab9 */ /* 0x000fe20000000800 */
[----:B------:R-:W-:Y:S02]  /*10fe0*/  IMAD.MOV.U32 R17, RZ, RZ, RZ ;  /* 0x000000ffff117224 */ /* 0x000fe400078e00ff */
[----:B------:R-:W-:Y:S02]  /*10ff0*/  IMAD.U32 R16, RZ, RZ, UR6 ;  /* 0x00000006ff107e24 */ /* 0x000fe4000f8e00ff */
[----:B------:R-:W-:Y:S02]  /*11000*/  IMAD.MOV.U32 R18, RZ, RZ, RZ ;  /* 0x000000ffff127224 */ /* 0x000fe400078e00ff */
[----:B------:R-:W-:-:S07]  /*11010*/  IMAD.U32 R19, RZ, RZ, UR4 ;  /* 0x00000004ff137e24 */ /* 0x000fce000f8e00ff */
.L_x_1353:
[----:B------:R-:W-:-:S13]  /*11020*/  ISETP.NE.AND P0, PT, R5, RZ, PT ;  /* 0x000000ff0500720c */ /* 0x000fda0003f05270 */
[----:B------:R-:W0:Y:S01]  /*11030*/  @!P0 S2R R3, SR_CgaCtaId ;  /* 0x0000000000038919 */ /* 0x000e220000008800 */
[----:B------:R-:W-:-:S04]  /*11040*/  @!P0 MOV R0, 0x400 ;  /* 0x0000040000008802 */ /* 0x000fc80000000f00 */
[----:B0-----:R-:W-:-:S05]  /*11050*/  @!P0 LEA R0, R3, R0, 0x18 ;  /* 0x0000000003008211 */ /* 0x001fca00078ec0ff */
[----:B------:R2:W-:Y:S01]  /*11060*/  @!P0 STS.128 [R0+0x2a8d0], R16 ;  /* 0x02a8d01000008388 */ /* 0x0005e20000000c00 */
[----:B------:R-:W-:Y:S06]  /*11070*/  BAR.ARV 0x5, 0x180 ;  /* 0x0146000000007b1d */ /* 0x000fec0000002000 */
.L_x_1346:
[----:B------:R3:W-:Y:S01]  /*11080*/  STL [R1+0x14], RZ ;  /* 0x000014ff01007387 */ /* 0x0007e20000100800 */
[----:B------:R-:W-:Y:S01]  /*11090*/  ULDC UR4, c[0x0][0xc3c] ;  /* 0x00030f0000047ab9 */ /* 0x000fe20000000800 */
[----:B------:R-:W-:Y:S01]  /*110a0*/  IMAD.MOV.U32 R27, RZ, RZ, 0x1 ;  /* 0x00000001ff1b7424 */ /* 0x000fe200078e00ff */
[----:B-1----:R-:W-:Y:S01]  /*110b0*/  ISETP.GE.AND P0, PT, R19, UR4, PT ;  /* 0x0000000413007c0c */ /* 0x002fe2000bf06270 */
[----:B------:R-:W-:-:S12]  /*110c0*/  IMAD.MOV.U32 R25, RZ, RZ, RZ ;  /* 0x000000ffff197224 */ /* 0x000fd800078e00ff */
[----:B---3--:R-:W-:Y:S05]  /*110d0*/  @P0 BRA `(.L_x_1354) ;  /* 0x0000004c005c0947 */ /* 0x008fea0003800000 */
[----:B--2---:R-:W2:Y:S01]  /*110e0*/  LDL R0, [R1+0x18] ;  /* 0x0000180001007983 */ /* 0x004ea20000100800 */
[----:B------:R-:W1:Y:S01]  /*110f0*/  S2UR UR5, SR_CgaCtaId ;  /* 0x00000000000579c3 */ /* 0x000e620000008800 */
[----:B------:R-:W-:Y:S01]  /*11100*/  BSSY B8, `(.L_x_1354) ;  /* 0x00004d4000087945 */ /* 0x000fe20003800000 */
[----:B------:R-:W-:Y:S01]  /*11110*/  IMAD.MOV.U32 R27, RZ, RZ, 0x1 ;  /* 0x00000001ff1b7424 */ /* 0x000fe200078e00ff */
[----:B------:R-:W3:Y:S01]  /*11120*/  S2R R5, SR_TID.X ;  /* 0x0000000000057919 */ /* 0x000ee20000002100 */
[----:B------:R-:W-:Y:S01]  /*11130*/  IMAD.MOV.U32 R25, RZ, RZ, RZ ;  /* 0x000000ffff197224 */ /* 0x000fe200078e00ff */
[----:B------:R-:W-:Y:S01]  /*11140*/  ULDC UR39, c[0x0][0xc] ;  /* 0x0000030000277ab9 */ /* 0x000fe20000000800 */
[----:B------:R4:W-:Y:S01]  /*11150*/  STL [R1+0x14], RZ ;  /* 0x000014ff01007387 */ /* 0x0009e20000100800 */
[C---:B---3--:R-:W-:Y:S02]  /*11160*/  LOP3.LUT R4, R5.reuse, 0x7f, RZ, 0xc0, !PT ;  /* 0x0000007f05047812 */ /* 0x048fe400078ec0ff */
[----:B--2---:R-:W-:Y:S01]  /*11170*/  R2UR UR4, R0 ;  /* 0x00000000000472ca */ /* 0x004fe200000e0000 */
[----:B------:R-:W-:-:S05]  /*11180*/  IMAD.SHL.U32 R0, R5, 0x8, RZ ;  /* 0x0000000805007824 */ /* 0x000fca00078e00ff */
[----:B0-----:R-:W-:-:S04]  /*11190*/  LOP3.LUT R2, R0, 0x1f8, RZ, 0xc0, !PT ;  /* 0x000001f800027812 */ /* 0x001fc800078ec0ff */
[----:B------:R-:W-:Y:S01]  /*111a0*/  LOP3.LUT R3, R2, 0x38, R5, 0x78, !PT ;  /* 0x0000003802037812 */ /* 0x000fe200078e7805 */
[----:B------:R-:W-:Y:S01]  /*111b0*/  IMAD.SHL.U32 R2, R5, 0x10, RZ ;  /* 0x0000001005027824 */ /* 0x000fe200078e00ff */
[----:B------:R-:W-:Y:S01]  /*111c0*/  SHF.R.U32.HI R5, RZ, 0x3, R4 ;  /* 0x00000003ff057819 */ /* 0x000fe20000011604 */
[----:B------:R-:W-:Y:S01]  /*111d0*/  ULOP3.LUT UR38, UR4, 0x2, URZ, 0xfc, !UPT ;  /* 0x0000000204267892 */ /* 0x000fe2000f8efc3f */
[----:B------:R-:W-:Y:S02]  /*111e0*/  LOP3.LUT R32, R3, 0x200, R0, 0xf8, !PT ;  /* 0x0000020003207812 */ /* 0x000fe400078ef800 */
[----:B------:R-:W-:Y:S01]  /*111f0*/  UMOV UR4, 0x400 ;  /* 0x0000040000047882 */ /* 0x000fe20000000000 */
[----:B------:R-:W-:Y:S01]  /*11200*/  LOP3.LUT R4, R0, 0x38, RZ, 0xc0, !PT ;  /* 0x0000003800047812 */ /* 0x000fe200078ec0ff */
[----:B-1----:R-:W-:Y:S01]  /*11210*/  ULEA UR4, UR5, UR4, 0x18 ;  /* 0x0000000405047291 */ /* 0x002fe2000f8ec03f */
[----:B------:R-:W-:Y:S02]  /*11220*/  LOP3.LUT R3, R5, 0x70, R2, 0xf8, !PT ;  /* 0x0000007005037812 */ /* 0x000fe400078ef802 */
[----:B------:R-:W-:-:S02]  /*11230*/  LOP3.LUT R2, R4, 0x40, RZ, 0xfc, !PT ;  /* 0x0000004004027812 */ /* 0x000fc400078efcff */
[----:B------:R-:W-:Y:S01]  /*11240*/  LOP3.LUT R0, R4, 0x80, RZ, 0xfc, !PT ;  /* 0x0000008004007812 */ /* 0x000fe200078efcff */
[----:B------:R-:W-:-:S04]  /*11250*/  IMAD.U32 R22, RZ, RZ, UR4 ;  /* 0x00000004ff167e24 */ /* 0x000fc8000f8e00ff */
[----:B----4-:R-:W-:-:S07]  /*11260*/  IMAD R33, R32, 0x2, R22 ;  /* 0x0000000220217824 */ /* 0x010fce00078e0216 */
.L_x_1425:
[----:B------:R-:W-:Y:S05]  /*11270*/  YIELD ;  /* 0x0000000000007946 */ /* 0x000fea0003800000 */
[----:B------:R-:W-:Y:S01]  /*11280*/  ULDC.64 UR4, c[0x0][0xa28] ;  /* 0x00028a0000047ab9 */ /* 0x000fe20000000a00 */
[----:B-12---:R-:W2:Y:S01]  /*11290*/  LDL.LU R6, [R1] ;  /* 0x0000000001067983 */ /* 0x006ea20000300800 */
[----:B------:R-:W-:Y:S01]  /*112a0*/  ISETP.NE.U32.AND P0, PT, RZ, UR4, PT ;  /* 0x00000004ff007c0c */ /* 0x000fe2000bf05070 */
[----:B------:R-:W-:-:S03]  /*112b0*/  IMAD.MOV.U32 R36, RZ, RZ, RZ ;  /* 0x000000ffff247224 */ /* 0x000fc600078e00ff */
[----:B------:R-:W-:Y:S01]  /*112c0*/  ISETP.NE.AND.EX P0, PT, RZ, UR5, PT, P0 ;  /* 0x00000005ff007c0c */ /* 0x000fe2000bf05300 */
[----:B------:R-:W-:-:S12]  /*112d0*/  ULDC.64 UR4, c[0x0][0xa18] ;  /* 0x0002860000047ab9 */ /* 0x000fd80000000a00 */
[----:B0-----:R-:W0:Y:S02]  /*112e0*/  @P0 LDC.64 R2, c[0x0][0xa28] ;  /* 0x00028a00ff020b82 */ /* 0x001e240000000a00 */
[----:B0-----:R-:W-:-:S05]  /*112f0*/  @P0 IMAD.WIDE R2, R19, 0x4, R2 ;  /* 0x0000000413020825 */ /* 0x001fca00078e0202 */
[----:B------:R0:W5:Y:S01]  /*11300*/  @P0 LDG.E R36, desc[UR36][R2.64] ;  /* 0x0000002402240981 */ /* 0x000162000c1e1900 */
[----:B------:R-:W-:Y:S01]  /*11310*/  ISETP.NE.U32.AND P0, PT, RZ, UR4, PT ;  /* 0x00000004ff007c0c */ /* 0x000fe2000bf05070 */
[----:B------:R-:W-:-:S03]  /*11320*/  IMAD.MOV.U32 R34, RZ, RZ, RZ ;  /* 0x000000ffff227224 */ /* 0x000fc600078e00ff */
[----:B------:R-:W-:Y:S01]  /*11330*/  ISETP.NE.AND.EX P1, PT, RZ, UR5, PT, P0 ;  /* 0x00000005ff007c0c */ /* 0x000fe2000bf25300 */
[----:B------:R-:W-:Y:S02]  /*11340*/  ULDC.64 UR4, c[0x0][0xa00] ;  /* 0x0002800000047ab9 */ /* 0x000fe40000000a00 */
[----:B------:R-:W-:Y:S01]  /*11350*/  ISETP.NE.U32.AND P0, PT, RZ, UR4, PT ;  /* 0x00000004ff007c0c */ /* 0x000fe2000bf05070 */
[----:B0-----:R-:W0:Y:S03]  /*11360*/  LDC.64 R2, c[0x0][0xa00] ;  /* 0x00028000ff027b82 */ /* 0x001e260000000a00 */
[----:B------:R-:W-:Y:S01]  /*11370*/  ISETP.NE.AND.EX P2, PT, RZ, UR5, PT, P0 ;  /* 0x00000005ff007c0c */ /* 0x000fe2000bf45300 */
[----:B------:R-:W-:-:S05]  /*11380*/  ULDC.64 UR4, c[0x0][0x418] ;  /* 0x0001060000047ab9 */ /* 0x000fca0000000a00 */
[----:B------:R-:W1:Y:S01]  /*11390*/  @P1 LDC.64 R4, c[0x0][0xa18] ;  /* 0x00028600ff041b82 */ /* 0x000e620000000a00 */
[----:B0-----:R-:W-:-:S06]  /*113a0*/  IMAD.WIDE R2, R19, 0x4, R2 ;  /* 0x0000000413027825 */ /* 0x001fcc00078e0202 */
[----:B------:R0:W5:Y:S01]  /*113b0*/  @P2 LDG.E R34, desc[UR36][R2.64] ;  /* 0x0000002402222981 */ /* 0x000162000c1e1900 */
[----:B-1----:R-:W-:-:S05]  /*113c0*/  @P1 IMAD.WIDE R4, R19, 0x4, R4 ;  /* 0x0000000413041825 */ /* 0x002fca00078e0204 */
[----:B------:R0:W5:Y:S01]  /*113d0*/  @P1 LDG.E R29, desc[UR36][R4.64] ;  /* 0x00000024041d1981 */ /* 0x000162000c1e1900 */
[----:B------:R-:W-:-:S03]  /*113e0*/  UISETP.NE.U32.AND UP0, UPT, UR4, URZ, UPT ;  /* 0x0000003f0400728c */ /* 0x000fc6000bf05070 */
[----:B------:R-:W-:Y:S01]  /*113f0*/  ULDC UR4, c[0x0][0x424] ;  /* 0x0001090000047ab9 */ /* 0x000fe20000000800 */
[----:B------:R-:W-:-:S03]  /*11400*/  UISETP.NE.AND.EX UP0, UPT, UR5, URZ, UPT, UP0 ;  /* 0x0000003f0500728c */ /* 0x000fc6000bf05300 */
[----:B------:R-:W-:Y:S01]  /*11410*/  ULDC UR5, c[0x0][0x2f0] ;  /* 0x0000bc0000057ab9 */ /* 0x000fe20000000800 */
[----:B------:R-:W-:-:S04]  /*11420*/  USEL UR4, UR4, 0x1, UP0 ;  /* 0x0000000104047887 */ /* 0x000fc80008000000 */
[----:B------:R-:W-:-:S06]  /*11430*/  UIMAD UR4, UR4, UR5, URZ ;  /* 0x00000005040472a4 */ /* 0x000fcc000f8e023f */
[----:B------:R-:W-:Y:S01]  /*11440*/  IMAD.U32 R35, RZ, RZ, UR4 ;  /* 0x00000004ff237e24 */ /* 0x000fe2000f8e00ff */
[----:B--2---:R-:W-:-:S04]  /*11450*/  LOP3.LUT R6, R6, 0xffffff7f, RZ, 0xc0, !PT ;  /* 0xffffff7f06067812 */ /* 0x004fc800078ec0ff */
[----:B------:R-:W-:-:S05]  /*11460*/  @P2 LOP3.LUT R6, R6, 0x80, RZ, 0xfc, !PT ;  /* 0x0000008006062812 */ /* 0x000fca00078efcff */
[----:B------:R0:W-:Y:S01]  /*11470*/  STL [R1], R6 ;  /* 0x0000000601007387 */ /* 0x0001e20000100800 */
[----:B---3--:R-:W-:Y:S05]  /*11480*/  @P1 BRA `(.L_x_1355) ;  /* 0x0000000000181947 */ /* 0x008fea0003800000 */
[----:B------:R-:W-:Y:S02]  /*11490*/  ULDC UR4, c[0x0][0x288] ;  /* 0x0000a20000047ab9 */ /* 0x000fe40000000800 */
[----:B-----5:R-:W-:Y:S01]  /*114a0*/  IMAD.U32 R29, RZ, RZ, UR4 ;  /* 0x00000004ff1d7e24 */ /* 0x020fe2000f8e00ff */
[----:B------:R-:W-:Y:S06]  /*114b0*/  @!P2 BRA `(.L_x_1355) ;  /* 0x00000000000ca947 */ /* 0x000fec0003800000 */
[----:B------:R-:W2:Y:S04]  /*114c0*/  LDG.E R0, desc[UR36][R2.64] ;  /* 0x0000002402007981 */ /* 0x000ea8000c1e1900 */
[----:B------:R-:W2:Y:S02]  /*114d0*/  LDG.E R29, desc[UR36][R2.64+0x4] ;  /* 0x00000424021d7981 */ /* 0x000ea4000c1e1900 */
[----:B--2---:R-:W-:-:S07]  /*114e0*/  IMAD.IADD R29, R29, 0x1, -R0 ;  /* 0x000000011d1d7824 */ /* 0x004fce00078e0a00 */
.L_x_1355:
[----:B------:R-:W-:Y:S02]  /*114f0*/  ULDC.64 UR4, c[0x0][0xa20] ;  /* 0x0002880000047ab9 */ /* 0x000fe40000000a00 */
[----:B------:R-:W-:-:S04]  /*11500*/  ISETP.NE.U32.AND P0, PT, RZ, UR4, PT ;  /* 0x00000004ff007c0c */ /* 0x000fc8000bf05070 */
[----:B------:R-:W-:-:S13]  /*11510*/  ISETP.NE.AND.EX P0, PT, RZ, UR5, PT, P0 ;  /* 0x00000005ff007c0c */ /* 0x000fda000bf05300 */
[----:B------:R-:W-:Y:S05]  /*11520*/  @!P0 BRA `(.L_x_1356) ;  /* 0x0000000000108947 */ /* 0x000fea0003800000 */
[----:B0-----:R-:W0:Y:S02]  /*11530*/  LDC.64 R2, c[0x0][0xa20] ;  /* 0x00028800ff027b82 */ /* 0x001e240000000a00 */
[----:B0-----:R-:W-:-:S05]  /*11540*/  IMAD.WIDE R2, R19, 0x4, R2 ;  /* 0x0000000413027825 */ /* 0x001fca00078e0202 */
[----:B------:R1:W5:Y:S01]  /*11550*/  LDG.E R35, desc[UR36][R2.64] ;  /* 0x0000002402237981 */ /* 0x000362000c1e1900 */
[----:B------:R-:W-:Y:S05]  /*11560*/  BRA `(.L_x_1357) ;  /* 0x0000000000247947 */ /* 0x000fea0003800000 */
.L_x_1356:
        /* <DEDUP_REMOVED lines=8> */
[----:B--2---:R-:W-:-:S07]  /*115f0*/  IMAD.IADD R35, R0, 0x1, -R35 ;  /* 0x0000000100237824 */ /* 0x004fce00078e0a23 */
.L_x_1357:
[----:B------:R-:W2:Y:S01]  /*11600*/  LDC R0, c[0x0][0x448] ;  /* 0x00011200ff007b82 */ /* 0x000ea20000000800 */
[----:B------:R-:W-:Y:S02]  /*11610*/  IMAD.MOV.U32 R24, RZ, RZ, R6 ;  /* 0x000000ffff187224 */ /* 0x000fe400078e0006 */
[----:B------:R-:W-:Y:S02]  /*11620*/  IMAD.SHL.U32 R26, R17, 0x80, RZ ;  /* 0x00000080111a7824 */ /* 0x000fe400078e00ff */
[----:B-----5:R-:W-:Y:S01]  /*11630*/  IMAD.IADD R35, R35, 0x1, -R36 ;  /* 0x0000000123237824 */ /* 0x020fe200078e0a24 */
[----:B------:R-:W-:Y:S02]  /*11640*/  LOP3.LUT R24, R24, 0xffffffbf, RZ, 0xc0, !PT ;  /* 0xffffffbf18187812 */ /* 0x000fe400078ec0ff */
[----:B01----:R-:W0:Y:S01]  /*11650*/  LDC.64 R2, c[0x0][0x9e0] ;  /* 0x00027800ff027b82 */ /* 0x003e220000000a00 */
[----:B--2---:R-:W-:Y:S01]  /*11660*/  ISETP.NE.AND P2, PT, R0, 0x1, PT ;  /* 0x000000010000780c */ /* 0x004fe20003f45270 */
[----:B------:R-:W-:Y:S01]  /*11670*/  VIADD R0, R26, 0x7f ;  /* 0x0000007f1a007836 */ /* 0x000fe20000000000 */
[----:B0-----:R-:W-:-:S11]  /*11680*/  ISETP.GE.AND P1, PT, R3, 0x1, PT ;  /* 0x000000010300780c */ /* 0x001fd60003f26270 */
[----:B------:R-:W0:Y:S01]  /*11690*/  @P2 LDC R5, c[0x0][0x44c] ;  /* 0x00011300ff052b82 */ /* 0x000e220000000800 */
[----:B------:R-:W-:-:S05]  /*116a0*/  @P2 LOP3.LUT R24, R24, 0x40, RZ, 0xfc, !PT ;  /* 0x0000004018182812 */ /* 0x000fca00078efcff */
[----:B------:R1:W-:Y:S02]  /*116b0*/  STL [R1], R24 ;  /* 0x0000001801007387 */ /* 0x0003e40000100800 */
[----:B------:R-:W2:Y:S01]  /*116c0*/  @P2 LDC R7, c[0x0][0x450] ;  /* 0x00011400ff072b82 */ /* 0x000ea20000000800 */
[----:B0-----:R-:W-:Y:S01]  /*116d0*/  @P2 IMAD.HI.U32 R4, R0, R5, RZ ;  /* 0x0000000500042227 */ /* 0x001fe200078e00ff */
[----:B------:R-:W-:-:S04]  /*116e0*/  IADD3 R5, R35, 0x1, -R29 ;  /* 0x0000000123057810 */ /* 0x000fc80007ffe81d */
[----:B--2---:R-:W-:-:S05]  /*116f0*/  @P2 SHF.R.U32.HI R0, RZ, R7, R4 ;  /* 0x00000007ff002219 */ /* 0x004fca0000011604 */
[----:B------:R-:W-:-:S04]  /*11700*/  IMAD.IADD R7, R5, 0x1, R0 ;  /* 0x0000000105077824 */ /* 0x000fc800078e0200 */
[----:B------:R-:W-:Y:S01]  /*11710*/  IMAD.IADD R2, R7, 0x1, R2 ;  /* 0x0000000107027824 */ /* 0x000fe200078e0202 */
[----:B-1----:R-:W-:Y:S06]  /*11720*/  @!P1 BRA `(.L_x_1358) ;  /* 0x0000000000489947 */ /* 0x002fec0003800000 */
[C---:B------:R-:W-:Y:S01]  /*11730*/  ISETP.GT.AND P0, PT, R7.reuse, RZ, PT ;  /* 0x000000ff0700720c */ /* 0x040fe20003f04270 */
[----:B------:R-:W-:Y:S01]  /*11740*/  BSSY B0, `(.L_x_1359) ;  /* 0x000000e000007945 */ /* 0x000fe20003800000 */
[----:B------:R-:W-:-:S11]  /*11750*/  VIADD R0, R7, 0xffffffff ;  /* 0xffffffff07007836 */ /* 0x000fd60000000000 */
        /* <DEDUP_REMOVED lines=8> */
.L_x_1360:
[----:B------:R-:W-:-:S13]  /*117e0*/  ISETP.NE.AND P0, PT, R3, 0x1, PT ;  /* 0x000000010300780c */ /* 0x000fda0003f05270 */
[----:B------:R-:W0:Y:S02]  /*117f0*/  @P0 LDC.64 R4, c[0x0][0x9e8] ;  /* 0x00027a00ff040b82 */ /* 0x000e240000000a00 */
[----:B0-----:R-:W-:-:S05]  /*11800*/  @P0 IMAD.HI.U32 R4, R0, R4, RZ ;  /* 0x0000000400040227 */ /* 0x001fca00078e00ff */
[----:B------:R-:W-:-:S07]  /*11810*/  @P0 SHF.R.U32.HI R0, RZ, R5, R4 ;  /* 0x00000005ff000219 */ /* 0x000fce0000011604 */
.L_x_1361:
[----:B------:R-:W-:Y:S05]  /*11820*/  BSYNC B0 ;  /* 0x0000000000007941 */ /* 0x000fea0003800000 */
.L_x_1359:
[----:B------:R-:W-:-:S05]  /*11830*/  IMAD R5, R0, R3, R3 ;  /* 0x0000000300057224 */ /* 0x000fca00078e0203 */
[----:B------:R-:W-:-:S07]  /*11840*/  VIMNMX R2, R2, R5, PT ;  /* 0x0000000502027248 */ /* 0x000fce0003fe0100 */
.L_x_1358:
[----:B------:R-:W0:Y:S01]  /*11850*/  @P2 LDC R5, c[0x0][0x44c] ;  /* 0x00011300ff052b82 */ /* 0x000e220000000800 */
[----:B------:R-:W-:Y:S01]  /*11860*/  VIADD R2, R2, 0x5f ;  /* 0x0000005f02027836 */ /* 0x000fe20000000000 */
[----:B------:R-:W-:Y:S01]  /*11870*/  ULDC UR4, c[0x0][0x9dc] ;  /* 0x0002770000047ab9 */ /* 0x000fe20000000800 */
[----:B------:R-:W-:-:S05]  /*11880*/  IMAD.MOV.U32 R0, RZ, RZ, R26 ;  /* 0x000000ffff007224 */ /* 0x000fca00078e001a */
[----:B------:R-:W1:Y:S01]  /*11890*/  @P2 LDC R7, c[0x0][0x450] ;  /* 0x00011400ff072b82 */ /* 0x000e620000000800 */
[----:B0-----:R-:W-:-:S05]  /*118a0*/  @P2 IMAD.HI.U32 R4, R26, R5, RZ ;  /* 0x000000051a042227 */ /* 0x001fca00078e00ff */
[----:B-1----:R-:W-:Y:S01]  /*118b0*/  @P2 SHF.R.U32.HI R0, RZ, R7, R4 ;  /* 0x00000007ff002219 */ /* 0x002fe20000011604 */
[----:B------:R-:W-:-:S04]  /*118c0*/  IMAD.HI R4, R2, 0x2aaaaaab, RZ ;  /* 0x2aaaaaab02047827 */ /* 0x000fc800078e02ff */
[----:B------:R-:W-:Y:S01]  /*118d0*/  VIADD R2, R35, 0x5f ;  /* 0x0000005f23027836 */ /* 0x000fe20000000000 */
[----:B------:R-:W-:-:S03]  /*118e0*/  SHF.R.U32.HI R5, RZ, 0x1f, R4 ;  /* 0x0000001fff057819 */ /* 0x000fc60000011604 */
[----:B------:R-:W-:Y:S01]  /*118f0*/  IMAD.HI R2, R2, 0x2aaaaaab, RZ ;  /* 0x2aaaaaab02027827 */ /* 0x000fe200078e02ff */
[----:B------:R-:W-:-:S04]  /*11900*/  LEA.HI.SX32 R4, R4, R5, 0x1c ;  /* 0x0000000504047211 */ /* 0x000fc800078fe2ff */
[----:B------:R-:W-:-:S04]  /*11910*/  SHF.R.U32.HI R5, RZ, 0x1f, R2 ;  /* 0x0000001fff057819 */ /* 0x000fc80000011602 */
[----:B------:R-:W-:Y:S02]  /*11920*/  LEA.HI.SX32 R5, R2, R5, 0x1c ;  /* 0x0000000502057211 */ /* 0x000fe400078fe2ff */
[----:B------:R-:W-:Y:S02]  /*11930*/  IADD3 R2, R0, R35, -R29 ;  /* 0x0000002300027210 */ /* 0x000fe40007ffe81d */
[----:B------:R-:W-:-:S03]  /*11940*/  VIMNMX R23, R5, R4, PT ;  /* 0x0000000405177248 */ /* 0x000fc60003fe0100 */
[----:B------:R-:W-:Y:S02]  /*11950*/  VIADD R0, R2, -UR4 ;  /* 0x8000000402007c36 */ /* 0x000fe40008000000 */
[----:B------:R0:W-:Y:S01]  /*11960*/  STL [R1+0x10], R23 ;  /* 0x0000101701007387 */ /* 0x0001e20000100800 */
[----:B------:R-:W-:Y:S05]  /*11970*/  @!P1 BRA `(.L_x_1362) ;  /* 0x0000000000449947 */ /* 0x000fea0003800000 */
[----:B------:R-:W-:Y:S01]  /*11980*/  ISETP.GT.AND P0, PT, R2, -0x1, PT ;  /* 0xffffffff0200780c */ /* 0x000fe20003f04270 */
[----:B------:R-:W-:-:S12]  /*11990*/  BSSY B0, `(.L_x_1363) ;  /* 0x000000d000007945 */ /* 0x000fd80003800000 */
[----:B------:R-:W-:Y:S05]  /*119a0*/  @P0 BRA `(.L_x_1364) ;  /* 0x00000000001c0947 */ /* 0x000fea0003800000 */
[----:B------:R-:W-:Y:S02]  /*119b0*/  ISETP.NE.AND P0, PT, R3, 0x1, PT ;  /* 0x000000010300780c */ /* 0x000fe40003f05270 */
[----:B------:R-:W-:-:S11]  /*119c0*/  LOP3.LUT R7, RZ, R2, RZ, 0x33, !PT ;  /* 0x00000002ff077212 */ /* 0x000fd600078e33ff */
[----:B------:R-:W1:Y:S02]  /*119d0*/  @P0 LDC.64 R4, c[0x0][0x9e8] ;  /* 0x00027a00ff040b82 */ /* 0x000e640000000a00 */
[----:B-1----:R-:W-:-:S05]  /*119e0*/  @P0 IMAD.HI.U32 R4, R7, R4, RZ ;  /* 0x0000000407040227 */ /* 0x002fca00078e00ff */
[----:B------:R-:W-:-:S04]  /*119f0*/  @P0 SHF.R.U32.HI R7, RZ, R5, R4 ;  /* 0x00000005ff070219 */ /* 0x000fc80000011604 */
[----:B------:R-:W-:Y:S01]  /*11a00*/  LOP3.LUT R2, RZ, R7, RZ, 0x33, !PT ;  /* 0x00000007ff027212 */ /* 0x000fe200078e33ff */
[----:B------:R-:W-:Y:S06]  /*11a10*/  BRA `(.L_x_1365) ;  /* 0x0000000000107947 */ /* 0x000fec0003800000 */
.L_x_1364:
[----:B------:R-:W-:-:S13]  /*11a20*/  ISETP.NE.AND P0, PT, R3, 0x1, PT ;  /* 0x000000010300780c */ /* 0x000fda0003f05270 */
[----:B------:R-:W1:Y:S02]  /*11a30*/  @P0 LDC.64 R4, c[0x0][0x9e8] ;  /* 0x00027a00ff040b82 */ /* 0x000e640000000a00 */
[----:B-1----:R-:W-:-:S05]  /*11a40*/  @P0 IMAD.HI.U32 R4, R2, R4, RZ ;  /* 0x0000000402040227 */ /* 0x002fca00078e00ff */
[----:B------:R-:W-:-:S07]  /*11a50*/  @P0 SHF.R.U32.HI R2, RZ, R5, R4 ;  /* 0x00000005ff020219 */ /* 0x000fce0000011604 */
.L_x_1365:
[----:B------:R-:W-:Y:S05]  /*11a60*/  BSYNC B0 ;  /* 0x0000000000007941 */ /* 0x000fea0003800000 */
.L_x_1363:
[----:B------:R-:W-:-:S05]  /*11a70*/  IMAD R3, R2, R3, RZ ;  /* 0x0000000302037224 */ /* 0x000fca00078e02ff */
[----:B------:R-:W-:-:S07]  /*11a80*/  VIMNMX R0, R0, R3, !PT ;  /* 0x0000000300007248 */ /* 0x000fce0007fe0100 */
.L_x_1362:
[----:B------:R-:W-:Y:S01]  /*11a90*/  IMAD.HI R0, R0, 0x2aaaaaab, RZ ;  /* 0x2aaaaaab00007827 */ /* 0x000fe200078e02ff */
[----:B------:R-:W-:Y:S04]  /*11aa0*/  BSSY B7, `(.L_x_1366) ;  /* 0x0000377000077945 */ /* 0x000fe80003800000 */
[----:B------:R-:W-:-:S04]  /*11ab0*/  SHF.R.U32.HI R3, RZ, 0x1f, R0 ;  /* 0x0000001fff037819 */ /* 0x000fc80000011600 */
[----:B------:R-:W-:-:S04]  /*11ac0*/  LEA.HI.SX32 R3, R0, R3, 0x1c ;  /* 0x0000000300037211 */ /* 0x000fc800078fe2ff */
[----:B------:R-:W-:-:S04]  /*11ad0*/  VIMNMX R37, RZ, R3, !PT ;  /* 0x00000003ff257248 */ /* 0x000fc80007fe0100 */
[----:B------:R-:W-:-:S13]  /*11ae0*/  ISETP.GT.AND P0, PT, R23, R37, PT ;  /* 0x000000251700720c */ /* 0x000fda0003f04270 */
        /* <DEDUP_REMOVED lines=8> */
[----:B------:R-:W1:Y:S08]  /*11b70*/  FLO.U32 R0, UR4 ;  /* 0x0000000400007d00 */ /* 0x000e7000080e0000 */
[----:B------:R-:W2:Y:S01]  /*11b80*/  POPC R5, UR4 ;  /* 0x0000000400057d09 */ /* 0x000ea20008000000 */
[----:B-1----:R-:W-:-:S13]  /*11b90*/  ISETP.EQ.U32.AND P0, PT, R0, R7, PT ;  /* 0x000000070000720c */ /* 0x002fda0003f02070 */
[----:B--2---:R-:W2:Y:S01]  /*11ba0*/  @P0 ATOMG.E.ADD.STRONG.GPU PT, R3, desc[UR36][R2.64], R5 ;  /* 0x00000005020309a8 */ /* 0x004ea200081ee1e4 */
[----:B------:R-:W1:Y:S02]  /*11bb0*/  S2R R4, SR_LTMASK ;  /* 0x0000000000047919 */ /* 0x000e640000003900 */
[----:B-1----:R-:W-:-:S04]  /*11bc0*/  LOP3.LUT R4, R4, UR4, RZ, 0xc0, !PT ;  /* 0x0000000404047c12 */ /* 0x002fc8000f8ec0ff */
[----:B------:R-:W1:Y:S01]  /*11bd0*/  POPC R7, R4 ;  /* 0x0000000400077309 */ /* 0x000e620000000000 */
[----:B--2---:R-:W1:Y:S02]  /*11be0*/  SHFL.IDX PT, R0, R3, R0, 0x1f ;  /* 0x00001f0003007589 */ /* 0x004e6400000e0000 */
[----:B-1----:R-:W-:Y:S01]  /*11bf0*/  IADD3 R16, R0, UR39, R7 ;  /* 0x0000002700107c10 */ /* 0x002fe2000fffe007 */
[----:B------:R-:W-:Y:S06]  /*11c00*/  BRA `(.L_x_1368) ;  /* 0x0000003400807947 */ /* 0x000fec0003800000 */
.L_x_1367:
        /* <DEDUP_REMOVED lines=8> */
[----:B------:R-:W-:Y:S02]  /*11c90*/  IMAD.U32 R4, RZ, RZ, UR6 ;  /* 0x00000006ff047e24 */ /* 0x000fe4000f8e00ff */
[----:B------:R-:W1:Y:S01]  /*11ca0*/  LDC.64 R2, c[0x4][R2] ;  /* 0x0100000002027b82 */ /* 0x000e620000000a00 */
        /* <DEDUP_REMOVED lines=9> */
[----:B01----:R-:W-:Y:S05]  /*11d40*/  CALL.ABS.NOINC R2 ;  /* 0x0000000002007343 */ /* 0x003fea0003c00000 */
.L_x_1370:
[----:B------:R-:W-:Y:S05]  /*11d50*/  BSYNC B6 ;  /* 0x0000000000067941 */ /* 0x000fea0003800000 */
.L_x_1369:
        /* <DEDUP_REMOVED lines=9> */
[----:B------:R-:W-:Y:S01]  /*11df0*/  MOV R4, UR6 ;  /* 0x0000000600047c02 */ /* 0x000fe20008000f00 */
[----:B------:R-:W-:Y:S02]  /*11e00*/  IMAD.U32 R5, RZ, RZ, UR7 ;  /* 0x00000007ff057e24 */ /* 0x000fe4000f8e00ff */
[----:B------:R-:W-:Y:S02]  /*11e10*/  IMAD.U32 R6, RZ, RZ, UR8 ;  /* 0x00000008ff067e24 */ /* 0x000fe4000f8e00ff */
[----:B------:R-:W-:-:S02]  /*11e20*/  IMAD.U32 R7, RZ, RZ, UR9 ;  /* 0x00000009ff077e24 */ /* 0x000fc4000f8e00ff */
[----:B------:R-:W-:Y:S02]  /*11e30*/  IMAD.U32 R10, RZ, RZ, UR4 ;  /* 0x00000004ff0a7e24 */ /* 0x000fe4000f8e00ff */
[----:B------:R-:W-:Y:S02]  /*11e40*/  IMAD.U32 R11, RZ, RZ, UR5 ;  /* 0x00000005ff0b7e24 */ /* 0x000fe4000f8e00ff */
[----:B------:R-:W-:Y:S02]  /*11e50*/  IMAD.MOV.U32 R8, RZ, RZ, 0x70 ;  /* 0x00000070ff087424 */ /* 0x000fe400078e00ff */
[----:B------:R-:W-:Y:S02]  /*11e60*/  IMAD.MOV.U32 R12, RZ, RZ, 0x1 ;  /* 0x00000001ff0c7424 */ /* 0x000fe400078e00ff */
[----:B-1----:R-:W-:-:S07]  /*11e70*/  IMAD.MOV.U32 R13, RZ, RZ, RZ ;  /* 0x000000ffff0d7224 */ /* 0x002fce00078e00ff */
[----:B------:R-:W-:-:S07]  /*11e80*/  LEPC R20, `(.L_x_1373) ;  /* 0x000000001014794e */ /* 0x000fce0000000000 */
[----:B0-2---:R-:W-:Y:S05]  /*11e90*/  CALL.ABS.NOINC R2 ;  /* 0x0000000002007343 */ /* 0x005fea0003c00000 */
.L_x_1373:
[----:B------:R0:W1:Y:S01]  /*11ea0*/  LDC.64 R2, c[0x4][R17] ;  /* 0x0100000011027b82 */ /* 0x0000620000000a00 */
[----:B------:R-:W-:Y:S01]  /*11eb0*/  ULDC.64 UR6, c[0x4][0xf0] ;  /* 0x01003c0000067ab9 */ /* 0x000fe20000000a00 */
[----:B------:R-:W-:Y:S01]  /*11ec0*/  ULDC.64 UR8, c[0x4][0xf8] ;  /* 0x01003e0000087ab9 */ /* 0x000fe20000000a00 */
[----:B------:R-:W-:Y:S01]  /*11ed0*/  ULDC.64 UR4, c[0x4][0x80] ;  /* 0x0100200000047ab9 */ /* 0x000fe20000000a00 */
[----:B------:R-:W-:Y:S02]  /*11ee0*/  IMAD.U32 R4, RZ, RZ, UR6 ;  /* 0x00000006ff047e24 */ /* 0x000fe4000f8e00ff */
[----:B------:R-:W-:Y:S02]  /*11ef0*/  IMAD.U32 R5, RZ, RZ, UR7 ;  /* 0x00000007ff057e24 */ /* 0x000fe4000f8e00ff */
[----:B------:R-:W-:Y:S02]  /*11f00*/  IMAD.U32 R6, RZ, RZ, UR8 ;  /* 0x00000008ff067e24 */ /* 0x000fe4000f8e00ff */
[----:B------:R-:W-:-:S02]  /*11f10*/  IMAD.U32 R7, RZ, RZ, UR9 ;  /* 0x00000009ff077e24 */ /* 0x000fc4000f8e00ff */
[----:B------:R-:W-:Y:S02]  /*11f20*/  IMAD.U32 R10, RZ, RZ, UR4 ;  /* 0x00000004ff0a7e24 */ /* 0x000fe4000f8e00ff */
[----:B------:R-:W-:Y:S02]  /*11f30*/  IMAD.U32 R11, RZ, RZ, UR5 ;  /* 0x00000005ff0b7e24 */ /* 0x000fe4000f8e00ff */
[----:B------:R-:W-:Y:S02]  /*11f40*/  IMAD.MOV.U32 R8, RZ, RZ, 0x70 ;  /* 0x00000070ff087424 */ /* 0x000fe400078e00ff */
[----:B------:R-:W-:Y:S02]  /*11f50*/  IMAD.MOV.U32 R12, RZ, RZ, 0x1 ;  /* 0x00000001ff0c7424 */ /* 0x000fe400078e00ff */
[----:B0-----:R-:W-:-:S07]  /*11f60*/  IMAD.MOV.U32 R13, RZ, RZ, RZ ;  /* 0x000000ffff0d7224 */ /* 0x001fce00078e00ff */
[----:B------:R-:W-:-:S07]  /*11f70*/  LEPC R20, `(.L_x_1372) ;  /* 0x000000001014794e */ /* 0x000fce0000000000 */
[----:B-1----:R-:W-:Y:S05]  /*11f80*/  CALL.ABS.NOINC R2 ;  /* 0x0000000002007343 */ /* 0x002fea0003c00000 */
.L_x_1372:
[----:B------:R-:W-:Y:S05]  /*11f90*/  BSYNC B6 ;  /* 0x0000000000067941 */ /* 0x000fea0003800000 */
.L_x_1371:
[----:B------:R-:W1:Y:S01]  /*11fa0*/  S2R R2, SR_TID.X ;  /* 0x0000000000027919 */ /* 0x000e620000002100 */
[----:B------:R-:W-:Y:S01]  /*11fb0*/  ULDC.64 UR4, c[0x0][0x9f8] ;  /* 0x00027e0000047ab9 */ /* 0x000fe20000000a00 */
[----:B------:R-:W-:Y:S01]  /*11fc0*/  IMAD.MOV.U32 R31, RZ, RZ, R19 ;  /* 0x000000ffff1f7224 */ /* 0x000fe200078e0013 */
[----:B------:R-:W-:Y:S01]  /*11fd0*/  ISETP.NE.U32.AND P0, PT, RZ, UR4, PT ;  /* 0x00000004ff007c0c */ /* 0x000fe2000bf05070 */
[----:B------:R-:W2:Y:S01]  /*11fe0*/  S2R R21, SR_TID.X ;  /* 0x0000000000157919 */ /* 0x000ea20000002100 */
[----:B------:R-:W3:Y:S01]  /*11ff0*/  LDC R8, c[0x0][0x430] ;  /* 0x00010c00ff087b82 */ /* 0x000ee20000000800 */
[----:B------:R-:W-:Y:S01]  /*12000*/  IMAD.MOV.U32 R20, RZ, RZ, R24 ;  /* 0x000000ffff147224 */ /* 0x000fe200078e0018 */
[----:B------:R-:W-:Y:S01]  /*12010*/  ISETP.NE.AND.EX P0, PT, RZ, UR5, PT, P0 ;  /* 0x00000005ff007c0c */ /* 0x000fe2000bf05300 */
[----:B------:R-:W-:Y:S01]  /*12020*/  ULDC UR4, c[0x0][0x320] ;  /* 0x0000c80000047ab9 */ /* 0x000fe20000000800 */
[----:B-1----:R-:W-:-:S11]  /*12030*/  LOP3.LUT R17, R2, 0x7f, RZ, 0xc0, !PT ;  /* 0x0000007f02117812 */ /* 0x002fd600078ec0ff */
[----:B------:R-:W1:Y:S01]  /*12040*/  @P0 LDC.64 R2, c[0x0][0x9f8] ;  /* 0x00027e00ff020b82 */ /* 0x000e620000000a00 */
[----:B---3--:R-:W-:Y:S02]  /*12050*/  ISETP.NE.AND P1, PT, R8, 0x1, PT ;  /* 0x000000010800780c */ /* 0x008fe40003f25270 */
[----:B------:R-:W-:Y:S01]  /*12060*/  SHF.R.U32.HI R24, RZ, 0x3, R17 ;  /* 0x00000003ff187819 */ /* 0x000fe20000011611 */
[----:B-1----:R-:W-:-:S10]  /*12070*/  @P0 IMAD.WIDE R2, R19, 0x4, R2 ;  /* 0x0000000413020825 */ /* 0x002fd400078e0202 */
[----:B------:R-:W1:Y:S01]  /*12080*/  @P1 LDC R7, c[0x0][0x434] ;  /* 0x00010d00ff071b82 */ /* 0x000e620000000800 */
[----:B------:R3:W4:Y:S01]  /*12090*/  @P0 LDG.E R31, desc[UR36][R2.64] ;  /* 0x00000024021f0981 */ /* 0x000722000c1e1900 */
[----:B--2---:R-:W-:Y:S01]  /*120a0*/  IMAD.SHL.U32 R17, R21, 0x10, RZ ;  /* 0x0000001015117824 */ /* 0x004fe200078e00ff */
[----:B------:R-:W-:-:S05]  /*120b0*/  LOP3.LUT R20, R20, 0xffffffdf, RZ, 0xc0, !PT ;  /* 0xffffffdf14147812 */ /* 0x000fca00078ec0ff */
[----:B------:R-:W2:Y:S01]  /*120c0*/  @P1 LDC R5, c[0x0][0x438] ;  /* 0x00010e00ff051b82 */ /* 0x000ea20000000800 */
[----:B------:R-:W-:Y:S01]  /*120d0*/  LOP3.LUT R17, R24, 0x70, R17, 0xf8, !PT ;  /* 0x0000007018117812 */ /* 0x000fe200078ef811 */
[----:B------:R-:W-:Y:S01]  /*120e0*/  VIADD R24, R23, 0xffffffff ;  /* 0xffffffff17187836 */ /* 0x000fe20000000000 */
[----:B------:R-:W-:Y:S01]  /*120f0*/  @P1 LOP3.LUT R20, R20, 0x20, RZ, 0xfc, !PT ;  /* 0x0000002014141812 */ /* 0x000fe200078efcff */
[----:B0-----:R-:W0:Y:S02]  /*12100*/  S2R R23, SR_TID.X ;  /* 0x0000000000177919 */ /* 0x001e240000002100 */
[----:B------:R-:W-:-:S05]  /*12110*/  IMAD R0, R24, 0x60, R17 ;  /* 0x0000006018007824 */ /* 0x000fca00078e0211 */
[C---:B------:R-:W-:Y:S01]  /*12120*/  ISETP.GE.AND P0, PT, R0.reuse, R35, PT ;  /* 0x000000230000720c */ /* 0x040fe20003f06270 */
[----:B------:R-:W-:-:S03]  /*12130*/  IMAD.IADD R0, R0, 0x1, R36 ;  /* 0x0000000100007824 */ /* 0x000fc600078e0224 */
[----:B------:R-:W-:Y:S01]  /*12140*/  ISETP.GT.U32.OR P0, PT, R17, 0x5f, P0 ;  /* 0x0000005f1100780c */ /* 0x000fe20000704470 */
[----:B-1----:R-:W-:-:S04]  /*12150*/  @P1 IMAD.HI.U32 R6, R0, R7, RZ ;  /* 0x0000000700061227 */ /* 0x002fc800078e00ff */
[----:B------:R-:W-:Y:S01]  /*12160*/  IMAD.MOV.U32 R4, RZ, RZ, R0 ;  /* 0x000000ffff047224 */ /* 0x000fe200078e0000 */
[----:B--2---:R-:W-:-:S07]  /*12170*/  @P1 SHF.R.U32.HI R4, RZ, R5, R6 ;  /* 0x00000005ff041219 */ /* 0x004fce0000011606 */
[----:B---3--:R-:W1:Y:S01]  /*12180*/  @!P0 LDC.64 R2, c[0x0][0x428] ;  /* 0x00010a00ff028b82 */ /* 0x008e620000000a00 */
[----:B------:R-:W-:-:S04]  /*12190*/  IMAD.MOV R5, RZ, RZ, -R4 ;  /* 0x000000ffff057224 */ /* 0x000fc800078e0a04 */
[----:B------:R-:W-:Y:S01]  /*121a0*/  IMAD R0, R8, R5, R0 ;  /* 0x0000000508007224 */ /* 0x000fe200078e0200 */
[----:B------:R-:W-:Y:S01]  /*121b0*/  @!P0 SHF.R.S32.HI R5, RZ, 0x1f, R4 ;  /* 0x0000001fff058819 */ /* 0x000fe20000011404 */
[----:B0-----:R-:W-:-:S05]  /*121c0*/  IMAD.SHL.U32 R23, R23, 0x8, RZ ;  /* 0x0000000817177824 */ /* 0x001fca00078e00ff */
[----:B------:R-:W-:-:S04]  /*121d0*/  LOP3.LUT R23, R23, 0x38, RZ, 0xc0, !PT ;  /* 0x0000003817177812 */ /* 0x000fc800078ec0ff */
[C---:B------:R-:W-:Y:S02]  /*121e0*/  LOP3.LUT R9, R23.reuse, 0x40, RZ, 0xfc, !PT ;  /* 0x0000004017097812 */ /* 0x040fe400078efcff */
[----:B------:R-:W-:Y:S02]  /*121f0*/  ISETP.GE.AND P1, PT, R23, UR4, PT ;  /* 0x0000000417007c0c */ /* 0x000fe4000bf26270 */
[----:B------:R-:W-:Y:S01]  /*12200*/  ISETP.GE.AND P2, PT, R9, UR4, PT ;  /* 0x0000000409007c0c */ /* 0x000fe2000bf46270 */
[----:B------:R-:W-:Y:S01]  /*12210*/  ULDC UR4, c[0x0][0x2f4] ;  /* 0x0000bd0000047ab9 */ /* 0x000fe20000000800 */
[----:B------:R-:W-:Y:S02]  /*12220*/  SEL R28, RZ, 0x1, P1 ;  /* 0x00000001ff1c7807 */ /* 0x000fe40000800000 */
[----:B------:R-:W-:Y:S02]  /*12230*/  LOP3.LUT R20, R20, 0xfffffffb, RZ, 0xc0, !PT ;  /* 0xfffffffb14147812 */ /* 0x000fe400078ec0ff */
[----:B------:R-:W-:Y:S01]  /*12240*/  LOP3.LUT R8, R23, 0x80, RZ, 0xfc, !PT ;  /* 0x0000008017087812 */ /* 0x000fe200078efcff */
[----:B------:R-:W-:Y:S01]  /*12250*/  UMOV UR5, 0xffffffff ;  /* 0xffffffff00057882 */ /* 0x000fe20000000000 */
[----:B----4-:R-:W-:Y:S01]  /*12260*/  SHF.R.S32.HI R6, RZ, 0x1f, R31 ;  /* 0x0000001fff067819 */ /* 0x010fe2000001141f */
[----:B-1----:R-:W-:-:S04]  /*12270*/  @!P0 IMAD.WIDE.U32 R4, R31, R2, R4 ;  /* 0x000000021f048225 */ /* 0x002fc800078e0004 */
[----:B------:R0:W-:Y:S02]  /*12280*/  STL [R1+0x4], R6 ;  /* 0x0000040601007387 */ /* 0x0001e40000100800 */
[----:B0-----:R-:W-:Y:S01]  /*12290*/  @!P0 IMAD R6, R6, R2, RZ ;  /* 0x0000000206068224 */ /* 0x001fe200078e02ff */
[----:B------:R-:W-:-:S03]  /*122a0*/  SEL R2, RZ, 0xffffffff, P2 ;  /* 0xffffffffff027807 */ /* 0x000fc60001000000 */
[----:B------:R-:W-:Y:S02]  /*122b0*/  @!P0 IMAD R6, R31, R3, R6 ;  /* 0x000000031f068224 */ /* 0x000fe400078e0206 */
[----:B------:R-:W-:Y:S01]  /*122c0*/  IMAD.SHL.U32 R3, R2, 0x2, RZ ;  /* 0x0000000202037824 */ /* 0x000fe200078e00ff */
[----:B------:R-:W-:Y:S01]  /*122d0*/  ISETP.GE.AND P2, PT, R23, UR4, PT ;  /* 0x0000000417007c0c */ /* 0x000fe2000bf46270 */
[----:B------:R-:W-:-:S03]  /*122e0*/  @!P0 IMAD.IADD R6, R5, 0x1, R6 ;  /* 0x0000000105068824 */ /* 0x000fc600078e0206 */
[----:B------:R-:W-:Y:S02]  /*122f0*/  LOP3.LUT R28, R3, 0x2, R28, 0xe2, !PT ;  /* 0x00000002031c7812 */ /* 0x000fe400078ee21c */
[----:B------:R-:W0:Y:S07]  /*12300*/  @!P0 LDC.64 R2, c[0x0][0x418] ;  /* 0x00010600ff028b82 */ /* 0x000e2e0000000a00 */
[----:B------:R-:W-:Y:S02]  /*12310*/  @P2 LOP3.LUT R20, R20, 0x4, RZ, 0xfc, !PT ;  /* 0x0000000414142812 */ /* 0x000fe400078efcff */
[----:B0-----:R-:W-:-:S04]  /*12320*/  @!P0 LEA R2, P1, R4, R2, 0x2 ;  /* 0x0000000204028211 */ /* 0x001fc800078210ff */
[----:B------:R-:W-:Y:S01]  /*12330*/  @!P0 LEA.HI.X R3, R4, R3, R6, 0x2, P1 ;  /* 0x0000000304038211 */ /* 0x000fe200008f1406 */
[----:B------:R-:W-:Y:S01]  /*12340*/  IMAD.MOV.U32 R4, RZ, RZ, RZ ;  /* 0x000000ffff047224 */ /* 0x000fe200078e00ff */
[----:B------:R-:W-:Y:S02]  /*12350*/  ISETP.GE.AND P1, PT, R9, UR4, PT ;  /* 0x0000000409007c0c */ /* 0x000fe4000bf26270 */
[----:B------:R-:W-:-:S03]  /*12360*/  LOP3.LUT R20, R20, 0xfffffffd, RZ, 0xc0, !PT ;  /* 0xfffffffd14147812 */ /* 0x000fc600078ec0ff */
[----:B------:R0:W5:Y:S01]  /*12370*/  @!P0 LDG.E R4, desc[UR36][R2.64] ;  /* 0x0000002402048981 */ /* 0x000162000c1e1900 */
[----:B------:R-:W-:-:S07]  /*12380*/  ISETP.GE.AND P0, PT, R8, UR4, PT ;  /* 0x0000000408007c0c */ /* 0x000fce000bf06270 */
[----:B------:R-:W-:Y:S01]  /*12390*/  @P1 LOP3.LUT R20, R20, 0x2, RZ, 0xfc, !PT ;  /* 0x0000000214141812 */ /* 0x000fe200078efcff */
[----:B0-----:R-:W-:-:S03]  /*123a0*/  IMAD.U32 R2, RZ, RZ, UR38 ;  /* 0x00000026ff027e24 */ /* 0x001fc6000f8e00ff */
[----:B------:R-:W-:-:S04]  /*123b0*/  LOP3.LUT R20, R20, 0xfffffffe, RZ, 0xc0, !PT ;  /* 0xfffffffe14147812 */ /* 0x000fc800078ec0ff */
[----:B------:R-:W-:-:S05]  /*123c0*/  @P0 LOP3.LUT R20, R20, 0x1, RZ, 0xfc, !PT ;  /* 0x0000000114140812 */ /* 0x000fca00078efcff */
[----:B------:R0:W-:Y:S01]  /*123d0*/  STL [R1], R20 ;  /* 0x0000001401007387 */ /* 0x0001e20000100800 */
[----:B------:R-:W-:Y:S05]  /*123e0*/  BRA.DIV UR5, `(.L_x_1374) ;  /* 0x00000042055c7947 */ /* 0x000fea000b800000 */
.L_x_1442:
[----:B------:R-:W-:Y:S01]  /*123f0*/  ISETP.NE.AND P0, PT, R2, 0x3, PT ;  /* 0x000000030200780c */ /* 0x000fe20003f05270 */
[----:B------:R-:W-:Y:S01]  /*12400*/  IMAD.MOV.U32 R3, RZ, RZ, R20 ;  /* 0x000000ffff037224 */ /* 0x000fe200078e0014 */
[----:B------:R-:W-:Y:S02]  /*12410*/  ISETP.GT.U32.AND P1, PT, R17, 0x5f, PT ;  /* 0x0000005f1100780c */ /* 0x000fe40003f24070 */
[----:B------:R-:W-:Y:S02]  /*12420*/  SHF.R.S32.HI R30, RZ, 0x1f, R18 ;  /* 0x0000001fff1e7819 */ /* 0x000fe40000011412 */
[----:B------:R-:W-:-:S07]  /*12430*/  LOP3.LUT R3, R3, 0xffffffef, RZ, 0xc0, !PT ;  /* 0xffffffef03037812 */ /* 0x000fce00078ec0ff */
[----:B------:R-:W-:-:S04]  /*12440*/  @P0 LOP3.LUT R3, R3, 0x10, RZ, 0xfc, !PT ;  /* 0x0000001003030812 */ /* 0x000fc800078efcff */
[----:B------:R-:W-:-:S04]  /*12450*/  LOP3.LUT R3, R3, 0xfffffff7, RZ, 0xc0, !PT ;  /* 0xfffffff703037812 */ /* 0x000fc800078ec0ff */
[----:B------:R-:W-:-:S05]  /*12460*/  @P1 LOP3.LUT R3, R3, 0x8, RZ, 0xfc, !PT ;  /* 0x0000000803031812 */ /* 0x000fca00078efcff */
[----:B------:R1:W-:Y:S01]  /*12470*/  STL [R1], R3 ;  /* 0x0000000301007387 */ /* 0x0003e20000100800 */
[----:B------:R-:W-:Y:S05]  /*12480*/  @!P0 BRA `(.L_x_1375) ;  /* 0x0000000000048947 */ /* 0x000fea0003800000 */
[----:B------:R-:W-:Y:S01]  /*12490*/  BPT.TRAP 0x1 ;  /* 0x000000040000795c */ /* 0x000fe20000300000 */
.L_x_1375:
[----:B------:R-:W-:Y:S01]  /*124a0*/  SHF.R.S32.HI R5, RZ, 0x1f, R0 ;  /* 0x0000001fff057819 */ /* 0x000fe20000011400 */
[----:B------:R-:W-:Y:S01]  /*124b0*/  ULDC.64 UR4, c[0x0][0x328] ;  /* 0x0000ca0000047ab9 */ /* 0x000fe20000000a00 */
[----:B------:R-:W-:Y:S03]  /*124c0*/  BSSY B0, `(.L_x_1376) ;  /* 0x0000017000007945 */ /* 0x000fe60003800000 */
[----:B-1----:R-:W-:-:S04]  /*124d0*/  IMAD R3, R5, UR4, RZ ;  /* 0x0000000405037c24 */ /* 0x002fc8000f8e02ff */
[C---:B------:R-:W-:Y:S02]  /*124e0*/  IMAD R6, R0.reuse, UR5, R3 ;  /* 0x0000000500067c24 */ /* 0x040fe4000f8e0203 */
[----:B------:R-:W-:Y:S01]  /*124f0*/  IMAD.WIDE.U32 R2, R0, UR4, RZ ;  /* 0x0000000400027c25 */ /* 0x000fe2000f8e00ff */
        /* <DEDUP_REMOVED lines=17> */
[----:B------:R-:W1:Y:S02]  /*12610*/  SYNCS.PHASECHK.TRANS64.TRYWAIT P0, [R7+URZ+0x2a840], R2 ;  /* 0x02a84002070075a7 */ /* 0x000e64000800017f */
[----:B-1----:R-:W-:Y:S05]  /*12620*/  @!P0 BRA `(.L_x_1377) ;  /* 0x0000003c00fc8947 */ /* 0x002fea0003800000 */
.L_x_1443:
[----:B------:R-:W-:Y:S05]  /*12630*/  BSYNC B0 ;  /* 0x0000000000007941 */ /* 0x000fea0003800000 */
.L_x_1376:
[----:B------:R-:W2:Y:S01]  /*12640*/  LDL R3, [R1] ;  /* 0x0000000001037983 */ /* 0x000ea20000100800 */
[----:B------:R-:W-:Y:S02]  /*12650*/  ULDC.64 UR4, c[0x0][0x300] ;  /* 0x0000c00000047ab9 */ /* 0x000fe40000000a00 */
[----:B------:R-:W-:Y:S01]  /*12660*/  IMAD R5, R5, UR4, RZ ;  /* 0x0000000405057c24 */ /* 0x000fe2000f8e02ff */
[----:B------:R-:W3:Y:S03]  /*12670*/  S2R R8, SR_TID.X ;  /* 0x0000000000087919 */ /* 0x000ee60000002100 */
[----:B------:R-:W-:Y:S01]  /*12680*/  IMAD R5, R0, UR5, R5 ;  /* 0x0000000500057c24 */ /* 0x000fe2000f8e0205 */
[----:B---3--:R-:W-:-:S04]  /*12690*/  LOP3.LUT R8, R8, 0x7f, RZ, 0xc0, !PT ;  /* 0x0000007f08087812 */ /* 0x008fc800078ec0ff */
[----:B------:R-:W-:Y:S02]  /*126a0*/  SHF.R.U32.HI R9, RZ, 0x3, R8 ;  /* 0x00000003ff097819 */ /* 0x000fe40000011608 */
[----:B------:R-:W3:Y:S01]  /*126b0*/  S2R R8, SR_TID.X ;  /* 0x0000000000087919 */ /* 0x000ee20000002100 */
[C---:B--2---:R-:W-:Y:S02]  /*126c0*/  LOP3.LUT P4, RZ, R3.reuse, 0x4, RZ, 0xc0, !PT ;  /* 0x0000000403ff7812 */ /* 0x044fe4000788c0ff */
[C---:B------:R-:W-:Y:S02]  /*126d0*/  LOP3.LUT P3, RZ, R3.reuse, 0x2, RZ, 0xc0, !PT ;  /* 0x0000000203ff7812 */ /* 0x040fe4000786c0ff */
[----:B------:R-:W-:Y:S01]  /*126e0*/  LOP3.LUT P2, RZ, R3, 0x1, RZ, 0xc0, !PT ;  /* 0x0000000103ff7812 */ /* 0x000fe2000784c0ff */
[----:B-1----:R-:W-:Y:S01]  /*126f0*/  IMAD.WIDE.U32 R2, R0, UR4, RZ ;  /* 0x0000000400027c25 */ /* 0x002fe2000f8e00ff */
[----:B------:R-:W-:-:S03]  /*12700*/  ULDC.64 UR4, c[0x0][0x310] ;  /* 0x0000c40000047ab9 */ /* 0x000fc60000000a00 */
[----:B------:R-:W-:Y:S02]  /*12710*/  IMAD.IADD R3, R3, 0x1, R5 ;  /* 0x0000000103037824 */ /* 0x000fe400078e0205 */
[----:B------:R-:W-:Y:S02]  /*12720*/  IMAD R6, R6, UR4, RZ ;  /* 0x0000000406067c24 */ /* 0x000fe4000f8e02ff */
[----:B------:R-:W-:-:S04]  /*12730*/  IMAD.WIDE.U32 R2, R4, UR4, R2 ;  /* 0x0000000404027c25 */ /* 0x000fc8000f8e0002 */
[----:B------:R-:W-:Y:S01]  /*12740*/  IMAD R6, R4, UR5, R6 ;  /* 0x0000000504067c24 */ /* 0x000fe2000f8e0206 */
[----:B------:R-:W-:Y:S01]  /*12750*/  ULDC.64 UR4, c[0x0][0x308] ;  /* 0x0000c20000047ab9 */ /* 0x000fe20000000a00 */
[----:B------:R-:W-:Y:S02]  /*12760*/  IMAD R5, R25, 0x4800, R32 ;  /* 0x0000480019057824 */ /* 0x000fe400078e0220 */
[----:B------:R-:W-:Y:S02]  /*12770*/  IMAD.IADD R3, R3, 0x1, R6 ;  /* 0x0000000103037824 */ /* 0x000fe400078e0206 */
[----:B------:R-:W-:Y:S02]  /*12780*/  IMAD R0, R30, UR4, RZ ;  /* 0x000000041e007c24 */ /* 0x000fe4000f8e02ff */
[----:B------:R-:W-:-:S04]  /*12790*/  IMAD.WIDE.U32 R2, R18, UR4, R2 ;  /* 0x0000000412027c25 */ /* 0x000fc8000f8e0002 */
[----:B------:R-:W-:Y:S01]  /*127a0*/  IMAD R0, R18, UR5, R0 ;  /* 0x0000000512007c24 */ /* 0x000fe2000f8e0200 */
[----:B------:R-:W-:Y:S01]  /*127b0*/  ULDC.64 UR4, c[0x0][0x2e8] ;  /* 0x0000ba0000047ab9 */ /* 0x000fe20000000a00 */
[----:B------:R-:W-:Y:S01]  /*127c0*/  IMAD R6, R24, -0x60, R35 ;  /* 0xffffffa018067824 */ /* 0x000fe200078e0223 */
[----:B------:R-:W-:Y:S01]  /*127d0*/  LEA R4, P0, R2, UR4, 0x1 ;  /* 0x0000000402047c11 */ /* 0x000fe2000f8008ff */
[----:B------:R-:W-:Y:S01]  /*127e0*/  IMAD.IADD R0, R3, 0x1, R0 ;  /* 0x0000000103007824 */ /* 0x000fe200078e0200 */
[----:B------:R-:W-:Y:S01]  /*127f0*/  UMOV UR4, 0xffffffff ;  /* 0xffffffff00047882 */ /* 0x000fe20000000000 */
[----:B------:R-:W-:Y:S02]  /*12800*/  IMAD.IADD R6, R6, 0x1, -R9 ;  /* 0x0000000106067824 */ /* 0x000fe400078e0a09 */
[----:B---3--:R-:W-:Y:S01]  /*12810*/  IMAD.SHL.U32 R9, R8, 0x8, RZ ;  /* 0x0000000808097824 */ /* 0x008fe200078e00ff */
[----:B------:R-:W-:Y:S02]  /*12820*/  LEA.HI.X R0, R2, UR5, R0, 0x1, P0 ;  /* 0x0000000502007c11 */ /* 0x000fe400080f0c00 */
[----:B------:R-:W-:-:S02]  /*12830*/  ISETP.GE.AND P0, PT, R6, 0x1, PT ;  /* 0x000000010600780c */ /* 0x000fc40003f06270 */
[----:B------:R-:W-:Y:S01]  /*12840*/  LOP3.LUT R9, R9, 0x38, RZ, 0xc0, !PT ;  /* 0x0000003809097812 */ /* 0x000fe200078ec0ff */
[----:B------:R-:W-:Y:S10]  /*12850*/  BRA.DIV UR4, `(.L_x_1378) ;  /* 0x0000003e04847947 */ /* 0x000ff4000b800000 */
[----:B------:R-:W1:Y:S01]  /*12860*/  SHFL.IDX PT, R3, R4, RZ, 0x181f ;  /* 0x00181fff04037589 */ /* 0x000e6200000e0000 */
[----:B------:R-:W-:-:S03]  /*12870*/  @P0 IMAD R8, R5, 0x2, R22 ;  /* 0x0000000205080824 */ /* 0x000fc600078e0216 */
[----:B------:R-:W2:Y:S01]  /*12880*/  SHFL.IDX PT, R2, R0, RZ, 0x181f ;  /* 0x00181fff00027589 */ /* 0x000ea200000e0000 */
[----:B-1----:R-:W-:-:S05]  /*12890*/  @P0 LEA R3, P1, R9, R3, 0x1 ;  /* 0x0000000309030211 */ /* 0x002fca00078208ff */
[----:B--2---:R-:W-:Y:S01]  /*128a0*/  @P0 IMAD.X R2, RZ, RZ, R2, P1 ;  /* 0x000000ffff020224 */ /* 0x004fe200008e0602 */
        /* <DEDUP_REMOVED lines=8> */
[----:B-1----:R-:W1:Y:S01]  /*12930*/  SHFL.IDX PT, R3, R4, 0x1, 0x181f ;  /* 0x00381f0004037f89 */ /* 0x002e6200000e0000 */
[----:B------:R-:W-:-:S03]  /*12940*/  @P1 IMAD R8, R5, 0x2, R22 ;  /* 0x0000000205081824 */ /* 0x000fc600078e0216 */
[----:B------:R-:W2:Y:S01]  /*12950*/  SHFL.IDX PT, R2, R0, 0x1, 0x181f ;  /* 0x00381f0000027f89 */ /* 0x000ea200000e0000 */
[----:B-1----:R-:W-:-:S05]  /*12960*/  @P1 LEA R3, P0, R9, R3, 0x1 ;  /* 0x0000000309031211 */ /* 0x002fca00078008ff */
[----:B--2---:R-:W-:-:S05]  /*12970*/  @P1 IMAD.X R2, RZ, RZ, R2, P0 ;  /* 0x000000ffff021224 */ /* 0x004fca00000e0602 */
[----:B------:R-:W-:-:S04]  /*12980*/  @P1 LOP3.LUT R3, R3, R2, RZ, 0x3c, !PT ;  /* 0x0000000203031212 */ /* 0x000fc800078e3cff */
[----:B------:R-:W-:-:S04]  /*12990*/  @P1 LOP3.LUT R2, R3, R2, RZ, 0x3c, !PT ;  /* 0x0000000203021212 */ /* 0x000fc800078e3cff */
[----:B------:R-:W-:-:S05]  /*129a0*/  @P1 LOP3.LUT R3, R3, R2, RZ, 0x3c, !PT ;  /* 0x0000000203031212 */ /* 0x000fca00078e3cff */
[----:B------:R-:W-:Y:S04]  /*129b0*/  @P1 LDGSTS.E.BYPASS.LTC128B.128 [R8+0x18c00], desc[UR36][R2.64], !P4 ;  /* 0x18c0000002081fae */ /* 0x000fe8000e101d64 */
[----:B------:R-:W-:Y:S04]  /*129c0*/  @P1 LDGSTS.E.BYPASS.LTC128B.128 [R8+0x1bc00], desc[UR36][R2.64+0x80], !P3 ;  /* 0x1bc0008002081fae */ /* 0x000fe8000d901d64 */
[----:B------:R1:W-:Y:S01]  /*129d0*/  @P1 LDGSTS.E.BYPASS.LTC128B.128 [R8+0x1ec00], desc[UR36][R2.64+0x100], !P2 ;  /* 0x1ec0010002081fae */ /* 0x0003e2000d101d64 */
[----:B------:R-:W-:-:S03]  /*129e0*/  ISETP.GE.AND P1, PT, R6, 0x21, PT ;  /* 0x000000210600780c */ /* 0x000fc60003f26270 */
[----:B-1----:R-:W1:Y:S10]  /*129f0*/  SHFL.IDX PT, R3, R4, 0x2, 0x181f ;  /* 0x00581f0004037f89 */ /* 0x002e7400000e0000 */
[----:B------:R-:W-:Y:S01]  /*12a00*/  @P1 IMAD R8, R5, 0x2, R22 ;  /* 0x0000000205081824 */ /* 0x000fe200078e0216 */
        /* <DEDUP_REMOVED lines=23> */
[----:B------:R-:W-:Y:S01]  /*12b80*/  @P1 LEA R8, R5, R22, 0x1 ;  /* 0x0000001605081211 */ /* 0x000fe200078e08ff */
[----:B------:R-:W2:Y:S04]  /*12b90*/  SHFL.IDX PT, R2, R0, 0x4, 0x181f ;  /* 0x00981f0000027f89 */ /* 0x000ea800000e0000 */
[----:B------:R-:W3:Y:S01]  /*12ba0*/  SHFL.IDX PT, R0, R0, 0x5, 0x181f ;  /* 0x00b81f0000007f89 */ /* 0x000ee200000e0000 */
[----:B-1----:R-:W-:-:S05]  /*12bb0*/  @P1 LEA R3, P0, R9, R3, 0x1 ;  /* 0x0000000309031211 */ /* 0x002fca00078008ff */
[----:B--2---:R-:W-:-:S05]  /*12bc0*/  @P1 IMAD.X R2, RZ, RZ, R2, P0 ;  /* 0x000000ffff021224 */ /* 0x004fca00000e0602 */
[----:B------:R-:W-:-:S04]  /*12bd0*/  @P1 LOP3.LUT R3, R3, R2, RZ, 0x3c, !PT ;  /* 0x0000000203031212 */ /* 0x000fc800078e3cff */
[----:B------:R-:W-:-:S04]  /*12be0*/  @P1 LOP3.LUT R2, R3, R2, RZ, 0x3c, !PT ;  /* 0x0000000203021212 */ /* 0x000fc800078e3cff */
[----:B------:R-:W-:-:S05]  /*12bf0*/  @P1 LOP3.LUT R3, R3, R2, RZ, 0x3c, !PT ;  /* 0x0000000203031212 */ /* 0x000fca00078e3cff */
[----:B------:R-:W-:Y:S04]  /*12c00*/  @P1 LDGSTS.E.BYPASS.LTC128B.128 [R8+0x1a400], desc[UR36][R2.64], !P4 ;  /* 0x1a40000002081fae */ /* 0x000fe8000e101d64 */
[----:B------:R-:W-:Y:S04]  /*12c10*/  @P1 LDGSTS.E.BYPASS.LTC128B.128 [R8+0x1d400], desc[UR36][R2.64+0x80], !P3 ;  /* 0x1d40008002081fae */ /* 0x000fe8000d901d64 */
[----:B------:R1:W-:Y:S04]  /*12c20*/  @P1 LDGSTS.E.BYPASS.LTC128B.128 [R8+0x20400], desc[UR36][R2.64+0x100], !P2 ;  /* 0x2040010002081fae */ /* 0x0003e8000d101d64 */
[----:B-1-3--:R1:W2:Y:S02]  /*12c30*/  SHFL.IDX PT, R2, R4, 0x5, 0x181f ;  /* 0x00b81f0004027f89 */ /* 0x00a2a400000e0000 */
.L_x_1457:
[----:B------:R-:W-:-:S13]  /*12c40*/  ISETP.GE.AND P0, PT, R6, 0x51, PT ;  /* 0x000000510600780c */ /* 0x000fda0003f06270 */
[----:B--2---:R-:W-:Y:S01]  /*12c50*/  @P0 LEA R2, P1, R9, R2, 0x1 ;  /* 0x0000000209020211 */ /* 0x004fe200078208ff */
        /* <DEDUP_REMOVED lines=10> */
.L_x_1379:
[----:B------:R-:W-:Y:S02]  /*12d00*/  PLOP3.LUT P1, PT, P1, P0, PT, 0xa2, 0x0 ;  /* 0x000000000000781c */ /* 0x000fe40000f21472 */
[----:B------:R-:W-:-:S08]  /*12d10*/  @P0 R2UR P1, UR4, R7 ;  /* 0x00000000070402ca */ /* 0x000fd00000020000 */
[----:B------:R-:W-:-:S05]  /*12d20*/  @P0 PLOP3.LUT P0, PT, P1, PT, PT, 0x80, 0x0 ;  /* 0x000000000000081c */ /* 0x000fca0000f0f070 */
[----:B------:R-:W-:Y:S01]  /*12d30*/  @!P1 SYNCS.ARRIVE.TRANS64.RED.A0T1 RZ, [UR4+0x2a830], RZ ;  /* 0x02a830ffffff99a7 */ /* 0x000fe20008200404 */
[----:B------:R-:W-:Y:S07]  /*12d40*/  @!P1 ARRIVES.LDGSTSBAR.64.TRANSCNT [UR4+0x2a830] ;  /* 0x02a83000ff0099b0 */ /* 0x000fee0008000a84 */
[----:B------:R-:W-:Y:S05]  /*12d50*/  @P0 BRA.U.ANY `(.L_x_1379) ;  /* 0xfffffffd00e80947 */ /* 0x000fea000393ffff */
[----:B------:R-:W-:Y:S01]  /*12d60*/  NOP ;  /* 0x0000000000007918 */ /* 0x000fe20000000000 */
[----:B------:R-:W3:Y:S02]  /*12d70*/  LDL R0, [R1] ;  /* 0x0000000001007983 */ /* 0x000ee40000100800 */
[----:B---3--:R-:W-:-:S13]  /*12d80*/  LOP3.LUT P2, RZ, R0, 0x10, RZ, 0xc0, !PT ;  /* 0x0000001000ff7812 */ /* 0x008fda000784c0ff */
[----:B------:R-:W-:Y:S05]  /*12d90*/  @!P2 BRA `(.L_x_1380) ;  /* 0x000000000004a947 */ /* 0x000fea0003800000 */
[----:B------:R-:W-:Y:S01]  /*12da0*/  BPT.TRAP 0x1 ;  /* 0x000000040000795c */ /* 0x000fe20000300000 */
.L_x_1380:
[----:B------:R3:W-:Y:S02]  /*12db0*/  SYNCS.ARRIVE.TRANS64.A1T0 RZ, [R7+URZ+0x2a830], RZ ;  /* 0x02a830ff07ff79a7 */ /* 0x0007e4000810003f */
[----:B------:R-:W-:Y:S05]  /*12dc0*/  WARPSYNC.ALL ;  /* 0x0000000000007948 */ /* 0x000fea0003800000 */
[----:B------:R-:W-:Y:S01]  /*12dd0*/  ULDC.64 UR4, c[0x0][0x298] ;  /* 0x0000a60000047ab9 */ /* 0x000fe20000000a00 */
[----:B--2---:R-:W-:Y:S01]  /*12de0*/  VIADD R2, R22, 0xc400 ;  /* 0x0000c40016027836 */ /* 0x004fe20000000000 */
[----:B------:R-:W-:Y:S01]  /*12df0*/  SHF.R.S32.HI R0, RZ, 0x1f, R34 ;  /* 0x0000001fff007819 */ /* 0x000fe20000011422 */
[----:B-1----:R-:W-:Y:S01]  /*12e00*/  IMAD.WIDE.U32 R4, R34, UR4, RZ ;  /* 0x0000000422047c25 */ /* 0x002fe2000f8e00ff */
[----:B------:R-:W-:Y:S01]  /*12e10*/  BSSY B6, `(.L_x_1381) ;  /* 0x0000018000067945 */ /* 0x000fe20003800000 */
[----:B------:R-:W-:Y:S01]  /*12e20*/  BAR.SYNC.DEFER_BLOCKING 0x8, 0x180 ;  /* 0x0206000000007b1d */ /* 0x000fe20000010000 */
[----:B------:R-:W-:Y:S01]  /*12e30*/  LOP3.LUT P0, RZ, R2, 0x3ff, RZ, 0xc0, !PT ;  /* 0x000003ff02ff7812 */ /* 0x000fe2000780c0ff */
[----:B------:R-:W-:-:S04]  /*12e40*/  IMAD R3, R0, UR4, RZ ;  /* 0x0000000400037c24 */ /* 0x000fc8000f8e02ff */
[----:B------:R-:W-:Y:S01]  /*12e50*/  IMAD R0, R34, UR5, R3 ;  /* 0x0000000522007c24 */ /* 0x000fe2000f8e0203 */
[----:B------:R1:W-:Y:S03]  /*12e60*/  STL.64 [R1+0x8], R4 ;  /* 0x0000080401007387 */ /* 0x0003e60000100a00 */
[----:B------:R-:W-:-:S04]  /*12e70*/  IMAD.IADD R34, R5, 0x1, R0 ;  /* 0x0000000105227824 */ /* 0x000fc800078e0200 */
[----:B------:R-:W-:Y:S05]  /*12e80*/  @!P0 BRA `(.L_x_1382) ;  /* 0x0000000000408947 */ /* 0x000fea0003800000 */
[----:B------:R-:W-:Y:S01]  /*12e90*/  MOV R2, 0x0 ;  /* 0x0000000000027802 */ /* 0x000fe20000000f00 */
[----:B------:R-:W-:Y:S01]  /*12ea0*/  ULDC.64 UR6, c[0x4][0xf0] ;  /* 0x01003c0000067ab9 */ /* 0x000fe20000000a00 */
[----:B------:R-:W-:Y:S01]  /*12eb0*/  ULDC.64 UR8, c[0x4][0xf8] ;  /* 0x01003e0000087ab9 */ /* 0x000fe20000000a00 */
[----:B------:R-:W-:Y:S01]  /*12ec0*/  ULDC.64 UR4, c[0x4][0x88] ;  /* 0x0100220000047ab9 */ /* 0x000fe20000000a00 */
[----:B-1----:R-:W-:Y:S02]  /*12ed0*/  IMAD.U32 R4, RZ, RZ, UR6 ;  /* 0x00000006ff047e24 */ /* 0x002fe4000f8e00ff */
[----:B------:R-:W1:Y:S01]  /*12ee0*/  LDC.64 R2, c[0x4][R2] ;  /* 0x0100000002027b82 */ /* 0x000e620000000a00 */
[----:B------:R-:W-:Y:S02]  /*12ef0*/  IMAD.U32 R5, RZ, RZ, UR7 ;  /* 0x00000007ff057e24 */ /* 0x000fe4000f8e00ff */
[----:B------:R-:W-:Y:S02]  /*12f00*/  IMAD.U32 R6, RZ, RZ, UR8 ;  /* 0x00000008ff067e24 */ /* 0x000fe4000f8e00ff */
[----:B---3--:R-:W-:-:S02]  /*12f10*/  IMAD.U32 R7, RZ, RZ, UR9 ;  /* 0x00000009ff077e24 */ /* 0x008fc4000f8e00ff */
[----:B------:R-:W-:Y:S02]  /*12f20*/  IMAD.U32 R10, RZ, RZ, UR4 ;  /* 0x00000004ff0a7e24 */ /* 0x000fe4000f8e00ff */
[----:B------:R-:W-:Y:S02]  /*12f30*/  IMAD.U32 R11, RZ, RZ, UR5 ;  /* 0x00000005ff0b7e24 */ /* 0x000fe4000f8e00ff */
[----:B------:R-:W-:Y:S02]  /*12f40*/  IMAD.MOV.U32 R8, RZ, RZ, 0x70 ;  /* 0x00000070ff087424 */ /* 0x000fe400078e00ff */
[----:B------:R-:W-:Y:S02]  /*12f50*/  IMAD.MOV.U32 R12, RZ, RZ, 0x1 ;  /* 0x00000001ff0c7424 */ /* 0x000fe400078e00ff */
[----:B------:R-:W-:-:S07]  /*12f60*/  IMAD.MOV.U32 R13, RZ, RZ, RZ ;  /* 0x000000ffff0d7224 */ /* 0x000fce00078e00ff */
[----:B0-----:R-:W-:-:S07]  /*12f70*/  LEPC R20, `(.L_x_1382) ;  /* 0x000000001014794e */ /* 0x001fce0000000000 */
[----:B-1----:R-:W-:Y:S05]  /*12f80*/  CALL.ABS.NOINC R2 ;  /* 0x0000000002007343 */ /* 0x002fea0003c00000 */
.L_x_1382:
[----:B------:R-:W-:Y:S05]  /*12f90*/  BSYNC B6 ;  /* 0x0000000000067941 */ /* 0x000fea0003800000 */
.L_x_1381:
[----:B0-----:R-:W2:Y:S01]  /*12fa0*/  LDL.LU.64 R20, [R1+0x8] ;  /* 0x0000080001147983 */ /* 0x001ea20000300a00 */
[----:B------:R-:W-:-:S03]  /*12fb0*/  ULDC.64 UR4, c[0x0][0x2d8] ;  /* 0x0000b60000047ab9 */ /* 0x000fc60000000a00 */
[----:B------:R-:W4:Y:S01]  /*12fc0*/  LDL R2, [R1] ;  /* 0x0000000001027983 */ /* 0x000f220000100800 */
[----:B------:R-:W-:Y:S02]  /*12fd0*/  IMAD R0, R30, UR4, RZ ;  /* 0x000000041e007c24 */ /* 0x000fe4000f8e02ff */
[----:B------:R-:W-:Y:S01]  /*12fe0*/  IMAD.MOV.U32 R3, RZ, RZ, R34 ;  /* 0x000000ffff037224 */ /* 0x000fe200078e0022 */
[----:B------:R-:W3:Y:S01]  /*12ff0*/  S2R R9, SR_TID.X ;  /* 0x0000000000097919 */ /* 0x000ee20000002100 */
[----:B-1----:R-:W-:Y:S01]  /*13000*/  IMAD R5, R18, UR5, R0 ;  /* 0x0000000512057c24 */ /* 0x002fe2000f8e0200 */
[----:B------:R-:W-:Y:S01]  /*13010*/  SHF.R.S32.HI R0, RZ, 0x1f, R19 ;  /* 0x0000001fff007819 */ /* 0x000fe20000011413 */
[----:B---3--:R-:W-:-:S05]  /*13020*/  IMAD.SHL.U32 R7, R9, 0x8, RZ ;  /* 0x0000000809077824 */ /* 0x008fca00078e00ff */
[----:B------:R-:W-:Y:S01]  /*13030*/  LOP3.LUT R7, R7, 0x38, RZ, 0xc0, !PT ;  /* 0x0000003807077812 */ /* 0x000fe200078ec0ff */
[----:B--2---:R-:W0:Y:S01]  /*13040*/  S2R R21, SR_TID.X ;  /* 0x0000000000157919 */ /* 0x004e220000002100 */
[----:B----4-:R-:W-:Y:S01]  /*13050*/  LOP3.LUT P6, RZ, R2, 0x80, RZ, 0xc0, !PT ;  /* 0x0000008002ff7812 */ /* 0x010fe200078cc0ff */
[----:B------:R-:W-:Y:S02]  /*13060*/  IMAD.MOV.U32 R2, RZ, RZ, R20 ;  /* 0x000000ffff027224 */ /* 0x000fe400078e0014 */
[----:B------:R-:W1:Y:S01]  /*13070*/  LDC R20, c[0x0][0x448] ;  /* 0x00011200ff147b82 */ /* 0x000e620000000800 */
[----:B------:R-:W-:Y:S01]  /*13080*/  SEL R0, R0, RZ, !P6 ;  /* 0x000000ff00007207 */ /* 0x000fe20007000000 */
[----:B------:R-:W-:Y:S01]  /*13090*/  IMAD.WIDE.U32 R2, R18, UR4, R2 ;  /* 0x0000000412027c25 */ /* 0x000fe2000f8e0002 */
[----:B------:R-:W-:Y:S01]  /*130a0*/  SEL R4, R19, RZ, !P6 ;  /* 0x000000ff13047207 */ /* 0x000fe20007000000 */
[----:B------:R-:W-:Y:S02]  /*130b0*/  ULDC.64 UR4, c[0x0][0x2e0] ;  /* 0x0000b80000047ab9 */ /* 0x000fe40000000a00 */
[----:B------:R-:W-:-:S02]  /*130c0*/  IMAD.IADD R3, R3, 0x1, R5 ;  /* 0x0000000103037824 */ /* 0x000fc400078e0205 */
[----:B------:R-:W-:Y:S02]  /*130d0*/  IMAD R0, R0, UR4, RZ ;  /* 0x0000000400007c24 */ /* 0x000fe4000f8e02ff */
[----:B------:R-:W-:-:S04]  /*130e0*/  IMAD.WIDE.U32 R2, R4, UR4, R2 ;  /* 0x0000000404027c25 */ /* 0x000fc8000f8e0002 */
[----:B------:R-:W-:Y:S01]  /*130f0*/  IMAD R0, R4, UR5, R0 ;  /* 0x0000000504007c24 */ /* 0x000fe2000f8e0200 */
[----:B------:R-:W-:-:S03]  /*13100*/  ULDC.64 UR4, c[0x0][0x2d0] ;  /* 0x0000b40000047ab9 */ /* 0x000fc60000000a00 */
[----:B------:R-:W-:Y:S01]  /*13110*/  IMAD.IADD R3, R3, 0x1, R0 ;  /* 0x0000000103037824 */ /* 0x000fe200078e0200 */
[----:B-1----:R-:W-:Y:S02]  /*13120*/  ISETP.NE.AND P6, PT, R20, 0x1, PT ;  /* 0x000000011400780c */ /* 0x002fe40003fc5270 */
[----:B------:R-:W1:Y:S01]  /*13130*/  S2R R20, SR_TID.X ;  /* 0x0000000000147919 */ /* 0x000e620000002100 */
[----:B0-----:R-:W-:-:S04]  /*13140*/  LOP3.LUT R21, R21, 0x7f, RZ, 0xc0, !PT ;  /* 0x0000007f15157812 */ /* 0x001fc800078ec0ff */
[----:B------:R-:W-:-:S06]  /*13150*/  SHF.R.U32.HI R21, RZ, 0x3, R21 ;  /* 0x00000003ff157819 */ /* 0x000fcc0000011615 */
[----:B------:R-:W0:Y:S08]  /*13160*/  @P6 LDC R6, c[0x0][0x44c] ;  /* 0x00011300ff066b82 */ /* 0x000e300000000800 */
[----:B------:R-:W2:Y:S01]  /*13170*/  @P6 LDC R5, c[0x0][0x450] ;  /* 0x00011400ff056b82 */ /* 0x000ea20000000800 */
[----:B-1----:R-:W-:-:S05]  /*13180*/  IMAD.SHL.U32 R20, R20, 0x10, RZ ;  /* 0x0000001014147824 */ /* 0x002fca00078e00ff */
[----:B------:R-:W-:Y:S01]  /*13190*/  LOP3.LUT R20, R21, 0x70, R20, 0xf8, !PT ;  /* 0x0000007015147812 */ /* 0x000fe200078ef814 */
[----:B------:R-:W-:-:S04]  /*131a0*/  IMAD.SHL.U32 R21, R9, 0x8, RZ ;  /* 0x0000000809157824 */ /* 0x000fc800078e00ff */
[----:B------:R-:W-:Y:S01]  /*131b0*/  IMAD.IADD R0, R20, 0x1, R26 ;  /* 0x0000000114007824 */ /* 0x000fe200078e021a */
[----:B------:R-:W-:Y:S02]  /*131c0*/  LOP3.LUT R21, R21, 0x38, RZ, 0xc0, !PT ;  /* 0x0000003815157812 */ /* 0x000fe400078ec0ff */
[----:B------:R-:W-:Y:S01]  /*131d0*/  LOP3.LUT R20, R9, 0x7f, RZ, 0xc0, !PT ;  /* 0x0000007f09147812 */ /* 0x000fe200078ec0ff */
[----:B0-----:R-:W-:Y:S01]  /*131e0*/  @P6 IMAD.HI.U32 R6, R0, R6, RZ ;  /* 0x0000000600066227 */ /* 0x001fe200078e00ff */
[C---:B------:R-:W-:Y:S02]  /*131f0*/  LOP3.LUT R8, R21.reuse, 0x40, RZ, 0xfc, !PT ;  /* 0x0000004015087812 */ /* 0x040fe400078efcff */
[----:B------:R-:W-:Y:S01]  /*13200*/  LOP3.LUT R9, R21, 0x80, RZ, 0xfc, !PT ;  /* 0x0000008015097812 */ /* 0x000fe200078efcff */
[----:B------:R-:W-:Y:S01]  /*13210*/  IMAD.MOV.U32 R4, RZ, RZ, R0 ;  /* 0x000000ffff047224 */ /* 0x000fe200078e0000 */
[----:B--2---:R-:W-:Y:S02]  /*13220*/  @P6 SHF.R.U32.HI R4, RZ, R5, R6 ;  /* 0x00000005ff046219 */ /* 0x004fe40000011606 */
[----:B------:R-:W0:Y:S03]  /*13230*/  LDC R6, c[0x0][0x448] ;  /* 0x00011200ff067b82 */ /* 0x000e260000000800 */
[----:B------:R-:W-:-:S02]  /*13240*/  IMAD.MOV R5, RZ, RZ, -R4 ;  /* 0x000000ffff057224 */ /* 0x000fc400078e0a04 */
[----:B------:R-:W-:-:S04]  /*13250*/  IMAD.WIDE.U32 R2, R4, UR4, R2 ;  /* 0x0000000404027c25 */ /* 0x000fc8000f8e0002 */
[----:B0-----:R-:W-:Y:S01]  /*13260*/  IMAD R0, R6, R5, R0 ;  /* 0x0000000506007224 */ /* 0x001fe200078e0200 */
[----:B------:R-:W-:-:S05]  /*13270*/  SHF.R.S32.HI R5, RZ, 0x1f, R4 ;  /* 0x0000001fff057819 */ /* 0x000fca0000011404 */
[----:B------:R-:W-:-:S04]  /*13280*/  IMAD R5, R5, UR4, RZ ;  /* 0x0000000405057c24 */ /* 0x000fc8000f8e02ff */
[----:B------:R-:W-:Y:S01]  /*13290*/  IMAD R5, R4, UR5, R5 ;  /* 0x0000000504057c24 */ /* 0x000fe2000f8e0205 */
[----:B------:R-:W-:Y:S01]  /*132a0*/  SHF.R.S32.HI R4, RZ, 0x1f, R0 ;  /* 0x0000001fff047819 */ /* 0x000fe20000011400 */
[----:B------:R-:W-:Y:S02]  /*132b0*/  ULDC.64 UR4, c[0x0][0x2c8] ;  /* 0x0000b20000047ab9 */ /* 0x000fe40000000a00 */
[----:B------:R-:W-:Y:S02]  /*132c0*/  IMAD.IADD R3, R3, 0x1, R5 ;  /* 0x0000000103037824 */ /* 0x000fe400078e0205 */
[----:B------:R-:W-:Y:S02]  /*132d0*/  IMAD R4, R4, UR4, RZ ;  /* 0x0000000404047c24 */ /* 0x000fe4000f8e02ff */
[----:B------:R-:W-:-:S04]  /*132e0*/  IMAD.WIDE.U32 R2, R0, UR4, R2 ;  /* 0x0000000400027c25 */ /* 0x000fc8000f8e0002 */
[----:B------:R-:W-:Y:S01]  /*132f0*/  IMAD R5, R0, UR5, R4 ;  /* 0x0000000500057c24 */ /* 0x000fe2000f8e0204 */
[----:B------:R-:W-:Y:S02]  /*13300*/  ULDC.64 UR4, c[0x0][0x280] ;  /* 0x0000a00000047ab9 */ /* 0x000fe40000000a00 */
[C---:B------:R-:W-:Y:S01]  /*13310*/  LEA R0, P0, R2.reuse, UR4, 0x1 ;  /* 0x0000000402007c11 */ /* 0x040fe2000f8008ff */
[----:B------:R-:W-:Y:S01]  /*13320*/  IMAD.IADD R4, R3, 0x1, R5 ;  /* 0x0000000103047824 */ /* 0x000fe200078e0205 */
[----:B------:R-:W-:Y:S02]  /*13330*/  ULDC UR4, c[0x0][0x2b8] ;  /* 0x0000ae0000047ab9 */ /* 0x000fe40000000800 */
[----:B------:R-:W-:Y:S02]  /*13340*/  ISETP.GE.AND P3, PT, R7, UR4, PT ;  /* 0x0000000407007c0c */ /* 0x000fe4000bf66270 */
[----:B------:R-:W-:Y:S01]  /*13350*/  LEA.HI.X R4, R2, UR5, R4, 0x1, P0 ;  /* 0x0000000502047c11 */ /* 0x000fe200080f0c04 */
[----:B------:R-:W-:Y:S01]  /*13360*/  UMOV UR5, 0xffffffff ;  /* 0xffffffff00057882 */ /* 0x000fe20000000000 */
[----:B------:R-:W-:-:S02]  /*13370*/  ISETP.GE.AND P2, PT, R8, UR4, PT ;  /* 0x0000000408007c0c */ /* 0x000fc4000bf46270 */
[----:B------:R-:W-:Y:S02]  /*13380*/  ISETP.GE.AND P0, PT, R9, UR4, PT ;  /* 0x0000000409007c0c */ /* 0x000fe4000bf06270 */
[----:B------:R-:W-:Y:S01]  /*13390*/  SHF.R.U32.HI R8, RZ, 0x3, R20 ;  /* 0x00000003ff087819 */ /* 0x000fe20000011614 */
[----:B------:R-:W-:Y:S10]  /*133a0*/  BRA.DIV UR5, `(.L_x_1383) ;  /* 0x0000003a05d87947 */ /* 0x000ff4000b800000 */
[----:B------:R-:W0:Y:S01]  /*133b0*/  SHFL.IDX PT, R3, R0, RZ, 0x181f ;  /* 0x00181fff00037589 */ /* 0x000e2200000e0000 */
[----:B------:R-:W-:Y:S02]  /*133c0*/  IMAD R29, R29, R6, RZ ;  /* 0x000000061d1d7224 */ /* 0x000fe400078e02ff */
[----:B------:R-:W-:Y:S01]  /*133d0*/  IMAD.IADD R26, R8, 0x1, R26 ;  /* 0x00000001081a7824 */ /* 0x000fe200078e021a */
[----:B------:R-:W1:Y:S04]  /*133e0*/  SHFL.IDX PT, R2, R4, RZ, 0x181f ;  /* 0x00181fff04027589 */ /* 0x000e6800000e0000 */
[----:B------:R-:W-:Y:S01]  /*133f0*/  ISETP.GE.AND P1, PT, R26, R29, PT ;  /* 0x0000001d1a00720c */ /* 0x000fe20003f26270 */
[----:B------:R-:W-:-:S12]  /*13400*/  SHFL.IDX PT, R14, R0, 0x7, 0x181f ;  /* 0x00f81f00000e7f89 */ /* 0x000fd800000e0000 */
[----:B0-----:R-:W-:-:S05]  /*13410*/  @!P1 LEA R5, P4, R7, R3, 0x1 ;  /* 0x0000000307059211 */ /* 0x001fca00078808ff */
[----:B-1----:R-:W-:Y:S02]  /*13420*/  @!P1 IMAD.X R3, RZ, RZ, R2, P4 ;  /* 0x000000ffff039224 */ /* 0x002fe400020e0602 */
        /* <DEDUP_REMOVED lines=71> */
.L_x_1474:
[----:B------:R-:W-:Y:S01]  /*138a0*/  VIADD R26, R26, 0x70 ;  /* 0x000000701a1a7836 */ /* 0x000fe20000000000 */
[----:B------:R-:W-:Y:S04]  /*138b0*/  BSSY B0, `(.L_x_1384) ;  /* 0x000000b000007945 */ /* 0x000fe80003800000 */
[----:B------:R-:W-:-:S13]  /*138c0*/  ISETP.GE.AND P1, PT, R26, R29, PT ;  /* 0x0000001d1a00720c */ /* 0x000fda0003f26270 */
[----:B------:R-:W-:Y:S05]  /*138d0*/  @P1 BRA `(.L_x_1385) ;  /* 0x0000000000201947 */ /* 0x000fea0003800000 */
[----:B0-----:R-:W-:-:S05]  /*138e0*/  LEA R2, P1, R7, R14, 0x1 ;  /* 0x0000000e07027211 */ /* 0x001fca00078208ff */
[----:B------:R-:W-:-:S05]  /*138f0*/  IMAD.X R3, RZ, RZ, R4, P1 ;  /* 0x000000ffff037224 */ /* 0x000fca00008e0604 */
[----:B------:R-:W-:Y:S01]  /*13900*/  @!PT LDS RZ, [RZ] ;  /* 0x00000000fffff984 */ /* 0x000fe20000000800 */
[----:B------:R-:W-:Y:S01]  /*13910*/  @!PT LDS RZ, [RZ] ;  /* 0x00000000fffff984 */ /* 0x000fe20000000800 */
[----:B------:R-:W-:Y:S01]  /*13920*/  @!PT LDS RZ, [RZ] ;  /* 0x00000000fffff984 */ /* 0x000fe20000000800 */
[----:B------:R1:W-:Y:S04]  /*13930*/  LDGSTS.E.BYPASS.LTC128B.128 [R33+0xfc00], desc[UR36][R2.64], !P3 ;  /* 0x0fc0000002217fae */ /* 0x0003e8000d901d64 */
[----:B------:R1:W-:Y:S04]  /*13940*/  LDGSTS.E.BYPASS.LTC128B.128 [R33+0x13c00], desc[UR36][R2.64+0x80], !P2 ;  /* 0x13c0008002217fae */ /* 0x0003e8000d101d64 */
[----:B------:R1:W-:Y:S02]  /*13950*/  LDGSTS.E.BYPASS.LTC128B.128 [R33+0x17c00], desc[UR36][R2.64+0x100], !P0 ;  /* 0x17c0010002217fae */ /* 0x0003e4000c101d64 */
.L_x_1385:
[----:B------:R-:W-:Y:S05]  /*13960*/  BSYNC B0 ;  /* 0x0000000000007941 */ /* 0x000fea0003800000 */
.L_x_1384:
[----:B------:R-:W-:Y:S01]  /*13970*/  NOP ;  /* 0x0000000000007918 */ /* 0x000fe20000000000 */
[----:B------:R-:W-:-:S13]  /*13980*/  PLOP3.LUT P0, PT, PT, PT, PT, 0x80, 0x0 ;  /* 0x000000000000781c */ /* 0x000fda0003f0f070 */
.L_x_1386:
[----:B------:R-:W-:Y:S02]  /*13990*/  PLOP3.LUT P1, PT, P1, P0, PT, 0xa2, 0x0 ;  /* 0x000000000000781c */ /* 0x000fe40000f21472 */
[----:B------:R-:W-:-:S08]  /*139a0*/  @P0 R2UR P1, UR4, R22 ;  /* 0x00000000160402ca */ /* 0x000fd00000020000 */
[----:B------:R-:W-:-:S05]  /*139b0*/  @P0 PLOP3.LUT P0, PT, P1, PT, PT, 0x80, 0x0 ;  /* 0x000000000000081c */ /* 0x000fca0000f0f070 */
[----:B------:R-:W-:Y:S01]  /*139c0*/  @!P1 SYNCS.ARRIVE.TRANS64.RED.A0T1 RZ, [UR4+0x2a800], RZ ;  /* 0x02a800ffffff99a7 */ /* 0x000fe20008200404 */
[----:B------:R-:W-:Y:S07]  /*139d0*/  @!P1 ARRIVES.LDGSTSBAR.64.TRANSCNT [UR4+0x2a800] ;  /* 0x02a80000ff0099b0 */ /* 0x000fee0008000a84 */
[----:B------:R-:W-:Y:S05]  /*139e0*/  @P0 BRA.U.ANY `(.L_x_1386) ;  /* 0xfffffffd00e80947 */ /* 0x000fea000393ffff */
[----:B01----:R-:W2:Y:S04]  /*139f0*/  LDL.LU R3, [R1+0x14] ;  /* 0x0000140001037983 */ /* 0x003ea80000300800 */
[----:B------:R-:W3:Y:S01]  /*13a00*/  LDL.LU R2, [R1+0x10] ;  /* 0x0000100001027983 */ /* 0x000ee20000300800 */
[----:B--2---:R-:W-:-:S05]  /*13a10*/  VIADD R3, R3, 0x1 ;  /* 0x0000000103037836 */ /* 0x004fca0000000000 */
[----:B------:R-:W-:Y:S01]  /*13a20*/  LEA.HI R0, R3, R3, RZ, 0x1 ;  /* 0x0000000303007211 */ /* 0x000fe200078f08ff */
[----:B------:R0:W-:Y:S03]  /*13a30*/  STL [R1+0x14], R3 ;  /* 0x0000140301007387 */ /* 0x0001e60000100800 */
[----:B------:R-:W-:-:S05]  /*13a40*/  LOP3.LUT R0, R0, 0xfffffffe, RZ, 0xc0, !PT ;  /* 0xfffffffe00007812 */ /* 0x000fca00078ec0ff */
[----:B0-----:R-:W-:Y:S02]  /*13a50*/  IMAD.IADD R3, R3, 0x1, -R0 ;  /* 0x0000000103037824 */ /* 0x001fe400078e0a00 */
[----:B---3--:R-:W-:-:S03]  /*13a60*/  VIADD R0, R2, 0xfffffffe ;  /* 0xfffffffe02007836 */ /* 0x008fc60000000000 */
[----:B------:R-:W-:Y:S01]  /*13a70*/  SHF.L.U32 R3, R3, 0x1f, RZ ;  /* 0x0000001f03037819 */ /* 0x000fe200000006ff */
[----:B------:R-:W-:Y:S01]  /*13a80*/  NOP ;  /* 0x0000000000007918 */ /* 0x000fe20000000000 */
[----:B------:R0:W-:Y:S01]  /*13a90*/  SYNCS.ARRIVE.TRANS64.A1T0 RZ, [R22+URZ+0x2a800], RZ ;  /* 0x02a800ff16ff79a7 */ /* 0x0001e2000810003f */
[----:B------:R-:W-:Y:S01]  /*13aa0*/  BSSY B0, `(.L_x_1387) ;  /* 0x0000003000007945 */ /* 0x000fe20003800000 */
[----:B------:R-:W1:Y:S03]  /*13ab0*/  SYNCS.PHASECHK.TRANS64.TRYWAIT P0, [R22+URZ+0x2a820], R3 ;  /* 0x02a82003160075a7 */ /* 0x000e66000800017f */
[----:B01----:R-:W-:Y:S05]  /*13ac0*/  @!P0 BRA `(.L_x_1388) ;  /* 0x0000003c00c88947 */ /* 0x003fea0003800000 */
.L_x_1475:
[----:B------:R-:W-:Y:S05]  /*13ad0*/  BSYNC B0 ;  /* 0x0000000000007941 */ /* 0x000fea0003800000 */
.L_x_1387:
[----:B------:R-:W-:Y:S01]  /*13ae0*/  ISETP.GE.AND P0, PT, R0, R37, PT ;  /* 0x000000250000720c */ /* 0x000fe20003f06270 */
[----:B------:R-:W-:-:S12]  /*13af0*/  BSSY B0, `(.L_x_1389) ;  /* 0x00000ff000007945 */ /* 0x000fd80003800000 */
[----:B------:R-:W-:Y:S05]  /*13b00*/  @!P0 BRA `(.L_x_1390) ;  /* 0x0000000c00f48947 */ /* 0x000fea0003800000 */
[----:B------:R-:W-:Y:S02]  /*13b10*/  IMAD.MOV.U32 R20, RZ, RZ, R27 ;  /* 0x000000ffff147224 */ /* 0x000fe400078e001b */
[----:B------:R-:W-:Y:S02]  /*13b20*/  IMAD.MOV.U32 R10, RZ, RZ, R25 ;  /* 0x000000ffff0a7224 */ /* 0x000fe400078e0019 */
[----:B------:R-:W-:-:S07]  /*13b30*/  IMAD.MOV.U32 R29, RZ, RZ, R24 ;  /* 0x000000ffff1d7224 */ /* 0x000fce00078e0018 */
.L_x_1403:
[----:B------:R-:W1:Y:S01]  /*13b40*/  S2R R2, SR_TID.X ;  /* 0x0000000000027919 */ /* 0x000e620000002100 */
[----:B0-----:R-:W0:Y:S01]  /*13b50*/  LDC R3, c[0x0][0x430] ;  /* 0x00010c00ff037b82 */ /* 0x001e220000000800 */
[----:B------:R-:W2:Y:S01]  /*13b60*/  LDL R7, [R1+0x4] ;  /* 0x0000040001077983 */ /* 0x000ea20000100800 */
[----:B------:R-:W3:Y:S01]  /*13b70*/  S2R R5, SR_TID.X ;  /* 0x0000000000057919 */ /* 0x000ee20000002100 */
[----:B-1----:R-:W-:-:S04]  /*13b80*/  LOP3.LUT R2, R2, 0x7f, RZ, 0xc0, !PT ;  /* 0x0000007f02027812 */ /* 0x002fc800078ec0ff */
[----:B------:R-:W-:Y:S02]  /*13b90*/  SHF.R.U32.HI R4, RZ, 0x3, R2 ;  /* 0x00000003ff047819 */ /* 0x000fe40000011602 */
[----:B------:R-:W4:Y:S01]  /*13ba0*/  LDL R2, [R1] ;  /* 0x0000000001027983 */ /* 0x000f220000100800 */
[----:B0-----:R-:W-:Y:S01]  /*13bb0*/  ISETP.NE.AND P0, PT, R3, 0x1, PT ;  /* 0x000000010300780c */ /* 0x001fe20003f05270 */
[----:B---3--:R-:W-:-:S05]  /*13bc0*/  IMAD.SHL.U32 R6, R5, 0x10, RZ ;  /* 0x0000001005067824 */ /* 0x008fca00078e00ff */
[----:B------:R-:W-:-:S04]  /*13bd0*/  LOP3.LUT R6, R4, 0x70, R6, 0xf8, !PT ;  /* 0x0000007004067812 */ /* 0x000fc800078ef806 */
[----:B------:R-:W-:-:S03]  /*13be0*/  ISETP.GT.U32.AND P2, PT, R6, 0x5f, PT ;  /* 0x0000005f0600780c */ /* 0x000fc60003f44070 */
[----:B------:R-:W0:Y:S01]  /*13bf0*/  @P0 LDC R3, c[0x0][0x434] ;  /* 0x00010d00ff030b82 */ /* 0x000e220000000800 */
[----:B------:R-:W-:-:S09]  /*13c00*/  IMAD R8, R0, 0x60, R36 ;  /* 0x0000006000087824 */ /* 0x000fd200078e0224 */
[----:B------:R-:W1:Y:S01]  /*13c10*/  @!P2 LDC.64 R4, c[0x0][0x428] ;  /* 0x00010a00ff04ab82 */ /* 0x000e620000000a00 */
[----:B------:R-:W-:-:S04]  /*13c20*/  IMAD.IADD R8, R6, 0x1, R8 ;  /* 0x0000000106087824 */ /* 0x000fc800078e0208 */
[----:B------:R-:W-:Y:S02]  /*13c30*/  IMAD.MOV.U32 R6, RZ, RZ, R8 ;  /* 0x000000ffff067224 */ /* 0x000fe400078e0008 */
[----:B0-----:R-:W-:Y:S01]  /*13c40*/  @P0 IMAD.HI.U32 R3, R8, R3, RZ ;  /* 0x0000000308030227 */ /* 0x001fe200078e00ff */
[----:B----4-:R-:W-:Y:S02]  /*13c50*/  LOP3.LUT P1, RZ, R2, 0x10, RZ, 0xc0, !PT ;  /* 0x0000001002ff7812 */ /* 0x010fe4000782c0ff */
[----:B------:R-:W0:Y:S02]  /*13c60*/  @P0 LDC R2, c[0x0][0x438] ;  /* 0x00010e00ff020b82 */ /* 0x000e240000000800 */
[----:B0-----:R-:W-:-:S04]  /*13c70*/  @P0 SHF.R.U32.HI R6, RZ, R2, R3 ;  /* 0x00000002ff060219 */ /* 0x001fc80000011603 */
[--C-:B------:R-:W-:Y:S01]  /*13c80*/  @!P2 SHF.R.S32.HI R3, RZ, 0x1f, R6.reuse ;  /* 0x0000001fff03a819 */ /* 0x100fe20000011406 */
[----:B------:R-:W-:-:S04]  /*13c90*/  @!P2 IMAD.MOV.U32 R2, RZ, RZ, R6 ;  /* 0x000000ffff02a224 */ /* 0x000fc800078e0006 */
[----:B-1----:R-:W-:-:S04]  /*13ca0*/  @!P2 IMAD.WIDE.U32 R2, R31, R4, R2 ;  /* 0x000000041f02a225 */ /* 0x002fc800078e0002 */
[----:B--2---:R-:W-:-:S04]  /*13cb0*/  @!P2 IMAD R4, R7, R4, RZ ;  /* 0x000000040704a224 */ /* 0x004fc800078e02ff */
[----:B------:R-:W-:Y:S02]  /*13cc0*/  @!P2 IMAD R7, R31, R5, R4 ;  /* 0x000000051f07a224 */ /* 0x000fe400078e0204 */
[----:B------:R-:W0:Y:S02]  /*13cd0*/  @!P2 LDC.64 R4, c[0x0][0x418] ;  /* 0x00010600ff04ab82 */ /* 0x000e240000000a00 */
[----:B------:R-:W-:Y:S02]  /*13ce0*/  @!P2 IMAD.IADD R3, R7, 0x1, R3 ;  /* 0x000000010703a824 */ /* 0x000fe400078e0203 */
[----:B------:R-:W-:Y:S01]  /*13cf0*/  IMAD.MOV.U32 R7, RZ, RZ, RZ ;  /* 0x000000ffff077224 */ /* 0x000fe200078e00ff */
[----:B0-----:R-:W-:-:S04]  /*13d00*/  @!P2 LEA R4, P0, R2, R4, 0x2 ;  /* 0x000000040204a211 */ /* 0x001fc800078010ff */
[----:B------:R-:W-:-:S05]  /*13d10*/  @!P2 LEA.HI.X R5, R2, R5, R3, 0x2, P0 ;  /* 0x000000050205a211 */ /* 0x000fca00000f1403 */
[----:B------:R0:W5:Y:S01]  /*13d20*/  @!P2 LDG.E R7, desc[UR36][R4.64] ;  /* 0x000000240407a981 */ /* 0x000162000c1e1900 */
[----:B------:R-:W-:Y:S01]  /*13d30*/  VIADD R25, R10, 0x1 ;  /* 0x000000010a197836 */ /* 0x000fe20000000000 */
[----:B------:R-:W-:Y:S05]  /*13d40*/  YIELD ;  /* 0x0000000000007946 */ /* 0x000fea0003800000 */
[----:B------:R-:W-:Y:S01]  /*13d50*/  ISETP.NE.AND P0, PT, R25, 0x2, PT ;  /* 0x000000021900780c */ /* 0x000fe20003f05270 */
[----:B------:R-:W-:Y:S01]  /*13d60*/  IMAD.MOV R3, RZ, RZ, -R6 ;  /* 0x000000ffff037224 */ /* 0x000fe200078e0a06 */
[----:B------:R-:W-:Y:S02]  /*13d70*/  ULDC UR4, c[0x0][0x430] ;  /* 0x00010c0000047ab9 */ /* 0x000fe40000000800 */
[----:B------:R-:W-:Y:S01]  /*13d80*/  SEL R27, RZ, 0x1, P0 ;  /* 0x00000001ff1b7807 */ /* 0x000fe20000000000 */
[----:B------:R-:W-:Y:S01]  /*13d90*/  IMAD R8, R3, UR4, R8 ;  /* 0x0000000403087c24 */ /* 0x000fe2000f8e0208 */
[----:B------:R-:W-:Y:S01]  /*13da0*/  SEL R25, R25, RZ, P0 ;  /* 0x000000ff19197207 */ /* 0x000fe20000000000 */
[----:B------:R-:W-:Y:S01]  /*13db0*/  IMAD.MOV.U32 R24, RZ, RZ, R0 ;  /* 0x000000ffff187224 */ /* 0x000fe200078e0000 */
[----:B------:R-:W-:Y:S01]  /*13dc0*/  LOP3.LUT R27, R20, R27, RZ, 0x3c, !PT ;  /* 0x0000001b141b7212 */ /* 0x000fe200078e3cff */
[----:B0-----:R-:W-:Y:S06]  /*13dd0*/  @!P1 BRA `(.L_x_1391) ;  /* 0x0000000000049947 */ /* 0x001fec0003800000 */
[----:B------:R-:W-:Y:S01]  /*13de0*/  BPT.TRAP 0x1 ;  /* 0x000000040000795c */ /* 0x000fe20000300000 */
.L_x_1391:
[----:B------:R-:W-:Y:S01]  /*13df0*/  IMAD R6, R25, 0x8, R22 ;  /* 0x0000000819067824 */ /* 0x000fe200078e0216 */
[----:B------:R-:W-:Y:S01]  /*13e00*/  SHF.L.U32 R3, R27, 0x1f, RZ ;  /* 0x0000001f1b037819 */ /* 0x000fe200000006ff */
[----:B------:R-:W-:Y:S03]  /*13e10*/  BSSY B1, `(.L_x_1392) ;  /* 0x0000003000017945 */ /* 0x000fe60003800000 */
[----:B------:R-:W0:Y:S02]  /*13e20*/  SYNCS.PHASECHK.TRANS64.TRYWAIT P0, [R6+URZ+0x2a840], R3 ;  /* 0x02a84003060075a7 */ /* 0x000e24000800017f */
[----:B0-----:R-:W-:Y:S05]  /*13e30*/  @!P0 BRA `(.L_x_1393) ;  /* 0x0000003c00008947 */ /* 0x001fea0003800000 */
.L_x_1476:
[----:B------:R-:W-:Y:S05]  /*13e40*/  BSYNC B1 ;  /* 0x0000000000017941 */ /* 0x000fea0003800000 */
.L_x_1392:
[----:B------:R-:W2:Y:S01]  /*13e50*/  LDL R0, [R1] ;  /* 0x0000000001007983 */ /* 0x000ea20000100800 */
[----:B------:R-:W-:Y:S01]  /*13e60*/  SHF.R.S32.HI R21, RZ, 0x1f, R8 ;  /* 0x0000001fff157819 */ /* 0x000fe20000011408 */
[----:B------:R-:W-:Y:S01]  /*13e70*/  ULDC.64 UR4, c[0x0][0x300] ;  /* 0x0000c00000047ab9 */ /* 0x000fe20000000a00 */
[----:B-----5:R-:W-:Y:S01]  /*13e80*/  SHF.R.S32.HI R26, RZ, 0x1f, R7 ;  /* 0x0000001fff1a7819 */ /* 0x020fe20000011407 */
[----:B0-----:R-:W-:-:S04]  /*13e90*/  IMAD.WIDE.U32 R2, R8, UR4, RZ ;  /* 0x0000000408027c25 */ /* 0x001fc8000f8e00ff */
[----:B------:R-:W-:Y:S01]  /*13ea0*/  IMAD R4, R25, 0x4800, R32 ;  /* 0x0000480019047824 */ /* 0x000fe200078e0220 */
[C---:B--2---:R-:W-:Y:S02]  /*13eb0*/  LOP3.LUT P3, RZ, R0.reuse, 0x4, RZ, 0xc0, !PT ;  /* 0x0000000400ff7812 */ /* 0x044fe4000786c0ff */
[C---:B------:R-:W-:Y:S02]  /*13ec0*/  LOP3.LUT P2, RZ, R0.reuse, 0x2, RZ, 0xc0, !PT ;  /* 0x0000000200ff7812 */ /* 0x040fe4000784c0ff */
[----:B------:R-:W-:Y:S01]  /*13ed0*/  LOP3.LUT P1, RZ, R0, 0x1, RZ, 0xc0, !PT ;  /* 0x0000000100ff7812 */ /* 0x000fe2000782c0ff */
[----:B------:R-:W-:-:S04]  /*13ee0*/  IMAD R0, R21, UR4, RZ ;  /* 0x0000000415007c24 */ /* 0x000fc8000f8e02ff */
        /* <DEDUP_REMOVED lines=59> */
.L_x_1490:
        /* <DEDUP_REMOVED lines=10> */
.L_x_1395:
[----:B------:R-:W-:Y:S02]  /*14340*/  PLOP3.LUT P1, PT, P1, P0, PT, 0xa2, 0x0 ;  /* 0x000000000000781c */ /* 0x000fe40000f21472 */
[----:B------:R-:W-:-:S08]  /*14350*/  @P0 R2UR P1, UR4, R6 ;  /* 0x00000000060402ca */ /* 0x000fd00000020000 */
[----:B------:R-:W-:-:S05]  /*14360*/  @P0 PLOP3.LUT P0, PT, P1, PT, PT, 0x80, 0x0 ;  /* 0x000000000000081c */ /* 0x000fca0000f0f070 */
[----:B------:R-:W-:Y:S01]  /*14370*/  @!P1 SYNCS.ARRIVE.TRANS64.RED.A0T1 RZ, [UR4+0x2a830], RZ ;  /* 0x02a830ffffff99a7 */ /* 0x000fe20008200404 */
[----:B------:R-:W-:Y:S07]  /*14380*/  @!P1 ARRIVES.LDGSTSBAR.64.TRANSCNT [UR4+0x2a830] ;  /* 0x02a83000ff0099b0 */ /* 0x000fee0008000a84 */
[----:B------:R-:W-:Y:S05]  /*14390*/  @P0 BRA.U.ANY `(.L_x_1395) ;  /* 0xfffffffd00e80947 */ /* 0x000fea000393ffff */
[----:B------:R-:W-:Y:S01]  /*143a0*/  NOP ;  /* 0x0000000000007918 */ /* 0x000fe20000000000 */
[----:B-1----:R-:W2:Y:S02]  /*143b0*/  LDL R2, [R1] ;  /* 0x0000000001027983 */ /* 0x002ea40000100800 */
[----:B--2---:R-:W-:-:S13]  /*143c0*/  LOP3.LUT P2, RZ, R2, 0x10, RZ, 0xc0, !PT ;  /* 0x0000001002ff7812 */ /* 0x004fda000784c0ff */
[----:B------:R-:W-:Y:S05]  /*143d0*/  @!P2 BRA `(.L_x_1396) ;  /* 0x000000000004a947 */ /* 0x000fea0003800000 */
[----:B------:R-:W-:Y:S01]  /*143e0*/  BPT.TRAP 0x1 ;  /* 0x000000040000795c */ /* 0x000fe20000300000 */
.L_x_1396:
[----:B------:R1:W-:Y:S01]  /*143f0*/  SYNCS.ARRIVE.TRANS64.A1T0 RZ, [R6+URZ+0x2a830], RZ ;  /* 0x02a830ff06ff79a7 */ /* 0x0003e2000810003f */
[----:B------:R-:W-:Y:S05]  /*14400*/  @!P2 BRA `(.L_x_1397) ;  /* 0x000000000004a947 */ /* 0x000fea0003800000 */
[----:B------:R-:W-:Y:S01]  /*14410*/  BPT.TRAP 0x1 ;  /* 0x000000040000795c */ /* 0x000fe20000300000 */
.L_x_1397:
[----:B------:R-:W-:Y:S01]  /*14420*/  SHF.L.U32 R2, R20, 0x1f, RZ ;  /* 0x0000001f14027819 */ /* 0x000fe200000006ff */
[----:B0-----:R-:W-:Y:S01]  /*14430*/  IMAD R5, R10, 0x8, R22 ;  /* 0x000000080a057824 */ /* 0x001fe200078e0216 */
[----:B------:R-:W-:Y:S03]  /*14440*/  BSSY B1, `(.L_x_1398) ;  /* 0x0000003000017945 */ /* 0x000fe60003800000 */
[----:B------:R-:W0:Y:S02]  /*14450*/  SYNCS.PHASECHK.TRANS64.TRYWAIT P0, [R5+URZ+0x2a860], R2 ;  /* 0x02a86002050075a7 */ /* 0x000e24000800017f */
[----:B0-----:R-:W-:Y:S05]  /*14460*/  @!P0 BRA `(.L_x_1399) ;  /* 0x0000003c00648947 */ /* 0x001fea0003800000 */
.L_x_1491:
[----:B------:R-:W-:Y:S05]  /*14470*/  BSYNC B1 ;  /* 0x0000000000017941 */ /* 0x000fea0003800000 */
.L_x_1398:
[----:B------:R-:W2:Y:S01]  /*14480*/  S2R R3, SR_TID.X ;  /* 0x0000000000037919 */ /* 0x000ea20000002100 */
[----:B------:R-:W-:Y:S01]  /*14490*/  UMOV UR4, 0xffffffff ;  /* 0xffffffff00047882 */ /* 0x000fe20000000000 */
[----:B-1----:R-:W-:Y:S01]  /*144a0*/  IMAD R6, R29, -0x60, R35 ;  /* 0xffffffa01d067824 */ /* 0x002fe200078e0223 */
[----:B------:R-:W-:Y:S01]  /*144b0*/  LOP3.LUT P0, RZ, R28, 0x2, RZ, 0xc0, !PT ;  /* 0x000000021cff7812 */ /* 0x000fe2000780c0ff */
[----:B------:R-:W-:Y:S01]  /*144c0*/  IMAD R4, R10, 0x3000, R32 ;  /* 0x000030000a047824 */ /* 0x000fe200078e0220 */
[----:B--2---:R-:W-:-:S04]  /*144d0*/  LOP3.LUT R3, R3, 0x7f, RZ, 0xc0, !PT ;  /* 0x0000007f03037812 */ /* 0x004fc800078ec0ff */
[----:B------:R-:W-:-:S05]  /*144e0*/  SHF.R.U32.HI R3, RZ, 0x3, R3 ;  /* 0x00000003ff037819 */ /* 0x000fca0000011603 */
[----:B------:R-:W-:Y:S01]  /*144f0*/  IMAD.IADD R6, R6, 0x1, -R3 ;  /* 0x0000000106067824 */ /* 0x000fe200078e0a03 */
[----:B------:R-:W-:Y:S06]  /*14500*/  BRA.DIV UR4, `(.L_x_1400) ;  /* 0x0000003e04507947 */ /* 0x000fec000b800000 */
[----:B0-----:R-:W0:Y:S01]  /*14510*/  SHFL.IDX PT, R2, R17, RZ, 0x181f ;  /* 0x00181fff11027589 */ /* 0x001e2200000e0000 */
[----:B------:R-:W-:-:S03]  /*14520*/  IMAD R4, R4, 0x2, R22 ;  /* 0x0000000204047824 */ /* 0x000fc600078e0216 */
        /* <DEDUP_REMOVED lines=43> */
.L_x_1505:
        /* <DEDUP_REMOVED lines=21> */
.L_x_1401:
[----:B------:R-:W-:Y:S02]  /*14930*/  PLOP3.LUT P1, PT, P1, P0, PT, 0xa2, 0x0 ;  /* 0x000000000000781c */ /* 0x000fe40000f21472 */
[----:B------:R-:W-:-:S08]  /*14940*/  @P0 R2UR P1, UR4, R5 ;  /* 0x00000000050402ca */ /* 0x000fd00000020000 */
[----:B------:R-:W-:-:S05]  /*14950*/  @P0 PLOP3.LUT P0, PT, P1, PT, PT, 0x80, 0x0 ;  /* 0x000000000000081c */ /* 0x000fca0000f0f070 */
[----:B------:R-:W-:Y:S01]  /*14960*/  @!P1 SYNCS.ARRIVE.TRANS64.RED.A0T1 RZ, [UR4+0x2a850], RZ ;  /* 0x02a850ffffff99a7 */ /* 0x000fe20008200404 */
[----:B------:R-:W-:Y:S07]  /*14970*/  @!P1 ARRIVES.LDGSTSBAR.64.TRANSCNT [UR4+0x2a850] ;  /* 0x02a85000ff0099b0 */ /* 0x000fee0008000a84 */
[----:B------:R-:W-:Y:S05]  /*14980*/  @P0 BRA.U.ANY `(.L_x_1401) ;  /* 0xfffffffd00e80947 */ /* 0x000fea000393ffff */
[----:B------:R-:W-:Y:S01]  /*14990*/  NOP ;  /* 0x0000000000007918 */ /* 0x000fe20000000000 */
[----:B------:R-:W2:Y:S02]  /*149a0*/  LDL R0, [R1] ;  /* 0x0000000001007983 */ /* 0x000ea40000100800 */
[----:B--2---:R-:W-:-:S13]  /*149b0*/  LOP3.LUT P2, RZ, R0, 0x10, RZ, 0xc0, !PT ;  /* 0x0000001000ff7812 */ /* 0x004fda000784c0ff */
[----:B------:R-:W-:Y:S05]  /*149c0*/  @!P2 BRA `(.L_x_1402) ;  /* 0x000000000004a947 */ /* 0x000fea0003800000 */
[----:B------:R-:W-:Y:S01]  /*149d0*/  BPT.TRAP 0x1 ;  /* 0x000000040000795c */ /* 0x000fe20000300000 */
.L_x_1402:
        /* <DEDUP_REMOVED lines=14> */
[----:B------:R-:W-:-:S13]  /*14ac0*/  ISETP.GT.AND P0, PT, R24, R37, PT ;  /* 0x000000251800720c */ /* 0x000fda0003f04270 */
[----:B-1----:R-:W-:Y:S05]  /*14ad0*/  @P0 BRA `(.L_x_1403) ;  /* 0xfffffff000180947 */ /* 0x002fea000383ffff */
.L_x_1390:
[----:B------:R-:W-:Y:S05]  /*14ae0*/  BSYNC B0 ;  /* 0x0000000000007941 */ /* 0x000fea0003800000 */
.L_x_1389:
        /* <DEDUP_REMOVED lines=17> */
.L_x_1405:
[----:B------:R-:W-:Y:S05]  /*14c00*/  BSYNC B0 ;  /* 0x0000000000007941 */ /* 0x000fea0003800000 */
.L_x_1404:
[----:B------:R-:W2:Y:S02]  /*14c10*/  LDL R0, [R1] ;  /* 0x0000000001007983 */ /* 0x000ea40000100800 */
[----:B--2---:R-:W-:-:S13]  /*14c20*/  LOP3.LUT P0, RZ, R0, 0x10, RZ, 0xc0, !PT ;  /* 0x0000001000ff7812 */ /* 0x004fda000780c0ff */
[----:B------:R-:W-:Y:S05]  /*14c30*/  @!P0 BRA `(.L_x_1406) ;  /* 0x0000000000048947 */ /* 0x000fea0003800000 */
[----:B------:R-:W-:Y:S01]  /*14c40*/  BPT.TRAP 0x1 ;  /* 0x000000040000795c */ /* 0x000fe20000300000 */
.L_x_1406:
[----:B------:R-:W-:Y:S01]  /*14c50*/  IMAD R0, R25, 0x8, R22 ;  /* 0x0000000819007824 */ /* 0x000fe200078e0216 */
[----:B0-----:R-:W-:Y:S01]  /*14c60*/  SHF.L.U32 R3, R27, 0x1f, RZ ;  /* 0x0000001f1b037819 */ /* 0x001fe200000006ff */
[----:B------:R-:W-:Y:S01]  /*14c70*/  BSSY B0, `(.L_x_1407) ;  /* 0x0000004000007945 */ /* 0x000fe20003800000 */
[----:B------:R-:W-:Y:S02]  /*14c80*/  IMAD R6, R24, -0x60, R35 ;  /* 0xffffffa018067824 */ /* 0x000fe400078e0223 */
[----:B------:R-:W0:Y:S02]  /*14c90*/  SYNCS.PHASECHK.TRANS64.TRYWAIT P0, [R0+URZ+0x2a860], R3 ;  /* 0x02a86003000075a7 */ /* 0x000e24000800017f */
[----:B0-----:R-:W-:Y:S05]  /*14ca0*/  @!P0 BRA `(.L_x_1408) ;  /* 0x0000003c00588947 */ /* 0x001fea0003800000 */
.L_x_1506:
[----:B------:R-:W-:Y:S05]  /*14cb0*/  BSYNC B0 ;  /* 0x0000000000007941 */ /* 0x000fea0003800000 */
.L_x_1407:
        /* <DEDUP_REMOVED lines=8> */
[----:B------:R-:W-:Y:S01]  /*14d40*/  LOP3.LUT P0, RZ, R28, 0x2, RZ, 0xc0, !PT ;  /* 0x000000021cff7812 */ /* 0x000fe2000780c0ff */
[----:B------:R-:W-:Y:S01]  /*14d50*/  IMAD R4, R7, 0x2, R22 ;  /* 0x0000000207047824 */ /* 0x000fe200078e0216 */
[----:B------:R-:W2:Y:S02]  /*14d60*/  SHFL.IDX PT, R14, R17, RZ, 0x181f ;  /* 0x00181fff110e7589 */ /* 0x000ea400000e0000 */
[----:B------:R-:W-:Y:S02]  /*14d70*/  ISETP.LT.OR P3, PT, R6, 0x1, !P0 ;  /* 0x000000010600780c */ /* 0x000fe40004761670 */
        /* <DEDUP_REMOVED lines=45> */
.L_x_1520:
        /* <DEDUP_REMOVED lines=11> */
.L_x_1410:
[----:B------:R-:W-:Y:S02]  /*15100*/  PLOP3.LUT P1, PT, P1, P0, PT, 0xa2, 0x0 ;  /* 0x000000000000781c */ /* 0x000fe40000f21472 */
[----:B------:R-:W-:-:S08]  /*15110*/  @P0 R2UR P1, UR4, R0 ;  /* 0x00000000000402ca */ /* 0x000fd00000020000 */
[----:B------:R-:W-:-:S05]  /*15120*/  @P0 PLOP3.LUT P0, PT, P1, PT, PT, 0x80, 0x0 ;  /* 0x000000000000081c */ /* 0x000fca0000f0f070 */
[----:B------:R-:W-:Y:S01]  /*15130*/  @!P1 SYNCS.ARRIVE.TRANS64.RED.A0T1 RZ, [UR4+0x2a850], RZ ;  /* 0x02a850ffffff99a7 */ /* 0x000fe20008200404 */
[----:B------:R-:W-:Y:S07]  /*15140*/  @!P1 ARRIVES.LDGSTSBAR.64.TRANSCNT [UR4+0x2a850] ;  /* 0x02a85000ff0099b0 */ /* 0x000fee0008000a84 */
[----:B------:R-:W-:Y:S05]  /*15150*/  @P0 BRA.U.ANY `(.L_x_1410) ;  /* 0xfffffffd00e80947 */ /* 0x000fea000393ffff */
[----:B------:R-:W-:Y:S01]  /*15160*/  NOP ;  /* 0x0000000000007918 */ /* 0x000fe20000000000 */
[----:B0-----:R-:W2:Y:S02]  /*15170*/  LDL R2, [R1] ;  /* 0x0000000001027983 */ /* 0x001ea40000100800 */
[----:B--2---:R-:W-:-:S13]  /*15180*/  LOP3.LUT P2, RZ, R2, 0x10, RZ, 0xc0, !PT ;  /* 0x0000001002ff7812 */ /* 0x004fda000784c0ff */
[----:B------:R-:W-:Y:S05]  /*15190*/  @!P2 BRA `(.L_x_1411) ;  /* 0x000000000004a947 */ /* 0x000fea0003800000 */
[----:B------:R-:W-:Y:S01]  /*151a0*/  BPT.TRAP 0x1 ;  /* 0x000000040000795c */ /* 0x000fe20000300000 */
.L_x_1411:
[----:B------:R-:W-:Y:S01]  /*151b0*/  VIADD R25, R25, 0x1 ;  /* 0x0000000119197836 */ /* 0x000fe20000000000 */
[----:B------:R0:W-:Y:S04]  /*151c0*/  SYNCS.ARRIVE.TRANS64.A1T0 RZ, [R0+URZ+0x2a850], RZ ;  /* 0x02a850ff00ff79a7 */ /* 0x0001e8000810003f */
[----:B------:R-:W-:-:S04]  /*151d0*/  ISETP.NE.AND P0, PT, R25, 0x2, PT ;  /* 0x000000021900780c */ /* 0x000fc80003f05270 */
[----:B0-----:R-:W-:Y:S02]  /*151e0*/  SEL R0, RZ, 0x1, P0 ;  /* 0x00000001ff007807 */ /* 0x001fe40000000000 */
[----:B------:R-:W-:Y:S02]  /*151f0*/  SEL R25, R25, RZ, P0 ;  /* 0x000000ff19197207 */ /* 0x000fe40000000000 */
[----:B------:R-:W-:-:S07]  /*15200*/  LOP3.LUT R27, R27, R0, RZ, 0x3c, !PT ;  /* 0x000000001b1b7212 */ /* 0x000fce00078e3cff */
.L_x_1368:
[----:B------:R-:W-:Y:S05]  /*15210*/  BSYNC B7 ;  /* 0x0000000000077941 */ /* 0x000fea0003800000 */
.L_x_1366:
[----:B------:R-:W2:Y:S02]  /*15220*/  LDL R0, [R1] ;  /* 0x0000000001007983 */ /* 0x000ea40000100800 */
[----:B--2---:R-:W-:-:S13]  /*15230*/  LOP3.LUT P0, RZ, R0, 0x100, RZ, 0xc0, !PT ;  /* 0x0000010000ff7812 */ /* 0x004fda000780c0ff */
[----:B------:R-:W-:Y:S05]  /*15240*/  @!P0 BRA `(.L_x_1412) ;  /* 0x0000000000248947 */ /* 0x000fea0003800000 */
[----:B------:R-:W-:Y:S05]  /*15250*/  WARPSYNC.ALL ;  /* 0x0000000000007948 */ /* 0x000fea0003800000 */
[----:B------:R-:W1:Y:S08]  /*15260*/  S2UR UR5, SR_CgaCtaId ;  /* 0x00000000000579c3 */ /* 0x000e700000008800 */
[----:B------:R-:W-:Y:S06]  /*15270*/  BAR.SYNC.DEFER_BLOCKING 0x5, 0x180 ;  /* 0x0146000000007b1d */ /* 0x000fec0000010000 */
[----:B------:R-:W-:-:S02]  /*15280*/  UMOV UR4, 0x400 ;  /* 0x0000040000047882 */ /* 0x000fc40000000000 */
[----:B-1----:R-:W-:-:S06]  /*15290*/  ULEA UR4, UR5, UR4, 0x18 ;  /* 0x0000000405047291 */ /* 0x002fcc000f8ec03f */
[----:B------:R-:W-:-:S05]  /*152a0*/  IMAD.U32 R22, RZ, RZ, UR4 ;  /* 0x00000004ff167e24 */ /* 0x000fca000f8e00ff */
[----:B------:R3:W4:Y:S01]  /*152b0*/  LDS.128 R16, [R22+0x2a8d0] ;  /* 0x02a8d00016107984 */ /* 0x0007220000000c00 */
[----:B------:R-:W-:Y:S06]  /*152c0*/  BAR.ARV 0x4, 0x180 ;  /* 0x0106000000007b1d */ /* 0x000fec0000002000 */
[----:B------:R-:W-:Y:S05]  /*152d0*/  BRA `(.L_x_1413) ;  /* 0x0000000800cc7947 */ /* 0x000fea0003800000 */
.L_x_1412:
        /* <DEDUP_REMOVED lines=8> */
[----:B------:R-:W1:Y:S02]  /*15360*/  @!P1 LDC.64 R2, c[0x0][0xc80] ;  /* 0x00032000ff029b82 */ /* 0x000e640000000a00 */
[----:B-1----:R-:W-:-:S06]  /*15370*/  @!P1 IMAD.WIDE R2, R5, 0x4, R2 ;  /* 0x0000000405029825 */ /* 0x002fcc00078e0202 */
[----:B------:R-:W2:Y:S01]  /*15380*/  @!P1 LDG.E R2, desc[UR36][R2.64] ;  /* 0x0000002402029981 */ /* 0x000ea2000c1e1900 */
[----:B------:R-:W-:Y:S01]  /*15390*/  IMAD.MOV.U32 R5, RZ, RZ, RZ ;  /* 0x000000ffff057224 */ /* 0x000fe200078e00ff */
[C---:B------:R-:W-:Y:S02]  /*153a0*/  ISETP.GE.U32.AND P2, PT, R8.reuse, 0x2, PT ;  /* 0x000000020800780c */ /* 0x040fe40003f46070 */
[C---:B------:R-:W-:Y:S01]  /*153b0*/  ISETP.GE.U32.AND P3, PT, R8.reuse, 0x4, PT ;  /* 0x000000040800780c */ /* 0x040fe20003f66070 */
[----:B------:R-:W-:Y:S01]  /*153c0*/  SHFL.IDX PT, R0, R16, RZ, 0x1f ;  /* 0x00001fff10007589 */ /* 0x000fe200000e0000 */
[C---:B------:R-:W-:Y:S02]  /*153d0*/  ISETP.GE.U32.AND P4, PT, R8.reuse, 0x8, PT ;  /* 0x000000080800780c */ /* 0x040fe40003f86070 */
[C---:B------:R-:W-:Y:S01]  /*153e0*/  ISETP.GE.U32.AND P5, PT, R8.reuse, 0x10, PT ;  /* 0x000000100800780c */ /* 0x040fe20003fa6070 */
[----:B------:R-:W-:Y:S01]  /*153f0*/  SHFL.IDX PT, R4, R16, 0x1, 0x1f ;  /* 0x00201f0010047f89 */ /* 0x000fe200000e0000 */
[----:B--2---:R-:W-:Y:S01]  /*15400*/  @!P1 IMAD.MOV.U32 R5, RZ, RZ, R2 ;  /* 0x000000ffff059224 */ /* 0x004fe200078e0002 */
[----:B------:R-:W-:-:S04]  /*15410*/  ISETP.NE.AND P1, PT, R8, RZ, PT ;  /* 0x000000ff0800720c */ /* 0x000fc80003f25270 */
        /* <DEDUP_REMOVED lines=16> */
.L_x_1530:
[----:B------:R-:W-:Y:S02]  /*15520*/  ULDC UR4, c[0x0][0xc38] ;  /* 0x00030e0000047ab9 */ /* 0x000fe40000000800 */
[----:B------:R-:W-:-:S04]  /*15530*/  IMAD.U32 R7, RZ, RZ, UR4 ;  /* 0x00000004ff077e24 */ /* 0x000fc8000f8e00ff */
[----:B--2---:R-:W-:-:S04]  /*15540*/  IMAD R14, R14, R7, RZ ;  /* 0x000000070e0e7224 */ /* 0x004fc800078e02ff */
[----:B------:R-:W-:-:S05]  /*15550*/  IMAD.IADD R9, R4, 0x1, R14 ;  /* 0x0000000104097824 */ /* 0x000fca00078e020e */
[----:B------:R-:W-:-:S13]  /*15560*/  ISETP.GT.AND P6, PT, R9, R0, PT ;  /* 0x000000000900720c */ /* 0x000fda0003fc4270 */
[----:B------:R-:W-:Y:S05]  /*15570*/  @P6 BRA `(.L_x_1415) ;  /* 0x00000000009c6947 */ /* 0x000fea0003800000 */
.L_x_1420:
[----:B------:R-:W2:Y:S01]  /*15580*/  LDC R2, c[0x0][0xc3c] ;  /* 0x00030f00ff027b82 */ /* 0x000ea20000000800 */
[----:B------:R-:W-:-:S05]  /*15590*/  VIADD R19, R19, 0x1f ;  /* 0x0000001f13137836 */ /* 0x000fca0000000000 */
[----:B--2---:R-:W-:-:S13]  /*155a0*/  ISETP.GE.AND P6, PT, R19, R2, PT ;  /* 0x000000021300720c */ /* 0x004fda0003fc6270 */
[----:B------:R-:W-:Y:S05]  /*155b0*/  @P6 BRA `(.L_x_1416) ;  /* 0x0000000400d06947 */ /* 0x000fea0003800000 */
[----:B------:R-:W2:Y:S01]  /*155c0*/  S2R R3, SR_TID.X ;  /* 0x0000000000037919 */ /* 0x000ea20000002100 */
[----:B------:R-:W-:Y:S01]  /*155d0*/  BSSY B0, `(.L_x_1417) ;  /* 0x0000009000007945 */ /* 0x000fe20003800000 */
[----:B------:R-:W-:Y:S01]  /*155e0*/  IMAD.MOV.U32 R5, RZ, RZ, RZ ;  /* 0x000000ffff057224 */ /* 0x000fe200078e00ff */
[----:B--2---:R-:W-:-:S05]  /*155f0*/  LOP3.LUT R3, R3, 0x1f, RZ, 0xc0, !PT ;  /* 0x0000001f03037812 */ /* 0x004fca00078ec0ff */
[----:B------:R-:W-:-:S05]  /*15600*/  IMAD.IADD R7, R19, 0x1, R3 ;  /* 0x0000000113077824 */ /* 0x000fca00078e0203 */
[----:B------:R-:W-:-:S13]  /*15610*/  ISETP.GE.OR P6, PT, R7, R2, !P0 ;  /* 0x000000020700720c */ /* 0x000fda00047c6670 */
[----:B------:R-:W-:Y:S05]  /*15620*/  @P6 BRA `(.L_x_1418) ;  /* 0x00000000000c6947 */ /* 0x000fea0003800000 */
[----:B------:R-:W2:Y:S02]  /*15630*/  LDC.64 R2, c[0x0][0xc80] ;  /* 0x00032000ff027b82 */ /* 0x000ea40000000a00 */
[----:B--2---:R-:W-:-:S05]  /*15640*/  IMAD.WIDE R2, R7, 0x4, R2 ;  /* 0x0000000407027825 */ /* 0x004fca00078e0202 */
[----:B------:R2:W5:Y:S02]  /*15650*/  LDG.E R5, desc[UR36][R2.64] ;  /* 0x0000002402057981 */ /* 0x000564000c1e1900 */
.L_x_1418:
[----:B------:R-:W-:Y:S05]  /*15660*/  BSYNC B0 ;  /* 0x0000000000007941 */ /* 0x000fea0003800000 */
.L_x_1417:
[----:B------:R-:W-:-:S03]  /*15670*/  UMOV UR4, 0xffffffff ;  /* 0xffffffff00047882 */ /* 0x000fc60000000000 */
[----:B------:R-:W-:Y:S05]  /*15680*/  BRA.DIV UR4, `(.L_x_1419) ;  /* 0x0000004204047947 */ /* 0x000fea000b800000 */
[----:B-----5:R-:W3:Y:S02]  /*15690*/  SHFL.UP PT, R14, R5, 0x1, RZ ;  /* 0x04200000050e7989 */ /* 0x020ee400000e00ff */
[----:B---3--:R-:W-:-:S05]  /*156a0*/  SEL R14, R14, RZ, P1 ;  /* 0x000000ff0e0e7207 */ /* 0x008fca0000800000 */
[----:B------:R-:W-:-:S05]  /*156b0*/  IMAD.IADD R13, R5, 0x1, R14 ;  /* 0x00000001050d7824 */ /* 0x000fca00078e020e */
[----:B------:R-:W2:Y:S02]  /*156c0*/  SHFL.UP PT, R14, R13, 0x2, RZ ;  /* 0x044000000d0e7989 */ /* 0x000ea400000e00ff */
[----:B--2---:R-:W-:-:S05]  /*156d0*/  SEL R2, R14, RZ, P2 ;  /* 0x000000ff0e027207 */ /* 0x004fca0001000000 */
        /* <DEDUP_REMOVED lines=9> */
[----:B-1----:R-:W-:-:S05]  /*15770*/  IMAD.IADD R6, R4, 0x1, R7 ;  /* 0x0000000104067824 */ /* 0x002fca00078e0207 */
[----:B------:R1:W2:Y:S02]  /*15780*/  SHFL.IDX PT, R14, R6, 0x1f, 0x1f ;  /* 0x03e01f00060e7f89 */ /* 0x0002a400000e0000 */
.L_x_1538:
[----:B------:R-:W-:Y:S02]  /*15790*/  ULDC UR4, c[0x0][0xc38] ;  /* 0x00030e0000047ab9 */ /* 0x000fe40000000800 */
[----:B------:R-:W-:-:S04]  /*157a0*/  IMAD.U32 R7, RZ, RZ, UR4 ;  /* 0x00000004ff077e24 */ /* 0x000fc8000f8e00ff */
[----:B--2---:R-:W-:-:S04]  /*157b0*/  IMAD R14, R14, R7, RZ ;  /* 0x000000070e0e7224 */ /* 0x004fc800078e02ff */
[----:B------:R-:W-:-:S05]  /*157c0*/  IMAD.IADD R9, R14, 0x1, R9 ;  /* 0x000000010e097824 */ /* 0x000fca00078e0209 */
[----:B------:R-:W-:-:S13]  /*157d0*/  ISETP.GT.AND P6, PT, R9, R0, PT ;  /* 0x000000000900720c */ /* 0x000fda0003fc4270 */
[----:B------:R-:W-:Y:S05]  /*157e0*/  @!P6 BRA `(.L_x_1420) ;  /* 0xfffffffc0064e947 */ /* 0x000fea000383ffff */
.L_x_1415:
[----:B------:R-:W-:Y:S01]  /*157f0*/  IMAD.IADD R16, R9, 0x1, -R14 ;  /* 0x0000000109107824 */ /* 0x000fe200078e0a0e */
[----:B------:R-:W-:-:S03]  /*15800*/  UMOV UR4, 0xffffffff ;  /* 0xffffffff00047882 */ /* 0x000fc60000000000 */
[----:B------:R-:W-:-:S05]  /*15810*/  IMAD R3, R6, R7, R16 ;  /* 0x0000000706037224 */ /* 0x000fca00078e0210 */
[----:B------:R-:W-:Y:S01]  /*15820*/  ISETP.GT.AND P6, PT, R3, R0, PT ;  /* 0x000000000300720c */ /* 0x000fe20003fc4270 */
[----:B------:R-:W-:-:S12]  /*15830*/  BRA.DIV UR4, `(.L_x_1421) ;  /* 0x0000004204547947 */ /* 0x000fd8000b800000 */
[----:B------:R-:W-:-:S04]  /*15840*/  VOTE.ANY R2, PT, !P6 ;  /* 0x0000000000027806 */ /* 0x000fc800070e0100 */
[----:B------:R-:W2:Y:S02]  /*15850*/  POPC R4, R2 ;  /* 0x0000000200047309 */ /* 0x000ea40000000000 */
[----:B--2---:R2:W3:Y:S02]  /*15860*/  SHFL.IDX PT, R5, R5, R4, 0x1f ;  /* 0x00001f0405057589 */ /* 0x0044e400000e0000 */
.L_x_1542:
[----:B------:R-:W-:Y:S01]  /*15870*/  ISETP.NE.AND P0, PT, R2, RZ, PT ;  /* 0x000000ff0200720c */ /* 0x000fe20003f05270 */
[----:B------:R-:W-:-:S12]  /*15880*/  IMAD.MOV.U32 R14, RZ, RZ, RZ ;  /* 0x000000ffff0e7224 */ /* 0x000fd800078e00ff */
[----:B------:R-:W-:Y:S05]  /*15890*/  @!P0 BRA `(.L_x_1422) ;  /* 0x0000000000108947 */ /* 0x000fea0003800000 */
[----:B------:R-:W-:Y:S01]  /*158a0*/  UMOV UR4, 0xffffffff ;  /* 0xffffffff00047882 */ /* 0x000fe20000000000 */
[----:B------:R-:W-:Y:S02]  /*158b0*/  VIADD R12, R4, 0xffffffff ;  /* 0xffffffff040c7836 */ /* 0x000fe40000000000 */
[----:B------:R-:W-:Y:S05]  /*158c0*/  BRA.DIV UR4, `(.L_x_1423) ;  /* 0x0000004204787947 */ /* 0x000fea000b800000 */
[----:B------:R4:W0:Y:S02]  /*158d0*/  SHFL.IDX PT, R14, R6, R12, 0x1f ;  /* 0x00001f0c060e7589 */ /* 0x00082400000e0000 */
.L_x_1422:
[----:B------:R-:W5:Y:S01]  /*158e0*/  LDC.64 R2, c[0x0][0xc90] ;  /* 0x00032400ff027b82 */ /* 0x000f620000000a00 */
[----:B------:R-:W-:-:S04]  /*158f0*/  IMAD.IADD R19, R4, 0x1, R19 ;  /* 0x0000000104137824 */ /* 0x000fc800078e0213 */
[----:B-----5:R-:W-:-:S05]  /*15900*/  IMAD.WIDE R2, R19, 0x4, R2 ;  /* 0x0000000413027825 */ /* 0x020fca00078e0202 */
[----:B-1--4-:R1:W2:Y:S01]  /*15910*/  LDG.E R6, desc[UR36][R2.64] ;  /* 0x0000002402067981 */ /* 0x0122a2000c1e1900 */
[----:B0-----:R-:W-:Y:S02]  /*15920*/  IMAD R16, R14, R7, R16 ;  /* 0x000000070e107224 */ /* 0x001fe400078e0210 */
[----:B-1----:R-:W-:Y:S02]  /*15930*/  IMAD.MOV.U32 R2, RZ, RZ, RZ ;  /* 0x000000ffff027224 */ /* 0x002fe400078e00ff */
[----:B--23--:R-:W-:-:S05]  /*15940*/  IMAD R4, R5, R6, RZ ;  /* 0x0000000605047224 */ /* 0x00cfca00078e02ff */
[----:B------:R-:W-:-:S04]  /*15950*/  IABS R8, R4 ;  /* 0x0000000400087213 */ /* 0x000fc80000000000 */
[----:B------:R-:W0:Y:S08]  /*15960*/  I2F.RP R10, R8 ;  /* 0x00000008000a7306 */ /* 0x000e300000209400 */
[----:B0-----:R-:W0:Y:S02]  /*15970*/  MUFU.RCP R10, R10 ;  /* 0x0000000a000a7308 */ /* 0x001e240000001000 */
[----:B0-----:R-:W-:-:S06]  /*15980*/  VIADD R11, R10, 0xffffffe ;  /* 0x0ffffffe0a0b7836 */ /* 0x001fcc0000000000 */
[----:B------:R-:W0:Y:S02]  /*15990*/  F2I.FTZ.U32.TRUNC.NTZ R3, R11 ;  /* 0x0000000b00037305 */ /* 0x000e24000021f000 */
[----:B0-----:R-:W-:-:S04]  /*159a0*/  IMAD.MOV R9, RZ, RZ, -R3 ;  /* 0x000000ffff097224 */ /* 0x001fc800078e0a03 */
        /* <DEDUP_REMOVED lines=11> */
[----:B------:R-:W-:Y:S02]  /*15a60*/  @!P1 IMAD.IADD R3, R3, 0x1, -R8 ;  /* 0x0000000103039824 */ /* 0x000fe400078e0a08 */
[----:B------:R-:W-:Y:S01]  /*15a70*/  @!P1 VIADD R2, R2, 0x1 ;  /* 0x0000000102029836 */ /* 0x000fe20000000000 */
[----:B------:R-:W-:Y:S02]  /*15a80*/  ISETP.NE.AND P1, PT, R4, RZ, PT ;  /* 0x000000ff0400720c */ /* 0x000fe40003f25270 */
[----:B------:R-:W-:-:S13]  /*15a90*/  ISETP.GE.U32.AND P0, PT, R3, R8, PT ;  /* 0x000000080300720c */ /* 0x000fda0003f06070 */
[----:B------:R-:W-:-:S04]  /*15aa0*/  @P0 VIADD R2, R2, 0x1 ;  /* 0x0000000102020836 */ /* 0x000fc80000000000 */
[----:B------:R-:W-:Y:S01]  /*15ab0*/  @!P2 IMAD.MOV R2, RZ, RZ, -R2 ;  /* 0x000000ffff02a224 */ /* 0x000fe200078e0a02 */
[----:B------:R-:W-:-:S05]  /*15ac0*/  @!P1 LOP3.LUT R2, RZ, R4, RZ, 0x33, !PT ;  /* 0x00000004ff029212 */ /* 0x000fca00078e33ff */
[----:B------:R-:W-:Y:S02]  /*15ad0*/  IMAD R0, R6, R2, RZ ;  /* 0x0000000206007224 */ /* 0x000fe400078e02ff */
[----:B------:R-:W-:Y:S02]  /*15ae0*/  IMAD.MOV R2, RZ, RZ, -R2 ;  /* 0x000000ffff027224 */ /* 0x000fe400078e0a02 */
[----:B------:R-:W-:Y:S02]  /*15af0*/  IMAD.MOV R3, RZ, RZ, -R0 ;  /* 0x000000ffff037224 */ /* 0x000fe400078e0a00 */
[----:B------:R-:W-:-:S03]  /*15b00*/  IMAD R9, R4, R2, R9 ;  /* 0x0000000204097224 */ /* 0x000fc600078e0209 */
[----:B------:R-:W-:-:S04]  /*15b10*/  VIADDMNMX R6, R3, R7, R6, PT ;  /* 0x0000000703067246 */ /* 0x000fc80003800106 */
[-C--:B------:R-:W-:Y:S02]  /*15b20*/  IABS R7, R6.reuse ;  /* 0x0000000600077213 */ /* 0x080fe40000000000 */
[----:B------:R-:W-:Y:S02]  /*15b30*/  IABS R4, R6 ;  /* 0x0000000600047213 */ /* 0x000fe40000000000 */
[----:B------:R-:W0:Y:S03]  /*15b40*/  I2F.RP R8, R7 ;  /* 0x0000000700087306 */ /* 0x000e260000209400 */
[----:B------:R-:W-:-:S05]  /*15b50*/  IMAD.MOV R4, RZ, RZ, -R4 ;  /* 0x000000ffff047224 */ /* 0x000fca00078e0a04 */
[----:B0-----:R-:W0:Y:S02]  /*15b60*/  MUFU.RCP R8, R8 ;  /* 0x0000000800087308 */ /* 0x001e240000001000 */
[----:B0-----:R-:W-:-:S06]  /*15b70*/  IADD3 R3, R8, 0xffffffe, RZ ;  /* 0x0ffffffe08037810 */ /* 0x001fcc0007ffe0ff */
[----:B------:R-:W0:Y:S02]  /*15b80*/  F2I.FTZ.U32.TRUNC.NTZ R3, R3 ;  /* 0x0000000300037305 */ /* 0x000e24000021f000 */
[----:B0-----:R-:W-:-:S04]  /*15b90*/  IMAD.MOV R2, RZ, RZ, -R3 ;  /* 0x000000ffff027224 */ /* 0x001fc800078e0a03 */
[----:B------:R-:W-:Y:S02]  /*15ba0*/  IMAD R11, R2, R7, RZ ;  /* 0x00000007020b7224 */ /* 0x000fe400078e02ff */
[----:B------:R-:W-:-:S04]  /*15bb0*/  IMAD.MOV.U32 R2, RZ, RZ, RZ ;  /* 0x000000ffff027224 */ /* 0x000fc800078e00ff */
[----:B------:R-:W-:Y:S01]  /*15bc0*/  IMAD.HI.U32 R2, R3, R11, R2 ;  /* 0x0000000b03027227 */ /* 0x000fe200078e0002 */
[----:B------:R-:W-:Y:S02]  /*15bd0*/  IABS R11, R9 ;  /* 0x00000009000b7213 */ /* 0x000fe40000000000 */
[C---:B------:R-:W-:Y:S01]  /*15be0*/  LOP3.LUT R3, R9.reuse, R6, RZ, 0x3c, !PT ;  /* 0x0000000609037212 */ /* 0x040fe200078e3cff */
[----:B------:R-:W-:Y:S02]  /*15bf0*/  IMAD.IADD R9, R9, 0x1, R0 ;  /* 0x0000000109097824 */ /* 0x000fe400078e0200 */
[----:B------:R-:W-:Y:S01]  /*15c00*/  IMAD.HI.U32 R2, R2, R11, RZ ;  /* 0x0000000b02027227 */ /* 0x000fe200078e00ff */
[----:B------:R-:W-:-:S03]  /*15c10*/  ISETP.GE.AND P2, PT, R3, RZ, PT ;  /* 0x000000ff0300720c */ /* 0x000fc60003f46270 */
[----:B------:R-:W-:-:S05]  /*15c20*/  IMAD R4, R2, R4, R11 ;  /* 0x0000000402047224 */ /* 0x000fca00078e020b */
[----:B------:R-:W-:-:S13]  /*15c30*/  ISETP.GT.U32.AND P1, PT, R7, R4, PT ;  /* 0x000000040700720c */ /* 0x000fda0003f24070 */
[----:B------:R-:W-:Y:S02]  /*15c40*/  @!P1 IMAD.IADD R4, R4, 0x1, -R7 ;  /* 0x0000000104049824 */ /* 0x000fe400078e0a07 */
[----:B------:R-:W-:Y:S01]  /*15c50*/  @!P1 VIADD R2, R2, 0x1 ;  /* 0x0000000102029836 */ /* 0x000fe20000000000 */
[----:B------:R-:W-:Y:S02]  /*15c60*/  ISETP.NE.AND P1, PT, R6, RZ, PT ;  /* 0x000000ff0600720c */ /* 0x000fe40003f25270 */
[----:B------:R-:W-:-:S13]  /*15c70*/  ISETP.GE.U32.AND P0, PT, R4, R7, PT ;  /* 0x000000070400720c */ /* 0x000fda0003f06070 */
[----:B------:R-:W-:-:S04]  /*15c80*/  @P0 VIADD R2, R2, 0x1 ;  /* 0x0000000102020836 */ /* 0x000fc80000000000 */
[----:B------:R-:W-:Y:S01]  /*15c90*/  @!P2 IMAD.MOV R2, RZ, RZ, -R2 ;  /* 0x000000ffff02a224 */ /* 0x000fe200078e0a02 */
[----:B------:R-:W-:Y:S01]  /*15ca0*/  @!P1 LOP3.LUT R2, RZ, R6, RZ, 0x33, !PT ;  /* 0x00000006ff029212 */ /* 0x000fe200078e33ff */
[----:B------:R-:W-:-:S04]  /*15cb0*/  IMAD.MOV R6, RZ, RZ, -R6 ;  /* 0x000000ffff067224 */ /* 0x000fc800078e0a06 */
[----:B------:R-:W-:Y:S01]  /*15cc0*/  IMAD R18, R2, R6, R9 ;  /* 0x0000000602127224 */ /* 0x000fe200078e0209 */
[----:B------:R-:W-:-:S05]  /*15cd0*/  LOP3.LUT R2, RZ, R2, RZ, 0x33, !PT ;  /* 0x00000002ff027212 */ /* 0x000fca00078e33ff */
[----:B------:R-:W-:Y:S01]  /*15ce0*/  IMAD.IADD R17, R5, 0x1, R2 ;  /* 0x0000000105117824 */ /* 0x000fe200078e0202 */
[----:B------:R-:W-:Y:S06]  /*15cf0*/  BRA `(.L_x_1424) ;  /* 0x00000000001c7947 */ /* 0x000fec0003800000 */
.L_x_1416:
[----:B------:R-:W-:Y:S01]  /*15d00*/  UMOV UR4, URZ ;  /* 0x0000003f00047c82 */ /* 0x000fe20008000000 */
[----:B------:R-:W-:Y:S01]  /*15d10*/  UMOV UR5, URZ ;  /* 0x0000003f00057c82 */ /* 0x000fe20008000000 */
[----:B------:R-:W-:Y:S01]  /*15d20*/  ULDC UR6, c[0x0][0xc3c] ;  /* 0x00030f0000067ab9 */ /* 0x000fe20000000800 */
[----:B------:R-:W-:Y:S02]  /*15d30*/  IMAD.MOV.U32 R16, RZ, RZ, R0 ;  /* 0x000000ffff107224 */ /* 0x000fe400078e0000 */
[----:B------:R-:W-:Y:S02]  /*15d40*/  IMAD.U32 R17, RZ, RZ, UR4 ;  /* 0x00000004ff117e24 */ /* 0x000fe4000f8e00ff */
[----:B------:R-:W-:Y:S02]  /*15d50*/  IMAD.U32 R18, RZ, RZ, UR5 ;  /* 0x00000005ff127e24 */ /* 0x000fe4000f8e00ff */
[----:B------:R-:W-:-:S07]  /*15d60*/  IMAD.U32 R19, RZ, RZ, UR6 ;  /* 0x00000006ff137e24 */ /* 0x000fce000f8e00ff */
.L_x_1424:
[----:B------:R-:W2:Y:S01]  /*15d70*/  S2R R0, SR_TID.X ;  /* 0x0000000000007919 */ /* 0x000ea20000002100 */
        /* <DEDUP_REMOVED lines=9> */
.L_x_1413:
[----:B------:R-:W-:Y:S02]  /*15e10*/  ULDC UR4, c[0x0][0xc3c] ;  /* 0x00030f0000047ab9 */ /* 0x000fe40000000800 */
[----:B----4-:R-:W-:-:S13]  /*15e20*/  ISETP.GE.AND P0, PT, R19, UR4, PT ;  /* 0x0000000413007c0c */ /* 0x010fda000bf06270 */
[----:B------:R-:W-:Y:S05]  /*15e30*/  @!P0 BRA `(.L_x_1425) ;  /* 0xffffffb4000c8947 */ /* 0x000fea000383ffff */
[----:B------:R-:W-:Y:S05]  /*15e40*/  BSYNC B8 ;  /* 0x0000000000087941 */ /* 0x000fea0003800000 */
.L_x_1354:
[----:B--2---:R-:W2:Y:S01]  /*15e50*/  LDL.LU R0, [R1+0x14] ;  /* 0x0000140001007983 */ /* 0x004ea20000300800 */
[----:B------:R-:W-:Y:S01]  /*15e60*/  BSSY B0, `(.L_x_1426) ;  /* 0x000000b000007945 */ /* 0x000fe20003800000 */
[----:B------:R-:W4:Y:S01]  /*15e70*/  S2R R5, SR_CgaCtaId ;  /* 0x0000000000057919 */ /* 0x000f220000008800 */
[----:B--2---:R-:W-:-:S05]  /*15e80*/  VIADD R0, R0, 0x1 ;  /* 0x0000000100007836 */ /* 0x004fca0000000000 */
[----:B0-----:R-:W-:-:S04]  /*15e90*/  LEA.HI R2, R0, R0, RZ, 0x1 ;  /* 0x0000000000027211 */ /* 0x001fc800078f08ff */
[----:B------:R-:W-:Y:S02]  /*15ea0*/  LOP3.LUT R3, R2, 0xfffffffe, RZ, 0xc0, !PT ;  /* 0xfffffffe02037812 */ /* 0x000fe400078ec0ff */
[----:B------:R-:W-:-:S03]  /*15eb0*/  MOV R2, 0x400 ;  /* 0x0000040000027802 */ /* 0x000fc60000000f00 */
[----:B------:R-:W-:Y:S01]  /*15ec0*/  IMAD.IADD R0, R0, 0x1, -R3 ;  /* 0x0000000100007824 */ /* 0x000fe200078e0a03 */
[----:B----4-:R-:W-:-:S04]  /*15ed0*/  LEA R5, R5, R2, 0x18 ;  /* 0x0000000205057211 */ /* 0x010fc800078ec0ff */
[----:B------:R-:W-:-:S04]  /*15ee0*/  SHF.L.U32 R0, R0, 0x1f, RZ ;  /* 0x0000001f00007819 */ /* 0x000fc800000006ff */
[----:B------:R-:W0:Y:S02]  /*15ef0*/  SYNCS.PHASECHK.TRANS64.TRYWAIT P0, [R5+URZ+0x2a820], R0 ;  /* 0x02a82000050075a7 */ /* 0x000e24000800017f */
[----:B0-----:R-:W-:Y:S05]  /*15f00*/  @!P0 BRA `(.L_x_1427) ;  /* 0x0000003c000c8947 */ /* 0x001fea0003800000 */
.L_x_1545:
[----:B------:R-:W-:Y:S05]  /*15f10*/  BSYNC B0 ;  /* 0x0000000000007941 */ /* 0x000fea0003800000 */
.L_x_1426:
[----:B------:R-:W-:-:S03]  /*15f20*/  UMOV UR4, 0xffffffff ;  /* 0xffffffff00047882 */ /* 0x000fc60000000000 */
[----:B------:R-:W-:Y:S05]  /*15f30*/  BRA.DIV UR4, `(.L_x_1428) ;  /* 0x0000003e04147947 */ /* 0x000fea000b800000 */
[----:B0-----:R-:W0:Y:S02]  /*15f40*/  S2R R0, SR_TID.X ;  /* 0x0000000000007919 */ /* 0x001e240000002100 */
[----:B0-----:R-:W-:-:S04]  /*15f50*/  SHF.R.U32.HI R0, RZ, 0x5, R0 ;  /* 0x00000005ff007819 */ /* 0x001fc80000011600 */
[----:B------:R-:W-:-:S05]  /*15f60*/  LOP3.LUT R0, R0, 0x3, RZ, 0xc0, !PT ;  /* 0x0000000300007812 */ /* 0x000fca00078ec0ff */
[----:B------:R0:W2:Y:S02]  /*15f70*/  SHFL.IDX PT, R14, R0, RZ, 0x1f ;  /* 0x00001fff000e7589 */ /* 0x0000a400000e0000 */
.L_x_1548:
[----:B--2---:R-:W-:Y:S01]  /*15f80*/  ISETP.NE.AND P0, PT, R14, RZ, PT ;  /* 0x000000ff0e00720c */ /* 0x004fe20003f05270 */
[----:B------:R-:W-:-:S12]  /*15f90*/  BSSY B0, `(.L_x_1429) ;  /* 0x0000026000007945 */ /* 0x000fd80003800000 */
[----:B------:R-:W-:Y:S05]  /*15fa0*/  @P0 BRA `(.L_x_1430) ;  /* 0x0000000000900947 */ /* 0x000fea0003800000 */
[----:B------:R-:W-:-:S03]  /*15fb0*/  UMOV UR4, 0xffffffff ;  /* 0xffffffff00047882 */ /* 0x000fc60000000000 */
[----:B------:R-:W-:Y:S05]  /*15fc0*/  BRA.DIV UR4, `(.L_x_1431) ;  /* 0x0000003e04247947 */ /* 0x000fea000b800000 */
[----:B------:R-:W-:-:S13]  /*15fd0*/  ELECT P6, URZ, PT ;  /* 0x00000000003f782f */ /* 0x000fda00038c0000 */
.L_x_1551:
        /* <DEDUP_REMOVED lines=8> */
.L_x_1432:
[----:B------:R-:W-:Y:S01]  /*16060*/  IMAD R3, R25, 0x8, R5 ;  /* 0x0000000819037824 */ /* 0x000fe200078e0205 */
[----:B------:R-:W-:Y:S01]  /*16070*/  SHF.L.U32 R2, R27, 0x1f, RZ ;  /* 0x0000001f1b027819 */ /* 0x000fe200000006ff */
[----:B------:R-:W-:-:S03]  /*16080*/  VIADD R25, R25, 0x1 ;  /* 0x0000000119197836 */ /* 0x000fc60000000000 */
[----:B------:R-:W0:Y:S02]  /*16090*/  SYNCS.PHASECHK.TRANS64.TRYWAIT P1, [R3+URZ+0x2a840], R2 ;  /* 0x02a84002030075a7 */ /* 0x000e24000802017f */
[----:B------:R-:W-:-:S04]  /*160a0*/  ISETP.NE.AND P2, PT, R25, 0x2, PT ;  /* 0x000000021900780c */ /* 0x000fc80003f45270 */
[----:B------:R-:W-:Y:S01]  /*160b0*/  SEL R0, RZ, 0x1, P2 ;  /* 0x00000001ff007807 */ /* 0x000fe20001000000 */
[----:B0-----:R-:W-:Y:S08]  /*160c0*/  @!P1 BRA `(.L_x_1433) ;  /* 0x0000003c00049947 */ /* 0x001ff00003800000 */
.L_x_1552:
[----:B------:R-:W-:Y:S02]  /*160d0*/  SEL R25, R25, RZ, P2 ;  /* 0x000000ff19197207 */ /* 0x000fe40001000000 */
[----:B------:R-:W-:Y:S01]  /*160e0*/  LOP3.LUT R0, R27, R0, RZ, 0x3c, !PT ;  /* 0x000000001b007212 */ /* 0x000fe200078e3cff */
[----:B------:R-:W-:Y:S06]  /*160f0*/  @!P0 BRA `(.L_x_1434) ;  /* 0x0000000000048947 */ /* 0x000fec0003800000 */
[----:B------:R-:W-:Y:S01]  /*16100*/  BPT.TRAP 0x1 ;  /* 0x000000040000795c */ /* 0x000fe20000300000 */
.L_x_1434:
[----:B------:R-:W-:Y:S01]  /*16110*/  IMAD R25, R25, 0x8, R5 ;  /* 0x0000000819197824 */ /* 0x000fe200078e0205 */
[----:B------:R-:W-:-:S04]  /*16120*/  SHF.L.U32 R0, R0, 0x1f, RZ ;  /* 0x0000001f00007819 */ /* 0x000fc800000006ff */
[----:B------:R-:W2:Y:S02]  /*16130*/  SYNCS.PHASECHK.TRANS64.TRYWAIT P1, [R25+URZ+0x2a840], R0 ;  /* 0x02a84000190075a7 */ /* 0x000ea4000802017f */
[----:B--2---:R-:W-:Y:S05]  /*16140*/  @!P1 BRA `(.L_x_1435) ;  /* 0x0000003800f89947 */ /* 0x004fea0003800000 */
.L_x_1553:
[----:B------:R-:W-:Y:S05]  /*16150*/  @!P0 BRA `(.L_x_1436) ;  /* 0x0000000000048947 */ /* 0x000fea0003800000 */
[----:B------:R-:W-:Y:S01]  /*16160*/  BPT.TRAP 0x1 ;  /* 0x000000040000795c */ /* 0x000fe20000300000 */
.L_x_1436:
[----:B------:R-:W4:Y:S02]  /*16170*/  SYNCS.PHASECHK.TRANS64.TRYWAIT P1, [R3+URZ+0x2a860], R2 ;  /* 0x02a86002030075a7 */ /* 0x000f24000802017f */
[----:B----4-:R-:W-:Y:S05]  /*16180*/  @!P1 BRA `(.L_x_1437) ;  /* 0x0000003800fc9947 */ /* 0x010fea0003800000 */
.L_x_1554:
[----:B------:R-:W-:Y:S05]  /*16190*/  @!P0 BRA `(.L_x_1438) ;  /* 0x0000000000048947 */ /* 0x000fea0003800000 */
[----:B------:R-:W-:Y:S01]  /*161a0*/  BPT.TRAP 0x1 ;  /* 0x000000040000795c */ /* 0x000fe20000300000 */
.L_x_1438:
[----:B------:R0:W0:Y:S02]  /*161b0*/  SYNCS.PHASECHK.TRANS64.TRYWAIT P0, [R25+URZ+0x2a860], R0 ;  /* 0x02a86000190075a7 */ /* 0x000024000800017f */
[----:B0-----:R-:W-:Y:S05]  /*161c0*/  @!P0 NANOSLEEP.SYNCS 0x989680 ;  /* 0x009896800000895d */ /* 0x001fea0003900000 */
[----:B------:R-:W0:Y:S02]  /*161d0*/  @!P0 SYNCS.PHASECHK.TRANS64 P0, [R25+URZ+0x2a860], R0 ;  /* 0x02a86000190085a7 */ /* 0x000e24000800007f */
[----:B0-----:R-:W-:Y:S05]  /*161e0*/  @!P0 BRA `(.L_x_1438) ;  /* 0xfffffffc00f08947 */ /* 0x001fea000383ffff */
.L_x_1430:
[----:B------:R-:W-:Y:S05]  /*161f0*/  BSYNC B0 ;  /* 0x0000000000007941 */ /* 0x000fea0003800000 */
.L_x_1429:
[----:B------:R-:W-:Y:S05]  /*16200*/  EXIT ;  /* 0x000000000000794d */ /* 0x000fea0003800000 */
.L_x_1248:
[----:B0-----:R-:W-:-:S04]  /*16210*/  IMAD.U32 R3, RZ, RZ, UR40 ;  /* 0x00000028ff037e24 */ /* 0x001fc8000f8e00ff */
[----:B------:R0:W1:Y:S03]  /*16220*/  SYNCS.PHASECHK.TRANS64.TRYWAIT P1, [R3+URZ+0x2a800], R0 ;  /* 0x02a80000030075a7 */ /* 0x000066000802017f */
[----:B-1----:R-:W-:Y:S05]  /*16230*/  @!P1 NANOSLEEP.SYNCS 0x989680 ;  /* 0x009896800000995d */ /* 0x002fea0003900000 */
[----:B------:R-:W1:Y:S02]  /*16240*/  @!P1 SYNCS.PHASECHK.TRANS64 P1, [R3+URZ+0x2a800], R0 ;  /* 0x02a80000030095a7 */ /* 0x000e64000802007f */
[----:B-1----:R-:W-:Y:S05]  /*16250*/  @!P1 BRA `(.L_x_1248) ;  /* 0xfffffffc00ec9947 */ /* 0x002fea000383ffff */
[----:B------:R-:W-:Y:S05]  /*16260*/  BRA `(.L_x_1439) ;  /* 0xfffffeb400e07947 */ /* 0x000fea000383ffff */
.L_x_1252:
[----:B-1----:R1:W2:Y:S02]  /*16270*/  SYNCS.PHASECHK.TRANS64.TRYWAIT P1, [R15+URZ+0x2a830], R0 ;  /* 0x02a830000f0075a7 */ /* 0x0022a4000802017f */
[----:B--2---:R-:W-:Y:S05]  /*16280*/  @!P1 NANOSLEEP.SYNCS 0x989680 ;  /* 0x009896800000995d */ /* 0x004fea0003900000 */
[----:B------:R-:W2:Y:S02]  /*16290*/  @!P1 SYNCS.PHASECHK.TRANS64 P1, [R15+URZ+0x2a830], R0 ;  /* 0x02a830000f0095a7 */ /* 0x000ea4000802007f */
[----:B--2---:R-:W-:Y:S05]  /*162a0*/  @!P1 BRA `(.L_x_1252) ;  /* 0xfffffffc00f09947 */ /* 0x004fea000383ffff */
[----:B------:R-:W-:Y:S05]  /*162b0*/  BRA `(.L_x_1251) ;  /* 0xfffffeb400fc7947 */ /* 0x000fea000383ffff */
.L_x_1269:
[----:B-1----:R-:W-:-:S04]  /*162c0*/  IMAD.U32 R14, RZ, RZ, UR7 ;  /* 0x00000007ff0e7e24 */ /* 0x002fc8000f8e00ff */
[----:B------:R1:W2:Y:S03]  /*162d0*/  SYNCS.PHASECHK.TRANS64.TRYWAIT P1, [R14+URZ+0x2a830], R13 ;  /* 0x02a8300d0e0075a7 */ /* 0x0002a6000802017f */
[----:B--2---:R-:W-:Y:S05]  /*162e0*/  @!P1 NANOSLEEP.SYNCS 0x989680 ;  /* 0x009896800000995d */ /* 0x004fea0003900000 */
[----:B------:R-:W2:Y:S02]  /*162f0*/  @!P1 SYNCS.PHASECHK.TRANS64 P1, [R14+URZ+0x2a830], R13 ;  /* 0x02a8300d0e0095a7 */ /* 0x000ea4000802007f */
[----:B--2---:R-:W-:Y:S05]  /*16300*/  @!P1 BRA `(.L_x_1269) ;  /* 0xfffffffc00ec9947 */ /* 0x004fea000383ffff */
[----:B------:R-:W-:Y:S05]  /*16310*/  BRA `(.L_x_1268) ;  /* 0xfffffee800807947 */ /* 0x000fea000383ffff */
.L_x_1273:
[----:B01----:R-:W-:-:S04]  /*16320*/  IMAD.U32 R13, RZ, RZ, UR6 ;  /* 0x00000006ff0d7e24 */ /* 0x003fc8000f8e00ff */
[----:B------:R0:W1:Y:S03]  /*16330*/  SYNCS.PHASECHK.TRANS64.TRYWAIT P1, [R13+URZ+0x2a850], R0 ;  /* 0x02a850000d0075a7 */ /* 0x000066000802017f */
[----:B-1----:R-:W-:Y:S05]  /*16340*/  @!P1 NANOSLEEP.SYNCS 0x989680 ;  /* 0x009896800000995d */ /* 0x002fea0003900000 */
[----:B------:R-:W1:Y:S02]  /*16350*/  @!P1 SYNCS.PHASECHK.TRANS64 P1, [R13+URZ+0x2a850], R0 ;  /* 0x02a850000d0095a7 */ /* 0x000e64000802007f */
[----:B-1----:R-:W-:Y:S05]  /*16360*/  @!P1 BRA `(.L_x_1273) ;  /* 0xfffffffc00ec9947 */ /* 0x002fea000383ffff */
[----:B------:R-:W-:Y:S05]  /*16370*/  BRA `(.L_x_1272) ;  /* 0xfffffef000b07947 */ /* 0x000fea000383ffff */
.L_x_1292:
[----:B-1----:R-:W-:-:S04]  /*16380*/  IMAD.U32 R12, RZ, RZ, UR7 ;  /* 0x00000007ff0c7e24 */ /* 0x002fc8000f8e00ff */
[----:B------:R1:W2:Y:S03]  /*16390*/  SYNCS.PHASECHK.TRANS64.TRYWAIT P1, [R12+URZ+0x2a830], R11 ;  /* 0x02a8300b0c0075a7 */ /* 0x0002a6000802017f */
[----:B--2---:R-:W-:Y:S05]  /*163a0*/  @!P1 NANOSLEEP.SYNCS 0x989680 ;  /* 0x009896800000995d */ /* 0x004fea0003900000 */
[----:B------:R-:W2:Y:S02]  /*163b0*/  @!P1 SYNCS.PHASECHK.TRANS64 P1, [R12+URZ+0x2a830], R11 ;  /* 0x02a8300b0c0095a7 */ /* 0x000ea4000802007f */
[----:B--2---:R-:W-:Y:S05]  /*163c0*/  @!P1 BRA `(.L_x_1292) ;  /* 0xfffffffc00ec9947 */ /* 0x004fea000383ffff */
[----:B------:R-:W-:Y:S05]  /*163d0*/  BRA `(.L_x_1291) ;  /* 0xffffff1c00d47947 */ /* 0x000fea000383ffff */
.L_x_1296:
[----:B01----:R-:W-:-:S04]  /*163e0*/  IMAD.U32 R11, RZ, RZ, UR6 ;  /* 0x00000006ff0b7e24 */ /* 0x003fc8000f8e00ff */
[----:B------:R0:W1:Y:S03]  /*163f0*/  SYNCS.PHASECHK.TRANS64.TRYWAIT P1, [R11+URZ+0x2a850], R0 ;  /* 0x02a850000b0075a7 */ /* 0x000066000802017f */
[----:B-1----:R-:W-:Y:S05]  /*16400*/  @!P1 NANOSLEEP.SYNCS 0x989680 ;  /* 0x009896800000995d */ /* 0x002fea0003900000 */
[----:B------:R-:W1:Y:S02]  /*16410*/  @!P1 SYNCS.PHASECHK.TRANS64 P1, [R11+URZ+0x2a850], R0 ;  /* 0x02a850000b0095a7 */ /* 0x000e64000802007f */
[----:B-1----:R-:W-:Y:S05]  /*16420*/  @!P1 BRA `(.L_x_1296) ;  /* 0xfffffffc00ec9947 */ /* 0x002fea000383ffff */
[----:B------:R-:W-:Y:S05]  /*16430*/  BRA `(.L_x_1295) ;  /* 0xffffff2800047947 */ /* 0x000fea000383ffff */
.L_x_1304:
[----:B-1----:R-:W-:-:S04]  /*16440*/  IMAD.U32 R14, RZ, RZ, UR6 ;  /* 0x00000006ff0e7e24 */ /* 0x002fc8000f8e00ff */
[----:B------:R1:W2:Y:S03]  /*16450*/  SYNCS.PHASECHK.TRANS64.TRYWAIT P1, [R14+URZ+0x2a830], R11 ;  /* 0x02a8300b0e0075a7 */ /* 0x0002a6000802017f */
[----:B--2---:R-:W-:Y:S05]  /*16460*/  @!P1 NANOSLEEP.SYNCS 0x989680 ;  /* 0x009896800000995d */ /* 0x004fea0003900000 */
[----:B------:R-:W2:Y:S02]  /*16470*/  @!P1 SYNCS.PHASECHK.TRANS64 P1, [R14+URZ+0x2a830], R11 ;  /* 0x02a8300b0e0095a7 */ /* 0x000ea4000802007f */
[----:B--2---:R-:W-:Y:S05]  /*16480*/  @!P1 BRA `(.L_x_1304) ;  /* 0xfffffffc00ec9947 */ /* 0x004fea000383ffff */
[----:B------:R-:W-:Y:S05]  /*16490*/  BRA `(.L_x_1303) ;  /* 0xffffff4000507947 */ /* 0x000fea000383ffff */
.L_x_1308:
[----:B01----:R-:W-:-:S04]  /*164a0*/  IMAD.U32 R11, RZ, RZ, UR10 ;  /* 0x0000000aff0b7e24 */ /* 0x003fc8000f8e00ff */
[----:B------:R0:W1:Y:S03]  /*164b0*/  SYNCS.PHASECHK.TRANS64.TRYWAIT P1, [R11+URZ+0x2a850], R0 ;  /* 0x02a850000b0075a7 */ /* 0x000066000802017f */
[----:B-1----:R-:W-:Y:S05]  /*164c0*/  @!P1 NANOSLEEP.SYNCS 0x989680 ;  /* 0x009896800000995d */ /* 0x002fea0003900000 */
[----:B------:R-:W1:Y:S02]  /*164d0*/  @!P1 SYNCS.PHASECHK.TRANS64 P1, [R11+URZ+0x2a850], R0 ;  /* 0x02a850000b0095a7 */ /* 0x000e64000802007f */
[----:B-1----:R-:W-:Y:S05]  /*164e0*/  @!P1 BRA `(.L_x_1308) ;  /* 0xfffffffc00ec9947 */ /* 0x002fea000383ffff */
[----:B------:R-:W-:Y:S05]  /*164f0*/  BRA `(.L_x_1307) ;  /* 0xffffff4800807947 */ /* 0x000fea000383ffff */
.L_x_1323:
[----:B-1----:R-:W-:-:S04]  /*16500*/  IMAD.U32 R5, RZ, RZ, UR5 ;  /* 0x00000005ff057e24 */ /* 0x002fc8000f8e00ff */
[----:B------:R1:W2:Y:S03]  /*16510*/  SYNCS.PHASECHK.TRANS64.TRYWAIT P1, [R5+URZ+0x2a850], R0 ;  /* 0x02a85000050075a7 */ /* 0x0002a6000802017f */
[----:B--2---:R-:W-:Y:S05]  /*16520*/  @!P1 NANOSLEEP.SYNCS 0x989680 ;  /* 0x009896800000995d */ /* 0x004fea0003900000 */
[----:B------:R-:W2:Y:S02]  /*16530*/  @!P1 SYNCS.PHASECHK.TRANS64 P1, [R5+URZ+0x2a850], R0 ;  /* 0x02a85000050095a7 */ /* 0x000ea4000802007f */
[----:B--2---:R-:W-:Y:S05]  /*16540*/  @!P1 BRA `(.L_x_1323) ;  /* 0xfffffffc00ec9947 */ /* 0x004fea000383ffff */
[----:B------:R-:W-:Y:S05]  /*16550*/  BRA `(.L_x_1322) ;  /* 0xffffff7400ec7947 */ /* 0x000fea000383ffff */
.L_x_1374:
[----:B------:R-:W-:Y:S01]  /*16560*/  SHF.R.U32.HI R7, RZ, 0x5, R21 ;  /* 0x00000005ff077819 */ /* 0x000fe20000011615 */
[----:B------:R-:W-:Y:S01]  /*16570*/  BSSY B0, `(.L_x_1440) ;  /* 0x0000009000007945 */ /* 0x000fe20003800000 */
[----:B------:R-:W-:Y:S02]  /*16580*/  IMAD.MOV.U32 R12, RZ, RZ, RZ ;  /* 0x000000ffff0c7224 */ /* 0x000fe400078e00ff */
[----:B------:R-:W-:Y:S01]  /*16590*/  LOP3.LUT R7, R7, 0x3, RZ, 0xc0, !PT ;  /* 0x0000000307077812 */ /* 0x000fe200078ec0ff */
[----:B------:R-:W-:Y:S02]  /*165a0*/  IMAD.MOV.U32 R11, RZ, RZ, 0x1f ;  /* 0x0000001fff0b7424 */ /* 0x000fe400078e00ff */
[----:B------:R-:W-:Y:S02]  /*165b0*/  IMAD.MOV.U32 R15, RZ, RZ, -0x1 ;  /* 0xffffffffff0f7424 */ /* 0x000fe400078e00ff */
[----:B------:R-:W-:-:S07]  /*165c0*/  IMAD.MOV.U32 R13, RZ, RZ, R7 ;  /* 0x000000ffff0d7224 */ /* 0x000fce00078e0007 */
[----:B0----5:R-:W-:Y:S05]  /*165d0*/  WARPSYNC.COLLECTIVE R15, `(.L_x_1441) ;  /* 0x000000000f087348 */ /* 0x021fea0003c00000 */
[----:B------:R1:W2:Y:S02]  /*165e0*/  SHFL.IDX P6, R14, R13, R12, R11 ;  /* 0x0000000c0d0e7389 */ /* 0x0002a400000c000b */
[----:B012--5:R-:W-:Y:S01]  /*165f0*/  ENDCOLLECTIVE ;  /* 0x000000000000791b */ /* 0x027fe20003800000 */
.L_x_1441:
[----:B------:R-:W-:Y:S05]  /*16600*/  BSYNC B0 ;  /* 0x0000000000007941 */ /* 0x000fea0003800000 */
.L_x_1440:
[----:B------:R-:W-:Y:S05]  /*16610*/  BRA `(.L_x_1442) ;  /* 0xffffffbc00747947 */ /* 0x000fea000383ffff */
.L_x_1377:
[----:B-1----:R1:W2:Y:S02]  /*16620*/  SYNCS.PHASECHK.TRANS64.TRYWAIT P0, [R7+URZ+0x2a840], R2 ;  /* 0x02a84002070075a7 */ /* 0x0022a4000800017f */
[----:B--2---:R-:W-:Y:S05]  /*16630*/  @!P0 NANOSLEEP.SYNCS 0x989680 ;  /* 0x009896800000895d */ /* 0x004fea0003900000 */
[----:B------:R-:W2:Y:S02]  /*16640*/  @!P0 SYNCS.PHASECHK.TRANS64 P0, [R7+URZ+0x2a840], R2 ;  /* 0x02a84002070085a7 */ /* 0x000ea4000800007f */
[----:B--2---:R-:W-:Y:S05]  /*16650*/  @!P0 BRA `(.L_x_1377) ;  /* 0xfffffffc00f08947 */ /* 0x004fea000383ffff */
[----:B------:R-:W-:Y:S05]  /*16660*/  BRA `(.L_x_1443) ;  /* 0xffffffbc00f07947 */ /* 0x000fea000383ffff */
.L_x_1378:
        /* <DEDUP_REMOVED lines=8> */
.L_x_1445:
[----:B------:R-:W-:Y:S05]  /*166f0*/  BSYNC B0 ;  /* 0x0000000000007941 */ /* 0x000fea0003800000 */
.L_x_1444:
        /* <DEDUP_REMOVED lines=9> */
.L_x_1446:
[----:B------:R-:W-:Y:S02]  /*16790*/  IMAD.MOV.U32 R13, RZ, RZ, R0 ;  /* 0x000000ffff0d7224 */ /* 0x000fe400078e0000 */
[----:B------:R-:W-:Y:S02]  /*167a0*/  IMAD.MOV.U32 R12, RZ, RZ, 0x1 ;  /* 0x00000001ff0c7424 */ /* 0x000fe400078e00ff */
[----:B------:R-:W-:-:S07]  /*167b0*/  IMAD.MOV.U32 R3, RZ, RZ, R14 ;  /* 0x000000ffff037224 */ /* 0x000fce00078e000e */
[----:B------:R-:W-:Y:S05]  /*167c0*/  WARPSYNC.COLLECTIVE R15, `(.L_x_1447) ;  /* 0x000000000f087348 */ /* 0x000fea0003c00000 */
[----:B------:R0:W1:Y:S02]  /*167d0*/  SHFL.IDX P6, R14, R13, R12, R11 ;  /* 0x0000000c0d0e7389 */ /* 0x00006400000c000b */
[----:B01----:R-:W-:Y:S01]  /*167e0*/  ENDCOLLECTIVE ;  /* 0x000000000000791b */ /* 0x003fe20003800000 */
.L_x_1447:
[----:B------:R-:W-:-:S05]  /*167f0*/  @P0 LEA R3, P1, R9, R3, 0x1 ;  /* 0x0000000309030211 */ /* 0x000fca00078208ff */
[----:B------:R-:W-:Y:S01]  /*16800*/  @P0 IMAD.X R2, RZ, RZ, R2, P1 ;  /* 0x000000ffff020224 */ /* 0x000fe200008e0602 */
[----:B------:R-:W-:-:S04]  /*16810*/  ISETP.GE.AND P1, PT, R6, 0x11, PT ;  /* 0x000000110600780c */ /* 0x000fc80003f26270 */
        /* <DEDUP_REMOVED lines=14> */
.L_x_1448:
[----:B------:R-:W-:Y:S02]  /*16900*/  @P1 IMAD R8, R5, 0x2, R22 ;  /* 0x0000000205081824 */ /* 0x000fe400078e0216 */
[----:B------:R-:W-:Y:S02]  /*16910*/  IMAD.MOV.U32 R13, RZ, RZ, R0 ;  /* 0x000000ffff0d7224 */ /* 0x000fe400078e0000 */
[----:B------:R-:W-:Y:S02]  /*16920*/  IMAD.MOV.U32 R12, RZ, RZ, 0x2 ;  /* 0x00000002ff0c7424 */ /* 0x000fe400078e00ff */
[----:B------:R-:W-:-:S07]  /*16930*/  IMAD.MOV.U32 R3, RZ, RZ, R14 ;  /* 0x000000ffff037224 */ /* 0x000fce00078e000e */
[----:B------:R-:W-:Y:S05]  /*16940*/  WARPSYNC.COLLECTIVE R15, `(.L_x_1449) ;  /* 0x000000000f087348 */ /* 0x000fea0003c00000 */
[----:B------:R0:W1:Y:S02]  /*16950*/  SHFL.IDX P6, R14, R13, R12, R11 ;  /* 0x0000000c0d0e7389 */ /* 0x00006400000c000b */
[----:B01----:R-:W-:Y:S01]  /*16960*/  ENDCOLLECTIVE ;  /* 0x000000000000791b */ /* 0x003fe20003800000 */
.L_x_1449:
        /* <DEDUP_REMOVED lines=17> */
.L_x_1450:
[----:B------:R-:W-:Y:S02]  /*16a80*/  @P1 IMAD R8, R5, 0x2, R22 ;  /* 0x0000000205081824 */ /* 0x000fe400078e0216 */
[----:B------:R-:W-:Y:S02]  /*16a90*/  IMAD.MOV.U32 R13, RZ, RZ, R0 ;  /* 0x000000ffff0d7224 */ /* 0x000fe400078e0000 */
[----:B------:R-:W-:Y:S02]  /*16aa0*/  IMAD.MOV.U32 R12, RZ, RZ, 0x3 ;  /* 0x00000003ff0c7424 */ /* 0x000fe400078e00ff */
[----:B------:R-:W-:-:S07]  /*16ab0*/  IMAD.MOV.U32 R3, RZ, RZ, R14 ;  /* 0x000000ffff037224 */ /* 0x000fce00078e000e */
[----:B------:R-:W-:Y:S05]  /*16ac0*/  WARPSYNC.COLLECTIVE R15, `(.L_x_1451) ;  /* 0x000000000f087348 */ /* 0x000fea0003c00000 */
[----:B------:R0:W1:Y:S02]  /*16ad0*/  SHFL.IDX P6, R14, R13, R12, R11 ;  /* 0x0000000c0d0e7389 */ /* 0x00006400000c000b */
[----:B01----:R-:W-:Y:S01]  /*16ae0*/  ENDCOLLECTIVE ;  /* 0x000000000000791b */ /* 0x003fe20003800000 */
.L_x_1451:
        /* <DEDUP_REMOVED lines=17> */
.L_x_1452:
[----:B------:R-:W-:Y:S02]  /*16c00*/  @P1 IMAD R8, R5, 0x2, R22 ;  /* 0x0000000205081824 */ /* 0x000fe400078e0216 */
[----:B------:R-:W-:Y:S02]  /*16c10*/  IMAD.MOV.U32 R13, RZ, RZ, R0 ;  /* 0x000000ffff0d7224 */ /* 0x000fe400078e0000 */
[----:B------:R-:W-:Y:S02]  /*16c20*/  IMAD.MOV.U32 R12, RZ, RZ, 0x4 ;  /* 0x00000004ff0c7424 */ /* 0x000fe400078e00ff */
[----:B------:R-:W-:-:S07]  /*16c30*/  IMAD.MOV.U32 R3, RZ, RZ, R14 ;  /* 0x000000ffff037224 */ /* 0x000fce00078e000e */
[----:B------:R-:W-:Y:S05]  /*16c40*/  WARPSYNC.COLLECTIVE R15, `(.L_x_1453) ;  /* 0x000000000f087348 */ /* 0x000fea0003c00000 */
[----:B------:R0:W1:Y:S02]  /*16c50*/  SHFL.IDX P6, R14, R13, R12, R11 ;  /* 0x0000000c0d0e7389 */ /* 0x00006400000c000b */
[----:B01----:R-:W-:Y:S01]  /*16c60*/  ENDCOLLECTIVE ;  /* 0x000000000000791b */ /* 0x003fe20003800000 */
.L_x_1453:
        /* <DEDUP_REMOVED lines=17> */
.L_x_1454:
[----:B------:R-:W-:Y:S02]  /*16d80*/  @P1 IMAD R8, R5, 0x2, R22 ;  /* 0x0000000205081824 */ /* 0x000fe400078e0216 */
[----:B------:R-:W-:Y:S02]  /*16d90*/  IMAD.MOV.U32 R13, RZ, RZ, R0 ;  /* 0x000000ffff0d7224 */ /* 0x000fe400078e0000 */
[----:B------:R-:W-:Y:S02]  /*16da0*/  IMAD.MOV.U32 R12, RZ, RZ, 0x5 ;  /* 0x00000005ff0c7424 */ /* 0x000fe400078e00ff */
[----:B------:R-:W-:-:S07]  /*16db0*/  IMAD.MOV.U32 R3, RZ, RZ, R14 ;  /* 0x000000ffff037224 */ /* 0x000fce00078e000e */
[----:B------:R-:W-:Y:S05]  /*16dc0*/  WARPSYNC.COLLECTIVE R15, `(.L_x_1455) ;  /* 0x000000000f087348 */ /* 0x000fea0003c00000 */
[----:B------:R0:W1:Y:S02]  /*16dd0*/  SHFL.IDX P6, R14, R13, R12, R11 ;  /* 0x0000000c0d0e7389 */ /* 0x00006400000c000b */
[----:B01----:R-:W-:Y:S01]  /*16de0*/  ENDCOLLECTIVE ;  /* 0x000000000000791b */ /* 0x003fe20003800000 */
.L_x_1455:
        /* <DEDUP_REMOVED lines=10> */
.L_x_1456:
        /* <DEDUP_REMOVED lines=8> */
.L_x_1383:
[----:B------:R-:W-:Y:S02]  /*16f10*/  IMAD.MOV.U32 R13, RZ, RZ, R4 ;  /* 0x000000ffff0d7224 */ /* 0x000fe400078e0004 */
[----:B------:R-:W-:Y:S02]  /*16f20*/  IMAD.MOV.U32 R12, RZ, RZ, RZ ;  /* 0x000000ffff0c7224 */ /* 0x000fe400078e00ff */
[----:B------:R-:W-:Y:S02]  /*16f30*/  IMAD.MOV.U32 R11, RZ, RZ, 0x181f ;  /* 0x0000181fff0b7424 */ /* 0x000fe400078e00ff */
[----:B------:R-:W-:Y:S02]  /*16f40*/  IMAD.MOV.U32 R15, RZ, RZ, -0x1 ;  /* 0xffffffffff0f7424 */ /* 0x000fe400078e00ff */
[----:B------:R-:W-:Y:S02]  /*16f50*/  IMAD R29, R29, R6, RZ ;  /* 0x000000061d1d7224 */ /* 0x000fe400078e02ff */
[----:B------:R-:W-:-:S07]  /*16f60*/  IMAD.IADD R26, R8, 0x1, R26 ;  /* 0x00000001081a7824 */ /* 0x000fce00078e021a */
[----:B------:R-:W-:Y:S05]  /*16f70*/  WARPSYNC.COLLECTIVE R15, `(.L_x_1458) ;  /* 0x000000000f087348 */ /* 0x000fea0003c00000 */
[----:B------:R0:W1:Y:S02]  /*16f80*/  SHFL.IDX P6, R14, R13, R12, R11 ;  /* 0x0000000c0d0e7389 */ /* 0x00006400000c000b */
[----:B01----:R-:W-:Y:S01]  /*16f90*/  ENDCOLLECTIVE ;  /* 0x000000000000791b */ /* 0x003fe20003800000 */
.L_x_1458:
[C---:B------:R-:W-:Y:S01]  /*16fa0*/  VIADD R6, R26.reuse, 0x10 ;  /* 0x000000101a067836 */ /* 0x040fe20000000000 */
[----:B------:R-:W-:Y:S01]  /*16fb0*/  ISETP.GE.AND P1, PT, R26, R29, PT ;  /* 0x0000001d1a00720c */ /* 0x000fe20003f26270 */
[----:B------:R-:W-:Y:S02]  /*16fc0*/  IMAD.MOV.U32 R13, RZ, RZ, R0 ;  /* 0x000000ffff0d7224 */ /* 0x000fe400078e0000 */
[----:B------:R-:W-:-:S10]  /*16fd0*/  IMAD.MOV.U32 R2, RZ, RZ, R14 ;  /* 0x000000ffff027224 */ /* 0x000fd400078e000e */
[----:B------:R-:W-:Y:S05]  /*16fe0*/  WARPSYNC.COLLECTIVE R15, `(.L_x_1459) ;  /* 0x000000000f087348 */ /* 0x000fea0003c00000 */
[----:B------:R0:W1:Y:S02]  /*16ff0*/  SHFL.IDX P6, R14, R13, R12, R11 ;  /* 0x0000000c0d0e7389 */ /* 0x00006400000c000b */
[----:B01----:R-:W-:Y:S01]  /*17000*/  ENDCOLLECTIVE ;  /* 0x000000000000791b */ /* 0x003fe20003800000 */
.L_x_1459:
[----:B------:R-:W-:Y:S02]  /*17010*/  IMAD.MOV.U32 R13, RZ, RZ, R4 ;  /* 0x000000ffff0d7224 */ /* 0x000fe400078e0004 */
[----:B------:R-:W-:Y:S02]  /*17020*/  IMAD.MOV.U32 R12, RZ, RZ, 0x1 ;  /* 0x00000001ff0c7424 */ /* 0x000fe400078e00ff */
[----:B------:R-:W-:-:S07]  /*17030*/  IMAD.MOV.U32 R3, RZ, RZ, R14 ;  /* 0x000000ffff037224 */ /* 0x000fce00078e000e */
[----:B------:R-:W-:Y:S05]  /*17040*/  WARPSYNC.COLLECTIVE R15, `(.L_x_1460) ;  /* 0x000000000f087348 */ /* 0x000fea0003c00000 */
[----:B------:R0:W1:Y:S02]  /*17050*/  SHFL.IDX P6, R14, R13, R12, R11 ;  /* 0x0000000c0d0e7389 */ /* 0x00006400000c000b */
[----:B01----:R-:W-:Y:S01]  /*17060*/  ENDCOLLECTIVE ;  /* 0x000000000000791b */ /* 0x003fe20003800000 */
.L_x_1460:
[----:B------:R-:W-:-:S05]  /*17070*/  @!P1 LEA R5, P4, R7, R3, 0x1 ;  /* 0x0000000307059211 */ /* 0x000fca00078808ff */
[----:B------:R-:W-:Y:S02]  /*17080*/  @!P1 IMAD.X R3, RZ, RZ, R2, P4 ;  /* 0x000000ffff039224 */ /* 0x000fe400020e0602 */
        /* <DEDUP_REMOVED lines=13> */
.L_x_1461:
[----:B------:R-:W-:Y:S02]  /*17160*/  IMAD.MOV.U32 R13, RZ, RZ, R4 ;  /* 0x000000ffff0d7224 */ /* 0x000fe400078e0004 */
[----:B------:R-:W-:Y:S02]  /*17170*/  IMAD.MOV.U32 R12, RZ, RZ, 0x2 ;  /* 0x00000002ff0c7424 */ /* 0x000fe400078e00ff */
[----:B------:R-:W-:-:S07]  /*17180*/  IMAD.MOV.U32 R3, RZ, RZ, R14 ;  /* 0x000000ffff037224 */ /* 0x000fce00078e000e */
[----:B------:R-:W-:Y:S05]  /*17190*/  WARPSYNC.COLLECTIVE R15, `(.L_x_1462) ;  /* 0x000000000f087348 */ /* 0x000fea0003c00000 */
[----:B------:R0:W1:Y:S02]  /*171a0*/  SHFL.IDX P6, R14, R13, R12, R11 ;  /* 0x0000000c0d0e7389 */ /* 0x00006400000c000b */
[----:B01----:R-:W-:Y:S01]  /*171b0*/  ENDCOLLECTIVE ;  /* 0x000000000000791b */ /* 0x003fe20003800000 */
.L_x_1462:
[----:B------:R-:W-:-:S05]  /*171c0*/  @!P1 LEA R5, P4, R7, R3, 0x1 ;  /* 0x0000000307059211 */ /* 0x000fca00078808ff */
[----:B------:R-:W-:Y:S02]  /*171d0*/  @!P1 IMAD.X R6, RZ, RZ, R2, P4 ;  /* 0x000000ffff069224 */ /* 0x000fe400020e0602 */
[----:B------:R-:W-:Y:S02]  /*171e0*/  @!P1 IMAD.MOV.U32 R2, RZ, RZ, R5 ;  /* 0x000000ffff029224 */ /* 0x000fe400078e0005 */
[----:B------:R-:W-:Y:S01]  /*171f0*/  @!P1 IMAD.MOV.U32 R3, RZ, RZ, R6 ;  /* 0x000000ffff039224 */ /* 0x000fe200078e0006 */
[----:B------:R-:W-:Y:S01]  /*17200*/  IADD3 R6, R26, 0x20, RZ ;  /* 0x000000201a067810 */ /* 0x000fe20007ffe0ff */
        /* <DEDUP_REMOVED lines=12> */
.L_x_1463:
[----:B------:R-:W-:Y:S02]  /*172d0*/  IMAD.MOV.U32 R13, RZ, RZ, R4 ;  /* 0x000000ffff0d7224 */ /* 0x000fe400078e0004 */
[----:B------:R-:W-:Y:S02]  /*172e0*/  IMAD.MOV.U32 R12, RZ, RZ, 0x3 ;  /* 0x00000003ff0c7424 */ /* 0x000fe400078e00ff */
[----:B------:R-:W-:-:S07]  /*172f0*/  IMAD.MOV.U32 R3, RZ, RZ, R14 ;  /* 0x000000ffff037224 */ /* 0x000fce00078e000e */
[----:B------:R-:W-:Y:S05]  /*17300*/  WARPSYNC.COLLECTIVE R15, `(.L_x_1464) ;  /* 0x000000000f087348 */ /* 0x000fea0003c00000 */
[----:B------:R0:W1:Y:S02]  /*17310*/  SHFL.IDX P6, R14, R13, R12, R11 ;  /* 0x0000000c0d0e7389 */ /* 0x00006400000c000b */
[----:B01----:R-:W-:Y:S01]  /*17320*/  ENDCOLLECTIVE ;  /* 0x000000000000791b */ /* 0x003fe20003800000 */
.L_x_1464:
[----:B------:R-:W-:-:S05]  /*17330*/  @!P1 LEA R5, P4, R7, R3, 0x1 ;  /* 0x0000000307059211 */ /* 0x000fca00078808ff */
[----:B------:R-:W-:Y:S02]  /*17340*/  @!P1 IMAD.X R6, RZ, RZ, R2, P4 ;  /* 0x000000ffff069224 */ /* 0x000fe400020e0602 */
[----:B------:R-:W-:Y:S02]  /*17350*/  @!P1 IMAD.MOV.U32 R2, RZ, RZ, R5 ;  /* 0x000000ffff029224 */ /* 0x000fe400078e0005 */
[----:B------:R-:W-:Y:S02]  /*17360*/  @!P1 IMAD.MOV.U32 R3, RZ, RZ, R6 ;  /* 0x000000ffff039224 */ /* 0x000fe400078e0006 */
[----:B------:R-:W-:Y:S02]  /*17370*/  IMAD.MOV.U32 R13, RZ, RZ, R0 ;  /* 0x000000ffff0d7224 */ /* 0x000fe400078e0000 */
[----:B------:R-:W-:Y:S01]  /*17380*/  VIADD R6, R26, 0x30 ;  /* 0x000000301a067836 */ /* 0x000fe20000000000 */
        /* <DEDUP_REMOVED lines=11> */
.L_x_1465:
[----:B------:R-:W-:Y:S02]  /*17440*/  IMAD.MOV.U32 R13, RZ, RZ, R4 ;  /* 0x000000ffff0d7224 */ /* 0x000fe400078e0004 */
[----:B------:R-:W-:Y:S02]  /*17450*/  IMAD.MOV.U32 R12, RZ, RZ, 0x4 ;  /* 0x00000004ff0c7424 */ /* 0x000fe400078e00ff */
[----:B------:R-:W-:-:S07]  /*17460*/  IMAD.MOV.U32 R3, RZ, RZ, R14 ;  /* 0x000000ffff037224 */ /* 0x000fce00078e000e */
[----:B------:R-:W-:Y:S05]  /*17470*/  WARPSYNC.COLLECTIVE R15, `(.L_x_1466) ;  /* 0x000000000f087348 */ /* 0x000fea0003c00000 */
[----:B------:R0:W1:Y:S02]  /*17480*/  SHFL.IDX P6, R14, R13, R12, R11 ;  /* 0x0000000c0d0e7389 */ /* 0x00006400000c000b */
[----:B01----:R-:W-:Y:S01]  /*17490*/  ENDCOLLECTIVE ;  /* 0x000000000000791b */ /* 0x003fe20003800000 */
.L_x_1466:
        /* <DEDUP_REMOVED lines=17> */
.L_x_1467:
[----:B------:R-:W-:Y:S02]  /*175b0*/  IMAD.MOV.U32 R13, RZ, RZ, R4 ;  /* 0x000000ffff0d7224 */ /* 0x000fe400078e0004 */
[----:B------:R-:W-:Y:S02]  /*175c0*/  IMAD.MOV.U32 R12, RZ, RZ, 0x5 ;  /* 0x00000005ff0c7424 */ /* 0x000fe400078e00ff */
[----:B------:R-:W-:-:S07]  /*175d0*/  IMAD.MOV.U32 R3, RZ, RZ, R14 ;  /* 0x000000ffff037224 */ /* 0x000fce00078e000e */
[----:B------:R-:W-:Y:S05]  /*175e0*/  WARPSYNC.COLLECTIVE R15, `(.L_x_1468) ;  /* 0x000000000f087348 */ /* 0x000fea0003c00000 */
[----:B------:R0:W1:Y:S02]  /*175f0*/  SHFL.IDX P6, R14, R13, R12, R11 ;  /* 0x0000000c0d0e7389 */ /* 0x00006400000c000b */
[----:B01----:R-:W-:Y:S01]  /*17600*/  ENDCOLLECTIVE ;  /* 0x000000000000791b */ /* 0x003fe20003800000 */
.L_x_1468:
        /* <DEDUP_REMOVED lines=17> */
.L_x_1469:
[----:B------:R-:W-:Y:S02]  /*17720*/  IMAD.MOV.U32 R13, RZ, RZ, R4 ;  /* 0x000000ffff0d7224 */ /* 0x000fe400078e0004 */
[----:B------:R-:W-:Y:S02]  /*17730*/  IMAD.MOV.U32 R12, RZ, RZ, 0x6 ;  /* 0x00000006ff0c7424 */ /* 0x000fe400078e00ff */
[----:B------:R-:W-:-:S07]  /*17740*/  IMAD.MOV.U32 R3, RZ, RZ, R14 ;  /* 0x000000ffff037224 */ /* 0x000fce00078e000e */
[----:B------:R-:W-:Y:S05]  /*17750*/  WARPSYNC.COLLECTIVE R15, `(.L_x_1470) ;  /* 0x000000000f087348 */ /* 0x000fea0003c00000 */
[----:B------:R0:W1:Y:S02]  /*17760*/  SHFL.IDX P6, R14, R13, R12, R11 ;  /* 0x0000000c0d0e7389 */ /* 0x00006400000c000b */
[----:B01----:R-:W-:Y:S01]  /*17770*/  ENDCOLLECTIVE ;  /* 0x000000000000791b */ /* 0x003fe20003800000 */
.L_x_1470:
        /* <DEDUP_REMOVED lines=17> */
.L_x_1471:
[----:B------:R-:W-:Y:S02]  /*17890*/  IMAD.MOV.U32 R13, RZ, RZ, R4 ;  /* 0x000000ffff0d7224 */ /* 0x000fe400078e0004 */
[----:B------:R-:W-:Y:S02]  /*178a0*/  IMAD.MOV.U32 R12, RZ, RZ, 0x7 ;  /* 0x00000007ff0c7424 */ /* 0x000fe400078e00ff */
[----:B------:R-:W-:-:S07]  /*178b0*/  IMAD.MOV.U32 R3, RZ, RZ, R14 ;  /* 0x000000ffff037224 */ /* 0x000fce00078e000e */
[----:B------:R-:W-:Y:S05]  /*178c0*/  WARPSYNC.COLLECTIVE R15, `(.L_x_1472) ;  /* 0x000000000f087348 */ /* 0x000fea0003c00000 */
[----:B------:R0:W1:Y:S02]  /*178d0*/  SHFL.IDX P6, R14, R13, R12, R11 ;  /* 0x0000000c0d0e7389 */ /* 0x00006400000c000b */
[----:B01----:R-:W-:Y:S01]  /*178e0*/  ENDCOLLECTIVE ;  /* 0x000000000000791b */ /* 0x003fe20003800000 */
.L_x_1472:
        /* <DEDUP_REMOVED lines=15> */
.L_x_1473:
[----:B------:R-:W-:Y:S05]  /*179e0*/  BRA `(.L_x_1474) ;  /* 0xffffffbc00ac7947 */ /* 0x000fea000383ffff */
.L_x_1388:
[----:B0-----:R0:W1:Y:S02]  /*179f0*/  SYNCS.PHASECHK.TRANS64.TRYWAIT P0, [R22+URZ+0x2a820], R3 ;  /* 0x02a82003160075a7 */ /* 0x001064000800017f */
[----:B-1----:R-:W-:Y:S05]  /*17a00*/  @!P0 NANOSLEEP.SYNCS 0x989680 ;  /* 0x009896800000895d */ /* 0x002fea0003900000 */
[----:B------:R-:W1:Y:S02]  /*17a10*/  @!P0 SYNCS.PHASECHK.TRANS64 P0, [R22+URZ+0x2a820], R3 ;  /* 0x02a82003160085a7 */ /* 0x000e64000800007f */
[----:B-1----:R-:W-:Y:S05]  /*17a20*/  @!P0 BRA `(.L_x_1388) ;  /* 0xfffffffc00f08947 */ /* 0x002fea000383ffff */
[----:B------:R-:W-:Y:S05]  /*17a30*/  BRA `(.L_x_1475) ;  /* 0xffffffc000247947 */ /* 0x000fea000383ffff */
.L_x_1393:
[----:B0-----:R0:W1:Y:S02]  /*17a40*/  SYNCS.PHASECHK.TRANS64.TRYWAIT P0, [R6+URZ+0x2a840], R3 ;  /* 0x02a84003060075a7 */ /* 0x001064000800017f */
[----:B-1----:R-:W-:Y:S05]  /*17a50*/  @!P0 NANOSLEEP.SYNCS 0x989680 ;  /* 0x009896800000895d */ /* 0x002fea0003900000 */
[----:B------:R-:W1:Y:S02]  /*17a60*/  @!P0 SYNCS.PHASECHK.TRANS64 P0, [R6+URZ+0x2a840], R3 ;  /* 0x02a84003060085a7 */ /* 0x000e64000800007f */
[----:B-1----:R-:W-:Y:S05]  /*17a70*/  @!P0 BRA `(.L_x_1393) ;  /* 0xfffffffc00f08947 */ /* 0x002fea000383ffff */
[----:B------:R-:W-:Y:S05]  /*17a80*/  BRA `(.L_x_1476) ;  /* 0xffffffc000ec7947 */ /* 0x000fea000383ffff */
.L_x_1394:
        /* <DEDUP_REMOVED lines=8> */
.L_x_1478:
[----:B------:R-:W-:Y:S05]  /*17b10*/  BSYNC B1 ;  /* 0x0000000000017941 */ /* 0x000fea0003800000 */
.L_x_1477:
[----:B------:R-:W0:Y:S01]  /*17b20*/  S2R R34, SR_TID.X ;  /* 0x0000000000227919 */ /* 0x000e220000002100 */
[----:B------:R-:W-:Y:S02]  /*17b30*/  IMAD.MOV.U32 R13, RZ, RZ, R9 ;  /* 0x000000ffff0d7224 */ /* 0x000fe400078e0009 */
[----:B------:R-:W-:Y:S02]  /*17b40*/  IMAD.MOV.U32 R12, RZ, RZ, RZ ;  /* 0x000000ffff0c7224 */ /* 0x000fe400078e00ff */
[----:B------:R-:W-:Y:S02]  /*17b50*/  IMAD.MOV.U32 R11, RZ, RZ, 0x181f ;  /* 0x0000181fff0b7424 */ /* 0x000fe400078e00ff */
[----:B------:R-:W-:Y:S02]  /*17b60*/  IMAD.MOV.U32 R15, RZ, RZ, -0x1 ;  /* 0xffffffffff0f7424 */ /* 0x000fe400078e00ff */
[----:B------:R-:W-:Y:S02]  /*17b70*/  IMAD.MOV.U32 R3, RZ, RZ, R14 ;  /* 0x000000ffff037224 */ /* 0x000fe400078e000e */
[----:B------:R-:W-:-:S07]  /*17b80*/  IMAD R4, R4, 0x2, R22 ;  /* 0x0000000204047824 */ /* 0x000fce00078e0216 */
[----:B0-----:R-:W-:Y:S05]  /*17b90*/  WARPSYNC.COLLECTIVE R15, `(.L_x_1479) ;  /* 0x000000000f087348 */ /* 0x001fea0003c00000 */
[----:B------:R1:W2:Y:S02]  /*17ba0*/  SHFL.IDX P6, R14, R13, R12, R11 ;  /* 0x0000000c0d0e7389 */ /* 0x0002a400000c000b */
[----:B012---:R-:W-:Y:S01]  /*17bb0*/  ENDCOLLECTIVE ;  /* 0x000000000000791b */ /* 0x007fe20003800000 */
.L_x_1479:
[----:B------:R-:W-:Y:S02]  /*17bc0*/  IMAD.MOV.U32 R13, RZ, RZ, R5 ;  /* 0x000000ffff0d7224 */ /* 0x000fe400078e0005 */
[----:B------:R-:W-:Y:S02]  /*17bd0*/  IMAD.MOV.U32 R12, RZ, RZ, 0x1 ;  /* 0x00000001ff0c7424 */ /* 0x000fe400078e00ff */
[----:B------:R-:W-:Y:S02]  /*17be0*/  IMAD.SHL.U32 R34, R34, 0x8, RZ ;  /* 0x0000000822227824 */ /* 0x000fe400078e00ff */
[----:B------:R-:W-:-:S03]  /*17bf0*/  IMAD.MOV.U32 R2, RZ, RZ, R14 ;  /* 0x000000ffff027224 */ /* 0x000fc600078e000e */
[----:B------:R-:W-:-:S07]  /*17c00*/  LOP3.LUT R34, R34, 0x38, RZ, 0xc0, !PT ;  /* 0x0000003822227812 */ /* 0x000fce00078ec0ff */
[----:B------:R-:W-:Y:S05]  /*17c10*/  WARPSYNC.COLLECTIVE R15, `(.L_x_1480) ;  /* 0x000000000f087348 */ /* 0x000fea0003c00000 */
[----:B------:R0:W1:Y:S02]  /*17c20*/  SHFL.IDX P6, R14, R13, R12, R11 ;  /* 0x0000000c0d0e7389 */ /* 0x00006400000c000b */
[----:B01----:R-:W-:Y:S01]  /*17c30*/  ENDCOLLECTIVE ;  /* 0x000000000000791b */ /* 0x003fe20003800000 */
.L_x_1480:
[----:B------:R-:W-:-:S05]  /*17c40*/  IMAD.SHL.U32 R0, R34, 0x2, RZ ;  /* 0x0000000222007824 */ /* 0x000fca00078e00ff */
        /* <DEDUP_REMOVED lines=13> */
.L_x_1481:
[----:B------:R-:W-:Y:S02]  /*17d20*/  IMAD.MOV.U32 R13, RZ, RZ, R5 ;  /* 0x000000ffff0d7224 */ /* 0x000fe400078e0005 */
[----:B------:R-:W-:Y:S02]  /*17d30*/  IMAD.MOV.U32 R12, RZ, RZ, 0x2 ;  /* 0x00000002ff0c7424 */ /* 0x000fe400078e00ff */
[----:B------:R-:W-:-:S07]  /*17d40*/  IMAD.MOV.U32 R2, RZ, RZ, R14 ;  /* 0x000000ffff027224 */ /* 0x000fce00078e000e */
[----:B------:R-:W-:Y:S05]  /*17d50*/  WARPSYNC.COLLECTIVE R15, `(.L_x_1482) ;  /* 0x000000000f087348 */ /* 0x000fea0003c00000 */
[----:B------:R0:W1:Y:S02]  /*17d60*/  SHFL.IDX P6, R14, R13, R12, R11 ;  /* 0x0000000c0d0e7389 */ /* 0x00006400000c000b */
[----:B01----:R-:W-:Y:S01]  /*17d70*/  ENDCOLLECTIVE ;  /* 0x000000000000791b */ /* 0x003fe20003800000 */
.L_x_1482:
        /* <DEDUP_REMOVED lines=13> */
.L_x_1483:
[----:B------:R-:W-:Y:S02]  /*17e50*/  IMAD.MOV.U32 R13, RZ, RZ, R5 ;  /* 0x000000ffff0d7224 */ /* 0x000fe400078e0005 */
[----:B------:R-:W-:Y:S02]  /*17e60*/  IMAD.MOV.U32 R12, RZ, RZ, 0x3 ;  /* 0x00000003ff0c7424 */ /* 0x000fe400078e00ff */
[----:B------:R-:W-:-:S07]  /*17e70*/  IMAD.MOV.U32 R2, RZ, RZ, R14 ;  /* 0x000000ffff027224 */ /* 0x000fce00078e000e */
[----:B------:R-:W-:Y:S05]  /*17e80*/  WARPSYNC.COLLECTIVE R15, `(.L_x_1484) ;  /* 0x000000000f087348 */ /* 0x000fea0003c00000 */
[----:B------:R0:W1:Y:S02]  /*17e90*/  SHFL.IDX P6, R14, R13, R12, R11 ;  /* 0x0000000c0d0e7389 */ /* 0x00006400000c000b */
[----:B01----:R-:W-:Y:S01]  /*17ea0*/  ENDCOLLECTIVE ;  /* 0x000000000000791b */ /* 0x003fe20003800000 */
.L_x_1484:
        /* <DEDUP_REMOVED lines=13> */
.L_x_1485:
[----:B------:R-:W-:Y:S02]  /*17f80*/  IMAD.MOV.U32 R13, RZ, RZ, R5 ;  /* 0x000000ffff0d7224 */ /* 0x000fe400078e0005 */
[----:B------:R-:W-:Y:S02]  /*17f90*/  IMAD.MOV.U32 R12, RZ, RZ, 0x4 ;  /* 0x00000004ff0c7424 */ /* 0x000fe400078e00ff */
[----:B------:R-:W-:-:S07]  /*17fa0*/  IMAD.MOV.U32 R2, RZ, RZ, R14 ;  /* 0x000000ffff027224 */ /* 0x000fce00078e000e */
[----:B------:R-:W-:Y:S05]  /*17fb0*/  WARPSYNC.COLLECTIVE R15, `(.L_x_1486) ;  /* 0x000000000f087348 */ /* 0x000fea0003c00000 */
[----:B------:R0:W1:Y:S02]  /*17fc0*/  SHFL.IDX P6, R14, R13, R12, R11 ;  /* 0x0000000c0d0e7389 */ /* 0x00006400000c000b */
[----:B01----:R-:W-:Y:S01]  /*17fd0*/  ENDCOLLECTIVE ;  /* 0x000000000000791b */ /* 0x003fe20003800000 */
.L_x_1486:
        /* <DEDUP_REMOVED lines=13> */
.L_x_1487:
[----:B------:R-:W-:Y:S02]  /*180b0*/  IMAD.MOV.U32 R13, RZ, RZ, R5 ;  /* 0x000000ffff0d7224 */ /* 0x000fe400078e0005 */
[----:B------:R-:W-:Y:S02]  /*180c0*/  IMAD.MOV.U32 R12, RZ, RZ, 0x5 ;  /* 0x00000005ff0c7424 */ /* 0x000fe400078e00ff */
[----:B------:R-:W-:-:S07]  /*180d0*/  IMAD.MOV.U32 R2, RZ, RZ, R14 ;  /* 0x000000ffff027224 */ /* 0x000fce00078e000e */
[----:B------:R-:W-:Y:S05]  /*180e0*/  WARPSYNC.COLLECTIVE R15, `(.L_x_1488) ;  /* 0x000000000f087348 */ /* 0x000fea0003c00000 */
[----:B------:R0:W1:Y:S02]  /*180f0*/  SHFL.IDX P6, R14, R13, R12, R11 ;  /* 0x0000000c0d0e7389 */ /* 0x00006400000c000b */
[----:B01----:R-:W-:Y:S01]  /*18100*/  ENDCOLLECTIVE ;  /* 0x000000000000791b */ /* 0x003fe20003800000 */
.L_x_1488:
        /* <DEDUP_REMOVED lines=13> */
.L_x_1489:
[----:B------:R-:W-:Y:S01]  /*181e0*/  IMAD.MOV.U32 R2, RZ, RZ, R14 ;  /* 0x000000ffff027224 */ /* 0x000fe200078e000e */
[----:B------:R-:W-:Y:S06]  /*181f0*/  BRA `(.L_x_1490) ;  /* 0xffffffc000287947 */ /* 0x000fec000383ffff */
.L_x_1399:
[----:B0-----:R0:W2:Y:S02]  /*18200*/  SYNCS.PHASECHK.TRANS64.TRYWAIT P0, [R5+URZ+0x2a860], R2 ;  /* 0x02a86002050075a7 */ /* 0x0010a4000800017f */
[----:B--2---:R-:W-:Y:S05]  /*18210*/  @!P0 NANOSLEEP.SYNCS 0x989680 ;  /* 0x009896800000895d */ /* 0x004fea0003900000 */
[----:B------:R-:W2:Y:S02]  /*18220*/  @!P0 SYNCS.PHASECHK.TRANS64 P0, [R5+URZ+0x2a860], R2 ;  /* 0x02a86002050085a7 */ /* 0x000ea4000800007f */
[----:B--2---:R-:W-:Y:S05]  /*18230*/  @!P0 BRA `(.L_x_1399) ;  /* 0xfffffffc00f08947 */ /* 0x004fea000383ffff */
[----:B------:R-:W-:Y:S05]  /*18240*/  BRA `(.L_x_1491) ;  /* 0xffffffc000887947 */ /* 0x000fea000383ffff */
.L_x_1400:
        /* <DEDUP_REMOVED lines=8> */
.L_x_1493:
[----:B------:R-:W-:Y:S05]  /*182d0*/  BSYNC B1 ;  /* 0x0000000000017941 */ /* 0x000fea0003800000 */
.L_x_1492:
        /* <DEDUP_REMOVED lines=9> */
.L_x_1494:
[----:B------:R-:W-:Y:S02]  /*18370*/  IMAD.MOV.U32 R13, RZ, RZ, R23 ;  /* 0x000000ffff0d7224 */ /* 0x000fe400078e0017 */
[----:B------:R-:W-:Y:S02]  /*18380*/  IMAD.MOV.U32 R12, RZ, RZ, 0x1 ;  /* 0x00000001ff0c7424 */ /* 0x000fe400078e00ff */
[----:B------:R-:W-:-:S07]  /*18390*/  IMAD.MOV.U32 R2, RZ, RZ, R14 ;  /* 0x000000ffff027224 */ /* 0x000fce00078e000e */
[----:B------:R-:W-:Y:S05]  /*183a0*/  WARPSYNC.COLLECTIVE R15, `(.L_x_1495) ;  /* 0x000000000f087348 */ /* 0x000fea0003c00000 */
[----:B------:R0:W1:Y:S02]  /*183b0*/  SHFL.IDX P6, R14, R13, R12, R11 ;  /* 0x0000000c0d0e7389 */ /* 0x00006400000c000b */
[----:B01----:R-:W-:Y:S01]  /*183c0*/  ENDCOLLECTIVE ;  /* 0x000000000000791b */ /* 0x003fe20003800000 */
.L_x_1495:
        /* <DEDUP_REMOVED lines=15> */
.L_x_1496:
[----:B------:R-:W-:Y:S02]  /*184c0*/  IMAD.MOV.U32 R13, RZ, RZ, R23 ;  /* 0x000000ffff0d7224 */ /* 0x000fe400078e0017 */
[----:B------:R-:W-:Y:S02]  /*184d0*/  IMAD.MOV.U32 R12, RZ, RZ, 0x2 ;  /* 0x00000002ff0c7424 */ /* 0x000fe400078e00ff */
[----:B------:R-:W-:-:S07]  /*184e0*/  IMAD.MOV.U32 R2, RZ, RZ, R14 ;  /* 0x000000ffff027224 */ /* 0x000fce00078e000e */
[----:B------:R-:W-:Y:S05]  /*184f0*/  WARPSYNC.COLLECTIVE R15, `(.L_x_1497) ;  /* 0x000000000f087348 */ /* 0x000fea0003c00000 */
[----:B------:R0:W1:Y:S02]  /*18500*/  SHFL.IDX P6, R14, R13, R12, R11 ;  /* 0x0000000c0d0e7389 */ /* 0x00006400000c000b */
[----:B01----:R-:W-:Y:S01]  /*18510*/  ENDCOLLECTIVE ;  /* 0x000000000000791b */ /* 0x003fe20003800000 */
.L_x_1497:
        /* <DEDUP_REMOVED lines=14> */
.L_x_1498:
[----:B------:R-:W-:Y:S02]  /*18600*/  IMAD.MOV.U32 R13, RZ, RZ, R23 ;  /* 0x000000ffff0d7224 */ /* 0x000fe400078e0017 */
[----:B------:R-:W-:Y:S02]  /*18610*/  IMAD.MOV.U32 R12, RZ, RZ, 0x3 ;  /* 0x00000003ff0c7424 */ /* 0x000fe400078e00ff */
[----:B------:R-:W-:-:S07]  /*18620*/  IMAD.MOV.U32 R2, RZ, RZ, R14 ;  /* 0x000000ffff027224 */ /* 0x000fce00078e000e */
[----:B------:R-:W-:Y:S05]  /*18630*/  WARPSYNC.COLLECTIVE R15, `(.L_x_1499) ;  /* 0x000000000f087348 */ /* 0x000fea0003c00000 */
[----:B------:R0:W1:Y:S02]  /*18640*/  SHFL.IDX P6, R14, R13, R12, R11 ;  /* 0x0000000c0d0e7389 */ /* 0x00006400000c000b */
[----:B01----:R-:W-:Y:S01]  /*18650*/  ENDCOLLECTIVE ;  /* 0x000000000000791b */ /* 0x003fe20003800000 */
.L_x_1499:
        /* <DEDUP_REMOVED lines=14> */
.L_x_1500:
[----:B------:R-:W-:Y:S02]  /*18740*/  IMAD.MOV.U32 R13, RZ, RZ, R23 ;  /* 0x000000ffff0d7224 */ /* 0x000fe400078e0017 */
[----:B------:R-:W-:Y:S02]  /*18750*/  IMAD.MOV.U32 R12, RZ, RZ, 0x4 ;  /* 0x00000004ff0c7424 */ /* 0x000fe400078e00ff */
[----:B------:R-:W-:-:S07]  /*18760*/  IMAD.MOV.U32 R2, RZ, RZ, R14 ;  /* 0x000000ffff027224 */ /* 0x000fce00078e000e */
[----:B------:R-:W-:Y:S05]  /*18770*/  WARPSYNC.COLLECTIVE R15, `(.L_x_1501) ;  /* 0x000000000f087348 */ /* 0x000fea0003c00000 */
[----:B------:R0:W1:Y:S02]  /*18780*/  SHFL.IDX P6, R14, R13, R12, R11 ;  /* 0x0000000c0d0e7389 */ /* 0x00006400000c000b */
[----:B01----:R-:W-:Y:S01]  /*18790*/  ENDCOLLECTIVE ;  /* 0x000000000000791b */ /* 0x003fe20003800000 */
.L_x_1501:
        /* <DEDUP_REMOVED lines=14> */
.L_x_1502:
[----:B------:R-:W-:Y:S02]  /*18880*/  IMAD.MOV.U32 R13, RZ, RZ, R23 ;  /* 0x000000ffff0d7224 */ /* 0x000fe400078e0017 */
[----:B------:R-:W-:Y:S02]  /*18890*/  IMAD.MOV.U32 R12, RZ, RZ, 0x5 ;  /* 0x00000005ff0c7424 */ /* 0x000fe400078e00ff */
[----:B------:R-:W-:-:S07]  /*188a0*/  IMAD.MOV.U32 R2, RZ, RZ, R14 ;  /* 0x000000ffff027224 */ /* 0x000fce00078e000e */
[----:B------:R-:W-:Y:S05]  /*188b0*/  WARPSYNC.COLLECTIVE R15, `(.L_x_1503) ;  /* 0x000000000f087348 */ /* 0x000fea0003c00000 */
[----:B------:R0:W1:Y:S02]  /*188c0*/  SHFL.IDX P6, R14, R13, R12, R11 ;  /* 0x0000000c0d0e7389 */ /* 0x00006400000c000b */
[----:B01----:R-:W-:Y:S01]  /*188d0*/  ENDCOLLECTIVE ;  /* 0x000000000000791b */ /* 0x003fe20003800000 */
.L_x_1503:
        /* <DEDUP_REMOVED lines=13> */
.L_x_1504:
[----:B------:R-:W-:Y:S01]  /*189b0*/  @!PT LDS RZ, [RZ] ;  /* 0x00000000fffff984 */ /* 0x000fe20000000800 */
[----:B------:R-:W-:Y:S01]  /*189c0*/  @!PT LDS RZ, [RZ] ;  /* 0x00000000fffff984 */ /* 0x000fe20000000800 */
[----:B------:R-:W-:Y:S01]  /*189d0*/  @!PT LDS RZ, [RZ] ;  /* 0x00000000fffff984 */ /* 0x000fe20000000800 */
[----:B------:R0:W-:Y:S02]  /*189e0*/  LDGSTS.E.BYPASS.LTC128B.128 [R4+0x5400], desc[UR36][R2.64+0x80], !P2 ;  /* 0x0540008002047fae */ /* 0x0001e4000d101d64 */
[----:B0-----:R-:W-:Y:S01]  /*189f0*/  IMAD.MOV.U32 R2, RZ, RZ, R14 ;  /* 0x000000ffff027224 */ /* 0x001fe200078e000e */
[----:B------:R-:W-:Y:S06]  /*18a00*/  BRA `(.L_x_1505) ;  /* 0xffffffbc00747947 */ /* 0x000fec000383ffff */
.L_x_1408:
[----:B0-----:R0:W1:Y:S02]  /*18a10*/  SYNCS.PHASECHK.TRANS64.TRYWAIT P0, [R0+URZ+0x2a860], R3 ;  /* 0x02a86003000075a7 */ /* 0x001064000800017f */
[----:B-1----:R-:W-:Y:S05]  /*18a20*/  @!P0 NANOSLEEP.SYNCS 0x989680 ;  /* 0x009896800000895d */ /* 0x002fea0003900000 */
[----:B------:R-:W1:Y:S02]  /*18a30*/  @!P0 SYNCS.PHASECHK.TRANS64 P0, [R0+URZ+0x2a860], R3 ;  /* 0x02a86003000085a7 */ /* 0x000e64000800007f */
[----:B-1----:R-:W-:Y:S05]  /*18a40*/  @!P0 BRA `(.L_x_1408) ;  /* 0xfffffffc00f08947 */ /* 0x002fea000383ffff */
[----:B------:R-:W-:Y:S05]  /*18a50*/  BRA `(.L_x_1506) ;  /* 0xffffffc000947947 */ /* 0x000fea000383ffff */
.L_x_1409:
        /* <DEDUP_REMOVED lines=8> */
.L_x_1508:
[----:B------:R-:W-:Y:S05]  /*18ae0*/  BSYNC B0 ;  /* 0x0000000000007941 */ /* 0x000fea0003800000 */
.L_x_1507:
        /* <DEDUP_REMOVED lines=10> */
[----:B------:R-:W-:-:S13]  /*18b90*/  ISETP.LT.OR P3, PT, R6, 0x1, P1 ;  /* 0x000000010600780c */ /* 0x000fda0000f61670 */
[----:B0-----:R-:W-:Y:S05]  /*18ba0*/  WARPSYNC.COLLECTIVE R15, `(.L_x_1509) ;  /* 0x000000000f087348 */ /* 0x001fea0003c00000 */
[----:B------:R1:W2:Y:S02]  /*18bb0*/  SHFL.IDX P6, R14, R13, R12, R11 ;  /* 0x0000000c0d0e7389 */ /* 0x0002a400000c000b */
[----:B012---:R-:W-:Y:S01]  /*18bc0*/  ENDCOLLECTIVE ;  /* 0x000000000000791b */ /* 0x007fe20003800000 */
.L_x_1509:
        /* <DEDUP_REMOVED lines=10> */
.L_x_1510:
        /* <DEDUP_REMOVED lines=13> */
.L_x_1511:
[----:B------:R-:W-:Y:S02]  /*18d40*/  IMAD.MOV.U32 R13, RZ, RZ, R23 ;  /* 0x000000ffff0d7224 */ /* 0x000fe400078e0017 */
[----:B------:R-:W-:Y:S01]  /*18d50*/  IMAD.MOV.U32 R12, RZ, RZ, 0x2 ;  /* 0x00000002ff0c7424 */ /* 0x000fe200078e00ff */
[----:B------:R-:W-:-:S13]  /*18d60*/  IADD3 R2, P2, R14, R5, RZ ;  /* 0x000000050e027210 */ /* 0x000fda0007f5e0ff */
[----:B------:R-:W-:Y:S05]  /*18d70*/  WARPSYNC.COLLECTIVE R15, `(.L_x_1512) ;  /* 0x000000000f087348 */ /* 0x000fea0003c00000 */
[----:B------:R0:W1:Y:S02]  /*18d80*/  SHFL.IDX P6, R14, R13, R12, R11 ;  /* 0x0000000c0d0e7389 */ /* 0x00006400000c000b */
[----:B01----:R-:W-:Y:S01]  /*18d90*/  ENDCOLLECTIVE ;  /* 0x000000000000791b */ /* 0x003fe20003800000 */
.L_x_1512:
        /* <DEDUP_REMOVED lines=13> */
.L_x_1513:
[----:B------:R-:W-:Y:S02]  /*18e70*/  IMAD.MOV.U32 R13, RZ, RZ, R23 ;  /* 0x000000ffff0d7224 */ /* 0x000fe400078e0017 */
[----:B------:R-:W-:Y:S02]  /*18e80*/  IMAD.MOV.U32 R12, RZ, RZ, 0x3 ;  /* 0x00000003ff0c7424 */ /* 0x000fe400078e00ff */
[----:B------:R-:W-:-:S07]  /*18e90*/  IMAD.MOV.U32 R10, RZ, RZ, R14 ;  /* 0x000000ffff0a7224 */ /* 0x000fce00078e000e */
[----:B------:R-:W-:Y:S05]  /*18ea0*/  WARPSYNC.COLLECTIVE R15, `(.L_x_1514) ;  /* 0x000000000f087348 */ /* 0x000fea0003c00000 */
[----:B------:R0:W1:Y:S02]  /*18eb0*/  SHFL.IDX P6, R14, R13, R12, R11 ;  /* 0x0000000c0d0e7389 */ /* 0x00006400000c000b */
[----:B01----:R-:W-:Y:S01]  /*18ec0*/  ENDCOLLECTIVE ;  /* 0x000000000000791b */ /* 0x003fe20003800000 */
.L_x_1514:
[----:B------:R-:W-:-:S05]  /*18ed0*/  IADD3 R2, P2, R10, R5, RZ ;  /* 0x000000050a027210 */ /* 0x000fca0007f5e0ff */
[----:B------:R-:W-:-:S05]  /*18ee0*/  IMAD.X R3, RZ, RZ, R7, P2 ;  /* 0x000000ffff037224 */ /* 0x000fca00010e0607 */
[----:B------:R-:W-:Y:S01]  /*18ef0*/  @!PT LDS RZ, [RZ] ;  /* 0x00000000fffff984 */ /* 0x000fe20000000800 */
[----:B------:R-:W-:Y:S01]  /*18f00*/  @!PT LDS RZ, [RZ] ;  /* 0x00000000fffff984 */ /* 0x000fe20000000800 */
[----:B------:R-:W-:Y:S01]  /*18f10*/  @!PT LDS RZ, [RZ] ;  /* 0x00000000fffff984 */ /* 0x000fe20000000800 */
[----:B------:R0:W-:Y:S01]  /*18f20*/  LDGSTS.E.BYPASS.LTC128B.128 [R4+0x1400], desc[UR36][R2.64], !P3 ;  /* 0x0140000002047fae */ /* 0x0001e2000d901d64 */
[----:B------:R-:W-:Y:S01]  /*18f30*/  IMAD.MOV.U32 R13, RZ, RZ, R17 ;  /* 0x000000ffff0d7224 */ /* 0x000fe200078e0011 */
[C---:B------:R-:W-:Y:S02]  /*18f40*/  ISETP.LT.OR P3, PT, R6.reuse, 0x31, P1 ;  /* 0x000000310600780c */ /* 0x040fe40000f61670 */
[----:B------:R0:W-:Y:S01]  /*18f50*/  LDGSTS.E.BYPASS.LTC128B.128 [R4+0x4400], desc[UR36][R2.64+0x80], !P4 ;  /* 0x0440008002047fae */ /* 0x0001e2000e101d64 */
[----:B------:R-:W-:Y:S01]  /*18f60*/  ISETP.LT.OR P4, PT, R6, 0x31, !P0 ;  /* 0x000000310600780c */ /* 0x000fe20004781670 */
[----:B------:R-:W-:-:S12]  /*18f70*/  IMAD.MOV.U32 R8, RZ, RZ, R14 ;  /* 0x000000ffff087224 */ /* 0x000fd800078e000e */
[----:B0-----:R-:W-:Y:S05]  /*18f80*/  WARPSYNC.COLLECTIVE R15, `(.L_x_1515) ;  /* 0x000000000f087348 */ /* 0x001fea0003c00000 */
[----:B------:R1:W2:Y:S02]  /*18f90*/  SHFL.IDX P6, R14, R13, R12, R11 ;  /* 0x0000000c0d0e7389 */ /* 0x0002a400000c000b */
[----:B012---:R-:W-:Y:S01]  /*18fa0*/  ENDCOLLECTIVE ;  /* 0x000000000000791b */ /* 0x007fe20003800000 */
.L_x_1515:
[----:B------:R-:W-:Y:S02]  /*18fb0*/  IMAD.MOV.U32 R13, RZ, RZ, R23 ;  /* 0x000000ffff0d7224 */ /* 0x000fe400078e0017 */
[----:B------:R-:W-:Y:S01]  /*18fc0*/  IMAD.MOV.U32 R12, RZ, RZ, 0x4 ;  /* 0x00000004ff0c7424 */ /* 0x000fe200078e00ff */
[----:B------:R-:W-:-:S13]  /*18fd0*/  IADD3 R2, P2, R14, R5, RZ ;  /* 0x000000050e027210 */ /* 0x000fda0007f5e0ff */
[----:B------:R-:W-:Y:S05]  /*18fe0*/  WARPSYNC.COLLECTIVE R15, `(.L_x_1516) ;  /* 0x000000000f087348 */ /* 0x000fea0003c00000 */
[----:B------:R0:W1:Y:S02]  /*18ff0*/  SHFL.IDX P6, R14, R13, R12, R11 ;  /* 0x0000000c0d0e7389 */ /* 0x00006400000c000b */
[----:B01----:R-:W-:Y:S01]  /*19000*/  ENDCOLLECTIVE ;  /* 0x000000000000791b */ /* 0x003fe20003800000 */
.L_x_1516:
        /* <DEDUP_REMOVED lines=13> */
.L_x_1517:
[----:B------:R-:W-:Y:S02]  /*190e0*/  IMAD.MOV.U32 R13, RZ, RZ, R23 ;  /* 0x000000ffff0d7224 */ /* 0x000fe400078e0017 */
[----:B------:R-:W-:Y:S02]  /*190f0*/  IMAD.MOV.U32 R12, RZ, RZ, 0x5 ;  /* 0x00000005ff0c7424 */ /* 0x000fe400078e00ff */
[----:B------:R-:W-:-:S07]  /*19100*/  IMAD.MOV.U32 R10, RZ, RZ, R14 ;  /* 0x000000ffff0a7224 */ /* 0x000fce00078e000e */
[----:B------:R-:W-:Y:S05]  /*19110*/  WARPSYNC.COLLECTIVE R15, `(.L_x_1518) ;  /* 0x000000000f087348 */ /* 0x000fea0003c00000 */
[----:B------:R0:W1:Y:S02]  /*19120*/  SHFL.IDX P6, R14, R13, R12, R11 ;  /* 0x0000000c0d0e7389 */ /* 0x00006400000c000b */
[----:B01----:R-:W-:Y:S01]  /*19130*/  ENDCOLLECTIVE ;  /* 0x000000000000791b */ /* 0x003fe20003800000 */
.L_x_1518:
        /* <DEDUP_REMOVED lines=12> */
.L_x_1519:
[----:B------:R-:W-:Y:S05]  /*19200*/  BRA `(.L_x_1520) ;  /* 0xffffffbc00907947 */ /* 0x000fea000383ffff */
.L_x_1414:
        /* <DEDUP_REMOVED lines=8> */
.L_x_1522:
[----:B------:R-:W-:Y:S05]  /*19290*/  BSYNC B0 ;  /* 0x0000000000007941 */ /* 0x000fea0003800000 */
.L_x_1521:
[----:B------:R-:W-:Y:S02]  /*192a0*/  IMAD.MOV.U32 R13, RZ, RZ, R16 ;  /* 0x000000ffff0d7224 */ /* 0x000fe400078e0010 */
[----:B------:R-:W-:Y:S02]  /*192b0*/  IMAD.MOV.U32 R12, RZ, RZ, 0x1 ;  /* 0x00000001ff0c7424 */ /* 0x000fe400078e00ff */
[----:B------:R-:W-:Y:S02]  /*192c0*/  IMAD.MOV.U32 R11, RZ, RZ, 0x1f ;  /* 0x0000001fff0b7424 */ /* 0x000fe400078e00ff */
[----:B------:R-:W-:Y:S02]  /*192d0*/  IMAD.MOV.U32 R15, RZ, RZ, -0x1 ;  /* 0xffffffffff0f7424 */ /* 0x000fe400078e00ff */
[----:B------:R-:W-:Y:S02]  /*192e0*/  IMAD.IADD R5, R19, 0x1, R8 ;  /* 0x0000000113057824 */ /* 0x000fe400078e0208 */
[----:B------:R-:W-:-:S07]  /*192f0*/  IMAD.MOV.U32 R0, RZ, RZ, R14 ;  /* 0x000000ffff007224 */ /* 0x000fce00078e000e */
[----:B------:R-:W-:Y:S05]  /*19300*/  WARPSYNC.COLLECTIVE R15, `(.L_x_1523) ;  /* 0x000000000f087348 */ /* 0x000fea0003c00000 */
[----:B------:R0:W1:Y:S02]  /*19310*/  SHFL.IDX P6, R14, R13, R12, R11 ;  /* 0x0000000c0d0e7389 */ /* 0x00006400000c000b */
[----:B01----:R-:W-:Y:S01]  /*19320*/  ENDCOLLECTIVE ;  /* 0x000000000000791b */ /* 0x003fe20003800000 */
.L_x_1523:
[----:B------:R-:W-:Y:S02]  /*19330*/  ULDC UR4, c[0x0][0xc3c] ;  /* 0x00030f0000047ab9 */ /* 0x000fe40000000800 */
[----:B------:R-:W-:-:S13]  /*19340*/  ISETP.GE.OR P1, PT, R5, UR4, !P0 ;  /* 0x0000000405007c0c */ /* 0x000fda000c726670 */
[----:B------:R-:W0:Y:S01]  /*19350*/  @!P1 LDC.64 R2, c[0x0][0xc80] ;  /* 0x00032000ff029b82 */ /* 0x000e220000000a00 */
[----:B------:R-:W-:Y:S02]  /*19360*/  IMAD.MOV.U32 R11, RZ, RZ, RZ ;  /* 0x000000ffff0b7224 */ /* 0x000fe400078e00ff */
[----:B------:R-:W-:Y:S02]  /*19370*/  IMAD.MOV.U32 R4, RZ, RZ, R14 ;  /* 0x000000ffff047224 */ /* 0x000fe400078e000e */
[----:B0-----:R-:W-:-:S06]  /*19380*/  @!P1 IMAD.WIDE R2, R5, 0x4, R2 ;  /* 0x0000000405029825 */ /* 0x001fcc00078e0202 */
[----:B------:R-:W2:Y:S01]  /*19390*/  @!P1 LDG.E R2, desc[UR36][R2.64] ;  /* 0x0000002402029981 */ /* 0x000ea2000c1e1900 */
[----:B------:R-:W-:Y:S01]  /*193a0*/  IMAD.MOV.U32 R5, RZ, RZ, RZ ;  /* 0x000000ffff057224 */ /* 0x000fe200078e00ff */
[C---:B------:R-:W-:Y:S02]  /*193b0*/  ISETP.GE.U32.AND P2, PT, R8.reuse, 0x2, PT ;  /* 0x000000020800780c */ /* 0x040fe40003f46070 */
[C---:B------:R-:W-:Y:S02]  /*193c0*/  ISETP.GE.U32.AND P3, PT, R8.reuse, 0x4, PT ;  /* 0x000000040800780c */ /* 0x040fe40003f66070 */
[C---:B------:R-:W-:Y:S02]  /*193d0*/  ISETP.GE.U32.AND P4, PT, R8.reuse, 0x8, PT ;  /* 0x000000080800780c */ /* 0x040fe40003f86070 */
[C---:B------:R-:W-:Y:S01]  /*193e0*/  ISETP.GE.U32.AND P5, PT, R8.reuse, 0x10, PT ;  /* 0x000000100800780c */ /* 0x040fe20003fa6070 */
[----:B--2---:R-:W-:Y:S01]  /*193f0*/  @!P1 IMAD.MOV.U32 R5, RZ, RZ, R2 ;  /* 0x000000ffff059224 */ /* 0x004fe200078e0002 */
[----:B------:R-:W-:-:S03]  /*19400*/  ISETP.NE.AND P1, PT, R8, RZ, PT ;  /* 0x000000ff0800720c */ /* 0x000fc60003f25270 */
[----:B------:R-:W-:-:S10]  /*19410*/  IMAD.MOV.U32 R13, RZ, RZ, R5 ;  /* 0x000000ffff0d7224 */ /* 0x000fd400078e0005 */
[----:B------:R-:W-:Y:S05]  /*19420*/  WARPSYNC.COLLECTIVE R15, `(.L_x_1524) ;  /* 0x000000000f087348 */ /* 0x000fea0003c00000 */
[----:B------:R0:W1:Y:S02]  /*19430*/  SHFL.UP P6, R14, R13, R12, R11 ;  /* 0x0400000c0d0e7389 */ /* 0x00006400000c000b */
[----:B01----:R-:W-:Y:S01]  /*19440*/  ENDCOLLECTIVE ;  /* 0x000000000000791b */ /* 0x003fe20003800000 */
.L_x_1524:
[----:B------:R-:W-:Y:S01]  /*19450*/  IMAD.MOV.U32 R12, RZ, RZ, 0x2 ;  /* 0x00000002ff0c7424 */ /* 0x000fe200078e00ff */
[----:B------:R-:W-:-:S05]  /*19460*/  SEL R6, R14, RZ, P1 ;  /* 0x000000ff0e067207 */ /* 0x000fca0000800000 */
[----:B------:R-:W-:-:S04]  /*19470*/  IMAD.IADD R6, R5, 0x1, R6 ;  /* 0x0000000105067824 */ /* 0x000fc800078e0206 */
[----:B------:R-:W-:-:S07]  /*19480*/  IMAD.MOV.U32 R13, RZ, RZ, R6 ;  /* 0x000000ffff0d7224 */ /* 0x000fce00078e0006 */
[----:B------:R-:W-:Y:S05]  /*19490*/  WARPSYNC.COLLECTIVE R15, `(.L_x_1525) ;  /* 0x000000000f087348 */ /* 0x000fea0003c00000 */
[----:B------:R0:W1:Y:S02]  /*194a0*/  SHFL.UP P6, R14, R13, R12, R11 ;  /* 0x0400000c0d0e7389 */ /* 0x00006400000c000b */
[----:B01----:R-:W-:Y:S01]  /*194b0*/  ENDCOLLECTIVE ;  /* 0x000000000000791b */ /* 0x003fe20003800000 */
.L_x_1525:
[----:B------:R-:W-:Y:S02]  /*194c0*/  MOV R12, 0x4 ;  /* 0x00000004000c7802 */ /* 0x000fe40000000f00 */
[----:B------:R-:W-:-:S05]  /*194d0*/  SEL R7, R14, RZ, P2 ;  /* 0x000000ff0e077207 */ /* 0x000fca0001000000 */
[----:B------:R-:W-:-:S04]  /*194e0*/  IMAD.IADD R7, R6, 0x1, R7 ;  /* 0x0000000106077824 */ /* 0x000fc800078e0207 */
[----:B------:R-:W-:-:S07]  /*194f0*/  IMAD.MOV.U32 R13, RZ, RZ, R7 ;  /* 0x000000ffff0d7224 */ /* 0x000fce00078e0007 */
[----:B------:R-:W-:Y:S05]  /*19500*/  WARPSYNC.COLLECTIVE R15, `(.L_x_1526) ;  /* 0x000000000f087348 */ /* 0x000fea0003c00000 */
[----:B------:R0:W1:Y:S02]  /*19510*/  SHFL.UP P6, R14, R13, R12, R11 ;  /* 0x0400000c0d0e7389 */ /* 0x00006400000c000b */
[----:B01----:R-:W-:Y:S01]  /*19520*/  ENDCOLLECTIVE ;  /* 0x000000000000791b */ /* 0x003fe20003800000 */
.L_x_1526:
[----:B------:R-:W-:Y:S01]  /*19530*/  IMAD.MOV.U32 R12, RZ, RZ, 0x8 ;  /* 0x00000008ff0c7424 */ /* 0x000fe200078e00ff */
[----:B------:R-:W-:-:S05]  /*19540*/  SEL R2, R14, RZ, P3 ;  /* 0x000000ff0e027207 */ /* 0x000fca0001800000 */
[----:B------:R-:W-:-:S04]  /*19550*/  IMAD.IADD R2, R7, 0x1, R2 ;  /* 0x0000000107027824 */ /* 0x000fc800078e0202 */
[----:B------:R-:W-:-:S07]  /*19560*/  IMAD.MOV.U32 R13, RZ, RZ, R2 ;  /* 0x000000ffff0d7224 */ /* 0x000fce00078e0002 */
[----:B------:R-:W-:Y:S05]  /*19570*/  WARPSYNC.COLLECTIVE R15, `(.L_x_1527) ;  /* 0x000000000f087348 */ /* 0x000fea0003c00000 */
[----:B------:R0:W1:Y:S02]  /*19580*/  SHFL.UP P6, R14, R13, R12, R11 ;  /* 0x0400000c0d0e7389 */ /* 0x00006400000c000b */
[----:B01----:R-:W-:Y:S01]  /*19590*/  ENDCOLLECTIVE ;  /* 0x000000000000791b */ /* 0x003fe20003800000 */
.L_x_1527:
[----:B------:R-:W-:Y:S01]  /*195a0*/  IMAD.MOV.U32 R12, RZ, RZ, 0x10 ;  /* 0x00000010ff0c7424 */ /* 0x000fe200078e00ff */
[----:B------:R-:W-:-:S05]  /*195b0*/  SEL R3, R14, RZ, P4 ;  /* 0x000000ff0e037207 */ /* 0x000fca0002000000 */
[----:B------:R-:W-:-:S04]  /*195c0*/  IMAD.IADD R3, R2, 0x1, R3 ;  /* 0x0000000102037824 */ /* 0x000fc800078e0203 */
[----:B------:R-:W-:-:S07]  /*195d0*/  IMAD.MOV.U32 R13, RZ, RZ, R3 ;  /* 0x000000ffff0d7224 */ /* 0x000fce00078e0003 */
[----:B------:R-:W-:Y:S05]  /*195e0*/  WARPSYNC.COLLECTIVE R15, `(.L_x_1528) ;  /* 0x000000000f087348 */ /* 0x000fea0003c00000 */
[----:B------:R0:W1:Y:S02]  /*195f0*/  SHFL.UP P6, R14, R13, R12, R11 ;  /* 0x0400000c0d0e7389 */ /* 0x00006400000c000b */
[----:B01----:R-:W-:Y:S01]  /*19600*/  ENDCOLLECTIVE ;  /* 0x000000000000791b */ /* 0x003fe20003800000 */
.L_x_1528:
        /* <DEDUP_REMOVED lines=8> */
.L_x_1529:
[----:B------:R-:W-:Y:S05]  /*19690*/  BRA `(.L_x_1530) ;  /* 0xffffffbc00a07947 */ /* 0x000fea000383ffff */
.L_x_1419:
[----:B------:R-:W-:Y:S01]  /*196a0*/  BSSY B0, `(.L_x_1531) ;  /* 0x0000008000007945 */ /* 0x000fe20003800000 */
[----:B-----5:R-:W-:Y:S02]  /*196b0*/  IMAD.MOV.U32 R13, RZ, RZ, R5 ;  /* 0x000000ffff0d7224 */ /* 0x020fe400078e0005 */
[----:B------:R-:W-:Y:S02]  /*196c0*/  IMAD.MOV.U32 R12, RZ, RZ, 0x1 ;  /* 0x00000001ff0c7424 */ /* 0x000fe400078e00ff */
[----:B------:R-:W-:Y:S02]  /*196d0*/  IMAD.MOV.U32 R11, RZ, RZ, RZ ;  /* 0x000000ffff0b7224 */ /* 0x000fe400078e00ff */
[----:B------:R-:W-:-:S07]  /*196e0*/  IMAD.MOV.U32 R15, RZ, RZ, -0x1 ;  /* 0xffffffffff0f7424 */ /* 0x000fce00078e00ff */
[----:B012---:R-:W-:Y:S05]  /*196f0*/  WARPSYNC.COLLECTIVE R15, `(.L_x_1532) ;  /* 0x000000000f087348 */ /* 0x007fea0003c00000 */
[----:B------:R3:W4:Y:S02]  /*19700*/  SHFL.UP P6, R14, R13, R12, R11 ;  /* 0x0400000c0d0e7389 */ /* 0x00072400000c000b */
[----:B01234-:R-:W-:Y:S01]  /*19710*/  ENDCOLLECTIVE ;  /* 0x000000000000791b */ /* 0x01ffe20003800000 */
.L_x_1532:
[----:B------:R-:W-:Y:S05]  /*19720*/  BSYNC B0 ;  /* 0x0000000000007941 */ /* 0x000fea0003800000 */
.L_x_1531:
[----:B------:R-:W-:Y:S01]  /*19730*/  SEL R14, R14, RZ, P1 ;  /* 0x000000ff0e0e7207 */ /* 0x000fe20000800000 */
[----:B------:R-:W-:Y:S02]  /*19740*/  IMAD.MOV.U32 R12, RZ, RZ, 0x2 ;  /* 0x00000002ff0c7424 */ /* 0x000fe400078e00ff */
[----:B------:R-:W-:Y:S02]  /*19750*/  IMAD.MOV.U32 R11, RZ, RZ, RZ ;  /* 0x000000ffff0b7224 */ /* 0x000fe400078e00ff */
[----:B------:R-:W-:Y:S02]  /*19760*/  IMAD.IADD R13, R5, 0x1, R14 ;  /* 0x00000001050d7824 */ /* 0x000fe400078e020e */
[----:B------:R-:W-:-:S07]  /*19770*/  IMAD.MOV.U32 R15, RZ, RZ, -0x1 ;  /* 0xffffffffff0f7424 */ /* 0x000fce00078e00ff */
[----:B------:R-:W-:Y:S05]  /*19780*/  WARPSYNC.COLLECTIVE R15, `(.L_x_1533) ;  /* 0x000000000f087348 */ /* 0x000fea0003c00000 */
[----:B------:R0:W1:Y:S02]  /*19790*/  SHFL.UP P6, R14, R13, R12, R11 ;  /* 0x0400000c0d0e7389 */ /* 0x00006400000c000b */
[----:B01----:R-:W-:Y:S01]  /*197a0*/  ENDCOLLECTIVE ;  /* 0x000000000000791b */ /* 0x003fe20003800000 */
.L_x_1533:
[----:B------:R-:W-:Y:S01]  /*197b0*/  IMAD.MOV.U32 R12, RZ, RZ, 0x4 ;  /* 0x00000004ff0c7424 */ /* 0x000fe200078e00ff */
[----:B------:R-:W-:-:S05]  /*197c0*/  SEL R2, R14, RZ, P2 ;  /* 0x000000ff0e027207 */ /* 0x000fca0001000000 */
[----:B------:R-:W-:-:S04]  /*197d0*/  IMAD.IADD R2, R13, 0x1, R2 ;  /* 0x000000010d027824 */ /* 0x000fc800078e0202 */
[----:B------:R-:W-:-:S07]  /*197e0*/  IMAD.MOV.U32 R13, RZ, RZ, R2 ;  /* 0x000000ffff0d7224 */ /* 0x000fce00078e0002 */
[----:B------:R-:W-:Y:S05]  /*197f0*/  WARPSYNC.COLLECTIVE R15, `(.L_x_1534) ;  /* 0x000000000f087348 */ /* 0x000fea0003c00000 */
[----:B------:R0:W1:Y:S02]  /*19800*/  SHFL.UP P6, R14, R13, R12, R11 ;  /* 0x0400000c0d0e7389 */ /* 0x00006400000c000b */
[----:B01----:R-:W-:Y:S01]  /*19810*/  ENDCOLLECTIVE ;  /* 0x000000000000791b */ /* 0x003fe20003800000 */
.L_x_1534:
[----:B------:R-:W-:Y:S01]  /*19820*/  IMAD.MOV.U32 R12, RZ, RZ, 0x8 ;  /* 0x00000008ff0c7424 */ /* 0x000fe200078e00ff */
[----:B------:R-:W-:-:S05]  /*19830*/  SEL R3, R14, RZ, P3 ;  /* 0x000000ff0e037207 */ /* 0x000fca0001800000 */
[----:B------:R-:W-:-:S04]  /*19840*/  IMAD.IADD R3, R2, 0x1, R3 ;  /* 0x0000000102037824 */ /* 0x000fc800078e0203 */
[----:B------:R-:W-:-:S07]  /*19850*/  IMAD.MOV.U32 R13, RZ, RZ, R3 ;  /* 0x000000ffff0d7224 */ /* 0x000fce00078e0003 */
[----:B------:R-:W-:Y:S05]  /*19860*/  WARPSYNC.COLLECTIVE R15, `(.L_x_1535) ;  /* 0x000000000f087348 */ /* 0x000fea0003c00000 */
[----:B------:R0:W1:Y:S02]  /*19870*/  SHFL.UP P6, R14, R13, R12, R11 ;  /* 0x0400000c0d0e7389 */ /* 0x00006400000c000b */
[----:B01----:R-:W-:Y:S01]  /*19880*/  ENDCOLLECTIVE ;  /* 0x000000000000791b */ /* 0x003fe20003800000 */
.L_x_1535:
[----:B------:R-:W-:Y:S01]  /*19890*/  IMAD.MOV.U32 R12, RZ, RZ, 0x10 ;  /* 0x00000010ff0c7424 */ /* 0x000fe200078e00ff */
[----:B------:R-:W-:-:S05]  /*198a0*/  SEL R4, R14, RZ, P4 ;  /* 0x000000ff0e047207 */ /* 0x000fca0002000000 */
[----:B------:R-:W-:-:S04]  /*198b0*/  IMAD.IADD R4, R3, 0x1, R4 ;  /* 0x0000000103047824 */ /* 0x000fc800078e0204 */
[----:B------:R-:W-:-:S07]  /*198c0*/  IMAD.MOV.U32 R13, RZ, RZ, R4 ;  /* 0x000000ffff0d7224 */ /* 0x000fce00078e0004 */
[----:B------:R-:W-:Y:S05]  /*198d0*/  WARPSYNC.COLLECTIVE R15, `(.L_x_1536) ;  /* 0x000000000f087348 */ /* 0x000fea0003c00000 */
[----:B------:R0:W1:Y:S02]  /*198e0*/  SHFL.UP P6, R14, R13, R12, R11 ;  /* 0x0400000c0d0e7389 */ /* 0x00006400000c000b */
[----:B01----:R-:W-:Y:S01]  /*198f0*/  ENDCOLLECTIVE ;  /* 0x000000000000791b */ /* 0x003fe20003800000 */
.L_x_1536:
        /* <DEDUP_REMOVED lines=8> */
.L_x_1537:
[----:B------:R-:W-:Y:S05]  /*19980*/  BRA `(.L_x_1538) ;  /* 0xffffffbc00807947 */ /* 0x000fea000383ffff */
.L_x_1421:
[----:B------:R-:W-:Y:S01]  /*19990*/  BSSY B0, `(.L_x_1539) ;  /* 0x0000006000007945 */ /* 0x000fe20003800000 */
[----:B------:R-:W-:Y:S01]  /*199a0*/  PLOP3.LUT P6, PT, P6, PT, PT, 0x8, 0x0 ;  /* 0x000000000000781c */ /* 0x000fe200037ce170 */
[----:B------:R-:W-:-:S12]  /*199b0*/  IMAD.MOV.U32 R15, RZ, RZ, -0x1 ;  /* 0xffffffffff0f7424 */ /* 0x000fd800078e00ff */
[----:B01----:R-:W-:Y:S05]  /*199c0*/  WARPSYNC.COLLECTIVE R15, `(.L_x_1540) ;  /* 0x000000000f087348 */ /* 0x003fea0003c00000 */
[----:B------:R-:W-:Y:S01]  /*199d0*/  VOTE.ANY R14, PT, P6 ;  /* 0x00000000000e7806 */ /* 0x000fe200030e0100 */
[----:B01----:R-:W-:Y:S06]  /*199e0*/  ENDCOLLECTIVE ;  /* 0x000000000000791b */ /* 0x003fec0003800000 */
.L_x_1540:
[----:B------:R-:W-:Y:S05]  /*199f0*/  BSYNC B0 ;  /* 0x0000000000007941 */ /* 0x000fea0003800000 */
.L_x_1539:
        /* <DEDUP_REMOVED lines=9> */
.L_x_1541:
[----:B------:R-:W-:Y:S01]  /*19a90*/  IMAD.MOV.U32 R5, RZ, RZ, R14 ;  /* 0x000000ffff057224 */ /* 0x000fe200078e000e */
[----:B------:R-:W-:Y:S06]  /*19aa0*/  BRA `(.L_x_1542) ;  /* 0xffffffbc00707947 */ /* 0x000fec000383ffff */
.L_x_1423:
[----:B------:R-:W-:Y:S01]  /*19ab0*/  BSSY B0, `(.L_x_1543) ;  /* 0x0000007000007945 */ /* 0x000fe20003800000 */
[----:B------:R-:W-:Y:S02]  /*19ac0*/  IMAD.MOV.U32 R13, RZ, RZ, R6 ;  /* 0x000000ffff0d7224 */ /* 0x000fe400078e0006 */
[----:B------:R-:W-:Y:S02]  /*19ad0*/  IMAD.MOV.U32 R11, RZ, RZ, 0x1f ;  /* 0x0000001fff0b7424 */ /* 0x000fe400078e00ff */
[----:B------:R-:W-:-:S07]  /*19ae0*/  IMAD.MOV.U32 R15, RZ, RZ, -0x1 ;  /* 0xffffffffff0f7424 */ /* 0x000fce00078e00ff */
[----:B0123--:R-:W-:Y:S05]  /*19af0*/  WARPSYNC.COLLECTIVE R15, `(.L_x_1544) ;  /* 0x000000000f087348 */ /* 0x00ffea0003c00000 */
[----:B------:R4:W0:Y:S02]  /*19b00*/  SHFL.IDX P6, R14, R13, R12, R11 ;  /* 0x0000000c0d0e7389 */ /* 0x00082400000c000b */
[----:B01234-:R-:W-:Y:S01]  /*19b10*/  ENDCOLLECTIVE ;  /* 0x000000000000791b */ /* 0x01ffe20003800000 */
.L_x_1544:
[----:B------:R-:W-:Y:S05]  /*19b20*/  BSYNC B0 ;  /* 0x0000000000007941 */ /* 0x000fea0003800000 */
.L_x_1543:
[----:B------:R-:W-:Y:S05]  /*19b30*/  BRA `(.L_x_1422) ;  /* 0xffffffbc00687947 */ /* 0x000fea000383ffff */
.L_x_1427:
[----:B0-----:R0:W2:Y:S02]  /*19b40*/  SYNCS.PHASECHK.TRANS64.TRYWAIT P0, [R5+URZ+0x2a820], R0 ;  /* 0x02a82000050075a7 */ /* 0x0010a4000800017f */
[----:B--2---:R-:W-:Y:S05]  /*19b50*/  @!P0 NANOSLEEP.SYNCS 0x989680 ;  /* 0x009896800000895d */ /* 0x004fea0003900000 */
[----:B------:R-:W2:Y:S02]  /*19b60*/  @!P0 SYNCS.PHASECHK.TRANS64 P0, [R5+URZ+0x2a820], R0 ;  /* 0x02a82000050085a7 */ /* 0x000ea4000800007f */
[----:B--2---:R-:W-:Y:S05]  /*19b70*/  @!P0 BRA `(.L_x_1427) ;  /* 0xfffffffc00f08947 */ /* 0x004fea000383ffff */
[----:B------:R-:W-:Y:S05]  /*19b80*/  BRA `(.L_x_1545) ;  /* 0xffffffc000e07947 */ /* 0x000fea000383ffff */
.L_x_1428:
        /* <DEDUP_REMOVED lines=8> */
[----:B01-3--:R-:W-:Y:S05]  /*19c10*/  WARPSYNC.COLLECTIVE R15, `(.L_x_1547) ;  /* 0x000000000f087348 */ /* 0x00bfea0003c00000 */
[----:B------:R2:W4:Y:S02]  /*19c20*/  SHFL.IDX P6, R14, R13, R12, R11 ;  /* 0x0000000c0d0e7389 */ /* 0x00052400000c000b */
[----:B01234-:R-:W-:Y:S01]  /*19c30*/  ENDCOLLECTIVE ;  /* 0x000000000000791b */ /* 0x01ffe20003800000 */
.L_x_1547:
[----:B------:R-:W-:Y:S05]  /*19c40*/  BSYNC B0 ;  /* 0x0000000000007941 */ /* 0x000fea0003800000 */
.L_x_1546:
[----:B------:R-:W-:Y:S05]  /*19c50*/  BRA `(.L_x_1548) ;  /* 0xffffffc000c87947 */ /* 0x000fea000383ffff */
.L_x_1431:
[----:B------:R-:W-:Y:S01]  /*19c60*/  BSSY B1, `(.L_x_1549) ;  /* 0x0000006000017945 */ /* 0x000fe20003800000 */
[----:B------:R-:W-:-:S07]  /*19c70*/  IMAD.MOV.U32 R15, RZ, RZ, -0x1 ;  /* 0xffffffffff0f7424 */ /* 0x000fce00078e00ff */
[----:B01-3--:R-:W-:Y:S05]  /*19c80*/  WARPSYNC.COLLECTIVE R15, `(.L_x_1550) ;  /* 0x000000000f0c7348 */ /* 0x00bfea0003c00000 */
[----:B------:R-:W-:Y:S02]  /*19c90*/  ELECT P6, UR62, PT ;  /* 0x00000000003e782f */ /* 0x000fe400038c0000 */
[----:B------:R-:W-:Y:S01]  /*19ca0*/  MOV R14, UR62 ;  /* 0x0000003e000e7c02 */ /* 0x000fe20008000f00 */
[----:B01-3--:R-:W-:Y:S10]  /*19cb0*/  ENDCOLLECTIVE ;  /* 0x000000000000791b */ /* 0x00bff40003800000 */
.L_x_1550:
[----:B------:R-:W-:Y:S05]  /*19cc0*/  BSYNC B1 ;  /* 0x0000000000017941 */ /* 0x000fea0003800000 */
.L_x_1549:
[----:B------:R-:W-:Y:S05]  /*19cd0*/  BRA `(.L_x_1551) ;  /* 0xffffffc000c07947 */ /* 0x000fea000383ffff */
.L_x_1433:
[----:B0-----:R0:W2:Y:S02]  /*19ce0*/  SYNCS.PHASECHK.TRANS64.TRYWAIT P1, [R3+URZ+0x2a840], R2 ;  /* 0x02a84002030075a7 */ /* 0x0010a4000802017f */
[----:B--2---:R-:W-:Y:S05]  /*19cf0*/  @!P1 NANOSLEEP.SYNCS 0x989680 ;  /* 0x009896800000995d */ /* 0x004fea0003900000 */
[----:B------:R-:W2:Y:S02]  /*19d00*/  @!P1 SYNCS.PHASECHK.TRANS64 P1, [R3+URZ+0x2a840], R2 ;  /* 0x02a84002030095a7 */ /* 0x000ea4000802007f */
[----:B--2---:R-:W-:Y:S05]  /*19d10*/  @!P1 BRA `(.L_x_1433) ;  /* 0xfffffffc00f09947 */ /* 0x004fea000383ffff */
[----:B------:R-:W-:Y:S05]  /*19d20*/  BRA `(.L_x_1552) ;  /* 0xffffffc000e87947 */ /* 0x000fea000383ffff */
.L_x_1435:
[----:B--2---:R2:W4:Y:S02]  /*19d30*/  SYNCS.PHASECHK.TRANS64.TRYWAIT P1, [R25+URZ+0x2a840], R0 ;  /* 0x02a84000190075a7 */ /* 0x004524000802017f */
[----:B----4-:R-:W-:Y:S05]  /*19d40*/  @!P1 NANOSLEEP.SYNCS 0x989680 ;  /* 0x009896800000995d */ /* 0x010fea0003900000 */
[----:B------:R-:W4:Y:S02]  /*19d50*/  @!P1 SYNCS.PHASECHK.TRANS64 P1, [R25+URZ+0x2a840], R0 ;  /* 0x02a84000190095a7 */ /* 0x000f24000802007f */
[----:B----4-:R-:W-:Y:S05]  /*19d60*/  @!P1 BRA `(.L_x_1435) ;  /* 0xfffffffc00f09947 */ /* 0x010fea000383ffff */
[----:B------:R-:W-:Y:S05]  /*19d70*/  BRA `(.L_x_1553) ;  /* 0xffffffc000f47947 */ /* 0x000fea000383ffff */
.L_x_1437:
[----:B----4-:R4:W0:Y:S02]  /*19d80*/  SYNCS.PHASECHK.TRANS64.TRYWAIT P1, [R3+URZ+0x2a860], R2 ;  /* 0x02a86002030075a7 */ /* 0x010824000802017f */
[----:B0-----:R-:W-:Y:S05]  /*19d90*/  @!P1 NANOSLEEP.SYNCS 0x989680 ;  /* 0x009896800000995d */ /* 0x001fea0003900000 */
[----:B------:R-:W0:Y:S02]  /*19da0*/  @!P1 SYNCS.PHASECHK.TRANS64 P1, [R3+URZ+0x2a860], R2 ;  /* 0x02a86002030095a7 */ /* 0x000e24000802007f */
[----:B0-----:R-:W-:Y:S05]  /*19db0*/  @!P1 BRA `(.L_x_1437) ;  /* 0xfffffffc00f09947 */ /* 0x001fea000383ffff */
[----:B------:R-:W-:Y:S05]  /*19dc0*/  BRA `(.L_x_1554) ;  /* 0xffffffc000f07947 */ /* 0x000fea000383ffff */
.L_x_1555:
        /* <DEDUP_REMOVED lines=11> */
.L_x_15637:


//--------------------- .text._ZN7cutlass13device_kernelIN5flash11enable_sm90INS1_16FlashAttnFwdSm90INS1_25CollectiveMainloopFwdSm90ILi2EN4cute5tupleIJNS5_1CILi1EEES8_S8_EEENS6_IJNS7_ILi128EEENS7_ILi96EEENS7_ILi192EEEEEELi128ENS_10bfloat16_tEfNS_4arch4Sm90ELb0ELb1ELb1ELb1ELb1ELb1ELb0ELb1ELb1ELb1ELb0ELb0EEENS1_21CollectiveEpilogueFwdINS6_IJSA_SA_SB_EEES9_SE_SG_Li256ELb1ELb1ELb0ELb0EEENS1_36VarlenDynamicPersistentTileSchedulerILi128ELi96ELi256ELi128ELb0ELb1ELb1ELb1ELb0ELb1EEEEEEEEEvNT_6ParamsE --------------------------
	.section	.text._ZN7cutlass13device_kernelIN5flash11enable_sm90INS1_16FlashAttnFwdSm90INS1_25CollectiveMainloopFwdSm90ILi2EN4cute5tupleIJNS5_1CILi1EEES8_S8_EEENS6_IJNS7_ILi128EEENS7_ILi96EEENS7_ILi192EEEEEELi128ENS_10bfloat16_tEfNS_4arch4Sm90ELb0ELb1ELb1ELb1ELb1ELb1ELb0ELb1ELb1ELb1ELb0ELb0EEENS1_21CollectiveEpilogueFwdINS6_IJSA_SA_SB_EEES9_SE_SG_Li256ELb1ELb1ELb0ELb0EEENS1_36VarlenDynamicPersistentTileSchedulerILi128ELi96ELi256ELi128ELb0ELb1ELb1ELb1ELb0ELb1EEEEEEEEEvNT_6ParamsE,"ax",@progbits
	.align	128
.text._ZN7cutlass13device_kernelIN5flash11enable_sm90INS1_16FlashAttnFwdSm90INS1_25CollectiveMainloopFwdSm90ILi2EN4cute5tupleIJNS5_1CILi1EEES8_S8_EEENS6_IJNS7_ILi128EEENS7_ILi96EEENS7_ILi192EEEEEELi128ENS_10bfloat16_tEfNS_4arch4Sm90ELb0ELb1ELb1ELb1ELb1ELb1ELb0ELb1ELb1ELb1ELb0ELb0EEENS1_21CollectiveEpilogueFwdINS6_IJSA_SA_SB_EEES9_SE_SG_Li256ELb1ELb1ELb0ELb0EEENS1_36VarlenDynamicPersistentTileSchedulerILi128ELi96ELi256ELi128ELb0ELb1ELb1ELb1ELb0ELb1EEEEEEEEEvNT_6ParamsE:
        .type           _ZN7cutlass13device_kernelIN5flash11enable_sm90INS1_16FlashAttnFwdSm90INS1_25CollectiveMainloopFwdSm90ILi2EN4cute5tupleIJNS5_1CILi1EEES8_S8_EEENS6_IJNS7_ILi128EEENS7_ILi96EEENS7_ILi192EEEEEELi128ENS_10bfloat16_tEfNS_4arch4Sm90ELb0ELb1ELb1ELb1ELb1ELb1ELb0ELb1ELb1ELb1ELb0ELb0EEENS1_21CollectiveEpilogueFwdINS6_IJSA_SA_SB_EEES9_SE_SG_Li256ELb1ELb1ELb0ELb0EEENS1_36VarlenDynamicPersistentTileSchedulerILi128ELi96ELi256ELi128ELb0ELb1ELb1ELb1ELb0ELb1EEEEEEEEEvNT_6ParamsE,@function
        .size           _ZN7cutlass13device_kernelIN5flash11enable_sm90INS1_16FlashAttnFwdSm90INS1_25CollectiveMainloopFwdSm90ILi2EN4cute5tupleIJNS5_1CILi1EEES8_S8_EEENS6_IJNS7_ILi128EEENS7_ILi96EEENS7_ILi192EEEEEELi128ENS_10bfloat16_tEfNS_4arch4Sm90ELb0ELb1ELb1ELb1ELb1ELb1ELb0ELb1ELb1ELb1ELb0ELb0EEENS1_21CollectiveEpilogueFwdINS6_IJSA_SA_SB_EEES9_SE_SG_Li256ELb1ELb1ELb0ELb0EEENS1_36VarlenDynamicPersistentTileSchedulerILi128ELi96ELi256ELi128ELb0ELb1ELb1ELb1ELb0ELb1EEEEEEEEEvNT_6ParamsE,(.L_x_15638 - _ZN7cutlass13device_kernelIN5flash11enable_sm90INS1_16FlashAttnFwdSm90INS1_25CollectiveMainloopFwdSm90ILi2EN4cute5tupleIJNS5_1CILi1EEES8_S8_EEENS6_IJNS7_ILi128EEENS7_ILi96EEENS7_ILi192EEEEEELi128ENS_10bfloat16_tEfNS_4arch4Sm90ELb0ELb1ELb1ELb1ELb1ELb1ELb0ELb1ELb1ELb1ELb0ELb0EEENS1_21CollectiveEpilogueFwdINS6_IJSA_SA_SB_EEES9_SE_SG_Li256ELb1ELb1ELb0ELb0EEENS1_36VarlenDynamicPersistentTileSchedulerILi128ELi96ELi256ELi128ELb0ELb1ELb1ELb1ELb0ELb1EEEEEEEEEvNT_6ParamsE)
        .other          _ZN7cutlass13device_kernelIN5flash11enable_sm90INS1_16FlashAttnFwdSm90INS1_25CollectiveMainloopFwdSm90ILi2EN4cute5tupleIJNS5_1CILi1EEES8_S8_EEENS6_IJNS7_ILi128EEENS7_ILi96EEENS7_ILi192EEEEEELi128ENS_10bfloat16_tEfNS_4arch4Sm90ELb0ELb1ELb1ELb1ELb1ELb1ELb0ELb1ELb1ELb1ELb0ELb0EEENS1_21CollectiveEpilogueFwdINS6_IJSA_SA_SB_EEES9_SE_SG_Li256ELb1ELb1ELb0ELb0EEENS1_36VarlenDynamicPersistentTileSchedulerILi128ELi96ELi256ELi128ELb0ELb1ELb1ELb1ELb0ELb1EEEEEEEEEvNT_6ParamsE,@"STO_CUDA_ENTRY STV_DEFAULT"
_ZN7cutlass13device_kernelIN5flash11enable_sm90INS1_16FlashAttnFwdSm90INS1_25CollectiveMainloopFwdSm90ILi2EN4cute5tupleIJNS5_1CILi1EEES8_S8_EEENS6_IJNS7_ILi128EEENS7_ILi96EEENS7_ILi192EEEEEELi128ENS_10bfloat16_tEfNS_4arch4Sm90ELb0ELb1ELb1ELb1ELb1ELb1ELb0ELb1ELb1ELb1ELb0ELb0EEENS1_21CollectiveEpilogueFwdINS6_IJSA_SA_SB_EEES9_SE_SG_Li256ELb1ELb1ELb0ELb0EEENS1_36VarlenDynamicPersistentTileSchedulerILi128ELi96ELi256ELi128ELb0ELb1ELb1ELb1ELb0ELb1EEEEEEEEEvNT_6ParamsE:
        /* <DEDUP_REMOVED lines=18> */
.L_x_1557:
[----:B------:R-:W-:Y:S05]  /*0120*/  BSYNC B0 ;  /* 0x0000000000007941 */ /* 0x000fea0003800000 */
.L_x_1556:
        /* <DEDUP_REMOVED lines=41> */
.L_x_1558:
        /* <DEDUP_REMOVED lines=22> */
.L_x_1559:
        /* <DEDUP_REMOVED lines=18> */
.L_x_1560:
        /* <DEDUP_REMOVED lines=22> */
.L_x_1561:
        /* <DEDUP_REMOVED lines=22> */
.L_x_1562:
        /* <DEDUP_REMOVED lines=10> */
.L_x_1565:
[----:B------:R-:W-:-:S08]  /*09a0*/  NOP ;  /* 0x0000000000007918 */ /* 0x000fd00000000000 */
[----:B------:R-:W1:Y:S02]  /*09b0*/  USETMAXREG.TRY_ALLOC.CTAPOOL UP0, 0xe8 ;  /* 0x000000e8000079c8 */ /* 0x000e640008000600 */
[----:B-1----:R-:W-:-:S13]  /*09c0*/  PLOP3.LUT P0, PT, PT, PT, UP0, 0x80, 0x0 ;  /* 0x000000000000781c */ /* 0x002fda0003f0f008 */
[----:B------:R-:W-:Y:S05]  /*09d0*/  @!P0 BRA `(.L_x_1565) ;  /* 0xfffffffc00f08947 */ /* 0x000fea000383ffff */
[----:B------:R-:W1:Y:S08]  /*09e0*/  S2UR UR4, SR_CgaCtaId ;  /* 0x00000000000479c3 */ /* 0x000e700000008800 */
[----:B------:R-:W-:Y:S06]  /*09f0*/  BAR.ARV 0x8, 0x180 ;  /* 0x0206000000007b1d */ /* 0x000fec0000002000 */
[----:B0-----:R-:W-:-:S02]  /*0a00*/  MOV R3, 0x400 ;  /* 0x0000040000037802 */ /* 0x001fc40000000f00 */
[----:B------:R-:W-:Y:S01]  /*0a10*/  BAR.SYNC.DEFER_BLOCKING 0x5, 0x180 ;  /* 0x0146000000007b1d */ /* 0x000fe20000010000 */
[----:B-1----:R-:W-:-:S05]  /*0a20*/  IMAD.U32 R172, RZ, RZ, UR4 ;  /* 0x00000004ffac7e24 */ /* 0x002fca000f8e00ff */
[----:B------:R-:W-:Y:S01]  /*0a30*/  ULDC UR4, c[0x0][0xc3c] ;  /* 0x00030f0000047ab9 */ /* 0x000fe20000000800 */
[----:B------:R-:W-:-:S05]  /*0a40*/  LEA R18, R172, R3, 0x18 ;  /* 0x00000003ac127211 */ /* 0x000fca00078ec0ff */
[----:B------:R-:W0:Y:S01]  /*0a50*/  LDS.128 R28, [R18+0x2a8d0] ;  /* 0x02a8d000121c7984 */ /* 0x000e220000000c00 */
[----:B------:R-:W-:Y:S06]  /*0a60*/  BAR.ARV 0x4, 0x180 ;  /* 0x0106000000007b1d */ /* 0x000fec0000002000 */
[----:B0-----:R-:W-:-:S13]  /*0a70*/  ISETP.GE.AND P0, PT, R31, UR4, PT ;  /* 0x000000041f007c0c */ /* 0x001fda000bf06270 */
[----:B------:R-:W-:Y:S05]  /*0a80*/  @P0 BRA `(.L_x_1566) ;  /* 0x00000294007c0947 */ /* 0x000fea0003800000 */
[----:B------:R-:W2:Y:S01]  /*0a90*/  LDL R2, [R1+0x38] ;  /* 0x0000380001027983 */ /* 0x000ea20000100800 */
[----:B------:R-:W-:Y:S01]  /*0aa0*/  VIADD R0, R0, 0xffffff80 ;  /* 0xffffff8000007836 */ /* 0x000fe20000000000 */
[----:B------:R-:W-:Y:S01]  /*0ab0*/  R2UR UR4, R18 ;  /* 0x00000000120472ca */ /* 0x000fe200000e0000 */
[----:B------:R-:W-:Y:S02]  /*0ac0*/  IMAD.MOV.U32 R198, RZ, RZ, RZ ;  /* 0x000000ffffc67224 */ /* 0x000fe400078e00ff */
[----:B------:R-:W-:Y:S01]  /*0ad0*/  IMAD.MOV.U32 R19, RZ, RZ, RZ ;  /* 0x000000ffff137224 */ /* 0x000fe200078e00ff */
[----:B------:R-:W-:Y:S01]  /*0ae0*/  SHF.R.S32.HI R3, RZ, 0x1f, R0 ;  /* 0x0000001fff037819 */ /* 0x000fe20000011400 */
[----:B------:R-:W-:Y:S02]  /*0af0*/  IMAD.MOV.U32 R175, RZ, RZ, RZ ;  /* 0x000000ffffaf7224 */ /* 0x000fe400078e00ff */
[----:B------:R-:W-:Y:S01]  /*0b00*/  IMAD.MOV.U32 R163, RZ, RZ, RZ ;  /* 0x000000ffffa37224 */ /* 0x000fe200078e00ff */
[CC--:B------:R-:W-:Y:S01]  /*0b10*/  LEA.HI R5, R3.reuse, R0.reuse, RZ, 0x7 ;  /* 0x0000000003057211 */ /* 0x0c0fe200078f38ff */
[----:B------:R-:W-:Y:S01]  /*0b20*/  IMAD.MOV.U32 R160, RZ, RZ, RZ ;  /* 0x000000ffffa07224 */ /* 0x000fe200078e00ff */
[----:B------:R-:W-:-:S02]  /*0b30*/  LEA.HI R200, R3, R0, RZ, 0x3 ;  /* 0x0000000003c87211 */ /* 0x000fc400078f18ff */
[----:B------:R-:W-:Y:S01]  /*0b40*/  LOP3.LUT R209, R5, 0xffffff80, RZ, 0xc0, !PT ;  /* 0xffffff8005d17812 */ /* 0x000fe200078ec0ff */
[----:B------:R-:W-:Y:S01]  /*0b50*/  UIADD3 UR4, UR4, 0xc400, URZ ;  /* 0x0000c40004047890 */ /* 0x000fe2000fffe03f */
[----:B------:R-:W-:-:S03]  /*0b60*/  SHF.R.S32.HI R220, RZ, 0x7, R5 ;  /* 0x00000007ffdc7819 */ /* 0x000fc60000011405 */
[----:B------:R-:W-:Y:S01]  /*0b70*/  IMAD.IADD R209, R0, 0x1, -R209 ;  /* 0x0000000100d17824 */ /* 0x000fe200078e0ad1 */
[----:B------:R-:W-:-:S04]  /*0b80*/  LEA.HI R5, R5, R220, RZ, 0x1 ;  /* 0x000000dc05057211 */ /* 0x000fc800078f08ff */
[----:B------:R-:W-:Y:S02]  /*0b90*/  SHF.R.S32.HI R6, RZ, 0x1f, R209 ;  /* 0x0000001fff067819 */ /* 0x000fe400000114d1 */
[----:B------:R-:W-:Y:S02]  /*0ba0*/  LOP3.LUT R11, R5, 0x3fffffe, RZ, 0xc0, !PT ;  /* 0x03fffffe050b7812 */ /* 0x000fe400078ec0ff */
[CC--:B------:R-:W-:Y:S02]  /*0bb0*/  LEA.HI R8, R6.reuse, R209.reuse, RZ, 0x2 ;  /* 0x000000d106087211 */ /* 0x0c0fe400078f10ff */
[----:B------:R-:W-:Y:S01]  /*0bc0*/  LEA.HI R6, R6, R209, RZ, 0x5 ;  /* 0x000000d106067211 */ /* 0x000fe200078f28ff */
[----:B------:R-:W-:Y:S01]  /*0bd0*/  IMAD.IADD R11, R220, 0x1, -R11 ;  /* 0x00000001dc0b7824 */ /* 0x000fe200078e0a0b */
[--C-:B------:R-:W-:Y:S02]  /*0be0*/  SHF.R.S32.HI R9, RZ, 0x2, R8.reuse ;  /* 0x00000002ff097819 */ /* 0x100fe40000011408 */
[----:B------:R-:W-:-:S02]  /*0bf0*/  SHF.R.S32.HI R4, RZ, 0x1f, R8 ;  /* 0x0000001fff047819 */ /* 0x000fc40000011408 */
[----:B------:R-:W-:Y:S02]  /*0c00*/  SHF.R.S32.HI R6, RZ, 0x5, R6 ;  /* 0x00000005ff067819 */ /* 0x000fe40000011406 */
[----:B------:R-:W-:Y:S02]  /*0c10*/  LEA.HI R10, R4, R9, RZ, 0x3 ;  /* 0x00000009040a7211 */ /* 0x000fe400078f18ff */
[----:B------:R-:W-:Y:S02]  /*0c20*/  LOP3.LUT R190, R8, 0x7ffffffc, RZ, 0xc0, !PT ;  /* 0x7ffffffc08be7812 */ /* 0x000fe400078ec0ff */
[----:B------:R-:W-:-:S03]  /*0c30*/  LOP3.LUT R10, R10, 0xfffffff8, RZ, 0xc0, !PT ;  /* 0xfffffff80a0a7812 */ /* 0x000fc600078ec0ff */
[----:B------:R-:W-:Y:S02]  /*0c40*/  IMAD.IADD R190, R209, 0x1, -R190 ;  /* 0x00000001d1be7824 */ /* 0x000fe400078e0abe */
[----:B------:R-:W-:-:S04]  /*0c50*/  IMAD.IADD R9, R9, 0x1, -R10 ;  /* 0x0000000109097824 */ /* 0x000fc800078e0a0a */
[----:B------:R-:W-:Y:S01]  /*0c60*/  IMAD R10, R6, 0x10, R9 ;  /* 0x00000010060a7824 */ /* 0x000fe200078e0209 */
[----:B------:R-:W-:Y:S02]  /*0c70*/  LEA.HI R6, R3, R0, RZ, 0x2 ;  /* 0x0000000003067211 */ /* 0x000fe400078f10ff */
[----:B------:R-:W-:Y:S01]  /*0c80*/  LOP3.LUT R9, R200, 0xfffffff8, RZ, 0xc0, !PT ;  /* 0xfffffff8c8097812 */ /* 0x000fe200078ec0ff */
[----:B------:R-:W-:Y:S01]  /*0c90*/  IMAD R221, R11, 0x40, R10 ;  /* 0x000000400bdd7824 */ /* 0x000fe200078e020a */
[----:B------:R-:W-:Y:S02]  /*0ca0*/  LOP3.LUT R199, R6, 0xfffffffc, RZ, 0xc0, !PT ;  /* 0xfffffffc06c77812 */ /* 0x000fe400078ec0ff */
[--C-:B------:R-:W-:Y:S01]  /*0cb0*/  SHF.R.S32.HI R174, RZ, 0x2, R6.reuse ;  /* 0x00000002ffae7819 */ /* 0x100fe20000011406 */
[C---:B------:R-:W-:Y:S01]  /*0cc0*/  IMAD.IADD R194, R0.reuse, 0x1, -R9 ;  /* 0x0000000100c27824 */ /* 0x040fe200078e0a09 */
[----:B------:R-:W-:Y:S01]  /*0cd0*/  SHF.R.S32.HI R5, RZ, 0x1f, R6 ;  /* 0x0000001fff057819 */ /* 0x000fe20000011406 */
[----:B------:R-:W-:Y:S01]  /*0ce0*/  IMAD.IADD R199, R0, 0x1, -R199 ;  /* 0x0000000100c77824 */ /* 0x000fe200078e0ac7 */
[----:B------:R-:W-:Y:S01]  /*0cf0*/  SHF.R.S32.HI R200, RZ, 0x3, R200 ;  /* 0x00000003ffc87819 */ /* 0x000fe200000114c8 */
[----:B------:R-:W-:Y:S01]  /*0d00*/  VIADD R219, R174, 0x40 ;  /* 0x00000040aedb7836 */ /* 0x000fe20000000000 */
[----:B------:R-:W-:Y:S01]  /*0d10*/  LEA.HI R5, R5, R174, RZ, 0x3 ;  /* 0x000000ae05057211 */ /* 0x000fe200078f18ff */
[----:B------:R-:W-:-:S02]  /*0d20*/  IMAD.SHL.U32 R164, R199, 0x4, RZ ;  /* 0x00000004c7a47824 */ /* 0x000fc400078e00ff */
[----:B------:R-:W-:Y:S01]  /*0d30*/  IMAD.SHL.U32 R181, R219, 0x40, RZ ;  /* 0x00000040dbb57824 */ /* 0x000fe200078e00ff */
[----:B------:R-:W-:Y:S01]  /*0d40*/  LOP3.LUT R5, R5, 0xfffffff8, RZ, 0xc0, !PT ;  /* 0xfffffff805057812 */ /* 0x000fe200078ec0ff */
[C---:B------:R-:W-:Y:S02]  /*0d50*/  VIADD R177, R164.reuse, 0x20 ;  /* 0x00000020a4b17836 */ /* 0x040fe40000000000 */
[C---:B------:R-:W-:Y:S01]  /*0d60*/  VIADD R176, R164.reuse, 0x40 ;  /* 0x00000040a4b07836 */ /* 0x040fe20000000000 */
[----:B------:R-:W-:Y:S01]  /*0d70*/  LOP3.LUT R181, R181, 0x1c0, RZ, 0xc0, !PT ;  /* 0x000001c0b5b57812 */ /* 0x000fe200078ec0ff */
[--C-:B------:R-:W-:Y:S01]  /*0d80*/  IMAD.IADD R168, R164, 0x1, R177.reuse ;  /* 0x00000001a4a87824 */ /* 0x100fe200078e02b1 */
[----:B------:R-:W-:Y:S01]  /*0d90*/  SHF.R.S32.HI R206, RZ, 0x1f, R177 ;  /* 0x0000001fffce7819 */ /* 0x000fe200000114b1 */
[----:B------:R-:W-:Y:S01]  /*0da0*/  IMAD.IADD R208, R174, 0x1, -R5 ;  /* 0x00000001aed07824 */ /* 0x000fe200078e0a05 */
[----:B------:R-:W-:Y:S01]  /*0db0*/  SHF.R.U32.HI R218, RZ, 0x3, R181 ;  /* 0x00000003ffda7819 */ /* 0x000fe200000116b5 */
[--C-:B------:R-:W-:Y:S01]  /*0dc0*/  IMAD.IADD R169, R164, 0x1, R176.reuse ;  /* 0x00000001a4a97824 */ /* 0x100fe200078e02b0 */
[----:B------:R-:W-:Y:S01]  /*0dd0*/  SHF.R.S32.HI R203, RZ, 0x1f, R176 ;  /* 0x0000001fffcb7819 */ /* 0x000fe200000114b0 */
[----:B------:R-:W-:-:S02]  /*0de0*/  IMAD.SHL.U32 R184, R208, 0x40, RZ ;  /* 0x00000040d0b87824 */ /* 0x000fc400078e00ff */
[----:B------:R-:W-:Y:S02]  /*0df0*/  IMAD.SHL.U32 R16, R199, 0x8, RZ ;  /* 0x00000008c7107824 */ /* 0x000fe400078e00ff */
[----:B------:R-:W-:Y:S01]  /*0e00*/  IMAD.SHL.U32 R192, R194, 0x8, RZ ;  /* 0x00000008c2c07824 */ /* 0x000fe200078e00ff */
[----:B------:R-:W-:Y:S01]  /*0e10*/  LOP3.LUT R184, R184, 0x1c0, RZ, 0xc0, !PT ;  /* 0x000001c0b8b87812 */ /* 0x000fe200078ec0ff */
[C---:B------:R-:W-:Y:S01]  /*0e20*/  VIADD R23, R16.reuse, 0x60 ;  /* 0x0000006010177836 */ /* 0x040fe20000000000 */
[----:B------:R-:W-:Y:S01]  /*0e30*/  SHF.R.S32.HI R17, RZ, 0x1f, R16 ;  /* 0x0000001fff117819 */ /* 0x000fe20000011410 */
[C---:B------:R-:W-:Y:S01]  /*0e40*/  VIADD R161, R16.reuse, 0x80 ;  /* 0x0000008010a17836 */ /* 0x040fe20000000000 */
[----:B------:R-:W-:Y:S01]  /*0e50*/  SHF.R.U32.HI R185, RZ, 0x3, R184 ;  /* 0x00000003ffb97819 */ /* 0x000fe200000116b8 */
[----:B------:R-:W-:Y:S01]  /*0e60*/  VIADD R162, R16, 0xa0 ;  /* 0x000000a010a27836 */ /* 0x000fe20000000000 */
[----:B------:R-:W-:Y:S01]  /*0e70*/  SHF.R.S32.HI R225, RZ, 0x1f, R192 ;  /* 0x0000001fffe17819 */ /* 0x000fe200000114c0 */
[----:B------:R-:W-:Y:S01]  /*0e80*/  VIADD R179, R164, 0x10 ;  /* 0x00000010a4b37836 */ /* 0x000fe20000000000 */
[----:B------:R-:W-:Y:S01]  /*0e90*/  SHF.R.S32.HI R173, RZ, 0x1f, R23 ;  /* 0x0000001fffad7819 */ /* 0x000fe20000011417 */
[----:B------:R-:W-:Y:S01]  /*0ea0*/  VIADD R193, R192, 0x40 ;  /* 0x00000040c0c17836 */ /* 0x000fe20000000000 */
[----:B------:R-:W-:Y:S01]  /*0eb0*/  SHF.R.S32.HI R183, RZ, 0x1f, R161 ;  /* 0x0000001fffb77819 */ /* 0x000fe200000114a1 */
[C---:B------:R-:W-:Y:S01]  /*0ec0*/  VIADD R178, R164.reuse, 0x30 ;  /* 0x00000030a4b27836 */ /* 0x040fe20000000000 */
[----:B------:R-:W-:Y:S01]  /*0ed0*/  SHF.R.S32.HI R182, RZ, 0x1f, R162 ;  /* 0x0000001fffb67819 */ /* 0x000fe200000114a2 */
[----:B------:R-:W-:Y:S01]  /*0ee0*/  VIADD R180, R164, 0x50 ;  /* 0x00000050a4b47836 */ /* 0x000fe20000000000 */
[----:B------:R-:W-:-:S02]  /*0ef0*/  SHF.R.S32.HI R207, RZ, 0x1f, R179 ;  /* 0x0000001fffcf7819 */ /* 0x000fc400000114b3 */
[----:B------:R-:W-:Y:S02]  /*0f00*/  SHF.R.S32.HI R223, RZ, 0x1f, R193 ;  /* 0x0000001fffdf7819 */ /* 0x000fe400000114c1 */
[----:B------:R-:W-:Y:S02]  /*0f10*/  SHF.R.S32.HI R205, RZ, 0x1f, R178 ;  /* 0x0000001fffcd7819 */ /* 0x000fe400000114b2 */
[----:B------:R-:W-:Y:S02]  /*0f20*/  SHF.R.S32.HI R202, RZ, 0x1f, R180 ;  /* 0x0000001fffca7819 */ /* 0x000fe400000114b4 */
[----:B--2---:R-:W-:Y:S02]  /*0f30*/  R2UR UR5, R2 ;  /* 0x00000000020572ca */ /* 0x004fe400000e0000 */
[----:B------:R-:W-:-:S04]  /*0f40*/  LEA.HI R2, R3, R0, RZ, 0x4 ;  /* 0x0000000003027211 */ /* 0x000fc800078f20ff */
[----:B------:R-:W-:-:S04]  /*0f50*/  SHF.R.S32.HI R7, RZ, 0x4, R2 ;  /* 0x00000004ff077819 */ /* 0x000fc80000011402 */
[----:B------:R-:W-:-:S03]  /*0f60*/  LEA.HI R4, R2, R7, RZ, 0x1 ;  /* 0x0000000702047211 */ /* 0x000fc600078f08ff */
[----:B------:R-:W-:Y:S01]  /*0f70*/  ULOP3.LUT UR5, UR5, 0x1, URZ, 0xfc, !UPT ;  /* 0x0000000105057892 */ /* 0x000fe2000f8efc3f */
[----:B------:R-:W-:-:S05]  /*0f80*/  LOP3.LUT R4, R4, 0x1ffffffe, RZ, 0xc0, !PT ;  /* 0x1ffffffe04047812 */ /* 0x000fca00078ec0ff */
[----:B------:R-:W-:Y:S01]  /*0f90*/  IMAD.IADD R7, R7, 0x1, -R4 ;  /* 0x0000000107077824 */ /* 0x000fe200078e0a04 */
[----:B------:R-:W-:Y:S02]  /*0fa0*/  LEA.HI R4, R3, R0, RZ, 0x5 ;  /* 0x0000000003047211 */ /* 0x000fe400078f28ff */
[----:B------:R-:W-:Y:S02]  /*0fb0*/  LOP3.LUT R3, R2, 0x3fffff0, RZ, 0xc0, !PT ;  /* 0x03fffff002037812 */ /* 0x000fe400078ec0ff */
[----:B------:R-:W-:-:S03]  /*0fc0*/  SHF.R.S32.HI R4, RZ, 0x5, R4 ;  /* 0x00000005ff047819 */ /* 0x000fc60000011404 */
[----:B------:R-:W-:Y:S01]  /*0fd0*/  IMAD.IADD R3, R0, 0x1, -R3 ;  /* 0x0000000100037824 */ /* 0x000fe200078e0a03 */
[----:B------:R-:W-:Y:S01]  /*0fe0*/  SHF.R.S32.HI R0, RZ, 0x1f, R219 ;  /* 0x0000001fff007819 */ /* 0x000fe200000114db */
[C---:B------:R-:W-:Y:S02]  /*0ff0*/  IMAD.SHL.U32 R186, R4.reuse, 0x200, RZ ;  /* 0x0000020004ba7824 */ /* 0x040fe400078e00ff */
[----:B------:R-:W-:Y:S01]  /*1000*/  IMAD R2, R4, 0x10, R3 ;  /* 0x0000001004027824 */ /* 0x000fe200078e0203 */
[----:B------:R-:W-:Y:S02]  /*1010*/  LEA.HI R0, R0, R219, RZ, 0x3 ;  /* 0x000000db00007211 */ /* 0x000fe400078f18ff */
[----:B------:R-:W-:Y:S01]  /*1020*/  SHF.R.S32.HI R3, RZ, 0x1f, R168 ;  /* 0x0000001fff037819 */ /* 0x000fe200000114a8 */
[----:B------:R-:W-:Y:S02]  /*1030*/  IMAD R222, R2, 0x8, R7 ;  /* 0x0000000802de7824 */ /* 0x000fe400078e0207 */
[----:B------:R-:W-:Y:S01]  /*1040*/  IMAD.SHL.U32 R0, R0, 0x40, RZ ;  /* 0x0000004000007824 */ /* 0x000fe200078e00ff */
[CC--:B------:R-:W-:Y:S01]  /*1050*/  LEA.HI R170, R3.reuse, R168.reuse, RZ, 0x3 ;  /* 0x000000a803aa7211 */ /* 0x0c0fe200078f18ff */
[----:B------:R-:W-:Y:S01]  /*1060*/  IMAD.SHL.U32 R222, R222, 0x8, RZ ;  /* 0x00000008dede7824 */ /* 0x000fe200078e00ff */
[----:B------:R-:W-:-:S02]  /*1070*/  LEA.HI R3, R3, R168, RZ, 0x6 ;  /* 0x000000a803037211 */ /* 0x000fc400078f30ff */
[----:B------:R-:W-:Y:S02]  /*1080*/  LOP3.LUT R188, R0, 0xfffffe00, RZ, 0xc0, !PT ;  /* 0xfffffe0000bc7812 */ /* 0x000fe400078ec0ff */
[----:B------:R-:W-:Y:S01]  /*1090*/  SHF.R.S32.HI R0, RZ, 0x1f, R169 ;  /* 0x0000001fff007819 */ /* 0x000fe200000114a9 */
[----:B------:R-:W-:Y:S01]  /*10a0*/  IMAD.SHL.U32 R3, R3, 0x80, RZ ;  /* 0x0000008003037824 */ /* 0x000fe200078e00ff */
[--C-:B------:R-:W-:Y:S02]  /*10b0*/  LOP3.LUT R5, R181, 0x38, R170.reuse, 0xf8, !PT ;  /* 0x00000038b5057812 */ /* 0x100fe400078ef8aa */
[CC--:B------:R-:W-:Y:S02]  /*10c0*/  LEA.HI R2, R0.reuse, R169.reuse, RZ, 0x6 ;  /* 0x000000a900027211 */ /* 0x0c0fe400078f30ff */
[----:B------:R-:W-:Y:S02]  /*10d0*/  LEA.HI R171, R0, R169, RZ, 0x3 ;  /* 0x000000a900ab7211 */ /* 0x000fe400078f18ff */
[----:B------:R-:W-:Y:S01]  /*10e0*/  LOP3.LUT R0, R184, 0x38, R170, 0xf8, !PT ;  /* 0x00000038b8007812 */ /* 0x000fe200078ef8aa */
[----:B------:R-:W-:Y:S01]  /*10f0*/  IMAD.SHL.U32 R4, R2, 0x80, RZ ;  /* 0x0000008002047824 */ /* 0x000fe200078e00ff */
[----:B------:R-:W-:-:S02]  /*1100*/  LOP3.LUT R3, R3, 0xffffe000, RZ, 0xc0, !PT ;  /* 0xffffe00003037812 */ /* 0x000fc400078ec0ff */
[----:B------:R-:W-:Y:S02]  /*1110*/  LOP3.LUT R0, R0, R185, RZ, 0x3c, !PT ;  /* 0x000000b900007212 */ /* 0x000fe400078e3cff */
[----:B------:R-:W-:Y:S02]  /*1120*/  LOP3.LUT R6, R5, R218, RZ, 0x3c, !PT ;  /* 0x000000da05067212 */ /* 0x000fe400078e3cff */
[-C--:B------:R-:W-:Y:S01]  /*1130*/  IADD3 R217, R0, R3.reuse, R186 ;  /* 0x0000000300d97210 */ /* 0x080fe20007ffe0ba */
[----:B------:R-:W-:Y:S01]  /*1140*/  IMAD.U32 R0, RZ, RZ, UR5 ;  /* 0x00000005ff007e24 */ /* 0x000fe2000f8e00ff */
[----:B------:R-:W-:Y:S01]  /*1150*/  IADD3 R6, R6, R3, R188 ;  /* 0x0000000306067210 */ /* 0x000fe20007ffe0bc */
[----:B------:R-:W-:Y:S01]  /*1160*/  IMAD.U32 R3, RZ, RZ, UR4 ;  /* 0x00000004ff037e24 */ /* 0x000fe2000f8e00ff */
[--C-:B------:R-:W-:Y:S02]  /*1170*/  LOP3.LUT R2, R184, 0x38, R171.reuse, 0xf8, !PT ;  /* 0x00000038b8027812 */ /* 0x100fe400078ef8ab */
[----:B------:R0:W-:Y:S01]  /*1180*/  STL [R1+0x30], R0 ;  /* 0x0000300001007387 */ /* 0x0001e20000100800 */
[----:B------:R-:W-:-:S02]  /*1190*/  LOP3.LUT R7, R181, 0x38, R171, 0xf8, !PT ;  /* 0x00000038b5077812 */ /* 0x000fc400078ef8ab */
[----:B------:R-:W-:Y:S01]  /*11a0*/  LOP3.LUT R5, R4, 0xffffe000, RZ, 0xc0, !PT ;  /* 0xffffe00004057812 */ /* 0x000fe200078ec0ff */
[----:B------:R1:W-:Y:S01]  /*11b0*/  STL [R1+0x34], R3 ;  /* 0x0000340301007387 */ /* 0x0003e20000100800 */
[----:B------:R-:W-:Y:S02]  /*11c0*/  LOP3.LUT R2, R2, R185, RZ, 0x3c, !PT ;  /* 0x000000b902027212 */ /* 0x000fe400078e3cff */
[----:B------:R-:W-:Y:S02]  /*11d0*/  LOP3.LUT R7, R7, R218, RZ, 0x3c, !PT ;  /* 0x000000da07077212 */ /* 0x000fe400078e3cff */
[----:B------:R-:W-:Y:S02]  /*11e0*/  IADD3 R2, R2, R5, R186 ;  /* 0x0000000502027210 */ /* 0x000fe40007ffe0ba */
[----:B0-----:R-:W-:Y:S02]  /*11f0*/  LEA.HI R0, R199, R199, RZ, 0x1 ;  /* 0x000000c7c7007211 */ /* 0x001fe400078f08ff */
[----:B------:R-:W-:-:S02]  /*1200*/  IADD3 R7, R7, R5, R188 ;  /* 0x0000000507077210 */ /* 0x000fc40007ffe0bc */
[----:B------:R-:W-:Y:S02]  /*1210*/  LOP3.LUT R0, R0, 0x1ffffffe, RZ, 0xc0, !PT ;  /* 0x1ffffffe00007812 */ /* 0x000fe400078ec0ff */
[----:B-1----:R-:W-:Y:S02]  /*1220*/  LOP3.LUT R3, R181, 0x38, R16, 0xf8, !PT ;  /* 0x00000038b5037812 */ /* 0x002fe400078ef810 */
[----:B------:R-:W-:Y:S01]  /*1230*/  SHF.R.S32.HI R170, RZ, 0x3, R170 ;  /* 0x00000003ffaa7819 */ /* 0x000fe200000114aa */
[----:B------:R-:W-:Y:S01]  /*1240*/  IMAD.IADD R0, R199, 0x1, -R0 ;  /* 0x00000001c7007824 */ /* 0x000fe200078e0a00 */
[----:B------:R-:W-:Y:S02]  /*1250*/  LOP3.LUT R3, R188, R3, R218, 0xf6, !PT ;  /* 0x00000003bc037212 */ /* 0x000fe400078ef6da */
[----:B------:R-:W-:Y:S01]  /*1260*/  SHF.R.S32.HI R171, RZ, 0x3, R171 ;  /* 0x00000003ffab7819 */ /* 0x000fe200000114ab */
[----:B------:R-:W-:Y:S01]  /*1270*/  IMAD R191, R0, 0x8, R221 ;  /* 0x0000000800bf7824 */ /* 0x000fe200078e02dd */
[----:B------:R-:W-:-:S02]  /*1280*/  LEA R216, R3, UR4, 0x1 ;  /* 0x0000000403d87c11 */ /* 0x000fc4000f8e08ff */
[----:B------:R-:W-:Y:S02]  /*1290*/  LEA R217, R217, UR4, 0x1 ;  /* 0x00000004d9d97c11 */ /* 0x000fe4000f8e08ff */
[----:B------:R-:W-:Y:S02]  /*12a0*/  LEA R214, R6, UR4, 0x1 ;  /* 0x0000000406d67c11 */ /* 0x000fe4000f8e08ff */
[----:B------:R-:W-:Y:S02]  /*12b0*/  LEA R215, R2, UR4, 0x1 ;  /* 0x0000000402d77c11 */ /* 0x000fe4000f8e08ff */
[----:B------:R-:W-:-:S07]  /*12c0*/  LEA R213, R7, UR4, 0x1 ;  /* 0x0000000407d57c11 */ /* 0x000fce000f8e08ff */
.L_x_1866:
[----:B------:R-:W-:Y:S01]  /*12d0*/  ULDC.64 UR4, c[0x0][0xa28] ;  /* 0x00028a0000047ab9 */ /* 0x000fe20000000a00 */
[----:B0-23--:R-:W0:Y:S01]  /*12e0*/  LDC.64 R4, c[0x0][0xa08] ;  /* 0x00028200ff047b82 */ /* 0x00de220000000a00 */
[----:B------:R-:W-:Y:S01]  /*12f0*/  ISETP.NE.U32.AND P0, PT, RZ, UR4, PT ;  /* 0x00000004ff007c0c */ /* 0x000fe2000bf05070 */
[----:B------:R-:W-:Y:S01]  /*1300*/  IMAD.MOV.U32 R0, RZ, RZ, RZ ;  /* 0x000000ffff007224 */ /* 0x000fe200078e00ff */
[----:B------:R-:W-:Y:S01]  /*1310*/  ULDC UR6, c[0x0][0x424] ;  /* 0x0001090000067ab9 */ /* 0x000fe20000000800 */
[----:B------:R-:W-:Y:S01]  /*1320*/  IMAD.MOV.U32 R130, RZ, RZ, RZ ;  /* 0x000000ffff827224 */ /* 0x000fe200078e00ff */
[----:B------:R-:W-:Y:S01]  /*1330*/  ISETP.NE.AND.EX P0, PT, RZ, UR5, PT, P0 ;  /* 0x00000005ff007c0c */ /* 0x000fe2000bf05300 */
[----:B------:R-:W-:Y:S02]  /*1340*/  ULDC.64 UR4, c[0x0][0xa18] ;  /* 0x0002860000047ab9 */ /* 0x000fe40000000a00 */
[----:B------:R-:W-:-:S04]  /*1350*/  ISETP.NE.U32.AND P1, PT, RZ, UR4, PT ;  /* 0x00000004ff007c0c */ /* 0x000fc8000bf25070 */
[----:B------:R-:W-:Y:S01]  /*1360*/  ISETP.NE.AND.EX P1, PT, RZ, UR5, PT, P1 ;  /* 0x00000005ff007c0c */ /* 0x000fe2000bf25310 */
[----:B------:R-:W-:Y:S02]  /*1370*/  ULDC.64 UR4, c[0x0][0xa08] ;  /* 0x0002820000047ab9 */ /* 0x000fe40000000a00 */
[----:B------:R-:W-:-:S03]  /*1380*/  ISETP.NE.U32.AND P3, PT, RZ, UR4, PT ;  /* 0x00000004ff007c0c */ /* 0x000fc6000bf65070 */
[----:B----4-:R-:W1:Y:S01]  /*1390*/  @P0 LDC.64 R2, c[0x0][0xa28] ;  /* 0x00028a00ff020b82 */ /* 0x010e620000000a00 */
[----:B------:R-:W-:Y:S01]  /*13a0*/  ISETP.NE.AND.EX P3, PT, RZ, UR5, PT, P3 ;  /* 0x00000005ff007c0c */ /* 0x000fe2000bf65330 */
[----:B0-----:R-:W-:-:S06]  /*13b0*/  IMAD.WIDE R8, R31, 0x4, R4 ;  /* 0x000000041f087825 */ /* 0x001fcc00078e0204 */
[----:B------:R-:W0:Y:S01]  /*13c0*/  @P1 LDC.64 R6, c[0x0][0xa18] ;  /* 0x00028600ff061b82 */ /* 0x000e220000000a00 */
[----:B------:R-:W-:Y:S02]  /*13d0*/  ULDC UR4, c[0x0][0x288] ;  /* 0x0000a20000047ab9 */ /* 0x000fe40000000800 */
[----:B------:R-:W-:Y:S01]  /*13e0*/  IMAD.U32 R166, RZ, RZ, UR4 ;  /* 0x00000004ffa67e24 */ /* 0x000fe2000f8e00ff */
[----:B------:R-:W-:Y:S02]  /*13f0*/  ULDC.64 UR4, c[0x0][0x418] ;  /* 0x0001060000047ab9 */ /* 0x000fe40000000a00 */
[----:B------:R2:W5:Y:S01]  /*1400*/  @P3 LDG.E R130, desc[UR60][R8.64] ;  /* 0x0000003c08823981 */ /* 0x000562000c1e1900 */
[----:B-1----:R-:W-:-:S05]  /*1410*/  @P0 IMAD.WIDE R2, R31, 0x4, R2 ;  /* 0x000000041f020825 */ /* 0x002fca00078e0202 */
[----:B------:R2:W5:Y:S01]  /*1420*/  @P0 LDG.E R0, desc[UR60][R2.64] ;  /* 0x0000003c02000981 */ /* 0x000562000c1e1900 */
[----:B0-----:R-:W-:-:S05]  /*1430*/  @P1 IMAD.WIDE R4, R31, 0x4, R6 ;  /* 0x000000041f041825 */ /* 0x001fca00078e0206 */
[----:B------:R2:W5:Y:S01]  /*1440*/  @P1 LDG.E R166, desc[UR60][R4.64] ;  /* 0x0000003c04a61981 */ /* 0x000562000c1e1900 */
[----:B------:R-:W-:-:S04]  /*1450*/  UISETP.NE.U32.AND UP0, UPT, UR4, URZ, UPT ;  /* 0x0000003f0400728c */ /* 0x000fc8000bf05070 */
[----:B------:R-:W-:-:S03]  /*1460*/  UISETP.NE.AND.EX UP0, UPT, UR5, URZ, UPT, UP0 ;  /* 0x0000003f0500728c */ /* 0x000fc6000bf05300 */
[----:B------:R-:W-:Y:S02]  /*1470*/  ULDC.64 UR4, c[0x0][0xa20] ;  /* 0x0002880000047ab9 */ /* 0x000fe40000000a00 */
[----:B------:R-:W-:Y:S01]  /*1480*/  ISETP.NE.U32.AND P2, PT, RZ, UR4, PT ;  /* 0x00000004ff007c0c */ /* 0x000fe2000bf45070 */
[----:B------:R-:W-:-:S03]  /*1490*/  USEL UR4, UR6, 0x1, UP0 ;  /* 0x0000000106047887 */ /* 0x000fc60008000000 */
[----:B------:R-:W-:Y:S01]  /*14a0*/  ULDC UR6, c[0x0][0x2f0] ;  /* 0x0000bc0000067ab9 */ /* 0x000fe20000000800 */
[----:B------:R-:W-:Y:S01]  /*14b0*/  ISETP.NE.AND.EX P2, PT, RZ, UR5, PT, P2 ;  /* 0x00000005ff007c0c */ /* 0x000fe2000bf45320 */
[----:B------:R-:W-:Y:S01]  /*14c0*/  UIMAD UR4, UR4, UR6, URZ ;  /* 0x00000006040472a4 */ /* 0x000fe2000f8e023f */
[----:B------:R-:W-:Y:S01]  /*14d0*/  ULDC UR5, c[0x0][0x348] ;  /* 0x0000d20000057ab9 */ /* 0x000fe20000000800 */
[----:B------:R-:W-:Y:S02]  /*14e0*/  IMAD.MOV.U32 R195, RZ, RZ, R30 ;  /* 0x000000ffffc37224 */ /* 0x000fe400078e001e */
[----:B------:R-:W-:Y:S01]  /*14f0*/  IMAD.MOV.U32 R197, RZ, RZ, R31 ;  /* 0x000000ffffc57224 */ /* 0x000fe200078e001f */
[----:B--2---:R-:W-:Y:S07]  /*1500*/  @P1 BRA `(.L_x_1567) ;  /* 0x0000000000241947 */ /* 0x004fee0003800000 */
        /* <DEDUP_REMOVED lines=9> */
.L_x_1567:
[----:B------:R-:W-:Y:S02]  /*15a0*/  IMAD.U32 R24, RZ, RZ, UR5 ;  /* 0x00000005ff187e24 */ /* 0x000fe4000f8e00ff */
[----:B------:R-:W-:Y:S01]  /*15b0*/  IMAD.U32 R25, RZ, RZ, UR4 ;  /* 0x00000004ff197e24 */ /* 0x000fe2000f8e00ff */
[----:B------:R-:W-:Y:S06]  /*15c0*/  @!P2 BRA `(.L_x_1568) ;  /* 0x000000000010a947 */ /* 0x000fec0003800000 */
[----:B------:R-:W0:Y:S02]  /*15d0*/  LDC.64 R2, c[0x0][0xa20] ;  /* 0x00028800ff027b82 */ /* 0x000e240000000a00 */
[----:B0-----:R-:W-:-:S05]  /*15e0*/  IMAD.WIDE R2, R31, 0x4, R2 ;  /* 0x000000041f027825 */ /* 0x001fca00078e0202 */
[----:B------:R0:W5:Y:S01]  /*15f0*/  LDG.E R25, desc[UR60][R2.64] ;  /* 0x0000003c02197981 */ /* 0x000162000c1e1900 */
[----:B------:R-:W-:Y:S05]  /*1600*/  BRA `(.L_x_1569) ;  /* 0x0000000000107947 */ /* 0x000fea0003800000 */
.L_x_1568:
[----:B------:R-:W-:Y:S05]  /*1610*/  @!P3 BRA `(.L_x_1569) ;  /* 0x00000000000cb947 */ /* 0x000fea0003800000 */
[----:B------:R-:W2:Y:S04]  /*1620*/  LDG.E R2, desc[UR60][R8.64] ;  /* 0x0000003c08027981 */ /* 0x000ea8000c1e1900 */
[----:B------:R-:W2:Y:S02]  /*1630*/  LDG.E R25, desc[UR60][R8.64+0x4] ;  /* 0x0000043c08197981 */ /* 0x000ea4000c1e1900 */
[----:B--2---:R-:W-:-:S07]  /*1640*/  IMAD.IADD R25, R25, 0x1, -R2 ;  /* 0x0000000119197824 */ /* 0x004fce00078e0a02 */
.L_x_1569:
[----:B------:R-:W-:Y:S01]  /*1650*/  ULDC.64 UR4, c[0x0][0xa10] ;  /* 0x0002840000047ab9 */ /* 0x000fe20000000a00 */
[----:B0-----:R-:W0:Y:S01]  /*1660*/  LDC R2, c[0x0][0x448] ;  /* 0x00011200ff027b82 */ /* 0x001e220000000800 */
[----:B------:R-:W-:-:S04]  /*1670*/  ISETP.NE.U32.AND P0, PT, RZ, UR4, PT ;  /* 0x00000004ff007c0c */ /* 0x000fc8000bf05070 */
[----:B------:R-:W-:Y:S01]  /*1680*/  ISETP.NE.AND.EX P0, PT, RZ, UR5, PT, P0 ;  /* 0x00000005ff007c0c */ /* 0x000fe2000bf05300 */
[----:B------:R-:W-:Y:S02]  /*1690*/  ULDC.64 UR4, c[0x0][0xa30] ;  /* 0x00028c0000047ab9 */ /* 0x000fe40000000a00 */
[----:B------:R-:W-:-:S04]  /*16a0*/  ISETP.NE.U32.AND P1, PT, RZ, UR4, PT ;  /* 0x00000004ff007c0c */ /* 0x000fc8000bf25070 */
[----:B------:R-:W-:-:S06]  /*16b0*/  ISETP.NE.AND.EX P1, PT, RZ, UR5, PT, P1 ;  /* 0x00000005ff007c0c */ /* 0x000fcc000bf25310 */
[----:B------:R-:W1:Y:S08]  /*16c0*/  @P0 LDC.64 R4, c[0x0][0xa10] ;  /* 0x00028400ff040b82 */ /* 0x000e700000000a00 */
[----:B------:R-:W2:Y:S01]  /*16d0*/  @P1 LDC.64 R6, c[0x0][0xa30] ;  /* 0x00028c00ff061b82 */ /* 0x000ea20000000a00 */
[----:B-1----:R-:W-:-:S05]  /*16e0*/  @P0 IMAD.WIDE R4, R31, 0x4, R4 ;  /* 0x000000041f040825 */ /* 0x002fca00078e0204 */
[----:B------:R-:W3:Y:S04]  /*16f0*/  @P0 LDG.E R8, desc[UR60][R4.64] ;  /* 0x0000003c04080981 */ /* 0x000ee8000c1e1900 */
[----:B------:R1:W3:Y:S01]  /*1700*/  @P0 LDG.E R9, desc[UR60][R4.64+0x4] ;  /* 0x0000043c04090981 */ /* 0x0002e2000c1e1900 */
[----:B-----5:R-:W-:Y:S02]  /*1710*/  IMAD.MOV.U32 R141, RZ, RZ, R25 ;  /* 0x000000ffff8d7224 */ /* 0x020fe400078e0019 */
[----:B--2---:R-:W-:-:S05]  /*1720*/  @P1 IMAD.WIDE R6, R31, 0x4, R6 ;  /* 0x000000041f061825 */ /* 0x004fca00078e0206 */
[----:B------:R2:W5:Y:S01]  /*1730*/  @P1 LDG.E R141, desc[UR60][R6.64] ;  /* 0x0000003c068d1981 */ /* 0x000562000c1e1900 */
[----:B0-----:R-:W-:Y:S01]  /*1740*/  ISETP.NE.AND P1, PT, R2, 0x1, PT ;  /* 0x000000010200780c */ /* 0x001fe20003f25270 */
[----:B------:R-:W-:Y:S01]  /*1750*/  IMAD.SHL.U32 R187, R29, 0x80, RZ ;  /* 0x000000801dbb7824 */ /* 0x000fe200078e00ff */
[----:B------:R-:W0:Y:S03]  /*1760*/  LDC.64 R2, c[0x0][0x9e0] ;  /* 0x00027800ff027b82 */ /* 0x000e260000000a00 */
[----:B-1----:R-:W-:-:S08]  /*1770*/  VIADD R4, R187, 0x7f ;  /* 0x0000007fbb047836 */ /* 0x002fd00000000000 */
[----:B------:R-:W1:Y:S08]  /*1780*/  @P1 LDC R11, c[0x0][0x44c] ;  /* 0x00011300ff0b1b82 */ /* 0x000e700000000800 */
[----:B------:R-:W4:Y:S01]  /*1790*/  @P1 LDC R10, c[0x0][0x450] ;  /* 0x00011400ff0a1b82 */ /* 0x000f220000000800 */
[----:B0-----:R-:W-:Y:S01]  /*17a0*/  ISETP.GE.AND P2, PT, R3, 0x1, PT ;  /* 0x000000010300780c */ /* 0x001fe20003f46270 */
[----:B-1----:R-:W-:-:S05]  /*17b0*/  @P1 IMAD.HI.U32 R5, R4, R11, RZ ;  /* 0x0000000b04051227 */ /* 0x002fca00078e00ff */
[----:B----4-:R-:W-:Y:S01]  /*17c0*/  @P1 SHF.R.U32.HI R4, RZ, R10, R5 ;  /* 0x0000000aff041219 */ /* 0x010fe20000011605 */
[----:B---3--:R-:W-:Y:S02]  /*17d0*/  @P0 IMAD.IADD R24, R9, 0x1, -R8 ;  /* 0x0000000109180824 */ /* 0x008fe400078e0a08 */
[----:B------:R-:W-:-:S04]  /*17e0*/  IMAD.IADD R9, R25, 0x1, -R0 ;  /* 0x0000000119097824 */ /* 0x000fc800078e0a00 */
[----:B------:R-:W-:-:S04]  /*17f0*/  IMAD.IADD R167, R9, 0x1, R24 ;  /* 0x0000000109a77824 */ /* 0x000fc800078e0218 */
[C---:B------:R-:W-:Y:S01]  /*1800*/  VIADD R0, R167.reuse, 0x5f ;  /* 0x0000005fa7007836 */ /* 0x040fe20000000000 */
[----:B------:R-:W-:-:S03]  /*1810*/  IADD3 R5, R167, 0x1, -R166 ;  /* 0x00000001a7057810 */ /* 0x000fc60007ffe8a6 */
[----:B------:R-:W-:-:S04]  /*1820*/  IMAD.HI R0, R0, 0x2aaaaaab, RZ ;  /* 0x2aaaaaab00007827 */ /* 0x000fc800078e02ff */
[----:B------:R-:W-:Y:S01]  /*1830*/  IMAD.IADD R5, R5, 0x1, R4 ;  /* 0x0000000105057824 */ /* 0x000fe200078e0204 */
[----:B------:R-:W-:-:S03]  /*1840*/  SHF.R.U32.HI R143, RZ, 0x1f, R0 ;  /* 0x0000001fff8f7819 */ /* 0x000fc60000011600 */
[----:B------:R-:W-:Y:S01]  /*1850*/  IMAD.IADD R2, R5, 0x1, R2 ;  /* 0x0000000105027824 */ /* 0x000fe200078e0202 */
[----:B------:R-:W-:Y:S01]  /*1860*/  LEA.HI.SX32 R143, R0, R143, 0x1c ;  /* 0x0000008f008f7211 */ /* 0x000fe200078fe2ff */
[----:B--2---:R-:W-:Y:S06]  /*1870*/  @!P2 BRA `(.L_x_1570) ;  /* 0x000000000048a947 */ /* 0x004fec0003800000 */
        /* <DEDUP_REMOVED lines=11> */
.L_x_1572:
[----:B------:R-:W-:-:S13]  /*1930*/  ISETP.NE.AND P0, PT, R3, 0x1, PT ;  /* 0x000000010300780c */ /* 0x000fda0003f05270 */
[----:B------:R-:W0:Y:S02]  /*1940*/  @P0 LDC.64 R4, c[0x0][0x9e8] ;  /* 0x00027a00ff040b82 */ /* 0x000e240000000a00 */
[----:B0-----:R-:W-:-:S05]  /*1950*/  @P0 IMAD.HI.U32 R4, R0, R4, RZ ;  /* 0x0000000400040227 */ /* 0x001fca00078e00ff */
[----:B------:R-:W-:-:S07]  /*1960*/  @P0 SHF.R.U32.HI R0, RZ, R5, R4 ;  /* 0x00000005ff000219 */ /* 0x000fce0000011604 */
.L_x_1573:
[----:B------:R-:W-:Y:S05]  /*1970*/  BSYNC B0 ;  /* 0x0000000000007941 */ /* 0x000fea0003800000 */
.L_x_1571:
[----:B------:R-:W-:-:S05]  /*1980*/  IMAD R5, R0, R3, R3 ;  /* 0x0000000300057224 */ /* 0x000fca00078e0203 */
[----:B------:R-:W-:-:S07]  /*1990*/  VIMNMX R2, R2, R5, PT ;  /* 0x0000000502027248 */ /* 0x000fce0003fe0100 */
.L_x_1570:
[----:B------:R-:W0:Y:S01]  /*19a0*/  @P1 LDC R0, c[0x0][0x44c] ;  /* 0x00011300ff001b82 */ /* 0x000e220000000800 */
[----:B------:R-:W-:Y:S01]  /*19b0*/  IMAD.MOV.U32 R5, RZ, RZ, R187 ;  /* 0x000000ffff057224 */ /* 0x000fe200078e00bb */
[----:B------:R-:W-:Y:S01]  /*19c0*/  ULDC UR4, c[0x0][0x9dc] ;  /* 0x0002770000047ab9 */ /* 0x000fe20000000800 */
[----:B------:R-:W-:-:S05]  /*19d0*/  IMAD.IADD R142, R167, 0x1, -R166 ;  /* 0x00000001a78e7824 */ /* 0x000fca00078e0aa6 */
[----:B------:R-:W1:Y:S01]  /*19e0*/  @P1 LDC R7, c[0x0][0x450] ;  /* 0x00011400ff071b82 */ /* 0x000e620000000800 */
[----:B0-----:R-:W-:-:S05]  /*19f0*/  @P1 IMAD.HI.U32 R0, R187, R0, RZ ;  /* 0x00000000bb001227 */ /* 0x001fca00078e00ff */
[----:B-1----:R-:W-:-:S05]  /*1a00*/  @P1 SHF.R.U32.HI R5, RZ, R7, R0 ;  /* 0x00000007ff051219 */ /* 0x002fca0000011600 */
[----:B------:R-:W-:-:S04]  /*1a10*/  IMAD.IADD R0, R142, 0x1, R5 ;  /* 0x000000018e007824 */ /* 0x000fc800078e0205 */
[----:B------:R-:W-:Y:S01]  /*1a20*/  VIADD R4, R0, -UR4 ;  /* 0x8000000400047c36 */ /* 0x000fe20008000000 */
[----:B------:R-:W-:Y:S06]  /*1a30*/  @!P2 BRA `(.L_x_1574) ;  /* 0x000000000044a947 */ /* 0x000fec0003800000 */
[----:B------:R-:W-:Y:S01]  /*1a40*/  ISETP.GT.AND P0, PT, R0, -0x1, PT ;  /* 0xffffffff0000780c */ /* 0x000fe20003f04270 */
[----:B------:R-:W-:-:S12]  /*1a50*/  BSSY B0, `(.L_x_1575) ;  /* 0x000000d000007945 */ /* 0x000fd80003800000 */
        /* <DEDUP_REMOVED lines=8> */
.L_x_1576:
[----:B------:R-:W-:-:S13]  /*1ae0*/  ISETP.NE.AND P0, PT, R3, 0x1, PT ;  /* 0x000000010300780c */ /* 0x000fda0003f05270 */
[----:B------:R-:W0:Y:S02]  /*1af0*/  @P0 LDC.64 R6, c[0x0][0x9e8] ;  /* 0x00027a00ff060b82 */ /* 0x000e240000000a00 */
[----:B0-----:R-:W-:-:S05]  /*1b00*/  @P0 IMAD.HI.U32 R6, R0, R6, RZ ;  /* 0x0000000600060227 */ /* 0x001fca00078e00ff */
[----:B------:R-:W-:-:S07]  /*1b10*/  @P0 SHF.R.U32.HI R0, RZ, R7, R6 ;  /* 0x00000007ff000219 */ /* 0x000fce0000011606 */
.L_x_1577:
[----:B------:R-:W-:Y:S05]  /*1b20*/  BSYNC B0 ;  /* 0x0000000000007941 */ /* 0x000fea0003800000 */
.L_x_1575:
[----:B------:R-:W-:-:S05]  /*1b30*/  IMAD R3, R0, R3, RZ ;  /* 0x0000000300037224 */ /* 0x000fca00078e02ff */
[----:B------:R-:W-:-:S07]  /*1b40*/  VIMNMX R4, R4, R3, !PT ;  /* 0x0000000304047248 */ /* 0x000fce0007fe0100 */
.L_x_1574:
[----:B------:R-:W-:Y:S02]  /*1b50*/  VIADD R2, R2, 0x5f ;  /* 0x0000005f02027836 */ /* 0x000fe40000000000 */
[----:B------:R-:W-:-:S04]  /*1b60*/  IMAD.HI R4, R4, 0x2aaaaaab, RZ ;  /* 0x2aaaaaab04047827 */ /* 0x000fc800078e02ff */
[----:B------:R-:W-:Y:S01]  /*1b70*/  IMAD.HI R2, R2, 0x2aaaaaab, RZ ;  /* 0x2aaaaaab02027827 */ /* 0x000fe200078e02ff */
[----:B------:R-:W-:-:S04]  /*1b80*/  SHF.R.U32.HI R5, RZ, 0x1f, R4 ;  /* 0x0000001fff057819 */ /* 0x000fc80000011604 */
[----:B------:R-:W-:Y:S02]  /*1b90*/  SHF.R.U32.HI R3, RZ, 0x1f, R2 ;  /* 0x0000001fff037819 */ /* 0x000fe40000011602 */
[----:B------:R-:W-:Y:S02]  /*1ba0*/  LEA.HI.SX32 R5, R4, R5, 0x1c ;  /* 0x0000000504057211 */ /* 0x000fe400078fe2ff */
[----:B------:R-:W-:Y:S02]  /*1bb0*/  LEA.HI.SX32 R2, R2, R3, 0x1c ;  /* 0x0000000302027211 */ /* 0x000fe400078fe2ff */
[----:B------:R-:W-:Y:S02]  /*1bc0*/  VIMNMX R5, RZ, R5, !PT ;  /* 0x00000005ff057248 */ /* 0x000fe40007fe0100 */
[----:B------:R-:W-:-:S03]  /*1bd0*/  VIMNMX R2, R143, R2, PT ;  /* 0x000000028f027248 */ /* 0x000fc60003fe0100 */
[--C-:B------:R-:W-:Y:S02]  /*1be0*/  IMAD R5, R5, 0x60, -R9.reuse ;  /* 0x0000006005057824 */ /* 0x100fe400078e0a09 */
[----:B------:R-:W-:-:S03]  /*1bf0*/  IMAD R3, R2, 0x60, -R9 ;  /* 0x0000006002037824 */ /* 0x000fc600078e0a09 */
[----:B------:R-:W-:Y:S02]  /*1c00*/  VIMNMX R5, RZ, R5, !PT ;  /* 0x00000005ff057248 */ /* 0x000fe40007fe0100 */
[----:B------:R-:W-:-:S03]  /*1c10*/  VIMNMX R0, R3, R24, PT ;  /* 0x0000001803007248 */ /* 0x000fc60003fe0100 */
[----:B------:R-:W-:Y:S01]  /*1c20*/  IMAD.WIDE.U32 R126, R5, -0x55555555, RZ ;  /* 0xaaaaaaab057e7825 */ /* 0x000fe200078e00ff */
[----:B------:R-:W-:-:S04]  /*1c30*/  ISETP.GT.AND P0, PT, R0, R5, PT ;  /* 0x000000050000720c */ /* 0x000fc80003f04270 */
[----:B------:R-:W-:-:S05]  /*1c40*/  SHF.R.U32.HI R126, RZ, 0x6, R127 ;  /* 0x00000006ff7e7819 */ /* 0x000fca000001167f */
[----:B------:R-:W-:-:S04]  /*1c50*/  IMAD.MOV.U32 R2, RZ, RZ, R126 ;  /* 0x000000ffff027224 */ /* 0x000fc800078e007e */
[----:B------:R-:W-:-:S04]  /*1c60*/  @P0 VIADD R0, R0, 0x5f ;  /* 0x0000005f00000836 */ /* 0x000fc80000000000 */
[----:B------:R-:W-:-:S05]  /*1c70*/  @P0 IMAD.HI R0, R0, 0x2aaaaaab, RZ ;  /* 0x2aaaaaab00000827 */ /* 0x000fca00078e02ff */
[----:B------:R-:W-:-:S04]  /*1c80*/  @P0 SHF.R.U32.HI R3, RZ, 0x1f, R0 ;  /* 0x0000001fff030819 */ /* 0x000fc80000011600 */
[----:B------:R-:W-:Y:S02]  /*1c90*/  @P0 LEA.HI.SX32 R2, R0, R3, 0x1c ;  /* 0x0000000300020211 */ /* 0x000fe400078fe2ff */
[----:B------:R-:W-:Y:S02]  /*1ca0*/  PLOP3.LUT P0, PT, PT, PT, PT, 0x80, 0x0 ;  /* 0x000000000000781c */ /* 0x000fe40003f0f070 */
[----:B------:R-:W-:-:S13]  /*1cb0*/  ISETP.GT.AND P1, PT, R2, R126, PT ;  /* 0x0000007e0200720c */ /* 0x000fda0003f24270 */
[----:B------:R-:W-:Y:S05]  /*1cc0*/  @!P1 BRA `(.L_x_1578) ;  /* 0x0000009000f49947 */ /* 0x000fea0003800000 */
        /* <DEDUP_REMOVED lines=20> */
.L_x_1580:
[----:B------:R-:W-:Y:S05]  /*1e10*/  BSYNC B6 ;  /* 0x0000000000067941 */ /* 0x000fea0003800000 */
.L_x_1579:
        /* <DEDUP_REMOVED lines=20> */
.L_x_1582:
[----:B------:R-:W-:Y:S05]  /*1f60*/  BSYNC B6 ;  /* 0x0000000000067941 */ /* 0x000fea0003800000 */
.L_x_1581:
[----:B------:R-:W-:Y:S01]  /*1f70*/  ULDC.64 UR4, c[0x0][0x9f8] ;  /* 0x00027e0000047ab9 */ /* 0x000fe20000000a00 */
[----:B------:R-:W-:Y:S01]  /*1f80*/  IMAD.MOV.U32 R101, RZ, RZ, R31 ;  /* 0x000000ffff657224 */ /* 0x000fe200078e001f */
[----:B------:R-:W-:Y:S01]  /*1f90*/  ISETP.NE.U32.AND P0, PT, RZ, UR4, PT ;  /* 0x00000004ff007c0c */ /* 0x000fe2000bf05070 */
[----:B------:R-:W-:Y:S01]  /*1fa0*/  ULDC UR4, c[0x0][0x2f4] ;  /* 0x0000bd0000047ab9 */ /* 0x000fe20000000800 */
[----:B------:R-:W0:Y:S02]  /*1fb0*/  LDC.64 R94, c[0x0][0x3f8] ;  /* 0x0000fe00ff5e7b82 */ /* 0x000e240000000a00 */
[----:B------:R-:W-:Y:S01]  /*1fc0*/  ISETP.NE.AND.EX P0, PT, RZ, UR5, PT, P0 ;  /* 0x00000005ff007c0c */ /* 0x000fe2000bf05300 */
[----:B------:R-:W-:-:S05]  /*1fd0*/  ULDC UR5, c[0x0][0x320] ;  /* 0x0000c80000057ab9 */ /* 0x000fca0000000800 */
[----:B------:R-:W1:Y:S08]  /*1fe0*/  LDC R125, c[0x0][0x3f4] ;  /* 0x0000fd00ff7d7b82 */ /* 0x000e700000000800 */
[----:B------:R-:W2:Y:S08]  /*1ff0*/  @P0 LDC.64 R4, c[0x0][0x9f8] ;  /* 0x00027e00ff040b82 */ /* 0x000eb00000000a00 */
[----:B------:R-:W3:Y:S01]  /*2000*/  LDC.64 R88, c[0x0][0x408] ;  /* 0x00010200ff587b82 */ /* 0x000ee20000000a00 */
[----:B--2---:R-:W-:-:S05]  /*2010*/  @P0 IMAD.WIDE R4, R31, 0x4, R4 ;  /* 0x000000041f040825 */ /* 0x004fca00078e0204 */
[----:B------:R2:W4:Y:S01]  /*2020*/  @P0 LDG.E R101, desc[UR60][R4.64] ;  /* 0x0000003c04650981 */ /* 0x000522000c1e1900 */
[----:B------:R-:W-:Y:S01]  /*2030*/  ISETP.GE.AND P1, PT, R168, UR4, PT ;  /* 0x00000004a8007c0c */ /* 0x000fe2000bf26270 */
[--C-:B0-----:R-:W-:Y:S01]  /*2040*/  IMAD.WIDE.U32 R96, R174, R94, R16.reuse ;  /* 0x0000005eae607225 */ /* 0x101fe200078e0010 */
[----:B------:R-:W-:Y:S01]  /*2050*/  ISETP.GE.AND P0, PT, R16, UR4, PT ;  /* 0x0000000410007c0c */ /* 0x000fe2000bf06270 */
[----:B------:R-:W0:Y:S01]  /*2060*/  S2R R144, SR_TID.X ;  /* 0x0000000000907919 */ /* 0x000e220000002100 */
[----:B------:R-:W-:Y:S01]  /*2070*/  SEL R3, RZ, 0xffffffff, P1 ;  /* 0xffffffffff037807 */ /* 0x000fe20000800000 */
[----:B---3--:R-:W-:Y:S01]  /*2080*/  IMAD.WIDE.U32 R90, R174, R88, R16 ;  /* 0x00000058ae5a7225 */ /* 0x008fe200078e0010 */
[----:B------:R-:W-:Y:S02]  /*2090*/  SEL R0, RZ, 0x1, P0 ;  /* 0x00000001ff007807 */ /* 0x000fe40000000000 */
[----:B------:R-:W-:Y:S01]  /*20a0*/  ISETP.GE.AND P0, PT, R168, UR5, PT ;  /* 0x00000005a8007c0c */ /* 0x000fe2000bf06270 */
[----:B------:R-:W-:Y:S01]  /*20b0*/  IMAD.SHL.U32 R3, R3, 0x2, RZ ;  /* 0x0000000203037824 */ /* 0x000fe200078e00ff */
[----:B------:R-:W-:Y:S01]  /*20c0*/  ISETP.GE.AND P1, PT, R23, UR4, PT ;  /* 0x0000000417007c0c */ /* 0x000fe2000bf26270 */
[----:B------:R-:W-:Y:S01]  /*20d0*/  IMAD.MOV.U32 R127, RZ, RZ, 0x20 ;  /* 0x00000020ff7f7424 */ /* 0x000fe200078e00ff */
[----:B------:R-:W-:Y:S01]  /*20e0*/  SHF.R.S32.HI R7, RZ, 0x1f, R174 ;  /* 0x0000001fff077819 */ /* 0x000fe200000114ae */
[----:B------:R-:W-:Y:S01]  /*20f0*/  IMAD.SHL.U32 R107, R94, 0x40, RZ ;  /* 0x000000405e6b7824 */ /* 0x000fe200078e00ff */
[----:B------:R-:W-:Y:S01]  /*2100*/  LOP3.LUT R0, R3, 0x2, R0, 0xe2, !PT ;  /* 0x0000000203007812 */ /* 0x000fe200078ee200 */
[----:B------:R-:W-:Y:S01]  /*2110*/  IMAD R133, R89, 0x60, RZ ;  /* 0x0000006059857824 */ /* 0x000fe200078e02ff */
[----:B------:R-:W-:Y:S01]  /*2120*/  SEL R3, RZ, 0xffffffff, P0 ;  /* 0xffffffffff037807 */ /* 0x000fe20000000000 */
[----:B------:R-:W-:Y:S01]  /*2130*/  IMAD.SHL.U32 R109, R88, 0x40, RZ ;  /* 0x00000040586d7824 */ /* 0x000fe200078e00ff */
[----:B------:R-:W-:Y:S01]  /*2140*/  ISETP.GE.AND P0, PT, R169, UR4, PT ;  /* 0x00000004a9007c0c */ /* 0x000fe2000bf06270 */
[----:B------:R-:W-:Y:S01]  /*2150*/  IMAD.IADD R130, R130, 0x1, R25 ;  /* 0x0000000182827824 */ /* 0x000fe200078e0219 */
[----:B--2---:R-:W-:Y:S01]  /*2160*/  SEL R4, RZ, 0x8, P1 ;  /* 0x00000008ff047807 */ /* 0x004fe20000800000 */
[----:B------:R-:W-:Y:S01]  /*2170*/  IMAD.SHL.U32 R6, R3, 0x2, RZ ;  /* 0x0000000203067824 */ /* 0x000fe200078e00ff */
[----:B------:R-:W-:Y:S01]  /*2180*/  SEL R3, RZ, 0x4, P0 ;  /* 0x00000004ff037807 */ /* 0x000fe20000000000 */
[----:B------:R-:W-:Y:S01]  /*2190*/  IMAD R113, R199, 0x40, R174 ;  /* 0x00000040c7717824 */ /* 0x000fe200078e02ae */
[----:B------:R-:W-:-:S02]  /*21a0*/  SHF.R.S32.HI R165, RZ, 0x1f, R164 ;  /* 0x0000001fffa57819 */ /* 0x000fc400000114a4 */
[----:B------:R-:W-:Y:S01]  /*21b0*/  LOP3.LUT R0, R4, R0, R3, 0xfe, !PT ;  /* 0x0000000004007212 */ /* 0x000fe200078efe03 */
[-C--:B------:R-:W-:Y:S01]  /*21c0*/  IMAD R3, R7, R94.reuse, RZ ;  /* 0x0000005e07037224 */ /* 0x080fe200078e02ff */
[----:B------:R-:W-:Y:S01]  /*21d0*/  ISETP.GE.AND P0, PT, R161, UR4, PT ;  /* 0x00000004a1007c0c */ /* 0x000fe2000bf06270 */
[----:B------:R-:W-:Y:S01]  /*21e0*/  IMAD.WIDE.U32 R98, R174, R94, R164 ;  /* 0x0000005eae627225 */ /* 0x000fe200078e00a4 */
[----:B------:R-:W-:Y:S02]  /*21f0*/  ISETP.GE.AND P1, PT, R169, UR5, PT ;  /* 0x00000005a9007c0c */ /* 0x000fe4000bf26270 */
[----:B-1----:R-:W-:Y:S01]  /*2200*/  ISETP.GE.AND P3, PT, R16, R125, PT ;  /* 0x0000007d1000720c */ /* 0x002fe20003f66270 */
[----:B------:R-:W-:Y:S01]  /*2210*/  IMAD R9, R174, R95, R3 ;  /* 0x0000005fae097224 */ /* 0x000fe200078e0203 */
[----:B------:R-:W-:Y:S01]  /*2220*/  SEL R3, RZ, 0x10, P0 ;  /* 0x00000010ff037807 */ /* 0x000fe20000000000 */
[-C--:B------:R-:W-:Y:S01]  /*2230*/  IMAD R7, R7, R88.reuse, RZ ;  /* 0x0000005807077224 */ /* 0x080fe200078e02ff */
[----:B------:R-:W-:Y:S01]  /*2240*/  ISETP.GE.AND P2, PT, R16, UR5, PT ;  /* 0x0000000510007c0c */ /* 0x000fe2000bf46270 */
[----:B------:R-:W-:Y:S01]  /*2250*/  IMAD.IADD R99, R99, 0x1, R9 ;  /* 0x0000000163637824 */ /* 0x000fe200078e0209 */
[----:B------:R-:W-:Y:S01]  /*2260*/  SEL R4, RZ, 0x4, P1 ;  /* 0x00000004ff047807 */ /* 0x000fe20000800000 */
[----:B------:R-:W-:Y:S01]  /*2270*/  IMAD.IADD R97, R9, 0x1, R97 ;  /* 0x0000000109617824 */ /* 0x000fe200078e0261 */
[----:B------:R-:W-:Y:S01]  /*2280*/  LOP3.LUT R9, R0, R3, RZ, 0xfc, !PT ;  /* 0x0000000300097212 */ /* 0x000fe200078efcff */
[C---:B------:R-:W-:Y:S01]  /*2290*/  IMAD R11, R174.reuse, R89, R7 ;  /* 0x00000059ae0b7224 */ /* 0x040fe200078e0207 */
[----:B------:R-:W-:Y:S01]  /*22a0*/  ISETP.GE.AND P1, PT, R169, R125, PT ;  /* 0x0000007da900720c */ /* 0x000fe20003f26270 */
[----:B------:R-:W-:Y:S01]  /*22b0*/  IMAD.WIDE.U32 R92, R174, R88, R164 ;  /* 0x00000058ae5c7225 */ /* 0x000fe200078e00a4 */
[----:B------:R-:W-:-:S02]  /*22c0*/  SEL R3, R125, RZ, P3 ;  /* 0x000000ff7d037207 */ /* 0x000fc40001800000 */
[----:B------:R-:W-:Y:S01]  /*22d0*/  SEL R5, RZ, 0x1, P2 ;  /* 0x00000001ff057807 */ /* 0x000fe20001000000 */
[----:B------:R-:W-:Y:S01]  /*22e0*/  IMAD.IADD R93, R93, 0x1, R11 ;  /* 0x000000015d5d7824 */ /* 0x000fe200078e020b */
[----:B------:R-:W-:Y:S01]  /*22f0*/  ISETP.GE.AND P2, PT, R168, R125, PT ;  /* 0x0000007da800720c */ /* 0x000fe20003f46270 */
[----:B------:R-:W-:Y:S01]  /*2300*/  IMAD.IADD R3, R16, 0x1, R3 ;  /* 0x0000000110037824 */ /* 0x000fe200078e0203 */
[----:B------:R-:W-:Y:S01]  /*2310*/  SEL R0, R125, RZ, P1 ;  /* 0x000000ff7d007207 */ /* 0x000fe20000800000 */
[----:B------:R-:W-:Y:S01]  /*2320*/  IMAD.IADD R91, R11, 0x1, R91 ;  /* 0x000000010b5b7824 */ /* 0x000fe200078e025b */
[----:B------:R-:W-:Y:S01]  /*2330*/  SEL R7, R125, RZ, P2 ;  /* 0x000000ff7d077207 */ /* 0x000fe20001000000 */
[----:B-----5:R-:W-:Y:S01]  /*2340*/  IMAD.WIDE.U32 R98, R141, R94, R98 ;  /* 0x0000005e8d627225 */ /* 0x020fe200078e0062 */
[----:B------:R-:W-:Y:S02]  /*2350*/  LOP3.LUT R5, R6, 0x2, R5, 0xe2, !PT ;  /* 0x0000000206057812 */ /* 0x000fe400078ee205 */
[----:B------:R-:W-:Y:S01]  /*2360*/  SHF.R.S32.HI R21, RZ, 0x1f, R141 ;  /* 0x0000001fff157819 */ /* 0x000fe2000001148d */
[----:B------:R-:W-:Y:S01]  /*2370*/  IMAD.IADD R10, R169, 0x1, R0 ;  /* 0x00000001a90a7824 */ /* 0x000fe200078e0200 */
[----:B------:R-:W-:Y:S01]  /*2380*/  SHF.R.S32.HI R0, RZ, 0x1f, R3 ;  /* 0x0000001fff007819 */ /* 0x000fe20000011403 */
[----:B------:R-:W-:Y:S01]  /*2390*/  IMAD.IADD R7, R168, 0x1, R7 ;  /* 0x00000001a8077824 */ /* 0x000fe200078e0207 */
[----:B------:R-:W-:Y:S01]  /*23a0*/  LOP3.LUT R5, R5, R4, RZ, 0xfc, !PT ;  /* 0x0000000405057212 */ /* 0x000fe200078efcff */
[----:B------:R-:W-:Y:S01]  /*23b0*/  IMAD.WIDE.U32 R96, R141, R94, R96 ;  /* 0x0000005e8d607225 */ /* 0x000fe200078e0060 */
[----:B------:R-:W-:-:S02]  /*23c0*/  LEA.HI R6, R0, R3, RZ, 0x3 ;  /* 0x0000000300067211 */ /* 0x000fc400078f18ff */
[----:B------:R-:W-:Y:S01]  /*23d0*/  LEA.HI R0, R0, R3, RZ, 0x6 ;  /* 0x0000000300007211 */ /* 0x000fe200078f30ff */
[CC--:B------:R-:W-:Y:S01]  /*23e0*/  IMAD.WIDE.U32 R92, R141.reuse, R88.reuse, R92 ;  /* 0x000000588d5c7225 */ /* 0x0c0fe200078e005c */
[----:B------:R-:W-:Y:S02]  /*23f0*/  SHF.R.S32.HI R4, RZ, 0x1f, R7 ;  /* 0x0000001fff047819 */ /* 0x000fe40000011407 */
[----:B------:R-:W-:Y:S01]  /*2400*/  SHF.R.S32.HI R3, RZ, 0x6, R0 ;  /* 0x00000006ff037819 */ /* 0x000fe20000011400 */
[----:B------:R-:W-:Y:S01]  /*2410*/  IMAD.WIDE.U32 R90, R141, R88, R90 ;  /* 0x000000588d5a7225 */ /* 0x000fe200078e005a */
[CC--:B------:R-:W-:Y:S02]  /*2420*/  LEA.HI R8, R4.reuse, R7.reuse, RZ, 0x6 ;  /* 0x0000000704087211 */ /* 0x0c0fe400078f30ff */
[----:B------:R-:W-:Y:S01]  /*2430*/  LEA.HI R7, R4, R7, RZ, 0x3 ;  /* 0x0000000704077211 */ /* 0x000fe200078f18ff */
[C---:B------:R-:W-:Y:S01]  /*2440*/  IMAD R140, R3.reuse, 0x1800, R186 ;  /* 0x00001800038c7824 */ /* 0x040fe200078e02ba */
[C---:B------:R-:W-:Y:S01]  /*2450*/  LOP3.LUT R0, R184.reuse, 0x38, R6, 0xf8, !PT ;  /* 0x00000038b8007812 */ /* 0x040fe200078ef806 */
[----:B------:R-:W-:Y:S01]  /*2460*/  IMAD R138, R3, 0x1800, R188 ;  /* 0x00001800038a7824 */ /* 0x000fe200078e02bc */
[----:B------:R-:W-:Y:S01]  /*2470*/  SHF.R.S32.HI R15, RZ, 0x1f, R10 ;  /* 0x0000001fff0f7819 */ /* 0x000fe2000001140a */
[----:B------:R-:W-:Y:S01]  /*2480*/  IMAD.SHL.U32 R125, R125, 0x2, RZ ;  /* 0x000000027d7d7824 */ /* 0x000fe200078e00ff */
[----:B------:R-:W-:Y:S01]  /*2490*/  SHF.R.S32.HI R11, RZ, 0x6, R8 ;  /* 0x00000006ff0b7819 */ /* 0x000fe20000011408 */
[----:B------:R-:W-:Y:S01]  /*24a0*/  IMAD R8, R21, R94, RZ ;  /* 0x0000005e15087224 */ /* 0x000fe200078e02ff */
[----:B------:R-:W-:-:S02]  /*24b0*/  LOP3.LUT R4, R184, 0x38, R7, 0xf8, !PT ;  /* 0x00000038b8047812 */ /* 0x000fc400078ef807 */
[-C--:B------:R-:W-:Y:S01]  /*24c0*/  LOP3.LUT R3, R0, R185.reuse, RZ, 0x3c, !PT ;  /* 0x000000b900037212 */ /* 0x080fe200078e3cff */
[----:B------:R-:W-:Y:S01]  /*24d0*/  IMAD R139, R11, 0x1800, R186 ;  /* 0x000018000b8b7824 */ /* 0x000fe200078e02ba */
[-C--:B------:R-:W-:Y:S01]  /*24e0*/  LEA.HI R12, R15, R10.reuse, RZ, 0x3 ;  /* 0x0000000a0f0c7211 */ /* 0x080fe200078f18ff */
[----:B------:R-:W-:Y:S01]  /*24f0*/  IMAD R136, R11, 0x1800, R188 ;  /* 0x000018000b887824 */ /* 0x000fe200078e02bc */
[----:B------:R-:W-:Y:S01]  /*2500*/  LEA.HI R10, R15, R10, RZ, 0x6 ;  /* 0x0000000a0f0a7211 */ /* 0x000fe200078f30ff */
[----:B------:R-:W-:Y:S01]  /*2510*/  IMAD.IADD R140, R140, 0x1, R3 ;  /* 0x000000018c8c7824 */ /* 0x000fe200078e0203 */
[----:B------:R-:W-:Y:S01]  /*2520*/  LOP3.LUT R4, R4, R185, RZ, 0x3c, !PT ;  /* 0x000000b904047212 */ /* 0x000fe200078e3cff */
[----:B------:R-:W-:Y:S01]  /*2530*/  IMAD R103, R141, R95, R8 ;  /* 0x0000005f8d677224 */ /* 0x000fe200078e0208 */
[----:B------:R-:W-:Y:S01]  /*2540*/  SHF.R.S32.HI R3, RZ, 0x6, R10 ;  /* 0x00000006ff037819 */ /* 0x000fe2000001140a */
[----:B------:R-:W-:Y:S01]  /*2550*/  IMAD R11, R95, 0x60, RZ ;  /* 0x000000605f0b7824 */ /* 0x000fe200078e02ff */
[----:B------:R-:W-:Y:S01]  /*2560*/  LOP3.LUT R15, R181, 0x38, R12, 0xf8, !PT ;  /* 0x00000038b50f7812 */ /* 0x000fe200078ef80c */
[----:B------:R-:W-:Y:S01]  /*2570*/  IMAD.IADD R139, R139, 0x1, R4 ;  /* 0x000000018b8b7824 */ /* 0x000fe200078e0204 */
[----:B------:R-:W-:Y:S01]  /*2580*/  LOP3.LUT R13, R181, 0x38, R6, 0xf8, !PT ;  /* 0x00000038b50d7812 */ /* 0x000fe200078ef806 */
[----:B------:R-:W-:Y:S01]  /*2590*/  IMAD R135, R3, 0x1800, R188 ;  /* 0x0000180003877824 */ /* 0x000fe200078e02bc */
[-C--:B------:R-:W-:Y:S01]  /*25a0*/  LOP3.LUT R4, R15, R218.reuse, RZ, 0x3c, !PT ;  /* 0x000000da0f047212 */ /* 0x080fe200078e3cff */
[----:B------:R-:W-:Y:S01]  /*25b0*/  IMAD R137, R3, 0x1800, R186 ;  /* 0x0000180003897824 */ /* 0x000fe200078e02ba */
[----:B------:R-:W-:Y:S01]  /*25c0*/  LOP3.LUT R13, R13, R218, RZ, 0x3c, !PT ;  /* 0x000000da0d0d7212 */ /* 0x000fe200078e3cff */
[----:B------:R-:W-:Y:S01]  /*25d0*/  IMAD.IADD R105, R99, 0x1, R103 ;  /* 0x0000000163697824 */ /* 0x000fe200078e0267 */
[C---:B------:R-:W-:Y:S01]  /*25e0*/  LOP3.LUT R0, R184.reuse, 0x38, R12, 0xf8, !PT ;  /* 0x00000038b8007812 */ /* 0x040fe200078ef80c */
[----:B------:R-:W-:Y:S01]  /*25f0*/  IMAD.IADD R135, R135, 0x1, R4 ;  /* 0x0000000187877824 */ /* 0x000fe200078e0204 */
[----:B------:R-:W-:Y:S01]  /*2600*/  LOP3.LUT R4, R184, 0x18, R16, 0xf8, !PT ;  /* 0x00000018b8047812 */ /* 0x000fe200078ef810 */
[----:B------:R-:W-:Y:S01]  /*2610*/  IMAD.IADD R138, R138, 0x1, R13 ;  /* 0x000000018a8a7824 */ /* 0x000fe200078e020d */
[----:B------:R-:W-:Y:S01]  /*2620*/  ISETP.GE.AND P4, PT, R23, UR5, PT ;  /* 0x0000000517007c0c */ /* 0x000fe2000bf86270 */
[----:B------:R-:W-:Y:S01]  /*2630*/  IMAD.IADD R103, R103, 0x1, R97 ;  /* 0x0000000167677824 */ /* 0x000fe200078e0261 */
[----:B------:R-:W-:-:S02]  /*2640*/  LOP3.LUT R13, R181, 0x38, R7, 0xf8, !PT ;  /* 0x00000038b50d7812 */ /* 0x000fc400078ef807 */
[-C--:B------:R-:W-:Y:S02]  /*2650*/  LOP3.LUT R0, R0, R185.reuse, RZ, 0x3c, !PT ;  /* 0x000000b900007212 */ /* 0x080fe400078e3cff */
[----:B------:R-:W-:Y:S02]  /*2660*/  ISETP.GE.AND P0, PT, R162, UR4, PT ;  /* 0x00000004a2007c0c */ /* 0x000fe4000bf06270 */
[----:B------:R-:W-:Y:S01]  /*2670*/  LOP3.LUT R3, R4, R185, RZ, 0x3c, !PT ;  /* 0x000000b904037212 */ /* 0x000fe200078e3cff */
[----:B------:R-:W-:Y:S01]  /*2680*/  IMAD.IADD R137, R137, 0x1, R0 ;  /* 0x0000000189897824 */ /* 0x000fe200078e0200 */
[----:B------:R-:W-:Y:S01]  /*2690*/  SEL R4, RZ, 0x8, P4 ;  /* 0x00000008ff047807 */ /* 0x000fe20002000000 */
[----:B------:R-:W-:Y:S01]  /*26a0*/  IMAD R0, R21, R88, RZ ;  /* 0x0000005815007224 */ /* 0x000fe200078e02ff */
[----:B------:R-:W-:Y:S01]  /*26b0*/  LOP3.LUT R13, R13, R218, RZ, 0x3c, !PT ;  /* 0x000000da0d0d7212 */ /* 0x000fe200078e3cff */
[----:B------:R-:W-:Y:S01]  /*26c0*/  IMAD.IADD R3, R186, 0x1, R3 ;  /* 0x00000001ba037824 */ /* 0x000fe200078e0203 */
[----:B------:R-:W-:-:S02]  /*26d0*/  LOP3.LUT P5, RZ, R208, 0x4, RZ, 0xc0, !PT ;  /* 0x00000004d0ff7812 */ /* 0x000fc400078ac0ff */
[----:B------:R-:W-:Y:S01]  /*26e0*/  SEL R8, RZ, 0x20, P0 ;  /* 0x00000020ff087807 */ /* 0x000fe20000000000 */
[----:B------:R-:W-:Y:S01]  /*26f0*/  IMAD.IADD R136, R136, 0x1, R13 ;  /* 0x0000000188887824 */ /* 0x000fe200078e020d */
[----:B------:R-:W-:Y:S01]  /*2700*/  LOP3.LUT R20, R5, R4, RZ, 0xfc, !PT ;  /* 0x0000000405147212 */ /* 0x000fe200078efcff */
[----:B------:R-:W-:Y:S01]  /*2710*/  IMAD R13, R141, R89, R0 ;  /* 0x000000598d0d7224 */ /* 0x000fe200078e0200 */
[----:B------:R-:W-:Y:S02]  /*2720*/  LOP3.LUT R4, R5, 0x1, RZ, 0xc0, !PT ;  /* 0x0000000105047812 */ /* 0x000fe400078ec0ff */
[----:B------:R-:W-:Y:S01]  /*2730*/  SHF.R.S32.HI R118, RZ, 0x3, R6 ;  /* 0x00000003ff767819 */ /* 0x000fe20000011406 */
[----:B------:R-:W-:Y:S01]  /*2740*/  IMAD.IADD R104, R93, 0x1, R13 ;  /* 0x000000015d687824 */ /* 0x000fe200078e020d */
[----:B------:R-:W-:Y:S01]  /*2750*/  LOP3.LUT R5, R6, 0xfffffff8, RZ, 0xc0, !PT ;  /* 0xfffffff806057812 */ /* 0x000fe200078ec0ff */
[----:B------:R-:W-:Y:S01]  /*2760*/  IMAD.IADD R102, R13, 0x1, R91 ;  /* 0x000000010d667824 */ /* 0x000fe200078e025b */
[C---:B------:R-:W-:Y:S01]  /*2770*/  SHF.L.U64.HI R106, R94.reuse, 0x6, R95 ;  /* 0x000000065e6a7819 */ /* 0x040fe2000001025f */
[----:B------:R-:W-:Y:S01]  /*2780*/  IMAD.WIDE.U32 R94, R94, 0x60, RZ ;  /* 0x000000605e5e7825 */ /* 0x000fe200078e00ff */
[----:B------:R-:W-:-:S02]  /*2790*/  SHF.L.U64.HI R108, R88, 0x6, R89 ;  /* 0x00000006586c7819 */ /* 0x000fc40000010259 */
[----:B------:R-:W-:Y:S01]  /*27a0*/  SEL R127, R127, 0xffffffe0, !P5 ;  /* 0xffffffe07f7f7807 */ /* 0x000fe20006800000 */
[----:B------:R-:W-:Y:S01]  /*27b0*/  IMAD.WIDE.U32 R88, R88, 0x60, RZ ;  /* 0x0000006058587825 */ /* 0x000fe200078e00ff */
[----:B------:R-:W-:Y:S02]  /*27c0*/  SHF.R.S32.HI R117, RZ, 0x3, R7 ;  /* 0x00000003ff757819 */ /* 0x000fe40000011407 */
[----:B------:R-:W-:Y:S01]  /*27d0*/  LOP3.LUT R6, R7, 0xfffffff8, RZ, 0xc0, !PT ;  /* 0xfffffff807067812 */ /* 0x000fe200078ec0ff */
[----:B------:R-:W-:Y:S01]  /*27e0*/  IMAD.IADD R132, R95, 0x1, R11 ;  /* 0x000000015f847824 */ /* 0x000fe200078e020b */
[----:B------:R-:W-:Y:S01]  /*27f0*/  LOP3.LUT R27, R9, R8, RZ, 0xfc, !PT ;  /* 0x00000008091b7212 */ /* 0x000fe200078efcff */
[----:B------:R-:W-:Y:S01]  /*2800*/  IMAD.IADD R133, R89, 0x1, R133 ;  /* 0x0000000159857824 */ /* 0x000fe200078e0285 */
[----:B------:R-:W-:Y:S01]  /*2810*/  LOP3.LUT R7, R12, 0xfffffff8, RZ, 0xc0, !PT ;  /* 0xfffffff80c077812 */ /* 0x000fe200078ec0ff */
[----:B------:R-:W-:Y:S01]  /*2820*/  IMAD.IADD R134, R127, 0x1, R3 ;  /* 0x000000017f867824 */ /* 0x000fe200078e0203 */
[----:B------:R-:W-:-:S02]  /*2830*/  LOP3.LUT R8, R9, 0x1, RZ, 0xc0, !PT ;  /* 0x0000000109087812 */ /* 0x000fc400078ec0ff */
[C---:B------:R-:W-:Y:S02]  /*2840*/  LOP3.LUT R9, R20.reuse, 0x2, RZ, 0xc0, !PT ;  /* 0x0000000214097812 */ /* 0x040fe400078ec0ff */
[----:B------:R-:W-:Y:S02]  /*2850*/  LOP3.LUT R10, R20, 0x4, RZ, 0xc0, !PT ;  /* 0x00000004140a7812 */ /* 0x000fe400078ec0ff */
[C---:B------:R-:W-:Y:S02]  /*2860*/  LOP3.LUT R21, R27.reuse, 0x2, RZ, 0xc0, !PT ;  /* 0x000000021b157812 */ /* 0x040fe400078ec0ff */
[C---:B------:R-:W-:Y:S02]  /*2870*/  LOP3.LUT R25, R27.reuse, 0x4, RZ, 0xc0, !PT ;  /* 0x000000041b197812 */ /* 0x040fe400078ec0ff */
[C---:B------:R-:W-:Y:S02]  /*2880*/  LOP3.LUT R100, R27.reuse, 0x8, RZ, 0xc0, !PT ;  /* 0x000000081b647812 */ /* 0x040fe400078ec0ff */
[----:B------:R-:W-:-:S02]  /*2890*/  LOP3.LUT R26, R27, 0x10, RZ, 0xc0, !PT ;  /* 0x000000101b1a7812 */ /* 0x000fc400078ec0ff */
[----:B------:R-:W-:Y:S02]  /*28a0*/  SHF.R.S32.HI R0, RZ, 0x1f, R30 ;  /* 0x0000001fff007819 */ /* 0x000fe4000001141e */
[----:B0-----:R-:W-:Y:S02]  /*28b0*/  LEA.HI R144, R144, 0x8, RZ, 0x19 ;  /* 0x0000000890907811 */ /* 0x001fe400078fc8ff */
[----:B------:R-:W-:Y:S02]  /*28c0*/  SHF.R.S32.HI R114, RZ, 0x3, R12 ;  /* 0x00000003ff727819 */ /* 0x000fe4000001140c */
[----:B------:R-:W-:Y:S02]  /*28d0*/  LOP3.LUT R20, R20, 0x8, RZ, 0xc0, !PT ;  /* 0x0000000814147812 */ /* 0x000fe400078ec0ff */
[----:B------:R-:W-:Y:S02]  /*28e0*/  SHF.R.S32.HI R112, RZ, 0x1f, R5 ;  /* 0x0000001fff707819 */ /* 0x000fe40000011405 */
[----:B------:R-:W-:-:S02]  /*28f0*/  SHF.R.S32.HI R111, RZ, 0x1f, R6 ;  /* 0x0000001fff6f7819 */ /* 0x000fc40000011406 */
[----:B------:R-:W-:Y:S02]  /*2900*/  SHF.R.S32.HI R110, RZ, 0x1f, R7 ;  /* 0x0000001fff6e7819 */ /* 0x000fe40000011407 */
[----:B------:R-:W-:Y:S02]  /*2910*/  LOP3.LUT R27, R27, 0x20, RZ, 0xc0, !PT ;  /* 0x000000201b1b7812 */ /* 0x000fe400078ec0ff */
[----:B----4-:R-:W-:-:S07]  /*2920*/  SHF.R.S32.HI R129, RZ, 0x1f, R101 ;  /* 0x0000001fff817819 */ /* 0x010fce0000011465 */
.L_x_1688:
[----:B0-----:R-:W0:Y:S01]  /*2930*/  LDC R32, c[0x0][0x430] ;  /* 0x00010c00ff207b82 */ /* 0x001e220000000800 */
[----:B------:R-:W-:-:S04]  /*2940*/  VIADD R2, R2, 0xffffffff ;  /* 0xffffffff02027836 */ /* 0x000fc80000000000 */
[----:B------:R-:W-:-:S03]  /*2950*/  IMAD R11, R2, 0x60, R113 ;  /* 0x00000060020b7824 */ /* 0x000fc600078e0271 */
[----:B------:R-:W1:Y:S01]  /*2960*/  LDC R124, c[0x0][0x3f4] ;  /* 0x0000fd00ff7c7b82 */ /* 0x000e620000000800 */
[----:B------:R-:W-:Y:S01]  /*2970*/  IMAD.IADD R33, R130, 0x1, R11 ;  /* 0x0000000182217824 */ /* 0x000fe200078e020b */
[----:B------:R-:W-:-:S03]  /*2980*/  ISETP.GE.AND P0, PT, R11, R24, PT ;  /* 0x000000180b00720c */ /* 0x000fc60003f06270 */
[----:B------:R-:W-:Y:S01]  /*2990*/  IMAD.MOV.U32 R11, RZ, RZ, R33 ;  /* 0x000000ffff0b7224 */ /* 0x000fe200078e0021 */
[----:B------:R-:W-:Y:S02]  /*29a0*/  ISETP.GT.OR P0, PT, R113, 0x5f, P0 ;  /* 0x0000005f7100780c */ /* 0x000fe40000704670 */
[----:B0-----:R-:W-:-:S11]  /*29b0*/  ISETP.NE.AND P4, PT, R32, 0x1, PT ;  /* 0x000000012000780c */ /* 0x001fd60003f85270 */
        /* <DEDUP_REMOVED lines=8> */
[----:B------:R-:W-:Y:S02]  /*2a40*/  @!P0 IMAD R31, R101, R15, R28 ;  /* 0x0000000f651f8224 */ /* 0x000fe400078e021c */
[----:B------:R-:W-:-:S04]  /*2a50*/  @!P0 IMAD.MOV.U32 R28, RZ, RZ, R11 ;  /* 0x000000ffff1c8224 */ /* 0x000fc800078e000b */
[----:B------:R-:W-:-:S04]  /*2a60*/  @!P0 IMAD.WIDE.U32 R14, R101, R14, R28 ;  /* 0x0000000e650e8225 */ /* 0x000fc800078e001c */
[----:B------:R-:W-:Y:S01]  /*2a70*/  @!P0 IMAD.IADD R15, R15, 0x1, R31 ;  /* 0x000000010f0f8824 */ /* 0x000fe200078e021f */
[----:B--2---:R-:W-:Y:S01]  /*2a80*/  @!P0 LEA R12, P4, R14, R12, 0x2 ;  /* 0x0000000c0e0c8211 */ /* 0x004fe200078810ff */
[----:B------:R-:W-:-:S03]  /*2a90*/  IMAD.MOV.U32 R28, RZ, RZ, RZ ;  /* 0x000000ffff1c7224 */ /* 0x000fc600078e00ff */
[----:B------:R-:W-:-:S05]  /*2aa0*/  @!P0 LEA.HI.X R13, R14, R13, R15, 0x2, P4 ;  /* 0x0000000d0e0d8211 */ /* 0x000fca00020f140f */
[----:B------:R0:W5:Y:S01]  /*2ab0*/  @!P0 LDG.E R28, desc[UR60][R12.64] ;  /* 0x0000003c0c1c8981 */ /* 0x000162000c1e1900 */
[----:B-1----:R-:W-:Y:S01]  /*2ac0*/  ISETP.GE.AND P0, PT, R124, 0x1, PT ;  /* 0x000000017c00780c */ /* 0x002fe20003f06270 */
[----:B------:R-:W-:Y:S01]  /*2ad0*/  IMAD.MOV R29, RZ, RZ, -R11 ;  /* 0x000000ffff1d7224 */ /* 0x000fe200078e0a0b */
[----:B------:R-:W-:Y:S01]  /*2ae0*/  ISETP.GT.AND P4, PT, R2, R126, PT ;  /* 0x0000007e0200720c */ /* 0x000fe20003f84270 */
[C---:B------:R-:W-:Y:S01]  /*2af0*/  IMAD R11, R19.reuse, 0x4800, R134 ;  /* 0x00004800130b7824 */ /* 0x040fe200078e0286 */
        /* <DEDUP_REMOVED lines=15> */
[-C--:B------:R-:W-:Y:S02]  /*2bf0*/  IMAD R34, R133, R2.reuse, RZ ;  /* 0x0000000285227224 */ /* 0x080fe400078e02ff */
[----:B------:R-:W-:Y:S01]  /*2c00*/  IMAD R11, R29, UR5, R14 ;  /* 0x000000051d0b7c24 */ /* 0x000fe2000f8e020e */
[----:B------:R-:W-:Y:S01]  /*2c10*/  ULDC.64 UR4, c[0x0][0x310] ;  /* 0x0000c40000047ab9 */ /* 0x000fe20000000a00 */
[----:B------:R-:W-:-:S02]  /*2c20*/  IMAD R14, R132, R2, RZ ;  /* 0x00000002840e7224 */ /* 0x000fc400078e02ff */
[----:B------:R-:W-:Y:S02]  /*2c30*/  IMAD R15, R84, UR4, RZ ;  /* 0x00000004540f7c24 */ /* 0x000fe4000f8e02ff */
[----:B------:R-:W-:Y:S01]  /*2c40*/  IMAD.IADD R13, R13, 0x1, R11 ;  /* 0x000000010d0d7824 */ /* 0x000fe200078e020b */
[----:B------:R-:W-:Y:S01]  /*2c50*/  SHF.R.S32.HI R11, RZ, 0x1f, R2 ;  /* 0x0000001fff0b7819 */ /* 0x000fe20000011402 */
[C---:B------:R-:W-:Y:S02]  /*2c60*/  IMAD R15, R28.reuse, UR5, R15 ;  /* 0x000000051c0f7c24 */ /* 0x040fe4000f8e020f */
[----:B------:R-:W-:Y:S01]  /*2c70*/  IMAD.WIDE.U32 R12, R28, UR4, R12 ;  /* 0x000000041c0c7c25 */ /* 0x000fe2000f8e000c */
[----:B------:R-:W-:-:S03]  /*2c80*/  ULDC.64 UR4, c[0x0][0x308] ;  /* 0x0000c20000047ab9 */ /* 0x000fc60000000a00 */
[----:B------:R-:W-:Y:S02]  /*2c90*/  IMAD.IADD R13, R13, 0x1, R15 ;  /* 0x000000010d0d7824 */ /* 0x000fe400078e020f */
[----:B------:R-:W-:Y:S02]  /*2ca0*/  IMAD R15, R0, UR4, RZ ;  /* 0x00000004000f7c24 */ /* 0x000fe4000f8e02ff */
[----:B------:R-:W-:Y:S02]  /*2cb0*/  IMAD R39, R11, R88, R34 ;  /* 0x000000580b277224 */ /* 0x000fe400078e0222 */
[C---:B------:R-:W-:Y:S02]  /*2cc0*/  IMAD R115, R30.reuse, UR5, R15 ;  /* 0x000000051e737c24 */ /* 0x040fe4000f8e020f */
[----:B------:R-:W-:Y:S01]  /*2cd0*/  IMAD.WIDE.U32 R34, R30, UR4, R12 ;  /* 0x000000041e227c25 */ /* 0x000fe2000f8e000c */
[----:B------:R-:W-:-:S03]  /*2ce0*/  ULDC.64 UR4, c[0x0][0x2e8] ;  /* 0x0000ba0000047ab9 */ /* 0x000fc60000000a00 */
[----:B------:R-:W-:Y:S01]  /*2cf0*/  IMAD.IADD R115, R35, 0x1, R115 ;  /* 0x0000000123737824 */ /* 0x000fe200078e0273 */
[----:B------:R-:W-:Y:S01]  /*2d00*/  LEA R116, P4, R34, UR4, 0x1 ;  /* 0x0000000422747c11 */ /* 0x000fe2000f8808ff */
[----:B------:R-:W-:Y:S02]  /*2d10*/  IMAD R37, R11, R94, R14 ;  /* 0x0000005e0b257224 */ /* 0x000fe400078e020e */
[----:B------:R-:W-:Y:S01]  /*2d20*/  IMAD R85, R2, -0x60, R24 ;  /* 0xffffffa002557824 */ /* 0x000fe200078e0218 */
[----:B------:R-:W-:Y:S01]  /*2d30*/  LEA.HI.X R115, R34, UR5, R115, 0x1, P4 ;  /* 0x0000000522737c11 */ /* 0x000fe2000a0f0c73 */
[----:B------:R-:W-:-:S03]  /*2d40*/  IMAD.WIDE.U32 R14, R94, R2, RZ ;  /* 0x000000025e0e7225 */ /* 0x000fc600078e00ff */
[----:B------:R-:W-:Y:S01]  /*2d50*/  VIMNMX R85, R85, 0x60, PT ;  /* 0x0000006055557848 */ /* 0x000fe20003fe0100 */
[----:B------:R-:W-:-:S04]  /*2d60*/  IMAD.WIDE.U32 R12, R88, R2, RZ ;  /* 0x00000002580c7225 */ /* 0x000fc800078e00ff */
        /* <DEDUP_REMOVED lines=59> */
.L_x_1587:
[----:B------:R-:W-:Y:S05]  /*3120*/  BSYNC B1 ;  /* 0x0000000000017941 */ /* 0x000fea0003800000 */
.L_x_1586:
        /* <DEDUP_REMOVED lines=56> */
.L_x_1589:
[----:B------:R-:W-:Y:S05]  /*34b0*/  BSYNC B1 ;  /* 0x0000000000017941 */ /* 0x000fea0003800000 */
.L_x_1588:
[----:B------:R-:W2:Y:S01]  /*34c0*/  LDL R11, [R1+0x30] ;  /* 0x00003000010b7983 */ /* 0x000ea20000100800 */
[----:B0-----:R-:W-:Y:S01]  /*34d0*/  IMAD.MOV.U32 R12, RZ, RZ, R63 ;  /* 0x000000ffff0c7224 */ /* 0x001fe200078e003f */
[----:B------:R-:W-:Y:S01]  /*34e0*/  PRMT R157, R83, 0x5410, R86 ;  /* 0x00005410539d7816 */ /* 0x000fe20000000056 */
[----:B------:R-:W-:Y:S02]  /*34f0*/  IMAD.MOV.U32 R13, RZ, RZ, R66 ;  /* 0x000000ffff0d7224 */ /* 0x000fe400078e0042 */
[----:B------:R-:W-:-:S03]  /*3500*/  IMAD.MOV.U32 R14, RZ, RZ, R67 ;  /* 0x000000ffff0e7224 */ /* 0x000fc600078e0043 */
[----:B------:R-:W-:Y:S01]  /*3510*/  PRMT R204, R13, 0x7610, R204 ;  /* 0x000076100dcc7816 */ /* 0x000fe200000000cc */
[----:B------:R-:W-:Y:S01]  /*3520*/  IMAD.MOV.U32 R13, RZ, RZ, R74 ;  /* 0x000000ffff0d7224 */ /* 0x000fe200078e004a */
[----:B------:R-:W-:Y:S01]  /*3530*/  PRMT R201, R14, 0x7610, R201 ;  /* 0x000076100ec97816 */ /* 0x000fe200000000c9 */
[----:B------:R-:W-:-:S03]  /*3540*/  IMAD.MOV.U32 R14, RZ, RZ, R75 ;  /* 0x000000ffff0e7224 */ /* 0x000fc600078e004b */
[----:B------:R-:W-:Y:S01]  /*3550*/  PRMT R204, R204, 0x5410, R13 ;  /* 0x00005410cccc7816 */ /* 0x000fe2000000000d */
[----:B------:R-:W-:Y:S01]  /*3560*/  IMAD.MOV.U32 R13, RZ, RZ, R60 ;  /* 0x000000ffff0d7224 */ /* 0x000fe200078e003c */
[----:B--2---:R-:W-:Y:S01]  /*3570*/  R2UR UR4, R11 ;  /* 0x000000000b0472ca */ /* 0x004fe200000e0000 */
[----:B------:R-:W-:-:S05]  /*3580*/  IMAD.MOV.U32 R11, RZ, RZ, R62 ;  /* 0x000000ffff0b7224 */ /* 0x000fca00078e003e */
[----:B------:R-:W-:Y:S01]  /*3590*/  PRMT R189, R12, 0x5410, R11 ;  /* 0x000054100cbd7816 */ /* 0x000fe2000000000b */
[----:B------:R-:W-:Y:S02]  /*35a0*/  IMAD.MOV.U32 R11, RZ, RZ, R70 ;  /* 0x000000ffff0b7224 */ /* 0x000fe400078e0046 */
[----:B------:R-:W-:-:S03]  /*35b0*/  IMAD.MOV.U32 R12, RZ, RZ, R71 ;  /* 0x000000ffff0c7224 */ /* 0x000fc600078e0047 */
[----:B------:R-:W-:Y:S01]  /*35c0*/  PRMT R210, R11, 0x5410, R14 ;  /* 0x000054100bd27816 */ /* 0x000fe2000000000e */
[----:B------:R-:W-:Y:S01]  /*35d0*/  IMAD.MOV.U32 R11, RZ, RZ, R78 ;  /* 0x000000ffff0b7224 */ /* 0x000fe200078e004e */
[----:B------:R-:W-:Y:S01]  /*35e0*/  PRMT R201, R201, 0x5410, R12 ;  /* 0x00005410c9c97816 */ /* 0x000fe2000000000c */
[----:B------:R-:W-:Y:S01]  /*35f0*/  IMAD.MOV.U32 R12, RZ, RZ, R79 ;  /* 0x000000ffff0c7224 */ /* 0x000fe200078e004f */
[----:B------:R-:W-:Y:S01]  /*3600*/  UISETP.NE.AND UP0, UPT, UR4, 0x3, UPT ;  /* 0x000000030400788c */ /* 0x000fe2000bf05270 */
[----:B------:R-:W-:Y:S01]  /*3610*/  IMAD.MOV.U32 R14, RZ, RZ, R61 ;  /* 0x000000ffff0e7224 */ /* 0x000fe200078e003d */
[----:B------:R-:W-:Y:S01]  /*3620*/  PRMT R150, R150, 0x5410, R11 ;  /* 0x0000541096967816 */ /* 0x000fe2000000000b */
[----:B------:R-:W-:Y:S01]  /*3630*/  IMAD.MOV.U32 R11, RZ, RZ, R64 ;  /* 0x000000ffff0b7224 */ /* 0x000fe200078e0040 */
[----:B------:R-:W-:Y:S01]  /*3640*/  PRMT R211, R211, 0x5410, R12 ;  /* 0x00005410d3d37816 */ /* 0x000fe2000000000c */
[----:B------:R-:W-:Y:S01]  /*3650*/  IMAD.MOV.U32 R12, RZ, RZ, R65 ;  /* 0x000000ffff0c7224 */ /* 0x000fe200078e0041 */
[----:B------:R-:W-:Y:S01]  /*3660*/  PRMT R158, R13, 0x5410, R14 ;  /* 0x000054100d9e7816 */ /* 0x000fe2000000000e */
[----:B------:R-:W-:Y:S01]  /*3670*/  IMAD.MOV.U32 R13, RZ, RZ, R68 ;  /* 0x000000ffff0d7224 */ /* 0x000fe200078e0044 */
[----:B------:R-:W-:Y:S01]  /*3680*/  PLOP3.LUT P0, PT, PT, PT, UP0, 0x80, 0x0 ;  /* 0x000000000000781c */ /* 0x000fe20003f0f008 */
[----:B------:R-:W-:Y:S01]  /*3690*/  IMAD.MOV.U32 R14, RZ, RZ, R69 ;  /* 0x000000ffff0e7224 */ /* 0x000fe200078e0045 */
[----:B------:R-:W-:Y:S01]  /*36a0*/  PRMT R159, R12, 0x5410, R11 ;  /* 0x000054100c9f7816 */ /* 0x000fe2000000000b */
[----:B------:R-:W-:-:S02]  /*36b0*/  IMAD.MOV.U32 R12, RZ, RZ, R72 ;  /* 0x000000ffff0c7224 */ /* 0x000fc400078e0048 */
[----:B------:R-:W-:Y:S01]  /*36c0*/  IMAD.MOV.U32 R11, RZ, RZ, R77 ;  /* 0x000000ffff0b7224 */ /* 0x000fe200078e004d */
[----:B------:R-:W-:Y:S01]  /*36d0*/  PRMT R196, R14, 0x5410, R13 ;  /* 0x000054100ec47816 */ /* 0x000fe2000000000d */
[----:B------:R-:W-:Y:S02]  /*36e0*/  IMAD.MOV.U32 R14, RZ, RZ, R76 ;  /* 0x000000ffff0e7224 */ /* 0x000fe400078e004c */
[----:B------:R-:W-:Y:S01]  /*36f0*/  IMAD.MOV.U32 R13, RZ, RZ, R73 ;  /* 0x000000ffff0d7224 */ /* 0x000fe200078e0049 */
[----:B------:R-:W-:Y:S01]  /*3700*/  PRMT R212, R11, 0x5410, R12 ;  /* 0x000054100bd47816 */ /* 0x000fe2000000000c */
[----:B------:R-:W-:Y:S01]  /*3710*/  IMAD.MOV.U32 R12, RZ, RZ, R80 ;  /* 0x000000ffff0c7224 */ /* 0x000fe200078e0050 */
[----:B------:R-:W-:Y:S01]  /*3720*/  PRMT R211, R14, 0x7610, R211 ;  /* 0x000076100ed37816 */ /* 0x000fe200000000d3 */
[----:B-----5:R-:W-:Y:S01]  /*3730*/  IMAD.MOV.U32 R14, RZ, RZ, R34 ;  /* 0x000000ffff0e7224 */ /* 0x020fe200078e0022 */
[----:B------:R-:W-:Y:S01]  /*3740*/  PRMT R224, R224, 0x5410, R13 ;  /* 0x00005410e0e07816 */ /* 0x000fe2000000000d */
[----:B------:R-:W-:Y:S01]  /*3750*/  IMAD.MOV.U32 R11, RZ, RZ, R35 ;  /* 0x000000ffff0b7224 */ /* 0x000fe200078e0023 */
[----:B------:R-:W-:Y:S01]  /*3760*/  PRMT R150, R12, 0x7610, R150 ;  /* 0x000076100c967816 */ /* 0x000fe20000000096 */
[----:B------:R-:W-:-:S02]  /*3770*/  IMAD.MOV.U32 R13, RZ, RZ, R81 ;  /* 0x000000ffff0d7224 */ /* 0x000fc400078e0051 */
[----:B------:R-:W-:Y:S01]  /*3780*/  IMAD.MOV.U32 R12, RZ, RZ, R42 ;  /* 0x000000ffff0c7224 */ /* 0x000fe200078e002a */
[----:B------:R-:W-:Y:S01]  /*3790*/  PRMT R83, R14, 0x5410, R11 ;  /* 0x000054100e537816 */ /* 0x000fe2000000000b */
[----:B------:R-:W-:Y:S01]  /*37a0*/  IMAD.MOV.U32 R11, RZ, RZ, R43 ;  /* 0x000000ffff0b7224 */ /* 0x000fe200078e002b */
[----:B------:R-:W-:Y:S01]  /*37b0*/  PRMT R224, R13, 0x7610, R224 ;  /* 0x000076100de07816 */ /* 0x000fe200000000e0 */
[----:B------:R-:W-:Y:S02]  /*37c0*/  IMAD.MOV.U32 R14, RZ, RZ, R38 ;  /* 0x000000ffff0e7224 */ /* 0x000fe400078e0026 */
[----:B------:R-:W-:Y:S01]  /*37d0*/  IMAD.MOV.U32 R13, RZ, RZ, R39 ;  /* 0x000000ffff0d7224 */ /* 0x000fe200078e0027 */
[----:B------:R-:W-:Y:S01]  /*37e0*/  PRMT R131, R12, 0x5410, R11 ;  /* 0x000054100c837816 */ /* 0x000fe2000000000b */
[----:B------:R-:W-:Y:S02]  /*37f0*/  IMAD.MOV.U32 R12, RZ, RZ, R50 ;  /* 0x000000ffff0c7224 */ /* 0x000fe400078e0032 */
        /* <DEDUP_REMOVED lines=25> */
[----:B------:R-:W-:-:S04]  /*3990*/  PRMT R147, R14, 0x5410, R13 ;  /* 0x000054100e937816 */ /* 0x000fc8000000000d */
[----:B------:R-:W-:Y:S01]  /*39a0*/  PRMT R156, R12, 0x5410, R11 ;  /* 0x000054100c9c7816 */ /* 0x000fe2000000000b */
[----:B------:R-:W-:Y:S06]  /*39b0*/  @!P0 BRA `(.L_x_1590) ;  /* 0x0000000000048947 */ /* 0x000fec0003800000 */
[----:B------:R-:W-:Y:S01]  /*39c0*/  BPT.TRAP 0x1 ;  /* 0x000000040000795c */ /* 0x000fe20000300000 */
.L_x_1590:
[----:B------:R-:W-:Y:S01]  /*39d0*/  IMAD R86, R19, 0x8, R18 ;  /* 0x0000000813567824 */ /* 0x000fe200078e0212 */
[----:B------:R-:W-:Y:S01]  /*39e0*/  SHF.L.U32 R87, R175, 0x1f, RZ ;  /* 0x0000001faf577819 */ /* 0x000fe200000006ff */
[----:B------:R-:W-:Y:S03]  /*39f0*/  BSSY B1, `(.L_x_1591) ;  /* 0x0000003000017945 */ /* 0x000fe60003800000 */
[----:B------:R-:W0:Y:S02]  /*3a00*/  SYNCS.PHASECHK.TRANS64.TRYWAIT P6, [R86+URZ+0x2a890], R87 ;  /* 0x02a89057560075a7 */ /* 0x000e2400080c017f */
[----:B0-----:R-:W-:Y:S05]  /*3a10*/  @!P6 BRA `(.L_x_1592) ;  /* 0x0000026400a0e947 */ /* 0x001fea0003800000 */
.L_x_2005:
[----:B------:R-:W-:Y:S05]  /*3a20*/  BSYNC B1 ;  /* 0x0000000000017941 */ /* 0x000fea0003800000 */
.L_x_1591:
[----:B------:R-:W-:-:S03]  /*3a30*/  UMOV UR4, 0xffffffff ;  /* 0xffffffff00047882 */ /* 0x000fc60000000000 */
[----:B------:R-:W-:Y:S05]  /*3a40*/  BRA.DIV UR4, `(.L_x_1593) ;  /* 0x0000026604a87947 */ /* 0x000fea000b800000 */
[----:B------:R1:W2:Y:S04]  /*3a50*/  SHFL.IDX PT, R82, R115, RZ, 0x1c1f ;  /* 0x001c1fff73527589 */ /* 0x0002a800000e0000 */
[----:B------:R1:W3:Y:S02]  /*3a60*/  SHFL.IDX PT, R11, R116, RZ, 0x1c1f ;  /* 0x001c1fff740b7589 */ /* 0x0002e400000e0000 */
.L_x_2009:
        /* <DEDUP_REMOVED lines=27> */
[----:B------:R-:W-:Y:S02]  /*3c20*/  PRMT R13, R211, 0x5432, R148 ;  /* 0x00005432d30d7816 */ /* 0x000fe40000000094 */
        /* <DEDUP_REMOVED lines=29> */
.L_x_1599:
[----:B------:R-:W-:Y:S05]  /*3e00*/  BSYNC B3 ;  /* 0x0000000000037941 */ /* 0x000fea0003800000 */
.L_x_1598:
[----:B---3--:R-:W-:-:S04]  /*3e10*/  LEA R78, P4, R16, R11, 0x1 ;  /* 0x0000000b104e7211 */ /* 0x008fc800078808ff */
[----:B--2---:R-:W-:-:S05]  /*3e20*/  LEA.HI.X R79, R16, R82, R17, 0x1, P4 ;  /* 0x00000052104f7211 */ /* 0x004fca00020f0c11 */
[----:B0-----:R4:W-:Y:S04]  /*3e30*/  ST.E.128 desc[UR60][R78.64], R12 ;  /* 0x0000000c4e007985 */ /* 0x0019e8000c101d3c */
.L_x_1597:
[----:B------:R-:W-:Y:S05]  /*3e40*/  BSYNC B2 ;  /* 0x0000000000027941 */ /* 0x000fea0003800000 */
.L_x_1596:
        /* <DEDUP_REMOVED lines=11> */
[----:B------:R-:W-:Y:S01]  /*3f00*/  PRMT R77, R211, 0x5410, R75 ;  /* 0x00005410d34d7816 */ /* 0x000fe2000000004b */
        /* <DEDUP_REMOVED lines=43> */
.L_x_1603:
[----:B------:R-:W-:Y:S05]  /*41c0*/  BSYNC B3 ;  /* 0x0000000000037941 */ /* 0x000fea0003800000 */
.L_x_1602:
[----:B------:R-:W-:Y:S02]  /*41d0*/  IMAD.SHL.U32 R76, R170, 0x8, RZ ;  /* 0x00000008aa4c7824 */ /* 0x000fe400078e00ff */
[----:B---3--:R-:W-:Y:S02]  /*41e0*/  IMAD.MOV.U32 R74, RZ, RZ, R11 ;  /* 0x000000ffff4a7224 */ /* 0x008fe400078e000b */
[----:B--2---:R-:W-:Y:S02]  /*41f0*/  IMAD.MOV.U32 R75, RZ, RZ, R82 ;  /* 0x000000ffff4b7224 */ /* 0x004fe400078e0052 */
[----:B------:R-:W-:-:S05]  /*4200*/  IMAD.WIDE R74, R76, 0x2, R74 ;  /* 0x000000024c4a7825 */ /* 0x000fca00078e024a */
[----:B0-----:R0:W-:Y:S02]  /*4210*/  ST.E.128 desc[UR60][R74.64], R12 ;  /* 0x0000000c4a007985 */ /* 0x0011e4000c101d3c */
.L_x_1601:
[----:B------:R-:W-:Y:S05]  /*4220*/  BSYNC B2 ;  /* 0x0000000000027941 */ /* 0x000fea0003800000 */
.L_x_1600:
[----:B------:R-:W-:Y:S01]  /*4230*/  ISETP.NE.AND P4, PT, R25, RZ, PT ;  /* 0x000000ff1900720c */ /* 0x000fe20003f85270 */
[----:B------:R-:W-:-:S12]  /*4240*/  BSSY B2, `(.L_x_1604) ;  /* 0x000003a000027945 */ /* 0x000fd80003800000 */
[----:B------:R-:W-:Y:S05]  /*4250*/  @!P4 BRA `(.L_x_1605) ;  /* 0x0000000000e0c947 */ /* 0x000fea0003800000 */
[----:B0---4-:R0:W4:Y:S01]  /*4260*/  LDS.128 R12, [R33+0x3000] ;  /* 0x00300000210c7984 */ /* 0x0111220000000c00 */
[----:B------:R-:W-:Y:S01]  /*4270*/  ISETP.GE.AND P4, PT, R177, R124, PT ;  /* 0x0000007cb100720c */ /* 0x000fe20003f86270 */
[----:B------:R-:W-:Y:S01]  /*4280*/  IMAD.SHL.U32 R76, R171, 0x8, RZ ;  /* 0x00000008ab4c7824 */ /* 0x000fe200078e00ff */
[----:B------:R-:W-:Y:S01]  /*4290*/  BSSY B3, `(.L_x_1606) ;  /* 0x0000033000037945 */ /* 0x000fe20003800000 */
[----:B---3--:R-:W-:Y:S02]  /*42a0*/  IMAD.MOV.U32 R74, RZ, RZ, R11 ;  /* 0x000000ffff4a7224 */ /* 0x008fe400078e000b */
[----:B--2---:R-:W-:Y:S02]  /*42b0*/  IMAD.MOV.U32 R75, RZ, RZ, R82 ;  /* 0x000000ffff4b7224 */ /* 0x004fe400078e0052 */
[----:B------:R-:W-:-:S06]  /*42c0*/  IMAD.WIDE R74, R76, 0x2, R74 ;  /* 0x000000024c4a7825 */ /* 0x000fcc00078e024a */
[----:B0-----:R-:W-:Y:S05]  /*42d0*/  @P4 BRA `(.L_x_1607) ;  /* 0x0000000000b84947 */ /* 0x001fea0003800000 */
[----:B------:R-:W-:Y:S02]  /*42e0*/  SHF.R.U64 R76, R72, 0x10, R73 ;  /* 0x00000010484c7819 */ /* 0x000fe40000001249 */
[--C-:B------:R-:W-:Y:S02]  /*42f0*/  SHF.R.U64 R77, R70, 0x10, R71.reuse ;  /* 0x00000010464d7819 */ /* 0x100fe40000001247 */
[----:B------:R-:W-:Y:S02]  /*4300*/  SHF.R.U32.HI R70, RZ, 0x10, R71 ;  /* 0x00000010ff467819 */ /* 0x000fe40000011647 */
[----:B------:R-:W-:Y:S02]  /*4310*/  PRMT R76, R212, 0x5432, R76 ;  /* 0x00005432d44c7816 */ /* 0x000fe4000000004c */
[----:B------:R-:W-:Y:S02]  /*4320*/  PRMT R71, R210, 0x5410, R77 ;  /* 0x00005410d2477816 */ /* 0x000fe4000000004d */
[----:B------:R-:W-:-:S02]  /*4330*/  SHF.R.U32.HI R72, RZ, 0x10, R73 ;  /* 0x00000010ff487819 */ /* 0x000fc40000011649 */
[C---:B----4-:R-:W-:Y:S01]  /*4340*/  LOP3.LUT R78, R13.reuse, 0xffff0000, RZ, 0xc0, !PT ;  /* 0xffff00000d4e7812 */ /* 0x050fe200078ec0ff */
[----:B------:R-:W-:Y:S01]  /*4350*/  IMAD.U32 R13, R13, 0x10000, RZ ;  /* 0x000100000d0d7824 */ /* 0x000fe200078e00ff */
[----:B------:R-:W-:Y:S02]  /*4360*/  LOP3.LUT R77, R76, 0xffff0000, RZ, 0xc0, !PT ;  /* 0xffff00004c4d7812 */ /* 0x000fe400078ec0ff */
[C---:B------:R-:W-:Y:S01]  /*4370*/  LOP3.LUT R73, R71.reuse, 0xffff0000, RZ, 0xc0, !PT ;  /* 0xffff000047497812 */ /* 0x040fe200078ec0ff */
[----:B------:R-:W-:Y:S01]  /*4380*/  IMAD.U32 R71, R71, 0x10000, RZ ;  /* 0x0001000047477824 */ /* 0x000fe200078e00ff */
[----:B------:R-:W-:Y:S01]  /*4390*/  PRMT R72, R224, 0x5432, R72 ;  /* 0x00005432e0487816 */ /* 0x000fe20000000048 */
[C---:B------:R-:W-:Y:S01]  /*43a0*/  FMUL.FTZ R79, R78.reuse, R77 ;  /* 0x0000004d4e4f7220 */ /* 0x040fe20000410000 */
[----:B------:R-:W-:Y:S01]  /*43b0*/  PRMT R70, R201, 0x5432, R70 ;  /* 0x00005432c9467816 */ /* 0x000fe20000000046 */
[-C--:B------:R-:W-:Y:S01]  /*43c0*/  FMUL.FTZ R78, R78, R73.reuse ;  /* 0x000000494e4e7220 */ /* 0x080fe20000410000 */
[C---:B------:R-:W-:Y:S01]  /*43d0*/  LOP3.LUT R80, R14.reuse, 0xffff0000, RZ, 0xc0, !PT ;  /* 0xffff00000e507812 */ /* 0x040fe200078ec0ff */
[----:B------:R-:W-:Y:S01]  /*43e0*/  FFMA.FTZ R73, R13, R73, -R79 ;  /* 0x000000490d497223 */ /* 0x000fe2000001084f */
[----:B------:R-:W-:-:S02]  /*43f0*/  IMAD.U32 R14, R14, 0x10000, RZ ;  /* 0x000100000e0e7824 */ /* 0x000fc400078e00ff */
[----:B------:R-:W-:Y:S01]  /*4400*/  FFMA.FTZ R13, R13, R77, R78 ;  /* 0x0000004d0d0d7223 */ /* 0x000fe2000001004e */
[C---:B------:R-:W-:Y:S01]  /*4410*/  IMAD.U32 R77, R72.reuse, 0x10000, RZ ;  /* 0x00010000484d7824 */ /* 0x040fe200078e00ff */
[----:B------:R-:W-:Y:S01]  /*4420*/  LOP3.LUT R72, R72, 0xffff0000, RZ, 0xc0, !PT ;  /* 0xffff000048487812 */ /* 0x000fe200078ec0ff */
[C---:B------:R-:W-:Y:S01]  /*4430*/  IMAD.U32 R78, R70.reuse, 0x10000, RZ ;  /* 0x00010000464e7824 */ /* 0x040fe200078e00ff */
[----:B------:R-:W-:Y:S01]  /*4440*/  LOP3.LUT R70, R70, 0xffff0000, RZ, 0xc0, !PT ;  /* 0xffff000046467812 */ /* 0x000fe200078ec0ff */
[C---:B------:R-:W-:Y:S01]  /*4450*/  FMUL.FTZ R79, R80.reuse, R77 ;  /* 0x0000004d504f7220 */ /* 0x040fe20000410000 */
[----:B------:R-:W-:Y:S01]  /*4460*/  F2FP.BF16.F32.PACK_AB R13, R13, R73 ;  /* 0x000000490d0d723e */ /* 0x000fe200000010ff */
[-C--:B------:R-:W-:Y:S02]  /*4470*/  FMUL.FTZ R80, R80, R78.reuse ;  /* 0x0000004e50507220 */ /* 0x080fe40000410000 */
[----:B------:R-:W-:Y:S01]  /*4480*/  FFMA.FTZ R79, R14, R78, -R79 ;  /* 0x0000004e0e4f7223 */ /* 0x000fe2000001084f */
[----:B------:R-:W-:-:S02]  /*4490*/  IMAD.U32 R78, R76, 0x10000, RZ ;  /* 0x000100004c4e7824 */ /* 0x000fc400078e00ff */
        /* <DEDUP_REMOVED lines=10> */
[C---:B------:R-:W-:Y:S01]  /*4540*/  FMUL.FTZ R70, R12.reuse, R78 ;  /* 0x0000004e0c467220 */ /* 0x040fe20000410000 */
[----:B------:R-:W-:-:S03]  /*4550*/  FMUL.FTZ R12, R12, R71 ;  /* 0x000000470c0c7220 */ /* 0x000fc60000410000 */
[----:B------:R-:W-:Y:S01]  /*4560*/  F2FP.BF16.F32.PACK_AB R14, R14, R76 ;  /* 0x0000004c0e0e723e */ /* 0x000fe200000010ff */
[C---:B------:R-:W-:Y:S01]  /*4570*/  FFMA.FTZ R70, R77.reuse, R71, -R70 ;  /* 0x000000474d467223 */ /* 0x040fe20000010846 */
[----:B------:R-:W-:-:S03]  /*4580*/  FFMA.FTZ R12, R77, R78, R12 ;  /* 0x0000004e4d0c7223 */ /* 0x000fc6000001000c */
[----:B------:R-:W-:Y:S02]  /*4590*/  IMAD.MOV.U32 R15, RZ, RZ, R14 ;  /* 0x000000ffff0f7224 */ /* 0x000fe400078e000e */
[----:B------:R-:W-:Y:S01]  /*45a0*/  F2FP.BF16.F32.PACK_AB R12, R12, R70 ;  /* 0x000000460c0c723e */ /* 0x000fe200000010ff */
[----:B------:R-:W-:-:S07]  /*45b0*/  IMAD.MOV.U32 R14, RZ, RZ, R79 ;  /* 0x000000ffff0e7224 */ /* 0x000fce00078e004f */
.L_x_1607:
[----:B------:R-:W-:Y:S05]  /*45c0*/  BSYNC B3 ;  /* 0x0000000000037941 */ /* 0x000fea0003800000 */
.L_x_1606:
[----:B----4-:R0:W-:Y:S02]  /*45d0*/  ST.E.128 desc[UR60][R74.64], R12 ;  /* 0x0000000c4a007985 */ /* 0x0101e4000c101d3c */
.L_x_1605:
[----:B------:R-:W-:Y:S05]  /*45e0*/  BSYNC B2 ;  /* 0x0000000000027941 */ /* 0x000fea0003800000 */
.L_x_1604:
        /* <DEDUP_REMOVED lines=11> */
[--C-:B------:R-:W-:Y:S01]  /*46a0*/  SHF.R.U64 R73, R66, 0x10, R67.reuse ;  /* 0x0000001042497819 */ /* 0x100fe20000001243 */
[----:B------:R-:W-:Y:S01]  /*46b0*/  IMAD.U32 R76, R12, 0x10000, RZ ;  /* 0x000100000c4c7824 */ /* 0x000fe200078e00ff */
[----:B------:R-:W-:Y:S01]  /*46c0*/  SHF.R.U32.HI R75, RZ, 0x10, R67 ;  /* 0x00000010ff4b7819 */ /* 0x000fe20000011643 */
[----:B------:R-:W-:Y:S01]  /*46d0*/  IMAD.U32 R67, R14, 0x10000, RZ ;  /* 0x000100000e437824 */ /* 0x000fe200078e00ff */
[----:B------:R-:W-:Y:S02]  /*46e0*/  SHF.R.U32.HI R69, RZ, 0x10, R69 ;  /* 0x00000010ff457819 */ /* 0x000fe40000011645 */
[----:B------:R-:W-:Y:S02]  /*46f0*/  PRMT R72, R196, 0x5432, R72 ;  /* 0x00005432c4487816 */ /* 0x000fe40000000048 */
[----:B------:R-:W-:-:S02]  /*4700*/  PRMT R73, R204, 0x5410, R73 ;  /* 0x00005410cc497816 */ /* 0x000fc40000000049 */
[----:B------:R-:W-:Y:S01]  /*4710*/  LOP3.LUT R66, R15, 0xffff0000, RZ, 0xc0, !PT ;  /* 0xffff00000f427812 */ /* 0x000fe200078ec0ff */
[C---:B------:R-:W-:Y:S01]  /*4720*/  IMAD.U32 R15, R13.reuse, 0x10000, RZ ;  /* 0x000100000d0f7824 */ /* 0x040fe200078e00ff */
[----:B------:R-:W-:Y:S02]  /*4730*/  LOP3.LUT R80, R13, 0xffff0000, RZ, 0xc0, !PT ;  /* 0xffff00000d507812 */ /* 0x000fe400078ec0ff */
[----:B------:R-:W-:Y:S02]  /*4740*/  PRMT R68, R201, 0x5410, R75 ;  /* 0x00005410c9447816 */ /* 0x000fe4000000004b */
[----:B------:R-:W-:Y:S02]  /*4750*/  PRMT R69, R196, 0x5410, R69 ;  /* 0x00005410c4457816 */ /* 0x000fe40000000045 */
[----:B------:R-:W-:Y:S01]  /*4760*/  LOP3.LUT R13, R72, 0xffff0000, RZ, 0xc0, !PT ;  /* 0xffff0000480d7812 */ /* 0x000fe200078ec0ff */
[----:B------:R-:W-:Y:S01]  /*4770*/  IMAD.U32 R78, R68, 0x10000, RZ ;  /* 0x00010000444e7824 */ /* 0x000fe200078e00ff */
[----:B------:R-:W-:Y:S01]  /*4780*/  LOP3.LUT R75, R73, 0xffff0000, RZ, 0xc0, !PT ;  /* 0xffff0000494b7812 */ /* 0x000fe200078ec0ff */
[C---:B------:R-:W-:Y:S01]  /*4790*/  IMAD.U32 R77, R69.reuse, 0x10000, RZ ;  /* 0x00010000454d7824 */ /* 0x040fe200078e00ff */
[----:B------:R-:W-:Y:S01]  /*47a0*/  LOP3.LUT R69, R69, 0xffff0000, RZ, 0xc0, !PT ;  /* 0xffff000045457812 */ /* 0x000fe200078ec0ff */
[----:B------:R-:W-:Y:S01]  /*47b0*/  FMUL.FTZ R79, R80, R13 ;  /* 0x0000000d504f7220 */ /* 0x000fe20000410000 */
[----:B------:R-:W-:Y:S01]  /*47c0*/  LOP3.LUT R68, R68, 0xffff0000, RZ, 0xc0, !PT ;  /* 0xffff000044447812 */ /* 0x000fe200078ec0ff */
[----:B------:R-:W-:Y:S01]  /*47d0*/  FMUL.FTZ R80, R80, R75 ;  /* 0x0000004b50507220 */ /* 0x000fe20000410000 */
[----:B------:R-:W-:Y:S01]  /*47e0*/  LOP3.LUT R12, R12, 0xffff0000, RZ, 0xc0, !PT ;  /* 0xffff00000c0c7812 */ /* 0x000fe200078ec0ff */
[----:B------:R-:W-:Y:S01]  /*47f0*/  IMAD.U32 R72, R72, 0x10000, RZ ;  /* 0x0001000048487824 */ /* 0x000fe200078e00ff */
[----:B------:R-:W-:Y:S01]  /*4800*/  LOP3.LUT R14, R14, 0xffff0000, RZ, 0xc0, !PT ;  /* 0xffff00000e0e7812 */ /* 0x000fe200078ec0ff */
[----:B------:R-:W-:Y:S01]  /*4810*/  FFMA.FTZ R80, R15, R13, R80 ;  /* 0x0000000d0f507223 */ /* 0x000fe20000010050 */
[----:B------:R-:W-:Y:S01]  /*4820*/  FMUL.FTZ R13, R66, R69 ;  /* 0x00000045420d7220 */ /* 0x000fe20000410000 */
[----:B------:R-:W-:-:S02]  /*4830*/  IMAD.U32 R73, R73, 0x10000, RZ ;  /* 0x0001000049497824 */ /* 0x000fc400078e00ff */
[----:B------:R-:W-:Y:S01]  /*4840*/  FMUL.FTZ R66, R66, R68 ;  /* 0x0000004442427220 */ /* 0x000fe20000410000 */
[----:B------:R-:W-:Y:S01]  /*4850*/  FFMA.FTZ R79, R15, R75, -R79 ;  /* 0x0000004b0f4f7223 */ /* 0x000fe2000001084f */
[C---:B------:R-:W-:Y:S01]  /*4860*/  FMUL.FTZ R15, R12.reuse, R72 ;  /* 0x000000480c0f7220 */ /* 0x040fe20000410000 */
[----:B------:R-:W-:Y:S01]  /*4870*/  FMUL.FTZ R12, R12, R73 ;  /* 0x000000490c0c7220 */ /* 0x000fe20000410000 */
[C---:B------:R-:W-:Y:S01]  /*4880*/  FFMA.FTZ R13, R74.reuse, R68, -R13 ;  /* 0x000000444a0d7223 */ /* 0x040fe2000001080d */
[----:B------:R-:W-:Y:S01]  /*4890*/  FFMA.FTZ R66, R74, R69, R66 ;  /* 0x000000454a427223 */ /* 0x000fe20000010042 */
[C---:B------:R-:W-:Y:S01]  /*48a0*/  FMUL.FTZ R81, R14.reuse, R77 ;  /* 0x0000004d0e517220 */ /* 0x040fe20000410000 */
[----:B------:R-:W-:Y:S01]  /*48b0*/  FMUL.FTZ R14, R14, R78 ;  /* 0x0000004e0e0e7220 */ /* 0x000fe20000410000 */
[C---:B------:R-:W-:Y:S01]  /*48c0*/  FFMA.FTZ R15, R76.reuse, R73, -R15 ;  /* 0x000000494c0f7223 */ /* 0x040fe2000001080f */
[----:B------:R-:W-:Y:S01]  /*48d0*/  FFMA.FTZ R12, R76, R72, R12 ;  /* 0x000000484c0c7223 */ /* 0x000fe2000001000c */
[----:B------:R-:W-:Y:S01]  /*48e0*/  F2FP.BF16.F32.PACK_AB R13, R66, R13 ;  /* 0x0000000d420d723e */ /* 0x000fe200000010ff */
[C---:B------:R-:W-:Y:S01]  /*48f0*/  FFMA.FTZ R81, R67.reuse, R78, -R81 ;  /* 0x0000004e43517223 */ /* 0x040fe20000010851 */
[----:B------:R-:W-:Y:S01]  /*4900*/  FFMA.FTZ R14, R67, R77, R14 ;  /* 0x0000004d430e7223 */ /* 0x000fe2000001000e */
[----:B------:R-:W-:-:S02]  /*4910*/  F2FP.BF16.F32.PACK_AB R79, R80, R79 ;  /* 0x0000004f504f723e */ /* 0x000fc400000010ff */
[----:B------:R-:W-:Y:S01]  /*4920*/  F2FP.BF16.F32.PACK_AB R12, R12, R15 ;  /* 0x0000000f0c0c723e */ /* 0x000fe200000010ff */
[----:B------:R-:W-:Y:S01]  /*4930*/  IMAD.MOV.U32 R15, RZ, RZ, R13 ;  /* 0x000000ffff0f7224 */ /* 0x000fe200078e000d */
[----:B------:R-:W-:Y:S01]  /*4940*/  F2FP.BF16.F32.PACK_AB R14, R14, R81 ;  /* 0x000000510e0e723e */ /* 0x000fe200000010ff */
[----:B------:R-:W-:-:S07]  /*4950*/  IMAD.MOV.U32 R13, RZ, RZ, R79 ;  /* 0x000000ffff0d7224 */ /* 0x000fce00078e004f */
.L_x_1611:
[----:B------:R-:W-:Y:S05]  /*4960*/  BSYNC B3 ;  /* 0x0000000000037941 */ /* 0x000fea0003800000 */
.L_x_1610:
[----:B----4-:R0:W-:Y:S02]  /*4970*/  ST.E.128 desc[UR60][R70.64], R12 ;  /* 0x0000000c46007985 */ /* 0x0101e4000c101d3c */
.L_x_1609:
[----:B------:R-:W-:Y:S05]  /*4980*/  BSYNC B2 ;  /* 0x0000000000027941 */ /* 0x000fea0003800000 */
.L_x_1608:
        /* <DEDUP_REMOVED lines=55> */
.L_x_1615:
[----:B------:R-:W-:Y:S05]  /*4d00*/  BSYNC B3 ;  /* 0x0000000000037941 */ /* 0x000fea0003800000 */
.L_x_1614:
[----:B----4-:R0:W-:Y:S02]  /*4d10*/  ST.E.128 desc[UR60][R66.64], R12 ;  /* 0x0000000c42007985 */ /* 0x0101e4000c101d3c */
.L_x_1613:
[----:B------:R-:W-:Y:S05]  /*4d20*/  BSYNC B2 ;  /* 0x0000000000027941 */ /* 0x000fea0003800000 */
.L_x_1612:
        /* <DEDUP_REMOVED lines=8> */
[----:B------:R-:W-:Y:S02]  /*4db0*/  SHF.R.U64 R65, R60, 0x10, R61 ;  /* 0x000000103c417819 */ /* 0x000fe4000000123d */
[----:B------:R-:W-:Y:S01]  /*4dc0*/  SHF.R.U64 R66, R58, 0x10, R59 ;  /* 0x000000103a427819 */ /* 0x000fe2000000123b */
[----:B----4-:R-:W-:Y:S01]  /*4dd0*/  IMAD.U32 R58, R14, 0x10000, RZ ;  /* 0x000100000e3a7824 */ /* 0x010fe200078e00ff */
[----:B------:R-:W-:Y:S02]  /*4de0*/  SHF.R.U32.HI R61, RZ, 0x10, R61 ;  /* 0x00000010ff3d7819 */ /* 0x000fe4000001163d */
[----:B------:R-:W-:Y:S02]  /*4df0*/  SHF.R.U32.HI R64, RZ, 0x10, R59 ;  /* 0x00000010ff407819 */ /* 0x000fe4000001163b */
[C---:B------:R-:W-:Y:S02]  /*4e00*/  PRMT R60, R158.reuse, 0x5410, R65 ;  /* 0x000054109e3c7816 */ /* 0x040fe40000000041 */
[----:B------:R-:W-:Y:S01]  /*4e10*/  PRMT R59, R157, 0x5410, R66 ;  /* 0x000054109d3b7816 */ /* 0x000fe20000000042 */
[----:B------:R-:W-:Y:S01]  /*4e20*/  IMAD.U32 R66, R13, 0x10000, RZ ;  /* 0x000100000d427824 */ /* 0x000fe200078e00ff */
[----:B------:R-:W-:-:S02]  /*4e30*/  PRMT R158, R158, 0x5432, R61 ;  /* 0x000054329e9e7816 */ /* 0x000fc4000000003d */
[----:B------:R-:W-:Y:S02]  /*4e40*/  PRMT R157, R157, 0x5432, R64 ;  /* 0x000054329d9d7816 */ /* 0x000fe40000000040 */
[----:B------:R-:W-:Y:S01]  /*4e50*/  LOP3.LUT R11, R14, 0xffff0000, RZ, 0xc0, !PT ;  /* 0xffff00000e0b7812 */ /* 0x000fe200078ec0ff */
        /* <DEDUP_REMOVED lines=22> */
[C---:B------:R-:W-:Y:S01]  /*4fc0*/  FMUL.FTZ R14, R12.reuse, R60 ;  /* 0x0000003c0c0e7220 */ /* 0x040fe20000410000 */
[-C--:B------:R-:W-:Y:S01]  /*4fd0*/  FMUL.FTZ R11, R12, R59.reuse ;  /* 0x0000003b0c0b7220 */ /* 0x080fe20000410000 */
[----:B------:R-:W-:Y:S01]  /*4fe0*/  IMAD.U32 R15, R15, 0x10000, RZ ;  /* 0x000100000f0f7824 */ /* 0x000fe200078e00ff */
[----:B------:R-:W-:Y:S01]  /*4ff0*/  F2FP.BF16.F32.PACK_AB R64, R61, R64 ;  /* 0x000000403d40723e */ /* 0x000fe200000010ff */
[C---:B------:R-:W-:Y:S01]  /*5000*/  FFMA.FTZ R14, R13.reuse, R59, -R14 ;  /* 0x0000003b0d0e7223 */ /* 0x040fe2000001080e */
[----:B------:R-:W-:Y:S01]  /*5010*/  FFMA.FTZ R11, R13, R60, R11 ;  /* 0x0000003c0d0b7223 */ /* 0x000fe2000001000b */
[C---:B------:R-:W-:Y:S01]  /*5020*/  FFMA.FTZ R58, R15.reuse, R157, -R58 ;  /* 0x0000009d0f3a7223 */ /* 0x040fe2000001083a */
[----:B------:R-:W-:Y:S01]  /*5030*/  FFMA.FTZ R65, R15, R158, R65 ;  /* 0x0000009e0f417223 */ /* 0x000fe20000010041 */
[----:B------:R-:W-:-:S02]  /*5040*/  F2FP.BF16.F32.PACK_AB R13, R66, R67 ;  /* 0x00000043420d723e */ /* 0x000fc400000010ff */
[----:B------:R-:W-:Y:S01]  /*5050*/  F2FP.BF16.F32.PACK_AB R12, R11, R14 ;  /* 0x0000000e0b0c723e */ /* 0x000fe200000010ff */
[----:B------:R-:W-:Y:S01]  /*5060*/  IMAD.MOV.U32 R14, RZ, RZ, R64 ;  /* 0x000000ffff0e7224 */ /* 0x000fe200078e0040 */
[----:B------:R-:W-:-:S07]  /*5070*/  F2FP.BF16.F32.PACK_AB R15, R65, R58 ;  /* 0x0000003a410f723e */ /* 0x000fce00000010ff */
.L_x_1617:
[----:B------:R-:W-:Y:S05]  /*5080*/  BSYNC B2 ;  /* 0x0000000000027941 */ /* 0x000fea0003800000 */
.L_x_1616:
[----:B----4-:R0:W-:Y:S02]  /*5090*/  ST.E.128 desc[UR60][R62.64], R12 ;  /* 0x0000000c3e007985 */ /* 0x0101e4000c101d3c */
.L_x_1595:
[----:B------:R-:W-:Y:S05]  /*50a0*/  BSYNC B1 ;  /* 0x0000000000017941 */ /* 0x000fea0003800000 */
.L_x_1594:
[----:B------:R-:W-:-:S03]  /*50b0*/  UMOV UR4, 0xffffffff ;  /* 0xffffffff00047882 */ /* 0x000fc60000000000 */
[----:B------:R-:W-:Y:S05]  /*50c0*/  BRA.DIV UR4, `(.L_x_1618) ;  /* 0x0000025204547947 */ /* 0x000fea000b800000 */
[----:B-1----:R-:W1:Y:S04]  /*50d0*/  SHFL.IDX PT, R115, R115, 0x1, 0x1c1f ;  /* 0x003c1f0073737f89 */ /* 0x002e6800000e0000 */
[----:B------:R-:W0:Y:S02]  /*50e0*/  SHFL.IDX PT, R116, R116, 0x1, 0x1c1f ;  /* 0x003c1f0074747f89 */ /* 0x000e2400000e0000 */
.L_x_2013:
        /* <DEDUP_REMOVED lines=13> */
[----:B------:R-:W-:Y:S02]  /*51c0*/  SHF.R.U64 R61, R56, 0x10, R57 ;  /* 0x00000010383d7819 */ /* 0x000fe40000001239 */
[----:B------:R-:W-:Y:S01]  /*51d0*/  LOP3.LUT R55, R14, 0xffff0000, RZ, 0xc0, !PT ;  /* 0xffff00000e377812 */ /* 0x000fe200078ec0ff */
[C---:B------:R-:W-:Y:S01]  /*51e0*/  IMAD.U32 R14, R15.reuse, 0x10000, RZ ;  /* 0x000100000f0e7824 */ /* 0x040fe200078e00ff */
[----:B---3--:R-:W-:Y:S02]  /*51f0*/  LOP3.LUT R11, R15, 0xffff0000, RZ, 0xc0, !PT ;  /* 0xffff00000f0b7812 */ /* 0x008fe400078ec0ff */
[----:B------:R-:W-:-:S02]  /*5200*/  PRMT R15, R155, 0x5410, R62 ;  /* 0x000054109b0f7816 */ /* 0x000fc4000000003e */
[----:B------:R-:W-:Y:S02]  /*5210*/  SHF.R.U32.HI R57, RZ, 0x10, R57 ;  /* 0x00000010ff397819 */ /* 0x000fe40000011639 */
[----:B------:R-:W-:Y:S02]  /*5220*/  PRMT R155, R155, 0x5432, R60 ;  /* 0x000054329b9b7816 */ /* 0x000fe4000000003c */
[C---:B------:R-:W-:Y:S01]  /*5230*/  PRMT R60, R156.reuse, 0x5410, R61 ;  /* 0x000054109c3c7816 */ /* 0x040fe2000000003d */
[----:B------:R-:W-:Y:S01]  /*5240*/  IMAD.U32 R61, R13, 0x10000, RZ ;  /* 0x000100000d3d7824 */ /* 0x000fe200078e00ff */
[----:B------:R-:W-:Y:S01]  /*5250*/  PRMT R156, R156, 0x5432, R57 ;  /* 0x000054329c9c7816 */ /* 0x000fe20000000039 */
[----:B------:R-:W-:Y:S01]  /*5260*/  IMAD.U32 R63, R155, 0x10000, RZ ;  /* 0x000100009b3f7824 */ /* 0x000fe200078e00ff */
[----:B------:R-:W-:Y:S01]  /*5270*/  LOP3.LUT R57, R13, 0xffff0000, RZ, 0xc0, !PT ;  /* 0xffff00000d397812 */ /* 0x000fe200078ec0ff */
[----:B------:R-:W-:Y:S01]  /*5280*/  IMAD.U32 R13, R12, 0x10000, RZ ;  /* 0x000100000c0d7824 */ /* 0x000fe200078e00ff */
[----:B------:R-:W-:Y:S01]  /*5290*/  LOP3.LUT R64, R60, 0xffff0000, RZ, 0xc0, !PT ;  /* 0xffff00003c407812 */ /* 0x000fe200078ec0ff */
[----:B------:R-:W-:Y:S01]  /*52a0*/  IMAD.U32 R56, R156, 0x10000, RZ ;  /* 0x000100009c387824 */ /* 0x000fe200078e00ff */
[----:B------:R-:W-:-:S02]  /*52b0*/  LOP3.LUT R62, R15, 0xffff0000, RZ, 0xc0, !PT ;  /* 0xffff00000f3e7812 */ /* 0x000fc400078ec0ff */
[----:B------:R-:W-:Y:S01]  /*52c0*/  LOP3.LUT R156, R156, 0xffff0000, RZ, 0xc0, !PT ;  /* 0xffff00009c9c7812 */ /* 0x000fe200078ec0ff */
[----:B------:R-:W-:Y:S01]  /*52d0*/  FMUL.FTZ R66, R57, R64 ;  /* 0x0000004039427220 */ /* 0x000fe20000410000 */
[----:B------:R-:W-:Y:S01]  /*52e0*/  FMUL.FTZ R67, R55, R56 ;  /* 0x0000003837437220 */ /* 0x000fe20000410000 */
[-C--:B------:R-:W-:Y:S01]  /*52f0*/  FMUL.FTZ R65, R57, R62.reuse ;  /* 0x0000003e39417220 */ /* 0x080fe20000410000 */
[----:B------:R-:W-:Y:S01]  /*5300*/  LOP3.LUT R57, R12, 0xffff0000, RZ, 0xc0, !PT ;  /* 0xffff00000c397812 */ /* 0x000fe200078ec0ff */
[----:B------:R-:W-:Y:S01]  /*5310*/  FFMA.FTZ R12, R61, R62, -R66 ;  /* 0x0000003e3d0c7223 */ /* 0x000fe20000010842 */
[----:B------:R-:W-:Y:S01]  /*5320*/  LOP3.LUT R155, R155, 0xffff0000, RZ, 0xc0, !PT ;  /* 0xffff00009b9b7812 */ /* 0x000fe200078ec0ff */
[----:B------:R-:W-:Y:S01]  /*5330*/  FFMA.FTZ R61, R61, R64, R65 ;  /* 0x000000403d3d7223 */ /* 0x000fe20000010041 */
[-C--:B------:R-:W-:Y:S01]  /*5340*/  FMUL.FTZ R65, R55, R63.reuse ;  /* 0x0000003f37417220 */ /* 0x080fe20000410000 */
[----:B------:R-:W-:Y:S02]  /*5350*/  IMAD.U32 R62, R60, 0x10000, RZ ;  /* 0x000100003c3e7824 */ /* 0x000fe400078e00ff */
[----:B------:R-:W-:Y:S01]  /*5360*/  FFMA.FTZ R55, R54, R63, -R67 ;  /* 0x0000003f36377223 */ /* 0x000fe20000010843 */
[----:B------:R-:W-:-:S02]  /*5370*/  IMAD.U32 R60, R15, 0x10000, RZ ;  /* 0x000100000f3c7824 */ /* 0x000fc400078e00ff */
        /* <DEDUP_REMOVED lines=9> */
[----:B------:R-:W-:Y:S02]  /*5410*/  F2FP.BF16.F32.PACK_AB R13, R61, R12 ;  /* 0x0000000c3d0d723e */ /* 0x000fe400000010ff */
[----:B------:R-:W-:-:S02]  /*5420*/  F2FP.BF16.F32.PACK_AB R15, R14, R15 ;  /* 0x0000000f0e0f723e */ /* 0x000fc400000010ff */
[----:B------:R-:W-:Y:S02]  /*5430*/  F2FP.BF16.F32.PACK_AB R14, R56, R55 ;  /* 0x00000037380e723e */ /* 0x000fe400000010ff */
[----:B------:R-:W-:-:S07]  /*5440*/  F2FP.BF16.F32.PACK_AB R12, R57, R54 ;  /* 0x00000036390c723e */ /* 0x000fce00000010ff */
.L_x_1623:
[----:B------:R-:W-:Y:S05]  /*5450*/  BSYNC B2 ;  /* 0x0000000000027941 */ /* 0x000fea0003800000 */
.L_x_1622:
[----:B----4-:R0:W-:Y:S02]  /*5460*/  ST.E.128 desc[UR60][R58.64], R12 ;  /* 0x0000000c3a007985 */ /* 0x0101e4000c101d3c */
.L_x_1621:
[----:B------:R-:W-:Y:S05]  /*5470*/  BSYNC B1 ;  /* 0x0000000000017941 */ /* 0x000fea0003800000 */
.L_x_1620:
        /* <DEDUP_REMOVED lines=11> */
[----:B------:R-:W-:Y:S01]  /*5530*/  SHF.R.U64 R58, R50, 0x10, R51 ;  /* 0x00000010323a7819 */ /* 0x000fe20000001233 */
[----:B----4-:R-:W-:Y:S01]  /*5540*/  IMAD.U32 R50, R14, 0x10000, RZ ;  /* 0x000100000e327824 */ /* 0x010fe200078e00ff */
[----:B------:R-:W-:Y:S02]  /*5550*/  SHF.R.U64 R57, R52, 0x10, R53 ;  /* 0x0000001034397819 */ /* 0x000fe40000001235 */
[----:B------:R-:W-:Y:S02]  /*5560*/  SHF.R.U32.HI R56, RZ, 0x10, R51 ;  /* 0x00000010ff387819 */ /* 0x000fe40000011633 */
[----:B------:R-:W-:Y:S02]  /*5570*/  SHF.R.U32.HI R51, RZ, 0x10, R53 ;  /* 0x00000010ff337819 */ /* 0x000fe40000011635 */
[----:B------:R-:W-:Y:S02]  /*5580*/  PRMT R53, R153, 0x5410, R58 ;  /* 0x0000541099357816 */ /* 0x000fe4000000003a */
[----:B------:R-:W-:-:S02]  /*5590*/  PRMT R58, R154, 0x5410, R57 ;  /* 0x000054109a3a7816 */ /* 0x000fc40000000039 */
[----:B------:R-:W-:Y:S02]  /*55a0*/  PRMT R154, R154, 0x5432, R51 ;  /* 0x000054329a9a7816 */ /* 0x000fe40000000033 */
[----:B------:R-:W-:Y:S02]  /*55b0*/  PRMT R153, R153, 0x5432, R56 ;  /* 0x0000543299997816 */ /* 0x000fe40000000038 */
[----:B------:R-:W-:Y:S01]  /*55c0*/  LOP3.LUT R51, R13, 0xffff0000, RZ, 0xc0, !PT ;  /* 0xffff00000d337812 */ /* 0x000fe200078ec0ff */
[----:B------:R-:W-:Y:S01]  /*55d0*/  IMAD.U32 R59, R154, 0x10000, RZ ;  /* 0x000100009a3b7824 */ /* 0x000fe200078e00ff */
[C---:B------:R-:W-:Y:S01]  /*55e0*/  LOP3.LUT R60, R58.reuse, 0xffff0000, RZ, 0xc0, !PT ;  /* 0xffff00003a3c7812 */ /* 0x040fe200078ec0ff */
[----:B------:R-:W-:Y:S01]  /*55f0*/  IMAD.U32 R57, R153, 0x10000, RZ ;  /* 0x0001000099397824 */ /* 0x000fe200078e00ff */
[----:B------:R-:W-:Y:S01]  /*5600*/  LOP3.LUT R56, R53, 0xffff0000, RZ, 0xc0, !PT ;  /* 0xffff000035387812 */ /* 0x000fe200078ec0ff */
[----:B------:R-:W-:Y:S01]  /*5610*/  IMAD.U32 R58, R58, 0x10000, RZ ;  /* 0x000100003a3a7824 */ /* 0x000fe200078e00ff */
[----:B------:R-:W-:Y:S01]  /*5620*/  LOP3.LUT R52, R14, 0xffff0000, RZ, 0xc0, !PT ;  /* 0xffff00000e347812 */ /* 0x000fe200078ec0ff */
[C---:B------:R-:W-:Y:S01]  /*5630*/  IMAD.U32 R14, R15.reuse, 0x10000, RZ ;  /* 0x000100000f0e7824 */ /* 0x040fe200078e00ff */
[----:B------:R-:W-:Y:S01]  /*5640*/  LOP3.LUT R11, R15, 0xffff0000, RZ, 0xc0, !PT ;  /* 0xffff00000f0b7812 */ /* 0x000fe200078ec0ff */
[----:B------:R-:W-:Y:S01]  /*5650*/  FMUL.FTZ R62, R51, R60 ;  /* 0x0000003c333e7220 */ /* 0x000fe20000410000 */
[----:B------:R-:W-:-:S02]  /*5660*/  IMAD.U32 R15, R13, 0x10000, RZ ;  /* 0x000100000d0f7824 */ /* 0x000fc400078e00ff */
[-C--:B------:R-:W-:Y:S01]  /*5670*/  FMUL.FTZ R51, R51, R56.reuse ;  /* 0x0000003833337220 */ /* 0x080fe20000410000 */
[----:B------:R-:W-:Y:S01]  /*5680*/  LOP3.LUT R154, R154, 0xffff0000, RZ, 0xc0, !PT ;  /* 0xffff00009a9a7812 */ /* 0x000fe200078ec0ff */
[----:B------:R-:W-:Y:S02]  /*5690*/  IMAD.U32 R13, R12, 0x10000, RZ ;  /* 0x000100000c0d7824 */ /* 0x000fe400078e00ff */
[C---:B------:R-:W-:Y:S01]  /*56a0*/  FFMA.FTZ R62, R15.reuse, R56, -R62 ;  /* 0x000000380f3e7223 */ /* 0x040fe2000001083e */
[----:B------:R-:W-:Y:S01]  /*56b0*/  FFMA.FTZ R51, R15, R60, R51 ;  /* 0x0000003c0f337223 */ /* 0x000fe20000010033 */
[C---:B------:R-:W-:Y:S01]  /*56c0*/  FMUL.FTZ R15, R52.reuse, R57 ;  /* 0x00000039340f7220 */ /* 0x040fe20000410000 */
[-C--:B------:R-:W-:Y:S01]  /*56d0*/  FMUL.FTZ R61, R52, R59.reuse ;  /* 0x0000003b343d7220 */ /* 0x080fe20000410000 */
[----:B------:R-:W-:Y:S01]  /*56e0*/  LOP3.LUT R153, R153, 0xffff0000, RZ, 0xc0, !PT ;  /* 0xffff000099997812 */ /* 0x000fe200078ec0ff */
[----:B------:R-:W-:Y:S01]  /*56f0*/  IMAD.U32 R53, R53, 0x10000, RZ ;  /* 0x0001000035357824 */ /* 0x000fe200078e00ff */
[----:B------:R-:W-:Y:S01]  /*5700*/  LOP3.LUT R12, R12, 0xffff0000, RZ, 0xc0, !PT ;  /* 0xffff00000c0c7812 */ /* 0x000fe200078ec0ff */
[C---:B------:R-:W-:Y:S01]  /*5710*/  FFMA.FTZ R52, R50.reuse, R59, R15 ;  /* 0x0000003b32347223 */ /* 0x040fe2000001000f */
[----:B------:R-:W-:Y:S01]  /*5720*/  FFMA.FTZ R61, R50, R57, -R61 ;  /* 0x00000039323d7223 */ /* 0x000fe2000001083d */
[C---:B------:R-:W-:Y:S01]  /*5730*/  FMUL.FTZ R15, R11.reuse, R154 ;  /* 0x0000009a0b0f7220 */ /* 0x040fe20000410000 */
[----:B------:R-:W-:Y:S01]  /*5740*/  FMUL.FTZ R57, R11, R153 ;  /* 0x000000990b397220 */ /* 0x000fe20000410000 */
        /* <DEDUP_REMOVED lines=10> */
.L_x_1627:
[----:B------:R-:W-:Y:S05]  /*57f0*/  BSYNC B2 ;  /* 0x0000000000027941 */ /* 0x000fea0003800000 */
.L_x_1626:
[----:B----4-:R0:W-:Y:S02]  /*5800*/  ST.E.128 desc[UR60][R54.64], R12 ;  /* 0x0000000c36007985 */ /* 0x0101e4000c101d3c */
.L_x_1625:
[----:B------:R-:W-:Y:S05]  /*5810*/  BSYNC B1 ;  /* 0x0000000000017941 */ /* 0x000fea0003800000 */
.L_x_1624:
        /* <DEDUP_REMOVED lines=13> */
[--C-:B------:R-:W-:Y:S02]  /*58f0*/  SHF.R.U64 R54, R48, 0x10, R49.reuse ;  /* 0x0000001030367819 */ /* 0x100fe40000001231 */
[----:B------:R-:W-:Y:S02]  /*5900*/  SHF.R.U32.HI R52, RZ, 0x10, R49 ;  /* 0x00000010ff347819 */ /* 0x000fe40000011631 */
[----:B------:R-:W-:Y:S02]  /*5910*/  SHF.R.U32.HI R11, RZ, 0x10, R47 ;  /* 0x00000010ff0b7819 */ /* 0x000fe4000001162f */
[----:B------:R-:W-:Y:S02]  /*5920*/  PRMT R49, R146, 0x5410, R53 ;  /* 0x0000541092317816 */ /* 0x000fe40000000035 */
[----:B------:R-:W-:-:S02]  /*5930*/  PRMT R54, R147, 0x5410, R54 ;  /* 0x0000541093367816 */ /* 0x000fc40000000036 */
[----:B------:R-:W-:Y:S02]  /*5940*/  PRMT R147, R147, 0x5432, R52 ;  /* 0x0000543293937816 */ /* 0x000fe40000000034 */
[----:B------:R-:W-:Y:S01]  /*5950*/  LOP3.LUT R47, R14, 0xffff0000, RZ, 0xc0, !PT ;  /* 0xffff00000e2f7812 */ /* 0x000fe200078ec0ff */
[----:B------:R-:W-:Y:S01]  /*5960*/  IMAD.U32 R14, R13, 0x10000, RZ ;  /* 0x000100000d0e7824 */ /* 0x000fe200078e00ff */
[----:B------:R-:W-:Y:S01]  /*5970*/  PRMT R146, R146, 0x5432, R11 ;  /* 0x0000543292927816 */ /* 0x000fe2000000000b */
[----:B------:R-:W-:Y:S01]  /*5980*/  IMAD.U32 R56, R147, 0x10000, RZ ;  /* 0x0001000093387824 */ /* 0x000fe200078e00ff */
[----:B------:R-:W-:Y:S01]  /*5990*/  LOP3.LUT R13, R13, 0xffff0000, RZ, 0xc0, !PT ;  /* 0xffff00000d0d7812 */ /* 0x000fe200078ec0ff */
[----:B------:R-:W-:Y:S01]  /*59a0*/  IMAD.U32 R11, R12, 0x10000, RZ ;  /* 0x000100000c0b7824 */ /* 0x000fe200078e00ff */
[----:B------:R-:W-:Y:S01]  /*59b0*/  LOP3.LUT R55, R54, 0xffff0000, RZ, 0xc0, !PT ;  /* 0xffff000036377812 */ /* 0x000fe200078ec0ff */
[----:B------:R-:W-:Y:S01]  /*59c0*/  IMAD.U32 R53, R146, 0x10000, RZ ;  /* 0x0001000092357824 */ /* 0x000fe200078e00ff */
[----:B------:R-:W-:Y:S01]  /*59d0*/  LOP3.LUT R52, R49, 0xffff0000, RZ, 0xc0, !PT ;  /* 0xffff000031347812 */ /* 0x000fe200078ec0ff */
[----:B------:R-:W-:Y:S01]  /*59e0*/  IMAD.U32 R54, R54, 0x10000, RZ ;  /* 0x0001000036367824 */ /* 0x000fe200078e00ff */
[----:B------:R-:W-:Y:S01]  /*59f0*/  LOP3.LUT R48, R15, 0xffff0000, RZ, 0xc0, !PT ;  /* 0xffff00000f307812 */ /* 0x000fe200078ec0ff */
[C---:B------:R-:W-:Y:S01]  /*5a00*/  FMUL.FTZ R57, R13.reuse, R55 ;  /* 0x000000370d397220 */ /* 0x040fe20000410000 */
[----:B------:R-:W-:Y:S01]  /*5a10*/  LOP3.LUT R12, R12, 0xffff0000, RZ, 0xc0, !PT ;  /* 0xffff00000c0c7812 */ /* 0x000fe200078ec0ff */
[----:B------:R-:W-:Y:S01]  /*5a20*/  FMUL.FTZ R58, R13, R52 ;  /* 0x000000340d3a7220 */ /* 0x000fe20000410000 */
        /* <DEDUP_REMOVED lines=11> */
[C---:B------:R-:W-:Y:S01]  /*5ae0*/  FMUL.FTZ R14, R12.reuse, R54 ;  /* 0x000000360c0e7220 */ /* 0x040fe20000410000 */
[-C--:B------:R-:W-:Y:S01]  /*5af0*/  FMUL.FTZ R13, R12, R49.reuse ;  /* 0x000000310c0d7220 */ /* 0x080fe20000410000 */
        /* <DEDUP_REMOVED lines=11> */
.L_x_1631:
[----:B------:R-:W-:Y:S05]  /*5bb0*/  BSYNC B2 ;  /* 0x0000000000027941 */ /* 0x000fea0003800000 */
.L_x_1630:
[----:B----4-:R0:W-:Y:S02]  /*5bc0*/  ST.E.128 desc[UR60][R50.64], R12 ;  /* 0x0000000c32007985 */ /* 0x0101e4000c101d3c */
.L_x_1629:
[----:B------:R-:W-:Y:S05]  /*5bd0*/  BSYNC B1 ;  /* 0x0000000000017941 */ /* 0x000fea0003800000 */
.L_x_1628:
        /* <DEDUP_REMOVED lines=22> */
[----:B------:R-:W-:Y:S02]  /*5d40*/  LOP3.LUT R13, R13, 0xffff0000, RZ, 0xc0, !PT ;  /* 0xffff00000d0d7812 */ /* 0x000fe400078ec0ff */
[C---:B------:R-:W-:Y:S01]  /*5d50*/  LOP3.LUT R51, R50.reuse, 0xffff0000, RZ, 0xc0, !PT ;  /* 0xffff000032337812 */ /* 0x040fe200078ec0ff */
        /* <DEDUP_REMOVED lines=31> */
.L_x_1635:
[----:B------:R-:W-:Y:S05]  /*5f50*/  BSYNC B2 ;  /* 0x0000000000027941 */ /* 0x000fea0003800000 */
.L_x_1634:
[----:B----4-:R0:W-:Y:S02]  /*5f60*/  ST.E.128 desc[UR60][R46.64], R12 ;  /* 0x0000000c2e007985 */ /* 0x0101e4000c101d3c */
.L_x_1633:
[----:B------:R-:W-:Y:S05]  /*5f70*/  BSYNC B1 ;  /* 0x0000000000017941 */ /* 0x000fea0003800000 */
.L_x_1632:
        /* <DEDUP_REMOVED lines=11> */
[----:B------:R-:W-:Y:S01]  /*6030*/  SHF.R.U64 R46, R38, 0x10, R39 ;  /* 0x00000010262e7819 */ /* 0x000fe20000001227 */
[----:B---3--:R-:W-:Y:S01]  /*6040*/  IMAD.U32 R11, R12, 0x10000, RZ ;  /* 0x000100000c0b7824 */ /* 0x008fe200078e00ff */
[----:B------:R-:W-:Y:S02]  /*6050*/  SHF.R.U32.HI R41, RZ, 0x10, R41 ;  /* 0x00000010ff297819 */ /* 0x000fe40000011629 */
[----:B------:R-:W-:Y:S02]  /*6060*/  PRMT R45, R128, 0x5410, R45 ;  /* 0x00005410802d7816 */ /* 0x000fe4000000002d */
[----:B------:R-:W-:Y:S02]  /*6070*/  SHF.R.U32.HI R44, RZ, 0x10, R39 ;  /* 0x00000010ff2c7819 */ /* 0x000fe40000011627 */
[----:B------:R-:W-:-:S02]  /*6080*/  PRMT R40, R121, 0x5410, R46 ;  /* 0x0000541079287816 */ /* 0x000fc4000000002e */
[----:B------:R-:W-:Y:S01]  /*6090*/  LOP3.LUT R38, R14, 0xffff0000, RZ, 0xc0, !PT ;  /* 0xffff00000e267812 */ /* 0x000fe200078ec0ff */
[C---:B------:R-:W-:Y:S01]  /*60a0*/  IMAD.U32 R14, R13.reuse, 0x10000, RZ ;  /* 0x000100000d0e7824 */ /* 0x040fe200078e00ff */
[----:B------:R-:W-:Y:S02]  /*60b0*/  PRMT R128, R128, 0x5432, R41 ;  /* 0x0000543280807816 */ /* 0x000fe40000000029 */
[----:B------:R-:W-:Y:S02]  /*60c0*/  LOP3.LUT R13, R13, 0xffff0000, RZ, 0xc0, !PT ;  /* 0xffff00000d0d7812 */ /* 0x000fe400078ec0ff */
[----:B------:R-:W-:Y:S01]  /*60d0*/  LOP3.LUT R46, R45, 0xffff0000, RZ, 0xc0, !PT ;  /* 0xffff00002d2e7812 */ /* 0x000fe200078ec0ff */
[----:B------:R-:W-:Y:S01]  /*60e0*/  IMAD.U32 R47, R128, 0x10000, RZ ;  /* 0x00010000802f7824 */ /* 0x000fe200078e00ff */
[----:B------:R-:W-:Y:S01]  /*60f0*/  PRMT R121, R121, 0x5432, R44 ;  /* 0x0000543279797816 */ /* 0x000fe2000000002c */
[----:B------:R-:W-:Y:S01]  /*6100*/  IMAD.U32 R45, R45, 0x10000, RZ ;  /* 0x000100002d2d7824 */ /* 0x000fe200078e00ff */
[----:B------:R-:W-:Y:S01]  /*6110*/  LOP3.LUT R41, R40, 0xffff0000, RZ, 0xc0, !PT ;  /* 0xffff000028297812 */ /* 0x000fe200078ec0ff */
[----:B------:R-:W-:Y:S01]  /*6120*/  FMUL.FTZ R49, R13, R46 ;  /* 0x0000002e0d317220 */ /* 0x000fe20000410000 */
[----:B------:R-:W-:Y:S01]  /*6130*/  FMUL.FTZ R48, R38, R47 ;  /* 0x0000002f26307220 */ /* 0x000fe20000410000 */
[----:B------:R-:W-:Y:S01]  /*6140*/  IMAD.U32 R44, R121, 0x10000, RZ ;  /* 0x00010000792c7824 */ /* 0x000fe200078e00ff */
[----:B------:R-:W-:Y:S01]  /*6150*/  LOP3.LUT R39, R15, 0xffff0000, RZ, 0xc0, !PT ;  /* 0xffff00000f277812 */ /* 0x000fe200078ec0ff */
[-C--:B------:R-:W-:Y:S01]  /*6160*/  FMUL.FTZ R13, R13, R41.reuse ;  /* 0x000000290d0d7220 */ /* 0x080fe20000410000 */
[----:B------:R-:W-:Y:S01]  /*6170*/  LOP3.LUT R12, R12, 0xffff0000, RZ, 0xc0, !PT ;  /* 0xffff00000c0c7812 */ /* 0x000fe200078ec0ff */
[----:B------:R-:W-:Y:S01]  /*6180*/  FFMA.FTZ R49, R14, R41, -R49 ;  /* 0x000000290e317223 */ /* 0x000fe20000010831 */
[----:B------:R-:W-:Y:S01]  /*6190*/  FMUL.FTZ R38, R38, R44 ;  /* 0x0000002c26267220 */ /* 0x000fe20000410000 */
[----:B------:R-:W-:Y:S01]  /*61a0*/  FFMA.FTZ R46, R14, R46, R13 ;  /* 0x0000002e0e2e7223 */ /* 0x000fe2000001000d */
[----:B------:R-:W-:Y:S01]  /*61b0*/  LOP3.LUT R128, R128, 0xffff0000, RZ, 0xc0, !PT ;  /* 0xffff000080807812 */ /* 0x000fe200078ec0ff */
[----:B------:R-:W-:Y:S01]  /*61c0*/  IMAD.U32 R40, R40, 0x10000, RZ ;  /* 0x0001000028287824 */ /* 0x000fe200078e00ff */
[----:B------:R-:W-:Y:S01]  /*61d0*/  LOP3.LUT R14, R121, 0xffff0000, RZ, 0xc0, !PT ;  /* 0xffff0000790e7812 */ /* 0x000fe200078ec0ff */
[C---:B------:R-:W-:Y:S01]  /*61e0*/  FFMA.FTZ R48, R33.reuse, R44, -R48 ;  /* 0x0000002c21307223 */ /* 0x040fe20000010830 */
[----:B------:R-:W-:Y:S01]  /*61f0*/  FFMA.FTZ R33, R33, R47, R38 ;  /* 0x0000002f21217223 */ /* 0x000fe20000010026 */
[----:B------:R-:W-:Y:S01]  /*6200*/  FMUL.FTZ R44, R39, R128 ;  /* 0x00000080272c7220 */ /* 0x000fe20000410000 */
[----:B------:R-:W-:Y:S01]  /*6210*/  FMUL.FTZ R38, R12, R45 ;  /* 0x0000002d0c267220 */ /* 0x000fe20000410000 */
[----:B------:R-:W-:-:S02]  /*6220*/  IMAD.U32 R15, R15, 0x10000, RZ ;  /* 0x000100000f0f7824 */ /* 0x000fc400078e00ff */
[----:B------:R-:W-:Y:S01]  /*6230*/  FMUL.FTZ R39, R39, R14 ;  /* 0x0000000e27277220 */ /* 0x000fe20000410000 */
[-C--:B------:R-:W-:Y:S01]  /*6240*/  FMUL.FTZ R12, R12, R40.reuse ;  /* 0x000000280c0c7220 */ /* 0x080fe20000410000 */
[----:B------:R-:W-:Y:S01]  /*6250*/  FFMA.FTZ R38, R11, R40, -R38 ;  /* 0x000000280b267223 */ /* 0x000fe20000010826 */
[C---:B------:R-:W-:Y:S01]  /*6260*/  FFMA.FTZ R44, R15.reuse, R14, -R44 ;  /* 0x0000000e0f2c7223 */ /* 0x040fe2000001082c */
[----:B------:R-:W-:Y:S01]  /*6270*/  FFMA.FTZ R39, R15, R128, R39 ;  /* 0x000000800f277223 */ /* 0x000fe20000010027 */
[----:B------:R-:W-:Y:S01]  /*6280*/  FFMA.FTZ R11, R11, R45, R12 ;  /* 0x0000002d0b0b7223 */ /* 0x000fe2000001000c */
[----:B------:R-:W-:Y:S02]  /*6290*/  F2FP.BF16.F32.PACK_AB R13, R46, R49 ;  /* 0x000000312e0d723e */ /* 0x000fe400000010ff */
[----:B------:R-:W-:Y:S02]  /*62a0*/  F2FP.BF16.F32.PACK_AB R14, R33, R48 ;  /* 0x00000030210e723e */ /* 0x000fe400000010ff */
[----:B------:R-:W-:-:S02]  /*62b0*/  F2FP.BF16.F32.PACK_AB R15, R39, R44 ;  /* 0x0000002c270f723e */ /* 0x000fc400000010ff */
[----:B------:R-:W-:-:S07]  /*62c0*/  F2FP.BF16.F32.PACK_AB R12, R11, R38 ;  /* 0x000000260b0c723e */ /* 0x000fce00000010ff */
.L_x_1639:
[----:B------:R-:W-:Y:S05]  /*62d0*/  BSYNC B2 ;  /* 0x0000000000027941 */ /* 0x000fea0003800000 */
.L_x_1638:
[----:B----4-:R0:W-:Y:S02]  /*62e0*/  ST.E.128 desc[UR60][R42.64], R12 ;  /* 0x0000000c2a007985 */ /* 0x0101e4000c101d3c */
.L_x_1637:
[----:B------:R-:W-:Y:S05]  /*62f0*/  BSYNC B1 ;  /* 0x0000000000017941 */ /* 0x000fea0003800000 */
.L_x_1636:
        /* <DEDUP_REMOVED lines=19> */
[----:B------:R-:W-:Y:S01]  /*6430*/  LOP3.LUT R33, R14, 0xffff0000, RZ, 0xc0, !PT ;  /* 0xffff00000e217812 */ /* 0x000fe200078ec0ff */
[C---:B------:R-:W-:Y:S01]  /*6440*/  IMAD.U32 R14, R13.reuse, 0x10000, RZ ;  /* 0x000100000d0e7824 */ /* 0x040fe200078e00ff */
[----:B------:R-:W-:Y:S01]  /*6450*/  LOP3.LUT R13, R13, 0xffff0000, RZ, 0xc0, !PT ;  /* 0xffff00000d0d7812 */ /* 0x000fe200078ec0ff */
[----:B------:R-:W-:Y:S01]  /*6460*/  IMAD.U32 R42, R120, 0x10000, RZ ;  /* 0x00010000782a7824 */ /* 0x000fe200078e00ff */
        /* <DEDUP_REMOVED lines=31> */
.L_x_1641:
[----:B------:R-:W-:Y:S05]  /*6660*/  BSYNC B1 ;  /* 0x0000000000017941 */ /* 0x000fea0003800000 */
.L_x_1640:
[----:B----4-:R0:W-:Y:S01]  /*6670*/  ST.E.128 desc[UR60][R38.64], R12 ;  /* 0x0000000c26007985 */ /* 0x0101e2000c101d3c */
[----:B------:R-:W-:Y:S05]  /*6680*/  BRA `(.L_x_1619) ;  /* 0x0000004000b47947 */ /* 0x000fea0003800000 */
.L_x_1585:
        /* <DEDUP_REMOVED lines=20> */
[----:B------:R-:W-:Y:S01]  /*67d0*/  CS2R R40, SRZ ;  /* 0x0000000000287805 */ /* 0x000fe2000001ff00 */
[----:B------:R-:W-:Y:S01]  /*67e0*/  IMAD.X R34, R11, 0x1, R103, P0 ;  /* 0x000000010b227824 */ /* 0x000fe200000e0667 */
[----:B------:R-:W-:Y:S02]  /*67f0*/  LEA R56, P0, R33, UR4, 0x1 ;  /* 0x0000000421387c11 */ /* 0x000fe4000f8008ff */
[----:B------:R-:W-:-:S02]  /*6800*/  CS2R R54, SRZ ;  /* 0x0000000000367805 */ /* 0x000fc4000001ff00 */
        /* <DEDUP_REMOVED lines=23> */
.L_x_1643:
[----:B------:R-:W-:Y:S05]  /*6980*/  BSYNC B1 ;  /* 0x0000000000017941 */ /* 0x000fea0003800000 */
.L_x_1642:
        /* <DEDUP_REMOVED lines=47> */
.L_x_1645:
[----:B------:R-:W-:Y:S05]  /*6c80*/  BSYNC B1 ;  /* 0x0000000000017941 */ /* 0x000fea0003800000 */
.L_x_1644:
        /* <DEDUP_REMOVED lines=11> */
[----:B------:R-:W-:Y:S01]  /*6d40*/  PRMT R211, R14, 0x7610, R211 ;  /* 0x000076100ed37816 */ /* 0x000fe200000000d3 */
[----:B------:R-:W-:-:S05]  /*6d50*/  IMAD.MOV.U32 R14, RZ, RZ, R50 ;  /* 0x000000ffff0e7224 */ /* 0x000fca00078e0032 */
[----:B------:R-:W-:Y:S01]  /*6d60*/  PRMT R224, R14, 0x7610, R224 ;  /* 0x000076100ee07816 */ /* 0x000fe200000000e0 */
[----:B------:R-:W-:-:S05]  /*6d70*/  IMAD.MOV.U32 R14, RZ, RZ, R54 ;  /* 0x000000ffff0e7224 */ /* 0x000fca00078e0036 */
[----:B------:R-:W-:Y:S01]  /*6d80*/  PRMT R158, R158, 0x5410, R14 ;  /* 0x000054109e9e7816 */ /* 0x000fe2000000000e */
[----:B------:R-:W-:-:S05]  /*6d90*/  IMAD.MOV.U32 R14, RZ, RZ, R52 ;  /* 0x000000ffff0e7224 */ /* 0x000fca00078e0034 */
[----:B------:R-:W-:Y:S01]  /*6da0*/  PRMT R158, R14, 0x7610, R158 ;  /* 0x000076100e9e7816 */ /* 0x000fe2000000009e */
[----:B-----5:R-:W-:Y:S01]  /*6db0*/  IMAD.MOV.U32 R14, RZ, RZ, R59 ;  /* 0x000000ffff0e7224 */ /* 0x020fe200078e003b */
        /* <DEDUP_REMOVED lines=14> */
[----:B------:R-:W-:Y:S01]  /*6ea0*/  PLOP3.LUT P0, PT, PT, PT, UP0, 0x80, 0x0 ;  /* 0x000000000000781c */ /* 0x000fe20003f0f008 */
[----:B------:R-:W-:Y:S01]  /*6eb0*/  IMAD.MOV.U32 R13, RZ, RZ, R45 ;  /* 0x000000ffff0d7224 */ /* 0x000fe200078e002d */
[----:B------:R-:W-:Y:S01]  /*6ec0*/  PRMT R211, R211, 0x5410, R11 ;  /* 0x00005410d3d37816 */ /* 0x000fe2000000000b */
[----:B------:R-:W-:-:S03]  /*6ed0*/  IMAD.MOV.U32 R11, RZ, RZ, R51 ;  /* 0x000000ffff0b7224 */ /* 0x000fc600078e0033 */
[----:B------:R-:W-:Y:S01]  /*6ee0*/  PRMT R212, R12, 0x5410, R13 ;  /* 0x000054100cd47816 */ /* 0x000fe2000000000d */
[----:B------:R-:W-:Y:S02]  /*6ef0*/  IMAD.MOV.U32 R12, RZ, RZ, R48 ;  /* 0x000000ffff0c7224 */ /* 0x000fe400078e0030 */
[----:B------:R-:W-:-:S03]  /*6f00*/  IMAD.MOV.U32 R13, RZ, RZ, R49 ;  /* 0x000000ffff0d7224 */ /* 0x000fc600078e0031 */
[----:B------:R-:W-:Y:S01]  /*6f10*/  PRMT R226, R11, 0x5410, R12 ;  /* 0x000054100be27816 */ /* 0x000fe2000000000c */
[----:B------:R-:W-:Y:S01]  /*6f20*/  IMAD.MOV.U32 R12, RZ, RZ, R53 ;  /* 0x000000ffff0c7224 */ /* 0x000fe200078e0035 */
[----:B------:R-:W-:Y:S01]  /*6f30*/  PRMT R227, R13, 0x7610, R227 ;  /* 0x000076100de37816 */ /* 0x000fe200000000e3 */
[----:B------:R-:W-:Y:S02]  /*6f40*/  IMAD.MOV.U32 R13, RZ, RZ, R55 ;  /* 0x000000ffff0d7224 */ /* 0x000fe400078e0037 */
[----:B------:R-:W-:-:S03]  /*6f50*/  IMAD.MOV.U32 R11, RZ, RZ, R58 ;  /* 0x000000ffff0b7224 */ /* 0x000fc600078e003a */
[----:B------:R-:W-:Y:S01]  /*6f60*/  PRMT R159, R12, 0x5410, R13 ;  /* 0x000054100c9f7816 */ /* 0x000fe2000000000d */
[----:B------:R-:W-:Y:S01]  /*6f70*/  IMAD.MOV.U32 R13, RZ, RZ, R56 ;  /* 0x000000ffff0d7224 */ /* 0x000fe200078e0038 */
        /* <DEDUP_REMOVED lines=38> */
[----:B------:R-:W-:Y:S06]  /*71e0*/  @!P0 BRA `(.L_x_1646) ;  /* 0x0000000000048947 */ /* 0x000fec0003800000 */
[----:B------:R-:W-:Y:S01]  /*71f0*/  BPT.TRAP 0x1 ;  /* 0x000000040000795c */ /* 0x000fe20000300000 */
.L_x_1646:
[----:B------:R-:W-:Y:S01]  /*7200*/  IMAD R86, R19, 0x8, R18 ;  /* 0x0000000813567824 */ /* 0x000fe200078e0212 */
[----:B------:R-:W-:Y:S01]  /*7210*/  SHF.L.U32 R87, R175, 0x1f, RZ ;  /* 0x0000001faf577819 */ /* 0x000fe200000006ff */
[----:B------:R-:W0:Y:S01]  /*7220*/  LDC R128, c[0x0][0x2f4] ;  /* 0x0000bd00ff807b82 */ /* 0x000e220000000800 */
[----:B------:R-:W-:Y:S02]  /*7230*/  BSSY B1, `(.L_x_1647) ;  /* 0x0000003000017945 */ /* 0x000fe40003800000 */
[----:B------:R-:W1:Y:S02]  /*7240*/  SYNCS.PHASECHK.TRANS64.TRYWAIT P6, [R86+URZ+0x2a890], R87 ;  /* 0x02a89057560075a7 */ /* 0x000e6400080c017f */
[----:B-1----:R-:W-:Y:S05]  /*7250*/  @!P6 BRA `(.L_x_1648) ;  /* 0x00000230003ce947 */ /* 0x002fea0003800000 */
.L_x_2014:
[----:B------:R-:W-:Y:S05]  /*7260*/  BSYNC B1 ;  /* 0x0000000000017941 */ /* 0x000fea0003800000 */
.L_x_1647:
[----:B------:R-:W-:Y:S01]  /*7270*/  UMOV UR4, 0xffffffff ;  /* 0xffffffff00047882 */ /* 0x000fe20000000000 */
[----:B0-----:R-:W-:Y:S02]  /*7280*/  IMAD.IADD R131, R128, 0x1, -R125 ;  /* 0x0000000180837824 */ /* 0x001fe400078e0a7d */
[----:B------:R-:W-:Y:S05]  /*7290*/  BRA.DIV UR4, `(.L_x_1649) ;  /* 0x0000023204407947 */ /* 0x000fea000b800000 */
[----:B------:R0:W2:Y:S04]  /*72a0*/  SHFL.IDX PT, R121, R115, RZ, 0x1c1f ;  /* 0x001c1fff73797589 */ /* 0x0000a800000e0000 */
[----:B------:R0:W3:Y:S02]  /*72b0*/  SHFL.IDX PT, R11, R116, RZ, 0x1c1f ;  /* 0x001c1fff740b7589 */ /* 0x0000e400000e0000 */
.L_x_2018:
        /* <DEDUP_REMOVED lines=21> */
[----:B------:R-:W-:Y:S02]  /*7410*/  IMAD R12, R19, 0x4800, R140 ;  /* 0x00004800130c7824 */ /* 0x000fe400078e028c */
[--C-:B------:R-:W-:Y:S02]  /*7420*/  IMAD R80, R80, 0x2, R18.reuse ;  /* 0x0000000250507824 */ /* 0x100fe400078e0212 */
[----:B------:R-:W-:-:S04]  /*7430*/  IMAD R12, R12, 0x2, R18 ;  /* 0x000000020c0c7824 */ /* 0x000fc800078e0212 */
[----:B------:R-:W3:Y:S04]  /*7440*/  LDS.128 R80, [R80+0x18400] ;  /* 0x0184000050507984 */ /* 0x000ee80000000c00 */
[----:B------:R-:W4:Y:S01]  /*7450*/  LDS.128 R12, [R12+0x18400] ;  /* 0x018400000c0c7984 */ /* 0x000f220000000c00 */
[----:B------:R-:W-:Y:S05]  /*7460*/  @P4 BRA `(.L_x_1655) ;  /* 0x0000000400784947 */ /* 0x000fea0003800000 */
[--C-:B------:R-:W-:Y:S02]  /*7470*/  SHF.R.U64 R40, R40, 0x10, R41.reuse ;  /* 0x0000001028287819 */ /* 0x100fe40000001229 */
[----:B------:R-:W-:Y:S02]  /*7480*/  SHF.R.U32.HI R41, RZ, 0x10, R41 ;  /* 0x00000010ff297819 */ /* 0x000fe40000011629 */
[C---:B------:R-:W-:Y:S02]  /*7490*/  PRMT R40, R155.reuse, 0x5432, R40 ;  /* 0x000054329b287816 */ /* 0x040fe40000000028 */
[----:B------:R-:W-:Y:S02]  /*74a0*/  PRMT R41, R155, 0x5410, R41 ;  /* 0x000054109b297816 */ /* 0x000fe40000000029 */
[----:B------:R-:W-:Y:S02]  /*74b0*/  SHF.R.U32.HI R156, RZ, 0x10, R53 ;  /* 0x00000010ff9c7819 */ /* 0x000fe40000011635 */
[----:B------:R-:W-:-:S02]  /*74c0*/  SHF.R.U64 R42, R42, 0x10, R43 ;  /* 0x000000102a2a7819 */ /* 0x000fc4000000122b */
[----:B------:R-:W-:Y:S02]  /*74d0*/  SHF.R.U32.HI R155, RZ, 0x10, R43 ;  /* 0x00000010ff9b7819 */ /* 0x000fe4000001162b */
[----:B------:R-:W-:Y:S02]  /*74e0*/  SHF.R.U64 R43, R52, 0x10, R53 ;  /* 0x00000010342b7819 */ /* 0x000fe40000001235 */
[--C-:B------:R-:W-:Y:S02]  /*74f0*/  SHF.R.U64 R52, R54, 0x10, R55.reuse ;  /* 0x0000001036347819 */ /* 0x100fe40000001237 */
[----:B------:R-:W-:Y:S01]  /*7500*/  SHF.R.U32.HI R54, RZ, 0x10, R55 ;  /* 0x00000010ff367819 */ /* 0x000fe20000011637 */
[----:B------:R-:W-:Y:S01]  /*7510*/  IMAD.U32 R55, R41, 0x10000, RZ ;  /* 0x0001000029377824 */ /* 0x000fe200078e00ff */
[----:B------:R-:W-:Y:S02]  /*7520*/  PRMT R156, R159, 0x5410, R156 ;  /* 0x000054109f9c7816 */ /* 0x000fe4000000009c */
[----:B------:R-:W-:-:S02]  /*7530*/  PRMT R43, R158, 0x5410, R43 ;  /* 0x000054109e2b7816 */ /* 0x000fc4000000002b */
[----:B------:R-:W-:Y:S01]  /*7540*/  PRMT R52, R158, 0x5432, R52 ;  /* 0x000054329e347816 */ /* 0x000fe20000000034 */
[C---:B------:R-:W-:Y:S01]  /*7550*/  IMAD.U32 R158, R156.reuse, 0x10000, RZ ;  /* 0x000100009c9e7824 */ /* 0x040fe200078e00ff */
[----:B------:R-:W-:Y:S01]  /*7560*/  PRMT R54, R159, 0x5432, R54 ;  /* 0x000054329f367816 */ /* 0x000fe20000000036 */
[----:B---3--:R-:W-:Y:S01]  /*7570*/  IMAD.U32 R159, R81, 0x10000, RZ ;  /* 0x00010000519f7824 */ /* 0x008fe200078e00ff */
[C---:B------:R-:W-:Y:S02]  /*7580*/  PRMT R53, R157.reuse, 0x5432, R42 ;  /* 0x000054329d357816 */ /* 0x040fe4000000002a */
[----:B------:R-:W-:Y:S01]  /*7590*/  PRMT R42, R157, 0x5410, R155 ;  /* 0x000054109d2a7816 */ /* 0x000fe2000000009b */
[----:B----4-:R-:W-:Y:S02]  /*75a0*/  IMAD.U32 R157, R13, 0x10000, RZ ;  /* 0x000100000d9d7824 */ /* 0x010fe400078e00ff */
[----:B------:R-:W-:Y:S01]  /*75b0*/  FMUL.FTZ R155, R159, R158 ;  /* 0x0000009e9f9b7220 */ /* 0x000fe20000410000 */
[----:B------:R-:W-:-:S02]  /*75c0*/  LOP3.LUT R156, R156, 0xffff0000, RZ, 0xc0, !PT ;  /* 0xffff00009c9c7812 */ /* 0x000fc400078ec0ff */
[----:B------:R-:W-:Y:S01]  /*75d0*/  LOP3.LUT R81, R81, 0xffff0000, RZ, 0xc0, !PT ;  /* 0xffff000051517812 */ /* 0x000fe200078ec0ff */
[-C--:B------:R-:W-:Y:S01]  /*75e0*/  FFMA.FTZ R155, R157, R55.reuse, -R155 ;  /* 0x000000379d9b7223 */ /* 0x080fe2000001089b */
[----:B------:R-:W-:Y:S01]  /*75f0*/  FMUL.FTZ R55, R159, R55 ;  /* 0x000000379f377220 */ /* 0x000fe20000410000 */
[----:B------:R-:W-:Y:S01]  /*7600*/  LOP3.LUT R41, R41, 0xffff0000, RZ, 0xc0, !PT ;  /* 0xffff000029297812 */ /* 0x000fe200078ec0ff */
[C---:B------:R-:W-:Y:S01]  /*7610*/  IMAD.U32 R159, R83.reuse, 0x10000, RZ ;  /* 0x00010000539f7824 */ /* 0x040fe200078e00ff */
[----:B------:R-:W-:Y:S01]  /*7620*/  LOP3.LUT R83, R83, 0xffff0000, RZ, 0xc0, !PT ;  /* 0xffff000053537812 */ /* 0x000fe200078ec0ff */
[----:B------:R-:W-:Y:S01]  /*7630*/  FFMA.FTZ R55, R157, R158, R55 ;  /* 0x0000009e9d377223 */ /* 0x000fe20000010037 */
[----:B------:R-:W-:Y:S01]  /*7640*/  LOP3.LUT R157, R13, 0xffff0000, RZ, 0xc0, !PT ;  /* 0xffff00000d9d7812 */ /* 0x000fe200078ec0ff */
[----:B------:R-:W-:Y:S01]  /*7650*/  FMUL.FTZ R13, R81, R156 ;  /* 0x0000009c510d7220 */ /* 0x000fe20000410000 */
[C---:B------:R-:W-:Y:S01]  /*7660*/  IMAD.U32 R158, R54.reuse, 0x10000, RZ ;  /* 0x00010000369e7824 */ /* 0x040fe200078e00ff */
[----:B------:R-:W-:-:S02]  /*7670*/  LOP3.LUT R54, R54, 0xffff0000, RZ, 0xc0, !PT ;  /* 0xffff000036367812 */ /* 0x000fc400078ec0ff */
[-C--:B------:R-:W-:Y:S01]  /*7680*/  FFMA.FTZ R13, R157, R41.reuse, -R13 ;  /* 0x000000299d0d7223 */ /* 0x080fe2000001080d */
[----:B------:R-:W-:Y:S01]  /*7690*/  FMUL.FTZ R41, R81, R41 ;  /* 0x0000002951297220 */ /* 0x000fe20000410000 */
[----:B------:R-:W-:-:S03]  /*76a0*/  FMUL.FTZ R81, R159, R158 ;  /* 0x0000009e9f517220 */ /* 0x000fc60000410000 */
[----:B------:R-:W-:Y:S01]  /*76b0*/  FFMA.FTZ R41, R157, R156, R41 ;  /* 0x0000009c9d297223 */ /* 0x000fe20000010029 */
[C---:B------:R-:W-:Y:S01]  /*76c0*/  IMAD.U32 R157, R15.reuse, 0x10000, RZ ;  /* 0x000100000f9d7824 */ /* 0x040fe200078e00ff */
[----:B------:R-:W-:Y:S01]  /*76d0*/  LOP3.LUT R15, R15, 0xffff0000, RZ, 0xc0, !PT ;  /* 0xffff00000f0f7812 */ /* 0x000fe200078ec0ff */
[C---:B------:R-:W-:Y:S01]  /*76e0*/  IMAD.U32 R156, R42.reuse, 0x10000, RZ ;  /* 0x000100002a9c7824 */ /* 0x040fe200078e00ff */
[----:B------:R-:W-:Y:S02]  /*76f0*/  LOP3.LUT R42, R42, 0xffff0000, RZ, 0xc0, !PT ;  /* 0xffff00002a2a7812 */ /* 0x000fe400078ec0ff */
[----:B------:R-:W-:Y:S01]  /*7700*/  F2FP.BF16.F32.PACK_AB R41, R41, R55 ;  /* 0x000000372929723e */ /* 0x000fe200000010ff */
[-C--:B------:R-:W-:Y:S01]  /*7710*/  FFMA.FTZ R81, R157, R156.reuse, -R81 ;  /* 0x0000009c9d517223 */ /* 0x080fe20000010851 */
[----:B------:R-:W-:Y:S01]  /*7720*/  FMUL.FTZ R156, R159, R156 ;  /* 0x0000009c9f9c7220 */ /* 0x000fe20000410000 */
[----:B------:R-:W-:Y:S01]  /*7730*/  IMAD.U32 R55, R80, 0x10000, RZ ;  /* 0x0001000050377824 */ /* 0x000fe200078e00ff */
[----:B------:R-:W-:-:S02]  /*7740*/  F2FP.BF16.F32.PACK_AB R13, R13, R155 ;  /* 0x0000009b0d0d723e */ /* 0x000fc400000010ff */
        /* <DEDUP_REMOVED lines=12> */
[-C--:B------:R-:W-:Y:S01]  /*7810*/  FMUL.FTZ R55, R55, R81.reuse ;  /* 0x0000005137377220 */ /* 0x080fe20000410000 */
        /* <DEDUP_REMOVED lines=14> */
[C---:B------:R-:W-:Y:S01]  /*7900*/  FMUL.FTZ R80, R81.reuse, R43 ;  /* 0x0000002b51507220 */ /* 0x040fe20000410000 */
[C---:B------:R-:W-:Y:S02]  /*7910*/  IMAD.U32 R40, R14.reuse, 0x10000, RZ ;  /* 0x000100000e287824 */ /* 0x040fe400078e00ff */
[-C--:B------:R-:W-:Y:S01]  /*7920*/  FMUL.FTZ R81, R81, R54.reuse ;  /* 0x0000003651517220 */ /* 0x080fe20000410000 */
[----:B------:R-:W-:Y:S01]  /*7930*/  LOP3.LUT R14, R14, 0xffff0000, RZ, 0xc0, !PT ;  /* 0xffff00000e0e7812 */ /* 0x000fe200078ec0ff */
[----:B------:R-:W-:-:S02]  /*7940*/  FFMA.FTZ R80, R40, R54, -R80 ;  /* 0x0000003628507223 */ /* 0x000fc40000010850 */
[----:B------:R-:W-:Y:S01]  /*7950*/  FFMA.FTZ R81, R40, R43, R81 ;  /* 0x0000002b28517223 */ /* 0x000fe20000010051 */
[----:B------:R-:W-:Y:S02]  /*7960*/  LOP3.LUT R40, R82, 0xffff0000, RZ, 0xc0, !PT ;  /* 0xffff000052287812 */ /* 0x000fe400078ec0ff */
[----:B------:R-:W-:Y:S02]  /*7970*/  F2FP.BF16.F32.PACK_AB R15, R15, R55 ;  /* 0x000000370f0f723e */ /* 0x000fe400000010ff */
[----:B------:R-:W-:Y:S01]  /*7980*/  F2FP.BF16.F32.PACK_AB R12, R12, R83 ;  /* 0x000000530c0c723e */ /* 0x000fe200000010ff */
[CC--:B------:R-:W-:Y:S01]  /*7990*/  FMUL.FTZ R43, R40.reuse, R52.reuse ;  /* 0x00000034282b7220 */ /* 0x0c0fe20000410000 */
[-C--:B------:R-:W-:Y:S01]  /*79a0*/  FMUL.FTZ R40, R40, R53.reuse ;  /* 0x0000003528287220 */ /* 0x080fe20000410000 */
[----:B------:R-:W-:Y:S02]  /*79b0*/  IMAD.MOV.U32 R83, RZ, RZ, R42 ;  /* 0x000000ffff537224 */ /* 0x000fe400078e002a */
        /* <DEDUP_REMOVED lines=9> */
.L_x_1655:
[----:B------:R-:W-:Y:S05]  /*7a50*/  BSYNC B3 ;  /* 0x0000000000037941 */ /* 0x000fea0003800000 */
.L_x_1654:
[----:B------:R-:W-:-:S04]  /*7a60*/  LEA R40, P4, R5, R11, 0x1 ;  /* 0x0000000b05287211 */ /* 0x000fc800078808ff */
[----:B--2---:R-:W-:Y:S02]  /*7a70*/  LEA.HI.X R41, R5, R121, R112, 0x1, P4 ;  /* 0x0000007905297211 */ /* 0x004fe400020f0c70 */
[----:B------:R-:W-:-:S03]  /*7a80*/  ISETP.GE.AND P4, PT, R154, R128, PT ;  /* 0x000000809a00720c */ /* 0x000fc60003f86270 */
[----:B----4-:R2:W-:Y:S10]  /*7a90*/  ST.E.128 desc[UR60][R40.64], R12 ;  /* 0x0000000c28007985 */ /* 0x0105f4000c101d3c */
[----:B--2---:R-:W-:-:S05]  /*7aa0*/  @!P4 IMAD.WIDE R12, R154, 0x2, R120 ;  /* 0x000000029a0cc825 */ /* 0x004fca00078e0278 */
[----:B---3--:R3:W-:Y:S02]  /*7ab0*/  @!P4 ST.E.128 desc[UR60][R12.64], R80 ;  /* 0x000000500c00c985 */ /* 0x0087e4000c101d3c */
.L_x_1653:
[----:B------:R-:W-:Y:S05]  /*7ac0*/  BSYNC B2 ;  /* 0x0000000000027941 */ /* 0x000fea0003800000 */
.L_x_1652:
[----:B------:R-:W-:Y:S01]  /*7ad0*/  ISETP.NE.AND P4, PT, R21, RZ, PT ;  /* 0x000000ff1500720c */ /* 0x000fe20003f85270 */
[----:B------:R-:W-:-:S12]  /*7ae0*/  BSSY B2, `(.L_x_1656) ;  /* 0x000007c000027945 */ /* 0x000fd80003800000 */
[----:B------:R-:W-:Y:S05]  /*7af0*/  @!P4 BRA `(.L_x_1657) ;  /* 0x0000000400e8c947 */ /* 0x000fea0003800000 */
[----:B---3--:R-:W-:Y:S01]  /*7b00*/  SEL R12, R125, R131, !P2 ;  /* 0x000000837d0c7207 */ /* 0x008fe20005000000 */
[----:B------:R-:W-:Y:S01]  /*7b10*/  BSSY B3, `(.L_x_1658) ;  /* 0x0000075000037945 */ /* 0x000fe20003800000 */
[----:B------:R-:W-:Y:S02]  /*7b20*/  ISETP.GE.AND P6, PT, R168, R124, PT ;  /* 0x0000007ca800720c */ /* 0x000fe40003fc6270 */
[----:B------:R-:W-:Y:S02]  /*7b30*/  SHF.R.S32.HI R13, RZ, 0x1f, R12 ;  /* 0x0000001fff0d7819 */ /* 0x000fe4000001140c */
[C---:B------:R-:W-:Y:S02]  /*7b40*/  LEA R52, P4, R6.reuse, R11, 0x1 ;  /* 0x0000000b06347211 */ /* 0x040fe400078808ff */
[----:B------:R-:W-:Y:S02]  /*7b50*/  LEA.HI R13, R13, R12, RZ, 0x4 ;  /* 0x0000000c0d0d7211 */ /* 0x000fe400078f20ff */
[----:B--2---:R-:W-:-:S02]  /*7b60*/  LEA.HI.X R53, R6, R121, R111, 0x1, P4 ;  /* 0x0000007906357211 */ /* 0x004fc400020f0c6f */
        /* <DEDUP_REMOVED lines=8> */
[----:B------:R-:W-:-:S05]  /*7bf0*/  LOP3.LUT R12, R12, R185, RZ, 0x3c, !PT ;  /* 0x000000b90c0c7212 */ /* 0x000fca00078e3cff */
[----:B------:R-:W-:Y:S02]  /*7c00*/  IMAD.IADD R13, R13, 0x1, R12 ;  /* 0x000000010d0d7824 */ /* 0x000fe400078e020c */
[C---:B------:R-:W-:Y:S02]  /*7c10*/  IMAD R12, R19.reuse, 0x4800, R139 ;  /* 0x00004800130c7824 */ /* 0x040fe400078e028b */
[----:B------:R-:W-:Y:S02]  /*7c20*/  IMAD R40, R19, 0x4800, R13 ;  /* 0x0000480013287824 */ /* 0x000fe400078e020d */
[--C-:B------:R-:W-:Y:S02]  /*7c30*/  IMAD R12, R12, 0x2, R18.reuse ;  /* 0x000000020c0c7824 */ /* 0x100fe400078e0212 */
[----:B------:R-:W-:-:S04]  /*7c40*/  IMAD R40, R40, 0x2, R18 ;  /* 0x0000000228287824 */ /* 0x000fc800078e0212 */
[----:B------:R-:W2:Y:S04]  /*7c50*/  LDS.128 R12, [R12+0x18400] ;  /* 0x018400000c0c7984 */ /* 0x000ea80000000c00 */
[----:B------:R-:W3:Y:S01]  /*7c60*/  LDS.128 R40, [R40+0x18400] ;  /* 0x0184000028287984 */ /* 0x000ee20000000c00 */
[----:B------:R-:W-:Y:S05]  /*7c70*/  @P6 BRA `(.L_x_1659) ;  /* 0x0000000400786947 */ /* 0x000fea0003800000 */
[----:B------:R-:W-:Y:S01]  /*7c80*/  SHF.R.U32.HI R55, RZ, 0x10, R49 ;  /* 0x00000010ff377819 */ /* 0x000fe20000011631 */
[----:B---3--:R-:W-:Y:S01]  /*7c90*/  IMAD.U32 R154, R41, 0x10000, RZ ;  /* 0x00010000299a7824 */ /* 0x008fe200078e00ff */
[----:B------:R-:W-:Y:S01]  /*7ca0*/  SHF.R.U32.HI R80, RZ, 0x10, R37 ;  /* 0x00000010ff507819 */ /* 0x000fe20000011625 */
[----:B--2---:R-:W-:Y:S01]  /*7cb0*/  IMAD.U32 R81, R13, 0x10000, RZ ;  /* 0x000100000d517824 */ /* 0x004fe200078e00ff */
[----:B------:R-:W-:Y:S02]  /*7cc0*/  PRMT R55, R227, 0x5410, R55 ;  /* 0x00005410e3377816 */ /* 0x000fe40000000037 */
[----:B------:R-:W-:Y:S02]  /*7cd0*/  PRMT R80, R229, 0x5432, R80 ;  /* 0x00005432e5507816 */ /* 0x000fe40000000050 */
[----:B------:R-:W-:Y:S01]  /*7ce0*/  LOP3.LUT R41, R41, 0xffff0000, RZ, 0xc0, !PT ;  /* 0xffff000029297812 */ /* 0x000fe200078ec0ff */
[----:B------:R-:W-:Y:S01]  /*7cf0*/  IMAD.U32 R83, R55, 0x10000, RZ ;  /* 0x0001000037537824 */ /* 0x000fe200078e00ff */
[----:B------:R-:W-:Y:S01]  /*7d00*/  LOP3.LUT R13, R13, 0xffff0000, RZ, 0xc0, !PT ;  /* 0xffff00000d0d7812 */ /* 0x000fe200078ec0ff */
[----:B------:R-:W-:Y:S01]  /*7d10*/  IMAD.U32 R82, R80, 0x10000, RZ ;  /* 0x0001000050527824 */ /* 0x000fe200078e00ff */
[----:B------:R-:W-:Y:S01]  /*7d20*/  SHF.R.U64 R36, R36, 0x10, R37 ;  /* 0x0000001024247819 */ /* 0x000fe20000001225 */
[----:B------:R-:W-:Y:S01]  /*7d30*/  FMUL.FTZ R155, R154, R83 ;  /* 0x000000539a9b7220 */ /* 0x000fe20000410000 */
[----:B------:R-:W-:Y:S01]  /*7d40*/  SHF.R.U64 R48, R48, 0x10, R49 ;  /* 0x0000001030307819 */ /* 0x000fe20000001231 */
[-C--:B------:R-:W-:Y:S01]  /*7d50*/  FMUL.FTZ R154, R154, R82.reuse ;  /* 0x000000529a9a7220 */ /* 0x080fe20000410000 */
[----:B------:R-:W-:Y:S01]  /*7d60*/  SHF.R.U64 R50, R50, 0x10, R51 ;  /* 0x0000001032327819 */ /* 0x000fe20000001233 */
[----:B------:R-:W-:Y:S01]  /*7d70*/  FFMA.FTZ R82, R81, R82, -R155 ;  /* 0x0000005251527223 */ /* 0x000fe2000001089b */
[----:B------:R-:W-:-:S02]  /*7d80*/  IMAD.U32 R155, R43, 0x10000, RZ ;  /* 0x000100002b9b7824 */ /* 0x000fc400078e00ff */
[----:B------:R-:W-:Y:S01]  /*7d90*/  FFMA.FTZ R81, R81, R83, R154 ;  /* 0x0000005351517223 */ /* 0x000fe2000001009a */
[----:B------:R-:W-:Y:S02]  /*7da0*/  LOP3.LUT R83, R80, 0xffff0000, RZ, 0xc0, !PT ;  /* 0xffff000050537812 */ /* 0x000fe400078ec0ff */
[----:B------:R-:W-:Y:S02]  /*7db0*/  LOP3.LUT R80, R55, 0xffff0000, RZ, 0xc0, !PT ;  /* 0xffff000037507812 */ /* 0x000fe400078ec0ff */
[----:B------:R-:W-:Y:S02]  /*7dc0*/  LOP3.LUT R43, R43, 0xffff0000, RZ, 0xc0, !PT ;  /* 0xffff00002b2b7812 */ /* 0x000fe400078ec0ff */
[----:B------:R-:W-:Y:S01]  /*7dd0*/  SHF.R.U64 R38, R38, 0x10, R39 ;  /* 0x0000001026267819 */ /* 0x000fe20000001227 */
[C---:B------:R-:W-:Y:S01]  /*7de0*/  FMUL.FTZ R55, R41.reuse, R80 ;  /* 0x0000005029377220 */ /* 0x040fe20000410000 */
[----:B------:R-:W-:Y:S01]  /*7df0*/  FMUL.FTZ R41, R41, R83 ;  /* 0x0000005329297220 */ /* 0x000fe20000410000 */
[----:B------:R-:W-:-:S02]  /*7e00*/  PRMT R50, R224, 0x5410, R50 ;  /* 0x00005410e0327816 */ /* 0x000fc40000000032 */
[C---:B------:R-:W-:Y:S01]  /*7e10*/  FFMA.FTZ R55, R13.reuse, R83, -R55 ;  /* 0x000000530d377223 */ /* 0x040fe20000010837 */
[----:B------:R-:W-:Y:S01]  /*7e20*/  FFMA.FTZ R13, R13, R80, R41 ;  /* 0x000000500d0d7223 */ /* 0x000fe20000010029 */
[----:B------:R-:W-:Y:S01]  /*7e30*/  SHF.R.U32.HI R41, RZ, 0x10, R51 ;  /* 0x00000010ff297819 */ /* 0x000fe20000011633 */
[C---:B------:R-:W-:Y:S01]  /*7e40*/  IMAD.U32 R83, R15.reuse, 0x10000, RZ ;  /* 0x000100000f537824 */ /* 0x040fe200078e00ff */
[----:B------:R-:W-:Y:S02]  /*7e50*/  SHF.R.U32.HI R80, RZ, 0x10, R39 ;  /* 0x00000010ff507819 */ /* 0x000fe40000011627 */
[----:B------:R-:W-:Y:S02]  /*7e60*/  PRMT R41, R226, 0x5410, R41 ;  /* 0x00005410e2297816 */ /* 0x000fe40000000029 */
[----:B------:R-:W-:Y:S02]  /*7e70*/  PRMT R80, R228, 0x5432, R80 ;  /* 0x00005432e4507816 */ /* 0x000fe40000000050 */
[----:B------:R-:W-:Y:S01]  /*7e80*/  LOP3.LUT R15, R15, 0xffff0000, RZ, 0xc0, !PT ;  /* 0xffff00000f0f7812 */ /* 0x000fe200078ec0ff */
[C---:B------:R-:W-:Y:S01]  /*7e90*/  IMAD.U32 R154, R41.reuse, 0x10000, RZ ;  /* 0x00010000299a7824 */ /* 0x040fe200078e00ff */
[----:B------:R-:W-:Y:S01]  /*7ea0*/  LOP3.LUT R41, R41, 0xffff0000, RZ, 0xc0, !PT ;  /* 0xffff000029297812 */ /* 0x000fe200078ec0ff */
[C---:B------:R-:W-:Y:S01]  /*7eb0*/  IMAD.U32 R156, R80.reuse, 0x10000, RZ ;  /* 0x00010000509c7824 */ /* 0x040fe200078e00ff */
[----:B------:R-:W-:Y:S01]  /*7ec0*/  LOP3.LUT R37, R80, 0xffff0000, RZ, 0xc0, !PT ;  /* 0xffff000050257812 */ /* 0x000fe200078ec0ff */
[----:B------:R-:W-:Y:S01]  /*7ed0*/  FMUL.FTZ R157, R155, R154 ;  /* 0x0000009a9b9d7220 */ /* 0x000fe20000410000 */
[----:B------:R-:W-:Y:S01]  /*7ee0*/  LOP3.LUT R39, R12, 0xffff0000, RZ, 0xc0, !PT ;  /* 0xffff00000c277812 */ /* 0x000fe200078ec0ff */
[----:B------:R-:W-:Y:S01]  /*7ef0*/  FMUL.FTZ R49, R43, R41 ;  /* 0x000000292b317220 */ /* 0x000fe20000410000 */
[-C--:B------:R-:W-:Y:S01]  /*7f00*/  FMUL.FTZ R155, R155, R156.reuse ;  /* 0x0000009c9b9b7220 */ /* 0x080fe20000410000 */
[-C--:B------:R-:W-:Y:S01]  /*7f10*/  FMUL.FTZ R43, R43, R37.reuse ;  /* 0x000000252b2b7220 */ /* 0x080fe20000410000 */
[----:B------:R-:W-:Y:S01]  /*7f20*/  FFMA.FTZ R156, R83, R156, -R157 ;  /* 0x0000009c539c7223 */ /* 0x000fe2000001089d */
[----:B------:R-:W-:Y:S01]  /*7f30*/  FFMA.FTZ R37, R15, R37, -R49 ;  /* 0x000000250f257223 */ /* 0x000fe20000010831 */
[----:B------:R-:W-:Y:S01]  /*7f40*/  FFMA.FTZ R155, R83, R154, R155 ;  /* 0x0000009a539b7223 */ /* 0x000fe2000001009b */
[----:B------:R-:W-:Y:S01]  /*7f50*/  FFMA.FTZ R15, R15, R41, R43 ;  /* 0x000000290f0f7223 */ /* 0x000fe2000001002b */
[----:B------:R-:W-:Y:S01]  /*7f60*/  PRMT R41, R227, 0x5432, R36 ;  /* 0x00005432e3297816 */ /* 0x000fe20000000024 */
[----:B------:R-:W-:Y:S01]  /*7f70*/  IMAD.U32 R83, R40, 0x10000, RZ ;  /* 0x0001000028537824 */ /* 0x000fe200078e00ff */
[----:B------:R-:W-:Y:S01]  /*7f80*/  PRMT R36, R226, 0x5432, R48 ;  /* 0x00005432e2247816 */ /* 0x000fe20000000030 */
[----:B------:R-:W-:Y:S01]  /*7f90*/  IMAD.U32 R43, R12, 0x10000, RZ ;  /* 0x000100000c2b7824 */ /* 0x000fe200078e00ff */
[----:B------:R-:W-:Y:S01]  /*7fa0*/  LOP3.LUT R40, R40, 0xffff0000, RZ, 0xc0, !PT ;  /* 0xffff000028287812 */ /* 0x000fe200078ec0ff */
[C---:B------:R-:W-:Y:S01]  /*7fb0*/  IMAD.U32 R49, R41.reuse, 0x10000, RZ ;  /* 0x0001000029317824 */ /* 0x040fe200078e00ff */
[----:B------:R-:W-:Y:S01]  /*7fc0*/  LOP3.LUT R41, R41, 0xffff0000, RZ, 0xc0, !PT ;  /* 0xffff000029297812 */ /* 0x000fe200078ec0ff */
[C---:B------:R-:W-:Y:S01]  /*7fd0*/  IMAD.U32 R48, R36.reuse, 0x10000, RZ ;  /* 0x0001000024307824 */ /* 0x040fe200078e00ff */
[----:B------:R-:W-:-:S02]  /*7fe0*/  LOP3.LUT R36, R36, 0xffff0000, RZ, 0xc0, !PT ;  /* 0xffff000024247812 */ /* 0x000fc400078ec0ff */
[----:B------:R-:W-:Y:S01]  /*7ff0*/  PRMT R38, R224, 0x5432, R38 ;  /* 0x00005432e0267816 */ /* 0x000fe20000000026 */
        /* <DEDUP_REMOVED lines=8> */
[C---:B------:R-:W-:Y:S01]  /*8080*/  IMAD.U32 R48, R42.reuse, 0x10000, RZ ;  /* 0x000100002a307824 */ /* 0x040fe200078e00ff */
[----:B------:R-:W-:Y:S01]  /*8090*/  LOP3.LUT R42, R42, 0xffff0000, RZ, 0xc0, !PT ;  /* 0xffff00002a2a7812 */ /* 0x000fe200078ec0ff */
[C---:B------:R-:W-:Y:S01]  /*80a0*/  IMAD.U32 R40, R50.reuse, 0x10000, RZ ;  /* 0x0001000032287824 */ /* 0x040fe200078e00ff */
[----:B------:R-:W-:Y:S01]  /*80b0*/  LOP3.LUT R50, R50, 0xffff0000, RZ, 0xc0, !PT ;  /* 0xffff000032327812 */ /* 0x000fe200078ec0ff */
[C---:B------:R-:W-:Y:S01]  /*80c0*/  IMAD.U32 R41, R38.reuse, 0x10000, RZ ;  /* 0x0001000026297824 */ /* 0x040fe200078e00ff */
[----:B------:R-:W-:Y:S01]  /*80d0*/  LOP3.LUT R38, R38, 0xffff0000, RZ, 0xc0, !PT ;  /* 0xffff000026267812 */ /* 0x000fe200078ec0ff */
[----:B------:R-:W-:Y:S01]  /*80e0*/  FMUL.FTZ R43, R48, R40 ;  /* 0x00000028302b7220 */ /* 0x000fe20000410000 */
[----:B------:R-:W-:-:S02]  /*80f0*/  IMAD.U32 R39, R14, 0x10000, RZ ;  /* 0x000100000e277824 */ /* 0x000fc400078e00ff */
[-C--:B------:R-:W-:Y:S01]  /*8100*/  FMUL.FTZ R48, R48, R41.reuse ;  /* 0x0000002930307220 */ /* 0x080fe20000410000 */
[----:B------:R-:W-:Y:S01]  /*8110*/  LOP3.LUT R14, R14, 0xffff0000, RZ, 0xc0, !PT ;  /* 0xffff00000e0e7812 */ /* 0x000fe200078ec0ff */
[C---:B------:R-:W-:Y:S02]  /*8120*/  FFMA.FTZ R43, R39.reuse, R41, -R43 ;  /* 0x00000029272b7223 */ /* 0x040fe4000001082b */
[----:B------:R-:W-:Y:S01]  /*8130*/  FFMA.FTZ R48, R39, R40, R48 ;  /* 0x0000002827307223 */ /* 0x000fe20000010030 */
[C---:B------:R-:W-:Y:S01]  /*8140*/  FMUL.FTZ R39, R42.reuse, R50 ;  /* 0x000000322a277220 */ /* 0x040fe20000410000 */
[----:B------:R-:W-:Y:S01]  /*8150*/  FMUL.FTZ R42, R42, R38 ;  /* 0x000000262a2a7220 */ /* 0x000fe20000410000 */
[----:B------:R-:W-:Y:S02]  /*8160*/  F2FP.BF16.F32.PACK_AB R55, R55, R82 ;  /* 0x000000523737723e */ /* 0x000fe400000010ff */
[C---:B------:R-:W-:Y:S01]  /*8170*/  FFMA.FTZ R39, R14.reuse, R38, -R39 ;  /* 0x000000260e277223 */ /* 0x040fe20000010827 */
[----:B------:R-:W-:Y:S01]  /*8180*/  FFMA.FTZ R42, R14, R50, R42 ;  /* 0x000000320e2a7223 */ /* 0x000fe2000001002a */
[----:B------:R-:W-:-:S02]  /*8190*/  F2FP.BF16.F32.PACK_AB R37, R37, R156 ;  /* 0x0000009c2525723e */ /* 0x000fc400000010ff */
        /* <DEDUP_REMOVED lines=11> */
[----:B------:R-:W-:-:S07]  /*8250*/  IMAD.MOV.U32 R14, RZ, RZ, R39 ;  /* 0x000000ffff0e7224 */ /* 0x000fce00078e0027 */
.L_x_1659:
[----:B------:R-:W-:Y:S05]  /*8260*/  BSYNC B3 ;  /* 0x0000000000037941 */ /* 0x000fea0003800000 */
.L_x_1658:
[----:B------:R-:W-:Y:S01]  /*8270*/  @!P4 IMAD.WIDE R36, R54, 0x2, R120 ;  /* 0x000000023624c825 */ /* 0x000fe200078e0278 */
[----:B--2---:R4:W-:Y:S04]  /*8280*/  ST.E.128 desc[UR60][R52.64], R12 ;  /* 0x0000000c34007985 */ /* 0x0049e8000c101d3c */
[----:B---3--:R4:W-:Y:S02]  /*8290*/  @!P4 ST.E.128 desc[UR60][R36.64], R40 ;  /* 0x000000282400c985 */ /* 0x0089e4000c101d3c */
.L_x_1657:
[----:B------:R-:W-:Y:S05]  /*82a0*/  BSYNC B2 ;  /* 0x0000000000027941 */ /* 0x000fea0003800000 */
.L_x_1656:
        /* <DEDUP_REMOVED lines=22> */
[----:B------:R-:W-:Y:S02]  /*8410*/  IMAD R36, R36, 0x2, R18 ;  /* 0x0000000224247824 */ /* 0x000fe400078e0212 */
[----:B------:R-:W-:-:S02]  /*8420*/  @!P4 IMAD.WIDE R120, R12, 0x2, R120 ;  /* 0x000000020c78c825 */ /* 0x000fc400078e0278 */
[----:B------:R-:W2:Y:S04]  /*8430*/  LDS.128 R12, [R13+0x18400] ;  /* 0x018400000d0c7984 */ /* 0x000ea80000000c00 */
[----:B------:R-:W3:Y:S01]  /*8440*/  LDS.128 R36, [R36+0x18400] ;  /* 0x0184000024247984 */ /* 0x000ee20000000c00 */
[----:B------:R-:W-:Y:S05]  /*8450*/  @P6 BRA `(.L_x_1661) ;  /* 0x0000000400706947 */ /* 0x000fea0003800000 */
[--C-:B------:R-:W-:Y:S01]  /*8460*/  SHF.R.U64 R11, R32, 0x10, R33.reuse ;  /* 0x00000010200b7819 */ /* 0x100fe20000001221 */
[----:B--2---:R-:W-:Y:S01]  /*8470*/  IMAD.U32 R43, R13, 0x10000, RZ ;  /* 0x000100000d2b7824 */ /* 0x004fe200078e00ff */
[----:B------:R-:W-:Y:S01]  /*8480*/  SHF.R.U32.HI R32, RZ, 0x10, R33 ;  /* 0x00000010ff207819 */ /* 0x000fe20000011621 */
[----:B---3--:R-:W-:Y:S01]  /*8490*/  IMAD.U32 R51, R39, 0x10000, RZ ;  /* 0x0001000027337824 */ /* 0x008fe200078e00ff */
[----:B------:R-:W-:Y:S01]  /*84a0*/  SHF.R.U64 R33, R34, 0x10, R35 ;  /* 0x0000001022217819 */ /* 0x000fe20000001223 */
[----:B------:R-:W-:Y:S01]  /*84b0*/  IMAD.U32 R50, R15, 0x10000, RZ ;  /* 0x000100000f327824 */ /* 0x000fe200078e00ff */
[--C-:B------:R-:W-:Y:S01]  /*84c0*/  SHF.R.U64 R34, R44, 0x10, R45.reuse ;  /* 0x000000102c227819 */ /* 0x100fe2000000122d */
[----:B------:R-:W-:Y:S01]  /*84d0*/  IMAD.U32 R52, R38, 0x10000, RZ ;  /* 0x0001000026347824 */ /* 0x000fe200078e00ff */
[----:B------:R-:W-:Y:S01]  /*84e0*/  SHF.R.U32.HI R44, RZ, 0x10, R45 ;  /* 0x00000010ff2c7819 */ /* 0x000fe2000001162d */
[----:B------:R-:W-:Y:S01]  /*84f0*/  IMAD.U32 R49, R14, 0x10000, RZ ;  /* 0x000100000e317824 */ /* 0x000fe200078e00ff */
[----:B------:R-:W-:-:S02]  /*8500*/  SHF.R.U64 R42, R46, 0x10, R47 ;  /* 0x000000102e2a7819 */ /* 0x000fc4000000122f */
[----:B------:R-:W-:Y:S02]  /*8510*/  PRMT R44, R212, 0x5432, R44 ;  /* 0x00005432d42c7816 */ /* 0x000fe4000000002c */
[----:B------:R-:W-:Y:S01]  /*8520*/  SHF.R.U32.HI R46, RZ, 0x10, R47 ;  /* 0x00000010ff2e7819 */ /* 0x000fe2000001162f */
[C---:B------:R-:W-:Y:S01]  /*8530*/  IMAD.U32 R47, R37.reuse, 0x10000, RZ ;  /* 0x00010000252f7824 */ /* 0x040fe200078e00ff */
[----:B------:R-:W-:Y:S01]  /*8540*/  PRMT R32, R210, 0x5432, R32 ;  /* 0x00005432d2207816 */ /* 0x000fe20000000020 */
[----:B------:R-:W-:Y:S01]  /*8550*/  IMAD.U32 R53, R44, 0x10000, RZ ;  /* 0x000100002c357824 */ /* 0x000fe200078e00ff */
[----:B------:R-:W-:Y:S01]  /*8560*/  LOP3.LUT R48, R37, 0xffff0000, RZ, 0xc0, !PT ;  /* 0xffff000025307812 */ /* 0x000fe200078ec0ff */
[----:B------:R-:W-:Y:S01]  /*8570*/  IMAD.U32 R37, R36, 0x10000, RZ ;  /* 0x0001000024257824 */ /* 0x000fe200078e00ff */
[----:B------:R-:W-:Y:S01]  /*8580*/  PRMT R55, R211, 0x5410, R42 ;  /* 0x00005410d3377816 */ /* 0x000fe2000000002a */
[----:B------:R-:W-:Y:S01]  /*8590*/  IMAD.U32 R54, R32, 0x10000, RZ ;  /* 0x0001000020367824 */ /* 0x000fe200078e00ff */
[----:B------:R-:W-:Y:S01]  /*85a0*/  LOP3.LUT R44, R44, 0xffff0000, RZ, 0xc0, !PT ;  /* 0xffff00002c2c7812 */ /* 0x000fe200078ec0ff */
[CC--:B------:R-:W-:Y:S01]  /*85b0*/  FMUL.FTZ R42, R47.reuse, R53.reuse ;  /* 0x000000352f2a7220 */ /* 0x0c0fe20000410000 */
[----:B------:R-:W-:Y:S01]  /*85c0*/  SHF.R.U32.HI R35, RZ, 0x10, R35 ;  /* 0x00000010ff237819 */ /* 0x000fe20000011623 */
[-C--:B------:R-:W-:Y:S01]  /*85d0*/  FMUL.FTZ R47, R47, R54.reuse ;  /* 0x000000362f2f7220 */ /* 0x080fe20000410000 */
[----:B------:R-:W-:Y:S01]  /*85e0*/  PRMT R46, R211, 0x5432, R46 ;  /* 0x00005432d32e7816 */ /* 0x000fe2000000002e */
[----:B------:R-:W-:Y:S01]  /*85f0*/  FFMA.FTZ R42, R43, R54, -R42 ;  /* 0x000000362b2a7223 */ /* 0x000fe2000001082a */
[----:B------:R-:W-:Y:S01]  /*8600*/  LOP3.LUT R32, R32, 0xffff0000, RZ, 0xc0, !PT ;  /* 0xffff000020207812 */ /* 0x000fe200078ec0ff */
[----:B------:R-:W-:Y:S01]  /*8610*/  FMUL.FTZ R80, R48, R44 ;  /* 0x0000002c30507220 */ /* 0x000fe20000410000 */
[----:B------:R-:W-:Y:S01]  /*8620*/  LOP3.LUT R45, R13, 0xffff0000, RZ, 0xc0, !PT ;  /* 0xffff00000d2d7812 */ /* 0x000fe200078ec0ff */
[----:B------:R-:W-:Y:S01]  /*8630*/  IMAD.U32 R54, R46, 0x10000, RZ ;  /* 0x000100002e367824 */ /* 0x000fe200078e00ff */
[----:B------:R-:W-:Y:S01]  /*8640*/  PRMT R35, R204, 0x5432, R35 ;  /* 0x00005432cc237816 */ /* 0x000fe20000000023 */
[-C--:B------:R-:W-:Y:S01]  /*8650*/  FMUL.FTZ R48, R48, R32.reuse ;  /* 0x0000002030307220 */ /* 0x080fe20000410000 */
[----:B------:R-:W-:Y:S01]  /*8660*/  LOP3.LUT R39, R39, 0xffff0000, RZ, 0xc0, !PT ;  /* 0xffff000027277812 */ /* 0x000fe200078ec0ff */
[----:B------:R-:W-:Y:S01]  /*8670*/  FFMA.FTZ R47, R43, R53, R47 ;  /* 0x000000352b2f7223 */ /* 0x000fe2000001002f */
[----:B------:R-:W-:Y:S01]  /*8680*/  LOP3.LUT R46, R46, 0xffff0000, RZ, 0xc0, !PT ;  /* 0xffff00002e2e7812 */ /* 0x000fe200078ec0ff */
[----:B------:R-:W-:Y:S01]  /*8690*/  FFMA.FTZ R80, R45, R32, -R80 ;  /* 0x000000202d507223 */ /* 0x000fe20000010850 */
[----:B------:R-:W-:Y:S01]  /*86a0*/  PRMT R34, R212, 0x5410, R34 ;  /* 0x00005410d4227816 */ /* 0x000fe20000000022 */
[----:B------:R-:W-:Y:S01]  /*86b0*/  IMAD.U32 R43, R35, 0x10000, RZ ;  /* 0x00010000232b7824 */ /* 0x000fe200078e00ff */
[----:B------:R-:W-:Y:S01]  /*86c0*/  PRMT R11, R210, 0x5410, R11 ;  /* 0x00005410d20b7816 */ /* 0x000fe2000000000b */
[----:B------:R-:W-:Y:S01]  /*86d0*/  FMUL.FTZ R32, R51, R54 ;  /* 0x0000003633207220 */ /* 0x000fe20000410000 */
[----:B------:R-:W-:Y:S01]  /*86e0*/  LOP3.LUT R15, R15, 0xffff0000, RZ, 0xc0, !PT ;  /* 0xffff00000f0f7812 */ /* 0x000fe200078ec0ff */
[----:B------:R-:W-:Y:S01]  /*86f0*/  FFMA.FTZ R48, R45, R44, R48 ;  /* 0x0000002c2d307223 */ /* 0x000fe20000010030 */
[----:B------:R-:W-:Y:S01]  /*8700*/  LOP3.LUT R35, R35, 0xffff0000, RZ, 0xc0, !PT ;  /* 0xffff000023237812 */ /* 0x000fe200078ec0ff */
[----:B------:R-:W-:Y:S01]  /*8710*/  FMUL.FTZ R45, R39, R46 ;  /* 0x0000002e272d7220 */ /* 0x000fe20000410000 */
[-C--:B------:R-:W-:Y:S01]  /*8720*/  FMUL.FTZ R51, R51, R43.reuse ;  /* 0x0000002b33337220 */ /* 0x080fe20000410000 */
[----:B------:R-:W-:Y:S01]  /*8730*/  FFMA.FTZ R32, R50, R43, -R32 ;  /* 0x0000002b32207223 */ /* 0x000fe20000010820 */
[----:B------:R-:W-:-:S02]  /*8740*/  IMAD.U32 R44, R34, 0x10000, RZ ;  /* 0x00010000222c7824 */ /* 0x000fc400078e00ff */
[-C--:B------:R-:W-:Y:S01]  /*8750*/  FMUL.FTZ R39, R39, R35.reuse ;  /* 0x0000002327277220 */ /* 0x080fe20000410000 */
[----:B------:R-:W-:Y:S02]  /*8760*/  IMAD.U32 R43, R11, 0x10000, RZ ;  /* 0x000100000b2b7824 */ /* 0x000fe400078e00ff */
[C---:B------:R-:W-:Y:S01]  /*8770*/  FFMA.FTZ R45, R15.reuse, R35, -R45 ;  /* 0x000000230f2d7223 */ /* 0x040fe2000001082d */
[----:B------:R-:W-:Y:S01]  /*8780*/  LOP3.LUT R36, R36, 0xffff0000, RZ, 0xc0, !PT ;  /* 0xffff000024247812 */ /* 0x000fe200078ec0ff */
[----:B------:R-:W-:Y:S01]  /*8790*/  IMAD.U32 R13, R12, 0x10000, RZ ;  /* 0x000100000c0d7824 */ /* 0x000fe200078e00ff */
[----:B------:R-:W-:Y:S01]  /*87a0*/  LOP3.LUT R34, R34, 0xffff0000, RZ, 0xc0, !PT ;  /* 0xffff000022227812 */ /* 0x000fe200078ec0ff */
[----:B------:R-:W-:Y:S01]  /*87b0*/  FFMA.FTZ R39, R15, R46, R39 ;  /* 0x0000002e0f277223 */ /* 0x000fe20000010027 */
[----:B------:R-:W-:Y:S01]  /*87c0*/  LOP3.LUT R35, R11, 0xffff0000, RZ, 0xc0, !PT ;  /* 0xffff00000b237812 */ /* 0x000fe200078ec0ff */
[C---:B------:R-:W-:Y:S01]  /*87d0*/  FMUL.FTZ R11, R37.reuse, R44 ;  /* 0x0000002c250b7220 */ /* 0x040fe20000410000 */
[-C--:B------:R-:W-:Y:S01]  /*87e0*/  FMUL.FTZ R37, R37, R43.reuse ;  /* 0x0000002b25257220 */ /* 0x080fe20000410000 */
[----:B------:R-:W-:Y:S01]  /*87f0*/  LOP3.LUT R12, R12, 0xffff0000, RZ, 0xc0, !PT ;  /* 0xffff00000c0c7812 */ /* 0x000fe200078ec0ff */
[----:B------:R-:W-:Y:S01]  /*8800*/  FMUL.FTZ R15, R36, R34 ;  /* 0x00000022240f7220 */ /* 0x000fe20000410000 */
[----:B------:R-:W-:Y:S01]  /*8810*/  PRMT R33, R204, 0x5410, R33 ;  /* 0x00005410cc217816 */ /* 0x000fe20000000021 */
[C---:B------:R-:W-:Y:S01]  /*8820*/  FFMA.FTZ R11, R13.reuse, R43, -R11 ;  /* 0x0000002b0d0b7223 */ /* 0x040fe2000001080b */
[----:B------:R-:W-:Y:S01]  /*8830*/  FFMA.FTZ R37, R13, R44, R37 ;  /* 0x0000002c0d257223 */ /* 0x000fe20000010025 */
[C---:B------:R-:W-:Y:S01]  /*8840*/  IMAD.U32 R13, R55.reuse, 0x10000, RZ ;  /* 0x00010000370d7824 */ /* 0x040fe200078e00ff */
[----:B------:R-:W-:Y:S01]  /*8850*/  LOP3.LUT R38, R38, 0xffff0000, RZ, 0xc0, !PT ;  /* 0xffff000026267812 */ /* 0x000fe200078ec0ff */
[-C--:B------:R-:W-:Y:S01]  /*8860*/  FMUL.FTZ R36, R36, R35.reuse ;  /* 0x0000002324247220 */ /* 0x080fe20000410000 */
[----:B------:R-:W-:Y:S01]  /*8870*/  LOP3.LUT R55, R55, 0xffff0000, RZ, 0xc0, !PT ;  /* 0xffff000037377812 */ /* 0x000fe200078ec0ff */
[C---:B------:R-:W-:Y:S01]  /*8880*/  FFMA.FTZ R15, R12.reuse, R35, -R15 ;  /* 0x000000230c0f7223 */ /* 0x040fe2000001080f */
[C---:B------:R-:W-:Y:S01]  /*8890*/  IMAD.U32 R35, R33.reuse, 0x10000, RZ ;  /* 0x0001000021237824 */ /* 0x040fe200078e00ff */
[----:B------:R-:W-:Y:S01]  /*88a0*/  LOP3.LUT R33, R33, 0xffff0000, RZ, 0xc0, !PT ;  /* 0xffff000021217812 */ /* 0x000fe200078ec0ff */
[----:B------:R-:W-:Y:S01]  /*88b0*/  FFMA.FTZ R36, R12, R34, R36 ;  /* 0x000000220c247223 */ /* 0x000fe20000010024 */
[----:B------:R-:W-:Y:S01]  /*88c0*/  LOP3.LUT R14, R14, 0xffff0000, RZ, 0xc0, !PT ;  /* 0xffff00000e0e7812 */ /* 0x000fe200078ec0ff */
[----:B------:R-:W-:Y:S01]  /*88d0*/  FMUL.FTZ R12, R52, R13 ;  /* 0x0000000d340c7220 */ /* 0x000fe20000410000 */
[C---:B------:R-:W-:Y:S01]  /*88e0*/  FMUL.FTZ R34, R38.reuse, R55 ;  /* 0x0000003726227220 */ /* 0x040fe20000410000 */
[----:B------:R-:W-:Y:S01]  /*88f0*/  FMUL.FTZ R38, R38, R33 ;  /* 0x0000002126267220 */ /* 0x000fe20000410000 */
[-C--:B------:R-:W-:Y:S01]  /*8900*/  FMUL.FTZ R52, R52, R35.reuse ;  /* 0x0000002334347220 */ /* 0x080fe20000410000 */
[----:B------:R-:W-:Y:S01]  /*8910*/  FFMA.FTZ R12, R49, R35, -R12 ;  /* 0x00000023310c7223 */ /* 0x000fe2000001080c */
[C---:B------:R-:W-:Y:S01]  /*8920*/  FFMA.FTZ R33, R14.reuse, R33, -R34 ;  /* 0x000000210e217223 */ /* 0x040fe20000010822 */
[----:B------:R-:W-:Y:S01]  /*8930*/  FFMA.FTZ R55, R14, R55, R38 ;  /* 0x000000370e377223 */ /* 0x000fe20000010026 */
[----:B------:R-:W-:Y:S01]  /*8940*/  F2FP.BF16.F32.PACK_AB R14, R15, R11 ;  /* 0x0000000b0f0e723e */ /* 0x000fe200000010ff */
        /* <DEDUP_REMOVED lines=13> */
.L_x_1661:
[----:B------:R-:W-:Y:S05]  /*8a20*/  BSYNC B2 ;  /* 0x0000000000027941 */ /* 0x000fea0003800000 */
.L_x_1660:
[----:B--2---:R2:W-:Y:S04]  /*8a30*/  ST.E.128 desc[UR60][R40.64], R12 ;  /* 0x0000000c28007985 */ /* 0x0045e8000c101d3c */
[----:B---3--:R2:W-:Y:S02]  /*8a40*/  @!P4 ST.E.128 desc[UR60][R120.64], R36 ;  /* 0x000000247800c985 */ /* 0x0085e4000c101d3c */
.L_x_1651:
[----:B------:R-:W-:Y:S05]  /*8a50*/  BSYNC B1 ;  /* 0x0000000000017941 */ /* 0x000fea0003800000 */
.L_x_1650:
[----:B------:R-:W-:-:S03]  /*8a60*/  UMOV UR4, 0xffffffff ;  /* 0xffffffff00047882 */ /* 0x000fc60000000000 */
[----:B------:R-:W-:Y:S05]  /*8a70*/  BRA.DIV UR4, `(.L_x_1662) ;  /* 0x0000021a04947947 */ /* 0x000fea000b800000 */
[----:B0-----:R-:W0:Y:S04]  /*8a80*/  SHFL.IDX PT, R115, R115, 0x1, 0x1c1f ;  /* 0x003c1f0073737f89 */ /* 0x001e2800000e0000 */
[----:B------:R-:W0:Y:S02]  /*8a90*/  SHFL.IDX PT, R116, R116, 0x1, 0x1c1f ;  /* 0x003c1f0074747f89 */ /* 0x000e2400000e0000 */
.L_x_2022:
[----:B------:R-:W-:Y:S05]  /*8aa0*/  @P5 BRA `(.L_x_1619) ;  /* 0x0000001c00ac5947 */ /* 0x000fea0003800000 */
[----:B------:R-:W-:Y:S01]  /*8ab0*/  ISETP.NE.AND P4, PT, R8, RZ, PT ;  /* 0x000000ff0800720c */ /* 0x000fe20003f85270 */
[----:B------:R-:W-:Y:S01]  /*8ac0*/  BSSY B1, `(.L_x_1663) ;  /* 0x000007d000017945 */ /* 0x000fe20003800000 */
[----:B0-2-4-:R-:W-:Y:S02]  /*8ad0*/  IMAD.MOV.U32 R36, RZ, RZ, R116 ;  /* 0x000000ffff247224 */ /* 0x015fe400078e0074 */
[----:B------:R-:W-:-:S09]  /*8ae0*/  IMAD.MOV.U32 R37, RZ, RZ, R115 ;  /* 0x000000ffff257224 */ /* 0x000fd200078e0073 */
[----:B------:R-:W-:Y:S05]  /*8af0*/  @!P4 BRA `(.L_x_1664) ;  /* 0x0000000400e4c947 */ /* 0x000fea0003800000 */
[----:B---3--:R-:W-:Y:S01]  /*8b00*/  SEL R11, R125, R131, !P3 ;  /* 0x000000837d0b7207 */ /* 0x008fe20005800000 */
[----:B------:R-:W-:Y:S01]  /*8b10*/  BSSY B2, `(.L_x_1665) ;  /* 0x0000075000027945 */ /* 0x000fe20003800000 */
[C---:B------:R-:W-:Y:S02]  /*8b20*/  LEA R38, P5, R5.reuse, R116, 0x1 ;  /* 0x0000007405267211 */ /* 0x040fe400078a08ff */
[----:B------:R-:W-:Y:S02]  /*8b30*/  SHF.R.S32.HI R12, RZ, 0x1f, R11 ;  /* 0x0000001fff0c7819 */ /* 0x000fe4000001140b */
        /* <DEDUP_REMOVED lines=33> */
[----:B------:R-:W-:Y:S01]  /*8d50*/  SHF.R.U64 R44, R78, 0x10, R79 ;  /* 0x000000104e2c7819 */ /* 0x000fe2000000124f */
[----:B------:R-:W-:Y:S01]  /*8d60*/  IMAD.U32 R54, R76, 0x10000, RZ ;  /* 0x000100004c367824 */ /* 0x000fe200078e00ff */
[----:B------:R-:W-:Y:S01]  /*8d70*/  SHF.R.U64 R42, R66, 0x10, R67 ;  /* 0x00000010422a7819 */ /* 0x000fe20000001243 */
[----:B------:R-:W-:Y:S01]  /*8d80*/  IMAD.U32 R80, R64, 0x10000, RZ ;  /* 0x0001000040507824 */ /* 0x000fe200078e00ff */
[----:B------:R-:W-:Y:S01]  /*8d90*/  SHF.R.U32.HI R78, RZ, 0x10, R79 ;  /* 0x00000010ff4e7819 */ /* 0x000fe2000001164f */
[----:B------:R-:W-:Y:S01]  /*8da0*/  FMUL.FTZ R82, R47, R54 ;  /* 0x000000362f527220 */ /* 0x000fe20000410000 */
[----:B------:R-:W-:-:S02]  /*8db0*/  SHF.R.U32.HI R66, RZ, 0x10, R67 ;  /* 0x00000010ff427819 */ /* 0x000fc40000011643 */
[----:B------:R-:W-:Y:S01]  /*8dc0*/  LOP3.LUT R48, R33, 0xffff0000, RZ, 0xc0, !PT ;  /* 0xffff000021307812 */ /* 0x000fe200078ec0ff */
[----:B------:R-:W-:Y:S01]  /*8dd0*/  IMAD.U32 R33, R32, 0x10000, RZ ;  /* 0x0001000020217824 */ /* 0x000fe200078e00ff */
[----:B------:R-:W-:Y:S01]  /*8de0*/  LOP3.LUT R53, R76, 0xffff0000, RZ, 0xc0, !PT ;  /* 0xffff00004c357812 */ /* 0x000fe200078ec0ff */
[-C--:B------:R-:W-:Y:S01]  /*8df0*/  FMUL.FTZ R76, R47, R80.reuse ;  /* 0x000000502f4c7220 */ /* 0x080fe20000410000 */
        /* <DEDUP_REMOVED lines=18> */
[----:B------:R-:W-:Y:S01]  /*8f20*/  IMAD.U32 R66, R201, 0x10000, RZ ;  /* 0x00010000c9427824 */ /* 0x000fe200078e00ff */
[----:B------:R-:W-:Y:S01]  /*8f30*/  LOP3.LUT R15, R15, 0xffff0000, RZ, 0xc0, !PT ;  /* 0xffff00000f0f7812 */ /* 0x000fe200078ec0ff */
[----:B------:R-:W-:Y:S01]  /*8f40*/  FFMA.FTZ R47, R50, R47, -R65 ;  /* 0x0000002f322f7223 */ /* 0x000fe20000010841 */
[----:B------:R-:W-:Y:S01]  /*8f50*/  LOP3.LUT R32, R32, 0xffff0000, RZ, 0xc0, !PT ;  /* 0xffff000020207812 */ /* 0x000fe200078ec0ff */
[----:B------:R-:W-:Y:S01]  /*8f60*/  FMUL.FTZ R78, R35, R54 ;  /* 0x00000036234e7220 */ /* 0x000fe20000410000 */
[----:B------:R-:W-:Y:S01]  /*8f70*/  LOP3.LUT R201, R201, 0xffff0000, RZ, 0xc0, !PT ;  /* 0xffff0000c9c97812 */ /* 0x000fe200078ec0ff */
[----:B------:R-:W-:Y:S01]  /*8f80*/  FFMA.FTZ R50, R50, R55, R76 ;  /* 0x0000003732327223 */ /* 0x000fe2000001004c */
[----:B------:R-:W-:-:S02]  /*8f90*/  IMAD.U32 R76, R11, 0x10000, RZ ;  /* 0x000100000b4c7824 */ /* 0x000fc400078e00ff */
[-C--:B------:R-:W-:Y:S01]  /*8fa0*/  FMUL.FTZ R80, R35, R64.reuse ;  /* 0x0000004023507220 */ /* 0x080fe20000410000 */
[C---:B------:R-:W-:Y:S01]  /*8fb0*/  IMAD.U32 R13, R12.reuse, 0x10000, RZ ;  /* 0x000100000c0d7824 */ /* 0x040fe200078e00ff */
[----:B------:R-:W-:Y:S01]  /*8fc0*/  LOP3.LUT R35, R11, 0xffff0000, RZ, 0xc0, !PT ;  /* 0xffff00000b237812 */ /* 0x000fe200078ec0ff */
[----:B------:R-:W-:Y:S01]  /*8fd0*/  FFMA.FTZ R64, R15, R64, -R78 ;  /* 0x000000400f407223 */ /* 0x000fe2000001084e */
[----:B------:R-:W-:Y:S01]  /*8fe0*/  LOP3.LUT R12, R12, 0xffff0000, RZ, 0xc0, !PT ;  /* 0xffff00000c0c7812 */ /* 0x000fe200078ec0ff */
[----:B------:R-:W-:Y:S01]  /*8ff0*/  FMUL.FTZ R78, R33, R66 ;  /* 0x00000042214e7220 */ /* 0x000fe20000410000 */
[----:B------:R-:W-:Y:S01]  /*9000*/  PRMT R44, R196, 0x5410, R44 ;  /* 0x00005410c42c7816 */ /* 0x000fe2000000002c */
[----:B------:R-:W-:Y:S01]  /*9010*/  FMUL.FTZ R51, R32, R201 ;  /* 0x000000c920337220 */ /* 0x000fe20000410000 */
[----:B------:R-:W-:Y:S01]  /*9020*/  PRMT R42, R153, 0x5410, R42 ;  /* 0x00005410992a7816 */ /* 0x000fe2000000002a */
[-C--:B------:R-:W-:Y:S01]  /*9030*/  FMUL.FTZ R33, R33, R76.reuse ;  /* 0x0000004c21217220 */ /* 0x080fe20000410000 */
[----:B------:R-:W-:Y:S01]  /*9040*/  FFMA.FTZ R46, R46, R53, R77 ;  /* 0x000000352e2e7223 */ /* 0x000fe2000001004d */
[-C--:B------:R-:W-:Y:S01]  /*9050*/  FMUL.FTZ R55, R32, R35.reuse ;  /* 0x0000002320377220 */ /* 0x080fe20000410000 */
[----:B------:R-:W-:Y:S01]  /*9060*/  LOP3.LUT R34, R34, 0xffff0000, RZ, 0xc0, !PT ;  /* 0xffff000022227812 */ /* 0x000fe200078ec0ff */
[C---:B------:R-:W-:Y:S01]  /*9070*/  FFMA.FTZ R11, R13.reuse, R76, -R78 ;  /* 0x0000004c0d0b7223 */ /* 0x040fe2000001084e */
[----:B------:R-:W-:Y:S01]  /*9080*/  FFMA.FTZ R32, R12, R35, -R51 ;  /* 0x000000230c207223 */ /* 0x000fe20000010833 */
[C---:B------:R-:W-:Y:S01]  /*9090*/  LOP3.LUT R53, R44.reuse, 0xffff0000, RZ, 0xc0, !PT ;  /* 0xffff00002c357812 */ /* 0x040fe200078ec0ff */
[----:B------:R-:W-:Y:S01]  /*90a0*/  FFMA.FTZ R13, R13, R66, R33 ;  /* 0x000000420d0d7223 */ /* 0x000fe20000010021 */
[----:B------:R-:W-:Y:S01]  /*90b0*/  IMAD.U32 R51, R44, 0x10000, RZ ;  /* 0x000100002c337824 */ /* 0x000fe200078e00ff */
[C---:B------:R-:W-:Y:S01]  /*90c0*/  LOP3.LUT R35, R42.reuse, 0xffff0000, RZ, 0xc0, !PT ;  /* 0xffff00002a237812 */ /* 0x040fe200078ec0ff */
[----:B------:R-:W-:-:S02]  /*90d0*/  IMAD.U32 R33, R42, 0x10000, RZ ;  /* 0x000100002a217824 */ /* 0x000fc400078e00ff */
[----:B------:R-:W-:Y:S01]  /*90e0*/  FFMA.FTZ R12, R12, R201, R55 ;  /* 0x000000c90c0c7223 */ /* 0x000fe20000010037 */
[----:B------:R-:W-:Y:S01]  /*90f0*/  LOP3.LUT R14, R14, 0xffff0000, RZ, 0xc0, !PT ;  /* 0xffff00000e0e7812 */ /* 0x000fe200078ec0ff */
[----:B------:R-:W-:Y:S01]  /*9100*/  FMUL.FTZ R42, R52, R51 ;  /* 0x00000033342a7220 */ /* 0x000fe20000410000 */
[----:B------:R-:W-:Y:S01]  /*9110*/  FMUL.FTZ R55, R34, R53 ;  /* 0x0000003522377220 */ /* 0x000fe20000410000 */
[----:B------:R-:W-:Y:S01]  /*9120*/  FMUL.FTZ R52, R52, R33 ;  /* 0x0000002134347220 */ /* 0x000fe20000410000 */
[----:B------:R-:W-:Y:S01]  /*9130*/  FMUL.FTZ R34, R34, R35 ;  /* 0x0000002322227220 */ /* 0x000fe20000410000 */
[----:B------:R-:W-:Y:S01]  /*9140*/  F2FP.BF16.F32.PACK_AB R32, R32, R11 ;  /* 0x0000000b2020723e */ /* 0x000fe200000010ff */
[----:B------:R-:W-:Y:S01]  /*9150*/  FFMA.FTZ R15, R15, R54, R80 ;  /* 0x000000360f0f7223 */ /* 0x000fe20000010050 */
[C---:B------:R-:W-:Y:S01]  /*9160*/  FFMA.FTZ R52, R49.reuse, R51, R52 ;  /* 0x0000003331347223 */ /* 0x040fe20000010034 */
[----:B------:R-:W-:Y:S01]  /*9170*/  FFMA.FTZ R53, R14, R53, R34 ;  /* 0x000000350e357223 */ /* 0x000fe20000010022 */
[----:B------:R-:W-:Y:S01]  /*9180*/  F2FP.BF16.F32.PACK_AB R34, R12, R13 ;  /* 0x0000000d0c22723e */ /* 0x000fe200000010ff */
[----:B------:R-:W-:Y:S01]  /*9190*/  FFMA.FTZ R42, R49, R33, -R42 ;  /* 0x00000021312a7223 */ /* 0x000fe2000001082a */
[----:B------:R-:W-:Y:S01]  /*91a0*/  FFMA.FTZ R55, R14, R35, -R55 ;  /* 0x000000230e377223 */ /* 0x000fe20000010837 */
        /* <DEDUP_REMOVED lines=11> */
.L_x_1666:
[----:B------:R-:W-:Y:S05]  /*9260*/  BSYNC B2 ;  /* 0x0000000000027941 */ /* 0x000fea0003800000 */
.L_x_1665:
[----:B--2---:R2:W-:Y:S04]  /*9270*/  ST.E.128 desc[UR60][R38.64], R12 ;  /* 0x0000000c26007985 */ /* 0x0045e8000c101d3c */
[----:B---3--:R2:W-:Y:S02]  /*9280*/  @!P4 ST.E.128 desc[UR60][R40.64], R32 ;  /* 0x000000202800c985 */ /* 0x0085e4000c101d3c */
.L_x_1664:
[----:B------:R-:W-:Y:S05]  /*9290*/  BSYNC B1 ;  /* 0x0000000000017941 */ /* 0x000fea0003800000 */
.L_x_1663:
[----:B------:R-:W-:Y:S01]  /*92a0*/  ISETP.NE.AND P4, PT, R21, RZ, PT ;  /* 0x000000ff1500720c */ /* 0x000fe20003f85270 */
[----:B------:R-:W-:-:S12]  /*92b0*/  BSSY B1, `(.L_x_1667) ;  /* 0x0000079000017945 */ /* 0x000fd80003800000 */
[----:B------:R-:W-:Y:S05]  /*92c0*/  @!P4 BRA `(.L_x_1668) ;  /* 0x0000000400dcc947 */ /* 0x000fea0003800000 */
[----:B0--3--:R-:W-:Y:S01]  /*92d0*/  SEL R11, R125, R131, !P2 ;  /* 0x000000837d0b7207 */ /* 0x009fe20005000000 */
[----:B------:R-:W-:Y:S01]  /*92e0*/  BSSY B2, `(.L_x_1669) ;  /* 0x0000073000027945 */ /* 0x000fe20003800000 */
[C---:B--2---:R-:W-:Y:S02]  /*92f0*/  LEA R38, P5, R6.reuse, R116, 0x1 ;  /* 0x0000007406267211 */ /* 0x044fe400078a08ff */
        /* <DEDUP_REMOVED lines=22> */
[--C-:B------:R-:W-:Y:S01]  /*9460*/  SHF.R.U64 R49, R72, 0x10, R73.reuse ;  /* 0x0000001048317819 */ /* 0x100fe20000001249 */
[----:B---3--:R-:W-:Y:S01]  /*9470*/  IMAD.U32 R52, R33, 0x10000, RZ ;  /* 0x0001000021347824 */ /* 0x008fe200078e00ff */
[----:B------:R-:W-:Y:S01]  /*9480*/  SHF.R.U32.HI R73, RZ, 0x10, R73 ;  /* 0x00000010ff497819 */ /* 0x000fe20000011649 */
[----:B--2---:R-:W-:Y:S01]  /*9490*/  IMAD.U32 R47, R13, 0x10000, RZ ;  /* 0x000100000d2f7824 */ /* 0x004fe200078e00ff */
[--C-:B------:R-:W-:Y:S01]  /*94a0*/  SHF.R.U64 R45, R60, 0x10, R61.reuse ;  /* 0x000000103c2d7819 */ /* 0x100fe2000000123d */
[----:B------:R-:W-:Y:S01]  /*94b0*/  IMAD.U32 R51, R35, 0x10000, RZ ;  /* 0x0001000023337824 */ /* 0x000fe200078e00ff */
[----:B------:R-:W-:Y:S01]  /*94c0*/  SHF.R.U32.HI R61, RZ, 0x10, R61 ;  /* 0x00000010ff3d7819 */ /* 0x000fe2000001163d */
[----:B------:R-:W-:Y:S01]  /*94d0*/  IMAD.U32 R44, R15, 0x10000, RZ ;  /* 0x000100000f2c7824 */ /* 0x000fe200078e00ff */
[----:B------:R-:W-:Y:S01]  /*94e0*/  PRMT R54, R152, 0x5432, R73 ;  /* 0x0000543298367816 */ /* 0x000fe20000000049 */
[----:B0-----:R-:W-:Y:S01]  /*94f0*/  IMAD.U32 R11, R12, 0x10000, RZ ;  /* 0x000100000c0b7824 */ /* 0x001fe200078e00ff */
[----:B------:R-:W-:-:S02]  /*9500*/  PRMT R45, R150, 0x5410, R45 ;  /* 0x00005410962d7816 */ /* 0x000fc4000000002d */
[----:B------:R-:W-:Y:S01]  /*9510*/  PRMT R150, R150, 0x5432, R61 ;  /* 0x0000543296967816 */ /* 0x000fe2000000003d */
[----:B------:R-:W-:Y:S01]  /*9520*/  IMAD.U32 R55, R54, 0x10000, RZ ;  /* 0x0001000036377824 */ /* 0x000fe200078e00ff */
[----:B------:R-:W-:Y:S02]  /*9530*/  SHF.R.U64 R50, R74, 0x10, R75 ;  /* 0x000000104a327819 */ /* 0x000fe4000000124b */
[----:B------:R-:W-:Y:S01]  /*9540*/  SHF.R.U64 R46, R62, 0x10, R63 ;  /* 0x000000103e2e7819 */ /* 0x000fe2000000123f */
[----:B------:R-:W-:Y:S01]  /*9550*/  IMAD.U32 R53, R150, 0x10000, RZ ;  /* 0x0001000096357824 */ /* 0x000fe200078e00ff */
[----:B------:R-:W-:Y:S02]  /*9560*/  SHF.R.U32.HI R74, RZ, 0x10, R75 ;  /* 0x00000010ff4a7819 */ /* 0x000fe4000001164b */
[----:B------:R-:W-:Y:S02]  /*9570*/  PRMT R152, R152, 0x5410, R49 ;  /* 0x0000541098987816 */ /* 0x000fe40000000031 */
[----:B------:R-:W-:-:S02]  /*9580*/  SHF.R.U32.HI R62, RZ, 0x10, R63 ;  /* 0x00000010ff3e7819 */ /* 0x000fc4000001163f */
[C---:B------:R-:W-:Y:S01]  /*9590*/  PRMT R49, R151.reuse, 0x5410, R50 ;  /* 0x0000541097317816 */ /* 0x040fe20000000032 */
[C---:B------:R-:W-:Y:S01]  /*95a0*/  FMUL.FTZ R50, R52.reuse, R55 ;  /* 0x0000003734327220 */ /* 0x040fe20000410000 */
[----:B------:R-:W-:Y:S01]  /*95b0*/  PRMT R74, R151, 0x5432, R74 ;  /* 0x00005432974a7816 */ /* 0x000fe2000000004a */
[-C--:B------:R-:W-:Y:S01]  /*95c0*/  FMUL.FTZ R52, R52, R53.reuse ;  /* 0x0000003534347220 */ /* 0x080fe20000410000 */
[----:B------:R-:W-:Y:S01]  /*95d0*/  PRMT R62, R149, 0x5432, R62 ;  /* 0x00005432953e7816 */ /* 0x000fe2000000003e */
[----:B------:R-:W-:Y:S01]  /*95e0*/  FFMA.FTZ R50, R47, R53, -R50 ;  /* 0x000000352f327223 */ /* 0x000fe20000010832 */
[----:B------:R-:W-:Y:S01]  /*95f0*/  LOP3.LUT R48, R33, 0xffff0000, RZ, 0xc0, !PT ;  /* 0xffff000021307812 */ /* 0x000fe200078ec0ff */
[----:B------:R-:W-:Y:S01]  /*9600*/  IMAD.U32 R60, R74, 0x10000, RZ ;  /* 0x000100004a3c7824 */ /* 0x000fe200078e00ff */
[----:B------:R-:W-:Y:S01]  /*9610*/  LOP3.LUT R54, R54, 0xffff0000, RZ, 0xc0, !PT ;  /* 0xffff000036367812 */ /* 0x000fe200078ec0ff */
[----:B------:R-:W-:Y:S01]  /*9620*/  FFMA.FTZ R47, R47, R55, R52 ;  /* 0x000000372f2f7223 */ /* 0x000fe20000010034 */
[----:B------:R-:W-:Y:S01]  /*9630*/  LOP3.LUT R53, R150, 0xffff0000, RZ, 0xc0, !PT ;  /* 0xffff000096357812 */ /* 0x000fe200078ec0ff */
[----:B------:R-:W-:Y:S01]  /*9640*/  IMAD.U32 R52, R62, 0x10000, RZ ;  /* 0x000100003e347824 */ /* 0x000fe200078e00ff */
[----:B------:R-:W-:Y:S01]  /*9650*/  LOP3.LUT R43, R13, 0xffff0000, RZ, 0xc0, !PT ;  /* 0xffff00000d2b7812 */ /* 0x000fe200078ec0ff */
[C---:B------:R-:W-:Y:S01]  /*9660*/  FMUL.FTZ R64, R48.reuse, R54 ;  /* 0x0000003630407220 */ /* 0x040fe20000410000 */
[----:B------:R-:W-:Y:S01]  /*9670*/  FMUL.FTZ R55, R51, R60 ;  /* 0x0000003c33377220 */ /* 0x000fe20000410000 */
[-C--:B------:R-:W-:Y:S01]  /*9680*/  FMUL.FTZ R48, R48, R53.reuse ;  /* 0x0000003530307220 */ /* 0x080fe20000410000 */
[----:B------:R-:W-:Y:S01]  /*9690*/  LOP3.LUT R35, R35, 0xffff0000, RZ, 0xc0, !PT ;  /* 0xffff000023237812 */ /* 0x000fe200078ec0ff */
[----:B------:R-:W-:Y:S01]  /*96a0*/  FMUL.FTZ R51, R51, R52 ;  /* 0x0000003433337220 */ /* 0x000fe20000410000 */
[----:B------:R-:W-:Y:S01]  /*96b0*/  LOP3.LUT R74, R74, 0xffff0000, RZ, 0xc0, !PT ;  /* 0xffff00004a4a7812 */ /* 0x000fe200078ec0ff */
[C---:B------:R-:W-:Y:S01]  /*96c0*/  FFMA.FTZ R53, R43.reuse, R53, -R64 ;  /* 0x000000352b357223 */ /* 0x040fe20000010840 */
[----:B------:R-:W-:Y:S01]  /*96d0*/  FFMA.FTZ R48, R43, R54, R48 ;  /* 0x000000362b307223 */ /* 0x000fe20000010030 */
[----:B------:R-:W-:Y:S01]  /*96e0*/  LOP3.LUT R62, R62, 0xffff0000, RZ, 0xc0, !PT ;  /* 0xffff00003e3e7812 */ /* 0x000fe200078ec0ff */
[C---:B------:R-:W-:Y:S01]  /*96f0*/  FFMA.FTZ R43, R44.reuse, R52, -R55 ;  /* 0x000000342c2b7223 */ /* 0x040fe20000010837 */
[----:B------:R-:W-:Y:S01]  /*9700*/  LOP3.LUT R33, R15, 0xffff0000, RZ, 0xc0, !PT ;  /* 0xffff00000f217812 */ /* 0x000fe200078ec0ff */
[----:B------:R-:W-:Y:S01]  /*9710*/  FFMA.FTZ R44, R44, R60, R51 ;  /* 0x0000003c2c2c7223 */ /* 0x000fe20000010033 */
[----:B------:R-:W-:Y:S01]  /*9720*/  FMUL.FTZ R60, R35, R74 ;  /* 0x0000004a233c7220 */ /* 0x000fe20000410000 */
[----:B------:R-:W-:-:S02]  /*9730*/  IMAD.U32 R13, R32, 0x10000, RZ ;  /* 0x00010000200d7824 */ /* 0x000fc400078e00ff */
[-C--:B------:R-:W-:Y:S01]  /*9740*/  FMUL.FTZ R64, R35, R62.reuse ;  /* 0x0000003e23407220 */ /* 0x080fe20000410000 */
[----:B------:R-:W-:Y:S01]  /*9750*/  IMAD.U32 R54, R152, 0x10000, RZ ;  /* 0x0001000098367824 */ /* 0x000fe200078e00ff */
[----:B------:R-:W-:Y:S01]  /*9760*/  LOP3.LUT R32, R32, 0xffff0000, RZ, 0xc0, !PT ;  /* 0xffff000020207812 */ /* 0x000fe200078ec0ff */
[----:B------:R-:W-:Y:S01]  /*9770*/  IMAD.U32 R52, R45, 0x10000, RZ ;  /* 0x000100002d347824 */ /* 0x000fe200078e00ff */
[----:B------:R-:W-:Y:S01]  /*9780*/  LOP3.LUT R35, R152, 0xffff0000, RZ, 0xc0, !PT ;  /* 0xffff000098237812 */ /* 0x000fe200078ec0ff */
[----:B------:R-:W-:Y:S01]  /*9790*/  FFMA.FTZ R62, R33, R62, -R60 ;  /* 0x0000003e213e7223 */ /* 0x000fe2000001083c */
[----:B------:R-:W-:Y:S01]  /*97a0*/  LOP3.LUT R45, R45, 0xffff0000, RZ, 0xc0, !PT ;  /* 0xffff00002d2d7812 */ /* 0x000fe200078ec0ff */
[C---:B------:R-:W-:Y:S01]  /*97b0*/  FMUL.FTZ R60, R13.reuse, R54 ;  /* 0x000000360d3c7220 */ /* 0x040fe20000410000 */
[----:B------:R-:W-:Y:S01]  /*97c0*/  FMUL.FTZ R13, R13, R52 ;  /* 0x000000340d0d7220 */ /* 0x000fe20000410000 */
[----:B------:R-:W-:Y:S01]  /*97d0*/  PRMT R46, R149, 0x5410, R46 ;  /* 0x00005410952e7816 */ /* 0x000fe2000000002e */
[----:B------:R-:W-:Y:S01]  /*97e0*/  FFMA.FTZ R55, R33, R74, R64 ;  /* 0x0000004a21377223 */ /* 0x000fe20000010040 */
[C---:B------:R-:W-:Y:S01]  /*97f0*/  IMAD.U32 R15, R14.reuse, 0x10000, RZ ;  /* 0x000100000e0f7824 */ /* 0x040fe200078e00ff */
[----:B------:R-:W-:Y:S01]  /*9800*/  LOP3.LUT R42, R14, 0xffff0000, RZ, 0xc0, !PT ;  /* 0xffff00000e2a7812 */ /* 0x000fe200078ec0ff */
[C---:B------:R-:W-:Y:S01]  /*9810*/  FMUL.FTZ R33, R32.reuse, R35 ;  /* 0x0000002320217220 */ /* 0x040fe20000410000 */
[----:B------:R-:W-:Y:S01]  /*9820*/  FMUL.FTZ R51, R32, R45 ;  /* 0x0000002d20337220 */ /* 0x000fe20000410000 */
[----:B------:R-:W-:Y:S01]  /*9830*/  LOP3.LUT R12, R12, 0xffff0000, RZ, 0xc0, !PT ;  /* 0xffff00000c0c7812 */ /* 0x000fe200078ec0ff */
[C---:B------:R-:W-:Y:S01]  /*9840*/  IMAD.U32 R14, R34.reuse, 0x10000, RZ ;  /* 0x00010000220e7824 */ /* 0x040fe200078e00ff */
[----:B------:R-:W-:Y:S01]  /*9850*/  LOP3.LUT R34, R34, 0xffff0000, RZ, 0xc0, !PT ;  /* 0xffff000022227812 */ /* 0x000fe200078ec0ff */
[----:B------:R-:W-:-:S02]  /*9860*/  IMAD.U32 R32, R49, 0x10000, RZ ;  /* 0x0001000031207824 */ /* 0x000fc400078e00ff */
[----:B------:R-:W-:Y:S01]  /*9870*/  FFMA.FTZ R54, R11, R54, R13 ;  /* 0x000000360b367223 */ /* 0x000fe2000001000d */
[----:B------:R-:W-:Y:S01]  /*9880*/  LOP3.LUT R49, R49, 0xffff0000, RZ, 0xc0, !PT ;  /* 0xffff000031317812 */ /* 0x000fe200078ec0ff */
[----:B------:R-:W-:Y:S01]  /*9890*/  FFMA.FTZ R60, R11, R52, -R60 ;  /* 0x000000340b3c7223 */ /* 0x000fe2000001083c */
[C---:B------:R-:W-:Y:S01]  /*98a0*/  LOP3.LUT R13, R46.reuse, 0xffff0000, RZ, 0xc0, !PT ;  /* 0xffff00002e0d7812 */ /* 0x040fe200078ec0ff */
[----:B------:R-:W-:Y:S02]  /*98b0*/  IMAD.U32 R11, R46, 0x10000, RZ ;  /* 0x000100002e0b7824 */ /* 0x000fe400078e00ff */
[C---:B------:R-:W-:Y:S01]  /*98c0*/  FFMA.FTZ R33, R12.reuse, R45, -R33 ;  /* 0x0000002d0c217223 */ /* 0x040fe20000010821 */
[----:B------:R-:W-:Y:S01]  /*98d0*/  FFMA.FTZ R51, R12, R35, R51 ;  /* 0x000000230c337223 */ /* 0x000fe20000010033 */
[----:B------:R-:W-:Y:S01]  /*98e0*/  FMUL.FTZ R45, R34, R49 ;  /* 0x00000031222d7220 */ /* 0x000fe20000410000 */
[CC--:B------:R-:W-:Y:S01]  /*98f0*/  FMUL.FTZ R12, R14.reuse, R32.reuse ;  /* 0x000000200e0c7220 */ /* 0x0c0fe20000410000 */
[----:B------:R-:W-:Y:S01]  /*9900*/  FMUL.FTZ R35, R14, R11 ;  /* 0x0000000b0e237220 */ /* 0x000fe20000410000 */
[-C--:B------:R-:W-:Y:S01]  /*9910*/  FMUL.FTZ R34, R34, R13.reuse ;  /* 0x0000000d22227220 */ /* 0x080fe20000410000 */
        /* <DEDUP_REMOVED lines=13> */
[----:B------:R-:W-:-:S02]  /*99f0*/  F2FP.BF16.F32.PACK_AB R15, R62, R43 ;  /* 0x0000002b3e0f723e */ /* 0x000fc400000010ff */
[----:B------:R-:W-:-:S07]  /*9a00*/  F2FP.BF16.F32.PACK_AB R32, R51, R54 ;  /* 0x000000363320723e */ /* 0x000fce00000010ff */
.L_x_1670:
[----:B------:R-:W-:Y:S05]  /*9a10*/  BSYNC B2 ;  /* 0x0000000000027941 */ /* 0x000fea0003800000 */
.L_x_1669:
[----:B--2---:R4:W-:Y:S04]  /*9a20*/  ST.E.128 desc[UR60][R38.64], R12 ;  /* 0x0000000c26007985 */ /* 0x0049e8000c101d3c */
[----:B---3--:R4:W-:Y:S02]  /*9a30*/  @!P4 ST.E.128 desc[UR60][R40.64], R32 ;  /* 0x000000202800c985 */ /* 0x0089e4000c101d3c */
.L_x_1668:
[----:B------:R-:W-:Y:S05]  /*9a40*/  BSYNC B1 ;  /* 0x0000000000017941 */ /* 0x000fea0003800000 */
.L_x_1667:
        /* <DEDUP_REMOVED lines=11> */
[----:B0-----:R-:W-:-:S03]  /*9b00*/  IMAD.SHL.U32 R11, R131, 0x8, RZ ;  /* 0x00000008830b7824 */ /* 0x001fc600078e00ff */
[----:B------:R-:W-:Y:S02]  /*9b10*/  LEA.HI R12, R12, R131, RZ, 0x3 ;  /* 0x000000830c0c7211 */ /* 0x000fe400078f18ff */
[----:B------:R-:W-:Y:S02]  /*9b20*/  LOP3.LUT R13, R181, 0x38, R11, 0xf8, !PT ;  /* 0x00000038b50d7812 */ /* 0x000fe400078ef80b */
[----:B------:R-:W-:Y:S02]  /*9b30*/  SHF.R.S32.HI R15, RZ, 0x3, R12 ;  /* 0x00000003ff0f7819 */ /* 0x000fe4000001140c */
[----:B------:R-:W-:-:S03]  /*9b40*/  LOP3.LUT R13, R13, R218, RZ, 0x3c, !PT ;  /* 0x000000da0d0d7212 */ /* 0x000fc600078e3cff */
[----:B------:R-:W-:-:S04]  /*9b50*/  IMAD R12, R15, 0x1800, R188 ;  /* 0x000018000f0c7824 */ /* 0x000fc800078e02bc */
[----:B------:R-:W-:Y:S02]  /*9b60*/  IMAD.IADD R12, R12, 0x1, R13 ;  /* 0x000000010c0c7824 */ /* 0x000fe400078e020d */
[C---:B------:R-:W-:Y:S02]  /*9b70*/  IMAD R13, R19.reuse, 0x4800, R135 ;  /* 0x00004800130d7824 */ /* 0x040fe400078e0287 */
[----:B------:R-:W-:Y:S02]  /*9b80*/  IMAD R15, R19, 0x4800, R12 ;  /* 0x00004800130f7824 */ /* 0x000fe400078e020c */
[--C-:B------:R-:W-:Y:S02]  /*9b90*/  IMAD R13, R13, 0x2, R18.reuse ;  /* 0x000000020d0d7824 */ /* 0x100fe400078e0212 */
[----:B------:R-:W-:-:S04]  /*9ba0*/  IMAD R32, R15, 0x2, R18 ;  /* 0x000000020f207824 */ /* 0x000fc800078e0212 */
[----:B------:R-:W0:Y:S04]  /*9bb0*/  LDS.128 R12, [R13+0x18400] ;  /* 0x018400000d0c7984 */ /* 0x000e280000000c00 */
[----:B------:R-:W2:Y:S01]  /*9bc0*/  LDS.128 R32, [R32+0x18400] ;  /* 0x0184000020207984 */ /* 0x000ea20000000c00 */
[----:B------:R-:W-:Y:S05]  /*9bd0*/  @P5 BRA `(.L_x_1672) ;  /* 0x0000000400685947 */ /* 0x000fea0003800000 */
[--C-:B------:R-:W-:Y:S01]  /*9be0*/  SHF.R.U64 R49, R56, 0x10, R57.reuse ;  /* 0x0000001038317819 */ /* 0x100fe20000001239 */
[----:B--2---:R-:W-:Y:S01]  /*9bf0*/  IMAD.U32 R46, R33, 0x10000, RZ ;  /* 0x00010000212e7824 */ /* 0x004fe200078e00ff */
[----:B------:R-:W-:Y:S01]  /*9c00*/  SHF.R.U32.HI R57, RZ, 0x10, R57 ;  /* 0x00000010ff397819 */ /* 0x000fe20000011639 */
[----:B0-----:R-:W-:Y:S01]  /*9c10*/  IMAD.U32 R43, R13, 0x10000, RZ ;  /* 0x000100000d2b7824 */ /* 0x001fe200078e00ff */
[----:B------:R-:W-:Y:S01]  /*9c20*/  SHF.R.U32.HI R51, RZ, 0x10, R69 ;  /* 0x00000010ff337819 */ /* 0x000fe20000011645 */
[----:B------:R-:W-:Y:S01]  /*9c30*/  IMAD.U32 R48, R35, 0x10000, RZ ;  /* 0x0001000023307824 */ /* 0x000fe200078e00ff */
[----:B------:R-:W-:Y:S01]  /*9c40*/  PRMT R49, R146, 0x5410, R49 ;  /* 0x0000541092317816 */ /* 0x000fe20000000031 */
[----:B------:R-:W-:Y:S01]  /*9c50*/  IMAD.U32 R45, R15, 0x10000, RZ ;  /* 0x000100000f2d7824 */ /* 0x000fe200078e00ff */
[----:B------:R-:W-:Y:S01]  /*9c60*/  SHF.R.U64 R50, R58, 0x10, R59 ;  /* 0x000000103a327819 */ /* 0x000fe2000000123b */
[----:B------:R-:W-:Y:S01]  /*9c70*/  IMAD.U32 R41, R32, 0x10000, RZ ;  /* 0x0001000020297824 */ /* 0x000fe200078e00ff */
[----:B------:R-:W-:Y:S01]  /*9c80*/  PRMT R146, R146, 0x5432, R57 ;  /* 0x0000543292927816 */ /* 0x000fe20000000039 */
[----:B------:R-:W-:Y:S01]  /*9c90*/  IMAD.U32 R40, R12, 0x10000, RZ ;  /* 0x000100000c287824 */ /* 0x000fe200078e00ff */
[----:B------:R-:W-:-:S02]  /*9ca0*/  PRMT R51, R148, 0x5432, R51 ;  /* 0x0000543294337816 */ /* 0x000fc40000000033 */
[----:B------:R-:W-:Y:S02]  /*9cb0*/  SHF.R.U64 R53, R68, 0x10, R69 ;  /* 0x0000001044357819 */ /* 0x000fe40000001245 */
[--C-:B------:R-:W-:Y:S01]  /*9cc0*/  SHF.R.U64 R54, R70, 0x10, R71.reuse ;  /* 0x0000001046367819 */ /* 0x100fe20000001247 */
[----:B------:R-:W-:Y:S01]  /*9cd0*/  IMAD.U32 R52, R51, 0x10000, RZ ;  /* 0x0001000033347824 */ /* 0x000fe200078e00ff */
[----:B------:R-:W-:Y:S02]  /*9ce0*/  SHF.R.U32.HI R70, RZ, 0x10, R71 ;  /* 0x00000010ff467819 */ /* 0x000fe40000011647 */
[----:B------:R-:W-:Y:S02]  /*9cf0*/  LOP3.LUT R47, R33, 0xffff0000, RZ, 0xc0, !PT ;  /* 0xffff0000212f7812 */ /* 0x000fe400078ec0ff */
[----:B------:R-:W-:Y:S01]  /*9d00*/  PRMT R33, R145, 0x5410, R50 ;  /* 0x0000541091217816 */ /* 0x000fe20000000032 */
[----:B------:R-:W-:Y:S01]  /*9d10*/  IMAD.U32 R50, R146, 0x10000, RZ ;  /* 0x0001000092327824 */ /* 0x000fe200078e00ff */
[----:B------:R-:W-:-:S02]  /*9d20*/  SHF.R.U32.HI R58, RZ, 0x10, R59 ;  /* 0x00000010ff3a7819 */ /* 0x000fc4000001163b */
[----:B------:R-:W-:Y:S01]  /*9d30*/  PRMT R148, R148, 0x5410, R53 ;  /* 0x0000541094947816 */ /* 0x000fe20000000035 */
[C---:B------:R-:W-:Y:S01]  /*9d40*/  FMUL.FTZ R56, R46.reuse, R50 ;  /* 0x000000322e387220 */ /* 0x040fe20000410000 */
[C---:B------:R-:W-:Y:S01]  /*9d50*/  PRMT R53, R147.reuse, 0x5410, R54 ;  /* 0x0000541093357816 */ /* 0x040fe20000000036 */
[-C--:B------:R-:W-:Y:S01]  /*9d60*/  FMUL.FTZ R54, R46, R52.reuse ;  /* 0x000000342e367220 */ /* 0x080fe20000410000 */
[----:B------:R-:W-:Y:S01]  /*9d70*/  PRMT R147, R147, 0x5432, R70 ;  /* 0x0000543293937816 */ /* 0x000fe20000000046 */
[----:B------:R-:W-:Y:S01]  /*9d80*/  FFMA.FTZ R56, R43, R52, R56 ;  /* 0x000000342b387223 */ /* 0x000fe20000010038 */
[----:B------:R-:W-:Y:S01]  /*9d90*/  PRMT R145, R145, 0x5432, R58 ;  /* 0x0000543291917816 */ /* 0x000fe2000000003a */
[----:B------:R-:W-:Y:S01]  /*9da0*/  FFMA.FTZ R54, R43, R50, -R54 ;  /* 0x000000322b367223 */ /* 0x000fe20000010836 */
[----:B------:R-:W-:Y:S01]  /*9db0*/  LOP3.LUT R51, R51, 0xffff0000, RZ, 0xc0, !PT ;  /* 0xffff000033337812 */ /* 0x000fe200078ec0ff */
[----:B------:R-:W-:Y:S01]  /*9dc0*/  IMAD.U32 R46, R147, 0x10000, RZ ;  /* 0x00010000932e7824 */ /* 0x000fe200078e00ff */
[----:B------:R-:W-:Y:S01]  /*9dd0*/  LOP3.LUT R146, R146, 0xffff0000, RZ, 0xc0, !PT ;  /* 0xffff000092927812 */ /* 0x000fe200078ec0ff */
[----:B------:R-:W-:Y:S01]  /*9de0*/  IMAD.U32 R43, R145, 0x10000, RZ ;  /* 0x00010000912b7824 */ /* 0x000fe200078e00ff */
[----:B------:R-:W-:Y:S01]  /*9df0*/  LOP3.LUT R44, R13, 0xffff0000, RZ, 0xc0, !PT ;  /* 0xffff00000d2c7812 */ /* 0x000fe200078ec0ff */
[C---:B------:R-:W-:Y:S01]  /*9e00*/  FMUL.FTZ R55, R47.reuse, R51 ;  /* 0x000000332f377220 */ /* 0x040fe20000410000 */
[C---:B------:R-:W-:Y:S01]  /*9e10*/  FMUL.FTZ R50, R48.reuse, R46 ;  /* 0x0000002e30327220 */ /* 0x040fe20000410000 */
[-C--:B------:R-:W-:Y:S01]  /*9e20*/  FMUL.FTZ R47, R47, R146.reuse ;  /* 0x000000922f2f7220 */ /* 0x080fe20000410000 */
[----:B------:R-:W-:Y:S01]  /*9e30*/  LOP3.LUT R35, R35, 0xffff0000, RZ, 0xc0, !PT ;  /* 0xffff000023237812 */ /* 0x000fe200078ec0ff */
[----:B------:R-:W-:Y:S01]  /*9e40*/  FMUL.FTZ R57, R48, R43 ;  /* 0x0000002b30397220 */ /* 0x000fe20000410000 */
[----:B------:R-:W-:Y:S01]  /*9e50*/  LOP3.LUT R147, R147, 0xffff0000, RZ, 0xc0, !PT ;  /* 0xffff000093937812 */ /* 0x000fe200078ec0ff */
[C---:B------:R-:W-:Y:S01]  /*9e60*/  FFMA.FTZ R55, R44.reuse, R146, -R55 ;  /* 0x000000922c377223 */ /* 0x040fe20000010837 */
[----:B------:R-:W-:Y:S01]  /*9e70*/  LOP3.LUT R145, R145, 0xffff0000, RZ, 0xc0, !PT ;  /* 0xffff000091917812 */ /* 0x000fe200078ec0ff */
[----:B------:R-:W-:Y:S01]  /*9e80*/  FFMA.FTZ R47, R44, R51, R47 ;  /* 0x000000332c2f7223 */ /* 0x000fe2000001002f */
[----:B------:R-:W-:Y:S01]  /*9e90*/  FFMA.FTZ R50, R45, R43, -R50 ;  /* 0x0000002b2d327223 */ /* 0x000fe20000010832 */
[----:B------:R-:W-:-:S02]  /*9ea0*/  IMAD.U32 R44, R148, 0x10000, RZ ;  /* 0x00010000942c7824 */ /* 0x000fc400078e00ff */
[----:B------:R-:W-:Y:S01]  /*9eb0*/  FFMA.FTZ R57, R45, R46, R57 ;  /* 0x0000002e2d397223 */ /* 0x000fe20000010039 */
[----:B------:R-:W-:Y:S02]  /*9ec0*/  IMAD.U32 R43, R49, 0x10000, RZ ;  /* 0x00010000312b7824 */ /* 0x000fe400078e00ff */
[C---:B------:R-:W-:Y:S01]  /*9ed0*/  FMUL.FTZ R45, R35.reuse, R147 ;  /* 0x00000093232d7220 */ /* 0x040fe20000410000 */
[----:B------:R-:W-:Y:S01]  /*9ee0*/  FMUL.FTZ R51, R35, R145 ;  /* 0x0000009123337220 */ /* 0x000fe20000410000 */
[----:B------:R-:W-:Y:S01]  /*9ef0*/  LOP3.LUT R42, R15, 0xffff0000, RZ, 0xc0, !PT ;  /* 0xffff00000f2a7812 */ /* 0x000fe200078ec0ff */
[CC--:B------:R-:W-:Y:S01]  /*9f00*/  FMUL.FTZ R35, R41.reuse, R44.reuse ;  /* 0x0000002c29237220 */ /* 0x0c0fe20000410000 */
[----:B------:R-:W-:Y:S01]  /*9f10*/  LOP3.LUT R32, R32, 0xffff0000, RZ, 0xc0, !PT ;  /* 0xffff000020207812 */ /* 0x000fe200078ec0ff */
[----:B------:R-:W-:Y:S01]  /*9f20*/  FMUL.FTZ R41, R41, R43 ;  /* 0x0000002b29297220 */ /* 0x000fe20000410000 */
[----:B------:R-:W-:Y:S01]  /*9f30*/  LOP3.LUT R148, R148, 0xffff0000, RZ, 0xc0, !PT ;  /* 0xffff000094947812 */ /* 0x000fe200078ec0ff */
[C---:B------:R-:W-:Y:S01]  /*9f40*/  FFMA.FTZ R45, R42.reuse, R145, -R45 ;  /* 0x000000912a2d7223 */ /* 0x040fe2000001082d */
[----:B------:R-:W-:Y:S01]  /*9f50*/  LOP3.LUT R49, R49, 0xffff0000, RZ, 0xc0, !PT ;  /* 0xffff000031317812 */ /* 0x000fe200078ec0ff */
[----:B------:R-:W-:Y:S01]  /*9f60*/  FFMA.FTZ R46, R42, R147, R51 ;  /* 0x000000932a2e7223 */ /* 0x000fe20000010033 */
[----:B------:R-:W-:Y:S01]  /*9f70*/  LOP3.LUT R13, R12, 0xffff0000, RZ, 0xc0, !PT ;  /* 0xffff00000c0d7812 */ /* 0x000fe200078ec0ff */
[C---:B------:R-:W-:Y:S01]  /*9f80*/  FFMA.FTZ R43, R40.reuse, R43, -R35 ;  /* 0x0000002b282b7223 */ /* 0x040fe20000010823 */
[----:B------:R-:W-:Y:S01]  /*9f90*/  FFMA.FTZ R41, R40, R44, R41 ;  /* 0x0000002c28297223 */ /* 0x000fe20000010029 */
[----:B------:R-:W-:-:S02]  /*9fa0*/  IMAD.U32 R15, R34, 0x10000, RZ ;  /* 0x00010000220f7824 */ /* 0x000fc400078e00ff */
[CC--:B------:R-:W-:Y:S01]  /*9fb0*/  FMUL.FTZ R42, R32.reuse, R148.reuse ;  /* 0x00000094202a7220 */ /* 0x0c0fe20000410000 */
[-C--:B------:R-:W-:Y:S01]  /*9fc0*/  FMUL.FTZ R40, R32, R49.reuse ;  /* 0x0000003120287220 */ /* 0x080fe20000410000 */
[----:B------:R-:W-:Y:S01]  /*9fd0*/  IMAD.U32 R35, R53, 0x10000, RZ ;  /* 0x0001000035237824 */ /* 0x000fe200078e00ff */
[----:B------:R-:W-:Y:S01]  /*9fe0*/  LOP3.LUT R34, R34, 0xffff0000, RZ, 0xc0, !PT ;  /* 0xffff000022227812 */ /* 0x000fe200078ec0ff */
[----:B------:R-:W-:Y:S01]  /*9ff0*/  IMAD.U32 R32, R33, 0x10000, RZ ;  /* 0x0001000021207824 */ /* 0x000fe200078e00ff */
[----:B------:R-:W-:Y:S01]  /*a000*/  LOP3.LUT R53, R53, 0xffff0000, RZ, 0xc0, !PT ;  /* 0xffff000035357812 */ /* 0x000fe200078ec0ff */
[C---:B------:R-:W-:Y:S01]  /*a010*/  IMAD.U32 R12, R14.reuse, 0x10000, RZ ;  /* 0x000100000e0c7824 */ /* 0x040fe200078e00ff */
[----:B------:R-:W-:Y:S01]  /*a020*/  LOP3.LUT R33, R33, 0xffff0000, RZ, 0xc0, !PT ;  /* 0xffff000021217812 */ /* 0x000fe200078ec0ff */
[C---:B------:R-:W-:Y:S01]  /*a030*/  FFMA.FTZ R42, R13.reuse, R49, -R42 ;  /* 0x000000310d2a7223 */ /* 0x040fe2000001082a */
[----:B------:R-:W-:Y:S01]  /*a040*/  FFMA.FTZ R40, R13, R148, R40 ;  /* 0x000000940d287223 */ /* 0x000fe20000010028 */
[----:B------:R-:W-:Y:S01]  /*a050*/  LOP3.LUT R14, R14, 0xffff0000, RZ, 0xc0, !PT ;  /* 0xffff00000e0e7812 */ /* 0x000fe200078ec0ff */
        /* <DEDUP_REMOVED lines=15> */
[----:B------:R-:W-:Y:S02]  /*a150*/  F2FP.BF16.F32.PACK_AB R35, R46, R57 ;  /* 0x000000392e23723e */ /* 0x000fe400000010ff */
[----:B------:R-:W-:-:S02]  /*a160*/  F2FP.BF16.F32.PACK_AB R32, R40, R41 ;  /* 0x000000292820723e */ /* 0x000fc400000010ff */
[----:B------:R-:W-:-:S07]  /*a170*/  F2FP.BF16.F32.PACK_AB R34, R53, R44 ;  /* 0x0000002c3522723e */ /* 0x000fce00000010ff */
.L_x_1672:
[----:B------:R-:W-:Y:S05]  /*a180*/  BSYNC B1 ;  /* 0x0000000000017941 */ /* 0x000fea0003800000 */
.L_x_1671:
[----:B0-----:R0:W-:Y:S01]  /*a190*/  ST.E.128 desc[UR60][R38.64], R12 ;  /* 0x0000000c26007985 */ /* 0x0011e2000c101d3c */
[----:B------:R-:W-:-:S13]  /*a1a0*/  ISETP.GE.AND P4, PT, R11, R128, PT ;  /* 0x000000800b00720c */ /* 0x000fda0003f86270 */
[----:B------:R-:W-:Y:S05]  /*a1b0*/  @P4 BRA `(.L_x_1619) ;  /* 0x0000000400e84947 */ /* 0x000fea0003800000 */
[----:B------:R-:W-:-:S05]  /*a1c0*/  IMAD.WIDE R36, R11, 0x2, R36 ;  /* 0x000000020b247825 */ /* 0x000fca00078e0224 */
[----:B--2---:R2:W-:Y:S01]  /*a1d0*/  ST.E.128 desc[UR60][R36.64], R32 ;  /* 0x0000002024007985 */ /* 0x0045e2000c101d3c */
[----:B------:R-:W-:Y:S05]  /*a1e0*/  BRA `(.L_x_1619) ;  /* 0x0000000400dc7947 */ /* 0x000fea0003800000 */
.L_x_1584:
[----:B------:R-:W2:Y:S02]  /*a1f0*/  LDL R11, [R1+0x30] ;  /* 0x00003000010b7983 */ /* 0x000ea40000100800 */
[----:B--2---:R-:W-:-:S13]  /*a200*/  R2UR UR4, R11 ;  /* 0x000000000b0472ca */ /* 0x004fda00000e0000 */
[----:B------:R-:W-:-:S06]  /*a210*/  UISETP.NE.AND UP0, UPT, UR4, 0x3, UPT ;  /* 0x000000030400788c */ /* 0x000fcc000bf05270 */
[----:B------:R-:W-:-:S13]  /*a220*/  PLOP3.LUT P0, PT, PT, PT, UP0, 0x80, 0x0 ;  /* 0x000000000000781c */ /* 0x000fda0003f0f008 */
[----:B------:R-:W-:Y:S05]  /*a230*/  @!P0 BRA `(.L_x_1673) ;  /* 0x0000000000048947 */ /* 0x000fea0003800000 */
[----:B------:R-:W-:Y:S01]  /*a240*/  BPT.TRAP 0x1 ;  /* 0x000000040000795c */ /* 0x000fe20000300000 */
.L_x_1673:
[----:B------:R-:W-:Y:S01]  /*a250*/  IMAD R86, R19, 0x8, R18 ;  /* 0x0000000813567824 */ /* 0x000fe200078e0212 */
[----:B------:R-:W-:Y:S01]  /*a260*/  SHF.L.U32 R87, R175, 0x1f, RZ ;  /* 0x0000001faf577819 */ /* 0x000fe200000006ff */
[----:B------:R-:W-:Y:S01]  /*a270*/  BSSY B1, `(.L_x_1674) ;  /* 0x0000004000017945 */ /* 0x000fe20003800000 */
[----:B------:R-:W-:Y:S02]  /*a280*/  SHF.R.S32.HI R31, RZ, 0x1f, R29 ;  /* 0x0000001fff1f7819 */ /* 0x000fe4000001141d */
[----:B------:R-:W0:Y:S02]  /*a290*/  SYNCS.PHASECHK.TRANS64.TRYWAIT P4, [R86+URZ+0x2a890], R87 ;  /* 0x02a89057560075a7 */ /* 0x000e24000808017f */
[----:B0-----:R-:W-:Y:S05]  /*a2a0*/  @!P4 BRA `(.L_x_1675) ;  /* 0x0000020000d4c947 */ /* 0x001fea0003800000 */
.L_x_2023:
[----:B------:R-:W-:Y:S05]  /*a2b0*/  BSYNC B1 ;  /* 0x0000000000017941 */ /* 0x000fea0003800000 */
.L_x_1674:
        /* <DEDUP_REMOVED lines=27> */
.L_x_2027:
        /* <DEDUP_REMOVED lines=8> */
[----:B------:R-:W-:Y:S01]  /*a4f0*/  @!P5 IMAD.SHL.U32 R11, R170, 0x8, RZ ;  /* 0x00000008aa0bd824 */ /* 0x000fe200078e00ff */
        /* <DEDUP_REMOVED lines=28> */
.L_x_1678:
[----:B------:R-:W-:Y:S05]  /*a6c0*/  BSYNC B1 ;  /* 0x0000000000017941 */ /* 0x000fea0003800000 */
.L_x_1677:
[----:B------:R-:W-:-:S03]  /*a6d0*/  UMOV UR4, 0xffffffff ;  /* 0xffffffff00047882 */ /* 0x000fc60000000000 */
[----:B------:R-:W-:Y:S05]  /*a6e0*/  BRA.DIV UR4, `(.L_x_1679) ;  /* 0x0000020204247947 */ /* 0x000fea000b800000 */
[----:B--2---:R2:W0:Y:S04]  /*a6f0*/  SHFL.IDX PT, R36, R39, 0x1, 0x1c1f ;  /* 0x003c1f0027247f89 */ /* 0x00442800000e0000 */
[----:B---3--:R2:W3:Y:S02]  /*a700*/  SHFL.IDX PT, R37, R38, 0x1, 0x1c1f ;  /* 0x003c1f0026257f89 */ /* 0x0084e400000e0000 */
.L_x_2031:
        /* <DEDUP_REMOVED lines=12> */
[----:B0-----:R-:W-:Y:S02]  /*a7d0*/  @!P5 IMAD.MOV.U32 R34, RZ, RZ, R37 ;  /* 0x000000ffff22d224 */ /* 0x001fe400078e0025 */
[----:B------:R-:W-:Y:S02]  /*a7e0*/  @!P5 IMAD.MOV.U32 R35, RZ, RZ, R36 ;  /* 0x000000ffff23d224 */ /* 0x000fe400078e0024 */
[----:B------:R-:W-:-:S05]  /*a7f0*/  @!P5 IMAD.WIDE R34, R11, 0x2, R34 ;  /* 0x000000020b22d825 */ /* 0x000fca00078e0222 */
        /* <DEDUP_REMOVED lines=22> */
.L_x_1619:
[----:B------:R-:W-:Y:S05]  /*a960*/  BSYNC B0 ;  /* 0x0000000000007941 */ /* 0x000fea0003800000 */
.L_x_1583:
        /* <DEDUP_REMOVED lines=17> */
.L_x_1681:
[----:B------:R-:W-:Y:S05]  /*aa80*/  BSYNC B0 ;  /* 0x0000000000007941 */ /* 0x000fea0003800000 */
.L_x_1680:
[----:B------:R-:W3:Y:S01]  /*aa90*/  SYNCS.PHASECHK.TRANS64.TRYWAIT P0, [R86+URZ+0x2a8b0], R87 ;  /* 0x02a8b057560075a7 */ /* 0x000ee2000800017f */
[----:B------:R-:W-:Y:S04]  /*aaa0*/  BSSY B0, `(.L_x_1682) ;  /* 0x0000002000007945 */ /* 0x000fe80003800000 */
[----:B---3--:R-:W-:Y:S05]  /*aab0*/  @!P0 BRA `(.L_x_1683) ;  /* 0x000001fc007c8947 */ /* 0x008fea0003800000 */
.L_x_2032:
[----:B------:R-:W-:Y:S05]  /*aac0*/  BSYNC B0 ;  /* 0x0000000000007941 */ /* 0x000fea0003800000 */
.L_x_1682:
[----:B------:R-:W-:Y:S01]  /*aad0*/  ULDC.64 UR4, c[0x0][0x328] ;  /* 0x0000ca0000047ab9 */ /* 0x000fe20000000a00 */
[----:B------:R-:W-:Y:S01]  /*aae0*/  IMAD.IADD R85, R85, 0x1, -R174 ;  /* 0x0000000155557824 */ /* 0x000fe200078e0aae */
[----:B------:R-:W-:Y:S01]  /*aaf0*/  BSSY B0, `(.L_x_1684) ;  /* 0x000002e000007945 */ /* 0x000fe20003800000 */
[----:B--2-4-:R-:W-:Y:S02]  /*ab00*/  IMAD R14, R31, UR4, RZ ;  /* 0x000000041f0e7c24 */ /* 0x014fe4000f8e02ff */
[----:B------:R-:W-:Y:S01]  /*ab10*/  IMAD.WIDE.U32 R12, R29, UR4, RZ ;  /* 0x000000041d0c7c25 */ /* 0x000fe2000f8e00ff */
[----:B------:R-:W-:-:S03]  /*ab20*/  ISETP.GE.AND P0, PT, R85, 0x1, PT ;  /* 0x000000015500780c */ /* 0x000fc60003f06270 */
[----:B------:R-:W-:Y:S01]  /*ab30*/  IMAD R29, R29, UR5, R14 ;  /* 0x000000051d1d7c24 */ /* 0x000fe2000f8e020e */
[----:B------:R-:W-:Y:S01]  /*ab40*/  ULDC.64 UR4, c[0x0][0x338] ;  /* 0x0000ce0000047ab9 */ /* 0x000fe20000000a00 */
[----:B------:R-:W-:Y:S02]  /*ab50*/  IMAD R14, R19, 0x3000, R3 ;  /* 0x00003000130e7824 */ /* 0x000fe400078e0203 */
[----:B0-----:R-:W-:Y:S02]  /*ab60*/  IMAD R11, R84, UR4, RZ ;  /* 0x00000004540b7c24 */ /* 0x001fe4000f8e02ff */
[----:B------:R-:W-:Y:S02]  /*ab70*/  IMAD.IADD R13, R13, 0x1, R29 ;  /* 0x000000010d0d7824 */ /* 0x000fe400078e021d */
        /* <DEDUP_REMOVED lines=9> */
[----:B------:R-:W-:Y:S01]  /*ac10*/  LEA R31, P5, R12, UR4, 0x1 ;  /* 0x000000040c1f7c11 */ /* 0x000fe2000f8a08ff */
[----:B------:R-:W-:Y:S02]  /*ac20*/  IMAD.IADD R28, R127, 0x1, R14 ;  /* 0x000000017f1c7824 */ /* 0x000fe400078e020e */
[----:B------:R-:W-:Y:S01]  /*ac30*/  IMAD R34, R14, 0x2, R119 ;  /* 0x000000020e227824 */ /* 0x000fe200078e0277 */
[----:B------:R-:W-:Y:S01]  /*ac40*/  LEA.HI.X R11, R12, UR5, R11, 0x1, P5 ;  /* 0x000000050c0b7c11 */ /* 0x000fe2000a8f0c0b */
[----:B------:R-:W-:Y:S02]  /*ac50*/  IMAD R35, R28, 0x2, R119 ;  /* 0x000000021c237824 */ /* 0x000fe400078e0277 */
        /* <DEDUP_REMOVED lines=8> */
[----:B------:R-:W-:Y:S01]  /*ace0*/  @P0 IMAD.SHL.U32 R37, R170, 0x8, RZ ;  /* 0x00000008aa250824 */ /* 0x000fe200078e00ff */
[----:B-----5:R2:W-:Y:S01]  /*acf0*/  @P5 ST.E.128 desc[UR60][R32.64], R12 ;  /* 0x0000000c20005985 */ /* 0x0205e2000c101d3c */
[----:B------:R-:W-:-:S03]  /*ad00*/  ISETP.NE.AND P5, PT, R10, RZ, PT ;  /* 0x000000ff0a00720c */ /* 0x000fc60003fa5270 */
[----:B------:R-:W4:Y:S01]  /*ad10*/  @P0 LDS.128 R12, [R35] ;  /* 0x00000000230c0984 */ /* 0x000f220000000c00 */
[----:B--2---:R-:W-:-:S09]  /*ad20*/  @P0 IMAD.WIDE R32, R37, 0x2, R28 ;  /* 0x0000000225200825 */ /* 0x004fd200078e021c */
[----:B------:R-:W-:Y:S01]  /*ad30*/  @P5 IMAD.SHL.U32 R37, R171, 0x8, RZ ;  /* 0x00000008ab255824 */ /* 0x000fe200078e00ff */
[----:B----4-:R2:W-:Y:S01]  /*ad40*/  @P0 ST.E.128 desc[UR60][R32.64], R12 ;  /* 0x0000000c20000985 */ /* 0x0105e2000c101d3c */
[----:B------:R-:W-:-:S03]  /*ad50*/  ISETP.NE.AND P0, PT, R20, RZ, PT ;  /* 0x000000ff1400720c */ /* 0x000fc60003f05270 */
[----:B------:R-:W4:Y:S01]  /*ad60*/  @P5 LDS.128 R12, [R34+0x3000] ;  /* 0x00300000220c5984 */ /* 0x000f220000000c00 */
[----:B--2---:R-:W-:-:S05]  /*ad70*/  @P5 IMAD.WIDE R32, R37, 0x2, R28 ;  /* 0x0000000225205825 */ /* 0x004fca00078e021c */
[----:B----4-:R-:W-:Y:S04]  /*ad80*/  @P5 ST.E.128 desc[UR60][R32.64], R12 ;  /* 0x0000000c20005985 */ /* 0x010fe8000c101d3c */
[C---:B------:R-:W-:Y:S01]  /*ad90*/  @P0 LEA R28, P5, R23.reuse, R28, 0x1 ;  /* 0x0000001c171c0211 */ /* 0x040fe200078a08ff */
[----:B------:R-:W2:Y:S03]  /*ada0*/  @P0 LDS.128 R12, [R35+0x3000] ;  /* 0x00300000230c0984 */ /* 0x000ea60000000c00 */
[----:B------:R-:W-:-:S05]  /*adb0*/  @P0 LEA.HI.X R29, R23, R29, R173, 0x1, P5 ;  /* 0x0000001d171d0211 */ /* 0x000fca00028f0cad */
[----:B--2---:R2:W-:Y:S04]  /*adc0*/  @P0 ST.E.128 desc[UR60][R28.64], R12 ;  /* 0x0000000c1c000985 */ /* 0x0045e8000c101d3c */
.L_x_1685:
[----:B------:R-:W-:Y:S05]  /*add0*/  BSYNC B0 ;  /* 0x0000000000007941 */ /* 0x000fea0003800000 */
.L_x_1684:
[----:B------:R-:W-:Y:S01]  /*ade0*/  ISETP.GE.AND P0, PT, R85, 0x41, PT ;  /* 0x000000415500780c */ /* 0x000fe20003f06270 */
[----:B--2-4-:R2:W4:Y:S01]  /*adf0*/  SHFL.IDX PT, R29, R11, 0x1, 0x1c1f ;  /* 0x003c1f000b1d7f89 */ /* 0x01452200000e0000 */
[----:B------:R-:W-:Y:S03]  /*ae00*/  BSSY B0, `(.L_x_1686) ;  /* 0x0000017000007945 */ /* 0x000fe60003800000 */
[----:B------:R2:W0:Y:S08]  /*ae10*/  SHFL.IDX PT, R28, R31, 0x1, 0x1c1f ;  /* 0x003c1f001f1c7f89 */ /* 0x00043000000e0000 */
[----:B--2---:R-:W-:Y:S05]  /*ae20*/  @!P0 BRA `(.L_x_1687) ;  /* 0x0000000000508947 */ /* 0x004fea0003800000 */
[----:B------:R-:W-:-:S13]  /*ae30*/  ISETP.NE.AND P5, PT, R4, RZ, PT ;  /* 0x000000ff0400720c */ /* 0x000fda0003fa5270 */
[----:B------:R-:W2:Y:S01]  /*ae40*/  @P5 LDS.128 R12, [R34+0x2000] ;  /* 0x00200000220c5984 */ /* 0x000ea20000000c00 */
[----:B0-----:R-:W-:-:S04]  /*ae50*/  @P5 LEA R32, P0, R16, R28, 0x1 ;  /* 0x0000001c10205211 */ /* 0x001fc800078008ff */
[----:B----4-:R-:W-:Y:S02]  /*ae60*/  @P5 LEA.HI.X R33, R16, R29, R17, 0x1, P0 ;  /* 0x0000001d10215211 */ /* 0x010fe400000f0c11 */
[----:B------:R-:W-:-:S13]  /*ae70*/  ISETP.NE.AND P0, PT, R9, RZ, PT ;  /* 0x000000ff0900720c */ /* 0x000fda0003f05270 */
[----:B------:R-:W-:Y:S01]  /*ae80*/  @P0 IMAD.SHL.U32 R11, R170, 0x8, RZ ;  /* 0x00000008aa0b0824 */ /* 0x000fe200078e00ff */
[----:B--2---:R0:W-:Y:S01]  /*ae90*/  @P5 ST.E.128 desc[UR60][R32.64], R12 ;  /* 0x0000000c20005985 */ /* 0x0041e2000c101d3c */
[----:B------:R-:W-:-:S03]  /*aea0*/  ISETP.NE.AND P5, PT, R10, RZ, PT ;  /* 0x000000ff0a00720c */ /* 0x000fc60003fa5270 */
[----:B------:R-:W2:Y:S01]  /*aeb0*/  @P0 LDS.128 R12, [R35+0x2000] ;  /* 0x00200000230c0984 */ /* 0x000ea20000000c00 */
[----:B0-----:R-:W-:-:S09]  /*aec0*/  @P0 IMAD.WIDE R32, R11, 0x2, R28 ;  /* 0x000000020b200825 */ /* 0x001fd200078e021c */
[----:B------:R-:W-:Y:S01]  /*aed0*/  @P5 IMAD.SHL.U32 R11, R171, 0x8, RZ ;  /* 0x00000008ab0b5824 */ /* 0x000fe200078e00ff */
[----:B--2---:R0:W-:Y:S01]  /*aee0*/  @P0 ST.E.128 desc[UR60][R32.64], R12 ;  /* 0x0000000c20000985 */ /* 0x0041e2000c101d3c */
[----:B------:R-:W-:-:S03]  /*aef0*/  ISETP.NE.AND P0, PT, R20, RZ, PT ;  /* 0x000000ff1400720c */ /* 0x000fc60003f05270 */
[----:B------:R-:W2:Y:S01]  /*af00*/  @P5 LDS.128 R12, [R34+0x5000] ;  /* 0x00500000220c5984 */ /* 0x000ea20000000c00 */
[----:B0-----:R-:W-:-:S05]  /*af10*/  @P5 IMAD.WIDE R32, R11, 0x2, R28 ;  /* 0x000000020b205825 */ /* 0x001fca00078e021c */
[----:B--2---:R-:W-:Y:S04]  /*af20*/  @P5 ST.E.128 desc[UR60][R32.64], R12 ;  /* 0x0000000c20005985 */ /* 0x004fe8000c101d3c */
[C---:B------:R-:W-:Y:S01]  /*af30*/  @P0 LEA R28, P5, R23.reuse, R28, 0x1 ;  /* 0x0000001c171c0211 */ /* 0x040fe200078a08ff */
[----:B------:R-:W0:Y:S03]  /*af40*/  @P0 LDS.128 R12, [R35+0x5000] ;  /* 0x00500000230c0984 */ /* 0x000e260000000c00 */
[----:B------:R-:W-:-:S05]  /*af50*/  @P0 LEA.HI.X R29, R23, R29, R173, 0x1, P5 ;  /* 0x0000001d171d0211 */ /* 0x000fca00028f0cad */
[----:B0-----:R2:W-:Y:S04]  /*af60*/  @P0 ST.E.128 desc[UR60][R28.64], R12 ;  /* 0x0000000c1c000985 */ /* 0x0015e8000c101d3c */
.L_x_1687:
[----:B------:R-:W-:Y:S05]  /*af70*/  BSYNC B0 ;  /* 0x0000000000007941 */ /* 0x000fea0003800000 */
.L_x_1686:
[----:B------:R-:W-:Y:S01]  /*af80*/  @!PT LDS RZ, [RZ] ;  /* 0x00000000fffff984 */ /* 0x000fe20000000800 */
[----:B------:R-:W-:Y:S01]  /*af90*/  @!PT LDS RZ, [RZ] ;  /* 0x00000000fffff984 */ /* 0x000fe20000000800 */
[----:B------:R-:W-:Y:S01]  /*afa0*/  @!PT LDS RZ, [RZ] ;  /* 0x00000000fffff984 */ /* 0x000fe20000000800 */
[----:B------:R-:W-:Y:S01]  /*afb0*/  @!PT LDS RZ, [RZ] ;  /* 0x00000000fffff984 */ /* 0x000fe20000000800 */
[----:B------:R5:W-:Y:S06]  /*afc0*/  MEMBAR.ALL.CTA ;  /* 0x0000000000007992 */ /* 0x000bec0000008000 */
[----:B-----5:R-:W5:Y:S01]  /*afd0*/  FENCE.VIEW.ASYNC.S ;  /* 0x00000000000073c6 */ /* 0x020f620000000000 */
[----:B-1-3--:R-:W-:Y:S01]  /*afe0*/  @!P4 VIADD R86, R86, 0x2a8c0 ;  /* 0x0002a8c05656c836 */ /* 0x00afe20000000000 */
[----:B-----5:R1:W-:Y:S01]  /*aff0*/  BAR.SYNC.DEFER_BLOCKING R144, 0x80 ;  /* 0x000200900000751d */ /* 0x0203e20000010000 */
[----:B------:R-:W-:Y:S01]  /*b000*/  ISETP.NE.AND P5, PT, R123, RZ, PT ;  /* 0x000000ff7b00720c */ /* 0x000fe20003fa5270 */
[----:B------:R-:W-:-:S02]  /*b010*/  VIADD R19, R19, 0x1 ;  /* 0x0000000113137836 */ /* 0x000fc40000000000 */
[----:B------:R-:W-:Y:S02]  /*b020*/  @!P4 PRMT R86, RZ, 0x654, R86 ;  /* 0x00000654ff56c816 */ /* 0x000fe40000000056 */
[----:B------:R-:W-:Y:S02]  /*b030*/  PLOP3.LUT P0, PT, PT, PT, PT, 0x8, 0x0 ;  /* 0x000000000000781c */ /* 0x000fe40003f0e170 */
[----:B------:R1:W-:Y:S01]  /*b040*/  @!P4 SYNCS.ARRIVE.TRANS64.RED.A1T0 RZ, [R86+URZ], RZ ;  /* 0x000000ff56ffc9a7 */ /* 0x0003e2000810043f */
[----:B------:R-:W-:-:S04]  /*b050*/  ISETP.NE.AND P4, PT, R19, 0x2, PT ;  /* 0x000000021300780c */ /* 0x000fc80003f85270 */
[----:B--2---:R-:W-:Y:S02]  /*b060*/  SEL R12, RZ, 0x1, P4 ;  /* 0x00000001ff0c7807 */ /* 0x004fe40002000000 */
[----:B------:R-:W-:Y:S02]  /*b070*/  SEL R19, R19, RZ, P4 ;  /* 0x000000ff13137207 */ /* 0x000fe40002000000 */
[----:B------:R-:W-:Y:S01]  /*b080*/  LOP3.LUT R175, R175, R12, RZ, 0x3c, !PT ;  /* 0x0000000cafaf7212 */ /* 0x000fe200078e3cff */
[----:B-1----:R-:W-:Y:S06]  /*b090*/  @P5 BRA `(.L_x_1688) ;  /* 0xffffff7800245947 */ /* 0x002fec000383ffff */
.L_x_1578:
[----:B------:R-:W1:Y:S01]  /*b0a0*/  LDC R0, c[0x0][0x448] ;  /* 0x00011200ff007b82 */ /* 0x000e620000000800 */
[----:B------:R-:W-:Y:S01]  /*b0b0*/  IADD3 R5, R167, 0x1, -R166 ;  /* 0x00000001a7057810 */ /* 0x000fe20007ffe8a6 */
[----:B------:R-:W-:Y:S06]  /*b0c0*/  BSSY B0, `(.L_x_1689) ;  /* 0x000000d000007945 */ /* 0x000fec0003800000 */
[----:B------:R-:W2:Y:S01]  /*b0d0*/  LDC.64 R6, c[0x0][0x9e0] ;  /* 0x00027800ff067b82 */ /* 0x000ea20000000a00 */
[----:B-1----:R-:W-:Y:S01]  /*b0e0*/  ISETP.NE.AND P1, PT, R0, 0x1, PT ;  /* 0x000000010000780c */ /* 0x002fe20003f25270 */
[----:B------:R-:W-:Y:S01]  /*b0f0*/  VIADD R0, R187, 0x7f ;  /* 0x0000007fbb007836 */ /* 0x000fe20000000000 */
[----:B--2---:R-:W-:-:S11]  /*b100*/  ISETP.GE.AND P2, PT, R7, 0x1, PT ;  /* 0x000000010700780c */ /* 0x004fd60003f46270 */
[----:B------:R-:W1:Y:S08]  /*b110*/  @P1 LDC R3, c[0x0][0x44c] ;  /* 0x00011300ff031b82 */ /* 0x000e700000000800 */
[----:B------:R-:W2:Y:S01]  /*b120*/  @P1 LDC R2, c[0x0][0x450] ;  /* 0x00011400ff021b82 */ /* 0x000ea20000000800 */
[----:B-1----:R-:W-:-:S05]  /*b130*/  @P1 IMAD.HI.U32 R3, R0, R3, RZ ;  /* 0x0000000300031227 */ /* 0x002fca00078e00ff */
[----:B--2---:R-:W-:-:S05]  /*b140*/  @P1 SHF.R.U32.HI R0, RZ, R2, R3 ;  /* 0x00000002ff001219 */ /* 0x004fca0000011603 */
[----:B------:R-:W-:Y:S01]  /*b150*/  IMAD.IADD R3, R5, 0x1, R0 ;  /* 0x0000000105037824 */ /* 0x000fe200078e0200 */
[----:B------:R-:W-:Y:S06]  /*b160*/  @P0 BRA `(.L_x_1690) ;  /* 0x0000000000080947 */ /* 0x000fec0003800000 */
[----:B------:R-:W1:Y:S02]  /*b170*/  FENCE.VIEW.ASYNC.G ;  /* 0x00000000000073c6 */ /* 0x000e640000000100 */
[----:B-1----:R-:W-:Y:S06]  /*b180*/  BAR.ARV 0xc, 0x180 ;  /* 0x0306000000007b1d */ /* 0x002fec0000002000 */
.L_x_1690:
[----:B------:R-:W-:Y:S05]  /*b190*/  BSYNC B0 ;  /* 0x0000000000007941 */ /* 0x000fea0003800000 */
.L_x_1689:
[----:B------:R-:W-:Y:S01]  /*b1a0*/  IMAD.IADD R0, R3, 0x1, R6 ;  /* 0x0000000103007824 */ /* 0x000fe200078e0206 */
[----:B------:R-:W-:Y:S06]  /*b1b0*/  @!P2 BRA `(.L_x_1691) ;  /* 0x000000000048a947 */ /* 0x000fec0003800000 */
[C---:B------:R-:W-:Y:S01]  /*b1c0*/  ISETP.GT.AND P0, PT, R3.reuse, RZ, PT ;  /* 0x000000ff0300720c */ /* 0x040fe20003f04270 */
[----:B------:R-:W-:Y:S01]  /*b1d0*/  BSSY B0, `(.L_x_1692) ;  /* 0x000000e000007945 */ /* 0x000fe20003800000 */
[----:B------:R-:W-:-:S11]  /*b1e0*/  VIADD R2, R3, 0xffffffff ;  /* 0xffffffff03027836 */ /* 0x000fd60000000000 */
[----:B------:R-:W-:Y:S05]  /*b1f0*/  @P0 BRA `(.L_x_1693) ;  /* 0x00000000001c0947 */ /* 0x000fea0003800000 */
[----:B------:R-:W-:Y:S01]  /*b200*/  ISETP.NE.AND P0, PT, R7, 0x1, PT ;  /* 0x000000010700780c */ /* 0x000fe20003f05270 */
[----:B------:R-:W-:-:S12]  /*b210*/  IMAD.MOV R3, RZ, RZ, -R3 ;  /* 0x000000ffff037224 */ /* 0x000fd800078e0a03 */
[----:B------:R-:W1:Y:S02]  /*b220*/  @P0 LDC.64 R4, c[0x0][0x9e8] ;  /* 0x00027a00ff040b82 */ /* 0x000e640000000a00 */
[----:B-1----:R-:W-:-:S05]  /*b230*/  @P0 IMAD.HI.U32 R2, R3, R4, RZ ;  /* 0x0000000403020227 */ /* 0x002fca00078e00ff */
[----:B------:R-:W-:-:S04]  /*b240*/  @P0 SHF.R.U32.HI R3, RZ, R5, R2 ;  /* 0x00000005ff030219 */ /* 0x000fc80000011602 */
[----:B------:R-:W-:Y:S01]  /*b250*/  LOP3.LUT R2, RZ, R3, RZ, 0x33, !PT ;  /* 0x00000003ff027212 */ /* 0x000fe200078e33ff */
[----:B------:R-:W-:Y:S06]  /*b260*/  BRA `(.L_x_1694) ;  /* 0x0000000000107947 */ /* 0x000fec0003800000 */
.L_x_1693:
[----:B------:R-:W-:-:S13]  /*b270*/  ISETP.NE.AND P0, PT, R7, 0x1, PT ;  /* 0x000000010700780c */ /* 0x000fda0003f05270 */
[----:B------:R-:W1:Y:S02]  /*b280*/  @P0 LDC.64 R4, c[0x0][0x9e8] ;  /* 0x00027a00ff040b82 */ /* 0x000e640000000a00 */
[----:B-1----:R-:W-:-:S05]  /*b290*/  @P0 IMAD.HI.U32 R4, R2, R4, RZ ;  /* 0x0000000402040227 */ /* 0x002fca00078e00ff */
[----:B------:R-:W-:-:S07]  /*b2a0*/  @P0 SHF.R.U32.HI R2, RZ, R5, R4 ;  /* 0x00000005ff020219 */ /* 0x000fce0000011604 */
.L_x_1694:
[----:B------:R-:W-:Y:S05]  /*b2b0*/  BSYNC B0 ;  /* 0x0000000000007941 */ /* 0x000fea0003800000 */
.L_x_1692:
[----:B------:R-:W-:-:S05]  /*b2c0*/  IMAD R3, R2, R7, R7 ;  /* 0x0000000702037224 */ /* 0x000fca00078e0207 */
[----:B------:R-:W-:-:S07]  /*b2d0*/  VIMNMX R0, R0, R3, PT ;  /* 0x0000000300007248 */ /* 0x000fce0003fe0100 */
.L_x_1691:
[----:B------:R-:W1:Y:S01]  /*b2e0*/  @P1 LDC R2, c[0x0][0x44c] ;  /* 0x00011300ff021b82 */ /* 0x000e620000000800 */
[----:B------:R-:W-:Y:S01]  /*b2f0*/  VIADD R0, R0, 0x5f ;  /* 0x0000005f00007836 */ /* 0x000fe20000000000 */
[----:B------:R-:W-:Y:S01]  /*b300*/  ULDC UR4, c[0x0][0x9dc] ;  /* 0x0002770000047ab9 */ /* 0x000fe20000000800 */
[----:B------:R-:W-:Y:S02]  /*b310*/  IMAD.MOV.U32 R5, RZ, RZ, R187 ;  /* 0x000000ffff057224 */ /* 0x000fe400078e00bb */
[----:B------:R-:W-:-:S03]  /*b320*/  IMAD.HI R0, R0, 0x2aaaaaab, RZ ;  /* 0x2aaaaaab00007827 */ /* 0x000fc600078e02ff */
[----:B------:R-:W2:Y:S02]  /*b330*/  @P1 LDC R9, c[0x0][0x450] ;  /* 0x00011400ff091b82 */ /* 0x000ea40000000800 */
[----:B------:R-:W-:Y:S01]  /*b340*/  SHF.R.U32.HI R3, RZ, 0x1f, R0 ;  /* 0x0000001fff037819 */ /* 0x000fe20000011600 */
[----:B-1----:R-:W-:-:S05]  /*b350*/  @P1 IMAD.HI.U32 R2, R187, R2, RZ ;  /* 0x00000002bb021227 */ /* 0x002fca00078e00ff */
[----:B--2---:R-:W-:Y:S02]  /*b360*/  @P1 SHF.R.U32.HI R5, RZ, R9, R2 ;  /* 0x00000009ff051219 */ /* 0x004fe40000011602 */
[----:B------:R-:W-:-:S03]  /*b370*/  LEA.HI.SX32 R2, R0, R3, 0x1c ;  /* 0x0000000300027211 */ /* 0x000fc600078fe2ff */
[----:B------:R-:W-:Y:S01]  /*b380*/  IMAD.IADD R0, R142, 0x1, R5 ;  /* 0x000000018e007824 */ /* 0x000fe200078e0205 */
[----:B------:R-:W-:-:S03]  /*b390*/  VIMNMX R2, R143, R2, PT ;  /* 0x000000028f027248 */ /* 0x000fc60003fe0100 */
[----:B------:R-:W-:Y:S01]  /*b3a0*/  VIADD R3, R0, -UR4 ;  /* 0x8000000400037c36 */ /* 0x000fe20008000000 */
[----:B------:R-:W-:Y:S06]  /*b3b0*/  @!P2 BRA `(.L_x_1695) ;  /* 0x000000000044a947 */ /* 0x000fec0003800000 */
        /* <DEDUP_REMOVED lines=10> */
.L_x_1697:
[----:B------:R-:W-:-:S13]  /*b460*/  ISETP.NE.AND P0, PT, R7, 0x1, PT ;  /* 0x000000010700780c */ /* 0x000fda0003f05270 */
[----:B------:R-:W1:Y:S02]  /*b470*/  @P0 LDC.64 R4, c[0x0][0x9e8] ;  /* 0x00027a00ff040b82 */ /* 0x000e640000000a00 */
[----:B-1----:R-:W-:-:S05]  /*b480*/  @P0 IMAD.HI.U32 R4, R0, R4, RZ ;  /* 0x0000000400040227 */ /* 0x002fca00078e00ff */
[----:B------:R-:W-:-:S07]  /*b490*/  @P0 SHF.R.U32.HI R0, RZ, R5, R4 ;  /* 0x00000005ff000219 */ /* 0x000fce0000011604 */
.L_x_1698:
[----:B------:R-:W-:Y:S05]  /*b4a0*/  BSYNC B0 ;  /* 0x0000000000007941 */ /* 0x000fea0003800000 */
.L_x_1696:
[----:B------:R-:W-:-:S05]  /*b4b0*/  IMAD R0, R0, R7, RZ ;  /* 0x0000000700007224 */ /* 0x000fca00078e02ff */
[----:B------:R-:W-:-:S07]  /*b4c0*/  VIMNMX R3, R3, R0, !PT ;  /* 0x0000000003037248 */ /* 0x000fce0007fe0100 */
.L_x_1695:
[----:B------:R-:W-:Y:S01]  /*b4d0*/  IMAD.HI R3, R3, 0x2aaaaaab, RZ ;  /* 0x2aaaaaab03037827 */ /* 0x000fe200078e02ff */
[----:B------:R-:W-:Y:S02]  /*b4e0*/  PLOP3.LUT P0, PT, PT, PT, PT, 0x80, 0x0 ;  /* 0x000000000000781c */ /* 0x000fe40003f0f070 */
[----:B------:R-:W-:Y:S02]  /*b4f0*/  CS2R R20, SRZ ;  /* 0x0000000000147805 */ /* 0x000fe4000001ff00 */
[----:B------:R-:W-:Y:S02]  /*b500*/  CS2R R86, SRZ ;  /* 0x0000000000567805 */ /* 0x000fe4000001ff00 */
[----:B------:R-:W-:Y:S02]  /*b510*/  CS2R R84, SRZ ;  /* 0x0000000000547805 */ /* 0x000fe4000001ff00 */
[----:B------:R-:W-:Y:S02]  /*b520*/  SHF.R.U32.HI R0, RZ, 0x1f, R3 ;  /* 0x0000001fff007819 */ /* 0x000fe40000011603 */
[----:B------:R-:W-:-:S02]  /*b530*/  CS2R R82, SRZ ;  /* 0x0000000000527805 */ /* 0x000fc4000001ff00 */
[----:B------:R-:W-:Y:S02]  /*b540*/  CS2R R80, SRZ ;  /* 0x0000000000507805 */ /* 0x000fe4000001ff00 */
[----:B------:R-:W-:Y:S02]  /*b550*/  CS2R R42, SRZ ;  /* 0x00000000002a7805 */ /* 0x000fe4000001ff00 */
[----:B------:R-:W-:Y:S01]  /*b560*/  LEA.HI.SX32 R189, R3, R0, 0x1c ;  /* 0x0000000003bd7211 */ /* 0x000fe200078fe2ff */
[----:B------:R-:W-:Y:S01]  /*b570*/  IMAD.MOV.U32 R0, RZ, RZ, RZ ;  /* 0x000000ffff007224 */ /* 0x000fe200078e00ff */
[----:B------:R-:W-:Y:S02]  /*b580*/  CS2R R38, SRZ ;  /* 0x0000000000267805 */ /* 0x000fe4000001ff00 */
[----:B------:R-:W-:Y:S02]  /*b590*/  CS2R R76, SRZ ;  /* 0x00000000004c7805 */ /* 0x000fe4000001ff00 */
[----:B------:R-:W-:-:S02]  /*b5a0*/  VIMNMX R189, RZ, R189, !PT ;  /* 0x000000bdffbd7248 */ /* 0x000fc40007fe0100 */
[----:B------:R-:W-:Y:S02]  /*b5b0*/  CS2R R36, SRZ ;  /* 0x0000000000247805 */ /* 0x000fe4000001ff00 */
[----:B------:R-:W-:Y:S02]  /*b5c0*/  CS2R R72, SRZ ;  /* 0x0000000000487805 */ /* 0x000fe4000001ff00 */
[----:B------:R-:W-:Y:S02]  /*b5d0*/  CS2R R46, SRZ ;  /* 0x00000000002e7805 */ /* 0x000fe4000001ff00 */
[----:B------:R-:W-:Y:S02]  /*b5e0*/  ISETP.GT.AND P1, PT, R2, R189, PT ;  /* 0x000000bd0200720c */ /* 0x000fe40003f24270 */
        /* <DEDUP_REMOVED lines=19> */
[----:B------:R-:W-:Y:S01]  /*b720*/  CS2R R6, SRZ ;  /* 0x0000000000067805 */ /* 0x000fe2000001ff00 */
[----:B------:R-:W-:Y:S02]  /*b730*/  IMAD.MOV.U32 R26, RZ, RZ, RZ ;  /* 0x000000ffff1a7224 */ /* 0x000fe400078e00ff */
[----:B------:R-:W-:-:S02]  /*b740*/  IMAD.MOV.U32 R32, RZ, RZ, RZ ;  /* 0x000000ffff207224 */ /* 0x000fc400078e00ff */
[----:B------:R-:W-:Y:S02]  /*b750*/  IMAD.MOV.U32 R99, RZ, RZ, RZ ;  /* 0x000000ffff637224 */ /* 0x000fe400078e00ff */
[----:B------:R-:W-:Y:S01]  /*b760*/  IMAD.MOV.U32 R24, RZ, RZ, RZ ;  /* 0x000000ffff187224 */ /* 0x000fe200078e00ff */
[----:B------:R-:W-:Y:S06]  /*b770*/  @!P1 BRA `(.L_x_1699) ;  /* 0x00000154001c9947 */ /* 0x000fec0003800000 */
[----:B------:R-:W2:Y:S04]  /*b780*/  LDL R4, [R1+0x34] ;  /* 0x0000340001047983 */ /* 0x000ea80000100800 */
[----:B------:R-:W1:Y:S02]  /*b790*/  SHFL.IDX PT, R0, R220, RZ, 0x1f ;  /* 0x00001fffdc007589 */ /* 0x000e6400000e0000 */
[----:B-1----:R-:W-:-:S04]  /*b7a0*/  LEA.HI R3, R0, R0, RZ, 0x1 ;  /* 0x0000000000037211 */ /* 0x002fc800078f08ff */
        /* <DEDUP_REMOVED lines=13> */
[----:B------:R1:W2:Y:S01]  /*b880*/  LDC.64 R14, c[0x4][R0] ;  /* 0x01000000000e7b82 */ /* 0x0002a20000000a00 */
[----:B------:R-:W-:Y:S01]  /*b890*/  IMAD.U32 R5, RZ, RZ, UR5 ;  /* 0x00000005ff057e24 */ /* 0x000fe2000f8e00ff */
[----:B------:R-:W-:Y:S01]  /*b8a0*/  ULDC.64 UR4, c[0x4][0x38] ;  /* 0x01000e0000047ab9 */ /* 0x000fe20000000a00 */
[----:B------:R-:W-:Y:S02]  /*b8b0*/  IMAD.U32 R6, RZ, RZ, UR6 ;  /* 0x00000006ff067e24 */ /* 0x000fe4000f8e00ff */
[----:B------:R-:W-:Y:S02]  /*b8c0*/  IMAD.U32 R7, RZ, RZ, UR7 ;  /* 0x00000007ff077e24 */ /* 0x000fe4000f8e00ff */
[----:B------:R-:W-:-:S02]  /*b8d0*/  IMAD.U32 R10, RZ, RZ, UR4 ;  /* 0x00000004ff0a7e24 */ /* 0x000fc4000f8e00ff */
[----:B0-----:R-:W-:Y:S02]  /*b8e0*/  IMAD.U32 R11, RZ, RZ, UR5 ;  /* 0x00000005ff0b7e24 */ /* 0x001fe4000f8e00ff */
[----:B------:R-:W-:Y:S02]  /*b8f0*/  IMAD.MOV.U32 R8, RZ, RZ, 0x70 ;  /* 0x00000070ff087424 */ /* 0x000fe400078e00ff */
[----:B------:R-:W-:Y:S02]  /*b900*/  IMAD.MOV.U32 R12, RZ, RZ, 0x1 ;  /* 0x00000001ff0c7424 */ /* 0x000fe400078e00ff */
[----:B-1----:R-:W-:-:S07]  /*b910*/  IMAD.MOV.U32 R13, RZ, RZ, RZ ;  /* 0x000000ffff0d7224 */ /* 0x002fce00078e00ff */
[----:B------:R-:W-:-:S07]  /*b920*/  LEPC R20, `(.L_x_1700) ;  /* 0x000000001014794e */ /* 0x000fce0000000000 */
[----:B--2-45:R-:W-:Y:S05]  /*b930*/  CALL.ABS.NOINC R14 ;  /* 0x000000000e007343 */ /* 0x034fea0003c00000 */
.L_x_1700:
[----:B------:R-:W-:Y:S02]  /*b940*/  ULDC UR4, c[0x0][0x3f4] ;  /* 0x0000fd0000047ab9 */ /* 0x000fe40000000800 */
[----:B------:R-:W-:-:S13]  /*b950*/  ISETP.LT.AND P0, PT, RZ, UR4, PT ;  /* 0x00000004ff007c0c */ /* 0x000fda000bf01270 */
[----:B------:R-:W-:Y:S05]  /*b960*/  @P0 BRA `(.L_x_1701) ;  /* 0x00000000003c0947 */ /* 0x000fea0003800000 */
[----:B------:R-:W-:-:S04]  /*b970*/  LEA.HI R0, R198, R198, RZ, 0x1 ;  /* 0x000000c6c6007211 */ /* 0x000fc800078f08ff */
[----:B------:R-:W-:-:S05]  /*b980*/  LOP3.LUT R3, R0, 0xfffffffe, RZ, 0xc0, !PT ;  /* 0xfffffffe00037812 */ /* 0x000fca00078ec0ff */
[----:B------:R-:W-:-:S05]  /*b990*/  IMAD.IADD R3, R198, 0x1, -R3 ;  /* 0x00000001c6037824 */ /* 0x000fca00078e0a03 */
[----:B------:R-:W-:-:S04]  /*b9a0*/  SHF.L.U32 R3, R3, 0x1f, RZ ;  /* 0x0000001f03037819 */ /* 0x000fc800000006ff */
[----:B------:R1:W2:Y:S03]  /*b9b0*/  SYNCS.PHASECHK.TRANS64.TRYWAIT P0, [R18+URZ+0x2a800], R3 ;  /* 0x02a80003120075a7 */ /* 0x0002a6000800017f */
[----:B--2---:R-:W-:Y:S05]  /*b9c0*/  @!P0 NANOSLEEP.SYNCS 0x989680 ;  /* 0x009896800000895d */ /* 0x004fea0003900000 */
[----:B------:R-:W2:Y:S01]  /*b9d0*/  @!P0 SYNCS.PHASECHK.TRANS64 P0, [R18+URZ+0x2a800], R3 ;  /* 0x02a80003120085a7 */ /* 0x000ea2000800007f */
[----:B------:R-:W-:Y:S04]  /*b9e0*/  BSSY B0, `(.L_x_1702) ;  /* 0x0000006000007945 */ /* 0x000fe80003800000 */
[----:B--2---:R-:W-:Y:S05]  /*b9f0*/  @P0 BRA `(.L_x_1703) ;  /* 0x0000000000100947 */ /* 0x004fea0003800000 */
.L_x_1704:
[----:B--2---:R2:W3:Y:S02]  /*ba00*/  SYNCS.PHASECHK.TRANS64.TRYWAIT P0, [R18+URZ+0x2a800], R3 ;  /* 0x02a80003120075a7 */ /* 0x0044e4000800017f */
[----:B---3--:R-:W-:Y:S05]  /*ba10*/  @!P0 NANOSLEEP.SYNCS 0x989680 ;  /* 0x009896800000895d */ /* 0x008fea0003900000 */
[----:B------:R-:W3:Y:S02]  /*ba20*/  @!P0 SYNCS.PHASECHK.TRANS64 P0, [R18+URZ+0x2a800], R3 ;  /* 0x02a80003120085a7 */ /* 0x000ee4000800007f */
[----:B---3--:R-:W-:Y:S05]  /*ba30*/  @!P0 BRA `(.L_x_1704) ;  /* 0xfffffffc00f08947 */ /* 0x008fea000383ffff */
.L_x_1703:
[----:B------:R-:W-:Y:S05]  /*ba40*/  BSYNC B0 ;  /* 0x0000000000007941 */ /* 0x000fea0003800000 */
.L_x_1702:
[----:B------:R-:W-:Y:S05]  /*ba50*/  BRA `(.L_x_1705) ;  /* 0x0000007400247947 */ /* 0x000fea0003800000 */
.L_x_1701:
[----:B------:R-:W2:Y:S01]  /*ba60*/  LDL R0, [R1+0x34] ;  /* 0x0000340001007983 */ /* 0x000ea20000100800 */
[----:B------:R-:W-:Y:S02]  /*ba70*/  ULDC.64 UR6, c[0x0][0x408] ;  /* 0x0001020000067ab9 */ /* 0x000fe40000000a00 */
[----:B-----5:R-:W-:Y:S01]  /*ba80*/  IMAD.WIDE.U32 R24, R141, UR6, RZ ;  /* 0x000000068d187c25 */ /* 0x020fe2000f8e00ff */
[----:B--2---:R-:W-:Y:S02]  /*ba90*/  R2UR UR4, R0 ;  /* 0x00000000000472ca */ /* 0x004fe400000e0000 */
[----:B------:R-:W-:-:S11]  /*baa0*/  SHF.R.S32.HI R0, RZ, 0x1f, R141 ;  /* 0x0000001fff007819 */ /* 0x000fd6000001148d */
[----:B------:R-:W-:-:S03]  /*bab0*/  ULOP3.LUT UP0, URZ, UR4, 0x3ff, URZ, 0xc0, !UPT ;  /* 0x000003ff043f7892 */ /* 0x000fc6000f80c03f */
[----:B------:R-:W-:Y:S02]  /*bac0*/  ULDC.64 UR4, c[0x0][0x3f8] ;  /* 0x0000fe0000047ab9 */ /* 0x000fe40000000a00 */
[C---:B------:R-:W-:Y:S01]  /*bad0*/  IMAD R4, R0.reuse, UR4, RZ ;  /* 0x0000000400047c24 */ /* 0x040fe2000f8e02ff */
[----:B------:R-:W-:Y:S01]  /*bae0*/  PLOP3.LUT P0, PT, PT, PT, UP0, 0x80, 0x0 ;  /* 0x000000000000781c */ /* 0x000fe20003f0f008 */
[----:B------:R-:W-:Y:S02]  /*baf0*/  IMAD R0, R0, UR6, RZ ;  /* 0x0000000600007c24 */ /* 0x000fe4000f8e02ff */
[----:B------:R-:W-:-:S04]  /*bb00*/  IMAD.WIDE.U32 R26, R141, UR4, RZ ;  /* 0x000000048d1a7c25 */ /* 0x000fc8000f8e00ff */
[C---:B----4-:R-:W-:Y:S02]  /*bb10*/  IMAD R29, R141.reuse, UR5, R4 ;  /* 0x000000058d1d7c24 */ /* 0x050fe4000f8e0204 */
[----:B0-----:R-:W-:Y:S02]  /*bb20*/  IMAD R31, R141, UR7, R0 ;  /* 0x000000078d1f7c24 */ /* 0x001fe4000f8e0200 */
[----:B------:R-:W-:Y:S02]  /*bb30*/  IMAD.IADD R29, R29, 0x1, R27 ;  /* 0x000000011d1d7824 */ /* 0x000fe400078e021b */
[----:B------:R-:W-:Y:S01]  /*bb40*/  IMAD.IADD R31, R31, 0x1, R25 ;  /* 0x000000011f1f7824 */ /* 0x000fe200078e0219 */
[----:B------:R-:W-:Y:S06]  /*bb50*/  @!P0 BRA `(.L_x_1706) ;  /* 0x0000000000408947 */ /* 0x000fec0003800000 */
        /* <DEDUP_REMOVED lines=16> */
.L_x_1706:
[----:B------:R-:W-:Y:S01]  /*bc60*/  ULDC.U8 UR4, c[0x0][0x410] ;  /* 0x0001040000047ab9 */ /* 0x000fe20000000000 */
[----:B------:R-:W-:Y:S01]  /*bc70*/  BSSY B0, `(.L_x_1707) ;  /* 0x000071f000007945 */ /* 0x000fe20003800000 */
[----:B------:R-:W-:Y:S01]  /*bc80*/  ISETP.NE.AND P0, PT, RZ, UR4, PT ;  /* 0x00000004ff007c0c */ /* 0x000fe2000bf05270 */
[----:B------:R-:W-:-:S12]  /*bc90*/  IMAD.IADD R10, R174, 0x1, R187 ;  /* 0x00000001ae0a7824 */ /* 0x000fd800078e02bb */
[----:B------:R-:W-:Y:S05]  /*bca0*/  @!P0 BRA `(.L_x_1708) ;  /* 0x00000038006c8947 */ /* 0x000fea0003800000 */
[----:B------:R-:W0:Y:S01]  /*bcb0*/  LDC R91, c[0x0][0x448] ;  /* 0x00011200ff5b7b82 */ /* 0x000e220000000800 */
[----:B------:R-:W-:Y:S01]  /*bcc0*/  IMAD R3, R199, 0x40, R10 ;  /* 0x00000040c7037824 */ /* 0x000fe200078e020a */
[----:B------:R-:W-:Y:S01]  /*bcd0*/  ULDC.64 UR4, c[0x0][0x3f8] ;  /* 0x0000fe0000047ab9 */ /* 0x000fe20000000a00 */
[----:B------:R-:W-:Y:S01]  /*bce0*/  ULDC.64 UR6, c[0x0][0x408] ;  /* 0x0001020000067ab9 */ /* 0x000fe20000000a00 */
[----:B------:R-:W-:Y:S02]  /*bcf0*/  IMAD.MOV.U32 R8, RZ, RZ, R26 ;  /* 0x000000ffff087224 */ /* 0x000fe400078e001a */
[----:B------:R-:W-:Y:S02]  /*bd00*/  IMAD.MOV.U32 R9, RZ, RZ, R29 ;  /* 0x000000ffff097224 */ /* 0x000fe400078e001d */
[----:B------:R-:W-:Y:S02]  /*bd10*/  IMAD.MOV.U32 R12, RZ, RZ, R24 ;  /* 0x000000ffff0c7224 */ /* 0x000fe400078e0018 */
[----:B------:R-:W-:Y:S01]  /*bd20*/  IMAD.MOV.U32 R13, RZ, RZ, R31 ;  /* 0x000000ffff0d7224 */ /* 0x000fe200078e001f */
[----:B0-----:R-:W-:-:S13]  /*bd30*/  ISETP.NE.AND P0, PT, R91, 0x1, PT ;  /* 0x000000015b00780c */ /* 0x001fda0003f05270 */
[----:B------:R-:W0:Y:S08]  /*bd40*/  @P0 LDC R0, c[0x0][0x44c] ;  /* 0x00011300ff000b82 */ /* 0x000e300000000800 */
[----:B------:R-:W1:Y:S01]  /*bd50*/  @P0 LDC R5, c[0x0][0x450] ;  /* 0x00011400ff050b82 */ /* 0x000e620000000800 */
[----:B0-----:R-:W-:-:S05]  /*bd60*/  @P0 IMAD.HI.U32 R0, R3, R0, RZ ;  /* 0x0000000003000227 */ /* 0x001fca00078e00ff */
[----:B-1----:R-:W-:-:S04]  /*bd70*/  @P0 SHF.R.U32.HI R3, RZ, R5, R0 ;  /* 0x00000005ff030219 */ /* 0x002fc80000011600 */
[----:B------:R-:W-:Y:S01]  /*bd80*/  SHF.R.S32.HI R0, RZ, 0x1f, R3 ;  /* 0x0000001fff007819 */ /* 0x000fe20000011403 */
[----:B------:R-:W-:-:S04]  /*bd90*/  IMAD.WIDE.U32 R8, R3, UR4, R8 ;  /* 0x0000000403087c25 */ /* 0x000fc8000f8e0008 */
[C---:B------:R-:W-:Y:S02]  /*bda0*/  IMAD R4, R0.reuse, UR4, RZ ;  /* 0x0000000400047c24 */ /* 0x040fe4000f8e02ff */
[----:B------:R-:W-:Y:S02]  /*bdb0*/  IMAD R0, R0, UR6, RZ ;  /* 0x0000000600007c24 */ /* 0x000fe4000f8e02ff */
[C---:B------:R-:W-:Y:S01]  /*bdc0*/  IMAD R7, R3.reuse, UR5, R4 ;  /* 0x0000000503077c24 */ /* 0x040fe2000f8e0204 */
[----:B------:R-:W-:Y:S01]  /*bdd0*/  ULDC.64 UR4, c[0x0][0x3e8] ;  /* 0x0000fa0000047ab9 */ /* 0x000fe20000000a00 */
[C---:B------:R-:W-:Y:S01]  /*bde0*/  IMAD.WIDE.U32 R12, R3.reuse, UR6, R12 ;  /* 0x00000006030c7c25 */ /* 0x040fe2000f8e000c */
[----:B------:R-:W-:Y:S01]  /*bdf0*/  LEA R6, P0, R8, UR4, 0x1 ;  /* 0x0000000408067c11 */ /* 0x000fe2000f8008ff */
[----:B------:R-:W-:Y:S02]  /*be00*/  UMOV UR4, 0xffffffff ;  /* 0xffffffff00047882 */ /* 0x000fe40000000000 */
[----:B------:R-:W-:Y:S01]  /*be10*/  IMAD R3, R3, UR7, R0 ;  /* 0x0000000703037c24 */ /* 0x000fe2000f8e0200 */
[----:B------:R-:W-:Y:S01]  /*be20*/  ULDC.64 UR6, c[0x0][0x400] ;  /* 0x0001000000067ab9 */ /* 0x000fe20000000a00 */
[----:B------:R-:W-:Y:S01]  /*be30*/  IMAD.IADD R7, R9, 0x1, R7 ;  /* 0x0000000109077824 */ /* 0x000fe200078e0207 */
[----:B------:R-:W-:Y:S01]  /*be40*/  LEA R4, P1, R12, UR6, 0x1 ;  /* 0x000000060c047c11 */ /* 0x000fe2000f8208ff */
[----:B------:R-:W-:-:S03]  /*be50*/  IMAD.IADD R3, R13, 0x1, R3 ;  /* 0x000000010d037824 */ /* 0x000fc600078e0203 */
[----:B------:R-:W-:Y:S02]  /*be60*/  LEA.HI.X R7, R8, UR5, R7, 0x1, P0 ;  /* 0x0000000508077c11 */ /* 0x000fe400080f0c07 */
[----:B------:R-:W-:Y:S01]  /*be70*/  LEA.HI.X R8, R12, UR7, R3, 0x1, P1 ;  /* 0x000000070c087c11 */ /* 0x000fe200088f0c03 */
[----:B------:R-:W-:Y:S06]  /*be80*/  BRA.DIV UR4, `(.L_x_1709) ;  /* 0x000001ea049c7947 */ /* 0x000fec000b800000 */
[----:B------:R0:W1:Y:S04]  /*be90*/  SHFL.IDX PT, R3, R7, RZ, 0x1c1f ;  /* 0x001c1fff07037589 */ /* 0x00006800000e0000 */
[----:B------:R0:W2:Y:S04]  /*bea0*/  SHFL.IDX PT, R0, R6, RZ, 0x1c1f ;  /* 0x001c1fff06007589 */ /* 0x0000a800000e0000 */
[----:B------:R0:W3:Y:S04]  /*beb0*/  SHFL.IDX PT, R5, R8, RZ, 0x1c1f ;  /* 0x001c1fff08057589 */ /* 0x0000e800000e0000 */
[----:B------:R0:W4:Y:S02]  /*bec0*/  SHFL.IDX PT, R14, R4, RZ, 0x1c1f ;  /* 0x001c1fff040e7589 */ /* 0x00012400000e0000 */
.L_x_2038:
[----:B------:R-:W-:Y:S01]  /*bed0*/  IMAD R91, R166, R91, RZ ;  /* 0x0000005ba65b7224 */ /* 0x000fe200078e02ff */
[----:B------:R-:W-:Y:S01]  /*bee0*/  BSSY B1, `(.L_x_1710) ;  /* 0x0000051000017945 */ /* 0x000fe20003800000 */
[----:B------:R-:W-:Y:S02]  /*bef0*/  CS2R R36, SRZ ;  /* 0x0000000000247805 */ /* 0x000fe4000001ff00 */
[----:B------:R-:W-:Y:S02]  /*bf00*/  CS2R R42, SRZ ;  /* 0x00000000002a7805 */ /* 0x000fe4000001ff00 */
[----:B------:R-:W-:Y:S02]  /*bf10*/  CS2R R46, SRZ ;  /* 0x00000000002e7805 */ /* 0x000fe4000001ff00 */
[----:B------:R-:W-:Y:S02]  /*bf20*/  ISETP.GE.AND P0, PT, R10, R91, PT ;  /* 0x0000005b0a00720c */ /* 0x000fe40003f06270 */
        /* <DEDUP_REMOVED lines=10> */
[----:B------:R-:W-:Y:S01]  /*bfd0*/  ULDC UR4, c[0x0][0x3f4] ;  /* 0x0000fd0000047ab9 */ /* 0x000fe20000000800 */
[----:B------:R-:W-:Y:S02]  /*bfe0*/  CS2R R58, SRZ ;  /* 0x00000000003a7805 */ /* 0x000fe4000001ff00 */
[----:B------:R-:W-:Y:S02]  /*bff0*/  ISETP.GE.AND P3, PT, R179, UR4, PT ;  /* 0x00000004b3007c0c */ /* 0x000fe4000bf66270 */
[----:B------:R-:W-:Y:S02]  /*c000*/  CS2R R60, SRZ ;  /* 0x00000000003c7805 */ /* 0x000fe4000001ff00 */
[----:B------:R-:W-:Y:S02]  /*c010*/  ISETP.GE.AND P2, PT, R177, UR4, PT ;  /* 0x00000004b1007c0c */ /* 0x000fe4000bf46270 */
[----:B------:R-:W-:Y:S02]  /*c020*/  ISETP.GE.AND P1, PT, R178, UR4, PT ;  /* 0x00000004b2007c0c */ /* 0x000fe4000bf26270 */
[----:B------:R-:W-:-:S02]  /*c030*/  ISETP.GE.AND P0, PT, R176, UR4, PT ;  /* 0x00000004b0007c0c */ /* 0x000fc4000bf06270 */
[----:B------:R-:W-:-:S03]  /*c040*/  ISETP.GE.AND P4, PT, R164, UR4, PT ;  /* 0x00000004a4007c0c */ /* 0x000fc6000bf86270 */
[C---:B------:R-:W-:Y:S01]  /*c050*/  @!P3 IMAD.SHL.U32 R31, R179.reuse, 0x2, RZ ;  /* 0x00000002b31fb824 */ /* 0x040fe200078e00ff */
[----:B------:R-:W-:-:S03]  /*c060*/  @!P3 SHF.L.U64.HI R12, R179, 0x1, R207 ;  /* 0x00000001b30cb819 */ /* 0x000fc600000102cf */
[C---:B------:R-:W-:Y:S01]  /*c070*/  @!P2 IMAD.SHL.U32 R33, R177.reuse, 0x2, RZ ;  /* 0x00000002b121a824 */ /* 0x040fe200078e00ff */
[----:B------:R-:W-:Y:S01]  /*c080*/  @!P2 SHF.L.U64.HI R24, R177, 0x1, R206 ;  /* 0x00000001b118a819 */ /* 0x000fe200000102ce */
[----:B------:R-:W-:Y:S01]  /*c090*/  @!P1 IMAD.SHL.U32 R39, R178, 0x2, RZ ;  /* 0x00000002b2279824 */ /* 0x000fe200078e00ff */
[-C--:B--2---:R-:W-:Y:S01]  /*c0a0*/  @!P3 IADD3 R28, P6, R0, R31.reuse, RZ ;  /* 0x0000001f001cb210 */ /* 0x084fe20007fde0ff */
[----:B------:R-:W-:Y:S01]  /*c0b0*/  @!P0 IMAD.SHL.U32 R63, R176, 0x2, RZ ;  /* 0x00000002b03f8824 */ /* 0x000fe200078e00ff */
[----:B----4-:R-:W-:Y:S01]  /*c0c0*/  @!P3 IADD3 R30, P5, R14, R31, RZ ;  /* 0x0000001f0e1eb210 */ /* 0x010fe20007fbe0ff */
[----:B-1----:R-:W-:Y:S01]  /*c0d0*/  @!P4 IMAD.MOV.U32 R25, RZ, RZ, R3 ;  /* 0x000000ffff19c224 */ /* 0x002fe200078e0003 */
[----:B------:R-:W-:Y:S01]  /*c0e0*/  @!P1 SHF.L.U64.HI R26, R178, 0x1, R205 ;  /* 0x00000001b21a9819 */ /* 0x000fe200000102cd */
[--C-:B------:R-:W-:Y:S01]  /*c0f0*/  @!P3 IMAD.X R29, R3, 0x1, R12.reuse, P6 ;  /* 0x00000001031db824 */ /* 0x100fe200030e060c */
[-C--:B------:R-:W-:Y:S01]  /*c100*/  @!P2 IADD3 R20, P6, R0, R33.reuse, RZ ;  /* 0x000000210014a210 */ /* 0x080fe20007fde0ff */
[----:B---3--:R-:W-:Y:S01]  /*c110*/  @!P3 IMAD.X R31, R5, 0x1, R12, P5 ;  /* 0x00000001051fb824 */ /* 0x008fe200028e060c */
[----:B------:R-:W-:Y:S01]  /*c120*/  @!P2 IADD3 R32, P5, R14, R33, RZ ;  /* 0x000000210e20a210 */ /* 0x000fe20007fbe0ff */
[----:B------:R-:W-:Y:S01]  /*c130*/  @!P4 IMAD.MOV.U32 R15, RZ, RZ, R5 ;  /* 0x000000ffff0fc224 */ /* 0x000fe200078e0005 */
[----:B------:R-:W-:Y:S01]  /*c140*/  @!P0 SHF.L.U64.HI R36, R176, 0x1, R203 ;  /* 0x00000001b0248819 */ /* 0x000fe200000102cb */
[--C-:B------:R-:W-:Y:S01]  /*c150*/  @!P2 IMAD.X R21, R3, 0x1, R24.reuse, P6 ;  /* 0x000000010315a824 */ /* 0x100fe200030e0618 */
[----:B------:R-:W-:Y:S01]  /*c160*/  @!P1 IADD3 R12, P6, R0, R39, RZ ;  /* 0x00000027000c9210 */ /* 0x000fe20007fde0ff */
[----:B------:R-:W-:Y:S01]  /*c170*/  @!P2 IMAD.X R33, R5, 0x1, R24, P5 ;  /* 0x000000010521a824 */ /* 0x000fe200028e0618 */
[----:B------:R-:W-:Y:S01]  /*c180*/  ISETP.GE.AND P5, PT, R180, UR4, PT ;  /* 0x00000004b4007c0c */ /* 0x000fe2000bfa6270 */
[----:B------:R-:W-:-:S02]  /*c190*/  @!P4 IMAD.MOV.U32 R24, RZ, RZ, R0 ;  /* 0x000000ffff18c224 */ /* 0x000fc400078e0000 */
[----:B------:R-:W-:Y:S01]  /*c1a0*/  @!P1 IMAD.X R13, R3, 0x1, R26, P6 ;  /* 0x00000001030d9824 */ /* 0x000fe200030e061a */
[----:B------:R-:W-:Y:S01]  /*c1b0*/  @!P1 IADD3 R38, P6, R14, R39, RZ ;  /* 0x000000270e269210 */ /* 0x000fe20007fde0ff */
[----:B------:R-:W-:-:S04]  /*c1c0*/  @!P4 IMAD.WIDE R24, R164, 0x2, R24 ;  /* 0x00000002a418c825 */ /* 0x000fc800078e0218 */
[----:B------:R-:W-:Y:S01]  /*c1d0*/  @!P1 IMAD.X R39, R5, 0x1, R26, P6 ;  /* 0x0000000105279824 */ /* 0x000fe200030e061a */
[-C--:B------:R-:W-:Y:S01]  /*c1e0*/  @!P0 IADD3 R40, P6, R0, R63.reuse, RZ ;  /* 0x0000003f00288210 */ /* 0x080fe20007fde0ff */
[----:B------:R-:W-:Y:S01]  /*c1f0*/  @!P4 IMAD.WIDE R26, R164, 0x2, R14 ;  /* 0x00000002a41ac825 */ /* 0x000fe200078e020e */
[----:B------:R1:W5:Y:S03]  /*c200*/  @!P4 LD.E.64 R58, desc[UR60][R24.64] ;  /* 0x0000003c183ac980 */ /* 0x000366000c101b00 */
[----:B------:R-:W-:Y:S01]  /*c210*/  @!P0 IMAD.X R41, R3, 0x1, R36, P6 ;  /* 0x0000000103298824 */ /* 0x000fe200030e0624 */
[----:B------:R-:W-:Y:S01]  /*c220*/  @!P0 IADD3 R62, P6, R14, R63, RZ ;  /* 0x0000003f0e3e8210 */ /* 0x000fe20007fde0ff */
[C---:B------:R-:W-:Y:S01]  /*c230*/  @!P5 IMAD.SHL.U32 R15, R180.reuse, 0x2, RZ ;  /* 0x00000002b40fd824 */ /* 0x040fe200078e00ff */
[----:B------:R1:W5:Y:S01]  /*c240*/  @!P4 LD.E.64 R60, desc[UR60][R26.64] ;  /* 0x0000003c1a3cc980 */ /* 0x000362000c101b00 */
[----:B------:R-:W-:-:S02]  /*c250*/  @!P5 SHF.L.U64.HI R34, R180, 0x1, R202 ;  /* 0x00000001b422d819 */ /* 0x000fc400000102ca */
[----:B------:R-:W-:Y:S01]  /*c260*/  CS2R R54, SRZ ;  /* 0x0000000000367805 */ /* 0x000fe2000001ff00 */
[----:B------:R-:W-:Y:S01]  /*c270*/  @!P0 IMAD.X R63, R5, 0x1, R36, P6 ;  /* 0x00000001053f8824 */ /* 0x000fe200030e0624 */
[-C--:B------:R-:W-:Y:S02]  /*c280*/  @!P5 IADD3 R64, P4, R0, R15.reuse, RZ ;  /* 0x0000000f0040d210 */ /* 0x080fe40007f9e0ff */
[----:B------:R-:W-:Y:S02]  /*c290*/  CS2R R56, SRZ ;  /* 0x0000000000387805 */ /* 0x000fe4000001ff00 */
[----:B------:R-:W-:Y:S02]  /*c2a0*/  @!P5 IADD3 R14, P6, R14, R15, RZ ;  /* 0x0000000f0e0ed210 */ /* 0x000fe40007fde0ff */
[----:B------:R-:W-:Y:S02]  /*c2b0*/  CS2R R52, SRZ ;  /* 0x0000000000347805 */ /* 0x000fe4000001ff00 */
[----:B------:R-:W-:Y:S01]  /*c2c0*/  CS2R R50, SRZ ;  /* 0x0000000000327805 */ /* 0x000fe2000001ff00 */
[--C-:B------:R-:W-:Y:S01]  /*c2d0*/  @!P5 IMAD.X R65, R3, 0x1, R34.reuse, P4 ;  /* 0x000000010341d824 */ /* 0x100fe200020e0622 */
[----:B------:R-:W-:Y:S01]  /*c2e0*/  CS2R R48, SRZ ;  /* 0x0000000000307805 */ /* 0x000fe2000001ff00 */
[----:B------:R-:W-:Y:S01]  /*c2f0*/  @!P5 IMAD.X R15, R5, 0x1, R34, P6 ;  /* 0x00000001050fd824 */ /* 0x000fe200030e0622 */
[----:B------:R-:W-:-:S02]  /*c300*/  CS2R R46, SRZ ;  /* 0x00000000002e7805 */ /* 0x000fc4000001ff00 */
[----:B------:R-:W-:Y:S02]  /*c310*/  CS2R R44, SRZ ;  /* 0x00000000002c7805 */ /* 0x000fe4000001ff00 */
[----:B------:R-:W-:Y:S02]  /*c320*/  CS2R R42, SRZ ;  /* 0x00000000002a7805 */ /* 0x000fe4000001ff00 */
[----:B------:R-:W-:Y:S02]  /*c330*/  CS2R R34, SRZ ;  /* 0x0000000000227805 */ /* 0x000fe4000001ff00 */
[----:B------:R-:W-:Y:S01]  /*c340*/  CS2R R36, SRZ ;  /* 0x0000000000247805 */ /* 0x000fe2000001ff00 */
[----:B------:R1:W5:Y:S04]  /*c350*/  @!P3 LD.E.64 R54, desc[UR60][R28.64] ;  /* 0x0000003c1c36b980 */ /* 0x000368000c101b00 */
        /* <DEDUP_REMOVED lines=8> */
[----:B------:R1:W5:Y:S02]  /*c3e0*/  @!P5 LD.E.64 R36, desc[UR60][R14.64] ;  /* 0x0000003c0e24d980 */ /* 0x000364000c101b00 */
.L_x_1711:
[----:B------:R-:W-:Y:S05]  /*c3f0*/  BSYNC B1 ;  /* 0x0000000000017941 */ /* 0x000fea0003800000 */
.L_x_1710:
[----:B--2--5:R-:W-:Y:S01]  /*c400*/  IMAD.MOV.U32 R0, RZ, RZ, R36 ;  /* 0x000000ffff007224 */ /* 0x024fe200078e0024 */
[----:B------:R-:W-:Y:S01]  /*c410*/  UMOV UR4, 0xffffffff ;  /* 0xffffffff00047882 */ /* 0x000fe20000000000 */
[----:B-1----:R-:W-:Y:S01]  /*c420*/  IMAD.MOV.U32 R3, RZ, RZ, R37 ;  /* 0x000000ffff037224 */ /* 0x002fe200078e0025 */
[----:B------:R-:W-:Y:S01]  /*c430*/  CS2R R20, SRZ ;  /* 0x0000000000147805 */ /* 0x000fe2000001ff00 */
[----:B---3--:R-:W-:Y:S01]  /*c440*/  IMAD.MOV.U32 R5, RZ, RZ, R42 ;  /* 0x000000ffff057224 */ /* 0x008fe200078e002a */
[----:B------:R-:W-:Y:S01]  /*c450*/  PRMT R80, R0, 0x7610, R80 ;  /* 0x0000761000507816 */ /* 0x000fe20000000050 */
        /* <DEDUP_REMOVED lines=41> */
[----:B------:R-:W-:-:S02]  /*c6f0*/  PRMT R81, R3, 0x7610, R81 ;  /* 0x0000761003517816 */ /* 0x000fc40000000051 */
[----:B------:R-:W-:Y:S02]  /*c700*/  PRMT R78, R5, 0x7610, R78 ;  /* 0x00007610054e7816 */ /* 0x000fe4000000004e */
[----:B------:R-:W-:Y:S01]  /*c710*/  PRMT R69, R9, 0x7610, R69 ;  /* 0x0000761009457816 */ /* 0x000fe20000000045 */
[----:B------:R-:W-:Y:S06]  /*c720*/  BRA.DIV UR4, `(.L_x_1712) ;  /* 0x000001e204e47947 */ /* 0x000fec000b800000 */
[----:B------:R1:W2:Y:S04]  /*c730*/  SHFL.IDX PT, R3, R7, 0x1, 0x1c1f ;  /* 0x003c1f0007037f89 */ /* 0x0002a800000e0000 */
[----:B------:R1:W3:Y:S04]  /*c740*/  SHFL.IDX PT, R0, R6, 0x1, 0x1c1f ;  /* 0x003c1f0006007f89 */ /* 0x0002e800000e0000 */
[----:B------:R1:W1:Y:S04]  /*c750*/  SHFL.IDX PT, R5, R8, 0x1, 0x1c1f ;  /* 0x003c1f0008057f89 */ /* 0x00026800000e0000 */
[----:B0-----:R-:W0:Y:S02]  /*c760*/  SHFL.IDX PT, R4, R4, 0x1, 0x1c1f ;  /* 0x003c1f0004047f89 */ /* 0x001e2400000e0000 */
.L_x_2044:
[----:B------:R-:W-:Y:S01]  /*c770*/  VIADD R10, R10, 0x40 ;  /* 0x000000400a0a7836 */ /* 0x000fe20000000000 */
[----:B-1----:R-:W-:Y:S01]  /*c780*/  LOP3.LUT R6, R184, 0x18, R16, 0xf8, !PT ;  /* 0x00000018b8067812 */ /* 0x002fe200078ef810 */
[----:B------:R-:W-:Y:S01]  /*c790*/  BSSY B1, `(.L_x_1713) ;  /* 0x0000053000017945 */ /* 0x000fe20003800000 */
[----:B------:R-:W-:Y:S02]  /*c7a0*/  LOP3.LUT P0, RZ, R208, 0x4, RZ, 0xc0, !PT ;  /* 0x00000004d0ff7812 */ /* 0x000fe4000780c0ff */
[----:B------:R-:W-:Y:S02]  /*c7b0*/  CS2R R30, SRZ ;  /* 0x00000000001e7805 */ /* 0x000fe4000001ff00 */
[----:B------:R-:W-:Y:S02]  /*c7c0*/  ISETP.GE.AND P1, PT, R10, R91, PT ;  /* 0x0000005b0a00720c */ /* 0x000fe40003f26270 */
[----:B------:R-:W-:Y:S02]  /*c7d0*/  CS2R R38, SRZ ;  /* 0x0000000000267805 */ /* 0x000fe4000001ff00 */
[----:B------:R-:W-:-:S02]  /*c7e0*/  LOP3.LUT R7, R6, R185, RZ, 0x3c, !PT ;  /* 0x000000b906077212 */ /* 0x000fc400078e3cff */
[----:B------:R-:W-:Y:S02]  /*c7f0*/  CS2R R24, SRZ ;  /* 0x0000000000187805 */ /* 0x000fe4000001ff00 */
[----:B------:R-:W-:Y:S02]  /*c800*/  CS2R R12, SRZ ;  /* 0x00000000000c7805 */ /* 0x000fe4000001ff00 */
[----:B------:R-:W-:Y:S02]  /*c810*/  CS2R R8, SRZ ;  /* 0x0000000000087805 */ /* 0x000fe4000001ff00 */
[----:B------:R-:W-:Y:S01]  /*c820*/  CS2R R40, SRZ ;  /* 0x0000000000287805 */ /* 0x000fe2000001ff00 */
[----:B------:R-:W-:Y:S01]  /*c830*/  IMAD.IADD R7, R186, 0x1, R7 ;  /* 0x00000001ba077824 */ /* 0x000fe200078e0207 */
[----:B------:R-:W-:Y:S02]  /*c840*/  CS2R R32, SRZ ;  /* 0x0000000000207805 */ /* 0x000fe4000001ff00 */
[----:B------:R-:W-:-:S02]  /*c850*/  CS2R R28, SRZ ;  /* 0x00000000001c7805 */ /* 0x000fc4000001ff00 */
[----:B------:R-:W-:Y:S02]  /*c860*/  CS2R R26, SRZ ;  /* 0x00000000001a7805 */ /* 0x000fe4000001ff00 */
[----:B----4-:R-:W-:Y:S01]  /*c870*/  CS2R R14, SRZ ;  /* 0x00000000000e7805 */ /* 0x010fe2000001ff00 */
[----:B------:R-:W-:Y:S01]  /*c880*/  IMAD R62, R7, 0x2, R18 ;  /* 0x00000002073e7824 */ /* 0x000fe200078e0212 */
        /* <DEDUP_REMOVED lines=8> */
[----:B------:R-:W-:-:S05]  /*c910*/  ISETP.GE.AND P1, PT, R176, UR4, PT ;  /* 0x00000004b0007c0c */ /* 0x000fca000bf26270 */
[C---:B------:R-:W-:Y:S01]  /*c920*/  @!P4 IMAD.SHL.U32 R9, R179.reuse, 0x2, RZ ;  /* 0x00000002b309c824 */ /* 0x040fe200078e00ff */
[----:B------:R-:W-:-:S03]  /*c930*/  @!P4 SHF.L.U64.HI R6, R179, 0x1, R207 ;  /* 0x00000001b306c819 */ /* 0x000fc600000102cf */
[C---:B------:R-:W-:Y:S01]  /*c940*/  @!P3 IMAD.SHL.U32 R73, R177.reuse, 0x2, RZ ;  /* 0x00000002b149b824 */ /* 0x040fe200078e00ff */
[----:B------:R-:W-:Y:S01]  /*c950*/  @!P3 SHF.L.U64.HI R12, R177, 0x1, R206 ;  /* 0x00000001b10cb819 */ /* 0x000fe200000102ce */
[----:B------:R-:W-:Y:S01]  /*c960*/  @!P2 IMAD.SHL.U32 R67, R178, 0x2, RZ ;  /* 0x00000002b243a824 */ /* 0x000fe200078e00ff */
[-C--:B---3--:R-:W-:Y:S01]  /*c970*/  @!P4 IADD3 R10, P5, R0, R9.reuse, RZ ;  /* 0x00000009000ac210 */ /* 0x088fe20007fbe0ff */
[----:B------:R-:W-:Y:S01]  /*c980*/  @!P1 IMAD.SHL.U32 R7, R176, 0x2, RZ ;  /* 0x00000002b0079824 */ /* 0x000fe200078e00ff */
[----:B0-----:R-:W-:Y:S02]  /*c990*/  @!P4 IADD3 R8, P6, R4, R9, RZ ;  /* 0x000000090408c210 */ /* 0x001fe40007fde0ff */
[----:B------:R-:W-:Y:S01]  /*c9a0*/  @!P2 SHF.L.U64.HI R14, R178, 0x1, R205 ;  /* 0x00000001b20ea819 */ /* 0x000fe200000102cd */
[--C-:B--2---:R-:W-:Y:S01]  /*c9b0*/  @!P4 IMAD.X R11, R3, 0x1, R6.reuse, P5 ;  /* 0x00000001030bc824 */ /* 0x104fe200028e0606 */
[-C--:B------:R-:W-:Y:S01]  /*c9c0*/  @!P3 IADD3 R76, P5, R0, R73.reuse, RZ ;  /* 0x00000049004cb210 */ /* 0x080fe20007fbe0ff */
[----:B------:R-:W-:Y:S01]  /*c9d0*/  @!P4 IMAD.X R9, R5, 0x1, R6, P6 ;  /* 0x000000010509c824 */ /* 0x000fe200030e0606 */
[----:B------:R-:W-:-:S02]  /*c9e0*/  @!P3 IADD3 R72, P6, R4, R73, RZ ;  /* 0x000000490448b210 */ /* 0x000fc40007fde0ff */
[----:B------:R-:W-:Y:S01]  /*c9f0*/  @!P1 SHF.L.U64.HI R20, R176, 0x1, R203 ;  /* 0x00000001b0149819 */ /* 0x000fe200000102cb */
[--C-:B------:R-:W-:Y:S01]  /*ca00*/  @!P3 IMAD.X R77, R3, 0x1, R12.reuse, P5 ;  /* 0x00000001034db824 */ /* 0x100fe200028e060c */
[-C--:B------:R-:W-:Y:S01]  /*ca10*/  @!P2 IADD3 R70, P5, R0, R67.reuse, RZ ;  /* 0x000000430046a210 */ /* 0x080fe20007fbe0ff */
[----:B------:R-:W-:Y:S01]  /*ca20*/  @!P3 IMAD.X R73, R5, 0x1, R12, P6 ;  /* 0x000000010549b824 */ /* 0x000fe200030e060c */
[----:B------:R-:W-:-:S03]  /*ca30*/  @!P2 IADD3 R66, P6, R4, R67, RZ ;  /* 0x000000430442a210 */ /* 0x000fc60007fde0ff */
[--C-:B------:R-:W-:Y:S01]  /*ca40*/  @!P2 IMAD.X R71, R3, 0x1, R14.reuse, P5 ;  /* 0x000000010347a824 */ /* 0x100fe200028e060e */
[----:B------:R-:W-:Y:S01]  /*ca50*/  @!P1 IADD3 R64, P5, R0, R7, RZ ;  /* 0x0000000700409210 */ /* 0x000fe20007fbe0ff */
[----:B------:R-:W-:Y:S01]  /*ca60*/  @!P2 IMAD.X R67, R5, 0x1, R14, P6 ;  /* 0x000000010543a824 */ /* 0x000fe200030e060e */
[----:B------:R-:W-:-:S03]  /*ca70*/  ISETP.GE.AND P6, PT, R164, UR4, PT ;  /* 0x00000004a4007c0c */ /* 0x000fc6000bfc6270 */
[----:B------:R-:W-:Y:S01]  /*ca80*/  @!P1 IMAD.X R65, R3, 0x1, R20, P5 ;  /* 0x0000000103419824 */ /* 0x000fe200028e0614 */
[----:B------:R-:W-:-:S05]  /*ca90*/  @!P1 IADD3 R6, P5, R4, R7, RZ ;  /* 0x0000000704069210 */ /* 0x000fca0007fbe0ff */
[----:B------:R-:W-:Y:S01]  /*caa0*/  @!P1 IMAD.X R7, R5, 0x1, R20, P5 ;  /* 0x0000000105079824 */ /* 0x000fe200028e0614 */
[----:B------:R-:W-:-:S03]  /*cab0*/  ISETP.GE.AND P5, PT, R180, UR4, PT ;  /* 0x00000004b4007c0c */ /* 0x000fc6000bfa6270 */
[----:B------:R-:W-:Y:S02]  /*cac0*/  @!P6 IMAD.MOV.U32 R12, RZ, RZ, R0 ;  /* 0x000000ffff0ce224 */ /* 0x000fe400078e0000 */
[----:B------:R-:W-:Y:S02]  /*cad0*/  @!P6 IMAD.MOV.U32 R13, RZ, RZ, R3 ;  /* 0x000000ffff0de224 */ /* 0x000fe400078e0003 */
[----:B------:R-:W-:-:S04]  /*cae0*/  @!P6 IMAD.WIDE R14, R164, 0x2, R4 ;  /* 0x00000002a40ee825 */ /* 0x000fc800078e0204 */
[----:B------:R-:W-:Y:S01]  /*caf0*/  @!P6 IMAD.WIDE R12, R164, 0x2, R12 ;  /* 0x00000002a40ce825 */ /* 0x000fe200078e020c */
[----:B------:R0:W5:Y:S03]  /*cb00*/  @!P6 LD.E.64 R38, desc[UR60][R14.64] ;  /* 0x0000003c0e26e980 */ /* 0x000166000c101b00 */
[C---:B------:R-:W-:Y:S01]  /*cb10*/  @!P5 IMAD.SHL.U32 R21, R180.reuse, 0x2, RZ ;  /* 0x00000002b415d824 */ /* 0x040fe200078e00ff */
[----:B------:R1:W5:Y:S01]  /*cb20*/  @!P6 LD.E.64 R40, desc[UR60][R12.64] ;  /* 0x0000003c0c28e980 */ /* 0x000362000c101b00 */
[----:B------:R-:W-:-:S03]  /*cb30*/  @!P5 SHF.L.U64.HI R20, R180, 0x1, R202 ;  /* 0x00000001b414d819 */ /* 0x000fc600000102ca */
[-C--:B------:R-:W-:Y:S02]  /*cb40*/  @!P5 IADD3 R74, P6, R0, R21.reuse, RZ ;  /* 0x00000015004ad210 */ /* 0x080fe40007fde0ff */
[----:B------:R-:W-:Y:S02]  /*cb50*/  CS2R R32, SRZ ;  /* 0x0000000000207805 */ /* 0x000fe4000001ff00 */
[----:B------:R-:W-:Y:S01]  /*cb60*/  CS2R R30, SRZ ;  /* 0x00000000001e7805 */ /* 0x000fe2000001ff00 */
[----:B------:R-:W-:Y:S01]  /*cb70*/  @!P5 IMAD.X R75, R3, 0x1, R20, P6 ;  /* 0x00000001034bd824 */ /* 0x000fe200030e0614 */
[----:B------:R-:W-:Y:S02]  /*cb80*/  @!P5 IADD3 R4, P6, R4, R21, RZ ;  /* 0x000000150404d210 */ /* 0x000fe40007fde0ff */
[----:B------:R2:W5:Y:S01]  /*cb90*/  @!P4 LD.E.64 R32, desc[UR60][R10.64] ;  /* 0x0000003c0a20c980 */ /* 0x000562000c101b00 */
[----:B------:R-:W-:Y:S02]  /*cba0*/  CS2R R28, SRZ ;  /* 0x00000000001c7805 */ /* 0x000fe4000001ff00 */
[----:B------:R-:W-:-:S02]  /*cbb0*/  CS2R R26, SRZ ;  /* 0x00000000001a7805 */ /* 0x000fc4000001ff00 */
[----:B------:R-:W-:Y:S01]  /*cbc0*/  CS2R R24, SRZ ;  /* 0x0000000000187805 */ /* 0x000fe2000001ff00 */
[----:B------:R-:W-:Y:S01]  /*cbd0*/  @!P5 IMAD.X R5, R5, 0x1, R20, P6 ;  /* 0x000000010505d824 */ /* 0x000fe200030e0614 */
[----:B------:R3:W5:Y:S01]  /*cbe0*/  @!P4 LD.E.64 R30, desc[UR60][R8.64] ;  /* 0x0000003c081ec980 */ /* 0x000762000c101b00 */
[----:B------:R-:W-:Y:S02]  /*cbf0*/  CS2R R20, SRZ ;  /* 0x0000000000147805 */ /* 0x000fe4000001ff00 */
[----:B0-----:R-:W-:Y:S02]  /*cc00*/  CS2R R14, SRZ ;  /* 0x00000000000e7805 */ /* 0x001fe4000001ff00 */
[----:B-1----:R-:W-:Y:S01]  /*cc10*/  CS2R R12, SRZ ;  /* 0x00000000000c7805 */ /* 0x002fe2000001ff00 */
[----:B------:R1:W5:Y:S01]  /*cc20*/  @!P3 LD.E.64 R28, desc[UR60][R76.64] ;  /* 0x0000003c4c1cb980 */ /* 0x000362000c101b00 */
[----:B--2---:R-:W-:-:S03]  /*cc30*/  CS2R R10, SRZ ;  /* 0x00000000000a7805 */ /* 0x004fc6000001ff00 */
[----:B------:R1:W5:Y:S01]  /*cc40*/  @!P3 LD.E.64 R20, desc[UR60][R72.64] ;  /* 0x0000003c4814b980 */ /* 0x000362000c101b00 */
[----:B---3--:R-:W-:-:S03]  /*cc50*/  CS2R R8, SRZ ;  /* 0x0000000000087805 */ /* 0x008fc6000001ff00 */
[----:B------:R1:W5:Y:S04]  /*cc60*/  @!P2 LD.E.64 R26, desc[UR60][R70.64] ;  /* 0x0000003c461aa980 */ /* 0x000368000c101b00 */
[----:B------:R1:W5:Y:S04]  /*cc70*/  @!P2 LD.E.64 R24, desc[UR60][R66.64] ;  /* 0x0000003c4218a980 */ /* 0x000368000c101b00 */
[----:B------:R1:W5:Y:S04]  /*cc80*/  @!P1 LD.E.64 R14, desc[UR60][R64.64] ;  /* 0x0000003c400e9980 */ /* 0x000368000c101b00 */
[----:B------:R1:W5:Y:S04]  /*cc90*/  @!P1 LD.E.64 R12, desc[UR60][R6.64] ;  /* 0x0000003c060c9980 */ /* 0x000368000c101b00 */
[----:B------:R1:W5:Y:S04]  /*cca0*/  @!P5 LD.E.64 R10, desc[UR60][R74.64] ;  /* 0x0000003c4a0ad980 */ /* 0x000368000c101b00 */
[----:B------:R1:W5:Y:S02]  /*ccb0*/  @!P5 LD.E.64 R8, desc[UR60][R4.64] ;  /* 0x0000003c0408d980 */ /* 0x000364000c101b00 */
.L_x_1714:
[----:B------:R-:W-:Y:S05]  /*ccc0*/  BSYNC B1 ;  /* 0x0000000000017941 */ /* 0x000fea0003800000 */
.L_x_1713:
[----:B--2---:R-:W-:Y:S01]  /*ccd0*/  LEA.HI R3, R198, R198, RZ, 0x1 ;  /* 0x000000c6c6037211 */ /* 0x004fe200078f08ff */
[C---:B-1----:R-:W-:Y:S01]  /*cce0*/  VIADD R5, R62.reuse, 0xc400 ;  /* 0x0000c4003e057836 */ /* 0x042fe20000000000 */
[----:B------:R-:W-:Y:S01]  /*ccf0*/  VIADDMNMX R91, R91, -R187, 0x80, PT ;  /* 0x000000805b5b7446 */ /* 0x000fe200038009bb */
[----:B---3--:R-:W-:Y:S01]  /*cd00*/  VIADD R0, R62, 0xc440 ;  /* 0x0000c4403e007836 */ /* 0x008fe20000000000 */
[----:B------:R-:W-:Y:S01]  /*cd10*/  LOP3.LUT R3, R3, 0xfffffffe, RZ, 0xc0, !PT ;  /* 0xfffffffe03037812 */ /* 0x000fe200078ec0ff */
[----:B------:R-:W-:Y:S01]  /*cd20*/  @P0 VIADD R0, R5, 0xffffffc0 ;  /* 0xffffffc005000836 */ /* 0x000fe20000000000 */
[----:B------:R-:W-:Y:S01]  /*cd30*/  BSSY B1, `(.L_x_1715) ;  /* 0x0000034000017945 */ /* 0x000fe20003800000 */
[----:B-----5:R-:W-:Y:S01]  /*cd40*/  IMAD.MOV.U32 R5, RZ, RZ, R30 ;  /* 0x000000ffff057224 */ /* 0x020fe200078e001e */
[----:B------:R-:W-:Y:S01]  /*cd50*/  ISETP.GE.AND P1, PT, R174, R91, PT ;  /* 0x0000005bae00720c */ /* 0x000fe20003f26270 */
[----:B------:R-:W-:Y:S02]  /*cd60*/  IMAD.IADD R3, R198, 0x1, -R3 ;  /* 0x00000001c6037824 */ /* 0x000fe400078e0a03 */
[----:B0-----:R-:W-:Y:S01]  /*cd70*/  IMAD.MOV.U32 R4, RZ, RZ, R20 ;  /* 0x000000ffff047224 */ /* 0x001fe200078e0014 */
[----:B------:R-:W-:Y:S01]  /*cd80*/  PRMT R96, R5, 0x7610, R96 ;  /* 0x0000761005607816 */ /* 0x000fe20000000060 */
[----:B------:R-:W-:Y:S01]  /*cd90*/  IMAD.MOV.U32 R6, RZ, RZ, R31 ;  /* 0x000000ffff067224 */ /* 0x000fe200078e001f */
[----:B------:R-:W-:Y:S01]  /*cda0*/  SHF.L.U32 R5, R3, 0x1f, RZ ;  /* 0x0000001f03057819 */ /* 0x000fe200000006ff */
[----:B------:R-:W-:Y:S01]  /*cdb0*/  IMAD.MOV.U32 R7, RZ, RZ, R24 ;  /* 0x000000ffff077224 */ /* 0x000fe200078e0018 */
[----:B------:R-:W-:Y:S01]  /*cdc0*/  PRMT R77, R4, 0x7610, R77 ;  /* 0x00007610044d7816 */ /* 0x000fe2000000004d */
[----:B------:R-:W-:Y:S01]  /*cdd0*/  IMAD.MOV.U32 R4, RZ, RZ, R21 ;  /* 0x000000ffff047224 */ /* 0x000fe200078e0015 */
[----:B------:R-:W0:Y:S01]  /*cde0*/  SYNCS.PHASECHK.TRANS64.TRYWAIT P0, [R18+URZ+0x2a800], R5 ;  /* 0x02a80005120075a7 */ /* 0x000e22000800017f */
        /* <DEDUP_REMOVED lines=39> */
[----:B0-----:R-:W-:Y:S06]  /*d060*/  @!P0 BRA `(.L_x_1716) ;  /* 0x000001dc00088947 */ /* 0x001fec0003800000 */
.L_x_2045:
[----:B------:R-:W-:Y:S05]  /*d070*/  BSYNC B1 ;  /* 0x0000000000017941 */ /* 0x000fea0003800000 */
.L_x_1715:
[----:B------:R-:W-:Y:S01]  /*d080*/  BSSY B1, `(.L_x_1717) ;  /* 0x000012f000017945 */ /* 0x000fe20003800000 */
[----:B------:R-:W-:Y:S02]  /*d090*/  PRMT R64, R4, 0x7610, R64 ;  /* 0x0000761004407816 */ /* 0x000fe40000000040 */
[----:B------:R-:W-:Y:S01]  /*d0a0*/  PRMT R65, R6, 0x7610, R65 ;  /* 0x0000761006417816 */ /* 0x000fe20000000041 */
[----:B------:R-:W-:Y:S06]  /*d0b0*/  @P1 BRA `(.L_x_1718) ;  /* 0x0000001000ac1947 */ /* 0x000fec0003800000 */
[----:B0-----:R-:W0:Y:S01]  /*d0c0*/  LDC R5, c[0x0][0x3f4] ;  /* 0x0000fd00ff057b82 */ /* 0x001e220000000800 */
        /* <DEDUP_REMOVED lines=9> */
[----:B------:R-:W-:Y:S02]  /*d160*/  SHF.R.U64 R112, R58, 0x10, R59 ;  /* 0x000000103a707819 */ /* 0x000fe4000000123b */
[--C-:B------:R-:W-:Y:S02]  /*d170*/  SHF.R.U64 R58, R60, 0x10, R61.reuse ;  /* 0x000000103c3a7819 */ /* 0x100fe4000000123d */
[----:B------:R-:W-:Y:S02]  /*d180*/  SHF.R.U32.HI R61, RZ, 0x10, R61 ;  /* 0x00000010ff3d7819 */ /* 0x000fe4000001163d */
[----:B------:R-:W-:Y:S02]  /*d190*/  SHF.R.U32.HI R59, RZ, 0x10, R59 ;  /* 0x00000010ff3b7819 */ /* 0x000fe4000001163b */
[----:B------:R-:W-:Y:S02]  /*d1a0*/  PRMT R111, R111, 0x5410, R112 ;  /* 0x000054106f6f7816 */ /* 0x000fe40000000070 */
[----:B------:R-:W-:-:S02]  /*d1b0*/  PRMT R112, R108, 0x5410, R61 ;  /* 0x000054106c707816 */ /* 0x000fc4000000003d */
[----:B------:R-:W-:Y:S02]  /*d1c0*/  PRMT R110, R110, 0x5410, R59 ;  /* 0x000054106e6e7816 */ /* 0x000fe4000000003b */
[----:B------:R-:W-:Y:S01]  /*d1d0*/  PRMT R109, R109, 0x5410, R58 ;  /* 0x000054106d6d7816 */ /* 0x000fe2000000003a */
[C---:B------:R-:W-:Y:S01]  /*d1e0*/  IMAD.U32 R113, R112.reuse, 0x10000, RZ ;  /* 0x0001000070717824 */ /* 0x040fe200078e00ff */
[----:B------:R-:W-:Y:S01]  /*d1f0*/  LOP3.LUT R112, R112, 0xffff0000, RZ, 0xc0, !PT ;  /* 0xffff000070707812 */ /* 0x000fe200078ec0ff */
[C---:B------:R-:W-:Y:S01]  /*d200*/  IMAD.U32 R108, R110.reuse, 0x10000, RZ ;  /* 0x000100006e6c7824 */ /* 0x040fe200078e00ff */
[----:B------:R-:W-:Y:S02]  /*d210*/  LOP3.LUT R110, R110, 0xffff0000, RZ, 0xc0, !PT ;  /* 0xffff00006e6e7812 */ /* 0x000fe400078ec0ff */
[C---:B0-----:R-:W-:Y:S01]  /*d220*/  LOP3.LUT R59, R6.reuse, 0xffff0000, RZ, 0xc0, !PT ;  /* 0xffff0000063b7812 */ /* 0x041fe200078ec0ff */
[----:B------:R-:W-:Y:S01]  /*d230*/  IMAD.U32 R58, R6, 0x10000, RZ ;  /* 0x00010000063a7824 */ /* 0x000fe200078e00ff */
[C---:B------:R-:W-:Y:S01]  /*d240*/  LOP3.LUT R61, R7.reuse, 0xffff0000, RZ, 0xc0, !PT ;  /* 0xffff0000073d7812 */ /* 0x040fe200078ec0ff */
[----:B------:R-:W-:-:S02]  /*d250*/  IMAD.U32 R60, R7, 0x10000, RZ ;  /* 0x00010000073c7824 */ /* 0x000fc400078e00ff */
[CC--:B------:R-:W-:Y:S01]  /*d260*/  FMUL.FTZ R115, R59.reuse, R113.reuse ;  /* 0x000000713b737220 */ /* 0x0c0fe20000410000 */
[----:B------:R-:W-:Y:S01]  /*d270*/  FMUL.FTZ R114, R59, R108 ;  /* 0x0000006c3b727220 */ /* 0x000fe20000410000 */
[----:B------:R-:W-:Y:S01]  /*d280*/  FMUL.FTZ R59, R61, R112 ;  /* 0x000000703d3b7220 */ /* 0x000fe20000410000 */
[----:B------:R-:W-:Y:S02]  /*d290*/  IMAD.U32 R6, R4, 0x10000, RZ ;  /* 0x0001000004067824 */ /* 0x000fe400078e00ff */
[C---:B------:R-:W-:Y:S01]  /*d2a0*/  FFMA.FTZ R115, R58.reuse, R108, -R115 ;  /* 0x0000006c3a737223 */ /* 0x040fe20000010873 */
[----:B------:R-:W-:Y:S02]  /*d2b0*/  IMAD.U32 R7, R5, 0x10000, RZ ;  /* 0x0001000005077824 */ /* 0x000fe400078e00ff */
[----:B------:R-:W-:Y:S01]  /*d2c0*/  FFMA.FTZ R114, R58, R113, R114 ;  /* 0x000000713a727223 */ /* 0x000fe20000010072 */
[----:B------:R-:W-:Y:S01]  /*d2d0*/  LOP3.LUT R4, R4, 0xffff0000, RZ, 0xc0, !PT ;  /* 0xffff000004047812 */ /* 0x000fe200078ec0ff */
[-C--:B------:R-:W-:Y:S01]  /*d2e0*/  FMUL.FTZ R117, R61, R110.reuse ;  /* 0x0000006e3d757220 */ /* 0x080fe20000410000 */
        /* <DEDUP_REMOVED lines=10> */
[-C--:B------:R-:W-:Y:S01]  /*d390*/  FMUL.FTZ R111, R5, R58.reuse ;  /* 0x0000003a056f7220 */ /* 0x080fe20000410000 */
[C---:B------:R-:W-:Y:S01]  /*d3a0*/  FFMA.FTZ R4, R6.reuse, R59, -R109 ;  /* 0x0000003b06047223 */ /* 0x040fe2000001086d */
[C---:B------:R-:W-:Y:S01]  /*d3b0*/  FFMA.FTZ R5, R7.reuse, R58, -R110 ;  /* 0x0000003a07057223 */ /* 0x040fe2000001086e */
[----:B------:R-:W-:Y:S01]  /*d3c0*/  FFMA.FTZ R61, R6, R61, R60 ;  /* 0x0000003d063d7223 */ /* 0x000fe2000001003c */
[----:B------:R-:W-:Y:S01]  /*d3d0*/  FFMA.FTZ R108, R7, R108, R111 ;  /* 0x0000006c076c7223 */ /* 0x000fe2000001006f */
[----:B------:R-:W-:Y:S02]  /*d3e0*/  F2FP.BF16.F32.PACK_AB R6, R114, R115 ;  /* 0x000000737206723e */ /* 0x000fe400000010ff */
[----:B------:R-:W-:-:S02]  /*d3f0*/  F2FP.BF16.F32.PACK_AB R7, R112, R113 ;  /* 0x000000717007723e */ /* 0x000fc400000010ff */
[----:B------:R-:W-:Y:S02]  /*d400*/  F2FP.BF16.F32.PACK_AB R4, R61, R4 ;  /* 0x000000043d04723e */ /* 0x000fe400000010ff */
[----:B------:R-:W-:-:S05]  /*d410*/  F2FP.BF16.F32.PACK_AB R5, R108, R5 ;  /* 0x000000056c05723e */ /* 0x000fca00000010ff */
[----:B------:R0:W-:Y:S02]  /*d420*/  STS.128 [R62+0xc400], R4 ;  /* 0x00c400043e007388 */ /* 0x0001e40000000c00 */
.L_x_1720:
[----:B------:R-:W-:Y:S05]  /*d430*/  BSYNC B2 ;  /* 0x0000000000027941 */ /* 0x000fea0003800000 */
.L_x_1719:
[----:B------:R-:W-:Y:S04]  /*d440*/  BSSY B2, `(.L_x_1721) ;  /* 0x0000030000027945 */ /* 0x000fe80003800000 */
[----:B------:R-:W-:Y:S05]  /*d450*/  @P1 BRA `(.L_x_1722) ;  /* 0x0000000000b81947 */ /* 0x000fea0003800000 */
[----:B0-----:R-:W0:Y:S01]  /*d460*/  LDS.128 R4, [R0] ;  /* 0x0000000000047984 */ /* 0x001e220000000c00 */
[--C-:B------:R-:W-:Y:S02]  /*d470*/  SHF.R.U64 R59, R54, 0x10, R55.reuse ;  /* 0x00000010363b7819 */ /* 0x100fe40000001237 */
[----:B------:R-:W-:Y:S02]  /*d480*/  SHF.R.U32.HI R54, RZ, 0x10, R55 ;  /* 0x00000010ff367819 */ /* 0x000fe40000011637 */
[--C-:B------:R-:W-:Y:S02]  /*d490*/  SHF.R.U64 R55, R56, 0x10, R57.reuse ;  /* 0x0000001038377819 */ /* 0x100fe40000001239 */
[----:B------:R-:W-:Y:S02]  /*d4a0*/  SHF.R.U32.HI R56, RZ, 0x10, R57 ;  /* 0x00000010ff387819 */ /* 0x000fe40000011639 */
[----:B------:R-:W-:Y:S02]  /*d4b0*/  PRMT R103, R103, 0x5410, R54 ;  /* 0x0000541067677816 */ /* 0x000fe40000000036 */
[----:B------:R-:W-:-:S02]  /*d4c0*/  PRMT R101, R101, 0x5410, R56 ;  /* 0x0000541065657816 */ /* 0x000fc40000000038 */
[----:B------:R-:W-:Y:S01]  /*d4d0*/  PRMT R100, R100, 0x5410, R55 ;  /* 0x0000541064647816 */ /* 0x000fe20000000037 */
[----:B------:R-:W-:Y:S01]  /*d4e0*/  IMAD.U32 R58, R103, 0x10000, RZ ;  /* 0x00010000673a7824 */ /* 0x000fe200078e00ff */
[----:B------:R-:W-:Y:S01]  /*d4f0*/  PRMT R102, R102, 0x5410, R59 ;  /* 0x0000541066667816 */ /* 0x000fe2000000003b */
[C---:B------:R-:W-:Y:S01]  /*d500*/  IMAD.U32 R59, R101.reuse, 0x10000, RZ ;  /* 0x00010000653b7824 */ /* 0x040fe200078e00ff */
[----:B------:R-:W-:Y:S02]  /*d510*/  LOP3.LUT R101, R101, 0xffff0000, RZ, 0xc0, !PT ;  /* 0xffff000065657812 */ /* 0x000fe400078ec0ff */
[----:B------:R-:W-:Y:S02]  /*d520*/  LOP3.LUT R103, R103, 0xffff0000, RZ, 0xc0, !PT ;  /* 0xffff000067677812 */ /* 0x000fe400078ec0ff */
[C---:B0-----:R-:W-:Y:S01]  /*d530*/  LOP3.LUT R55, R6.reuse, 0xffff0000, RZ, 0xc0, !PT ;  /* 0xffff000006377812 */ /* 0x041fe200078ec0ff */
[----:B------:R-:W-:Y:S01]  /*d540*/  IMAD.U32 R54, R6, 0x10000, RZ ;  /* 0x0001000006367824 */ /* 0x000fe200078e00ff */
[C---:B------:R-:W-:Y:S01]  /*d550*/  LOP3.LUT R57, R7.reuse, 0xffff0000, RZ, 0xc0, !PT ;  /* 0xffff000007397812 */ /* 0x040fe200078ec0ff */
[----:B------:R-:W-:-:S02]  /*d560*/  IMAD.U32 R56, R7, 0x10000, RZ ;  /* 0x0001000007387824 */ /* 0x000fc400078e00ff */
[CC--:B------:R-:W-:Y:S01]  /*d570*/  FMUL.FTZ R60, R55.reuse, R58.reuse ;  /* 0x0000003a373c7220 */ /* 0x0c0fe20000410000 */
[----:B------:R-:W-:Y:S01]  /*d580*/  FMUL.FTZ R61, R55, R59 ;  /* 0x0000003b373d7220 */ /* 0x000fe20000410000 */
[C---:B------:R-:W-:Y:S01]  /*d590*/  FMUL.FTZ R55, R57.reuse, R101 ;  /* 0x0000006539377220 */ /* 0x040fe20000410000 */
[----:B------:R-:W-:Y:S02]  /*d5a0*/  IMAD.U32 R6, R4, 0x10000, RZ ;  /* 0x0001000004067824 */ /* 0x000fe400078e00ff */
[----:B------:R-:W-:Y:S01]  /*d5b0*/  FFMA.FTZ R109, R54, R59, R60 ;  /* 0x0000003b366d7223 */ /* 0x000fe2000001003c */
[-C--:B------:R-:W-:Y:S01]  /*d5c0*/  FMUL.FTZ R59, R57, R103.reuse ;  /* 0x00000067393b7220 */ /* 0x080fe20000410000 */
[----:B------:R-:W-:Y:S01]  /*d5d0*/  FFMA.FTZ R103, R56, R103, -R55 ;  /* 0x0000006738677223 */ /* 0x000fe20000010837 */
[C---:B------:R-:W-:Y:S01]  /*d5e0*/  IMAD.U32 R7, R5.reuse, 0x10000, RZ ;  /* 0x0001000005077824 */ /* 0x040fe200078e00ff */
[----:B------:R-:W-:Y:S01]  /*d5f0*/  LOP3.LUT R4, R4, 0xffff0000, RZ, 0xc0, !PT ;  /* 0xffff000004047812 */ /* 0x000fe200078ec0ff */
[----:B------:R-:W-:Y:S01]  /*d600*/  IMAD.U32 R57, R100, 0x10000, RZ ;  /* 0x0001000064397824 */ /* 0x000fe200078e00ff */
[----:B------:R-:W-:Y:S01]  /*d610*/  LOP3.LUT R5, R5, 0xffff0000, RZ, 0xc0, !PT ;  /* 0xffff000005057812 */ /* 0x000fe200078ec0ff */
[----:B------:R-:W-:Y:S01]  /*d620*/  IMAD.U32 R55, R102, 0x10000, RZ ;  /* 0x0001000066377824 */ /* 0x000fe200078e00ff */
[----:B------:R-:W-:Y:S01]  /*d630*/  LOP3.LUT R100, R100, 0xffff0000, RZ, 0xc0, !PT ;  /* 0xffff000064647812 */ /* 0x000fe200078ec0ff */
[----:B------:R-:W-:Y:S01]  /*d640*/  FFMA.FTZ R58, R54, R58, -R61 ;  /* 0x0000003a363a7223 */ /* 0x000fe2000001083d */
[----:B------:R-:W-:Y:S01]  /*d650*/  LOP3.LUT R102, R102, 0xffff0000, RZ, 0xc0, !PT ;  /* 0xffff000066667812 */ /* 0x000fe200078ec0ff */
        /* <DEDUP_REMOVED lines=14> */
.L_x_1722:
[----:B------:R-:W-:Y:S05]  /*d740*/  BSYNC B2 ;  /* 0x0000000000027941 */ /* 0x000fea0003800000 */
.L_x_1721:
[----:B------:R-:W-:Y:S04]  /*d750*/  BSSY B2, `(.L_x_1723) ;  /* 0x0000030000027945 */ /* 0x000fe80003800000 */
[----:B------:R-:W-:Y:S05]  /*d760*/  @P2 BRA `(.L_x_1724) ;  /* 0x0000000000b82947 */ /* 0x000fea0003800000 */
[----:B01----:R-:W0:Y:S01]  /*d770*/  LDS.128 R4, [R62+0x10400] ;  /* 0x010400003e047984 */ /* 0x003e220000000c00 */
        /* <DEDUP_REMOVED lines=45> */
.L_x_1724:
[----:B------:R-:W-:Y:S05]  /*da50*/  BSYNC B2 ;  /* 0x0000000000027941 */ /* 0x000fea0003800000 */
.L_x_1723:
[----:B------:R-:W-:Y:S04]  /*da60*/  BSSY B2, `(.L_x_1725) ;  /* 0x0000030000027945 */ /* 0x000fe80003800000 */
[----:B------:R-:W-:Y:S05]  /*da70*/  @P3 BRA `(.L_x_1726) ;  /* 0x0000000000b83947 */ /* 0x000fea0003800000 */
[----:B012---:R-:W0:Y:S01]  /*da80*/  LDS.128 R4, [R0+0x4000] ;  /* 0x0040000000047984 */ /* 0x007e220000000c00 */
        /* <DEDUP_REMOVED lines=45> */
.L_x_1726:
[----:B------:R-:W-:Y:S05]  /*dd60*/  BSYNC B2 ;  /* 0x0000000000027941 */ /* 0x000fea0003800000 */
.L_x_1725:
[----:B------:R-:W-:Y:S04]  /*dd70*/  BSSY B2, `(.L_x_1727) ;  /* 0x0000030000027945 */ /* 0x000fe80003800000 */
[----:B------:R-:W-:Y:S05]  /*dd80*/  @P4 BRA `(.L_x_1728) ;  /* 0x0000000000b84947 */ /* 0x000fea0003800000 */
[----:B0123--:R-:W0:Y:S01]  /*dd90*/  LDS.128 R4, [R62+0x14400] ;  /* 0x014400003e047984 */ /* 0x00fe220000000c00 */
        /* <DEDUP_REMOVED lines=45> */
.L_x_1728:
[----:B------:R-:W-:Y:S05]  /*e070*/  BSYNC B2 ;  /* 0x0000000000027941 */ /* 0x000fea0003800000 */
.L_x_1727:
[----:B------:R-:W-:Y:S05]  /*e080*/  @P5 BRA `(.L_x_1718) ;  /* 0x0000000000b85947 */ /* 0x000fea0003800000 */
[----:B01234-:R-:W0:Y:S01]  /*e090*/  LDS.128 R4, [R0+0x8000] ;  /* 0x0080000000047984 */ /* 0x01fe220000000c00 */
        /* <DEDUP_REMOVED lines=45> */
.L_x_1718:
[----:B------:R-:W-:Y:S05]  /*e370*/  BSYNC B1 ;  /* 0x0000000000017941 */ /* 0x000fea0003800000 */
.L_x_1717:
        /* <DEDUP_REMOVED lines=13> */
[----:B------:R-:W-:Y:S02]  /*e450*/  SHF.R.U64 R35, R38, 0x10, R39 ;  /* 0x0000001026237819 */ /* 0x000fe40000001227 */
[----:B------:R-:W-:Y:S02]  /*e460*/  SHF.R.U32.HI R40, RZ, 0x10, R41 ;  /* 0x00000010ff287819 */ /* 0x000fe40000011629 */
        /* <DEDUP_REMOVED lines=42> */
.L_x_1731:
[----:B------:R-:W-:Y:S05]  /*e710*/  BSYNC B1 ;  /* 0x0000000000017941 */ /* 0x000fea0003800000 */
.L_x_1730:
[----:B------:R-:W-:Y:S04]  /*e720*/  BSSY B1, `(.L_x_1732) ;  /* 0x0000030000017945 */ /* 0x000fe80003800000 */
[----:B------:R-:W-:Y:S05]  /*e730*/  @P1 BRA `(.L_x_1733) ;  /* 0x0000000000b81947 */ /* 0x000fea0003800000 */
[----:B0-----:R-:W0:Y:S01]  /*e740*/  LDS.128 R4, [R0+0x2000] ;  /* 0x0020000000047984 */ /* 0x001e220000000c00 */
        /* <DEDUP_REMOVED lines=45> */
.L_x_1733:
[----:B------:R-:W-:Y:S05]  /*ea20*/  BSYNC B1 ;  /* 0x0000000000017941 */ /* 0x000fea0003800000 */
.L_x_1732:
[----:B------:R-:W-:Y:S04]  /*ea30*/  BSSY B1, `(.L_x_1734) ;  /* 0x0000030000017945 */ /* 0x000fe80003800000 */
[----:B------:R-:W-:Y:S05]  /*ea40*/  @P2 BRA `(.L_x_1735) ;  /* 0x0000000000b82947 */ /* 0x000fea0003800000 */
[----:B01----:R-:W0:Y:S01]  /*ea50*/  LDS.128 R4, [R62+0x12400] ;  /* 0x012400003e047984 */ /* 0x003e220000000c00 */
[----:B------:R-:W-:Y:S02]  /*ea60*/  SHF.R.U64 R28, R28, 0x10, R29 ;  /* 0x000000101c1c7819 */ /* 0x000fe4000000121d */
[----:B------:R-:W-:Y:S02]  /*ea70*/  SHF.R.U64 R20, R20, 0x10, R21 ;  /* 0x0000001014147819 */ /* 0x000fe40000001215 */
[----:B------:R-:W-:Y:S02]  /*ea80*/  SHF.R.U32.HI R29, RZ, 0x10, R29 ;  /* 0x00000010ff1d7819 */ /* 0x000fe4000001161d */
[----:B------:R-:W-:Y:S02]  /*ea90*/  SHF.R.U32.HI R21, RZ, 0x10, R21 ;  /* 0x00000010ff157819 */ /* 0x000fe40000011615 */
[----:B------:R-:W-:Y:S02]  /*eaa0*/  PRMT R90, R90, 0x5410, R29 ;  /* 0x000054105a5a7816 */ /* 0x000fe4000000001d */
[----:B------:R-:W-:-:S02]  /*eab0*/  PRMT R76, R76, 0x5410, R21 ;  /* 0x000054104c4c7816 */ /* 0x000fc40000000015 */
[----:B------:R-:W-:Y:S01]  /*eac0*/  PRMT R77, R77, 0x5410, R20 ;  /* 0x000054104d4d7816 */ /* 0x000fe20000000014 */
[C---:B------:R-:W-:Y:S01]  /*ead0*/  IMAD.U32 R30, R90.reuse, 0x10000, RZ ;  /* 0x000100005a1e7824 */ /* 0x040fe200078e00ff */
[----:B------:R-:W-:Y:S01]  /*eae0*/  LOP3.LUT R90, R90, 0xffff0000, RZ, 0xc0, !PT ;  /* 0xffff00005a5a7812 */ /* 0x000fe200078ec0ff */
[C---:B------:R-:W-:Y:S01]  /*eaf0*/  IMAD.U32 R31, R76.reuse, 0x10000, RZ ;  /* 0x000100004c1f7824 */ /* 0x040fe200078e00ff */
[----:B------:R-:W-:Y:S02]  /*eb00*/  LOP3.LUT R76, R76, 0xffff0000, RZ, 0xc0, !PT ;  /* 0xffff00004c4c7812 */ /* 0x000fe400078ec0ff */
[----:B------:R-:W-:Y:S02]  /*eb10*/  PRMT R89, R89, 0x5410, R28 ;  /* 0x0000541059597816 */ /* 0x000fe4000000001c */
[C---:B0-----:R-:W-:Y:S01]  /*eb20*/  LOP3.LUT R21, R6.reuse, 0xffff0000, RZ, 0xc0, !PT ;  /* 0xffff000006157812 */ /* 0x041fe200078ec0ff */
[----:B------:R-:W-:Y:S01]  /*eb30*/  IMAD.U32 R20, R6, 0x10000, RZ ;  /* 0x0001000006147824 */ /* 0x000fe200078e00ff */
[C---:B------:R-:W-:Y:S01]  /*eb40*/  LOP3.LUT R29, R7.reuse, 0xffff0000, RZ, 0xc0, !PT ;  /* 0xffff0000071d7812 */ /* 0x040fe200078ec0ff */
[----:B------:R-:W-:-:S02]  /*eb50*/  IMAD.U32 R28, R7, 0x10000, RZ ;  /* 0x00010000071c7824 */ /* 0x000fc400078e00ff */
[C---:B------:R-:W-:Y:S01]  /*eb60*/  FMUL.FTZ R32, R21.reuse, R30 ;  /* 0x0000001e15207220 */ /* 0x040fe20000410000 */
[-C--:B------:R-:W-:Y:S01]  /*eb70*/  FMUL.FTZ R33, R21, R31.reuse ;  /* 0x0000001f15217220 */ /* 0x080fe20000410000 */
[----:B------:R-:W-:Y:S01]  /*eb80*/  FMUL.FTZ R21, R29, R76 ;  /* 0x0000004c1d157220 */ /* 0x000fe20000410000 */
[----:B------:R-:W-:Y:S02]  /*eb90*/  IMAD.U32 R6, R4, 0x10000, RZ ;  /* 0x0001000004067824 */ /* 0x000fe400078e00ff */
[C---:B------:R-:W-:Y:S01]  /*eba0*/  FFMA.FTZ R35, R20.reuse, R31, R32 ;  /* 0x0000001f14237223 */ /* 0x040fe20000010020 */
[----:B------:R-:W-:Y:S02]  /*ebb0*/  IMAD.U32 R7, R5, 0x10000, RZ ;  /* 0x0001000005077824 */ /* 0x000fe400078e00ff */
[----:B------:R-:W-:Y:S01]  /*ebc0*/  FFMA.FTZ R34, R20, R30, -R33 ;  /* 0x0000001e14227223 */ /* 0x000fe20000010821 */
[-C--:B------:R-:W-:Y:S01]  /*ebd0*/  FMUL.FTZ R31, R29, R90.reuse ;  /* 0x0000005a1d1f7220 */ /* 0x080fe20000410000 */
[----:B------:R-:W-:Y:S01]  /*ebe0*/  LOP3.LUT R4, R4, 0xffff0000, RZ, 0xc0, !PT ;  /* 0xffff000004047812 */ /* 0x000fe200078ec0ff */
[C---:B------:R-:W-:Y:S01]  /*ebf0*/  FFMA.FTZ R90, R28.reuse, R90, -R21 ;  /* 0x0000005a1c5a7223 */ /* 0x040fe20000010815 */
[----:B------:R-:W-:Y:S01]  /*ec00*/  LOP3.LUT R5, R5, 0xffff0000, RZ, 0xc0, !PT ;  /* 0xffff000005057812 */ /* 0x000fe200078ec0ff */
[C---:B------:R-:W-:Y:S01]  /*ec10*/  IMAD.U32 R29, R77.reuse, 0x10000, RZ ;  /* 0x000100004d1d7824 */ /* 0x040fe200078e00ff */
[----:B------:R-:W-:Y:S01]  /*ec20*/  LOP3.LUT R30, R77, 0xffff0000, RZ, 0xc0, !PT ;  /* 0xffff00004d1e7812 */ /* 0x000fe200078ec0ff */
[C---:B------:R-:W-:Y:S01]  /*ec30*/  IMAD.U32 R21, R89.reuse, 0x10000, RZ ;  /* 0x0001000059157824 */ /* 0x040fe200078e00ff */
        /* <DEDUP_REMOVED lines=15> */
.L_x_1735:
[----:B------:R-:W-:Y:S05]  /*ed30*/  BSYNC B1 ;  /* 0x0000000000017941 */ /* 0x000fea0003800000 */
.L_x_1734:
[----:B------:R-:W-:Y:S04]  /*ed40*/  BSSY B1, `(.L_x_1736) ;  /* 0x0000030000017945 */ /* 0x000fe80003800000 */
[----:B------:R-:W-:Y:S05]  /*ed50*/  @P3 BRA `(.L_x_1737) ;  /* 0x0000000000b83947 */ /* 0x000fea0003800000 */
[----:B012---:R-:W0:Y:S01]  /*ed60*/  LDS.128 R4, [R0+0x6000] ;  /* 0x0060000000047984 */ /* 0x007e220000000c00 */
        /* <DEDUP_REMOVED lines=16> */
[C---:B------:R-:W-:Y:S01]  /*ee70*/  FMUL.FTZ R30, R21.reuse, R26 ;  /* 0x0000001a151e7220 */ /* 0x040fe20000410000 */
[-C--:B------:R-:W-:Y:S01]  /*ee80*/  FMUL.FTZ R29, R21, R27.reuse ;  /* 0x0000001b151d7220 */ /* 0x080fe20000410000 */
[C---:B------:R-:W-:Y:S01]  /*ee90*/  FMUL.FTZ R21, R25.reuse, R72 ;  /* 0x0000004819157220 */ /* 0x040fe20000410000 */
[----:B------:R-:W-:Y:S02]  /*eea0*/  IMAD.U32 R6, R4, 0x10000, RZ ;  /* 0x0001000004067824 */ /* 0x000fe400078e00ff */
[----:B------:R-:W-:Y:S01]  /*eeb0*/  FFMA.FTZ R31, R20, R27, R30 ;  /* 0x0000001b141f7223 */ /* 0x000fe2000001001e */
[-C--:B------:R-:W-:Y:S01]  /*eec0*/  FMUL.FTZ R27, R25, R75.reuse ;  /* 0x0000004b191b7220 */ /* 0x080fe20000410000 */
[----:B------:R-:W-:Y:S01]  /*eed0*/  FFMA.FTZ R75, R24, R75, -R21 ;  /* 0x0000004b184b7223 */ /* 0x000fe20000010815 */
[----:B------:R-:W-:Y:S02]  /*eee0*/  IMAD.U32 R7, R5, 0x10000, RZ ;  /* 0x0001000005077824 */ /* 0x000fe400078e00ff */
[----:B------:R-:W-:Y:S01]  /*eef0*/  FFMA.FTZ R28, R20, R26, -R29 ;  /* 0x0000001a141c7223 */ /* 0x000fe2000001081d */
[----:B------:R-:W-:Y:S01]  /*ef00*/  IMAD.U32 R21, R74, 0x10000, RZ ;  /* 0x000100004a157824 */ /* 0x000fe200078e00ff */
[----:B------:R-:W-:Y:S01]  /*ef10*/  LOP3.LUT R4, R4, 0xffff0000, RZ, 0xc0, !PT ;  /* 0xffff000004047812 */ /* 0x000fe200078ec0ff */
[----:B------:R-:W-:Y:S01]  /*ef20*/  IMAD.U32 R25, R73, 0x10000, RZ ;  /* 0x0001000049197824 */ /* 0x000fe200078e00ff */
[----:B------:R-:W-:Y:S01]  /*ef30*/  LOP3.LUT R5, R5, 0xffff0000, RZ, 0xc0, !PT ;  /* 0xffff000005057812 */ /* 0x000fe200078ec0ff */
[----:B------:R-:W-:Y:S01]  /*ef40*/  FFMA.FTZ R72, R24, R72, R27 ;  /* 0x0000004818487223 */ /* 0x000fe2000001001b */
[----:B------:R-:W-:Y:S01]  /*ef50*/  LOP3.LUT R20, R73, 0xffff0000, RZ, 0xc0, !PT ;  /* 0xffff000049147812 */ /* 0x000fe200078ec0ff */
[----:B------:R-:W-:Y:S01]  /*ef60*/  FMUL.FTZ R27, R4, R25 ;  /* 0x00000019041b7220 */ /* 0x000fe20000410000 */
[----:B------:R-:W-:Y:S01]  /*ef70*/  LOP3.LUT R74, R74, 0xffff0000, RZ, 0xc0, !PT ;  /* 0xffff00004a4a7812 */ /* 0x000fe200078ec0ff */
[----:B------:R-:W-:-:S02]  /*ef80*/  FMUL.FTZ R24, R4, R21 ;  /* 0x0000001504187220 */ /* 0x000fc40000410000 */
[C---:B------:R-:W-:Y:S01]  /*ef90*/  FMUL.FTZ R26, R5.reuse, R20 ;  /* 0x00000014051a7220 */ /* 0x040fe20000410000 */
[C---:B------:R-:W-:Y:S01]  /*efa0*/  FFMA.FTZ R4, R6.reuse, R21, -R27 ;  /* 0x0000001506047223 */ /* 0x040fe2000001081b */
[-C--:B------:R-:W-:Y:S01]  /*efb0*/  FMUL.FTZ R29, R5, R74.reuse ;  /* 0x0000004a051d7220 */ /* 0x080fe20000410000 */
[----:B------:R-:W-:Y:S01]  /*efc0*/  FFMA.FTZ R25, R6, R25, R24 ;  /* 0x0000001906197223 */ /* 0x000fe20000010018 */
[----:B------:R-:W-:Y:S01]  /*efd0*/  FFMA.FTZ R5, R7, R74, -R26 ;  /* 0x0000004a07057223 */ /* 0x000fe2000001081a */
[----:B------:R-:W-:Y:S01]  /*efe0*/  F2FP.BF16.F32.PACK_AB R6, R31, R28 ;  /* 0x0000001c1f06723e */ /* 0x000fe200000010ff */
[----:B------:R-:W-:Y:S01]  /*eff0*/  FFMA.FTZ R20, R7, R20, R29 ;  /* 0x0000001407147223 */ /* 0x000fe2000001001d */
[----:B------:R-:W-:Y:S02]  /*f000*/  F2FP.BF16.F32.PACK_AB R7, R72, R75 ;  /* 0x0000004b4807723e */ /* 0x000fe400000010ff */
[----:B------:R-:W-:Y:S02]  /*f010*/  F2FP.BF16.F32.PACK_AB R4, R25, R4 ;  /* 0x000000041904723e */ /* 0x000fe400000010ff */
[----:B------:R-:W-:-:S05]  /*f020*/  F2FP.BF16.F32.PACK_AB R5, R20, R5 ;  /* 0x000000051405723e */ /* 0x000fca00000010ff */
[----:B------:R3:W-:Y:S02]  /*f030*/  STS.128 [R0+0x6000], R4 ;  /* 0x0060000400007388 */ /* 0x0007e40000000c00 */
.L_x_1737:
[----:B------:R-:W-:Y:S05]  /*f040*/  BSYNC B1 ;  /* 0x0000000000017941 */ /* 0x000fea0003800000 */
.L_x_1736:
[----:B------:R-:W-:Y:S04]  /*f050*/  BSSY B1, `(.L_x_1738) ;  /* 0x0000030000017945 */ /* 0x000fe80003800000 */
[----:B------:R-:W-:Y:S05]  /*f060*/  @P4 BRA `(.L_x_1739) ;  /* 0x0000000000b84947 */ /* 0x000fea0003800000 */
[----:B0123--:R-:W0:Y:S01]  /*f070*/  LDS.128 R4, [R62+0x16400] ;  /* 0x016400003e047984 */ /* 0x00fe220000000c00 */
        /* <DEDUP_REMOVED lines=45> */
.L_x_1739:
[----:B------:R-:W-:Y:S05]  /*f350*/  BSYNC B1 ;  /* 0x0000000000017941 */ /* 0x000fea0003800000 */
.L_x_1738:
[----:B------:R-:W-:Y:S05]  /*f360*/  @P5 BRA `(.L_x_1729) ;  /* 0x0000003800bc5947 */ /* 0x000fea0003800000 */
[----:B01234-:R-:W0:Y:S01]  /*f370*/  LDS.128 R4, [R0+0xa000] ;  /* 0x00a0000000047984 */ /* 0x01fe220000000c00 */
        /* <DEDUP_REMOVED lines=13> */
[C---:B------:R-:W-:Y:S01]  /*f450*/  IMAD.U32 R10, R7.reuse, 0x10000, RZ ;  /* 0x00010000070a7824 */ /* 0x040fe200078e00ff */
[----:B------:R-:W-:Y:S01]  /*f460*/  LOP3.LUT R7, R7, 0xffff0000, RZ, 0xc0, !PT ;  /* 0xffff000007077812 */ /* 0x000fe200078ec0ff */
[----:B------:R-:W-:-:S02]  /*f470*/  IMAD.U32 R8, R6, 0x10000, RZ ;  /* 0x0001000006087824 */ /* 0x000fc400078e00ff */
[C---:B------:R-:W-:Y:S01]  /*f480*/  FMUL.FTZ R15, R9.reuse, R13 ;  /* 0x0000000d090f7220 */ /* 0x040fe20000410000 */
[----:B------:R-:W-:Y:S01]  /*f490*/  FMUL.FTZ R14, R9, R11 ;  /* 0x0000000b090e7220 */ /* 0x000fe20000410000 */
[C---:B------:R-:W-:Y:S01]  /*f4a0*/  FMUL.FTZ R9, R7.reuse, R63 ;  /* 0x0000003f07097220 */ /* 0x040fe20000410000 */
[----:B------:R-:W-:Y:S02]  /*f4b0*/  IMAD.U32 R3, R4, 0x10000, RZ ;  /* 0x0001000004037824 */ /* 0x000fe400078e00ff */
[C---:B------:R-:W-:Y:S01]  /*f4c0*/  FFMA.FTZ R15, R8.reuse, R11, -R15 ;  /* 0x0000000b080f7223 */ /* 0x040fe2000001080f */
[----:B------:R-:W-:Y:S01]  /*f4d0*/  FFMA.FTZ R14, R8, R13, R14 ;  /* 0x0000000d080e7223 */ /* 0x000fe2000001000e */
[-C--:B------:R-:W-:Y:S01]  /*f4e0*/  FMUL.FTZ R11, R7, R65.reuse ;  /* 0x00000041070b7220 */ /* 0x080fe20000410000 */
        /* <DEDUP_REMOVED lines=21> */
[----:B------:R0:W-:Y:S01]  /*f640*/  STS.128 [R0+0xa000], R4 ;  /* 0x00a0000400007388 */ /* 0x0001e20000000c00 */
[----:B------:R-:W-:Y:S05]  /*f650*/  BRA `(.L_x_1729) ;  /* 0x0000003800007947 */ /* 0x000fea0003800000 */
.L_x_1708:
[----:B------:R-:W0:Y:S01]  /*f660*/  LDC R89, c[0x0][0x448] ;  /* 0x00011200ff597b82 */ /* 0x000e220000000800 */
[----:B------:R-:W-:Y:S01]  /*f670*/  IMAD R3, R199, 0x40, R10 ;  /* 0x00000040c7037824 */ /* 0x000fe200078e020a */
[----:B------:R-:W-:Y:S01]  /*f680*/  ULDC.64 UR4, c[0x0][0x3f8] ;  /* 0x0000fe0000047ab9 */ /* 0x000fe20000000a00 */
[----:B------:R-:W-:Y:S01]  /*f690*/  ULDC.64 UR6, c[0x0][0x408] ;  /* 0x0001020000067ab9 */ /* 0x000fe20000000a00 */
[----:B------:R-:W-:Y:S02]  /*f6a0*/  IMAD.MOV.U32 R4, RZ, RZ, R26 ;  /* 0x000000ffff047224 */ /* 0x000fe400078e001a */
[----:B------:R-:W-:Y:S02]  /*f6b0*/  IMAD.MOV.U32 R8, RZ, RZ, R24 ;  /* 0x000000ffff087224 */ /* 0x000fe400078e0018 */
[----:B------:R-:W-:Y:S01]  /*f6c0*/  IMAD.MOV.U32 R9, RZ, RZ, R31 ;  /* 0x000000ffff097224 */ /* 0x000fe200078e001f */
[----:B0-----:R-:W-:-:S13]  /*f6d0*/  ISETP.NE.AND P0, PT, R89, 0x1, PT ;  /* 0x000000015900780c */ /* 0x001fda0003f05270 */
[----:B------:R-:W0:Y:S08]  /*f6e0*/  @P0 LDC R0, c[0x0][0x44c] ;  /* 0x00011300ff000b82 */ /* 0x000e300000000800 */
[----:B------:R-:W1:Y:S01]  /*f6f0*/  @P0 LDC R5, c[0x0][0x450] ;  /* 0x00011400ff050b82 */ /* 0x000e620000000800 */
[----:B0-----:R-:W-:-:S05]  /*f700*/  @P0 IMAD.HI.U32 R0, R3, R0, RZ ;  /* 0x0000000003000227 */ /* 0x001fca00078e00ff */
[----:B-1----:R-:W-:Y:S01]  /*f710*/  @P0 SHF.R.U32.HI R3, RZ, R5, R0 ;  /* 0x00000005ff030219 */ /* 0x002fe20000011600 */
[----:B------:R-:W-:-:S03]  /*f720*/  IMAD.MOV.U32 R5, RZ, RZ, R29 ;  /* 0x000000ffff057224 */ /* 0x000fc600078e001d */
        /* <DEDUP_REMOVED lines=21> */
.L_x_2051:
        /* <DEDUP_REMOVED lines=17> */
[----:B--2---:R-:W-:Y:S01]  /*f990*/  IMAD.MOV.U32 R12, RZ, RZ, R0 ;  /* 0x000000ffff0c7224 */ /* 0x004fe200078e0000 */
[----:B------:R-:W-:Y:S01]  /*f9a0*/  ISETP.GE.AND P2, PT, R16, UR4, PT ;  /* 0x0000000410007c0c */ /* 0x000fe2000bf46270 */
[----:B-1----:R-:W-:Y:S01]  /*f9b0*/  IMAD.MOV.U32 R13, RZ, RZ, R3 ;  /* 0x000000ffff0d7224 */ /* 0x002fe200078e0003 */
[----:B------:R-:W-:Y:S01]  /*f9c0*/  ISETP.GE.AND P3, PT, R168, UR4, PT ;  /* 0x00000004a8007c0c */ /* 0x000fe2000bf66270 */
[----:B----4-:R-:W-:Y:S01]  /*f9d0*/  IMAD.MOV.U32 R24, RZ, RZ, R14 ;  /* 0x000000ffff187224 */ /* 0x010fe200078e000e */
[----:B------:R-:W-:Y:S01]  /*f9e0*/  ISETP.GE.AND P4, PT, R169, UR4, PT ;  /* 0x00000004a9007c0c */ /* 0x000fe2000bf86270 */
[----:B---3--:R-:W-:Y:S01]  /*f9f0*/  IMAD.MOV.U32 R25, RZ, RZ, R5 ;  /* 0x000000ffff197224 */ /* 0x008fe200078e0005 */
[----:B------:R-:W-:Y:S02]  /*fa00*/  CS2R R28, SRZ ;  /* 0x00000000001c7805 */ /* 0x000fe4000001ff00 */
[----:B------:R-:W-:-:S02]  /*fa10*/  CS2R R30, SRZ ;  /* 0x00000000001e7805 */ /* 0x000fc4000001ff00 */
[----:B------:R-:W-:Y:S02]  /*fa20*/  CS2R R40, SRZ ;  /* 0x0000000000287805 */ /* 0x000fe4000001ff00 */
[----:B------:R-:W-:Y:S02]  /*fa30*/  CS2R R42, SRZ ;  /* 0x00000000002a7805 */ /* 0x000fe4000001ff00 */
[----:B------:R-:W-:Y:S01]  /*fa40*/  CS2R R26, SRZ ;  /* 0x00000000001a7805 */ /* 0x000fe2000001ff00 */
[----:B------:R-:W-:Y:S02]  /*fa50*/  @!P2 IMAD.SHL.U32 R9, R16, 0x2, RZ ;  /* 0x000000021009a824 */ /* 0x000fe400078e00ff */
[----:B------:R-:W-:Y:S02]  /*fa60*/  @!P3 IMAD.SHL.U32 R11, R170, 0x8, RZ ;  /* 0x00000008aa0bb824 */ /* 0x000fe400078e00ff */
[----:B------:R-:W-:Y:S01]  /*fa70*/  @!P4 IMAD.SHL.U32 R49, R171, 0x8, RZ ;  /* 0x00000008ab31c824 */ /* 0x000fe200078e00ff */
[----:B------:R-:W-:-:S02]  /*fa80*/  @!P2 IADD3 R50, P0, R0, R9, RZ ;  /* 0x000000090032a210 */ /* 0x000fc40007f1e0ff */
[----:B------:R-:W-:Y:S01]  /*fa90*/  @!P2 IADD3 R4, P1, R14, R9, RZ ;  /* 0x000000090e04a210 */ /* 0x000fe20007f3e0ff */
[----:B------:R-:W-:Y:S01]  /*faa0*/  @!P3 IMAD.WIDE R8, R11, 0x2, R12 ;  /* 0x000000020b08b825 */ /* 0x000fe200078e020c */
[----:B------:R-:W-:Y:S02]  /*fab0*/  @!P2 SHF.L.U64.HI R0, R16, 0x1, R17 ;  /* 0x000000011000a819 */ /* 0x000fe40000010211 */
[----:B------:R-:W-:Y:S01]  /*fac0*/  CS2R R36, SRZ ;  /* 0x0000000000247805 */ /* 0x000fe2000001ff00 */
[----:B------:R-:W-:Y:S01]  /*fad0*/  @!P4 IMAD.WIDE R14, R49, 0x2, R12 ;  /* 0x00000002310ec825 */ /* 0x000fe200078e020c */
[----:B------:R-:W-:Y:S02]  /*fae0*/  CS2R R38, SRZ ;  /* 0x0000000000267805 */ /* 0x000fe4000001ff00 */
[----:B------:R-:W-:Y:S02]  /*faf0*/  CS2R R32, SRZ ;  /* 0x0000000000207805 */ /* 0x000fe4000001ff00 */
[----:B------:R-:W-:Y:S01]  /*fb00*/  CS2R R34, SRZ ;  /* 0x0000000000227805 */ /* 0x000fe2000001ff00 */
[----:B------:R-:W-:Y:S01]  /*fb10*/  @!P3 IMAD.WIDE R12, R11, 0x2, R24 ;  /* 0x000000020b0cb825 */ /* 0x000fe200078e0218 */
[----:B------:R-:W-:-:S02]  /*fb20*/  CS2R R44, SRZ ;  /* 0x00000000002c7805 */ /* 0x000fc4000001ff00 */
[----:B------:R-:W-:Y:S01]  /*fb30*/  CS2R R46, SRZ ;  /* 0x00000000002e7805 */ /* 0x000fe2000001ff00 */
[----:B------:R1:W5:Y:S01]  /*fb40*/  @!P3 LD.E.128 R28, desc[UR60][R8.64] ;  /* 0x0000003c081cb980 */ /* 0x000362000c101d00 */
[----:B------:R-:W-:Y:S01]  /*fb50*/  @!P4 IMAD.WIDE R48, R49, 0x2, R24 ;  /* 0x000000023130c825 */ /* 0x000fe200078e0218 */
[----:B------:R-:W-:Y:S02]  /*fb60*/  CS2R R24, SRZ ;  /* 0x0000000000187805 */ /* 0x000fe4000001ff00 */
[----:B------:R1:W5:Y:S01]  /*fb70*/  @!P3 LD.E.128 R40, desc[UR60][R12.64] ;  /* 0x0000003c0c28b980 */ /* 0x000362000c101d00 */
[--C-:B------:R-:W-:Y:S02]  /*fb80*/  @!P2 IMAD.X R51, R3, 0x1, R0.reuse, P0 ;  /* 0x000000010333a824 */ /* 0x100fe400000e0600 */
[----:B------:R-:W-:Y:S01]  /*fb90*/  @!P2 IMAD.X R5, R5, 0x1, R0, P1 ;  /* 0x000000010505a824 */ /* 0x000fe200008e0600 */
[----:B------:R1:W5:Y:S04]  /*fba0*/  @!P4 LD.E.128 R24, desc[UR60][R14.64] ;  /* 0x0000003c0e18c980 */ /* 0x000368000c101d00 */
[----:B------:R1:W5:Y:S04]  /*fbb0*/  @!P4 LD.E.128 R36, desc[UR60][R48.64] ;  /* 0x0000003c3024c980 */ /* 0x000368000c101d00 */
[----:B------:R1:W5:Y:S04]  /*fbc0*/  @!P2 LD.E.128 R32, desc[UR60][R50.64] ;  /* 0x0000003c3220a980 */ /* 0x000368000c101d00 */
[----:B------:R1:W5:Y:S02]  /*fbd0*/  @!P2 LD.E.128 R44, desc[UR60][R4.64] ;  /* 0x0000003c042ca980 */ /* 0x000364000c101d00 */
.L_x_1742:
[----:B------:R-:W-:Y:S05]  /*fbe0*/  BSYNC B1 ;  /* 0x0000000000017941 */ /* 0x000fea0003800000 */
.L_x_1741:
[----:B-1---5:R-:W-:Y:S01]  /*fbf0*/  IMAD.MOV.U32 R4, RZ, RZ, R46 ;  /* 0x000000ffff047224 */ /* 0x022fe200078e002e */
[----:B------:R-:W-:Y:S01]  /*fc00*/  UMOV UR4, 0xffffffff ;  /* 0xffffffff00047882 */ /* 0x000fe20000000000 */
[----:B---3--:R-:W-:Y:S02]  /*fc10*/  IMAD.MOV.U32 R5, RZ, RZ, R47 ;  /* 0x000000ffff057224 */ /* 0x008fe400078e002f */
[----:B--2---:R-:W-:Y:S01]  /*fc20*/  IMAD.MOV.U32 R0, RZ, RZ, R44 ;  /* 0x000000ffff007224 */ /* 0x004fe200078e002c */
        /* <DEDUP_REMOVED lines=43> */
[----:B------:R-:W-:Y:S02]  /*fee0*/  CS2R R4, SRZ ;  /* 0x0000000000047805 */ /* 0x000fe4000001ff00 */
[----:B------:R-:W-:Y:S02]  /*fef0*/  PRMT R85, R0, 0x7610, R85 ;  /* 0x0000761000557816 */ /* 0x000fe40000000055 */
[----:B------:R-:W-:Y:S01]  /*ff00*/  PRMT R86, R3, 0x7610, R86 ;  /* 0x0000761003567816 */ /* 0x000fe20000000056 */
[----:B------:R-:W-:Y:S06]  /*ff10*/  BRA.DIV UR4, `(.L_x_1743) ;  /* 0x000001ae04e07947 */ /* 0x000fec000b800000 */
[----:B------:R1:W2:Y:S04]  /*ff20*/  SHFL.IDX PT, R3, R7, 0x1, 0x1c1f ;  /* 0x003c1f0007037f89 */ /* 0x0002a800000e0000 */
[----:B------:R1:W3:Y:S04]  /*ff30*/  SHFL.IDX PT, R0, R6, 0x1, 0x1c1f ;  /* 0x003c1f0006007f89 */ /* 0x0002e800000e0000 */
[----:B0-----:R-:W0:Y:S04]  /*ff40*/  SHFL.IDX PT, R21, R21, 0x1, 0x1c1f ;  /* 0x003c1f0015157f89 */ /* 0x001e2800000e0000 */
[----:B-1----:R-:W0:Y:S02]  /*ff50*/  SHFL.IDX PT, R20, R20, 0x1, 0x1c1f ;  /* 0x003c1f0014147f89 */ /* 0x002e2400000e0000 */
.L_x_2057:
[----:B------:R-:W-:Y:S01]  /*ff60*/  VIADD R10, R10, 0x40 ;  /* 0x000000400a0a7836 */ /* 0x000fe20000000000 */
[----:B------:R-:W-:Y:S01]  /*ff70*/  BSSY B1, `(.L_x_1744) ;  /* 0x0000032000017945 */ /* 0x000fe20003800000 */
[----:B------:R-:W-:Y:S02]  /*ff80*/  CS2R R6, SRZ ;  /* 0x0000000000067805 */ /* 0x000fe4000001ff00 */
[----:B------:R-:W-:Y:S02]  /*ff90*/  CS2R R8, SRZ ;  /* 0x0000000000087805 */ /* 0x000fe4000001ff00 */
[----:B------:R-:W-:Y:S02]  /*ffa0*/  CS2R R12, SRZ ;  /* 0x00000000000c7805 */ /* 0x000fe4000001ff00 */
[----:B------:R-:W-:Y:S02]  /*ffb0*/  ISETP.GE.AND P0, PT, R10, R89, PT ;  /* 0x000000590a00720c */ /* 0x000fe40003f06270 */
[----:B------:R-:W-:-:S02]  /*ffc0*/  CS2R R10, SRZ ;  /* 0x00000000000a7805 */ /* 0x000fc4000001ff00 */
[----:B----4-:R-:W-:Y:S02]  /*ffd0*/  CS2R R14, SRZ ;  /* 0x00000000000e7805 */ /* 0x010fe4000001ff00 */
[----:B------:R-:W-:Y:S02]  /*ffe0*/  CS2R R48, SRZ ;  /* 0x0000000000307805 */ /* 0x000fe4000001ff00 */
[----:B------:R-:W-:Y:S02]  /*fff0*/  CS2R R50, SRZ ;  /* 0x0000000000327805 */ /* 0x000fe4000001ff00 */
[----:B------:R-:W-:Y:S02]  /*10000*/  CS2R R52, SRZ ;  /* 0x0000000000347805 */ /* 0x000fe4000001ff00 */
[----:B------:R-:W-:Y:S02]  /*10010*/  CS2R R54, SRZ ;  /* 0x0000000000367805 */ /* 0x000fe4000001ff00 */
[----:B------:R-:W-:-:S02]  /*10020*/  CS2R R56, SRZ ;  /* 0x0000000000387805 */ /* 0x000fc4000001ff00 */
[----:B------:R-:W-:Y:S01]  /*10030*/  CS2R R58, SRZ ;  /* 0x00000000003a7805 */ /* 0x000fe2000001ff00 */
[----:B------:R-:W-:Y:S06]  /*10040*/  @P0 BRA `(.L_x_1745) ;  /* 0x0000000000900947 */ /* 0x000fec0003800000 */
[----:B------:R-:W-:Y:S01]  /*10050*/  ULDC UR4, c[0x0][0x3f4] ;  /* 0x0000fd0000047ab9 */ /* 0x000fe20000000800 */
[----:B---3--:R-:W-:Y:S01]  /*10060*/  IMAD.MOV.U32 R4, RZ, RZ, R0 ;  /* 0x000000ffff047224 */ /* 0x008fe200078e0000 */
[----:B------:R-:W-:Y:S01]  /*10070*/  ISETP.GE.AND P2, PT, R16, UR4, PT ;  /* 0x0000000410007c0c */ /* 0x000fe2000bf46270 */
[----:B--2---:R-:W-:Y:S01]  /*10080*/  IMAD.MOV.U32 R5, RZ, RZ, R3 ;  /* 0x000000ffff057224 */ /* 0x004fe200078e0003 */
[----:B------:R-:W-:Y:S02]  /*10090*/  ISETP.GE.AND P3, PT, R168, UR4, PT ;  /* 0x00000004a8007c0c */ /* 0x000fe4000bf66270 */
[----:B------:R-:W-:Y:S02]  /*100a0*/  CS2R R52, SRZ ;  /* 0x0000000000347805 */ /* 0x000fe4000001ff00 */
[----:B------:R-:W-:Y:S02]  /*100b0*/  ISETP.GE.AND P4, PT, R169, UR4, PT ;  /* 0x00000004a9007c0c */ /* 0x000fe4000bf86270 */
[----:B------:R-:W-:-:S02]  /*100c0*/  CS2R R54, SRZ ;  /* 0x0000000000367805 */ /* 0x000fc4000001ff00 */
[----:B------:R-:W-:Y:S02]  /*100d0*/  CS2R R8, SRZ ;  /* 0x0000000000087805 */ /* 0x000fe4000001ff00 */
[----:B------:R-:W-:Y:S02]  /*100e0*/  CS2R R10, SRZ ;  /* 0x00000000000a7805 */ /* 0x000fe4000001ff00 */
[----:B------:R-:W-:Y:S02]  /*100f0*/  CS2R R56, SRZ ;  /* 0x0000000000387805 */ /* 0x000fe4000001ff00 */
[----:B------:R-:W-:Y:S01]  /*10100*/  CS2R R58, SRZ ;  /* 0x00000000003a7805 */ /* 0x000fe2000001ff00 */
[----:B------:R-:W-:Y:S02]  /*10110*/  @!P2 IMAD.SHL.U32 R63, R16, 0x2, RZ ;  /* 0x00000002103fa824 */ /* 0x000fe400078e00ff */
[----:B------:R-:W-:Y:S02]  /*10120*/  @!P3 IMAD.SHL.U32 R73, R170, 0x8, RZ ;  /* 0x00000008aa49b824 */ /* 0x000fe400078e00ff */
[----:B------:R-:W-:Y:S01]  /*10130*/  @!P4 IMAD.SHL.U32 R65, R171, 0x8, RZ ;  /* 0x00000008ab41c824 */ /* 0x000fe200078e00ff */
[-C--:B------:R-:W-:Y:S01]  /*10140*/  @!P2 IADD3 R60, P0, R0, R63.reuse, RZ ;  /* 0x0000003f003ca210 */ /* 0x080fe20007f1e0ff */
[----:B------:R-:W-:Y:S01]  /*10150*/  @!P3 IMAD.WIDE R66, R73, 0x2, R4 ;  /* 0x000000024942b825 */ /* 0x000fe200078e0204 */
[----:B0-----:R-:W-:-:S02]  /*10160*/  @!P2 IADD3 R62, P1, R20, R63, RZ ;  /* 0x0000003f143ea210 */ /* 0x001fc40007f3e0ff */
[----:B------:R-:W-:Y:S01]  /*10170*/  @!P2 SHF.L.U64.HI R0, R16, 0x1, R17 ;  /* 0x000000011000a819 */ /* 0x000fe20000010211 */
[----:B------:R-:W-:Y:S01]  /*10180*/  @!P4 IMAD.WIDE R70, R65, 0x2, R4 ;  /* 0x000000024146c825 */ /* 0x000fe200078e0204 */
[----:B------:R-:W-:Y:S02]  /*10190*/  CS2R R12, SRZ ;  /* 0x00000000000c7805 */ /* 0x000fe4000001ff00 */
[----:B------:R-:W-:Y:S02]  /*101a0*/  CS2R R14, SRZ ;  /* 0x00000000000e7805 */ /* 0x000fe4000001ff00 */
[----:B------:R-:W-:Y:S02]  /*101b0*/  CS2R R48, SRZ ;  /* 0x0000000000307805 */ /* 0x000fe4000001ff00 */
[----:B------:R-:W-:Y:S02]  /*101c0*/  CS2R R50, SRZ ;  /* 0x0000000000327805 */ /* 0x000fe4000001ff00 */
[----:B------:R-:W-:-:S02]  /*101d0*/  CS2R R4, SRZ ;  /* 0x0000000000047805 */ /* 0x000fc4000001ff00 */
[----:B------:R-:W-:Y:S01]  /*101e0*/  CS2R R6, SRZ ;  /* 0x0000000000067805 */ /* 0x000fe2000001ff00 */
[--C-:B------:R-:W-:Y:S01]  /*101f0*/  @!P3 IMAD.WIDE R72, R73, 0x2, R20.reuse ;  /* 0x000000024948b825 */ /* 0x100fe200078e0214 */
        /* <DEDUP_REMOVED lines=9> */
.L_x_1745:
[----:B------:R-:W-:Y:S05]  /*10290*/  BSYNC B1 ;  /* 0x0000000000017941 */ /* 0x000fea0003800000 */
.L_x_1744:
[----:B--2--5:R-:W-:Y:S01]  /*102a0*/  IMAD.MOV.U32 R3, RZ, RZ, R4 ;  /* 0x000000ffff037224 */ /* 0x024fe200078e0004 */
[----:B---3--:R-:W-:Y:S01]  /*102b0*/  LEA.HI R0, R198, R198, RZ, 0x1 ;  /* 0x000000c6c6007211 */ /* 0x008fe200078f08ff */
[----:B-1----:R-:W-:Y:S01]  /*102c0*/  IMAD.MOV.U32 R60, RZ, RZ, R7 ;  /* 0x000000ffff3c7224 */ /* 0x002fe200078e0007 */
[----:B------:R-:W-:Y:S01]  /*102d0*/  VIADDMNMX R89, R89, -R187, 0x80, PT ;  /* 0x0000008059597446 */ /* 0x000fe200038009bb */
[----:B0-----:R-:W-:Y:S01]  /*102e0*/  IMAD.MOV.U32 R20, RZ, RZ, R5 ;  /* 0x000000ffff147224 */ /* 0x001fe200078e0005 */
[----:B------:R-:W-:Y:S01]  /*102f0*/  PRMT R90, R3, 0x7610, R90 ;  /* 0x00007610035a7816 */ /* 0x000fe2000000005a */
[----:B------:R-:W-:Y:S01]  /*10300*/  IMAD.MOV.U32 R21, RZ, RZ, R6 ;  /* 0x000000ffff157224 */ /* 0x000fe200078e0006 */
[----:B------:R-:W-:Y:S01]  /*10310*/  LOP3.LUT R3, R0, 0xfffffffe, RZ, 0xc0, !PT ;  /* 0xfffffffe00037812 */ /* 0x000fe200078ec0ff */
[----:B------:R-:W-:Y:S01]  /*10320*/  IMAD.MOV.U32 R62, RZ, RZ, R49 ;  /* 0x000000ffff3e7224 */ /* 0x000fe200078e0031 */
[----:B------:R-:W-:Y:S01]  /*10330*/  PRMT R93, R60, 0x7610, R93 ;  /* 0x000076103c5d7816 */ /* 0x000fe2000000005d */
[----:B------:R-:W-:Y:S01]  /*10340*/  IMAD.MOV.U32 R60, RZ, RZ, R48 ;  /* 0x000000ffff3c7224 */ /* 0x000fe200078e0030 */
[----:B------:R-:W-:Y:S01]  /*10350*/  PRMT R91, R20, 0x7610, R91 ;  /* 0x00007610145b7816 */ /* 0x000fe2000000005b */
[----:B------:R-:W-:Y:S01]  /*10360*/  IMAD.IADD R3, R198, 0x1, -R3 ;  /* 0x00000001c6037824 */ /* 0x000fe200078e0a03 */
[----:B------:R-:W-:Y:S01]  /*10370*/  PRMT R92, R21, 0x7610, R92 ;  /* 0x00007610155c7816 */ /* 0x000fe2000000005c */
[----:B------:R-:W-:Y:S01]  /*10380*/  IMAD.MOV.U32 R63, RZ, RZ, R50 ;  /* 0x000000ffff3f7224 */ /* 0x000fe200078e0032 */
        /* <DEDUP_REMOVED lines=25> */
[----:B------:R-:W-:Y:S01]  /*10520*/  BSSY B1, `(.L_x_1746) ;  /* 0x000000e000017945 */ /* 0x000fe20003800000 */
        /* <DEDUP_REMOVED lines=9> */
[----:B------:R-:W-:-:S02]  /*105c0*/  ISETP.GE.AND P1, PT, R174, R89, PT ;  /* 0x00000059ae00720c */ /* 0x000fc40003f26270 */
[----:B------:R-:W-:Y:S02]  /*105d0*/  PRMT R69, R63, 0x7610, R69 ;  /* 0x000076103f457816 */ /* 0x000fe40000000045 */
[----:B------:R-:W-:Y:S01]  /*105e0*/  PRMT R70, R64, 0x7610, R70 ;  /* 0x0000761040467816 */ /* 0x000fe20000000046 */
[----:B0-----:R-:W-:Y:S08]  /*105f0*/  @!P0 BRA `(.L_x_1747) ;  /* 0x000001a8009c8947 */ /* 0x001ff00003800000 */
.L_x_2058:
[----:B------:R-:W-:Y:S05]  /*10600*/  BSYNC B1 ;  /* 0x0000000000017941 */ /* 0x000fea0003800000 */
.L_x_1746:
[----:B------:R-:W-:Y:S01]  /*10610*/  BSSY B1, `(.L_x_1748) ;  /* 0x0000145000017945 */ /* 0x000fe20003800000 */
[----:B------:R-:W-:Y:S02]  /*10620*/  PRMT R71, R60, 0x7610, R71 ;  /* 0x000076103c477816 */ /* 0x000fe40000000047 */
[----:B------:R-:W-:Y:S01]  /*10630*/  PRMT R72, R62, 0x7610, R72 ;  /* 0x000076103e487816 */ /* 0x000fe20000000048 */
[----:B------:R-:W-:Y:S06]  /*10640*/  @P1 BRA `(.L_x_1749) ;  /* 0x0000001400041947 */ /* 0x000fec0003800000 */
[----:B------:R-:W1:Y:S01]  /*10650*/  LDC R106, c[0x0][0x3f4] ;  /* 0x0000fd00ff6a7b82 */ /* 0x000e620000000800 */
[----:B------:R-:W-:Y:S01]  /*10660*/  BSSY B2, `(.L_x_1750) ;  /* 0x000006f000027945 */ /* 0x000fe20003800000 */
[-C--:B-1----:R-:W-:Y:S02]  /*10670*/  ISETP.GE.AND P0, PT, R16, R106.reuse, PT ;  /* 0x0000006a1000720c */ /* 0x082fe40003f06270 */
[-C--:B------:R-:W-:Y:S02]  /*10680*/  ISETP.GE.AND P1, PT, R168, R106.reuse, PT ;  /* 0x0000006aa800720c */ /* 0x080fe40003f26270 */
[----:B------:R-:W-:-:S09]  /*10690*/  ISETP.GE.AND P2, PT, R169, R106, PT ;  /* 0x0000006aa900720c */ /* 0x000fd20003f46270 */
[----:B------:R-:W-:Y:S05]  /*106a0*/  @P0 BRA `(.L_x_1751) ;  /* 0x0000000400a80947 */ /* 0x000fea0003800000 */
[----:B------:R-:W-:Y:S02]  /*106b0*/  LEA.HI R62, R106, R199, RZ, 0x1d ;  /* 0x000000c76a3e7211 */ /* 0x000fe400078fe8ff */
[----:B------:R-:W-:Y:S02]  /*106c0*/  LOP3.LUT R60, R184, 0x38, R16, 0xf8, !PT ;  /* 0x00000038b83c7812 */ /* 0x000fe400078ef810 */
[----:B------:R-:W-:Y:S01]  /*106d0*/  SHF.R.S32.HI R65, RZ, 0x1f, R62 ;  /* 0x0000001fff417819 */ /* 0x000fe2000001143e */
[----:B------:R-:W-:Y:S01]  /*106e0*/  IMAD.SHL.U32 R63, R62, 0x8, RZ ;  /* 0x000000083e3f7824 */ /* 0x000fe200078e00ff */
[-C--:B0-----:R-:W-:Y:S02]  /*106f0*/  LOP3.LUT R61, R60, R185.reuse, RZ, 0x3c, !PT ;  /* 0x000000b93c3d7212 */ /* 0x081fe400078e3cff */
[----:B------:R-:W-:Y:S02]  /*10700*/  LEA.HI R65, R65, R62, RZ, 0x3 ;  /* 0x0000003e41417211 */ /* 0x000fe400078f18ff */
[----:B------:R-:W-:Y:S01]  /*10710*/  LOP3.LUT R60, R184, 0x38, R63, 0xf8, !PT ;  /* 0x00000038b83c7812 */ /* 0x000fe200078ef83f */
[----:B------:R-:W-:Y:S01]  /*10720*/  IMAD.IADD R61, R186, 0x1, R61 ;  /* 0x00000001ba3d7824 */ /* 0x000fe200078e023d */
[----:B------:R-:W-:Y:S01]  /*10730*/  SHF.R.U64 R117, R44, 0x10, R45 ;  /* 0x000000102c757819 */ /* 0x000fe2000000122d */
[----:B------:R-:W-:Y:S01]  /*10740*/  IMAD.SHL.U32 R65, R65, 0x400, RZ ;  /* 0x0000040041417824 */ /* 0x000fe200078e00ff */
[----:B------:R-:W-:Y:S01]  /*10750*/  LOP3.LUT R60, R60, R185, RZ, 0x3c, !PT ;  /* 0x000000b93c3c7212 */ /* 0x000fe200078e3cff */
[----:B------:R-:W-:Y:S01]  /*10760*/  IMAD R107, R61, 0x2, R18 ;  /* 0x000000023d6b7824 */ /* 0x000fe200078e0212 */
[----:B------:R-:W-:-:S02]  /*10770*/  SHF.R.U64 R113, R32, 0x10, R33 ;  /* 0x0000001020717819 */ /* 0x000fc40000001221 */
[----:B------:R-:W-:Y:S02]  /*10780*/  LOP3.LUT R65, R65, 0x7fffe000, RZ, 0xc0, !PT ;  /* 0x7fffe00041417812 */ /* 0x000fe400078ec0ff */
[----:B------:R-:W-:Y:S02]  /*10790*/  PRMT R117, R112, 0x5410, R117 ;  /* 0x0000541070757816 */ /* 0x000fe40000000075 */
[----:B------:R-:W-:Y:S02]  /*107a0*/  IADD3 R65, R60, R65, R186 ;  /* 0x000000413c417210 */ /* 0x000fe40007ffe0ba */
[----:B------:R-:W0:Y:S01]  /*107b0*/  LDS.128 R60, [R107+0xc400] ;  /* 0x00c400006b3c7984 */ /* 0x000e220000000c00 */
[----:B------:R-:W-:Y:S01]  /*107c0*/  SHF.R.U32.HI R114, RZ, 0x10, R33 ;  /* 0x00000010ff727819 */ /* 0x000fe20000011621 */
[----:B------:R-:W-:Y:S01]  /*107d0*/  IMAD.U32 R120, R117, 0x10000, RZ ;  /* 0x0001000075787824 */ /* 0x000fe200078e00ff */
[----:B------:R-:W-:Y:S01]  /*107e0*/  SHF.R.U32.HI R44, RZ, 0x10, R45 ;  /* 0x00000010ff2c7819 */ /* 0x000fe2000001162d */
[----:B------:R-:W-:Y:S01]  /*107f0*/  IMAD R108, R65, 0x2, R18 ;  /* 0x00000002416c7824 */ /* 0x000fe200078e0212 */
[----:B------:R-:W-:-:S02]  /*10800*/  SHF.R.U64 R33, R34, 0x10, R35 ;  /* 0x0000001022217819 */ /* 0x000fc40000001223 */
[----:B------:R-:W-:Y:S02]  /*10810*/  PRMT R110, R110, 0x5410, R113 ;  /* 0x000054106e6e7816 */ /* 0x000fe40000000071 */
[----:B------:R-:W1:Y:S01]  /*10820*/  LDS.128 R64, [R108+0xc400] ;  /* 0x00c400006c407984 */ /* 0x000e620000000c00 */
[--C-:B------:R-:W-:Y:S02]  /*10830*/  SHF.R.U64 R45, R46, 0x10, R47.reuse ;  /* 0x000000102e2d7819 */ /* 0x100fe4000000122f */
[----:B------:R-:W-:Y:S02]  /*10840*/  SHF.R.U32.HI R34, RZ, 0x10, R47 ;  /* 0x00000010ff227819 */ /* 0x000fe4000001162f */
[----:B------:R-:W-:Y:S02]  /*10850*/  PRMT R119, R111, 0x5410, R44 ;  /* 0x000054106f777816 */ /* 0x000fe4000000002c */
[----:B------:R-:W-:Y:S02]  /*10860*/  SHF.R.U32.HI R32, RZ, 0x10, R35 ;  /* 0x00000010ff207819 */ /* 0x000fe40000011623 */
[----:B------:R-:W-:Y:S01]  /*10870*/  PRMT R109, R109, 0x5410, R114 ;  /* 0x000054106d6d7816 */ /* 0x000fe20000000072 */
[----:B------:R-:W-:Y:S01]  /*10880*/  IMAD.U32 R122, R119, 0x10000, RZ ;  /* 0x00010000777a7824 */ /* 0x000fe200078e00ff */
[----:B------:R-:W-:-:S02]  /*10890*/  PRMT R32, R75, 0x5432, R32 ;  /* 0x000054324b207816 */ /* 0x000fc40000000020 */
[----:B------:R-:W-:Y:S02]  /*108a0*/  PRMT R34, R69, 0x5432, R34 ;  /* 0x0000543245227816 */ /* 0x000fe40000000022 */
[----:B------:R-:W-:Y:S02]  /*108b0*/  LOP3.LUT R117, R117, 0xffff0000, RZ, 0xc0, !PT ;  /* 0xffff000075757812 */ /* 0x000fe400078ec0ff */
[----:B------:R-:W-:Y:S01]  /*108c0*/  PRMT R45, R74, 0x5432, R45 ;  /* 0x000054324a2d7816 */ /* 0x000fe2000000002d */
[----:B------:R-:W-:Y:S01]  /*108d0*/  IMAD.U32 R121, R34, 0x10000, RZ ;  /* 0x0001000022797824 */ /* 0x000fe200078e00ff */
[----:B------:R-:W-:Y:S01]  /*108e0*/  PRMT R33, R76, 0x5432, R33 ;  /* 0x000054324c217816 */ /* 0x000fe20000000021 */
[C---:B0-----:R-:W-:Y:S01]  /*108f0*/  IMAD.U32 R111, R60.reuse, 0x10000, RZ ;  /* 0x000100003c6f7824 */ /* 0x041fe200078e00ff */
[----:B------:R-:W-:Y:S01]  /*10900*/  LOP3.LUT R112, R60, 0xffff0000, RZ, 0xc0, !PT ;  /* 0xffff00003c707812 */ /* 0x000fe200078ec0ff */
[----:B------:R-:W-:Y:S01]  /*10910*/  IMAD.U32 R60, R110, 0x10000, RZ ;  /* 0x000100006e3c7824 */ /* 0x000fe200078e00ff */
[C---:B------:R-:W-:Y:S01]  /*10920*/  LOP3.LUT R35, R62.reuse, 0xffff0000, RZ, 0xc0, !PT ;  /* 0xffff00003e237812 */ /* 0x040fe200078ec0ff */
[----:B------:R-:W-:Y:S01]  /*10930*/  IMAD.U32 R44, R62, 0x10000, RZ ;  /* 0x000100003e2c7824 */ /* 0x000fe200078e00ff */
[C---:B------:R-:W-:Y:S01]  /*10940*/  LOP3.LUT R62, R63.reuse, 0xffff0000, RZ, 0xc0, !PT ;  /* 0xffff00003f3e7812 */ /* 0x040fe200078ec0ff */
[----:B------:R-:W-:Y:S01]  /*10950*/  IMAD.U32 R114, R63, 0x10000, RZ ;  /* 0x000100003f727824 */ /* 0x000fe200078e00ff */
[----:B------:R-:W-:Y:S01]  /*10960*/  LOP3.LUT R110, R110, 0xffff0000, RZ, 0xc0, !PT ;  /* 0xffff00006e6e7812 */ /* 0x000fe200078ec0ff */
[----:B------:R-:W-:Y:S01]  /*10970*/  IMAD.U32 R113, R61, 0x10000, RZ ;  /* 0x000100003d717824 */ /* 0x000fe200078e00ff */
[C---:B-1----:R-:W-:Y:S01]  /*10980*/  LOP3.LUT R115, R64.reuse, 0xffff0000, RZ, 0xc0, !PT ;  /* 0xffff000040737812 */ /* 0x042fe200078ec0ff */
[----:B------:R-:W-:Y:S01]  /*10990*/  IMAD.U32 R47, R64, 0x10000, RZ ;  /* 0x00010000402f7824 */ /* 0x000fe200078e00ff */
[C---:B------:R-:W-:Y:S01]  /*109a0*/  LOP3.LUT R46, R66.reuse, 0xffff0000, RZ, 0xc0, !PT ;  /* 0xffff0000422e7812 */ /* 0x040fe200078ec0ff */
[C---:B------:R-:W-:Y:S01]  /*109b0*/  IMAD.U32 R63, R65.reuse, 0x10000, RZ ;  /* 0x00010000413f7824 */ /* 0x040fe200078e00ff */
[----:B------:R-:W-:Y:S01]  /*109c0*/  LOP3.LUT R65, R65, 0xffff0000, RZ, 0xc0, !PT ;  /* 0xffff000041417812 */ /* 0x000fe200078ec0ff */
[C---:B------:R-:W-:Y:S01]  /*109d0*/  FMUL.FTZ R118, R47.reuse, R120 ;  /* 0x000000782f767220 */ /* 0x040fe20000410000 */
[-C--:B------:R-:W-:Y:S01]  /*109e0*/  FMUL.FTZ R124, R47, R60.reuse ;  /* 0x0000003c2f7c7220 */ /* 0x080fe20000410000 */
[----:B------:R-:W-:Y:S01]  /*109f0*/  IMAD.U32 R116, R66, 0x10000, RZ ;  /* 0x0001000042747824 */ /* 0x000fe200078e00ff */
[----:B------:R-:W-:Y:S01]  /*10a00*/  LOP3.LUT R66, R67, 0xffff0000, RZ, 0xc0, !PT ;  /* 0xffff000043427812 */ /* 0x000fe200078ec0ff */
[----:B------:R-:W-:Y:S01]  /*10a10*/  FFMA.FTZ R47, R111, R60, -R118 ;  /* 0x0000003c6f2f7223 */ /* 0x000fe20000010876 */
[----:B------:R-:W-:-:S02]  /*10a20*/  IMAD.U32 R118, R109, 0x10000, RZ ;  /* 0x000100006d767824 */ /* 0x000fc400078e00ff */
[----:B------:R-:W-:Y:S01]  /*10a30*/  FMUL.FTZ R126, R63, R122 ;  /* 0x0000007a3f7e7220 */ /* 0x000fe20000410000 */
[----:B------:R-:W-:Y:S02]  /*10a40*/  IMAD.U32 R64, R67, 0x10000, RZ ;  /* 0x0001000043407824 */ /* 0x000fe400078e00ff */
[----:B------:R-:W-:Y:S01]  /*10a50*/  FFMA.FTZ R60, R111, R120, R124 ;  /* 0x000000786f3c7223 */ /* 0x000fe2000001007c */
[----:B------:R-:W-:Y:S02]  /*10a60*/  IMAD.U32 R67, R32, 0x10000, RZ ;  /* 0x0001000020437824 */ /* 0x000fe400078e00ff */
[-C--:B------:R-:W-:Y:S01]  /*10a70*/  FMUL.FTZ R120, R63, R118.reuse ;  /* 0x000000763f787220 */ /* 0x080fe20000410000 */
[C---:B------:R-:W-:Y:S01]  /*10a80*/  FFMA.FTZ R63, R113.reuse, R118, -R126 ;  /* 0x00000076713f7223 */ /* 0x040fe2000001087e */
[C---:B------:R-:W-:Y:S01]  /*10a90*/  FMUL.FTZ R111, R64.reuse, R121 ;  /* 0x00000079406f7220 */ /* 0x040fe20000410000 */
[-C--:B------:R-:W-:Y:S01]  /*10aa0*/  FMUL.FTZ R118, R64, R67.reuse ;  /* 0x0000004340767220 */ /* 0x080fe20000410000 */
[----:B------:R-:W-:Y:S01]  /*10ab0*/  FFMA.FTZ R120, R113, R122, R120 ;  /* 0x0000007a71787223 */ /* 0x000fe20000010078 */
[----:B------:R-:W-:Y:S01]  /*10ac0*/  LOP3.LUT R61, R61, 0xffff0000, RZ, 0xc0, !PT ;  /* 0xffff00003d3d7812 */ /* 0x000fe200078ec0ff */
[C---:B------:R-:W-:Y:S01]  /*10ad0*/  FFMA.FTZ R64, R114.reuse, R67, -R111 ;  /* 0x0000004372407223 */ /* 0x040fe2000001086f */
[----:B------:R-:W-:Y:S01]  /*10ae0*/  FFMA.FTZ R121, R114, R121, R118 ;  /* 0x0000007972797223 */ /* 0x000fe20000010076 */
[----:B------:R-:W-:Y:S01]  /*10af0*/  LOP3.LUT R118, R119, 0xffff0000, RZ, 0xc0, !PT ;  /* 0xffff000077767812 */ /* 0x000fe200078ec0ff */
[----:B------:R-:W-:Y:S01]  /*10b00*/  FMUL.FTZ R67, R115, R117 ;  /* 0x0000007573437220 */ /* 0x000fe20000410000 */
[----:B------:R-:W-:Y:S01]  /*10b10*/  LOP3.LUT R114, R109, 0xffff0000, RZ, 0xc0, !PT ;  /* 0xffff00006d727812 */ /* 0x000fe200078ec0ff */
[----:B------:R-:W-:Y:S01]  /*10b20*/  FMUL.FTZ R115, R115, R110 ;  /* 0x0000006e73737220 */ /* 0x000fe20000410000 */
[----:B------:R-:W-:-:S02]  /*10b30*/  IMAD.U32 R109, R45, 0x10000, RZ ;  /* 0x000100002d6d7824 */ /* 0x000fc400078e00ff */
[C---:B------:R-:W-:Y:S01]  /*10b40*/  FMUL.FTZ R122, R65.reuse, R118 ;  /* 0x00000076417a7220 */ /* 0x040fe20000410000 */
[----:B------:R-:W-:Y:S01]  /*10b50*/  FFMA.FTZ R110, R112, R110, -R67 ;  /* 0x0000006e706e7223 */ /* 0x000fe20000010843 */
[-C--:B------:R-:W-:Y:S01]  /*10b60*/  FMUL.FTZ R65, R65, R114.reuse ;  /* 0x0000007241417220 */ /* 0x080fe20000410000 */
[----:B------:R-:W-:Y:S02]  /*10b70*/  IMAD.U32 R67, R33, 0x10000, RZ ;  /* 0x0001000021437824 */ /* 0x000fe400078e00ff */
[----:B------:R-:W-:Y:S01]  /*10b80*/  FFMA.FTZ R122, R61, R114, -R122 ;  /* 0x000000723d7a7223 */ /* 0x000fe2000001087a */
[----:B------:R-:W-:Y:S01]  /*10b90*/  LOP3.LUT R33, R33, 0xffff0000, RZ, 0xc0, !PT ;  /* 0xffff000021217812 */ /* 0x000fe200078ec0ff */
[----:B------:R-:W-:Y:S01]  /*10ba0*/  FFMA.FTZ R111, R61, R118, R65 ;  /* 0x000000763d6f7223 */ /* 0x000fe20000010041 */
[----:B------:R-:W-:Y:S01]  /*10bb0*/  LOP3.LUT R61, R45, 0xffff0000, RZ, 0xc0, !PT ;  /* 0xffff00002d3d7812 */ /* 0x000fe200078ec0ff */
[----:B------:R-:W-:Y:S01]  /*10bc0*/  FMUL.FTZ R113, R116, R109 ;  /* 0x0000006d74717220 */ /* 0x000fe20000410000 */
[----:B------:R-:W-:Y:S01]  /*10bd0*/  LOP3.LUT R65, R34, 0xffff0000, RZ, 0xc0, !PT ;  /* 0xffff000022417812 */ /* 0x000fe200078ec0ff */
[----:B------:R-:W-:Y:S01]  /*10be0*/  FFMA.FTZ R115, R112, R117, R115 ;  /* 0x0000007570737223 */ /* 0x000fe20000010073 */
[----:B------:R-:W-:Y:S01]  /*10bf0*/  LOP3.LUT R45, R32, 0xffff0000, RZ, 0xc0, !PT ;  /* 0xffff0000202d7812 */ /* 0x000fe200078ec0ff */
[----:B------:R-:W-:Y:S01]  /*10c00*/  FMUL.FTZ R32, R46, R61 ;  /* 0x0000003d2e207220 */ /* 0x000fe20000410000 */
[-C--:B------:R-:W-:Y:S01]  /*10c10*/  FMUL.FTZ R117, R116, R67.reuse ;  /* 0x0000004374757220 */ /* 0x080fe20000410000 */
[----:B------:R-:W-:Y:S01]  /*10c20*/  FFMA.FTZ R113, R44, R67, -R113 ;  /* 0x000000432c717223 */ /* 0x000fe20000010871 */
[----:B------:R-:W-:Y:S01]  /*10c30*/  FMUL.FTZ R46, R46, R33 ;  /* 0x000000212e2e7220 */ /* 0x000fe20000410000 */
[C---:B------:R-:W-:Y:S01]  /*10c40*/  FMUL.FTZ R67, R66.reuse, R65 ;  /* 0x0000004142437220 */ /* 0x040fe20000410000 */
[----:B------:R-:W-:Y:S01]  /*10c50*/  FMUL.FTZ R66, R66, R45 ;  /* 0x0000002d42427220 */ /* 0x000fe20000410000 */
[C---:B------:R-:W-:Y:S01]  /*10c60*/  FFMA.FTZ R34, R35.reuse, R33, -R32 ;  /* 0x0000002123227223 */ /* 0x040fe20000010820 */
[----:B------:R-:W-:Y:S01]  /*10c70*/  FFMA.FTZ R46, R35, R61, R46 ;  /* 0x0000003d232e7223 */ /* 0x000fe2000001002e */
        /* <DEDUP_REMOVED lines=13> */
.L_x_1751:
[----:B------:R-:W-:Y:S05]  /*10d50*/  BSYNC B2 ;  /* 0x0000000000027941 */ /* 0x000fea0003800000 */
.L_x_1750:
[----:B------:R-:W-:Y:S04]  /*10d60*/  BSSY B2, `(.L_x_1752) ;  /* 0x0000068000027945 */ /* 0x000fe80003800000 */
[----:B------:R-:W-:Y:S05]  /*10d70*/  @P1 BRA `(.L_x_1753) ;  /* 0x0000000400981947 */ /* 0x000fea0003800000 */
[----:B-1----:R-:W-:Y:S02]  /*10d80*/  LEA.HI R32, R106, R170, RZ, 0x1d ;  /* 0x000000aa6a207211 */ /* 0x002fe400078fe8ff */
[----:B------:R-:W-:Y:S02]  /*10d90*/  SHF.R.U64 R63, R28, 0x10, R29 ;  /* 0x000000101c3f7819 */ /* 0x000fe4000000121d */
[----:B------:R-:W-:Y:S01]  /*10da0*/  SHF.R.S32.HI R35, RZ, 0x1f, R32 ;  /* 0x0000001fff237819 */ /* 0x000fe20000011420 */
[----:B------:R-:W-:Y:S01]  /*10db0*/  IMAD.SHL.U32 R33, R32, 0x8, RZ ;  /* 0x0000000820217824 */ /* 0x000fe200078e00ff */
[----:B0-----:R-:W-:Y:S02]  /*10dc0*/  SHF.R.U64 R61, R30, 0x10, R31 ;  /* 0x000000101e3d7819 */ /* 0x001fe4000000121f */
[----:B------:R-:W-:Y:S02]  /*10dd0*/  LEA.HI R35, R35, R32, RZ, 0x3 ;  /* 0x0000002023237211 */ /* 0x000fe400078f18ff */
[----:B------:R-:W-:-:S02]  /*10de0*/  LOP3.LUT R32, R184, 0x38, R33, 0xf8, !PT ;  /* 0x00000038b8207812 */ /* 0x000fc400078ef821 */
[----:B------:R-:W-:Y:S01]  /*10df0*/  SHF.R.U32.HI R28, RZ, 0x10, R29 ;  /* 0x00000010ff1c7819 */ /* 0x000fe2000001161d */
[----:B------:R-:W-:Y:S01]  /*10e00*/  IMAD.SHL.U32 R35, R35, 0x400, RZ ;  /* 0x0000040023237824 */ /* 0x000fe200078e00ff */
[----:B------:R-:W-:Y:S02]  /*10e10*/  LOP3.LUT R32, R32, R185, RZ, 0x3c, !PT ;  /* 0x000000b920207212 */ /* 0x000fe400078e3cff */
[----:B------:R-:W-:Y:S02]  /*10e20*/  SHF.R.U32.HI R30, RZ, 0x10, R31 ;  /* 0x00000010ff1e7819 */ /* 0x000fe4000001161f */
[----:B------:R-:W-:Y:S02]  /*10e30*/  LOP3.LUT R35, R35, 0x7fffe000, RZ, 0xc0, !PT ;  /* 0x7fffe00023237812 */ /* 0x000fe400078ec0ff */
[----:B------:R-:W-:Y:S02]  /*10e40*/  SHF.R.U64 R31, R40, 0x10, R41 ;  /* 0x00000010281f7819 */ /* 0x000fe40000001229 */
[----:B------:R-:W-:-:S02]  /*10e50*/  IADD3 R45, R32, R35, R186 ;  /* 0x00000023202d7210 */ /* 0x000fc40007ffe0ba */
[----:B------:R-:W0:Y:S01]  /*10e60*/  LDS.128 R32, [R217] ;  /* 0x00000000d9207984 */ /* 0x000e220000000c00 */
[----:B------:R-:W-:Y:S02]  /*10e70*/  SHF.R.U64 R29, R42, 0x10, R43 ;  /* 0x000000102a1d7819 */ /* 0x000fe4000000122b */
[----:B------:R-:W-:Y:S01]  /*10e80*/  IMAD R60, R45, 0x2, R18 ;  /* 0x000000022d3c7824 */ /* 0x000fe200078e0212 */
[----:B------:R-:W-:Y:S02]  /*10e90*/  SHF.R.U32.HI R40, RZ, 0x10, R41 ;  /* 0x00000010ff287819 */ /* 0x000fe40000011629 */
[----:B------:R-:W-:Y:S02]  /*10ea0*/  PRMT R103, R103, 0x5410, R28 ;  /* 0x0000541067677816 */ /* 0x000fe4000000001c */
[----:B------:R-:W1:Y:S01]  /*10eb0*/  LDS.128 R44, [R60+0xc400] ;  /* 0x00c400003c2c7984 */ /* 0x000e620000000c00 */
[----:B------:R-:W-:Y:S02]  /*10ec0*/  PRMT R98, R98, 0x5410, R31 ;  /* 0x0000541062627816 */ /* 0x000fe4000000001f */
[----:B------:R-:W-:-:S02]  /*10ed0*/  PRMT R100, R100, 0x5410, R29 ;  /* 0x0000541064647816 */ /* 0x000fc4000000001d */
[----:B------:R-:W-:Y:S02]  /*10ee0*/  SHF.R.U32.HI R42, RZ, 0x10, R43 ;  /* 0x00000010ff2a7819 */ /* 0x000fe4000001162b */
[----:B------:R-:W-:Y:S02]  /*10ef0*/  PRMT R105, R105, 0x5410, R30 ;  /* 0x0000541069697816 */ /* 0x000fe4000000001e */
[----:B------:R-:W-:Y:S01]  /*10f00*/  PRMT R102, R102, 0x5410, R63 ;  /* 0x0000541066667816 */ /* 0x000fe2000000003f */
[----:B------:R-:W-:Y:S01]  /*10f10*/  IMAD.U32 R63, R98, 0x10000, RZ ;  /* 0x00010000623f7824 */ /* 0x000fe200078e00ff */
[----:B------:R-:W-:Y:S02]  /*10f20*/  PRMT R99, R99, 0x5410, R40 ;  /* 0x0000541063637816 */ /* 0x000fe40000000028 */
[----:B------:R-:W-:Y:S01]  /*10f30*/  PRMT R101, R101, 0x5410, R42 ;  /* 0x0000541065657816 */ /* 0x000fe2000000002a */
[----:B------:R-:W-:Y:S01]  /*10f40*/  IMAD.U32 R62, R102, 0x10000, RZ ;  /* 0x00010000663e7824 */ /* 0x000fe200078e00ff */
[----:B------:R-:W-:-:S02]  /*10f50*/  PRMT R104, R104, 0x5410, R61 ;  /* 0x0000541068687816 */ /* 0x000fc4000000003d */
        /* <DEDUP_REMOVED lines=21> */
[----:B------:R-:W-:Y:S02]  /*110b0*/  IMAD.U32 R35, R103, 0x10000, RZ ;  /* 0x0001000067237824 */ /* 0x000fe400078e00ff */
[----:B------:R-:W-:Y:S01]  /*110c0*/  FFMA.FTZ R65, R28, R62, -R65 ;  /* 0x0000003e1c417223 */ /* 0x000fe20000010841 */
        /* <DEDUP_REMOVED lines=11> */
[----:B------:R-:W-:Y:S01]  /*11180*/  LOP3.LUT R103, R103, 0xffff0000, RZ, 0xc0, !PT ;  /* 0xffff000067677812 */ /* 0x000fe200078ec0ff */
[----:B------:R-:W-:Y:S01]  /*11190*/  FMUL.FTZ R28, R41, R98 ;  /* 0x00000062291c7220 */ /* 0x000fe20000410000 */
[----:B------:R-:W-:Y:S01]  /*111a0*/  FFMA.FTZ R61, R40, R62, R61 ;  /* 0x0000003e283d7223 */ /* 0x000fe2000001003d */
[----:B------:R-:W-:-:S02]  /*111b0*/  IMAD.U32 R30, R100, 0x10000, RZ ;  /* 0x00010000641e7824 */ /* 0x000fc400078e00ff */
[-C--:B------:R-:W-:Y:S01]  /*111c0*/  FMUL.FTZ R40, R41, R102.reuse ;  /* 0x0000006629287220 */ /* 0x080fe20000410000 */
[C---:B------:R-:W-:Y:S01]  /*111d0*/  FMUL.FTZ R35, R44.reuse, R99 ;  /* 0x000000632c237220 */ /* 0x040fe20000410000 */
[----:B------:R-:W-:Y:S01]  /*111e0*/  FFMA.FTZ R102, R29, R102, -R28 ;  /* 0x000000661d667223 */ /* 0x000fe2000001081c */
[-C--:B------:R-:W-:Y:S01]  /*111f0*/  FMUL.FTZ R44, R44, R103.reuse ;  /* 0x000000672c2c7220 */ /* 0x080fe20000410000 */
[----:B------:R-:W-:Y:S02]  /*11200*/  IMAD.U32 R28, R104, 0x10000, RZ ;  /* 0x00010000681c7824 */ /* 0x000fe400078e00ff */
[----:B------:R-:W-:Y:S01]  /*11210*/  FMUL.FTZ R62, R43, R30 ;  /* 0x0000001e2b3e7220 */ /* 0x000fe20000410000 */
[----:B------:R-:W-:Y:S01]  /*11220*/  LOP3.LUT R100, R100, 0xffff0000, RZ, 0xc0, !PT ;  /* 0xffff000064647812 */ /* 0x000fe200078ec0ff */
[----:B------:R-:W-:Y:S01]  /*11230*/  FFMA.FTZ R42, R32, R103, -R35 ;  /* 0x00000067202a7223 */ /* 0x000fe20000010823 */
[----:B------:R-:W-:Y:S01]  /*11240*/  LOP3.LUT R104, R104, 0xffff0000, RZ, 0xc0, !PT ;  /* 0xffff000068687812 */ /* 0x000fe200078ec0ff */
[----:B------:R-:W-:Y:S01]  /*11250*/  FFMA.FTZ R44, R32, R99, R44 ;  /* 0x00000063202c7223 */ /* 0x000fe2000001002c */
[----:B------:R-:W-:Y:S01]  /*11260*/  LOP3.LUT R101, R101, 0xffff0000, RZ, 0xc0, !PT ;  /* 0xffff000065657812 */ /* 0x000fe200078ec0ff */
[-C--:B------:R-:W-:Y:S01]  /*11270*/  FMUL.FTZ R32, R43, R28.reuse ;  /* 0x0000001c2b207220 */ /* 0x080fe20000410000 */
[----:B------:R-:W-:Y:S01]  /*11280*/  LOP3.LUT R105, R105, 0xffff0000, RZ, 0xc0, !PT ;  /* 0xffff000069697812 */ /* 0x000fe200078ec0ff */
[----:B------:R-:W-:Y:S01]  /*11290*/  FFMA.FTZ R62, R31, R28, -R62 ;  /* 0x0000001c1f3e7223 */ /* 0x000fe2000001083e */
[----:B------:R-:W-:Y:S01]  /*112a0*/  FMUL.FTZ R28, R45, R100 ;  /* 0x000000642d1c7220 */ /* 0x000fe20000410000 */
[----:B------:R-:W-:Y:S01]  /*112b0*/  FFMA.FTZ R40, R29, R98, R40 ;  /* 0x000000621d287223 */ /* 0x000fe20000010028 */
[----:B------:R-:W-:Y:S01]  /*112c0*/  FMUL.FTZ R45, R45, R104 ;  /* 0x000000682d2d7220 */ /* 0x000fe20000410000 */
[----:B------:R-:W-:Y:S01]  /*112d0*/  FFMA.FTZ R31, R31, R30, R32 ;  /* 0x0000001e1f1f7223 */ /* 0x000fe20000010020 */
[C---:B------:R-:W-:Y:S01]  /*112e0*/  FMUL.FTZ R29, R46.reuse, R101 ;  /* 0x000000652e1d7220 */ /* 0x040fe20000410000 */
[-C--:B------:R-:W-:Y:S01]  /*112f0*/  FMUL.FTZ R30, R46, R105.reuse ;  /* 0x000000692e1e7220 */ /* 0x080fe20000410000 */
[C---:B------:R-:W-:Y:S01]  /*11300*/  FFMA.FTZ R100, R33.reuse, R100, R45 ;  /* 0x0000006421647223 */ /* 0x040fe2000001002d */
[----:B------:R-:W-:Y:S01]  /*11310*/  FFMA.FTZ R35, R33, R104, -R28 ;  /* 0x0000006821237223 */ /* 0x000fe2000001081c */
[C---:B------:R-:W-:Y:S01]  /*11320*/  FFMA.FTZ R46, R34.reuse, R105, -R29 ;  /* 0x00000069222e7223 */ /* 0x040fe2000001081d */
[----:B------:R-:W-:Y:S01]  /*11330*/  FFMA.FTZ R64, R34, R101, R30 ;  /* 0x0000006522407223 */ /* 0x000fe2000001001e */
[----:B------:R-:W-:-:S02]  /*11340*/  F2FP.BF16.F32.PACK_AB R28, R102, R65 ;  /* 0x00000041661c723e */ /* 0x000fc400000010ff */
[----:B------:R-:W-:Y:S02]  /*11350*/  F2FP.BF16.F32.PACK_AB R34, R100, R31 ;  /* 0x0000001f6422723e */ /* 0x000fe400000010ff */
[----:B------:R-:W-:Y:S02]  /*11360*/  F2FP.BF16.F32.PACK_AB R29, R42, R107 ;  /* 0x0000006b2a1d723e */ /* 0x000fe400000010ff */
[----:B------:R-:W-:Y:S02]  /*11370*/  F2FP.BF16.F32.PACK_AB R30, R35, R62 ;  /* 0x0000003e231e723e */ /* 0x000fe400000010ff */
[----:B------:R-:W-:Y:S02]  /*11380*/  F2FP.BF16.F32.PACK_AB R31, R46, R47 ;  /* 0x0000002f2e1f723e */ /* 0x000fe400000010ff */
[----:B------:R-:W-:Y:S02]  /*11390*/  F2FP.BF16.F32.PACK_AB R32, R40, R67 ;  /* 0x000000432820723e */ /* 0x000fe400000010ff */
[----:B------:R-:W-:Y:S01]  /*113a0*/  F2FP.BF16.F32.PACK_AB R33, R44, R63 ;  /* 0x0000003f2c21723e */ /* 0x000fe200000010ff */
[----:B------:R2:W-:Y:S01]  /*113b0*/  STS.128 [R217], R28 ;  /* 0x0000001cd9007388 */ /* 0x0005e20000000c00 */
[----:B------:R-:W-:-:S05]  /*113c0*/  F2FP.BF16.F32.PACK_AB R35, R64, R61 ;  /* 0x0000003d4023723e */ /* 0x000fca00000010ff */
[----:B------:R2:W-:Y:S02]  /*113d0*/  STS.128 [R60+0xc400], R32 ;  /* 0x00c400203c007388 */ /* 0x0005e40000000c00 */
.L_x_1753:
[----:B------:R-:W-:Y:S05]  /*113e0*/  BSYNC B2 ;  /* 0x0000000000027941 */ /* 0x000fea0003800000 */
.L_x_1752:
[----:B------:R-:W-:Y:S05]  /*113f0*/  @P2 BRA `(.L_x_1749) ;  /* 0x0000000400982947 */ /* 0x000fea0003800000 */
[----:B------:R-:W-:Y:S02]  /*11400*/  LEA.HI R106, R106, R171, RZ, 0x1d ;  /* 0x000000ab6a6a7211 */ /* 0x000fe400078fe8ff */
[----:B-1----:R-:W-:Y:S02]  /*11410*/  SHF.R.U64 R44, R24, 0x10, R25 ;  /* 0x00000010182c7819 */ /* 0x002fe40000001219 */
[----:B--2---:R-:W-:Y:S01]  /*11420*/  SHF.R.S32.HI R31, RZ, 0x1f, R106 ;  /* 0x0000001fff1f7819 */ /* 0x004fe2000001146a */
[----:B------:R-:W-:Y:S01]  /*11430*/  IMAD.SHL.U32 R29, R106, 0x8, RZ ;  /* 0x000000086a1d7824 */ /* 0x000fe200078e00ff */
[----:B------:R-:W-:Y:S02]  /*11440*/  SHF.R.U64 R42, R26, 0x10, R27 ;  /* 0x000000101a2a7819 */ /* 0x000fe4000000121b */
[----:B------:R-:W-:Y:S02]  /*11450*/  LEA.HI R31, R31, R106, RZ, 0x3 ;  /* 0x0000006a1f1f7211 */ /* 0x000fe400078f18ff */
[----:B------:R-:W-:-:S02]  /*11460*/  LOP3.LUT R28, R184, 0x38, R29, 0xf8, !PT ;  /* 0x00000038b81c7812 */ /* 0x000fc400078ef81d */
[----:B------:R-:W-:Y:S01]  /*11470*/  SHF.R.U32.HI R25, RZ, 0x10, R25 ;  /* 0x00000010ff197819 */ /* 0x000fe20000011619 */
[----:B------:R-:W-:Y:S01]  /*11480*/  IMAD.SHL.U32 R31, R31, 0x400, RZ ;  /* 0x000004001f1f7824 */ /* 0x000fe200078e00ff */
[----:B------:R-:W-:Y:S02]  /*11490*/  LOP3.LUT R28, R28, R185, RZ, 0x3c, !PT ;  /* 0x000000b91c1c7212 */ /* 0x000fe400078e3cff */
[----:B------:R-:W-:Y:S02]  /*114a0*/  SHF.R.U64 R26, R36, 0x10, R37 ;  /* 0x00000010241a7819 */ /* 0x000fe40000001225 */
[----:B------:R-:W-:Y:S02]  /*114b0*/  LOP3.LUT R31, R31, 0x7fffe000, RZ, 0xc0, !PT ;  /* 0x7fffe0001f1f7812 */ /* 0x000fe400078ec0ff */
[----:B------:R-:W-:Y:S02]  /*114c0*/  SHF.R.U64 R24, R38, 0x10, R39 ;  /* 0x0000001026187819 */ /* 0x000fe40000001227 */
[----:B------:R-:W-:-:S02]  /*114d0*/  IADD3 R33, R28, R31, R186 ;  /* 0x0000001f1c217210 */ /* 0x000fc40007ffe0ba */
[----:B------:R-:W1:Y:S01]  /*114e0*/  LDS.128 R28, [R215] ;  /* 0x00000000d71c7984 */ /* 0x000e620000000c00 */
[----:B------:R-:W-:Y:S02]  /*114f0*/  SHF.R.U32.HI R27, RZ, 0x10, R27 ;  /* 0x00000010ff1b7819 */ /* 0x000fe4000001161b */
[----:B------:R-:W-:Y:S01]  /*11500*/  IMAD R40, R33, 0x2, R18 ;  /* 0x0000000221287824 */ /* 0x000fe200078e0212 */
[----:B------:R-:W-:Y:S02]  /*11510*/  SHF.R.U32.HI R37, RZ, 0x10, R37 ;  /* 0x00000010ff257819 */ /* 0x000fe40000011625 */
[----:B------:R-:W-:Y:S02]  /*11520*/  PRMT R86, R86, 0x5410, R25 ;  /* 0x0000541056567816 */ /* 0x000fe40000000019 */
[----:B------:R-:W2:Y:S01]  /*11530*/  LDS.128 R32, [R40+0xc400] ;  /* 0x00c4000028207984 */ /* 0x000ea20000000c00 */
[----:B------:R-:W-:Y:S02]  /*11540*/  PRMT R81, R81, 0x5410, R26 ;  /* 0x0000541051517816 */ /* 0x000fe4000000001a */
[----:B------:R-:W-:-:S02]  /*11550*/  PRMT R83, R83, 0x5410, R24 ;  /* 0x0000541053537816 */ /* 0x000fc40000000018 */
[----:B------:R-:W-:Y:S02]  /*11560*/  PRMT R88, R88, 0x5410, R27 ;  /* 0x0000541058587816 */ /* 0x000fe4000000001b */
[----:B------:R-:W-:Y:S02]  /*11570*/  PRMT R85, R85, 0x5410, R44 ;  /* 0x0000541055557816 */ /* 0x000fe4000000002c */
[----:B------:R-:W-:Y:S01]  /*11580*/  PRMT R87, R87, 0x5410, R42 ;  /* 0x0000541057577816 */ /* 0x000fe2000000002a */
[----:B------:R-:W-:Y:S01]  /*11590*/  IMAD.U32 R42, R81, 0x10000, RZ ;  /* 0x00010000512a7824 */ /* 0x000fe200078e00ff */
[----:B------:R-:W-:Y:S01]  /*115a0*/  PRMT R82, R82, 0x5410, R37 ;  /* 0x0000541052527816 */ /* 0x000fe20000000025 */
[----:B------:R-:W-:Y:S01]  /*115b0*/  IMAD.U32 R41, R85, 0x10000, RZ ;  /* 0x0001000055297824 */ /* 0x000fe200078e00ff */
[----:B------:R-:W-:Y:S02]  /*115c0*/  SHF.R.U32.HI R39, RZ, 0x10, R39 ;  /* 0x00000010ff277819 */ /* 0x000fe40000011627 */
[----:B------:R-:W-:Y:S01]  /*115d0*/  LOP3.LUT R81, R81, 0xffff0000, RZ, 0xc0, !PT ;  /* 0xffff000051517812 */ /* 0x000fe200078ec0ff */
[----:B------:R-:W-:Y:S01]  /*115e0*/  IMAD.U32 R43, R82, 0x10000, RZ ;  /* 0x00010000522b7824 */ /* 0x000fe200078e00ff */
[----:B------:R-:W-:-:S02]  /*115f0*/  PRMT R84, R84, 0x5410, R39 ;  /* 0x0000541054547816 */ /* 0x000fc40000000027 */
[----:B------:R-:W-:Y:S02]  /*11600*/  LOP3.LUT R85, R85, 0xffff0000, RZ, 0xc0, !PT ;  /* 0xffff000055557812 */ /* 0x000fe400078ec0ff */
        /* <DEDUP_REMOVED lines=9> */
[C---:B--2---:R-:W-:Y:S01]  /*116a0*/  IMAD.U32 R31, R32.reuse, 0x10000, RZ ;  /* 0x00010000201f7824 */ /* 0x044fe200078e00ff */
[----:B------:R-:W-:Y:S01]  /*116b0*/  LOP3.LUT R32, R32, 0xffff0000, RZ, 0xc0, !PT ;  /* 0xffff000020207812 */ /* 0x000fe200078ec0ff */
[C---:B------:R-:W-:Y:S01]  /*116c0*/  IMAD.U32 R37, R33.reuse, 0x10000, RZ ;  /* 0x0001000021257824 */ /* 0x040fe200078e00ff */
[----:B------:R-:W-:Y:S01]  /*116d0*/  LOP3.LUT R33, R33, 0xffff0000, RZ, 0xc0, !PT ;  /* 0xffff000021217812 */ /* 0x000fe200078ec0ff */
[C---:B------:R-:W-:Y:S01]  /*116e0*/  FMUL.FTZ R45, R31.reuse, R42 ;  /* 0x0000002a1f2d7220 */ /* 0x040fe20000410000 */
[----:B------:R-:W-:Y:S01]  /*116f0*/  FMUL.FTZ R47, R31, R41 ;  /* 0x000000291f2f7220 */ /* 0x000fe20000410000 */
[----:B------:R-:W-:-:S02]  /*11700*/  IMAD.U32 R31, R86, 0x10000, RZ ;  /* 0x00010000561f7824 */ /* 0x000fc400078e00ff */
[----:B0-----:R-:W-:Y:S01]  /*11710*/  FMUL.FTZ R61, R37, R43 ;  /* 0x0000002b253d7220 */ /* 0x001fe20000410000 */
[C---:B------:R-:W-:Y:S01]  /*11720*/  FFMA.FTZ R45, R24.reuse, R41, -R45 ;  /* 0x00000029182d7223 */ /* 0x040fe2000001082d */
[----:B------:R-:W-:Y:S02]  /*11730*/  IMAD.U32 R39, R35, 0x10000, RZ ;  /* 0x0001000023277824 */ /* 0x000fe400078e00ff */
[----:B------:R-:W-:Y:S01]  /*11740*/  FFMA.FTZ R47, R24, R42, R47 ;  /* 0x0000002a182f7223 */ /* 0x000fe2000001002f */
[----:B------:R-:W-:Y:S02]  /*11750*/  IMAD.U32 R41, R84, 0x10000, RZ ;  /* 0x0001000054297824 */ /* 0x000fe400078e00ff */
[-C--:B------:R-:W-:Y:S01]  /*11760*/  FMUL.FTZ R37, R37, R31.reuse ;  /* 0x0000001f25257220 */ /* 0x080fe20000410000 */
[----:B------:R-:W-:Y:S02]  /*11770*/  IMAD.U32 R24, R88, 0x10000, RZ ;  /* 0x0001000058187824 */ /* 0x000fe400078e00ff */
[C---:B------:R-:W-:Y:S01]  /*11780*/  FFMA.FTZ R61, R26.reuse, R31, -R61 ;  /* 0x0000001f1a3d7223 */ /* 0x040fe2000001083d */
[C---:B------:R-:W-:Y:S01]  /*11790*/  FMUL.FTZ R31, R39.reuse, R41 ;  /* 0x00000029271f7220 */ /* 0x040fe20000410000 */
[----:B------:R-:W-:Y:S01]  /*117a0*/  FFMA.FTZ R37, R26, R43, R37 ;  /* 0x0000002b1a257223 */ /* 0x000fe20000010025 */
[----:B------:R-:W-:Y:S01]  /*117b0*/  FMUL.FTZ R42, R39, R24 ;  /* 0x00000018272a7220 */ /* 0x000fe20000410000 */
[----:B------:R-:W-:-:S02]  /*117c0*/  IMAD.U32 R38, R34, 0x10000, RZ ;  /* 0x0001000022267824 */ /* 0x000fc400078e00ff */
[----:B------:R-:W-:Y:S01]  /*117d0*/  FFMA.FTZ R39, R36, R24, -R31 ;  /* 0x0000001824277223 */ /* 0x000fe2000001081f */
[----:B------:R-:W-:Y:S01]  /*117e0*/  FMUL.FTZ R24, R32, R81 ;  /* 0x0000005120187220 */ /* 0x000fe20000410000 */
[----:B------:R-:W-:Y:S02]  /*117f0*/  IMAD.U32 R26, R83, 0x10000, RZ ;  /* 0x00010000531a7824 */ /* 0x000fe400078e00ff */
[----:B------:R-:W-:Y:S01]  /*11800*/  FFMA.FTZ R41, R36, R41, R42 ;  /* 0x0000002924297223 */ /* 0x000fe2000001002a */
[-C--:B------:R-:W-:Y:S01]  /*11810*/  FMUL.FTZ R36, R32, R85.reuse ;  /* 0x0000005520247220 */ /* 0x080fe20000410000 */
[----:B------:R-:W-:Y:S01]  /*11820*/  FFMA.FTZ R32, R25, R85, -R24 ;  /* 0x0000005519207223 */ /* 0x000fe20000010818 */
[----:B------:R-:W-:Y:S01]  /*11830*/  LOP3.LUT R34, R34, 0xffff0000, RZ, 0xc0, !PT ;  /* 0xffff000022227812 */ /* 0x000fe200078ec0ff */
[----:B------:R-:W-:Y:S01]  /*11840*/  IMAD.U32 R24, R87, 0x10000, RZ ;  /* 0x0001000057187824 */ /* 0x000fe200078e00ff */
[----:B------:R-:W-:Y:S01]  /*11850*/  LOP3.LUT R35, R35, 0xffff0000, RZ, 0xc0, !PT ;  /* 0xffff000023237812 */ /* 0x000fe200078ec0ff */
[----:B------:R-:W-:Y:S01]  /*11860*/  FMUL.FTZ R42, R38, R26 ;  /* 0x0000001a262a7220 */ /* 0x000fe20000410000 */
[----:B------:R-:W-:Y:S01]  /*11870*/  LOP3.LUT R83, R83, 0xffff0000, RZ, 0xc0, !PT ;  /* 0xffff000053537812 */ /* 0x000fe200078ec0ff */
[----:B------:R-:W-:Y:S01]  /*11880*/  FFMA.FTZ R36, R25, R81, R36 ;  /* 0x0000005119247223 */ /* 0x000fe20000010024 */
[----:B------:R-:W-:Y:S01]  /*11890*/  LOP3.LUT R84, R84, 0xffff0000, RZ, 0xc0, !PT ;  /* 0xffff000054547812 */ /* 0x000fe200078ec0ff */
[-C--:B------:R-:W-:Y:S01]  /*118a0*/  FMUL.FTZ R38, R38, R24.reuse ;  /* 0x0000001826267220 */ /* 0x080fe20000410000 */
[----:B------:R-:W-:Y:S01]  /*118b0*/  LOP3.LUT R86, R86, 0xffff0000, RZ, 0xc0, !PT ;  /* 0xffff000056567812 */ /* 0x000fe200078ec0ff */
[----:B------:R-:W-:Y:S01]  /*118c0*/  FFMA.FTZ R42, R27, R24, -R42 ;  /* 0x000000181b2a7223 */ /* 0x000fe2000001082a */
[----:B------:R-:W-:Y:S01]  /*118d0*/  LOP3.LUT R87, R87, 0xffff0000, RZ, 0xc0, !PT ;  /* 0xffff000057577812 */ /* 0x000fe200078ec0ff */
[----:B------:R-:W-:Y:S01]  /*118e0*/  FMUL.FTZ R31, R33, R82 ;  /* 0x00000052211f7220 */ /* 0x000fe20000410000 */
[----:B------:R-:W-:Y:S01]  /*118f0*/  LOP3.LUT R88, R88, 0xffff0000, RZ, 0xc0, !PT ;  /* 0xffff000058587812 */ /* 0x000fe200078ec0ff */
[C---:B------:R-:W-:Y:S01]  /*11900*/  FMUL.FTZ R24, R34.reuse, R83 ;  /* 0x0000005322187220 */ /* 0x040fe20000410000 */
[----:B------:R-:W-:Y:S01]  /*11910*/  FMUL.FTZ R25, R35, R84 ;  /* 0x0000005423197220 */ /* 0x000fe20000410000 */
[----:B------:R-:W-:Y:S01]  /*11920*/  FMUL.FTZ R33, R33, R86 ;  /* 0x0000005621217220 */ /* 0x000fe20000410000 */
[-C--:B------:R-:W-:Y:S01]  /*11930*/  FMUL.FTZ R34, R34, R87.reuse ;  /* 0x0000005722227220 */ /* 0x080fe20000410000 */
[----:B------:R-:W-:Y:S01]  /*11940*/  FMUL.FTZ R35, R35, R88 ;  /* 0x0000005823237220 */ /* 0x000fe20000410000 */
[----:B------:R-:W-:Y:S01]  /*11950*/  FFMA.FTZ R86, R28, R86, -R31 ;  /* 0x000000561c567223 */ /* 0x000fe2000001081f */
        /* <DEDUP_REMOVED lines=16> */
.L_x_1749:
[----:B------:R-:W-:Y:S05]  /*11a60*/  BSYNC B1 ;  /* 0x0000000000017941 */ /* 0x000fea0003800000 */
.L_x_1748:
[----:B------:R-:W-:-:S13]  /*11a70*/  ISETP.GE.AND P0, PT, R219, R89, PT ;  /* 0x00000059db00720c */ /* 0x000fda0003f06270 */
[----:B------:R-:W-:Y:S05]  /*11a80*/  @P0 BRA `(.L_x_1729) ;  /* 0x0000001000f40947 */ /* 0x000fea0003800000 */
[----:B-12---:R-:W1:Y:S01]  /*11a90*/  LDC R32, c[0x0][0x3f4] ;  /* 0x0000fd00ff207b82 */ /* 0x006e620000000800 */
[----:B------:R-:W-:Y:S01]  /*11aa0*/  BSSY B1, `(.L_x_1754) ;  /* 0x000006b000017945 */ /* 0x000fe20003800000 */
[-C--:B-1----:R-:W-:Y:S02]  /*11ab0*/  ISETP.GE.AND P0, PT, R16, R32.reuse, PT ;  /* 0x000000201000720c */ /* 0x082fe40003f06270 */
[-C--:B------:R-:W-:Y:S02]  /*11ac0*/  ISETP.GE.AND P1, PT, R168, R32.reuse, PT ;  /* 0x00000020a800720c */ /* 0x080fe40003f26270 */
[----:B------:R-:W-:-:S09]  /*11ad0*/  ISETP.GE.AND P2, PT, R169, R32, PT ;  /* 0x00000020a900720c */ /* 0x000fd20003f46270 */
[----:B------:R-:W-:Y:S05]  /*11ae0*/  @P0 BRA `(.L_x_1755) ;  /* 0x0000000400980947 */ /* 0x000fea0003800000 */
[----:B---3--:R-:W-:Y:S02]  /*11af0*/  LEA.HI R24, R32, R199, RZ, 0x1d ;  /* 0x000000c720187211 */ /* 0x008fe400078fe8ff */
[--C-:B------:R-:W-:Y:S02]  /*11b00*/  SHF.R.U64 R35, R4, 0x10, R5.reuse ;  /* 0x0000001004237819 */ /* 0x100fe40000001205 */
[----:B------:R-:W-:Y:S01]  /*11b10*/  SHF.R.S32.HI R25, RZ, 0x1f, R24 ;  /* 0x0000001fff197819 */ /* 0x000fe20000011418 */
[----:B------:R-:W-:Y:S01]  /*11b20*/  IMAD.SHL.U32 R26, R24, 0x8, RZ ;  /* 0x00000008181a7824 */ /* 0x000fe200078e00ff */
[----:B------:R-:W-:Y:S02]  /*11b30*/  SHF.R.U32.HI R4, RZ, 0x10, R5 ;  /* 0x00000010ff047819 */ /* 0x000fe40000011605 */
[----:B------:R-:W-:Y:S02]  /*11b40*/  LEA.HI R24, R25, R24, RZ, 0x3 ;  /* 0x0000001819187211 */ /* 0x000fe400078f18ff */
[----:B------:R-:W-:-:S02]  /*11b50*/  LOP3.LUT R25, R181, 0x38, R26, 0xf8, !PT ;  /* 0x00000038b5197812 */ /* 0x000fc400078ef81a */
[--C-:B------:R-:W-:Y:S01]  /*11b60*/  SHF.R.U64 R5, R6, 0x10, R7.reuse ;  /* 0x0000001006057819 */ /* 0x100fe20000001207 */
[----:B------:R-:W-:Y:S01]  /*11b70*/  IMAD.SHL.U32 R24, R24, 0x400, RZ ;  /* 0x0000040018187824 */ /* 0x000fe200078e00ff */
[----:B------:R-:W-:Y:S02]  /*11b80*/  LOP3.LUT R25, R25, R218, RZ, 0x3c, !PT ;  /* 0x000000da19197212 */ /* 0x000fe400078e3cff */
[----:B------:R-:W-:Y:S02]  /*11b90*/  SHF.R.U32.HI R6, RZ, 0x10, R7 ;  /* 0x00000010ff067819 */ /* 0x000fe40000011607 */
[----:B------:R-:W-:Y:S02]  /*11ba0*/  LOP3.LUT R24, R24, 0x7fffe000, RZ, 0xc0, !PT ;  /* 0x7fffe00018187812 */ /* 0x000fe400078ec0ff */
[----:B------:R-:W-:Y:S02]  /*11bb0*/  SHF.R.U64 R39, R48, 0x10, R49 ;  /* 0x0000001030277819 */ /* 0x000fe40000001231 */
[----:B------:R-:W-:-:S02]  /*11bc0*/  IADD3 R33, R25, R24, R188 ;  /* 0x0000001819217210 */ /* 0x000fc40007ffe0bc */
[----:B------:R-:W1:Y:S01]  /*11bd0*/  LDS.128 R24, [R216] ;  /* 0x00000000d8187984 */ /* 0x000e620000000c00 */
[----:B------:R-:W-:Y:S02]  /*11be0*/  PRMT R90, R90, 0x5410, R35 ;  /* 0x000054105a5a7816 */ /* 0x000fe40000000023 */
[----:B------:R-:W-:Y:S01]  /*11bf0*/  IMAD R33, R33, 0x2, R18 ;  /* 0x0000000221217824 */ /* 0x000fe200078e0212 */
[----:B------:R-:W-:Y:S02]  /*11c00*/  PRMT R91, R91, 0x5410, R4 ;  /* 0x000054105b5b7816 */ /* 0x000fe40000000004 */
[----:B------:R-:W-:Y:S02]  /*11c10*/  PRMT R92, R92, 0x5410, R5 ;  /* 0x000054105c5c7816 */ /* 0x000fe40000000005 */
[----:B------:R-:W2:Y:S01]  /*11c20*/  LDS.128 R28, [R33+0xc400] ;  /* 0x00c40000211c7984 */ /* 0x000ea20000000c00 */
[----:B------:R-:W-:Y:S01]  /*11c30*/  PRMT R93, R93, 0x5410, R6 ;  /* 0x000054105d5d7816 */ /* 0x000fe20000000006 */
[----:B------:R-:W-:Y:S01]  /*11c40*/  IMAD.U32 R40, R91, 0x10000, RZ ;  /* 0x000100005b287824 */ /* 0x000fe200078e00ff */
[----:B------:R-:W-:Y:S01]  /*11c50*/  PRMT R94, R94, 0x5410, R39 ;  /* 0x000054105e5e7816 */ /* 0x000fe20000000027 */
[----:B------:R-:W-:Y:S01]  /*11c60*/  IMAD.U32 R39, R90, 0x10000, RZ ;  /* 0x000100005a277824 */ /* 0x000fe200078e00ff */
[----:B------:R-:W-:-:S02]  /*11c70*/  SHF.R.U32.HI R48, RZ, 0x10, R49 ;  /* 0x00000010ff307819 */ /* 0x000fc40000011631 */
[--C-:B------:R-:W-:Y:S01]  /*11c80*/  SHF.R.U64 R37, R50, 0x10, R51.reuse ;  /* 0x0000001032257819 */ /* 0x100fe20000001233 */
[----:B------:R-:W-:Y:S01]  /*11c90*/  IMAD.U32 R38, R94, 0x10000, RZ ;  /* 0x000100005e267824 */ /* 0x000fe200078e00ff */
[----:B------:R-:W-:Y:S02]  /*11ca0*/  SHF.R.U32.HI R50, RZ, 0x10, R51 ;  /* 0x00000010ff327819 */ /* 0x000fe40000011633 */
[----:B------:R-:W-:Y:S02]  /*11cb0*/  PRMT R95, R95, 0x5410, R48 ;  /* 0x000054105f5f7816 */ /* 0x000fe40000000030 */
[----:B------:R-:W-:Y:S02]  /*11cc0*/  PRMT R97, R97, 0x5410, R50 ;  /* 0x0000541061617816 */ /* 0x000fe40000000032 */
[----:B------:R-:W-:Y:S02]  /*11cd0*/  PRMT R96, R96, 0x5410, R37 ;  /* 0x0000541060607816 */ /* 0x000fe40000000025 */
[----:B------:R-:W-:-:S02]  /*11ce0*/  LOP3.LUT R90, R90, 0xffff0000, RZ, 0xc0, !PT ;  /* 0xffff00005a5a7812 */ /* 0x000fc400078ec0ff */
        /* <DEDUP_REMOVED lines=30> */
[C---:B------:R-:W-:Y:S01]  /*11ed0*/  FMUL.FTZ R4, R28.reuse, R90 ;  /* 0x0000005a1c047220 */ /* 0x040fe20000410000 */
[-C--:B------:R-:W-:Y:S01]  /*11ee0*/  FMUL.FTZ R28, R28, R94.reuse ;  /* 0x0000005e1c1c7220 */ /* 0x080fe20000410000 */
[----:B------:R-:W-:Y:S01]  /*11ef0*/  IMAD.U32 R6, R92, 0x10000, RZ ;  /* 0x000100005c067824 */ /* 0x000fe200078e00ff */
[----:B------:R-:W-:Y:S01]  /*11f00*/  LOP3.LUT R30, R30, 0xffff0000, RZ, 0xc0, !PT ;  /* 0xffff00001e1e7812 */ /* 0x000fe200078ec0ff */
[----:B------:R-:W-:Y:S01]  /*11f10*/  FFMA.FTZ R94, R5, R94, -R4 ;  /* 0x0000005e055e7223 */ /* 0x000fe20000010804 */
[----:B------:R-:W-:Y:S01]  /*11f20*/  IMAD.U32 R4, R96, 0x10000, RZ ;  /* 0x0001000060047824 */ /* 0x000fe200078e00ff */
[----:B------:R-:W-:Y:S01]  /*11f30*/  LOP3.LUT R95, R95, 0xffff0000, RZ, 0xc0, !PT ;  /* 0xffff00005f5f7812 */ /* 0x000fe200078ec0ff */
[----:B------:R-:W-:Y:S01]  /*11f40*/  FMUL.FTZ R40, R36, R6 ;  /* 0x0000000624287220 */ /* 0x000fe20000410000 */
[----:B------:R-:W-:Y:S01]  /*11f50*/  LOP3.LUT R92, R92, 0xffff0000, RZ, 0xc0, !PT ;  /* 0xffff00005c5c7812 */ /* 0x000fe200078ec0ff */
[----:B------:R-:W-:Y:S01]  /*11f60*/  FMUL.FTZ R36, R36, R4 ;  /* 0x0000000424247220 */ /* 0x000fe20000410000 */
[----:B------:R-:W-:Y:S01]  /*11f70*/  LOP3.LUT R31, R31, 0xffff0000, RZ, 0xc0, !PT ;  /* 0xffff00001f1f7812 */ /* 0x000fe200078ec0ff */
[----:B------:R-:W-:Y:S01]  /*11f80*/  FFMA.FTZ R39, R34, R38, R39 ;  /* 0x0000002622277223 */ /* 0x000fe20000010027 */
[----:B------:R-:W-:Y:S01]  /*11f90*/  LOP3.LUT R96, R96, 0xffff0000, RZ, 0xc0, !PT ;  /* 0xffff000060607812 */ /* 0x000fe200078ec0ff */
[----:B------:R-:W-:Y:S01]  /*11fa0*/  FFMA.FTZ R40, R7, R4, -R40 ;  /* 0x0000000407287223 */ /* 0x000fe20000010828 */
[----:B------:R-:W-:Y:S01]  /*11fb0*/  LOP3.LUT R93, R93, 0xffff0000, RZ, 0xc0, !PT ;  /* 0xffff00005d5d7812 */ /* 0x000fe200078ec0ff */
[----:B------:R-:W-:Y:S01]  /*11fc0*/  FMUL.FTZ R27, R29, R91 ;  /* 0x0000005b1d1b7220 */ /* 0x000fe20000410000 */
[----:B------:R-:W-:Y:S01]  /*11fd0*/  LOP3.LUT R97, R97, 0xffff0000, RZ, 0xc0, !PT ;  /* 0xffff000061617812 */ /* 0x000fe200078ec0ff */
[----:B------:R-:W-:Y:S01]  /*11fe0*/  FMUL.FTZ R38, R29, R95 ;  /* 0x0000005f1d267220 */ /* 0x000fe20000410000 */
[----:B------:R-:W-:Y:S01]  /*11ff0*/  FFMA.FTZ R28, R5, R90, R28 ;  /* 0x0000005a051c7223 */ /* 0x000fe2000001001c */
[C---:B------:R-:W-:Y:S01]  /*12000*/  FMUL.FTZ R4, R30.reuse, R92 ;  /* 0x0000005c1e047220 */ /* 0x040fe20000410000 */
[----:B------:R-:W-:Y:S01]  /*12010*/  FFMA.FTZ R36, R7, R6, R36 ;  /* 0x0000000607247223 */ /* 0x000fe20000010024 */
[-C--:B------:R-:W-:Y:S01]  /*12020*/  FMUL.FTZ R5, R30, R96.reuse ;  /* 0x000000601e057220 */ /* 0x080fe20000410000 */
[C---:B------:R-:W-:Y:S01]  /*12030*/  FMUL.FTZ R29, R31.reuse, R93 ;  /* 0x0000005d1f1d7220 */ /* 0x040fe20000410000 */
[----:B------:R-:W-:Y:S01]  /*12040*/  FMUL.FTZ R6, R31, R97 ;  /* 0x000000611f067220 */ /* 0x000fe20000410000 */
[----:B------:R-:W-:Y:S01]  /*12050*/  FFMA.FTZ R34, R24, R95, -R27 ;  /* 0x0000005f18227223 */ /* 0x000fe2000001081b */
        /* <DEDUP_REMOVED lines=15> */
.L_x_1755:
[----:B------:R-:W-:Y:S05]  /*12150*/  BSYNC B1 ;  /* 0x0000000000017941 */ /* 0x000fea0003800000 */
.L_x_1754:
[----:B------:R-:W-:Y:S04]  /*12160*/  BSSY B1, `(.L_x_1756) ;  /* 0x0000068000017945 */ /* 0x000fe80003800000 */
[----:B------:R-:W-:Y:S05]  /*12170*/  @P1 BRA `(.L_x_1757) ;  /* 0x0000000400981947 */ /* 0x000fea0003800000 */
[----:B-1----:R-:W-:Y:S02]  /*12180*/  LEA.HI R4, R32, R170, RZ, 0x1d ;  /* 0x000000aa20047211 */ /* 0x002fe400078fe8ff */
[----:B---3--:R-:W-:Y:S02]  /*12190*/  SHF.R.U64 R30, R8, 0x10, R9 ;  /* 0x00000010081e7819 */ /* 0x008fe40000001209 */
[----:B------:R-:W-:Y:S01]  /*121a0*/  SHF.R.S32.HI R5, RZ, 0x1f, R4 ;  /* 0x0000001fff057819 */ /* 0x000fe20000011404 */
[----:B------:R-:W-:Y:S01]  /*121b0*/  IMAD.SHL.U32 R6, R4, 0x8, RZ ;  /* 0x0000000804067824 */ /* 0x000fe200078e00ff */
[----:B------:R-:W-:Y:S02]  /*121c0*/  SHF.R.U64 R36, R52, 0x10, R53 ;  /* 0x0000001034247819 */ /* 0x000fe40000001235 */
[----:B------:R-:W-:Y:S02]  /*121d0*/  LEA.HI R4, R5, R4, RZ, 0x3 ;  /* 0x0000000405047211 */ /* 0x000fe400078f18ff */
[----:B------:R-:W-:-:S02]  /*121e0*/  LOP3.LUT R5, R181, 0x38, R6, 0xf8, !PT ;  /* 0x00000038b5057812 */ /* 0x000fc400078ef806 */
[----:B------:R-:W-:Y:S01]  /*121f0*/  PRMT R73, R73, 0x5410, R30 ;  /* 0x0000541049497816 */ /* 0x000fe2000000001e */
[----:B------:R-:W-:Y:S01]  /*12200*/  IMAD.SHL.U32 R4, R4, 0x400, RZ ;  /* 0x0000040004047824 */ /* 0x000fe200078e00ff */
[----:B------:R-:W-:Y:S02]  /*12210*/  LOP3.LUT R5, R5, R218, RZ, 0x3c, !PT ;  /* 0x000000da05057212 */ /* 0x000fe400078e3cff */
[----:B------:R-:W-:Y:S01]  /*12220*/  SHF.R.U64 R34, R54, 0x10, R55 ;  /* 0x0000001036227819 */ /* 0x000fe20000001237 */
[----:B------:R-:W-:Y:S01]  /*12230*/  IMAD.U32 R35, R73, 0x10000, RZ ;  /* 0x0001000049237824 */ /* 0x000fe200078e00ff */
[----:B------:R-:W-:Y:S02]  /*12240*/  LOP3.LUT R4, R4, 0x7fffe000, RZ, 0xc0, !PT ;  /* 0x7fffe00004047812 */ /* 0x000fe400078ec0ff */
[----:B------:R-:W-:Y:S02]  /*12250*/  PRMT R77, R77, 0x5410, R36 ;  /* 0x000054104d4d7816 */ /* 0x000fe40000000024 */
[----:B------:R-:W-:-:S02]  /*12260*/  IADD3 R25, R5, R4, R188 ;  /* 0x0000000405197210 */ /* 0x000fc40007ffe0bc */
[----:B------:R-:W1:Y:S01]  /*12270*/  LDS.128 R4, [R214] ;  /* 0x00000000d6047984 */ /* 0x000e620000000c00 */
[----:B------:R-:W-:Y:S02]  /*12280*/  SHF.R.U32.HI R9, RZ, 0x10, R9 ;  /* 0x00000010ff097819 */ /* 0x000fe40000011609 */
[----:B------:R-:W-:Y:S01]  /*12290*/  IMAD R28, R25, 0x2, R18 ;  /* 0x00000002191c7824 */ /* 0x000fe200078e0212 */
[----:B------:R-:W-:Y:S02]  /*122a0*/  SHF.R.U32.HI R53, RZ, 0x10, R53 ;  /* 0x00000010ff357819 */ /* 0x000fe40000011635 */
[--C-:B------:R-:W-:Y:S02]  /*122b0*/  SHF.R.U64 R8, R10, 0x10, R11.reuse ;  /* 0x000000100a087819 */ /* 0x100fe4000000120b */
[----:B------:R-:W2:Y:S01]  /*122c0*/  LDS.128 R24, [R28+0xc400] ;  /* 0x00c400001c187984 */ /* 0x000ea20000000c00 */
[----:B------:R-:W-:Y:S02]  /*122d0*/  SHF.R.U32.HI R11, RZ, 0x10, R11 ;  /* 0x00000010ff0b7819 */ /* 0x000fe4000001160b */
[----:B------:R-:W-:Y:S01]  /*122e0*/  PRMT R79, R79, 0x5410, R34 ;  /* 0x000054104f4f7816 */ /* 0x000fe20000000022 */
[----:B------:R-:W-:Y:S01]  /*122f0*/  IMAD.U32 R34, R77, 0x10000, RZ ;  /* 0x000100004d227824 */ /* 0x000fe200078e00ff */
[----:B------:R-:W-:-:S02]  /*12300*/  SHF.R.U32.HI R55, RZ, 0x10, R55 ;  /* 0x00000010ff377819 */ /* 0x000fc40000011637 */
[----:B------:R-:W-:Y:S02]  /*12310*/  PRMT R74, R74, 0x5410, R9 ;  /* 0x000054104a4a7816 */ /* 0x000fe40000000009 */
[----:B------:R-:W-:Y:S02]  /*12320*/  PRMT R78, R78, 0x5410, R53 ;  /* 0x000054104e4e7816 */ /* 0x000fe40000000035 */
[----:B------:R-:W-:Y:S01]  /*12330*/  PRMT R75, R75, 0x5410, R8 ;  /* 0x000054104b4b7816 */ /* 0x000fe20000000008 */
[----:B------:R-:W-:Y:S01]  /*12340*/  IMAD.U32 R36, R74, 0x10000, RZ ;  /* 0x000100004a247824 */ /* 0x000fe200078e00ff */
        /* <DEDUP_REMOVED lines=27> */
[----:B------:R-:W-:Y:S01]  /*12500*/  FFMA.FTZ R38, R9, R29, -R38 ;  /* 0x0000001d09267223 */ /* 0x000fe20000010826 */
[----:B------:R-:W-:Y:S01]  /*12510*/  FMUL.FTZ R40, R33, R34 ;  /* 0x0000002221287220 */ /* 0x000fe20000410000 */
[----:B------:R-:W-:Y:S01]  /*12520*/  FFMA.FTZ R36, R9, R36, R30 ;  /* 0x0000002409247223 */ /* 0x000fe2000001001e */
[-C--:B------:R-:W-:Y:S01]  /*12530*/  FMUL.FTZ R33, R33, R8.reuse ;  /* 0x0000000821217220 */ /* 0x080fe20000410000 */
[----:B------:R-:W-:Y:S01]  /*12540*/  FMUL.FTZ R9, R24, R73 ;  /* 0x0000004918097220 */ /* 0x000fe20000410000 */
[C---:B------:R-:W-:Y:S01]  /*12550*/  FFMA.FTZ R40, R11.reuse, R8, -R40 ;  /* 0x000000080b287223 */ /* 0x040fe20000010828 */
[----:B------:R-:W-:Y:S01]  /*12560*/  LOP3.LUT R78, R78, 0xffff0000, RZ, 0xc0, !PT ;  /* 0xffff00004e4e7812 */ /* 0x000fe200078ec0ff */
[----:B------:R-:W-:Y:S01]  /*12570*/  FFMA.FTZ R33, R11, R34, R33 ;  /* 0x000000220b217223 */ /* 0x000fe20000010021 */
[-C--:B------:R-:W-:Y:S01]  /*12580*/  FMUL.FTZ R11, R24, R77.reuse ;  /* 0x0000004d180b7220 */ /* 0x080fe20000410000 */
[----:B------:R-:W-:Y:S01]  /*12590*/  FFMA.FTZ R24, R4, R77, -R9 ;  /* 0x0000004d04187223 */ /* 0x000fe20000010809 */
[----:B------:R-:W-:-:S02]  /*125a0*/  IMAD.U32 R31, R26, 0x10000, RZ ;  /* 0x000100001a1f7824 */ /* 0x000fc400078e00ff */
[----:B------:R-:W-:Y:S01]  /*125b0*/  FMUL.FTZ R34, R25, R74 ;  /* 0x0000004a19227220 */ /* 0x000fe20000410000 */
[----:B------:R-:W-:Y:S01]  /*125c0*/  IMAD.U32 R9, R75, 0x10000, RZ ;  /* 0x000100004b097824 */ /* 0x000fe200078e00ff */
[----:B------:R-:W-:Y:S01]  /*125d0*/  LOP3.LUT R26, R26, 0xffff0000, RZ, 0xc0, !PT ;  /* 0xffff00001a1a7812 */ /* 0x000fe200078ec0ff */
[----:B------:R-:W-:Y:S01]  /*125e0*/  IMAD.U32 R8, R79, 0x10000, RZ ;  /* 0x000100004f087824 */ /* 0x000fe200078e00ff */
[----:B------:R-:W-:Y:S01]  /*125f0*/  LOP3.LUT R27, R27, 0xffff0000, RZ, 0xc0, !PT ;  /* 0xffff00001b1b7812 */ /* 0x000fe200078ec0ff */
[----:B------:R-:W-:Y:S01]  /*12600*/  FMUL.FTZ R25, R25, R78 ;  /* 0x0000004e19197220 */ /* 0x000fe20000410000 */
[----:B------:R-:W-:Y:S01]  /*12610*/  FMUL.FTZ R29, R31, R9 ;  /* 0x000000091f1d7220 */ /* 0x000fe20000410000 */
[----:B------:R-:W-:Y:S01]  /*12620*/  LOP3.LUT R75, R75, 0xffff0000, RZ, 0xc0, !PT ;  /* 0xffff00004b4b7812 */ /* 0x000fe200078ec0ff */
[----:B------:R-:W-:Y:S01]  /*12630*/  FMUL.FTZ R31, R31, R8 ;  /* 0x000000081f1f7220 */ /* 0x000fe20000410000 */
[----:B------:R-:W-:Y:S01]  /*12640*/  LOP3.LUT R76, R76, 0xffff0000, RZ, 0xc0, !PT ;  /* 0xffff00004c4c7812 */ /* 0x000fe200078ec0ff */
[----:B------:R-:W-:Y:S01]  /*12650*/  FFMA.FTZ R30, R4, R73, R11 ;  /* 0x00000049041e7223 */ /* 0x000fe2000001000b */
[----:B------:R-:W-:Y:S01]  /*12660*/  LOP3.LUT R79, R79, 0xffff0000, RZ, 0xc0, !PT ;  /* 0xffff00004f4f7812 */ /* 0x000fe200078ec0ff */
[C---:B------:R-:W-:Y:S01]  /*12670*/  FFMA.FTZ R11, R5.reuse, R78, -R34 ;  /* 0x0000004e050b7223 */ /* 0x040fe20000010822 */
[----:B------:R-:W-:Y:S01]  /*12680*/  LOP3.LUT R80, R80, 0xffff0000, RZ, 0xc0, !PT ;  /* 0xffff000050507812 */ /* 0x000fe200078ec0ff */
[----:B------:R-:W-:Y:S01]  /*12690*/  FFMA.FTZ R25, R5, R74, R25 ;  /* 0x0000004a05197223 */ /* 0x000fe20000010019 */
[C---:B------:R-:W-:Y:S01]  /*126a0*/  FFMA.FTZ R29, R10.reuse, R8, -R29 ;  /* 0x000000080a1d7223 */ /* 0x040fe2000001081d */
        /* <DEDUP_REMOVED lines=19> */
.L_x_1757:
[----:B------:R-:W-:Y:S05]  /*127e0*/  BSYNC B1 ;  /* 0x0000000000017941 */ /* 0x000fea0003800000 */
.L_x_1756:
[----:B------:R-:W-:Y:S05]  /*127f0*/  @P2 BRA `(.L_x_1729) ;  /* 0x0000000400982947 */ /* 0x000fea0003800000 */
[----:B------:R-:W-:Y:S02]  /*12800*/  LEA.HI R32, R32, R171, RZ, 0x1d ;  /* 0x000000ab20207211 */ /* 0x000fe400078fe8ff */
[----:B-1-3--:R-:W-:Y:S02]  /*12810*/  SHF.R.U64 R26, R58, 0x10, R59 ;  /* 0x000000103a1a7819 */ /* 0x00afe4000000123b */
        /* <DEDUP_REMOVED lines=10> */
[----:B------:R-:W-:Y:S02]  /*128c0*/  PRMT R71, R71, 0x5410, R26 ;  /* 0x0000541047477816 */ /* 0x000fe4000000001a */
[----:B------:R-:W-:-:S02]  /*128d0*/  IADD3 R9, R5, R9, R188 ;  /* 0x0000000905097210 */ /* 0x000fc40007ffe0bc */
[----:B------:R-:W1:Y:S01]  /*128e0*/  LDS.128 R4, [R213] ;  /* 0x00000000d5047984 */ /* 0x000e620000000c00 */
[----:B------:R-:W-:Y:S02]  /*128f0*/  SHF.R.U64 R30, R56, 0x10, R57 ;  /* 0x00000010381e7819 */ /* 0x000fe40000001239 */
[----:B------:R-:W-:Y:S01]  /*12900*/  IMAD R24, R9, 0x2, R18 ;  /* 0x0000000209187824 */ /* 0x000fe200078e0212 */
[----:B------:R-:W-:Y:S02]  /*12910*/  SHF.R.U32.HI R14, RZ, 0x10, R15 ;  /* 0x00000010ff0e7819 */ /* 0x000fe4000001160f */
[----:B------:R-:W-:Y:S02]  /*12920*/  PRMT R26, R0, 0x5410, R25 ;  /* 0x00005410001a7816 */ /* 0x000fe40000000019 */
[----:B------:R-:W2:Y:S01]  /*12930*/  LDS.128 R8, [R24+0xc400] ;  /* 0x00c4000018087984 */ /* 0x000ea20000000c00 */
[----:B------:R-:W-:Y:S02]  /*12940*/  PRMT R69, R69, 0x5410, R30 ;  /* 0x0000541045457816 */ /* 0x000fe4000000001e */
[----:B------:R-:W-:Y:S01]  /*12950*/  PRMT R31, R21, 0x5410, R14 ;  /* 0x00005410151f7816 */ /* 0x000fe2000000000e */
[----:B------:R-:W-:Y:S01]  /*12960*/  IMAD.U32 R27, R26, 0x10000, RZ ;  /* 0x000100001a1b7824 */ /* 0x000fe200078e00ff */
[----:B------:R-:W-:Y:S01]  /*12970*/  SHF.R.U32.HI R57, RZ, 0x10, R57 ;  /* 0x00000010ff397819 */ /* 0x000fe20000011639 */
[----:B------:R-:W-:Y:S01]  /*12980*/  IMAD.U32 R25, R69, 0x10000, RZ ;  /* 0x0001000045197824 */ /* 0x000fe200078e00ff */
[----:B------:R-:W-:Y:S01]  /*12990*/  PRMT R28, R3, 0x5410, R28 ;  /* 0x00005410031c7816 */ /* 0x000fe2000000001c */
[----:B------:R-:W-:Y:S01]  /*129a0*/  IMAD.U32 R32, R31, 0x10000, RZ ;  /* 0x000100001f207824 */ /* 0x000fe200078e00ff */
[----:B------:R-:W-:-:S02]  /*129b0*/  SHF.R.U32.HI R59, RZ, 0x10, R59 ;  /* 0x00000010ff3b7819 */ /* 0x000fc4000001163b */
[----:B------:R-:W-:Y:S01]  /*129c0*/  PRMT R70, R70, 0x5410, R57 ;  /* 0x0000541046467816 */ /* 0x000fe20000000039 */
[----:B------:R-:W-:Y:S01]  /*129d0*/  IMAD.U32 R29, R28, 0x10000, RZ ;  /* 0x000100001c1d7824 */ /* 0x000fe200078e00ff */
[----:B------:R-:W-:Y:S02]  /*129e0*/  PRMT R72, R72, 0x5410, R59 ;  /* 0x0000541048487816 */ /* 0x000fe4000000003b */
[----:B------:R-:W-:Y:S02]  /*129f0*/  PRMT R30, R20, 0x5410, R13 ;  /* 0x00005410141e7816 */ /* 0x000fe4000000000d */
[----:B------:R-:W-:Y:S02]  /*12a00*/  LOP3.LUT R26, R26, 0xffff0000, RZ, 0xc0, !PT ;  /* 0xffff00001a1a7812 */ /* 0x000fe400078ec0ff */
        /* <DEDUP_REMOVED lines=15> */
[-C--:B------:R-:W-:Y:S01]  /*12b00*/  FMUL.FTZ R35, R14, R25.reuse ;  /* 0x000000190e237220 */ /* 0x080fe20000410000 */
[C---:B------:R-:W-:Y:S01]  /*12b10*/  IMAD.U32 R14, R70.reuse, 0x10000, RZ ;  /* 0x00010000460e7824 */ /* 0x040fe200078e00ff */
[----:B------:R-:W-:Y:S01]  /*12b20*/  LOP3.LUT R70, R70, 0xffff0000, RZ, 0xc0, !PT ;  /* 0xffff000046467812 */ /* 0x000fe200078ec0ff */
[----:B------:R-:W-:Y:S01]  /*12b30*/  FFMA.FTZ R33, R0, R25, -R33 ;  /* 0x0000001900217223 */ /* 0x000fe20000010821 */
[----:B------:R-:W-:Y:S01]  /*12b40*/  FMUL.FTZ R25, R15, R29 ;  /* 0x0000001d0f197220 */ /* 0x000fe20000410000 */
[----:B------:R-:W-:-:S02]  /*12b50*/  IMAD.U32 R21, R11, 0x10000, RZ ;  /* 0x000100000b157824 */ /* 0x000fc400078e00ff */
[----:B------:R-:W-:Y:S01]  /*12b60*/  FFMA.FTZ R35, R0, R27, R35 ;  /* 0x0000001b00237223 */ /* 0x000fe20000010023 */
[----:B------:R-:W-:Y:S02]  /*12b70*/  IMAD.U32 R0, R72, 0x10000, RZ ;  /* 0x0001000048007824 */ /* 0x000fe400078e00ff */
[-C--:B------:R-:W-:Y:S01]  /*12b80*/  FMUL.FTZ R15, R15, R14.reuse ;  /* 0x0000000e0f0f7220 */ /* 0x080fe20000410000 */
[----:B------:R-:W-:Y:S01]  /*12b90*/  FFMA.FTZ R25, R12, R14, -R25 ;  /* 0x0000000e0c197223 */ /* 0x000fe20000010819 */
[C---:B------:R-:W-:Y:S01]  /*12ba0*/  FMUL.FTZ R14, R21.reuse, R32 ;  /* 0x00000020150e7220 */ /* 0x040fe20000410000 */
[-C--:B------:R-:W-:Y:S01]  /*12bb0*/  FMUL.FTZ R27, R21, R0.reuse ;  /* 0x00000000151b7220 */ /* 0x080fe20000410000 */
[----:B------:R-:W-:Y:S02]  /*12bc0*/  IMAD.U32 R20, R10, 0x10000, RZ ;  /* 0x000100000a147824 */ /* 0x000fe400078e00ff */
[----:B------:R-:W-:Y:S01]  /*12bd0*/  FFMA.FTZ R15, R12, R29, R15 ;  /* 0x0000001d0c0f7223 */ /* 0x000fe2000001000f */
[----:B------:R-:W-:Y:S01]  /*12be0*/  FFMA.FTZ R21, R13, R0, -R14 ;  /* 0x000000000d157223 */ /* 0x000fe2000001080e */
[C---:B------:R-:W-:Y:S01]  /*12bf0*/  FMUL.FTZ R0, R8.reuse, R26 ;  /* 0x0000001a08007220 */ /* 0x040fe20000410000 */
[----:B------:R-:W-:Y:S01]  /*12c00*/  FMUL.FTZ R14, R8, R69 ;  /* 0x00000045080e7220 */ /* 0x000fe20000410000 */
[----:B------:R-:W-:-:S02]  /*12c10*/  IMAD.U32 R8, R30, 0x10000, RZ ;  /* 0x000100001e087824 */ /* 0x000fc400078e00ff */
[----:B------:R-:W-:Y:S01]  /*12c20*/  FFMA.FTZ R27, R13, R32, R27 ;  /* 0x000000200d1b7223 */ /* 0x000fe2000001001b */
[C---:B------:R-:W-:Y:S01]  /*12c30*/  FFMA.FTZ R12, R3.reuse, R69, -R0 ;  /* 0x00000045030c7223 */ /* 0x040fe20000010800 */
[----:B------:R-:W-:Y:S01]  /*12c40*/  FFMA.FTZ R14, R3, R26, R14 ;  /* 0x0000001a030e7223 */ /* 0x000fe2000001000e */
[----:B------:R-:W-:Y:S02]  /*12c50*/  IMAD.U32 R0, R71, 0x10000, RZ ;  /* 0x0001000047007824 */ /* 0x000fe400078e00ff */
[----:B------:R-:W-:Y:S01]  /*12c60*/  FMUL.FTZ R26, R20, R8 ;  /* 0x00000008141a7220 */ /* 0x000fe20000410000 */
[----:B------:R-:W-:Y:S01]  /*12c70*/  FMUL.FTZ R13, R9, R28 ;  /* 0x0000001c090d7220 */ /* 0x000fe20000410000 */
[----:B------:R-:W-:Y:S01]  /*12c80*/  LOP3.LUT R10, R10, 0xffff0000, RZ, 0xc0, !PT ;  /* 0xffff00000a0a7812 */ /* 0x000fe200078ec0ff */
[-C--:B------:R-:W-:Y:S01]  /*12c90*/  FMUL.FTZ R20, R20, R0.reuse ;  /* 0x0000000014147220 */ /* 0x080fe20000410000 */
        /* <DEDUP_REMOVED lines=8> */
[----:B------:R-:W-:Y:S01]  /*12d20*/  FFMA.FTZ R20, R5, R8, R20 ;  /* 0x0000000805147223 */ /* 0x000fe20000010014 */
[----:B------:R-:W-:Y:S01]  /*12d30*/  LOP3.LUT R72, R72, 0xffff0000, RZ, 0xc0, !PT ;  /* 0xffff000048487812 */ /* 0x000fe200078ec0ff */
[C---:B------:R-:W-:Y:S01]  /*12d40*/  FMUL.FTZ R5, R10.reuse, R3 ;  /* 0x000000030a057220 */ /* 0x040fe20000410000 */
[C---:B------:R-:W-:Y:S01]  /*12d50*/  FMUL.FTZ R4, R11.reuse, R0 ;  /* 0x000000000b047220 */ /* 0x040fe20000410000 */
[----:B------:R-:W-:Y:S01]  /*12d60*/  FMUL.FTZ R10, R10, R71 ;  /* 0x000000470a0a7220 */ /* 0x000fe20000410000 */
[----:B------:R-:W-:Y:S01]  /*12d70*/  F2FP.BF16.F32.PACK_AB R8, R14, R35 ;  /* 0x000000230e08723e */ /* 0x000fe200000010ff */
        /* <DEDUP_REMOVED lines=14> */
.L_x_1729:
[----:B------:R-:W-:Y:S05]  /*12e60*/  BSYNC B0 ;  /* 0x0000000000007941 */ /* 0x000fea0003800000 */
.L_x_1707:
        /* <DEDUP_REMOVED lines=8> */
.L_x_1705:
[----:B01-3--:R-:W3:Y:S02]  /*12ef0*/  LDL R0, [R1+0x30] ;  /* 0x0000300001007983 */ /* 0x00bee40000100800 */
[----:B---3--:R-:W-:-:S13]  /*12f00*/  R2UR UR4, R0 ;  /* 0x00000000000472ca */ /* 0x008fda00000e0000 */
[----:B------:R-:W-:-:S05]  /*12f10*/  IMAD.U32 R0, RZ, RZ, UR4 ;  /* 0x00000004ff007e24 */ /* 0x000fca000f8e00ff */
[----:B------:R-:W-:-:S13]  /*12f20*/  ISETP.NE.AND P0, PT, R0, 0x3, PT ;  /* 0x000000030000780c */ /* 0x000fda0003f05270 */
[----:B------:R-:W-:Y:S05]  /*12f30*/  @!P0 BRA `(.L_x_1758) ;  /* 0x0000000000048947 */ /* 0x000fea0003800000 */
[----:B------:R-:W-:Y:S01]  /*12f40*/  BPT.TRAP 0x1 ;  /* 0x000000040000795c */ /* 0x000fe20000300000 */
.L_x_1758:
[----:B--2-4-:R-:W-:Y:S01]  /*12f50*/  IMAD R4, R160, 0x8, R18 ;  /* 0x00000008a0047824 */ /* 0x014fe200078e0212 */
[----:B------:R-:W-:-:S04]  /*12f60*/  SHF.L.U32 R3, R163, 0x1f, RZ ;  /* 0x0000001fa3037819 */ /* 0x000fc800000006ff */
[----:B------:R0:W1:Y:S01]  /*12f70*/  SYNCS.PHASECHK.TRANS64.TRYWAIT P1, [R4+URZ+0x2a830], R3 ;  /* 0x02a83003040075a7 */ /* 0x000062000802017f */
[----:B------:R-:W-:Y:S05]  /*12f80*/  @!P0 BRA `(.L_x_1759) ;  /* 0x0000000000048947 */ /* 0x000fea0003800000 */
[----:B------:R-:W-:Y:S01]  /*12f90*/  BPT.TRAP 0x1 ;  /* 0x000000040000795c */ /* 0x000fe20000300000 */
.L_x_1759:
[----:B-1----:R-:W-:Y:S05]  /*12fa0*/  @P1 BRA `(.L_x_1760) ;  /* 0x0000000000081947 */ /* 0x002fea0003800000 */
[----:B------:R-:W1:Y:S02]  /*12fb0*/  SYNCS.PHASECHK.TRANS64.TRYWAIT P1, [R4+URZ+0x2a830], R3 ;  /* 0x02a83003040075a7 */ /* 0x000e64000802017f */
[----:B-1----:R-:W-:Y:S05]  /*12fc0*/  @!P1 BRA `(.L_x_1761) ;  /* 0x00000180003c9947 */ /* 0x002fea0003800000 */
.L_x_1760:
[----:B------:R-:W-:Y:S05]  /*12fd0*/  WARPSYNC.ALL ;  /* 0x0000000000007948 */ /* 0x000fea0003800000 */
[----:B------:R-:W-:Y:S01]  /*12fe0*/  VIADD R0, R18, 0x18400 ;  /* 0x0001840012007836 */ /* 0x000fe20000000000 */
[----:B------:R-:W-:Y:S01]  /*12ff0*/  R2UR UR4, R68 ;  /* 0x00000000440472ca */ /* 0x000fe200000e0000 */
[----:B------:R-:W-:Y:S01]  /*13000*/  IMAD.MOV.U32 R9, RZ, RZ, 0x40000040 ;  /* 0x40000040ff097424 */ /* 0x000fe200078e00ff */
[----:B------:R-:W-:Y:S01]  /*13010*/  WARPGROUP.ARRIVE ;  /* 0x00000000000079c5 */ /* 0x000fe20000000000 */
[----:B------:R-:W-:Y:S01]  /*13020*/  UMOV UR9, 0x40000040 ;  /* 0x4000004000097882 */ /* 0x000fe20000000000 */
[----:B------:R-:W-:Y:S01]  /*13030*/  SHF.R.U32.HI R0, RZ, 0x4, R0 ;  /* 0x00000004ff007819 */ /* 0x000fe20000011600 */
[----:B------:R-:W-:Y:S01]  /*13040*/  IMAD.MOV.U32 R11, RZ, RZ, 0x40000040 ;  /* 0x40000040ff0b7424 */ /* 0x000fe200078e00ff */
[----:B------:R-:W-:Y:S01]  /*13050*/  R2UR UR11, R9 ;  /* 0x00000000090b72ca */ /* 0x000fe200000e0000 */
[----:B------:R-:W-:Y:S01]  /*13060*/  IMAD.U32 R13, RZ, RZ, UR9 ;  /* 0x00000009ff0d7e24 */ /* 0x000fe2000f8e00ff */
[----:B------:R-:W-:Y:S01]  /*13070*/  LOP3.LUT R0, R0, 0x3fff, RZ, 0xc0, !PT ;  /* 0x00003fff00007812 */ /* 0x000fe200078ec0ff */
[----:B------:R-:W-:Y:S01]  /*13080*/  UMOV UR57, 0x40000040 ;  /* 0x4000004000397882 */ /* 0x000fe20000000000 */
[----:B------:R-:W-:Y:S01]  /*13090*/  UMOV UR53, 0x40000040 ;  /* 0x4000004000357882 */ /* 0x000fe20000000000 */
        /* <DEDUP_REMOVED lines=28> */
[----:B--2---:R-:W-:Y:S01]  /*13260*/  IMAD.U32 R12, RZ, RZ, UR8 ;  /* 0x00000008ff0c7e24 */ /* 0x004fe2000f8e00ff */
        /* <DEDUP_REMOVED lines=13> */
[----:B--2---:R-:W-:Y:S02]  /*13340*/  IMAD.U32 R12, RZ, RZ, UR8 ;  /* 0x00000008ff0c7e24 */ /* 0x004fe4000f8e00ff */
        /* <DEDUP_REMOVED lines=37> */
[----:B--2---:R-:W-:Y:S01]  /*135a0*/  IMAD.U32 R12, RZ, RZ, UR8 ;  /* 0x00000008ff0c7e24 */ /* 0x004fe2000f8e00ff */
[----:B------:R-:W-:Y:S01]  /*135b0*/  R2UR UR58, R10 ;  /* 0x000000000a3a72ca */ /* 0x000fe200000e0000 */
[----:B------:R-:W-:Y:S01]  /*135c0*/  VIADD R10, R8, 0x306 ;  /* 0x00000306080a7836 */ /* 0x000fe20000000000 */
[----:B------:R-:W-:Y:S01]  /*135d0*/  R2UR UR59, R11 ;  /* 0x000000000b3b72ca */ /* 0x000fe200000e0000 */
[----:B------:R-:W-:-:S02]  /*135e0*/  IMAD.MOV.U32 R11, RZ, RZ, 0x40000040 ;  /* 0x40000040ff0b7424 */ /* 0x000fc400078e00ff */
[----:B------:R-:W-:Y:S01]  /*135f0*/  IMAD.U32 R13, RZ, RZ, UR9 ;  /* 0x00000009ff0d7e24 */ /* 0x000fe2000f8e00ff */
[----:B------:R-:W-:Y:S01]  /*13600*/  R2UR UR54, R10 ;  /* 0x000000000a3672ca */ /* 0x000fe200000e0000 */
[----:B------:R-:W-:Y:S01]  /*13610*/  VIADD R10, R8, 0x600 ;  /* 0x00000600080a7836 */ /* 0x000fe20000000000 */
[----:B------:R-:W-:Y:S01]  /*13620*/  R2UR UR55, R11 ;  /* 0x000000000b3772ca */ /* 0x000fe200000e0000 */
[----:B------:R-:W-:Y:S01]  /*13630*/  IMAD.MOV.U32 R11, RZ, RZ, 0x40000040 ;  /* 0x40000040ff0b7424 */ /* 0x000fe200078e00ff */
[----:B------:R2:W-:Y:S02]  /*13640*/  STL.64 [R1], R12 ;  /* 0x0000000c01007387 */ /* 0x0005e40000100a00 */
        /* <DEDUP_REMOVED lines=34> */
[----:B--2---:R-:W-:Y:S05]  /*13870*/  @!P0 BRA `(.L_x_1762) ;  /* 0x0000000000048947 */ /* 0x004fea0003800000 */
[----:B------:R-:W-:Y:S01]  /*13880*/  BPT.TRAP 0x1 ;  /* 0x000000040000795c */ /* 0x000fe20000300000 */
.L_x_1762:
[----:B------:R-:W2:Y:S01]  /*13890*/  LDC R21, c[0x0][0x448] ;  /* 0x00011200ff157b82 */ /* 0x000ea20000000800 */
[----:B------:R-:W-:Y:S01]  /*138a0*/  IMAD.IADD R5, R191, 0x1, R187 ;  /* 0x00000001bf057824 */ /* 0x000fe200078e02bb */
[----:B------:R-:W-:Y:S01]  /*138b0*/  ULDC UR4, c[0x0][0x9d8] ;  /* 0x0002760000047ab9 */ /* 0x000fe20000000800 */
[----:B------:R-:W-:Y:S01]  /*138c0*/  LOP3.LUT R22, R22, 0xffefffff, RZ, 0xc0, !PT ;  /* 0xffefffff16167812 */ /* 0x000fe200078ec0ff */
[----:B------:R-:W-:Y:S01]  /*138d0*/  FMUL.FTZ R20, R42, UR4 ;  /* 0x000000042a147c20 */ /* 0x000fe20008410000 */
[----:B------:R-:W-:Y:S02]  /*138e0*/  IMAD.MOV.U32 R42, RZ, RZ, R5 ;  /* 0x000000ffff2a7224 */ /* 0x000fe400078e0005 */
[----:B------:R-:W-:Y:S01]  /*138f0*/  FMUL.FTZ R53, R53, UR4 ;  /* 0x0000000435357c20 */ /* 0x000fe20008410000 */
[----:B------:R-:W-:Y:S01]  /*13900*/  FMUL.FTZ R87, R40, UR4 ;  /* 0x0000000428577c20 */ /* 0x000fe20008410000 */
[----:B------:R-:W-:Y:S01]  /*13910*/  FMUL.FTZ R40, R49, UR4 ;  /* 0x0000000431287c20 */ /* 0x000fe20008410000 */
[----:B------:R-:W-:Y:S01]  /*13920*/  FMUL.FTZ R79, R41, UR4 ;  /* 0x00000004294f7c20 */ /* 0x000fe20008410000 */
[----:B------:R3:W4:Y:S01]  /*13930*/  MUFU.TANH R49, R53 ;  /* 0x0000003500317308 */ /* 0x0007220000002400 */
[----:B------:R-:W-:-:S02]  /*13940*/  IMAD.MOV.U32 R41, RZ, RZ, -0x60 ;  /* 0xffffffa0ff297424 */ /* 0x000fc400078e00ff */
[----:B------:R-:W-:Y:S01]  /*13950*/  FMUL.FTZ R6, R24, UR4 ;  /* 0x0000000418067c20 */ /* 0x000fe20008410000 */
[----:B------:R-:W-:Y:S01]  /*13960*/  FMUL.FTZ R0, R26, UR4 ;  /* 0x000000041a007c20 */ /* 0x000fe20008410000 */
[----:B01----:R-:W-:Y:S01]  /*13970*/  FMUL.FTZ R3, R27, UR4 ;  /* 0x000000041b037c20 */ /* 0x003fe20008410000 */
        /* <DEDUP_REMOVED lines=9> */
[----:B--2---:R-:W-:Y:S01]  /*13a10*/  ISETP.NE.AND P1, PT, R21, 0x1, PT ;  /* 0x000000011500780c */ /* 0x004fe20003f25270 */
[----:B------:R-:W-:Y:S01]  /*13a20*/  FMUL.FTZ R15, R39, UR4 ;  /* 0x00000004270f7c20 */ /* 0x000fe20008410000 */
[----:B------:R-:W-:-:S02]  /*13a30*/  IMAD R41, R2, R41, 0x61 ;  /* 0x0000006102297424 */ /* 0x000fc400078e0229 */
        /* <DEDUP_REMOVED lines=30> */
[----:B------:R-:W-:Y:S01]  /*13c20*/  @P1 LOP3.LUT R22, R22, 0x100000, RZ, 0xfc, !PT ;  /* 0x0010000016161812 */ /* 0x000fe200078efcff */
[----:B------:R-:W-:Y:S01]  /*13c30*/  IMAD R43, R190, -0x2, R41 ;  /* 0xfffffffebe2b7824 */ /* 0x000fe200078e0229 */
[----:B------:R-:W2:Y:S01]  /*13c40*/  MUFU.TANH R6, R6 ;  /* 0x0000000600067308 */ /* 0x000ea20000002400 */
[----:B------:R-:W-:Y:S01]  /*13c50*/  ULDC UR38, c[0x0][0x9dc] ;  /* 0x0002770000267ab9 */ /* 0x000fe20000000800 */
[----:B0-----:R-:W-:Y:S01]  /*13c60*/  @P1 IMAD.HI.U32 R12, R5, R12, RZ ;  /* 0x0000000c050c1227 */ /* 0x001fe200078e00ff */
[----:B------:R-:W-:Y:S01]  /*13c70*/  ULOP3.LUT UR38, URZ, UR38, URZ, 0x33, !UPT ;  /* 0x000000263f267292 */ /* 0x000fe2000f8e333f */
[----:B------:R-:W-:-:S02]  /*13c80*/  IADD3 R45, -R166, R43, R167 ;  /* 0x0000002ba62d7210 */ /* 0x000fc40007ffe1a7 */
[----:B------:R-:W-:Y:S01]  /*13c90*/  FMUL.FTZ R52, R52, UR4 ;  /* 0x0000000434347c20 */ /* 0x000fe20008410000 */
[----:B------:R-:W-:Y:S02]  /*13ca0*/  VIADD R5, R4, 0x2a840 ;  /* 0x0002a84004057836 */ /* 0x000fe40000000000 */
[----:B------:R-:W-:Y:S01]  /*13cb0*/  FMUL.FTZ R56, R56, UR4 ;  /* 0x0000000438387c20 */ /* 0x000fe20008410000 */
[----:B------:R-:W-:Y:S01]  /*13cc0*/  IMAD R4, R2, -0x60, R167 ;  /* 0xffffffa002047824 */ /* 0x000fe200078e02a7 */
[----:B------:R-:W0:Y:S01]  /*13cd0*/  MUFU.TANH R25, R25 ;  /* 0x0000001900197308 */ /* 0x000e220000002400 */
[----:B-1----:R-:W-:Y:S01]  /*13ce0*/  @P1 SHF.R.U32.HI R42, RZ, R13, R12 ;  /* 0x0000000dff2a1219 */ /* 0x002fe2000001160c */
[----:B------:R-:W-:Y:S01]  /*13cf0*/  VIADD R54, R41, 0xffffffff ;  /* 0xffffffff29367836 */ /* 0x000fe20000000000 */
[----:B------:R-:W1:Y:S01]  /*13d00*/  LDC.64 R12, c[0x0][0x9e0] ;  /* 0x00027800ff0c7b82 */ /* 0x000e620000000a00 */
[----:B------:R-:W-:Y:S02]  /*13d10*/  PRMT R5, R172, 0x654, R5 ;  /* 0x00000654ac057816 */ /* 0x000fe40000000005 */
[----:B---3--:R-:W3:Y:S01]  /*13d20*/  SHFL.IDX PT, R53, R42, RZ, 0x1c1f ;  /* 0x001c1fff2a357589 */ /* 0x008ee200000e0000 */
[----:B------:R-:W-:Y:S01]  /*13d30*/  LOP3.LUT R22, R22, 0xfff7ffff, RZ, 0xc0, !PT ;  /* 0xfff7ffff16167812 */ /* 0x000fe200078ec0ff */
[----:B------:R-:W0:Y:S01]  /*13d40*/  MUFU.TANH R0, R0 ;  /* 0x0000000000007308 */ /* 0x000e220000002400 */
[----:B------:R4:W-:Y:S07]  /*13d50*/  SYNCS.ARRIVE.TRANS64.RED.A1T0 RZ, [R5+URZ], RZ ;  /* 0x000000ff05ff79a7 */ /* 0x0009ee000810043f */
[----:B------:R-:W0:Y:S01]  /*13d60*/  MUFU.TANH R3, R3 ;  /* 0x0000000300037308 */ /* 0x000e220000002400 */
[----:B----4-:R-:W-:-:S04]  /*13d70*/  VIADD R5, R4, 0x60 ;  /* 0x0000006004057836 */ /* 0x010fc80000000000 */
[----:B------:R-:W-:-:S03]  /*13d80*/  IMAD R50, R190, -0x2, R5 ;  /* 0xfffffffebe327824 */ /* 0x000fc600078e0205 */
[----:B------:R-:W4:Y:S01]  /*13d90*/  MUFU.TANH R28, R28 ;  /* 0x0000001c001c7308 */ /* 0x000f220000002400 */
[----:B-1----:R-:W-:Y:S01]  /*13da0*/  ISETP.GE.AND P1, PT, R13, 0x1, PT ;  /* 0x000000010d00780c */ /* 0x002fe20003f26270 */
[----:B------:R-:W-:-:S06]  /*13db0*/  IMAD.IADD R63, R45, 0x1, R12 ;  /* 0x000000012d3f7824 */ /* 0x000fcc00078e020c */
[----:B------:R-:W1:Y:S01]  /*13dc0*/  MUFU.TANH R29, R29 ;  /* 0x0000001d001d7308 */ /* 0x000e620000002400 */
[----:B---3--:R-:W-:-:S07]  /*13dd0*/  VIADDMNMX R44, R53, R63, R50, PT ;  /* 0x0000003f352c7246 */ /* 0x008fce0003800132 */
[----:B------:R-:W3:Y:S01]  /*13de0*/  MUFU.TANH R8, R8 ;  /* 0x0000000800087308 */ /* 0x000ee20000002400 */
[----:B------:R-:W-:-:S07]  /*13df0*/  @P1 LOP3.LUT R22, R22, 0x80000, RZ, 0xfc, !PT ;  /* 0x0008000016161812 */ /* 0x000fce00078efcff */
        /* <DEDUP_REMOVED lines=39> */
[----:B------:R4:W0:Y:S01]  /*14070*/  MUFU.TANH R47, R56 ;  /* 0x00000038002f7308 */ /* 0x0008220000002400 */
[----:B--2---:R-:W-:-:S04]  /*14080*/  VIADD R52, R45, UR38 ;  /* 0x000000262d347c36 */ /* 0x004fc80008000000 */
[----:B------:R-:W-:Y:S02]  /*14090*/  IMAD.IADD R46, R52, 0x1, R53 ;  /* 0x00000001342e7824 */ /* 0x000fe400078e0235 */
[----:B----4-:R-:W-:Y:S01]  /*140a0*/  VIADD R56, R43, 0xffffffff ;  /* 0xffffffff2b387836 */ /* 0x010fe20000000000 */
[----:B-1-3--:R-:W-:Y:S06]  /*140b0*/  @!P1 BRA `(.L_x_1763) ;  /* 0x00000000004c9947 */ /* 0x00afec0003800000 */
[----:B------:R-:W-:Y:S01]  /*140c0*/  IADD3 R41, -R166, R167, R53 ;  /* 0x000000a7a6297210 */ /* 0x000fe20007ffe135 */
[----:B------:R-:W-:Y:S03]  /*140d0*/  BSSY B0, `(.L_x_1764) ;  /* 0x000000e000007945 */ /* 0x000fe60003800000 */
[----:B------:R-:W-:-:S13]  /*140e0*/  ISETP.GT.AND P1, PT, R41, -0x1, PT ;  /* 0xffffffff2900780c */ /* 0x000fda0003f24270 */
        /* <DEDUP_REMOVED lines=8> */
.L_x_1765:
[----:B------:R-:W-:-:S13]  /*14170*/  ISETP.NE.AND P1, PT, R13, 0x1, PT ;  /* 0x000000010d00780c */ /* 0x000fda0003f25270 */
[----:B------:R-:W1:Y:S02]  /*14180*/  @P1 LDC.64 R4, c[0x0][0x9e8] ;  /* 0x00027a00ff041b82 */ /* 0x000e640000000a00 */
[----:B-1----:R-:W-:-:S05]  /*14190*/  @P1 IMAD.HI.U32 R4, R41, R4, RZ ;  /* 0x0000000429041227 */ /* 0x002fca00078e00ff */
[----:B------:R-:W-:-:S07]  /*141a0*/  @P1 SHF.R.U32.HI R41, RZ, R5, R4 ;  /* 0x00000005ff291219 */ /* 0x000fce0000011604 */
.L_x_1766:
[----:B------:R-:W-:Y:S05]  /*141b0*/  BSYNC B0 ;  /* 0x0000000000007941 */ /* 0x000fea0003800000 */
.L_x_1764:
[----:B------:R-:W-:-:S05]  /*141c0*/  IMAD R41, R41, R13, R56 ;  /* 0x0000000d29297224 */ /* 0x000fca00078e0238 */
[----:B------:R-:W-:Y:S02]  /*141d0*/  VIMNMX R46, R46, R41, !PT ;  /* 0x000000292e2e7248 */ /* 0x000fe40007fe0100 */
[----:B------:R-:W-:-:S07]  /*141e0*/  VIADDMNMX R44, R41, R13, R44, PT ;  /* 0x0000000d292c7246 */ /* 0x000fce000380012c */
.L_x_1763:
[C---:B------:R-:W-:Y:S01]  /*141f0*/  ISETP.GE.AND P6, PT, R54.reuse, 0x9, PT ;  /* 0x000000093600780c */ /* 0x040fe20003fc6270 */
[----:B------:R-:W1:Y:S01]  /*14200*/  SHFL.IDX PT, R5, R42, 0x1, 0x1c1f ;  /* 0x003c1f002a057f89 */ /* 0x000e6200000e0000 */
        /* <DEDUP_REMOVED lines=11> */
[----:B------:R-:W-:Y:S01]  /*142c0*/  FSEL R97, R29, -INF , !P2 ;  /* 0xff8000001d617808 */ /* 0x000fe20005000000 */
[----:B-1----:R-:W-:Y:S01]  /*142d0*/  IMAD.IADD R28, R52, 0x1, R5 ;  /* 0x00000001341c7824 */ /* 0x002fe200078e0205 */
        /* <DEDUP_REMOVED lines=97> */
[----:B------:R-:W-:Y:S02]  /*148f0*/  ISETP.GE.AND P5, PT, R54, 0x5a, PT ;  /* 0x0000005a3600780c */ /* 0x000fe40003fa6270 */
[----:B------:R-:W-:Y:S02]  /*14900*/  VIADDMNMX R6, R5, R63, R50, PT ;  /* 0x0000003f05067246 */ /* 0x000fe40003800132 */
[----:B------:R-:W-:Y:S02]  /*14910*/  P2R R54, PR, RZ, 0x20 ;  /* 0x00000020ff367803 */ /* 0x000fe40000000000 */
[----:B------:R-:W-:-:S04]  /*14920*/  ISETP.GT.AND P5, PT, R46, 0x59, !P5 ;  /* 0x000000592e00780c */ /* 0x000fc80006fa4270 */
[----:B------:R-:W-:-:S04]  /*14930*/  ISETP.LT.OR P5, PT, R44, 0x5a, P5 ;  /* 0x0000005a2c00780c */ /* 0x000fc80002fa1670 */
[----:B------:R-:W-:Y:S02]  /*14940*/  FSEL R29, R69, -INF , !P5 ;  /* 0xff800000451d7808 */ /* 0x000fe40006800000 */
[----:B------:R-:W-:-:S13]  /*14950*/  ISETP.GE.AND P5, PT, R13, 0x1, PT ;  /* 0x000000010d00780c */ /* 0x000fda0003fa6270 */
[----:B------:R-:W-:Y:S05]  /*14960*/  @!P5 BRA `(.L_x_1767) ;  /* 0x00000000004cd947 */ /* 0x000fea0003800000 */
[----:B------:R-:W-:Y:S01]  /*14970*/  IADD3 R38, -R166, R167, R5 ;  /* 0x000000a7a6267210 */ /* 0x000fe20007ffe105 */
[----:B------:R-:W-:Y:S03]  /*14980*/  BSSY B0, `(.L_x_1768) ;  /* 0x000000e000007945 */ /* 0x000fe60003800000 */
        /* <DEDUP_REMOVED lines=9> */
.L_x_1769:
[----:B------:R-:W-:-:S13]  /*14a20*/  ISETP.NE.AND P5, PT, R13, 0x1, PT ;  /* 0x000000010d00780c */ /* 0x000fda0003fa5270 */
[----:B------:R-:W0:Y:S02]  /*14a30*/  @P5 LDC.64 R4, c[0x0][0x9e8] ;  /* 0x00027a00ff045b82 */ /* 0x000e240000000a00 */
[----:B0-----:R-:W-:-:S05]  /*14a40*/  @P5 IMAD.HI.U32 R4, R38, R4, RZ ;  /* 0x0000000426045227 */ /* 0x001fca00078e00ff */
[----:B------:R-:W-:-:S07]  /*14a50*/  @P5 SHF.R.U32.HI R38, RZ, R5, R4 ;  /* 0x00000005ff265219 */ /* 0x000fce0000011604 */
.L_x_1770:
[----:B------:R-:W-:Y:S05]  /*14a60*/  BSYNC B0 ;  /* 0x0000000000007941 */ /* 0x000fea0003800000 */
.L_x_1768:
[----:B------:R-:W-:-:S05]  /*14a70*/  IMAD R5, R38, R13, R56 ;  /* 0x0000000d26057224 */ /* 0x000fca00078e0238 */
[----:B------:R-:W-:Y:S02]  /*14a80*/  VIMNMX R28, R28, R5, !PT ;  /* 0x000000051c1c7248 */ /* 0x000fe40007fe0100 */
[----:B------:R-:W-:-:S07]  /*14a90*/  VIADDMNMX R6, R5, R13, R6, PT ;  /* 0x0000000d05067246 */ /* 0x000fce0003800106 */
.L_x_1767:
        /* <DEDUP_REMOVED lines=19> */
[----:B------:R-:W-:Y:S01]  /*14bd0*/  FSEL R9, R10, -INF , !P1 ;  /* 0xff8000000a097808 */ /* 0x000fe20004800000 */
[----:B------:R-:W-:Y:S01]  /*14be0*/  IMAD.U32 R10, RZ, RZ, UR4 ;  /* 0x00000004ff0a7e24 */ /* 0x000fe2000f8e00ff */
        /* <DEDUP_REMOVED lines=47> */
[C---:B------:R-:W-:Y:S02]  /*14ee0*/  ISETP.GT.AND P1, PT, R28.reuse, 0x30, !P1 ;  /* 0x000000301c00780c */ /* 0x040fe40004f24270 */
[----:B------:R-:W-:Y:S01]  /*14ef0*/  ISETP.GT.AND P4, PT, R28, RZ, !P4 ;  /* 0x000000ff1c00720c */ /* 0x000fe20006784270 */
[----:B------:R-:W0:Y:S01]  /*14f00*/  SHFL.BFLY PT, R3, R4, 0x2, 0x1f ;  /* 0x0c401f0004037f89 */ /* 0x000e2200000e0000 */
        /* <DEDUP_REMOVED lines=10> */
[----:B------:R-:W-:Y:S02]  /*14fb0*/  ISETP.NE.AND P1, PT, R40, RZ, PT ;  /* 0x000000ff2800720c */ /* 0x000fe40003f25270 */
[C---:B------:R-:W-:Y:S02]  /*14fc0*/  ISETP.GT.AND P2, PT, R28.reuse, 0x51, !P2 ;  /* 0x000000511c00780c */ /* 0x040fe40005744270 */
[----:B------:R-:W-:Y:S02]  /*14fd0*/  ISETP.GT.AND P1, PT, R28, 0x38, !P1 ;  /* 0x000000381c00780c */ /* 0x000fe40004f24270 */
[----:B0-----:R-:W-:Y:S02]  /*14fe0*/  FMNMX.FTZ R8, R4, R3, !PT ;  /* 0x0000000304087209 */ /* 0x001fe40007810000 */
[----:B------:R-:W-:Y:S02]  /*14ff0*/  FMNMX.FTZ R4, R0, R71, !PT ;  /* 0x0000004700047209 */ /* 0x000fe40007810000 */
[----:B------:R-:W-:Y:S01]  /*15000*/  ISETP.LT.OR P1, PT, R6, 0x39, P1 ;  /* 0x000000390600780c */ /* 0x000fe20000f21670 */
[----:B------:R-:W0:Y:S01]  /*15010*/  SHFL.BFLY PT, R3, R8, 0x1, 0x1f ;  /* 0x0c201f0008037f89 */ /* 0x000e2200000e0000 */
        /* <DEDUP_REMOVED lines=21> */
[----:B------:R-:W-:Y:S02]  /*15170*/  FMNMX.FTZ R4, R27, R4, !PT ;  /* 0x000000041b047209 */ /* 0x000fe40007810000 */
[----:B------:R-:W-:Y:S02]  /*15180*/  ISETP.GT.AND P1, PT, R28, 0x48, !P5 ;  /* 0x000000481c00780c */ /* 0x000fe40006f24270 */
[----:B0-----:R-:W-:Y:S02]  /*15190*/  FMNMX.FTZ R3, R8, R3, !PT ;  /* 0x0000000308037209 */ /* 0x001fe40007810000 */
[----:B------:R-:W-:-:S02]  /*151a0*/  FMNMX.FTZ R4, R73, R4, !PT ;  /* 0x0000000449047209 */ /* 0x000fc40007810000 */
[----:B------:R-:W-:Y:S01]  /*151b0*/  ISETP.LT.OR P1, PT, R6, 0x49, P1 ;  /* 0x000000490600780c */ /* 0x000fe20000f21670 */
[----:B------:R-:W-:Y:S01]  /*151c0*/  FMUL.FTZ R14, R3, R10 ;  /* 0x0000000a030e7220 */ /* 0x000fe20000410000 */
[----:B------:R-:W-:Y:S02]  /*151d0*/  FMNMX.FTZ R4, R31, R4, !PT ;  /* 0x000000041f047209 */ /* 0x000fe40007810000 */
[----:B------:R-:W-:Y:S02]  /*151e0*/  FSEL R85, R85, -INF , !P1 ;  /* 0xff80000055557808 */ /* 0x000fe40004800000 */
[----:B------:R-:W-:Y:S02]  /*151f0*/  FSETP.NEU.FTZ.AND P1, PT, R3, -INF , PT ;  /* 0xff8000000300780b */ /* 0x000fe40003f3d000 */
[----:B------:R-:W-:Y:S02]  /*15200*/  ISETP.NE.AND P5, PT, R60, RZ, PT ;  /* 0x000000ff3c00720c */ /* 0x000fe40003fa5270 */
[----:B------:R-:W-:-:S02]  /*15210*/  FMNMX.FTZ R4, R75, R4, !PT ;  /* 0x000000044b047209 */ /* 0x000fc40007810000 */
        /* <DEDUP_REMOVED lines=11> */
[-CC-:B------:R-:W-:Y:S01]  /*152d0*/  FFMA.FTZ R95, R95, R10.reuse, -R14.reuse ;  /* 0x0000000a5f5f7223 */ /* 0x180fe2000001080e */
[----:B------:R-:W-:Y:S01]  /*152e0*/  ISETP.GT.AND P1, PT, R28, 0x50, !P6 ;  /* 0x000000501c00780c */ /* 0x000fe20007724270 */
[--C-:B------:R-:W-:Y:S01]  /*152f0*/  FFMA.FTZ R158, R103, R10, -R14.reuse ;  /* 0x0000000a679e7223 */ /* 0x100fe2000001080e */
[----:B------:R-:W-:Y:S01]  /*15300*/  FMNMX.FTZ R4, R83, R4, !PT ;  /* 0x0000000453047209 */ /* 0x000fe20007810000 */
[----:B------:R-:W-:Y:S01]  /*15310*/  MUFU.EX2 R156, R156 ;  /* 0x0000009c009c7308 */ /* 0x000fe20000000800 */
[----:B------:R-:W-:Y:S01]  /*15320*/  ISETP.LT.OR P1, PT, R6, 0x51, P1 ;  /* 0x000000510600780c */ /* 0x000fe20000f21670 */
[--C-:B------:R-:W-:Y:S01]  /*15330*/  FFMA.FTZ R97, R97, R10, -R14.reuse ;  /* 0x0000000a61617223 */ /* 0x100fe2000001080e */
[----:B------:R-:W-:Y:S01]  /*15340*/  FMNMX.FTZ R4, R85, R4, !PT ;  /* 0x0000000455047209 */ /* 0x000fe20007810000 */
[-CC-:B------:R-:W-:Y:S01]  /*15350*/  FFMA.FTZ R99, R99, R10.reuse, -R14.reuse ;  /* 0x0000000a63637223 */ /* 0x180fe2000001080e */
[----:B------:R-:W-:Y:S01]  /*15360*/  ISETP.NE.AND P5, PT, R54, RZ, PT ;  /* 0x000000ff3600720c */ /* 0x000fe20003fa5270 */
        /* <DEDUP_REMOVED lines=9> */
[----:B------:R-:W-:Y:S01]  /*15400*/  ISETP.GT.AND P4, PT, R28, 0x59, !P5 ;  /* 0x000000591c00780c */ /* 0x000fe20006f84270 */
[----:B------:R-:W1:Y:S01]  /*15410*/  MUFU.EX2 R158, R158 ;  /* 0x0000009e009e7308 */ /* 0x000e620000000800 */
[----:B------:R-:W-:Y:S01]  /*15420*/  ISETP.LT.OR P3, PT, R6, 0x59, P3 ;  /* 0x000000590600780c */ /* 0x000fe20001f61670 */
[-CC-:B------:R-:W-:Y:S01]  /*15430*/  FFMA.FTZ R144, R55, R10.reuse, -R14.reuse ;  /* 0x0000000a37907223 */ /* 0x180fe2000001080e */
[----:B------:R-:W-:Y:S01]  /*15440*/  FSEL R91, R32, -INF , !P2 ;  /* 0xff800000205b7808 */ /* 0x000fe20005000000 */
[--C-:B------:R-:W-:Y:S01]  /*15450*/  FFMA.FTZ R53, R59, R10, -R14.reuse ;  /* 0x0000000a3b357223 */ /* 0x100fe2000001080e */
[----:B------:R-:W-:Y:S01]  /*15460*/  FMNMX.FTZ R4, R87, R4, !PT ;  /* 0x0000000457047209 */ /* 0x000fe20007810000 */
[-CC-:B------:R-:W-:Y:S01]  /*15470*/  FFMA.FTZ R146, R51, R10.reuse, -R14.reuse ;  /* 0x0000000a33927223 */ /* 0x180fe2000001080e */
[----:B------:R-:W-:Y:S01]  /*15480*/  ISETP.LT.OR P4, PT, R6, 0x5a, P4 ;  /* 0x0000005a0600780c */ /* 0x000fe20002781670 */
[----:B------:R-:W2:Y:S01]  /*15490*/  MUFU.EX2 R97, R97 ;  /* 0x0000006100617308 */ /* 0x000ea20000000800 */
[----:B------:R-:W-:Y:S01]  /*154a0*/  FSEL R79, R34, -INF , !P3 ;  /* 0xff800000224f7808 */ /* 0x000fe20005800000 */
[--C-:B------:R-:W-:Y:S01]  /*154b0*/  FFMA.FTZ R49, R49, R10, -R14.reuse ;  /* 0x0000000a31317223 */ /* 0x100fe2000001080e */
[----:B------:R-:W-:Y:S01]  /*154c0*/  FMNMX.FTZ R4, R91, R4, !PT ;  /* 0x000000045b047209 */ /* 0x000fe20007810000 */
[-CC-:B------:R-:W-:Y:S01]  /*154d0*/  FFMA.FTZ R140, R47, R10.reuse, -R14.reuse ;  /* 0x0000000a2f8c7223 */ /* 0x180fe2000001080e */
[----:B------:R-:W-:Y:S01]  /*154e0*/  FSEL R101, R35, -INF , !P4 ;  /* 0xff80000023657808 */ /* 0x000fe20006000000 */
[--C-:B------:R-:W-:Y:S01]  /*154f0*/  FFMA.FTZ R35, R57, R10, -R14.reuse ;  /* 0x0000000a39237223 */ /* 0x100fe2000001080e */
[----:B------:R-:W-:Y:S01]  /*15500*/  FMNMX.FTZ R4, R79, R4, !PT ;  /* 0x000000044f047209 */ /* 0x000fe20007810000 */
[----:B------:R-:W3:Y:S01]  /*15510*/  MUFU.EX2 R152, R152 ;  /* 0x0000009800987308 */ /* 0x000ee20000000800 */
[----:B------:R-:W-:Y:S01]  /*15520*/  ISETP.NE.AND P5, PT, R21, 0x1, PT ;  /* 0x000000011500780c */ /* 0x000fe20003fa5270 */
[--C-:B------:R-:W-:Y:S01]  /*15530*/  FFMA.FTZ R45, R45, R10, -R14.reuse ;  /* 0x0000000a2d2d7223 */ /* 0x100fe2000001080e */
[----:B------:R-:W-:Y:S01]  /*15540*/  FMNMX.FTZ R4, R101, R4, !PT ;  /* 0x0000000465047209 */ /* 0x000fe20007810000 */
[-CC-:B------:R-:W-:Y:S01]  /*15550*/  FFMA.FTZ R6, R43, R10.reuse, -R14.reuse ;  /* 0x0000000a2b067223 */ /* 0x180fe2000001080e */
[-CC-:B------:R-:W-:Y:S01]  /*15560*/  FFMA.FTZ R41, R41, R10.reuse, -R14.reuse ;  /* 0x0000000a29297223 */ /* 0x180fe2000001080e */
[-CC-:B------:R-:W-:Y:S01]  /*15570*/  FFMA.FTZ R136, R39, R10.reuse, -R14.reuse ;  /* 0x0000000a27887223 */ /* 0x180fe2000001080e */
[-CC-:B------:R-:W-:Y:S01]  /*15580*/  FFMA.FTZ R37, R37, R10.reuse, -R14.reuse ;  /* 0x0000000a25257223 */ /* 0x180fe2000001080e */
[----:B------:R-:W4:Y:S01]  /*15590*/  SHFL.BFLY PT, R57, R4, 0x2, 0x1f ;  /* 0x0c401f0004397f89 */ /* 0x000f2200000e0000 */
[----:B------:R-:W3:Y:S01]  /*155a0*/  MUFU.EX2 R99, R99 ;  /* 0x0000006300637308 */ /* 0x000ee20000000800 */
[----:B------:R-:W-:-:S04]  /*155b0*/  FFMA.FTZ R25, R29, R10, -R14 ;  /* 0x0000000a1d197223 */ /* 0x000fc8000001080e */
[----:B------:R-:W3:Y:S03]  /*155c0*/  @P5 LDC R38, c[0x0][0x44c] ;  /* 0x00011300ff265b82 */ /* 0x000ee60000000800 */
[----:B------:R-:W3:Y:S05]  /*155d0*/  MUFU.EX2 R154, R154 ;  /* 0x0000009a009a7308 */ /* 0x000eea0000000800 */
[----:B------:R-:W3:Y:S03]  /*155e0*/  @P5 LDC R40, c[0x0][0x450] ;  /* 0x00011400ff285b82 */ /* 0x000ee60000000800 */
[----:B------:R-:W3:Y:S01]  /*155f0*/  MUFU.EX2 R89, R89 ;  /* 0x0000005900597308 */ /* 0x000ee20000000800 */
[----:B----4-:R-:W-:-:S07]  /*15600*/  FMNMX.FTZ R57, R4, R57, !PT ;  /* 0x0000003904397209 */ /* 0x010fce0007810000 */
[----:B------:R-:W-:Y:S01]  /*15610*/  MUFU.EX2 R148, R148 ;  /* 0x0000009400947308 */ /* 0x000fe20000000800 */
[----:B------:R-:W4:Y:S07]  /*15620*/  SHFL.BFLY PT, R4, R57, 0x1, 0x1f ;  /* 0x0c201f0039047f89 */ /* 0x000f2e00000e0000 */
[----:B------:R-:W-:Y:S08]  /*15630*/  MUFU.EX2 R33, R33 ;  /* 0x0000002100217308 */ /* 0x000ff00000000800 */
[----:B------:R-:W-:Y:S08]  /*15640*/  MUFU.EX2 R150, R150 ;  /* 0x0000009600967308 */ /* 0x000ff00000000800 */
[----:B------:R-:W-:Y:S01]  /*15650*/  MUFU.EX2 R35, R35 ;  /* 0x0000002300237308 */ /* 0x000fe20000000800 */
[----:B----4-:R-:W-:-:S04]  /*15660*/  FMNMX.FTZ R4, R57, R4, !PT ;  /* 0x0000000439047209 */ /* 0x010fc80007810000 */
[C---:B------:R-:W-:Y:S01]  /*15670*/  FSETP.NEU.FTZ.AND P1, PT, R4.reuse, -INF , PT ;  /* 0xff8000000400780b */ /* 0x040fe20003f3d000 */
[----:B------:R-:W-:Y:S02]  /*15680*/  FMUL.FTZ R8, R4, R10 ;  /* 0x0000000a04087220 */ /* 0x000fe40000410000 */
[----:B------:R-:W-:Y:S03]  /*15690*/  MUFU.EX2 R144, R144 ;  /* 0x0000009000907308 */ /* 0x000fe60000000800 */
[----:B------:R-:W-:-:S05]  /*156a0*/  FSEL R26, R8, RZ, P1 ;  /* 0x000000ff081a7208 */ /* 0x000fca0000800000 */
[----:B------:R-:W-:Y:S01]  /*156b0*/  MUFU.EX2 R53, R53 ;  /* 0x0000003500357308 */ /* 0x000fe20000000800 */
[-CC-:B------:R-:W-:Y:S01]  /*156c0*/  FFMA.FTZ R157, R0, R10.reuse, -R26.reuse ;  /* 0x0000000a009d7223 */ /* 0x180fe2000001081a */
[-CC-:B------:R-:W-:Y:S01]  /*156d0*/  FFMA.FTZ R0, R71, R10.reuse, -R26.reuse ;  /* 0x0000000a47007223 */ /* 0x180fe2000001081a */
[-CC-:B------:R-:W-:Y:S01]  /*156e0*/  FFMA.FTZ R159, R5, R10.reuse, -R26.reuse ;  /* 0x0000000a059f7223 */ /* 0x180fe2000001081a */
[-CC-:B------:R-:W-:Y:S01]  /*156f0*/  FFMA.FTZ R8, R69, R10.reuse, -R26.reuse ;  /* 0x0000000a45087223 */ /* 0x180fe2000001081a */
[-CC-:B------:R-:W-:Y:S01]  /*15700*/  FFMA.FTZ R153, R9, R10.reuse, -R26.reuse ;  /* 0x0000000a09997223 */ /* 0x180fe2000001081a */
[----:B0-----:R-:W-:Y:S01]  /*15710*/  FADD.FTZ R5, R156, R95 ;  /* 0x0000005f9c057221 */ /* 0x001fe20000010000 */
[-CC-:B------:R-:W-:Y:S01]  /*15720*/  FFMA.FTZ R14, R67, R10.reuse, -R26.reuse ;  /* 0x0000000a430e7223 */ /* 0x180fe2000001081a */
[----:B------:R-:W-:Y:S01]  /*15730*/  MUFU.EX2 R157, R157 ;  /* 0x0000009d009d7308 */ /* 0x000fe20000000800 */
[-CC-:B------:R-:W-:Y:S01]  /*15740*/  FFMA.FTZ R155, R61, R10.reuse, -R26.reuse ;  /* 0x0000000a3d9b7223 */ /* 0x180fe2000001081a */
[----:B-1----:R-:W-:Y:S01]  /*15750*/  FADD.FTZ R32, R158, R5 ;  /* 0x000000059e207221 */ /* 0x002fe20000010000 */
[-CC-:B------:R-:W-:Y:S01]  /*15760*/  FFMA.FTZ R20, R65, R10.reuse, -R26.reuse ;  /* 0x0000000a41147223 */ /* 0x180fe2000001081a */
[-CC-:B------:R-:W-:Y:S01]  /*15770*/  FFMA.FTZ R149, R11, R10.reuse, -R26.reuse ;  /* 0x0000000a0b957223 */ /* 0x180fe2000001081a */
[-C--:B------:R-:W-:Y:S01]  /*15780*/  FFMA.FTZ R24, R63, R10.reuse, -R26 ;  /* 0x0000000a3f187223 */ /* 0x080fe2000001081a */
[----:B--2---:R-:W-:Y:S01]  /*15790*/  FADD.FTZ R5, R97, R32 ;  /* 0x0000002061057221 */ /* 0x004fe20000010000 */
[-CC-:B------:R-:W-:Y:S01]  /*157a0*/  FFMA.FTZ R151, R15, R10.reuse, -R26.reuse ;  /* 0x0000000a0f977223 */ /* 0x180fe2000001081a */
[----:B------:R-:W0:Y:S01]  /*157b0*/  MUFU.EX2 R0, R0 ;  /* 0x0000000000007308 */ /* 0x000e220000000800 */
[-CC-:B------:R-:W-:Y:S01]  /*157c0*/  FFMA.FTZ R27, R27, R10.reuse, -R26.reuse ;  /* 0x0000000a1b1b7223 */ /* 0x180fe2000001081a */
[----:B---3--:R-:W-:Y:S01]  /*157d0*/  FADD.FTZ R34, R152, R5 ;  /* 0x0000000598227221 */ /* 0x008fe20000010000 */
[----:B------:R-:W-:Y:S01]  /*157e0*/  FFMA.FTZ R73, R73, R10, -R26 ;  /* 0x0000000a49497223 */ /* 0x000fe2000001081a */
[----:B------:R-:W-:-:S04]  /*157f0*/  @P5 IMAD.HI.U32 R15, R187, R38, RZ ;  /* 0x00000026bb0f5227 */ /* 0x000fc800078e00ff */
[-C--:B------:R-:W-:Y:S01]  /*15800*/  FFMA.FTZ R31, R31, R10.reuse, -R26 ;  /* 0x0000000a1f1f7223 */ /* 0x080fe2000001081a */
[----:B------:R-:W-:Y:S01]  /*15810*/  FADD.FTZ R9, R99, R34 ;  /* 0x0000002263097221 */ /* 0x000fe20000010000 */
[-CC-:B------:R-:W-:Y:S01]  /*15820*/  FFMA.FTZ R75, R75, R10.reuse, -R26.reuse ;  /* 0x0000000a4b4b7223 */ /* 0x180fe2000001081a */
[----:B------:R-:W1:Y:S01]  /*15830*/  MUFU.EX2 R159, R159 ;  /* 0x0000009f009f7308 */ /* 0x000e620000000800 */
[-CC-:B------:R-:W-:Y:S01]  /*15840*/  FFMA.FTZ R77, R77, R10.reuse, -R26.reuse ;  /* 0x0000000a4d4d7223 */ /* 0x180fe2000001081a */
[----:B------:R-:W-:Y:S01]  /*15850*/  FADD.FTZ R36, R154, R9 ;  /* 0x000000099a247221 */ /* 0x000fe20000010000 */
[-CC-:B------:R-:W-:Y:S01]  /*15860*/  FFMA.FTZ R81, R81, R10.reuse, -R26.reuse ;  /* 0x0000000a51517223 */ /* 0x180fe2000001081a */
[-CC-:B------:R-:W-:Y:S01]  /*15870*/  FFMA.FTZ R83, R83, R10.reuse, -R26.reuse ;  /* 0x0000000a53537223 */ /* 0x180fe2000001081a */
[-C--:B------:R-:W-:Y:S01]  /*15880*/  FFMA.FTZ R85, R85, R10.reuse, -R26 ;  /* 0x0000000a55557223 */ /* 0x080fe2000001081a */
[----:B------:R-:W-:Y:S01]  /*15890*/  FADD.FTZ R9, R89, R36 ;  /* 0x0000002459097221 */ /* 0x000fe20000010000 */
[-C--:B------:R-:W-:Y:S01]  /*158a0*/  FFMA.FTZ R93, R93, R10.reuse, -R26 ;  /* 0x0000000a5d5d7223 */ /* 0x080fe2000001081a */
[----:B------:R-:W2:Y:S01]  /*158b0*/  MUFU.EX2 R8, R8 ;  /* 0x0000000800087308 */ /* 0x000ea20000000800 */
[----:B0-----:R-:W-:Y:S01]  /*158c0*/  FADD.FTZ R32, R157, R0 ;  /* 0x000000009d207221 */ /* 0x001fe20000010000 */
[----:B------:R-:W-:Y:S01]  /*158d0*/  FADD.FTZ R36, R148, R9 ;  /* 0x0000000994247221 */ /* 0x000fe20000010000 */
[-CC-:B------:R-:W-:Y:S01]  /*158e0*/  FFMA.FTZ R87, R87, R10.reuse, -R26.reuse ;  /* 0x0000000a57577223 */ /* 0x180fe2000001081a */
[-CC-:B------:R-:W-:Y:S01]  /*158f0*/  FFMA.FTZ R91, R91, R10.reuse, -R26.reuse ;  /* 0x0000000a5b5b7223 */ /* 0x180fe2000001081a */
[-C--:B------:R-:W-:Y:S01]  /*15900*/  FFMA.FTZ R79, R79, R10.reuse, -R26 ;  /* 0x0000000a4f4f7223 */ /* 0x080fe2000001081a */
[----:B------:R-:W-:Y:S01]  /*15910*/  FADD.FTZ R9, R33, R36 ;  /* 0x0000002421097221 */ /* 0x000fe20000010000 */
[----:B------:R-:W-:Y:S01]  /*15920*/  FFMA.FTZ R101, R101, R10, -R26 ;  /* 0x0000000a65657223 */ /* 0x000fe2000001081a */
[----:B------:R-:W0:Y:S01]  /*15930*/  MUFU.EX2 R153, R153 ;  /* 0x0000009900997308 */ /* 0x000e220000000800 */
[----:B-1----:R-:W-:Y:S01]  /*15940*/  FADD.FTZ R5, R159, R32 ;  /* 0x000000209f057221 */ /* 0x002fe20000010000 */
[----:B------:R-:W-:Y:S01]  /*15950*/  FADD.FTZ R38, R150, R9 ;  /* 0x0000000996267221 */ /* 0x000fe20000010000 */
[----:B------:R-:W-:Y:S01]  /*15960*/  IMAD.MOV.U32 R11, RZ, RZ, R187 ;  /* 0x000000ffff0b7224 */ /* 0x000fe200078e00bb */
[----:B------:R-:W-:-:S02]  /*15970*/  @P5 SHF.R.U32.HI R11, RZ, R40, R15 ;  /* 0x00000028ff0b5219 */ /* 0x000fc4000001160f */
[----:B------:R-:W-:Y:S01]  /*15980*/  FADD.FTZ R9, R35, R38 ;  /* 0x0000002623097221 */ /* 0x000fe20000010000 */
[----:B------:R-:W-:Y:S01]  /*15990*/  ISETP.GE.AND P5, PT, R13, 0x1, PT ;  /* 0x000000010d00780c */ /* 0x000fe20003fa6270 */
[----:B------:R-:W1:Y:S01]  /*159a0*/  MUFU.EX2 R14, R14 ;  /* 0x0000000e000e7308 */ /* 0x000e620000000800 */
[----:B--2---:R-:W-:Y:S01]  /*159b0*/  FADD.FTZ R34, R8, R5 ;  /* 0x0000000508227221 */ /* 0x004fe20000010000 */
[----:B------:R-:W-:Y:S01]  /*159c0*/  FADD.FTZ R38, R144, R9 ;  /* 0x0000000990267221 */ /* 0x000fe20000010000 */
[----:B------:R-:W-:Y:S01]  /*159d0*/  F2FP.BF16.F32.PACK_AB R157, R0, R157 ;  /* 0x0000009d009d723e */ /* 0x000fe200000010ff */
[----:B------:R-:W-:Y:S01]  /*159e0*/  IMAD.IADD R11, R142, 0x1, R11 ;  /* 0x000000018e0b7824 */ /* 0x000fe200078e020b */
[----:B------:R-:W-:Y:S01]  /*159f0*/  F2FP.BF16.F32.PACK_AB R159, R8, R159 ;  /* 0x0000009f089f723e */ /* 0x000fe200000010ff */
[----:B------:R-:W-:Y:S01]  /*15a00*/  FADD.FTZ R9, R53, R38 ;  /* 0x0000002635097221 */ /* 0x000fe20000010000 */
[----:B------:R-:W-:Y:S01]  /*15a10*/  F2FP.BF16.F32.PACK_AB R156, R95, R156 ;  /* 0x0000009c5f9c723e */ /* 0x000fe200000010ff */
[----:B------:R-:W2:Y:S01]  /*15a20*/  MUFU.EX2 R155, R155 ;  /* 0x0000009b009b7308 */ /* 0x000ea20000000800 */
[----:B0-----:R-:W-:Y:S01]  /*15a30*/  FADD.FTZ R5, R153, R34 ;  /* 0x0000002299057221 */ /* 0x001fe20000010000 */
[----:B------:R-:W-:Y:S01]  /*15a40*/  F2FP.BF16.F32.PACK_AB R158, R97, R158 ;  /* 0x0000009e619e723e */ /* 0x000fe200000010ff */
[----:B------:R-:W-:Y:S01]  /*15a50*/  VIADD R8, R2, 0xfffffffe ;  /* 0xfffffffe02087836 */ /* 0x000fe20000000000 */
[----:B------:R-:W-:Y:S01]  /*15a60*/  F2FP.BF16.F32.PACK_AB R152, R99, R152 ;  /* 0x000000986398723e */ /* 0x000fe200000010ff */
[----:B------:R-:W-:Y:S01]  /*15a70*/  IMAD.IADD R12, R11, 0x1, R12 ;  /* 0x000000010b0c7824 */ /* 0x000fe200078e020c */
[----:B------:R-:W-:-:S02]  /*15a80*/  F2FP.BF16.F32.PACK_AB R154, R89, R154 ;  /* 0x0000009a599a723e */ /* 0x000fc400000010ff */
[----:B------:R-:W0:Y:S01]  /*15a90*/  MUFU.EX2 R20, R20 ;  /* 0x0000001400147308 */ /* 0x000e220000000800 */
[C---:B-1----:R-:W-:Y:S01]  /*15aa0*/  FADD.FTZ R34, R14.reuse, R5 ;  /* 0x000000050e227221 */ /* 0x042fe20000010000 */
[----:B------:R-:W-:Y:S02]  /*15ab0*/  F2FP.BF16.F32.PACK_AB R148, R33, R148 ;  /* 0x000000942194723e */ /* 0x000fe400000010ff */
[----:B------:R-:W-:Y:S02]  /*15ac0*/  F2FP.BF16.F32.PACK_AB R150, R35, R150 ;  /* 0x000000962396723e */ /* 0x000fe400000010ff */
[----:B------:R-:W-:Y:S02]  /*15ad0*/  F2FP.BF16.F32.PACK_AB R144, R53, R144 ;  /* 0x000000903590723e */ /* 0x000fe400000010ff */
[----:B------:R-:W1:Y:S01]  /*15ae0*/  MUFU.EX2 R149, R149 ;  /* 0x0000009500957308 */ /* 0x000e620000000800 */
[----:B--2---:R-:W-:Y:S01]  /*15af0*/  FADD.FTZ R5, R155, R34 ;  /* 0x000000229b057221 */ /* 0x004fe20000010000 */
[----:B------:R-:W-:-:S06]  /*15b00*/  F2FP.BF16.F32.PACK_AB R153, R14, R153 ;  /* 0x000000990e99723e */ /* 0x000fcc00000010ff */
        /* <DEDUP_REMOVED lines=14> */
[----:B--2---:R-:W-:-:S07]  /*15bf0*/  FADD.FTZ R38, R146, R9 ;  /* 0x0000000992267221 */ /* 0x004fce0000010000 */
[----:B------:R-:W2:Y:S01]  /*15c00*/  MUFU.EX2 R30, R31 ;  /* 0x0000001f001e7308 */ /* 0x000ea20000000800 */
[----:B0-----:R-:W-:-:S07]  /*15c10*/  FADD.FTZ R5, R73, R36 ;  /* 0x0000002449057221 */ /* 0x001fce0000010000 */
[----:B------:R-:W0:Y:S01]  /*15c20*/  MUFU.EX2 R140, R140 ;  /* 0x0000008c008c7308 */ /* 0x000e220000000800 */
[C---:B-1----:R-:W-:Y:S01]  /*15c30*/  FADD.FTZ R9, R49.reuse, R38 ;  /* 0x0000002631097221 */ /* 0x042fe20000010000 */
[----:B------:R-:W-:-:S06]  /*15c40*/  F2FP.BF16.F32.PACK_AB R146, R49, R146 ;  /* 0x000000923192723e */ /* 0x000fcc00000010ff */
        /* <DEDUP_REMOVED lines=11> */
[C---:B0-----:R-:W-:Y:S01]  /*15d00*/  FADD.FTZ R38, R32.reuse, R5 ;  /* 0x0000000520267221 */ /* 0x041fe20000010000 */
[----:B------:R-:W-:-:S06]  /*15d10*/  F2FP.BF16.F32.PACK_AB R147, R32, R75 ;  /* 0x0000004b2093723e */ /* 0x000fcc00000010ff */
[----:B------:R-:W0:Y:S01]  /*15d20*/  MUFU.EX2 R41, R41 ;  /* 0x0000002900297308 */ /* 0x000e220000000800 */
[----:B-1----:R-:W-:-:S07]  /*15d30*/  FADD.FTZ R40, R6, R9 ;  /* 0x0000000906287221 */ /* 0x002fce0000010000 */
[----:B------:R-:W1:Y:S01]  /*15d40*/  MUFU.EX2 R34, R83 ;  /* 0x0000005300227308 */ /* 0x000e620000000800 */
[----:B--2---:R-:W-:-:S07]  /*15d50*/  FADD.FTZ R5, R81, R38 ;  /* 0x0000002651057221 */ /* 0x004fce0000010000 */
[----:B------:R-:W2:Y:S01]  /*15d60*/  MUFU.EX2 R136, R136 ;  /* 0x0000008800887308 */ /* 0x000ea20000000800 */
[C---:B0-----:R-:W-:Y:S01]  /*15d70*/  FADD.FTZ R9, R41.reuse, R40 ;  /* 0x0000002829097221 */ /* 0x041fe20000010000 */
[----:B------:R-:W-:-:S06]  /*15d80*/  F2FP.BF16.F32.PACK_AB R142, R41, R6 ;  /* 0x00000006298e723e */ /* 0x000fcc00000010ff */
[----:B------:R-:W0:Y:S01]  /*15d90*/  MUFU.EX2 R85, R85 ;  /* 0x0000005500557308 */ /* 0x000e220000000800 */
[C---:B-1----:R-:W-:Y:S01]  /*15da0*/  FADD.FTZ R38, R34.reuse, R5 ;  /* 0x0000000522267221 */ /* 0x042fe20000010000 */
[----:B-----5:R-:W-:-:S06]  /*15db0*/  F2FP.BF16.F32.PACK_AB R141, R34, R81 ;  /* 0x00000051228d723e */ /* 0x020fcc00000010ff */
        /* <DEDUP_REMOVED lines=18> */
[----:B0-----:R-:W-:Y:S01]  /*15ee0*/  FADD.FTZ R5, R79, R0 ;  /* 0x000000004f057221 */ /* 0x001fe20000010000 */
[C---:B-1----:R-:W-:Y:S01]  /*15ef0*/  FADD.FTZ R6, R25.reuse, R6 ;  /* 0x0000000619067221 */ /* 0x042fe20000010000 */
[----:B------:R-:W-:Y:S02]  /*15f00*/  F2FP.BF16.F32.PACK_AB R138, R25, R138 ;  /* 0x0000008a198a723e */ /* 0x000fe400000010ff */
[C---:B--2---:R-:W-:Y:S01]  /*15f10*/  FADD.FTZ R5, R38.reuse, R5 ;  /* 0x0000000526057221 */ /* 0x044fe20000010000 */
[----:B------:R-:W-:Y:S01]  /*15f20*/  F2FP.BF16.F32.PACK_AB R139, R38, R79 ;  /* 0x0000004f268b723e */ /* 0x000fe200000010ff */
[----:B------:R-:W-:Y:S06]  /*15f30*/  @!P5 BRA `(.L_x_1771) ;  /* 0x000000000048d947 */ /* 0x000fec0003800000 */
        /* <DEDUP_REMOVED lines=11> */
.L_x_1773:
[----:B------:R-:W-:-:S13]  /*15ff0*/  ISETP.NE.AND P1, PT, R13, 0x1, PT ;  /* 0x000000010d00780c */ /* 0x000fda0003f25270 */
[----:B------:R-:W0:Y:S02]  /*16000*/  @P1 LDC.64 R14, c[0x0][0x9e8] ;  /* 0x00027a00ff0e1b82 */ /* 0x000e240000000a00 */
[----:B0-----:R-:W-:-:S05]  /*16010*/  @P1 IMAD.HI.U32 R2, R0, R14, RZ ;  /* 0x0000000e00021227 */ /* 0x001fca00078e00ff */
[----:B------:R-:W-:-:S07]  /*16020*/  @P1 SHF.R.U32.HI R0, RZ, R15, R2 ;  /* 0x0000000fff001219 */ /* 0x000fce0000011602 */
.L_x_1774:
[----:B------:R-:W-:Y:S05]  /*16030*/  BSYNC B0 ;  /* 0x0000000000007941 */ /* 0x000fea0003800000 */
.L_x_1772:
[----:B------:R-:W-:-:S05]  /*16040*/  IMAD R13, R0, R13, R13 ;  /* 0x0000000d000d7224 */ /* 0x000fca00078e020d */
[----:B------:R-:W-:-:S07]  /*16050*/  VIMNMX R12, R12, R13, PT ;  /* 0x0000000d0c0c7248 */ /* 0x000fce0003fe0100 */
.L_x_1771:
[----:B------:R-:W-:Y:S01]  /*16060*/  IMAD.HI R12, R12, 0x2aaaaaab, RZ ;  /* 0x2aaaaaab0c0c7827 */ /* 0x000fe200078e02ff */
[----:B------:R-:W-:Y:S01]  /*16070*/  ULDC UR47, c[0x0][0x9e4] ;  /* 0x00027900002f7ab9 */ /* 0x000fe20000000800 */
[----:B------:R-:W-:Y:S01]  /*16080*/  ULDC UR46, c[0x0][0x9e4] ;  /* 0x00027900002e7ab9 */ /* 0x000fe20000000800 */
[----:B------:R-:W-:Y:S01]  /*16090*/  ULDC UR39, c[0x0][0x9d8] ;  /* 0x0002760000277ab9 */ /* 0x000fe20000000800 */
[----:B------:R-:W-:Y:S01]  /*160a0*/  ULDC UR43, c[0x0][0x9d8] ;  /* 0x00027600002b7ab9 */ /* 0x000fe20000000800 */
[----:B------:R-:W-:Y:S01]  /*160b0*/  SHF.R.U32.HI R9, RZ, 0x1f, R12 ;  /* 0x0000001fff097819 */ /* 0x000fe2000001160c */
[----:B------:R-:W-:Y:S01]  /*160c0*/  ULDC UR42, c[0x0][0x9d8] ;  /* 0x00027600002a7ab9 */ /* 0x000fe20000000800 */
[----:B------:R-:W-:Y:S01]  /*160d0*/  ULDC UR50, c[0x0][0x988] ;  /* 0x0002620000327ab9 */ /* 0x000fe20000000800 */
[----:B------:R-:W-:Y:S01]  /*160e0*/  ULDC UR54, c[0x0][0x988] ;  /* 0x0002620000367ab9 */ /* 0x000fe20000000800 */
[----:B------:R-:W-:Y:S01]  /*160f0*/  LEA.HI.SX32 R12, R12, R9, 0x1c ;  /* 0x000000090c0c7211 */ /* 0x000fe200078fe2ff */
[----:B------:R-:W-:Y:S01]  /*16100*/  ULDC UR51, c[0x0][0x988] ;  /* 0x0002620000337ab9 */ /* 0x000fe20000000800 */
[----:B------:R-:W-:Y:S01]  /*16110*/  ULDC UR58, c[0x0][0x9e0] ;  /* 0x00027800003a7ab9 */ /* 0x000fe20000000800 */
[----:B------:R-:W-:Y:S01]  /*16120*/  ULDC UR55, c[0x0][0x9e0] ;  /* 0x0002780000377ab9 */ /* 0x000fe20000000800 */
[----:B------:R-:W-:Y:S01]  /*16130*/  VIMNMX R9, R189, R12, !PT ;  /* 0x0000000cbd097248 */ /* 0x000fe20007fe0100 */
[----:B------:R-:W-:Y:S01]  /*16140*/  BSSY B1, `(.L_x_1775) ;  /* 0x00003b0000017945 */ /* 0x000fe20003800000 */
[----:B------:R-:W-:Y:S01]  /*16150*/  IMAD.MOV.U32 R2, RZ, RZ, 0x3f800000 ;  /* 0x3f800000ff027424 */ /* 0x000fe200078e00ff */
[----:B------:R-:W-:-:S02]  /*16160*/  CS2R R86, SRZ ;  /* 0x0000000000567805 */ /* 0x000fc4000001ff00 */
[----:B------:R-:W-:Y:S01]  /*16170*/  ISETP.GE.AND P1, PT, R8, R9, PT ;  /* 0x000000090800720c */ /* 0x000fe20003f26270 */
[----:B------:R-:W-:Y:S01]  /*16180*/  IMAD.MOV.U32 R0, RZ, RZ, 0x3f800000 ;  /* 0x3f800000ff007424 */ /* 0x000fe200078e00ff */
        /* <DEDUP_REMOVED lines=31> */
[----:B------:R-:W-:Y:S06]  /*16380*/  @!P1 BRA `(.L_x_1776) ;  /* 0x00000038002c9947 */ /* 0x000fec0003800000 */
[----:B------:R-:W-:Y:S01]  /*16390*/  BSSY B0, `(.L_x_1777) ;  /* 0x0000386000007945 */ /* 0x000fe20003800000 */
[----:B------:R-:W-:Y:S02]  /*163a0*/  IMAD.MOV.U32 R2, RZ, RZ, 0x3f800000 ;  /* 0x3f800000ff027424 */ /* 0x000fe400078e00ff */
[----:B------:R-:W-:-:S07]  /*163b0*/  IMAD.MOV.U32 R87, RZ, RZ, RZ ;  /* 0x000000ffff577224 */ /* 0x000fce00078e00ff */
.L_x_1798:
[----:B------:R-:W-:-:S05]  /*163c0*/  VIADD R14, R160, 0x1 ;  /* 0x00000001a00e7836 */ /* 0x000fca0000000000 */
[----:B------:R-:W-:-:S04]  /*163d0*/  ISETP.NE.AND P1, PT, R14, 0x2, PT ;  /* 0x000000020e00780c */ /* 0x000fc80003f25270 */
[----:B------:R-:W-:Y:S02]  /*163e0*/  SEL R10, RZ, 0x1, P1 ;  /* 0x00000001ff0a7807 */ /* 0x000fe40000800000 */
[----:B------:R-:W-:Y:S02]  /*163f0*/  SEL R14, R14, RZ, P1 ;  /* 0x000000ff0e0e7207 */ /* 0x000fe40000800000 */
[----:B------:R-:W-:Y:S01]  /*16400*/  LOP3.LUT R15, R163, R10, RZ, 0x3c, !PT ;  /* 0x0000000aa30f7212 */ /* 0x000fe200078e3cff */
[----:B------:R-:W-:Y:S06]  /*16410*/  @!P0 BRA `(.L_x_1778) ;  /* 0x0000000000048947 */ /* 0x000fec0003800000 */
[----:B------:R-:W-:Y:S01]  /*16420*/  BPT.TRAP 0x1 ;  /* 0x000000040000795c */ /* 0x000fe20000300000 */
.L_x_1778:
[----:B------:R-:W-:Y:S01]  /*16430*/  IMAD R20, R14, 0x8, R18 ;  /* 0x000000080e147824 */ /* 0x000fe200078e0212 */
[----:B------:R-:W-:-:S04]  /*16440*/  SHF.L.U32 R13, R15, 0x1f, RZ ;  /* 0x0000001f0f0d7819 */ /* 0x000fc800000006ff */
[----:B------:R0:W1:Y:S01]  /*16450*/  SYNCS.PHASECHK.TRANS64.TRYWAIT P1, [R20+URZ+0x2a830], R13 ;  /* 0x02a8300d140075a7 */ /* 0x000062000802017f */
[----:B------:R-:W-:Y:S05]  /*16460*/  @!P0 BRA `(.L_x_1779) ;  /* 0x0000000000048947 */ /* 0x000fea0003800000 */
[----:B------:R-:W-:Y:S01]  /*16470*/  BPT.TRAP 0x1 ;  /* 0x000000040000795c */ /* 0x000fe20000300000 */
.L_x_1779:
[----:B------:R-:W-:Y:S01]  /*16480*/  BSSY B2, `(.L_x_1780) ;  /* 0x0000006000027945 */ /* 0x000fe20003800000 */
[----:B------:R-:W-:Y:S02]  /*16490*/  IMAD R10, R14, 0x900, R7 ;  /* 0x000009000e0a7824 */ /* 0x000fe400078e0207 */
[----:B------:R-:W-:Y:S01]  /*164a0*/  IMAD.MOV.U32 R11, RZ, RZ, 0x40000040 ;  /* 0x40000040ff0b7424 */ /* 0x000fe200078e00ff */
[----:B-1----:R-:W-:Y:S06]  /*164b0*/  @P1 BRA `(.L_x_1781) ;  /* 0x0000000000081947 */ /* 0x002fec0003800000 */
[----:B------:R-:W1:Y:S02]  /*164c0*/  SYNCS.PHASECHK.TRANS64.TRYWAIT P1, [R20+URZ+0x2a830], R13 ;  /* 0x02a8300d140075a7 */ /* 0x000e64000802017f */
[----:B-1----:R-:W-:Y:S05]  /*164d0*/  @!P1 BRA `(.L_x_1782) ;  /* 0x0000014c000c9947 */ /* 0x002fea0003800000 */
.L_x_1781:
[----:B------:R-:W-:Y:S05]  /*164e0*/  BSYNC B2 ;  /* 0x0000000000027941 */ /* 0x000fea0003800000 */
.L_x_1780:
[----:B------:R-:W2:Y:S04]  /*164f0*/  LDL.64 R88, [R1+0x28] ;  /* 0x0000280001587983 */ /* 0x000ea80000100a00 */
[----:B------:R-:W3:Y:S04]  /*16500*/  LDL.64 R226, [R1+0x20] ;  /* 0x0000200001e27983 */ /* 0x000ee80000100a00 */
[----:B------:R-:W4:Y:S01]  /*16510*/  LDL.64 R210, [R1+0x18] ;  /* 0x0000180001d27983 */ /* 0x000f220000100a00 */
[C---:B------:R-:W-:Y:S02]  /*16520*/  R2UR UR6, R10.reuse ;  /* 0x000000000a0672ca */ /* 0x040fe400000e0000 */
[----:B------:R-:W-:Y:S01]  /*16530*/  R2UR UR7, R11 ;  /* 0x000000000b0772ca */ /* 0x000fe200000e0000 */
[----:B------:R0:W-:Y:S04]  /*16540*/  STL.64 [R1+0x40], R4 ;  /* 0x0000400401007387 */ /* 0x0001e80000100a00 */
[----:B0-----:R-:W4:Y:S01]  /*16550*/  LDL.64 R4, [R1+0x10] ;  /* 0x0000100001047983 */ /* 0x001f220000100a00 */
[----:B------:R-:W-:-:S02]  /*16560*/  VIADD R12, R10, 0x2 ;  /* 0x000000020a0c7836 */ /* 0x000fc40000000000 */
[----:B-1----:R-:W-:Y:S01]  /*16570*/  IMAD.MOV.U32 R13, RZ, RZ, 0x40000040 ;  /* 0x40000040ff0d7424 */ /* 0x002fe200078e00ff */
[----:B--2---:R-:W-:Y:S02]  /*16580*/  R2UR UR4, R88 ;  /* 0x00000000580472ca */ /* 0x004fe400000e0000 */
[----:B------:R-:W-:Y:S02]  /*16590*/  R2UR UR5, R89 ;  /* 0x00000000590572ca */ /* 0x000fe400000e0000 */
[----:B------:R-:W-:-:S11]  /*165a0*/  WARPGROUP.ARRIVE ;  /* 0x00000000000079c5 */ /* 0x000fd60000000000 */
[----:B------:R-:W-:Y:S01]  /*165b0*/  HGMMA.64x96x16.F32.BF16 R88, gdesc[UR4], RZ, !UPT, gsb0 ;  /* 0x01600000045879f0 */ /* 0x000fe2000c0018ff */
[----:B---3--:R-:W-:Y:S02]  /*165c0*/  R2UR UR4, R226 ;  /* 0x00000000e20472ca */ /* 0x008fe400000e0000 */
[----:B------:R-:W-:Y:S02]  /*165d0*/  R2UR UR5, R227 ;  /* 0x00000000e30572ca */ /* 0x000fe400000e0000 */
[----:B------:R-:W2:Y:S01]  /*165e0*/  LDL.64 R226, [R1+0x8] ;  /* 0x0000080001e27983 */ /* 0x000ea20000100a00 */
[----:B------:R-:W-:Y:S02]  /*165f0*/  R2UR UR6, R12 ;  /* 0x000000000c0672ca */ /* 0x000fe400000e0000 */
[----:B------:R-:W-:Y:S01]  /*16600*/  R2UR UR7, R13 ;  /* 0x000000000d0772ca */ /* 0x000fe200000e0000 */
[----:B------:R-:W-:Y:S02]  /*16610*/  VIADD R12, R10, 0x4 ;  /* 0x000000040a0c7836 */ /* 0x000fe40000000000 */
[----:B------:R-:W-:Y:S01]  /*16620*/  IMAD.MOV.U32 R13, RZ, RZ, 0x40000040 ;  /* 0x40000040ff0d7424 */ /* 0x000fe200078e00ff */
[----:B------:R-:W-:-:S02]  /*16630*/  WARPGROUP.DEPBAR.LE gsb0, 0x0 ;  /* 0x00008000000079c5 */ /* 0x000fc40000010000 */
[----:B------:R-:W-:-:S07]  /*16640*/  WARPGROUP.ARRIVE ;  /* 0x00000000000079c5 */ /* 0x000fce0000000000 */
[----:B------:R-:W-:Y:S01]  /*16650*/  HGMMA.64x96x16.F32.BF16 R88, gdesc[UR4], R88, gsb0 ;  /* 0x01600000045879f0 */ /* 0x000fe20008001858 */
[----:B----4-:R-:W-:Y:S02]  /*16660*/  R2UR UR4, R210 ;  /* 0x00000000d20472ca */ /* 0x010fe400000e0000 */
[----:B------:R-:W-:Y:S02]  /*16670*/  R2UR UR5, R211 ;  /* 0x00000000d30572ca */ /* 0x000fe400000e0000 */
[----:B------:R-:W3:Y:S01]  /*16680*/  LDL.64 R210, [R1] ;  /* 0x0000000001d27983 */ /* 0x000ee20000100a00 */
        /* <DEDUP_REMOVED lines=11> */
[----:B------:R-:W-:Y:S01]  /*16740*/  VIADD R12, R10, 0x300 ;  /* 0x000003000a0c7836 */ /* 0x000fe20000000000 */
[----:B------:R0:W5:Y:S01]  /*16750*/  LDL.LU.64 R4, [R1+0x40] ;  /* 0x0000400001047983 */ /* 0x0001620000300a00 */
[----:B------:R-:W-:Y:S01]  /*16760*/  IMAD.MOV.U32 R13, RZ, RZ, 0x40000040 ;  /* 0x40000040ff0d7424 */ /* 0x000fe200078e00ff */
[----:B------:R-:W-:-:S02]  /*16770*/  WARPGROUP.DEPBAR.LE gsb0, 0x0 ;  /* 0x00008000000079c5 */ /* 0x000fc40000010000 */
[----:B------:R-:W-:-:S07]  /*16780*/  WARPGROUP.ARRIVE ;  /* 0x00000000000079c5 */ /* 0x000fce0000000000 */
[----:B------:R-:W-:Y:S01]  /*16790*/  HGMMA.64x96x16.F32.BF16 R88, gdesc[UR4], R88, gsb0 ;  /* 0x01600000045879f0 */ /* 0x000fe20008001858 */
[----:B------:R-:W-:Y:S02]  /*167a0*/  R2UR UR6, R12 ;  /* 0x000000000c0672ca */ /* 0x000fe400000e0000 */
[----:B------:R-:W-:Y:S02]  /*167b0*/  R2UR UR7, R13 ;  /* 0x000000000d0772ca */ /* 0x000fe400000e0000 */
[----:B--2---:R-:W-:Y:S02]  /*167c0*/  R2UR UR4, R226 ;  /* 0x00000000e20472ca */ /* 0x004fe400000e0000 */
        /* <DEDUP_REMOVED lines=132> */
[----:B0-----:R-:W-:Y:S05]  /*17010*/  @!P0 BRA `(.L_x_1783) ;  /* 0x0000000000048947 */ /* 0x001fea0003800000 */
[----:B------:R-:W-:Y:S01]  /*17020*/  BPT.TRAP 0x1 ;  /* 0x000000040000795c */ /* 0x000fe20000300000 */
.L_x_1783:
[----:B------:R-:W-:Y:S01]  /*17030*/  SHF.L.U32 R2, R163, 0x1f, RZ ;  /* 0x0000001fa3027819 */ /* 0x000fe200000006ff */
[----:B------:R-:W-:-:S04]  /*17040*/  IMAD R12, R160, 0x8, R18 ;  /* 0x00000008a00c7824 */ /* 0x000fc800078e0212 */
[----:B------:R0:W1:Y:S01]  /*17050*/  SYNCS.PHASECHK.TRANS64.TRYWAIT P1, [R12+URZ+0x2a850], R2 ;  /* 0x02a850020c0075a7 */ /* 0x000062000802017f */
[----:B------:R-:W-:Y:S05]  /*17060*/  @!P0 BRA `(.L_x_1784) ;  /* 0x0000000000048947 */ /* 0x000fea0003800000 */
[----:B------:R-:W-:Y:S01]  /*17070*/  BPT.TRAP 0x1 ;  /* 0x000000040000795c */ /* 0x000fe20000300000 */
.L_x_1784:
        /* <DEDUP_REMOVED lines=9> */
.L_x_1786:
[----:B------:R-:W-:Y:S05]  /*17110*/  BSYNC B2 ;  /* 0x0000000000027941 */ /* 0x000fea0003800000 */
.L_x_1785:
[----:B------:R-:W-:Y:S01]  /*17120*/  IMAD.MOV.U32 R10, RZ, RZ, R0 ;  /* 0x000000ffff0a7224 */ /* 0x000fe200078e0000 */
[----:B------:R-:W-:Y:S01]  /*17130*/  WARPGROUP.ARRIVE ;  /* 0x00000000000079c5 */ /* 0x000fe20000000000 */
[----:B------:R-:W-:-:S03]  /*17140*/  IMAD.MOV.U32 R11, RZ, RZ, 0x40000040 ;  /* 0x40000040ff0b7424 */ /* 0x000fc600078e00ff */
        /* <DEDUP_REMOVED lines=41> */
.L_x_1788:
        /* <DEDUP_REMOVED lines=10> */
[----:B------:R-:W-:-:S02]  /*17480*/  IMAD.IADD R10, R191, 0x1, R187 ;  /* 0x00000001bf0a7824 */ /* 0x000fc400078e02bb */
[----:B------:R-:W-:Y:S01]  /*17490*/  FMUL.FTZ R112, R113, UR43 ;  /* 0x0000002b71707c20 */ /* 0x000fe20008410000 */
[----:B------:R-:W-:Y:S01]  /*174a0*/  FMUL.FTZ R113, R118, UR43 ;  /* 0x0000002b76717c20 */ /* 0x000fe20008410000 */
[----:B------:R-:W2:Y:S01]  /*174b0*/  @P2 LDC R11, c[0x0][0x44c] ;  /* 0x00011300ff0b2b82 */ /* 0x000ea20000000800 */
[----:B------:R-:W-:Y:S01]  /*174c0*/  FMUL.FTZ R118, R123, UR43 ;  /* 0x0000002b7b767c20 */ /* 0x000fe20008410000 */
[----:B------:R-:W-:Y:S01]  /*174d0*/  FMUL.FTZ R123, R124, UR43 ;  /* 0x0000002b7c7b7c20 */ /* 0x000fe20008410000 */
[----:B01----:R-:W-:Y:S01]  /*174e0*/  FMUL.FTZ R2, R91, UR43 ;  /* 0x0000002b5b027c20 */ /* 0x003fe20008410000 */
        /* <DEDUP_REMOVED lines=9> */
[----:B------:R-:W-:-:S02]  /*17580*/  IMAD.MOV.U32 R132, RZ, RZ, R10 ;  /* 0x000000ffff847224 */ /* 0x000fc400078e000a */
        /* <DEDUP_REMOVED lines=25> */
[----:B------:R-:W-:Y:S01]  /*17720*/  FMUL.FTZ R121, R126, UR43 ;  /* 0x0000002b7e797c20 */ /* 0x000fe20008410000 */
[----:B------:R-:W-:Y:S01]  /*17730*/  FMUL.FTZ R128, R129, UR43 ;  /* 0x0000002b81807c20 */ /* 0x000fe20008410000 */
[----:B------:R-:W-:-:S02]  /*17740*/  VIADD R11, R20, 0x2a840 ;  /* 0x0002a840140b7836 */ /* 0x000fc40000000000 */
[----:B------:R-:W-:Y:S01]  /*17750*/  FMUL.FTZ R126, R130, UR43 ;  /* 0x0000002b827e7c20 */ /* 0x000fe20008410000 */
[----:B------:R-:W-:Y:S02]  /*17760*/  VIADD R137, R133, 0x1 ;  /* 0x0000000185897836 */ /* 0x000fe40000000000 */
[----:B------:R-:W-:Y:S01]  /*17770*/  FMUL.FTZ R20, R134, UR43 ;  /* 0x0000002b86147c20 */ /* 0x000fe20008410000 */
[----:B------:R-:W-:Y:S01]  /*17780*/  FMUL.FTZ R129, R135, UR43 ;  /* 0x0000002b87817c20 */ /* 0x000fe20008410000 */
[----:B------:R-:W-:Y:S01]  /*17790*/  LOP3.LUT P1, RZ, R22, 0x80000, RZ, 0xc0, !PT ;  /* 0x0008000016ff7812 */ /* 0x000fe2000782c0ff */
[----:B------:R-:W-:Y:S01]  /*177a0*/  IMAD R137, R190, -0x2, R137 ;  /* 0xfffffffebe897824 */ /* 0x000fe200078e0289 */
[----:B------:R-:W1:Y:S01]  /*177b0*/  MUFU.TANH R13, R13 ;  /* 0x0000000d000d7308 */ /* 0x000e620000002400 */
[----:B------:R-:W-:Y:S02]  /*177c0*/  PRMT R11, R172, 0x654, R11 ;  /* 0x00000654ac0b7816 */ /* 0x000fe4000000000b */
[----:B------:R-:W-:Y:S01]  /*177d0*/  VIADD R130, R137, 0xffffffff ;  /* 0xffffffff89827836 */ /* 0x000fe20000000000 */
[----:B------:R-:W-:Y:S01]  /*177e0*/  IADD3 R138, -R166, R137, R167 ;  /* 0x00000089a68a7210 */ /* 0x000fe20007ffe1a7 */
[----:B------:R2:W-:Y:S03]  /*177f0*/  SYNCS.ARRIVE.TRANS64.RED.A1T0 RZ, [R11+URZ], RZ ;  /* 0x000000ff0bff79a7 */ /* 0x0005e6000810043f */
[----:B------:R-:W3:Y:S01]  /*17800*/  MUFU.TANH R88, R88 ;  /* 0x0000005800587308 */ /* 0x000ee20000002400 */
[----:B------:R-:W-:-:S02]  /*17810*/  VIADD R139, R138, UR58 ;  /* 0x0000003a8a8b7c36 */ /* 0x000fc40008000000 */
[----:B------:R-:W-:Y:S02]  /*17820*/  VIADD R138, R138, UR38 ;  /* 0x000000268a8a7c36 */ /* 0x000fe40008000000 */
[--C-:B0-----:R-:W-:Y:S02]  /*17830*/  IMAD.IADD R137, R139, 0x1, R10.reuse ;  /* 0x000000018b897824 */ /* 0x101fe400078e020a */
[----:B------:R-:W-:Y:S01]  /*17840*/  IMAD.IADD R134, R138, 0x1, R10 ;  /* 0x000000018a867824 */ /* 0x000fe200078e020a */
        /* <DEDUP_REMOVED lines=46> */
[----:B-1234-:R-:W-:Y:S05]  /*17b30*/  @!P1 BRA `(.L_x_1789) ;  /* 0x0000000000549947 */ /* 0x01efea0003800000 */
        /* <DEDUP_REMOVED lines=12> */
.L_x_1791:
[----:B------:R-:W-:-:S05]  /*17c00*/  IMAD.U32 R140, RZ, RZ, UR47 ;  /* 0x0000002fff8c7e24 */ /* 0x000fca000f8e00ff */
[----:B------:R-:W-:-:S13]  /*17c10*/  ISETP.NE.AND P1, PT, R140, 0x1, PT ;  /* 0x000000018c00780c */ /* 0x000fda0003f25270 */
[----:B------:R-:W1:Y:S02]  /*17c20*/  @P1 LDC.64 R10, c[0x0][0x9e8] ;  /* 0x00027a00ff0a1b82 */ /* 0x000e640000000a00 */
[----:B-1----:R-:W-:-:S05]  /*17c30*/  @P1 IMAD.HI.U32 R10, R135, R10, RZ ;  /* 0x0000000a870a1227 */ /* 0x002fca00078e00ff */
[----:B------:R-:W-:-:S07]  /*17c40*/  @P1 SHF.R.U32.HI R135, RZ, R11, R10 ;  /* 0x0000000bff871219 */ /* 0x000fce000001160a */
.L_x_1792:
[----:B------:R-:W-:Y:S05]  /*17c50*/  BSYNC B2 ;  /* 0x0000000000027941 */ /* 0x000fea0003800000 */
.L_x_1790:
[----:B------:R-:W-:-:S05]  /*17c60*/  IMAD R135, R135, R140, R130 ;  /* 0x0000008c87877224 */ /* 0x000fca00078e0282 */
[----:B------:R-:W-:Y:S02]  /*17c70*/  VIADDMNMX R137, R135, R140, R137, PT ;  /* 0x0000008c87897246 */ /* 0x000fe40003800189 */
[----:B------:R-:W-:-:S07]  /*17c80*/  VIMNMX R134, R134, R135, !PT ;  /* 0x0000008786867248 */ /* 0x000fce0007fe0100 */
.L_x_1789:
[C---:B------:R-:W-:Y:S01]  /*17c90*/  ISETP.GE.AND P1, PT, R133.reuse, 0x2, PT ;  /* 0x000000028500780c */ /* 0x040fe20003f26270 */
[----:B------:R-:W1:Y:S01]  /*17ca0*/  SHFL.IDX PT, R132, R132, 0x1, 0x1c1f ;  /* 0x003c1f0084847f89 */ /* 0x000e6200000e0000 */
[C---:B------:R-:W-:Y:S02]  /*17cb0*/  ISETP.GE.AND P2, PT, R133.reuse, 0x9, PT ;  /* 0x000000098500780c */ /* 0x040fe40003f46270 */
[C---:B------:R-:W-:Y:S02]  /*17cc0*/  ISETP.GT.AND P4, PT, R134.reuse, 0x1, !P1 ;  /* 0x000000018600780c */ /* 0x040fe40004f84270 */
[----:B------:R-:W-:Y:S02]  /*17cd0*/  ISETP.GE.AND P5, PT, R133, 0xa, PT ;  /* 0x0000000a8500780c */ /* 0x000fe40003fa6270 */
[----:B------:R-:W-:Y:S02]  /*17ce0*/  ISETP.GT.AND P3, PT, R134, 0x8, !P2 ;  /* 0x000000088600780c */ /* 0x000fe40005764270 */
[----:B------:R-:W-:-:S02]  /*17cf0*/  ISETP.LT.OR P4, PT, R137, 0x2, P4 ;  /* 0x000000028900780c */ /* 0x000fc40002781670 */
[----:B------:R-:W-:Y:S02]  /*17d00*/  ISETP.LT.OR P3, PT, R137, 0x9, P3 ;  /* 0x000000098900780c */ /* 0x000fe40001f61670 */
[----:B------:R-:W-:Y:S02]  /*17d10*/  FSEL R135, R88, -INF , !P4 ;  /* 0xff80000058877808 */ /* 0x000fe40006000000 */
[----:B------:R-:W-:Y:S02]  /*17d20*/  ISETP.GE.AND P4, PT, R133, 0x11, PT ;  /* 0x000000118500780c */ /* 0x000fe40003f86270 */
[----:B------:R-:W-:Y:S02]  /*17d30*/  LOP3.LUT R22, R22, 0xfffffffb, RZ, 0xc0, !PT ;  /* 0xfffffffb16167812 */ /* 0x000fe400078ec0ff */
[----:B0-----:R-:W-:Y:S02]  /*17d40*/  FSEL R91, R91, -INF , !P3 ;  /* 0xff8000005b5b7808 */ /* 0x001fe40005800000 */
[----:B------:R-:W-:-:S02]  /*17d50*/  ISETP.GT.AND P3, PT, R134, 0x9, !P5 ;  /* 0x000000098600780c */ /* 0x000fc40006f64270 */
[----:B------:R-:W-:Y:S01]  /*17d60*/  @P5 LOP3.LUT R22, R22, 0x4, RZ, 0xfc, !PT ;  /* 0x0000000416165812 */ /* 0x000fe200078efcff */
[--C-:B-1----:R-:W-:Y:S01]  /*17d70*/  IMAD.IADD R139, R139, 0x1, R132.reuse ;  /* 0x000000018b8b7824 */ /* 0x102fe200078e0284 */
[----:B------:R-:W-:Y:S01]  /*17d80*/  ISETP.LT.OR P3, PT, R137, 0xa, P3 ;  /* 0x0000000a8900780c */ /* 0x000fe20001f61670 */
[----:B------:R-:W-:Y:S01]  /*17d90*/  IMAD.IADD R138, R138, 0x1, R132 ;  /* 0x000000018a8a7824 */ /* 0x000fe200078e0284 */
[----:B------:R-:W-:Y:S02]  /*17da0*/  LOP3.LUT R22, R22, 0xfffffff7, RZ, 0xc0, !PT ;  /* 0xfffffff716167812 */ /* 0x000fe400078ec0ff */
[----:B------:R-:W-:Y:S02]  /*17db0*/  FSEL R141, R92, -INF , !P3 ;  /* 0xff8000005c8d7808 */ /* 0x000fe40005800000 */
[----:B------:R-:W-:Y:S02]  /*17dc0*/  @P4 LOP3.LUT R22, R22, 0x8, RZ, 0xfc, !PT ;  /* 0x0000000816164812 */ /* 0x000fe400078efcff */
[----:B------:R-:W-:-:S02]  /*17dd0*/  ISETP.GT.AND P3, PT, R134, 0x10, !P4 ;  /* 0x000000108600780c */ /* 0x000fc40006764270 */
[----:B------:R-:W-:Y:S02]  /*17de0*/  ISETP.GE.AND P4, PT, R133, 0x12, PT ;  /* 0x000000128500780c */ /* 0x000fe40003f86270 */
[----:B------:R-:W-:Y:S02]  /*17df0*/  ISETP.LT.OR P3, PT, R137, 0x11, P3 ;  /* 0x000000118900780c */ /* 0x000fe40001f61670 */
[----:B------:R-:W-:Y:S02]  /*17e00*/  LOP3.LUT R22, R22, 0xffffffef, RZ, 0xc0, !PT ;  /* 0xffffffef16167812 */ /* 0x000fe400078ec0ff */
[----:B------:R-:W-:Y:S02]  /*17e10*/  FSEL R95, R95, -INF , !P3 ;  /* 0xff8000005f5f7808 */ /* 0x000fe40005800000 */
[----:B------:R-:W-:-:S04]  /*17e20*/  ISETP.GT.AND P3, PT, R134, 0x11, !P4 ;  /* 0x000000118600780c */ /* 0x000fc80006764270 */
[----:B------:R-:W-:Y:S02]  /*17e30*/  ISETP.LT.OR P3, PT, R137, 0x12, P3 ;  /* 0x000000128900780c */ /* 0x000fe40001f61670 */
[----:B------:R-:W-:Y:S02]  /*17e40*/  @P4 LOP3.LUT R22, R22, 0x10, RZ, 0xfc, !PT ;  /* 0x0000001016164812 */ /* 0x000fe400078efcff */
[----:B------:R-:W-:Y:S02]  /*17e50*/  ISETP.GE.AND P4, PT, R133, 0x19, PT ;  /* 0x000000198500780c */ /* 0x000fe40003f86270 */
[----:B------:R-:W-:Y:S02]  /*17e60*/  LOP3.LUT R22, R22, 0xfffbffff, RZ, 0xc0, !PT ;  /* 0xfffbffff16167812 */ /* 0x000fe400078ec0ff */
[----:B------:R-:W-:Y:S02]  /*17e70*/  FSEL R143, R96, -INF , !P3 ;  /* 0xff800000608f7808 */ /* 0x000fe40005800000 */
[----:B------:R-:W-:-:S04]  /*17e80*/  ISETP.GT.AND P3, PT, R134, 0x18, !P4 ;  /* 0x000000188600780c */ /* 0x000fc80006764270 */
[----:B------:R-:W-:-:S03]  /*17e90*/  ISETP.LT.OR P3, PT, R137, 0x19, P3 ;  /* 0x000000198900780c */ /* 0x000fc60001f61670 */
        /* <DEDUP_REMOVED lines=68> */
[----:B------:R-:W-:Y:S02]  /*182e0*/  FSEL R155, R120, -INF , !P3 ;  /* 0xff800000789b7808 */ /* 0x000fe40005800000 */
[----:B------:R-:W-:Y:S02]  /*182f0*/  LOP3.LUT R22, R22, 0xffffffbf, RZ, 0xc0, !PT ;  /* 0xffffffbf16167812 */ /* 0x000fe400078ec0ff */
[----:B------:R-:W-:-:S04]  /*18300*/  ISETP.GT.AND P3, PT, R134, 0x48, !P4 ;  /* 0x000000488600780c */ /* 0x000fc80006764270 */
[----:B------:R-:W-:-:S03]  /*18310*/  ISETP.LT.OR P3, PT, R137, 0x49, P3 ;  /* 0x000000498900780c */ /* 0x000fc60001f61670 */
[----:B------:R-:W-:Y:S02]  /*18320*/  @P4 LOP3.LUT R22, R22, 0x40, RZ, 0xfc, !PT ;  /* 0x0000004016164812 */ /* 0x000fe400078efcff */
[----:B------:R-:W-:Y:S02]  /*18330*/  ISETP.GE.AND P4, PT, R133, 0x4a, PT ;  /* 0x0000004a8500780c */ /* 0x000fe40003f86270 */
[----:B------:R-:W-:Y:S02]  /*18340*/  FSEL R123, R123, -INF , !P3 ;  /* 0xff8000007b7b7808 */ /* 0x000fe40005800000 */
[----:B------:R-:W-:Y:S02]  /*18350*/  ISETP.GT.AND P3, PT, R134, 0x49, !P4 ;  /* 0x000000498600780c */ /* 0x000fe40006764270 */
[----:B------:R-:W-:Y:S02]  /*18360*/  LOP3.LUT R22, R22, 0xffffffdf, RZ, 0xc0, !PT ;  /* 0xffffffdf16167812 */ /* 0x000fe400078ec0ff */
[----:B------:R-:W-:-:S04]  /*18370*/  ISETP.LT.OR P3, PT, R137, 0x4a, P3 ;  /* 0x0000004a8900780c */ /* 0x000fc80001f61670 */
[----:B------:R-:W-:Y:S02]  /*18380*/  FSEL R157, R124, -INF , !P3 ;  /* 0xff8000007c9d7808 */ /* 0x000fe40005800000 */
[----:B------:R-:W-:Y:S02]  /*18390*/  ISETP.GE.AND P3, PT, R133, 0x51, PT ;  /* 0x000000518500780c */ /* 0x000fe40003f66270 */
[----:B------:R-:W-:Y:S02]  /*183a0*/  @P4 LOP3.LUT R22, R22, 0x20, RZ, 0xfc, !PT ;  /* 0x0000002016164812 */ /* 0x000fe400078efcff */
[----:B------:R-:W-:Y:S02]  /*183b0*/  ISETP.GT.AND P4, PT, R134, 0x50, !P3 ;  /* 0x000000508600780c */ /* 0x000fe40005f84270 */
[----:B------:R-:W-:Y:S02]  /*183c0*/  LOP3.LUT R22, R22, 0xfffffffd, RZ, 0xc0, !PT ;  /* 0xfffffffd16167812 */ /* 0x000fe400078ec0ff */
        /* <DEDUP_REMOVED lines=10> */
[----:B------:R-:W-:-:S13]  /*18470*/  ISETP.GE.AND P6, PT, R133, 0x1, PT ;  /* 0x000000018500780c */ /* 0x000fda0003fc6270 */
[----:B------:R-:W-:Y:S02]  /*18480*/  @P6 LOP3.LUT R22, R22, 0x2, RZ, 0xfc, !PT ;  /* 0x0000000216166812 */ /* 0x000fe400078efcff */
[----:B------:R-:W-:Y:S02]  /*18490*/  ISETP.GT.AND P6, PT, R134, RZ, !P6 ;  /* 0x000000ff8600720c */ /* 0x000fe400077c4270 */
[----:B------:R-:W-:Y:S02]  /*184a0*/  LOP3.LUT R22, R22, 0xfffffffe, RZ, 0xc0, !PT ;  /* 0xfffffffe16167812 */ /* 0x000fe400078ec0ff */
[----:B------:R-:W-:-:S04]  /*184b0*/  ISETP.LT.OR P6, PT, R137, 0x1, P6 ;  /* 0x000000018900780c */ /* 0x000fc800037c1670 */
[----:B------:R-:W-:Y:S02]  /*184c0*/  FSEL R13, R13, -INF , !P6 ;  /* 0xff8000000d0d7808 */ /* 0x000fe40007000000 */
[----:B------:R-:W-:-:S13]  /*184d0*/  ISETP.GE.AND P6, PT, R133, 0x5a, PT ;  /* 0x0000005a8500780c */ /* 0x000fda0003fc6270 */
[----:B------:R-:W-:Y:S02]  /*184e0*/  @P6 LOP3.LUT R22, R22, 0x1, RZ, 0xfc, !PT ;  /* 0x0000000116166812 */ /* 0x000fe400078efcff */
        /* <DEDUP_REMOVED lines=17> */
.L_x_1795:
[----:B------:R-:W-:-:S05]  /*18600*/  IMAD.U32 R88, RZ, RZ, UR47 ;  /* 0x0000002fff587e24 */ /* 0x000fca000f8e00ff */
[----:B------:R-:W-:-:S13]  /*18610*/  ISETP.NE.AND P6, PT, R88, 0x1, PT ;  /* 0x000000015800780c */ /* 0x000fda0003fc5270 */
[----:B------:R-:W0:Y:S02]  /*18620*/  @P6 LDC.64 R10, c[0x0][0x9e8] ;  /* 0x00027a00ff0a6b82 */ /* 0x000e240000000a00 */
[----:B0-----:R-:W-:-:S05]  /*18630*/  @P6 IMAD.HI.U32 R10, R137, R10, RZ ;  /* 0x0000000a890a6227 */ /* 0x001fca00078e00ff */
[----:B------:R-:W-:-:S07]  /*18640*/  @P6 SHF.R.U32.HI R137, RZ, R11, R10 ;  /* 0x0000000bff896219 */ /* 0x000fce000001160a */
.L_x_1796:
[----:B------:R-:W-:Y:S05]  /*18650*/  BSYNC B2 ;  /* 0x0000000000027941 */ /* 0x000fea0003800000 */
.L_x_1794:
[----:B------:R-:W-:-:S05]  /*18660*/  IMAD R130, R137, R88, R130 ;  /* 0x0000005889827224 */ /* 0x000fca00078e0282 */
[----:B------:R-:W-:Y:S02]  /*18670*/  VIADDMNMX R139, R130, R88, R139, PT ;  /* 0x00000058828b7246 */ /* 0x000fe4000380018b */
[----:B------:R-:W-:-:S07]  /*18680*/  VIMNMX R138, R138, R130, !PT ;  /* 0x000000828a8a7248 */ /* 0x000fce0007fe0100 */
.L_x_1793:
[C---:B------:R-:W-:Y:S01]  /*18690*/  ISETP.GT.AND P1, PT, R138.reuse, 0x1, !P1 ;  /* 0x000000018a00780c */ /* 0x040fe20004f24270 */
[----:B------:R-:W-:Y:S01]  /*186a0*/  IMAD.U32 R10, RZ, RZ, UR54 ;  /* 0x00000036ff0a7e24 */ /* 0x000fe2000f8e00ff */
[----:B------:R-:W-:Y:S02]  /*186b0*/  ISETP.GT.AND P2, PT, R138, 0x8, !P2 ;  /* 0x000000088a00780c */ /* 0x000fe40005744270 */
[C---:B------:R-:W-:Y:S02]  /*186c0*/  ISETP.LT.OR P1, PT, R139.reuse, 0x2, P1 ;  /* 0x000000028b00780c */ /* 0x040fe40000f21670 */
[----:B------:R-:W-:Y:S02]  /*186d0*/  ISETP.LT.OR P2, PT, R139, 0x9, P2 ;  /* 0x000000098b00780c */ /* 0x000fe40001741670 */
[----:B------:R-:W-:Y:S02]  /*186e0*/  FSEL R137, R2, -INF , !P1 ;  /* 0xff80000002897808 */ /* 0x000fe40004800000 */
[----:B------:R-:W-:-:S02]  /*186f0*/  LOP3.LUT P1, RZ, R22, 0x4, RZ, 0xc0, !PT ;  /* 0x0000000416ff7812 */ /* 0x000fc4000782c0ff */
[----:B------:R-:W-:Y:S02]  /*18700*/  FSEL R89, R89, -INF , !P2 ;  /* 0xff80000059597808 */ /* 0x000fe40005000000 */
[----:B------:R-:W-:Y:S02]  /*18710*/  ISETP.GT.AND P1, PT, R138, 0x9, !P1 ;  /* 0x000000098a00780c */ /* 0x000fe40004f24270 */
[C---:B------:R-:W-:Y:S02]  /*18720*/  LOP3.LUT P2, RZ, R22.reuse, 0x20000, RZ, 0xc0, !PT ;  /* 0x0002000016ff7812 */ /* 0x040fe4000784c0ff */
[----:B------:R-:W-:Y:S02]  /*18730*/  ISETP.LT.OR P1, PT, R139, 0xa, P1 ;  /* 0x0000000a8b00780c */ /* 0x000fe40000f21670 */
[----:B------:R-:W-:Y:S02]  /*18740*/  LOP3.LUT P6, RZ, R22, 0x10000, RZ, 0xc0, !PT ;  /* 0x0001000016ff7812 */ /* 0x000fe400078cc0ff */
[----:B------:R-:W-:-:S02]  /*18750*/  FSEL R163, R90, -INF , !P1 ;  /* 0xff8000005aa37808 */ /* 0x000fc40004800000 */
[----:B------:R-:W-:Y:S02]  /*18760*/  LOP3.LUT P1, RZ, R22, 0x8, RZ, 0xc0, !PT ;  /* 0x0000000816ff7812 */ /* 0x000fe4000782c0ff */
[----:B------:R-:W-:Y:S02]  /*18770*/  FMNMX.FTZ R2, R13, R3, !PT ;  /* 0x000000030d027209 */ /* 0x000fe40007810000 */
[----:B------:R-:W-:Y:S02]  /*18780*/  ISETP.GT.AND P1, PT, R138, 0x10, !P1 ;  /* 0x000000108a00780c */ /* 0x000fe40004f24270 */
[----:B------:R-:W-:Y:S02]  /*18790*/  FMNMX.FTZ R2, R135, R2, !PT ;  /* 0x0000000287027209 */ /* 0x000fe40007810000 */
[----:B------:R-:W-:Y:S02]  /*187a0*/  ISETP.LT.OR P1, PT, R139, 0x11, P1 ;  /* 0x000000118b00780c */ /* 0x000fe40000f21670 */
[----:B------:R-:W-:-:S02]  /*187b0*/  FMNMX.FTZ R2, R91, R2, !PT ;  /* 0x000000025b027209 */ /* 0x000fc40007810000 */
[----:B------:R-:W-:Y:S02]  /*187c0*/  FSEL R93, R93, -INF , !P1 ;  /* 0xff8000005d5d7808 */ /* 0x000fe40004800000 */
[----:B------:R-:W-:Y:S02]  /*187d0*/  LOP3.LUT P1, RZ, R22, 0x10, RZ, 0xc0, !PT ;  /* 0x0000001016ff7812 */ /* 0x000fe4000782c0ff */
[----:B------:R-:W-:Y:S02]  /*187e0*/  FMNMX.FTZ R2, R141, R2, !PT ;  /* 0x000000028d027209 */ /* 0x000fe40007810000 */
[----:B------:R-:W-:Y:S02]  /*187f0*/  ISETP.GT.AND P1, PT, R138, 0x11, !P1 ;  /* 0x000000118a00780c */ /* 0x000fe40004f24270 */
[----:B------:R-:W-:Y:S02]  /*18800*/  FMNMX.FTZ R2, R95, R2, !PT ;  /* 0x000000025f027209 */ /* 0x000fe40007810000 */
[----:B------:R-:W-:-:S02]  /*18810*/  ISETP.LT.OR P1, PT, R139, 0x12, P1 ;  /* 0x000000128b00780c */ /* 0x000fc40000f21670 */
[----:B------:R-:W-:Y:S02]  /*18820*/  FMNMX.FTZ R2, R143, R2, !PT ;  /* 0x000000028f027209 */ /* 0x000fe40007810000 */
[----:B------:R-:W-:Y:S02]  /*18830*/  FSEL R201, R94, -INF , !P1 ;  /* 0xff8000005ec97808 */ /* 0x000fe40004800000 */
[----:B------:R-:W-:Y:S02]  /*18840*/  LOP3.LUT P1, RZ, R22, 0x40000, RZ, 0xc0, !PT ;  /* 0x0004000016ff7812 */ /* 0x000fe4000782c0ff */
        /* <DEDUP_REMOVED lines=30> */
[----:B------:R-:W-:Y:S02]  /*18a30*/  LOP3.LUT P1, RZ, R22, 0x2000, RZ, 0xc0, !PT ;  /* 0x0000200016ff7812 */ /* 0x000fe4000782c0ff */
[----:B------:R-:W-:Y:S02]  /*18a40*/  FMNMX.FTZ R2, R157, R2, !PT ;  /* 0x000000029d027209 */ /* 0x000fe40007810000 */
[----:B------:R-:W-:-:S02]  /*18a50*/  ISETP.GT.AND P1, PT, R138, 0x29, !P1 ;  /* 0x000000298a00780c */ /* 0x000fc40004f24270 */
[----:B------:R-:W-:Y:S02]  /*18a60*/  FMNMX.FTZ R2, R127, R2, !PT ;  /* 0x000000027f027209 */ /* 0x000fe40007810000 */
[----:B------:R-:W-:Y:S02]  /*18a70*/  ISETP.LT.OR P1, PT, R139, 0x2a, P1 ;  /* 0x0000002a8b00780c */ /* 0x000fe40000f21670 */
[----:B------:R-:W-:Y:S02]  /*18a80*/  FMNMX.FTZ R2, R159, R2, !PT ;  /* 0x000000029f027209 */ /* 0x000fe40007810000 */
[----:B------:R-:W-:Y:S02]  /*18a90*/  FSEL R105, R106, -INF , !P1 ;  /* 0xff8000006a697808 */ /* 0x000fe40004800000 */
[C---:B------:R-:W-:Y:S02]  /*18aa0*/  LOP3.LUT P1, RZ, R22.reuse, 0x1000, RZ, 0xc0, !PT ;  /* 0x0000100016ff7812 */ /* 0x040fe4000782c0ff */
[----:B------:R-:W-:-:S02]  /*18ab0*/  LOP3.LUT P2, RZ, R22, 0x40, RZ, 0xc0, !PT ;  /* 0x0000004016ff7812 */ /* 0x000fc4000784c0ff */
[----:B------:R-:W-:Y:S02]  /*18ac0*/  ISETP.GT.AND P1, PT, R138, 0x30, !P1 ;  /* 0x000000308a00780c */ /* 0x000fe40004f24270 */
[----:B------:R-:W-:Y:S02]  /*18ad0*/  FMNMX.FTZ R2, R131, R2, !PT ;  /* 0x0000000283027209 */ /* 0x000fe40007810000 */
[----:B------:R-:W-:Y:S02]  /*18ae0*/  ISETP.LT.OR P1, PT, R139, 0x31, P1 ;  /* 0x000000318b00780c */ /* 0x000fe40000f21670 */
[----:B------:R-:W-:Y:S02]  /*18af0*/  FMNMX.FTZ R88, R133, R2, !PT ;  /* 0x0000000285587209 */ /* 0x000fe40007810000 */
[----:B------:R-:W-:Y:S02]  /*18b00*/  FSEL R109, R109, -INF , !P1 ;  /* 0xff8000006d6d7808 */ /* 0x000fe40004800000 */
[C---:B------:R-:W-:Y:S01]  /*18b10*/  LOP3.LUT P1, RZ, R22.reuse, 0x800, RZ, 0xc0, !PT ;  /* 0x0000080016ff7812 */ /* 0x040fe2000782c0ff */
[----:B------:R-:W0:Y:S01]  /*18b20*/  SHFL.BFLY PT, R11, R88, 0x2, 0x1f ;  /* 0x0c401f00580b7f89 */ /* 0x000e2200000e0000 */
[----:B------:R-:W-:-:S02]  /*18b30*/  LOP3.LUT P6, RZ, R22, 0x20, RZ, 0xc0, !PT ;  /* 0x0000002016ff7812 */ /* 0x000fc400078cc0ff */
[C---:B------:R-:W-:Y:S02]  /*18b40*/  ISETP.GT.AND P1, PT, R138.reuse, 0x31, !P1 ;  /* 0x000000318a00780c */ /* 0x040fe40004f24270 */
[----:B------:R-:W-:Y:S02]  /*18b50*/  ISETP.GT.AND P3, PT, R138, 0x50, !P3 ;  /* 0x000000508a00780c */ /* 0x000fe40005f64270 */
[C---:B------:R-:W-:Y:S02]  /*18b60*/  ISETP.LT.OR P1, PT, R139.reuse, 0x32, P1 ;  /* 0x000000328b00780c */ /* 0x040fe40000f21670 */
[----:B------:R-:W-:Y:S02]  /*18b70*/  ISETP.LT.OR P3, PT, R139, 0x51, P3 ;  /* 0x000000518b00780c */ /* 0x000fe40001f61670 */
[----:B------:R-:W-:Y:S02]  /*18b80*/  FSEL R110, R110, -INF , !P1 ;  /* 0xff8000006e6e7808 */ /* 0x000fe40004800000 */
[----:B------:R-:W-:-:S02]  /*18b90*/  LOP3.LUT P1, RZ, R22, 0x400, RZ, 0xc0, !PT ;  /* 0x0000040016ff7812 */ /* 0x000fc4000782c0ff */
[C---:B------:R-:W-:Y:S02]  /*18ba0*/  ISETP.GT.AND P4, PT, R138.reuse, 0x51, !P4 ;  /* 0x000000518a00780c */ /* 0x040fe40006784270 */
[----:B------:R-:W-:Y:S02]  /*18bb0*/  ISETP.GT.AND P1, PT, R138, 0x38, !P1 ;  /* 0x000000388a00780c */ /* 0x000fe40004f24270 */
[----:B------:R-:W-:Y:S02]  /*18bc0*/  FSEL R126, R126, -INF , !P3 ;  /* 0xff8000007e7e7808 */ /* 0x000fe40005800000 */
[----:B------:R-:W-:Y:S02]  /*18bd0*/  ISETP.LT.OR P1, PT, R139, 0x39, P1 ;  /* 0x000000398b00780c */ /* 0x000fe40000f21670 */
[----:B------:R-:W-:Y:S02]  /*18be0*/  ISETP.GT.AND P5, PT, R138, 0x58, !P5 ;  /* 0x000000588a00780c */ /* 0x000fe40006fa4270 */
[----:B------:R-:W-:-:S02]  /*18bf0*/  FSEL R113, R113, -INF , !P1 ;  /* 0xff80000071717808 */ /* 0x000fc40004800000 */
[----:B------:R-:W-:Y:S02]  /*18c00*/  LOP3.LUT P1, RZ, R22, 0x200, RZ, 0xc0, !PT ;  /* 0x0000020016ff7812 */ /* 0x000fe4000782c0ff */
[----:B0-----:R-:W-:Y:S02]  /*18c10*/  FMNMX.FTZ R90, R88, R11, !PT ;  /* 0x0000000b585a7209 */ /* 0x001fe40007810000 */
[----:B------:R-:W-:Y:S02]  /*18c20*/  ISETP.GT.AND P1, PT, R138, 0x39, !P1 ;  /* 0x000000398a00780c */ /* 0x000fe40004f24270 */
[C---:B------:R-:W-:Y:S01]  /*18c30*/  ISETP.LT.OR P4, PT, R139.reuse, 0x52, P4 ;  /* 0x000000528b00780c */ /* 0x040fe20002781670 */
[----:B------:R-:W0:Y:S01]  /*18c40*/  SHFL.BFLY PT, R11, R90, 0x1, 0x1f ;  /* 0x0c201f005a0b7f89 */ /* 0x000e2200000e0000 */
[C---:B------:R-:W-:Y:S02]  /*18c50*/  ISETP.LT.OR P1, PT, R139.reuse, 0x3a, P1 ;  /* 0x0000003a8b00780c */ /* 0x040fe40000f21670 */
[----:B------:R-:W-:-:S02]  /*18c60*/  ISETP.LT.OR P5, PT, R139, 0x59, P5 ;  /* 0x000000598b00780c */ /* 0x000fc40002fa1670 */
[----:B------:R-:W-:Y:S02]  /*18c70*/  FSEL R114, R114, -INF , !P1 ;  /* 0xff80000072727808 */ /* 0x000fe40004800000 */
[----:B------:R-:W-:-:S04]  /*18c80*/  LOP3.LUT P1, RZ, R22, 0x100, RZ, 0xc0, !PT ;  /* 0x0000010016ff7812 */ /* 0x000fc8000782c0ff */
[----:B------:R-:W-:-:S04]  /*18c90*/  ISETP.GT.AND P1, PT, R138, 0x40, !P1 ;  /* 0x000000408a00780c */ /* 0x000fc80004f24270 */
[----:B------:R-:W-:-:S04]  /*18ca0*/  ISETP.LT.OR P1, PT, R139, 0x41, P1 ;  /* 0x000000418b00780c */ /* 0x000fc80000f21670 */
[----:B------:R-:W-:Y:S02]  /*18cb0*/  FSEL R117, R117, -INF , !P1 ;  /* 0xff80000075757808 */ /* 0x000fe40004800000 */
[----:B------:R-:W-:Y:S02]  /*18cc0*/  LOP3.LUT P1, RZ, R22, 0x80, RZ, 0xc0, !PT ;  /* 0x0000008016ff7812 */ /* 0x000fe4000782c0ff */
[----:B0-----:R-:W-:Y:S02]  /*18cd0*/  FMNMX.FTZ R11, R90, R11, !PT ;  /* 0x0000000b5a0b7209 */ /* 0x001fe40007810000 */
[----:B------:R-:W-:-:S04]  /*18ce0*/  ISETP.GT.AND P1, PT, R138, 0x41, !P1 ;  /* 0x000000418a00780c */ /* 0x000fc80004f24270 */
[----:B------:R-:W-:-:S04]  /*18cf0*/  ISETP.LT.OR P1, PT, R139, 0x42, P1 ;  /* 0x000000428b00780c */ /* 0x000fc80000f21670 */
[----:B------:R-:W-:Y:S02]  /*18d00*/  FSEL R118, R118, -INF , !P1 ;  /* 0xff80000076767808 */ /* 0x000fe40004800000 */
[----:B------:R-:W-:-:S04]  /*18d10*/  ISETP.GT.AND P1, PT, R138, 0x48, !P2 ;  /* 0x000000488a00780c */ /* 0x000fc80005724270 */
[----:B------:R-:W-:-:S04]  /*18d20*/  ISETP.LT.OR P1, PT, R139, 0x49, P1 ;  /* 0x000000498b00780c */ /* 0x000fc80000f21670 */
[----:B------:R-:W-:Y:S02]  /*18d30*/  FSEL R121, R121, -INF , !P1 ;  /* 0xff80000079797808 */ /* 0x000fe40004800000 */
[----:B------:R-:W-:Y:S02]  /*18d40*/  ISETP.GT.AND P1, PT, R138, 0x49, !P6 ;  /* 0x000000498a00780c */ /* 0x000fe40007724270 */
[----:B------:R-:W-:Y:S02]  /*18d50*/  LOP3.LUT P6, RZ, R22, 0x2, RZ, 0xc0, !PT ;  /* 0x0000000216ff7812 */ /* 0x000fe400078cc0ff */
[----:B------:R-:W-:-:S04]  /*18d60*/  ISETP.LT.OR P1, PT, R139, 0x4a, P1 ;  /* 0x0000004a8b00780c */ /* 0x000fc80000f21670 */
[----:B------:R-:W-:Y:S02]  /*18d70*/  FSEL R122, R122, -INF , !P1 ;  /* 0xff8000007a7a7808 */ /* 0x000fe40004800000 */
[----:B------:R-:W-:Y:S02]  /*18d80*/  ISETP.GT.AND P1, PT, R138, RZ, !P6 ;  /* 0x000000ff8a00720c */ /* 0x000fe40007724270 */
[----:B------:R-:W-:Y:S02]  /*18d90*/  LOP3.LUT P6, RZ, R22, 0x1, RZ, 0xc0, !PT ;  /* 0x0000000116ff7812 */ /* 0x000fe400078cc0ff */
[----:B------:R-:W-:Y:S02]  /*18da0*/  ISETP.LT.OR P1, PT, R139, 0x1, P1 ;  /* 0x000000018b00780c */ /* 0x000fe40000f21670 */
[----:B------:R-:W-:Y:S02]  /*18db0*/  ISETP.GT.AND P2, PT, R138, 0x59, !P6 ;  /* 0x000000598a00780c */ /* 0x000fe40007744270 */
[----:B------:R-:W-:Y:S01]  /*18dc0*/  FSEL R2, R0, -INF , !P1 ;  /* 0xff80000000027808 */ /* 0x000fe20004800000 */
[C---:B------:R-:W-:Y:S01]  /*18dd0*/  FMUL.FTZ R0, R11.reuse, R10 ;  /* 0x0000000a0b007220 */ /* 0x040fe20000410000 */
[----:B------:R-:W-:-:S02]  /*18de0*/  FSETP.NEU.FTZ.AND P1, PT, R11, -INF , PT ;  /* 0xff8000000b00780b */ /* 0x000fc40003f3d000 */
[----:B-----5:R-:W-:Y:S02]  /*18df0*/  FMNMX.FTZ R88, R2, R4, !PT ;  /* 0x0000000402587209 */ /* 0x020fe40007810000 */
[----:B------:R-:W-:Y:S02]  /*18e00*/  FSEL R0, R0, RZ, P1 ;  /* 0x000000ff00007208 */ /* 0x000fe40000800000 */
[----:B------:R-:W-:Y:S02]  /*18e10*/  FMNMX.FTZ R88, R137, R88, !PT ;  /* 0x0000005889587209 */ /* 0x000fe40007810000 */
[----:B------:R-:W-:Y:S01]  /*18e20*/  ISETP.LT.OR P2, PT, R139, 0x5a, P2 ;  /* 0x0000005a8b00780c */ /* 0x000fe20001741670 */
[--C-:B------:R-:W-:Y:S01]  /*18e30*/  FFMA.FTZ R158, R91, R10, -R0.reuse ;  /* 0x0000000a5b9e7223 */ /* 0x100fe20000010800 */
[----:B------:R-:W-:Y:S01]  /*18e40*/  FMNMX.FTZ R88, R89, R88, !PT ;  /* 0x0000005859587209 */ /* 0x000fe20007810000 */
[-CC-:B------:R-:W-:Y:S01]  /*18e50*/  FFMA.FTZ R154, R99, R10.reuse, -R0.reuse ;  /* 0x0000000a639a7223 */ /* 0x180fe20000010800 */
[-CC-:B------:R-:W-:Y:S01]  /*18e60*/  FFMA.FTZ R156, R135, R10.reuse, -R0.reuse ;  /* 0x0000000a879c7223 */ /* 0x180fe20000010800 */
        /* <DEDUP_REMOVED lines=32> */
[----:B------:R-:W-:Y:S01]  /*19070*/  MUFU.EX2 R13, R13 ;  /* 0x0000000d000d7308 */ /* 0x000fe20000000800 */
[----:B------:R-:W-:-:S04]  /*19080*/  FMNMX.FTZ R88, R105, R88, !PT ;  /* 0x0000005869587209 */ /* 0x000fc80007810000 */
[----:B------:R-:W-:-:S03]  /*19090*/  FMNMX.FTZ R91, R109, R88, !PT ;  /* 0x000000586d5b7209 */ /* 0x000fc60007810000 */
        /* <DEDUP_REMOVED lines=16> */
[----:B------:R-:W-:-:S05]  /*191a0*/  FMNMX.FTZ R88, R145, R88, !PT ;  /* 0x0000005891587209 */ /* 0x000fca0007810000 */
[----:B------:R-:W0:Y:S02]  /*191b0*/  SHFL.BFLY PT, R99, R88, 0x2, 0x1f ;  /* 0x0c401f0058637f89 */ /* 0x000e2400000e0000 */
[----:B------:R-:W-:Y:S08]  /*191c0*/  MUFU.EX2 R129, R149 ;  /* 0x0000009500817308 */ /* 0x000ff00000000800 */
[----:B------:R-:W-:Y:S08]  /*191d0*/  MUFU.EX2 R95, R95 ;  /* 0x0000005f005f7308 */ /* 0x000ff00000000800 */
[----:B------:R-:W-:Y:S01]  /*191e0*/  MUFU.EX2 R148, R148 ;  /* 0x0000009400947308 */ /* 0x000fe20000000800 */
[----:B0-----:R-:W-:-:S02]  /*191f0*/  FMNMX.FTZ R99, R88, R99, !PT ;  /* 0x0000006358637209 */ /* 0x001fc40007810000 */
[----:B------:R-:W-:-:S05]  /*19200*/  FSEL R88, R11, RZ, P1 ;  /* 0x000000ff0b587208 */ /* 0x000fca0000800000 */
[----:B------:R-:W-:Y:S01]  /*19210*/  MUFU.EX2 R91, R147 ;  /* 0x00000093005b7308 */ /* 0x000fe20000000800 */
[----:B------:R-:W0:Y:S01]  /*19220*/  SHFL.BFLY PT, R20, R99, 0x1, 0x1f ;  /* 0x0c201f0063147f89 */ /* 0x000e2200000e0000 */
[----:B------:R-:W-:-:S04]  /*19230*/  FADD.FTZ R119, -R88, R3 ;  /* 0x0000000358777221 */ /* 0x000fc80000010100 */
[----:B------:R-:W-:Y:S02]  /*19240*/  FMUL.FTZ R119, R119, R10 ;  /* 0x0000000a77777220 */ /* 0x000fe40000410000 */
[----:B------:R-:W-:Y:S08]  /*19250*/  MUFU.EX2 R150, R150 ;  /* 0x0000009600967308 */ /* 0x000ff00000000800 */
[----:B------:R-:W1:Y:S08]  /*19260*/  MUFU.EX2 R0, R119 ;  /* 0x0000007700007308 */ /* 0x000e700000000800 */
[----:B------:R-:W-:Y:S01]  /*19270*/  MUFU.EX2 R144, R144 ;  /* 0x0000009000907308 */ /* 0x000fe20000000800 */
[----:B0-----:R-:W-:-:S04]  /*19280*/  FMNMX.FTZ R99, R99, R20, !PT ;  /* 0x0000001463637209 */ /* 0x001fc80007810000 */
[C---:B------:R-:W-:Y:S01]  /*19290*/  FSETP.NEU.FTZ.AND P1, PT, R99.reuse, -INF , PT ;  /* 0xff8000006300780b */ /* 0x040fe20003f3d000 */
[----:B------:R-:W-:Y:S02]  /*192a0*/  FMUL.FTZ R20, R99, R10 ;  /* 0x0000000a63147220 */ /* 0x000fe40000410000 */
[----:B------:R-:W-:Y:S03]  /*192b0*/  MUFU.EX2 R125, R125 ;  /* 0x0000007d007d7308 */ /* 0x000fe60000000800 */
[----:B------:R-:W-:-:S05]  /*192c0*/  FSEL R20, R20, RZ, P1 ;  /* 0x000000ff14147208 */ /* 0x000fca0000800000 */
[-CC-:B------:R-:W-:Y:S01]  /*192d0*/  FFMA.FTZ R159, R89, R10.reuse, -R20.reuse ;  /* 0x0000000a599f7223 */ /* 0x180fe20000010814 */
[----:B------:R-:W-:Y:S01]  /*192e0*/  FSEL R89, R99, RZ, P1 ;  /* 0x000000ff63597208 */ /* 0x000fe20000800000 */
[-CC-:B------:R-:W-:Y:S01]  /*192f0*/  FFMA.FTZ R157, R2, R10.reuse, -R20.reuse ;  /* 0x0000000a029d7223 */ /* 0x180fe20000010814 */
[-CC-:B------:R-:W-:Y:S01]  /*19300*/  FFMA.FTZ R98, R137, R10.reuse, -R20.reuse ;  /* 0x0000000a89627223 */ /* 0x180fe20000010814 */
[-CC-:B------:R-:W-:Y:S01]  /*19310*/  FFMA.FTZ R96, R163, R10.reuse, -R20.reuse ;  /* 0x0000000aa3607223 */ /* 0x180fe20000010814 */
[-C--:B------:R-:W-:Y:S01]  /*19320*/  FFMA.FTZ R153, R93, R10.reuse, -R20 ;  /* 0x0000000a5d997223 */ /* 0x080fe20000010814 */
[----:B------:R-:W-:Y:S01]  /*19330*/  FADD.FTZ R89, -R89, R4 ;  /* 0x0000000459597221 */ /* 0x000fe20000010100 */
[----:B------:R-:W-:Y:S01]  /*19340*/  MUFU.EX2 R159, R159 ;  /* 0x0000009f009f7308 */ /* 0x000fe20000000800 */
[--C-:B------:R-:W-:Y:S01]  /*19350*/  FFMA.FTZ R94, R201, R10, -R20.reuse ;  /* 0x0000000ac95e7223 */ /* 0x100fe20000010814 */
[----:B-1----:R-:W-:Y:S01]  /*19360*/  FFMA.FTZ R93, R0, R6, R13 ;  /* 0x00000006005d7223 */ /* 0x002fe2000001000d */
[-C--:B------:R-:W-:Y:S01]  /*19370*/  FMUL.FTZ R2, R89, R10.reuse ;  /* 0x0000000a59027220 */ /* 0x080fe20000410000 */
[-CC-:B------:R-:W-:Y:S01]  /*19380*/  FFMA.FTZ R155, R97, R10.reuse, -R20.reuse ;  /* 0x0000000a619b7223 */ /* 0x180fe20000010814 */
[-CC-:B------:R-:W-:Y:S01]  /*19390*/  FFMA.FTZ R92, R211, R10.reuse, -R20.reuse ;  /* 0x0000000ad35c7223 */ /* 0x180fe20000010814 */
[----:B------:R-:W-:Y:S01]  /*193a0*/  FADD.FTZ R93, R156, R93 ;  /* 0x0000005d9c5d7221 */ /* 0x000fe20000010000 */
[-CC-:B------:R-:W-:Y:S01]  /*193b0*/  FFMA.FTZ R149, R101, R10.reuse, -R20.reuse ;  /* 0x0000000a65957223 */ /* 0x180fe20000010814 */
[----:B------:R-:W-:Y:S01]  /*193c0*/  MUFU.EX2 R157, R157 ;  /* 0x0000009d009d7308 */ /* 0x000fe20000000800 */
[-CC-:B------:R-:W-:Y:S01]  /*193d0*/  FFMA.FTZ R90, R227, R10.reuse, -R20.reuse ;  /* 0x0000000ae35a7223 */ /* 0x180fe20000010814 */
[----:B------:R-:W-:Y:S01]  /*193e0*/  FADD.FTZ R6, R158, R93 ;  /* 0x0000005d9e067221 */ /* 0x000fe20000010000 */
[-CC-:B------:R-:W-:Y:S01]  /*193f0*/  FFMA.FTZ R151, R229, R10.reuse, -R20.reuse ;  /* 0x0000000ae5977223 */ /* 0x180fe20000010814 */
[-CC-:B------:R-:W-:Y:S01]  /*19400*/  FFMA.FTZ R100, R105, R10.reuse, -R20.reuse ;  /* 0x0000000a69647223 */ /* 0x180fe20000010814 */
[-C--:B------:R-:W-:Y:S01]  /*19410*/  FFMA.FTZ R89, R109, R10.reuse, -R20 ;  /* 0x0000000a6d597223 */ /* 0x080fe20000010814 */
[----:B------:R-:W-:Y:S01]  /*19420*/  FADD.FTZ R93, R141, R6 ;  /* 0x000000068d5d7221 */ /* 0x000fe20000010000 */
[-CC-:B------:R-:W-:Y:S01]  /*19430*/  FFMA.FTZ R102, R110, R10.reuse, -R20.reuse ;  /* 0x0000000a6e667223 */ /* 0x180fe20000010814 */
[----:B------:R-:W0:Y:S01]  /*19440*/  MUFU.EX2 R2, R2 ;  /* 0x0000000200027308 */ /* 0x000e220000000800 */
[-CC-:B------:R-:W-:Y:S01]  /*19450*/  FFMA.FTZ R147, R113, R10.reuse, -R20.reuse ;  /* 0x0000000a71937223 */ /* 0x180fe20000010814 */
[----:B------:R-:W-:Y:S01]  /*19460*/  FADD.FTZ R6, R152, R93 ;  /* 0x0000005d98067221 */ /* 0x000fe20000010000 */
[-CC-:B------:R-:W-:Y:S01]  /*19470*/  FFMA.FTZ R104, R114, R10.reuse, -R20.reuse ;  /* 0x0000000a72687223 */ /* 0x180fe20000010814 */
[-CC-:B------:R-:W-:Y:S01]  /*19480*/  FFMA.FTZ R88, R117, R10.reuse, -R20.reuse ;  /* 0x0000000a75587223 */ /* 0x180fe20000010814 */
[-C--:B------:R-:W-:Y:S01]  /*19490*/  FFMA.FTZ R93, R118, R10.reuse, -R20 ;  /* 0x0000000a765d7223 */ /* 0x080fe20000010814 */
[----:B------:R-:W-:Y:S01]  /*194a0*/  FADD.FTZ R97, R135, R6 ;  /* 0x0000000687617221 */ /* 0x000fe20000010000 */
[-CC-:B------:R-:W-:Y:S01]  /*194b0*/  FFMA.FTZ R137, R126, R10.reuse, -R20.reuse ;  /* 0x0000000a7e897223 */ /* 0x180fe20000010814 */
[----:B------:R-:W1:Y:S01]  /*194c0*/  MUFU.EX2 R98, R98 ;  /* 0x0000006200627308 */ /* 0x000e620000000800 */
[----:B------:R-:W-:Y:S01]  /*194d0*/  FFMA.FTZ R139, R139, R10, -R20 ;  /* 0x0000000a8b8b7223 */ /* 0x000fe20000010814 */
[----:B------:R-:W-:-:S04]  /*194e0*/  FADD.FTZ R6, R154, R97 ;  /* 0x000000619a067221 */ /* 0x000fc80000010000 */
[----:B------:R-:W-:Y:S02]  /*194f0*/  FADD.FTZ R97, R95, R6 ;  /* 0x000000065f617221 */ /* 0x000fe40000010000 */
[----:B------:R-:W2:Y:S01]  /*19500*/  MUFU.EX2 R96, R96 ;  /* 0x0000006000607308 */ /* 0x000ea20000000800 */
[----:B0-----:R-:W-:Y:S01]  /*19510*/  FFMA.FTZ R5, R2, R5, R157 ;  /* 0x0000000502057223 */ /* 0x001fe2000001009d */
[----:B------:R-:W-:Y:S01]  /*19520*/  FADD.FTZ R106, R148, R97 ;  /* 0x00000061946a7221 */ /* 0x000fe20000010000 */
[----:B------:R-:W-:-:S03]  /*19530*/  FFMA.FTZ R97, R122, R10, -R20 ;  /* 0x0000000a7a617223 */ /* 0x000fc60000010814 */
[----:B------:R-:W-:Y:S02]  /*19540*/  FADD.FTZ R101, R91, R106 ;  /* 0x0000006a5b657221 */ /* 0x000fe40000010000 */
[----:B------:R-:W0:Y:S01]  /*19550*/  MUFU.EX2 R153, R153 ;  /* 0x0000009900997308 */ /* 0x000e220000000800 */
[----:B-1----:R-:W-:Y:S01]  /*19560*/  FADD.FTZ R4, R98, R5 ;  /* 0x0000000562047221 */ /* 0x002fe20000010000 */
[----:B------:R-:W-:-:S03]  /*19570*/  FADD.FTZ R106, R150, R101 ;  /* 0x00000065966a7221 */ /* 0x000fc60000010000 */
[----:B------:R-:W-:Y:S01]  /*19580*/  FADD.FTZ R5, R159, R4 ;  /* 0x000000049f057221 */ /* 0x000fe20000010000 */
[----:B------:R-:W-:Y:S02]  /*19590*/  FADD.FTZ R101, R129, R106 ;  /* 0x0000006a81657221 */ /* 0x000fe40000010000 */
[----:B------:R-:W1:Y:S01]  /*195a0*/  MUFU.EX2 R94, R94 ;  /* 0x0000005e005e7308 */ /* 0x000e620000000800 */
[----:B--2---:R-:W-:Y:S01]  /*195b0*/  FADD.FTZ R4, R96, R5 ;  /* 0x0000000560047221 */ /* 0x004fe20000010000 */
[----:B------:R-:W-:-:S04]  /*195c0*/  FADD.FTZ R106, R144, R101 ;  /* 0x00000065906a7221 */ /* 0x000fc80000010000 */
[----:B------:R-:W-:Y:S01]  /*195d0*/  FADD.FTZ R101, R125, R106 ;  /* 0x0000006a7d657221 */ /* 0x000fe20000010000 */
[----:B------:R-:W-:Y:S01]  /*195e0*/  FFMA.FTZ R106, R143, R10, -R20 ;  /* 0x0000000a8f6a7223 */ /* 0x000fe20000010814 */
[----:B------:R-:W2:Y:S01]  /*195f0*/  MUFU.EX2 R155, R155 ;  /* 0x0000009b009b7308 */ /* 0x000ea20000000800 */
[----:B0-----:R-:W-:-:S07]  /*19600*/  FADD.FTZ R5, R153, R4 ;  /* 0x0000000499057221 */ /* 0x001fce0000010000 */
[----:B------:R-:W0:Y:S01]  /*19610*/  MUFU.EX2 R92, R92 ;  /* 0x0000005c005c7308 */ /* 0x000e220000000800 */
[----:B-1----:R-:W-:-:S07]  /*19620*/  FADD.FTZ R4, R94, R5 ;  /* 0x000000055e047221 */ /* 0x002fce0000010000 */
[----:B------:R-:W1:Y:S01]  /*19630*/  MUFU.EX2 R149, R149 ;  /* 0x0000009500957308 */ /* 0x000e620000000800 */
[----:B--2---:R-:W-:Y:S01]  /*19640*/  FADD.FTZ R5, R155, R4 ;  /* 0x000000049b057221 */ /* 0x004fe20000010000 */
[-CC-:B------:R-:W-:Y:S01]  /*19650*/  FFMA.FTZ R4, R121, R10.reuse, -R20.reuse ;  /* 0x0000000a79047223 */ /* 0x180fe20000010814 */
[----:B------:R-:W-:-:S05]  /*19660*/  FFMA.FTZ R20, R145, R10, -R20 ;  /* 0x0000000a91147223 */ /* 0x000fca0000010814 */
        /* <DEDUP_REMOVED lines=54> */
.L_x_1797:
[----:B------:R-:W-:Y:S01]  /*199d0*/  ISETP.GT.AND P1, PT, R8, R9, PT ;  /* 0x000000090800720c */ /* 0x000fe20003f24270 */
        /* <DEDUP_REMOVED lines=33> */
[----:B------:R-:W-:Y:S05]  /*19bf0*/  BSYNC B0 ;  /* 0x0000000000007941 */ /* 0x000fea0003800000 */
.L_x_1777:
[----:B------:R-:W-:Y:S02]  /*19c00*/  IMAD.MOV.U32 R4, RZ, RZ, R99 ;  /* 0x000000ffff047224 */ /* 0x000fe400078e0063 */
[----:B------:R-:W-:Y:S02]  /*19c10*/  IMAD.MOV.U32 R3, RZ, RZ, R11 ;  /* 0x000000ffff037224 */ /* 0x000fe400078e000b */
[----:B------:R-:W-:Y:S02]  /*19c20*/  IMAD.MOV.U32 R160, RZ, RZ, R14 ;  /* 0x000000ffffa07224 */ /* 0x000fe400078e000e */
[----:B------:R-:W-:-:S07]  /*19c30*/  IMAD.MOV.U32 R163, RZ, RZ, R15 ;  /* 0x000000ffffa37224 */ /* 0x000fce00078e000f */
.L_x_1776:
[----:B------:R-:W-:Y:S05]  /*19c40*/  BSYNC B1 ;  /* 0x0000000000017941 */ /* 0x000fea0003800000 */
.L_x_1775:
[----:B------:R-:W0:Y:S01]  /*19c50*/  LDC R204, c[0x0][0x448] ;  /* 0x00011200ffcc7b82 */ /* 0x000e220000000800 */
[----:B------:R-:W-:Y:S01]  /*19c60*/  VIADD R9, R187, 0x7f ;  /* 0x0000007fbb097836 */ /* 0x000fe20000000000 */
[----:B------:R-:W-:Y:S01]  /*19c70*/  LOP3.LUT R22, R22, 0xfff7ffff, RZ, 0xc0, !PT ;  /* 0xfff7ffff16167812 */ /* 0x000fe200078ec0ff */
[----:B------:R-:W-:Y:S01]  /*19c80*/  ULDC UR4, c[0x0][0x9dc] ;  /* 0x0002770000047ab9 */ /* 0x000fe20000000800 */
[----:B------:R-:W-:-:S04]  /*19c90*/  IADD3 R14, R167, 0x1, -R166 ;  /* 0x00000001a70e7810 */ /* 0x000fc80007ffe8a6 */
[----:B------:R-:W1:Y:S01]  /*19ca0*/  LDC R201, c[0x0][0x9e4] ;  /* 0x00027900ffc97b82 */ /* 0x000e620000000800 */
[----:B0-----:R-:W-:-:S13]  /*19cb0*/  ISETP.NE.AND P1, PT, R204, 0x1, PT ;  /* 0x00000001cc00780c */ /* 0x001fda0003f25270 */
[----:B------:R-:W0:Y:S01]  /*19cc0*/  @P1 LDC R12, c[0x0][0x44c] ;  /* 0x00011300ff0c1b82 */ /* 0x000e220000000800 */
[----:B------:R-:W-:-:S04]  /*19cd0*/  @P1 LOP3.LUT R22, R22, 0x80000, RZ, 0xfc, !PT ;  /* 0x0008000016161812 */ /* 0x000fc800078efcff */
[----:B------:R-:W-:-:S03]  /*19ce0*/  LOP3.LUT R22, R22, 0xffefffff, RZ, 0xc0, !PT ;  /* 0xffefffff16167812 */ /* 0x000fc600078ec0ff */
[----:B------:R-:W2:Y:S01]  /*19cf0*/  @P1 LDC R11, c[0x0][0x450] ;  /* 0x00011400ff0b1b82 */ /* 0x000ea20000000800 */
[----:B0-----:R-:W-:-:S05]  /*19d00*/  @P1 IMAD.HI.U32 R12, R9, R12, RZ ;  /* 0x0000000c090c1227 */ /* 0x001fca00078e00ff */
[----:B--2---:R-:W-:Y:S02]  /*19d10*/  @P1 SHF.R.U32.HI R9, RZ, R11, R12 ;  /* 0x0000000bff091219 */ /* 0x004fe4000001160c */
[----:B-1----:R-:W-:-:S03]  /*19d20*/  ISETP.GE.AND P1, PT, R201, 0x1, PT ;  /* 0x00000001c900780c */ /* 0x002fc60003f26270 */
[----:B------:R-:W-:-:S04]  /*19d30*/  IMAD.IADD R9, R14, 0x1, R9 ;  /* 0x000000010e097824 */ /* 0x000fc800078e0209 */
[----:B------:R-:W-:-:S06]  /*19d40*/  VIADD R11, R9, -UR4 ;  /* 0x80000004090b7c36 */ /* 0x000fcc0008000000 */
[----:B------:R-:W-:Y:S01]  /*19d50*/  @P1 LOP3.LUT R22, R22, 0x100000, RZ, 0xfc, !PT ;  /* 0x0010000016161812 */ /* 0x000fe200078efcff */
        /* <DEDUP_REMOVED lines=11> */
.L_x_1801:
[----:B------:R-:W-:-:S13]  /*19e10*/  ISETP.NE.AND P1, PT, R201, 0x1, PT ;  /* 0x00000001c900780c */ /* 0x000fda0003f25270 */
[----:B------:R-:W0:Y:S02]  /*19e20*/  @P1 LDC.64 R12, c[0x0][0x9e8] ;  /* 0x00027a00ff0c1b82 */ /* 0x000e240000000a00 */
[----:B0-----:R-:W-:-:S05]  /*19e30*/  @P1 IMAD.HI.U32 R12, R9, R12, RZ ;  /* 0x0000000c090c1227 */ /* 0x001fca00078e00ff */
[----:B------:R-:W-:-:S07]  /*19e40*/  @P1 SHF.R.U32.HI R9, RZ, R13, R12 ;  /* 0x0000000dff091219 */ /* 0x000fce000001160c */
.L_x_1802:
[----:B------:R-:W-:Y:S05]  /*19e50*/  BSYNC B0 ;  /* 0x0000000000007941 */ /* 0x000fea0003800000 */
.L_x_1800:
[----:B------:R-:W-:-:S05]  /*19e60*/  IMAD R12, R9, R201, RZ ;  /* 0x000000c9090c7224 */ /* 0x000fca00078e02ff */
[----:B------:R-:W-:-:S07]  /*19e70*/  VIMNMX R11, R11, R12, !PT ;  /* 0x0000000c0b0b7248 */ /* 0x000fce0007fe0100 */
.L_x_1799:
[----:B------:R-:W-:Y:S01]  /*19e80*/  VIADD R11, R11, 0x5f ;  /* 0x0000005f0b0b7836 */ /* 0x000fe20000000000 */
[----:B------:R-:W-:Y:S03]  /*19e90*/  BSSY B0, `(.L_x_1803) ;  /* 0x000026a000007945 */ /* 0x000fe60003800000 */
[----:B------:R-:W-:-:S05]  /*19ea0*/  IMAD.HI R11, R11, 0x2aaaaaab, RZ ;  /* 0x2aaaaaab0b0b7827 */ /* 0x000fca00078e02ff */
[----:B------:R-:W-:-:S04]  /*19eb0*/  SHF.R.U32.HI R12, RZ, 0x1f, R11 ;  /* 0x0000001fff0c7819 */ /* 0x000fc8000001160b */
[----:B------:R-:W-:-:S04]  /*19ec0*/  LEA.HI.SX32 R12, R11, R12, 0x1c ;  /* 0x0000000c0b0c7211 */ /* 0x000fc800078fe2ff */
[----:B------:R-:W-:-:S04]  /*19ed0*/  VIMNMX R14, R189, R12, !PT ;  /* 0x0000000cbd0e7248 */ /* 0x000fc80007fe0100 */
[----:B------:R-:W-:-:S13]  /*19ee0*/  ISETP.GE.AND P1, PT, R8, R14, PT ;  /* 0x0000000e0800720c */ /* 0x000fda0003f26270 */
[----:B------:R-:W-:Y:S05]  /*19ef0*/  @!P1 BRA `(.L_x_1804) ;  /* 0x00000024008c9947 */ /* 0x000fea0003800000 */
[----:B------:R-:W-:Y:S01]  /*19f00*/  BSSY B1, `(.L_x_1804) ;  /* 0x0000262000017945 */ /* 0x000fe20003800000 */
[----:B------:R-:W-:Y:S02]  /*19f10*/  IMAD.MOV.U32 R13, RZ, RZ, R4 ;  /* 0x000000ffff0d7224 */ /* 0x000fe400078e0004 */
[----:B------:R-:W-:Y:S02]  /*19f20*/  IMAD.MOV.U32 R12, RZ, RZ, R3 ;  /* 0x000000ffff0c7224 */ /* 0x000fe400078e0003 */
[----:B------:R-:W-:Y:S02]  /*19f30*/  IMAD.MOV.U32 R15, RZ, RZ, R8 ;  /* 0x000000ffff0f7224 */ /* 0x000fe400078e0008 */
[----:B------:R-:W-:Y:S02]  /*19f40*/  IMAD.MOV.U32 R21, RZ, RZ, R163 ;  /* 0x000000ffff157224 */ /* 0x000fe400078e00a3 */
[----:B------:R-:W-:-:S07]  /*19f50*/  IMAD.MOV.U32 R196, RZ, RZ, R160 ;  /* 0x000000ffffc47224 */ /* 0x000fce00078e00a0 */
.L_x_1817:
[----:B------:R-:W-:-:S04]  /*19f60*/  ISETP.NE.AND P1, PT, R196, 0x1, PT ;  /* 0x00000001c400780c */ /* 0x000fc80003f25270 */
[----:B------:R-:W-:-:S04]  /*19f70*/  SEL R4, RZ, 0x1, P1 ;  /* 0x00000001ff047807 */ /* 0x000fc80000800000 */
[----:B------:R-:W-:Y:S01]  /*19f80*/  LOP3.LUT R163, R21, R4, RZ, 0x3c, !PT ;  /* 0x0000000415a37212 */ /* 0x000fe200078e3cff */
[----:B------:R-:W-:Y:S06]  /*19f90*/  @!P0 BRA `(.L_x_1805) ;  /* 0x0000000000048947 */ /* 0x000fec0003800000 */
[----:B------:R-:W-:Y:S01]  /*19fa0*/  BPT.TRAP 0x1 ;  /* 0x000000040000795c */ /* 0x000fe20000300000 */
.L_x_1805:
        /* <DEDUP_REMOVED lines=8> */
.L_x_1806:
[----:B------:R-:W-:Y:S01]  /*1a030*/  BSSY B2, `(.L_x_1807) ;  /* 0x0000006000027945 */ /* 0x000fe20003800000 */
[----:B------:R-:W-:Y:S02]  /*1a040*/  IMAD R8, R160, 0x900, R7 ;  /* 0x00000900a0087824 */ /* 0x000fe400078e0207 */
[----:B------:R-:W-:Y:S01]  /*1a050*/  IMAD.MOV.U32 R9, RZ, RZ, 0x40000040 ;  /* 0x40000040ff097424 */ /* 0x000fe200078e00ff */
[----:B-1----:R-:W-:Y:S06]  /*1a060*/  @P1 BRA `(.L_x_1808) ;  /* 0x0000000000081947 */ /* 0x002fec0003800000 */
[----:B------:R-:W1:Y:S02]  /*1a070*/  SYNCS.PHASECHK.TRANS64.TRYWAIT P1, [R20+URZ+0x2a830], R3 ;  /* 0x02a83003140075a7 */ /* 0x000e64000802017f */
[----:B-1----:R-:W-:Y:S05]  /*1a080*/  @!P1 BRA `(.L_x_1809) ;  /* 0x0000011000489947 */ /* 0x002fea0003800000 */
.L_x_1808:
[----:B------:R-:W-:Y:S05]  /*1a090*/  BSYNC B2 ;  /* 0x0000000000027941 */ /* 0x000fea0003800000 */
.L_x_1807:
[----:B------:R-:W2:Y:S04]  /*1a0a0*/  LDL.64 R88, [R1+0x28] ;  /* 0x0000280001587983 */ /* 0x000ea80000100a00 */
[----:B------:R-:W3:Y:S04]  /*1a0b0*/  LDL.64 R226, [R1+0x20] ;  /* 0x0000200001e27983 */ /* 0x000ee80000100a00 */
[----:B------:R-:W4:Y:S01]  /*1a0c0*/  LDL.64 R210, [R1+0x18] ;  /* 0x0000180001d27983 */ /* 0x000f220000100a00 */
[C---:B------:R-:W-:Y:S02]  /*1a0d0*/  R2UR UR6, R8.reuse ;  /* 0x00000000080672ca */ /* 0x040fe400000e0000 */
[----:B------:R-:W-:Y:S01]  /*1a0e0*/  R2UR UR7, R9 ;  /* 0x00000000090772ca */ /* 0x000fe200000e0000 */
[----:B------:R0:W-:Y:S04]  /*1a0f0*/  STL [R1+0x3c], R5 ;  /* 0x00003c0501007387 */ /* 0x0001e80000100800 */
[----:B0-----:R-:W4:Y:S01]  /*1a100*/  LDL.64 R4, [R1+0x10] ;  /* 0x0000100001047983 */ /* 0x001f220000100a00 */
[----:B------:R-:W-:-:S02]  /*1a110*/  VIADD R10, R8, 0x2 ;  /* 0x00000002080a7836 */ /* 0x000fc40000000000 */
[----:B------:R-:W-:Y:S01]  /*1a120*/  IMAD.MOV.U32 R11, RZ, RZ, 0x40000040 ;  /* 0x40000040ff0b7424 */ /* 0x000fe200078e00ff */
        /* <DEDUP_REMOVED lines=29> */
[----:B------:R0:W5:Y:S01]  /*1a300*/  LDL.LU R5, [R1+0x3c] ;  /* 0x00003c0001057983 */ /* 0x0001620000300800 */
        /* <DEDUP_REMOVED lines=141> */
.L_x_1810:
[----:B------:R-:W-:Y:S01]  /*1abe0*/  SHF.L.U32 R2, R21, 0x1f, RZ ;  /* 0x0000001f15027819 */ /* 0x000fe200000006ff */
[----:B------:R-:W-:-:S04]  /*1abf0*/  IMAD R8, R196, 0x8, R18 ;  /* 0x00000008c4087824 */ /* 0x000fc800078e0212 */
[----:B------:R0:W2:Y:S01]  /*1ac00*/  SYNCS.PHASECHK.TRANS64.TRYWAIT P1, [R8+URZ+0x2a850], R2 ;  /* 0x02a85002080075a7 */ /* 0x0000a2000802017f */
[----:B------:R-:W-:Y:S05]  /*1ac10*/  @!P0 BRA `(.L_x_1811) ;  /* 0x0000000000048947 */ /* 0x000fea0003800000 */
[----:B------:R-:W-:Y:S01]  /*1ac20*/  BPT.TRAP 0x1 ;  /* 0x000000040000795c */ /* 0x000fe20000300000 */
.L_x_1811:
[----:B------:R-:W-:Y:S01]  /*1ac30*/  VIADD R0, R18, 0x400 ;  /* 0x0000040012007836 */ /* 0x000fe20000000000 */
[----:B------:R-:W-:Y:S04]  /*1ac40*/  BSSY B2, `(.L_x_1812) ;  /* 0x0000008000027945 */ /* 0x000fe80003800000 */
[----:B------:R-:W-:-:S04]  /*1ac50*/  SHF.R.U32.HI R0, RZ, 0x4, R0 ;  /* 0x00000004ff007819 */ /* 0x000fc80000011600 */
[----:B------:R-:W-:-:S04]  /*1ac60*/  LOP3.LUT R0, R0, 0x3fff, RZ, 0xc0, !PT ;  /* 0x00003fff00007812 */ /* 0x000fc800078ec0ff */
[----:B------:R-:W-:-:S05]  /*1ac70*/  LOP3.LUT R0, R0, 0x3000000, RZ, 0xfc, !PT ;  /* 0x0300000000007812 */ /* 0x000fca00078efcff */
[----:B------:R-:W-:Y:S01]  /*1ac80*/  IMAD R0, R196, 0x600, R0 ;  /* 0x00000600c4007824 */ /* 0x000fe200078e0200 */
[----:B--2---:R-:W-:Y:S06]  /*1ac90*/  @P1 BRA `(.L_x_1813) ;  /* 0x0000000000081947 */ /* 0x004fec0003800000 */
[----:B------:R-:W2:Y:S02]  /*1aca0*/  SYNCS.PHASECHK.TRANS64.TRYWAIT P1, [R8+URZ+0x2a850], R2 ;  /* 0x02a85002080075a7 */ /* 0x000ea4000802017f */
[----:B--2---:R-:W-:Y:S05]  /*1acb0*/  @!P1 BRA `(.L_x_1814) ;  /* 0x0000010400509947 */ /* 0x004fea0003800000 */
.L_x_1813:
[----:B------:R-:W-:Y:S05]  /*1acc0*/  BSYNC B2 ;  /* 0x0000000000027941 */ /* 0x000fea0003800000 */
.L_x_1812:
[----:B0-2---:R-:W-:Y:S01]  /*1acd0*/  IMAD.MOV.U32 R2, RZ, RZ, R0 ;  /* 0x000000ffff027224 */ /* 0x005fe200078e0000 */
[----:B------:R-:W-:Y:S01]  /*1ace0*/  WARPGROUP.ARRIVE ;  /* 0x00000000000079c5 */ /* 0x000fe20000000000 */
[----:B-1----:R-:W-:-:S03]  /*1acf0*/  IMAD.MOV.U32 R3, RZ, RZ, 0x40000040 ;  /* 0x40000040ff037424 */ /* 0x002fc600078e00ff */
        /* <DEDUP_REMOVED lines=41> */
.L_x_1815:
        /* <DEDUP_REMOVED lines=51> */
[----:B------:R-:W-:-:S03]  /*1b2c0*/  IMAD.U32 R10, RZ, RZ, UR51 ;  /* 0x00000033ff0a7e24 */ /* 0x000fc6000f8e00ff */
[----:B------:R-:W0:Y:S01]  /*1b2d0*/  MUFU.TANH R89, R89 ;  /* 0x0000005900597308 */ /* 0x000e220000002400 */
[----:B-1----:R-:W-:-:S07]  /*1b2e0*/  FMNMX.FTZ R0, R11, R0, !PT ;  /* 0x000000000b007209 */ /* 0x002fce0007810000 */
[----:B------:R-:W1:Y:S01]  /*1b2f0*/  MUFU.TANH R95, R95 ;  /* 0x0000005f005f7308 */ /* 0x000e620000002400 */
[----:B--2---:R-:W-:Y:S01]  /*1b300*/  FMNMX.FTZ R2, R92, R125, !PT ;  /* 0x0000007d5c027209 */ /* 0x004fe20007810000 */
[----:B------:R-:W-:Y:S01]  /*1b310*/  FMUL.FTZ R125, R128, UR42 ;  /* 0x0000002a807d7c20 */ /* 0x000fe20008410000 */
[----:B------:R-:W-:-:S05]  /*1b320*/  FMUL.FTZ R128, R131, UR42 ;  /* 0x0000002a83807c20 */ /* 0x000fca0008410000 */
        /* <DEDUP_REMOVED lines=15> */
[----:B-1----:R-:W-:Y:S01]  /*1b420*/  FMNMX.FTZ R2, R100, R127, !PT ;  /* 0x0000007f64027209 */ /* 0x002fe20007810000 */
[----:B------:R-:W-:Y:S01]  /*1b430*/  FMUL.FTZ R127, R130, UR42 ;  /* 0x0000002a827f7c20 */ /* 0x000fe20008410000 */
[----:B------:R-:W-:-:S05]  /*1b440*/  FMUL.FTZ R130, R133, UR42 ;  /* 0x0000002a85827c20 */ /* 0x000fca0008410000 */
        /* <DEDUP_REMOVED lines=15> */
[----:B0-----:R-:W-:Y:S01]  /*1b540*/  FMNMX.FTZ R2, R108, R129, !PT ;  /* 0x000000816c027209 */ /* 0x001fe20007810000 */
[----:B------:R-:W-:Y:S01]  /*1b550*/  FMUL.FTZ R129, R132, UR42 ;  /* 0x0000002a84817c20 */ /* 0x000fe20008410000 */
[----:B------:R-:W-:-:S05]  /*1b560*/  FMUL.FTZ R132, R135, UR42 ;  /* 0x0000002a87847c20 */ /* 0x000fca0008410000 */
        /* <DEDUP_REMOVED lines=15> */
[----:B--2---:R-:W-:Y:S01]  /*1b660*/  FMNMX.FTZ R2, R116, R131, !PT ;  /* 0x0000008374027209 */ /* 0x004fe20007810000 */
[----:B------:R-:W-:-:S06]  /*1b670*/  FMUL.FTZ R131, R134, UR42 ;  /* 0x0000002a86837c20 */ /* 0x000fcc0008410000 */
        /* <DEDUP_REMOVED lines=31> */
[----:B0-----:R-:W-:-:S05]  /*1b870*/  FMNMX.FTZ R133, R132, R133, !PT ;  /* 0x0000008584857209 */ /* 0x001fca0007810000 */
[----:B------:R-:W0:Y:S01]  /*1b880*/  SHFL.BFLY PT, R4, R133, 0x2, 0x1f ;  /* 0x0c401f0085047f89 */ /* 0x000e2200000e0000 */
[----:B-1----:R-:W-:-:S04]  /*1b890*/  FMNMX.FTZ R3, R129, R0, !PT ;  /* 0x0000000081037209 */ /* 0x002fc80007810000 */
[----:B--2---:R-:W-:-:S05]  /*1b8a0*/  FMNMX.FTZ R0, R130, R3, !PT ;  /* 0x0000000382007209 */ /* 0x004fca0007810000 */
[----:B------:R-:W1:Y:S01]  /*1b8b0*/  SHFL.BFLY PT, R3, R0, 0x2, 0x1f ;  /* 0x0c401f0000037f89 */ /* 0x000e6200000e0000 */
[----:B0-----:R-:W-:-:S05]  /*1b8c0*/  FMNMX.FTZ R134, R133, R4, !PT ;  /* 0x0000000485867209 */ /* 0x001fca0007810000 */
[----:B------:R-:W0:Y:S01]  /*1b8d0*/  SHFL.BFLY PT, R135, R134, 0x1, 0x1f ;  /* 0x0c201f0086877f89 */ /* 0x000e2200000e0000 */
[----:B-1----:R-:W-:-:S05]  /*1b8e0*/  FMNMX.FTZ R2, R0, R3, !PT ;  /* 0x0000000300027209 */ /* 0x002fca0007810000 */
[----:B------:R-:W1:Y:S01]  /*1b8f0*/  SHFL.BFLY PT, R3, R2, 0x1, 0x1f ;  /* 0x0c201f0002037f89 */ /* 0x000e6200000e0000 */
[----:B0-----:R-:W-:-:S05]  /*1b900*/  FMNMX.FTZ R4, R134, R135, !PT ;  /* 0x0000008786047209 */ /* 0x001fca0007810000 */
[----:B------:R-:W-:-:S04]  /*1b910*/  FADD.FTZ R13, -R4, R13 ;  /* 0x0000000d040d7221 */ /* 0x000fc80000010100 */
[----:B------:R-:W-:Y:S01]  /*1b920*/  FMUL.FTZ R133, R13, R10 ;  /* 0x0000000a0d857220 */ /* 0x000fe20000410000 */
[----:B-1----:R-:W-:-:S03]  /*1b930*/  FMNMX.FTZ R3, R2, R3, !PT ;  /* 0x0000000302037209 */ /* 0x002fc60007810000 */
[----:B------:R0:W-:Y:S02]  /*1b940*/  MUFU.EX2 R2, R133 ;  /* 0x0000008500027308 */ /* 0x0001e40000000800 */
[C---:B------:R-:W-:Y:S01]  /*1b950*/  FMUL.FTZ R13, R3.reuse, R10 ;  /* 0x0000000a030d7220 */ /* 0x040fe20000410000 */
[----:B------:R-:W-:-:S03]  /*1b960*/  FADD.FTZ R135, -R3, R12 ;  /* 0x0000000c03877221 */ /* 0x000fc60000010100 */
[-CC-:B------:R-:W-:Y:S01]  /*1b970*/  FFMA.FTZ R148, R101, R10.reuse, -R13.reuse ;  /* 0x0000000a65947223 */ /* 0x180fe2000001080d */
[-C--:B------:R-:W-:Y:S01]  /*1b980*/  FMUL.FTZ R101, R4, R10.reuse ;  /* 0x0000000a04657220 */ /* 0x080fe20000410000 */
[-CC-:B------:R-:W-:Y:S01]  /*1b990*/  FFMA.FTZ R156, R9, R10.reuse, -R13.reuse ;  /* 0x0000000a099c7223 */ /* 0x180fe2000001080d */
[-C--:B------:R-:W-:Y:S01]  /*1b9a0*/  FMUL.FTZ R12, R135, R10.reuse ;  /* 0x0000000a870c7220 */ /* 0x080fe20000410000 */
[-C--:B------:R-:W-:Y:S01]  /*1b9b0*/  FFMA.FTZ R135, R11, R10.reuse, -R13 ;  /* 0x0000000a0b877223 */ /* 0x080fe2000001080d */
[-CC-:B------:R-:W-:Y:S01]  /*1b9c0*/  FFMA.FTZ R157, R21, R10.reuse, -R101.reuse ;  /* 0x0000000a159d7223 */ /* 0x180fe20000010865 */
        /* <DEDUP_REMOVED lines=8> */
[-C--:B0-----:R-:W-:Y:S01]  /*1ba50*/  FFMA.FTZ R133, R94, R10.reuse, -R13 ;  /* 0x0000000a5e857223 */ /* 0x081fe2000001080d */
[----:B------:R-:W0:Y:S01]  /*1ba60*/  MUFU.EX2 R156, R156 ;  /* 0x0000009c009c7308 */ /* 0x000e220000000800 */
[-CC-:B------:R-:W-:Y:S01]  /*1ba70*/  FFMA.FTZ R91, R96, R10.reuse, -R101.reuse ;  /* 0x0000000a605b7223 */ /* 0x180fe20000010865 */
        /* <DEDUP_REMOVED lines=23> */
[----:B-1---5:R-:W-:Y:S01]  /*1bbf0*/  FFMA.FTZ R100, R2, R5, R157 ;  /* 0x0000000502647223 */ /* 0x022fe2000001009d */
[-C--:B------:R-:W-:Y:S01]  /*1bc00*/  FFMA.FTZ R140, R117, R10.reuse, -R13 ;  /* 0x0000000a758c7223 */ /* 0x080fe2000001080d */
[-C--:B------:R-:W-:Y:S01]  /*1bc10*/  FFMA.FTZ R141, R119, R10.reuse, -R101 ;  /* 0x0000000a778d7223 */ /* 0x080fe20000010865 */
[-CC-:B------:R-:W-:Y:S01]  /*1bc20*/  FFMA.FTZ R12, R118, R10.reuse, -R13.reuse ;  /* 0x0000000a760c7223 */ /* 0x180fe2000001080d */
[-C--:B------:R-:W-:Y:S01]  /*1bc30*/  FFMA.FTZ R142, R121, R10.reuse, -R13 ;  /* 0x0000000a798e7223 */ /* 0x080fe2000001080d */
[-C--:B------:R-:W-:Y:S01]  /*1bc40*/  FFMA.FTZ R143, R123, R10.reuse, -R101 ;  /* 0x0000000a7b8f7223 */ /* 0x080fe20000010865 */
[-CC-:B------:R-:W-:Y:S01]  /*1bc50*/  FFMA.FTZ R11, R122, R10.reuse, -R13.reuse ;  /* 0x0000000a7a0b7223 */ /* 0x180fe2000001080d */
[----:B------:R-:W1:Y:S01]  /*1bc60*/  MUFU.EX2 R158, R158 ;  /* 0x0000009e009e7308 */ /* 0x000e620000000800 */
[----:B--2---:R-:W-:Y:S01]  /*1bc70*/  FADD.FTZ R5, R135, R6 ;  /* 0x0000000687057221 */ /* 0x004fe20000010000 */
[-C--:B------:R-:W-:Y:S01]  /*1bc80*/  FFMA.FTZ R136, R125, R10.reuse, -R13 ;  /* 0x0000000a7d887223 */ /* 0x080fe2000001080d */
[-C--:B------:R-:W-:Y:S01]  /*1bc90*/  FFMA.FTZ R137, R127, R10.reuse, -R101 ;  /* 0x0000000a7f897223 */ /* 0x080fe20000010865 */
[-CC-:B------:R-:W-:Y:S01]  /*1bca0*/  FFMA.FTZ R9, R126, R10.reuse, -R13.reuse ;  /* 0x0000000a7e097223 */ /* 0x180fe2000001080d */
        /* <DEDUP_REMOVED lines=18> */
[----:B-1----:R-:W-:Y:S01]  /*1bdd0*/  FADD.FTZ R5, R133, R100 ;  /* 0x0000006485057221 */ /* 0x002fe20000010000 */
[----:B------:R-:W-:-:S06]  /*1bde0*/  FFMA.FTZ R100, R120, R10, -R101 ;  /* 0x0000000a78647223 */ /* 0x000fcc0000010865 */
        /* <DEDUP_REMOVED lines=46> */
[----:B------:R-:W-:Y:S02]  /*1c0d0*/  VIADD R5, R20, 0x2a840 ;  /* 0x0002a84014057836 */ /* 0x000fe40000000000 */
[----:B------:R-:W-:-:S03]  /*1c0e0*/  FFMA.FTZ R20, R132, R10, -R101 ;  /* 0x0000000a84147223 */ /* 0x000fc60000010865 */
[----:B------:R-:W-:Y:S01]  /*1c0f0*/  PRMT R5, R172, 0x654, R5 ;  /* 0x00000654ac057816 */ /* 0x000fe20000000005 */
[----:B------:R-:W2:Y:S01]  /*1c100*/  MUFU.EX2 R100, R100 ;  /* 0x0000006400647308 */ /* 0x000ea20000000800 */
[----:B0-----:R-:W-:Y:S02]  /*1c110*/  FADD.FTZ R107, R141, R6 ;  /* 0x000000068d6b7221 */ /* 0x001fe40000010000 */
[----:B------:R0:W-:Y:S05]  /*1c120*/  SYNCS.ARRIVE.TRANS64.RED.A1T0 RZ, [R5+URZ], RZ ;  /* 0x000000ff05ff79a7 */ /* 0x0001ea000810043f */
[----:B------:R-:W3:Y:S01]  /*1c130*/  MUFU.EX2 R142, R142 ;  /* 0x0000008e008e7308 */ /* 0x000ee20000000800 */
[----:B-1----:R-:W-:-:S07]  /*1c140*/  FADD.FTZ R105, R12, R105 ;  /* 0x000000690c697221 */ /* 0x002fce0000010000 */
[----:B------:R-:W1:Y:S01]  /*1c150*/  MUFU.EX2 R143, R143 ;  /* 0x0000008f008f7308 */ /* 0x000e620000000800 */
[----:B--2---:R-:W-:-:S07]  /*1c160*/  FADD.FTZ R6, R100, R107 ;  /* 0x0000006b64067221 */ /* 0x004fce0000010000 */
[----:B------:R-:W0:Y:S01]  /*1c170*/  MUFU.EX2 R11, R11 ;  /* 0x0000000b000b7308 */ /* 0x000e220000000800 */
[----:B---3--:R-:W-:-:S07]  /*1c180*/  FADD.FTZ R104, R142, R105 ;  /* 0x000000698e687221 */ /* 0x008fce0000010000 */
        /* <DEDUP_REMOVED lines=22> */
.L_x_1816:
        /* <DEDUP_REMOVED lines=33> */
[----:B------:R-:W-:Y:S01]  /*1c500*/  F2FP.BF16.F32.PACK_AB R139, R20, R139 ;  /* 0x0000008b148b723e */ /* 0x000fe200000010ff */
[----:B0-----:R-:W-:Y:S06]  /*1c510*/  @P1 BRA `(.L_x_1817) ;  /* 0xffffffd800901947 */ /* 0x001fec000383ffff */
[----:B------:R-:W-:Y:S05]  /*1c520*/  BSYNC B1 ;  /* 0x0000000000017941 */ /* 0x000fea0003800000 */
.L_x_1804:
[----:B------:R-:W-:Y:S05]  /*1c530*/  BSYNC B0 ;  /* 0x0000000000007941 */ /* 0x000fea0003800000 */
.L_x_1803:
[----:B------:R-:W-:Y:S01]  /*1c540*/  ISETP.GE.AND P1, PT, R8, R189, PT ;  /* 0x000000bd0800720c */ /* 0x000fe20003f26270 */
[----:B------:R-:W-:-:S12]  /*1c550*/  BSSY B0, `(.L_x_1818) ;  /* 0x0000389000007945 */ /* 0x000fd80003800000 */
[----:B------:R-:W-:Y:S05]  /*1c560*/  @!P1 BRA `(.L_x_1819) ;  /* 0x00000038001c9947 */ /* 0x000fea0003800000 */
[----:B------:R-:W-:Y:S02]  /*1c570*/  IMAD.MOV.U32 R9, RZ, RZ, R4 ;  /* 0x000000ffff097224 */ /* 0x000fe400078e0004 */
[----:B------:R-:W-:Y:S02]  /*1c580*/  IMAD.MOV.U32 R14, RZ, RZ, R3 ;  /* 0x000000ffff0e7224 */ /* 0x000fe400078e0003 */
[----:B------:R-:W-:Y:S02]  /*1c590*/  IMAD.MOV.U32 R15, RZ, RZ, R163 ;  /* 0x000000ffff0f7224 */ /* 0x000fe400078e00a3 */
[----:B------:R-:W-:-:S07]  /*1c5a0*/  IMAD.MOV.U32 R20, RZ, RZ, R160 ;  /* 0x000000ffff147224 */ /* 0x000fce00078e00a0 */
.L_x_1840:
[----:B------:R-:W-:-:S04]  /*1c5b0*/  ISETP.NE.AND P1, PT, R20, 0x1, PT ;  /* 0x000000011400780c */ /* 0x000fc80003f25270 */
[----:B------:R-:W-:-:S04]  /*1c5c0*/  SEL R4, RZ, 0x1, P1 ;  /* 0x00000001ff047807 */ /* 0x000fc80000800000 */
[----:B------:R-:W-:Y:S01]  /*1c5d0*/  LOP3.LUT R163, R15, R4, RZ, 0x3c, !PT ;  /* 0x000000040fa37212 */ /* 0x000fe200078e3cff */
[----:B------:R-:W-:Y:S06]  /*1c5e0*/  @!P0 BRA `(.L_x_1820) ;  /* 0x0000000000048947 */ /* 0x000fec0003800000 */
[----:B------:R-:W-:Y:S01]  /*1c5f0*/  BPT.TRAP 0x1 ;  /* 0x000000040000795c */ /* 0x000fe20000300000 */
.L_x_1820:
        /* <DEDUP_REMOVED lines=8> */
.L_x_1821:
[----:B------:R-:W-:Y:S01]  /*1c680*/  BSSY B1, `(.L_x_1822) ;  /* 0x0000006000017945 */ /* 0x000fe20003800000 */
[----:B------:R-:W-:Y:S02]  /*1c690*/  IMAD R10, R160, 0x900, R7 ;  /* 0x00000900a00a7824 */ /* 0x000fe400078e0207 */
[----:B------:R-:W-:Y:S01]  /*1c6a0*/  IMAD.MOV.U32 R11, RZ, RZ, 0x40000040 ;  /* 0x40000040ff0b7424 */ /* 0x000fe200078e00ff */
[----:B-1----:R-:W-:Y:S06]  /*1c6b0*/  @P1 BRA `(.L_x_1823) ;  /* 0x0000000000081947 */ /* 0x002fec0003800000 */
[----:B------:R-:W1:Y:S02]  /*1c6c0*/  SYNCS.PHASECHK.TRANS64.TRYWAIT P1, [R4+URZ+0x2a830], R3 ;  /* 0x02a83003040075a7 */ /* 0x000e64000802017f */
[----:B-1----:R-:W-:Y:S05]  /*1c6d0*/  @!P1 BRA `(.L_x_1824) ;  /* 0x000000e800dc9947 */ /* 0x002fea0003800000 */
.L_x_1823:
[----:B------:R-:W-:Y:S05]  /*1c6e0*/  BSYNC B1 ;  /* 0x0000000000017941 */ /* 0x000fea0003800000 */
.L_x_1822:
[----:B------:R-:W2:Y:S04]  /*1c6f0*/  LDL.64 R88, [R1+0x28] ;  /* 0x0000280001587983 */ /* 0x000ea80000100a00 */
[----:B------:R-:W3:Y:S04]  /*1c700*/  LDL.64 R226, [R1+0x20] ;  /* 0x0000200001e27983 */ /* 0x000ee80000100a00 */
[----:B------:R-:W4:Y:S01]  /*1c710*/  LDL.64 R210, [R1+0x18] ;  /* 0x0000180001d27983 */ /* 0x000f220000100a00 */
[C---:B------:R-:W-:Y:S02]  /*1c720*/  R2UR UR6, R10.reuse ;  /* 0x000000000a0672ca */ /* 0x040fe400000e0000 */
[----:B------:R-:W-:Y:S01]  /*1c730*/  R2UR UR7, R11 ;  /* 0x000000000b0772ca */ /* 0x000fe200000e0000 */
[----:B------:R0:W-:Y:S04]  /*1c740*/  STL.64 [R1+0x40], R4 ;  /* 0x0000400401007387 */ /* 0x0001e80000100a00 */
[----:B01----:R-:W4:Y:S01]  /*1c750*/  LDL.64 R4, [R1+0x10] ;  /* 0x0000100001047983 */ /* 0x003f220000100a00 */
        /* <DEDUP_REMOVED lines=173> */
.L_x_1825:
[----:B------:R-:W-:Y:S01]  /*1d230*/  SHF.L.U32 R2, R15, 0x1f, RZ ;  /* 0x0000001f0f027819 */ /* 0x000fe200000006ff */
[----:B------:R-:W-:-:S04]  /*1d240*/  IMAD R11, R20, 0x8, R18 ;  /* 0x00000008140b7824 */ /* 0x000fc800078e0212 */
[----:B------:R0:W1:Y:S01]  /*1d250*/  SYNCS.PHASECHK.TRANS64.TRYWAIT P1, [R11+URZ+0x2a850], R2 ;  /* 0x02a850020b0075a7 */ /* 0x000062000802017f */
[----:B------:R-:W-:Y:S05]  /*1d260*/  @!P0 BRA `(.L_x_1826) ;  /* 0x0000000000048947 */ /* 0x000fea0003800000 */
[----:B------:R-:W-:Y:S01]  /*1d270*/  BPT.TRAP 0x1 ;  /* 0x000000040000795c */ /* 0x000fe20000300000 */
.L_x_1826:
        /* <DEDUP_REMOVED lines=9> */
.L_x_1828:
[----:B------:R-:W-:Y:S05]  /*1d310*/  BSYNC B1 ;  /* 0x0000000000017941 */ /* 0x000fea0003800000 */
.L_x_1827:
        /* <DEDUP_REMOVED lines=44> */
.L_x_1830:
[----:B------:R-:W-:Y:S01]  /*1d5e0*/  ISETP.NE.AND P1, PT, R204, 0x1, PT ;  /* 0x00000001cc00780c */ /* 0x000fe20003f25270 */
        /* <DEDUP_REMOVED lines=27> */
[----:B------:R-:W-:-:S02]  /*1d7a0*/  IMAD R129, R8, -0x60, RZ ;  /* 0xffffffa008817824 */ /* 0x000fc400078e02ff */
        /* <DEDUP_REMOVED lines=8> */
[----:B0-----:R-:W-:-:S04]  /*1d830*/  @P1 IMAD.HI.U32 R3, R128, R3, RZ ;  /* 0x0000000380031227 */ /* 0x001fc800078e00ff */
[----:B------:R-:W-:Y:S01]  /*1d840*/  FMUL.FTZ R111, R116, UR39 ;  /* 0x00000027746f7c20 */ /* 0x000fe20008410000 */
[----:B------:R-:W-:Y:S01]  /*1d850*/  FMUL.FTZ R115, R120, UR39 ;  /* 0x0000002778737c20 */ /* 0x000fe20008410000 */
[----:B------:R-:W-:Y:S01]  /*1d860*/  FMUL.FTZ R107, R112, UR39 ;  /* 0x00000027706b7c20 */ /* 0x000fe20008410000 */
[----:B------:R-:W-:Y:S01]  /*1d870*/  FMUL.FTZ R109, R118, UR39 ;  /* 0x00000027766d7c20 */ /* 0x000fe20008410000 */
[----:B------:R-:W-:Y:S01]  /*1d880*/  FMUL.FTZ R116, R121, UR39 ;  /* 0x0000002779747c20 */ /* 0x000fe20008410000 */
[----:B------:R-:W-:Y:S01]  /*1d890*/  FMUL.FTZ R113, R122, UR39 ;  /* 0x000000277a717c20 */ /* 0x000fe20008410000 */
[----:B------:R-:W-:Y:S01]  /*1d8a0*/  FMUL.FTZ R120, R131, UR39 ;  /* 0x0000002783787c20 */ /* 0x000fe20008410000 */
[----:B-1----:R-:W-:Y:S01]  /*1d8b0*/  @P1 SHF.R.U32.HI R128, RZ, R2, R3 ;  /* 0x00000002ff801219 */ /* 0x002fe20000011603 */
[----:B------:R-:W-:Y:S01]  /*1d8c0*/  FMUL.FTZ R112, R117, UR39 ;  /* 0x0000002775707c20 */ /* 0x000fe20008410000 */
[----:B------:R-:W-:Y:S01]  /*1d8d0*/  FMUL.FTZ R121, R125, UR39 ;  /* 0x000000277d797c20 */ /* 0x000fe20008410000 */
[----:B------:R-:W-:Y:S01]  /*1d8e0*/  FMUL.FTZ R118, R127, UR39 ;  /* 0x000000277f767c20 */ /* 0x000fe20008410000 */
[----:B------:R-:W-:Y:S01]  /*1d8f0*/  FMUL.FTZ R122, R130, UR39 ;  /* 0x00000027827a7c20 */ /* 0x000fe20008410000 */
[----:B------:R-:W0:Y:S01]  /*1d900*/  SHFL.IDX PT, R2, R128, RZ, 0x1c1f ;  /* 0x001c1fff80027589 */ /* 0x000e2200000e0000 */
[----:B-----5:R-:W-:-:S02]  /*1d910*/  VIADD R3, R4, 0x2a840 ;  /* 0x0002a84004037836 */ /* 0x020fc40000000000 */
[----:B------:R-:W-:Y:S01]  /*1d920*/  FMUL.FTZ R117, R126, UR39 ;  /* 0x000000277e757c20 */ /* 0x000fe20008410000 */
[----:B------:R-:W-:Y:S02]  /*1d930*/  VIADD R131, R129, 0x1 ;  /* 0x0000000181837836 */ /* 0x000fe40000000000 */
[----:B------:R-:W-:Y:S01]  /*1d940*/  FMUL.FTZ R127, R132, UR39 ;  /* 0x00000027847f7c20 */ /* 0x000fe20008410000 */
[----:B------:R-:W-:Y:S01]  /*1d950*/  FMUL.FTZ R130, R133, UR39 ;  /* 0x0000002785827c20 */ /* 0x000fe20008410000 */
[----:B------:R-:W-:Y:S01]  /*1d960*/  FMUL.FTZ R4, R134, UR39 ;  /* 0x0000002786047c20 */ /* 0x000fe20008410000 */
[----:B------:R-:W-:Y:S01]  /*1d970*/  FMUL.FTZ R125, R135, UR39 ;  /* 0x00000027877d7c20 */ /* 0x000fe20008410000 */
[----:B------:R-:W-:Y:S01]  /*1d980*/  IMAD R131, R190, -0x2, R131 ;  /* 0xfffffffebe837824 */ /* 0x000fe200078e0283 */
[----:B------:R-:W-:Y:S01]  /*1d990*/  ISETP.GE.AND P1, PT, R201, 0x1, PT ;  /* 0x00000001c900780c */ /* 0x000fe20003f26270 */
[----:B------:R-:W1:Y:S01]  /*1d9a0*/  MUFU.TANH R12, R12 ;  /* 0x0000000c000c7308 */ /* 0x000e620000002400 */
[----:B------:R-:W-:Y:S01]  /*1d9b0*/  PRMT R3, R172, 0x654, R3 ;  /* 0x00000654ac037816 */ /* 0x000fe20000000003 */
[----:B------:R-:W-:Y:S01]  /*1d9c0*/  VIADD R126, R131, 0xffffffff ;  /* 0xffffffff837e7836 */ /* 0x000fe20000000000 */
[----:B------:R-:W-:-:S02]  /*1d9d0*/  IADD3 R133, -R166, R131, R167 ;  /* 0x00000083a6857210 */ /* 0x000fc40007ffe1a7 */
[----:B------:R2:W-:Y:S03]  /*1d9e0*/  SYNCS.ARRIVE.TRANS64.RED.A1T0 RZ, [R3+URZ], RZ ;  /* 0x000000ff03ff79a7 */ /* 0x0005e6000810043f */
[----:B------:R-:W3:Y:S01]  /*1d9f0*/  MUFU.TANH R13, R13 ;  /* 0x0000000d000d7308 */ /* 0x000ee20000002400 */
[C---:B------:R-:W-:Y:S02]  /*1da00*/  VIADD R134, R133.reuse, UR55 ;  /* 0x0000003785867c36 */ /* 0x040fe40008000000 */
[----:B------:R-:W-:Y:S02]  /*1da10*/  VIADD R133, R133, UR38 ;  /* 0x0000002685857c36 */ /* 0x000fe40008000000 */
        /* <DEDUP_REMOVED lines=61> */
.L_x_1833:
[----:B------:R-:W-:-:S05]  /*1ddf0*/  IMAD.U32 R136, RZ, RZ, UR46 ;  /* 0x0000002eff887e24 */ /* 0x000fca000f8e00ff */
[----:B------:R-:W-:-:S13]  /*1de00*/  ISETP.NE.AND P1, PT, R136, 0x1, PT ;  /* 0x000000018800780c */ /* 0x000fda0003f25270 */
[----:B------:R-:W1:Y:S02]  /*1de10*/  @P1 LDC.64 R2, c[0x0][0x9e8] ;  /* 0x00027a00ff021b82 */ /* 0x000e640000000a00 */
[----:B-1----:R-:W-:-:S05]  /*1de20*/  @P1 IMAD.HI.U32 R2, R135, R2, RZ ;  /* 0x0000000287021227 */ /* 0x002fca00078e00ff */
[----:B------:R-:W-:-:S07]  /*1de30*/  @P1 SHF.R.U32.HI R135, RZ, R3, R2 ;  /* 0x00000003ff871219 */ /* 0x000fce0000011602 */
.L_x_1834:
[----:B------:R-:W-:Y:S05]  /*1de40*/  BSYNC B1 ;  /* 0x0000000000017941 */ /* 0x000fea0003800000 */
.L_x_1832:
[----:B------:R-:W-:-:S05]  /*1de50*/  IMAD R135, R135, R136, R126 ;  /* 0x0000008887877224 */ /* 0x000fca00078e027e */
[----:B------:R-:W-:Y:S02]  /*1de60*/  VIADDMNMX R132, R135, R136, R132, PT ;  /* 0x0000008887847246 */ /* 0x000fe40003800184 */
[----:B------:R-:W-:-:S07]  /*1de70*/  VIMNMX R131, R131, R135, !PT ;  /* 0x0000008783837248 */ /* 0x000fce0007fe0100 */
.L_x_1831:
[C---:B------:R-:W-:Y:S01]  /*1de80*/  ISETP.GE.AND P1, PT, R129.reuse, 0x2, PT ;  /* 0x000000028100780c */ /* 0x040fe20003f26270 */
[----:B------:R-:W1:Y:S01]  /*1de90*/  SHFL.IDX PT, R128, R128, 0x1, 0x1c1f ;  /* 0x003c1f0080807f89 */ /* 0x000e6200000e0000 */
[----:B------:R-:W-:Y:S02]  /*1dea0*/  ISETP.GE.AND P2, PT, R129, 0x9, PT ;  /* 0x000000098100780c */ /* 0x000fe40003f46270 */
[----:B------:R-:W-:Y:S02]  /*1deb0*/  ISETP.GT.AND P4, PT, R131, 0x1, !P1 ;  /* 0x000000018300780c */ /* 0x000fe40004f84270 */
        /* <DEDUP_REMOVED lines=147> */
.L_x_1837:
[----:B------:R-:W-:-:S05]  /*1e7f0*/  IMAD.U32 R155, RZ, RZ, UR46 ;  /* 0x0000002eff9b7e24 */ /* 0x000fca000f8e00ff */
[----:B------:R-:W-:-:S13]  /*1e800*/  ISETP.NE.AND P6, PT, R155, 0x1, PT ;  /* 0x000000019b00780c */ /* 0x000fda0003fc5270 */
[----:B------:R-:W0:Y:S02]  /*1e810*/  @P6 LDC.64 R2, c[0x0][0x9e8] ;  /* 0x00027a00ff026b82 */ /* 0x000e240000000a00 */
[----:B0-----:R-:W-:-:S05]  /*1e820*/  @P6 IMAD.HI.U32 R2, R131, R2, RZ ;  /* 0x0000000283026227 */ /* 0x001fca00078e00ff */
[----:B------:R-:W-:-:S07]  /*1e830*/  @P6 SHF.R.U32.HI R131, RZ, R3, R2 ;  /* 0x00000003ff836219 */ /* 0x000fce0000011602 */
.L_x_1838:
[----:B------:R-:W-:Y:S05]  /*1e840*/  BSYNC B1 ;  /* 0x0000000000017941 */ /* 0x000fea0003800000 */
.L_x_1836:
[----:B------:R-:W-:-:S05]  /*1e850*/  IMAD R126, R131, R155, R126 ;  /* 0x0000009b837e7224 */ /* 0x000fca00078e027e */
[----:B------:R-:W-:Y:S02]  /*1e860*/  VIADDMNMX R134, R126, R155, R134, PT ;  /* 0x0000009b7e867246 */ /* 0x000fe40003800186 */
[----:B------:R-:W-:-:S07]  /*1e870*/  VIMNMX R133, R133, R126, !PT ;  /* 0x0000007e85857248 */ /* 0x000fce0007fe0100 */
.L_x_1835:
[C---:B------:R-:W-:Y:S02]  /*1e880*/  ISETP.GT.AND P1, PT, R133.reuse, 0x1, !P1 ;  /* 0x000000018500780c */ /* 0x040fe40004f24270 */
[----:B------:R-:W-:Y:S02]  /*1e890*/  ISETP.GT.AND P2, PT, R133, 0x8, !P2 ;  /* 0x000000088500780c */ /* 0x000fe40005744270 */
[C---:B------:R-:W-:Y:S02]  /*1e8a0*/  ISETP.LT.OR P1, PT, R134.reuse, 0x2, P1 ;  /* 0x000000028600780c */ /* 0x040fe40000f21670 */
[----:B------:R-:W-:Y:S02]  /*1e8b0*/  ISETP.LT.OR P2, PT, R134, 0x9, P2 ;  /* 0x000000098600780c */ /* 0x000fe40001741670 */
[----:B------:R-:W-:Y:S01]  /*1e8c0*/  FSEL R131, R10, -INF , !P1 ;  /* 0xff8000000a837808 */ /* 0x000fe20004800000 */
[----:B------:R-:W-:Y:S01]  /*1e8d0*/  IMAD.U32 R10, RZ, RZ, UR50 ;  /* 0x00000032ff0a7e24 */ /* 0x000fe2000f8e00ff */
[----:B------:R-:W-:-:S02]  /*1e8e0*/  LOP3.LUT P1, RZ, R22, 0x4, RZ, 0xc0, !PT ;  /* 0x0000000416ff7812 */ /* 0x000fc4000782c0ff */
[----:B------:R-:W-:Y:S02]  /*1e8f0*/  FSEL R15, R15, -INF , !P2 ;  /* 0xff8000000f0f7808 */ /* 0x000fe40005000000 */
[----:B------:R-:W-:Y:S02]  /*1e900*/  ISETP.GT.AND P1, PT, R133, 0x9, !P1 ;  /* 0x000000098500780c */ /* 0x000fe40004f24270 */
[----:B------:R-:W-:Y:S02]  /*1e910*/  LOP3.LUT P2, RZ, R22, 0x20000, RZ, 0xc0, !PT ;  /* 0x0002000016ff7812 */ /* 0x000fe4000784c0ff */
        /* <DEDUP_REMOVED lines=21> */
[C---:B------:R-:W-:Y:S02]  /*1ea70*/  ISETP.LT.OR P1, PT, R134.reuse, 0x19, P1 ;  /* 0x000000198600780c */ /* 0x040fe40000f21670 */
        /* <DEDUP_REMOVED lines=50> */
[C---:B------:R-:W-:Y:S02]  /*1eda0*/  ISETP.GT.AND P1, PT, R133.reuse, 0x38, !P1 ;  /* 0x000000388500780c */ /* 0x040fe40004f24270 */
        /* <DEDUP_REMOVED lines=28> */
[C---:B------:R-:W-:Y:S02]  /*1ef70*/  ISETP.GT.AND P1, PT, R133.reuse, RZ, !P6 ;  /* 0x000000ff8500720c */ /* 0x040fe40007724270 */
[----:B------:R-:W-:Y:S02]  /*1ef80*/  LOP3.LUT P6, RZ, R22, 0x1, RZ, 0xc0, !PT ;  /* 0x0000000116ff7812 */ /* 0x000fe400078cc0ff */
[----:B------:R-:W-:Y:S02]  /*1ef90*/  ISETP.LT.OR P1, PT, R134, 0x1, P1 ;  /* 0x000000018600780c */ /* 0x000fe40000f21670 */
[----:B------:R-:W-:Y:S02]  /*1efa0*/  ISETP.GT.AND P2, PT, R133, 0x59, !P6 ;  /* 0x000000598500780c */ /* 0x000fe40007744270 */
[----:B------:R-:W-:Y:S01]  /*1efb0*/  FSEL R2, R0, -INF , !P1 ;  /* 0xff80000000027808 */ /* 0x000fe20004800000 */
[C---:B------:R-:W-:Y:S01]  /*1efc0*/  FMUL.FTZ R0, R3.reuse, R10 ;  /* 0x0000000a03007220 */ /* 0x040fe20000410000 */
        /* <DEDUP_REMOVED lines=39> */
[----:B------:R-:W-:Y:S01]  /*1f240*/  FFMA.FTZ R129, R129, R10, -R0 ;  /* 0x0000000a81817223 */ /* 0x000fe20000010800 */
[----:B------:R-:W-:Y:S02]  /*1f250*/  MUFU.EX2 R153, R153 ;  /* 0x0000009900997308 */ /* 0x000fe40000000800 */
[----:B------:R-:W-:-:S04]  /*1f260*/  FMNMX.FTZ R12, R227, R12, !PT ;  /* 0x0000000ce30c7209 */ /* 0x000fc80007810000 */
[----:B------:R-:W-:Y:S02]  /*1f270*/  FMNMX.FTZ R12, R105, R12, !PT ;  /* 0x0000000c690c7209 */ /* 0x000fe40007810000 */
        /* <DEDUP_REMOVED lines=9> */
[----:B------:R0:W-:Y:S02]  /*1f310*/  MUFU.EX2 R13, R141 ;  /* 0x0000008d000d7308 */ /* 0x0001e40000000800 */
[----:B------:R-:W-:-:S04]  /*1f320*/  FMNMX.FTZ R95, R118, R95, !PT ;  /* 0x0000005f765f7209 */ /* 0x000fc80007810000 */
[----:B------:R-:W-:Y:S02]  /*1f330*/  FMNMX.FTZ R12, R122, R95, !PT ;  /* 0x0000005f7a0c7209 */ /* 0x000fe40007810000 */
[----:B------:R-:W-:Y:S01]  /*1f340*/  MUFU.EX2 R152, R152 ;  /* 0x0000009800987308 */ /* 0x000fe20000000800 */
[----:B0-----:R-:W-:Y:S01]  /*1f350*/  FSEL R141, R125, -INF , !P2 ;  /* 0xff8000007d8d7808 */ /* 0x001fe20005000000 */
[----:B------:R-:W-:Y:S01]  /*1f360*/  FFMA.FTZ R125, R145, R10, -R0 ;  /* 0x0000000a917d7223 */ /* 0x000fe20000010800 */
        /* <DEDUP_REMOVED lines=8> */
[----:B0-----:R-:W-:Y:S01]  /*1f3f0*/  FMNMX.FTZ R4, R12, R95, !PT ;  /* 0x0000005f0c047209 */ /* 0x001fe20007810000 */
[-C--:B------:R-:W-:Y:S01]  /*1f400*/  FFMA.FTZ R95, R151, R10.reuse, -R0 ;  /* 0x0000000a975f7223 */ /* 0x080fe20000010800 */
[----:B------:R-:W-:-:S05]  /*1f410*/  FMUL.FTZ R0, R115, R10 ;  /* 0x0000000a73007220 */ /* 0x000fca0000410000 */
[----:B------:R-:W-:Y:S01]  /*1f420*/  MUFU.EX2 R150, R150 ;  /* 0x0000009600967308 */ /* 0x000fe20000000800 */
[----:B------:R-:W0:Y:S07]  /*1f430*/  SHFL.BFLY PT, R111, R4, 0x1, 0x1f ;  /* 0x0c201f00046f7f89 */ /* 0x000e2e00000e0000 */
[----:B------:R-:W1:Y:S08]  /*1f440*/  MUFU.EX2 R0, R0 ;  /* 0x0000000000007308 */ /* 0x000e700000000800 */
        /* <DEDUP_REMOVED lines=23> */
[----:B------:R-:W0:Y:S01]  /*1f5c0*/  MUFU.EX2 R2, R9 ;  /* 0x0000000900027308 */ /* 0x000e220000000800 */
[-CC-:B------:R-:W-:Y:S01]  /*1f5d0*/  FFMA.FTZ R88, R211, R10.reuse, -R20.reuse ;  /* 0x0000000ad3587223 */ /* 0x180fe20000010814 */
[----:B------:R-:W-:Y:S01]  /*1f5e0*/  FADD.FTZ R6, R158, R15 ;  /* 0x0000000f9e067221 */ /* 0x000fe20000010000 */
[-CC-:B------:R-:W-:Y:S01]  /*1f5f0*/  FFMA.FTZ R151, R101, R10.reuse, -R20.reuse ;  /* 0x0000000a65977223 */ /* 0x180fe20000010814 */
[-CC-:B------:R-:W-:Y:S01]  /*1f600*/  FFMA.FTZ R94, R227, R10.reuse, -R20.reuse ;  /* 0x0000000ae35e7223 */ /* 0x180fe20000010814 */
[-CC-:B------:R-:W-:Y:S01]  /*1f610*/  FFMA.FTZ R145, R105, R10.reuse, -R20.reuse ;  /* 0x0000000a69917223 */ /* 0x180fe20000010814 */
[-CC-:B------:R-:W-:Y:S01]  /*1f620*/  FFMA.FTZ R96, R229, R10.reuse, -R20.reuse ;  /* 0x0000000ae5607223 */ /* 0x180fe20000010814 */
[-CC-:B------:R-:W-:Y:S01]  /*1f630*/  FFMA.FTZ R147, R109, R10.reuse, -R20.reuse ;  /* 0x0000000a6d937223 */ /* 0x180fe20000010814 */
[----:B------:R-:W1:Y:S01]  /*1f640*/  MUFU.EX2 R92, R92 ;  /* 0x0000005c005c7308 */ /* 0x000e620000000800 */
[-CC-:B------:R-:W-:Y:S01]  /*1f650*/  FFMA.FTZ R98, R110, R10.reuse, -R20.reuse ;  /* 0x0000000a6e627223 */ /* 0x180fe20000010814 */
[-CC-:B------:R-:W-:Y:S01]  /*1f660*/  FFMA.FTZ R15, R113, R10.reuse, -R20.reuse ;  /* 0x0000000a710f7223 */ /* 0x180fe20000010814 */
[-CC-:B------:R-:W-:Y:S01]  /*1f670*/  FFMA.FTZ R143, R117, R10.reuse, -R20.reuse ;  /* 0x0000000a758f7223 */ /* 0x180fe20000010814 */
[----:B------:R-:W-:-:S04]  /*1f680*/  FFMA.FTZ R139, R139, R10, -R20 ;  /* 0x0000000a8b8b7223 */ /* 0x000fc80000010814 */
[----:B------:R-:W2:Y:S01]  /*1f690*/  MUFU.EX2 R14, R14 ;  /* 0x0000000e000e7308 */ /* 0x000ea20000000800 */
[----:B0-----:R-:W-:-:S07]  /*1f6a0*/  FFMA.FTZ R5, R2, R5, R115 ;  /* 0x0000000502057223 */ /* 0x001fce0000010073 */
        /* <DEDUP_REMOVED lines=16> */
[----:B------:R-:W-:Y:S01]  /*1f7b0*/  FADD.FTZ R9, R13, R102 ;  /* 0x000000660d097221 */ /* 0x000fe20000010000 */
[-CC-:B------:R-:W-:Y:S01]  /*1f7c0*/  FFMA.FTZ R100, R114, R10.reuse, -R20.reuse ;  /* 0x0000000a72647223 */ /* 0x180fe20000010814 */
[-CC-:B------:R-:W-:Y:S02]  /*1f7d0*/  FFMA.FTZ R102, R118, R10.reuse, -R20.reuse ;  /* 0x0000000a76667223 */ /* 0x180fe40000010814 */
[----:B------:R-:W-:Y:S01]  /*1f7e0*/  FADD.FTZ R104, R150, R9 ;  /* 0x0000000996687221 */ /* 0x000fe20000010000 */
[----:B------:R-:W-:Y:S01]  /*1f7f0*/  FFMA.FTZ R9, R122, R10, -R20 ;  /* 0x0000000a7a097223 */ /* 0x000fe20000010814 */
[----:B------:R-:W2:Y:S01]  /*1f800*/  MUFU.EX2 R149, R149 ;  /* 0x0000009500957308 */ /* 0x000ea20000000800 */
[----:B0-----:R-:W-:Y:S01]  /*1f810*/  FADD.FTZ R5, R155, R6 ;  /* 0x000000069b057221 */ /* 0x001fe20000010000 */
[----:B------:R-:W-:-:S04]  /*1f820*/  FADD.FTZ R93, R133, R104 ;  /* 0x00000068855d7221 */ /* 0x000fc80000010000 */
[----:B------:R-:W-:Y:S02]  /*1f830*/  FADD.FTZ R104, R144, R93 ;  /* 0x0000005d90687221 */ /* 0x000fe40000010000 */
[----:B------:R-:W0:Y:S01]  /*1f840*/  MUFU.EX2 R88, R88 ;  /* 0x0000005800587308 */ /* 0x000e220000000800 */
[----:B-1----:R-:W-:Y:S01]  /*1f850*/  FADD.FTZ R6, R90, R5 ;  /* 0x000000055a067221 */ /* 0x002fe20000010000 */
[----:B------:R-:W-:Y:S01]  /*1f860*/  FADD.FTZ R93, R125, R104 ;  /* 0x000000687d5d7221 */ /* 0x000fe20000010000 */
[-CC-:B------:R-:W-:Y:S01]  /*1f870*/  FFMA.FTZ R104, R137, R10.reuse, -R20.reuse ;  /* 0x0000000a89687223 */ /* 0x180fe20000010814 */
[----:B------:R-:W-:Y:S02]  /*1f880*/  FFMA.FTZ R20, R141, R10, -R20 ;  /* 0x0000000a8d147223 */ /* 0x000fe40000010814 */
        /* <DEDUP_REMOVED lines=51> */
.L_x_1839:
[----:B------:R-:W-:Y:S01]  /*1fbc0*/  ISETP.GT.AND P1, PT, R8, R189, PT ;  /* 0x000000bd0800720c */ /* 0x000fe20003f24270 */
[----:B------:R-:W-:Y:S01]  /*1fbd0*/  VIADD R11, R11, 0x2a860 ;  /* 0x0002a8600b0b7836 */ /* 0x000fe20000000000 */
[----:B------:R-:W-:Y:S01]  /*1fbe0*/  F2FP.BF16.F32.PACK_AB R156, R156, R153 ;  /* 0x000000999c9c723e */ /* 0x000fe200000010ff */
[----:B------:R-:W-:Y:S01]  /*1fbf0*/  VIADD R8, R8, 0xffffffff ;  /* 0xffffffff08087836 */ /* 0x000fe20000000000 */
[----:B------:R-:W-:Y:S01]  /*1fc00*/  F2FP.BF16.F32.PACK_AB R159, R119, R14 ;  /* 0x0000000e779f723e */ /* 0x000fe200000010ff */
[----:B------:R-:W-:Y:S01]  /*1fc10*/  IMAD.MOV.U32 R14, RZ, RZ, R3 ;  /* 0x000000ffff0e7224 */ /* 0x000fe200078e0003 */
[----:B------:R-:W-:Y:S02]  /*1fc20*/  PRMT R11, R172, 0x654, R11 ;  /* 0x00000654ac0b7816 */ /* 0x000fe4000000000b */
        /* <DEDUP_REMOVED lines=27> */
.L_x_1819:
[----:B------:R-:W-:Y:S05]  /*1fde0*/  BSYNC B0 ;  /* 0x0000000000007941 */ /* 0x000fea0003800000 */
.L_x_1818:
        /* <DEDUP_REMOVED lines=67> */
.L_x_1841:
[----:B------:R-:W-:Y:S01]  /*20220*/  IMAD R11, R160, 0x8, R18 ;  /* 0x00000008a00b7824 */ /* 0x000fe200078e0212 */
[----:B------:R-:W-:-:S04]  /*20230*/  SHF.L.U32 R2, R163, 0x1f, RZ ;  /* 0x0000001fa3027819 */ /* 0x000fc800000006ff */
[----:B------:R0:W1:Y:S01]  /*20240*/  SYNCS.PHASECHK.TRANS64.TRYWAIT P1, [R11+URZ+0x2a850], R2 ;  /* 0x02a850020b0075a7 */ /* 0x000062000802017f */
[----:B------:R-:W-:Y:S05]  /*20250*/  @!P0 BRA `(.L_x_1842) ;  /* 0x0000000000048947 */ /* 0x000fea0003800000 */
[----:B------:R-:W-:Y:S01]  /*20260*/  BPT.TRAP 0x1 ;  /* 0x000000040000795c */ /* 0x000fe20000300000 */
.L_x_1842:
        /* <DEDUP_REMOVED lines=9> */
.L_x_1844:
[----:B------:R-:W-:Y:S05]  /*20300*/  BSYNC B0 ;  /* 0x0000000000007941 */ /* 0x000fea0003800000 */
.L_x_1843:
[----:B------:R-:W-:Y:S01]  /*20310*/  IMAD.MOV.U32 R8, RZ, RZ, R0 ;  /* 0x000000ffff087224 */ /* 0x000fe200078e0000 */
[----:B------:R-:W-:Y:S01]  /*20320*/  WARPGROUP.ARRIVE ;  /* 0x00000000000079c5 */ /* 0x000fe20000000000 */
[----:B------:R-:W-:Y:S01]  /*20330*/  IMAD.MOV.U32 R9, RZ, RZ, 0x40000040 ;  /* 0x40000040ff097424 */ /* 0x000fe200078e00ff */
[----:B------:R-:W2:Y:S01]  /*20340*/  SHFL.BFLY PT, R7, R6, 0x2, 0x1f ;  /* 0x0c401f0006077f89 */ /* 0x000ea200000e0000 */
[----:B------:R-:W-:Y:S01]  /*20350*/  IMAD.MOV.U32 R20, RZ, RZ, -0x800000 ;  /* 0xff800000ff147424 */ /* 0x000fe200078e00ff */
        /* <DEDUP_REMOVED lines=9> */
[----:B--2---:R-:W-:Y:S01]  /*203f0*/  FADD.FTZ R7, R7, R6 ;  /* 0x0000000607077221 */ /* 0x004fe20000010000 */
[----:B------:R-:W-:Y:S02]  /*20400*/  WARPGROUP.DEPBAR.LE gsb0, 0x0 ;  /* 0x00008000000079c5 */ /* 0x000fe40000010000 */
[----:B------:R-:W-:-:S07]  /*20410*/  WARPGROUP.ARRIVE ;  /* 0x00000000000079c5 */ /* 0x000fce0000000000 */
        /* <DEDUP_REMOVED lines=20> */
[----:B01----:R-:W-:Y:S01]  /*20560*/  FADD.FTZ R2, R0, R5 ;  /* 0x0000000500027221 */ /* 0x003fe20000010000 */
[----:B------:R-:W-:Y:S01]  /*20570*/  IMAD.MOV.U32 R5, RZ, RZ, RZ ;  /* 0x000000ffff057224 */ /* 0x000fe200078e00ff */
[----:B------:R-:W0:Y:S02]  /*20580*/  SHFL.BFLY PT, R0, R7, 0x1, 0x1f ;  /* 0x0c201f0007007f89 */ /* 0x000e2400000e0000 */
[----:B0-----:R-:W-:Y:S01]  /*20590*/  FADD.FTZ R12, R7, R0 ;  /* 0x00000000070c7221 */ /* 0x001fe20000010000 */
[----:B------:R-:W-:-:S04]  /*205a0*/  IMAD.MOV.U32 R0, RZ, RZ, -0x800000 ;  /* 0xff800000ff007424 */ /* 0x000fc800078e00ff */
[----:B------:R-:W-:-:S13]  /*205b0*/  FSETP.NE.FTZ.AND P1, PT, R12, RZ, PT ;  /* 0x000000ff0c00720b */ /* 0x000fda0003f35000 */
[----:B------:R-:W0:Y:S08]  /*205c0*/  @P1 MUFU.LG2 R6, R12 ;  /* 0x0000000c00061308 */ /* 0x000e300000000c00 */
[----:B------:R-:W-:Y:S01]  /*205d0*/  @P1 MUFU.RCP R5, R12 ;  /* 0x0000000c00051308 */ /* 0x000fe20000001000 */
[----:B0-----:R-:W-:Y:S01]  /*205e0*/  @P1 FMUL.FTZ R7, R6, 0.69314718246459960938 ;  /* 0x3f31721806071820 */ /* 0x001fe20000410000 */
[----:B------:R-:W-:-:S02]  /*205f0*/  WARPGROUP.DEPBAR.LE gsb0, 0x0 ;  /* 0x00008000000079c5 */ /* 0x000fc40000010000 */
[----:B------:R-:W-:-:S06]  /*20600*/  WARPGROUP.ARRIVE ;  /* 0x00000000000079c5 */ /* 0x000fcc0000000000 */
[----:B------:R-:W-:Y:S01]  /*20610*/  HGMMA.64x128x16.F32.BF16 R24, R140, gdesc[UR4].tnspB, R24, gsb0 ;  /* 0x41e000048c187df0 */ /* 0x000fe20008001818 */
[----:B------:R-:W-:Y:S01]  /*20620*/  R2UR UR6, R8 ;  /* 0x00000000080672ca */ /* 0x000fe200000e0000 */
[----:B------:R-:W-:Y:S01]  /*20630*/  IMAD.MOV.U32 R8, RZ, RZ, RZ ;  /* 0x000000ffff087224 */ /* 0x000fe200078e00ff */
        /* <DEDUP_REMOVED lines=17> */
.L_x_1846:
[----:B------:R-:W-:Y:S02]  /*20750*/  VIADD R3, R11, 0x2a860 ;  /* 0x0002a8600b037836 */ /* 0x000fe40000000000 */
[-C--:B------:R-:W-:Y:S01]  /*20760*/  FMUL.FTZ R21, R36, R5.reuse ;  /* 0x0000000524157220 */ /* 0x080fe20000410000 */
[----:B------:R-:W-:Y:S02]  /*20770*/  VIADD R160, R160, 0x1 ;  /* 0x00000001a0a07836 */ /* 0x000fe40000000000 */
[-C--:B------:R-:W-:Y:S01]  /*20780*/  FMUL.FTZ R36, R72, R5.reuse ;  /* 0x0000000548247220 */ /* 0x080fe20000410000 */
[-C--:B------:R-:W-:Y:S01]  /*20790*/  FMUL.FTZ R93, R34, R8.reuse ;  /* 0x00000008225d7220 */ /* 0x080fe20000410000 */
        /* <DEDUP_REMOVED lines=68> */
[----:B-1----:R-:W-:-:S07]  /*20be0*/  SEL R160, R160, RZ, P1 ;  /* 0x000000ffa0a07207 */ /* 0x002fce0000800000 */
.L_x_1699:
[----:B------:R-:W1:Y:S08]  /*20bf0*/  S2UR UR4, SR_CgaCtaId ;  /* 0x00000000000479c3 */ /* 0x000e700000008800 */
[----:B------:R-:W-:Y:S01]  /*20c00*/  BAR.SYNC.DEFER_BLOCKING 0x5, 0x180 ;  /* 0x0146000000007b1d */ /* 0x000fe20000010000 */
[----:B------:R-:W-:-:S05]  /*20c10*/  MOV R3, 0x400 ;  /* 0x0000040000037802 */ /* 0x000fca0000000f00 */
[----:B------:R-:W-:Y:S01]  /*20c20*/  BSSY B0, `(.L_x_1847) ;  /* 0x00001f3000007945 */ /* 0x000fe20003800000 */
[----:B-1----:R-:W-:-:S05]  /*20c30*/  IMAD.U32 R172, RZ, RZ, UR4 ;  /* 0x00000004ffac7e24 */ /* 0x002fca000f8e00ff */
[----:B------:R-:W-:-:S05]  /*20c40*/  LEA R18, R172, R3, 0x18 ;  /* 0x00000003ac127211 */ /* 0x000fca00078ec0ff */
[----:B0---4-:R0:W1:Y:S01]  /*20c50*/  LDS.128 R28, [R18+0x2a8d0] ;  /* 0x02a8d000121c7984 */ /* 0x0110620000000c00 */
[----:B------:R-:W-:Y:S06]  /*20c60*/  BAR.ARV 0x4, 0x180 ;  /* 0x0106000000007b1d */ /* 0x000fec0000002000 */
[----:B------:R-:W-:Y:S05]  /*20c70*/  @P0 BRA `(.L_x_1848) ;  /* 0x0000001400000947 */ /* 0x000fea0003800000 */
[----:B------:R-:W2:Y:S01]  /*20c80*/  S2R R5, SR_SWINHI ;  /* 0x0000000000057919 */ /* 0x000ea20000002f00 */
        /* <DEDUP_REMOVED lines=8> */
[----:B------:R-:W-:Y:S02]  /*20d10*/  MOV R2, R18 ;  /* 0x0000001200027202 */ /* 0x000fe40000000f00 */
[----:B--2---:R-:W-:-:S03]  /*20d20*/  MOV R3, R5 ;  /* 0x0000000500037202 */ /* 0x004fc60000000f00 */
[----:B------:R-:W-:-:S03]  /*20d30*/  IMAD.WIDE R4, R222, 0x2, R2 ;  /* 0x00000002de047825 */ /* 0x000fc600078e0202 */
[C---:B------:R-:W-:Y:S02]  /*20d40*/  LOP3.LUT R15, R4.reuse, 0x380, RZ, 0xc0, !PT ;  /* 0x00000380040f7812 */ /* 0x040fe400078ec0ff */
[C---:B------:R-:W-:Y:S02]  /*20d50*/  IADD3 R107, P0, R4.reuse, 0x4060, RZ ;  /* 0x00004060046b7810 */ /* 0x040fe40007f1e0ff */
[----:B------:R-:W-:Y:S01]  /*20d60*/  SHF.R.U64 R15, R15, 0x3, RZ ;  /* 0x000000030f0f7819 */ /* 0x000fe200000012ff */
[----:B------:R-:W-:Y:S01]  /*20d70*/  BAR.SYNC.DEFER_BLOCKING 0x1, 0x100 ;  /* 0x0044000000007b1d */ /* 0x000fe20000010000 */
[C---:B------:R-:W-:Y:S01]  /*20d80*/  IADD3 R71, P6, R4.reuse, 0x20, RZ ;  /* 0x0000002004477810 */ /* 0x040fe20007fde0ff */
[--C-:B------:R-:W-:Y:S01]  /*20d90*/  IMAD.X R33, RZ, RZ, R5.reuse, P0 ;  /* 0x000000ffff217224 */ /* 0x100fe200000e0605 */
[C---:B------:R-:W-:Y:S02]  /*20da0*/  IADD3 R75, P5, R4.reuse, 0x40, RZ ;  /* 0x00000040044b7810 */ /* 0x040fe40007fbe0ff */
[C---:B------:R-:W-:Y:S01]  /*20db0*/  IADD3 R79, P4, R4.reuse, 0x60, RZ ;  /* 0x00000060044f7810 */ /* 0x040fe20007f9e0ff */
[--C-:B------:R-:W-:Y:S01]  /*20dc0*/  IMAD.X R9, RZ, RZ, R5.reuse, P6 ;  /* 0x000000ffff097224 */ /* 0x100fe200030e0605 */
[C---:B------:R-:W-:Y:S01]  /*20dd0*/  IADD3 R101, P3, R4.reuse, 0x4000, RZ ;  /* 0x0000400004657810 */ /* 0x040fe20007f7e0ff */
[--C-:B------:R-:W-:Y:S01]  /*20de0*/  IMAD.X R11, RZ, RZ, R5.reuse, P5 ;  /* 0x000000ffff0b7224 */ /* 0x100fe200028e0605 */
[C---:B------:R-:W-:Y:S01]  /*20df0*/  IADD3 R103, P2, R4.reuse, 0x4020, RZ ;  /* 0x0000402004677810 */ /* 0x040fe20007f5e0ff */
[----:B------:R-:W-:Y:S01]  /*20e00*/  IMAD.X R13, RZ, RZ, R5, P4 ;  /* 0x000000ffff0d7224 */ /* 0x000fe200020e0605 */
[----:B------:R-:W-:-:S02]  /*20e10*/  IADD3 R105, P1, R4, 0x4040, RZ ;  /* 0x0000404004697810 */ /* 0x000fc40007f3e0ff */
[----:B------:R-:W-:Y:S01]  /*20e20*/  ISETP.NE.U32.AND P0, PT, RZ, UR4, PT ;  /* 0x00000004ff007c0c */ /* 0x000fe2000bf05070 */
[--C-:B------:R-:W-:Y:S01]  /*20e30*/  IMAD.X R25, RZ, RZ, R5.reuse, P2 ;  /* 0x000000ffff197224 */ /* 0x100fe200010e0605 */
[----:B------:R-:W-:Y:S01]  /*20e40*/  LOP3.LUT R4, R15, R4, RZ, 0x3c, !PT ;  /* 0x000000040f047212 */ /* 0x000fe200078e3cff */
[--C-:B------:R-:W-:Y:S01]  /*20e50*/  IMAD.X R15, RZ, RZ, R5.reuse, P3 ;  /* 0x000000ffff0f7224 */ /* 0x100fe200018e0605 */
[----:B------:R-:W-:Y:S01]  /*20e60*/  ISETP.NE.AND.EX P0, PT, RZ, UR5, PT, P0 ;  /* 0x00000005ff007c0c */ /* 0x000fe2000bf05300 */
[----:B------:R-:W-:Y:S01]  /*20e70*/  ULDC.64 UR4, c[0x0][0xc08] ;  /* 0x0003020000047ab9 */ /* 0x000fe20000000a00 */
[----:B------:R-:W-:Y:S01]  /*20e80*/  LOP3.LUT R8, R71, 0x380, RZ, 0xc0, !PT ;  /* 0x0000038047087812 */ /* 0x000fe200078ec0ff */
[----:B------:R-:W-:Y:S01]  /*20e90*/  IMAD.X R27, RZ, RZ, R5, P1 ;  /* 0x000000ffff1b7224 */ /* 0x000fe200008e0605 */
[----:B------:R-:W-:Y:S02]  /*20ea0*/  LOP3.LUT R10, R75, 0x380, RZ, 0xc0, !PT ;  /* 0x000003804b0a7812 */ /* 0x000fe400078ec0ff */
[----:B------:R-:W-:-:S02]  /*20eb0*/  MOV R96, R4 ;  /* 0x0000000400607202 */ /* 0x000fc40000000f00 */
[----:B------:R-:W-:Y:S02]  /*20ec0*/  LOP3.LUT R12, R79, 0x380, RZ, 0xc0, !PT ;  /* 0x000003804f0c7812 */ /* 0x000fe400078ec0ff */
[----:B------:R-:W-:Y:S02]  /*20ed0*/  LOP3.LUT R14, R101, 0x380, RZ, 0xc0, !PT ;  /* 0x00000380650e7812 */ /* 0x000fe400078ec0ff */
[----:B------:R-:W-:Y:S02]  /*20ee0*/  F2FP.BF16.F32.PACK_AB R4, R91, R24 ;  /* 0x000000185b04723e */ /* 0x000fe400000010ff */
[----:B------:R-:W-:Y:S02]  /*20ef0*/  F2FP.BF16.F32.PACK_AB R5, R32, R99 ;  /* 0x000000632005723e */ /* 0x000fe400000010ff */
[----:B------:R-:W-:Y:S02]  /*20f00*/  LOP3.LUT R24, R103, 0x380, RZ, 0xc0, !PT ;  /* 0x0000038067187812 */ /* 0x000fe400078ec0ff */
[----:B-1----:R-:W-:Y:S01]  /*20f10*/  LOP3.LUT R28, R105, 0x380, RZ, 0xc0, !PT ;  /* 0x00000380691c7812 */ /* 0x002fe200078ec0ff */
[----:B------:R1:W-:Y:S01]  /*20f20*/  STSM.16.M88.4 [R96], R4 ;  /* 0x0000000460007844 */ /* 0x0003e20000000200 */
[----:B------:R-:W-:-:S02]  /*20f30*/  ISETP.NE.U32.AND P2, PT, RZ, UR4, PT ;  /* 0x00000004ff007c0c */ /* 0x000fc4000bf45070 */
[----:B------:R-:W-:Y:S02]  /*20f40*/  LOP3.LUT R32, R107, 0x380, RZ, 0xc0, !PT ;  /* 0x000003806b207812 */ /* 0x000fe400078ec0ff */
[----:B------:R-:W-:Y:S02]  /*20f50*/  SHF.R.U64 R8, R8, 0x3, RZ ;  /* 0x0000000308087819 */ /* 0x000fe400000012ff */
[----:B------:R-:W-:Y:S02]  /*20f60*/  SHF.R.U64 R10, R10, 0x3, RZ ;  /* 0x000000030a0a7819 */ /* 0x000fe400000012ff */
[----:B------:R-:W-:Y:S02]  /*20f70*/  SHF.R.U64 R12, R12, 0x3, RZ ;  /* 0x000000030c0c7819 */ /* 0x000fe400000012ff */
[----:B------:R-:W-:Y:S02]  /*20f80*/  SHF.R.U64 R14, R14, 0x3, RZ ;  /* 0x000000030e0e7819 */ /* 0x000fe400000012ff */
[----:B------:R-:W-:-:S02]  /*20f90*/  SHF.R.U64 R24, R24, 0x3, RZ ;  /* 0x0000000318187819 */ /* 0x000fc400000012ff */
[----:B------:R-:W-:Y:S02]  /*20fa0*/  SHF.R.U64 R28, R28, 0x3, RZ ;  /* 0x000000031c1c7819 */ /* 0x000fe400000012ff */
[----:B------:R-:W-:Y:S02]  /*20fb0*/  ISETP.NE.AND.EX P2, PT, RZ, UR5, PT, P2 ;  /* 0x00000005ff007c0c */ /* 0x000fe4000bf45320 */
[----:B------:R-:W-:Y:S02]  /*20fc0*/  SHF.R.U64 R32, R32, 0x3, RZ ;  /* 0x0000000320207819 */ /* 0x000fe400000012ff */
[----:B------:R-:W-:Y:S02]  /*20fd0*/  LOP3.LUT R8, R8, R71, RZ, 0x3c, !PT ;  /* 0x0000004708087212 */ /* 0x000fe400078e3cff */
[----:B------:R-:W-:Y:S02]  /*20fe0*/  LOP3.LUT R10, R10, R75, RZ, 0x3c, !PT ;  /* 0x0000004b0a0a7212 */ /* 0x000fe400078e3cff */
[----:B------:R-:W-:-:S02]  /*20ff0*/  LOP3.LUT R12, R12, R79, RZ, 0x3c, !PT ;  /* 0x0000004f0c0c7212 */ /* 0x000fc400078e3cff */
[----:B------:R-:W-:Y:S02]  /*21000*/  LOP3.LUT R14, R14, R101, RZ, 0x3c, !PT ;  /* 0x000000650e0e7212 */ /* 0x000fe400078e3cff */
[----:B------:R-:W-:Y:S02]  /*21010*/  LOP3.LUT R24, R24, R103, RZ, 0x3c, !PT ;  /* 0x0000006718187212 */ /* 0x000fe400078e3cff */
[----:B------:R-:W-:Y:S02]  /*21020*/  LOP3.LUT R26, R28, R105, RZ, 0x3c, !PT ;  /* 0x000000691c1a7212 */ /* 0x000fe400078e3cff */
[----:B------:R-:W-:Y:S02]  /*21030*/  LOP3.LUT R32, R32, R107, RZ, 0x3c, !PT ;  /* 0x0000006b20207212 */ /* 0x000fe400078e3cff */
[----:B------:R-:W-:Y:S02]  /*21040*/  MOV R79, R8 ;  /* 0x00000008004f7202 */ /* 0x000fe40000000f00 */
[----:B------:R-:W-:-:S02]  /*21050*/  MOV R78, R10 ;  /* 0x0000000a004e7202 */ /* 0x000fc40000000f00 */
[----:B-1----:R-:W-:Y:S02]  /*21060*/  F2FP.BF16.F32.PACK_AB R4, R89, R88 ;  /* 0x000000585904723e */ /* 0x002fe400000010ff */
[----:B------:R-:W-:Y:S02]  /*21070*/  F2FP.BF16.F32.PACK_AB R5, R94, R93 ;  /* 0x0000005d5e05723e */ /* 0x000fe400000010ff */
[----:B------:R-:W-:Y:S02]  /*21080*/  F2FP.BF16.F32.PACK_AB R6, R90, R21 ;  /* 0x000000155a06723e */ /* 0x000fe400000010ff */
[----:B------:R-:W-:Y:S01]  /*21090*/  F2FP.BF16.F32.PACK_AB R7, R95, R92 ;  /* 0x0000005c5f07723e */ /* 0x000fe200000010ff */
[----:B------:R-:W-:Y:S01]  /*210a0*/  ULDC UR4, c[0x0][0xa88] ;  /* 0x0002a20000047ab9 */ /* 0x000fe20000000800 */
[----:B------:R-:W-:Y:S01]  /*210b0*/  MOV R75, R12 ;  /* 0x0000000c004b7202 */ /* 0x000fe20000000f00 */
[----:B------:R-:W1:Y:S01]  /*210c0*/  LDC R21, c[0x0][0xbe8] ;  /* 0x0002fa00ff157b82 */ /* 0x000e620000000800 */
[----:B------:R-:W-:Y:S01]  /*210d0*/  MOV R74, R14 ;  /* 0x0000000e004a7202 */ /* 0x000fe20000000f00 */
[----:B------:R-:W-:Y:S01]  /*210e0*/  STSM.16.M88.4 [R79], R4 ;  /* 0x000000044f007844 */ /* 0x000fe20000000200 */
[----:B------:R-:W-:-:S02]  /*210f0*/  F2FP.BF16.F32.PACK_AB R8, R41, R40 ;  /* 0x000000282908723e */ /* 0x000fc400000010ff */
[----:B------:R-:W-:Y:S02]  /*21100*/  F2FP.BF16.F32.PACK_AB R9, R43, R72 ;  /* 0x000000482b09723e */ /* 0x000fe400000010ff */
[----:B------:R-:W-:Y:S01]  /*21110*/  F2FP.BF16.F32.PACK_AB R10, R45, R44 ;  /* 0x0000002c2d0a723e */ /* 0x000fe200000010ff */
[----:B------:R-:W2:Y:S01]  /*21120*/  LDC.64 R40, c[0x0][0xc00] ;  /* 0x00030000ff287b82 */ /* 0x000ea20000000a00 */
[----:B------:R-:W-:Y:S02]  /*21130*/  F2FP.BF16.F32.PACK_AB R11, R47, R34 ;  /* 0x000000222f0b723e */ /* 0x000fe400000010ff */
[----:B------:R-:W-:Y:S02]  /*21140*/  MOV R71, R24 ;  /* 0x0000001800477202 */ /* 0x000fe40000000f00 */
[----:B------:R-:W-:Y:S01]  /*21150*/  MOV R70, R26 ;  /* 0x0000001a00467202 */ /* 0x000fe20000000f00 */
[----:B------:R3:W-:Y:S01]  /*21160*/  STSM.16.M88.4 [R78], R8 ;  /* 0x000000084e007844 */ /* 0x0007e20000000200 */
[----:B------:R-:W-:Y:S01]  /*21170*/  F2FP.BF16.F32.PACK_AB R12, R49, R48 ;  /* 0x00000030310c723e */ /* 0x000fe200000010ff */
[----:B------:R-:W-:Y:S01]  /*21180*/  IMAD.MOV.U32 R48, RZ, RZ, RZ ;  /* 0x000000ffff307224 */ /* 0x000fe200078e00ff */
[----:B------:R-:W-:-:S02]  /*21190*/  F2FP.BF16.F32.PACK_AB R13, R51, R50 ;  /* 0x00000032330d723e */ /* 0x000fc400000010ff */
[----:B------:R-:W-:Y:S02]  /*211a0*/  F2FP.BF16.F32.PACK_AB R14, R53, R52 ;  /* 0x00000034350e723e */ /* 0x000fe400000010ff */
[----:B------:R-:W-:Y:S02]  /*211b0*/  F2FP.BF16.F32.PACK_AB R15, R55, R54 ;  /* 0x00000036370f723e */ /* 0x000fe400000010ff */
[----:B------:R-:W-:Y:S02]  /*211c0*/  MOV R28, R32 ;  /* 0x00000020001c7202 */ /* 0x000fe40000000f00 */
[----:B------:R-:W-:Y:S01]  /*211d0*/  F2FP.BF16.F32.PACK_AB R24, R57, R56 ;  /* 0x000000383918723e */ /* 0x000fe200000010ff */
[----:B------:R-:W-:Y:S01]  /*211e0*/  STSM.16.M88.4 [R75], R12 ;  /* 0x0000000c4b007844 */ /* 0x000fe20000000200 */
[----:B------:R-:W-:Y:S02]  /*211f0*/  F2FP.BF16.F32.PACK_AB R25, R59, R58 ;  /* 0x0000003a3b19723e */ /* 0x000fe400000010ff */
[----:B------:R-:W-:Y:S01]  /*21200*/  F2FP.BF16.F32.PACK_AB R26, R61, R60 ;  /* 0x0000003c3d1a723e */ /* 0x000fe200000010ff */
[----:B---3--:R-:W3:Y:S01]  /*21210*/  @P2 LDC.64 R8, c[0x0][0xc08] ;  /* 0x00030200ff082b82 */ /* 0x008ee20000000a00 */
[----:B------:R-:W-:Y:S01]  /*21220*/  F2FP.BF16.F32.PACK_AB R27, R63, R62 ;  /* 0x0000003e3f1b723e */ /* 0x000fe200000010ff */
[----:B--2---:R-:W-:Y:S01]  /*21230*/  IMAD.WIDE R40, R197, 0x4, R40 ;  /* 0x00000004c5287825 */ /* 0x004fe200078e0228 */
[----:B------:R-:W-:-:S02]  /*21240*/  F2FP.BF16.F32.PACK_AB R32, R65, R64 ;  /* 0x000000404120723e */ /* 0x000fc400000010ff */
[----:B------:R-:W-:Y:S01]  /*21250*/  F2FP.BF16.F32.PACK_AB R33, R67, R66 ;  /* 0x000000424321723e */ /* 0x000fe200000010ff */
[----:B------:R-:W-:Y:S01]  /*21260*/  STSM.16.M88.4 [R74], R24 ;  /* 0x000000184a007844 */ /* 0x000fe20000000200 */
[----:B------:R-:W-:Y:S02]  /*21270*/  F2FP.BF16.F32.PACK_AB R34, R69, R68 ;  /* 0x000000444522723e */ /* 0x000fe400000010ff */
[----:B------:R-:W-:Y:S02]  /*21280*/  F2FP.BF16.F32.PACK_AB R4, R81, R80 ;  /* 0x000000505104723e */ /* 0x000fe400000010ff */
[----:B------:R-:W-:Y:S01]  /*21290*/  F2FP.BF16.F32.PACK_AB R5, R83, R82 ;  /* 0x000000525305723e */ /* 0x000fe200000010ff */
[----:B------:R-:W-:Y:S01]  /*212a0*/  STSM.16.M88.4 [R71], R32 ;  /* 0x0000002047007844 */ /* 0x000fe20000000200 */
[----:B------:R-:W-:Y:S02]  /*212b0*/  F2FP.BF16.F32.PACK_AB R6, R85, R84 ;  /* 0x000000545506723e */ /* 0x000fe400000010ff */
[----:B------:R-:W-:Y:S01]  /*212c0*/  F2FP.BF16.F32.PACK_AB R7, R87, R86 ;  /* 0x000000565707723e */ /* 0x000fe200000010ff */
[----:B------:R-:W-:Y:S04]  /*212d0*/  STSM.16.M88.4 [R70], R36 ;  /* 0x0000002446007844 */ /* 0x000fe80000000200 */
[----:B------:R2:W-:Y:S01]  /*212e0*/  STSM.16.M88.4 [R28], R4 ;  /* 0x000000041c007844 */ /* 0x0005e20000000200 */
[----:B------:R-:W-:Y:S01]  /*212f0*/  BAR.SYNC.DEFER_BLOCKING 0x1, 0x100 ;  /* 0x0044000000007b1d */ /* 0x000fe20000010000 */
[----:B--2---:R-:W-:-:S02]  /*21300*/  IMAD.U32 R6, RZ, RZ, UR4 ;  /* 0x00000004ff067e24 */ /* 0x004fc4000f8e00ff */
[----:B---3--:R-:W-:-:S03]  /*21310*/  @P2 IMAD.WIDE R4, R197, 0x4, R8 ;  /* 0x00000004c5042825 */ /* 0x008fc600078e0208 */
        /* <DEDUP_REMOVED lines=10> */
.L_x_1849:
[----:B------:R-:W-:Y:S01]  /*213c0*/  SHF.R.S32.HI R54, RZ, 0x1f, R195 ;  /* 0x0000001fff367819 */ /* 0x000fe200000114c3 */
[----:B------:R-:W-:Y:S01]  /*213d0*/  IMAD.IADD R15, R191, 0x1, R187 ;  /* 0x00000001bf0f7824 */ /* 0x000fe200078e02bb */
[----:B------:R-:W-:Y:S01]  /*213e0*/  ULDC.64 UR4, c[0x0][0xb90] ;  /* 0x0002e40000047ab9 */ /* 0x000fe20000000a00 */
[----:B-----5:R-:W-:Y:S01]  /*213f0*/  SHF.R.S32.HI R49, RZ, 0x1f, R48 ;  /* 0x0000001fff317819 */ /* 0x020fe20000011430 */
[----:B------:R-:W-:Y:S01]  /*21400*/  IMAD R9, R200, 0x40, R192 ;  /* 0x00000040c8097824 */ /* 0x000fe200078e02c0 */
[----:B------:R-:W-:Y:S01]  /*21410*/  SEL R55, R197, RZ, !P0 ;  /* 0x000000ffc5377207 */ /* 0x000fe20004000000 */
[----:B------:R-:W-:Y:S02]  /*21420*/  IMAD R4, R54, UR4, RZ ;  /* 0x0000000436047c24 */ /* 0x000fe4000f8e02ff */
[----:B-1----:R-:W-:Y:S01]  /*21430*/  @P1 IMAD.HI.U32 R8, R15, R10, RZ ;  /* 0x0000000a0f081227 */ /* 0x002fe200078e00ff */
[----:B------:R-:W-:-:S03]  /*21440*/  SHF.R.S32.HI R10, RZ, 0x1f, R197 ;  /* 0x0000001fff0a7819 */ /* 0x000fc600000114c5 */
[----:B------:R-:W-:Y:S01]  /*21450*/  IMAD.MOV.U32 R7, RZ, RZ, R15 ;  /* 0x000000ffff077224 */ /* 0x000fe200078e000f */
[----:B---3--:R-:W-:Y:S01]  /*21460*/  @P1 SHF.R.U32.HI R7, RZ, R13, R8 ;  /* 0x0000000dff071219 */ /* 0x008fe20000011608 */
[C---:B------:R-:W-:Y:S01]  /*21470*/  IMAD R11, R195.reuse, UR5, R4 ;  /* 0x00000005c30b7c24 */ /* 0x040fe2000f8e0204 */
[----:B------:R-:W-:Y:S01]  /*21480*/  SEL R28, R10, RZ, !P0 ;  /* 0x000000ff0a1c7207 */ /* 0x000fe20004000000 */
[----:B------:R-:W-:Y:S01]  /*21490*/  IMAD.WIDE.U32 R4, R195, UR4, R48 ;  /* 0x00000004c3047c25 */ /* 0x000fe2000f8e0030 */
[----:B------:R-:W-:-:S03]  /*214a0*/  ULDC.64 UR4, c[0x0][0xb98] ;  /* 0x0002e60000047ab9 */ /* 0x000fc60000000a00 */
[----:B------:R-:W-:Y:S01]  /*214b0*/  IMAD.IADD R5, R5, 0x1, R11 ;  /* 0x0000000105057824 */ /* 0x000fe200078e020b */
[--C-:B------:R-:W-:Y:S01]  /*214c0*/  SHF.R.S32.HI R11, RZ, 0x1f, R7.reuse ;  /* 0x0000001fff0b7819 */ /* 0x100fe20000011407 */
[----:B------:R-:W-:Y:S02]  /*214d0*/  IMAD.MOV R10, RZ, RZ, -R7 ;  /* 0x000000ffff0a7224 */ /* 0x000fe400078e0a07 */
[----:B------:R-:W-:-:S04]  /*214e0*/  IMAD.WIDE.U32 R4, R55, UR4, R4 ;  /* 0x0000000437047c25 */ /* 0x000fc8000f8e0004 */
[----:B------:R-:W-:Y:S01]  /*214f0*/  IMAD.WIDE R2, R9, 0x2, R2 ;  /* 0x0000000209027825 */ /* 0x000fe200078e0202 */
[----:B------:R-:W-:-:S03]  /*21500*/  IADD3 R4, P2, R7, R4, RZ ;  /* 0x0000000407047210 */ /* 0x000fc60007f5e0ff */
[----:B------:R-:W-:Y:S01]  /*21510*/  IMAD R8, R28, UR4, RZ ;  /* 0x000000041c087c24 */ /* 0x000fe2000f8e02ff */
[C---:B------:R-:W-:Y:S01]  /*21520*/  IADD3 R13, P3, R2.reuse, 0x2000, RZ ;  /* 0x00002000020d7810 */ /* 0x040fe20007f7e0ff */
[----:B------:R-:W-:Y:S01]  /*21530*/  IMAD R9, R21, R10, R15 ;  /* 0x0000000a15097224 */ /* 0x000fe200078e020f */
[----:B------:R-:W-:Y:S01]  /*21540*/  IADD3 R15, P0, R2, 0x1000, RZ ;  /* 0x00001000020f7810 */ /* 0x000fe20007f1e0ff */
[----:B------:R-:W-:Y:S01]  /*21550*/  IMAD R8, R55, UR5, R8 ;  /* 0x0000000537087c24 */ /* 0x000fe2000f8e0208 */
[----:B------:R-:W-:Y:S01]  /*21560*/  ULDC.64 UR4, c[0x0][0xb88] ;  /* 0x0002e20000047ab9 */ /* 0x000fe20000000a00 */
[----:B------:R-:W-:Y:S01]  /*21570*/  IMAD.IADD R14, R221, 0x1, R187 ;  /* 0x00000001dd0e7824 */ /* 0x000fe200078e02bb */
[----:B------:R-:W-:Y:S01]  /*21580*/  SHF.R.S32.HI R7, RZ, 0x1f, R9 ;  /* 0x0000001fff077819 */ /* 0x000fe20000011409 */
[----:B------:R-:W-:Y:S01]  /*21590*/  IMAD R57, R6, R21, RZ ;  /* 0x0000001506397224 */ /* 0x000fe200078e02ff */
[----:B------:R-:W-:Y:S02]  /*215a0*/  IADD3.X R5, R11, R5, R8, P2, !PT ;  /* 0x000000050b057210 */ /* 0x000fe400017fe408 */
[----:B------:R-:W-:Y:S01]  /*215b0*/  IADD3 R25, P2, R2, 0x3000, RZ ;  /* 0x0000300002197810 */ /* 0x000fe20007f5e0ff */
[----:B------:R-:W-:Y:S01]  /*215c0*/  IMAD R10, R7, UR4, RZ ;  /* 0x00000004070a7c24 */ /* 0x000fe2000f8e02ff */
[----:B------:R-:W-:Y:S01]  /*215d0*/  LOP3.LUT R12, R13, 0x380, RZ, 0xc0, !PT ;  /* 0x000003800d0c7812 */ /* 0x000fe200078ec0ff */
[----:B------:R-:W-:Y:S01]  /*215e0*/  IMAD.WIDE.U32 R4, R9, UR4, R4 ;  /* 0x0000000409047c25 */ /* 0x000fe2000f8e0004 */
[----:B------:R-:W-:-:S02]  /*215f0*/  LOP3.LUT R24, R25, 0x380, RZ, 0xc0, !PT ;  /* 0x0000038019187812 */ /* 0x000fc400078ec0ff */
[----:B------:R-:W-:Y:S01]  /*21600*/  SHF.R.U64 R12, R12, 0x3, RZ ;  /* 0x000000030c0c7819 */ /* 0x000fe200000012ff */
[----:B------:R-:W-:Y:S01]  /*21610*/  IMAD R7, R9, UR5, R10 ;  /* 0x0000000509077c24 */ /* 0x000fe2000f8e020a */
[----:B------:R-:W-:Y:S01]  /*21620*/  ULDC.64 UR4, c[0x0][0xb50] ;  /* 0x0002d40000047ab9 */ /* 0x000fe20000000a00 */
[----:B------:R-:W-:Y:S01]  /*21630*/  SHF.R.U64 R24, R24, 0x3, RZ ;  /* 0x0000000318187819 */ /* 0x000fe200000012ff */
[----:B------:R-:W-:Y:S01]  /*21640*/  IMAD.X R9, RZ, RZ, R3, P0 ;  /* 0x000000ffff097224 */ /* 0x000fe200000e0603 */
[----:B------:R-:W-:Y:S01]  /*21650*/  LEA R10, P4, R4, UR4, 0x2 ;  /* 0x00000004040a7c11 */ /* 0x000fe2000f8810ff */
[----:B------:R-:W-:Y:S01]  /*21660*/  IMAD.IADD R5, R5, 0x1, R7 ;  /* 0x0000000105057824 */ /* 0x000fe200078e0207 */
[----:B------:R-:W-:Y:S02]  /*21670*/  LOP3.LUT P0, RZ, R209, 0x3, RZ, 0xc0, !PT ;  /* 0x00000003d1ff7812 */ /* 0x000fe4000780c0ff */
[----:B------:R-:W-:Y:S01]  /*21680*/  LOP3.LUT R24, R24, R25, RZ, 0x3c, !PT ;  /* 0x0000001918187212 */ /* 0x000fe200078e3cff */
[----:B------:R-:W-:Y:S01]  /*21690*/  SHFL.IDX PT, R50, R10, RZ, 0x1c1f ;  /* 0x001c1fff0a327589 */ /* 0x000fe200000e0000 */
[----:B------:R-:W-:Y:S01]  /*216a0*/  LEA.HI.X R11, R4, UR5, R5, 0x2, P4 ;  /* 0x00000005040b7c11 */ /* 0x000fe2000a0f1405 */
[--C-:B------:R-:W-:Y:S01]  /*216b0*/  IMAD.X R25, RZ, RZ, R3.reuse, P2 ;  /* 0x000000ffff197224 */ /* 0x100fe200010e0603 */
[C---:B------:R-:W-:Y:S01]  /*216c0*/  ISETP.GE.OR P2, PT, R14.reuse, R57, P0 ;  /* 0x000000390e00720c */ /* 0x040fe20000746670 */
[----:B------:R-:W-:Y:S01]  /*216d0*/  SHFL.IDX PT, R52, R10, 0x1, 0x1c1f ;  /* 0x003c1f000a347f89 */ /* 0x000fe200000e0000 */
[----:B------:R-:W-:Y:S01]  /*216e0*/  VIADD R4, R14, 0x8 ;  /* 0x000000080e047836 */ /* 0x000fe20000000000 */
[----:B------:R-:W-:Y:S01]  /*216f0*/  LOP3.LUT R12, R12, R13, RZ, 0x3c, !PT ;  /* 0x0000000d0c0c7212 */ /* 0x000fe200078e3cff */
[--C-:B------:R-:W-:Y:S01]  /*21700*/  IMAD.X R13, RZ, RZ, R3.reuse, P3 ;  /* 0x000000ffff0d7224 */ /* 0x100fe200018e0603 */
[----:B------:R-:W1:Y:S01]  /*21710*/  SHFL.IDX PT, R51, R11, RZ, 0x1c1f ;  /* 0x001c1fff0b337589 */ /* 0x000e6200000e0000 */
[----:B------:R-:W-:Y:S01]  /*21720*/  IADD3 R5, P3, R2, 0x7000, RZ ;  /* 0x0000700002057810 */ /* 0x000fe20007f7e0ff */
[----:B------:R-:W-:Y:S01]  /*21730*/  ULDC.64 UR4, c[0x0][0xaa0] ;  /* 0x0002a80000047ab9 */ /* 0x000fe20000000a00 */
[----:B------:R-:W-:Y:S01]  /*21740*/  ISETP.GE.OR P0, PT, R4, R57, P0 ;  /* 0x000000390400720c */ /* 0x000fe20000706670 */
[----:B------:R-:W2:Y:S01]  /*21750*/  SHFL.IDX PT, R53, R11, 0x1, 0x1c1f ;  /* 0x003c1f000b357f89 */ /* 0x000ea200000e0000 */
[C---:B------:R-:W-:Y:S01]  /*21760*/  IADD3 R33, P6, R2.reuse, 0x4000, RZ ;  /* 0x0000400002217810 */ /* 0x040fe20007fde0ff */
[----:B------:R-:W-:Y:S01]  /*21770*/  IMAD.X R45, RZ, RZ, R3, P3 ;  /* 0x000000ffff2d7224 */ /* 0x000fe200018e0603 */
[----:B------:R-:W-:-:S02]  /*21780*/  IADD3 R37, P5, R2, 0x5000, RZ ;  /* 0x0000500002257810 */ /* 0x000fc40007fbe0ff */
[C---:B------:R-:W-:Y:S02]  /*21790*/  IADD3 R41, P4, R2.reuse, 0x6000, RZ ;  /* 0x0000600002297810 */ /* 0x040fe40007f9e0ff */
[----:B------:R-:W-:Y:S02]  /*217a0*/  LOP3.LUT R7, R2, 0x380, RZ, 0xc0, !PT ;  /* 0x0000038002077812 */ /* 0x000fe400078ec0ff */
[----:B------:R-:W-:Y:S02]  /*217b0*/  LOP3.LUT R4, R5, 0x380, RZ, 0xc0, !PT ;  /* 0x0000038005047812 */ /* 0x000fe400078ec0ff */
[----:B------:R-:W-:Y:S02]  /*217c0*/  LOP3.LUT R32, R33, 0x380, RZ, 0xc0, !PT ;  /* 0x0000038021207812 */ /* 0x000fe400078ec0ff */
[----:B------:R-:W-:Y:S02]  /*217d0*/  LOP3.LUT R36, R37, 0x380, RZ, 0xc0, !PT ;  /* 0x0000038025247812 */ /* 0x000fe400078ec0ff */
[----:B------:R-:W-:-:S02]  /*217e0*/  LOP3.LUT R40, R41, 0x380, RZ, 0xc0, !PT ;  /* 0x0000038029287812 */ /* 0x000fc400078ec0ff */
[----:B------:R-:W-:Y:S02]  /*217f0*/  SHF.R.U64 R7, R7, 0x3, RZ ;  /* 0x0000000307077819 */ /* 0x000fe400000012ff */
[----:B------:R-:W-:Y:S01]  /*21800*/  SHF.R.U64 R4, R4, 0x3, RZ ;  /* 0x0000000304047819 */ /* 0x000fe200000012ff */
[----:B-1----:R1:W-:Y:S01]  /*21810*/  @!P2 ST.E desc[UR60][R50.64], R0 ;  /* 0x000000003200a985 */ /* 0x0023e2000c10193c */
[----:B------:R-:W-:Y:S02]  /*21820*/  SHF.R.U64 R32, R32, 0x3, RZ ;  /* 0x0000000320207819 */ /* 0x000fe400000012ff */
[----:B------:R-:W-:Y:S01]  /*21830*/  SHF.R.U64 R36, R36, 0x3, RZ ;  /* 0x0000000324247819 */ /* 0x000fe200000012ff */
[----:B--2---:R2:W-:Y:S01]  /*21840*/  @!P0 ST.E desc[UR60][R52.64], R20 ;  /* 0x0000001434008985 */ /* 0x0045e2000c10193c */
[----:B------:R-:W-:Y:S02]  /*21850*/  SHF.R.U64 R40, R40, 0x3, RZ ;  /* 0x0000000328287819 */ /* 0x000fe400000012ff */
[----:B------:R-:W-:Y:S01]  /*21860*/  LOP3.LUT R2, R7, R2, RZ, 0x3c, !PT ;  /* 0x0000000207027212 */ /* 0x000fe200078e3cff */
[----:B------:R-:W-:Y:S01]  /*21870*/  IMAD R49, R49, UR4, RZ ;  /* 0x0000000431317c24 */ /* 0x000fe2000f8e02ff */
[----:B------:R-:W-:Y:S01]  /*21880*/  LOP3.LUT R32, R32, R33, RZ, 0x3c, !PT ;  /* 0x0000002120207212 */ /* 0x000fe200078e3cff */
[--C-:B------:R-:W-:Y:S01]  /*21890*/  IMAD.X R33, RZ, RZ, R3.reuse, P6 ;  /* 0x000000ffff217224 */ /* 0x100fe200030e0603 */
[----:B------:R-:W-:Y:S01]  /*218a0*/  LOP3.LUT R36, R36, R37, RZ, 0x3c, !PT ;  /* 0x0000002524247212 */ /* 0x000fe200078e3cff */
[----:B-1----:R-:W1:Y:S01]  /*218b0*/  @P1 LDC R51, c[0x0][0xbec] ;  /* 0x0002fb00ff331b82 */ /* 0x002e620000000800 */
[----:B------:R-:W-:Y:S01]  /*218c0*/  LOP3.LUT R40, R40, R41, RZ, 0x3c, !PT ;  /* 0x0000002928287212 */ /* 0x000fe200078e3cff */
[--C-:B------:R-:W-:Y:S01]  /*218d0*/  IMAD.X R37, RZ, RZ, R3.reuse, P5 ;  /* 0x000000ffff257224 */ /* 0x100fe200028e0603 */
[----:B------:R-:W-:Y:S01]  /*218e0*/  LOP3.LUT R44, R4, R5, RZ, 0x3c, !PT ;  /* 0x00000005042c7212 */ /* 0x000fe200078e3cff */
[----:B------:R-:W-:Y:S01]  /*218f0*/  IMAD.X R41, RZ, RZ, R3, P4 ;  /* 0x000000ffff297224 */ /* 0x000fe200020e0603 */
[----:B------:R3:W5:Y:S01]  /*21900*/  LD.E.128 R4, desc[UR60][R2.64] ;  /* 0x0000003c02047980 */ /* 0x000762000c101d00 */
[----:B------:R-:W-:-:S02]  /*21910*/  LOP3.LUT R8, R15, 0x380, RZ, 0xc0, !PT ;  /* 0x000003800f087812 */ /* 0x000fc400078ec0ff */
[----:B--2---:R-:W2:Y:S01]  /*21920*/  @P1 LDC R53, c[0x0][0xbf0] ;  /* 0x0002fc00ff351b82 */ /* 0x004ea20000000800 */
[----:B------:R-:W-:Y:S01]  /*21930*/  IMAD R49, R48, UR5, R49 ;  /* 0x0000000530317c24 */ /* 0x000fe2000f8e0231 */
[----:B------:R-:W-:Y:S01]  /*21940*/  SHF.R.U64 R8, R8, 0x3, RZ ;  /* 0x0000000308087819 */ /* 0x000fe200000012ff */
[----:B------:R-:W-:Y:S01]  /*21950*/  IMAD R0, R194, 0x20, R200 ;  /* 0x00000020c2007824 */ /* 0x000fe200078e02c8 */
[----:B------:R-:W5:Y:S02]  /*21960*/  LD.E.128 R24, desc[UR60][R24.64] ;  /* 0x0000003c18187980 */ /* 0x000f64000c101d00 */
[----:B------:R-:W-:Y:S01]  /*21970*/  LOP3.LUT R8, R8, R15, RZ, 0x3c, !PT ;  /* 0x0000000f08087212 */ /* 0x000fe200078e3cff */
[----:B---3--:R-:W-:Y:S01]  /*21980*/  IMAD.WIDE.U32 R2, R48, UR4, RZ ;  /* 0x0000000430027c25 */ /* 0x008fe2000f8e00ff */
[----:B------:R-:W-:Y:S01]  /*21990*/  ULDC.64 UR4, c[0x0][0xae8] ;  /* 0x0002ba0000047ab9 */ /* 0x000fe20000000a00 */
[----:B------:R-:W5:Y:S02]  /*219a0*/  LD.E.128 R12, desc[UR60][R12.64] ;  /* 0x0000003c0c0c7980 */ /* 0x000f64000c101d00 */
[----:B------:R-:W-:-:S02]  /*219b0*/  IMAD.IADD R3, R3, 0x1, R49 ;  /* 0x0000000103037824 */ /* 0x000fc400078e0231 */
[----:B------:R-:W-:Y:S01]  /*219c0*/  IMAD R20, R54, UR4, RZ ;  /* 0x0000000436147c24 */ /* 0x000fe2000f8e02ff */
[----:B------:R-:W5:Y:S01]  /*219d0*/  LD.E.128 R8, desc[UR60][R8.64] ;  /* 0x0000003c08087980 */ /* 0x000f62000c101d00 */
[----:B------:R-:W-:Y:S02]  /*219e0*/  IMAD.IADD R48, R187, 0x1, R0 ;  /* 0x00000001bb307824 */ /* 0x000fe400078e0200 */
[C---:B------:R-:W-:Y:S01]  /*219f0*/  IMAD R49, R195.reuse, UR5, R20 ;  /* 0x00000005c3317c24 */ /* 0x040fe2000f8e0214 */
[----:B------:R-:W5:Y:S01]  /*21a00*/  LD.E.128 R32, desc[UR60][R32.64] ;  /* 0x0000003c20207980 */ /* 0x000f62000c101d00 */
[----:B------:R-:W-:Y:S01]  /*21a10*/  IMAD.WIDE.U32 R2, R195, UR4, R2 ;  /* 0x00000004c3027c25 */ /* 0x000fe2000f8e0002 */
[----:B------:R-:W-:Y:S02]  /*21a20*/  ULDC.64 UR4, c[0x0][0xaf0] ;  /* 0x0002bc0000047ab9 */ /* 0x000fe40000000a00 */
[----:B------:R-:W5:Y:S01]  /*21a30*/  LD.E.128 R36, desc[UR60][R36.64] ;  /* 0x0000003c24247980 */ /* 0x000f62000c101d00 */
[----:B-1----:R-:W-:-:S03]  /*21a40*/  @P1 IMAD.HI.U32 R0, R48, R51, RZ ;  /* 0x0000003330001227 */ /* 0x002fc600078e00ff */
[----:B------:R-:W5:Y:S01]  /*21a50*/  LD.E.128 R40, desc[UR60][R40.64] ;  /* 0x0000003c28287980 */ /* 0x000f62000c101d00 */
[----:B------:R-:W-:Y:S02]  /*21a60*/  IMAD.IADD R3, R3, 0x1, R49 ;  /* 0x0000000103037824 */ /* 0x000fe400078e0231 */
[----:B------:R-:W-:Y:S01]  /*21a70*/  IMAD.MOV.U32 R49, RZ, RZ, R48 ;  /* 0x000000ffff317224 */ /* 0x000fe200078e0030 */
[----:B--2---:R-:W-:Y:S01]  /*21a80*/  @P1 SHF.R.U32.HI R49, RZ, R53, R0 ;  /* 0x00000035ff311219 */ /* 0x004fe20000011600 */
[----:B------:R-:W-:Y:S01]  /*21a90*/  IMAD R20, R28, UR4, RZ ;  /* 0x000000041c147c24 */ /* 0x000fe2000f8e02ff */
[----:B------:R-:W5:Y:S02]  /*21aa0*/  LD.E.128 R44, desc[UR60][R44.64] ;  /* 0x0000003c2c2c7980 */ /* 0x000f64000c101d00 */
[--C-:B------:R-:W-:Y:S01]  /*21ab0*/  SHF.R.S32.HI R0, RZ, 0x1f, R49.reuse ;  /* 0x0000001fff007819 */ /* 0x100fe20000011431 */
[----:B------:R-:W-:Y:S01]  /*21ac0*/  IMAD R51, R55, UR5, R20 ;  /* 0x0000000537337c24 */ /* 0x000fe2000f8e0214 */
[----:B------:R-:W-:Y:S01]  /*21ad0*/  @!PT LDS RZ, [RZ] ;  /* 0x00000000fffff984 */ /* 0x000fe20000000800 */
[----:B------:R-:W-:Y:S01]  /*21ae0*/  @!PT LDS RZ, [RZ] ;  /* 0x00000000fffff984 */ /* 0x000fe20000000800 */
[----:B------:R-:W-:Y:S01]  /*21af0*/  @!PT LDS RZ, [RZ] ;  /* 0x00000000fffff984 */ /* 0x000fe20000000800 */
[----:B------:R-:W-:Y:S01]  /*21b00*/  @!PT LDS RZ, [RZ] ;  /* 0x00000000fffff984 */ /* 0x000fe20000000800 */
[----:B------:R1:W-:Y:S06]  /*21b10*/  MEMBAR.ALL.CTA ;  /* 0x0000000000007992 */ /* 0x0003ec0000008000 */
[----:B-1----:R-:W1:Y:S01]  /*21b20*/  FENCE.VIEW.ASYNC.S ;  /* 0x00000000000073c6 */ /* 0x002e620000000000 */
[----:B------:R-:W-:-:S02]  /*21b30*/  IMAD.MOV R20, RZ, RZ, -R49 ;  /* 0x000000ffff147224 */ /* 0x000fc400078e0a31 */
        /* <DEDUP_REMOVED lines=10> */
[----:B------:R-:W-:Y:S02]  /*21be0*/  IMAD.IADD R3, R3, 0x1, R51 ;  /* 0x0000000103037824 */ /* 0x000fe400078e0233 */
[----:B------:R-:W-:Y:S02]  /*21bf0*/  IMAD R20, R0, UR4, RZ ;  /* 0x0000000400147c24 */ /* 0x000fe4000f8e02ff */
[----:B------:R-:W-:Y:S02]  /*21c00*/  VIADD R0, R50, 0x20 ;  /* 0x0000002032007836 */ /* 0x000fe40000000000 */
[C---:B------:R-:W-:Y:S02]  /*21c10*/  IMAD R49, R21.reuse, UR5, R20 ;  /* 0x0000000515317c24 */ /* 0x040fe4000f8e0214 */
[----:B------:R-:W-:Y:S01]  /*21c20*/  IMAD.WIDE.U32 R2, R21, UR4, R2 ;  /* 0x0000000415027c25 */ /* 0x000fe2000f8e0002 */
[-C--:B------:R-:W-:Y:S01]  /*21c30*/  ISETP.GE.AND P0, PT, R0, R57.reuse, PT ;  /* 0x000000390000720c */ /* 0x080fe20003f06270 */
[----:B------:R-:W-:Y:S01]  /*21c40*/  ULDC.64 UR4, c[0x0][0xa80] ;  /* 0x0002a00000047ab9 */ /* 0x000fe20000000a00 */
[----:B------:R-:W-:Y:S01]  /*21c50*/  ISETP.GE.AND P2, PT, R50, R57, PT ;  /* 0x000000393200720c */ /* 0x000fe20003f46270 */
[----:B------:R-:W-:Y:S01]  /*21c60*/  VIADD R0, R18, 0x2a820 ;  /* 0x0002a82012007836 */ /* 0x000fe20000000000 */
[----:B------:R-:W-:Y:S01]  /*21c70*/  LEA R28, P3, R2, UR4, 0x1 ;  /* 0x00000004021c7c11 */ /* 0x000fe2000f8608ff */
[----:B------:R-:W-:-:S02]  /*21c80*/  IMAD.IADD R3, R3, 0x1, R49 ;  /* 0x0000000103037824 */ /* 0x000fc400078e0231 */
[----:B------:R-:W-:Y:S01]  /*21c90*/  VIADD R20, R50, 0x40 ;  /* 0x0000004032147836 */ /* 0x000fe20000000000 */
[----:B------:R-:W-:Y:S02]  /*21ca0*/  PRMT R0, RZ, 0x654, R0 ;  /* 0x00000654ff007816 */ /* 0x000fe40000000000 */
[----:B------:R-:W-:Y:S01]  /*21cb0*/  LEA.HI.X R48, R2, UR5, R3, 0x1, P3 ;  /* 0x0000000502307c11 */ /* 0x000fe200098f0c03 */
[----:B------:R-:W-:Y:S01]  /*21cc0*/  BSSY B1, `(.L_x_1850) ;  /* 0x000000f000017945 */ /* 0x000fe20003800000 */
[----:B------:R-:W-:Y:S01]  /*21cd0*/  ISETP.GE.AND P1, PT, R20, R57, PT ;  /* 0x000000391400720c */ /* 0x000fe20003f26270 */
[----:B-1----:R1:W-:Y:S01]  /*21ce0*/  SYNCS.ARRIVE.TRANS64.RED.A1T0 RZ, [R0+URZ], RZ ;  /* 0x000000ff00ff79a7 */ /* 0x0023e2000810043f */
[----:B------:R2:W3:Y:S04]  /*21cf0*/  SHFL.IDX PT, R20, R28, RZ, 0x181f ;  /* 0x00181fff1c147589 */ /* 0x0004e800000e0000 */
[----:B-1----:R2:W1:Y:S01]  /*21d00*/  SHFL.IDX PT, R0, R48, RZ, 0x181f ;  /* 0x00181fff30007589 */ /* 0x00246200000e0000 */
[----:B------:R-:W-:Y:S06]  /*21d10*/  @P2 BRA `(.L_x_1851) ;  /* 0x0000000000242947 */ /* 0x000fec0003800000 */
        /* <DEDUP_REMOVED lines=9> */
.L_x_1851:
[----:B------:R-:W-:Y:S05]  /*21db0*/  BSYNC B1 ;  /* 0x0000000000017941 */ /* 0x000fea0003800000 */
.L_x_1850:
        /* <DEDUP_REMOVED lines=13> */
.L_x_1853:
[----:B------:R-:W-:Y:S05]  /*21e90*/  BSYNC B1 ;  /* 0x0000000000017941 */ /* 0x000fea0003800000 */
.L_x_1852:
        /* <DEDUP_REMOVED lines=13> */
.L_x_1855:
[----:B------:R-:W-:Y:S05]  /*21f70*/  BSYNC B1 ;  /* 0x0000000000017941 */ /* 0x000fea0003800000 */
.L_x_1854:
        /* <DEDUP_REMOVED lines=12> */
[----:B--2---:R-:W-:-:S04]  /*22040*/  LEA R2, P0, R193, R28, 0x1 ;  /* 0x0000001cc1027211 */ /* 0x004fc800078008ff */
[----:B------:R-:W-:-:S05]  /*22050*/  LEA.HI.X R3, R193, R48, R223, 0x1, P0 ;  /* 0x00000030c1037211 */ /* 0x000fca00000f0cdf */
[----:B------:R4:W-:Y:S01]  /*22060*/  ST.E.128 desc[UR60][R2.64], R44 ;  /* 0x0000002c02007985 */ /* 0x0009e2000c101d3c */
[----:B------:R-:W-:Y:S05]  /*22070*/  BRA `(.L_x_1856) ;  /* 0x0000000800b47947 */ /* 0x000fea0003800000 */
.L_x_1848:
[----:B------:R-:W-:Y:S01]  /*22080*/  ULDC.64 UR4, c[0x0][0xc00] ;  /* 0x0003000000047ab9 */ /* 0x000fe20000000a00 */
[----:B------:R-:W2:Y:S01]  /*22090*/  LDC.64 R2, c[0x0][0xc00] ;  /* 0x00030000ff027b82 */ /* 0x000ea20000000a00 */
[----:B------:R-:W-:Y:S01]  /*220a0*/  ISETP.NE.U32.AND P0, PT, RZ, UR4, PT ;  /* 0x00000004ff007c0c */ /* 0x000fe2000bf05070 */
[----:B------:R-:W-:-:S03]  /*220b0*/  IMAD.MOV.U32 R6, RZ, RZ, RZ ;  /* 0x000000ffff067224 */ /* 0x000fc600078e00ff */
[----:B------:R-:W-:Y:S01]  /*220c0*/  ISETP.NE.AND.EX P0, PT, RZ, UR5, PT, P0 ;  /* 0x00000005ff007c0c */ /* 0x000fe2000bf05300 */
[----:B------:R-:W-:Y:S02]  /*220d0*/  ULDC.64 UR4, c[0x0][0xc08] ;  /* 0x0003020000047ab9 */ /* 0x000fe40000000a00 */
[----:B------:R-:W-:Y:S01]  /*220e0*/  ISETP.NE.U32.AND P1, PT, RZ, UR4, PT ;  /* 0x00000004ff007c0c */ /* 0x000fe2000bf25070 */
[----:B------:R-:W3:Y:S03]  /*220f0*/  LDC R21, c[0x0][0xbe8] ;  /* 0x0002fa00ff157b82 */ /* 0x000ee60000000800 */
[----:B------:R-:W-:Y:S01]  /*22100*/  ISETP.NE.AND.EX P1, PT, RZ, UR5, PT, P1 ;  /* 0x00000005ff007c0c */ /* 0x000fe2000bf25310 */
[----:B--2---:R-:W-:-:S12]  /*22110*/  IMAD.WIDE R2, R197, 0x4, R2 ;  /* 0x00000004c5027825 */ /* 0x004fd800078e0202 */
[----:B------:R-:W2:Y:S01]  /*22120*/  @P1 LDC.64 R4, c[0x0][0xc08] ;  /* 0x00030200ff041b82 */ /* 0x000ea20000000a00 */
[----:B------:R-:W-:Y:S02]  /*22130*/  ULDC UR4, c[0x0][0xa88] ;  /* 0x0002a20000047ab9 */ /* 0x000fe40000000800 */
[----:B------:R-:W-:Y:S01]  /*22140*/  IMAD.U32 R0, RZ, RZ, UR4 ;  /* 0x00000004ff007e24 */ /* 0x000fe2000f8e00ff */
[----:B------:R4:W5:Y:S01]  /*22150*/  @P0 LDG.E R6, desc[UR60][R2.64] ;  /* 0x0000003c02060981 */ /* 0x000962000c1e1900 */
[----:B--2---:R-:W-:-:S05]  /*22160*/  @P1 IMAD.WIDE R4, R197, 0x4, R4 ;  /* 0x00000004c5041825 */ /* 0x004fca00078e0204 */
[----:B------:R4:W5:Y:S01]  /*22170*/  @P1 LDG.E R0, desc[UR60][R4.64] ;  /* 0x0000003c04001981 */ /* 0x000962000c1e1900 */
[----:B---3--:R-:W-:Y:S01]  /*22180*/  ISETP.NE.AND P2, PT, R21, 0x1, PT ;  /* 0x000000011500780c */ /* 0x008fe20003f45270 */
[----:B------:R-:W2:-:S12]  /*22190*/  S2R R8, SR_TID.X ;  /* 0x0000000000087919 */ /* 0x000e980000002100 */
[----:B------:R-:W3:Y:S08]  /*221a0*/  @P2 LDC R20, c[0x0][0xbec] ;  /* 0x0002fb00ff142b82 */ /* 0x000ef00000000800 */
[----:B------:R-:W0:Y:S01]  /*221b0*/  @P2 LDC R25, c[0x0][0xbf0] ;  /* 0x0002fc00ff192b82 */ /* 0x000e220000000800 */
[----:B--2---:R-:W-:-:S05]  /*221c0*/  VIADD R7, R8, 0xffffff80 ;  /* 0xffffff8008077836 */ /* 0x004fca0000000000 */
[----:B------:R-:W-:Y:S02]  /*221d0*/  ISETP.GE.AND P3, PT, R7, 0x80, PT ;  /* 0x000000800700780c */ /* 0x000fe40003f66270 */
[----:B------:R-:W-:Y:S01]  /*221e0*/  SHF.R.S32.HI R7, RZ, 0x1f, R197 ;  /* 0x0000001fff077819 */ /* 0x000fe200000114c5 */
[----:B----4-:R-:W-:Y:S10]  /*221f0*/  @P1 BRA `(.L_x_1857) ;  /* 0x0000000000101947 */ /* 0x010ff40003800000 */
[----:B------:R-:W-:Y:S05]  /*22200*/  @!P0 BRA `(.L_x_1857) ;  /* 0x00000000000c8947 */ /* 0x000fea0003800000 */
[----:B------:R-:W2:Y:S04]  /*22210*/  LDG.E R5, desc[UR60][R2.64] ;  /* 0x0000003c02057981 */ /* 0x000ea8000c1e1900 */
[----:B-----5:R-:W2:Y:S02]  /*22220*/  LDG.E R0, desc[UR60][R2.64+0x4] ;  /* 0x0000043c02007981 */ /* 0x020ea4000c1e1900 */
[----:B--2---:R-:W-:-:S07]  /*22230*/  IMAD.IADD R0, R0, 0x1, -R5 ;  /* 0x0000000100007824 */ /* 0x004fce00078e0a05 */
.L_x_1857:
[----:B------:R-:W-:Y:S01]  /*22240*/  BSSY B1, `(.L_x_1858) ;  /* 0x000002c000017945 */ /* 0x000fe20003800000 */
[----:B------:R-:W-:Y:S02]  /*22250*/  SHF.R.S32.HI R10, RZ, 0x1f, R195 ;  /* 0x0000001fff0a7819 */ /* 0x000fe400000114c3 */
[----:B------:R-:W-:Y:S02]  /*22260*/  SEL R13, R197, RZ, !P0 ;  /* 0x000000ffc50d7207 */ /* 0x000fe40004000000 */
[----:B------:R-:W-:Y:S02]  /*22270*/  SEL R12, R7, RZ, !P0 ;  /* 0x000000ff070c7207 */ /* 0x000fe40004000000 */
[----:B-----5:R-:W-:Y:S01]  /*22280*/  SHF.R.S32.HI R11, RZ, 0x1f, R6 ;  /* 0x0000001fff0b7819 */ /* 0x020fe20000011406 */
[----:B------:R-:W-:Y:S06]  /*22290*/  @P3 BRA `(.L_x_1859) ;  /* 0x0000000000983947 */ /* 0x000fec0003800000 */
[----:B------:R-:W2:Y:S01]  /*222a0*/  LDC R14, c[0x0][0xbe8] ;  /* 0x0002fa00ff0e7b82 */ /* 0x000ea20000000800 */
[----:B------:R-:W-:Y:S01]  /*222b0*/  IADD3 R9, R187, -0x80, R8 ;  /* 0xffffff80bb097810 */ /* 0x000fe20007ffe008 */
[----:B--2---:R-:W-:-:S05]  /*222c0*/  IMAD R2, R0, R14, RZ ;  /* 0x0000000e00027224 */ /* 0x004fca00078e02ff */
        /* <DEDUP_REMOVED lines=9> */
[----:B------:R-:W2:Y:S01]  /*22360*/  @P0 LDC R4, c[0x0][0xbec] ;  /* 0x0002fb00ff040b82 */ /* 0x000ea20000000800 */
[----:B------:R-:W-:Y:S01]  /*22370*/  IMAD R7, R195, UR5, R8 ;  /* 0x00000005c3077c24 */ /* 0x000fe2000f8e0208 */
[----:B------:R-:W-:-:S03]  /*22380*/  ULDC.64 UR4, c[0x0][0xb98] ;  /* 0x0002e60000047ab9 */ /* 0x000fc60000000a00 */
[----:B------:R-:W-:-:S03]  /*22390*/  IMAD.IADD R3, R3, 0x1, R7 ;  /* 0x0000000103037824 */ /* 0x000fc600078e0207 */
[----:B------:R-:W4:Y:S01]  /*223a0*/  @P0 LDC R15, c[0x0][0xbf0] ;  /* 0x0002fc00ff0f0b82 */ /* 0x000f220000000800 */
[----:B------:R-:W-:-:S04]  /*223b0*/  IMAD.WIDE.U32 R2, R13, UR4, R2 ;  /* 0x000000040d027c25 */ /* 0x000fc8000f8e0002 */
[----:B--2---:R-:W-:-:S05]  /*223c0*/  @P0 IMAD.HI.U32 R4, R9, R4, RZ ;  /* 0x0000000409040227 */ /* 0x004fca00078e00ff */
        /* <DEDUP_REMOVED lines=19> */
.L_x_1859:
[----:B------:R-:W-:Y:S05]  /*22500*/  BSYNC B1 ;  /* 0x0000000000017941 */ /* 0x000fea0003800000 */
.L_x_1858:
[----:B------:R-:W-:Y:S01]  /*22510*/  ULDC.64 UR4, c[0x0][0xaa0] ;  /* 0x0002a80000047ab9 */ /* 0x000fe20000000a00 */
[----:B--2---:R-:W-:Y:S01]  /*22520*/  IMAD R4, R194, 0x20, R200 ;  /* 0x00000020c2047824 */ /* 0x004fe200078e02c8 */
[----:B------:R-:W-:Y:S01]  /*22530*/  BSSY B1, `(.L_x_1860) ;  /* 0x0000037000017945 */ /* 0x000fe20003800000 */
[----:B------:R-:W-:Y:S02]  /*22540*/  IMAD R3, R11, UR4, RZ ;  /* 0x000000040b037c24 */ /* 0x000fe4000f8e02ff */
[----:B------:R-:W-:Y:S02]  /*22550*/  IMAD.IADD R9, R187, 0x1, R4 ;  /* 0x00000001bb097824 */ /* 0x000fe400078e0204 */
[C---:B------:R-:W-:Y:S02]  /*22560*/  IMAD R5, R6.reuse, UR5, R3 ;  /* 0x0000000506057c24 */ /* 0x040fe4000f8e0203 */
[----:B------:R-:W-:Y:S01]  /*22570*/  IMAD.WIDE.U32 R2, R6, UR4, RZ ;  /* 0x0000000406027c25 */ /* 0x000fe2000f8e00ff */
[----:B------:R-:W-:-:S03]  /*22580*/  ULDC.64 UR4, c[0x0][0xae8] ;  /* 0x0002ba0000047ab9 */ /* 0x000fc60000000a00 */
[----:B------:R-:W-:Y:S02]  /*22590*/  IMAD.IADD R3, R3, 0x1, R5 ;  /* 0x0000000103037824 */ /* 0x000fe400078e0205 */
[----:B------:R-:W-:Y:S02]  /*225a0*/  IMAD R6, R10, UR4, RZ ;  /* 0x000000040a067c24 */ /* 0x000fe4000f8e02ff */
[----:B---3--:R-:W-:-:S04]  /*225b0*/  @P2 IMAD.HI.U32 R4, R9, R20, RZ ;  /* 0x0000001409042227 */ /* 0x008fc800078e00ff */
[C---:B------:R-:W-:Y:S02]  /*225c0*/  IMAD R7, R195.reuse, UR5, R6 ;  /* 0x00000005c3077c24 */ /* 0x040fe4000f8e0206 */
[----:B------:R-:W-:Y:S01]  /*225d0*/  IMAD.WIDE.U32 R2, R195, UR4, R2 ;  /* 0x00000004c3027c25 */ /* 0x000fe2000f8e0002 */
[----:B------:R-:W-:-:S03]  /*225e0*/  ULDC.64 UR4, c[0x0][0xaf0] ;  /* 0x0002bc0000047ab9 */ /* 0x000fc60000000a00 */
[----:B------:R-:W-:Y:S01]  /*225f0*/  IMAD.MOV.U32 R5, RZ, RZ, R9 ;  /* 0x000000ffff057224 */ /* 0x000fe200078e0009 */
[----:B0-----:R-:W-:Y:S01]  /*22600*/  @P2 SHF.R.U32.HI R5, RZ, R25, R4 ;  /* 0x00000019ff052219 */ /* 0x001fe20000011604 */
        /* <DEDUP_REMOVED lines=41> */
.L_x_1861:
[----:B------:R-:W-:Y:S05]  /*228a0*/  BSYNC B1 ;  /* 0x0000000000017941 */ /* 0x000fea0003800000 */
.L_x_1860:
        /* <DEDUP_REMOVED lines=13> */
.L_x_1863:
[----:B------:R-:W-:Y:S05]  /*22980*/  BSYNC B1 ;  /* 0x0000000000017941 */ /* 0x000fea0003800000 */
.L_x_1862:
        /* <DEDUP_REMOVED lines=13> */
.L_x_1865:
[----:B------:R-:W-:Y:S05]  /*22a60*/  BSYNC B1 ;  /* 0x0000000000017941 */ /* 0x000fea0003800000 */
.L_x_1864:
[----:B0-----:R-:W-:Y:S01]  /*22a70*/  VIADD R0, R8, 0x60 ;  /* 0x0000006008007836 */ /* 0x001fe20000000000 */
[----:B------:R0:W0:Y:S04]  /*22a80*/  SHFL.IDX PT, R6, R5, 0x3, 0x181f ;  /* 0x00781f0005067f89 */ /* 0x00002800000e0000 */
[----:B------:R-:W-:Y:S01]  /*22a90*/  ISETP.GE.AND P0, PT, R0, R21, PT ;  /* 0x000000150000720c */ /* 0x000fe20003f06270 */
[----:B----4-:R4:W0:-:S12]  /*22aa0*/  SHFL.IDX PT, R2, R4, 0x3, 0x181f ;  /* 0x00781f0004027f89 */ /* 0x01081800000e0000 */
[----:B----4-:R-:W-:Y:S05]  /*22ab0*/  @P0 BRA `(.L_x_1856) ;  /* 0x0000000000240947 */ /* 0x010fea0003800000 */
[----:B------:R-:W-:Y:S02]  /*22ac0*/  ULDC UR4, c[0x0][0xac8] ;  /* 0x0002b20000047ab9 */ /* 0x000fe40000000800 */
[----:B------:R-:W-:Y:S02]  /*22ad0*/  ISETP.GE.AND P2, PT, R192, UR4, PT ;  /* 0x00000004c0007c0c */ /* 0x000fe4000bf46270 */
[----:B------:R-:W-:-:S11]  /*22ae0*/  ISETP.GE.AND P3, PT, R193, UR4, PT ;  /* 0x00000004c1007c0c */ /* 0x000fd6000bf66270 */
[CC--:B0-23--:R-:W-:Y:S02]  /*22af0*/  @!P2 LEA R4, P0, R192.reuse, R2.reuse, 0x1 ;  /* 0x00000002c004a211 */ /* 0x0cdfe400078008ff */
[C---:B------:R-:W-:Y:S02]  /*22b00*/  @!P3 LEA R2, P1, R193.reuse, R2, 0x1 ;  /* 0x00000002c102b211 */ /* 0x040fe400078208ff */
[-C--:B------:R-:W-:Y:S02]  /*22b10*/  @!P2 LEA.HI.X R5, R192, R6.reuse, R225, 0x1, P0 ;  /* 0x00000006c005a211 */ /* 0x080fe400000f0ce1 */
[----:B------:R-:W-:-:S03]  /*22b20*/  @!P3 LEA.HI.X R3, R193, R6, R223, 0x1, P1 ;  /* 0x00000006c103b211 */ /* 0x000fc600008f0cdf */
[----:B------:R0:W-:Y:S04]  /*22b30*/  @!P2 ST.E.128 desc[UR60][R4.64], RZ ;  /* 0x000000ff0400a985 */ /* 0x0001e8000c101d3c */
[----:B------:R0:W-:Y:S02]  /*22b40*/  @!P3 ST.E.128 desc[UR60][R2.64], RZ ;  /* 0x000000ff0200b985 */ /* 0x0001e4000c101d3c */
.L_x_1856:
[----:B------:R-:W-:Y:S05]  /*22b50*/  BSYNC B0 ;  /* 0x0000000000007941 */ /* 0x000fea0003800000 */
.L_x_1847:
[----:B------:R-:W-:Y:S02]  /*22b60*/  ULDC UR4, c[0x0][0xc3c] ;  /* 0x00030f0000047ab9 */ /* 0x000fe40000000800 */
[----:B-1----:R-:W-:-:S13]  /*22b70*/  ISETP.GE.AND P0, PT, R31, UR4, PT ;  /* 0x000000041f007c0c */ /* 0x002fda000bf06270 */
[----:B------:R-:W-:Y:S05]  /*22b80*/  @!P0 BRA `(.L_x_1866) ;  /* 0xfffffde400d08947 */ /* 0x000fea000383ffff */
[----:B------:R-:W-:Y:S05]  /*22b90*/  BRA `(.L_x_1566) ;  /* 0x0000007400387947 */ /* 0x000fea0003800000 */
.L_x_1564:
        /* <DEDUP_REMOVED lines=16> */
.L_x_1867:
        /* <DEDUP_REMOVED lines=41> */
.L_x_1873:
[----:B------:R-:W-:Y:S01]  /*22f30*/  UIADD3 UR4, UR4, 0x1f, URZ ;  /* 0x0000001f04047890 */ /* 0x000fe2000fffe03f */
[----:B------:R-:W-:-:S05]  /*22f40*/  IMAD.U32 R19, RZ, RZ, UR7 ;  /* 0x00000007ff137e24 */ /* 0x000fca000f8e00ff */
        /* <DEDUP_REMOVED lines=10> */
.L_x_1872:
[----:B------:R-:W-:Y:S05]  /*22ff0*/  BSYNC B0 ;  /* 0x0000000000007941 */ /* 0x000fea0003800000 */
.L_x_1871:
        /* <DEDUP_REMOVED lines=20> */
.L_x_1869:
        /* <DEDUP_REMOVED lines=20> */
.L_x_1874:
[----:B---3--:R-:W-:Y:S01]  /*23280*/  IMAD R16, R16, UR5, R13 ;  /* 0x0000000510107c24 */ /* 0x008fe2000f8e020d */
[----:B------:R-:W-:Y:S01]  /*23290*/  IABS R2, R6 ;  /* 0x0000000600027213 */ /* 0x000fe20000000000 */
[----:B01----:R-:W-:-:S03]  /*232a0*/  IMAD.MOV R11, RZ, RZ, -R3 ;  /* 0x000000ffff0b7224 */ /* 0x003fc600078e0a03 */
[----:B--2---:R-:W-:Y:S01]  /*232b0*/  IADD3 R9, -R16, UR6, RZ ;  /* 0x0000000610097c10 */ /* 0x004fe2000fffe1ff */
[----:B------:R-:W-:Y:S02]  /*232c0*/  IMAD.MOV R10, RZ, RZ, -R2 ;  /* 0x000000ffff0a7224 */ /* 0x000fe400078e0a02 */
[----:B------:R-:W-:Y:S01]  /*232d0*/  IMAD R11, R11, R12, RZ ;  /* 0x0000000c0b0b7224 */ /* 0x000fe200078e02ff */
        /* <DEDUP_REMOVED lines=22> */
[----:B------:R-:W-:-:S04]  /*23440*/  VIADDMNMX R18, R10, UR5, R7, PT ;  /* 0x000000050a127c46 */ /* 0x000fc8000b800107 */
[-C--:B------:R-:W-:Y:S02]  /*23450*/  IABS R10, R18.reuse ;  /* 0x00000012000a7213 */ /* 0x080fe40000000000 */
[----:B------:R-:W-:Y:S02]  /*23460*/  IABS R6, R18 ;  /* 0x0000001200067213 */ /* 0x000fe40000000000 */
[----:B------:R-:W0:Y:S08]  /*23470*/  I2F.RP R7, R10 ;  /* 0x0000000a00077306 */ /* 0x000e300000209400 */
[----:B0-----:R-:W0:Y:S02]  /*23480*/  MUFU.RCP R7, R7 ;  /* 0x0000000700077308 */ /* 0x001e240000001000 */
[----:B0-----:R-:W-:-:S06]  /*23490*/  VIADD R3, R7, 0xffffffe ;  /* 0x0ffffffe07037836 */ /* 0x001fcc0000000000 */
[----:B------:R-:W0:Y:S02]  /*234a0*/  F2I.FTZ.U32.TRUNC.NTZ R3, R3 ;  /* 0x0000000300037305 */ /* 0x000e24000021f000 */
[----:B0-----:R-:W-:-:S04]  /*234b0*/  IMAD.MOV R11, RZ, RZ, -R3 ;  /* 0x000000ffff0b7224 */ /* 0x001fc800078e0a03 */
[----:B------:R-:W-:Y:S01]  /*234c0*/  IMAD.MOV.U32 R9, RZ, RZ, R11 ;  /* 0x000000ffff097224 */ /* 0x000fe200078e000b */
[----:B------:R-:W-:-:S03]  /*234d0*/  IABS R11, R13 ;  /* 0x0000000d000b7213 */ /* 0x000fc60000000000 */
[----:B------:R-:W-:-:S04]  /*234e0*/  IMAD R9, R9, R10, RZ ;  /* 0x0000000a09097224 */ /* 0x000fc800078e02ff */
[----:B------:R-:W-:-:S04]  /*234f0*/  IMAD.HI.U32 R2, R3, R9, R2 ;  /* 0x0000000903027227 */ /* 0x000fc800078e0002 */
[----:B------:R-:W-:Y:S02]  /*23500*/  IMAD.MOV R3, RZ, RZ, -R6 ;  /* 0x000000ffff037224 */ /* 0x000fe400078e0a06 */
        /* <DEDUP_REMOVED lines=12> */
[----:B------:R-:W-:Y:S01]  /*235d0*/  @!P1 LOP3.LUT R2, RZ, R18, RZ, 0x33, !PT ;  /* 0x00000012ff029212 */ /* 0x000fe200078e33ff */
[----:B------:R-:W-:-:S03]  /*235e0*/  IMAD.MOV R18, RZ, RZ, -R18 ;  /* 0x000000ffff127224 */ /* 0x000fc600078e0a12 */
[----:B------:R-:W-:Y:S01]  /*235f0*/  LOP3.LUT R17, RZ, R2, RZ, 0x33, !PT ;  /* 0x00000002ff117212 */ /* 0x000fe200078e33ff */
[----:B------:R-:W-:-:S04]  /*23600*/  IMAD R18, R2, R18, R3 ;  /* 0x0000001202127224 */ /* 0x000fc800078e0203 */
[----:B------:R-:W-:Y:S01]  /*23610*/  IMAD.IADD R17, R4, 0x1, R17 ;  /* 0x0000000104117824 */ /* 0x000fe200078e0211 */
[----:B------:R-:W-:Y:S06]  /*23620*/  BRA `(.L_x_1875) ;  /* 0x00000000000c7947 */ /* 0x000fec0003800000 */
.L_x_1870:
[----:B------:R-:W-:Y:S02]  /*23630*/  IMAD.MOV.U32 R17, RZ, RZ, RZ ;  /* 0x000000ffff117224 */ /* 0x000fe400078e00ff */
[----:B------:R-:W-:Y:S02]  /*23640*/  IMAD.U32 R16, RZ, RZ, UR6 ;  /* 0x00000006ff107e24 */ /* 0x000fe4000f8e00ff */
[----:B------:R-:W-:-:S07]  /*23650*/  IMAD.MOV.U32 R18, RZ, RZ, RZ ;  /* 0x000000ffff127224 */ /* 0x000fce00078e00ff */
.L_x_1875:
[----:B------:R-:W-:-:S13]  /*23660*/  ISETP.NE.AND P0, PT, R5, RZ, PT ;  /* 0x000000ff0500720c */ /* 0x000fda0003f05270 */
[----:B------:R-:W0:Y:S01]  /*23670*/  @!P0 S2R R3, SR_CgaCtaId ;  /* 0x0000000000038919 */ /* 0x000e220000008800 */
[----:B------:R-:W-:-:S04]  /*23680*/  @!P0 MOV R2, 0x400 ;  /* 0x0000040000028802 */ /* 0x000fc80000000f00 */
[----:B0-----:R-:W-:-:S05]  /*23690*/  @!P0 LEA R2, R3, R2, 0x18 ;  /* 0x0000000203028211 */ /* 0x001fca00078ec0ff */
[----:B------:R0:W-:Y:S01]  /*236a0*/  @!P0 STS.128 [R2+0x2a8d0], R16 ;  /* 0x02a8d01002008388 */ /* 0x0001e20000000c00 */
[----:B------:R-:W-:Y:S06]  /*236b0*/  BAR.ARV 0x5, 0x180 ;  /* 0x0146000000007b1d */ /* 0x000fec0000002000 */
.L_x_1868:
[----:B------:R2:W-:Y:S01]  /*236c0*/  STL [R1+0x28], RZ ;  /* 0x000028ff01007387 */ /* 0x0005e20000100800 */
[----:B------:R-:W-:Y:S01]  /*236d0*/  ULDC UR4, c[0x0][0xc3c] ;  /* 0x00030f0000047ab9 */ /* 0x000fe20000000800 */
[----:B------:R-:W-:Y:S01]  /*236e0*/  IMAD.MOV.U32 R29, RZ, RZ, 0x1 ;  /* 0x00000001ff1d7424 */ /* 0x000fe200078e00ff */
[----:B-1----:R-:W-:Y:S01]  /*236f0*/  ISETP.GE.AND P0, PT, R19, UR4, PT ;  /* 0x0000000413007c0c */ /* 0x002fe2000bf06270 */
[----:B------:R-:W-:-:S12]  /*23700*/  IMAD.MOV.U32 R27, RZ, RZ, RZ ;  /* 0x000000ffff1b7224 */ /* 0x000fd800078e00ff */
[----:B--2---:R-:W-:Y:S05]  /*23710*/  @P0 BRA `(.L_x_1876) ;  /* 0x0000006400740947 */ /* 0x004fea0003800000 */
[----:B0-----:R-:W2:Y:S01]  /*23720*/  LDL R2, [R1+0x38] ;  /* 0x0000380001027983 */ /* 0x001ea20000100800 */
        /* <DEDUP_REMOVED lines=9> */
[----:B------:R-:W-:-:S02]  /*237c0*/  IMAD.MOV.U32 R27, RZ, RZ, RZ ;  /* 0x000000ffff1b7224 */ /* 0x000fc400078e00ff */
[----:B------:R-:W-:Y:S01]  /*237d0*/  IMAD.MOV.U32 R29, RZ, RZ, 0x1 ;  /* 0x00000001ff1d7424 */ /* 0x000fe200078e00ff */
[----:B--2---:R-:W-:Y:S01]  /*237e0*/  R2UR UR4, R2 ;  /* 0x00000000020472ca */ /* 0x004fe200000e0000 */
[----:B------:R-:W-:-:S05]  /*237f0*/  IMAD.SHL.U32 R2, R0, 0x8, RZ ;  /* 0x0000000800027824 */ /* 0x000fca00078e00ff */
[C---:B------:R-:W-:Y:S02]  /*23800*/  LOP3.LUT R3, R2.reuse, 0x1f8, RZ, 0xc0, !PT ;  /* 0x000001f802037812 */ /* 0x040fe400078ec0ff */
[----:B------:R-:W-:Y:S02]  /*23810*/  LOP3.LUT R2, R2, 0x38, RZ, 0xc0, !PT ;  /* 0x0000003802027812 */ /* 0x000fe400078ec0ff */
[----:B------:R-:W-:Y:S01]  /*23820*/  LOP3.LUT R3, R3, 0x38, R0, 0x78, !PT ;  /* 0x0000003803037812 */ /* 0x000fe200078e7800 */
[----:B------:R-:W-:Y:S02]  /*23830*/  IMAD.SHL.U32 R0, R0, 0x10, RZ ;  /* 0x0000001000007824 */ /* 0x000fe400078e00ff */
        /* <DEDUP_REMOVED lines=10> */
.L_x_1993:
[----:B------:R-:W-:Y:S05]  /*238e0*/  YIELD ;  /* 0x0000000000007946 */ /* 0x000fea0003800000 */
[----:B------:R-:W-:Y:S01]  /*238f0*/  ULDC.64 UR4, c[0x0][0xa28] ;  /* 0x00028a0000047ab9 */ /* 0x000fe20000000a00 */
[----:B------:R-:W-:Y:S01]  /*23900*/  IMAD.MOV.U32 R11, RZ, RZ, RZ ;  /* 0x000000ffff0b7224 */ /* 0x000fe200078e00ff */
[----:B------:R-:W-:Y:S01]  /*23910*/  ISETP.NE.U32.AND P0, PT, RZ, UR4, PT ;  /* 0x00000004ff007c0c */ /* 0x000fe2000bf05070 */
[----:B0-----:R-:W0:Y:S01]  /*23920*/  LDC.64 R4, c[0x0][0xa00] ;  /* 0x00028000ff047b82 */ /* 0x001e220000000a00 */
[----:B------:R-:W-:Y:S02]  /*23930*/  ULDC.64 UR6, c[0x0][0xa10] ;  /* 0x0002840000067ab9 */ /* 0x000fe40000000a00 */
[----:B------:R-:W-:Y:S01]  /*23940*/  ISETP.NE.AND.EX P0, PT, RZ, UR5, PT, P0 ;  /* 0x00000005ff007c0c */ /* 0x000fe2000bf05300 */
[----:B------:R-:W-:-:S12]  /*23950*/  ULDC.64 UR4, c[0x0][0xa18] ;  /* 0x0002860000047ab9 */ /* 0x000fd80000000a00 */
[----:B-1----:R-:W1:Y:S01]  /*23960*/  @P0 LDC.64 R2, c[0x0][0xa28] ;  /* 0x00028a00ff020b82 */ /* 0x002e620000000a00 */
[----:B------:R-:W-:Y:S01]  /*23970*/  ISETP.NE.U32.AND P1, PT, RZ, UR6, PT ;  /* 0x00000006ff007c0c */ /* 0x000fe2000bf25070 */
[----:B-1----:R-:W-:-:S05]  /*23980*/  @P0 IMAD.WIDE R2, R19, 0x4, R2 ;  /* 0x0000000413020825 */ /* 0x002fca00078e0202 */
[----:B--2---:R1:W2:Y:S01]  /*23990*/  @P0 LDG.E R11, desc[UR60][R2.64] ;  /* 0x0000003c020b0981 */ /* 0x0042a2000c1e1900 */
[----:B------:R-:W-:Y:S01]  /*239a0*/  ISETP.NE.U32.AND P0, PT, RZ, UR4, PT ;  /* 0x00000004ff007c0c */ /* 0x000fe2000bf05070 */
[----:B------:R-:W-:Y:S01]  /*239b0*/  IMAD.MOV.U32 R35, RZ, RZ, RZ ;  /* 0x000000ffff237224 */ /* 0x000fe200078e00ff */
[----:B------:R-:W-:Y:S01]  /*239c0*/  ISETP.NE.AND.EX P1, PT, RZ, UR7, PT, P1 ;  /* 0x00000007ff007c0c */ /* 0x000fe2000bf25310 */
[----:B------:R-:W-:Y:S01]  /*239d0*/  IMAD.MOV.U32 R0, RZ, RZ, RZ ;  /* 0x000000ffff007224 */ /* 0x000fe200078e00ff */
[----:B------:R-:W-:Y:S01]  /*239e0*/  ISETP.NE.AND.EX P2, PT, RZ, UR5, PT, P0 ;  /* 0x00000005ff007c0c */ /* 0x000fe2000bf45300 */
[----:B------:R-:W-:Y:S01]  /*239f0*/  ULDC.64 UR4, c[0x0][0xa00] ;  /* 0x0002800000047ab9 */ /* 0x000fe20000000a00 */
[----:B0-----:R-:W-:Y:S01]  /*23a00*/  IMAD.WIDE R4, R19, 0x4, R4 ;  /* 0x0000000413047825 */ /* 0x001fe200078e0204 */
[----:B------:R-:W-:Y:S01]  /*23a10*/  ISETP.NE.U32.AND P0, PT, RZ, UR4, PT ;  /* 0x00000004ff007c0c */ /* 0x000fe2000bf05070 */
[----:B-1----:R-:W0:Y:S03]  /*23a20*/  LDC.64 R2, c[0x0][0xa10] ;  /* 0x00028400ff027b82 */ /* 0x002e260000000a00 */
[----:B------:R-:W-:-:S06]  /*23a30*/  ISETP.NE.AND.EX P0, PT, RZ, UR5, PT, P0 ;  /* 0x00000005ff007c0c */ /* 0x000fcc000bf05300 */
[----:B------:R-:W1:Y:S07]  /*23a40*/  @P2 LDC.64 R6, c[0x0][0xa18] ;  /* 0x00028600ff062b82 */ /* 0x000e6e0000000a00 */
[----:B------:R-:W5:Y:S01]  /*23a50*/  @P0 LDG.E R35, desc[UR60][R4.64] ;  /* 0x0000003c04230981 */ /* 0x000f62000c1e1900 */
[----:B0-----:R-:W-:-:S05]  /*23a60*/  IMAD.WIDE R2, R19, 0x4, R2 ;  /* 0x0000000413027825 */ /* 0x001fca00078e0202 */
[----:B------:R-:W5:Y:S01]  /*23a70*/  @P1 LDG.E R0, desc[UR60][R2.64] ;  /* 0x0000003c02001981 */ /* 0x000f62000c1e1900 */
[----:B------:R-:W-:Y:S02]  /*23a80*/  ULDC UR4, c[0x0][0x288] ;  /* 0x0000a20000047ab9 */ /* 0x000fe40000000800 */
[----:B------:R-:W-:Y:S01]  /*23a90*/  IMAD.U32 R32, RZ, RZ, UR4 ;  /* 0x00000004ff207e24 */ /* 0x000fe2000f8e00ff */
[----:B------:R-:W-:Y:S02]  /*23aa0*/  ULDC.64 UR4, c[0x0][0x418] ;  /* 0x0001060000047ab9 */ /* 0x000fe40000000a00 */
[----:B------:R-:W-:-:S03]  /*23ab0*/  UISETP.NE.U32.AND UP0, UPT, UR4, URZ, UPT ;  /* 0x0000003f0400728c */ /* 0x000fc6000bf05070 */
[----:B------:R-:W-:Y:S01]  /*23ac0*/  ULDC UR4, c[0x0][0x424] ;  /* 0x0001090000047ab9 */ /* 0x000fe20000000800 */
[----:B------:R-:W-:Y:S01]  /*23ad0*/  UISETP.NE.AND.EX UP0, UPT, UR5, URZ, UPT, UP0 ;  /* 0x0000003f0500728c */ /* 0x000fe2000bf05300 */
[----:B-1----:R-:W-:Y:S02]  /*23ae0*/  @P2 IMAD.WIDE R6, R19, 0x4, R6 ;  /* 0x0000000413062825 */ /* 0x002fe400078e0206 */
[----:B------:R-:W-:Y:S01]  /*23af0*/  ULDC UR5, c[0x0][0x2f0] ;  /* 0x0000bc0000057ab9 */ /* 0x000fe20000000800 */
[----:B------:R-:W-:Y:S02]  /*23b00*/  USEL UR4, UR4, 0x1, UP0 ;  /* 0x0000000104047887 */ /* 0x000fe40008000000 */
[----:B------:R0:W5:Y:S02]  /*23b10*/  @P2 LDG.E R32, desc[UR60][R6.64] ;  /* 0x0000003c06202981 */ /* 0x000164000c1e1900 */
[----:B------:R-:W-:-:S03]  /*23b20*/  UIMAD UR4, UR4, UR5, URZ ;  /* 0x00000005040472a4 */ /* 0x000fc6000f8e023f */
[----:B------:R-:W-:-:S03]  /*23b30*/  ULDC UR5, c[0x0][0x348] ;  /* 0x0000d20000057ab9 */ /* 0x000fc60000000800 */
[----:B------:R-:W-:Y:S02]  /*23b40*/  IMAD.U32 R10, RZ, RZ, UR4 ;  /* 0x00000004ff0a7e24 */ /* 0x000fe4000f8e00ff */
[----:B0-----:R-:W-:Y:S01]  /*23b50*/  IMAD.U32 R6, RZ, RZ, UR5 ;  /* 0x00000005ff067e24 */ /* 0x001fe2000f8e00ff */
[----:B--2---:R0:W-:Y:S01]  /*23b60*/  STL [R1+0x4], R11 ;  /* 0x0000040b01007387 */ /* 0x0041e20000100800 */
[----:B------:R-:W-:Y:S05]  /*23b70*/  @P2 BRA `(.L_x_1877) ;  /* 0x0000000000102947 */ /* 0x000fea0003800000 */
[----:B------:R-:W-:Y:S05]  /*23b80*/  @!P0 BRA `(.L_x_1877) ;  /* 0x00000000000c8947 */ /* 0x000fea0003800000 */
[----:B------:R-:W2:Y:S04]  /*23b90*/  LDG.E R7, desc[UR60][R4.64] ;  /* 0x0000003c04077981 */ /* 0x000ea8000c1e1900 */
[----:B-----5:R-:W2:Y:S02]  /*23ba0*/  LDG.E R32, desc[UR60][R4.64+0x4] ;  /* 0x0000043c04207981 */ /* 0x020ea4000c1e1900 */
[----:B--2---:R-:W-:-:S07]  /*23bb0*/  IMAD.IADD R32, R32, 0x1, -R7 ;  /* 0x0000000120207824 */ /* 0x004fce00078e0a07 */
.L_x_1877:
[----:B------:R-:W-:Y:S02]  /*23bc0*/  ULDC.64 UR4, c[0x0][0xa20] ;  /* 0x0002880000047ab9 */ /* 0x000fe40000000a00 */
[----:B------:R-:W-:-:S04]  /*23bd0*/  ISETP.NE.U32.AND P0, PT, RZ, UR4, PT ;  /* 0x00000004ff007c0c */ /* 0x000fc8000bf05070 */
[----:B------:R-:W-:-:S13]  /*23be0*/  ISETP.NE.AND.EX P0, PT, RZ, UR5, PT, P0 ;  /* 0x00000005ff007c0c */ /* 0x000fda000bf05300 */
[----:B------:R-:W-:Y:S05]  /*23bf0*/  @!P0 BRA `(.L_x_1878) ;  /* 0x0000000000108947 */ /* 0x000fea0003800000 */
[----:B------:R-:W1:Y:S02]  /*23c00*/  LDC.64 R4, c[0x0][0xa20] ;  /* 0x00028800ff047b82 */ /* 0x000e640000000a00 */
[----:B-1----:R-:W-:-:S05]  /*23c10*/  IMAD.WIDE R4, R19, 0x4, R4 ;  /* 0x0000000413047825 */ /* 0x002fca00078e0204 */
[----:B------:R1:W5:Y:S01]  /*23c20*/  LDG.E R10, desc[UR60][R4.64] ;  /* 0x0000003c040a7981 */ /* 0x000362000c1e1900 */
[----:B------:R-:W-:Y:S05]  /*23c30*/  BRA `(.L_x_1879) ;  /* 0x0000000000247947 */ /* 0x000fea0003800000 */
.L_x_1878:
        /* <DEDUP_REMOVED lines=9> */
.L_x_1879:
[----:B-1----:R-:W2:Y:S01]  /*23cd0*/  @P1 LDG.E R5, desc[UR60][R2.64] ;  /* 0x0000003c02051981 */ /* 0x002ea2000c1e1900 */
[----:B------:R-:W1:Y:S03]  /*23ce0*/  LDC R7, c[0x0][0x448] ;  /* 0x00011200ff077b82 */ /* 0x000e660000000800 */
[----:B------:R3:W2:Y:S01]  /*23cf0*/  @P1 LDG.E R4, desc[UR60][R2.64+0x4] ;  /* 0x0000043c02041981 */ /* 0x0006a2000c1e1900 */
[----:B-----5:R-:W-:Y:S02]  /*23d00*/  IMAD.IADD R10, R10, 0x1, -R11 ;  /* 0x000000010a0a7824 */ /* 0x020fe400078e0a0b */
[----:B------:R-:W-:Y:S02]  /*23d10*/  IMAD.SHL.U32 R28, R17, 0x80, RZ ;  /* 0x00000080111c7824 */ /* 0x000fe400078e00ff */
[----:B---3--:R-:W3:Y:S01]  /*23d20*/  LDC.64 R2, c[0x0][0x9e0] ;  /* 0x00027800ff027b82 */ /* 0x008ee20000000a00 */
[----:B-1----:R-:W-:Y:S01]  /*23d30*/  ISETP.NE.AND P2, PT, R7, 0x1, PT ;  /* 0x000000010700780c */ /* 0x002fe20003f45270 */
[----:B------:R-:W-:-:S12]  /*23d40*/  VIADD R7, R28, 0x7f ;  /* 0x0000007f1c077836 */ /* 0x000fd80000000000 */
[----:B------:R-:W1:Y:S01]  /*23d50*/  @P2 LDC R8, c[0x0][0x44c] ;  /* 0x00011300ff082b82 */ /* 0x000e620000000800 */
[----:B---3--:R-:W-:-:S07]  /*23d60*/  ISETP.GE.AND P3, PT, R3, 0x1, PT ;  /* 0x000000010300780c */ /* 0x008fce0003f66270 */
[----:B------:R-:W3:Y:S01]  /*23d70*/  @P2 LDC R9, c[0x0][0x450] ;  /* 0x00011400ff092b82 */ /* 0x000ee20000000800 */
[----:B--2---:R-:W-:Y:S02]  /*23d80*/  @P1 IMAD.IADD R6, R4, 0x1, -R5 ;  /* 0x0000000104061824 */ /* 0x004fe400078e0a05 */
[----:B-1----:R-:W-:-:S04]  /*23d90*/  @P2 IMAD.HI.U32 R4, R7, R8, RZ ;  /* 0x0000000807042227 */ /* 0x002fc800078e00ff */
[----:B------:R-:W-:Y:S01]  /*23da0*/  IMAD.IADD R13, R10, 0x1, R6 ;  /* 0x000000010a0d7824 */ /* 0x000fe200078e0206 */
[----:B---3--:R-:W-:-:S03]  /*23db0*/  @P2 SHF.R.U32.HI R7, RZ, R9, R4 ;  /* 0x00000009ff072219 */ /* 0x008fc60000011604 */
[C---:B------:R-:W-:Y:S01]  /*23dc0*/  VIADD R4, R13.reuse, 0x5f ;  /* 0x0000005f0d047836 */ /* 0x040fe20000000000 */
[----:B------:R1:W-:Y:S01]  /*23dd0*/  STL [R1], R13 ;  /* 0x0000000d01007387 */ /* 0x0003e20000100800 */
[----:B------:R-:W-:Y:S02]  /*23de0*/  IADD3 R8, R13, 0x1, -R32 ;  /* 0x000000010d087810 */ /* 0x000fe40007ffe820 */
[----:B------:R-:W-:-:S04]  /*23df0*/  IMAD.HI R4, R4, 0x2aaaaaab, RZ ;  /* 0x2aaaaaab04047827 */ /* 0x000fc800078e02ff */
[----:B------:R-:W-:Y:S01]  /*23e00*/  IMAD.IADD R7, R8, 0x1, R7 ;  /* 0x0000000108077824 */ /* 0x000fe200078e0207 */
[----:B------:R-:W-:-:S03]  /*23e10*/  SHF.R.U32.HI R9, RZ, 0x1f, R4 ;  /* 0x0000001fff097819 */ /* 0x000fc60000011604 */
[----:B------:R-:W-:Y:S01]  /*23e20*/  IMAD.IADD R2, R7, 0x1, R2 ;  /* 0x0000000107027824 */ /* 0x000fe200078e0202 */
[----:B------:R-:W-:Y:S01]  /*23e30*/  LEA.HI.SX32 R9, R4, R9, 0x1c ;  /* 0x0000000904097211 */ /* 0x000fe200078fe2ff */
[----:B-1----:R-:W-:Y:S06]  /*23e40*/  @!P3 BRA `(.L_x_1880) ;  /* 0x000000000048b947 */ /* 0x002fec0003800000 */
[C---:B------:R-:W-:Y:S01]  /*23e50*/  ISETP.GT.AND P0, PT, R7.reuse, RZ, PT ;  /* 0x000000ff0700720c */ /* 0x040fe20003f04270 */
[----:B------:R-:W-:Y:S01]  /*23e60*/  BSSY B0, `(.L_x_1881) ;  /* 0x000000e000007945 */ /* 0x000fe20003800000 */
[----:B0-----:R-:W-:-:S11]  /*23e70*/  VIADD R11, R7, 0xffffffff ;  /* 0xffffffff070b7836 */ /* 0x001fd60000000000 */
        /* <DEDUP_REMOVED lines=8> */
.L_x_1882:
[----:B------:R-:W-:-:S13]  /*23f00*/  ISETP.NE.AND P0, PT, R3, 0x1, PT ;  /* 0x000000010300780c */ /* 0x000fda0003f05270 */
[----:B------:R-:W0:Y:S02]  /*23f10*/  @P0 LDC.64 R4, c[0x0][0x9e8] ;  /* 0x00027a00ff040b82 */ /* 0x000e240000000a00 */
[----:B0-----:R-:W-:-:S05]  /*23f20*/  @P0 IMAD.HI.U32 R4, R11, R4, RZ ;  /* 0x000000040b040227 */ /* 0x001fca00078e00ff */
[----:B------:R-:W-:-:S07]  /*23f30*/  @P0 SHF.R.U32.HI R11, RZ, R5, R4 ;  /* 0x00000005ff0b0219 */ /* 0x000fce0000011604 */
.L_x_1883:
[----:B------:R-:W-:Y:S05]  /*23f40*/  BSYNC B0 ;  /* 0x0000000000007941 */ /* 0x000fea0003800000 */
.L_x_1881:
[----:B------:R-:W-:-:S05]  /*23f50*/  IMAD R11, R11, R3, R3 ;  /* 0x000000030b0b7224 */ /* 0x000fca00078e0203 */
[----:B------:R-:W-:-:S07]  /*23f60*/  VIMNMX R2, R2, R11, PT ;  /* 0x0000000b02027248 */ /* 0x000fce0003fe0100 */
.L_x_1880:
[----:B------:R-:W1:Y:S01]  /*23f70*/  @P2 LDC R5, c[0x0][0x44c] ;  /* 0x00011300ff052b82 */ /* 0x000e620000000800 */
[----:B------:R-:W-:Y:S01]  /*23f80*/  IMAD.MOV.U32 R4, RZ, RZ, R28 ;  /* 0x000000ffff047224 */ /* 0x000fe200078e001c */
[----:B------:R-:W-:Y:S01]  /*23f90*/  ULDC UR4, c[0x0][0x9dc] ;  /* 0x0002770000047ab9 */ /* 0x000fe20000000800 */
[----:B------:R-:W-:-:S05]  /*23fa0*/  IMAD.IADD R7, R13, 0x1, -R32 ;  /* 0x000000010d077824 */ /* 0x000fca00078e0a20 */
[----:B------:R-:W2:Y:S01]  /*23fb0*/  @P2 LDC R12, c[0x0][0x450] ;  /* 0x00011400ff0c2b82 */ /* 0x000ea20000000800 */
[----:B-1----:R-:W-:-:S05]  /*23fc0*/  @P2 IMAD.HI.U32 R5, R28, R5, RZ ;  /* 0x000000051c052227 */ /* 0x002fca00078e00ff */
[----:B--2---:R-:W-:-:S05]  /*23fd0*/  @P2 SHF.R.U32.HI R4, RZ, R12, R5 ;  /* 0x0000000cff042219 */ /* 0x004fca0000011605 */
[----:B------:R-:W-:-:S04]  /*23fe0*/  IMAD.IADD R12, R7, 0x1, R4 ;  /* 0x00000001070c7824 */ /* 0x000fc800078e0204 */
[----:B0-----:R-:W-:Y:S01]  /*23ff0*/  VIADD R11, R12, -UR4 ;  /* 0x800000040c0b7c36 */ /* 0x001fe20008000000 */
        /* <DEDUP_REMOVED lines=11> */
.L_x_1886:
[----:B------:R-:W-:-:S13]  /*240b0*/  ISETP.NE.AND P0, PT, R3, 0x1, PT ;  /* 0x000000010300780c */ /* 0x000fda0003f05270 */
[----:B------:R-:W0:Y:S02]  /*240c0*/  @P0 LDC.64 R4, c[0x0][0x9e8] ;  /* 0x00027a00ff040b82 */ /* 0x000e240000000a00 */
[----:B0-----:R-:W-:-:S05]  /*240d0*/  @P0 IMAD.HI.U32 R4, R12, R4, RZ ;  /* 0x000000040c040227 */ /* 0x001fca00078e00ff */
[----:B------:R-:W-:-:S07]  /*240e0*/  @P0 SHF.R.U32.HI R12, RZ, R5, R4 ;  /* 0x00000005ff0c0219 */ /* 0x000fce0000011604 */
.L_x_1887:
[----:B------:R-:W-:Y:S05]  /*240f0*/  BSYNC B0 ;  /* 0x0000000000007941 */ /* 0x000fea0003800000 */
.L_x_1885:
[----:B------:R-:W-:-:S05]  /*24100*/  IMAD R12, R12, R3, RZ ;  /* 0x000000030c0c7224 */ /* 0x000fca00078e02ff */
[----:B------:R-:W-:-:S07]  /*24110*/  VIMNMX R11, R11, R12, !PT ;  /* 0x0000000c0b0b7248 */ /* 0x000fce0007fe0100 */
.L_x_1884:
[----:B------:R-:W-:Y:S01]  /*24120*/  VIADD R2, R2, 0x5f ;  /* 0x0000005f02027836 */ /* 0x000fe20000000000 */
[----:B------:R-:W-:Y:S01]  /*24130*/  BSSY B0, `(.L_x_1888) ;  /* 0x000013a000007945 */ /* 0x000fe20003800000 */
        /* <DEDUP_REMOVED lines=11> */
[----:B------:R-:W-:-:S04]  /*241f0*/  VIMNMX R4, R5, R6, PT ;  /* 0x0000000605047248 */ /* 0x000fc80003fe0100 */
[----:B------:R-:W-:Y:S01]  /*24200*/  ISETP.GT.AND P0, PT, R4, R3, PT ;  /* 0x000000030400720c */ /* 0x000fe20003f04270 */
[----:B------:R-:W-:-:S05]  /*24210*/  IMAD.WIDE.U32 R2, R3, -0x55555555, RZ ;  /* 0xaaaaaaab03027825 */ /* 0x000fca00078e00ff */
[----:B------:R-:W-:-:S05]  /*24220*/  SHF.R.U32.HI R5, RZ, 0x6, R3 ;  /* 0x00000006ff057819 */ /* 0x000fca0000011603 */
[----:B------:R-:W-:Y:S02]  /*24230*/  IMAD.MOV.U32 R2, RZ, RZ, R5 ;  /* 0x000000ffff027224 */ /* 0x000fe400078e0005 */
[----:B------:R-:W-:-:S04]  /*24240*/  @P0 VIADD R4, R4, 0x5f ;  /* 0x0000005f04040836 */ /* 0x000fc80000000000 */
        /* <DEDUP_REMOVED lines=13> */
.L_x_2061:
[----:B-1----:R-:W-:Y:S02]  /*24320*/  ISETP.NE.AND P0, PT, R14, RZ, PT ;  /* 0x000000ff0e00720c */ /* 0x002fe40003f05270 */
[----:B------:R-:W-:-:S11]  /*24330*/  PLOP3.LUT P6, PT, PT, PT, PT, 0x8, 0x0 ;  /* 0x000000000000781c */ /* 0x000fd60003fce170 */
[----:B------:R-:W-:Y:S05]  /*24340*/  @P0 BRA `(.L_x_1891) ;  /* 0x00000000000c0947 */ /* 0x000fea0003800000 */
[----:B------:R-:W-:-:S03]  /*24350*/  UMOV UR4, 0xffffffff ;  /* 0xffffffff00047882 */ /* 0x000fc60000000000 */
[----:B------:R-:W-:Y:S05]  /*24360*/  BRA.DIV UR4, `(.L_x_1892) ;  /* 0x0000007204287947 */ /* 0x000fea000b800000 */
[----:B------:R-:W-:-:S13]  /*24370*/  ELECT P6, URZ, PT ;  /* 0x00000000003f782f */ /* 0x000fda00038c0000 */
.L_x_1891:
[----:B0-----:R-:W2:Y:S01]  /*24380*/  LDL R3, [R1+0x28] ;  /* 0x0000280001037983 */ /* 0x001ea20000100800 */
[----:B------:R-:W-:Y:S01]  /*24390*/  BSSY B1, `(.L_x_1893) ;  /* 0x0000008000017945 */ /* 0x000fe20003800000 */
[----:B--2---:R-:W-:-:S05]  /*243a0*/  VIADD R3, R3, 0x1 ;  /* 0x0000000103037836 */ /* 0x004fca0000000000 */
[----:B------:R-:W-:-:S04]  /*243b0*/  LEA.HI R6, R3, R3, RZ, 0x1 ;  /* 0x0000000303067211 */ /* 0x000fc800078f08ff */
[----:B------:R-:W-:-:S05]  /*243c0*/  LOP3.LUT R6, R6, 0xfffffffe, RZ, 0xc0, !PT ;  /* 0xfffffffe06067812 */ /* 0x000fca00078ec0ff */
[----:B------:R-:W-:-:S05]  /*243d0*/  IMAD.IADD R6, R3, 0x1, -R6 ;  /* 0x0000000103067824 */ /* 0x000fca00078e0a06 */
[----:B------:R-:W-:-:S04]  /*243e0*/  SHF.L.U32 R6, R6, 0x1f, RZ ;  /* 0x0000001f06067819 */ /* 0x000fc800000006ff */
[----:B------:R-:W0:Y:S02]  /*243f0*/  SYNCS.PHASECHK.TRANS64.TRYWAIT P0, [R23+URZ+0x2a820], R6 ;  /* 0x02a82006170075a7 */ /* 0x000e24000800017f */
[----:B0-----:R-:W-:Y:S05]  /*24400*/  @!P0 BRA `(.L_x_1894) ;  /* 0x0000007000208947 */ /* 0x001fea0003800000 */
.L_x_2064:
[----:B------:R-:W-:Y:S05]  /*24410*/  BSYNC B1 ;  /* 0x0000000000017941 */ /* 0x000fea0003800000 */
.L_x_1893:
        /* <DEDUP_REMOVED lines=10> */
.L_x_2065:
[----:B------:R-:W-:Y:S05]  /*244c0*/  BSYNC B2 ;  /* 0x0000000000027941 */ /* 0x000fea0003800000 */
.L_x_1897:
        /* <DEDUP_REMOVED lines=9> */
.L_x_1900:
[----:B------:R-:W-:Y:S05]  /*24560*/  BSYNC B2 ;  /* 0x0000000000027941 */ /* 0x000fea0003800000 */
.L_x_1899:
        /* <DEDUP_REMOVED lines=10> */
[----:B------:R-:W-:Y:S01]  /*24610*/  VIADD R13, R11, 0x18400 ;  /* 0x000184000b0d7836 */ /* 0x000fe20000000000 */
[----:B------:R-:W-:-:S09]  /*24620*/  UMOV UR7, 0x12f00000 ;  /* 0x12f0000000077882 */ /* 0x000fd20000000000 */
.L_x_1901:
        /* <DEDUP_REMOVED lines=10> */
[----:B------:R-:W-:Y:S01]  /*246d0*/  IMAD.MOV.U32 R15, RZ, RZ, 0x40 ;  /* 0x00000040ff0f7424 */ /* 0x000fe200078e00ff */
[----:B------:R-:W-:Y:S01]  /*246e0*/  PLOP3.LUT P0, PT, PT, PT, PT, 0x80, 0x0 ;  /* 0x000000000000781c */ /* 0x000fe20003f0f070 */
[----:B------:R-:W-:Y:S01]  /*246f0*/  VIADD R13, R11, 0x1b400 ;  /* 0x0001b4000b0d7836 */ /* 0x000fe20000000000 */
[----:B------:R-:W-:Y:S01]  /*24700*/  UMOV UR6, 0x0 ;  /* 0x0000000000067882 */ /* 0x000fe20000000000 */
[----:B------:R-:W-:Y:S01]  /*24710*/  UMOV UR7, 0x12f00000 ;  /* 0x12f0000000077882 */ /* 0x000fe20000000000 */
[----:B------:R-:W-:-:S15]  /*24720*/  R2UR UR10, R15 ;  /* 0x000000000f0a72ca */ /* 0x000fde00000e0000 */
.L_x_1902:
        /* <DEDUP_REMOVED lines=15> */
.L_x_1903:
        /* <DEDUP_REMOVED lines=13> */
.L_x_2066:
[----:B------:R-:W-:Y:S05]  /*248f0*/  BSYNC B2 ;  /* 0x0000000000027941 */ /* 0x000fea0003800000 */
.L_x_1904:
        /* <DEDUP_REMOVED lines=11> */
.L_x_1907:
[----:B------:R-:W-:Y:S05]  /*249b0*/  BSYNC B2 ;  /* 0x0000000000027941 */ /* 0x000fea0003800000 */
.L_x_1906:
        /* <DEDUP_REMOVED lines=9> */
.L_x_1908:
        /* <DEDUP_REMOVED lines=10> */
[----:B------:R-:W-:Y:S01]  /*24af0*/  R2UR UR10, R15 ;  /* 0x000000000f0a72ca */ /* 0x000fe200000e0000 */
[----:B------:R-:W-:Y:S01]  /*24b00*/  VIADD R12, R12, 0x3400 ;  /* 0x000034000c0c7836 */ /* 0x000fe20000000000 */
[----:B------:R-:W-:Y:S02]  /*24b10*/  R2UR UR6, R10 ;  /* 0x000000000a0672ca */ /* 0x000fe400000e0000 */
[----:B------:R-:W-:Y:S02]  /*24b20*/  R2UR UR7, R11 ;  /* 0x000000000b0772ca */ /* 0x000fe400000e0000 */
[----:B------:R-:W-:-:S13]  /*24b30*/  PLOP3.LUT P0, PT, PT, PT, PT, 0x80, 0x0 ;  /* 0x000000000000781c */ /* 0x000fda0003f0f070 */
.L_x_1909:
        /* <DEDUP_REMOVED lines=10> */
.L_x_1896:
[----:B------:R-:W-:Y:S05]  /*24be0*/  BSYNC B1 ;  /* 0x0000000000017941 */ /* 0x000fea0003800000 */
.L_x_1895:
        /* <DEDUP_REMOVED lines=9> */
.L_x_1925:
        /* <DEDUP_REMOVED lines=11> */
.L_x_2067:
[----:B------:R-:W-:Y:S05]  /*24d30*/  BSYNC B2 ;  /* 0x0000000000027941 */ /* 0x000fea0003800000 */
.L_x_1912:
        /* <DEDUP_REMOVED lines=9> */
.L_x_1915:
[----:B------:R-:W-:Y:S05]  /*24dd0*/  BSYNC B2 ;  /* 0x0000000000027941 */ /* 0x000fea0003800000 */
.L_x_1914:
[----:B------:R-:W-:Y:S01]  /*24de0*/  IMAD.MOV.U32 R10, RZ, RZ, RZ ;  /* 0x000000ffff0a7224 */ /* 0x000fe200078e00ff */
[----:B------:R-:W-:Y:S01]  /*24df0*/  UIADD3 UR4, UP0, UR36, 0x570, URZ ;  /* 0x0000057024047890 */ /* 0x000fe2000ff1e03f */
[----:B------:R-:W-:Y:S01]  /*24e00*/  IMAD R3, R25, 0x9000, R23 ;  /* 0x0000900019037824 */ /* 0x000fe200078e0217 */
[----:B------:R-:W-:Y:S01]  /*24e10*/  PLOP3.LUT P1, PT, PT, PT, PT, 0x80, 0x0 ;  /* 0x000000000000781c */ /* 0x000fe20003f2f070 */
[----:B0-----:R-:W-:Y:S01]  /*24e20*/  IMAD R6, R12, 0x60, R0 ;  /* 0x000000600c067824 */ /* 0x001fe200078e0200 */
[----:B------:R-:W-:Y:S01]  /*24e30*/  R2UR UR10, R10 ;  /* 0x000000000a0a72ca */ /* 0x000fe200000e0000 */
[----:B------:R-:W-:Y:S01]  /*24e40*/  VIADD R14, R11, 0x2a890 ;  /* 0x0002a8900b0e7836 */ /* 0x000fe20000000000 */
[----:B------:R-:W-:Y:S01]  /*24e50*/  UIADD3.X UR5, URZ, UR37, URZ, UP0, !UPT ;  /* 0x000000253f057290 */ /* 0x000fe200087fe43f */
[----:B------:R-:W-:Y:S01]  /*24e60*/  VIADD R13, R3, 0x18400 ;  /* 0x00018400030d7836 */ /* 0x000fe20000000000 */
[----:B------:R-:W-:Y:S01]  /*24e70*/  UMOV UR6, 0x0 ;  /* 0x0000000000067882 */ /* 0x000fe20000000000 */
[----:B------:R-:W-:-:S10]  /*24e80*/  UMOV UR7, 0x12f00000 ;  /* 0x12f0000000077882 */ /* 0x000fd40000000000 */
.L_x_1916:
        /* <DEDUP_REMOVED lines=16> */
.L_x_1917:
        /* <DEDUP_REMOVED lines=15> */
.L_x_1918:
        /* <DEDUP_REMOVED lines=13> */
.L_x_2068:
[----:B------:R-:W-:Y:S05]  /*25150*/  BSYNC B2 ;  /* 0x0000000000027941 */ /* 0x000fea0003800000 */
.L_x_1919:
[----:B------:R-:W-:Y:S01]  /*25160*/  BSSY B2, `(.L_x_1921) ;  /* 0x000000b000027945 */ /* 0x000fe20003800000 */
[----:B01----:R-:W-:Y:S02]  /*25170*/  IMAD.MOV.U32 R2, RZ, RZ, 0x0 ;  /* 0x00000000ff027424 */ /* 0x003fe400078e00ff */
[----:B------:R-:W-:Y:S01]  /*25180*/  IMAD.MOV.U32 R3, RZ, RZ, 0x12f00000 ;  /* 0x12f00000ff037424 */ /* 0x000fe200078e00ff */
[----:B------:R-:W-:Y:S06]  /*25190*/  @P2 BRA `(.L_x_1922) ;  /* 0x00000000001c2947 */ /* 0x000fec0003800000 */
[----:B------:R-:W0:Y:S01]  /*251a0*/  S2R R15, SR_TID.X ;  /* 0x00000000000f7919 */ /* 0x000e220000002100 */
[----:B------:R-:W-:-:S04]  /*251b0*/  IMAD.MOV.U32 R14, RZ, RZ, 0x6000 ;  /* 0x00006000ff0e7424 */ /* 0x000fc800078e00ff */
[----:B------:R1:W-:Y:S01]  /*251c0*/  SYNCS.ARRIVE.TRANS64 RZ, [R11+URZ+0x2a8b0], R14 ;  /* 0x02a8b00e0bff79a7 */ /* 0x0003e2000800003f */
[----:B0-----:R-:W-:-:S04]  /*251d0*/  LOP3.LUT R15, R15, 0x1f, RZ, 0xc0, !PT ;  /* 0x0000001f0f0f7812 */ /* 0x001fc800078ec0ff */
[----:B------:R-:W-:-:S13]  /*251e0*/  ISETP.NE.AND P1, PT, R15, RZ, PT ;  /* 0x000000ff0f00720c */ /* 0x000fda0003f25270 */
[----:B-1----:R-:W-:Y:S05]  /*251f0*/  @!P1 BRA `(.L_x_1922) ;  /* 0x0000000000049947 */ /* 0x002fea0003800000 */
[----:B------:R-:W-:Y:S01]  /*25200*/  BPT.TRAP 0x1 ;  /* 0x000000040000795c */ /* 0x000fe20000300000 */
.L_x_1922:
[----:B------:R-:W-:Y:S05]  /*25210*/  BSYNC B2 ;  /* 0x0000000000027941 */ /* 0x000fea0003800000 */
.L_x_1921:
[----:B------:R-:W-:Y:S01]  /*25220*/  R2UR UR6, R2 ;  /* 0x00000000020672ca */ /* 0x000fe200000e0000 */
[----:B------:R-:W-:Y:S01]  /*25230*/  UIADD3 UR4, UP0, UR36, 0x670, URZ ;  /* 0x0000067024047890 */ /* 0x000fe2000ff1e03f */
[----:B------:R-:W-:Y:S01]  /*25240*/  R2UR UR7, R3 ;  /* 0x00000000030772ca */ /* 0x000fe200000e0000 */
[----:B------:R-:W-:Y:S01]  /*25250*/  VIADD R11, R11, 0x2a8b0 ;  /* 0x0002a8b00b0b7836 */ /* 0x000fe20000000000 */
[----:B------:R-:W-:Y:S01]  /*25260*/  R2UR UR10, R10 ;  /* 0x000000000a0a72ca */ /* 0x000fe200000e0000 */
[----:B------:R-:W-:Y:S01]  /*25270*/  IMAD R10, R25, 0x6000, R23 ;  /* 0x00006000190a7824 */ /* 0x000fe200078e0217 */
[----:B------:R-:W-:Y:S01]  /*25280*/  PLOP3.LUT P1, PT, PT, PT, PT, 0x80, 0x0 ;  /* 0x000000000000781c */ /* 0x000fe20003f2f070 */
[----:B------:R-:W-:Y:S02]  /*25290*/  UIADD3.X UR5, URZ, UR37, URZ, UP0, !UPT ;  /* 0x000000253f057290 */ /* 0x000fe400087fe43f */
[----:B------:R-:W-:-:S10]  /*252a0*/  VIADD R14, R10, 0x400 ;  /* 0x000004000a0e7836 */ /* 0x000fd40000000000 */
.L_x_1923:
        /* <DEDUP_REMOVED lines=15> */
.L_x_1924:
        /* <DEDUP_REMOVED lines=10> */
.L_x_1911:
[----:B------:R-:W-:Y:S05]  /*25440*/  BSYNC B1 ;  /* 0x0000000000017941 */ /* 0x000fea0003800000 */
.L_x_1910:
        /* <DEDUP_REMOVED lines=8> */
.L_x_1889:
[----:B------:R-:W-:Y:S05]  /*254d0*/  BSYNC B0 ;  /* 0x0000000000007941 */ /* 0x000fea0003800000 */
.L_x_1888:
[----:B------:R-:W1:Y:S01]  /*254e0*/  LDC R0, c[0x0][0x448] ;  /* 0x00011200ff007b82 */ /* 0x000e620000000800 */
[----:B------:R-:W-:Y:S01]  /*254f0*/  VIADD R5, R28, 0x7f ;  /* 0x0000007f1c057836 */ /* 0x000fe20000000000 */
[----:B------:R-:W-:Y:S06]  /*25500*/  @!P0 WARPSYNC.ALL ;  /* 0x0000000000008948 */ /* 0x000fec0003800000 */
[----:B------:R-:W2:Y:S08]  /*25510*/  LDC.64 R2, c[0x0][0x9e0] ;  /* 0x00027800ff027b82 */ /* 0x000eb00000000a00 */
[----:B------:R-:W-:Y:S01]  /*25520*/  @!P0 BAR.SYNC.DEFER_BLOCKING 0xc, 0x180 ;  /* 0x0306000000008b1d */ /* 0x000fe20000010000 */
[----:B-1----:R-:W-:-:S02]  /*25530*/  ISETP.NE.AND P1, PT, R0, 0x1, PT ;  /* 0x000000010000780c */ /* 0x002fc40003f25270 */
[----:B--2---:R-:W-:-:S11]  /*25540*/  ISETP.GE.AND P2, PT, R3, 0x1, PT ;  /* 0x000000010300780c */ /* 0x004fd60003f46270 */
[----:B------:R-:W1:Y:S08]  /*25550*/  @P1 LDC R0, c[0x0][0x44c] ;  /* 0x00011300ff001b82 */ /* 0x000e700000000800 */
[----:B------:R-:W2:Y:S01]  /*25560*/  @P1 LDC R11, c[0x0][0x450] ;  /* 0x00011400ff0b1b82 */ /* 0x000ea20000000800 */
[----:B-1----:R-:W-:-:S05]  /*25570*/  @P1 IMAD.HI.U32 R0, R5, R0, RZ ;  /* 0x0000000005001227 */ /* 0x002fca00078e00ff */
[----:B--2---:R-:W-:-:S05]  /*25580*/  @P1 SHF.R.U32.HI R5, RZ, R11, R0 ;  /* 0x0000000bff051219 */ /* 0x004fca0000011600 */
[----:B------:R-:W-:-:S04]  /*25590*/  IMAD.IADD R11, R8, 0x1, R5 ;  /* 0x00000001080b7824 */ /* 0x000fc800078e0205 */
        /* <DEDUP_REMOVED lines=13> */
.L_x_1928:
[----:B------:R-:W-:-:S13]  /*25670*/  ISETP.NE.AND P0, PT, R3, 0x1, PT ;  /* 0x000000010300780c */ /* 0x000fda0003f05270 */
[----:B------:R-:W1:Y:S02]  /*25680*/  @P0 LDC.64 R4, c[0x0][0x9e8] ;  /* 0x00027a00ff040b82 */ /* 0x000e640000000a00 */
[----:B-1----:R-:W-:-:S05]  /*25690*/  @P0 IMAD.HI.U32 R4, R0, R4, RZ ;  /* 0x0000000400040227 */ /* 0x002fca00078e00ff */
[----:B------:R-:W-:-:S07]  /*256a0*/  @P0 SHF.R.U32.HI R0, RZ, R5, R4 ;  /* 0x00000005ff000219 */ /* 0x000fce0000011604 */
.L_x_1929:
[----:B------:R-:W-:Y:S05]  /*256b0*/  BSYNC B0 ;  /* 0x0000000000007941 */ /* 0x000fea0003800000 */
.L_x_1927:
[----:B------:R-:W-:-:S05]  /*256c0*/  IMAD R5, R0, R3, R3 ;  /* 0x0000000300057224 */ /* 0x000fca00078e0203 */
[----:B------:R-:W-:-:S07]  /*256d0*/  VIMNMX R2, R2, R5, PT ;  /* 0x0000000502027248 */ /* 0x000fce0003fe0100 */
.L_x_1926:
[----:B------:R-:W1:Y:S01]  /*256e0*/  @P1 LDC R5, c[0x0][0x44c] ;  /* 0x00011300ff051b82 */ /* 0x000e620000000800 */
[----:B------:R-:W-:Y:S01]  /*256f0*/  VIADD R2, R2, 0x5f ;  /* 0x0000005f02027836 */ /* 0x000fe20000000000 */
[----:B------:R-:W-:Y:S01]  /*25700*/  ULDC UR4, c[0x0][0x9dc] ;  /* 0x0002770000047ab9 */ /* 0x000fe20000000800 */
[----:B------:R-:W-:Y:S02]  /*25710*/  IMAD.MOV.U32 R0, RZ, RZ, R28 ;  /* 0x000000ffff007224 */ /* 0x000fe400078e001c */
[----:B------:R-:W-:-:S03]  /*25720*/  IMAD.HI R2, R2, 0x2aaaaaab, RZ ;  /* 0x2aaaaaab02027827 */ /* 0x000fc600078e02ff */
[----:B------:R-:W2:Y:S01]  /*25730*/  @P1 LDC R4, c[0x0][0x450] ;  /* 0x00011400ff041b82 */ /* 0x000ea20000000800 */
[----:B-1----:R-:W-:-:S05]  /*25740*/  @P1 IMAD.HI.U32 R5, R28, R5, RZ ;  /* 0x000000051c051227 */ /* 0x002fca00078e00ff */
[----:B--2---:R-:W-:Y:S02]  /*25750*/  @P1 SHF.R.U32.HI R0, RZ, R4, R5 ;  /* 0x00000004ff001219 */ /* 0x004fe40000011605 */
[----:B------:R-:W-:-:S03]  /*25760*/  SHF.R.U32.HI R5, RZ, 0x1f, R2 ;  /* 0x0000001fff057819 */ /* 0x000fc60000011602 */
[----:B------:R-:W-:Y:S01]  /*25770*/  IMAD.IADD R7, R7, 0x1, R0 ;  /* 0x0000000107077824 */ /* 0x000fe200078e0200 */
[----:B------:R-:W-:-:S03]  /*25780*/  LEA.HI.SX32 R2, R2, R5, 0x1c ;  /* 0x0000000502027211 */ /* 0x000fc600078fe2ff */
[----:B------:R-:W-:Y:S01]  /*25790*/  VIADD R0, R7, -UR4 ;  /* 0x8000000407007c36 */ /* 0x000fe20008000000 */
[----:B------:R-:W-:-:S05]  /*257a0*/  VIMNMX R24, R9, R2, PT ;  /* 0x0000000209187248 */ /* 0x000fca0003fe0100 */
[----:B------:R1:W-:Y:S01]  /*257b0*/  STL [R1+0x24], R24 ;  /* 0x0000241801007387 */ /* 0x0003e20000100800 */
[----:B------:R-:W-:Y:S05]  /*257c0*/  @!P2 BRA `(.L_x_1930) ;  /* 0x000000000044a947 */ /* 0x000fea0003800000 */
[----:B------:R-:W-:Y:S01]  /*257d0*/  ISETP.GT.AND P0, PT, R7, -0x1, PT ;  /* 0xffffffff0700780c */ /* 0x000fe20003f04270 */
[----:B------:R-:W-:-:S12]  /*257e0*/  BSSY B0, `(.L_x_1931) ;  /* 0x000000d000007945 */ /* 0x000fd80003800000 */
[----:B------:R-:W-:Y:S05]  /*257f0*/  @P0 BRA `(.L_x_1932) ;  /* 0x00000000001c0947 */ /* 0x000fea0003800000 */
[----:B------:R-:W-:Y:S02]  /*25800*/  ISETP.NE.AND P0, PT, R3, 0x1, PT ;  /* 0x000000010300780c */ /* 0x000fe40003f05270 */
[----:B------:R-:W-:-:S11]  /*25810*/  LOP3.LUT R7, RZ, R7, RZ, 0x33, !PT ;  /* 0x00000007ff077212 */ /* 0x000fd600078e33ff */
[----:B------:R-:W2:Y:S02]  /*25820*/  @P0 LDC.64 R4, c[0x0][0x9e8] ;  /* 0x00027a00ff040b82 */ /* 0x000ea40000000a00 */
[----:B--2---:R-:W-:-:S05]  /*25830*/  @P0 IMAD.HI.U32 R4, R7, R4, RZ ;  /* 0x0000000407040227 */ /* 0x004fca00078e00ff */
[----:B------:R-:W-:-:S04]  /*25840*/  @P0 SHF.R.U32.HI R7, RZ, R5, R4 ;  /* 0x00000005ff070219 */ /* 0x000fc80000011604 */
[----:B------:R-:W-:Y:S01]  /*25850*/  LOP3.LUT R7, RZ, R7, RZ, 0x33, !PT ;  /* 0x00000007ff077212 */ /* 0x000fe200078e33ff */
[----:B------:R-:W-:Y:S06]  /*25860*/  BRA `(.L_x_1933) ;  /* 0x0000000000107947 */ /* 0x000fec0003800000 */
.L_x_1932:
[----:B------:R-:W-:-:S13]  /*25870*/  ISETP.NE.AND P0, PT, R3, 0x1, PT ;  /* 0x000000010300780c */ /* 0x000fda0003f05270 */
[----:B------:R-:W2:Y:S02]  /*25880*/  @P0 LDC.64 R4, c[0x0][0x9e8] ;  /* 0x00027a00ff040b82 */ /* 0x000ea40000000a00 */
[----:B--2---:R-:W-:-:S05]  /*25890*/  @P0 IMAD.HI.U32 R4, R7, R4, RZ ;  /* 0x0000000407040227 */ /* 0x004fca00078e00ff */
[----:B------:R-:W-:-:S07]  /*258a0*/  @P0 SHF.R.U32.HI R7, RZ, R5, R4 ;  /* 0x00000005ff070219 */ /* 0x000fce0000011604 */
.L_x_1933:
[----:B------:R-:W-:Y:S05]  /*258b0*/  BSYNC B0 ;  /* 0x0000000000007941 */ /* 0x000fea0003800000 */
.L_x_1931:
[----:B------:R-:W-:-:S05]  /*258c0*/  IMAD R3, R7, R3, RZ ;  /* 0x0000000307037224 */ /* 0x000fca00078e02ff */
[----:B------:R-:W-:-:S07]  /*258d0*/  VIMNMX R0, R0, R3, !PT ;  /* 0x0000000300007248 */ /* 0x000fce0007fe0100 */
.L_x_1930:
[----:B------:R-:W-:Y:S01]  /*258e0*/  IMAD.HI R0, R0, 0x2aaaaaab, RZ ;  /* 0x2aaaaaab00007827 */ /* 0x000fe200078e02ff */
[----:B------:R-:W-:Y:S04]  /*258f0*/  BSSY B7, `(.L_x_1934) ;  /* 0x000037d000077945 */ /* 0x000fe80003800000 */
[----:B------:R-:W-:-:S04]  /*25900*/  SHF.R.U32.HI R3, RZ, 0x1f, R0 ;  /* 0x0000001fff037819 */ /* 0x000fc80000011600 */
[----:B------:R-:W-:-:S04]  /*25910*/  LEA.HI.SX32 R3, R0, R3, 0x1c ;  /* 0x0000000300037211 */ /* 0x000fc800078fe2ff */
[----:B------:R-:W-:-:S04]  /*25920*/  VIMNMX R2, RZ, R3, !PT ;  /* 0x00000003ff027248 */ /* 0x000fc80007fe0100 */
[----:B------:R-:W-:Y:S01]  /*25930*/  ISETP.GT.AND P0, PT, R24, R2, PT ;  /* 0x000000021800720c */ /* 0x000fe20003f04270 */
[----:B------:R2:W-:-:S12]  /*25940*/  STL [R1+0x8], R2 ;  /* 0x0000080201007387 */ /* 0x0005d80000100800 */
[----:B--2---:R-:W-:Y:S05]  /*25950*/  @P0 BRA `(.L_x_1935) ;  /* 0x0000000000440947 */ /* 0x004fea0003800000 */
[----:B------:R-:W2:Y:S02]  /*25960*/  S2R R2, SR_TID.X ;  /* 0x0000000000027919 */ /* 0x000ea40000002100 */
[----:B--2---:R-:W-:-:S04]  /*25970*/  LOP3.LUT R2, R2, 0x7f, RZ, 0xc0, !PT ;  /* 0x0000007f02027812 */ /* 0x004fc800078ec0ff */
[----:B------:R-:W-:-:S13]  /*25980*/  ISETP.NE.AND P0, PT, R2, RZ, PT ;  /* 0x000000ff0200720c */ /* 0x000fda0003f05270 */
[----:B------:R-:W-:Y:S05]  /*25990*/  @P0 BRA `(.L_x_1936) ;  /* 0x0000003400c80947 */ /* 0x000fea0003800000 */
[----:B------:R-:W2:Y:S01]  /*259a0*/  S2R R5, SR_LANEID ;  /* 0x0000000000057919 */ /* 0x000ea20000000000 */
[----:B------:R-:W-:Y:S01]  /*259b0*/  VOTEU.ANY UR4, UPT, PT ;  /* 0x0000000000047886 */ /* 0x000fe200038e0100 */
[----:B------:R-:W3:Y:S01]  /*259c0*/  LDC.64 R2, c[0x0][0xc60] ;  /* 0x00031800ff027b82 */ /* 0x000ee20000000a00 */
[----:B------:R-:W2:Y:S02]  /*259d0*/  FLO.U32 R0, UR4 ;  /* 0x0000000400007d00 */ /* 0x000ea400080e0000 */
[----:B--2---:R-:W-:-:S06]  /*259e0*/  ISETP.EQ.U32.AND P0, PT, R0, R5, PT ;  /* 0x000000050000720c */ /* 0x004fcc0003f02070 */
[----:B------:R-:W3:Y:S07]  /*259f0*/  POPC R5, UR4 ;  /* 0x0000000400057d09 */ /* 0x000eee0008000000 */
[----:B---3--:R-:W2:Y:S01]  /*25a00*/  @P0 ATOMG.E.ADD.STRONG.GPU PT, R3, desc[UR60][R2.64], R5 ;  /* 0x00000005020309a8 */ /* 0x008ea200081ee1fc */
[----:B------:R-:W3:Y:S02]  /*25a10*/  S2R R4, SR_LTMASK ;  /* 0x0000000000047919 */ /* 0x000ee40000003900 */
[----:B---3--:R-:W-:-:S04]  /*25a20*/  LOP3.LUT R4, R4, UR4, RZ, 0xc0, !PT ;  /* 0x0000000404047c12 */ /* 0x008fc8000f8ec0ff */
[----:B------:R-:W3:Y:S01]  /*25a30*/  POPC R7, R4 ;  /* 0x0000000400077309 */ /* 0x000ee20000000000 */
[----:B--2---:R-:W3:Y:S02]  /*25a40*/  SHFL.IDX PT, R0, R3, R0, 0x1f ;  /* 0x00001f0003007589 */ /* 0x004ee400000e0000 */
[----:B---3--:R-:W-:Y:S01]  /*25a50*/  IADD3 R16, R0, UR38, R7 ;  /* 0x0000002600107c10 */ /* 0x008fe2000fffe007 */
[----:B------:R-:W-:Y:S06]  /*25a60*/  BRA `(.L_x_1936) ;  /* 0x0000003400947947 */ /* 0x000fec0003800000 */
.L_x_1935:
        /* <DEDUP_REMOVED lines=9> */
[----:B------:R-:W2:Y:S01]  /*25b00*/  LDC.64 R2, c[0x4][R2] ;  /* 0x0100000002027b82 */ /* 0x000ea20000000a00 */
[----:B------:R-:W-:Y:S02]  /*25b10*/  IMAD.U32 R5, RZ, RZ, UR7 ;  /* 0x00000007ff057e24 */ /* 0x000fe4000f8e00ff */
[----:B0-----:R-:W-:Y:S02]  /*25b20*/  IMAD.U32 R6, RZ, RZ, UR8 ;  /* 0x00000008ff067e24 */ /* 0x001fe4000f8e00ff */
[----:B------:R-:W-:-:S02]  /*25b30*/  IMAD.U32 R7, RZ, RZ, UR9 ;  /* 0x00000009ff077e24 */ /* 0x000fc4000f8e00ff */
[----:B------:R-:W-:Y:S02]  /*25b40*/  IMAD.U32 R10, RZ, RZ, UR4 ;  /* 0x00000004ff0a7e24 */ /* 0x000fe4000f8e00ff */
[----:B------:R-:W-:Y:S02]  /*25b50*/  IMAD.U32 R11, RZ, RZ, UR5 ;  /* 0x00000005ff0b7e24 */ /* 0x000fe4000f8e00ff */
[----:B------:R-:W-:Y:S02]  /*25b60*/  IMAD.MOV.U32 R8, RZ, RZ, 0x70 ;  /* 0x00000070ff087424 */ /* 0x000fe400078e00ff */
[----:B------:R-:W-:Y:S02]  /*25b70*/  IMAD.MOV.U32 R12, RZ, RZ, 0x1 ;  /* 0x00000001ff0c7424 */ /* 0x000fe400078e00ff */
[----:B------:R-:W-:-:S07]  /*25b80*/  IMAD.MOV.U32 R13, RZ, RZ, RZ ;  /* 0x000000ffff0d7224 */ /* 0x000fce00078e00ff */
[----:B------:R-:W-:-:S07]  /*25b90*/  LEPC R20, `(.L_x_1938) ;  /* 0x000000001014794e */ /* 0x000fce0000000000 */
[----:B-12---:R-:W-:Y:S05]  /*25ba0*/  CALL.ABS.NOINC R2 ;  /* 0x0000000002007343 */ /* 0x006fea0003c00000 */
.L_x_1938:
[----:B------:R-:W-:Y:S05]  /*25bb0*/  BSYNC B6 ;  /* 0x0000000000067941 */ /* 0x000fea0003800000 */
.L_x_1937:
        /* <DEDUP_REMOVED lines=8> */
[----:B------:R2:W3:Y:S01]  /*25c40*/  LDC.64 R2, c[0x4][R17] ;  /* 0x0100000011027b82 */ /* 0x0004e20000000a00 */
[----:B------:R-:W-:Y:S02]  /*25c50*/  IMAD.U32 R4, RZ, RZ, UR6 ;  /* 0x00000006ff047e24 */ /* 0x000fe4000f8e00ff */
[----:B------:R-:W-:Y:S02]  /*25c60*/  IMAD.U32 R5, RZ, RZ, UR7 ;  /* 0x00000007ff057e24 */ /* 0x000fe4000f8e00ff */
[----:B0-----:R-:W-:Y:S02]  /*25c70*/  IMAD.U32 R6, RZ, RZ, UR8 ;  /* 0x00000008ff067e24 */ /* 0x001fe4000f8e00ff */
[----:B------:R-:W-:-:S02]  /*25c80*/  IMAD.U32 R7, RZ, RZ, UR9 ;  /* 0x00000009ff077e24 */ /* 0x000fc4000f8e00ff */
[----:B------:R-:W-:Y:S02]  /*25c90*/  IMAD.U32 R10, RZ, RZ, UR4 ;  /* 0x00000004ff0a7e24 */ /* 0x000fe4000f8e00ff */
[----:B------:R-:W-:Y:S02]  /*25ca0*/  IMAD.U32 R11, RZ, RZ, UR5 ;  /* 0x00000005ff0b7e24 */ /* 0x000fe4000f8e00ff */
[----:B------:R-:W-:Y:S02]  /*25cb0*/  IMAD.MOV.U32 R8, RZ, RZ, 0x70 ;  /* 0x00000070ff087424 */ /* 0x000fe400078e00ff */
[----:B------:R-:W-:Y:S02]  /*25cc0*/  IMAD.MOV.U32 R12, RZ, RZ, 0x1 ;  /* 0x00000001ff0c7424 */ /* 0x000fe400078e00ff */
[----:B--2---:R-:W-:-:S07]  /*25cd0*/  IMAD.MOV.U32 R13, RZ, RZ, RZ ;  /* 0x000000ffff0d7224 */ /* 0x004fce00078e00ff */
[----:B------:R-:W-:-:S07]  /*25ce0*/  LEPC R20, `(.L_x_1941) ;  /* 0x000000001014794e */ /* 0x000fce0000000000 */
[----:B-1-3--:R-:W-:Y:S05]  /*25cf0*/  CALL.ABS.NOINC R2 ;  /* 0x0000000002007343 */ /* 0x00afea0003c00000 */
.L_x_1941:
        /* <DEDUP_REMOVED lines=15> */
.L_x_1940:
[----:B------:R-:W-:Y:S05]  /*25df0*/  BSYNC B6 ;  /* 0x0000000000067941 */ /* 0x000fea0003800000 */
.L_x_1939:
[----:B------:R-:W-:Y:S01]  /*25e00*/  ULDC.64 UR4, c[0x0][0x9f8] ;  /* 0x00027e0000047ab9 */ /* 0x000fe20000000a00 */
[----:B------:R-:W2:Y:S01]  /*25e10*/  LDL R20, [R1] ;  /* 0x0000000001147983 */ /* 0x000ea20000100800 */
[----:B------:R-:W-:-:S03]  /*25e20*/  ISETP.NE.U32.AND P0, PT, RZ, UR4, PT ;  /* 0x00000004ff007c0c */ /* 0x000fc6000bf05070 */
[----:B------:R-:W3:Y:S01]  /*25e30*/  LDL R17, [R1+0x4] ;  /* 0x0000040001117983 */ /* 0x000ee20000100800 */
[----:B------:R-:W-:Y:S01]  /*25e40*/  ISETP.NE.AND.EX P0, PT, RZ, UR5, PT, P0 ;  /* 0x00000005ff007c0c */ /* 0x000fe2000bf05300 */
[----:B------:R-:W-:Y:S01]  /*25e50*/  IMAD.MOV.U32 R34, RZ, RZ, R19 ;  /* 0x000000ffff227224 */ /* 0x000fe200078e0013 */
[----:B------:R-:W4:Y:S01]  /*25e60*/  LDC R0, c[0x0][0x430] ;  /* 0x00010c00ff007b82 */ /* 0x000f220000000800 */
[----:B------:R-:W0:Y:S01]  /*25e70*/  S2R R21, SR_TID.X ;  /* 0x0000000000157919 */ /* 0x000e220000002100 */
[----:B------:R-:W-:-:S09]  /*25e80*/  ULDC UR4, c[0x0][0x320] ;  /* 0x0000c80000047ab9 */ /* 0x000fd20000000800 */
[----:B------:R-:W1:Y:S01]  /*25e90*/  @P0 LDC.64 R2, c[0x0][0x9f8] ;  /* 0x00027e00ff020b82 */ /* 0x000e620000000a00 */
[----:B0-----:R-:W-:Y:S01]  /*25ea0*/  LOP3.LUT R21, R21, 0x7f, RZ, 0xc0, !PT ;  /* 0x0000007f15157812 */ /* 0x001fe200078ec0ff */
[----:B-1----:R-:W-:-:S03]  /*25eb0*/  @P0 IMAD.WIDE R2, R19, 0x4, R2 ;  /* 0x0000000413020825 */ /* 0x002fc600078e0202 */
[----:B------:R-:W-:Y:S02]  /*25ec0*/  SHF.R.U32.HI R26, RZ, 0x3, R21 ;  /* 0x00000003ff1a7819 */ /* 0x000fe40000011615 */
[----:B------:R0:W3:Y:S01]  /*25ed0*/  @P0 LDG.E R34, desc[UR60][R2.64] ;  /* 0x0000003c02220981 */ /* 0x0000e2000c1e1900 */
[----:B----4-:R-:W-:Y:S01]  /*25ee0*/  ISETP.NE.AND P1, PT, R0, 0x1, PT ;  /* 0x000000010000780c */ /* 0x010fe20003f25270 */
[----:B------:R-:W1:-:S12]  /*25ef0*/  S2R R21, SR_TID.X ;  /* 0x0000000000157919 */ /* 0x000e580000002100 */
[----:B------:R-:W4:Y:S08]  /*25f00*/  @P1 LDC R4, c[0x0][0x434] ;  /* 0x00010d00ff041b82 */ /* 0x000f300000000800 */
[----:B------:R-:W0:Y:S01]  /*25f10*/  @P1 LDC R6, c[0x0][0x438] ;  /* 0x00010e00ff061b82 */ /* 0x000e220000000800 */
[----:B-1----:R-:W-:-:S05]  /*25f20*/  IMAD.SHL.U32 R21, R21, 0x10, RZ ;  /* 0x0000001015157824 */ /* 0x002fca00078e00ff */
[----:B------:R-:W-:Y:S01]  /*25f30*/  LOP3.LUT R21, R26, 0x70, R21, 0xf8, !PT ;  /* 0x000000701a157812 */ /* 0x000fe200078ef815 */
[----:B------:R-:W-:-:S04]  /*25f40*/  VIADD R26, R24, 0xffffffff ;  /* 0xffffffff181a7836 */ /* 0x000fc80000000000 */
[----:B------:R-:W-:Y:S01]  /*25f50*/  IMAD R5, R26, 0x60, R21 ;  /* 0x000000601a057824 */ /* 0x000fe200078e0215 */
[----:B------:R-:W-:Y:S01]  /*25f60*/  LOP3.LUT R22, R22, 0xfffffff7, RZ, 0xc0, !PT ;  /* 0xfffffff716167812 */ /* 0x000fe200078ec0ff */
[----:B------:R-:W-:-:S03]  /*25f70*/  UMOV UR5, 0xffffffff ;  /* 0xffffffff00057882 */ /* 0x000fc60000000000 */
[----:B--2---:R-:W-:Y:S02]  /*25f80*/  ISETP.GE.AND P0, PT, R5, R20, PT ;  /* 0x000000140500720c */ /* 0x004fe40003f06270 */
[----:B------:R-:W1:Y:S02]  /*25f90*/  S2R R20, SR_TID.X ;  /* 0x0000000000147919 */ /* 0x000e640000002100 */
[----:B------:R-:W-:Y:S01]  /*25fa0*/  ISETP.GT.U32.OR P0, PT, R21, 0x5f, P0 ;  /* 0x0000005f1500780c */ /* 0x000fe20000704470 */
[----:B---3--:R-:W-:-:S04]  /*25fb0*/  IMAD.IADD R5, R5, 0x1, R17 ;  /* 0x0000000105057824 */ /* 0x008fc800078e0211 */
[----:B----4-:R-:W-:-:S04]  /*25fc0*/  @P1 IMAD.HI.U32 R7, R5, R4, RZ ;  /* 0x0000000405071227 */ /* 0x010fc800078e00ff */
[----:B------:R-:W-:Y:S01]  /*25fd0*/  IMAD.MOV.U32 R4, RZ, RZ, R5 ;  /* 0x000000ffff047224 */ /* 0x000fe200078e0005 */
[----:B0-----:R-:W-:-:S03]  /*25fe0*/  @P1 SHF.R.U32.HI R4, RZ, R6, R7 ;  /* 0x00000006ff041219 */ /* 0x001fc60000011607 */
[----:B------:R-:W0:Y:S02]  /*25ff0*/  @!P0 LDC.64 R2, c[0x0][0x428] ;  /* 0x00010a00ff028b82 */ /* 0x000e240000000a00 */
[----:B------:R-:W-:-:S04]  /*26000*/  IMAD.MOV R6, RZ, RZ, -R4 ;  /* 0x000000ffff067224 */ /* 0x000fc800078e0a04 */
[----:B------:R-:W-:Y:S01]  /*26010*/  IMAD R0, R0, R6, R5 ;  /* 0x0000000600007224 */ /* 0x000fe200078e0205 */
[----:B------:R-:W-:Y:S01]  /*26020*/  @!P0 SHF.R.S32.HI R5, RZ, 0x1f, R4 ;  /* 0x0000001fff058819 */ /* 0x000fe20000011404 */
[----:B-1----:R-:W-:-:S05]  /*26030*/  IMAD.SHL.U32 R20, R20, 0x8, RZ ;  /* 0x0000000814147824 */ /* 0x002fca00078e00ff */
[----:B------:R-:W-:-:S04]  /*26040*/  LOP3.LUT R20, R20, 0x38, RZ, 0xc0, !PT ;  /* 0x0000003814147812 */ /* 0x000fc800078ec0ff */
[C---:B------:R-:W-:Y:S02]  /*26050*/  LOP3.LUT R17, R20.reuse, 0x40, RZ, 0xfc, !PT ;  /* 0x0000004014117812 */ /* 0x040fe400078efcff */
[----:B------:R-:W-:Y:S02]  /*26060*/  ISETP.GE.AND P1, PT, R20, UR4, PT ;  /* 0x0000000414007c0c */ /* 0x000fe4000bf26270 */
[----:B------:R-:W-:Y:S01]  /*26070*/  SHF.R.S32.HI R8, RZ, 0x1f, R34 ;  /* 0x0000001fff087819 */ /* 0x000fe20000011422 */
[-C--:B0-----:R-:W-:Y:S01]  /*26080*/  @!P0 IMAD.WIDE.U32 R4, R34, R2.reuse, R4 ;  /* 0x0000000222048225 */ /* 0x081fe200078e0004 */
[----:B------:R-:W-:Y:S01]  /*26090*/  ISETP.GE.AND P2, PT, R17, UR4, PT ;  /* 0x0000000411007c0c */ /* 0x000fe2000bf46270 */
[----:B------:R-:W-:Y:S01]  /*260a0*/  ULDC UR4, c[0x0][0x2f4] ;  /* 0x0000bd0000047ab9 */ /* 0x000fe20000000800 */
[----:B------:R-:W-:Y:S01]  /*260b0*/  SEL R30, RZ, 0x1, P1 ;  /* 0x00000001ff1e7807 */ /* 0x000fe20000800000 */
[----:B------:R-:W-:Y:S01]  /*260c0*/  @!P0 IMAD R6, R8, R2, RZ ;  /* 0x0000000208068224 */ /* 0x000fe200078e02ff */
[----:B------:R-:W-:Y:S01]  /*260d0*/  SEL R2, RZ, 0xffffffff, P2 ;  /* 0xffffffffff027807 */ /* 0x000fe20001000000 */
[----:B------:R0:W-:Y:S02]  /*260e0*/  STL [R1+0xc], R8 ;  /* 0x00000c0801007387 */ /* 0x0001e40000100800 */
[----:B------:R-:W-:-:S02]  /*260f0*/  @!P0 IMAD R6, R34, R3, R6 ;  /* 0x0000000322068224 */ /* 0x000fc400078e0206 */
[----:B------:R-:W-:Y:S02]  /*26100*/  IMAD.SHL.U32 R3, R2, 0x2, RZ ;  /* 0x0000000202037824 */ /* 0x000fe400078e00ff */
[----:B------:R-:W-:-:S03]  /*26110*/  @!P0 IMAD.IADD R6, R5, 0x1, R6 ;  /* 0x0000000105068824 */ /* 0x000fc600078e0206 */
[----:B------:R-:W-:Y:S02]  /*26120*/  LOP3.LUT R30, R3, 0x2, R30, 0xe2, !PT ;  /* 0x00000002031e7812 */ /* 0x000fe400078ee21e */
[----:B------:R-:W1:Y:S01]  /*26130*/  @!P0 LDC.64 R2, c[0x0][0x418] ;  /* 0x00010600ff028b82 */ /* 0x000e620000000a00 */
[----:B------:R-:W-:Y:S01]  /*26140*/  IMAD.U32 R5, RZ, RZ, UR39 ;  /* 0x00000027ff057e24 */ /* 0x000fe2000f8e00ff */
[----:B-1----:R-:W-:-:S04]  /*26150*/  @!P0 LEA R2, P1, R4, R2, 0x2 ;  /* 0x0000000204028211 */ /* 0x002fc800078210ff */
[----:B------:R-:W-:Y:S01]  /*26160*/  @!P0 LEA.HI.X R3, R4, R3, R6, 0x2, P1 ;  /* 0x0000000304038211 */ /* 0x000fe200008f1406 */
[----:B------:R-:W-:-:S06]  /*26170*/  IMAD.MOV.U32 R4, RZ, RZ, RZ ;  /* 0x000000ffff047224 */ /* 0x000fcc00078e00ff */
[----:B------:R1:W5:Y:S01]  /*26180*/  @!P0 LDG.E R4, desc[UR60][R2.64] ;  /* 0x0000003c02048981 */ /* 0x000362000c1e1900 */
[----:B------:R-:W-:Y:S02]  /*26190*/  ISETP.GT.U32.AND P0, PT, R21, 0x5f, PT ;  /* 0x0000005f1500780c */ /* 0x000fe40003f04070 */
[----:B------:R-:W-:Y:S02]  /*261a0*/  ISETP.NE.AND P3, PT, R5, 0x3, PT ;  /* 0x000000030500780c */ /* 0x000fe40003f65270 */
[C---:B------:R-:W-:Y:S02]  /*261b0*/  ISETP.GE.AND P2, PT, R20.reuse, UR4, PT ;  /* 0x0000000414007c0c */ /* 0x040fe4000bf46270 */
[----:B0-----:R-:W-:Y:S02]  /*261c0*/  LOP3.LUT R8, R20, 0x80, RZ, 0xfc, !PT ;  /* 0x0000008014087812 */ /* 0x001fe400078efcff */
[----:B------:R-:W-:-:S05]  /*261d0*/  ISETP.GE.AND P1, PT, R17, UR4, PT ;  /* 0x0000000411007c0c */ /* 0x000fca000bf26270 */
[----:B------:R-:W-:Y:S02]  /*261e0*/  @P0 LOP3.LUT R22, R22, 0x8, RZ, 0xfc, !PT ;  /* 0x0000000816160812 */ /* 0x000fe400078efcff */
[----:B------:R-:W-:Y:S02]  /*261f0*/  ISETP.GE.AND P0, PT, R8, UR4, PT ;  /* 0x0000000408007c0c */ /* 0x000fe4000bf06270 */
[----:B------:R-:W-:-:S04]  /*26200*/  LOP3.LUT R22, R22, 0xffffffef, RZ, 0xc0, !PT ;  /* 0xffffffef16167812 */ /* 0x000fc800078ec0ff */
[----:B------:R-:W-:-:S04]  /*26210*/  @P3 LOP3.LUT R22, R22, 0x10, RZ, 0xfc, !PT ;  /* 0x0000001016163812 */ /* 0x000fc800078efcff */
[----:B------:R-:W-:-:S04]  /*26220*/  LOP3.LUT R22, R22, 0xfffffffb, RZ, 0xc0, !PT ;  /* 0xfffffffb16167812 */ /* 0x000fc800078ec0ff */
[----:B------:R-:W-:-:S04]  /*26230*/  @P2 LOP3.LUT R22, R22, 0x4, RZ, 0xfc, !PT ;  /* 0x0000000416162812 */ /* 0x000fc800078efcff */
[----:B------:R-:W-:-:S04]  /*26240*/  LOP3.LUT R22, R22, 0xfffffffe, RZ, 0xc0, !PT ;  /* 0xfffffffe16167812 */ /* 0x000fc800078ec0ff */
[----:B------:R-:W-:-:S04]  /*26250*/  LOP3.LUT R22, R22, 0xfffffffd, RZ, 0xc0, !PT ;  /* 0xfffffffd16167812 */ /* 0x000fc800078ec0ff */
[----:B------:R-:W-:-:S04]  /*26260*/  @P1 LOP3.LUT R22, R22, 0x2, RZ, 0xfc, !PT ;  /* 0x0000000216161812 */ /* 0x000fc800078efcff */
[----:B------:R-:W-:Y:S01]  /*26270*/  @P0 LOP3.LUT R22, R22, 0x1, RZ, 0xfc, !PT ;  /* 0x0000000116160812 */ /* 0x000fe200078efcff */
[----:B-1----:R-:W-:Y:S06]  /*26280*/  BRA.DIV UR5, `(.L_x_1942) ;  /* 0x0000005205e47947 */ /* 0x002fec000b800000 */
.L_x_2071:
[----:B------:R-:W-:Y:S01]  /*26290*/  SHF.R.S32.HI R33, RZ, 0x1f, R18 ;  /* 0x0000001fff217819 */ /* 0x000fe20000011412 */
[----:B------:R-:W-:Y:S06]  /*262a0*/  @!P3 BRA `(.L_x_1943) ;  /* 0x000000000004b947 */ /* 0x000fec0003800000 */
[----:B------:R-:W-:Y:S01]  /*262b0*/  BPT.TRAP 0x1 ;  /* 0x000000040000795c */ /* 0x000fe20000300000 */
.L_x_1943:
[----:B------:R-:W-:Y:S01]  /*262c0*/  SHF.R.S32.HI R5, RZ, 0x1f, R0 ;  /* 0x0000001fff057819 */ /* 0x000fe20000011400 */
[----:B------:R-:W-:Y:S01]  /*262d0*/  ULDC.64 UR4, c[0x0][0x328] ;  /* 0x0000ca0000047ab9 */ /* 0x000fe20000000a00 */
[----:B------:R-:W-:Y:S03]  /*262e0*/  BSSY B0, `(.L_x_1944) ;  /* 0x0000017000007945 */ /* 0x000fe60003800000 */
[----:B------:R-:W-:-:S04]  /*262f0*/  IMAD R3, R5, UR4, RZ ;  /* 0x0000000405037c24 */ /* 0x000fc8000f8e02ff */
        /* <DEDUP_REMOVED lines=21> */
.L_x_2072:
[----:B------:R-:W-:Y:S05]  /*26450*/  BSYNC B0 ;  /* 0x0000000000007941 */ /* 0x000fea0003800000 */
.L_x_1944:
[----:B------:R-:W2:Y:S01]  /*26460*/  LDL R9, [R1] ;  /* 0x0000000001097983 */ /* 0x000ea20000100800 */
[----:B------:R-:W-:Y:S01]  /*26470*/  ULDC.64 UR4, c[0x0][0x300] ;  /* 0x0000c00000047ab9 */ /* 0x000fe20000000a00 */
[----:B------:R-:W-:Y:S01]  /*26480*/  LOP3.LUT P4, RZ, R22, 0x4, RZ, 0xc0, !PT ;  /* 0x0000000416ff7812 */ /* 0x000fe2000788c0ff */
[----:B------:R-:W-:Y:S01]  /*26490*/  IMAD R5, R5, UR4, RZ ;  /* 0x0000000405057c24 */ /* 0x000fe2000f8e02ff */
[----:B------:R-:W1:Y:S01]  /*264a0*/  S2R R8, SR_TID.X ;  /* 0x0000000000087919 */ /* 0x000e620000002100 */
[----:B0-----:R-:W-:Y:S01]  /*264b0*/  IMAD.WIDE.U32 R2, R0, UR4, RZ ;  /* 0x0000000400027c25 */ /* 0x001fe2000f8e00ff */
        /* <DEDUP_REMOVED lines=16> */
[----:B------:R-:W-:Y:S01]  /*265c0*/  IMAD.IADD R0, R3, 0x1, R0 ;  /* 0x0000000103007824 */ /* 0x000fe200078e0200 */
[----:B------:R-:W-:Y:S01]  /*265d0*/  UMOV UR4, 0xffffffff ;  /* 0xffffffff00047882 */ /* 0x000fe20000000000 */
[----:B-1----:R-:W-:-:S03]  /*265e0*/  LOP3.LUT R8, R8, 0x7f, RZ, 0xc0, !PT ;  /* 0x0000007f08087812 */ /* 0x002fc600078ec0ff */
[----:B------:R-:W-:Y:S02]  /*265f0*/  LEA.HI.X R0, R2, UR5, R0, 0x1, P0 ;  /* 0x0000000502007c11 */ /* 0x000fe400080f0c00 */
[----:B------:R-:W-:Y:S01]  /*26600*/  SHF.R.U32.HI R8, RZ, 0x3, R8 ;  /* 0x00000003ff087819 */ /* 0x000fe20000011608 */
[----:B--2---:R-:W-:Y:S02]  /*26610*/  IMAD R6, R26, -0x60, R9 ;  /* 0xffffffa01a067824 */ /* 0x004fe400078e0209 */
        /* <DEDUP_REMOVED lines=68> */
.L_x_2086:
        /* <DEDUP_REMOVED lines=12> */
.L_x_1947:
        /* <DEDUP_REMOVED lines=10> */
.L_x_1948:
[----:B------:R2:W-:Y:S02]  /*26bc0*/  SYNCS.ARRIVE.TRANS64.A1T0 RZ, [R7+URZ+0x2a830], RZ ;  /* 0x02a830ff07ff79a7 */ /* 0x0005e4000810003f */
[----:B------:R-:W-:Y:S05]  /*26bd0*/  WARPSYNC.ALL ;  /* 0x0000000000007948 */ /* 0x000fea0003800000 */
[----:B------:R-:W-:Y:S01]  /*26be0*/  ULDC.64 UR4, c[0x0][0xa00] ;  /* 0x0002800000047ab9 */ /* 0x000fe20000000a00 */
[----:B------:R-:W-:Y:S01]  /*26bf0*/  VIADD R0, R23, 0xc400 ;  /* 0x0000c40017007836 */ /* 0x000fe20000000000 */
[----:B------:R-:W-:Y:S01]  /*26c00*/  BAR.SYNC.DEFER_BLOCKING 0x8, 0x180 ;  /* 0x0206000000007b1d */ /* 0x000fe20000010000 */
[----:B------:R-:W-:-:S03]  /*26c10*/  ISETP.NE.U32.AND P0, PT, RZ, UR4, PT ;  /* 0x00000004ff007c0c */ /* 0x000fc6000bf05070 */
[----:B------:R-:W-:Y:S02]  /*26c20*/  LOP3.LUT P1, RZ, R0, 0x3ff, RZ, 0xc0, !PT ;  /* 0x000003ff00ff7812 */ /* 0x000fe4000782c0ff */
[----:B------:R-:W-:Y:S01]  /*26c30*/  ISETP.NE.AND.EX P0, PT, RZ, UR5, PT, P0 ;  /* 0x00000005ff007c0c */ /* 0x000fe2000bf05300 */
[----:B------:R-:W-:Y:S01]  /*26c40*/  ULDC.64 UR4, c[0x0][0x298] ;  /* 0x0000a60000047ab9 */ /* 0x000fe20000000a00 */
[----:B------:R-:W-:Y:S01]  /*26c50*/  SHF.R.S32.HI R0, RZ, 0x1f, R19 ;  /* 0x0000001fff007819 */ /* 0x000fe20000011413 */
[----:B------:R-:W-:Y:S01]  /*26c60*/  BSSY B6, `(.L_x_1949) ;  /* 0x000001c000067945 */ /* 0x000fe20003800000 */
[----:B-1----:R-:W-:Y:S02]  /*26c70*/  SEL R2, R19, RZ, !P0 ;  /* 0x000000ff13027207 */ /* 0x002fe40004000000 */
[----:B------:R-:W-:-:S05]  /*26c80*/  SEL R0, R0, RZ, !P0 ;  /* 0x000000ff00007207 */ /* 0x000fca0004000000 */
[----:B------:R1:W-:Y:S04]  /*26c90*/  STL [R1+0x30], R0 ;  /* 0x0000300001007387 */ /* 0x0003e80000100800 */
[----:B------:R3:W-:Y:S01]  /*26ca0*/  STL [R1+0x20], R2 ;  /* 0x0000200201007387 */ /* 0x0007e20000100800 */
[----:B-1----:R-:W-:Y:S01]  /*26cb0*/  SHF.R.S32.HI R0, RZ, 0x1f, R35 ;  /* 0x0000001fff007819 */ /* 0x002fe20000011423 */
[----:B---3--:R-:W-:-:S04]  /*26cc0*/  IMAD.WIDE.U32 R2, R35, UR4, RZ ;  /* 0x0000000423027c25 */ /* 0x008fc8000f8e00ff */
[----:B------:R-:W-:Y:S01]  /*26cd0*/  IMAD R0, R0, UR4, RZ ;  /* 0x0000000400007c24 */ /* 0x000fe2000f8e02ff */
[----:B------:R1:W-:Y:S03]  /*26ce0*/  STL.64 [R1+0x18], R2 ;  /* 0x0000180201007387 */ /* 0x0003e60000100a00 */
[----:B------:R-:W-:-:S04]  /*26cf0*/  IMAD R0, R35, UR5, R0 ;  /* 0x0000000523007c24 */ /* 0x000fc8000f8e0200 */
[----:B------:R-:W-:Y:S01]  /*26d00*/  IMAD.IADD R35, R3, 0x1, R0 ;  /* 0x0000000103237824 */ /* 0x000fe200078e0200 */
[----:B------:R-:W-:Y:S06]  /*26d10*/  @!P1 BRA `(.L_x_1950) ;  /* 0x0000000000409947 */ /* 0x000fec0003800000 */
[----:B-1----:R-:W-:Y:S01]  /*26d20*/  MOV R2, 0x0 ;  /* 0x0000000000027802 */ /* 0x002fe20000000f00 */
[----:B------:R-:W-:Y:S01]  /*26d30*/  ULDC.64 UR4, c[0x4][0xf0] ;  /* 0x01003c0000047ab9 */ /* 0x000fe20000000a00 */
[----:B------:R-:W-:Y:S01]  /*26d40*/  ULDC.64 UR6, c[0x4][0xf8] ;  /* 0x01003e0000067ab9 */ /* 0x000fe20000000a00 */
[----:B------:R-:W-:Y:S01]  /*26d50*/  ULDC.64 UR8, c[0x4][0x88] ;  /* 0x0100220000087ab9 */ /* 0x000fe20000000a00 */
[----:B0-----:R-:W-:Y:S02]  /*26d60*/  IMAD.U32 R4, RZ, RZ, UR4 ;  /* 0x00000004ff047e24 */ /* 0x001fe4000f8e00ff */
[----:B------:R-:W0:Y:S01]  /*26d70*/  LDC.64 R2, c[0x4][R2] ;  /* 0x0100000002027b82 */ /* 0x000e220000000a00 */
[----:B------:R-:W-:Y:S02]  /*26d80*/  IMAD.U32 R5, RZ, RZ, UR5 ;  /* 0x00000005ff057e24 */ /* 0x000fe4000f8e00ff */
[----:B------:R-:W-:Y:S02]  /*26d90*/  IMAD.U32 R6, RZ, RZ, UR6 ;  /* 0x00000006ff067e24 */ /* 0x000fe4000f8e00ff */
[----:B--2---:R-:W-:-:S02]  /*26da0*/  IMAD.U32 R7, RZ, RZ, UR7 ;  /* 0x00000007ff077e24 */ /* 0x004fc4000f8e00ff */
[----:B------:R-:W-:Y:S02]  /*26db0*/  IMAD.U32 R10, RZ, RZ, UR8 ;  /* 0x00000008ff0a7e24 */ /* 0x000fe4000f8e00ff */
[----:B------:R-:W-:Y:S02]  /*26dc0*/  IMAD.U32 R11, RZ, RZ, UR9 ;  /* 0x00000009ff0b7e24 */ /* 0x000fe4000f8e00ff */
[----:B------:R-:W-:Y:S02]  /*26dd0*/  IMAD.MOV.U32 R8, RZ, RZ, 0x70 ;  /* 0x00000070ff087424 */ /* 0x000fe400078e00ff */
[----:B------:R-:W-:Y:S02]  /*26de0*/  IMAD.MOV.U32 R12, RZ, RZ, 0x1 ;  /* 0x00000001ff0c7424 */ /* 0x000fe400078e00ff */
[----:B------:R-:W-:-:S07]  /*26df0*/  IMAD.MOV.U32 R13, RZ, RZ, RZ ;  /* 0x000000ffff0d7224 */ /* 0x000fce00078e00ff */
[----:B------:R-:W-:-:S07]  /*26e00*/  LEPC R20, `(.L_x_1950) ;  /* 0x000000001014794e */ /* 0x000fce0000000000 */
[----:B0-----:R-:W-:Y:S05]  /*26e10*/  CALL.ABS.NOINC R2 ;  /* 0x0000000002007343 */ /* 0x001fea0003c00000 */
.L_x_1950:
[----:B------:R-:W-:Y:S05]  /*26e20*/  BSYNC B6 ;  /* 0x0000000000067941 */ /* 0x000fea0003800000 */
.L_x_1949:
[----:B------:R-:W3:Y:S01]  /*26e30*/  LDL.LU R20, [R1+0x30] ;  /* 0x0000300001147983 */ /* 0x000ee20000300800 */
[----:B------:R-:W-:Y:S01]  /*26e40*/  ULDC.64 UR4, c[0x0][0x2d8] ;  /* 0x0000b60000047ab9 */ /* 0x000fe20000000a00 */
[----:B--2---:R-:W2:Y:S02]  /*26e50*/  LDC R7, c[0x0][0x448] ;  /* 0x00011200ff077b82 */ /* 0x004ea40000000800 */
[----:B------:R-:W4:Y:S04]  /*26e60*/  LDL.LU R21, [R1+0x20] ;  /* 0x0000200001157983 */ /* 0x000f280000300800 */
[----:B-1----:R-:W5:Y:S01]  /*26e70*/  LDL.LU.64 R2, [R1+0x18] ;  /* 0x0000180001027983 */ /* 0x002f620000300a00 */
[----:B------:R-:W-:Y:S01]  /*26e80*/  IMAD R0, R33, UR4, RZ ;  /* 0x0000000421007c24 */ /* 0x000fe2000f8e02ff */
[----:B------:R-:W1:Y:S03]  /*26e90*/  S2R R8, SR_TID.X ;  /* 0x0000000000087919 */ /* 0x000e660000002100 */
[----:B------:R-:W-:Y:S01]  /*26ea0*/  IMAD R0, R18, UR5, R0 ;  /* 0x0000000512007c24 */ /* 0x000fe2000f8e0200 */
[----:B--2---:R-:W-:-:S13]  /*26eb0*/  ISETP.NE.AND P0, PT, R7, 0x1, PT ;  /* 0x000000010700780c */ /* 0x004fda0003f05270 */
[----:B------:R-:W2:Y:S01]  /*26ec0*/  @P0 LDC R6, c[0x0][0x44c] ;  /* 0x00011300ff060b82 */ /* 0x000ea20000000800 */
[----:B-1----:R-:W-:-:S05]  /*26ed0*/  IMAD.SHL.U32 R8, R8, 0x8, RZ ;  /* 0x0000000808087824 */ /* 0x002fca00078e00ff */
[----:B------:R-:W-:Y:S01]  /*26ee0*/  LOP3.LUT R8, R8, 0x38, RZ, 0xc0, !PT ;  /* 0x0000003808087812 */ /* 0x000fe200078ec0ff */
[----:B-----5:R-:W-:Y:S02]  /*26ef0*/  IMAD.MOV.U32 R3, RZ, RZ, R35 ;  /* 0x000000ffff037224 */ /* 0x020fe400078e0023 */
[----:B------:R-:W-:Y:S01]  /*26f00*/  IMAD.WIDE.U32 R2, R18, UR4, R2 ;  /* 0x0000000412027c25 */ /* 0x000fe2000f8e0002 */
[----:B------:R-:W-:-:S03]  /*26f10*/  ULDC.64 UR4, c[0x0][0x2e0] ;  /* 0x0000b80000047ab9 */ /* 0x000fc60000000a00 */
[----:B------:R-:W-:Y:S02]  /*26f20*/  IMAD.IADD R3, R3, 0x1, R0 ;  /* 0x0000000103037824 */ /* 0x000fe400078e0200 */
[----:B---3--:R-:W-:Y:S02]  /*26f30*/  IMAD R0, R20, UR4, RZ ;  /* 0x0000000414007c24 */ /* 0x008fe4000f8e02ff */
[----:B------:R-:W1:Y:S01]  /*26f40*/  S2R R20, SR_TID.X ;  /* 0x0000000000147919 */ /* 0x000e620000002100 */
[----:B----4-:R-:W-:-:S04]  /*26f50*/  IMAD.WIDE.U32 R2, R21, UR4, R2 ;  /* 0x0000000415027c25 */ /* 0x010fc8000f8e0002 */
[----:B------:R-:W-:Y:S01]  /*26f60*/  IMAD R0, R21, UR5, R0 ;  /* 0x0000000515007c24 */ /* 0x000fe2000f8e0200 */
[----:B------:R-:W-:-:S03]  /*26f70*/  ULDC.64 UR4, c[0x0][0x2d0] ;  /* 0x0000b40000047ab9 */ /* 0x000fc60000000a00 */
[----:B------:R-:W-:Y:S02]  /*26f80*/  IMAD.IADD R3, R3, 0x1, R0 ;  /* 0x0000000103037824 */ /* 0x000fe400078e0200 */
[----:B------:R-:W3:Y:S01]  /*26f90*/  @P0 LDC R0, c[0x0][0x450] ;  /* 0x00011400ff000b82 */ /* 0x000ee20000000800 */
[----:B-1----:R-:W-:-:S04]  /*26fa0*/  LOP3.LUT R20, R20, 0x7f, RZ, 0xc0, !PT ;  /* 0x0000007f14147812 */ /* 0x002fc800078ec0ff */
[----:B------:R-:W-:Y:S02]  /*26fb0*/  SHF.R.U32.HI R21, RZ, 0x3, R20 ;  /* 0x00000003ff157819 */ /* 0x000fe40000011614 */
[----:B------:R-:W1:Y:S02]  /*26fc0*/  S2R R20, SR_TID.X ;  /* 0x0000000000147919 */ /* 0x000e640000002100 */
[----:B-1----:R-:W-:-:S05]  /*26fd0*/  IMAD.SHL.U32 R20, R20, 0x10, RZ ;  /* 0x0000001014147824 */ /* 0x002fca00078e00ff */
[----:B------:R-:W-:Y:S02]  /*26fe0*/  LOP3.LUT R20, R21, 0x70, R20, 0xf8, !PT ;  /* 0x0000007015147812 */ /* 0x000fe400078ef814 */
[----:B------:R-:W1:Y:S03]  /*26ff0*/  S2R R21, SR_TID.X ;  /* 0x0000000000157919 */ /* 0x000e660000002100 */
[----:B------:R-:W-:Y:S02]  /*27000*/  IMAD.IADD R5, R20, 0x1, R28 ;  /* 0x0000000114057824 */ /* 0x000fe400078e021c */
[----:B------:R-:W4:Y:S02]  /*27010*/  S2R R20, SR_TID.X ;  /* 0x0000000000147919 */ /* 0x000f240000002100 */
[----:B--2---:R-:W-:-:S04]  /*27020*/  @P0 IMAD.HI.U32 R6, R5, R6, RZ ;  /* 0x0000000605060227 */ /* 0x004fc800078e00ff */
[----:B0-----:R-:W-:Y:S01]  /*27030*/  IMAD.MOV.U32 R4, RZ, RZ, R5 ;  /* 0x000000ffff047224 */ /* 0x001fe200078e0005 */
[----:B---3--:R-:W-:-:S05]  /*27040*/  @P0 SHF.R.U32.HI R4, RZ, R0, R6 ;  /* 0x00000000ff040219 */ /* 0x008fca0000011606 */
[----:B------:R-:W-:Y:S02]  /*27050*/  IMAD.MOV R0, RZ, RZ, -R4 ;  /* 0x000000ffff007224 */ /* 0x000fe400078e0a04 */
[----:B------:R-:W-:-:S04]  /*27060*/  IMAD.WIDE.U32 R2, R4, UR4, R2 ;  /* 0x0000000404027c25 */ /* 0x000fc8000f8e0002 */
[----:B------:R-:W-:Y:S01]  /*27070*/  IMAD R0, R7, R0, R5 ;  /* 0x0000000007007224 */ /* 0x000fe200078e0205 */
[----:B------:R-:W-:-:S05]  /*27080*/  SHF.R.S32.HI R5, RZ, 0x1f, R4 ;  /* 0x0000001fff057819 */ /* 0x000fca0000011404 */
[----:B------:R-:W-:Y:S02]  /*27090*/  IMAD R5, R5, UR4, RZ ;  /* 0x0000000405057c24 */ /* 0x000fe4000f8e02ff */
[----:B-1----:R-:W-:Y:S02]  /*270a0*/  IMAD.SHL.U32 R21, R21, 0x8, RZ ;  /* 0x0000000815157824 */ /* 0x002fe400078e00ff */
[----:B------:R-:W-:Y:S01]  /*270b0*/  IMAD R5, R4, UR5, R5 ;  /* 0x0000000504057c24 */ /* 0x000fe2000f8e0205 */
[----:B------:R-:W-:Y:S01]  /*270c0*/  SHF.R.S32.HI R4, RZ, 0x1f, R0 ;  /* 0x0000001fff047819 */ /* 0x000fe20000011400 */
[----:B------:R-:W-:Y:S01]  /*270d0*/  ULDC.64 UR4, c[0x0][0x2c8] ;  /* 0x0000b20000047ab9 */ /* 0x000fe20000000a00 */
[----:B------:R-:W-:Y:S01]  /*270e0*/  LOP3.LUT R21, R21, 0x38, RZ, 0xc0, !PT ;  /* 0x0000003815157812 */ /* 0x000fe200078ec0ff */
[----:B------:R-:W-:Y:S01]  /*270f0*/  IMAD.IADD R3, R3, 0x1, R5 ;  /* 0x0000000103037824 */ /* 0x000fe200078e0205 */
[----:B----4-:R-:W-:Y:S01]  /*27100*/  LOP3.LUT R20, R20, 0x7f, RZ, 0xc0, !PT ;  /* 0x0000007f14147812 */ /* 0x010fe200078ec0ff */
[----:B------:R-:W-:Y:S01]  /*27110*/  IMAD R4, R4, UR4, RZ ;  /* 0x0000000404047c24 */ /* 0x000fe2000f8e02ff */
[C---:B------:R-:W-:Y:S01]  /*27120*/  LOP3.LUT R9, R21.reuse, 0x40, RZ, 0xfc, !PT ;  /* 0x0000004015097812 */ /* 0x040fe200078efcff */
[----:B------:R-:W-:Y:S01]  /*27130*/  IMAD.WIDE.U32 R2, R0, UR4, R2 ;  /* 0x0000000400027c25 */ /* 0x000fe2000f8e0002 */
[----:B------:R-:W-:-:S03]  /*27140*/  LOP3.LUT R10, R21, 0x80, RZ, 0xfc, !PT ;  /* 0x00000080150a7812 */ /* 0x000fc600078efcff */
[----:B------:R-:W-:Y:S01]  /*27150*/  IMAD R4, R0, UR5, R4 ;  /* 0x0000000500047c24 */ /* 0x000fe2000f8e0204 */
[----:B------:R-:W-:Y:S02]  /*27160*/  ULDC.64 UR4, c[0x0][0x280] ;  /* 0x0000a00000047ab9 */ /* 0x000fe40000000a00 */
[----:B------:R-:W-:Y:S01]  /*27170*/  LEA R0, P0, R2, UR4, 0x1 ;  /* 0x0000000402007c11 */ /* 0x000fe2000f8008ff */
        /* <DEDUP_REMOVED lines=12> */
[----:B------:R-:W1:Y:S03]  /*27240*/  SHFL.IDX PT, R2, R4, RZ, 0x181f ;  /* 0x00181fff04027589 */ /* 0x000e6600000e0000 */
[C---:B------:R-:W-:Y:S01]  /*27250*/  VIADD R5, R28.reuse, 0x10 ;  /* 0x000000101c057836 */ /* 0x040fe20000000000 */
[----:B------:R-:W-:Y:S01]  /*27260*/  ISETP.GE.AND P1, PT, R28, R32, PT ;  /* 0x000000201c00720c */ /* 0x000fe20003f26270 */
[----:B------:R-:W-:-:S12]  /*27270*/  SHFL.IDX PT, R14, R0, 0x7, 0x181f ;  /* 0x00f81f00000e7f89 */ /* 0x000fd800000e0000 */
[----:B0-----:R-:W-:-:S05]  /*27280*/  @!P1 LEA R3, P4, R8, R3, 0x1 ;  /* 0x0000000308039211 */ /* 0x001fca00078808ff */
[----:B-1----:R-:W-:-:S05]  /*27290*/  @!P1 IMAD.X R2, RZ, RZ, R2, P4 ;  /* 0x000000ffff029224 */ /* 0x002fca00020e0602 */
[----:B------:R-:W-:-:S04]  /*272a0*/  @!P1 LOP3.LUT R3, R3, R2, RZ, 0x3c, !PT ;  /* 0x0000000203039212 */ /* 0x000fc800078e3cff */
[----:B------:R-:W-:-:S04]  /*272b0*/  @!P1 LOP3.LUT R2, R3, R2, RZ, 0x3c, !PT ;  /* 0x0000000203029212 */ /* 0x000fc800078e3cff */
[----:B------:R-:W-:-:S05]  /*272c0*/  @!P1 LOP3.LUT R3, R3, R2, RZ, 0x3c, !PT ;  /* 0x0000000203039212 */ /* 0x000fca00078e3cff */
[----:B------:R-:W-:Y:S04]  /*272d0*/  @!P1 LDGSTS.E.BYPASS.LTC128B.128 [R37+0xc400], desc[UR60][R2.64], !P3 ;  /* 0x0c40000002259fae */ /* 0x000fe8000d901d7c */
[----:B------:R-:W-:Y:S04]  /*272e0*/  @!P1 LDGSTS.E.BYPASS.LTC128B.128 [R37+0x10400], desc[UR60][R2.64+0x80], !P2 ;  /* 0x1040008002259fae */ /* 0x000fe8000d101d7c */
[----:B------:R0:W-:Y:S01]  /*272f0*/  @!P1 LDGSTS.E.BYPASS.LTC128B.128 [R37+0x14400], desc[UR60][R2.64+0x100], !P0 ;  /* 0x1440010002259fae */ /* 0x0001e2000c101d7c */
[----:B------:R-:W-:Y:S01]  /*27300*/  ISETP.GE.AND P1, PT, R5, R32, PT ;  /* 0x000000200500720c */ /* 0x000fe20003f26270 */
[----:B------:R-:W-:-:S02]  /*27310*/  VIADD R5, R28, 0x20 ;  /* 0x000000201c057836 */ /* 0x000fc40000000000 */
[----:B0-----:R-:W0:Y:S04]  /*27320*/  SHFL.IDX PT, R3, R0, 0x1, 0x181f ;  /* 0x00381f0000037f89 */ /* 0x001e2800000e0000 */
[----:B------:R-:W1:Y:S06]  /*27330*/  SHFL.IDX PT, R2, R4, 0x1, 0x181f ;  /* 0x00381f0004027f89 */ /* 0x000e6c00000e0000 */
        /* <DEDUP_REMOVED lines=61> */
[----:B-1----:R-:W-:-:S05]  /*27710*/  @!P1 IMAD.X R2, RZ, RZ, R2, P4 ;  /* 0x000000ffff029224 */ /* 0x002fca00020e0602 */
[----:B------:R-:W-:-:S04]  /*27720*/  @!P1 LOP3.LUT R3, R3, R2, RZ, 0x3c, !PT ;  /* 0x0000000203039212 */ /* 0x000fc800078e3cff */
[----:B------:R-:W-:-:S04]  /*27730*/  @!P1 LOP3.LUT R2, R3, R2, RZ, 0x3c, !PT ;  /* 0x0000000203029212 */ /* 0x000fc800078e3cff */
[----:B------:R-:W-:-:S05]  /*27740*/  @!P1 LOP3.LUT R3, R3, R2, RZ, 0x3c, !PT ;  /* 0x0000000203039212 */ /* 0x000fca00078e3cff */
[----:B------:R0:W-:Y:S04]  /*27750*/  @!P1 LDGSTS.E.BYPASS.LTC128B.128 [R37+0xf400], desc[UR60][R2.64], !P3 ;  /* 0x0f40000002259fae */ /* 0x0001e8000d901d7c */
[----:B------:R0:W-:Y:S04]  /*27760*/  @!P1 LDGSTS.E.BYPASS.LTC128B.128 [R37+0x13400], desc[UR60][R2.64+0x80], !P2 ;  /* 0x1340008002259fae */ /* 0x0001e8000d101d7c */
[----:B--2---:R0:W-:Y:S02]  /*27770*/  @!P1 LDGSTS.E.BYPASS.LTC128B.128 [R37+0x17400], desc[UR60][R2.64+0x100], !P0 ;  /* 0x1740010002259fae */ /* 0x0041e4000c101d7c */
.L_x_2103:
[----:B0-----:R-:W-:Y:S01]  /*27780*/  VIADD R3, R28, 0x70 ;  /* 0x000000701c037836 */ /* 0x001fe20000000000 */
[----:B------:R-:W-:Y:S04]  /*27790*/  BSSY B0, `(.L_x_1952) ;  /* 0x000000b000007945 */ /* 0x000fe80003800000 */
        /* <DEDUP_REMOVED lines=10> */
.L_x_1953:
[----:B------:R-:W-:Y:S05]  /*27840*/  BSYNC B0 ;  /* 0x0000000000007941 */ /* 0x000fea0003800000 */
.L_x_1952:
[----:B------:R-:W-:Y:S01]  /*27850*/  NOP ;  /* 0x0000000000007918 */ /* 0x000fe20000000000 */
[----:B------:R-:W-:-:S13]  /*27860*/  PLOP3.LUT P0, PT, PT, PT, PT, 0x80, 0x0 ;  /* 0x000000000000781c */ /* 0x000fda0003f0f070 */
.L_x_1954:
        /* <DEDUP_REMOVED lines=8> */
[----:B------:R-:W-:Y:S01]  /*278f0*/  LEA.HI R0, R2, R2, RZ, 0x1 ;  /* 0x0000000202007211 */ /* 0x000fe200078f08ff */
[----:B------:R0:W-:Y:S03]  /*27900*/  STL [R1+0x28], R2 ;  /* 0x0000280201007387 */ /* 0x0001e60000100800 */
[----:B------:R-:W-:-:S05]  /*27910*/  LOP3.LUT R0, R0, 0xfffffffe, RZ, 0xc0, !PT ;  /* 0xfffffffe00007812 */ /* 0x000fca00078ec0ff */
[----:B------:R-:W-:-:S05]  /*27920*/  IMAD.IADD R0, R2, 0x1, -R0 ;  /* 0x0000000102007824 */ /* 0x000fca00078e0a00 */
[----:B0-----:R-:W-:Y:S01]  /*27930*/  SHF.L.U32 R2, R0, 0x1f, RZ ;  /* 0x0000001f00027819 */ /* 0x001fe200000006ff */
[----:B------:R-:W-:Y:S01]  /*27940*/  NOP ;  /* 0x0000000000007918 */ /* 0x000fe20000000000 */
[----:B------:R-:W2:Y:S01]  /*27950*/  LDL.LU R3, [R1+0x24] ;  /* 0x0000240001037983 */ /* 0x000ea20000300800 */
[----:B------:R0:W-:Y:S01]  /*27960*/  SYNCS.ARRIVE.TRANS64.A1T0 RZ, [R23+URZ+0x2a800], RZ ;  /* 0x02a800ff17ff79a7 */ /* 0x0001e2000810003f */
[----:B------:R-:W-:Y:S01]  /*27970*/  BSSY B0, `(.L_x_1955) ;  /* 0x0000004000007945 */ /* 0x000fe20003800000 */
[----:B------:R-:W1:Y:S01]  /*27980*/  SYNCS.PHASECHK.TRANS64.TRYWAIT P0, [R23+URZ+0x2a820], R2 ;  /* 0x02a82002170075a7 */ /* 0x000e62000800017f */
[----:B--2---:R-:W-:Y:S02]  /*27990*/  VIADD R0, R3, 0xfffffffe ;  /* 0xfffffffe03007836 */ /* 0x004fe40000000000 */
[----:B01----:R-:W-:Y:S05]  /*279a0*/  @!P0 BRA `(.L_x_1956) ;  /* 0x0000005000648947 */ /* 0x003fea0003800000 */
.L_x_2104:
[----:B------:R-:W-:Y:S05]  /*279b0*/  BSYNC B0 ;  /* 0x0000000000007941 */ /* 0x000fea0003800000 */
.L_x_1955:
[----:B------:R-:W2:Y:S01]  /*279c0*/  LDL R3, [R1+0x8] ;  /* 0x0000080001037983 */ /* 0x000ea20000100800 */
[----:B------:R-:W-:Y:S01]  /*279d0*/  BSSY B0, `(.L_x_1957) ;  /* 0x00000fd000007945 */ /* 0x000fe20003800000 */
[----:B--2---:R-:W-:-:S13]  /*279e0*/  ISETP.GE.AND P0, PT, R0, R3, PT ;  /* 0x000000030000720c */ /* 0x004fda0003f06270 */
[----:B------:R-:W-:Y:S05]  /*279f0*/  @!P0 BRA `(.L_x_1958) ;  /* 0x0000000c00e88947 */ /* 0x000fea0003800000 */
[----:B------:R-:W-:Y:S02]  /*27a00*/  IMAD.MOV.U32 R10, RZ, RZ, R27 ;  /* 0x000000ffff0a7224 */ /* 0x000fe400078e001b */
[----:B------:R-:W-:Y:S02]  /*27a10*/  IMAD.MOV.U32 R20, RZ, RZ, R29 ;  /* 0x000000ffff147224 */ /* 0x000fe400078e001d */
[----:B------:R-:W-:-:S07]  /*27a20*/  IMAD.MOV.U32 R32, RZ, RZ, R26 ;  /* 0x000000ffff207224 */ /* 0x000fce00078e001a */
.L_x_1971:
[----:B0-----:R-:W2:Y:S01]  /*27a30*/  LDL R2, [R1+0x4] ;  /* 0x0000040001027983 */ /* 0x001ea20000100800 */
[----:B------:R-:W0:Y:S03]  /*27a40*/  LDC R7, c[0x0][0x430] ;  /* 0x00010c00ff077b82 */ /* 0x000e260000000800 */
[----:B------:R-:W3:Y:S01]  /*27a50*/  LDL R8, [R1+0xc] ;  /* 0x00000c0001087983 */ /* 0x000ee20000100800 */
[----:B------:R-:W1:Y:S01]  /*27a60*/  S2R R3, SR_TID.X ;  /* 0x0000000000037919 */ /* 0x000e620000002100 */
[----:B------:R-:W4:Y:S01]  /*27a70*/  S2R R9, SR_TID.X ;  /* 0x0000000000097919 */ /* 0x000f220000002100 */
[----:B0-----:R-:W-:-:S13]  /*27a80*/  ISETP.NE.AND P0, PT, R7, 0x1, PT ;  /* 0x000000010700780c */ /* 0x001fda0003f05270 */
[----:B------:R-:W0:Y:S01]  /*27a90*/  @P0 LDC R5, c[0x0][0x434] ;  /* 0x00010d00ff050b82 */ /* 0x000e220000000800 */
[----:B-1----:R-:W-:-:S04]  /*27aa0*/  LOP3.LUT R3, R3, 0x7f, RZ, 0xc0, !PT ;  /* 0x0000007f03037812 */ /* 0x002fc800078ec0ff */
[----:B------:R-:W-:Y:S01]  /*27ab0*/  SHF.R.U32.HI R3, RZ, 0x3, R3 ;  /* 0x00000003ff037819 */ /* 0x000fe20000011603 */
[----:B----4-:R-:W-:-:S05]  /*27ac0*/  IMAD.SHL.U32 R9, R9, 0x10, RZ ;  /* 0x0000001009097824 */ /* 0x010fca00078e00ff */
[----:B------:R-:W-:Y:S02]  /*27ad0*/  LOP3.LUT R9, R3, 0x70, R9, 0xf8, !PT ;  /* 0x0000007003097812 */ /* 0x000fe400078ef809 */
[----:B------:R-:W1:Y:S02]  /*27ae0*/  @P0 LDC R3, c[0x0][0x438] ;  /* 0x00010e00ff030b82 */ /* 0x000e640000000800 */
[----:B------:R-:W-:Y:S01]  /*27af0*/  ISETP.GT.U32.AND P2, PT, R9, 0x5f, PT ;  /* 0x0000005f0900780c */ /* 0x000fe20003f44070 */
[----:B--2---:R-:W-:-:S04]  /*27b00*/  IMAD R4, R0, 0x60, R2 ;  /* 0x0000006000047824 */ /* 0x004fc800078e0202 */
[----:B------:R-:W-:-:S04]  /*27b10*/  IMAD.IADD R4, R9, 0x1, R4 ;  /* 0x0000000109047824 */ /* 0x000fc800078e0204 */
[----:B0-----:R-:W-:-:S04]  /*27b20*/  @P0 IMAD.HI.U32 R6, R4, R5, RZ ;  /* 0x0000000504060227 */ /* 0x001fc800078e00ff */
[----:B------:R-:W-:Y:S01]  /*27b30*/  IMAD.MOV.U32 R2, RZ, RZ, R4 ;  /* 0x000000ffff027224 */ /* 0x000fe200078e0004 */
[----:B-1----:R-:W-:-:S05]  /*27b40*/  @P0 SHF.R.U32.HI R2, RZ, R3, R6 ;  /* 0x00000003ff020219 */ /* 0x002fca0000011606 */
[----:B------:R-:W-:-:S04]  /*27b50*/  IMAD.MOV R3, RZ, RZ, -R2 ;  /* 0x000000ffff037224 */ /* 0x000fc800078e0a02 */
[----:B------:R-:W-:Y:S02]  /*27b60*/  IMAD R7, R7, R3, R4 ;  /* 0x0000000307077224 */ /* 0x000fe400078e0204 */
[----:B------:R-:W3:Y:S01]  /*27b70*/  @!P2 LDC.64 R4, c[0x0][0x428] ;  /* 0x00010a00ff04ab82 */ /* 0x000ee20000000a00 */
[--C-:B------:R-:W-:Y:S01]  /*27b80*/  @!P2 SHF.R.S32.HI R3, RZ, 0x1f, R2.reuse ;  /* 0x0000001fff03a819 */ /* 0x100fe20000011402 */
[-C--:B---3--:R-:W-:Y:S02]  /*27b90*/  @!P2 IMAD R6, R8, R4.reuse, RZ ;  /* 0x000000040806a224 */ /* 0x088fe400078e02ff */
[----:B------:R-:W-:-:S04]  /*27ba0*/  @!P2 IMAD.WIDE.U32 R2, R34, R4, R2 ;  /* 0x000000042202a225 */ /* 0x000fc800078e0002 */
        /* <DEDUP_REMOVED lines=17> */
.L_x_1959:
[----:B------:R-:W-:Y:S01]  /*27cc0*/  IMAD R5, R27, 0x8, R23 ;  /* 0x000000081b057824 */ /* 0x000fe200078e0217 */
[----:B------:R-:W-:Y:S01]  /*27cd0*/  SHF.L.U32 R0, R29, 0x1f, RZ ;  /* 0x0000001f1d007819 */ /* 0x000fe200000006ff */
[----:B------:R-:W-:Y:S03]  /*27ce0*/  BSSY B1, `(.L_x_1960) ;  /* 0x0000003000017945 */ /* 0x000fe60003800000 */
[----:B------:R-:W0:Y:S02]  /*27cf0*/  SYNCS.PHASECHK.TRANS64.TRYWAIT P0, [R5+URZ+0x2a840], R0 ;  /* 0x02a84000050075a7 */ /* 0x000e24000800017f */
[----:B0-----:R-:W-:Y:S05]  /*27d00*/  @!P0 BRA `(.L_x_1961) ;  /* 0x0000004c00a08947 */ /* 0x001fea0003800000 */
.L_x_2105:
[----:B------:R-:W-:Y:S05]  /*27d10*/  BSYNC B1 ;  /* 0x0000000000017941 */ /* 0x000fea0003800000 */
.L_x_1960:
        /* <DEDUP_REMOVED lines=68> */
.L_x_2119:
        /* <DEDUP_REMOVED lines=10> */
.L_x_1963:
        /* <DEDUP_REMOVED lines=10> */
.L_x_1964:
[----:B------:R2:W-:Y:S01]  /*282a0*/  SYNCS.ARRIVE.TRANS64.A1T0 RZ, [R5+URZ+0x2a830], RZ ;  /* 0x02a830ff05ff79a7 */ /* 0x0005e2000810003f */
[----:B------:R-:W-:Y:S05]  /*282b0*/  @!P2 BRA `(.L_x_1965) ;  /* 0x000000000004a947 */ /* 0x000fea0003800000 */
[----:B------:R-:W-:Y:S01]  /*282c0*/  BPT.TRAP 0x1 ;  /* 0x000000040000795c */ /* 0x000fe20000300000 */
.L_x_1965:
[----:B-1----:R-:W-:Y:S01]  /*282d0*/  SHF.L.U32 R2, R20, 0x1f, RZ ;  /* 0x0000001f14027819 */ /* 0x002fe200000006ff */
[----:B--2---:R-:W-:Y:S01]  /*282e0*/  IMAD R5, R10, 0x8, R23 ;  /* 0x000000080a057824 */ /* 0x004fe200078e0217 */
[----:B------:R-:W-:Y:S03]  /*282f0*/  BSSY B1, `(.L_x_1966) ;  /* 0x0000003000017945 */ /* 0x000fe60003800000 */
[----:B------:R-:W1:Y:S02]  /*28300*/  SYNCS.PHASECHK.TRANS64.TRYWAIT P0, [R5+URZ+0x2a860], R2 ;  /* 0x02a86002050075a7 */ /* 0x000e64000800017f */
[----:B-1----:R-:W-:Y:S05]  /*28310*/  @!P0 BRA `(.L_x_1967) ;  /* 0x00000050000c8947 */ /* 0x002fea0003800000 */
.L_x_2120:
[----:B------:R-:W-:Y:S05]  /*28320*/  BSYNC B1 ;  /* 0x0000000000017941 */ /* 0x000fea0003800000 */
.L_x_1966:
        /* <DEDUP_REMOVED lines=55> */
.L_x_2134:
[C---:B------:R-:W-:Y:S01]  /*286a0*/  ISETP.LT.OR P1, PT, R8.reuse, 0x51, !P1 ;  /* 0x000000510800780c */ /* 0x040fe20004f21670 */
[----:B------:R-:W-:Y:S01]  /*286b0*/  ULDC.64 UR4, c[0x0][0x328] ;  /* 0x0000ca0000047ab9 */ /* 0x000fe20000000a00 */
[----:B------:R-:W-:Y:S02]  /*286c0*/  ISETP.LT.OR P0, PT, R8, 0x51, !P0 ;  /* 0x000000510800780c */ /* 0x000fe40004701670 */
[----:B-1----:R-:W-:Y:S01]  /*286d0*/  IADD3 R2, P2, R2, R0, RZ ;  /* 0x0000000002027210 */ /* 0x002fe20007f5e0ff */
[----:B------:R-:W-:-:S04]  /*286e0*/  IMAD R0, R21, UR4, RZ ;  /* 0x0000000415007c24 */ /* 0x000fc8000f8e02ff */
[----:B------:R-:W-:Y:S02]  /*286f0*/  IMAD.X R3, RZ, RZ, R24, P2 ;  /* 0x000000ffff037224 */ /* 0x000fe400010e0618 */
[----:B------:R-:W-:-:S03]  /*28700*/  IMAD R9, R7, UR5, R0 ;  /* 0x0000000507097c24 */ /* 0x000fc6000f8e0200 */
        /* <DEDUP_REMOVED lines=14> */
.L_x_1969:
        /* <DEDUP_REMOVED lines=10> */
.L_x_1970:
[----:B------:R-:W2:Y:S01]  /*28890*/  LDL R0, [R1+0x8] ;  /* 0x0000080001007983 */ /* 0x000ea20000100800 */
[----:B------:R-:W-:Y:S01]  /*288a0*/  ULDC.64 UR4, c[0x0][0x330] ;  /* 0x0000cc0000047ab9 */ /* 0x000fe20000000a00 */
[----:B------:R1:W-:Y:S01]  /*288b0*/  SYNCS.ARRIVE.TRANS64.A1T0 RZ, [R5+URZ+0x2a850], RZ ;  /* 0x02a850ff05ff79a7 */ /* 0x0003e2000810003f */
[----:B------:R-:W-:Y:S02]  /*288c0*/  IMAD.MOV.U32 R3, RZ, RZ, R7 ;  /* 0x000000ffff037224 */ /* 0x000fe400078e0007 */
        /* <DEDUP_REMOVED lines=10> */
[C---:B--2---:R-:W-:Y:S01]  /*28970*/  ISETP.GT.AND P0, PT, R26.reuse, R0, PT ;  /* 0x000000001a00720c */ /* 0x044fe20003f04270 */
[----:B------:R-:W-:-:S12]  /*28980*/  VIADD R0, R26, 0xffffffff ;  /* 0xffffffff1a007836 */ /* 0x000fd80000000000 */
[----:B------:R-:W-:Y:S05]  /*28990*/  @P0 BRA `(.L_x_1971) ;  /* 0xfffffff000240947 */ /* 0x000fea000383ffff */
.L_x_1958:
[----:B------:R-:W-:Y:S05]  /*289a0*/  BSYNC B0 ;  /* 0x0000000000007941 */ /* 0x000fea0003800000 */
.L_x_1957:
[----:B0-----:R-:W0:Y:S01]  /*289b0*/  S2R R2, SR_TID.X ;  /* 0x0000000000027919 */ /* 0x001e220000002100 */
[----:B------:R-:W-:Y:S01]  /*289c0*/  BSSY B0, `(.L_x_1972) ;  /* 0x0000010000007945 */ /* 0x000fe20003800000 */
[----:B0-----:R-:W-:-:S04]  /*289d0*/  LOP3.LUT R2, R2, 0x7f, RZ, 0xc0, !PT ;  /* 0x0000007f02027812 */ /* 0x001fc800078ec0ff */
[----:B------:R-:W-:-:S13]  /*289e0*/  ISETP.NE.AND P0, PT, R2, RZ, PT ;  /* 0x000000ff0200720c */ /* 0x000fda0003f05270 */
[----:B------:R-:W-:Y:S05]  /*289f0*/  @P0 BRA `(.L_x_1973) ;  /* 0x0000000000300947 */ /* 0x000fea0003800000 */
[----:B------:R-:W0:Y:S01]  /*28a00*/  S2R R5, SR_LANEID ;  /* 0x0000000000057919 */ /* 0x000e220000000000 */
[----:B------:R-:W-:Y:S01]  /*28a10*/  VOTEU.ANY UR4, UPT, PT ;  /* 0x0000000000047886 */ /* 0x000fe200038e0100 */
[----:B------:R-:W1:Y:S01]  /*28a20*/  LDC.64 R2, c[0x0][0xc60] ;  /* 0x00031800ff027b82 */ /* 0x000e620000000a00 */
[----:B------:R-:W0:Y:S02]  /*28a30*/  FLO.U32 R0, UR4 ;  /* 0x0000000400007d00 */ /* 0x000e2400080e0000 */
[----:B0-----:R-:W-:-:S06]  /*28a40*/  ISETP.EQ.U32.AND P0, PT, R0, R5, PT ;  /* 0x000000050000720c */ /* 0x001fcc0003f02070 */
[----:B------:R-:W1:Y:S07]  /*28a50*/  POPC R5, UR4 ;  /* 0x0000000400057d09 */ /* 0x000e6e0008000000 */
[----:B-1----:R-:W2:Y:S01]  /*28a60*/  @P0 ATOMG.E.ADD.STRONG.GPU PT, R3, desc[UR60][R2.64], R5 ;  /* 0x00000005020309a8 */ /* 0x002ea200081ee1fc */
[----:B------:R-:W0:Y:S02]  /*28a70*/  S2R R4, SR_LTMASK ;  /* 0x0000000000047919 */ /* 0x000e240000003900 */
[----:B0-----:R-:W-:-:S04]  /*28a80*/  LOP3.LUT R4, R4, UR4, RZ, 0xc0, !PT ;  /* 0x0000000404047c12 */ /* 0x001fc8000f8ec0ff */
[----:B------:R-:W0:Y:S01]  /*28a90*/  POPC R7, R4 ;  /* 0x0000000400077309 */ /* 0x000e220000000000 */
[----:B--2---:R-:W0:Y:S02]  /*28aa0*/  SHFL.IDX PT, R0, R3, R0, 0x1f ;  /* 0x00001f0003007589 */ /* 0x004e2400000e0000 */
[----:B0-----:R-:W-:-:S07]  /*28ab0*/  IADD3 R16, R0, UR38, R7 ;  /* 0x0000002600107c10 */ /* 0x001fce000fffe007 */
.L_x_1973:
[----:B------:R-:W-:Y:S05]  /*28ac0*/  BSYNC B0 ;  /* 0x0000000000007941 */ /* 0x000fea0003800000 */
.L_x_1972:
[----:B------:R-:W-:-:S13]  /*28ad0*/  LOP3.LUT P0, RZ, R22, 0x10, RZ, 0xc0, !PT ;  /* 0x0000001016ff7812 */ /* 0x000fda000780c0ff */
[----:B------:R-:W-:Y:S05]  /*28ae0*/  @!P0 BRA `(.L_x_1974) ;  /* 0x0000000000048947 */ /* 0x000fea0003800000 */
[----:B------:R-:W-:Y:S01]  /*28af0*/  BPT.TRAP 0x1 ;  /* 0x000000040000795c */ /* 0x000fe20000300000 */
.L_x_1974:
[----:B------:R-:W2:Y:S01]  /*28b00*/  LDL.LU R2, [R1] ;  /* 0x0000000001027983 */ /* 0x000ea20000300800 */
[----:B------:R-:W-:Y:S01]  /*28b10*/  IMAD R0, R27, 0x8, R23 ;  /* 0x000000081b007824 */ /* 0x000fe200078e0217 */
[----:B------:R-:W-:Y:S01]  /*28b20*/  SHF.L.U32 R3, R29, 0x1f, RZ ;  /* 0x0000001f1d037819 */ /* 0x000fe200000006ff */
[----:B------:R-:W-:Y:S03]  /*28b30*/  BSSY B0, `(.L_x_1975) ;  /* 0x0000004000007945 */ /* 0x000fe60003800000 */
[----:B------:R-:W0:Y:S01]  /*28b40*/  SYNCS.PHASECHK.TRANS64.TRYWAIT P0, [R0+URZ+0x2a860], R3 ;  /* 0x02a86003000075a7 */ /* 0x000e22000800017f */
[----:B--2---:R-:W-:Y:S01]  /*28b50*/  IMAD R6, R26, -0x60, R2 ;  /* 0xffffffa01a067824 */ /* 0x004fe200078e0202 */
[----:B0-----:R-:W-:Y:S06]  /*28b60*/  @!P0 BRA `(.L_x_1976) ;  /* 0x0000004c00fc8947 */ /* 0x001fec0003800000 */
.L_x_2135:
[----:B------:R-:W-:Y:S05]  /*28b70*/  BSYNC B0 ;  /* 0x0000000000007941 */ /* 0x000fea0003800000 */
.L_x_1975:
        /* <DEDUP_REMOVED lines=18> */
[----:B-1----:R-:W-:-:S05]  /*28ca0*/  IMAD.SHL.U32 R7, R7, 0x8, RZ ;  /* 0x0000000807077824 */ /* 0x002fca00078e00ff */
        /* <DEDUP_REMOVED lines=38> */
.L_x_2149:
        /* <DEDUP_REMOVED lines=11> */
.L_x_1978:
        /* <DEDUP_REMOVED lines=10> */
.L_x_1979:
[----:B------:R-:W-:Y:S01]  /*29060*/  VIADD R27, R27, 0x1 ;  /* 0x000000011b1b7836 */ /* 0x000fe20000000000 */
[----:B------:R1:W-:Y:S04]  /*29070*/  SYNCS.ARRIVE.TRANS64.A1T0 RZ, [R0+URZ+0x2a850], RZ ;  /* 0x02a850ff00ff79a7 */ /* 0x0003e8000810003f */
[----:B------:R-:W-:-:S04]  /*29080*/  ISETP.NE.AND P0, PT, R27, 0x2, PT ;  /* 0x000000021b00780c */ /* 0x000fc80003f05270 */
[----:B-1----:R-:W-:Y:S02]  /*29090*/  SEL R0, RZ, 0x1, P0 ;  /* 0x00000001ff007807 */ /* 0x002fe40000000000 */
[----:B------:R-:W-:Y:S02]  /*290a0*/  SEL R27, R27, RZ, P0 ;  /* 0x000000ff1b1b7207 */ /* 0x000fe40000000000 */
[----:B------:R-:W-:-:S07]  /*290b0*/  LOP3.LUT R29, R29, R0, RZ, 0x3c, !PT ;  /* 0x000000001d1d7212 */ /* 0x000fce00078e3cff */
.L_x_1936:
[----:B------:R-:W-:Y:S05]  /*290c0*/  BSYNC B7 ;  /* 0x0000000000077941 */ /* 0x000fea0003800000 */
.L_x_1934:
[----:B------:R-:W-:-:S13]  /*290d0*/  LOP3.LUT P0, RZ, R22, 0x20, RZ, 0xc0, !PT ;  /* 0x0000002016ff7812 */ /* 0x000fda000780c0ff */
[----:B------:R-:W-:Y:S05]  /*290e0*/  @!P0 BRA `(.L_x_1980) ;  /* 0x0000000000248947 */ /* 0x000fea0003800000 */
[----:B------:R-:W-:Y:S05]  /*290f0*/  WARPSYNC.ALL ;  /* 0x0000000000007948 */ /* 0x000fea0003800000 */
[----:B------:R-:W2:Y:S08]  /*29100*/  S2UR UR5, SR_CgaCtaId ;  /* 0x00000000000579c3 */ /* 0x000eb00000008800 */
[----:B------:R-:W-:Y:S06]  /*29110*/  BAR.SYNC.DEFER_BLOCKING 0x5, 0x180 ;  /* 0x0146000000007b1d */ /* 0x000fec0000010000 */
[----:B------:R-:W-:-:S02]  /*29120*/  UMOV UR4, 0x400 ;  /* 0x0000040000047882 */ /* 0x000fc40000000000 */
[----:B--2---:R-:W-:-:S06]  /*29130*/  ULEA UR4, UR5, UR4, 0x18 ;  /* 0x0000000405047291 */ /* 0x004fcc000f8ec03f */
[----:B0-----:R-:W-:-:S05]  /*29140*/  IMAD.U32 R23, RZ, RZ, UR4 ;  /* 0x00000004ff177e24 */ /* 0x001fca000f8e00ff */
[----:B------:R2:W3:Y:S01]  /*29150*/  LDS.128 R16, [R23+0x2a8d0] ;  /* 0x02a8d00017107984 */ /* 0x0004e20000000c00 */
[----:B------:R-:W-:Y:S06]  /*29160*/  BAR.ARV 0x4, 0x180 ;  /* 0x0106000000007b1d */ /* 0x000fec0000002000 */
[----:B------:R-:W-:Y:S05]  /*29170*/  BRA `(.L_x_1981) ;  /* 0x0000000800cc7947 */ /* 0x000fea0003800000 */
.L_x_1980:
[----:B------:R-:W2:Y:S01]  /*29180*/  S2R R8, SR_TID.X ;  /* 0x0000000000087919 */ /* 0x000ea20000002100 */
[----:B------:R-:W-:Y:S01]  /*29190*/  UMOV UR4, 0xffffffff ;  /* 0xffffffff00047882 */ /* 0x000fe20000000000 */
[----:B--2---:R-:W-:-:S04]  /*291a0*/  LOP3.LUT R8, R8, 0x1f, RZ, 0xc0, !PT ;  /* 0x0000001f08087812 */ /* 0x004fc800078ec0ff */
        /* <DEDUP_REMOVED lines=32> */
[----:B------:R0:W2:Y:S02]  /*293b0*/  SHFL.IDX PT, R14, R2, 0x1f, 0x1f ;  /* 0x03e01f00020e7f89 */ /* 0x0000a400000e0000 */
.L_x_2159:
[----:B------:R-:W-:Y:S02]  /*293c0*/  ULDC UR4, c[0x0][0xc38] ;  /* 0x00030e0000047ab9 */ /* 0x000fe40000000800 */
[----:B------:R-:W-:-:S04]  /*293d0*/  IMAD.U32 R7, RZ, RZ, UR4 ;  /* 0x00000004ff077e24 */ /* 0x000fc8000f8e00ff */
[----:B--2---:R-:W-:-:S04]  /*293e0*/  IMAD R14, R14, R7, RZ ;  /* 0x000000070e0e7224 */ /* 0x004fc800078e02ff */
[----:B------:R-:W-:-:S05]  /*293f0*/  IMAD.IADD R9, R4, 0x1, R14 ;  /* 0x0000000104097824 */ /* 0x000fca00078e020e */
[----:B------:R-:W-:-:S13]  /*29400*/  ISETP.GT.AND P6, PT, R9, R0, PT ;  /* 0x000000000900720c */ /* 0x000fda0003fc4270 */
[----:B------:R-:W-:Y:S05]  /*29410*/  @P6 BRA `(.L_x_1983) ;  /* 0x00000000009c6947 */ /* 0x000fea0003800000 */
.L_x_1988:
[----:B0-----:R-:W0:Y:S01]  /*29420*/  LDC R2, c[0x0][0xc3c] ;  /* 0x00030f00ff027b82 */ /* 0x001e220000000800 */
[----:B------:R-:W-:-:S05]  /*29430*/  VIADD R19, R19, 0x1f ;  /* 0x0000001f13137836 */ /* 0x000fca0000000000 */
[----:B0-----:R-:W-:-:S13]  /*29440*/  ISETP.GE.AND P6, PT, R19, R2, PT ;  /* 0x000000021300720c */ /* 0x001fda0003fc6270 */
[----:B------:R-:W-:Y:S05]  /*29450*/  @P6 BRA `(.L_x_1984) ;  /* 0x0000000400d06947 */ /* 0x000fea0003800000 */
[----:B------:R-:W0:Y:S01]  /*29460*/  S2R R3, SR_TID.X ;  /* 0x0000000000037919 */ /* 0x000e220000002100 */
        /* <DEDUP_REMOVED lines=9> */
.L_x_1986:
[----:B------:R-:W-:Y:S05]  /*29500*/  BSYNC B0 ;  /* 0x0000000000007941 */ /* 0x000fea0003800000 */
.L_x_1985:
[----:B------:R-:W-:-:S03]  /*29510*/  UMOV UR4, 0xffffffff ;  /* 0xffffffff00047882 */ /* 0x000fc60000000000 */
[----:B------:R-:W-:Y:S05]  /*29520*/  BRA.DIV UR4, `(.L_x_1987) ;  /* 0x0000005204b07947 */ /* 0x000fea000b800000 */
[----:B-----5:R-:W2:Y:S02]  /*29530*/  SHFL.UP PT, R14, R5, 0x1, RZ ;  /* 0x04200000050e7989 */ /* 0x020ea400000e00ff */
[----:B--2---:R-:W-:-:S05]  /*29540*/  SEL R14, R14, RZ, P1 ;  /* 0x000000ff0e0e7207 */ /* 0x004fca0000800000 */
        /* <DEDUP_REMOVED lines=14> */
.L_x_2167:
[----:B------:R-:W-:Y:S02]  /*29630*/  ULDC UR4, c[0x0][0xc38] ;  /* 0x00030e0000047ab9 */ /* 0x000fe40000000800 */
[----:B------:R-:W-:-:S04]  /*29640*/  IMAD.U32 R7, RZ, RZ, UR4 ;  /* 0x00000004ff077e24 */ /* 0x000fc8000f8e00ff */
[----:B--2---:R-:W-:-:S04]  /*29650*/  IMAD R14, R14, R7, RZ ;  /* 0x000000070e0e7224 */ /* 0x004fc800078e02ff */
[----:B------:R-:W-:-:S05]  /*29660*/  IMAD.IADD R9, R14, 0x1, R9 ;  /* 0x000000010e097824 */ /* 0x000fca00078e0209 */
[----:B------:R-:W-:-:S13]  /*29670*/  ISETP.GT.AND P6, PT, R9, R0, PT ;  /* 0x000000000900720c */ /* 0x000fda0003fc4270 */
[----:B------:R-:W-:Y:S05]  /*29680*/  @!P6 BRA `(.L_x_1988) ;  /* 0xfffffffc0064e947 */ /* 0x000fea000383ffff */
.L_x_1983:
        /* <DEDUP_REMOVED lines=8> */
.L_x_2171:
[----:B------:R-:W-:Y:S01]  /*29710*/  ISETP.NE.AND P0, PT, R3, RZ, PT ;  /* 0x000000ff0300720c */ /* 0x000fe20003f05270 */
[----:B------:R-:W-:-:S12]  /*29720*/  IMAD.MOV.U32 R14, RZ, RZ, RZ ;  /* 0x000000ffff0e7224 */ /* 0x000fd800078e00ff */
[----:B------:R-:W-:Y:S05]  /*29730*/  @!P0 BRA `(.L_x_1990) ;  /* 0x0000000000108947 */ /* 0x000fea0003800000 */
[----:B------:R-:W-:Y:S01]  /*29740*/  UMOV UR4, 0xffffffff ;  /* 0xffffffff00047882 */ /* 0x000fe20000000000 */
[----:B------:R-:W-:Y:S02]  /*29750*/  VIADD R12, R4, 0xffffffff ;  /* 0xffffffff040c7836 */ /* 0x000fe40000000000 */
[----:B------:R-:W-:Y:S05]  /*29760*/  BRA.DIV UR4, `(.L_x_1991) ;  /* 0x0000005604247947 */ /* 0x000fea000b800000 */
[----:B------:R4:W0:Y:S02]  /*29770*/  SHFL.IDX PT, R14, R2, R12, 0x1f ;  /* 0x00001f0c020e7589 */ /* 0x00082400000e0000 */
.L_x_1990:
[----:B0---4-:R-:W0:Y:S01]  /*29780*/  LDC.64 R2, c[0x0][0xc90] ;  /* 0x00032400ff027b82 */ /* 0x011e220000000a00 */
[----:B------:R-:W-:-:S04]  /*29790*/  IMAD.IADD R19, R4, 0x1, R19 ;  /* 0x0000000104137824 */ /* 0x000fc800078e0213 */
[----:B0-----:R-:W-:-:S05]  /*297a0*/  IMAD.WIDE R2, R19, 0x4, R2 ;  /* 0x0000000413027825 */ /* 0x001fca00078e0202 */
[----:B------:R0:W2:Y:S01]  /*297b0*/  LDG.E R6, desc[UR60][R2.64] ;  /* 0x0000003c02067981 */ /* 0x0000a2000c1e1900 */
[----:B------:R-:W-:Y:S02]  /*297c0*/  IMAD R16, R14, R7, R16 ;  /* 0x000000070e107224 */ /* 0x000fe400078e0210 */
[----:B0-----:R-:W-:Y:S02]  /*297d0*/  IMAD.MOV.U32 R2, RZ, RZ, RZ ;  /* 0x000000ffff027224 */ /* 0x001fe400078e00ff */
        /* <DEDUP_REMOVED lines=35> */
[----:B0-----:R-:W-:-:S06]  /*29a10*/  VIADD R3, R8, 0xffffffe ;  /* 0x0ffffffe08037836 */ /* 0x001fcc0000000000 */
        /* <DEDUP_REMOVED lines=24> */
.L_x_1984:
[----:B------:R-:W-:Y:S01]  /*29ba0*/  UMOV UR4, URZ ;  /* 0x0000003f00047c82 */ /* 0x000fe20008000000 */
[----:B------:R-:W-:Y:S01]  /*29bb0*/  UMOV UR5, URZ ;  /* 0x0000003f00057c82 */ /* 0x000fe20008000000 */
[----:B------:R-:W-:Y:S01]  /*29bc0*/  ULDC UR6, c[0x0][0xc3c] ;  /* 0x00030f0000067ab9 */ /* 0x000fe20000000800 */
[----:B------:R-:W-:Y:S02]  /*29bd0*/  IMAD.MOV.U32 R16, RZ, RZ, R0 ;  /* 0x000000ffff107224 */ /* 0x000fe400078e0000 */
[----:B------:R-:W-:Y:S02]  /*29be0*/  IMAD.U32 R17, RZ, RZ, UR4 ;  /* 0x00000004ff117e24 */ /* 0x000fe4000f8e00ff */
[----:B------:R-:W-:Y:S02]  /*29bf0*/  IMAD.U32 R18, RZ, RZ, UR5 ;  /* 0x00000005ff127e24 */ /* 0x000fe4000f8e00ff */
[----:B------:R-:W-:-:S07]  /*29c00*/  IMAD.U32 R19, RZ, RZ, UR6 ;  /* 0x00000006ff137e24 */ /* 0x000fce000f8e00ff */
.L_x_1992:
[----:B------:R-:W0:Y:S01]  /*29c10*/  S2R R0, SR_TID.X ;  /* 0x0000000000007919 */ /* 0x000e220000002100 */
[----:B------:R-:W-:Y:S05]  /*29c20*/  WARPSYNC.ALL ;  /* 0x0000000000007948 */ /* 0x000fea0003800000 */
[----:B------:R-:W-:Y:S01]  /*29c30*/  BAR.SYNC.DEFER_BLOCKING 0x4, 0x180 ;  /* 0x0106000000007b1d */ /* 0x000fe20000010000 */
[----:B0-----:R-:W-:-:S04]  /*29c40*/  LOP3.LUT R0, R0, 0x1f, RZ, 0xc0, !PT ;  /* 0x0000001f00007812 */ /* 0x001fc800078ec0ff */
[----:B------:R-:W-:-:S13]  /*29c50*/  ISETP.NE.AND P0, PT, R0, RZ, PT ;  /* 0x000000ff0000720c */ /* 0x000fda0003f05270 */
[----:B------:R-:W0:Y:S01]  /*29c60*/  @!P0 S2R R3, SR_CgaCtaId ;  /* 0x0000000000038919 */ /* 0x000e220000008800 */
[----:B------:R-:W-:-:S04]  /*29c70*/  @!P0 MOV R0, 0x400 ;  /* 0x0000040000008802 */ /* 0x000fc80000000f00 */
[----:B0-----:R-:W-:-:S05]  /*29c80*/  @!P0 LEA R23, R3, R0, 0x18 ;  /* 0x0000000003178211 */ /* 0x001fca00078ec0ff */
[----:B------:R0:W-:Y:S01]  /*29c90*/  @!P0 STS.128 [R23+0x2a8d0], R16 ;  /* 0x02a8d01017008388 */ /* 0x0001e20000000c00 */
[----:B------:R-:W-:Y:S06]  /*29ca0*/  BAR.ARV 0x5, 0x180 ;  /* 0x0146000000007b1d */ /* 0x000fec0000002000 */
.L_x_1981:
[----:B------:R-:W-:Y:S02]  /*29cb0*/  ULDC UR4, c[0x0][0xc3c] ;  /* 0x00030f0000047ab9 */ /* 0x000fe40000000800 */
[----:B---3--:R-:W-:-:S13]  /*29cc0*/  ISETP.GE.AND P0, PT, R19, UR4, PT ;  /* 0x0000000413007c0c */ /* 0x008fda000bf06270 */
[----:B------:R-:W-:Y:S05]  /*29cd0*/  @!P0 BRA `(.L_x_1993) ;  /* 0xffffff9c00008947 */ /* 0x000fea000383ffff */
[----:B------:R-:W-:Y:S05]  /*29ce0*/  BSYNC B8 ;  /* 0x0000000000087941 */ /* 0x000fea0003800000 */
.L_x_1876:
[----:B------:R-:W3:Y:S01]  /*29cf0*/  LDL.LU R0, [R1+0x28] ;  /* 0x0000280001007983 */ /* 0x000ee20000300800 */
[----:B------:R-:W-:Y:S01]  /*29d00*/  BSSY B0, `(.L_x_1994) ;  /* 0x000000b000007945 */ /* 0x000fe20003800000 */
[----:B------:R-:W4:Y:S01]  /*29d10*/  S2R R5, SR_CgaCtaId ;  /* 0x0000000000057919 */ /* 0x000f220000008800 */
[----:B---3--:R-:W-:-:S05]  /*29d20*/  VIADD R0, R0, 0x1 ;  /* 0x0000000100007836 */ /* 0x008fca0000000000 */
        /* <DEDUP_REMOVED lines=8> */
.L_x_2174:
[----:B------:R-:W-:Y:S05]  /*29db0*/  BSYNC B0 ;  /* 0x0000000000007941 */ /* 0x000fea0003800000 */
.L_x_1994:
[----:B------:R-:W-:-:S03]  /*29dc0*/  UMOV UR4, 0xffffffff ;  /* 0xffffffff00047882 */ /* 0x000fc60000000000 */
[----:B------:R-:W-:Y:S05]  /*29dd0*/  BRA.DIV UR4, `(.L_x_1996) ;  /* 0x0000004e04c07947 */ /* 0x000fea000b800000 */
[----:B0-----:R-:W0:Y:S02]  /*29de0*/  S2R R0, SR_TID.X ;  /* 0x0000000000007919 */ /* 0x001e240000002100 */
[----:B0-----:R-:W-:-:S04]  /*29df0*/  SHF.R.U32.HI R0, RZ, 0x5, R0 ;  /* 0x00000005ff007819 */ /* 0x001fc80000011600 */
[----:B------:R-:W-:-:S05]  /*29e00*/  LOP3.LUT R0, R0, 0x3, RZ, 0xc0, !PT ;  /* 0x0000000300007812 */ /* 0x000fca00078ec0ff */
[----:B------:R0:W3:Y:S02]  /*29e10*/  SHFL.IDX PT, R14, R0, RZ, 0x1f ;  /* 0x00001fff000e7589 */ /* 0x0000e400000e0000 */
.L_x_2177:
[----:B---3--:R-:W-:-:S13]  /*29e20*/  ISETP.NE.AND P0, PT, R14, RZ, PT ;  /* 0x000000ff0e00720c */ /* 0x008fda0003f05270 */
[----:B------:R-:W-:Y:S05]  /*29e30*/  @P0 BRA `(.L_x_1566) ;  /* 0x0000000000900947 */ /* 0x000fea0003800000 */
[----:B------:R-:W-:-:S03]  /*29e40*/  UMOV UR4, 0xffffffff ;  /* 0xffffffff00047882 */ /* 0x000fc60000000000 */
[----:B------:R-:W-:Y:S05]  /*29e50*/  BRA.DIV UR4, `(.L_x_1997) ;  /* 0x0000004e04d47947 */ /* 0x000fea000b800000 */
[----:B------:R-:W-:-:S13]  /*29e60*/  ELECT P6, URZ, PT ;  /* 0x00000000003f782f */ /* 0x000fda00038c0000 */
.L_x_2180:
        /* <DEDUP_REMOVED lines=8> */
.L_x_1998:
[----:B------:R-:W-:Y:S01]  /*29ef0*/  IMAD R3, R27, 0x8, R5 ;  /* 0x000000081b037824 */ /* 0x000fe200078e0205 */
[----:B------:R-:W-:Y:S01]  /*29f00*/  SHF.L.U32 R2, R29, 0x1f, RZ ;  /* 0x0000001f1d027819 */ /* 0x000fe200000006ff */
[----:B------:R-:W-:-:S03]  /*29f10*/  VIADD R27, R27, 0x1 ;  /* 0x000000011b1b7836 */ /* 0x000fc60000000000 */
[----:B------:R-:W0:Y:S02]  /*29f20*/  SYNCS.PHASECHK.TRANS64.TRYWAIT P1, [R3+URZ+0x2a840], R2 ;  /* 0x02a84002030075a7 */ /* 0x000e24000802017f */
[----:B------:R-:W-:-:S04]  /*29f30*/  ISETP.NE.AND P2, PT, R27, 0x2, PT ;  /* 0x000000021b00780c */ /* 0x000fc80003f45270 */
[----:B------:R-:W-:Y:S01]  /*29f40*/  SEL R0, RZ, 0x1, P2 ;  /* 0x00000001ff007807 */ /* 0x000fe20001000000 */
[----:B0-----:R-:W-:Y:S08]  /*29f50*/  @!P1 BRA `(.L_x_1999) ;  /* 0x0000004c00b49947 */ /* 0x001ff00003800000 */
.L_x_2181:
[----:B------:R-:W-:Y:S02]  /*29f60*/  SEL R27, R27, RZ, P2 ;  /* 0x000000ff1b1b7207 */ /* 0x000fe40001000000 */
[----:B------:R-:W-:Y:S01]  /*29f70*/  LOP3.LUT R0, R29, R0, RZ, 0x3c, !PT ;  /* 0x000000001d007212 */ /* 0x000fe200078e3cff */
[----:B------:R-:W-:Y:S06]  /*29f80*/  @!P0 BRA `(.L_x_2000) ;  /* 0x0000000000048947 */ /* 0x000fec0003800000 */
[----:B------:R-:W-:Y:S01]  /*29f90*/  BPT.TRAP 0x1 ;  /* 0x000000040000795c */ /* 0x000fe20000300000 */
.L_x_2000:
[----:B------:R-:W-:Y:S01]  /*29fa0*/  IMAD R27, R27, 0x8, R5 ;  /* 0x000000081b1b7824 */ /* 0x000fe200078e0205 */
[----:B------:R-:W-:-:S04]  /*29fb0*/  SHF.L.U32 R0, R0, 0x1f, RZ ;  /* 0x0000001f00007819 */ /* 0x000fc800000006ff */
[----:B------:R-:W3:Y:S02]  /*29fc0*/  SYNCS.PHASECHK.TRANS64.TRYWAIT P1, [R27+URZ+0x2a840], R0 ;  /* 0x02a840001b0075a7 */ /* 0x000ee4000802017f */
[----:B---3--:R-:W-:Y:S05]  /*29fd0*/  @!P1 BRA `(.L_x_2001) ;  /* 0x0000004c00a89947 */ /* 0x008fea0003800000 */
.L_x_2182:
[----:B------:R-:W-:Y:S05]  /*29fe0*/  @!P0 BRA `(.L_x_2002) ;  /* 0x0000000000048947 */ /* 0x000fea0003800000 */
[----:B------:R-:W-:Y:S01]  /*29ff0*/  BPT.TRAP 0x1 ;  /* 0x000000040000795c */ /* 0x000fe20000300000 */
.L_x_2002:
[----:B------:R-:W4:Y:S02]  /*2a000*/  SYNCS.PHASECHK.TRANS64.TRYWAIT P1, [R3+URZ+0x2a860], R2 ;  /* 0x02a86002030075a7 */ /* 0x000f24000802017f */
[----:B----4-:R-:W-:Y:S05]  /*2a010*/  @!P1 BRA `(.L_x_2003) ;  /* 0x0000004c00ac9947 */ /* 0x010fea0003800000 */
.L_x_2183:
[----:B------:R-:W-:Y:S05]  /*2a020*/  @!P0 BRA `(.L_x_2004) ;  /* 0x0000000000048947 */ /* 0x000fea0003800000 */
[----:B------:R-:W-:Y:S01]  /*2a030*/  BPT.TRAP 0x1 ;  /* 0x000000040000795c */ /* 0x000fe20000300000 */
.L_x_2004:
[----:B------:R0:W0:Y:S02]  /*2a040*/  SYNCS.PHASECHK.TRANS64.TRYWAIT P0, [R27+URZ+0x2a860], R0 ;  /* 0x02a860001b0075a7 */ /* 0x000024000800017f */
[----:B0-----:R-:W-:Y:S05]  /*2a050*/  @!P0 NANOSLEEP.SYNCS 0x989680 ;  /* 0x009896800000895d */ /* 0x001fea0003900000 */
[----:B------:R-:W0:Y:S02]  /*2a060*/  @!P0 SYNCS.PHASECHK.TRANS64 P0, [R27+URZ+0x2a860], R0 ;  /* 0x02a860001b0085a7 */ /* 0x000e24000800007f */
[----:B0-----:R-:W-:Y:S05]  /*2a070*/  @!P0 BRA `(.L_x_2004) ;  /* 0xfffffffc00f08947 */ /* 0x001fea000383ffff */
.L_x_1566:
[----:B------:R-:W-:Y:S05]  /*2a080*/  BSYNC B9 ;  /* 0x0000000000097941 */ /* 0x000fea0003800000 */
.L_x_1563:
[----:B------:R-:W-:Y:S05]  /*2a090*/  EXIT ;  /* 0x000000000000794d */ /* 0x000fea0003800000 */
.L_x_1592:
[----:B0-----:R0:W1:Y:S02]  /*2a0a0*/  SYNCS.PHASECHK.TRANS64.TRYWAIT P6, [R86+URZ+0x2a890], R87 ;  /* 0x02a89057560075a7 */ /* 0x00106400080c017f */
[----:B-1----:R-:W-:Y:S05]  /*2a0b0*/  @!P6 NANOSLEEP.SYNCS 0x989680 ;  /* 0x009896800000e95d */ /* 0x002fea0003900000 */
[----:B------:R-:W1:Y:S02]  /*2a0c0*/  @!P6 SYNCS.PHASECHK.TRANS64 P6, [R86+URZ+0x2a890], R87 ;  /* 0x02a890575600e5a7 */ /* 0x000e6400080c007f */
[----:B-1----:R-:W-:Y:S05]  /*2a0d0*/  @!P6 BRA `(.L_x_1592) ;  /* 0xfffffffc00f0e947 */ /* 0x002fea000383ffff */
[----:B------:R-:W-:Y:S05]  /*2a0e0*/  BRA `(.L_x_2005) ;  /* 0xfffffd98004c7947 */ /* 0x000fea000383ffff */
.L_x_1593:
        /* <DEDUP_REMOVED lines=8> */
.L_x_2007:
[----:B------:R-:W-:Y:S05]  /*2a170*/  BSYNC B1 ;  /* 0x0000000000017941 */ /* 0x000fea0003800000 */
.L_x_2006:
[----:B------:R-:W-:Y:S02]  /*2a180*/  IMAD.MOV.U32 R13, RZ, RZ, R116 ;  /* 0x000000ffff0d7224 */ /* 0x000fe400078e0074 */
[----:B------:R-:W-:Y:S02]  /*2a190*/  IMAD.MOV.U32 R12, RZ, RZ, RZ ;  /* 0x000000ffff0c7224 */ /* 0x000fe400078e00ff */
[----:B------:R-:W-:Y:S02]  /*2a1a0*/  IMAD.MOV.U32 R11, RZ, RZ, 0x1c1f ;  /* 0x00001c1fff0b7424 */ /* 0x000fe400078e00ff */
[----:B------:R-:W-:Y:S02]  /*2a1b0*/  IMAD.MOV.U32 R15, RZ, RZ, -0x1 ;  /* 0xffffffffff0f7424 */ /* 0x000fe400078e00ff */
[----:B------:R-:W-:-:S07]  /*2a1c0*/  IMAD.MOV.U32 R82, RZ, RZ, R14 ;  /* 0x000000ffff527224 */ /* 0x000fce00078e000e */
[----:B------:R-:W-:Y:S05]  /*2a1d0*/  WARPSYNC.COLLECTIVE R15, `(.L_x_2008) ;  /* 0x000000000f087348 */ /* 0x000fea0003c00000 */
[----:B------:R0:W1:Y:S02]  /*2a1e0*/  SHFL.IDX P6, R14, R13, R12, R11 ;  /* 0x0000000c0d0e7389 */ /* 0x00006400000c000b */
[----:B01----:R-:W-:Y:S01]  /*2a1f0*/  ENDCOLLECTIVE ;  /* 0x000000000000791b */ /* 0x003fe20003800000 */
.L_x_2008:
[----:B------:R-:W-:Y:S01]  /*2a200*/  IMAD.MOV.U32 R11, RZ, RZ, R14 ;  /* 0x000000ffff0b7224 */ /* 0x000fe200078e000e */
[----:B------:R-:W-:Y:S06]  /*2a210*/  BRA `(.L_x_2009) ;  /* 0xfffffd9800147947 */ /* 0x000fec000383ffff */
.L_x_1618:
        /* <DEDUP_REMOVED lines=8> */
.L_x_2011:
[----:B------:R-:W-:Y:S05]  /*2a2a0*/  BSYNC B1 ;  /* 0x0000000000017941 */ /* 0x000fea0003800000 */
.L_x_2010:
        /* <DEDUP_REMOVED lines=8> */
.L_x_2012:
[----:B------:R-:W-:Y:S01]  /*2a330*/  IMAD.MOV.U32 R116, RZ, RZ, R14 ;  /* 0x000000ffff747224 */ /* 0x000fe200078e000e */
[----:B------:R-:W-:Y:S06]  /*2a340*/  BRA `(.L_x_2013) ;  /* 0xfffffdac00687947 */ /* 0x000fec000383ffff */
.L_x_1648:
[----:B-1----:R1:W2:Y:S02]  /*2a350*/  SYNCS.PHASECHK.TRANS64.TRYWAIT P6, [R86+URZ+0x2a890], R87 ;  /* 0x02a89057560075a7 */ /* 0x0022a400080c017f */
[----:B--2---:R-:W-:Y:S05]  /*2a360*/  @!P6 NANOSLEEP.SYNCS 0x989680 ;  /* 0x009896800000e95d */ /* 0x004fea0003900000 */
[----:B------:R-:W2:Y:S02]  /*2a370*/  @!P6 SYNCS.PHASECHK.TRANS64 P6, [R86+URZ+0x2a890], R87 ;  /* 0x02a890575600e5a7 */ /* 0x000ea400080c007f */
[----:B--2---:R-:W-:Y:S05]  /*2a380*/  @!P6 BRA `(.L_x_1648) ;  /* 0xfffffffc00f0e947 */ /* 0x004fea000383ffff */
[----:B------:R-:W-:Y:S05]  /*2a390*/  BRA `(.L_x_2014) ;  /* 0xfffffdcc00b07947 */ /* 0x000fea000383ffff */
.L_x_1649:
        /* <DEDUP_REMOVED lines=8> */
.L_x_2016:
[----:B------:R-:W-:Y:S05]  /*2a420*/  BSYNC B1 ;  /* 0x0000000000017941 */ /* 0x000fea0003800000 */
.L_x_2015:
        /* <DEDUP_REMOVED lines=8> */
.L_x_2017:
[----:B------:R-:W-:Y:S01]  /*2a4b0*/  IMAD.MOV.U32 R11, RZ, RZ, R14 ;  /* 0x000000ffff0b7224 */ /* 0x000fe200078e000e */
[----:B------:R-:W-:Y:S06]  /*2a4c0*/  BRA `(.L_x_2018) ;  /* 0xfffffdcc007c7947 */ /* 0x000fec000383ffff */
.L_x_1662:
[----:B------:R-:W-:Y:S01]  /*2a4d0*/  BSSY B1, `(.L_x_2019) ;  /* 0x0000008000017945 */ /* 0x000fe20003800000 */
[----:B--234-:R-:W-:Y:S02]  /*2a4e0*/  IMAD.MOV.U32 R13, RZ, RZ, R115 ;  /* 0x000000ffff0d7224 */ /* 0x01cfe400078e0073 */
[----:B------:R-:W-:Y:S02]  /*2a4f0*/  IMAD.MOV.U32 R12, RZ, RZ, 0x1 ;  /* 0x00000001ff0c7424 */ /* 0x000fe400078e00ff */
[----:B------:R-:W-:Y:S02]  /*2a500*/  IMAD.MOV.U32 R11, RZ, RZ, 0x1c1f ;  /* 0x00001c1fff0b7424 */ /* 0x000fe400078e00ff */
[----:B------:R-:W-:-:S07]  /*2a510*/  IMAD.MOV.U32 R15, RZ, RZ, -0x1 ;  /* 0xffffffffff0f7424 */ /* 0x000fce00078e00ff */
[----:B01----:R-:W-:Y:S05]  /*2a520*/  WARPSYNC.COLLECTIVE R15, `(.L_x_2020) ;  /* 0x000000000f087348 */ /* 0x003fea0003c00000 */
[----:B------:R2:W3:Y:S02]  /*2a530*/  SHFL.IDX P6, R14, R13, R12, R11 ;  /* 0x0000000c0d0e7389 */ /* 0x0004e400000c000b */
[----:B0123--:R-:W-:Y:S01]  /*2a540*/  ENDCOLLECTIVE ;  /* 0x000000000000791b */ /* 0x00ffe20003800000 */
.L_x_2020:
[----:B------:R-:W-:Y:S05]  /*2a550*/  BSYNC B1 ;  /* 0x0000000000017941 */ /* 0x000fea0003800000 */
.L_x_2019:
        /* <DEDUP_REMOVED lines=8> */
.L_x_2021:
[----:B------:R-:W-:Y:S01]  /*2a5e0*/  IMAD.MOV.U32 R116, RZ, RZ, R14 ;  /* 0x000000ffff747224 */ /* 0x000fe200078e000e */
[----:B------:R-:W-:Y:S06]  /*2a5f0*/  BRA `(.L_x_2022) ;  /* 0xfffffde400287947 */ /* 0x000fec000383ffff */
.L_x_1675:
[----:B0-----:R0:W1:Y:S02]  /*2a600*/  SYNCS.PHASECHK.TRANS64.TRYWAIT P4, [R86+URZ+0x2a890], R87 ;  /* 0x02a89057560075a7 */ /* 0x001064000808017f */
[----:B-1----:R-:W-:Y:S05]  /*2a610*/  @!P4 NANOSLEEP.SYNCS 0x989680 ;  /* 0x009896800000c95d */ /* 0x002fea0003900000 */
[----:B------:R-:W1:Y:S02]  /*2a620*/  @!P4 SYNCS.PHASECHK.TRANS64 P4, [R86+URZ+0x2a890], R87 ;  /* 0x02a890575600c5a7 */ /* 0x000e64000808007f */
[----:B-1----:R-:W-:Y:S05]  /*2a630*/  @!P4 BRA `(.L_x_1675) ;  /* 0xfffffffc00f0c947 */ /* 0x002fea000383ffff */
[----:B------:R-:W-:Y:S05]  /*2a640*/  BRA `(.L_x_2023) ;  /* 0xfffffdfc00187947 */ /* 0x000fea000383ffff */
.L_x_1676:
        /* <DEDUP_REMOVED lines=8> */
.L_x_2025:
[----:B------:R-:W-:Y:S05]  /*2a6d0*/  BSYNC B1 ;  /* 0x0000000000017941 */ /* 0x000fea0003800000 */
.L_x_2024:
        /* <DEDUP_REMOVED lines=8> */
.L_x_2026:
[----:B------:R-:W-:Y:S01]  /*2a760*/  IMAD.MOV.U32 R37, RZ, RZ, R14 ;  /* 0x000000ffff257224 */ /* 0x000fe200078e000e */
[----:B------:R-:W-:Y:S06]  /*2a770*/  BRA `(.L_x_2027) ;  /* 0xfffffdfc003c7947 */ /* 0x000fec000383ffff */
.L_x_1679:
        /* <DEDUP_REMOVED lines=8> */
.L_x_2029:
[----:B------:R-:W-:Y:S05]  /*2a800*/  BSYNC B1 ;  /* 0x0000000000017941 */ /* 0x000fea0003800000 */
.L_x_2028:
        /* <DEDUP_REMOVED lines=8> */
.L_x_2030:
[----:B------:R-:W-:Y:S01]  /*2a890*/  IMAD.MOV.U32 R37, RZ, RZ, R14 ;  /* 0x000000ffff257224 */ /* 0x000fe200078e000e */
[----:B------:R-:W-:Y:S06]  /*2a8a0*/  BRA `(.L_x_2031) ;  /* 0xfffffdfc00987947 */ /* 0x000fec000383ffff */
.L_x_1683:
[----:B---3--:R3:W0:Y:S02]  /*2a8b0*/  SYNCS.PHASECHK.TRANS64.TRYWAIT P0, [R86+URZ+0x2a8b0], R87 ;  /* 0x02a8b057560075a7 */ /* 0x008624000800017f */
[----:B0-----:R-:W-:Y:S05]  /*2a8c0*/  @!P0 NANOSLEEP.SYNCS 0x989680 ;  /* 0x009896800000895d */ /* 0x001fea0003900000 */
[----:B------:R-:W0:Y:S02]  /*2a8d0*/  @!P0 SYNCS.PHASECHK.TRANS64 P0, [R86+URZ+0x2a8b0], R87 ;  /* 0x02a8b057560085a7 */ /* 0x000e24000800007f */
[----:B0-----:R-:W-:Y:S05]  /*2a8e0*/  @!P0 BRA `(.L_x_1683) ;  /* 0xfffffffc00f08947 */ /* 0x001fea000383ffff */
[----:B------:R-:W-:Y:S05]  /*2a8f0*/  BRA `(.L_x_2032) ;  /* 0xfffffe0000707947 */ /* 0x000fea000383ffff */
.L_x_1709:
        /* <DEDUP_REMOVED lines=8> */
.L_x_2034:
[----:B------:R-:W-:Y:S05]  /*2a980*/  BSYNC B1 ;  /* 0x0000000000017941 */ /* 0x000fea0003800000 */
.L_x_2033:
        /* <DEDUP_REMOVED lines=8> */
.L_x_2035:
[----:B------:R-:W-:Y:S02]  /*2aa10*/  IMAD.MOV.U32 R13, RZ, RZ, R8 ;  /* 0x000000ffff0d7224 */ /* 0x000fe400078e0008 */
[----:B------:R-:W-:-:S07]  /*2aa20*/  IMAD.MOV.U32 R0, RZ, RZ, R14 ;  /* 0x000000ffff007224 */ /* 0x000fce00078e000e */
[----:B------:R-:W-:Y:S05]  /*2aa30*/  WARPSYNC.COLLECTIVE R15, `(.L_x_2036) ;  /* 0x000000000f087348 */ /* 0x000fea0003c00000 */
[----:B------:R0:W1:Y:S02]  /*2aa40*/  SHFL.IDX P6, R14, R13, R12, R11 ;  /* 0x0000000c0d0e7389 */ /* 0x00006400000c000b */
[----:B01----:R-:W-:Y:S01]  /*2aa50*/  ENDCOLLECTIVE ;  /* 0x000000000000791b */ /* 0x003fe20003800000 */
.L_x_2036:
[----:B------:R-:W-:Y:S02]  /*2aa60*/  IMAD.MOV.U32 R13, RZ, RZ, R4 ;  /* 0x000000ffff0d7224 */ /* 0x000fe400078e0004 */
[----:B------:R-:W-:-:S07]  /*2aa70*/  IMAD.MOV.U32 R5, RZ, RZ, R14 ;  /* 0x000000ffff057224 */ /* 0x000fce00078e000e */
[----:B------:R-:W-:Y:S05]  /*2aa80*/  WARPSYNC.COLLECTIVE R15, `(.L_x_2037) ;  /* 0x000000000f087348 */ /* 0x000fea0003c00000 */
[----:B------:R0:W1:Y:S02]  /*2aa90*/  SHFL.IDX P6, R14, R13, R12, R11 ;  /* 0x0000000c0d0e7389 */ /* 0x00006400000c000b */
[----:B01----:R-:W-:Y:S01]  /*2aaa0*/  ENDCOLLECTIVE ;  /* 0x000000000000791b */ /* 0x003fe20003800000 */
.L_x_2037:
[----:B------:R-:W-:Y:S05]  /*2aab0*/  BRA `(.L_x_2038) ;  /* 0xfffffe1400047947 */ /* 0x000fea000383ffff */
.L_x_1712:
[----:B------:R-:W-:Y:S01]  /*2aac0*/  BSSY B1, `(.L_x_2039) ;  /* 0x0000008000017945 */ /* 0x000fe20003800000 */
[----:B------:R-:W-:Y:S02]  /*2aad0*/  IMAD.MOV.U32 R13, RZ, RZ, R7 ;  /* 0x000000ffff0d7224 */ /* 0x000fe400078e0007 */
[----:B------:R-:W-:Y:S02]  /*2aae0*/  IMAD.MOV.U32 R12, RZ, RZ, 0x1 ;  /* 0x00000001ff0c7424 */ /* 0x000fe400078e00ff */
[----:B------:R-:W-:Y:S02]  /*2aaf0*/  IMAD.MOV.U32 R11, RZ, RZ, 0x1c1f ;  /* 0x00001c1fff0b7424 */ /* 0x000fe400078e00ff */
[----:B------:R-:W-:-:S07]  /*2ab00*/  IMAD.MOV.U32 R15, RZ, RZ, -0x1 ;  /* 0xffffffffff0f7424 */ /* 0x000fce00078e00ff */
[----:B0---4-:R-:W-:Y:S05]  /*2ab10*/  WARPSYNC.COLLECTIVE R15, `(.L_x_2040) ;  /* 0x000000000f087348 */ /* 0x011fea0003c00000 */
[----:B----4-:R1:W2:Y:S02]  /*2ab20*/  SHFL.IDX P6, R14, R13, R12, R11 ;  /* 0x0000000c0d0e7389 */ /* 0x0102a400000c000b */
[----:B012---:R-:W-:Y:S01]  /*2ab30*/  ENDCOLLECTIVE ;  /* 0x000000000000791b */ /* 0x007fe20003800000 */
.L_x_2040:
[----:B------:R-:W-:Y:S05]  /*2ab40*/  BSYNC B1 ;  /* 0x0000000000017941 */ /* 0x000fea0003800000 */
.L_x_2039:
        /* <DEDUP_REMOVED lines=8> */
.L_x_2041:
[----:B------:R-:W-:Y:S02]  /*2abd0*/  IMAD.MOV.U32 R13, RZ, RZ, R8 ;  /* 0x000000ffff0d7224 */ /* 0x000fe400078e0008 */
[----:B------:R-:W-:-:S07]  /*2abe0*/  IMAD.MOV.U32 R0, RZ, RZ, R14 ;  /* 0x000000ffff007224 */ /* 0x000fce00078e000e */
[----:B------:R-:W-:Y:S05]  /*2abf0*/  WARPSYNC.COLLECTIVE R15, `(.L_x_2042) ;  /* 0x000000000f087348 */ /* 0x000fea0003c00000 */
[----:B------:R0:W1:Y:S02]  /*2ac00*/  SHFL.IDX P6, R14, R13, R12, R11 ;  /* 0x0000000c0d0e7389 */ /* 0x00006400000c000b */
[----:B01----:R-:W-:Y:S01]  /*2ac10*/  ENDCOLLECTIVE ;  /* 0x000000000000791b */ /* 0x003fe20003800000 */
.L_x_2042:
[----:B------:R-:W-:Y:S02]  /*2ac20*/  IMAD.MOV.U32 R13, RZ, RZ, R4 ;  /* 0x000000ffff0d7224 */ /* 0x000fe400078e0004 */
[----:B------:R-:W-:-:S07]  /*2ac30*/  IMAD.MOV.U32 R5, RZ, RZ, R14 ;  /* 0x000000ffff057224 */ /* 0x000fce00078e000e */
[----:B------:R-:W-:Y:S05]  /*2ac40*/  WARPSYNC.COLLECTIVE R15, `(.L_x_2043) ;  /* 0x000000000f087348 */ /* 0x000fea0003c00000 */
[----:B------:R0:W1:Y:S02]  /*2ac50*/  SHFL.IDX P6, R14, R13, R12, R11 ;  /* 0x0000000c0d0e7389 */ /* 0x00006400000c000b */
[----:B01----:R-:W-:Y:S01]  /*2ac60*/  ENDCOLLECTIVE ;  /* 0x000000000000791b */ /* 0x003fe20003800000 */
.L_x_2043:
[----:B------:R-:W-:Y:S01]  /*2ac70*/  IMAD.MOV.U32 R4, RZ, RZ, R14 ;  /* 0x000000ffff047224 */ /* 0x000fe200078e000e */
[----:B------:R-:W-:Y:S06]  /*2ac80*/  BRA `(.L_x_2044) ;  /* 0xfffffe1800b87947 */ /* 0x000fec000383ffff */
.L_x_1716:
[----:B0-----:R0:W1:Y:S02]  /*2ac90*/  SYNCS.PHASECHK.TRANS64.TRYWAIT P0, [R18+URZ+0x2a800], R5 ;  /* 0x02a80005120075a7 */ /* 0x001064000800017f */
[----:B-1----:R-:W-:Y:S05]  /*2aca0*/  @!P0 NANOSLEEP.SYNCS 0x989680 ;  /* 0x009896800000895d */ /* 0x002fea0003900000 */
[----:B------:R-:W1:Y:S02]  /*2acb0*/  @!P0 SYNCS.PHASECHK.TRANS64 P0, [R18+URZ+0x2a800], R5 ;  /* 0x02a80005120085a7 */ /* 0x000e64000800007f */
[----:B-1----:R-:W-:Y:S05]  /*2acc0*/  @!P0 BRA `(.L_x_1716) ;  /* 0xfffffffc00f08947 */ /* 0x002fea000383ffff */
[----:B------:R-:W-:Y:S05]  /*2acd0*/  BRA `(.L_x_2045) ;  /* 0xfffffe2000e47947 */ /* 0x000fea000383ffff */
.L_x_1740:
        /* <DEDUP_REMOVED lines=8> */
.L_x_2047:
[----:B------:R-:W-:Y:S05]  /*2ad60*/  BSYNC B1 ;  /* 0x0000000000017941 */ /* 0x000fea0003800000 */
.L_x_2046:
        /* <DEDUP_REMOVED lines=8> */
.L_x_2048:
[----:B------:R-:W-:Y:S02]  /*2adf0*/  IMAD.MOV.U32 R13, RZ, RZ, R21 ;  /* 0x000000ffff0d7224 */ /* 0x000fe400078e0015 */
[----:B------:R-:W-:-:S07]  /*2ae00*/  IMAD.MOV.U32 R0, RZ, RZ, R14 ;  /* 0x000000ffff007224 */ /* 0x000fce00078e000e */
[----:B------:R-:W-:Y:S05]  /*2ae10*/  WARPSYNC.COLLECTIVE R15, `(.L_x_2049) ;  /* 0x000000000f087348 */ /* 0x000fea0003c00000 */
[----:B------:R0:W1:Y:S02]  /*2ae20*/  SHFL.IDX P6, R14, R13, R12, R11 ;  /* 0x0000000c0d0e7389 */ /* 0x00006400000c000b */
[----:B01----:R-:W-:Y:S01]  /*2ae30*/  ENDCOLLECTIVE ;  /* 0x000000000000791b */ /* 0x003fe20003800000 */
.L_x_2049:
[----:B------:R-:W-:Y:S02]  /*2ae40*/  IMAD.MOV.U32 R13, RZ, RZ, R20 ;  /* 0x000000ffff0d7224 */ /* 0x000fe400078e0014 */
[----:B------:R-:W-:-:S07]  /*2ae50*/  IMAD.MOV.U32 R5, RZ, RZ, R14 ;  /* 0x000000ffff057224 */ /* 0x000fce00078e000e */
[----:B------:R-:W-:Y:S05]  /*2ae60*/  WARPSYNC.COLLECTIVE R15, `(.L_x_2050) ;  /* 0x000000000f087348 */ /* 0x000fea0003c00000 */
[----:B------:R0:W1:Y:S02]  /*2ae70*/  SHFL.IDX P6, R14, R13, R12, R11 ;  /* 0x0000000c0d0e7389 */ /* 0x00006400000c000b */
[----:B01----:R-:W-:Y:S01]  /*2ae80*/  ENDCOLLECTIVE ;  /* 0x000000000000791b */ /* 0x003fe20003800000 */
.L_x_2050:
[----:B------:R-:W-:Y:S05]  /*2ae90*/  BRA `(.L_x_2051) ;  /* 0xfffffe4800787947 */ /* 0x000fea000383ffff */
.L_x_1743:
        /* <DEDUP_REMOVED lines=8> */
.L_x_2053:
[----:B------:R-:W-:Y:S05]  /*2af20*/  BSYNC B1 ;  /* 0x0000000000017941 */ /* 0x000fea0003800000 */
.L_x_2052:
        /* <DEDUP_REMOVED lines=8> */
.L_x_2054:
[----:B------:R-:W-:Y:S02]  /*2afb0*/  IMAD.MOV.U32 R13, RZ, RZ, R21 ;  /* 0x000000ffff0d7224 */ /* 0x000fe400078e0015 */
[----:B------:R-:W-:-:S07]  /*2afc0*/  IMAD.MOV.U32 R0, RZ, RZ, R14 ;  /* 0x000000ffff007224 */ /* 0x000fce00078e000e */
[----:B------:R-:W-:Y:S05]  /*2afd0*/  WARPSYNC.COLLECTIVE R15, `(.L_x_2055) ;  /* 0x000000000f087348 */ /* 0x000fea0003c00000 */
[----:B------:R0:W1:Y:S02]  /*2afe0*/  SHFL.IDX P6, R14, R13, R12, R11 ;  /* 0x0000000c0d0e7389 */ /* 0x00006400000c000b */
[----:B01----:R-:W-:Y:S01]  /*2aff0*/  ENDCOLLECTIVE ;  /* 0x000000000000791b */ /* 0x003fe20003800000 */
.L_x_2055:
[----:B------:R-:W-:Y:S02]  /*2b000*/  IMAD.MOV.U32 R13, RZ, RZ, R20 ;  /* 0x000000ffff0d7224 */ /* 0x000fe400078e0014 */
[----:B------:R-:W-:-:S07]  /*2b010*/  IMAD.MOV.U32 R21, RZ, RZ, R14 ;  /* 0x000000ffff157224 */ /* 0x000fce00078e000e */
[----:B------:R-:W-:Y:S05]  /*2b020*/  WARPSYNC.COLLECTIVE R15, `(.L_x_2056) ;  /* 0x000000000f087348 */ /* 0x000fea0003c00000 */
[----:B------:R0:W1:Y:S02]  /*2b030*/  SHFL.IDX P6, R14, R13, R12, R11 ;  /* 0x0000000c0d0e7389 */ /* 0x00006400000c000b */
[----:B01----:R-:W-:Y:S01]  /*2b040*/  ENDCOLLECTIVE ;  /* 0x000000000000791b */ /* 0x003fe20003800000 */
.L_x_2056:
[----:B------:R-:W-:Y:S01]  /*2b050*/  IMAD.MOV.U32 R20, RZ, RZ, R14 ;  /* 0x000000ffff147224 */ /* 0x000fe200078e000e */
[----:B------:R-:W-:Y:S06]  /*2b060*/  BRA `(.L_x_2057) ;  /* 0xfffffe4c00bc7947 */ /* 0x000fec000383ffff */
.L_x_1747:
[----:B0-----:R0:W1:Y:S02]  /*2b070*/  SYNCS.PHASECHK.TRANS64.TRYWAIT P0, [R18+URZ+0x2a800], R61 ;  /* 0x02a8003d120075a7 */ /* 0x001064000800017f */
[----:B-1----:R-:W-:Y:S05]  /*2b080*/  @!P0 NANOSLEEP.SYNCS 0x989680 ;  /* 0x009896800000895d */ /* 0x002fea0003900000 */
[----:B------:R-:W1:Y:S02]  /*2b090*/  @!P0 SYNCS.PHASECHK.TRANS64 P0, [R18+URZ+0x2a800], R61 ;  /* 0x02a8003d120085a7 */ /* 0x000e64000800007f */
[----:B-1----:R-:W-:Y:S05]  /*2b0a0*/  @!P0 BRA `(.L_x_1747) ;  /* 0xfffffffc00f08947 */ /* 0x002fea000383ffff */
[----:B------:R-:W-:Y:S05]  /*2b0b0*/  BRA `(.L_x_2058) ;  /* 0xfffffe5400507947 */ /* 0x000fea000383ffff */
.L_x_1761:
[----:B-1----:R1:W2:Y:S02]  /*2b0c0*/  SYNCS.PHASECHK.TRANS64.TRYWAIT P1, [R4+URZ+0x2a830], R3 ;  /* 0x02a83003040075a7 */ /* 0x0022a4000802017f */
[----:B--2---:R-:W-:Y:S05]  /*2b0d0*/  @!P1 NANOSLEEP.SYNCS 0x989680 ;  /* 0x009896800000995d */ /* 0x004fea0003900000 */
[----:B------:R-:W2:Y:S02]  /*2b0e0*/  @!P1 SYNCS.PHASECHK.TRANS64 P1, [R4+URZ+0x2a830], R3 ;  /* 0x02a83003040095a7 */ /* 0x000ea4000802007f */
[----:B--2---:R-:W-:Y:S05]  /*2b0f0*/  @!P1 BRA `(.L_x_1761) ;  /* 0xfffffffc00f09947 */ /* 0x004fea000383ffff */
[----:B------:R-:W-:Y:S05]  /*2b100*/  BRA `(.L_x_1760) ;  /* 0xfffffe7c00b07947 */ /* 0x000fea000383ffff */
.L_x_1782:
[----:B-1----:R1:W2:Y:S02]  /*2b110*/  SYNCS.PHASECHK.TRANS64.TRYWAIT P1, [R20+URZ+0x2a830], R13 ;  /* 0x02a8300d140075a7 */ /* 0x0022a4000802017f */
[----:B--2---:R-:W-:Y:S05]  /*2b120*/  @!P1 NANOSLEEP.SYNCS 0x989680 ;  /* 0x009896800000995d */ /* 0x004fea0003900000 */
[----:B------:R-:W2:Y:S02]  /*2b130*/  @!P1 SYNCS.PHASECHK.TRANS64 P1, [R20+URZ+0x2a830], R13 ;  /* 0x02a8300d140095a7 */ /* 0x000ea4000802007f */
[----:B--2---:R-:W-:Y:S05]  /*2b140*/  @!P1 BRA `(.L_x_1782) ;  /* 0xfffffffc00f09947 */ /* 0x004fea000383ffff */
[----:B------:R-:W-:Y:S05]  /*2b150*/  BRA `(.L_x_1781) ;  /* 0xfffffeb000e07947 */ /* 0x000fea000383ffff */
.L_x_1787:
[----:B-1----:R1:W2:Y:S02]  /*2b160*/  SYNCS.PHASECHK.TRANS64.TRYWAIT P1, [R12+URZ+0x2a850], R2 ;  /* 0x02a850020c0075a7 */ /* 0x0022a4000802017f */
[----:B--2---:R-:W-:Y:S05]  /*2b170*/  @!P1 NANOSLEEP.SYNCS 0x989680 ;  /* 0x009896800000995d */ /* 0x004fea0003900000 */
[----:B------:R-:W2:Y:S02]  /*2b180*/  @!P1 SYNCS.PHASECHK.TRANS64 P1, [R12+URZ+0x2a850], R2 ;  /* 0x02a850020c0095a7 */ /* 0x000ea4000802007f */
[----:B--2---:R-:W-:Y:S05]  /*2b190*/  @!P1 BRA `(.L_x_1787) ;  /* 0xfffffffc00f09947 */ /* 0x004fea000383ffff */
[----:B------:R-:W-:Y:S05]  /*2b1a0*/  BRA `(.L_x_1786) ;  /* 0xfffffebc00d87947 */ /* 0x000fea000383ffff */
.L_x_1809:
[----:B-1----:R1:W2:Y:S02]  /*2b1b0*/  SYNCS.PHASECHK.TRANS64.TRYWAIT P1, [R20+URZ+0x2a830], R3 ;  /* 0x02a83003140075a7 */ /* 0x0022a4000802017f */
[----:B--2---:R-:W-:Y:S05]  /*2b1c0*/  @!P1 NANOSLEEP.SYNCS 0x989680 ;  /* 0x009896800000995d */ /* 0x004fea0003900000 */
[----:B------:R-:W2:Y:S02]  /*2b1d0*/  @!P1 SYNCS.PHASECHK.TRANS64 P1, [R20+URZ+0x2a830], R3 ;  /* 0x02a83003140095a7 */ /* 0x000ea4000802007f */
[----:B--2---:R-:W-:Y:S05]  /*2b1e0*/  @!P1 BRA `(.L_x_1809) ;  /* 0xfffffffc00f09947 */ /* 0x004fea000383ffff */
[----:B------:R-:W-:Y:S05]  /*2b1f0*/  BRA `(.L_x_1808) ;  /* 0xfffffeec00a47947 */ /* 0x000fea000383ffff */
.L_x_1814:
[----:B--2---:R2:W3:Y:S02]  /*2b200*/  SYNCS.PHASECHK.TRANS64.TRYWAIT P1, [R8+URZ+0x2a850], R2 ;  /* 0x02a85002080075a7 */ /* 0x0044e4000802017f */
[----:B---3--:R-:W-:Y:S05]  /*2b210*/  @!P1 NANOSLEEP.SYNCS 0x989680 ;  /* 0x009896800000995d */ /* 0x008fea0003900000 */
[----:B------:R-:W3:Y:S02]  /*2b220*/  @!P1 SYNCS.PHASECHK.TRANS64 P1, [R8+URZ+0x2a850], R2 ;  /* 0x02a85002080095a7 */ /* 0x000ee4000802007f */
[----:B---3--:R-:W-:Y:S05]  /*2b230*/  @!P1 BRA `(.L_x_1814) ;  /* 0xfffffffc00f09947 */ /* 0x008fea000383ffff */
[----:B------:R-:W-:Y:S05]  /*2b240*/  BRA `(.L_x_1813) ;  /* 0xfffffef8009c7947 */ /* 0x000fea000383ffff */
.L_x_1824:
[----:B-1----:R1:W2:Y:S02]  /*2b250*/  SYNCS.PHASECHK.TRANS64.TRYWAIT P1, [R4+URZ+0x2a830], R3 ;  /* 0x02a83003040075a7 */ /* 0x0022a4000802017f */
[----:B--2---:R-:W-:Y:S05]  /*2b260*/  @!P1 NANOSLEEP.SYNCS 0x989680 ;  /* 0x009896800000995d */ /* 0x004fea0003900000 */
[----:B------:R-:W2:Y:S02]  /*2b270*/  @!P1 SYNCS.PHASECHK.TRANS64 P1, [R4+URZ+0x2a830], R3 ;  /* 0x02a83003040095a7 */ /* 0x000ea4000802007f */
[----:B--2---:R-:W-:Y:S05]  /*2b280*/  @!P1 BRA `(.L_x_1824) ;  /* 0xfffffffc00f09947 */ /* 0x004fea000383ffff */
[----:B------:R-:W-:Y:S05]  /*2b290*/  BRA `(.L_x_1823) ;  /* 0xffffff1400107947 */ /* 0x000fea000383ffff */
.L_x_1829:
[----:B-1----:R1:W2:Y:S02]  /*2b2a0*/  SYNCS.PHASECHK.TRANS64.TRYWAIT P1, [R11+URZ+0x2a850], R2 ;  /* 0x02a850020b0075a7 */ /* 0x0022a4000802017f */
[----:B--2---:R-:W-:Y:S05]  /*2b2b0*/  @!P1 NANOSLEEP.SYNCS 0x989680 ;  /* 0x009896800000995d */ /* 0x004fea0003900000 */
[----:B------:R-:W2:Y:S02]  /*2b2c0*/  @!P1 SYNCS.PHASECHK.TRANS64 P1, [R11+URZ+0x2a850], R2 ;  /* 0x02a850020b0095a7 */ /* 0x000ea4000802007f */
[----:B--2---:R-:W-:Y:S05]  /*2b2d0*/  @!P1 BRA `(.L_x_1829) ;  /* 0xfffffffc00f09947 */ /* 0x004fea000383ffff */
[----:B------:R-:W-:Y:S05]  /*2b2e0*/  BRA `(.L_x_1828) ;  /* 0xffffff2000087947 */ /* 0x000fea000383ffff */
.L_x_1845:
[----:B-1----:R1:W2:Y:S02]  /*2b2f0*/  SYNCS.PHASECHK.TRANS64.TRYWAIT P1, [R11+URZ+0x2a850], R2 ;  /* 0x02a850020b0075a7 */ /* 0x0022a4000802017f */
[----:B--2---:R-:W-:Y:S05]  /*2b300*/  @!P1 NANOSLEEP.SYNCS 0x989680 ;  /* 0x009896800000995d */ /* 0x004fea0003900000 */
[----:B------:R-:W2:Y:S02]  /*2b310*/  @!P1 SYNCS.PHASECHK.TRANS64 P1, [R11+URZ+0x2a850], R2 ;  /* 0x02a850020b0095a7 */ /* 0x000ea4000802007f */
[----:B--2---:R-:W-:Y:S05]  /*2b320*/  @!P1 BRA `(.L_x_1845) ;  /* 0xfffffffc00f09947 */ /* 0x004fea000383ffff */
[----:B------:R-:W-:Y:S05]  /*2b330*/  BRA `(.L_x_1844) ;  /* 0xffffff4c00f07947 */ /* 0x000fea000383ffff */
.L_x_1890:
[----:B------:R-:W0:Y:S01]  /*2b340*/  S2R R12, SR_TID.X ;  /* 0x00000000000c7919 */ /* 0x000e220000002100 */
[----:B------:R-:W-:Y:S01]  /*2b350*/  BSSY B1, `(.L_x_2059) ;  /* 0x000000a000017945 */ /* 0x000fe20003800000 */
[----:B------:R-:W-:Y:S02]  /*2b360*/  IMAD.MOV.U32 R11, RZ, RZ, 0x1f ;  /* 0x0000001fff0b7424 */ /* 0x000fe400078e00ff */
[----:B------:R-:W-:Y:S01]  /*2b370*/  IMAD.MOV.U32 R15, RZ, RZ, -0x1 ;  /* 0xffffffffff0f7424 */ /* 0x000fe200078e00ff */
[----:B0-----:R-:W-:-:S04]  /*2b380*/  SHF.R.U32.HI R12, RZ, 0x5, R12 ;  /* 0x00000005ff0c7819 */ /* 0x001fc8000001160c */
[----:B------:R-:W-:-:S05]  /*2b390*/  LOP3.LUT R12, R12, 0x3, RZ, 0xc0, !PT ;  /* 0x000000030c0c7812 */ /* 0x000fca00078ec0ff */
[----:B------:R-:W-:Y:S02]  /*2b3a0*/  IMAD.MOV.U32 R13, RZ, RZ, R12 ;  /* 0x000000ffff0d7224 */ /* 0x000fe400078e000c */
[----:B------:R-:W-:-:S07]  /*2b3b0*/  IMAD.MOV.U32 R12, RZ, RZ, RZ ;  /* 0x000000ffff0c7224 */ /* 0x000fce00078e00ff */
[----:B------:R-:W-:Y:S05]  /*2b3c0*/  WARPSYNC.COLLECTIVE R15, `(.L_x_2060) ;  /* 0x000000000f087348 */ /* 0x000fea0003c00000 */
[----:B------:R0:W1:Y:S02]  /*2b3d0*/  SHFL.IDX P6, R14, R13, R12, R11 ;  /* 0x0000000c0d0e7389 */ /* 0x00006400000c000b */
[----:B01----:R-:W-:Y:S01]  /*2b3e0*/  ENDCOLLECTIVE ;  /* 0x000000000000791b */ /* 0x003fe20003800000 */
.L_x_2060:
[----:B------:R-:W-:Y:S05]  /*2b3f0*/  BSYNC B1 ;  /* 0x0000000000017941 */ /* 0x000fea0003800000 */
.L_x_2059:
[----:B------:R-:W-:Y:S05]  /*2b400*/  BRA `(.L_x_2061) ;  /* 0xffffff8c00c47947 */ /* 0x000fea000383ffff */
.L_x_1892:
[----:B------:R-:W-:Y:S01]  /*2b410*/  BSSY B1, `(.L_x_2062) ;  /* 0x0000006000017945 */ /* 0x000fe20003800000 */
[----:B------:R-:W-:-:S07]  /*2b420*/  IMAD.MOV.U32 R15, RZ, RZ, -0x1 ;  /* 0xffffffffff0f7424 */ /* 0x000fce00078e00ff */
[----:B0-----:R-:W-:Y:S05]  /*2b430*/  WARPSYNC.COLLECTIVE R15, `(.L_x_2063) ;  /* 0x000000000f0c7348 */ /* 0x001fea0003c00000 */
[----:B------:R-:W-:Y:S02]  /*2b440*/  ELECT P6, UR62, PT ;  /* 0x00000000003e782f */ /* 0x000fe400038c0000 */
[----:B------:R-:W-:Y:S01]  /*2b450*/  MOV R14, UR62 ;  /* 0x0000003e000e7c02 */ /* 0x000fe20008000f00 */
[----:B0-----:R-:W-:Y:S10]  /*2b460*/  ENDCOLLECTIVE ;  /* 0x000000000000791b */ /* 0x001ff40003800000 */
.L_x_2063:
[----:B------:R-:W-:Y:S05]  /*2b470*/  BSYNC B1 ;  /* 0x0000000000017941 */ /* 0x000fea0003800000 */
.L_x_2062:
[----:B------:R-:W-:Y:S05]  /*2b480*/  BRA `(.L_x_1891) ;  /* 0xffffff8c00bc7947 */ /* 0x000fea000383ffff */
.L_x_1894:
[----:B0-----:R0:W1:Y:S02]  /*2b490*/  SYNCS.PHASECHK.TRANS64.TRYWAIT P0, [R23+URZ+0x2a820], R6 ;  /* 0x02a82006170075a7 */ /* 0x001064000800017f */
[----:B-1----:R-:W-:Y:S05]  /*2b4a0*/  @!P0 NANOSLEEP.SYNCS 0x989680 ;  /* 0x009896800000895d */ /* 0x002fea0003900000 */
[----:B------:R-:W1:Y:S02]  /*2b4b0*/  @!P0 SYNCS.PHASECHK.TRANS64 P0, [R23+URZ+0x2a820], R6 ;  /* 0x02a82006170085a7 */ /* 0x000e64000800007f */
[----:B-1----:R-:W-:Y:S05]  /*2b4c0*/  @!P0 BRA `(.L_x_1894) ;  /* 0xfffffffc00f08947 */ /* 0x002fea000383ffff */
[----:B------:R-:W-:Y:S05]  /*2b4d0*/  BRA `(.L_x_2064) ;  /* 0xffffff8c00cc7947 */ /* 0x000fea000383ffff */
.L_x_1898:
[----:B-1----:R1:W2:Y:S02]  /*2b4e0*/  SYNCS.PHASECHK.TRANS64.TRYWAIT P0, [R3+URZ+0x2a8a0], R12 ;  /* 0x02a8a00c030075a7 */ /* 0x0022a4000800017f */
[----:B--2---:R-:W-:Y:S05]  /*2b4f0*/  @!P0 NANOSLEEP.SYNCS 0x989680 ;  /* 0x009896800000895d */ /* 0x004fea0003900000 */
[----:B------:R-:W2:Y:S02]  /*2b500*/  @!P0 SYNCS.PHASECHK.TRANS64 P0, [R3+URZ+0x2a8a0], R12 ;  /* 0x02a8a00c030085a7 */ /* 0x000ea4000800007f */
[----:B--2---:R-:W-:Y:S05]  /*2b510*/  @!P0 BRA `(.L_x_1898) ;  /* 0xfffffffc00f08947 */ /* 0x004fea000383ffff */
[----:B------:R-:W-:Y:S05]  /*2b520*/  BRA `(.L_x_2065) ;  /* 0xffffff8c00e47947 */ /* 0x000fea000383ffff */
.L_x_1905:
[----:B0-----:R0:W2:Y:S02]  /*2b530*/  SYNCS.PHASECHK.TRANS64.TRYWAIT P0, [R3+URZ+0x2a8c0], R12 ;  /* 0x02a8c00c030075a7 */ /* 0x0010a4000800017f */
[----:B--2---:R-:W-:Y:S05]  /*2b540*/  @!P0 NANOSLEEP.SYNCS 0x989680 ;  /* 0x009896800000895d */ /* 0x004fea0003900000 */
[----:B------:R-:W2:Y:S02]  /*2b550*/  @!P0 SYNCS.PHASECHK.TRANS64 P0, [R3+URZ+0x2a8c0], R12 ;  /* 0x02a8c00c030085a7 */ /* 0x000ea4000800007f */
[----:B--2---:R-:W-:Y:S05]  /*2b560*/  @!P0 BRA `(.L_x_1905) ;  /* 0xfffffffc00f08947 */ /* 0x004fea000383ffff */
[----:B------:R-:W-:Y:S05]  /*2b570*/  BRA `(.L_x_2066) ;  /* 0xffffff9000dc7947 */ /* 0x000fea000383ffff */
.L_x_1913:
[----:B-1----:R1:W2:Y:S02]  /*2b580*/  SYNCS.PHASECHK.TRANS64.TRYWAIT P1, [R11+URZ+0x2a8a0], R2 ;  /* 0x02a8a0020b0075a7 */ /* 0x0022a4000802017f */
[----:B--2---:R-:W-:Y:S05]  /*2b590*/  @!P1 NANOSLEEP.SYNCS 0x989680 ;  /* 0x009896800000995d */ /* 0x004fea0003900000 */
[----:B------:R-:W2:Y:S02]  /*2b5a0*/  @!P1 SYNCS.PHASECHK.TRANS64 P1, [R11+URZ+0x2a8a0], R2 ;  /* 0x02a8a0020b0095a7 */ /* 0x000ea4000802007f */
[----:B--2---:R-:W-:Y:S05]  /*2b5b0*/  @!P1 BRA `(.L_x_1913) ;  /* 0xfffffffc00f09947 */ /* 0x004fea000383ffff */
[----:B------:R-:W-:Y:S05]  /*2b5c0*/  BRA `(.L_x_2067) ;  /* 0xffffff9400d87947 */ /* 0x000fea000383ffff */
.L_x_1920:
[----:B0-----:R0:W2:Y:S02]  /*2b5d0*/  SYNCS.PHASECHK.TRANS64.TRYWAIT P1, [R11+URZ+0x2a8c0], R2 ;  /* 0x02a8c0020b0075a7 */ /* 0x0010a4000802017f */
[----:B--2---:R-:W-:Y:S05]  /*2b5e0*/  @!P1 NANOSLEEP.SYNCS 0x989680 ;  /* 0x009896800000995d */ /* 0x004fea0003900000 */
[----:B------:R-:W2:Y:S02]  /*2b5f0*/  @!P1 SYNCS.PHASECHK.TRANS64 P1, [R11+URZ+0x2a8c0], R2 ;  /* 0x02a8c0020b0095a7 */ /* 0x000ea4000802007f */
[----:B--2---:R-:W-:Y:S05]  /*2b600*/  @!P1 BRA `(.L_x_1920) ;  /* 0xfffffffc00f09947 */ /* 0x004fea000383ffff */
[----:B------:R-:W-:Y:S05]  /*2b610*/  BRA `(.L_x_2068) ;  /* 0xffffff9800cc7947 */ /* 0x000fea000383ffff */
.L_x_1942:
        /* <DEDUP_REMOVED lines=11> */
.L_x_2070:
[----:B------:R-:W-:Y:S05]  /*2b6d0*/  BSYNC B0 ;  /* 0x0000000000007941 */ /* 0x000fea0003800000 */
.L_x_2069:
[----:B------:R-:W-:Y:S05]  /*2b6e0*/  BRA `(.L_x_2071) ;  /* 0xffffffa800e87947 */ /* 0x000fea000383ffff */
.L_x_1945:
[----:B0-----:R0:W1:Y:S02]  /*2b6f0*/  SYNCS.PHASECHK.TRANS64.TRYWAIT P0, [R7+URZ+0x2a840], R2 ;  /* 0x02a84002070075a7 */ /* 0x001064000800017f */
[----:B-1----:R-:W-:Y:S05]  /*2b700*/  @!P0 NANOSLEEP.SYNCS 0x989680 ;  /* 0x009896800000895d */ /* 0x002fea0003900000 */
[----:B------:R-:W1:Y:S02]  /*2b710*/  @!P0 SYNCS.PHASECHK.TRANS64 P0, [R7+URZ+0x2a840], R2 ;  /* 0x02a84002070085a7 */ /* 0x000e64000800007f */
[----:B-1----:R-:W-:Y:S05]  /*2b720*/  @!P0 BRA `(.L_x_1945) ;  /* 0xfffffffc00f08947 */ /* 0x002fea000383ffff */
[----:B------:R-:W-:Y:S05]  /*2b730*/  BRA `(.L_x_2072) ;  /* 0xffffffac00447947 */ /* 0x000fea000383ffff */
.L_x_1946:
        /* <DEDUP_REMOVED lines=8> */
.L_x_2074:
[----:B------:R-:W-:Y:S05]  /*2b7c0*/  BSYNC B0 ;  /* 0x0000000000007941 */ /* 0x000fea0003800000 */
.L_x_2073:
        /* <DEDUP_REMOVED lines=9> */
.L_x_2075:
[----:B------:R-:W-:Y:S02]  /*2b860*/  IMAD.MOV.U32 R13, RZ, RZ, R0 ;  /* 0x000000ffff0d7224 */ /* 0x000fe400078e0000 */
[----:B------:R-:W-:Y:S02]  /*2b870*/  IMAD.MOV.U32 R12, RZ, RZ, 0x1 ;  /* 0x00000001ff0c7424 */ /* 0x000fe400078e00ff */
[----:B------:R-:W-:-:S07]  /*2b880*/  IMAD.MOV.U32 R3, RZ, RZ, R14 ;  /* 0x000000ffff037224 */ /* 0x000fce00078e000e */
[----:B------:R-:W-:Y:S05]  /*2b890*/  WARPSYNC.COLLECTIVE R15, `(.L_x_2076) ;  /* 0x000000000f087348 */ /* 0x000fea0003c00000 */
[----:B------:R0:W1:Y:S02]  /*2b8a0*/  SHFL.IDX P6, R14, R13, R12, R11 ;  /* 0x0000000c0d0e7389 */ /* 0x00006400000c000b */
[----:B01----:R-:W-:Y:S01]  /*2b8b0*/  ENDCOLLECTIVE ;  /* 0x000000000000791b */ /* 0x003fe20003800000 */
.L_x_2076:
        /* <DEDUP_REMOVED lines=17> */
.L_x_2077:
[----:B------:R-:W-:Y:S02]  /*2b9d0*/  @P1 IMAD R8, R5, 0x2, R23 ;  /* 0x0000000205081824 */ /* 0x000fe400078e0217 */
[----:B------:R-:W-:Y:S02]  /*2b9e0*/  IMAD.MOV.U32 R13, RZ, RZ, R0 ;  /* 0x000000ffff0d7224 */ /* 0x000fe400078e0000 */
[----:B------:R-:W-:Y:S02]  /*2b9f0*/  IMAD.MOV.U32 R12, RZ, RZ, 0x2 ;  /* 0x00000002ff0c7424 */ /* 0x000fe400078e00ff */
[----:B------:R-:W-:-:S07]  /*2ba00*/  IMAD.MOV.U32 R3, RZ, RZ, R14 ;  /* 0x000000ffff037224 */ /* 0x000fce00078e000e */
[----:B------:R-:W-:Y:S05]  /*2ba10*/  WARPSYNC.COLLECTIVE R15, `(.L_x_2078) ;  /* 0x000000000f087348 */ /* 0x000fea0003c00000 */
[----:B------:R0:W1:Y:S02]  /*2ba20*/  SHFL.IDX P6, R14, R13, R12, R11 ;  /* 0x0000000c0d0e7389 */ /* 0x00006400000c000b */
[----:B01----:R-:W-:Y:S01]  /*2ba30*/  ENDCOLLECTIVE ;  /* 0x000000000000791b */ /* 0x003fe20003800000 */
.L_x_2078:
        /* <DEDUP_REMOVED lines=17> */
.L_x_2079:
[----:B------:R-:W-:Y:S02]  /*2bb50*/  @P1 IMAD R8, R5, 0x2, R23 ;  /* 0x0000000205081824 */ /* 0x000fe400078e0217 */
[----:B------:R-:W-:Y:S02]  /*2bb60*/  IMAD.MOV.U32 R13, RZ, RZ, R0 ;  /* 0x000000ffff0d7224 */ /* 0x000fe400078e0000 */
[----:B------:R-:W-:Y:S02]  /*2bb70*/  IMAD.MOV.U32 R12, RZ, RZ, 0x3 ;  /* 0x00000003ff0c7424 */ /* 0x000fe400078e00ff */
[----:B------:R-:W-:-:S07]  /*2bb80*/  IMAD.MOV.U32 R3, RZ, RZ, R14 ;  /* 0x000000ffff037224 */ /* 0x000fce00078e000e */
[----:B------:R-:W-:Y:S05]  /*2bb90*/  WARPSYNC.COLLECTIVE R15, `(.L_x_2080) ;  /* 0x000000000f087348 */ /* 0x000fea0003c00000 */
[----:B------:R0:W1:Y:S02]  /*2bba0*/  SHFL.IDX P6, R14, R13, R12, R11 ;  /* 0x0000000c0d0e7389 */ /* 0x00006400000c000b */
[----:B01----:R-:W-:Y:S01]  /*2bbb0*/  ENDCOLLECTIVE ;  /* 0x000000000000791b */ /* 0x003fe20003800000 */
.L_x_2080:
        /* <DEDUP_REMOVED lines=17> */
.L_x_2081:
[----:B------:R-:W-:Y:S02]  /*2bcd0*/  @P1 IMAD R8, R5, 0x2, R23 ;  /* 0x0000000205081824 */ /* 0x000fe400078e0217 */
[----:B------:R-:W-:Y:S02]  /*2bce0*/  IMAD.MOV.U32 R13, RZ, RZ, R0 ;  /* 0x000000ffff0d7224 */ /* 0x000fe400078e0000 */
[----:B------:R-:W-:Y:S02]  /*2bcf0*/  IMAD.MOV.U32 R12, RZ, RZ, 0x4 ;  /* 0x00000004ff0c7424 */ /* 0x000fe400078e00ff */
[----:B------:R-:W-:-:S07]  /*2bd00*/  IMAD.MOV.U32 R3, RZ, RZ, R14 ;  /* 0x000000ffff037224 */ /* 0x000fce00078e000e */
[----:B------:R-:W-:Y:S05]  /*2bd10*/  WARPSYNC.COLLECTIVE R15, `(.L_x_2082) ;  /* 0x000000000f087348 */ /* 0x000fea0003c00000 */
[----:B------:R0:W1:Y:S02]  /*2bd20*/  SHFL.IDX P6, R14, R13, R12, R11 ;  /* 0x0000000c0d0e7389 */ /* 0x00006400000c000b */
[----:B01----:R-:W-:Y:S01]  /*2bd30*/  ENDCOLLECTIVE ;  /* 0x000000000000791b */ /* 0x003fe20003800000 */
.L_x_2082:
        /* <DEDUP_REMOVED lines=17> */
.L_x_2083:
[----:B------:R-:W-:Y:S02]  /*2be50*/  @P1 IMAD R8, R5, 0x2, R23 ;  /* 0x0000000205081824 */ /* 0x000fe400078e0217 */
[----:B------:R-:W-:Y:S02]  /*2be60*/  IMAD.MOV.U32 R13, RZ, RZ, R0 ;  /* 0x000000ffff0d7224 */ /* 0x000fe400078e0000 */
[----:B------:R-:W-:Y:S02]  /*2be70*/  IMAD.MOV.U32 R12, RZ, RZ, 0x5 ;  /* 0x00000005ff0c7424 */ /* 0x000fe400078e00ff */
[----:B------:R-:W-:-:S07]  /*2be80*/  IMAD.MOV.U32 R3, RZ, RZ, R14 ;  /* 0x000000ffff037224 */ /* 0x000fce00078e000e */
[----:B------:R-:W-:Y:S05]  /*2be90*/  WARPSYNC.COLLECTIVE R15, `(.L_x_2084) ;  /* 0x000000000f087348 */ /* 0x000fea0003c00000 */
[----:B------:R0:W1:Y:S02]  /*2bea0*/  SHFL.IDX P6, R14, R13, R12, R11 ;  /* 0x0000000c0d0e7389 */ /* 0x00006400000c000b */
[----:B01----:R-:W-:Y:S01]  /*2beb0*/  ENDCOLLECTIVE ;  /* 0x000000000000791b */ /* 0x003fe20003800000 */
.L_x_2084:
        /* <DEDUP_REMOVED lines=10> */
.L_x_2085:
        /* <DEDUP_REMOVED lines=8> */
.L_x_1951:
        /* <DEDUP_REMOVED lines=9> */
.L_x_2087:
[C---:B------:R-:W-:Y:S01]  /*2c070*/  VIADD R5, R28.reuse, 0x10 ;  /* 0x000000101c057836 */ /* 0x040fe20000000000 */
[----:B------:R-:W-:Y:S01]  /*2c080*/  ISETP.GE.AND P1, PT, R28, R32, PT ;  /* 0x000000201c00720c */ /* 0x000fe20003f26270 */
[----:B------:R-:W-:Y:S02]  /*2c090*/  IMAD.MOV.U32 R13, RZ, RZ, R0 ;  /* 0x000000ffff0d7224 */ /* 0x000fe400078e0000 */
[----:B------:R-:W-:-:S10]  /*2c0a0*/  IMAD.MOV.U32 R2, RZ, RZ, R14 ;  /* 0x000000ffff027224 */ /* 0x000fd400078e000e */
[----:B------:R-:W-:Y:S05]  /*2c0b0*/  WARPSYNC.COLLECTIVE R15, `(.L_x_2088) ;  /* 0x000000000f087348 */ /* 0x000fea0003c00000 */
[----:B------:R0:W1:Y:S02]  /*2c0c0*/  SHFL.IDX P6, R14, R13, R12, R11 ;  /* 0x0000000c0d0e7389 */ /* 0x00006400000c000b */
[----:B01----:R-:W-:Y:S01]  /*2c0d0*/  ENDCOLLECTIVE ;  /* 0x000000000000791b */ /* 0x003fe20003800000 */
.L_x_2088:
[----:B------:R-:W-:Y:S02]  /*2c0e0*/  IMAD.MOV.U32 R13, RZ, RZ, R4 ;  /* 0x000000ffff0d7224 */ /* 0x000fe400078e0004 */
[----:B------:R-:W-:Y:S02]  /*2c0f0*/  IMAD.MOV.U32 R12, RZ, RZ, 0x1 ;  /* 0x00000001ff0c7424 */ /* 0x000fe400078e00ff */
[----:B------:R-:W-:-:S07]  /*2c100*/  IMAD.MOV.U32 R3, RZ, RZ, R14 ;  /* 0x000000ffff037224 */ /* 0x000fce00078e000e */
[----:B------:R-:W-:Y:S05]  /*2c110*/  WARPSYNC.COLLECTIVE R15, `(.L_x_2089) ;  /* 0x000000000f087348 */ /* 0x000fea0003c00000 */
[----:B------:R0:W1:Y:S02]  /*2c120*/  SHFL.IDX P6, R14, R13, R12, R11 ;  /* 0x0000000c0d0e7389 */ /* 0x00006400000c000b */
[----:B01----:R-:W-:Y:S01]  /*2c130*/  ENDCOLLECTIVE ;  /* 0x000000000000791b */ /* 0x003fe20003800000 */
.L_x_2089:
[----:B------:R-:W-:-:S05]  /*2c140*/  @!P1 LEA R3, P4, R8, R3, 0x1 ;  /* 0x0000000308039211 */ /* 0x000fca00078808ff */
[----:B------:R-:W-:-:S05]  /*2c150*/  @!P1 IMAD.X R2, RZ, RZ, R2, P4 ;  /* 0x000000ffff029224 */ /* 0x000fca00020e0602 */
[----:B------:R-:W-:Y:S01]  /*2c160*/  @!P1 LOP3.LUT R3, R3, R2, RZ, 0x3c, !PT ;  /* 0x0000000203039212 */ /* 0x000fe200078e3cff */
[----:B------:R-:W-:-:S03]  /*2c170*/  IMAD.MOV.U32 R13, RZ, RZ, R0 ;  /* 0x000000ffff0d7224 */ /* 0x000fc600078e0000 */
[----:B------:R-:W-:-:S04]  /*2c180*/  @!P1 LOP3.LUT R2, R3, R2, RZ, 0x3c, !PT ;  /* 0x0000000203029212 */ /* 0x000fc800078e3cff */
[----:B------:R-:W-:-:S05]  /*2c190*/  @!P1 LOP3.LUT R3, R3, R2, RZ, 0x3c, !PT ;  /* 0x0000000203039212 */ /* 0x000fca00078e3cff */
[----:B------:R-:W-:Y:S01]  /*2c1a0*/  @!PT LDS RZ, [RZ] ;  /* 0x00000000fffff984 */ /* 0x000fe20000000800 */
[----:B------:R-:W-:Y:S01]  /*2c1b0*/  @!PT LDS RZ, [RZ] ;  /* 0x00000000fffff984 */ /* 0x000fe20000000800 */
[----:B------:R-:W-:Y:S01]  /*2c1c0*/  @!PT LDS RZ, [RZ] ;  /* 0x00000000fffff984 */ /* 0x000fe20000000800 */
[----:B------:R-:W-:Y:S04]  /*2c1d0*/  @!P1 LDGSTS.E.BYPASS.LTC128B.128 [R37+0xc400], desc[UR60][R2.64], !P3 ;  /* 0x0c40000002259fae */ /* 0x000fe8000d901d7c */
[----:B------:R-:W-:Y:S04]  /*2c1e0*/  @!P1 LDGSTS.E.BYPASS.LTC128B.128 [R37+0x10400], desc[UR60][R2.64+0x80], !P2 ;  /* 0x1040008002259fae */ /* 0x000fe8000d101d7c */
[----:B------:R0:W-:Y:S01]  /*2c1f0*/  @!P1 LDGSTS.E.BYPASS.LTC128B.128 [R37+0x14400], desc[UR60][R2.64+0x100], !P0 ;  /* 0x1440010002259fae */ /* 0x0001e2000c101d7c */
[----:B------:R-:W-:Y:S01]  /*2c200*/  ISETP.GE.AND P1, PT, R5, R32, PT ;  /* 0x000000200500720c */ /* 0x000fe20003f26270 */
[----:B------:R-:W-:-:S02]  /*2c210*/  VIADD R5, R28, 0x20 ;  /* 0x000000201c057836 */ /* 0x000fc40000000000 */
[----:B0-----:R-:W-:-:S10]  /*2c220*/  IMAD.MOV.U32 R2, RZ, RZ, R14 ;  /* 0x000000ffff027224 */ /* 0x001fd400078e000e */
[----:B------:R-:W-:Y:S05]  /*2c230*/  WARPSYNC.COLLECTIVE R15, `(.L_x_2090) ;  /* 0x000000000f087348 */ /* 0x000fea0003c00000 */
[----:B------:R0:W1:Y:S02]  /*2c240*/  SHFL.IDX P6, R14, R13, R12, R11 ;  /* 0x0000000c0d0e7389 */ /* 0x00006400000c000b */
[----:B01----:R-:W-:Y:S01]  /*2c250*/  ENDCOLLECTIVE ;  /* 0x000000000000791b */ /* 0x003fe20003800000 */
.L_x_2090:
[----:B------:R-:W-:Y:S02]  /*2c260*/  IMAD.MOV.U32 R13, RZ, RZ, R4 ;  /* 0x000000ffff0d7224 */ /* 0x000fe400078e0004 */
[----:B------:R-:W-:Y:S02]  /*2c270*/  IMAD.MOV.U32 R12, RZ, RZ, 0x2 ;  /* 0x00000002ff0c7424 */ /* 0x000fe400078e00ff */
[----:B------:R-:W-:-:S07]  /*2c280*/  IMAD.MOV.U32 R3, RZ, RZ, R14 ;  /* 0x000000ffff037224 */ /* 0x000fce00078e000e */
[----:B------:R-:W-:Y:S05]  /*2c290*/  WARPSYNC.COLLECTIVE R15, `(.L_x_2091) ;  /* 0x000000000f087348 */ /* 0x000fea0003c00000 */
[----:B------:R0:W1:Y:S02]  /*2c2a0*/  SHFL.IDX P6, R14, R13, R12, R11 ;  /* 0x0000000c0d0e7389 */ /* 0x00006400000c000b */
[----:B01----:R-:W-:Y:S01]  /*2c2b0*/  ENDCOLLECTIVE ;  /* 0x000000000000791b */ /* 0x003fe20003800000 */
.L_x_2091:
        /* <DEDUP_REMOVED lines=18> */
.L_x_2092:
[----:B------:R-:W-:Y:S02]  /*2c3e0*/  IMAD.MOV.U32 R13, RZ, RZ, R4 ;  /* 0x000000ffff0d7224 */ /* 0x000fe400078e0004 */
[----:B------:R-:W-:Y:S02]  /*2c3f0*/  IMAD.MOV.U32 R12, RZ, RZ, 0x3 ;  /* 0x00000003ff0c7424 */ /* 0x000fe400078e00ff */
[----:B------:R-:W-:-:S07]  /*2c400*/  IMAD.MOV.U32 R3, RZ, RZ, R14 ;  /* 0x000000ffff037224 */ /* 0x000fce00078e000e */
[----:B------:R-:W-:Y:S05]  /*2c410*/  WARPSYNC.COLLECTIVE R15, `(.L_x_2093) ;  /* 0x000000000f087348 */ /* 0x000fea0003c00000 */
[----:B------:R0:W1:Y:S02]  /*2c420*/  SHFL.IDX P6, R14, R13, R12, R11 ;  /* 0x0000000c0d0e7389 */ /* 0x00006400000c000b */
[----:B01----:R-:W-:Y:S01]  /*2c430*/  ENDCOLLECTIVE ;  /* 0x000000000000791b */ /* 0x003fe20003800000 */
.L_x_2093:
        /* <DEDUP_REMOVED lines=18> */
.L_x_2094:
[----:B------:R-:W-:Y:S02]  /*2c560*/  IMAD.MOV.U32 R13, RZ, RZ, R4 ;  /* 0x000000ffff0d7224 */ /* 0x000fe400078e0004 */
[----:B------:R-:W-:Y:S02]  /*2c570*/  IMAD.MOV.U32 R12, RZ, RZ, 0x4 ;  /* 0x00000004ff0c7424 */ /* 0x000fe400078e00ff */
[----:B------:R-:W-:-:S07]  /*2c580*/  IMAD.MOV.U32 R3, RZ, RZ, R14 ;  /* 0x000000ffff037224 */ /* 0x000fce00078e000e */
[----:B------:R-:W-:Y:S05]  /*2c590*/  WARPSYNC.COLLECTIVE R15, `(.L_x_2095) ;  /* 0x000000000f087348 */ /* 0x000fea0003c00000 */
[----:B------:R0:W1:Y:S02]  /*2c5a0*/  SHFL.IDX P6, R14, R13, R12, R11 ;  /* 0x0000000c0d0e7389 */ /* 0x00006400000c000b */
[----:B01----:R-:W-:Y:S01]  /*2c5b0*/  ENDCOLLECTIVE ;  /* 0x000000000000791b */ /* 0x003fe20003800000 */
.L_x_2095:
        /* <DEDUP_REMOVED lines=18> */
.L_x_2096:
[----:B------:R-:W-:Y:S02]  /*2c6e0*/  IMAD.MOV.U32 R13, RZ, RZ, R4 ;  /* 0x000000ffff0d7224 */ /* 0x000fe400078e0004 */
[----:B------:R-:W-:Y:S02]  /*2c6f0*/  IMAD.MOV.U32 R12, RZ, RZ, 0x5 ;  /* 0x00000005ff0c7424 */ /* 0x000fe400078e00ff */
[----:B------:R-:W-:-:S07]  /*2c700*/  IMAD.MOV.U32 R3, RZ, RZ, R14 ;  /* 0x000000ffff037224 */ /* 0x000fce00078e000e */
[----:B------:R-:W-:Y:S05]  /*2c710*/  WARPSYNC.COLLECTIVE R15, `(.L_x_2097) ;  /* 0x000000000f087348 */ /* 0x000fea0003c00000 */
[----:B------:R0:W1:Y:S02]  /*2c720*/  SHFL.IDX P6, R14, R13, R12, R11 ;  /* 0x0000000c0d0e7389 */ /* 0x00006400000c000b */
[----:B01----:R-:W-:Y:S01]  /*2c730*/  ENDCOLLECTIVE ;  /* 0x000000000000791b */ /* 0x003fe20003800000 */
.L_x_2097:
        /* <DEDUP_REMOVED lines=18> */
.L_x_2098:
[----:B------:R-:W-:Y:S02]  /*2c860*/  IMAD.MOV.U32 R13, RZ, RZ, R4 ;  /* 0x000000ffff0d7224 */ /* 0x000fe400078e0004 */
[----:B------:R-:W-:Y:S02]  /*2c870*/  IMAD.MOV.U32 R12, RZ, RZ, 0x6 ;  /* 0x00000006ff0c7424 */ /* 0x000fe400078e00ff */
[----:B------:R-:W-:-:S07]  /*2c880*/  IMAD.MOV.U32 R3, RZ, RZ, R14 ;  /* 0x000000ffff037224 */ /* 0x000fce00078e000e */
[----:B------:R-:W-:Y:S05]  /*2c890*/  WARPSYNC.COLLECTIVE R15, `(.L_x_2099) ;  /* 0x000000000f087348 */ /* 0x000fea0003c00000 */
[----:B------:R0:W1:Y:S02]  /*2c8a0*/  SHFL.IDX P6, R14, R13, R12, R11 ;  /* 0x0000000c0d0e7389 */ /* 0x00006400000c000b */
[----:B01----:R-:W-:Y:S01]  /*2c8b0*/  ENDCOLLECTIVE ;  /* 0x000000000000791b */ /* 0x003fe20003800000 */
.L_x_2099:
        /* <DEDUP_REMOVED lines=17> */
.L_x_2100:
[----:B------:R-:W-:Y:S02]  /*2c9d0*/  IMAD.MOV.U32 R13, RZ, RZ, R4 ;  /* 0x000000ffff0d7224 */ /* 0x000fe400078e0004 */
[----:B------:R-:W-:Y:S02]  /*2c9e0*/  IMAD.MOV.U32 R12, RZ, RZ, 0x7 ;  /* 0x00000007ff0c7424 */ /* 0x000fe400078e00ff */
[----:B------:R-:W-:-:S07]  /*2c9f0*/  IMAD.MOV.U32 R3, RZ, RZ, R14 ;  /* 0x000000ffff037224 */ /* 0x000fce00078e000e */
[----:B------:R-:W-:Y:S05]  /*2ca00*/  WARPSYNC.COLLECTIVE R15, `(.L_x_2101) ;  /* 0x000000000f087348 */ /* 0x000fea0003c00000 */
[----:B------:R0:W1:Y:S02]  /*2ca10*/  SHFL.IDX P6, R14, R13, R12, R11 ;  /* 0x0000000c0d0e7389 */ /* 0x00006400000c000b */
[----:B01----:R-:W-:Y:S01]  /*2ca20*/  ENDCOLLECTIVE ;  /* 0x000000000000791b */ /* 0x003fe20003800000 */
.L_x_2101:
[----:B------:R-:W-:-:S05]  /*2ca30*/  @!P1 LEA R3, P4, R8, R3, 0x1 ;  /* 0x0000000308039211 */ /* 0x000fca00078808ff */
[----:B------:R-:W-:-:S05]  /*2ca40*/  @!P1 IMAD.X R2, RZ, RZ, R2, P4 ;  /* 0x000000ffff029224 */ /* 0x000fca00020e0602 */
[----:B------:R-:W-:Y:S01]  /*2ca50*/  @!P1 LOP3.LUT R3, R3, R2, RZ, 0x3c, !PT ;  /* 0x0000000203039212 */ /* 0x000fe200078e3cff */
[----:B------:R-:W-:-:S03]  /*2ca60*/  IMAD.MOV.U32 R13, RZ, RZ, R0 ;  /* 0x000000ffff0d7224 */ /* 0x000fc600078e0000 */
[----:B------:R-:W-:-:S04]  /*2ca70*/  @!P1 LOP3.LUT R2, R3, R2, RZ, 0x3c, !PT ;  /* 0x0000000203029212 */ /* 0x000fc800078e3cff */
[----:B------:R-:W-:Y:S01]  /*2ca80*/  @!P1 LOP3.LUT R3, R3, R2, RZ, 0x3c, !PT ;  /* 0x0000000203039212 */ /* 0x000fe200078e3cff */
[----:B------:R-:W-:-:S04]  /*2ca90*/  IMAD.MOV.U32 R4, RZ, RZ, R14 ;  /* 0x000000ffff047224 */ /* 0x000fc800078e000e */
[----:B------:R-:W-:Y:S01]  /*2caa0*/  @!PT LDS RZ, [RZ] ;  /* 0x00000000fffff984 */ /* 0x000fe20000000800 */
[----:B------:R-:W-:Y:S01]  /*2cab0*/  @!PT LDS RZ, [RZ] ;  /* 0x00000000fffff984 */ /* 0x000fe20000000800 */
[----:B------:R-:W-:Y:S01]  /*2cac0*/  @!PT LDS RZ, [RZ] ;  /* 0x00000000fffff984 */ /* 0x000fe20000000800 */
[----:B------:R0:W-:Y:S04]  /*2cad0*/  @!P1 LDGSTS.E.BYPASS.LTC128B.128 [R37+0xf400], desc[UR60][R2.64], !P3 ;  /* 0x0f40000002259fae */ /* 0x0001e8000d901d7c */
[----:B------:R0:W-:Y:S04]  /*2cae0*/  @!P1 LDGSTS.E.BYPASS.LTC128B.128 [R37+0x13400], desc[UR60][R2.64+0x80], !P2 ;  /* 0x1340008002259fae */ /* 0x0001e8000d101d7c */
[----:B------:R0:W-:Y:S02]  /*2caf0*/  @!P1 LDGSTS.E.BYPASS.LTC128B.128 [R37+0x17400], desc[UR60][R2.64+0x100], !P0 ;  /* 0x1740010002259fae */ /* 0x0001e4000c101d7c */
[----:B0-----:R-:W-:Y:S05]  /*2cb00*/  WARPSYNC.COLLECTIVE R15, `(.L_x_2102) ;  /* 0x000000000f087348 */ /* 0x001fea0003c00000 */
[----:B------:R1:W2:Y:S02]  /*2cb10*/  SHFL.IDX P6, R14, R13, R12, R11 ;  /* 0x0000000c0d0e7389 */ /* 0x0002a400000c000b */
[----:B012---:R-:W-:Y:S01]  /*2cb20*/  ENDCOLLECTIVE ;  /* 0x000000000000791b */ /* 0x007fe20003800000 */
.L_x_2102:
[----:B------:R-:W-:Y:S05]  /*2cb30*/  BRA `(.L_x_2103) ;  /* 0xffffffac00107947 */ /* 0x000fea000383ffff */
.L_x_1956:
[----:B0-----:R0:W1:Y:S02]  /*2cb40*/  SYNCS.PHASECHK.TRANS64.TRYWAIT P0, [R23+URZ+0x2a820], R2 ;  /* 0x02a82002170075a7 */ /* 0x001064000800017f */
[----:B-1----:R-:W-:Y:S05]  /*2cb50*/  @!P0 NANOSLEEP.SYNCS 0x989680 ;  /* 0x009896800000895d */ /* 0x002fea0003900000 */
[----:B------:R-:W1:Y:S02]  /*2cb60*/  @!P0 SYNCS.PHASECHK.TRANS64 P0, [R23+URZ+0x2a820], R2 ;  /* 0x02a82002170085a7 */ /* 0x000e64000800007f */
[----:B-1----:R-:W-:Y:S05]  /*2cb70*/  @!P0 BRA `(.L_x_1956) ;  /* 0xfffffffc00f08947 */ /* 0x002fea000383ffff */
[----:B------:R-:W-:Y:S05]  /*2cb80*/  BRA `(.L_x_2104) ;  /* 0xffffffac00887947 */ /* 0x000fea000383ffff */
.L_x_1961:
[----:B0-----:R0:W1:Y:S02]  /*2cb90*/  SYNCS.PHASECHK.TRANS64.TRYWAIT P0, [R5+URZ+0x2a840], R0 ;  /* 0x02a84000050075a7 */ /* 0x001064000800017f */
[----:B-1----:R-:W-:Y:S05]  /*2cba0*/  @!P0 NANOSLEEP.SYNCS 0x989680 ;  /* 0x009896800000895d */ /* 0x002fea0003900000 */
[----:B------:R-:W1:Y:S02]  /*2cbb0*/  @!P0 SYNCS.PHASECHK.TRANS64 P0, [R5+URZ+0x2a840], R0 ;  /* 0x02a84000050085a7 */ /* 0x000e64000800007f */
[----:B-1----:R-:W-:Y:S05]  /*2cbc0*/  @!P0 BRA `(.L_x_1961) ;  /* 0xfffffffc00f08947 */ /* 0x002fea000383ffff */
[----:B------:R-:W-:Y:S05]  /*2cbd0*/  BRA `(.L_x_2105) ;  /* 0xffffffb0004c7947 */ /* 0x000fea000383ffff */
.L_x_1962:
        /* <DEDUP_REMOVED lines=8> */
.L_x_2107:
[----:B------:R-:W-:Y:S05]  /*2cc60*/  BSYNC B1 ;  /* 0x0000000000017941 */ /* 0x000fea0003800000 */
.L_x_2106:
        /* <DEDUP_REMOVED lines=10> */
.L_x_2108:
        /* <DEDUP_REMOVED lines=8> */
.L_x_2109:
        /* <DEDUP_REMOVED lines=14> */
.L_x_2110:
[----:B------:R-:W-:Y:S02]  /*2ce70*/  IMAD.MOV.U32 R13, RZ, RZ, R8 ;  /* 0x000000ffff0d7224 */ /* 0x000fe400078e0008 */
[----:B------:R-:W-:Y:S02]  /*2ce80*/  IMAD.MOV.U32 R12, RZ, RZ, 0x2 ;  /* 0x00000002ff0c7424 */ /* 0x000fe400078e00ff */
[----:B------:R-:W-:-:S07]  /*2ce90*/  IMAD.MOV.U32 R2, RZ, RZ, R14 ;  /* 0x000000ffff027224 */ /* 0x000fce00078e000e */
[----:B------:R-:W-:Y:S05]  /*2cea0*/  WARPSYNC.COLLECTIVE R15, `(.L_x_2111) ;  /* 0x000000000f087348 */ /* 0x000fea0003c00000 */
[----:B------:R0:W1:Y:S02]  /*2ceb0*/  SHFL.IDX P6, R14, R13, R12, R11 ;  /* 0x0000000c0d0e7389 */ /* 0x00006400000c000b */
[----:B01----:R-:W-:Y:S01]  /*2cec0*/  ENDCOLLECTIVE ;  /* 0x000000000000791b */ /* 0x003fe20003800000 */
.L_x_2111:
        /* <DEDUP_REMOVED lines=13> */
.L_x_2112:
[----:B------:R-:W-:Y:S02]  /*2cfa0*/  IMAD.MOV.U32 R13, RZ, RZ, R8 ;  /* 0x000000ffff0d7224 */ /* 0x000fe400078e0008 */
[----:B------:R-:W-:Y:S02]  /*2cfb0*/  IMAD.MOV.U32 R12, RZ, RZ, 0x3 ;  /* 0x00000003ff0c7424 */ /* 0x000fe400078e00ff */
[----:B------:R-:W-:-:S07]  /*2cfc0*/  IMAD.MOV.U32 R2, RZ, RZ, R14 ;  /* 0x000000ffff027224 */ /* 0x000fce00078e000e */
[----:B------:R-:W-:Y:S05]  /*2cfd0*/  WARPSYNC.COLLECTIVE R15, `(.L_x_2113) ;  /* 0x000000000f087348 */ /* 0x000fea0003c00000 */
[----:B------:R0:W1:Y:S02]  /*2cfe0*/  SHFL.IDX P6, R14, R13, R12, R11 ;  /* 0x0000000c0d0e7389 */ /* 0x00006400000c000b */
[----:B01----:R-:W-:Y:S01]  /*2cff0*/  ENDCOLLECTIVE ;  /* 0x000000000000791b */ /* 0x003fe20003800000 */
.L_x_2113:
        /* <DEDUP_REMOVED lines=13> */
.L_x_2114:
[----:B------:R-:W-:Y:S02]  /*2d0d0*/  IMAD.MOV.U32 R13, RZ, RZ, R8 ;  /* 0x000000ffff0d7224 */ /* 0x000fe400078e0008 */
[----:B------:R-:W-:Y:S02]  /*2d0e0*/  IMAD.MOV.U32 R12, RZ, RZ, 0x4 ;  /* 0x00000004ff0c7424 */ /* 0x000fe400078e00ff */
[----:B------:R-:W-:-:S07]  /*2d0f0*/  IMAD.MOV.U32 R2, RZ, RZ, R14 ;  /* 0x000000ffff027224 */ /* 0x000fce00078e000e */
[----:B------:R-:W-:Y:S05]  /*2d100*/  WARPSYNC.COLLECTIVE R15, `(.L_x_2115) ;  /* 0x000000000f087348 */ /* 0x000fea0003c00000 */
[----:B------:R0:W1:Y:S02]  /*2d110*/  SHFL.IDX P6, R14, R13, R12, R11 ;  /* 0x0000000c0d0e7389 */ /* 0x00006400000c000b */
[----:B01----:R-:W-:Y:S01]  /*2d120*/  ENDCOLLECTIVE ;  /* 0x000000000000791b */ /* 0x003fe20003800000 */
.L_x_2115:
        /* <DEDUP_REMOVED lines=13> */
.L_x_2116:
[----:B------:R-:W-:Y:S02]  /*2d200*/  IMAD.MOV.U32 R13, RZ, RZ, R8 ;  /* 0x000000ffff0d7224 */ /* 0x000fe400078e0008 */
[----:B------:R-:W-:Y:S02]  /*2d210*/  IMAD.MOV.U32 R12, RZ, RZ, 0x5 ;  /* 0x00000005ff0c7424 */ /* 0x000fe400078e00ff */
[----:B------:R-:W-:-:S07]  /*2d220*/  IMAD.MOV.U32 R2, RZ, RZ, R14 ;  /* 0x000000ffff027224 */ /* 0x000fce00078e000e */
[----:B------:R-:W-:Y:S05]  /*2d230*/  WARPSYNC.COLLECTIVE R15, `(.L_x_2117) ;  /* 0x000000000f087348 */ /* 0x000fea0003c00000 */
[----:B------:R0:W1:Y:S02]  /*2d240*/  SHFL.IDX P6, R14, R13, R12, R11 ;  /* 0x0000000c0d0e7389 */ /* 0x00006400000c000b */
[----:B01----:R-:W-:Y:S01]  /*2d250*/  ENDCOLLECTIVE ;  /* 0x000000000000791b */ /* 0x003fe20003800000 */
.L_x_2117:
        /* <DEDUP_REMOVED lines=13> */
.L_x_2118:
[----:B------:R-:W-:Y:S01]  /*2d330*/  IMAD.MOV.U32 R2, RZ, RZ, R14 ;  /* 0x000000ffff027224 */ /* 0x000fe200078e000e */
[----:B------:R-:W-:Y:S06]  /*2d340*/  BRA `(.L_x_2119) ;  /* 0xffffffac00847947 */ /* 0x000fec000383ffff */
.L_x_1967:
[----:B-1----:R1:W2:Y:S02]  /*2d350*/  SYNCS.PHASECHK.TRANS64.TRYWAIT P0, [R5+URZ+0x2a860], R2 ;  /* 0x02a86002050075a7 */ /* 0x0022a4000800017f */
[----:B--2---:R-:W-:Y:S05]  /*2d360*/  @!P0 NANOSLEEP.SYNCS 0x989680 ;  /* 0x009896800000895d */ /* 0x004fea0003900000 */
[----:B------:R-:W2:Y:S02]  /*2d370*/  @!P0 SYNCS.PHASECHK.TRANS64 P0, [R5+URZ+0x2a860], R2 ;  /* 0x02a86002050085a7 */ /* 0x000ea4000800007f */
[----:B--2---:R-:W-:Y:S05]  /*2d380*/  @!P0 BRA `(.L_x_1967) ;  /* 0xfffffffc00f08947 */ /* 0x004fea000383ffff */
[----:B------:R-:W-:Y:S05]  /*2d390*/  BRA `(.L_x_2120) ;  /* 0xffffffac00e07947 */ /* 0x000fea000383ffff */
.L_x_1968:
        /* <DEDUP_REMOVED lines=8> */
.L_x_2122:
[----:B------:R-:W-:Y:S05]  /*2d420*/  BSYNC B1 ;  /* 0x0000000000017941 */ /* 0x000fea0003800000 */
.L_x_2121:
        /* <DEDUP_REMOVED lines=9> */
.L_x_2123:
[----:B------:R-:W-:Y:S02]  /*2d4c0*/  IMAD.MOV.U32 R13, RZ, RZ, R24 ;  /* 0x000000ffff0d7224 */ /* 0x000fe400078e0018 */
[----:B------:R-:W-:Y:S02]  /*2d4d0*/  IMAD.MOV.U32 R12, RZ, RZ, 0x1 ;  /* 0x00000001ff0c7424 */ /* 0x000fe400078e00ff */
[----:B------:R-:W-:-:S07]  /*2d4e0*/  IMAD.MOV.U32 R2, RZ, RZ, R14 ;  /* 0x000000ffff027224 */ /* 0x000fce00078e000e */
[----:B------:R-:W-:Y:S05]  /*2d4f0*/  WARPSYNC.COLLECTIVE R15, `(.L_x_2124) ;  /* 0x000000000f087348 */ /* 0x000fea0003c00000 */
[----:B------:R0:W1:Y:S02]  /*2d500*/  SHFL.IDX P6, R14, R13, R12, R11 ;  /* 0x0000000c0d0e7389 */ /* 0x00006400000c000b */
[----:B01----:R-:W-:Y:S01]  /*2d510*/  ENDCOLLECTIVE ;  /* 0x000000000000791b */ /* 0x003fe20003800000 */
.L_x_2124:
        /* <DEDUP_REMOVED lines=15> */
.L_x_2125:
[----:B------:R-:W-:Y:S02]  /*2d610*/  IMAD.MOV.U32 R13, RZ, RZ, R24 ;  /* 0x000000ffff0d7224 */ /* 0x000fe400078e0018 */
[----:B------:R-:W-:Y:S02]  /*2d620*/  IMAD.MOV.U32 R12, RZ, RZ, 0x2 ;  /* 0x00000002ff0c7424 */ /* 0x000fe400078e00ff */
[----:B------:R-:W-:-:S07]  /*2d630*/  IMAD.MOV.U32 R2, RZ, RZ, R14 ;  /* 0x000000ffff027224 */ /* 0x000fce00078e000e */
[----:B------:R-:W-:Y:S05]  /*2d640*/  WARPSYNC.COLLECTIVE R15, `(.L_x_2126) ;  /* 0x000000000f087348 */ /* 0x000fea0003c00000 */
[----:B------:R0:W1:Y:S02]  /*2d650*/  SHFL.IDX P6, R14, R13, R12, R11 ;  /* 0x0000000c0d0e7389 */ /* 0x00006400000c000b */
[----:B01----:R-:W-:Y:S01]  /*2d660*/  ENDCOLLECTIVE ;  /* 0x000000000000791b */ /* 0x003fe20003800000 */
.L_x_2126:
        /* <DEDUP_REMOVED lines=14> */
.L_x_2127:
[----:B------:R-:W-:Y:S02]  /*2d750*/  IMAD.MOV.U32 R13, RZ, RZ, R24 ;  /* 0x000000ffff0d7224 */ /* 0x000fe400078e0018 */
[----:B------:R-:W-:Y:S02]  /*2d760*/  IMAD.MOV.U32 R12, RZ, RZ, 0x3 ;  /* 0x00000003ff0c7424 */ /* 0x000fe400078e00ff */
[----:B------:R-:W-:-:S07]  /*2d770*/  IMAD.MOV.U32 R2, RZ, RZ, R14 ;  /* 0x000000ffff027224 */ /* 0x000fce00078e000e */
[----:B------:R-:W-:Y:S05]  /*2d780*/  WARPSYNC.COLLECTIVE R15, `(.L_x_2128) ;  /* 0x000000000f087348 */ /* 0x000fea0003c00000 */
[----:B------:R0:W1:Y:S02]  /*2d790*/  SHFL.IDX P6, R14, R13, R12, R11 ;  /* 0x0000000c0d0e7389 */ /* 0x00006400000c000b */
[----:B01----:R-:W-:Y:S01]  /*2d7a0*/  ENDCOLLECTIVE ;  /* 0x000000000000791b */ /* 0x003fe20003800000 */
.L_x_2128:
        /* <DEDUP_REMOVED lines=14> */
.L_x_2129:
[----:B------:R-:W-:Y:S02]  /*2d890*/  IMAD.MOV.U32 R13, RZ, RZ, R24 ;  /* 0x000000ffff0d7224 */ /* 0x000fe400078e0018 */
[----:B------:R-:W-:Y:S02]  /*2d8a0*/  IMAD.MOV.U32 R12, RZ, RZ, 0x4 ;  /* 0x00000004ff0c7424 */ /* 0x000fe400078e00ff */
[----:B------:R-:W-:-:S07]  /*2d8b0*/  IMAD.MOV.U32 R2, RZ, RZ, R14 ;  /* 0x000000ffff027224 */ /* 0x000fce00078e000e */
[----:B------:R-:W-:Y:S05]  /*2d8c0*/  WARPSYNC.COLLECTIVE R15, `(.L_x_2130) ;  /* 0x000000000f087348 */ /* 0x000fea0003c00000 */
[----:B------:R0:W1:Y:S02]  /*2d8d0*/  SHFL.IDX P6, R14, R13, R12, R11 ;  /* 0x0000000c0d0e7389 */ /* 0x00006400000c000b */
[----:B01----:R-:W-:Y:S01]  /*2d8e0*/  ENDCOLLECTIVE ;  /* 0x000000000000791b */ /* 0x003fe20003800000 */
.L_x_2130:
        /* <DEDUP_REMOVED lines=14> */
.L_x_2131:
[----:B------:R-:W-:Y:S02]  /*2d9d0*/  IMAD.MOV.U32 R13, RZ, RZ, R24 ;  /* 0x000000ffff0d7224 */ /* 0x000fe400078e0018 */
[----:B------:R-:W-:Y:S02]  /*2d9e0*/  IMAD.MOV.U32 R12, RZ, RZ, 0x5 ;  /* 0x00000005ff0c7424 */ /* 0x000fe400078e00ff */
[----:B------:R-:W-:-:S07]  /*2d9f0*/  IMAD.MOV.U32 R2, RZ, RZ, R14 ;  /* 0x000000ffff027224 */ /* 0x000fce00078e000e */
[----:B------:R-:W-:Y:S05]  /*2da00*/  WARPSYNC.COLLECTIVE R15, `(.L_x_2132) ;  /* 0x000000000f087348 */ /* 0x000fea0003c00000 */
[----:B------:R0:W1:Y:S02]  /*2da10*/  SHFL.IDX P6, R14, R13, R12, R11 ;  /* 0x0000000c0d0e7389 */ /* 0x00006400000c000b */
[----:B01----:R-:W-:Y:S01]  /*2da20*/  ENDCOLLECTIVE ;  /* 0x000000000000791b */ /* 0x003fe20003800000 */
.L_x_2132:
        /* <DEDUP_REMOVED lines=13> */
.L_x_2133:
[----:B------:R-:W-:Y:S01]  /*2db00*/  @!PT LDS RZ, [RZ] ;  /* 0x00000000fffff984 */ /* 0x000fe20000000800 */
[----:B------:R-:W-:Y:S01]  /*2db10*/  @!PT LDS RZ, [RZ] ;  /* 0x00000000fffff984 */ /* 0x000fe20000000800 */
[----:B------:R-:W-:Y:S01]  /*2db20*/  @!PT LDS RZ, [RZ] ;  /* 0x00000000fffff984 */ /* 0x000fe20000000800 */
[----:B------:R0:W-:Y:S02]  /*2db30*/  LDGSTS.E.BYPASS.LTC128B.128 [R4+0x5400], desc[UR60][R2.64+0x80], !P2 ;  /* 0x0540008002047fae */ /* 0x0001e4000d101d7c */
[----:B0-----:R-:W-:Y:S01]  /*2db40*/  IMAD.MOV.U32 R2, RZ, RZ, R14 ;  /* 0x000000ffff027224 */ /* 0x001fe200078e000e */
[----:B------:R-:W-:Y:S06]  /*2db50*/  BRA `(.L_x_2134) ;  /* 0xffffffa800d07947 */ /* 0x000fec000383ffff */
.L_x_1976:
[----:B0-----:R0:W1:Y:S02]  /*2db60*/  SYNCS.PHASECHK.TRANS64.TRYWAIT P0, [R0+URZ+0x2a860], R3 ;  /* 0x02a86003000075a7 */ /* 0x001064000800017f */
[----:B-1----:R-:W-:Y:S05]  /*2db70*/  @!P0 NANOSLEEP.SYNCS 0x989680 ;  /* 0x009896800000895d */ /* 0x002fea0003900000 */
[----:B------:R-:W1:Y:S02]  /*2db80*/  @!P0 SYNCS.PHASECHK.TRANS64 P0, [R0+URZ+0x2a860], R3 ;  /* 0x02a86003000085a7 */ /* 0x000e64000800007f */
[----:B-1----:R-:W-:Y:S05]  /*2db90*/  @!P0 BRA `(.L_x_1976) ;  /* 0xfffffffc00f08947 */ /* 0x002fea000383ffff */
[----:B------:R-:W-:Y:S05]  /*2dba0*/  BRA `(.L_x_2135) ;  /* 0xffffffac00f07947 */ /* 0x000fea000383ffff */
.L_x_1977:
        /* <DEDUP_REMOVED lines=8> */
.L_x_2137:
[----:B------:R-:W-:Y:S05]  /*2dc30*/  BSYNC B0 ;  /* 0x0000000000007941 */ /* 0x000fea0003800000 */
.L_x_2136:
        /* <DEDUP_REMOVED lines=15> */
.L_x_2138:
        /* <DEDUP_REMOVED lines=9> */
.L_x_2139:
        /* <DEDUP_REMOVED lines=13> */
.L_x_2140:
[----:B------:R-:W-:Y:S02]  /*2de90*/  IMAD.MOV.U32 R13, RZ, RZ, R24 ;  /* 0x000000ffff0d7224 */ /* 0x000fe400078e0018 */
[----:B------:R-:W-:Y:S01]  /*2dea0*/  IMAD.MOV.U32 R12, RZ, RZ, 0x2 ;  /* 0x00000002ff0c7424 */ /* 0x000fe200078e00ff */
[----:B------:R-:W-:-:S13]  /*2deb0*/  IADD3 R2, P2, R14, R5, RZ ;  /* 0x000000050e027210 */ /* 0x000fda0007f5e0ff */
[----:B------:R-:W-:Y:S05]  /*2dec0*/  WARPSYNC.COLLECTIVE R15, `(.L_x_2141) ;  /* 0x000000000f087348 */ /* 0x000fea0003c00000 */
[----:B------:R0:W1:Y:S02]  /*2ded0*/  SHFL.IDX P6, R14, R13, R12, R11 ;  /* 0x0000000c0d0e7389 */ /* 0x00006400000c000b */
[----:B01----:R-:W-:Y:S01]  /*2dee0*/  ENDCOLLECTIVE ;  /* 0x000000000000791b */ /* 0x003fe20003800000 */
.L_x_2141:
        /* <DEDUP_REMOVED lines=13> */
.L_x_2142:
[----:B------:R-:W-:Y:S02]  /*2dfc0*/  IMAD.MOV.U32 R13, RZ, RZ, R24 ;  /* 0x000000ffff0d7224 */ /* 0x000fe400078e0018 */
[----:B------:R-:W-:Y:S02]  /*2dfd0*/  IMAD.MOV.U32 R12, RZ, RZ, 0x3 ;  /* 0x00000003ff0c7424 */ /* 0x000fe400078e00ff */
[----:B------:R-:W-:-:S07]  /*2dfe0*/  IMAD.MOV.U32 R10, RZ, RZ, R14 ;  /* 0x000000ffff0a7224 */ /* 0x000fce00078e000e */
[----:B------:R-:W-:Y:S05]  /*2dff0*/  WARPSYNC.COLLECTIVE R15, `(.L_x_2143) ;  /* 0x000000000f087348 */ /* 0x000fea0003c00000 */
[----:B------:R0:W1:Y:S02]  /*2e000*/  SHFL.IDX P6, R14, R13, R12, R11 ;  /* 0x0000000c0d0e7389 */ /* 0x00006400000c000b */
[----:B01----:R-:W-:Y:S01]  /*2e010*/  ENDCOLLECTIVE ;  /* 0x000000000000791b */ /* 0x003fe20003800000 */
.L_x_2143:
        /* <DEDUP_REMOVED lines=14> */
.L_x_2144:
[----:B------:R-:W-:Y:S02]  /*2e100*/  IMAD.MOV.U32 R13, RZ, RZ, R24 ;  /* 0x000000ffff0d7224 */ /* 0x000fe400078e0018 */
[----:B------:R-:W-:Y:S01]  /*2e110*/  IMAD.MOV.U32 R12, RZ, RZ, 0x4 ;  /* 0x00000004ff0c7424 */ /* 0x000fe200078e00ff */
[----:B------:R-:W-:-:S13]  /*2e120*/  IADD3 R2, P2, R14, R5, RZ ;  /* 0x000000050e027210 */ /* 0x000fda0007f5e0ff */
[----:B------:R-:W-:Y:S05]  /*2e130*/  WARPSYNC.COLLECTIVE R15, `(.L_x_2145) ;  /* 0x000000000f087348 */ /* 0x000fea0003c00000 */
[----:B------:R0:W1:Y:S02]  /*2e140*/  SHFL.IDX P6, R14, R13, R12, R11 ;  /* 0x0000000c0d0e7389 */ /* 0x00006400000c000b */
[----:B01----:R-:W-:Y:S01]  /*2e150*/  ENDCOLLECTIVE ;  /* 0x000000000000791b */ /* 0x003fe20003800000 */
.L_x_2145:
        /* <DEDUP_REMOVED lines=13> */
.L_x_2146:
[----:B------:R-:W-:Y:S02]  /*2e230*/  IMAD.MOV.U32 R13, RZ, RZ, R24 ;  /* 0x000000ffff0d7224 */ /* 0x000fe400078e0018 */
[----:B------:R-:W-:Y:S02]  /*2e240*/  IMAD.MOV.U32 R12, RZ, RZ, 0x5 ;  /* 0x00000005ff0c7424 */ /* 0x000fe400078e00ff */
[----:B------:R-:W-:-:S07]  /*2e250*/  IMAD.MOV.U32 R10, RZ, RZ, R14 ;  /* 0x000000ffff0a7224 */ /* 0x000fce00078e000e */
[----:B------:R-:W-:Y:S05]  /*2e260*/  WARPSYNC.COLLECTIVE R15, `(.L_x_2147) ;  /* 0x000000000f087348 */ /* 0x000fea0003c00000 */
[----:B------:R0:W1:Y:S02]  /*2e270*/  SHFL.IDX P6, R14, R13, R12, R11 ;  /* 0x0000000c0d0e7389 */ /* 0x00006400000c000b */
[----:B01----:R-:W-:Y:S01]  /*2e280*/  ENDCOLLECTIVE ;  /* 0x000000000000791b */ /* 0x003fe20003800000 */
.L_x_2147:
        /* <DEDUP_REMOVED lines=12> */
.L_x_2148:
[----:B------:R-:W-:Y:S05]  /*2e350*/  BRA `(.L_x_2149) ;  /* 0xffffffa800ec7947 */ /* 0x000fea000383ffff */
.L_x_1982:
[----:B------:R-:W-:Y:S01]  /*2e360*/  BSSY B0, `(.L_x_2150) ;  /* 0x0000008000007945 */ /* 0x000fe20003800000 */
[----:B------:R-:W-:Y:S02]  /*2e370*/  IMAD.MOV.U32 R13, RZ, RZ, R16 ;  /* 0x000000ffff0d7224 */ /* 0x000fe400078e0010 */
[----:B------:R-:W-:Y:S02]  /*2e380*/  IMAD.MOV.U32 R12, RZ, RZ, RZ ;  /* 0x000000ffff0c7224 */ /* 0x000fe400078e00ff */
[----:B------:R-:W-:Y:S02]  /*2e390*/  IMAD.MOV.U32 R11, RZ, RZ, 0x1f ;  /* 0x0000001fff0b7424 */ /* 0x000fe400078e00ff */
[----:B------:R-:W-:-:S07]  /*2e3a0*/  IMAD.MOV.U32 R15, RZ, RZ, -0x1 ;  /* 0xffffffffff0f7424 */ /* 0x000fce00078e00ff */
[----:B01----:R-:W-:Y:S05]  /*2e3b0*/  WARPSYNC.COLLECTIVE R15, `(.L_x_2151) ;  /* 0x000000000f087348 */ /* 0x003fea0003c00000 */
[----:B------:R2:W3:Y:S02]  /*2e3c0*/  SHFL.IDX P6, R14, R13, R12, R11 ;  /* 0x0000000c0d0e7389 */ /* 0x0004e400000c000b */
[----:B0123--:R-:W-:Y:S01]  /*2e3d0*/  ENDCOLLECTIVE ;  /* 0x000000000000791b */ /* 0x00ffe20003800000 */
.L_x_2151:
[----:B------:R-:W-:Y:S05]  /*2e3e0*/  BSYNC B0 ;  /* 0x0000000000007941 */ /* 0x000fea0003800000 */
.L_x_2150:
        /* <DEDUP_REMOVED lines=9> */
.L_x_2152:
        /* <DEDUP_REMOVED lines=18> */
.L_x_2153:
[----:B------:R-:W-:Y:S01]  /*2e5a0*/  IMAD.MOV.U32 R12, RZ, RZ, 0x2 ;  /* 0x00000002ff0c7424 */ /* 0x000fe200078e00ff */
[----:B------:R-:W-:-:S05]  /*2e5b0*/  SEL R6, R14, RZ, P1 ;  /* 0x000000ff0e067207 */ /* 0x000fca0000800000 */
[----:B------:R-:W-:-:S04]  /*2e5c0*/  IMAD.IADD R6, R5, 0x1, R6 ;  /* 0x0000000105067824 */ /* 0x000fc800078e0206 */
[----:B------:R-:W-:-:S07]  /*2e5d0*/  IMAD.MOV.U32 R13, RZ, RZ, R6 ;  /* 0x000000ffff0d7224 */ /* 0x000fce00078e0006 */
[----:B------:R-:W-:Y:S05]  /*2e5e0*/  WARPSYNC.COLLECTIVE R15, `(.L_x_2154) ;  /* 0x000000000f087348 */ /* 0x000fea0003c00000 */
[----:B------:R0:W1:Y:S02]  /*2e5f0*/  SHFL.UP P6, R14, R13, R12, R11 ;  /* 0x0400000c0d0e7389 */ /* 0x00006400000c000b */
[----:B01----:R-:W-:Y:S01]  /*2e600*/  ENDCOLLECTIVE ;  /* 0x000000000000791b */ /* 0x003fe20003800000 */
.L_x_2154:
[----:B------:R-:W-:Y:S01]  /*2e610*/  IMAD.MOV.U32 R12, RZ, RZ, 0x4 ;  /* 0x00000004ff0c7424 */ /* 0x000fe200078e00ff */
[----:B------:R-:W-:-:S05]  /*2e620*/  SEL R7, R14, RZ, P2 ;  /* 0x000000ff0e077207 */ /* 0x000fca0001000000 */
[----:B------:R-:W-:-:S04]  /*2e630*/  IMAD.IADD R7, R6, 0x1, R7 ;  /* 0x0000000106077824 */ /* 0x000fc800078e0207 */
[----:B------:R-:W-:-:S07]  /*2e640*/  IMAD.MOV.U32 R13, RZ, RZ, R7 ;  /* 0x000000ffff0d7224 */ /* 0x000fce00078e0007 */
[----:B------:R-:W-:Y:S05]  /*2e650*/  WARPSYNC.COLLECTIVE R15, `(.L_x_2155) ;  /* 0x000000000f087348 */ /* 0x000fea0003c00000 */
[----:B------:R0:W1:Y:S02]  /*2e660*/  SHFL.UP P6, R14, R13, R12, R11 ;  /* 0x0400000c0d0e7389 */ /* 0x00006400000c000b */
[----:B01----:R-:W-:Y:S01]  /*2e670*/  ENDCOLLECTIVE ;  /* 0x000000000000791b */ /* 0x003fe20003800000 */
.L_x_2155:
[----:B------:R-:W-:Y:S01]  /*2e680*/  IMAD.MOV.U32 R12, RZ, RZ, 0x8 ;  /* 0x00000008ff0c7424 */ /* 0x000fe200078e00ff */
[----:B------:R-:W-:-:S05]  /*2e690*/  SEL R2, R14, RZ, P3 ;  /* 0x000000ff0e027207 */ /* 0x000fca0001800000 */
[----:B------:R-:W-:-:S04]  /*2e6a0*/  IMAD.IADD R2, R7, 0x1, R2 ;  /* 0x0000000107027824 */ /* 0x000fc800078e0202 */
[----:B------:R-:W-:-:S07]  /*2e6b0*/  IMAD.MOV.U32 R13, RZ, RZ, R2 ;  /* 0x000000ffff0d7224 */ /* 0x000fce00078e0002 */
[----:B------:R-:W-:Y:S05]  /*2e6c0*/  WARPSYNC.COLLECTIVE R15, `(.L_x_2156) ;  /* 0x000000000f087348 */ /* 0x000fea0003c00000 */
[----:B------:R0:W1:Y:S02]  /*2e6d0*/  SHFL.UP P6, R14, R13, R12, R11 ;  /* 0x0400000c0d0e7389 */ /* 0x00006400000c000b */
[----:B01----:R-:W-:Y:S01]  /*2e6e0*/  ENDCOLLECTIVE ;  /* 0x000000000000791b */ /* 0x003fe20003800000 */
.L_x_2156:
[----:B------:R-:W-:Y:S01]  /*2e6f0*/  IMAD.MOV.U32 R12, RZ, RZ, 0x10 ;  /* 0x00000010ff0c7424 */ /* 0x000fe200078e00ff */
[----:B------:R-:W-:-:S05]  /*2e700*/  SEL R3, R14, RZ, P4 ;  /* 0x000000ff0e037207 */ /* 0x000fca0002000000 */
[----:B------:R-:W-:-:S04]  /*2e710*/  IMAD.IADD R3, R2, 0x1, R3 ;  /* 0x0000000102037824 */ /* 0x000fc800078e0203 */
[----:B------:R-:W-:-:S07]  /*2e720*/  IMAD.MOV.U32 R13, RZ, RZ, R3 ;  /* 0x000000ffff0d7224 */ /* 0x000fce00078e0003 */
[----:B------:R-:W-:Y:S05]  /*2e730*/  WARPSYNC.COLLECTIVE R15, `(.L_x_2157) ;  /* 0x000000000f087348 */ /* 0x000fea0003c00000 */
[----:B------:R0:W1:Y:S02]  /*2e740*/  SHFL.UP P6, R14, R13, R12, R11 ;  /* 0x0400000c0d0e7389 */ /* 0x00006400000c000b */
[----:B01----:R-:W-:Y:S01]  /*2e750*/  ENDCOLLECTIVE ;  /* 0x000000000000791b */ /* 0x003fe20003800000 */
.L_x_2157:
        /* <DEDUP_REMOVED lines=8> */
.L_x_2158:
[----:B------:R-:W-:Y:S05]  /*2e7e0*/  BRA `(.L_x_2159) ;  /* 0xffffffa800f47947 */ /* 0x000fea000383ffff */
.L_x_1987:
[----:B------:R-:W-:Y:S01]  /*2e7f0*/  BSSY B0, `(.L_x_2160) ;  /* 0x0000008000007945 */ /* 0x000fe20003800000 */
[----:B-----5:R-:W-:Y:S02]  /*2e800*/  IMAD.MOV.U32 R13, RZ, RZ, R5 ;  /* 0x000000ffff0d7224 */ /* 0x020fe400078e0005 */
[----:B------:R-:W-:Y:S02]  /*2e810*/  IMAD.MOV.U32 R12, RZ, RZ, 0x1 ;  /* 0x00000001ff0c7424 */ /* 0x000fe400078e00ff */
[----:B------:R-:W-:Y:S02]  /*2e820*/  IMAD.MOV.U32 R11, RZ, RZ, RZ ;  /* 0x000000ffff0b7224 */ /* 0x000fe400078e00ff */
[----:B------:R-:W-:-:S07]  /*2e830*/  IMAD.MOV.U32 R15, RZ, RZ, -0x1 ;  /* 0xffffffffff0f7424 */ /* 0x000fce00078e00ff */
[----:B01----:R-:W-:Y:S05]  /*2e840*/  WARPSYNC.COLLECTIVE R15, `(.L_x_2161) ;  /* 0x000000000f087348 */ /* 0x003fea0003c00000 */
[----:B------:R2:W3:Y:S02]  /*2e850*/  SHFL.UP P6, R14, R13, R12, R11 ;  /* 0x0400000c0d0e7389 */ /* 0x0004e400000c000b */
[----:B0123--:R-:W-:Y:S01]  /*2e860*/  ENDCOLLECTIVE ;  /* 0x000000000000791b */ /* 0x00ffe20003800000 */
.L_x_2161:
[----:B------:R-:W-:Y:S05]  /*2e870*/  BSYNC B0 ;  /* 0x0000000000007941 */ /* 0x000fea0003800000 */
.L_x_2160:
        /* <DEDUP_REMOVED lines=8> */
.L_x_2162:
[----:B------:R-:W-:Y:S01]  /*2e900*/  IMAD.MOV.U32 R12, RZ, RZ, 0x4 ;  /* 0x00000004ff0c7424 */ /* 0x000fe200078e00ff */
[----:B------:R-:W-:-:S05]  /*2e910*/  SEL R2, R14, RZ, P2 ;  /* 0x000000ff0e027207 */ /* 0x000fca0001000000 */
[----:B------:R-:W-:-:S04]  /*2e920*/  IMAD.IADD R2, R13, 0x1, R2 ;  /* 0x000000010d027824 */ /* 0x000fc800078e0202 */
[----:B------:R-:W-:-:S07]  /*2e930*/  IMAD.MOV.U32 R13, RZ, RZ, R2 ;  /* 0x000000ffff0d7224 */ /* 0x000fce00078e0002 */
[----:B------:R-:W-:Y:S05]  /*2e940*/  WARPSYNC.COLLECTIVE R15, `(.L_x_2163) ;  /* 0x000000000f087348 */ /* 0x000fea0003c00000 */
[----:B------:R0:W1:Y:S02]  /*2e950*/  SHFL.UP P6, R14, R13, R12, R11 ;  /* 0x0400000c0d0e7389 */ /* 0x00006400000c000b */
[----:B01----:R-:W-:Y:S01]  /*2e960*/  ENDCOLLECTIVE ;  /* 0x000000000000791b */ /* 0x003fe20003800000 */
.L_x_2163:
[----:B------:R-:W-:Y:S01]  /*2e970*/  IMAD.MOV.U32 R12, RZ, RZ, 0x8 ;  /* 0x00000008ff0c7424 */ /* 0x000fe200078e00ff */
[----:B------:R-:W-:-:S05]  /*2e980*/  SEL R3, R14, RZ, P3 ;  /* 0x000000ff0e037207 */ /* 0x000fca0001800000 */
[----:B------:R-:W-:-:S04]  /*2e990*/  IMAD.IADD R3, R2, 0x1, R3 ;  /* 0x0000000102037824 */ /* 0x000fc800078e0203 */
[----:B------:R-:W-:-:S07]  /*2e9a0*/  IMAD.MOV.U32 R13, RZ, RZ, R3 ;  /* 0x000000ffff0d7224 */ /* 0x000fce00078e0003 */
[----:B------:R-:W-:Y:S05]  /*2e9b0*/  WARPSYNC.COLLECTIVE R15, `(.L_x_2164) ;  /* 0x000000000f087348 */ /* 0x000fea0003c00000 */
[----:B------:R0:W1:Y:S02]  /*2e9c0*/  SHFL.UP P6, R14, R13, R12, R11 ;  /* 0x0400000c0d0e7389 */ /* 0x00006400000c000b */
[----:B01----:R-:W-:Y:S01]  /*2e9d0*/  ENDCOLLECTIVE ;  /* 0x000000000000791b */ /* 0x003fe20003800000 */
.L_x_2164:
[----:B------:R-:W-:Y:S01]  /*2e9e0*/  IMAD.MOV.U32 R12, RZ, RZ, 0x10 ;  /* 0x00000010ff0c7424 */ /* 0x000fe200078e00ff */
[----:B------:R-:W-:-:S05]  /*2e9f0*/  SEL R4, R14, RZ, P4 ;  /* 0x000000ff0e047207 */ /* 0x000fca0002000000 */
[----:B------:R-:W-:-:S04]  /*2ea00*/  IMAD.IADD R4, R3, 0x1, R4 ;  /* 0x0000000103047824 */ /* 0x000fc800078e0204 */
[----:B------:R-:W-:-:S07]  /*2ea10*/  IMAD.MOV.U32 R13, RZ, RZ, R4 ;  /* 0x000000ffff0d7224 */ /* 0x000fce00078e0004 */
[----:B------:R-:W-:Y:S05]  /*2ea20*/  WARPSYNC.COLLECTIVE R15, `(.L_x_2165) ;  /* 0x000000000f087348 */ /* 0x000fea0003c00000 */
[----:B------:R0:W1:Y:S02]  /*2ea30*/  SHFL.UP P6, R14, R13, R12, R11 ;  /* 0x0400000c0d0e7389 */ /* 0x00006400000c000b */
[----:B01----:R-:W-:Y:S01]  /*2ea40*/  ENDCOLLECTIVE ;  /* 0x000000000000791b */ /* 0x003fe20003800000 */
.L_x_2165:
        /* <DEDUP_REMOVED lines=8> */
.L_x_2166:
[----:B------:R-:W-:Y:S05]  /*2ead0*/  BRA `(.L_x_2167) ;  /* 0xffffffa800d47947 */ /* 0x000fea000383ffff */
.L_x_1989:
[----:B------:R-:W-:Y:S01]  /*2eae0*/  BSSY B0, `(.L_x_2168) ;  /* 0x0000006000007945 */ /* 0x000fe20003800000 */
[----:B------:R-:W-:Y:S01]  /*2eaf0*/  PLOP3.LUT P6, PT, P6, PT, PT, 0x8, 0x0 ;  /* 0x000000000000781c */ /* 0x000fe200037ce170 */
[----:B------:R-:W-:-:S12]  /*2eb00*/  IMAD.MOV.U32 R15, RZ, RZ, -0x1 ;  /* 0xffffffffff0f7424 */ /* 0x000fd800078e00ff */
[----:B01----:R-:W-:Y:S05]  /*2eb10*/  WARPSYNC.COLLECTIVE R15, `(.L_x_2169) ;  /* 0x000000000f087348 */ /* 0x003fea0003c00000 */
[----:B------:R-:W-:Y:S01]  /*2eb20*/  VOTE.ANY R14, PT, P6 ;  /* 0x00000000000e7806 */ /* 0x000fe200030e0100 */
[----:B01----:R-:W-:Y:S06]  /*2eb30*/  ENDCOLLECTIVE ;  /* 0x000000000000791b */ /* 0x003fec0003800000 */
.L_x_2169:
[----:B------:R-:W-:Y:S05]  /*2eb40*/  BSYNC B0 ;  /* 0x0000000000007941 */ /* 0x000fea0003800000 */
.L_x_2168:
        /* <DEDUP_REMOVED lines=9> */
.L_x_2170:
[----:B------:R-:W-:Y:S01]  /*2ebe0*/  IMAD.MOV.U32 R5, RZ, RZ, R14 ;  /* 0x000000ffff057224 */ /* 0x000fe200078e000e */
[----:B------:R-:W-:Y:S06]  /*2ebf0*/  BRA `(.L_x_2171) ;  /* 0xffffffa800c47947 */ /* 0x000fec000383ffff */
.L_x_1991:
[----:B------:R-:W-:Y:S01]  /*2ec00*/  BSSY B0, `(.L_x_2172) ;  /* 0x0000007000007945 */ /* 0x000fe20003800000 */
[----:B------:R-:W-:Y:S02]  /*2ec10*/  IMAD.MOV.U32 R13, RZ, RZ, R2 ;  /* 0x000000ffff0d7224 */ /* 0x000fe400078e0002 */
[----:B------:R-:W-:Y:S02]  /*2ec20*/  IMAD.MOV.U32 R11, RZ, RZ, 0x1f ;  /* 0x0000001fff0b7424 */ /* 0x000fe400078e00ff */
[----:B------:R-:W-:-:S07]  /*2ec30*/  IMAD.MOV.U32 R15, RZ, RZ, -0x1 ;  /* 0xffffffffff0f7424 */ /* 0x000fce00078e00ff */
[----:B0123--:R-:W-:Y:S05]  /*2ec40*/  WARPSYNC.COLLECTIVE R15, `(.L_x_2173) ;  /* 0x000000000f087348 */ /* 0x00ffea0003c00000 */
[----:B------:R4:W0:Y:S02]  /*2ec50*/  SHFL.IDX P6, R14, R13, R12, R11 ;  /* 0x0000000c0d0e7389 */ /* 0x00082400000c000b */
[----:B01234-:R-:W-:Y:S01]  /*2ec60*/  ENDCOLLECTIVE ;  /* 0x000000000000791b */ /* 0x01ffe20003800000 */
.L_x_2173:
[----:B------:R-:W-:Y:S05]  /*2ec70*/  BSYNC B0 ;  /* 0x0000000000007941 */ /* 0x000fea0003800000 */
.L_x_2172:
[----:B------:R-:W-:Y:S05]  /*2ec80*/  BRA `(.L_x_1990) ;  /* 0xffffffa800bc7947 */ /* 0x000fea000383ffff */
.L_x_1995:
[----:B0-----:R0:W3:Y:S02]  /*2ec90*/  SYNCS.PHASECHK.TRANS64.TRYWAIT P0, [R5+URZ+0x2a820], R0 ;  /* 0x02a82000050075a7 */ /* 0x0010e4000800017f */
[----:B---3--:R-:W-:Y:S05]  /*2eca0*/  @!P0 NANOSLEEP.SYNCS 0x989680 ;  /* 0x009896800000895d */ /* 0x008fea0003900000 */
[----:B------:R-:W3:Y:S02]  /*2ecb0*/  @!P0 SYNCS.PHASECHK.TRANS64 P0, [R5+URZ+0x2a820], R0 ;  /* 0x02a82000050085a7 */ /* 0x000ee4000800007f */
[----:B---3--:R-:W-:Y:S05]  /*2ecc0*/  @!P0 BRA `(.L_x_1995) ;  /* 0xfffffffc00f08947 */ /* 0x008fea000383ffff */
[----:B------:R-:W-:Y:S05]  /*2ecd0*/  BRA `(.L_x_2174) ;  /* 0xffffffb000347947 */ /* 0x000fea000383ffff */
.L_x_1996:
[----:B------:R-:W3:Y:S01]  /*2ece0*/  S2R R2, SR_TID.X ;  /* 0x0000000000027919 */ /* 0x000ee20000002100 */
[----:B------:R-:W-:Y:S01]  /*2ecf0*/  BSSY B0, `(.L_x_2175) ;  /* 0x000000a000007945 */ /* 0x000fe20003800000 */
[----:B------:R-:W-:Y:S02]  /*2ed00*/  IMAD.MOV.U32 R12, RZ, RZ, RZ ;  /* 0x000000ffff0c7224 */ /* 0x000fe400078e00ff */
[----:B------:R-:W-:Y:S02]  /*2ed10*/  IMAD.MOV.U32 R11, RZ, RZ, 0x1f ;  /* 0x0000001fff0b7424 */ /* 0x000fe400078e00ff */
[----:B------:R-:W-:Y:S01]  /*2ed20*/  IMAD.MOV.U32 R15, RZ, RZ, -0x1 ;  /* 0xffffffffff0f7424 */ /* 0x000fe200078e00ff */
[----:B---3--:R-:W-:-:S04]  /*2ed30*/  SHF.R.U32.HI R2, RZ, 0x5, R2 ;  /* 0x00000005ff027819 */ /* 0x008fc80000011602 */
[----:B------:R-:W-:-:S05]  /*2ed40*/  LOP3.LUT R2, R2, 0x3, RZ, 0xc0, !PT ;  /* 0x0000000302027812 */ /* 0x000fca00078ec0ff */
[----:B------:R-:W-:-:S07]  /*2ed50*/  IMAD.MOV.U32 R13, RZ, RZ, R2 ;  /* 0x000000ffff0d7224 */ /* 0x000fce00078e0002 */
[----:B012---:R-:W-:Y:S05]  /*2ed60*/  WARPSYNC.COLLECTIVE R15, `(.L_x_2176) ;  /* 0x000000000f087348 */ /* 0x007fea0003c00000 */
[----:B------:R3:W4:Y:S02]  /*2ed70*/  SHFL.IDX P6, R14, R13, R12, R11 ;  /* 0x0000000c0d0e7389 */ /* 0x00072400000c000b */
[----:B01234-:R-:W-:Y:S01]  /*2ed80*/  ENDCOLLECTIVE ;  /* 0x000000000000791b */ /* 0x01ffe20003800000 */
.L_x_2176:
[----:B------:R-:W-:Y:S05]  /*2ed90*/  BSYNC B0 ;  /* 0x0000000000007941 */ /* 0x000fea0003800000 */
.L_x_2175:
[----:B------:R-:W-:Y:S05]  /*2eda0*/  BRA `(.L_x_2177) ;  /* 0xffffffb0001c7947 */ /* 0x000fea000383ffff */
.L_x_1997:
[----:B------:R-:W-:Y:S01]  /*2edb0*/  BSSY B0, `(.L_x_2178) ;  /* 0x0000006000007945 */ /* 0x000fe20003800000 */
[----:B------:R-:W-:-:S07]  /*2edc0*/  IMAD.MOV.U32 R15, RZ, RZ, -0x1 ;  /* 0xffffffffff0f7424 */ /* 0x000fce00078e00ff */
[----:B012---:R-:W-:Y:S05]  /*2edd0*/  WARPSYNC.COLLECTIVE R15, `(.L_x_2179) ;  /* 0x000000000f0c7348 */ /* 0x007fea0003c00000 */
[----:B------:R-:W-:Y:S02]  /*2ede0*/  ELECT P6, UR62, PT ;  /* 0x00000000003e782f */ /* 0x000fe400038c0000 */
[----:B------:R-:W-:Y:S01]  /*2edf0*/  MOV R14, UR62 ;  /* 0x0000003e000e7c02 */ /* 0x000fe20008000f00 */
[----:B012---:R-:W-:Y:S10]  /*2ee00*/  ENDCOLLECTIVE ;  /* 0x000000000000791b */ /* 0x007ff40003800000 */
.L_x_2179:
[----:B------:R-:W-:Y:S05]  /*2ee10*/  BSYNC B0 ;  /* 0x0000000000007941 */ /* 0x000fea0003800000 */
.L_x_2178:
[----:B------:R-:W-:Y:S05]  /*2ee20*/  BRA `(.L_x_2180) ;  /* 0xffffffb000107947 */ /* 0x000fea000383ffff */
.L_x_1999:
[----:B0-----:R0:W3:Y:S02]  /*2ee30*/  SYNCS.PHASECHK.TRANS64.TRYWAIT P1, [R3+URZ+0x2a840], R2 ;  /* 0x02a84002030075a7 */ /* 0x0010e4000802017f */
[----:B---3--:R-:W-:Y:S05]  /*2ee40*/  @!P1 NANOSLEEP.SYNCS 0x989680 ;  /* 0x009896800000995d */ /* 0x008fea0003900000 */
[----:B------:R-:W3:Y:S02]  /*2ee50*/  @!P1 SYNCS.PHASECHK.TRANS64 P1, [R3+URZ+0x2a840], R2 ;  /* 0x02a84002030095a7 */ /* 0x000ee4000802007f */
[----:B---3--:R-:W-:Y:S05]  /*2ee60*/  @!P1 BRA `(.L_x_1999) ;  /* 0xfffffffc00f09947 */ /* 0x008fea000383ffff */
[----:B------:R-:W-:Y:S05]  /*2ee70*/  BRA `(.L_x_2181) ;  /* 0xffffffb000387947 */ /* 0x000fea000383ffff */
.L_x_2001:
[----:B---3--:R3:W4:Y:S02]  /*2ee80*/  SYNCS.PHASECHK.TRANS64.TRYWAIT P1, [R27+URZ+0x2a840], R0 ;  /* 0x02a840001b0075a7 */ /* 0x008724000802017f */
[----:B----4-:R-:W-:Y:S05]  /*2ee90*/  @!P1 NANOSLEEP.SYNCS 0x989680 ;  /* 0x009896800000995d */ /* 0x010fea0003900000 */
[----:B------:R-:W4:Y:S02]  /*2eea0*/  @!P1 SYNCS.PHASECHK.TRANS64 P1, [R27+URZ+0x2a840], R0 ;  /* 0x02a840001b0095a7 */ /* 0x000f24000802007f */
[----:B----4-:R-:W-:Y:S05]  /*2eeb0*/  @!P1 BRA `(.L_x_2001) ;  /* 0xfffffffc00f09947 */ /* 0x010fea000383ffff */
[----:B------:R-:W-:Y:S05]  /*2eec0*/  BRA `(.L_x_2182) ;  /* 0xffffffb000447947 */ /* 0x000fea000383ffff */
.L_x_2003:
[----:B----4-:R4:W0:Y:S02]  /*2eed0*/  SYNCS.PHASECHK.TRANS64.TRYWAIT P1, [R3+URZ+0x2a860], R2 ;  /* 0x02a86002030075a7 */ /* 0x010824000802017f */
[----:B0-----:R-:W-:Y:S05]  /*2eee0*/  @!P1 NANOSLEEP.SYNCS 0x989680 ;  /* 0x009896800000995d */ /* 0x001fea0003900000 */
[----:B------:R-:W0:Y:S02]  /*2eef0*/  @!P1 SYNCS.PHASECHK.TRANS64 P1, [R3+URZ+0x2a860], R2 ;  /* 0x02a86002030095a7 */ /* 0x000e24000802007f */
[----:B0-----:R-:W-:Y:S05]  /*2ef00*/  @!P1 BRA `(.L_x_2003) ;  /* 0xfffffffc00f09947 */ /* 0x001fea000383ffff */
[----:B------:R-:W-:Y:S05]  /*2ef10*/  BRA `(.L_x_2183) ;  /* 0xffffffb000407947 */ /* 0x000fea000383ffff */
.L_x_2184:
        /* <DEDUP_REMOVED lines=14> */
.L_x_15638:


//--------------------- .text._ZN7cutlass13device_kernelIN5flash11enable_sm90INS1_16FlashAttnFwdSm90INS1_25CollectiveMainloopFwdSm90ILi2EN4cute5tupleIJNS5_1CILi1EEES8_S8_EEENS6_IJNS7_ILi128EEENS7_ILi96EEENS7_ILi192EEEEEELi128ENS_10bfloat16_tEfNS_4arch4Sm90ELb1ELb0ELb1ELb0ELb1ELb0ELb0ELb1ELb1ELb1ELb0ELb0EEENS1_21CollectiveEpilogueFwdINS6_IJSA_SA_SB_EEES9_SE_SG_Li256ELb0ELb1ELb0ELb0EEENS1_30DynamicPersistentTileSchedulerILi256ELi128ELb0ELb1ELb1EEEEEEEEEvNT_6ParamsE --------------------------
	.section	.text._ZN7cutlass13device_kernelIN5flash11enable_sm90INS1_16FlashAttnFwdSm90INS1_25CollectiveMainloopFwdSm90ILi2EN4cute5tupleIJNS5_1CILi1EEES8_S8_EEENS6_IJNS7_ILi128EEENS7_ILi96EEENS7_ILi192EEEEEELi128ENS_10bfloat16_tEfNS_4arch4Sm90ELb1ELb0ELb1ELb0ELb1ELb0ELb0ELb1ELb1ELb1ELb0ELb0EEENS1_21CollectiveEpilogueFwdINS6_IJSA_SA_SB_EEES9_SE_SG_Li256ELb0ELb1ELb0ELb0EEENS1_30DynamicPersistentTileSchedulerILi256ELi128ELb0ELb1ELb1EEEEEEEEEvNT_6ParamsE,"ax",@progbits
	.align	128
.text._ZN7cutlass13device_kernelIN5flash11enable_sm90INS1_16FlashAttnFwdSm90INS1_25CollectiveMainloopFwdSm90ILi2EN4cute5tupleIJNS5_1CILi1EEES8_S8_EEENS6_IJNS7_ILi128EEENS7_ILi96EEENS7_ILi192EEEEEELi128ENS_10bfloat16_tEfNS_4arch4Sm90ELb1ELb0ELb1ELb0ELb1ELb0ELb0ELb1ELb1ELb1ELb0ELb0EEENS1_21CollectiveEpilogueFwdINS6_IJSA_SA_SB_EEES9_SE_SG_Li256ELb0ELb1ELb0ELb0EEENS1_30DynamicPersistentTileSchedulerILi256ELi128ELb0ELb1ELb1EEEEEEEEEvNT_6ParamsE:
        .type           _ZN7cutlass13device_kernelIN5flash11enable_sm90INS1_16FlashAttnFwdSm90INS1_25CollectiveMainloopFwdSm90ILi2EN4cute5tupleIJNS5_1CILi1EEES8_S8_EEENS6_IJNS7_ILi128EEENS7_ILi96EEENS7_ILi192EEEEEELi128ENS_10bfloat16_tEfNS_4arch4Sm90ELb1ELb0ELb1ELb0ELb1ELb0ELb0ELb1ELb1ELb1ELb0ELb0EEENS1_21CollectiveEpilogueFwdINS6_IJSA_SA_SB_EEES9_SE_SG_Li256ELb0ELb1ELb0ELb0EEENS1_30DynamicPersistentTileSchedulerILi256ELi128ELb0ELb1ELb1EEEEEEEEEvNT_6ParamsE,@function
        .size           _ZN7cutlass13device_kernelIN5flash11enable_sm90INS1_16FlashAttnFwdSm90INS1_25CollectiveMainloopFwdSm90ILi2EN4cute5tupleIJNS5_1CILi1EEES8_S8_EEENS6_IJNS7_ILi128EEENS7_ILi96EEENS7_ILi192EEEEEELi128ENS_10bfloat16_tEfNS_4arch4Sm90ELb1ELb0ELb1ELb0ELb1ELb0ELb0ELb1ELb1ELb1ELb0ELb0EEENS1_21CollectiveEpilogueFwdINS6_IJSA_SA_SB_EEES9_SE_SG_Li256ELb0ELb1ELb0ELb0EEENS1_30DynamicPersistentTileSchedulerILi256ELi128ELb0ELb1ELb1EEEEEEEEEvNT_6ParamsE,(.L_x_15639 - _ZN7cutlass13device_kernelIN5flash11enable_sm90INS1_16FlashAttnFwdSm90INS1_25CollectiveMainloopFwdSm90ILi2EN4cute5tupleIJNS5_1CILi1EEES8_S8_EEENS6_IJNS7_ILi128EEENS7_ILi96EEENS7_ILi192EEEEEELi128ENS_10bfloat16_tEfNS_4arch4Sm90ELb1ELb0ELb1ELb0ELb1ELb0ELb0ELb1ELb1ELb1ELb0ELb0EEENS1_21CollectiveEpilogueFwdINS6_IJSA_SA_SB_EEES9_SE_SG_Li256ELb0ELb1ELb0ELb0EEENS1_30DynamicPersistentTileSchedulerILi256ELi128ELb0ELb1ELb1EEEEEEEEEvNT_6ParamsE)
        .other          _ZN7cutlass13device_kernelIN5flash11enable_sm90INS1_16FlashAttnFwdSm90INS1_25CollectiveMainloopFwdSm90ILi2EN4cute5tupleIJNS5_1CILi1EEES8_S8_EEENS6_IJNS7_ILi128EEENS7_ILi96EEENS7_ILi192EEEEEELi128ENS_10bfloat16_tEfNS_4arch4Sm90ELb1ELb0ELb1ELb0ELb1ELb0ELb0ELb1ELb1ELb1ELb0ELb0EEENS1_21CollectiveEpilogueFwdINS6_IJSA_SA_SB_EEES9_SE_SG_Li256ELb0ELb1ELb0ELb0EEENS1_30DynamicPersistentTileSchedulerILi256ELi128ELb0ELb1ELb1EEEEEEEEEvNT_6ParamsE,@"STO_CUDA_ENTRY STV_DEFAULT"
_ZN7cutlass13device_kernelIN5flash11enable_sm90INS1_16FlashAttnFwdSm90INS1_25CollectiveMainloopFwdSm90ILi2EN4cute5tupleIJNS5_1CILi1EEES8_S8_EEENS6_IJNS7_ILi128EEENS7_ILi96EEENS7_ILi192EEEEEELi128ENS_10bfloat16_tEfNS_4arch4Sm90ELb1ELb0ELb1ELb0ELb1ELb0ELb0ELb1ELb1ELb1ELb0ELb0EEENS1_21CollectiveEpilogueFwdINS6_IJSA_SA_SB_EEES9_SE_SG_Li256ELb0ELb1ELb0ELb0EEENS1_30DynamicPersistentTileSchedulerILi256ELi128ELb0ELb1ELb1EEEEEEEEEvNT_6ParamsE:
        /* <DEDUP_REMOVED lines=45> */
.L_x_2185:
        /* <DEDUP_REMOVED lines=22> */
.L_x_2186:
        /* <DEDUP_REMOVED lines=18> */
.L_x_2187:
        /* <DEDUP_REMOVED lines=22> */
.L_x_2188:
        /* <DEDUP_REMOVED lines=23> */
.L_x_2189:
[----:B------:R-:W-:Y:S01]  /*0820*/  UISETP.NE.AND UP0, UPT, UR9, URZ, UPT ;  /* 0x0000003f0900728c */ /* 0x000fe2000bf05270 */
[----:B------:R-:W-:Y:S01]  /*0830*/  NOP ;  /* 0x0000000000007918 */ /* 0x000fe20000000000 */
[----:B------:R-:W-:Y:S01]  /*0840*/  UMOV UR61, 0x1 ;  /* 0x00000001003d7882 */ /* 0x000fe20000000000 */
[----:B------:R-:W-:Y:S01]  /*0850*/  ULDC.64 UR36, c[0x0][0x208] ;  /* 0x0000820000247ab9 */ /* 0x000fe20000000a00 */
[----:B------:R-:W-:Y:S01]  /*0860*/  USEL UR61, UR61, 0x2, !UP0 ;  /* 0x000000023d3d7887 */ /* 0x000fe2000c000000 */
[----:B01234-:R-:W-:Y:S01]  /*0870*/  BAR.SYNC.DEFER_BLOCKING 0x0 ;  /* 0x0000000000007b1d */ /* 0x01ffe20000010000 */
[----:B------:R-:W-:-:S13]  /*0880*/  PLOP3.LUT P0, PT, PT, PT, UP0, 0x80, 0x0 ;  /* 0x000000000000781c */ /* 0x000fda0003f0f008 */
[----:B------:R-:W-:Y:S05]  /*0890*/  @!P0 BRA `(.L_x_2190) ;  /* 0x000000a800748947 */ /* 0x000fea0003800000 */
.L_x_2191:
[----:B------:R-:W-:-:S08]  /*08a0*/  NOP ;  /* 0x0000000000007918 */ /* 0x000fd00000000000 */
[----:B------:R-:W0:Y:S02]  /*08b0*/  USETMAXREG.TRY_ALLOC.CTAPOOL UP0, 0xe8 ;  /* 0x000000e8000079c8 */ /* 0x000e240008000600 */
[----:B0-----:R-:W-:-:S13]  /*08c0*/  PLOP3.LUT P0, PT, PT, PT, UP0, 0x80, 0x0 ;  /* 0x000000000000781c */ /* 0x001fda0003f0f008 */
[----:B------:R-:W-:Y:S05]  /*08d0*/  @!P0 BRA `(.L_x_2191) ;  /* 0xfffffffc00f08947 */ /* 0x000fea000383ffff */
[----:B------:R-:W0:Y:S08]  /*08e0*/  S2UR UR4, SR_CTAID.X ;  /* 0x00000000000479c3 */ /* 0x000e300000002500 */
[----:B------:R-:W-:Y:S08]  /*08f0*/  BAR.ARV 0x4, 0x180 ;  /* 0x0106000000007b1d */ /* 0x000ff00000002000 */
[----:B------:R-:W0:Y:S08]  /*0900*/  LDC R0, c[0x0][0xc38] ;  /* 0x00030e00ff007b82 */ /* 0x000e300000000800 */
[----:B------:R-:W-:Y:S06]  /*0910*/  BAR.ARV 0x8, 0x180 ;  /* 0x0206000000007b1d */ /* 0x000fec0000002000 */
[----:B0-----:R-:W-:-:S13]  /*0920*/  ISETP.LE.AND P0, PT, R0, UR4, PT ;  /* 0x0000000400007c0c */ /* 0x001fda000bf03270 */
[----:B------:R-:W-:Y:S05]  /*0930*/  @P0 EXIT ;  /* 0x000000000000094d */ /* 0x000fea0003800000 */
[----:B------:R-:W0:Y:S01]  /*0940*/  S2R R2, SR_TID.X ;  /* 0x0000000000027919 */ /* 0x000e220000002100 */
[----:B------:R-:W-:Y:S01]  /*0950*/  IMAD.MOV.U32 R163, RZ, RZ, RZ ;  /* 0x000000ffffa37224 */ /* 0x000fe200078e00ff */
[----:B------:R-:W-:Y:S01]  /*0960*/  ULOP3.LUT UR60, UR61, 0x1, URZ, 0xfc, !UPT ;  /* 0x000000013d3c7892 */ /* 0x000fe2000f8efc3f */
[----:B------:R-:W-:Y:S01]  /*0970*/  UMOV UR38, URZ ;  /* 0x0000003f00267c82 */ /* 0x000fe20008000000 */
[----:B------:R-:W-:Y:S01]  /*0980*/  UMOV UR39, URZ ;  /* 0x0000003f00277c82 */ /* 0x000fe20008000000 */
[----:B0-----:R-:W-:-:S05]  /*0990*/  VIADD R170, R2, 0xffffff80 ;  /* 0xffffff8002aa7836 */ /* 0x001fca0000000000 */
[----:B------:R-:W-:-:S04]  /*09a0*/  SHF.R.S32.HI R3, RZ, 0x1f, R170 ;  /* 0x0000001fff037819 */ /* 0x000fc800000114aa */
[CC--:B------:R-:W-:Y:S02]  /*09b0*/  LEA.HI R0, R3.reuse, R170.reuse, RZ, 0x7 ;  /* 0x000000aa03007211 */ /* 0x0c0fe400078f38ff */
[CC--:B------:R-:W-:Y:S02]  /*09c0*/  LEA.HI R2, R3.reuse, R170.reuse, RZ, 0x4 ;  /* 0x000000aa03027211 */ /* 0x0c0fe400078f20ff */
[----:B------:R-:W-:Y:S02]  /*09d0*/  LOP3.LUT R5, R0, 0xffffff80, RZ, 0xc0, !PT ;  /* 0xffffff8000057812 */ /* 0x000fe400078ec0ff */
[----:B------:R-:W-:Y:S02]  /*09e0*/  SHF.R.S32.HI R7, RZ, 0x4, R2 ;  /* 0x00000004ff077819 */ /* 0x000fe40000011402 */
[----:B------:R-:W-:Y:S01]  /*09f0*/  LEA.HI R4, R3, R170, RZ, 0x5 ;  /* 0x000000aa03047211 */ /* 0x000fe200078f28ff */
[----:B------:R-:W-:Y:S01]  /*0a00*/  IMAD.IADD R164, R170, 0x1, -R5 ;  /* 0x00000001aaa47824 */ /* 0x000fe200078e0a05 */
[----:B------:R-:W-:-:S02]  /*0a10*/  LOP3.LUT R5, R2, 0x3fffff0, RZ, 0xc0, !PT ;  /* 0x03fffff002057812 */ /* 0x000fc400078ec0ff */
[----:B------:R-:W-:Y:S02]  /*0a20*/  LEA.HI R2, R2, R7, RZ, 0x1 ;  /* 0x0000000702027211 */ /* 0x000fe400078f08ff */
[----:B------:R-:W-:Y:S01]  /*0a30*/  SHF.R.S32.HI R9, RZ, 0x1f, R164 ;  /* 0x0000001fff097819 */ /* 0x000fe200000114a4 */
[----:B------:R-:W-:Y:S01]  /*0a40*/  IMAD.IADD R5, R170, 0x1, -R5 ;  /* 0x00000001aa057824 */ /* 0x000fe200078e0a05 */
[----:B------:R-:W-:Y:S02]  /*0a50*/  LOP3.LUT R2, R2, 0x1ffffffe, RZ, 0xc0, !PT ;  /* 0x1ffffffe02027812 */ /* 0x000fe400078ec0ff */
[----:B------:R-:W-:Y:S02]  /*0a60*/  LEA.HI R6, R9, R164, RZ, 0x2 ;  /* 0x000000a409067211 */ /* 0x000fe400078f10ff */
[----:B------:R-:W-:Y:S01]  /*0a70*/  SHF.L.U32 R4, R4, 0x5, RZ ;  /* 0x0000000504047819 */ /* 0x000fe200000006ff */
[----:B------:R-:W-:Y:S01]  /*0a80*/  IMAD.IADD R2, R7, 0x1, -R2 ;  /* 0x0000000107027824 */ /* 0x000fe200078e0a02 */
[----:B------:R-:W-:-:S02]  /*0a90*/  LEA.HI R10, R3, R170, RZ, 0x2 ;  /* 0x000000aa030a7211 */ /* 0x000fc400078f10ff */
[--C-:B------:R-:W-:Y:S02]  /*0aa0*/  SHF.R.S32.HI R8, RZ, 0x2, R6.reuse ;  /* 0x00000002ff087819 */ /* 0x100fe40000011406 */
[----:B------:R-:W-:Y:S02]  /*0ab0*/  SHF.R.S32.HI R11, RZ, 0x1f, R6 ;  /* 0x0000001fff0b7819 */ /* 0x000fe40000011406 */
[----:B------:R-:W-:Y:S02]  /*0ac0*/  LOP3.LUT R4, R4, 0xfffffc00, RZ, 0xc0, !PT ;  /* 0xfffffc0004047812 */ /* 0x000fe400078ec0ff */
[----:B------:R-:W-:Y:S02]  /*0ad0*/  LOP3.LUT R7, R10, 0xfffffffc, RZ, 0xc0, !PT ;  /* 0xfffffffc0a077812 */ /* 0x000fe400078ec0ff */
[----:B------:R-:W-:Y:S01]  /*0ae0*/  LEA.HI R3, R3, R170, RZ, 0x3 ;  /* 0x000000aa03037211 */ /* 0x000fe200078f18ff */
[----:B------:R-:W-:Y:S01]  /*0af0*/  IMAD R5, R5, 0x40, R4 ;  /* 0x0000004005057824 */ /* 0x000fe200078e0204 */
[----:B------:R-:W-:Y:S01]  /*0b00*/  LEA.HI R11, R11, R8, RZ, 0x3 ;  /* 0x000000080b0b7211 */ /* 0x000fe200078f18ff */
[----:B------:R-:W-:Y:S01]  /*0b10*/  IMAD.IADD R4, R170, 0x1, -R7 ;  /* 0x00000001aa047824 */ /* 0x000fe200078e0a07 */
[----:B------:R-:W-:Y:S01]  /*0b20*/  SHF.R.S32.HI R165, RZ, 0x7, R0 ;  /* 0x00000007ffa57819 */ /* 0x000fe20000011400 */
[----:B------:R-:W-:Y:S01]  /*0b30*/  IMAD R167, R2, 0x8, R5 ;  /* 0x0000000802a77824 */ /* 0x000fe200078e0205 */
[----:B------:R-:W-:-:S02]  /*0b40*/  LOP3.LUT R7, R3, 0xfffffff8, RZ, 0xc0, !PT ;  /* 0xfffffff803077812 */ /* 0x000fc400078ec0ff */
[----:B------:R-:W-:Y:S02]  /*0b50*/  LOP3.LUT R11, R11, 0xfffffff8, RZ, 0xc0, !PT ;  /* 0xfffffff80b0b7812 */ /* 0x000fe400078ec0ff */
[----:B------:R-:W-:Y:S02]  /*0b60*/  LEA.HI R9, R9, R164, RZ, 0x5 ;  /* 0x000000a409097211 */ /* 0x000fe400078f28ff */
[----:B------:R-:W-:Y:S02]  /*0b70*/  LEA.HI R0, R0, R165, RZ, 0x1 ;  /* 0x000000a500007211 */ /* 0x000fe400078f08ff */
[----:B------:R-:W-:Y:S02]  /*0b80*/  IADD3 R160, R170, -R7, RZ ;  /* 0x80000007aaa07210 */ /* 0x000fe40007ffe0ff */
[----:B------:R-:W-:Y:S02]  /*0b90*/  IADD3 R8, R8, -R11, RZ ;  /* 0x8000000b08087210 */ /* 0x000fe40007ffe0ff */
[----:B------:R-:W-:-:S02]  /*0ba0*/  SHF.R.S32.HI R9, RZ, 0x5, R9 ;  /* 0x00000005ff097819 */ /* 0x000fc40000011409 */
[----:B------:R-:W-:Y:S02]  /*0bb0*/  LEA.HI R10, R4, R4, RZ, 0x1 ;  /* 0x00000004040a7211 */ /* 0x000fe400078f08ff */
[----:B------:R-:W-:Y:S01]  /*0bc0*/  LOP3.LUT R0, R0, 0x3fffffe, RZ, 0xc0, !PT ;  /* 0x03fffffe00007812 */ /* 0x000fe200078ec0ff */
[----:B------:R-:W-:Y:S01]  /*0bd0*/  IMAD R9, R9, 0x10, R8 ;  /* 0x0000001009097824 */ /* 0x000fe200078e0208 */
[----:B------:R-:W-:Y:S02]  /*0be0*/  SHF.L.U32 R17, R160, 0x3, RZ ;  /* 0x00000003a0117819 */ /* 0x000fe400000006ff */
[----:B------:R-:W-:Y:S01]  /*0bf0*/  LOP3.LUT R11, R10, 0x1ffffffe, RZ, 0xc0, !PT ;  /* 0x1ffffffe0a0b7812 */ /* 0x000fe200078ec0ff */
[----:B------:R-:W-:Y:S01]  /*0c00*/  IMAD.IADD R0, R165, 0x1, -R0 ;  /* 0x00000001a5007824 */ /* 0x000fe200078e0a00 */
[----:B------:R-:W-:Y:S01]  /*0c10*/  LOP3.LUT R5, R6, 0x7ffffffc, RZ, 0xc0, !PT ;  /* 0x7ffffffc06057812 */ /* 0x000fe200078ec0ff */
[----:B------:R-:W-:Y:S01]  /*0c20*/  VIADD R22, R17, 0x40 ;  /* 0x0000004011167836 */ /* 0x000fe20000000000 */
[----:B------:R-:W-:Y:S01]  /*0c30*/  SHF.R.S32.HI R162, RZ, 0x3, R3 ;  /* 0x00000003ffa27819 */ /* 0x000fe20000011403 */
[----:B------:R-:W-:Y:S01]  /*0c40*/  IMAD.IADD R11, R4, 0x1, -R11 ;  /* 0x00000001040b7824 */ /* 0x000fe200078e0a0b */
[----:B------:R-:W-:Y:S01]  /*0c50*/  SHF.R.S32.HI R169, RZ, 0x1f, R17 ;  /* 0x0000001fffa97819 */ /* 0x000fe20000011411 */
[----:B------:R-:W-:Y:S01]  /*0c60*/  IMAD R166, R0, 0x40, R9 ;  /* 0x0000004000a67824 */ /* 0x000fe200078e0209 */
[----:B------:R-:W-:Y:S01]  /*0c70*/  SHF.R.S32.HI R168, RZ, 0x1f, R22 ;  /* 0x0000001fffa87819 */ /* 0x000fe20000011416 */
[----:B------:R-:W-:Y:S01]  /*0c80*/  IMAD.U32 R0, RZ, RZ, UR4 ;  /* 0x00000004ff007e24 */ /* 0x000fe2000f8e00ff */
[----:B------:R-:W-:Y:S01]  /*0c90*/  IADD3 R18, R164, -R5, RZ ;  /* 0x80000005a4127210 */ /* 0x000fe20007ffe0ff */
[----:B------:R-:W-:-:S07]  /*0ca0*/  IMAD R19, R11, 0x8, R166 ;  /* 0x000000080b137824 */ /* 0x000fce00078e02a6 */
.L_x_2248:
[----:B0----5:R-:W0:Y:S01]  /*0cb0*/  LDC R5, c[0x0][0xc60] ;  /* 0x00031800ff057b82 */ /* 0x021e220000000800 */
[----:B--2---:R-:W-:Y:S01]  /*0cc0*/  IMAD.MOV.U32 R2, RZ, RZ, R0 ;  /* 0x000000ffff027224 */ /* 0x004fe200078e0000 */
[----:B------:R-:W-:Y:S01]  /*0cd0*/  ULDC UR4, c[0x0][0xc78] ;  /* 0x00031e0000047ab9 */ /* 0x000fe20000000800 */
[----:B0-----:R-:W-:-:S13]  /*0ce0*/  ISETP.NE.AND P0, PT, R5, 0x1, PT ;  /* 0x000000010500780c */ /* 0x001fda0003f05270 */
[----:B---3--:R-:W0:Y:S08]  /*0cf0*/  @P0 LDC R3, c[0x0][0xc64] ;  /* 0x00031900ff030b82 */ /* 0x008e300000000800 */
[----:B------:R-:W1:Y:S01]  /*0d00*/  @P0 LDC R4, c[0x0][0xc68] ;  /* 0x00031a00ff040b82 */ /* 0x000e620000000800 */
[----:B0-----:R-:W-:-:S05]  /*0d10*/  @P0 IMAD.HI.U32 R3, R0, R3, RZ ;  /* 0x0000000300030227 */ /* 0x001fca00078e00ff */
[----:B-1----:R-:W-:-:S04]  /*0d20*/  @P0 SHF.R.U32.HI R2, RZ, R4, R3 ;  /* 0x00000004ff020219 */ /* 0x002fc80000011603 */
[----:B------:R-:W-:Y:S01]  /*0d30*/  ISETP.GE.AND P0, PT, R2, UR4, PT ;  /* 0x0000000402007c0c */ /* 0x000fe2000bf06270 */
[----:B------:R-:W-:-:S04]  /*0d40*/  IMAD.MOV R3, RZ, RZ, -R2 ;  /* 0x000000ffff037224 */ /* 0x000fc800078e0a02 */
[----:B------:R-:W-:-:S08]  /*0d50*/  IMAD R9, R5, R3, R0 ;  /* 0x0000000305097224 */ /* 0x000fd000078e0200 */
[----:B----4-:R-:W-:Y:S05]  /*0d60*/  @!P0 BRA `(.L_x_2192) ;  /* 0x0000000000208947 */ /* 0x010fea0003800000 */
[----:B------:R-:W0:Y:S01]  /*0d70*/  LDC R3, c[0x0][0xc6c] ;  /* 0x00031b00ff037b82 */ /* 0x000e220000000800 */
[----:B------:R-:W-:Y:S02]  /*0d80*/  MOV R0, R9 ;  /* 0x0000000900007202 */ /* 0x000fe40000000f00 */
[----:B0-----:R-:W-:-:S13]  /*0d90*/  ISETP.NE.AND P0, PT, R3, 0x1, PT ;  /* 0x000000010300780c */ /* 0x001fda0003f05270 */
[----:B------:R-:W0:Y:S02]  /*0da0*/  @P0 LDC.64 R4, c[0x0][0xc70] ;  /* 0x00031c00ff040b82 */ /* 0x000e240000000a00 */
[----:B0-----:R-:W-:-:S05]  /*0db0*/  @P0 IMAD.HI.U32 R4, R9, R4, RZ ;  /* 0x0000000409040227 */ /* 0x001fca00078e00ff */
[----:B------:R-:W-:-:S05]  /*0dc0*/  @P0 SHF.R.U32.HI R0, RZ, R5, R4 ;  /* 0x00000005ff000219 */ /* 0x000fca0000011604 */
[----:B------:R-:W-:Y:S01]  /*0dd0*/  IMAD R3, R0, R3, RZ ;  /* 0x0000000300037224 */ /* 0x000fe200078e02ff */
[----:B------:R-:W-:Y:S06]  /*0de0*/  BRA `(.L_x_2193) ;  /* 0x00000000001c7947 */ /* 0x000fec0003800000 */
.L_x_2192:
[----:B------:R-:W0:Y:S01]  /*0df0*/  LDC R3, c[0x0][0xc54] ;  /* 0x00031500ff037b82 */ /* 0x000e220000000800 */
[----:B------:R-:W-:Y:S01]  /*0e00*/  IMAD.MOV.U32 R0, RZ, RZ, R9 ;  /* 0x000000ffff007224 */ /* 0x000fe200078e0009 */
[----:B0-----:R-:W-:-:S13]  /*0e10*/  ISETP.NE.AND P0, PT, R3, 0x1, PT ;  /* 0x000000010300780c */ /* 0x001fda0003f05270 */
[----:B------:R-:W0:Y:S02]  /*0e20*/  @P0 LDC.64 R4, c[0x0][0xc58] ;  /* 0x00031600ff040b82 */ /* 0x000e240000000a00 */
[----:B0-----:R-:W-:-:S05]  /*0e30*/  @P0 IMAD.HI.U32 R4, R9, R4, RZ ;  /* 0x0000000409040227 */ /* 0x001fca00078e00ff */
[----:B------:R-:W-:-:S05]  /*0e40*/  @P0 SHF.R.U32.HI R0, RZ, R5, R4 ;  /* 0x00000005ff000219 */ /* 0x000fca0000011604 */
[----:B------:R-:W-:-:S07]  /*0e50*/  IMAD R3, R0, R3, RZ ;  /* 0x0000000300037224 */ /* 0x000fce00078e02ff */
.L_x_2193:
[----:B------:R-:W0:Y:S01]  /*0e60*/  LDC R171, c[0x0][0x448] ;  /* 0x00011200ffab7b82 */ /* 0x000e220000000800 */
[----:B------:R-:W-:Y:S01]  /*0e70*/  LOP3.LUT R0, RZ, R0, RZ, 0x33, !PT ;  /* 0x00000000ff007212 */ /* 0x000fe200078e33ff */
[----:B------:R-:W-:Y:S01]  /*0e80*/  ULDC UR4, c[0x0][0xc3c] ;  /* 0x00030f0000047ab9 */ /* 0x000fe20000000800 */
[----:B------:R-:W-:Y:S01]  /*0e90*/  ULDC.64 UR6, c[0x0][0x418] ;  /* 0x0001060000067ab9 */ /* 0x000fe20000000a00 */
[----:B------:R-:W-:Y:S01]  /*0ea0*/  ULDC UR42, c[0x0][0x424] ;  /* 0x00010900002a7ab9 */ /* 0x000fe20000000800 */
[----:B------:R-:W-:Y:S01]  /*0eb0*/  UISETP.NE.U32.AND UP0, UPT, UR6, URZ, UPT ;  /* 0x0000003f0600728c */ /* 0x000fe2000bf05070 */
[----:B------:R-:W-:Y:S01]  /*0ec0*/  VIADD R0, R0, UR4 ;  /* 0x0000000400007c36 */ /* 0x000fe20008000000 */
[----:B------:R-:W-:Y:S01]  /*0ed0*/  ULDC UR4, c[0x0][0x288] ;  /* 0x0000a20000047ab9 */ /* 0x000fe20000000800 */
[----:B------:R-:W1:Y:S01]  /*0ee0*/  LDC R161, c[0x0][0xc48] ;  /* 0x00031200ffa17b82 */ /* 0x000e620000000800 */
[----:B------:R-:W-:Y:S01]  /*0ef0*/  UISETP.NE.AND.EX UP0, UPT, UR7, URZ, UPT, UP0 ;  /* 0x0000003f0700728c */ /* 0x000fe2000bf05300 */
[----:B------:R-:W-:Y:S01]  /*0f00*/  IMAD.SHL.U32 R16, R0, 0x80, RZ ;  /* 0x0000008000107824 */ /* 0x000fe200078e00ff */
[----:B------:R-:W-:Y:S01]  /*0f10*/  UIADD3 UR4, -UR4, 0x60, URZ ;  /* 0x0000006004047890 */ /* 0x000fe2000fffe13f */
[----:B------:R-:W-:Y:S01]  /*0f20*/  IMAD.IADD R3, R9, 0x1, -R3 ;  /* 0x0000000109037824 */ /* 0x000fe200078e0a03 */
[----:B------:R-:W-:Y:S01]  /*0f30*/  USEL UR42, UR42, 0x1, UP0 ;  /* 0x000000012a2a7887 */ /* 0x000fe20008000000 */
[----:B------:R-:W-:-:S02]  /*0f40*/  CS2R R88, SRZ ;  /* 0x0000000000587805 */ /* 0x000fc4000001ff00 */
[----:B------:R-:W-:Y:S01]  /*0f50*/  IADD3 R0, R16, 0x7f, RZ ;  /* 0x0000007f10007810 */ /* 0x000fe20007ffe0ff */
[----:B------:R-:W-:Y:S01]  /*0f60*/  ULDC UR5, c[0x0][0x2f0] ;  /* 0x0000bc0000057ab9 */ /* 0x000fe20000000800 */
[----:B------:R-:W-:Y:S01]  /*0f70*/  ULDC UR6, c[0x0][0xc54] ;  /* 0x0003150000067ab9 */ /* 0x000fe20000000800 */
[----:B------:R-:W-:Y:S01]  /*0f80*/  UIMAD UR4, UR42, UR5, UR4 ;  /* 0x000000052a0472a4 */ /* 0x000fe2000f8e0204 */
[----:B------:R-:W-:Y:S01]  /*0f90*/  IMAD R9, R2, UR6, R3 ;  /* 0x0000000602097c24 */ /* 0x000fe2000f8e0203 */
[----:B------:R-:W-:Y:S01]  /*0fa0*/  CS2R R86, SRZ ;  /* 0x0000000000567805 */ /* 0x000fe2000001ff00 */
[----:B------:R-:W-:Y:S01]  /*0fb0*/  IMAD.MOV.U32 R4, RZ, RZ, R0 ;  /* 0x000000ffff047224 */ /* 0x000fe200078e0000 */
[----:B------:R-:W-:Y:S01]  /*0fc0*/  CS2R R84, SRZ ;  /* 0x0000000000547805 */ /* 0x000fe2000001ff00 */
[----:B------:R-:W-:Y:S01]  /*0fd0*/  IMAD.MOV.U32 R23, RZ, RZ, R9 ;  /* 0x000000ffff177224 */ /* 0x000fe200078e0009 */
[----:B0-----:R-:W-:Y:S02]  /*0fe0*/  ISETP.NE.AND P1, PT, R171, 0x1, PT ;  /* 0x00000001ab00780c */ /* 0x001fe40003f25270 */
[----:B------:R-:W-:-:S02]  /*0ff0*/  CS2R R82, SRZ ;  /* 0x0000000000527805 */ /* 0x000fc4000001ff00 */
[----:B------:R-:W-:Y:S02]  /*1000*/  CS2R R80, SRZ ;  /* 0x0000000000507805 */ /* 0x000fe4000001ff00 */
[----:B------:R-:W-:Y:S02]  /*1010*/  CS2R R78, SRZ ;  /* 0x00000000004e7805 */ /* 0x000fe4000001ff00 */
[----:B------:R-:W-:Y:S02]  /*1020*/  CS2R R76, SRZ ;  /* 0x00000000004c7805 */ /* 0x000fe4000001ff00 */
[----:B------:R-:W-:Y:S01]  /*1030*/  CS2R R74, SRZ ;  /* 0x00000000004a7805 */ /* 0x000fe2000001ff00 */
[----:B------:R-:W-:Y:S01]  /*1040*/  IMAD.MOV.U32 R73, RZ, RZ, RZ ;  /* 0x000000ffff497224 */ /* 0x000fe200078e00ff */
[----:B------:R-:W-:Y:S02]  /*1050*/  CS2R R44, SRZ ;  /* 0x00000000002c7805 */ /* 0x000fe4000001ff00 */
[----:B-1----:R-:W-:-:S02]  /*1060*/  ISETP.NE.AND P0, PT, R161, 0x1, PT ;  /* 0x00000001a100780c */ /* 0x002fc40003f05270 */
[----:B------:R-:W-:Y:S02]  /*1070*/  CS2R R70, SRZ ;  /* 0x0000000000467805 */ /* 0x000fe4000001ff00 */
[----:B------:R-:W-:Y:S02]  /*1080*/  CS2R R68, SRZ ;  /* 0x0000000000447805 */ /* 0x000fe4000001ff00 */
[----:B------:R-:W-:Y:S02]  /*1090*/  CS2R R66, SRZ ;  /* 0x0000000000427805 */ /* 0x000fe4000001ff00 */
[----:B------:R-:W-:Y:S01]  /*10a0*/  CS2R R64, SRZ ;  /* 0x0000000000407805 */ /* 0x000fe2000001ff00 */
[----:B------:R-:W0:Y:S01]  /*10b0*/  @P1 LDC R5, c[0x0][0x44c] ;  /* 0x00011300ff051b82 */ /* 0x000e220000000800 */
[----:B------:R-:W-:Y:S02]  /*10c0*/  CS2R R62, SRZ ;  /* 0x00000000003e7805 */ /* 0x000fe4000001ff00 */
[----:B------:R-:W-:Y:S01]  /*10d0*/  CS2R R60, SRZ ;  /* 0x00000000003c7805 */ /* 0x000fe2000001ff00 */
[----:B------:R-:W-:Y:S01]  /*10e0*/  IMAD.MOV.U32 R59, RZ, RZ, RZ ;  /* 0x000000ffff3b7224 */ /* 0x000fe200078e00ff */
[----:B------:R-:W-:-:S02]  /*10f0*/  MOV R50, RZ ;  /* 0x000000ff00327202 */ /* 0x000fc40000000f00 */
[----:B------:R-:W-:Y:S02]  /*1100*/  CS2R R56, SRZ ;  /* 0x0000000000387805 */ /* 0x000fe4000001ff00 */
[----:B------:R-:W-:Y:S02]  /*1110*/  CS2R R54, SRZ ;  /* 0x0000000000367805 */ /* 0x000fe4000001ff00 */
[----:B------:R-:W-:Y:S01]  /*1120*/  CS2R R52, SRZ ;  /* 0x0000000000347805 */ /* 0x000fe2000001ff00 */
[----:B------:R-:W1:Y:S01]  /*1130*/  @P1 LDC R8, c[0x0][0x450] ;  /* 0x00011400ff081b82 */ /* 0x000e620000000800 */
[----:B------:R-:W-:Y:S02]  /*1140*/  CS2R R100, SRZ ;  /* 0x0000000000647805 */ /* 0x000fe4000001ff00 */
[----:B------:R-:W-:Y:S02]  /*1150*/  CS2R R96, SRZ ;  /* 0x0000000000607805 */ /* 0x000fe4000001ff00 */
[----:B------:R-:W-:-:S02]  /*1160*/  CS2R R48, SRZ ;  /* 0x0000000000307805 */ /* 0x000fc4000001ff00 */
[----:B------:R-:W-:Y:S02]  /*1170*/  CS2R R102, SRZ ;  /* 0x0000000000667805 */ /* 0x000fe4000001ff00 */
[----:B------:R-:W-:Y:S02]  /*1180*/  CS2R R98, SRZ ;  /* 0x0000000000627805 */ /* 0x000fe4000001ff00 */
[----:B------:R-:W-:Y:S02]  /*1190*/  CS2R R90, SRZ ;  /* 0x00000000005a7805 */ /* 0x000fe4000001ff00 */
[----:B------:R-:W-:Y:S01]  /*11a0*/  CS2R R104, SRZ ;  /* 0x0000000000687805 */ /* 0x000fe2000001ff00 */
[----:B------:R-:W2:Y:S01]  /*11b0*/  @P0 LDC R6, c[0x0][0xc4c] ;  /* 0x00031300ff060b82 */ /* 0x000ea20000000800 */
[----:B------:R-:W-:Y:S01]  /*11c0*/  CS2R R92, SRZ ;  /* 0x00000000005c7805 */ /* 0x000fe2000001ff00 */
[----:B------:R-:W-:Y:S01]  /*11d0*/  IMAD.MOV.U32 R106, RZ, RZ, RZ ;  /* 0x000000ffff6a7224 */ /* 0x000fe200078e00ff */
[----:B------:R-:W-:Y:S01]  /*11e0*/  CS2R R94, SRZ ;  /* 0x00000000005e7805 */ /* 0x000fe2000001ff00 */
[----:B------:R-:W-:Y:S01]  /*11f0*/  IMAD.MOV.U32 R108, RZ, RZ, RZ ;  /* 0x000000ffff6c7224 */ /* 0x000fe200078e00ff */
[----:B------:R-:W-:Y:S01]  /*1200*/  MOV R29, RZ ;  /* 0x000000ff001d7202 */ /* 0x000fe20000000f00 */
[----:B------:R-:W-:-:S02]  /*1210*/  IMAD.MOV.U32 R30, RZ, RZ, RZ ;  /* 0x000000ffff1e7224 */ /* 0x000fc400078e00ff */
[----:B0-----:R-:W-:Y:S01]  /*1220*/  @P1 IMAD.HI.U32 R5, R0, R5, RZ ;  /* 0x0000000500051227 */ /* 0x001fe200078e00ff */
[----:B------:R-:W0:Y:S03]  /*1230*/  @P0 LDC R7, c[0x0][0xc50] ;  /* 0x00031400ff070b82 */ /* 0x000e260000000800 */
[----:B------:R-:W-:Y:S02]  /*1240*/  IMAD.MOV.U32 R27, RZ, RZ, RZ ;  /* 0x000000ffff1b7224 */ /* 0x000fe400078e00ff */
[----:B------:R-:W-:Y:S01]  /*1250*/  IMAD.MOV.U32 R110, RZ, RZ, RZ ;  /* 0x000000ffff6e7224 */ /* 0x000fe200078e00ff */
[----:B-1----:R-:W-:-:S04]  /*1260*/  @P1 SHF.R.U32.HI R4, RZ, R8, R5 ;  /* 0x00000008ff041219 */ /* 0x002fc80000011605 */
[----:B------:R-:W-:Y:S01]  /*1270*/  IADD3 R4, R4, UR4, RZ ;  /* 0x0000000404047c10 */ /* 0x000fe2000fffe0ff */
[----:B------:R-:W-:Y:S01]  /*1280*/  UIMAD UR4, UR42, UR5, 0x5f ;  /* 0x0000005f2a0474a4 */ /* 0x000fe2000f8e0205 */
[----:B--2---:R-:W-:-:S03]  /*1290*/  @P0 IMAD.HI.U32 R0, R9, R6, RZ ;  /* 0x0000000609000227 */ /* 0x004fc600078e00ff */
[----:B------:R-:W-:Y:S01]  /*12a0*/  UIMAD.WIDE UR4, UR4, 0x2aaaaaab, URZ ;  /* 0x2aaaaaab040478a5 */ /* 0x000fe2000f8e023f */
[----:B------:R-:W-:-:S03]  /*12b0*/  IMAD.HI R4, R4, 0x2aaaaaab, RZ ;  /* 0x2aaaaaab04047827 */ /* 0x000fc600078e02ff */
[----:B------:R-:W-:Y:S02]  /*12c0*/  USHF.R.U32.HI UR4, URZ, 0x1f, UR5 ;  /* 0x0000001f3f047899 */ /* 0x000fe40008011605 */
[----:B------:R-:W-:Y:S02]  /*12d0*/  SHF.R.U32.HI R3, RZ, 0x1f, R4 ;  /* 0x0000001fff037819 */ /* 0x000fe40000011604 */
[----:B------:R-:W-:Y:S01]  /*12e0*/  ULEA.HI.SX32 UR4, UR5, UR4, 0x1c ;  /* 0x0000000405047291 */ /* 0x000fe2000f8fe23f */
[----:B0-----:R-:W-:Y:S02]  /*12f0*/  @P0 SHF.R.U32.HI R23, RZ, R7, R0 ;  /* 0x00000007ff170219 */ /* 0x001fe40000011600 */
[----:B------:R-:W-:Y:S02]  /*1300*/  CS2R R6, SRZ ;  /* 0x0000000000067805 */ /* 0x000fe4000001ff00 */
[----:B------:R-:W-:Y:S02]  /*1310*/  LEA.HI.SX32 R3, R4, R3, 0x1c ;  /* 0x0000000304037211 */ /* 0x000fe400078fe2ff */
[----:B------:R-:W-:Y:S01]  /*1320*/  PLOP3.LUT P0, PT, PT, PT, PT, 0x80, 0x0 ;  /* 0x000000000000781c */ /* 0x000fe20003f0f070 */
[----:B------:R-:W-:Y:S01]  /*1330*/  IMAD.MOV R0, RZ, RZ, -R23 ;  /* 0x000000ffff007224 */ /* 0x000fe200078e0a17 */
[----:B------:R-:W-:Y:S01]  /*1340*/  VIMNMX R72, R3, UR4, PT ;  /* 0x0000000403487c48 */ /* 0x000fe2000bfe0100 */
[----:B------:R-:W-:-:S02]  /*1350*/  IMAD.MOV.U32 R3, RZ, RZ, RZ ;  /* 0x000000ffff037224 */ /* 0x000fc400078e00ff */
[----:B------:R-:W-:Y:S01]  /*1360*/  IMAD R161, R161, R0, R9 ;  /* 0x00000000a1a17224 */ /* 0x000fe200078e0209 */
[----:B------:R-:W-:-:S13]  /*1370*/  ISETP.GE.AND P1, PT, R72, 0x1, PT ;  /* 0x000000014800780c */ /* 0x000fda0003f26270 */
[----:B------:R-:W-:Y:S05]  /*1380*/  @!P1 BRA `(.L_x_2194) ;  /* 0x0000008000ac9947 */ /* 0x000fea0003800000 */
        /* <DEDUP_REMOVED lines=18> */
[----:B------:R-:W-:Y:S01]  /*14b0*/  MOV R4, UR4 ;  /* 0x0000000400047c02 */ /* 0x000fe20008000f00 */
[----:B------:R0:W1:Y:S01]  /*14c0*/  LDC.64 R2, c[0x4][R0] ;  /* 0x0100000000027b82 */ /* 0x0000620000000a00 */
[----:B------:R-:W-:Y:S01]  /*14d0*/  IMAD.U32 R5, RZ, RZ, UR5 ;  /* 0x00000005ff057e24 */ /* 0x000fe2000f8e00ff */
[----:B------:R-:W-:Y:S01]  /*14e0*/  ULDC.64 UR4, c[0x4][0xf8] ;  /* 0x01003e0000047ab9 */ /* 0x000fe20000000a00 */
[----:B------:R-:W-:Y:S01]  /*14f0*/  MOV R10, UR6 ;  /* 0x00000006000a7c02 */ /* 0x000fe20008000f00 */
[----:B------:R-:W-:Y:S01]  /*1500*/  IMAD.U32 R6, RZ, RZ, UR4 ;  /* 0x00000004ff067e24 */ /* 0x000fe2000f8e00ff */
[----:B------:R-:W-:Y:S01]  /*1510*/  MOV R13, RZ ;  /* 0x000000ff000d7202 */ /* 0x000fe20000000f00 */
[----:B------:R-:W-:-:S02]  /*1520*/  IMAD.U32 R7, RZ, RZ, UR5 ;  /* 0x00000005ff077e24 */ /* 0x000fc4000f8e00ff */
[----:B------:R-:W-:Y:S02]  /*1530*/  IMAD.U32 R11, RZ, RZ, UR7 ;  /* 0x00000007ff0b7e24 */ /* 0x000fe4000f8e00ff */
[----:B------:R-:W-:Y:S02]  /*1540*/  IMAD.MOV.U32 R8, RZ, RZ, 0x70 ;  /* 0x00000070ff087424 */ /* 0x000fe400078e00ff */
[----:B0-----:R-:W-:-:S07]  /*1550*/  IMAD.MOV.U32 R12, RZ, RZ, 0x1 ;  /* 0x00000001ff0c7424 */ /* 0x001fce00078e00ff */
[----:B------:R-:W-:-:S07]  /*1560*/  LEPC R20, `(.L_x_2195) ;  /* 0x000000001014794e */ /* 0x000fce0000000000 */
[----:B-1----:R-:W-:Y:S05]  /*1570*/  CALL.ABS.NOINC R2 ;  /* 0x0000000002007343 */ /* 0x002fea0003c00000 */
.L_x_2195:
        /* <DEDUP_REMOVED lines=8> */
.L_x_2312:
[----:B------:R-:W-:Y:S05]  /*1600*/  @!P0 BRA `(.L_x_2197) ;  /* 0x0000000000048947 */ /* 0x000fea0003800000 */
[----:B------:R-:W-:Y:S01]  /*1610*/  BPT.TRAP 0x1 ;  /* 0x000000040000795c */ /* 0x000fe20000300000 */
.L_x_2197:
[----:B0-----:R-:W-:Y:S01]  /*1620*/  IMAD.U32 R0, RZ, RZ, UR39 ;  /* 0x00000027ff007e24 */ /* 0x001fe2000f8e00ff */
[----:B------:R-:W-:-:S04]  /*1630*/  MOV R3, UR38 ;  /* 0x0000002600037c02 */ /* 0x000fc80008000f00 */
[----:B------:R-:W-:Y:S02]  /*1640*/  LEA R0, R0, UR40, 0x3 ;  /* 0x0000002800007c11 */ /* 0x000fe4000f8e18ff */
[----:B------:R-:W-:-:S04]  /*1650*/  SHF.L.U32 R3, R3, 0x1f, RZ ;  /* 0x0000001f03037819 */ /* 0x000fc800000006ff */
[----:B------:R0:W1:Y:S01]  /*1660*/  SYNCS.PHASECHK.TRANS64.TRYWAIT P1, [R0+URZ+0x2a830], R3 ;  /* 0x02a83003000075a7 */ /* 0x000062000802017f */
[----:B------:R-:W-:Y:S05]  /*1670*/  @!P0 BRA `(.L_x_2198) ;  /* 0x0000000000048947 */ /* 0x000fea0003800000 */
[----:B------:R-:W-:Y:S01]  /*1680*/  BPT.TRAP 0x1 ;  /* 0x000000040000795c */ /* 0x000fe20000300000 */
.L_x_2198:
[----:B-1----:R-:W-:Y:S05]  /*1690*/  @P1 BRA `(.L_x_2199) ;  /* 0x0000000000081947 */ /* 0x002fea0003800000 */
[----:B------:R-:W1:Y:S02]  /*16a0*/  SYNCS.PHASECHK.TRANS64.TRYWAIT P1, [R0+URZ+0x2a830], R3 ;  /* 0x02a83003000075a7 */ /* 0x000e64000802017f */
[----:B-1----:R-:W-:Y:S05]  /*16b0*/  @!P1 BRA `(.L_x_2200) ;  /* 0x000000dc00489947 */ /* 0x002fea0003800000 */
.L_x_2199:
        /* <DEDUP_REMOVED lines=31> */
[----:B01----:R-:W-:Y:S01]  /*18b0*/  MOV R3, UR9 ;  /* 0x0000000900037c02 */ /* 0x003fe20008000f00 */
        /* <DEDUP_REMOVED lines=67> */
.L_x_2201:
[----:B------:R-:W-:Y:S01]  /*1cf0*/  ISETP.NE.AND P4, PT, R171, 0x1, PT ;  /* 0x00000001ab00780c */ /* 0x000fe20003f85270 */
[----:B------:R-:W-:Y:S01]  /*1d00*/  IMAD.IADD R13, R19, 0x1, R16 ;  /* 0x00000001130d7824 */ /* 0x000fe200078e0210 */
[----:B------:R-:W0:Y:S01]  /*1d10*/  LDC R6, c[0x0][0x2f0] ;  /* 0x0000bc00ff067b82 */ /* 0x000e220000000800 */
[----:B------:R-:W-:Y:S02]  /*1d20*/  ULDC UR4, c[0x0][0x9d8] ;  /* 0x0002760000047ab9 */ /* 0x000fe40000000800 */
[----:B------:R-:W-:Y:S01]  /*1d30*/  FMUL.FTZ R11, R29, UR4 ;  /* 0x000000041d0b7c20 */ /* 0x000fe20008410000 */
[----:B------:R-:W-:Y:S02]  /*1d40*/  IMAD R29, R72, -0x60, RZ ;  /* 0xffffffa0481d7824 */ /* 0x000fe400078e02ff */
[----:B------:R-:W-:Y:S01]  /*1d50*/  FMUL.FTZ R26, R26, UR4 ;  /* 0x000000041a1a7c20 */ /* 0x000fe20008410000 */
[----:B------:R-:W-:Y:S01]  /*1d60*/  FMUL.FTZ R27, R27, UR4 ;  /* 0x000000041b1b7c20 */ /* 0x000fe20008410000 */
[----:B------:R-:W-:Y:S01]  /*1d70*/  FMUL.FTZ R30, R30, UR4 ;  /* 0x000000041e1e7c20 */ /* 0x000fe20008410000 */
[----:B------:R-:W-:-:S02]  /*1d80*/  VIADD R15, R29, 0x61 ;  /* 0x000000611d0f7836 */ /* 0x000fc40000000000 */
[----:B------:R-:W-:Y:S01]  /*1d90*/  FMUL.FTZ R10, R25, UR4 ;  /* 0x00000004190a7c20 */ /* 0x000fe20008410000 */
[----:B------:R-:W-:Y:S01]  /*1da0*/  FMUL.FTZ R31, R31, UR4 ;  /* 0x000000041f1f7c20 */ /* 0x000fe20008410000 */
[----:B------:R-:W1:Y:S01]  /*1db0*/  @P4 LDC R8, c[0x0][0x44c] ;  /* 0x00011300ff084b82 */ /* 0x000e620000000800 */
[----:B------:R-:W-:Y:S01]  /*1dc0*/  IMAD R15, R18, -0x2, R15 ;  /* 0xfffffffe120f7824 */ /* 0x000fe200078e020f */
[----:B------:R-:W2:Y:S01]  /*1dd0*/  MUFU.TANH R26, R26 ;  /* 0x0000001a001a7308 */ /* 0x000ea20000002400 */
[----:B------:R-:W-:Y:S01]  /*1de0*/  FMUL.FTZ R34, R34, UR4 ;  /* 0x0000000422227c20 */ /* 0x000fe20008410000 */
[----:B------:R-:W-:Y:S01]  /*1df0*/  FMUL.FTZ R35, R35, UR4 ;  /* 0x0000000423237c20 */ /* 0x000fe20008410000 */
[----:B------:R-:W-:Y:S01]  /*1e00*/  FMUL.FTZ R36, R36, UR4 ;  /* 0x0000000424247c20 */ /* 0x000fe20008410000 */
[----:B------:R-:W-:Y:S01]  /*1e10*/  FMUL.FTZ R38, R38, UR4 ;  /* 0x0000000426267c20 */ /* 0x000fe20008410000 */
[----:B------:R-:W-:Y:S01]  /*1e20*/  FMUL.FTZ R46, R46, UR4 ;  /* 0x000000042e2e7c20 */ /* 0x000fe20008410000 */
[----:B------:R-:W3:Y:S01]  /*1e30*/  @P4 LDC R14, c[0x0][0x450] ;  /* 0x00011400ff0e4b82 */ /* 0x000ee20000000800 */
[----:B------:R-:W-:Y:S01]  /*1e40*/  FMUL.FTZ R39, R39, UR4 ;  /* 0x0000000427277c20 */ /* 0x000fe20008410000 */
[----:B------:R-:W4:Y:S01]  /*1e50*/  MUFU.TANH R25, R27 ;  /* 0x0000001b00197308 */ /* 0x000f220000002400 */
[----:B------:R-:W-:Y:S01]  /*1e60*/  FMUL.FTZ R50, R50, UR4 ;  /* 0x0000000432327c20 */ /* 0x000fe20008410000 */
[----:B------:R-:W-:Y:S01]  /*1e70*/  FMUL.FTZ R42, R42, UR4 ;  /* 0x000000042a2a7c20 */ /* 0x000fe20008410000 */
[----:B0-----:R-:W-:-:S02]  /*1e80*/  IMAD R20, R6, UR42, R15 ;  /* 0x0000002a06147c24 */ /* 0x001fc4000f8e020f */
        /* <DEDUP_REMOVED lines=10> */
[----:B-1----:R-:W-:-:S04]  /*1f30*/  @P4 IMAD.HI.U32 R7, R13, R8, RZ ;  /* 0x000000080d074227 */ /* 0x002fc800078e00ff */
[----:B------:R-:W-:Y:S01]  /*1f40*/  FMUL.FTZ R66, R66, UR4 ;  /* 0x0000000442427c20 */ /* 0x000fe20008410000 */
[----:B------:R-:W1:Y:S01]  /*1f50*/  MUFU.TANH R31, R31 ;  /* 0x0000001f001f7308 */ /* 0x000e620000002400 */
[----:B------:R-:W-:Y:S01]  /*1f60*/  FMUL.FTZ R67, R67, UR4 ;  /* 0x0000000443437c20 */ /* 0x000fe20008410000 */
[----:B------:R-:W-:Y:S02]  /*1f70*/  IMAD R8, R6, UR42, R29 ;  /* 0x0000002a06087c24 */ /* 0x000fe4000f8e021d */
[----:B------:R-:W-:Y:S01]  /*1f80*/  FMUL.FTZ R70, R70, UR4 ;  /* 0x0000000446467c20 */ /* 0x000fe20008410000 */
[----:B------:R-:W-:Y:S01]  /*1f90*/  FMUL.FTZ R71, R71, UR4 ;  /* 0x0000000447477c20 */ /* 0x000fe20008410000 */
[----:B------:R-:W-:Y:S01]  /*1fa0*/  FMUL.FTZ R9, R24, UR4 ;  /* 0x0000000418097c20 */ /* 0x000fe20008410000 */
[----:B---3--:R-:W-:Y:S01]  /*1fb0*/  @P4 SHF.R.U32.HI R13, RZ, R14, R7 ;  /* 0x0000000eff0d4219 */ /* 0x008fe20000011607 */
[----:B------:R-:W-:Y:S01]  /*1fc0*/  VIADD R29, R8, 0x60 ;  /* 0x00000060081d7836 */ /* 0x000fe20000000000 */
[----:B------:R-:W3:Y:S01]  /*1fd0*/  LDC R7, c[0x0][0x288] ;  /* 0x0000a200ff077b82 */ /* 0x000ee20000000800 */
[----:B------:R-:W-:Y:S01]  /*1fe0*/  MUFU.TANH R34, R34 ;  /* 0x0000002200227308 */ /* 0x000fe20000002400 */
[----:B------:R-:W-:Y:S01]  /*1ff0*/  FMUL.FTZ R12, R28, UR4 ;  /* 0x000000041c0c7c20 */ /* 0x000fe20008410000 */
[----:B------:R-:W3:Y:S01]  /*2000*/  SHFL.IDX PT, R21, R13, 0x1, 0x1c1f ;  /* 0x003c1f000d157f89 */ /* 0x000ee200000e0000 */
[----:B------:R-:W-:-:S02]  /*2010*/  IMAD R14, R18, -0x2, R29 ;  /* 0xfffffffe120e7824 */ /* 0x000fc400078e021d */
[----:B------:R-:W-:Y:S01]  /*2020*/  FMUL.FTZ R32, R32, UR4 ;  /* 0x0000000420207c20 */ /* 0x000fe20008410000 */
[----:B------:R-:W-:Y:S01]  /*2030*/  FMUL.FTZ R33, R33, UR4 ;  /* 0x0000000421217c20 */ /* 0x000fe20008410000 */
[----:B------:R-:W-:Y:S01]  /*2040*/  SHFL.IDX PT, R13, R13, RZ, 0x1c1f ;  /* 0x001c1fff0d0d7589 */ /* 0x000fe200000e0000 */
[----:B------:R-:W-:Y:S01]  /*2050*/  FMUL.FTZ R37, R37, UR4 ;  /* 0x0000000425257c20 */ /* 0x000fe20008410000 */
[----:B------:R-:W5:Y:S01]  /*2060*/  MUFU.TANH R35, R35 ;  /* 0x0000002300237308 */ /* 0x000f620000002400 */
[----:B------:R-:W-:Y:S01]  /*2070*/  FMUL.FTZ R40, R40, UR4 ;  /* 0x0000000428287c20 */ /* 0x000fe20008410000 */
[----:B------:R-:W-:Y:S01]  /*2080*/  FMUL.FTZ R41, R41, UR4 ;  /* 0x0000000429297c20 */ /* 0x000fe20008410000 */
[----:B------:R-:W-:Y:S01]  /*2090*/  FMUL.FTZ R44, R44, UR4 ;  /* 0x000000042c2c7c20 */ /* 0x000fe20008410000 */
[----:B------:R-:W-:Y:S01]  /*20a0*/  FMUL.FTZ R45, R45, UR4 ;  /* 0x000000042d2d7c20 */ /* 0x000fe20008410000 */
[----:B------:R-:W-:Y:S01]  /*20b0*/  FMUL.FTZ R48, R48, UR4 ;  /* 0x0000000430307c20 */ /* 0x000fe20008410000 */
[----:B------:R-:W-:Y:S01]  /*20c0*/  FMUL.FTZ R49, R49, UR4 ;  /* 0x0000000431317c20 */ /* 0x000fe20008410000 */
[----:B------:R-:W-:Y:S01]  /*20d0*/  FMUL.FTZ R52, R52, UR4 ;  /* 0x0000000434347c20 */ /* 0x000fe20008410000 */
[----:B------:R2:W-:Y:S01]  /*20e0*/  MUFU.TANH R27, R36 ;  /* 0x00000024001b7308 */ /* 0x0005e20000002400 */
        /* <DEDUP_REMOVED lines=8> */
[----:B------:R-:W-:Y:S01]  /*2170*/  FMUL.FTZ R68, R68, UR4 ;  /* 0x0000000444447c20 */ /* 0x000fe20008410000 */
[----:B---3--:R-:W-:Y:S01]  /*2180*/  IADD3 R21, R21, -R7, R20 ;  /* 0x8000000715157210 */ /* 0x008fe20007ffe014 */
[----:B------:R-:W-:Y:S01]  /*2190*/  FMUL.FTZ R69, R69, UR4 ;  /* 0x0000000445457c20 */ /* 0x000fe20008410000 */
[----:B------:R-:W-:-:S02]  /*21a0*/  ULDC UR4, c[0x0][0x988] ;  /* 0x0002620000047ab9 */ /* 0x000fc40000000800 */
[----:B------:R-:W-:Y:S02]  /*21b0*/  VIMNMX R21, R14, R21, PT ;  /* 0x000000150e157248 */ /* 0x000fe40003fe0100 */
[----:B------:R0:W-:Y:S02]  /*21c0*/  MUFU.TANH R84, R46 ;  /* 0x0000002e00547308 */ /* 0x0001e40000002400 */
[C---:B------:R-:W-:Y:S02]  /*21d0*/  ISETP.GT.AND P1, PT, R21.reuse, RZ, PT ;  /* 0x000000ff1500720c */ /* 0x040fe40003f24270 */
[C---:B------:R-:W-:Y:S02]  /*21e0*/  ISETP.GT.AND P2, PT, R21.reuse, 0x1, PT ;  /* 0x000000011500780c */ /* 0x040fe40003f44270 */
[----:B------:R-:W-:Y:S02]  /*21f0*/  ISETP.GT.AND P3, PT, R21, 0x8, PT ;  /* 0x000000081500780c */ /* 0x000fe40003f64270 */
[----:B--2---:R-:W-:Y:S01]  /*2200*/  FSEL R36, R26, -INF , P1 ;  /* 0xff8000001a247808 */ /* 0x004fe20000800000 */
[----:B------:R-:W2:Y:S01]  /*2210*/  MUFU.TANH R39, R39 ;  /* 0x0000002700277308 */ /* 0x000ea20000002400 */
[----:B----4-:R-:W-:-:S02]  /*2220*/  FSEL R25, R25, -INF , P2 ;  /* 0xff80000019197808 */ /* 0x010fc40001000000 */
[C---:B------:R-:W-:Y:S02]  /*2230*/  ISETP.GT.AND P1, PT, R21.reuse, 0x9, PT ;  /* 0x000000091500780c */ /* 0x040fe40003f24270 */
[----:B0-----:R-:W-:Y:S02]  /*2240*/  FSEL R46, R30, -INF , P3 ;  /* 0xff8000001e2e7808 */ /* 0x001fe40001800000 */
[----:B------:R-:W-:Y:S01]  /*2250*/  FMNMX.FTZ R15, R36, R25, !PT ;  /* 0x00000019240f7209 */ /* 0x000fe20007810000 */
[----:B------:R1:W-:Y:S01]  /*2260*/  MUFU.TANH R88, R50 ;  /* 0x0000003200587308 */ /* 0x0003e20000002400 */
[----:B------:R-:W-:Y:S02]  /*2270*/  ISETP.GT.AND P2, PT, R21, 0x10, PT ;  /* 0x000000101500780c */ /* 0x000fe40003f44270 */
[----:B------:R-:W-:-:S05]  /*2280*/  FMNMX.FTZ R15, R46, R15, !PT ;  /* 0x0000000f2e0f7209 */ /* 0x000fca0007810000 */
[----:B------:R-:W0:Y:S01]  /*2290*/  MUFU.TANH R42, R42 ;  /* 0x0000002a002a7308 */ /* 0x000e220000002400 */
[----:B-1----:R-:W-:Y:S02]  /*22a0*/  FSEL R50, R31, -INF , P1 ;  /* 0xff8000001f327808 */ /* 0x002fe40000800000 */
[----:B------:R-:W-:Y:S02]  /*22b0*/  ISETP.GT.AND P1, PT, R21, 0x11, PT ;  /* 0x000000111500780c */ /* 0x000fe40003f24270 */
[----:B------:R-:W-:Y:S02]  /*22c0*/  FMNMX.FTZ R15, R50, R15, !PT ;  /* 0x0000000f320f7209 */ /* 0x000fe40007810000 */
[----:B-----5:R-:W-:Y:S01]  /*22d0*/  FSEL R74, R35, -INF , P1 ;  /* 0xff800000234a7808 */ /* 0x020fe20000800000 */
[----:B------:R1:W-:Y:S01]  /*22e0*/  MUFU.TANH R92, R54 ;  /* 0x00000036005c7308 */ /* 0x0003e20000002400 */
[----:B------:R-:W-:Y:S01]  /*22f0*/  ISETP.GT.AND P1, PT, R21, 0x19, PT ;  /* 0x000000191500780c */ /* 0x000fe20003f24270 */
[----:B------:R-:W3:Y:S03]  /*2300*/  @P4 LDC R35, c[0x0][0x44c] ;  /* 0x00011300ff234b82 */ /* 0x000ee60000000800 */
[----:B--2---:R-:W-:Y:S01]  /*2310*/  FSEL R78, R39, -INF , P1 ;  /* 0xff800000274e7808 */ /* 0x004fe20000800000 */
[----:B------:R-:W-:Y:S01]  /*2320*/  IMAD R39, R6, UR42, -R7 ;  /* 0x0000002a06277c24 */ /* 0x000fe2000f8e0a07 */
[----:B------:R-:W-:Y:S01]  /*2330*/  ISETP.GT.AND P1, PT, R21, 0x21, PT ;  /* 0x000000211500780c */ /* 0x000fe20003f24270 */
[----:B------:R-:W2:Y:S01]  /*2340*/  MUFU.TANH R43, R43 ;  /* 0x0000002b002b7308 */ /* 0x000ea20000002400 */
[----:B-1----:R-:W-:-:S02]  /*2350*/  FSEL R54, R34, -INF , P2 ;  /* 0xff80000022367808 */ /* 0x002fc40001000000 */
[C---:B------:R-:W-:Y:S02]  /*2360*/  ISETP.GT.AND P2, PT, R21.reuse, 0x18, PT ;  /* 0x000000181500780c */ /* 0x040fe40003f44270 */
[----:B------:R-:W-:Y:S02]  /*2370*/  FMNMX.FTZ R15, R54, R15, !PT ;  /* 0x0000000f360f7209 */ /* 0x000fe40007810000 */
[----:B------:R-:W-:Y:S01]  /*2380*/  FSEL R76, R38, -INF , P2 ;  /* 0xff800000264c7808 */ /* 0x000fe20001000000 */
[----:B------:R-:W1:Y:S01]  /*2390*/  MUFU.TANH R47, R47 ;  /* 0x0000002f002f7308 */ /* 0x000e620000002400 */
[----:B------:R-:W-:Y:S02]  /*23a0*/  FMNMX.FTZ R15, R74, R15, !PT ;  /* 0x0000000f4a0f7209 */ /* 0x000fe40007810000 */
[----:B------:R-:W-:Y:S02]  /*23b0*/  ISETP.GT.AND P2, PT, R21, 0x20, PT ;  /* 0x000000201500780c */ /* 0x000fe40003f44270 */
[----:B------:R-:W-:-:S02]  /*23c0*/  FMNMX.FTZ R15, R76, R15, !PT ;  /* 0x0000000f4c0f7209 */ /* 0x000fc40007810000 */
[----:B0-----:R-:W-:Y:S01]  /*23d0*/  FSEL R80, R42, -INF , P2 ;  /* 0xff8000002a507808 */ /* 0x001fe20001000000 */
[----:B------:R-:W0:Y:S01]  /*23e0*/  MUFU.TANH R51, R51 ;  /* 0x0000003300337308 */ /* 0x000e220000002400 */
[----:B------:R-:W-:Y:S02]  /*23f0*/  FMNMX.FTZ R15, R78, R15, !PT ;  /* 0x0000000f4e0f7209 */ /* 0x000fe40007810000 */
[----:B------:R-:W-:Y:S02]  /*2400*/  ISETP.GT.AND P2, PT, R21, 0x28, PT ;  /* 0x000000281500780c */ /* 0x000fe40003f44270 */
[----:B--2---:R-:W-:Y:S02]  /*2410*/  FSEL R82, R43, -INF , P1 ;  /* 0xff8000002b527808 */ /* 0x004fe40000800000 */
[----:B------:R-:W-:Y:S01]  /*2420*/  FMNMX.FTZ R15, R80, R15, !PT ;  /* 0x0000000f500f7209 */ /* 0x000fe20007810000 */
[----:B------:R-:W2:Y:S01]  /*2430*/  MUFU.TANH R55, R55 ;  /* 0x0000003700377308 */ /* 0x000ea20000002400 */
[----:B------:R-:W-:-:S02]  /*2440*/  ISETP.GT.AND P1, PT, R21, 0x29, PT ;  /* 0x000000291500780c */ /* 0x000fc40003f24270 */
[----:B------:R-:W-:Y:S02]  /*2450*/  FSEL R84, R84, -INF , P2 ;  /* 0xff80000054547808 */ /* 0x000fe40001000000 */
[----:B------:R-:W-:Y:S02]  /*2460*/  FMNMX.FTZ R15, R82, R15, !PT ;  /* 0x0000000f520f7209 */ /* 0x000fe40007810000 */
[----:B------:R-:W-:Y:S01]  /*2470*/  ISETP.GT.AND P2, PT, R21, 0x30, PT ;  /* 0x000000301500780c */ /* 0x000fe20003f44270 */
[----:B------:R-:W4:Y:S01]  /*2480*/  MUFU.TANH R58, R58 ;  /* 0x0000003a003a7308 */ /* 0x000f220000002400 */
[----:B-1----:R-:W-:Y:S02]  /*2490*/  FSEL R86, R47, -INF , P1 ;  /* 0xff8000002f567808 */ /* 0x002fe40000800000 */
[----:B------:R-:W-:Y:S02]  /*24a0*/  FMNMX.FTZ R15, R84, R15, !PT ;  /* 0x0000000f540f7209 */ /* 0x000fe40007810000 */
[----:B------:R-:W-:-:S02]  /*24b0*/  ISETP.GT.AND P1, PT, R21, 0x31, PT ;  /* 0x000000311500780c */ /* 0x000fc40003f24270 */
[----:B------:R-:W-:Y:S01]  /*24c0*/  FSEL R88, R88, -INF , P2 ;  /* 0xff80000058587808 */ /* 0x000fe20001000000 */
[----:B------:R-:W1:Y:S01]  /*24d0*/  MUFU.TANH R59, R59 ;  /* 0x0000003b003b7308 */ /* 0x000e620000002400 */
[----:B------:R-:W-:Y:S02]  /*24e0*/  FMNMX.FTZ R15, R86, R15, !PT ;  /* 0x0000000f560f7209 */ /* 0x000fe40007810000 */
[----:B------:R-:W-:Y:S02]  /*24f0*/  ISETP.GT.AND P2, PT, R21, 0x38, PT ;  /* 0x000000381500780c */ /* 0x000fe40003f44270 */
[----:B0-----:R-:W-:Y:S02]  /*2500*/  FSEL R90, R51, -INF , P1 ;  /* 0xff800000335a7808 */ /* 0x001fe40000800000 */
[----:B------:R-:W-:Y:S01]  /*2510*/  FMNMX.FTZ R15, R88, R15, !PT ;  /* 0x0000000f580f7209 */ /* 0x000fe20007810000 */
[----:B------:R-:W0:Y:S01]  /*2520*/  MUFU.TANH R62, R62 ;  /* 0x0000003e003e7308 */ /* 0x000e220000002400 */
[----:B------:R-:W-:-:S02]  /*2530*/  ISETP.GT.AND P1, PT, R21, 0x39, PT ;  /* 0x000000391500780c */ /* 0x000fc40003f24270 */
[----:B------:R-:W-:Y:S02]  /*2540*/  FSEL R92, R92, -INF , P2 ;  /* 0xff8000005c5c7808 */ /* 0x000fe40001000000 */
[----:B------:R-:W-:Y:S02]  /*2550*/  FMNMX.FTZ R15, R90, R15, !PT ;  /* 0x0000000f5a0f7209 */ /* 0x000fe40007810000 */
[----:B------:R-:W-:Y:S01]  /*2560*/  ISETP.GT.AND P2, PT, R21, 0x40, PT ;  /* 0x000000401500780c */ /* 0x000fe20003f44270 */
[----:B------:R-:W5:Y:S01]  /*2570*/  MUFU.TANH R63, R63 ;  /* 0x0000003f003f7308 */ /* 0x000f620000002400 */
[----:B--2---:R-:W-:Y:S02]  /*2580*/  FSEL R94, R55, -INF , P1 ;  /* 0xff800000375e7808 */ /* 0x004fe40000800000 */
[----:B------:R-:W-:Y:S02]  /*2590*/  FMNMX.FTZ R15, R92, R15, !PT ;  /* 0x0000000f5c0f7209 */ /* 0x000fe40007810000 */
[----:B------:R-:W-:-:S02]  /*25a0*/  ISETP.GT.AND P1, PT, R21, 0x41, PT ;  /* 0x000000411500780c */ /* 0x000fc40003f24270 */
[----:B----4-:R-:W-:Y:S01]  /*25b0*/  FSEL R96, R58, -INF , P2 ;  /* 0xff8000003a607808 */ /* 0x010fe20001000000 */
[----:B------:R-:W2:Y:S01]  /*25c0*/  MUFU.TANH R66, R66 ;  /* 0x0000004200427308 */ /* 0x000ea20000002400 */
[----:B------:R-:W-:Y:S02]  /*25d0*/  FMNMX.FTZ R15, R94, R15, !PT ;  /* 0x0000000f5e0f7209 */ /* 0x000fe40007810000 */
[----:B------:R-:W-:Y:S02]  /*25e0*/  ISETP.GT.AND P2, PT, R21, 0x48, PT ;  /* 0x000000481500780c */ /* 0x000fe40003f44270 */
[----:B-1----:R-:W-:Y:S02]  /*25f0*/  FSEL R98, R59, -INF , P1 ;  /* 0xff8000003b627808 */ /* 0x002fe40000800000 */
[----:B------:R-:W-:Y:S01]  /*2600*/  FMNMX.FTZ R15, R96, R15, !PT ;  /* 0x0000000f600f7209 */ /* 0x000fe20007810000 */
[----:B------:R-:W1:Y:S01]  /*2610*/  MUFU.TANH R67, R67 ;  /* 0x0000004300437308 */ /* 0x000e620000002400 */
[----:B------:R-:W-:-:S02]  /*2620*/  ISETP.GT.AND P1, PT, R21, 0x49, PT ;  /* 0x000000491500780c */ /* 0x000fc40003f24270 */
[----:B0-----:R-:W-:Y:S02]  /*2630*/  FSEL R100, R62, -INF , P2 ;  /* 0xff8000003e647808 */ /* 0x001fe40001000000 */
[----:B------:R-:W-:Y:S02]  /*2640*/  FMNMX.FTZ R15, R98, R15, !PT ;  /* 0x0000000f620f7209 */ /* 0x000fe40007810000 */
[----:B------:R-:W-:Y:S01]  /*2650*/  ISETP.GT.AND P2, PT, R21, 0x50, PT ;  /* 0x000000501500780c */ /* 0x000fe20003f44270 */
[----:B------:R2:W0:Y:S01]  /*2660*/  MUFU.TANH R106, R70 ;  /* 0x00000046006a7308 */ /* 0x0004220000002400 */
[----:B-----5:R-:W-:Y:S02]  /*2670*/  FSEL R102, R63, -INF , P1 ;  /* 0xff8000003f667808 */ /* 0x020fe40000800000 */
[----:B------:R-:W-:Y:S02]  /*2680*/  FMNMX.FTZ R15, R100, R15, !PT ;  /* 0x0000000f640f7209 */ /* 0x000fe40007810000 */
[----:B------:R-:W-:-:S02]  /*2690*/  ISETP.GT.AND P1, PT, R21, 0x51, PT ;  /* 0x000000511500780c */ /* 0x000fc40003f24270 */
[----:B------:R-:W-:Y:S01]  /*26a0*/  FMNMX.FTZ R15, R102, R15, !PT ;  /* 0x0000000f660f7209 */ /* 0x000fe20007810000 */
[----:B------:R-:W4:Y:S01]  /*26b0*/  MUFU.TANH R8, R71 ;  /* 0x0000004700087308 */ /* 0x000f220000002400 */
[----:B--2---:R-:W-:Y:S02]  /*26c0*/  FSEL R70, R66, -INF , P2 ;  /* 0xff80000042467808 */ /* 0x004fe40001000000 */
[----:B------:R-:W-:Y:S02]  /*26d0*/  ISETP.GT.AND P2, PT, R21, 0x58, PT ;  /* 0x000000581500780c */ /* 0x000fe40003f44270 */
[----:B-1----:R-:W-:Y:S02]  /*26e0*/  FSEL R104, R67, -INF , P1 ;  /* 0xff80000043687808 */ /* 0x002fe40000800000 */
[----:B------:R-:W-:Y:S01]  /*26f0*/  FMNMX.FTZ R15, R70, R15, !PT ;  /* 0x0000000f460f7209 */ /* 0x000fe20007810000 */
[----:B------:R-:W1:Y:S01]  /*2700*/  MUFU.TANH R9, R9 ;  /* 0x0000000900097308 */ /* 0x000e620000002400 */
[----:B------:R-:W-:-:S02]  /*2710*/  ISETP.GT.AND P1, PT, R21, 0x59, PT ;  /* 0x000000591500780c */ /* 0x000fc40003f24270 */
[----:B0-----:R-:W-:Y:S02]  /*2720*/  FSEL R106, R106, -INF , P2 ;  /* 0xff8000006a6a7808 */ /* 0x001fe40001000000 */
[----:B------:R-:W-:-:S03]  /*2730*/  FMNMX.FTZ R15, R104, R15, !PT ;  /* 0x0000000f680f7209 */ /* 0x000fc60007810000 */
[----:B------:R-:W0:Y:S01]  /*2740*/  MUFU.TANH R10, R10 ;  /* 0x0000000a000a7308 */ /* 0x000e220000002400 */
[----:B----4-:R-:W-:Y:S02]  /*2750*/  FSEL R8, R8, -INF , P1 ;  /* 0xff80000008087808 */ /* 0x010fe40000800000 */
[----:B------:R-:W-:-:S04]  /*2760*/  FMNMX.FTZ R15, R106, R15, !PT ;  /* 0x0000000f6a0f7209 */ /* 0x000fc80007810000 */
[----:B------:R-:W-:Y:S01]  /*2770*/  FMNMX.FTZ R15, R8, R15, !PT ;  /* 0x0000000f080f7209 */ /* 0x000fe20007810000 */
[----:B------:R-:W-:Y:S04]  /*2780*/  MUFU.TANH R12, R12 ;  /* 0x0000000c000c7308 */ /* 0x000fe80000002400 */
[----:B------:R-:W2:Y:S04]  /*2790*/  SHFL.BFLY PT, R24, R15, 0x2, 0x1f ;  /* 0x0c401f000f187f89 */ /* 0x000ea800000e0000 */
[----:B------:R-:W4:Y:S08]  /*27a0*/  MUFU.TANH R11, R11 ;  /* 0x0000000b000b7308 */ /* 0x000f300000002400 */
[----:B------:R-:W5:Y:S08]  /*27b0*/  MUFU.TANH R28, R32 ;  /* 0x00000020001c7308 */ /* 0x000f700000002400 */
[----:B------:R-:W3:Y:S01]  /*27c0*/  MUFU.TANH R33, R33 ;  /* 0x0000002100217308 */ /* 0x000ee20000002400 */
[----:B--2---:R-:W-:-:S02]  /*27d0*/  FMNMX.FTZ R24, R15, R24, !PT ;  /* 0x000000180f187209 */ /* 0x004fc40007810000 */
[----:B------:R-:W-:-:S05]  /*27e0*/  IADD3 R15, R20, -R7, RZ ;  /* 0x80000007140f7210 */ /* 0x000fca0007ffe0ff */
[----:B------:R-:W2:Y:S01]  /*27f0*/  MUFU.TANH R37, R37 ;  /* 0x0000002500257308 */ /* 0x000ea20000002400 */
[----:B------:R-:W3:Y:S01]  /*2800*/  SHFL.BFLY PT, R21, R24, 0x1, 0x1f ;  /* 0x0c201f0018157f89 */ /* 0x000ee200000e0000 */
[----:B------:R-:W-:-:S04]  /*2810*/  VIADDMNMX R13, R13, R15, R14, PT ;  /* 0x0000000f0d0d7246 */ /* 0x000fc8000380010e */
[C---:B------:R-:W-:Y:S02]  /*2820*/  ISETP.GT.AND P1, PT, R13.reuse, RZ, PT ;  /* 0x000000ff0d00720c */ /* 0x040fe40003f24270 */
[C---:B------:R-:W-:Y:S01]  /*2830*/  ISETP.GT.AND P2, PT, R13.reuse, 0x1, PT ;  /* 0x000000010d00780c */ /* 0x040fe20003f44270 */
[----:B------:R-:W2:Y:S01]  /*2840*/  MUFU.TANH R40, R40 ;  /* 0x0000002800287308 */ /* 0x000ea20000002400 */
[----:B------:R-:W-:Y:S02]  /*2850*/  ISETP.GT.AND P3, PT, R13, 0x8, PT ;  /* 0x000000080d00780c */ /* 0x000fe40003f64270 */
[----:B-1----:R-:W-:Y:S01]  /*2860*/  FSEL R20, R9, -INF , P1 ;  /* 0xff80000009147808 */ /* 0x002fe20000800000 */
[----:B------:R-:W-:Y:S01]  /*2870*/  IMAD.U32 R9, RZ, RZ, UR4 ;  /* 0x00000004ff097e24 */ /* 0x000fe2000f8e00ff */
[----:B0-----:R-:W-:Y:S02]  /*2880*/  FSEL R15, R10, -INF , P2 ;  /* 0xff8000000a0f7808 */ /* 0x001fe40001000000 */
[C---:B------:R-:W-:Y:S01]  /*2890*/  ISETP.GT.AND P1, PT, R13.reuse, 0x9, PT ;  /* 0x000000090d00780c */ /* 0x040fe20003f24270 */
[----:B------:R-:W0:Y:S01]  /*28a0*/  MUFU.TANH R41, R41 ;  /* 0x0000002900297308 */ /* 0x000e220000002400 */
[----:B------:R-:W-:-:S02]  /*28b0*/  ISETP.GT.AND P2, PT, R13, 0x10, PT ;  /* 0x000000100d00780c */ /* 0x000fc40003f44270 */
[----:B----4-:R-:W-:Y:S02]  /*28c0*/  FSEL R26, R11, -INF , P1 ;  /* 0xff8000000b1a7808 */ /* 0x010fe40000800000 */
[C---:B------:R-:W-:Y:S02]  /*28d0*/  ISETP.GT.AND P1, PT, R13.reuse, 0x11, PT ;  /* 0x000000110d00780c */ /* 0x040fe40003f24270 */
[----:B-----5:R-:W-:Y:S01]  /*28e0*/  FSEL R28, R28, -INF , P2 ;  /* 0xff8000001c1c7808 */ /* 0x020fe20001000000 */
[----:B------:R-:W1:Y:S01]  /*28f0*/  MUFU.TANH R44, R44 ;  /* 0x0000002c002c7308 */ /* 0x000e620000002400 */
[----:B---3--:R-:W-:Y:S02]  /*2900*/  FMNMX.FTZ R14, R24, R21, !PT ;  /* 0x00000015180e7209 */ /* 0x008fe40007810000 */
[----:B------:R-:W-:Y:S02]  /*2910*/  FSEL R24, R12, -INF , P3 ;  /* 0xff8000000c187808 */ /* 0x000fe40001800000 */
[----:B------:R-:W-:Y:S01]  /*2920*/  FMNMX.FTZ R21, R20, R15, !PT ;  /* 0x0000000f14157209 */ /* 0x000fe20007810000 */
[----:B------:R-:W-:Y:S01]  /*2930*/  FMUL.FTZ R10, R14, R9 ;  /* 0x000000090e0a7220 */ /* 0x000fe20000410000 */
[----:B------:R-:W-:Y:S01]  /*2940*/  ISETP.GT.AND P3, PT, R13, 0x18, PT ;  /* 0x000000180d00780c */ /* 0x000fe20003f64270 */
[----:B------:R-:W3:Y:S01]  /*2950*/  MUFU.TANH R42, R45 ;  /* 0x0000002d002a7308 */ /* 0x000ee20000002400 */
[----:B------:R-:W-:-:S02]  /*2960*/  FMNMX.FTZ R21, R24, R21, !PT ;  /* 0x0000001518157209 */ /* 0x000fc40007810000 */
[----:B------:R-:W-:Y:S02]  /*2970*/  FSEL R30, R33, -INF , P1 ;  /* 0xff800000211e7808 */ /* 0x000fe40000800000 */
[----:B------:R-:W-:Y:S02]  /*2980*/  FMNMX.FTZ R21, R26, R21, !PT ;  /* 0x000000151a157209 */ /* 0x000fe40007810000 */
[----:B------:R-:W-:Y:S01]  /*2990*/  FSETP.NEU.FTZ.AND P2, PT, R14, -INF , PT ;  /* 0xff8000000e00780b */ /* 0x000fe20003f5d000 */
[----:B------:R-:W4:Y:S01]  /*29a0*/  MUFU.TANH R48, R48 ;  /* 0x0000003000307308 */ /* 0x000f220000002400 */
[----:B------:R-:W-:Y:S02]  /*29b0*/  FMNMX.FTZ R21, R28, R21, !PT ;  /* 0x000000151c157209 */ /* 0x000fe40007810000 */
[----:B------:R-:W-:Y:S02]  /*29c0*/  ISETP.GT.AND P1, PT, R13, 0x19, PT ;  /* 0x000000190d00780c */ /* 0x000fe40003f24270 */
[----:B------:R-:W-:-:S02]  /*29d0*/  FSEL R32, R27, -INF , P3 ;  /* 0xff8000001b207808 */ /* 0x000fc40001800000 */
[----:B------:R-:W-:Y:S01]  /*29e0*/  FMNMX.FTZ R21, R30, R21, !PT ;  /* 0x000000151e157209 */ /* 0x000fe20007810000 */
[----:B------:R-:W5:Y:S01]  /*29f0*/  MUFU.TANH R49, R49 ;  /* 0x0000003100317308 */ /* 0x000f620000002400 */
[----:B------:R-:W-:Y:S02]  /*2a00*/  FSEL R33, R10, RZ, P2 ;  /* 0x000000ff0a217208 */ /* 0x000fe40001000000 */
[----:B------:R-:W-:Y:S02]  /*2a10*/  ISETP.GT.AND P2, PT, R13, 0x20, PT ;  /* 0x000000200d00780c */ /* 0x000fe40003f44270 */
[----:B--2---:R-:W-:Y:S01]  /*2a20*/  FSEL R34, R37, -INF , P1 ;  /* 0xff80000025227808 */ /* 0x004fe20000800000 */
[--C-:B------:R-:W-:Y:S01]  /*2a30*/  FFMA.FTZ R157, R36, R9, -R33.reuse ;  /* 0x00000009249d7223 */ /* 0x100fe20000010821 */
[----:B------:R-:W-:Y:S01]  /*2a40*/  FMNMX.FTZ R21, R32, R21, !PT ;  /* 0x0000001520157209 */ /* 0x000fe20007810000 */
[----:B------:R-:W2:Y:S01]  /*2a50*/  MUFU.TANH R52, R52 ;  /* 0x0000003400347308 */ /* 0x000ea20000002400 */
[----:B------:R-:W-:Y:S01]  /*2a60*/  ISETP.GT.AND P1, PT, R13, 0x21, PT ;  /* 0x000000210d00780c */ /* 0x000fe20003f24270 */
[-CC-:B------:R-:W-:Y:S01]  /*2a70*/  FFMA.FTZ R10, R46, R9.reuse, -R33.reuse ;  /* 0x000000092e0a7223 */ /* 0x180fe20000010821 */
[----:B------:R-:W-:Y:S01]  /*2a80*/  FSEL R36, R40, -INF , P2 ;  /* 0xff80000028247808 */ /* 0x000fe20001000000 */
[--C-:B------:R-:W-:Y:S01]  /*2a90*/  FFMA.FTZ R11, R50, R9, -R33.reuse ;  /* 0x00000009320b7223 */ /* 0x100fe20000010821 */
[----:B------:R-:W-:Y:S01]  /*2aa0*/  FMNMX.FTZ R21, R34, R21, !PT ;  /* 0x0000001522157209 */ /* 0x000fe20007810000 */
[--C-:B------:R-:W-:Y:S01]  /*2ab0*/  FFMA.FTZ R12, R25, R9, -R33.reuse ;  /* 0x00000009190c7223 */ /* 0x100fe20000010821 */
[----:B------:R-:W-:Y:S01]  /*2ac0*/  ISETP.GT.AND P2, PT, R13, 0x28, PT ;  /* 0x000000280d00780c */ /* 0x000fe20003f44270 */
[----:B------:R-:W2:Y:S01]  /*2ad0*/  MUFU.TANH R53, R53 ;  /* 0x0000003500357308 */ /* 0x000ea20000002400 */
[----:B0-----:R-:W-:Y:S01]  /*2ae0*/  FSEL R38, R41, -INF , P1 ;  /* 0xff80000029267808 */ /* 0x001fe20000800000 */
[----:B------:R-:W0:Y:S01]  /*2af0*/  @P4 LDC R37, c[0x0][0x450] ;  /* 0x00011400ff254b82 */ /* 0x000e220000000800 */
[----:B------:R-:W-:Y:S01]  /*2b00*/  FMNMX.FTZ R21, R36, R21, !PT ;  /* 0x0000001524157209 */ /* 0x000fe20007810000 */
[-CC-:B------:R-:W-:Y:S01]  /*2b10*/  FFMA.FTZ R74, R74, R9.reuse, -R33.reuse ;  /* 0x000000094a4a7223 */ /* 0x180fe20000010821 */
[C---:B------:R-:W-:Y:S01]  /*2b20*/  ISETP.GT.AND P1, PT, R13.reuse, 0x29, PT ;  /* 0x000000290d00780c */ /* 0x040fe20003f24270 */
[--C-:B------:R-:W-:Y:S01]  /*2b30*/  FFMA.FTZ R76, R76, R9, -R33.reuse ;  /* 0x000000094c4c7223 */ /* 0x100fe20000010821 */
[----:B-1----:R-:W-:Y:S01]  /*2b40*/  FSEL R40, R44, -INF , P2 ;  /* 0xff8000002c287808 */ /* 0x002fe20001000000 */
[----:B------:R-:W1:Y:S01]  /*2b50*/  MUFU.TANH R56, R56 ;  /* 0x0000003800387308 */ /* 0x000e620000002400 */
[----:B------:R-:W-:Y:S01]  /*2b60*/  FMNMX.FTZ R21, R38, R21, !PT ;  /* 0x0000001526157209 */ /* 0x000fe20007810000 */
[-CC-:B------:R-:W-:Y:S01]  /*2b70*/  FFMA.FTZ R78, R78, R9.reuse, -R33.reuse ;  /* 0x000000094e4e7223 */ /* 0x180fe20000010821 */
[C---:B------:R-:W-:Y:S01]  /*2b80*/  ISETP.GT.AND P2, PT, R13.reuse, 0x30, PT ;  /* 0x000000300d00780c */ /* 0x040fe20003f44270 */
[-CC-:B------:R-:W-:Y:S01]  /*2b90*/  FFMA.FTZ R80, R80, R9.reuse, -R33.reuse ;  /* 0x0000000950507223 */ /* 0x180fe20000010821 */
[----:B---3--:R-:W-:Y:S01]  /*2ba0*/  FSEL R42, R42, -INF , P1 ;  /* 0xff8000002a2a7808 */ /* 0x008fe20000800000 */
[--C-:B------:R-:W-:Y:S01]  /*2bb0*/  FFMA.FTZ R82, R82, R9, -R33.reuse ;  /* 0x0000000952527223 */ /* 0x100fe20000010821 */
[----:B------:R-:W-:Y:S01]  /*2bc0*/  FMNMX.FTZ R21, R40, R21, !PT ;  /* 0x0000001528157209 */ /* 0x000fe20007810000 */
[----:B------:R-:W-:Y:S01]  /*2bd0*/  MUFU.TANH R57, R57 ;  /* 0x0000003900397308 */ /* 0x000fe20000002400 */
[C---:B------:R-:W-:Y:S01]  /*2be0*/  ISETP.GT.AND P1, PT, R13.reuse, 0x31, PT ;  /* 0x000000310d00780c */ /* 0x040fe20003f24270 */
[-CC-:B------:R-:W-:Y:S01]  /*2bf0*/  FFMA.FTZ R84, R84, R9.reuse, -R33.reuse ;  /* 0x0000000954547223 */ /* 0x180fe20000010821 */
[----:B----4-:R-:W-:Y:S01]  /*2c00*/  FSEL R44, R48, -INF , P2 ;  /* 0xff800000302c7808 */ /* 0x010fe20001000000 */
[--C-:B------:R-:W-:Y:S01]  /*2c10*/  FFMA.FTZ R86, R86, R9, -R33.reuse ;  /* 0x0000000956567223 */ /* 0x100fe20000010821 */
[----:B------:R-:W-:Y:S01]  /*2c20*/  FMNMX.FTZ R21, R42, R21, !PT ;  /* 0x000000152a157209 */ /* 0x000fe20007810000 */
[-CC-:B------:R-:W-:Y:S01]  /*2c30*/  FFMA.FTZ R88, R88, R9.reuse, -R33.reuse ;  /* 0x0000000958587223 */ /* 0x180fe20000010821 */
[----:B------:R-:W-:Y:S01]  /*2c40*/  ISETP.GT.AND P2, PT, R13, 0x38, PT ;  /* 0x000000380d00780c */ /* 0x000fe20003f44270 */
[----:B------:R-:W3:Y:S01]  /*2c50*/  MUFU.TANH R60, R60 ;  /* 0x0000003c003c7308 */ /* 0x000ee20000002400 */
[----:B-----5:R-:W-:Y:S01]  /*2c60*/  FSEL R46, R49, -INF , P1 ;  /* 0xff800000312e7808 */ /* 0x020fe20000800000 */
[--C-:B------:R-:W-:Y:S01]  /*2c70*/  FFMA.FTZ R90, R90, R9, -R33.reuse ;  /* 0x000000095a5a7223 */ /* 0x100fe20000010821 */
[----:B------:R-:W-:Y:S01]  /*2c80*/  FMNMX.FTZ R21, R44, R21, !PT ;  /* 0x000000152c157209 */ /* 0x000fe20007810000 */
[-CC-:B------:R-:W-:Y:S01]  /*2c90*/  FFMA.FTZ R92, R92, R9.reuse, -R33.reuse ;  /* 0x000000095c5c7223 */ /* 0x180fe20000010821 */
[C---:B------:R-:W-:Y:S01]  /*2ca0*/  ISETP.GT.AND P1, PT, R13.reuse, 0x39, PT ;  /* 0x000000390d00780c */ /* 0x040fe20003f24270 */
[--C-:B------:R-:W-:Y:S01]  /*2cb0*/  FFMA.FTZ R94, R94, R9, -R33.reuse ;  /* 0x000000095e5e7223 */ /* 0x100fe20000010821 */
[----:B--2---:R-:W-:Y:S01]  /*2cc0*/  FSEL R48, R52, -INF , P2 ;  /* 0xff80000034307808 */ /* 0x004fe20001000000 */
[----:B------:R-:W2:Y:S01]  /*2cd0*/  MUFU.TANH R58, R61 ;  /* 0x0000003d003a7308 */ /* 0x000ea20000002400 */
[----:B------:R-:W-:Y:S01]  /*2ce0*/  FMNMX.FTZ R21, R46, R21, !PT ;  /* 0x000000152e157209 */ /* 0x000fe20007810000 */
[-CC-:B------:R-:W-:Y:S01]  /*2cf0*/  FFMA.FTZ R96, R96, R9.reuse, -R33.reuse ;  /* 0x0000000960607223 */ /* 0x180fe20000010821 */
[----:B------:R-:W-:Y:S01]  /*2d00*/  ISETP.GT.AND P2, PT, R13, 0x40, PT ;  /* 0x000000400d00780c */ /* 0x000fe20003f44270 */
[-CC-:B------:R-:W-:Y:S01]  /*2d10*/  FFMA.FTZ R98, R98, R9.reuse, -R33.reuse ;  /* 0x0000000962627223 */ /* 0x180fe20000010821 */
[----:B------:R-:W-:Y:S01]  /*2d20*/  FSEL R50, R53, -INF , P1 ;  /* 0xff80000035327808 */ /* 0x000fe20000800000 */
[--C-:B------:R-:W-:Y:S01]  /*2d30*/  FFMA.FTZ R100, R100, R9, -R33.reuse ;  /* 0x0000000964647223 */ /* 0x100fe20000010821 */
[----:B------:R-:W-:Y:S01]  /*2d40*/  FMNMX.FTZ R21, R48, R21, !PT ;  /* 0x0000001530157209 */ /* 0x000fe20007810000 */
[----:B------:R-:W4:Y:S01]  /*2d50*/  MUFU.TANH R64, R64 ;  /* 0x0000004000407308 */ /* 0x000f220000002400 */
[C---:B------:R-:W-:Y:S01]  /*2d60*/  ISETP.GT.AND P1, PT, R13.reuse, 0x41, PT ;  /* 0x000000410d00780c */ /* 0x040fe20003f24270 */
[-CC-:B------:R-:W-:Y:S01]  /*2d70*/  FFMA.FTZ R102, R102, R9.reuse, -R33.reuse ;  /* 0x0000000966667223 */ /* 0x180fe20000010821 */
[----:B-1----:R-:W-:Y:S01]  /*2d80*/  FSEL R52, R56, -INF , P2 ;  /* 0xff80000038347808 */ /* 0x002fe20001000000 */
[--C-:B------:R-:W-:Y:S01]  /*2d90*/  FFMA.FTZ R70, R70, R9, -R33.reuse ;  /* 0x0000000946467223 */ /* 0x100fe20000010821 */
[----:B------:R-:W-:Y:S01]  /*2da0*/  FMNMX.FTZ R21, R50, R21, !PT ;  /* 0x0000001532157209 */ /* 0x000fe20007810000 */
[--C-:B------:R-:W-:Y:S01]  /*2db0*/  FFMA.FTZ R104, R104, R9, -R33.reuse ;  /* 0x0000000968687223 */ /* 0x100fe20000010821 */
[C---:B------:R-:W-:Y:S01]  /*2dc0*/  ISETP.GT.AND P2, PT, R13.reuse, 0x48, PT ;  /* 0x000000480d00780c */ /* 0x040fe20003f44270 */
[----:B------:R1:W-:Y:S01]  /*2dd0*/  MUFU.EX2 R159, R10 ;  /* 0x0000000a009f7308 */ /* 0x0003e20000000800 */
[----:B------:R-:W-:Y:S01]  /*2de0*/  FMNMX.FTZ R21, R52, R21, !PT ;  /* 0x0000001534157209 */ /* 0x000fe20007810000 */
[-CC-:B------:R-:W-:Y:S01]  /*2df0*/  FFMA.FTZ R106, R106, R9.reuse, -R33.reuse ;  /* 0x000000096a6a7223 */ /* 0x180fe20000010821 */
[----:B---3--:R-:W-:Y:S01]  /*2e00*/  FSEL R56, R60, -INF , P2 ;  /* 0xff8000003c387808 */ /* 0x008fe20001000000 */
[----:B------:R-:W-:Y:S01]  /*2e10*/  FFMA.FTZ R8, R8, R9, -R33 ;  /* 0x0000000908087223 */ /* 0x000fe20000010821 */
[----:B------:R-:W-:-:S02]  /*2e20*/  ISETP.GT.AND P2, PT, R13, 0x50, PT ;  /* 0x000000500d00780c */ /* 0x000fc40003f44270 */
[----:B------:R-:W-:Y:S01]  /*2e30*/  R2UR UR4, R0 ;  /* 0x00000000000472ca */ /* 0x000fe200000e0000 */
[----:B------:R-:W3:Y:S01]  /*2e40*/  MUFU.TANH R62, R65 ;  /* 0x00000041003e7308 */ /* 0x000ee20000002400 */
[----:B-1----:R-:W-:Y:S01]  /*2e50*/  FFMA.FTZ R10, R54, R9, -R33 ;  /* 0x00000009360a7223 */ /* 0x002fe20000010821 */
[----:B------:R-:W-:Y:S02]  /*2e60*/  FSEL R54, R57, -INF , P1 ;  /* 0xff80000039367808 */ /* 0x000fe40000800000 */
[----:B------:R-:W-:Y:S02]  /*2e70*/  ISETP.GT.AND P1, PT, R13, 0x49, PT ;  /* 0x000000490d00780c */ /* 0x000fe40003f24270 */
[----:B------:R-:W-:Y:S02]  /*2e80*/  FMNMX.FTZ R21, R54, R21, !PT ;  /* 0x0000001536157209 */ /* 0x000fe40007810000 */
[----:B------:R-:W1:Y:S01]  /*2e90*/  MUFU.TANH R29, R68 ;  /* 0x00000044001d7308 */ /* 0x000e620000002400 */
[----:B--2---:R-:W-:-:S02]  /*2ea0*/  FSEL R58, R58, -INF , P1 ;  /* 0xff8000003a3a7808 */ /* 0x004fc40000800000 */
[----:B------:R-:W-:Y:S01]  /*2eb0*/  FMNMX.FTZ R21, R56, R21, !PT ;  /* 0x0000001538157209 */ /* 0x000fe20007810000 */
[----:B------:R-:W-:Y:S01]  /*2ec0*/  UIADD3 UR4, UR4, 0x2a840, URZ ;  /* 0x0002a84004047890 */ /* 0x000fe2000fffe03f */
[C---:B------:R-:W-:Y:S02]  /*2ed0*/  ISETP.GT.AND P1, PT, R13.reuse, 0x51, PT ;  /* 0x000000510d00780c */ /* 0x040fe40003f24270 */
[----:B----4-:R-:W-:Y:S01]  /*2ee0*/  FSEL R60, R64, -INF , P2 ;  /* 0xff800000403c7808 */ /* 0x010fe20001000000 */
[----:B------:R-:W2:Y:S01]  /*2ef0*/  MUFU.TANH R66, R69 ;  /* 0x0000004500427308 */ /* 0x000ea20000002400 */
[----:B------:R-:W-:Y:S01]  /*2f00*/  FMNMX.FTZ R21, R58, R21, !PT ;  /* 0x000000153a157209 */ /* 0x000fe20007810000 */
[----:B------:R-:W-:Y:S01]  /*2f10*/  UPRMT UR4, UR43, 0x654, UR4 ;  /* 0x000006542b047896 */ /* 0x000fe20008000004 */
[----:B------:R-:W-:Y:S02]  /*2f20*/  ISETP.GT.AND P2, PT, R13, 0x58, PT ;  /* 0x000000580d00780c */ /* 0x000fe40003f44270 */
[----:B---3--:R-:W-:-:S02]  /*2f30*/  FSEL R62, R62, -INF , P1 ;  /* 0xff8000003e3e7808 */ /* 0x008fc40000800000 */
[----:B------:R-:W-:Y:S01]  /*2f40*/  FMNMX.FTZ R21, R60, R21, !PT ;  /* 0x000000153c157209 */ /* 0x000fe20007810000 */
[----:B------:R3:W-:Y:S01]  /*2f50*/  MUFU.EX2 R153, R10 ;  /* 0x0000000a00997308 */ /* 0x0007e20000000800 */
[----:B------:R-:W-:Y:S02]  /*2f60*/  ISETP.GT.AND P1, PT, R13, 0x59, PT ;  /* 0x000000590d00780c */ /* 0x000fe40003f24270 */
[----:B-1----:R-:W-:Y:S01]  /*2f70*/  FSEL R64, R29, -INF , P2 ;  /* 0xff8000001d407808 */ /* 0x002fe20001000000 */
[----:B------:R-:W-:Y:S01]  /*2f80*/  SYNCS.ARRIVE.TRANS64.RED.A1T0 RZ, [UR4], RZ ;  /* 0x000000ffffff79a7 */ /* 0x000fe20008100404 */
[----:B------:R-:W-:-:S03]  /*2f90*/  FMNMX.FTZ R21, R62, R21, !PT ;  /* 0x000000153e157209 */ /* 0x000fc60007810000 */
[----:B------:R-:W-:Y:S01]  /*2fa0*/  MUFU.EX2 R68, R11 ;  /* 0x0000000b00447308 */ /* 0x000fe20000000800 */
[----:B--2---:R-:W-:Y:S02]  /*2fb0*/  FSEL R66, R66, -INF , P1 ;  /* 0xff80000042427808 */ /* 0x004fe40000800000 */
[----:B------:R-:W-:-:S04]  /*2fc0*/  FMNMX.FTZ R21, R64, R21, !PT ;  /* 0x0000001540157209 */ /* 0x000fc80007810000 */
[----:B------:R-:W-:Y:S01]  /*2fd0*/  FMNMX.FTZ R21, R66, R21, !PT ;  /* 0x0000001542157209 */ /* 0x000fe20007810000 */
[----:B------:R-:W-:Y:S04]  /*2fe0*/  MUFU.EX2 R157, R157 ;  /* 0x0000009d009d7308 */ /* 0x000fe80000000800 */
[----:B---3--:R-:W1:Y:S04]  /*2ff0*/  SHFL.BFLY PT, R10, R21, 0x2, 0x1f ;  /* 0x0c401f00150a7f89 */ /* 0x008e6800000e0000 */
[----:B------:R-:W2:Y:S08]  /*3000*/  MUFU.EX2 R12, R12 ;  /* 0x0000000c000c7308 */ /* 0x000eb00000000800 */
[----:B------:R-:W-:Y:S08]  /*3010*/  MUFU.EX2 R74, R74 ;  /* 0x0000004a004a7308 */ /* 0x000ff00000000800 */
[----:B------:R-:W-:Y:S01]  /*3020*/  MUFU.EX2 R76, R76 ;  /* 0x0000004c004c7308 */ /* 0x000fe20000000800 */
[----:B--2---:R-:W-:Y:S01]  /*3030*/  FADD.FTZ R6, R157, R12 ;  /* 0x0000000c9d067221 */ /* 0x004fe20000010000 */
[----:B------:R-:W-:-:S02]  /*3040*/  F2FP.BF16.F32.PACK_AB R157, R12, R157 ;  /* 0x0000009d0c9d723e */ /* 0x000fc400000010ff */
[----:B-1----:R-:W-:-:S04]  /*3050*/  FMNMX.FTZ R11, R21, R10, !PT ;  /* 0x0000000a150b7209 */ /* 0x002fc80007810000 */
[----:B------:R1:W-:Y:S01]  /*3060*/  MUFU.EX2 R155, R78 ;  /* 0x0000004e009b7308 */ /* 0x0003e20000000800 */
[----:B------:R-:W2:Y:S07]  /*3070*/  SHFL.BFLY PT, R10, R11, 0x1, 0x1f ;  /* 0x0c201f000b0a7f89 */ /* 0x000eae00000e0000 */
[----:B------:R-:W-:Y:S01]  /*3080*/  MUFU.EX2 R80, R80 ;  /* 0x0000005000507308 */ /* 0x000fe20000000800 */
[----:B-1----:R-:W-:-:S07]  /*3090*/  CS2R R78, SRZ ;  /* 0x00000000004e7805 */ /* 0x002fce000001ff00 */
[----:B------:R1:W-:Y:S08]  /*30a0*/  MUFU.EX2 R149, R82 ;  /* 0x0000005200957308 */ /* 0x0003f00000000800 */
[----:B------:R-:W-:Y:S01]  /*30b0*/  MUFU.EX2 R84, R84 ;  /* 0x0000005400547308 */ /* 0x000fe20000000800 */
[----:B--2---:R-:W-:Y:S02]  /*30c0*/  FMNMX.FTZ R10, R11, R10, !PT ;  /* 0x0000000a0b0a7209 */ /* 0x004fe40007810000 */
[----:B-1----:R-:W-:-:S02]  /*30d0*/  CS2R R82, SRZ ;  /* 0x0000000000527805 */ /* 0x002fc4000001ff00 */
[C---:B------:R-:W-:Y:S01]  /*30e0*/  FSETP.NEU.FTZ.AND P1, PT, R10.reuse, -INF , PT ;  /* 0xff8000000a00780b */ /* 0x040fe20003f3d000 */
[----:B------:R-:W-:Y:S02]  /*30f0*/  FMUL.FTZ R11, R10, R9 ;  /* 0x000000090a0b7220 */ /* 0x000fe40000410000 */
[----:B------:R1:W-:Y:S03]  /*3100*/  MUFU.EX2 R151, R86 ;  /* 0x0000005600977308 */ /* 0x0003e60000000800 */
[----:B------:R-:W-:-:S05]  /*3110*/  FSEL R11, R11, RZ, P1 ;  /* 0x000000ff0b0b7208 */ /* 0x000fca0000800000 */
        /* <DEDUP_REMOVED lines=26> */
[----:B------:R-:W-:Y:S01]  /*32c0*/  FFMA.FTZ R66, R66, R9, -R11 ;  /* 0x0000000942427223 */ /* 0x000fe2000001080b */
[----:B-1----:R-:W-:-:S03]  /*32d0*/  CS2R R86, SRZ ;  /* 0x0000000000567805 */ /* 0x002fc6000001ff00 */
[----:B------:R1:W3:Y:S01]  /*32e0*/  MUFU.EX2 R13, R26 ;  /* 0x0000001a000d7308 */ /* 0x0002e20000000800 */
[----:B--2---:R-:W-:-:S07]  /*32f0*/  F2FP.BF16.F32.PACK_AB R156, R15, R20 ;  /* 0x000000140f9c723e */ /* 0x004fce00000010ff */
[----:B------:R2:W-:Y:S01]  /*3300*/  MUFU.EX2 R21, R30 ;  /* 0x0000001e00157308 */ /* 0x0005e20000000800 */
[----:B-1----:R-:W-:-:S07]  /*3310*/  IMAD.MOV.U32 R26, RZ, RZ, R16 ;  /* 0x000000ffff1a7224 */ /* 0x002fce00078e0010 */
[----:B------:R-:W1:Y:S01]  /*3320*/  MUFU.EX2 R28, R28 ;  /* 0x0000001c001c7308 */ /* 0x000e620000000800 */
[----:B--2---:R-:W-:-:S04]  /*3330*/  @P4 IMAD.HI.U32 R30, R16, R35, RZ ;  /* 0x00000023101e4227 */ /* 0x004fc800078e00ff */
[----:B------:R-:W-:Y:S01]  /*3340*/  FADD.FTZ R35, R20, R15 ;  /* 0x0000000f14237221 */ /* 0x000fe20000010000 */
[----:B---3--:R-:W-:Y:S02]  /*3350*/  F2FP.BF16.F32.PACK_AB R158, R13, R24 ;  /* 0x000000180d9e723e */ /* 0x008fe400000010ff */
[----:B0-----:R-:W-:Y:S01]  /*3360*/  @P4 SHF.R.U32.HI R26, RZ, R37, R30 ;  /* 0x00000025ff1a4219 */ /* 0x001fe2000001161e */
[----:B------:R-:W-:Y:S01]  /*3370*/  FADD.FTZ R37, R159, R6 ;  /* 0x000000069f257221 */ /* 0x000fe20000010000 */
[----:B------:R-:W0:Y:S01]  /*3380*/  MUFU.EX2 R32, R32 ;  /* 0x0000002000207308 */ /* 0x000e220000000800 */
[----:B------:R-:W-:Y:S01]  /*3390*/  FADD.FTZ R6, R24, R35 ;  /* 0x0000002318067221 */ /* 0x000fe20000010000 */
[C---:B------:R-:W-:Y:S01]  /*33a0*/  F2FP.BF16.F32.PACK_AB R159, R68.reuse, R159 ;  /* 0x0000009f449f723e */ /* 0x040fe200000010ff */
[----:B------:R-:W-:Y:S02]  /*33b0*/  IMAD.IADD R39, R39, 0x1, R26 ;  /* 0x0000000127277824 */ /* 0x000fe400078e021a */
[----:B------:R-:W-:Y:S01]  /*33c0*/  FADD.FTZ R26, R68, R37 ;  /* 0x00000025441a7221 */ /* 0x000fe20000010000 */
[----:B------:R-:W-:Y:S01]  /*33d0*/  FADD.FTZ R35, R13, R6 ;  /* 0x000000060d237221 */ /* 0x000fe20000010000 */
[----:B------:R-:W-:Y:S01]  /*33e0*/  CS2R R68, SRZ ;  /* 0x0000000000447805 */ /* 0x000fe2000001ff00 */
[----:B------:R-:W-:Y:S01]  /*33f0*/  IMAD.HI R39, R39, 0x2aaaaaab, RZ ;  /* 0x2aaaaaab27277827 */ /* 0x000fe200078e02ff */
[----:B------:R-:W2:Y:S03]  /*3400*/  MUFU.EX2 R25, R34 ;  /* 0x0000002200197308 */ /* 0x000ea60000000800 */
[----:B------:R-:W-:Y:S01]  /*3410*/  FADD.FTZ R37, R153, R26 ;  /* 0x0000001a99257221 */ /* 0x000fe20000010000 */
[----:B-1----:R-:W-:Y:S01]  /*3420*/  FADD.FTZ R0, R28, R35 ;  /* 0x000000231c007221 */ /* 0x002fe20000010000 */
[----:B------:R-:W-:-:S02]  /*3430*/  F2FP.BF16.F32.PACK_AB R152, R21, R28 ;  /* 0x0000001c1598723e */ /* 0x000fc400000010ff */
[----:B------:R-:W-:Y:S01]  /*3440*/  FADD.FTZ R37, R74, R37 ;  /* 0x000000254a257221 */ /* 0x000fe20000010000 */
[----:B------:R-:W-:Y:S01]  /*3450*/  FADD.FTZ R35, R21, R0 ;  /* 0x0000000015237221 */ /* 0x000fe20000010000 */
[----:B------:R-:W-:Y:S01]  /*3460*/  SHF.R.U32.HI R26, RZ, 0x1f, R39 ;  /* 0x0000001fff1a7819 */ /* 0x000fe20000011627 */
[----:B------:R-:W1:Y:S01]  /*3470*/  MUFU.EX2 R36, R36 ;  /* 0x0000002400247308 */ /* 0x000e620000000800 */
[----:B------:R-:W-:Y:S01]  /*3480*/  FADD.FTZ R6, R76, R37 ;  /* 0x000000254c067221 */ /* 0x000fe20000010000 */
[----:B0-----:R-:W-:Y:S01]  /*3490*/  FADD.FTZ R0, R32, R35 ;  /* 0x0000002320007221 */ /* 0x001fe20000010000 */
[----:B------:R-:W-:Y:S02]  /*34a0*/  LEA.HI.SX32 R26, R39, R26, 0x1c ;  /* 0x0000001a271a7211 */ /* 0x000fe400078fe2ff */
[----:B------:R-:W-:Y:S01]  /*34b0*/  FADD.FTZ R37, R155, R6 ;  /* 0x000000069b257221 */ /* 0x000fe20000010000 */
[----:B------:R-:W-:Y:S02]  /*34c0*/  F2FP.BF16.F32.PACK_AB R153, R74, R153 ;  /* 0x000000994a99723e */ /* 0x000fe400000010ff */
[----:B------:R-:W-:Y:S01]  /*34d0*/  CS2R R74, SRZ ;  /* 0x00000000004a7805 */ /* 0x000fe2000001ff00 */
[----:B------:R-:W0:Y:S01]  /*34e0*/  MUFU.EX2 R27, R38 ;  /* 0x00000026001b7308 */ /* 0x000e220000000800 */
[----:B--2---:R-:W-:Y:S01]  /*34f0*/  FADD.FTZ R35, R25, R0 ;  /* 0x0000000019237221 */ /* 0x004fe20000010000 */
[----:B------:R-:W-:Y:S01]  /*3500*/  FADD.FTZ R6, R80, R37 ;  /* 0x0000002550067221 */ /* 0x000fe20000010000 */
[----:B------:R-:W-:-:S02]  /*3510*/  VIMNMX R12, RZ, R26, !PT ;  /* 0x0000001aff0c7248 */ /* 0x000fc40007fe0100 */
[----:B------:R-:W-:Y:S02]  /*3520*/  F2FP.BF16.F32.PACK_AB R155, R155, R76 ;  /* 0x0000004c9b9b723e */ /* 0x000fe400000010ff */
[----:B------:R-:W-:Y:S02]  /*3530*/  CS2R R76, SRZ ;  /* 0x00000000004c7805 */ /* 0x000fe4000001ff00 */
[----:B------:R-:W-:Y:S01]  /*3540*/  F2FP.BF16.F32.PACK_AB R154, R25, R32 ;  /* 0x00000020199a723e */ /* 0x000fe200000010ff */
[----:B------:R-:W2:Y:S01]  /*3550*/  MUFU.EX2 R40, R40 ;  /* 0x0000002800287308 */ /* 0x000ea20000000800 */
[----:B-1----:R-:W-:Y:S01]  /*3560*/  FADD.FTZ R0, R36, R35 ;  /* 0x0000002324007221 */ /* 0x002fe20000010000 */
[C---:B------:R-:W-:Y:S01]  /*3570*/  FADD.FTZ R35, R149.reuse, R6 ;  /* 0x0000000695237221 */ /* 0x040fe20000010000 */
[----:B------:R-:W-:Y:S02]  /*3580*/  F2FP.BF16.F32.PACK_AB R149, R149, R80 ;  /* 0x000000509595723e */ /* 0x000fe400000010ff */
[----:B------:R-:W-:-:S02]  /*3590*/  CS2R R80, SRZ ;  /* 0x0000000000507805 */ /* 0x000fc4000001ff00 */
[----:B------:R-:W-:Y:S01]  /*35a0*/  CS2R R24, SRZ ;  /* 0x0000000000187805 */ /* 0x000fe2000001ff00 */
[----:B------:R-:W-:Y:S01]  /*35b0*/  FADD.FTZ R6, R84, R35 ;  /* 0x0000002354067221 */ /* 0x000fe20000010000 */
[----:B------:R1:W3:Y:S01]  /*35c0*/  MUFU.EX2 R29, R42 ;  /* 0x0000002a001d7308 */ /* 0x0002e20000000800 */
[C---:B0-----:R-:W-:Y:S01]  /*35d0*/  FADD.FTZ R37, R27.reuse, R0 ;  /* 0x000000001b257221 */ /* 0x041fe20000010000 */
[----:B------:R-:W-:Y:S02]  /*35e0*/  F2FP.BF16.F32.PACK_AB R148, R27, R36 ;  /* 0x000000241b94723e */ /* 0x000fe400000010ff */
[----:B------:R-:W-:-:S04]  /*35f0*/  CS2R R26, SRZ ;  /* 0x00000000001a7805 */ /* 0x000fc8000001ff00 */
[----:B------:R-:W0:Y:S01]  /*3600*/  MUFU.EX2 R88, R88 ;  /* 0x0000005800587308 */ /* 0x000e220000000800 */
[----:B--2---:R-:W-:Y:S01]  /*3610*/  FADD.FTZ R0, R40, R37 ;  /* 0x0000002528007221 */ /* 0x004fe20000010000 */
[C---:B------:R-:W-:Y:S01]  /*3620*/  FADD.FTZ R37, R151.reuse, R6 ;  /* 0x0000000697257221 */ /* 0x040fe20000010000 */
[----:B------:R-:W-:Y:S02]  /*3630*/  F2FP.BF16.F32.PACK_AB R151, R151, R84 ;  /* 0x000000549797723e */ /* 0x000fe400000010ff */
[----:B------:R-:W-:Y:S02]  /*3640*/  CS2R R84, SRZ ;  /* 0x0000000000547805 */ /* 0x000fe4000001ff00 */
[----:B-1----:R-:W-:Y:S01]  /*3650*/  CS2R R42, SRZ ;  /* 0x00000000002a7805 */ /* 0x002fe2000001ff00 */
[----:B------:R-:W1:Y:S01]  /*3660*/  MUFU.EX2 R44, R44 ;  /* 0x0000002c002c7308 */ /* 0x000e620000000800 */
[C---:B---3--:R-:W-:Y:S01]  /*3670*/  FADD.FTZ R11, R29.reuse, R0 ;  /* 0x000000001d0b7221 */ /* 0x048fe20000010000 */
[----:B------:R-:W-:-:S02]  /*3680*/  F2FP.BF16.F32.PACK_AB R150, R29, R40 ;  /* 0x000000281d96723e */ /* 0x000fc400000010ff */
[----:B------:R-:W-:Y:S02]  /*3690*/  CS2R R40, SRZ ;  /* 0x0000000000287805 */ /* 0x000fe4000001ff00 */
[----:B------:R-:W-:Y:S02]  /*36a0*/  CS2R R28, SRZ ;  /* 0x00000000001c7805 */ /* 0x000fe4000001ff00 */
[----:B------:R-:W2:Y:S01]  /*36b0*/  MUFU.EX2 R145, R90 ;  /* 0x0000005a00917308 */ /* 0x000ea20000000800 */
[----:B0-----:R-:W-:-:S07]  /*36c0*/  FADD.FTZ R6, R88, R37 ;  /* 0x0000002558067221 */ /* 0x001fce0000010000 */
[----:B------:R0:W3:Y:S01]  /*36d0*/  MUFU.EX2 R31, R46 ;  /* 0x0000002e001f7308 */ /* 0x0000e20000000800 */
[----:B-1----:R-:W-:-:S07]  /*36e0*/  FADD.FTZ R0, R44, R11 ;  /* 0x0000000b2c007221 */ /* 0x002fce0000010000 */
[----:B------:R-:W1:Y:S01]  /*36f0*/  MUFU.EX2 R92, R92 ;  /* 0x0000005c005c7308 */ /* 0x000e620000000800 */
[C---:B--2---:R-:W-:Y:S01]  /*3700*/  FADD.FTZ R11, R145.reuse, R6 ;  /* 0x00000006910b7221 */ /* 0x044fe20000010000 */
[----:B------:R-:W-:Y:S02]  /*3710*/  F2FP.BF16.F32.PACK_AB R145, R145, R88 ;  /* 0x000000589191723e */ /* 0x000fe400000010ff */
[----:B0-----:R-:W-:-:S04]  /*3720*/  CS2R R46, SRZ ;  /* 0x00000000002e7805 */ /* 0x001fc8000001ff00 */
[----:B------:R-:W0:Y:S01]  /*3730*/  MUFU.EX2 R48, R48 ;  /* 0x0000003000307308 */ /* 0x000e220000000800 */
[C---:B---3--:R-:W-:Y:S01]  /*3740*/  FADD.FTZ R37, R31.reuse, R0 ;  /* 0x000000001f257221 */ /* 0x048fe20000010000 */
[----:B------:R-:W-:Y:S02]  /*3750*/  F2FP.BF16.F32.PACK_AB R144, R31, R44 ;  /* 0x0000002c1f90723e */ /* 0x000fe400000010ff */
[----:B------:R-:W-:Y:S02]  /*3760*/  CS2R R44, SRZ ;  /* 0x00000000002c7805 */ /* 0x000fe4000001ff00 */
[----:B------:R-:W-:Y:S02]  /*3770*/  CS2R R30, SRZ ;  /* 0x00000000001e7805 */ /* 0x000fe4000001ff00 */
[----:B------:R-:W2:Y:S01]  /*3780*/  MUFU.EX2 R147, R94 ;  /* 0x0000005e00937308 */ /* 0x000ea20000000800 */
[----:B-1----:R-:W-:-:S07]  /*3790*/  FADD.FTZ R6, R92, R11 ;  /* 0x0000000b5c067221 */ /* 0x002fce0000010000 */
[----:B------:R1:W3:Y:S01]  /*37a0*/  MUFU.EX2 R7, R50 ;  /* 0x0000003200077308 */ /* 0x0002e20000000800 */
[----:B0-----:R-:W-:-:S07]  /*37b0*/  FADD.FTZ R0, R48, R37 ;  /* 0x0000002530007221 */ /* 0x001fce0000010000 */
[----:B------:R-:W0:Y:S01]  /*37c0*/  MUFU.EX2 R96, R96 ;  /* 0x0000006000607308 */ /* 0x000e220000000800 */
[C---:B--2---:R-:W-:Y:S01]  /*37d0*/  FADD.FTZ R39, R147.reuse, R6 ;  /* 0x0000000693277221 */ /* 0x044fe20000010000 */
[----:B------:R-:W-:Y:S02]  /*37e0*/  F2FP.BF16.F32.PACK_AB R147, R147, R92 ;  /* 0x0000005c9393723e */ /* 0x000fe400000010ff */
[----:B-1----:R-:W-:-:S04]  /*37f0*/  CS2R R50, SRZ ;  /* 0x0000000000327805 */ /* 0x002fc8000001ff00 */
[----:B------:R-:W1:Y:S01]  /*3800*/  MUFU.EX2 R52, R52 ;  /* 0x0000003400347308 */ /* 0x000e620000000800 */
[C---:B---3--:R-:W-:Y:S01]  /*3810*/  FADD.FTZ R37, R7.reuse, R0 ;  /* 0x0000000007257221 */ /* 0x048fe20000010000 */
[----:B------:R-:W-:Y:S02]  /*3820*/  F2FP.BF16.F32.PACK_AB R146, R7, R48 ;  /* 0x000000300792723e */ /* 0x000fe400000010ff */
[----:B------:R-:W-:-:S04]  /*3830*/  CS2R R48, SRZ ;  /* 0x0000000000307805 */ /* 0x000fc8000001ff00 */
[----:B------:R-:W2:Y:S01]  /*3840*/  MUFU.EX2 R141, R98 ;  /* 0x00000062008d7308 */ /* 0x000ea20000000800 */
[----:B0-----:R-:W-:Y:S01]  /*3850*/  FADD.FTZ R6, R96, R39 ;  /* 0x0000002760067221 */ /* 0x001fe20000010000 */
[----:B------:R-:W-:-:S06]  /*3860*/  CS2R R38, SRZ ;  /* 0x0000000000267805 */ /* 0x000fcc000001ff00 */
        /* <DEDUP_REMOVED lines=12> */
[----:B-1----:R-:W-:Y:S01]  /*3930*/  FADD.FTZ R6, R100, R37 ;  /* 0x0000002564067221 */ /* 0x002fe20000010000 */
[----:B------:R-:W-:-:S06]  /*3940*/  CS2R R36, SRZ ;  /* 0x0000000000247805 */ /* 0x000fcc000001ff00 */
        /* <DEDUP_REMOVED lines=9> */
[----:B------:R-:W-:Y:S02]  /*39e0*/  CS2R R56, SRZ ;  /* 0x0000000000387805 */ /* 0x000fe4000001ff00 */
[----:B------:R-:W-:Y:S02]  /*39f0*/  CS2R R34, SRZ ;  /* 0x0000000000227805 */ /* 0x000fe4000001ff00 */
[----:B------:R-:W2:Y:S01]  /*3a00*/  MUFU.EX2 R137, R104 ;  /* 0x0000006800897308 */ /* 0x000ea20000000800 */
[----:B0-----:R-:W-:-:S07]  /*3a10*/  FADD.FTZ R6, R70, R21 ;  /* 0x0000001546067221 */ /* 0x001fce0000010000 */
[----:B------:R-:W0:Y:S01]  /*3a20*/  MUFU.EX2 R106, R106 ;  /* 0x0000006a006a7308 */ /* 0x000e220000000800 */
[----:B-1----:R-:W-:-:S07]  /*3a30*/  FADD.FTZ R0, R60, R15 ;  /* 0x0000000f3c007221 */ /* 0x002fce0000010000 */
[----:B------:R1:W3:Y:S01]  /*3a40*/  MUFU.EX2 R11, R62 ;  /* 0x0000003e000b7308 */ /* 0x0002e20000000800 */
[C---:B--2---:R-:W-:Y:S01]  /*3a50*/  FADD.FTZ R15, R137.reuse, R6 ;  /* 0x00000006890f7221 */ /* 0x044fe20000010000 */
[----:B------:R-:W-:Y:S02]  /*3a60*/  F2FP.BF16.F32.PACK_AB R137, R137, R70 ;  /* 0x000000468989723e */ /* 0x000fe400000010ff */
[----:B------:R-:W-:-:S04]  /*3a70*/  CS2R R70, SRZ ;  /* 0x0000000000467805 */ /* 0x000fc8000001ff00 */
[----:B------:R-:W2:Y:S01]  /*3a80*/  MUFU.EX2 R64, R64 ;  /* 0x0000004000407308 */ /* 0x000ea20000000800 */
[----:B0-----:R-:W-:Y:S01]  /*3a90*/  FADD.FTZ R6, R106, R15 ;  /* 0x0000000f6a067221 */ /* 0x001fe20000010000 */
[----:B------:R-:W-:Y:S02]  /*3aa0*/  IADD3 R15, R72, -0x2, RZ ;  /* 0xfffffffe480f7810 */ /* 0x000fe40007ffe0ff */
[----:B------:R-:W-:Y:S02]  /*3ab0*/  CS2R R72, SRZ ;  /* 0x0000000000487805 */ /* 0x000fe4000001ff00 */
[----:B-1----:R-:W-:Y:S02]  /*3ac0*/  CS2R R62, SRZ ;  /* 0x00000000003e7805 */ /* 0x002fe4000001ff00 */
[----:B------:R-:W-:Y:S01]  /*3ad0*/  ISETP.GE.AND P1, PT, R15, R12, PT ;  /* 0x0000000c0f00720c */ /* 0x000fe20003f26270 */
[----:B------:R0:W1:Y:S01]  /*3ae0*/  MUFU.EX2 R13, R66 ;  /* 0x00000042000d7308 */ /* 0x0000620000000800 */
[C---:B---3--:R-:W-:Y:S01]  /*3af0*/  FADD.FTZ R7, R11.reuse, R0 ;  /* 0x000000000b077221 */ /* 0x048fe20000010000 */
[----:B------:R-:W-:-:S02]  /*3b00*/  F2FP.BF16.F32.PACK_AB R136, R11, R60 ;  /* 0x0000003c0b88723e */ /* 0x000fc400000010ff */
[----:B------:R-:W-:-:S04]  /*3b10*/  CS2R R60, SRZ ;  /* 0x00000000003c7805 */ /* 0x000fc8000001ff00 */
[----:B------:R3:W4:Y:S01]  /*3b20*/  MUFU.EX2 R139, R8 ;  /* 0x00000008008b7308 */ /* 0x0007220000000800 */
[----:B--2---:R-:W-:Y:S01]  /*3b30*/  FADD.FTZ R0, R64, R7 ;  /* 0x0000000740007221 */ /* 0x004fe20000010000 */
[----:B0-----:R-:W-:-:S03]  /*3b40*/  CS2R R66, SRZ ;  /* 0x0000000000427805 */ /* 0x001fc6000001ff00 */
[C---:B-1----:R-:W-:Y:S01]  /*3b50*/  FADD.FTZ R7, R13.reuse, R0 ;  /* 0x000000000d077221 */ /* 0x042fe20000010000 */
[----:B------:R-:W-:Y:S01]  /*3b60*/  F2FP.BF16.F32.PACK_AB R138, R13, R64 ;  /* 0x000000400d8a723e */ /* 0x000fe200000010ff */
[----:B------:R-:W-:Y:S01]  /*3b70*/  IMAD.MOV.U32 R0, RZ, RZ, 0x3f800000 ;  /* 0x3f800000ff007424 */ /* 0x000fe200078e00ff */
[----:B------:R-:W-:Y:S01]  /*3b80*/  CS2R R64, SRZ ;  /* 0x0000000000407805 */ /* 0x000fe2000001ff00 */
[----:B---3--:R-:W-:Y:S02]  /*3b90*/  IMAD.MOV.U32 R8, RZ, RZ, 0x3f800000 ;  /* 0x3f800000ff087424 */ /* 0x008fe400078e00ff */
[C---:B----4-:R-:W-:Y:S01]  /*3ba0*/  FADD.FTZ R6, R139.reuse, R6 ;  /* 0x000000068b067221 */ /* 0x050fe20000010000 */
[----:B------:R-:W-:Y:S01]  /*3bb0*/  F2FP.BF16.F32.PACK_AB R139, R139, R106 ;  /* 0x0000006a8b8b723e */ /* 0x000fe200000010ff */
[----:B------:R-:W-:Y:S06]  /*3bc0*/  @!P1 BRA `(.L_x_2202) ;  /* 0x0000002800909947 */ /* 0x000fec0003800000 */
[----:B------:R-:W-:Y:S01]  /*3bd0*/  IMAD.MOV.U32 R11, RZ, RZ, R14 ;  /* 0x000000ffff0b7224 */ /* 0x000fe200078e000e */
[----:B------:R-:W-:Y:S01]  /*3be0*/  MOV R13, R10 ;  /* 0x0000000a000d7202 */ /* 0x000fe20000000f00 */
[----:B------:R-:W-:Y:S01]  /*3bf0*/  IMAD.MOV.U32 R0, RZ, RZ, 0x3f800000 ;  /* 0x3f800000ff007424 */ /* 0x000fe200078e00ff */
[----:B------:R-:W-:Y:S01]  /*3c00*/  UMOV UR4, UR38 ;  /* 0x0000002600047c82 */ /* 0x000fe20008000000 */
[----:B------:R-:W-:Y:S01]  /*3c10*/  IMAD.MOV.U32 R87, RZ, RZ, RZ ;  /* 0x000000ffff577224 */ /* 0x000fe200078e00ff */
[----:B------:R-:W-:Y:S01]  /*3c20*/  UMOV UR5, UR39 ;  /* 0x0000002700057c82 */ /* 0x000fe20008000000 */
[----:B------:R-:W-:Y:S01]  /*3c30*/  ULDC UR11, c[0x0][0x288] ;  /* 0x0000a200000b7ab9 */ /* 0x000fe20000000800 */
[----:B------:R-:W-:-:S05]  /*3c40*/  ULDC UR6, c[0x0][0x9d8] ;  /* 0x0002760000067ab9 */ /* 0x000fca0000000800 */
.L_x_2213:
[----:B------:R-:W-:-:S04]  /*3c50*/  UISETP.NE.AND UP0, UPT, UR5, 0x1, UPT ;  /* 0x000000010500788c */ /* 0x000fc8000bf05270 */
[----:B------:R-:W-:-:S04]  /*3c60*/  USEL UR38, URZ, 0x1, UP0 ;  /* 0x000000013f267887 */ /* 0x000fc80008000000 */
[----:B------:R-:W-:Y:S01]  /*3c70*/  ULOP3.LUT UR38, UR4, UR38, URZ, 0x3c, !UPT ;  /* 0x0000002604267292 */ /* 0x000fe2000f8e3c3f */
[----:B------:R-:W-:Y:S11]  /*3c80*/  @!P0 BRA `(.L_x_2203) ;  /* 0x0000000000048947 */ /* 0x000ff60003800000 */
[----:B------:R-:W-:Y:S01]  /*3c90*/  BPT.TRAP 0x1 ;  /* 0x000000040000795c */ /* 0x000fe20000300000 */
.L_x_2203:
        /* <DEDUP_REMOVED lines=9> */
.L_x_2204:
[----:B-1----:R-:W-:Y:S05]  /*3d30*/  @P1 BRA `(.L_x_2205) ;  /* 0x0000000000081947 */ /* 0x002fea0003800000 */
[----:B------:R-:W1:Y:S02]  /*3d40*/  SYNCS.PHASECHK.TRANS64.TRYWAIT P1, [UR7+0x2a830], R9 ;  /* 0x02a83009ff0075a7 */ /* 0x000e640008020147 */
[----:B-1----:R-:W-:Y:S05]  /*3d50*/  @!P1 BRA `(.L_x_2206) ;  /* 0x000000b400b49947 */ /* 0x002fea0003800000 */
.L_x_2205:
        /* <DEDUP_REMOVED lines=143> */
.L_x_2207:
[----:B------:R-:W-:Y:S01]  /*4650*/  ULEA UR10, UR5, UR40, 0x3 ;  /* 0x00000028050a7291 */ /* 0x000fe2000f8e183f */
[----:B------:R-:W-:-:S04]  /*4660*/  MOV R0, UR4 ;  /* 0x0000000400007c02 */ /* 0x000fc80008000f00 */
[----:B------:R-:W-:-:S04]  /*4670*/  SHF.L.U32 R0, R0, 0x1f, RZ ;  /* 0x0000001f00007819 */ /* 0x000fc800000006ff */
[----:B------:R2:W3:Y:S01]  /*4680*/  SYNCS.PHASECHK.TRANS64.TRYWAIT P1, [UR10+0x2a850], R0 ;  /* 0x02a85000ff0075a7 */ /* 0x0004e2000802014a */
[----:B------:R-:W-:Y:S05]  /*4690*/  @!P0 BRA `(.L_x_2208) ;  /* 0x0000000000048947 */ /* 0x000fea0003800000 */
[----:B------:R-:W-:Y:S01]  /*46a0*/  BPT.TRAP 0x1 ;  /* 0x000000040000795c */ /* 0x000fe20000300000 */
.L_x_2208:
[----:B---3--:R-:W-:Y:S05]  /*46b0*/  @P1 BRA `(.L_x_2209) ;  /* 0x0000000000081947 */ /* 0x008fea0003800000 */
[----:B------:R-:W3:Y:S02]  /*46c0*/  SYNCS.PHASECHK.TRANS64.TRYWAIT P1, [UR10+0x2a850], R0 ;  /* 0x02a85000ff0075a7 */ /* 0x000ee4000802014a */
[----:B---3--:R-:W-:Y:S05]  /*46d0*/  @!P1 BRA `(.L_x_2210) ;  /* 0x000000ac006c9947 */ /* 0x008fea0003800000 */
.L_x_2209:
        /* <DEDUP_REMOVED lines=38> */
.L_x_2211:
[----:B------:R-:W-:Y:S01]  /*4940*/  ISETP.NE.AND P1, PT, R171, 0x1, PT ;  /* 0x00000001ab00780c */ /* 0x000fe20003f25270 */
[----:B------:R-:W-:Y:S01]  /*4950*/  FMUL.FTZ R20, R94, UR6 ;  /* 0x000000065e147c20 */ /* 0x000fe20008410000 */
[----:B-1----:R-:W-:Y:S02]  /*4960*/  IMAD.IADD R10, R19, 0x1, R16 ;  /* 0x00000001130a7824 */ /* 0x002fe400078e0210 */
[----:B0-2---:R-:W-:Y:S01]  /*4970*/  FMUL.FTZ R0, R90, UR6 ;  /* 0x000000065a007c20 */ /* 0x005fe20008410000 */
[----:B------:R-:W-:Y:S01]  /*4980*/  FMUL.FTZ R90, R102, UR6 ;  /* 0x00000006665a7c20 */ /* 0x000fe20008410000 */
[----:B------:R-:W-:Y:S01]  /*4990*/  FMUL.FTZ R92, R92, UR6 ;  /* 0x000000065c5c7c20 */ /* 0x000fe20008410000 */
[----:B------:R-:W0:Y:S01]  /*49a0*/  LDC R102, c[0x0][0x2f0] ;  /* 0x0000bc00ff667b82 */ /* 0x000e220000000800 */
[----:B------:R-:W-:Y:S01]  /*49b0*/  FMUL.FTZ R88, R88, UR6 ;  /* 0x0000000658587c20 */ /* 0x000fe20008410000 */
[----:B------:R-:W-:Y:S01]  /*49c0*/  FMUL.FTZ R97, R97, UR6 ;  /* 0x0000000661617c20 */ /* 0x000fe20008410000 */
[----:B------:R1:W-:Y:S01]  /*49d0*/  MUFU.TANH R146, R92 ;  /* 0x0000005c00927308 */ /* 0x0003e20000002400 */
[----:B------:R-:W-:Y:S01]  /*49e0*/  FMUL.FTZ R89, R89, UR6 ;  /* 0x0000000659597c20 */ /* 0x000fe20008410000 */
[----:B------:R-:W-:Y:S01]  /*49f0*/  FMUL.FTZ R93, R93, UR6 ;  /* 0x000000065d5d7c20 */ /* 0x000fe20008410000 */
[----:B------:R-:W-:Y:S01]  /*4a00*/  FMUL.FTZ R21, R99, UR6 ;  /* 0x0000000663157c20 */ /* 0x000fe20008410000 */
[----:B------:R-:W-:Y:S01]  /*4a10*/  FMUL.FTZ R96, R96, UR6 ;  /* 0x0000000660607c20 */ /* 0x000fe20008410000 */
[----:B------:R-:W2:Y:S01]  /*4a20*/  @P1 LDC R9, c[0x0][0x44c] ;  /* 0x00011300ff091b82 */ /* 0x000ea20000000800 */
[----:B------:R-:W-:Y:S01]  /*4a30*/  FMUL.FTZ R100, R100, UR6 ;  /* 0x0000000664647c20 */ /* 0x000fe20008410000 */
[----:B------:R-:W-:Y:S01]  /*4a40*/  FMUL.FTZ R101, R101, UR6 ;  /* 0x0000000665657c20 */ /* 0x000fe20008410000 */
[----:B------:R3:W4:Y:S01]  /*4a50*/  MUFU.TANH R150, R88 ;  /* 0x0000005800967308 */ /* 0x0007220000002400 */
[----:B-1----:R-:W-:Y:S01]  /*4a60*/  FMUL.FTZ R92, R106, UR6 ;  /* 0x000000066a5c7c20 */ /* 0x002fe20008410000 */
[----:B------:R-:W-:-:S02]  /*4a70*/  IMAD.MOV.U32 R106, RZ, RZ, -0x60 ;  /* 0xffffffa0ff6a7424 */ /* 0x000fc400078e00ff */
[----:B------:R-:W-:Y:S01]  /*4a80*/  FMUL.FTZ R104, R104, UR6 ;  /* 0x0000000668687c20 */ /* 0x000fe20008410000 */
[----:B------:R-:W-:Y:S01]  /*4a90*/  FMUL.FTZ R105, R105, UR6 ;  /* 0x0000000669697c20 */ /* 0x000fe20008410000 */
[----:B------:R-:W1:Y:S01]  /*4aa0*/  @P1 LDC R94, c[0x0][0x450] ;  /* 0x00011400ff5e1b82 */ /* 0x000e620000000800 */
[----:B------:R-:W-:Y:S01]  /*4ab0*/  FMUL.FTZ R108, R108, UR6 ;  /* 0x000000066c6c7c20 */ /* 0x000fe20008410000 */
[----:B------:R-:W-:Y:S01]  /*4ac0*/  FMUL.FTZ R109, R109, UR6 ;  /* 0x000000066d6d7c20 */ /* 0x000fe20008410000 */
[----:B------:R-:W-:Y:S01]  /*4ad0*/  MUFU.TANH R140, R97 ;  /* 0x00000061008c7308 */ /* 0x000fe20000002400 */
[----:B---3--:R-:W-:Y:S01]  /*4ae0*/  FMUL.FTZ R88, R98, UR6 ;  /* 0x0000000662587c20 */ /* 0x008fe20008410000 */
[----:B------:R-:W-:Y:S01]  /*4af0*/  FMUL.FTZ R112, R112, UR6 ;  /* 0x0000000670707c20 */ /* 0x000fe20008410000 */
[----:B------:R-:W-:Y:S01]  /*4b00*/  FMUL.FTZ R113, R113, UR6 ;  /* 0x0000000671717c20 */ /* 0x000fe20008410000 */
[----:B------:R-:W-:Y:S01]  /*4b10*/  FMUL.FTZ R116, R116, UR6 ;  /* 0x0000000674747c20 */ /* 0x000fe20008410000 */
[----:B------:R-:W-:Y:S01]  /*4b20*/  FMUL.FTZ R117, R117, UR6 ;  /* 0x0000000675757c20 */ /* 0x000fe20008410000 */
[----:B------:R-:W-:Y:S01]  /*4b30*/  FMUL.FTZ R120, R120, UR6 ;  /* 0x0000000678787c20 */ /* 0x000fe20008410000 */
[----:B------:R-:W-:Y:S01]  /*4b40*/  FMUL.FTZ R121, R121, UR6 ;  /* 0x0000000679797c20 */ /* 0x000fe20008410000 */
[----:B------:R3:W5:Y:S01]  /*4b50*/  MUFU.TANH R148, R89 ;  /* 0x0000005900947308 */ /* 0x0007620000002400 */
[----:B------:R-:W-:Y:S01]  /*4b60*/  FMUL.FTZ R124, R124, UR6 ;  /* 0x000000067c7c7c20 */ /* 0x000fe20008410000 */
[----:B------:R-:W-:Y:S01]  /*4b70*/  FMUL.FTZ R125, R125, UR6 ;  /* 0x000000067d7d7c20 */ /* 0x000fe20008410000 */
[----:B------:R-:W-:Y:S01]  /*4b80*/  FMUL.FTZ R128, R128, UR6 ;  /* 0x0000000680807c20 */ /* 0x000fe20008410000 */
[----:B------:R-:W-:Y:S01]  /*4b90*/  FMUL.FTZ R129, R129, UR6 ;  /* 0x0000000681817c20 */ /* 0x000fe20008410000 */
[----:B--2---:R-:W-:-:S04]  /*4ba0*/  @P1 IMAD.HI.U32 R9, R10, R9, RZ ;  /* 0x000000090a091227 */ /* 0x004fc800078e00ff */
[----:B------:R-:W-:Y:S01]  /*4bb0*/  FMUL.FTZ R132, R132, UR6 ;  /* 0x0000000684847c20 */ /* 0x000fe20008410000 */
[----:B------:R-:W-:Y:S01]  /*4bc0*/  FMUL.FTZ R133, R133, UR6 ;  /* 0x0000000685857c20 */ /* 0x000fe20008410000 */
[----:B------:R2:W5:Y:S01]  /*4bd0*/  MUFU.TANH R144, R93 ;  /* 0x0000005d00907308 */ /* 0x0005620000002400 */
[----:B------:R-:W-:Y:S01]  /*4be0*/  FMUL.FTZ R8, R91, UR6 ;  /* 0x000000065b087c20 */ /* 0x000fe20008410000 */
[----:B------:R-:W-:Y:S01]  /*4bf0*/  FMUL.FTZ R14, R95, UR6 ;  /* 0x000000065f0e7c20 */ /* 0x000fe20008410000 */
[----:B---3--:R-:W-:Y:S01]  /*4c00*/  FMUL.FTZ R89, R103, UR6 ;  /* 0x0000000667597c20 */ /* 0x008fe20008410000 */
[----:B------:R-:W-:Y:S01]  /*4c10*/  FMUL.FTZ R118, R118, UR6 ;  /* 0x0000000676767c20 */ /* 0x000fe20008410000 */
[----:B-1----:R-:W-:Y:S01]  /*4c20*/  @P1 SHF.R.U32.HI R10, RZ, R94, R9 ;  /* 0x0000005eff0a1219 */ /* 0x002fe20000011609 */
[----:B------:R-:W-:Y:S02]  /*4c30*/  IMAD R9, R15, R106, 0x1 ;  /* 0x000000010f097424 */ /* 0x000fe400078e026a */
[----:B------:R-:W-:Y:S01]  /*4c40*/  FMUL.FTZ R91, R107, UR6 ;  /* 0x000000066b5b7c20 */ /* 0x000fe20008410000 */
[----:B------:R-:W1:Y:S01]  /*4c50*/  MUFU.TANH R96, R96 ;  /* 0x0000006000607308 */ /* 0x000e620000002400 */
[----:B--2---:R-:W-:Y:S01]  /*4c60*/  FMUL.FTZ R93, R110, UR6 ;  /* 0x000000066e5d7c20 */ /* 0x004fe20008410000 */
[----:B------:R-:W2:Y:S01]  /*4c70*/  SHFL.IDX PT, R94, R10, RZ, 0x1c1f ;  /* 0x001c1fff0a5e7589 */ /* 0x000ea200000e0000 */
[----:B------:R-:W-:-:S02]  /*4c80*/  IMAD R9, R18, -0x2, R9 ;  /* 0xfffffffe12097824 */ /* 0x000fc400078e0209 */
[----:B------:R-:W-:Y:S01]  /*4c90*/  FMUL.FTZ R122, R122, UR6 ;  /* 0x000000067a7a7c20 */ /* 0x000fe20008410000 */
[----:B------:R-:W-:Y:S01]  /*4ca0*/  FMUL.FTZ R95, R111, UR6 ;  /* 0x000000066f5f7c20 */ /* 0x000fe20008410000 */
[----:B------:R-:W3:Y:S01]  /*4cb0*/  SHFL.IDX PT, R10, R10, 0x1, 0x1c1f ;  /* 0x003c1f000a0a7f89 */ /* 0x000ee200000e0000 */
[----:B0-----:R-:W-:Y:S01]  /*4cc0*/  IMAD R97, R102, UR42, R9 ;  /* 0x0000002a66617c24 */ /* 0x001fe2000f8e0209 */
        /* <DEDUP_REMOVED lines=11> */
[----:B------:R-:W-:-:S04]  /*4d80*/  UIADD3 UR7, UR7, 0x2a840, URZ ;  /* 0x0002a84007077890 */ /* 0x000fc8000fffe03f */
[----:B------:R-:W-:Y:S01]  /*4d90*/  UPRMT UR7, UR43, 0x654, UR7 ;  /* 0x000006542b077896 */ /* 0x000fe20008000007 */
[----:B------:R-:W3:Y:S01]  /*4da0*/  MUFU.TANH R104, R104 ;  /* 0x0000006800687308 */ /* 0x000ee20000002400 */
[----:B--2---:R-:W-:-:S04]  /*4db0*/  IADD3 R99, R94, -UR11, R97 ;  /* 0x8000000b5e637c10 */ /* 0x004fc8000fffe061 */
[C---:B------:R-:W-:Y:S02]  /*4dc0*/  ISETP.GT.AND P1, PT, R99.reuse, RZ, PT ;  /* 0x000000ff6300720c */ /* 0x040fe40003f24270 */
[C---:B------:R-:W-:Y:S01]  /*4dd0*/  ISETP.GT.AND P2, PT, R99.reuse, 0x1, PT ;  /* 0x000000016300780c */ /* 0x040fe20003f44270 */
[----:B------:R-:W2:Y:S01]  /*4de0*/  MUFU.TANH R105, R105 ;  /* 0x0000006900697308 */ /* 0x000ea20000002400 */
[----:B----4-:R-:W-:Y:S01]  /*4df0*/  FSEL R150, R150, -INF , P1 ;  /* 0xff80000096967808 */ /* 0x010fe20000800000 */
[----:B------:R-:W-:Y:S01]  /*4e00*/  SYNCS.ARRIVE.TRANS64.RED.A1T0 RZ, [UR7], RZ ;  /* 0x000000ffffff79a7 */ /* 0x000fe20008100407 */
[C---:B------:R-:W-:Y:S02]  /*4e10*/  ISETP.GT.AND P1, PT, R99.reuse, 0x8, PT ;  /* 0x000000086300780c */ /* 0x040fe40003f24270 */
[----:B-----5:R-:W-:Y:S02]  /*4e20*/  FSEL R148, R148, -INF , P2 ;  /* 0xff80000094947808 */ /* 0x020fe40001000000 */
[----:B------:R-:W-:Y:S01]  /*4e30*/  FMNMX.FTZ R9, R150, R13, !PT ;  /* 0x0000000d96097209 */ /* 0x000fe20007810000 */
[----:B------:R-:W4:Y:S01]  /*4e40*/  MUFU.TANH R108, R108 ;  /* 0x0000006c006c7308 */ /* 0x000f220000002400 */
[----:B------:R-:W-:-:S02]  /*4e50*/  ISETP.GT.AND P2, PT, R99, 0x9, PT ;  /* 0x000000096300780c */ /* 0x000fc40003f44270 */
[----:B------:R-:W-:Y:S02]  /*4e60*/  FSEL R146, R146, -INF , P1 ;  /* 0xff80000092927808 */ /* 0x000fe40000800000 */
[----:B------:R-:W-:Y:S02]  /*4e70*/  FMNMX.FTZ R9, R148, R9, !PT ;  /* 0x0000000994097209 */ /* 0x000fe40007810000 */
[C---:B------:R-:W-:Y:S01]  /*4e80*/  ISETP.GT.AND P1, PT, R99.reuse, 0x10, PT ;  /* 0x000000106300780c */ /* 0x040fe20003f24270 */
[----:B------:R-:W5:Y:S01]  /*4e90*/  MUFU.TANH R98, R109 ;  /* 0x0000006d00627308 */ /* 0x000f620000002400 */
[----:B------:R-:W-:Y:S02]  /*4ea0*/  FSEL R144, R144, -INF , P2 ;  /* 0xff80000090907808 */ /* 0x000fe40001000000 */
[----:B------:R-:W-:Y:S02]  /*4eb0*/  FMNMX.FTZ R9, R146, R9, !PT ;  /* 0x0000000992097209 */ /* 0x000fe40007810000 */
[----:B------:R-:W-:-:S02]  /*4ec0*/  ISETP.GT.AND P2, PT, R99, 0x11, PT ;  /* 0x000000116300780c */ /* 0x000fc40003f44270 */
[----:B-1----:R-:W-:Y:S01]  /*4ed0*/  FSEL R142, R96, -INF , P1 ;  /* 0xff800000608e7808 */ /* 0x002fe20000800000 */
[----:B------:R-:W1:Y:S01]  /*4ee0*/  MUFU.TANH R102, R112 ;  /* 0x0000007000667308 */ /* 0x000e620000002400 */
[----:B------:R-:W-:Y:S02]  /*4ef0*/  FMNMX.FTZ R9, R144, R9, !PT ;  /* 0x0000000990097209 */ /* 0x000fe40007810000 */
[C---:B------:R-:W-:Y:S02]  /*4f00*/  ISETP.GT.AND P1, PT, R99.reuse, 0x18, PT ;  /* 0x000000186300780c */ /* 0x040fe40003f24270 */
[----:B------:R-:W-:Y:S02]  /*4f10*/  FSEL R140, R140, -INF , P2 ;  /* 0xff8000008c8c7808 */ /* 0x000fe40001000000 */
[----:B------:R-:W-:Y:S01]  /*4f20*/  FMNMX.FTZ R9, R142, R9, !PT ;  /* 0x000000098e097209 */ /* 0x000fe20007810000 */
[----:B------:R-:W1:Y:S01]  /*4f30*/  MUFU.TANH R113, R113 ;  /* 0x0000007100717308 */ /* 0x000e620000002400 */
[----:B------:R-:W-:-:S02]  /*4f40*/  ISETP.GT.AND P2, PT, R99, 0x19, PT ;  /* 0x000000196300780c */ /* 0x000fc40003f44270 */
[----:B0-----:R-:W-:Y:S02]  /*4f50*/  FSEL R136, R100, -INF , P1 ;  /* 0xff80000064887808 */ /* 0x001fe40000800000 */
[----:B------:R-:W-:Y:S02]  /*4f60*/  FMNMX.FTZ R9, R140, R9, !PT ;  /* 0x000000098c097209 */ /* 0x000fe40007810000 */
[----:B------:R-:W-:Y:S01]  /*4f70*/  ISETP.GT.AND P1, PT, R99, 0x20, PT ;  /* 0x000000206300780c */ /* 0x000fe20003f24270 */
[----:B------:R-:W0:Y:S01]  /*4f80*/  MUFU.TANH R116, R116 ;  /* 0x0000007400747308 */ /* 0x000e220000002400 */
[----:B---3--:R-:W-:Y:S02]  /*4f90*/  FSEL R106, R101, -INF , P2 ;  /* 0xff800000656a7808 */ /* 0x008fe40001000000 */
[----:B------:R-:W-:Y:S02]  /*4fa0*/  FMNMX.FTZ R9, R136, R9, !PT ;  /* 0x0000000988097209 */ /* 0x000fe40007810000 */
[----:B------:R-:W-:-:S02]  /*4fb0*/  ISETP.GT.AND P2, PT, R99, 0x21, PT ;  /* 0x000000216300780c */ /* 0x000fc40003f44270 */
[----:B------:R-:W-:Y:S01]  /*4fc0*/  FSEL R100, R104, -INF , P1 ;  /* 0xff80000068647808 */ /* 0x000fe20000800000 */
[----:B------:R-:W3:Y:S01]  /*4fd0*/  MUFU.TANH R110, R117 ;  /* 0x00000075006e7308 */ /* 0x000ee20000002400 */
[----:B------:R-:W-:Y:S02]  /*4fe0*/  FMNMX.FTZ R9, R106, R9, !PT ;  /* 0x000000096a097209 */ /* 0x000fe40007810000 */
[----:B------:R-:W-:Y:S02]  /*4ff0*/  ISETP.GT.AND P1, PT, R99, 0x28, PT ;  /* 0x000000286300780c */ /* 0x000fe40003f24270 */
[----:B--2---:R-:W-:Y:S02]  /*5000*/  FSEL R96, R105, -INF , P2 ;  /* 0xff80000069607808 */ /* 0x004fe40001000000 */
[----:B------:R-:W-:Y:S01]  /*5010*/  FMNMX.FTZ R9, R100, R9, !PT ;  /* 0x0000000964097209 */ /* 0x000fe20007810000 */
[----:B------:R-:W2:Y:S01]  /*5020*/  MUFU.TANH R112, R120 ;  /* 0x0000007800707308 */ /* 0x000ea20000002400 */
[----:B------:R-:W-:-:S02]  /*5030*/  ISETP.GT.AND P2, PT, R99, 0x29, PT ;  /* 0x000000296300780c */ /* 0x000fc40003f44270 */
[----:B----4-:R-:W-:Y:S02]  /*5040*/  FSEL R94, R108, -INF , P1 ;  /* 0xff8000006c5e7808 */ /* 0x010fe40000800000 */
[----:B------:R-:W-:Y:S02]  /*5050*/  FMNMX.FTZ R9, R96, R9, !PT ;  /* 0x0000000960097209 */ /* 0x000fe40007810000 */
[C---:B------:R-:W-:Y:S01]  /*5060*/  ISETP.GT.AND P1, PT, R99.reuse, 0x30, PT ;  /* 0x000000306300780c */ /* 0x040fe20003f24270 */
[----:B------:R-:W4:Y:S01]  /*5070*/  MUFU.TANH R121, R121 ;  /* 0x0000007900797308 */ /* 0x000f220000002400 */
[----:B-----5:R-:W-:Y:S02]  /*5080*/  FSEL R98, R98, -INF , P2 ;  /* 0xff80000062627808 */ /* 0x020fe40001000000 */
[----:B------:R-:W-:Y:S02]  /*5090*/  FMNMX.FTZ R9, R94, R9, !PT ;  /* 0x000000095e097209 */ /* 0x000fe40007810000 */
[----:B------:R-:W-:-:S02]  /*50a0*/  ISETP.GT.AND P2, PT, R99, 0x31, PT ;  /* 0x000000316300780c */ /* 0x000fc40003f44270 */
[----:B-1----:R-:W-:Y:S01]  /*50b0*/  FSEL R102, R102, -INF , P1 ;  /* 0xff80000066667808 */ /* 0x002fe20000800000 */
[----:B------:R-:W1:Y:S01]  /*50c0*/  MUFU.TANH R120, R124 ;  /* 0x0000007c00787308 */ /* 0x000e620000002400 */
[----:B------:R-:W-:Y:S02]  /*50d0*/  FMNMX.FTZ R9, R98, R9, !PT ;  /* 0x0000000962097209 */ /* 0x000fe40007810000 */
[----:B------:R-:W-:Y:S02]  /*50e0*/  ISETP.GT.AND P1, PT, R99, 0x38, PT ;  /* 0x000000386300780c */ /* 0x000fe40003f24270 */
[----:B------:R-:W-:Y:S02]  /*50f0*/  FSEL R104, R113, -INF , P2 ;  /* 0xff80000071687808 */ /* 0x000fe40001000000 */
[----:B------:R-:W-:Y:S01]  /*5100*/  FMNMX.FTZ R9, R102, R9, !PT ;  /* 0x0000000966097209 */ /* 0x000fe20007810000 */
[----:B------:R-:W5:Y:S01]  /*5110*/  MUFU.TANH R125, R125 ;  /* 0x0000007d007d7308 */ /* 0x000f620000002400 */
[----:B------:R-:W-:-:S02]  /*5120*/  ISETP.GT.AND P2, PT, R99, 0x39, PT ;  /* 0x000000396300780c */ /* 0x000fc40003f44270 */
[----:B0-----:R-:W-:Y:S02]  /*5130*/  FSEL R108, R116, -INF , P1 ;  /* 0xff800000746c7808 */ /* 0x001fe40000800000 */
[----:B------:R-:W-:Y:S02]  /*5140*/  FMNMX.FTZ R9, R104, R9, !PT ;  /* 0x0000000968097209 */ /* 0x000fe40007810000 */
[C---:B------:R-:W-:Y:S01]  /*5150*/  ISETP.GT.AND P1, PT, R99.reuse, 0x40, PT ;  /* 0x000000406300780c */ /* 0x040fe20003f24270 */
[----:B------:R-:W0:Y:S01]  /*5160*/  MUFU.TANH R128, R128 ;  /* 0x0000008000807308 */ /* 0x000e220000002400 */
[----:B---3--:R-:W-:Y:S02]  /*5170*/  FSEL R110, R110, -INF , P2 ;  /* 0xff8000006e6e7808 */ /* 0x008fe40001000000 */
[----:B------:R-:W-:Y:S02]  /*5180*/  FMNMX.FTZ R9, R108, R9, !PT ;  /* 0x000000096c097209 */ /* 0x000fe40007810000 */
[----:B------:R-:W-:-:S02]  /*5190*/  ISETP.GT.AND P2, PT, R99, 0x41, PT ;  /* 0x000000416300780c */ /* 0x000fc40003f44270 */
[----:B--2---:R-:W-:Y:S01]  /*51a0*/  FSEL R112, R112, -INF , P1 ;  /* 0xff80000070707808 */ /* 0x004fe20000800000 */
[----:B------:R-:W2:Y:S01]  /*51b0*/  MUFU.TANH R129, R129 ;  /* 0x0000008100817308 */ /* 0x000ea20000002400 */
[----:B------:R-:W-:Y:S02]  /*51c0*/  FMNMX.FTZ R9, R110, R9, !PT ;  /* 0x000000096e097209 */ /* 0x000fe40007810000 */
[----:B------:R-:W-:Y:S02]  /*51d0*/  ISETP.GT.AND P1, PT, R99, 0x48, PT ;  /* 0x000000486300780c */ /* 0x000fe40003f24270 */
[----:B----4-:R-:W-:Y:S02]  /*51e0*/  FSEL R116, R121, -INF , P2 ;  /* 0xff80000079747808 */ /* 0x010fe40001000000 */
[----:B------:R-:W-:Y:S01]  /*51f0*/  FMNMX.FTZ R9, R112, R9, !PT ;  /* 0x0000000970097209 */ /* 0x000fe20007810000 */
[----:B------:R-:W3:Y:S01]  /*5200*/  MUFU.TANH R132, R132 ;  /* 0x0000008400847308 */ /* 0x000ee20000002400 */
[----:B------:R-:W-:-:S02]  /*5210*/  ISETP.GT.AND P2, PT, R99, 0x49, PT ;  /* 0x000000496300780c */ /* 0x000fc40003f44270 */
[----:B-1----:R-:W-:Y:S02]  /*5220*/  FSEL R120, R120, -INF , P1 ;  /* 0xff80000078787808 */ /* 0x002fe40000800000 */
[----:B------:R-:W-:Y:S02]  /*5230*/  FMNMX.FTZ R9, R116, R9, !PT ;  /* 0x0000000974097209 */ /* 0x000fe40007810000 */
[----:B------:R-:W-:Y:S01]  /*5240*/  ISETP.GT.AND P1, PT, R99, 0x50, PT ;  /* 0x000000506300780c */ /* 0x000fe20003f24270 */
[----:B------:R-:W1:Y:S01]  /*5250*/  MUFU.TANH R133, R133 ;  /* 0x0000008500857308 */ /* 0x000e620000002400 */
[----:B-----5:R-:W-:Y:S02]  /*5260*/  FSEL R124, R125, -INF , P2 ;  /* 0xff8000007d7c7808 */ /* 0x020fe40001000000 */
[----:B------:R-:W-:Y:S01]  /*5270*/  FMNMX.FTZ R101, R120, R9, !PT ;  /* 0x0000000978657209 */ /* 0x000fe20007810000 */
[----:B------:R-:W-:Y:S01]  /*5280*/  FMUL.FTZ R9, R114, UR6 ;  /* 0x0000000672097c20 */ /* 0x000fe20008410000 */
[----:B------:R-:W-:-:S02]  /*5290*/  ISETP.GT.AND P2, PT, R99, 0x51, PT ;  /* 0x000000516300780c */ /* 0x000fc40003f44270 */
        /* <DEDUP_REMOVED lines=8> */
[----:B---3--:R-:W-:Y:S02]  /*5320*/  FSEL R132, R132, -INF , P1 ;  /* 0xff80000084847808 */ /* 0x008fe40000800000 */
[----:B------:R-:W-:Y:S02]  /*5330*/  FMNMX.FTZ R101, R128, R101, !PT ;  /* 0x0000006580657209 */ /* 0x000fe40007810000 */
[----:B-1----:R-:W-:Y:S01]  /*5340*/  FSEL R138, R133, -INF , P2 ;  /* 0xff800000858a7808 */ /* 0x002fe20001000000 */
[----:B------:R-:W1:Y:S01]  /*5350*/  MUFU.TANH R20, R20 ;  /* 0x0000001400147308 */ /* 0x000e620000002400 */
[----:B------:R-:W-:Y:S02]  /*5360*/  FMNMX.FTZ R101, R132, R101, !PT ;  /* 0x0000006584657209 */ /* 0x000fe40007810000 */
[----:B------:R-:W-:Y:S02]  /*5370*/  IADD3 R97, R10, -UR11, R97 ;  /* 0x8000000b0a617c10 */ /* 0x000fe4000fffe061 */
[----:B------:R-:W-:-:S02]  /*5380*/  FMNMX.FTZ R101, R138, R101, !PT ;  /* 0x000000658a657209 */ /* 0x000fc40007810000 */
[C---:B------:R-:W-:Y:S01]  /*5390*/  ISETP.GT.AND P1, PT, R97.reuse, RZ, PT ;  /* 0x000000ff6100720c */ /* 0x040fe20003f24270 */
[----:B------:R-:W-:Y:S01]  /*53a0*/  MUFU.TANH R14, R14 ;  /* 0x0000000e000e7308 */ /* 0x000fe20000002400 */
[C---:B------:R-:W-:Y:S01]  /*53b0*/  ISETP.GT.AND P2, PT, R97.reuse, 0x1, PT ;  /* 0x000000016100780c */ /* 0x040fe20003f44270 */
[----:B------:R-:W3:Y:S01]  /*53c0*/  SHFL.BFLY PT, R152, R101, 0x2, 0x1f ;  /* 0x0c401f0065987f89 */ /* 0x000ee200000e0000 */
[----:B0-----:R-:W-:Y:S02]  /*53d0*/  FSEL R0, R0, -INF , P1 ;  /* 0xff80000000007808 */ /* 0x001fe40000800000 */
[C---:B------:R-:W-:Y:S02]  /*53e0*/  ISETP.GT.AND P3, PT, R97.reuse, 0x8, PT ;  /* 0x000000086100780c */ /* 0x040fe40003f64270 */
[----:B--2---:R-:W-:Y:S01]  /*53f0*/  FSEL R8, R8, -INF , P2 ;  /* 0xff80000008087808 */ /* 0x004fe20001000000 */
[----:B------:R-:W0:Y:S01]  /*5400*/  MUFU.TANH R88, R88 ;  /* 0x0000005800587308 */ /* 0x000e220000002400 */
[----:B------:R-:W-:-:S02]  /*5410*/  ISETP.GT.AND P4, PT, R97, 0x9, PT ;  /* 0x000000096100780c */ /* 0x000fc40003f84270 */
[----:B-1----:R-:W-:Y:S02]  /*5420*/  FSEL R20, R20, -INF , P3 ;  /* 0xff80000014147808 */ /* 0x002fe40001800000 */
[C---:B------:R-:W-:Y:S02]  /*5430*/  ISETP.GT.AND P2, PT, R97.reuse, 0x10, PT ;  /* 0x000000106100780c */ /* 0x040fe40003f44270 */
[----:B------:R-:W-:Y:S01]  /*5440*/  ISETP.GT.AND P3, PT, R97, 0x11, PT ;  /* 0x000000116100780c */ /* 0x000fe20003f64270 */
[----:B------:R1:W-:Y:S08]  /*5450*/  MUFU.TANH R103, R9 ;  /* 0x0000000900677308 */ /* 0x0003f00000002400 */
[----:B------:R-:W-:Y:S01]  /*5460*/  MUFU.TANH R21, R21 ;  /* 0x0000001500157308 */ /* 0x000fe20000002400 */
[----:B-1----:R-:W1:Y:S01]  /*5470*/  LDC R9, c[0x0][0x988] ;  /* 0x00026200ff097b82 */ /* 0x002e620000000800 */
[----:B---3--:R-:W-:-:S02]  /*5480*/  FMNMX.FTZ R152, R101, R152, !PT ;  /* 0x0000009865987209 */ /* 0x008fc40007810000 */
[----:B0-----:R-:W-:Y:S02]  /*5490*/  FSEL R88, R88, -INF , P2 ;  /* 0xff80000058587808 */ /* 0x001fe40001000000 */
[----:B------:R-:W-:Y:S01]  /*54a0*/  ISETP.GT.AND P2, PT, R97, 0x18, PT ;  /* 0x000000186100780c */ /* 0x000fe20003f44270 */
[----:B------:R-:W0:Y:S01]  /*54b0*/  SHFL.BFLY PT, R99, R152, 0x1, 0x1f ;  /* 0x0c201f0098637f89 */ /* 0x000e2200000e0000 */
[----:B------:R-:W2:Y:S08]  /*54c0*/  MUFU.TANH R90, R90 ;  /* 0x0000005a005a7308 */ /* 0x000eb00000002400 */
[----:B------:R-:W3:Y:S08]  /*54d0*/  MUFU.TANH R89, R89 ;  /* 0x0000005900597308 */ /* 0x000ef00000002400 */
[----:B------:R4:W-:Y:S01]  /*54e0*/  MUFU.TANH R105, R118 ;  /* 0x0000007600697308 */ /* 0x0009e20000002400 */
[----:B--2---:R-:W-:-:S02]  /*54f0*/  FSEL R90, R90, -INF , P2 ;  /* 0xff8000005a5a7808 */ /* 0x004fc40001000000 */
[----:B------:R-:W-:Y:S02]  /*5500*/  ISETP.GT.AND P2, PT, R97, 0x20, PT ;  /* 0x000000206100780c */ /* 0x000fe40003f44270 */
[----:B0-----:R-:W-:-:S03]  /*5510*/  FMNMX.FTZ R10, R152, R99, !PT ;  /* 0x00000063980a7209 */ /* 0x001fc60007810000 */
[----:B------:R-:W-:Y:S01]  /*5520*/  MUFU.TANH R92, R92 ;  /* 0x0000005c005c7308 */ /* 0x000fe20000002400 */
[----:B------:R-:W-:Y:S02]  /*5530*/  FMNMX.FTZ R99, R0, R11, !PT ;  /* 0x0000000b00637209 */ /* 0x000fe40007810000 */
[----:B----4-:R-:W-:Y:S01]  /*5540*/  FSEL R118, R14, -INF , P4 ;  /* 0xff8000000e767808 */ /* 0x010fe20002000000 */
[----:B-1----:R-:W-:Y:S01]  /*5550*/  FMUL.FTZ R111, R10, R9 ;  /* 0x000000090a6f7220 */ /* 0x002fe20000410000 */
[----:B------:R-:W-:Y:S02]  /*5560*/  FMNMX.FTZ R99, R8, R99, !PT ;  /* 0x0000006308637209 */ /* 0x000fe40007810000 */
[----:B------:R-:W-:Y:S01]  /*5570*/  FSETP.NEU.FTZ.AND P1, PT, R10, -INF , PT ;  /* 0xff8000000a00780b */ /* 0x000fe20003f3d000 */
[----:B------:R-:W0:Y:S01]  /*5580*/  MUFU.TANH R91, R91 ;  /* 0x0000005b005b7308 */ /* 0x000e220000002400 */
[----:B------:R-:W-:Y:S02]  /*5590*/  FMNMX.FTZ R99, R20, R99, !PT ;  /* 0x0000006314637209 */ /* 0x000fe40007810000 */
[----:B------:R-:W-:-:S02]  /*55a0*/  FSEL R111, R111, RZ, P1 ;  /* 0x000000ff6f6f7208 */ /* 0x000fc40000800000 */
[----:B------:R-:W-:-:S03]  /*55b0*/  FMNMX.FTZ R99, R118, R99, !PT ;  /* 0x0000006376637209 */ /* 0x000fc60007810000 */
[----:B------:R1:W-:Y:S01]  /*55c0*/  MUFU.TANH R107, R122 ;  /* 0x0000007a006b7308 */ /* 0x0003e20000002400 */
[----:B------:R-:W-:Y:S01]  /*55d0*/  FMNMX.FTZ R99, R88, R99, !PT ;  /* 0x0000006358637209 */ /* 0x000fe20007810000 */
[-CC-:B------:R-:W-:Y:S01]  /*55e0*/  FFMA.FTZ R158, R146, R9.reuse, -R111.reuse ;  /* 0x00000009929e7223 */ /* 0x180fe2000001086f */
[-CC-:B------:R-:W-:Y:S01]  /*55f0*/  FFMA.FTZ R156, R148, R9.reuse, -R111.reuse ;  /* 0x00000009949c7223 */ /* 0x180fe2000001086f */
[-CC-:B------:R-:W-:Y:S01]  /*5600*/  FFMA.FTZ R152, R142, R9.reuse, -R111.reuse ;  /* 0x000000098e987223 */ /* 0x180fe2000001086f */
[-CC-:B------:R-:W-:Y:S01]  /*5610*/  FFMA.FTZ R150, R150, R9.reuse, -R111.reuse ;  /* 0x0000000996967223 */ /* 0x180fe2000001086f */
[-CC-:B------:R-:W-:Y:S01]  /*5620*/  FFMA.FTZ R154, R136, R9.reuse, -R111.reuse ;  /* 0x00000009889a7223 */ /* 0x180fe2000001086f */
[-CC-:B------:R-:W-:Y:S01]  /*5630*/  FFMA.FTZ R101, R108, R9.reuse, -R111.reuse ;  /* 0x000000096c657223 */ /* 0x180fe2000001086f */
[----:B------:R-:W2:Y:S01]  /*5640*/  MUFU.TANH R93, R93 ;  /* 0x0000005d005d7308 */ /* 0x000ea20000002400 */
[----:B-1----:R-:W-:Y:S01]  /*5650*/  FSEL R122, R21, -INF , P3 ;  /* 0xff800000157a7808 */ /* 0x002fe20001800000 */
[-CC-:B------:R-:W-:Y:S01]  /*5660*/  FFMA.FTZ R96, R96, R9.reuse, -R111.reuse ;  /* 0x0000000960607223 */ /* 0x180fe2000001086f */
[----:B------:R-:W-:Y:S01]  /*5670*/  ISETP.GT.AND P3, PT, R97, 0x19, PT ;  /* 0x000000196100780c */ /* 0x000fe20003f64270 */
[--C-:B------:R-:W-:Y:S01]  /*5680*/  FFMA.FTZ R94, R94, R9, -R111.reuse ;  /* 0x000000095e5e7223 */ /* 0x100fe2000001086f */
[----:B------:R-:W-:Y:S01]  /*5690*/  FMNMX.FTZ R99, R122, R99, !PT ;  /* 0x000000637a637209 */ /* 0x000fe20007810000 */
[-CC-:B------:R-:W-:Y:S01]  /*56a0*/  FFMA.FTZ R108, R124, R9.reuse, -R111.reuse ;  /* 0x000000097c6c7223 */ /* 0x180fe2000001086f */
[----:B------:R-:W-:Y:S01]  /*56b0*/  FFMA.FTZ R138, R138, R9, -R111 ;  /* 0x000000098a8a7223 */ /* 0x000fe2000001086f */
[----:B------:R-:W1:Y:S01]  /*56c0*/  MUFU.TANH R95, R95 ;  /* 0x0000005f005f7308 */ /* 0x000e620000002400 */
[----:B------:R-:W-:-:S07]  /*56d0*/  FMNMX.FTZ R99, R90, R99, !PT ;  /* 0x000000635a637209 */ /* 0x000fce0007810000 */
[----:B------:R3:W-:Y:S08]  /*56e0*/  MUFU.TANH R172, R126 ;  /* 0x0000007e00ac7308 */ /* 0x0007f00000002400 */
[----:B------:R4:W-:Y:S01]  /*56f0*/  MUFU.TANH R174, R130 ;  /* 0x0000008200ae7308 */ /* 0x0009e20000002400 */
[----:B---3--:R-:W-:Y:S01]  /*5700*/  FSEL R126, R89, -INF , P3 ;  /* 0xff800000597e7808 */ /* 0x008fe20001800000 */
[----:B------:R-:W-:Y:S01]  /*5710*/  FFMA.FTZ R89, R144, R9, -R111 ;  /* 0x0000000990597223 */ /* 0x000fe2000001086f */
[----:B------:R-:W-:-:S02]  /*5720*/  ISETP.GT.AND P3, PT, R97, 0x21, PT ;  /* 0x000000216100780c */ /* 0x000fc40003f64270 */
[----:B------:R-:W-:Y:S02]  /*5730*/  FMNMX.FTZ R99, R126, R99, !PT ;  /* 0x000000637e637209 */ /* 0x000fe40007810000 */
[----:B0-----:R-:W-:Y:S01]  /*5740*/  FSEL R146, R91, -INF , P3 ;  /* 0xff8000005b927808 */ /* 0x001fe20001800000 */
[----:B------:R-:W0:Y:S01]  /*5750*/  MUFU.TANH R115, R115 ;  /* 0x0000007300737308 */ /* 0x000e220000002400 */
[----:B----4-:R-:W-:Y:S01]  /*5760*/  FSEL R130, R92, -INF , P2 ;  /* 0xff8000005c827808 */ /* 0x010fe20001000000 */
[--C-:B------:R-:W-:Y:S01]  /*5770*/  FFMA.FTZ R91, R140, R9, -R111.reuse ;  /* 0x000000098c5b7223 */ /* 0x100fe2000001086f */
[C---:B------:R-:W-:Y:S02]  /*5780*/  ISETP.GT.AND P2, PT, R97.reuse, 0x28, PT ;  /* 0x000000286100780c */ /* 0x040fe40003f44270 */
[----:B------:R-:W-:Y:S02]  /*5790*/  FMNMX.FTZ R99, R130, R99, !PT ;  /* 0x0000006382637209 */ /* 0x000fe40007810000 */
[----:B------:R-:W-:Y:S01]  /*57a0*/  ISETP.GT.AND P3, PT, R97, 0x29, PT ;  /* 0x000000296100780c */ /* 0x000fe20003f64270 */
[----:B------:R-:W3:Y:S01]  /*57b0*/  MUFU.TANH R119, R119 ;  /* 0x0000007700777308 */ /* 0x000ee20000002400 */
[----:B--2---:R-:W-:Y:S01]  /*57c0*/  FSEL R148, R93, -INF , P2 ;  /* 0xff8000005d947808 */ /* 0x004fe20001000000 */
[----:B------:R-:W-:Y:S01]  /*57d0*/  FFMA.FTZ R93, R106, R9, -R111 ;  /* 0x000000096a5d7223 */ /* 0x000fe2000001086f */
[----:B------:R-:W-:-:S02]  /*57e0*/  FMNMX.FTZ R99, R146, R99, !PT ;  /* 0x0000006392637209 */ /* 0x000fc40007810000 */
[----:B------:R-:W-:Y:S02]  /*57f0*/  ISETP.GT.AND P2, PT, R97, 0x30, PT ;  /* 0x000000306100780c */ /* 0x000fe40003f44270 */
[----:B-1----:R-:W-:Y:S01]  /*5800*/  FSEL R92, R95, -INF , P3 ;  /* 0xff8000005f5c7808 */ /* 0x002fe20001800000 */
[----:B------:R1:W-:Y:S01]  /*5810*/  MUFU.TANH R176, R134 ;  /* 0x0000008600b07308 */ /* 0x0003e20000002400 */
[----:B------:R-:W-:Y:S01]  /*5820*/  FMNMX.FTZ R99, R148, R99, !PT ;  /* 0x0000006394637209 */ /* 0x000fe20007810000 */
[----:B------:R-:W-:Y:S01]  /*5830*/  FFMA.FTZ R95, R100, R9, -R111 ;  /* 0x00000009645f7223 */ /* 0x000fe2000001086f */
[----:B------:R-:W-:Y:S02]  /*5840*/  ISETP.GT.AND P3, PT, R97, 0x31, PT ;  /* 0x000000316100780c */ /* 0x000fe40003f64270 */
[----:B------:R-:W-:Y:S02]  /*5850*/  FMNMX.FTZ R99, R92, R99, !PT ;  /* 0x000000635c637209 */ /* 0x000fe40007810000 */
[----:B0-----:R-:W-:Y:S01]  /*5860*/  FSEL R142, R115, -INF , P3 ;  /* 0xff800000738e7808 */ /* 0x001fe20001800000 */
[----:B------:R-:W0:Y:S01]  /*5870*/  MUFU.TANH R123, R123 ;  /* 0x0000007b007b7308 */ /* 0x000e220000002400 */
[----:B-1----:R-:W-:-:S02]  /*5880*/  FSEL R134, R103, -INF , P2 ;  /* 0xff80000067867808 */ /* 0x002fc40001000000 */
[C---:B------:R-:W-:Y:S02]  /*5890*/  ISETP.GT.AND P2, PT, R97.reuse, 0x38, PT ;  /* 0x000000386100780c */ /* 0x040fe40003f44270 */
[----:B------:R-:W-:Y:S02]  /*58a0*/  FMNMX.FTZ R99, R134, R99, !PT ;  /* 0x0000006386637209 */ /* 0x000fe40007810000 */
[----:B------:R-:W-:Y:S01]  /*58b0*/  ISETP.GT.AND P3, PT, R97, 0x39, PT ;  /* 0x000000396100780c */ /* 0x000fe20003f64270 */
[----:B------:R-:W1:Y:S01]  /*58c0*/  MUFU.TANH R127, R127 ;  /* 0x0000007f007f7308 */ /* 0x000e620000002400 */
[----:B------:R-:W-:Y:S01]  /*58d0*/  FSEL R144, R105, -INF , P2 ;  /* 0xff80000069907808 */ /* 0x000fe20001000000 */
[----:B------:R-:W-:Y:S01]  /*58e0*/  FFMA.FTZ R105, R120, R9, -R111 ;  /* 0x0000000978697223 */ /* 0x000fe2000001086f */
[----:B------:R-:W-:Y:S02]  /*58f0*/  FMNMX.FTZ R99, R142, R99, !PT ;  /* 0x000000638e637209 */ /* 0x000fe40007810000 */
[----:B------:R-:W-:-:S02]  /*5900*/  ISETP.GT.AND P2, PT, R97, 0x40, PT ;  /* 0x000000406100780c */ /* 0x000fc40003f44270 */
[----:B---3--:R-:W-:Y:S01]  /*5910*/  FSEL R140, R119, -INF , P3 ;  /* 0xff800000778c7808 */ /* 0x008fe20001800000 */
[----:B------:R2:W-:Y:S01]  /*5920*/  MUFU.EX2 R21, R150 ;  /* 0x0000009600157308 */ /* 0x0005e20000000800 */
[----:B------:R-:W-:Y:S02]  /*5930*/  FMNMX.FTZ R99, R144, R99, !PT ;  /* 0x0000006390637209 */ /* 0x000fe40007810000 */
[----:B------:R-:W-:Y:S02]  /*5940*/  ISETP.GT.AND P3, PT, R97, 0x41, PT ;  /* 0x000000416100780c */ /* 0x000fe40003f64270 */
[----:B------:R-:W-:Y:S02]  /*5950*/  FMNMX.FTZ R99, R140, R99, !PT ;  /* 0x000000638c637209 */ /* 0x000fe40007810000 */
[----:B0-----:R-:W-:Y:S01]  /*5960*/  FSEL R136, R123, -INF , P3 ;  /* 0xff8000007b887808 */ /* 0x001fe20001800000 */
[----:B------:R-:W0:Y:S01]  /*5970*/  MUFU.TANH R131, R131 ;  /* 0x0000008300837308 */ /* 0x000e220000002400 */
[----:B--2---:R-:W-:Y:S01]  /*5980*/  FSEL R150, R107, -INF , P2 ;  /* 0xff8000006b967808 */ /* 0x004fe20001000000 */
[----:B------:R-:W-:Y:S01]  /*5990*/  FFMA.FTZ R107, R114, R9, -R111 ;  /* 0x00000009726b7223 */ /* 0x000fe2000001086f */
[----:B------:R-:W-:-:S02]  /*59a0*/  ISETP.GT.AND P2, PT, R97, 0x48, PT ;  /* 0x000000486100780c */ /* 0x000fc40003f44270 */
[----:B------:R-:W-:Y:S02]  /*59b0*/  FMNMX.FTZ R99, R150, R99, !PT ;  /* 0x0000006396637209 */ /* 0x000fe40007810000 */
[C---:B------:R-:W-:Y:S01]  /*59c0*/  ISETP.GT.AND P3, PT, R97.reuse, 0x49, PT ;  /* 0x000000496100780c */ /* 0x040fe20003f64270 */
[----:B------:R-:W2:Y:S01]  /*59d0*/  MUFU.TANH R135, R135 ;  /* 0x0000008700877308 */ /* 0x000ea20000002400 */
[----:B------:R-:W-:Y:S02]  /*59e0*/  FSEL R172, R172, -INF , P2 ;  /* 0xff800000acac7808 */ /* 0x000fe40001000000 */
[----:B------:R-:W-:Y:S02]  /*59f0*/  FMNMX.FTZ R99, R136, R99, !PT ;  /* 0x0000006388637209 */ /* 0x000fe40007810000 */
[----:B------:R-:W-:Y:S02]  /*5a00*/  ISETP.GT.AND P2, PT, R97, 0x50, PT ;  /* 0x000000506100780c */ /* 0x000fe40003f44270 */
[----:B-1----:R-:W-:Y:S01]  /*5a10*/  FSEL R106, R127, -INF , P3 ;  /* 0xff8000007f6a7808 */ /* 0x002fe20001800000 */
[----:B------:R-:W-:Y:S01]  /*5a20*/  MUFU.EX2 R156, R156 ;  /* 0x0000009c009c7308 */ /* 0x000fe20000000800 */
[----:B------:R-:W-:-:S02]  /*5a30*/  FMNMX.FTZ R99, R172, R99, !PT ;  /* 0x00000063ac637209 */ /* 0x000fc40007810000 */
[C---:B------:R-:W-:Y:S02]  /*5a40*/  ISETP.GT.AND P3, PT, R97.reuse, 0x51, PT ;  /* 0x000000516100780c */ /* 0x040fe40003f64270 */
[----:B------:R-:W-:Y:S02]  /*5a50*/  FSEL R174, R174, -INF , P2 ;  /* 0xff800000aeae7808 */ /* 0x000fe40001000000 */
[----:B------:R-:W-:Y:S01]  /*5a60*/  FMNMX.FTZ R99, R106, R99, !PT ;  /* 0x000000636a637209 */ /* 0x000fe20007810000 */
[----:B------:R-:W-:Y:S01]  /*5a70*/  MUFU.EX2 R158, R158 ;  /* 0x0000009e009e7308 */ /* 0x000fe20000000800 */
[----:B------:R-:W-:Y:S02]  /*5a80*/  ISETP.GT.AND P2, PT, R97, 0x58, PT ;  /* 0x000000586100780c */ /* 0x000fe40003f44270 */
[----:B0-----:R-:W-:Y:S02]  /*5a90*/  FSEL R100, R131, -INF , P3 ;  /* 0xff80000083647808 */ /* 0x001fe40001800000 */
[----:B------:R-:W-:-:S02]  /*5aa0*/  FMNMX.FTZ R99, R174, R99, !PT ;  /* 0x00000063ae637209 */ /* 0x000fc40007810000 */
[----:B------:R-:W-:Y:S01]  /*5ab0*/  ISETP.GT.AND P3, PT, R97, 0x59, PT ;  /* 0x000000596100780c */ /* 0x000fe20003f64270 */
[-CC-:B------:R-:W-:Y:S01]  /*5ac0*/  FFMA.FTZ R97, R98, R9.reuse, -R111.reuse ;  /* 0x0000000962617223 */ /* 0x180fe2000001086f */
[----:B------:R-:W-:Y:S01]  /*5ad0*/  FSEL R176, R176, -INF , P2 ;  /* 0xff800000b0b07808 */ /* 0x000fe20001000000 */
[--C-:B------:R-:W-:Y:S01]  /*5ae0*/  FFMA.FTZ R98, R102, R9, -R111.reuse ;  /* 0x0000000966627223 */ /* 0x100fe2000001086f */
[----:B------:R-:W-:Y:S01]  /*5af0*/  FMNMX.FTZ R99, R100, R99, !PT ;  /* 0x0000006364637209 */ /* 0x000fe20007810000 */
[-CC-:B------:R-:W-:Y:S01]  /*5b00*/  FFMA.FTZ R102, R110, R9.reuse, -R111.reuse ;  /* 0x000000096e667223 */ /* 0x180fe2000001086f */
[----:B--2---:R-:W-:Y:S01]  /*5b10*/  FSEL R178, R135, -INF , P3 ;  /* 0xff80000087b27808 */ /* 0x004fe20001800000 */
[--C-:B------:R-:W-:Y:S01]  /*5b20*/  FFMA.FTZ R110, R128, R9, -R111.reuse ;  /* 0x00000009806e7223 */ /* 0x100fe2000001086f */
[----:B------:R-:W-:Y:S01]  /*5b30*/  FMNMX.FTZ R99, R176, R99, !PT ;  /* 0x00000063b0637209 */ /* 0x000fe20007810000 */
[----:B------:R-:W-:Y:S03]  /*5b40*/  MUFU.EX2 R89, R89 ;  /* 0x0000005900597308 */ /* 0x000fe60000000800 */
[----:B------:R-:W-:Y:S01]  /*5b50*/  FMNMX.FTZ R14, R178, R99, !PT ;  /* 0x00000063b20e7209 */ /* 0x000fe20007810000 */
[-CC-:B------:R-:W-:Y:S01]  /*5b60*/  FFMA.FTZ R99, R104, R9.reuse, -R111.reuse ;  /* 0x0000000968637223 */ /* 0x180fe2000001086f */
[----:B------:R-:W-:-:S03]  /*5b70*/  FFMA.FTZ R104, R116, R9, -R111 ;  /* 0x0000000974687223 */ /* 0x000fc6000001086f */
[----:B------:R-:W0:Y:S01]  /*5b80*/  SHFL.BFLY PT, R103, R14, 0x2, 0x1f ;  /* 0x0c401f000e677f89 */ /* 0x000e2200000e0000 */
[----:B------:R-:W-:Y:S08]  /*5b90*/  MUFU.EX2 R152, R152 ;  /* 0x0000009800987308 */ /* 0x000ff00000000800 */
[----:B------:R-:W-:Y:S08]  /*5ba0*/  MUFU.EX2 R91, R91 ;  /* 0x0000005b005b7308 */ /* 0x000ff00000000800 */
[----:B------:R-:W-:Y:S01]  /*5bb0*/  MUFU.EX2 R154, R154 ;  /* 0x0000009a009a7308 */ /* 0x000fe20000000800 */
[----:B0-----:R-:W-:Y:S01]  /*5bc0*/  FMNMX.FTZ R109, R14, R103, !PT ;  /* 0x000000670e6d7209 */ /* 0x001fe20007810000 */
[----:B------:R-:W-:-:S06]  /*5bd0*/  FFMA.FTZ R103, R112, R9, -R111 ;  /* 0x0000000970677223 */ /* 0x000fcc000001086f */
[----:B------:R-:W-:Y:S01]  /*5be0*/  MUFU.EX2 R93, R93 ;  /* 0x0000005d005d7308 */ /* 0x000fe20000000800 */
[----:B------:R-:W0:Y:S07]  /*5bf0*/  SHFL.BFLY PT, R14, R109, 0x1, 0x1f ;  /* 0x0c201f006d0e7f89 */ /* 0x000e2e00000e0000 */
[----:B------:R-:W-:Y:S08]  /*5c00*/  MUFU.EX2 R95, R95 ;  /* 0x0000005f005f7308 */ /* 0x000ff00000000800 */
[----:B------:R-:W-:Y:S08]  /*5c10*/  MUFU.EX2 R96, R96 ;  /* 0x0000006000607308 */ /* 0x000ff00000000800 */
[----:B------:R-:W-:Y:S01]  /*5c20*/  MUFU.EX2 R94, R94 ;  /* 0x0000005e005e7308 */ /* 0x000fe20000000800 */
[----:B0-----:R-:W-:Y:S01]  /*5c30*/  FMNMX.FTZ R14, R109, R14, !PT ;  /* 0x0000000e6d0e7209 */ /* 0x001fe20007810000 */
[----:B------:R-:W-:-:S03]  /*5c40*/  FFMA.FTZ R109, R132, R9, -R111 ;  /* 0x00000009846d7223 */ /* 0x000fc6000001086f */
[C---:B------:R-:W-:Y:S01]  /*5c50*/  FSETP.NEU.FTZ.AND P2, PT, R14.reuse, -INF , PT ;  /* 0xff8000000e00780b */ /* 0x040fe20003f5d000 */
[C---:B------:R-:W-:Y:S02]  /*5c60*/  FMUL.FTZ R112, R14.reuse, R9 ;  /* 0x000000090e707220 */ /* 0x040fe40000410000 */
[----:B------:R-:W-:Y:S01]  /*5c70*/  MUFU.EX2 R97, R97 ;  /* 0x0000006100617308 */ /* 0x000fe20000000800 */
[----:B------:R-:W-:Y:S02]  /*5c80*/  FSEL R116, R14, RZ, P2 ;  /* 0x000000ff0e747208 */ /* 0x000fe40001000000 */
[----:B------:R-:W-:-:S03]  /*5c90*/  FSEL R111, R112, RZ, P2 ;  /* 0x000000ff706f7208 */ /* 0x000fc60001000000 */
[----:B------:R-:W-:Y:S02]  /*5ca0*/  FADD.FTZ R116, -R116, R11 ;  /* 0x0000000b74747221 */ /* 0x000fe40000010100 */
[----:B------:R-:W-:Y:S01]  /*5cb0*/  MUFU.EX2 R98, R98 ;  /* 0x0000006200627308 */ /* 0x000fe20000000800 */
[-CC-:B------:R-:W-:Y:S01]  /*5cc0*/  FFMA.FTZ R157, R0, R9.reuse, -R111.reuse ;  /* 0x00000009009d7223 */ /* 0x180fe2000001086f */
[----:B------:R-:W-:Y:S01]  /*5cd0*/  FSEL R0, R10, RZ, P1 ;  /* 0x000000ff0a007208 */ /* 0x000fe20000800000 */
[-CC-:B------:R-:W-:Y:S01]  /*5ce0*/  FFMA.FTZ R112, R8, R9.reuse, -R111.reuse ;  /* 0x0000000908707223 */ /* 0x180fe2000001086f */
[-C--:B------:R-:W-:Y:S01]  /*5cf0*/  FMUL.FTZ R116, R116, R9.reuse ;  /* 0x0000000974747220 */ /* 0x080fe20000410000 */
[-CC-:B------:R-:W-:Y:S01]  /*5d00*/  FFMA.FTZ R159, R20, R9.reuse, -R111.reuse ;  /* 0x00000009149f7223 */ /* 0x180fe2000001086f */
[-C--:B------:R-:W-:Y:S01]  /*5d10*/  FFMA.FTZ R20, R118, R9.reuse, -R111 ;  /* 0x0000000976147223 */ /* 0x080fe2000001086f */
[----:B------:R-:W-:Y:S01]  /*5d20*/  FADD.FTZ R0, -R0, R13 ;  /* 0x0000000d00007221 */ /* 0x000fe20000010100 */
[----:B------:R-:W-:Y:S01]  /*5d30*/  MUFU.EX2 R157, R157 ;  /* 0x0000009d009d7308 */ /* 0x000fe20000000800 */
[-CC-:B------:R-:W-:Y:S01]  /*5d40*/  FFMA.FTZ R153, R88, R9.reuse, -R111.reuse ;  /* 0x0000000958997223 */ /* 0x180fe2000001086f */
[-CC-:B------:R-:W-:Y:S01]  /*5d50*/  FFMA.FTZ R88, R122, R9.reuse, -R111.reuse ;  /* 0x000000097a587223 */ /* 0x180fe2000001086f */
[-C--:B------:R-:W-:Y:S01]  /*5d60*/  FMUL.FTZ R8, R0, R9.reuse ;  /* 0x0000000900087220 */ /* 0x080fe20000410000 */
[-CC-:B------:R-:W-:Y:S01]  /*5d70*/  FFMA.FTZ R155, R90, R9.reuse, -R111.reuse ;  /* 0x000000095a9b7223 */ /* 0x180fe2000001086f */
        /* <DEDUP_REMOVED lines=20> */
[----:B0-----:R-:W-:-:S07]  /*5ec0*/  FFMA.FTZ R11, R0, R6, R157 ;  /* 0x00000006000b7223 */ /* 0x001fce000001009d */
[----:B------:R-:W0:Y:S01]  /*5ed0*/  MUFU.EX2 R159, R159 ;  /* 0x0000009f009f7308 */ /* 0x000e220000000800 */
[----:B-1----:R-:W-:-:S04]  /*5ee0*/  FFMA.FTZ R7, R8, R7, R21 ;  /* 0x0000000708077223 */ /* 0x002fc80000010015 */
[----:B------:R-:W-:-:S03]  /*5ef0*/  FADD.FTZ R7, R156, R7 ;  /* 0x000000079c077221 */ /* 0x000fc60000010000 */
[----:B------:R-:W1:Y:S01]  /*5f00*/  MUFU.EX2 R20, R20 ;  /* 0x0000001400147308 */ /* 0x000e620000000800 */
[----:B--2---:R-:W-:-:S07]  /*5f10*/  FADD.FTZ R6, R112, R11 ;  /* 0x0000000b70067221 */ /* 0x004fce0000010000 */
[----:B------:R-:W2:Y:S08]  /*5f20*/  MUFU.EX2 R153, R153 ;  /* 0x0000009900997308 */ /* 0x000eb00000000800 */
[----:B------:R-:W3:Y:S08]  /*5f30*/  MUFU.EX2 R88, R88 ;  /* 0x0000005800587308 */ /* 0x000ef00000000800 */
[----:B------:R4:W-:Y:S08]  /*5f40*/  MUFU.EX2 R13, R92 ;  /* 0x0000005c000d7308 */ /* 0x0009f00000000800 */
[----:B------:R-:W5:Y:S01]  /*5f50*/  MUFU.EX2 R155, R155 ;  /* 0x0000009b009b7308 */ /* 0x000f620000000800 */
[----:B----4-:R-:W-:Y:S01]  /*5f60*/  FADD.FTZ R92, R158, R7 ;  /* 0x000000079e5c7221 */ /* 0x010fe20000010000 */
[----:B0-----:R-:W-:-:S03]  /*5f70*/  FADD.FTZ R7, R159, R6 ;  /* 0x000000069f077221 */ /* 0x001fc60000010000 */
[----:B------:R-:W-:Y:S01]  /*5f80*/  FADD.FTZ R11, R89, R92 ;  /* 0x0000005c590b7221 */ /* 0x000fe20000010000 */
[----:B-1----:R-:W-:Y:S02]  /*5f90*/  FADD.FTZ R6, R20, R7 ;  /* 0x0000000714067221 */ /* 0x002fe40000010000 */
[----:B------:R-:W0:Y:S01]  /*5fa0*/  MUFU.EX2 R90, R90 ;  /* 0x0000005a005a7308 */ /* 0x000e220000000800 */
[----:B------:R-:W-:Y:S01]  /*5fb0*/  FADD.FTZ R92, R152, R11 ;  /* 0x0000000b985c7221 */ /* 0x000fe20000010000 */
[----:B--2---:R-:W-:-:S03]  /*5fc0*/  FADD.FTZ R7, R153, R6 ;  /* 0x0000000699077221 */ /* 0x004fc60000010000 */
[----:B------:R-:W-:Y:S01]  /*5fd0*/  FADD.FTZ R11, R91, R92 ;  /* 0x0000005c5b0b7221 */ /* 0x000fe20000010000 */
[----:B---3--:R-:W-:Y:S02]  /*5fe0*/  FADD.FTZ R6, R88, R7 ;  /* 0x0000000758067221 */ /* 0x008fe40000010000 */
[----:B------:R-:W1:Y:S01]  /*5ff0*/  MUFU.EX2 R149, R149 ;  /* 0x0000009500957308 */ /* 0x000e620000000800 */
[----:B------:R-:W-:Y:S01]  /*6000*/  FADD.FTZ R92, R154, R11 ;  /* 0x0000000b9a5c7221 */ /* 0x000fe20000010000 */
[----:B-----5:R-:W-:-:S03]  /*6010*/  FADD.FTZ R7, R155, R6 ;  /* 0x000000069b077221 */ /* 0x020fc60000010000 */
[----:B------:R-:W-:-:S03]  /*6020*/  FADD.FTZ R92, R93, R92 ;  /* 0x0000005c5d5c7221 */ /* 0x000fc60000010000 */
        /* <DEDUP_REMOVED lines=12> */
[----:B0-----:R-:W-:-:S04]  /*60f0*/  FADD.FTZ R6, R151, R6 ;  /* 0x0000000697067221 */ /* 0x001fc80000010000 */
[----:B------:R-:W-:-:S03]  /*6100*/  FADD.FTZ R6, R13, R6 ;  /* 0x000000060d067221 */ /* 0x000fc60000010000 */
        /* <DEDUP_REMOVED lines=46> */
.L_x_2212:
        /* <DEDUP_REMOVED lines=34> */
.L_x_2202:
[----:B------:R-:W-:-:S13]  /*6610*/  ISETP.GE.AND P1, PT, R15, RZ, PT ;  /* 0x000000ff0f00720c */ /* 0x000fda0003f26270 */
[----:B------:R-:W-:Y:S05]  /*6620*/  @!P1 BRA `(.L_x_2214) ;  /* 0x0000002000b49947 */ /* 0x000fea0003800000 */
[----:B------:R-:W-:Y:S01]  /*6630*/  IMAD.MOV.U32 R13, RZ, RZ, R14 ;  /* 0x000000ffff0d7224 */ /* 0x000fe200078e000e */
[----:B------:R-:W-:Y:S01]  /*6640*/  UMOV UR4, UR38 ;  /* 0x0000002600047c82 */ /* 0x000fe20008000000 */
[----:B------:R-:W-:Y:S01]  /*6650*/  IMAD.MOV.U32 R11, RZ, RZ, R10 ;  /* 0x000000ffff0b7224 */ /* 0x000fe200078e000a */
[----:B------:R-:W-:Y:S01]  /*6660*/  UMOV UR5, UR39 ;  /* 0x0000002700057c82 */ /* 0x000fe20008000000 */
[----:B------:R-:W-:-:S05]  /*6670*/  ULDC UR6, c[0x0][0x9d8] ;  /* 0x0002760000067ab9 */ /* 0x000fca0000000800 */
.L_x_2225:
[----:B------:R-:W-:-:S04]  /*6680*/  UIADD3 UR10, UR5, 0x1, URZ ;  /* 0x00000001050a7890 */ /* 0x000fc8000fffe03f */
[----:B------:R-:W-:-:S04]  /*6690*/  UISETP.NE.AND UP0, UPT, UR10, 0x2, UPT ;  /* 0x000000020a00788c */ /* 0x000fc8000bf05270 */
[----:B------:R-:W-:Y:S02]  /*66a0*/  USEL UR10, UR10, URZ, UP0 ;  /* 0x0000003f0a0a7287 */ /* 0x000fe40008000000 */
[----:B------:R-:W-:-:S04]  /*66b0*/  USEL UR38, URZ, 0x1, UP0 ;  /* 0x000000013f267887 */ /* 0x000fc80008000000 */
[----:B------:R-:W-:Y:S01]  /*66c0*/  ULOP3.LUT UR38, UR4, UR38, URZ, 0x3c, !UPT ;  /* 0x0000002604267292 */ /* 0x000fe2000f8e3c3f */
[----:B------:R-:W-:Y:S01]  /*66d0*/  UMOV UR39, UR10 ;  /* 0x0000000a00277c82 */ /* 0x000fe20008000000 */
[----:B------:R-:W-:Y:S10]  /*66e0*/  @!P0 BRA `(.L_x_2215) ;  /* 0x0000000000048947 */ /* 0x000ff40003800000 */
[----:B------:R-:W-:Y:S01]  /*66f0*/  BPT.TRAP 0x1 ;  /* 0x000000040000795c */ /* 0x000fe20000300000 */
.L_x_2215:
[----:B------:R-:W-:Y:S01]  /*6700*/  ULEA UR7, UR39, UR40, 0x3 ;  /* 0x0000002827077291 */ /* 0x000fe2000f8e183f */
[----:B------:R-:W-:-:S04]  /*6710*/  MOV R9, UR38 ;  /* 0x0000002600097c02 */ /* 0x000fc80008000f00 */
[----:B------:R-:W-:-:S04]  /*6720*/  SHF.L.U32 R9, R9, 0x1f, RZ ;  /* 0x0000001f09097819 */ /* 0x000fc800000006ff */
[----:B------:R0:W1:Y:S01]  /*6730*/  SYNCS.PHASECHK.TRANS64.TRYWAIT P1, [UR7+0x2a830], R9 ;  /* 0x02a83009ff0075a7 */ /* 0x0000620008020147 */
[----:B------:R-:W-:Y:S05]  /*6740*/  @!P0 BRA `(.L_x_2216) ;  /* 0x0000000000048947 */ /* 0x000fea0003800000 */
[----:B------:R-:W-:Y:S01]  /*6750*/  BPT.TRAP 0x1 ;  /* 0x000000040000795c */ /* 0x000fe20000300000 */
.L_x_2216:
[----:B-1----:R-:W-:Y:S05]  /*6760*/  @P1 BRA `(.L_x_2217) ;  /* 0x0000000000081947 */ /* 0x002fea0003800000 */
[----:B------:R-:W1:Y:S02]  /*6770*/  SYNCS.PHASECHK.TRANS64.TRYWAIT P1, [UR7+0x2a830], R9 ;  /* 0x02a83009ff0075a7 */ /* 0x000e640008020147 */
[----:B-1----:R-:W-:Y:S05]  /*6780*/  @!P1 BRA `(.L_x_2218) ;  /* 0x0000008c00589947 */ /* 0x002fea0003800000 */
.L_x_2217:
        /* <DEDUP_REMOVED lines=143> */
.L_x_2219:
[----:B------:R-:W-:Y:S01]  /*7080*/  ULEA UR7, UR5, UR40, 0x3 ;  /* 0x0000002805077291 */ /* 0x000fe2000f8e183f */
[----:B------:R-:W-:-:S05]  /*7090*/  IMAD.U32 R0, RZ, RZ, UR4 ;  /* 0x00000004ff007e24 */ /* 0x000fca000f8e00ff */
[----:B------:R-:W-:-:S04]  /*70a0*/  SHF.L.U32 R0, R0, 0x1f, RZ ;  /* 0x0000001f00007819 */ /* 0x000fc800000006ff */
[----:B------:R2:W3:Y:S01]  /*70b0*/  SYNCS.PHASECHK.TRANS64.TRYWAIT P1, [UR7+0x2a850], R0 ;  /* 0x02a85000ff0075a7 */ /* 0x0004e20008020147 */
[----:B------:R-:W-:Y:S05]  /*70c0*/  @!P0 BRA `(.L_x_2220) ;  /* 0x0000000000048947 */ /* 0x000fea0003800000 */
[----:B------:R-:W-:Y:S01]  /*70d0*/  BPT.TRAP 0x1 ;  /* 0x000000040000795c */ /* 0x000fe20000300000 */
.L_x_2220:
[----:B---3--:R-:W-:Y:S05]  /*70e0*/  @P1 BRA `(.L_x_2221) ;  /* 0x0000000000081947 */ /* 0x008fea0003800000 */
[----:B------:R-:W3:Y:S02]  /*70f0*/  SYNCS.PHASECHK.TRANS64.TRYWAIT P1, [UR7+0x2a850], R0 ;  /* 0x02a85000ff0075a7 */ /* 0x000ee40008020147 */
[----:B---3--:R-:W-:Y:S05]  /*7100*/  @!P1 BRA `(.L_x_2222) ;  /* 0x0000008400109947 */ /* 0x008fea0003800000 */
.L_x_2221:
        /* <DEDUP_REMOVED lines=38> */
.L_x_2223:
        /* <DEDUP_REMOVED lines=23> */
[----:B01----:R-:W-:Y:S01]  /*74e0*/  FMNMX.FTZ R9, R136, R11, !PT ;  /* 0x0000000b88097209 */ /* 0x003fe20007810000 */
[----:B------:R-:W-:Y:S01]  /*74f0*/  FMUL.FTZ R102, R107, UR6 ;  /* 0x000000066b667c20 */ /* 0x000fe20008410000 */
[----:B------:R-:W-:Y:S01]  /*7500*/  FMUL.FTZ R158, R109, UR6 ;  /* 0x000000066d9e7c20 */ /* 0x000fe20008410000 */
[----:B------:R-:W-:Y:S01]  /*7510*/  FMUL.FTZ R104, R110, UR6 ;  /* 0x000000066e687c20 */ /* 0x000fe20008410000 */
[----:B------:R-:W-:Y:S01]  /*7520*/  FMUL.FTZ R172, R112, UR6 ;  /* 0x0000000670ac7c20 */ /* 0x000fe20008410000 */
[----:B------:R-:W-:Y:S01]  /*7530*/  FMUL.FTZ R106, R111, UR6 ;  /* 0x000000066f6a7c20 */ /* 0x000fe20008410000 */
[----:B------:R-:W-:Y:S01]  /*7540*/  FMUL.FTZ R174, R113, UR6 ;  /* 0x0000000671ae7c20 */ /* 0x000fe20008410000 */
[----:B------:R-:W0:Y:S01]  /*7550*/  MUFU.TANH R140, R140 ;  /* 0x0000008c008c7308 */ /* 0x000e220000002400 */
[----:B---3--:R-:W-:Y:S01]  /*7560*/  FMNMX.FTZ R9, R138, R9, !PT ;  /* 0x000000098a097209 */ /* 0x008fe20007810000 */
        /* <DEDUP_REMOVED lines=14> */
[----:B------:R-:W3:Y:S01]  /*7650*/  MUFU.TANH R142, R142 ;  /* 0x0000008e008e7308 */ /* 0x000ee20000002400 */
        /* <DEDUP_REMOVED lines=11> */
[----:B--2---:R-:W-:Y:S01]  /*7710*/  FMUL.FTZ R0, R134, UR6 ;  /* 0x0000000686007c20 */ /* 0x004fe20008410000 */
[----:B------:R-:W-:Y:S01]  /*7720*/  FMUL.FTZ R134, R135, UR6 ;  /* 0x0000000687867c20 */ /* 0x000fe20008410000 */
[----:B------:R-:W-:-:S02]  /*7730*/  ULEA UR4, UR10, UR40, 0x3 ;  /* 0x000000280a047291 */ /* 0x000fc4000f8e183f */
[----:B------:R-:W1:Y:S01]  /*7740*/  MUFU.TANH R144, R144 ;  /* 0x0000009000907308 */ /* 0x000e620000002400 */
[----:B---3--:R-:W-:Y:S01]  /*7750*/  FMNMX.FTZ R9, R142, R9, !PT ;  /* 0x000000098e097209 */ /* 0x008fe20007810000 */
[----:B------:R-:W-:-:S04]  /*7760*/  UIADD3 UR4, UR4, 0x2a840, URZ ;  /* 0x0002a84004047890 */ /* 0x000fc8000fffe03f */
[----:B------:R-:W-:Y:S02]  /*7770*/  UPRMT UR4, UR43, 0x654, UR4 ;  /* 0x000006542b047896 */ /* 0x000fe40008000004 */
[----:B------:R-:W2:Y:S01]  /*7780*/  MUFU.TANH R90, R90 ;  /* 0x0000005a005a7308 */ /* 0x000ea20000002400 */
[----:B0-----:R-:W-:-:S06]  /*7790*/  FMNMX.FTZ R21, R88, R21, !PT ;  /* 0x0000001558157209 */ /* 0x001fcc0007810000 */
[----:B------:R-:W-:Y:S01]  /*77a0*/  SYNCS.ARRIVE.TRANS64.RED.A1T0 RZ, [UR4], RZ ;  /* 0x000000ffffff79a7 */ /* 0x000fe20008100404 */
        /* <DEDUP_REMOVED lines=74> */
[----:B------:R0:W1:Y:S01]  /*7c50*/  MUFU.TANH R132, R0 ;  /* 0x0000000000847308 */ /* 0x0000620000002400 */
[----:B--2---:R-:W-:-:S07]  /*7c60*/  FMNMX.FTZ R21, R130, R21, !PT ;  /* 0x0000001582157209 */ /* 0x004fce0007810000 */
[----:B------:R-:W2:Y:S01]  /*7c70*/  MUFU.TANH R134, R134 ;  /* 0x0000008600867308 */ /* 0x000ea20000002400 */
[----:B0-----:R-:W-:-:S05]  /*7c80*/  FMNMX.FTZ R0, R190, R9, !PT ;  /* 0x00000009be007209 */ /* 0x001fca0007810000 */
[----:B------:R-:W0:Y:S01]  /*7c90*/  SHFL.BFLY PT, R9, R0, 0x2, 0x1f ;  /* 0x0c401f0000097f89 */ /* 0x000e2200000e0000 */
[----:B-1----:R-:W-:-:S04]  /*7ca0*/  FMNMX.FTZ R21, R132, R21, !PT ;  /* 0x0000001584157209 */ /* 0x002fc80007810000 */
[----:B--2---:R-:W-:-:S05]  /*7cb0*/  FMNMX.FTZ R21, R134, R21, !PT ;  /* 0x0000001586157209 */ /* 0x004fca0007810000 */
[----:B------:R-:W1:Y:S01]  /*7cc0*/  SHFL.BFLY PT, R8, R21, 0x2, 0x1f ;  /* 0x0c401f0015087f89 */ /* 0x000e6200000e0000 */
[----:B0-----:R-:W-:Y:S02]  /*7cd0*/  FMNMX.FTZ R89, R0, R9, !PT ;  /* 0x0000000900597209 */ /* 0x001fe40007810000 */
[----:B------:R-:W0:Y:S03]  /*7ce0*/  LDC R9, c[0x0][0x988] ;  /* 0x00026200ff097b82 */ /* 0x000e260000000800 */
[----:B------:R-:W2:Y:S01]  /*7cf0*/  SHFL.BFLY PT, R10, R89, 0x1, 0x1f ;  /* 0x0c201f00590a7f89 */ /* 0x000ea200000e0000 */
[----:B-1----:R-:W-:-:S05]  /*7d00*/  FMNMX.FTZ R91, R21, R8, !PT ;  /* 0x00000008155b7209 */ /* 0x002fca0007810000 */
[----:B------:R-:W1:Y:S01]  /*7d10*/  SHFL.BFLY PT, R14, R91, 0x1, 0x1f ;  /* 0x0c201f005b0e7f89 */ /* 0x000e6200000e0000 */
[----:B--2---:R-:W-:-:S05]  /*7d20*/  FMNMX.FTZ R10, R89, R10, !PT ;  /* 0x0000000a590a7209 */ /* 0x004fca0007810000 */
[C---:B0-----:R-:W-:Y:S01]  /*7d30*/  FMUL.FTZ R107, R10.reuse, R9 ;  /* 0x000000090a6b7220 */ /* 0x041fe20000410000 */
[----:B------:R-:W-:-:S03]  /*7d40*/  FADD.FTZ R8, -R10, R11 ;  /* 0x0000000b0a087221 */ /* 0x000fc60000010100 */
[-CC-:B------:R-:W-:Y:S01]  /*7d50*/  FFMA.FTZ R11, R136, R9.reuse, -R107.reuse ;  /* 0x00000009880b7223 */ /* 0x180fe2000001086b */
[-CC-:B------:R-:W-:Y:S01]  /*7d60*/  FFMA.FTZ R136, R138, R9.reuse, -R107.reuse ;  /* 0x000000098a887223 */ /* 0x180fe2000001086b */
[-CC-:B------:R-:W-:Y:S01]  /*7d70*/  FFMA.FTZ R138, R142, R9.reuse, -R107.reuse ;  /* 0x000000098e8a7223 */ /* 0x180fe2000001086b */
[-CC-:B------:R-:W-:Y:S01]  /*7d80*/  FFMA.FTZ R21, R144, R9.reuse, -R107.reuse ;  /* 0x0000000990157223 */ /* 0x180fe2000001086b */
[-CC-:B------:R-:W-:Y:S01]  /*7d90*/  FFMA.FTZ R89, R148, R9.reuse, -R107.reuse ;  /* 0x0000000994597223 */ /* 0x180fe2000001086b */
[-CC-:B------:R-:W-:Y:S01]  /*7da0*/  FFMA.FTZ R142, R150, R9.reuse, -R107.reuse ;  /* 0x00000009968e7223 */ /* 0x180fe2000001086b */
[-CC-:B------:R-:W-:Y:S01]  /*7db0*/  FFMA.FTZ R144, R172, R9.reuse, -R107.reuse ;  /* 0x00000009ac907223 */ /* 0x180fe2000001086b */
[----:B-1----:R-:W-:Y:S01]  /*7dc0*/  FMNMX.FTZ R14, R91, R14, !PT ;  /* 0x0000000e5b0e7209 */ /* 0x002fe20007810000 */
[-CC-:B------:R-:W-:Y:S01]  /*7dd0*/  FFMA.FTZ R95, R174, R9.reuse, -R107.reuse ;  /* 0x00000009ae5f7223 */ /* 0x180fe2000001086b */
[-CC-:B------:R-:W-:Y:S01]  /*7de0*/  FFMA.FTZ R101, R124, R9.reuse, -R107.reuse ;  /* 0x000000097c657223 */ /* 0x180fe2000001086b */
[-CC-:B------:R-:W-:Y:S01]  /*7df0*/  FFMA.FTZ R103, R126, R9.reuse, -R107.reuse ;  /* 0x000000097e677223 */ /* 0x180fe2000001086b */
[-C--:B------:R-:W-:Y:S01]  /*7e00*/  FFMA.FTZ R148, R152, R9.reuse, -R107 ;  /* 0x0000000998947223 */ /* 0x080fe2000001086b */
[----:B------:R-:W-:Y:S01]  /*7e10*/  FADD.FTZ R0, -R14, R13 ;  /* 0x0000000d0e007221 */ /* 0x000fe20000010100 */
[-CC-:B------:R-:W-:Y:S01]  /*7e20*/  FFMA.FTZ R13, R140, R9.reuse, -R107.reuse ;  /* 0x000000098c0d7223 */ /* 0x180fe2000001086b */
        /* <DEDUP_REMOVED lines=11> */
[-C--:B------:R-:W-:Y:S01]  /*7ee0*/  FFMA.FTZ R174, R190, R9.reuse, -R107 ;  /* 0x00000009beae7223 */ /* 0x080fe2000001086b */
[-C--:B------:R-:W-:Y:S01]  /*7ef0*/  FMUL.FTZ R107, R14, R9.reuse ;  /* 0x000000090e6b7220 */ /* 0x080fe20000410000 */
[-C--:B------:R-:W-:Y:S01]  /*7f00*/  FMUL.FTZ R8, R8, R9.reuse ;  /* 0x0000000908087220 */ /* 0x080fe20000410000 */
[-C--:B------:R-:W-:Y:S01]  /*7f10*/  FMUL.FTZ R0, R0, R9.reuse ;  /* 0x0000000900007220 */ /* 0x080fe20000410000 */
        /* <DEDUP_REMOVED lines=23> */
[----:B------:R-:W-:Y:S01]  /*8090*/  FFMA.FTZ R128, R128, R9, -R107 ;  /* 0x0000000980807223 */ /* 0x000fe2000001086b */
[----:B------:R-:W1:Y:S01]  /*80a0*/  MUFU.EX2 R157, R157 ;  /* 0x0000009d009d7308 */ /* 0x000e620000000800 */
[----:B0-----:R-:W-:Y:S01]  /*80b0*/  FFMA.FTZ R7, R8, R7, R11 ;  /* 0x0000000708077223 */ /* 0x001fe2000001000b */
[-CC-:B------:R-:W-:Y:S01]  /*80c0*/  FFMA.FTZ R130, R130, R9.reuse, -R107.reuse ;  /* 0x0000000982827223 */ /* 0x180fe2000001086b */
[-CC-:B------:R-:W-:Y:S01]  /*80d0*/  FFMA.FTZ R132, R132, R9.reuse, -R107.reuse ;  /* 0x0000000984847223 */ /* 0x180fe2000001086b */
[----:B------:R-:W-:-:S04]  /*80e0*/  FFMA.FTZ R107, R134, R9, -R107 ;  /* 0x00000009866b7223 */ /* 0x000fc8000001086b */
[----:B------:R-:W0:Y:S08]  /*80f0*/  MUFU.EX2 R136, R136 ;  /* 0x0000008800887308 */ /* 0x000e300000000800 */
[----:B------:R-:W2:Y:S01]  /*8100*/  MUFU.EX2 R12, R12 ;  /* 0x0000000c000c7308 */ /* 0x000ea20000000800 */
[----:B-1----:R-:W-:-:S07]  /*8110*/  FFMA.FTZ R109, R0, R6, R157 ;  /* 0x00000006006d7223 */ /* 0x002fce000001009d */
        /* <DEDUP_REMOVED lines=92> */
.L_x_2224:
        /* <DEDUP_REMOVED lines=34> */
.L_x_2214:
        /* <DEDUP_REMOVED lines=67> */
.L_x_2226:
[----:B------:R-:W-:Y:S01]  /*8d30*/  ULEA UR5, UR39, UR40, 0x3 ;  /* 0x0000002827057291 */ /* 0x000fe2000f8e183f */
[----:B------:R-:W-:-:S05]  /*8d40*/  IMAD.U32 R0, RZ, RZ, UR38 ;  /* 0x00000026ff007e24 */ /* 0x000fca000f8e00ff */
[----:B------:R-:W-:-:S04]  /*8d50*/  SHF.L.U32 R0, R0, 0x1f, RZ ;  /* 0x0000001f00007819 */ /* 0x000fc800000006ff */
[----:B------:R0:W1:Y:S01]  /*8d60*/  SYNCS.PHASECHK.TRANS64.TRYWAIT P1, [UR5+0x2a850], R0 ;  /* 0x02a85000ff0075a7 */ /* 0x0000620008020145 */
[----:B------:R-:W-:Y:S05]  /*8d70*/  @!P0 BRA `(.L_x_2227) ;  /* 0x0000000000048947 */ /* 0x000fea0003800000 */
[----:B------:R-:W-:Y:S01]  /*8d80*/  BPT.TRAP 0x1 ;  /* 0x000000040000795c */ /* 0x000fe20000300000 */
.L_x_2227:
[----:B-1----:R-:W-:Y:S05]  /*8d90*/  @P1 BRA `(.L_x_2228) ;  /* 0x0000000000081947 */ /* 0x002fea0003800000 */
[----:B------:R-:W1:Y:S02]  /*8da0*/  SYNCS.PHASECHK.TRANS64.TRYWAIT P1, [UR5+0x2a850], R0 ;  /* 0x02a85000ff0075a7 */ /* 0x000e640008020145 */
[----:B-1----:R-:W-:Y:S05]  /*8db0*/  @!P1 BRA `(.L_x_2229) ;  /* 0x0000006400fc9947 */ /* 0x002fea0003800000 */
.L_x_2228:
[----:B------:R-:W-:Y:S01]  /*8dc0*/  UIADD3 UR40, UR40, 0x400, URZ ;  /* 0x0000040028287890 */ /* 0x000fe2000fffe03f */
[----:B------:R-:W-:Y:S01]  /*8dd0*/  WARPGROUP.ARRIVE ;  /* 0x00000000000079c5 */ /* 0x000fe20000000000 */
[----:B------:R-:W-:Y:S01]  /*8de0*/  UMOV UR7, 0x40000040 ;  /* 0x4000004000077882 */ /* 0x000fe20000000000 */
[----:B01----:R-:W0:Y:S01]  /*8df0*/  SHFL.BFLY PT, R0, R7, 0x2, 0x1f ;  /* 0x0c401f0007007f89 */ /* 0x003e2200000e0000 */
[----:B------:R-:W-:Y:S01]  /*8e00*/  USHF.R.U32.HI UR40, URZ, 0x4, UR40 ;  /* 0x000000043f287899 */ /* 0x000fe20008011628 */
[----:B------:R-:W-:Y:S01]  /*8e10*/  IMAD.MOV.U32 R4, RZ, RZ, RZ ;  /* 0x000000ffff047224 */ /* 0x000fe200078e00ff */
[----:B------:R-:W-:Y:S01]  /*8e20*/  MOV R89, 0xff800000 ;  /* 0xff80000000597802 */ /* 0x000fe20000000f00 */
[----:B------:R-:W1:Y:S01]  /*8e30*/  SHFL.BFLY PT, R3, R6, 0x2, 0x1f ;  /* 0x0c401f0006037f89 */ /* 0x000e6200000e0000 */
[----:B------:R-:W-:Y:S01]  /*8e40*/  ULOP3.LUT UR40, UR40, 0x3fff, URZ, 0xc0, !UPT ;  /* 0x00003fff28287892 */ /* 0x000fe2000f8ec03f */
[----:B------:R-:W-:Y:S02]  /*8e50*/  IMAD.MOV.U32 R8, RZ, RZ, RZ ;  /* 0x000000ffff087224 */ /* 0x000fe400078e00ff */
[----:B------:R-:W-:Y:S01]  /*8e60*/  IMAD.MOV.U32 R88, RZ, RZ, -0x800000 ;  /* 0xff800000ff587424 */ /* 0x000fe200078e00ff */
[----:B------:R-:W-:-:S04]  /*8e70*/  ULOP3.LUT UR4, UR40, 0x3000000, URZ, 0xfc, !UPT ;  /* 0x0300000028047892 */ /* 0x000fc8000f8efc3f */
[----:B------:R-:W-:-:S07]  /*8e80*/  UIMAD UR4, UR39, 0x600, UR4 ;  /* 0x00000600270478a4 */ /* 0x000fce000f8e0204 */
[----:B------:R-:W-:Y:S02]  /*8e90*/  UMOV UR6, UR4 ;  /* 0x0000000400067c82 */ /* 0x000fe40008000000 */
[----:B------:R-:W-:Y:S01]  /*8ea0*/  HGMMA.64x128x16.F32.BF16 R24, R156, gdesc[UR4].tnspB, R24, gsb0 ;  /* 0x41e000049c187df0 */ /* 0x000fe20008001818 */
[----:B------:R-:W-:Y:S01]  /*8eb0*/  UIADD3 UR6, UR4, 0x80, URZ ;  /* 0x0000008004067890 */ /* 0x000fe2000fffe03f */
[----:B0-----:R-:W-:Y:S01]  /*8ec0*/  FADD.FTZ R0, R0, R7 ;  /* 0x0000000700007221 */ /* 0x001fe20000010000 */
[----:B------:R-:W-:Y:S01]  /*8ed0*/  UMOV UR7, 0x40000040 ;  /* 0x4000004000077882 */ /* 0x000fe20000000000 */
[----:B-1----:R-:W-:-:S03]  /*8ee0*/  FADD.FTZ R2, R3, R6 ;  /* 0x0000000603027221 */ /* 0x002fc60000010000 */
[----:B------:R-:W0:Y:S04]  /*8ef0*/  SHFL.BFLY PT, R3, R0, 0x1, 0x1f ;  /* 0x0c201f0000037f89 */ /* 0x000e2800000e0000 */
[----:B------:R-:W1:Y:S01]  /*8f00*/  SHFL.BFLY PT, R5, R2, 0x1, 0x1f ;  /* 0x0c201f0002057f89 */ /* 0x000e6200000e0000 */
[----:B0-----:R-:W-:Y:S01]  /*8f10*/  FADD.FTZ R11, R0, R3 ;  /* 0x00000003000b7221 */ /* 0x001fe20000010000 */
[----:B-1----:R-:W-:-:S04]  /*8f20*/  FADD.FTZ R12, R2, R5 ;  /* 0x00000005020c7221 */ /* 0x002fc80000010000 */
[----:B------:R-:W-:Y:S02]  /*8f30*/  FSETP.NE.FTZ.AND P1, PT, R11, RZ, PT ;  /* 0x000000ff0b00720b */ /* 0x000fe40003f35000 */
[----:B------:R-:W-:-:S11]  /*8f40*/  FSETP.NE.FTZ.AND P2, PT, R12, RZ, PT ;  /* 0x000000ff0c00720b */ /* 0x000fd60003f55000 */
[----:B------:R-:W0:Y:S01]  /*8f50*/  @P1 MUFU.LG2 R5, R11 ;  /* 0x0000000b00051308 */ /* 0x000e220000000c00 */
[C---:B------:R-:W-:Y:S01]  /*8f60*/  @P1 FMUL.FTZ R3, R9.reuse, 0.69314718246459960938 ;  /* 0x3f31721809031820 */ /* 0x040fe20000410000 */
[----:B------:R-:W-:-:S06]  /*8f70*/  @P2 FMUL.FTZ R2, R9, 0.69314718246459960938 ;  /* 0x3f31721809022820 */ /* 0x000fcc0000410000 */
        /* <DEDUP_REMOVED lines=34> */
.L_x_2230:
[----:B------:R-:W-:Y:S01]  /*91a0*/  UIADD3 UR4, UR5, 0x2a860, URZ ;  /* 0x0002a86005047890 */ /* 0x000fe2000fffe03f */
[----:B------:R-:W-:Y:S01]  /*91b0*/  FMUL.FTZ R90, R44, R4 ;  /* 0x000000042c5a7220 */ /* 0x000fe20000410000 */
[----:B------:R-:W-:Y:S01]  /*91c0*/  UIADD3 UR39, UR39, 0x1, URZ ;  /* 0x0000000127277890 */ /* 0x000fe2000fffe03f */
[----:B------:R-:W-:Y:S01]  /*91d0*/  FMUL.FTZ R97, R50, R8 ;  /* 0x0000000832617220 */ /* 0x000fe20000410000 */
[----:B------:R-:W-:Y:S01]  /*91e0*/  UPRMT UR4, UR43, 0x654, UR4 ;  /* 0x000006542b047896 */ /* 0x000fe20008000004 */
[-C--:B------:R-:W-:Y:S01]  /*91f0*/  FMUL.FTZ R3, R24, R4.reuse ;  /* 0x0000000418037220 */ /* 0x080fe20000410000 */
[----:B------:R-:W-:Y:S01]  /*9200*/  UISETP.NE.AND UP0, UPT, UR39, 0x2, UPT ;  /* 0x000000022700788c */ /* 0x000fe2000bf05270 */
[-C--:B------:R-:W-:Y:S01]  /*9210*/  FMUL.FTZ R98, R25, R4.reuse ;  /* 0x0000000419627220 */ /* 0x080fe20000410000 */
[-C--:B------:R-:W-:Y:S01]  /*9220*/  FMUL.FTZ R6, R28, R4.reuse ;  /* 0x000000041c067220 */ /* 0x080fe20000410000 */
        /* <DEDUP_REMOVED lines=65> */
.L_x_2194:
        /* <DEDUP_REMOVED lines=11> */
[----:B------:R-:W-:Y:S01]  /*96f0*/  IMAD R9, R162, 0x40, R17 ;  /* 0x00000040a2097824 */ /* 0x000fe200078e0211 */
        /* <DEDUP_REMOVED lines=11> */
[----:B------:R-:W-:Y:S02]  /*97b0*/  F2FP.BF16.F32.PACK_AB R81, R83, R82 ;  /* 0x000000525351723e */ /* 0x000fe400000010ff */
[----:B------:R-:W-:Y:S02]  /*97c0*/  F2FP.BF16.F32.PACK_AB R82, R85, R84 ;  /* 0x000000545552723e */ /* 0x000fe400000010ff */
[----:B------:R-:W-:Y:S02]  /*97d0*/  IADD3 R11, R11, R13, RZ ;  /* 0x0000000d0b0b7210 */ /* 0x000fe40007ffe0ff */
[----:B------:R-:W-:Y:S01]  /*97e0*/  F2FP.BF16.F32.PACK_AB R83, R87, R86 ;  /* 0x000000565753723e */ /* 0x000fe200000010ff */
[----:B------:R-:W-:Y:S01]  /*97f0*/  IMAD.WIDE.U32 R10, R23, UR4, R10 ;  /* 0x00000004170a7c25 */ /* 0x000fe2000f8e000a */
[----:B------:R-:W-:-:S02]  /*9800*/  MOV R34, R40 ;  /* 0x0000002800227202 */ /* 0x000fc40000000f00 */
[----:B--2---:R-:W-:-:S03]  /*9810*/  MOV R35, R5 ;  /* 0x0000000500237202 */ /* 0x004fc60000000f00 */
[----:B------:R-:W-:-:S04]  /*9820*/  IMAD.WIDE R4, R167, 0x2, R34 ;  /* 0x00000002a7047825 */ /* 0x000fc800078e0222 */
[----:B------:R-:W-:Y:S01]  /*9830*/  IMAD.WIDE R34, R9, 0x2, R34 ;  /* 0x0000000209227825 */ /* 0x000fe200078e0222 */
[C---:B------:R-:W-:Y:S02]  /*9840*/  IADD3 R107, P1, R4.reuse, 0x4040, RZ ;  /* 0x00004040046b7810 */ /* 0x040fe40007f3e0ff */
[C---:B------:R-:W-:Y:S02]  /*9850*/  IADD3 R47, P0, R4.reuse, 0x4060, RZ ;  /* 0x00004060042f7810 */ /* 0x040fe40007f1e0ff */
[C---:B------:R-:W-:Y:S01]  /*9860*/  IADD3 R51, P2, R4.reuse, 0x4020, RZ ;  /* 0x0000402004337810 */ /* 0x040fe20007f5e0ff */
[--C-:B------:R-:W-:Y:S01]  /*9870*/  IMAD.X R43, RZ, RZ, R5.reuse, P1 ;  /* 0x000000ffff2b7224 */ /* 0x100fe200008e0605 */
[----:B---3--:R-:W-:Y:S02]  /*9880*/  ISETP.NE.AND P1, PT, R41, 0x1, PT ;  /* 0x000000012900780c */ /* 0x008fe40003f25270 */
[----:B------:R-:W-:Y:S01]  /*9890*/  LOP3.LUT R46, R47, 0x380, RZ, 0xc0, !PT ;  /* 0x000003802f2e7812 */ /* 0x000fe200078ec0ff */
[----:B------:R-:W-:Y:S01]  /*98a0*/  IMAD.X R39, RZ, RZ, R5, P2 ;  /* 0x000000ffff277224 */ /* 0x000fe200010e0605 */
[----:B------:R-:W-:-:S02]  /*98b0*/  LOP3.LUT R9, R4, 0x380, RZ, 0xc0, !PT ;  /* 0x0000038004097812 */ /* 0x000fc400078ec0ff */
[C---:B------:R-:W-:Y:S02]  /*98c0*/  IADD3 R33, P3, R4.reuse, 0x4000, RZ ;  /* 0x0000400004217810 */ /* 0x040fe40007f7e0ff */
[----:B------:R-:W-:Y:S02]  /*98d0*/  IADD3 R21, P6, R4, 0x20, RZ ;  /* 0x0000002004157810 */ /* 0x000fe40007fde0ff */
[----:B------:R-:W-:Y:S02]  /*98e0*/  LOP3.LUT R12, R51, 0x380, RZ, 0xc0, !PT ;  /* 0x00000380330c7812 */ /* 0x000fe400078ec0ff */
[----:B------:R-:W-:Y:S01]  /*98f0*/  SHF.R.U64 R46, R46, 0x3, RZ ;  /* 0x000000032e2e7819 */ /* 0x000fe200000012ff */
[----:B------:R-:W2:Y:S01]  /*9900*/  @P1 LDC R72, c[0x0][0xbec] ;  /* 0x0002fb00ff481b82 */ /* 0x000ea20000000800 */
[----:B------:R-:W-:Y:S01]  /*9910*/  SHF.R.U64 R9, R9, 0x3, RZ ;  /* 0x0000000309097819 */ /* 0x000fe200000012ff */
[----:B------:R-:W-:Y:S01]  /*9920*/  IMAD.X R15, RZ, RZ, R5, P6 ;  /* 0x000000ffff0f7224 */ /* 0x000fe200030e0605 */
[----:B------:R-:W-:-:S02]  /*9930*/  LOP3.LUT R14, R107, 0x380, RZ, 0xc0, !PT ;  /* 0x000003806b0e7812 */ /* 0x000fc400078ec0ff */
[----:B------:R-:W-:Y:S02]  /*9940*/  LOP3.LUT R8, R33, 0x380, RZ, 0xc0, !PT ;  /* 0x0000038021087812 */ /* 0x000fe400078ec0ff */
[----:B------:R-:W-:Y:S01]  /*9950*/  LOP3.LUT R2, R21, 0x380, RZ, 0xc0, !PT ;  /* 0x0000038015027812 */ /* 0x000fe200078ec0ff */
[----:B------:R-:W3:Y:S01]  /*9960*/  @P1 LDC R111, c[0x0][0xbf0] ;  /* 0x0002fc00ff6f1b82 */ /* 0x000ee20000000800 */
[C---:B------:R-:W-:Y:S02]  /*9970*/  IADD3 R31, P4, R4.reuse, 0x60, RZ ;  /* 0x00000060041f7810 */ /* 0x040fe40007f9e0ff */
[----:B------:R-:W-:Y:S02]  /*9980*/  IADD3 R25, P5, R4, 0x40, RZ ;  /* 0x0000004004197810 */ /* 0x000fe40007fbe0ff */
[----:B------:R-:W-:Y:S01]  /*9990*/  SHF.R.U64 R12, R12, 0x3, RZ ;  /* 0x000000030c0c7819 */ /* 0x000fe200000012ff */
[--C-:B------:R-:W-:Y:S01]  /*99a0*/  IMAD.X R13, RZ, RZ, R5.reuse, P4 ;  /* 0x000000ffff0d7224 */ /* 0x100fe200020e0605 */
[----:B------:R-:W-:Y:S01]  /*99b0*/  LOP3.LUT R46, R46, R47, RZ, 0x3c, !PT ;  /* 0x0000002f2e2e7212 */ /* 0x000fe200078e3cff */
[--C-:B------:R-:W-:Y:S01]  /*99c0*/  IMAD.X R47, RZ, RZ, R5.reuse, P0 ;  /* 0x000000ffff2f7224 */ /* 0x100fe200000e0605 */
[----:B------:R-:W-:Y:S01]  /*99d0*/  LOP3.LUT R4, R9, R4, RZ, 0x3c, !PT ;  /* 0x0000000409047212 */ /* 0x000fe200078e3cff */
[----:B------:R-:W-:Y:S01]  /*99e0*/  IMAD.X R9, RZ, RZ, R5, P5 ;  /* 0x000000ffff097224 */ /* 0x000fe200028e0605 */
[----:B------:R-:W-:-:S02]  /*99f0*/  SHF.R.U64 R14, R14, 0x3, RZ ;  /* 0x000000030e0e7819 */ /* 0x000fc400000012ff */
[----:B------:R-:W-:Y:S02]  /*9a00*/  SHF.R.U64 R8, R8, 0x3, RZ ;  /* 0x0000000308087819 */ /* 0x000fe400000012ff */
[----:B------:R-:W-:Y:S02]  /*9a10*/  SHF.R.U64 R2, R2, 0x3, RZ ;  /* 0x0000000302027819 */ /* 0x000fe400000012ff */
[----:B------:R-:W-:Y:S02]  /*9a20*/  LOP3.LUT R38, R12, R51, RZ, 0x3c, !PT ;  /* 0x000000330c267212 */ /* 0x000fe400078e3cff */
[----:B------:R-:W-:Y:S02]  /*9a30*/  LOP3.LUT R42, R14, R107, RZ, 0x3c, !PT ;  /* 0x0000006b0e2a7212 */ /* 0x000fe400078e3cff */
[----:B------:R-:W-:Y:S02]  /*9a40*/  LOP3.LUT R36, R8, R33, RZ, 0x3c, !PT ;  /* 0x0000002108247212 */ /* 0x000fe400078e3cff */
[----:B------:R-:W-:-:S02]  /*9a50*/  MOV R51, R4 ;  /* 0x0000000400337202 */ /* 0x000fc40000000f00 */
[----:B------:R-:W-:Y:S02]  /*9a60*/  LOP3.LUT R14, R2, R21, RZ, 0x3c, !PT ;  /* 0x00000015020e7212 */ /* 0x000fe400078e3cff */
[----:B------:R-:W-:Y:S02]  /*9a70*/  LOP3.LUT R8, R31, 0x380, RZ, 0xc0, !PT ;  /* 0x000003801f087812 */ /* 0x000fe400078ec0ff */
[----:B------:R-:W-:Y:S02]  /*9a80*/  F2FP.BF16.F32.PACK_AB R4, R98, R3 ;  /* 0x000000036204723e */ /* 0x000fe400000010ff */
[----:B------:R-:W-:Y:S02]  /*9a90*/  LOP3.LUT R2, R25, 0x380, RZ, 0xc0, !PT ;  /* 0x0000038019027812 */ /* 0x000fe400078ec0ff */
[----:B------:R-:W-:Y:S01]  /*9aa0*/  MOV R98, R46 ;  /* 0x0000002e00627202 */ /* 0x000fe20000000f00 */
[----:B------:R-:W-:Y:S01]  /*9ab0*/  IMAD.IADD R47, R19, 0x1, R16 ;  /* 0x00000001132f7824 */ /* 0x000fe200078e0210 */
[----:B------:R-:W-:-:S02]  /*9ac0*/  SHF.R.U64 R8, R8, 0x3, RZ ;  /* 0x0000000308087819 */ /* 0x000fc400000012ff */
[----:B------:R-:W-:Y:S02]  /*9ad0*/  SHF.R.U64 R2, R2, 0x3, RZ ;  /* 0x0000000302027819 */ /* 0x000fe400000012ff */
[----:B------:R-:W-:Y:S01]  /*9ae0*/  MOV R109, R38 ;  /* 0x00000026006d7202 */ /* 0x000fe20000000f00 */
[----:B--2---:R-:W-:Y:S01]  /*9af0*/  @P1 IMAD.HI.U32 R38, R47, R72, RZ ;  /* 0x000000482f261227 */ /* 0x004fe200078e00ff */
[C---:B------:R-:W-:Y:S02]  /*9b00*/  IADD3 R21, P5, R34.reuse, 0x2000, RZ ;  /* 0x0000200022157810 */ /* 0x040fe40007fbe0ff */
[----:B------:R-:W-:Y:S01]  /*9b10*/  IADD3 R33, P6, R34, 0x1000, RZ ;  /* 0x0000100022217810 */ /* 0x000fe20007fde0ff */
[----:B------:R-:W-:Y:S01]  /*9b20*/  IMAD R72, R41, UR6, RZ ;  /* 0x0000000629487c24 */ /* 0x000fe2000f8e02ff */
[----:B------:R-:W-:Y:S01]  /*9b30*/  LOP3.LUT R12, R8, R31, RZ, 0x3c, !PT ;  /* 0x0000001f080c7212 */ /* 0x000fe200078e3cff */
[----:B------:R-:W-:Y:S01]  /*9b40*/  IMAD.X R29, RZ, RZ, R35, P5 ;  /* 0x000000ffff1d7224 */ /* 0x000fe200028e0623 */
[----:B------:R-:W-:-:S02]  /*9b50*/  IADD3.X R37, RZ, R5, RZ, P3, !PT ;  /* 0x00000005ff257210 */ /* 0x000fc40001ffe4ff */
[----:B------:R-:W-:Y:S02]  /*9b60*/  LOP3.LUT R8, R2, R25, RZ, 0x3c, !PT ;  /* 0x0000001902087212 */ /* 0x000fe400078e3cff */
[----:B------:R-:W-:Y:S02]  /*9b70*/  LOP3.LUT R28, R21, 0x380, RZ, 0xc0, !PT ;  /* 0x00000380151c7812 */ /* 0x000fe400078ec0ff */
[----:B------:R-:W-:Y:S02]  /*9b80*/  IADD3 R25, P0, R34, 0x6000, RZ ;  /* 0x0000600022197810 */ /* 0x000fe40007f1e0ff */
[----:B------:R-:W-:Y:S01]  /*9b90*/  F2FP.BF16.F32.PACK_AB R5, R27, R110 ;  /* 0x0000006e1b05723e */ /* 0x000fe200000010ff */
[----:B------:R-:W-:Y:S01]  /*9ba0*/  BAR.SYNC.DEFER_BLOCKING 0x1, 0x100 ;  /* 0x0044000000007b1d */ /* 0x000fe20000010000 */
[----:B------:R-:W-:Y:S02]  /*9bb0*/  MOV R39, R47 ;  /* 0x0000002f00277202 */ /* 0x000fe40000000f00 */
[----:B------:R-:W-:-:S02]  /*9bc0*/  LOP3.LUT R32, R33, 0x380, RZ, 0xc0, !PT ;  /* 0x0000038021207812 */ /* 0x000fc400078ec0ff */
[----:B---3--:R-:W-:Y:S02]  /*9bd0*/  @P1 SHF.R.U32.HI R39, RZ, R111, R38 ;  /* 0x0000006fff271219 */ /* 0x008fe40000011626 */
[----:B------:R-:W-:Y:S02]  /*9be0*/  SHF.R.U64 R28, R28, 0x3, RZ ;  /* 0x000000031c1c7819 */ /* 0x000fe400000012ff */
[----:B------:R-:W-:Y:S02]  /*9bf0*/  LOP3.LUT R24, R25, 0x380, RZ, 0xc0, !PT ;  /* 0x0000038019187812 */ /* 0x000fe400078ec0ff */
[----:B------:R-:W-:Y:S02]  /*9c00*/  SHF.R.U64 R32, R32, 0x3, RZ ;  /* 0x0000000320207819 */ /* 0x000fe400000012ff */
[----:B------:R-:W-:Y:S02]  /*9c10*/  LOP3.LUT R28, R28, R21, RZ, 0x3c, !PT ;  /* 0x000000151c1c7212 */ /* 0x000fe400078e3cff */
[----:B------:R-:W-:-:S02]  /*9c20*/  SHF.R.U64 R24, R24, 0x3, RZ ;  /* 0x0000000318187819 */ /* 0x000fc400000012ff */
[----:B------:R-:W-:Y:S01]  /*9c30*/  MOV R110, R36 ;  /* 0x00000024006e7202 */ /* 0x000fe20000000f00 */
[----:B------:R-:W-:Y:S01]  /*9c40*/  IMAD.IADD R37, R166, 0x1, R16 ;  /* 0x00000001a6257824 */ /* 0x000fe200078e0210 */
[----:B------:R-:W-:Y:S02]  /*9c50*/  LOP3.LUT R32, R32, R33, RZ, 0x3c, !PT ;  /* 0x0000002120207212 */ /* 0x000fe400078e3cff */
[C---:B------:R-:W-:Y:S02]  /*9c60*/  IADD3 R21, P2, R34.reuse, 0x5000, RZ ;  /* 0x0000500022157810 */ /* 0x040fe40007f5e0ff */
[----:B------:R-:W-:Y:S01]  /*9c70*/  MOV R36, R14 ;  /* 0x0000000e00247202 */ /* 0x000fe20000000f00 */
[----:B------:R2:W-:Y:S01]  /*9c80*/  STSM.16.M88.4 [R51], R4 ;  /* 0x0000000433007844 */ /* 0x0005e20000000200 */
[----:B------:R-:W-:Y:S02]  /*9c90*/  IADD3 R33, P4, R34, 0x3000, RZ ;  /* 0x0000300022217810 */ /* 0x000fe40007f9e0ff */
[----:B------:R-:W-:Y:S01]  /*9ca0*/  LOP3.LUT R24, R24, R25, RZ, 0x3c, !PT ;  /* 0x0000001918187212 */ /* 0x000fe200078e3cff */
[--C-:B------:R-:W-:Y:S01]  /*9cb0*/  IMAD.X R25, RZ, RZ, R35.reuse, P0 ;  /* 0x000000ffff197224 */ /* 0x100fe200000e0623 */
[----:B------:R-:W-:Y:S01]  /*9cc0*/  LOP3.LUT R20, R21, 0x380, RZ, 0xc0, !PT ;  /* 0x0000038015147812 */ /* 0x000fe200078ec0ff */
[----:B------:R-:W-:Y:S01]  /*9cd0*/  IMAD.X R27, RZ, RZ, R35, P4 ;  /* 0x000000ffff1b7224 */ /* 0x000fe200020e0623 */
[----:B------:R-:W-:-:S02]  /*9ce0*/  LOP3.LUT R26, R33, 0x380, RZ, 0xc0, !PT ;  /* 0x00000380211a7812 */ /* 0x000fc400078ec0ff */
[----:B------:R-:W-:Y:S02]  /*9cf0*/  IADD3 R10, P0, R39, R10, RZ ;  /* 0x0000000a270a7210 */ /* 0x000fe40007f1e0ff */
[----:B------:R-:W-:Y:S02]  /*9d00*/  MOV R111, R12 ;  /* 0x0000000c006f7202 */ /* 0x000fe40000000f00 */
[----:B------:R-:W-:Y:S02]  /*9d10*/  SHF.R.U64 R20, R20, 0x3, RZ ;  /* 0x0000000314147819 */ /* 0x000fe400000012ff */
[----:B------:R-:W-:Y:S01]  /*9d20*/  SHF.R.U64 R26, R26, 0x3, RZ ;  /* 0x000000031a1a7819 */ /* 0x000fe200000012ff */
[--C-:B--2---:R-:W-:Y:S01]  /*9d30*/  IMAD.MOV R6, RZ, RZ, -R39.reuse ;  /* 0x000000ffff067224 */ /* 0x104fe200078e0a27 */
[----:B------:R-:W-:Y:S01]  /*9d40*/  SHF.R.S32.HI R5, RZ, 0x1f, R39 ;  /* 0x0000001fff057819 */ /* 0x000fe20000011427 */
[----:B------:R-:W-:Y:S01]  /*9d50*/  IMAD R4, R112, UR4, RZ ;  /* 0x0000000470047c24 */ /* 0x000fe2000f8e02ff */
[----:B------:R-:W-:Y:S01]  /*9d60*/  MOV R14, R8 ;  /* 0x00000008000e7202 */ /* 0x000fe20000000f00 */
[----:B------:R-:W-:Y:S01]  /*9d70*/  IMAD R15, R41, R6, R47 ;  /* 0x00000006290f7224 */ /* 0x000fe200078e022f */
[----:B------:R-:W-:Y:S01]  /*9d80*/  LOP3.LUT R20, R20, R21, RZ, 0x3c, !PT ;  /* 0x0000001514147212 */ /* 0x000fe200078e3cff */
[----:B------:R-:W-:Y:S01]  /*9d90*/  IMAD R4, R23, UR5, R4 ;  /* 0x0000000517047c24 */ /* 0x000fe2000f8e0204 */
[----:B------:R-:W-:Y:S01]  /*9da0*/  ULDC.64 UR4, c[0x0][0xb88] ;  /* 0x0002e20000047ab9 */ /* 0x000fe20000000a00 */
[----:B------:R-:W-:-:S02]  /*9db0*/  LOP3.LUT R26, R26, R33, RZ, 0x3c, !PT ;  /* 0x000000211a1a7212 */ /* 0x000fc400078e3cff */
[----:B------:R-:W-:Y:S02]  /*9dc0*/  SHF.R.S32.HI R12, RZ, 0x1f, R15 ;  /* 0x0000001fff0c7819 */ /* 0x000fe4000001140f */
[----:B------:R-:W-:Y:S02]  /*9dd0*/  IADD3.X R11, R5, R11, R4, P0, !PT ;  /* 0x0000000b050b7210 */ /* 0x000fe400007fe404 */
[----:B------:R-:W-:Y:S01]  /*9de0*/  LOP3.LUT R21, R34, 0x380, RZ, 0xc0, !PT ;  /* 0x0000038022157812 */ /* 0x000fe200078ec0ff */
[----:B------:R-:W-:Y:S01]  /*9df0*/  IMAD R8, R12, UR4, RZ ;  /* 0x000000040c087c24 */ /* 0x000fe2000f8e02ff */
[----:B------:R-:W-:Y:S01]  /*9e00*/  F2FP.BF16.F32.PACK_AB R4, R94, R95 ;  /* 0x0000005f5e04723e */ /* 0x000fe200000010ff */
[C---:B------:R-:W-:Y:S01]  /*9e10*/  IMAD.WIDE.U32 R12, R15.reuse, UR4, R10 ;  /* 0x000000040f0c7c25 */ /* 0x040fe2000f8e000a */
[----:B------:R-:W-:Y:S02]  /*9e20*/  F2FP.BF16.F32.PACK_AB R5, R108, R105 ;  /* 0x000000696c05723e */ /* 0x000fe400000010ff */
[----:B------:R-:W-:Y:S01]  /*9e30*/  F2FP.BF16.F32.PACK_AB R6, R96, R93 ;  /* 0x0000005d6006723e */ /* 0x000fe200000010ff */
[----:B------:R-:W-:Y:S01]  /*9e40*/  IMAD R15, R15, UR5, R8 ;  /* 0x000000050f0f7c24 */ /* 0x000fe2000f8e0208 */
[----:B------:R-:W-:Y:S01]  /*9e50*/  F2FP.BF16.F32.PACK_AB R7, R106, R103 ;  /* 0x000000676a07723e */ /* 0x000fe200000010ff */
[----:B------:R-:W-:Y:S01]  /*9e60*/  ULDC.64 UR4, c[0x0][0xb50] ;  /* 0x0002d40000047ab9 */ /* 0x000fe20000000a00 */
[----:B------:R-:W-:-:S02]  /*9e70*/  IADD3 R31, P3, R34, 0x4000, RZ ;  /* 0x00004000221f7810 */ /* 0x000fc40007f7e0ff */
[----:B------:R-:W-:Y:S01]  /*9e80*/  IADD3.X R33, RZ, R35, RZ, P6, !PT ;  /* 0x00000023ff217210 */ /* 0x000fe200037fe4ff */
[----:B------:R2:W-:Y:S01]  /*9e90*/  STSM.16.M88.4 [R36], R4 ;  /* 0x0000000424007844 */ /* 0x0005e20000000200 */
[----:B------:R-:W-:Y:S01]  /*9ea0*/  IADD3 R107, P6, R34, 0x7000, RZ ;  /* 0x00007000226b7810 */ /* 0x000fe20007fde0ff */
[----:B------:R-:W-:Y:S01]  /*9eb0*/  IMAD.X R3, RZ, RZ, R35, P3 ;  /* 0x000000ffff037224 */ /* 0x000fe200018e0623 */
[----:B------:R-:W-:Y:S02]  /*9ec0*/  SHF.R.U64 R21, R21, 0x3, RZ ;  /* 0x0000000315157819 */ /* 0x000fe400000012ff */
[----:B------:R-:W-:Y:S02]  /*9ed0*/  LOP3.LUT R30, R107, 0x380, RZ, 0xc0, !PT ;  /* 0x000003806b1e7812 */ /* 0x000fe400078ec0ff */
[----:B------:R-:W-:Y:S02]  /*9ee0*/  LOP3.LUT P0, RZ, R164, 0x3, RZ, 0xc0, !PT ;  /* 0x00000003a4ff7812 */ /* 0x000fe4000780c0ff */
[----:B------:R-:W-:-:S02]  /*9ef0*/  F2FP.BF16.F32.PACK_AB R8, R92, R91 ;  /* 0x0000005b5c08723e */ /* 0x000fc400000010ff */
[----:B------:R-:W-:Y:S02]  /*9f00*/  F2FP.BF16.F32.PACK_AB R9, R104, R101 ;  /* 0x000000656809723e */ /* 0x000fe400000010ff */
[----:B------:R-:W-:Y:S02]  /*9f10*/  F2FP.BF16.F32.PACK_AB R10, R45, R90 ;  /* 0x0000005a2d0a723e */ /* 0x000fe400000010ff */
[----:B------:R-:W-:Y:S01]  /*9f20*/  F2FP.BF16.F32.PACK_AB R11, R102, R99 ;  /* 0x00000063660b723e */ /* 0x000fe200000010ff */
[----:B--2---:R-:W-:Y:S01]  /*9f30*/  VIADD R5, R37, 0x8 ;  /* 0x0000000825057836 */ /* 0x004fe20000000000 */
[----:B------:R-:W-:Y:S02]  /*9f40*/  IADD3 R7, R13, R15, RZ ;  /* 0x0000000f0d077210 */ /* 0x000fe40007ffe0ff */
[----:B------:R-:W-:Y:S01]  /*9f50*/  LEA R36, P3, R12, UR4, 0x2 ;  /* 0x000000040c247c11 */ /* 0x000fe2000f8610ff */
[----:B------:R2:W-:Y:S01]  /*9f60*/  STSM.16.M88.4 [R14], R8 ;  /* 0x000000080e007844 */ /* 0x0005e20000000200 */
[----:B------:R-:W-:-:S02]  /*9f70*/  LOP3.LUT R34, R21, R34, RZ, 0x3c, !PT ;  /* 0x0000002215227212 */ /* 0x000fc400078e3cff */
[----:B------:R-:W-:Y:S02]  /*9f80*/  IADD3.X R21, RZ, R35, RZ, P2, !PT ;  /* 0x00000023ff157210 */ /* 0x000fe400017fe4ff */
[----:B------:R-:W-:Y:S02]  /*9f90*/  SHF.R.U64 R30, R30, 0x3, RZ ;  /* 0x000000031e1e7819 */ /* 0x000fe400000012ff */
[-C--:B------:R-:W-:Y:S02]  /*9fa0*/  ISETP.GE.OR P2, PT, R37, R72.reuse, P0 ;  /* 0x000000482500720c */ /* 0x080fe40000746670 */
[----:B------:R-:W-:Y:S02]  /*9fb0*/  ISETP.GE.OR P0, PT, R5, R72, P0 ;  /* 0x000000480500720c */ /* 0x000fe40000706670 */
[----:B------:R-:W-:Y:S01]  /*9fc0*/  LEA.HI.X R37, R12, UR5, R7, 0x2, P3 ;  /* 0x000000050c257c11 */ /* 0x000fe200098f1407 */
[----:B------:R-:W-:Y:S01]  /*9fd0*/  ULDC.64 UR4, c[0x0][0xae8] ;  /* 0x0002ba0000047ab9 */ /* 0x000fe20000000a00 */
[----:B------:R-:W-:-:S02]  /*9fe0*/  F2FP.BF16.F32.PACK_AB R4, R49, R48 ;  /* 0x000000303104723e */ /* 0x000fc400000010ff */
[----:B------:R-:W-:Y:S02]  /*9ff0*/  F2FP.BF16.F32.PACK_AB R5, R100, R97 ;  /* 0x000000616405723e */ /* 0x000fe400000010ff */
[----:B------:R-:W-:Y:S02]  /*a000*/  F2FP.BF16.F32.PACK_AB R6, R53, R52 ;  /* 0x000000343506723e */ /* 0x000fe400000010ff */
[----:B------:R-:W-:Y:S02]  /*a010*/  F2FP.BF16.F32.PACK_AB R7, R55, R54 ;  /* 0x000000363707723e */ /* 0x000fe400000010ff */
[----:B------:R-:W-:Y:S02]  /*a020*/  F2FP.BF16.F32.PACK_AB R12, R57, R56 ;  /* 0x00000038390c723e */ /* 0x000fe400000010ff */
[----:B------:R-:W-:Y:S01]  /*a030*/  F2FP.BF16.F32.PACK_AB R13, R59, R50 ;  /* 0x000000323b0d723e */ /* 0x000fe200000010ff */
[----:B------:R-:W-:Y:S01]  /*a040*/  STSM.16.M88.4 [R111], R4 ;  /* 0x000000046f007844 */ /* 0x000fe20000000200 */
[----:B--2---:R-:W-:-:S02]  /*a050*/  F2FP.BF16.F32.PACK_AB R14, R61, R60 ;  /* 0x0000003c3d0e723e */ /* 0x004fc400000010ff */
[----:B------:R-:W-:Y:S01]  /*a060*/  F2FP.BF16.F32.PACK_AB R15, R63, R62 ;  /* 0x0000003e3f0f723e */ /* 0x000fe200000010ff */
[----:B------:R-:W-:Y:S01]  /*a070*/  SHFL.IDX PT, R56, R36, 0x1, 0x1c1f ;  /* 0x003c1f0024387f89 */ /* 0x000fe200000e0000 */
[----:B------:R-:W-:Y:S02]  /*a080*/  LOP3.LUT R30, R30, R107, RZ, 0x3c, !PT ;  /* 0x0000006b1e1e7212 */ /* 0x000fe400078e3cff */
[----:B------:R-:W-:Y:S01]  /*a090*/  F2FP.BF16.F32.PACK_AB R8, R65, R64 ;  /* 0x000000404108723e */ /* 0x000fe200000010ff */
[----:B------:R-:W-:Y:S01]  /*a0a0*/  STSM.16.M88.4 [R110], R12 ;  /* 0x0000000c6e007844 */ /* 0x000fe20000000200 */
[----:B------:R-:W-:Y:S02]  /*a0b0*/  F2FP.BF16.F32.PACK_AB R9, R67, R66 ;  /* 0x000000424309723e */ /* 0x000fe400000010ff */
[----:B------:R-:W-:Y:S01]  /*a0c0*/  F2FP.BF16.F32.PACK_AB R10, R69, R68 ;  /* 0x00000044450a723e */ /* 0x000fe200000010ff */
[----:B------:R-:W-:Y:S01]  /*a0d0*/  SHFL.IDX PT, R57, R37, 0x1, 0x1c1f ;  /* 0x003c1f0025397f89 */ /* 0x000fe200000e0000 */
[----:B------:R-:W-:-:S02]  /*a0e0*/  F2FP.BF16.F32.PACK_AB R11, R71, R70 ;  /* 0x00000046470b723e */ /* 0x000fc400000010ff */
[----:B------:R-:W-:Y:S02]  /*a0f0*/  MOV R107, R42 ;  /* 0x0000002a006b7202 */ /* 0x000fe40000000f00 */
[----:B------:R-:W-:Y:S01]  /*a100*/  F2FP.BF16.F32.PACK_AB R45, R75, R74 ;  /* 0x0000004a4b2d723e */ /* 0x000fe200000010ff */
[----:B------:R-:W-:Y:S01]  /*a110*/  STSM.16.M88.4 [R109], R8 ;  /* 0x000000086d007844 */ /* 0x000fe20000000200 */
[----:B------:R-:W-:Y:S02]  /*a120*/  F2FP.BF16.F32.PACK_AB R46, R77, R76 ;  /* 0x0000004c4d2e723e */ /* 0x000fe400000010ff */
[----:B------:R-:W-:Y:S01]  /*a130*/  F2FP.BF16.F32.PACK_AB R47, R79, R78 ;  /* 0x0000004e4f2f723e */ /* 0x000fe200000010ff */
[----:B------:R-:W-:Y:S01]  /*a140*/  SHFL.IDX PT, R42, R36, RZ, 0x1c1f ;  /* 0x001c1fff242a7589 */ /* 0x000fe200000e0000 */
[----:B------:R-:W-:-:S03]  /*a150*/  LOP3.LUT R2, R31, 0x380, RZ, 0xc0, !PT ;  /* 0x000003801f027812 */ /* 0x000fc600078ec0ff */
[----:B------:R2:W-:Y:S01]  /*a160*/  STSM.16.M88.4 [R107], R44 ;  /* 0x0000002c6b007844 */ /* 0x0005e20000000200 */
[----:B------:R-:W-:-:S03]  /*a170*/  SHF.R.U64 R2, R2, 0x3, RZ ;  /* 0x0000000302027819 */ /* 0x000fc600000012ff */
[----:B------:R-:W-:Y:S01]  /*a180*/  STSM.16.M88.4 [R98], R80 ;  /* 0x0000005062007844 */ /* 0x000fe20000000200 */
[----:B------:R-:W-:Y:S01]  /*a190*/  IMAD R58, R58, UR4, RZ ;  /* 0x000000043a3a7c24 */ /* 0x000fe2000f8e02ff */
[----:B------:R-:W-:Y:S01]  /*a1a0*/  LOP3.LUT R2, R2, R31, RZ, 0x3c, !PT ;  /* 0x0000001f02027212 */ /* 0x000fe200078e3cff */
[----:B------:R-:W-:Y:S01]  /*a1b0*/  IMAD.X R31, RZ, RZ, R35, P6 ;  /* 0x000000ffff1f7224 */ /* 0x000fe200030e0623 */
[----:B------:R-:W3:Y:S01]  /*a1c0*/  SHFL.IDX PT, R43, R37, RZ, 0x1c1f ;  /* 0x001c1fff252b7589 */ /* 0x000ee200000e0000 */
[----:B------:R-:W-:Y:S08]  /*a1d0*/  BAR.SYNC.DEFER_BLOCKING 0x1, 0x100 ;  /* 0x0044000000007b1d */ /* 0x000ff00000010000 */
[----:B--2---:R-:W2:Y:S01]  /*a1e0*/  @P1 LDC R44, c[0x0][0xbec] ;  /* 0x0002fb00ff2c1b82 */ /* 0x004ea20000000800 */
[----:B---3--:R3:W-:Y:S04]  /*a1f0*/  @!P2 ST.E desc[UR36][R42.64], R89 ;  /* 0x000000592a00a985 */ /* 0x0087e8000c101924 */
[----:B------:R4:W-:Y:S04]  /*a200*/  @!P0 ST.E desc[UR36][R56.64], R88 ;  /* 0x0000005838008985 */ /* 0x0009e8000c101924 */
[----:B------:R0:W5:Y:S01]  /*a210*/  LD.E.128 R48, desc[UR36][R32.64] ;  /* 0x0000002420307980 */ /* 0x000162000c101d00 */
[----:B---3--:R-:W3:Y:S03]  /*a220*/  @P1 LDC R43, c[0x0][0xbf0] ;  /* 0x0002fc00ff2b1b82 */ /* 0x008ee60000000800 */
[----:B------:R2:W5:Y:S04]  /*a230*/  LD.E.128 R60, desc[UR36][R20.64] ;  /* 0x00000024143c7980 */ /* 0x000568000c101d00 */
[----:B------:R1:W5:Y:S01]  /*a240*/  LD.E.128 R36, desc[UR36][R28.64] ;  /* 0x000000241c247980 */ /* 0x000362000c101d00 */
[----:B0-----:R-:W-:-:S03]  /*a250*/  IMAD R33, R160, 0x20, R162 ;  /* 0x00000020a0217824 */ /* 0x001fc600078e02a2 */
[----:B------:R0:W5:Y:S01]  /*a260*/  LD.E.128 R4, desc[UR36][R26.64] ;  /* 0x000000241a047980 */ /* 0x000162000c101d00 */
[----:B------:R-:W-:-:S03]  /*a270*/  IMAD.IADD R33, R16, 0x1, R33 ;  /* 0x0000000110217824 */ /* 0x000fc600078e0221 */
[----:B------:R4:W5:Y:S01]  /*a280*/  LD.E.128 R12, desc[UR36][R24.64] ;  /* 0x00000024180c7980 */ /* 0x000962000c101d00 */
[----:B--2---:R-:W-:Y:S01]  /*a290*/  @P1 IMAD.HI.U32 R20, R33, R44, RZ ;  /* 0x0000002c21141227 */ /* 0x004fe200078e00ff */
[----:B------:R-:W-:Y:S02]  /*a2a0*/  MOV R21, R33 ;  /* 0x0000002100157202 */ /* 0x000fe40000000f00 */
[----:B------:R2:W5:Y:S01]  /*a2b0*/  LD.E.128 R64, desc[UR36][R2.64] ;  /* 0x0000002402407980 */ /* 0x000562000c101d00 */
[C---:B-1----:R-:W-:Y:S02]  /*a2c0*/  IMAD R29, R161.reuse, UR5, R58 ;  /* 0x00000005a11d7c24 */ /* 0x042fe4000f8e023a */
[----:B0-----:R-:W-:Y:S01]  /*a2d0*/  IMAD.WIDE.U32 R26, R161, UR4, RZ ;  /* 0x00000004a11a7c25 */ /* 0x001fe2000f8e00ff */
[----:B------:R-:W-:Y:S01]  /*a2e0*/  ULDC.64 UR4, c[0x0][0xaf0] ;  /* 0x0002bc0000047ab9 */ /* 0x000fe20000000a00 */
[----:B------:R0:W5:Y:S02]  /*a2f0*/  LD.E.128 R52, desc[UR36][R34.64] ;  /* 0x0000002422347980 */ /* 0x000164000c101d00 */
[----:B----4-:R-:W-:Y:S01]  /*a300*/  IMAD R24, R112, UR4, RZ ;  /* 0x0000000470187c24 */ /* 0x010fe2000f8e02ff */
[----:B---3--:R-:W-:Y:S01]  /*a310*/  @P1 SHF.R.U32.HI R21, RZ, R43, R20 ;  /* 0x0000002bff151219 */ /* 0x008fe20000011614 */
[----:B------:R0:W5:Y:S01]  /*a320*/  LD.E.128 R8, desc[UR36][R30.64] ;  /* 0x000000241e087980 */ /* 0x000162000c101d00 */
[----:B--2---:R-:W-:-:S02]  /*a330*/  IMAD.IADD R3, R27, 0x1, R29 ;  /* 0x000000011b037824 */ /* 0x004fc400078e021d */
[----:B------:R-:W-:Y:S01]  /*a340*/  IMAD.MOV.U32 R2, RZ, RZ, R26 ;  /* 0x000000ffff027224 */ /* 0x000fe200078e001a */
        /* <DEDUP_REMOVED lines=17> */
[----:B------:R-:W-:Y:S01]  /*a460*/  ULDC.64 UR4, c[0x0][0xad8] ;  /* 0x0002b60000047ab9 */ /* 0x000fe20000000a00 */
[----:B------:R-:W-:-:S02]  /*a470*/  IADD3 R25, R162, R16, RZ ;  /* 0x00000010a2197210 */ /* 0x000fc40007ffe0ff */
[----:B------:R-:W-:Y:S02]  /*a480*/  IMAD.IADD R3, R3, 0x1, R23 ;  /* 0x0000000103037824 */ /* 0x000fe400078e0217 */
[----:B------:R-:W-:Y:S02]  /*a490*/  IMAD R20, R20, UR4, RZ ;  /* 0x0000000414147c24 */ /* 0x000fe4000f8e02ff */
[----:B------:R-:W-:Y:S01]  /*a4a0*/  IMAD.WIDE.U32 R2, R41, UR4, R2 ;  /* 0x0000000429027c25 */ /* 0x000fe2000f8e0002 */
[----:B------:R-:W-:-:S03]  /*a4b0*/  ISETP.GE.AND P2, PT, R25, R72, PT ;  /* 0x000000481900720c */ /* 0x000fc60003f46270 */
[----:B------:R-:W-:Y:S01]  /*a4c0*/  IMAD R23, R41, UR5, R20 ;  /* 0x0000000529177c24 */ /* 0x000fe2000f8e0214 */
[----:B------:R-:W-:Y:S01]  /*a4d0*/  ULDC.64 UR4, c[0x0][0xa80] ;  /* 0x0002a00000047ab9 */ /* 0x000fe20000000a00 */
[----:B------:R-:W-:Y:S01]  /*a4e0*/  VIADD R21, R25, 0x20 ;  /* 0x0000002019157836 */ /* 0x000fe20000000000 */
[----:B------:R-:W-:Y:S01]  /*a4f0*/  LEA R16, P3, R2, UR4, 0x1 ;  /* 0x0000000402107c11 */ /* 0x000fe2000f8608ff */
[----:B------:R-:W-:Y:S02]  /*a500*/  IMAD.IADD R3, R3, 0x1, R23 ;  /* 0x0000000103037824 */ /* 0x000fe400078e0217 */
[----:B------:R-:W-:Y:S01]  /*a510*/  VIADD R40, R40, 0x2a820 ;  /* 0x0002a82028287836 */ /* 0x000fe20000000000 */
[----:B------:R-:W-:Y:S02]  /*a520*/  ISETP.GE.AND P0, PT, R21, R72, PT ;  /* 0x000000481500720c */ /* 0x000fe40003f06270 */
[----:B------:R-:W-:Y:S02]  /*a530*/  IADD3 R21, R25, 0x40, RZ ;  /* 0x0000004019157810 */ /* 0x000fe40007ffe0ff */
[----:B------:R-:W-:-:S02]  /*a540*/  LEA.HI.X R23, R2, UR5, R3, 0x1, P3 ;  /* 0x0000000502177c11 */ /* 0x000fc400098f0c03 */
        /* <DEDUP_REMOVED lines=16> */
.L_x_2234:
[----:B------:R-:W-:Y:S05]  /*a650*/  BSYNC B1 ;  /* 0x0000000000017941 */ /* 0x000fea0003800000 */
.L_x_2233:
[----:B--23--:R2:W3:Y:S01]  /*a660*/  SHFL.IDX PT, R21, R23, 0x1, 0x181f ;  /* 0x00381f0017157f89 */ /* 0x00c4e200000e0000 */
[----:B------:R-:W-:Y:S03]  /*a670*/  BSSY B1, `(.L_x_2235) ;  /* 0x000000c000017945 */ /* 0x000fe60003800000 */
[----:B-1----:R2:W1:Y:S01]  /*a680*/  SHFL.IDX PT, R20, R16, 0x1, 0x181f ;  /* 0x00381f0010147f89 */ /* 0x00246200000e0000 */
[----:B------:R-:W-:Y:S05]  /*a690*/  @P0 BRA `(.L_x_2236) ;  /* 0x0000000000240947 */ /* 0x000fea0003800000 */
[----:B------:R-:W-:Y:S02]  /*a6a0*/  ULDC UR4, c[0x0][0xac8] ;  /* 0x0002b20000047ab9 */ /* 0x000fe40000000800 */
[----:B------:R-:W-:Y:S02]  /*a6b0*/  ISETP.GE.AND P3, PT, R17, UR4, PT ;  /* 0x0000000411007c0c */ /* 0x000fe4000bf66270 */
[----:B------:R-:W-:-:S11]  /*a6c0*/  ISETP.GE.AND P4, PT, R22, UR4, PT ;  /* 0x0000000416007c0c */ /* 0x000fd6000bf86270 */
[CC--:B-1----:R-:W-:Y:S02]  /*a6d0*/  @!P3 LEA R2, P0, R17.reuse, R20.reuse, 0x1 ;  /* 0x000000141102b211 */ /* 0x0c2fe400078008ff */
[C---:B------:R-:W-:Y:S02]  /*a6e0*/  @!P4 LEA R20, P2, R22.reuse, R20, 0x1 ;  /* 0x000000141614c211 */ /* 0x040fe400078408ff */
[-C--:B---3--:R-:W-:Y:S02]  /*a6f0*/  @!P3 LEA.HI.X R3, R17, R21.reuse, R169, 0x1, P0 ;  /* 0x000000151103b211 */ /* 0x088fe400000f0ca9 */
[----:B------:R-:W-:-:S03]  /*a700*/  @!P4 LEA.HI.X R21, R22, R21, R168, 0x1, P2 ;  /* 0x000000151615c211 */ /* 0x000fc600010f0ca8 */
[----:B-----5:R4:W-:Y:S04]  /*a710*/  @!P3 ST.E.128 desc[UR36][R2.64], R48 ;  /* 0x000000300200b985 */ /* 0x0209e8000c101d24 */
[----:B------:R4:W-:Y:S02]  /*a720*/  @!P4 ST.E.128 desc[UR36][R20.64], R60 ;  /* 0x0000003c1400c985 */ /* 0x0009e4000c101d24 */
.L_x_2236:
[----:B------:R-:W-:Y:S05]  /*a730*/  BSYNC B1 ;  /* 0x0000000000017941 */ /* 0x000fea0003800000 */
.L_x_2235:
[----:B---34-:R3:W4:Y:S01]  /*a740*/  SHFL.IDX PT, R21, R23, 0x2, 0x181f ;  /* 0x00581f0017157f89 */ /* 0x01872200000e0000 */
        /* <DEDUP_REMOVED lines=12> */
.L_x_2238:
[----:B------:R-:W-:Y:S05]  /*a810*/  BSYNC B1 ;  /* 0x0000000000017941 */ /* 0x000fea0003800000 */
.L_x_2237:
[----:B-1----:R-:W-:Y:S01]  /*a820*/  VIADD R3, R25, 0x60 ;  /* 0x0000006019037836 */ /* 0x002fe20000000000 */
[----:B0-23--:R-:W0:Y:S04]  /*a830*/  SHFL.IDX PT, R23, R23, 0x3, 0x181f ;  /* 0x00781f0017177f89 */ /* 0x00de2800000e0000 */
[----:B------:R-:W-:Y:S01]  /*a840*/  ISETP.GE.AND P0, PT, R3, R72, PT ;  /* 0x000000480300720c */ /* 0x000fe20003f06270 */
[----:B------:R-:W1:-:S12]  /*a850*/  SHFL.IDX PT, R16, R16, 0x3, 0x181f ;  /* 0x00781f0010107f89 */ /* 0x000e5800000e0000 */
[----:B------:R-:W-:Y:S05]  /*a860*/  @P0 BRA `(.L_x_2239) ;  /* 0x00000008006c0947 */ /* 0x000fea0003800000 */
[----:B------:R-:W-:Y:S02]  /*a870*/  ULDC UR4, c[0x0][0xac8] ;  /* 0x0002b20000047ab9 */ /* 0x000fe40000000800 */
[----:B------:R-:W-:-:S13]  /*a880*/  ISETP.GE.AND P1, PT, R17, UR4, PT ;  /* 0x0000000411007c0c */ /* 0x000fda000bf26270 */
[----:B-1----:R-:W-:-:S04]  /*a890*/  @!P1 LEA R2, P0, R17, R16, 0x1 ;  /* 0x0000001011029211 */ /* 0x002fc800078008ff */
[----:B0-----:R-:W-:Y:S02]  /*a8a0*/  @!P1 LEA.HI.X R3, R17, R23, R169, 0x1, P0 ;  /* 0x0000001711039211 */ /* 0x001fe400000f0ca9 */
[----:B------:R-:W-:-:S03]  /*a8b0*/  ISETP.GE.AND P0, PT, R22, UR4, PT ;  /* 0x0000000416007c0c */ /* 0x000fc6000bf06270 */
[----:B-----5:R0:W-:Y:S10]  /*a8c0*/  @!P1 ST.E.128 desc[UR36][R2.64], R4 ;  /* 0x0000000402009985 */ /* 0x0201f4000c101d24 */
[----:B------:R-:W-:Y:S05]  /*a8d0*/  @P0 BRA `(.L_x_2239) ;  /* 0x0000000800500947 */ /* 0x000fea0003800000 */
[----:B0-----:R-:W-:-:S04]  /*a8e0*/  LEA R2, P0, R22, R16, 0x1 ;  /* 0x0000001016027211 */ /* 0x001fc800078008ff */
[----:B------:R-:W-:-:S05]  /*a8f0*/  LEA.HI.X R3, R22, R23, R168, 0x1, P0 ;  /* 0x0000001716037211 */ /* 0x000fca00000f0ca8 */
[----:B------:R0:W-:Y:S01]  /*a900*/  ST.E.128 desc[UR36][R2.64], R8 ;  /* 0x0000000802007985 */ /* 0x0001e2000c101d24 */
[----:B------:R-:W-:Y:S05]  /*a910*/  BRA `(.L_x_2239) ;  /* 0x0000000800407947 */ /* 0x000fea0003800000 */
.L_x_2232:
[----:B------:R-:W2:Y:S01]  /*a920*/  LDC R12, c[0x0][0xbe8] ;  /* 0x0002fa00ff0c7b82 */ /* 0x000ea20000000800 */
[----:B------:R-:W-:Y:S01]  /*a930*/  ISETP.GE.AND P0, PT, R170, 0x80, PT ;  /* 0x00000080aa00780c */ /* 0x000fe20003f06270 */
[----:B------:R-:W-:Y:S01]  /*a940*/  IMAD R3, R160, 0x20, R162 ;  /* 0x00000020a0037824 */ /* 0x000fe200078e02a2 */
[----:B------:R-:W-:Y:S01]  /*a950*/  BSSY B1, `(.L_x_2240) ;  /* 0x000002e000017945 */ /* 0x000fe20003800000 */
[----:B------:R-:W-:Y:S02]  /*a960*/  SHF.R.S32.HI R10, RZ, 0x1f, R161 ;  /* 0x0000001fff0a7819 */ /* 0x000fe400000114a1 */
[----:B------:R-:W-:Y:S02]  /*a970*/  SHF.R.S32.HI R11, RZ, 0x1f, R23 ;  /* 0x0000001fff0b7819 */ /* 0x000fe40000011417 */
[----:B------:R-:W-:Y:S02]  /*a980*/  IADD3 R15, R16, R3, RZ ;  /* 0x00000003100f7210 */ /* 0x000fe40007ffe0ff */
        /* <DEDUP_REMOVED lines=42> */
.L_x_2241:
[----:B------:R-:W-:Y:S05]  /*ac30*/  BSYNC B1 ;  /* 0x0000000000017941 */ /* 0x000fea0003800000 */
.L_x_2240:
[----:B------:R-:W-:Y:S01]  /*ac40*/  ULDC.64 UR4, c[0x0][0xae8] ;  /* 0x0002ba0000047ab9 */ /* 0x000fe20000000a00 */
[----:B--2-4-:R-:W-:Y:S01]  /*ac50*/  @P1 IMAD.HI.U32 R4, R15, R14, RZ ;  /* 0x0000000e0f041227 */ /* 0x014fe200078e00ff */
[----:B------:R-:W-:Y:S01]  /*ac60*/  ULDC UR6, c[0x0][0xa88] ;  /* 0x0002a20000067ab9 */ /* 0x000fe20000000800 */
[----:B------:R-:W-:Y:S02]  /*ac70*/  BSSY B1, `(.L_x_2242) ;  /* 0x0000030000017945 */ /* 0x000fe40003800000 */
[----:B------:R-:W-:Y:S02]  /*ac80*/  IMAD R2, R10, UR4, RZ ;  /* 0x000000040a027c24 */ /* 0x000fe4000f8e02ff */
        /* <DEDUP_REMOVED lines=8> */
[----:B------:R-:W-:Y:S01]  /*ad10*/  IMAD R7, R23, UR5, R6 ;  /* 0x0000000517077c24 */ /* 0x000fe2000f8e0206 */
[----:B------:R-:W-:Y:S01]  /*ad20*/  IADD3 R6, -R5, RZ, RZ ;  /* 0x000000ff05067210 */ /* 0x000fe20007ffe1ff */
[----:B------:R-:W-:Y:S01]  /*ad30*/  IMAD.WIDE.U32 R2, R23, UR4, R2 ;  /* 0x0000000417027c25 */ /* 0x000fe2000f8e0002 */
[----:B------:R-:W-:-:S03]  /*ad40*/  ULDC.64 UR4, c[0x0][0xae0] ;  /* 0x0002b80000047ab9 */ /* 0x000fc60000000a00 */
        /* <DEDUP_REMOVED lines=8> */
[----:B------:R-:W-:Y:S02]  /*add0*/  IMAD.IADD R3, R3, 0x1, R9 ;  /* 0x0000000103037824 */ /* 0x000fe400078e0209 */
[----:B------:R-:W-:Y:S01]  /*ade0*/  IMAD R6, R4, UR4, RZ ;  /* 0x0000000404067c24 */ /* 0x000fe2000f8e02ff */
[----:B------:R-:W-:Y:S01]  /*adf0*/  IADD3 R4, R16, 0x20, RZ ;  /* 0x0000002010047810 */ /* 0x000fe20007ffe0ff */
[----:B------:R-:W-:Y:S02]  /*ae00*/  IMAD R9, R12, UR6, RZ ;  /* 0x000000060c097c24 */ /* 0x000fe4000f8e02ff */
[C---:B------:R-:W-:Y:S02]  /*ae10*/  IMAD R5, R7.reuse, UR5, R6 ;  /* 0x0000000507057c24 */ /* 0x040fe4000f8e0206 */
[----:B------:R-:W-:Y:S01]  /*ae20*/  IMAD.WIDE.U32 R2, R7, UR4, R2 ;  /* 0x0000000407027c25 */ /* 0x000fe2000f8e0002 */
[-C--:B------:R-:W-:Y:S01]  /*ae30*/  ISETP.GE.AND P1, PT, R4, R9.reuse, PT ;  /* 0x000000090400720c */ /* 0x080fe20003f26270 */
[----:B------:R-:W-:Y:S01]  /*ae40*/  ULDC.64 UR4, c[0x0][0xa80] ;  /* 0x0002a00000047ab9 */ /* 0x000fe20000000a00 */
[C---:B------:R-:W-:Y:S01]  /*ae50*/  ISETP.GE.AND P2, PT, R16.reuse, R9, PT ;  /* 0x000000091000720c */ /* 0x040fe20003f46270 */
[----:B------:R-:W-:-:S02]  /*ae60*/  VIADD R4, R16, 0x40 ;  /* 0x0000004010047836 */ /* 0x000fc40000000000 */
[----:B------:R-:W-:Y:S01]  /*ae70*/  IMAD.IADD R3, R3, 0x1, R5 ;  /* 0x0000000103037824 */ /* 0x000fe200078e0205 */
[----:B------:R-:W-:Y:S02]  /*ae80*/  LEA R5, P3, R2, UR4, 0x1 ;  /* 0x0000000402057c11 */ /* 0x000fe4000f8608ff */
[----:B------:R-:W-:Y:S02]  /*ae90*/  ISETP.GE.AND P0, PT, R4, R9, PT ;  /* 0x000000090400720c */ /* 0x000fe40003f06270 */
[----:B------:R-:W-:Y:S02]  /*aea0*/  LEA.HI.X R4, R2, UR5, R3, 0x1, P3 ;  /* 0x0000000502047c11 */ /* 0x000fe400098f0c03 */
[----:B------:R2:W3:Y:S04]  /*aeb0*/  SHFL.IDX PT, R2, R5, RZ, 0x181f ;  /* 0x00181fff05027589 */ /* 0x0004e800000e0000 */
[----:B------:R2:W4:Y:S01]  /*aec0*/  SHFL.IDX PT, R3, R4, RZ, 0x181f ;  /* 0x00181fff04037589 */ /* 0x00052200000e0000 */
[----:B------:R-:W-:Y:S05]  /*aed0*/  @P2 BRA `(.L_x_2243) ;  /* 0x0000000000242947 */ /* 0x000fea0003800000 */
        /* <DEDUP_REMOVED lines=9> */
.L_x_2243:
[----:B------:R-:W-:Y:S05]  /*af70*/  BSYNC B1 ;  /* 0x0000000000017941 */ /* 0x000fea0003800000 */
.L_x_2242:
[----:B---34-:R3:W4:Y:S01]  /*af80*/  SHFL.IDX PT, R3, R4, 0x1, 0x181f ;  /* 0x00381f0004037f89 */ /* 0x01872200000e0000 */
[----:B------:R-:W-:Y:S03]  /*af90*/  BSSY B1, `(.L_x_2244) ;  /* 0x000000c000017945 */ /* 0x000fe60003800000 */
[----:B------:R3:W0:Y:S01]  /*afa0*/  SHFL.IDX PT, R2, R5, 0x1, 0x181f ;  /* 0x00381f0005027f89 */ /* 0x00062200000e0000 */
[----:B------:R-:W-:Y:S05]  /*afb0*/  @P1 BRA `(.L_x_2245) ;  /* 0x0000000000241947 */ /* 0x000fea0003800000 */
[----:B------:R-:W-:Y:S02]  /*afc0*/  ULDC UR4, c[0x0][0xac8] ;  /* 0x0002b20000047ab9 */ /* 0x000fe40000000800 */
[----:B------:R-:W-:Y:S02]  /*afd0*/  ISETP.GE.AND P3, PT, R17, UR4, PT ;  /* 0x0000000411007c0c */ /* 0x000fe4000bf66270 */
[----:B------:R-:W-:-:S11]  /*afe0*/  ISETP.GE.AND P4, PT, R22, UR4, PT ;  /* 0x0000000416007c0c */ /* 0x000fd6000bf86270 */
[CC--:B0-----:R-:W-:Y:S02]  /*aff0*/  @!P3 LEA R6, P1, R17.reuse, R2.reuse, 0x1 ;  /* 0x000000021106b211 */ /* 0x0c1fe400078208ff */
[C---:B------:R-:W-:Y:S02]  /*b000*/  @!P4 LEA R2, P2, R22.reuse, R2, 0x1 ;  /* 0x000000021602c211 */ /* 0x040fe400078408ff */
[-C--:B----4-:R-:W-:Y:S02]  /*b010*/  @!P3 LEA.HI.X R7, R17, R3.reuse, R169, 0x1, P1 ;  /* 0x000000031107b211 */ /* 0x090fe400008f0ca9 */
[----:B------:R-:W-:-:S03]  /*b020*/  @!P4 LEA.HI.X R3, R22, R3, R168, 0x1, P2 ;  /* 0x000000031603c211 */ /* 0x000fc600010f0ca8 */
[----:B------:R0:W-:Y:S04]  /*b030*/  @!P3 ST.E.128 desc[UR36][R6.64], RZ ;  /* 0x000000ff0600b985 */ /* 0x0001e8000c101d24 */
[----:B------:R0:W-:Y:S02]  /*b040*/  @!P4 ST.E.128 desc[UR36][R2.64], RZ ;  /* 0x000000ff0200c985 */ /* 0x0001e4000c101d24 */
.L_x_2245:
[----:B------:R-:W-:Y:S05]  /*b050*/  BSYNC B1 ;  /* 0x0000000000017941 */ /* 0x000fea0003800000 */
.L_x_2244:
[----:B0---4-:R0:W4:Y:S01]  /*b060*/  SHFL.IDX PT, R3, R4, 0x2, 0x181f ;  /* 0x00581f0004037f89 */ /* 0x01112200000e0000 */
        /* <DEDUP_REMOVED lines=12> */
.L_x_2247:
[----:B------:R-:W-:Y:S05]  /*b130*/  BSYNC B1 ;  /* 0x0000000000017941 */ /* 0x000fea0003800000 */
.L_x_2246:
[----:B0-----:R-:W-:Y:S01]  /*b140*/  VIADD R2, R16, 0x60 ;  /* 0x0000006010027836 */ /* 0x001fe20000000000 */
[----:B--23--:R-:W0:Y:S04]  /*b150*/  SHFL.IDX PT, R4, R4, 0x3, 0x181f ;  /* 0x00781f0004047f89 */ /* 0x00ce2800000e0000 */
[----:B------:R-:W-:Y:S01]  /*b160*/  ISETP.GE.AND P0, PT, R2, R9, PT ;  /* 0x000000090200720c */ /* 0x000fe20003f06270 */
[----:B----4-:R2:W3:-:S12]  /*b170*/  SHFL.IDX PT, R3, R5, 0x3, 0x181f ;  /* 0x00781f0005037f89 */ /* 0x0104d800000e0000 */
[----:B--2---:R-:W-:Y:S05]  /*b180*/  @P0 BRA `(.L_x_2239) ;  /* 0x0000000000240947 */ /* 0x004fea0003800000 */
        /* <DEDUP_REMOVED lines=9> */
.L_x_2239:
[----:B------:R-:W-:Y:S05]  /*b220*/  BSYNC B0 ;  /* 0x0000000000007941 */ /* 0x000fea0003800000 */
.L_x_2231:
[----:B------:R-:W-:Y:S02]  /*b230*/  ULDC UR4, c[0x0][0xc38] ;  /* 0x00030e0000047ab9 */ /* 0x000fe40000000800 */
[----:B-1----:R-:W-:-:S13]  /*b240*/  ISETP.GE.AND P0, PT, R0, UR4, PT ;  /* 0x0000000400007c0c */ /* 0x002fda000bf06270 */
[----:B------:R-:W-:Y:S05]  /*b250*/  @!P0 BRA `(.L_x_2248) ;  /* 0xffffff5800948947 */ /* 0x000fea000383ffff */
[----:B------:R-:W-:Y:S05]  /*b260*/  EXIT ;  /* 0x000000000000794d */ /* 0x000fea0003800000 */
.L_x_2190:
[----:B------:R-:W-:-:S08]  /*b270*/  NOP ;  /* 0x0000000000007918 */ /* 0x000fd00000000000 */
[----:B------:R-:W0:-:S00]  /*b280*/  USETMAXREG.DEALLOC.CTAPOOL 0x28 ;  /* 0x00000028000079c8 */ /* 0x000e0000080e0500 */
[----:B0-----:R-:W-:-:S06]  /*b290*/  LOP3.LUT R0, R0, 0x3, RZ, 0xc0, !PT ;  /* 0x0000000300007812 */ /* 0x001fcc00078ec0ff */
[----:B------:R-:W0:Y:S01]  /*b2a0*/  S2UR UR9, SR_CTAID.X ;  /* 0x00000000000979c3 */ /* 0x000e220000002500 */
[----:B------:R-:W-:Y:S01]  /*b2b0*/  LOP3.LUT R16, R16, 0xfffff7ff, RZ, 0xc0, !PT ;  /* 0xfffff7ff10107812 */ /* 0x000fe200078ec0ff */
[----:B------:R-:W-:Y:S01]  /*b2c0*/  STL [R1], RZ ;  /* 0x000000ff01007387 */ /* 0x000fe20000100800 */
[----:B------:R-:W-:Y:S01]  /*b2d0*/  MOV R23, RZ ;  /* 0x000000ff00177202 */ /* 0x000fe20000000f00 */
[----:B------:R-:W-:Y:S02]  /*b2e0*/  IMAD.MOV.U32 R26, RZ, RZ, 0x1 ;  /* 0x00000001ff1a7424 */ /* 0x000fe400078e00ff */
[----:B------:R1:W2:Y:S02]  /*b2f0*/  SHFL.IDX PT, R2, R0, RZ, 0x1f ;  /* 0x00001fff00027589 */ /* 0x0002a400000e0000 */
[----:B-1----:R-:W0:Y:S01]  /*b300*/  LDC R0, c[0x0][0xc38] ;  /* 0x00030e00ff007b82 */ /* 0x002e220000000800 */
[----:B--2---:R-:W-:-:S13]  /*b310*/  ISETP.NE.AND P0, PT, R2, RZ, PT ;  /* 0x000000ff0200720c */ /* 0x004fda0003f05270 */
[----:B------:R-:W-:Y:S01]  /*b320*/  @P0 LOP3.LUT R16, R16, 0x800, RZ, 0xfc, !PT ;  /* 0x0000080010100812 */ /* 0x000fe200078efcff */
[----:B------:R-:W-:Y:S06]  /*b330*/  @P0 BAR.ARV 0x4, 0x180 ;  /* 0x0106000000000b1d */ /* 0x000fec0000002000 */
[----:B0-----:R-:W-:-:S13]  /*b340*/  ISETP.LE.AND P0, PT, R0, UR9, PT ;  /* 0x0000000900007c0c */ /* 0x001fda000bf03270 */
[----:B------:R-:W-:Y:S05]  /*b350*/  @P0 BRA `(.L_x_2249) ;  /* 0x0000003c00200947 */ /* 0x000fea0003800000 */
[----:B------:R-:W0:Y:S01]  /*b360*/  S2R R5, SR_TID.X ;  /* 0x0000000000057919 */ /* 0x000e220000002100 */
[----:B------:R-:W-:Y:S01]  /*b370*/  ULDC.64 UR38, c[0x0][0x2f0] ;  /* 0x0000bc0000267ab9 */ /* 0x000fe20000000a00 */
[----:B------:R-:W-:Y:S01]  /*b380*/  ULDC UR7, c[0x0][0x320] ;  /* 0x0000c80000077ab9 */ /* 0x000fe20000000800 */
[----:B------:R-:W-:Y:S01]  /*b390*/  LOP3.LUT R16, R16, 0xfffffffe, RZ, 0xc0, !PT ;  /* 0xfffffffe10107812 */ /* 0x000fe200078ec0ff */
[----:B------:R-:W-:Y:S01]  /*b3a0*/  ULDC UR8, c[0x0][0x2b8] ;  /* 0x0000ae0000087ab9 */ /* 0x000fe20000000800 */
[----:B------:R-:W1:Y:S01]  /*b3b0*/  S2UR UR6, SR_CgaCtaId ;  /* 0x00000000000679c3 */ /* 0x000e620000008800 */
[----:B------:R-:W-:Y:S01]  /*b3c0*/  ULDC.64 UR4, c[0x0][0x418] ;  /* 0x0001060000047ab9 */ /* 0x000fe20000000a00 */
[----:B------:R-:W-:Y:S01]  /*b3d0*/  LOP3.LUT R16, R16, 0xfffffff7, RZ, 0xc0, !PT ;  /* 0xfffffff710107812 */ /* 0x000fe200078ec0ff */
[----:B------:R-:W-:Y:S01]  /*b3e0*/  UISETP.NE.U32.AND UP0, UPT, UR4, URZ, UPT ;  /* 0x0000003f0400728c */ /* 0x000fe2000bf05070 */
[----:B------:R2:W-:Y:S01]  /*b3f0*/  STL [R1], RZ ;  /* 0x000000ff01007387 */ /* 0x0005e20000100800 */
[----:B------:R-:W-:Y:S01]  /*b400*/  ULDC UR40, c[0x0][0x288] ;  /* 0x0000a20000287ab9 */ /* 0x000fe20000000800 */
[----:B------:R-:W-:Y:S01]  /*b410*/  ULDC UR4, c[0x0][0x424] ;  /* 0x0001090000047ab9 */ /* 0x000fe20000000800 */
[----:B------:R-:W-:Y:S01]  /*b420*/  UISETP.NE.AND.EX UP0, UPT, UR5, URZ, UPT, UP0 ;  /* 0x0000003f0500728c */ /* 0x000fe2000bf05300 */
[----:B------:R-:W-:Y:S01]  /*b430*/  MOV R34, UR9 ;  /* 0x0000000900227c02 */ /* 0x000fe20008000f00 */
[----:B------:R-:W-:Y:S01]  /*b440*/  IMAD.MOV.U32 R26, RZ, RZ, 0x1 ;  /* 0x00000001ff1a7424 */ /* 0x000fe200078e00ff */
[----:B------:R-:W-:Y:S01]  /*b450*/  UMOV UR5, 0x400 ;  /* 0x0000040000057882 */ /* 0x000fe20000000000 */
[----:B------:R-:W-:Y:S01]  /*b460*/  USEL UR4, UR4, 0x1, UP0 ;  /* 0x0000000104047887 */ /* 0x000fe20008000000 */
[----:B------:R-:W-:Y:S01]  /*b470*/  IMAD.MOV.U32 R23, RZ, RZ, RZ ;  /* 0x000000ffff177224 */ /* 0x000fe200078e00ff */
[----:B------:R-:W-:Y:S01]  /*b480*/  ULDC UR46, c[0x0][0xc] ;  /* 0x00000300002e7ab9 */ /* 0x000fe20000000800 */
[----:B------:R-:W-:-:S02]  /*b490*/  ULOP3.LUT UR47, UR61, 0x2, URZ, 0xfc, !UPT ;  /* 0x000000023d2f7892 */ /* 0x000fc4000f8efc3f */
[----:B------:R-:W-:-:S04]  /*b4a0*/  UIMAD UR38, UR4, UR38, URZ ;  /* 0x00000026042672a4 */ /* 0x000fc8000f8e023f */
[----:B------:R-:W-:Y:S02]  /*b4b0*/  UIADD3 UR4, UR38, 0x5f, URZ ;  /* 0x0000005f26047890 */ /* 0x000fe4000fffe03f */
        /* <DEDUP_REMOVED lines=9> */
[----:B------:R-:W-:Y:S02]  /*b550*/  LOP3.LUT R3, R0, 0x38, R5, 0x78, !PT ;  /* 0x0000003800037812 */ /* 0x000fe400078e7805 */
[C---:B------:R-:W-:Y:S02]  /*b560*/  LOP3.LUT R0, R37.reuse, 0x40, RZ, 0xfc, !PT ;  /* 0x0000004025007812 */ /* 0x040fe400078efcff */
[----:B------:R-:W-:Y:S02]  /*b570*/  LOP3.LUT R2, R37, 0x80, RZ, 0xfc, !PT ;  /* 0x0000008025027812 */ /* 0x000fe400078efcff */
[C---:B------:R-:W-:Y:S02]  /*b580*/  ISETP.GE.AND P0, PT, R0.reuse, UR39, PT ;  /* 0x0000002700007c0c */ /* 0x040fe4000bf06270 */
[----:B------:R-:W-:-:S02]  /*b590*/  ISETP.GE.AND P1, PT, R0, UR7, PT ;  /* 0x0000000700007c0c */ /* 0x000fc4000bf26270 */
[----:B------:R-:W-:Y:S01]  /*b5a0*/  LOP3.LUT R30, R3, 0x200, R30, 0xf8, !PT ;  /* 0x00000200031e7812 */ /* 0x000fe200078ef81e */
[----:B------:R-:W-:Y:S01]  /*b5b0*/  IMAD.SHL.U32 R3, R5, 0x10, RZ ;  /* 0x0000001005037824 */ /* 0x000fe200078e00ff */
[----:B------:R-:W-:Y:S02]  /*b5c0*/  SHF.R.U32.HI R36, RZ, 0x3, R4 ;  /* 0x00000003ff247819 */ /* 0x000fe40000011604 */
[----:B------:R-:W-:-:S05]  /*b5d0*/  LEA R31, R30, R17, 0x1 ;  /* 0x000000111e1f7211 */ /* 0x000fca00078e08ff */
        /* <DEDUP_REMOVED lines=10> */
[C---:B------:R-:W-:Y:S01]  /*b680*/  ISETP.GE.AND P0, PT, R37.reuse, UR39, PT ;  /* 0x0000002725007c0c */ /* 0x040fe2000bf06270 */
[----:B------:R-:W-:Y:S01]  /*b690*/  ULDC UR39, c[0x0][0x448] ;  /* 0x0001120000277ab9 */ /* 0x000fe20000000800 */
[----:B------:R-:W-:Y:S01]  /*b6a0*/  LOP3.LUT R16, R16, 0xfffffeff, RZ, 0xc0, !PT ;  /* 0xfffffeff10107812 */ /* 0x000fe200078ec0ff */
[----:B------:R-:W-:Y:S02]  /*b6b0*/  UIMAD UR39, UR39, UR40, URZ ;  /* 0x00000028272772a4 */ /* 0x000fe4000f8e023f */
[----:B------:R-:W-:Y:S01]  /*b6c0*/  UIADD3 UR40, UR38, 0x60, -UR40 ;  /* 0x0000006026287890 */ /* 0x000fe2000fffe828 */
        /* <DEDUP_REMOVED lines=8> */
[----:B--2---:R-:W-:-:S07]  /*b750*/  @P0 LOP3.LUT R16, R16, 0x400, RZ, 0xfc, !PT ;  /* 0x0000040010100812 */ /* 0x004fce00078efcff */
.L_x_2298:
        /* <DEDUP_REMOVED lines=22> */
.L_x_2250:
[----:B------:R-:W-:Y:S01]  /*b8c0*/  ULDC UR8, c[0x0][0xc54] ;  /* 0x0003150000087ab9 */ /* 0x000fe20000000800 */
[----:B------:R-:W-:Y:S01]  /*b8d0*/  UMOV UR6, UR7 ;  /* 0x0000000700067c82 */ /* 0x000fe20008000000 */
[----:B------:R-:W-:-:S11]  /*b8e0*/  UISETP.NE.AND UP0, UPT, UR8, 0x1, UPT ;  /* 0x000000010800788c */ /* 0x000fd6000bf05270 */
[----:B------:R-:W-:Y:S02]  /*b8f0*/  @UP0 ULDC.64 UR10, c[0x0][0xc58] ;  /* 0x00031600000a0ab9 */ /* 0x000fe40000000a00 */
[----:B------:R-:W-:-:S04]  /*b900*/  UIMAD.WIDE.U32 UR4, UR7, UR10, URZ ;  /* 0x0000000a070472a5 */ /* 0x000fc8000f8e003f */
[----:B------:R-:W-:-:S04]  /*b910*/  @UP0 USHF.R.U32.HI UR6, URZ, UR11, UR5 ;  /* 0x0000000b3f060299 */ /* 0x000fc80008011605 */
[----:B------:R-:W-:-:S12]  /*b920*/  UIMAD UR4, UR6, UR8, URZ ;  /* 0x00000008060472a4 */ /* 0x000fd8000f8e023f */
.L_x_2251:
        /* <DEDUP_REMOVED lines=25> */
[----:B------:R-:W-:Y:S01]  /*bac0*/  UP2UR UR48, UPR, URZ, 0x4 ;  /* 0x000000043f307883 */ /* 0x000fe20008000000 */
[----:B------:R-:W-:Y:S01]  /*bad0*/  BSSY B7, `(.L_x_2252) ;  /* 0x0000337000077945 */ /* 0x000fe20003800000 */
[----:B------:R-:W-:-:S04]  /*bae0*/  USHF.L.U32 UR6, UR44, 0x7, URZ ;  /* 0x000000072c067899 */ /* 0x000fc8000800063f */
[----:B------:R-:W-:Y:S01]  /*baf0*/  UIADD3 UR6, UR6, 0x7f, URZ ;  /* 0x0000007f06067890 */ /* 0x000fe2000fffe03f */
[----:B------:R-:W-:Y:S01]  /*bb00*/  @UP2 ULDC UR4, c[0x0][0x44c] ;  /* 0x0001130000042ab9 */ /* 0x000fe20000000800 */
[----:B------:R-:W-:Y:S02]  /*bb10*/  @UP2 ULDC UR7, c[0x0][0x450] ;  /* 0x0001140000072ab9 */ /* 0x000fe40000000800 */
[----:B------:R-:W-:-:S04]  /*bb20*/  UIMAD.WIDE.U32 UR4, UR6, UR4, URZ ;  /* 0x00000004060472a5 */ /* 0x000fc8000f8e003f */
[----:B------:R-:W-:-:S04]  /*bb30*/  @UP2 USHF.R.U32.HI UR6, URZ, UR7, UR5 ;  /* 0x000000073f062299 */ /* 0x000fc80008011605 */
[----:B------:R-:W-:-:S04]  /*bb40*/  UIADD3 UR4, UR40, UR6, URZ ;  /* 0x0000000628047290 */ /* 0x000fc8000fffe03f */
[----:B------:R-:W-:-:S04]  /*bb50*/  UIMAD.WIDE UR4, UR4, 0x2aaaaaab, URZ ;  /* 0x2aaaaaab040478a5 */ /* 0x000fc8000f8e023f */
[----:B------:R-:W-:-:S04]  /*bb60*/  USHF.R.U32.HI UR4, URZ, 0x1f, UR5 ;  /* 0x0000001f3f047899 */ /* 0x000fc80008011605 */
[----:B------:R-:W-:-:S04]  /*bb70*/  ULEA.HI.SX32 UR4, UR5, UR4, 0x1c ;  /* 0x0000000405047291 */ /* 0x000fc8000f8fe23f */
[----:B------:R-:W-:-:S04]  /*bb80*/  UISETP.LT.AND UP0, UPT, UR41, UR4, UPT ;  /* 0x000000042900728c */ /* 0x000fc8000bf01270 */
[----:B------:R-:W-:-:S06]  /*bb90*/  USEL UR45, UR41, UR4, UP0 ;  /* 0x00000004292d7287 */ /* 0x000fcc0008000000 */
[----:B------:R-:W-:-:S13]  /*bba0*/  ISETP.LT.AND P0, PT, RZ, UR45, PT ;  /* 0x0000002dff007c0c */ /* 0x000fda000bf01270 */
[----:B0-----:R-:W-:Y:S05]  /*bbb0*/  @P0 BRA `(.L_x_2253) ;  /* 0x0000000000440947 */ /* 0x001fea0003800000 */
        /* <DEDUP_REMOVED lines=17> */
.L_x_2253:
[----:B------:R-:W-:Y:S01]  /*bcd0*/  IADD3 R0, R17, 0x18400, RZ ;  /* 0x0001840011007810 */ /* 0x000fe20007ffe0ff */
[----:B------:R-:W-:Y:S03]  /*bce0*/  BSSY B6, `(.L_x_2255) ;  /* 0x0000013000067945 */ /* 0x000fe60003800000 */
[----:B------:R-:W-:-:S13]  /*bcf0*/  LOP3.LUT P0, RZ, R0, 0x3ff, RZ, 0xc0, !PT ;  /* 0x000003ff00ff7812 */ /* 0x000fda000780c0ff */
[----:B------:R-:W-:Y:S05]  /*bd00*/  @!P0 BRA `(.L_x_2256) ;  /* 0x0000000000408947 */ /* 0x000fea0003800000 */
[----:B------:R-:W-:Y:S01]  /*bd10*/  MOV R2, 0x0 ;  /* 0x0000000000027802 */ /* 0x000fe20000000f00 */
[----:B------:R-:W-:Y:S01]  /*bd20*/  ULDC.64 UR4, c[0x4][0xf0] ;  /* 0x01003c0000047ab9 */ /* 0x000fe20000000a00 */
[----:B------:R-:W-:Y:S01]  /*bd30*/  ULDC.64 UR6, c[0x4][0xf8] ;  /* 0x01003e0000067ab9 */ /* 0x000fe20000000a00 */
[----:B------:R-:W-:Y:S01]  /*bd40*/  IMAD.U32 R4, RZ, RZ, UR4 ;  /* 0x00000004ff047e24 */ /* 0x000fe2000f8e00ff */
[----:B------:R-:W-:Y:S01]  /*bd50*/  MOV R7, UR7 ;  /* 0x0000000700077c02 */ /* 0x000fe20008000f00 */
[----:B------:R-:W-:Y:S01]  /*bd60*/  IMAD.U32 R5, RZ, RZ, UR5 ;  /* 0x00000005ff057e24 */ /* 0x000fe2000f8e00ff */
[----:B------:R-:W0:Y:S01]  /*bd70*/  LDC.64 R2, c[0x4][R2] ;  /* 0x0100000002027b82 */ /* 0x000e220000000a00 */
[----:B------:R-:W-:Y:S01]  /*bd80*/  ULDC.64 UR4, c[0x4][0x70] ;  /* 0x01001c0000047ab9 */ /* 0x000fe20000000a00 */
[----:B------:R-:W-:Y:S01]  /*bd90*/  IMAD.U32 R6, RZ, RZ, UR6 ;  /* 0x00000006ff067e24 */ /* 0x000fe2000f8e00ff */
[----:B------:R-:W-:Y:S01]  /*bda0*/  MOV R12, 0x1 ;  /* 0x00000001000c7802 */ /* 0x000fe20000000f00 */
[----:B------:R-:W-:-:S02]  /*bdb0*/  IMAD.U32 R10, RZ, RZ, UR4 ;  /* 0x00000004ff0a7e24 */ /* 0x000fc4000f8e00ff */
[----:B------:R-:W-:Y:S02]  /*bdc0*/  IMAD.U32 R11, RZ, RZ, UR5 ;  /* 0x00000005ff0b7e24 */ /* 0x000fe4000f8e00ff */
[----:B------:R-:W-:Y:S02]  /*bdd0*/  IMAD.MOV.U32 R8, RZ, RZ, 0x70 ;  /* 0x00000070ff087424 */ /* 0x000fe400078e00ff */
[----:B------:R-:W-:-:S07]  /*bde0*/  IMAD.MOV.U32 R13, RZ, RZ, RZ ;  /* 0x000000ffff0d7224 */ /* 0x000fce00078e00ff */
[----:B------:R-:W-:-:S07]  /*bdf0*/  LEPC R20, `(.L_x_2256) ;  /* 0x000000001014794e */ /* 0x000fce0000000000 */
[----:B0----5:R-:W-:Y:S05]  /*be00*/  CALL.ABS.NOINC R2 ;  /* 0x0000000002007343 */ /* 0x021fea0003c00000 */
.L_x_2256:
[----:B------:R-:W-:Y:S05]  /*be10*/  BSYNC B6 ;  /* 0x0000000000067941 */ /* 0x000fea0003800000 */
.L_x_2255:
        /* <DEDUP_REMOVED lines=9> */
[----:B------:R-:W-:Y:S01]  /*beb0*/  MOV R5, UR5 ;  /* 0x0000000500057c02 */ /* 0x000fe20008000f00 */
        /* <DEDUP_REMOVED lines=10> */
.L_x_2259:
[----:B------:R0:W1:Y:S01]  /*bf60*/  LDC.64 R2, c[0x4][R18] ;  /* 0x0100000012027b82 */ /* 0x0000620000000a00 */
[----:B------:R-:W-:Y:S01]  /*bf70*/  ULDC.64 UR4, c[0x4][0xf0] ;  /* 0x01003c0000047ab9 */ /* 0x000fe20000000a00 */
[----:B------:R-:W-:Y:S01]  /*bf80*/  ULDC.64 UR6, c[0x4][0xf8] ;  /* 0x01003e0000067ab9 */ /* 0x000fe20000000a00 */
[----:B------:R-:W-:Y:S01]  /*bf90*/  MOV R4, UR4 ;  /* 0x0000000400047c02 */ /* 0x000fe20008000f00 */
[----:B------:R-:W-:Y:S01]  /*bfa0*/  IMAD.U32 R5, RZ, RZ, UR5 ;  /* 0x00000005ff057e24 */ /* 0x000fe2000f8e00ff */
[----:B------:R-:W-:Y:S01]  /*bfb0*/  ULDC.64 UR4, c[0x4][0x80] ;  /* 0x0100200000047ab9 */ /* 0x000fe20000000a00 */
[----:B------:R-:W-:Y:S01]  /*bfc0*/  IMAD.U32 R6, RZ, RZ, UR6 ;  /* 0x00000006ff067e24 */ /* 0x000fe2000f8e00ff */
[----:B------:R-:W-:Y:S01]  /*bfd0*/  MOV R10, UR4 ;  /* 0x00000004000a7c02 */ /* 0x000fe20008000f00 */
[----:B------:R-:W-:Y:S01]  /*bfe0*/  IMAD.U32 R7, RZ, RZ, UR7 ;  /* 0x00000007ff077e24 */ /* 0x000fe2000f8e00ff */
[----:B------:R-:W-:Y:S01]  /*bff0*/  MOV R13, RZ ;  /* 0x000000ff000d7202 */ /* 0x000fe20000000f00 */
[----:B------:R-:W-:-:S02]  /*c000*/  IMAD.U32 R11, RZ, RZ, UR5 ;  /* 0x00000005ff0b7e24 */ /* 0x000fc4000f8e00ff */
[----:B------:R-:W-:Y:S02]  /*c010*/  IMAD.MOV.U32 R8, RZ, RZ, 0x70 ;  /* 0x00000070ff087424 */ /* 0x000fe400078e00ff */
[----:B0-----:R-:W-:-:S07]  /*c020*/  IMAD.MOV.U32 R12, RZ, RZ, 0x1 ;  /* 0x00000001ff0c7424 */ /* 0x001fce00078e00ff */
[----:B------:R-:W-:-:S07]  /*c030*/  LEPC R20, `(.L_x_2258) ;  /* 0x000000001014794e */ /* 0x000fce0000000000 */
[----:B-1----:R-:W-:Y:S05]  /*c040*/  CALL.ABS.NOINC R2 ;  /* 0x0000000002007343 */ /* 0x002fea0003c00000 */
.L_x_2258:
[----:B------:R-:W-:Y:S05]  /*c050*/  BSYNC B6 ;  /* 0x0000000000067941 */ /* 0x000fea0003800000 */
.L_x_2257:
        /* <DEDUP_REMOVED lines=13> */
[----:B------:R-:W-:Y:S02]  /*c130*/  MOV R22, UR4 ;  /* 0x0000000400167c02 */ /* 0x000fe40008000f00 */
[----:B------:R-:W-:Y:S05]  /*c140*/  BRA.DIV UR5, `(.L_x_2260) ;  /* 0x0000003605307947 */ /* 0x000fea000b800000 */
.L_x_2314:
        /* <DEDUP_REMOVED lines=15> */
[----:B------:R-:W-:Y:S02]  /*c240*/  ISETP.GT.U32.OR P0, PT, R8, 0x5f, P0 ;  /* 0x0000005f0800780c */ /* 0x000fe40000704470 */
[----:B------:R-:W-:Y:S02]  /*c250*/  MOV R9, R0 ;  /* 0x0000000000097202 */ /* 0x000fe40000000f00 */
        /* <DEDUP_REMOVED lines=12> */
[----:B------:R-:W-:Y:S01]  /*c320*/  IMAD.U32 R2, RZ, RZ, UR47 ;  /* 0x0000002fff027e24 */ /* 0x000fe2000f8e00ff */
[----:B------:R-:W-:-:S03]  /*c330*/  LOP3.LUT R16, R16, 0xffffffbf, RZ, 0xc0, !PT ;  /* 0xffffffbf10107812 */ /* 0x000fc600078ec0ff */
[----:B------:R0:W5:Y:S01]  /*c340*/  @!P0 LDG.E R6, desc[UR36][R4.64] ;  /* 0x0000002404068981 */ /* 0x000162000c1e1900 */
[----:B------:R-:W-:Y:S01]  /*c350*/  ISETP.NE.AND P2, PT, R2, 0x3, PT ;  /* 0x000000030200780c */ /* 0x000fe20003f45270 */
[----:B------:R-:W-:Y:S01]  /*c360*/  IMAD.MOV R7, RZ, RZ, -R9 ;  /* 0x000000ffff077224 */ /* 0x000fe200078e0a09 */
[----:B------:R-:W-:Y:S01]  /*c370*/  ISETP.GT.U32.AND P0, PT, R8, 0x5f, PT ;  /* 0x0000005f0800780c */ /* 0x000fe20003f04070 */
[----:B------:R-:W-:Y:S01]  /*c380*/  IMAD.U32 R24, RZ, RZ, UR4 ;  /* 0x00000004ff187e24 */ /* 0x000fe2000f8e00ff */
[----:B------:R-:W-:-:S05]  /*c390*/  IADD3 R3, RZ, -UR43, RZ ;  /* 0x8000002bff037c10 */ /* 0x000fca000fffe0ff */
[----:B------:R-:W-:Y:S02]  /*c3a0*/  IMAD R22, R22, R3, UR42 ;  /* 0x0000002a16167e24 */ /* 0x000fe4000f8e0203 */
[----:B0-----:R-:W-:Y:S02]  /*c3b0*/  IMAD R5, R10, R7, R0 ;  /* 0x000000070a057224 */ /* 0x001fe400078e0200 */
[----:B------:R-:W-:Y:S02]  /*c3c0*/  @P2 LOP3.LUT R16, R16, 0x40, RZ, 0xfc, !PT ;  /* 0x0000004010102812 */ /* 0x000fe400078efcff */
[----:B------:R-:W-:Y:S02]  /*c3d0*/  SHF.R.S32.HI R28, RZ, 0x1f, R22 ;  /* 0x0000001fff1c7819 */ /* 0x000fe40000011416 */
[----:B------:R-:W-:-:S04]  /*c3e0*/  LOP3.LUT R16, R16, 0xffffffdf, RZ, 0xc0, !PT ;  /* 0xffffffdf10107812 */ /* 0x000fc800078ec0ff */
[----:B------:R-:W-:Y:S01]  /*c3f0*/  @P0 LOP3.LUT R16, R16, 0x20, RZ, 0xfc, !PT ;  /* 0x0000002010100812 */ /* 0x000fe200078efcff */
[----:B------:R-:W-:Y:S06]  /*c400*/  @!P2 BRA `(.L_x_2261) ;  /* 0x000000000004a947 */ /* 0x000fec0003800000 */
[----:B------:R-:W-:Y:S01]  /*c410*/  BPT.TRAP 0x1 ;  /* 0x000000040000795c */ /* 0x000fe20000300000 */
.L_x_2261:
        /* <DEDUP_REMOVED lines=8> */
[----:B------:R-:W-:-:S03]  /*c4a0*/  IMAD R0, R23, 0x8, R17 ;  /* 0x0000000817007824 */ /* 0x000fc600078e0211 */
        /* <DEDUP_REMOVED lines=12> */
[----:B------:R-:W-:-:S04]  /*c570*/  SHF.L.U32 R3, R26, 0x1f, RZ ;  /* 0x0000001f1a037819 */ /* 0x000fc800000006ff */
[----:B------:R-:W-:-:S06]  /*c580*/  LEA.HI.X R19, R2, UR5, R19, 0x1, P0 ;  /* 0x0000000502137c11 */ /* 0x000fcc00080f0c13 */
[----:B------:R-:W0:Y:S02]  /*c590*/  SYNCS.PHASECHK.TRANS64.TRYWAIT P0, [R0+URZ+0x2a840], R3 ;  /* 0x02a84003000075a7 */ /* 0x000e24000800017f */
[----:B0-----:R-:W-:Y:S05]  /*c5a0*/  @!P0 BRA `(.L_x_2263) ;  /* 0x0000003000448947 */ /* 0x001fea0003800000 */
.L_x_2315:
[----:B------:R-:W-:Y:S05]  /*c5b0*/  BSYNC B0 ;  /* 0x0000000000007941 */ /* 0x000fea0003800000 */
.L_x_2262:
        /* <DEDUP_REMOVED lines=9> */
[----:B------:R-:W-:Y:S01]  /*c650*/  IADD3 R3, R3, R7, RZ ;  /* 0x0000000703037210 */ /* 0x000fe20007ffe0ff */
[----:B------:R-:W-:Y:S02]  /*c660*/  IMAD.MOV.U32 R7, RZ, RZ, -0x60 ;  /* 0xffffffa0ff077424 */ /* 0x000fe400078e00ff */
        /* <DEDUP_REMOVED lines=8> */
[----:B------:R-:W-:Y:S01]  /*c6f0*/  IMAD R7, R24, R7, UR38 ;  /* 0x0000002618077e24 */ /* 0x000fe2000f8e0207 */
[----:B------:R-:W-:Y:S01]  /*c700*/  LEA R4, P0, R2, UR4, 0x1 ;  /* 0x0000000402047c11 */ /* 0x000fe2000f8008ff */
[----:B------:R-:W-:Y:S01]  /*c710*/  IMAD.IADD R3, R3, 0x1, R5 ;  /* 0x0000000103037824 */ /* 0x000fe200078e0205 */
[----:B------:R-:W-:Y:S01]  /*c720*/  UMOV UR4, 0xffffffff ;  /* 0xffffffff00047882 */ /* 0x000fe20000000000 */
[----:B------:R-:W-:Y:S01]  /*c730*/  IMAD R5, R23, 0x4800, R30 ;  /* 0x0000480017057824 */ /* 0x000fe200078e021e */
[----:B------:R-:W-:Y:S02]  /*c740*/  IADD3 R7, -R36, R7, RZ ;  /* 0x0000000724077210 */ /* 0x000fe40007ffe1ff */
        /* <DEDUP_REMOVED lines=16> */
[----:B------:R-:W-:-:S03]  /*c850*/  @P0 IMAD R25, R5, 0x2, R17 ;  /* 0x0000000205190824 */ /* 0x000fc600078e0211 */
[----:B------:R-:W-:Y:S01]  /*c860*/  @P0 IADD3.X R21, RZ, R8, RZ, P1, !PT ;  /* 0x00000008ff150210 */ /* 0x000fe20000ffe4ff */
[----:B-1----:R-:W-:Y:S01]  /*c870*/  @P0 IMAD.MOV.U32 R2, RZ, RZ, R14 ;  /* 0x000000ffff020224 */ /* 0x002fe200078e000e */
[----:B------:R-:W-:Y:S03]  /*c880*/  SHFL.IDX PT, R8, R6, 0x2, 0x181f ;  /* 0x00581f0006087f89 */ /* 0x000fe600000e0000 */
[----:B------:R-:W-:Y:S01]  /*c890*/  @P0 IMAD.MOV.U32 R3, RZ, RZ, R21 ;  /* 0x000000ffff030224 */ /* 0x000fe200078e0015 */
        /* <DEDUP_REMOVED lines=31> */
[----:B------:R0:W1:Y:S03]  /*ca90*/  SHFL.IDX PT, R8, R6, 0x5, 0x181f ;  /* 0x00b81f0006087f89 */ /* 0x00006600000e0000 */
[----:B------:R-:W-:Y:S01]  /*caa0*/  @P0 IMAD.MOV.U32 R3, RZ, RZ, R9 ;  /* 0x000000ffff030224 */ /* 0x000fe200078e0009 */
[----:B------:R0:W2:Y:S04]  /*cab0*/  SHFL.IDX PT, R14, R4, 0x5, 0x181f ;  /* 0x00b81f00040e7f89 */ /* 0x0000a800000e0000 */
[----:B------:R0:W-:Y:S04]  /*cac0*/  @P0 LDGSTS.E.BYPASS.LTC128B.128 [R21+0x1a400], desc[UR36][R2.64], !P4 ;  /* 0x1a40000002150fae */ /* 0x0001e8000e101d64 */
[----:B------:R0:W-:Y:S04]  /*cad0*/  @P0 LDGSTS.E.BYPASS.LTC128B.128 [R21+0x1d400], desc[UR36][R2.64+0x80], !P3 ;  /* 0x1d40008002150fae */ /* 0x0001e8000d901d64 */
[----:B------:R0:W-:Y:S02]  /*cae0*/  @P0 LDGSTS.E.BYPASS.LTC128B.128 [R21+0x20400], desc[UR36][R2.64+0x100], !P2 ;  /* 0x2040010002150fae */ /* 0x0001e4000d101d64 */
.L_x_2329:
[----:B------:R-:W-:-:S13]  /*caf0*/  ISETP.GE.AND P0, PT, R7, 0x51, PT ;  /* 0x000000510700780c */ /* 0x000fda0003f06270 */
[----:B0-2---:R-:W-:Y:S01]  /*cb00*/  @P0 LEA R2, P1, R37, R14, 0x1 ;  /* 0x0000000e25020211 */ /* 0x005fe200078208ff */
[----:B------:R-:W-:-:S03]  /*cb10*/  @P0 IMAD R5, R5, 0x2, R17 ;  /* 0x0000000205050824 */ /* 0x000fc600078e0211 */
[----:B-1----:R-:W-:-:S05]  /*cb20*/  @P0 IADD3.X R3, RZ, R8, RZ, P1, !PT ;  /* 0x00000008ff030210 */ /* 0x002fca0000ffe4ff */
        /* <DEDUP_REMOVED lines=8> */
.L_x_2265:
[----:B------:R-:W-:Y:S02]  /*cbb0*/  PLOP3.LUT P1, PT, P1, P0, PT, 0xa2, 0x0 ;  /* 0x000000000000781c */ /* 0x000fe40000f21472 */
[----:B------:R-:W-:-:S08]  /*cbc0*/  @P0 R2UR P1, UR4, R0 ;  /* 0x00000000000402ca */ /* 0x000fd00000020000 */
[----:B------:R-:W-:-:S05]  /*cbd0*/  @P0 PLOP3.LUT P0, PT, P1, PT, PT, 0x80, 0x0 ;  /* 0x000000000000081c */ /* 0x000fca0000f0f070 */
[----:B------:R-:W-:Y:S01]  /*cbe0*/  @!P1 SYNCS.ARRIVE.TRANS64.RED.A0T1 RZ, [UR4+0x2a830], RZ ;  /* 0x02a830ffffff99a7 */ /* 0x000fe20008200404 */
[----:B------:R-:W-:Y:S07]  /*cbf0*/  @!P1 ARRIVES.LDGSTSBAR.64.TRANSCNT [UR4+0x2a830] ;  /* 0x02a83000ff0099b0 */ /* 0x000fee0008000a84 */
[----:B------:R-:W-:Y:S05]  /*cc00*/  @P0 BRA.U.ANY `(.L_x_2265) ;  /* 0xfffffffd00e80947 */ /* 0x000fea000393ffff */
[----:B------:R-:W-:Y:S01]  /*cc10*/  NOP ;  /* 0x0000000000007918 */ /* 0x000fe20000000000 */
[----:B0-----:R-:W-:-:S05]  /*cc20*/  IMAD.U32 R2, RZ, RZ, UR47 ;  /* 0x0000002fff027e24 */ /* 0x001fca000f8e00ff */
[----:B------:R-:W-:-:S13]  /*cc30*/  ISETP.NE.AND P2, PT, R2, 0x3, PT ;  /* 0x000000030200780c */ /* 0x000fda0003f45270 */
[----:B------:R-:W-:Y:S05]  /*cc40*/  @!P2 BRA `(.L_x_2266) ;  /* 0x000000000004a947 */ /* 0x000fea0003800000 */
[----:B------:R-:W-:Y:S01]  /*cc50*/  BPT.TRAP 0x1 ;  /* 0x000000040000795c */ /* 0x000fe20000300000 */
.L_x_2266:
[----:B------:R0:W-:Y:S02]  /*cc60*/  SYNCS.ARRIVE.TRANS64.A1T0 RZ, [R0+URZ+0x2a830], RZ ;  /* 0x02a830ff00ff79a7 */ /* 0x0001e4000810003f */
[----:B------:R-:W-:Y:S05]  /*cc70*/  WARPSYNC.ALL ;  /* 0x0000000000007948 */ /* 0x000fea0003800000 */
[----:B------:R-:W-:Y:S01]  /*cc80*/  BSSY B6, `(.L_x_2267) ;  /* 0x0000015000067945 */ /* 0x000fe20003800000 */
[----:B0-----:R-:W-:Y:S01]  /*cc90*/  VIADD R0, R17, 0xc400 ;  /* 0x0000c40011007836 */ /* 0x001fe20000000000 */
[----:B------:R-:W-:Y:S04]  /*cca0*/  BAR.SYNC.DEFER_BLOCKING 0x8, 0x180 ;  /* 0x0206000000007b1d */ /* 0x000fe80000010000 */
        /* <DEDUP_REMOVED lines=17> */
[----:B0-----:R-:W-:Y:S05]  /*cdc0*/  CALL.ABS.NOINC R2 ;  /* 0x0000000002007343 */ /* 0x001fea0003c00000 */
.L_x_2268:
[----:B------:R-:W-:Y:S05]  /*cdd0*/  BSYNC B6 ;  /* 0x0000000000067941 */ /* 0x000fea0003800000 */
.L_x_2267:
[----:B------:R-:W0:Y:S01]  /*cde0*/  S2R R2, SR_TID.X ;  /* 0x0000000000027919 */ /* 0x000e220000002100 */
[----:B------:R-:W-:Y:S01]  /*cdf0*/  UISETP.NE.AND UP0, UPT, UR48, URZ, UPT ;  /* 0x0000003f3000728c */ /* 0x000fe2000bf05270 */
[----:B------:R-:W-:Y:S01]  /*ce00*/  IMAD.U32 R0, RZ, RZ, UR44 ;  /* 0x0000002cff007e24 */ /* 0x000fe2000f8e00ff */
[----:B------:R-:W-:Y:S01]  /*ce10*/  R2UR UR6, R28 ;  /* 0x000000001c0672ca */ /* 0x000fe200000e0000 */
[----:B------:R-:W-:Y:S01]  /*ce20*/  ULDC.64 UR8, c[0x0][0x2d8] ;  /* 0x0000b60000087ab9 */ /* 0x000fe20000000a00 */
[----:B------:R-:W-:Y:S02]  /*ce30*/  R2UR UR7, R22 ;  /* 0x00000000160772ca */ /* 0x000fe400000e0000 */
[----:B------:R-:W-:Y:S02]  /*ce40*/  PLOP3.LUT P0, PT, PT, PT, UP0, 0x80, 0x0 ;  /* 0x000000000000781c */ /* 0x000fe40003f0f008 */
[C---:B------:R-:W-:Y:S02]  /*ce50*/  LOP3.LUT P3, RZ, R16.reuse, 0x400, RZ, 0xc0, !PT ;  /* 0x0000040010ff7812 */ /* 0x040fe4000786c0ff */
[C---:B------:R-:W-:Y:S01]  /*ce60*/  LOP3.LUT P4, RZ, R16.reuse, 0x200, RZ, 0xc0, !PT ;  /* 0x0000020010ff7812 */ /* 0x040fe2000788c0ff */
[----:B------:R-:W-:Y:S01]  /*ce70*/  @UP0 ULDC UR4, c[0x0][0x44c] ;  /* 0x0001130000040ab9 */ /* 0x000fe20000000800 */
[----:B------:R-:W-:-:S03]  /*ce80*/  LOP3.LUT P5, RZ, R16, 0x100, RZ, 0xc0, !PT ;  /* 0x0000010010ff7812 */ /* 0x000fc600078ac0ff */
[----:B------:R-:W-:-:S04]  /*ce90*/  UIMAD UR6, UR6, UR8, URZ ;  /* 0x00000008060672a4 */ /* 0x000fc8000f8e023f */
[----:B------:R-:W-:Y:S02]  /*cea0*/  UIMAD UR7, UR7, UR9, UR6 ;  /* 0x00000009070772a4 */ /* 0x000fe4000f8e0206 */
[----:B------:R-:W-:Y:S01]  /*ceb0*/  USHF.R.S32.HI UR6, URZ, 0x1f, UR43 ;  /* 0x0000001f3f067899 */ /* 0x000fe2000801142b */
[----:B0-----:R-:W-:-:S05]  /*cec0*/  IMAD.SHL.U32 R2, R2, 0x10, RZ ;  /* 0x0000001002027824 */ /* 0x001fca00078e00ff */
[----:B------:R-:W-:-:S05]  /*ced0*/  LOP3.LUT R2, R36, 0x70, R2, 0xf8, !PT ;  /* 0x0000007024027812 */ /* 0x000fca00078ef802 */
[----:B------:R-:W-:-:S04]  /*cee0*/  IMAD R0, R0, 0x80, R2 ;  /* 0x0000008000007824 */ /* 0x000fc800078e0202 */
[----:B------:R-:W-:Y:S01]  /*cef0*/  @P0 IMAD.HI.U32 R3, R0, UR4, RZ ;  /* 0x0000000400030c27 */ /* 0x000fe2000f8e00ff */
[----:B------:R-:W-:Y:S01]  /*cf00*/  PLOP3.LUT P0, PT, PT, PT, UP0, 0x80, 0x0 ;  /* 0x000000000000781c */ /* 0x000fe20003f0f008 */
[----:B------:R-:W-:Y:S01]  /*cf10*/  @UP0 ULDC UR4, c[0x0][0x450] ;  /* 0x0001140000040ab9 */ /* 0x000fe20000000800 */
[----:B------:R-:W-:-:S11]  /*cf20*/  MOV R2, R0 ;  /* 0x0000000000027202 */ /* 0x000fd60000000f00 */
        /* <DEDUP_REMOVED lines=30> */
[----:B------:R-:W0:Y:S01]  /*d110*/  SHFL.IDX PT, R14, R0, RZ, 0x181f ;  /* 0x00181fff000e7589 */ /* 0x000e2200000e0000 */
[----:B------:R-:W-:-:S03]  /*d120*/  IMAD.U32 R3, RZ, RZ, UR44 ;  /* 0x0000002cff037e24 */ /* 0x000fc6000f8e00ff */
[----:B------:R-:W1:Y:S01]  /*d130*/  SHFL.IDX PT, R2, R5, RZ, 0x181f ;  /* 0x00181fff05027589 */ /* 0x000e6200000e0000 */
[----:B------:R-:W-:-:S03]  /*d140*/  IMAD R4, R3, 0x80, R36 ;  /* 0x0000008003047824 */ /* 0x000fc600078e0224 */
[----:B------:R-:W-:Y:S01]  /*d150*/  SHFL.IDX PT, R6, R5, 0x1, 0x181f ;  /* 0x00381f0005067f89 */ /* 0x000fe200000e0000 */
[C---:B------:R-:W-:Y:S01]  /*d160*/  VIADD R7, R4.reuse, 0x10 ;  /* 0x0000001004077836 */ /* 0x040fe20000000000 */
[----:B------:R-:W-:-:S13]  /*d170*/  ISETP.GE.AND P0, PT, R4, UR39, PT ;  /* 0x0000002704007c0c */ /* 0x000fda000bf06270 */
[----:B0-----:R-:W-:-:S05]  /*d180*/  @!P0 LEA R14, P1, R37, R14, 0x1 ;  /* 0x0000000e250e8211 */ /* 0x001fca00078208ff */
[----:B-1----:R-:W-:Y:S01]  /*d190*/  @!P0 IMAD.X R3, RZ, RZ, R2, P1 ;  /* 0x000000ffff038224 */ /* 0x002fe200008e0602 */
[----:B------:R-:W-:Y:S02]  /*d1a0*/  @!P0 MOV R2, R14 ;  /* 0x0000000e00028202 */ /* 0x000fe40000000f00 */
        /* <DEDUP_REMOVED lines=63> */
[----:B------:R0:W1:Y:S02]  /*d5a0*/  SHFL.IDX PT, R6, R5, 0x7, 0x181f ;  /* 0x00f81f0005067f89 */ /* 0x00006400000e0000 */
[----:B------:R-:W-:Y:S02]  /*d5b0*/  @!P0 MOV R3, R7 ;  /* 0x0000000700038202 */ /* 0x000fe40000000f00 */
[----:B------:R0:W2:Y:S04]  /*d5c0*/  SHFL.IDX PT, R14, R0, 0x7, 0x181f ;  /* 0x00f81f00000e7f89 */ /* 0x0000a800000e0000 */
[----:B------:R0:W-:Y:S04]  /*d5d0*/  @!P0 LDGSTS.E.BYPASS.LTC128B.128 [R31+0xf400], desc[UR36][R2.64], !P3 ;  /* 0x0f400000021f8fae */ /* 0x0001e8000d901d64 */
[----:B------:R0:W-:Y:S04]  /*d5e0*/  @!P0 LDGSTS.E.BYPASS.LTC128B.128 [R31+0x13400], desc[UR36][R2.64+0x80], !P4 ;  /* 0x13400080021f8fae */ /* 0x0001e8000e101d64 */
[----:B------:R0:W-:Y:S02]  /*d5f0*/  @!P0 LDGSTS.E.BYPASS.LTC128B.128 [R31+0x17400], desc[UR36][R2.64+0x100], !P5 ;  /* 0x17400100021f8fae */ /* 0x0001e4000e901d64 */
.L_x_2346:
        /* <DEDUP_REMOVED lines=12> */
.L_x_2270:
        /* <DEDUP_REMOVED lines=10> */
[----:B------:R-:W-:-:S04]  /*d760*/  LOP3.LUT R0, R0, 0xfffffffe, RZ, 0xc0, !PT ;  /* 0xfffffffe00007812 */ /* 0x000fc800078ec0ff */
[----:B------:R-:W-:-:S04]  /*d770*/  IADD3 R0, R2, -R0, RZ ;  /* 0x8000000002007210 */ /* 0x000fc80007ffe0ff */
[----:B------:R-:W-:Y:S01]  /*d780*/  SHF.L.U32 R0, R0, 0x1f, RZ ;  /* 0x0000001f00007819 */ /* 0x000fe200000006ff */
[----:B------:R-:W-:Y:S01]  /*d790*/  NOP ;  /* 0x0000000000007918 */ /* 0x000fe20000000000 */
[----:B------:R0:W-:Y:S01]  /*d7a0*/  SYNCS.ARRIVE.TRANS64.A1T0 RZ, [R17+URZ+0x2a800], RZ ;  /* 0x02a800ff11ff79a7 */ /* 0x0001e2000810003f */
[----:B------:R-:W-:Y:S01]  /*d7b0*/  BSSY B0, `(.L_x_2271) ;  /* 0x0000003000007945 */ /* 0x000fe20003800000 */
[----:B------:R-:W1:Y:S03]  /*d7c0*/  SYNCS.PHASECHK.TRANS64.TRYWAIT P0, [R17+URZ+0x2a820], R0 ;  /* 0x02a82000110075a7 */ /* 0x000e66000800017f */
[----:B01----:R-:W-:Y:S05]  /*d7d0*/  @!P0 BRA `(.L_x_2272) ;  /* 0x0000003000608947 */ /* 0x003fea0003800000 */
.L_x_2347:
[----:B------:R-:W-:Y:S05]  /*d7e0*/  BSYNC B0 ;  /* 0x0000000000007941 */ /* 0x000fea0003800000 */
.L_x_2271:
[----:B------:R-:W-:-:S06]  /*d7f0*/  UISETP.GE.AND UP0, UPT, UR45, 0x2, UPT ;  /* 0x000000022d00788c */ /* 0x000fcc000bf06270 */
[----:B------:R-:W-:-:S13]  /*d800*/  PLOP3.LUT P0, PT, PT, PT, UP0, 0x40, 0x0 ;  /* 0x000000000000781c */ /* 0x000fda0003f0e808 */
[----:B------:R-:W-:Y:S05]  /*d810*/  @P0 BRA `(.L_x_2273) ;  /* 0x0000000c00d80947 */ /* 0x000fea0003800000 */
[----:B------:R-:W-:Y:S01]  /*d820*/  UIADD3 UR4, UR45, -0x2, URZ ;  /* 0xfffffffe2d047890 */ /* 0x000fe2000fffe03f */
[----:B------:R-:W-:Y:S01]  /*d830*/  BSSY B0, `(.L_x_2273) ;  /* 0x00000f4000007945 */ /* 0x000fe20003800000 */
[----:B------:R-:W-:Y:S02]  /*d840*/  IMAD.MOV.U32 R20, RZ, RZ, R26 ;  /* 0x000000ffff147224 */ /* 0x000fe400078e001a */
[----:B------:R-:W-:Y:S02]  /*d850*/  IMAD.MOV.U32 R9, RZ, RZ, R23 ;  /* 0x000000ffff097224 */ /* 0x000fe400078e0017 */
[----:B------:R-:W-:Y:S01]  /*d860*/  IMAD.MOV.U32 R27, RZ, RZ, R24 ;  /* 0x000000ffff1b7224 */ /* 0x000fe200078e0018 */
[----:B------:R-:W-:-:S07]  /*d870*/  MOV R8, UR4 ;  /* 0x0000000400087c02 */ /* 0x000fce0008000f00 */
.L_x_2286:
[----:B------:R-:W1:Y:S01]  /*d880*/  LDC R3, c[0x0][0x430] ;  /* 0x00010c00ff037b82 */ /* 0x000e620000000800 */
[----:B0-----:R-:W0:Y:S01]  /*d890*/  S2R R0, SR_TID.X ;  /* 0x0000000000007919 */ /* 0x001e220000002100 */
[----:B------:R-:W-:Y:S02]  /*d8a0*/  IMAD R10, R8, 0x60, R32 ;  /* 0x00000060080a7824 */ /* 0x000fe400078e0220 */
[----:B------:R-:W-:Y:S01]  /*d8b0*/  VIADD R23, R9, 0x1 ;  /* 0x0000000109177836 */ /* 0x000fe20000000000 */
[----:B-1----:R-:W-:Y:S01]  /*d8c0*/  ISETP.NE.AND P0, PT, R3, 0x1, PT ;  /* 0x000000010300780c */ /* 0x002fe20003f05270 */
[----:B0-----:R-:W-:-:S12]  /*d8d0*/  IMAD.SHL.U32 R0, R0, 0x10, RZ ;  /* 0x0000001000007824 */ /* 0x001fd800078e00ff */
        /* <DEDUP_REMOVED lines=10> */
[----:B------:R-:W-:Y:S02]  /*d980*/  @!P1 SHF.R.S32.HI R3, RZ, 0x1f, R11 ;  /* 0x0000001fff039819 */ /* 0x000fe4000001140b */
[----:B------:R-:W-:Y:S01]  /*d990*/  @!P1 MOV R2, R11 ;  /* 0x0000000b00029202 */ /* 0x000fe20000000f00 */
[----:B--2---:R-:W-:-:S04]  /*d9a0*/  @!P1 IMAD R0, R33, R6, RZ ;  /* 0x0000000621009224 */ /* 0x004fc800078e02ff */
[----:B------:R-:W-:-:S04]  /*d9b0*/  @!P1 IMAD.WIDE.U32 R2, R29, R6, R2 ;  /* 0x000000061d029225 */ /* 0x000fc800078e0002 */
[----:B------:R-:W-:-:S04]  /*d9c0*/  @!P1 IMAD R7, R29, R7, R0 ;  /* 0x000000071d079224 */ /* 0x000fc800078e0200 */
[----:B------:R-:W-:Y:S01]  /*d9d0*/  @!P1 IMAD.IADD R0, R7, 0x1, R3 ;  /* 0x0000000107009824 */ /* 0x000fe200078e0203 */
[----:B0-----:R-:W-:-:S04]  /*d9e0*/  @!P1 LEA R4, P0, R2, R4, 0x2 ;  /* 0x0000000402049211 */ /* 0x001fc800078010ff */
[----:B------:R-:W-:Y:S01]  /*d9f0*/  @!P1 LEA.HI.X R5, R2, R5, R0, 0x2, P0 ;  /* 0x0000000502059211 */ /* 0x000fe200000f1400 */
[----:B------:R-:W-:Y:S01]  /*da00*/  IMAD.MOV.U32 R0, RZ, RZ, RZ ;  /* 0x000000ffff007224 */ /* 0x000fe200078e00ff */
[----:B------:R-:W-:Y:S01]  /*da10*/  MOV R12, UR47 ;  /* 0x0000002f000c7c02 */ /* 0x000fe20008000f00 */
[----:B------:R-:W-:Y:S01]  /*da20*/  IMAD.MOV R7, RZ, RZ, -R11 ;  /* 0x000000ffff077224 */ /* 0x000fe200078e0a0b */
[----:B------:R-:W-:-:S03]  /*da30*/  ISETP.NE.AND P0, PT, R23, 0x2, PT ;  /* 0x000000021700780c */ /* 0x000fc60003f05270 */
[----:B------:R0:W5:Y:S01]  /*da40*/  @!P1 LDG.E R0, desc[UR36][R4.64] ;  /* 0x0000002404009981 */ /* 0x000162000c1e1900 */
[----:B------:R-:W-:Y:S01]  /*da50*/  ISETP.NE.AND P1, PT, R12, 0x3, PT ;  /* 0x000000030c00780c */ /* 0x000fe20003f25270 */
[----:B------:R-:W-:Y:S05]  /*da60*/  YIELD ;  /* 0x0000000000007946 */ /* 0x000fea0003800000 */
[----:B------:R-:W-:Y:S01]  /*da70*/  ULDC UR4, c[0x0][0x430] ;  /* 0x00010c0000047ab9 */ /* 0x000fe20000000800 */
[----:B------:R-:W-:Y:S01]  /*da80*/  SEL R3, RZ, 0x1, P0 ;  /* 0x00000001ff037807 */ /* 0x000fe20000000000 */
[----:B0-----:R-:W-:Y:S01]  /*da90*/  IMAD R4, R7, UR4, R10 ;  /* 0x0000000407047c24 */ /* 0x001fe2000f8e020a */
[----:B------:R-:W-:Y:S01]  /*daa0*/  SEL R23, R23, RZ, P0 ;  /* 0x000000ff17177207 */ /* 0x000fe20000000000 */
[----:B------:R-:W-:Y:S01]  /*dab0*/  IMAD.MOV.U32 R24, RZ, RZ, R8 ;  /* 0x000000ffff187224 */ /* 0x000fe200078e0008 */
[----:B------:R-:W-:-:S02]  /*dac0*/  LOP3.LUT R26, R20, R3, RZ, 0x3c, !PT ;  /* 0x00000003141a7212 */ /* 0x000fc400078e3cff */
[----:B------:R-:W-:Y:S05]  /*dad0*/  @!P1 BRA `(.L_x_2274) ;  /* 0x0000000000049947 */ /* 0x000fea0003800000 */
[----:B------:R-:W-:Y:S01]  /*dae0*/  BPT.TRAP 0x1 ;  /* 0x000000040000795c */ /* 0x000fe20000300000 */
.L_x_2274:
[----:B------:R-:W-:Y:S01]  /*daf0*/  IMAD R6, R23, 0x8, R17 ;  /* 0x0000000817067824 */ /* 0x000fe200078e0211 */
[----:B------:R-:W-:Y:S01]  /*db00*/  SHF.L.U32 R3, R26, 0x1f, RZ ;  /* 0x0000001f1a037819 */ /* 0x000fe200000006ff */
[----:B------:R-:W-:Y:S03]  /*db10*/  BSSY B1, `(.L_x_2275) ;  /* 0x0000003000017945 */ /* 0x000fe60003800000 */
[----:B------:R-:W0:Y:S02]  /*db20*/  SYNCS.PHASECHK.TRANS64.TRYWAIT P0, [R6+URZ+0x2a840], R3 ;  /* 0x02a84003060075a7 */ /* 0x000e24000800017f */
[----:B0-----:R-:W-:Y:S05]  /*db30*/  @!P0 BRA `(.L_x_2276) ;  /* 0x0000002c009c8947 */ /* 0x001fea0003800000 */
.L_x_2348:
[----:B------:R-:W-:Y:S05]  /*db40*/  BSYNC B1 ;  /* 0x0000000000017941 */ /* 0x000fea0003800000 */
.L_x_2275:
        /* <DEDUP_REMOVED lines=65> */
.L_x_2362:
        /* <DEDUP_REMOVED lines=10> */
.L_x_2278:
        /* <DEDUP_REMOVED lines=11> */
.L_x_2279:
[----:B------:R0:W-:Y:S01]  /*e0b0*/  SYNCS.ARRIVE.TRANS64.A1T0 RZ, [R6+URZ+0x2a830], RZ ;  /* 0x02a830ff06ff79a7 */ /* 0x0001e2000810003f */
[----:B------:R-:W-:Y:S05]  /*e0c0*/  @!P2 BRA `(.L_x_2280) ;  /* 0x000000000004a947 */ /* 0x000fea0003800000 */
[----:B------:R-:W-:Y:S01]  /*e0d0*/  BPT.TRAP 0x1 ;  /* 0x000000040000795c */ /* 0x000fe20000300000 */
.L_x_2280:
[----:B------:R-:W-:Y:S01]  /*e0e0*/  SHF.L.U32 R3, R20, 0x1f, RZ ;  /* 0x0000001f14037819 */ /* 0x000fe200000006ff */
[----:B------:R-:W-:Y:S01]  /*e0f0*/  BSSY B1, `(.L_x_2281) ;  /* 0x0000004000017945 */ /* 0x000fe20003800000 */
[----:B0-----:R-:W-:-:S04]  /*e100*/  LEA R6, R9, R17, 0x3 ;  /* 0x0000001109067211 */ /* 0x001fc800078e18ff */
[----:B------:R-:W0:Y:S02]  /*e110*/  SYNCS.PHASECHK.TRANS64.TRYWAIT P0, [R6+URZ+0x2a860], R3 ;  /* 0x02a86003060075a7 */ /* 0x000e24000800017f */
[----:B0-----:R-:W-:Y:S05]  /*e120*/  @!P0 BRA `(.L_x_2282) ;  /* 0x0000002c00ec8947 */ /* 0x001fea0003800000 */
.L_x_2363:
[----:B------:R-:W-:Y:S05]  /*e130*/  BSYNC B1 ;  /* 0x0000000000017941 */ /* 0x000fea0003800000 */
.L_x_2281:
[----:B------:R-:W-:Y:S01]  /*e140*/  IMAD.MOV.U32 R2, RZ, RZ, -0x60 ;  /* 0xffffffa0ff027424 */ /* 0x000fe200078e00ff */
[----:B------:R-:W-:Y:S01]  /*e150*/  UMOV UR4, 0xffffffff ;  /* 0xffffffff00047882 */ /* 0x000fe20000000000 */
[C---:B------:R-:W-:Y:S01]  /*e160*/  LOP3.LUT P2, RZ, R16.reuse, 0x2, RZ, 0xc0, !PT ;  /* 0x0000000210ff7812 */ /* 0x040fe2000784c0ff */
[----:B------:R-:W-:Y:S01]  /*e170*/  IMAD R7, R9, 0x3000, R30 ;  /* 0x0000300009077824 */ /* 0x000fe200078e021e */
[----:B------:R-:W-:Y:S01]  /*e180*/  LOP3.LUT P1, RZ, R16, 0x1, RZ, 0xc0, !PT ;  /* 0x0000000110ff7812 */ /* 0x000fe2000782c0ff */
[----:B0-----:R-:W-:-:S04]  /*e190*/  IMAD R3, R27, R2, UR38 ;  /* 0x000000261b037e24 */ /* 0x001fc8000f8e0202 */
[----:B------:R-:W-:Y:S01]  /*e1a0*/  IMAD.IADD R8, R3, 0x1, -R36 ;  /* 0x0000000103087824 */ /* 0x000fe200078e0a24 */
[----:B------:R-:W-:Y:S07]  /*e1b0*/  BRA.DIV UR4, `(.L_x_2283) ;  /* 0x0000002e04dc7947 */ /* 0x000fee000b800000 */
[----:B------:R-:W0:Y:S01]  /*e1c0*/  SHFL.IDX PT, R14, R18, RZ, 0x181f ;  /* 0x00181fff120e7589 */ /* 0x000e2200000e0000 */
[----:B------:R-:W-:-:S03]  /*e1d0*/  LEA R7, R7, R17, 0x1 ;  /* 0x0000001107077211 */ /* 0x000fc600078e08ff */
        /* <DEDUP_REMOVED lines=34> */
[----:B------:R-:W0:Y:S04]  /*e400*/  SHFL.IDX PT, R19, R19, 0x5, 0x181f ;  /* 0x00b81f0013137f89 */ /* 0x000e2800000e0000 */
[----:B------:R2:W3:Y:S01]  /*e410*/  SHFL.IDX PT, R14, R18, 0x5, 0x181f ;  /* 0x00b81f00120e7f89 */ /* 0x0004e200000e0000 */
[----:B-1----:R-:W-:Y:S02]  /*e420*/  IADD3.X R3, RZ, R3, RZ, P0, !PT ;  /* 0x00000003ff037210 */ /* 0x002fe400007fe4ff */
[----:B------:R-:W-:-:S13]  /*e430*/  ISETP.LT.OR P0, PT, R8, 0x41, P2 ;  /* 0x000000410800780c */ /* 0x000fda0001701670 */
[----:B------:R2:W-:Y:S01]  /*e440*/  LDGSTS.E.BYPASS.LTC128B.128 [R7+0x2400], desc[UR36][R2.64], !P0 ;  /* 0x0240000002077fae */ /* 0x0005e2000c101d64 */
[----:B------:R-:W-:-:S13]  /*e450*/  ISETP.LT.OR P0, PT, R8, 0x41, P1 ;  /* 0x000000410800780c */ /* 0x000fda0000f01670 */
[----:B0--3--:R2:W-:Y:S02]  /*e460*/  LDGSTS.E.BYPASS.LTC128B.128 [R7+0x5400], desc[UR36][R2.64+0x80], !P0 ;  /* 0x0540008002077fae */ /* 0x0095e4000c101d64 */
.L_x_2377:
[----:B0-2---:R-:W-:Y:S01]  /*e470*/  IADD3 R2, P0, R14, R5, RZ ;  /* 0x000000050e027210 */ /* 0x005fe20007f1e0ff */
        /* <DEDUP_REMOVED lines=20> */
.L_x_2284:
[----:B------:R-:W-:Y:S02]  /*e5c0*/  PLOP3.LUT P1, PT, P1, P0, PT, 0xa2, 0x0 ;  /* 0x000000000000781c */ /* 0x000fe40000f21472 */
[----:B------:R-:W-:-:S08]  /*e5d0*/  @P0 R2UR P1, UR4, R6 ;  /* 0x00000000060402ca */ /* 0x000fd00000020000 */
[----:B------:R-:W-:-:S05]  /*e5e0*/  @P0 PLOP3.LUT P0, PT, P1, PT, PT, 0x80, 0x0 ;  /* 0x000000000000081c */ /* 0x000fca0000f0f070 */
[----:B------:R-:W-:Y:S01]  /*e5f0*/  @!P1 SYNCS.ARRIVE.TRANS64.RED.A0T1 RZ, [UR4+0x2a850], RZ ;  /* 0x02a850ffffff99a7 */ /* 0x000fe20008200404 */
[----:B------:R-:W-:Y:S07]  /*e600*/  @!P1 ARRIVES.LDGSTSBAR.64.TRANSCNT [UR4+0x2a850] ;  /* 0x02a85000ff0099b0 */ /* 0x000fee0008000a84 */
[----:B------:R-:W-:Y:S05]  /*e610*/  @P0 BRA.U.ANY `(.L_x_2284) ;  /* 0xfffffffd00e80947 */ /* 0x000fea000393ffff */
[----:B------:R-:W-:Y:S01]  /*e620*/  NOP ;  /* 0x0000000000007918 */ /* 0x000fe20000000000 */
[----:B------:R-:W-:-:S04]  /*e630*/  MOV R0, UR47 ;  /* 0x0000002f00007c02 */ /* 0x000fc80008000f00 */
[----:B------:R-:W-:-:S13]  /*e640*/  ISETP.NE.AND P2, PT, R0, 0x3, PT ;  /* 0x000000030000780c */ /* 0x000fda0003f45270 */
[----:B------:R-:W-:Y:S05]  /*e650*/  @!P2 BRA `(.L_x_2285) ;  /* 0x000000000004a947 */ /* 0x000fea0003800000 */
[----:B------:R-:W-:Y:S01]  /*e660*/  BPT.TRAP 0x1 ;  /* 0x000000040000795c */ /* 0x000fe20000300000 */
.L_x_2285:
        /* <DEDUP_REMOVED lines=13> */
[----:B------:R-:W-:Y:S02]  /*e740*/  LEA.HI.X R19, R2, UR5, R19, 0x1, P0 ;  /* 0x0000000502137c11 */ /* 0x000fe400080f0c13 */
[----:B------:R-:W-:-:S13]  /*e750*/  ISETP.GT.AND P0, PT, R24, RZ, PT ;  /* 0x000000ff1800720c */ /* 0x000fda0003f04270 */
[----:B-1----:R-:W-:Y:S05]  /*e760*/  @P0 BRA `(.L_x_2286) ;  /* 0xfffffff000440947 */ /* 0x002fea000383ffff */
[----:B------:R-:W-:Y:S05]  /*e770*/  BSYNC B0 ;  /* 0x0000000000007941 */ /* 0x000fea0003800000 */
.L_x_2273:
        /* <DEDUP_REMOVED lines=16> */
[----:B0-----:R-:W-:-:S07]  /*e880*/  IADD3 R34, R0, UR46, R7 ;  /* 0x0000002e00227c10 */ /* 0x001fce000fffe007 */
.L_x_2288:
[----:B------:R-:W-:Y:S05]  /*e890*/  BSYNC B0 ;  /* 0x0000000000007941 */ /* 0x000fea0003800000 */
.L_x_2287:
[----:B------:R-:W-:-:S05]  /*e8a0*/  IMAD.U32 R0, RZ, RZ, UR47 ;  /* 0x0000002fff007e24 */ /* 0x000fca000f8e00ff */
[----:B------:R-:W-:-:S13]  /*e8b0*/  ISETP.NE.AND P0, PT, R0, 0x3, PT ;  /* 0x000000030000780c */ /* 0x000fda0003f05270 */
[----:B------:R-:W-:Y:S05]  /*e8c0*/  @!P0 BRA `(.L_x_2289) ;  /* 0x0000000000048947 */ /* 0x000fea0003800000 */
[----:B------:R-:W-:Y:S01]  /*e8d0*/  BPT.TRAP 0x1 ;  /* 0x000000040000795c */ /* 0x000fe20000300000 */
.L_x_2289:
[----:B------:R-:W-:Y:S01]  /*e8e0*/  IMAD R4, R23, 0x8, R17 ;  /* 0x0000000817047824 */ /* 0x000fe200078e0211 */
[----:B------:R-:W-:Y:S01]  /*e8f0*/  SHF.L.U32 R3, R26, 0x1f, RZ ;  /* 0x0000001f1a037819 */ /* 0x000fe200000006ff */
[----:B------:R-:W-:Y:S01]  /*e900*/  BSSY B0, `(.L_x_2290) ;  /* 0x0000005000007945 */ /* 0x000fe20003800000 */
[----:B------:R-:W-:Y:S02]  /*e910*/  MOV R5, 0xffffffa0 ;  /* 0xffffffa000057802 */ /* 0x000fe40000000f00 */
[----:B------:R-:W0:Y:S03]  /*e920*/  SYNCS.PHASECHK.TRANS64.TRYWAIT P0, [R4+URZ+0x2a860], R3 ;  /* 0x02a86003040075a7 */ /* 0x000e26000800017f */
[----:B------:R-:W-:Y:S01]  /*e930*/  IMAD R5, R24, R5, UR38 ;  /* 0x0000002618057e24 */ /* 0x000fe2000f8e0205 */
[----:B0-----:R-:W-:Y:S06]  /*e940*/  @!P0 BRA `(.L_x_2291) ;  /* 0x0000002c00cc8947 */ /* 0x001fec0003800000 */
.L_x_2378:
[----:B------:R-:W-:Y:S05]  /*e950*/  BSYNC B0 ;  /* 0x0000000000007941 */ /* 0x000fea0003800000 */
.L_x_2290:
[----:B------:R-:W-:Y:S01]  /*e960*/  UMOV UR4, 0xffffffff ;  /* 0xffffffff00047882 */ /* 0x000fe20000000000 */
[C---:B------:R-:W-:Y:S01]  /*e970*/  LOP3.LUT P3, RZ, R16.reuse, 0x2, RZ, 0xc0, !PT ;  /* 0x0000000210ff7812 */ /* 0x040fe2000786c0ff */
[----:B------:R-:W-:Y:S01]  /*e980*/  IMAD R8, R23, 0x3000, R30 ;  /* 0x0000300017087824 */ /* 0x000fe200078e021e */
[----:B------:R-:W-:Y:S01]  /*e990*/  LOP3.LUT P1, RZ, R16, 0x1, RZ, 0xc0, !PT ;  /* 0x0000000110ff7812 */ /* 0x000fe2000782c0ff */
[----:B------:R-:W-:Y:S01]  /*e9a0*/  IMAD.IADD R5, R5, 0x1, -R36 ;  /* 0x0000000105057824 */ /* 0x000fe200078e0a24 */
[----:B------:R-:W-:Y:S11]  /*e9b0*/  BRA.DIV UR4, `(.L_x_2292) ;  /* 0x0000002e04c47947 */ /* 0x000ff6000b800000 */
[----:B------:R-:W1:Y:S01]  /*e9c0*/  SHFL.IDX PT, R14, R18, RZ, 0x181f ;  /* 0x00181fff120e7589 */ /* 0x000e6200000e0000 */
[----:B------:R-:W-:-:S03]  /*e9d0*/  IMAD.SHL.U32 R6, R37, 0x2, RZ ;  /* 0x0000000225067824 */ /* 0x000fc600078e00ff */
[----:B------:R-:W0:Y:S04]  /*e9e0*/  SHFL.IDX PT, R0, R19, RZ, 0x181f ;  /* 0x00181fff13007589 */ /* 0x000e2800000e0000 */
[----:B------:R-:W-:Y:S01]  /*e9f0*/  SHFL.IDX PT, R7, R19, 0x1, 0x181f ;  /* 0x00381f0013077f89 */ /* 0x000fe200000e0000 */
[----:B-1----:R-:W-:-:S03]  /*ea00*/  IADD3 R2, P0, R14, R6, RZ ;  /* 0x000000060e027210 */ /* 0x002fc60007f1e0ff */
[----:B------:R-:W1:Y:S01]  /*ea10*/  SHFL.IDX PT, R14, R18, 0x1, 0x181f ;  /* 0x00381f00120e7f89 */ /* 0x000e6200000e0000 */
[----:B0-----:R-:W-:Y:S01]  /*ea20*/  IADD3.X R3, RZ, R0, RZ, P0, !PT ;  /* 0x00000000ff037210 */ /* 0x001fe200007fe4ff */
[----:B------:R-:W-:Y:S01]  /*ea30*/  IMAD R0, R8, 0x2, R17 ;  /* 0x0000000208007824 */ /* 0x000fe200078e0211 */
[----:B------:R-:W-:-:S13]  /*ea40*/  ISETP.LT.OR P0, PT, R5, 0x1, P3 ;  /* 0x000000010500780c */ /* 0x000fda0001f01670 */
[----:B------:R-:W-:Y:S01]  /*ea50*/  LDGSTS.E.BYPASS.LTC128B.128 [R0+0x400], desc[UR36][R2.64], !P0 ;  /* 0x0040000002007fae */ /* 0x000fe2000c101d64 */
[----:B------:R-:W-:-:S13]  /*ea60*/  ISETP.LT.OR P0, PT, R5, 0x1, P1 ;  /* 0x000000010500780c */ /* 0x000fda0000f01670 */
[----:B------:R1:W-:Y:S02]  /*ea70*/  LDGSTS.E.BYPASS.LTC128B.128 [R0+0x3400], desc[UR36][R2.64+0x80], !P0 ;  /* 0x0340008002007fae */ /* 0x0003e4000c101d64 */
[----:B-1----:R-:W-:Y:S02]  /*ea80*/  IADD3 R2, P0, R14, R6, RZ ;  /* 0x000000060e027210 */ /* 0x002fe40007f1e0ff */
[----:B------:R-:W0:Y:S03]  /*ea90*/  SHFL.IDX PT, R14, R18, 0x2, 0x181f ;  /* 0x00581f00120e7f89 */ /* 0x000e2600000e0000 */
[----:B------:R-:W-:Y:S01]  /*eaa0*/  IMAD.X R3, RZ, RZ, R7, P0 ;  /* 0x000000ffff037224 */ /* 0x000fe200000e0607 */
[----:B------:R-:W-:Y:S01]  /*eab0*/  ISETP.LT.OR P0, PT, R5, 0x11, P3 ;  /* 0x000000110500780c */ /* 0x000fe20001f01670 */
[----:B------:R-:W1:-:S12]  /*eac0*/  SHFL.IDX PT, R7, R19, 0x2, 0x181f ;  /* 0x00581f0013077f89 */ /* 0x000e5800000e0000 */
[----:B------:R-:W-:Y:S01]  /*ead0*/  LDGSTS.E.BYPASS.LTC128B.128 [R0+0xc00], desc[UR36][R2.64], !P0 ;  /* 0x00c0000002007fae */ /* 0x000fe2000c101d64 */
[----:B------:R-:W-:-:S13]  /*eae0*/  ISETP.LT.OR P0, PT, R5, 0x11, P1 ;  /* 0x000000110500780c */ /* 0x000fda0000f01670 */
[----:B------:R0:W-:Y:S02]  /*eaf0*/  LDGSTS.E.BYPASS.LTC128B.128 [R0+0x3c00], desc[UR36][R2.64+0x80], !P0 ;  /* 0x03c0008002007fae */ /* 0x0001e4000c101d64 */
[----:B0-----:R-:W-:Y:S02]  /*eb00*/  IADD3 R2, P0, R14, R6, RZ ;  /* 0x000000060e027210 */ /* 0x001fe40007f1e0ff */
[----:B------:R-:W0:Y:S03]  /*eb10*/  SHFL.IDX PT, R14, R18, 0x3, 0x181f ;  /* 0x00781f00120e7f89 */ /* 0x000e2600000e0000 */
[----:B-1----:R-:W-:Y:S01]  /*eb20*/  IMAD.X R3, RZ, RZ, R7, P0 ;  /* 0x000000ffff037224 */ /* 0x002fe200000e0607 */
[----:B------:R-:W-:Y:S01]  /*eb30*/  ISETP.LT.OR P0, PT, R5, 0x21, P3 ;  /* 0x000000210500780c */ /* 0x000fe20001f01670 */
[----:B------:R-:W1:-:S12]  /*eb40*/  SHFL.IDX PT, R7, R19, 0x3, 0x181f ;  /* 0x00781f0013077f89 */ /* 0x000e5800000e0000 */
[----:B------:R-:W-:Y:S01]  /*eb50*/  LDGSTS.E.BYPASS.LTC128B.128 [R0+0x1400], desc[UR36][R2.64], !P0 ;  /* 0x0140000002007fae */ /* 0x000fe2000c101d64 */
[----:B------:R-:W-:-:S13]  /*eb60*/  ISETP.LT.OR P0, PT, R5, 0x21, P1 ;  /* 0x000000210500780c */ /* 0x000fda0000f01670 */
[----:B------:R0:W-:Y:S02]  /*eb70*/  LDGSTS.E.BYPASS.LTC128B.128 [R0+0x4400], desc[UR36][R2.64+0x80], !P0 ;  /* 0x0440008002007fae */ /* 0x0001e4000c101d64 */
[----:B0-----:R-:W-:Y:S02]  /*eb80*/  IADD3 R2, P0, R14, R6, RZ ;  /* 0x000000060e027210 */ /* 0x001fe40007f1e0ff */
[----:B------:R-:W0:Y:S02]  /*eb90*/  SHFL.IDX PT, R14, R18, 0x4, 0x181f ;  /* 0x00981f00120e7f89 */ /* 0x000e2400000e0000 */
[----:B-1----:R-:W-:Y:S02]  /*eba0*/  IADD3.X R3, RZ, R7, RZ, P0, !PT ;  /* 0x00000007ff037210 */ /* 0x002fe400007fe4ff */
[----:B------:R-:W-:Y:S01]  /*ebb0*/  ISETP.LT.OR P0, PT, R5, 0x31, P3 ;  /* 0x000000310500780c */ /* 0x000fe20001f01670 */
[----:B------:R-:W1:-:S12]  /*ebc0*/  SHFL.IDX PT, R7, R19, 0x4, 0x181f ;  /* 0x00981f0013077f89 */ /* 0x000e5800000e0000 */
[----:B------:R-:W-:Y:S01]  /*ebd0*/  LDGSTS.E.BYPASS.LTC128B.128 [R0+0x1c00], desc[UR36][R2.64], !P0 ;  /* 0x01c0000002007fae */ /* 0x000fe2000c101d64 */
[----:B------:R-:W-:-:S13]  /*ebe0*/  ISETP.LT.OR P0, PT, R5, 0x31, P1 ;  /* 0x000000310500780c */ /* 0x000fda0000f01670 */
[----:B------:R0:W-:Y:S02]  /*ebf0*/  LDGSTS.E.BYPASS.LTC128B.128 [R0+0x4c00], desc[UR36][R2.64+0x80], !P0 ;  /* 0x04c0008002007fae */ /* 0x0001e4000c101d64 */
[----:B0-----:R-:W-:Y:S02]  /*ec00*/  IADD3 R2, P0, R14, R6, RZ ;  /* 0x000000060e027210 */ /* 0x001fe40007f1e0ff */
[----:B------:R0:W2:Y:S03]  /*ec10*/  SHFL.IDX PT, R14, R18, 0x5, 0x181f ;  /* 0x00b81f00120e7f89 */ /* 0x0000a600000e0000 */
[----:B-1----:R-:W-:Y:S01]  /*ec20*/  IMAD.X R3, RZ, RZ, R7, P0 ;  /* 0x000000ffff037224 */ /* 0x002fe200000e0607 */
[----:B------:R-:W-:Y:S01]  /*ec30*/  ISETP.LT.OR P0, PT, R5, 0x41, P3 ;  /* 0x000000410500780c */ /* 0x000fe20001f01670 */
[----:B------:R0:W1:-:S12]  /*ec40*/  SHFL.IDX PT, R7, R19, 0x5, 0x181f ;  /* 0x00b81f0013077f89 */ /* 0x00005800000e0000 */
[----:B------:R0:W-:Y:S01]  /*ec50*/  LDGSTS.E.BYPASS.LTC128B.128 [R0+0x2400], desc[UR36][R2.64], !P0 ;  /* 0x0240000002007fae */ /* 0x0001e2000c101d64 */
[----:B------:R-:W-:-:S13]  /*ec60*/  ISETP.LT.OR P0, PT, R5, 0x41, P1 ;  /* 0x000000410500780c */ /* 0x000fda0000f01670 */
[----:B-12---:R0:W-:Y:S02]  /*ec70*/  LDGSTS.E.BYPASS.LTC128B.128 [R0+0x5400], desc[UR36][R2.64+0x80], !P0 ;  /* 0x0540008002007fae */ /* 0x0061e4000c101d64 */
.L_x_2392:
        /* <DEDUP_REMOVED lines=11> */
.L_x_2293:
        /* <DEDUP_REMOVED lines=11> */
.L_x_2294:
[----:B------:R0:W-:Y:S01]  /*ede0*/  SYNCS.ARRIVE.TRANS64.A1T0 RZ, [R4+URZ+0x2a850], RZ ;  /* 0x02a850ff04ff79a7 */ /* 0x0001e2000810003f */
[----:B------:R-:W-:-:S04]  /*edf0*/  IADD3 R23, R23, 0x1, RZ ;  /* 0x0000000117177810 */ /* 0x000fc80007ffe0ff */
[----:B------:R-:W-:-:S04]  /*ee00*/  ISETP.NE.AND P0, PT, R23, 0x2, PT ;  /* 0x000000021700780c */ /* 0x000fc80003f05270 */
[----:B------:R-:W-:Y:S02]  /*ee10*/  SEL R3, RZ, 0x1, P0 ;  /* 0x00000001ff037807 */ /* 0x000fe40000000000 */
[----:B------:R-:W-:Y:S02]  /*ee20*/  SEL R23, R23, RZ, P0 ;  /* 0x000000ff17177207 */ /* 0x000fe40000000000 */
[----:B0-----:R-:W-:-:S07]  /*ee30*/  LOP3.LUT R26, R26, R3, RZ, 0x3c, !PT ;  /* 0x000000031a1a7212 */ /* 0x001fce00078e3cff */
.L_x_2254:
[----:B------:R-:W-:Y:S05]  /*ee40*/  BSYNC B7 ;  /* 0x0000000000077941 */ /* 0x000fea0003800000 */
.L_x_2252:
        /* <DEDUP_REMOVED lines=11> */
.L_x_2295:
[----:B------:R-:W-:-:S03]  /*ef00*/  UMOV UR4, 0xffffffff ;  /* 0xffffffff00047882 */ /* 0x000fc60000000000 */
[----:B------:R-:W-:Y:S05]  /*ef10*/  BRA.DIV UR4, `(.L_x_2297) ;  /* 0x0000003204747947 */ /* 0x000fea000b800000 */
[----:B------:R0:W1:Y:S02]  /*ef20*/  SHFL.IDX PT, R14, R34, RZ, 0x1f ;  /* 0x00001fff220e7589 */ /* 0x00006400000e0000 */
.L_x_2395:
        /* <DEDUP_REMOVED lines=8> */
.L_x_2296:
[----:B------:R-:W-:Y:S02]  /*efb0*/  ULDC UR4, c[0x0][0xc38] ;  /* 0x00030e0000047ab9 */ /* 0x000fe40000000800 */
[----:B-1----:R-:W-:-:S13]  /*efc0*/  ISETP.GE.AND P0, PT, R34, UR4, PT ;  /* 0x0000000422007c0c */ /* 0x002fda000bf06270 */
[----:B------:R-:W-:Y:S05]  /*efd0*/  @!P0 BRA `(.L_x_2298) ;  /* 0xffffffc400e08947 */ /* 0x000fea000383ffff */
.L_x_2249:
[----:B------:R-:W2:Y:S01]  /*efe0*/  LDL.LU R0, [R1] ;  /* 0x0000000001007983 */ /* 0x000ea20000300800 */
[----:B------:R-:W-:Y:S01]  /*eff0*/  BSSY B0, `(.L_x_2299) ;  /* 0x000000b000007945 */ /* 0x000fe20003800000 */
[----:B------:R-:W1:Y:S01]  /*f000*/  S2R R5, SR_CgaCtaId ;  /* 0x0000000000057919 */ /* 0x000e620000008800 */
[----:B--2---:R-:W-:-:S05]  /*f010*/  VIADD R0, R0, 0x1 ;  /* 0x0000000100007836 */ /* 0x004fca0000000000 */
[----:B------:R-:W-:-:S04]  /*f020*/  LEA.HI R2, R0, R0, RZ, 0x1 ;  /* 0x0000000000027211 */ /* 0x000fc800078f08ff */
[----:B------:R-:W-:Y:S02]  /*f030*/  LOP3.LUT R3, R2, 0xfffffffe, RZ, 0xc0, !PT ;  /* 0xfffffffe02037812 */ /* 0x000fe400078ec0ff */
[----:B------:R-:W-:Y:S02]  /*f040*/  MOV R2, 0x400 ;  /* 0x0000040000027802 */ /* 0x000fe40000000f00 */
[----:B------:R-:W-:Y:S02]  /*f050*/  IADD3 R0, R0, -R3, RZ ;  /* 0x8000000300007210 */ /* 0x000fe40007ffe0ff */
[----:B-1----:R-:W-:Y:S02]  /*f060*/  LEA R4, R5, R2, 0x18 ;  /* 0x0000000205047211 */ /* 0x002fe400078ec0ff */
[----:B------:R-:W-:-:S04]  /*f070*/  SHF.L.U32 R0, R0, 0x1f, RZ ;  /* 0x0000001f00007819 */ /* 0x000fc800000006ff */
[----:B------:R-:W1:Y:S02]  /*f080*/  SYNCS.PHASECHK.TRANS64.TRYWAIT P0, [R4+URZ+0x2a820], R0 ;  /* 0x02a82000040075a7 */ /* 0x000e64000800017f */
[----:B-1----:R-:W-:Y:S05]  /*f090*/  @!P0 BRA `(.L_x_2300) ;  /* 0x00000030003c8947 */ /* 0x002fea0003800000 */
.L_x_2396:
[----:B------:R-:W-:Y:S05]  /*f0a0*/  BSYNC B0 ;  /* 0x0000000000007941 */ /* 0x000fea0003800000 */
.L_x_2299:
[----:B------:R-:W-:-:S03]  /*f0b0*/  UMOV UR4, 0xffffffff ;  /* 0xffffffff00047882 */ /* 0x000fc60000000000 */
[----:B------:R-:W-:Y:S05]  /*f0c0*/  BRA.DIV UR4, `(.L_x_2301) ;  /* 0x0000003204447947 */ /* 0x000fea000b800000 */
[----:B-1----:R-:W1:Y:S02]  /*f0d0*/  S2R R0, SR_TID.X ;  /* 0x0000000000007919 */ /* 0x002e640000002100 */
[----:B-1----:R-:W-:-:S04]  /*f0e0*/  SHF.R.U32.HI R0, RZ, 0x5, R0 ;  /* 0x00000005ff007819 */ /* 0x002fc80000011600 */
[----:B------:R-:W-:-:S05]  /*f0f0*/  LOP3.LUT R0, R0, 0x3, RZ, 0xc0, !PT ;  /* 0x0000000300007812 */ /* 0x000fca00078ec0ff */
[----:B------:R1:W2:Y:S02]  /*f100*/  SHFL.IDX PT, R14, R0, RZ, 0x1f ;  /* 0x00001fff000e7589 */ /* 0x0002a400000e0000 */
.L_x_2399:
[----:B--2---:R-:W-:Y:S01]  /*f110*/  ISETP.NE.AND P0, PT, R14, RZ, PT ;  /* 0x000000ff0e00720c */ /* 0x004fe20003f05270 */
[----:B------:R-:W-:-:S12]  /*f120*/  BSSY B0, `(.L_x_2302) ;  /* 0x0000024000007945 */ /* 0x000fd80003800000 */
[----:B------:R-:W-:Y:S05]  /*f130*/  @P0 BRA `(.L_x_2303) ;  /* 0x0000000000880947 */ /* 0x000fea0003800000 */
[----:B------:R-:W-:-:S03]  /*f140*/  UMOV UR4, 0xffffffff ;  /* 0xffffffff00047882 */ /* 0x000fc60000000000 */
[----:B------:R-:W-:Y:S05]  /*f150*/  BRA.DIV UR4, `(.L_x_2304) ;  /* 0x0000003204547947 */ /* 0x000fea000b800000 */
[----:B------:R-:W-:-:S13]  /*f160*/  ELECT P6, URZ, PT ;  /* 0x00000000003f782f */ /* 0x000fda00038c0000 */
.L_x_2402:
[----:B------:R-:W-:Y:S05]  /*f170*/  @!P6 BRA `(.L_x_2303) ;  /* 0x000000000078e947 */ /* 0x000fea0003800000 */
[----:B------:R-:W-:-:S06]  /*f180*/  ULOP3.LUT UR4, UR61, 0x2, URZ, 0xfc, !UPT ;  /* 0x000000023d047892 */ /* 0x000fcc000f8efc3f */
[----:B-1----:R-:W-:-:S05]  /*f190*/  IMAD.U32 R0, RZ, RZ, UR4 ;  /* 0x00000004ff007e24 */ /* 0x002fca000f8e00ff */
[----:B------:R-:W-:-:S13]  /*f1a0*/  ISETP.NE.AND P0, PT, R0, 0x3, PT ;  /* 0x000000030000780c */ /* 0x000fda0003f05270 */
[----:B------:R-:W-:Y:S05]  /*f1b0*/  @!P0 BRA `(.L_x_2305) ;  /* 0x0000000000048947 */ /* 0x000fea0003800000 */
[----:B------:R-:W-:Y:S01]  /*f1c0*/  BPT.TRAP 0x1 ;  /* 0x000000040000795c */ /* 0x000fe20000300000 */
.L_x_2305:
[C---:B------:R-:W-:Y:S01]  /*f1d0*/  IMAD R5, R23.reuse, 0x8, R4 ;  /* 0x0000000817057824 */ /* 0x040fe200078e0204 */
[----:B------:R-:W-:Y:S01]  /*f1e0*/  SHF.L.U32 R0, R26, 0x1f, RZ ;  /* 0x0000001f1a007819 */ /* 0x000fe200000006ff */
[----:B------:R-:W-:-:S03]  /*f1f0*/  VIADD R23, R23, 0x1 ;  /* 0x0000000117177836 */ /* 0x000fc60000000000 */
[----:B------:R-:W1:Y:S02]  /*f200*/  SYNCS.PHASECHK.TRANS64.TRYWAIT P1, [R5+URZ+0x2a840], R0 ;  /* 0x02a84000050075a7 */ /* 0x000e64000802017f */
[----:B------:R-:W-:-:S04]  /*f210*/  ISETP.NE.AND P2, PT, R23, 0x2, PT ;  /* 0x000000021700780c */ /* 0x000fc80003f45270 */
[----:B------:R-:W-:Y:S01]  /*f220*/  SEL R3, RZ, 0x1, P2 ;  /* 0x00000001ff037807 */ /* 0x000fe20001000000 */
[----:B-1----:R-:W-:Y:S08]  /*f230*/  @!P1 BRA `(.L_x_2306) ;  /* 0x00000030003c9947 */ /* 0x002ff00003800000 */
.L_x_2403:
[----:B------:R-:W-:Y:S02]  /*f240*/  SEL R23, R23, RZ, P2 ;  /* 0x000000ff17177207 */ /* 0x000fe40001000000 */
[----:B------:R-:W-:Y:S01]  /*f250*/  LOP3.LUT R2, R26, R3, RZ, 0x3c, !PT ;  /* 0x000000031a027212 */ /* 0x000fe200078e3cff */
[----:B------:R-:W-:Y:S06]  /*f260*/  @!P0 BRA `(.L_x_2307) ;  /* 0x0000000000048947 */ /* 0x000fec0003800000 */
[----:B------:R-:W-:Y:S01]  /*f270*/  BPT.TRAP 0x1 ;  /* 0x000000040000795c */ /* 0x000fe20000300000 */
.L_x_2307:
[----:B------:R-:W-:Y:S02]  /*f280*/  LEA R23, R23, R4, 0x3 ;  /* 0x0000000417177211 */ /* 0x000fe400078e18ff */
[----:B------:R-:W-:-:S04]  /*f290*/  SHF.L.U32 R2, R2, 0x1f, RZ ;  /* 0x0000001f02027819 */ /* 0x000fc800000006ff */
[----:B------:R-:W2:Y:S02]  /*f2a0*/  SYNCS.PHASECHK.TRANS64.TRYWAIT P1, [R23+URZ+0x2a840], R2 ;  /* 0x02a84002170075a7 */ /* 0x000ea4000802017f */
[----:B--2---:R-:W-:Y:S05]  /*f2b0*/  @!P1 BRA `(.L_x_2308) ;  /* 0x0000003000309947 */ /* 0x004fea0003800000 */
.L_x_2404:
[----:B------:R-:W-:Y:S05]  /*f2c0*/  @!P0 BRA `(.L_x_2309) ;  /* 0x0000000000048947 */ /* 0x000fea0003800000 */
[----:B------:R-:W-:Y:S01]  /*f2d0*/  BPT.TRAP 0x1 ;  /* 0x000000040000795c */ /* 0x000fe20000300000 */
.L_x_2309:
[----:B------:R-:W3:Y:S02]  /*f2e0*/  SYNCS.PHASECHK.TRANS64.TRYWAIT P1, [R5+URZ+0x2a860], R0 ;  /* 0x02a86000050075a7 */ /* 0x000ee4000802017f */
[----:B---3--:R-:W-:Y:S05]  /*f2f0*/  @!P1 BRA `(.L_x_2310) ;  /* 0x0000003000349947 */ /* 0x008fea0003800000 */
.L_x_2405:
[----:B------:R-:W-:Y:S05]  /*f300*/  @!P0 BRA `(.L_x_2311) ;  /* 0x0000000000048947 */ /* 0x000fea0003800000 */
[----:B------:R-:W-:Y:S01]  /*f310*/  BPT.TRAP 0x1 ;  /* 0x000000040000795c */ /* 0x000fe20000300000 */
.L_x_2311:
[----:B----4-:R4:W0:Y:S02]  /*f320*/  SYNCS.PHASECHK.TRANS64.TRYWAIT P0, [R23+URZ+0x2a860], R2 ;  /* 0x02a86002170075a7 */ /* 0x010824000800017f */
[----:B0-----:R-:W-:Y:S05]  /*f330*/  @!P0 NANOSLEEP.SYNCS 0x989680 ;  /* 0x009896800000895d */ /* 0x001fea0003900000 */
[----:B------:R-:W0:Y:S02]  /*f340*/  @!P0 SYNCS.PHASECHK.TRANS64 P0, [R23+URZ+0x2a860], R2 ;  /* 0x02a86002170085a7 */ /* 0x000e24000800007f */
[----:B0-----:R-:W-:Y:S05]  /*f350*/  @!P0 BRA `(.L_x_2311) ;  /* 0xfffffffc00f08947 */ /* 0x001fea000383ffff */
.L_x_2303:
[----:B------:R-:W-:Y:S05]  /*f360*/  BSYNC B0 ;  /* 0x0000000000007941 */ /* 0x000fea0003800000 */
.L_x_2302:
[----:B------:R-:W-:Y:S05]  /*f370*/  EXIT ;  /* 0x000000000000794d */ /* 0x000fea0003800000 */
.L_x_2196:
[----:B0-----:R-:W-:-:S04]  /*f380*/  IMAD.U32 R3, RZ, RZ, UR40 ;  /* 0x00000028ff037e24 */ /* 0x001fc8000f8e00ff */
[----:B------:R0:W1:Y:S03]  /*f390*/  SYNCS.PHASECHK.TRANS64.TRYWAIT P1, [R3+URZ+0x2a800], R0 ;  /* 0x02a80000030075a7 */ /* 0x000066000802017f */
[----:B-1----:R-:W-:Y:S05]  /*f3a0*/  @!P1 NANOSLEEP.SYNCS 0x989680 ;  /* 0x009896800000995d */ /* 0x002fea0003900000 */
[----:B------:R-:W1:Y:S02]  /*f3b0*/  @!P1 SYNCS.PHASECHK.TRANS64 P1, [R3+URZ+0x2a800], R0 ;  /* 0x02a80000030095a7 */ /* 0x000e64000802007f */
[----:B-1----:R-:W-:Y:S05]  /*f3c0*/  @!P1 BRA `(.L_x_2196) ;  /* 0xfffffffc00ec9947 */ /* 0x002fea000383ffff */
[----:B------:R-:W-:Y:S05]  /*f3d0*/  BRA `(.L_x_2312) ;  /* 0xffffff2000887947 */ /* 0x000fea000383ffff */
.L_x_2200:
[----:B-1----:R1:W2:Y:S02]  /*f3e0*/  SYNCS.PHASECHK.TRANS64.TRYWAIT P1, [R0+URZ+0x2a830], R3 ;  /* 0x02a83003000075a7 */ /* 0x0022a4000802017f */
[----:B--2---:R-:W-:Y:S05]  /*f3f0*/  @!P1 NANOSLEEP.SYNCS 0x989680 ;  /* 0x009896800000995d */ /* 0x004fea0003900000 */
[----:B------:R-:W2:Y:S02]  /*f400*/  @!P1 SYNCS.PHASECHK.TRANS64 P1, [R0+URZ+0x2a830], R3 ;  /* 0x02a83003000095a7 */ /* 0x000ea4000802007f */
[----:B--2---:R-:W-:Y:S05]  /*f410*/  @!P1 BRA `(.L_x_2200) ;  /* 0xfffffffc00f09947 */ /* 0x004fea000383ffff */
[----:B------:R-:W-:Y:S05]  /*f420*/  BRA `(.L_x_2199) ;  /* 0xffffff2000a47947 */ /* 0x000fea000383ffff */
.L_x_2206:
[----:B-1----:R-:W-:-:S04]  /*f430*/  IMAD.U32 R10, RZ, RZ, UR7 ;  /* 0x00000007ff0a7e24 */ /* 0x002fc8000f8e00ff */
[----:B------:R1:W2:Y:S03]  /*f440*/  SYNCS.PHASECHK.TRANS64.TRYWAIT P1, [R10+URZ+0x2a830], R9 ;  /* 0x02a830090a0075a7 */ /* 0x0002a6000802017f */
[----:B--2---:R-:W-:Y:S05]  /*f450*/  @!P1 NANOSLEEP.SYNCS 0x989680 ;  /* 0x009896800000995d */ /* 0x004fea0003900000 */
[----:B------:R-:W2:Y:S02]  /*f460*/  @!P1 SYNCS.PHASECHK.TRANS64 P1, [R10+URZ+0x2a830], R9 ;  /* 0x02a830090a0095a7 */ /* 0x000ea4000802007f */
[----:B--2---:R-:W-:Y:S05]  /*f470*/  @!P1 BRA `(.L_x_2206) ;  /* 0xfffffffc00ec9947 */ /* 0x004fea000383ffff */
[----:B------:R-:W-:Y:S05]  /*f480*/  BRA `(.L_x_2205) ;  /* 0xffffff4800347947 */ /* 0x000fea000383ffff */
.L_x_2210:
[----:B01----:R-:W-:-:S04]  /*f490*/  IMAD.U32 R9, RZ, RZ, UR10 ;  /* 0x0000000aff097e24 */ /* 0x003fc8000f8e00ff */
[----:B------:R0:W1:Y:S03]  /*f4a0*/  SYNCS.PHASECHK.TRANS64.TRYWAIT P1, [R9+URZ+0x2a850], R0 ;  /* 0x02a85000090075a7 */ /* 0x000066000802017f */
[----:B-1----:R-:W-:Y:S05]  /*f4b0*/  @!P1 NANOSLEEP.SYNCS 0x989680 ;  /* 0x009896800000995d */ /* 0x002fea0003900000 */
[----:B------:R-:W1:Y:S02]  /*f4c0*/  @!P1 SYNCS.PHASECHK.TRANS64 P1, [R9+URZ+0x2a850], R0 ;  /* 0x02a85000090095a7 */ /* 0x000e64000802007f */
[----:B-1----:R-:W-:Y:S05]  /*f4d0*/  @!P1 BRA `(.L_x_2210) ;  /* 0xfffffffc00ec9947 */ /* 0x002fea000383ffff */
[----:B------:R-:W-:Y:S05]  /*f4e0*/  BRA `(.L_x_2209) ;  /* 0xffffff50007c7947 */ /* 0x000fea000383ffff */
.L_x_2218:
[----:B-1----:R-:W-:-:S04]  /*f4f0*/  MOV R10, UR7 ;  /* 0x00000007000a7c02 */ /* 0x002fc80008000f00 */
[----:B------:R1:W2:Y:S03]  /*f500*/  SYNCS.PHASECHK.TRANS64.TRYWAIT P1, [R10+URZ+0x2a830], R9 ;  /* 0x02a830090a0075a7 */ /* 0x0002a6000802017f */
[----:B--2---:R-:W-:Y:S05]  /*f510*/  @!P1 NANOSLEEP.SYNCS 0x989680 ;  /* 0x009896800000995d */ /* 0x004fea0003900000 */
[----:B------:R-:W2:Y:S02]  /*f520*/  @!P1 SYNCS.PHASECHK.TRANS64 P1, [R10+URZ+0x2a830], R9 ;  /* 0x02a830090a0095a7 */ /* 0x000ea4000802007f */
[----:B--2---:R-:W-:Y:S05]  /*f530*/  @!P1 BRA `(.L_x_2218) ;  /* 0xfffffffc00ec9947 */ /* 0x004fea000383ffff */
[----:B------:R-:W-:Y:S05]  /*f540*/  BRA `(.L_x_2217) ;  /* 0xffffff7000907947 */ /* 0x000fea000383ffff */
.L_x_2222:
[----:B01----:R-:W-:-:S04]  /*f550*/  IMAD.U32 R9, RZ, RZ, UR7 ;  /* 0x00000007ff097e24 */ /* 0x003fc8000f8e00ff */
[----:B------:R0:W1:Y:S03]  /*f560*/  SYNCS.PHASECHK.TRANS64.TRYWAIT P1, [R9+URZ+0x2a850], R0 ;  /* 0x02a85000090075a7 */ /* 0x000066000802017f */
[----:B-1----:R-:W-:Y:S05]  /*f570*/  @!P1 NANOSLEEP.SYNCS 0x989680 ;  /* 0x009896800000995d */ /* 0x002fea0003900000 */
[----:B------:R-:W1:Y:S02]  /*f580*/  @!P1 SYNCS.PHASECHK.TRANS64 P1, [R9+URZ+0x2a850], R0 ;  /* 0x02a85000090095a7 */ /* 0x000e64000802007f */
[----:B-1----:R-:W-:Y:S05]  /*f590*/  @!P1 BRA `(.L_x_2222) ;  /* 0xfffffffc00ec9947 */ /* 0x002fea000383ffff */
[----:B------:R-:W-:Y:S05]  /*f5a0*/  BRA `(.L_x_2221) ;  /* 0xffffff7800d87947 */ /* 0x000fea000383ffff */
.L_x_2229:
[----:B-1----:R-:W-:-:S04]  /*f5b0*/  IMAD.U32 R3, RZ, RZ, UR5 ;  /* 0x00000005ff037e24 */ /* 0x002fc8000f8e00ff */
[----:B------:R1:W2:Y:S03]  /*f5c0*/  SYNCS.PHASECHK.TRANS64.TRYWAIT P1, [R3+URZ+0x2a850], R0 ;  /* 0x02a85000030075a7 */ /* 0x0002a6000802017f */
[----:B--2---:R-:W-:Y:S05]  /*f5d0*/  @!P1 NANOSLEEP.SYNCS 0x989680 ;  /* 0x009896800000995d */ /* 0x004fea0003900000 */
[----:B------:R-:W2:Y:S02]  /*f5e0*/  @!P1 SYNCS.PHASECHK.TRANS64 P1, [R3+URZ+0x2a850], R0 ;  /* 0x02a85000030095a7 */ /* 0x000ea4000802007f */
[----:B--2---:R-:W-:Y:S05]  /*f5f0*/  @!P1 BRA `(.L_x_2229) ;  /* 0xfffffffc00ec9947 */ /* 0x004fea000383ffff */
[----:B------:R-:W-:Y:S05]  /*f600*/  BRA `(.L_x_2228) ;  /* 0xffffff9400ec7947 */ /* 0x000fea000383ffff */
.L_x_2260:
[----:B------:R-:W2:Y:S01]  /*f610*/  S2R R18, SR_TID.X ;  /* 0x0000000000127919 */ /* 0x000ea20000002100 */
[----:B------:R-:W-:Y:S01]  /*f620*/  MOV R12, RZ ;  /* 0x000000ff000c7202 */ /* 0x000fe20000000f00 */
        /* <DEDUP_REMOVED lines=8> */
.L_x_2313:
[----:B------:R-:W-:Y:S05]  /*f6b0*/  BRA `(.L_x_2314) ;  /* 0xffffffc800a47947 */ /* 0x000fea000383ffff */
.L_x_2263:
[----:B0-----:R0:W1:Y:S02]  /*f6c0*/  SYNCS.PHASECHK.TRANS64.TRYWAIT P0, [R0+URZ+0x2a840], R3 ;  /* 0x02a84003000075a7 */ /* 0x001064000800017f */
[----:B-1----:R-:W-:Y:S05]  /*f6d0*/  @!P0 NANOSLEEP.SYNCS 0x989680 ;  /* 0x009896800000895d */ /* 0x002fea0003900000 */
[----:B------:R-:W1:Y:S02]  /*f6e0*/  @!P0 SYNCS.PHASECHK.TRANS64 P0, [R0+URZ+0x2a840], R3 ;  /* 0x02a84003000085a7 */ /* 0x000e64000800007f */
[----:B-1----:R-:W-:Y:S05]  /*f6f0*/  @!P0 BRA `(.L_x_2263) ;  /* 0xfffffffc00f08947 */ /* 0x002fea000383ffff */
[----:B------:R-:W-:Y:S05]  /*f700*/  BRA `(.L_x_2315) ;  /* 0xffffffcc00a87947 */ /* 0x000fea000383ffff */
.L_x_2264:
[----:B------:R-:W-:Y:S01]  /*f710*/  BSSY B0, `(.L_x_2316) ;  /* 0x0000008000007945 */ /* 0x000fe20003800000 */
[----:B------:R-:W-:Y:S01]  /*f720*/  IMAD.MOV.U32 R13, RZ, RZ, R6 ;  /* 0x000000ffff0d7224 */ /* 0x000fe200078e0006 */
[----:B------:R-:W-:Y:S01]  /*f730*/  MOV R12, RZ ;  /* 0x000000ff000c7202 */ /* 0x000fe20000000f00 */
[----:B------:R-:W-:Y:S02]  /*f740*/  IMAD.MOV.U32 R11, RZ, RZ, 0x181f ;  /* 0x0000181fff0b7424 */ /* 0x000fe400078e00ff */
[----:B------:R-:W-:-:S07]  /*f750*/  IMAD.MOV.U32 R15, RZ, RZ, -0x1 ;  /* 0xffffffffff0f7424 */ /* 0x000fce00078e00ff */
[----:B------:R-:W-:Y:S05]  /*f760*/  WARPSYNC.COLLECTIVE R15, `(.L_x_2317) ;  /* 0x000000000f087348 */ /* 0x000fea0003c00000 */
[----:B------:R0:W1:Y:S02]  /*f770*/  SHFL.IDX P6, R14, R13, R12, R11 ;  /* 0x0000000c0d0e7389 */ /* 0x00006400000c000b */
[----:B01----:R-:W-:Y:S01]  /*f780*/  ENDCOLLECTIVE ;  /* 0x000000000000791b */ /* 0x003fe20003800000 */
.L_x_2317:
[----:B------:R-:W-:Y:S05]  /*f790*/  BSYNC B0 ;  /* 0x0000000000007941 */ /* 0x000fea0003800000 */
.L_x_2316:
[----:B------:R-:W-:Y:S01]  /*f7a0*/  MOV R13, R4 ;  /* 0x00000004000d7202 */ /* 0x000fe20000000f00 */
[----:B------:R-:W-:Y:S01]  /*f7b0*/  IMAD.MOV.U32 R12, RZ, RZ, RZ ;  /* 0x000000ffff0c7224 */ /* 0x000fe200078e00ff */
[----:B------:R-:W-:Y:S01]  /*f7c0*/  MOV R15, 0xffffffff ;  /* 0xffffffff000f7802 */ /* 0x000fe20000000f00 */
[----:B------:R-:W-:Y:S02]  /*f7d0*/  IMAD.MOV.U32 R11, RZ, RZ, 0x181f ;  /* 0x0000181fff0b7424 */ /* 0x000fe400078e00ff */
[----:B------:R-:W-:Y:S02]  /*f7e0*/  IMAD.MOV.U32 R2, RZ, RZ, R14 ;  /* 0x000000ffff027224 */ /* 0x000fe400078e000e */
[----:B------:R-:W-:-:S07]  /*f7f0*/  @P0 IMAD R9, R5, 0x2, R17 ;  /* 0x0000000205090824 */ /* 0x000fce00078e0211 */
[----:B------:R-:W-:Y:S05]  /*f800*/  WARPSYNC.COLLECTIVE R15, `(.L_x_2318) ;  /* 0x000000000f087348 */ /* 0x000fea0003c00000 */
[----:B------:R0:W1:Y:S02]  /*f810*/  SHFL.IDX P6, R14, R13, R12, R11 ;  /* 0x0000000c0d0e7389 */ /* 0x00006400000c000b */
[----:B01----:R-:W-:Y:S01]  /*f820*/  ENDCOLLECTIVE ;  /* 0x000000000000791b */ /* 0x003fe20003800000 */
.L_x_2318:
[----:B------:R-:W-:Y:S02]  /*f830*/  IMAD.MOV.U32 R13, RZ, RZ, R6 ;  /* 0x000000ffff0d7224 */ /* 0x000fe400078e0006 */
[----:B------:R-:W-:Y:S01]  /*f840*/  IMAD.MOV.U32 R12, RZ, RZ, 0x1 ;  /* 0x00000001ff0c7424 */ /* 0x000fe200078e00ff */
[----:B------:R-:W-:-:S05]  /*f850*/  @P0 LEA R14, P1, R37, R14, 0x1 ;  /* 0x0000000e250e0211 */ /* 0x000fca00078208ff */
[----:B------:R-:W-:Y:S01]  /*f860*/  @P0 IMAD.X R3, RZ, RZ, R2, P1 ;  /* 0x000000ffff030224 */ /* 0x000fe200008e0602 */
[----:B------:R-:W-:-:S07]  /*f870*/  @P0 MOV R2, R14 ;  /* 0x0000000e00020202 */ /* 0x000fce0000000f00 */
[----:B------:R-:W-:Y:S05]  /*f880*/  WARPSYNC.COLLECTIVE R15, `(.L_x_2319) ;  /* 0x000000000f087348 */ /* 0x000fea0003c00000 */
[----:B------:R0:W1:Y:S02]  /*f890*/  SHFL.IDX P6, R14, R13, R12, R11 ;  /* 0x0000000c0d0e7389 */ /* 0x00006400000c000b */
[----:B01----:R-:W-:Y:S01]  /*f8a0*/  ENDCOLLECTIVE ;  /* 0x000000000000791b */ /* 0x003fe20003800000 */
.L_x_2319:
[----:B------:R-:W-:Y:S01]  /*f8b0*/  @!PT LDS RZ, [RZ] ;  /* 0x00000000fffff984 */ /* 0x000fe20000000800 */
[----:B------:R-:W-:Y:S01]  /*f8c0*/  @!PT LDS RZ, [RZ] ;  /* 0x00000000fffff984 */ /* 0x000fe20000000800 */
[----:B------:R-:W-:Y:S01]  /*f8d0*/  @!PT LDS RZ, [RZ] ;  /* 0x00000000fffff984 */ /* 0x000fe20000000800 */
[----:B------:R0:W-:Y:S04]  /*f8e0*/  @P0 LDGSTS.E.BYPASS.LTC128B.128 [R9+0x18400], desc[UR36][R2.64], !P4 ;  /* 0x1840000002090fae */ /* 0x0001e8000e101d64 */
[----:B------:R0:W-:Y:S04]  /*f8f0*/  @P0 LDGSTS.E.BYPASS.LTC128B.128 [R9+0x1b400], desc[UR36][R2.64+0x80], !P3 ;  /* 0x1b40008002090fae */ /* 0x0001e8000d901d64 */
[----:B------:R0:W-:Y:S01]  /*f900*/  @P0 LDGSTS.E.BYPASS.LTC128B.128 [R9+0x1e400], desc[UR36][R2.64+0x100], !P2 ;  /* 0x1e40010002090fae */ /* 0x0001e2000d101d64 */
[----:B------:R-:W-:Y:S01]  /*f910*/  ISETP.GE.AND P0, PT, R7, 0x11, PT ;  /* 0x000000110700780c */ /* 0x000fe20003f06270 */
[----:B------:R-:W-:Y:S01]  /*f920*/  IMAD.MOV.U32 R13, RZ, RZ, R4 ;  /* 0x000000ffff0d7224 */ /* 0x000fe200078e0004 */
[----:B------:R-:W-:-:S11]  /*f930*/  MOV R8, R14 ;  /* 0x0000000e00087202 */ /* 0x000fd60000000f00 */
[----:B0-----:R-:W-:Y:S05]  /*f940*/  WARPSYNC.COLLECTIVE R15, `(.L_x_2320) ;  /* 0x000000000f087348 */ /* 0x001fea0003c00000 */
[----:B------:R1:W2:Y:S02]  /*f950*/  SHFL.IDX P6, R14, R13, R12, R11 ;  /* 0x0000000c0d0e7389 */ /* 0x0002a400000c000b */
[----:B012---:R-:W-:Y:S01]  /*f960*/  ENDCOLLECTIVE ;  /* 0x000000000000791b */ /* 0x007fe20003800000 */
.L_x_2320:
[----:B------:R-:W-:Y:S02]  /*f970*/  @P0 LEA R25, R5, R17, 0x1 ;  /* 0x0000001105190211 */ /* 0x000fe400078e08ff */
[----:B------:R-:W-:Y:S01]  /*f980*/  MOV R13, R6 ;  /* 0x00000006000d7202 */ /* 0x000fe20000000f00 */
[----:B------:R-:W-:Y:S01]  /*f990*/  IMAD.MOV.U32 R12, RZ, RZ, 0x2 ;  /* 0x00000002ff0c7424 */ /* 0x000fe200078e00ff */
[----:B------:R-:W-:-:S05]  /*f9a0*/  @P0 LEA R14, P1, R37, R14, 0x1 ;  /* 0x0000000e250e0211 */ /* 0x000fca00078208ff */
[----:B------:R-:W-:-:S08]  /*f9b0*/  @P0 IMAD.MOV.U32 R2, RZ, RZ, R14 ;  /* 0x000000ffff020224 */ /* 0x000fd000078e000e */
[----:B------:R-:W-:Y:S05]  /*f9c0*/  WARPSYNC.COLLECTIVE R15, `(.L_x_2321) ;  /* 0x000000000f087348 */ /* 0x000fea0003c00000 */
[----:B------:R0:W1:Y:S02]  /*f9d0*/  SHFL.IDX P6, R14, R13, R12, R11 ;  /* 0x0000000c0d0e7389 */ /* 0x00006400000c000b */
[----:B01----:R-:W-:Y:S01]  /*f9e0*/  ENDCOLLECTIVE ;  /* 0x000000000000791b */ /* 0x003fe20003800000 */
.L_x_2321:
[----:B------:R-:W-:-:S04]  /*f9f0*/  @P0 IMAD.X R21, RZ, RZ, R8, P1 ;  /* 0x000000ffff150224 */ /* 0x000fc800008e0608 */
[----:B------:R-:W-:-:S05]  /*fa00*/  @P0 IMAD.MOV.U32 R3, RZ, RZ, R21 ;  /* 0x000000ffff030224 */ /* 0x000fca00078e0015 */
[----:B------:R-:W-:Y:S01]  /*fa10*/  @!PT LDS RZ, [RZ] ;  /* 0x00000000fffff984 */ /* 0x000fe20000000800 */
[----:B------:R-:W-:Y:S01]  /*fa20*/  @!PT LDS RZ, [RZ] ;  /* 0x00000000fffff984 */ /* 0x000fe20000000800 */
[----:B------:R-:W-:Y:S01]  /*fa30*/  @!PT LDS RZ, [RZ] ;  /* 0x00000000fffff984 */ /* 0x000fe20000000800 */
[----:B------:R0:W-:Y:S01]  /*fa40*/  @P0 LDGSTS.E.BYPASS.LTC128B.128 [R25+0x18c00], desc[UR36][R2.64], !P4 ;  /* 0x18c0000002190fae */ /* 0x0001e2000e101d64 */
[----:B------:R-:W-:-:S03]  /*fa50*/  MOV R13, R4 ;  /* 0x00000004000d7202 */ /* 0x000fc60000000f00 */
[----:B------:R0:W-:Y:S04]  /*fa60*/  @P0 LDGSTS.E.BYPASS.LTC128B.128 [R25+0x1bc00], desc[UR36][R2.64+0x80], !P3 ;  /* 0x1bc0008002190fae */ /* 0x0001e8000d901d64 */
[----:B------:R0:W-:Y:S01]  /*fa70*/  @P0 LDGSTS.E.BYPASS.LTC128B.128 [R25+0x1ec00], desc[UR36][R2.64+0x100], !P2 ;  /* 0x1ec0010002190fae */ /* 0x0001e2000d101d64 */
[----:B------:R-:W-:Y:S01]  /*fa80*/  ISETP.GE.AND P0, PT, R7, 0x21, PT ;  /* 0x000000210700780c */ /* 0x000fe20003f06270 */
[----:B------:R-:W-:-:S12]  /*fa90*/  IMAD.MOV.U32 R8, RZ, RZ, R14 ;  /* 0x000000ffff087224 */ /* 0x000fd800078e000e */
[----:B0-----:R-:W-:Y:S05]  /*faa0*/  WARPSYNC.COLLECTIVE R15, `(.L_x_2322) ;  /* 0x000000000f087348 */ /* 0x001fea0003c00000 */
[----:B------:R1:W2:Y:S02]  /*fab0*/  SHFL.IDX P6, R14, R13, R12, R11 ;  /* 0x0000000c0d0e7389 */ /* 0x0002a400000c000b */
[----:B012---:R-:W-:Y:S01]  /*fac0*/  ENDCOLLECTIVE ;  /* 0x000000000000791b */ /* 0x007fe20003800000 */
.L_x_2322:
[----:B------:R-:W-:Y:S02]  /*fad0*/  @P0 IMAD R21, R5, 0x2, R17 ;  /* 0x0000000205150824 */ /* 0x000fe400078e0211 */
        /* <DEDUP_REMOVED lines=8> */
.L_x_2323:
        /* <DEDUP_REMOVED lines=13> */
.L_x_2324:
[----:B------:R-:W-:Y:S02]  /*fc30*/  @P0 IMAD R25, R5, 0x2, R17 ;  /* 0x0000000205190824 */ /* 0x000fe400078e0211 */
[----:B------:R-:W-:Y:S02]  /*fc40*/  IMAD.MOV.U32 R13, RZ, RZ, R6 ;  /* 0x000000ffff0d7224 */ /* 0x000fe400078e0006 */
[----:B------:R-:W-:Y:S01]  /*fc50*/  IMAD.MOV.U32 R12, RZ, RZ, 0x4 ;  /* 0x00000004ff0c7424 */ /* 0x000fe200078e00ff */
[----:B------:R-:W-:-:S04]  /*fc60*/  @P0 LEA R14, P1, R37, R14, 0x1 ;  /* 0x0000000e250e0211 */ /* 0x000fc800078208ff */
[----:B------:R-:W-:Y:S01]  /*fc70*/  @P0 IADD3.X R9, RZ, R8, RZ, P1, !PT ;  /* 0x00000008ff090210 */ /* 0x000fe20000ffe4ff */
[----:B------:R-:W-:-:S08]  /*fc80*/  @P0 IMAD.MOV.U32 R2, RZ, RZ, R14 ;  /* 0x000000ffff020224 */ /* 0x000fd000078e000e */
[----:B------:R-:W-:Y:S05]  /*fc90*/  WARPSYNC.COLLECTIVE R15, `(.L_x_2325) ;  /* 0x000000000f087348 */ /* 0x000fea0003c00000 */
[----:B------:R0:W1:Y:S02]  /*fca0*/  SHFL.IDX P6, R14, R13, R12, R11 ;  /* 0x0000000c0d0e7389 */ /* 0x00006400000c000b */
[----:B01----:R-:W-:Y:S01]  /*fcb0*/  ENDCOLLECTIVE ;  /* 0x000000000000791b */ /* 0x003fe20003800000 */
.L_x_2325:
[----:B------:R-:W-:-:S05]  /*fcc0*/  @P0 MOV R3, R9 ;  /* 0x0000000900030202 */ /* 0x000fca0000000f00 */
[----:B------:R-:W-:Y:S01]  /*fcd0*/  @!PT LDS RZ, [RZ] ;  /* 0x00000000fffff984 */ /* 0x000fe20000000800 */
[----:B------:R-:W-:Y:S01]  /*fce0*/  @!PT LDS RZ, [RZ] ;  /* 0x00000000fffff984 */ /* 0x000fe20000000800 */
[----:B------:R-:W-:Y:S01]  /*fcf0*/  @!PT LDS RZ, [RZ] ;  /* 0x00000000fffff984 */ /* 0x000fe20000000800 */
[----:B------:R0:W-:Y:S04]  /*fd00*/  @P0 LDGSTS.E.BYPASS.LTC128B.128 [R25+0x19c00], desc[UR36][R2.64], !P4 ;  /* 0x19c0000002190fae */ /* 0x0001e8000e101d64 */
[----:B------:R0:W-:Y:S01]  /*fd10*/  @P0 LDGSTS.E.BYPASS.LTC128B.128 [R25+0x1cc00], desc[UR36][R2.64+0x80], !P3 ;  /* 0x1cc0008002190fae */ /* 0x0001e2000d901d64 */
[----:B------:R-:W-:-:S03]  /*fd20*/  IMAD.MOV.U32 R13, RZ, RZ, R4 ;  /* 0x000000ffff0d7224 */ /* 0x000fc600078e0004 */
[----:B------:R0:W-:Y:S01]  /*fd30*/  @P0 LDGSTS.E.BYPASS.LTC128B.128 [R25+0x1fc00], desc[UR36][R2.64+0x100], !P2 ;  /* 0x1fc0010002190fae */ /* 0x0001e2000d101d64 */
[----:B------:R-:W-:Y:S02]  /*fd40*/  ISETP.GE.AND P0, PT, R7, 0x41, PT ;  /* 0x000000410700780c */ /* 0x000fe40003f06270 */
[----:B------:R-:W-:-:S11]  /*fd50*/  MOV R8, R14 ;  /* 0x0000000e00087202 */ /* 0x000fd60000000f00 */
[----:B0-----:R-:W-:Y:S05]  /*fd60*/  WARPSYNC.COLLECTIVE R15, `(.L_x_2326) ;  /* 0x000000000f087348 */ /* 0x001fea0003c00000 */
[----:B------:R1:W2:Y:S02]  /*fd70*/  SHFL.IDX P6, R14, R13, R12, R11 ;  /* 0x0000000c0d0e7389 */ /* 0x0002a400000c000b */
[----:B012---:R-:W-:Y:S01]  /*fd80*/  ENDCOLLECTIVE ;  /* 0x000000000000791b */ /* 0x007fe20003800000 */
.L_x_2326:
        /* <DEDUP_REMOVED lines=8> */
.L_x_2327:
        /* <DEDUP_REMOVED lines=9> */
[----:B------:R-:W-:-:S07]  /*fea0*/  IMAD.MOV.U32 R8, RZ, RZ, R14 ;  /* 0x000000ffff087224 */ /* 0x000fce00078e000e */
[----:B0-----:R-:W-:Y:S05]  /*feb0*/  WARPSYNC.COLLECTIVE R15, `(.L_x_2328) ;  /* 0x000000000f087348 */ /* 0x001fea0003c00000 */
[----:B------:R1:W2:Y:S02]  /*fec0*/  SHFL.IDX P6, R14, R13, R12, R11 ;  /* 0x0000000c0d0e7389 */ /* 0x0002a400000c000b */
[----:B012---:R-:W-:Y:S01]  /*fed0*/  ENDCOLLECTIVE ;  /* 0x000000000000791b */ /* 0x007fe20003800000 */
.L_x_2328:
[----:B------:R-:W-:Y:S05]  /*fee0*/  BRA `(.L_x_2329) ;  /* 0xffffffcc00007947 */ /* 0x000fea000383ffff */
.L_x_2269:
[----:B------:R-:W-:Y:S01]  /*fef0*/  IMAD.MOV.U32 R13, RZ, RZ, R5 ;  /* 0x000000ffff0d7224 */ /* 0x000fe200078e0005 */
[----:B------:R-:W-:Y:S01]  /*ff00*/  MOV R11, 0x181f ;  /* 0x0000181f000b7802 */ /* 0x000fe20000000f00 */
[----:B------:R-:W-:Y:S02]  /*ff10*/  IMAD.MOV.U32 R12, RZ, RZ, RZ ;  /* 0x000000ffff0c7224 */ /* 0x000fe400078e00ff */
[----:B------:R-:W-:Y:S02]  /*ff20*/  IMAD.MOV.U32 R15, RZ, RZ, -0x1 ;  /* 0xffffffffff0f7424 */ /* 0x000fe400078e00ff */
[----:B------:R-:W-:-:S07]  /*ff30*/  IMAD.U32 R3, RZ, RZ, UR44 ;  /* 0x0000002cff037e24 */ /* 0x000fce000f8e00ff */
[----:B------:R-:W-:Y:S05]  /*ff40*/  WARPSYNC.COLLECTIVE R15, `(.L_x_2330) ;  /* 0x000000000f087348 */ /* 0x000fea0003c00000 */
[----:B------:R0:W1:Y:S02]  /*ff50*/  SHFL.IDX P6, R14, R13, R12, R11 ;  /* 0x0000000c0d0e7389 */ /* 0x00006400000c000b */
[----:B01----:R-:W-:Y:S01]  /*ff60*/  ENDCOLLECTIVE ;  /* 0x000000000000791b */ /* 0x003fe20003800000 */
.L_x_2330:
[----:B------:R-:W-:-:S04]  /*ff70*/  IMAD R4, R3, 0x80, R36 ;  /* 0x0000008003047824 */ /* 0x000fc800078e0224 */
[C---:B------:R-:W-:Y:S01]  /*ff80*/  VIADD R6, R4.reuse, 0x10 ;  /* 0x0000001004067836 */ /* 0x040fe20000000000 */
[----:B------:R-:W-:Y:S02]  /*ff90*/  ISETP.GE.AND P0, PT, R4, UR39, PT ;  /* 0x0000002704007c0c */ /* 0x000fe4000bf06270 */
[----:B------:R-:W-:Y:S01]  /*ffa0*/  MOV R13, R0 ;  /* 0x00000000000d7202 */ /* 0x000fe20000000f00 */
[----:B------:R-:W-:-:S10]  /*ffb0*/  IMAD.MOV.U32 R2, RZ, RZ, R14 ;  /* 0x000000ffff027224 */ /* 0x000fd400078e000e */
[----:B------:R-:W-:Y:S05]  /*ffc0*/  WARPSYNC.COLLECTIVE R15, `(.L_x_2331) ;  /* 0x000000000f087348 */ /* 0x000fea0003c00000 */
[----:B------:R0:W1:Y:S02]  /*ffd0*/  SHFL.IDX P6, R14, R13, R12, R11 ;  /* 0x0000000c0d0e7389 */ /* 0x00006400000c000b */
[----:B01----:R-:W-:Y:S01]  /*ffe0*/  ENDCOLLECTIVE ;  /* 0x000000000000791b */ /* 0x003fe20003800000 */
.L_x_2331:
        /* <DEDUP_REMOVED lines=8> */
.L_x_2332:
        /* <DEDUP_REMOVED lines=12> */
.L_x_2333:
[----:B------:R-:W-:Y:S01]  /*10130*/  IMAD.MOV.U32 R13, RZ, RZ, R5 ;  /* 0x000000ffff0d7224 */ /* 0x000fe200078e0005 */
[----:B------:R-:W-:Y:S02]  /*10140*/  MOV R12, 0x2 ;  /* 0x00000002000c7802 */ /* 0x000fe40000000f00 */
[----:B------:R-:W-:-:S05]  /*10150*/  @!P0 LEA R14, P1, R37, R14, 0x1 ;  /* 0x0000000e250e8211 */ /* 0x000fca00078208ff */
[----:B------:R-:W-:-:S08]  /*10160*/  @!P0 IMAD.MOV.U32 R2, RZ, RZ, R14 ;  /* 0x000000ffff028224 */ /* 0x000fd000078e000e */
[----:B------:R-:W-:Y:S05]  /*10170*/  WARPSYNC.COLLECTIVE R15, `(.L_x_2334) ;  /* 0x000000000f087348 */ /* 0x000fea0003c00000 */
[----:B------:R0:W1:Y:S02]  /*10180*/  SHFL.IDX P6, R14, R13, R12, R11 ;  /* 0x0000000c0d0e7389 */ /* 0x00006400000c000b */
[----:B01----:R-:W-:Y:S01]  /*10190*/  ENDCOLLECTIVE ;  /* 0x000000000000791b */ /* 0x003fe20003800000 */
.L_x_2334:
        /* <DEDUP_REMOVED lines=15> */
.L_x_2335:
        /* <DEDUP_REMOVED lines=9> */
.L_x_2336:
        /* <DEDUP_REMOVED lines=13> */
.L_x_2337:
        /* <DEDUP_REMOVED lines=8> */
.L_x_2338:
        /* <DEDUP_REMOVED lines=14> */
.L_x_2339:
[----:B------:R-:W-:Y:S01]  /*10550*/  IMAD.MOV.U32 R13, RZ, RZ, R5 ;  /* 0x000000ffff0d7224 */ /* 0x000fe200078e0005 */
[----:B------:R-:W-:Y:S02]  /*10560*/  MOV R12, 0x5 ;  /* 0x00000005000c7802 */ /* 0x000fe40000000f00 */
[----:B------:R-:W-:-:S05]  /*10570*/  @!P0 LEA R14, P1, R37, R14, 0x1 ;  /* 0x0000000e250e8211 */ /* 0x000fca00078208ff */
[----:B------:R-:W-:-:S08]  /*10580*/  @!P0 IMAD.MOV.U32 R2, RZ, RZ, R14 ;  /* 0x000000ffff028224 */ /* 0x000fd000078e000e */
[----:B------:R-:W-:Y:S05]  /*10590*/  WARPSYNC.COLLECTIVE R15, `(.L_x_2340) ;  /* 0x000000000f087348 */ /* 0x000fea0003c00000 */
[----:B------:R0:W1:Y:S02]  /*105a0*/  SHFL.IDX P6, R14, R13, R12, R11 ;  /* 0x0000000c0d0e7389 */ /* 0x00006400000c000b */
[----:B01----:R-:W-:Y:S01]  /*105b0*/  ENDCOLLECTIVE ;  /* 0x000000000000791b */ /* 0x003fe20003800000 */
.L_x_2340:
        /* <DEDUP_REMOVED lines=15> */
.L_x_2341:
        /* <DEDUP_REMOVED lines=9> */
.L_x_2342:
        /* <DEDUP_REMOVED lines=13> */
.L_x_2343:
        /* <DEDUP_REMOVED lines=8> */
.L_x_2344:
        /* <DEDUP_REMOVED lines=12> */
.L_x_2345:
[----:B------:R-:W-:Y:S05]  /*10950*/  BRA `(.L_x_2346) ;  /* 0xffffffcc00287947 */ /* 0x000fea000383ffff */
.L_x_2272:
[----:B0-----:R0:W1:Y:S02]  /*10960*/  SYNCS.PHASECHK.TRANS64.TRYWAIT P0, [R17+URZ+0x2a820], R0 ;  /* 0x02a82000110075a7 */ /* 0x001064000800017f */
[----:B-1----:R-:W-:Y:S05]  /*10970*/  @!P0 NANOSLEEP.SYNCS 0x989680 ;  /* 0x009896800000895d */ /* 0x002fea0003900000 */
[----:B------:R-:W1:Y:S02]  /*10980*/  @!P0 SYNCS.PHASECHK.TRANS64 P0, [R17+URZ+0x2a820], R0 ;  /* 0x02a82000110085a7 */ /* 0x000e64000800007f */
[----:B-1----:R-:W-:Y:S05]  /*10990*/  @!P0 BRA `(.L_x_2272) ;  /* 0xfffffffc00f08947 */ /* 0x002fea000383ffff */
[----:B------:R-:W-:Y:S05]  /*109a0*/  BRA `(.L_x_2347) ;  /* 0xffffffcc008c7947 */ /* 0x000fea000383ffff */
.L_x_2276:
[----:B0-----:R0:W1:Y:S02]  /*109b0*/  SYNCS.PHASECHK.TRANS64.TRYWAIT P0, [R6+URZ+0x2a840], R3 ;  /* 0x02a84003060075a7 */ /* 0x001064000800017f */
[----:B-1----:R-:W-:Y:S05]  /*109c0*/  @!P0 NANOSLEEP.SYNCS 0x989680 ;  /* 0x009896800000895d */ /* 0x002fea0003900000 */
[----:B------:R-:W1:Y:S02]  /*109d0*/  @!P0 SYNCS.PHASECHK.TRANS64 P0, [R6+URZ+0x2a840], R3 ;  /* 0x02a84003060085a7 */ /* 0x000e64000800007f */
[----:B-1----:R-:W-:Y:S05]  /*109e0*/  @!P0 BRA `(.L_x_2276) ;  /* 0xfffffffc00f08947 */ /* 0x002fea000383ffff */
[----:B------:R-:W-:Y:S05]  /*109f0*/  BRA `(.L_x_2348) ;  /* 0xffffffd000507947 */ /* 0x000fea000383ffff */
.L_x_2277:
[----:B------:R-:W-:Y:S01]  /*10a00*/  BSSY B1, `(.L_x_2349) ;  /* 0x0000008000017945 */ /* 0x000fe20003800000 */
[----:B------:R-:W-:Y:S01]  /*10a10*/  MOV R13, R10 ;  /* 0x0000000a000d7202 */ /* 0x000fe20000000f00 */
[----:B------:R-:W-:Y:S01]  /*10a20*/  IMAD.MOV.U32 R12, RZ, RZ, RZ ;  /* 0x000000ffff0c7224 */ /* 0x000fe200078e00ff */
[----:B------:R-:W-:Y:S01]  /*10a30*/  MOV R15, 0xffffffff ;  /* 0xffffffff000f7802 */ /* 0x000fe20000000f00 */
[----:B------:R-:W-:-:S07]  /*10a40*/  IMAD.MOV.U32 R11, RZ, RZ, 0x181f ;  /* 0x0000181fff0b7424 */ /* 0x000fce00078e00ff */
[----:B------:R-:W-:Y:S05]  /*10a50*/  WARPSYNC.COLLECTIVE R15, `(.L_x_2350) ;  /* 0x000000000f087348 */ /* 0x000fea0003c00000 */
[----:B------:R0:W1:Y:S02]  /*10a60*/  SHFL.IDX P6, R14, R13, R12, R11 ;  /* 0x0000000c0d0e7389 */ /* 0x00006400000c000b */
[----:B01----:R-:W-:Y:S01]  /*10a70*/  ENDCOLLECTIVE ;  /* 0x000000000000791b */ /* 0x003fe20003800000 */
.L_x_2350:
[----:B------:R-:W-:Y:S05]  /*10a80*/  BSYNC B1 ;  /* 0x0000000000017941 */ /* 0x000fea0003800000 */
.L_x_2349:
[----:B------:R-:W-:Y:S01]  /*10a90*/  IMAD.MOV.U32 R13, RZ, RZ, R7 ;  /* 0x000000ffff0d7224 */ /* 0x000fe200078e0007 */
[----:B------:R-:W-:Y:S01]  /*10aa0*/  MOV R12, RZ ;  /* 0x000000ff000c7202 */ /* 0x000fe20000000f00 */
[----:B------:R-:W-:Y:S01]  /*10ab0*/  IMAD.MOV.U32 R11, RZ, RZ, 0x181f ;  /* 0x0000181fff0b7424 */ /* 0x000fe200078e00ff */
[----:B------:R-:W-:Y:S01]  /*10ac0*/  SHF.L.U32 R5, R37, 0x1, RZ ;  /* 0x0000000125057819 */ /* 0x000fe200000006ff */
[----:B------:R-:W-:Y:S02]  /*10ad0*/  IMAD.MOV.U32 R15, RZ, RZ, -0x1 ;  /* 0xffffffffff0f7424 */ /* 0x000fe400078e00ff */
[----:B------:R-:W-:Y:S02]  /*10ae0*/  IMAD.MOV.U32 R3, RZ, RZ, R14 ;  /* 0x000000ffff037224 */ /* 0x000fe400078e000e */
[----:B------:R-:W-:-:S07]  /*10af0*/  IMAD R8, R8, 0x2, R17 ;  /* 0x0000000208087824 */ /* 0x000fce00078e0211 */
[----:B------:R-:W-:Y:S05]  /*10b00*/  WARPSYNC.COLLECTIVE R15, `(.L_x_2351) ;  /* 0x000000000f087348 */ /* 0x000fea0003c00000 */
[----:B------:R0:W1:Y:S02]  /*10b10*/  SHFL.IDX P6, R14, R13, R12, R11 ;  /* 0x0000000c0d0e7389 */ /* 0x00006400000c000b */
[----:B01----:R-:W-:Y:S01]  /*10b20*/  ENDCOLLECTIVE ;  /* 0x000000000000791b */ /* 0x003fe20003800000 */
.L_x_2351:
[----:B------:R-:W-:Y:S01]  /*10b30*/  MOV R13, R10 ;  /* 0x0000000a000d7202 */ /* 0x000fe20000000f00 */
[----:B------:R-:W-:Y:S01]  /*10b40*/  IMAD.MOV.U32 R12, RZ, RZ, 0x1 ;  /* 0x00000001ff0c7424 */ /* 0x000fe200078e00ff */
[----:B------:R-:W-:-:S13]  /*10b50*/  IADD3 R2, P0, R14, R5, RZ ;  /* 0x000000050e027210 */ /* 0x000fda0007f1e0ff */
[----:B------:R-:W-:Y:S05]  /*10b60*/  WARPSYNC.COLLECTIVE R15, `(.L_x_2352) ;  /* 0x000000000f087348 */ /* 0x000fea0003c00000 */
[----:B------:R0:W1:Y:S02]  /*10b70*/  SHFL.IDX P6, R14, R13, R12, R11 ;  /* 0x0000000c0d0e7389 */ /* 0x00006400000c000b */
[----:B01----:R-:W-:Y:S01]  /*10b80*/  ENDCOLLECTIVE ;  /* 0x000000000000791b */ /* 0x003fe20003800000 */
.L_x_2352:
        /* <DEDUP_REMOVED lines=12> */
.L_x_2353:
[----:B------:R-:W-:Y:S01]  /*10c50*/  IMAD.MOV.U32 R13, RZ, RZ, R10 ;  /* 0x000000ffff0d7224 */ /* 0x000fe200078e000a */
[----:B------:R-:W-:Y:S02]  /*10c60*/  MOV R12, 0x2 ;  /* 0x00000002000c7802 */ /* 0x000fe40000000f00 */
[----:B------:R-:W-:-:S13]  /*10c70*/  IADD3 R2, P0, R14, R5, RZ ;  /* 0x000000050e027210 */ /* 0x000fda0007f1e0ff */
[----:B------:R-:W-:Y:S05]  /*10c80*/  WARPSYNC.COLLECTIVE R15, `(.L_x_2354) ;  /* 0x000000000f087348 */ /* 0x000fea0003c00000 */
[----:B------:R0:W1:Y:S02]  /*10c90*/  SHFL.IDX P6, R14, R13, R12, R11 ;  /* 0x0000000c0d0e7389 */ /* 0x00006400000c000b */
[----:B01----:R-:W-:Y:S01]  /*10ca0*/  ENDCOLLECTIVE ;  /* 0x000000000000791b */ /* 0x003fe20003800000 */
.L_x_2354:
        /* <DEDUP_REMOVED lines=12> */
.L_x_2355:
[----:B------:R-:W-:Y:S02]  /*10d70*/  IMAD.MOV.U32 R13, RZ, RZ, R10 ;  /* 0x000000ffff0d7224 */ /* 0x000fe400078e000a */
[----:B------:R-:W-:Y:S01]  /*10d80*/  IMAD.MOV.U32 R12, RZ, RZ, 0x3 ;  /* 0x00000003ff0c7424 */ /* 0x000fe200078e00ff */
[----:B------:R-:W-:-:S13]  /*10d90*/  IADD3 R2, P0, R14, R5, RZ ;  /* 0x000000050e027210 */ /* 0x000fda0007f1e0ff */
[----:B------:R-:W-:Y:S05]  /*10da0*/  WARPSYNC.COLLECTIVE R15, `(.L_x_2356) ;  /* 0x000000000f087348 */ /* 0x000fea0003c00000 */
[----:B------:R0:W1:Y:S02]  /*10db0*/  SHFL.IDX P6, R14, R13, R12, R11 ;  /* 0x0000000c0d0e7389 */ /* 0x00006400000c000b */
[----:B01----:R-:W-:Y:S01]  /*10dc0*/  ENDCOLLECTIVE ;  /* 0x000000000000791b */ /* 0x003fe20003800000 */
.L_x_2356:
        /* <DEDUP_REMOVED lines=12> */
.L_x_2357:
[----:B------:R-:W-:Y:S01]  /*10e90*/  MOV R13, R10 ;  /* 0x0000000a000d7202 */ /* 0x000fe20000000f00 */
[----:B------:R-:W-:Y:S01]  /*10ea0*/  IMAD.MOV.U32 R12, RZ, RZ, 0x4 ;  /* 0x00000004ff0c7424 */ /* 0x000fe200078e00ff */
[----:B------:R-:W-:-:S13]  /*10eb0*/  IADD3 R2, P0, R14, R5, RZ ;  /* 0x000000050e027210 */ /* 0x000fda0007f1e0ff */
[----:B------:R-:W-:Y:S05]  /*10ec0*/  WARPSYNC.COLLECTIVE R15, `(.L_x_2358) ;  /* 0x000000000f087348 */ /* 0x000fea0003c00000 */
[----:B------:R0:W1:Y:S02]  /*10ed0*/  SHFL.IDX P6, R14, R13, R12, R11 ;  /* 0x0000000c0d0e7389 */ /* 0x00006400000c000b */
[----:B01----:R-:W-:Y:S01]  /*10ee0*/  ENDCOLLECTIVE ;  /* 0x000000000000791b */ /* 0x003fe20003800000 */
.L_x_2358:
        /* <DEDUP_REMOVED lines=12> */
.L_x_2359:
[----:B------:R-:W-:Y:S01]  /*10fb0*/  IMAD.MOV.U32 R13, RZ, RZ, R10 ;  /* 0x000000ffff0d7224 */ /* 0x000fe200078e000a */
[----:B------:R-:W-:Y:S02]  /*10fc0*/  MOV R12, 0x5 ;  /* 0x00000005000c7802 */ /* 0x000fe40000000f00 */
[----:B------:R-:W-:-:S13]  /*10fd0*/  IADD3 R2, P0, R14, R5, RZ ;  /* 0x000000050e027210 */ /* 0x000fda0007f1e0ff */
[----:B------:R-:W-:Y:S05]  /*10fe0*/  WARPSYNC.COLLECTIVE R15, `(.L_x_2360) ;  /* 0x000000000f087348 */ /* 0x000fea0003c00000 */
[----:B------:R0:W1:Y:S02]  /*10ff0*/  SHFL.IDX P6, R14, R13, R12, R11 ;  /* 0x0000000c0d0e7389 */ /* 0x00006400000c000b */
[----:B01----:R-:W-:Y:S01]  /*11000*/  ENDCOLLECTIVE ;  /* 0x000000000000791b */ /* 0x003fe20003800000 */
.L_x_2360:
        /* <DEDUP_REMOVED lines=12> */
.L_x_2361:
[----:B------:R-:W-:Y:S05]  /*110d0*/  BRA `(.L_x_2362) ;  /* 0xffffffcc00a07947 */ /* 0x000fea000383ffff */
.L_x_2282:
[----:B0-----:R0:W1:Y:S02]  /*110e0*/  SYNCS.PHASECHK.TRANS64.TRYWAIT P0, [R6+URZ+0x2a860], R3 ;  /* 0x02a86003060075a7 */ /* 0x001064000800017f */
[----:B-1----:R-:W-:Y:S05]  /*110f0*/  @!P0 NANOSLEEP.SYNCS 0x989680 ;  /* 0x009896800000895d */ /* 0x002fea0003900000 */
[----:B------:R-:W1:Y:S02]  /*11100*/  @!P0 SYNCS.PHASECHK.TRANS64 P0, [R6+URZ+0x2a860], R3 ;  /* 0x02a86003060085a7 */ /* 0x000e64000800007f */
[----:B-1----:R-:W-:Y:S05]  /*11110*/  @!P0 BRA `(.L_x_2282) ;  /* 0xfffffffc00f08947 */ /* 0x002fea000383ffff */
[----:B------:R-:W-:Y:S05]  /*11120*/  BRA `(.L_x_2363) ;  /* 0xffffffd000007947 */ /* 0x000fea000383ffff */
.L_x_2283:
        /* <DEDUP_REMOVED lines=8> */
.L_x_2365:
[----:B------:R-:W-:Y:S05]  /*111b0*/  BSYNC B1 ;  /* 0x0000000000017941 */ /* 0x000fea0003800000 */
.L_x_2364:
[----:B------:R-:W-:Y:S01]  /*111c0*/  IMAD.MOV.U32 R13, RZ, RZ, R18 ;  /* 0x000000ffff0d7224 */ /* 0x000fe200078e0012 */
[----:B------:R-:W-:Y:S01]  /*111d0*/  MOV R12, RZ ;  /* 0x000000ff000c7202 */ /* 0x000fe20000000f00 */
[----:B------:R-:W-:Y:S02]  /*111e0*/  IMAD.MOV.U32 R11, RZ, RZ, 0x181f ;  /* 0x0000181fff0b7424 */ /* 0x000fe400078e00ff */
[----:B------:R-:W-:Y:S02]  /*111f0*/  IMAD.MOV.U32 R15, RZ, RZ, -0x1 ;  /* 0xffffffffff0f7424 */ /* 0x000fe400078e00ff */
[----:B------:R-:W-:Y:S02]  /*11200*/  IMAD.MOV.U32 R3, RZ, RZ, R14 ;  /* 0x000000ffff037224 */ /* 0x000fe400078e000e */
[----:B------:R-:W-:-:S07]  /*11210*/  IMAD R7, R7, 0x2, R17 ;  /* 0x0000000207077824 */ /* 0x000fce00078e0211 */
[----:B------:R-:W-:Y:S05]  /*11220*/  WARPSYNC.COLLECTIVE R15, `(.L_x_2366) ;  /* 0x000000000f087348 */ /* 0x000fea0003c00000 */
[----:B------:R0:W1:Y:S02]  /*11230*/  SHFL.IDX P6, R14, R13, R12, R11 ;  /* 0x0000000c0d0e7389 */ /* 0x00006400000c000b */
[----:B01----:R-:W-:Y:S01]  /*11240*/  ENDCOLLECTIVE ;  /* 0x000000000000791b */ /* 0x003fe20003800000 */
.L_x_2366:
[----:B------:R-:W-:Y:S01]  /*11250*/  IMAD.MOV.U32 R13, RZ, RZ, R19 ;  /* 0x000000ffff0d7224 */ /* 0x000fe200078e0013 */
[----:B------:R-:W-:Y:S02]  /*11260*/  MOV R12, 0x1 ;  /* 0x00000001000c7802 */ /* 0x000fe40000000f00 */
[----:B------:R-:W-:-:S13]  /*11270*/  IADD3 R2, P0, R14, R5, RZ ;  /* 0x000000050e027210 */ /* 0x000fda0007f1e0ff */
[----:B------:R-:W-:Y:S05]  /*11280*/  WARPSYNC.COLLECTIVE R15, `(.L_x_2367) ;  /* 0x000000000f087348 */ /* 0x000fea0003c00000 */
[----:B------:R0:W1:Y:S02]  /*11290*/  SHFL.IDX P6, R14, R13, R12, R11 ;  /* 0x0000000c0d0e7389 */ /* 0x00006400000c000b */
[----:B01----:R-:W-:Y:S01]  /*112a0*/  ENDCOLLECTIVE ;  /* 0x000000000000791b */ /* 0x003fe20003800000 */
.L_x_2367:
        /* <DEDUP_REMOVED lines=13> */
.L_x_2368:
[----:B------:R-:W-:Y:S02]  /*11380*/  IMAD.MOV.U32 R13, RZ, RZ, R19 ;  /* 0x000000ffff0d7224 */ /* 0x000fe400078e0013 */
[----:B------:R-:W-:Y:S01]  /*11390*/  IMAD.MOV.U32 R12, RZ, RZ, 0x2 ;  /* 0x00000002ff0c7424 */ /* 0x000fe200078e00ff */
[----:B------:R-:W-:-:S13]  /*113a0*/  IADD3 R2, P0, R14, R5, RZ ;  /* 0x000000050e027210 */ /* 0x000fda0007f1e0ff */
[----:B------:R-:W-:Y:S05]  /*113b0*/  WARPSYNC.COLLECTIVE R15, `(.L_x_2369) ;  /* 0x000000000f087348 */ /* 0x000fea0003c00000 */
[----:B------:R0:W1:Y:S02]  /*113c0*/  SHFL.IDX P6, R14, R13, R12, R11 ;  /* 0x0000000c0d0e7389 */ /* 0x00006400000c000b */
[----:B01----:R-:W-:Y:S01]  /*113d0*/  ENDCOLLECTIVE ;  /* 0x000000000000791b */ /* 0x003fe20003800000 */
.L_x_2369:
        /* <DEDUP_REMOVED lines=13> */
.L_x_2370:
[----:B------:R-:W-:Y:S01]  /*114b0*/  MOV R13, R19 ;  /* 0x00000013000d7202 */ /* 0x000fe20000000f00 */
[----:B------:R-:W-:Y:S01]  /*114c0*/  IMAD.MOV.U32 R12, RZ, RZ, 0x3 ;  /* 0x00000003ff0c7424 */ /* 0x000fe200078e00ff */
[----:B------:R-:W-:-:S13]  /*114d0*/  IADD3 R2, P0, R14, R5, RZ ;  /* 0x000000050e027210 */ /* 0x000fda0007f1e0ff */
[----:B------:R-:W-:Y:S05]  /*114e0*/  WARPSYNC.COLLECTIVE R15, `(.L_x_2371) ;  /* 0x000000000f087348 */ /* 0x000fea0003c00000 */
[----:B------:R0:W1:Y:S02]  /*114f0*/  SHFL.IDX P6, R14, R13, R12, R11 ;  /* 0x0000000c0d0e7389 */ /* 0x00006400000c000b */
[----:B01----:R-:W-:Y:S01]  /*11500*/  ENDCOLLECTIVE ;  /* 0x000000000000791b */ /* 0x003fe20003800000 */
.L_x_2371:
        /* <DEDUP_REMOVED lines=13> */
.L_x_2372:
[----:B------:R-:W-:Y:S01]  /*115e0*/  IMAD.MOV.U32 R13, RZ, RZ, R19 ;  /* 0x000000ffff0d7224 */ /* 0x000fe200078e0013 */
[----:B------:R-:W-:Y:S02]  /*115f0*/  MOV R12, 0x4 ;  /* 0x00000004000c7802 */ /* 0x000fe40000000f00 */
[----:B------:R-:W-:-:S13]  /*11600*/  IADD3 R2, P0, R14, R5, RZ ;  /* 0x000000050e027210 */ /* 0x000fda0007f1e0ff */
[----:B------:R-:W-:Y:S05]  /*11610*/  WARPSYNC.COLLECTIVE R15, `(.L_x_2373) ;  /* 0x000000000f087348 */ /* 0x000fea0003c00000 */
[----:B------:R0:W1:Y:S02]  /*11620*/  SHFL.IDX P6, R14, R13, R12, R11 ;  /* 0x0000000c0d0e7389 */ /* 0x00006400000c000b */
[----:B01----:R-:W-:Y:S01]  /*11630*/  ENDCOLLECTIVE ;  /* 0x000000000000791b */ /* 0x003fe20003800000 */
.L_x_2373:
        /* <DEDUP_REMOVED lines=13> */
.L_x_2374:
[----:B------:R-:W-:Y:S02]  /*11710*/  IMAD.MOV.U32 R13, RZ, RZ, R19 ;  /* 0x000000ffff0d7224 */ /* 0x000fe400078e0013 */
[----:B------:R-:W-:Y:S01]  /*11720*/  IMAD.MOV.U32 R12, RZ, RZ, 0x5 ;  /* 0x00000005ff0c7424 */ /* 0x000fe200078e00ff */
[----:B------:R-:W-:-:S13]  /*11730*/  IADD3 R2, P0, R14, R5, RZ ;  /* 0x000000050e027210 */ /* 0x000fda0007f1e0ff */
[----:B------:R-:W-:Y:S05]  /*11740*/  WARPSYNC.COLLECTIVE R15, `(.L_x_2375) ;  /* 0x000000000f087348 */ /* 0x000fea0003c00000 */
[----:B------:R0:W1:Y:S02]  /*11750*/  SHFL.IDX P6, R14, R13, R12, R11 ;  /* 0x0000000c0d0e7389 */ /* 0x00006400000c000b */
[----:B01----:R-:W-:Y:S01]  /*11760*/  ENDCOLLECTIVE ;  /* 0x000000000000791b */ /* 0x003fe20003800000 */
.L_x_2375:
        /* <DEDUP_REMOVED lines=12> */
.L_x_2376:
[----:B------:R-:W-:Y:S01]  /*11830*/  @!PT LDS RZ, [RZ] ;  /* 0x00000000fffff984 */ /* 0x000fe20000000800 */
[----:B------:R-:W-:Y:S01]  /*11840*/  @!PT LDS RZ, [RZ] ;  /* 0x00000000fffff984 */ /* 0x000fe20000000800 */
[----:B------:R-:W-:Y:S01]  /*11850*/  @!PT LDS RZ, [RZ] ;  /* 0x00000000fffff984 */ /* 0x000fe20000000800 */
[----:B------:R0:W-:Y:S01]  /*11860*/  LDGSTS.E.BYPASS.LTC128B.128 [R7+0x5400], desc[UR36][R2.64+0x80], !P0 ;  /* 0x0540008002077fae */ /* 0x0001e2000c101d64 */
[----:B------:R-:W-:Y:S05]  /*11870*/  BRA `(.L_x_2377) ;  /* 0xffffffc800fc7947 */ /* 0x000fea000383ffff */
.L_x_2291:
[----:B0-----:R0:W1:Y:S02]  /*11880*/  SYNCS.PHASECHK.TRANS64.TRYWAIT P0, [R4+URZ+0x2a860], R3 ;  /* 0x02a86003040075a7 */ /* 0x001064000800017f */
[----:B-1----:R-:W-:Y:S05]  /*11890*/  @!P0 NANOSLEEP.SYNCS 0x989680 ;  /* 0x009896800000895d */ /* 0x002fea0003900000 */
[----:B------:R-:W1:Y:S02]  /*118a0*/  @!P0 SYNCS.PHASECHK.TRANS64 P0, [R4+URZ+0x2a860], R3 ;  /* 0x02a86003040085a7 */ /* 0x000e64000800007f */
[----:B-1----:R-:W-:Y:S05]  /*118b0*/  @!P0 BRA `(.L_x_2291) ;  /* 0xfffffffc00f08947 */ /* 0x002fea000383ffff */
[----:B------:R-:W-:Y:S05]  /*118c0*/  BRA `(.L_x_2378) ;  /* 0xffffffd000207947 */ /* 0x000fea000383ffff */
.L_x_2292:
[----:B------:R-:W-:Y:S01]  /*118d0*/  BSSY B0, `(.L_x_2379) ;  /* 0x0000008000007945 */ /* 0x000fe20003800000 */
[----:B------:R-:W-:Y:S01]  /*118e0*/  IMAD.MOV.U32 R13, RZ, RZ, R19 ;  /* 0x000000ffff0d7224 */ /* 0x000fe200078e0013 */
[----:B------:R-:W-:Y:S01]  /*118f0*/  MOV R12, RZ ;  /* 0x000000ff000c7202 */ /* 0x000fe20000000f00 */
[----:B------:R-:W-:Y:S02]  /*11900*/  IMAD.MOV.U32 R11, RZ, RZ, 0x181f ;  /* 0x0000181fff0b7424 */ /* 0x000fe400078e00ff */
[----:B------:R-:W-:-:S07]  /*11910*/  IMAD.MOV.U32 R15, RZ, RZ, -0x1 ;  /* 0xffffffffff0f7424 */ /* 0x000fce00078e00ff */
[----:B0-----:R-:W-:Y:S05]  /*11920*/  WARPSYNC.COLLECTIVE R15, `(.L_x_2380) ;  /* 0x000000000f087348 */ /* 0x001fea0003c00000 */
[----:B------:R1:W2:Y:S02]  /*11930*/  SHFL.IDX P6, R14, R13, R12, R11 ;  /* 0x0000000c0d0e7389 */ /* 0x0002a400000c000b */
[----:B012---:R-:W-:Y:S01]  /*11940*/  ENDCOLLECTIVE ;  /* 0x000000000000791b */ /* 0x007fe20003800000 */
.L_x_2380:
[----:B------:R-:W-:Y:S05]  /*11950*/  BSYNC B0 ;  /* 0x0000000000007941 */ /* 0x000fea0003800000 */
.L_x_2379:
[----:B------:R-:W-:Y:S01]  /*11960*/  IMAD.MOV.U32 R13, RZ, RZ, R18 ;  /* 0x000000ffff0d7224 */ /* 0x000fe200078e0012 */
[----:B------:R-:W-:Y:S01]  /*11970*/  MOV R11, 0x181f ;  /* 0x0000181f000b7802 */ /* 0x000fe20000000f00 */
[----:B------:R-:W-:Y:S01]  /*11980*/  IMAD.MOV.U32 R12, RZ, RZ, RZ ;  /* 0x000000ffff0c7224 */ /* 0x000fe200078e00ff */
[----:B------:R-:W-:Y:S01]  /*11990*/  MOV R0, R14 ;  /* 0x0000000e00007202 */ /* 0x000fe20000000f00 */
[----:B------:R-:W-:Y:S02]  /*119a0*/  IMAD.MOV.U32 R15, RZ, RZ, -0x1 ;  /* 0xffffffffff0f7424 */ /* 0x000fe400078e00ff */
[----:B------:R-:W-:-:S07]  /*119b0*/  IMAD.SHL.U32 R6, R37, 0x2, RZ ;  /* 0x0000000225067824 */ /* 0x000fce00078e00ff */
[----:B------:R-:W-:Y:S05]  /*119c0*/  WARPSYNC.COLLECTIVE R15, `(.L_x_2381) ;  /* 0x000000000f087348 */ /* 0x000fea0003c00000 */
[----:B------:R0:W1:Y:S02]  /*119d0*/  SHFL.IDX P6, R14, R13, R12, R11 ;  /* 0x0000000c0d0e7389 */ /* 0x00006400000c000b */
[----:B01----:R-:W-:Y:S01]  /*119e0*/  ENDCOLLECTIVE ;  /* 0x000000000000791b */ /* 0x003fe20003800000 */
.L_x_2381:
[----:B------:R-:W-:Y:S01]  /*119f0*/  IMAD.MOV.U32 R13, RZ, RZ, R19 ;  /* 0x000000ffff0d7224 */ /* 0x000fe200078e0013 */
[----:B------:R-:W-:Y:S02]  /*11a00*/  MOV R12, 0x1 ;  /* 0x00000001000c7802 */ /* 0x000fe40000000f00 */
[----:B------:R-:W-:-:S13]  /*11a10*/  IADD3 R2, P0, R14, R6, RZ ;  /* 0x000000060e027210 */ /* 0x000fda0007f1e0ff */
[----:B------:R-:W-:Y:S05]  /*11a20*/  WARPSYNC.COLLECTIVE R15, `(.L_x_2382) ;  /* 0x000000000f087348 */ /* 0x000fea0003c00000 */
[----:B------:R0:W1:Y:S02]  /*11a30*/  SHFL.IDX P6, R14, R13, R12, R11 ;  /* 0x0000000c0d0e7389 */ /* 0x00006400000c000b */
[----:B01----:R-:W-:Y:S01]  /*11a40*/  ENDCOLLECTIVE ;  /* 0x000000000000791b */ /* 0x003fe20003800000 */
.L_x_2382:
[----:B------:R-:W-:Y:S01]  /*11a50*/  IADD3.X R3, RZ, R0, RZ, P0, !PT ;  /* 0x00000000ff037210 */ /* 0x000fe200007fe4ff */
[----:B------:R-:W-:Y:S01]  /*11a60*/  IMAD R0, R8, 0x2, R17 ;  /* 0x0000000208007824 */ /* 0x000fe200078e0211 */
        /* <DEDUP_REMOVED lines=11> */
.L_x_2383:
        /* <DEDUP_REMOVED lines=10> */
.L_x_2384:
        /* <DEDUP_REMOVED lines=12> */
.L_x_2385:
        /* <DEDUP_REMOVED lines=10> */
.L_x_2386:
        /* <DEDUP_REMOVED lines=12> */
.L_x_2387:
        /* <DEDUP_REMOVED lines=10> */
.L_x_2388:
        /* <DEDUP_REMOVED lines=12> */
.L_x_2389:
        /* <DEDUP_REMOVED lines=10> */
.L_x_2390:
        /* <DEDUP_REMOVED lines=12> */
.L_x_2391:
[----:B------:R-:W-:Y:S01]  /*120a0*/  @!PT LDS RZ, [RZ] ;  /* 0x00000000fffff984 */ /* 0x000fe20000000800 */
[----:B------:R-:W-:Y:S01]  /*120b0*/  @!PT LDS RZ, [RZ] ;  /* 0x00000000fffff984 */ /* 0x000fe20000000800 */
[----:B------:R-:W-:Y:S01]  /*120c0*/  @!PT LDS RZ, [RZ] ;  /* 0x00000000fffff984 */ /* 0x000fe20000000800 */
[----:B------:R1:W-:Y:S01]  /*120d0*/  LDGSTS.E.BYPASS.LTC128B.128 [R0+0x5400], desc[UR36][R2.64+0x80], !P0 ;  /* 0x0540008002007fae */ /* 0x0003e2000c101d64 */
[----:B------:R-:W-:Y:S05]  /*120e0*/  BRA `(.L_x_2392) ;  /* 0xffffffc800e47947 */ /* 0x000fea000383ffff */
.L_x_2297:
[----:B------:R-:W-:Y:S01]  /*120f0*/  BSSY B0, `(.L_x_2393) ;  /* 0x0000008000007945 */ /* 0x000fe20003800000 */
[----:B------:R-:W-:Y:S01]  /*12100*/  IMAD.MOV.U32 R13, RZ, RZ, R34 ;  /* 0x000000ffff0d7224 */ /* 0x000fe200078e0022 */
[----:B------:R-:W-:Y:S01]  /*12110*/  MOV R12, RZ ;  /* 0x000000ff000c7202 */ /* 0x000fe20000000f00 */
[----:B------:R-:W-:Y:S02]  /*12120*/  IMAD.MOV.U32 R11, RZ, RZ, 0x1f ;  /* 0x0000001fff0b7424 */ /* 0x000fe400078e00ff */
[----:B------:R-:W-:-:S07]  /*12130*/  IMAD.MOV.U32 R15, RZ, RZ, -0x1 ;  /* 0xffffffffff0f7424 */ /* 0x000fce00078e00ff */
[----:B-----5:R-:W-:Y:S05]  /*12140*/  WARPSYNC.COLLECTIVE R15, `(.L_x_2394) ;  /* 0x000000000f087348 */ /* 0x020fea0003c00000 */
[----:B------:R0:W1:Y:S02]  /*12150*/  SHFL.IDX P6, R14, R13, R12, R11 ;  /* 0x0000000c0d0e7389 */ /* 0x00006400000c000b */
[----:B01---5:R-:W-:Y:S01]  /*12160*/  ENDCOLLECTIVE ;  /* 0x000000000000791b */ /* 0x023fe20003800000 */
.L_x_2394:
[----:B------:R-:W-:Y:S05]  /*12170*/  BSYNC B0 ;  /* 0x0000000000007941 */ /* 0x000fea0003800000 */
.L_x_2393:
[----:B------:R-:W-:Y:S05]  /*12180*/  BRA `(.L_x_2395) ;  /* 0xffffffcc00687947 */ /* 0x000fea000383ffff */
.L_x_2300:
[----:B-1----:R1:W2:Y:S02]  /*12190*/  SYNCS.PHASECHK.TRANS64.TRYWAIT P0, [R4+URZ+0x2a820], R0 ;  /* 0x02a82000040075a7 */ /* 0x0022a4000800017f */
[----:B--2---:R-:W-:Y:S05]  /*121a0*/  @!P0 NANOSLEEP.SYNCS 0x989680 ;  /* 0x009896800000895d */ /* 0x004fea0003900000 */
[----:B------:R-:W2:Y:S02]  /*121b0*/  @!P0 SYNCS.PHASECHK.TRANS64 P0, [R4+URZ+0x2a820], R0 ;  /* 0x02a82000040085a7 */ /* 0x000ea4000800007f */
[----:B--2---:R-:W-:Y:S05]  /*121c0*/  @!P0 BRA `(.L_x_2300) ;  /* 0xfffffffc00f08947 */ /* 0x004fea000383ffff */
[----:B------:R-:W-:Y:S05]  /*121d0*/  BRA `(.L_x_2396) ;  /* 0xffffffcc00b07947 */ /* 0x000fea000383ffff */
.L_x_2301:
[----:B------:R-:W2:Y:S01]  /*121e0*/  S2R R2, SR_TID.X ;  /* 0x0000000000027919 */ /* 0x000ea20000002100 */
[----:B------:R-:W-:Y:S01]  /*121f0*/  BSSY B0, `(.L_x_2397) ;  /* 0x000000a000007945 */ /* 0x000fe20003800000 */
[----:B------:R-:W-:Y:S01]  /*12200*/  IMAD.MOV.U32 R12, RZ, RZ, RZ ;  /* 0x000000ffff0c7224 */ /* 0x000fe200078e00ff */
[----:B------:R-:W-:Y:S01]  /*12210*/  MOV R15, 0xffffffff ;  /* 0xffffffff000f7802 */ /* 0x000fe20000000f00 */
[----:B------:R-:W-:Y:S01]  /*12220*/  IMAD.MOV.U32 R11, RZ, RZ, 0x1f ;  /* 0x0000001fff0b7424 */ /* 0x000fe200078e00ff */
[----:B--2---:R-:W-:-:S04]  /*12230*/  SHF.R.U32.HI R2, RZ, 0x5, R2 ;  /* 0x00000005ff027819 */ /* 0x004fc80000011602 */
[----:B------:R-:W-:-:S04]  /*12240*/  LOP3.LUT R2, R2, 0x3, RZ, 0xc0, !PT ;  /* 0x0000000302027812 */ /* 0x000fc800078ec0ff */
[----:B------:R-:W-:-:S07]  /*12250*/  MOV R13, R2 ;  /* 0x00000002000d7202 */ /* 0x000fce0000000f00 */
[----:B01---5:R-:W-:Y:S05]  /*12260*/  WARPSYNC.COLLECTIVE R15, `(.L_x_2398) ;  /* 0x000000000f087348 */ /* 0x023fea0003c00000 */
[----:B------:R2:W3:Y:S02]  /*12270*/  SHFL.IDX P6, R14, R13, R12, R11 ;  /* 0x0000000c0d0e7389 */ /* 0x0004e400000c000b */
[----:B0123-5:R-:W-:Y:S01]  /*12280*/  ENDCOLLECTIVE ;  /* 0x000000000000791b */ /* 0x02ffe20003800000 */
.L_x_2398:
[----:B------:R-:W-:Y:S05]  /*12290*/  BSYNC B0 ;  /* 0x0000000000007941 */ /* 0x000fea0003800000 */
.L_x_2397:
[----:B------:R-:W-:Y:S05]  /*122a0*/  BRA `(.L_x_2399) ;  /* 0xffffffcc00987947 */ /* 0x000fea000383ffff */
.L_x_2304:
[----:B------:R-:W-:Y:S01]  /*122b0*/  BSSY B1, `(.L_x_2400) ;  /* 0x0000006000017945 */ /* 0x000fe20003800000 */
[----:B------:R-:W-:-:S07]  /*122c0*/  IMAD.MOV.U32 R15, RZ, RZ, -0x1 ;  /* 0xffffffffff0f7424 */ /* 0x000fce00078e00ff */
[----:B01---5:R-:W-:Y:S05]  /*122d0*/  WARPSYNC.COLLECTIVE R15, `(.L_x_2401) ;  /* 0x000000000f0c7348 */ /* 0x023fea0003c00000 */
[----:B------:R-:W-:Y:S02]  /*122e0*/  ELECT P6, UR62, PT ;  /* 0x00000000003e782f */ /* 0x000fe400038c0000 */
[----:B------:R-:W-:Y:S01]  /*122f0*/  MOV R14, UR62 ;  /* 0x0000003e000e7c02 */ /* 0x000fe20008000f00 */
[----:B01---5:R-:W-:Y:S10]  /*12300*/  ENDCOLLECTIVE ;  /* 0x000000000000791b */ /* 0x023ff40003800000 */
.L_x_2401:
[----:B------:R-:W-:Y:S05]  /*12310*/  BSYNC B1 ;  /* 0x0000000000017941 */ /* 0x000fea0003800000 */
.L_x_2400:
[----:B------:R-:W-:Y:S05]  /*12320*/  BRA `(.L_x_2402) ;  /* 0xffffffcc00907947 */ /* 0x000fea000383ffff */
.L_x_2306:
[----:B-1----:R1:W2:Y:S02]  /*12330*/  SYNCS.PHASECHK.TRANS64.TRYWAIT P1, [R5+URZ+0x2a840], R0 ;  /* 0x02a84000050075a7 */ /* 0x0022a4000802017f */
[----:B--2---:R-:W-:Y:S05]  /*12340*/  @!P1 NANOSLEEP.SYNCS 0x989680 ;  /* 0x009896800000995d */ /* 0x004fea0003900000 */
[----:B------:R-:W2:Y:S02]  /*12350*/  @!P1 SYNCS.PHASECHK.TRANS64 P1, [R5+URZ+0x2a840], R0 ;  /* 0x02a84000050095a7 */ /* 0x000ea4000802007f */
[----:B--2---:R-:W-:Y:S05]  /*12360*/  @!P1 BRA `(.L_x_2306) ;  /* 0xfffffffc00f09947 */ /* 0x004fea000383ffff */
[----:B------:R-:W-:Y:S05]  /*12370*/  BRA `(.L_x_2403) ;  /* 0xffffffcc00b07947 */ /* 0x000fea000383ffff */
.L_x_2308:
[----:B--2---:R2:W3:Y:S02]  /*12380*/  SYNCS.PHASECHK.TRANS64.TRYWAIT P1, [R23+URZ+0x2a840], R2 ;  /* 0x02a84002170075a7 */ /* 0x0044e4000802017f */
[----:B---3--:R-:W-:Y:S05]  /*12390*/  @!P1 NANOSLEEP.SYNCS 0x989680 ;  /* 0x009896800000995d */ /* 0x008fea0003900000 */
[----:B------:R-:W3:Y:S02]  /*123a0*/  @!P1 SYNCS.PHASECHK.TRANS64 P1, [R23+URZ+0x2a840], R2 ;  /* 0x02a84002170095a7 */ /* 0x000ee4000802007f */
[----:B---3--:R-:W-:Y:S05]  /*123b0*/  @!P1 BRA `(.L_x_2308) ;  /* 0xfffffffc00f09947 */ /* 0x008fea000383ffff */
[----:B------:R-:W-:Y:S05]  /*123c0*/  BRA `(.L_x_2404) ;  /* 0xffffffcc00bc7947 */ /* 0x000fea000383ffff */
.L_x_2310:
[----:B---3--:R3:W4:Y:S02]  /*123d0*/  SYNCS.PHASECHK.TRANS64.TRYWAIT P1, [R5+URZ+0x2a860], R0 ;  /* 0x02a86000050075a7 */ /* 0x008724000802017f */
[----:B----4-:R-:W-:Y:S05]  /*123e0*/  @!P1 NANOSLEEP.SYNCS 0x989680 ;  /* 0x009896800000995d */ /* 0x010fea0003900000 */
[----:B------:R-:W4:Y:S02]  /*123f0*/  @!P1 SYNCS.PHASECHK.TRANS64 P1, [R5+URZ+0x2a860], R0 ;  /* 0x02a86000050095a7 */ /* 0x000f24000802007f */
[----:B----4-:R-:W-:Y:S05]  /*12400*/  @!P1 BRA `(.L_x_2310) ;  /* 0xfffffffc00f09947 */ /* 0x010fea000383ffff */
[----:B------:R-:W-:Y:S05]  /*12410*/  BRA `(.L_x_2405) ;  /* 0xffffffcc00b87947 */ /* 0x000fea000383ffff */
.L_x_2406:
        /* <DEDUP_REMOVED lines=14> */
.L_x_15639:


//--------------------- .text._ZN7cutlass13device_kernelIN5flash11enable_sm90INS1_16FlashAttnFwdSm90INS1_25CollectiveMainloopFwdSm90ILi2EN4cute5tupleIJNS5_1CILi1EEES8_S8_EEENS6_IJNS7_ILi128EEENS7_ILi96EEENS7_ILi192EEEEEELi128ENS_10bfloat16_tEfNS_4arch4Sm90ELb1ELb0ELb1ELb1ELb1ELb0ELb0ELb1ELb1ELb1ELb0ELb0EEENS1_21CollectiveEpilogueFwdINS6_IJSA_SA_SB_EEES9_SE_SG_Li256ELb1ELb1ELb0ELb0EEENS1_36VarlenDynamicPersistentTileSchedulerILi128ELi96ELi256ELi128ELb0ELb1ELb1ELb1ELb1ELb1EEEEEEEEEvNT_6ParamsE --------------------------
	.section	.text._ZN7cutlass13device_kernelIN5flash11enable_sm90INS1_16FlashAttnFwdSm90INS1_25CollectiveMainloopFwdSm90ILi2EN4cute5tupleIJNS5_1CILi1EEES8_S8_EEENS6_IJNS7_ILi128EEENS7_ILi96EEENS7_ILi192EEEEEELi128ENS_10bfloat16_tEfNS_4arch4Sm90ELb1ELb0ELb1ELb1ELb1ELb0ELb0ELb1ELb1ELb1ELb0ELb0EEENS1_21CollectiveEpilogueFwdINS6_IJSA_SA_SB_EEES9_SE_SG_Li256ELb1ELb1ELb0ELb0EEENS1_36VarlenDynamicPersistentTileSchedulerILi128ELi96ELi256ELi128ELb0ELb1ELb1ELb1ELb1ELb1EEEEEEEEEvNT_6ParamsE,"ax",@progbits
	.align	128
.text._ZN7cutlass13device_kernelIN5flash11enable_sm90INS1_16FlashAttnFwdSm90INS1_25CollectiveMainloopFwdSm90ILi2EN4cute5tupleIJNS5_1CILi1EEES8_S8_EEENS6_IJNS7_ILi128EEENS7_ILi96EEENS7_ILi192EEEEEELi128ENS_10bfloat16_tEfNS_4arch4Sm90ELb1ELb0ELb1ELb1ELb1ELb0ELb0ELb1ELb1ELb1ELb0ELb0EEENS1_21CollectiveEpilogueFwdINS6_IJSA_SA_SB_EEES9_SE_SG_Li256ELb1ELb1ELb0ELb0EEENS1_36VarlenDynamicPersistentTileSchedulerILi128ELi96ELi256ELi128ELb0ELb1ELb1ELb1ELb1ELb1EEEEEEEEEvNT_6ParamsE:
        .type           _ZN7cutlass13device_kernelIN5flash11enable_sm90INS1_16FlashAttnFwdSm90INS1_25CollectiveMainloopFwdSm90ILi2EN4cute5tupleIJNS5_1CILi1EEES8_S8_EEENS6_IJNS7_ILi128EEENS7_ILi96EEENS7_ILi192EEEEEELi128ENS_10bfloat16_tEfNS_4arch4Sm90ELb1ELb0ELb1ELb1ELb1ELb0ELb0ELb1ELb1ELb1ELb0ELb0EEENS1_21CollectiveEpilogueFwdINS6_IJSA_SA_SB_EEES9_SE_SG_Li256ELb1ELb1ELb0ELb0EEENS1_36VarlenDynamicPersistentTileSchedulerILi128ELi96ELi256ELi128ELb0ELb1ELb1ELb1ELb1ELb1EEEEEEEEEvNT_6ParamsE,@function
        .size           _ZN7cutlass13device_kernelIN5flash11enable_sm90INS1_16FlashAttnFwdSm90INS1_25CollectiveMainloopFwdSm90ILi2EN4cute5tupleIJNS5_1CILi1EEES8_S8_EEENS6_IJNS7_ILi128EEENS7_ILi96EEENS7_ILi192EEEEEELi128ENS_10bfloat16_tEfNS_4arch4Sm90ELb1ELb0ELb1ELb1ELb1ELb0ELb0ELb1ELb1ELb1ELb0ELb0EEENS1_21CollectiveEpilogueFwdINS6_IJSA_SA_SB_EEES9_SE_SG_Li256ELb1ELb1ELb0ELb0EEENS1_36VarlenDynamicPersistentTileSchedulerILi128ELi96ELi256ELi128ELb0ELb1ELb1ELb1ELb1ELb1EEEEEEEEEvNT_6ParamsE,(.L_x_15640 - _ZN7cutlass13device_kernelIN5flash11enable_sm90INS1_16FlashAttnFwdSm90INS1_25CollectiveMainloopFwdSm90ILi2EN4cute5tupleIJNS5_1CILi1EEES8_S8_EEENS6_IJNS7_ILi128EEENS7_ILi96EEENS7_ILi192EEEEEELi128ENS_10bfloat16_tEfNS_4arch4Sm90ELb1ELb0ELb1ELb1ELb1ELb0ELb0ELb1ELb1ELb1ELb0ELb0EEENS1_21CollectiveEpilogueFwdINS6_IJSA_SA_SB_EEES9_SE_SG_Li256ELb1ELb1ELb0ELb0EEENS1_36VarlenDynamicPersistentTileSchedulerILi128ELi96ELi256ELi128ELb0ELb1ELb1ELb1ELb1ELb1EEEEEEEEEvNT_6ParamsE)
        .other          _ZN7cutlass13device_kernelIN5flash11enable_sm90INS1_16FlashAttnFwdSm90INS1_25CollectiveMainloopFwdSm90ILi2EN4cute5tupleIJNS5_1CILi1EEES8_S8_EEENS6_IJNS7_ILi128EEENS7_ILi96EEENS7_ILi192EEEEEELi128ENS_10bfloat16_tEfNS_4arch4Sm90ELb1ELb0ELb1ELb1ELb1ELb0ELb0ELb1ELb1ELb1ELb0ELb0EEENS1_21CollectiveEpilogueFwdINS6_IJSA_SA_SB_EEES9_SE_SG_Li256ELb1ELb1ELb0ELb0EEENS1_36VarlenDynamicPersistentTileSchedulerILi128ELi96ELi256ELi128ELb0ELb1ELb1ELb1ELb1ELb1EEEEEEEEEvNT_6ParamsE,@"STO_CUDA_ENTRY STV_DEFAULT"
_ZN7cutlass13device_kernelIN5flash11enable_sm90INS1_16FlashAttnFwdSm90INS1_25CollectiveMainloopFwdSm90ILi2EN4cute5tupleIJNS5_1CILi1EEES8_S8_EEENS6_IJNS7_ILi128EEENS7_ILi96EEENS7_ILi192EEEEEELi128ENS_10bfloat16_tEfNS_4arch4Sm90ELb1ELb0ELb1ELb1ELb1ELb0ELb0ELb1ELb1ELb1ELb0ELb0EEENS1_21CollectiveEpilogueFwdINS6_IJSA_SA_SB_EEES9_SE_SG_Li256ELb1ELb1ELb0ELb0EEENS1_36VarlenDynamicPersistentTileSchedulerILi128ELi96ELi256ELi128ELb0ELb1ELb1ELb1ELb1ELb1EEEEEEEEEvNT_6ParamsE:
        /* <DEDUP_REMOVED lines=45> */
.L_x_2407:
        /* <DEDUP_REMOVED lines=22> */
.L_x_2408:
        /* <DEDUP_REMOVED lines=18> */
.L_x_2409:
        /* <DEDUP_REMOVED lines=22> */
.L_x_2410:
        /* <DEDUP_REMOVED lines=23> */
.L_x_2411:
        /* <DEDUP_REMOVED lines=8> */
.L_x_2413:
        /* <DEDUP_REMOVED lines=22> */
[-C--:B------:R-:W-:Y:S02]  /*0a00*/  LEA.HI R0, R3, R174.reuse, RZ, 0x4 ;  /* 0x000000ae03007211 */ /* 0x080fe400078f20ff */
[----:B------:R-:W-:Y:S02]  /*0a10*/  LOP3.LUT R165, R5, 0xffffff80, RZ, 0xc0, !PT ;  /* 0xffffff8005a57812 */ /* 0x000fe400078ec0ff */
[----:B------:R-:W-:Y:S02]  /*0a20*/  SHF.R.S32.HI R9, RZ, 0x4, R0 ;  /* 0x00000004ff097819 */ /* 0x000fe40000011400 */
[----:B------:R-:W-:Y:S01]  /*0a30*/  LEA.HI R2, R3, R174, RZ, 0x5 ;  /* 0x000000ae03027211 */ /* 0x000fe200078f28ff */
[----:B------:R-:W-:Y:S01]  /*0a40*/  IMAD.IADD R165, R174, 0x1, -R165 ;  /* 0x00000001aea57824 */ /* 0x000fe200078e0aa5 */
[----:B------:R-:W-:-:S02]  /*0a50*/  LOP3.LUT R7, R0, 0x3fffff0, RZ, 0xc0, !PT ;  /* 0x03fffff000077812 */ /* 0x000fc400078ec0ff */
[----:B------:R-:W-:Y:S01]  /*0a60*/  LEA.HI R0, R0, R9, RZ, 0x1 ;  /* 0x0000000900007211 */ /* 0x000fe200078f08ff */
[----:B------:R-:W-:Y:S01]  /*0a70*/  IMAD.SHL.U32 R2, R2, 0x20, RZ ;  /* 0x0000002002027824 */ /* 0x000fe200078e00ff */
[----:B------:R-:W-:Y:S02]  /*0a80*/  SHF.R.S32.HI R4, RZ, 0x1f, R165 ;  /* 0x0000001fff047819 */ /* 0x000fe400000114a5 */
[----:B------:R-:W-:Y:S02]  /*0a90*/  LOP3.LUT R0, R0, 0x1ffffffe, RZ, 0xc0, !PT ;  /* 0x1ffffffe00007812 */ /* 0x000fe400078ec0ff */
[----:B------:R-:W-:Y:S02]  /*0aa0*/  LEA.HI R6, R4, R165, RZ, 0x2 ;  /* 0x000000a504067211 */ /* 0x000fe400078f10ff */
[----:B------:R-:W-:Y:S01]  /*0ab0*/  LEA.HI R10, R3, R174, RZ, 0x2 ;  /* 0x000000ae030a7211 */ /* 0x000fe200078f10ff */
[----:B------:R-:W-:Y:S01]  /*0ac0*/  IMAD.IADD R0, R9, 0x1, -R0 ;  /* 0x0000000109007824 */ /* 0x000fe200078e0a00 */
[----:B------:R-:W-:-:S02]  /*0ad0*/  SHF.R.S32.HI R8, RZ, 0x2, R6 ;  /* 0x00000002ff087819 */ /* 0x000fc40000011406 */
[----:B------:R-:W-:Y:S02]  /*0ae0*/  SHF.R.S32.HI R11, RZ, 0x1f, R6 ;  /* 0x0000001fff0b7819 */ /* 0x000fe40000011406 */
[----:B------:R-:W-:Y:S02]  /*0af0*/  SHF.R.S32.HI R166, RZ, 0x7, R5 ;  /* 0x00000007ffa67819 */ /* 0x000fe40000011405 */
[----:B------:R-:W-:Y:S02]  /*0b00*/  LOP3.LUT R2, R2, 0xfffffc00, RZ, 0xc0, !PT ;  /* 0xfffffc0002027812 */ /* 0x000fe400078ec0ff */
[----:B------:R-:W-:Y:S02]  /*0b10*/  IADD3 R7, R174, -R7, RZ ;  /* 0x80000007ae077210 */ /* 0x000fe40007ffe0ff */
[----:B------:R-:W-:Y:S02]  /*0b20*/  LEA.HI R11, R11, R8, RZ, 0x3 ;  /* 0x000000080b0b7211 */ /* 0x000fe400078f18ff */
[----:B------:R-:W-:Y:S01]  /*0b30*/  LOP3.LUT R9, R10, 0xfffffffc, RZ, 0xc0, !PT ;  /* 0xfffffffc0a097812 */ /* 0x000fe200078ec0ff */
[----:B------:R-:W-:Y:S01]  /*0b40*/  IMAD R7, R7, 0x40, R2 ;  /* 0x0000004007077824 */ /* 0x000fe200078e0202 */
[----:B------:R-:W-:-:S02]  /*0b50*/  LEA.HI R5, R5, R166, RZ, 0x1 ;  /* 0x000000a605057211 */ /* 0x000fc400078f08ff */
[----:B------:R-:W-:Y:S01]  /*0b60*/  LEA.HI R3, R3, R174, RZ, 0x3 ;  /* 0x000000ae03037211 */ /* 0x000fe200078f18ff */
[----:B------:R-:W-:Y:S01]  /*0b70*/  IMAD.IADD R2, R174, 0x1, -R9 ;  /* 0x00000001ae027824 */ /* 0x000fe200078e0a09 */
[----:B------:R-:W-:Y:S01]  /*0b80*/  LOP3.LUT R11, R11, 0xfffffff8, RZ, 0xc0, !PT ;  /* 0xfffffff80b0b7812 */ /* 0x000fe200078ec0ff */
[----:B------:R-:W-:Y:S01]  /*0b90*/  IMAD R168, R0, 0x8, R7 ;  /* 0x0000000800a87824 */ /* 0x000fe200078e0207 */
[----:B------:R-:W-:Y:S02]  /*0ba0*/  LEA.HI R4, R4, R165, RZ, 0x5 ;  /* 0x000000a504047211 */ /* 0x000fe400078f28ff */
[----:B------:R-:W-:Y:S01]  /*0bb0*/  LOP3.LUT R9, R5, 0x3fffffe, RZ, 0xc0, !PT ;  /* 0x03fffffe05097812 */ /* 0x000fe200078ec0ff */
[----:B------:R-:W-:Y:S01]  /*0bc0*/  IMAD.IADD R11, R8, 0x1, -R11 ;  /* 0x00000001080b7824 */ /* 0x000fe200078e0a0b */
[----:B------:R-:W-:Y:S02]  /*0bd0*/  LOP3.LUT R5, R3, 0xfffffff8, RZ, 0xc0, !PT ;  /* 0xfffffff803057812 */ /* 0x000fe400078ec0ff */
[----:B------:R-:W-:Y:S01]  /*0be0*/  SHF.R.S32.HI R4, RZ, 0x5, R4 ;  /* 0x00000005ff047819 */ /* 0x000fe20000011404 */
[----:B------:R-:W-:Y:S01]  /*0bf0*/  IMAD.IADD R9, R166, 0x1, -R9 ;  /* 0x00000001a6097824 */ /* 0x000fe200078e0a09 */
[----:B------:R-:W-:Y:S01]  /*0c00*/  LEA.HI R8, R2, R2, RZ, 0x1 ;  /* 0x0000000202087211 */ /* 0x000fe200078f08ff */
[----:B------:R-:W-:Y:S01]  /*0c10*/  IMAD.IADD R160, R174, 0x1, -R5 ;  /* 0x00000001aea07824 */ /* 0x000fe200078e0a05 */
[----:B------:R-:W-:-:S02]  /*0c20*/  LEA R4, R4, R11, 0x4 ;  /* 0x0000000b04047211 */ /* 0x000fc400078e20ff */
[----:B------:R-:W-:Y:S01]  /*0c30*/  LOP3.LUT R11, R8, 0x1ffffffe, RZ, 0xc0, !PT ;  /* 0x1ffffffe080b7812 */ /* 0x000fe200078ec0ff */
[----:B------:R-:W-:Y:S01]  /*0c40*/  IMAD.SHL.U32 R17, R160, 0x8, RZ ;  /* 0x00000008a0117824 */ /* 0x000fe200078e00ff */
[----:B------:R-:W-:Y:S02]  /*0c50*/  LOP3.LUT R18, R6, 0x7ffffffc, RZ, 0xc0, !PT ;  /* 0x7ffffffc06127812 */ /* 0x000fe400078ec0ff */
[----:B------:R-:W-:Y:S01]  /*0c60*/  LEA R167, R9, R4, 0x6 ;  /* 0x0000000409a77211 */ /* 0x000fe200078e30ff */
[----:B------:R-:W-:Y:S01]  /*0c70*/  IMAD.IADD R2, R2, 0x1, -R11 ;  /* 0x0000000102027824 */ /* 0x000fe200078e0a0b */
[----:B------:R-:W-:Y:S01]  /*0c80*/  SHF.R.S32.HI R163, RZ, 0x3, R3 ;  /* 0x00000003ffa37819 */ /* 0x000fe20000011403 */
[----:B------:R-:W-:Y:S01]  /*0c90*/  VIADD R23, R17, 0x40 ;  /* 0x0000004011177836 */ /* 0x000fe20000000000 */
[----:B------:R-:W-:Y:S01]  /*0ca0*/  SHF.R.S32.HI R173, RZ, 0x1f, R17 ;  /* 0x0000001fffad7819 */ /* 0x000fe20000011411 */
[----:B------:R-:W-:Y:S01]  /*0cb0*/  IMAD.IADD R18, R165, 0x1, -R18 ;  /* 0x00000001a5127824 */ /* 0x000fe200078e0a12 */
[----:B------:R-:W-:-:S02]  /*0cc0*/  LEA R19, R2, R167, 0x3 ;  /* 0x000000a702137211 */ /* 0x000fc400078e18ff */
[----:B------:R-:W-:-:S07]  /*0cd0*/  SHF.R.S32.HI R169, RZ, 0x1f, R23 ;  /* 0x0000001fffa97819 */ /* 0x000fce0000011417 */
.L_x_2473:
[----:B0---4-:R-:W0:Y:S01]  /*0ce0*/  LDC.64 R2, c[0x0][0xc88] ;  /* 0x00032200ff027b82 */ /* 0x011e220000000a00 */
[----:B------:R-:W-:Y:S01]  /*0cf0*/  ULDC.64 UR4, c[0x0][0xa28] ;  /* 0x00028a0000047ab9 */ /* 0x000fe20000000a00 */
[----:B------:R-:W-:Y:S01]  /*0d00*/  ULDC.64 UR6, c[0x0][0xa18] ;  /* 0x0002860000067ab9 */ /* 0x000fe20000000a00 */
[----:B------:R-:W-:Y:S01]  /*0d10*/  IMAD.MOV.U32 R0, RZ, RZ, RZ ;  /* 0x000000ffff007224 */ /* 0x000fe200078e00ff */
[----:B------:R-:W-:Y:S01]  /*0d20*/  ULDC.64 UR8, c[0x0][0xa20] ;  /* 0x0002880000087ab9 */ /* 0x000fe20000000a00 */
[----:B0-----:R-:W-:-:S05]  /*0d30*/  IMAD.WIDE R2, R47, 0x4, R2 ;  /* 0x000000042f027825 */ /* 0x001fca00078e0202 */
[----:B--2---:R-:W2:Y:S01]  /*0d40*/  LDG.E R22, desc[UR36][R2.64] ;  /* 0x0000002402167981 */ /* 0x004ea2000c1e1900 */
[----:B------:R-:W-:Y:S02]  /*0d50*/  ISETP.NE.U32.AND P0, PT, RZ, UR4, PT ;  /* 0x00000004ff007c0c */ /* 0x000fe4000bf05070 */
[----:B------:R-:W-:Y:S02]  /*0d60*/  ISETP.NE.U32.AND P1, PT, RZ, UR6, PT ;  /* 0x00000006ff007c0c */ /* 0x000fe4000bf25070 */
[----:B------:R-:W-:Y:S02]  /*0d70*/  ISETP.NE.AND.EX P0, PT, RZ, UR5, PT, P0 ;  /* 0x00000005ff007c0c */ /* 0x000fe4000bf05300 */
[----:B------:R-:W-:Y:S02]  /*0d80*/  ISETP.NE.AND.EX P1, PT, RZ, UR7, PT, P1 ;  /* 0x00000007ff007c0c */ /* 0x000fe4000bf25310 */
[----:B--2---:R-:W-:-:S09]  /*0d90*/  SHF.R.S32.HI R162, RZ, 0x1f, R22 ;  /* 0x0000001fffa27819 */ /* 0x004fd20000011416 */
[----:B---3--:R-:W-:-:S04]  /*0da0*/  @P0 LEA R4, P2, R22, UR4, 0x2 ;  /* 0x0000000416040c11 */ /* 0x008fc8000f8410ff */
[C---:B------:R-:W-:Y:S01]  /*0db0*/  @P0 LEA.HI.X R5, R22.reuse, UR5, R162, 0x2, P2 ;  /* 0x0000000516050c11 */ /* 0x040fe200090f14a2 */
[----:B------:R-:W-:Y:S01]  /*0dc0*/  ULDC.64 UR4, c[0x0][0x418] ;  /* 0x0001060000047ab9 */ /* 0x000fe20000000a00 */
[----:B------:R-:W-:-:S03]  /*0dd0*/  @P1 LEA R170, P2, R22, UR6, 0x2 ;  /* 0x0000000616aa1c11 */ /* 0x000fc6000f8410ff */
[----:B------:R0:W5:Y:S01]  /*0de0*/  @P0 LDG.E R0, desc[UR36][R4.64] ;  /* 0x0000002404000981 */ /* 0x000162000c1e1900 */
[----:B------:R-:W-:-:S05]  /*0df0*/  @P1 LEA.HI.X R171, R22, UR7, R162, 0x2, P2 ;  /* 0x0000000716ab1c11 */ /* 0x000fca00090f14a2 */
[----:B------:R0:W5:Y:S01]  /*0e00*/  @P1 LDG.E R170, desc[UR36][R170.64] ;  /* 0x00000024aaaa1981 */ /* 0x000162000c1e1900 */
[----:B------:R-:W-:Y:S01]  /*0e10*/  UISETP.NE.U32.AND UP0, UPT, UR4, URZ, UPT ;  /* 0x0000003f0400728c */ /* 0x000fe2000bf05070 */
[----:B------:R-:W-:Y:S02]  /*0e20*/  ISETP.NE.U32.AND P2, PT, RZ, UR8, PT ;  /* 0x00000008ff007c0c */ /* 0x000fe4000bf45070 */
        /* <DEDUP_REMOVED lines=17> */
.L_x_2414:
[----:B------:R-:W-:Y:S02]  /*0f40*/  IMAD.U32 R171, RZ, RZ, UR4 ;  /* 0x00000004ffab7e24 */ /* 0x000fe4000f8e00ff */
[----:B------:R-:W-:Y:S01]  /*0f50*/  IMAD.MOV.U32 R161, RZ, RZ, R46 ;  /* 0x000000ffffa17224 */ /* 0x000fe200078e002e */
[----:B------:R-:W-:Y:S06]  /*0f60*/  @!P2 BRA `(.L_x_2415) ;  /* 0x000000000010a947 */ /* 0x000fec0003800000 */
[----:B------:R-:W-:-:S04]  /*0f70*/  LEA R2, P0, R22, UR8, 0x2 ;  /* 0x0000000816027c11 */ /* 0x000fc8000f8010ff */
[----:B------:R-:W-:-:S05]  /*0f80*/  LEA.HI.X R3, R22, UR9, R162, 0x2, P0 ;  /* 0x0000000916037c11 */ /* 0x000fca00080f14a2 */
[----:B------:R1:W5:Y:S01]  /*0f90*/  LDG.E R171, desc[UR36][R2.64] ;  /* 0x0000002402ab7981 */ /* 0x000362000c1e1900 */
[----:B------:R-:W-:Y:S05]  /*0fa0*/  BRA `(.L_x_2416) ;  /* 0x0000000000247947 */ /* 0x000fea0003800000 */
.L_x_2415:
        /* <DEDUP_REMOVED lines=8> */
[----:B--2---:R-:W-:-:S07]  /*1030*/  IADD3 R171, -R171, R4, RZ ;  /* 0x00000004abab7210 */ /* 0x004fce0007ffe1ff */
.L_x_2416:
[----:B------:R-:W2:Y:S01]  /*1040*/  LDC R172, c[0x0][0x448] ;  /* 0x00011200ffac7b82 */ /* 0x000ea20000000800 */
[----:B------:R-:W-:Y:S01]  /*1050*/  IMAD.SHL.U32 R16, R45, 0x80, RZ ;  /* 0x000000802d107824 */ /* 0x000fe200078e00ff */
[----:B------:R-:W-:Y:S01]  /*1060*/  CS2R R86, SRZ ;  /* 0x0000000000567805 */ /* 0x000fe2000001ff00 */
[----:B-----5:R-:W-:Y:S01]  /*1070*/  IMAD.IADD R171, R171, 0x1, -R0 ;  /* 0x00000001abab7824 */ /* 0x020fe200078e0a00 */
[----:B------:R-:W-:Y:S01]  /*1080*/  CS2R R84, SRZ ;  /* 0x0000000000547805 */ /* 0x000fe2000001ff00 */
[----:B-1----:R-:W-:Y:S01]  /*1090*/  VIADD R2, R16, 0x7f ;  /* 0x0000007f10027836 */ /* 0x002fe20000000000 */
[----:B------:R-:W-:Y:S02]  /*10a0*/  CS2R R82, SRZ ;  /* 0x0000000000527805 */ /* 0x000fe4000001ff00 */
[----:B------:R-:W-:Y:S02]  /*10b0*/  CS2R R80, SRZ ;  /* 0x0000000000507805 */ /* 0x000fe4000001ff00 */
[----:B------:R-:W-:-:S02]  /*10c0*/  CS2R R78, SRZ ;  /* 0x00000000004e7805 */ /* 0x000fc4000001ff00 */
[----:B------:R-:W-:Y:S02]  /*10d0*/  CS2R R76, SRZ ;  /* 0x00000000004c7805 */ /* 0x000fe4000001ff00 */
[----:B------:R-:W-:Y:S01]  /*10e0*/  CS2R R74, SRZ ;  /* 0x00000000004a7805 */ /* 0x000fe2000001ff00 */
        /* <DEDUP_REMOVED lines=13> */
[----:B--2---:R-:W-:Y:S02]  /*11c0*/  ISETP.NE.AND P0, PT, R172, 0x1, PT ;  /* 0x00000001ac00780c */ /* 0x004fe40003f05270 */
        /* <DEDUP_REMOVED lines=11> */
[----:B------:R-:W-:Y:S01]  /*1280*/  MOV R10, RZ ;  /* 0x000000ff000a7202 */ /* 0x000fe20000000f00 */
[----:B------:R-:W1:Y:S01]  /*1290*/  @P0 LDC R3, c[0x0][0x44c] ;  /* 0x00011300ff030b82 */ /* 0x000e620000000800 */
[----:B------:R-:W-:Y:S02]  /*12a0*/  IMAD.MOV.U32 R93, RZ, RZ, RZ ;  /* 0x000000ffff5d7224 */ /* 0x000fe400078e00ff */
[----:B------:R-:W-:Y:S02]  /*12b0*/  IMAD.MOV.U32 R12, RZ, RZ, RZ ;  /* 0x000000ffff0c7224 */ /* 0x000fe400078e00ff */
[----:B------:R-:W-:-:S03]  /*12c0*/  IMAD.MOV.U32 R95, RZ, RZ, RZ ;  /* 0x000000ffff5f7224 */ /* 0x000fc600078e00ff */
[----:B------:R-:W2:Y:S01]  /*12d0*/  @P0 LDC R5, c[0x0][0x450] ;  /* 0x00011400ff050b82 */ /* 0x000ea20000000800 */
[----:B-1----:R-:W-:Y:S01]  /*12e0*/  @P0 IMAD.HI.U32 R0, R2, R3, RZ ;  /* 0x0000000302000227 */ /* 0x002fe200078e00ff */
[----:B0-----:R-:W-:-:S04]  /*12f0*/  IADD3 R3, R171, 0x60, -R170 ;  /* 0x00000060ab037810 */ /* 0x001fc80007ffe8aa */
[----:B--2---:R-:W-:Y:S01]  /*1300*/  @P0 SHF.R.U32.HI R2, RZ, R5, R0 ;  /* 0x00000005ff020219 */ /* 0x004fe20000011600 */
[----:B------:R-:W-:Y:S01]  /*1310*/  VIADD R0, R171, 0x5f ;  /* 0x0000005fab007836 */ /* 0x000fe20000000000 */
[----:B------:R-:W-:Y:S02]  /*1320*/  PLOP3.LUT P0, PT, PT, PT, PT, 0x80, 0x0 ;  /* 0x000000000000781c */ /* 0x000fe40003f0f070 */
[----:B------:R-:W-:Y:S01]  /*1330*/  IADD3 R2, R3, R2, RZ ;  /* 0x0000000203027210 */ /* 0x000fe20007ffe0ff */
[----:B------:R-:W-:-:S04]  /*1340*/  IMAD.HI R0, R0, 0x2aaaaaab, RZ ;  /* 0x2aaaaaab00007827 */ /* 0x000fc800078e02ff */
[----:B------:R-:W-:Y:S01]  /*1350*/  IMAD.HI R2, R2, 0x2aaaaaab, RZ ;  /* 0x2aaaaaab02027827 */ /* 0x000fe200078e02ff */
[----:B------:R-:W-:-:S04]  /*1360*/  SHF.R.U32.HI R3, RZ, 0x1f, R0 ;  /* 0x0000001fff037819 */ /* 0x000fc80000011600 */
[----:B------:R-:W-:Y:S02]  /*1370*/  SHF.R.U32.HI R5, RZ, 0x1f, R2 ;  /* 0x0000001fff057819 */ /* 0x000fe40000011602 */
[----:B------:R-:W-:Y:S01]  /*1380*/  LEA.HI.SX32 R3, R0, R3, 0x1c ;  /* 0x0000000300037211 */ /* 0x000fe200078fe2ff */
[----:B------:R-:W-:Y:S01]  /*1390*/  IMAD.MOV.U32 R0, RZ, RZ, RZ ;  /* 0x000000ffff007224 */ /* 0x000fe200078e00ff */
[----:B------:R-:W-:Y:S01]  /*13a0*/  LEA.HI.SX32 R72, R2, R5, 0x1c ;  /* 0x0000000502487211 */ /* 0x000fe200078fe2ff */
[----:B------:R-:W-:-:S03]  /*13b0*/  IMAD.MOV.U32 R2, RZ, RZ, RZ ;  /* 0x000000ffff027224 */ /* 0x000fc600078e00ff */
[----:B------:R-:W-:-:S04]  /*13c0*/  VIMNMX R72, R3, R72, PT ;  /* 0x0000004803487248 */ /* 0x000fc80003fe0100 */
        /* <DEDUP_REMOVED lines=32> */
[----:B-1----:R-:W-:Y:S05]  /*15d0*/  CALL.ABS.NOINC R2 ;  /* 0x0000000002007343 */ /* 0x002fea0003c00000 */
.L_x_2418:
        /* <DEDUP_REMOVED lines=8> */
.L_x_2560:
[----:B------:R-:W-:Y:S05]  /*1660*/  @!P0 BRA `(.L_x_2420) ;  /* 0x0000000000048947 */ /* 0x000fea0003800000 */
[----:B------:R-:W-:Y:S01]  /*1670*/  BPT.TRAP 0x1 ;  /* 0x000000040000795c */ /* 0x000fe20000300000 */
.L_x_2420:
[----:B0-----:R-:W-:Y:S01]  /*1680*/  IMAD.U32 R3, RZ, RZ, UR38 ;  /* 0x00000026ff037e24 */ /* 0x001fe2000f8e00ff */
[----:B------:R-:W-:-:S04]  /*1690*/  MOV R0, UR39 ;  /* 0x0000002700007c02 */ /* 0x000fc80008000f00 */
[----:B------:R-:W-:Y:S02]  /*16a0*/  LEA R0, R0, UR40, 0x3 ;  /* 0x0000002800007c11 */ /* 0x000fe4000f8e18ff */
[----:B------:R-:W-:-:S04]  /*16b0*/  SHF.L.U32 R3, R3, 0x1f, RZ ;  /* 0x0000001f03037819 */ /* 0x000fc800000006ff */
[----:B------:R0:W1:Y:S01]  /*16c0*/  SYNCS.PHASECHK.TRANS64.TRYWAIT P1, [R0+URZ+0x2a830], R3 ;  /* 0x02a83003000075a7 */ /* 0x000062000802017f */
[----:B------:R-:W-:Y:S05]  /*16d0*/  @!P0 BRA `(.L_x_2421) ;  /* 0x0000000000048947 */ /* 0x000fea0003800000 */
[----:B------:R-:W-:Y:S01]  /*16e0*/  BPT.TRAP 0x1 ;  /* 0x000000040000795c */ /* 0x000fe20000300000 */
.L_x_2421:
[----:B-1----:R-:W-:Y:S05]  /*16f0*/  @P1 BRA `(.L_x_2422) ;  /* 0x0000000000081947 */ /* 0x002fea0003800000 */
[----:B------:R-:W1:Y:S02]  /*1700*/  SYNCS.PHASECHK.TRANS64.TRYWAIT P1, [R0+URZ+0x2a830], R3 ;  /* 0x02a83003000075a7 */ /* 0x000e64000802017f */
[----:B-1----:R-:W-:Y:S05]  /*1710*/  @!P1 BRA `(.L_x_2423) ;  /* 0x000000f800149947 */ /* 0x002fea0003800000 */
.L_x_2422:
        /* <DEDUP_REMOVED lines=99> */
.L_x_2424:
[----:B------:R-:W-:Y:S01]  /*1d50*/  ISETP.NE.AND P4, PT, R172, 0x1, PT ;  /* 0x00000001ac00780c */ /* 0x000fe20003f85270 */
[----:B------:R-:W-:Y:S01]  /*1d60*/  IMAD.IADD R9, R19, 0x1, R16 ;  /* 0x0000000113097824 */ /* 0x000fe200078e0210 */
[----:B------:R-:W-:Y:S01]  /*1d70*/  ULDC UR4, c[0x0][0x9d8] ;  /* 0x0002760000047ab9 */ /* 0x000fe20000000800 */
[----:B------:R-:W-:Y:S02]  /*1d80*/  IMAD.MOV.U32 R15, RZ, RZ, -0x60 ;  /* 0xffffffa0ff0f7424 */ /* 0x000fe400078e00ff */
[----:B------:R-:W-:Y:S01]  /*1d90*/  FMUL.FTZ R26, R26, UR4 ;  /* 0x000000041a1a7c20 */ /* 0x000fe20008410000 */
[----:B------:R-:W-:Y:S01]  /*1da0*/  FMUL.FTZ R27, R27, UR4 ;  /* 0x000000041b1b7c20 */ /* 0x000fe20008410000 */
[----:B------:R-:W-:Y:S01]  /*1db0*/  FMUL.FTZ R30, R30, UR4 ;  /* 0x000000041e1e7c20 */ /* 0x000fe20008410000 */
[----:B------:R-:W-:Y:S02]  /*1dc0*/  IMAD R15, R72, R15, 0x61 ;  /* 0x00000061480f7424 */ /* 0x000fe400078e020f */
[----:B------:R-:W-:Y:S01]  /*1dd0*/  FMUL.FTZ R31, R31, UR4 ;  /* 0x000000041f1f7c20 */ /* 0x000fe20008410000 */
[----:B------:R-:W-:Y:S01]  /*1de0*/  FMUL.FTZ R34, R34, UR4 ;  /* 0x0000000422227c20 */ /* 0x000fe20008410000 */
[----:B------:R-:W0:Y:S01]  /*1df0*/  MUFU.TANH R26, R26 ;  /* 0x0000001a001a7308 */ /* 0x000e220000002400 */
[----:B------:R-:W-:-:S02]  /*1e00*/  IMAD R15, R18, -0x2, R15 ;  /* 0xfffffffe120f7824 */ /* 0x000fc400078e020f */
[----:B------:R-:W-:Y:S01]  /*1e10*/  FMUL.FTZ R35, R35, UR4 ;  /* 0x0000000423237c20 */ /* 0x000fe20008410000 */
[----:B------:R-:W1:Y:S01]  /*1e20*/  @P4 LDC R6, c[0x0][0x44c] ;  /* 0x00011300ff064b82 */ /* 0x000e620000000800 */
[----:B------:R-:W-:Y:S01]  /*1e30*/  FMUL.FTZ R36, R36, UR4 ;  /* 0x0000000424247c20 */ /* 0x000fe20008410000 */
[----:B------:R-:W-:Y:S01]  /*1e40*/  FMUL.FTZ R38, R38, UR4 ;  /* 0x0000000426267c20 */ /* 0x000fe20008410000 */
[----:B------:R-:W-:Y:S01]  /*1e50*/  IADD3 R12, -R170, R15, R171 ;  /* 0x0000000faa0c7210 */ /* 0x000fe20007ffe1ab */
[----:B------:R-:W-:Y:S01]  /*1e60*/  FMUL.FTZ R8, R25, UR4 ;  /* 0x0000000419087c20 */ /* 0x000fe20008410000 */
[----:B------:R-:W2:Y:S01]  /*1e70*/  MUFU.TANH R27, R27 ;  /* 0x0000001b001b7308 */ /* 0x000ea20000002400 */
[----:B------:R-:W-:Y:S01]  /*1e80*/  FMUL.FTZ R46, R46, UR4 ;  /* 0x000000042e2e7c20 */ /* 0x000fe20008410000 */
[----:B------:R-:W-:Y:S01]  /*1e90*/  FMUL.FTZ R39, R39, UR4 ;  /* 0x0000000427277c20 */ /* 0x000fe20008410000 */
[----:B------:R-:W3:Y:S01]  /*1ea0*/  @P4 LDC R13, c[0x0][0x450] ;  /* 0x00011400ff0d4b82 */ /* 0x000ee20000000800 */
[----:B------:R-:W-:Y:S01]  /*1eb0*/  FMUL.FTZ R50, R50, UR4 ;  /* 0x0000000432327c20 */ /* 0x000fe20008410000 */
[----:B------:R-:W-:Y:S01]  /*1ec0*/  FMUL.FTZ R42, R42, UR4 ;  /* 0x000000042a2a7c20 */ /* 0x000fe20008410000 */
[----:B------:R-:W-:Y:S01]  /*1ed0*/  FMUL.FTZ R54, R54, UR4 ;  /* 0x0000000436367c20 */ /* 0x000fe20008410000 */
[----:B------:R-:W-:Y:S01]  /*1ee0*/  FMUL.FTZ R43, R43, UR4 ;  /* 0x000000042b2b7c20 */ /* 0x000fe20008410000 */
[----:B------:R-:W4:Y:S01]  /*1ef0*/  MUFU.TANH R30, R30 ;  /* 0x0000001e001e7308 */ /* 0x000f220000002400 */
[----:B------:R-:W-:Y:S01]  /*1f00*/  FMUL.FTZ R47, R47, UR4 ;  /* 0x000000042f2f7c20 */ /* 0x000fe20008410000 */
[----:B------:R-:W-:Y:S01]  /*1f10*/  FMUL.FTZ R51, R51, UR4 ;  /* 0x0000000433337c20 */ /* 0x000fe20008410000 */
[----:B------:R-:W-:Y:S01]  /*1f20*/  FMUL.FTZ R55, R55, UR4 ;  /* 0x0000000437377c20 */ /* 0x000fe20008410000 */
[----:B------:R-:W-:Y:S01]  /*1f30*/  FMUL.FTZ R58, R58, UR4 ;  /* 0x000000043a3a7c20 */ /* 0x000fe20008410000 */
[----:B------:R-:W-:Y:S01]  /*1f40*/  FMUL.FTZ R59, R59, UR4 ;  /* 0x000000043b3b7c20 */ /* 0x000fe20008410000 */
[----:B------:R-:W-:Y:S01]  /*1f50*/  FMUL.FTZ R62, R62, UR4 ;  /* 0x000000043e3e7c20 */ /* 0x000fe20008410000 */
[----:B------:R-:W-:Y:S01]  /*1f60*/  FMUL.FTZ R63, R63, UR4 ;  /* 0x000000043f3f7c20 */ /* 0x000fe20008410000 */
[----:B------:R-:W5:Y:S01]  /*1f70*/  MUFU.TANH R31, R31 ;  /* 0x0000001f001f7308 */ /* 0x000f620000002400 */
[----:B------:R-:W-:Y:S01]  /*1f80*/  FMUL.FTZ R66, R66, UR4 ;  /* 0x0000000442427c20 */ /* 0x000fe20008410000 */
[----:B------:R-:W-:Y:S01]  /*1f90*/  FMUL.FTZ R67, R67, UR4 ;  /* 0x0000000443437c20 */ /* 0x000fe20008410000 */
[----:B-1----:R-:W-:-:S04]  /*1fa0*/  @P4 IMAD.HI.U32 R6, R9, R6, RZ ;  /* 0x0000000609064227 */ /* 0x002fc800078e00ff */
[----:B------:R-:W-:Y:S01]  /*1fb0*/  FMUL.FTZ R70, R70, UR4 ;  /* 0x0000000446467c20 */ /* 0x000fe20008410000 */
[----:B------:R-:W-:Y:S01]  /*1fc0*/  FMUL.FTZ R71, R71, UR4 ;  /* 0x0000000447477c20 */ /* 0x000fe20008410000 */
[----:B------:R-:W-:Y:S01]  /*1fd0*/  FMUL.FTZ R7, R24, UR4 ;  /* 0x0000000418077c20 */ /* 0x000fe20008410000 */
[----:B------:R-:W-:Y:S01]  /*1fe0*/  FMUL.FTZ R11, R28, UR4 ;  /* 0x000000041c0b7c20 */ /* 0x000fe20008410000 */
[----:B------:R-:W-:Y:S01]  /*1ff0*/  MUFU.TANH R34, R34 ;  /* 0x0000002200227308 */ /* 0x000fe20000002400 */
[----:B------:R-:W-:Y:S01]  /*2000*/  FMUL.FTZ R10, R29, UR4 ;  /* 0x000000041d0a7c20 */ /* 0x000fe20008410000 */
[----:B------:R-:W-:Y:S01]  /*2010*/  FMUL.FTZ R32, R32, UR4 ;  /* 0x0000000420207c20 */ /* 0x000fe20008410000 */
[----:B---3--:R-:W-:Y:S01]  /*2020*/  @P4 SHF.R.U32.HI R9, RZ, R13, R6 ;  /* 0x0000000dff094219 */ /* 0x008fe20000011606 */
[----:B------:R-:W-:Y:S02]  /*2030*/  IMAD R6, R72, -0x60, R171 ;  /* 0xffffffa048067824 */ /* 0x000fe400078e02ab */
[----:B------:R-:W-:Y:S01]  /*2040*/  FMUL.FTZ R33, R33, UR4 ;  /* 0x0000000421217c20 */ /* 0x000fe20008410000 */
[----:B------:R-:W-:Y:S01]  /*2050*/  FMUL.FTZ R37, R37, UR4 ;  /* 0x0000000425257c20 */ /* 0x000fe20008410000 */
[----:B------:R-:W-:Y:S01]  /*2060*/  FMUL.FTZ R40, R40, UR4 ;  /* 0x0000000428287c20 */ /* 0x000fe20008410000 */
[----:B------:R-:W1:Y:S01]  /*2070*/  SHFL.IDX PT, R14, R9, 0x1, 0x1c1f ;  /* 0x003c1f00090e7f89 */ /* 0x000e6200000e0000 */
[----:B------:R-:W-:Y:S01]  /*2080*/  VIADD R13, R6, 0x60 ;  /* 0x00000060060d7836 */ /* 0x000fe20000000000 */
[----:B------:R-:W3:Y:S01]  /*2090*/  MUFU.TANH R35, R35 ;  /* 0x0000002300237308 */ /* 0x000ee20000002400 */
[----:B------:R-:W-:Y:S01]  /*20a0*/  FMUL.FTZ R41, R41, UR4 ;  /* 0x0000000429297c20 */ /* 0x000fe20008410000 */
[----:B------:R-:W5:Y:S01]  /*20b0*/  SHFL.IDX PT, R9, R9, RZ, 0x1c1f ;  /* 0x001c1fff09097589 */ /* 0x000f6200000e0000 */
[----:B------:R-:W-:-:S02]  /*20c0*/  IMAD R13, R18, -0x2, R13 ;  /* 0xfffffffe120d7824 */ /* 0x000fc400078e020d */
        /* <DEDUP_REMOVED lines=14> */
[----:B------:R-:W-:Y:S01]  /*21b0*/  FMUL.FTZ R68, R68, UR4 ;  /* 0x0000000444447c20 */ /* 0x000fe20008410000 */
[----:B------:R-:W-:Y:S01]  /*21c0*/  FMUL.FTZ R69, R69, UR4 ;  /* 0x0000000445457c20 */ /* 0x000fe20008410000 */
[----:B------:R-:W-:Y:S01]  /*21d0*/  ULDC UR4, c[0x0][0x988] ;  /* 0x0002620000047ab9 */ /* 0x000fe20000000800 */
[----:B-1----:R-:W-:-:S03]  /*21e0*/  VIADDMNMX R14, R14, R12, R13, PT ;  /* 0x0000000c0e0e7246 */ /* 0x002fc6000380010d */
[----:B------:R4:W-:Y:S01]  /*21f0*/  MUFU.TANH R84, R46 ;  /* 0x0000002e00547308 */ /* 0x0009e20000002400 */
[C---:B------:R-:W-:Y:S02]  /*2200*/  ISETP.GT.AND P1, PT, R14.reuse, RZ, PT ;  /* 0x000000ff0e00720c */ /* 0x040fe40003f24270 */
[C---:B------:R-:W-:Y:S02]  /*2210*/  ISETP.GT.AND P2, PT, R14.reuse, 0x1, PT ;  /* 0x000000010e00780c */ /* 0x040fe40003f44270 */
[----:B------:R-:W-:Y:S02]  /*2220*/  ISETP.GT.AND P3, PT, R14, 0x8, PT ;  /* 0x000000080e00780c */ /* 0x000fe40003f64270 */
[----:B0-----:R-:W-:Y:S01]  /*2230*/  FSEL R36, R26, -INF , P1 ;  /* 0xff8000001a247808 */ /* 0x001fe20000800000 */
[----:B------:R-:W0:Y:S01]  /*2240*/  MUFU.TANH R39, R39 ;  /* 0x0000002700277308 */ /* 0x000e220000002400 */
[----:B--2---:R-:W-:Y:S02]  /*2250*/  FSEL R15, R27, -INF , P2 ;  /* 0xff8000001b0f7808 */ /* 0x004fe40001000000 */
[----:B------:R-:W-:-:S02]  /*2260*/  ISETP.GT.AND P1, PT, R14, 0x9, PT ;  /* 0x000000090e00780c */ /* 0x000fc40003f24270 */
[----:B----4-:R-:W-:Y:S02]  /*2270*/  FSEL R46, R30, -INF , P3 ;  /* 0xff8000001e2e7808 */ /* 0x010fe40001800000 */
[----:B------:R-:W-:Y:S01]  /*2280*/  FMNMX.FTZ R21, R36, R15, !PT ;  /* 0x0000000f24157209 */ /* 0x000fe20007810000 */
[----:B------:R1:W-:Y:S01]  /*2290*/  MUFU.TANH R88, R50 ;  /* 0x0000003200587308 */ /* 0x0003e20000002400 */
[----:B------:R-:W-:Y:S02]  /*22a0*/  ISETP.GT.AND P2, PT, R14, 0x10, PT ;  /* 0x000000100e00780c */ /* 0x000fe40003f44270 */
[----:B------:R-:W-:Y:S02]  /*22b0*/  FMNMX.FTZ R21, R46, R21, !PT ;  /* 0x000000152e157209 */ /* 0x000fe40007810000 */
[----:B-----5:R-:W-:Y:S01]  /*22c0*/  VIADDMNMX R12, R9, R12, R13, PT ;  /* 0x0000000c090c7246 */ /* 0x020fe2000380010d */
[----:B------:R-:W-:Y:S01]  /*22d0*/  IMAD.U32 R9, RZ, RZ, UR4 ;  /* 0x00000004ff097e24 */ /* 0x000fe2000f8e00ff */
[----:B------:R-:W-:Y:S01]  /*22e0*/  R2UR UR4, R0 ;  /* 0x00000000000472ca */ /* 0x000fe200000e0000 */
[----:B------:R-:W2:Y:S01]  /*22f0*/  MUFU.TANH R42, R42 ;  /* 0x0000002a002a7308 */ /* 0x000ea20000002400 */
[----:B-1----:R-:W-:-:S02]  /*2300*/  FSEL R50, R31, -INF , P1 ;  /* 0xff8000001f327808 */ /* 0x002fc40000800000 */
[----:B------:R-:W-:Y:S01]  /*2310*/  ISETP.GT.AND P1, PT, R14, 0x11, PT ;  /* 0x000000110e00780c */ /* 0x000fe20003f24270 */
[----:B------:R-:W1:Y:S01]  /*2320*/  @P4 LDC R31, c[0x0][0x44c] ;  /* 0x00011300ff1f4b82 */ /* 0x000e620000000800 */
[----:B------:R-:W-:Y:S02]  /*2330*/  FMNMX.FTZ R21, R50, R21, !PT ;  /* 0x0000001532157209 */ /* 0x000fe40007810000 */
[----:B---3--:R-:W-:Y:S01]  /*2340*/  FSEL R74, R35, -INF , P1 ;  /* 0xff800000234a7808 */ /* 0x008fe20000800000 */
[----:B------:R3:W-:Y:S01]  /*2350*/  MUFU.TANH R92, R54 ;  /* 0x00000036005c7308 */ /* 0x0007e20000002400 */
[----:B------:R-:W-:Y:S02]  /*2360*/  ISETP.GT.AND P1, PT, R14, 0x19, PT ;  /* 0x000000190e00780c */ /* 0x000fe40003f24270 */
[----:B------:R-:W-:Y:S01]  /*2370*/  ISETP.GT.AND P3, PT, R12, 0x8, PT ;  /* 0x000000080c00780c */ /* 0x000fe20003f64270 */
[----:B------:R-:W4:Y:S01]  /*2380*/  @P4 LDC R35, c[0x0][0x450] ;  /* 0x00011400ff234b82 */ /* 0x000f220000000800 */
[----:B0-----:R-:W-:Y:S01]  /*2390*/  FSEL R78, R39, -INF , P1 ;  /* 0xff800000274e7808 */ /* 0x001fe20000800000 */
[----:B------:R-:W-:Y:S01]  /*23a0*/  UIADD3 UR4, UR4, 0x2a840, URZ ;  /* 0x0002a84004047890 */ /* 0x000fe2000fffe03f */
[----:B------:R-:W-:Y:S01]  /*23b0*/  ISETP.GT.AND P1, PT, R14, 0x21, PT ;  /* 0x000000210e00780c */ /* 0x000fe20003f24270 */
[----:B------:R-:W0:Y:S01]  /*23c0*/  MUFU.TANH R43, R43 ;  /* 0x0000002b002b7308 */ /* 0x000e220000002400 */
[----:B---3--:R-:W-:Y:S01]  /*23d0*/  FSEL R54, R34, -INF , P2 ;  /* 0xff80000022367808 */ /* 0x008fe20001000000 */
[----:B------:R-:W-:Y:S01]  /*23e0*/  UPRMT UR4, UR42, 0x654, UR4 ;  /* 0x000006542a047896 */ /* 0x000fe20008000004 */
[----:B------:R-:W-:-:S02]  /*23f0*/  ISETP.GT.AND P2, PT, R14, 0x18, PT ;  /* 0x000000180e00780c */ /* 0x000fc40003f44270 */
[----:B------:R-:W-:Y:S02]  /*2400*/  FMNMX.FTZ R21, R54, R21, !PT ;  /* 0x0000001536157209 */ /* 0x000fe40007810000 */
[----:B------:R-:W-:Y:S01]  /*2410*/  FSEL R76, R38, -INF , P2 ;  /* 0xff800000264c7808 */ /* 0x000fe20001000000 */
[----:B------:R-:W3:Y:S01]  /*2420*/  MUFU.TANH R47, R47 ;  /* 0x0000002f002f7308 */ /* 0x000ee20000002400 */
[----:B------:R-:W-:Y:S02]  /*2430*/  FMNMX.FTZ R21, R74, R21, !PT ;  /* 0x000000154a157209 */ /* 0x000fe40007810000 */
[----:B------:R-:W-:Y:S01]  /*2440*/  ISETP.GT.AND P2, PT, R14, 0x20, PT ;  /* 0x000000200e00780c */ /* 0x000fe20003f44270 */
[----:B------:R-:W-:Y:S01]  /*2450*/  SYNCS.ARRIVE.TRANS64.RED.A1T0 RZ, [UR4], RZ ;  /* 0x000000ffffff79a7 */ /* 0x000fe20008100404 */
[----:B------:R-:W-:Y:S02]  /*2460*/  FMNMX.FTZ R21, R76, R21, !PT ;  /* 0x000000154c157209 */ /* 0x000fe40007810000 */
[----:B--2---:R-:W-:Y:S01]  /*2470*/  FSEL R80, R42, -INF , P2 ;  /* 0xff8000002a507808 */ /* 0x004fe20001000000 */
[----:B------:R-:W2:Y:S01]  /*2480*/  MUFU.TANH R51, R51 ;  /* 0x0000003300337308 */ /* 0x000ea20000002400 */
[----:B------:R-:W-:-:S02]  /*2490*/  FMNMX.FTZ R21, R78, R21, !PT ;  /* 0x000000154e157209 */ /* 0x000fc40007810000 */
[----:B------:R-:W-:Y:S02]  /*24a0*/  ISETP.GT.AND P2, PT, R14, 0x28, PT ;  /* 0x000000280e00780c */ /* 0x000fe40003f44270 */
[----:B0-----:R-:W-:Y:S02]  /*24b0*/  FSEL R82, R43, -INF , P1 ;  /* 0xff8000002b527808 */ /* 0x001fe40000800000 */
[----:B------:R-:W-:Y:S01]  /*24c0*/  FMNMX.FTZ R21, R80, R21, !PT ;  /* 0x0000001550157209 */ /* 0x000fe20007810000 */
[----:B------:R-:W0:Y:S01]  /*24d0*/  MUFU.TANH R55, R55 ;  /* 0x0000003700377308 */ /* 0x000e220000002400 */
[----:B------:R-:W-:Y:S02]  /*24e0*/  ISETP.GT.AND P1, PT, R14, 0x29, PT ;  /* 0x000000290e00780c */ /* 0x000fe40003f24270 */
[----:B------:R-:W-:Y:S02]  /*24f0*/  FSEL R84, R84, -INF , P2 ;  /* 0xff80000054547808 */ /* 0x000fe40001000000 */
[----:B------:R-:W-:-:S02]  /*2500*/  FMNMX.FTZ R21, R82, R21, !PT ;  /* 0x0000001552157209 */ /* 0x000fc40007810000 */
[----:B------:R-:W-:Y:S01]  /*2510*/  ISETP.GT.AND P2, PT, R14, 0x30, PT ;  /* 0x000000300e00780c */ /* 0x000fe20003f44270 */
[----:B------:R-:W-:Y:S01]  /*2520*/  MUFU.TANH R58, R58 ;  /* 0x0000003a003a7308 */ /* 0x000fe20000002400 */
[----:B---3--:R-:W-:Y:S02]  /*2530*/  FSEL R86, R47, -INF , P1 ;  /* 0xff8000002f567808 */ /* 0x008fe40000800000 */
[----:B------:R-:W-:Y:S02]  /*2540*/  FMNMX.FTZ R21, R84, R21, !PT ;  /* 0x0000001554157209 */ /* 0x000fe40007810000 */
[----:B------:R-:W-:Y:S02]  /*2550*/  ISETP.GT.AND P1, PT, R14, 0x31, PT ;  /* 0x000000310e00780c */ /* 0x000fe40003f24270 */
[----:B------:R-:W-:Y:S01]  /*2560*/  FSEL R88, R88, -INF , P2 ;  /* 0xff80000058587808 */ /* 0x000fe20001000000 */
[----:B------:R-:W3:Y:S01]  /*2570*/  MUFU.TANH R59, R59 ;  /* 0x0000003b003b7308 */ /* 0x000ee20000002400 */
[----:B------:R-:W-:-:S02]  /*2580*/  FMNMX.FTZ R21, R86, R21, !PT ;  /* 0x0000001556157209 */ /* 0x000fc40007810000 */
[----:B------:R-:W-:Y:S02]  /*2590*/  ISETP.GT.AND P2, PT, R14, 0x38, PT ;  /* 0x000000380e00780c */ /* 0x000fe40003f44270 */
[----:B--2---:R-:W-:Y:S02]  /*25a0*/  FSEL R90, R51, -INF , P1 ;  /* 0xff800000335a7808 */ /* 0x004fe40000800000 */
[----:B------:R-:W-:Y:S01]  /*25b0*/  FMNMX.FTZ R21, R88, R21, !PT ;  /* 0x0000001558157209 */ /* 0x000fe20007810000 */
[----:B------:R-:W2:Y:S01]  /*25c0*/  MUFU.TANH R62, R62 ;  /* 0x0000003e003e7308 */ /* 0x000ea20000002400 */
[----:B------:R-:W-:Y:S02]  /*25d0*/  ISETP.GT.AND P1, PT, R14, 0x39, PT ;  /* 0x000000390e00780c */ /* 0x000fe40003f24270 */
[----:B------:R-:W-:Y:S02]  /*25e0*/  FSEL R92, R92, -INF , P2 ;  /* 0xff8000005c5c7808 */ /* 0x000fe40001000000 */
[----:B------:R-:W-:-:S02]  /*25f0*/  FMNMX.FTZ R21, R90, R21, !PT ;  /* 0x000000155a157209 */ /* 0x000fc40007810000 */
[----:B------:R-:W-:Y:S01]  /*2600*/  ISETP.GT.AND P2, PT, R14, 0x40, PT ;  /* 0x000000400e00780c */ /* 0x000fe20003f44270 */
[----:B------:R-:W5:Y:S01]  /*2610*/  MUFU.TANH R63, R63 ;  /* 0x0000003f003f7308 */ /* 0x000f620000002400 */
[----:B0-----:R-:W-:Y:S02]  /*2620*/  FSEL R94, R55, -INF , P1 ;  /* 0xff800000375e7808 */ /* 0x001fe40000800000 */
[----:B------:R-:W-:Y:S02]  /*2630*/  FMNMX.FTZ R21, R92, R21, !PT ;  /* 0x000000155c157209 */ /* 0x000fe40007810000 */
[----:B------:R-:W-:Y:S02]  /*2640*/  ISETP.GT.AND P1, PT, R14, 0x41, PT ;  /* 0x000000410e00780c */ /* 0x000fe40003f24270 */
[----:B------:R-:W-:Y:S01]  /*2650*/  FMNMX.FTZ R21, R94, R21, !PT ;  /* 0x000000155e157209 */ /* 0x000fe20007810000 */
[----:B------:R0:W1:Y:S01]  /*2660*/  MUFU.TANH R6, R66 ;  /* 0x0000004200067308 */ /* 0x0000620000002400 */
[----:B---3--:R-:W-:-:S02]  /*2670*/  FSEL R96, R59, -INF , P1 ;  /* 0xff8000003b607808 */ /* 0x008fc40000800000 */
[----:B------:R-:W-:-:S05]  /*2680*/  ISETP.GT.AND P1, PT, R14, 0x49, PT ;  /* 0x000000490e00780c */ /* 0x000fca0003f24270 */
[----:B------:R-:W3:Y:S01]  /*2690*/  MUFU.TANH R67, R67 ;  /* 0x0000004300437308 */ /* 0x000ee20000002400 */
[----:B0-----:R-:W-:Y:S02]  /*26a0*/  FSEL R66, R58, -INF , P2 ;  /* 0xff8000003a427808 */ /* 0x001fe40001000000 */
[----:B------:R-:W-:Y:S02]  /*26b0*/  ISETP.GT.AND P2, PT, R14, 0x48, PT ;  /* 0x000000480e00780c */ /* 0x000fe40003f44270 */
[----:B------:R-:W-:Y:S02]  /*26c0*/  FMNMX.FTZ R21, R66, R21, !PT ;  /* 0x0000001542157209 */ /* 0x000fe40007810000 */
[----:B--2---:R-:W-:Y:S01]  /*26d0*/  FSEL R98, R62, -INF , P2 ;  /* 0xff8000003e627808 */ /* 0x004fe20001000000 */
[----:B------:R1:W0:Y:S01]  /*26e0*/  MUFU.TANH R104, R70 ;  /* 0x0000004600687308 */ /* 0x0002220000002400 */
[----:B------:R-:W-:Y:S02]  /*26f0*/  FMNMX.FTZ R21, R96, R21, !PT ;  /* 0x0000001560157209 */ /* 0x000fe40007810000 */
[----:B------:R-:W-:-:S02]  /*2700*/  ISETP.GT.AND P2, PT, R14, 0x50, PT ;  /* 0x000000500e00780c */ /* 0x000fc40003f44270 */
[----:B-----5:R-:W-:Y:S02]  /*2710*/  FSEL R100, R63, -INF , P1 ;  /* 0xff8000003f647808 */ /* 0x020fe40000800000 */
[----:B------:R-:W-:Y:S01]  /*2720*/  FMNMX.FTZ R21, R98, R21, !PT ;  /* 0x0000001562157209 */ /* 0x000fe20007810000 */
[----:B------:R-:W2:Y:S01]  /*2730*/  MUFU.TANH R71, R71 ;  /* 0x0000004700477308 */ /* 0x000ea20000002400 */
[----:B------:R-:W-:Y:S02]  /*2740*/  ISETP.GT.AND P1, PT, R14, 0x51, PT ;  /* 0x000000510e00780c */ /* 0x000fe40003f24270 */
[----:B-1----:R-:W-:Y:S02]  /*2750*/  FSEL R70, R6, -INF , P2 ;  /* 0xff80000006467808 */ /* 0x002fe40001000000 */
[----:B------:R-:W-:Y:S02]  /*2760*/  FMNMX.FTZ R21, R100, R21, !PT ;  /* 0x0000001564157209 */ /* 0x000fe40007810000 */
[----:B------:R-:W-:Y:S01]  /*2770*/  ISETP.GT.AND P2, PT, R14, 0x58, PT ;  /* 0x000000580e00780c */ /* 0x000fe20003f44270 */
[----:B------:R-:W-:Y:S01]  /*2780*/  MUFU.TANH R7, R7 ;  /* 0x0000000700077308 */ /* 0x000fe20000002400 */
[----:B---3--:R-:W-:-:S02]  /*2790*/  FSEL R102, R67, -INF , P1 ;  /* 0xff80000043667808 */ /* 0x008fc40000800000 */
[----:B------:R-:W-:Y:S02]  /*27a0*/  FMNMX.FTZ R21, R70, R21, !PT ;  /* 0x0000001546157209 */ /* 0x000fe40007810000 */
[----:B------:R-:W-:Y:S02]  /*27b0*/  ISETP.GT.AND P1, PT, R14, 0x59, PT ;  /* 0x000000590e00780c */ /* 0x000fe40003f24270 */
[----:B0-----:R-:W-:Y:S01]  /*27c0*/  FSEL R104, R104, -INF , P2 ;  /* 0xff80000068687808 */ /* 0x001fe20001000000 */
[----:B------:R-:W0:Y:S01]  /*27d0*/  MUFU.TANH R8, R8 ;  /* 0x0000000800087308 */ /* 0x000e220000002400 */
[----:B------:R-:W-:Y:S02]  /*27e0*/  FMNMX.FTZ R21, R102, R21, !PT ;  /* 0x0000001566157209 */ /* 0x000fe40007810000 */
[----:B--2---:R-:W-:Y:S02]  /*27f0*/  FSEL R6, R71, -INF , P1 ;  /* 0xff80000047067808 */ /* 0x004fe40000800000 */
[----:B------:R-:W-:-:S02]  /*2800*/  FMNMX.FTZ R21, R104, R21, !PT ;  /* 0x0000001568157209 */ /* 0x000fc40007810000 */
[----:B------:R-:W-:Y:S01]  /*2810*/  ISETP.GT.AND P1, PT, R12, RZ, PT ;  /* 0x000000ff0c00720c */ /* 0x000fe20003f24270 */
[----:B------:R-:W1:Y:S01]  /*2820*/  MUFU.TANH R11, R11 ;  /* 0x0000000b000b7308 */ /* 0x000e620000002400 */
[----:B------:R-:W-:Y:S02]  /*2830*/  FMNMX.FTZ R21, R6, R21, !PT ;  /* 0x0000001506157209 */ /* 0x000fe40007810000 */
[----:B------:R-:W-:-:S03]  /*2840*/  ISETP.GT.AND P2, PT, R12, 0x1, PT ;  /* 0x000000010c00780c */ /* 0x000fc60003f44270 */
[----:B------:R-:W2:Y:S02]  /*2850*/  SHFL.BFLY PT, R14, R21, 0x2, 0x1f ;  /* 0x0c401f00150e7f89 */ /* 0x000ea400000e0000 */
[----:B------:R-:W-:Y:S01]  /*2860*/  MUFU.TANH R10, R10 ;  /* 0x0000000a000a7308 */ /* 0x000fe20000002400 */
[----:B0-----:R-:W-:Y:S02]  /*2870*/  FSEL R8, R8, -INF , P2 ;  /* 0xff80000008087808 */ /* 0x001fe40001000000 */
[----:B------:R-:W-:-:S05]  /*2880*/  ISETP.GT.AND P2, PT, R12, 0x10, PT ;  /* 0x000000100c00780c */ /* 0x000fca0003f44270 */
[----:B------:R0:W3:Y:S01]  /*2890*/  MUFU.TANH R28, R32 ;  /* 0x00000020001c7308 */ /* 0x0000e20000002400 */
[----:B-1----:R-:W-:Y:S02]  /*28a0*/  FSEL R24, R11, -INF , P3 ;  /* 0xff8000000b187808 */ /* 0x002fe40001800000 */
[----:B------:R-:W-:-:S05]  /*28b0*/  ISETP.GT.AND P3, PT, R12, 0x18, PT ;  /* 0x000000180c00780c */ /* 0x000fca0003f64270 */
[----:B------:R-:W1:Y:S01]  /*28c0*/  MUFU.TANH R33, R33 ;  /* 0x0000002100217308 */ /* 0x000e620000002400 */
[----:B0-----:R-:W-:Y:S02]  /*28d0*/  FSEL R32, R25, -INF , P3 ;  /* 0xff80000019207808 */ /* 0x001fe40001800000 */
[----:B--2---:R-:W-:-:S05]  /*28e0*/  FMNMX.FTZ R14, R21, R14, !PT ;  /* 0x0000000e150e7209 */ /* 0x004fca0007810000 */
[----:B------:R-:W0:Y:S01]  /*28f0*/  MUFU.TANH R37, R37 ;  /* 0x0000002500257308 */ /* 0x000e220000002400 */
[----:B---3--:R-:W-:Y:S01]  /*2900*/  FSEL R28, R28, -INF , P2 ;  /* 0xff8000001c1c7808 */ /* 0x008fe20001000000 */
[----:B------:R-:W2:Y:S06]  /*2910*/  SHFL.BFLY PT, R21, R14, 0x1, 0x1f ;  /* 0x0c201f000e157f89 */ /* 0x000eac00000e0000 */
[----:B------:R-:W3:Y:S08]  /*2920*/  MUFU.TANH R40, R40 ;  /* 0x0000002800287308 */ /* 0x000ef00000002400 */
[----:B------:R-:W5:Y:S08]  /*2930*/  MUFU.TANH R41, R41 ;  /* 0x0000002900297308 */ /* 0x000f700000002400 */
[----:B------:R-:W4:Y:S01]  /*2940*/  MUFU.TANH R44, R44 ;  /* 0x0000002c002c7308 */ /* 0x000f220000002400 */
[----:B--2---:R-:W-:-:S02]  /*2950*/  FMNMX.FTZ R20, R14, R21, !PT ;  /* 0x000000150e147209 */ /* 0x004fc40007810000 */
[----:B------:R-:W-:Y:S02]  /*2960*/  FSEL R14, R7, -INF , P1 ;  /* 0xff800000070e7808 */ /* 0x000fe40000800000 */
[----:B------:R-:W-:-:S03]  /*2970*/  ISETP.GT.AND P1, PT, R12, 0x9, PT ;  /* 0x000000090c00780c */ /* 0x000fc60003f24270 */
[----:B------:R-:W2:Y:S01]  /*2980*/  MUFU.TANH R42, R45 ;  /* 0x0000002d002a7308 */ /* 0x000ea20000002400 */
[----:B------:R-:W-:Y:S02]  /*2990*/  FMNMX.FTZ R7, R14, R8, !PT ;  /* 0x000000080e077209 */ /* 0x000fe40007810000 */
[----:B------:R-:W-:Y:S01]  /*29a0*/  FSEL R26, R10, -INF , P1 ;  /* 0xff8000000a1a7808 */ /* 0x000fe20000800000 */
[----:B------:R-:W-:Y:S01]  /*29b0*/  FMUL.FTZ R10, R20, R9 ;  /* 0x00000009140a7220 */ /* 0x000fe20000410000 */
[----:B------:R-:W-:Y:S02]  /*29c0*/  FMNMX.FTZ R7, R24, R7, !PT ;  /* 0x0000000718077209 */ /* 0x000fe40007810000 */
[----:B------:R-:W-:Y:S01]  /*29d0*/  ISETP.GT.AND P1, PT, R12, 0x11, PT ;  /* 0x000000110c00780c */ /* 0x000fe20003f24270 */
[----:B------:R-:W2:Y:S01]  /*29e0*/  MUFU.TANH R48, R48 ;  /* 0x0000003000307308 */ /* 0x000ea20000002400 */
[----:B------:R-:W-:Y:S02]  /*29f0*/  FMNMX.FTZ R7, R26, R7, !PT ;  /* 0x000000071a077209 */ /* 0x000fe40007810000 */
[----:B-1----:R-:W-:-:S02]  /*2a00*/  FSEL R30, R33, -INF , P1 ;  /* 0xff800000211e7808 */ /* 0x002fc40000800000 */
[----:B------:R-:W-:Y:S02]  /*2a10*/  FMNMX.FTZ R7, R28, R7, !PT ;  /* 0x000000071c077209 */ /* 0x000fe40007810000 */
[----:B------:R-:W-:Y:S01]  /*2a20*/  FSETP.NEU.FTZ.AND P2, PT, R20, -INF , PT ;  /* 0xff8000001400780b */ /* 0x000fe20003f5d000 */
[----:B------:R-:W1:Y:S01]  /*2a30*/  MUFU.TANH R49, R49 ;  /* 0x0000003100317308 */ /* 0x000e620000002400 */
[----:B------:R-:W-:Y:S02]  /*2a40*/  ISETP.GT.AND P1, PT, R12, 0x19, PT ;  /* 0x000000190c00780c */ /* 0x000fe40003f24270 */
[----:B------:R-:W-:Y:S02]  /*2a50*/  FMNMX.FTZ R7, R30, R7, !PT ;  /* 0x000000071e077209 */ /* 0x000fe40007810000 */
[----:B------:R-:W-:Y:S02]  /*2a60*/  FSEL R33, R10, RZ, P2 ;  /* 0x000000ff0a217208 */ /* 0x000fe40001000000 */
[----:B------:R-:W-:Y:S01]  /*2a70*/  ISETP.GT.AND P2, PT, R12, 0x20, PT ;  /* 0x000000200c00780c */ /* 0x000fe20003f44270 */
[----:B------:R-:W1:Y:S01]  /*2a80*/  MUFU.TANH R52, R52 ;  /* 0x0000003400347308 */ /* 0x000e620000002400 */
[----:B0-----:R-:W-:Y:S01]  /*2a90*/  FSEL R34, R37, -INF , P1 ;  /* 0xff80000025227808 */ /* 0x001fe20000800000 */
[--C-:B------:R-:W-:Y:S01]  /*2aa0*/  FFMA.FTZ R157, R36, R9, -R33.reuse ;  /* 0x00000009249d7223 */ /* 0x100fe20000010821 */
[----:B------:R-:W-:Y:S01]  /*2ab0*/  FMNMX.FTZ R7, R32, R7, !PT ;  /* 0x0000000720077209 */ /* 0x000fe20007810000 */
[-CC-:B------:R-:W-:Y:S01]  /*2ac0*/  FFMA.FTZ R10, R46, R9.reuse, -R33.reuse ;  /* 0x000000092e0a7223 */ /* 0x180fe20000010821 */
[----:B------:R-:W-:Y:S01]  /*2ad0*/  ISETP.GT.AND P1, PT, R12, 0x21, PT ;  /* 0x000000210c00780c */ /* 0x000fe20003f24270 */
[--C-:B------:R-:W-:Y:S01]  /*2ae0*/  FFMA.FTZ R11, R50, R9, -R33.reuse ;  /* 0x00000009320b7223 */ /* 0x100fe20000010821 */
[----:B---3--:R-:W-:Y:S01]  /*2af0*/  FSEL R36, R40, -INF , P2 ;  /* 0xff80000028247808 */ /* 0x008fe20001000000 */
[----:B------:R-:W0:Y:S01]  /*2b00*/  MUFU.TANH R53, R53 ;  /* 0x0000003500357308 */ /* 0x000e220000002400 */
[----:B------:R-:W-:Y:S01]  /*2b10*/  FMNMX.FTZ R7, R34, R7, !PT ;  /* 0x0000000722077209 */ /* 0x000fe20007810000 */
[-CC-:B------:R-:W-:Y:S01]  /*2b20*/  FFMA.FTZ R15, R15, R9.reuse, -R33.reuse ;  /* 0x000000090f0f7223 */ /* 0x180fe20000010821 */
[----:B------:R-:W-:Y:S01]  /*2b30*/  ISETP.GT.AND P2, PT, R12, 0x28, PT ;  /* 0x000000280c00780c */ /* 0x000fe20003f44270 */
[-CC-:B------:R-:W-:Y:S01]  /*2b40*/  FFMA.FTZ R74, R74, R9.reuse, -R33.reuse ;  /* 0x000000094a4a7223 */ /* 0x180fe20000010821 */
[----:B-----5:R-:W-:Y:S01]  /*2b50*/  FSEL R38, R41, -INF , P1 ;  /* 0xff80000029267808 */ /* 0x020fe20000800000 */
[--C-:B------:R-:W-:Y:S01]  /*2b60*/  FFMA.FTZ R76, R76, R9, -R33.reuse ;  /* 0x000000094c4c7223 */ /* 0x100fe20000010821 */
[----:B------:R-:W-:Y:S01]  /*2b70*/  FMNMX.FTZ R7, R36, R7, !PT ;  /* 0x0000000724077209 */ /* 0x000fe20007810000 */
[----:B------:R-:W3:Y:S01]  /*2b80*/  MUFU.TANH R56, R56 ;  /* 0x0000003800387308 */ /* 0x000ee20000002400 */
[----:B------:R-:W-:Y:S01]  /*2b90*/  ISETP.GT.AND P1, PT, R12, 0x29, PT ;  /* 0x000000290c00780c */ /* 0x000fe20003f24270 */
[-CC-:B------:R-:W-:Y:S01]  /*2ba0*/  FFMA.FTZ R78, R78, R9.reuse, -R33.reuse ;  /* 0x000000094e4e7223 */ /* 0x180fe20000010821 */
[----:B----4-:R-:W-:Y:S01]  /*2bb0*/  FSEL R40, R44, -INF , P2 ;  /* 0xff8000002c287808 */ /* 0x010fe20001000000 */
[--C-:B------:R-:W-:Y:S01]  /*2bc0*/  FFMA.FTZ R80, R80, R9, -R33.reuse ;  /* 0x0000000950507223 */ /* 0x100fe20000010821 */
[----:B------:R-:W-:Y:S01]  /*2bd0*/  FMNMX.FTZ R7, R38, R7, !PT ;  /* 0x0000000726077209 */ /* 0x000fe20007810000 */
[-CC-:B------:R-:W-:Y:S01]  /*2be0*/  FFMA.FTZ R82, R82, R9.reuse, -R33.reuse ;  /* 0x0000000952527223 */ /* 0x180fe20000010821 */
[----:B------:R-:W-:Y:S01]  /*2bf0*/  ISETP.GT.AND P2, PT, R12, 0x30, PT ;  /* 0x000000300c00780c */ /* 0x000fe20003f44270 */
[----:B------:R-:W-:Y:S01]  /*2c00*/  MUFU.TANH R57, R57 ;  /* 0x0000003900397308 */ /* 0x000fe20000002400 */
[----:B--2---:R-:W-:Y:S01]  /*2c10*/  FSEL R42, R42, -INF , P1 ;  /* 0xff8000002a2a7808 */ /* 0x004fe20000800000 */
[--C-:B------:R-:W-:Y:S01]  /*2c20*/  FFMA.FTZ R84, R84, R9, -R33.reuse ;  /* 0x0000000954547223 */ /* 0x100fe20000010821 */
[----:B------:R-:W-:Y:S01]  /*2c30*/  FMNMX.FTZ R7, R40, R7, !PT ;  /* 0x0000000728077209 */ /* 0x000fe20007810000 */
[-CC-:B------:R-:W-:Y:S01]  /*2c40*/  FFMA.FTZ R86, R86, R9.reuse, -R33.reuse ;  /* 0x0000000956567223 */ /* 0x180fe20000010821 */
[----:B------:R-:W-:Y:S01]  /*2c50*/  ISETP.GT.AND P1, PT, R12, 0x31, PT ;  /* 0x000000310c00780c */ /* 0x000fe20003f24270 */
[--C-:B------:R-:W-:Y:S01]  /*2c60*/  FFMA.FTZ R88, R88, R9, -R33.reuse ;  /* 0x0000000958587223 */ /* 0x100fe20000010821 */
[----:B------:R-:W-:Y:S01]  /*2c70*/  FSEL R44, R48, -INF , P2 ;  /* 0xff800000302c7808 */ /* 0x000fe20001000000 */
[----:B------:R-:W2:Y:S01]  /*2c80*/  MUFU.TANH R60, R60 ;  /* 0x0000003c003c7308 */ /* 0x000ea20000002400 */
[----:B------:R-:W-:Y:S01]  /*2c90*/  FMNMX.FTZ R7, R42, R7, !PT ;  /* 0x000000072a077209 */ /* 0x000fe20007810000 */
[-CC-:B------:R-:W-:Y:S01]  /*2ca0*/  FFMA.FTZ R90, R90, R9.reuse, -R33.reuse ;  /* 0x000000095a5a7223 */ /* 0x180fe20000010821 */
[----:B------:R-:W-:Y:S01]  /*2cb0*/  ISETP.GT.AND P2, PT, R12, 0x38, PT ;  /* 0x000000380c00780c */ /* 0x000fe20003f44270 */
[-CC-:B------:R-:W-:Y:S01]  /*2cc0*/  FFMA.FTZ R92, R92, R9.reuse, -R33.reuse ;  /* 0x000000095c5c7223 */ /* 0x180fe20000010821 */
[----:B-1----:R-:W-:Y:S01]  /*2cd0*/  FSEL R46, R49, -INF , P1 ;  /* 0xff800000312e7808 */ /* 0x002fe20000800000 */
[--C-:B------:R-:W-:Y:S01]  /*2ce0*/  FFMA.FTZ R94, R94, R9, -R33.reuse ;  /* 0x000000095e5e7223 */ /* 0x100fe20000010821 */
[----:B------:R-:W-:Y:S01]  /*2cf0*/  FMNMX.FTZ R7, R44, R7, !PT ;  /* 0x000000072c077209 */ /* 0x000fe20007810000 */
[----:B------:R-:W1:Y:S01]  /*2d00*/  MUFU.TANH R58, R61 ;  /* 0x0000003d003a7308 */ /* 0x000e620000002400 */
[----:B------:R-:W-:Y:S01]  /*2d10*/  ISETP.GT.AND P1, PT, R12, 0x39, PT ;  /* 0x000000390c00780c */ /* 0x000fe20003f24270 */
[-CC-:B------:R-:W-:Y:S01]  /*2d20*/  FFMA.FTZ R66, R66, R9.reuse, -R33.reuse ;  /* 0x0000000942427223 */ /* 0x180fe20000010821 */
[----:B------:R-:W-:Y:S01]  /*2d30*/  FSEL R48, R52, -INF , P2 ;  /* 0xff80000034307808 */ /* 0x000fe20001000000 */
[--C-:B------:R-:W-:Y:S01]  /*2d40*/  FFMA.FTZ R96, R96, R9, -R33.reuse ;  /* 0x0000000960607223 */ /* 0x100fe20000010821 */
[----:B------:R-:W-:Y:S01]  /*2d50*/  FMNMX.FTZ R7, R46, R7, !PT ;  /* 0x000000072e077209 */ /* 0x000fe20007810000 */
[-CC-:B------:R-:W-:Y:S01]  /*2d60*/  FFMA.FTZ R98, R98, R9.reuse, -R33.reuse ;  /* 0x0000000962627223 */ /* 0x180fe20000010821 */
[----:B------:R-:W-:Y:S01]  /*2d70*/  ISETP.GT.AND P2, PT, R12, 0x40, PT ;  /* 0x000000400c00780c */ /* 0x000fe20003f44270 */
[----:B------:R-:W4:Y:S01]  /*2d80*/  MUFU.TANH R64, R64 ;  /* 0x0000004000407308 */ /* 0x000f220000002400 */
[----:B0-----:R-:W-:Y:S01]  /*2d90*/  FSEL R50, R53, -INF , P1 ;  /* 0xff80000035327808 */ /* 0x001fe20000800000 */
[--C-:B------:R-:W-:Y:S01]  /*2da0*/  FFMA.FTZ R100, R100, R9, -R33.reuse ;  /* 0x0000000964647223 */ /* 0x100fe20000010821 */
[----:B------:R-:W-:Y:S01]  /*2db0*/  FMNMX.FTZ R7, R48, R7, !PT ;  /* 0x0000000730077209 */ /* 0x000fe20007810000 */
[-CC-:B------:R-:W-:Y:S01]  /*2dc0*/  FFMA.FTZ R70, R70, R9.reuse, -R33.reuse ;  /* 0x0000000946467223 */ /* 0x180fe20000010821 */
[----:B------:R-:W-:Y:S01]  /*2dd0*/  ISETP.GT.AND P1, PT, R12, 0x41, PT ;  /* 0x000000410c00780c */ /* 0x000fe20003f24270 */
[--C-:B------:R-:W-:Y:S01]  /*2de0*/  FFMA.FTZ R102, R102, R9, -R33.reuse ;  /* 0x0000000966667223 */ /* 0x100fe20000010821 */
[----:B---3--:R-:W-:Y:S01]  /*2df0*/  FSEL R52, R56, -INF , P2 ;  /* 0xff80000038347808 */ /* 0x008fe20001000000 */
[----:B------:R0:W-:Y:S01]  /*2e00*/  MUFU.EX2 R159, R10 ;  /* 0x0000000a009f7308 */ /* 0x0001e20000000800 */
[----:B------:R-:W-:Y:S01]  /*2e10*/  FMNMX.FTZ R7, R50, R7, !PT ;  /* 0x0000000732077209 */ /* 0x000fe20007810000 */
[-CC-:B------:R-:W-:Y:S01]  /*2e20*/  FFMA.FTZ R104, R104, R9.reuse, -R33.reuse ;  /* 0x0000000968687223 */ /* 0x180fe20000010821 */
[----:B------:R-:W-:Y:S01]  /*2e30*/  ISETP.GT.AND P2, PT, R12, 0x48, PT ;  /* 0x000000480c00780c */ /* 0x000fe20003f44270 */
[----:B------:R-:W-:Y:S01]  /*2e40*/  FFMA.FTZ R6, R6, R9, -R33 ;  /* 0x0000000906067223 */ /* 0x000fe20000010821 */
[----:B------:R-:W-:-:S02]  /*2e50*/  FMNMX.FTZ R7, R52, R7, !PT ;  /* 0x0000000734077209 */ /* 0x000fc40007810000 */
[----:B--2---:R-:W-:Y:S01]  /*2e60*/  FSEL R56, R60, -INF , P2 ;  /* 0xff8000003c387808 */ /* 0x004fe20001000000 */
[----:B------:R-:W2:Y:S01]  /*2e70*/  MUFU.TANH R62, R65 ;  /* 0x00000041003e7308 */ /* 0x000ea20000002400 */
[----:B0-----:R-:W-:Y:S01]  /*2e80*/  FFMA.FTZ R10, R54, R9, -R33 ;  /* 0x00000009360a7223 */ /* 0x001fe20000010821 */
[----:B------:R-:W-:Y:S02]  /*2e90*/  FSEL R54, R57, -INF , P1 ;  /* 0xff80000039367808 */ /* 0x000fe40000800000 */
[----:B------:R-:W-:Y:S02]  /*2ea0*/  ISETP.GT.AND P1, PT, R12, 0x49, PT ;  /* 0x000000490c00780c */ /* 0x000fe40003f24270 */
[----:B------:R-:W-:Y:S02]  /*2eb0*/  FMNMX.FTZ R7, R54, R7, !PT ;  /* 0x0000000736077209 */ /* 0x000fe40007810000 */
[----:B------:R-:W0:Y:S01]  /*2ec0*/  MUFU.TANH R13, R68 ;  /* 0x00000044000d7308 */ /* 0x000e220000002400 */
[----:B------:R-:W-:-:S02]  /*2ed0*/  ISETP.GT.AND P2, PT, R12, 0x50, PT ;  /* 0x000000500c00780c */ /* 0x000fc40003f44270 */
[----:B-1----:R-:W-:Y:S02]  /*2ee0*/  FSEL R58, R58, -INF , P1 ;  /* 0xff8000003a3a7808 */ /* 0x002fe40000800000 */
[----:B------:R-:W-:Y:S02]  /*2ef0*/  FMNMX.FTZ R7, R56, R7, !PT ;  /* 0x0000000738077209 */ /* 0x000fe40007810000 */
[----:B------:R-:W-:Y:S01]  /*2f00*/  ISETP.GT.AND P1, PT, R12, 0x51, PT ;  /* 0x000000510c00780c */ /* 0x000fe20003f24270 */
[----:B------:R-:W1:Y:S01]  /*2f10*/  MUFU.TANH R69, R69 ;  /* 0x0000004500457308 */ /* 0x000e620000002400 */
[----:B----4-:R-:W-:Y:S02]  /*2f20*/  FSEL R60, R64, -INF , P2 ;  /* 0xff800000403c7808 */ /* 0x010fe40001000000 */
[----:B------:R-:W-:Y:S02]  /*2f30*/  FMNMX.FTZ R7, R58, R7, !PT ;  /* 0x000000073a077209 */ /* 0x000fe40007810000 */
[----:B------:R-:W-:-:S02]  /*2f40*/  ISETP.GT.AND P2, PT, R12, 0x58, PT ;  /* 0x000000580c00780c */ /* 0x000fc40003f44270 */
[----:B--2---:R-:W-:Y:S01]  /*2f50*/  FSEL R62, R62, -INF , P1 ;  /* 0xff8000003e3e7808 */ /* 0x004fe20000800000 */
[----:B------:R2:W-:Y:S01]  /*2f60*/  MUFU.EX2 R153, R10 ;  /* 0x0000000a00997308 */ /* 0x0005e20000000800 */
[----:B------:R-:W-:Y:S02]  /*2f70*/  FMNMX.FTZ R7, R60, R7, !PT ;  /* 0x000000073c077209 */ /* 0x000fe40007810000 */
[----:B------:R-:W-:Y:S02]  /*2f80*/  ISETP.GT.AND P1, PT, R12, 0x59, PT ;  /* 0x000000590c00780c */ /* 0x000fe40003f24270 */
[----:B0-----:R-:W-:Y:S02]  /*2f90*/  FSEL R12, R13, -INF , P2 ;  /* 0xff8000000d0c7808 */ /* 0x001fe40001000000 */
[----:B------:R-:W-:Y:S01]  /*2fa0*/  FMNMX.FTZ R7, R62, R7, !PT ;  /* 0x000000073e077209 */ /* 0x000fe20007810000 */
[----:B------:R-:W-:Y:S01]  /*2fb0*/  MUFU.EX2 R106, R11 ;  /* 0x0000000b006a7308 */ /* 0x000fe20000000800 */
[----:B-1----:R-:W-:-:S02]  /*2fc0*/  FSEL R64, R69, -INF , P1 ;  /* 0xff80000045407808 */ /* 0x002fc40000800000 */
[----:B------:R-:W-:-:S04]  /*2fd0*/  FMNMX.FTZ R7, R12, R7, !PT ;  /* 0x000000070c077209 */ /* 0x000fc80007810000 */
[----:B------:R-:W-:Y:S01]  /*2fe0*/  FMNMX.FTZ R7, R64, R7, !PT ;  /* 0x0000000740077209 */ /* 0x000fe20007810000 */
[----:B------:R-:W-:Y:S04]  /*2ff0*/  MUFU.EX2 R157, R157 ;  /* 0x0000009d009d7308 */ /* 0x000fe80000000800 */
[----:B--2---:R-:W0:Y:S04]  /*3000*/  SHFL.BFLY PT, R10, R7, 0x2, 0x1f ;  /* 0x0c401f00070a7f89 */ /* 0x004e2800000e0000 */
[----:B------:R-:W1:Y:S08]  /*3010*/  MUFU.EX2 R68, R15 ;  /* 0x0000000f00447308 */ /* 0x000e700000000800 */
[----:B------:R-:W-:Y:S08]  /*3020*/  MUFU.EX2 R74, R74 ;  /* 0x0000004a004a7308 */ /* 0x000ff00000000800 */
[----:B------:R-:W-:Y:S01]  /*3030*/  MUFU.EX2 R76, R76 ;  /* 0x0000004c004c7308 */ /* 0x000fe20000000800 */
[----:B-1----:R-:W-:Y:S01]  /*3040*/  FADD.FTZ R0, R157, R68 ;  /* 0x000000449d007221 */ /* 0x002fe20000010000 */
[----:B------:R-:W-:-:S02]  /*3050*/  F2FP.BF16.F32.PACK_AB R157, R68, R157 ;  /* 0x0000009d449d723e */ /* 0x000fc400000010ff */
[----:B------:R-:W-:Y:S02]  /*3060*/  CS2R R68, SRZ ;  /* 0x0000000000447805 */ /* 0x000fe4000001ff00 */
[----:B0-----:R-:W-:Y:S02]  /*3070*/  FMNMX.FTZ R11, R7, R10, !PT ;  /* 0x0000000a070b7209 */ /* 0x001fe40007810000 */
[----:B------:R0:W-:Y:S03]  /*3080*/  MUFU.EX2 R155, R78 ;  /* 0x0000004e009b7308 */ /* 0x0001e60000000800 */
[----:B------:R-:W1:Y:S05]  /*3090*/  SHFL.BFLY PT, R10, R11, 0x1, 0x1f ;  /* 0x0c201f000b0a7f89 */ /* 0x000e6a00000e0000 */
[----:B------:R-:W-:Y:S01]  /*30a0*/  MUFU.EX2 R80, R80 ;  /* 0x0000005000507308 */ /* 0x000fe20000000800 */
[----:B0-----:R-:W-:-:S07]  /*30b0*/  CS2R R78, SRZ ;  /* 0x00000000004e7805 */ /* 0x001fce000001ff00 */
[----:B------:R0:W-:Y:S08]  /*30c0*/  MUFU.EX2 R149, R82 ;  /* 0x0000005200957308 */ /* 0x0001f00000000800 */
[----:B------:R-:W-:Y:S01]  /*30d0*/  MUFU.EX2 R84, R84 ;  /* 0x0000005400547308 */ /* 0x000fe20000000800 */
[----:B-1----:R-:W-:Y:S02]  /*30e0*/  FMNMX.FTZ R10, R11, R10, !PT ;  /* 0x0000000a0b0a7209 */ /* 0x002fe40007810000 */
[----:B0-----:R-:W-:-:S02]  /*30f0*/  CS2R R82, SRZ ;  /* 0x0000000000527805 */ /* 0x001fc4000001ff00 */
[C---:B------:R-:W-:Y:S01]  /*3100*/  FSETP.NEU.FTZ.AND P1, PT, R10.reuse, -INF , PT ;  /* 0xff8000000a00780b */ /* 0x040fe20003f3d000 */
[----:B------:R-:W-:Y:S02]  /*3110*/  FMUL.FTZ R7, R10, R9 ;  /* 0x000000090a077220 */ /* 0x000fe40000410000 */
[----:B------:R-:W-:Y:S03]  /*3120*/  MUFU.EX2 R151, R86 ;  /* 0x0000005600977308 */ /* 0x000fe60000000800 */
[----:B------:R-:W-:-:S05]  /*3130*/  FSEL R7, R7, RZ, P1 ;  /* 0x000000ff07077208 */ /* 0x000fca0000800000 */
[-CC-:B------:R-:W-:Y:S01]  /*3140*/  FFMA.FTZ R14, R14, R9.reuse, -R7.reuse ;  /* 0x000000090e0e7223 */ /* 0x180fe20000010807 */
[-CC-:B------:R-:W-:Y:S01]  /*3150*/  FFMA.FTZ R8, R8, R9.reuse, -R7.reuse ;  /* 0x0000000908087223 */ /* 0x180fe20000010807 */
[-CC-:B------:R-:W-:Y:S01]  /*3160*/  FFMA.FTZ R24, R24, R9.reuse, -R7.reuse ;  /* 0x0000000918187223 */ /* 0x180fe20000010807 */
[-CC-:B------:R-:W-:Y:S01]  /*3170*/  FFMA.FTZ R26, R26, R9.reuse, -R7.reuse ;  /* 0x000000091a1a7223 */ /* 0x180fe20000010807 */
[-CC-:B------:R-:W-:Y:S01]  /*3180*/  FFMA.FTZ R28, R28, R9.reuse, -R7.reuse ;  /* 0x000000091c1c7223 */ /* 0x180fe20000010807 */
[----:B------:R0:W-:Y:S01]  /*3190*/  MUFU.EX2 R11, R8 ;  /* 0x00000008000b7308 */ /* 0x0001e20000000800 */
        /* <DEDUP_REMOVED lines=8> */
[----:B0-----:R-:W-:Y:S01]  /*3220*/  MOV R8, R16 ;  /* 0x0000001000087202 */ /* 0x001fe20000000f00 */
        /* <DEDUP_REMOVED lines=12> */
[----:B------:R-:W-:Y:S01]  /*32f0*/  FFMA.FTZ R64, R64, R9, -R7 ;  /* 0x0000000940407223 */ /* 0x000fe20000010807 */
[----:B------:R-:W-:Y:S01]  /*3300*/  CS2R R86, SRZ ;  /* 0x0000000000567805 */ /* 0x000fe2000001ff00 */
[----:B------:R0:W2:Y:S01]  /*3310*/  MUFU.EX2 R13, R26 ;  /* 0x0000001a000d7308 */ /* 0x0000a20000000800 */
[----:B-1----:R-:W-:-:S07]  /*3320*/  F2FP.BF16.F32.PACK_AB R156, R11, R14 ;  /* 0x0000000e0b9c723e */ /* 0x002fce00000010ff */
[----:B------:R-:W1:Y:S01]  /*3330*/  MUFU.EX2 R28, R28 ;  /* 0x0000001c001c7308 */ /* 0x000e620000000800 */
[----:B0-----:R-:W-:-:S05]  /*3340*/  @P4 IMAD.HI.U32 R26, R16, R31, RZ ;  /* 0x0000001f101a4227 */ /* 0x001fca00078e00ff */
[----:B------:R-:W-:Y:S01]  /*3350*/  @P4 SHF.R.U32.HI R8, RZ, R35, R26 ;  /* 0x00000023ff084219 */ /* 0x000fe2000001161a */
[----:B------:R-:W-:Y:S01]  /*3360*/  FADD.FTZ R35, R14, R11 ;  /* 0x0000000b0e237221 */ /* 0x000fe20000010000 */
[----:B------:R-:W0:Y:S01]  /*3370*/  MUFU.EX2 R15, R30 ;  /* 0x0000001e000f7308 */ /* 0x000e220000000800 */
[----:B--2---:R-:W-:Y:S01]  /*3380*/  F2FP.BF16.F32.PACK_AB R158, R13, R24 ;  /* 0x000000180d9e723e */ /* 0x004fe200000010ff */
[----:B------:R-:W-:Y:S01]  /*3390*/  VIADD R14, R72, 0xfffffffe ;  /* 0xfffffffe480e7836 */ /* 0x000fe20000000000 */
[----:B------:R-:W-:Y:S02]  /*33a0*/  IADD3 R8, R8, R171, -R170 ;  /* 0x000000ab08087210 */ /* 0x000fe40007ffe8aa */
[----:B------:R-:W-:-:S03]  /*33b0*/  CS2R R72, SRZ ;  /* 0x0000000000487805 */ /* 0x000fc6000001ff00 */
[----:B------:R-:W2:Y:S01]  /*33c0*/  MUFU.EX2 R32, R32 ;  /* 0x0000002000207308 */ /* 0x000ea20000000800 */
[----:B------:R-:W-:-:S04]  /*33d0*/  IMAD.HI R26, R8, 0x2aaaaaab, RZ ;  /* 0x2aaaaaab081a7827 */ /* 0x000fc800078e02ff */
[----:B------:R-:W-:Y:S01]  /*33e0*/  FADD.FTZ R8, R24, R35 ;  /* 0x0000002318087221 */ /* 0x000fe20000010000 */
[----:B------:R-:W-:Y:S01]  /*33f0*/  FADD.FTZ R35, R159, R0 ;  /* 0x000000009f237221 */ /* 0x000fe20000010000 */
[C---:B------:R-:W-:Y:S02]  /*3400*/  F2FP.BF16.F32.PACK_AB R159, R106.reuse, R159 ;  /* 0x0000009f6a9f723e */ /* 0x040fe400000010ff */
[----:B------:R-:W-:Y:S01]  /*3410*/  FADD.FTZ R33, R13, R8 ;  /* 0x000000080d217221 */ /* 0x000fe20000010000 */
[----:B------:R-:W-:Y:S01]  /*3420*/  FADD.FTZ R0, R106, R35 ;  /* 0x000000236a007221 */ /* 0x000fe20000010000 */
[----:B------:R-:W3:Y:S01]  /*3430*/  MUFU.EX2 R21, R34 ;  /* 0x0000002200157308 */ /* 0x000ee20000000800 */
[----:B------:R-:W-:Y:S01]  /*3440*/  SHF.R.U32.HI R39, RZ, 0x1f, R26 ;  /* 0x0000001fff277819 */ /* 0x000fe2000001161a */
[----:B-1----:R-:W-:Y:S01]  /*3450*/  FADD.FTZ R8, R28, R33 ;  /* 0x000000211c087221 */ /* 0x002fe20000010000 */
[----:B------:R-:W-:Y:S01]  /*3460*/  FADD.FTZ R35, R153, R0 ;  /* 0x0000000099237221 */ /* 0x000fe20000010000 */
[----:B0-----:R-:W-:-:S02]  /*3470*/  F2FP.BF16.F32.PACK_AB R152, R15, R28 ;  /* 0x0000001c0f98723e */ /* 0x001fc400000010ff */
[----:B------:R-:W-:Y:S01]  /*3480*/  FADD.FTZ R37, R15, R8 ;  /* 0x000000080f257221 */ /* 0x000fe20000010000 */
[----:B------:R-:W-:Y:S01]  /*3490*/  FADD.FTZ R35, R74, R35 ;  /* 0x000000234a237221 */ /* 0x000fe20000010000 */
[----:B------:R-:W0:Y:S01]  /*34a0*/  MUFU.EX2 R36, R36 ;  /* 0x0000002400247308 */ /* 0x000e220000000800 */
[----:B------:R-:W-:Y:S01]  /*34b0*/  LEA.HI.SX32 R26, R26, R39, 0x1c ;  /* 0x000000271a1a7211 */ /* 0x000fe200078fe2ff */
[----:B--2---:R-:W-:Y:S01]  /*34c0*/  FADD.FTZ R0, R32, R37 ;  /* 0x0000002520007221 */ /* 0x004fe20000010000 */
[----:B------:R-:W-:Y:S01]  /*34d0*/  FADD.FTZ R8, R76, R35 ;  /* 0x000000234c087221 */ /* 0x000fe20000010000 */
[----:B------:R-:W-:Y:S02]  /*34e0*/  F2FP.BF16.F32.PACK_AB R153, R74, R153 ;  /* 0x000000994a99723e */ /* 0x000fe400000010ff */
[----:B------:R-:W-:Y:S01]  /*34f0*/  CS2R R74, SRZ ;  /* 0x00000000004a7805 */ /* 0x000fe2000001ff00 */
[----:B------:R-:W-:Y:S01]  /*3500*/  FADD.FTZ R37, R155, R8 ;  /* 0x000000089b257221 */ /* 0x000fe20000010000 */
[----:B------:R-:W1:Y:S01]  /*3510*/  MUFU.EX2 R25, R38 ;  /* 0x0000002600197308 */ /* 0x000e620000000800 */
[----:B---3--:R-:W-:Y:S01]  /*3520*/  FADD.FTZ R35, R21, R0 ;  /* 0x0000000015237221 */ /* 0x008fe20000010000 */
[----:B------:R-:W-:Y:S01]  /*3530*/  F2FP.BF16.F32.PACK_AB R155, R155, R76 ;  /* 0x0000004c9b9b723e */ /* 0x000fe200000010ff */
[----:B------:R-:W-:Y:S01]  /*3540*/  FADD.FTZ R8, R80, R37 ;  /* 0x0000002550087221 */ /* 0x000fe20000010000 */
[----:B------:R-:W-:-:S02]  /*3550*/  F2FP.BF16.F32.PACK_AB R154, R21, R32 ;  /* 0x00000020159a723e */ /* 0x000fc400000010ff */
[----:B------:R-:W-:Y:S01]  /*3560*/  CS2R R76, SRZ ;  /* 0x00000000004c7805 */ /* 0x000fe2000001ff00 */
[C---:B------:R-:W-:Y:S01]  /*3570*/  FADD.FTZ R37, R149.reuse, R8 ;  /* 0x0000000895257221 */ /* 0x040fe20000010000 */
[----:B------:R-:W2:Y:S01]  /*3580*/  MUFU.EX2 R40, R40 ;  /* 0x0000002800287308 */ /* 0x000ea20000000800 */
[----:B0-----:R-:W-:Y:S01]  /*3590*/  FADD.FTZ R0, R36, R35 ;  /* 0x0000002324007221 */ /* 0x001fe20000010000 */
[----:B------:R-:W-:Y:S01]  /*35a0*/  F2FP.BF16.F32.PACK_AB R149, R149, R80 ;  /* 0x000000509595723e */ /* 0x000fe200000010ff */
[----:B------:R-:W-:Y:S01]  /*35b0*/  FADD.FTZ R8, R84, R37 ;  /* 0x0000002554087221 */ /* 0x000fe20000010000 */
[----:B------:R-:W-:-:S03]  /*35c0*/  CS2R R80, SRZ ;  /* 0x0000000000507805 */ /* 0x000fc6000001ff00 */
[----:B------:R-:W-:Y:S01]  /*35d0*/  FADD.FTZ R37, R151, R8 ;  /* 0x0000000897257221 */ /* 0x000fe20000010000 */
[----:B------:R0:W3:Y:S01]  /*35e0*/  MUFU.EX2 R27, R42 ;  /* 0x0000002a001b7308 */ /* 0x0000e20000000800 */
[----:B-1----:R-:W-:Y:S01]  /*35f0*/  FADD.FTZ R35, R25, R0 ;  /* 0x0000000019237221 */ /* 0x002fe20000010000 */
[----:B------:R-:W-:Y:S02]  /*3600*/  F2FP.BF16.F32.PACK_AB R151, R151, R84 ;  /* 0x000000549797723e */ /* 0x000fe400000010ff */
[----:B------:R-:W-:Y:S02]  /*3610*/  CS2R R84, SRZ ;  /* 0x0000000000547805 */ /* 0x000fe4000001ff00 */
[----:B------:R-:W-:Y:S02]  /*3620*/  F2FP.BF16.F32.PACK_AB R148, R25, R36 ;  /* 0x000000241994723e */ /* 0x000fe400000010ff */
[----:B------:R-:W-:Y:S01]  /*3630*/  CS2R R24, SRZ ;  /* 0x0000000000187805 */ /* 0x000fe2000001ff00 */
[----:B------:R-:W1:Y:S01]  /*3640*/  MUFU.EX2 R44, R44 ;  /* 0x0000002c002c7308 */ /* 0x000e620000000800 */
[----:B--2---:R-:W-:Y:S01]  /*3650*/  FADD.FTZ R0, R40, R35 ;  /* 0x0000002328007221 */ /* 0x004fe20000010000 */
[----:B0-----:R-:W-:-:S06]  /*3660*/  CS2R R42, SRZ ;  /* 0x00000000002a7805 */ /* 0x001fcc000001ff00 */
[----:B------:R-:W0:Y:S01]  /*3670*/  MUFU.EX2 R88, R88 ;  /* 0x0000005800587308 */ /* 0x000e220000000800 */
[C---:B---3--:R-:W-:Y:S01]  /*3680*/  FADD.FTZ R35, R27.reuse, R0 ;  /* 0x000000001b237221 */ /* 0x048fe20000010000 */
[----:B------:R-:W-:Y:S02]  /*3690*/  F2FP.BF16.F32.PACK_AB R150, R27, R40 ;  /* 0x000000281b96723e */ /* 0x000fe400000010ff */
[----:B------:R-:W-:-:S04]  /*36a0*/  CS2R R40, SRZ ;  /* 0x0000000000287805 */ /* 0x000fc8000001ff00 */
[----:B------:R2:W3:Y:S01]  /*36b0*/  MUFU.EX2 R29, R46 ;  /* 0x0000002e001d7308 */ /* 0x0004e20000000800 */
[----:B-1----:R-:W-:-:S07]  /*36c0*/  FADD.FTZ R0, R44, R35 ;  /* 0x000000232c007221 */ /* 0x002fce0000010000 */
[----:B------:R-:W1:Y:S01]  /*36d0*/  MUFU.EX2 R145, R90 ;  /* 0x0000005a00917308 */ /* 0x000e620000000800 */
[----:B0-----:R-:W-:Y:S01]  /*36e0*/  FADD.FTZ R8, R88, R37 ;  /* 0x0000002558087221 */ /* 0x001fe20000010000 */
[----:B--2---:R-:W-:-:S06]  /*36f0*/  CS2R R46, SRZ ;  /* 0x00000000002e7805 */ /* 0x004fcc000001ff00 */
[----:B------:R-:W0:Y:S01]  /*3700*/  MUFU.EX2 R48, R48 ;  /* 0x0000003000307308 */ /* 0x000e220000000800 */
[C---:B---3--:R-:W-:Y:S01]  /*3710*/  FADD.FTZ R37, R29.reuse, R0 ;  /* 0x000000001d257221 */ /* 0x048fe20000010000 */
[----:B------:R-:W-:Y:S02]  /*3720*/  F2FP.BF16.F32.PACK_AB R144, R29, R44 ;  /* 0x0000002c1d90723e */ /* 0x000fe400000010ff */
[----:B------:R-:W-:Y:S02]  /*3730*/  CS2R R44, SRZ ;  /* 0x00000000002c7805 */ /* 0x000fe4000001ff00 */
[----:B------:R-:W-:Y:S02]  /*3740*/  CS2R R28, SRZ ;  /* 0x00000000001c7805 */ /* 0x000fe4000001ff00 */
[----:B------:R-:W2:Y:S01]  /*3750*/  MUFU.EX2 R92, R92 ;  /* 0x0000005c005c7308 */ /* 0x000ea20000000800 */
[C---:B-1----:R-:W-:Y:S01]  /*3760*/  FADD.FTZ R39, R145.reuse, R8 ;  /* 0x0000000891277221 */ /* 0x042fe20000010000 */
[----:B------:R-:W-:-:S06]  /*3770*/  F2FP.BF16.F32.PACK_AB R145, R145, R88 ;  /* 0x000000589191723e */ /* 0x000fcc00000010ff */
[----:B------:R1:W3:Y:S01]  /*3780*/  MUFU.EX2 R31, R50 ;  /* 0x00000032001f7308 */ /* 0x0002e20000000800 */
[----:B0-----:R-:W-:Y:S01]  /*3790*/  FADD.FTZ R0, R48, R37 ;  /* 0x0000002530007221 */ /* 0x001fe20000010000 */
[----:B------:R-:W-:-:S06]  /*37a0*/  CS2R R36, SRZ ;  /* 0x0000000000247805 */ /* 0x000fcc000001ff00 */
[----:B------:R-:W0:Y:S01]  /*37b0*/  MUFU.EX2 R147, R94 ;  /* 0x0000005e00937308 */ /* 0x000e220000000800 */
[----:B--2---:R-:W-:Y:S01]  /*37c0*/  FADD.FTZ R8, R92, R39 ;  /* 0x000000275c087221 */ /* 0x004fe20000010000 */
[----:B-1----:R-:W-:Y:S02]  /*37d0*/  CS2R R50, SRZ ;  /* 0x0000000000327805 */ /* 0x002fe4000001ff00 */
[----:B------:R-:W-:-:S04]  /*37e0*/  CS2R R38, SRZ ;  /* 0x0000000000267805 */ /* 0x000fc8000001ff00 */
[----:B------:R-:W1:Y:S01]  /*37f0*/  MUFU.EX2 R52, R52 ;  /* 0x0000003400347308 */ /* 0x000e620000000800 */
[C---:B---3--:R-:W-:Y:S01]  /*3800*/  FADD.FTZ R11, R31.reuse, R0 ;  /* 0x000000001f0b7221 */ /* 0x048fe20000010000 */
[----:B------:R-:W-:Y:S02]  /*3810*/  F2FP.BF16.F32.PACK_AB R146, R31, R48 ;  /* 0x000000301f92723e */ /* 0x000fe400000010ff */
[----:B------:R-:W-:Y:S02]  /*3820*/  CS2R R48, SRZ ;  /* 0x0000000000307805 */ /* 0x000fe4000001ff00 */
[----:B------:R-:W-:Y:S02]  /*3830*/  CS2R R30, SRZ ;  /* 0x00000000001e7805 */ /* 0x000fe4000001ff00 */
[----:B------:R-:W2:Y:S01]  /*3840*/  MUFU.EX2 R66, R66 ;  /* 0x0000004200427308 */ /* 0x000ea20000000800 */
[C---:B0-----:R-:W-:Y:S01]  /*3850*/  FADD.FTZ R13, R147.reuse, R8 ;  /* 0x00000008930d7221 */ /* 0x041fe20000010000 */
[----:B------:R-:W-:-:S06]  /*3860*/  F2FP.BF16.F32.PACK_AB R147, R147, R92 ;  /* 0x0000005c9393723e */ /* 0x000fcc00000010ff */
[----:B------:R0:W3:Y:S01]  /*3870*/  MUFU.EX2 R33, R54 ;  /* 0x0000003600217308 */ /* 0x0000e20000000800 */
[----:B-1----:R-:W-:-:S07]  /*3880*/  FADD.FTZ R0, R52, R11 ;  /* 0x0000000b34007221 */ /* 0x002fce0000010000 */
[----:B------:R-:W1:Y:S01]  /*3890*/  MUFU.EX2 R56, R56 ;  /* 0x0000003800387308 */ /* 0x000e620000000800 */
[----:B--2---:R-:W-:Y:S01]  /*38a0*/  FADD.FTZ R8, R66, R13 ;  /* 0x0000000d42087221 */ /* 0x004fe20000010000 */
[----:B0-----:R-:W-:-:S06]  /*38b0*/  CS2R R54, SRZ ;  /* 0x0000000000367805 */ /* 0x001fcc000001ff00 */
[----:B------:R0:W2:Y:S01]  /*38c0*/  MUFU.EX2 R7, R58 ;  /* 0x0000003a00077308 */ /* 0x0000a20000000800 */
[C---:B---3--:R-:W-:Y:S01]  /*38d0*/  FADD.FTZ R13, R33.reuse, R0 ;  /* 0x00000000210d7221 */ /* 0x048fe20000010000 */
[----:B------:R-:W-:Y:S02]  /*38e0*/  F2FP.BF16.F32.PACK_AB R140, R33, R52 ;  /* 0x00000034218c723e */ /* 0x000fe400000010ff */
[----:B------:R-:W-:Y:S02]  /*38f0*/  CS2R R52, SRZ ;  /* 0x0000000000347805 */ /* 0x000fe4000001ff00 */
[----:B------:R-:W-:Y:S02]  /*3900*/  CS2R R32, SRZ ;  /* 0x0000000000207805 */ /* 0x000fe4000001ff00 */
[----:B------:R-:W3:Y:S01]  /*3910*/  MUFU.EX2 R60, R60 ;  /* 0x0000003c003c7308 */ /* 0x000ee20000000800 */
[----:B-1----:R-:W-:Y:S01]  /*3920*/  FADD.FTZ R0, R56, R13 ;  /* 0x0000000d38007221 */ /* 0x002fe20000010000 */
[----:B0-----:R-:W-:-:S06]  /*3930*/  CS2R R58, SRZ ;  /* 0x00000000003a7805 */ /* 0x001fcc000001ff00 */
[----:B------:R-:W0:Y:S01]  /*3940*/  MUFU.EX2 R141, R96 ;  /* 0x00000060008d7308 */ /* 0x000e220000000800 */
[C---:B--2---:R-:W-:Y:S01]  /*3950*/  FADD.FTZ R13, R7.reuse, R0 ;  /* 0x00000000070d7221 */ /* 0x044fe20000010000 */
[----:B------:R-:W-:Y:S02]  /*3960*/  F2FP.BF16.F32.PACK_AB R142, R7, R56 ;  /* 0x00000038078e723e */ /* 0x000fe400000010ff */
[----:B------:R-:W-:-:S04]  /*3970*/  CS2R R56, SRZ ;  /* 0x0000000000387805 */ /* 0x000fc8000001ff00 */
[----:B------:R1:W2:Y:S01]  /*3980*/  MUFU.EX2 R35, R62 ;  /* 0x0000003e00237308 */ /* 0x0002a20000000800 */
[----:B---3--:R-:W-:-:S07]  /*3990*/  FADD.FTZ R0, R60, R13 ;  /* 0x0000000d3c007221 */ /* 0x008fce0000010000 */
[----:B------:R-:W3:Y:S01]  /*39a0*/  MUFU.EX2 R98, R98 ;  /* 0x0000006200627308 */ /* 0x000ee20000000800 */
[C---:B0-----:R-:W-:Y:S01]  /*39b0*/  FADD.FTZ R15, R141.reuse, R8 ;  /* 0x000000088d0f7221 */ /* 0x041fe20000010000 */
[----:B------:R-:W-:Y:S02]  /*39c0*/  F2FP.BF16.F32.PACK_AB R141, R141, R66 ;  /* 0x000000428d8d723e */ /* 0x000fe400000010ff */
[----:B------:R-:W-:Y:S02]  /*39d0*/  CS2R R66, SRZ ;  /* 0x0000000000427805 */ /* 0x000fe4000001ff00 */
[----:B-1----:R-:W-:Y:S02]  /*39e0*/  CS2R R62, SRZ ;  /* 0x00000000003e7805 */ /* 0x002fe4000001ff00 */
[----:B------:R-:W0:Y:S01]  /*39f0*/  MUFU.EX2 R12, R12 ;  /* 0x0000000c000c7308 */ /* 0x000e220000000800 */
[C---:B--2---:R-:W-:Y:S01]  /*3a00*/  FADD.FTZ R13, R35.reuse, R0 ;  /* 0x00000000230d7221 */ /* 0x044fe20000010000 */
[----:B------:R-:W-:-:S02]  /*3a10*/  F2FP.BF16.F32.PACK_AB R136, R35, R60 ;  /* 0x0000003c2388723e */ /* 0x000fc400000010ff */
[----:B------:R-:W-:Y:S02]  /*3a20*/  CS2R R60, SRZ ;  /* 0x00000000003c7805 */ /* 0x000fe4000001ff00 */
[----:B------:R-:W-:Y:S02]  /*3a30*/  CS2R R34, SRZ ;  /* 0x0000000000227805 */ /* 0x000fe4000001ff00 */
[----:B------:R-:W1:Y:S01]  /*3a40*/  MUFU.EX2 R143, R100 ;  /* 0x00000064008f7308 */ /* 0x000e620000000800 */
[----:B---3--:R-:W-:-:S07]  /*3a50*/  FADD.FTZ R8, R98, R15 ;  /* 0x0000000f62087221 */ /* 0x008fce0000010000 */
[----:B------:R-:W2:Y:S01]  /*3a60*/  MUFU.EX2 R70, R70 ;  /* 0x0000004600467308 */ /* 0x000ea20000000800 */
[----:B0-----:R-:W-:Y:S01]  /*3a70*/  FADD.FTZ R0, R12, R13 ;  /* 0x0000000d0c007221 */ /* 0x001fe20000010000 */
[----:B------:R-:W-:Y:S02]  /*3a80*/  VIMNMX R13, RZ, R26, !PT ;  /* 0x0000001aff0d7248 */ /* 0x000fe40007fe0100 */
[----:B------:R-:W-:Y:S02]  /*3a90*/  CS2R R26, SRZ ;  /* 0x00000000001a7805 */ /* 0x000fe4000001ff00 */
[----:B------:R-:W-:Y:S02]  /*3aa0*/  ISETP.GE.AND P1, PT, R14, R13, PT ;  /* 0x0000000d0e00720c */ /* 0x000fe40003f26270 */
[----:B------:R-:W0:Y:S01]  /*3ab0*/  MUFU.EX2 R137, R102 ;  /* 0x0000006600897308 */ /* 0x000e220000000800 */
[C---:B-1----:R-:W-:Y:S01]  /*3ac0*/  FADD.FTZ R15, R143.reuse, R8 ;  /* 0x000000088f0f7221 */ /* 0x042fe20000010000 */
[----:B------:R-:W-:-:S06]  /*3ad0*/  F2FP.BF16.F32.PACK_AB R143, R143, R98 ;  /* 0x000000628f8f723e */ /* 0x000fcc00000010ff */
[----:B------:R-:W1:Y:S01]  /*3ae0*/  MUFU.EX2 R104, R104 ;  /* 0x0000006800687308 */ /* 0x000e620000000800 */
[----:B--2---:R-:W-:-:S07]  /*3af0*/  FADD.FTZ R8, R70, R15 ;  /* 0x0000000f46087221 */ /* 0x004fce0000010000 */
[----:B------:R2:W3:Y:S01]  /*3b00*/  MUFU.EX2 R11, R64 ;  /* 0x00000040000b7308 */ /* 0x0004e20000000800 */
[C---:B0-----:R-:W-:Y:S01]  /*3b10*/  FADD.FTZ R7, R137.reuse, R8 ;  /* 0x0000000889077221 */ /* 0x041fe20000010000 */
[----:B------:R-:W-:Y:S01]  /*3b20*/  F2FP.BF16.F32.PACK_AB R137, R137, R70 ;  /* 0x000000468989723e */ /* 0x000fe200000010ff */
[----:B------:R-:W-:Y:S01]  /*3b30*/  IMAD.MOV.U32 R8, RZ, RZ, 0x3f800000 ;  /* 0x3f800000ff087424 */ /* 0x000fe200078e00ff */
[----:B------:R-:W-:-:S04]  /*3b40*/  CS2R R70, SRZ ;  /* 0x0000000000467805 */ /* 0x000fc8000001ff00 */
[----:B------:R1:W0:Y:S01]  /*3b50*/  MUFU.EX2 R139, R6 ;  /* 0x00000006008b7308 */ /* 0x0002220000000800 */
[----:B--2---:R-:W-:Y:S01]  /*3b60*/  CS2R R64, SRZ ;  /* 0x0000000000407805 */ /* 0x004fe2000001ff00 */
[----:B-1----:R-:W-:Y:S01]  /*3b70*/  FADD.FTZ R6, R104, R7 ;  /* 0x0000000768067221 */ /* 0x002fe20000010000 */
[C---:B---3--:R-:W-:Y:S01]  /*3b80*/  FADD.FTZ R7, R11.reuse, R0 ;  /* 0x000000000b077221 */ /* 0x048fe20000010000 */
[----:B------:R-:W-:Y:S01]  /*3b90*/  F2FP.BF16.F32.PACK_AB R138, R11, R12 ;  /* 0x0000000c0b8a723e */ /* 0x000fe200000010ff */
[----:B------:R-:W-:Y:S02]  /*3ba0*/  IMAD.MOV.U32 R0, RZ, RZ, 0x3f800000 ;  /* 0x3f800000ff007424 */ /* 0x000fe400078e00ff */
[C---:B0-----:R-:W-:Y:S01]  /*3bb0*/  FADD.FTZ R6, R139.reuse, R6 ;  /* 0x000000068b067221 */ /* 0x041fe20000010000 */
        /* <DEDUP_REMOVED lines=8> */
[----:B------:R-:W-:-:S05]  /*3c40*/  ULDC UR6, c[0x0][0x9d8] ;  /* 0x0002760000067ab9 */ /* 0x000fca0000000800 */
.L_x_2436:
[----:B------:R-:W-:-:S04]  /*3c50*/  UISETP.NE.AND UP0, UPT, UR5, 0x1, UPT ;  /* 0x000000010500788c */ /* 0x000fc8000bf05270 */
[----:B------:R-:W-:-:S04]  /*3c60*/  USEL UR38, URZ, 0x1, UP0 ;  /* 0x000000013f267887 */ /* 0x000fc80008000000 */
[----:B------:R-:W-:Y:S01]  /*3c70*/  ULOP3.LUT UR38, UR4, UR38, URZ, 0x3c, !UPT ;  /* 0x0000002604267292 */ /* 0x000fe2000f8e3c3f */
[----:B------:R-:W-:Y:S11]  /*3c80*/  @!P0 BRA `(.L_x_2426) ;  /* 0x0000000000048947 */ /* 0x000ff60003800000 */
[----:B------:R-:W-:Y:S01]  /*3c90*/  BPT.TRAP 0x1 ;  /* 0x000000040000795c */ /* 0x000fe20000300000 */
.L_x_2426:
        /* <DEDUP_REMOVED lines=9> */
.L_x_2427:
[----:B-1----:R-:W-:Y:S05]  /*3d30*/  @P1 BRA `(.L_x_2428) ;  /* 0x0000000000081947 */ /* 0x002fea0003800000 */
[----:B------:R-:W1:Y:S02]  /*3d40*/  SYNCS.PHASECHK.TRANS64.TRYWAIT P1, [UR7+0x2a830], R9 ;  /* 0x02a83009ff0075a7 */ /* 0x000e640008020147 */
[----:B-1----:R-:W-:Y:S05]  /*3d50*/  @!P1 BRA `(.L_x_2429) ;  /* 0x000000d000989947 */ /* 0x002fea0003800000 */
.L_x_2428:
        /* <DEDUP_REMOVED lines=143> */
.L_x_2430:
[----:B------:R-:W-:Y:S01]  /*4650*/  ULEA UR10, UR5, UR40, 0x3 ;  /* 0x00000028050a7291 */ /* 0x000fe2000f8e183f */
[----:B------:R-:W-:-:S05]  /*4660*/  IMAD.U32 R0, RZ, RZ, UR4 ;  /* 0x00000004ff007e24 */ /* 0x000fca000f8e00ff */
[----:B------:R-:W-:-:S04]  /*4670*/  SHF.L.U32 R0, R0, 0x1f, RZ ;  /* 0x0000001f00007819 */ /* 0x000fc800000006ff */
[----:B------:R2:W3:Y:S01]  /*4680*/  SYNCS.PHASECHK.TRANS64.TRYWAIT P1, [UR10+0x2a850], R0 ;  /* 0x02a85000ff0075a7 */ /* 0x0004e2000802014a */
[----:B------:R-:W-:Y:S05]  /*4690*/  @!P0 BRA `(.L_x_2431) ;  /* 0x0000000000048947 */ /* 0x000fea0003800000 */
[----:B------:R-:W-:Y:S01]  /*46a0*/  BPT.TRAP 0x1 ;  /* 0x000000040000795c */ /* 0x000fe20000300000 */
.L_x_2431:
[----:B---3--:R-:W-:Y:S05]  /*46b0*/  @P1 BRA `(.L_x_2432) ;  /* 0x0000000000081947 */ /* 0x008fea0003800000 */
[----:B------:R-:W3:Y:S02]  /*46c0*/  SYNCS.PHASECHK.TRANS64.TRYWAIT P1, [UR10+0x2a850], R0 ;  /* 0x02a85000ff0075a7 */ /* 0x000ee4000802014a */
[----:B---3--:R-:W-:Y:S05]  /*46d0*/  @!P1 BRA `(.L_x_2433) ;  /* 0x000000c800509947 */ /* 0x008fea0003800000 */
.L_x_2432:
        /* <DEDUP_REMOVED lines=38> */
.L_x_2434:
[----:B------:R-:W-:Y:S01]  /*4940*/  ISETP.NE.AND P1, PT, R172, 0x1, PT ;  /* 0x00000001ac00780c */ /* 0x000fe20003f25270 */
[----:B------:R-:W-:Y:S01]  /*4950*/  FMUL.FTZ R20, R94, UR6 ;  /* 0x000000065e147c20 */ /* 0x000fe20008410000 */
[----:B-1----:R-:W-:Y:S01]  /*4960*/  IADD3 R10, R19, R16, RZ ;  /* 0x00000010130a7210 */ /* 0x002fe20007ffe0ff */
        /* <DEDUP_REMOVED lines=8> */
[----:B------:R-:W-:Y:S01]  /*49f0*/  FMUL.FTZ R100, R100, UR6 ;  /* 0x0000000664647c20 */ /* 0x000fe20008410000 */
[----:B------:R-:W-:Y:S01]  /*4a00*/  FMUL.FTZ R101, R101, UR6 ;  /* 0x0000000665657c20 */ /* 0x000fe20008410000 */
[----:B0-----:R-:W0:Y:S01]  /*4a10*/  @P1 LDC R9, c[0x0][0x44c] ;  /* 0x00011300ff091b82 */ /* 0x001e220000000800 */
[----:B------:R-:W-:Y:S01]  /*4a20*/  FMUL.FTZ R21, R99, UR6 ;  /* 0x0000000663157c20 */ /* 0x000fe20008410000 */
[----:B------:R1:W3:Y:S01]  /*4a30*/  MUFU.TANH R152, R88 ;  /* 0x0000005800987308 */ /* 0x0002e20000002400 */
[----:B------:R-:W-:Y:S01]  /*4a40*/  FMUL.FTZ R104, R104, UR6 ;  /* 0x0000000668687c20 */ /* 0x000fe20008410000 */
[----:B--2---:R-:W-:Y:S01]  /*4a50*/  FMUL.FTZ R0, R90, UR6 ;  /* 0x000000065a007c20 */ /* 0x004fe20008410000 */
[----:B------:R-:W-:Y:S01]  /*4a60*/  FMUL.FTZ R90, R102, UR6 ;  /* 0x00000006665a7c20 */ /* 0x000fe20008410000 */
[----:B------:R-:W-:Y:S01]  /*4a70*/  FMUL.FTZ R105, R105, UR6 ;  /* 0x0000000669697c20 */ /* 0x000fe20008410000 */
[----:B------:R-:W-:Y:S01]  /*4a80*/  FMUL.FTZ R108, R108, UR6 ;  /* 0x000000066c6c7c20 */ /* 0x000fe20008410000 */
[----:B------:R-:W2:Y:S01]  /*4a90*/  @P1 LDC R94, c[0x0][0x450] ;  /* 0x00011400ff5e1b82 */ /* 0x000ea20000000800 */
[----:B------:R-:W-:Y:S01]  /*4aa0*/  FMUL.FTZ R109, R109, UR6 ;  /* 0x000000066d6d7c20 */ /* 0x000fe20008410000 */
[----:B------:R4:W5:Y:S01]  /*4ab0*/  MUFU.TANH R150, R89 ;  /* 0x0000005900967308 */ /* 0x0009620000002400 */
[----:B-1----:R-:W-:Y:S01]  /*4ac0*/  FMUL.FTZ R88, R98, UR6 ;  /* 0x0000000662587c20 */ /* 0x002fe20008410000 */
        /* <DEDUP_REMOVED lines=10> */
[----:B----4-:R-:W-:Y:S01]  /*4b70*/  FMUL.FTZ R89, R103, UR6 ;  /* 0x0000000667597c20 */ /* 0x010fe20008410000 */
[----:B------:R-:W-:Y:S01]  /*4b80*/  FMUL.FTZ R133, R133, UR6 ;  /* 0x0000000685857c20 */ /* 0x000fe20008410000 */
[----:B0-----:R-:W-:-:S04]  /*4b90*/  @P1 IMAD.HI.U32 R9, R10, R9, RZ ;  /* 0x000000090a091227 */ /* 0x001fc800078e00ff */
[----:B------:R-:W-:Y:S01]  /*4ba0*/  FMUL.FTZ R8, R91, UR6 ;  /* 0x000000065b087c20 */ /* 0x000fe20008410000 */
[----:B------:R0:W1:Y:S01]  /*4bb0*/  MUFU.TANH R148, R92 ;  /* 0x0000005c00947308 */ /* 0x0000620000002400 */
[----:B------:R-:W-:Y:S01]  /*4bc0*/  FMUL.FTZ R118, R118, UR6 ;  /* 0x0000000676767c20 */ /* 0x000fe20008410000 */
[----:B------:R-:W-:Y:S01]  /*4bd0*/  FMUL.FTZ R122, R122, UR6 ;  /* 0x000000067a7a7c20 */ /* 0x000fe20008410000 */
[----:B------:R-:W-:Y:S01]  /*4be0*/  FMUL.FTZ R91, R107, UR6 ;  /* 0x000000066b5b7c20 */ /* 0x000fe20008410000 */
[----:B------:R-:W-:Y:S01]  /*4bf0*/  FMUL.FTZ R126, R126, UR6 ;  /* 0x000000067e7e7c20 */ /* 0x000fe20008410000 */
[----:B------:R-:W-:Y:S01]  /*4c00*/  FMUL.FTZ R130, R130, UR6 ;  /* 0x0000000682827c20 */ /* 0x000fe20008410000 */
[----:B--2---:R-:W-:Y:S01]  /*4c10*/  @P1 SHF.R.U32.HI R10, RZ, R94, R9 ;  /* 0x0000005eff0a1219 */ /* 0x004fe20000011609 */
[----:B------:R-:W-:Y:S01]  /*4c20*/  IMAD.MOV.U32 R9, RZ, RZ, -0x60 ;  /* 0xffffffa0ff097424 */ /* 0x000fe200078e00ff */
[----:B------:R2:W4:Y:S01]  /*4c30*/  MUFU.TANH R146, R93 ;  /* 0x0000005d00927308 */ /* 0x0005220000002400 */
[----:B0-----:R-:W-:Y:S01]  /*4c40*/  FMUL.FTZ R92, R106, UR6 ;  /* 0x000000066a5c7c20 */ /* 0x001fe20008410000 */
[----:B------:R-:W-:Y:S01]  /*4c50*/  FMUL.FTZ R94, R111, UR6 ;  /* 0x000000066f5e7c20 */ /* 0x000fe20008410000 */
[----:B------:R-:W0:Y:S01]  /*4c60*/  SHFL.IDX PT, R96, R10, RZ, 0x1c1f ;  /* 0x001c1fff0a607589 */ /* 0x000e2200000e0000 */
[----:B------:R-:W-:-:S02]  /*4c70*/  IMAD R9, R14, R9, 0x1 ;  /* 0x000000010e097424 */ /* 0x000fc400078e0209 */
[----:B------:R-:W-:Y:S01]  /*4c80*/  FMUL.FTZ R115, R115, UR6 ;  /* 0x0000000673737c20 */ /* 0x000fe20008410000 */
[----:B------:R-:W-:Y:S01]  /*4c90*/  FMUL.FTZ R119, R119, UR6 ;  /* 0x0000000677777c20 */ /* 0x000fe20008410000 */
[----:B------:R-:W4:Y:S01]  /*4ca0*/  SHFL.IDX PT, R10, R10, 0x1, 0x1c1f ;  /* 0x003c1f000a0a7f89 */ /* 0x000f2200000e0000 */
[----:B------:R-:W-:Y:S01]  /*4cb0*/  IMAD R9, R18, -0x2, R9 ;  /* 0xfffffffe12097824 */ /* 0x000fe200078e0209 */
[----:B------:R-:W4:Y:S01]  /*4cc0*/  MUFU.TANH R100, R100 ;  /* 0x0000006400647308 */ /* 0x000f220000002400 */
[----:B--2---:R-:W-:Y:S01]  /*4cd0*/  FMUL.FTZ R93, R110, UR6 ;  /* 0x000000066e5d7c20 */ /* 0x004fe20008410000 */
[----:B------:R-:W-:Y:S01]  /*4ce0*/  FMUL.FTZ R134, R134, UR6 ;  /* 0x0000000686867c20 */ /* 0x000fe20008410000 */
[----:B------:R-:W-:Y:S01]  /*4cf0*/  FMUL.FTZ R123, R123, UR6 ;  /* 0x000000067b7b7c20 */ /* 0x000fe20008410000 */
[----:B------:R-:W-:Y:S01]  /*4d00*/  IADD3 R95, -R170, R9, R171 ;  /* 0x00000009aa5f7210 */ /* 0x000fe20007ffe1ab */
[----:B------:R-:W-:Y:S01]  /*4d10*/  FMUL.FTZ R127, R127, UR6 ;  /* 0x000000067f7f7c20 */ /* 0x000fe20008410000 */
[----:B------:R-:W-:Y:S01]  /*4d20*/  FMUL.FTZ R131, R131, UR6 ;  /* 0x0000000683837c20 */ /* 0x000fe20008410000 */
[----:B------:R-:W-:Y:S01]  /*4d30*/  FMUL.FTZ R135, R135, UR6 ;  /* 0x0000000687877c20 */ /* 0x000fe20008410000 */
[----:B------:R-:W2:Y:S01]  /*4d40*/  MUFU.TANH R101, R101 ;  /* 0x0000006500657308 */ /* 0x000ea20000002400 */
[----:B------:R-:W-:-:S04]  /*4d50*/  UIADD3 UR7, UR7, 0x2a840, URZ ;  /* 0x0002a84007077890 */ /* 0x000fc8000fffe03f */
[----:B------:R-:W-:-:S03]  /*4d60*/  UPRMT UR7, UR42, 0x654, UR7 ;  /* 0x000006542a077896 */ /* 0x000fc60008000007 */
[----:B------:R-:W2:Y:S01]  /*4d70*/  MUFU.TANH R102, R104 ;  /* 0x0000006800667308 */ /* 0x000ea20000002400 */
[----:B0-----:R-:W-:-:S05]  /*4d80*/  IMAD.IADD R97, R95, 0x1, R96 ;  /* 0x000000015f617824 */ /* 0x001fca00078e0260 */
[----:B------:R-:W-:Y:S01]  /*4d90*/  SYNCS.ARRIVE.TRANS64.RED.A1T0 RZ, [UR7], RZ ;  /* 0x000000ffffff79a7 */ /* 0x000fe20008100407 */
[C---:B------:R-:W-:Y:S01]  /*4da0*/  ISETP.GT.AND P1, PT, R97.reuse, RZ, PT ;  /* 0x000000ff6100720c */ /* 0x040fe20003f24270 */
[----:B------:R-:W0:Y:S01]  /*4db0*/  MUFU.TANH R98, R105 ;  /* 0x0000006900627308 */ /* 0x000e220000002400 */
[C---:B------:R-:W-:Y:S02]  /*4dc0*/  ISETP.GT.AND P2, PT, R97.reuse, 0x1, PT ;  /* 0x000000016100780c */ /* 0x040fe40003f44270 */
[----:B---3--:R-:W-:Y:S02]  /*4dd0*/  FSEL R152, R152, -INF , P1 ;  /* 0xff80000098987808 */ /* 0x008fe40000800000 */
[----:B------:R-:W-:Y:S02]  /*4de0*/  ISETP.GT.AND P1, PT, R97, 0x8, PT ;  /* 0x000000086100780c */ /* 0x000fe40003f24270 */
[----:B-----5:R-:W-:Y:S01]  /*4df0*/  FSEL R150, R150, -INF , P2 ;  /* 0xff80000096967808 */ /* 0x020fe20001000000 */
[----:B------:R-:W3:Y:S01]  /*4e00*/  MUFU.TANH R108, R108 ;  /* 0x0000006c006c7308 */ /* 0x000ee20000002400 */
[----:B------:R-:W-:-:S02]  /*4e10*/  FMNMX.FTZ R9, R152, R11, !PT ;  /* 0x0000000b98097209 */ /* 0x000fc40007810000 */
[C---:B------:R-:W-:Y:S02]  /*4e20*/  ISETP.GT.AND P2, PT, R97.reuse, 0x9, PT ;  /* 0x000000096100780c */ /* 0x040fe40003f44270 */
[----:B-1----:R-:W-:Y:S02]  /*4e30*/  FSEL R148, R148, -INF , P1 ;  /* 0xff80000094947808 */ /* 0x002fe40000800000 */
[----:B------:R-:W-:Y:S01]  /*4e40*/  FMNMX.FTZ R9, R150, R9, !PT ;  /* 0x0000000996097209 */ /* 0x000fe20007810000 */
[----:B------:R-:W1:Y:S01]  /*4e50*/  MUFU.TANH R109, R109 ;  /* 0x0000006d006d7308 */ /* 0x000e620000002400 */
[C---:B------:R-:W-:Y:S02]  /*4e60*/  ISETP.GT.AND P1, PT, R97.reuse, 0x10, PT ;  /* 0x000000106100780c */ /* 0x040fe40003f24270 */
[----:B----4-:R-:W-:Y:S02]  /*4e70*/  FSEL R146, R146, -INF , P2 ;  /* 0xff80000092927808 */ /* 0x010fe40001000000 */
[----:B------:R-:W-:Y:S01]  /*4e80*/  FMNMX.FTZ R99, R148, R9, !PT ;  /* 0x0000000994637209 */ /* 0x000fe20007810000 */
[----:B------:R-:W-:Y:S01]  /*4e90*/  FMUL.FTZ R9, R120, UR6 ;  /* 0x0000000678097c20 */ /* 0x000fe20008410000 */
[----:B------:R-:W-:Y:S01]  /*4ea0*/  ISETP.GT.AND P2, PT, R97, 0x11, PT ;  /* 0x000000116100780c */ /* 0x000fe20003f44270 */
[----:B------:R-:W4:Y:S01]  /*4eb0*/  MUFU.TANH R104, R112 ;  /* 0x0000007000687308 */ /* 0x000f220000002400 */
[----:B------:R-:W-:-:S02]  /*4ec0*/  FSEL R144, R144, -INF , P1 ;  /* 0xff80000090907808 */ /* 0x000fc40000800000 */
[----:B------:R-:W-:Y:S02]  /*4ed0*/  FMNMX.FTZ R99, R146, R99, !PT ;  /* 0x0000006392637209 */ /* 0x000fe40007810000 */
[C---:B------:R-:W-:Y:S02]  /*4ee0*/  ISETP.GT.AND P1, PT, R97.reuse, 0x18, PT ;  /* 0x000000186100780c */ /* 0x040fe40003f24270 */
[----:B------:R-:W-:Y:S01]  /*4ef0*/  FSEL R140, R140, -INF , P2 ;  /* 0xff8000008c8c7808 */ /* 0x000fe20001000000 */
[----:B------:R-:W5:Y:S01]  /*4f00*/  MUFU.TANH R113, R113 ;  /* 0x0000007100717308 */ /* 0x000f620000002400 */
[----:B------:R-:W-:Y:S02]  /*4f10*/  FMNMX.FTZ R99, R144, R99, !PT ;  /* 0x0000006390637209 */ /* 0x000fe40007810000 */
[----:B------:R-:W-:Y:S02]  /*4f20*/  ISETP.GT.AND P2, PT, R97, 0x19, PT ;  /* 0x000000196100780c */ /* 0x000fe40003f44270 */
[----:B------:R-:W-:-:S02]  /*4f30*/  FSEL R120, R100, -INF , P1 ;  /* 0xff80000064787808 */ /* 0x000fc40000800000 */
[----:B------:R-:W-:Y:S01]  /*4f40*/  FMNMX.FTZ R99, R140, R99, !PT ;  /* 0x000000638c637209 */ /* 0x000fe20007810000 */
[----:B------:R-:W5:Y:S01]  /*4f50*/  MUFU.TANH R110, R116 ;  /* 0x00000074006e7308 */ /* 0x000f620000002400 */
[----:B------:R-:W-:Y:S02]  /*4f60*/  ISETP.GT.AND P1, PT, R97, 0x20, PT ;  /* 0x000000206100780c */ /* 0x000fe40003f24270 */
[----:B--2---:R-:W-:Y:S02]  /*4f70*/  FSEL R106, R101, -INF , P2 ;  /* 0xff800000656a7808 */ /* 0x004fe40001000000 */
[----:B------:R-:W-:Y:S02]  /*4f80*/  FMNMX.FTZ R99, R120, R99, !PT ;  /* 0x0000006378637209 */ /* 0x000fe40007810000 */
[----:B------:R-:W-:Y:S01]  /*4f90*/  ISETP.GT.AND P2, PT, R97, 0x21, PT ;  /* 0x000000216100780c */ /* 0x000fe20003f44270 */
[----:B------:R-:W2:Y:S01]  /*4fa0*/  MUFU.TANH R112, R117 ;  /* 0x0000007500707308 */ /* 0x000ea20000002400 */
[----:B------:R-:W-:-:S02]  /*4fb0*/  FSEL R102, R102, -INF , P1 ;  /* 0xff80000066667808 */ /* 0x000fc40000800000 */
[----:B------:R-:W-:Y:S02]  /*4fc0*/  FMNMX.FTZ R99, R106, R99, !PT ;  /* 0x000000636a637209 */ /* 0x000fe40007810000 */
[C---:B------:R-:W-:Y:S02]  /*4fd0*/  ISETP.GT.AND P1, PT, R97.reuse, 0x28, PT ;  /* 0x000000286100780c */ /* 0x040fe40003f24270 */
[----:B0-----:R-:W-:Y:S01]  /*4fe0*/  FSEL R98, R98, -INF , P2 ;  /* 0xff80000062627808 */ /* 0x001fe20001000000 */
[----:B------:R0:W2:Y:S01]  /*4ff0*/  MUFU.TANH R116, R9 ;  /* 0x0000000900747308 */ /* 0x0000a20000002400 */
[----:B------:R-:W-:Y:S02]  /*5000*/  FMNMX.FTZ R99, R102, R99, !PT ;  /* 0x0000006366637209 */ /* 0x000fe40007810000 */
[----:B------:R-:W-:Y:S02]  /*5010*/  ISETP.GT.AND P2, PT, R97, 0x29, PT ;  /* 0x000000296100780c */ /* 0x000fe40003f44270 */
[----:B---3--:R-:W-:-:S02]  /*5020*/  FSEL R96, R108, -INF , P1 ;  /* 0xff8000006c607808 */ /* 0x008fc40000800000 */
[----:B------:R-:W-:Y:S01]  /*5030*/  FMNMX.FTZ R99, R98, R99, !PT ;  /* 0x0000006362637209 */ /* 0x000fe20007810000 */
[----:B------:R-:W3:Y:S01]  /*5040*/  MUFU.TANH R121, R121 ;  /* 0x0000007900797308 */ /* 0x000ee20000002400 */
[----:B------:R-:W-:Y:S01]  /*5050*/  ISETP.GT.AND P1, PT, R97, 0x30, PT ;  /* 0x000000306100780c */ /* 0x000fe20003f24270 */
[----:B0-----:R-:W-:Y:S01]  /*5060*/  FMUL.FTZ R9, R132, UR6 ;  /* 0x0000000684097c20 */ /* 0x001fe20008410000 */
[----:B-1----:R-:W-:Y:S02]  /*5070*/  FSEL R100, R109, -INF , P2 ;  /* 0xff8000006d647808 */ /* 0x002fe40001000000 */
[----:B------:R-:W-:Y:S02]  /*5080*/  FMNMX.FTZ R99, R96, R99, !PT ;  /* 0x0000006360637209 */ /* 0x000fe40007810000 */
[----:B------:R-:W-:Y:S01]  /*5090*/  ISETP.GT.AND P2, PT, R97, 0x31, PT ;  /* 0x000000316100780c */ /* 0x000fe20003f44270 */
[----:B------:R3:W0:Y:S01]  /*50a0*/  MUFU.TANH R101, R124 ;  /* 0x0000007c00657308 */ /* 0x0006220000002400 */
[----:B----4-:R-:W-:-:S02]  /*50b0*/  FSEL R104, R104, -INF , P1 ;  /* 0xff80000068687808 */ /* 0x010fc40000800000 */
[----:B------:R-:W-:Y:S02]  /*50c0*/  FMNMX.FTZ R99, R100, R99, !PT ;  /* 0x0000006364637209 */ /* 0x000fe40007810000 */
[----:B------:R-:W-:Y:S02]  /*50d0*/  ISETP.GT.AND P1, PT, R97, 0x38, PT ;  /* 0x000000386100780c */ /* 0x000fe40003f24270 */
[----:B-----5:R-:W-:Y:S01]  /*50e0*/  FSEL R108, R113, -INF , P2 ;  /* 0xff800000716c7808 */ /* 0x020fe20001000000 */
[----:B------:R-:W1:Y:S01]  /*50f0*/  MUFU.TANH R125, R125 ;  /* 0x0000007d007d7308 */ /* 0x000e620000002400 */
[----:B------:R-:W-:Y:S02]  /*5100*/  FMNMX.FTZ R99, R104, R99, !PT ;  /* 0x0000006368637209 */ /* 0x000fe40007810000 */
[----:B------:R-:W-:Y:S02]  /*5110*/  ISETP.GT.AND P2, PT, R97, 0x39, PT ;  /* 0x000000396100780c */ /* 0x000fe40003f44270 */
[----:B------:R-:W-:-:S02]  /*5120*/  FSEL R110, R110, -INF , P1 ;  /* 0xff8000006e6e7808 */ /* 0x000fc40000800000 */
[----:B------:R-:W-:Y:S01]  /*5130*/  FMNMX.FTZ R99, R108, R99, !PT ;  /* 0x000000636c637209 */ /* 0x000fe20007810000 */
[----:B------:R0:W4:Y:S01]  /*5140*/  MUFU.TANH R103, R128 ;  /* 0x0000008000677308 */ /* 0x0001220000002400 */
[C---:B------:R-:W-:Y:S02]  /*5150*/  ISETP.GT.AND P1, PT, R97.reuse, 0x40, PT ;  /* 0x000000406100780c */ /* 0x040fe40003f24270 */
[----:B--2---:R-:W-:Y:S02]  /*5160*/  FSEL R112, R112, -INF , P2 ;  /* 0xff80000070707808 */ /* 0x004fe40001000000 */
[----:B------:R-:W-:Y:S02]  /*5170*/  FMNMX.FTZ R99, R110, R99, !PT ;  /* 0x000000636e637209 */ /* 0x000fe40007810000 */
[----:B------:R-:W-:Y:S01]  /*5180*/  ISETP.GT.AND P2, PT, R97, 0x41, PT ;  /* 0x000000416100780c */ /* 0x000fe20003f44270 */
[----:B------:R-:W2:Y:S01]  /*5190*/  MUFU.TANH R129, R129 ;  /* 0x0000008100817308 */ /* 0x000ea20000002400 */
[----:B------:R-:W-:-:S02]  /*51a0*/  FSEL R116, R116, -INF , P1 ;  /* 0xff80000074747808 */ /* 0x000fc40000800000 */
[----:B------:R-:W-:Y:S02]  /*51b0*/  FMNMX.FTZ R99, R112, R99, !PT ;  /* 0x0000006370637209 */ /* 0x000fe40007810000 */
[----:B------:R-:W-:Y:S02]  /*51c0*/  ISETP.GT.AND P1, PT, R97, 0x48, PT ;  /* 0x000000486100780c */ /* 0x000fe40003f24270 */
[----:B---3--:R-:W-:Y:S01]  /*51d0*/  FSEL R124, R121, -INF , P2 ;  /* 0xff800000797c7808 */ /* 0x008fe20001000000 */
[----:B------:R3:W5:Y:S01]  /*51e0*/  MUFU.TANH R138, R9 ;  /* 0x00000009008a7308 */ /* 0x0007620000002400 */
[----:B------:R-:W-:Y:S02]  /*51f0*/  FMNMX.FTZ R99, R116, R99, !PT ;  /* 0x0000006374637209 */ /* 0x000fe40007810000 */
[----:B------:R-:W-:Y:S02]  /*5200*/  ISETP.GT.AND P2, PT, R97, 0x49, PT ;  /* 0x000000496100780c */ /* 0x000fe40003f44270 */
[----:B0-----:R-:W-:-:S02]  /*5210*/  FSEL R128, R101, -INF , P1 ;  /* 0xff80000065807808 */ /* 0x001fc40000800000 */
[----:B------:R-:W-:Y:S01]  /*5220*/  FMNMX.FTZ R99, R124, R99, !PT ;  /* 0x000000637c637209 */ /* 0x000fe20007810000 */
[----:B------:R-:W0:Y:S01]  /*5230*/  MUFU.TANH R133, R133 ;  /* 0x0000008500857308 */ /* 0x000e220000002400 */
[----:B------:R-:W-:Y:S01]  /*5240*/  ISETP.GT.AND P1, PT, R97, 0x50, PT ;  /* 0x000000506100780c */ /* 0x000fe20003f24270 */
[----:B---3--:R-:W-:Y:S01]  /*5250*/  FMUL.FTZ R9, R114, UR6 ;  /* 0x0000000672097c20 */ /* 0x008fe20008410000 */
[----:B-1----:R-:W-:Y:S02]  /*5260*/  FSEL R132, R125, -INF , P2 ;  /* 0xff8000007d847808 */ /* 0x002fe40001000000 */
[----:B------:R-:W-:Y:S02]  /*5270*/  FMNMX.FTZ R99, R128, R99, !PT ;  /* 0x0000006380637209 */ /* 0x000fe40007810000 */
[----:B------:R-:W-:Y:S01]  /*5280*/  ISETP.GT.AND P2, PT, R97, 0x51, PT ;  /* 0x000000516100780c */ /* 0x000fe20003f44270 */
[----:B------:R-:W1:Y:S01]  /*5290*/  MUFU.TANH R0, R0 ;  /* 0x0000000000007308 */ /* 0x000e620000002400 */
[----:B----4-:R-:W-:-:S02]  /*52a0*/  FSEL R114, R103, -INF , P1 ;  /* 0xff80000067727808 */ /* 0x010fc40000800000 */
[----:B------:R-:W-:Y:S02]  /*52b0*/  FMNMX.FTZ R99, R132, R99, !PT ;  /* 0x0000006384637209 */ /* 0x000fe40007810000 */
[----:B------:R-:W-:Y:S02]  /*52c0*/  ISETP.GT.AND P1, PT, R97, 0x58, PT ;  /* 0x000000586100780c */ /* 0x000fe40003f24270 */
[----:B--2---:R-:W-:Y:S01]  /*52d0*/  FSEL R136, R129, -INF , P2 ;  /* 0xff80000081887808 */ /* 0x004fe20001000000 */
[----:B------:R-:W2:Y:S01]  /*52e0*/  MUFU.TANH R8, R8 ;  /* 0x0000000800087308 */ /* 0x000ea20000002400 */
[----:B------:R-:W-:Y:S02]  /*52f0*/  FMNMX.FTZ R99, R114, R99, !PT ;  /* 0x0000006372637209 */ /* 0x000fe40007810000 */
[----:B------:R-:W-:Y:S01]  /*5300*/  ISETP.GT.AND P2, PT, R97, 0x59, PT ;  /* 0x000000596100780c */ /* 0x000fe20003f44270 */
[----:B------:R-:W-:Y:S01]  /*5310*/  IMAD.IADD R97, R95, 0x1, R10 ;  /* 0x000000015f617824 */ /* 0x000fe200078e020a */
[----:B-----5:R-:W-:-:S02]  /*5320*/  FSEL R138, R138, -INF , P1 ;  /* 0xff8000008a8a7808 */ /* 0x020fc40000800000 */
[----:B------:R-:W-:Y:S01]  /*5330*/  FMNMX.FTZ R99, R136, R99, !PT ;  /* 0x0000006388637209 */ /* 0x000fe20007810000 */
[----:B------:R-:W-:Y:S01]  /*5340*/  MUFU.TANH R20, R20 ;  /* 0x0000001400147308 */ /* 0x000fe20000002400 */
[----:B0-----:R-:W-:Y:S02]  /*5350*/  FSEL R142, R133, -INF , P2 ;  /* 0xff800000858e7808 */ /* 0x001fe40001000000 */
[----:B------:R-:W-:Y:S02]  /*5360*/  FMNMX.FTZ R99, R138, R99, !PT ;  /* 0x000000638a637209 */ /* 0x000fe40007810000 */
[C---:B------:R-:W-:Y:S02]  /*5370*/  ISETP.GT.AND P1, PT, R97.reuse, RZ, PT ;  /* 0x000000ff6100720c */ /* 0x040fe40003f24270 */
[----:B------:R-:W-:Y:S01]  /*5380*/  FMNMX.FTZ R99, R142, R99, !PT ;  /* 0x000000638e637209 */ /* 0x000fe20007810000 */
[----:B------:R-:W-:Y:S01]  /*5390*/  MUFU.TANH R15, R15 ;  /* 0x0000000f000f7308 */ /* 0x000fe20000002400 */
[----:B------:R-:W-:-:S02]  /*53a0*/  ISETP.GT.AND P2, PT, R97, 0x1, PT ;  /* 0x000000016100780c */ /* 0x000fc40003f44270 */
[----:B-1----:R-:W-:Y:S01]  /*53b0*/  FSEL R0, R0, -INF , P1 ;  /* 0xff80000000007808 */ /* 0x002fe20000800000 */
[----:B------:R-:W0:Y:S01]  /*53c0*/  SHFL.BFLY PT, R154, R99, 0x2, 0x1f ;  /* 0x0c401f00639a7f89 */ /* 0x000e2200000e0000 */
[C---:B------:R-:W-:Y:S02]  /*53d0*/  ISETP.GT.AND P3, PT, R97.reuse, 0x8, PT ;  /* 0x000000086100780c */ /* 0x040fe40003f64270 */
[----:B--2---:R-:W-:Y:S01]  /*53e0*/  FSEL R8, R8, -INF , P2 ;  /* 0xff80000008087808 */ /* 0x004fe20001000000 */
[----:B------:R-:W1:Y:S01]  /*53f0*/  MUFU.TANH R88, R88 ;  /* 0x0000005800587308 */ /* 0x000e620000002400 */
[----:B------:R-:W-:Y:S02]  /*5400*/  FMNMX.FTZ R95, R0, R12, !PT ;  /* 0x0000000c005f7209 */ /* 0x000fe40007810000 */
[C---:B------:R-:W-:Y:S02]  /*5410*/  ISETP.GT.AND P4, PT, R97.reuse, 0x9, PT ;  /* 0x000000096100780c */ /* 0x040fe40003f84270 */
[----:B------:R-:W-:-:S03]  /*5420*/  ISETP.GT.AND P2, PT, R97, 0x10, PT ;  /* 0x000000106100780c */ /* 0x000fc60003f44270 */
[----:B------:R2:W-:Y:S08]  /*5430*/  MUFU.TANH R103, R9 ;  /* 0x0000000900677308 */ /* 0x0005f00000002400 */
[----:B------:R-:W-:Y:S01]  /*5440*/  MUFU.TANH R21, R21 ;  /* 0x0000001500157308 */ /* 0x000fe20000002400 */
[----:B--2---:R-:W2:Y:S01]  /*5450*/  LDC R9, c[0x0][0x988] ;  /* 0x00026200ff097b82 */ /* 0x004ea20000000800 */
[----:B-1----:R-:W-:-:S02]  /*5460*/  FSEL R88, R88, -INF , P2 ;  /* 0xff80000058587808 */ /* 0x002fc40001000000 */
[----:B0-----:R-:W-:Y:S02]  /*5470*/  FMNMX.FTZ R154, R99, R154, !PT ;  /* 0x0000009a639a7209 */ /* 0x001fe40007810000 */
[----:B------:R-:W-:Y:S02]  /*5480*/  ISETP.GT.AND P2, PT, R97, 0x18, PT ;  /* 0x000000186100780c */ /* 0x000fe40003f44270 */
[----:B------:R-:W0:Y:S01]  /*5490*/  MUFU.TANH R90, R90 ;  /* 0x0000005a005a7308 */ /* 0x000e220000002400 */
[----:B------:R-:W1:Y:S07]  /*54a0*/  SHFL.BFLY PT, R99, R154, 0x1, 0x1f ;  /* 0x0c201f009a637f89 */ /* 0x000e6e00000e0000 */
[----:B------:R3:W-:Y:S08]  /*54b0*/  MUFU.TANH R105, R118 ;  /* 0x0000007600697308 */ /* 0x0007f00000002400 */
[----:B------:R-:W-:Y:S01]  /*54c0*/  MUFU.TANH R89, R89 ;  /* 0x0000005900597308 */ /* 0x000fe20000002400 */
[----:B---3--:R-:W-:-:S02]  /*54d0*/  FSEL R118, R20, -INF , P3 ;  /* 0xff80000014767808 */ /* 0x008fc40001800000 */
[C---:B------:R-:W-:Y:S02]  /*54e0*/  ISETP.GT.AND P3, PT, R97.reuse, 0x11, PT ;  /* 0x000000116100780c */ /* 0x040fe40003f64270 */
[----:B0-----:R-:W-:Y:S02]  /*54f0*/  FSEL R90, R90, -INF , P2 ;  /* 0xff8000005a5a7808 */ /* 0x001fe40001000000 */
[----:B------:R-:W-:Y:S01]  /*5500*/  ISETP.GT.AND P2, PT, R97, 0x20, PT ;  /* 0x000000206100780c */ /* 0x000fe20003f44270 */
[----:B------:R0:W-:Y:S01]  /*5510*/  MUFU.TANH R176, R122 ;  /* 0x0000007a00b07308 */ /* 0x0001e20000002400 */
[----:B-1----:R-:W-:Y:S02]  /*5520*/  FMNMX.FTZ R10, R154, R99, !PT ;  /* 0x000000639a0a7209 */ /* 0x002fe40007810000 */
[----:B------:R-:W-:Y:S02]  /*5530*/  FMNMX.FTZ R99, R8, R95, !PT ;  /* 0x0000005f08637209 */ /* 0x000fe40007810000 */
[C---:B------:R-:W-:Y:S01]  /*5540*/  FSETP.NEU.FTZ.AND P1, PT, R10.reuse, -INF , PT ;  /* 0xff8000000a00780b */ /* 0x040fe20003f3d000 */
[----:B--2---:R-:W-:Y:S01]  /*5550*/  FMUL.FTZ R101, R10, R9 ;  /* 0x000000090a657220 */ /* 0x004fe20000410000 */
[----:B------:R-:W-:Y:S01]  /*5560*/  FMNMX.FTZ R99, R118, R99, !PT ;  /* 0x0000006376637209 */ /* 0x000fe20007810000 */
[----:B------:R-:W1:Y:S01]  /*5570*/  MUFU.TANH R92, R92 ;  /* 0x0000005c005c7308 */ /* 0x000e620000002400 */
[----:B0-----:R-:W-:-:S02]  /*5580*/  FSEL R122, R15, -INF , P4 ;  /* 0xff8000000f7a7808 */ /* 0x001fc40002000000 */
[----:B------:R-:W-:Y:S02]  /*5590*/  FSEL R95, R101, RZ, P1 ;  /* 0x000000ff655f7208 */ /* 0x000fe40000800000 */
[----:B------:R-:W-:-:S03]  /*55a0*/  FMNMX.FTZ R99, R122, R99, !PT ;  /* 0x000000637a637209 */ /* 0x000fc60007810000 */
[----:B------:R-:W-:Y:S01]  /*55b0*/  MUFU.TANH R91, R91 ;  /* 0x0000005b005b7308 */ /* 0x000fe20000002400 */
[----:B------:R-:W-:Y:S01]  /*55c0*/  FMNMX.FTZ R99, R88, R99, !PT ;  /* 0x0000006358637209 */ /* 0x000fe20007810000 */
[-CC-:B------:R-:W-:Y:S01]  /*55d0*/  FFMA.FTZ R158, R148, R9.reuse, -R95.reuse ;  /* 0x00000009949e7223 */ /* 0x180fe2000001085f */
[-CC-:B------:R-:W-:Y:S01]  /*55e0*/  FFMA.FTZ R156, R150, R9.reuse, -R95.reuse ;  /* 0x00000009969c7223 */ /* 0x180fe2000001085f */
[-CC-:B------:R-:W-:Y:S01]  /*55f0*/  FFMA.FTZ R15, R152, R9.reuse, -R95.reuse ;  /* 0x00000009980f7223 */ /* 0x180fe2000001085f */
[-CC-:B------:R-:W-:Y:S01]  /*5600*/  FFMA.FTZ R152, R144, R9.reuse, -R95.reuse ;  /* 0x0000000990987223 */ /* 0x180fe2000001085f */
[-CC-:B------:R-:W-:Y:S01]  /*5610*/  FFMA.FTZ R154, R120, R9.reuse, -R95.reuse ;  /* 0x00000009789a7223 */ /* 0x180fe2000001085f */
[-CC-:B------:R-:W-:Y:S01]  /*5620*/  FFMA.FTZ R107, R114, R9.reuse, -R95.reuse ;  /* 0x00000009726b7223 */ /* 0x180fe2000001085f */
[----:B------:R0:W-:Y:S01]  /*5630*/  MUFU.TANH R178, R126 ;  /* 0x0000007e00b27308 */ /* 0x0001e20000002400 */
[----:B-1----:R-:W-:Y:S01]  /*5640*/  FSEL R92, R92, -INF , P2 ;  /* 0xff8000005c5c7808 */ /* 0x002fe20001000000 */
[-CC-:B------:R-:W-:Y:S01]  /*5650*/  FFMA.FTZ R98, R98, R9.reuse, -R95.reuse ;  /* 0x0000000962627223 */ /* 0x180fe2000001085f */
[----:B------:R-:W-:Y:S01]  /*5660*/  ISETP.GT.AND P2, PT, R97, 0x28, PT ;  /* 0x000000286100780c */ /* 0x000fe20003f44270 */
[-CC-:B------:R-:W-:Y:S01]  /*5670*/  FFMA.FTZ R96, R96, R9.reuse, -R95.reuse ;  /* 0x0000000960607223 */ /* 0x180fe2000001085f */
[-CC-:B------:R-:W-:Y:S01]  /*5680*/  FFMA.FTZ R101, R110, R9.reuse, -R95.reuse ;  /* 0x000000096e657223 */ /* 0x180fe2000001085f */
[-CC-:B------:R-:W-:Y:S01]  /*5690*/  FFMA.FTZ R110, R132, R9.reuse, -R95.reuse ;  /* 0x00000009846e7223 */ /* 0x180fe2000001085f */
[-CC-:B------:R-:W-:Y:S01]  /*56a0*/  FFMA.FTZ R136, R136, R9.reuse, -R95.reuse ;  /* 0x0000000988887223 */ /* 0x180fe2000001085f */
[----:B------:R-:W1:Y:S01]  /*56b0*/  MUFU.TANH R93, R93 ;  /* 0x0000005d005d7308 */ /* 0x000e620000002400 */
[----:B0-----:R-:W-:Y:S01]  /*56c0*/  FSEL R126, R21, -INF , P3 ;  /* 0xff800000157e7808 */ /* 0x001fe20001800000 */
[-CC-:B------:R-:W-:Y:S01]  /*56d0*/  FFMA.FTZ R21, R146, R9.reuse, -R95.reuse ;  /* 0x0000000992157223 */ /* 0x180fe2000001085f */
[----:B------:R-:W-:Y:S01]  /*56e0*/  ISETP.GT.AND P3, PT, R97, 0x19, PT ;  /* 0x000000196100780c */ /* 0x000fe20003f64270 */
[----:B------:R-:W-:Y:S01]  /*56f0*/  FFMA.FTZ R138, R138, R9, -R95 ;  /* 0x000000098a8a7223 */ /* 0x000fe2000001085f */
[----:B------:R-:W-:-:S03]  /*5700*/  FMNMX.FTZ R99, R126, R99, !PT ;  /* 0x000000637e637209 */ /* 0x000fc60007810000 */
[----:B------:R-:W0:Y:S01]  /*5710*/  MUFU.TANH R94, R94 ;  /* 0x0000005e005e7308 */ /* 0x000e220000002400 */
[----:B------:R-:W-:-:S07]  /*5720*/  FMNMX.FTZ R99, R90, R99, !PT ;  /* 0x000000635a637209 */ /* 0x000fce0007810000 */
[----:B------:R2:W-:Y:S01]  /*5730*/  MUFU.TANH R180, R130 ;  /* 0x0000008200b47308 */ /* 0x0005e20000002400 */
[----:B-1----:R-:W-:Y:S01]  /*5740*/  FSEL R150, R93, -INF , P2 ;  /* 0xff8000005d967808 */ /* 0x002fe20001000000 */
[----:B------:R-:W-:Y:S01]  /*5750*/  FFMA.FTZ R93, R102, R9, -R95 ;  /* 0x00000009665d7223 */ /* 0x000fe2000001085f */
[----:B------:R-:W-:-:S05]  /*5760*/  ISETP.GT.AND P2, PT, R97, 0x30, PT ;  /* 0x000000306100780c */ /* 0x000fca0003f44270 */
[----:B------:R-:W1:Y:S01]  /*5770*/  MUFU.TANH R115, R115 ;  /* 0x0000007300737308 */ /* 0x000e620000002400 */
[----:B--2---:R-:W-:Y:S01]  /*5780*/  FSEL R130, R89, -INF , P3 ;  /* 0xff80000059827808 */ /* 0x004fe20001800000 */
[--C-:B------:R-:W-:Y:S01]  /*5790*/  FFMA.FTZ R89, R140, R9, -R95.reuse ;  /* 0x000000098c597223 */ /* 0x100fe2000001085f */
[----:B------:R-:W-:Y:S02]  /*57a0*/  ISETP.GT.AND P3, PT, R97, 0x21, PT ;  /* 0x000000216100780c */ /* 0x000fe40003f64270 */
[----:B------:R-:W-:Y:S02]  /*57b0*/  FMNMX.FTZ R99, R130, R99, !PT ;  /* 0x0000006382637209 */ /* 0x000fe40007810000 */
[----:B------:R-:W-:Y:S01]  /*57c0*/  FSEL R148, R91, -INF , P3 ;  /* 0xff8000005b947808 */ /* 0x000fe20001800000 */
[----:B------:R-:W2:Y:S01]  /*57d0*/  MUFU.TANH R119, R119 ;  /* 0x0000007700777308 */ /* 0x000ea20000002400 */
[----:B------:R-:W-:Y:S01]  /*57e0*/  FMNMX.FTZ R99, R92, R99, !PT ;  /* 0x000000635c637209 */ /* 0x000fe20007810000 */
[----:B------:R-:W-:Y:S01]  /*57f0*/  FFMA.FTZ R91, R106, R9, -R95 ;  /* 0x000000096a5b7223 */ /* 0x000fe2000001085f */
[----:B------:R-:W-:-:S02]  /*5800*/  ISETP.GT.AND P3, PT, R97, 0x29, PT ;  /* 0x000000296100780c */ /* 0x000fc40003f64270 */
[----:B------:R-:W-:Y:S02]  /*5810*/  FMNMX.FTZ R99, R148, R99, !PT ;  /* 0x0000006394637209 */ /* 0x000fe40007810000 */
[----:B0-----:R-:W-:Y:S01]  /*5820*/  FSEL R94, R94, -INF , P3 ;  /* 0xff8000005e5e7808 */ /* 0x001fe20001800000 */
[----:B------:R0:W-:Y:S01]  /*5830*/  MUFU.TANH R182, R134 ;  /* 0x0000008600b67308 */ /* 0x0001e20000002400 */
[----:B------:R-:W-:Y:S02]  /*5840*/  FMNMX.FTZ R99, R150, R99, !PT ;  /* 0x0000006396637209 */ /* 0x000fe40007810000 */
[----:B------:R-:W-:Y:S02]  /*5850*/  ISETP.GT.AND P3, PT, R97, 0x31, PT ;  /* 0x000000316100780c */ /* 0x000fe40003f64270 */
[----:B------:R-:W-:Y:S02]  /*5860*/  FMNMX.FTZ R99, R94, R99, !PT ;  /* 0x000000635e637209 */ /* 0x000fe40007810000 */
[----:B-1----:R-:W-:Y:S01]  /*5870*/  FSEL R144, R115, -INF , P3 ;  /* 0xff80000073907808 */ /* 0x002fe20001800000 */
[----:B------:R-:W1:Y:S01]  /*5880*/  MUFU.TANH R123, R123 ;  /* 0x0000007b007b7308 */ /* 0x000e620000002400 */
[----:B0-----:R-:W-:-:S02]  /*5890*/  FSEL R134, R103, -INF , P2 ;  /* 0xff80000067867808 */ /* 0x001fc40001000000 */
[C---:B------:R-:W-:Y:S02]  /*58a0*/  ISETP.GT.AND P2, PT, R97.reuse, 0x38, PT ;  /* 0x000000386100780c */ /* 0x040fe40003f44270 */
[----:B------:R-:W-:Y:S02]  /*58b0*/  FMNMX.FTZ R99, R134, R99, !PT ;  /* 0x0000006386637209 */ /* 0x000fe40007810000 */
[----:B------:R-:W-:Y:S01]  /*58c0*/  ISETP.GT.AND P3, PT, R97, 0x39, PT ;  /* 0x000000396100780c */ /* 0x000fe20003f64270 */
[----:B------:R-:W0:Y:S01]  /*58d0*/  MUFU.TANH R127, R127 ;  /* 0x0000007f007f7308 */ /* 0x000e220000002400 */
[----:B------:R-:W-:Y:S01]  /*58e0*/  FSEL R146, R105, -INF , P2 ;  /* 0xff80000069927808 */ /* 0x000fe20001000000 */
[----:B------:R-:W-:Y:S01]  /*58f0*/  FFMA.FTZ R105, R128, R9, -R95 ;  /* 0x0000000980697223 */ /* 0x000fe2000001085f */
[----:B------:R-:W-:Y:S02]  /*5900*/  FMNMX.FTZ R99, R144, R99, !PT ;  /* 0x0000006390637209 */ /* 0x000fe40007810000 */
[----:B------:R-:W-:-:S02]  /*5910*/  ISETP.GT.AND P2, PT, R97, 0x40, PT ;  /* 0x000000406100780c */ /* 0x000fc40003f44270 */
[----:B--2---:R-:W-:Y:S01]  /*5920*/  FSEL R140, R119, -INF , P3 ;  /* 0xff800000778c7808 */ /* 0x004fe20001800000 */
[----:B------:R-:W2:Y:S01]  /*5930*/  MUFU.TANH R131, R131 ;  /* 0x0000008300837308 */ /* 0x000ea20000002400 */
[----:B------:R-:W-:Y:S02]  /*5940*/  FMNMX.FTZ R99, R146, R99, !PT ;  /* 0x0000006392637209 */ /* 0x000fe40007810000 */
[C---:B------:R-:W-:Y:S02]  /*5950*/  ISETP.GT.AND P3, PT, R97.reuse, 0x41, PT ;  /* 0x000000416100780c */ /* 0x040fe40003f64270 */
[----:B------:R-:W-:Y:S02]  /*5960*/  FSEL R176, R176, -INF , P2 ;  /* 0xff800000b0b07808 */ /* 0x000fe40001000000 */
[----:B------:R-:W-:Y:S01]  /*5970*/  FMNMX.FTZ R99, R140, R99, !PT ;  /* 0x000000638c637209 */ /* 0x000fe20007810000 */
[----:B------:R-:W3:Y:S01]  /*5980*/  MUFU.TANH R135, R135 ;  /* 0x0000008700877308 */ /* 0x000ee20000002400 */
[----:B------:R-:W-:-:S02]  /*5990*/  ISETP.GT.AND P2, PT, R97, 0x48, PT ;  /* 0x000000486100780c */ /* 0x000fc40003f44270 */
[----:B-1----:R-:W-:Y:S02]  /*59a0*/  FSEL R120, R123, -INF , P3 ;  /* 0xff8000007b787808 */ /* 0x002fe40001800000 */
[----:B------:R-:W-:Y:S02]  /*59b0*/  FMNMX.FTZ R99, R176, R99, !PT ;  /* 0x00000063b0637209 */ /* 0x000fe40007810000 */
[C---:B------:R-:W-:Y:S01]  /*59c0*/  ISETP.GT.AND P3, PT, R97.reuse, 0x49, PT ;  /* 0x000000496100780c */ /* 0x040fe20003f64270 */
[----:B------:R-:W-:Y:S01]  /*59d0*/  MUFU.EX2 R15, R15 ;  /* 0x0000000f000f7308 */ /* 0x000fe20000000800 */
[----:B------:R-:W-:Y:S02]  /*59e0*/  FSEL R178, R178, -INF , P2 ;  /* 0xff800000b2b27808 */ /* 0x000fe40001000000 */
[----:B------:R-:W-:Y:S02]  /*59f0*/  FMNMX.FTZ R99, R120, R99, !PT ;  /* 0x0000006378637209 */ /* 0x000fe40007810000 */
[----:B------:R-:W-:-:S02]  /*5a00*/  ISETP.GT.AND P2, PT, R97, 0x50, PT ;  /* 0x000000506100780c */ /* 0x000fc40003f44270 */
[----:B0-----:R-:W-:Y:S01]  /*5a10*/  FSEL R106, R127, -INF , P3 ;  /* 0xff8000007f6a7808 */ /* 0x001fe20001800000 */
[----:B------:R-:W-:Y:S01]  /*5a20*/  MUFU.EX2 R156, R156 ;  /* 0x0000009c009c7308 */ /* 0x000fe20000000800 */
[----:B------:R-:W-:Y:S02]  /*5a30*/  FMNMX.FTZ R99, R178, R99, !PT ;  /* 0x00000063b2637209 */ /* 0x000fe40007810000 */
[C---:B------:R-:W-:Y:S02]  /*5a40*/  ISETP.GT.AND P3, PT, R97.reuse, 0x51, PT ;  /* 0x000000516100780c */ /* 0x040fe40003f64270 */
[----:B------:R-:W-:Y:S02]  /*5a50*/  FSEL R180, R180, -INF , P2 ;  /* 0xff800000b4b47808 */ /* 0x000fe40001000000 */
[----:B------:R-:W-:Y:S01]  /*5a60*/  FMNMX.FTZ R99, R106, R99, !PT ;  /* 0x000000636a637209 */ /* 0x000fe20007810000 */
[----:B------:R-:W-:Y:S01]  /*5a70*/  MUFU.EX2 R158, R158 ;  /* 0x0000009e009e7308 */ /* 0x000fe20000000800 */
[----:B------:R-:W-:-:S02]  /*5a80*/  ISETP.GT.AND P2, PT, R97, 0x58, PT ;  /* 0x000000586100780c */ /* 0x000fc40003f44270 */
[----:B--2---:R-:W-:Y:S02]  /*5a90*/  FSEL R102, R131, -INF , P3 ;  /* 0xff80000083667808 */ /* 0x004fe40001800000 */
[----:B------:R-:W-:Y:S02]  /*5aa0*/  FMNMX.FTZ R99, R180, R99, !PT ;  /* 0x00000063b4637209 */ /* 0x000fe40007810000 */
[----:B------:R-:W-:Y:S01]  /*5ab0*/  ISETP.GT.AND P3, PT, R97, 0x59, PT ;  /* 0x000000596100780c */ /* 0x000fe20003f64270 */
[----:B------:R-:W-:Y:S01]  /*5ac0*/  MUFU.EX2 R21, R21 ;  /* 0x0000001500157308 */ /* 0x000fe20000000800 */
[----:B------:R-:W-:Y:S01]  /*5ad0*/  FSEL R182, R182, -INF , P2 ;  /* 0xff800000b6b67808 */ /* 0x000fe20001000000 */
[--C-:B------:R-:W-:Y:S01]  /*5ae0*/  FFMA.FTZ R97, R100, R9, -R95.reuse ;  /* 0x0000000964617223 */ /* 0x100fe2000001085f */
[----:B------:R-:W-:Y:S01]  /*5af0*/  FMNMX.FTZ R99, R102, R99, !PT ;  /* 0x0000006366637209 */ /* 0x000fe20007810000 */
[-CC-:B------:R-:W-:Y:S01]  /*5b00*/  FFMA.FTZ R100, R108, R9.reuse, -R95.reuse ;  /* 0x000000096c647223 */ /* 0x180fe2000001085f */
[----:B---3--:R-:W-:Y:S01]  /*5b10*/  FSEL R184, R135, -INF , P3 ;  /* 0xff80000087b87808 */ /* 0x008fe20001800000 */
        /* <DEDUP_REMOVED lines=10> */
[----:B0-----:R-:W-:-:S07]  /*5bc0*/  FMNMX.FTZ R109, R20, R103, !PT ;  /* 0x00000067146d7209 */ /* 0x001fce0007810000 */
[----:B------:R-:W-:Y:S01]  /*5bd0*/  MUFU.EX2 R93, R93 ;  /* 0x0000005d005d7308 */ /* 0x000fe20000000800 */
[-CC-:B------:R-:W-:Y:S01]  /*5be0*/  FFMA.FTZ R103, R116, R9.reuse, -R95.reuse ;  /* 0x0000000974677223 */ /* 0x180fe2000001085f */
[----:B------:R-:W-:Y:S01]  /*5bf0*/  FFMA.FTZ R95, R142, R9, -R95 ;  /* 0x000000098e5f7223 */ /* 0x000fe2000001085f */
[----:B------:R-:W0:Y:S05]  /*5c00*/  SHFL.BFLY PT, R20, R109, 0x1, 0x1f ;  /* 0x0c201f006d147f89 */ /* 0x000e2a00000e0000 */
        /* <DEDUP_REMOVED lines=14> */
[-C--:B------:R-:W-:Y:S01]  /*5cf0*/  FFMA.FTZ R153, R88, R9.reuse, -R109 ;  /* 0x0000000958997223 */ /* 0x080fe2000001086d */
[----:B------:R-:W-:Y:S01]  /*5d00*/  FADD.FTZ R0, -R0, R11 ;  /* 0x0000000b00007221 */ /* 0x000fe20000010100 */
[----:B------:R-:W-:Y:S01]  /*5d10*/  FSEL R11, R20, RZ, P2 ;  /* 0x000000ff140b7208 */ /* 0x000fe20001000000 */
[----:B------:R-:W-:Y:S01]  /*5d20*/  MUFU.EX2 R157, R157 ;  /* 0x0000009d009d7308 */ /* 0x000fe20000000800 */
[-CC-:B------:R-:W-:Y:S01]  /*5d30*/  FFMA.FTZ R88, R126, R9.reuse, -R109.reuse ;  /* 0x000000097e587223 */ /* 0x180fe2000001086d */
[-C--:B------:R-:W-:Y:S01]  /*5d40*/  FMUL.FTZ R8, R0, R9.reuse ;  /* 0x0000000900087220 */ /* 0x080fe20000410000 */
[-CC-:B------:R-:W-:Y:S01]  /*5d50*/  FFMA.FTZ R155, R90, R9.reuse, -R109.reuse ;  /* 0x000000095a9b7223 */ /* 0x180fe2000001086d */
[----:B------:R-:W-:Y:S01]  /*5d60*/  FADD.FTZ R0, -R11, R12 ;  /* 0x0000000c0b007221 */ /* 0x000fe20000010100 */
[-CC-:B------:R-:W-:Y:S01]  /*5d70*/  FFMA.FTZ R90, R130, R9.reuse, -R109.reuse ;  /* 0x00000009825a7223 */ /* 0x180fe2000001086d */
[-CC-:B------:R-:W-:Y:S01]  /*5d80*/  FFMA.FTZ R149, R92, R9.reuse, -R109.reuse ;  /* 0x000000095c957223 */ /* 0x180fe2000001086d */
[-CC-:B------:R-:W-:Y:S01]  /*5d90*/  FFMA.FTZ R92, R148, R9.reuse, -R109.reuse ;  /* 0x00000009945c7223 */ /* 0x180fe2000001086d */
[-C--:B------:R-:W-:Y:S01]  /*5da0*/  FMUL.FTZ R0, R0, R9.reuse ;  /* 0x0000000900007220 */ /* 0x080fe20000410000 */
        /* <DEDUP_REMOVED lines=17> */
[----:B0-----:R-:W-:-:S04]  /*5ec0*/  FFMA.FTZ R7, R8, R7, R15 ;  /* 0x0000000708077223 */ /* 0x001fc8000001000f */
[----:B------:R-:W-:-:S03]  /*5ed0*/  FADD.FTZ R7, R156, R7 ;  /* 0x000000079c077221 */ /* 0x000fc60000010000 */
[----:B------:R-:W0:Y:S01]  /*5ee0*/  MUFU.EX2 R159, R159 ;  /* 0x0000009f009f7308 */ /* 0x000e220000000800 */
[----:B-1----:R-:W-:Y:S01]  /*5ef0*/  FFMA.FTZ R11, R0, R6, R157 ;  /* 0x00000006000b7223 */ /* 0x002fe2000001009d */
[----:B------:R-:W-:-:S06]  /*5f00*/  FADD.FTZ R12, R158, R7 ;  /* 0x000000079e0c7221 */ /* 0x000fcc0000010000 */
        /* <DEDUP_REMOVED lines=77> */
.L_x_2435:
        /* <DEDUP_REMOVED lines=34> */
.L_x_2425:
[----:B------:R-:W-:-:S13]  /*6600*/  ISETP.GE.AND P1, PT, R14, RZ, PT ;  /* 0x000000ff0e00720c */ /* 0x000fda0003f26270 */
[----:B------:R-:W-:Y:S05]  /*6610*/  @!P1 BRA `(.L_x_2437) ;  /* 0x0000002000b49947 */ /* 0x000fea0003800000 */
[----:B------:R-:W-:Y:S01]  /*6620*/  IMAD.MOV.U32 R13, RZ, RZ, R20 ;  /* 0x000000ffff0d7224 */ /* 0x000fe200078e0014 */
[----:B------:R-:W-:Y:S01]  /*6630*/  UMOV UR4, UR38 ;  /* 0x0000002600047c82 */ /* 0x000fe20008000000 */
[----:B------:R-:W-:Y:S01]  /*6640*/  IMAD.MOV.U32 R11, RZ, RZ, R10 ;  /* 0x000000ffff0b7224 */ /* 0x000fe200078e000a */
[----:B------:R-:W-:Y:S01]  /*6650*/  UMOV UR5, UR39 ;  /* 0x0000002700057c82 */ /* 0x000fe20008000000 */
[----:B------:R-:W-:-:S05]  /*6660*/  ULDC UR6, c[0x0][0x9d8] ;  /* 0x0002760000067ab9 */ /* 0x000fca0000000800 */
.L_x_2448:
        /* <DEDUP_REMOVED lines=8> */
.L_x_2438:
[----:B------:R-:W-:Y:S01]  /*66f0*/  ULEA UR7, UR39, UR40, 0x3 ;  /* 0x0000002827077291 */ /* 0x000fe2000f8e183f */
[----:B------:R-:W-:-:S05]  /*6700*/  IMAD.U32 R9, RZ, RZ, UR38 ;  /* 0x00000026ff097e24 */ /* 0x000fca000f8e00ff */
[----:B------:R-:W-:-:S04]  /*6710*/  SHF.L.U32 R9, R9, 0x1f, RZ ;  /* 0x0000001f09097819 */ /* 0x000fc800000006ff */
[----:B------:R0:W1:Y:S01]  /*6720*/  SYNCS.PHASECHK.TRANS64.TRYWAIT P1, [UR7+0x2a830], R9 ;  /* 0x02a83009ff0075a7 */ /* 0x0000620008020147 */
[----:B------:R-:W-:Y:S05]  /*6730*/  @!P0 BRA `(.L_x_2439) ;  /* 0x0000000000048947 */ /* 0x000fea0003800000 */
[----:B------:R-:W-:Y:S01]  /*6740*/  BPT.TRAP 0x1 ;  /* 0x000000040000795c */ /* 0x000fe20000300000 */
.L_x_2439:
[----:B-1----:R-:W-:Y:S05]  /*6750*/  @P1 BRA `(.L_x_2440) ;  /* 0x0000000000081947 */ /* 0x002fea0003800000 */
[----:B------:R-:W1:Y:S02]  /*6760*/  SYNCS.PHASECHK.TRANS64.TRYWAIT P1, [UR7+0x2a830], R9 ;  /* 0x02a83009ff0075a7 */ /* 0x000e640008020147 */
[----:B-1----:R-:W-:Y:S05]  /*6770*/  @!P1 BRA `(.L_x_2441) ;  /* 0x000000a800409947 */ /* 0x002fea0003800000 */
.L_x_2440:
        /* <DEDUP_REMOVED lines=143> */
.L_x_2442:
[----:B------:R-:W-:Y:S01]  /*7070*/  ULEA UR7, UR5, UR40, 0x3 ;  /* 0x0000002805077291 */ /* 0x000fe2000f8e183f */
[----:B------:R-:W-:-:S04]  /*7080*/  MOV R0, UR4 ;  /* 0x0000000400007c02 */ /* 0x000fc80008000f00 */
[----:B------:R-:W-:-:S04]  /*7090*/  SHF.L.U32 R0, R0, 0x1f, RZ ;  /* 0x0000001f00007819 */ /* 0x000fc800000006ff */
[----:B------:R2:W3:Y:S01]  /*70a0*/  SYNCS.PHASECHK.TRANS64.TRYWAIT P1, [UR7+0x2a850], R0 ;  /* 0x02a85000ff0075a7 */ /* 0x0004e20008020147 */
[----:B------:R-:W-:Y:S05]  /*70b0*/  @!P0 BRA `(.L_x_2443) ;  /* 0x0000000000048947 */ /* 0x000fea0003800000 */
[----:B------:R-:W-:Y:S01]  /*70c0*/  BPT.TRAP 0x1 ;  /* 0x000000040000795c */ /* 0x000fe20000300000 */
.L_x_2443:
[----:B---3--:R-:W-:Y:S05]  /*70d0*/  @P1 BRA `(.L_x_2444) ;  /* 0x0000000000081947 */ /* 0x008fea0003800000 */
[----:B------:R-:W3:Y:S02]  /*70e0*/  SYNCS.PHASECHK.TRANS64.TRYWAIT P1, [UR7+0x2a850], R0 ;  /* 0x02a85000ff0075a7 */ /* 0x000ee40008020147 */
[----:B---3--:R-:W-:Y:S05]  /*70f0*/  @!P1 BRA `(.L_x_2445) ;  /* 0x0000009c00f89947 */ /* 0x008fea0003800000 */
.L_x_2444:
        /* <DEDUP_REMOVED lines=38> */
.L_x_2446:
        /* <DEDUP_REMOVED lines=311> */
.L_x_2447:
[----:B------:R-:W-:Y:S01]  /*86d0*/  UIADD3 UR7, UR7, 0x2a860, URZ ;  /* 0x0002a86007077890 */ /* 0x000fe2000fffe03f */
[----:B------:R-:W-:Y:S01]  /*86e0*/  ISETP.GT.AND P1, PT, R14, RZ, PT ;  /* 0x000000ff0e00720c */ /* 0x000fe20003f24270 */
        /* <DEDUP_REMOVED lines=32> */
.L_x_2437:
        /* <DEDUP_REMOVED lines=67> */
.L_x_2449:
[----:B------:R-:W-:Y:S01]  /*8d20*/  ULEA UR5, UR39, UR40, 0x3 ;  /* 0x0000002827057291 */ /* 0x000fe2000f8e183f */
[----:B------:R-:W-:-:S05]  /*8d30*/  IMAD.U32 R0, RZ, RZ, UR38 ;  /* 0x00000026ff007e24 */ /* 0x000fca000f8e00ff */
[----:B------:R-:W-:-:S04]  /*8d40*/  SHF.L.U32 R0, R0, 0x1f, RZ ;  /* 0x0000001f00007819 */ /* 0x000fc800000006ff */
[----:B------:R0:W1:Y:S01]  /*8d50*/  SYNCS.PHASECHK.TRANS64.TRYWAIT P1, [UR5+0x2a850], R0 ;  /* 0x02a85000ff0075a7 */ /* 0x0000620008020145 */
[----:B------:R-:W-:Y:S05]  /*8d60*/  @!P0 BRA `(.L_x_2450) ;  /* 0x0000000000048947 */ /* 0x000fea0003800000 */
[----:B------:R-:W-:Y:S01]  /*8d70*/  BPT.TRAP 0x1 ;  /* 0x000000040000795c */ /* 0x000fe20000300000 */
.L_x_2450:
[----:B-1----:R-:W-:Y:S05]  /*8d80*/  @P1 BRA `(.L_x_2451) ;  /* 0x0000000000081947 */ /* 0x002fea0003800000 */
[----:B------:R-:W1:Y:S02]  /*8d90*/  SYNCS.PHASECHK.TRANS64.TRYWAIT P1, [UR5+0x2a850], R0 ;  /* 0x02a85000ff0075a7 */ /* 0x000e640008020145 */
[----:B-1----:R-:W-:Y:S05]  /*8da0*/  @!P1 BRA `(.L_x_2452) ;  /* 0x0000008000e49947 */ /* 0x002fea0003800000 */
.L_x_2451:
        /* <DEDUP_REMOVED lines=19> */
[----:B------:R-:W-:Y:S01]  /*8ee0*/  MOV R3, RZ ;  /* 0x000000ff00037202 */ /* 0x000fe20000000f00 */
[----:B------:R-:W-:Y:S02]  /*8ef0*/  IMAD.MOV.U32 R0, RZ, RZ, -0x800000 ;  /* 0xff800000ff007424 */ /* 0x000fe400078e00ff */
[----:B-1----:R-:W-:Y:S01]  /*8f00*/  FADD.FTZ R12, R2, R5 ;  /* 0x00000005020c7221 */ /* 0x002fe20000010000 */
[----:B------:R-:W-:Y:S01]  /*8f10*/  FSETP.NE.FTZ.AND P1, PT, R8, RZ, PT ;  /* 0x000000ff0800720b */ /* 0x000fe20003f35000 */
[----:B------:R-:W-:-:S03]  /*8f20*/  IMAD.MOV.U32 R2, RZ, RZ, -0x800000 ;  /* 0xff800000ff027424 */ /* 0x000fc600078e00ff */
[----:B------:R-:W-:-:S09]  /*8f30*/  FSETP.NE.FTZ.AND P2, PT, R12, RZ, PT ;  /* 0x000000ff0c00720b */ /* 0x000fd20003f55000 */
[----:B------:R-:W0:Y:S01]  /*8f40*/  @P1 MUFU.LG2 R4, R8 ;  /* 0x0000000800041308 */ /* 0x000e220000000c00 */
[----:B------:R-:W-:-:S03]  /*8f50*/  @P1 FMUL.FTZ R5, R9, 0.69314718246459960938 ;  /* 0x3f31721809051820 */ /* 0x000fc60000410000 */
[----:B------:R-:W-:-:S04]  /*8f60*/  @P2 FMUL.FTZ R14, R9, 0.69314718246459960938 ;  /* 0x3f317218090e2820 */ /* 0x000fc80000410000 */
        /* <DEDUP_REMOVED lines=34> */
.L_x_2453:
[----:B------:R-:W-:Y:S01]  /*9190*/  UIADD3 UR4, UR5, 0x2a860, URZ ;  /* 0x0002a86005047890 */ /* 0x000fe2000fffe03f */
[-C--:B------:R-:W-:Y:S01]  /*91a0*/  FMUL.FTZ R90, R32, R3.reuse ;  /* 0x00000003205a7220 */ /* 0x080fe20000410000 */
[----:B------:R-:W-:Y:S01]  /*91b0*/  UIADD3 UR39, UR39, 0x1, URZ ;  /* 0x0000000127277890 */ /* 0x000fe2000fffe03f */
[-C--:B------:R-:W-:Y:S01]  /*91c0*/  FMUL.FTZ R89, R33, R3.reuse ;  /* 0x0000000321597220 */ /* 0x080fe20000410000 */
[----:B------:R-:W-:Y:S01]  /*91d0*/  UPRMT UR4, UR42, 0x654, UR4 ;  /* 0x000006542a047896 */ /* 0x000fe20008000004 */
[----:B------:R-:W-:Y:S01]  /*91e0*/  FMUL.FTZ R88, R36, R3 ;  /* 0x0000000324587220 */ /* 0x000fe20000410000 */
[----:B------:R-:W-:Y:S01]  /*91f0*/  UISETP.NE.AND UP0, UPT, UR39, 0x2, UPT ;  /* 0x000000022700788c */ /* 0x000fe2000bf05270 */
[-C--:B------:R-:W-:Y:S01]  /*9200*/  FMUL.FTZ R8, R30, R11.reuse ;  /* 0x0000000b1e087220 */ /* 0x080fe20000410000 */
        /* <DEDUP_REMOVED lines=66> */
.L_x_2417:
        /* <DEDUP_REMOVED lines=24> */
[C---:B------:R-:W-:Y:S02]  /*97b0*/  LOP3.LUT R9, R4.reuse, 0x380, RZ, 0xc0, !PT ;  /* 0x0000038004097812 */ /* 0x040fe400078ec0ff */
[C---:B------:R-:W-:Y:S02]  /*97c0*/  IADD3 R97, P6, R4.reuse, 0x20, RZ ;  /* 0x0000002004617810 */ /* 0x040fe40007fde0ff */
[C---:B------:R-:W-:Y:S02]  /*97d0*/  IADD3 R99, P5, R4.reuse, 0x40, RZ ;  /* 0x0000004004637810 */ /* 0x040fe40007fbe0ff */
[C---:B------:R-:W-:Y:S02]  /*97e0*/  IADD3 R101, P4, R4.reuse, 0x60, RZ ;  /* 0x0000006004657810 */ /* 0x040fe40007f9e0ff */
[----:B------:R-:W-:Y:S01]  /*97f0*/  IADD3 R103, P3, R4, 0x4000, RZ ;  /* 0x0000400004677810 */ /* 0x000fe20007f7e0ff */
[--C-:B------:R-:W-:Y:S01]  /*9800*/  IMAD.X R27, RZ, RZ, R5.reuse, P5 ;  /* 0x000000ffff1b7224 */ /* 0x100fe200028e0605 */
[----:B------:R-:W-:Y:S01]  /*9810*/  SHF.R.U64 R9, R9, 0x3, RZ ;  /* 0x0000000309097819 */ /* 0x000fe200000012ff */
[--C-:B------:R-:W-:Y:S01]  /*9820*/  IMAD.X R25, RZ, RZ, R5.reuse, P4 ;  /* 0x000000ffff197224 */ /* 0x100fe200020e0605 */
[----:B------:R-:W-:Y:S01]  /*9830*/  LOP3.LUT R14, R97, 0x380, RZ, 0xc0, !PT ;  /* 0x00000380610e7812 */ /* 0x000fe200078ec0ff */
[----:B------:R-:W-:Y:S01]  /*9840*/  IMAD.X R15, RZ, RZ, R5, P3 ;  /* 0x000000ffff0f7224 */ /* 0x000fe200018e0605 */
[----:B------:R-:W-:-:S02]  /*9850*/  LOP3.LUT R24, R99, 0x380, RZ, 0xc0, !PT ;  /* 0x0000038063187812 */ /* 0x000fc400078ec0ff */
[----:B-1----:R-:W-:Y:S02]  /*9860*/  LOP3.LUT R44, R101, 0x380, RZ, 0xc0, !PT ;  /* 0x00000380652c7812 */ /* 0x002fe400078ec0ff */
[----:B------:R-:W-:Y:S02]  /*9870*/  LOP3.LUT R72, R103, 0x380, RZ, 0xc0, !PT ;  /* 0x0000038067487812 */ /* 0x000fe400078ec0ff */
[C---:B------:R-:W-:Y:S02]  /*9880*/  IADD3 R105, P2, R4.reuse, 0x4020, RZ ;  /* 0x0000402004697810 */ /* 0x040fe40007f5e0ff */
[C---:B------:R-:W-:Y:S02]  /*9890*/  IADD3 R107, P1, R4.reuse, 0x4040, RZ ;  /* 0x00004040046b7810 */ /* 0x040fe40007f3e0ff */
[----:B------:R-:W-:Y:S01]  /*98a0*/  IADD3 R109, P0, R4, 0x4060, RZ ;  /* 0x00004060046d7810 */ /* 0x000fe20007f1e0ff */
[----:B------:R-:W-:Y:S01]  /*98b0*/  IMAD.X R13, RZ, RZ, R5, P2 ;  /* 0x000000ffff0d7224 */ /* 0x000fe200010e0605 */
[----:B------:R-:W-:-:S02]  /*98c0*/  LOP3.LUT R4, R9, R4, RZ, 0x3c, !PT ;  /* 0x0000000409047212 */ /* 0x000fc400078e3cff */
[----:B------:R-:W-:Y:S01]  /*98d0*/  SHF.R.U64 R14, R14, 0x3, RZ ;  /* 0x000000030e0e7819 */ /* 0x000fe200000012ff */
[----:B------:R-:W-:Y:S01]  /*98e0*/  IMAD.X R9, RZ, RZ, R5, P0 ;  /* 0x000000ffff097224 */ /* 0x000fe200000e0605 */
[----:B------:R-:W-:Y:S02]  /*98f0*/  SHF.R.U64 R24, R24, 0x3, RZ ;  /* 0x0000000318187819 */ /* 0x000fe400000012ff */
[----:B------:R-:W-:Y:S02]  /*9900*/  SHF.R.U64 R44, R44, 0x3, RZ ;  /* 0x000000032c2c7819 */ /* 0x000fe400000012ff */
[----:B------:R-:W-:Y:S02]  /*9910*/  SHF.R.U64 R72, R72, 0x3, RZ ;  /* 0x0000000348487819 */ /* 0x000fe400000012ff */
[-C--:B------:R-:W-:Y:S02]  /*9920*/  IADD3.X R29, RZ, R5.reuse, RZ, P6, !PT ;  /* 0x00000005ff1d7210 */ /* 0x080fe400037fe4ff */
[----:B------:R-:W-:-:S02]  /*9930*/  IADD3.X R11, RZ, R5, RZ, P1, !PT ;  /* 0x00000005ff0b7210 */ /* 0x000fc40000ffe4ff */
[----:B------:R-:W-:Y:S02]  /*9940*/  MOV R96, R4 ;  /* 0x0000000400607202 */ /* 0x000fe40000000f00 */
[----:B------:R-:W-:Y:S02]  /*9950*/  LOP3.LUT R28, R14, R97, RZ, 0x3c, !PT ;  /* 0x000000610e1c7212 */ /* 0x000fe400078e3cff */
[----:B------:R-:W-:Y:S02]  /*9960*/  LOP3.LUT R26, R24, R99, RZ, 0x3c, !PT ;  /* 0x00000063181a7212 */ /* 0x000fe400078e3cff */
[----:B------:R-:W-:Y:S01]  /*9970*/  F2FP.BF16.F32.PACK_AB R5, R10, R93 ;  /* 0x0000005d0a05723e */ /* 0x000fe200000010ff */
[----:B------:R-:W1:Y:S01]  /*9980*/  LDC.64 R98, c[0x0][0xc00] ;  /* 0x00030000ff627b82 */ /* 0x000e620000000a00 */
[----:B------:R-:W-:Y:S02]  /*9990*/  LOP3.LUT R24, R44, R101, RZ, 0x3c, !PT ;  /* 0x000000652c187212 */ /* 0x000fe400078e3cff */
[----:B------:R-:W-:-:S02]  /*99a0*/  LOP3.LUT R14, R72, R103, RZ, 0x3c, !PT ;  /* 0x00000067480e7212 */ /* 0x000fc400078e3cff */
[----:B------:R-:W-:Y:S02]  /*99b0*/  LOP3.LUT R10, R105, 0x380, RZ, 0xc0, !PT ;  /* 0x00000380690a7812 */ /* 0x000fe400078ec0ff */
[----:B------:R-:W-:Y:S02]  /*99c0*/  LOP3.LUT R44, R107, 0x380, RZ, 0xc0, !PT ;  /* 0x000003806b2c7812 */ /* 0x000fe400078ec0ff */
[----:B------:R-:W-:Y:S02]  /*99d0*/  LOP3.LUT R72, R109, 0x380, RZ, 0xc0, !PT ;  /* 0x000003806d487812 */ /* 0x000fe400078ec0ff */
[----:B------:R-:W-:Y:S02]  /*99e0*/  SHF.R.U64 R10, R10, 0x3, RZ ;  /* 0x000000030a0a7819 */ /* 0x000fe400000012ff */
[----:B------:R-:W-:Y:S02]  /*99f0*/  SHF.R.U64 R44, R44, 0x3, RZ ;  /* 0x000000032c2c7819 */ /* 0x000fe400000012ff */
[----:B------:R-:W-:-:S02]  /*9a00*/  SHF.R.U64 R72, R72, 0x3, RZ ;  /* 0x0000000348487819 */ /* 0x000fc400000012ff */
[----:B------:R-:W-:Y:S01]  /*9a10*/  F2FP.BF16.F32.PACK_AB R4, R12, R95 ;  /* 0x0000005f0c04723e */ /* 0x000fe200000010ff */
[----:B------:R-:W-:Y:S01]  /*9a20*/  BAR.SYNC.DEFER_BLOCKING 0x1, 0x100 ;  /* 0x0044000000007b1d */ /* 0x000fe20000010000 */
[----:B------:R-:W-:Y:S02]  /*9a30*/  LOP3.LUT R12, R10, R105, RZ, 0x3c, !PT ;  /* 0x000000690a0c7212 */ /* 0x000fe400078e3cff */
[----:B------:R-:W-:Y:S02]  /*9a40*/  LOP3.LUT R10, R44, R107, RZ, 0x3c, !PT ;  /* 0x0000006b2c0a7212 */ /* 0x000fe400078e3cff */
[----:B------:R-:W-:Y:S02]  /*9a50*/  LOP3.LUT R8, R72, R109, RZ, 0x3c, !PT ;  /* 0x0000006d48087212 */ /* 0x000fe400078e3cff */
[----:B------:R-:W-:Y:S02]  /*9a60*/  MOV R72, R10 ;  /* 0x0000000a00487202 */ /* 0x000fe40000000f00 */
[----:B------:R-:W-:-:S02]  /*9a70*/  MOV R44, R8 ;  /* 0x00000008002c7202 */ /* 0x000fc40000000f00 */
[----:B------:R-:W-:Y:S02]  /*9a80*/  MOV R95, R28 ;  /* 0x0000001c005f7202 */ /* 0x000fe40000000f00 */
[----:B------:R-:W-:Y:S01]  /*9a90*/  F2FP.BF16.F32.PACK_AB R8, R89, R90 ;  /* 0x0000005a5908723e */ /* 0x000fe200000010ff */
[----:B------:R-:W2:Y:S01]  /*9aa0*/  LDC.64 R28, c[0x0][0xc00] ;  /* 0x00030000ff1c7b82 */ /* 0x000ea20000000a00 */
[----:B------:R-:W-:Y:S02]  /*9ab0*/  F2FP.BF16.F32.PACK_AB R9, R35, R34 ;  /* 0x000000222309723e */ /* 0x000fe400000010ff */
[----:B------:R-:W-:Y:S02]  /*9ac0*/  F2FP.BF16.F32.PACK_AB R10, R37, R88 ;  /* 0x00000058250a723e */ /* 0x000fe400000010ff */
[----:B------:R-:W-:Y:S02]  /*9ad0*/  F2FP.BF16.F32.PACK_AB R11, R39, R38 ;  /* 0x00000026270b723e */ /* 0x000fe400000010ff */
[----:B------:R-:W-:-:S02]  /*9ae0*/  MOV R94, R26 ;  /* 0x0000001a005e7202 */ /* 0x000fc40000000f00 */
[----:B------:R-:W-:Y:S01]  /*9af0*/  MOV R92, R14 ;  /* 0x0000000e005c7202 */ /* 0x000fe20000000f00 */
[----:B------:R3:W-:Y:S01]  /*9b00*/  STSM.16.M88.4 [R96], R4 ;  /* 0x0000000460007844 */ /* 0x0007e20000000200 */
[----:B------:R-:W-:Y:S02]  /*9b10*/  MOV R91, R12 ;  /* 0x0000000c005b7202 */ /* 0x000fe40000000f00 */
[----:B------:R-:W-:Y:S01]  /*9b20*/  MOV R93, R24 ;  /* 0x00000018005d7202 */ /* 0x000fe20000000f00 */
[----:B------:R-:W-:Y:S01]  /*9b30*/  STSM.16.M88.4 [R95], R8 ;  /* 0x000000085f007844 */ /* 0x000fe20000000200 */
[----:B------:R-:W-:Y:S01]  /*9b40*/  F2FP.BF16.F32.PACK_AB R12, R49, R48 ;  /* 0x00000030310c723e */ /* 0x000fe200000010ff */
[----:B------:R-:W-:Y:S01]  /*9b50*/  IMAD.MOV.U32 R48, RZ, RZ, RZ ;  /* 0x000000ffff307224 */ /* 0x000fe200078e00ff */
[----:B------:R-:W-:Y:S02]  /*9b60*/  F2FP.BF16.F32.PACK_AB R13, R51, R50 ;  /* 0x00000032330d723e */ /* 0x000fe400000010ff */
[----:B------:R-:W-:-:S02]  /*9b70*/  F2FP.BF16.F32.PACK_AB R14, R53, R52 ;  /* 0x00000034350e723e */ /* 0x000fc400000010ff */
[----:B------:R-:W-:Y:S02]  /*9b80*/  F2FP.BF16.F32.PACK_AB R15, R55, R54 ;  /* 0x00000036370f723e */ /* 0x000fe400000010ff */
[----:B------:R-:W-:Y:S01]  /*9b90*/  F2FP.BF16.F32.PACK_AB R24, R57, R56 ;  /* 0x000000383918723e */ /* 0x000fe200000010ff */
[----:B--2---:R-:W-:Y:S01]  /*9ba0*/  IMAD.WIDE R28, R22, 0x4, R28 ;  /* 0x00000004161c7825 */ /* 0x004fe200078e021c */
[----:B------:R-:W-:Y:S01]  /*9bb0*/  F2FP.BF16.F32.PACK_AB R25, R59, R58 ;  /* 0x0000003a3b19723e */ /* 0x000fe200000010ff */
[----:B------:R-:W2:Y:S01]  /*9bc0*/  LDC R54, c[0x0][0xbe8] ;  /* 0x0002fa00ff367b82 */ /* 0x000ea20000000800 */
[----:B---3--:R-:W-:Y:S02]  /*9bd0*/  F2FP.BF16.F32.PACK_AB R4, R41, R40 ;  /* 0x000000282904723e */ /* 0x008fe400000010ff */
[----:B------:R-:W-:Y:S02]  /*9be0*/  F2FP.BF16.F32.PACK_AB R5, R43, R42 ;  /* 0x0000002a2b05723e */ /* 0x000fe400000010ff */
[----:B------:R-:W-:-:S02]  /*9bf0*/  F2FP.BF16.F32.PACK_AB R6, R33, R36 ;  /* 0x000000242106723e */ /* 0x000fc400000010ff */
[----:B------:R-:W-:Y:S02]  /*9c00*/  F2FP.BF16.F32.PACK_AB R7, R30, R31 ;  /* 0x0000001f1e07723e */ /* 0x000fe400000010ff */
[----:B------:R-:W-:Y:S02]  /*9c10*/  F2FP.BF16.F32.PACK_AB R26, R61, R60 ;  /* 0x0000003c3d1a723e */ /* 0x000fe400000010ff */
[----:B------:R-:W-:Y:S01]  /*9c20*/  F2FP.BF16.F32.PACK_AB R27, R63, R62 ;  /* 0x0000003e3f1b723e */ /* 0x000fe200000010ff */
[----:B------:R3:W-:Y:S01]  /*9c30*/  STSM.16.M88.4 [R94], R4 ;  /* 0x000000045e007844 */ /* 0x0007e20000000200 */
[----:B------:R-:W-:Y:S02]  /*9c40*/  F2FP.BF16.F32.PACK_AB R33, R75, R74 ;  /* 0x0000004a4b21723e */ /* 0x000fe400000010ff */
[----:B------:R-:W-:Y:S01]  /*9c50*/  F2FP.BF16.F32.PACK_AB R34, R77, R76 ;  /* 0x0000004c4d22723e */ /* 0x000fe200000010ff */
[----:B------:R4:W-:Y:S01]  /*9c60*/  STSM.16.M88.4 [R93], R12 ;  /* 0x0000000c5d007844 */ /* 0x0009e20000000200 */
[----:B------:R-:W-:-:S02]  /*9c70*/  F2FP.BF16.F32.PACK_AB R35, R79, R78 ;  /* 0x0000004e4f23723e */ /* 0x000fc400000010ff */
        /* <DEDUP_REMOVED lines=11> */
[----:B------:R-:W-:Y:S01]  /*9d30*/  @P2 LEA.HI.X R5, R22, UR5, R162, 0x2, P3 ;  /* 0x0000000516052c11 */ /* 0x000fe200098f14a2 */
[----:B------:R-:W-:Y:S01]  /*9d40*/  IMAD.U32 R7, RZ, RZ, UR4 ;  /* 0x00000004ff077e24 */ /* 0x000fe2000f8e00ff */
        /* <DEDUP_REMOVED lines=10> */
.L_x_2456:
[----:B------:R-:W-:Y:S01]  /*9df0*/  SHF.R.S32.HI R44, RZ, 0x1f, R161 ;  /* 0x0000001fff2c7819 */ /* 0x000fe200000114a1 */
[----:B------:R-:W-:Y:S01]  /*9e00*/  ULDC.64 UR4, c[0x0][0xb90] ;  /* 0x0002e40000047ab9 */ /* 0x000fe20000000a00 */
[----:B------:R-:W-:Y:S01]  /*9e10*/  IADD3 R15, R19, R16, RZ ;  /* 0x00000010130f7210 */ /* 0x000fe20007ffe0ff */
[----:B-----5:R-:W-:Y:S01]  /*9e20*/  IMAD R57, R7, R54, RZ ;  /* 0x0000003607397224 */ /* 0x020fe200078e02ff */
[----:B------:R-:W-:Y:S01]  /*9e30*/  SHF.R.S32.HI R49, RZ, 0x1f, R48 ;  /* 0x0000001fff317819 */ /* 0x000fe20000011430 */
[----:B------:R-:W-:Y:S01]  /*9e40*/  IMAD R4, R44, UR4, RZ ;  /* 0x000000042c047c24 */ /* 0x000fe2000f8e02ff */
[----:B------:R-:W-:Y:S01]  /*9e50*/  SEL R162, R162, RZ, !P0 ;  /* 0x000000ffa2a27207 */ /* 0x000fe20004000000 */
[----:B-1----:R-:W-:Y:S01]  /*9e60*/  @P1 IMAD.HI.U32 R6, R15, R6, RZ ;  /* 0x000000060f061227 */ /* 0x002fe200078e00ff */
[----:B------:R-:W-:-:S03]  /*9e70*/  SEL R55, R22, RZ, !P0 ;  /* 0x000000ff16377207 */ /* 0x000fc60004000000 */
[----:B------:R-:W-:Y:S01]  /*9e80*/  IMAD.MOV.U32 R9, RZ, RZ, R15 ;  /* 0x000000ffff097224 */ /* 0x000fe200078e000f */
[----:B--2---:R-:W-:Y:S01]  /*9e90*/  @P1 SHF.R.U32.HI R9, RZ, R11, R6 ;  /* 0x0000000bff091219 */ /* 0x004fe20000011606 */
        /* <DEDUP_REMOVED lines=19> */
[----:B------:R-:W-:-:S02]  /*9fd0*/  IADD3.X R5, R13, R5, R8, P2, !PT ;  /* 0x000000050d057210 */ /* 0x000fc400017fe408 */
[----:B------:R-:W-:Y:S01]  /*9fe0*/  IADD3 R9, P3, R20, 0x2000, RZ ;  /* 0x0000200014097810 */ /* 0x000fe20007f7e0ff */
[----:B------:R-:W-:Y:S01]  /*9ff0*/  IMAD R10, R6, UR4, RZ ;  /* 0x00000004060a7c24 */ /* 0x000fe2000f8e02ff */
[----:B------:R-:W-:Y:S01]  /*a000*/  IADD3 R15, P0, R20, 0x1000, RZ ;  /* 0x00001000140f7810 */ /* 0x000fe20007f1e0ff */
[----:B------:R-:W-:Y:S01]  /*a010*/  IMAD.WIDE.U32 R4, R11, UR4, R4 ;  /* 0x000000040b047c25 */ /* 0x000fe2000f8e0004 */
[----:B------:R-:W-:Y:S02]  /*a020*/  LOP3.LUT R8, R9, 0x380, RZ, 0xc0, !PT ;  /* 0x0000038009087812 */ /* 0x000fe400078ec0ff */
[----:B------:R-:W-:Y:S01]  /*a030*/  LOP3.LUT R36, R37, 0x380, RZ, 0xc0, !PT ;  /* 0x0000038025247812 */ /* 0x000fe200078ec0ff */
[----:B------:R-:W-:Y:S01]  /*a040*/  IMAD R13, R11, UR5, R10 ;  /* 0x000000050b0d7c24 */ /* 0x000fe2000f8e020a */
[----:B------:R-:W-:Y:S01]  /*a050*/  ULDC.64 UR4, c[0x0][0xb50] ;  /* 0x0002d40000047ab9 */ /* 0x000fe20000000a00 */
[----:B------:R-:W-:Y:S01]  /*a060*/  SHF.R.U64 R6, R8, 0x3, RZ ;  /* 0x0000000308067819 */ /* 0x000fe200000012ff */
[----:B------:R-:W-:Y:S01]  /*a070*/  IMAD.X R7, RZ, RZ, R21, P3 ;  /* 0x000000ffff077224 */ /* 0x000fe200018e0615 */
[----:B------:R-:W-:-:S02]  /*a080*/  LEA R10, P4, R4, UR4, 0x2 ;  /* 0x00000004040a7c11 */ /* 0x000fc4000f8810ff */
[----:B------:R-:W-:Y:S01]  /*a090*/  IADD3 R5, R5, R13, RZ ;  /* 0x0000000d05057210 */ /* 0x000fe20007ffe0ff */
[----:B------:R-:W-:Y:S01]  /*a0a0*/  IMAD.X R13, RZ, RZ, R21, P0 ;  /* 0x000000ffff0d7224 */ /* 0x000fe200000e0615 */
[----:B------:R-:W-:Y:S01]  /*a0b0*/  LOP3.LUT R6, R6, R9, RZ, 0x3c, !PT ;  /* 0x0000000906067212 */ /* 0x000fe200078e3cff */
[----:B------:R-:W-:Y:S01]  /*a0c0*/  SHFL.IDX PT, R50, R10, RZ, 0x1c1f ;  /* 0x001c1fff0a327589 */ /* 0x000fe200000e0000 */
[----:B------:R-:W-:Y:S01]  /*a0d0*/  LEA.HI.X R14, R4, UR5, R5, 0x2, P4 ;  /* 0x00000005040e7c11 */ /* 0x000fe2000a0f1405 */
[----:B------:R-:W-:Y:S01]  /*a0e0*/  VIADD R4, R22, 0x8 ;  /* 0x0000000816047836 */ /* 0x000fe20000000000 */
[C---:B------:R-:W-:Y:S01]  /*a0f0*/  IADD3 R9, P2, R20.reuse, 0x3000, RZ ;  /* 0x0000300014097810 */ /* 0x040fe20007f5e0ff */
[----:B------:R-:W-:Y:S01]  /*a100*/  SHFL.IDX PT, R52, R10, 0x1, 0x1c1f ;  /* 0x003c1f000a347f89 */ /* 0x000fe200000e0000 */
[----:B------:R-:W-:Y:S01]  /*a110*/  LOP3.LUT P0, RZ, R165, 0x3, RZ, 0xc0, !PT ;  /* 0x00000003a5ff7812 */ /* 0x000fe2000780c0ff */
[----:B------:R-:W-:Y:S01]  /*a120*/  ULDC.64 UR4, c[0x0][0xaa0] ;  /* 0x0002a80000047ab9 */ /* 0x000fe20000000a00 */
[----:B------:R-:W-:Y:S01]  /*a130*/  LOP3.LUT R8, R9, 0x380, RZ, 0xc0, !PT ;  /* 0x0000038009087812 */ /* 0x000fe200078ec0ff */
[----:B------:R-:W1:Y:S01]  /*a140*/  SHFL.IDX PT, R51, R14, RZ, 0x1c1f ;  /* 0x001c1fff0e337589 */ /* 0x000e6200000e0000 */
[----:B------:R-:W-:-:S02]  /*a150*/  IADD3 R33, P4, R20, 0x6000, RZ ;  /* 0x0000600014217810 */ /* 0x000fc40007f9e0ff */
[----:B------:R-:W-:Y:S01]  /*a160*/  SHF.R.U64 R8, R8, 0x3, RZ ;  /* 0x0000000308087819 */ /* 0x000fe200000012ff */
[----:B------:R-:W2:Y:S01]  /*a170*/  SHFL.IDX PT, R53, R14, 0x1, 0x1c1f ;  /* 0x003c1f000e357f89 */ /* 0x000ea200000e0000 */
[----:B------:R-:W-:Y:S02]  /*a180*/  LOP3.LUT R11, R20, 0x380, RZ, 0xc0, !PT ;  /* 0x00000380140b7812 */ /* 0x000fe400078ec0ff */
[----:B------:R-:W-:Y:S02]  /*a190*/  LOP3.LUT R8, R8, R9, RZ, 0x3c, !PT ;  /* 0x0000000908087212 */ /* 0x000fe400078e3cff */
[----:B------:R-:W-:Y:S02]  /*a1a0*/  IADD3.X R9, RZ, R21, RZ, P2, !PT ;  /* 0x00000015ff097210 */ /* 0x000fe400017fe4ff */
[-C--:B------:R-:W-:Y:S02]  /*a1b0*/  ISETP.GE.OR P2, PT, R22, R57.reuse, P0 ;  /* 0x000000391600720c */ /* 0x080fe40000746670 */
[----:B------:R-:W-:-:S02]  /*a1c0*/  ISETP.GE.OR P0, PT, R4, R57, P0 ;  /* 0x000000390400720c */ /* 0x000fc40000706670 */
[----:B------:R-:W-:Y:S02]  /*a1d0*/  LOP3.LUT R32, R33, 0x380, RZ, 0xc0, !PT ;  /* 0x0000038021207812 */ /* 0x000fe400078ec0ff */
[----:B------:R-:W-:Y:S02]  /*a1e0*/  SHF.R.U64 R11, R11, 0x3, RZ ;  /* 0x000000030b0b7819 */ /* 0x000fe400000012ff */
[----:B------:R-:W-:Y:S02]  /*a1f0*/  IADD3 R5, P3, R20, 0x7000, RZ ;  /* 0x0000700014057810 */ /* 0x000fe40007f7e0ff */
[----:B------:R-:W-:Y:S02]  /*a200*/  SHF.R.U64 R40, R40, 0x3, RZ ;  /* 0x0000000328287819 */ /* 0x000fe400000012ff */
[----:B------:R-:W-:Y:S01]  /*a210*/  SHF.R.U64 R36, R36, 0x3, RZ ;  /* 0x0000000324247819 */ /* 0x000fe200000012ff */
[----:B-1----:R1:W-:Y:S01]  /*a220*/  @!P2 ST.E desc[UR36][R50.64], R2 ;  /* 0x000000023200a985 */ /* 0x0023e2000c101924 */
[----:B------:R-:W-:Y:S01]  /*a230*/  SHF.R.U64 R32, R32, 0x3, RZ ;  /* 0x0000000320207819 */ /* 0x000fe200000012ff */
[----:B------:R-:W-:Y:S01]  /*a240*/  IMAD R49, R49, UR4, RZ ;  /* 0x0000000431317c24 */ /* 0x000fe2000f8e02ff */
[----:B------:R-:W-:Y:S01]  /*a250*/  LOP3.LUT R20, R11, R20, RZ, 0x3c, !PT ;  /* 0x000000140b147212 */ /* 0x000fe200078e3cff */
[----:B--2---:R2:W-:Y:S01]  /*a260*/  @!P0 ST.E desc[UR36][R52.64], R0 ;  /* 0x0000000034008985 */ /* 0x0045e2000c101924 */
[----:B------:R-:W-:Y:S01]  /*a270*/  LOP3.LUT R40, R40, R41, RZ, 0x3c, !PT ;  /* 0x0000002928287212 */ /* 0x000fe200078e3cff */
[--C-:B------:R-:W-:Y:S01]  /*a280*/  IMAD.X R41, RZ, RZ, R21.reuse, P6 ;  /* 0x000000ffff297224 */ /* 0x100fe200030e0615 */
[----:B------:R-:W-:Y:S01]  /*a290*/  LOP3.LUT R36, R36, R37, RZ, 0x3c, !PT ;  /* 0x0000002524247212 */ /* 0x000fe200078e3cff */
[--C-:B------:R-:W-:Y:S01]  /*a2a0*/  IMAD.X R37, RZ, RZ, R21.reuse, P5 ;  /* 0x000000ffff257224 */ /* 0x100fe200028e0615 */
[----:B------:R-:W-:Y:S01]  /*a2b0*/  LOP3.LUT R32, R32, R33, RZ, 0x3c, !PT ;  /* 0x0000002120207212 */ /* 0x000fe200078e3cff */
[--C-:B------:R-:W-:Y:S01]  /*a2c0*/  IMAD.X R33, RZ, RZ, R21.reuse, P4 ;  /* 0x000000ffff217224 */ /* 0x100fe200020e0615 */
[----:B------:R3:W5:Y:S01]  /*a2d0*/  LD.E.128 R24, desc[UR36][R20.64] ;  /* 0x0000002414187980 */ /* 0x000762000c101d00 */
[----:B-1----:R-:W1:Y:S01]  /*a2e0*/  @P1 LDC R51, c[0x0][0xbec] ;  /* 0x0002fb00ff331b82 */ /* 0x002e620000000800 */
[----:B------:R-:W-:Y:S01]  /*a2f0*/  IMAD.X R29, RZ, RZ, R21, P3 ;  /* 0x000000ffff1d7224 */ /* 0x000fe200018e0615 */
[----:B------:R-:W-:Y:S01]  /*a300*/  LOP3.LUT R12, R15, 0x380, RZ, 0xc0, !PT ;  /* 0x000003800f0c7812 */ /* 0x000fe200078ec0ff */
[----:B------:R-:W-:Y:S01]  /*a310*/  IMAD R49, R48, UR5, R49 ;  /* 0x0000000530317c24 */ /* 0x000fe2000f8e0231 */
[----:B------:R-:W-:Y:S01]  /*a320*/  LOP3.LUT R4, R5, 0x380, RZ, 0xc0, !PT ;  /* 0x0000038005047812 */ /* 0x000fe200078ec0ff */
[----:B------:R-:W5:Y:S01]  /*a330*/  LD.E.128 R8, desc[UR36][R8.64] ;  /* 0x0000002408087980 */ /* 0x000f62000c101d00 */
[----:B------:R-:W-:-:S02]  /*a340*/  SHF.R.U64 R12, R12, 0x3, RZ ;  /* 0x000000030c0c7819 */ /* 0x000fc400000012ff */
[----:B--2---:R-:W2:Y:S01]  /*a350*/  @P1 LDC R53, c[0x0][0xbf0] ;  /* 0x0002fc00ff351b82 */ /* 0x004ea20000000800 */
[----:B---3--:R-:W-:Y:S01]  /*a360*/  IMAD.WIDE.U32 R20, R48, UR4, RZ ;  /* 0x0000000430147c25 */ /* 0x008fe2000f8e00ff */
[----:B------:R-:W-:Y:S01]  /*a370*/  ULDC.64 UR4, c[0x0][0xae8] ;  /* 0x0002ba0000047ab9 */ /* 0x000fe20000000a00 */
[----:B------:R-:W-:Y:S01]  /*a380*/  SHF.R.U64 R4, R4, 0x3, RZ ;  /* 0x0000000304047819 */ /* 0x000fe200000012ff */
[----:B------:R-:W5:Y:S01]  /*a390*/  LD.E.128 R40, desc[UR36][R40.64] ;  /* 0x0000002428287980 */ /* 0x000f62000c101d00 */
[----:B------:R-:W-:Y:S02]  /*a3a0*/  LOP3.LUT R12, R12, R15, RZ, 0x3c, !PT ;  /* 0x0000000f0c0c7212 */ /* 0x000fe400078e3cff */
[----:B------:R-:W-:Y:S01]  /*a3b0*/  IADD3 R21, R21, R49, RZ ;  /* 0x0000003115157210 */ /* 0x000fe20007ffe0ff */
[----:B------:R-:W-:Y:S01]  /*a3c0*/  IMAD R49, R160, 0x20, R163 ;  /* 0x00000020a0317824 */ /* 0x000fe200078e02a3 */
[----:B------:R-:W-:Y:S01]  /*a3d0*/  LOP3.LUT R28, R4, R5, RZ, 0x3c, !PT ;  /* 0x00000005041c7212 */ /* 0x000fe200078e3cff */
[----:B------:R-:W-:Y:S01]  /*a3e0*/  IMAD R0, R44, UR4, RZ ;  /* 0x000000042c007c24 */ /* 0x000fe2000f8e02ff */
[----:B------:R-:W5:Y:S01]  /*a3f0*/  LD.E.128 R12, desc[UR36][R12.64] ;  /* 0x000000240c0c7980 */ /* 0x000f62000c101d00 */
[----:B------:R-:W-:-:S02]  /*a400*/  IMAD.IADD R22, R16, 0x1, R49 ;  /* 0x0000000110167824 */ /* 0x000fc400078e0231 */
        /* <DEDUP_REMOVED lines=11> */
[----:B------:R-:W5:Y:S01]  /*a4c0*/  LD.E.128 R28, desc[UR36][R28.64] ;  /* 0x000000241c1c7980 */ /* 0x000f62000c101d00 */
[----:B------:R-:W-:Y:S01]  /*a4d0*/  IMAD.WIDE.U32 R20, R55, UR4, R20 ;  /* 0x0000000437147c25 */ /* 0x000fe2000f8e0014 */
[----:B------:R-:W-:Y:S02]  /*a4e0*/  SHF.R.S32.HI R0, RZ, 0x1f, R49 ;  /* 0x0000001fff007819 */ /* 0x000fe40000011431 */
[----:B------:R-:W-:Y:S01]  /*a4f0*/  IADD3 R53, -R49, RZ, RZ ;  /* 0x000000ff31357210 */ /* 0x000fe20007ffe1ff */
[----:B------:R-:W-:Y:S01]  /*a500*/  IMAD R51, R55, UR5, R2 ;  /* 0x0000000537337c24 */ /* 0x000fe2000f8e0202 */
[----:B------:R-:W-:Y:S01]  /*a510*/  ULDC.64 UR4, c[0x0][0xae0] ;  /* 0x0002b80000047ab9 */ /* 0x000fe20000000a00 */
[----:B------:R-:W-:Y:S01]  /*a520*/  @!PT LDS RZ, [RZ] ;  /* 0x00000000fffff984 */ /* 0x000fe20000000800 */
[----:B------:R-:W-:Y:S01]  /*a530*/  @!PT LDS RZ, [RZ] ;  /* 0x00000000fffff984 */ /* 0x000fe20000000800 */
[----:B------:R-:W-:Y:S01]  /*a540*/  @!PT LDS RZ, [RZ] ;  /* 0x00000000fffff984 */ /* 0x000fe20000000800 */
[----:B------:R-:W-:Y:S01]  /*a550*/  @!PT LDS RZ, [RZ] ;  /* 0x00000000fffff984 */ /* 0x000fe20000000800 */
[----:B------:R1:W-:Y:S06]  /*a560*/  MEMBAR.ALL.CTA ;  /* 0x0000000000007992 */ /* 0x0003ec0000008000 */
[----:B-1----:R-:W1:Y:S01]  /*a570*/  FENCE.VIEW.ASYNC.S ;  /* 0x00000000000073c6 */ /* 0x002e620000000000 */
[----:B------:R-:W-:-:S02]  /*a580*/  IMAD R0, R0, UR4, RZ ;  /* 0x0000000400007c24 */ /* 0x000fc4000f8e02ff */
[----:B------:R-:W-:Y:S02]  /*a590*/  IMAD.IADD R21, R21, 0x1, R51 ;  /* 0x0000000115157824 */ /* 0x000fe400078e0233 */
[----:B------:R-:W-:Y:S02]  /*a5a0*/  IMAD R51, R54, R53, R22 ;  /* 0x0000003536337224 */ /* 0x000fe400078e0216 */
[C---:B------:R-:W-:Y:S02]  /*a5b0*/  IMAD R53, R49.reuse, UR5, R0 ;  /* 0x0000000531357c24 */ /* 0x040fe4000f8e0200 */
[----:B------:R-:W-:Y:S01]  /*a5c0*/  IMAD.WIDE.U32 R20, R49, UR4, R20 ;  /* 0x0000000431147c25 */ /* 0x000fe2000f8e0014 */
[----:B------:R-:W-:Y:S01]  /*a5d0*/  SHF.R.S32.HI R0, RZ, 0x1f, R51 ;  /* 0x0000001fff007819 */ /* 0x000fe20000011433 */
[----:B------:R-:W-:Y:S02]  /*a5e0*/  ULDC.64 UR4, c[0x0][0xad8] ;  /* 0x0002b60000047ab9 */ /* 0x000fe40000000a00 */
[----:B------:R-:W-:-:S02]  /*a5f0*/  IMAD.IADD R21, R21, 0x1, R53 ;  /* 0x0000000115157824 */ /* 0x000fc400078e0235 */
[----:B------:R-:W-:Y:S02]  /*a600*/  IMAD R2, R0, UR4, RZ ;  /* 0x0000000400027c24 */ /* 0x000fe4000f8e02ff */
[----:B------:R-:W-:Y:S02]  /*a610*/  IMAD.IADD R44, R163, 0x1, R16 ;  /* 0x00000001a32c7824 */ /* 0x000fe400078e0210 */
[C---:B------:R-:W-:Y:S02]  /*a620*/  IMAD R49, R51.reuse, UR5, R2 ;  /* 0x0000000533317c24 */ /* 0x040fe4000f8e0202 */
[----:B------:R-:W-:Y:S01]  /*a630*/  IMAD.WIDE.U32 R20, R51, UR4, R20 ;  /* 0x0000000433147c25 */ /* 0x000fe2000f8e0014 */
[C---:B------:R-:W-:Y:S01]  /*a640*/  ISETP.GE.AND P2, PT, R44.reuse, R57, PT ;  /* 0x000000392c00720c */ /* 0x040fe20003f46270 */
[----:B------:R-:W-:Y:S02]  /*a650*/  ULDC.64 UR4, c[0x0][0xa80] ;  /* 0x0002a00000047ab9 */ /* 0x000fe40000000a00 */
[----:B------:R-:W-:Y:S01]  /*a660*/  VIADD R0, R44, 0x20 ;  /* 0x000000202c007836 */ /* 0x000fe20000000000 */
[----:B------:R-:W-:Y:S01]  /*a670*/  LEA R16, P3, R20, UR4, 0x1 ;  /* 0x0000000414107c11 */ /* 0x000fe2000f8608ff */
[----:B------:R-:W-:Y:S01]  /*a680*/  IMAD.IADD R21, R21, 0x1, R49 ;  /* 0x0000000115157824 */ /* 0x000fe200078e0231 */
[----:B0-----:R-:W-:-:S02]  /*a690*/  IADD3 R3, R3, 0x2a820, RZ ;  /* 0x0002a82003037810 */ /* 0x001fc40007ffe0ff */
        /* <DEDUP_REMOVED lines=13> */
[-C--:B-1----:R-:W-:Y:S02]  /*a770*/  @!P2 LEA R2, P4, R17, R20.reuse, 0x1 ;  /* 0x000000141102a211 */ /* 0x082fe400078808ff */
[----:B------:R-:W-:Y:S02]  /*a780*/  @!P3 LEA R20, P5, R23, R20, 0x1 ;  /* 0x000000141714b211 */ /* 0x000fe400078a08ff */
[-C--:B0-2---:R-:W-:Y:S02]  /*a790*/  @!P2 LEA.HI.X R3, R17, R0.reuse, R173, 0x1, P4 ;  /* 0x000000001103a211 */ /* 0x085fe400020f0cad */
[----:B------:R-:W-:-:S03]  /*a7a0*/  @!P3 LEA.HI.X R21, R23, R0, R169, 0x1, P5 ;  /* 0x000000001715b211 */ /* 0x000fc600028f0ca9 */
[----:B-----5:R3:W-:Y:S04]  /*a7b0*/  @!P2 ST.E.128 desc[UR36][R2.64], R24 ;  /* 0x000000180200a985 */ /* 0x0207e8000c101d24 */
[----:B------:R3:W-:Y:S02]  /*a7c0*/  @!P3 ST.E.128 desc[UR36][R20.64], R40 ;  /* 0x000000281400b985 */ /* 0x0007e4000c101d24 */
.L_x_2458:
[----:B------:R-:W-:Y:S05]  /*a7d0*/  BSYNC B1 ;  /* 0x0000000000017941 */ /* 0x000fea0003800000 */
.L_x_2457:
[----:B--2---:R2:W4:Y:S01]  /*a7e0*/  SHFL.IDX PT, R0, R22, 0x1, 0x181f ;  /* 0x00381f0016007f89 */ /* 0x00452200000e0000 */
[----:B------:R-:W-:Y:S03]  /*a7f0*/  BSSY B1, `(.L_x_2459) ;  /* 0x000000c000017945 */ /* 0x000fe60003800000 */
[----:B-1-3--:R2:W1:Y:S01]  /*a800*/  SHFL.IDX PT, R20, R16, 0x1, 0x181f ;  /* 0x00381f0010147f89 */ /* 0x00a46200000e0000 */
[----:B------:R-:W-:Y:S05]  /*a810*/  @P0 BRA `(.L_x_2460) ;  /* 0x0000000000240947 */ /* 0x000fea0003800000 */
[----:B------:R-:W-:Y:S02]  /*a820*/  ULDC UR4, c[0x0][0xac8] ;  /* 0x0002b20000047ab9 */ /* 0x000fe40000000800 */
[----:B------:R-:W-:Y:S02]  /*a830*/  ISETP.GE.AND P3, PT, R17, UR4, PT ;  /* 0x0000000411007c0c */ /* 0x000fe4000bf66270 */
[----:B------:R-:W-:-:S11]  /*a840*/  ISETP.GE.AND P4, PT, R23, UR4, PT ;  /* 0x0000000417007c0c */ /* 0x000fd6000bf86270 */
[-C--:B-1----:R-:W-:Y:S02]  /*a850*/  @!P3 LEA R2, P0, R17, R20.reuse, 0x1 ;  /* 0x000000141102b211 */ /* 0x082fe400078008ff */
[----:B------:R-:W-:Y:S02]  /*a860*/  @!P4 LEA R20, P2, R23, R20, 0x1 ;  /* 0x000000141714c211 */ /* 0x000fe400078408ff */
[-C--:B0---4-:R-:W-:Y:S02]  /*a870*/  @!P3 LEA.HI.X R3, R17, R0.reuse, R173, 0x1, P0 ;  /* 0x000000001103b211 */ /* 0x091fe400000f0cad */
[----:B------:R-:W-:-:S03]  /*a880*/  @!P4 LEA.HI.X R21, R23, R0, R169, 0x1, P2 ;  /* 0x000000001715c211 */ /* 0x000fc600010f0ca9 */
[----:B-----5:R3:W-:Y:S04]  /*a890*/  @!P3 ST.E.128 desc[UR36][R2.64], R12 ;  /* 0x0000000c0200b985 */ /* 0x0207e8000c101d24 */
[----:B------:R3:W-:Y:S02]  /*a8a0*/  @!P4 ST.E.128 desc[UR36][R20.64], R36 ;  /* 0x000000241400c985 */ /* 0x0007e4000c101d24 */
.L_x_2460:
[----:B------:R-:W-:Y:S05]  /*a8b0*/  BSYNC B1 ;  /* 0x0000000000017941 */ /* 0x000fea0003800000 */
.L_x_2459:
[----:B----4-:R4:W0:Y:S01]  /*a8c0*/  SHFL.IDX PT, R0, R22, 0x2, 0x181f ;  /* 0x00581f0016007f89 */ /* 0x01082200000e0000 */
[----:B------:R-:W-:Y:S03]  /*a8d0*/  BSSY B1, `(.L_x_2461) ;  /* 0x000000c000017945 */ /* 0x000fe60003800000 */
[----:B---3-5:R4:W3:Y:S01]  /*a8e0*/  SHFL.IDX PT, R12, R16, 0x2, 0x181f ;  /* 0x00581f00100c7f89 */ /* 0x0288e200000e0000 */
[----:B------:R-:W-:Y:S05]  /*a8f0*/  @P1 BRA `(.L_x_2462) ;  /* 0x0000000000241947 */ /* 0x000fea0003800000 */
[----:B------:R-:W-:Y:S02]  /*a900*/  ULDC UR4, c[0x0][0xac8] ;  /* 0x0002b20000047ab9 */ /* 0x000fe40000000800 */
[----:B------:R-:W-:Y:S02]  /*a910*/  ISETP.GE.AND P2, PT, R17, UR4, PT ;  /* 0x0000000411007c0c */ /* 0x000fe4000bf46270 */
[----:B------:R-:W-:-:S11]  /*a920*/  ISETP.GE.AND P3, PT, R23, UR4, PT ;  /* 0x0000000417007c0c */ /* 0x000fd6000bf66270 */
[-C--:B---3--:R-:W-:Y:S02]  /*a930*/  @!P2 LEA R2, P0, R17, R12.reuse, 0x1 ;  /* 0x0000000c1102a211 */ /* 0x088fe400078008ff */
[----:B------:R-:W-:Y:S02]  /*a940*/  @!P3 LEA R12, P1, R23, R12, 0x1 ;  /* 0x0000000c170cb211 */ /* 0x000fe400078208ff */
[-C--:B0-----:R-:W-:Y:S02]  /*a950*/  @!P2 LEA.HI.X R3, R17, R0.reuse, R173, 0x1, P0 ;  /* 0x000000001103a211 */ /* 0x081fe400000f0cad */
[----:B------:R-:W-:-:S03]  /*a960*/  @!P3 LEA.HI.X R13, R23, R0, R169, 0x1, P1 ;  /* 0x00000000170db211 */ /* 0x000fc600008f0ca9 */
[----:B------:R0:W-:Y:S04]  /*a970*/  @!P2 ST.E.128 desc[UR36][R2.64], R4 ;  /* 0x000000040200a985 */ /* 0x0001e8000c101d24 */
[----:B------:R0:W-:Y:S02]  /*a980*/  @!P3 ST.E.128 desc[UR36][R12.64], R32 ;  /* 0x000000200c00b985 */ /* 0x0001e4000c101d24 */
.L_x_2462:
[----:B------:R-:W-:Y:S05]  /*a990*/  BSYNC B1 ;  /* 0x0000000000017941 */ /* 0x000fea0003800000 */
.L_x_2461:
        /* <DEDUP_REMOVED lines=16> */
.L_x_2455:
[----:B------:R-:W2:Y:S01]  /*aaa0*/  LDC.64 R4, c[0x0][0xc00] ;  /* 0x00030000ff047b82 */ /* 0x000ea20000000a00 */
[C---:B0-----:R-:W-:Y:S01]  /*aab0*/  IMAD.SHL.U32 R3, R22.reuse, 0x4, RZ ;  /* 0x0000000416037824 */ /* 0x041fe200078e00ff */
[----:B------:R-:W-:Y:S01]  /*aac0*/  SHF.L.U64.HI R0, R22, 0x2, R162 ;  /* 0x0000000216007819 */ /* 0x000fe200000102a2 */
[----:B------:R-:W-:Y:S01]  /*aad0*/  ULDC.64 UR4, c[0x0][0xc08] ;  /* 0x0003020000047ab9 */ /* 0x000fe20000000a00 */
[----:B------:R-:W-:-:S04]  /*aae0*/  IMAD.MOV.U32 R6, RZ, RZ, RZ ;  /* 0x000000ffff067224 */ /* 0x000fc800078e00ff */
[----:B------:R-:W0:Y:S01]  /*aaf0*/  LDC R21, c[0x0][0xbe8] ;  /* 0x0002fa00ff157b82 */ /* 0x000e220000000800 */
[----:B--2---:R-:W-:Y:S02]  /*ab00*/  ISETP.NE.U32.AND P0, PT, R4, RZ, PT ;  /* 0x000000ff0400720c */ /* 0x004fe40003f05070 */
[----:B------:R-:W-:Y:S02]  /*ab10*/  IADD3 R4, P1, R3, R4, RZ ;  /* 0x0000000403047210 */ /* 0x000fe40007f3e0ff */
[----:B------:R-:W-:Y:S02]  /*ab20*/  ISETP.NE.AND.EX P0, PT, R5, RZ, PT, P0 ;  /* 0x000000ff0500720c */ /* 0x000fe40003f05300 */
[----:B------:R-:W-:Y:S02]  /*ab30*/  IADD3.X R5, R0, R5, RZ, P1, !PT ;  /* 0x0000000500057210 */ /* 0x000fe40000ffe4ff */
[----:B------:R-:W-:-:S04]  /*ab40*/  ISETP.NE.U32.AND P1, PT, RZ, UR4, PT ;  /* 0x00000004ff007c0c */ /* 0x000fc8000bf25070 */
[----:B------:R-:W-:-:S05]  /*ab50*/  ISETP.NE.AND.EX P1, PT, RZ, UR5, PT, P1 ;  /* 0x00000005ff007c0c */ /* 0x000fca000bf25310 */
[----:B------:R2:W5:Y:S08]  /*ab60*/  @P0 LDG.E R6, desc[UR36][R4.64] ;  /* 0x0000002404060981 */ /* 0x000570000c1e1900 */
[----:B------:R-:W-:Y:S01]  /*ab70*/  @P1 IADD3 R2, P2, R3, UR4, RZ ;  /* 0x0000000403021c10 */ /* 0x000fe2000ff5e0ff */
[----:B------:R-:W-:-:S03]  /*ab80*/  ULDC UR4, c[0x0][0xa88] ;  /* 0x0002a20000047ab9 */ /* 0x000fc60000000800 */
[----:B------:R-:W-:Y:S01]  /*ab90*/  @P1 IADD3.X R3, R0, UR5, RZ, P2, !PT ;  /* 0x0000000500031c10 */ /* 0x000fe200097fe4ff */
[----:B------:R-:W-:-:S06]  /*aba0*/  IMAD.U32 R0, RZ, RZ, UR4 ;  /* 0x00000004ff007e24 */ /* 0x000fcc000f8e00ff */
[----:B------:R2:W5:Y:S01]  /*abb0*/  @P1 LDG.E R0, desc[UR36][R2.64] ;  /* 0x0000002402001981 */ /* 0x000562000c1e1900 */
[----:B0-----:R-:W-:Y:S02]  /*abc0*/  ISETP.NE.AND P2, PT, R21, 0x1, PT ;  /* 0x000000011500780c */ /* 0x001fe40003f45270 */
[----:B------:R-:W-:-:S11]  /*abd0*/  ISETP.GE.AND P3, PT, R174, 0x80, PT ;  /* 0x00000080ae00780c */ /* 0x000fd60003f66270 */
[----:B------:R-:W0:Y:S08]  /*abe0*/  @P2 LDC R14, c[0x0][0xbec] ;  /* 0x0002fb00ff0e2b82 */ /* 0x000e300000000800 */
[----:B------:R-:W3:Y:S01]  /*abf0*/  @P2 LDC R25, c[0x0][0xbf0] ;  /* 0x0002fc00ff192b82 */ /* 0x000ee20000000800 */
[----:B--2---:R-:W-:Y:S05]  /*ac00*/  @P1 BRA `(.L_x_2464) ;  /* 0x0000000000101947 */ /* 0x004fea0003800000 */
[----:B------:R-:W-:Y:S05]  /*ac10*/  @!P0 BRA `(.L_x_2464) ;  /* 0x00000000000c8947 */ /* 0x000fea0003800000 */
[----:B------:R-:W2:Y:S04]  /*ac20*/  LDG.E R3, desc[UR36][R4.64] ;  /* 0x0000002404037981 */ /* 0x000ea8000c1e1900 */
[----:B-----5:R-:W2:Y:S02]  /*ac30*/  LDG.E R0, desc[UR36][R4.64+0x4] ;  /* 0x0000042404007981 */ /* 0x020ea4000c1e1900 */
[----:B--2---:R-:W-:-:S07]  /*ac40*/  IMAD.IADD R0, R0, 0x1, -R3 ;  /* 0x0000000100007824 */ /* 0x004fce00078e0a03 */
.L_x_2464:
[----:B------:R-:W-:Y:S01]  /*ac50*/  BSSY B1, `(.L_x_2465) ;  /* 0x000002d000017945 */ /* 0x000fe20003800000 */
[----:B------:R-:W-:Y:S02]  /*ac60*/  SHF.R.S32.HI R10, RZ, 0x1f, R161 ;  /* 0x0000001fff0a7819 */ /* 0x000fe400000114a1 */
[----:B------:R-:W-:Y:S02]  /*ac70*/  SEL R13, R22, RZ, !P0 ;  /* 0x000000ff160d7207 */ /* 0x000fe40004000000 */
[----:B------:R-:W-:Y:S02]  /*ac80*/  SEL R162, R162, RZ, !P0 ;  /* 0x000000ffa2a27207 */ /* 0x000fe40004000000 */
[----:B-----5:R-:W-:Y:S01]  /*ac90*/  SHF.R.S32.HI R11, RZ, 0x1f, R6 ;  /* 0x0000001fff0b7819 */ /* 0x020fe20000011406 */
[----:B------:R-:W-:Y:S06]  /*aca0*/  @P3 BRA `(.L_x_2466) ;  /* 0x00000000009c3947 */ /* 0x000fec0003800000 */
[----:B------:R-:W2:Y:S01]  /*acb0*/  S2R R3, SR_TID.X ;  /* 0x0000000000037919 */ /* 0x000ea20000002100 */
[----:B------:R-:W4:Y:S02]  /*acc0*/  LDC R12, c[0x0][0xbe8] ;  /* 0x0002fa00ff0c7b82 */ /* 0x000f240000000800 */
[----:B----4-:R-:W-:Y:S01]  /*acd0*/  IMAD R2, R0, R12, RZ ;  /* 0x0000000c00027224 */ /* 0x010fe200078e02ff */
[----:B--2---:R-:W-:-:S04]  /*ace0*/  IADD3 R9, R16, -0x80, R3 ;  /* 0xffffff8010097810 */ /* 0x004fc80007ffe003 */
        /* <DEDUP_REMOVED lines=35> */
.L_x_2466:
[----:B------:R-:W-:Y:S05]  /*af20*/  BSYNC B1 ;  /* 0x0000000000017941 */ /* 0x000fea0003800000 */
.L_x_2465:
[----:B------:R-:W-:Y:S01]  /*af30*/  ULDC.64 UR4, c[0x0][0xaa0] ;  /* 0x0002a80000047ab9 */ /* 0x000fe20000000a00 */
[----:B------:R-:W-:Y:S01]  /*af40*/  IMAD R7, R160, 0x20, R163 ;  /* 0x00000020a0077824 */ /* 0x000fe200078e02a3 */
[----:B------:R-:W-:Y:S01]  /*af50*/  BSSY B1, `(.L_x_2467) ;  /* 0x0000037000017945 */ /* 0x000fe20003800000 */
[----:B--2---:R-:W-:Y:S02]  /*af60*/  IMAD R3, R11, UR4, RZ ;  /* 0x000000040b037c24 */ /* 0x004fe4000f8e02ff */
[----:B------:R-:W-:Y:S02]  /*af70*/  IMAD.IADD R9, R16, 0x1, R7 ;  /* 0x0000000110097824 */ /* 0x000fe400078e0207 */
        /* <DEDUP_REMOVED lines=8> */
[----:B0-----:R-:W-:-:S03]  /*b000*/  @P2 IMAD.HI.U32 R4, R9, R14, RZ ;  /* 0x0000000e09042227 */ /* 0x001fc600078e00ff */
[----:B------:R-:W-:Y:S01]  /*b010*/  IADD3 R3, R3, R7, RZ ;  /* 0x0000000703037210 */ /* 0x000fe20007ffe0ff */
[----:B------:R-:W-:Y:S01]  /*b020*/  IMAD.MOV.U32 R5, RZ, RZ, R9 ;  /* 0x000000ffff057224 */ /* 0x000fe200078e0009 */
[----:B---3--:R-:W-:Y:S01]  /*b030*/  @P2 SHF.R.U32.HI R5, RZ, R25, R4 ;  /* 0x00000019ff052219 */ /* 0x008fe20000011604 */
        /* <DEDUP_REMOVED lines=28> */
[----:B------:R0:W2:Y:S04]  /*b200*/  SHFL.IDX PT, R2, R4, RZ, 0x181f ;  /* 0x00181fff04027589 */ /* 0x0000a800000e0000 */
[----:B------:R0:W3:Y:S01]  /*b210*/  SHFL.IDX PT, R0, R5, RZ, 0x181f ;  /* 0x00181fff05007589 */ /* 0x0000e200000e0000 */
[----:B------:R-:W-:Y:S07]  /*b220*/  @P2 BRA `(.L_x_2468) ;  /* 0x0000000000242947 */ /* 0x000fee0003800000 */
[----:B------:R-:W-:Y:S02]  /*b230*/  ULDC UR4, c[0x0][0xac8] ;  /* 0x0002b20000047ab9 */ /* 0x000fe40000000800 */
[----:B------:R-:W-:Y:S02]  /*b240*/  ISETP.GE.AND P4, PT, R17, UR4, PT ;  /* 0x0000000411007c0c */ /* 0x000fe4000bf86270 */
[----:B------:R-:W-:-:S11]  /*b250*/  ISETP.GE.AND P5, PT, R23, UR4, PT ;  /* 0x0000000417007c0c */ /* 0x000fd6000bfa6270 */
[-C--:B--2---:R-:W-:Y:S02]  /*b260*/  @!P4 LEA R6, P2, R17, R2.reuse, 0x1 ;  /* 0x000000021106c211 */ /* 0x084fe400078408ff */
[----:B------:R-:W-:Y:S02]  /*b270*/  @!P5 LEA R2, P3, R23, R2, 0x1 ;  /* 0x000000021702d211 */ /* 0x000fe400078608ff */
[-C--:B---3--:R-:W-:Y:S02]  /*b280*/  @!P4 LEA.HI.X R7, R17, R0.reuse, R173, 0x1, P2 ;  /* 0x000000001107c211 */ /* 0x088fe400010f0cad */
[----:B------:R-:W-:-:S03]  /*b290*/  @!P5 LEA.HI.X R3, R23, R0, R169, 0x1, P3 ;  /* 0x000000001703d211 */ /* 0x000fc600018f0ca9 */
[----:B------:R4:W-:Y:S04]  /*b2a0*/  @!P4 ST.E.128 desc[UR36][R6.64], RZ ;  /* 0x000000ff0600c985 */ /* 0x0009e8000c101d24 */
[----:B------:R4:W-:Y:S02]  /*b2b0*/  @!P5 ST.E.128 desc[UR36][R2.64], RZ ;  /* 0x000000ff0200d985 */ /* 0x0009e4000c101d24 */
.L_x_2468:
[----:B------:R-:W-:Y:S05]  /*b2c0*/  BSYNC B1 ;  /* 0x0000000000017941 */ /* 0x000fea0003800000 */
.L_x_2467:
[----:B---3--:R3:W0:Y:S01]  /*b2d0*/  SHFL.IDX PT, R0, R5, 0x1, 0x181f ;  /* 0x00381f0005007f89 */ /* 0x00862200000e0000 */
[----:B------:R-:W-:Y:S03]  /*b2e0*/  BSSY B1, `(.L_x_2469) ;  /* 0x000000c000017945 */ /* 0x000fe60003800000 */
[----:B--2-4-:R3:W2:Y:S01]  /*b2f0*/  SHFL.IDX PT, R2, R4, 0x1, 0x181f ;  /* 0x00381f0004027f89 */ /* 0x0146a200000e0000 */
[----:B------:R-:W-:Y:S05]  /*b300*/  @P1 BRA `(.L_x_2470) ;  /* 0x0000000000241947 */ /* 0x000fea0003800000 */
[----:B------:R-:W-:Y:S02]  /*b310*/  ULDC UR4, c[0x0][0xac8] ;  /* 0x0002b20000047ab9 */ /* 0x000fe40000000800 */
[----:B------:R-:W-:Y:S02]  /*b320*/  ISETP.GE.AND P3, PT, R17, UR4, PT ;  /* 0x0000000411007c0c */ /* 0x000fe4000bf66270 */
[----:B------:R-:W-:-:S11]  /*b330*/  ISETP.GE.AND P4, PT, R23, UR4, PT ;  /* 0x0000000417007c0c */ /* 0x000fd6000bf86270 */
[-C--:B--2---:R-:W-:Y:S02]  /*b340*/  @!P3 LEA R6, P1, R17, R2.reuse, 0x1 ;  /* 0x000000021106b211 */ /* 0x084fe400078208ff */
[----:B------:R-:W-:Y:S02]  /*b350*/  @!P4 LEA R2, P2, R23, R2, 0x1 ;  /* 0x000000021702c211 */ /* 0x000fe400078408ff */
[-C--:B0-----:R-:W-:Y:S02]  /*b360*/  @!P3 LEA.HI.X R7, R17, R0.reuse, R173, 0x1, P1 ;  /* 0x000000001107b211 */ /* 0x081fe400008f0cad */
[----:B------:R-:W-:-:S03]  /*b370*/  @!P4 LEA.HI.X R3, R23, R0, R169, 0x1, P2 ;  /* 0x000000001703c211 */ /* 0x000fc600010f0ca9 */
[----:B------:R4:W-:Y:S04]  /*b380*/  @!P3 ST.E.128 desc[UR36][R6.64], RZ ;  /* 0x000000ff0600b985 */ /* 0x0009e8000c101d24 */
[----:B------:R4:W-:Y:S02]  /*b390*/  @!P4 ST.E.128 desc[UR36][R2.64], RZ ;  /* 0x000000ff0200c985 */ /* 0x0009e4000c101d24 */
.L_x_2470:
[----:B------:R-:W-:Y:S05]  /*b3a0*/  BSYNC B1 ;  /* 0x0000000000017941 */ /* 0x000fea0003800000 */
.L_x_2469:
[----:B0-----:R0:W0:Y:S01]  /*b3b0*/  SHFL.IDX PT, R0, R5, 0x2, 0x181f ;  /* 0x00581f0005007f89 */ /* 0x00102200000e0000 */
[----:B------:R-:W-:Y:S03]  /*b3c0*/  BSSY B1, `(.L_x_2471) ;  /* 0x000000c000017945 */ /* 0x000fe60003800000 */
[----:B--2-4-:R2:W4:Y:S01]  /*b3d0*/  SHFL.IDX PT, R2, R4, 0x2, 0x181f ;  /* 0x00581f0004027f89 */ /* 0x01452200000e0000 */
[----:B------:R-:W-:Y:S05]  /*b3e0*/  @P0 BRA `(.L_x_2472) ;  /* 0x0000000000240947 */ /* 0x000fea0003800000 */
[----:B------:R-:W-:Y:S02]  /*b3f0*/  ULDC UR4, c[0x0][0xac8] ;  /* 0x0002b20000047ab9 */ /* 0x000fe40000000800 */
[----:B------:R-:W-:Y:S02]  /*b400*/  ISETP.GE.AND P2, PT, R17, UR4, PT ;  /* 0x0000000411007c0c */ /* 0x000fe4000bf46270 */
[----:B------:R-:W-:-:S11]  /*b410*/  ISETP.GE.AND P3, PT, R23, UR4, PT ;  /* 0x0000000417007c0c */ /* 0x000fd6000bf66270 */
[-C--:B----4-:R-:W-:Y:S02]  /*b420*/  @!P2 LEA R6, P0, R17, R2.reuse, 0x1 ;  /* 0x000000021106a211 */ /* 0x090fe400078008ff */
[----:B------:R-:W-:Y:S02]  /*b430*/  @!P3 LEA R2, P1, R23, R2, 0x1 ;  /* 0x000000021702b211 */ /* 0x000fe400078208ff */
[-C--:B0-----:R-:W-:Y:S02]  /*b440*/  @!P2 LEA.HI.X R7, R17, R0.reuse, R173, 0x1, P0 ;  /* 0x000000001107a211 */ /* 0x081fe400000f0cad */
[----:B------:R-:W-:-:S03]  /*b450*/  @!P3 LEA.HI.X R3, R23, R0, R169, 0x1, P1 ;  /* 0x000000001703b211 */ /* 0x000fc600008f0ca9 */
[----:B------:R0:W-:Y:S04]  /*b460*/  @!P2 ST.E.128 desc[UR36][R6.64], RZ ;  /* 0x000000ff0600a985 */ /* 0x0001e8000c101d24 */
[----:B------:R0:W-:Y:S02]  /*b470*/  @!P3 ST.E.128 desc[UR36][R2.64], RZ ;  /* 0x000000ff0200b985 */ /* 0x0001e4000c101d24 */
.L_x_2472:
[----:B------:R-:W-:Y:S05]  /*b480*/  BSYNC B1 ;  /* 0x0000000000017941 */ /* 0x000fea0003800000 */
.L_x_2471:
        /* <DEDUP_REMOVED lines=8> */
[-C--:B0-23--:R-:W-:Y:S02]  /*b510*/  @!P2 LEA R4, P0, R17, R2.reuse, 0x1 ;  /* 0x000000021104a211 */ /* 0x08dfe400078008ff */
[----:B------:R-:W-:Y:S02]  /*b520*/  @!P3 LEA R2, P1, R23, R2, 0x1 ;  /* 0x000000021702b211 */ /* 0x000fe400078208ff */
[-C--:B------:R-:W-:Y:S02]  /*b530*/  @!P2 LEA.HI.X R5, R17, R6.reuse, R173, 0x1, P0 ;  /* 0x000000061105a211 */ /* 0x080fe400000f0cad */
[----:B------:R-:W-:-:S03]  /*b540*/  @!P3 LEA.HI.X R3, R23, R6, R169, 0x1, P1 ;  /* 0x000000061703b211 */ /* 0x000fc600008f0ca9 */
[----:B------:R4:W-:Y:S04]  /*b550*/  @!P2 ST.E.128 desc[UR36][R4.64], RZ ;  /* 0x000000ff0400a985 */ /* 0x0009e8000c101d24 */
[----:B------:R4:W-:Y:S02]  /*b560*/  @!P3 ST.E.128 desc[UR36][R2.64], RZ ;  /* 0x000000ff0200b985 */ /* 0x0009e4000c101d24 */
.L_x_2463:
[----:B------:R-:W-:Y:S05]  /*b570*/  BSYNC B0 ;  /* 0x0000000000007941 */ /* 0x000fea0003800000 */
.L_x_2454:
[----:B------:R-:W-:Y:S02]  /*b580*/  ULDC UR4, c[0x0][0xc3c] ;  /* 0x00030f0000047ab9 */ /* 0x000fe40000000800 */
[----:B-1----:R-:W-:-:S13]  /*b590*/  ISETP.GE.AND P0, PT, R47, UR4, PT ;  /* 0x000000042f007c0c */ /* 0x002fda000bf06270 */
[----:B------:R-:W-:Y:S05]  /*b5a0*/  @!P0 BRA `(.L_x_2473) ;  /* 0xffffff5400cc8947 */ /* 0x000fea000383ffff */
[----:B------:R-:W-:Y:S05]  /*b5b0*/  EXIT ;  /* 0x000000000000794d */ /* 0x000fea0003800000 */
.L_x_2412:
        /* <DEDUP_REMOVED lines=16> */
.L_x_2474:
        /* <DEDUP_REMOVED lines=40> */
.L_x_2480:
        /* <DEDUP_REMOVED lines=12> */
.L_x_2479:
[----:B------:R-:W-:Y:S05]  /*ba00*/  BSYNC B0 ;  /* 0x0000000000007941 */ /* 0x000fea0003800000 */
.L_x_2478:
        /* <DEDUP_REMOVED lines=20> */
.L_x_2476:
        /* <DEDUP_REMOVED lines=20> */
.L_x_2481:
[----:B---3--:R-:W-:Y:S01]  /*bc90*/  IMAD R16, R16, UR5, R11 ;  /* 0x0000000510107c24 */ /* 0x008fe2000f8e020b */
[----:B------:R-:W-:Y:S02]  /*bca0*/  IABS R2, R4 ;  /* 0x0000000400027213 */ /* 0x000fe40000000000 */
[----:B-12---:R-:W-:Y:S02]  /*bcb0*/  IADD3 R9, RZ, -R3, RZ ;  /* 0x80000003ff097210 */ /* 0x006fe40007ffe0ff */
[----:B------:R-:W-:Y:S01]  /*bcc0*/  IADD3 R11, -R16, UR6, RZ ;  /* 0x00000006100b7c10 */ /* 0x000fe2000fffe1ff */
        /* <DEDUP_REMOVED lines=10> */
[-C--:B------:R-:W-:Y:S01]  /*bd70*/  @!P1 IADD3 R3, R3, -R12.reuse, RZ ;  /* 0x8000000c03039210 */ /* 0x080fe20007ffe0ff */
        /* <DEDUP_REMOVED lines=8> */
[----:B------:R-:W-:-:S04]  /*be00*/  IMAD R13, R7, R2, RZ ;  /* 0x00000002070d7224 */ /* 0x000fc800078e02ff */
[----:B------:R-:W-:-:S05]  /*be10*/  IMAD.MOV R6, RZ, RZ, -R13 ;  /* 0x000000ffff067224 */ /* 0x000fca00078e0a0d */
[----:B------:R-:W-:Y:S01]  /*be20*/  VIADDMNMX R15, R6, UR5, R7, PT ;  /* 0x00000005060f7c46 */ /* 0x000fe2000b800107 */
[----:B------:R-:W-:-:S03]  /*be30*/  IMAD.MOV R7, RZ, RZ, -R2 ;  /* 0x000000ffff077224 */ /* 0x000fc600078e0a02 */
[----:B------:R-:W-:Y:S01]  /*be40*/  IABS R8, R15 ;  /* 0x0000000f00087213 */ /* 0x000fe20000000000 */
[----:B------:R-:W-:Y:S01]  /*be50*/  IMAD R4, R4, R7, R11 ;  /* 0x0000000704047224 */ /* 0x000fe200078e020b */
[----:B0-----:R-:W-:Y:S01]  /*be60*/  IABS R10, R15 ;  /* 0x0000000f000a7213 */ /* 0x001fe20000000000 */
[----:B------:R-:W-:Y:S01]  /*be70*/  IMAD.MOV R18, RZ, RZ, -R15 ;  /* 0x000000ffff127224 */ /* 0x000fe200078e0a0f */
[----:B------:R-:W0:Y:S02]  /*be80*/  I2F.RP R6, R8 ;  /* 0x0000000800067306 */ /* 0x000e240000209400 */
[----:B------:R-:W-:-:S06]  /*be90*/  IABS R9, R4 ;  /* 0x0000000400097213 */ /* 0x000fcc0000000000 */
[----:B0-----:R-:W0:Y:S02]  /*bea0*/  MUFU.RCP R6, R6 ;  /* 0x0000000600067308 */ /* 0x001e240000001000 */
[----:B0-----:R-:W-:-:S06]  /*beb0*/  IADD3 R3, R6, 0xffffffe, RZ ;  /* 0x0ffffffe06037810 */ /* 0x001fcc0007ffe0ff */
[----:B------:R-:W0:Y:S02]  /*bec0*/  F2I.FTZ.U32.TRUNC.NTZ R3, R3 ;  /* 0x0000000300037305 */ /* 0x000e24000021f000 */
[----:B0-----:R-:W-:-:S04]  /*bed0*/  IMAD.MOV R2, RZ, RZ, -R3 ;  /* 0x000000ffff027224 */ /* 0x001fc800078e0a03 */
[----:B------:R-:W-:Y:S02]  /*bee0*/  IMAD.MOV.U32 R7, RZ, RZ, R2 ;  /* 0x000000ffff077224 */ /* 0x000fe400078e0002 */
[----:B------:R-:W-:Y:S02]  /*bef0*/  IMAD.MOV.U32 R2, RZ, RZ, RZ ;  /* 0x000000ffff027224 */ /* 0x000fe400078e00ff */
        /* <DEDUP_REMOVED lines=11> */
[----:B------:R-:W-:Y:S02]  /*bfb0*/  ISETP.GE.AND P2, PT, R3, RZ, PT ;  /* 0x000000ff0300720c */ /* 0x000fe40003f46270 */
[----:B------:R-:W-:-:S05]  /*bfc0*/  IADD3 R3, R4, R13, RZ ;  /* 0x0000000d04037210 */ /* 0x000fca0007ffe0ff */
[----:B------:R-:W-:-:S06]  /*bfd0*/  @P0 VIADD R2, R2, 0x1 ;  /* 0x0000000102020836 */ /* 0x000fcc0000000000 */
[----:B------:R-:W-:Y:S01]  /*bfe0*/  @!P2 IMAD.MOV R2, RZ, RZ, -R2 ;  /* 0x000000ffff02a224 */ /* 0x000fe200078e0a02 */
[----:B------:R-:W-:-:S04]  /*bff0*/  @!P1 LOP3.LUT R2, RZ, R15, RZ, 0x33, !PT ;  /* 0x0000000fff029212 */ /* 0x000fc800078e33ff */
[----:B------:R-:W-:Y:S01]  /*c000*/  LOP3.LUT R17, RZ, R2, RZ, 0x33, !PT ;  /* 0x00000002ff117212 */ /* 0x000fe200078e33ff */
[----:B------:R-:W-:-:S04]  /*c010*/  IMAD R18, R2, R18, R3 ;  /* 0x0000001202127224 */ /* 0x000fc800078e0203 */
[----:B------:R-:W-:Y:S01]  /*c020*/  IMAD.IADD R17, R0, 0x1, R17 ;  /* 0x0000000100117824 */ /* 0x000fe200078e0211 */
[----:B------:R-:W-:Y:S06]  /*c030*/  BRA `(.L_x_2482) ;  /* 0x0000000000147947 */ /* 0x000fec0003800000 */
.L_x_2477:
[----:B------:R-:W-:Y:S01]  /*c040*/  ULDC UR4, c[0x0][0xc3c] ;  /* 0x00030f0000047ab9 */ /* 0x000fe20000000800 */
[----:B------:R-:W-:Y:S01]  /*c050*/  IMAD.MOV.U32 R17, RZ, RZ, RZ ;  /* 0x000000ffff117224 */ /* 0x000fe200078e00ff */
[----:B------:R-:W-:Y:S01]  /*c060*/  MOV R18, RZ ;  /* 0x000000ff00127202 */ /* 0x000fe20000000f00 */
[----:B------:R-:W-:Y:S02]  /*c070*/  IMAD.U32 R16, RZ, RZ, UR6 ;  /* 0x00000006ff107e24 */ /* 0x000fe4000f8e00ff */
[----:B------:R-:W-:-:S07]  /*c080*/  IMAD.U32 R19, RZ, RZ, UR4 ;  /* 0x00000004ff137e24 */ /* 0x000fce000f8e00ff */
.L_x_2482:
[----:B------:R-:W-:-:S13]  /*c090*/  ISETP.NE.AND P0, PT, R5, RZ, PT ;  /* 0x000000ff0500720c */ /* 0x000fda0003f05270 */
[----:B------:R-:W0:Y:S01]  /*c0a0*/  @!P0 S2R R3, SR_CgaCtaId ;  /* 0x0000000000038919 */ /* 0x000e220000008800 */
[----:B------:R-:W-:-:S04]  /*c0b0*/  @!P0 MOV R0, 0x400 ;  /* 0x0000040000008802 */ /* 0x000fc80000000f00 */
[----:B0-----:R-:W-:-:S05]  /*c0c0*/  @!P0 LEA R0, R3, R0, 0x18 ;  /* 0x0000000003008211 */ /* 0x001fca00078ec0ff */
[----:B------:R1:W-:Y:S01]  /*c0d0*/  @!P0 STS.128 [R0+0x2a8d0], R16 ;  /* 0x02a8d01000008388 */ /* 0x0003e20000000c00 */
[----:B------:R-:W-:Y:S06]  /*c0e0*/  BAR.ARV 0x5, 0x180 ;  /* 0x0146000000007b1d */ /* 0x000fec0000002000 */
.L_x_2475:
[----:B------:R2:W-:Y:S01]  /*c0f0*/  STL [R1+0x18], RZ ;  /* 0x000018ff01007387 */ /* 0x0005e20000100800 */
[----:B------:R-:W-:Y:S01]  /*c100*/  ULDC UR4, c[0x0][0xc3c] ;  /* 0x00030f0000047ab9 */ /* 0x000fe20000000800 */
[----:B------:R-:W-:Y:S01]  /*c110*/  IMAD.MOV.U32 R28, RZ, RZ, 0x1 ;  /* 0x00000001ff1c7424 */ /* 0x000fe200078e00ff */
[----:B0-----:R-:W-:Y:S01]  /*c120*/  ISETP.GE.AND P0, PT, R19, UR4, PT ;  /* 0x0000000413007c0c */ /* 0x001fe2000bf06270 */
[----:B------:R-:W-:-:S12]  /*c130*/  IMAD.MOV.U32 R27, RZ, RZ, RZ ;  /* 0x000000ffff1b7224 */ /* 0x000fd800078e00ff */
[----:B--2---:R-:W-:Y:S05]  /*c140*/  @P0 BRA `(.L_x_2483) ;  /* 0x0000004800880947 */ /* 0x004fea0003800000 */
[----:B------:R-:W0:Y:S01]  /*c150*/  S2R R4, SR_TID.X ;  /* 0x0000000000047919 */ /* 0x000e220000002100 */
[----:B------:R-:W2:Y:S01]  /*c160*/  S2UR UR5, SR_CgaCtaId ;  /* 0x00000000000579c3 */ /* 0x000ea20000008800 */
[----:B------:R-:W-:Y:S01]  /*c170*/  UMOV UR4, 0x400 ;  /* 0x0000040000047882 */ /* 0x000fe20000000000 */
[----:B------:R-:W-:Y:S01]  /*c180*/  BSSY B8, `(.L_x_2483) ;  /* 0x000049e000087945 */ /* 0x000fe20003800000 */
[----:B------:R3:W-:Y:S01]  /*c190*/  STL [R1+0x18], RZ ;  /* 0x000018ff01007387 */ /* 0x0007e20000100800 */
[----:B------:R-:W-:Y:S01]  /*c1a0*/  IMAD.MOV.U32 R28, RZ, RZ, 0x1 ;  /* 0x00000001ff1c7424 */ /* 0x000fe200078e00ff */
[----:B------:R-:W-:Y:S01]  /*c1b0*/  ULOP3.LUT UR38, UR60, 0x2, URZ, 0xfc, !UPT ;  /* 0x000000023c267892 */ /* 0x000fe2000f8efc3f */
[----:B------:R-:W-:Y:S01]  /*c1c0*/  IMAD.MOV.U32 R27, RZ, RZ, RZ ;  /* 0x000000ffff1b7224 */ /* 0x000fe200078e00ff */
[----:B------:R-:W-:Y:S01]  /*c1d0*/  ULDC UR39, c[0x0][0xc] ;  /* 0x0000030000277ab9 */ /* 0x000fe20000000800 */
[----:B--2---:R-:W-:-:S06]  /*c1e0*/  ULEA UR4, UR5, UR4, 0x18 ;  /* 0x0000000405047291 */ /* 0x004fcc000f8ec03f */
[----:B------:R-:W-:Y:S01]  /*c1f0*/  IMAD.U32 R22, RZ, RZ, UR4 ;  /* 0x00000004ff167e24 */ /* 0x000fe2000f8e00ff */
[C---:B0-----:R-:W-:Y:S01]  /*c200*/  LOP3.LUT R3, R4.reuse, 0x7f, RZ, 0xc0, !PT ;  /* 0x0000007f04037812 */ /* 0x041fe200078ec0ff */
[----:B-1----:R-:W-:-:S05]  /*c210*/  IMAD.SHL.U32 R0, R4, 0x8, RZ ;  /* 0x0000000804007824 */ /* 0x002fca00078e00ff */
[----:B------:R-:W-:-:S04]  /*c220*/  LOP3.LUT R2, R0, 0x1f8, RZ, 0xc0, !PT ;  /* 0x000001f800027812 */ /* 0x000fc800078ec0ff */
[----:B------:R-:W-:Y:S02]  /*c230*/  LOP3.LUT R33, R2, 0x38, R4, 0x78, !PT ;  /* 0x0000003802217812 */ /* 0x000fe400078e7804 */
[----:B------:R-:W-:Y:S02]  /*c240*/  SHF.L.U32 R2, R4, 0x4, RZ ;  /* 0x0000000404027819 */ /* 0x000fe400000006ff */
[----:B------:R-:W-:Y:S02]  /*c250*/  SHF.R.U32.HI R4, RZ, 0x3, R3 ;  /* 0x00000003ff047819 */ /* 0x000fe40000011603 */
[----:B------:R-:W-:Y:S02]  /*c260*/  LOP3.LUT R33, R33, 0x200, R0, 0xf8, !PT ;  /* 0x0000020021217812 */ /* 0x000fe400078ef800 */
[----:B------:R-:W-:Y:S02]  /*c270*/  LOP3.LUT R3, R0, 0x38, RZ, 0xc0, !PT ;  /* 0x0000003800037812 */ /* 0x000fe400078ec0ff */
[----:B------:R-:W-:Y:S01]  /*c280*/  LOP3.LUT R4, R4, 0x70, R2, 0xf8, !PT ;  /* 0x0000007004047812 */ /* 0x000fe200078ef802 */
[----:B------:R-:W-:Y:S01]  /*c290*/  IMAD R34, R33, 0x2, R22 ;  /* 0x0000000221227824 */ /* 0x000fe200078e0216 */
[----:B------:R-:W-:-:S02]  /*c2a0*/  LOP3.LUT R2, R3, 0x40, RZ, 0xfc, !PT ;  /* 0x0000004003027812 */ /* 0x000fc400078efcff */
[----:B---3--:R-:W-:-:S07]  /*c2b0*/  LOP3.LUT R0, R3, 0x80, RZ, 0xfc, !PT ;  /* 0x0000008003007812 */ /* 0x008fce00078efcff */
.L_x_2546:
[----:B0-----:R-:W0:Y:S02]  /*c2c0*/  LDC.64 R30, c[0x0][0xc88] ;  /* 0x00032200ff1e7b82 */ /* 0x001e240000000a00 */
[----:B0-----:R-:W-:-:S06]  /*c2d0*/  IMAD.WIDE R30, R19, 0x4, R30 ;  /* 0x00000004131e7825 */ /* 0x001fcc00078e021e */
[----:B--2---:R-:W2:Y:S01]  /*c2e0*/  LDG.E R30, desc[UR36][R30.64] ;  /* 0x000000241e1e7981 */ /* 0x004ea2000c1e1900 */
[----:B------:R-:W-:Y:S05]  /*c2f0*/  YIELD ;  /* 0x0000000000007946 */ /* 0x000fea0003800000 */
[----:B------:R-:W-:Y:S01]  /*c300*/  ULDC.64 UR4, c[0x0][0xa28] ;  /* 0x00028a0000047ab9 */ /* 0x000fe20000000a00 */
[----:B------:R-:W-:Y:S01]  /*c310*/  MOV R37, RZ ;  /* 0x000000ff00257202 */ /* 0x000fe20000000f00 */
[----:B------:R-:W-:Y:S01]  /*c320*/  ULDC.64 UR6, c[0x0][0xa18] ;  /* 0x0002860000067ab9 */ /* 0x000fe20000000a00 */
[----:B------:R-:W-:-:S04]  /*c330*/  ISETP.NE.U32.AND P0, PT, RZ, UR4, PT ;  /* 0x00000004ff007c0c */ /* 0x000fc8000bf05070 */
        /* <DEDUP_REMOVED lines=9> */
[----:B------:R1:W5:Y:S01]  /*c3d0*/  @P0 LDG.E R37, desc[UR36][R2.64] ;  /* 0x0000002402250981 */ /* 0x000362000c1e1900 */
        /* <DEDUP_REMOVED lines=19> */
[----:B------:R-:W-:Y:S01]  /*c510*/  IMAD.U32 R36, RZ, RZ, UR4 ;  /* 0x00000004ff247e24 */ /* 0x000fe2000f8e00ff */
[----:B--2---:R1:W-:Y:S01]  /*c520*/  @P0 STL [R1+0x4], R0 ;  /* 0x0000040001000387 */ /* 0x0043e20000100800 */
[----:B------:R-:W-:Y:S05]  /*c530*/  @P0 BRA `(.L_x_2484) ;  /* 0x0000000000200947 */ /* 0x000fea0003800000 */
[----:B------:R-:W-:Y:S02]  /*c540*/  ULDC UR4, c[0x0][0x288] ;  /* 0x0000a20000047ab9 */ /* 0x000fe40000000800 */
[----:B-1----:R-:W-:-:S05]  /*c550*/  IMAD.U32 R0, RZ, RZ, UR4 ;  /* 0x00000004ff007e24 */ /* 0x002fca000f8e00ff */
[----:B------:R0:W-:Y:S01]  /*c560*/  STL [R1+0x4], R0 ;  /* 0x0000040001007387 */ /* 0x0001e20000100800 */
[----:B------:R-:W-:Y:S05]  /*c570*/  @!P2 BRA `(.L_x_2484) ;  /* 0x000000000010a947 */ /* 0x000fea0003800000 */
[----:B------:R-:W2:Y:S04]  /*c580*/  LDG.E R5, desc[UR36][R2.64] ;  /* 0x0000002402057981 */ /* 0x000ea8000c1e1900 */
[----:B0-----:R-:W2:Y:S02]  /*c590*/  LDG.E R0, desc[UR36][R2.64+0x4] ;  /* 0x0000042402007981 */ /* 0x001ea4000c1e1900 */
[----:B--2---:R-:W-:-:S05]  /*c5a0*/  IADD3 R0, -R5, R0, RZ ;  /* 0x0000000005007210 */ /* 0x004fca0007ffe1ff */
[----:B------:R2:W-:Y:S02]  /*c5b0*/  STL [R1+0x4], R0 ;  /* 0x0000040001007387 */ /* 0x0005e40000100800 */
.L_x_2484:
        /* <DEDUP_REMOVED lines=9> */
.L_x_2485:
        /* <DEDUP_REMOVED lines=8> */
[----:B---3--:R-:W-:-:S07]  /*c6d0*/  IMAD.IADD R36, R5, 0x1, -R36 ;  /* 0x0000000105247824 */ /* 0x008fce00078e0a24 */
.L_x_2486:
[----:B------:R-:W3:Y:S01]  /*c6e0*/  LDL R4, [R1+0x4] ;  /* 0x0000040001047983 */ /* 0x000ee20000100800 */
[----:B012---:R-:W0:Y:S01]  /*c6f0*/  LDC R0, c[0x0][0x448] ;  /* 0x00011200ff007b82 */ /* 0x007e220000000800 */
[----:B-----5:R-:W-:Y:S01]  /*c700*/  IADD3 R36, -R37, R36, RZ ;  /* 0x0000002425247210 */ /* 0x020fe20007ffe1ff */
[----:B------:R-:W-:Y:S01]  /*c710*/  BSSY B7, `(.L_x_2487) ;  /* 0x0000383000077945 */ /* 0x000fe20003800000 */
[----:B------:R-:W-:Y:S02]  /*c720*/  LOP3.LUT R25, R25, 0xffffff7f, RZ, 0xc0, !PT ;  /* 0xffffff7f19197812 */ /* 0x000fe400078ec0ff */
[----:B0-----:R-:W-:Y:S01]  /*c730*/  ISETP.NE.AND P0, PT, R0, 0x1, PT ;  /* 0x000000010000780c */ /* 0x001fe20003f05270 */
[----:B------:R-:W-:-:S04]  /*c740*/  IMAD.SHL.U32 R0, R17, 0x80, RZ ;  /* 0x0000008011007824 */ /* 0x000fc800078e00ff */
[----:B------:R-:W-:-:S08]  /*c750*/  VIADD R0, R0, 0x7f ;  /* 0x0000007f00007836 */ /* 0x000fd00000000000 */
[----:B------:R-:W0:Y:S01]  /*c760*/  @P0 LDC R3, c[0x0][0x44c] ;  /* 0x00011300ff030b82 */ /* 0x000e220000000800 */
[----:B------:R-:W-:-:S07]  /*c770*/  @P0 LOP3.LUT R25, R25, 0x80, RZ, 0xfc, !PT ;  /* 0x0000008019190812 */ /* 0x000fce00078efcff */
[----:B------:R-:W1:Y:S01]  /*c780*/  @P0 LDC R5, c[0x0][0x450] ;  /* 0x00011400ff050b82 */ /* 0x000e620000000800 */
[----:B0-----:R-:W-:-:S05]  /*c790*/  @P0 IMAD.HI.U32 R2, R0, R3, RZ ;  /* 0x0000000300020227 */ /* 0x001fca00078e00ff */
[----:B-1----:R-:W-:Y:S01]  /*c7a0*/  @P0 SHF.R.U32.HI R0, RZ, R5, R2 ;  /* 0x00000005ff000219 */ /* 0x002fe20000011602 */
[----:B------:R-:W-:-:S04]  /*c7b0*/  VIADD R2, R36, 0x5f ;  /* 0x0000005f24027836 */ /* 0x000fc80000000000 */
[----:B------:R-:W-:Y:S01]  /*c7c0*/  IMAD.HI R2, R2, 0x2aaaaaab, RZ ;  /* 0x2aaaaaab02027827 */ /* 0x000fe200078e02ff */
[----:B---3--:R-:W-:-:S05]  /*c7d0*/  IADD3 R3, R36, 0x60, -R4 ;  /* 0x0000006024037810 */ /* 0x008fca0007ffe804 */
[----:B------:R-:W-:Y:S01]  /*c7e0*/  IMAD.IADD R0, R3, 0x1, R0 ;  /* 0x0000000103007824 */ /* 0x000fe200078e0200 */
[----:B------:R-:W-:-:S03]  /*c7f0*/  SHF.R.U32.HI R3, RZ, 0x1f, R2 ;  /* 0x0000001fff037819 */ /* 0x000fc60000011602 */
[----:B------:R-:W-:Y:S01]  /*c800*/  IMAD.HI R0, R0, 0x2aaaaaab, RZ ;  /* 0x2aaaaaab00007827 */ /* 0x000fe200078e02ff */
[----:B------:R-:W-:-:S04]  /*c810*/  LEA.HI.SX32 R3, R2, R3, 0x1c ;  /* 0x0000000302037211 */ /* 0x000fc800078fe2ff */
[----:B------:R-:W-:-:S04]  /*c820*/  SHF.R.U32.HI R5, RZ, 0x1f, R0 ;  /* 0x0000001fff057819 */ /* 0x000fc80000011600 */
[----:B------:R-:W-:-:S04]  /*c830*/  LEA.HI.SX32 R0, R0, R5, 0x1c ;  /* 0x0000000500007211 */ /* 0x000fc800078fe2ff */
[----:B------:R-:W-:-:S04]  /*c840*/  VIMNMX R29, R3, R0, PT ;  /* 0x00000000031d7248 */ /* 0x000fc80003fe0100 */
[----:B------:R-:W-:Y:S01]  /*c850*/  ISETP.GT.AND P0, PT, R29, RZ, PT ;  /* 0x000000ff1d00720c */ /* 0x000fe20003f04270 */
[----:B------:R0:W-:-:S12]  /*c860*/  STL [R1+0x8], R29 ;  /* 0x0000081d01007387 */ /* 0x0001d80000100800 */
        /* <DEDUP_REMOVED lines=18> */
.L_x_2488:
        /* <DEDUP_REMOVED lines=10> */
[----:B------:R-:W0:Y:S01]  /*ca30*/  LDC.64 R2, c[0x4][R2] ;  /* 0x0100000002027b82 */ /* 0x000e220000000a00 */
[----:B------:R-:W-:Y:S01]  /*ca40*/  IMAD.U32 R6, RZ, RZ, UR8 ;  /* 0x00000008ff067e24 */ /* 0x000fe2000f8e00ff */
[----:B------:R-:W-:Y:S01]  /*ca50*/  MOV R8, 0x70 ;  /* 0x0000007000087802 */ /* 0x000fe20000000f00 */
[----:B------:R-:W-:Y:S02]  /*ca60*/  IMAD.U32 R7, RZ, RZ, UR9 ;  /* 0x00000009ff077e24 */ /* 0x000fe4000f8e00ff */
[----:B------:R-:W-:-:S02]  /*ca70*/  IMAD.U32 R10, RZ, RZ, UR4 ;  /* 0x00000004ff0a7e24 */ /* 0x000fc4000f8e00ff */
[----:B------:R-:W-:Y:S02]  /*ca80*/  IMAD.U32 R11, RZ, RZ, UR5 ;  /* 0x00000005ff0b7e24 */ /* 0x000fe4000f8e00ff */
[----:B------:R-:W-:Y:S02]  /*ca90*/  IMAD.MOV.U32 R12, RZ, RZ, 0x1 ;  /* 0x00000001ff0c7424 */ /* 0x000fe400078e00ff */
[----:B------:R-:W-:-:S07]  /*caa0*/  IMAD.MOV.U32 R13, RZ, RZ, RZ ;  /* 0x000000ffff0d7224 */ /* 0x000fce00078e00ff */
[----:B------:R-:W-:-:S07]  /*cab0*/  LEPC R20, `(.L_x_2491) ;  /* 0x000000001014794e */ /* 0x000fce0000000000 */
[----:B0-----:R-:W-:Y:S05]  /*cac0*/  CALL.ABS.NOINC R2 ;  /* 0x0000000002007343 */ /* 0x001fea0003c00000 */
.L_x_2491:
[----:B------:R-:W-:Y:S05]  /*cad0*/  BSYNC B6 ;  /* 0x0000000000067941 */ /* 0x000fea0003800000 */
.L_x_2490:
        /* <DEDUP_REMOVED lines=20> */
.L_x_2494:
[----:B------:R0:W1:Y:S01]  /*cc20*/  LDC.64 R2, c[0x4][R26] ;  /* 0x010000001a027b82 */ /* 0x0000620000000a00 */
[----:B------:R-:W-:Y:S01]  /*cc30*/  ULDC.64 UR6, c[0x4][0xf0] ;  /* 0x01003c0000067ab9 */ /* 0x000fe20000000a00 */
[----:B------:R-:W-:Y:S01]  /*cc40*/  ULDC.64 UR8, c[0x4][0xf8] ;  /* 0x01003e0000087ab9 */ /* 0x000fe20000000a00 */
[----:B------:R-:W-:Y:S01]  /*cc50*/  ULDC.64 UR4, c[0x4][0x80] ;  /* 0x0100200000047ab9 */ /* 0x000fe20000000a00 */
        /* <DEDUP_REMOVED lines=11> */
.L_x_2493:
[----:B------:R-:W-:Y:S05]  /*cd10*/  BSYNC B6 ;  /* 0x0000000000067941 */ /* 0x000fea0003800000 */
.L_x_2492:
[----:B------:R-:W0:Y:S01]  /*cd20*/  S2R R2, SR_TID.X ;  /* 0x0000000000027919 */ /* 0x000e220000002100 */
[----:B------:R-:W-:Y:S01]  /*cd30*/  ULDC.64 UR4, c[0x0][0x9f8] ;  /* 0x00027e0000047ab9 */ /* 0x000fe20000000a00 */
[----:B------:R-:W1:Y:S01]  /*cd40*/  LDC R8, c[0x0][0x430] ;  /* 0x00010c00ff087b82 */ /* 0x000e620000000800 */
[----:B------:R-:W-:Y:S01]  /*cd50*/  ISETP.NE.U32.AND P0, PT, RZ, UR4, PT ;  /* 0x00000004ff007c0c */ /* 0x000fe2000bf05070 */
[----:B------:R-:W2:Y:S03]  /*cd60*/  S2R R21, SR_TID.X ;  /* 0x0000000000157919 */ /* 0x000ea60000002100 */
[----:B------:R-:W-:Y:S02]  /*cd70*/  ISETP.NE.AND.EX P0, PT, RZ, UR5, PT, P0 ;  /* 0x00000005ff007c0c */ /* 0x000fe4000bf05300 */
[----:B0-----:R-:W-:-:S11]  /*cd80*/  LOP3.LUT R20, R2, 0x7f, RZ, 0xc0, !PT ;  /* 0x0000007f02147812 */ /* 0x001fd600078ec0ff */
[----:B------:R-:W-:Y:S01]  /*cd90*/  @P0 IADD3 R2, P1, R23, UR4, RZ ;  /* 0x0000000417020c10 */ /* 0x000fe2000ff3e0ff */
[----:B------:R-:W-:Y:S01]  /*cda0*/  ULDC UR4, c[0x0][0x320] ;  /* 0x0000c80000047ab9 */ /* 0x000fe20000000800 */
[----:B------:R-:W-:Y:S02]  /*cdb0*/  SHF.R.U32.HI R26, RZ, 0x3, R20 ;  /* 0x00000003ff1a7819 */ /* 0x000fe40000011614 */
[----:B------:R-:W-:-:S05]  /*cdc0*/  @P0 IADD3.X R3, R24, UR5, RZ, P1, !PT ;  /* 0x0000000518030c10 */ /* 0x000fca0008ffe4ff */
[----:B------:R0:W3:Y:S01]  /*cdd0*/  @P0 LDG.E R31, desc[UR36][R2.64] ;  /* 0x00000024021f0981 */ /* 0x0000e2000c1e1900 */
[----:B--2---:R-:W-:Y:S01]  /*cde0*/  IMAD.SHL.U32 R20, R21, 0x10, RZ ;  /* 0x0000001015147824 */ /* 0x004fe200078e00ff */
[----:B-1----:R-:W-:Y:S02]  /*cdf0*/  ISETP.NE.AND P2, PT, R8, 0x1, PT ;  /* 0x000000010800780c */ /* 0x002fe40003f45270 */
[----:B------:R-:W-:Y:S02]  /*ce00*/  LOP3.LUT R25, R25, 0xffffffdf, RZ, 0xc0, !PT ;  /* 0xffffffdf19197812 */ /* 0x000fe400078ec0ff */
[----:B------:R-:W-:Y:S01]  /*ce10*/  LOP3.LUT R20, R26, 0x70, R20, 0xf8, !PT ;  /* 0x000000701a147812 */ /* 0x000fe200078ef814 */
[----:B------:R-:W-:Y:S02]  /*ce20*/  VIADD R26, R29, 0xffffffff ;  /* 0xffffffff1d1a7836 */ /* 0x000fe40000000000 */
[----:B------:R-:W1:Y:S02]  /*ce30*/  S2R R29, SR_TID.X ;  /* 0x00000000001d7919 */ /* 0x000e640000002100 */
[----:B------:R-:W-:-:S04]  /*ce40*/  IMAD R0, R26, 0x60, R20 ;  /* 0x000000601a007824 */ /* 0x000fc800078e0214 */
[----:B------:R-:W2:Y:S01]  /*ce50*/  @P2 LDC R7, c[0x0][0x434] ;  /* 0x00010d00ff072b82 */ /* 0x000ea20000000800 */
[C---:B------:R-:W-:Y:S01]  /*ce60*/  ISETP.GE.AND P0, PT, R0.reuse, R36, PT ;  /* 0x000000240000720c */ /* 0x040fe20003f06270 */
[----:B------:R-:W-:Y:S01]  /*ce70*/  IMAD.IADD R0, R0, 0x1, R37 ;  /* 0x0000000100007824 */ /* 0x000fe200078e0225 */
[----:B------:R-:W-:Y:S02]  /*ce80*/  @P2 LOP3.LUT R25, R25, 0x20, RZ, 0xfc, !PT ;  /* 0x0000002019192812 */ /* 0x000fe400078efcff */
[----:B------:R-:W-:Y:S02]  /*ce90*/  ISETP.GT.U32.OR P0, PT, R20, 0x5f, P0 ;  /* 0x0000005f1400780c */ /* 0x000fe40000704470 */
[----:B0-----:R-:W-:Y:S01]  /*cea0*/  MOV R2, R0 ;  /* 0x0000000000027202 */ /* 0x001fe20000000f00 */
[----:B------:R-:W0:Y:S10]  /*ceb0*/  @P2 LDC R6, c[0x0][0x438] ;  /* 0x00010e00ff062b82 */ /* 0x000e340000000800 */
[----:B------:R-:W4:Y:S01]  /*cec0*/  @!P0 LDC.64 R4, c[0x0][0x428] ;  /* 0x00010a00ff048b82 */ /* 0x000f220000000a00 */
[----:B--2---:R-:W-:-:S04]  /*ced0*/  @P2 IMAD.HI.U32 R3, R0, R7, RZ ;  /* 0x0000000700032227 */ /* 0x004fc800078e00ff */
[----:B-1----:R-:W-:Y:S01]  /*cee0*/  IMAD.SHL.U32 R10, R29, 0x8, RZ ;  /* 0x000000081d0a7824 */ /* 0x002fe200078e00ff */
[----:B0-----:R-:W-:-:S04]  /*cef0*/  @P2 SHF.R.U32.HI R2, RZ, R6, R3 ;  /* 0x00000006ff022219 */ /* 0x001fc80000011603 */
[----:B------:R-:W-:Y:S01]  /*cf00*/  LOP3.LUT R10, R10, 0x38, RZ, 0xc0, !PT ;  /* 0x000000380a0a7812 */ /* 0x000fe200078ec0ff */
[----:B------:R-:W-:-:S03]  /*cf10*/  IMAD.MOV R3, RZ, RZ, -R2 ;  /* 0x000000ffff037224 */ /* 0x000fc600078e0a02 */
[C---:B------:R-:W-:Y:S02]  /*cf20*/  LOP3.LUT R32, R10.reuse, 0x40, RZ, 0xfc, !PT ;  /* 0x000000400a207812 */ /* 0x040fe400078efcff */
[----:B------:R-:W-:Y:S01]  /*cf30*/  ISETP.GE.AND P1, PT, R10, UR4, PT ;  /* 0x000000040a007c0c */ /* 0x000fe2000bf26270 */
[----:B------:R-:W-:Y:S01]  /*cf40*/  IMAD R0, R8, R3, R0 ;  /* 0x0000000308007224 */ /* 0x000fe200078e0200 */
[----:B------:R-:W-:Y:S02]  /*cf50*/  @!P0 SHF.R.S32.HI R3, RZ, 0x1f, R2 ;  /* 0x0000001fff038819 */ /* 0x000fe40000011402 */
[----:B------:R-:W-:Y:S01]  /*cf60*/  ISETP.GE.AND P2, PT, R32, UR4, PT ;  /* 0x0000000420007c0c */ /* 0x000fe2000bf46270 */
[----:B------:R-:W-:Y:S01]  /*cf70*/  ULDC UR4, c[0x0][0x2f4] ;  /* 0x0000bd0000047ab9 */ /* 0x000fe20000000800 */
[----:B------:R-:W-:Y:S02]  /*cf80*/  SEL R29, RZ, 0x1, P1 ;  /* 0x00000001ff1d7807 */ /* 0x000fe40000800000 */
[----:B------:R-:W-:-:S02]  /*cf90*/  LOP3.LUT R25, R25, 0xfffffffb, RZ, 0xc0, !PT ;  /* 0xfffffffb19197812 */ /* 0x000fc400078ec0ff */
[----:B------:R-:W-:Y:S01]  /*cfa0*/  LOP3.LUT R9, R10, 0x80, RZ, 0xfc, !PT ;  /* 0x000000800a097812 */ /* 0x000fe200078efcff */
[----:B------:R-:W-:Y:S01]  /*cfb0*/  UMOV UR5, 0xffffffff ;  /* 0xffffffff00057882 */ /* 0x000fe20000000000 */
[----:B---3--:R-:W-:-:S05]  /*cfc0*/  SHF.R.S32.HI R6, RZ, 0x1f, R31 ;  /* 0x0000001fff067819 */ /* 0x008fca000001141f */
[----:B------:R0:W-:Y:S01]  /*cfd0*/  STL [R1], R6 ;  /* 0x0000000601007387 */ /* 0x0001e20000100800 */
[----:B----4-:R-:W-:-:S04]  /*cfe0*/  @!P0 IMAD R8, R6, R4, RZ ;  /* 0x0000000406088224 */ /* 0x010fc800078e02ff */
[C---:B------:R-:W-:Y:S02]  /*cff0*/  @!P0 IMAD R5, R31.reuse, R5, R8 ;  /* 0x000000051f058224 */ /* 0x040fe400078e0208 */
[----:B0-----:R-:W-:Y:S01]  /*d000*/  @!P0 IMAD.WIDE.U32 R6, R31, R4, R2 ;  /* 0x000000041f068225 */ /* 0x001fe200078e0002 */
[----:B------:R-:W-:Y:S02]  /*d010*/  SEL R2, RZ, 0xffffffff, P2 ;  /* 0xffffffffff027807 */ /* 0x000fe40001000000 */
[----:B------:R-:W-:Y:S01]  /*d020*/  MOV R4, RZ ;  /* 0x000000ff00047202 */ /* 0x000fe20000000f00 */
[----:B------:R-:W-:Y:S02]  /*d030*/  @!P0 IMAD.IADD R5, R7, 0x1, R5 ;  /* 0x0000000107058824 */ /* 0x000fe400078e0205 */
[----:B------:R-:W-:-:S05]  /*d040*/  IMAD.SHL.U32 R2, R2, 0x2, RZ ;  /* 0x0000000202027824 */ /* 0x000fca00078e00ff */
[----:B------:R-:W-:Y:S02]  /*d050*/  LOP3.LUT R29, R2, 0x2, R29, 0xe2, !PT ;  /* 0x00000002021d7812 */ /* 0x000fe400078ee21d */
[----:B------:R-:W0:Y:S01]  /*d060*/  @!P0 LDC.64 R2, c[0x0][0x418] ;  /* 0x00010600ff028b82 */ /* 0x000e220000000a00 */
[----:B------:R-:W-:-:S13]  /*d070*/  ISETP.GE.AND P2, PT, R10, UR4, PT ;  /* 0x000000040a007c0c */ /* 0x000fda000bf46270 */
[----:B------:R-:W-:Y:S02]  /*d080*/  @P2 LOP3.LUT R25, R25, 0x4, RZ, 0xfc, !PT ;  /* 0x0000000419192812 */ /* 0x000fe400078efcff */
[----:B0-----:R-:W-:-:S04]  /*d090*/  @!P0 LEA R2, P1, R6, R2, 0x2 ;  /* 0x0000000206028211 */ /* 0x001fc800078210ff */
[----:B------:R-:W-:Y:S02]  /*d0a0*/  @!P0 LEA.HI.X R3, R6, R3, R5, 0x2, P1 ;  /* 0x0000000306038211 */ /* 0x000fe400008f1405 */
[----:B------:R-:W-:-:S03]  /*d0b0*/  ISETP.GE.AND P1, PT, R32, UR4, PT ;  /* 0x0000000420007c0c */ /* 0x000fc6000bf26270 */
[----:B------:R0:W5:Y:S01]  /*d0c0*/  @!P0 LDG.E R4, desc[UR36][R2.64] ;  /* 0x0000002402048981 */ /* 0x000162000c1e1900 */
[----:B------:R-:W-:Y:S02]  /*d0d0*/  ISETP.GE.AND P0, PT, R9, UR4, PT ;  /* 0x0000000409007c0c */ /* 0x000fe4000bf06270 */
[----:B------:R-:W-:-:S07]  /*d0e0*/  LOP3.LUT R25, R25, 0xfffffffd, RZ, 0xc0, !PT ;  /* 0xfffffffd19197812 */ /* 0x000fce00078ec0ff */
[----:B------:R-:W-:Y:S01]  /*d0f0*/  @P1 LOP3.LUT R25, R25, 0x2, RZ, 0xfc, !PT ;  /* 0x0000000219191812 */ /* 0x000fe200078efcff */
[----:B0-----:R-:W-:-:S03]  /*d100*/  IMAD.U32 R2, RZ, RZ, UR38 ;  /* 0x00000026ff027e24 */ /* 0x001fc6000f8e00ff */
[----:B------:R-:W-:-:S04]  /*d110*/  LOP3.LUT R25, R25, 0xfffffffe, RZ, 0xc0, !PT ;  /* 0xfffffffe19197812 */ /* 0x000fc800078ec0ff */
[----:B------:R-:W-:Y:S01]  /*d120*/  @P0 LOP3.LUT R25, R25, 0x1, RZ, 0xfc, !PT ;  /* 0x0000000119190812 */ /* 0x000fe200078efcff */
[----:B------:R-:W-:Y:S06]  /*d130*/  BRA.DIV UR5, `(.L_x_2495) ;  /* 0x0000004205187947 */ /* 0x000fec000b800000 */
.L_x_2563:
[----:B------:R-:W-:Y:S02]  /*d140*/  ISETP.NE.AND P0, PT, R2, 0x3, PT ;  /* 0x000000030200780c */ /* 0x000fe40003f05270 */
[----:B------:R-:W-:Y:S02]  /*d150*/  ISETP.GT.U32.AND P1, PT, R20, 0x5f, PT ;  /* 0x0000005f1400780c */ /* 0x000fe40003f24070 */
[----:B------:R-:W-:Y:S02]  /*d160*/  LOP3.LUT R25, R25, 0xffffffef, RZ, 0xc0, !PT ;  /* 0xffffffef19197812 */ /* 0x000fe400078ec0ff */
[----:B------:R-:W-:-:S07]  /*d170*/  SHF.R.S32.HI R32, RZ, 0x1f, R18 ;  /* 0x0000001fff207819 */ /* 0x000fce0000011412 */
[----:B------:R-:W-:-:S04]  /*d180*/  @P0 LOP3.LUT R25, R25, 0x10, RZ, 0xfc, !PT ;  /* 0x0000001019190812 */ /* 0x000fc800078efcff */
[----:B------:R-:W-:-:S04]  /*d190*/  LOP3.LUT R25, R25, 0xfffffff7, RZ, 0xc0, !PT ;  /* 0xfffffff719197812 */ /* 0x000fc800078ec0ff */
[----:B------:R-:W-:Y:S01]  /*d1a0*/  @P1 LOP3.LUT R25, R25, 0x8, RZ, 0xfc, !PT ;  /* 0x0000000819191812 */ /* 0x000fe200078efcff */
[----:B------:R-:W-:Y:S06]  /*d1b0*/  @!P0 BRA `(.L_x_2496) ;  /* 0x0000000000048947 */ /* 0x000fec0003800000 */
[----:B------:R-:W-:Y:S01]  /*d1c0*/  BPT.TRAP 0x1 ;  /* 0x000000040000795c */ /* 0x000fe20000300000 */
.L_x_2496:
        /* <DEDUP_REMOVED lines=25> */
.L_x_2564:
[----:B------:R-:W-:Y:S05]  /*d360*/  BSYNC B0 ;  /* 0x0000000000007941 */ /* 0x000fea0003800000 */
.L_x_2497:
        /* <DEDUP_REMOVED lines=21> */
[C---:B------:R-:W-:Y:S01]  /*d4c0*/  LEA R4, P0, R2.reuse, UR4, 0x1 ;  /* 0x0000000402047c11 */ /* 0x040fe2000f8008ff */
[----:B------:R-:W-:Y:S01]  /*d4d0*/  IMAD.IADD R0, R3, 0x1, R0 ;  /* 0x0000000103007824 */ /* 0x000fe200078e0200 */
[----:B------:R-:W-:Y:S01]  /*d4e0*/  SHF.R.U32.HI R9, RZ, 0x3, R8 ;  /* 0x00000003ff097819 */ /* 0x000fe20000011608 */
[----:B------:R-:W-:Y:S01]  /*d4f0*/  UMOV UR4, 0xffffffff ;  /* 0xffffffff00047882 */ /* 0x000fe20000000000 */
[----:B------:R-:W0:Y:S01]  /*d500*/  S2R R8, SR_TID.X ;  /* 0x0000000000087919 */ /* 0x000e220000002100 */
[----:B------:R-:W-:Y:S01]  /*d510*/  IMAD R5, R27, 0x4800, R33 ;  /* 0x000048001b057824 */ /* 0x000fe200078e0221 */
[----:B------:R-:W-:Y:S01]  /*d520*/  LEA.HI.X R0, R2, UR5, R0, 0x1, P0 ;  /* 0x0000000502007c11 */ /* 0x000fe200080f0c00 */
[----:B------:R-:W-:-:S05]  /*d530*/  IMAD.IADD R6, R6, 0x1, -R9 ;  /* 0x0000000106067824 */ /* 0x000fca00078e0a09 */
[----:B------:R-:W-:Y:S02]  /*d540*/  ISETP.GE.AND P0, PT, R6, 0x1, PT ;  /* 0x000000010600780c */ /* 0x000fe40003f06270 */
[----:B0-----:R-:W-:-:S04]  /*d550*/  SHF.L.U32 R9, R8, 0x3, RZ ;  /* 0x0000000308097819 */ /* 0x001fc800000006ff */
        /* <DEDUP_REMOVED lines=64> */
.L_x_2578:
        /* <DEDUP_REMOVED lines=12> */
.L_x_2500:
[----:B------:R-:W-:Y:S02]  /*da20*/  PLOP3.LUT P1, PT, P1, P0, PT, 0xa2, 0x0 ;  /* 0x000000000000781c */ /* 0x000fe40000f21472 */
[----:B------:R-:W-:-:S08]  /*da30*/  @P0 R2UR P1, UR4, R7 ;  /* 0x00000000070402ca */ /* 0x000fd00000020000 */
[----:B------:R-:W-:-:S05]  /*da40*/  @P0 PLOP3.LUT P0, PT, P1, PT, PT, 0x80, 0x0 ;  /* 0x000000000000081c */ /* 0x000fca0000f0f070 */
[----:B------:R-:W-:Y:S01]  /*da50*/  @!P1 SYNCS.ARRIVE.TRANS64.RED.A0T1 RZ, [UR4+0x2a830], RZ ;  /* 0x02a830ffffff99a7 */ /* 0x000fe20008200404 */
[----:B------:R-:W-:Y:S07]  /*da60*/  @!P1 ARRIVES.LDGSTSBAR.64.TRANSCNT [UR4+0x2a830] ;  /* 0x02a83000ff0099b0 */ /* 0x000fee0008000a84 */
[----:B------:R-:W-:Y:S05]  /*da70*/  @P0 BRA.U.ANY `(.L_x_2500) ;  /* 0xfffffffd00e80947 */ /* 0x000fea000393ffff */
[----:B------:R-:W-:Y:S01]  /*da80*/  NOP ;  /* 0x0000000000007918 */ /* 0x000fe20000000000 */
[----:B------:R-:W-:-:S05]  /*da90*/  IMAD.U32 R0, RZ, RZ, UR38 ;  /* 0x00000026ff007e24 */ /* 0x000fca000f8e00ff */
[----:B------:R-:W-:-:S13]  /*daa0*/  ISETP.NE.AND P2, PT, R0, 0x3, PT ;  /* 0x000000030000780c */ /* 0x000fda0003f45270 */
[----:B------:R-:W-:Y:S05]  /*dab0*/  @!P2 BRA `(.L_x_2501) ;  /* 0x000000000004a947 */ /* 0x000fea0003800000 */
[----:B------:R-:W-:Y:S01]  /*dac0*/  BPT.TRAP 0x1 ;  /* 0x000000040000795c */ /* 0x000fe20000300000 */
.L_x_2501:
        /* <DEDUP_REMOVED lines=16> */
[----:B------:R-:W-:-:S05]  /*dbd0*/  IMAD R0, R35, UR5, R0 ;  /* 0x0000000523007c24 */ /* 0x000fca000f8e0200 */
[----:B------:R-:W-:Y:S01]  /*dbe0*/  IADD3 R35, R5, R0, RZ ;  /* 0x0000000005237210 */ /* 0x000fe20007ffe0ff */
[----:B-1----:R-:W-:Y:S06]  /*dbf0*/  @!P0 BRA `(.L_x_2503) ;  /* 0x0000000000408947 */ /* 0x002fec0003800000 */
[----:B------:R-:W-:Y:S01]  /*dc00*/  MOV R2, 0x0 ;  /* 0x0000000000027802 */ /* 0x000fe20000000f00 */
[----:B------:R-:W-:Y:S01]  /*dc10*/  ULDC.64 UR6, c[0x4][0xf0] ;  /* 0x01003c0000067ab9 */ /* 0x000fe20000000a00 */
[----:B------:R-:W-:Y:S01]  /*dc20*/  ULDC.64 UR8, c[0x4][0xf8] ;  /* 0x01003e0000087ab9 */ /* 0x000fe20000000a00 */
[----:B------:R-:W-:Y:S01]  /*dc30*/  ULDC.64 UR4, c[0x4][0x88] ;  /* 0x0100220000047ab9 */ /* 0x000fe20000000a00 */
[----:B------:R-:W-:Y:S01]  /*dc40*/  IMAD.U32 R4, RZ, RZ, UR6 ;  /* 0x00000006ff047e24 */ /* 0x000fe2000f8e00ff */
[----:B------:R-:W-:Y:S01]  /*dc50*/  MOV R10, UR4 ;  /* 0x00000004000a7c02 */ /* 0x000fe20008000f00 */
[----:B------:R-:W0:Y:S01]  /*dc60*/  LDC.64 R2, c[0x4][R2] ;  /* 0x0100000002027b82 */ /* 0x000e220000000a00 */
[----:B------:R-:W-:Y:S02]  /*dc70*/  IMAD.U32 R5, RZ, RZ, UR7 ;  /* 0x00000007ff057e24 */ /* 0x000fe4000f8e00ff */
[----:B------:R-:W-:Y:S02]  /*dc80*/  IMAD.U32 R6, RZ, RZ, UR8 ;  /* 0x00000008ff067e24 */ /* 0x000fe4000f8e00ff */
[----:B--2---:R-:W-:-:S02]  /*dc90*/  IMAD.U32 R7, RZ, RZ, UR9 ;  /* 0x00000009ff077e24 */ /* 0x004fc4000f8e00ff */
[----:B------:R-:W-:Y:S02]  /*dca0*/  IMAD.U32 R11, RZ, RZ, UR5 ;  /* 0x00000005ff0b7e24 */ /* 0x000fe4000f8e00ff */
[----:B------:R-:W-:Y:S02]  /*dcb0*/  IMAD.MOV.U32 R8, RZ, RZ, 0x70 ;  /* 0x00000070ff087424 */ /* 0x000fe400078e00ff */
[----:B------:R-:W-:Y:S02]  /*dcc0*/  IMAD.MOV.U32 R12, RZ, RZ, 0x1 ;  /* 0x00000001ff0c7424 */ /* 0x000fe400078e00ff */
[----:B------:R-:W-:-:S07]  /*dcd0*/  IMAD.MOV.U32 R13, RZ, RZ, RZ ;  /* 0x000000ffff0d7224 */ /* 0x000fce00078e00ff */
[----:B------:R-:W-:-:S07]  /*dce0*/  LEPC R20, `(.L_x_2503) ;  /* 0x000000001014794e */ /* 0x000fce0000000000 */
[----:B0-----:R-:W-:Y:S05]  /*dcf0*/  CALL.ABS.NOINC R2 ;  /* 0x0000000002007343 */ /* 0x001fea0003c00000 */
.L_x_2503:
[----:B------:R-:W-:Y:S05]  /*dd00*/  BSYNC B6 ;  /* 0x0000000000067941 */ /* 0x000fea0003800000 */
.L_x_2502:
[----:B------:R-:W3:Y:S01]  /*dd10*/  LDL.LU R2, [R1+0xc] ;  /* 0x00000c0001027983 */ /* 0x000ee20000300800 */
[----:B------:R-:W-:-:S03]  /*dd20*/  ULDC.64 UR4, c[0x0][0x2d8] ;  /* 0x0000b60000047ab9 */ /* 0x000fc60000000a00 */
[----:B------:R-:W4:Y:S01]  /*dd30*/  LDL.LU.64 R20, [R1+0x10] ;  /* 0x0000100001147983 */ /* 0x000f220000300a00 */
[----:B------:R-:W-:Y:S02]  /*dd40*/  IMAD.MOV.U32 R3, RZ, RZ, R35 ;  /* 0x000000ffff037224 */ /* 0x000fe400078e0023 */
[----:B------:R-:W-:Y:S01]  /*dd50*/  IMAD R0, R32, UR4, RZ ;  /* 0x0000000420007c24 */ /* 0x000fe2000f8e02ff */
[----:B------:R0:W5:Y:S03]  /*dd60*/  LDL R10, [R1+0x4] ;  /* 0x00000400010a7983 */ /* 0x0001660000100800 */
[----:B------:R-:W-:Y:S01]  /*dd70*/  IMAD R0, R18, UR5, R0 ;  /* 0x0000000512007c24 */ /* 0x000fe2000f8e0200 */
[----:B------:R-:W1:Y:S02]  /*dd80*/  S2R R11, SR_TID.X ;  /* 0x00000000000b7919 */ /* 0x000e640000002100 */
[----:B-1----:R-:W-:-:S05]  /*dd90*/  IMAD.SHL.U32 R8, R11, 0x8, RZ ;  /* 0x000000080b087824 */ /* 0x002fca00078e00ff */
[----:B------:R-:W-:Y:S02]  /*dda0*/  LOP3.LUT R8, R8, 0x38, RZ, 0xc0, !PT ;  /* 0x0000003808087812 */ /* 0x000fe400078ec0ff */
[----:B---3--:R-:W-:Y:S01]  /*ddb0*/  MOV R4, R2 ;  /* 0x0000000200047202 */ /* 0x008fe20000000f00 */
[----:B----4-:R-:W-:Y:S01]  /*ddc0*/  IMAD.MOV.U32 R2, RZ, RZ, R20 ;  /* 0x000000ffff027224 */ /* 0x010fe200078e0014 */
[----:B------:R-:W1:Y:S01]  /*ddd0*/  S2R R21, SR_TID.X ;  /* 0x0000000000157919 */ /* 0x000e620000002100 */
[----:B------:R-:W3:Y:S02]  /*dde0*/  LDC R20, c[0x0][0x448] ;  /* 0x00011200ff147b82 */ /* 0x000ee40000000800 */
[----:B------:R-:W-:Y:S01]  /*ddf0*/  IMAD.WIDE.U32 R2, R18, UR4, R2 ;  /* 0x0000000412027c25 */ /* 0x000fe2000f8e0002 */
[----:B------:R-:W-:-:S03]  /*de00*/  ULDC.64 UR4, c[0x0][0x2e0] ;  /* 0x0000b80000047ab9 */ /* 0x000fc60000000a00 */
[----:B------:R-:W-:Y:S02]  /*de10*/  IMAD.IADD R3, R3, 0x1, R0 ;  /* 0x0000000103037824 */ /* 0x000fe400078e0200 */
[----:B------:R-:W-:Y:S02]  /*de20*/  IMAD R4, R4, UR4, RZ ;  /* 0x0000000404047c24 */ /* 0x000fe4000f8e02ff */
[----:B------:R-:W-:-:S04]  /*de30*/  IMAD.WIDE.U32 R2, R30, UR4, R2 ;  /* 0x000000041e027c25 */ /* 0x000fc8000f8e0002 */
[----:B------:R-:W-:Y:S01]  /*de40*/  IMAD R4, R30, UR5, R4 ;  /* 0x000000051e047c24 */ /* 0x000fe2000f8e0204 */
[----:B------:R-:W-:Y:S01]  /*de50*/  ULDC.64 UR4, c[0x0][0x2d0] ;  /* 0x0000b40000047ab9 */ /* 0x000fe20000000a00 */
[----:B---3--:R-:W-:Y:S02]  /*de60*/  ISETP.NE.AND P6, PT, R20, 0x1, PT ;  /* 0x000000011400780c */ /* 0x008fe40003fc5270 */
[----:B------:R-:W3:Y:S01]  /*de70*/  S2R R20, SR_TID.X ;  /* 0x0000000000147919 */ /* 0x000ee20000002100 */
[----:B-1----:R-:W-:-:S04]  /*de80*/  LOP3.LUT R21, R21, 0x7f, RZ, 0xc0, !PT ;  /* 0x0000007f15157812 */ /* 0x002fc800078ec0ff */
[----:B------:R-:W-:-:S06]  /*de90*/  SHF.R.U32.HI R21, RZ, 0x3, R21 ;  /* 0x00000003ff157819 */ /* 0x000fcc0000011615 */
[----:B--2---:R-:W1:Y:S08]  /*dea0*/  @P6 LDC R7, c[0x0][0x44c] ;  /* 0x00011300ff076b82 */ /* 0x004e700000000800 */
[----:B------:R-:W2:Y:S01]  /*deb0*/  @P6 LDC R6, c[0x0][0x450] ;  /* 0x00011400ff066b82 */ /* 0x000ea20000000800 */
[----:B---3--:R-:W-:-:S05]  /*dec0*/  IMAD.SHL.U32 R20, R20, 0x10, RZ ;  /* 0x0000001014147824 */ /* 0x008fca00078e00ff */
[----:B------:R-:W-:-:S04]  /*ded0*/  LOP3.LUT R20, R21, 0x70, R20, 0xf8, !PT ;  /* 0x0000007015147812 */ /* 0x000fc800078ef814 */
[----:B------:R-:W-:-:S05]  /*dee0*/  LEA R5, R17, R20, 0x7 ;  /* 0x0000001411057211 */ /* 0x000fca00078e38ff */
[----:B-1----:R-:W-:-:S04]  /*def0*/  @P6 IMAD.HI.U32 R7, R5, R7, RZ ;  /* 0x0000000705076227 */ /* 0x002fc800078e00ff */
[----:B------:R-:W-:Y:S01]  /*df00*/  IMAD.MOV.U32 R0, RZ, RZ, R5 ;  /* 0x000000ffff007224 */ /* 0x000fe200078e0005 */
[----:B--2---:R-:W-:Y:S02]  /*df10*/  @P6 SHF.R.U32.HI R0, RZ, R6, R7 ;  /* 0x00000006ff006219 */ /* 0x004fe40000011607 */
[----:B------:R-:W1:Y:S01]  /*df20*/  LDC R6, c[0x0][0x448] ;  /* 0x00011200ff067b82 */ /* 0x000e620000000800 */
[----:B------:R-:W-:Y:S02]  /*df30*/  IMAD.IADD R3, R3, 0x1, R4 ;  /* 0x0000000103037824 */ /* 0x000fe400078e0204 */
[----:B------:R-:W-:Y:S02]  /*df40*/  IMAD.MOV R4, RZ, RZ, -R0 ;  /* 0x000000ffff047224 */ /* 0x000fe400078e0a00 */
[----:B------:R-:W-:-:S04]  /*df50*/  IMAD.WIDE.U32 R2, R0, UR4, R2 ;  /* 0x0000000400027c25 */ /* 0x000fc8000f8e0002 */
[----:B-1----:R-:W-:Y:S01]  /*df60*/  IMAD R4, R6, R4, R5 ;  /* 0x0000000406047224 */ /* 0x002fe200078e0205 */
        /* <DEDUP_REMOVED lines=9> */
[----:B------:R-:W-:Y:S01]  /*e000*/  ULDC.64 UR4, c[0x0][0x280] ;  /* 0x0000a00000047ab9 */ /* 0x000fe20000000a00 */
[----:B------:R-:W-:-:S03]  /*e010*/  IMAD.SHL.U32 R21, R11, 0x8, RZ ;  /* 0x000000080b157824 */ /* 0x000fc600078e00ff */
[----:B------:R-:W-:Y:S02]  /*e020*/  IADD3 R3, R3, R0, RZ ;  /* 0x0000000003037210 */ /* 0x000fe40007ffe0ff */
[----:B------:R-:W-:Y:S02]  /*e030*/  LOP3.LUT R21, R21, 0x38, RZ, 0xc0, !PT ;  /* 0x0000003815157812 */ /* 0x000fe400078ec0ff */
        /* <DEDUP_REMOVED lines=11> */
[----:B0-----:R-:W-:Y:S10]  /*e0f0*/  BRA.DIV UR5, `(.L_x_2504) ;  /* 0x0000003a05947947 */ /* 0x001ff4000b800000 */
[----:B------:R-:W0:Y:S01]  /*e100*/  SHFL.IDX PT, R14, R0, RZ, 0x181f ;  /* 0x00181fff000e7589 */ /* 0x000e2200000e0000 */
[----:B-----5:R-:W-:Y:S02]  /*e110*/  IMAD R5, R10, R6, RZ ;  /* 0x000000060a057224 */ /* 0x020fe400078e02ff */
[----:B------:R-:W-:Y:S01]  /*e120*/  IMAD R17, R17, 0x80, R9 ;  /* 0x0000008011117824 */ /* 0x000fe200078e0209 */
[----:B------:R-:W1:Y:S03]  /*e130*/  SHFL.IDX PT, R2, R4, RZ, 0x181f ;  /* 0x00181fff04027589 */ /* 0x000e6600000e0000 */
[C---:B------:R-:W-:Y:S01]  /*e140*/  VIADD R6, R17.reuse, 0x10 ;  /* 0x0000001011067836 */ /* 0x040fe20000000000 */
[----:B------:R-:W-:-:S13]  /*e150*/  ISETP.GE.AND P2, PT, R17, R5, PT ;  /* 0x000000051100720c */ /* 0x000fda0003f46270 */
[----:B0-----:R-:W-:-:S05]  /*e160*/  @!P2 LEA R14, P4, R8, R14, 0x1 ;  /* 0x0000000e080ea211 */ /* 0x001fca00078808ff */
[----:B-1----:R-:W-:Y:S01]  /*e170*/  @!P2 IMAD.X R3, RZ, RZ, R2, P4 ;  /* 0x000000ffff03a224 */ /* 0x002fe200020e0602 */
[----:B------:R-:W-:Y:S02]  /*e180*/  @!P2 MOV R2, R14 ;  /* 0x0000000e0002a202 */ /* 0x000fe40000000f00 */
[----:B------:R-:W0:Y:S04]  /*e190*/  SHFL.IDX PT, R14, R0, 0x1, 0x181f ;  /* 0x00381f00000e7f89 */ /* 0x000e2800000e0000 */
[----:B------:R-:W-:Y:S04]  /*e1a0*/  @!P2 LDGSTS.E.BYPASS.LTC128B.128 [R34+0xc400], desc[UR36][R2.64], !P3 ;  /* 0x0c4000000222afae */ /* 0x000fe8000d901d64 */
[----:B------:R-:W-:Y:S04]  /*e1b0*/  @!P2 LDGSTS.E.BYPASS.LTC128B.128 [R34+0x10400], desc[UR36][R2.64+0x80], !P0 ;  /* 0x104000800222afae */ /* 0x000fe8000c101d64 */
[----:B------:R1:W-:Y:S01]  /*e1c0*/  @!P2 LDGSTS.E.BYPASS.LTC128B.128 [R34+0x14400], desc[UR36][R2.64+0x100], !P1 ;  /* 0x144001000222afae */ /* 0x0003e2000c901d64 */
[----:B------:R-:W-:-:S02]  /*e1d0*/  ISETP.GE.AND P2, PT, R6, R5, PT ;  /* 0x000000050600720c */ /* 0x000fc40003f46270 */
[----:B------:R-:W-:Y:S01]  /*e1e0*/  IADD3 R6, R17, 0x20, RZ ;  /* 0x0000002011067810 */ /* 0x000fe20007ffe0ff */
[----:B-1----:R-:W1:Y:S10]  /*e1f0*/  SHFL.IDX PT, R2, R4, 0x1, 0x181f ;  /* 0x00381f0004027f89 */ /* 0x002e7400000e0000 */
[----:B0-----:R-:W-:-:S05]  /*e200*/  @!P2 LEA R14, P4, R8, R14, 0x1 ;  /* 0x0000000e080ea211 */ /* 0x001fca00078808ff */
[----:B-1----:R-:W-:Y:S02]  /*e210*/  @!P2 IMAD.X R7, RZ, RZ, R2, P4 ;  /* 0x000000ffff07a224 */ /* 0x002fe400020e0602 */
[----:B------:R-:W-:Y:S02]  /*e220*/  @!P2 IMAD.MOV.U32 R2, RZ, RZ, R14 ;  /* 0x000000ffff02a224 */ /* 0x000fe400078e000e */
[----:B------:R-:W-:Y:S01]  /*e230*/  @!P2 IMAD.MOV.U32 R3, RZ, RZ, R7 ;  /* 0x000000ffff03a224 */ /* 0x000fe200078e0007 */
[----:B------:R-:W0:Y:S04]  /*e240*/  SHFL.IDX PT, R14, R0, 0x2, 0x181f ;  /* 0x00581f00000e7f89 */ /* 0x000e2800000e0000 */
[----:B------:R-:W-:Y:S04]  /*e250*/  @!P2 LDGSTS.E.BYPASS.LTC128B.128 [R34+0xcc00], desc[UR36][R2.64], !P3 ;  /* 0x0cc000000222afae */ /* 0x000fe8000d901d64 */
[----:B------:R-:W-:Y:S04]  /*e260*/  @!P2 LDGSTS.E.BYPASS.LTC128B.128 [R34+0x10c00], desc[UR36][R2.64+0x80], !P0 ;  /* 0x10c000800222afae */ /* 0x000fe8000c101d64 */
[----:B------:R1:W-:Y:S01]  /*e270*/  @!P2 LDGSTS.E.BYPASS.LTC128B.128 [R34+0x14c00], desc[UR36][R2.64+0x100], !P1 ;  /* 0x14c001000222afae */ /* 0x0003e2000c901d64 */
[----:B------:R-:W-:Y:S01]  /*e280*/  ISETP.GE.AND P2, PT, R6, R5, PT ;  /* 0x000000050600720c */ /* 0x000fe20003f46270 */
[----:B------:R-:W-:-:S02]  /*e290*/  VIADD R6, R17, 0x30 ;  /* 0x0000003011067836 */ /* 0x000fc40000000000 */
        /* <DEDUP_REMOVED lines=12> */
[----:B0-----:R-:W-:-:S04]  /*e360*/  @!P2 LEA R14, P4, R8, R14, 0x1 ;  /* 0x0000000e080ea211 */ /* 0x001fc800078808ff */
[----:B-1----:R-:W-:Y:S01]  /*e370*/  @!P2 IADD3.X R7, RZ, R2, RZ, P4, !PT ;  /* 0x00000002ff07a210 */ /* 0x002fe200027fe4ff */
[----:B------:R-:W-:Y:S02]  /*e380*/  @!P2 IMAD.MOV.U32 R2, RZ, RZ, R14 ;  /* 0x000000ffff02a224 */ /* 0x000fe400078e000e */
[----:B------:R-:W0:Y:S02]  /*e390*/  SHFL.IDX PT, R14, R0, 0x4, 0x181f ;  /* 0x00981f00000e7f89 */ /* 0x000e2400000e0000 */
[----:B------:R-:W-:-:S05]  /*e3a0*/  @!P2 IMAD.MOV.U32 R3, RZ, RZ, R7 ;  /* 0x000000ffff03a224 */ /* 0x000fca00078e0007 */
[----:B------:R-:W-:Y:S04]  /*e3b0*/  @!P2 LDGSTS.E.BYPASS.LTC128B.128 [R34+0xdc00], desc[UR36][R2.64], !P3 ;  /* 0x0dc000000222afae */ /* 0x000fe8000d901d64 */
[----:B------:R-:W-:Y:S04]  /*e3c0*/  @!P2 LDGSTS.E.BYPASS.LTC128B.128 [R34+0x11c00], desc[UR36][R2.64+0x80], !P0 ;  /* 0x11c000800222afae */ /* 0x000fe8000c101d64 */
[----:B------:R1:W-:Y:S01]  /*e3d0*/  @!P2 LDGSTS.E.BYPASS.LTC128B.128 [R34+0x15c00], desc[UR36][R2.64+0x100], !P1 ;  /* 0x15c001000222afae */ /* 0x0003e2000c901d64 */
[----:B------:R-:W-:Y:S01]  /*e3e0*/  ISETP.GE.AND P2, PT, R6, R5, PT ;  /* 0x000000050600720c */ /* 0x000fe20003f46270 */
[----:B------:R-:W-:-:S02]  /*e3f0*/  VIADD R6, R17, 0x50 ;  /* 0x0000005011067836 */ /* 0x000fc40000000000 */
[----:B-1----:R-:W1:Y:S10]  /*e400*/  SHFL.IDX PT, R2, R4, 0x4, 0x181f ;  /* 0x00981f0004027f89 */ /* 0x002e7400000e0000 */
[----:B0-----:R-:W-:-:S05]  /*e410*/  @!P2 LEA R14, P4, R8, R14, 0x1 ;  /* 0x0000000e080ea211 */ /* 0x001fca00078808ff */
[----:B-1----:R-:W-:Y:S01]  /*e420*/  @!P2 IMAD.X R7, RZ, RZ, R2, P4 ;  /* 0x000000ffff07a224 */ /* 0x002fe200020e0602 */
[----:B------:R-:W-:Y:S02]  /*e430*/  @!P2 MOV R2, R14 ;  /* 0x0000000e0002a202 */ /* 0x000fe40000000f00 */
[----:B------:R-:W0:Y:S01]  /*e440*/  SHFL.IDX PT, R14, R0, 0x5, 0x181f ;  /* 0x00b81f00000e7f89 */ /* 0x000e2200000e0000 */
        /* <DEDUP_REMOVED lines=10> */
[----:B------:R-:W0:Y:S01]  /*e4f0*/  SHFL.IDX PT, R14, R0, 0x6, 0x181f ;  /* 0x00d81f00000e7f89 */ /* 0x000e2200000e0000 */
[----:B------:R-:W-:-:S05]  /*e500*/  @!P2 MOV R3, R7 ;  /* 0x000000070003a202 */ /* 0x000fca0000000f00 */
[----:B------:R-:W-:Y:S04]  /*e510*/  @!P2 LDGSTS.E.BYPASS.LTC128B.128 [R34+0xec00], desc[UR36][R2.64], !P3 ;  /* 0x0ec000000222afae */ /* 0x000fe8000d901d64 */
[----:B------:R-:W-:Y:S04]  /*e520*/  @!P2 LDGSTS.E.BYPASS.LTC128B.128 [R34+0x12c00], desc[UR36][R2.64+0x80], !P0 ;  /* 0x12c000800222afae */ /* 0x000fe8000c101d64 */
[----:B------:R1:W-:Y:S01]  /*e530*/  @!P2 LDGSTS.E.BYPASS.LTC128B.128 [R34+0x16c00], desc[UR36][R2.64+0x100], !P1 ;  /* 0x16c001000222afae */ /* 0x0003e2000c901d64 */
[----:B------:R-:W-:-:S03]  /*e540*/  ISETP.GE.AND P2, PT, R6, R5, PT ;  /* 0x000000050600720c */ /* 0x000fc60003f46270 */
[----:B-1----:R-:W1:Y:S10]  /*e550*/  SHFL.IDX PT, R2, R4, 0x6, 0x181f ;  /* 0x00d81f0004027f89 */ /* 0x002e7400000e0000 */
[----:B0-----:R-:W-:Y:S01]  /*e560*/  @!P2 LEA R14, P4, R8, R14, 0x1 ;  /* 0x0000000e080ea211 */ /* 0x001fe200078808ff */
[----:B------:R-:W0:Y:S04]  /*e570*/  SHFL.IDX PT, R4, R4, 0x7, 0x181f ;  /* 0x00f81f0004047f89 */ /* 0x000e2800000e0000 */
[----:B-1----:R-:W-:-:S02]  /*e580*/  @!P2 IMAD.X R7, RZ, RZ, R2, P4 ;  /* 0x000000ffff07a224 */ /* 0x002fc400020e0602 */
[----:B------:R-:W-:Y:S02]  /*e590*/  @!P2 IMAD.MOV.U32 R2, RZ, RZ, R14 ;  /* 0x000000ffff02a224 */ /* 0x000fe400078e000e */
[----:B------:R-:W-:Y:S01]  /*e5a0*/  @!P2 IMAD.MOV.U32 R3, RZ, RZ, R7 ;  /* 0x000000ffff03a224 */ /* 0x000fe200078e0007 */
[----:B------:R1:W2:Y:S04]  /*e5b0*/  SHFL.IDX PT, R14, R0, 0x7, 0x181f ;  /* 0x00f81f00000e7f89 */ /* 0x0002a800000e0000 */
[----:B------:R1:W-:Y:S04]  /*e5c0*/  @!P2 LDGSTS.E.BYPASS.LTC128B.128 [R34+0xf400], desc[UR36][R2.64], !P3 ;  /* 0x0f4000000222afae */ /* 0x0003e8000d901d64 */
[----:B------:R1:W-:Y:S04]  /*e5d0*/  @!P2 LDGSTS.E.BYPASS.LTC128B.128 [R34+0x13400], desc[UR36][R2.64+0x80], !P0 ;  /* 0x134000800222afae */ /* 0x0003e8000c101d64 */
[----:B0-----:R1:W-:Y:S02]  /*e5e0*/  @!P2 LDGSTS.E.BYPASS.LTC128B.128 [R34+0x17400], desc[UR36][R2.64+0x100], !P1 ;  /* 0x174001000222afae */ /* 0x0013e4000c901d64 */
.L_x_2595:
[----:B-1----:R-:W-:Y:S01]  /*e5f0*/  IADD3 R0, R17, 0x70, RZ ;  /* 0x0000007011007810 */ /* 0x002fe20007ffe0ff */
[----:B------:R-:W-:Y:S03]  /*e600*/  BSSY B0, `(.L_x_2505) ;  /* 0x000000b000007945 */ /* 0x000fe60003800000 */
[----:B------:R-:W-:-:S13]  /*e610*/  ISETP.GE.AND P2, PT, R0, R5, PT ;  /* 0x000000050000720c */ /* 0x000fda0003f46270 */
[----:B------:R-:W-:Y:S05]  /*e620*/  @P2 BRA `(.L_x_2506) ;  /* 0x0000000000202947 */ /* 0x000fea0003800000 */
[----:B--2---:R-:W-:-:S05]  /*e630*/  LEA R2, P2, R8, R14, 0x1 ;  /* 0x0000000e08027211 */ /* 0x004fca00078408ff */
[----:B------:R-:W-:-:S05]  /*e640*/  IMAD.X R3, RZ, RZ, R4, P2 ;  /* 0x000000ffff037224 */ /* 0x000fca00010e0604 */
[----:B------:R-:W-:Y:S01]  /*e650*/  @!PT LDS RZ, [RZ] ;  /* 0x00000000fffff984 */ /* 0x000fe20000000800 */
[----:B------:R-:W-:Y:S01]  /*e660*/  @!PT LDS RZ, [RZ] ;  /* 0x00000000fffff984 */ /* 0x000fe20000000800 */
[----:B------:R-:W-:Y:S01]  /*e670*/  @!PT LDS RZ, [RZ] ;  /* 0x00000000fffff984 */ /* 0x000fe20000000800 */
[----:B------:R0:W-:Y:S04]  /*e680*/  LDGSTS.E.BYPASS.LTC128B.128 [R34+0xfc00], desc[UR36][R2.64], !P3 ;  /* 0x0fc0000002227fae */ /* 0x0001e8000d901d64 */
[----:B------:R0:W-:Y:S04]  /*e690*/  LDGSTS.E.BYPASS.LTC128B.128 [R34+0x13c00], desc[UR36][R2.64+0x80], !P0 ;  /* 0x13c0008002227fae */ /* 0x0001e8000c101d64 */
[----:B------:R0:W-:Y:S02]  /*e6a0*/  LDGSTS.E.BYPASS.LTC128B.128 [R34+0x17c00], desc[UR36][R2.64+0x100], !P1 ;  /* 0x17c0010002227fae */ /* 0x0001e4000c901d64 */
.L_x_2506:
[----:B------:R-:W-:Y:S05]  /*e6b0*/  BSYNC B0 ;  /* 0x0000000000007941 */ /* 0x000fea0003800000 */
.L_x_2505:
[----:B------:R-:W-:Y:S01]  /*e6c0*/  NOP ;  /* 0x0000000000007918 */ /* 0x000fe20000000000 */
[----:B------:R-:W-:-:S13]  /*e6d0*/  PLOP3.LUT P0, PT, PT, PT, PT, 0x80, 0x0 ;  /* 0x000000000000781c */ /* 0x000fda0003f0f070 */
.L_x_2507:
[----:B------:R-:W-:Y:S02]  /*e6e0*/  PLOP3.LUT P1, PT, P1, P0, PT, 0xa2, 0x0 ;  /* 0x000000000000781c */ /* 0x000fe40000f21472 */
[----:B------:R-:W-:-:S08]  /*e6f0*/  @P0 R2UR P1, UR4, R22 ;  /* 0x00000000160402ca */ /* 0x000fd00000020000 */
[----:B------:R-:W-:-:S05]  /*e700*/  @P0 PLOP3.LUT P0, PT, P1, PT, PT, 0x80, 0x0 ;  /* 0x000000000000081c */ /* 0x000fca0000f0f070 */
[----:B------:R-:W-:Y:S01]  /*e710*/  @!P1 SYNCS.ARRIVE.TRANS64.RED.A0T1 RZ, [UR4+0x2a800], RZ ;  /* 0x02a800ffffff99a7 */ /* 0x000fe20008200404 */
[----:B------:R-:W-:Y:S07]  /*e720*/  @!P1 ARRIVES.LDGSTSBAR.64.TRANSCNT [UR4+0x2a800] ;  /* 0x02a80000ff0099b0 */ /* 0x000fee0008000a84 */
[----:B------:R-:W-:Y:S05]  /*e730*/  @P0 BRA.U.ANY `(.L_x_2507) ;  /* 0xfffffffd00e80947 */ /* 0x000fea000393ffff */
[----:B0-----:R-:W3:Y:S02]  /*e740*/  LDL.LU R2, [R1+0x18] ;  /* 0x0000180001027983 */ /* 0x001ee40000300800 */
[----:B---3--:R-:W-:-:S05]  /*e750*/  VIADD R2, R2, 0x1 ;  /* 0x0000000102027836 */ /* 0x008fca0000000000 */
        /* <DEDUP_REMOVED lines=10> */
.L_x_2596:
[----:B------:R-:W-:Y:S05]  /*e800*/  BSYNC B0 ;  /* 0x0000000000007941 */ /* 0x000fea0003800000 */
.L_x_2508:
[----:B------:R-:W3:Y:S01]  /*e810*/  LDL R0, [R1+0x8] ;  /* 0x0000080001007983 */ /* 0x000ee20000100800 */
[----:B------:R-:W-:Y:S01]  /*e820*/  BSSY B0, `(.L_x_2510) ;  /* 0x00000ff000007945 */ /* 0x000fe20003800000 */
[----:B---3--:R-:W-:-:S13]  /*e830*/  ISETP.GE.AND P0, PT, R0, 0x2, PT ;  /* 0x000000020000780c */ /* 0x008fda0003f06270 */
[----:B------:R-:W-:Y:S05]  /*e840*/  @!P0 BRA `(.L_x_2511) ;  /* 0x0000000c00f08947 */ /* 0x000fea0003800000 */
[----:B------:R-:W-:Y:S01]  /*e850*/  VIADD R0, R0, 0xfffffffe ;  /* 0xfffffffe00007836 */ /* 0x000fe20000000000 */
[----:B------:R-:W-:Y:S01]  /*e860*/  MOV R17, R28 ;  /* 0x0000001c00117202 */ /* 0x000fe20000000f00 */
[----:B------:R-:W-:Y:S02]  /*e870*/  IMAD.MOV.U32 R10, RZ, RZ, R27 ;  /* 0x000000ffff0a7224 */ /* 0x000fe400078e001b */
[----:B------:R-:W-:-:S07]  /*e880*/  IMAD.MOV.U32 R30, RZ, RZ, R26 ;  /* 0x000000ffff1e7224 */ /* 0x000fce00078e001a */
.L_x_2524:
[----:B------:R-:W3:Y:S01]  /*e890*/  LDL R8, [R1] ;  /* 0x0000000001087983 */ /* 0x000ee20000100800 */
[----:B------:R-:W1:Y:S01]  /*e8a0*/  S2R R2, SR_TID.X ;  /* 0x0000000000027919 */ /* 0x000e620000002100 */
[----:B0-----:R-:W0:Y:S01]  /*e8b0*/  S2R R3, SR_TID.X ;  /* 0x0000000000037919 */ /* 0x001e220000002100 */
[----:B-1----:R-:W-:-:S04]  /*e8c0*/  LOP3.LUT R2, R2, 0x7f, RZ, 0xc0, !PT ;  /* 0x0000007f02027812 */ /* 0x002fc800078ec0ff */
[----:B------:R-:W-:Y:S01]  /*e8d0*/  SHF.R.U32.HI R4, RZ, 0x3, R2 ;  /* 0x00000003ff047819 */ /* 0x000fe20000011602 */
[----:B0-----:R-:W-:Y:S01]  /*e8e0*/  IMAD.SHL.U32 R3, R3, 0x10, RZ ;  /* 0x0000001003037824 */ /* 0x001fe200078e00ff */
[----:B------:R-:W0:Y:S04]  /*e8f0*/  LDC R2, c[0x0][0x430] ;  /* 0x00010c00ff027b82 */ /* 0x000e280000000800 */
[----:B------:R-:W-:-:S04]  /*e900*/  LOP3.LUT R3, R4, 0x70, R3, 0xf8, !PT ;  /* 0x0000007004037812 */ /* 0x000fc800078ef803 */
[----:B------:R-:W-:Y:S01]  /*e910*/  ISETP.GT.U32.AND P1, PT, R3, 0x5f, PT ;  /* 0x0000005f0300780c */ /* 0x000fe20003f24070 */
[----:B------:R-:W-:-:S12]  /*e920*/  IMAD R7, R0, 0x60, R37 ;  /* 0x0000006000077824 */ /* 0x000fd800078e0225 */
[----:B------:R-:W1:Y:S01]  /*e930*/  @!P1 LDC.64 R4, c[0x0][0x428] ;  /* 0x00010a00ff049b82 */ /* 0x000e620000000a00 */
[----:B0-----:R-:W-:-:S13]  /*e940*/  ISETP.NE.AND P0, PT, R2, 0x1, PT ;  /* 0x000000010200780c */ /* 0x001fda0003f05270 */
[----:B------:R-:W0:Y:S08]  /*e950*/  @P0 LDC R6, c[0x0][0x434] ;  /* 0x00010d00ff060b82 */ /* 0x000e300000000800 */
[----:B------:R-:W4:Y:S01]  /*e960*/  @P0 LDC R2, c[0x0][0x438] ;  /* 0x00010e00ff020b82 */ /* 0x000f220000000800 */
[----:B------:R-:W-:-:S04]  /*e970*/  IMAD.IADD R7, R3, 0x1, R7 ;  /* 0x0000000103077824 */ /* 0x000fc800078e0207 */
[----:B0-----:R-:W-:Y:S01]  /*e980*/  @P0 IMAD.HI.U32 R3, R7, R6, RZ ;  /* 0x0000000607030227 */ /* 0x001fe200078e00ff */
[----:B------:R-:W-:-:S04]  /*e990*/  MOV R6, R7 ;  /* 0x0000000700067202 */ /* 0x000fc80000000f00 */
[----:B----4-:R-:W-:-:S04]  /*e9a0*/  @P0 SHF.R.U32.HI R6, RZ, R2, R3 ;  /* 0x00000002ff060219 */ /* 0x010fc80000011603 */
[--C-:B------:R-:W-:Y:S01]  /*e9b0*/  @!P1 SHF.R.S32.HI R3, RZ, 0x1f, R6.reuse ;  /* 0x0000001fff039819 */ /* 0x100fe20000011406 */
[----:B------:R-:W-:-:S04]  /*e9c0*/  @!P1 IMAD.MOV.U32 R2, RZ, RZ, R6 ;  /* 0x000000ffff029224 */ /* 0x000fc800078e0006 */
[----:B-1----:R-:W-:Y:S01]  /*e9d0*/  @!P1 IMAD.WIDE.U32 R2, R31, R4, R2 ;  /* 0x000000041f029225 */ /* 0x002fe200078e0002 */
[----:B------:R-:W-:-:S03]  /*e9e0*/  MOV R9, UR38 ;  /* 0x0000002600097c02 */ /* 0x000fc60008000f00 */
[----:B------:R-:W-:Y:S01]  /*e9f0*/  VIADD R27, R10, 0x1 ;  /* 0x000000010a1b7836 */ /* 0x000fe20000000000 */
[----:B------:R-:W-:Y:S05]  /*ea00*/  YIELD ;  /* 0x0000000000007946 */ /* 0x000fea0003800000 */
[----:B------:R-:W-:Y:S01]  /*ea10*/  ULDC UR4, c[0x0][0x430] ;  /* 0x00010c0000047ab9 */ /* 0x000fe20000000800 */
[----:B------:R-:W-:Y:S02]  /*ea20*/  IMAD.MOV.U32 R26, RZ, RZ, R0 ;  /* 0x000000ffff1a7224 */ /* 0x000fe400078e0000 */
[----:B---3--:R-:W-:-:S04]  /*ea30*/  @!P1 IMAD R8, R8, R4, RZ ;  /* 0x0000000408089224 */ /* 0x008fc800078e02ff */
[----:B------:R-:W-:Y:S02]  /*ea40*/  @!P1 IMAD R8, R31, R5, R8 ;  /* 0x000000051f089224 */ /* 0x000fe400078e0208 */
[----:B------:R-:W0:Y:S02]  /*ea50*/  @!P1 LDC.64 R4, c[0x0][0x418] ;  /* 0x00010600ff049b82 */ /* 0x000e240000000a00 */
[----:B------:R-:W-:Y:S01]  /*ea60*/  @!P1 IMAD.IADD R8, R8, 0x1, R3 ;  /* 0x0000000108089824 */ /* 0x000fe200078e0203 */
[----:B0-----:R-:W-:-:S04]  /*ea70*/  @!P1 LEA R4, P0, R2, R4, 0x2 ;  /* 0x0000000402049211 */ /* 0x001fc800078010ff */
[----:B------:R-:W-:Y:S01]  /*ea80*/  @!P1 LEA.HI.X R5, R2, R5, R8, 0x2, P0 ;  /* 0x0000000502059211 */ /* 0x000fe200000f1408 */
[----:B------:R-:W-:-:S06]  /*ea90*/  IMAD.MOV.U32 R8, RZ, RZ, RZ ;  /* 0x000000ffff087224 */ /* 0x000fcc00078e00ff */
[----:B------:R0:W5:Y:S01]  /*eaa0*/  @!P1 LDG.E R8, desc[UR36][R4.64] ;  /* 0x0000002404089981 */ /* 0x000162000c1e1900 */
[----:B------:R-:W-:Y:S01]  /*eab0*/  ISETP.NE.AND P1, PT, R9, 0x3, PT ;  /* 0x000000030900780c */ /* 0x000fe20003f25270 */
[----:B------:R-:W-:Y:S01]  /*eac0*/  IMAD.MOV R2, RZ, RZ, -R6 ;  /* 0x000000ffff027224 */ /* 0x000fe200078e0a06 */
[----:B------:R-:W-:-:S03]  /*ead0*/  ISETP.NE.AND P0, PT, R27, 0x2, PT ;  /* 0x000000021b00780c */ /* 0x000fc60003f05270 */
[----:B------:R-:W-:Y:S01]  /*eae0*/  IMAD R7, R2, UR4, R7 ;  /* 0x0000000402077c24 */ /* 0x000fe2000f8e0207 */
[----:B------:R-:W-:Y:S02]  /*eaf0*/  SEL R28, RZ, 0x1, P0 ;  /* 0x00000001ff1c7807 */ /* 0x000fe40000000000 */
[----:B------:R-:W-:Y:S02]  /*eb00*/  SEL R27, R27, RZ, P0 ;  /* 0x000000ff1b1b7207 */ /* 0x000fe40000000000 */
[----:B------:R-:W-:-:S03]  /*eb10*/  LOP3.LUT R28, R17, R28, RZ, 0x3c, !PT ;  /* 0x0000001c111c7212 */ /* 0x000fc600078e3cff */
[----:B0-----:R-:W-:Y:S05]  /*eb20*/  @!P1 BRA `(.L_x_2512) ;  /* 0x0000000000049947 */ /* 0x001fea0003800000 */
[----:B------:R-:W-:Y:S01]  /*eb30*/  BPT.TRAP 0x1 ;  /* 0x000000040000795c */ /* 0x000fe20000300000 */
.L_x_2512:
[----:B------:R-:W-:Y:S01]  /*eb40*/  IMAD R6, R27, 0x8, R22 ;  /* 0x000000081b067824 */ /* 0x000fe200078e0216 */
[----:B------:R-:W-:Y:S01]  /*eb50*/  SHF.L.U32 R3, R28, 0x1f, RZ ;  /* 0x0000001f1c037819 */ /* 0x000fe200000006ff */
[----:B------:R-:W-:Y:S03]  /*eb60*/  BSSY B1, `(.L_x_2513) ;  /* 0x0000003000017945 */ /* 0x000fe60003800000 */
[----:B------:R-:W0:Y:S02]  /*eb70*/  SYNCS.PHASECHK.TRANS64.TRYWAIT P0, [R6+URZ+0x2a840], R3 ;  /* 0x02a84003060075a7 */ /* 0x000e24000800017f */
[----:B0-----:R-:W-:Y:S05]  /*eb80*/  @!P0 BRA `(.L_x_2514) ;  /* 0x0000003800a08947 */ /* 0x001fea0003800000 */
.L_x_2597:
[----:B------:R-:W-:Y:S05]  /*eb90*/  BSYNC B1 ;  /* 0x0000000000017941 */ /* 0x000fea0003800000 */
.L_x_2513:
        /* <DEDUP_REMOVED lines=15> */
[----:B------:R-:W-:-:S04]  /*ec90*/  ULDC.64 UR4, c[0x0][0x308] ;  /* 0x0000c20000047ab9 */ /* 0x000fc80000000a00 */
        /* <DEDUP_REMOVED lines=51> */
[----:B-1-3--:R0:W3:Y:S02]  /*efd0*/  SHFL.IDX PT, R2, R9, 0x5, 0x181f ;  /* 0x00b81f0009027f89 */ /* 0x00a0e400000e0000 */
.L_x_2611:
[----:B---3--:R-:W-:-:S04]  /*efe0*/  IADD3 R2, P0, R2, R0, RZ ;  /* 0x0000000002027210 */ /* 0x008fc80007f1e0ff */
[----:B------:R-:W-:Y:S02]  /*eff0*/  IADD3.X R3, RZ, R35, RZ, P0, !PT ;  /* 0x00000023ff037210 */ /* 0x000fe400007fe4ff */
[----:B------:R-:W-:-:S03]  /*f000*/  PLOP3.LUT P0, PT, PT, PT, PT, 0x80, 0x0 ;  /* 0x000000000000781c */ /* 0x000fc60003f0f070 */
[----:B------:R-:W-:Y:S01]  /*f010*/  @!PT LDS RZ, [RZ] ;  /* 0x00000000fffff984 */ /* 0x000fe20000000800 */
[----:B------:R-:W-:Y:S01]  /*f020*/  @!PT LDS RZ, [RZ] ;  /* 0x00000000fffff984 */ /* 0x000fe20000000800 */
[----:B------:R-:W-:Y:S01]  /*f030*/  @!PT LDS RZ, [RZ] ;  /* 0x00000000fffff984 */ /* 0x000fe20000000800 */
[----:B------:R1:W-:Y:S04]  /*f040*/  LDGSTS.E.BYPASS.LTC128B.128 [R4+0x1ac00], desc[UR36][R2.64], !P3 ;  /* 0x1ac0000002047fae */ /* 0x0003e8000d901d64 */
[----:B------:R1:W-:Y:S04]  /*f050*/  LDGSTS.E.BYPASS.LTC128B.128 [R4+0x1dc00], desc[UR36][R2.64+0x80], !P2 ;  /* 0x1dc0008002047fae */ /* 0x0003e8000d101d64 */
[----:B------:R1:W-:Y:S01]  /*f060*/  LDGSTS.E.BYPASS.LTC128B.128 [R4+0x20c00], desc[UR36][R2.64+0x100], !P1 ;  /* 0x20c0010002047fae */ /* 0x0003e2000c901d64 */
[----:B------:R-:W-:Y:S01]  /*f070*/  NOP ;  /* 0x0000000000007918 */ /* 0x000fe20000000000 */
.L_x_2516:
[----:B------:R-:W-:Y:S02]  /*f080*/  PLOP3.LUT P1, PT, P1, P0, PT, 0xa2, 0x0 ;  /* 0x000000000000781c */ /* 0x000fe40000f21472 */
[----:B------:R-:W-:-:S08]  /*f090*/  @P0 R2UR P1, UR4, R6 ;  /* 0x00000000060402ca */ /* 0x000fd00000020000 */
[----:B------:R-:W-:-:S05]  /*f0a0*/  @P0 PLOP3.LUT P0, PT, P1, PT, PT, 0x80, 0x0 ;  /* 0x000000000000081c */ /* 0x000fca0000f0f070 */
[----:B------:R-:W-:Y:S01]  /*f0b0*/  @!P1 SYNCS.ARRIVE.TRANS64.RED.A0T1 RZ, [UR4+0x2a830], RZ ;  /* 0x02a830ffffff99a7 */ /* 0x000fe20008200404 */
[----:B------:R-:W-:Y:S07]  /*f0c0*/  @!P1 ARRIVES.LDGSTSBAR.64.TRANSCNT [UR4+0x2a830] ;  /* 0x02a83000ff0099b0 */ /* 0x000fee0008000a84 */
[----:B------:R-:W-:Y:S05]  /*f0d0*/  @P0 BRA.U.ANY `(.L_x_2516) ;  /* 0xfffffffd00e80947 */ /* 0x000fea000393ffff */
[----:B------:R-:W-:Y:S01]  /*f0e0*/  NOP ;  /* 0x0000000000007918 */ /* 0x000fe20000000000 */
[----:B-1----:R-:W-:-:S05]  /*f0f0*/  IMAD.U32 R2, RZ, RZ, UR38 ;  /* 0x00000026ff027e24 */ /* 0x002fca000f8e00ff */
[----:B------:R-:W-:-:S13]  /*f100*/  ISETP.NE.AND P2, PT, R2, 0x3, PT ;  /* 0x000000030200780c */ /* 0x000fda0003f45270 */
[----:B------:R-:W-:Y:S05]  /*f110*/  @!P2 BRA `(.L_x_2517) ;  /* 0x000000000004a947 */ /* 0x000fea0003800000 */
[----:B------:R-:W-:Y:S01]  /*f120*/  BPT.TRAP 0x1 ;  /* 0x000000040000795c */ /* 0x000fe20000300000 */
.L_x_2517:
[----:B------:R1:W-:Y:S01]  /*f130*/  SYNCS.ARRIVE.TRANS64.A1T0 RZ, [R6+URZ+0x2a830], RZ ;  /* 0x02a830ff06ff79a7 */ /* 0x0003e2000810003f */
[----:B------:R-:W-:Y:S05]  /*f140*/  @!P2 BRA `(.L_x_2518) ;  /* 0x000000000004a947 */ /* 0x000fea0003800000 */
[----:B------:R-:W-:Y:S01]  /*f150*/  BPT.TRAP 0x1 ;  /* 0x000000040000795c */ /* 0x000fe20000300000 */
.L_x_2518:
[----:B------:R-:W-:Y:S01]  /*f160*/  SHF.L.U32 R2, R17, 0x1f, RZ ;  /* 0x0000001f11027819 */ /* 0x000fe200000006ff */
[----:B------:R-:W-:Y:S01]  /*f170*/  IMAD R4, R10, 0x8, R22 ;  /* 0x000000080a047824 */ /* 0x000fe200078e0216 */
[----:B------:R-:W-:Y:S03]  /*f180*/  BSSY B1, `(.L_x_2519) ;  /* 0x0000003000017945 */ /* 0x000fe60003800000 */
[----:B------:R-:W3:Y:S02]  /*f190*/  SYNCS.PHASECHK.TRANS64.TRYWAIT P0, [R4+URZ+0x2a860], R2 ;  /* 0x02a86002040075a7 */ /* 0x000ee4000800017f */
[----:B---3--:R-:W-:Y:S05]  /*f1a0*/  @!P0 BRA `(.L_x_2520) ;  /* 0x0000003c00088947 */ /* 0x008fea0003800000 */
.L_x_2612:
[----:B------:R-:W-:Y:S05]  /*f1b0*/  BSYNC B1 ;  /* 0x0000000000017941 */ /* 0x000fea0003800000 */
.L_x_2519:
[----:B------:R-:W4:Y:S01]  /*f1c0*/  S2R R3, SR_TID.X ;  /* 0x0000000000037919 */ /* 0x000f220000002100 */
[----:B------:R-:W-:Y:S01]  /*f1d0*/  UMOV UR4, 0xffffffff ;  /* 0xffffffff00047882 */ /* 0x000fe20000000000 */
[----:B-1----:R-:W-:Y:S01]  /*f1e0*/  IMAD R6, R30, -0x60, R36 ;  /* 0xffffffa01e067824 */ /* 0x002fe200078e0224 */
[----:B------:R-:W-:Y:S01]  /*f1f0*/  LOP3.LUT P0, RZ, R29, 0x2, RZ, 0xc0, !PT ;  /* 0x000000021dff7812 */ /* 0x000fe2000780c0ff */
[----:B0-----:R-:W-:Y:S01]  /*f200*/  IMAD R5, R10, 0x3000, R33 ;  /* 0x000030000a057824 */ /* 0x001fe200078e0221 */
[----:B----4-:R-:W-:-:S04]  /*f210*/  LOP3.LUT R3, R3, 0x7f, RZ, 0xc0, !PT ;  /* 0x0000007f03037812 */ /* 0x010fc800078ec0ff */
[----:B------:R-:W-:-:S05]  /*f220*/  SHF.R.U32.HI R3, RZ, 0x3, R3 ;  /* 0x00000003ff037819 */ /* 0x000fca0000011603 */
[----:B------:R-:W-:Y:S01]  /*f230*/  IMAD.IADD R6, R6, 0x1, -R3 ;  /* 0x0000000106067824 */ /* 0x000fe200078e0a03 */
[----:B------:R-:W-:Y:S06]  /*f240*/  BRA.DIV UR4, `(.L_x_2521) ;  /* 0x0000003a04f47947 */ /* 0x000fec000b800000 */
[----:B---3--:R-:W0:Y:S01]  /*f250*/  SHFL.IDX PT, R2, R23, RZ, 0x181f ;  /* 0x00181fff17027589 */ /* 0x008e2200000e0000 */
[----:B------:R-:W-:-:S03]  /*f260*/  LEA R5, R5, R22, 0x1 ;  /* 0x0000001605057211 */ /* 0x000fc600078e08ff */
[----:B------:R-:W1:Y:S04]  /*f270*/  SHFL.IDX PT, R3, R24, RZ, 0x181f ;  /* 0x00181fff18037589 */ /* 0x000e6800000e0000 */
[----:B--2---:R-:W-:Y:S01]  /*f280*/  SHFL.IDX PT, R14, R23, 0x5, 0x181f ;  /* 0x00b81f00170e7f89 */ /* 0x004fe200000e0000 */
[----:B0-----:R-:W-:-:S05]  /*f290*/  IADD3 R2, P1, R2, R0, RZ ;  /* 0x0000000002027210 */ /* 0x001fca0007f3e0ff */
[----:B-1----:R-:W-:Y:S01]  /*f2a0*/  IMAD.X R3, RZ, RZ, R3, P1 ;  /* 0x000000ffff037224 */ /* 0x002fe200008e0603 */
[----:B------:R-:W-:-:S04]  /*f2b0*/  LOP3.LUT P1, RZ, R29, 0x1, RZ, 0xc0, !PT ;  /* 0x000000011dff7812 */ /* 0x000fc8000782c0ff */
        /* <DEDUP_REMOVED lines=34> */
[----:B------:R0:W-:Y:S01]  /*f4e0*/  LDGSTS.E.BYPASS.LTC128B.128 [R5+0x2400], desc[UR36][R2.64], !P2 ;  /* 0x0240000002057fae */ /* 0x0001e2000d101d64 */
[----:B------:R-:W-:-:S13]  /*f4f0*/  ISETP.LT.OR P2, PT, R6, 0x41, !P0 ;  /* 0x000000410600780c */ /* 0x000fda0004741670 */
[----:B--2---:R0:W-:Y:S02]  /*f500*/  LDGSTS.E.BYPASS.LTC128B.128 [R5+0x5400], desc[UR36][R2.64+0x80], !P2 ;  /* 0x0540008002057fae */ /* 0x0041e4000d101d64 */
.L_x_2626:
[C---:B------:R-:W-:Y:S01]  /*f510*/  ISETP.LT.OR P1, PT, R6.reuse, 0x51, !P1 ;  /* 0x000000510600780c */ /* 0x040fe20004f21670 */
[----:B------:R-:W-:Y:S01]  /*f520*/  ULDC.64 UR4, c[0x0][0x328] ;  /* 0x0000ca0000047ab9 */ /* 0x000fe20000000a00 */
[----:B------:R-:W-:Y:S01]  /*f530*/  ISETP.LT.OR P0, PT, R6, 0x51, !P0 ;  /* 0x000000510600780c */ /* 0x000fe20004701670 */
[----:B------:R-:W-:Y:S01]  /*f540*/  IMAD R20, R20, UR4, RZ ;  /* 0x0000000414147c24 */ /* 0x000fe2000f8e02ff */
[----:B01----:R-:W-:-:S03]  /*f550*/  IADD3 R2, P2, R14, R0, RZ ;  /* 0x000000000e027210 */ /* 0x003fc60007f5e0ff */
[----:B------:R-:W-:Y:S01]  /*f560*/  IMAD R9, R7, UR5, R20 ;  /* 0x0000000507097c24 */ /* 0x000fe2000f8e0214 */
[----:B------:R-:W-:-:S05]  /*f570*/  IADD3.X R3, RZ, R24, RZ, P2, !PT ;  /* 0x00000018ff037210 */ /* 0x000fca00017fe4ff */
[----:B------:R-:W-:Y:S01]  /*f580*/  @!PT LDS RZ, [RZ] ;  /* 0x00000000fffff984 */ /* 0x000fe20000000800 */
[----:B------:R-:W-:Y:S01]  /*f590*/  @!PT LDS RZ, [RZ] ;  /* 0x00000000fffff984 */ /* 0x000fe20000000800 */
[----:B------:R-:W-:Y:S01]  /*f5a0*/  @!PT LDS RZ, [RZ] ;  /* 0x00000000fffff984 */ /* 0x000fe20000000800 */
[----:B------:R-:W-:Y:S04]  /*f5b0*/  LDGSTS.E.BYPASS.LTC128B.128 [R5+0x2c00], desc[UR36][R2.64], !P1 ;  /* 0x02c0000002057fae */ /* 0x000fe8000c901d64 */
        /* <DEDUP_REMOVED lines=10> */
.L_x_2522:
        /* <DEDUP_REMOVED lines=11> */
.L_x_2523:
        /* <DEDUP_REMOVED lines=9> */
[----:B------:R-:W-:Y:S01]  /*f7a0*/  IMAD.MOV.U32 R17, RZ, RZ, R28 ;  /* 0x000000ffff117224 */ /* 0x000fe200078e001c */
[----:B------:R-:W-:Y:S01]  /*f7b0*/  IADD3 R3, R5, R3, RZ ;  /* 0x0000000305037210 */ /* 0x000fe20007ffe0ff */
[----:B------:R-:W-:Y:S02]  /*f7c0*/  IMAD.MOV.U32 R10, RZ, RZ, R27 ;  /* 0x000000ffff0a7224 */ /* 0x000fe400078e001b */
[----:B------:R-:W-:Y:S01]  /*f7d0*/  IMAD.MOV.U32 R30, RZ, RZ, R26 ;  /* 0x000000ffff1e7224 */ /* 0x000fe200078e001a */
[----:B------:R-:W-:Y:S02]  /*f7e0*/  LEA.HI.X R24, R2, UR5, R3, 0x1, P0 ;  /* 0x0000000502187c11 */ /* 0x000fe400080f0c03 */
[----:B------:R-:W-:-:S13]  /*f7f0*/  ISETP.GT.AND P0, PT, R26, RZ, PT ;  /* 0x000000ff1a00720c */ /* 0x000fda0003f04270 */
[----:B-1----:R-:W-:Y:S05]  /*f800*/  @P0 BRA `(.L_x_2524) ;  /* 0xfffffff000200947 */ /* 0x002fea000383ffff */
.L_x_2511:
[----:B------:R-:W-:Y:S05]  /*f810*/  BSYNC B0 ;  /* 0x0000000000007941 */ /* 0x000fea0003800000 */
.L_x_2510:
        /* <DEDUP_REMOVED lines=11> */
[----:B0-----:R-:W3:Y:S01]  /*f8d0*/  @P0 ATOMG.E.ADD.STRONG.GPU PT, R3, desc[UR36][R2.64], R5 ;  /* 0x00000005020309a8 */ /* 0x001ee200081ee1e4 */
[----:B------:R-:W0:Y:S02]  /*f8e0*/  S2R R4, SR_LTMASK ;  /* 0x0000000000047919 */ /* 0x000e240000003900 */
[----:B0-----:R-:W-:-:S04]  /*f8f0*/  LOP3.LUT R4, R4, UR4, RZ, 0xc0, !PT ;  /* 0x0000000404047c12 */ /* 0x001fc8000f8ec0ff */
[----:B------:R-:W0:Y:S01]  /*f900*/  POPC R7, R4 ;  /* 0x0000000400077309 */ /* 0x000e220000000000 */
[----:B---3--:R-:W0:Y:S02]  /*f910*/  SHFL.IDX PT, R0, R3, R0, 0x1f ;  /* 0x00001f0003007589 */ /* 0x008e2400000e0000 */
[----:B0-----:R-:W-:-:S07]  /*f920*/  IADD3 R16, R0, UR39, R7 ;  /* 0x0000002700107c10 */ /* 0x001fce000fffe007 */
.L_x_2526:
[----:B------:R-:W-:Y:S05]  /*f930*/  BSYNC B0 ;  /* 0x0000000000007941 */ /* 0x000fea0003800000 */
.L_x_2525:
[----:B------:R-:W-:-:S04]  /*f940*/  MOV R0, UR38 ;  /* 0x0000002600007c02 */ /* 0x000fc80008000f00 */
[----:B------:R-:W-:-:S13]  /*f950*/  ISETP.NE.AND P0, PT, R0, 0x3, PT ;  /* 0x000000030000780c */ /* 0x000fda0003f05270 */
[----:B------:R-:W-:Y:S05]  /*f960*/  @!P0 BRA `(.L_x_2527) ;  /* 0x0000000000048947 */ /* 0x000fea0003800000 */
[----:B------:R-:W-:Y:S01]  /*f970*/  BPT.TRAP 0x1 ;  /* 0x000000040000795c */ /* 0x000fe20000300000 */
.L_x_2527:
[----:B------:R-:W-:Y:S01]  /*f980*/  IMAD R0, R27, 0x8, R22 ;  /* 0x000000081b007824 */ /* 0x000fe200078e0216 */
[----:B0-----:R-:W-:Y:S01]  /*f990*/  SHF.L.U32 R3, R28, 0x1f, RZ ;  /* 0x0000001f1c037819 */ /* 0x001fe200000006ff */
[----:B------:R-:W-:Y:S01]  /*f9a0*/  BSSY B0, `(.L_x_2528) ;  /* 0x0000004000007945 */ /* 0x000fe20003800000 */
[----:B------:R-:W-:Y:S02]  /*f9b0*/  IMAD R6, R26, -0x60, R36 ;  /* 0xffffffa01a067824 */ /* 0x000fe400078e0224 */
[----:B------:R-:W0:Y:S02]  /*f9c0*/  SYNCS.PHASECHK.TRANS64.TRYWAIT P0, [R0+URZ+0x2a860], R3 ;  /* 0x02a86003000075a7 */ /* 0x000e24000800017f */
[----:B0-----:R-:W-:Y:S05]  /*f9d0*/  @!P0 BRA `(.L_x_2529) ;  /* 0x0000003800fc8947 */ /* 0x001fea0003800000 */
.L_x_2627:
[----:B------:R-:W-:Y:S05]  /*f9e0*/  BSYNC B0 ;  /* 0x0000000000007941 */ /* 0x000fea0003800000 */
.L_x_2528:
        /* <DEDUP_REMOVED lines=10> */
[----:B--2---:R-:W2:Y:S02]  /*fa90*/  SHFL.IDX PT, R14, R23, RZ, 0x181f ;  /* 0x00181fff170e7589 */ /* 0x004ea400000e0000 */
        /* <DEDUP_REMOVED lines=12> */
[----:B------:R-:W1:Y:S02]  /*fb60*/  SHFL.IDX PT, R14, R23, 0x1, 0x181f ;  /* 0x00381f00170e7f89 */ /* 0x000e6400000e0000 */
[----:B0-----:R-:W-:-:S05]  /*fb70*/  IADD3.X R3, RZ, R3, RZ, P4, !PT ;  /* 0x00000003ff037210 */ /* 0x001fca00027fe4ff */
        /* <DEDUP_REMOVED lines=32> */
.L_x_2641:
        /* <DEDUP_REMOVED lines=11> */
.L_x_2531:
        /* <DEDUP_REMOVED lines=11> */
.L_x_2532:
[----:B------:R0:W-:Y:S01]  /*fee0*/  SYNCS.ARRIVE.TRANS64.A1T0 RZ, [R0+URZ+0x2a850], RZ ;  /* 0x02a850ff00ff79a7 */ /* 0x0001e2000810003f */
[----:B------:R-:W-:-:S05]  /*fef0*/  VIADD R27, R27, 0x1 ;  /* 0x000000011b1b7836 */ /* 0x000fca0000000000 */
[----:B------:R-:W-:-:S04]  /*ff00*/  ISETP.NE.AND P0, PT, R27, 0x2, PT ;  /* 0x000000021b00780c */ /* 0x000fc80003f05270 */
[----:B------:R-:W-:Y:S02]  /*ff10*/  SEL R3, RZ, 0x1, P0 ;  /* 0x00000001ff037807 */ /* 0x000fe40000000000 */
[----:B------:R-:W-:Y:S02]  /*ff20*/  SEL R27, R27, RZ, P0 ;  /* 0x000000ff1b1b7207 */ /* 0x000fe40000000000 */
[----:B0-----:R-:W-:-:S07]  /*ff30*/  LOP3.LUT R28, R28, R3, RZ, 0x3c, !PT ;  /* 0x000000031c1c7212 */ /* 0x001fce00078e3cff */
.L_x_2489:
[----:B------:R-:W-:Y:S05]  /*ff40*/  BSYNC B7 ;  /* 0x0000000000077941 */ /* 0x000fea0003800000 */
.L_x_2487:
        /* <DEDUP_REMOVED lines=8> */
[----:B------:R0:W1:Y:S01]  /*ffd0*/  LDS.128 R16, [R22+0x2a8d0] ;  /* 0x02a8d00016107984 */ /* 0x0000620000000c00 */
[----:B------:R-:W-:Y:S06]  /*ffe0*/  BAR.ARV 0x4, 0x180 ;  /* 0x0106000000007b1d */ /* 0x000fec0000002000 */
[----:B------:R-:W-:Y:S05]  /*fff0*/  BRA `(.L_x_2534) ;  /* 0x0000000800cc7947 */ /* 0x000fea0003800000 */
.L_x_2533:
[----:B------:R-:W0:Y:S01]  /*10000*/  S2R R0, SR_TID.X ;  /* 0x0000000000007919 */ /* 0x000e220000002100 */
[----:B------:R-:W-:Y:S01]  /*10010*/  UMOV UR4, 0xffffffff ;  /* 0xffffffff00047882 */ /* 0x000fe20000000000 */
[----:B0-----:R-:W-:-:S04]  /*10020*/  LOP3.LUT R8, R0, 0x1f, RZ, 0xc0, !PT ;  /* 0x0000001f00087812 */ /* 0x001fc800078ec0ff */
[----:B------:R-:W-:Y:S01]  /*10030*/  ISETP.NE.AND P0, PT, R8, 0x1f, PT ;  /* 0x0000001f0800780c */ /* 0x000fe20003f05270 */
[----:B------:R-:W-:-:S12]  /*10040*/  BRA.DIV UR4, `(.L_x_2535) ;  /* 0x0000003e04607947 */ /* 0x000fd8000b800000 */
[----:B------:R-:W-:Y:S01]  /*10050*/  IADD3 R5, R19, R8, RZ ;  /* 0x0000000813057210 */ /* 0x000fe20007ffe0ff */
[----:B------:R-:W-:-:S03]  /*10060*/  ULDC UR4, c[0x0][0xc3c] ;  /* 0x00030f0000047ab9 */ /* 0x000fc60000000800 */
[----:B------:R-:W-:-:S13]  /*10070*/  ISETP.GE.OR P1, PT, R5, UR4, !P0 ;  /* 0x0000000405007c0c */ /* 0x000fda000c726670 */
[----:B------:R-:W0:Y:S02]  /*10080*/  @!P1 LDC.64 R2, c[0x0][0xc80] ;  /* 0x00032000ff029b82 */ /* 0x000e240000000a00 */
        /* <DEDUP_REMOVED lines=27> */
.L_x_2651:
[----:B------:R-:W-:Y:S02]  /*10240*/  ULDC UR4, c[0x0][0xc38] ;  /* 0x00030e0000047ab9 */ /* 0x000fe40000000800 */
[----:B------:R-:W-:-:S04]  /*10250*/  IMAD.U32 R7, RZ, RZ, UR4 ;  /* 0x00000004ff077e24 */ /* 0x000fc8000f8e00ff */
[----:B-1----:R-:W-:-:S04]  /*10260*/  IMAD R3, R14, R7, RZ ;  /* 0x000000070e037224 */ /* 0x002fc800078e02ff */
[----:B------:R-:W-:-:S05]  /*10270*/  IMAD.IADD R8, R0, 0x1, R3 ;  /* 0x0000000100087824 */ /* 0x000fca00078e0203 */
[----:B------:R-:W-:-:S13]  /*10280*/  ISETP.GT.AND P6, PT, R8, R5, PT ;  /* 0x000000050800720c */ /* 0x000fda0003fc4270 */
[----:B------:R-:W-:Y:S05]  /*10290*/  @P6 BRA `(.L_x_2536) ;  /* 0x00000000009c6947 */ /* 0x000fea0003800000 */
.L_x_2541:
[----:B------:R-:W1:Y:S01]  /*102a0*/  LDC R0, c[0x0][0xc3c] ;  /* 0x00030f00ff007b82 */ /* 0x000e620000000800 */
[----:B------:R-:W-:-:S04]  /*102b0*/  IADD3 R19, R19, 0x1f, RZ ;  /* 0x0000001f13137810 */ /* 0x000fc80007ffe0ff */
[----:B-1----:R-:W-:-:S13]  /*102c0*/  ISETP.GE.AND P6, PT, R19, R0, PT ;  /* 0x000000001300720c */ /* 0x002fda0003fc6270 */
[----:B------:R-:W-:Y:S05]  /*102d0*/  @P6 BRA `(.L_x_2537) ;  /* 0x0000000400d06947 */ /* 0x000fea0003800000 */
[----:B------:R-:W1:Y:S01]  /*102e0*/  S2R R2, SR_TID.X ;  /* 0x0000000000027919 */ /* 0x000e620000002100 */
[----:B------:R-:W-:Y:S01]  /*102f0*/  BSSY B0, `(.L_x_2538) ;  /* 0x0000009000007945 */ /* 0x000fe20003800000 */
[----:B------:R-:W-:Y:S01]  /*10300*/  IMAD.MOV.U32 R4, RZ, RZ, RZ ;  /* 0x000000ffff047224 */ /* 0x000fe200078e00ff */
[----:B-1----:R-:W-:-:S05]  /*10310*/  LOP3.LUT R2, R2, 0x1f, RZ, 0xc0, !PT ;  /* 0x0000001f02027812 */ /* 0x002fca00078ec0ff */
[----:B------:R-:W-:-:S05]  /*10320*/  IMAD.IADD R7, R19, 0x1, R2 ;  /* 0x0000000113077824 */ /* 0x000fca00078e0202 */
[----:B------:R-:W-:-:S13]  /*10330*/  ISETP.GE.OR P6, PT, R7, R0, !P0 ;  /* 0x000000000700720c */ /* 0x000fda00047c6670 */
[----:B------:R-:W-:Y:S05]  /*10340*/  @P6 BRA `(.L_x_2539) ;  /* 0x00000000000c6947 */ /* 0x000fea0003800000 */
[----:B------:R-:W1:Y:S02]  /*10350*/  LDC.64 R2, c[0x0][0xc80] ;  /* 0x00032000ff027b82 */ /* 0x000e640000000a00 */
[----:B-1----:R-:W-:-:S05]  /*10360*/  IMAD.WIDE R2, R7, 0x4, R2 ;  /* 0x0000000407027825 */ /* 0x002fca00078e0202 */
[----:B------:R1:W5:Y:S02]  /*10370*/  LDG.E R4, desc[UR36][R2.64] ;  /* 0x0000002402047981 */ /* 0x000364000c1e1900 */
.L_x_2539:
[----:B------:R-:W-:Y:S05]  /*10380*/  BSYNC B0 ;  /* 0x0000000000007941 */ /* 0x000fea0003800000 */
.L_x_2538:
[----:B------:R-:W-:-:S03]  /*10390*/  UMOV UR4, 0xffffffff ;  /* 0xffffffff00047882 */ /* 0x000fc60000000000 */
[----:B------:R-:W-:Y:S05]  /*103a0*/  BRA.DIV UR4, `(.L_x_2540) ;  /* 0x0000003e04ac7947 */ /* 0x000fea000b800000 */
[----:B-----5:R-:W2:Y:S02]  /*103b0*/  SHFL.UP PT, R14, R4, 0x1, RZ ;  /* 0x04200000040e7989 */ /* 0x020ea400000e00ff */
[----:B--2---:R-:W-:-:S05]  /*103c0*/  SEL R13, R14, RZ, P1 ;  /* 0x000000ff0e0d7207 */ /* 0x004fca0000800000 */
[----:B------:R-:W-:-:S05]  /*103d0*/  IMAD.IADD R13, R4, 0x1, R13 ;  /* 0x00000001040d7824 */ /* 0x000fca00078e020d */
[----:B------:R-:W2:Y:S02]  /*103e0*/  SHFL.UP PT, R14, R13, 0x2, RZ ;  /* 0x044000000d0e7989 */ /* 0x000ea400000e00ff */
[----:B--2---:R-:W-:-:S05]  /*103f0*/  SEL R0, R14, RZ, P2 ;  /* 0x000000ff0e007207 */ /* 0x004fca0001000000 */
[----:B------:R-:W-:-:S05]  /*10400*/  IMAD.IADD R0, R13, 0x1, R0 ;  /* 0x000000010d007824 */ /* 0x000fca00078e0200 */
[----:B------:R-:W1:Y:S02]  /*10410*/  SHFL.UP PT, R14, R0, 0x4, RZ ;  /* 0x04800000000e7989 */ /* 0x000e6400000e00ff */
        /* <DEDUP_REMOVED lines=8> */
[----:B------:R0:W1:Y:S02]  /*104a0*/  SHFL.IDX PT, R14, R6, 0x1f, 0x1f ;  /* 0x03e01f00060e7f89 */ /* 0x00006400000e0000 */
.L_x_2659:
[----:B------:R-:W-:Y:S02]  /*104b0*/  ULDC UR4, c[0x0][0xc38] ;  /* 0x00030e0000047ab9 */ /* 0x000fe40000000800 */
[----:B------:R-:W-:-:S04]  /*104c0*/  IMAD.U32 R7, RZ, RZ, UR4 ;  /* 0x00000004ff077e24 */ /* 0x000fc8000f8e00ff */
[----:B-1----:R-:W-:-:S04]  /*104d0*/  IMAD R3, R14, R7, RZ ;  /* 0x000000070e037224 */ /* 0x002fc800078e02ff */
[----:B------:R-:W-:-:S05]  /*104e0*/  IMAD.IADD R8, R3, 0x1, R8 ;  /* 0x0000000103087824 */ /* 0x000fca00078e0208 */
[----:B------:R-:W-:-:S13]  /*104f0*/  ISETP.GT.AND P6, PT, R8, R5, PT ;  /* 0x000000050800720c */ /* 0x000fda0003fc4270 */
[----:B------:R-:W-:Y:S05]  /*10500*/  @!P6 BRA `(.L_x_2541) ;  /* 0xfffffffc0064e947 */ /* 0x000fea000383ffff */
.L_x_2536:
[----:B------:R-:W-:Y:S01]  /*10510*/  IADD3 R16, -R3, R8, RZ ;  /* 0x0000000803107210 */ /* 0x000fe20007ffe1ff */
[----:B------:R-:W-:-:S04]  /*10520*/  UMOV UR4, 0xffffffff ;  /* 0xffffffff00047882 */ /* 0x000fc80000000000 */
[----:B------:R-:W-:-:S05]  /*10530*/  IMAD R0, R6, R7, R16 ;  /* 0x0000000706007224 */ /* 0x000fca00078e0210 */
[----:B------:R-:W-:Y:S01]  /*10540*/  ISETP.GT.AND P6, PT, R0, R5, PT ;  /* 0x000000050000720c */ /* 0x000fe20003fc4270 */
[----:B------:R-:W-:-:S12]  /*10550*/  BRA.DIV UR4, `(.L_x_2542) ;  /* 0x0000003e04fc7947 */ /* 0x000fd8000b800000 */
[----:B------:R-:W-:-:S04]  /*10560*/  VOTE.ANY R0, PT, !P6 ;  /* 0x0000000000007806 */ /* 0x000fc800070e0100 */
[----:B------:R-:W1:Y:S02]  /*10570*/  POPC R8, R0 ;  /* 0x0000000000087309 */ /* 0x000e640000000000 */
[----:B-1----:R1:W2:Y:S02]  /*10580*/  SHFL.IDX PT, R4, R4, R8, 0x1f ;  /* 0x00001f0804047589 */ /* 0x0022a400000e0000 */
.L_x_2663:
[----:B------:R-:W-:Y:S01]  /*10590*/  ISETP.NE.AND P0, PT, R0, RZ, PT ;  /* 0x000000ff0000720c */ /* 0x000fe20003f05270 */
[----:B------:R-:W-:-:S12]  /*105a0*/  IMAD.MOV.U32 R14, RZ, RZ, RZ ;  /* 0x000000ffff0e7224 */ /* 0x000fd800078e00ff */
[----:B------:R-:W-:Y:S05]  /*105b0*/  @!P0 BRA `(.L_x_2543) ;  /* 0x0000000000108947 */ /* 0x000fea0003800000 */
[----:B------:R-:W-:Y:S01]  /*105c0*/  UMOV UR4, 0xffffffff ;  /* 0xffffffff00047882 */ /* 0x000fe20000000000 */
[----:B------:R-:W-:Y:S02]  /*105d0*/  VIADD R12, R8, 0xffffffff ;  /* 0xffffffff080c7836 */ /* 0x000fe40000000000 */
[----:B------:R-:W-:Y:S05]  /*105e0*/  BRA.DIV UR4, `(.L_x_2544) ;  /* 0x0000004204207947 */ /* 0x000fea000b800000 */
[----:B------:R3:W4:Y:S02]  /*105f0*/  SHFL.IDX PT, R14, R6, R12, 0x1f ;  /* 0x00001f0c060e7589 */ /* 0x00072400000e0000 */
.L_x_2543:
[----:B------:R-:W5:Y:S01]  /*10600*/  LDC.64 R2, c[0x0][0xc90] ;  /* 0x00032400ff027b82 */ /* 0x000f620000000a00 */
[----:B------:R-:W-:-:S04]  /*10610*/  IMAD.IADD R19, R8, 0x1, R19 ;  /* 0x0000000108137824 */ /* 0x000fc800078e0213 */
[----:B-----5:R-:W-:-:S05]  /*10620*/  IMAD.WIDE R2, R19, 0x4, R2 ;  /* 0x0000000413027825 */ /* 0x020fca00078e0202 */
[----:B0--3--:R0:W2:Y:S01]  /*10630*/  LDG.E R6, desc[UR36][R2.64] ;  /* 0x0000002402067981 */ /* 0x0090a2000c1e1900 */
[----:B----4-:R-:W-:-:S04]  /*10640*/  IMAD R16, R14, R7, R16 ;  /* 0x000000070e107224 */ /* 0x010fc800078e0210 */
[----:B------:R-:W-:Y:S02]  /*10650*/  IMAD.IADD R5, R5, 0x1, -R16 ;  /* 0x0000000105057824 */ /* 0x000fe400078e0a10 */
[----:B0-----:R-:W-:Y:S02]  /*10660*/  IMAD.MOV.U32 R2, RZ, RZ, RZ ;  /* 0x000000ffff027224 */ /* 0x001fe400078e00ff */
[----:B--2---:R-:W-:-:S05]  /*10670*/  IMAD R0, R4, R6, RZ ;  /* 0x0000000604007224 */ /* 0x004fca00078e02ff */
[----:B-1----:R-:W-:-:S04]  /*10680*/  IABS R8, R0 ;  /* 0x0000000000087213 */ /* 0x002fc80000000000 */
[----:B------:R-:W0:Y:S08]  /*10690*/  I2F.RP R9, R8 ;  /* 0x0000000800097306 */ /* 0x000e300000209400 */
[----:B0-----:R-:W0:Y:S02]  /*106a0*/  MUFU.RCP R9, R9 ;  /* 0x0000000900097308 */ /* 0x001e240000001000 */
[----:B0-----:R-:W-:Y:S01]  /*106b0*/  VIADD R10, R9, 0xffffffe ;  /* 0x0ffffffe090a7836 */ /* 0x001fe20000000000 */
[----:B------:R-:W-:-:S05]  /*106c0*/  IABS R9, R0 ;  /* 0x0000000000097213 */ /* 0x000fca0000000000 */
[----:B------:R-:W0:Y:S01]  /*106d0*/  F2I.FTZ.U32.TRUNC.NTZ R3, R10 ;  /* 0x0000000a00037305 */ /* 0x000e22000021f000 */
[----:B------:R-:W-:Y:S01]  /*106e0*/  IMAD.MOV R9, RZ, RZ, -R9 ;  /* 0x000000ffff097224 */ /* 0x000fe200078e0a09 */
[----:B0-----:R-:W-:-:S05]  /*106f0*/  IADD3 R11, RZ, -R3, RZ ;  /* 0x80000003ff0b7210 */ /* 0x001fca0007ffe0ff */
[----:B------:R-:W-:-:S04]  /*10700*/  IMAD R11, R11, R8, RZ ;  /* 0x000000080b0b7224 */ /* 0x000fc800078e02ff */
[----:B------:R-:W-:Y:S01]  /*10710*/  IMAD.HI.U32 R2, R3, R11, R2 ;  /* 0x0000000b03027227 */ /* 0x000fe200078e0002 */
[----:B------:R-:W-:-:S05]  /*10720*/  IABS R3, R5 ;  /* 0x0000000500037213 */ /* 0x000fca0000000000 */
[----:B------:R-:W-:-:S04]  /*10730*/  IMAD.HI.U32 R2, R2, R3, RZ ;  /* 0x0000000302027227 */ /* 0x000fc800078e00ff */
[----:B------:R-:W-:-:S05]  /*10740*/  IMAD R3, R2, R9, R3 ;  /* 0x0000000902037224 */ /* 0x000fca00078e0203 */
[----:B------:R-:W-:-:S13]  /*10750*/  ISETP.GT.U32.AND P1, PT, R8, R3, PT ;  /* 0x000000030800720c */ /* 0x000fda0003f24070 */
[----:B------:R-:W-:Y:S01]  /*10760*/  @!P1 IMAD.IADD R3, R3, 0x1, -R8 ;  /* 0x0000000103039824 */ /* 0x000fe200078e0a08 */
[----:B------:R-:W-:Y:S02]  /*10770*/  @!P1 IADD3 R2, R2, 0x1, RZ ;  /* 0x0000000102029810 */ /* 0x000fe40007ffe0ff */
[----:B------:R-:W-:Y:S02]  /*10780*/  ISETP.NE.AND P1, PT, R0, RZ, PT ;  /* 0x000000ff0000720c */ /* 0x000fe40003f25270 */
[----:B------:R-:W-:Y:S02]  /*10790*/  ISETP.GE.U32.AND P0, PT, R3, R8, PT ;  /* 0x000000080300720c */ /* 0x000fe40003f06070 */
[----:B------:R-:W-:-:S04]  /*107a0*/  LOP3.LUT R3, R5, R0, RZ, 0x3c, !PT ;  /* 0x0000000005037212 */ /* 0x000fc800078e3cff */
[----:B------:R-:W-:-:S07]  /*107b0*/  ISETP.GE.AND P2, PT, R3, RZ, PT ;  /* 0x000000ff0300720c */ /* 0x000fce0003f46270 */
[----:B------:R-:W-:-:S06]  /*107c0*/  @P0 VIADD R2, R2, 0x1 ;  /* 0x0000000102020836 */ /* 0x000fcc0000000000 */
[----:B------:R-:W-:Y:S01]  /*107d0*/  @!P2 IMAD.MOV R2, RZ, RZ, -R2 ;  /* 0x000000ffff02a224 */ /* 0x000fe200078e0a02 */
[----:B------:R-:W-:-:S05]  /*107e0*/  @!P1 LOP3.LUT R2, RZ, R0, RZ, 0x33, !PT ;  /* 0x00000000ff029212 */ /* 0x000fca00078e33ff */
[----:B------:R-:W-:Y:S01]  /*107f0*/  IMAD R8, R6, R2, RZ ;  /* 0x0000000206087224 */ /* 0x000fe200078e02ff */
[----:B------:R-:W-:-:S03]  /*10800*/  IADD3 R2, -R2, RZ, RZ ;  /* 0x000000ff02027210 */ /* 0x000fc60007ffe1ff */
[----:B------:R-:W-:Y:S02]  /*10810*/  IMAD.MOV R3, RZ, RZ, -R8 ;  /* 0x000000ffff037224 */ /* 0x000fe400078e0a08 */
[----:B------:R-:W-:Y:S02]  /*10820*/  IMAD R11, R0, R2, R5 ;  /* 0x00000002000b7224 */ /* 0x000fe400078e0205 */
[----:B------:R-:W-:Y:S01]  /*10830*/  IMAD.MOV.U32 R2, RZ, RZ, RZ ;  /* 0x000000ffff027224 */ /* 0x000fe200078e00ff */
[----:B------:R-:W-:-:S04]  /*10840*/  VIADDMNMX R6, R3, R7, R6, PT ;  /* 0x0000000703067246 */ /* 0x000fc80003800106 */
[----:B------:R-:W-:-:S04]  /*10850*/  IABS R7, R6 ;  /* 0x0000000600077213 */ /* 0x000fc80000000000 */
[----:B------:R-:W0:Y:S08]  /*10860*/  I2F.RP R9, R7 ;  /* 0x0000000700097306 */ /* 0x000e300000209400 */
[----:B0-----:R-:W0:Y:S02]  /*10870*/  MUFU.RCP R9, R9 ;  /* 0x0000000900097308 */ /* 0x001e240000001000 */
[----:B0-----:R-:W-:-:S06]  /*10880*/  VIADD R3, R9, 0xffffffe ;  /* 0x0ffffffe09037836 */ /* 0x001fcc0000000000 */
[----:B------:R-:W0:Y:S02]  /*10890*/  F2I.FTZ.U32.TRUNC.NTZ R3, R3 ;  /* 0x0000000300037305 */ /* 0x000e24000021f000 */
[----:B0-----:R-:W-:-:S04]  /*108a0*/  IMAD.MOV R0, RZ, RZ, -R3 ;  /* 0x000000ffff007224 */ /* 0x001fc800078e0a03 */
[----:B------:R-:W-:Y:S01]  /*108b0*/  IMAD R5, R0, R7, RZ ;  /* 0x0000000700057224 */ /* 0x000fe200078e02ff */
[----:B------:R-:W-:-:S03]  /*108c0*/  IABS R0, R6 ;  /* 0x0000000600007213 */ /* 0x000fc60000000000 */
[----:B------:R-:W-:Y:S01]  /*108d0*/  IMAD.HI.U32 R2, R3, R5, R2 ;  /* 0x0000000503027227 */ /* 0x000fe200078e0002 */
[----:B------:R-:W-:-:S03]  /*108e0*/  IABS R5, R11 ;  /* 0x0000000b00057213 */ /* 0x000fc60000000000 */
[----:B------:R-:W-:Y:S02]  /*108f0*/  IMAD.MOV R0, RZ, RZ, -R0 ;  /* 0x000000ffff007224 */ /* 0x000fe400078e0a00 */
[----:B------:R-:W-:-:S04]  /*10900*/  IMAD.HI.U32 R2, R2, R5, RZ ;  /* 0x0000000502027227 */ /* 0x000fc800078e00ff */
[----:B------:R-:W-:Y:S02]  /*10910*/  IMAD R0, R2, R0, R5 ;  /* 0x0000000002007224 */ /* 0x000fe400078e0205 */
[----:B------:R-:W-:-:S03]  /*10920*/  IMAD.IADD R3, R11, 0x1, R8 ;  /* 0x000000010b037824 */ /* 0x000fc600078e0208 */
        /* <DEDUP_REMOVED lines=9> */
[----:B------:R-:W-:Y:S01]  /*109c0*/  @!P1 LOP3.LUT R2, RZ, R6, RZ, 0x33, !PT ;  /* 0x00000006ff029212 */ /* 0x000fe200078e33ff */
[----:B------:R-:W-:-:S03]  /*109d0*/  IMAD.MOV R6, RZ, RZ, -R6 ;  /* 0x000000ffff067224 */ /* 0x000fc600078e0a06 */
[----:B------:R-:W-:Y:S01]  /*109e0*/  LOP3.LUT R17, RZ, R2, RZ, 0x33, !PT ;  /* 0x00000002ff117212 */ /* 0x000fe200078e33ff */
[----:B------:R-:W-:-:S03]  /*109f0*/  IMAD R18, R2, R6, R3 ;  /* 0x0000000602127224 */ /* 0x000fc600078e0203 */
[----:B------:R-:W-:Y:S01]  /*10a00*/  IADD3 R17, R4, R17, RZ ;  /* 0x0000001104117210 */ /* 0x000fe20007ffe0ff */
[----:B------:R-:W-:Y:S06]  /*10a10*/  BRA `(.L_x_2545) ;  /* 0x00000000001c7947 */ /* 0x000fec0003800000 */
.L_x_2537:
[----:B------:R-:W-:Y:S01]  /*10a20*/  UMOV UR4, URZ ;  /* 0x0000003f00047c82 */ /* 0x000fe20008000000 */
[----:B------:R-:W-:Y:S01]  /*10a30*/  UMOV UR5, URZ ;  /* 0x0000003f00057c82 */ /* 0x000fe20008000000 */
[----:B------:R-:W-:Y:S01]  /*10a40*/  ULDC UR6, c[0x0][0xc3c] ;  /* 0x00030f0000067ab9 */ /* 0x000fe20000000800 */
[----:B------:R-:W-:Y:S02]  /*10a50*/  IMAD.MOV.U32 R16, RZ, RZ, R5 ;  /* 0x000000ffff107224 */ /* 0x000fe400078e0005 */
[----:B------:R-:W-:Y:S02]  /*10a60*/  IMAD.U32 R17, RZ, RZ, UR4 ;  /* 0x00000004ff117e24 */ /* 0x000fe4000f8e00ff */
[----:B------:R-:W-:Y:S02]  /*10a70*/  IMAD.U32 R18, RZ, RZ, UR5 ;  /* 0x00000005ff127e24 */ /* 0x000fe4000f8e00ff */
[----:B------:R-:W-:-:S07]  /*10a80*/  IMAD.U32 R19, RZ, RZ, UR6 ;  /* 0x00000006ff137e24 */ /* 0x000fce000f8e00ff */
.L_x_2545:
[----:B------:R-:W1:Y:S01]  /*10a90*/  S2R R0, SR_TID.X ;  /* 0x0000000000007919 */ /* 0x000e620000002100 */
        /* <DEDUP_REMOVED lines=9> */
.L_x_2534:
[----:B------:R-:W-:Y:S02]  /*10b30*/  ULDC UR4, c[0x0][0xc3c] ;  /* 0x00030f0000047ab9 */ /* 0x000fe40000000800 */
[----:B-1----:R-:W-:-:S13]  /*10b40*/  ISETP.GE.AND P0, PT, R19, UR4, PT ;  /* 0x0000000413007c0c */ /* 0x002fda000bf06270 */
[----:B------:R-:W-:Y:S05]  /*10b50*/  @!P0 BRA `(.L_x_2546) ;  /* 0xffffffb400d88947 */ /* 0x000fea000383ffff */
[----:B------:R-:W-:Y:S05]  /*10b60*/  BSYNC B8 ;  /* 0x0000000000087941 */ /* 0x000fea0003800000 */
.L_x_2483:
[----:B-1----:R-:W3:Y:S01]  /*10b70*/  LDL.LU R0, [R1+0x18] ;  /* 0x0000180001007983 */ /* 0x002ee20000300800 */
[----:B------:R-:W-:Y:S01]  /*10b80*/  BSSY B0, `(.L_x_2547) ;  /* 0x000000b000007945 */ /* 0x000fe20003800000 */
[----:B------:R-:W1:Y:S01]  /*10b90*/  S2R R5, SR_CgaCtaId ;  /* 0x0000000000057919 */ /* 0x000e620000008800 */
[----:B---3--:R-:W-:-:S04]  /*10ba0*/  IADD3 R0, R0, 0x1, RZ ;  /* 0x0000000100007810 */ /* 0x008fc80007ffe0ff */
        /* <DEDUP_REMOVED lines=8> */
.L_x_2666:
[----:B------:R-:W-:Y:S05]  /*10c30*/  BSYNC B0 ;  /* 0x0000000000007941 */ /* 0x000fea0003800000 */
.L_x_2547:
[----:B------:R-:W-:-:S03]  /*10c40*/  UMOV UR4, 0xffffffff ;  /* 0xffffffff00047882 */ /* 0x000fc60000000000 */
[----:B------:R-:W-:Y:S05]  /*10c50*/  BRA.DIV UR4, `(.L_x_2549) ;  /* 0x0000003a04bc7947 */ /* 0x000fea000b800000 */
[----:B-1----:R-:W1:Y:S02]  /*10c60*/  S2R R0, SR_TID.X ;  /* 0x0000000000007919 */ /* 0x002e640000002100 */
[----:B-1----:R-:W-:-:S04]  /*10c70*/  SHF.R.U32.HI R0, RZ, 0x5, R0 ;  /* 0x00000005ff007819 */ /* 0x002fc80000011600 */
[----:B------:R-:W-:-:S05]  /*10c80*/  LOP3.LUT R0, R0, 0x3, RZ, 0xc0, !PT ;  /* 0x0000000300007812 */ /* 0x000fca00078ec0ff */
[----:B------:R1:W3:Y:S02]  /*10c90*/  SHFL.IDX PT, R14, R0, RZ, 0x1f ;  /* 0x00001fff000e7589 */ /* 0x0002e400000e0000 */
.L_x_2669:
[----:B---3--:R-:W-:Y:S01]  /*10ca0*/  ISETP.NE.AND P0, PT, R14, RZ, PT ;  /* 0x000000ff0e00720c */ /* 0x008fe20003f05270 */
[----:B------:R-:W-:-:S12]  /*10cb0*/  BSSY B0, `(.L_x_2550) ;  /* 0x0000024000007945 */ /* 0x000fd80003800000 */
[----:B------:R-:W-:Y:S05]  /*10cc0*/  @P0 BRA `(.L_x_2551) ;  /* 0x0000000000880947 */ /* 0x000fea0003800000 */
[----:B------:R-:W-:-:S03]  /*10cd0*/  UMOV UR4, 0xffffffff ;  /* 0xffffffff00047882 */ /* 0x000fc60000000000 */
[----:B------:R-:W-:Y:S05]  /*10ce0*/  BRA.DIV UR4, `(.L_x_2552) ;  /* 0x0000003a04cc7947 */ /* 0x000fea000b800000 */
[----:B------:R-:W-:-:S13]  /*10cf0*/  ELECT P6, URZ, PT ;  /* 0x00000000003f782f */ /* 0x000fda00038c0000 */
.L_x_2672:
[----:B------:R-:W-:Y:S05]  /*10d00*/  @!P6 BRA `(.L_x_2551) ;  /* 0x000000000078e947 */ /* 0x000fea0003800000 */
[----:B------:R-:W-:-:S06]  /*10d10*/  ULOP3.LUT UR4, UR60, 0x2, URZ, 0xfc, !UPT ;  /* 0x000000023c047892 */ /* 0x000fcc000f8efc3f */
[----:B-1----:R-:W-:-:S05]  /*10d20*/  IMAD.U32 R0, RZ, RZ, UR4 ;  /* 0x00000004ff007e24 */ /* 0x002fca000f8e00ff */
[----:B------:R-:W-:-:S13]  /*10d30*/  ISETP.NE.AND P0, PT, R0, 0x3, PT ;  /* 0x000000030000780c */ /* 0x000fda0003f05270 */
[----:B------:R-:W-:Y:S05]  /*10d40*/  @!P0 BRA `(.L_x_2553) ;  /* 0x0000000000048947 */ /* 0x000fea0003800000 */
[----:B------:R-:W-:Y:S01]  /*10d50*/  BPT.TRAP 0x1 ;  /* 0x000000040000795c */ /* 0x000fe20000300000 */
.L_x_2553:
[C---:B------:R-:W-:Y:S01]  /*10d60*/  IMAD R5, R27.reuse, 0x8, R4 ;  /* 0x000000081b057824 */ /* 0x040fe200078e0204 */
[----:B------:R-:W-:Y:S01]  /*10d70*/  SHF.L.U32 R0, R28, 0x1f, RZ ;  /* 0x0000001f1c007819 */ /* 0x000fe200000006ff */
[----:B------:R-:W-:-:S03]  /*10d80*/  VIADD R27, R27, 0x1 ;  /* 0x000000011b1b7836 */ /* 0x000fc60000000000 */
[----:B------:R-:W1:Y:S02]  /*10d90*/  SYNCS.PHASECHK.TRANS64.TRYWAIT P1, [R5+URZ+0x2a840], R0 ;  /* 0x02a84000050075a7 */ /* 0x000e64000802017f */
[----:B------:R-:W-:-:S04]  /*10da0*/  ISETP.NE.AND P2, PT, R27, 0x2, PT ;  /* 0x000000021b00780c */ /* 0x000fc80003f45270 */
[----:B------:R-:W-:Y:S01]  /*10db0*/  SEL R3, RZ, 0x1, P2 ;  /* 0x00000001ff037807 */ /* 0x000fe20001000000 */
[----:B-1----:R-:W-:Y:S08]  /*10dc0*/  @!P1 BRA `(.L_x_2554) ;  /* 0x0000003800b49947 */ /* 0x002ff00003800000 */
.L_x_2673:
[----:B------:R-:W-:Y:S02]  /*10dd0*/  SEL R27, R27, RZ, P2 ;  /* 0x000000ff1b1b7207 */ /* 0x000fe40001000000 */
[----:B------:R-:W-:Y:S01]  /*10de0*/  LOP3.LUT R2, R28, R3, RZ, 0x3c, !PT ;  /* 0x000000031c027212 */ /* 0x000fe200078e3cff */
[----:B------:R-:W-:Y:S06]  /*10df0*/  @!P0 BRA `(.L_x_2555) ;  /* 0x0000000000048947 */ /* 0x000fec0003800000 */
[----:B------:R-:W-:Y:S01]  /*10e00*/  BPT.TRAP 0x1 ;  /* 0x000000040000795c */ /* 0x000fe20000300000 */
.L_x_2555:
[----:B------:R-:W-:Y:S02]  /*10e10*/  LEA R27, R27, R4, 0x3 ;  /* 0x000000041b1b7211 */ /* 0x000fe400078e18ff */
[----:B------:R-:W-:-:S04]  /*10e20*/  SHF.L.U32 R2, R2, 0x1f, RZ ;  /* 0x0000001f02027819 */ /* 0x000fc800000006ff */
[----:B------:R-:W3:Y:S02]  /*10e30*/  SYNCS.PHASECHK.TRANS64.TRYWAIT P1, [R27+URZ+0x2a840], R2 ;  /* 0x02a840021b0075a7 */ /* 0x000ee4000802017f */
[----:B---3--:R-:W-:Y:S05]  /*10e40*/  @!P1 BRA `(.L_x_2556) ;  /* 0x0000003800a89947 */ /* 0x008fea0003800000 */
.L_x_2674:
[----:B------:R-:W-:Y:S05]  /*10e50*/  @!P0 BRA `(.L_x_2557) ;  /* 0x0000000000048947 */ /* 0x000fea0003800000 */
[----:B------:R-:W-:Y:S01]  /*10e60*/  BPT.TRAP 0x1 ;  /* 0x000000040000795c */ /* 0x000fe20000300000 */
.L_x_2557:
[----:B------:R-:W4:Y:S02]  /*10e70*/  SYNCS.PHASECHK.TRANS64.TRYWAIT P1, [R5+URZ+0x2a860], R0 ;  /* 0x02a86000050075a7 */ /* 0x000f24000802017f */
[----:B----4-:R-:W-:Y:S05]  /*10e80*/  @!P1 BRA `(.L_x_2558) ;  /* 0x0000003800ac9947 */ /* 0x010fea0003800000 */
.L_x_2675:
[----:B------:R-:W-:Y:S05]  /*10e90*/  @!P0 BRA `(.L_x_2559) ;  /* 0x0000000000048947 */ /* 0x000fea0003800000 */
[----:B------:R-:W-:Y:S01]  /*10ea0*/  BPT.TRAP 0x1 ;  /* 0x000000040000795c */ /* 0x000fe20000300000 */
.L_x_2559:
[----:B------:R0:W0:Y:S02]  /*10eb0*/  SYNCS.PHASECHK.TRANS64.TRYWAIT P0, [R27+URZ+0x2a860], R2 ;  /* 0x02a860021b0075a7 */ /* 0x000024000800017f */
[----:B0-----:R-:W-:Y:S05]  /*10ec0*/  @!P0 NANOSLEEP.SYNCS 0x989680 ;  /* 0x009896800000895d */ /* 0x001fea0003900000 */
[----:B------:R-:W0:Y:S02]  /*10ed0*/  @!P0 SYNCS.PHASECHK.TRANS64 P0, [R27+URZ+0x2a860], R2 ;  /* 0x02a860021b0085a7 */ /* 0x000e24000800007f */
[----:B0-----:R-:W-:Y:S05]  /*10ee0*/  @!P0 BRA `(.L_x_2559) ;  /* 0xfffffffc00f08947 */ /* 0x001fea000383ffff */
.L_x_2551:
[----:B------:R-:W-:Y:S05]  /*10ef0*/  BSYNC B0 ;  /* 0x0000000000007941 */ /* 0x000fea0003800000 */
.L_x_2550:
[----:B------:R-:W-:Y:S05]  /*10f00*/  EXIT ;  /* 0x000000000000794d */ /* 0x000fea0003800000 */
.L_x_2419:
[----:B0-----:R-:W-:-:S04]  /*10f10*/  IMAD.U32 R3, RZ, RZ, UR40 ;  /* 0x00000028ff037e24 */ /* 0x001fc8000f8e00ff */
[----:B------:R0:W1:Y:S03]  /*10f20*/  SYNCS.PHASECHK.TRANS64.TRYWAIT P1, [R3+URZ+0x2a800], R0 ;  /* 0x02a80000030075a7 */ /* 0x000066000802017f */
[----:B-1----:R-:W-:Y:S05]  /*10f30*/  @!P1 NANOSLEEP.SYNCS 0x989680 ;  /* 0x009896800000995d */ /* 0x002fea0003900000 */
[----:B------:R-:W1:Y:S02]  /*10f40*/  @!P1 SYNCS.PHASECHK.TRANS64 P1, [R3+URZ+0x2a800], R0 ;  /* 0x02a80000030095a7 */ /* 0x000e64000802007f */
[----:B-1----:R-:W-:Y:S05]  /*10f50*/  @!P1 BRA `(.L_x_2419) ;  /* 0xfffffffc00ec9947 */ /* 0x002fea000383ffff */
[----:B------:R-:W-:Y:S05]  /*10f60*/  BRA `(.L_x_2560) ;  /* 0xffffff0400bc7947 */ /* 0x000fea000383ffff */
.L_x_2423:
[----:B-1----:R1:W2:Y:S02]  /*10f70*/  SYNCS.PHASECHK.TRANS64.TRYWAIT P1, [R0+URZ+0x2a830], R3 ;  /* 0x02a83003000075a7 */ /* 0x0022a4000802017f */
[----:B--2---:R-:W-:Y:S05]  /*10f80*/  @!P1 NANOSLEEP.SYNCS 0x989680 ;  /* 0x009896800000995d */ /* 0x004fea0003900000 */
[----:B------:R-:W2:Y:S02]  /*10f90*/  @!P1 SYNCS.PHASECHK.TRANS64 P1, [R0+URZ+0x2a830], R3 ;  /* 0x02a83003000095a7 */ /* 0x000ea4000802007f */
[----:B--2---:R-:W-:Y:S05]  /*10fa0*/  @!P1 BRA `(.L_x_2423) ;  /* 0xfffffffc00f09947 */ /* 0x004fea000383ffff */
[----:B------:R-:W-:Y:S05]  /*10fb0*/  BRA `(.L_x_2422) ;  /* 0xffffff0400d87947 */ /* 0x000fea000383ffff */
.L_x_2429:
[----:B-1----:R-:W-:-:S04]  /*10fc0*/  IMAD.U32 R10, RZ, RZ, UR7 ;  /* 0x00000007ff0a7e24 */ /* 0x002fc8000f8e00ff */
[----:B------:R1:W2:Y:S03]  /*10fd0*/  SYNCS.PHASECHK.TRANS64.TRYWAIT P1, [R10+URZ+0x2a830], R9 ;  /* 0x02a830090a0075a7 */ /* 0x0002a6000802017f */
[----:B--2---:R-:W-:Y:S05]  /*10fe0*/  @!P1 NANOSLEEP.SYNCS 0x989680 ;  /* 0x009896800000995d */ /* 0x004fea0003900000 */
[----:B------:R-:W2:Y:S02]  /*10ff0*/  @!P1 SYNCS.PHASECHK.TRANS64 P1, [R10+URZ+0x2a830], R9 ;  /* 0x02a830090a0095a7 */ /* 0x000ea4000802007f */
[----:B--2---:R-:W-:Y:S05]  /*11000*/  @!P1 BRA `(.L_x_2429) ;  /* 0xfffffffc00ec9947 */ /* 0x004fea000383ffff */
[----:B------:R-:W-:Y:S05]  /*11010*/  BRA `(.L_x_2428) ;  /* 0xffffff2c00507947 */ /* 0x000fea000383ffff */
.L_x_2433:
[----:B01----:R-:W-:-:S04]  /*11020*/  IMAD.U32 R9, RZ, RZ, UR10 ;  /* 0x0000000aff097e24 */ /* 0x003fc8000f8e00ff */
[----:B------:R0:W1:Y:S03]  /*11030*/  SYNCS.PHASECHK.TRANS64.TRYWAIT P1, [R9+URZ+0x2a850], R0 ;  /* 0x02a85000090075a7 */ /* 0x000066000802017f */
[----:B-1----:R-:W-:Y:S05]  /*11040*/  @!P1 NANOSLEEP.SYNCS 0x989680 ;  /* 0x009896800000995d */ /* 0x002fea0003900000 */
[----:B------:R-:W1:Y:S02]  /*11050*/  @!P1 SYNCS.PHASECHK.TRANS64 P1, [R9+URZ+0x2a850], R0 ;  /* 0x02a85000090095a7 */ /* 0x000e64000802007f */
[----:B-1----:R-:W-:Y:S05]  /*11060*/  @!P1 BRA `(.L_x_2433) ;  /* 0xfffffffc00ec9947 */ /* 0x002fea000383ffff */
[----:B------:R-:W-:Y:S05]  /*11070*/  BRA `(.L_x_2432) ;  /* 0xffffff3400987947 */ /* 0x000fea000383ffff */
.L_x_2441:
[----:B-1----:R-:W-:-:S04]  /*11080*/  IMAD.U32 R10, RZ, RZ, UR7 ;  /* 0x00000007ff0a7e24 */ /* 0x002fc8000f8e00ff */
[----:B------:R1:W2:Y:S03]  /*11090*/  SYNCS.PHASECHK.TRANS64.TRYWAIT P1, [R10+URZ+0x2a830], R9 ;  /* 0x02a830090a0075a7 */ /* 0x0002a6000802017f */
[----:B--2---:R-:W-:Y:S05]  /*110a0*/  @!P1 NANOSLEEP.SYNCS 0x989680 ;  /* 0x009896800000995d */ /* 0x004fea0003900000 */
[----:B------:R-:W2:Y:S02]  /*110b0*/  @!P1 SYNCS.PHASECHK.TRANS64 P1, [R10+URZ+0x2a830], R9 ;  /* 0x02a830090a0095a7 */ /* 0x000ea4000802007f */
[----:B--2---:R-:W-:Y:S05]  /*110c0*/  @!P1 BRA `(.L_x_2441) ;  /* 0xfffffffc00ec9947 */ /* 0x004fea000383ffff */
[----:B------:R-:W-:Y:S05]  /*110d0*/  BRA `(.L_x_2440) ;  /* 0xffffff5400a87947 */ /* 0x000fea000383ffff */
.L_x_2445:
[----:B01----:R-:W-:-:S04]  /*110e0*/  MOV R9, UR7 ;  /* 0x0000000700097c02 */ /* 0x003fc80008000f00 */
[----:B------:R0:W1:Y:S03]  /*110f0*/  SYNCS.PHASECHK.TRANS64.TRYWAIT P1, [R9+URZ+0x2a850], R0 ;  /* 0x02a85000090075a7 */ /* 0x000066000802017f */
[----:B-1----:R-:W-:Y:S05]  /*11100*/  @!P1 NANOSLEEP.SYNCS 0x989680 ;  /* 0x009896800000995d */ /* 0x002fea0003900000 */
[----:B------:R-:W1:Y:S02]  /*11110*/  @!P1 SYNCS.PHASECHK.TRANS64 P1, [R9+URZ+0x2a850], R0 ;  /* 0x02a85000090095a7 */ /* 0x000e64000802007f */
[----:B-1----:R-:W-:Y:S05]  /*11120*/  @!P1 BRA `(.L_x_2445) ;  /* 0xfffffffc00ec9947 */ /* 0x002fea000383ffff */
[----:B------:R-:W-:Y:S05]  /*11130*/  BRA `(.L_x_2444) ;  /* 0xffffff5c00f07947 */ /* 0x000fea000383ffff */
.L_x_2452:
[----:B-1----:R-:W-:-:S04]  /*11140*/  IMAD.U32 R3, RZ, RZ, UR5 ;  /* 0x00000005ff037e24 */ /* 0x002fc8000f8e00ff */
[----:B------:R1:W2:Y:S03]  /*11150*/  SYNCS.PHASECHK.TRANS64.TRYWAIT P1, [R3+URZ+0x2a850], R0 ;  /* 0x02a85000030075a7 */ /* 0x0002a6000802017f */
[----:B--2---:R-:W-:Y:S05]  /*11160*/  @!P1 NANOSLEEP.SYNCS 0x989680 ;  /* 0x009896800000995d */ /* 0x004fea0003900000 */
[----:B------:R-:W2:Y:S02]  /*11170*/  @!P1 SYNCS.PHASECHK.TRANS64 P1, [R3+URZ+0x2a850], R0 ;  /* 0x02a85000030095a7 */ /* 0x000ea4000802007f */
[----:B--2---:R-:W-:Y:S05]  /*11180*/  @!P1 BRA `(.L_x_2452) ;  /* 0xfffffffc00ec9947 */ /* 0x004fea000383ffff */
[----:B------:R-:W-:Y:S05]  /*11190*/  BRA `(.L_x_2451) ;  /* 0xffffff7c00047947 */ /* 0x000fea000383ffff */
.L_x_2495:
[----:B------:R-:W-:Y:S01]  /*111a0*/  SHF.R.U32.HI R9, RZ, 0x5, R21 ;  /* 0x00000005ff097819 */ /* 0x000fe20000011615 */
[----:B------:R-:W-:Y:S01]  /*111b0*/  BSSY B0, `(.L_x_2561) ;  /* 0x0000009000007945 */ /* 0x000fe20003800000 */
[----:B------:R-:W-:Y:S01]  /*111c0*/  IMAD.MOV.U32 R12, RZ, RZ, RZ ;  /* 0x000000ffff0c7224 */ /* 0x000fe200078e00ff */
[----:B------:R-:W-:Y:S01]  /*111d0*/  MOV R15, 0xffffffff ;  /* 0xffffffff000f7802 */ /* 0x000fe20000000f00 */
[----:B------:R-:W-:Y:S01]  /*111e0*/  IMAD.MOV.U32 R11, RZ, RZ, 0x1f ;  /* 0x0000001fff0b7424 */ /* 0x000fe200078e00ff */
[----:B------:R-:W-:-:S05]  /*111f0*/  LOP3.LUT R9, R9, 0x3, RZ, 0xc0, !PT ;  /* 0x0000000309097812 */ /* 0x000fca00078ec0ff */
[----:B------:R-:W-:-:S07]  /*11200*/  IMAD.MOV.U32 R13, RZ, RZ, R9 ;  /* 0x000000ffff0d7224 */ /* 0x000fce00078e0009 */
[----:B-----5:R-:W-:Y:S05]  /*11210*/  WARPSYNC.COLLECTIVE R15, `(.L_x_2562) ;  /* 0x000000000f087348 */ /* 0x020fea0003c00000 */
[----:B------:R0:W1:Y:S02]  /*11220*/  SHFL.IDX P6, R14, R13, R12, R11 ;  /* 0x0000000c0d0e7389 */ /* 0x00006400000c000b */
[----:B01---5:R-:W-:Y:S01]  /*11230*/  ENDCOLLECTIVE ;  /* 0x000000000000791b */ /* 0x023fe20003800000 */
.L_x_2562:
[----:B------:R-:W-:Y:S05]  /*11240*/  BSYNC B0 ;  /* 0x0000000000007941 */ /* 0x000fea0003800000 */
.L_x_2561:
[----:B------:R-:W-:Y:S05]  /*11250*/  BRA `(.L_x_2563) ;  /* 0xffffffbc00b87947 */ /* 0x000fea000383ffff */
.L_x_2498:
[----:B0-----:R0:W1:Y:S02]  /*11260*/  SYNCS.PHASECHK.TRANS64.TRYWAIT P0, [R7+URZ+0x2a840], R2 ;  /* 0x02a84002070075a7 */ /* 0x001064000800017f */
[----:B-1----:R-:W-:Y:S05]  /*11270*/  @!P0 NANOSLEEP.SYNCS 0x989680 ;  /* 0x009896800000895d */ /* 0x002fea0003900000 */
[----:B------:R-:W1:Y:S02]  /*11280*/  @!P0 SYNCS.PHASECHK.TRANS64 P0, [R7+URZ+0x2a840], R2 ;  /* 0x02a84002070085a7 */ /* 0x000e64000800007f */
[----:B-1----:R-:W-:Y:S05]  /*11290*/  @!P0 BRA `(.L_x_2498) ;  /* 0xfffffffc00f08947 */ /* 0x002fea000383ffff */
[----:B------:R-:W-:Y:S05]  /*112a0*/  BRA `(.L_x_2564) ;  /* 0xffffffc0002c7947 */ /* 0x000fea000383ffff */
.L_x_2499:
        /* <DEDUP_REMOVED lines=8> */
.L_x_2566:
[----:B------:R-:W-:Y:S05]  /*11330*/  BSYNC B0 ;  /* 0x0000000000007941 */ /* 0x000fea0003800000 */
.L_x_2565:
[----:B------:R-:W-:Y:S01]  /*11340*/  IMAD.MOV.U32 R13, RZ, RZ, R4 ;  /* 0x000000ffff0d7224 */ /* 0x000fe200078e0004 */
[----:B------:R-:W-:Y:S01]  /*11350*/  MOV R2, R14 ;  /* 0x0000000e00027202 */ /* 0x000fe20000000f00 */
[----:B------:R-:W-:Y:S02]  /*11360*/  IMAD.MOV.U32 R12, RZ, RZ, RZ ;  /* 0x000000ffff0c7224 */ /* 0x000fe400078e00ff */
[----:B------:R-:W-:Y:S02]  /*11370*/  IMAD.MOV.U32 R11, RZ, RZ, 0x181f ;  /* 0x0000181fff0b7424 */ /* 0x000fe400078e00ff */
[----:B------:R-:W-:Y:S02]  /*11380*/  IMAD.MOV.U32 R15, RZ, RZ, -0x1 ;  /* 0xffffffffff0f7424 */ /* 0x000fe400078e00ff */
[----:B------:R-:W-:-:S07]  /*11390*/  @P0 IMAD R8, R5, 0x2, R22 ;  /* 0x0000000205080824 */ /* 0x000fce00078e0216 */
[----:B------:R-:W-:Y:S05]  /*113a0*/  WARPSYNC.COLLECTIVE R15, `(.L_x_2567) ;  /* 0x000000000f087348 */ /* 0x000fea0003c00000 */
[----:B------:R0:W1:Y:S02]  /*113b0*/  SHFL.IDX P6, R14, R13, R12, R11 ;  /* 0x0000000c0d0e7389 */ /* 0x00006400000c000b */
[----:B01----:R-:W-:Y:S01]  /*113c0*/  ENDCOLLECTIVE ;  /* 0x000000000000791b */ /* 0x003fe20003800000 */
.L_x_2567:
[----:B------:R-:W-:Y:S02]  /*113d0*/  IMAD.MOV.U32 R13, RZ, RZ, R0 ;  /* 0x000000ffff0d7224 */ /* 0x000fe400078e0000 */
[----:B------:R-:W-:Y:S01]  /*113e0*/  IMAD.MOV.U32 R12, RZ, RZ, 0x1 ;  /* 0x00000001ff0c7424 */ /* 0x000fe200078e00ff */
[----:B------:R-:W-:-:S07]  /*113f0*/  MOV R3, R14 ;  /* 0x0000000e00037202 */ /* 0x000fce0000000f00 */
[----:B------:R-:W-:Y:S05]  /*11400*/  WARPSYNC.COLLECTIVE R15, `(.L_x_2568) ;  /* 0x000000000f087348 */ /* 0x000fea0003c00000 */
[----:B------:R0:W1:Y:S02]  /*11410*/  SHFL.IDX P6, R14, R13, R12, R11 ;  /* 0x0000000c0d0e7389 */ /* 0x00006400000c000b */
[----:B01----:R-:W-:Y:S01]  /*11420*/  ENDCOLLECTIVE ;  /* 0x000000000000791b */ /* 0x003fe20003800000 */
.L_x_2568:
        /* <DEDUP_REMOVED lines=13> */
[----:B0-----:R-:W-:Y:S01]  /*11500*/  MOV R2, R14 ;  /* 0x0000000e00027202 */ /* 0x001fe20000000f00 */
[----:B------:R-:W-:-:S07]  /*11510*/  @P1 IMAD R8, R5, 0x2, R22 ;  /* 0x0000000205081824 */ /* 0x000fce00078e0216 */
[----:B------:R-:W-:Y:S05]  /*11520*/  WARPSYNC.COLLECTIVE R15, `(.L_x_2569) ;  /* 0x000000000f087348 */ /* 0x000fea0003c00000 */
[----:B------:R0:W1:Y:S02]  /*11530*/  SHFL.IDX P6, R14, R13, R12, R11 ;  /* 0x0000000c0d0e7389 */ /* 0x00006400000c000b */
[----:B01----:R-:W-:Y:S01]  /*11540*/  ENDCOLLECTIVE ;  /* 0x000000000000791b */ /* 0x003fe20003800000 */
.L_x_2569:
[----:B------:R-:W-:Y:S01]  /*11550*/  MOV R13, R0 ;  /* 0x00000000000d7202 */ /* 0x000fe20000000f00 */
[----:B------:R-:W-:Y:S02]  /*11560*/  IMAD.MOV.U32 R12, RZ, RZ, 0x2 ;  /* 0x00000002ff0c7424 */ /* 0x000fe400078e00ff */
[----:B------:R-:W-:-:S07]  /*11570*/  IMAD.MOV.U32 R3, RZ, RZ, R14 ;  /* 0x000000ffff037224 */ /* 0x000fce00078e000e */
[----:B------:R-:W-:Y:S05]  /*11580*/  WARPSYNC.COLLECTIVE R15, `(.L_x_2570) ;  /* 0x000000000f087348 */ /* 0x000fea0003c00000 */
[----:B------:R0:W1:Y:S02]  /*11590*/  SHFL.IDX P6, R14, R13, R12, R11 ;  /* 0x0000000c0d0e7389 */ /* 0x00006400000c000b */
[----:B01----:R-:W-:Y:S01]  /*115a0*/  ENDCOLLECTIVE ;  /* 0x000000000000791b */ /* 0x003fe20003800000 */
.L_x_2570:
        /* <DEDUP_REMOVED lines=17> */
.L_x_2571:
[----:B------:R-:W-:Y:S02]  /*116c0*/  @P1 IMAD R8, R5, 0x2, R22 ;  /* 0x0000000205081824 */ /* 0x000fe400078e0216 */
[----:B------:R-:W-:Y:S02]  /*116d0*/  IMAD.MOV.U32 R13, RZ, RZ, R0 ;  /* 0x000000ffff0d7224 */ /* 0x000fe400078e0000 */
[----:B------:R-:W-:Y:S02]  /*116e0*/  IMAD.MOV.U32 R12, RZ, RZ, 0x3 ;  /* 0x00000003ff0c7424 */ /* 0x000fe400078e00ff */
[----:B------:R-:W-:-:S07]  /*116f0*/  IMAD.MOV.U32 R3, RZ, RZ, R14 ;  /* 0x000000ffff037224 */ /* 0x000fce00078e000e */
[----:B------:R-:W-:Y:S05]  /*11700*/  WARPSYNC.COLLECTIVE R15, `(.L_x_2572) ;  /* 0x000000000f087348 */ /* 0x000fea0003c00000 */
[----:B------:R0:W1:Y:S02]  /*11710*/  SHFL.IDX P6, R14, R13, R12, R11 ;  /* 0x0000000c0d0e7389 */ /* 0x00006400000c000b */
[----:B01----:R-:W-:Y:S01]  /*11720*/  ENDCOLLECTIVE ;  /* 0x000000000000791b */ /* 0x003fe20003800000 */
.L_x_2572:
[----:B------:R-:W-:-:S04]  /*11730*/  @P1 LEA R3, P0, R9, R3, 0x1 ;  /* 0x0000000309031211 */ /* 0x000fc800078008ff */
[----:B------:R-:W-:-:S04]  /*11740*/  @P1 IADD3.X R2, RZ, R2, RZ, P0, !PT ;  /* 0x00000002ff021210 */ /* 0x000fc800007fe4ff */
        /* <DEDUP_REMOVED lines=15> */
.L_x_2573:
[----:B------:R-:W-:Y:S02]  /*11840*/  @P1 IMAD R8, R5, 0x2, R22 ;  /* 0x0000000205081824 */ /* 0x000fe400078e0216 */
[----:B------:R-:W-:Y:S01]  /*11850*/  IMAD.MOV.U32 R13, RZ, RZ, R0 ;  /* 0x000000ffff0d7224 */ /* 0x000fe200078e0000 */
[----:B------:R-:W-:Y:S01]  /*11860*/  MOV R12, 0x4 ;  /* 0x00000004000c7802 */ /* 0x000fe20000000f00 */
[----:B------:R-:W-:-:S07]  /*11870*/  IMAD.MOV.U32 R3, RZ, RZ, R14 ;  /* 0x000000ffff037224 */ /* 0x000fce00078e000e */
[----:B------:R-:W-:Y:S05]  /*11880*/  WARPSYNC.COLLECTIVE R15, `(.L_x_2574) ;  /* 0x000000000f087348 */ /* 0x000fea0003c00000 */
[----:B------:R0:W1:Y:S02]  /*11890*/  SHFL.IDX P6, R14, R13, R12, R11 ;  /* 0x0000000c0d0e7389 */ /* 0x00006400000c000b */
[----:B01----:R-:W-:Y:S01]  /*118a0*/  ENDCOLLECTIVE ;  /* 0x000000000000791b */ /* 0x003fe20003800000 */
.L_x_2574:
        /* <DEDUP_REMOVED lines=17> */
.L_x_2575:
[----:B------:R-:W-:Y:S01]  /*119c0*/  @P1 LEA R8, R5, R22, 0x1 ;  /* 0x0000001605081211 */ /* 0x000fe200078e08ff */
[----:B------:R-:W-:Y:S02]  /*119d0*/  IMAD.MOV.U32 R13, RZ, RZ, R0 ;  /* 0x000000ffff0d7224 */ /* 0x000fe400078e0000 */
[----:B------:R-:W-:Y:S02]  /*119e0*/  IMAD.MOV.U32 R12, RZ, RZ, 0x5 ;  /* 0x00000005ff0c7424 */ /* 0x000fe400078e00ff */
[----:B------:R-:W-:-:S07]  /*119f0*/  IMAD.MOV.U32 R3, RZ, RZ, R14 ;  /* 0x000000ffff037224 */ /* 0x000fce00078e000e */
[----:B------:R-:W-:Y:S05]  /*11a00*/  WARPSYNC.COLLECTIVE R15, `(.L_x_2576) ;  /* 0x000000000f087348 */ /* 0x000fea0003c00000 */
[----:B------:R0:W1:Y:S02]  /*11a10*/  SHFL.IDX P6, R14, R13, R12, R11 ;  /* 0x0000000c0d0e7389 */ /* 0x00006400000c000b */
[----:B01----:R-:W-:Y:S01]  /*11a20*/  ENDCOLLECTIVE ;  /* 0x000000000000791b */ /* 0x003fe20003800000 */
.L_x_2576:
        /* <DEDUP_REMOVED lines=10> */
.L_x_2577:
        /* <DEDUP_REMOVED lines=8> */
.L_x_2504:
[----:B------:R-:W-:Y:S01]  /*11b50*/  IMAD.MOV.U32 R13, RZ, RZ, R4 ;  /* 0x000000ffff0d7224 */ /* 0x000fe200078e0004 */
[----:B------:R-:W-:Y:S01]  /*11b60*/  MOV R15, 0xffffffff ;  /* 0xffffffff000f7802 */ /* 0x000fe20000000f00 */
[----:B------:R-:W-:Y:S02]  /*11b70*/  IMAD.MOV.U32 R12, RZ, RZ, RZ ;  /* 0x000000ffff0c7224 */ /* 0x000fe400078e00ff */
[----:B------:R-:W-:Y:S02]  /*11b80*/  IMAD.MOV.U32 R11, RZ, RZ, 0x181f ;  /* 0x0000181fff0b7424 */ /* 0x000fe400078e00ff */
[----:B-----5:R-:W-:Y:S02]  /*11b90*/  IMAD R5, R10, R6, RZ ;  /* 0x000000060a057224 */ /* 0x020fe400078e02ff */
[----:B------:R-:W-:-:S07]  /*11ba0*/  IMAD R17, R17, 0x80, R9 ;  /* 0x0000008011117824 */ /* 0x000fce00078e0209 */
[----:B------:R-:W-:Y:S05]  /*11bb0*/  WARPSYNC.COLLECTIVE R15, `(.L_x_2579) ;  /* 0x000000000f087348 */ /* 0x000fea0003c00000 */
[----:B------:R0:W1:Y:S02]  /*11bc0*/  SHFL.IDX P6, R14, R13, R12, R11 ;  /* 0x0000000c0d0e7389 */ /* 0x00006400000c000b */
[----:B01----:R-:W-:Y:S01]  /*11bd0*/  ENDCOLLECTIVE ;  /* 0x000000000000791b */ /* 0x003fe20003800000 */
.L_x_2579:
[C---:B------:R-:W-:Y:S01]  /*11be0*/  VIADD R6, R17.reuse, 0x10 ;  /* 0x0000001011067836 */ /* 0x040fe20000000000 */
[----:B------:R-:W-:Y:S01]  /*11bf0*/  ISETP.GE.AND P2, PT, R17, R5, PT ;  /* 0x000000051100720c */ /* 0x000fe20003f46270 */
[----:B------:R-:W-:Y:S02]  /*11c00*/  IMAD.MOV.U32 R13, RZ, RZ, R0 ;  /* 0x000000ffff0d7224 */ /* 0x000fe400078e0000 */
[----:B------:R-:W-:-:S10]  /*11c10*/  IMAD.MOV.U32 R2, RZ, RZ, R14 ;  /* 0x000000ffff027224 */ /* 0x000fd400078e000e */
[----:B------:R-:W-:Y:S05]  /*11c20*/  WARPSYNC.COLLECTIVE R15, `(.L_x_2580) ;  /* 0x000000000f087348 */ /* 0x000fea0003c00000 */
[----:B------:R0:W1:Y:S02]  /*11c30*/  SHFL.IDX P6, R14, R13, R12, R11 ;  /* 0x0000000c0d0e7389 */ /* 0x00006400000c000b */
[----:B01----:R-:W-:Y:S01]  /*11c40*/  ENDCOLLECTIVE ;  /* 0x000000000000791b */ /* 0x003fe20003800000 */
.L_x_2580:
[----:B------:R-:W-:Y:S01]  /*11c50*/  IMAD.MOV.U32 R13, RZ, RZ, R4 ;  /* 0x000000ffff0d7224 */ /* 0x000fe200078e0004 */
[----:B------:R-:W-:Y:S02]  /*11c60*/  MOV R12, 0x1 ;  /* 0x00000001000c7802 */ /* 0x000fe40000000f00 */
[----:B------:R-:W-:-:S04]  /*11c70*/  @!P2 LEA R14, P4, R8, R14, 0x1 ;  /* 0x0000000e080ea211 */ /* 0x000fc800078808ff */
[----:B------:R-:W-:Y:S01]  /*11c80*/  @!P2 IADD3.X R3, RZ, R2, RZ, P4, !PT ;  /* 0x00000002ff03a210 */ /* 0x000fe200027fe4ff */
[----:B------:R-:W-:-:S08]  /*11c90*/  @!P2 IMAD.MOV.U32 R2, RZ, RZ, R14 ;  /* 0x000000ffff02a224 */ /* 0x000fd000078e000e */
[----:B------:R-:W-:Y:S05]  /*11ca0*/  WARPSYNC.COLLECTIVE R15, `(.L_x_2581) ;  /* 0x000000000f087348 */ /* 0x000fea0003c00000 */
[----:B------:R0:W1:Y:S02]  /*11cb0*/  SHFL.IDX P6, R14, R13, R12, R11 ;  /* 0x0000000c0d0e7389 */ /* 0x00006400000c000b */
[----:B01----:R-:W-:Y:S01]  /*11cc0*/  ENDCOLLECTIVE ;  /* 0x000000000000791b */ /* 0x003fe20003800000 */
.L_x_2581:
[----:B------:R-:W-:Y:S01]  /*11cd0*/  @!PT LDS RZ, [RZ] ;  /* 0x00000000fffff984 */ /* 0x000fe20000000800 */
[----:B------:R-:W-:Y:S01]  /*11ce0*/  @!PT LDS RZ, [RZ] ;  /* 0x00000000fffff984 */ /* 0x000fe20000000800 */
[----:B------:R-:W-:Y:S01]  /*11cf0*/  @!PT LDS RZ, [RZ] ;  /* 0x00000000fffff984 */ /* 0x000fe20000000800 */
[----:B------:R-:W-:Y:S04]  /*11d00*/  @!P2 LDGSTS.E.BYPASS.LTC128B.128 [R34+0xc400], desc[UR36][R2.64], !P3 ;  /* 0x0c4000000222afae */ /* 0x000fe8000d901d64 */
[----:B------:R-:W-:Y:S04]  /*11d10*/  @!P2 LDGSTS.E.BYPASS.LTC128B.128 [R34+0x10400], desc[UR36][R2.64+0x80], !P0 ;  /* 0x104000800222afae */ /* 0x000fe8000c101d64 */
[----:B------:R0:W-:Y:S01]  /*11d20*/  @!P2 LDGSTS.E.BYPASS.LTC128B.128 [R34+0x14400], desc[UR36][R2.64+0x100], !P1 ;  /* 0x144001000222afae */ /* 0x0001e2000c901d64 */
[----:B------:R-:W-:Y:S01]  /*11d30*/  ISETP.GE.AND P2, PT, R6, R5, PT ;  /* 0x000000050600720c */ /* 0x000fe20003f46270 */
[----:B------:R-:W-:-:S02]  /*11d40*/  IMAD.MOV.U32 R13, RZ, RZ, R0 ;  /* 0x000000ffff0d7224 */ /* 0x000fc400078e0000 */
[----:B------:R-:W-:Y:S02]  /*11d50*/  VIADD R6, R17, 0x20 ;  /* 0x0000002011067836 */ /* 0x000fe40000000000 */
[----:B0-----:R-:W-:-:S08]  /*11d60*/  IMAD.MOV.U32 R2, RZ, RZ, R14 ;  /* 0x000000ffff027224 */ /* 0x001fd000078e000e */
[----:B------:R-:W-:Y:S05]  /*11d70*/  WARPSYNC.COLLECTIVE R15, `(.L_x_2582) ;  /* 0x000000000f087348 */ /* 0x000fea0003c00000 */
[----:B------:R0:W1:Y:S02]  /*11d80*/  SHFL.IDX P6, R14, R13, R12, R11 ;  /* 0x0000000c0d0e7389 */ /* 0x00006400000c000b */
[----:B01----:R-:W-:Y:S01]  /*11d90*/  ENDCOLLECTIVE ;  /* 0x000000000000791b */ /* 0x003fe20003800000 */
.L_x_2582:
[----:B------:R-:W-:Y:S01]  /*11da0*/  IMAD.MOV.U32 R13, RZ, RZ, R4 ;  /* 0x000000ffff0d7224 */ /* 0x000fe200078e0004 */
[----:B------:R-:W-:Y:S02]  /*11db0*/  MOV R12, 0x2 ;  /* 0x00000002000c7802 */ /* 0x000fe40000000f00 */
[----:B------:R-:W-:-:S05]  /*11dc0*/  @!P2 LEA R14, P4, R8, R14, 0x1 ;  /* 0x0000000e080ea211 */ /* 0x000fca00078808ff */
[----:B------:R-:W-:Y:S01]  /*11dd0*/  @!P2 IMAD.X R7, RZ, RZ, R2, P4 ;  /* 0x000000ffff07a224 */ /* 0x000fe200020e0602 */
[----:B------:R-:W-:-:S07]  /*11de0*/  @!P2 MOV R2, R14 ;  /* 0x0000000e0002a202 */ /* 0x000fce0000000f00 */
[----:B------:R-:W-:Y:S05]  /*11df0*/  WARPSYNC.COLLECTIVE R15, `(.L_x_2583) ;  /* 0x000000000f087348 */ /* 0x000fea0003c00000 */
[----:B------:R0:W1:Y:S02]  /*11e00*/  SHFL.IDX P6, R14, R13, R12, R11 ;  /* 0x0000000c0d0e7389 */ /* 0x00006400000c000b */
[----:B01----:R-:W-:Y:S01]  /*11e10*/  ENDCOLLECTIVE ;  /* 0x000000000000791b */ /* 0x003fe20003800000 */
.L_x_2583:
[----:B------:R-:W-:-:S05]  /*11e20*/  @!P2 IMAD.MOV.U32 R3, RZ, RZ, R7 ;  /* 0x000000ffff03a224 */ /* 0x000fca00078e0007 */
[----:B------:R-:W-:Y:S01]  /*11e30*/  @!PT LDS RZ, [RZ] ;  /* 0x00000000fffff984 */ /* 0x000fe20000000800 */
[----:B------:R-:W-:Y:S01]  /*11e40*/  @!PT LDS RZ, [RZ] ;  /* 0x00000000fffff984 */ /* 0x000fe20000000800 */
[----:B------:R-:W-:Y:S01]  /*11e50*/  @!PT LDS RZ, [RZ] ;  /* 0x00000000fffff984 */ /* 0x000fe20000000800 */
[----:B------:R-:W-:Y:S04]  /*11e60*/  @!P2 LDGSTS.E.BYPASS.LTC128B.128 [R34+0xcc00], desc[UR36][R2.64], !P3 ;  /* 0x0cc000000222afae */ /* 0x000fe8000d901d64 */
[----:B------:R-:W-:Y:S01]  /*11e70*/  @!P2 LDGSTS.E.BYPASS.LTC128B.128 [R34+0x10c00], desc[UR36][R2.64+0x80], !P0 ;  /* 0x10c000800222afae */ /* 0x000fe2000c101d64 */
[----:B------:R-:W-:-:S03]  /*11e80*/  IMAD.MOV.U32 R13, RZ, RZ, R0 ;  /* 0x000000ffff0d7224 */ /* 0x000fc600078e0000 */
[----:B------:R0:W-:Y:S01]  /*11e90*/  @!P2 LDGSTS.E.BYPASS.LTC128B.128 [R34+0x14c00], desc[UR36][R2.64+0x100], !P1 ;  /* 0x14c001000222afae */ /* 0x0001e2000c901d64 */
[----:B------:R-:W-:Y:S01]  /*11ea0*/  ISETP.GE.AND P2, PT, R6, R5, PT ;  /* 0x000000050600720c */ /* 0x000fe20003f46270 */
[----:B------:R-:W-:Y:S02]  /*11eb0*/  VIADD R6, R17, 0x30 ;  /* 0x0000003011067836 */ /* 0x000fe40000000000 */
[----:B0-----:R-:W-:-:S10]  /*11ec0*/  IMAD.MOV.U32 R2, RZ, RZ, R14 ;  /* 0x000000ffff027224 */ /* 0x001fd400078e000e */
[----:B------:R-:W-:Y:S05]  /*11ed0*/  WARPSYNC.COLLECTIVE R15, `(.L_x_2584) ;  /* 0x000000000f087348 */ /* 0x000fea0003c00000 */
[----:B------:R0:W1:Y:S02]  /*11ee0*/  SHFL.IDX P6, R14, R13, R12, R11 ;  /* 0x0000000c0d0e7389 */ /* 0x00006400000c000b */
[----:B01----:R-:W-:Y:S01]  /*11ef0*/  ENDCOLLECTIVE ;  /* 0x000000000000791b */ /* 0x003fe20003800000 */
.L_x_2584:
        /* <DEDUP_REMOVED lines=8> */
.L_x_2585:
        /* <DEDUP_REMOVED lines=14> */
.L_x_2586:
        /* <DEDUP_REMOVED lines=8> */
.L_x_2587:
        /* <DEDUP_REMOVED lines=14> */
.L_x_2588:
        /* <DEDUP_REMOVED lines=8> */
.L_x_2589:
        /* <DEDUP_REMOVED lines=14> */
.L_x_2590:
        /* <DEDUP_REMOVED lines=8> */
.L_x_2591:
        /* <DEDUP_REMOVED lines=9> */
[----:B0-----:R-:W-:-:S12]  /*12430*/  IMAD.MOV.U32 R2, RZ, RZ, R14 ;  /* 0x000000ffff027224 */ /* 0x001fd800078e000e */
[----:B------:R-:W-:Y:S05]  /*12440*/  WARPSYNC.COLLECTIVE R15, `(.L_x_2592) ;  /* 0x000000000f087348 */ /* 0x000fea0003c00000 */
[----:B------:R0:W1:Y:S02]  /*12450*/  SHFL.IDX P6, R14, R13, R12, R11 ;  /* 0x0000000c0d0e7389 */ /* 0x00006400000c000b */
[----:B01----:R-:W-:Y:S01]  /*12460*/  ENDCOLLECTIVE ;  /* 0x000000000000791b */ /* 0x003fe20003800000 */
.L_x_2592:
[----:B------:R-:W-:Y:S02]  /*12470*/  IMAD.MOV.U32 R13, RZ, RZ, R4 ;  /* 0x000000ffff0d7224 */ /* 0x000fe400078e0004 */
[----:B------:R-:W-:Y:S01]  /*12480*/  IMAD.MOV.U32 R12, RZ, RZ, 0x7 ;  /* 0x00000007ff0c7424 */ /* 0x000fe200078e00ff */
[----:B------:R-:W-:-:S05]  /*12490*/  @!P2 LEA R14, P4, R8, R14, 0x1 ;  /* 0x0000000e080ea211 */ /* 0x000fca00078808ff */
[----:B------:R-:W-:Y:S01]  /*124a0*/  @!P2 IMAD.X R7, RZ, RZ, R2, P4 ;  /* 0x000000ffff07a224 */ /* 0x000fe200020e0602 */
[----:B------:R-:W-:-:S07]  /*124b0*/  @!P2 MOV R2, R14 ;  /* 0x0000000e0002a202 */ /* 0x000fce0000000f00 */
[----:B------:R-:W-:Y:S05]  /*124c0*/  WARPSYNC.COLLECTIVE R15, `(.L_x_2593) ;  /* 0x000000000f087348 */ /* 0x000fea0003c00000 */
[----:B------:R0:W1:Y:S02]  /*124d0*/  SHFL.IDX P6, R14, R13, R12, R11 ;  /* 0x0000000c0d0e7389 */ /* 0x00006400000c000b */
[----:B01----:R-:W-:Y:S01]  /*124e0*/  ENDCOLLECTIVE ;  /* 0x000000000000791b */ /* 0x003fe20003800000 */
.L_x_2593:
        /* <DEDUP_REMOVED lines=8> */
[----:B------:R-:W-:-:S07]  /*12570*/  MOV R4, R14 ;  /* 0x0000000e00047202 */ /* 0x000fce0000000f00 */
[----:B0-----:R-:W-:Y:S05]  /*12580*/  WARPSYNC.COLLECTIVE R15, `(.L_x_2594) ;  /* 0x000000000f087348 */ /* 0x001fea0003c00000 */
[----:B------:R1:W2:Y:S02]  /*12590*/  SHFL.IDX P6, R14, R13, R12, R11 ;  /* 0x0000000c0d0e7389 */ /* 0x0002a400000c000b */
[----:B012---:R-:W-:Y:S01]  /*125a0*/  ENDCOLLECTIVE ;  /* 0x000000000000791b */ /* 0x007fe20003800000 */
.L_x_2594:
[----:B------:R-:W-:Y:S05]  /*125b0*/  BRA `(.L_x_2595) ;  /* 0xffffffc0000c7947 */ /* 0x000fea000383ffff */
.L_x_2509:
[----:B0-----:R0:W1:Y:S02]  /*125c0*/  SYNCS.PHASECHK.TRANS64.TRYWAIT P0, [R22+URZ+0x2a820], R3 ;  /* 0x02a82003160075a7 */ /* 0x001064000800017f */
[----:B-1----:R-:W-:Y:S05]  /*125d0*/  @!P0 NANOSLEEP.SYNCS 0x989680 ;  /* 0x009896800000895d */ /* 0x002fea0003900000 */
[----:B------:R-:W1:Y:S02]  /*125e0*/  @!P0 SYNCS.PHASECHK.TRANS64 P0, [R22+URZ+0x2a820], R3 ;  /* 0x02a82003160085a7 */ /* 0x000e64000800007f */
[----:B-1----:R-:W-:Y:S05]  /*125f0*/  @!P0 BRA `(.L_x_2509) ;  /* 0xfffffffc00f08947 */ /* 0x002fea000383ffff */
[----:B------:R-:W-:Y:S05]  /*12600*/  BRA `(.L_x_2596) ;  /* 0xffffffc0007c7947 */ /* 0x000fea000383ffff */
.L_x_2514:
[----:B0-----:R0:W1:Y:S02]  /*12610*/  SYNCS.PHASECHK.TRANS64.TRYWAIT P0, [R6+URZ+0x2a840], R3 ;  /* 0x02a84003060075a7 */ /* 0x001064000800017f */
[----:B-1----:R-:W-:Y:S05]  /*12620*/  @!P0 NANOSLEEP.SYNCS 0x989680 ;  /* 0x009896800000895d */ /* 0x002fea0003900000 */
[----:B------:R-:W1:Y:S02]  /*12630*/  @!P0 SYNCS.PHASECHK.TRANS64 P0, [R6+URZ+0x2a840], R3 ;  /* 0x02a84003060085a7 */ /* 0x000e64000800007f */
[----:B-1----:R-:W-:Y:S05]  /*12640*/  @!P0 BRA `(.L_x_2514) ;  /* 0xfffffffc00f08947 */ /* 0x002fea000383ffff */
[----:B------:R-:W-:Y:S05]  /*12650*/  BRA `(.L_x_2597) ;  /* 0xffffffc4004c7947 */ /* 0x000fea000383ffff */
.L_x_2515:
[----:B------:R-:W-:Y:S01]  /*12660*/  BSSY B1, `(.L_x_2598) ;  /* 0x0000008000017945 */ /* 0x000fe20003800000 */
[----:B------:R-:W-:Y:S01]  /*12670*/  IMAD.MOV.U32 R13, RZ, RZ, R5 ;  /* 0x000000ffff0d7224 */ /* 0x000fe200078e0005 */
[----:B------:R-:W-:Y:S01]  /*12680*/  MOV R11, 0x181f ;  /* 0x0000181f000b7802 */ /* 0x000fe20000000f00 */
[----:B------:R-:W-:Y:S02]  /*12690*/  IMAD.MOV.U32 R12, RZ, RZ, RZ ;  /* 0x000000ffff0c7224 */ /* 0x000fe400078e00ff */
[----:B------:R-:W-:-:S07]  /*126a0*/  IMAD.MOV.U32 R15, RZ, RZ, -0x1 ;  /* 0xffffffffff0f7424 */ /* 0x000fce00078e00ff */
[----:B--2---:R-:W-:Y:S05]  /*126b0*/  WARPSYNC.COLLECTIVE R15, `(.L_x_2599) ;  /* 0x000000000f087348 */ /* 0x004fea0003c00000 */
[----:B--2---:R0:W1:Y:S02]  /*126c0*/  SHFL.IDX P6, R14, R13, R12, R11 ;  /* 0x0000000c0d0e7389 */ /* 0x00406400000c000b */
[----:B01----:R-:W-:Y:S01]  /*126d0*/  ENDCOLLECTIVE ;  /* 0x000000000000791b */ /* 0x003fe20003800000 */
.L_x_2599:
[----:B------:R-:W-:Y:S05]  /*126e0*/  BSYNC B1 ;  /* 0x0000000000017941 */ /* 0x000fea0003800000 */
.L_x_2598:
[----:B------:R-:W0:Y:S01]  /*126f0*/  S2R R35, SR_TID.X ;  /* 0x0000000000237919 */ /* 0x000e220000002100 */
[----:B------:R-:W-:Y:S01]  /*12700*/  IMAD.MOV.U32 R13, RZ, RZ, R9 ;  /* 0x000000ffff0d7224 */ /* 0x000fe200078e0009 */
[----:B------:R-:W-:Y:S01]  /*12710*/  MOV R12, RZ ;  /* 0x000000ff000c7202 */ /* 0x000fe20000000f00 */
[----:B------:R-:W-:Y:S02]  /*12720*/  IMAD.MOV.U32 R11, RZ, RZ, 0x181f ;  /* 0x0000181fff0b7424 */ /* 0x000fe400078e00ff */
[----:B------:R-:W-:Y:S02]  /*12730*/  IMAD.MOV.U32 R15, RZ, RZ, -0x1 ;  /* 0xffffffffff0f7424 */ /* 0x000fe400078e00ff */
[----:B------:R-:W-:Y:S02]  /*12740*/  IMAD.MOV.U32 R3, RZ, RZ, R14 ;  /* 0x000000ffff037224 */ /* 0x000fe400078e000e */
[----:B------:R-:W-:-:S07]  /*12750*/  IMAD R4, R4, 0x2, R22 ;  /* 0x0000000204047824 */ /* 0x000fce00078e0216 */
[----:B0-----:R-:W-:Y:S05]  /*12760*/  WARPSYNC.COLLECTIVE R15, `(.L_x_2600) ;  /* 0x000000000f087348 */ /* 0x001fea0003c00000 */
[----:B------:R1:W2:Y:S02]  /*12770*/  SHFL.IDX P6, R14, R13, R12, R11 ;  /* 0x0000000c0d0e7389 */ /* 0x0002a400000c000b */
[----:B012---:R-:W-:Y:S01]  /*12780*/  ENDCOLLECTIVE ;  /* 0x000000000000791b */ /* 0x007fe20003800000 */
.L_x_2600:
[----:B------:R-:W-:Y:S01]  /*12790*/  MOV R13, R5 ;  /* 0x00000005000d7202 */ /* 0x000fe20000000f00 */
[----:B------:R-:W-:Y:S02]  /*127a0*/  IMAD.MOV.U32 R12, RZ, RZ, 0x1 ;  /* 0x00000001ff0c7424 */ /* 0x000fe400078e00ff */
[----:B------:R-:W-:Y:S01]  /*127b0*/  IMAD.SHL.U32 R35, R35, 0x8, RZ ;  /* 0x0000000823237824 */ /* 0x000fe200078e00ff */
[----:B------:R-:W-:-:S07]  /*127c0*/  MOV R2, R14 ;  /* 0x0000000e00027202 */ /* 0x000fce0000000f00 */
[----:B------:R-:W-:Y:S05]  /*127d0*/  WARPSYNC.COLLECTIVE R15, `(.L_x_2601) ;  /* 0x000000000f087348 */ /* 0x000fea0003c00000 */
[----:B------:R0:W1:Y:S02]  /*127e0*/  SHFL.IDX P6, R14, R13, R12, R11 ;  /* 0x0000000c0d0e7389 */ /* 0x00006400000c000b */
[----:B01----:R-:W-:Y:S01]  /*127f0*/  ENDCOLLECTIVE ;  /* 0x000000000000791b */ /* 0x003fe20003800000 */
.L_x_2601:
        /* <DEDUP_REMOVED lines=15> */
.L_x_2602:
[----:B------:R-:W-:Y:S02]  /*128f0*/  IMAD.MOV.U32 R13, RZ, RZ, R5 ;  /* 0x000000ffff0d7224 */ /* 0x000fe400078e0005 */
[----:B------:R-:W-:Y:S01]  /*12900*/  IMAD.MOV.U32 R12, RZ, RZ, 0x2 ;  /* 0x00000002ff0c7424 */ /* 0x000fe200078e00ff */
[----:B------:R-:W-:-:S07]  /*12910*/  MOV R2, R14 ;  /* 0x0000000e00027202 */ /* 0x000fce0000000f00 */
[----:B------:R-:W-:Y:S05]  /*12920*/  WARPSYNC.COLLECTIVE R15, `(.L_x_2603) ;  /* 0x000000000f087348 */ /* 0x000fea0003c00000 */
[----:B------:R0:W1:Y:S02]  /*12930*/  SHFL.IDX P6, R14, R13, R12, R11 ;  /* 0x0000000c0d0e7389 */ /* 0x00006400000c000b */
[----:B01----:R-:W-:Y:S01]  /*12940*/  ENDCOLLECTIVE ;  /* 0x000000000000791b */ /* 0x003fe20003800000 */
.L_x_2603:
        /* <DEDUP_REMOVED lines=9> */
[----:B------:R-:W-:-:S07]  /*129e0*/  MOV R35, R14 ;  /* 0x0000000e00237202 */ /* 0x000fce0000000f00 */
[----:B0-----:R-:W-:Y:S05]  /*129f0*/  WARPSYNC.COLLECTIVE R15, `(.L_x_2604) ;  /* 0x000000000f087348 */ /* 0x001fea0003c00000 */
[----:B------:R1:W2:Y:S02]  /*12a00*/  SHFL.IDX P6, R14, R13, R12, R11 ;  /* 0x0000000c0d0e7389 */ /* 0x0002a400000c000b */
[----:B012---:R-:W-:Y:S01]  /*12a10*/  ENDCOLLECTIVE ;  /* 0x000000000000791b */ /* 0x007fe20003800000 */
.L_x_2604:
[----:B------:R-:W-:Y:S01]  /*12a20*/  MOV R13, R5 ;  /* 0x00000005000d7202 */ /* 0x000fe20000000f00 */
[----:B------:R-:W-:Y:S02]  /*12a30*/  IMAD.MOV.U32 R12, RZ, RZ, 0x3 ;  /* 0x00000003ff0c7424 */ /* 0x000fe400078e00ff */
[----:B------:R-:W-:-:S07]  /*12a40*/  IMAD.MOV.U32 R2, RZ, RZ, R14 ;  /* 0x000000ffff027224 */ /* 0x000fce00078e000e */
[----:B------:R-:W-:Y:S05]  /*12a50*/  WARPSYNC.COLLECTIVE R15, `(.L_x_2605) ;  /* 0x000000000f087348 */ /* 0x000fea0003c00000 */
[----:B------:R0:W1:Y:S02]  /*12a60*/  SHFL.IDX P6, R14, R13, R12, R11 ;  /* 0x0000000c0d0e7389 */ /* 0x00006400000c000b */
[----:B01----:R-:W-:Y:S01]  /*12a70*/  ENDCOLLECTIVE ;  /* 0x000000000000791b */ /* 0x003fe20003800000 */
.L_x_2605:
        /* <DEDUP_REMOVED lines=13> */
.L_x_2606:
[----:B------:R-:W-:Y:S02]  /*12b50*/  IMAD.MOV.U32 R13, RZ, RZ, R5 ;  /* 0x000000ffff0d7224 */ /* 0x000fe400078e0005 */
[----:B------:R-:W-:Y:S01]  /*12b60*/  IMAD.MOV.U32 R12, RZ, RZ, 0x4 ;  /* 0x00000004ff0c7424 */ /* 0x000fe200078e00ff */
[----:B------:R-:W-:-:S07]  /*12b70*/  MOV R2, R14 ;  /* 0x0000000e00027202 */ /* 0x000fce0000000f00 */
[----:B------:R-:W-:Y:S05]  /*12b80*/  WARPSYNC.COLLECTIVE R15, `(.L_x_2607) ;  /* 0x000000000f087348 */ /* 0x000fea0003c00000 */
[----:B------:R0:W1:Y:S02]  /*12b90*/  SHFL.IDX P6, R14, R13, R12, R11 ;  /* 0x0000000c0d0e7389 */ /* 0x00006400000c000b */
[----:B01----:R-:W-:Y:S01]  /*12ba0*/  ENDCOLLECTIVE ;  /* 0x000000000000791b */ /* 0x003fe20003800000 */
.L_x_2607:
        /* <DEDUP_REMOVED lines=13> */
.L_x_2608:
[----:B------:R-:W-:Y:S01]  /*12c80*/  MOV R13, R5 ;  /* 0x00000005000d7202 */ /* 0x000fe20000000f00 */
[----:B------:R-:W-:Y:S02]  /*12c90*/  IMAD.MOV.U32 R12, RZ, RZ, 0x5 ;  /* 0x00000005ff0c7424 */ /* 0x000fe400078e00ff */
[----:B------:R-:W-:-:S07]  /*12ca0*/  IMAD.MOV.U32 R2, RZ, RZ, R14 ;  /* 0x000000ffff027224 */ /* 0x000fce00078e000e */
[----:B------:R-:W-:Y:S05]  /*12cb0*/  WARPSYNC.COLLECTIVE R15, `(.L_x_2609) ;  /* 0x000000000f087348 */ /* 0x000fea0003c00000 */
[----:B------:R0:W1:Y:S02]  /*12cc0*/  SHFL.IDX P6, R14, R13, R12, R11 ;  /* 0x0000000c0d0e7389 */ /* 0x00006400000c000b */
[----:B01----:R-:W-:Y:S01]  /*12cd0*/  ENDCOLLECTIVE ;  /* 0x000000000000791b */ /* 0x003fe20003800000 */
.L_x_2609:
        /* <DEDUP_REMOVED lines=13> */
.L_x_2610:
[----:B------:R-:W-:Y:S01]  /*12db0*/  MOV R2, R14 ;  /* 0x0000000e00027202 */ /* 0x000fe20000000f00 */
[----:B------:R-:W-:Y:S06]  /*12dc0*/  BRA `(.L_x_2611) ;  /* 0xffffffc000847947 */ /* 0x000fec000383ffff */
.L_x_2520:
[----:B---3--:R3:W4:Y:S02]  /*12dd0*/  SYNCS.PHASECHK.TRANS64.TRYWAIT P0, [R4+URZ+0x2a860], R2 ;  /* 0x02a86002040075a7 */ /* 0x008724000800017f */
[----:B----4-:R-:W-:Y:S05]  /*12de0*/  @!P0 NANOSLEEP.SYNCS 0x989680 ;  /* 0x009896800000895d */ /* 0x010fea0003900000 */
[----:B------:R-:W4:Y:S02]  /*12df0*/  @!P0 SYNCS.PHASECHK.TRANS64 P0, [R4+URZ+0x2a860], R2 ;  /* 0x02a86002040085a7 */ /* 0x000f24000800007f */
[----:B----4-:R-:W-:Y:S05]  /*12e00*/  @!P0 BRA `(.L_x_2520) ;  /* 0xfffffffc00f08947 */ /* 0x010fea000383ffff */
[----:B------:R-:W-:Y:S05]  /*12e10*/  BRA `(.L_x_2612) ;  /* 0xffffffc000e47947 */ /* 0x000fea000383ffff */
.L_x_2521:
[----:B------:R-:W-:Y:S01]  /*12e20*/  BSSY B1, `(.L_x_2613) ;  /* 0x0000008000017945 */ /* 0x000fe20003800000 */
[----:B------:R-:W-:Y:S01]  /*12e30*/  IMAD.MOV.U32 R13, RZ, RZ, R24 ;  /* 0x000000ffff0d7224 */ /* 0x000fe200078e0018 */
[----:B------:R-:W-:Y:S01]  /*12e40*/  MOV R15, 0xffffffff ;  /* 0xffffffff000f7802 */ /* 0x000fe20000000f00 */
[----:B------:R-:W-:Y:S02]  /*12e50*/  IMAD.MOV.U32 R12, RZ, RZ, RZ ;  /* 0x000000ffff0c7224 */ /* 0x000fe400078e00ff */
[----:B------:R-:W-:-:S07]  /*12e60*/  IMAD.MOV.U32 R11, RZ, RZ, 0x181f ;  /* 0x0000181fff0b7424 */ /* 0x000fce00078e00ff */
[----:B--23--:R-:W-:Y:S05]  /*12e70*/  WARPSYNC.COLLECTIVE R15, `(.L_x_2614) ;  /* 0x000000000f087348 */ /* 0x00cfea0003c00000 */
[----:B--2---:R0:W1:Y:S02]  /*12e80*/  SHFL.IDX P6, R14, R13, R12, R11 ;  /* 0x0000000c0d0e7389 */ /* 0x00406400000c000b */
[----:B01-3--:R-:W-:Y:S01]  /*12e90*/  ENDCOLLECTIVE ;  /* 0x000000000000791b */ /* 0x00bfe20003800000 */
.L_x_2614:
[----:B------:R-:W-:Y:S05]  /*12ea0*/  BSYNC B1 ;  /* 0x0000000000017941 */ /* 0x000fea0003800000 */
.L_x_2613:
[----:B------:R-:W-:Y:S01]  /*12eb0*/  IMAD.MOV.U32 R13, RZ, RZ, R23 ;  /* 0x000000ffff0d7224 */ /* 0x000fe200078e0017 */
[----:B------:R-:W-:Y:S01]  /*12ec0*/  MOV R11, 0x181f ;  /* 0x0000181f000b7802 */ /* 0x000fe20000000f00 */
[----:B------:R-:W-:Y:S01]  /*12ed0*/  IMAD.MOV.U32 R12, RZ, RZ, RZ ;  /* 0x000000ffff0c7224 */ /* 0x000fe200078e00ff */
[----:B------:R-:W-:Y:S01]  /*12ee0*/  LEA R5, R5, R22, 0x1 ;  /* 0x0000001605057211 */ /* 0x000fe200078e08ff */
[----:B------:R-:W-:Y:S02]  /*12ef0*/  IMAD.MOV.U32 R15, RZ, RZ, -0x1 ;  /* 0xffffffffff0f7424 */ /* 0x000fe400078e00ff */
[----:B------:R-:W-:-:S07]  /*12f00*/  IMAD.MOV.U32 R3, RZ, RZ, R14 ;  /* 0x000000ffff037224 */ /* 0x000fce00078e000e */
[----:B------:R-:W-:Y:S05]  /*12f10*/  WARPSYNC.COLLECTIVE R15, `(.L_x_2615) ;  /* 0x000000000f087348 */ /* 0x000fea0003c00000 */
[----:B------:R0:W1:Y:S02]  /*12f20*/  SHFL.IDX P6, R14, R13, R12, R11 ;  /* 0x0000000c0d0e7389 */ /* 0x00006400000c000b */
[----:B01----:R-:W-:Y:S01]  /*12f30*/  ENDCOLLECTIVE ;  /* 0x000000000000791b */ /* 0x003fe20003800000 */
.L_x_2615:
[----:B------:R-:W-:Y:S02]  /*12f40*/  IMAD.MOV.U32 R13, RZ, RZ, R24 ;  /* 0x000000ffff0d7224 */ /* 0x000fe400078e0018 */
[----:B------:R-:W-:Y:S02]  /*12f50*/  IMAD.MOV.U32 R12, RZ, RZ, 0x1 ;  /* 0x00000001ff0c7424 */ /* 0x000fe400078e00ff */
[----:B------:R-:W-:-:S07]  /*12f60*/  IMAD.MOV.U32 R2, RZ, RZ, R14 ;  /* 0x000000ffff027224 */ /* 0x000fce00078e000e */
[----:B------:R-:W-:Y:S05]  /*12f70*/  WARPSYNC.COLLECTIVE R15, `(.L_x_2616) ;  /* 0x000000000f087348 */ /* 0x000fea0003c00000 */
[----:B------:R0:W1:Y:S02]  /*12f80*/  SHFL.IDX P6, R14, R13, R12, R11 ;  /* 0x0000000c0d0e7389 */ /* 0x00006400000c000b */
[----:B01----:R-:W-:Y:S01]  /*12f90*/  ENDCOLLECTIVE ;  /* 0x000000000000791b */ /* 0x003fe20003800000 */
.L_x_2616:
[----:B------:R-:W-:-:S05]  /*12fa0*/  IADD3 R2, P1, R2, R0, RZ ;  /* 0x0000000002027210 */ /* 0x000fca0007f3e0ff */
[----:B------:R-:W-:Y:S01]  /*12fb0*/  IMAD.X R3, RZ, RZ, R3, P1 ;  /* 0x000000ffff037224 */ /* 0x000fe200008e0603 */
[----:B------:R-:W-:-:S04]  /*12fc0*/  LOP3.LUT P1, RZ, R29, 0x1, RZ, 0xc0, !PT ;  /* 0x000000011dff7812 */ /* 0x000fc8000782c0ff */
[----:B------:R-:W-:Y:S02]  /*12fd0*/  ISETP.LT.OR P2, PT, R6, 0x1, !P1 ;  /* 0x000000010600780c */ /* 0x000fe40004f41670 */
[----:B------:R-:W-:-:S11]  /*12fe0*/  MOV R13, R23 ;  /* 0x00000017000d7202 */ /* 0x000fd60000000f00 */
        /* <DEDUP_REMOVED lines=10> */
.L_x_2617:
[----:B------:R-:W-:Y:S01]  /*13090*/  IMAD.MOV.U32 R13, RZ, RZ, R24 ;  /* 0x000000ffff0d7224 */ /* 0x000fe200078e0018 */
[----:B------:R-:W-:Y:S01]  /*130a0*/  MOV R12, 0x2 ;  /* 0x00000002000c7802 */ /* 0x000fe20000000f00 */
[----:B------:R-:W-:-:S07]  /*130b0*/  IMAD.MOV.U32 R2, RZ, RZ, R14 ;  /* 0x000000ffff027224 */ /* 0x000fce00078e000e */
[----:B------:R-:W-:Y:S05]  /*130c0*/  WARPSYNC.COLLECTIVE R15, `(.L_x_2618) ;  /* 0x000000000f087348 */ /* 0x000fea0003c00000 */
[----:B------:R0:W1:Y:S02]  /*130d0*/  SHFL.IDX P6, R14, R13, R12, R11 ;  /* 0x0000000c0d0e7389 */ /* 0x00006400000c000b */
[----:B01----:R-:W-:Y:S01]  /*130e0*/  ENDCOLLECTIVE ;  /* 0x000000000000791b */ /* 0x003fe20003800000 */
.L_x_2618:
        /* <DEDUP_REMOVED lines=14> */
.L_x_2619:
[----:B------:R-:W-:Y:S02]  /*131d0*/  IMAD.MOV.U32 R13, RZ, RZ, R24 ;  /* 0x000000ffff0d7224 */ /* 0x000fe400078e0018 */
[----:B------:R-:W-:Y:S02]  /*131e0*/  IMAD.MOV.U32 R12, RZ, RZ, 0x3 ;  /* 0x00000003ff0c7424 */ /* 0x000fe400078e00ff */
[----:B------:R-:W-:-:S07]  /*131f0*/  IMAD.MOV.U32 R2, RZ, RZ, R14 ;  /* 0x000000ffff027224 */ /* 0x000fce00078e000e */
[----:B------:R-:W-:Y:S05]  /*13200*/  WARPSYNC.COLLECTIVE R15, `(.L_x_2620) ;  /* 0x000000000f087348 */ /* 0x000fea0003c00000 */
[----:B------:R0:W1:Y:S02]  /*13210*/  SHFL.IDX P6, R14, R13, R12, R11 ;  /* 0x0000000c0d0e7389 */ /* 0x00006400000c000b */
[----:B01----:R-:W-:Y:S01]  /*13220*/  ENDCOLLECTIVE ;  /* 0x000000000000791b */ /* 0x003fe20003800000 */
.L_x_2620:
[----:B------:R-:W-:-:S04]  /*13230*/  IADD3 R2, P2, R2, R0, RZ ;  /* 0x0000000002027210 */ /* 0x000fc80007f5e0ff */
[----:B------:R-:W-:Y:S02]  /*13240*/  IADD3.X R3, RZ, R3, RZ, P2, !PT ;  /* 0x00000003ff037210 */ /* 0x000fe400017fe4ff */
        /* <DEDUP_REMOVED lines=12> */
.L_x_2621:
[----:B------:R-:W-:Y:S01]  /*13310*/  IMAD.MOV.U32 R13, RZ, RZ, R24 ;  /* 0x000000ffff0d7224 */ /* 0x000fe200078e0018 */
[----:B------:R-:W-:Y:S01]  /*13320*/  MOV R12, 0x4 ;  /* 0x00000004000c7802 */ /* 0x000fe20000000f00 */
[----:B------:R-:W-:-:S07]  /*13330*/  IMAD.MOV.U32 R2, RZ, RZ, R14 ;  /* 0x000000ffff027224 */ /* 0x000fce00078e000e */
[----:B------:R-:W-:Y:S05]  /*13340*/  WARPSYNC.COLLECTIVE R15, `(.L_x_2622) ;  /* 0x000000000f087348 */ /* 0x000fea0003c00000 */
[----:B------:R0:W1:Y:S02]  /*13350*/  SHFL.IDX P6, R14, R13, R12, R11 ;  /* 0x0000000c0d0e7389 */ /* 0x00006400000c000b */
[----:B01----:R-:W-:Y:S01]  /*13360*/  ENDCOLLECTIVE ;  /* 0x000000000000791b */ /* 0x003fe20003800000 */
.L_x_2622:
        /* <DEDUP_REMOVED lines=14> */
.L_x_2623:
[----:B------:R-:W-:Y:S02]  /*13450*/  IMAD.MOV.U32 R13, RZ, RZ, R24 ;  /* 0x000000ffff0d7224 */ /* 0x000fe400078e0018 */
[----:B------:R-:W-:Y:S02]  /*13460*/  IMAD.MOV.U32 R12, RZ, RZ, 0x5 ;  /* 0x00000005ff0c7424 */ /* 0x000fe400078e00ff */
[----:B------:R-:W-:-:S07]  /*13470*/  IMAD.MOV.U32 R2, RZ, RZ, R14 ;  /* 0x000000ffff027224 */ /* 0x000fce00078e000e */
[----:B------:R-:W-:Y:S05]  /*13480*/  WARPSYNC.COLLECTIVE R15, `(.L_x_2624) ;  /* 0x000000000f087348 */ /* 0x000fea0003c00000 */
[----:B------:R0:W1:Y:S02]  /*13490*/  SHFL.IDX P6, R14, R13, R12, R11 ;  /* 0x0000000c0d0e7389 */ /* 0x00006400000c000b */
[----:B01----:R-:W-:Y:S01]  /*134a0*/  ENDCOLLECTIVE ;  /* 0x000000000000791b */ /* 0x003fe20003800000 */
.L_x_2624:
[----:B------:R-:W-:-:S04]  /*134b0*/  IADD3 R2, P2, R2, R0, RZ ;  /* 0x0000000002027210 */ /* 0x000fc80007f5e0ff */
[----:B------:R-:W-:Y:S02]  /*134c0*/  IADD3.X R3, RZ, R3, RZ, P2, !PT ;  /* 0x00000003ff037210 */ /* 0x000fe400017fe4ff */
[----:B------:R-:W-:Y:S02]  /*134d0*/  ISETP.LT.OR P2, PT, R6, 0x41, !P1 ;  /* 0x000000410600780c */ /* 0x000fe40004f41670 */
[----:B------:R-:W-:-:S11]  /*134e0*/  MOV R13, R23 ;  /* 0x00000017000d7202 */ /* 0x000fd60000000f00 */
        /* <DEDUP_REMOVED lines=9> */
.L_x_2625:
[----:B------:R-:W-:Y:S01]  /*13580*/  @!PT LDS RZ, [RZ] ;  /* 0x00000000fffff984 */ /* 0x000fe20000000800 */
[----:B------:R-:W-:Y:S01]  /*13590*/  @!PT LDS RZ, [RZ] ;  /* 0x00000000fffff984 */ /* 0x000fe20000000800 */
[----:B------:R-:W-:Y:S01]  /*135a0*/  @!PT LDS RZ, [RZ] ;  /* 0x00000000fffff984 */ /* 0x000fe20000000800 */
[----:B------:R1:W-:Y:S01]  /*135b0*/  LDGSTS.E.BYPASS.LTC128B.128 [R5+0x5400], desc[UR36][R2.64+0x80], !P2 ;  /* 0x0540008002057fae */ /* 0x0003e2000d101d64 */
[----:B------:R-:W-:Y:S05]  /*135c0*/  BRA `(.L_x_2626) ;  /* 0xffffffbc00d07947 */ /* 0x000fea000383ffff */
.L_x_2529:
[----:B0-----:R0:W1:Y:S02]  /*135d0*/  SYNCS.PHASECHK.TRANS64.TRYWAIT P0, [R0+URZ+0x2a860], R3 ;  /* 0x02a86003000075a7 */ /* 0x001064000800017f */
[----:B-1----:R-:W-:Y:S05]  /*135e0*/  @!P0 NANOSLEEP.SYNCS 0x989680 ;  /* 0x009896800000895d */ /* 0x002fea0003900000 */
[----:B------:R-:W1:Y:S02]  /*135f0*/  @!P0 SYNCS.PHASECHK.TRANS64 P0, [R0+URZ+0x2a860], R3 ;  /* 0x02a86003000085a7 */ /* 0x000e64000800007f */
[----:B-1----:R-:W-:Y:S05]  /*13600*/  @!P0 BRA `(.L_x_2529) ;  /* 0xfffffffc00f08947 */ /* 0x002fea000383ffff */
[----:B------:R-:W-:Y:S05]  /*13610*/  BRA `(.L_x_2627) ;  /* 0xffffffc000f07947 */ /* 0x000fea000383ffff */
.L_x_2530:
[----:B------:R-:W-:Y:S01]  /*13620*/  BSSY B0, `(.L_x_2628) ;  /* 0x0000008000007945 */ /* 0x000fe20003800000 */
[----:B------:R-:W-:Y:S01]  /*13630*/  IMAD.MOV.U32 R13, RZ, RZ, R24 ;  /* 0x000000ffff0d7224 */ /* 0x000fe200078e0018 */
[----:B------:R-:W-:Y:S01]  /*13640*/  MOV R15, 0xffffffff ;  /* 0xffffffff000f7802 */ /* 0x000fe20000000f00 */
[----:B------:R-:W-:Y:S02]  /*13650*/  IMAD.MOV.U32 R12, RZ, RZ, RZ ;  /* 0x000000ffff0c7224 */ /* 0x000fe400078e00ff */
[----:B------:R-:W-:-:S07]  /*13660*/  IMAD.MOV.U32 R11, RZ, RZ, 0x181f ;  /* 0x0000181fff0b7424 */ /* 0x000fce00078e00ff */
[----:B0-2---:R-:W-:Y:S05]  /*13670*/  WARPSYNC.COLLECTIVE R15, `(.L_x_2629) ;  /* 0x000000000f087348 */ /* 0x005fea0003c00000 */
[----:B--2---:R1:W2:Y:S02]  /*13680*/  SHFL.IDX P6, R14, R13, R12, R11 ;  /* 0x0000000c0d0e7389 */ /* 0x0042a400000c000b */
[----:B012---:R-:W-:Y:S01]  /*13690*/  ENDCOLLECTIVE ;  /* 0x000000000000791b */ /* 0x007fe20003800000 */
.L_x_2629:
[----:B------:R-:W-:Y:S05]  /*136a0*/  BSYNC B0 ;  /* 0x0000000000007941 */ /* 0x000fea0003800000 */
.L_x_2628:
        /* <DEDUP_REMOVED lines=12> */
.L_x_2630:
        /* <DEDUP_REMOVED lines=12> */
.L_x_2631:
        /* <DEDUP_REMOVED lines=13> */
.L_x_2632:
[----:B------:R-:W-:Y:S01]  /*13900*/  IMAD.MOV.U32 R13, RZ, RZ, R24 ;  /* 0x000000ffff0d7224 */ /* 0x000fe200078e0018 */
[----:B------:R-:W-:Y:S02]  /*13910*/  MOV R12, 0x2 ;  /* 0x00000002000c7802 */ /* 0x000fe40000000f00 */
[----:B------:R-:W-:-:S13]  /*13920*/  IADD3 R2, P2, R14, R5, RZ ;  /* 0x000000050e027210 */ /* 0x000fda0007f5e0ff */
[----:B------:R-:W-:Y:S05]  /*13930*/  WARPSYNC.COLLECTIVE R15, `(.L_x_2633) ;  /* 0x000000000f087348 */ /* 0x000fea0003c00000 */
[----:B------:R0:W1:Y:S02]  /*13940*/  SHFL.IDX P6, R14, R13, R12, R11 ;  /* 0x0000000c0d0e7389 */ /* 0x00006400000c000b */
[----:B01----:R-:W-:Y:S01]  /*13950*/  ENDCOLLECTIVE ;  /* 0x000000000000791b */ /* 0x003fe20003800000 */
.L_x_2633:
        /* <DEDUP_REMOVED lines=13> */
.L_x_2634:
[----:B------:R-:W-:Y:S02]  /*13a30*/  IMAD.MOV.U32 R13, RZ, RZ, R24 ;  /* 0x000000ffff0d7224 */ /* 0x000fe400078e0018 */
[----:B------:R-:W-:Y:S02]  /*13a40*/  IMAD.MOV.U32 R12, RZ, RZ, 0x3 ;  /* 0x00000003ff0c7424 */ /* 0x000fe400078e00ff */
[----:B------:R-:W-:-:S07]  /*13a50*/  IMAD.MOV.U32 R10, RZ, RZ, R14 ;  /* 0x000000ffff0a7224 */ /* 0x000fce00078e000e */
[----:B------:R-:W-:Y:S05]  /*13a60*/  WARPSYNC.COLLECTIVE R15, `(.L_x_2635) ;  /* 0x000000000f087348 */ /* 0x000fea0003c00000 */
[----:B------:R0:W1:Y:S02]  /*13a70*/  SHFL.IDX P6, R14, R13, R12, R11 ;  /* 0x0000000c0d0e7389 */ /* 0x00006400000c000b */
[----:B01----:R-:W-:Y:S01]  /*13a80*/  ENDCOLLECTIVE ;  /* 0x000000000000791b */ /* 0x003fe20003800000 */
.L_x_2635:
        /* <DEDUP_REMOVED lines=14> */
.L_x_2636:
[----:B------:R-:W-:Y:S02]  /*13b70*/  IMAD.MOV.U32 R13, RZ, RZ, R24 ;  /* 0x000000ffff0d7224 */ /* 0x000fe400078e0018 */
[----:B------:R-:W-:Y:S01]  /*13b80*/  IMAD.MOV.U32 R12, RZ, RZ, 0x4 ;  /* 0x00000004ff0c7424 */ /* 0x000fe200078e00ff */
[----:B------:R-:W-:-:S13]  /*13b90*/  IADD3 R2, P2, R14, R5, RZ ;  /* 0x000000050e027210 */ /* 0x000fda0007f5e0ff */
[----:B------:R-:W-:Y:S05]  /*13ba0*/  WARPSYNC.COLLECTIVE R15, `(.L_x_2637) ;  /* 0x000000000f087348 */ /* 0x000fea0003c00000 */
[----:B------:R0:W1:Y:S02]  /*13bb0*/  SHFL.IDX P6, R14, R13, R12, R11 ;  /* 0x0000000c0d0e7389 */ /* 0x00006400000c000b */
[----:B01----:R-:W-:Y:S01]  /*13bc0*/  ENDCOLLECTIVE ;  /* 0x000000000000791b */ /* 0x003fe20003800000 */
.L_x_2637:
        /* <DEDUP_REMOVED lines=13> */
.L_x_2638:
[----:B------:R-:W-:Y:S01]  /*13ca0*/  MOV R13, R24 ;  /* 0x00000018000d7202 */ /* 0x000fe20000000f00 */
[----:B------:R-:W-:Y:S02]  /*13cb0*/  IMAD.MOV.U32 R12, RZ, RZ, 0x5 ;  /* 0x00000005ff0c7424 */ /* 0x000fe400078e00ff */
[----:B------:R-:W-:-:S07]  /*13cc0*/  IMAD.MOV.U32 R10, RZ, RZ, R14 ;  /* 0x000000ffff0a7224 */ /* 0x000fce00078e000e */
[----:B------:R-:W-:Y:S05]  /*13cd0*/  WARPSYNC.COLLECTIVE R15, `(.L_x_2639) ;  /* 0x000000000f087348 */ /* 0x000fea0003c00000 */
[----:B------:R0:W1:Y:S02]  /*13ce0*/  SHFL.IDX P6, R14, R13, R12, R11 ;  /* 0x0000000c0d0e7389 */ /* 0x00006400000c000b */
[----:B01----:R-:W-:Y:S01]  /*13cf0*/  ENDCOLLECTIVE ;  /* 0x000000000000791b */ /* 0x003fe20003800000 */
.L_x_2639:
        /* <DEDUP_REMOVED lines=12> */
.L_x_2640:
[----:B------:R-:W-:Y:S05]  /*13dc0*/  BRA `(.L_x_2641) ;  /* 0xffffffbc00ec7947 */ /* 0x000fea000383ffff */
.L_x_2535:
        /* <DEDUP_REMOVED lines=8> */
.L_x_2643:
[----:B------:R-:W-:Y:S05]  /*13e50*/  BSYNC B0 ;  /* 0x0000000000007941 */ /* 0x000fea0003800000 */
.L_x_2642:
        /* <DEDUP_REMOVED lines=9> */
.L_x_2644:
        /* <DEDUP_REMOVED lines=18> */
.L_x_2645:
[----:B------:R-:W-:Y:S01]  /*14010*/  IMAD.MOV.U32 R12, RZ, RZ, 0x2 ;  /* 0x00000002ff0c7424 */ /* 0x000fe200078e00ff */
[----:B------:R-:W-:-:S05]  /*14020*/  SEL R7, R14, RZ, P1 ;  /* 0x000000ff0e077207 */ /* 0x000fca0000800000 */
[----:B------:R-:W-:-:S05]  /*14030*/  IMAD.IADD R6, R4, 0x1, R7 ;  /* 0x0000000104067824 */ /* 0x000fca00078e0207 */
[----:B------:R-:W-:-:S07]  /*14040*/  MOV R13, R6 ;  /* 0x00000006000d7202 */ /* 0x000fce0000000f00 */
[----:B------:R-:W-:Y:S05]  /*14050*/  WARPSYNC.COLLECTIVE R15, `(.L_x_2646) ;  /* 0x000000000f087348 */ /* 0x000fea0003c00000 */
[----:B------:R0:W1:Y:S02]  /*14060*/  SHFL.UP P6, R14, R13, R12, R11 ;  /* 0x0400000c0d0e7389 */ /* 0x00006400000c000b */
[----:B01----:R-:W-:Y:S01]  /*14070*/  ENDCOLLECTIVE ;  /* 0x000000000000791b */ /* 0x003fe20003800000 */
.L_x_2646:
[----:B------:R-:W-:Y:S02]  /*14080*/  MOV R12, 0x4 ;  /* 0x00000004000c7802 */ /* 0x000fe40000000f00 */
[----:B------:R-:W-:-:S05]  /*14090*/  SEL R7, R14, RZ, P2 ;  /* 0x000000ff0e077207 */ /* 0x000fca0001000000 */
[----:B------:R-:W-:-:S04]  /*140a0*/  IMAD.IADD R7, R6, 0x1, R7 ;  /* 0x0000000106077824 */ /* 0x000fc800078e0207 */
[----:B------:R-:W-:-:S07]  /*140b0*/  IMAD.MOV.U32 R13, RZ, RZ, R7 ;  /* 0x000000ffff0d7224 */ /* 0x000fce00078e0007 */
[----:B------:R-:W-:Y:S05]  /*140c0*/  WARPSYNC.COLLECTIVE R15, `(.L_x_2647) ;  /* 0x000000000f087348 */ /* 0x000fea0003c00000 */
[----:B------:R0:W1:Y:S02]  /*140d0*/  SHFL.UP P6, R14, R13, R12, R11 ;  /* 0x0400000c0d0e7389 */ /* 0x00006400000c000b */
[----:B01----:R-:W-:Y:S01]  /*140e0*/  ENDCOLLECTIVE ;  /* 0x000000000000791b */ /* 0x003fe20003800000 */
.L_x_2647:
[----:B------:R-:W-:Y:S01]  /*140f0*/  IMAD.MOV.U32 R12, RZ, RZ, 0x8 ;  /* 0x00000008ff0c7424 */ /* 0x000fe200078e00ff */
[----:B------:R-:W-:-:S05]  /*14100*/  SEL R2, R14, RZ, P3 ;  /* 0x000000ff0e027207 */ /* 0x000fca0001800000 */
[----:B------:R-:W-:-:S04]  /*14110*/  IMAD.IADD R2, R7, 0x1, R2 ;  /* 0x0000000107027824 */ /* 0x000fc800078e0202 */
[----:B------:R-:W-:-:S07]  /*14120*/  IMAD.MOV.U32 R13, RZ, RZ, R2 ;  /* 0x000000ffff0d7224 */ /* 0x000fce00078e0002 */
[----:B------:R-:W-:Y:S05]  /*14130*/  WARPSYNC.COLLECTIVE R15, `(.L_x_2648) ;  /* 0x000000000f087348 */ /* 0x000fea0003c00000 */
[----:B------:R0:W1:Y:S02]  /*14140*/  SHFL.UP P6, R14, R13, R12, R11 ;  /* 0x0400000c0d0e7389 */ /* 0x00006400000c000b */
[----:B01----:R-:W-:Y:S01]  /*14150*/  ENDCOLLECTIVE ;  /* 0x000000000000791b */ /* 0x003fe20003800000 */
.L_x_2648:
[----:B------:R-:W-:Y:S01]  /*14160*/  IMAD.MOV.U32 R12, RZ, RZ, 0x10 ;  /* 0x00000010ff0c7424 */ /* 0x000fe200078e00ff */
[----:B------:R-:W-:-:S04]  /*14170*/  SEL R3, R14, RZ, P4 ;  /* 0x000000ff0e037207 */ /* 0x000fc80002000000 */
[----:B------:R-:W-:-:S05]  /*14180*/  IADD3 R3, R2, R3, RZ ;  /* 0x0000000302037210 */ /* 0x000fca0007ffe0ff */
[----:B------:R-:W-:-:S07]  /*14190*/  IMAD.MOV.U32 R13, RZ, RZ, R3 ;  /* 0x000000ffff0d7224 */ /* 0x000fce00078e0003 */
[----:B------:R-:W-:Y:S05]  /*141a0*/  WARPSYNC.COLLECTIVE R15, `(.L_x_2649) ;  /* 0x000000000f087348 */ /* 0x000fea0003c00000 */
[----:B------:R0:W1:Y:S02]  /*141b0*/  SHFL.UP P6, R14, R13, R12, R11 ;  /* 0x0400000c0d0e7389 */ /* 0x00006400000c000b */
[----:B01----:R-:W-:Y:S01]  /*141c0*/  ENDCOLLECTIVE ;  /* 0x000000000000791b */ /* 0x003fe20003800000 */
.L_x_2649:
        /* <DEDUP_REMOVED lines=8> */
.L_x_2650:
[----:B------:R-:W-:Y:S05]  /*14250*/  BRA `(.L_x_2651) ;  /* 0xffffffbc00f87947 */ /* 0x000fea000383ffff */
.L_x_2540:
[----:B------:R-:W-:Y:S01]  /*14260*/  BSSY B0, `(.L_x_2652) ;  /* 0x0000008000007945 */ /* 0x000fe20003800000 */
[----:B-----5:R-:W-:Y:S01]  /*14270*/  IMAD.MOV.U32 R13, RZ, RZ, R4 ;  /* 0x000000ffff0d7224 */ /* 0x020fe200078e0004 */
[----:B------:R-:W-:Y:S01]  /*14280*/  MOV R12, 0x1 ;  /* 0x00000001000c7802 */ /* 0x000fe20000000f00 */
[----:B------:R-:W-:Y:S02]  /*14290*/  IMAD.MOV.U32 R11, RZ, RZ, RZ ;  /* 0x000000ffff0b7224 */ /* 0x000fe400078e00ff */
[----:B------:R-:W-:-:S07]  /*142a0*/  IMAD.MOV.U32 R15, RZ, RZ, -0x1 ;  /* 0xffffffffff0f7424 */ /* 0x000fce00078e00ff */
[----:B01----:R-:W-:Y:S05]  /*142b0*/  WARPSYNC.COLLECTIVE R15, `(.L_x_2653) ;  /* 0x000000000f087348 */ /* 0x003fea0003c00000 */
[----:B------:R2:W3:Y:S02]  /*142c0*/  SHFL.UP P6, R14, R13, R12, R11 ;  /* 0x0400000c0d0e7389 */ /* 0x0004e400000c000b */
[----:B0123--:R-:W-:Y:S01]  /*142d0*/  ENDCOLLECTIVE ;  /* 0x000000000000791b */ /* 0x00ffe20003800000 */
.L_x_2653:
[----:B------:R-:W-:Y:S05]  /*142e0*/  BSYNC B0 ;  /* 0x0000000000007941 */ /* 0x000fea0003800000 */
.L_x_2652:
        /* <DEDUP_REMOVED lines=8> */
.L_x_2654:
[----:B------:R-:W-:Y:S01]  /*14370*/  IMAD.MOV.U32 R12, RZ, RZ, 0x4 ;  /* 0x00000004ff0c7424 */ /* 0x000fe200078e00ff */
[----:B------:R-:W-:-:S05]  /*14380*/  SEL R0, R14, RZ, P2 ;  /* 0x000000ff0e007207 */ /* 0x000fca0001000000 */
[----:B------:R-:W-:-:S05]  /*14390*/  IMAD.IADD R0, R13, 0x1, R0 ;  /* 0x000000010d007824 */ /* 0x000fca00078e0200 */
[----:B------:R-:W-:-:S07]  /*143a0*/  MOV R13, R0 ;  /* 0x00000000000d7202 */ /* 0x000fce0000000f00 */
[----:B------:R-:W-:Y:S05]  /*143b0*/  WARPSYNC.COLLECTIVE R15, `(.L_x_2655) ;  /* 0x000000000f087348 */ /* 0x000fea0003c00000 */
[----:B------:R0:W1:Y:S02]  /*143c0*/  SHFL.UP P6, R14, R13, R12, R11 ;  /* 0x0400000c0d0e7389 */ /* 0x00006400000c000b */
[----:B01----:R-:W-:Y:S01]  /*143d0*/  ENDCOLLECTIVE ;  /* 0x000000000000791b */ /* 0x003fe20003800000 */
.L_x_2655:
[----:B------:R-:W-:Y:S02]  /*143e0*/  MOV R12, 0x8 ;  /* 0x00000008000c7802 */ /* 0x000fe40000000f00 */
[----:B------:R-:W-:-:S05]  /*143f0*/  SEL R3, R14, RZ, P3 ;  /* 0x000000ff0e037207 */ /* 0x000fca0001800000 */
[----:B------:R-:W-:-:S04]  /*14400*/  IMAD.IADD R2, R0, 0x1, R3 ;  /* 0x0000000100027824 */ /* 0x000fc800078e0203 */
[----:B------:R-:W-:-:S07]  /*14410*/  IMAD.MOV.U32 R13, RZ, RZ, R2 ;  /* 0x000000ffff0d7224 */ /* 0x000fce00078e0002 */
[----:B------:R-:W-:Y:S05]  /*14420*/  WARPSYNC.COLLECTIVE R15, `(.L_x_2656) ;  /* 0x000000000f087348 */ /* 0x000fea0003c00000 */
[----:B------:R0:W1:Y:S02]  /*14430*/  SHFL.UP P6, R14, R13, R12, R11 ;  /* 0x0400000c0d0e7389 */ /* 0x00006400000c000b */
[----:B01----:R-:W-:Y:S01]  /*14440*/  ENDCOLLECTIVE ;  /* 0x000000000000791b */ /* 0x003fe20003800000 */
.L_x_2656:
[----:B------:R-:W-:Y:S01]  /*14450*/  IMAD.MOV.U32 R12, RZ, RZ, 0x10 ;  /* 0x00000010ff0c7424 */ /* 0x000fe200078e00ff */
[----:B------:R-:W-:-:S05]  /*14460*/  SEL R3, R14, RZ, P4 ;  /* 0x000000ff0e037207 */ /* 0x000fca0002000000 */
[----:B------:R-:W-:-:S04]  /*14470*/  IMAD.IADD R3, R2, 0x1, R3 ;  /* 0x0000000102037824 */ /* 0x000fc800078e0203 */
[----:B------:R-:W-:-:S07]  /*14480*/  IMAD.MOV.U32 R13, RZ, RZ, R3 ;  /* 0x000000ffff0d7224 */ /* 0x000fce00078e0003 */
[----:B------:R-:W-:Y:S05]  /*14490*/  WARPSYNC.COLLECTIVE R15, `(.L_x_2657) ;  /* 0x000000000f087348 */ /* 0x000fea0003c00000 */
[----:B------:R0:W1:Y:S02]  /*144a0*/  SHFL.UP P6, R14, R13, R12, R11 ;  /* 0x0400000c0d0e7389 */ /* 0x00006400000c000b */
[----:B01----:R-:W-:Y:S01]  /*144b0*/  ENDCOLLECTIVE ;  /* 0x000000000000791b */ /* 0x003fe20003800000 */
.L_x_2657:
        /* <DEDUP_REMOVED lines=8> */
.L_x_2658:
[----:B------:R-:W-:Y:S05]  /*14540*/  BRA `(.L_x_2659) ;  /* 0xffffffbc00d87947 */ /* 0x000fea000383ffff */
.L_x_2542:
[----:B------:R-:W-:Y:S01]  /*14550*/  BSSY B0, `(.L_x_2660) ;  /* 0x0000006000007945 */ /* 0x000fe20003800000 */
[----:B------:R-:W-:Y:S02]  /*14560*/  PLOP3.LUT P6, PT, P6, PT, PT, 0x8, 0x0 ;  /* 0x000000000000781c */ /* 0x000fe400037ce170 */
[----:B------:R-:W-:-:S11]  /*14570*/  MOV R15, 0xffffffff ;  /* 0xffffffff000f7802 */ /* 0x000fd60000000f00 */
[----:B0-----:R-:W-:Y:S05]  /*14580*/  WARPSYNC.COLLECTIVE R15, `(.L_x_2661) ;  /* 0x000000000f087348 */ /* 0x001fea0003c00000 */
[----:B------:R-:W-:Y:S01]  /*14590*/  VOTE.ANY R14, PT, P6 ;  /* 0x00000000000e7806 */ /* 0x000fe200030e0100 */
[----:B0-----:R-:W-:Y:S06]  /*145a0*/  ENDCOLLECTIVE ;  /* 0x000000000000791b */ /* 0x001fec0003800000 */
.L_x_2661:
[----:B------:R-:W-:Y:S05]  /*145b0*/  BSYNC B0 ;  /* 0x0000000000007941 */ /* 0x000fea0003800000 */
.L_x_2660:
        /* <DEDUP_REMOVED lines=9> */
.L_x_2662:
[----:B------:R-:W-:Y:S01]  /*14650*/  IMAD.MOV.U32 R4, RZ, RZ, R14 ;  /* 0x000000ffff047224 */ /* 0x000fe200078e000e */
[----:B------:R-:W-:Y:S06]  /*14660*/  BRA `(.L_x_2663) ;  /* 0xffffffbc00c87947 */ /* 0x000fec000383ffff */
.L_x_2544:
[----:B------:R-:W-:Y:S01]  /*14670*/  BSSY B0, `(.L_x_2664) ;  /* 0x0000007000007945 */ /* 0x000fe20003800000 */
[----:B------:R-:W-:Y:S01]  /*14680*/  IMAD.MOV.U32 R13, RZ, RZ, R6 ;  /* 0x000000ffff0d7224 */ /* 0x000fe200078e0006 */
[----:B------:R-:W-:Y:S01]  /*14690*/  MOV R11, 0x1f ;  /* 0x0000001f000b7802 */ /* 0x000fe20000000f00 */
[----:B------:R-:W-:-:S07]  /*146a0*/  IMAD.MOV.U32 R15, RZ, RZ, -0x1 ;  /* 0xffffffffff0f7424 */ /* 0x000fce00078e00ff */
[----:B012---:R-:W-:Y:S05]  /*146b0*/  WARPSYNC.COLLECTIVE R15, `(.L_x_2665) ;  /* 0x000000000f087348 */ /* 0x007fea0003c00000 */
[----:B------:R3:W4:Y:S02]  /*146c0*/  SHFL.IDX P6, R14, R13, R12, R11 ;  /* 0x0000000c0d0e7389 */ /* 0x00072400000c000b */
[----:B01234-:R-:W-:Y:S01]  /*146d0*/  ENDCOLLECTIVE ;  /* 0x000000000000791b */ /* 0x01ffe20003800000 */
.L_x_2665:
[----:B------:R-:W-:Y:S05]  /*146e0*/  BSYNC B0 ;  /* 0x0000000000007941 */ /* 0x000fea0003800000 */
.L_x_2664:
[----:B------:R-:W-:Y:S05]  /*146f0*/  BRA `(.L_x_2543) ;  /* 0xffffffbc00c07947 */ /* 0x000fea000383ffff */
.L_x_2548:
[----:B-1----:R1:W3:Y:S02]  /*14700*/  SYNCS.PHASECHK.TRANS64.TRYWAIT P0, [R4+URZ+0x2a820], R0 ;  /* 0x02a82000040075a7 */ /* 0x0022e4000800017f */
[----:B---3--:R-:W-:Y:S05]  /*14710*/  @!P0 NANOSLEEP.SYNCS 0x989680 ;  /* 0x009896800000895d */ /* 0x008fea0003900000 */
[----:B------:R-:W3:Y:S02]  /*14720*/  @!P0 SYNCS.PHASECHK.TRANS64 P0, [R4+URZ+0x2a820], R0 ;  /* 0x02a82000040085a7 */ /* 0x000ee4000800007f */
[----:B---3--:R-:W-:Y:S05]  /*14730*/  @!P0 BRA `(.L_x_2548) ;  /* 0xfffffffc00f08947 */ /* 0x008fea000383ffff */
[----:B------:R-:W-:Y:S05]  /*14740*/  BRA `(.L_x_2666) ;  /* 0xffffffc400387947 */ /* 0x000fea000383ffff */
.L_x_2549:
[----:B------:R-:W3:Y:S01]  /*14750*/  S2R R2, SR_TID.X ;  /* 0x0000000000027919 */ /* 0x000ee20000002100 */
[----:B------:R-:W-:Y:S01]  /*14760*/  BSSY B0, `(.L_x_2667) ;  /* 0x000000a000007945 */ /* 0x000fe20003800000 */
[----:B------:R-:W-:Y:S01]  /*14770*/  IMAD.MOV.U32 R12, RZ, RZ, RZ ;  /* 0x000000ffff0c7224 */ /* 0x000fe200078e00ff */
[----:B------:R-:W-:Y:S01]  /*14780*/  MOV R11, 0x1f ;  /* 0x0000001f000b7802 */ /* 0x000fe20000000f00 */
[----:B------:R-:W-:Y:S01]  /*14790*/  IMAD.MOV.U32 R15, RZ, RZ, -0x1 ;  /* 0xffffffffff0f7424 */ /* 0x000fe200078e00ff */
[----:B---3--:R-:W-:-:S04]  /*147a0*/  SHF.R.U32.HI R2, RZ, 0x5, R2 ;  /* 0x00000005ff027819 */ /* 0x008fc80000011602 */
[----:B------:R-:W-:-:S05]  /*147b0*/  LOP3.LUT R2, R2, 0x3, RZ, 0xc0, !PT ;  /* 0x0000000302027812 */ /* 0x000fca00078ec0ff */
[----:B------:R-:W-:-:S07]  /*147c0*/  IMAD.MOV.U32 R13, RZ, RZ, R2 ;  /* 0x000000ffff0d7224 */ /* 0x000fce00078e0002 */
[----:B012---:R-:W-:Y:S05]  /*147d0*/  WARPSYNC.COLLECTIVE R15, `(.L_x_2668) ;  /* 0x000000000f087348 */ /* 0x007fea0003c00000 */
[----:B------:R3:W4:Y:S02]  /*147e0*/  SHFL.IDX P6, R14, R13, R12, R11 ;  /* 0x0000000c0d0e7389 */ /* 0x00072400000c000b */
[----:B01234-:R-:W-:Y:S01]  /*147f0*/  ENDCOLLECTIVE ;  /* 0x000000000000791b */ /* 0x01ffe20003800000 */
.L_x_2668:
[----:B------:R-:W-:Y:S05]  /*14800*/  BSYNC B0 ;  /* 0x0000000000007941 */ /* 0x000fea0003800000 */
.L_x_2667:
[----:B------:R-:W-:Y:S05]  /*14810*/  BRA `(.L_x_2669) ;  /* 0xffffffc400207947 */ /* 0x000fea000383ffff */
.L_x_2552:
[----:B------:R-:W-:Y:S01]  /*14820*/  BSSY B1, `(.L_x_2670) ;  /* 0x0000006000017945 */ /* 0x000fe20003800000 */
[----:B------:R-:W-:-:S07]  /*14830*/  IMAD.MOV.U32 R15, RZ, RZ, -0x1 ;  /* 0xffffffffff0f7424 */ /* 0x000fce00078e00ff */
[----:B012---:R-:W-:Y:S05]  /*14840*/  WARPSYNC.COLLECTIVE R15, `(.L_x_2671) ;  /* 0x000000000f0c7348 */ /* 0x007fea0003c00000 */
[----:B------:R-:W-:Y:S02]  /*14850*/  ELECT P6, UR62, PT ;  /* 0x00000000003e782f */ /* 0x000fe400038c0000 */
[----:B------:R-:W-:Y:S01]  /*14860*/  MOV R14, UR62 ;  /* 0x0000003e000e7c02 */ /* 0x000fe20008000f00 */
[----:B012---:R-:W-:Y:S10]  /*14870*/  ENDCOLLECTIVE ;  /* 0x000000000000791b */ /* 0x007ff40003800000 */
.L_x_2671:
[----:B------:R-:W-:Y:S05]  /*14880*/  BSYNC B1 ;  /* 0x0000000000017941 */ /* 0x000fea0003800000 */
.L_x_2670:
[----:B------:R-:W-:Y:S05]  /*14890*/  BRA `(.L_x_2672) ;  /* 0xffffffc400187947 */ /* 0x000fea000383ffff */
.L_x_2554:
[----:B-1----:R1:W3:Y:S02]  /*148a0*/  SYNCS.PHASECHK.TRANS64.TRYWAIT P1, [R5+URZ+0x2a840], R0 ;  /* 0x02a84000050075a7 */ /* 0x0022e4000802017f */
[----:B---3--:R-:W-:Y:S05]  /*148b0*/  @!P1 NANOSLEEP.SYNCS 0x989680 ;  /* 0x009896800000995d */ /* 0x008fea0003900000 */
[----:B------:R-:W3:Y:S02]  /*148c0*/  @!P1 SYNCS.PHASECHK.TRANS64 P1, [R5+URZ+0x2a840], R0 ;  /* 0x02a84000050095a7 */ /* 0x000ee4000802007f */
[----:B---3--:R-:W-:Y:S05]  /*148d0*/  @!P1 BRA `(.L_x_2554) ;  /* 0xfffffffc00f09947 */ /* 0x008fea000383ffff */
[----:B------:R-:W-:Y:S05]  /*148e0*/  BRA `(.L_x_2673) ;  /* 0xffffffc400387947 */ /* 0x000fea000383ffff */
.L_x_2556:
[----:B---3--:R3:W4:Y:S02]  /*148f0*/  SYNCS.PHASECHK.TRANS64.TRYWAIT P1, [R27+URZ+0x2a840], R2 ;  /* 0x02a840021b0075a7 */ /* 0x008724000802017f */
[----:B----4-:R-:W-:Y:S05]  /*14900*/  @!P1 NANOSLEEP.SYNCS 0x989680 ;  /* 0x009896800000995d */ /* 0x010fea0003900000 */
[----:B------:R-:W4:Y:S02]  /*14910*/  @!P1 SYNCS.PHASECHK.TRANS64 P1, [R27+URZ+0x2a840], R2 ;  /* 0x02a840021b0095a7 */ /* 0x000f24000802007f */
[----:B----4-:R-:W-:Y:S05]  /*14920*/  @!P1 BRA `(.L_x_2556) ;  /* 0xfffffffc00f09947 */ /* 0x010fea000383ffff */
[----:B------:R-:W-:Y:S05]  /*14930*/  BRA `(.L_x_2674) ;  /* 0xffffffc400447947 */ /* 0x000fea000383ffff */
.L_x_2558:
[----:B----4-:R4:W0:Y:S02]  /*14940*/  SYNCS.PHASECHK.TRANS64.TRYWAIT P1, [R5+URZ+0x2a860], R0 ;  /* 0x02a86000050075a7 */ /* 0x010824000802017f */
[----:B0-----:R-:W-:Y:S05]  /*14950*/  @!P1 NANOSLEEP.SYNCS 0x989680 ;  /* 0x009896800000995d */ /* 0x001fea0003900000 */
[----:B------:R-:W0:Y:S02]  /*14960*/  @!P1 SYNCS.PHASECHK.TRANS64 P1, [R5+URZ+0x2a860], R0 ;  /* 0x02a86000050095a7 */ /* 0x000e24000802007f */
[----:B0-----:R-:W-:Y:S05]  /*14970*/  @!P1 BRA `(.L_x_2558) ;  /* 0xfffffffc00f09947 */ /* 0x001fea000383ffff */
[----:B------:R-:W-:Y:S05]  /*14980*/  BRA `(.L_x_2675) ;  /* 0xffffffc400407947 */ /* 0x000fea000383ffff */
.L_x_2676:
        /* <DEDUP_REMOVED lines=15> */
.L_x_15640:


//--------------------- .text._ZN7cutlass13device_kernelIN5flash11enable_sm90INS1_16FlashAttnFwdSm90INS1_25CollectiveMainloopFwdSm90ILi2EN4cute5tupleIJNS5_1CILi1EEES8_S8_EEENS6_IJNS7_ILi128EEENS7_ILi96EEENS7_ILi192EEEEEELi128ENS_10bfloat16_tEfNS_4arch4Sm90ELb1ELb0ELb1ELb1ELb1ELb1ELb0ELb1ELb1ELb1ELb0ELb0EEENS1_21CollectiveEpilogueFwdINS6_IJSA_SA_SB_EEES9_SE_SG_Li256ELb1ELb1ELb0ELb0EEENS1_36VarlenDynamicPersistentTileSchedulerILi128ELi96ELi256ELi128ELb0ELb1ELb1ELb1ELb1ELb1EEEEEEEEEvNT_6ParamsE --------------------------
	.section	.text._ZN7cutlass13device_kernelIN5flash11enable_sm90INS1_16FlashAttnFwdSm90INS1_25CollectiveMainloopFwdSm90ILi2EN4cute5tupleIJNS5_1CILi1EEES8_S8_EEENS6_IJNS7_ILi128EEENS7_ILi96EEENS7_ILi192EEEEEELi128ENS_10bfloat16_tEfNS_4arch4Sm90ELb1ELb0ELb1ELb1ELb1ELb1ELb0ELb1ELb1ELb1ELb0ELb0EEENS1_21CollectiveEpilogueFwdINS6_IJSA_SA_SB_EEES9_SE_SG_Li256ELb1ELb1ELb0ELb0EEENS1_36VarlenDynamicPersistentTileSchedulerILi128ELi96ELi256ELi128ELb0ELb1ELb1ELb1ELb1ELb1EEEEEEEEEvNT_6ParamsE,"ax",@progbits
	.align	128
.text._ZN7cutlass13device_kernelIN5flash11enable_sm90INS1_16FlashAttnFwdSm90INS1_25CollectiveMainloopFwdSm90ILi2EN4cute5tupleIJNS5_1CILi1EEES8_S8_EEENS6_IJNS7_ILi128EEENS7_ILi96EEENS7_ILi192EEEEEELi128ENS_10bfloat16_tEfNS_4arch4Sm90ELb1ELb0ELb1ELb1ELb1ELb1ELb0ELb1ELb1ELb1ELb0ELb0EEENS1_21CollectiveEpilogueFwdINS6_IJSA_SA_SB_EEES9_SE_SG_Li256ELb1ELb1ELb0ELb0EEENS1_36VarlenDynamicPersistentTileSchedulerILi128ELi96ELi256ELi128ELb0ELb1ELb1ELb1ELb1ELb1EEEEEEEEEvNT_6ParamsE:
        .type           _ZN7cutlass13device_kernelIN5flash11enable_sm90INS1_16FlashAttnFwdSm90INS1_25CollectiveMainloopFwdSm90ILi2EN4cute5tupleIJNS5_1CILi1EEES8_S8_EEENS6_IJNS7_ILi128EEENS7_ILi96EEENS7_ILi192EEEEEELi128ENS_10bfloat16_tEfNS_4arch4Sm90ELb1ELb0ELb1ELb1ELb1ELb1ELb0ELb1ELb1ELb1ELb0ELb0EEENS1_21CollectiveEpilogueFwdINS6_IJSA_SA_SB_EEES9_SE_SG_Li256ELb1ELb1ELb0ELb0EEENS1_36VarlenDynamicPersistentTileSchedulerILi128ELi96ELi256ELi128ELb0ELb1ELb1ELb1ELb1ELb1EEEEEEEEEvNT_6ParamsE,@function
        .size           _ZN7cutlass13device_kernelIN5flash11enable_sm90INS1_16FlashAttnFwdSm90INS1_25CollectiveMainloopFwdSm90ILi2EN4cute5tupleIJNS5_1CILi1EEES8_S8_EEENS6_IJNS7_ILi128EEENS7_ILi96EEENS7_ILi192EEEEEELi128ENS_10bfloat16_tEfNS_4arch4Sm90ELb1ELb0ELb1ELb1ELb1ELb1ELb0ELb1ELb1ELb1ELb0ELb0EEENS1_21CollectiveEpilogueFwdINS6_IJSA_SA_SB_EEES9_SE_SG_Li256ELb1ELb1ELb0ELb0EEENS1_36VarlenDynamicPersistentTileSchedulerILi128ELi96ELi256ELi128ELb0ELb1ELb1ELb1ELb1ELb1EEEEEEEEEvNT_6ParamsE,(.L_x_15641 - _ZN7cutlass13device_kernelIN5flash11enable_sm90INS1_16FlashAttnFwdSm90INS1_25CollectiveMainloopFwdSm90ILi2EN4cute5tupleIJNS5_1CILi1EEES8_S8_EEENS6_IJNS7_ILi128EEENS7_ILi96EEENS7_ILi192EEEEEELi128ENS_10bfloat16_tEfNS_4arch4Sm90ELb1ELb0ELb1ELb1ELb1ELb1ELb0ELb1ELb1ELb1ELb0ELb0EEENS1_21CollectiveEpilogueFwdINS6_IJSA_SA_SB_EEES9_SE_SG_Li256ELb1ELb1ELb0ELb0EEENS1_36VarlenDynamicPersistentTileSchedulerILi128ELi96ELi256ELi128ELb0ELb1ELb1ELb1ELb1ELb1EEEEEEEEEvNT_6ParamsE)
        .other          _ZN7cutlass13device_kernelIN5flash11enable_sm90INS1_16FlashAttnFwdSm90INS1_25CollectiveMainloopFwdSm90ILi2EN4cute5tupleIJNS5_1CILi1EEES8_S8_EEENS6_IJNS7_ILi128EEENS7_ILi96EEENS7_ILi192EEEEEELi128ENS_10bfloat16_tEfNS_4arch4Sm90ELb1ELb0ELb1ELb1ELb1ELb1ELb0ELb1ELb1ELb1ELb0ELb0EEENS1_21CollectiveEpilogueFwdINS6_IJSA_SA_SB_EEES9_SE_SG_Li256ELb1ELb1ELb0ELb0EEENS1_36VarlenDynamicPersistentTileSchedulerILi128ELi96ELi256ELi128ELb0ELb1ELb1ELb1ELb1ELb1EEEEEEEEEvNT_6ParamsE,@"STO_CUDA_ENTRY STV_DEFAULT"
_ZN7cutlass13device_kernelIN5flash11enable_sm90INS1_16FlashAttnFwdSm90INS1_25CollectiveMainloopFwdSm90ILi2EN4cute5tupleIJNS5_1CILi1EEES8_S8_EEENS6_IJNS7_ILi128EEENS7_ILi96EEENS7_ILi192EEEEEELi128ENS_10bfloat16_tEfNS_4arch4Sm90ELb1ELb0ELb1ELb1ELb1ELb1ELb0ELb1ELb1ELb1ELb0ELb0EEENS1_21CollectiveEpilogueFwdINS6_IJSA_SA_SB_EEES9_SE_SG_Li256ELb1ELb1ELb0ELb0EEENS1_36VarlenDynamicPersistentTileSchedulerILi128ELi96ELi256ELi128ELb0ELb1ELb1ELb1ELb1ELb1EEEEEEEEEvNT_6ParamsE:
        /* <DEDUP_REMOVED lines=18> */
.L_x_2678:
[----:B------:R-:W-:Y:S05]  /*0120*/  BSYNC B0 ;  /* 0x0000000000007941 */ /* 0x000fea0003800000 */
.L_x_2677:
        /* <DEDUP_REMOVED lines=41> */
.L_x_2679:
        /* <DEDUP_REMOVED lines=22> */
.L_x_2680:
        /* <DEDUP_REMOVED lines=18> */
.L_x_2681:
        /* <DEDUP_REMOVED lines=22> */
.L_x_2682:
        /* <DEDUP_REMOVED lines=22> */
.L_x_2683:
        /* <DEDUP_REMOVED lines=10> */
.L_x_2686:
        /* <DEDUP_REMOVED lines=18> */
[----:B------:R-:W-:Y:S01]  /*0ac0*/  IMAD.MOV.U32 R196, RZ, RZ, RZ ;  /* 0x000000ffffc47224 */ /* 0x000fe200078e00ff */
[----:B------:R-:W-:Y:S01]  /*0ad0*/  MOV R170, RZ ;  /* 0x000000ff00aa7202 */ /* 0x000fe20000000f00 */
[----:B------:R-:W-:Y:S02]  /*0ae0*/  IMAD.MOV.U32 R18, RZ, RZ, RZ ;  /* 0x000000ffff127224 */ /* 0x000fe400078e00ff */
[----:B------:R-:W-:Y:S02]  /*0af0*/  IMAD.MOV.U32 R167, RZ, RZ, RZ ;  /* 0x000000ffffa77224 */ /* 0x000fe400078e00ff */
[----:B------:R-:W-:-:S06]  /*0b00*/  IMAD.MOV.U32 R162, RZ, RZ, RZ ;  /* 0x000000ffffa27224 */ /* 0x000fcc00078e00ff */
[----:B------:R-:W-:Y:S01]  /*0b10*/  UIADD3 UR4, UR4, 0xc400, URZ ;  /* 0x0000c40004047890 */ /* 0x000fe2000fffe03f */
[----:B--2---:R-:W-:Y:S02]  /*0b20*/  R2UR UR5, R3 ;  /* 0x00000000030572ca */ /* 0x004fe400000e0000 */
[----:B------:R-:W-:-:S04]  /*0b30*/  SHF.R.S32.HI R3, RZ, 0x1f, R0 ;  /* 0x0000001fff037819 */ /* 0x000fc80000011400 */
[CC--:B------:R-:W-:Y:S02]  /*0b40*/  LEA.HI R5, R3.reuse, R0.reuse, RZ, 0x7 ;  /* 0x0000000003057211 */ /* 0x0c0fe400078f38ff */
[-C--:B------:R-:W-:Y:S02]  /*0b50*/  LEA.HI R4, R3, R0.reuse, RZ, 0x4 ;  /* 0x0000000003047211 */ /* 0x080fe400078f20ff */
[----:B------:R-:W-:Y:S02]  /*0b60*/  LOP3.LUT R7, R5, 0xffffff80, RZ, 0xc0, !PT ;  /* 0xffffff8005077812 */ /* 0x000fe400078ec0ff */
[----:B------:R-:W-:Y:S01]  /*0b70*/  LEA.HI R198, R3, R0, RZ, 0x3 ;  /* 0x0000000003c67211 */ /* 0x000fe200078f18ff */
[----:B------:R-:W-:Y:S01]  /*0b80*/  ULOP3.LUT UR5, UR5, 0x1, URZ, 0xfc, !UPT ;  /* 0x0000000105057892 */ /* 0x000fe2000f8efc3f */
[----:B------:R-:W-:Y:S01]  /*0b90*/  SHF.R.S32.HI R222, RZ, 0x7, R5 ;  /* 0x00000007ffde7819 */ /* 0x000fe20000011405 */
[----:B------:R-:W-:Y:S01]  /*0ba0*/  IMAD.IADD R214, R0, 0x1, -R7 ;  /* 0x0000000100d67824 */ /* 0x000fe200078e0a07 */
[----:B------:R-:W-:-:S02]  /*0bb0*/  SHF.R.S32.HI R7, RZ, 0x4, R4 ;  /* 0x00000004ff077819 */ /* 0x000fc40000011404 */
[----:B------:R-:W-:Y:S02]  /*0bc0*/  LOP3.LUT R191, R198, 0xfffffff8, RZ, 0xc0, !PT ;  /* 0xfffffff8c6bf7812 */ /* 0x000fe400078ec0ff */
[----:B------:R-:W-:Y:S02]  /*0bd0*/  SHF.R.S32.HI R9, RZ, 0x1f, R214 ;  /* 0x0000001fff097819 */ /* 0x000fe400000114d6 */
[----:B------:R-:W-:Y:S01]  /*0be0*/  LEA.HI R6, R4, R7, RZ, 0x1 ;  /* 0x0000000704067211 */ /* 0x000fe200078f08ff */
[----:B------:R-:W-:Y:S01]  /*0bf0*/  IMAD.IADD R191, R0, 0x1, -R191 ;  /* 0x0000000100bf7824 */ /* 0x000fe200078e0abf */
[CC--:B------:R-:W-:Y:S02]  /*0c00*/  LEA.HI R8, R9.reuse, R214.reuse, RZ, 0x2 ;  /* 0x000000d609087211 */ /* 0x0c0fe400078f10ff */
[----:B------:R-:W-:Y:S01]  /*0c10*/  LEA.HI R9, R9, R214, RZ, 0x5 ;  /* 0x000000d609097211 */ /* 0x000fe200078f28ff */
[----:B------:R-:W-:Y:S01]  /*0c20*/  IMAD.SHL.U32 R187, R191, 0x8, RZ ;  /* 0x00000008bfbb7824 */ /* 0x000fe200078e00ff */
[----:B------:R-:W-:-:S02]  /*0c30*/  SHF.R.S32.HI R10, RZ, 0x2, R8 ;  /* 0x00000002ff0a7819 */ /* 0x000fc40000011408 */
[----:B------:R-:W-:Y:S01]  /*0c40*/  SHF.R.S32.HI R11, RZ, 0x1f, R8 ;  /* 0x0000001fff0b7819 */ /* 0x000fe20000011408 */
[----:B------:R-:W-:Y:S01]  /*0c50*/  VIADD R190, R187, 0x40 ;  /* 0x00000040bbbe7836 */ /* 0x000fe20000000000 */
[----:B------:R-:W-:Y:S02]  /*0c60*/  SHF.R.S32.HI R9, RZ, 0x5, R9 ;  /* 0x00000005ff097819 */ /* 0x000fe40000011409 */
[----:B------:R-:W-:Y:S02]  /*0c70*/  LEA.HI R11, R11, R10, RZ, 0x3 ;  /* 0x0000000a0b0b7211 */ /* 0x000fe400078f18ff */
[----:B------:R-:W-:Y:S02]  /*0c80*/  LOP3.LUT R6, R6, 0x1ffffffe, RZ, 0xc0, !PT ;  /* 0x1ffffffe06067812 */ /* 0x000fe400078ec0ff */
[----:B------:R-:W-:Y:S02]  /*0c90*/  LOP3.LUT R11, R11, 0xfffffff8, RZ, 0xc0, !PT ;  /* 0xfffffff80b0b7812 */ /* 0x000fe400078ec0ff */
[----:B------:R-:W-:Y:S01]  /*0ca0*/  LEA.HI R5, R5, R222, RZ, 0x1 ;  /* 0x000000de05057211 */ /* 0x000fe200078f08ff */
[----:B------:R-:W-:Y:S01]  /*0cb0*/  IMAD.IADD R7, R7, 0x1, -R6 ;  /* 0x0000000107077824 */ /* 0x000fe200078e0a06 */
[----:B------:R-:W-:Y:S01]  /*0cc0*/  LEA.HI R6, R3, R0, RZ, 0x5 ;  /* 0x0000000003067211 */ /* 0x000fe200078f28ff */
[----:B------:R-:W-:Y:S01]  /*0cd0*/  IMAD.IADD R10, R10, 0x1, -R11 ;  /* 0x000000010a0a7824 */ /* 0x000fe200078e0a0b */
[----:B------:R-:W-:-:S02]  /*0ce0*/  LOP3.LUT R5, R5, 0x3fffffe, RZ, 0xc0, !PT ;  /* 0x03fffffe05057812 */ /* 0x000fc400078ec0ff */
[----:B------:R-:W-:Y:S01]  /*0cf0*/  SHF.R.S32.HI R6, RZ, 0x5, R6 ;  /* 0x00000005ff067819 */ /* 0x000fe20000011406 */
[----:B------:R-:W-:Y:S01]  /*0d00*/  IMAD R10, R9, 0x10, R10 ;  /* 0x00000010090a7824 */ /* 0x000fe200078e020a */
[----:B------:R-:W-:Y:S01]  /*0d10*/  LEA.HI R9, R3, R0, RZ, 0x2 ;  /* 0x0000000003097211 */ /* 0x000fe200078f10ff */
[----:B------:R-:W-:Y:S01]  /*0d20*/  IMAD.IADD R5, R222, 0x1, -R5 ;  /* 0x00000001de057824 */ /* 0x000fe200078e0a05 */
[----:B------:R-:W-:Y:S01]  /*0d30*/  LOP3.LUT R3, R4, 0x3fffff0, RZ, 0xc0, !PT ;  /* 0x03fffff004037812 */ /* 0x000fe200078ec0ff */
[----:B------:R-:W-:Y:S01]  /*0d40*/  IMAD.SHL.U32 R182, R6, 0x200, RZ ;  /* 0x0000020006b67824 */ /* 0x000fe200078e00ff */
[----:B------:R-:W-:Y:S01]  /*0d50*/  LOP3.LUT R197, R9, 0xfffffffc, RZ, 0xc0, !PT ;  /* 0xfffffffc09c57812 */ /* 0x000fe200078ec0ff */
[----:B------:R-:W-:Y:S01]  /*0d60*/  IMAD R223, R5, 0x40, R10 ;  /* 0x0000004005df7824 */ /* 0x000fe200078e020a */
[----:B------:R-:W-:Y:S01]  /*0d70*/  SHF.R.S32.HI R169, RZ, 0x2, R9 ;  /* 0x00000002ffa97819 */ /* 0x000fe20000011409 */
[C---:B------:R-:W-:Y:S01]  /*0d80*/  IMAD.IADD R3, R0.reuse, 0x1, -R3 ;  /* 0x0000000100037824 */ /* 0x040fe200078e0a03 */
[----:B------:R-:W-:Y:S01]  /*0d90*/  SHF.R.S32.HI R4, RZ, 0x1f, R9 ;  /* 0x0000001fff047819 */ /* 0x000fe20000011409 */
[----:B------:R-:W-:Y:S01]  /*0da0*/  IMAD.IADD R197, R0, 0x1, -R197 ;  /* 0x0000000100c57824 */ /* 0x000fe200078e0ac5 */
[----:B------:R-:W-:Y:S01]  /*0db0*/  IADD3 R221, R169, 0x40, RZ ;  /* 0x00000040a9dd7810 */ /* 0x000fe20007ffe0ff */
[----:B------:R-:W-:Y:S01]  /*0dc0*/  IMAD R12, R6, 0x10, R3 ;  /* 0x00000010060c7824 */ /* 0x000fe200078e0203 */
[----:B------:R-:W-:Y:S01]  /*0dd0*/  LEA.HI R4, R4, R169, RZ, 0x3 ;  /* 0x000000a904047211 */ /* 0x000fe200078f18ff */
[----:B------:R-:W-:Y:S01]  /*0de0*/  IMAD.SHL.U32 R160, R197, 0x4, RZ ;  /* 0x00000004c5a07824 */ /* 0x000fe200078e00ff */
[----:B------:R-:W-:Y:S01]  /*0df0*/  SHF.R.S32.HI R0, RZ, 0x1f, R221 ;  /* 0x0000001fff007819 */ /* 0x000fe200000114dd */
[----:B------:R-:W-:Y:S01]  /*0e00*/  IMAD.SHL.U32 R176, R221, 0x40, RZ ;  /* 0x00000040ddb07824 */ /* 0x000fe200078e00ff */
[----:B------:R-:W-:Y:S01]  /*0e10*/  LOP3.LUT R4, R4, 0xfffffff8, RZ, 0xc0, !PT ;  /* 0xfffffff804047812 */ /* 0x000fe200078ec0ff */
[----:B------:R-:W-:Y:S01]  /*0e20*/  VIADD R172, R160, 0x20 ;  /* 0x00000020a0ac7836 */ /* 0x000fe20000000000 */
[----:B------:R-:W-:Y:S01]  /*0e30*/  LEA.HI R0, R0, R221, RZ, 0x3 ;  /* 0x000000dd00007211 */ /* 0x000fe200078f18ff */
[----:B------:R-:W-:Y:S01]  /*0e40*/  VIADD R171, R160, 0x40 ;  /* 0x00000040a0ab7836 */ /* 0x000fe20000000000 */
[----:B------:R-:W-:Y:S01]  /*0e50*/  LOP3.LUT R176, R176, 0x1c0, RZ, 0xc0, !PT ;  /* 0x000001c0b0b07812 */ /* 0x000fe200078ec0ff */
[C---:B------:R-:W-:Y:S01]  /*0e60*/  IMAD.IADD R163, R160.reuse, 0x1, R172 ;  /* 0x00000001a0a37824 */ /* 0x040fe200078e02ac */
[----:B------:R-:W-:Y:S01]  /*0e70*/  SHF.R.S32.HI R198, RZ, 0x3, R198 ;  /* 0x00000003ffc67819 */ /* 0x000fe200000114c6 */
[----:B------:R-:W-:Y:S01]  /*0e80*/  IMAD.IADD R164, R160, 0x1, R171 ;  /* 0x00000001a0a47824 */ /* 0x000fe200078e02ab */
[----:B------:R-:W-:Y:S01]  /*0e90*/  SHF.R.U32.HI R220, RZ, 0x3, R176 ;  /* 0x00000003ffdc7819 */ /* 0x000fe200000116b0 */
[----:B------:R-:W-:Y:S01]  /*0ea0*/  IMAD.IADD R213, R169, 0x1, -R4 ;  /* 0x00000001a9d57824 */ /* 0x000fe200078e0a04 */
[----:B------:R-:W-:Y:S01]  /*0eb0*/  SHF.R.S32.HI R227, RZ, 0x1f, R187 ;  /* 0x0000001fffe37819 */ /* 0x000fe200000114bb */
[----:B------:R-:W-:Y:S01]  /*0ec0*/  IMAD.SHL.U32 R183, R0, 0x40, RZ ;  /* 0x0000004000b77824 */ /* 0x000fe200078e00ff */
[----:B------:R-:W-:Y:S01]  /*0ed0*/  SHF.R.S32.HI R0, RZ, 0x1f, R163 ;  /* 0x0000001fff007819 */ /* 0x000fe200000114a3 */
[----:B------:R-:W-:Y:S01]  /*0ee0*/  IMAD.SHL.U32 R180, R213, 0x40, RZ ;  /* 0x00000040d5b47824 */ /* 0x000fe200078e00ff */
[----:B------:R-:W-:Y:S01]  /*0ef0*/  SHF.R.S32.HI R3, RZ, 0x1f, R164 ;  /* 0x0000001fff037819 */ /* 0x000fe200000114a4 */
[----:B------:R-:W-:Y:S01]  /*0f00*/  IMAD R12, R12, 0x8, R7 ;  /* 0x000000080c0c7824 */ /* 0x000fe200078e0207 */
[CC--:B------:R-:W-:Y:S01]  /*0f10*/  LEA.HI R165, R0.reuse, R163.reuse, RZ, 0x3 ;  /* 0x000000a300a57211 */ /* 0x0c0fe200078f18ff */
[----:B------:R-:W-:Y:S01]  /*0f20*/  IMAD.SHL.U32 R16, R197, 0x8, RZ ;  /* 0x00000008c5107824 */ /* 0x000fe200078e00ff */
[----:B------:R-:W-:Y:S01]  /*0f30*/  LEA.HI R0, R0, R163, RZ, 0x6 ;  /* 0x000000a300007211 */ /* 0x000fe200078f30ff */
[----:B------:R-:W-:Y:S01]  /*0f40*/  VIADD R174, R160, 0x10 ;  /* 0x00000010a0ae7836 */ /* 0x000fe20000000000 */
[CC--:B------:R-:W-:Y:S01]  /*0f50*/  LEA.HI R5, R3.reuse, R164.reuse, RZ, 0x6 ;  /* 0x000000a403057211 */ /* 0x0c0fe200078f30ff */
[----:B------:R-:W-:Y:S01]  /*0f60*/  VIADD R19, R16, 0x60 ;  /* 0x0000006010137836 */ /* 0x000fe20000000000 */
[----:B------:R-:W-:Y:S01]  /*0f70*/  LOP3.LUT R180, R180, 0x1c0, RZ, 0xc0, !PT ;  /* 0x000001c0b4b47812 */ /* 0x000fe200078ec0ff */
[----:B------:R-:W-:Y:S01]  /*0f80*/  IMAD.SHL.U32 R4, R0, 0x80, RZ ;  /* 0x0000008000047824 */ /* 0x000fe200078e00ff */
[----:B------:R-:W-:Y:S01]  /*0f90*/  LEA.HI R3, R3, R164, RZ, 0x3 ;  /* 0x000000a403037211 */ /* 0x000fe200078f18ff */
[----:B------:R-:W-:Y:S01]  /*0fa0*/  IMAD.SHL.U32 R7, R5, 0x80, RZ ;  /* 0x0000008005077824 */ /* 0x000fe200078e00ff */
[----:B------:R-:W-:Y:S01]  /*0fb0*/  SHF.R.U32.HI R181, RZ, 0x3, R180 ;  /* 0x00000003ffb57819 */ /* 0x000fe200000116b4 */
[----:B------:R-:W-:Y:S01]  /*0fc0*/  VIADD R22, R16, 0x80 ;  /* 0x0000008010167836 */ /* 0x000fe20000000000 */
[----:B------:R-:W-:Y:S01]  /*0fd0*/  LOP3.LUT R0, R180, 0x38, R165, 0xf8, !PT ;  /* 0x00000038b4007812 */ /* 0x000fe200078ef8a5 */
[----:B------:R-:W-:Y:S01]  /*0fe0*/  VIADD R23, R16, 0xa0 ;  /* 0x000000a010177836 */ /* 0x000fe20000000000 */
[----:B------:R-:W-:Y:S01]  /*0ff0*/  LOP3.LUT R11, R176, 0x38, R3, 0xf8, !PT ;  /* 0x00000038b00b7812 */ /* 0x000fe200078ef803 */
[----:B------:R-:W-:Y:S01]  /*1000*/  VIADD R173, R160, 0x30 ;  /* 0x00000030a0ad7836 */ /* 0x000fe20000000000 */
[----:B------:R-:W-:Y:S01]  /*1010*/  LOP3.LUT R5, R0, R181, RZ, 0x3c, !PT ;  /* 0x000000b500057212 */ /* 0x000fe200078e3cff */
[----:B------:R-:W-:Y:S01]  /*1020*/  VIADD R175, R160, 0x50 ;  /* 0x00000050a0af7836 */ /* 0x000fe20000000000 */
[----:B------:R-:W-:Y:S01]  /*1030*/  LOP3.LUT R183, R183, 0xfffffe00, RZ, 0xc0, !PT ;  /* 0xfffffe00b7b77812 */ /* 0x000fe200078ec0ff */
[----:B------:R-:W-:Y:S01]  /*1040*/  IMAD.SHL.U32 R224, R12, 0x8, RZ ;  /* 0x000000080ce07824 */ /* 0x000fe200078e00ff */
[----:B------:R-:W-:-:S02]  /*1050*/  LOP3.LUT R7, R7, 0xffffe000, RZ, 0xc0, !PT ;  /* 0xffffe00007077812 */ /* 0x000fc400078ec0ff */
[-C--:B------:R-:W-:Y:S02]  /*1060*/  LOP3.LUT R0, R11, R220.reuse, RZ, 0x3c, !PT ;  /* 0x000000dc0b007212 */ /* 0x080fe400078e3cff */
[----:B------:R-:W-:Y:S02]  /*1070*/  LOP3.LUT R9, R176, 0x38, R165, 0xf8, !PT ;  /* 0x00000038b0097812 */ /* 0x000fe400078ef8a5 */
[--C-:B------:R-:W-:Y:S01]  /*1080*/  IADD3 R215, R0, R7, R183.reuse ;  /* 0x0000000700d77210 */ /* 0x100fe20007ffe0b7 */
[----:B------:R-:W-:Y:S01]  /*1090*/  IMAD.U32 R0, RZ, RZ, UR5 ;  /* 0x00000005ff007e24 */ /* 0x000fe2000f8e00ff */
[----:B------:R-:W-:Y:S02]  /*10a0*/  LOP3.LUT R4, R4, 0xffffe000, RZ, 0xc0, !PT ;  /* 0xffffe00004047812 */ /* 0x000fe400078ec0ff */
[----:B------:R-:W-:Y:S02]  /*10b0*/  LOP3.LUT R9, R9, R220, RZ, 0x3c, !PT ;  /* 0x000000dc09097212 */ /* 0x000fe400078e3cff */
[-C--:B------:R-:W-:Y:S01]  /*10c0*/  IADD3 R219, R5, R4.reuse, R182 ;  /* 0x0000000405db7210 */ /* 0x080fe20007ffe0b6 */
[----:B------:R0:W-:Y:S01]  /*10d0*/  STL [R1+0x30], R0 ;  /* 0x0000300001007387 */ /* 0x0001e20000100800 */
[----:B------:R-:W-:Y:S01]  /*10e0*/  IADD3 R9, R9, R4, R183 ;  /* 0x0000000409097210 */ /* 0x000fe20007ffe0b7 */
[----:B------:R-:W-:Y:S01]  /*10f0*/  IMAD.U32 R4, RZ, RZ, UR4 ;  /* 0x00000004ff047e24 */ /* 0x000fe2000f8e00ff */
[----:B------:R-:W-:-:S02]  /*1100*/  LOP3.LUT R6, R180, 0x38, R3, 0xf8, !PT ;  /* 0x00000038b4067812 */ /* 0x000fc400078ef803 */
[----:B------:R-:W-:Y:S02]  /*1110*/  LOP3.LUT R5, R8, 0x7ffffffc, RZ, 0xc0, !PT ;  /* 0x7ffffffc08057812 */ /* 0x000fe400078ec0ff */
[----:B------:R1:W-:Y:S01]  /*1120*/  STL [R1+0x34], R4 ;  /* 0x0000340401007387 */ /* 0x0003e20000100800 */
[----:B------:R-:W-:Y:S02]  /*1130*/  LOP3.LUT R6, R6, R181, RZ, 0x3c, !PT ;  /* 0x000000b506067212 */ /* 0x000fe400078e3cff */
[----:B0-----:R-:W-:Y:S01]  /*1140*/  LEA.HI R0, R197, R197, RZ, 0x1 ;  /* 0x000000c5c5007211 */ /* 0x001fe200078f08ff */
[----:B------:R-:W-:Y:S01]  /*1150*/  IMAD.IADD R188, R214, 0x1, -R5 ;  /* 0x00000001d6bc7824 */ /* 0x000fe200078e0a05 */
[----:B------:R-:W-:Y:S02]  /*1160*/  IADD3 R6, R6, R7, R182 ;  /* 0x0000000706067210 */ /* 0x000fe40007ffe0b6 */
[----:B------:R-:W-:Y:S02]  /*1170*/  LOP3.LUT R0, R0, 0x1ffffffe, RZ, 0xc0, !PT ;  /* 0x1ffffffe00007812 */ /* 0x000fe400078ec0ff */
[----:B------:R-:W-:-:S02]  /*1180*/  SHF.R.S32.HI R17, RZ, 0x1f, R16 ;  /* 0x0000001fff117819 */ /* 0x000fc40000011410 */
[----:B-1----:R-:W-:Y:S01]  /*1190*/  LOP3.LUT R4, R176, 0x38, R16, 0xf8, !PT ;  /* 0x00000038b0047812 */ /* 0x002fe200078ef810 */
[----:B------:R-:W-:Y:S01]  /*11a0*/  IMAD.IADD R0, R197, 0x1, -R0 ;  /* 0x00000001c5007824 */ /* 0x000fe200078e0a00 */
[----:B------:R-:W-:Y:S02]  /*11b0*/  SHF.R.S32.HI R168, RZ, 0x1f, R19 ;  /* 0x0000001fffa87819 */ /* 0x000fe40000011413 */
[----:B------:R-:W-:Y:S02]  /*11c0*/  LOP3.LUT R4, R183, R4, R220, 0xf6, !PT ;  /* 0x00000004b7047212 */ /* 0x000fe400078ef6dc */
[----:B------:R-:W-:Y:S02]  /*11d0*/  SHF.R.S32.HI R179, RZ, 0x1f, R22 ;  /* 0x0000001fffb37819 */ /* 0x000fe40000011416 */
[----:B------:R-:W-:Y:S02]  /*11e0*/  SHF.R.S32.HI R178, RZ, 0x1f, R23 ;  /* 0x0000001fffb27819 */ /* 0x000fe40000011417 */
[----:B------:R-:W-:-:S02]  /*11f0*/  SHF.R.S32.HI R204, RZ, 0x1f, R174 ;  /* 0x0000001fffcc7819 */ /* 0x000fc400000114ae */
[----:B------:R-:W-:Y:S02]  /*1200*/  SHF.R.S32.HI R226, RZ, 0x1f, R190 ;  /* 0x0000001fffe27819 */ /* 0x000fe400000114be */
[----:B------:R-:W-:Y:S02]  /*1210*/  SHF.R.S32.HI R203, RZ, 0x1f, R172 ;  /* 0x0000001fffcb7819 */ /* 0x000fe400000114ac */
[----:B------:R-:W-:Y:S02]  /*1220*/  SHF.R.S32.HI R202, RZ, 0x1f, R173 ;  /* 0x0000001fffca7819 */ /* 0x000fe400000114ad */
[----:B------:R-:W-:Y:S02]  /*1230*/  SHF.R.S32.HI R201, RZ, 0x1f, R171 ;  /* 0x0000001fffc97819 */ /* 0x000fe400000114ab */
[----:B------:R-:W-:Y:S02]  /*1240*/  SHF.R.S32.HI R200, RZ, 0x1f, R175 ;  /* 0x0000001fffc87819 */ /* 0x000fe400000114af */
[----:B------:R-:W-:-:S02]  /*1250*/  SHF.R.S32.HI R165, RZ, 0x3, R165 ;  /* 0x00000003ffa57819 */ /* 0x000fc400000114a5 */
[----:B------:R-:W-:Y:S02]  /*1260*/  SHF.R.S32.HI R166, RZ, 0x3, R3 ;  /* 0x00000003ffa67819 */ /* 0x000fe40000011403 */
[----:B------:R-:W-:Y:S02]  /*1270*/  LEA R218, R4, UR4, 0x1 ;  /* 0x0000000404da7c11 */ /* 0x000fe4000f8e08ff */
[----:B------:R-:W-:Y:S02]  /*1280*/  LEA R219, R219, UR4, 0x1 ;  /* 0x00000004dbdb7c11 */ /* 0x000fe4000f8e08ff */
[----:B------:R-:W-:Y:S02]  /*1290*/  LEA R216, R9, UR4, 0x1 ;  /* 0x0000000409d87c11 */ /* 0x000fe4000f8e08ff */
[----:B------:R-:W-:Y:S02]  /*12a0*/  LEA R217, R6, UR4, 0x1 ;  /* 0x0000000406d97c11 */ /* 0x000fe4000f8e08ff */
[----:B------:R-:W-:-:S02]  /*12b0*/  LEA R215, R215, UR4, 0x1 ;  /* 0x00000004d7d77c11 */ /* 0x000fc4000f8e08ff */
[----:B------:R-:W-:-:S07]  /*12c0*/  LEA R189, R0, R223, 0x3 ;  /* 0x000000df00bd7211 */ /* 0x000fce00078e18ff */
.L_x_2923:
[----:B0--34-:R-:W0:Y:S01]  /*12d0*/  LDC.64 R4, c[0x0][0xc88] ;  /* 0x00032200ff047b82 */ /* 0x019e220000000a00 */
        /* <DEDUP_REMOVED lines=39> */
[----:B------:R-:W-:Y:S01]  /*1550*/  IMAD.MOV.U32 R25, RZ, RZ, R195 ;  /* 0x000000ffff197224 */ /* 0x000fe200078e00c3 */
[----:B0-----:R-:W-:Y:S06]  /*1560*/  @P1 BRA `(.L_x_2688) ;  /* 0x0000000000241947 */ /* 0x001fec0003800000 */
        /* <DEDUP_REMOVED lines=9> */
.L_x_2688:
[----:B------:R-:W-:Y:S02]  /*1600*/  IMAD.U32 R24, RZ, RZ, UR5 ;  /* 0x00000005ff187e24 */ /* 0x000fe4000f8e00ff */
[----:B------:R-:W-:Y:S01]  /*1610*/  IMAD.U32 R27, RZ, RZ, UR4 ;  /* 0x00000004ff1b7e24 */ /* 0x000fe2000f8e00ff */
[----:B------:R-:W-:Y:S06]  /*1620*/  @!P2 BRA `(.L_x_2689) ;  /* 0x000000000010a947 */ /* 0x000fec0003800000 */
[----:B------:R-:W-:-:S04]  /*1630*/  IADD3 R4, P0, R193, UR8, RZ ;  /* 0x00000008c1047c10 */ /* 0x000fc8000ff1e0ff */
[----:B------:R-:W-:-:S05]  /*1640*/  IADD3.X R5, R194, UR9, RZ, P0, !PT ;  /* 0x00000009c2057c10 */ /* 0x000fca00087fe4ff */
[----:B------:R0:W5:Y:S01]  /*1650*/  LDG.E R27, desc[UR60][R4.64] ;  /* 0x0000003c041b7981 */ /* 0x000162000c1e1900 */
[----:B------:R-:W-:Y:S05]  /*1660*/  BRA `(.L_x_2690) ;  /* 0x0000000000107947 */ /* 0x000fea0003800000 */
.L_x_2689:
[----:B------:R-:W-:Y:S05]  /*1670*/  @!P0 BRA `(.L_x_2690) ;  /* 0x00000000000c8947 */ /* 0x000fea0003800000 */
[----:B------:R-:W2:Y:S04]  /*1680*/  LDG.E R4, desc[UR60][R8.64] ;  /* 0x0000003c08047981 */ /* 0x000ea8000c1e1900 */
[----:B------:R-:W2:Y:S02]  /*1690*/  LDG.E R27, desc[UR60][R8.64+0x4] ;  /* 0x0000043c081b7981 */ /* 0x000ea4000c1e1900 */
[----:B--2---:R-:W-:-:S07]  /*16a0*/  IMAD.IADD R27, R27, 0x1, -R4 ;  /* 0x000000011b1b7824 */ /* 0x004fce00078e0a04 */
.L_x_2690:
[----:B------:R-:W-:Y:S01]  /*16b0*/  ULDC.64 UR4, c[0x0][0xa10] ;  /* 0x0002840000047ab9 */ /* 0x000fe20000000a00 */
[----:B------:R-:W1:Y:S01]  /*16c0*/  LDC R9, c[0x0][0x448] ;  /* 0x00011200ff097b82 */ /* 0x000e620000000800 */
[----:B------:R-:W-:-:S04]  /*16d0*/  ISETP.NE.U32.AND P0, PT, RZ, UR4, PT ;  /* 0x00000004ff007c0c */ /* 0x000fc8000bf05070 */
[----:B------:R-:W-:Y:S01]  /*16e0*/  ISETP.NE.AND.EX P0, PT, RZ, UR5, PT, P0 ;  /* 0x00000005ff007c0c */ /* 0x000fe2000bf05300 */
[----:B------:R-:W-:-:S12]  /*16f0*/  ULDC.64 UR4, c[0x0][0xa30] ;  /* 0x00028c0000047ab9 */ /* 0x000fd80000000a00 */
[----:B0-----:R-:W0:Y:S02]  /*1700*/  @P0 LDC.64 R4, c[0x0][0xa10] ;  /* 0x00028400ff040b82 */ /* 0x001e240000000a00 */
[----:B0-----:R-:W-:-:S05]  /*1710*/  @P0 IMAD.WIDE R4, R25, 0x4, R4 ;  /* 0x0000000419040825 */ /* 0x001fca00078e0204 */
[----:B------:R-:W2:Y:S04]  /*1720*/  @P0 LDG.E R3, desc[UR60][R4.64] ;  /* 0x0000003c04030981 */ /* 0x000ea8000c1e1900 */
[----:B------:R0:W2:Y:S01]  /*1730*/  @P0 LDG.E R8, desc[UR60][R4.64+0x4] ;  /* 0x0000043c04080981 */ /* 0x0000a2000c1e1900 */
[----:B------:R-:W-:Y:S01]  /*1740*/  ISETP.NE.U32.AND P1, PT, RZ, UR4, PT ;  /* 0x00000004ff007c0c */ /* 0x000fe2000bf25070 */
[----:B-----5:R-:W-:-:S03]  /*1750*/  IMAD.MOV.U32 R142, RZ, RZ, R27 ;  /* 0x000000ffff8e7224 */ /* 0x020fc600078e001b */
[----:B------:R-:W-:-:S13]  /*1760*/  ISETP.NE.AND.EX P1, PT, RZ, UR5, PT, P1 ;  /* 0x00000005ff007c0c */ /* 0x000fda000bf25310 */
[----:B------:R-:W-:-:S04]  /*1770*/  @P1 IADD3 R6, P2, R193, UR4, RZ ;  /* 0x00000004c1061c10 */ /* 0x000fc8000ff5e0ff */
[----:B------:R-:W-:-:S05]  /*1780*/  @P1 IADD3.X R7, R194, UR5, RZ, P2, !PT ;  /* 0x00000005c2071c10 */ /* 0x000fca00097fe4ff */
[----:B------:R3:W5:Y:S01]  /*1790*/  @P1 LDG.E R142, desc[UR60][R6.64] ;  /* 0x0000003c068e1981 */ /* 0x000762000c1e1900 */
[----:B-1----:R-:W-:Y:S01]  /*17a0*/  ISETP.NE.AND P1, PT, R9, 0x1, PT ;  /* 0x000000010900780c */ /* 0x002fe20003f25270 */
[----:B------:R-:W-:-:S04]  /*17b0*/  IMAD.SHL.U32 R184, R29, 0x80, RZ ;  /* 0x000000801db87824 */ /* 0x000fc800078e00ff */
[----:B0-----:R-:W-:-:S08]  /*17c0*/  VIADD R4, R184, 0x7f ;  /* 0x0000007fb8047836 */ /* 0x001fd00000000000 */
[----:B------:R-:W0:Y:S08]  /*17d0*/  @P1 LDC R9, c[0x0][0x44c] ;  /* 0x00011300ff091b82 */ /* 0x000e300000000800 */
[----:B------:R-:W1:Y:S01]  /*17e0*/  @P1 LDC R5, c[0x0][0x450] ;  /* 0x00011400ff051b82 */ /* 0x000e620000000800 */
[----:B--2---:R-:W-:Y:S02]  /*17f0*/  @P0 IMAD.IADD R24, R8, 0x1, -R3 ;  /* 0x0000000108180824 */ /* 0x004fe400078e0a03 */
[----:B------:R-:W-:-:S02]  /*1800*/  IMAD.IADD R8, R27, 0x1, -R0 ;  /* 0x000000011b087824 */ /* 0x000fc400078e0a00 */
[----:B0-----:R-:W-:-:S03]  /*1810*/  @P1 IMAD.HI.U32 R0, R4, R9, RZ ;  /* 0x0000000904001227 */ /* 0x001fc600078e00ff */
[----:B------:R-:W-:Y:S02]  /*1820*/  IADD3 R186, R8, R24, RZ ;  /* 0x0000001808ba7210 */ /* 0x000fe40007ffe0ff */
[----:B-1----:R-:W-:Y:S02]  /*1830*/  @P1 SHF.R.U32.HI R4, RZ, R5, R0 ;  /* 0x00000005ff041219 */ /* 0x002fe40000011600 */
[C---:B------:R-:W-:Y:S01]  /*1840*/  IADD3 R143, R186.reuse, 0x60, -R185 ;  /* 0x00000060ba8f7810 */ /* 0x040fe20007ffe8b9 */
[----:B------:R-:W-:-:S04]  /*1850*/  VIADD R0, R186, 0x5f ;  /* 0x0000005fba007836 */ /* 0x000fc80000000000 */
[----:B------:R-:W-:Y:S02]  /*1860*/  IMAD.IADD R4, R143, 0x1, R4 ;  /* 0x000000018f047824 */ /* 0x000fe400078e0204 */
[----:B------:R-:W-:-:S04]  /*1870*/  IMAD.HI R0, R0, 0x2aaaaaab, RZ ;  /* 0x2aaaaaab00007827 */ /* 0x000fc800078e02ff */
[----:B------:R-:W-:Y:S01]  /*1880*/  IMAD.HI R4, R4, 0x2aaaaaab, RZ ;  /* 0x2aaaaaab04047827 */ /* 0x000fe200078e02ff */
[----:B------:R-:W-:-:S04]  /*1890*/  SHF.R.U32.HI R3, RZ, 0x1f, R0 ;  /* 0x0000001fff037819 */ /* 0x000fc80000011600 */
[----:B------:R-:W-:Y:S02]  /*18a0*/  SHF.R.U32.HI R5, RZ, 0x1f, R4 ;  /* 0x0000001fff057819 */ /* 0x000fe40000011604 */
[----:B------:R-:W-:Y:S02]  /*18b0*/  LEA.HI.SX32 R144, R0, R3, 0x1c ;  /* 0x0000000300907211 */ /* 0x000fe400078fe2ff */
[----:B------:R-:W-:Y:S01]  /*18c0*/  LEA.HI.SX32 R5, R4, R5, 0x1c ;  /* 0x0000000504057211 */ /* 0x000fe200078fe2ff */
[----:B------:R-:W-:-:S03]  /*18d0*/  IMAD.MOV R4, RZ, RZ, -R8 ;  /* 0x000000ffff047224 */ /* 0x000fc600078e0a08 */
[----:B------:R-:W-:Y:S02]  /*18e0*/  VIMNMX R5, R144, R5, PT ;  /* 0x0000000590057248 */ /* 0x000fe40003fe0100 */
[----:B------:R-:W-:-:S03]  /*18f0*/  VIMNMX R4, RZ, R4, !PT ;  /* 0x00000004ff047248 */ /* 0x000fc60007fe0100 */
[----:B------:R-:W-:-:S05]  /*1900*/  IMAD R5, R5, 0x60, -R8 ;  /* 0x0000006005057824 */ /* 0x000fca00078e0a08 */
        /* <DEDUP_REMOVED lines=11> */
[----:B---3--:R-:W-:Y:S05]  /*19c0*/  @!P1 BRA `(.L_x_2691) ;  /* 0x0000009000fc9947 */ /* 0x008fea0003800000 */
        /* <DEDUP_REMOVED lines=20> */
.L_x_2693:
[----:B------:R-:W-:Y:S05]  /*1b10*/  BSYNC B6 ;  /* 0x0000000000067941 */ /* 0x000fea0003800000 */
.L_x_2692:
        /* <DEDUP_REMOVED lines=20> */
.L_x_2695:
[----:B------:R-:W-:Y:S05]  /*1c60*/  BSYNC B6 ;  /* 0x0000000000067941 */ /* 0x000fea0003800000 */
.L_x_2694:
[----:B------:R-:W-:Y:S01]  /*1c70*/  ULDC.64 UR4, c[0x0][0x9f8] ;  /* 0x00027e0000047ab9 */ /* 0x000fe20000000a00 */
[----:B------:R-:W0:Y:S01]  /*1c80*/  LDC.64 R94, c[0x0][0x3f8] ;  /* 0x0000fe00ff5e7b82 */ /* 0x000e220000000a00 */
[----:B------:R-:W-:-:S04]  /*1c90*/  ISETP.NE.U32.AND P0, PT, RZ, UR4, PT ;  /* 0x00000004ff007c0c */ /* 0x000fc8000bf05070 */
[----:B------:R-:W-:-:S03]  /*1ca0*/  ISETP.NE.AND.EX P0, PT, RZ, UR5, PT, P0 ;  /* 0x00000005ff007c0c */ /* 0x000fc6000bf05300 */
[----:B------:R-:W1:Y:S08]  /*1cb0*/  LDC R29, c[0x0][0x3f4] ;  /* 0x0000fd00ff1d7b82 */ /* 0x000e700000000800 */
[----:B------:R-:W2:Y:S02]  /*1cc0*/  LDC.64 R88, c[0x0][0x408] ;  /* 0x00010200ff587b82 */ /* 0x000ea40000000a00 */
[----:B------:R-:W-:Y:S01]  /*1cd0*/  @P0 IADD3 R4, P1, R193, UR4, RZ ;  /* 0x00000004c1040c10 */ /* 0x000fe2000ff3e0ff */
[----:B------:R-:W-:-:S03]  /*1ce0*/  ULDC UR4, c[0x0][0x2f4] ;  /* 0x0000bd0000047ab9 */ /* 0x000fc60000000800 */
        /* <DEDUP_REMOVED lines=10> */
[----:B------:R-:W-:Y:S01]  /*1d90*/  IMAD R131, R95, 0x60, RZ ;  /* 0x000000605f837824 */ /* 0x000fe200078e02ff */
[----:B------:R-:W-:Y:S01]  /*1da0*/  ISETP.GE.AND P0, PT, R163, UR5, PT ;  /* 0x00000005a3007c0c */ /* 0x000fe2000bf06270 */
[----:B------:R-:W-:Y:S01]  /*1db0*/  IMAD.SHL.U32 R3, R3, 0x2, RZ ;  /* 0x0000000203037824 */ /* 0x000fe200078e00ff */
[----:B------:R-:W-:Y:S01]  /*1dc0*/  ISETP.GE.AND P1, PT, R19, UR4, PT ;  /* 0x0000000413007c0c */ /* 0x000fe2000bf26270 */
[----:B------:R-:W-:Y:S01]  /*1dd0*/  IMAD.SHL.U32 R108, R94, 0x40, RZ ;  /* 0x000000405e6c7824 */ /* 0x000fe200078e00ff */
[----:B------:R-:W-:Y:S01]  /*1de0*/  SHF.R.S32.HI R7, RZ, 0x1f, R169 ;  /* 0x0000001fff077819 */ /* 0x000fe200000114a9 */
[----:B--2---:R-:W-:Y:S01]  /*1df0*/  IMAD.WIDE.U32 R90, R169, R88, R16 ;  /* 0x00000058a95a7225 */ /* 0x004fe200078e0010 */
[----:B------:R-:W-:-:S02]  /*1e00*/  LOP3.LUT R0, R3, 0x2, R0, 0xe2, !PT ;  /* 0x0000000203007812 */ /* 0x000fc400078ee200 */
[----:B------:R-:W-:Y:S01]  /*1e10*/  SEL R3, RZ, 0xffffffff, P0 ;  /* 0xffffffffff037807 */ /* 0x000fe20000000000 */
[----:B------:R-:W-:Y:S01]  /*1e20*/  IMAD R133, R89, 0x60, RZ ;  /* 0x0000006059857824 */ /* 0x000fe200078e02ff */
[----:B------:R-:W-:Y:S01]  /*1e30*/  ISETP.GE.AND P0, PT, R164, UR4, PT ;  /* 0x00000004a4007c0c */ /* 0x000fe2000bf06270 */
[----:B------:R-:W-:Y:S01]  /*1e40*/  IMAD.SHL.U32 R110, R88, 0x40, RZ ;  /* 0x00000040586e7824 */ /* 0x000fe200078e00ff */
[----:B---3--:R-:W-:Y:S01]  /*1e50*/  SEL R4, RZ, 0x8, P1 ;  /* 0x00000008ff047807 */ /* 0x008fe20000800000 */
[----:B------:R-:W-:Y:S01]  /*1e60*/  IMAD.SHL.U32 R6, R3, 0x2, RZ ;  /* 0x0000000203067824 */ /* 0x000fe200078e00ff */
[----:B------:R-:W-:Y:S01]  /*1e70*/  SEL R3, RZ, 0x4, P0 ;  /* 0x00000004ff037807 */ /* 0x000fe20000000000 */
[----:B------:R-:W-:Y:S01]  /*1e80*/  IMAD.IADD R130, R130, 0x1, R27 ;  /* 0x0000000182827824 */ /* 0x000fe200078e021b */
[--C-:B------:R-:W-:Y:S01]  /*1e90*/  SHF.R.S32.HI R161, RZ, 0x1f, R160.reuse ;  /* 0x0000001fffa17819 */ /* 0x100fe200000114a0 */
[----:B------:R-:W-:Y:S01]  /*1ea0*/  IMAD R114, R197, 0x40, R169 ;  /* 0x00000040c5727824 */ /* 0x000fe200078e02a9 */
[----:B------:R-:W-:Y:S01]  /*1eb0*/  LOP3.LUT R0, R4, R0, R3, 0xfe, !PT ;  /* 0x0000000004007212 */ /* 0x000fe200078efe03 */
[-C--:B------:R-:W-:Y:S01]  /*1ec0*/  IMAD R4, R7, R94.reuse, RZ ;  /* 0x0000005e07047224 */ /* 0x080fe200078e02ff */
[----:B------:R-:W-:Y:S01]  /*1ed0*/  ISETP.GE.AND P0, PT, R22, UR4, PT ;  /* 0x0000000416007c0c */ /* 0x000fe2000bf06270 */
[----:B------:R-:W-:Y:S01]  /*1ee0*/  IMAD.WIDE.U32 R98, R169, R94, R160 ;  /* 0x0000005ea9627225 */ /* 0x000fe200078e00a0 */
[----:B------:R-:W-:-:S02]  /*1ef0*/  ISETP.GE.AND P2, PT, R16, UR5, PT ;  /* 0x0000000510007c0c */ /* 0x000fc4000bf46270 */
[----:B------:R-:W-:Y:S01]  /*1f00*/  SEL R3, RZ, 0x10, P0 ;  /* 0x00000010ff037807 */ /* 0x000fe20000000000 */
[C---:B------:R-:W-:Y:S01]  /*1f10*/  IMAD R9, R169.reuse, R95, R4 ;  /* 0x0000005fa9097224 */ /* 0x040fe200078e0204 */
[-C--:B-1----:R-:W-:Y:S01]  /*1f20*/  ISETP.GE.AND P3, PT, R16, R29.reuse, PT ;  /* 0x0000001d1000720c */ /* 0x082fe20003f66270 */
[-C--:B------:R-:W-:Y:S01]  /*1f30*/  IMAD.WIDE.U32 R92, R169, R88.reuse, R160 ;  /* 0x00000058a95c7225 */ /* 0x080fe200078e00a0 */
[----:B------:R-:W-:Y:S02]  /*1f40*/  SEL R5, RZ, 0x1, P2 ;  /* 0x00000001ff057807 */ /* 0x000fe40001000000 */
[----:B------:R-:W-:Y:S01]  /*1f50*/  ISETP.GE.AND P1, PT, R164, UR5, PT ;  /* 0x00000005a4007c0c */ /* 0x000fe2000bf26270 */
[----:B------:R-:W-:Y:S01]  /*1f60*/  IMAD.IADD R99, R99, 0x1, R9 ;  /* 0x0000000163637824 */ /* 0x000fe200078e0209 */
[----:B------:R-:W-:Y:S01]  /*1f70*/  ISETP.GE.AND P2, PT, R163, R29, PT ;  /* 0x0000001da300720c */ /* 0x000fe20003f46270 */
[----:B------:R-:W-:Y:S01]  /*1f80*/  IMAD.IADD R97, R9, 0x1, R97 ;  /* 0x0000000109617824 */ /* 0x000fe200078e0261 */
[----:B------:R-:W-:Y:S01]  /*1f90*/  LOP3.LUT R9, R0, R3, RZ, 0xfc, !PT ;  /* 0x0000000300097212 */ /* 0x000fe200078efcff */
[----:B------:R-:W-:Y:S01]  /*1fa0*/  IMAD R0, R7, R88, RZ ;  /* 0x0000005807007224 */ /* 0x000fe200078e02ff */
[----:B------:R-:W-:Y:S01]  /*1fb0*/  SEL R3, R29, RZ, P3 ;  /* 0x000000ff1d037207 */ /* 0x000fe20001800000 */
[----:B-----5:R-:W-:Y:S01]  /*1fc0*/  IMAD.WIDE.U32 R98, R142, R94, R98 ;  /* 0x0000005e8e627225 */ /* 0x020fe200078e0062 */
[----:B------:R-:W-:-:S02]  /*1fd0*/  LOP3.LUT R5, R6, 0x2, R5, 0xe2, !PT ;  /* 0x0000000206057812 */ /* 0x000fc400078ee205 */
[----:B------:R-:W-:Y:S01]  /*1fe0*/  SEL R4, RZ, 0x4, P1 ;  /* 0x00000004ff047807 */ /* 0x000fe20000800000 */
[----:B------:R-:W-:Y:S01]  /*1ff0*/  IMAD R11, R169, R89, R0 ;  /* 0x00000059a90b7224 */ /* 0x000fe200078e0200 */
[----:B------:R-:W-:Y:S01]  /*2000*/  SEL R0, R29, RZ, P2 ;  /* 0x000000ff1d007207 */ /* 0x000fe20001000000 */
[----:B------:R-:W-:Y:S01]  /*2010*/  IMAD.IADD R3, R16, 0x1, R3 ;  /* 0x0000000110037824 */ /* 0x000fe200078e0203 */
[----:B------:R-:W-:Y:S01]  /*2020*/  ISETP.GE.AND P1, PT, R164, R29, PT ;  /* 0x0000001da400720c */ /* 0x000fe20003f26270 */
[----:B------:R-:W-:Y:S01]  /*2030*/  IMAD.IADD R93, R93, 0x1, R11 ;  /* 0x000000015d5d7824 */ /* 0x000fe200078e020b */
[----:B------:R-:W-:Y:S01]  /*2040*/  LOP3.LUT R5, R5, R4, RZ, 0xfc, !PT ;  /* 0x0000000405057212 */ /* 0x000fe200078efcff */
[----:B------:R-:W-:Y:S01]  /*2050*/  IMAD.IADD R4, R163, 0x1, R0 ;  /* 0x00000001a3047824 */ /* 0x000fe200078e0200 */
[----:B------:R-:W-:Y:S01]  /*2060*/  SEL R7, R29, RZ, P1 ;  /* 0x000000ff1d077207 */ /* 0x000fe20000800000 */
[----:B------:R-:W-:Y:S01]  /*2070*/  IMAD.WIDE.U32 R96, R142, R94, R96 ;  /* 0x0000005e8e607225 */ /* 0x000fe200078e0060 */
[----:B------:R-:W-:-:S02]  /*2080*/  SHF.R.S32.HI R0, RZ, 0x1f, R3 ;  /* 0x0000001fff007819 */ /* 0x000fc40000011403 */
[----:B------:R-:W-:Y:S01]  /*2090*/  IADD3 R91, R11, R91, RZ ;  /* 0x0000005b0b5b7210 */ /* 0x000fe20007ffe0ff */
[----:B------:R-:W-:Y:S01]  /*20a0*/  IMAD.IADD R10, R164, 0x1, R7 ;  /* 0x00000001a40a7824 */ /* 0x000fe200078e0207 */
[----:B------:R-:W-:Y:S01]  /*20b0*/  SHF.R.S32.HI R11, RZ, 0x1f, R4 ;  /* 0x0000001fff0b7819 */ /* 0x000fe20000011404 */
[-C--:B------:R-:W-:Y:S01]  /*20c0*/  IMAD.WIDE.U32 R92, R142, R88.reuse, R92 ;  /* 0x000000588e5c7225 */ /* 0x080fe200078e005c */
[CC--:B------:R-:W-:Y:S02]  /*20d0*/  LEA.HI R7, R0.reuse, R3.reuse, RZ, 0x3 ;  /* 0x0000000300077211 */ /* 0x0c0fe400078f18ff */
[----:B------:R-:W-:Y:S01]  /*20e0*/  LEA.HI R0, R0, R3, RZ, 0x6 ;  /* 0x0000000300007211 */ /* 0x000fe200078f30ff */
[----:B------:R-:W-:Y:S01]  /*20f0*/  IMAD.WIDE.U32 R90, R142, R88, R90 ;  /* 0x000000588e5a7225 */ /* 0x000fe200078e005a */
[CC--:B------:R-:W-:Y:S02]  /*2100*/  LEA.HI R6, R11.reuse, R4.reuse, RZ, 0x6 ;  /* 0x000000040b067211 */ /* 0x0c0fe400078f30ff */
[----:B------:R-:W-:Y:S01]  /*2110*/  LEA.HI R11, R11, R4, RZ, 0x3 ;  /* 0x000000040b0b7211 */ /* 0x000fe200078f18ff */
[----:B------:R-:W-:Y:S01]  /*2120*/  IMAD.SHL.U32 R126, R29, 0x2, RZ ;  /* 0x000000021d7e7824 */ /* 0x000fe200078e00ff */
[----:B------:R-:W-:-:S02]  /*2130*/  SHF.R.S32.HI R3, RZ, 0x6, R0 ;  /* 0x00000006ff037819 */ /* 0x000fc40000011400 */
[----:B------:R-:W-:Y:S02]  /*2140*/  SHF.R.S32.HI R6, RZ, 0x6, R6 ;  /* 0x00000006ff067819 */ /* 0x000fe40000011406 */
[C---:B------:R-:W-:Y:S01]  /*2150*/  LOP3.LUT R4, R180.reuse, 0x38, R11, 0xf8, !PT ;  /* 0x00000038b4047812 */ /* 0x040fe200078ef80b */
[C-C-:B------:R-:W-:Y:S01]  /*2160*/  IMAD R141, R3.reuse, 0x1800, R182.reuse ;  /* 0x00001800038d7824 */ /* 0x140fe200078e02b6 */
[----:B------:R-:W-:Y:S01]  /*2170*/  LOP3.LUT R0, R180, 0x38, R7, 0xf8, !PT ;  /* 0x00000038b4007812 */ /* 0x000fe200078ef807 */
[--C-:B------:R-:W-:Y:S01]  /*2180*/  IMAD R139, R3, 0x1800, R183.reuse ;  /* 0x00001800038b7824 */ /* 0x100fe200078e02b7 */
[-C--:B------:R-:W-:Y:S01]  /*2190*/  LOP3.LUT R3, R4, R181.reuse, RZ, 0x3c, !PT ;  /* 0x000000b504037212 */ /* 0x080fe200078e3cff */
[C---:B------:R-:W-:Y:S01]  /*21a0*/  IMAD R140, R6.reuse, 0x1800, R182 ;  /* 0x00001800068c7824 */ /* 0x040fe200078e02b6 */
[----:B------:R-:W-:Y:S01]  /*21b0*/  SHF.R.S32.HI R15, RZ, 0x1f, R10 ;  /* 0x0000001fff0f7819 */ /* 0x000fe2000001140a */
[----:B------:R-:W-:Y:S01]  /*21c0*/  IMAD R137, R6, 0x1800, R183 ;  /* 0x0000180006897824 */ /* 0x000fe200078e02b7 */
[----:B------:R-:W-:Y:S01]  /*21d0*/  LOP3.LUT R0, R0, R181, RZ, 0x3c, !PT ;  /* 0x000000b500007212 */ /* 0x000fe200078e3cff */
[----:B------:R-:W-:Y:S01]  /*21e0*/  IMAD.IADD R140, R140, 0x1, R3 ;  /* 0x000000018c8c7824 */ /* 0x000fe200078e0203 */
[----:B------:R-:W-:-:S02]  /*21f0*/  LOP3.LUT R3, R176, 0x38, R11, 0xf8, !PT ;  /* 0x00000038b0037812 */ /* 0x000fc400078ef80b */
[-C--:B------:R-:W-:Y:S01]  /*2200*/  LEA.HI R21, R15, R10.reuse, RZ, 0x3 ;  /* 0x0000000a0f157211 */ /* 0x080fe200078f18ff */
[----:B------:R-:W-:Y:S01]  /*2210*/  IMAD.IADD R141, R141, 0x1, R0 ;  /* 0x000000018d8d7824 */ /* 0x000fe200078e0200 */
[----:B------:R-:W-:Y:S02]  /*2220*/  LOP3.LUT R13, R176, 0x38, R7, 0xf8, !PT ;  /* 0x00000038b00d7812 */ /* 0x000fe400078ef807 */
[----:B------:R-:W-:Y:S02]  /*2230*/  LEA.HI R10, R15, R10, RZ, 0x6 ;  /* 0x0000000a0f0a7211 */ /* 0x000fe400078f30ff */
[-C--:B------:R-:W-:Y:S02]  /*2240*/  LOP3.LUT R4, R3, R220.reuse, RZ, 0x3c, !PT ;  /* 0x000000dc03047212 */ /* 0x080fe400078e3cff */
[----:B------:R-:W-:Y:S02]  /*2250*/  SHF.R.S32.HI R15, RZ, 0x1f, R142 ;  /* 0x0000001fff0f7819 */ /* 0x000fe4000001148e */
[----:B------:R-:W-:Y:S01]  /*2260*/  LOP3.LUT R8, R13, R220, RZ, 0x3c, !PT ;  /* 0x000000dc0d087212 */ /* 0x000fe200078e3cff */
[----:B------:R-:W-:Y:S01]  /*2270*/  IMAD.IADD R137, R137, 0x1, R4 ;  /* 0x0000000189897824 */ /* 0x000fe200078e0204 */
[--C-:B------:R-:W-:Y:S01]  /*2280*/  LOP3.LUT R0, R180, 0x38, R21.reuse, 0xf8, !PT ;  /* 0x00000038b4007812 */ /* 0x100fe200078ef815 */
[----:B------:R-:W-:Y:S01]  /*2290*/  IMAD R4, R15, R94, RZ ;  /* 0x0000005e0f047224 */ /* 0x000fe200078e02ff */
[----:B------:R-:W-:Y:S01]  /*22a0*/  SHF.R.S32.HI R10, RZ, 0x6, R10 ;  /* 0x00000006ff0a7819 */ /* 0x000fe2000001140a */
[----:B------:R-:W-:Y:S01]  /*22b0*/  IMAD.IADD R139, R139, 0x1, R8 ;  /* 0x000000018b8b7824 */ /* 0x000fe200078e0208 */
[----:B------:R-:W-:Y:S01]  /*22c0*/  LOP3.LUT R13, R176, 0x38, R21, 0xf8, !PT ;  /* 0x00000038b00d7812 */ /* 0x000fe200078ef815 */
[----:B------:R-:W-:Y:S01]  /*22d0*/  IMAD R15, R15, R88, RZ ;  /* 0x000000580f0f7224 */ /* 0x000fe200078e02ff */
[----:B------:R-:W-:Y:S01]  /*22e0*/  LOP3.LUT R3, R0, R181, RZ, 0x3c, !PT ;  /* 0x000000b500037212 */ /* 0x000fe200078e3cff */
[----:B------:R-:W-:Y:S01]  /*22f0*/  IMAD R138, R10, 0x1800, R182 ;  /* 0x000018000a8a7824 */ /* 0x000fe200078e02b6 */
[----:B------:R-:W-:Y:S01]  /*2300*/  LOP3.LUT R0, R13, R220, RZ, 0x3c, !PT ;  /* 0x000000dc0d007212 */ /* 0x000fe200078e3cff */
[----:B------:R-:W-:Y:S01]  /*2310*/  IMAD R13, R142, R95, R4 ;  /* 0x0000005f8e0d7224 */ /* 0x000fe200078e0204 */
[----:B------:R-:W-:Y:S01]  /*2320*/  LOP3.LUT R4, R180, 0x18, R16, 0xf8, !PT ;  /* 0x00000018b4047812 */ /* 0x000fe200078ef810 */
[----:B------:R-:W-:Y:S01]  /*2330*/  IMAD.IADD R138, R138, 0x1, R3 ;  /* 0x000000018a8a7824 */ /* 0x000fe200078e0203 */
[----:B------:R-:W-:Y:S01]  /*2340*/  ISETP.GE.AND P4, PT, R19, UR5, PT ;  /* 0x0000000513007c0c */ /* 0x000fe2000bf86270 */
[----:B------:R-:W-:Y:S01]  /*2350*/  IMAD R135, R10, 0x1800, R183 ;  /* 0x000018000a877824 */ /* 0x000fe200078e02b7 */
[----:B------:R-:W-:Y:S01]  /*2360*/  ISETP.GE.AND P0, PT, R23, UR4, PT ;  /* 0x0000000417007c0c */ /* 0x000fe2000bf06270 */
[----:B------:R-:W-:Y:S01]  /*2370*/  IMAD R15, R142, R89, R15 ;  /* 0x000000598e0f7224 */ /* 0x000fe200078e020f */
[----:B------:R-:W-:Y:S01]  /*2380*/  LOP3.LUT R3, R4, R181, RZ, 0x3c, !PT ;  /* 0x000000b504037212 */ /* 0x000fe200078e3cff */
[----:B------:R-:W-:Y:S01]  /*2390*/  IMAD.IADD R135, R135, 0x1, R0 ;  /* 0x0000000187877824 */ /* 0x000fe200078e0200 */
[----:B------:R-:W-:Y:S01]  /*23a0*/  SEL R4, RZ, 0x8, P4 ;  /* 0x00000008ff047807 */ /* 0x000fe20002000000 */
[----:B------:R-:W-:Y:S01]  /*23b0*/  IMAD.IADD R106, R99, 0x1, R13 ;  /* 0x00000001636a7824 */ /* 0x000fe200078e020d */
[----:B------:R-:W-:Y:S01]  /*23c0*/  LOP3.LUT P5, RZ, R213, 0x4, RZ, 0xc0, !PT ;  /* 0x00000004d5ff7812 */ /* 0x000fe200078ac0ff */
[----:B------:R-:W-:Y:S01]  /*23d0*/  IMAD.IADD R3, R182, 0x1, R3 ;  /* 0x00000001b6037824 */ /* 0x000fe200078e0203 */
[----:B------:R-:W-:Y:S01]  /*23e0*/  SEL R8, RZ, 0x20, P0 ;  /* 0x00000020ff087807 */ /* 0x000fe20000000000 */
[----:B------:R-:W-:Y:S01]  /*23f0*/  IMAD.IADD R104, R13, 0x1, R97 ;  /* 0x000000010d687824 */ /* 0x000fe200078e0261 */
[----:B------:R-:W-:Y:S01]  /*2400*/  LOP3.LUT R20, R5, R4, RZ, 0xfc, !PT ;  /* 0x0000000405147212 */ /* 0x000fe200078efcff */
[----:B------:R-:W-:Y:S01]  /*2410*/  IMAD.IADD R105, R93, 0x1, R15 ;  /* 0x000000015d697824 */ /* 0x000fe200078e020f */
[C---:B------:R-:W-:Y:S01]  /*2420*/  SHF.L.U64.HI R107, R94.reuse, 0x6, R95 ;  /* 0x000000065e6b7819 */ /* 0x040fe2000001025f */
[----:B------:R-:W-:Y:S01]  /*2430*/  IMAD.WIDE.U32 R94, R94, 0x60, RZ ;  /* 0x000000605e5e7825 */ /* 0x000fe200078e00ff */
[----:B------:R-:W-:-:S02]  /*2440*/  LOP3.LUT R4, R5, 0x1, RZ, 0xc0, !PT ;  /* 0x0000000105047812 */ /* 0x000fc400078ec0ff */
[C---:B------:R-:W-:Y:S01]  /*2450*/  SHF.L.U64.HI R109, R88.reuse, 0x6, R89 ;  /* 0x00000006586d7819 */ /* 0x040fe20000010259 */
[----:B------:R-:W-:Y:S01]  /*2460*/  IMAD.WIDE.U32 R88, R88, 0x60, RZ ;  /* 0x0000006058587825 */ /* 0x000fe200078e00ff */
[----:B------:R-:W-:Y:S02]  /*2470*/  SEL R128, R128, 0xffffffe0, !P5 ;  /* 0xffffffe080807807 */ /* 0x000fe40006800000 */
[----:B------:R-:W-:Y:S01]  /*2480*/  SHF.R.S32.HI R119, RZ, 0x3, R7 ;  /* 0x00000003ff777819 */ /* 0x000fe20000011407 */
[----:B------:R-:W-:Y:S01]  /*2490*/  IMAD.IADD R133, R89, 0x1, R133 ;  /* 0x0000000159857824 */ /* 0x000fe200078e0285 */
[----:B------:R-:W-:Y:S01]  /*24a0*/  LOP3.LUT R5, R7, 0xfffffff8, RZ, 0xc0, !PT ;  /* 0xfffffff807057812 */ /* 0x000fe200078ec0ff */
[----:B------:R-:W-:Y:S01]  /*24b0*/  IMAD.IADD R134, R128, 0x1, R3 ;  /* 0x0000000180867824 */ /* 0x000fe200078e0203 */
[----:B------:R-:W-:Y:S01]  /*24c0*/  LOP3.LUT R100, R9, R8, RZ, 0xfc, !PT ;  /* 0x0000000809647212 */ /* 0x000fe200078efcff */
[----:B------:R-:W-:Y:S01]  /*24d0*/  IMAD.IADD R103, R15, 0x1, R91 ;  /* 0x000000010f677824 */ /* 0x000fe200078e025b */
[----:B------:R-:W-:-:S02]  /*24e0*/  LOP3.LUT R6, R11, 0xfffffff8, RZ, 0xc0, !PT ;  /* 0xfffffff80b067812 */ /* 0x000fc400078ec0ff */
[----:B------:R-:W-:Y:S02]  /*24f0*/  LOP3.LUT R7, R21, 0xfffffff8, RZ, 0xc0, !PT ;  /* 0xfffffff815077812 */ /* 0x000fe400078ec0ff */
[----:B------:R-:W-:Y:S02]  /*2500*/  SHF.R.S32.HI R115, RZ, 0x3, R21 ;  /* 0x00000003ff737819 */ /* 0x000fe40000011415 */
[----:B------:R-:W-:Y:S02]  /*2510*/  LOP3.LUT R8, R9, 0x1, RZ, 0xc0, !PT ;  /* 0x0000000109087812 */ /* 0x000fe400078ec0ff */
[C---:B------:R-:W-:Y:S02]  /*2520*/  LOP3.LUT R9, R20.reuse, 0x2, RZ, 0xc0, !PT ;  /* 0x0000000214097812 */ /* 0x040fe400078ec0ff */
[----:B------:R-:W-:Y:S02]  /*2530*/  LOP3.LUT R10, R20, 0x4, RZ, 0xc0, !PT ;  /* 0x00000004140a7812 */ /* 0x000fe400078ec0ff */
[----:B------:R-:W-:-:S02]  /*2540*/  LOP3.LUT R21, R100, 0x2, RZ, 0xc0, !PT ;  /* 0x0000000264157812 */ /* 0x000fc400078ec0ff */
[C---:B------:R-:W-:Y:S02]  /*2550*/  LOP3.LUT R27, R100.reuse, 0x4, RZ, 0xc0, !PT ;  /* 0x00000004641b7812 */ /* 0x040fe400078ec0ff */
[C---:B------:R-:W-:Y:S02]  /*2560*/  LOP3.LUT R102, R100.reuse, 0x8, RZ, 0xc0, !PT ;  /* 0x0000000864667812 */ /* 0x040fe400078ec0ff */
[----:B------:R-:W-:Y:S02]  /*2570*/  LOP3.LUT R101, R100, 0x10, RZ, 0xc0, !PT ;  /* 0x0000001064657812 */ /* 0x000fe400078ec0ff */
[----:B------:R-:W-:Y:S02]  /*2580*/  SHF.R.S32.HI R0, RZ, 0x1f, R30 ;  /* 0x0000001fff007819 */ /* 0x000fe4000001141e */
[----:B0-----:R-:W-:Y:S02]  /*2590*/  LEA.HI R145, R145, 0x8, RZ, 0x19 ;  /* 0x0000000891917811 */ /* 0x001fe400078fc8ff */
[----:B------:R-:W-:-:S02]  /*25a0*/  IADD3 R131, R95, R131, RZ ;  /* 0x000000835f837210 */ /* 0x000fc40007ffe0ff */
[----:B------:R-:W-:Y:S02]  /*25b0*/  SHF.R.S32.HI R116, RZ, 0x3, R11 ;  /* 0x00000003ff747819 */ /* 0x000fe4000001140b */
[----:B------:R-:W-:Y:S02]  /*25c0*/  LOP3.LUT R20, R20, 0x8, RZ, 0xc0, !PT ;  /* 0x0000000814147812 */ /* 0x000fe400078ec0ff */
[----:B------:R-:W-:Y:S02]  /*25d0*/  SHF.R.S32.HI R113, RZ, 0x1f, R5 ;  /* 0x0000001fff717819 */ /* 0x000fe40000011405 */
[----:B------:R-:W-:Y:S02]  /*25e0*/  SHF.R.S32.HI R112, RZ, 0x1f, R6 ;  /* 0x0000001fff707819 */ /* 0x000fe40000011406 */
[----:B------:R-:W-:Y:S02]  /*25f0*/  SHF.R.S32.HI R111, RZ, 0x1f, R7 ;  /* 0x0000001fff6f7819 */ /* 0x000fe40000011407 */
[----:B------:R-:W-:-:S02]  /*2600*/  LOP3.LUT R100, R100, 0x20, RZ, 0xc0, !PT ;  /* 0x0000002064647812 */ /* 0x000fc400078ec0ff */
[----:B----4-:R-:W-:-:S07]  /*2610*/  SHF.R.S32.HI R129, RZ, 0x1f, R25 ;  /* 0x0000001fff817819 */ /* 0x010fce0000011419 */
.L_x_2801:
        /* <DEDUP_REMOVED lines=9> */
[----:B--2---:R-:W0:Y:S08]  /*26b0*/  @!P0 LDC.64 R14, c[0x0][0x428] ;  /* 0x00010a00ff0e8b82 */ /* 0x004e300000000a00 */
        /* <DEDUP_REMOVED lines=38> */
[----:B------:R-:W-:Y:S01]  /*2920*/  IMAD R15, R84, UR4, RZ ;  /* 0x00000004540f7c24 */ /* 0x000fe2000f8e02ff */
[----:B------:R-:W-:Y:S01]  /*2930*/  IADD3 R13, R13, R11, RZ ;  /* 0x0000000b0d0d7210 */ /* 0x000fe20007ffe0ff */
[----:B------:R-:W-:Y:S01]  /*2940*/  IMAD R85, R26, -0x60, R24 ;  /* 0xffffffa01a557824 */ /* 0x000fe200078e0218 */
[----:B------:R-:W-:Y:S01]  /*2950*/  SHF.R.S32.HI R11, RZ, 0x1f, R26 ;  /* 0x0000001fff0b7819 */ /* 0x000fe2000001141a */
[C---:B------:R-:W-:Y:S02]  /*2960*/  IMAD R15, R28.reuse, UR5, R15 ;  /* 0x000000051c0f7c24 */ /* 0x040fe4000f8e020f */
[----:B------:R-:W-:Y:S01]  /*2970*/  IMAD.WIDE.U32 R12, R28, UR4, R12 ;  /* 0x000000041c0c7c25 */ /* 0x000fe2000f8e000c */
[----:B------:R-:W-:Y:S01]  /*2980*/  ULDC.64 UR4, c[0x0][0x308] ;  /* 0x0000c20000047ab9 */ /* 0x000fe20000000a00 */
[----:B------:R-:W-:Y:S02]  /*2990*/  VIMNMX R85, R85, 0x60, PT ;  /* 0x0000006055557848 */ /* 0x000fe40003fe0100 */
[----:B------:R-:W-:-:S02]  /*29a0*/  IMAD.IADD R13, R13, 0x1, R15 ;  /* 0x000000010d0d7824 */ /* 0x000fc400078e020f */
        /* <DEDUP_REMOVED lines=8> */
[----:B------:R-:W-:Y:S01]  /*2a30*/  IMAD.WIDE.U32 R14, R94, R26, RZ ;  /* 0x0000001a5e0e7225 */ /* 0x000fe200078e00ff */
[----:B------:R-:W-:-:S03]  /*2a40*/  LEA.HI.X R117, R34, UR5, R117, 0x1, P4 ;  /* 0x0000000522757c11 */ /* 0x000fc6000a0f0c75 */
        /* <DEDUP_REMOVED lines=60> */
.L_x_2700:
[----:B------:R-:W-:Y:S05]  /*2e10*/  BSYNC B1 ;  /* 0x0000000000017941 */ /* 0x000fea0003800000 */
.L_x_2699:
        /* <DEDUP_REMOVED lines=56> */
.L_x_2702:
[----:B------:R-:W-:Y:S05]  /*31a0*/  BSYNC B1 ;  /* 0x0000000000017941 */ /* 0x000fea0003800000 */
.L_x_2701:
        /* <DEDUP_REMOVED lines=14> */
[----:B------:R-:W-:Y:S02]  /*3290*/  IMAD.MOV.U32 R14, RZ, RZ, R72 ;  /* 0x000000ffff0e7224 */ /* 0x000fe400078e0048 */
        /* <DEDUP_REMOVED lines=11> */
[----:B------:R-:W-:Y:S01]  /*3350*/  UISETP.NE.AND UP0, UPT, UR4, 0x3, UPT ;  /* 0x000000030400788c */ /* 0x000fe2000bf05270 */
[----:B------:R-:W-:Y:S02]  /*3360*/  MOV R12, R75 ;  /* 0x0000004b000c7202 */ /* 0x000fe40000000f00 */
[----:B------:R-:W-:Y:S01]  /*3370*/  PRMT R211, R211, 0x5410, R11 ;  /* 0x00005410d3d37816 */ /* 0x000fe2000000000b */
[----:B------:R-:W-:Y:S01]  /*3380*/  IMAD.MOV.U32 R11, RZ, RZ, R60 ;  /* 0x000000ffff0b7224 */ /* 0x000fe200078e003c */
[----:B------:R-:W-:Y:S01]  /*3390*/  PRMT R212, R212, 0x5410, R12 ;  /* 0x00005410d4d47816 */ /* 0x000fe2000000000c */
[----:B------:R-:W-:Y:S01]  /*33a0*/  IMAD.MOV.U32 R12, RZ, RZ, R61 ;  /* 0x000000ffff0c7224 */ /* 0x000fe200078e003d */
[----:B------:R-:W-:Y:S01]  /*33b0*/  PRMT R207, R207, 0x5410, R13 ;  /* 0x00005410cfcf7816 */ /* 0x000fe2000000000d */
[----:B------:R-:W-:Y:S01]  /*33c0*/  IMAD.MOV.U32 R13, RZ, RZ, R80 ;  /* 0x000000ffff0d7224 */ /* 0x000fe200078e0050 */
[----:B------:R-:W-:-:S02]  /*33d0*/  PLOP3.LUT P0, PT, PT, PT, UP0, 0x80, 0x0 ;  /* 0x000000000000781c */ /* 0x000fc40003f0f008 */
[----:B------:R-:W-:Y:S01]  /*33e0*/  PRMT R159, R11, 0x5410, R12 ;  /* 0x000054100b9f7816 */ /* 0x000fe2000000000c */
[----:B------:R-:W-:Y:S01]  /*33f0*/  IMAD.MOV.U32 R12, RZ, RZ, R68 ;  /* 0x000000ffff0c7224 */ /* 0x000fe200078e0044 */
[----:B------:R-:W-:Y:S01]  /*3400*/  PRMT R151, R13, 0x7610, R151 ;  /* 0x000076100d977816 */ /* 0x000fe20000000097 */
[----:B------:R-:W-:Y:S01]  /*3410*/  IMAD.MOV.U32 R11, RZ, RZ, R73 ;  /* 0x000000ffff0b7224 */ /* 0x000fe200078e0049 */
[----:B-----5:R-:W-:Y:S02]  /*3420*/  MOV R13, R35 ;  /* 0x00000023000d7202 */ /* 0x020fe40000000f00 */
        /* <DEDUP_REMOVED lines=28> */
[----:B------:R-:W-:Y:S01]  /*35f0*/  IMAD.MOV.U32 R12, RZ, RZ, R44 ;  /* 0x000000ffff0c7224 */ /* 0x000fe200078e002c */
[----:B------:R-:W-:-:S02]  /*3600*/  MOV R11, R45 ;  /* 0x0000002d000b7202 */ /* 0x000fc40000000f00 */
[----:B------:R-:W-:Y:S02]  /*3610*/  PRMT R122, R14, 0x5410, R13 ;  /* 0x000054100e7a7816 */ /* 0x000fe4000000000d */
        /* <DEDUP_REMOVED lines=12> */
.L_x_2703:
[----:B------:R-:W-:Y:S01]  /*36e0*/  IMAD R86, R18, 0x8, R2 ;  /* 0x0000000812567824 */ /* 0x000fe200078e0202 */
[----:B------:R-:W-:Y:S01]  /*36f0*/  SHF.L.U32 R87, R170, 0x1f, RZ ;  /* 0x0000001faa577819 */ /* 0x000fe200000006ff */
[----:B------:R-:W-:Y:S03]  /*3700*/  BSSY B1, `(.L_x_2704) ;  /* 0x0000003000017945 */ /* 0x000fe60003800000 */
[----:B------:R-:W0:Y:S02]  /*3710*/  SYNCS.PHASECHK.TRANS64.TRYWAIT P6, [R86+URZ+0x2a890], R87 ;  /* 0x02a89057560075a7 */ /* 0x000e2400080c017f */
[----:B0-----:R-:W-:Y:S05]  /*3720*/  @!P6 BRA `(.L_x_2705) ;  /* 0x000002080050e947 */ /* 0x001fea0003800000 */
.L_x_3046:
[----:B------:R-:W-:Y:S05]  /*3730*/  BSYNC B1 ;  /* 0x0000000000017941 */ /* 0x000fea0003800000 */
.L_x_2704:
[----:B------:R-:W-:-:S03]  /*3740*/  UMOV UR4, 0xffffffff ;  /* 0xffffffff00047882 */ /* 0x000fc60000000000 */
[----:B------:R-:W-:Y:S05]  /*3750*/  BRA.DIV UR4, `(.L_x_2706) ;  /* 0x0000020a04587947 */ /* 0x000fea000b800000 */
[----:B------:R1:W2:Y:S04]  /*3760*/  SHFL.IDX PT, R82, R117, RZ, 0x1c1f ;  /* 0x001c1fff75527589 */ /* 0x0002a800000e0000 */
[----:B------:R1:W3:Y:S02]  /*3770*/  SHFL.IDX PT, R11, R118, RZ, 0x1c1f ;  /* 0x001c1fff760b7589 */ /* 0x0002e400000e0000 */
.L_x_3050:
        /* <DEDUP_REMOVED lines=25> */
[----:B------:R-:W-:Y:S02]  /*3910*/  PRMT R13, R209, 0x5410, R149 ;  /* 0x00005410d10d7816 */ /* 0x000fe40000000095 */
[----:B------:R-:W-:Y:S02]  /*3920*/  PRMT R149, R225, 0x5432, R150 ;  /* 0x00005432e1957816 */ /* 0x000fe40000000096 */
[C---:B------:R-:W-:Y:S01]  /*3930*/  LOP3.LUT R151, R14.reuse, 0xffff0000, RZ, 0xc0, !PT ;  /* 0xffff00000e977812 */ /* 0x040fe200078ec0ff */
        /* <DEDUP_REMOVED lines=19> */
[CC--:B------:R-:W-:Y:S01]  /*3a70*/  FMUL.FTZ R15, R13.reuse, R81.reuse ;  /* 0x000000510d0f7220 */ /* 0x0c0fe20000410000 */
[----:B------:R-:W-:Y:S01]  /*3a80*/  FMUL.FTZ R13, R13, R78 ;  /* 0x0000004e0d0d7220 */ /* 0x000fe20000410000 */
[----:B------:R-:W-:Y:S02]  /*3a90*/  F2FP.BF16.F32.PACK_AB R14, R14, R150 ;  /* 0x000000960e0e723e */ /* 0x000fe400000010ff */
[C---:B------:R-:W-:Y:S01]  /*3aa0*/  FFMA.FTZ R15, R12.reuse, R78, -R15 ;  /* 0x0000004e0c0f7223 */ /* 0x040fe2000001080f */
[----:B------:R-:W-:-:S05]  /*3ab0*/  FFMA.FTZ R13, R12, R81, R13 ;  /* 0x000000510c0d7223 */ /* 0x000fca000001000d */
[----:B------:R-:W-:Y:S02]  /*3ac0*/  F2FP.BF16.F32.PACK_AB R13, R13, R15 ;  /* 0x0000000f0d0d723e */ /* 0x000fe400000010ff */
[----:B------:R-:W-:Y:S01]  /*3ad0*/  MOV R15, R14 ;  /* 0x0000000e000f7202 */ /* 0x000fe20000000f00 */
[----:B------:R-:W-:Y:S02]  /*3ae0*/  IMAD.MOV.U32 R14, RZ, RZ, R151 ;  /* 0x000000ffff0e7224 */ /* 0x000fe400078e0097 */
[----:B------:R-:W-:Y:S02]  /*3af0*/  IMAD.MOV.U32 R12, RZ, RZ, R13 ;  /* 0x000000ffff0c7224 */ /* 0x000fe400078e000d */
[----:B------:R-:W-:-:S07]  /*3b00*/  IMAD.MOV.U32 R13, RZ, RZ, R79 ;  /* 0x000000ffff0d7224 */ /* 0x000fce00078e004f */
.L_x_2712:
[----:B------:R-:W-:Y:S05]  /*3b10*/  BSYNC B3 ;  /* 0x0000000000037941 */ /* 0x000fea0003800000 */
.L_x_2711:
[----:B---3--:R-:W-:-:S04]  /*3b20*/  LEA R78, P4, R16, R11, 0x1 ;  /* 0x0000000b104e7211 */ /* 0x008fc800078808ff */
[----:B--2---:R-:W-:-:S05]  /*3b30*/  LEA.HI.X R79, R16, R82, R17, 0x1, P4 ;  /* 0x00000052104f7211 */ /* 0x004fca00020f0c11 */
[----:B0-----:R4:W-:Y:S04]  /*3b40*/  ST.E.128 desc[UR60][R78.64], R12 ;  /* 0x0000000c4e007985 */ /* 0x0019e8000c101d3c */
.L_x_2710:
[----:B------:R-:W-:Y:S05]  /*3b50*/  BSYNC B2 ;  /* 0x0000000000027941 */ /* 0x000fea0003800000 */
.L_x_2709:
        /* <DEDUP_REMOVED lines=55> */
.L_x_2716:
[----:B------:R-:W-:Y:S05]  /*3ed0*/  BSYNC B3 ;  /* 0x0000000000037941 */ /* 0x000fea0003800000 */
.L_x_2715:
[----:B------:R-:W-:Y:S01]  /*3ee0*/  SHF.L.U32 R76, R165, 0x3, RZ ;  /* 0x00000003a54c7819 */ /* 0x000fe200000006ff */
[----:B---3--:R-:W-:Y:S02]  /*3ef0*/  IMAD.MOV.U32 R74, RZ, RZ, R11 ;  /* 0x000000ffff4a7224 */ /* 0x008fe400078e000b */
[----:B--2---:R-:W-:Y:S02]  /*3f00*/  IMAD.MOV.U32 R75, RZ, RZ, R82 ;  /* 0x000000ffff4b7224 */ /* 0x004fe400078e0052 */
[----:B------:R-:W-:-:S05]  /*3f10*/  IMAD.WIDE R74, R76, 0x2, R74 ;  /* 0x000000024c4a7825 */ /* 0x000fca00078e024a */
[----:B0-----:R0:W-:Y:S02]  /*3f20*/  ST.E.128 desc[UR60][R74.64], R12 ;  /* 0x0000000c4a007985 */ /* 0x0011e4000c101d3c */
.L_x_2714:
[----:B------:R-:W-:Y:S05]  /*3f30*/  BSYNC B2 ;  /* 0x0000000000027941 */ /* 0x000fea0003800000 */
.L_x_2713:
        /* <DEDUP_REMOVED lines=59> */
.L_x_2720:
[----:B------:R-:W-:Y:S05]  /*42f0*/  BSYNC B3 ;  /* 0x0000000000037941 */ /* 0x000fea0003800000 */
.L_x_2719:
[----:B----4-:R0:W-:Y:S02]  /*4300*/  ST.E.128 desc[UR60][R74.64], R12 ;  /* 0x0000000c4a007985 */ /* 0x0101e4000c101d3c */
.L_x_2718:
[----:B------:R-:W-:Y:S05]  /*4310*/  BSYNC B2 ;  /* 0x0000000000027941 */ /* 0x000fea0003800000 */
.L_x_2717:
        /* <DEDUP_REMOVED lines=28> */
[----:B------:R-:W-:Y:S01]  /*44e0*/  LOP3.LUT R13, R14, 0xffff0000, RZ, 0xc0, !PT ;  /* 0xffff00000e0d7812 */ /* 0x000fe200078ec0ff */
[C---:B------:R-:W-:Y:S01]  /*44f0*/  IMAD.U32 R75, R72.reuse, 0x10000, RZ ;  /* 0x00010000484b7824 */ /* 0x040fe200078e00ff */
[----:B------:R-:W-:Y:S01]  /*4500*/  LOP3.LUT R72, R72, 0xffff0000, RZ, 0xc0, !PT ;  /* 0xffff000048487812 */ /* 0x000fe200078ec0ff */
[C---:B------:R-:W-:Y:S01]  /*4510*/  IMAD.U32 R76, R67.reuse, 0x10000, RZ ;  /* 0x00010000434c7824 */ /* 0x040fe200078e00ff */
[----:B------:R-:W-:Y:S01]  /*4520*/  LOP3.LUT R67, R67, 0xffff0000, RZ, 0xc0, !PT ;  /* 0xffff000043437812 */ /* 0x000fe200078ec0ff */
[----:B------:R-:W-:Y:S02]  /*4530*/  IMAD.U32 R74, R14, 0x10000, RZ ;  /* 0x000100000e4a7824 */ /* 0x000fe400078e00ff */
[----:B------:R-:W-:Y:S01]  /*4540*/  FMUL.FTZ R77, R13, R75 ;  /* 0x0000004b0d4d7220 */ /* 0x000fe20000410000 */
[----:B------:R-:W-:Y:S01]  /*4550*/  LOP3.LUT R14, R15, 0xffff0000, RZ, 0xc0, !PT ;  /* 0xffff00000f0e7812 */ /* 0x000fe200078ec0ff */
[-C--:B------:R-:W-:Y:S01]  /*4560*/  FMUL.FTZ R13, R13, R76.reuse ;  /* 0x0000004c0d0d7220 */ /* 0x080fe20000410000 */
[----:B------:R-:W-:Y:S01]  /*4570*/  LOP3.LUT R12, R12, 0xffff0000, RZ, 0xc0, !PT ;  /* 0xffff00000c0c7812 */ /* 0x000fe200078ec0ff */
        /* <DEDUP_REMOVED lines=14> */
[----:B------:R-:W-:Y:S01]  /*4660*/  F2FP.BF16.F32.PACK_AB R12, R12, R14 ;  /* 0x0000000e0c0c723e */ /* 0x000fe200000010ff */
[----:B------:R-:W-:Y:S02]  /*4670*/  IMAD.MOV.U32 R14, RZ, RZ, R13 ;  /* 0x000000ffff0e7224 */ /* 0x000fe400078e000d */
[----:B------:R-:W-:Y:S02]  /*4680*/  IMAD.MOV.U32 R15, RZ, RZ, R74 ;  /* 0x000000ffff0f7224 */ /* 0x000fe400078e004a */
[----:B------:R-:W-:-:S07]  /*4690*/  IMAD.MOV.U32 R13, RZ, RZ, R69 ;  /* 0x000000ffff0d7224 */ /* 0x000fce00078e0045 */
.L_x_2724:
[----:B------:R-:W-:Y:S05]  /*46a0*/  BSYNC B3 ;  /* 0x0000000000037941 */ /* 0x000fea0003800000 */
.L_x_2723:
[----:B----4-:R0:W-:Y:S02]  /*46b0*/  ST.E.128 desc[UR60][R70.64], R12 ;  /* 0x0000000c46007985 */ /* 0x0101e4000c101d3c */
.L_x_2722:
[----:B------:R-:W-:Y:S05]  /*46c0*/  BSYNC B2 ;  /* 0x0000000000027941 */ /* 0x000fea0003800000 */
.L_x_2721:
        /* <DEDUP_REMOVED lines=30> */
[----:B------:R-:W-:Y:S01]  /*48b0*/  SHF.L.U32 R72, R12, 0x10, RZ ;  /* 0x000000100c487819 */ /* 0x000fe200000006ff */
[----:B------:R-:W-:Y:S01]  /*48c0*/  IMAD.U32 R68, R68, 0x10000, RZ ;  /* 0x0001000044447824 */ /* 0x000fe200078e00ff */
[----:B------:R-:W-:Y:S01]  /*48d0*/  LOP3.LUT R12, R12, 0xffff0000, RZ, 0xc0, !PT ;  /* 0xffff00000c0c7812 */ /* 0x000fe200078ec0ff */
[----:B------:R-:W-:Y:S01]  /*48e0*/  FFMA.FTZ R76, R15, R13, R76 ;  /* 0x0000000d0f4c7223 */ /* 0x000fe2000001004c */
[----:B------:R-:W-:Y:S01]  /*48f0*/  FMUL.FTZ R13, R62, R65 ;  /* 0x000000413e0d7220 */ /* 0x000fe20000410000 */
[----:B------:R-:W-:Y:S01]  /*4900*/  LOP3.LUT R14, R14, 0xffff0000, RZ, 0xc0, !PT ;  /* 0xffff00000e0e7812 */ /* 0x000fe200078ec0ff */
        /* <DEDUP_REMOVED lines=19> */
.L_x_2728:
[----:B------:R-:W-:Y:S05]  /*4a40*/  BSYNC B3 ;  /* 0x0000000000037941 */ /* 0x000fea0003800000 */
.L_x_2727:
[----:B----4-:R0:W-:Y:S02]  /*4a50*/  ST.E.128 desc[UR60][R66.64], R12 ;  /* 0x0000000c42007985 */ /* 0x0101e4000c101d3c */
.L_x_2726:
[----:B------:R-:W-:Y:S05]  /*4a60*/  BSYNC B2 ;  /* 0x0000000000027941 */ /* 0x000fea0003800000 */
.L_x_2725:
        /* <DEDUP_REMOVED lines=10> */
[----:B------:R-:W-:Y:S01]  /*4b10*/  SHF.R.U32.HI R64, RZ, 0x10, R61 ;  /* 0x00000010ff407819 */ /* 0x000fe2000001163d */
[----:B------:R-:W-:Y:S01]  /*4b20*/  IMAD.U32 R65, R12, 0x10000, RZ ;  /* 0x000100000c417824 */ /* 0x000fe200078e00ff */
[----:B------:R-:W-:Y:S02]  /*4b30*/  SHF.R.U32.HI R59, RZ, 0x10, R59 ;  /* 0x00000010ff3b7819 */ /* 0x000fe4000001163b */
[----:B------:R-:W-:Y:S01]  /*4b40*/  SHF.R.U64 R58, R60, 0x10, R61 ;  /* 0x000000103c3a7819 */ /* 0x000fe2000000123d */
[----:B------:R-:W-:Y:S01]  /*4b50*/  IMAD.U32 R61, R14, 0x10000, RZ ;  /* 0x000100000e3d7824 */ /* 0x000fe200078e00ff */
[----:B------:R-:W-:Y:S02]  /*4b60*/  PRMT R64, R159, 0x5432, R64 ;  /* 0x000054329f407816 */ /* 0x000fe40000000040 */
[----:B------:R-:W-:-:S02]  /*4b70*/  PRMT R59, R158, 0x5432, R59 ;  /* 0x000054329e3b7816 */ /* 0x000fc4000000003b */
[----:B------:R-:W-:Y:S01]  /*4b80*/  PRMT R58, R159, 0x5410, R58 ;  /* 0x000054109f3a7816 */ /* 0x000fe2000000003a */
[----:B------:R-:W-:Y:S01]  /*4b90*/  IMAD.U32 R67, R64, 0x10000, RZ ;  /* 0x0001000040437824 */ /* 0x000fe200078e00ff */
[----:B------:R-:W-:Y:S01]  /*4ba0*/  PRMT R11, R158, 0x5410, R11 ;  /* 0x000054109e0b7816 */ /* 0x000fe2000000000b */
[----:B------:R-:W-:Y:S01]  /*4bb0*/  IMAD.U32 R68, R59, 0x10000, RZ ;  /* 0x000100003b447824 */ /* 0x000fe200078e00ff */
[----:B------:R-:W-:Y:S02]  /*4bc0*/  LOP3.LUT R14, R14, 0xffff0000, RZ, 0xc0, !PT ;  /* 0xffff00000e0e7812 */ /* 0x000fe400078ec0ff */
[----:B------:R-:W-:Y:S02]  /*4bd0*/  LOP3.LUT R13, R13, 0xffff0000, RZ, 0xc0, !PT ;  /* 0xffff00000d0d7812 */ /* 0x000fe400078ec0ff */
[----:B------:R-:W-:Y:S01]  /*4be0*/  LOP3.LUT R70, R58, 0xffff0000, RZ, 0xc0, !PT ;  /* 0xffff00003a467812 */ /* 0x000fe200078ec0ff */
[C---:B------:R-:W-:Y:S01]  /*4bf0*/  FMUL.FTZ R72, R14.reuse, R67 ;  /* 0x000000430e487220 */ /* 0x040fe20000410000 */
[----:B------:R-:W-:Y:S01]  /*4c00*/  LOP3.LUT R71, R11, 0xffff0000, RZ, 0xc0, !PT ;  /* 0xffff00000b477812 */ /* 0x000fe200078ec0ff */
[----:B------:R-:W-:Y:S01]  /*4c10*/  FMUL.FTZ R14, R14, R68 ;  /* 0x000000440e0e7220 */ /* 0x000fe20000410000 */
[----:B------:R-:W-:Y:S01]  /*4c20*/  LOP3.LUT R12, R12, 0xffff0000, RZ, 0xc0, !PT ;  /* 0xffff00000c0c7812 */ /* 0x000fe200078ec0ff */
[----:B------:R-:W-:Y:S01]  /*4c30*/  FMUL.FTZ R66, R13, R70 ;  /* 0x000000460d427220 */ /* 0x000fe20000410000 */
[----:B------:R-:W-:Y:S01]  /*4c40*/  LOP3.LUT R60, R15, 0xffff0000, RZ, 0xc0, !PT ;  /* 0xffff00000f3c7812 */ /* 0x000fe200078ec0ff */
[----:B------:R-:W-:Y:S01]  /*4c50*/  FMUL.FTZ R13, R13, R71 ;  /* 0x000000470d0d7220 */ /* 0x000fe20000410000 */
[----:B------:R-:W-:Y:S01]  /*4c60*/  LOP3.LUT R64, R64, 0xffff0000, RZ, 0xc0, !PT ;  /* 0xffff000040407812 */ /* 0x000fe200078ec0ff */
[----:B------:R-:W-:Y:S01]  /*4c70*/  IMAD.U32 R58, R58, 0x10000, RZ ;  /* 0x000100003a3a7824 */ /* 0x000fe200078e00ff */
[----:B------:R-:W-:Y:S01]  /*4c80*/  LOP3.LUT R59, R59, 0xffff0000, RZ, 0xc0, !PT ;  /* 0xffff00003b3b7812 */ /* 0x000fe200078ec0ff */
[----:B------:R-:W-:-:S02]  /*4c90*/  IMAD.U32 R11, R11, 0x10000, RZ ;  /* 0x000100000b0b7824 */ /* 0x000fc400078e00ff */
[C---:B------:R-:W-:Y:S01]  /*4ca0*/  FFMA.FTZ R72, R61.reuse, R68, -R72 ;  /* 0x000000443d487223 */ /* 0x040fe20000010848 */
[----:B------:R-:W-:Y:S01]  /*4cb0*/  FFMA.FTZ R61, R61, R67, R14 ;  /* 0x000000433d3d7223 */ /* 0x000fe2000001000e */
[C---:B------:R-:W-:Y:S01]  /*4cc0*/  FFMA.FTZ R66, R69.reuse, R71, -R66 ;  /* 0x0000004745427223 */ /* 0x040fe20000010842 */
[----:B------:R-:W-:Y:S01]  /*4cd0*/  FFMA.FTZ R13, R69, R70, R13 ;  /* 0x00000046450d7223 */ /* 0x000fe2000001000d */
[C---:B------:R-:W-:Y:S01]  /*4ce0*/  FMUL.FTZ R14, R12.reuse, R58 ;  /* 0x0000003a0c0e7220 */ /* 0x040fe20000410000 */
[----:B------:R-:W-:Y:S01]  /*4cf0*/  FMUL.FTZ R67, R12, R11 ;  /* 0x0000000b0c437220 */ /* 0x000fe20000410000 */
[----:B------:R-:W-:Y:S02]  /*4d00*/  IMAD.U32 R15, R15, 0x10000, RZ ;  /* 0x000100000f0f7824 */ /* 0x000fe400078e00ff */
        /* <DEDUP_REMOVED lines=10> */
[----:B------:R-:W-:-:S07]  /*4db0*/  F2FP.BF16.F32.PACK_AB R15, R69, R68 ;  /* 0x00000044450f723e */ /* 0x000fce00000010ff */
.L_x_2730:
[----:B------:R-:W-:Y:S05]  /*4dc0*/  BSYNC B2 ;  /* 0x0000000000027941 */ /* 0x000fea0003800000 */
.L_x_2729:
[----:B----4-:R0:W-:Y:S02]  /*4dd0*/  ST.E.128 desc[UR60][R62.64], R12 ;  /* 0x0000000c3e007985 */ /* 0x0101e4000c101d3c */
.L_x_2708:
[----:B------:R-:W-:Y:S05]  /*4de0*/  BSYNC B1 ;  /* 0x0000000000017941 */ /* 0x000fea0003800000 */
.L_x_2707:
[----:B------:R-:W-:-:S03]  /*4df0*/  UMOV UR4, 0xffffffff ;  /* 0xffffffff00047882 */ /* 0x000fc60000000000 */
[----:B------:R-:W-:Y:S05]  /*4e00*/  BRA.DIV UR4, `(.L_x_2731) ;  /* 0x000001f204f87947 */ /* 0x000fea000b800000 */
[----:B-1----:R-:W1:Y:S04]  /*4e10*/  SHFL.IDX PT, R117, R117, 0x1, 0x1c1f ;  /* 0x003c1f0075757f89 */ /* 0x002e6800000e0000 */
[----:B------:R-:W0:Y:S02]  /*4e20*/  SHFL.IDX PT, R118, R118, 0x1, 0x1c1f ;  /* 0x003c1f0076767f89 */ /* 0x000e2400000e0000 */
.L_x_3054:
        /* <DEDUP_REMOVED lines=11> */
[--C-:B------:R-:W-:Y:S02]  /*4ee0*/  SHF.R.U64 R63, R54, 0x10, R55.reuse ;  /* 0x00000010363f7819 */ /* 0x100fe40000001237 */
[----:B------:R-:W-:Y:S02]  /*4ef0*/  SHF.R.U32.HI R61, RZ, 0x10, R55 ;  /* 0x00000010ff3d7819 */ /* 0x000fe40000011637 */
[----:B------:R-:W-:Y:S02]  /*4f00*/  SHF.R.U32.HI R56, RZ, 0x10, R57 ;  /* 0x00000010ff387819 */ /* 0x000fe40000011639 */
[C---:B----4-:R-:W-:Y:S02]  /*4f10*/  SHF.L.U32 R54, R14.reuse, 0x10, RZ ;  /* 0x000000100e367819 */ /* 0x050fe400000006ff */
[----:B------:R-:W-:Y:S01]  /*4f20*/  LOP3.LUT R55, R14, 0xffff0000, RZ, 0xc0, !PT ;  /* 0xffff00000e377812 */ /* 0x000fe200078ec0ff */
[C---:B------:R-:W-:Y:S01]  /*4f30*/  IMAD.U32 R14, R15.reuse, 0x10000, RZ ;  /* 0x000100000f0e7824 */ /* 0x040fe200078e00ff */
[----:B---3--:R-:W-:-:S02]  /*4f40*/  LOP3.LUT R11, R15, 0xffff0000, RZ, 0xc0, !PT ;  /* 0xffff00000f0b7812 */ /* 0x008fc400078ec0ff */
[----:B------:R-:W-:Y:S02]  /*4f50*/  PRMT R57, R157, 0x5410, R60 ;  /* 0x000054109d397816 */ /* 0x000fe4000000003c */
[C---:B------:R-:W-:Y:S02]  /*4f60*/  PRMT R15, R156.reuse, 0x5410, R63 ;  /* 0x000054109c0f7816 */ /* 0x040fe4000000003f */
[----:B------:R-:W-:Y:S02]  /*4f70*/  LOP3.LUT R60, R13, 0xffff0000, RZ, 0xc0, !PT ;  /* 0xffff00000d3c7812 */ /* 0x000fe400078ec0ff */
[C---:B------:R-:W-:Y:S01]  /*4f80*/  LOP3.LUT R64, R57.reuse, 0xffff0000, RZ, 0xc0, !PT ;  /* 0xffff000039407812 */ /* 0x040fe200078ec0ff */
[----:B------:R-:W-:Y:S01]  /*4f90*/  IMAD.U32 R57, R57, 0x10000, RZ ;  /* 0x0001000039397824 */ /* 0x000fe200078e00ff */
[C---:B------:R-:W-:Y:S01]  /*4fa0*/  LOP3.LUT R62, R15.reuse, 0xffff0000, RZ, 0xc0, !PT ;  /* 0xffff00000f3e7812 */ /* 0x040fe200078ec0ff */
[----:B------:R-:W-:Y:S01]  /*4fb0*/  IMAD.U32 R15, R15, 0x10000, RZ ;  /* 0x000100000f0f7824 */ /* 0x000fe200078e00ff */
[----:B------:R-:W-:Y:S01]  /*4fc0*/  PRMT R156, R156, 0x5432, R61 ;  /* 0x000054329c9c7816 */ /* 0x000fe2000000003d */
[----:B------:R-:W-:Y:S01]  /*4fd0*/  IMAD.U32 R61, R13, 0x10000, RZ ;  /* 0x000100000d3d7824 */ /* 0x000fe200078e00ff */
[----:B------:R-:W-:Y:S01]  /*4fe0*/  PRMT R157, R157, 0x5432, R56 ;  /* 0x000054329d9d7816 */ /* 0x000fe20000000038 */
[C---:B------:R-:W-:Y:S01]  /*4ff0*/  FMUL.FTZ R66, R60.reuse, R64 ;  /* 0x000000403c427220 */ /* 0x040fe20000410000 */
[----:B------:R-:W-:Y:S01]  /*5000*/  FMUL.FTZ R65, R60, R62 ;  /* 0x0000003e3c417220 */ /* 0x000fe20000410000 */
[----:B------:R-:W-:Y:S01]  /*5010*/  IMAD.U32 R63, R156, 0x10000, RZ ;  /* 0x000100009c3f7824 */ /* 0x000fe200078e00ff */
[C---:B------:R-:W-:Y:S01]  /*5020*/  LOP3.LUT R60, R12.reuse, 0xffff0000, RZ, 0xc0, !PT ;  /* 0xffff00000c3c7812 */ /* 0x040fe200078ec0ff */
[C---:B------:R-:W-:Y:S01]  /*5030*/  IMAD.U32 R56, R157.reuse, 0x10000, RZ ;  /* 0x000100009d387824 */ /* 0x040fe200078e00ff */
[----:B------:R-:W-:Y:S01]  /*5040*/  LOP3.LUT R157, R157, 0xffff0000, RZ, 0xc0, !PT ;  /* 0xffff00009d9d7812 */ /* 0x000fe200078ec0ff */
[----:B------:R-:W-:-:S02]  /*5050*/  IMAD.U32 R13, R12, 0x10000, RZ ;  /* 0x000100000c0d7824 */ /* 0x000fc400078e00ff */
[C---:B------:R-:W-:Y:S01]  /*5060*/  FFMA.FTZ R12, R61.reuse, R62, -R66 ;  /* 0x0000003e3d0c7223 */ /* 0x040fe20000010842 */
[----:B------:R-:W-:Y:S01]  /*5070*/  FFMA.FTZ R61, R61, R64, R65 ;  /* 0x000000403d3d7223 */ /* 0x000fe20000010041 */
[CC--:B------:R-:W-:Y:S01]  /*5080*/  FMUL.FTZ R67, R55.reuse, R56.reuse ;  /* 0x0000003837437220 */ /* 0x0c0fe20000410000 */
[-C--:B------:R-:W-:Y:S01]  /*5090*/  FMUL.FTZ R65, R55, R63.reuse ;  /* 0x0000003f37417220 */ /* 0x080fe20000410000 */
[----:B------:R-:W-:Y:S02]  /*50a0*/  LOP3.LUT R156, R156, 0xffff0000, RZ, 0xc0, !PT ;  /* 0xffff00009c9c7812 */ /* 0x000fe400078ec0ff */
[C---:B------:R-:W-:Y:S01]  /*50b0*/  FFMA.FTZ R55, R54.reuse, R63, -R67 ;  /* 0x0000003f36377223 */ /* 0x040fe20000010843 */
[----:B------:R-:W-:Y:S01]  /*50c0*/  FFMA.FTZ R56, R54, R56, R65 ;  /* 0x0000003836387223 */ /* 0x000fe20000010041 */
[C---:B------:R-:W-:Y:S01]  /*50d0*/  FMUL.FTZ R54, R60.reuse, R57 ;  /* 0x000000393c367220 */ /* 0x040fe20000410000 */
[----:B------:R-:W-:Y:S01]  /*50e0*/  FMUL.FTZ R60, R60, R15 ;  /* 0x0000000f3c3c7220 */ /* 0x000fe20000410000 */
        /* <DEDUP_REMOVED lines=11> */
.L_x_2736:
[----:B------:R-:W-:Y:S05]  /*51a0*/  BSYNC B2 ;  /* 0x0000000000027941 */ /* 0x000fea0003800000 */
.L_x_2735:
[----:B----4-:R0:W-:Y:S02]  /*51b0*/  ST.E.128 desc[UR60][R58.64], R12 ;  /* 0x0000000c3a007985 */ /* 0x0101e4000c101d3c */
.L_x_2734:
[----:B------:R-:W-:Y:S05]  /*51c0*/  BSYNC B1 ;  /* 0x0000000000017941 */ /* 0x000fea0003800000 */
.L_x_2733:
        /* <DEDUP_REMOVED lines=24> */
[C---:B------:R-:W-:Y:S01]  /*5350*/  LOP3.LUT R56, R53.reuse, 0xffff0000, RZ, 0xc0, !PT ;  /* 0xffff000035387812 */ /* 0x040fe200078ec0ff */
[----:B------:R-:W-:Y:S01]  /*5360*/  IMAD.U32 R53, R53, 0x10000, RZ ;  /* 0x0001000035357824 */ /* 0x000fe200078e00ff */
[----:B------:R-:W-:Y:S01]  /*5370*/  LOP3.LUT R52, R14, 0xffff0000, RZ, 0xc0, !PT ;  /* 0xffff00000e347812 */ /* 0x000fe200078ec0ff */
[C---:B------:R-:W-:Y:S01]  /*5380*/  IMAD.U32 R14, R15.reuse, 0x10000, RZ ;  /* 0x000100000f0e7824 */ /* 0x040fe200078e00ff */
[----:B------:R-:W-:Y:S01]  /*5390*/  LOP3.LUT R11, R15, 0xffff0000, RZ, 0xc0, !PT ;  /* 0xffff00000f0b7812 */ /* 0x000fe200078ec0ff */
[----:B------:R-:W-:Y:S01]  /*53a0*/  FMUL.FTZ R62, R51, R60 ;  /* 0x0000003c333e7220 */ /* 0x000fe20000410000 */
[----:B------:R-:W-:-:S02]  /*53b0*/  IMAD.U32 R15, R13, 0x10000, RZ ;  /* 0x000100000d0f7824 */ /* 0x000fc400078e00ff */
[-C--:B------:R-:W-:Y:S01]  /*53c0*/  FMUL.FTZ R51, R51, R56.reuse ;  /* 0x0000003833337220 */ /* 0x080fe20000410000 */
[----:B------:R-:W-:Y:S01]  /*53d0*/  SHF.L.U32 R59, R155, 0x10, RZ ;  /* 0x000000109b3b7819 */ /* 0x000fe200000006ff */
[----:B------:R-:W-:Y:S02]  /*53e0*/  IMAD.U32 R13, R12, 0x10000, RZ ;  /* 0x000100000c0d7824 */ /* 0x000fe400078e00ff */
[C---:B------:R-:W-:Y:S01]  /*53f0*/  FFMA.FTZ R62, R15.reuse, R56, -R62 ;  /* 0x000000380f3e7223 */ /* 0x040fe2000001083e */
[----:B------:R-:W-:Y:S01]  /*5400*/  FFMA.FTZ R51, R15, R60, R51 ;  /* 0x0000003c0f337223 */ /* 0x000fe20000010033 */
[C---:B------:R-:W-:Y:S01]  /*5410*/  FMUL.FTZ R15, R52.reuse, R57 ;  /* 0x00000039340f7220 */ /* 0x040fe20000410000 */
        /* <DEDUP_REMOVED lines=18> */
.L_x_2740:
[----:B------:R-:W-:Y:S05]  /*5540*/  BSYNC B2 ;  /* 0x0000000000027941 */ /* 0x000fea0003800000 */
.L_x_2739:
[----:B----4-:R0:W-:Y:S02]  /*5550*/  ST.E.128 desc[UR60][R54.64], R12 ;  /* 0x0000000c36007985 */ /* 0x0101e4000c101d3c */
.L_x_2738:
[----:B------:R-:W-:Y:S05]  /*5560*/  BSYNC B1 ;  /* 0x0000000000017941 */ /* 0x000fea0003800000 */
.L_x_2737:
        /* <DEDUP_REMOVED lines=15> */
[----:B------:R-:W-:Y:S02]  /*5660*/  PRMT R49, R147, 0x5410, R54 ;  /* 0x0000541093317816 */ /* 0x000fe40000000036 */
[----:B------:R-:W-:Y:S02]  /*5670*/  SHF.R.U32.HI R52, RZ, 0x10, R47 ;  /* 0x00000010ff347819 */ /* 0x000fe4000001162f */
[----:B------:R-:W-:-:S02]  /*5680*/  PRMT R54, R148, 0x5410, R53 ;  /* 0x0000541094367816 */ /* 0x000fc40000000035 */
[----:B------:R-:W-:Y:S01]  /*5690*/  LOP3.LUT R47, R14, 0xffff0000, RZ, 0xc0, !PT ;  /* 0xffff00000e2f7812 */ /* 0x000fe200078ec0ff */
[C---:B------:R-:W-:Y:S01]  /*56a0*/  IMAD.U32 R14, R15.reuse, 0x10000, RZ ;  /* 0x000100000f0e7824 */ /* 0x040fe200078e00ff */
[----:B------:R-:W-:Y:S01]  /*56b0*/  LOP3.LUT R48, R15, 0xffff0000, RZ, 0xc0, !PT ;  /* 0xffff00000f307812 */ /* 0x000fe200078ec0ff */
[----:B------:R-:W-:Y:S01]  /*56c0*/  IMAD.U32 R15, R13, 0x10000, RZ ;  /* 0x000100000d0f7824 */ /* 0x000fe200078e00ff */
        /* <DEDUP_REMOVED lines=8> */
[----:B------:R-:W-:Y:S01]  /*5750*/  LOP3.LUT R147, R147, 0xffff0000, RZ, 0xc0, !PT ;  /* 0xffff000093937812 */ /* 0x000fe200078ec0ff */
[----:B------:R-:W-:Y:S01]  /*5760*/  IMAD.U32 R55, R148, 0x10000, RZ ;  /* 0x0001000094377824 */ /* 0x000fe200078e00ff */
[----:B------:R-:W-:Y:S01]  /*5770*/  LOP3.LUT R12, R12, 0xffff0000, RZ, 0xc0, !PT ;  /* 0xffff00000c0c7812 */ /* 0x000fe200078ec0ff */
[-C--:B------:R-:W-:Y:S01]  /*5780*/  FMUL.FTZ R13, R13, R52.reuse ;  /* 0x000000340d0d7220 */ /* 0x080fe20000410000 */
[----:B------:R-:W-:Y:S01]  /*5790*/  FFMA.FTZ R58, R15, R52, -R58 ;  /* 0x000000340f3a7223 */ /* 0x000fe2000001083a */
[C---:B------:R-:W-:Y:S01]  /*57a0*/  FMUL.FTZ R59, R47.reuse, R55 ;  /* 0x000000372f3b7220 */ /* 0x040fe20000410000 */
[----:B------:R-:W-:Y:S01]  /*57b0*/  FMUL.FTZ R47, R47, R53 ;  /* 0x000000352f2f7220 */ /* 0x000fe20000410000 */
[----:B------:R-:W-:Y:S01]  /*57c0*/  FFMA.FTZ R57, R15, R56, R13 ;  /* 0x000000380f397223 */ /* 0x000fe2000001000d */
[----:B------:R-:W-:Y:S01]  /*57d0*/  LOP3.LUT R13, R148, 0xffff0000, RZ, 0xc0, !PT ;  /* 0xffff0000940d7812 */ /* 0x000fe200078ec0ff */
[----:B------:R-:W-:-:S02]  /*57e0*/  IMAD.U32 R54, R54, 0x10000, RZ ;  /* 0x0001000036367824 */ /* 0x000fc400078e00ff */
[C---:B------:R-:W-:Y:S01]  /*57f0*/  FFMA.FTZ R52, R46.reuse, R55, R47 ;  /* 0x000000372e347223 */ /* 0x040fe2000001002f */
[----:B------:R-:W-:Y:S02]  /*5800*/  IMAD.U32 R49, R49, 0x10000, RZ ;  /* 0x0001000031317824 */ /* 0x000fe400078e00ff */
[----:B------:R-:W-:Y:S01]  /*5810*/  FFMA.FTZ R59, R46, R53, -R59 ;  /* 0x000000352e3b7223 */ /* 0x000fe2000001083b */
[C---:B------:R-:W-:Y:S01]  /*5820*/  FMUL.FTZ R47, R48.reuse, R13 ;  /* 0x0000000d302f7220 */ /* 0x040fe20000410000 */
[----:B------:R-:W-:Y:S01]  /*5830*/  FMUL.FTZ R48, R48, R147 ;  /* 0x0000009330307220 */ /* 0x000fe20000410000 */
[CC--:B------:R-:W-:Y:S01]  /*5840*/  FMUL.FTZ R46, R12.reuse, R54.reuse ;  /* 0x000000360c2e7220 */ /* 0x0c0fe20000410000 */
        /* <DEDUP_REMOVED lines=9> */
[----:B------:R-:W-:-:S07]  /*58e0*/  IMAD.MOV.U32 R15, RZ, RZ, R47 ;  /* 0x000000ffff0f7224 */ /* 0x000fce00078e002f */
.L_x_2744:
[----:B------:R-:W-:Y:S05]  /*58f0*/  BSYNC B2 ;  /* 0x0000000000027941 */ /* 0x000fea0003800000 */
.L_x_2743:
[----:B----4-:R0:W-:Y:S02]  /*5900*/  ST.E.128 desc[UR60][R50.64], R12 ;  /* 0x0000000c32007985 */ /* 0x0101e4000c101d3c */
.L_x_2742:
[----:B------:R-:W-:Y:S05]  /*5910*/  BSYNC B1 ;  /* 0x0000000000017941 */ /* 0x000fea0003800000 */
.L_x_2741:
        /* <DEDUP_REMOVED lines=11> */
[----:B---3--:R-:W-:Y:S02]  /*59d0*/  SHF.R.U32.HI R11, RZ, 0x10, R45 ;  /* 0x00000010ff0b7819 */ /* 0x008fe4000001162d */
[----:B------:R-:W-:Y:S02]  /*59e0*/  SHF.R.U32.HI R51, RZ, 0x10, R43 ;  /* 0x00000010ff337819 */ /* 0x000fe4000001162b */
[----:B------:R-:W-:Y:S02]  /*59f0*/  PRMT R45, R136, 0x5410, R53 ;  /* 0x00005410882d7816 */ /* 0x000fe40000000035 */
[----:B------:R-:W-:-:S02]  /*5a00*/  PRMT R50, R146, 0x5410, R49 ;  /* 0x0000541092327816 */ /* 0x000fc40000000031 */
[----:B------:R-:W-:Y:S01]  /*5a10*/  PRMT R146, R146, 0x5432, R11 ;  /* 0x0000543292927816 */ /* 0x000fe2000000000b */
[----:B----4-:R-:W-:Y:S01]  /*5a20*/  IMAD.U32 R11, R12, 0x10000, RZ ;  /* 0x000100000c0b7824 */ /* 0x010fe200078e00ff */
[C---:B------:R-:W-:Y:S02]  /*5a30*/  SHF.L.U32 R42, R14.reuse, 0x10, RZ ;  /* 0x000000100e2a7819 */ /* 0x040fe400000006ff */
[----:B------:R-:W-:Y:S01]  /*5a40*/  LOP3.LUT R43, R14, 0xffff0000, RZ, 0xc0, !PT ;  /* 0xffff00000e2b7812 */ /* 0x000fe200078ec0ff */
[C---:B------:R-:W-:Y:S01]  /*5a50*/  IMAD.U32 R14, R13.reuse, 0x10000, RZ ;  /* 0x000100000d0e7824 */ /* 0x040fe200078e00ff */
[----:B------:R-:W-:Y:S01]  /*5a60*/  PRMT R136, R136, 0x5432, R51 ;  /* 0x0000543288887816 */ /* 0x000fe20000000033 */
[----:B------:R-:W-:Y:S01]  /*5a70*/  IMAD.U32 R52, R146, 0x10000, RZ ;  /* 0x0001000092347824 */ /* 0x000fe200078e00ff */
[----:B------:R-:W-:Y:S02]  /*5a80*/  LOP3.LUT R13, R13, 0xffff0000, RZ, 0xc0, !PT ;  /* 0xffff00000d0d7812 */ /* 0x000fe400078ec0ff */
[----:B------:R-:W-:Y:S01]  /*5a90*/  LOP3.LUT R51, R50, 0xffff0000, RZ, 0xc0, !PT ;  /* 0xffff000032337812 */ /* 0x000fe200078ec0ff */
[----:B------:R-:W-:Y:S01]  /*5aa0*/  IMAD.U32 R49, R136, 0x10000, RZ ;  /* 0x0001000088317824 */ /* 0x000fe200078e00ff */
[----:B------:R-:W-:Y:S01]  /*5ab0*/  LOP3.LUT R48, R45, 0xffff0000, RZ, 0xc0, !PT ;  /* 0xffff00002d307812 */ /* 0x000fe200078ec0ff */
        /* <DEDUP_REMOVED lines=29> */
.L_x_2748:
[----:B------:R-:W-:Y:S05]  /*5c90*/  BSYNC B2 ;  /* 0x0000000000027941 */ /* 0x000fea0003800000 */
.L_x_2747:
[----:B----4-:R0:W-:Y:S02]  /*5ca0*/  ST.E.128 desc[UR60][R46.64], R12 ;  /* 0x0000000c2e007985 */ /* 0x0101e4000c101d3c */
.L_x_2746:
[----:B------:R-:W-:Y:S05]  /*5cb0*/  BSYNC B1 ;  /* 0x0000000000017941 */ /* 0x000fea0003800000 */
.L_x_2745:
        /* <DEDUP_REMOVED lines=23> */
[----:B------:R-:W-:Y:S02]  /*5e30*/  PRMT R123, R123, 0x5432, R44 ;  /* 0x000054327b7b7816 */ /* 0x000fe4000000002c */
        /* <DEDUP_REMOVED lines=12> */
[----:B------:R-:W-:Y:S01]  /*5f00*/  SHF.L.U32 R45, R45, 0x10, RZ ;  /* 0x000000102d2d7819 */ /* 0x000fe200000006ff */
[----:B------:R-:W-:Y:S01]  /*5f10*/  FFMA.FTZ R48, R33, R44, -R48 ;  /* 0x0000002c21307223 */ /* 0x000fe20000010830 */
[----:B------:R-:W-:Y:S01]  /*5f20*/  LOP3.LUT R14, R123, 0xffff0000, RZ, 0xc0, !PT ;  /* 0xffff00007b0e7812 */ /* 0x000fe200078ec0ff */
        /* <DEDUP_REMOVED lines=14> */
.L_x_2752:
[----:B------:R-:W-:Y:S05]  /*6010*/  BSYNC B2 ;  /* 0x0000000000027941 */ /* 0x000fea0003800000 */
.L_x_2751:
[----:B----4-:R0:W-:Y:S02]  /*6020*/  ST.E.128 desc[UR60][R42.64], R12 ;  /* 0x0000000c2a007985 */ /* 0x0101e4000c101d3c */
.L_x_2750:
[----:B------:R-:W-:Y:S05]  /*6030*/  BSYNC B1 ;  /* 0x0000000000017941 */ /* 0x000fea0003800000 */
.L_x_2749:
        /* <DEDUP_REMOVED lines=54> */
.L_x_2754:
[----:B------:R-:W-:Y:S05]  /*63a0*/  BSYNC B1 ;  /* 0x0000000000017941 */ /* 0x000fea0003800000 */
.L_x_2753:
[----:B----4-:R0:W-:Y:S01]  /*63b0*/  ST.E.128 desc[UR60][R38.64], R12 ;  /* 0x0000000c26007985 */ /* 0x0101e2000c101d3c */
[----:B------:R-:W-:Y:S05]  /*63c0*/  BRA `(.L_x_2732) ;  /* 0x0000004000ac7947 */ /* 0x000fea0003800000 */
.L_x_2698:
        /* <DEDUP_REMOVED lines=47> */
.L_x_2756:
[----:B------:R-:W-:Y:S05]  /*66c0*/  BSYNC B1 ;  /* 0x0000000000017941 */ /* 0x000fea0003800000 */
.L_x_2755:
        /* <DEDUP_REMOVED lines=47> */
.L_x_2758:
[----:B------:R-:W-:Y:S05]  /*69c0*/  BSYNC B1 ;  /* 0x0000000000017941 */ /* 0x000fea0003800000 */
.L_x_2757:
[----:B------:R-:W2:Y:S01]  /*69d0*/  LDL R11, [R1+0x30] ;  /* 0x00003000010b7983 */ /* 0x000ea20000100800 */
[----:B0-----:R-:W-:Y:S01]  /*69e0*/  IMAD.MOV.U32 R12, RZ, RZ, R33 ;  /* 0x000000ffff0c7224 */ /* 0x001fe200078e0021 */
        /* <DEDUP_REMOVED lines=14> */
[----:B------:R-:W-:-:S05]  /*6ad0*/  IMAD.MOV.U32 R13, RZ, RZ, R44 ;  /* 0x000000ffff0d7224 */ /* 0x000fca00078e002c */
[----:B------:R-:W-:Y:S02]  /*6ae0*/  PRMT R210, R210, 0x5410, R13 ;  /* 0x00005410d2d27816 */ /* 0x000fe4000000000d */
[----:B------:R-:W-:-:S04]  /*6af0*/  MOV R13, R48 ;  /* 0x00000030000d7202 */ /* 0x000fc80000000f00 */
[----:B------:R-:W-:Y:S01]  /*6b00*/  PRMT R228, R228, 0x5410, R13 ;  /* 0x00005410e4e47816 */ /* 0x000fe2000000000d */
[----:B------:R-:W-:Y:S01]  /*6b10*/  IMAD.MOV.U32 R13, RZ, RZ, R55 ;  /* 0x000000ffff0d7224 */ /* 0x000fe200078e0037 */
[----:B--2---:R-:W-:Y:S02]  /*6b20*/  R2UR UR4, R11 ;  /* 0x000000000b0472ca */ /* 0x004fe400000e0000 */
[----:B------:R-:W-:-:S04]  /*6b30*/  MOV R11, R32 ;  /* 0x00000020000b7202 */ /* 0x000fc80000000f00 */
[----:B------:R-:W-:Y:S01]  /*6b40*/  PRMT R211, R211, 0x5410, R11 ;  /* 0x00005410d3d37816 */ /* 0x000fe2000000000b */
[----:B------:R-:W-:-:S03]  /*6b50*/  IMAD.MOV.U32 R11, RZ, RZ, R38 ;  /* 0x000000ffff0b7224 */ /* 0x000fc600078e0026 */
[----:B------:R-:W-:Y:S01]  /*6b60*/  PRMT R211, R14, 0x7610, R211 ;  /* 0x000076100ed37816 */ /* 0x000fe200000000d3 */
[----:B------:R-:W-:Y:S01]  /*6b70*/  IMAD.MOV.U32 R14, RZ, RZ, R49 ;  /* 0x000000ffff0e7224 */ /* 0x000fe200078e0031 */
[----:B------:R-:W-:Y:S01]  /*6b80*/  PRMT R225, R225, 0x5410, R11 ;  /* 0x00005410e1e17816 */ /* 0x000fe2000000000b */
[----:B------:R-:W-:Y:S01]  /*6b90*/  IMAD.MOV.U32 R11, RZ, RZ, R42 ;  /* 0x000000ffff0b7224 */ /* 0x000fe200078e002a */
[----:B------:R-:W-:-:S04]  /*6ba0*/  UISETP.NE.AND UP0, UPT, UR4, 0x3, UPT ;  /* 0x000000030400788c */ /* 0x000fc8000bf05270 */
[----:B------:R-:W-:Y:S01]  /*6bb0*/  PRMT R158, R158, 0x5410, R11 ;  /* 0x000054109e9e7816 */ /* 0x000fe2000000000b */
[----:B------:R-:W-:Y:S01]  /*6bc0*/  IMAD.MOV.U32 R11, RZ, RZ, R46 ;  /* 0x000000ffff0b7224 */ /* 0x000fe200078e002e */
[----:B------:R-:W-:Y:S02]  /*6bd0*/  PLOP3.LUT P0, PT, PT, PT, UP0, 0x80, 0x0 ;  /* 0x000000000000781c */ /* 0x000fe40003f0f008 */
[----:B------:R-:W-:Y:S01]  /*6be0*/  PRMT R158, R13, 0x7610, R158 ;  /* 0x000076100d9e7816 */ /* 0x000fe2000000009e */
[----:B-----5:R-:W-:Y:S01]  /*6bf0*/  IMAD.MOV.U32 R13, RZ, RZ, R59 ;  /* 0x000000ffff0d7224 */ /* 0x020fe200078e003b */
[----:B------:R-:W-:Y:S01]  /*6c00*/  PRMT R209, R11, 0x5410, R12 ;  /* 0x000054100bd17816 */ /* 0x000fe2000000000c */
[----:B------:R-:W-:Y:S02]  /*6c10*/  IMAD.MOV.U32 R12, RZ, RZ, R51 ;  /* 0x000000ffff0c7224 */ /* 0x000fe400078e0033 */
[----:B------:R-:W-:-:S03]  /*6c20*/  IMAD.MOV.U32 R11, RZ, RZ, R50 ;  /* 0x000000ffff0b7224 */ /* 0x000fc600078e0032 */
[----:B------:R0:W-:Y:S02]  /*6c30*/  STL.S16 [R1+0x38], R12 ;  /* 0x0000380c01007387 */ /* 0x0001e40000100600 */
[----:B------:R-:W-:Y:S01]  /*6c40*/  PRMT R225, R11, 0x7610, R225 ;  /* 0x000076100be17816 */ /* 0x000fe200000000e1 */
[----:B------:R-:W-:Y:S01]  /*6c50*/  IMAD.MOV.U32 R11, RZ, RZ, R53 ;  /* 0x000000ffff0b7224 */ /* 0x000fe200078e0035 */
[----:B------:R1:W-:Y:S01]  /*6c60*/  STL.S16 [R1+0x3a], R14 ;  /* 0x00003a0e01007387 */ /* 0x0003e20000100600 */
[----:B0-----:R-:W-:Y:S02]  /*6c70*/  IMAD.MOV.U32 R12, RZ, RZ, R52 ;  /* 0x000000ffff0c7224 */ /* 0x001fe400078e0034 */
[----:B-1----:R-:W-:-:S03]  /*6c80*/  IMAD.MOV.U32 R14, RZ, RZ, R54 ;  /* 0x000000ffff0e7224 */ /* 0x002fc600078e0036 */
        /* <DEDUP_REMOVED lines=12> */
[----:B------:R-:W-:Y:S01]  /*6d50*/  IMAD.MOV.U32 R11, RZ, RZ, R65 ;  /* 0x000000ffff0b7224 */ /* 0x000fe200078e0041 */
[----:B------:R-:W-:-:S02]  /*6d60*/  MOV R12, R64 ;  /* 0x00000040000c7202 */ /* 0x000fc40000000f00 */
        /* <DEDUP_REMOVED lines=25> */
.L_x_2759:
[----:B------:R-:W-:Y:S01]  /*6f00*/  IMAD R86, R18, 0x8, R2 ;  /* 0x0000000812567824 */ /* 0x000fe200078e0202 */
[----:B------:R-:W-:Y:S01]  /*6f10*/  SHF.L.U32 R87, R170, 0x1f, RZ ;  /* 0x0000001faa577819 */ /* 0x000fe200000006ff */
[----:B------:R-:W0:Y:S01]  /*6f20*/  LDC R132, c[0x0][0x2f4] ;  /* 0x0000bd00ff847b82 */ /* 0x000e220000000800 */
[----:B------:R-:W-:Y:S02]  /*6f30*/  BSSY B1, `(.L_x_2760) ;  /* 0x0000003000017945 */ /* 0x000fe40003800000 */
[----:B------:R-:W1:Y:S02]  /*6f40*/  SYNCS.PHASECHK.TRANS64.TRYWAIT P6, [R86+URZ+0x2a890], R87 ;  /* 0x02a89057560075a7 */ /* 0x000e6400080c017f */
[----:B-1----:R-:W-:Y:S05]  /*6f50*/  @!P6 BRA `(.L_x_2761) ;  /* 0x000001d000f0e947 */ /* 0x002fea0003800000 */
.L_x_3055:
[----:B------:R-:W-:Y:S05]  /*6f60*/  BSYNC B1 ;  /* 0x0000000000017941 */ /* 0x000fea0003800000 */
.L_x_2760:
[----:B------:R-:W-:Y:S01]  /*6f70*/  UMOV UR4, 0xffffffff ;  /* 0xffffffff00047882 */ /* 0x000fe20000000000 */
[----:B0-----:R-:W-:Y:S02]  /*6f80*/  IMAD.IADD R136, R132, 0x1, -R126 ;  /* 0x0000000184887824 */ /* 0x001fe400078e0a7e */
[----:B------:R-:W-:Y:S05]  /*6f90*/  BRA.DIV UR4, `(.L_x_2762) ;  /* 0x000001d204f47947 */ /* 0x000fea000b800000 */
[----:B------:R0:W2:Y:S04]  /*6fa0*/  SHFL.IDX PT, R123, R117, RZ, 0x1c1f ;  /* 0x001c1fff757b7589 */ /* 0x0000a800000e0000 */
[----:B------:R0:W3:Y:S02]  /*6fb0*/  SHFL.IDX PT, R11, R118, RZ, 0x1c1f ;  /* 0x001c1fff760b7589 */ /* 0x0000e400000e0000 */
.L_x_3059:
[----:B------:R-:W-:Y:S04]  /*6fc0*/  BSSY B1, `(.L_x_2763) ;  /* 0x000017c000017945 */ /* 0x000fe80003800000 */
[----:B------:R-:W-:Y:S05]  /*6fd0*/  @P4 BRA `(.L_x_2764) ;  /* 0x0000001400e84947 */ /* 0x000fea0003800000 */
[----:B------:R-:W-:Y:S01]  /*6fe0*/  ISETP.NE.AND P4, PT, R8, RZ, PT ;  /* 0x000000ff0800720c */ /* 0x000fe20003f85270 */
[----:B------:R-:W-:Y:S01]  /*6ff0*/  BSSY B2, `(.L_x_2765) ;  /* 0x000007d000027945 */ /* 0x000fe20003800000 */
[----:B---3--:R-:W-:-:S11]  /*7000*/  MOV R122, R11 ;  /* 0x0000000b007a7202 */ /* 0x008fd60000000f00 */
        /* <DEDUP_REMOVED lines=52> */
[C---:B------:R-:W-:Y:S01]  /*7350*/  FMUL.FTZ R13, R81.reuse, R157 ;  /* 0x0000009d510d7220 */ /* 0x040fe20000410000 */
[C---:B------:R-:W-:Y:S01]  /*7360*/  IMAD.U32 R159, R54.reuse, 0x10000, RZ ;  /* 0x00010000369f7824 */ /* 0x040fe200078e00ff */
[----:B------:R-:W-:Y:S02]  /*7370*/  LOP3.LUT R54, R54, 0xffff0000, RZ, 0xc0, !PT ;  /* 0xffff000036367812 */ /* 0x000fe400078ec0ff */
        /* <DEDUP_REMOVED lines=20> */
[----:B------:R-:W-:Y:S01]  /*74c0*/  SHF.L.U32 R81, R40, 0x10, RZ ;  /* 0x0000001028517819 */ /* 0x000fe200000006ff */
[----:B------:R-:W-:Y:S01]  /*74d0*/  IMAD.U32 R15, R12, 0x10000, RZ ;  /* 0x000100000c0f7824 */ /* 0x000fe200078e00ff */
[----:B------:R-:W-:Y:S01]  /*74e0*/  LOP3.LUT R43, R43, 0xffff0000, RZ, 0xc0, !PT ;  /* 0xffff00002b2b7812 */ /* 0x000fe200078ec0ff */
[C---:B------:R-:W-:Y:S01]  /*74f0*/  FMUL.FTZ R83, R55.reuse, R54 ;  /* 0x0000003637537220 */ /* 0x040fe20000410000 */
[----:B------:R-:W-:Y:S01]  /*7500*/  LOP3.LUT R40, R40, 0xffff0000, RZ, 0xc0, !PT ;  /* 0xffff000028287812 */ /* 0x000fe200078ec0ff */
[----:B------:R-:W-:Y:S01]  /*7510*/  FMUL.FTZ R55, R55, R81 ;  /* 0x0000005137377220 */ /* 0x000fe20000410000 */
[----:B------:R-:W-:Y:S01]  /*7520*/  F2FP.BF16.F32.PACK_AB R42, R42, R157 ;  /* 0x0000009d2a2a723e */ /* 0x000fe200000010ff */
[----:B------:R-:W-:Y:S01]  /*7530*/  FFMA.FTZ R83, R15, R81, -R83 ;  /* 0x000000510f537223 */ /* 0x000fe20000010853 */
[----:B------:R-:W-:-:S02]  /*7540*/  IMAD.U32 R81, R82, 0x10000, RZ ;  /* 0x0001000052517824 */ /* 0x000fc400078e00ff */
[----:B------:R-:W-:Y:S01]  /*7550*/  FFMA.FTZ R55, R15, R54, R55 ;  /* 0x000000360f377223 */ /* 0x000fe20000010037 */
[----:B------:R-:W-:Y:S02]  /*7560*/  LOP3.LUT R15, R80, 0xffff0000, RZ, 0xc0, !PT ;  /* 0xffff0000500f7812 */ /* 0x000fe400078ec0ff */
        /* <DEDUP_REMOVED lines=30> */
.L_x_2768:
[----:B------:R-:W-:Y:S05]  /*7750*/  BSYNC B3 ;  /* 0x0000000000037941 */ /* 0x000fea0003800000 */
.L_x_2767:
[----:B------:R-:W-:-:S04]  /*7760*/  LEA R40, P4, R5, R11, 0x1 ;  /* 0x0000000b05287211 */ /* 0x000fc800078808ff */
[----:B--2---:R-:W-:Y:S02]  /*7770*/  LEA.HI.X R41, R5, R123, R113, 0x1, P4 ;  /* 0x0000007b05297211 */ /* 0x004fe400020f0c71 */
[----:B------:R-:W-:-:S03]  /*7780*/  ISETP.GE.AND P4, PT, R155, R132, PT ;  /* 0x000000849b00720c */ /* 0x000fc60003f86270 */
[----:B----4-:R2:W-:Y:S10]  /*7790*/  ST.E.128 desc[UR60][R40.64], R12 ;  /* 0x0000000c28007985 */ /* 0x0105f4000c101d3c */
[----:B--2---:R-:W-:-:S05]  /*77a0*/  @!P4 IMAD.WIDE R12, R155, 0x2, R122 ;  /* 0x000000029b0cc825 */ /* 0x004fca00078e027a */
[----:B---3--:R3:W-:Y:S02]  /*77b0*/  @!P4 ST.E.128 desc[UR60][R12.64], R80 ;  /* 0x000000500c00c985 */ /* 0x0087e4000c101d3c */
.L_x_2766:
[----:B------:R-:W-:Y:S05]  /*77c0*/  BSYNC B2 ;  /* 0x0000000000027941 */ /* 0x000fea0003800000 */
.L_x_2765:
        /* <DEDUP_REMOVED lines=25> */
[----:B------:R-:W2:Y:S01]  /*7960*/  LDL.LU.S16 R155, [R1+0x38] ;  /* 0x00003800019b7983 */ /* 0x000ea20000300600 */
[----:B------:R-:W-:Y:S01]  /*7970*/  SHF.R.U32.HI R53, RZ, 0x10, R49 ;  /* 0x00000010ff357819 */ /* 0x000fe20000011631 */
[C---:B----4-:R-:W-:Y:S01]  /*7980*/  IMAD.U32 R82, R41.reuse, 0x10000, RZ ;  /* 0x0001000029527824 */ /* 0x050fe200078e00ff */
[----:B------:R-:W-:Y:S02]  /*7990*/  SHF.R.U32.HI R54, RZ, 0x10, R37 ;  /* 0x00000010ff367819 */ /* 0x000fe40000011625 */
[----:B------:R-:W-:Y:S02]  /*79a0*/  LOP3.LUT R41, R41, 0xffff0000, RZ, 0xc0, !PT ;  /* 0xffff000029297812 */ /* 0x000fe400078ec0ff */
[----:B------:R-:W-:-:S02]  /*79b0*/  PRMT R54, R229, 0x5410, R54 ;  /* 0x00005410e5367816 */ /* 0x000fc40000000036 */
[----:B------:R-:W-:Y:S02]  /*79c0*/  SHF.R.U64 R36, R36, 0x10, R37 ;  /* 0x0000001024247819 */ /* 0x000fe40000001225 */
[----:B------:R-:W-:Y:S01]  /*79d0*/  SHF.R.U64 R48, R48, 0x10, R49 ;  /* 0x0000001030307819 */ /* 0x000fe20000001231 */
[----:B------:R-:W-:Y:S01]  /*79e0*/  IMAD.U32 R80, R54, 0x10000, RZ ;  /* 0x0001000036507824 */ /* 0x000fe200078e00ff */
[----:B------:R-:W-:Y:S02]  /*79f0*/  SHF.R.U64 R50, R50, 0x10, R51 ;  /* 0x0000001032327819 */ /* 0x000fe40000001233 */
[----:B------:R-:W-:Y:S02]  /*7a00*/  SHF.R.U64 R38, R38, 0x10, R39 ;  /* 0x0000001026267819 */ /* 0x000fe40000001227 */
[C---:B------:R-:W-:Y:S02]  /*7a10*/  PRMT R50, R225.reuse, 0x5410, R50 ;  /* 0x00005410e1327816 */ /* 0x040fe40000000032 */
[----:B------:R-:W-:-:S02]  /*7a20*/  PRMT R38, R225, 0x5432, R38 ;  /* 0x00005432e1267816 */ /* 0x000fc40000000026 */
[----:B-----5:R-:W-:Y:S01]  /*7a30*/  PRMT R53, R55, 0x5410, R53 ;  /* 0x0000541037357816 */ /* 0x020fe20000000035 */
[C---:B---3--:R-:W-:Y:S01]  /*7a40*/  IMAD.U32 R55, R13.reuse, 0x10000, RZ ;  /* 0x000100000d377824 */ /* 0x048fe200078e00ff */
[----:B------:R-:W-:Y:S02]  /*7a50*/  LOP3.LUT R13, R13, 0xffff0000, RZ, 0xc0, !PT ;  /* 0xffff00000d0d7812 */ /* 0x000fe400078ec0ff */
[----:B------:R-:W-:-:S05]  /*7a60*/  SHF.L.U32 R81, R53, 0x10, RZ ;  /* 0x0000001035517819 */ /* 0x000fca00000006ff */
[C---:B------:R-:W-:Y:S01]  /*7a70*/  FMUL.FTZ R83, R82.reuse, R81 ;  /* 0x0000005152537220 */ /* 0x040fe20000410000 */
[----:B------:R-:W-:-:S03]  /*7a80*/  FMUL.FTZ R82, R82, R80 ;  /* 0x0000005052527220 */ /* 0x000fc60000410000 */
[C---:B------:R-:W-:Y:S01]  /*7a90*/  FFMA.FTZ R80, R55.reuse, R80, -R83 ;  /* 0x0000005037507223 */ /* 0x040fe20000010853 */
[----:B------:R-:W-:Y:S01]  /*7aa0*/  FFMA.FTZ R55, R55, R81, R82 ;  /* 0x0000005137377223 */ /* 0x000fe20000010052 */
[----:B------:R-:W-:Y:S01]  /*7ab0*/  LOP3.LUT R81, R54, 0xffff0000, RZ, 0xc0, !PT ;  /* 0xffff000036517812 */ /* 0x000fe200078ec0ff */
[----:B------:R-:W-:Y:S01]  /*7ac0*/  IMAD.U32 R83, R43, 0x10000, RZ ;  /* 0x000100002b537824 */ /* 0x000fe200078e00ff */
[----:B------:R-:W-:Y:S02]  /*7ad0*/  LOP3.LUT R54, R53, 0xffff0000, RZ, 0xc0, !PT ;  /* 0xffff000035367812 */ /* 0x000fe400078ec0ff */
[----:B------:R-:W-:-:S03]  /*7ae0*/  LOP3.LUT R43, R43, 0xffff0000, RZ, 0xc0, !PT ;  /* 0xffff00002b2b7812 */ /* 0x000fc600078ec0ff */
[C---:B------:R-:W-:Y:S01]  /*7af0*/  FMUL.FTZ R53, R41.reuse, R54 ;  /* 0x0000003629357220 */ /* 0x040fe20000410000 */
[----:B------:R-:W-:-:S03]  /*7b00*/  FMUL.FTZ R41, R41, R81 ;  /* 0x0000005129297220 */ /* 0x000fc60000410000 */
[C---:B------:R-:W-:Y:S01]  /*7b10*/  FFMA.FTZ R53, R13.reuse, R81, -R53 ;  /* 0x000000510d357223 */ /* 0x040fe20000010835 */
[----:B------:R-:W-:Y:S01]  /*7b20*/  FFMA.FTZ R13, R13, R54, R41 ;  /* 0x000000360d0d7223 */ /* 0x000fe20000010029 */
[----:B------:R-:W-:Y:S01]  /*7b30*/  SHF.R.U32.HI R41, RZ, 0x10, R51 ;  /* 0x00000010ff297819 */ /* 0x000fe20000011633 */
[----:B------:R-:W-:Y:S01]  /*7b40*/  IMAD.U32 R81, R15, 0x10000, RZ ;  /* 0x000100000f517824 */ /* 0x000fe200078e00ff */
[----:B------:R-:W-:Y:S02]  /*7b50*/  SHF.R.U32.HI R54, RZ, 0x10, R39 ;  /* 0x00000010ff367819 */ /* 0x000fe40000011627 */
[----:B--2---:R-:W-:Y:S02]  /*7b60*/  PRMT R41, R155, 0x5410, R41 ;  /* 0x000054109b297816 */ /* 0x004fe40000000029 */
[----:B------:R-:W-:Y:S02]  /*7b70*/  PRMT R54, R228, 0x5410, R54 ;  /* 0x00005410e4367816 */ /* 0x000fe40000000036 */
[----:B------:R-:W-:Y:S01]  /*7b80*/  LOP3.LUT R15, R15, 0xffff0000, RZ, 0xc0, !PT ;  /* 0xffff00000f0f7812 */ /* 0x000fe200078ec0ff */
[C---:B------:R-:W-:Y:S01]  /*7b90*/  IMAD.U32 R82, R41.reuse, 0x10000, RZ ;  /* 0x0001000029527824 */ /* 0x040fe200078e00ff */
[----:B------:R-:W-:Y:S01]  /*7ba0*/  LOP3.LUT R41, R41, 0xffff0000, RZ, 0xc0, !PT ;  /* 0xffff000029297812 */ /* 0x000fe200078ec0ff */
[C---:B------:R-:W-:Y:S01]  /*7bb0*/  IMAD.U32 R155, R54.reuse, 0x10000, RZ ;  /* 0x00010000369b7824 */ /* 0x040fe200078e00ff */
[----:B------:R-:W-:Y:S01]  /*7bc0*/  LOP3.LUT R37, R54, 0xffff0000, RZ, 0xc0, !PT ;  /* 0xffff000036257812 */ /* 0x000fe200078ec0ff */
[-C--:B------:R-:W-:Y:S01]  /*7bd0*/  FMUL.FTZ R156, R83, R82.reuse ;  /* 0x00000052539c7220 */ /* 0x080fe20000410000 */
        /* <DEDUP_REMOVED lines=17> */
[----:B------:R-:W-:Y:S01]  /*7cf0*/  F2FP.BF16.F32.PACK_AB R53, R53, R80 ;  /* 0x000000503535723e */ /* 0x000fe200000010ff */
        /* <DEDUP_REMOVED lines=35> */
[----:B------:R-:W-:-:S02]  /*7f30*/  F2FP.BF16.F32.PACK_AB R42, R42, R48 ;  /* 0x000000302a2a723e */ /* 0x000fc400000010ff */
[----:B------:R-:W-:-:S07]  /*7f40*/  MOV R40, R36 ;  /* 0x0000002400287202 */ /* 0x000fce0000000f00 */
.L_x_2772:
[----:B------:R-:W-:Y:S05]  /*7f50*/  BSYNC B3 ;  /* 0x0000000000037941 */ /* 0x000fea0003800000 */
.L_x_2771:
[----:B------:R-:W-:-:S04]  /*7f60*/  LEA R36, P4, R6, R11, 0x1 ;  /* 0x0000000b06247211 */ /* 0x000fc800078808ff */
[----:B--2---:R-:W-:Y:S02]  /*7f70*/  LEA.HI.X R37, R6, R123, R112, 0x1, P4 ;  /* 0x0000007b06257211 */ /* 0x004fe400020f0c70 */
[----:B------:R-:W-:-:S03]  /*7f80*/  ISETP.GE.AND P4, PT, R52, R132, PT ;  /* 0x000000843400720c */ /* 0x000fc60003f86270 */
[----:B---3--:R2:W-:Y:S10]  /*7f90*/  ST.E.128 desc[UR60][R36.64], R12 ;  /* 0x0000000c24007985 */ /* 0x0085f4000c101d3c */
[----:B------:R-:W-:-:S05]  /*7fa0*/  @!P4 IMAD.WIDE R38, R52, 0x2, R122 ;  /* 0x000000023426c825 */ /* 0x000fca00078e027a */
[----:B----4-:R2:W-:Y:S02]  /*7fb0*/  @!P4 ST.E.128 desc[UR60][R38.64], R40 ;  /* 0x000000282600c985 */ /* 0x0105e4000c101d3c */
.L_x_2770:
[----:B------:R-:W-:Y:S05]  /*7fc0*/  BSYNC B2 ;  /* 0x0000000000027941 */ /* 0x000fea0003800000 */
.L_x_2769:
[----:B------:R-:W-:-:S13]  /*7fd0*/  ISETP.NE.AND P4, PT, R27, RZ, PT ;  /* 0x000000ff1b00720c */ /* 0x000fda0003f85270 */
[----:B------:R-:W-:Y:S05]  /*7fe0*/  @!P4 BRA `(.L_x_2764) ;  /* 0x0000000400e4c947 */ /* 0x000fea0003800000 */
[----:B--23--:R-:W-:Y:S01]  /*7ff0*/  SEL R12, R126, R136, !P1 ;  /* 0x000000887e0c7207 */ /* 0x00cfe20004800000 */
[----:B------:R-:W-:Y:S01]  /*8000*/  BSSY B2, `(.L_x_2773) ;  /* 0x0000075000027945 */ /* 0x000fe20003800000 */
[C---:B------:R-:W-:Y:S02]  /*8010*/  LEA R40, P4, R7.reuse, R11, 0x1 ;  /* 0x0000000b07287211 */ /* 0x040fe400078808ff */
[----:B------:R-:W-:Y:S02]  /*8020*/  SHF.R.S32.HI R13, RZ, 0x1f, R12 ;  /* 0x0000001fff0d7819 */ /* 0x000fe4000001140c */
[----:B------:R-:W-:Y:S02]  /*8030*/  LEA.HI.X R41, R7, R123, R111, 0x1, P4 ;  /* 0x0000007b07297211 */ /* 0x000fe400020f0c6f */
        /* <DEDUP_REMOVED lines=28> */
[--C-:B------:R-:W-:Y:S02]  /*8200*/  SHF.R.U64 R35, R44, 0x10, R45.reuse ;  /* 0x000000102c237819 */ /* 0x100fe4000000122d */
[----:B------:R-:W-:Y:S01]  /*8210*/  SHF.R.U32.HI R44, RZ, 0x10, R45 ;  /* 0x00000010ff2c7819 */ /* 0x000fe2000001162d */
[----:B------:R-:W-:Y:S01]  /*8220*/  IMAD.U32 R45, R13, 0x10000, RZ ;  /* 0x000100000d2d7824 */ /* 0x000fe200078e00ff */
[----:B------:R-:W-:-:S02]  /*8230*/  PRMT R32, R210, 0x5410, R32 ;  /* 0x00005410d2207816 */ /* 0x000fc40000000020 */
[----:B------:R-:W-:Y:S02]  /*8240*/  PRMT R44, R211, 0x5410, R44 ;  /* 0x00005410d32c7816 */ /* 0x000fe4000000002c */
[--C-:B------:R-:W-:Y:S01]  /*8250*/  SHF.R.U64 R42, R46, 0x10, R47.reuse ;  /* 0x000000102e2a7819 */ /* 0x100fe2000000122f */
[----:B------:R-:W-:Y:S01]  /*8260*/  IMAD.U32 R54, R32, 0x10000, RZ ;  /* 0x0001000020367824 */ /* 0x000fe200078e00ff */
[----:B------:R-:W-:Y:S01]  /*8270*/  SHF.R.U32.HI R46, RZ, 0x10, R47 ;  /* 0x00000010ff2e7819 */ /* 0x000fe2000001162f */
[C---:B------:R-:W-:Y:S01]  /*8280*/  IMAD.U32 R47, R37.reuse, 0x10000, RZ ;  /* 0x00010000252f7824 */ /* 0x040fe200078e00ff */
[----:B------:R-:W-:Y:S01]  /*8290*/  LOP3.LUT R48, R37, 0xffff0000, RZ, 0xc0, !PT ;  /* 0xffff000025307812 */ /* 0x000fe200078ec0ff */
[C---:B------:R-:W-:Y:S01]  /*82a0*/  IMAD.U32 R53, R44.reuse, 0x10000, RZ ;  /* 0x000100002c357824 */ /* 0x040fe200078e00ff */
[----:B------:R-:W-:Y:S01]  /*82b0*/  LOP3.LUT R44, R44, 0xffff0000, RZ, 0xc0, !PT ;  /* 0xffff00002c2c7812 */ /* 0x000fe200078ec0ff */
[----:B------:R-:W-:Y:S01]  /*82c0*/  IMAD.U32 R37, R36, 0x10000, RZ ;  /* 0x0001000024257824 */ /* 0x000fe200078e00ff */
[----:B------:R-:W-:Y:S01]  /*82d0*/  PRMT R46, R209, 0x5432, R46 ;  /* 0x00005432d12e7816 */ /* 0x000fe2000000002e */
[C---:B------:R-:W-:Y:S01]  /*82e0*/  FMUL.FTZ R55, R47.reuse, R53 ;  /* 0x000000352f377220 */ /* 0x040fe20000410000 */
[----:B------:R-:W-:Y:S01]  /*82f0*/  FMUL.FTZ R47, R47, R54 ;  /* 0x000000362f2f7220 */ /* 0x000fe20000410000 */
[----:B------:R-:W-:-:S02]  /*8300*/  PRMT R34, R212, 0x5410, R34 ;  /* 0x00005410d4227816 */ /* 0x000fc40000000022 */
[----:B------:R-:W-:Y:S01]  /*8310*/  LOP3.LUT R13, R13, 0xffff0000, RZ, 0xc0, !PT ;  /* 0xffff00000d0d7812 */ /* 0x000fe200078ec0ff */
[C---:B------:R-:W-:Y:S01]  /*8320*/  FFMA.FTZ R47, R45.reuse, R53, R47 ;  /* 0x000000352d2f7223 */ /* 0x040fe2000001002f */
[----:B------:R-:W-:Y:S01]  /*8330*/  LOP3.LUT R53, R32, 0xffff0000, RZ, 0xc0, !PT ;  /* 0xffff000020357812 */ /* 0x000fe200078ec0ff */
[----:B------:R-:W-:Y:S01]  /*8340*/  FFMA.FTZ R55, R45, R54, -R55 ;  /* 0x000000362d377223 */ /* 0x000fe20000010837 */
[----:B------:R-:W-:Y:S01]  /*8350*/  FMUL.FTZ R32, R48, R44 ;  /* 0x0000002c30207220 */ /* 0x000fe20000410000 */
[----:B------:R-:W-:Y:S01]  /*8360*/  IMAD.U32 R45, R46, 0x10000, RZ ;  /* 0x000100002e2d7824 */ /* 0x000fe200078e00ff */
[----:B------:R-:W-:Y:S01]  /*8370*/  LOP3.LUT R39, R39, 0xffff0000, RZ, 0xc0, !PT ;  /* 0xffff000027277812 */ /* 0x000fe200078ec0ff */
[----:B------:R-:W-:Y:S02]  /*8380*/  IMAD.U32 R54, R34, 0x10000, RZ ;  /* 0x0001000022367824 */ /* 0x000fe400078e00ff */
[-C--:B------:R-:W-:Y:S01]  /*8390*/  FMUL.FTZ R48, R48, R53.reuse ;  /* 0x0000003530307220 */ /* 0x080fe20000410000 */
[----:B------:R-:W-:Y:S01]  /*83a0*/  FFMA.FTZ R53, R13, R53, -R32 ;  /* 0x000000350d357223 */ /* 0x000fe20000010820 */
[CC--:B------:R-:W-:Y:S01]  /*83b0*/  FMUL.FTZ R32, R51.reuse, R45.reuse ;  /* 0x0000002d33207220 */ /* 0x0c0fe20000410000 */
[----:B------:R-:W-:Y:S01]  /*83c0*/  LOP3.LUT R46, R46, 0xffff0000, RZ, 0xc0, !PT ;  /* 0xffff00002e2e7812 */ /* 0x000fe200078ec0ff */
[----:B------:R-:W-:Y:S01]  /*83d0*/  FMUL.FTZ R51, R51, R54 ;  /* 0x0000003633337220 */ /* 0x000fe20000410000 */
[----:B------:R-:W-:Y:S01]  /*83e0*/  PRMT R35, R210, 0x5432, R35 ;  /* 0x00005432d2237816 */ /* 0x000fe20000000023 */
[----:B------:R-:W-:Y:S01]  /*83f0*/  FFMA.FTZ R48, R13, R44, R48 ;  /* 0x0000002c0d307223 */ /* 0x000fe20000010030 */
[----:B------:R-:W-:Y:S01]  /*8400*/  LOP3.LUT R15, R15, 0xffff0000, RZ, 0xc0, !PT ;  /* 0xffff00000f0f7812 */ /* 0x000fe200078ec0ff */
[----:B------:R-:W-:Y:S01]  /*8410*/  FFMA.FTZ R51, R50, R45, R51 ;  /* 0x0000002d32337223 */ /* 0x000fe20000010033 */
[----:B------:R-:W-:Y:S01]  /*8420*/  LOP3.LUT R34, R34, 0xffff0000, RZ, 0xc0, !PT ;  /* 0xffff000022227812 */ /* 0x000fe200078ec0ff */
[----:B------:R-:W-:Y:S01]  /*8430*/  FMUL.FTZ R45, R39, R46 ;  /* 0x0000002e272d7220 */ /* 0x000fe20000410000 */
[----:B------:R-:W-:Y:S01]  /*8440*/  PRMT R11, R211, 0x5432, R11 ;  /* 0x00005432d30b7816 */ /* 0x000fe2000000000b */
[----:B------:R-:W-:Y:S01]  /*8450*/  IMAD.U32 R44, R35, 0x10000, RZ ;  /* 0x00010000232c7824 */ /* 0x000fe200078e00ff */
[----:B------:R-:W-:Y:S01]  /*8460*/  LOP3.LUT R36, R36, 0xffff0000, RZ, 0xc0, !PT ;  /* 0xffff000024247812 */ /* 0x000fe200078ec0ff */
[-C--:B------:R-:W-:Y:S01]  /*8470*/  FMUL.FTZ R39, R39, R34.reuse ;  /* 0x0000002227277220 */ /* 0x080fe20000410000 */
[----:B------:R-:W-:Y:S01]  /*8480*/  FFMA.FTZ R45, R15, R34, -R45 ;  /* 0x000000220f2d7223 */ /* 0x000fe2000001082d */
[----:B------:R-:W-:Y:S01]  /*8490*/  LOP3.LUT R35, R35, 0xffff0000, RZ, 0xc0, !PT ;  /* 0xffff000023237812 */ /* 0x000fe200078ec0ff */
[C---:B------:R-:W-:Y:S01]  /*84a0*/  IMAD.U32 R13, R11.reuse, 0x10000, RZ ;  /* 0x000100000b0d7824 */ /* 0x040fe200078e00ff */
[----:B------:R-:W-:Y:S01]  /*84b0*/  LOP3.LUT R34, R11, 0xffff0000, RZ, 0xc0, !PT ;  /* 0xffff00000b227812 */ /* 0x000fe200078ec0ff */
[----:B------:R-:W-:Y:S01]  /*84c0*/  FMUL.FTZ R11, R37, R44 ;  /* 0x0000002c250b7220 */ /* 0x000fe20000410000 */
[----:B------:R-:W-:Y:S01]  /*84d0*/  PRMT R42, R209, 0x5410, R42 ;  /* 0x00005410d12a7816 */ /* 0x000fe2000000002a */
[----:B------:R-:W-:Y:S01]  /*84e0*/  FFMA.FTZ R39, R15, R46, R39 ;  /* 0x0000002e0f277223 */ /* 0x000fe20000010027 */
[----:B------:R-:W-:Y:S01]  /*84f0*/  LOP3.LUT R12, R12, 0xffff0000, RZ, 0xc0, !PT ;  /* 0xffff00000c0c7812 */ /* 0x000fe200078ec0ff */
[----:B------:R-:W-:Y:S01]  /*8500*/  FMUL.FTZ R15, R36, R35 ;  /* 0x00000023240f7220 */ /* 0x000fe20000410000 */
[----:B------:R-:W-:Y:S01]  /*8510*/  PRMT R33, R212, 0x5432, R33 ;  /* 0x00005432d4217816 */ /* 0x000fe20000000021 */
[-C--:B------:R-:W-:Y:S01]  /*8520*/  FMUL.FTZ R37, R37, R13.reuse ;  /* 0x0000000d25257220 */ /* 0x080fe20000410000 */
[----:B------:R-:W-:Y:S01]  /*8530*/  FFMA.FTZ R11, R43, R13, -R11 ;  /* 0x0000000d2b0b7223 */ /* 0x000fe2000001080b */
[----:B------:R-:W-:Y:S01]  /*8540*/  SHF.L.U32 R52, R38, 0x10, RZ ;  /* 0x0000001026347819 */ /* 0x000fe200000006ff */
[----:B------:R-:W-:Y:S01]  /*8550*/  IMAD.U32 R13, R42, 0x10000, RZ ;  /* 0x000100002a0d7824 */ /* 0x000fe200078e00ff */
        /* <DEDUP_REMOVED lines=10> */
[-C--:B------:R-:W-:Y:S01]  /*8600*/  FMUL.FTZ R38, R38, R33.reuse ;  /* 0x0000002126267220 */ /* 0x080fe20000410000 */
[----:B------:R-:W-:Y:S01]  /*8610*/  FFMA.FTZ R32, R50, R54, -R32 ;  /* 0x0000003632207223 */ /* 0x000fe20000010820 */
[-C--:B------:R-:W-:Y:S01]  /*8620*/  FFMA.FTZ R12, R49, R34.reuse, -R12 ;  /* 0x00000022310c7223 */ /* 0x080fe2000001080c */
[----:B------:R-:W-:Y:S01]  /*8630*/  FFMA.FTZ R35, R14, R33, -R35 ;  /* 0x000000210e237223 */ /* 0x000fe20000010823 */
[----:B------:R-:W-:Y:S01]  /*8640*/  FMUL.FTZ R52, R52, R34 ;  /* 0x0000002234347220 */ /* 0x000fe20000410000 */
[----:B------:R-:W-:Y:S01]  /*8650*/  FFMA.FTZ R38, R14, R42, R38 ;  /* 0x0000002a0e267223 */ /* 0x000fe20000010026 */
[----:B------:R-:W-:Y:S01]  /*8660*/  FFMA.FTZ R37, R43, R44, R37 ;  /* 0x0000002c2b257223 */ /* 0x000fe20000010025 */
[----:B------:R-:W-:Y:S01]  /*8670*/  F2FP.BF16.F32.PACK_AB R14, R15, R11 ;  /* 0x0000000b0f0e723e */ /* 0x000fe200000010ff */
        /* <DEDUP_REMOVED lines=13> */
.L_x_2774:
[----:B------:R-:W-:Y:S05]  /*8750*/  BSYNC B2 ;  /* 0x0000000000027941 */ /* 0x000fea0003800000 */
.L_x_2773:
[----:B--2---:R4:W-:Y:S04]  /*8760*/  ST.E.128 desc[UR60][R40.64], R12 ;  /* 0x0000000c28007985 */ /* 0x0049e8000c101d3c */
[----:B---3--:R4:W-:Y:S02]  /*8770*/  @!P4 ST.E.128 desc[UR60][R122.64], R36 ;  /* 0x000000247a00c985 */ /* 0x0089e4000c101d3c */
.L_x_2764:
[----:B------:R-:W-:Y:S05]  /*8780*/  BSYNC B1 ;  /* 0x0000000000017941 */ /* 0x000fea0003800000 */
.L_x_2763:
[----:B------:R-:W-:-:S03]  /*8790*/  UMOV UR4, 0xffffffff ;  /* 0xffffffff00047882 */ /* 0x000fc60000000000 */
[----:B------:R-:W-:Y:S05]  /*87a0*/  BRA.DIV UR4, `(.L_x_2775) ;  /* 0x000001be043c7947 */ /* 0x000fea000b800000 */
[----:B0-----:R-:W0:Y:S04]  /*87b0*/  SHFL.IDX PT, R117, R117, 0x1, 0x1c1f ;  /* 0x003c1f0075757f89 */ /* 0x001e2800000e0000 */
[----:B------:R-:W0:Y:S02]  /*87c0*/  SHFL.IDX PT, R118, R118, 0x1, 0x1c1f ;  /* 0x003c1f0076767f89 */ /* 0x000e2400000e0000 */
.L_x_3063:
        /* <DEDUP_REMOVED lines=14> */
[----:B------:R-:W-:Y:S02]  /*88b0*/  SHF.R.S32.HI R11, RZ, 0x1f, R12 ;  /* 0x0000001fff0b7819 */ /* 0x000fe4000001140c */
[----:B------:R-:W-:Y:S02]  /*88c0*/  SHF.L.U32 R41, R12, 0x3, RZ ;  /* 0x000000030c297819 */ /* 0x000fe400000006ff */
        /* <DEDUP_REMOVED lines=15> */
[----:B0-----:R-:W-:Y:S01]  /*89c0*/  SHF.R.U64 R11, R64, 0x10, R65 ;  /* 0x00000010400b7819 */ /* 0x001fe20000001241 */
[----:B---3--:R-:W-:Y:S01]  /*89d0*/  IMAD.U32 R47, R33, 0x10000, RZ ;  /* 0x00010000212f7824 */ /* 0x008fe200078e00ff */
[----:B------:R-:W-:Y:S01]  /*89e0*/  SHF.R.U64 R43, R76, 0x10, R77 ;  /* 0x000000104c2b7819 */ /* 0x000fe2000000124d */
        /* <DEDUP_REMOVED lines=13> */
[----:B------:R-:W-:-:S02]  /*8ac0*/  SHF.R.U32.HI R66, RZ, 0x10, R67 ;  /* 0x00000010ff427819 */ /* 0x000fc40000011643 */
[----:B------:R-:W-:Y:S01]  /*8ad0*/  SHF.R.U32.HI R78, RZ, 0x10, R79 ;  /* 0x00000010ff4e7819 */ /* 0x000fe2000001164f */
[----:B------:R-:W-:Y:S01]  /*8ae0*/  FMUL.FTZ R82, R47, R54 ;  /* 0x000000362f527220 */ /* 0x000fe20000410000 */
[----:B------:R-:W-:Y:S02]  /*8af0*/  PRMT R208, R208, 0x5410, R43 ;  /* 0x00005410d0d07816 */ /* 0x000fe4000000002b */
[----:B------:R-:W-:Y:S01]  /*8b00*/  LOP3.LUT R48, R33, 0xffff0000, RZ, 0xc0, !PT ;  /* 0xffff000021307812 */ /* 0x000fe200078ec0ff */
[-C--:B------:R-:W-:Y:S01]  /*8b10*/  FFMA.FTZ R82, R45, R80.reuse, -R82 ;  /* 0x000000502d527223 */ /* 0x080fe20000010852 */
[----:B------:R-:W-:Y:S01]  /*8b20*/  LOP3.LUT R43, R76, 0xffff0000, RZ, 0xc0, !PT ;  /* 0xffff00004c2b7812 */ /* 0x000fe200078ec0ff */
[----:B------:R-:W-:Y:S01]  /*8b30*/  FMUL.FTZ R76, R47, R80 ;  /* 0x000000502f4c7220 */ /* 0x000fe20000410000 */
[----:B------:R-:W-:Y:S01]  /*8b40*/  PRMT R66, R154, 0x5432, R66 ;  /* 0x000054329a427816 */ /* 0x000fe20000000042 */
[----:B------:R-:W-:Y:S01]  /*8b50*/  IMAD.U32 R33, R32, 0x10000, RZ ;  /* 0x0001000020217824 */ /* 0x000fe200078e00ff */
[----:B------:R-:W-:Y:S01]  /*8b60*/  PRMT R78, R207, 0x5432, R78 ;  /* 0x00005432cf4e7816 */ /* 0x000fe2000000004e */
[----:B------:R-:W-:Y:S01]  /*8b70*/  FMUL.FTZ R65, R48, R43 ;  /* 0x0000002b30417220 */ /* 0x000fe20000410000 */
[----:B------:R-:W-:Y:S01]  /*8b80*/  LOP3.LUT R46, R13, 0xffff0000, RZ, 0xc0, !PT ;  /* 0xffff00000d2e7812 */ /* 0x000fe200078ec0ff */
[----:B------:R-:W-:Y:S01]  /*8b90*/  IMAD.U32 R53, R66, 0x10000, RZ ;  /* 0x0001000042357824 */ /* 0x000fe200078e00ff */
[----:B------:R-:W-:Y:S01]  /*8ba0*/  LOP3.LUT R55, R64, 0xffff0000, RZ, 0xc0, !PT ;  /* 0xffff000040377812 */ /* 0x000fe200078ec0ff */
[----:B------:R-:W-:-:S02]  /*8bb0*/  IMAD.U32 R47, R78, 0x10000, RZ ;  /* 0x000100004e2f7824 */ /* 0x000fc400078e00ff */
[----:B------:R-:W-:Y:S01]  /*8bc0*/  FFMA.FTZ R76, R45, R54, R76 ;  /* 0x000000362d4c7223 */ /* 0x000fe2000001004c */
[----:B------:R-:W-:Y:S01]  /*8bd0*/  LOP3.LUT R35, R35, 0xffff0000, RZ, 0xc0, !PT ;  /* 0xffff000023237812 */ /* 0x000fe200078ec0ff */
[----:B------:R-:W-:Y:S02]  /*8be0*/  IMAD.U32 R13, R12, 0x10000, RZ ;  /* 0x000100000c0d7824 */ /* 0x000fe400078e00ff */
[-C--:B------:R-:W-:Y:S01]  /*8bf0*/  FMUL.FTZ R67, R48, R55.reuse ;  /* 0x0000003730437220 */ /* 0x080fe20000410000 */
[----:B------:R-:W-:Y:S01]  /*8c00*/  FFMA.FTZ R45, R46, R55, -R65 ;  /* 0x000000372e2d7223 */ /* 0x000fe20000010841 */
[----:B------:R-:W-:Y:S01]  /*8c10*/  LOP3.LUT R78, R78, 0xffff0000, RZ, 0xc0, !PT ;  /* 0xffff00004e4e7812 */ /* 0x000fe200078ec0ff */
[C---:B------:R-:W-:Y:S01]  /*8c20*/  FMUL.FTZ R55, R51.reuse, R47 ;  /* 0x0000002f33377220 */ /* 0x040fe20000410000 */
[----:B------:R-:W-:Y:S01]  /*8c30*/  LOP3.LUT R66, R66, 0xffff0000, RZ, 0xc0, !PT ;  /* 0xffff000042427812 */ /* 0x000fe200078ec0ff */
[----:B------:R-:W-:Y:S01]  /*8c40*/  FMUL.FTZ R48, R51, R53 ;  /* 0x0000003533307220 */ /* 0x000fe20000410000 */
[----:B------:R-:W-:Y:S01]  /*8c50*/  PRMT R11, R206, 0x5410, R11 ;  /* 0x00005410ce0b7816 */ /* 0x000fe2000000000b */
[----:B------:R-:W-:Y:S01]  /*8c60*/  FFMA.FTZ R43, R46, R43, R67 ;  /* 0x0000002b2e2b7223 */ /* 0x000fe20000010043 */
[----:B------:R-:W-:Y:S01]  /*8c70*/  LOP3.LUT R15, R15, 0xffff0000, RZ, 0xc0, !PT ;  /* 0xffff00000f0f7812 */ /* 0x000fe200078ec0ff */
[----:B------:R-:W-:Y:S01]  /*8c80*/  FFMA.FTZ R46, R50, R53, -R55 ;  /* 0x00000035322e7223 */ /* 0x000fe20000010837 */
[----:B------:R-:W-:Y:S01]  /*8c90*/  LOP3.LUT R32, R32, 0xffff0000, RZ, 0xc0, !PT ;  /* 0xffff000020207812 */ /* 0x000fe200078ec0ff */
[----:B------:R-:W-:Y:S01]  /*8ca0*/  FFMA.FTZ R47, R50, R47, R48 ;  /* 0x0000002f322f7223 */ /* 0x000fe20000010030 */
[C---:B------:R-:W-:Y:S01]  /*8cb0*/  FMUL.FTZ R54, R35.reuse, R78 ;  /* 0x0000004e23367220 */ /* 0x040fe20000410000 */
[-C--:B------:R-:W-:Y:S01]  /*8cc0*/  FMUL.FTZ R64, R35, R66.reuse ;  /* 0x0000004223407220 */ /* 0x080fe20000410000 */
[C---:B------:R-:W-:Y:S01]  /*8cd0*/  LOP3.LUT R51, R208.reuse, 0xffff0000, RZ, 0xc0, !PT ;  /* 0xffff0000d0337812 */ /* 0x040fe200078ec0ff */
[----:B------:R-:W-:Y:S01]  /*8ce0*/  IMAD.U32 R48, R208, 0x10000, RZ ;  /* 0x00010000d0307824 */ /* 0x000fe200078e00ff */
[----:B------:R-:W-:Y:S01]  /*8cf0*/  SHF.L.U32 R50, R11, 0x10, RZ ;  /* 0x000000100b327819 */ /* 0x000fe200000006ff */
[----:B------:R-:W-:Y:S01]  /*8d00*/  FFMA.FTZ R35, R15, R66, -R54 ;  /* 0x000000420f237223 */ /* 0x000fe20000010836 */
[----:B------:R-:W-:Y:S01]  /*8d10*/  LOP3.LUT R11, R11, 0xffff0000, RZ, 0xc0, !PT ;  /* 0xffff00000b0b7812 */ /* 0x000fe200078ec0ff */
[----:B------:R-:W-:Y:S01]  /*8d20*/  FFMA.FTZ R78, R15, R78, R64 ;  /* 0x0000004e0f4e7223 */ /* 0x000fe20000010040 */
[----:B------:R-:W-:Y:S01]  /*8d30*/  LOP3.LUT R12, R12, 0xffff0000, RZ, 0xc0, !PT ;  /* 0xffff00000c0c7812 */ /* 0x000fe200078ec0ff */
[----:B------:R-:W-:Y:S01]  /*8d40*/  FMUL.FTZ R54, R33, R48 ;  /* 0x0000003021367220 */ /* 0x000fe20000410000 */
[----:B------:R-:W-:Y:S01]  /*8d50*/  FMUL.FTZ R15, R32, R51 ;  /* 0x00000033200f7220 */ /* 0x000fe20000410000 */
[----:B------:R-:W-:Y:S01]  /*8d60*/  PRMT R44, R207, 0x5410, R44 ;  /* 0x00005410cf2c7816 */ /* 0x000fe2000000002c */
[-C--:B------:R-:W-:Y:S01]  /*8d70*/  FMUL.FTZ R33, R33, R50.reuse ;  /* 0x0000003221217220 */ /* 0x080fe20000410000 */
[----:B------:R-:W-:Y:S01]  /*8d80*/  PRMT R42, R154, 0x5410, R42 ;  /* 0x000054109a2a7816 */ /* 0x000fe2000000002a */
[-C--:B------:R-:W-:Y:S01]  /*8d90*/  FMUL.FTZ R53, R32, R11.reuse ;  /* 0x0000000b20357220 */ /* 0x080fe20000410000 */
[C---:B------:R-:W-:Y:S01]  /*8da0*/  FFMA.FTZ R50, R13.reuse, R50, -R54 ;  /* 0x000000320d327223 */ /* 0x040fe20000010836 */
[----:B------:R-:W-:Y:S01]  /*8db0*/  FFMA.FTZ R11, R12, R11, -R15 ;  /* 0x0000000b0c0b7223 */ /* 0x000fe2000001080f */
[----:B------:R-:W-:Y:S01]  /*8dc0*/  LOP3.LUT R34, R34, 0xffff0000, RZ, 0xc0, !PT ;  /* 0xffff000022227812 */ /* 0x000fe200078ec0ff */
[----:B------:R-:W-:Y:S01]  /*8dd0*/  FFMA.FTZ R13, R13, R48, R33 ;  /* 0x000000300d0d7223 */ /* 0x000fe20000010021 */
[C---:B------:R-:W-:Y:S01]  /*8de0*/  LOP3.LUT R15, R44.reuse, 0xffff0000, RZ, 0xc0, !PT ;  /* 0xffff00002c0f7812 */ /* 0x040fe200078ec0ff */
[----:B------:R-:W-:Y:S01]  /*8df0*/  IMAD.U32 R48, R44, 0x10000, RZ ;  /* 0x000100002c307824 */ /* 0x000fe200078e00ff */
[C---:B------:R-:W-:Y:S01]  /*8e00*/  LOP3.LUT R33, R42.reuse, 0xffff0000, RZ, 0xc0, !PT ;  /* 0xffff00002a217812 */ /* 0x040fe200078ec0ff */
[----:B------:R-:W-:-:S02]  /*8e10*/  IMAD.U32 R32, R42, 0x10000, RZ ;  /* 0x000100002a207824 */ /* 0x000fc400078e00ff */
[----:B------:R-:W-:Y:S01]  /*8e20*/  FFMA.FTZ R12, R12, R51, R53 ;  /* 0x000000330c0c7223 */ /* 0x000fe20000010035 */
[----:B------:R-:W-:Y:S01]  /*8e30*/  LOP3.LUT R14, R14, 0xffff0000, RZ, 0xc0, !PT ;  /* 0xffff00000e0e7812 */ /* 0x000fe200078ec0ff */
[----:B------:R-:W-:Y:S01]  /*8e40*/  FMUL.FTZ R53, R34, R15 ;  /* 0x0000000f22357220 */ /* 0x000fe20000410000 */
        /* <DEDUP_REMOVED lines=10> */
[----:B------:R-:W-:Y:S01]  /*8ef0*/  F2FP.BF16.F32.PACK_AB R32, R12, R13 ;  /* 0x0000000d0c20723e */ /* 0x000fe200000010ff */
[----:B------:R-:W-:Y:S01]  /*8f00*/  IMAD.MOV.U32 R12, RZ, RZ, R44 ;  /* 0x000000ffff0c7224 */ /* 0x000fe200078e002c */
[----:B------:R-:W-:Y:S01]  /*8f10*/  F2FP.BF16.F32.PACK_AB R33, R43, R76 ;  /* 0x0000004c2b21723e */ /* 0x000fe200000010ff */
[----:B------:R-:W-:Y:S01]  /*8f20*/  IMAD.MOV.U32 R13, RZ, RZ, R45 ;  /* 0x000000ffff0d7224 */ /* 0x000fe200078e002d */
[----:B------:R-:W-:Y:S02]  /*8f30*/  F2FP.BF16.F32.PACK_AB R35, R78, R47 ;  /* 0x0000002f4e23723e */ /* 0x000fe400000010ff */
[----:B------:R-:W-:-:S02]  /*8f40*/  F2FP.BF16.F32.PACK_AB R14, R53, R42 ;  /* 0x0000002a350e723e */ /* 0x000fc400000010ff */
[----:B------:R-:W-:-:S07]  /*8f50*/  F2FP.BF16.F32.PACK_AB R34, R34, R51 ;  /* 0x000000332222723e */ /* 0x000fce00000010ff */
.L_x_2779:
[----:B------:R-:W-:Y:S05]  /*8f60*/  BSYNC B2 ;  /* 0x0000000000027941 */ /* 0x000fea0003800000 */
.L_x_2778:
[----:B--2---:R2:W-:Y:S04]  /*8f70*/  ST.E.128 desc[UR60][R38.64], R12 ;  /* 0x0000000c26007985 */ /* 0x0045e8000c101d3c */
[----:B---3--:R2:W-:Y:S02]  /*8f80*/  @!P4 ST.E.128 desc[UR60][R40.64], R32 ;  /* 0x000000202800c985 */ /* 0x0085e4000c101d3c */
.L_x_2777:
[----:B------:R-:W-:Y:S05]  /*8f90*/  BSYNC B1 ;  /* 0x0000000000017941 */ /* 0x000fea0003800000 */
.L_x_2776:
        /* <DEDUP_REMOVED lines=35> */
[----:B0-----:R-:W-:Y:S01]  /*91d0*/  IMAD.U32 R11, R12, 0x10000, RZ ;  /* 0x000100000c0b7824 */ /* 0x001fe200078e00ff */
[----:B------:R-:W-:Y:S02]  /*91e0*/  PRMT R53, R153, 0x5432, R72 ;  /* 0x0000543299357816 */ /* 0x000fe40000000048 */
[----:B------:R-:W-:-:S02]  /*91f0*/  PRMT R60, R151, 0x5432, R60 ;  /* 0x00005432973c7816 */ /* 0x000fc4000000003c */
[--C-:B------:R-:W-:Y:S01]  /*9200*/  SHF.R.U64 R49, R74, 0x10, R75.reuse ;  /* 0x000000104a317819 */ /* 0x100fe2000000124b */
[----:B------:R-:W-:Y:S01]  /*9210*/  IMAD.U32 R54, R53, 0x10000, RZ ;  /* 0x0001000035367824 */ /* 0x000fe200078e00ff */
[----:B------:R-:W-:Y:S02]  /*9220*/  SHF.R.U32.HI R75, RZ, 0x10, R75 ;  /* 0x00000010ff4b7819 */ /* 0x000fe4000001164b */
[--C-:B------:R-:W-:Y:S01]  /*9230*/  SHF.R.U64 R45, R62, 0x10, R63.reuse ;  /* 0x000000103e2d7819 */ /* 0x100fe2000000123f */
[----:B------:R-:W-:Y:S01]  /*9240*/  FMUL.FTZ R62, R52, R54 ;  /* 0x00000036343e7220 */ /* 0x000fe20000410000 */
[----:B------:R-:W-:Y:S01]  /*9250*/  PRMT R153, R153, 0x5410, R46 ;  /* 0x0000541099997816 */ /* 0x000fe2000000002e */
[----:B------:R-:W-:Y:S01]  /*9260*/  IMAD.U32 R46, R60, 0x10000, RZ ;  /* 0x000100003c2e7824 */ /* 0x000fe200078e00ff */
[----:B------:R-:W-:Y:S02]  /*9270*/  SHF.R.U32.HI R63, RZ, 0x10, R63 ;  /* 0x00000010ff3f7819 */ /* 0x000fe4000001163f */
[----:B------:R-:W-:Y:S01]  /*9280*/  PRMT R75, R152, 0x5432, R75 ;  /* 0x00005432984b7816 */ /* 0x000fe2000000004b */
[-C--:B------:R-:W-:Y:S01]  /*9290*/  FMUL.FTZ R52, R52, R46.reuse ;  /* 0x0000002e34347220 */ /* 0x080fe20000410000 */
[----:B------:R-:W-:Y:S01]  /*92a0*/  LOP3.LUT R50, R33, 0xffff0000, RZ, 0xc0, !PT ;  /* 0xffff000021327812 */ /* 0x000fe200078ec0ff */
[----:B------:R-:W-:Y:S01]  /*92b0*/  FFMA.FTZ R46, R47, R46, -R62 ;  /* 0x0000002e2f2e7223 */ /* 0x000fe2000001083e */
[----:B------:R-:W-:Y:S01]  /*92c0*/  LOP3.LUT R55, R53, 0xffff0000, RZ, 0xc0, !PT ;  /* 0xffff000035377812 */ /* 0x000fe200078ec0ff */
[----:B------:R-:W-:Y:S01]  /*92d0*/  FFMA.FTZ R47, R47, R54, R52 ;  /* 0x000000362f2f7223 */ /* 0x000fe20000010034 */
[----:B------:R-:W-:Y:S01]  /*92e0*/  PRMT R63, R150, 0x5432, R63 ;  /* 0x00005432963f7816 */ /* 0x000fe2000000003f */
[----:B------:R-:W-:Y:S01]  /*92f0*/  IMAD.U32 R33, R14, 0x10000, RZ ;  /* 0x000100000e217824 */ /* 0x000fe200078e00ff */
[----:B------:R-:W-:Y:S01]  /*9300*/  LOP3.LUT R53, R60, 0xffff0000, RZ, 0xc0, !PT ;  /* 0xffff00003c357812 */ /* 0x000fe200078ec0ff */
[----:B------:R-:W-:Y:S01]  /*9310*/  IMAD.U32 R60, R75, 0x10000, RZ ;  /* 0x000100004b3c7824 */ /* 0x000fe200078e00ff */
[----:B------:R-:W-:Y:S01]  /*9320*/  SHF.L.U32 R51, R35, 0x10, RZ ;  /* 0x0000001023337819 */ /* 0x000fe200000006ff */
[----:B------:R-:W-:Y:S01]  /*9330*/  FMUL.FTZ R62, R50, R55 ;  /* 0x00000037323e7220 */ /* 0x000fe20000410000 */
[----:B------:R-:W-:Y:S01]  /*9340*/  LOP3.LUT R43, R13, 0xffff0000, RZ, 0xc0, !PT ;  /* 0xffff00000d2b7812 */ /* 0x000fe200078ec0ff */
[----:B------:R-:W-:-:S02]  /*9350*/  IMAD.U32 R52, R63, 0x10000, RZ ;  /* 0x000100003f347824 */ /* 0x000fc400078e00ff */
[-C--:B------:R-:W-:Y:S01]  /*9360*/  FMUL.FTZ R50, R50, R53.reuse ;  /* 0x0000003532327220 */ /* 0x080fe20000410000 */
[----:B------:R-:W-:Y:S01]  /*9370*/  FMUL.FTZ R61, R51, R60 ;  /* 0x0000003c333d7220 */ /* 0x000fe20000410000 */
[----:B------:R-:W-:Y:S01]  /*9380*/  PRMT R42, R151, 0x5410, R42 ;  /* 0x00005410972a7816 */ /* 0x000fe2000000002a */
[----:B------:R-:W-:Y:S01]  /*9390*/  FFMA.FTZ R53, R43, R53, -R62 ;  /* 0x000000352b357223 */ /* 0x000fe2000001083e */
[-C--:B------:R-:W-:Y:S01]  /*93a0*/  FMUL.FTZ R51, R51, R52.reuse ;  /* 0x0000003433337220 */ /* 0x080fe20000410000 */
[----:B------:R-:W-:Y:S01]  /*93b0*/  FFMA.FTZ R50, R43, R55, R50 ;  /* 0x000000372b327223 */ /* 0x000fe20000010032 */
[C---:B------:R-:W-:Y:S01]  /*93c0*/  FFMA.FTZ R43, R48.reuse, R52, -R61 ;  /* 0x00000034302b7223 */ /* 0x040fe2000001083d */
[----:B------:R-:W-:Y:S01]  /*93d0*/  LOP3.LUT R35, R35, 0xffff0000, RZ, 0xc0, !PT ;  /* 0xffff000023237812 */ /* 0x000fe200078ec0ff */
[----:B------:R-:W-:Y:S01]  /*93e0*/  FFMA.FTZ R48, R48, R60, R51 ;  /* 0x0000003c30307223 */ /* 0x000fe20000010033 */
[----:B------:R-:W-:Y:S01]  /*93f0*/  LOP3.LUT R62, R75, 0xffff0000, RZ, 0xc0, !PT ;  /* 0xffff00004b3e7812 */ /* 0x000fe200078ec0ff */
[----:B------:R-:W-:Y:S01]  /*9400*/  IMAD.U32 R13, R32, 0x10000, RZ ;  /* 0x00010000200d7824 */ /* 0x000fe200078e00ff */
[----:B------:R-:W-:Y:S01]  /*9410*/  LOP3.LUT R52, R63, 0xffff0000, RZ, 0xc0, !PT ;  /* 0xffff00003f347812 */ /* 0x000fe200078ec0ff */
[----:B------:R-:W-:Y:S01]  /*9420*/  IMAD.U32 R60, R153, 0x10000, RZ ;  /* 0x00010000993c7824 */ /* 0x000fe200078e00ff */
[----:B------:R-:W-:Y:S01]  /*9430*/  LOP3.LUT R15, R15, 0xffff0000, RZ, 0xc0, !PT ;  /* 0xffff00000f0f7812 */ /* 0x000fe200078ec0ff */
[----:B------:R-:W-:-:S02]  /*9440*/  IMAD.U32 R54, R42, 0x10000, RZ ;  /* 0x000100002a367824 */ /* 0x000fc400078e00ff */
[C---:B------:R-:W-:Y:S01]  /*9450*/  FMUL.FTZ R64, R35.reuse, R62 ;  /* 0x0000003e23407220 */ /* 0x040fe20000410000 */
[----:B------:R-:W-:Y:S01]  /*9460*/  FMUL.FTZ R66, R35, R52 ;  /* 0x0000003423427220 */ /* 0x000fe20000410000 */
[----:B------:R-:W-:Y:S01]  /*9470*/  LOP3.LUT R35, R42, 0xffff0000, RZ, 0xc0, !PT ;  /* 0xffff00002a237812 */ /* 0x000fe200078ec0ff */
[C---:B------:R-:W-:Y:S01]  /*9480*/  FMUL.FTZ R42, R13.reuse, R60 ;  /* 0x0000003c0d2a7220 */ /* 0x040fe20000410000 */
[----:B------:R-:W-:Y:S01]  /*9490*/  PRMT R49, R152, 0x5410, R49 ;  /* 0x0000541098317816 */ /* 0x000fe20000000031 */
[----:B------:R-:W-:Y:S01]  /*94a0*/  FMUL.FTZ R13, R13, R54 ;  /* 0x000000360d0d7220 */ /* 0x000fe20000410000 */
[----:B------:R-:W-:Y:S01]  /*94b0*/  LOP3.LUT R32, R32, 0xffff0000, RZ, 0xc0, !PT ;  /* 0xffff000020207812 */ /* 0x000fe200078ec0ff */
[----:B------:R-:W-:Y:S01]  /*94c0*/  FFMA.FTZ R52, R15, R52, -R64 ;  /* 0x000000340f347223 */ /* 0x000fe20000010840 */
[----:B------:R-:W-:Y:S01]  /*94d0*/  PRMT R45, R150, 0x5410, R45 ;  /* 0x00005410962d7816 */ /* 0x000fe2000000002d */
[----:B------:R-:W-:Y:S01]  /*94e0*/  FFMA.FTZ R60, R11, R60, R13 ;  /* 0x0000003c0b3c7223 */ /* 0x000fe2000001000d */
[----:B------:R-:W-:Y:S01]  /*94f0*/  LOP3.LUT R153, R153, 0xffff0000, RZ, 0xc0, !PT ;  /* 0xffff000099997812 */ /* 0x000fe200078ec0ff */
[----:B------:R-:W-:Y:S01]  /*9500*/  FFMA.FTZ R55, R15, R62, R66 ;  /* 0x0000003e0f377223 */ /* 0x000fe20000010042 */
[----:B------:R-:W-:Y:S01]  /*9510*/  LOP3.LUT R44, R14, 0xffff0000, RZ, 0xc0, !PT ;  /* 0xffff00000e2c7812 */ /* 0x000fe200078ec0ff */
[----:B------:R-:W-:Y:S01]  /*9520*/  IMAD.U32 R14, R34, 0x10000, RZ ;  /* 0x00010000220e7824 */ /* 0x000fe200078e00ff */
[----:B------:R-:W-:Y:S01]  /*9530*/  LOP3.LUT R12, R12, 0xffff0000, RZ, 0xc0, !PT ;  /* 0xffff00000c0c7812 */ /* 0x000fe200078ec0ff */
[----:B------:R-:W-:Y:S01]  /*9540*/  FFMA.FTZ R42, R11, R54, -R42 ;  /* 0x000000360b2a7223 */ /* 0x000fe2000001082a */
[----:B------:R-:W-:Y:S01]  /*9550*/  IMAD.U32 R13, R49, 0x10000, RZ ;  /* 0x00010000310d7824 */ /* 0x000fe200078e00ff */
[----:B------:R-:W-:Y:S01]  /*9560*/  LOP3.LUT R34, R34, 0xffff0000, RZ, 0xc0, !PT ;  /* 0xffff000022227812 */ /* 0x000fe200078ec0ff */
[C---:B------:R-:W-:Y:S01]  /*9570*/  FMUL.FTZ R15, R32.reuse, R153 ;  /* 0x00000099200f7220 */ /* 0x040fe20000410000 */
[-C--:B------:R-:W-:Y:S01]  /*9580*/  FMUL.FTZ R51, R32, R35.reuse ;  /* 0x0000002320337220 */ /* 0x080fe20000410000 */
[----:B------:R-:W-:Y:S01]  /*9590*/  IMAD.U32 R11, R45, 0x10000, RZ ;  /* 0x000100002d0b7824 */ /* 0x000fe200078e00ff */
[----:B------:R-:W-:Y:S01]  /*95a0*/  LOP3.LUT R49, R49, 0xffff0000, RZ, 0xc0, !PT ;  /* 0xffff000031317812 */ /* 0x000fe200078ec0ff */
[C---:B------:R-:W-:Y:S01]  /*95b0*/  FFMA.FTZ R15, R12.reuse, R35, -R15 ;  /* 0x000000230c0f7223 */ /* 0x040fe2000001080f */
[----:B------:R-:W-:Y:S01]  /*95c0*/  LOP3.LUT R45, R45, 0xffff0000, RZ, 0xc0, !PT ;  /* 0xffff00002d2d7812 */ /* 0x000fe200078ec0ff */
[----:B------:R-:W-:Y:S01]  /*95d0*/  FFMA.FTZ R51, R12, R153, R51 ;  /* 0x000000990c337223 */ /* 0x000fe20000010033 */
[----:B------:R-:W-:Y:S01]  /*95e0*/  FMUL.FTZ R12, R14, R13 ;  /* 0x0000000d0e0c7220 */ /* 0x000fe20000410000 */
        /* <DEDUP_REMOVED lines=20> */
.L_x_2783:
[----:B------:R-:W-:Y:S05]  /*9730*/  BSYNC B2 ;  /* 0x0000000000027941 */ /* 0x000fea0003800000 */
.L_x_2782:
[----:B--2---:R4:W-:Y:S04]  /*9740*/  ST.E.128 desc[UR60][R38.64], R12 ;  /* 0x0000000c26007985 */ /* 0x0049e8000c101d3c */
[----:B---3--:R4:W-:Y:S02]  /*9750*/  @!P4 ST.E.128 desc[UR60][R40.64], R32 ;  /* 0x000000202800c985 */ /* 0x0089e4000c101d3c */
.L_x_2781:
[----:B------:R-:W-:Y:S05]  /*9760*/  BSYNC B1 ;  /* 0x0000000000017941 */ /* 0x000fea0003800000 */
.L_x_2780:
[----:B------:R-:W-:-:S13]  /*9770*/  ISETP.NE.AND P4, PT, R27, RZ, PT ;  /* 0x000000ff1b00720c */ /* 0x000fda0003f85270 */
[----:B------:R-:W-:Y:S05]  /*9780*/  @!P4 BRA `(.L_x_2732) ;  /* 0x0000000c00bcc947 */ /* 0x000fea0003800000 */
[----:B------:R-:W-:Y:S01]  /*9790*/  SEL R136, R126, R136, !P1 ;  /* 0x000000887e887207 */ /* 0x000fe20004800000 */
[----:B------:R-:W-:Y:S01]  /*97a0*/  BSSY B1, `(.L_x_2784) ;  /* 0x0000070000017945 */ /* 0x000fe20003800000 */
[----:B------:R-:W-:Y:S02]  /*97b0*/  ISETP.GE.AND P5, PT, R164, R125, PT ;  /* 0x0000007da400720c */ /* 0x000fe40003fa6270 */
[----:B0--3--:R-:W-:Y:S02]  /*97c0*/  SHF.R.S32.HI R11, RZ, 0x1f, R136 ;  /* 0x0000001fff0b7819 */ /* 0x009fe40000011488 */
[----:B--2-4-:R-:W-:Y:S02]  /*97d0*/  LEA R38, P4, R7, R118, 0x1 ;  /* 0x0000007607267211 */ /* 0x014fe400078808ff */
[----:B------:R-:W-:Y:S02]  /*97e0*/  LEA.HI R136, R11, R136, RZ, 0x4 ;  /* 0x000000880b887211 */ /* 0x000fe400078f20ff */
[----:B------:R-:W-:-:S02]  /*97f0*/  LEA.HI.X R39, R7, R117, R111, 0x1, P4 ;  /* 0x0000007507277211 */ /* 0x000fc400020f0c6f */
        /* <DEDUP_REMOVED lines=8> */
[----:B------:R-:W-:Y:S01]  /*9880*/  IADD3 R15, R12, R13, RZ ;  /* 0x0000000d0c0f7210 */ /* 0x000fe20007ffe0ff */
[----:B------:R-:W-:-:S04]  /*9890*/  IMAD R13, R18, 0x4800, R135 ;  /* 0x00004800120d7824 */ /* 0x000fc800078e0287 */
[----:B------:R-:W-:Y:S02]  /*98a0*/  IMAD R15, R18, 0x4800, R15 ;  /* 0x00004800120f7824 */ /* 0x000fe400078e020f */
[--C-:B------:R-:W-:Y:S02]  /*98b0*/  IMAD R13, R13, 0x2, R2.reuse ;  /* 0x000000020d0d7824 */ /* 0x100fe400078e0202 */
[----:B------:R-:W-:-:S04]  /*98c0*/  IMAD R32, R15, 0x2, R2 ;  /* 0x000000020f207824 */ /* 0x000fc800078e0202 */
[----:B------:R-:W0:Y:S04]  /*98d0*/  LDS.128 R12, [R13+0x18400] ;  /* 0x018400000d0c7984 */ /* 0x000e280000000c00 */
[----:B------:R-:W2:Y:S01]  /*98e0*/  LDS.128 R32, [R32+0x18400] ;  /* 0x0184000020207984 */ /* 0x000ea20000000c00 */
[----:B------:R-:W-:Y:S05]  /*98f0*/  @P5 BRA `(.L_x_2785) ;  /* 0x0000000400685947 */ /* 0x000fea0003800000 */
[----:B------:R-:W-:Y:S01]  /*9900*/  SHF.R.U64 R50, R56, 0x10, R57 ;  /* 0x0000001038327819 */ /* 0x000fe20000001239 */
[----:B--2---:R-:W-:Y:S01]  /*9910*/  IMAD.U32 R48, R35, 0x10000, RZ ;  /* 0x0001000023307824 */ /* 0x004fe200078e00ff */
[----:B------:R-:W-:Y:S01]  /*9920*/  SHF.R.U64 R51, R58, 0x10, R59 ;  /* 0x000000103a337819 */ /* 0x000fe2000000123b */
[----:B------:R-:W-:Y:S01]  /*9930*/  IMAD.U32 R46, R33, 0x10000, RZ ;  /* 0x00010000212e7824 */ /* 0x000fe200078e00ff */
[----:B------:R-:W-:Y:S01]  /*9940*/  SHF.R.U64 R54, R68, 0x10, R69 ;  /* 0x0000001044367819 */ /* 0x000fe20000001245 */
[----:B0-----:R-:W-:Y:S01]  /*9950*/  IMAD.U32 R43, R13, 0x10000, RZ ;  /* 0x000100000d2b7824 */ /* 0x001fe200078e00ff */
[----:B------:R-:W-:Y:S01]  /*9960*/  SHF.R.U32.HI R56, RZ, 0x10, R57 ;  /* 0x00000010ff387819 */ /* 0x000fe20000011639 */
[----:B------:R-:W-:Y:S01]  /*9970*/  IMAD.U32 R45, R15, 0x10000, RZ ;  /* 0x000100000f2d7824 */ /* 0x000fe200078e00ff */
[----:B------:R-:W-:Y:S01]  /*9980*/  SHF.R.U32.HI R68, RZ, 0x10, R69 ;  /* 0x00000010ff447819 */ /* 0x000fe20000011645 */
[----:B------:R-:W-:Y:S01]  /*9990*/  IMAD.U32 R41, R32, 0x10000, RZ ;  /* 0x0001000020297824 */ /* 0x000fe200078e00ff */
[----:B------:R-:W-:Y:S01]  /*99a0*/  LOP3.LUT R49, R35, 0xffff0000, RZ, 0xc0, !PT ;  /* 0xffff000023317812 */ /* 0x000fe200078ec0ff */
[----:B------:R-:W-:Y:S01]  /*99b0*/  IMAD.U32 R40, R12, 0x10000, RZ ;  /* 0x000100000c287824 */ /* 0x000fe200078e00ff */
[----:B------:R-:W-:-:S02]  /*99c0*/  PRMT R50, R147, 0x5410, R50 ;  /* 0x0000541093327816 */ /* 0x000fc40000000032 */
[----:B------:R-:W-:Y:S02]  /*99d0*/  PRMT R35, R146, 0x5410, R51 ;  /* 0x0000541092237816 */ /* 0x000fe40000000033 */
[----:B------:R-:W-:Y:S02]  /*99e0*/  PRMT R147, R147, 0x5432, R56 ;  /* 0x0000543293937816 */ /* 0x000fe40000000038 */
[----:B------:R-:W-:Y:S02]  /*99f0*/  PRMT R51, R149, 0x5432, R68 ;  /* 0x0000543295337816 */ /* 0x000fe40000000044 */
[----:B------:R-:W-:Y:S02]  /*9a00*/  SHF.R.U64 R53, R70, 0x10, R71 ;  /* 0x0000001046357819 */ /* 0x000fe40000001247 */
[----:B------:R-:W-:Y:S01]  /*9a10*/  LOP3.LUT R47, R33, 0xffff0000, RZ, 0xc0, !PT ;  /* 0xffff0000212f7812 */ /* 0x000fe200078ec0ff */
[----:B------:R-:W-:Y:S01]  /*9a20*/  IMAD.U32 R52, R51, 0x10000, RZ ;  /* 0x0001000033347824 */ /* 0x000fe200078e00ff */
[----:B------:R-:W-:Y:S01]  /*9a30*/  SHF.R.U32.HI R59, RZ, 0x10, R59 ;  /* 0x00000010ff3b7819 */ /* 0x000fe2000001163b */
[----:B------:R-:W-:Y:S01]  /*9a40*/  IMAD.U32 R33, R147, 0x10000, RZ ;  /* 0x0001000093217824 */ /* 0x000fe200078e00ff */
[----:B------:R-:W-:-:S02]  /*9a50*/  SHF.R.U32.HI R71, RZ, 0x10, R71 ;  /* 0x00000010ff477819 */ /* 0x000fc40000011647 */
[----:B------:R-:W-:Y:S01]  /*9a60*/  PRMT R149, R149, 0x5410, R54 ;  /* 0x0000541095957816 */ /* 0x000fe20000000036 */
[-C--:B------:R-:W-:Y:S01]  /*9a70*/  FMUL.FTZ R54, R46, R52.reuse ;  /* 0x000000342e367220 */ /* 0x080fe20000410000 */
[----:B------:R-:W-:Y:S01]  /*9a80*/  PRMT R53, R148, 0x5410, R53 ;  /* 0x0000541094357816 */ /* 0x000fe20000000035 */
[-C--:B------:R-:W-:Y:S01]  /*9a90*/  FMUL.FTZ R56, R46, R33.reuse ;  /* 0x000000212e387220 */ /* 0x080fe20000410000 */
[----:B------:R-:W-:Y:S01]  /*9aa0*/  LOP3.LUT R51, R51, 0xffff0000, RZ, 0xc0, !PT ;  /* 0xffff000033337812 */ /* 0x000fe200078ec0ff */
[C---:B------:R-:W-:Y:S01]  /*9ab0*/  FFMA.FTZ R33, R43.reuse, R33, -R54 ;  /* 0x000000212b217223 */ /* 0x040fe20000010836 */
[----:B------:R-:W-:Y:S01]  /*9ac0*/  PRMT R146, R146, 0x5432, R59 ;  /* 0x0000543292927816 */ /* 0x000fe2000000003b */
[----:B------:R-:W-:Y:S01]  /*9ad0*/  FFMA.FTZ R56, R43, R52, R56 ;  /* 0x000000342b387223 */ /* 0x000fe20000010038 */
[----:B------:R-:W-:Y:S01]  /*9ae0*/  PRMT R148, R148, 0x5432, R71 ;  /* 0x0000543294947816 */ /* 0x000fe20000000047 */
[----:B------:R-:W-:Y:S01]  /*9af0*/  FMUL.FTZ R55, R47, R51 ;  /* 0x000000332f377220 */ /* 0x000fe20000410000 */
[----:B------:R-:W-:Y:S01]  /*9b00*/  LOP3.LUT R44, R13, 0xffff0000, RZ, 0xc0, !PT ;  /* 0xffff00000d2c7812 */ /* 0x000fe200078ec0ff */
[----:B------:R-:W-:Y:S01]  /*9b10*/  IMAD.U32 R43, R146, 0x10000, RZ ;  /* 0x00010000922b7824 */ /* 0x000fe200078e00ff */
[----:B------:R-:W-:Y:S01]  /*9b20*/  LOP3.LUT R147, R147, 0xffff0000, RZ, 0xc0, !PT ;  /* 0xffff000093937812 */ /* 0x000fe200078ec0ff */
[C---:B------:R-:W-:Y:S01]  /*9b30*/  IMAD.U32 R46, R148.reuse, 0x10000, RZ ;  /* 0x00010000942e7824 */ /* 0x040fe200078e00ff */
[----:B------:R-:W-:Y:S01]  /*9b40*/  LOP3.LUT R148, R148, 0xffff0000, RZ, 0xc0, !PT ;  /* 0xffff000094947812 */ /* 0x000fe200078ec0ff */
[----:B------:R-:W-:Y:S01]  /*9b50*/  IMAD.U32 R13, R14, 0x10000, RZ ;  /* 0x000100000e0d7824 */ /* 0x000fe200078e00ff */
[----:B------:R-:W-:Y:S01]  /*9b60*/  LOP3.LUT R42, R15, 0xffff0000, RZ, 0xc0, !PT ;  /* 0xffff00000f2a7812 */ /* 0x000fe200078ec0ff */
[-C--:B------:R-:W-:Y:S01]  /*9b70*/  FMUL.FTZ R47, R47, R147.reuse ;  /* 0x000000932f2f7220 */ /* 0x080fe20000410000 */
[----:B------:R-:W-:Y:S01]  /*9b80*/  FFMA.FTZ R52, R44, R147, -R55 ;  /* 0x000000932c347223 */ /* 0x000fe20000010837 */
[CC--:B------:R-:W-:Y:S01]  /*9b90*/  FMUL.FTZ R54, R48.reuse, R46.reuse ;  /* 0x0000002e30367220 */ /* 0x0c0fe20000410000 */
[----:B------:R-:W-:Y:S01]  /*9ba0*/  FMUL.FTZ R55, R48, R43 ;  /* 0x0000002b30377220 */ /* 0x000fe20000410000 */
[----:B------:R-:W-:Y:S01]  /*9bb0*/  FFMA.FTZ R51, R44, R51, R47 ;  /* 0x000000332c337223 */ /* 0x000fe2000001002f */
[----:B------:R-:W-:Y:S01]  /*9bc0*/  LOP3.LUT R146, R146, 0xffff0000, RZ, 0xc0, !PT ;  /* 0xffff000092927812 */ /* 0x000fe200078ec0ff */
[C---:B------:R-:W-:Y:S01]  /*9bd0*/  FFMA.FTZ R54, R45.reuse, R43, -R54 ;  /* 0x0000002b2d367223 */ /* 0x040fe20000010836 */
[----:B------:R-:W-:Y:S01]  /*9be0*/  FFMA.FTZ R55, R45, R46, R55 ;  /* 0x0000002e2d377223 */ /* 0x000fe20000010037 */
[----:B------:R-:W-:Y:S01]  /*9bf0*/  SHF.L.U32 R44, R149, 0x10, RZ ;  /* 0x00000010952c7819 */ /* 0x000fe200000006ff */
[C---:B------:R-:W-:Y:S01]  /*9c00*/  FMUL.FTZ R45, R49.reuse, R148 ;  /* 0x00000094312d7220 */ /* 0x040fe20000410000 */
[----:B------:R-:W-:Y:S01]  /*9c10*/  IMAD.U32 R43, R50, 0x10000, RZ ;  /* 0x00010000322b7824 */ /* 0x000fe200078e00ff */
[----:B------:R-:W-:Y:S01]  /*9c20*/  LOP3.LUT R32, R32, 0xffff0000, RZ, 0xc0, !PT ;  /* 0xffff000020207812 */ /* 0x000fe200078ec0ff */
[-C--:B------:R-:W-:Y:S01]  /*9c30*/  FMUL.FTZ R49, R49, R146.reuse ;  /* 0x0000009231317220 */ /* 0x080fe20000410000 */
[----:B------:R-:W-:Y:S01]  /*9c40*/  FFMA.FTZ R57, R42, R146, -R45 ;  /* 0x000000922a397223 */ /* 0x000fe2000001082d */
[----:B------:R-:W-:Y:S01]  /*9c50*/  FMUL.FTZ R47, R41, R44 ;  /* 0x0000002c292f7220 */ /* 0x000fe20000410000 */
[----:B------:R-:W-:Y:S01]  /*9c60*/  LOP3.LUT R149, R149, 0xffff0000, RZ, 0xc0, !PT ;  /* 0xffff000095957812 */ /* 0x000fe200078ec0ff */
[-C--:B------:R-:W-:Y:S01]  /*9c70*/  FMUL.FTZ R41, R41, R43.reuse ;  /* 0x0000002b29297220 */ /* 0x080fe20000410000 */
[----:B------:R-:W-:Y:S01]  /*9c80*/  LOP3.LUT R45, R50, 0xffff0000, RZ, 0xc0, !PT ;  /* 0xffff0000322d7812 */ /* 0x000fe200078ec0ff */
[----:B------:R-:W-:Y:S01]  /*9c90*/  FFMA.FTZ R148, R42, R148, R49 ;  /* 0x000000942a947223 */ /* 0x000fe20000010031 */
[----:B------:R-:W-:Y:S01]  /*9ca0*/  LOP3.LUT R12, R12, 0xffff0000, RZ, 0xc0, !PT ;  /* 0xffff00000c0c7812 */ /* 0x000fe200078ec0ff */
[C---:B------:R-:W-:Y:S01]  /*9cb0*/  FFMA.FTZ R47, R40.reuse, R43, -R47 ;  /* 0x0000002b282f7223 */ /* 0x040fe2000001082f */
[----:B------:R-:W-:Y:S01]  /*9cc0*/  FFMA.FTZ R41, R40, R44, R41 ;  /* 0x0000002c28297223 */ /* 0x000fe20000010029 */
[----:B------:R-:W-:-:S02]  /*9cd0*/  IMAD.U32 R15, R34, 0x10000, RZ ;  /* 0x00010000220f7824 */ /* 0x000fc400078e00ff */
[C---:B------:R-:W-:Y:S01]  /*9ce0*/  FMUL.FTZ R49, R32.reuse, R149 ;  /* 0x0000009520317220 */ /* 0x040fe20000410000 */
[-C--:B------:R-:W-:Y:S01]  /*9cf0*/  FMUL.FTZ R43, R32, R45.reuse ;  /* 0x0000002d202b7220 */ /* 0x080fe20000410000 */
[----:B------:R-:W-:Y:S01]  /*9d00*/  IMAD.U32 R40, R53, 0x10000, RZ ;  /* 0x0001000035287824 */ /* 0x000fe200078e00ff */
[----:B------:R-:W-:Y:S01]  /*9d10*/  LOP3.LUT R34, R34, 0xffff0000, RZ, 0xc0, !PT ;  /* 0xffff000022227812 */ /* 0x000fe200078ec0ff */
[----:B------:R-:W-:Y:S01]  /*9d20*/  IMAD.U32 R32, R35, 0x10000, RZ ;  /* 0x0001000023207824 */ /* 0x000fe200078e00ff */
[----:B------:R-:W-:Y:S01]  /*9d30*/  LOP3.LUT R53, R53, 0xffff0000, RZ, 0xc0, !PT ;  /* 0xffff000035357812 */ /* 0x000fe200078ec0ff */
[C---:B------:R-:W-:Y:S01]  /*9d40*/  FFMA.FTZ R42, R12.reuse, R45, -R49 ;  /* 0x0000002d0c2a7223 */ /* 0x040fe20000010831 */
[----:B------:R-:W-:Y:S01]  /*9d50*/  LOP3.LUT R35, R35, 0xffff0000, RZ, 0xc0, !PT ;  /* 0xffff000023237812 */ /* 0x000fe200078ec0ff */
[----:B------:R-:W-:Y:S01]  /*9d60*/  FFMA.FTZ R12, R12, R149, R43 ;  /* 0x000000950c0c7223 */ /* 0x000fe2000001002b */
[----:B------:R-:W-:Y:S01]  /*9d70*/  LOP3.LUT R14, R14, 0xffff0000, RZ, 0xc0, !PT ;  /* 0xffff00000e0e7812 */ /* 0x000fe200078ec0ff */
        /* <DEDUP_REMOVED lines=18> */
.L_x_2785:
[----:B------:R-:W-:Y:S05]  /*9ea0*/  BSYNC B1 ;  /* 0x0000000000017941 */ /* 0x000fea0003800000 */
.L_x_2784:
[----:B0-----:R0:W-:Y:S01]  /*9eb0*/  ST.E.128 desc[UR60][R38.64], R12 ;  /* 0x0000000c26007985 */ /* 0x0011e2000c101d3c */
[----:B------:R-:W-:-:S13]  /*9ec0*/  ISETP.GE.AND P4, PT, R11, R132, PT ;  /* 0x000000840b00720c */ /* 0x000fda0003f86270 */
[----:B------:R-:W-:Y:S05]  /*9ed0*/  @P4 BRA `(.L_x_2732) ;  /* 0x0000000400e84947 */ /* 0x000fea0003800000 */
[----:B------:R-:W-:-:S05]  /*9ee0*/  IMAD.WIDE R36, R11, 0x2, R36 ;  /* 0x000000020b247825 */ /* 0x000fca00078e0224 */
[----:B--2---:R2:W-:Y:S01]  /*9ef0*/  ST.E.128 desc[UR60][R36.64], R32 ;  /* 0x0000002024007985 */ /* 0x0045e2000c101d3c */
[----:B------:R-:W-:Y:S05]  /*9f00*/  BRA `(.L_x_2732) ;  /* 0x0000000400dc7947 */ /* 0x000fea0003800000 */
.L_x_2697:
[----:B------:R-:W2:Y:S02]  /*9f10*/  LDL R11, [R1+0x30] ;  /* 0x00003000010b7983 */ /* 0x000ea40000100800 */
[----:B--2---:R-:W-:-:S13]  /*9f20*/  R2UR UR4, R11 ;  /* 0x000000000b0472ca */ /* 0x004fda00000e0000 */
[----:B------:R-:W-:-:S06]  /*9f30*/  UISETP.NE.AND UP0, UPT, UR4, 0x3, UPT ;  /* 0x000000030400788c */ /* 0x000fcc000bf05270 */
[----:B------:R-:W-:-:S13]  /*9f40*/  PLOP3.LUT P0, PT, PT, PT, UP0, 0x80, 0x0 ;  /* 0x000000000000781c */ /* 0x000fda0003f0f008 */
[----:B------:R-:W-:Y:S05]  /*9f50*/  @!P0 BRA `(.L_x_2786) ;  /* 0x0000000000048947 */ /* 0x000fea0003800000 */
[----:B------:R-:W-:Y:S01]  /*9f60*/  BPT.TRAP 0x1 ;  /* 0x000000040000795c */ /* 0x000fe20000300000 */
.L_x_2786:
[----:B------:R-:W-:Y:S01]  /*9f70*/  IMAD R86, R18, 0x8, R2 ;  /* 0x0000000812567824 */ /* 0x000fe200078e0202 */
[----:B------:R-:W-:Y:S01]  /*9f80*/  SHF.L.U32 R87, R170, 0x1f, RZ ;  /* 0x0000001faa577819 */ /* 0x000fe200000006ff */
[----:B------:R-:W-:Y:S01]  /*9f90*/  BSSY B1, `(.L_x_2787) ;  /* 0x0000004000017945 */ /* 0x000fe20003800000 */
[----:B------:R-:W-:Y:S02]  /*9fa0*/  SHF.R.S32.HI R31, RZ, 0x1f, R29 ;  /* 0x0000001fff1f7819 */ /* 0x000fe4000001141d */
[----:B------:R-:W0:Y:S02]  /*9fb0*/  SYNCS.PHASECHK.TRANS64.TRYWAIT P4, [R86+URZ+0x2a890], R87 ;  /* 0x02a89057560075a7 */ /* 0x000e24000808017f */
[----:B0-----:R-:W-:Y:S05]  /*9fc0*/  @!P4 BRA `(.L_x_2788) ;  /* 0x000001a40080c947 */ /* 0x001fea0003800000 */
.L_x_3064:
[----:B------:R-:W-:Y:S05]  /*9fd0*/  BSYNC B1 ;  /* 0x0000000000017941 */ /* 0x000fea0003800000 */
.L_x_2787:
        /* <DEDUP_REMOVED lines=27> */
.L_x_3068:
        /* <DEDUP_REMOVED lines=37> */
.L_x_2791:
[----:B------:R-:W-:Y:S05]  /*a3e0*/  BSYNC B1 ;  /* 0x0000000000017941 */ /* 0x000fea0003800000 */
.L_x_2790:
[----:B------:R-:W-:-:S03]  /*a3f0*/  UMOV UR4, 0xffffffff ;  /* 0xffffffff00047882 */ /* 0x000fc60000000000 */
[----:B------:R-:W-:Y:S05]  /*a400*/  BRA.DIV UR4, `(.L_x_2792) ;  /* 0x000001a204d07947 */ /* 0x000fea000b800000 */
[----:B--2---:R2:W0:Y:S04]  /*a410*/  SHFL.IDX PT, R37, R39, 0x1, 0x1c1f ;  /* 0x003c1f0027257f89 */ /* 0x00442800000e0000 */
[----:B---3--:R2:W3:Y:S02]  /*a420*/  SHFL.IDX PT, R36, R38, 0x1, 0x1c1f ;  /* 0x003c1f0026247f89 */ /* 0x0084e400000e0000 */
.L_x_3072:
        /* <DEDUP_REMOVED lines=8> */
[----:B------:R-:W-:Y:S01]  /*a4b0*/  @!P5 SHF.L.U32 R11, R165, 0x3, RZ ;  /* 0x00000003a50bd819 */ /* 0x000fe200000006ff */
        /* <DEDUP_REMOVED lines=28> */
.L_x_2732:
[----:B------:R-:W-:Y:S05]  /*a680*/  BSYNC B0 ;  /* 0x0000000000007941 */ /* 0x000fea0003800000 */
.L_x_2696:
        /* <DEDUP_REMOVED lines=17> */
.L_x_2794:
[----:B------:R-:W-:Y:S05]  /*a7a0*/  BSYNC B0 ;  /* 0x0000000000007941 */ /* 0x000fea0003800000 */
.L_x_2793:
[----:B------:R-:W3:Y:S01]  /*a7b0*/  SYNCS.PHASECHK.TRANS64.TRYWAIT P0, [R86+URZ+0x2a8b0], R87 ;  /* 0x02a8b057560075a7 */ /* 0x000ee2000800017f */
[----:B------:R-:W-:Y:S04]  /*a7c0*/  BSSY B0, `(.L_x_2795) ;  /* 0x0000002000007945 */ /* 0x000fe80003800000 */
[----:B---3--:R-:W-:Y:S05]  /*a7d0*/  @!P0 BRA `(.L_x_2796) ;  /* 0x000001a000288947 */ /* 0x008fea0003800000 */
.L_x_3073:
[----:B------:R-:W-:Y:S05]  /*a7e0*/  BSYNC B0 ;  /* 0x0000000000007941 */ /* 0x000fea0003800000 */
.L_x_2795:
[----:B------:R-:W-:Y:S01]  /*a7f0*/  ULDC.64 UR4, c[0x0][0x328] ;  /* 0x0000ca0000047ab9 */ /* 0x000fe20000000a00 */
[----:B------:R-:W-:Y:S01]  /*a800*/  IMAD.IADD R85, R85, 0x1, -R169 ;  /* 0x0000000155557824 */ /* 0x000fe200078e0aa9 */
[----:B------:R-:W-:Y:S01]  /*a810*/  BSSY B0, `(.L_x_2797) ;  /* 0x000002e000007945 */ /* 0x000fe20003800000 */
[----:B--2-4-:R-:W-:Y:S02]  /*a820*/  IMAD R14, R31, UR4, RZ ;  /* 0x000000041f0e7c24 */ /* 0x014fe4000f8e02ff */
[----:B------:R-:W-:Y:S01]  /*a830*/  IMAD.WIDE.U32 R12, R29, UR4, RZ ;  /* 0x000000041d0c7c25 */ /* 0x000fe2000f8e00ff */
[----:B------:R-:W-:-:S03]  /*a840*/  ISETP.GE.AND P0, PT, R85, 0x1, PT ;  /* 0x000000015500780c */ /* 0x000fc60003f06270 */
[----:B------:R-:W-:Y:S01]  /*a850*/  IMAD R29, R29, UR5, R14 ;  /* 0x000000051d1d7c24 */ /* 0x000fe2000f8e020e */
[----:B------:R-:W-:Y:S02]  /*a860*/  ULDC.64 UR4, c[0x0][0x338] ;  /* 0x0000ce0000047ab9 */ /* 0x000fe40000000a00 */
        /* <DEDUP_REMOVED lines=12> */
[----:B------:R-:W-:-:S03]  /*a930*/  IMAD R11, R18, 0x3000, R3 ;  /* 0x00003000120b7824 */ /* 0x000fc600078e0203 */
[----:B------:R-:W-:Y:S01]  /*a940*/  LEA.HI.X R34, R12, UR5, R15, 0x1, P5 ;  /* 0x000000050c227c11 */ /* 0x000fe2000a8f0c0f */
[----:B------:R-:W-:Y:S01]  /*a950*/  IMAD.IADD R13, R128, 0x1, R11 ;  /* 0x00000001800d7824 */ /* 0x000fe200078e020b */
[----:B------:R0:W2:Y:S01]  /*a960*/  SHFL.IDX PT, R28, R31, RZ, 0x1c1f ;  /* 0x001c1fff1f1c7589 */ /* 0x0000a200000e0000 */
[--C-:B------:R-:W-:Y:S02]  /*a970*/  IMAD R11, R11, 0x2, R120.reuse ;  /* 0x000000020b0b7824 */ /* 0x100fe400078e0278 */
[----:B------:R-:W-:Y:S01]  /*a980*/  IMAD R35, R13, 0x2, R120 ;  /* 0x000000020d237824 */ /* 0x000fe200078e0278 */
        /* <DEDUP_REMOVED lines=22> */
.L_x_2798:
[----:B------:R-:W-:Y:S05]  /*aaf0*/  BSYNC B0 ;  /* 0x0000000000007941 */ /* 0x000fea0003800000 */
.L_x_2797:
        /* <DEDUP_REMOVED lines=10> */
[----:B------:R-:W-:Y:S01]  /*aba0*/  @P0 SHF.L.U32 R31, R165, 0x3, RZ ;  /* 0x00000003a51f0819 */ /* 0x000fe200000006ff */
        /* <DEDUP_REMOVED lines=14> */
.L_x_2800:
[----:B------:R-:W-:Y:S05]  /*ac90*/  BSYNC B0 ;  /* 0x0000000000007941 */ /* 0x000fea0003800000 */
.L_x_2799:
        /* <DEDUP_REMOVED lines=14> */
[----:B------:R-:W-:Y:S02]  /*ad80*/  SEL R11, RZ, 0x1, P4 ;  /* 0x00000001ff0b7807 */ /* 0x000fe40002000000 */
[----:B------:R-:W-:Y:S02]  /*ad90*/  SEL R18, R18, RZ, P4 ;  /* 0x000000ff12127207 */ /* 0x000fe40002000000 */
[----:B------:R-:W-:Y:S01]  /*ada0*/  LOP3.LUT R170, R170, R11, RZ, 0x3c, !PT ;  /* 0x0000000baaaa7212 */ /* 0x000fe200078e3cff */
[----:B-1----:R-:W-:Y:S06]  /*adb0*/  @P5 BRA `(.L_x_2801) ;  /* 0xffffff7800185947 */ /* 0x002fec000383ffff */
.L_x_2691:
[----:B------:R-:W1:Y:S01]  /*adc0*/  LDC R0, c[0x0][0x448] ;  /* 0x00011200ff007b82 */ /* 0x000e620000000800 */
        /* <DEDUP_REMOVED lines=11> */
[----:B0-----:R-:W-:Y:S02]  /*ae80*/  CS2R R34, SRZ ;  /* 0x0000000000227805 */ /* 0x001fe4000001ff00 */
        /* <DEDUP_REMOVED lines=11> */
[----:B-1----:R-:W-:Y:S01]  /*af40*/  ISETP.NE.AND P1, PT, R0, 0x1, PT ;  /* 0x000000010000780c */ /* 0x002fe20003f25270 */
[----:B------:R-:W-:Y:S01]  /*af50*/  VIADD R0, R184, 0x7f ;  /* 0x0000007fb8007836 */ /* 0x000fe20000000000 */
[----:B------:R-:W-:-:S02]  /*af60*/  CS2R R46, SRZ ;  /* 0x00000000002e7805 */ /* 0x000fc4000001ff00 */
[----:B------:R-:W-:Y:S02]  /*af70*/  CS2R R44, SRZ ;  /* 0x00000000002c7805 */ /* 0x000fe4000001ff00 */
[----:B------:R-:W-:Y:S02]  /*af80*/  CS2R R40, SRZ ;  /* 0x0000000000287805 */ /* 0x000fe4000001ff00 */
[----:B------:R-:W-:Y:S02]  /*af90*/  CS2R R94, SRZ ;  /* 0x00000000005e7805 */ /* 0x000fe4000001ff00 */
[----:B------:R-:W-:Y:S02]  /*afa0*/  CS2R R92, SRZ ;  /* 0x00000000005c7805 */ /* 0x000fe4000001ff00 */
[----:B------:R-:W-:Y:S01]  /*afb0*/  CS2R R88, SRZ ;  /* 0x0000000000587805 */ /* 0x000fe2000001ff00 */
[----:B------:R-:W-:Y:S01]  /*afc0*/  IMAD.MOV.U32 R90, RZ, RZ, RZ ;  /* 0x000000ffff5a7224 */ /* 0x000fe200078e00ff */
[----:B------:R-:W-:Y:S01]  /*afd0*/  CS2R R10, SRZ ;  /* 0x00000000000a7805 */ /* 0x000fe2000001ff00 */
[----:B------:R-:W-:-:S02]  /*afe0*/  IMAD.MOV.U32 R97, RZ, RZ, RZ ;  /* 0x000000ffff617224 */ /* 0x000fc400078e00ff */
[----:B------:R-:W-:Y:S01]  /*aff0*/  IMAD.MOV.U32 R26, RZ, RZ, RZ ;  /* 0x000000ffff1a7224 */ /* 0x000fe200078e00ff */
[----:B------:R-:W0:Y:S01]  /*b000*/  @P1 LDC R3, c[0x0][0x44c] ;  /* 0x00011300ff031b82 */ /* 0x000e220000000800 */
[----:B------:R-:W-:Y:S02]  /*b010*/  IMAD.MOV.U32 R32, RZ, RZ, RZ ;  /* 0x000000ffff207224 */ /* 0x000fe400078e00ff */
[----:B------:R-:W-:-:S05]  /*b020*/  IMAD.MOV.U32 R99, RZ, RZ, RZ ;  /* 0x000000ffff637224 */ /* 0x000fca00078e00ff */
[----:B------:R-:W1:Y:S01]  /*b030*/  @P1 LDC R4, c[0x0][0x450] ;  /* 0x00011400ff041b82 */ /* 0x000e620000000800 */
[----:B0-----:R-:W-:-:S05]  /*b040*/  @P1 IMAD.HI.U32 R3, R0, R3, RZ ;  /* 0x0000000300031227 */ /* 0x001fca00078e00ff */
[----:B-1----:R-:W-:Y:S02]  /*b050*/  @P1 SHF.R.U32.HI R0, RZ, R4, R3 ;  /* 0x00000004ff001219 */ /* 0x002fe40000011603 */
[----:B------:R-:W-:-:S03]  /*b060*/  PLOP3.LUT P1, PT, PT, PT, PT, 0x80, 0x0 ;  /* 0x000000000000781c */ /* 0x000fc60003f2f070 */
[----:B------:R-:W-:-:S04]  /*b070*/  IMAD.IADD R0, R143, 0x1, R0 ;  /* 0x000000018f007824 */ /* 0x000fc800078e0200 */
[----:B------:R-:W-:-:S05]  /*b080*/  IMAD.HI R0, R0, 0x2aaaaaab, RZ ;  /* 0x2aaaaaab00007827 */ /* 0x000fca00078e02ff */
[----:B------:R-:W-:-:S04]  /*b090*/  SHF.R.U32.HI R3, RZ, 0x1f, R0 ;  /* 0x0000001fff037819 */ /* 0x000fc80000011600 */
[----:B------:R-:W-:Y:S01]  /*b0a0*/  LEA.HI.SX32 R3, R0, R3, 0x1c ;  /* 0x0000000300037211 */ /* 0x000fe200078fe2ff */
[----:B------:R-:W-:-:S03]  /*b0b0*/  IMAD.MOV.U32 R0, RZ, RZ, RZ ;  /* 0x000000ffff007224 */ /* 0x000fc600078e00ff */
[----:B------:R-:W-:Y:S01]  /*b0c0*/  VIMNMX R72, R144, R3, PT ;  /* 0x0000000390487248 */ /* 0x000fe20003fe0100 */
[----:B------:R-:W-:-:S03]  /*b0d0*/  IMAD.MOV.U32 R3, RZ, RZ, RZ ;  /* 0x000000ffff037224 */ /* 0x000fc600078e00ff */
[----:B------:R-:W-:Y:S01]  /*b0e0*/  ISETP.GE.AND P2, PT, R72, 0x1, PT ;  /* 0x000000014800780c */ /* 0x000fe20003f46270 */
[----:B------:R-:W-:-:S12]  /*b0f0*/  @P0 BRA `(.L_x_2803) ;  /* 0x0000000000080947 */ /* 0x000fd80003800000 */
[----:B------:R-:W0:Y:S02]  /*b100*/  FENCE.VIEW.ASYNC.G ;  /* 0x00000000000073c6 */ /* 0x000e240000000100 */
[----:B0-----:R-:W-:Y:S06]  /*b110*/  BAR.ARV 0xc, 0x180 ;  /* 0x0306000000007b1d */ /* 0x001fec0000002000 */
.L_x_2803:
[----:B------:R-:W-:Y:S05]  /*b120*/  BSYNC B0 ;  /* 0x0000000000007941 */ /* 0x000fea0003800000 */
.L_x_2802:
[----:B------:R-:W-:Y:S02]  /*b130*/  IMAD.MOV.U32 R91, RZ, RZ, RZ ;  /* 0x000000ffff5b7224 */ /* 0x000fe400078e00ff */
[----:B------:R-:W-:Y:S01]  /*b140*/  IMAD.MOV.U32 R24, RZ, RZ, RZ ;  /* 0x000000ffff187224 */ /* 0x000fe200078e00ff */
[----:B------:R-:W-:Y:S06]  /*b150*/  @!P2 BRA `(.L_x_2804) ;  /* 0x000001000054a947 */ /* 0x000fec0003800000 */
[----:B------:R-:W3:Y:S04]  /*b160*/  LDL R4, [R1+0x34] ;  /* 0x0000340001047983 */ /* 0x000ee80000100800 */
[----:B------:R-:W0:Y:S02]  /*b170*/  SHFL.IDX PT, R0, R222, RZ, 0x1f ;  /* 0x00001fffde007589 */ /* 0x000e2400000e0000 */
[----:B0-----:R-:W-:-:S04]  /*b180*/  LEA.HI R3, R0, R0, RZ, 0x1 ;  /* 0x0000000000037211 */ /* 0x001fc800078f08ff */
[----:B------:R-:W-:-:S04]  /*b190*/  LOP3.LUT R3, R3, 0x1e, RZ, 0xc0, !PT ;  /* 0x0000001e03037812 */ /* 0x000fc800078ec0ff */
[----:B------:R-:W-:Y:S02]  /*b1a0*/  IADD3 R3, R0, -R3, RZ ;  /* 0x8000000300037210 */ /* 0x000fe40007ffe0ff */
[----:B---3--:R-:W-:-:S13]  /*b1b0*/  R2UR UR4, R4 ;  /* 0x00000000040472ca */ /* 0x008fda00000e0000 */
        /* <DEDUP_REMOVED lines=10> */
[----:B--2---:R0:W1:Y:S01]  /*b260*/  LDC.64 R14, c[0x4][R0] ;  /* 0x01000000000e7b82 */ /* 0x0040620000000a00 */
        /* <DEDUP_REMOVED lines=10> */
[----:B-1--45:R-:W-:Y:S05]  /*b310*/  CALL.ABS.NOINC R14 ;  /* 0x000000000e007343 */ /* 0x032fea0003c00000 */
.L_x_2805:
        /* <DEDUP_REMOVED lines=12> */
.L_x_2809:
[----:B-1----:R1:W3:Y:S02]  /*b3e0*/  SYNCS.PHASECHK.TRANS64.TRYWAIT P0, [R2+URZ+0x2a800], R3 ;  /* 0x02a80003020075a7 */ /* 0x0022e4000800017f */
[----:B---3--:R-:W-:Y:S05]  /*b3f0*/  @!P0 NANOSLEEP.SYNCS 0x989680 ;  /* 0x009896800000895d */ /* 0x008fea0003900000 */
[----:B------:R-:W3:Y:S02]  /*b400*/  @!P0 SYNCS.PHASECHK.TRANS64 P0, [R2+URZ+0x2a800], R3 ;  /* 0x02a80003020085a7 */ /* 0x000ee4000800007f */
[----:B---3--:R-:W-:Y:S05]  /*b410*/  @!P0 BRA `(.L_x_2809) ;  /* 0xfffffffc00f08947 */ /* 0x008fea000383ffff */
.L_x_2808:
[----:B------:R-:W-:Y:S05]  /*b420*/  BSYNC B0 ;  /* 0x0000000000007941 */ /* 0x000fea0003800000 */
.L_x_2807:
[----:B------:R-:W-:Y:S05]  /*b430*/  BRA `(.L_x_2810) ;  /* 0x0000007400207947 */ /* 0x000fea0003800000 */
.L_x_2806:
[----:B------:R-:W3:Y:S01]  /*b440*/  LDL R0, [R1+0x34] ;  /* 0x0000340001007983 */ /* 0x000ee20000100800 */
[----:B------:R-:W-:Y:S01]  /*b450*/  ULDC.64 UR6, c[0x0][0x408] ;  /* 0x0001020000067ab9 */ /* 0x000fe20000000a00 */
[----:B---3--:R-:W-:Y:S02]  /*b460*/  R2UR UR4, R0 ;  /* 0x00000000000472ca */ /* 0x008fe400000e0000 */
[----:B-----5:R-:W-:-:S05]  /*b470*/  SHF.R.S32.HI R0, RZ, 0x1f, R142 ;  /* 0x0000001fff007819 */ /* 0x020fca000001148e */
[----:B------:R-:W-:-:S04]  /*b480*/  IMAD R5, R0, UR6, RZ ;  /* 0x0000000600057c24 */ /* 0x000fc8000f8e02ff */
[----:B------:R-:W-:Y:S02]  /*b490*/  IMAD R5, R142, UR7, R5 ;  /* 0x000000078e057c24 */ /* 0x000fe4000f8e0205 */
[----:B------:R-:W-:-:S03]  /*b4a0*/  ULOP3.LUT UP0, URZ, UR4, 0x3ff, URZ, 0xc0, !UPT ;  /* 0x000003ff043f7892 */ /* 0x000fc6000f80c03f */
[----:B------:R-:W-:Y:S02]  /*b4b0*/  ULDC.64 UR4, c[0x0][0x3f8] ;  /* 0x0000fe0000047ab9 */ /* 0x000fe40000000a00 */
[----:B------:R-:W-:Y:S01]  /*b4c0*/  IMAD R3, R0, UR4, RZ ;  /* 0x0000000400037c24 */ /* 0x000fe2000f8e02ff */
[----:B------:R-:W-:Y:S01]  /*b4d0*/  PLOP3.LUT P0, PT, PT, PT, UP0, 0x80, 0x0 ;  /* 0x000000000000781c */ /* 0x000fe20003f0f008 */
[----:B------:R-:W-:-:S04]  /*b4e0*/  IMAD.WIDE.U32 R24, R142, UR4, RZ ;  /* 0x000000048e187c25 */ /* 0x000fc8000f8e00ff */
[C---:B------:R-:W-:Y:S02]  /*b4f0*/  IMAD R3, R142.reuse, UR5, R3 ;  /* 0x000000058e037c24 */ /* 0x040fe4000f8e0203 */
[----:B------:R-:W-:-:S04]  /*b500*/  IMAD.WIDE.U32 R142, R142, UR6, RZ ;  /* 0x000000068e8e7c25 */ /* 0x000fc8000f8e00ff */
[----:B------:R-:W-:Y:S02]  /*b510*/  IMAD.IADD R27, R3, 0x1, R25 ;  /* 0x00000001031b7824 */ /* 0x000fe400078e0219 */
[----:B--2-4-:R-:W-:Y:S01]  /*b520*/  IMAD.IADD R29, R5, 0x1, R143 ;  /* 0x00000001051d7824 */ /* 0x014fe200078e028f */
        /* <DEDUP_REMOVED lines=17> */
.L_x_2811:
        /* <DEDUP_REMOVED lines=39> */
.L_x_3079:
        /* <DEDUP_REMOVED lines=27> */
[----:B------:R-:W-:Y:S02]  /*ba60*/  @!P2 SHF.L.U64.HI R24, R172, 0x1, R203 ;  /* 0x00000001ac18a819 */ /* 0x000fe400000102cb */
[-C--:B--2---:R-:W-:Y:S01]  /*ba70*/  @!P3 IADD3 R28, P6, R0, R31.reuse, RZ ;  /* 0x0000001f001cb210 */ /* 0x084fe20007fde0ff */
[----:B------:R-:W-:Y:S01]  /*ba80*/  @!P0 IMAD.SHL.U32 R63, R171, 0x2, RZ ;  /* 0x00000002ab3f8824 */ /* 0x000fe200078e00ff */
[----:B----4-:R-:W-:Y:S01]  /*ba90*/  @!P3 IADD3 R30, P5, R14, R31, RZ ;  /* 0x0000001f0e1eb210 */ /* 0x010fe20007fbe0ff */
[----:B-1----:R-:W-:Y:S01]  /*baa0*/  @!P4 IMAD.MOV.U32 R25, RZ, RZ, R3 ;  /* 0x000000ffff19c224 */ /* 0x002fe200078e0003 */
[----:B------:R-:W-:Y:S01]  /*bab0*/  @!P1 SHF.L.U32 R39, R173, 0x1, RZ ;  /* 0x00000001ad279819 */ /* 0x000fe200000006ff */
[--C-:B------:R-:W-:Y:S01]  /*bac0*/  @!P3 IMAD.X R29, R3, 0x1, R12.reuse, P6 ;  /* 0x00000001031db824 */ /* 0x100fe200030e060c */
[-C--:B------:R-:W-:Y:S01]  /*bad0*/  @!P2 IADD3 R20, P6, R0, R33.reuse, RZ ;  /* 0x000000210014a210 */ /* 0x080fe20007fde0ff */
[----:B---3--:R-:W-:Y:S01]  /*bae0*/  @!P3 IMAD.X R31, R5, 0x1, R12, P5 ;  /* 0x00000001051fb824 */ /* 0x008fe200028e060c */
[----:B------:R-:W-:Y:S01]  /*baf0*/  @!P2 IADD3 R32, P5, R14, R33, RZ ;  /* 0x000000210e20a210 */ /* 0x000fe20007fbe0ff */
[----:B------:R-:W-:Y:S01]  /*bb00*/  @!P4 IMAD.MOV.U32 R15, RZ, RZ, R5 ;  /* 0x000000ffff0fc224 */ /* 0x000fe200078e0005 */
[----:B------:R-:W-:Y:S01]  /*bb10*/  @!P1 SHF.L.U64.HI R26, R173, 0x1, R202 ;  /* 0x00000001ad1a9819 */ /* 0x000fe200000102ca */
[--C-:B------:R-:W-:Y:S01]  /*bb20*/  @!P2 IMAD.X R21, R3, 0x1, R24.reuse, P6 ;  /* 0x000000010315a824 */ /* 0x100fe200030e0618 */
[-C--:B------:R-:W-:Y:S01]  /*bb30*/  @!P1 IADD3 R12, P6, R0, R39.reuse, RZ ;  /* 0x00000027000c9210 */ /* 0x080fe20007fde0ff */
[----:B------:R-:W-:Y:S01]  /*bb40*/  @!P2 IMAD.X R33, R5, 0x1, R24, P5 ;  /* 0x000000010521a824 */ /* 0x000fe200028e0618 */
[----:B------:R-:W-:Y:S01]  /*bb50*/  ISETP.GE.AND P5, PT, R175, UR4, PT ;  /* 0x00000004af007c0c */ /* 0x000fe2000bfa6270 */
[----:B------:R-:W-:Y:S01]  /*bb60*/  @!P4 IMAD.MOV.U32 R24, RZ, RZ, R0 ;  /* 0x000000ffff18c224 */ /* 0x000fe200078e0000 */
[----:B------:R-:W-:Y:S01]  /*bb70*/  @!P0 SHF.L.U64.HI R36, R171, 0x1, R201 ;  /* 0x00000001ab248819 */ /* 0x000fe200000102c9 */
        /* <DEDUP_REMOVED lines=37> */
.L_x_2816:
[----:B------:R-:W-:Y:S05]  /*bdd0*/  BSYNC B1 ;  /* 0x0000000000017941 */ /* 0x000fea0003800000 */
.L_x_2815:
[----:B-1---5:R-:W-:Y:S01]  /*bde0*/  IMAD.MOV.U32 R3, RZ, RZ, R37 ;  /* 0x000000ffff037224 */ /* 0x022fe200078e0025 */
[----:B--2---:R-:W-:Y:S01]  /*bdf0*/  MOV R0, R36 ;  /* 0x0000002400007202 */ /* 0x004fe20000000f00 */
[----:B---3--:R-:W-:Y:S01]  /*be00*/  IMAD.MOV.U32 R5, RZ, RZ, R42 ;  /* 0x000000ffff057224 */ /* 0x008fe200078e002a */
[----:B------:R-:W-:Y:S01]  /*be10*/  UMOV UR4, 0xffffffff ;  /* 0xffffffff00047882 */ /* 0x000fe20000000000 */
        /* <DEDUP_REMOVED lines=33> */
[----:B------:R-:W-:Y:S02]  /*c030*/  MOV R0, R52 ;  /* 0x0000003400007202 */ /* 0x000fe40000000f00 */
        /* <DEDUP_REMOVED lines=10> */
[----:B------:R-:W-:Y:S02]  /*c0e0*/  PRMT R80, R5, 0x7610, R80 ;  /* 0x0000761005507816 */ /* 0x000fe40000000050 */
[----:B------:R-:W-:Y:S01]  /*c0f0*/  PRMT R81, R9, 0x7610, R81 ;  /* 0x0000761009517816 */ /* 0x000fe20000000051 */
[----:B------:R-:W-:Y:S06]  /*c100*/  BRA.DIV UR4, `(.L_x_2817) ;  /* 0x0000018a04607947 */ /* 0x000fec000b800000 */
[----:B------:R1:W2:Y:S04]  /*c110*/  SHFL.IDX PT, R3, R7, 0x1, 0x1c1f ;  /* 0x003c1f0007037f89 */ /* 0x0002a800000e0000 */
[----:B------:R1:W3:Y:S04]  /*c120*/  SHFL.IDX PT, R0, R6, 0x1, 0x1c1f ;  /* 0x003c1f0006007f89 */ /* 0x0002e800000e0000 */
[----:B------:R1:W1:Y:S04]  /*c130*/  SHFL.IDX PT, R5, R8, 0x1, 0x1c1f ;  /* 0x003c1f0008057f89 */ /* 0x00026800000e0000 */
[----:B0-----:R-:W0:Y:S02]  /*c140*/  SHFL.IDX PT, R4, R4, 0x1, 0x1c1f ;  /* 0x003c1f0004047f89 */ /* 0x001e2400000e0000 */
.L_x_3085:
        /* <DEDUP_REMOVED lines=40> */
[----:B------:R-:W-:Y:S02]  /*c3d0*/  @!P3 IADD3.X R79, R3, R12, RZ, P5, !PT ;  /* 0x0000000c034fb210 */ /* 0x000fe40002ffe4ff */
[-C--:B------:R-:W-:Y:S01]  /*c3e0*/  @!P2 IADD3 R70, P5, R0, R67.reuse, RZ ;  /* 0x000000430046a210 */ /* 0x080fe20007fbe0ff */
[----:B------:R-:W-:Y:S01]  /*c3f0*/  @!P3 IMAD.X R75, R5, 0x1, R12, P6 ;  /* 0x00000001054bb824 */ /* 0x000fe200030e060c */
[----:B------:R-:W-:Y:S02]  /*c400*/  @!P1 SHF.L.U64.HI R20, R171, 0x1, R201 ;  /* 0x00000001ab149819 */ /* 0x000fe400000102c9 */
[----:B------:R-:W-:Y:S01]  /*c410*/  @!P2 IADD3 R66, P6, R4, R67, RZ ;  /* 0x000000430442a210 */ /* 0x000fe20007fde0ff */
[----:B------:R-:W-:Y:S01]  /*c420*/  @!P2 IMAD.X R71, R3, 0x1, R14, P5 ;  /* 0x000000010347a824 */ /* 0x000fe200028e060e */
[----:B------:R-:W-:-:S03]  /*c430*/  @!P1 IADD3 R64, P5, R0, R7, RZ ;  /* 0x0000000700409210 */ /* 0x000fc60007fbe0ff */
[----:B------:R-:W-:Y:S01]  /*c440*/  @!P2 IMAD.X R67, R5, 0x1, R14, P6 ;  /* 0x000000010543a824 */ /* 0x000fe200030e060e */
[----:B------:R-:W-:Y:S01]  /*c450*/  ISETP.GE.AND P6, PT, R160, UR4, PT ;  /* 0x00000004a0007c0c */ /* 0x000fe2000bfc6270 */
[----:B------:R-:W-:Y:S01]  /*c460*/  @!P1 IMAD.X R65, R3, 0x1, R20, P5 ;  /* 0x0000000103419824 */ /* 0x000fe200028e0614 */
[----:B------:R-:W-:-:S05]  /*c470*/  @!P1 IADD3 R6, P5, R4, R7, RZ ;  /* 0x0000000704069210 */ /* 0x000fca0007fbe0ff */
[----:B------:R-:W-:Y:S01]  /*c480*/  @!P1 IMAD.X R7, R5, 0x1, R20, P5 ;  /* 0x0000000105079824 */ /* 0x000fe200028e0614 */
[----:B------:R-:W-:-:S05]  /*c490*/  ISETP.GE.AND P5, PT, R175, UR4, PT ;  /* 0x00000004af007c0c */ /* 0x000fca000bfa6270 */
        /* <DEDUP_REMOVED lines=32> */
.L_x_2819:
[----:B------:R-:W-:Y:S05]  /*c6a0*/  BSYNC B1 ;  /* 0x0000000000017941 */ /* 0x000fea0003800000 */
.L_x_2818:
        /* <DEDUP_REMOVED lines=18> */
[----:B------:R-:W-:Y:S01]  /*c7d0*/  MOV R4, R21 ;  /* 0x0000001500047202 */ /* 0x000fe20000000f00 */
        /* <DEDUP_REMOVED lines=12> */
[----:B------:R-:W-:Y:S01]  /*c8a0*/  PRMT R67, R6, 0x7610, R67 ;  /* 0x0000761006437816 */ /* 0x000fe20000000043 */
[----:B------:R-:W-:Y:S01]  /*c8b0*/  IMAD.MOV.U32 R6, RZ, RZ, R40 ;  /* 0x000000ffff067224 */ /* 0x000fe200078e0028 */
[----:B------:R-:W-:Y:S01]  /*c8c0*/  PRMT R66, R4, 0x7610, R66 ;  /* 0x0000761004427816 */ /* 0x000fe20000000042 */
[----:B------:R-:W-:Y:S01]  /*c8d0*/  IMAD.MOV.U32 R4, RZ, RZ, R9 ;  /* 0x000000ffff047224 */ /* 0x000fe200078e0009 */
[----:B------:R-:W-:Y:S01]  /*c8e0*/  PRMT R3, R7, 0x7610, R3 ;  /* 0x0000761007037816 */ /* 0x000fe20000000003 */
[----:B------:R-:W-:Y:S01]  /*c8f0*/  IMAD.MOV.U32 R7, RZ, RZ, R41 ;  /* 0x000000ffff077224 */ /* 0x000fe200078e0029 */
[----:B------:R-:W-:Y:S02]  /*c900*/  PRMT R107, R6, 0x7610, R107 ;  /* 0x00007610066b7816 */ /* 0x000fe4000000006b */
[----:B------:R-:W-:Y:S01]  /*c910*/  PRMT R63, R4, 0x7610, R63 ;  /* 0x00007610043f7816 */ /* 0x000fe2000000003f */
[----:B------:R-:W-:Y:S01]  /*c920*/  IMAD.MOV.U32 R4, RZ, RZ, R33 ;  /* 0x000000ffff047224 */ /* 0x000fe200078e0021 */
[----:B------:R-:W-:Y:S01]  /*c930*/  PRMT R108, R7, 0x7610, R108 ;  /* 0x00007610076c7816 */ /* 0x000fe2000000006c */
[----:B------:R-:W-:Y:S01]  /*c940*/  IMAD.MOV.U32 R7, RZ, RZ, R29 ;  /* 0x000000ffff077224 */ /* 0x000fe200078e001d */
[----:B------:R-:W-:-:S02]  /*c950*/  MOV R6, R28 ;  /* 0x0000001c00067202 */ /* 0x000fc40000000f00 */
        /* <DEDUP_REMOVED lines=14> */
[----:B0-----:R-:W-:Y:S06]  /*ca40*/  @!P0 BRA `(.L_x_2821) ;  /* 0x0000018000848947 */ /* 0x001fec0003800000 */
.L_x_3086:
[----:B------:R-:W-:Y:S05]  /*ca50*/  BSYNC B1 ;  /* 0x0000000000017941 */ /* 0x000fea0003800000 */
.L_x_2820:
        /* <DEDUP_REMOVED lines=14> */
[--C-:B------:R-:W-:Y:S02]  /*cb40*/  SHF.R.U64 R113, R58, 0x10, R59.reuse ;  /* 0x000000103a717819 */ /* 0x100fe4000000123b */
[----:B------:R-:W-:Y:S02]  /*cb50*/  SHF.R.U32.HI R58, RZ, 0x10, R59 ;  /* 0x00000010ff3a7819 */ /* 0x000fe4000001163b */
[--C-:B------:R-:W-:Y:S02]  /*cb60*/  SHF.R.U64 R59, R60, 0x10, R61.reuse ;  /* 0x000000103c3b7819 */ /* 0x100fe4000000123d */
        /* <DEDUP_REMOVED lines=42> */
.L_x_2825:
[----:B------:R-:W-:Y:S05]  /*ce10*/  BSYNC B2 ;  /* 0x0000000000027941 */ /* 0x000fea0003800000 */
.L_x_2824:
[----:B------:R-:W-:Y:S04]  /*ce20*/  BSSY B2, `(.L_x_2826) ;  /* 0x0000030000027945 */ /* 0x000fe80003800000 */
[----:B------:R-:W-:Y:S05]  /*ce30*/  @P1 BRA `(.L_x_2827) ;  /* 0x0000000000b81947 */ /* 0x000fea0003800000 */
[----:B01----:R-:W0:Y:S01]  /*ce40*/  LDS.128 R4, [R0] ;  /* 0x0000000000047984 */ /* 0x003e220000000c00 */
        /* <DEDUP_REMOVED lines=13> */
[C---:B------:R-:W-:Y:S01]  /*cf20*/  IMAD.U32 R56, R7.reuse, 0x10000, RZ ;  /* 0x0001000007387824 */ /* 0x040fe200078e00ff */
[----:B------:R-:W-:Y:S01]  /*cf30*/  LOP3.LUT R57, R7, 0xffff0000, RZ, 0xc0, !PT ;  /* 0xffff000007397812 */ /* 0x000fe200078ec0ff */
[----:B------:R-:W-:Y:S01]  /*cf40*/  IMAD.U32 R7, R5, 0x10000, RZ ;  /* 0x0001000005077824 */ /* 0x000fe200078e00ff */
[----:B------:R-:W-:Y:S01]  /*cf50*/  SHF.L.U32 R54, R6, 0x10, RZ ;  /* 0x0000001006367819 */ /* 0x000fe200000006ff */
[C---:B------:R-:W-:Y:S01]  /*cf60*/  FMUL.FTZ R60, R55.reuse, R58 ;  /* 0x0000003a373c7220 */ /* 0x040fe20000410000 */
[----:B------:R-:W-:Y:S01]  /*cf70*/  FMUL.FTZ R61, R55, R59 ;  /* 0x0000003b373d7220 */ /* 0x000fe20000410000 */
[----:B------:R-:W-:Y:S01]  /*cf80*/  FMUL.FTZ R55, R57, R102 ;  /* 0x0000006639377220 */ /* 0x000fe20000410000 */
[----:B------:R-:W-:-:S02]  /*cf90*/  IMAD.U32 R6, R4, 0x10000, RZ ;  /* 0x0001000004067824 */ /* 0x000fc400078e00ff */
[C---:B------:R-:W-:Y:S01]  /*cfa0*/  FFMA.FTZ R110, R54.reuse, R59, R60 ;  /* 0x0000003b366e7223 */ /* 0x040fe2000001003c */
        /* <DEDUP_REMOVED lines=23> */
.L_x_2827:
[----:B------:R-:W-:Y:S05]  /*d120*/  BSYNC B2 ;  /* 0x0000000000027941 */ /* 0x000fea0003800000 */
.L_x_2826:
        /* <DEDUP_REMOVED lines=48> */
.L_x_2829:
[----:B------:R-:W-:Y:S05]  /*d430*/  BSYNC B2 ;  /* 0x0000000000027941 */ /* 0x000fea0003800000 */
.L_x_2828:
        /* <DEDUP_REMOVED lines=48> */
.L_x_2831:
[----:B------:R-:W-:Y:S05]  /*d740*/  BSYNC B2 ;  /* 0x0000000000027941 */ /* 0x000fea0003800000 */
.L_x_2830:
[----:B------:R-:W-:Y:S04]  /*d750*/  BSSY B2, `(.L_x_2832) ;  /* 0x0000030000027945 */ /* 0x000fe80003800000 */
        /* <DEDUP_REMOVED lines=47> */
.L_x_2833:
[----:B------:R-:W-:Y:S05]  /*da50*/  BSYNC B2 ;  /* 0x0000000000027941 */ /* 0x000fea0003800000 */
.L_x_2832:
        /* <DEDUP_REMOVED lines=23> */
[----:B------:R-:W-:Y:S01]  /*dbd0*/  FFMA.FTZ R47, R34, R43, R46 ;  /* 0x0000002b222f7223 */ /* 0x000fe2000001002e */
[-C--:B------:R-:W-:Y:S01]  /*dbe0*/  FMUL.FTZ R43, R37, R81.reuse ;  /* 0x00000051252b7220 */ /* 0x080fe20000410000 */
[----:B------:R-:W-:Y:S01]  /*dbf0*/  FFMA.FTZ R81, R36, R81, -R35 ;  /* 0x0000005124517223 */ /* 0x000fe20000010823 */
        /* <DEDUP_REMOVED lines=21> */
.L_x_2823:
[----:B------:R-:W-:Y:S05]  /*dd50*/  BSYNC B1 ;  /* 0x0000000000017941 */ /* 0x000fea0003800000 */
.L_x_2822:
        /* <DEDUP_REMOVED lines=57> */
.L_x_2836:
[----:B------:R-:W-:Y:S05]  /*e0f0*/  BSYNC B1 ;  /* 0x0000000000017941 */ /* 0x000fea0003800000 */
.L_x_2835:
[----:B------:R-:W-:Y:S04]  /*e100*/  BSSY B1, `(.L_x_2837) ;  /* 0x0000030000017945 */ /* 0x000fe80003800000 */
[----:B------:R-:W-:Y:S05]  /*e110*/  @P1 BRA `(.L_x_2838) ;  /* 0x0000000000b81947 */ /* 0x000fea0003800000 */
[----:B0-----:R-:W0:Y:S01]  /*e120*/  LDS.128 R4, [R0+0x2000] ;  /* 0x0020000000047984 */ /* 0x001e220000000c00 */
        /* <DEDUP_REMOVED lines=45> */
.L_x_2838:
[----:B------:R-:W-:Y:S05]  /*e400*/  BSYNC B1 ;  /* 0x0000000000017941 */ /* 0x000fea0003800000 */
.L_x_2837:
        /* <DEDUP_REMOVED lines=48> */
.L_x_2840:
[----:B------:R-:W-:Y:S05]  /*e710*/  BSYNC B1 ;  /* 0x0000000000017941 */ /* 0x000fea0003800000 */
.L_x_2839:
        /* <DEDUP_REMOVED lines=27> */
[----:B------:R-:W-:Y:S01]  /*e8d0*/  IMAD.U32 R25, R74, 0x10000, RZ ;  /* 0x000100004a197824 */ /* 0x000fe200078e00ff */
[----:B------:R-:W-:Y:S01]  /*e8e0*/  LOP3.LUT R4, R4, 0xffff0000, RZ, 0xc0, !PT ;  /* 0xffff000004047812 */ /* 0x000fe200078ec0ff */
[----:B------:R-:W-:Y:S01]  /*e8f0*/  IMAD.U32 R21, R76, 0x10000, RZ ;  /* 0x000100004c157824 */ /* 0x000fe200078e00ff */
[----:B------:R-:W-:Y:S01]  /*e900*/  LOP3.LUT R5, R5, 0xffff0000, RZ, 0xc0, !PT ;  /* 0xffff000005057812 */ /* 0x000fe200078ec0ff */
[----:B------:R-:W-:Y:S01]  /*e910*/  FFMA.FTZ R26, R20, R26, -R29 ;  /* 0x0000001a141a7223 */ /* 0x000fe2000001081d */
[----:B------:R-:W-:Y:S01]  /*e920*/  LOP3.LUT R74, R74, 0xffff0000, RZ, 0xc0, !PT ;  /* 0xffff00004a4a7812 */ /* 0x000fe200078ec0ff */
[----:B------:R-:W-:Y:S01]  /*e930*/  FFMA.FTZ R28, R24, R75, R27 ;  /* 0x0000004b181c7223 */ /* 0x000fe2000001001b */
[----:B------:R-:W-:Y:S01]  /*e940*/  LOP3.LUT R76, R76, 0xffff0000, RZ, 0xc0, !PT ;  /* 0xffff00004c4c7812 */ /* 0x000fe200078ec0ff */
[C---:B------:R-:W-:Y:S01]  /*e950*/  FMUL.FTZ R27, R4.reuse, R25 ;  /* 0x00000019041b7220 */ /* 0x040fe20000410000 */
[----:B------:R-:W-:Y:S01]  /*e960*/  FMUL.FTZ R20, R4, R21 ;  /* 0x0000001504147220 */ /* 0x000fe20000410000 */
[----:B------:R-:W-:-:S02]  /*e970*/  FMUL.FTZ R24, R5, R74 ;  /* 0x0000004a05187220 */ /* 0x000fc40000410000 */
[-C--:B------:R-:W-:Y:S01]  /*e980*/  FMUL.FTZ R29, R5, R76.reuse ;  /* 0x0000004c051d7220 */ /* 0x080fe20000410000 */
[C---:B------:R-:W-:Y:S01]  /*e990*/  FFMA.FTZ R4, R6.reuse, R21, -R27 ;  /* 0x0000001506047223 */ /* 0x040fe2000001081b */
[----:B------:R-:W-:Y:S01]  /*e9a0*/  FFMA.FTZ R25, R6, R25, R20 ;  /* 0x0000001906197223 */ /* 0x000fe20000010014 */
[C---:B------:R-:W-:Y:S01]  /*e9b0*/  FFMA.FTZ R5, R7.reuse, R76, -R24 ;  /* 0x0000004c07057223 */ /* 0x040fe20000010818 */
[----:B------:R-:W-:Y:S01]  /*e9c0*/  FFMA.FTZ R74, R7, R74, R29 ;  /* 0x0000004a074a7223 */ /* 0x000fe2000001001d */
[----:B------:R-:W-:Y:S02]  /*e9d0*/  F2FP.BF16.F32.PACK_AB R6, R31, R26 ;  /* 0x0000001a1f06723e */ /* 0x000fe400000010ff */
[----:B------:R-:W-:Y:S02]  /*e9e0*/  F2FP.BF16.F32.PACK_AB R7, R28, R77 ;  /* 0x0000004d1c07723e */ /* 0x000fe400000010ff */
[----:B------:R-:W-:Y:S02]  /*e9f0*/  F2FP.BF16.F32.PACK_AB R4, R25, R4 ;  /* 0x000000041904723e */ /* 0x000fe400000010ff */
[----:B------:R-:W-:-:S05]  /*ea00*/  F2FP.BF16.F32.PACK_AB R5, R74, R5 ;  /* 0x000000054a05723e */ /* 0x000fca00000010ff */
[----:B------:R3:W-:Y:S02]  /*ea10*/  STS.128 [R0+0x6000], R4 ;  /* 0x0060000400007388 */ /* 0x0007e40000000c00 */
.L_x_2842:
[----:B------:R-:W-:Y:S05]  /*ea20*/  BSYNC B1 ;  /* 0x0000000000017941 */ /* 0x000fea0003800000 */
.L_x_2841:
        /* <DEDUP_REMOVED lines=48> */
.L_x_2844:
[----:B------:R-:W-:Y:S05]  /*ed30*/  BSYNC B1 ;  /* 0x0000000000017941 */ /* 0x000fea0003800000 */
.L_x_2843:
        /* <DEDUP_REMOVED lines=16> */
[----:B------:R-:W-:Y:S01]  /*ee40*/  SHF.L.U32 R8, R6, 0x10, RZ ;  /* 0x0000001006087819 */ /* 0x000fe200000006ff */
[C---:B------:R-:W-:Y:S01]  /*ee50*/  IMAD.U32 R3, R4.reuse, 0x10000, RZ ;  /* 0x0001000004037824 */ /* 0x040fe200078e00ff */
[----:B------:R-:W-:Y:S01]  /*ee60*/  LOP3.LUT R7, R7, 0xffff0000, RZ, 0xc0, !PT ;  /* 0xffff000007077812 */ /* 0x000fe200078ec0ff */
[C---:B------:R-:W-:Y:S01]  /*ee70*/  FMUL.FTZ R15, R9.reuse, R13 ;  /* 0x0000000d090f7220 */ /* 0x040fe20000410000 */
[-C--:B------:R-:W-:Y:S01]  /*ee80*/  FMUL.FTZ R14, R9, R11.reuse ;  /* 0x0000000b090e7220 */ /* 0x080fe20000410000 */
[----:B------:R-:W-:Y:S01]  /*ee90*/  IMAD.U32 R6, R5, 0x10000, RZ ;  /* 0x0001000005067824 */ /* 0x000fe200078e00ff */
[----:B------:R-:W-:Y:S01]  /*eea0*/  LOP3.LUT R4, R4, 0xffff0000, RZ, 0xc0, !PT ;  /* 0xffff000004047812 */ /* 0x000fe200078ec0ff */
[C---:B------:R-:W-:Y:S01]  /*eeb0*/  FFMA.FTZ R15, R8.reuse, R11, -R15 ;  /* 0x0000000b080f7223 */ /* 0x040fe2000001080f */
[C---:B------:R-:W-:Y:S01]  /*eec0*/  FMUL.FTZ R9, R7.reuse, R63 ;  /* 0x0000003f07097220 */ /* 0x040fe20000410000 */
[----:B------:R-:W-:Y:S01]  /*eed0*/  FFMA.FTZ R14, R8, R13, R14 ;  /* 0x0000000d080e7223 */ /* 0x000fe2000001000e */
[-C--:B------:R-:W-:Y:S01]  /*eee0*/  FMUL.FTZ R11, R7, R65.reuse ;  /* 0x00000041070b7220 */ /* 0x080fe20000410000 */
        /* <DEDUP_REMOVED lines=21> */
.L_x_2813:
        /* <DEDUP_REMOVED lines=34> */
.L_x_3092:
        /* <DEDUP_REMOVED lines=17> */
[----:B--2---:R-:W-:Y:S01]  /*f370*/  MOV R12, R0 ;  /* 0x00000000000c7202 */ /* 0x004fe20000000f00 */
[----:B-1----:R-:W-:Y:S01]  /*f380*/  IMAD.MOV.U32 R13, RZ, RZ, R3 ;  /* 0x000000ffff0d7224 */ /* 0x002fe200078e0003 */
[----:B------:R-:W-:Y:S01]  /*f390*/  ISETP.GE.AND P2, PT, R16, UR4, PT ;  /* 0x0000000410007c0c */ /* 0x000fe2000bf46270 */
[----:B----4-:R-:W-:Y:S01]  /*f3a0*/  IMAD.MOV.U32 R24, RZ, RZ, R14 ;  /* 0x000000ffff187224 */ /* 0x010fe200078e000e */
[----:B------:R-:W-:Y:S01]  /*f3b0*/  ISETP.GE.AND P3, PT, R163, UR4, PT ;  /* 0x00000004a3007c0c */ /* 0x000fe2000bf66270 */
[----:B---3--:R-:W-:Y:S01]  /*f3c0*/  IMAD.MOV.U32 R25, RZ, RZ, R5 ;  /* 0x000000ffff197224 */ /* 0x008fe200078e0005 */
[----:B------:R-:W-:Y:S02]  /*f3d0*/  ISETP.GE.AND P4, PT, R164, UR4, PT ;  /* 0x00000004a4007c0c */ /* 0x000fe4000bf86270 */
        /* <DEDUP_REMOVED lines=30> */
.L_x_2847:
[----:B------:R-:W-:Y:S05]  /*f5c0*/  BSYNC B1 ;  /* 0x0000000000017941 */ /* 0x000fea0003800000 */
.L_x_2846:
[----:B-1---5:R-:W-:Y:S01]  /*f5d0*/  IMAD.MOV.U32 R4, RZ, RZ, R46 ;  /* 0x000000ffff047224 */ /* 0x022fe200078e002e */
[----:B------:R-:W-:Y:S01]  /*f5e0*/  UMOV UR4, 0xffffffff ;  /* 0xffffffff00047882 */ /* 0x000fe20000000000 */
[----:B---3--:R-:W-:Y:S02]  /*f5f0*/  IMAD.MOV.U32 R5, RZ, RZ, R47 ;  /* 0x000000ffff057224 */ /* 0x008fe400078e002f */
[----:B------:R-:W-:Y:S01]  /*f600*/  IMAD.MOV.U32 R3, RZ, RZ, R45 ;  /* 0x000000ffff037224 */ /* 0x000fe200078e002d */
[----:B------:R-:W-:Y:S01]  /*f610*/  PRMT R73, R73, 0x5410, R4 ;  /* 0x0000541049497816 */ /* 0x000fe20000000004 */
        /* <DEDUP_REMOVED lines=50> */
.L_x_3098:
[----:B------:R-:W-:Y:S01]  /*f940*/  IADD3 R10, R10, 0x40, RZ ;  /* 0x000000400a0a7810 */ /* 0x000fe20007ffe0ff */
[----:B------:R-:W-:Y:S01]  /*f950*/  BSSY B1, `(.L_x_2849) ;  /* 0x0000032000017945 */ /* 0x000fe20003800000 */
[----:B------:R-:W-:Y:S02]  /*f960*/  CS2R R6, SRZ ;  /* 0x0000000000067805 */ /* 0x000fe4000001ff00 */
[----:B------:R-:W-:Y:S02]  /*f970*/  CS2R R8, SRZ ;  /* 0x0000000000087805 */ /* 0x000fe4000001ff00 */
[----:B------:R-:W-:Y:S02]  /*f980*/  ISETP.GE.AND P0, PT, R10, R79, PT ;  /* 0x0000004f0a00720c */ /* 0x000fe40003f06270 */
[----:B------:R-:W-:Y:S02]  /*f990*/  CS2R R10, SRZ ;  /* 0x00000000000a7805 */ /* 0x000fe4000001ff00 */
        /* <DEDUP_REMOVED lines=45> */
.L_x_2850:
[----:B------:R-:W-:Y:S05]  /*fc70*/  BSYNC B1 ;  /* 0x0000000000017941 */ /* 0x000fea0003800000 */
.L_x_2849:
[----:B--2--5:R-:W-:Y:S01]  /*fc80*/  IMAD.MOV.U32 R3, RZ, RZ, R4 ;  /* 0x000000ffff037224 */ /* 0x024fe200078e0004 */
[----:B---3--:R-:W-:Y:S01]  /*fc90*/  LEA.HI R0, R196, R196, RZ, 0x1 ;  /* 0x000000c4c4007211 */ /* 0x008fe200078f08ff */
[----:B0-----:R-:W-:Y:S01]  /*fca0*/  IMAD.MOV.U32 R21, RZ, RZ, R6 ;  /* 0x000000ffff157224 */ /* 0x001fe200078e0006 */
[----:B------:R-:W-:Y:S01]  /*fcb0*/  VIADDMNMX R90, R79, -R184, 0x80, PT ;  /* 0x000000804f5a7446 */ /* 0x000fe200038009b8 */
[----:B-1----:R-:W-:Y:S01]  /*fcc0*/  IMAD.MOV.U32 R60, RZ, RZ, R7 ;  /* 0x000000ffff3c7224 */ /* 0x002fe200078e0007 */
        /* <DEDUP_REMOVED lines=34> */
[----:B------:R-:W-:Y:S01]  /*fef0*/  MOV R0, R11 ;  /* 0x0000000b00007202 */ /* 0x000fe20000000f00 */
[----:B------:R-:W-:Y:S01]  /*ff00*/  BSSY B1, `(.L_x_2851) ;  /* 0x000000d000017945 */ /* 0x000fe20003800000 */
[----:B------:R-:W-:Y:S01]  /*ff10*/  PRMT R75, R20, 0x7610, R75 ;  /* 0x00007610144b7816 */ /* 0x000fe2000000004b */
[----:B------:R-:W-:Y:S01]  /*ff20*/  IMAD.MOV.U32 R20, RZ, RZ, R13 ;  /* 0x000000ffff147224 */ /* 0x000fe200078e000d */
[----:B------:R-:W-:Y:S01]  /*ff30*/  PRMT R77, R0, 0x7610, R77 ;  /* 0x00007610004d7816 */ /* 0x000fe2000000004d */
[----:B------:R-:W-:Y:S01]  /*ff40*/  IMAD.MOV.U32 R0, RZ, RZ, R15 ;  /* 0x000000ffff007224 */ /* 0x000fe200078e000f */
[----:B------:R-:W-:Y:S01]  /*ff50*/  PRMT R80, R60, 0x7610, R80 ;  /* 0x000076103c507816 */ /* 0x000fe20000000050 */
[----:B------:R-:W-:Y:S01]  /*ff60*/  IMAD.MOV.U32 R60, RZ, RZ, R58 ;  /* 0x000000ffff3c7224 */ /* 0x000fe200078e003a */
[----:B------:R-:W-:-:S02]  /*ff70*/  PRMT R81, R62, 0x7610, R81 ;  /* 0x000076103e517816 */ /* 0x000fc40000000051 */
[----:B------:R-:W-:Y:S02]  /*ff80*/  ISETP.GE.AND P1, PT, R169, R90, PT ;  /* 0x0000005aa900720c */ /* 0x000fe40003f26270 */
[----:B------:R-:W-:Y:S02]  /*ff90*/  PRMT R69, R63, 0x7610, R69 ;  /* 0x000076103f457816 */ /* 0x000fe40000000045 */
[----:B------:R-:W-:Y:S02]  /*ffa0*/  PRMT R70, R64, 0x7610, R70 ;  /* 0x0000761040467816 */ /* 0x000fe40000000046 */
[----:B------:R-:W-:Y:S01]  /*ffb0*/  MOV R62, R59 ;  /* 0x0000003b003e7202 */ /* 0x000fe20000000f00 */
[----:B0-----:R-:W-:Y:S06]  /*ffc0*/  @!P0 BRA `(.L_x_2852) ;  /* 0x00000150001c8947 */ /* 0x001fec0003800000 */
.L_x_3099:
[----:B------:R-:W-:Y:S05]  /*ffd0*/  BSYNC B1 ;  /* 0x0000000000017941 */ /* 0x000fea0003800000 */
.L_x_2851:
        /* <DEDUP_REMOVED lines=24> */
[----:B------:R-:W-:Y:S02]  /*10160*/  SHF.R.U32.HI R45, RZ, 0x10, R45 ;  /* 0x00000010ff2d7819 */ /* 0x000fe4000001162d */
[----:B------:R-:W-:Y:S02]  /*10170*/  IADD3 R65, R60, R65, R182 ;  /* 0x000000413c417210 */ /* 0x000fe40007ffe0b6 */
[----:B------:R-:W0:Y:S01]  /*10180*/  LDS.128 R60, [R108+0xc400] ;  /* 0x00c400006c3c7984 */ /* 0x000e220000000c00 */
[----:B------:R-:W-:Y:S02]  /*10190*/  PRMT R118, R113, 0x5410, R118 ;  /* 0x0000541071767816 */ /* 0x000fe40000000076 */
[----:B------:R-:W-:Y:S01]  /*101a0*/  IMAD R109, R65, 0x2, R2 ;  /* 0x00000002416d7824 */ /* 0x000fe200078e0202 */
[----:B------:R-:W-:-:S02]  /*101b0*/  SHF.R.U32.HI R33, RZ, 0x10, R33 ;  /* 0x00000010ff217819 */ /* 0x000fc40000011621 */
[----:B------:R-:W-:Y:S01]  /*101c0*/  PRMT R111, R111, 0x5410, R114 ;  /* 0x000054106f6f7816 */ /* 0x000fe20000000072 */
[----:B------:R-:W-:Y:S01]  /*101d0*/  IMAD.U32 R119, R118, 0x10000, RZ ;  /* 0x0001000076777824 */ /* 0x000fe200078e00ff */
[----:B------:R-:W1:Y:S01]  /*101e0*/  LDS.128 R64, [R109+0xc400] ;  /* 0x00c400006d407984 */ /* 0x000e620000000c00 */
[--C-:B------:R-:W-:Y:S02]  /*101f0*/  SHF.R.U64 R32, R34, 0x10, R35.reuse ;  /* 0x0000001022207819 */ /* 0x100fe40000001223 */
[----:B------:R-:W-:Y:S02]  /*10200*/  SHF.R.U32.HI R35, RZ, 0x10, R35 ;  /* 0x00000010ff237819 */ /* 0x000fe40000011623 */
[--C-:B------:R-:W-:Y:S02]  /*10210*/  SHF.R.U64 R44, R46, 0x10, R47.reuse ;  /* 0x000000102e2c7819 */ /* 0x100fe4000000122f */
[----:B------:R-:W-:Y:S02]  /*10220*/  SHF.R.U32.HI R34, RZ, 0x10, R47 ;  /* 0x00000010ff227819 */ /* 0x000fe4000001162f */
[----:B------:R-:W-:-:S02]  /*10230*/  PRMT R120, R112, 0x5410, R45 ;  /* 0x0000541070787816 */ /* 0x000fc4000000002d */
[----:B------:R-:W-:Y:S02]  /*10240*/  PRMT R110, R110, 0x5410, R33 ;  /* 0x000054106e6e7816 */ /* 0x000fe40000000021 */
[----:B------:R-:W-:Y:S02]  /*10250*/  PRMT R33, R77, 0x5432, R32 ;  /* 0x000054324d217816 */ /* 0x000fe40000000020 */
[----:B------:R-:W-:Y:S02]  /*10260*/  PRMT R32, R76, 0x5432, R35 ;  /* 0x000054324c207816 */ /* 0x000fe40000000023 */
[----:B------:R-:W-:Y:S02]  /*10270*/  PRMT R45, R73, 0x5432, R44 ;  /* 0x00005432492d7816 */ /* 0x000fe4000000002c */
[----:B------:R-:W-:Y:S02]  /*10280*/  PRMT R34, R69, 0x5432, R34 ;  /* 0x0000543245227816 */ /* 0x000fe40000000022 */
[----:B------:R-:W-:-:S02]  /*10290*/  SHF.L.U32 R121, R120, 0x10, RZ ;  /* 0x0000001078797819 */ /* 0x000fc400000006ff */
[----:B------:R-:W-:Y:S01]  /*102a0*/  LOP3.LUT R118, R118, 0xffff0000, RZ, 0xc0, !PT ;  /* 0xffff000076767812 */ /* 0x000fe200078ec0ff */
[----:B------:R-:W-:Y:S01]  /*102b0*/  IMAD.U32 R122, R34, 0x10000, RZ ;  /* 0x00010000227a7824 */ /* 0x000fe200078e00ff */
[----:B------:R-:W-:Y:S01]  /*102c0*/  LOP3.LUT R120, R120, 0xffff0000, RZ, 0xc0, !PT ;  /* 0xffff000078787812 */ /* 0x000fe200078ec0ff */
        /* <DEDUP_REMOVED lines=8> */
[C---:B-1----:R-:W-:Y:S01]  /*10350*/  IMAD.U32 R47, R64.reuse, 0x10000, RZ ;  /* 0x00010000402f7824 */ /* 0x042fe200078e00ff */
[----:B------:R-:W-:Y:S01]  /*10360*/  LOP3.LUT R116, R64, 0xffff0000, RZ, 0xc0, !PT ;  /* 0xffff000040747812 */ /* 0x000fe200078ec0ff */
[----:B------:R-:W-:Y:S01]  /*10370*/  IMAD.U32 R63, R65, 0x10000, RZ ;  /* 0x00010000413f7824 */ /* 0x000fe200078e00ff */
[C---:B------:R-:W-:Y:S01]  /*10380*/  LOP3.LUT R46, R66.reuse, 0xffff0000, RZ, 0xc0, !PT ;  /* 0xffff0000422e7812 */ /* 0x040fe200078ec0ff */
[C---:B------:R-:W-:Y:S01]  /*10390*/  FMUL.FTZ R123, R47.reuse, R119 ;  /* 0x000000772f7b7220 */ /* 0x040fe20000410000 */
[----:B------:R-:W-:Y:S01]  /*103a0*/  FMUL.FTZ R125, R47, R60 ;  /* 0x0000003c2f7d7220 */ /* 0x000fe20000410000 */
[----:B------:R-:W-:Y:S01]  /*103b0*/  IMAD.U32 R117, R66, 0x10000, RZ ;  /* 0x0001000042757824 */ /* 0x000fe200078e00ff */
[C---:B------:R-:W-:Y:S01]  /*103c0*/  LOP3.LUT R66, R67.reuse, 0xffff0000, RZ, 0xc0, !PT ;  /* 0xffff000043427812 */ /* 0x040fe200078ec0ff */
[----:B------:R-:W-:-:S02]  /*103d0*/  IMAD.U32 R64, R67, 0x10000, RZ ;  /* 0x0001000043407824 */ /* 0x000fc400078e00ff */
[----:B------:R-:W-:Y:S01]  /*103e0*/  FFMA.FTZ R47, R112, R60, -R123 ;  /* 0x0000003c702f7223 */ /* 0x000fe2000001087b */
[----:B------:R-:W-:Y:S02]  /*103f0*/  IMAD.U32 R67, R110, 0x10000, RZ ;  /* 0x000100006e437824 */ /* 0x000fe400078e00ff */
[----:B------:R-:W-:Y:S01]  /*10400*/  FMUL.FTZ R123, R63, R121 ;  /* 0x000000793f7b7220 */ /* 0x000fe20000410000 */
[----:B------:R-:W-:Y:S02]  /*10410*/  IMAD.U32 R114, R61, 0x10000, RZ ;  /* 0x000100003d727824 */ /* 0x000fe400078e00ff */
[----:B------:R-:W-:Y:S01]  /*10420*/  FFMA.FTZ R60, R112, R119, R125 ;  /* 0x00000077703c7223 */ /* 0x000fe2000001007d */
[----:B------:R-:W-:Y:S02]  /*10430*/  IMAD.U32 R112, R32, 0x10000, RZ ;  /* 0x0001000020707824 */ /* 0x000fe400078e00ff */
[----:B------:R-:W-:Y:S01]  /*10440*/  FMUL.FTZ R124, R64, R122 ;  /* 0x0000007a407c7220 */ /* 0x000fe20000410000 */
[----:B------:R-:W-:Y:S01]  /*10450*/  LOP3.LUT R65, R65, 0xffff0000, RZ, 0xc0, !PT ;  /* 0xffff000041417812 */ /* 0x000fe200078ec0ff */
[-C--:B------:R-:W-:Y:S01]  /*10460*/  FMUL.FTZ R119, R63, R67.reuse ;  /* 0x000000433f777220 */ /* 0x080fe20000410000 */
[----:B------:R-:W-:Y:S01]  /*10470*/  FFMA.FTZ R63, R114, R67, -R123 ;  /* 0x00000043723f7223 */ /* 0x000fe2000001087b */
[----:B------:R-:W-:Y:S01]  /*10480*/  LOP3.LUT R110, R110, 0xffff0000, RZ, 0xc0, !PT ;  /* 0xffff00006e6e7812 */ /* 0x000fe200078ec0ff */
[-C--:B------:R-:W-:Y:S01]  /*10490*/  FMUL.FTZ R67, R64, R112.reuse ;  /* 0x0000007040437220 */ /* 0x080fe20000410000 */
[----:B------:R-:W-:Y:S01]  /*104a0*/  FFMA.FTZ R64, R115, R112, -R124 ;  /* 0x0000007073407223 */ /* 0x000fe2000001087c */
[----:B------:R-:W-:Y:S01]  /*104b0*/  FFMA.FTZ R119, R114, R121, R119 ;  /* 0x0000007972777223 */ /* 0x000fe20000010077 */
[C---:B------:R-:W-:Y:S01]  /*104c0*/  FMUL.FTZ R112, R116.reuse, R118 ;  /* 0x0000007674707220 */ /* 0x040fe20000410000 */
[----:B------:R-:W-:Y:S01]  /*104d0*/  LOP3.LUT R61, R61, 0xffff0000, RZ, 0xc0, !PT ;  /* 0xffff00003d3d7812 */ /* 0x000fe200078ec0ff */
[C---:B------:R-:W-:Y:S01]  /*104e0*/  FMUL.FTZ R114, R65.reuse, R120 ;  /* 0x0000007841727220 */ /* 0x040fe20000410000 */
[----:B------:R-:W-:Y:S01]  /*104f0*/  FMUL.FTZ R65, R65, R110 ;  /* 0x0000006e41417220 */ /* 0x000fe20000410000 */
[-C--:B------:R-:W-:Y:S01]  /*10500*/  FMUL.FTZ R116, R116, R111.reuse ;  /* 0x0000006f74747220 */ /* 0x080fe20000410000 */
[----:B------:R-:W-:Y:S01]  /*10510*/  FFMA.FTZ R112, R113, R111, -R112 ;  /* 0x0000006f71707223 */ /* 0x000fe20000010870 */
[----:B------:R-:W-:-:S02]  /*10520*/  IMAD.U32 R111, R45, 0x10000, RZ ;  /* 0x000100002d6f7824 */ /* 0x000fc400078e00ff */
[----:B------:R-:W-:Y:S01]  /*10530*/  FFMA.FTZ R122, R115, R122, R67 ;  /* 0x0000007a737a7223 */ /* 0x000fe20000010043 */
[C---:B------:R-:W-:Y:S01]  /*10540*/  FFMA.FTZ R114, R61.reuse, R110, -R114 ;  /* 0x0000006e3d727223 */ /* 0x040fe20000010872 */
[----:B------:R-:W-:Y:S01]  /*10550*/  FFMA.FTZ R120, R61, R120, R65 ;  /* 0x000000783d787223 */ /* 0x000fe20000010041 */
[----:B------:R-:W-:Y:S01]  /*10560*/  IMAD.U32 R67, R33, 0x10000, RZ ;  /* 0x0001000021437824 */ /* 0x000fe200078e00ff */
[----:B------:R-:W-:Y:S01]  /*10570*/  LOP3.LUT R61, R45, 0xffff0000, RZ, 0xc0, !PT ;  /* 0xffff00002d3d7812 */ /* 0x000fe200078ec0ff */
[----:B------:R-:W-:Y:S01]  /*10580*/  FMUL.FTZ R115, R117, R111 ;  /* 0x0000006f75737220 */ /* 0x000fe20000410000 */
[----:B------:R-:W-:Y:S01]  /*10590*/  LOP3.LUT R33, R33, 0xffff0000, RZ, 0xc0, !PT ;  /* 0xffff000021217812 */ /* 0x000fe200078ec0ff */
[-C--:B------:R-:W-:Y:S01]  /*105a0*/  FMUL.FTZ R117, R117, R67.reuse ;  /* 0x0000004375757220 */ /* 0x080fe20000410000 */
[----:B------:R-:W-:Y:S01]  /*105b0*/  LOP3.LUT R65, R34, 0xffff0000, RZ, 0xc0, !PT ;  /* 0xffff000022417812 */ /* 0x000fe200078ec0ff */
[----:B------:R-:W-:Y:S01]  /*105c0*/  FFMA.FTZ R115, R44, R67, -R115 ;  /* 0x000000432c737223 */ /* 0x000fe20000010873 */
[----:B------:R-:W-:Y:S01]  /*105d0*/  LOP3.LUT R45, R32, 0xffff0000, RZ, 0xc0, !PT ;  /* 0xffff0000202d7812 */ /* 0x000fe200078ec0ff */
[C---:B------:R-:W-:Y:S01]  /*105e0*/  FMUL.FTZ R32, R46.reuse, R61 ;  /* 0x0000003d2e207220 */ /* 0x040fe20000410000 */
[----:B------:R-:W-:Y:S01]  /*105f0*/  FMUL.FTZ R46, R46, R33 ;  /* 0x000000212e2e7220 */ /* 0x000fe20000410000 */
[C---:B------:R-:W-:Y:S01]  /*10600*/  FMUL.FTZ R67, R66.reuse, R65 ;  /* 0x0000004142437220 */ /* 0x040fe20000410000 */
[----:B------:R-:W-:Y:S01]  /*10610*/  FFMA.FTZ R113, R113, R118, R116 ;  /* 0x0000007671717223 */ /* 0x000fe20000010074 */
        /* <DEDUP_REMOVED lines=16> */
.L_x_2856:
[----:B------:R-:W-:Y:S05]  /*10720*/  BSYNC B2 ;  /* 0x0000000000027941 */ /* 0x000fea0003800000 */
.L_x_2855:
[----:B------:R-:W-:Y:S04]  /*10730*/  BSSY B2, `(.L_x_2857) ;  /* 0x0000068000027945 */ /* 0x000fe80003800000 */
[----:B------:R-:W-:Y:S05]  /*10740*/  @P1 BRA `(.L_x_2858) ;  /* 0x0000000400981947 */ /* 0x000fea0003800000 */
[----:B-1----:R-:W-:Y:S02]  /*10750*/  LEA.HI R32, R107, R165, RZ, 0x1d ;  /* 0x000000a56b207211 */ /* 0x002fe400078fe8ff */
[----:B------:R-:W-:Y:S02]  /*10760*/  SHF.R.U64 R64, R28, 0x10, R29 ;  /* 0x000000101c407819 */ /* 0x000fe4000000121d */
[----:B------:R-:W-:Y:S01]  /*10770*/  SHF.R.S32.HI R35, RZ, 0x1f, R32 ;  /* 0x0000001fff237819 */ /* 0x000fe20000011420 */
        /* <DEDUP_REMOVED lines=19> */
[----:B------:R-:W-:Y:S01]  /*108b0*/  SHF.R.U32.HI R43, RZ, 0x10, R43 ;  /* 0x00000010ff2b7819 */ /* 0x000fe2000001162b */
[----:B------:R-:W-:Y:S01]  /*108c0*/  IMAD.U32 R63, R99, 0x10000, RZ ;  /* 0x00010000633f7824 */ /* 0x000fe200078e00ff */
[----:B------:R-:W-:Y:S02]  /*108d0*/  PRMT R106, R106, 0x5410, R31 ;  /* 0x000054106a6a7816 */ /* 0x000fe4000000001f */
[----:B------:R-:W-:Y:S02]  /*108e0*/  PRMT R103, R103, 0x5410, R64 ;  /* 0x0000541067677816 */ /* 0x000fe40000000040 */
[----:B------:R-:W-:Y:S02]  /*108f0*/  PRMT R100, R100, 0x5410, R41 ;  /* 0x0000541064647816 */ /* 0x000fe40000000029 */
[----:B------:R-:W-:Y:S02]  /*10900*/  PRMT R105, R105, 0x5410, R62 ;  /* 0x0000541069697816 */ /* 0x000fe4000000003e */
[----:B------:R-:W-:-:S02]  /*10910*/  PRMT R102, R102, 0x5410, R43 ;  /* 0x0000541066667816 */ /* 0x000fc4000000002b */
[----:B------:R-:W-:Y:S01]  /*10920*/  SHF.L.U32 R62, R103, 0x10, RZ ;  /* 0x00000010673e7819 */ /* 0x000fe200000006ff */
        /* <DEDUP_REMOVED lines=12> */
[C---:B------:R-:W-:Y:S01]  /*109f0*/  IMAD.U32 R43, R46.reuse, 0x10000, RZ ;  /* 0x000100002e2b7824 */ /* 0x040fe200078e00ff */
[----:B------:R-:W-:Y:S01]  /*10a00*/  LOP3.LUT R45, R46, 0xffff0000, RZ, 0xc0, !PT ;  /* 0xffff00002e2d7812 */ /* 0x000fe200078ec0ff */
[C---:B0-----:R-:W-:Y:S01]  /*10a10*/  IMAD.U32 R61, R47.reuse, 0x10000, RZ ;  /* 0x000100002f3d7824 */ /* 0x041fe200078e00ff */
        /* <DEDUP_REMOVED lines=12> */
[----:B------:R-:W-:Y:S01]  /*10ae0*/  FMUL.FTZ R35, R61, R62 ;  /* 0x0000003e3d237220 */ /* 0x000fe20000410000 */
[----:B------:R-:W-:Y:S01]  /*10af0*/  LOP3.LUT R42, R99, 0xffff0000, RZ, 0xc0, !PT ;  /* 0xffff0000632a7812 */ /* 0x000fe200078ec0ff */
[-C--:B------:R-:W-:Y:S01]  /*10b00*/  FMUL.FTZ R99, R61, R28.reuse ;  /* 0x0000001c3d637220 */ /* 0x080fe20000410000 */
[----:B------:R-:W-:Y:S01]  /*10b10*/  FFMA.FTZ R63, R30, R47, R63 ;  /* 0x0000002f1e3f7223 */ /* 0x000fe2000001003f */
[----:B------:R-:W-:Y:S01]  /*10b20*/  FFMA.FTZ R61, R40, R28, -R35 ;  /* 0x0000001c283d7223 */ /* 0x000fe20000010823 */
[----:B------:R-:W-:Y:S01]  /*10b30*/  LOP3.LUT R28, R103, 0xffff0000, RZ, 0xc0, !PT ;  /* 0xffff0000671c7812 */ /* 0x000fe200078ec0ff */
[----:B------:R-:W-:Y:S01]  /*10b40*/  FMUL.FTZ R30, R41, R42 ;  /* 0x0000002a291e7220 */ /* 0x000fe20000410000 */
[----:B------:R-:W-:Y:S01]  /*10b50*/  LOP3.LUT R47, R100, 0xffff0000, RZ, 0xc0, !PT ;  /* 0xffff0000642f7812 */ /* 0x000fe200078ec0ff */
[----:B------:R-:W-:Y:S01]  /*10b60*/  FFMA.FTZ R99, R40, R62, R99 ;  /* 0x0000003e28637223 */ /* 0x000fe20000010063 */
[----:B------:R-:W-:Y:S01]  /*10b70*/  LOP3.LUT R35, R104, 0xffff0000, RZ, 0xc0, !PT ;  /* 0xffff000068237812 */ /* 0x000fe200078ec0ff */
[-C--:B------:R-:W-:Y:S01]  /*10b80*/  FFMA.FTZ R40, R29, R28.reuse, -R30 ;  /* 0x0000001c1d287223 */ /* 0x080fe2000001081e */
[----:B------:R-:W-:Y:S01]  /*10b90*/  FMUL.FTZ R62, R41, R28 ;  /* 0x0000001c293e7220 */ /* 0x000fe20000410000 */
[----:B------:R-:W-:-:S02]  /*10ba0*/  IMAD.U32 R30, R101, 0x10000, RZ ;  /* 0x00010000651e7824 */ /* 0x000fc400078e00ff */
[C---:B------:R-:W-:Y:S01]  /*10bb0*/  FMUL.FTZ R41, R44.reuse, R47 ;  /* 0x0000002f2c297220 */ /* 0x040fe20000410000 */
[-C--:B------:R-:W-:Y:S01]  /*10bc0*/  FMUL.FTZ R44, R44, R35.reuse ;  /* 0x000000232c2c7220 */ /* 0x080fe20000410000 */
[----:B------:R-:W-:Y:S02]  /*10bd0*/  IMAD.U32 R28, R105, 0x10000, RZ ;  /* 0x00010000691c7824 */ /* 0x000fe400078e00ff */
[----:B------:R-:W-:Y:S01]  /*10be0*/  FMUL.FTZ R64, R43, R30 ;  /* 0x0000001e2b407220 */ /* 0x000fe20000410000 */
[----:B------:R-:W-:Y:S01]  /*10bf0*/  FFMA.FTZ R62, R29, R42, R62 ;  /* 0x0000002a1d3e7223 */ /* 0x000fe2000001003e */
[C---:B------:R-:W-:Y:S01]  /*10c00*/  FFMA.FTZ R42, R32.reuse, R35, -R41 ;  /* 0x00000023202a7223 */ /* 0x040fe20000010829 */
[----:B------:R-:W-:Y:S01]  /*10c10*/  FFMA.FTZ R44, R32, R47, R44 ;  /* 0x0000002f202c7223 */ /* 0x000fe2000001002c */
        /* <DEDUP_REMOVED lines=8> */
[----:B------:R-:W-:-:S02]  /*10ca0*/  FMUL.FTZ R41, R46, R35 ;  /* 0x000000232e297220 */ /* 0x000fc40000410000 */
[-C--:B------:R-:W-:Y:S01]  /*10cb0*/  FMUL.FTZ R45, R45, R28.reuse ;  /* 0x0000001c2d2d7220 */ /* 0x080fe20000410000 */
[C---:B------:R-:W-:Y:S01]  /*10cc0*/  FFMA.FTZ R31, R33.reuse, R28, -R30 ;  /* 0x0000001c211f7223 */ /* 0x040fe2000001081e */
        /* <DEDUP_REMOVED lines=14> */
.L_x_2858:
[----:B------:R-:W-:Y:S05]  /*10db0*/  BSYNC B2 ;  /* 0x0000000000027941 */ /* 0x000fea0003800000 */
.L_x_2857:
[----:B------:R-:W-:Y:S05]  /*10dc0*/  @P2 BRA `(.L_x_2854) ;  /* 0x0000000400982947 */ /* 0x000fea0003800000 */
[----:B------:R-:W-:Y:S02]  /*10dd0*/  LEA.HI R107, R107, R166, RZ, 0x1d ;  /* 0x000000a66b6b7211 */ /* 0x000fe400078fe8ff */
[----:B------:R-:W-:Y:S02]  /*10de0*/  SHF.R.U64 R43, R24, 0x10, R25 ;  /* 0x00000010182b7819 */ /* 0x000fe40000001219 */
[----:B--2---:R-:W-:Y:S01]  /*10df0*/  SHF.R.S32.HI R28, RZ, 0x1f, R107 ;  /* 0x0000001fff1c7819 */ /* 0x004fe2000001146b */
        /* <DEDUP_REMOVED lines=11> */
[----:B------:R-:W2:Y:S01]  /*10eb0*/  LDS.128 R28, [R217] ;  /* 0x00000000d91c7984 */ /* 0x000ea20000000c00 */
[--C-:B------:R-:W-:Y:S02]  /*10ec0*/  SHF.R.U64 R27, R36, 0x10, R37.reuse ;  /* 0x00000010241b7819 */ /* 0x100fe40000001225 */
[----:B------:R-:W-:Y:S01]  /*10ed0*/  IMAD R40, R107, 0x2, R2 ;  /* 0x000000026b287824 */ /* 0x000fe200078e0202 */
[----:B------:R-:W-:Y:S02]  /*10ee0*/  SHF.R.U32.HI R36, RZ, 0x10, R37 ;  /* 0x00000010ff247819 */ /* 0x000fe40000011625 */
[----:B------:R-:W-:Y:S02]  /*10ef0*/  PRMT R87, R87, 0x5410, R24 ;  /* 0x0000541057577816 */ /* 0x000fe40000000018 */
[----:B-1----:R-:W1:Y:S01]  /*10f00*/  LDS.128 R32, [R40+0xc400] ;  /* 0x00c4000028207984 */ /* 0x002e620000000c00 */
[----:B------:R-:W-:Y:S02]  /*10f10*/  PRMT R84, R84, 0x5410, R25 ;  /* 0x0000541054547816 */ /* 0x000fe40000000019 */
[----:B------:R-:W-:-:S02]  /*10f20*/  PRMT R89, R89, 0x5410, R26 ;  /* 0x0000541059597816 */ /* 0x000fc4000000001a */
[----:B------:R-:W-:Y:S02]  /*10f30*/  PRMT R82, R82, 0x5410, R27 ;  /* 0x0000541052527816 */ /* 0x000fe4000000001b */
[----:B------:R-:W-:Y:S02]  /*10f40*/  PRMT R83, R83, 0x5410, R36 ;  /* 0x0000541053537816 */ /* 0x000fe40000000024 */
[----:B------:R-:W-:Y:S01]  /*10f50*/  PRMT R86, R86, 0x5410, R43 ;  /* 0x0000541056567816 */ /* 0x000fe2000000002b */
[----:B------:R-:W-:Y:S01]  /*10f60*/  IMAD.U32 R42, R82, 0x10000, RZ ;  /* 0x00010000522a7824 */ /* 0x000fe200078e00ff */
[----:B------:R-:W-:Y:S01]  /*10f70*/  SHF.R.U32.HI R38, RZ, 0x10, R39 ;  /* 0x00000010ff267819 */ /* 0x000fe20000011627 */
[----:B------:R-:W-:Y:S01]  /*10f80*/  IMAD.U32 R43, R83, 0x10000, RZ ;  /* 0x00010000532b7824 */ /* 0x000fe200078e00ff */
[----:B------:R-:W-:Y:S01]  /*10f90*/  PRMT R88, R88, 0x5410, R41 ;  /* 0x0000541058587816 */ /* 0x000fe20000000029 */
[----:B------:R-:W-:Y:S01]  /*10fa0*/  IMAD.U32 R41, R86, 0x10000, RZ ;  /* 0x0001000056297824 */ /* 0x000fe200078e00ff */
[----:B------:R-:W-:-:S02]  /*10fb0*/  PRMT R85, R85, 0x5410, R38 ;  /* 0x0000541055557816 */ /* 0x000fc40000000026 */
[----:B------:R-:W-:Y:S02]  /*10fc0*/  LOP3.LUT R82, R82, 0xffff0000, RZ, 0xc0, !PT ;  /* 0xffff000052527812 */ /* 0x000fe400078ec0ff */
[----:B------:R-:W-:Y:S02]  /*10fd0*/  LOP3.LUT R86, R86, 0xffff0000, RZ, 0xc0, !PT ;  /* 0xffff000056567812 */ /* 0x000fe400078ec0ff */
[----:B------:R-:W-:Y:S01]  /*10fe0*/  LOP3.LUT R83, R83, 0xffff0000, RZ, 0xc0, !PT ;  /* 0xffff000053537812 */ /* 0x000fe200078ec0ff */
[C---:B--2---:R-:W-:Y:S01]  /*10ff0*/  IMAD.U32 R24, R28.reuse, 0x10000, RZ ;  /* 0x000100001c187824 */ /* 0x044fe200078e00ff */
[----:B------:R-:W-:Y:S01]  /*11000*/  LOP3.LUT R25, R28, 0xffff0000, RZ, 0xc0, !PT ;  /* 0xffff00001c197812 */ /* 0x000fe200078ec0ff */
[C---:B------:R-:W-:Y:S01]  /*11010*/  IMAD.U32 R26, R29.reuse, 0x10000, RZ ;  /* 0x000100001d1a7824 */ /* 0x040fe200078e00ff */
[----:B------:R-:W-:Y:S01]  /*11020*/  LOP3.LUT R28, R29, 0xffff0000, RZ, 0xc0, !PT ;  /* 0xffff00001d1c7812 */ /* 0x000fe200078ec0ff */
[C---:B------:R-:W-:Y:S01]  /*11030*/  IMAD.U32 R27, R30.reuse, 0x10000, RZ ;  /* 0x000100001e1b7824 */ /* 0x040fe200078e00ff */
[----:B------:R-:W-:Y:S01]  /*11040*/  LOP3.LUT R29, R30, 0xffff0000, RZ, 0xc0, !PT ;  /* 0xffff00001e1d7812 */ /* 0x000fe200078ec0ff */
[C---:B------:R-:W-:Y:S01]  /*11050*/  IMAD.U32 R36, R31.reuse, 0x10000, RZ ;  /* 0x000100001f247824 */ /* 0x040fe200078e00ff */
[----:B------:R-:W-:Y:S01]  /*11060*/  LOP3.LUT R30, R31, 0xffff0000, RZ, 0xc0, !PT ;  /* 0xffff00001f1e7812 */ /* 0x000fe200078ec0ff */
[----:B-1----:R-:W-:Y:S01]  /*11070*/  IMAD.U32 R37, R33, 0x10000, RZ ;  /* 0x0001000021257824 */ /* 0x002fe200078e00ff */
[C---:B------:R-:W-:Y:S01]  /*11080*/  SHF.L.U32 R31, R32.reuse, 0x10, RZ ;  /* 0x00000010201f7819 */ /* 0x040fe200000006ff */
[----:B------:R-:W-:Y:S01]  /*11090*/  IMAD.U32 R39, R35, 0x10000, RZ ;  /* 0x0001000023277824 */ /* 0x000fe200078e00ff */
[----:B------:R-:W-:Y:S01]  /*110a0*/  LOP3.LUT R32, R32, 0xffff0000, RZ, 0xc0, !PT ;  /* 0xffff000020207812 */ /* 0x000fe200078ec0ff */
[----:B0-----:R-:W-:Y:S01]  /*110b0*/  FMUL.FTZ R61, R37, R43 ;  /* 0x0000002b253d7220 */ /* 0x001fe20000410000 */
[----:B------:R-:W-:-:S02]  /*110c0*/  IMAD.U32 R38, R34, 0x10000, RZ ;  /* 0x0001000022267824 */ /* 0x000fc400078e00ff */
[CC--:B------:R-:W-:Y:S01]  /*110d0*/  FMUL.FTZ R45, R31.reuse, R42.reuse ;  /* 0x0000002a1f2d7220 */ /* 0x0c0fe20000410000 */
[-C--:B------:R-:W-:Y:S01]  /*110e0*/  FMUL.FTZ R47, R31, R41.reuse ;  /* 0x000000291f2f7220 */ /* 0x080fe20000410000 */
[----:B------:R-:W-:Y:S01]  /*110f0*/  IMAD.U32 R31, R87, 0x10000, RZ ;  /* 0x00010000571f7824 */ /* 0x000fe200078e00ff */
[----:B------:R-:W-:Y:S01]  /*11100*/  LOP3.LUT R33, R33, 0xffff0000, RZ, 0xc0, !PT ;  /* 0xffff000021217812 */ /* 0x000fe200078ec0ff */
[C---:B------:R-:W-:Y:S01]  /*11110*/  FFMA.FTZ R45, R24.reuse, R41, -R45 ;  /* 0x00000029182d7223 */ /* 0x040fe2000001082d */
[----:B------:R-:W-:Y:S02]  /*11120*/  IMAD.U32 R41, R85, 0x10000, RZ ;  /* 0x0001000055297824 */ /* 0x000fe400078e00ff */
[----:B------:R-:W-:Y:S01]  /*11130*/  FFMA.FTZ R47, R24, R42, R47 ;  /* 0x0000002a182f7223 */ /* 0x000fe2000001002f */
[----:B------:R-:W-:Y:S02]  /*11140*/  IMAD.U32 R24, R89, 0x10000, RZ ;  /* 0x0001000059187824 */ /* 0x000fe400078e00ff */
[-C--:B------:R-:W-:Y:S01]  /*11150*/  FMUL.FTZ R37, R37, R31.reuse ;  /* 0x0000001f25257220 */ /* 0x080fe20000410000 */
[C---:B------:R-:W-:Y:S01]  /*11160*/  FFMA.FTZ R61, R26.reuse, R31, -R61 ;  /* 0x0000001f1a3d7223 */ /* 0x040fe2000001083d */
[C---:B------:R-:W-:Y:S01]  /*11170*/  FMUL.FTZ R31, R39.reuse, R41 ;  /* 0x00000029271f7220 */ /* 0x040fe20000410000 */
[----:B------:R-:W-:Y:S01]  /*11180*/  FMUL.FTZ R42, R39, R24 ;  /* 0x00000018272a7220 */ /* 0x000fe20000410000 */
[----:B------:R-:W-:Y:S01]  /*11190*/  FFMA.FTZ R37, R26, R43, R37 ;  /* 0x0000002b1a257223 */ /* 0x000fe20000010025 */
[----:B------:R-:W-:-:S02]  /*111a0*/  IMAD.U32 R26, R84, 0x10000, RZ ;  /* 0x00010000541a7824 */ /* 0x000fc400078e00ff */
[----:B------:R-:W-:Y:S01]  /*111b0*/  FFMA.FTZ R39, R36, R24, -R31 ;  /* 0x0000001824277223 */ /* 0x000fe2000001081f */
[C---:B------:R-:W-:Y:S01]  /*111c0*/  FMUL.FTZ R24, R32.reuse, R82 ;  /* 0x0000005220187220 */ /* 0x040fe20000410000 */
[----:B------:R-:W-:Y:S01]  /*111d0*/  FMUL.FTZ R32, R32, R86 ;  /* 0x0000005620207220 */ /* 0x000fe20000410000 */
[----:B------:R-:W-:Y:S01]  /*111e0*/  LOP3.LUT R34, R34, 0xffff0000, RZ, 0xc0, !PT ;  /* 0xffff000022227812 */ /* 0x000fe200078ec0ff */
[----:B------:R-:W-:Y:S01]  /*111f0*/  FMUL.FTZ R44, R38, R26 ;  /* 0x0000001a262c7220 */ /* 0x000fe20000410000 */
[----:B------:R-:W-:Y:S01]  /*11200*/  FFMA.FTZ R86, R25, R86, -R24 ;  /* 0x0000005619567223 */ /* 0x000fe20000010818 */
[----:B------:R-:W-:Y:S01]  /*11210*/  IMAD.U32 R24, R88, 0x10000, RZ ;  /* 0x0001000058187824 */ /* 0x000fe200078e00ff */
        /* <DEDUP_REMOVED lines=9> */
[----:B------:R-:W-:Y:S01]  /*112b0*/  FMUL.FTZ R42, R33, R87 ;  /* 0x00000057212a7220 */ /* 0x000fe20000410000 */
[----:B------:R-:W-:Y:S01]  /*112c0*/  LOP3.LUT R89, R89, 0xffff0000, RZ, 0xc0, !PT ;  /* 0xffff000059597812 */ /* 0x000fe200078ec0ff */
        /* <DEDUP_REMOVED lines=22> */
.L_x_2854:
[----:B------:R-:W-:Y:S05]  /*11430*/  BSYNC B1 ;  /* 0x0000000000017941 */ /* 0x000fea0003800000 */
.L_x_2853:
        /* <DEDUP_REMOVED lines=45> */
[----:B------:R-:W-:Y:S01]  /*11710*/  SHF.L.U32 R6, R25, 0x10, RZ ;  /* 0x0000001019067819 */ /* 0x000fe200000006ff */
[----:B------:R-:W-:Y:S01]  /*11720*/  IMAD.U32 R34, R27, 0x10000, RZ ;  /* 0x000100001b227824 */ /* 0x000fe200078e00ff */
[----:B------:R-:W-:Y:S02]  /*11730*/  LOP3.LUT R24, R25, 0xffff0000, RZ, 0xc0, !PT ;  /* 0xffff000019187812 */ /* 0x000fe400078ec0ff */
[----:B------:R-:W-:Y:S01]  /*11740*/  LOP3.LUT R25, R26, 0xffff0000, RZ, 0xc0, !PT ;  /* 0xffff00001a197812 */ /* 0x000fe200078ec0ff */
[----:B--2---:R-:W-:Y:S01]  /*11750*/  IMAD.U32 R35, R29, 0x10000, RZ ;  /* 0x000100001d237824 */ /* 0x004fe200078e00ff */
[----:B------:R-:W-:Y:S01]  /*11760*/  LOP3.LUT R26, R27, 0xffff0000, RZ, 0xc0, !PT ;  /* 0xffff00001b1a7812 */ /* 0x000fe200078ec0ff */
[C---:B------:R-:W-:Y:S01]  /*11770*/  IMAD.U32 R27, R28.reuse, 0x10000, RZ ;  /* 0x000100001c1b7824 */ /* 0x040fe200078e00ff */
[----:B------:R-:W-:Y:S01]  /*11780*/  LOP3.LUT R28, R28, 0xffff0000, RZ, 0xc0, !PT ;  /* 0xffff00001c1c7812 */ /* 0x000fe200078ec0ff */
[----:B------:R-:W-:Y:S01]  /*11790*/  FMUL.FTZ R45, R35, R40 ;  /* 0x00000028232d7220 */ /* 0x000fe20000410000 */
        /* <DEDUP_REMOVED lines=56> */
.L_x_2860:
[----:B------:R-:W-:Y:S05]  /*11b20*/  BSYNC B1 ;  /* 0x0000000000017941 */ /* 0x000fea0003800000 */
.L_x_2859:
        /* <DEDUP_REMOVED lines=9> */
[----:B------:R-:W-:Y:S02]  /*11bc0*/  SHF.L.U32 R7, R7, 0xa, RZ ;  /* 0x0000000a07077819 */ /* 0x000fe400000006ff */
[----:B------:R-:W-:Y:S02]  /*11bd0*/  LOP3.LUT R4, R5, R220, RZ, 0x3c, !PT ;  /* 0x000000dc05047212 */ /* 0x000fe400078e3cff */
[----:B------:R-:W-:Y:S02]  /*11be0*/  LOP3.LUT R7, R7, 0x7fffe000, RZ, 0xc0, !PT ;  /* 0x7fffe00007077812 */ /* 0x000fe400078ec0ff */
[----:B------:R-:W-:Y:S02]  /*11bf0*/  PRMT R74, R74, 0x5410, R29 ;  /* 0x000054104a4a7816 */ /* 0x000fe4000000001d */
[----:B------:R-:W-:Y:S02]  /*11c00*/  IADD3 R25, R4, R7, R183 ;  /* 0x0000000704197210 */ /* 0x000fe40007ffe0b7 */
[----:B------:R-:W1:Y:S01]  /*11c10*/  LDS.128 R4, [R216] ;  /* 0x00000000d8047984 */ /* 0x000e620000000c00 */
[----:B------:R-:W-:Y:S01]  /*11c20*/  SHF.R.U32.HI R8, RZ, 0x10, R9 ;  /* 0x00000010ff087819 */ /* 0x000fe20000011609 */
[----:B------:R-:W-:Y:S01]  /*11c30*/  IMAD.U32 R35, R74, 0x10000, RZ ;  /* 0x000100004a237824 */ /* 0x000fe200078e00ff */
[----:B------:R-:W-:Y:S01]  /*11c40*/  PRMT R78, R78, 0x5410, R33 ;  /* 0x000054104e4e7816 */ /* 0x000fe20000000021 */
[----:B------:R-:W-:Y:S01]  /*11c50*/  IMAD R28, R25, 0x2, R2 ;  /* 0x00000002191c7824 */ /* 0x000fe200078e0202 */
[----:B------:R-:W-:-:S02]  /*11c60*/  SHF.R.U32.HI R52, RZ, 0x10, R53 ;  /* 0x00000010ff347819 */ /* 0x000fc40000011635 */
[----:B------:R-:W-:Y:S01]  /*11c70*/  SHF.R.U64 R9, R10, 0x10, R11 ;  /* 0x000000100a097819 */ /* 0x000fe2000000120b */
[----:B------:R-:W-:Y:S01]  /*11c80*/  IMAD.U32 R34, R78, 0x10000, RZ ;  /* 0x000100004e227824 */ /* 0x000fe200078e00ff */
[----:B------:R-:W2:Y:S01]  /*11c90*/  LDS.128 R24, [R28+0xc400] ;  /* 0x00c400001c187984 */ /* 0x000ea20000000c00 */
[----:B------:R-:W-:Y:S02]  /*11ca0*/  SHF.R.U64 R31, R54, 0x10, R55 ;  /* 0x00000010361f7819 */ /* 0x000fe40000001237 */
[----:B------:R-:W-:Y:S02]  /*11cb0*/  SHF.R.U32.HI R10, RZ, 0x10, R11 ;  /* 0x00000010ff0a7819 */ /* 0x000fe4000001160b */
[----:B------:R-:W-:Y:S02]  /*11cc0*/  PRMT R75, R75, 0x5410, R8 ;  /* 0x000054104b4b7816 */ /* 0x000fe40000000008 */
[----:B------:R-:W-:Y:S02]  /*11cd0*/  SHF.R.U32.HI R54, RZ, 0x10, R55 ;  /* 0x00000010ff367819 */ /* 0x000fe40000011637 */
[----:B------:R-:W-:Y:S01]  /*11ce0*/  PRMT R79, R79, 0x5410, R52 ;  /* 0x000054104f4f7816 */ /* 0x000fe20000000034 */
[----:B------:R-:W-:Y:S01]  /*11cf0*/  IMAD.U32 R36, R75, 0x10000, RZ ;  /* 0x000100004b247824 */ /* 0x000fe200078e00ff */
[----:B------:R-:W-:-:S02]  /*11d00*/  PRMT R77, R77, 0x5410, R10 ;  /* 0x000054104d4d7816 */ /* 0x000fc4000000000a */
[----:B------:R-:W-:Y:S02]  /*11d10*/  PRMT R81, R81, 0x5410, R54 ;  /* 0x0000541051517816 */ /* 0x000fe40000000036 */
[----:B------:R-:W-:Y:S02]  /*11d20*/  PRMT R76, R76, 0x5410, R9 ;  /* 0x000054104c4c7816 */ /* 0x000fe40000000009 */
[----:B------:R-:W-:Y:S01]  /*11d30*/  PRMT R80, R80, 0x5410, R31 ;  /* 0x0000541050507816 */ /* 0x000fe2000000001f */
        /* <DEDUP_REMOVED lines=23> */
[C---:B------:R-:W-:Y:S01]  /*11eb0*/  FMUL.FTZ R40, R33.reuse, R34 ;  /* 0x0000002221287220 */ /* 0x040fe20000410000 */
[----:B------:R-:W-:Y:S01]  /*11ec0*/  LOP3.LUT R29, R74, 0xffff0000, RZ, 0xc0, !PT ;  /* 0xffff00004a1d7812 */ /* 0x000fe200078ec0ff */
[----:B------:R-:W-:Y:S01]  /*11ed0*/  FMUL.FTZ R33, R33, R8 ;  /* 0x0000000821217220 */ /* 0x000fe20000410000 */
[----:B------:R-:W-:Y:S01]  /*11ee0*/  FFMA.FTZ R36, R9, R36, R30 ;  /* 0x0000002409247223 */ /* 0x000fe2000001001e */
[----:B------:R-:W-:Y:S01]  /*11ef0*/  LOP3.LUT R9, R78, 0xffff0000, RZ, 0xc0, !PT ;  /* 0xffff00004e097812 */ /* 0x000fe200078ec0ff */
[C---:B------:R-:W-:Y:S01]  /*11f00*/  FFMA.FTZ R41, R11.reuse, R8, -R40 ;  /* 0x000000080b297223 */ /* 0x040fe20000010828 */
[----:B------:R-:W-:Y:S01]  /*11f10*/  FFMA.FTZ R42, R11, R34, R33 ;  /* 0x000000220b2a7223 */ /* 0x000fe20000010021 */
[----:B------:R-:W-:Y:S01]  /*11f20*/  FMUL.FTZ R11, R24, R29 ;  /* 0x0000001d180b7220 */ /* 0x000fe20000410000 */
[----:B------:R-:W-:-:S02]  /*11f30*/  IMAD.U32 R31, R26, 0x10000, RZ ;  /* 0x000100001a1f7824 */ /* 0x000fc400078e00ff */
[-C--:B------:R-:W-:Y:S01]  /*11f40*/  FMUL.FTZ R33, R24, R9.reuse ;  /* 0x0000000918217220 */ /* 0x080fe20000410000 */
[----:B------:R-:W-:Y:S01]  /*11f50*/  LOP3.LUT R8, R79, 0xffff0000, RZ, 0xc0, !PT ;  /* 0xffff00004f087812 */ /* 0x000fe200078ec0ff */
[----:B------:R-:W-:Y:S01]  /*11f60*/  FFMA.FTZ R24, R4, R9, -R11 ;  /* 0x0000000904187223 */ /* 0x000fe2000001080b */
[----:B------:R-:W-:Y:S01]  /*11f70*/  SHF.L.U32 R11, R76, 0x10, RZ ;  /* 0x000000104c0b7819 */ /* 0x000fe200000006ff */
[----:B------:R-:W-:Y:S01]  /*11f80*/  FFMA.FTZ R34, R4, R29, R33 ;  /* 0x0000001d04227223 */ /* 0x000fe20000010021 */
[----:B------:R-:W-:Y:S01]  /*11f90*/  LOP3.LUT R30, R75, 0xffff0000, RZ, 0xc0, !PT ;  /* 0xffff00004b1e7812 */ /* 0x000fe200078ec0ff */
[----:B------:R-:W-:Y:S02]  /*11fa0*/  IMAD.U32 R9, R80, 0x10000, RZ ;  /* 0x0001000050097824 */ /* 0x000fe400078e00ff */
[----:B------:R-:W-:Y:S01]  /*11fb0*/  FMUL.FTZ R35, R25, R8 ;  /* 0x0000000819237220 */ /* 0x000fe20000410000 */
[----:B------:R-:W-:Y:S01]  /*11fc0*/  FMUL.FTZ R29, R31, R11 ;  /* 0x0000000b1f1d7220 */ /* 0x000fe20000410000 */
[----:B------:R-:W-:Y:S01]  /*11fd0*/  LOP3.LUT R26, R26, 0xffff0000, RZ, 0xc0, !PT ;  /* 0xffff00001a1a7812 */ /* 0x000fe200078ec0ff */
[-C--:B------:R-:W-:Y:S01]  /*11fe0*/  FMUL.FTZ R40, R25, R30.reuse ;  /* 0x0000001e19287220 */ /* 0x080fe20000410000 */
[-C--:B------:R-:W-:Y:S01]  /*11ff0*/  FMUL.FTZ R31, R31, R9.reuse ;  /* 0x000000091f1f7220 */ /* 0x080fe20000410000 */
[----:B------:R-:W-:Y:S01]  /*12000*/  FFMA.FTZ R29, R10, R9, -R29 ;  /* 0x000000090a1d7223 */ /* 0x000fe2000001081d */
[C---:B------:R-:W-:Y:S01]  /*12010*/  FFMA.FTZ R35, R5.reuse, R30, R35 ;  /* 0x0000001e05237223 */ /* 0x040fe20000010023 */
[----:B------:R-:W-:Y:S01]  /*12020*/  FFMA.FTZ R25, R5, R8, -R40 ;  /* 0x0000000805197223 */ /* 0x000fe20000010828 */
[----:B------:R-:W-:Y:S01]  /*12030*/  LOP3.LUT R9, R76, 0xffff0000, RZ, 0xc0, !PT ;  /* 0xffff00004c097812 */ /* 0x000fe200078ec0ff */
[----:B------:R-:W-:Y:S01]  /*12040*/  FFMA.FTZ R10, R10, R11, R31 ;  /* 0x0000000b0a0a7223 */ /* 0x000fe2000001001f */
[----:B------:R-:W-:-:S02]  /*12050*/  LOP3.LUT R27, R27, 0xffff0000, RZ, 0xc0, !PT ;  /* 0xffff00001b1b7812 */ /* 0x000fc400078ec0ff */
[----:B------:R-:W-:Y:S01]  /*12060*/  LOP3.LUT R5, R80, 0xffff0000, RZ, 0xc0, !PT ;  /* 0xffff000050057812 */ /* 0x000fe200078ec0ff */
[C---:B------:R-:W-:Y:S01]  /*12070*/  FMUL.FTZ R11, R26.reuse, R9 ;  /* 0x000000091a0b7220 */ /* 0x040fe20000410000 */
[----:B------:R-:W-:Y:S02]  /*12080*/  LOP3.LUT R8, R77, 0xffff0000, RZ, 0xc0, !PT ;  /* 0xffff00004d087812 */ /* 0x000fe400078ec0ff */
[----:B------:R-:W-:Y:S01]  /*12090*/  LOP3.LUT R4, R81, 0xffff0000, RZ, 0xc0, !PT ;  /* 0xffff000051047812 */ /* 0x000fe200078ec0ff */
[-C--:B------:R-:W-:Y:S01]  /*120a0*/  FMUL.FTZ R30, R26, R5.reuse ;  /* 0x000000051a1e7220 */ /* 0x080fe20000410000 */
[C---:B------:R-:W-:Y:S01]  /*120b0*/  FFMA.FTZ R26, R6.reuse, R5, -R11 ;  /* 0x00000005061a7223 */ /* 0x040fe2000001080b */
[----:B------:R-:W-:Y:S01]  /*120c0*/  FMUL.FTZ R40, R27, R8 ;  /* 0x000000081b287220 */ /* 0x000fe20000410000 */
[----:B------:R-:W-:Y:S01]  /*120d0*/  F2FP.BF16.F32.PACK_AB R5, R25, R38 ;  /* 0x000000261905723e */ /* 0x000fe200000010ff */
[-C--:B------:R-:W-:Y:S01]  /*120e0*/  FMUL.FTZ R27, R27, R4.reuse ;  /* 0x000000041b1b7220 */ /* 0x080fe20000410000 */
[----:B------:R-:W-:Y:S01]  /*120f0*/  FFMA.FTZ R11, R6, R9, R30 ;  /* 0x00000009060b7223 */ /* 0x000fe2000001001e */
[C---:B------:R-:W-:Y:S01]  /*12100*/  FFMA.FTZ R40, R7.reuse, R4, -R40 ;  /* 0x0000000407287223 */ /* 0x040fe20000010828 */
[----:B------:R-:W-:Y:S01]  /*12110*/  F2FP.BF16.F32.PACK_AB R4, R24, R37 ;  /* 0x000000251804723e */ /* 0x000fe200000010ff */
[----:B------:R-:W-:Y:S01]  /*12120*/  FFMA.FTZ R27, R7, R8, R27 ;  /* 0x00000008071b7223 */ /* 0x000fe2000001001b */
[----:B------:R-:W-:-:S02]  /*12130*/  F2FP.BF16.F32.PACK_AB R6, R26, R29 ;  /* 0x0000001d1a06723e */ /* 0x000fc400000010ff */
[----:B------:R-:W-:Y:S02]  /*12140*/  F2FP.BF16.F32.PACK_AB R10, R11, R10 ;  /* 0x0000000a0b0a723e */ /* 0x000fe400000010ff */
[----:B------:R-:W-:Y:S02]  /*12150*/  F2FP.BF16.F32.PACK_AB R7, R40, R41 ;  /* 0x000000292807723e */ /* 0x000fe400000010ff */
[----:B------:R-:W-:Y:S02]  /*12160*/  F2FP.BF16.F32.PACK_AB R8, R34, R39 ;  /* 0x000000272208723e */ /* 0x000fe400000010ff */
[----:B------:R-:W-:Y:S01]  /*12170*/  F2FP.BF16.F32.PACK_AB R9, R35, R36 ;  /* 0x000000242309723e */ /* 0x000fe200000010ff */
[----:B------:R2:W-:Y:S01]  /*12180*/  STS.128 [R216], R4 ;  /* 0x00000004d8007388 */ /* 0x0005e20000000c00 */
[----:B------:R-:W-:-:S05]  /*12190*/  F2FP.BF16.F32.PACK_AB R11, R27, R42 ;  /* 0x0000002a1b0b723e */ /* 0x000fca00000010ff */
[----:B------:R2:W-:Y:S02]  /*121a0*/  STS.128 [R28+0xc400], R8 ;  /* 0x00c400081c007388 */ /* 0x0005e40000000c00 */
.L_x_2862:
[----:B------:R-:W-:Y:S05]  /*121b0*/  BSYNC B1 ;  /* 0x0000000000017941 */ /* 0x000fea0003800000 */
.L_x_2861:
        /* <DEDUP_REMOVED lines=8> */
[----:B------:R-:W-:Y:S01]  /*12240*/  SHF.R.U64 R32, R56, 0x10, R57 ;  /* 0x0000001038207819 */ /* 0x000fe20000001239 */
[----:B------:R-:W-:Y:S01]  /*12250*/  IMAD.SHL.U32 R7, R7, 0x400, RZ ;  /* 0x0000040007077824 */ /* 0x000fe200078e00ff */
[----:B------:R-:W-:Y:S02]  /*12260*/  LOP3.LUT R4, R5, R220, RZ, 0x3c, !PT ;  /* 0x000000dc05047212 */ /* 0x000fe400078e3cff */
[----:B------:R-:W-:Y:S02]  /*12270*/  PRMT R26, R21, 0x5410, R26 ;  /* 0x00005410151a7816 */ /* 0x000fe4000000001a */
[----:B------:R-:W-:Y:S02]  /*12280*/  LOP3.LUT R7, R7, 0x7fffe000, RZ, 0xc0, !PT ;  /* 0x7fffe00007077812 */ /* 0x000fe400078ec0ff */
[----:B------:R-:W-:Y:S01]  /*12290*/  SHF.R.U32.HI R13, RZ, 0x10, R13 ;  /* 0x00000010ff0d7819 */ /* 0x000fe2000001160d */
[----:B------:R-:W-:Y:S01]  /*122a0*/  IMAD.U32 R27, R26, 0x10000, RZ ;  /* 0x000100001a1b7824 */ /* 0x000fe200078e00ff */
[----:B------:R-:W-:-:S02]  /*122b0*/  IADD3 R9, R4, R7, R183 ;  /* 0x0000000704097210 */ /* 0x000fc40007ffe0b7 */
[----:B------:R-:W1:Y:S01]  /*122c0*/  LDS.128 R4, [R215] ;  /* 0x00000000d7047984 */ /* 0x000e620000000c00 */
[----:B------:R-:W-:Y:S02]  /*122d0*/  PRMT R69, R69, 0x5410, R32 ;  /* 0x0000541045457816 */ /* 0x000fe40000000020 */
[----:B------:R-:W-:Y:S01]  /*122e0*/  IMAD R24, R9, 0x2, R2 ;  /* 0x0000000209187824 */ /* 0x000fe200078e0202 */
[--C-:B------:R-:W-:Y:S02]  /*122f0*/  SHF.R.U64 R30, R14, 0x10, R15.reuse ;  /* 0x000000100e1e7819 */ /* 0x100fe4000000120f */
[----:B------:R-:W-:Y:S01]  /*12300*/  SHF.R.U32.HI R31, RZ, 0x10, R15 ;  /* 0x00000010ff1f7819 */ /* 0x000fe2000001160f */
[----:B------:R-:W-:Y:S01]  /*12310*/  IMAD.U32 R25, R69, 0x10000, RZ ;  /* 0x0001000045197824 */ /* 0x000fe200078e00ff */
[----:B------:R-:W2:Y:S01]  /*12320*/  LDS.128 R8, [R24+0xc400] ;  /* 0x00c4000018087984 */ /* 0x000ea20000000c00 */
[----:B------:R-:W-:Y:S02]  /*12330*/  PRMT R71, R71, 0x5410, R28 ;  /* 0x0000541047477816 */ /* 0x000fe4000000001c */
[----:B------:R-:W-:-:S02]  /*12340*/  SHF.R.U32.HI R57, RZ, 0x10, R57 ;  /* 0x00000010ff397819 */ /* 0x000fc40000011639 */
[----:B------:R-:W-:Y:S02]  /*12350*/  PRMT R28, R20, 0x5410, R13 ;  /* 0x00005410141c7816 */ /* 0x000fe4000000000d */
[----:B------:R-:W-:Y:S02]  /*12360*/  PRMT R31, R0, 0x5410, R31 ;  /* 0x00005410001f7816 */ /* 0x000fe4000000001f */
[----:B------:R-:W-:Y:S01]  /*12370*/  SHF.R.U32.HI R58, RZ, 0x10, R59 ;  /* 0x00000010ff3a7819 */ /* 0x000fe2000001163b */
[----:B------:R-:W-:Y:S01]  /*12380*/  IMAD.U32 R29, R28, 0x10000, RZ ;  /* 0x000100001c1d7824 */ /* 0x000fe200078e00ff */
[----:B------:R-:W-:Y:S01]  /*12390*/  PRMT R70, R70, 0x5410, R57 ;  /* 0x0000541046467816 */ /* 0x000fe20000000039 */
[----:B------:R-:W-:Y:S01]  /*123a0*/  IMAD.U32 R32, R31, 0x10000, RZ ;  /* 0x000100001f207824 */ /* 0x000fe200078e00ff */
[----:B------:R-:W-:Y:S02]  /*123b0*/  PRMT R73, R73, 0x5410, R58 ;  /* 0x0000541049497816 */ /* 0x000fe4000000003a */
[----:B------:R-:W-:-:S02]  /*123c0*/  LOP3.LUT R26, R26, 0xffff0000, RZ, 0xc0, !PT ;  /* 0xffff00001a1a7812 */ /* 0x000fc400078ec0ff */
[----:B------:R-:W-:Y:S02]  /*123d0*/  LOP3.LUT R69, R69, 0xffff0000, RZ, 0xc0, !PT ;  /* 0xffff000045457812 */ /* 0x000fe400078ec0ff */
[----:B------:R-:W-:Y:S02]  /*123e0*/  PRMT R30, R3, 0x5410, R30 ;  /* 0x00005410031e7816 */ /* 0x000fe4000000001e */
        /* <DEDUP_REMOVED lines=15> */
[----:B------:R-:W-:Y:S01]  /*124e0*/  SHF.L.U32 R14, R70, 0x10, RZ ;  /* 0x00000010460e7819 */ /* 0x000fe200000006ff */
[----:B------:R-:W-:-:S02]  /*124f0*/  IMAD.U32 R21, R11, 0x10000, RZ ;  /* 0x000100000b157824 */ /* 0x000fc400078e00ff */
[C---:B------:R-:W-:Y:S01]  /*12500*/  FFMA.FTZ R33, R0.reuse, R25, -R33 ;  /* 0x0000001900217223 */ /* 0x040fe20000010821 */
[----:B------:R-:W-:Y:S01]  /*12510*/  FMUL.FTZ R25, R15, R29 ;  /* 0x0000001d0f197220 */ /* 0x000fe20000410000 */
[----:B------:R-:W-:Y:S01]  /*12520*/  FFMA.FTZ R35, R0, R27, R35 ;  /* 0x0000001b00237223 */ /* 0x000fe20000010023 */
[----:B------:R-:W-:Y:S02]  /*12530*/  IMAD.U32 R0, R73, 0x10000, RZ ;  /* 0x0001000049007824 */ /* 0x000fe400078e00ff */
[-C--:B------:R-:W-:Y:S01]  /*12540*/  FMUL.FTZ R15, R15, R14.reuse ;  /* 0x0000000e0f0f7220 */ /* 0x080fe20000410000 */
[----:B------:R-:W-:Y:S01]  /*12550*/  FFMA.FTZ R25, R12, R14, -R25 ;  /* 0x0000000e0c197223 */ /* 0x000fe20000010819 */
[C---:B------:R-:W-:Y:S01]  /*12560*/  FMUL.FTZ R14, R21.reuse, R32 ;  /* 0x00000020150e7220 */ /* 0x040fe20000410000 */
[----:B------:R-:W-:Y:S01]  /*12570*/  FMUL.FTZ R27, R21, R0 ;  /* 0x00000000151b7220 */ /* 0x000fe20000410000 */
[----:B------:R-:W-:Y:S01]  /*12580*/  LOP3.LUT R70, R70, 0xffff0000, RZ, 0xc0, !PT ;  /* 0xffff000046467812 */ /* 0x000fe200078ec0ff */
[----:B------:R-:W-:-:S02]  /*12590*/  IMAD.U32 R20, R10, 0x10000, RZ ;  /* 0x000100000a147824 */ /* 0x000fc400078e00ff */
[C---:B------:R-:W-:Y:S01]  /*125a0*/  FFMA.FTZ R21, R13.reuse, R0, -R14 ;  /* 0x000000000d157223 */ /* 0x040fe2000001080e */
[C---:B------:R-:W-:Y:S01]  /*125b0*/  FMUL.FTZ R0, R8.reuse, R26 ;  /* 0x0000001a08007220 */ /* 0x040fe20000410000 */
[----:B------:R-:W-:Y:S01]  /*125c0*/  FMUL.FTZ R14, R8, R69 ;  /* 0x00000045080e7220 */ /* 0x000fe20000410000 */
[----:B------:R-:W-:Y:S02]  /*125d0*/  IMAD.U32 R8, R30, 0x10000, RZ ;  /* 0x000100001e087824 */ /* 0x000fe400078e00ff */
[----:B------:R-:W-:Y:S01]  /*125e0*/  FFMA.FTZ R27, R13, R32, R27 ;  /* 0x000000200d1b7223 */ /* 0x000fe2000001001b */
[----:B------:R-:W-:Y:S01]  /*125f0*/  FFMA.FTZ R15, R12, R29, R15 ;  /* 0x0000001d0c0f7223 */ /* 0x000fe2000001000f */
[----:B------:R-:W-:Y:S01]  /*12600*/  FMUL.FTZ R13, R9, R28 ;  /* 0x0000001c090d7220 */ /* 0x000fe20000410000 */
[----:B------:R-:W-:Y:S01]  /*12610*/  FFMA.FTZ R12, R3, R69, -R0 ;  /* 0x00000045030c7223 */ /* 0x000fe20000010800 */
[----:B------:R-:W-:Y:S01]  /*12620*/  FMUL.FTZ R9, R9, R70 ;  /* 0x0000004609097220 */ /* 0x000fe20000410000 */
[----:B------:R-:W-:Y:S01]  /*12630*/  FFMA.FTZ R14, R3, R26, R14 ;  /* 0x0000001a030e7223 */ /* 0x000fe2000001000e */
[----:B------:R-:W-:-:S02]  /*12640*/  IMAD.U32 R0, R71, 0x10000, RZ ;  /* 0x0001000047007824 */ /* 0x000fc400078e00ff */
[----:B------:R-:W-:Y:S01]  /*12650*/  FMUL.FTZ R26, R20, R8 ;  /* 0x00000008141a7220 */ /* 0x000fe20000410000 */
[C---:B------:R-:W-:Y:S01]  /*12660*/  FFMA.FTZ R70, R4.reuse, R70, -R13 ;  /* 0x0000004604467223 */ /* 0x040fe2000001080d */
[----:B------:R-:W-:Y:S01]  /*12670*/  FFMA.FTZ R28, R4, R28, R9 ;  /* 0x0000001c041c7223 */ /* 0x000fe20000010009 */
[----:B------:R-:W-:Y:S01]  /*12680*/  LOP3.LUT R10, R10, 0xffff0000, RZ, 0xc0, !PT ;  /* 0xffff00000a0a7812 */ /* 0x000fe200078ec0ff */
[-C--:B------:R-:W-:Y:S01]  /*12690*/  FMUL.FTZ R20, R20, R0.reuse ;  /* 0x0000000014147220 */ /* 0x080fe20000410000 */
[----:B------:R-:W-:Y:S01]  /*126a0*/  LOP3.LUT R11, R11, 0xffff0000, RZ, 0xc0, !PT ;  /* 0xffff00000b0b7812 */ /* 0x000fe200078ec0ff */
[C---:B------:R-:W-:Y:S01]  /*126b0*/  FFMA.FTZ R26, R5.reuse, R0, -R26 ;  /* 0x00000000051a7223 */ /* 0x040fe2000001081a */
[----:B------:R-:W-:Y:S01]  /*126c0*/  LOP3.LUT R3, R30, 0xffff0000, RZ, 0xc0, !PT ;  /* 0xffff00001e037812 */ /* 0x000fe200078ec0ff */
[----:B------:R-:W-:Y:S01]  /*126d0*/  FFMA.FTZ R20, R5, R8, R20 ;  /* 0x0000000805147223 */ /* 0x000fe20000010014 */
[----:B------:R-:W-:Y:S02]  /*126e0*/  LOP3.LUT R4, R31, 0xffff0000, RZ, 0xc0, !PT ;  /* 0xffff00001f047812 */ /* 0x000fe400078ec0ff */
[----:B------:R-:W-:Y:S01]  /*126f0*/  LOP3.LUT R71, R71, 0xffff0000, RZ, 0xc0, !PT ;  /* 0xffff000047477812 */ /* 0x000fe200078ec0ff */
[----:B------:R-:W-:Y:S01]  /*12700*/  FMUL.FTZ R5, R10, R3 ;  /* 0x000000030a057220 */ /* 0x000fe20000410000 */
[----:B------:R-:W-:Y:S01]  /*12710*/  LOP3.LUT R0, R73, 0xffff0000, RZ, 0xc0, !PT ;  /* 0xffff000049007812 */ /* 0x000fe200078ec0ff */
[C---:B------:R-:W-:Y:S01]  /*12720*/  FMUL.FTZ R8, R11.reuse, R4 ;  /* 0x000000040b087220 */ /* 0x040fe20000410000 */
[----:B------:R-:W-:Y:S01]  /*12730*/  F2FP.BF16.F32.PACK_AB R9, R28, R15 ;  /* 0x0000000f1c09723e */ /* 0x000fe200000010ff */
[-C--:B------:R-:W-:Y:S01]  /*12740*/  FMUL.FTZ R10, R10, R71.reuse ;  /* 0x000000470a0a7220 */ /* 0x080fe20000410000 */
[C---:B------:R-:W-:Y:S01]  /*12750*/  FFMA.FTZ R71, R6.reuse, R71, -R5 ;  /* 0x0000004706477223 */ /* 0x040fe20000010805 */
[-C--:B------:R-:W-:Y:S01]  /*12760*/  FMUL.FTZ R11, R11, R0.reuse ;  /* 0x000000000b0b7220 */ /* 0x080fe20000410000 */
[C---:B------:R-:W-:Y:S01]  /*12770*/  FFMA.FTZ R0, R7.reuse, R0, -R8 ;  /* 0x0000000007007223 */ /* 0x040fe20000010808 */
[----:B------:R-:W-:Y:S01]  /*12780*/  FFMA.FTZ R3, R6, R3, R10 ;  /* 0x0000000306037223 */ /* 0x000fe2000001000a */
        /* <DEDUP_REMOVED lines=10> */
.L_x_2834:
[----:B------:R-:W-:Y:S05]  /*12830*/  BSYNC B0 ;  /* 0x0000000000007941 */ /* 0x000fea0003800000 */
.L_x_2812:
        /* <DEDUP_REMOVED lines=8> */
.L_x_2810:
[----:B01234-:R-:W2:Y:S02]  /*128c0*/  LDL R0, [R1+0x30] ;  /* 0x0000300001007983 */ /* 0x01fea40000100800 */
[----:B--2---:R-:W-:-:S13]  /*128d0*/  R2UR UR4, R0 ;  /* 0x00000000000472ca */ /* 0x004fda00000e0000 */
[----:B------:R-:W-:-:S05]  /*128e0*/  IMAD.U32 R0, RZ, RZ, UR4 ;  /* 0x00000004ff007e24 */ /* 0x000fca000f8e00ff */
[----:B------:R-:W-:-:S13]  /*128f0*/  ISETP.NE.AND P0, PT, R0, 0x3, PT ;  /* 0x000000030000780c */ /* 0x000fda0003f05270 */
[----:B------:R-:W-:Y:S05]  /*12900*/  @!P0 BRA `(.L_x_2863) ;  /* 0x0000000000048947 */ /* 0x000fea0003800000 */
[----:B------:R-:W-:Y:S01]  /*12910*/  BPT.TRAP 0x1 ;  /* 0x000000040000795c */ /* 0x000fe20000300000 */
.L_x_2863:
[----:B------:R-:W-:Y:S01]  /*12920*/  IMAD R0, R162, 0x8, R2 ;  /* 0x00000008a2007824 */ /* 0x000fe200078e0202 */
[----:B------:R-:W-:-:S04]  /*12930*/  SHF.L.U32 R3, R167, 0x1f, RZ ;  /* 0x0000001fa7037819 */ /* 0x000fc800000006ff */
[----:B------:R0:W1:Y:S01]  /*12940*/  SYNCS.PHASECHK.TRANS64.TRYWAIT P1, [R0+URZ+0x2a830], R3 ;  /* 0x02a83003000075a7 */ /* 0x000062000802017f */
[----:B------:R-:W-:Y:S05]  /*12950*/  @!P0 BRA `(.L_x_2864) ;  /* 0x0000000000048947 */ /* 0x000fea0003800000 */
[----:B------:R-:W-:Y:S01]  /*12960*/  BPT.TRAP 0x1 ;  /* 0x000000040000795c */ /* 0x000fe20000300000 */
.L_x_2864:
[----:B-1----:R-:W-:Y:S05]  /*12970*/  @P1 BRA `(.L_x_2865) ;  /* 0x0000000000081947 */ /* 0x002fea0003800000 */
[----:B------:R-:W1:Y:S02]  /*12980*/  SYNCS.PHASECHK.TRANS64.TRYWAIT P1, [R0+URZ+0x2a830], R3 ;  /* 0x02a83003000075a7 */ /* 0x000e64000802017f */
[----:B-1----:R-:W-:Y:S05]  /*12990*/  @!P1 BRA `(.L_x_2866) ;  /* 0x0000012400bc9947 */ /* 0x002fea0003800000 */
.L_x_2865:
[----:B------:R-:W-:Y:S05]  /*129a0*/  WARPSYNC.ALL ;  /* 0x0000000000007948 */ /* 0x000fea0003800000 */
[----:B01----:R-:W-:Y:S01]  /*129b0*/  VIADD R3, R2, 0x18400 ;  /* 0x0001840002037836 */ /* 0x003fe20000000000 */
        /* <DEDUP_REMOVED lines=36> */
[----:B------:R-:W-:Y:S01]  /*12c00*/  MOV R9, 0x40000040 ;  /* 0x4000004000097802 */ /* 0x000fe20000000f00 */
[----:B------:R-:W-:Y:S01]  /*12c10*/  UIADD3 UR5, UR4, 0x4, URZ ;  /* 0x0000000404057890 */ /* 0x000fe2000fffe03f */
[----:B0-----:R-:W-:Y:S01]  /*12c20*/  IMAD.U32 R10, RZ, RZ, UR8 ;  /* 0x00000008ff0a7e24 */ /* 0x001fe2000f8e00ff */
[----:B------:R-:W-:Y:S01]  /*12c30*/  UIADD3 UR36, UR4, 0x806, URZ ;  /* 0x0000080604247890 */ /* 0x000fe2000fffe03f */
[----:B------:R-:W-:Y:S01]  /*12c40*/  IMAD.U32 R11, RZ, RZ, UR9 ;  /* 0x00000009ff0b7e24 */ /* 0x000fe2000f8e00ff */
[----:B------:R-:W-:-:S04]  /*12c50*/  UMOV UR37, 0x40000040 ;  /* 0x4000004000257882 */ /* 0x000fc80000000000 */
        /* <DEDUP_REMOVED lines=49> */
[----:B0-----:R-:W-:Y:S02]  /*12f70*/  IMAD.U32 R10, RZ, RZ, UR8 ;  /* 0x00000008ff0a7e24 */ /* 0x001fe4000f8e00ff */
        /* <DEDUP_REMOVED lines=46> */
.L_x_2867:
[----:B------:R-:W0:Y:S01]  /*13260*/  LDC R9, c[0x0][0x448] ;  /* 0x00011200ff097b82 */ /* 0x000e220000000800 */
[----:B------:R-:W-:Y:S01]  /*13270*/  ULDC UR4, c[0x0][0x9d8] ;  /* 0x0002760000047ab9 */ /* 0x000fe20000000800 */
[----:B------:R-:W-:Y:S02]  /*13280*/  VIADD R0, R0, 0x2a840 ;  /* 0x0002a84000007836 */ /* 0x000fe40000000000 */
[----:B------:R-:W-:Y:S01]  /*13290*/  FMUL.FTZ R4, R25, UR4 ;  /* 0x0000000419047c20 */ /* 0x000fe20008410000 */
[----:B------:R-:W-:Y:S02]  /*132a0*/  IMAD.MOV.U32 R25, RZ, RZ, -0x60 ;  /* 0xffffffa0ff197424 */ /* 0x000fe400078e00ff */
[----:B------:R-:W-:Y:S01]  /*132b0*/  FMUL.FTZ R26, R26, UR4 ;  /* 0x000000041a1a7c20 */ /* 0x000fe20008410000 */
[----:B------:R-:W-:Y:S01]  /*132c0*/  FMUL.FTZ R27, R27, UR4 ;  /* 0x000000041b1b7c20 */ /* 0x000fe20008410000 */
[----:B------:R-:W-:Y:S01]  /*132d0*/  FMUL.FTZ R30, R30, UR4 ;  /* 0x000000041e1e7c20 */ /* 0x000fe20008410000 */
[----:B------:R-:W-:-:S02]  /*132e0*/  IMAD R25, R72, R25, 0x61 ;  /* 0x0000006148197424 */ /* 0x000fc400078e0219 */
[----:B------:R-:W-:Y:S01]  /*132f0*/  FMUL.FTZ R31, R31, UR4 ;  /* 0x000000041f1f7c20 */ /* 0x000fe20008410000 */
[----:B------:R1:W-:Y:S01]  /*13300*/  MUFU.TANH R82, R27 ;  /* 0x0000001b00527308 */ /* 0x0003e20000002400 */
[----:B------:R-:W-:Y:S01]  /*13310*/  FMUL.FTZ R34, R34, UR4 ;  /* 0x0000000422227c20 */ /* 0x000fe20008410000 */
[----:B------:R-:W-:Y:S02]  /*13320*/  IMAD R25, R188, -0x2, R25 ;  /* 0xfffffffebc197824 */ /* 0x000fe400078e0219 */
        /* <DEDUP_REMOVED lines=11> */
[----:B0-----:R-:W-:Y:S01]  /*133e0*/  ISETP.NE.AND P1, PT, R9, 0x1, PT ;  /* 0x000000010900780c */ /* 0x001fe20003f25270 */
[----:B------:R-:W-:Y:S01]  /*133f0*/  IMAD.IADD R9, R189, 0x1, R184 ;  /* 0x00000001bd097824 */ /* 0x000fe200078e02b8 */
        /* <DEDUP_REMOVED lines=11> */
[----:B------:R-:W4:Y:S01]  /*134b0*/  @P1 LDC R10, c[0x0][0x44c] ;  /* 0x00011300ff0a1b82 */ /* 0x000f220000000800 */
[----:B------:R-:W-:Y:S01]  /*134c0*/  FMUL.FTZ R63, R63, UR4 ;  /* 0x000000043f3f7c20 */ /* 0x000fe20008410000 */
[----:B------:R-:W-:Y:S01]  /*134d0*/  FMUL.FTZ R66, R66, UR4 ;  /* 0x0000000442427c20 */ /* 0x000fe20008410000 */
[----:B------:R-:W-:Y:S01]  /*134e0*/  FMUL.FTZ R67, R67, UR4 ;  /* 0x0000000443437c20 */ /* 0x000fe20008410000 */
[----:B------:R-:W-:Y:S01]  /*134f0*/  FMUL.FTZ R70, R70, UR4 ;  /* 0x0000000446467c20 */ /* 0x000fe20008410000 */
[----:B------:R-:W3:Y:S01]  /*13500*/  MUFU.TANH R34, R34 ;  /* 0x0000002200227308 */ /* 0x000ee20000002400 */
[----:B------:R-:W-:Y:S01]  /*13510*/  FMUL.FTZ R71, R71, UR4 ;  /* 0x0000000447477c20 */ /* 0x000fe20008410000 */
[----:B------:R-:W-:Y:S01]  /*13520*/  FMUL.FTZ R7, R29, UR4 ;  /* 0x000000041d077c20 */ /* 0x000fe20008410000 */
[----:B------:R-:W1:Y:S01]  /*13530*/  @P1 LDC R21, c[0x0][0x450] ;  /* 0x00011400ff151b82 */ /* 0x000e620000000800 */
        /* <DEDUP_REMOVED lines=15> */
[----:B----4-:R-:W-:-:S04]  /*13630*/  @P1 IMAD.HI.U32 R10, R9, R10, RZ ;  /* 0x0000000a090a1227 */ /* 0x010fc800078e00ff */
[----:B------:R-:W-:Y:S01]  /*13640*/  FMUL.FTZ R65, R65, UR4 ;  /* 0x0000000441417c20 */ /* 0x000fe20008410000 */
[----:B------:R-:W-:Y:S01]  /*13650*/  FMUL.FTZ R68, R68, UR4 ;  /* 0x0000000444447c20 */ /* 0x000fe20008410000 */
[----:B------:R-:W-:Y:S01]  /*13660*/  FMUL.FTZ R69, R69, UR4 ;  /* 0x0000000445457c20 */ /* 0x000fe20008410000 */
[----:B------:R-:W-:Y:S01]  /*13670*/  PRMT R0, R177, 0x654, R0 ;  /* 0x00000654b1007816 */ /* 0x000fe20000000000 */
[----:B------:R-:W4:Y:S01]  /*13680*/  MUFU.TANH R39, R39 ;  /* 0x0000002700277308 */ /* 0x000f220000002400 */
[----:B------:R-:W-:Y:S01]  /*13690*/  ULDC UR38, c[0x0][0x9d8] ;  /* 0x0002760000267ab9 */ /* 0x000fe20000000800 */
[----:B------:R-:W-:Y:S01]  /*136a0*/  ULDC UR39, c[0x0][0x9d8] ;  /* 0x0002760000277ab9 */ /* 0x000fe20000000800 */
[----:B-1----:R-:W-:Y:S01]  /*136b0*/  @P1 SHF.R.U32.HI R9, RZ, R21, R10 ;  /* 0x00000015ff091219 */ /* 0x002fe2000001160a */
[--C-:B------:R-:W-:Y:S01]  /*136c0*/  IMAD R10, R72, -0x60, R186.reuse ;  /* 0xffffffa0480a7824 */ /* 0x100fe200078e02ba */
[----:B------:R1:W-:Y:S01]  /*136d0*/  SYNCS.ARRIVE.TRANS64.RED.A1T0 RZ, [R0+URZ], RZ ;  /* 0x000000ff00ff79a7 */ /* 0x0003e2000810043f */
[----:B------:R-:W-:Y:S01]  /*136e0*/  ULDC UR42, c[0x0][0x988] ;  /* 0x00026200002a7ab9 */ /* 0x000fe20000000800 */
[----:B------:R-:W-:Y:S01]  /*136f0*/  ULDC UR43, c[0x0][0x988] ;  /* 0x00026200002b7ab9 */ /* 0x000fe20000000800 */
[----:B------:R-:W2:Y:S01]  /*13700*/  SHFL.IDX PT, R20, R9, 0x1, 0x1c1f ;  /* 0x003c1f0009147f89 */ /* 0x000ea200000e0000 */
[----:B------:R-:W-:Y:S01]  /*13710*/  VIADD R21, R10, 0x60 ;  /* 0x000000600a157836 */ /* 0x000fe20000000000 */
[----:B------:R-:W1:Y:S01]  /*13720*/  MUFU.TANH R42, R42 ;  /* 0x0000002a002a7308 */ /* 0x000e620000002400 */
[----:B------:R-:W-:Y:S01]  /*13730*/  BSSY B0, `(.L_x_2868) ;  /* 0x0000475000007945 */ /* 0x000fe20003800000 */
[----:B------:R-:W1:Y:S01]  /*13740*/  SHFL.IDX PT, R9, R9, RZ, 0x1c1f ;  /* 0x001c1fff09097589 */ /* 0x000e6200000e0000 */
[----:B------:R-:W-:Y:S01]  /*13750*/  IMAD R10, R188, -0x2, R21 ;  /* 0xfffffffebc0a7824 */ /* 0x000fe200078e0215 */
[----:B------:R-:W-:-:S04]  /*13760*/  IADD3 R21, -R185, R25, R186 ;  /* 0x00000019b9157210 */ /* 0x000fc80007ffe1ba */
[----:B------:R-:W1:Y:S08]  /*13770*/  MUFU.TANH R24, R43 ;  /* 0x0000002b00187308 */ /* 0x000e700000002400 */
[----:B------:R-:W1:Y:S01]  /*13780*/  MUFU.TANH R28, R46 ;  /* 0x0000002e001c7308 */ /* 0x000e620000002400 */
[----:B--2---:R-:W-:-:S07]  /*13790*/  VIADDMNMX R27, R20, R21, R10, PT ;  /* 0x00000015141b7246 */ /* 0x004fce000380010a */
[----:B------:R-:W2:Y:S01]  /*137a0*/  MUFU.TANH R47, R47 ;  /* 0x0000002f002f7308 */ /* 0x000ea20000002400 */
[C---:B------:R-:W-:Y:S02]  /*137b0*/  ISETP.GT.AND P2, PT, R27.reuse, RZ, PT ;  /* 0x000000ff1b00720c */ /* 0x040fe40003f44270 */
[C---:B------:R-:W-:Y:S02]  /*137c0*/  ISETP.GT.AND P3, PT, R27.reuse, 0x1, PT ;  /* 0x000000011b00780c */ /* 0x040fe40003f64270 */
[C---:B------:R-:W-:Y:S02]  /*137d0*/  ISETP.GT.AND P4, PT, R27.reuse, 0x8, PT ;  /* 0x000000081b00780c */ /* 0x040fe40003f84270 */
[----:B------:R-:W-:Y:S01]  /*137e0*/  FSEL R84, R26, -INF , P2 ;  /* 0xff8000001a547808 */ /* 0x000fe20001000000 */
[----:B------:R-:W2:Y:S01]  /*137f0*/  MUFU.TANH R32, R50 ;  /* 0x0000003200207308 */ /* 0x000ea20000002400 */
[----:B------:R-:W-:Y:S02]  /*13800*/  FSEL R82, R82, -INF , P3 ;  /* 0xff80000052527808 */ /* 0x000fe40001800000 */
[----:B------:R-:W-:-:S02]  /*13810*/  ISETP.GT.AND P2, PT, R27, 0x9, PT ;  /* 0x000000091b00780c */ /* 0x000fc40003f44270 */
[----:B0-----:R-:W-:Y:S02]  /*13820*/  FSEL R80, R30, -INF , P4 ;  /* 0xff8000001e507808 */ /* 0x001fe40002000000 */
[----:B------:R-:W-:Y:S01]  /*13830*/  FMNMX.FTZ R25, R84, R82, !PT ;  /* 0x0000005254197209 */ /* 0x000fe20007810000 */
[----:B------:R-:W0:Y:S01]  /*13840*/  MUFU.TANH R51, R51 ;  /* 0x0000003300337308 */ /* 0x000e220000002400 */
[----:B------:R-:W-:Y:S02]  /*13850*/  ISETP.GT.AND P3, PT, R27, 0x10, PT ;  /* 0x000000101b00780c */ /* 0x000fe40003f64270 */
[----:B---3--:R-:W-:Y:S02]  /*13860*/  FSEL R78, R31, -INF , P2 ;  /* 0xff8000001f4e7808 */ /* 0x008fe40001000000 */
[----:B------:R-:W-:Y:S02]  /*13870*/  FMNMX.FTZ R25, R80, R25, !PT ;  /* 0x0000001950197209 */ /* 0x000fe40007810000 */
[----:B------:R-:W-:Y:S01]  /*13880*/  ISETP.GT.AND P2, PT, R27, 0x11, PT ;  /* 0x000000111b00780c */ /* 0x000fe20003f44270 */
[----:B------:R-:W3:Y:S01]  /*13890*/  MUFU.TANH R38, R54 ;  /* 0x0000003600267308 */ /* 0x000ee20000002400 */
[----:B------:R-:W-:-:S02]  /*138a0*/  FSEL R76, R34, -INF , P3 ;  /* 0xff800000224c7808 */ /* 0x000fc40001800000 */
[----:B------:R-:W-:Y:S02]  /*138b0*/  FMNMX.FTZ R25, R78, R25, !PT ;  /* 0x000000194e197209 */ /* 0x000fe40007810000 */
[----:B------:R-:W-:Y:S02]  /*138c0*/  ISETP.GT.AND P3, PT, R27, 0x18, PT ;  /* 0x000000181b00780c */ /* 0x000fe40003f64270 */
[----:B------:R-:W-:Y:S01]  /*138d0*/  FSEL R74, R35, -INF , P2 ;  /* 0xff800000234a7808 */ /* 0x000fe20001000000 */
[----:B------:R-:W3:Y:S01]  /*138e0*/  MUFU.TANH R40, R55 ;  /* 0x0000003700287308 */ /* 0x000ee20000002400 */
[----:B------:R-:W-:Y:S02]  /*138f0*/  FMNMX.FTZ R25, R76, R25, !PT ;  /* 0x000000194c197209 */ /* 0x000fe40007810000 */
[----:B------:R-:W-:Y:S02]  /*13900*/  ISETP.GT.AND P2, PT, R27, 0x19, PT ;  /* 0x000000191b00780c */ /* 0x000fe40003f44270 */
[----:B------:R-:W-:-:S02]  /*13910*/  FSEL R36, R36, -INF , P3 ;  /* 0xff80000024247808 */ /* 0x000fc40001800000 */
[----:B------:R-:W-:Y:S01]  /*13920*/  FMNMX.FTZ R25, R74, R25, !PT ;  /* 0x000000194a197209 */ /* 0x000fe20007810000 */
[----:B------:R-:W3:Y:S01]  /*13930*/  MUFU.TANH R58, R58 ;  /* 0x0000003a003a7308 */ /* 0x000ee20000002400 */
[----:B------:R-:W-:Y:S02]  /*13940*/  ISETP.GT.AND P3, PT, R27, 0x20, PT ;  /* 0x000000201b00780c */ /* 0x000fe40003f64270 */
[----:B----4-:R-:W-:Y:S02]  /*13950*/  FSEL R26, R39, -INF , P2 ;  /* 0xff800000271a7808 */ /* 0x010fe40001000000 */
[----:B------:R-:W-:Y:S02]  /*13960*/  FMNMX.FTZ R25, R36, R25, !PT ;  /* 0x0000001924197209 */ /* 0x000fe40007810000 */
[----:B------:R-:W-:Y:S01]  /*13970*/  ISETP.GT.AND P2, PT, R27, 0x21, PT ;  /* 0x000000211b00780c */ /* 0x000fe20003f44270 */
[----:B------:R-:W4:Y:S01]  /*13980*/  MUFU.TANH R46, R59 ;  /* 0x0000003b002e7308 */ /* 0x000f220000002400 */
[----:B-1----:R-:W-:-:S02]  /*13990*/  FSEL R20, R42, -INF , P3 ;  /* 0xff8000002a147808 */ /* 0x002fc40001800000 */
[----:B------:R-:W-:Y:S02]  /*139a0*/  FMNMX.FTZ R25, R26, R25, !PT ;  /* 0x000000191a197209 */ /* 0x000fe40007810000 */
[C---:B------:R-:W-:Y:S02]  /*139b0*/  ISETP.GT.AND P3, PT, R27.reuse, 0x28, PT ;  /* 0x000000281b00780c */ /* 0x040fe40003f64270 */
[----:B------:R-:W-:Y:S01]  /*139c0*/  FSEL R24, R24, -INF , P2 ;  /* 0xff80000018187808 */ /* 0x000fe20001000000 */
[----:B------:R-:W1:Y:S01]  /*139d0*/  MUFU.TANH R50, R62 ;  /* 0x0000003e00327308 */ /* 0x000e620000002400 */
[----:B------:R-:W-:Y:S02]  /*139e0*/  FMNMX.FTZ R25, R20, R25, !PT ;  /* 0x0000001914197209 */ /* 0x000fe40007810000 */
[----:B------:R-:W-:Y:S02]  /*139f0*/  ISETP.GT.AND P2, PT, R27, 0x29, PT ;  /* 0x000000291b00780c */ /* 0x000fe40003f44270 */
[----:B------:R-:W-:-:S02]  /*13a00*/  FSEL R28, R28, -INF , P3 ;  /* 0xff8000001c1c7808 */ /* 0x000fc40001800000 */
[----:B------:R-:W-:Y:S01]  /*13a10*/  FMNMX.FTZ R25, R24, R25, !PT ;  /* 0x0000001918197209 */ /* 0x000fe20007810000 */
[----:B------:R-:W1:Y:S01]  /*13a20*/  MUFU.TANH R63, R63 ;  /* 0x0000003f003f7308 */ /* 0x000e620000002400 */
[----:B------:R-:W-:Y:S02]  /*13a30*/  ISETP.GT.AND P3, PT, R27, 0x30, PT ;  /* 0x000000301b00780c */ /* 0x000fe40003f64270 */
[----:B--2---:R-:W-:Y:S02]  /*13a40*/  FSEL R30, R47, -INF , P2 ;  /* 0xff8000002f1e7808 */ /* 0x004fe40001000000 */
[----:B------:R-:W-:Y:S02]  /*13a50*/  FMNMX.FTZ R25, R28, R25, !PT ;  /* 0x000000191c197209 */ /* 0x000fe40007810000 */
[----:B------:R-:W-:Y:S01]  /*13a60*/  ISETP.GT.AND P2, PT, R27, 0x31, PT ;  /* 0x000000311b00780c */ /* 0x000fe20003f44270 */
[----:B------:R-:W2:Y:S01]  /*13a70*/  MUFU.TANH R66, R66 ;  /* 0x0000004200427308 */ /* 0x000ea20000002400 */
[----:B------:R-:W-:-:S02]  /*13a80*/  FSEL R32, R32, -INF , P3 ;  /* 0xff80000020207808 */ /* 0x000fc40001800000 */
[----:B------:R-:W-:Y:S02]  /*13a90*/  FMNMX.FTZ R25, R30, R25, !PT ;  /* 0x000000191e197209 */ /* 0x000fe40007810000 */
[----:B------:R-:W-:Y:S02]  /*13aa0*/  ISETP.GT.AND P3, PT, R27, 0x38, PT ;  /* 0x000000381b00780c */ /* 0x000fe40003f64270 */
[----:B0-----:R-:W-:Y:S01]  /*13ab0*/  FSEL R34, R51, -INF , P2 ;  /* 0xff80000033227808 */ /* 0x001fe20001000000 */
[----:B------:R-:W0:Y:S01]  /*13ac0*/  MUFU.TANH R62, R67 ;  /* 0x00000043003e7308 */ /* 0x000e220000002400 */
[----:B------:R-:W-:Y:S02]  /*13ad0*/  FMNMX.FTZ R25, R32, R25, !PT ;  /* 0x0000001920197209 */ /* 0x000fe40007810000 */
[----:B------:R-:W-:Y:S02]  /*13ae0*/  ISETP.GT.AND P2, PT, R27, 0x39, PT ;  /* 0x000000391b00780c */ /* 0x000fe40003f44270 */
[----:B---3--:R-:W-:-:S02]  /*13af0*/  FSEL R38, R38, -INF , P3 ;  /* 0xff80000026267808 */ /* 0x008fc40001800000 */
[----:B------:R-:W-:Y:S01]  /*13b00*/  FMNMX.FTZ R25, R34, R25, !PT ;  /* 0x0000001922197209 */ /* 0x000fe20007810000 */
[----:B------:R-:W3:Y:S01]  /*13b10*/  MUFU.TANH R70, R70 ;  /* 0x0000004600467308 */ /* 0x000ee20000002400 */
[C---:B------:R-:W-:Y:S02]  /*13b20*/  ISETP.GT.AND P3, PT, R27.reuse, 0x40, PT ;  /* 0x000000401b00780c */ /* 0x040fe40003f64270 */
[----:B------:R-:W-:Y:S02]  /*13b30*/  FSEL R40, R40, -INF , P2 ;  /* 0xff80000028287808 */ /* 0x000fe40001000000 */
[----:B------:R-:W-:Y:S02]  /*13b40*/  FMNMX.FTZ R25, R38, R25, !PT ;  /* 0x0000001926197209 */ /* 0x000fe40007810000 */
[----:B------:R-:W-:Y:S01]  /*13b50*/  ISETP.GT.AND P2, PT, R27, 0x41, PT ;  /* 0x000000411b00780c */ /* 0x000fe20003f44270 */
[----:B------:R-:W3:Y:S01]  /*13b60*/  MUFU.TANH R54, R71 ;  /* 0x0000004700367308 */ /* 0x000ee20000002400 */
[----:B------:R-:W-:-:S02]  /*13b70*/  FSEL R42, R58, -INF , P3 ;  /* 0xff8000003a2a7808 */ /* 0x000fc40001800000 */
[----:B------:R-:W-:Y:S02]  /*13b80*/  FMNMX.FTZ R25, R40, R25, !PT ;  /* 0x0000001928197209 */ /* 0x000fe40007810000 */
[C---:B------:R-:W-:Y:S02]  /*13b90*/  ISETP.GT.AND P3, PT, R27.reuse, 0x48, PT ;  /* 0x000000481b00780c */ /* 0x040fe40003f64270 */
[----:B----4-:R-:W-:Y:S01]  /*13ba0*/  FSEL R46, R46, -INF , P2 ;  /* 0xff8000002e2e7808 */ /* 0x010fe20001000000 */
[----:B------:R-:W4:Y:S01]  /*13bb0*/  MUFU.TANH R3, R3 ;  /* 0x0000000300037308 */ /* 0x000f220000002400 */
[----:B------:R-:W-:Y:S02]  /*13bc0*/  FMNMX.FTZ R25, R42, R25, !PT ;  /* 0x000000192a197209 */ /* 0x000fe40007810000 */
[----:B------:R-:W-:Y:S02]  /*13bd0*/  ISETP.GT.AND P2, PT, R27, 0x49, PT ;  /* 0x000000491b00780c */ /* 0x000fe40003f44270 */
[----:B-1----:R-:W-:-:S02]  /*13be0*/  FSEL R50, R50, -INF , P3 ;  /* 0xff80000032327808 */ /* 0x002fc40001800000 */
[----:B------:R-:W-:Y:S01]  /*13bf0*/  FMNMX.FTZ R25, R46, R25, !PT ;  /* 0x000000192e197209 */ /* 0x000fe20007810000 */
[----:B------:R-:W1:Y:S01]  /*13c00*/  MUFU.TANH R4, R4 ;  /* 0x0000000400047308 */ /* 0x000e620000002400 */
[----:B------:R-:W-:Y:S02]  /*13c10*/  ISETP.GT.AND P3, PT, R27, 0x50, PT ;  /* 0x000000501b00780c */ /* 0x000fe40003f64270 */
[----:B------:R-:W-:Y:S02]  /*13c20*/  FSEL R58, R63, -INF , P2 ;  /* 0xff8000003f3a7808 */ /* 0x000fe40001000000 */
[----:B------:R-:W-:Y:S01]  /*13c30*/  FMNMX.FTZ R29, R50, R25, !PT ;  /* 0x00000019321d7209 */ /* 0x000fe20007810000 */
[----:B------:R-:W-:Y:S01]  /*13c40*/  FMUL.FTZ R25, R44, UR4 ;  /* 0x000000042c197c20 */ /* 0x000fe20008410000 */
[----:B------:R-:W-:Y:S01]  /*13c50*/  ISETP.GT.AND P2, PT, R27, 0x51, PT ;  /* 0x000000511b00780c */ /* 0x000fe20003f44270 */
[----:B------:R-:W1:Y:S01]  /*13c60*/  MUFU.TANH R5, R5 ;  /* 0x0000000500057308 */ /* 0x000e620000002400 */
[----:B--2---:R-:W-:Y:S01]  /*13c70*/  FSEL R44, R66, -INF , P3 ;  /* 0xff800000422c7808 */ /* 0x004fe20001800000 */
[----:B------:R-:W-:Y:S01]  /*13c80*/  ULDC UR4, c[0x0][0x988] ;  /* 0x0002620000047ab9 */ /* 0x000fe20000000800 */
[----:B------:R-:W-:-:S02]  /*13c90*/  FMNMX.FTZ R29, R58, R29, !PT ;  /* 0x0000001d3a1d7209 */ /* 0x000fc40007810000 */
[C---:B------:R-:W-:Y:S02]  /*13ca0*/  ISETP.GT.AND P3, PT, R27.reuse, 0x58, PT ;  /* 0x000000581b00780c */ /* 0x040fe40003f64270 */
[----:B0-----:R-:W-:Y:S01]  /*13cb0*/  FSEL R62, R62, -INF , P2 ;  /* 0xff8000003e3e7808 */ /* 0x001fe20001000000 */
[----:B------:R-:W0:Y:S01]  /*13cc0*/  MUFU.TANH R7, R7 ;  /* 0x0000000700077308 */ /* 0x000e220000002400 */
[----:B------:R-:W-:Y:S02]  /*13cd0*/  FMNMX.FTZ R29, R44, R29, !PT ;  /* 0x0000001d2c1d7209 */ /* 0x000fe40007810000 */
[----:B------:R-:W-:Y:S02]  /*13ce0*/  ISETP.GT.AND P2, PT, R27, 0x59, PT ;  /* 0x000000591b00780c */ /* 0x000fe40003f44270 */
[----:B---3--:R-:W-:Y:S02]  /*13cf0*/  FSEL R66, R70, -INF , P3 ;  /* 0xff80000046427808 */ /* 0x008fe40001800000 */
[----:B------:R-:W-:Y:S01]  /*13d00*/  FMNMX.FTZ R29, R62, R29, !PT ;  /* 0x0000001d3e1d7209 */ /* 0x000fe20007810000 */
[----:B------:R2:W-:Y:S01]  /*13d10*/  MUFU.TANH R31, R25 ;  /* 0x00000019001f7308 */ /* 0x0005e20000002400 */
[----:B------:R-:W-:-:S02]  /*13d20*/  FSEL R54, R54, -INF , P2 ;  /* 0xff80000036367808 */ /* 0x000fc40001000000 */
[----:B------:R-:W-:Y:S02]  /*13d30*/  FMNMX.FTZ R29, R66, R29, !PT ;  /* 0x0000001d421d7209 */ /* 0x000fe40007810000 */
[----:B------:R-:W-:Y:S02]  /*13d40*/  MOV R35, R184 ;  /* 0x000000b800237202 */ /* 0x000fe40000000f00 */
[----:B------:R-:W-:Y:S01]  /*13d50*/  FMNMX.FTZ R29, R54, R29, !PT ;  /* 0x0000001d361d7209 */ /* 0x000fe20007810000 */
[----:B------:R-:W3:Y:S01]  /*13d60*/  MUFU.TANH R8, R8 ;  /* 0x0000000800087308 */ /* 0x000ee20000002400 */
[----:B--2---:R-:W-:Y:S01]  /*13d70*/  VIADDMNMX R25, R9, R21, R10, PT ;  /* 0x0000001509197246 */ /* 0x004fe2000380010a */
[----:B------:R-:W-:Y:S02]  /*13d80*/  IMAD.U32 R9, RZ, RZ, UR4 ;  /* 0x00000004ff097e24 */ /* 0x000fe4000f8e00ff */
[----:B------:R-:W2:Y:S01]  /*13d90*/  SHFL.BFLY PT, R70, R29, 0x2, 0x1f ;  /* 0x0c401f001d467f89 */ /* 0x000ea200000e0000 */
[----:B------:R-:W-:-:S02]  /*13da0*/  ISETP.GT.AND P2, PT, R25, RZ, PT ;  /* 0x000000ff1900720c */ /* 0x000fc40003f44270 */
[C---:B------:R-:W-:Y:S01]  /*13db0*/  ISETP.GT.AND P3, PT, R25.reuse, 0x1, PT ;  /* 0x000000011900780c */ /* 0x040fe20003f64270 */
[----:B------:R-:W3:Y:S01]  /*13dc0*/  MUFU.TANH R11, R11 ;  /* 0x0000000b000b7308 */ /* 0x000ee20000002400 */
[----:B------:R-:W-:Y:S02]  /*13dd0*/  ISETP.GT.AND P4, PT, R25, 0x8, PT ;  /* 0x000000081900780c */ /* 0x000fe40003f84270 */
[----:B----4-:R-:W-:Y:S02]  /*13de0*/  FSEL R21, R3, -INF , P2 ;  /* 0xff80000003157808 */ /* 0x010fe40001000000 */
[----:B-1----:R-:W-:Y:S02]  /*13df0*/  FSEL R94, R4, -INF , P3 ;  /* 0xff800000045e7808 */ /* 0x002fe40001800000 */
[----:B------:R-:W-:Y:S01]  /*13e00*/  ISETP.GT.AND P2, PT, R25, 0x9, PT ;  /* 0x000000091900780c */ /* 0x000fe20003f44270 */
[----:B------:R-:W1:Y:S01]  /*13e10*/  MUFU.TANH R13, R13 ;  /* 0x0000000d000d7308 */ /* 0x000e620000002400 */
[----:B------:R-:W-:-:S02]  /*13e20*/  FSEL R86, R5, -INF , P4 ;  /* 0xff80000005567808 */ /* 0x000fc40002000000 */
[----:B------:R-:W-:Y:S02]  /*13e30*/  FMNMX.FTZ R3, R21, R94, !PT ;  /* 0x0000005e15037209 */ /* 0x000fe40007810000 */
[----:B------:R-:W-:Y:S02]  /*13e40*/  ISETP.GT.AND P3, PT, R25, 0x10, PT ;  /* 0x000000101900780c */ /* 0x000fe40003f64270 */
[----:B0-----:R-:W-:Y:S01]  /*13e50*/  FSEL R88, R7, -INF , P2 ;  /* 0xff80000007587808 */ /* 0x001fe20001000000 */
[----:B------:R-:W0:Y:S01]  /*13e60*/  MUFU.TANH R12, R12 ;  /* 0x0000000c000c7308 */ /* 0x000e220000002400 */
[----:B------:R-:W-:Y:S02]  /*13e70*/  FMNMX.FTZ R3, R86, R3, !PT ;  /* 0x0000000356037209 */ /* 0x000fe40007810000 */
[----:B------:R-:W-:Y:S02]  /*13e80*/  ISETP.GT.AND P2, PT, R25, 0x11, PT ;  /* 0x000000111900780c */ /* 0x000fe40003f44270 */
[----:B--2---:R-:W-:-:S02]  /*13e90*/  FMNMX.FTZ R70, R29, R70, !PT ;  /* 0x000000461d467209 */ /* 0x004fc40007810000 */
[----:B---3--:R-:W-:Y:S01]  /*13ea0*/  FSEL R90, R8, -INF , P3 ;  /* 0xff800000085a7808 */ /* 0x008fe20001800000 */
[----:B------:R-:W-:Y:S01]  /*13eb0*/  MUFU.TANH R15, R15 ;  /* 0x0000000f000f7308 */ /* 0x000fe20000002400 */
[----:B------:R-:W-:Y:S01]  /*13ec0*/  FMNMX.FTZ R3, R88, R3, !PT ;  /* 0x0000000358037209 */ /* 0x000fe20007810000 */
[----:B------:R-:W2:Y:S01]  /*13ed0*/  SHFL.BFLY PT, R27, R70, 0x1, 0x1f ;  /* 0x0c201f00461b7f89 */ /* 0x000ea200000e0000 */
[----:B------:R-:W-:Y:S01]  /*13ee0*/  ISETP.GT.AND P4, PT, R25, 0x18, PT ;  /* 0x000000181900780c */ /* 0x000fe20003f84270 */
[----:B------:R-:W3:Y:S01]  /*13ef0*/  @P1 LDC R29, c[0x0][0x44c] ;  /* 0x00011300ff1d1b82 */ /* 0x000ee20000000800 */
[----:B------:R-:W-:Y:S02]  /*13f00*/  FSEL R92, R11, -INF , P2 ;  /* 0xff8000000b5c7808 */ /* 0x000fe40001000000 */
[----:B------:R-:W-:Y:S01]  /*13f10*/  FMNMX.FTZ R5, R90, R3, !PT ;  /* 0x000000035a057209 */ /* 0x000fe20007810000 */
[----:B------:R-:W4:Y:S01]  /*13f20*/  MUFU.TANH R14, R14 ;  /* 0x0000000e000e7308 */ /* 0x000f220000002400 */
[----:B------:R-:W-:-:S02]  /*13f30*/  ISETP.GT.AND P2, PT, R25, 0x19, PT ;  /* 0x000000191900780c */ /* 0x000fc40003f44270 */
[----:B-1----:R-:W-:Y:S02]  /*13f40*/  FSEL R96, R13, -INF , P4 ;  /* 0xff8000000d607808 */ /* 0x002fe40002000000 */
[----:B------:R-:W-:Y:S02]  /*13f50*/  FMNMX.FTZ R5, R92, R5, !PT ;  /* 0x000000055c057209 */ /* 0x000fe40007810000 */
[----:B0-----:R-:W-:Y:S01]  /*13f60*/  FSEL R98, R12, -INF , P2 ;  /* 0xff8000000c627808 */ /* 0x001fe20001000000 */
[----:B------:R-:W0:Y:S01]  /*13f70*/  MUFU.TANH R45, R45 ;  /* 0x0000002d002d7308 */ /* 0x000e220000002400 */
[----:B------:R-:W-:Y:S02]  /*13f80*/  FMNMX.FTZ R5, R96, R5, !PT ;  /* 0x0000000560057209 */ /* 0x000fe40007810000 */
[----:B------:R-:W-:Y:S02]  /*13f90*/  ISETP.GT.AND P2, PT, R25, 0x21, PT ;  /* 0x000000211900780c */ /* 0x000fe40003f44270 */
[----:B------:R-:W-:-:S03]  /*13fa0*/  FMNMX.FTZ R5, R98, R5, !PT ;  /* 0x0000000562057209 */ /* 0x000fc60007810000 */
[----:B------:R-:W1:Y:S01]  /*13fb0*/  MUFU.TANH R48, R48 ;  /* 0x0000003000307308 */ /* 0x000e620000002400 */
[----:B----4-:R-:W-:Y:S02]  /*13fc0*/  FSEL R100, R14, -INF , P2 ;  /* 0xff8000000e647808 */ /* 0x010fe40001000000 */
[----:B--2---:R-:W-:Y:S01]  /*13fd0*/  FMNMX.FTZ R10, R70, R27, !PT ;  /* 0x0000001b460a7209 */ /* 0x004fe20007810000 */
[----:B---3--:R-:W-:Y:S01]  /*13fe0*/  @P1 IMAD.HI.U32 R29, R184, R29, RZ ;  /* 0x0000001db81d1227 */ /* 0x008fe200078e00ff */
[----:B------:R-:W-:Y:S02]  /*13ff0*/  ISETP.GT.AND P2, PT, R25, 0x29, PT ;  /* 0x000000291900780c */ /* 0x000fe40003f44270 */
[C---:B------:R-:W-:Y:S01]  /*14000*/  FSETP.NEU.FTZ.AND P3, PT, R10.reuse, -INF , PT ;  /* 0xff8000000a00780b */ /* 0x040fe20003f7d000 */
[----:B------:R-:W-:Y:S01]  /*14010*/  FMUL.FTZ R4, R10, R9 ;  /* 0x000000090a047220 */ /* 0x000fe20000410000 */
[----:B------:R-:W2:Y:S01]  /*14020*/  MUFU.TANH R49, R49 ;  /* 0x0000003100317308 */ /* 0x000ea20000002400 */
[----:B0-----:R-:W-:-:S02]  /*14030*/  FSEL R102, R45, -INF , P2 ;  /* 0xff8000002d667808 */ /* 0x001fc40001000000 */
[C---:B------:R-:W-:Y:S02]  /*14040*/  ISETP.GT.AND P2, PT, R25.reuse, 0x31, PT ;  /* 0x000000311900780c */ /* 0x040fe40003f44270 */
[----:B------:R-:W-:Y:S02]  /*14050*/  FSEL R3, R4, RZ, P3 ;  /* 0x000000ff04037208 */ /* 0x000fe40001800000 */
[----:B------:R-:W-:Y:S01]  /*14060*/  ISETP.GT.AND P3, PT, R25, 0x20, PT ;  /* 0x000000201900780c */ /* 0x000fe20003f64270 */
[----:B------:R-:W0:Y:S02]  /*14070*/  MUFU.TANH R52, R52 ;  /* 0x0000003400347308 */ /* 0x000e240000002400 */
[-CC-:B------:R-:W-:Y:S01]  /*14080*/  FFMA.FTZ R157, R84, R9.reuse, -R3.reuse ;  /* 0x00000009549d7223 */ /* 0x180fe20000010803 */
[----:B------:R-:W-:Y:S01]  /*14090*/  FSEL R84, R15, -INF , P3 ;  /* 0xff8000000f547808 */ /* 0x000fe20001800000 */
[-CC-:B------:R-:W-:Y:S01]  /*140a0*/  FFMA.FTZ R4, R82, R9.reuse, -R3.reuse ;  /* 0x0000000952047223 */ /* 0x180fe20000010803 */
[----:B------:R-:W-:Y:S01]  /*140b0*/  ISETP.GT.AND P3, PT, R25, 0x28, PT ;  /* 0x000000281900780c */ /* 0x000fe20003f64270 */
[--C-:B------:R-:W-:Y:S01]  /*140c0*/  FFMA.FTZ R159, R80, R9, -R3.reuse ;  /* 0x00000009509f7223 */ /* 0x100fe20000010803 */
[----:B------:R-:W-:Y:S01]  /*140d0*/  FMNMX.FTZ R5, R84, R5, !PT ;  /* 0x0000000554057209 */ /* 0x000fe20007810000 */
[----:B------:R-:W3:Y:S01]  /*140e0*/  MUFU.TANH R53, R53 ;  /* 0x0000003500357308 */ /* 0x000ee20000002400 */
[----:B------:R-:W-:Y:S01]  /*140f0*/  FSEL R82, R31, -INF , P3 ;  /* 0xff8000001f527808 */ /* 0x000fe20001800000 */
[--C-:B------:R-:W-:Y:S01]  /*14100*/  FFMA.FTZ R12, R78, R9, -R3.reuse ;  /* 0x000000094e0c7223 */ /* 0x100fe20000010803 */
[----:B------:R-:W-:Y:S01]  /*14110*/  FMNMX.FTZ R5, R100, R5, !PT ;  /* 0x0000000564057209 */ /* 0x000fe20007810000 */
[-CC-:B------:R-:W-:Y:S01]  /*14120*/  FFMA.FTZ R155, R36, R9.reuse, -R3.reuse ;  /* 0x00000009249b7223 */ /* 0x180fe20000010803 */
[C---:B------:R-:W-:Y:S01]  /*14130*/  ISETP.GT.AND P3, PT, R25.reuse, 0x30, PT ;  /* 0x000000301900780c */ /* 0x040fe20003f64270 */
[--C-:B------:R-:W-:Y:S01]  /*14140*/  FFMA.FTZ R147, R38, R9, -R3.reuse ;  /* 0x0000000926937223 */ /* 0x100fe20000010803 */
[----:B------:R-:W-:Y:S01]  /*14150*/  FMNMX.FTZ R5, R82, R5, !PT ;  /* 0x0000000552057209 */ /* 0x000fe20007810000 */
[----:B------:R-:W4:Y:S01]  /*14160*/  MUFU.TANH R56, R56 ;  /* 0x0000003800387308 */ /* 0x000f220000002400 */
[----:B-1----:R-:W-:Y:S01]  /*14170*/  FSEL R80, R48, -INF , P3 ;  /* 0xff80000030507808 */ /* 0x002fe20001800000 */
[--C-:B------:R-:W-:Y:S01]  /*14180*/  FFMA.FTZ R38, R40, R9, -R3.reuse ;  /* 0x0000000928267223 */ /* 0x100fe20000010803 */
[----:B------:R-:W-:Y:S01]  /*14190*/  FMNMX.FTZ R5, R102, R5, !PT ;  /* 0x0000000566057209 */ /* 0x000fe20007810000 */
[----:B------:R-:W1:Y:S01]  /*141a0*/  @P1 LDC R40, c[0x0][0x450] ;  /* 0x00011400ff281b82 */ /* 0x000e620000000800 */
[----:B------:R-:W-:Y:S01]  /*141b0*/  ISETP.GT.AND P3, PT, R25, 0x38, PT ;  /* 0x000000381900780c */ /* 0x000fe20003f64270 */
[--C-:B------:R-:W-:Y:S01]  /*141c0*/  FFMA.FTZ R153, R76, R9, -R3.reuse ;  /* 0x000000094c997223 */ /* 0x100fe20000010803 */
[----:B--2---:R-:W-:Y:S01]  /*141d0*/  FSEL R104, R49, -INF , P2 ;  /* 0xff80000031687808 */ /* 0x004fe20001000000 */
[----:B------:R-:W2:Y:S01]  /*141e0*/  MUFU.TANH R57, R57 ;  /* 0x0000003900397308 */ /* 0x000ea20000002400 */
[----:B------:R-:W-:Y:S01]  /*141f0*/  FMNMX.FTZ R5, R80, R5, !PT ;  /* 0x0000000550057209 */ /* 0x000fe20007810000 */
[-CC-:B------:R-:W-:Y:S01]  /*14200*/  FFMA.FTZ R14, R74, R9.reuse, -R3.reuse ;  /* 0x000000094a0e7223 */ /* 0x180fe20000010803 */
[C---:B------:R-:W-:Y:S01]  /*14210*/  ISETP.GT.AND P2, PT, R25.reuse, 0x39, PT ;  /* 0x000000391900780c */ /* 0x040fe20003f44270 */
[-CC-:B------:R-:W-:Y:S01]  /*14220*/  FFMA.FTZ R26, R26, R9.reuse, -R3.reuse ;  /* 0x000000091a1a7223 */ /* 0x180fe20000010803 */
[----:B0-----:R-:W-:Y:S01]  /*14230*/  FSEL R106, R52, -INF , P3 ;  /* 0xff800000346a7808 */ /* 0x001fe20001800000 */
[--C-:B------:R-:W-:Y:S01]  /*14240*/  FFMA.FTZ R149, R20, R9, -R3.reuse ;  /* 0x0000000914957223 */ /* 0x100fe20000010803 */
[----:B------:R-:W-:Y:S01]  /*14250*/  FMNMX.FTZ R5, R104, R5, !PT ;  /* 0x0000000568057209 */ /* 0x000fe20007810000 */
[----:B------:R-:W0:Y:S01]  /*14260*/  MUFU.TANH R60, R60 ;  /* 0x0000003c003c7308 */ /* 0x000e220000002400 */
[----:B------:R-:W-:Y:S01]  /*14270*/  ISETP.GT.AND P3, PT, R25, 0x40, PT ;  /* 0x000000401900780c */ /* 0x000fe20003f64270 */
[-CC-:B------:R-:W-:Y:S01]  /*14280*/  FFMA.FTZ R151, R28, R9.reuse, -R3.reuse ;  /* 0x000000091c977223 */ /* 0x180fe20000010803 */
[----:B---3--:R-:W-:Y:S01]  /*14290*/  FSEL R78, R53, -INF , P2 ;  /* 0xff800000354e7808 */ /* 0x008fe20001000000 */
[--C-:B------:R-:W-:Y:S01]  /*142a0*/  FFMA.FTZ R145, R32, R9, -R3.reuse ;  /* 0x0000000920917223 */ /* 0x100fe20000010803 */
[----:B------:R-:W-:Y:S01]  /*142b0*/  FMNMX.FTZ R5, R106, R5, !PT ;  /* 0x000000056a057209 */ /* 0x000fe20007810000 */
[-CC-:B------:R-:W-:Y:S01]  /*142c0*/  FFMA.FTZ R20, R24, R9.reuse, -R3.reuse ;  /* 0x0000000918147223 */ /* 0x180fe20000010803 */
[C---:B------:R-:W-:Y:S01]  /*142d0*/  ISETP.GT.AND P2, PT, R25.reuse, 0x41, PT ;  /* 0x000000411900780c */ /* 0x040fe20003f44270 */
[----:B------:R-:W3:Y:S01]  /*142e0*/  MUFU.TANH R61, R61 ;  /* 0x0000003d003d7308 */ /* 0x000ee20000002400 */
[----:B----4-:R-:W-:Y:S01]  /*142f0*/  FSEL R70, R56, -INF , P3 ;  /* 0xff80000038467808 */ /* 0x010fe20001800000 */
[--C-:B------:R-:W-:Y:S01]  /*14300*/  FFMA.FTZ R28, R30, R9, -R3.reuse ;  /* 0x000000091e1c7223 */ /* 0x100fe20000010803 */
[----:B------:R-:W-:Y:S01]  /*14310*/  FMNMX.FTZ R5, R78, R5, !PT ;  /* 0x000000054e057209 */ /* 0x000fe20007810000 */
[-CC-:B------:R-:W-:Y:S01]  /*14320*/  FFMA.FTZ R32, R34, R9.reuse, -R3.reuse ;  /* 0x0000000922207223 */ /* 0x180fe20000010803 */
        /* <DEDUP_REMOVED lines=18> */
[----:B------:R-:W-:Y:S01]  /*14450*/  ISETP.GT.AND P2, PT, R25, 0x51, PT ;  /* 0x000000511900780c */ /* 0x000fe20003f44270 */
[----:B------:R-:W3:Y:S01]  /*14460*/  MUFU.TANH R68, R68 ;  /* 0x0000004400447308 */ /* 0x000ee20000002400 */
[----:B--2---:R-:W-:Y:S01]  /*14470*/  FSEL R36, R64, -INF , P3 ;  /* 0xff80000040247808 */ /* 0x004fe20001800000 */
[----:B------:R-:W-:Y:S01]  /*14480*/  FFMA.FTZ R54, R54, R9, -R3 ;  /* 0x0000000936367223 */ /* 0x000fe20000010803 */
[----:B------:R-:W-:-:S02]  /*14490*/  FMNMX.FTZ R5, R52, R5, !PT ;  /* 0x0000000534057209 */ /* 0x000fc40007810000 */
[----:B------:R-:W-:Y:S02]  /*144a0*/  CS2R R76, SRZ ;  /* 0x00000000004c7805 */ /* 0x000fe4000001ff00 */
[----:B------:R-:W-:Y:S02]  /*144b0*/  ISETP.GT.AND P3, PT, R25, 0x58, PT ;  /* 0x000000581900780c */ /* 0x000fe40003f64270 */
[----:B------:R-:W-:Y:S02]  /*144c0*/  CS2R R74, SRZ ;  /* 0x00000000004a7805 */ /* 0x000fe4000001ff00 */
[----:B------:R-:W-:Y:S01]  /*144d0*/  FMNMX.FTZ R5, R36, R5, !PT ;  /* 0x0000000524057209 */ /* 0x000fe20007810000 */
[----:B------:R-:W2:Y:S01]  /*144e0*/  MUFU.TANH R69, R69 ;  /* 0x0000004500457308 */ /* 0x000ea20000002400 */
[----:B0-----:R-:W-:Y:S02]  /*144f0*/  FSEL R60, R65, -INF , P2 ;  /* 0xff800000413c7808 */ /* 0x001fe40001000000 */
[----:B------:R-:W-:-:S02]  /*14500*/  CS2R R66, SRZ ;  /* 0x0000000000427805 */ /* 0x000fc4000001ff00 */
[----:B------:R-:W-:Y:S02]  /*14510*/  ISETP.GT.AND P2, PT, R25, 0x59, PT ;  /* 0x000000591900780c */ /* 0x000fe40003f44270 */
[----:B------:R-:W-:Y:S02]  /*14520*/  CS2R R62, SRZ ;  /* 0x00000000003e7805 */ /* 0x000fe4000001ff00 */
[----:B------:R-:W-:Y:S02]  /*14530*/  FMNMX.FTZ R5, R60, R5, !PT ;  /* 0x000000053c057209 */ /* 0x000fe40007810000 */
[----:B------:R-:W-:Y:S02]  /*14540*/  CS2R R58, SRZ ;  /* 0x00000000003a7805 */ /* 0x000fe4000001ff00 */
[----:B-1----:R-:W-:Y:S01]  /*14550*/  @P1 SHF.R.U32.HI R35, RZ, R40, R29 ;  /* 0x00000028ff231219 */ /* 0x002fe2000001161d */
[----:B------:R-:W-:Y:S01]  /*14560*/  MUFU.EX2 R157, R157 ;  /* 0x0000009d009d7308 */ /* 0x000fe20000000800 */
[----:B---3--:R-:W-:-:S02]  /*14570*/  FSEL R64, R68, -INF , P3 ;  /* 0xff80000044407808 */ /* 0x008fc40001800000 */
[----:B------:R-:W-:Y:S02]  /*14580*/  CS2R R50, SRZ ;  /* 0x0000000000327805 */ /* 0x000fe4000001ff00 */
[----:B------:R-:W-:Y:S02]  /*14590*/  IADD3 R35, R35, R186, -R185 ;  /* 0x000000ba23237210 */ /* 0x000fe40007ffe8b9 */
[----:B------:R-:W-:Y:S02]  /*145a0*/  CS2R R46, SRZ ;  /* 0x00000000002e7805 */ /* 0x000fe4000001ff00 */
[----:B------:R-:W-:Y:S02]  /*145b0*/  FMNMX.FTZ R5, R64, R5, !PT ;  /* 0x0000000540057209 */ /* 0x000fe40007810000 */
[----:B------:R-:W-:Y:S01]  /*145c0*/  CS2R R44, SRZ ;  /* 0x00000000002c7805 */ /* 0x000fe2000001ff00 */
[----:B------:R-:W0:Y:S01]  /*145d0*/  MUFU.EX2 R4, R4 ;  /* 0x0000000400047308 */ /* 0x000e220000000800 */
[----:B--2---:R-:W-:Y:S01]  /*145e0*/  FSEL R68, R69, -INF , P2 ;  /* 0xff80000045447808 */ /* 0x004fe20001000000 */
[----:B------:R-:W-:-:S03]  /*145f0*/  IMAD.HI R37, R35, 0x2aaaaaab, RZ ;  /* 0x2aaaaaab23257827 */ /* 0x000fc600078e02ff */
[----:B------:R-:W-:Y:S02]  /*14600*/  FMNMX.FTZ R5, R68, R5, !PT ;  /* 0x0000000544057209 */ /* 0x000fe40007810000 */
[----:B------:R-:W-:Y:S01]  /*14610*/  SHF.R.U32.HI R42, RZ, 0x1f, R37 ;  /* 0x0000001fff2a7819 */ /* 0x000fe20000011625 */
[----:B------:R-:W1:Y:S02]  /*14620*/  MUFU.EX2 R159, R159 ;  /* 0x0000009f009f7308 */ /* 0x000e640000000800 */
[----:B------:R-:W2:Y:S06]  /*14630*/  SHFL.BFLY PT, R8, R5, 0x2, 0x1f ;  /* 0x0c401f0005087f89 */ /* 0x000eac00000e0000 */
[----:B------:R-:W3:Y:S01]  /*14640*/  MUFU.EX2 R12, R12 ;  /* 0x0000000c000c7308 */ /* 0x000ee20000000800 */
[----:B0-----:R-:W-:Y:S01]  /*14650*/  FADD.FTZ R0, R157, R4 ;  /* 0x000000049d007221 */ /* 0x001fe20000010000 */
[----:B------:R-:W-:-:S06]  /*14660*/  F2FP.BF16.F32.PACK_AB R157, R4, R157 ;  /* 0x0000009d049d723e */ /* 0x000fcc00000010ff */
[----:B------:R-:W-:Y:S01]  /*14670*/  MUFU.EX2 R153, R153 ;  /* 0x0000009900997308 */ /* 0x000fe20000000800 */
[----:B-1----:R-:W-:-:S07]  /*14680*/  FADD.FTZ R33, R159, R0 ;  /* 0x000000009f217221 */ /* 0x002fce0000010000 */
[----:B------:R-:W-:Y:S01]  /*14690*/  MUFU.EX2 R14, R14 ;  /* 0x0000000e000e7308 */ /* 0x000fe20000000800 */
[C---:B---3--:R-:W-:Y:S01]  /*146a0*/  FADD.FTZ R40, R12.reuse, R33 ;  /* 0x000000210c287221 */ /* 0x048fe20000010000 */
[----:B--2---:R-:W-:Y:S02]  /*146b0*/  FMNMX.FTZ R7, R5, R8, !PT ;  /* 0x0000000805077209 */ /* 0x004fe40007810000 */
[----:B------:R-:W-:-:S03]  /*146c0*/  F2FP.BF16.F32.PACK_AB R159, R12, R159 ;  /* 0x0000009f0c9f723e */ /* 0x000fc600000010ff */
[----:B------:R-:W0:Y:S01]  /*146d0*/  SHFL.BFLY PT, R8, R7, 0x1, 0x1f ;  /* 0x0c201f0007087f89 */ /* 0x000e2200000e0000 */
[----:B------:R-:W-:Y:S08]  /*146e0*/  MUFU.EX2 R155, R155 ;  /* 0x0000009b009b7308 */ /* 0x000ff00000000800 */
[----:B------:R-:W-:Y:S08]  /*146f0*/  MUFU.EX2 R26, R26 ;  /* 0x0000001a001a7308 */ /* 0x000ff00000000800 */
[----:B------:R-:W-:Y:S01]  /*14700*/  MUFU.EX2 R149, R149 ;  /* 0x0000009500957308 */ /* 0x000fe20000000800 */
[----:B0-----:R-:W-:-:S07]  /*14710*/  FMNMX.FTZ R8, R7, R8, !PT ;  /* 0x0000000807087209 */ /* 0x001fce0007810000 */
[----:B------:R-:W-:Y:S01]  /*14720*/  MUFU.EX2 R20, R20 ;  /* 0x0000001400147308 */ /* 0x000fe20000000800 */
[C---:B------:R-:W-:Y:S01]  /*14730*/  FSETP.NEU.FTZ.AND P2, PT, R8.reuse, -INF , PT ;  /* 0xff8000000800780b */ /* 0x040fe20003f5d000 */
[----:B------:R-:W-:-:S06]  /*14740*/  FMUL.FTZ R5, R8, R9 ;  /* 0x0000000908057220 */ /* 0x000fcc0000410000 */
[----:B------:R-:W-:Y:S01]  /*14750*/  MUFU.EX2 R151, R151 ;  /* 0x0000009700977308 */ /* 0x000fe20000000800 */
        /* <DEDUP_REMOVED lines=27> */
[----:B------:R-:W-:Y:S01]  /*14910*/  FFMA.FTZ R68, R68, R9, -R7 ;  /* 0x0000000944447223 */ /* 0x000fe20000010807 */
[----:B------:R-:W-:-:S02]  /*14920*/  LEA.HI.SX32 R7, R37, R42, 0x1c ;  /* 0x0000002a25077211 */ /* 0x000fc400078fe2ff */
[----:B------:R-:W-:Y:S01]  /*14930*/  CS2R R42, SRZ ;  /* 0x00000000002a7805 */ /* 0x000fe2000001ff00 */
[----:B------:R-:W2:Y:S01]  /*14940*/  MUFU.EX2 R11, R88 ;  /* 0x00000058000b7308 */ /* 0x000ea20000000800 */
[----:B0-----:R-:W-:Y:S01]  /*14950*/  FADD.FTZ R31, R156, R5 ;  /* 0x000000059c1f7221 */ /* 0x001fe20000010000 */
[----:B------:R-:W-:Y:S02]  /*14960*/  F2FP.BF16.F32.PACK_AB R156, R5, R156 ;  /* 0x0000009c059c723e */ /* 0x000fe400000010ff */
[----:B------:R-:W-:-:S04]  /*14970*/  VIMNMX R7, RZ, R7, !PT ;  /* 0x00000007ff077248 */ /* 0x000fc80007fe0100 */
[----:B------:R-:W0:Y:S01]  /*14980*/  MUFU.EX2 R90, R90 ;  /* 0x0000005a005a7308 */ /* 0x000e220000000800 */
[----:B-1----:R-:W-:Y:S01]  /*14990*/  FADD.FTZ R0, R86, R31 ;  /* 0x0000001f56007221 */ /* 0x002fe20000010000 */
[----:B------:R-:W-:Y:S01]  /*149a0*/  FADD.FTZ R31, R153, R40 ;  /* 0x00000028991f7221 */ /* 0x000fe20000010000 */
[----:B------:R-:W-:-:S03]  /*149b0*/  F2FP.BF16.F32.PACK_AB R153, R14, R153 ;  /* 0x000000990e99723e */ /* 0x000fc600000010ff */
[----:B------:R-:W-:Y:S01]  /*149c0*/  FADD.FTZ R40, R14, R31 ;  /* 0x0000001f0e287221 */ /* 0x000fe20000010000 */
[----:B------:R-:W-:Y:S01]  /*149d0*/  VIADD R14, R72, 0xfffffffe ;  /* 0xfffffffe480e7836 */ /* 0x000fe20000000000 */
[----:B------:R-:W1:Y:S01]  /*149e0*/  MUFU.EX2 R13, R92 ;  /* 0x0000005c000d7308 */ /* 0x000e620000000800 */
[----:B--2---:R-:W-:Y:S01]  /*149f0*/  FADD.FTZ R3, R11, R0 ;  /* 0x000000000b037221 */ /* 0x004fe20000010000 */
[----:B------:R-:W-:Y:S01]  /*14a00*/  FADD.FTZ R33, R155, R40 ;  /* 0x000000289b217221 */ /* 0x000fe20000010000 */
[----:B------:R-:W-:Y:S02]  /*14a10*/  F2FP.BF16.F32.PACK_AB R158, R11, R86 ;  /* 0x000000560b9e723e */ /* 0x000fe400000010ff */
[----:B------:R-:W-:Y:S02]  /*14a20*/  CS2R R86, SRZ ;  /* 0x0000000000567805 */ /* 0x000fe4000001ff00 */
[----:B------:R-:W-:Y:S01]  /*14a30*/  ISETP.GE.AND P2, PT, R14, R7, PT ;  /* 0x000000070e00720c */ /* 0x000fe20003f46270 */
[C---:B------:R-:W-:Y:S01]  /*14a40*/  FADD.FTZ R40, R26.reuse, R33 ;  /* 0x000000211a287221 */ /* 0x040fe20000010000 */
[----:B------:R-:W-:Y:S01]  /*14a50*/  F2FP.BF16.F32.PACK_AB R155, R26, R155 ;  /* 0x0000009b1a9b723e */ /* 0x000fe200000010ff */
[----:B------:R-:W2:Y:S01]  /*14a60*/  MUFU.EX2 R96, R96 ;  /* 0x0000006000607308 */ /* 0x000ea20000000800 */
[----:B0-----:R-:W-:Y:S01]  /*14a70*/  FADD.FTZ R0, R90, R3 ;  /* 0x000000035a007221 */ /* 0x001fe20000010000 */
[----:B------:R-:W-:Y:S01]  /*14a80*/  FADD.FTZ R33, R149, R40 ;  /* 0x0000002895217221 */ /* 0x000fe20000010000 */
[----:B------:R-:W-:-:S02]  /*14a90*/  F2FP.BF16.F32.PACK_AB R149, R20, R149 ;  /* 0x000000951495723e */ /* 0x000fc400000010ff */
[----:B------:R-:W-:Y:S01]  /*14aa0*/  CS2R R72, SRZ ;  /* 0x0000000000487805 */ /* 0x000fe2000001ff00 */
[----:B------:R-:W-:Y:S02]  /*14ab0*/  FADD.FTZ R40, R20, R33 ;  /* 0x0000002114287221 */ /* 0x000fe40000010000 */
[----:B------:R-:W0:Y:S01]  /*14ac0*/  MUFU.EX2 R15, R98 ;  /* 0x00000062000f7308 */ /* 0x000e220000000800 */
[----:B-1----:R-:W-:Y:S01]  /*14ad0*/  FADD.FTZ R31, R13, R0 ;  /* 0x000000000d1f7221 */ /* 0x002fe20000010000 */
[----:B------:R-:W-:Y:S01]  /*14ae0*/  FADD.FTZ R35, R151, R40 ;  /* 0x0000002897237221 */ /* 0x000fe20000010000 */
[----:B------:R-:W-:Y:S02]  /*14af0*/  F2FP.BF16.F32.PACK_AB R152, R13, R90 ;  /* 0x0000005a0d98723e */ /* 0x000fe400000010ff */
[----:B------:R-:W-:-:S03]  /*14b00*/  CS2R R40, SRZ ;  /* 0x0000000000287805 */ /* 0x000fc6000001ff00 */
[----:B------:R-:W1:Y:S01]  /*14b10*/  MUFU.EX2 R84, R84 ;  /* 0x0000005400547308 */ /* 0x000e620000000800 */
[----:B--2---:R-:W-:-:S07]  /*14b20*/  FADD.FTZ R0, R96, R31 ;  /* 0x0000001f60007221 */ /* 0x004fce0000010000 */
[----:B------:R-:W2:Y:S01]  /*14b30*/  MUFU.EX2 R21, R100 ;  /* 0x0000006400157308 */ /* 0x000ea20000000800 */
[C---:B0-----:R-:W-:Y:S01]  /*14b40*/  FADD.FTZ R31, R15.reuse, R0 ;  /* 0x000000000f1f7221 */ /* 0x041fe20000010000 */
[----:B------:R-:W-:-:S06]  /*14b50*/  F2FP.BF16.F32.PACK_AB R154, R15, R96 ;  /* 0x000000600f9a723e */ /* 0x000fcc00000010ff */
[----:B------:R-:W0:Y:S01]  /*14b60*/  MUFU.EX2 R82, R82 ;  /* 0x0000005200527308 */ /* 0x000e220000000800 */
[----:B-1----:R-:W-:-:S07]  /*14b70*/  FADD.FTZ R0, R84, R31 ;  /* 0x0000001f54007221 */ /* 0x002fce0000010000 */
[----:B------:R-:W1:Y:S01]  /*14b80*/  MUFU.EX2 R28, R28 ;  /* 0x0000001c001c7308 */ /* 0x000e620000000800 */
[C---:B--2---:R-:W-:Y:S01]  /*14b90*/  FADD.FTZ R33, R21.reuse, R0 ;  /* 0x0000000015217221 */ /* 0x044fe20000010000 */
[----:B------:R-:W-:Y:S02]  /*14ba0*/  F2FP.BF16.F32.PACK_AB R148, R21, R84 ;  /* 0x000000541594723e */ /* 0x000fe400000010ff */
[----:B------:R-:W-:-:S04]  /*14bb0*/  CS2R R84, SRZ ;  /* 0x0000000000547805 */ /* 0x000fc8000001ff00 */
[----:B------:R-:W2:Y:S01]  /*14bc0*/  MUFU.EX2 R25, R102 ;  /* 0x0000006600197308 */ /* 0x000ea20000000800 */
[----:B0-----:R-:W-:-:S07]  /*14bd0*/  FADD.FTZ R0, R82, R33 ;  /* 0x0000002152007221 */ /* 0x001fce0000010000 */
[----:B------:R-:W0:Y:S01]  /*14be0*/  MUFU.EX2 R145, R145 ;  /* 0x0000009100917308 */ /* 0x000e220000000800 */
[C---:B-1----:R-:W-:Y:S01]  /*14bf0*/  FADD.FTZ R4, R28.reuse, R35 ;  /* 0x000000231c047221 */ /* 0x042fe20000010000 */
[----:B------:R-:W-:-:S06]  /*14c00*/  F2FP.BF16.F32.PACK_AB R151, R28, R151 ;  /* 0x000000971c97723e */ /* 0x000fcc00000010ff */
[----:B------:R-:W1:Y:S01]  /*14c10*/  MUFU.EX2 R80, R80 ;  /* 0x0000005000507308 */ /* 0x000e620000000800 */
[C---:B--2---:R-:W-:Y:S01]  /*14c20*/  FADD.FTZ R33, R25.reuse, R0 ;  /* 0x0000000019217221 */ /* 0x044fe20000010000 */
[----:B------:R-:W-:Y:S02]  /*14c30*/  F2FP.BF16.F32.PACK_AB R150, R25, R82 ;  /* 0x000000521996723e */ /* 0x000fe400000010ff */
[----:B------:R-:W-:-:S04]  /*14c40*/  CS2R R82, SRZ ;  /* 0x0000000000527805 */ /* 0x000fc8000001ff00 */
        /* <DEDUP_REMOVED lines=9> */
[----:B------:R-:W-:Y:S02]  /*14ce0*/  F2FP.BF16.F32.PACK_AB R144, R27, R80 ;  /* 0x000000501b90723e */ /* 0x000fe400000010ff */
[----:B------:R-:W-:Y:S02]  /*14cf0*/  CS2R R80, SRZ ;  /* 0x0000000000507805 */ /* 0x000fe4000001ff00 */
[----:B------:R-:W-:Y:S02]  /*14d00*/  CS2R R26, SRZ ;  /* 0x00000000001a7805 */ /* 0x000fe4000001ff00 */
[----:B------:R0:W3:Y:S01]  /*14d10*/  MUFU.EX2 R29, R78 ;  /* 0x0000004e001d7308 */ /* 0x0000e20000000800 */
[----:B-1----:R-:W-:-:S07]  /*14d20*/  FADD.FTZ R0, R106, R35 ;  /* 0x000000236a007221 */ /* 0x002fce0000010000 */
[----:B------:R-:W1:Y:S01]  /*14d30*/  MUFU.EX2 R38, R38 ;  /* 0x0000002600267308 */ /* 0x000e620000000800 */
[----:B--2---:R-:W-:Y:S01]  /*14d40*/  FADD.FTZ R37, R147, R4 ;  /* 0x0000000493257221 */ /* 0x004fe20000010000 */
[----:B0-----:R-:W-:-:S06]  /*14d50*/  CS2R R78, SRZ ;  /* 0x00000000004e7805 */ /* 0x001fcc000001ff00 */
[----:B------:R-:W0:Y:S01]  /*14d60*/  MUFU.EX2 R70, R70 ;  /* 0x0000004600467308 */ /* 0x000e220000000800 */
[C---:B---3--:R-:W-:Y:S01]  /*14d70*/  FADD.FTZ R35, R29.reuse, R0 ;  /* 0x000000001d237221 */ /* 0x048fe20000010000 */
[----:B------:R-:W-:Y:S02]  /*14d80*/  F2FP.BF16.F32.PACK_AB R146, R29, R106 ;  /* 0x0000006a1d92723e */ /* 0x000fe400000010ff */
[----:B------:R-:W-:-:S04]  /*14d90*/  CS2R R28, SRZ ;  /* 0x00000000001c7805 */ /* 0x000fc8000001ff00 */
[----:B------:R-:W2:Y:S01]  /*14da0*/  MUFU.EX2 R141, R141 ;  /* 0x0000008d008d7308 */ /* 0x000ea20000000800 */
[C---:B-1----:R-:W-:Y:S01]  /*14db0*/  FADD.FTZ R4, R38.reuse, R37 ;  /* 0x0000002526047221 */ /* 0x042fe20000010000 */
[----:B------:R-:W-:Y:S02]  /*14dc0*/  F2FP.BF16.F32.PACK_AB R147, R38, R147 ;  /* 0x000000932693723e */ /* 0x000fe400000010ff */
[----:B------:R-:W-:-:S04]  /*14dd0*/  CS2R R38, SRZ ;  /* 0x0000000000267805 */ /* 0x000fc8000001ff00 */
[----:B------:R1:W3:Y:S01]  /*14de0*/  MUFU.EX2 R3, R48 ;  /* 0x0000003000037308 */ /* 0x0002e20000000800 */
[----:B0-----:R-:W-:-:S07]  /*14df0*/  FADD.FTZ R0, R70, R35 ;  /* 0x0000002346007221 */ /* 0x001fce0000010000 */
[----:B------:R-:W0:Y:S01]  /*14e00*/  MUFU.EX2 R24, R24 ;  /* 0x0000001800187308 */ /* 0x000e220000000800 */
[----:B--2---:R-:W-:Y:S01]  /*14e10*/  FADD.FTZ R5, R141, R4 ;  /* 0x000000048d057221 */ /* 0x004fe20000010000 */
[----:B-1----:R-:W-:-:S06]  /*14e20*/  CS2R R48, SRZ ;  /* 0x0000000000307805 */ /* 0x002fcc000001ff00 */
[----:B------:R-:W1:Y:S01]  /*14e30*/  MUFU.EX2 R56, R56 ;  /* 0x0000003800387308 */ /* 0x000e620000000800 */
[C---:B---3--:R-:W-:Y:S01]  /*14e40*/  FADD.FTZ R13, R3.reuse, R0 ;  /* 0x00000000030d7221 */ /* 0x048fe20000010000 */
[----:B------:R-:W-:Y:S02]  /*14e50*/  F2FP.BF16.F32.PACK_AB R140, R3, R70 ;  /* 0x00000046038c723e */ /* 0x000fe400000010ff */
[----:B------:R-:W-:-:S04]  /*14e60*/  CS2R R70, SRZ ;  /* 0x0000000000467805 */ /* 0x000fc8000001ff00 */
[----:B------:R-:W2:Y:S01]  /*14e70*/  MUFU.EX2 R143, R143 ;  /* 0x0000008f008f7308 */ /* 0x000ea20000000800 */
[C---:B0-----:R-:W-:Y:S01]  /*14e80*/  FADD.FTZ R0, R24.reuse, R5 ;  /* 0x0000000518007221 */ /* 0x041fe20000010000 */
[----:B------:R-:W-:Y:S02]  /*14e90*/  F2FP.BF16.F32.PACK_AB R141, R24, R141 ;  /* 0x0000008d188d723e */ /* 0x000fe400000010ff */
[----:B------:R-:W-:-:S04]  /*14ea0*/  CS2R R24, SRZ ;  /* 0x0000000000187805 */ /* 0x000fc8000001ff00 */
[----:B------:R0:W3:Y:S01]  /*14eb0*/  MUFU.EX2 R31, R52 ;  /* 0x00000034001f7308 */ /* 0x0000e20000000800 */
[----:B-1----:R-:W-:-:S07]  /*14ec0*/  FADD.FTZ R4, R56, R13 ;  /* 0x0000000d38047221 */ /* 0x002fce0000010000 */
[----:B------:R-:W1:Y:S01]  /*14ed0*/  MUFU.EX2 R30, R30 ;  /* 0x0000001e001e7308 */ /* 0x000e620000000800 */
[----:B--2---:R-:W-:Y:S01]  /*14ee0*/  FADD.FTZ R5, R143, R0 ;  /* 0x000000008f057221 */ /* 0x004fe20000010000 */
[----:B0-----:R-:W-:-:S06]  /*14ef0*/  CS2R R52, SRZ ;  /* 0x0000000000347805 */ /* 0x001fcc000001ff00 */
[----:B------:R-:W0:Y:S01]  /*14f00*/  MUFU.EX2 R36, R36 ;  /* 0x0000002400247308 */ /* 0x000e220000000800 */
[C---:B---3--:R-:W-:Y:S01]  /*14f10*/  FADD.FTZ R13, R31.reuse, R4 ;  /* 0x000000041f0d7221 */ /* 0x048fe20000010000 */
[----:B-----5:R-:W-:Y:S02]  /*14f20*/  F2FP.BF16.F32.PACK_AB R142, R31, R56 ;  /* 0x000000381f8e723e */ /* 0x020fe400000010ff */
        /* <DEDUP_REMOVED lines=13> */
[----:B------:R-:W-:Y:S02]  /*15000*/  CS2R R36, SRZ ;  /* 0x0000000000247805 */ /* 0x000fe4000001ff00 */
[----:B------:R-:W-:Y:S02]  /*15010*/  CS2R R32, SRZ ;  /* 0x0000000000207805 */ /* 0x000fe4000001ff00 */
[----:B------:R-:W2:Y:S01]  /*15020*/  MUFU.EX2 R139, R139 ;  /* 0x0000008b008b7308 */ /* 0x000ea20000000800 */
[C---:B0-----:R-:W-:Y:S01]  /*15030*/  FADD.FTZ R0, R34.reuse, R3 ;  /* 0x0000000322007221 */ /* 0x041fe20000010000 */
[----:B------:R-:W-:-:S02]  /*15040*/  F2FP.BF16.F32.PACK_AB R137, R34, R137 ;  /* 0x000000892289723e */ /* 0x000fc400000010ff */
[----:B------:R-:W-:-:S04]  /*15050*/  CS2R R34, SRZ ;  /* 0x0000000000227805 */ /* 0x000fc8000001ff00 */
[----:B------:R0:W3:Y:S01]  /*15060*/  MUFU.EX2 R11, R68 ;  /* 0x00000044000b7308 */ /* 0x0000e20000000800 */
[----:B-1----:R-:W-:-:S07]  /*15070*/  FADD.FTZ R4, R64, R5 ;  /* 0x0000000540047221 */ /* 0x002fce0000010000 */
[----:B------:R-:W1:Y:S01]  /*15080*/  MUFU.EX2 R54, R54 ;  /* 0x0000003600367308 */ /* 0x000e620000000800 */
[----:B--2---:R-:W-:Y:S01]  /*15090*/  FADD.FTZ R3, R139, R0 ;  /* 0x000000008b037221 */ /* 0x004fe20000010000 */
[----:B------:R-:W-:Y:S01]  /*150a0*/  IMAD.MOV.U32 R0, RZ, RZ, 0x3f800000 ;  /* 0x3f800000ff007424 */ /* 0x000fe200078e00ff */
[----:B0-----:R-:W-:Y:S01]  /*150b0*/  CS2R R68, SRZ ;  /* 0x0000000000447805 */ /* 0x001fe2000001ff00 */
[C---:B---3--:R-:W-:Y:S01]  /*150c0*/  FADD.FTZ R5, R11.reuse, R4 ;  /* 0x000000040b057221 */ /* 0x048fe20000010000 */
[----:B------:R-:W-:Y:S02]  /*150d0*/  F2FP.BF16.F32.PACK_AB R138, R11, R64 ;  /* 0x000000400b8a723e */ /* 0x000fe400000010ff */
[----:B------:R-:W-:Y:S01]  /*150e0*/  CS2R R64, SRZ ;  /* 0x0000000000407805 */ /* 0x000fe2000001ff00 */
[C---:B-1----:R-:W-:Y:S01]  /*150f0*/  FADD.FTZ R4, R54.reuse, R3 ;  /* 0x0000000336047221 */ /* 0x042fe20000010000 */
[----:B------:R-:W-:Y:S01]  /*15100*/  F2FP.BF16.F32.PACK_AB R139, R54, R139 ;  /* 0x0000008b368b723e */ /* 0x000fe200000010ff */
[----:B------:R-:W-:Y:S01]  /*15110*/  IMAD.MOV.U32 R3, RZ, RZ, 0x3f800000 ;  /* 0x3f800000ff037424 */ /* 0x000fe200078e00ff */
[----:B------:R-:W-:Y:S01]  /*15120*/  CS2R R54, SRZ ;  /* 0x0000000000367805 */ /* 0x000fe2000001ff00 */
[----:B------:R-:W-:Y:S06]  /*15130*/  @!P2 BRA `(.L_x_2869) ;  /* 0x0000002c0050a947 */ /* 0x000fec0003800000 */
[----:B------:R-:W-:Y:S01]  /*15140*/  BSSY B1, `(.L_x_2869) ;  /* 0x00002d3000017945 */ /* 0x000fe20003800000 */
[----:B------:R-:W-:Y:S02]  /*15150*/  IMAD.MOV.U32 R12, RZ, RZ, R10 ;  /* 0x000000ffff0c7224 */ /* 0x000fe400078e000a */
[----:B------:R-:W-:Y:S02]  /*15160*/  IMAD.MOV.U32 R13, RZ, RZ, R8 ;  /* 0x000000ffff0d7224 */ /* 0x000fe400078e0008 */
[----:B------:R-:W-:Y:S02]  /*15170*/  IMAD.MOV.U32 R20, RZ, RZ, R167 ;  /* 0x000000ffff147224 */ /* 0x000fe400078e00a7 */
[----:B------:R-:W-:Y:S02]  /*15180*/  IMAD.MOV.U32 R21, RZ, RZ, R162 ;  /* 0x000000ffff157224 */ /* 0x000fe400078e00a2 */
[----:B------:R-:W-:Y:S02]  /*15190*/  IMAD.MOV.U32 R0, RZ, RZ, 0x3f800000 ;  /* 0x3f800000ff007424 */ /* 0x000fe400078e00ff */
[----:B------:R-:W-:-:S07]  /*151a0*/  IMAD.MOV.U32 R87, RZ, RZ, RZ ;  /* 0x000000ffff577224 */ /* 0x000fce00078e00ff */
.L_x_2882:
[----:B------:R-:W-:-:S04]  /*151b0*/  ISETP.NE.AND P2, PT, R21, 0x1, PT ;  /* 0x000000011500780c */ /* 0x000fc80003f45270 */
[----:B------:R-:W-:-:S04]  /*151c0*/  SEL R167, RZ, 0x1, P2 ;  /* 0x00000001ffa77807 */ /* 0x000fc80001000000 */
[----:B------:R-:W-:Y:S01]  /*151d0*/  LOP3.LUT R167, R20, R167, RZ, 0x3c, !PT ;  /* 0x000000a714a77212 */ /* 0x000fe200078e3cff */
[----:B------:R-:W-:Y:S06]  /*151e0*/  @!P0 BRA `(.L_x_2870) ;  /* 0x0000000000048947 */ /* 0x000fec0003800000 */
[----:B------:R-:W-:Y:S01]  /*151f0*/  BPT.TRAP 0x1 ;  /* 0x000000040000795c */ /* 0x000fe20000300000 */
.L_x_2870:
        /* <DEDUP_REMOVED lines=8> */
.L_x_2871:
[----:B------:R-:W-:Y:S01]  /*15280*/  BSSY B2, `(.L_x_2872) ;  /* 0x0000006000027945 */ /* 0x000fe20003800000 */
[----:B------:R-:W-:Y:S02]  /*15290*/  IMAD R8, R162, 0x900, R6 ;  /* 0x00000900a2087824 */ /* 0x000fe400078e0206 */
[----:B------:R-:W-:Y:S01]  /*152a0*/  IMAD.MOV.U32 R9, RZ, RZ, 0x40000040 ;  /* 0x40000040ff097424 */ /* 0x000fe200078e00ff */
[----:B-1----:R-:W-:Y:S06]  /*152b0*/  @P2 BRA `(.L_x_2873) ;  /* 0x0000000000082947 */ /* 0x002fec0003800000 */
[----:B------:R-:W1:Y:S02]  /*152c0*/  SYNCS.PHASECHK.TRANS64.TRYWAIT P2, [R15+URZ+0x2a830], R10 ;  /* 0x02a8300a0f0075a7 */ /* 0x000e64000804017f */
[----:B-1----:R-:W-:Y:S05]  /*152d0*/  @!P2 BRA `(.L_x_2874) ;  /* 0x000000fc0080a947 */ /* 0x002fea0003800000 */
.L_x_2873:
[----:B------:R-:W-:Y:S05]  /*152e0*/  BSYNC B2 ;  /* 0x0000000000027941 */ /* 0x000fea0003800000 */
.L_x_2872:
        /* <DEDUP_REMOVED lines=17> */
[----:B------:R-:W-:Y:S01]  /*15400*/  VIADD R10, R8, 0x4 ;  /* 0x00000004080a7836 */ /* 0x000fe20000000000 */
[----:B------:R-:W-:Y:S01]  /*15410*/  MOV R11, 0x40000040 ;  /* 0x40000040000b7802 */ /* 0x000fe20000000f00 */
[----:B------:R-:W-:-:S02]  /*15420*/  WARPGROUP.DEPBAR.LE gsb0, 0x0 ;  /* 0x00008000000079c5 */ /* 0x000fc40000010000 */
[----:B------:R-:W-:-:S08]  /*15430*/  WARPGROUP.ARRIVE ;  /* 0x00000000000079c5 */ /* 0x000fd00000000000 */
        /* <DEDUP_REMOVED lines=69> */
[----:B------:R-:W-:Y:S01]  /*15890*/  VIADD R10, R8, 0x604 ;  /* 0x00000604080a7836 */ /* 0x000fe20000000000 */
[----:B------:R-:W-:Y:S01]  /*158a0*/  MOV R11, 0x40000040 ;  /* 0x40000040000b7802 */ /* 0x000fe20000000f00 */
        /* <DEDUP_REMOVED lines=86> */
.L_x_2875:
[----:B------:R-:W-:Y:S01]  /*15e10*/  SHF.L.U32 R3, R20, 0x1f, RZ ;  /* 0x0000001f14037819 */ /* 0x000fe200000006ff */
[----:B------:R-:W-:-:S04]  /*15e20*/  IMAD R11, R21, 0x8, R2 ;  /* 0x00000008150b7824 */ /* 0x000fc800078e0202 */
[----:B------:R0:W1:Y:S01]  /*15e30*/  SYNCS.PHASECHK.TRANS64.TRYWAIT P2, [R11+URZ+0x2a850], R3 ;  /* 0x02a850030b0075a7 */ /* 0x000062000804017f */
[----:B------:R-:W-:Y:S05]  /*15e40*/  @!P0 BRA `(.L_x_2876) ;  /* 0x0000000000048947 */ /* 0x000fea0003800000 */
[----:B------:R-:W-:Y:S01]  /*15e50*/  BPT.TRAP 0x1 ;  /* 0x000000040000795c */ /* 0x000fe20000300000 */
.L_x_2876:
        /* <DEDUP_REMOVED lines=9> */
.L_x_2878:
[----:B------:R-:W-:Y:S05]  /*15ef0*/  BSYNC B2 ;  /* 0x0000000000027941 */ /* 0x000fea0003800000 */
.L_x_2877:
        /* <DEDUP_REMOVED lines=31> */
[----:B------:R-:W-:Y:S02]  /*160f0*/  R2UR UR7, R9 ;  /* 0x00000000090772ca */ /* 0x000fe400000e0000 */
[----:B------:R-:W-:Y:S01]  /*16100*/  MOV R9, 0x40000040 ;  /* 0x4000004000097802 */ /* 0x000fe20000000f00 */
[----:B------:R-:W-:Y:S02]  /*16110*/  WARPGROUP.DEPBAR.LE gsb0, 0x0 ;  /* 0x00008000000079c5 */ /* 0x000fe40000010000 */
[----:B------:R-:W-:-:S08]  /*16120*/  WARPGROUP.ARRIVE ;  /* 0x00000000000079c5 */ /* 0x000fd00000000000 */
        /* <DEDUP_REMOVED lines=9> */
.L_x_2880:
[----:B------:R-:W2:Y:S01]  /*161c0*/  @P1 LDC R9, c[0x0][0x44c] ;  /* 0x00011300ff091b82 */ /* 0x000ea20000000800 */
[----:B------:R-:W-:Y:S01]  /*161d0*/  FMUL.FTZ R10, R94, UR39 ;  /* 0x000000275e0a7c20 */ /* 0x000fe20008410000 */
[----:B------:R-:W-:Y:S02]  /*161e0*/  IMAD.IADD R8, R189, 0x1, R184 ;  /* 0x00000001bd087824 */ /* 0x000fe400078e02b8 */
[----:B------:R-:W-:Y:S01]  /*161f0*/  FMUL.FTZ R137, R88, UR39 ;  /* 0x0000002758897c20 */ /* 0x000fe20008410000 */
[----:B------:R-:W-:Y:S01]  /*16200*/  FMUL.FTZ R136, R89, UR39 ;  /* 0x0000002759887c20 */ /* 0x000fe20008410000 */
[----:B------:R-:W-:Y:S01]  /*16210*/  FMUL.FTZ R139, R92, UR39 ;  /* 0x000000275c8b7c20 */ /* 0x000fe20008410000 */
[----:B------:R-:W-:Y:S01]  /*16220*/  FMUL.FTZ R138, R93, UR39 ;  /* 0x000000275d8a7c20 */ /* 0x000fe20008410000 */
[----:B------:R-:W-:Y:S01]  /*16230*/  FMUL.FTZ R20, R95, UR39 ;  /* 0x000000275f147c20 */ /* 0x000fe20008410000 */
[----:B------:R-:W3:Y:S01]  /*16240*/  @P1 LDC R94, c[0x0][0x450] ;  /* 0x00011400ff5e1b82 */ /* 0x000ee20000000800 */
        /* <DEDUP_REMOVED lines=15> */
[----:B--2---:R-:W-:Y:S01]  /*16340*/  @P1 IMAD.HI.U32 R9, R8, R9, RZ ;  /* 0x0000000908091227 */ /* 0x004fe200078e00ff */
[----:B------:R-:W2:Y:S03]  /*16350*/  MUFU.TANH R139, R139 ;  /* 0x0000008b008b7308 */ /* 0x000ea60000002400 */
[----:B------:R-:W-:Y:S01]  /*16360*/  FMUL.FTZ R107, R109, UR39 ;  /* 0x000000276d6b7c20 */ /* 0x000fe20008410000 */
[----:B01----:R-:W-:Y:S01]  /*16370*/  FMUL.FTZ R3, R91, UR39 ;  /* 0x000000275b037c20 */ /* 0x003fe20008410000 */
[----:B------:R-:W-:Y:S01]  /*16380*/  FMUL.FTZ R91, R106, UR39 ;  /* 0x000000276a5b7c20 */ /* 0x000fe20008410000 */
[----:B------:R-:W-:Y:S01]  /*16390*/  FMUL.FTZ R109, R112, UR39 ;  /* 0x00000027706d7c20 */ /* 0x000fe20008410000 */
[----:B------:R-:W-:Y:S01]  /*163a0*/  FMUL.FTZ R113, R113, UR39 ;  /* 0x0000002771717c20 */ /* 0x000fe20008410000 */
[----:B------:R-:W-:Y:S01]  /*163b0*/  FMUL.FTZ R93, R110, UR39 ;  /* 0x000000276e5d7c20 */ /* 0x000fe20008410000 */
[----:B---3--:R-:W-:Y:S01]  /*163c0*/  @P1 SHF.R.U32.HI R8, RZ, R94, R9 ;  /* 0x0000005eff081219 */ /* 0x008fe20000011609 */
[----:B------:R-:W-:Y:S01]  /*163d0*/  IMAD.MOV.U32 R9, RZ, RZ, -0x60 ;  /* 0xffffffa0ff097424 */ /* 0x000fe200078e00ff */
[----:B------:R-:W0:Y:S01]  /*163e0*/  MUFU.TANH R138, R138 ;  /* 0x0000008a008a7308 */ /* 0x000e220000002400 */
[----:B------:R-:W-:Y:S01]  /*163f0*/  FMUL.FTZ R116, R116, UR39 ;  /* 0x0000002774747c20 */ /* 0x000fe20008410000 */
[----:B------:R-:W-:Y:S01]  /*16400*/  FMUL.FTZ R120, R120, UR39 ;  /* 0x0000002778787c20 */ /* 0x000fe20008410000 */
[----:B------:R-:W1:Y:S01]  /*16410*/  SHFL.IDX PT, R94, R8, RZ, 0x1c1f ;  /* 0x001c1fff085e7589 */ /* 0x000e6200000e0000 */
[----:B------:R-:W-:-:S02]  /*16420*/  IMAD R9, R14, R9, 0x1 ;  /* 0x000000010e097424 */ /* 0x000fc400078e0209 */
[----:B------:R-:W-:Y:S01]  /*16430*/  FMUL.FTZ R117, R117, UR39 ;  /* 0x0000002775757c20 */ /* 0x000fe20008410000 */
[----:B------:R-:W-:Y:S01]  /*16440*/  FMUL.FTZ R142, R124, UR39 ;  /* 0x000000277c8e7c20 */ /* 0x000fe20008410000 */
[----:B------:R-:W-:Y:S01]  /*16450*/  FMUL.FTZ R144, R125, UR39 ;  /* 0x000000277d907c20 */ /* 0x000fe20008410000 */
[----:B------:R-:W-:Y:S01]  /*16460*/  IMAD R9, R188, -0x2, R9 ;  /* 0xfffffffebc097824 */ /* 0x000fe200078e0209 */
[----:B------:R-:W3:Y:S01]  /*16470*/  MUFU.TANH R140, R140 ;  /* 0x0000008c008c7308 */ /* 0x000ee20000002400 */
[----:B------:R-:W-:Y:S01]  /*16480*/  FMUL.FTZ R129, R129, UR39 ;  /* 0x0000002781817c20 */ /* 0x000fe20008410000 */
[----:B------:R-:W-:Y:S01]  /*16490*/  FMUL.FTZ R133, R133, UR39 ;  /* 0x0000002785857c20 */ /* 0x000fe20008410000 */
[----:B------:R-:W3:Y:S01]  /*164a0*/  SHFL.IDX PT, R8, R8, 0x1, 0x1c1f ;  /* 0x003c1f0008087f89 */ /* 0x000ee200000e0000 */
[----:B------:R-:W-:-:S04]  /*164b0*/  IADD3 R9, -R185, R9, R186 ;  /* 0x00000009b9097210 */ /* 0x000fc80007ffe1ba */
[----:B------:R-:W3:Y:S08]  /*164c0*/  MUFU.TANH R95, R95 ;  /* 0x0000005f005f7308 */ /* 0x000ef00000002400 */
[----:B------:R-:W3:Y:S01]  /*164d0*/  MUFU.TANH R141, R141 ;  /* 0x0000008d008d7308 */ /* 0x000ee20000002400 */
[----:B-1----:R-:W-:-:S05]  /*164e0*/  IMAD.IADD R97, R9, 0x1, R94 ;  /* 0x0000000109617824 */ /* 0x002fca00078e025e */
[C---:B------:R-:W-:Y:S02]  /*164f0*/  ISETP.GT.AND P2, PT, R97.reuse, RZ, PT ;  /* 0x000000ff6100720c */ /* 0x040fe40003f44270 */
[----:B------:R-:W1:Y:S01]  /*16500*/  MUFU.TANH R99, R99 ;  /* 0x0000006300637308 */ /* 0x000e620000002400 */
[----:B------:R-:W-:Y:S02]  /*16510*/  ISETP.GT.AND P3, PT, R97, 0x1, PT ;  /* 0x000000016100780c */ /* 0x000fe40003f64270 */
[----:B----4-:R-:W-:Y:S02]  /*16520*/  FSEL R94, R137, -INF , P2 ;  /* 0xff800000895e7808 */ /* 0x010fe40001000000 */
[----:B------:R-:W-:Y:S02]  /*16530*/  ISETP.GT.AND P2, PT, R97, 0x8, PT ;  /* 0x000000086100780c */ /* 0x000fe40003f44270 */
[----:B-----5:R-:W-:Y:S01]  /*16540*/  FSEL R96, R136, -INF , P3 ;  /* 0xff80000088607808 */ /* 0x020fe20001800000 */
[----:B------:R-:W4:Y:S01]  /*16550*/  MUFU.TANH R103, R103 ;  /* 0x0000006700677308 */ /* 0x000f220000002400 */
[----:B------:R-:W-:-:S02]  /*16560*/  FMNMX.FTZ R143, R94, R13, !PT ;  /* 0x0000000d5e8f7209 */ /* 0x000fc40007810000 */
[----:B------:R-:W-:Y:S02]  /*16570*/  ISETP.GT.AND P3, PT, R97, 0x9, PT ;  /* 0x000000096100780c */ /* 0x000fe40003f64270 */
[----:B--2---:R-:W-:Y:S02]  /*16580*/  FSEL R98, R139, -INF , P2 ;  /* 0xff8000008b627808 */ /* 0x004fe40001000000 */
[----:B------:R-:W-:Y:S01]  /*16590*/  FMNMX.FTZ R143, R96, R143, !PT ;  /* 0x0000008f608f7209 */ /* 0x000fe20007810000 */
[----:B------:R-:W2:Y:S01]  /*165a0*/  MUFU.TANH R101, R101 ;  /* 0x0000006500657308 */ /* 0x000ea20000002400 */
[----:B------:R-:W-:Y:S02]  /*165b0*/  ISETP.GT.AND P2, PT, R97, 0x10, PT ;  /* 0x000000106100780c */ /* 0x000fe40003f44270 */
[----:B0-----:R-:W-:Y:S02]  /*165c0*/  FSEL R100, R138, -INF , P3 ;  /* 0xff8000008a647808 */ /* 0x001fe40001800000 */
[----:B------:R-:W-:-:S02]  /*165d0*/  FMNMX.FTZ R143, R98, R143, !PT ;  /* 0x0000008f628f7209 */ /* 0x000fc40007810000 */
[C---:B------:R-:W-:Y:S01]  /*165e0*/  ISETP.GT.AND P3, PT, R97.reuse, 0x11, PT ;  /* 0x000000116100780c */ /* 0x040fe20003f64270 */
[----:B------:R-:W-:Y:S01]  /*165f0*/  MUFU.TANH R105, R105 ;  /* 0x0000006900697308 */ /* 0x000fe20000002400 */
[----:B---3--:R-:W-:Y:S02]  /*16600*/  FSEL R102, R140, -INF , P2 ;  /* 0xff8000008c667808 */ /* 0x008fe40001000000 */
[----:B------:R-:W-:Y:S02]  /*16610*/  FMNMX.FTZ R143, R100, R143, !PT ;  /* 0x0000008f648f7209 */ /* 0x000fe40007810000 */
[----:B------:R-:W-:Y:S02]  /*16620*/  ISETP.GT.AND P2, PT, R97, 0x18, PT ;  /* 0x000000186100780c */ /* 0x000fe40003f44270 */
[----:B------:R-:W-:Y:S01]  /*16630*/  FSEL R104, R95, -INF , P3 ;  /* 0xff8000005f687808 */ /* 0x000fe20001800000 */
[----:B------:R-:W0:Y:S01]  /*16640*/  MUFU.TANH R107, R107 ;  /* 0x0000006b006b7308 */ /* 0x000e220000002400 */
[----:B------:R-:W-:Y:S01]  /*16650*/  FMNMX.FTZ R143, R102, R143, !PT ;  /* 0x0000008f668f7209 */ /* 0x000fe20007810000 */
[----:B------:R-:W-:Y:S01]  /*16660*/  FMUL.FTZ R95, R121, UR39 ;  /* 0x00000027795f7c20 */ /* 0x000fe20008410000 */
[----:B------:R-:W-:-:S02]  /*16670*/  ISETP.GT.AND P3, PT, R97, 0x19, PT ;  /* 0x000000196100780c */ /* 0x000fc40003f64270 */
[----:B------:R-:W-:Y:S02]  /*16680*/  FSEL R106, R141, -INF , P2 ;  /* 0xff8000008d6a7808 */ /* 0x000fe40001000000 */
[----:B------:R-:W-:Y:S01]  /*16690*/  FMNMX.FTZ R143, R104, R143, !PT ;  /* 0x0000008f688f7209 */ /* 0x000fe20007810000 */
[----:B------:R-:W-:Y:S01]  /*166a0*/  MUFU.TANH R109, R109 ;  /* 0x0000006d006d7308 */ /* 0x000fe20000002400 */
[----:B------:R-:W-:Y:S02]  /*166b0*/  ISETP.GT.AND P2, PT, R97, 0x20, PT ;  /* 0x000000206100780c */ /* 0x000fe40003f44270 */
[----:B-1----:R-:W-:Y:S01]  /*166c0*/  FSEL R108, R99, -INF , P3 ;  /* 0xff800000636c7808 */ /* 0x002fe20001800000 */
[----:B------:R-:W-:Y:S01]  /*166d0*/  FMUL.FTZ R99, R128, UR39 ;  /* 0x0000002780637c20 */ /* 0x000fe20008410000 */
[----:B------:R-:W-:Y:S02]  /*166e0*/  FMNMX.FTZ R143, R106, R143, !PT ;  /* 0x0000008f6a8f7209 */ /* 0x000fe40007810000 */
[----:B------:R-:W-:Y:S01]  /*166f0*/  ISETP.GT.AND P3, PT, R97, 0x21, PT ;  /* 0x000000216100780c */ /* 0x000fe20003f64270 */
[----:B------:R-:W1:Y:S01]  /*16700*/  MUFU.TANH R113, R113 ;  /* 0x0000007100717308 */ /* 0x000e620000002400 */
[----:B----4-:R-:W-:Y:S01]  /*16710*/  FSEL R110, R103, -INF , P2 ;  /* 0xff800000676e7808 */ /* 0x010fe20001000000 */
[----:B------:R-:W-:Y:S01]  /*16720*/  FMUL.FTZ R103, R119, UR39 ;  /* 0x0000002777677c20 */ /* 0x000fe20008410000 */
[----:B------:R-:W-:Y:S01]  /*16730*/  FMNMX.FTZ R143, R108, R143, !PT ;  /* 0x0000008f6c8f7209 */ /* 0x000fe20007810000 */
[----:B------:R-:W-:Y:S01]  /*16740*/  FMUL.FTZ R119, R135, UR39 ;  /* 0x0000002787777c20 */ /* 0x000fe20008410000 */
[----:B------:R-:W-:-:S02]  /*16750*/  ISETP.GT.AND P2, PT, R97, 0x28, PT ;  /* 0x000000286100780c */ /* 0x000fc40003f44270 */
[----:B--2---:R-:W-:Y:S01]  /*16760*/  FSEL R112, R101, -INF , P3 ;  /* 0xff80000065707808 */ /* 0x004fe20001800000 */
[----:B------:R0:W2:Y:S01]  /*16770*/  MUFU.TANH R137, R116 ;  /* 0x0000007400897308 */ /* 0x0000a20000002400 */
[----:B------:R-:W-:Y:S01]  /*16780*/  FMNMX.FTZ R143, R110, R143, !PT ;  /* 0x0000008f6e8f7209 */ /* 0x000fe20007810000 */
[----:B------:R-:W-:Y:S01]  /*16790*/  FMUL.FTZ R101, R118, UR39 ;  /* 0x0000002776657c20 */ /* 0x000fe20008410000 */
[----:B------:R-:W-:Y:S01]  /*167a0*/  ISETP.GT.AND P3, PT, R97, 0x29, PT ;  /* 0x000000296100780c */ /* 0x000fe20003f64270 */
[----:B------:R-:W-:Y:S01]  /*167b0*/  FMUL.FTZ R118, R134, UR39 ;  /* 0x0000002786767c20 */ /* 0x000fe20008410000 */
[----:B------:R-:W-:-:S03]  /*167c0*/  FMNMX.FTZ R143, R112, R143, !PT ;  /* 0x0000008f708f7209 */ /* 0x000fc60007810000 */
[----:B------:R3:W-:Y:S01]  /*167d0*/  MUFU.TANH R140, R120 ;  /* 0x00000078008c7308 */ /* 0x0007e20000002400 */
[----:B0-----:R-:W-:Y:S01]  /*167e0*/  FSEL R116, R107, -INF , P3 ;  /* 0xff8000006b747808 */ /* 0x001fe20001800000 */
[----:B------:R-:W-:Y:S01]  /*167f0*/  FMUL.FTZ R107, R123, UR39 ;  /* 0x000000277b6b7c20 */ /* 0x000fe20008410000 */
[----:B------:R-:W-:-:S04]  /*16800*/  ISETP.GT.AND P3, PT, R97, 0x31, PT ;  /* 0x000000316100780c */ /* 0x000fc80003f64270 */
[----:B-1----:R-:W-:Y:S01]  /*16810*/  FSEL R128, R113, -INF , P3 ;  /* 0xff80000071807808 */ /* 0x002fe20001800000 */
[----:B------:R-:W0:Y:S01]  /*16820*/  MUFU.TANH R117, R117 ;  /* 0x0000007500757308 */ /* 0x000e220000002400 */
[----:B---3--:R-:W-:Y:S01]  /*16830*/  FSEL R120, R105, -INF , P2 ;  /* 0xff80000069787808 */ /* 0x008fe20001000000 */
[----:B------:R-:W-:Y:S01]  /*16840*/  FMUL.FTZ R105, R122, UR39 ;  /* 0x000000277a697c20 */ /* 0x000fe20008410000 */
[----:B------:R-:W-:Y:S01]  /*16850*/  ISETP.GT.AND P2, PT, R97, 0x30, PT ;  /* 0x000000306100780c */ /* 0x000fe20003f44270 */
[----:B------:R-:W-:Y:S01]  /*16860*/  FMUL.FTZ R113, R130, UR39 ;  /* 0x0000002782717c20 */ /* 0x000fe20008410000 */
[----:B------:R-:W-:Y:S02]  /*16870*/  FMNMX.FTZ R143, R120, R143, !PT ;  /* 0x0000008f788f7209 */ /* 0x000fe40007810000 */
[----:B------:R-:W-:Y:S01]  /*16880*/  FSEL R124, R109, -INF , P2 ;  /* 0xff8000006d7c7808 */ /* 0x000fe20001000000 */
[----:B------:R-:W-:Y:S01]  /*16890*/  MUFU.TANH R95, R95 ;  /* 0x0000005f005f7308 */ /* 0x000fe20000002400 */
[----:B------:R-:W-:Y:S01]  /*168a0*/  FMNMX.FTZ R143, R116, R143, !PT ;  /* 0x0000008f748f7209 */ /* 0x000fe20007810000 */
[----:B------:R-:W-:Y:S01]  /*168b0*/  FMUL.FTZ R109, R126, UR39 ;  /* 0x000000277e6d7c20 */ /* 0x000fe20008410000 */
[----:B------:R-:W-:-:S02]  /*168c0*/  ISETP.GT.AND P2, PT, R97, 0x38, PT ;  /* 0x000000386100780c */ /* 0x000fc40003f44270 */
[----:B------:R-:W-:Y:S02]  /*168d0*/  FMNMX.FTZ R143, R124, R143, !PT ;  /* 0x0000008f7c8f7209 */ /* 0x000fe40007810000 */
[----:B------:R-:W-:Y:S01]  /*168e0*/  ISETP.GT.AND P3, PT, R97, 0x39, PT ;  /* 0x000000396100780c */ /* 0x000fe20003f64270 */
[----:B------:R-:W1:Y:S01]  /*168f0*/  MUFU.TANH R142, R142 ;  /* 0x0000008e008e7308 */ /* 0x000e620000002400 */
[----:B--2---:R-:W-:Y:S02]  /*16900*/  FSEL R136, R137, -INF , P2 ;  /* 0xff80000089887808 */ /* 0x004fe40001000000 */
[----:B------:R-:W-:Y:S02]  /*16910*/  FMNMX.FTZ R143, R128, R143, !PT ;  /* 0x0000008f808f7209 */ /* 0x000fe40007810000 */
[----:B------:R-:W-:Y:S02]  /*16920*/  ISETP.GT.AND P2, PT, R97, 0x40, PT ;  /* 0x000000406100780c */ /* 0x000fe40003f44270 */
[----:B0-----:R-:W-:Y:S01]  /*16930*/  FSEL R138, R117, -INF , P3 ;  /* 0xff800000758a7808 */ /* 0x001fe20001800000 */
[----:B------:R-:W0:Y:S01]  /*16940*/  MUFU.TANH R144, R144 ;  /* 0x0000009000907308 */ /* 0x000e220000002400 */
[----:B------:R-:W-:Y:S01]  /*16950*/  FMNMX.FTZ R143, R136, R143, !PT ;  /* 0x0000008f888f7209 */ /* 0x000fe20007810000 */
[----:B------:R-:W-:Y:S01]  /*16960*/  IMAD.IADD R117, R9, 0x1, R8 ;  /* 0x0000000109757824 */ /* 0x000fe200078e0208 */
[----:B------:R-:W-:Y:S01]  /*16970*/  ISETP.GT.AND P3, PT, R97, 0x41, PT ;  /* 0x000000416100780c */ /* 0x000fe20003f64270 */
[----:B------:R-:W-:Y:S01]  /*16980*/  IMAD.U32 R9, RZ, RZ, UR43 ;  /* 0x0000002bff097e24 */ /* 0x000fe2000f8e00ff */
[----:B------:R-:W-:-:S02]  /*16990*/  FSEL R140, R140, -INF , P2 ;  /* 0xff8000008c8c7808 */ /* 0x000fc40001000000 */
[----:B------:R-:W-:Y:S01]  /*169a0*/  FMNMX.FTZ R143, R138, R143, !PT ;  /* 0x0000008f8a8f7209 */ /* 0x000fe20007810000 */
[----:B------:R2:W3:Y:S01]  /*169b0*/  MUFU.TANH R146, R99 ;  /* 0x0000006300927308 */ /* 0x0004e20000002400 */
[C---:B------:R-:W-:Y:S02]  /*169c0*/  ISETP.GT.AND P2, PT, R97.reuse, 0x48, PT ;  /* 0x000000486100780c */ /* 0x040fe40003f44270 */
[----:B------:R-:W-:Y:S02]  /*169d0*/  FMNMX.FTZ R143, R140, R143, !PT ;  /* 0x0000008f8c8f7209 */ /* 0x000fe40007810000 */
[----:B-1----:R-:W-:Y:S02]  /*169e0*/  FSEL R142, R142, -INF , P2 ;  /* 0xff8000008e8e7808 */ /* 0x002fe40001000000 */
[----:B------:R-:W-:Y:S01]  /*169f0*/  ISETP.GT.AND P2, PT, R97, 0x50, PT ;  /* 0x000000506100780c */ /* 0x000fe20003f44270 */
[----:B------:R-:W1:Y:S01]  /*16a00*/  MUFU.TANH R129, R129 ;  /* 0x0000008100817308 */ /* 0x000e620000002400 */
[----:B--2---:R-:W-:Y:S01]  /*16a10*/  FMUL.FTZ R99, R132, UR39 ;  /* 0x0000002784637c20 */ /* 0x004fe20008410000 */
[----:B------:R-:W-:Y:S01]  /*16a20*/  FSEL R132, R95, -INF , P3 ;  /* 0xff8000005f847808 */ /* 0x000fe20001800000 */
[----:B------:R-:W-:Y:S01]  /*16a30*/  FMUL.FTZ R95, R111, UR39 ;  /* 0x000000276f5f7c20 */ /* 0x000fe20008410000 */
[----:B------:R-:W-:Y:S01]  /*16a40*/  ISETP.GT.AND P3, PT, R97, 0x49, PT ;  /* 0x000000496100780c */ /* 0x000fe20003f64270 */
[----:B------:R-:W-:Y:S01]  /*16a50*/  FMUL.FTZ R111, R127, UR39 ;  /* 0x000000277f6f7c20 */ /* 0x000fe20008410000 */
[----:B------:R-:W-:-:S02]  /*16a60*/  FMNMX.FTZ R143, R132, R143, !PT ;  /* 0x0000008f848f7209 */ /* 0x000fc40007810000 */
[----:B------:R-:W2:Y:S01]  /*16a70*/  MUFU.TANH R99, R99 ;  /* 0x0000006300637308 */ /* 0x000ea20000002400 */
[----:B0-----:R-:W-:Y:S02]  /*16a80*/  FSEL R144, R144, -INF , P3 ;  /* 0xff80000090907808 */ /* 0x001fe40001800000 */
[----:B------:R-:W-:Y:S02]  /*16a90*/  FMNMX.FTZ R143, R142, R143, !PT ;  /* 0x0000008f8e8f7209 */ /* 0x000fe40007810000 */
[C---:B------:R-:W-:Y:S02]  /*16aa0*/  ISETP.GT.AND P3, PT, R97.reuse, 0x51, PT ;  /* 0x000000516100780c */ /* 0x040fe40003f64270 */
[----:B---3--:R-:W-:Y:S01]  /*16ab0*/  FSEL R146, R146, -INF , P2 ;  /* 0xff80000092927808 */ /* 0x008fe20001000000 */
[----:B------:R-:W0:Y:S01]  /*16ac0*/  MUFU.TANH R133, R133 ;  /* 0x0000008500857308 */ /* 0x000e220000002400 */
[----:B------:R-:W-:Y:S02]  /*16ad0*/  FMNMX.FTZ R143, R144, R143, !PT ;  /* 0x0000008f908f7209 */ /* 0x000fe40007810000 */
[----:B------:R-:W-:-:S02]  /*16ae0*/  ISETP.GT.AND P2, PT, R97, 0x58, PT ;  /* 0x000000586100780c */ /* 0x000fc40003f44270 */
[----:B-1----:R-:W-:Y:S02]  /*16af0*/  FSEL R148, R129, -INF , P3 ;  /* 0xff80000081947808 */ /* 0x002fe40001800000 */
[----:B------:R-:W-:Y:S01]  /*16b00*/  FMNMX.FTZ R143, R146, R143, !PT ;  /* 0x0000008f928f7209 */ /* 0x000fe20007810000 */
[----:B------:R-:W1:Y:S01]  /*16b10*/  MUFU.TANH R0, R0 ;  /* 0x0000000000007308 */ /* 0x000e620000002400 */
[----:B------:R-:W-:Y:S01]  /*16b20*/  ISETP.GT.AND P3, PT, R97, 0x59, PT ;  /* 0x000000596100780c */ /* 0x000fe20003f64270 */
[----:B------:R-:W-:Y:S01]  /*16b30*/  FMUL.FTZ R97, R114, UR39 ;  /* 0x0000002772617c20 */ /* 0x000fe20008410000 */
[----:B--2---:R-:W-:Y:S01]  /*16b40*/  FSEL R150, R99, -INF , P2 ;  /* 0xff80000063967808 */ /* 0x004fe20001000000 */
[----:B------:R-:W-:Y:S01]  /*16b50*/  FMUL.FTZ R99, R115, UR39 ;  /* 0x0000002773637c20 */ /* 0x000fe20008410000 */
[----:B------:R-:W-:Y:S01]  /*16b60*/  FMNMX.FTZ R143, R148, R143, !PT ;  /* 0x0000008f948f7209 */ /* 0x000fe20007810000 */
[----:B------:R-:W-:Y:S01]  /*16b70*/  FMUL.FTZ R115, R131, UR39 ;  /* 0x0000002783737c20 */ /* 0x000fe20008410000 */
[----:B------:R-:W-:Y:S01]  /*16b80*/  ISETP.GT.AND P2, PT, R117, RZ, PT ;  /* 0x000000ff7500720c */ /* 0x000fe20003f44270 */
[----:B------:R-:W2:Y:S01]  /*16b90*/  MUFU.TANH R3, R3 ;  /* 0x0000000300037308 */ /* 0x000ea20000002400 */
[----:B0-----:R-:W-:-:S02]  /*16ba0*/  FSEL R114, R133, -INF , P3 ;  /* 0xff80000085727808 */ /* 0x001fc40001800000 */
[----:B------:R-:W-:Y:S02]  /*16bb0*/  FMNMX.FTZ R143, R150, R143, !PT ;  /* 0x0000008f968f7209 */ /* 0x000fe40007810000 */
[C---:B------:R-:W-:Y:S02]  /*16bc0*/  ISETP.GT.AND P3, PT, R117.reuse, 0x1, PT ;  /* 0x000000017500780c */ /* 0x040fe40003f64270 */
[----:B------:R-:W-:Y:S01]  /*16bd0*/  FMNMX.FTZ R143, R114, R143, !PT ;  /* 0x0000008f728f7209 */ /* 0x000fe20007810000 */
[----:B------:R-:W0:Y:S01]  /*16be0*/  MUFU.TANH R10, R10 ;  /* 0x0000000a000a7308 */ /* 0x000e220000002400 */
[----:B-1----:R-:W-:Y:S02]  /*16bf0*/  FSEL R0, R0, -INF , P2 ;  /* 0xff80000000007808 */ /* 0x002fe40001000000 */
[C---:B------:R-:W-:Y:S01]  /*16c00*/  ISETP.GT.AND P4, PT, R117.reuse, 0x8, PT ;  /* 0x000000087500780c */ /* 0x040fe20003f84270 */
[----:B------:R-:W1:Y:S01]  /*16c10*/  SHFL.BFLY PT, R152, R143, 0x2, 0x1f ;  /* 0x0c401f008f987f89 */ /* 0x000e6200000e0000 */
[----:B------:R-:W-:-:S03]  /*16c20*/  ISETP.GT.AND P5, PT, R117, 0x9, PT ;  /* 0x000000097500780c */ /* 0x000fc60003fa4270 */
[----:B------:R-:W3:Y:S01]  /*16c30*/  MUFU.TANH R20, R20 ;  /* 0x0000001400147308 */ /* 0x000ee20000002400 */
[----:B--2---:R-:W-:Y:S02]  /*16c40*/  FSEL R122, R3, -INF , P3 ;  /* 0xff800000037a7808 */ /* 0x004fe40001800000 */
[----:B------:R-:W-:Y:S02]  /*16c50*/  FMNMX.FTZ R3, R0, R12, !PT ;  /* 0x0000000c00037209 */ /* 0x000fe40007810000 */
[----:B------:R-:W-:-:S03]  /*16c60*/  ISETP.GT.AND P3, PT, R117, 0x10, PT ;  /* 0x000000107500780c */ /* 0x000fc60003f64270 */
[----:B------:R-:W2:Y:S01]  /*16c70*/  MUFU.TANH R21, R21 ;  /* 0x0000001500157308 */ /* 0x000ea20000002400 */
[----:B0-----:R-:W-:Y:S02]  /*16c80*/  FSEL R126, R10, -INF , P4 ;  /* 0xff8000000a7e7808 */ /* 0x001fe40002000000 */
[----:B------:R-:W-:-:S05]  /*16c90*/  ISETP.GT.AND P4, PT, R117, 0x11, PT ;  /* 0x000000117500780c */ /* 0x000fca0003f84270 */
[----:B------:R-:W0:Y:S01]  /*16ca0*/  MUFU.TANH R88, R88 ;  /* 0x0000005800587308 */ /* 0x000e220000002400 */
[----:B---3--:R-:W-:Y:S02]  /*16cb0*/  FSEL R20, R20, -INF , P5 ;  /* 0xff80000014147808 */ /* 0x008fe40002800000 */
[----:B-1----:R-:W-:-:S05]  /*16cc0*/  FMNMX.FTZ R152, R143, R152, !PT ;  /* 0x000000988f987209 */ /* 0x002fca0007810000 */
[----:B------:R-:W-:Y:S01]  /*16cd0*/  MUFU.TANH R89, R89 ;  /* 0x0000005900597308 */ /* 0x000fe20000002400 */
[----:B------:R-:W1:Y:S01]  /*16ce0*/  SHFL.BFLY PT, R121, R152, 0x1, 0x1f ;  /* 0x0c201f0098797f89 */ /* 0x000e6200000e0000 */
[----:B--2---:R-:W-:Y:S02]  /*16cf0*/  FSEL R130, R21, -INF , P3 ;  /* 0xff80000015827808 */ /* 0x004fe40001800000 */
[----:B------:R-:W-:-:S04]  /*16d00*/  ISETP.GT.AND P3, PT, R117, 0x18, PT ;  /* 0x000000187500780c */ /* 0x000fc80003f64270 */
[----:B------:R-:W2:Y:S01]  /*16d10*/  MUFU.TANH R90, R90 ;  /* 0x0000005a005a7308 */ /* 0x000ea20000002400 */
[----:B0-----:R-:W-:Y:S02]  /*16d20*/  FSEL R88, R88, -INF , P4 ;  /* 0xff80000058587808 */ /* 0x001fe40002000000 */
[----:B------:R-:W-:-:S05]  /*16d30*/  ISETP.GT.AND P4, PT, R117, 0x19, PT ;  /* 0x000000197500780c */ /* 0x000fca0003f84270 */
[----:B------:R-:W0:Y:S08]  /*16d40*/  MUFU.TANH R91, R91 ;  /* 0x0000005b005b7308 */ /* 0x000e300000002400 */
[----:B------:R-:W3:Y:S01]  /*16d50*/  MUFU.TANH R92, R92 ;  /* 0x0000005c005c7308 */ /* 0x000ee20000002400 */
[----:B-1----:R-:W-:Y:S02]  /*16d60*/  FMNMX.FTZ R8, R152, R121, !PT ;  /* 0x0000007998087209 */ /* 0x002fe40007810000 */
[----:B------:R-:W-:-:S02]  /*16d70*/  FMNMX.FTZ R121, R122, R3, !PT ;  /* 0x000000037a797209 */ /* 0x000fc40007810000 */
[C---:B------:R-:W-:Y:S01]  /*16d80*/  FSETP.NEU.FTZ.AND P2, PT, R8.reuse, -INF , PT ;  /* 0xff8000000800780b */ /* 0x040fe20003f5d000 */
[----:B------:R-:W-:Y:S01]  /*16d90*/  FMUL.FTZ R123, R8, R9 ;  /* 0x00000009087b7220 */ /* 0x000fe20000410000 */
[----:B------:R-:W-:Y:S01]  /*16da0*/  FMNMX.FTZ R121, R126, R121, !PT ;  /* 0x000000797e797209 */ /* 0x000fe20007810000 */
[----:B------:R-:W1:Y:S01]  /*16db0*/  MUFU.TANH R93, R93 ;  /* 0x0000005d005d7308 */ /* 0x000e620000002400 */
[----:B--2---:R-:W-:Y:S02]  /*16dc0*/  FSEL R90, R90, -INF , P4 ;  /* 0xff8000005a5a7808 */ /* 0x004fe40002000000 */
[----:B------:R-:W-:Y:S02]  /*16dd0*/  FMNMX.FTZ R121, R20, R121, !PT ;  /* 0x0000007914797209 */ /* 0x000fe40007810000 */
[----:B------:R-:W-:Y:S02]  /*16de0*/  FSEL R3, R123, RZ, P2 ;  /* 0x000000ff7b037208 */ /* 0x000fe40001000000 */
        /* <DEDUP_REMOVED lines=9> */
[----:B------:R-:W4:Y:S01]  /*16e80*/  MUFU.TANH R97, R97 ;  /* 0x0000006100617308 */ /* 0x000f220000002400 */
[----:B------:R-:W-:Y:S01]  /*16e90*/  FMNMX.FTZ R121, R94, R121, !PT ;  /* 0x000000795e797209 */ /* 0x000fe20007810000 */
[-CC-:B------:R-:W-:Y:S01]  /*16ea0*/  FFMA.FTZ R89, R100, R9.reuse, -R3.reuse ;  /* 0x0000000964597223 */ /* 0x180fe20000010803 */
[----:B0-----:R-:W-:Y:S01]  /*16eb0*/  FSEL R96, R91, -INF , P3 ;  /* 0xff8000005b607808 */ /* 0x001fe20001800000 */
[--C-:B------:R-:W-:Y:S01]  /*16ec0*/  FFMA.FTZ R152, R102, R9, -R3.reuse ;  /* 0x0000000966987223 */ /* 0x100fe20000010803 */
[----:B------:R-:W-:Y:S01]  /*16ed0*/  FMNMX.FTZ R121, R90, R121, !PT ;  /* 0x000000795a797209 */ /* 0x000fe20007810000 */
[-CC-:B------:R-:W-:Y:S01]  /*16ee0*/  FFMA.FTZ R91, R104, R9.reuse, -R3.reuse ;  /* 0x00000009685b7223 */ /* 0x180fe20000010803 */
[C---:B------:R-:W-:Y:S01]  /*16ef0*/  ISETP.GT.AND P3, PT, R117.reuse, 0x28, PT ;  /* 0x000000287500780c */ /* 0x040fe20003f64270 */
[----:B------:R-:W0:Y:S01]  /*16f00*/  MUFU.TANH R99, R99 ;  /* 0x0000006300637308 */ /* 0x000e220000002400 */
[----:B---3--:R-:W-:Y:S01]  /*16f10*/  FSEL R92, R92, -INF , P4 ;  /* 0xff8000005c5c7808 */ /* 0x008fe20002000000 */
[--C-:B------:R-:W-:Y:S01]  /*16f20*/  FFMA.FTZ R154, R106, R9, -R3.reuse ;  /* 0x000000096a9a7223 */ /* 0x100fe20000010803 */
[----:B------:R-:W-:Y:S01]  /*16f30*/  FMNMX.FTZ R121, R96, R121, !PT ;  /* 0x0000007960797209 */ /* 0x000fe20007810000 */
[-CC-:B------:R-:W-:Y:S01]  /*16f40*/  FFMA.FTZ R140, R140, R9.reuse, -R3.reuse ;  /* 0x000000098c8c7223 */ /* 0x180fe20000010803 */
[----:B------:R-:W-:Y:S01]  /*16f50*/  ISETP.GT.AND P4, PT, R117, 0x29, PT ;  /* 0x000000297500780c */ /* 0x000fe20003f84270 */
[--C-:B------:R-:W-:Y:S01]  /*16f60*/  FFMA.FTZ R142, R142, R9, -R3.reuse ;  /* 0x000000098e8e7223 */ /* 0x100fe20000010803 */
[----:B-1----:R-:W-:Y:S01]  /*16f70*/  FSEL R98, R93, -INF , P3 ;  /* 0xff8000005d627808 */ /* 0x002fe20001800000 */
[----:B------:R-:W1:Y:S01]  /*16f80*/  MUFU.TANH R101, R101 ;  /* 0x0000006500657308 */ /* 0x000e620000002400 */
[----:B------:R-:W-:Y:S01]  /*16f90*/  FMNMX.FTZ R121, R92, R121, !PT ;  /* 0x000000795c797209 */ /* 0x000fe20007810000 */
[-CC-:B------:R-:W-:Y:S01]  /*16fa0*/  FFMA.FTZ R93, R108, R9.reuse, -R3.reuse ;  /* 0x000000096c5d7223 */ /* 0x180fe20000010803 */
[----:B------:R-:W-:Y:S01]  /*16fb0*/  ISETP.GT.AND P3, PT, R117, 0x30, PT ;  /* 0x000000307500780c */ /* 0x000fe20003f64270 */
[-CC-:B------:R-:W-:Y:S01]  /*16fc0*/  FFMA.FTZ R108, R138, R9.reuse, -R3.reuse ;  /* 0x000000098a6c7223 */ /* 0x180fe20000010803 */
[----:B--2---:R-:W-:Y:S01]  /*16fd0*/  FSEL R100, R95, -INF , P4 ;  /* 0xff8000005f647808 */ /* 0x004fe20002000000 */
[--C-:B------:R-:W-:Y:S01]  /*16fe0*/  FFMA.FTZ R95, R110, R9, -R3.reuse ;  /* 0x000000096e5f7223 */ /* 0x100fe20000010803 */
[----:B------:R-:W-:Y:S01]  /*16ff0*/  FMNMX.FTZ R121, R98, R121, !PT ;  /* 0x0000007962797209 */ /* 0x000fe20007810000 */
[----:B------:R-:W2:Y:S01]  /*17000*/  MUFU.TANH R103, R103 ;  /* 0x0000006700677308 */ /* 0x000ea20000002400 */
[----:B------:R-:W-:Y:S01]  /*17010*/  ISETP.GT.AND P4, PT, R117, 0x31, PT ;  /* 0x000000317500780c */ /* 0x000fe20003f84270 */
[-CC-:B------:R-:W-:Y:S01]  /*17020*/  FFMA.FTZ R110, R128, R9.reuse, -R3.reuse ;  /* 0x00000009806e7223 */ /* 0x180fe20000010803 */
[----:B----4-:R-:W-:Y:S01]  /*17030*/  FSEL R134, R97, -INF , P3 ;  /* 0xff80000061867808 */ /* 0x010fe20001800000 */
[--C-:B------:R-:W-:Y:S01]  /*17040*/  FFMA.FTZ R97, R136, R9, -R3.reuse ;  /* 0x0000000988617223 */ /* 0x100fe20000010803 */
[----:B------:R-:W-:Y:S01]  /*17050*/  FMNMX.FTZ R121, R100, R121, !PT ;  /* 0x0000007964797209 */ /* 0x000fe20007810000 */
[-CC-:B------:R-:W-:Y:S01]  /*17060*/  FFMA.FTZ R136, R146, R9.reuse, -R3.reuse ;  /* 0x0000000992887223 */ /* 0x180fe20000010803 */
[----:B------:R-:W-:Y:S01]  /*17070*/  ISETP.GT.AND P3, PT, R117, 0x38, PT ;  /* 0x000000387500780c */ /* 0x000fe20003f64270 */
[----:B------:R-:W3:Y:S01]  /*17080*/  MUFU.TANH R105, R105 ;  /* 0x0000006900697308 */ /* 0x000ee20000002400 */
[----:B0-----:R-:W-:Y:S01]  /*17090*/  FSEL R102, R99, -INF , P4 ;  /* 0xff80000063667808 */ /* 0x001fe20002000000 */
[--C-:B------:R-:W-:Y:S01]  /*170a0*/  FFMA.FTZ R99, R124, R9, -R3.reuse ;  /* 0x000000097c637223 */ /* 0x100fe20000010803 */
[----:B------:R-:W-:Y:S01]  /*170b0*/  FMNMX.FTZ R121, R134, R121, !PT ;  /* 0x0000007986797209 */ /* 0x000fe20007810000 */
[-CC-:B------:R-:W-:Y:S01]  /*170c0*/  FFMA.FTZ R148, R148, R9.reuse, -R3.reuse ;  /* 0x0000000994947223 */ /* 0x180fe20000010803 */
[----:B------:R-:W-:Y:S01]  /*170d0*/  ISETP.GT.AND P4, PT, R117, 0x39, PT ;  /* 0x000000397500780c */ /* 0x000fe20003f84270 */
[--C-:B------:R-:W-:Y:S01]  /*170e0*/  FFMA.FTZ R138, R150, R9, -R3.reuse ;  /* 0x00000009968a7223 */ /* 0x100fe20000010803 */
[----:B-1----:R-:W-:Y:S01]  /*170f0*/  FSEL R206, R101, -INF , P3 ;  /* 0xff80000065ce7808 */ /* 0x002fe20001800000 */
[----:B------:R-:W0:Y:S01]  /*17100*/  MUFU.TANH R107, R107 ;  /* 0x0000006b006b7308 */ /* 0x000e220000002400 */
[----:B------:R-:W-:Y:S01]  /*17110*/  FMNMX.FTZ R121, R102, R121, !PT ;  /* 0x0000007966797209 */ /* 0x000fe20007810000 */
[----:B------:R-:W-:Y:S01]  /*17120*/  FFMA.FTZ R101, R120, R9, -R3 ;  /* 0x0000000978657223 */ /* 0x000fe20000010803 */
[----:B------:R-:W-:-:S02]  /*17130*/  ISETP.GT.AND P3, PT, R117, 0x40, PT ;  /* 0x000000407500780c */ /* 0x000fc40003f64270 */
[----:B--2---:R-:W-:Y:S02]  /*17140*/  FSEL R104, R103, -INF , P4 ;  /* 0xff80000067687808 */ /* 0x004fe40002000000 */
[----:B------:R-:W-:Y:S01]  /*17150*/  FMNMX.FTZ R121, R206, R121, !PT ;  /* 0x00000079ce797209 */ /* 0x000fe20007810000 */
[----:B------:R-:W1:Y:S01]  /*17160*/  MUFU.TANH R109, R109 ;  /* 0x0000006d006d7308 */ /* 0x000e620000002400 */
[----:B------:R-:W-:Y:S02]  /*17170*/  ISETP.GT.AND P4, PT, R117, 0x41, PT ;  /* 0x000000417500780c */ /* 0x000fe40003f84270 */
[----:B---3--:R-:W-:Y:S01]  /*17180*/  FSEL R208, R105, -INF , P3 ;  /* 0xff80000069d07808 */ /* 0x008fe20001800000 */
[--C-:B------:R-:W-:Y:S01]  /*17190*/  FFMA.FTZ R105, R144, R9, -R3.reuse ;  /* 0x0000000990697223 */ /* 0x100fe20000010803 */
[----:B------:R-:W-:Y:S02]  /*171a0*/  FMNMX.FTZ R121, R104, R121, !PT ;  /* 0x0000007968797209 */ /* 0x000fe40007810000 */
[----:B------:R-:W-:Y:S01]  /*171b0*/  ISETP.GT.AND P3, PT, R117, 0x48, PT ;  /* 0x000000487500780c */ /* 0x000fe20003f64270 */
[----:B------:R-:W2:Y:S01]  /*171c0*/  MUFU.TANH R111, R111 ;  /* 0x0000006f006f7308 */ /* 0x000ea20000002400 */
[----:B0-----:R-:W-:Y:S01]  /*171d0*/  FSEL R106, R107, -INF , P4 ;  /* 0xff8000006b6a7808 */ /* 0x001fe20002000000 */
[----:B------:R-:W-:Y:S01]  /*171e0*/  FFMA.FTZ R107, R132, R9, -R3 ;  /* 0x00000009846b7223 */ /* 0x000fe20000010803 */
[----:B------:R-:W-:-:S02]  /*171f0*/  FMNMX.FTZ R121, R208, R121, !PT ;  /* 0x00000079d0797209 */ /* 0x000fc40007810000 */
[----:B------:R-:W-:Y:S02]  /*17200*/  ISETP.GT.AND P4, PT, R117, 0x49, PT ;  /* 0x000000497500780c */ /* 0x000fe40003f84270 */
[----:B------:R-:W-:Y:S01]  /*17210*/  FMNMX.FTZ R121, R106, R121, !PT ;  /* 0x000000796a797209 */ /* 0x000fe20007810000 */
[----:B------:R-:W0:Y:S01]  /*17220*/  MUFU.TANH R113, R113 ;  /* 0x0000007100717308 */ /* 0x000e220000002400 */
[----:B-1----:R-:W-:Y:S01]  /*17230*/  FSEL R210, R109, -INF , P3 ;  /* 0xff8000006dd27808 */ /* 0x002fe20001800000 */
[----:B------:R-:W-:Y:S01]  /*17240*/  FFMA.FTZ R109, R114, R9, -R3 ;  /* 0x00000009726d7223 */ /* 0x000fe20000010803 */
[----:B------:R-:W-:Y:S02]  /*17250*/  ISETP.GT.AND P3, PT, R117, 0x50, PT ;  /* 0x000000507500780c */ /* 0x000fe40003f64270 */
[----:B------:R-:W-:-:S03]  /*17260*/  FMNMX.FTZ R121, R210, R121, !PT ;  /* 0x00000079d2797209 */ /* 0x000fc60007810000 */
[----:B------:R-:W1:Y:S01]  /*17270*/  MUFU.TANH R115, R115 ;  /* 0x0000007300737308 */ /* 0x000e620000002400 */
[----:B--2---:R-:W-:Y:S02]  /*17280*/  FSEL R212, R111, -INF , P4 ;  /* 0xff8000006fd47808 */ /* 0x004fe40002000000 */
[----:B------:R-:W-:Y:S02]  /*17290*/  ISETP.GT.AND P4, PT, R117, 0x51, PT ;  /* 0x000000517500780c */ /* 0x000fe40003f84270 */
[----:B------:R-:W-:-:S03]  /*172a0*/  FMNMX.FTZ R121, R212, R121, !PT ;  /* 0x00000079d4797209 */ /* 0x000fc60007810000 */
[----:B------:R-:W2:Y:S01]  /*172b0*/  MUFU.TANH R118, R118 ;  /* 0x0000007600767308 */ /* 0x000ea20000002400 */
[----:B0-----:R-:W-:Y:S02]  /*172c0*/  FSEL R228, R113, -INF , P3 ;  /* 0xff80000071e47808 */ /* 0x001fe40001800000 */
[----:B------:R-:W-:Y:S02]  /*172d0*/  ISETP.GT.AND P3, PT, R117, 0x58, PT ;  /* 0x000000587500780c */ /* 0x000fe40003f64270 */
[----:B------:R-:W-:-:S03]  /*172e0*/  FMNMX.FTZ R10, R228, R121, !PT ;  /* 0x00000079e40a7209 */ /* 0x000fc60007810000 */
[----:B------:R-:W0:Y:S01]  /*172f0*/  MUFU.TANH R119, R119 ;  /* 0x0000007700777308 */ /* 0x000e220000002400 */
[----:B-1----:R-:W-:Y:S02]  /*17300*/  FSEL R115, R115, -INF , P4 ;  /* 0xff80000073737808 */ /* 0x002fe40002000000 */
[----:B------:R-:W-:Y:S02]  /*17310*/  ISETP.GT.AND P4, PT, R117, 0x59, PT ;  /* 0x000000597500780c */ /* 0x000fe40003f84270 */
[----:B------:R-:W-:-:S03]  /*17320*/  FMNMX.FTZ R10, R115, R10, !PT ;  /* 0x0000000a730a7209 */ /* 0x000fc60007810000 */
[----:B------:R-:W-:Y:S01]  /*17330*/  MUFU.EX2 R156, R156 ;  /* 0x0000009c009c7308 */ /* 0x000fe20000000800 */
[----:B--2---:R-:W-:Y:S01]  /*17340*/  FSEL R111, R118, -INF , P3 ;  /* 0xff800000766f7808 */ /* 0x004fe20001800000 */
[-CC-:B------:R-:W-:Y:S01]  /*17350*/  FFMA.FTZ R118, R112, R9.reuse, -R3.reuse ;  /* 0x0000000970767223 */ /* 0x180fe20000010803 */
[----:B------:R-:W-:Y:S02]  /*17360*/  FFMA.FTZ R112, R116, R9, -R3 ;  /* 0x0000000974707223 */ /* 0x000fe40000010803 */
[----:B------:R-:W-:-:S03]  /*17370*/  FMNMX.FTZ R10, R111, R10, !PT ;  /* 0x0000000a6f0a7209 */ /* 0x000fc60007810000 */
[----:B------:R-:W-:Y:S01]  /*17380*/  MUFU.EX2 R21, R21 ;  /* 0x0000001500157308 */ /* 0x000fe20000000800 */
[----:B0-----:R-:W-:-:S04]  /*17390*/  FSEL R119, R119, -INF , P4 ;  /* 0xff80000077777808 */ /* 0x001fc80002000000 */
[----:B------:R-:W-:-:S03]  /*173a0*/  FMNMX.FTZ R10, R119, R10, !PT ;  /* 0x0000000a770a7209 */ /* 0x000fc60007810000 */
[----:B------:R-:W-:Y:S02]  /*173b0*/  MUFU.EX2 R158, R158 ;  /* 0x0000009e009e7308 */ /* 0x000fe40000000800 */
[----:B------:R-:W0:Y:S06]  /*173c0*/  SHFL.BFLY PT, R103, R10, 0x2, 0x1f ;  /* 0x0c401f000a677f89 */ /* 0x000e2c00000e0000 */
[----:B------:R-:W-:Y:S08]  /*173d0*/  MUFU.EX2 R89, R89 ;  /* 0x0000005900597308 */ /* 0x000ff00000000800 */
[----:B------:R-:W-:Y:S08]  /*173e0*/  MUFU.EX2 R152, R152 ;  /* 0x0000009800987308 */ /* 0x000ff00000000800 */
[----:B------:R-:W-:Y:S01]  /*173f0*/  MUFU.EX2 R91, R91 ;  /* 0x0000005b005b7308 */ /* 0x000fe20000000800 */
[----:B0-----:R-:W-:-:S05]  /*17400*/  FMNMX.FTZ R103, R10, R103, !PT ;  /* 0x000000670a677209 */ /* 0x001fca0007810000 */
[----:B------:R-:W0:Y:S02]  /*17410*/  SHFL.BFLY PT, R10, R103, 0x1, 0x1f ;  /* 0x0c201f00670a7f89 */ /* 0x000e2400000e0000 */
        /* <DEDUP_REMOVED lines=39> */
[----:B------:R-:W-:-:S03]  /*17690*/  FFMA.FTZ R139, R111, R9, -R113 ;  /* 0x000000096f8b7223 */ /* 0x000fc60000010871 */
[----:B------:R-:W2:Y:S01]  /*176a0*/  MUFU.EX2 R120, R120 ;  /* 0x0000007800787308 */ /* 0x000ea20000000800 */
[----:B0-----:R-:W-:-:S04]  /*176b0*/  FFMA.FTZ R12, R3, R5, R156 ;  /* 0x00000005030c7223 */ /* 0x001fc8000001009c */
[----:B------:R-:W-:-:S03]  /*176c0*/  FADD.FTZ R13, R21, R12 ;  /* 0x0000000c150d7221 */ /* 0x000fc60000010000 */
[----:B------:R-:W0:Y:S01]  /*176d0*/  MUFU.EX2 R159, R159 ;  /* 0x0000009f009f7308 */ /* 0x000e220000000800 */
[----:B-1----:R-:W-:Y:S01]  /*176e0*/  FFMA.FTZ R5, R0, R4, R157 ;  /* 0x0000000400057223 */ /* 0x002fe2000001009d */
[----:B------:R-:W-:-:S04]  /*176f0*/  FADD.FTZ R12, R158, R13 ;  /* 0x0000000d9e0c7221 */ /* 0x000fc80000010000 */
[----:B------:R-:W-:Y:S02]  /*17700*/  FADD.FTZ R13, R89, R12 ;  /* 0x0000000c590d7221 */ /* 0x000fe40000010000 */
        /* <DEDUP_REMOVED lines=18> */
[----:B------:R-:W-:-:S06]  /*17830*/  FADD.FTZ R5, R95, R12 ;  /* 0x0000000c5f057221 */ /* 0x000fcc0000010000 */
        /* <DEDUP_REMOVED lines=16> */
[----:B------:R-:W-:-:S06]  /*17940*/  FFMA.FTZ R12, R115, R9, -R113 ;  /* 0x00000009730c7223 */ /* 0x000fcc0000010871 */
        /* <DEDUP_REMOVED lines=16> */
[----:B------:R-:W-:-:S05]  /*17a50*/  VIADD R4, R15, 0x2a840 ;  /* 0x0002a8400f047836 */ /* 0x000fca0000000000 */
[----:B------:R-:W-:Y:S01]  /*17a60*/  PRMT R4, R177, 0x654, R4 ;  /* 0x00000654b1047816 */ /* 0x000fe20000000004 */
[----:B------:R-:W2:Y:S01]  /*17a70*/  MUFU.EX2 R142, R142 ;  /* 0x0000008e008e7308 */ /* 0x000ea20000000800 */
[----:B0-----:R-:W-:Y:S01]  /*17a80*/  FADD.FTZ R13, R107, R100 ;  /* 0x000000646b0d7221 */ /* 0x001fe20000010000 */
[----:B------:R-:W-:Y:S01]  /*17a90*/  FFMA.FTZ R100, R119, R9, -R113 ;  /* 0x0000000977647223 */ /* 0x000fe20000010871 */
        /* <DEDUP_REMOVED lines=23> */
[----:B--2---:R-:W-:-:S03]  /*17c10*/  FADD.FTZ R5, R109, R102 ;  /* 0x000000666d057221 */ /* 0x004fc60000010000 */
[----:B-1----:R-:W-:Y:S01]  /*17c20*/  FADD.FTZ R4, R100, R13 ;  /* 0x0000000d64047221 */ /* 0x002fe20000010000 */
[----:B------:R-:W-:Y:S06]  /*17c30*/  @!P0 BRA `(.L_x_2881) ;  /* 0x0000000000048947 */ /* 0x000fec0003800000 */
[----:B------:R-:W-:Y:S01]  /*17c40*/  BPT.TRAP 0x1 ;  /* 0x000000040000795c */ /* 0x000fe20000300000 */
.L_x_2881:
[C---:B------:R-:W-:Y:S01]  /*17c50*/  ISETP.GT.AND P2, PT, R14.reuse, R7, PT ;  /* 0x000000070e00720c */ /* 0x040fe20003f44270 */
        /* <DEDUP_REMOVED lines=34> */
.L_x_2869:
[----:B------:R-:W-:Y:S05]  /*17e80*/  BSYNC B0 ;  /* 0x0000000000007941 */ /* 0x000fea0003800000 */
.L_x_2868:
[----:B------:R-:W-:Y:S01]  /*17e90*/  ISETP.GE.AND P1, PT, R14, RZ, PT ;  /* 0x000000ff0e00720c */ /* 0x000fe20003f26270 */
[----:B------:R-:W-:-:S12]  /*17ea0*/  BSSY B0, `(.L_x_2883) ;  /* 0x0000260000007945 */ /* 0x000fd80003800000 */
[----:B------:R-:W-:Y:S05]  /*17eb0*/  @!P1 BRA `(.L_x_2884) ;  /* 0x0000002400789947 */ /* 0x000fea0003800000 */
[----:B------:R-:W-:Y:S01]  /*17ec0*/  IMAD.MOV.U32 R12, RZ, RZ, R10 ;  /* 0x000000ffff0c7224 */ /* 0x000fe200078e000a */
[----:B------:R-:W-:Y:S01]  /*17ed0*/  MOV R20, R162 ;  /* 0x000000a200147202 */ /* 0x000fe20000000f00 */
[----:B------:R-:W-:Y:S02]  /*17ee0*/  IMAD.MOV.U32 R7, RZ, RZ, R8 ;  /* 0x000000ffff077224 */ /* 0x000fe400078e0008 */
[----:B------:R-:W-:-:S07]  /*17ef0*/  IMAD.MOV.U32 R15, RZ, RZ, R167 ;  /* 0x000000ffff0f7224 */ /* 0x000fce00078e00a7 */
.L_x_2897:
[----:B------:R-:W-:-:S05]  /*17f00*/  VIADD R13, R20, 0x1 ;  /* 0x00000001140d7836 */ /* 0x000fca0000000000 */
[----:B------:R-:W-:-:S04]  /*17f10*/  ISETP.NE.AND P1, PT, R13, 0x2, PT ;  /* 0x000000020d00780c */ /* 0x000fc80003f25270 */
[----:B------:R-:W-:Y:S02]  /*17f20*/  SEL R13, R13, RZ, P1 ;  /* 0x000000ff0d0d7207 */ /* 0x000fe40000800000 */
[----:B------:R-:W-:-:S03]  /*17f30*/  SEL R8, RZ, 0x1, P1 ;  /* 0x00000001ff087807 */ /* 0x000fc60000800000 */
[----:B------:R-:W-:Y:S01]  /*17f40*/  IMAD.MOV.U32 R162, RZ, RZ, R13 ;  /* 0x000000ffffa27224 */ /* 0x000fe200078e000d */
[----:B------:R-:W-:Y:S01]  /*17f50*/  LOP3.LUT R167, R15, R8, RZ, 0x3c, !PT ;  /* 0x000000080fa77212 */ /* 0x000fe200078e3cff */
[----:B------:R-:W-:Y:S06]  /*17f60*/  @!P0 BRA `(.L_x_2885) ;  /* 0x0000000000048947 */ /* 0x000fec0003800000 */
[----:B------:R-:W-:Y:S01]  /*17f70*/  BPT.TRAP 0x1 ;  /* 0x000000040000795c */ /* 0x000fe20000300000 */
.L_x_2885:
[----:B------:R-:W-:Y:S01]  /*17f80*/  IMAD R10, R162, 0x8, R2 ;  /* 0x00000008a20a7824 */ /* 0x000fe200078e0202 */
[----:B------:R-:W-:-:S04]  /*17f90*/  SHF.L.U32 R11, R167, 0x1f, RZ ;  /* 0x0000001fa70b7819 */ /* 0x000fc800000006ff */
[----:B------:R0:W1:Y:S01]  /*17fa0*/  SYNCS.PHASECHK.TRANS64.TRYWAIT P1, [R10+URZ+0x2a830], R11 ;  /* 0x02a8300b0a0075a7 */ /* 0x000062000802017f */
[----:B------:R-:W-:Y:S05]  /*17fb0*/  @!P0 BRA `(.L_x_2886) ;  /* 0x0000000000048947 */ /* 0x000fea0003800000 */
[----:B------:R-:W-:Y:S01]  /*17fc0*/  BPT.TRAP 0x1 ;  /* 0x000000040000795c */ /* 0x000fe20000300000 */
.L_x_2886:
[----:B------:R-:W-:Y:S01]  /*17fd0*/  BSSY B1, `(.L_x_2887) ;  /* 0x0000006000017945 */ /* 0x000fe20003800000 */
[----:B------:R-:W-:Y:S02]  /*17fe0*/  IMAD R8, R162, 0x900, R6 ;  /* 0x00000900a2087824 */ /* 0x000fe400078e0206 */
[----:B------:R-:W-:Y:S01]  /*17ff0*/  IMAD.MOV.U32 R9, RZ, RZ, 0x40000040 ;  /* 0x40000040ff097424 */ /* 0x000fe200078e00ff */
[----:B-1----:R-:W-:Y:S06]  /*18000*/  @P1 BRA `(.L_x_2888) ;  /* 0x0000000000081947 */ /* 0x002fec0003800000 */
[----:B------:R-:W1:Y:S02]  /*18010*/  SYNCS.PHASECHK.TRANS64.TRYWAIT P1, [R10+URZ+0x2a830], R11 ;  /* 0x02a8300b0a0075a7 */ /* 0x000e64000802017f */
[----:B-1----:R-:W-:Y:S05]  /*18020*/  @!P1 BRA `(.L_x_2889) ;  /* 0x000000d000549947 */ /* 0x002fea0003800000 */
.L_x_2888:
[----:B------:R-:W-:Y:S05]  /*18030*/  BSYNC B1 ;  /* 0x0000000000017941 */ /* 0x000fea0003800000 */
.L_x_2887:
        /* <DEDUP_REMOVED lines=54> */
[----:B------:R-:W-:Y:S01]  /*183a0*/  VIADD R10, R8, 0x304 ;  /* 0x00000304080a7836 */ /* 0x000fe20000000000 */
[----:B------:R-:W-:Y:S01]  /*183b0*/  MOV R11, 0x40000040 ;  /* 0x40000040000b7802 */ /* 0x000fe20000000f00 */
[----:B------:R-:W-:-:S02]  /*183c0*/  WARPGROUP.DEPBAR.LE gsb0, 0x0 ;  /* 0x00008000000079c5 */ /* 0x000fc40000010000 */
[----:B------:R-:W-:-:S08]  /*183d0*/  WARPGROUP.ARRIVE ;  /* 0x00000000000079c5 */ /* 0x000fd00000000000 */
        /* <DEDUP_REMOVED lines=120> */
.L_x_2890:
[----:B------:R-:W-:Y:S01]  /*18b60*/  SHF.L.U32 R8, R15, 0x1f, RZ ;  /* 0x0000001f0f087819 */ /* 0x000fe200000006ff */
[----:B------:R-:W-:-:S04]  /*18b70*/  IMAD R11, R20, 0x8, R2 ;  /* 0x00000008140b7824 */ /* 0x000fc800078e0202 */
[----:B------:R0:W1:Y:S01]  /*18b80*/  SYNCS.PHASECHK.TRANS64.TRYWAIT P1, [R11+URZ+0x2a850], R8 ;  /* 0x02a850080b0075a7 */ /* 0x000062000802017f */
[----:B------:R-:W-:Y:S05]  /*18b90*/  @!P0 BRA `(.L_x_2891) ;  /* 0x0000000000048947 */ /* 0x000fea0003800000 */
[----:B------:R-:W-:Y:S01]  /*18ba0*/  BPT.TRAP 0x1 ;  /* 0x000000040000795c */ /* 0x000fe20000300000 */
.L_x_2891:
        /* <DEDUP_REMOVED lines=9> */
.L_x_2893:
[----:B------:R-:W-:Y:S05]  /*18c40*/  BSYNC B1 ;  /* 0x0000000000017941 */ /* 0x000fea0003800000 */
.L_x_2892:
[----:B01----:R-:W-:Y:S01]  /*18c50*/  IMAD.MOV.U32 R8, RZ, RZ, R0 ;  /* 0x000000ffff087224 */ /* 0x003fe200078e0000 */
[----:B------:R-:W-:Y:S01]  /*18c60*/  WARPGROUP.ARRIVE ;  /* 0x00000000000079c5 */ /* 0x000fe20000000000 */
[----:B------:R-:W-:-:S03]  /*18c70*/  IMAD.MOV.U32 R9, RZ, RZ, 0x40000040 ;  /* 0x40000040ff097424 */ /* 0x000fc600078e00ff */
[----:B------:R-:W-:Y:S01]  /*18c80*/  R2UR UR6, R8 ;  /* 0x00000000080672ca */ /* 0x000fe200000e0000 */
[----:B------:R-:W-:Y:S01]  /*18c90*/  VIADD R8, R0, 0x80 ;  /* 0x0000008000087836 */ /* 0x000fe20000000000 */
[----:B------:R-:W-:Y:S02]  /*18ca0*/  R2UR UR7, R9 ;  /* 0x00000000090772ca */ /* 0x000fe400000e0000 */
[----:B------:R-:W-:-:S11]  /*18cb0*/  MOV R9, 0x40000040 ;  /* 0x4000004000097802 */ /* 0x000fd60000000f00 */
        /* <DEDUP_REMOVED lines=37> */
.L_x_2895:
        /* <DEDUP_REMOVED lines=142> */
[----:B-1----:R-:W-:-:S03]  /*197f0*/  FMNMX.FTZ R8, R134, R9, !PT ;  /* 0x0000000986087209 */ /* 0x002fc60007810000 */
[----:B------:R-:W0:Y:S01]  /*19800*/  SHFL.BFLY PT, R9, R0, 0x2, 0x1f ;  /* 0x0c401f0000097f89 */ /* 0x000e2200000e0000 */
[----:B--2---:R-:W-:-:S05]  /*19810*/  FMNMX.FTZ R3, R93, R8, !PT ;  /* 0x000000085d037209 */ /* 0x004fca0007810000 */
[----:B------:R-:W1:Y:S01]  /*19820*/  SHFL.BFLY PT, R8, R3, 0x2, 0x1f ;  /* 0x0c401f0003087f89 */ /* 0x000e6200000e0000 */
[----:B0-----:R-:W-:Y:S01]  /*19830*/  FMNMX.FTZ R95, R0, R9, !PT ;  /* 0x00000009005f7209 */ /* 0x001fe20007810000 */
[----:B------:R-:W-:Y:S01]  /*19840*/  IMAD.U32 R9, RZ, RZ, UR42 ;  /* 0x0000002aff097e24 */ /* 0x000fe2000f8e00ff */
[----:B-1----:R-:W-:-:S03]  /*19850*/  FMNMX.FTZ R97, R3, R8, !PT ;  /* 0x0000000803617209 */ /* 0x002fc60007810000 */
[----:B------:R-:W0:Y:S04]  /*19860*/  SHFL.BFLY PT, R8, R95, 0x1, 0x1f ;  /* 0x0c201f005f087f89 */ /* 0x000e2800000e0000 */
[----:B------:R-:W1:Y:S01]  /*19870*/  SHFL.BFLY PT, R10, R97, 0x1, 0x1f ;  /* 0x0c201f00610a7f89 */ /* 0x000e6200000e0000 */
[----:B0-----:R-:W-:Y:S02]  /*19880*/  FMNMX.FTZ R8, R95, R8, !PT ;  /* 0x000000085f087209 */ /* 0x001fe40007810000 */
[----:B-1----:R-:W-:-:S03]  /*19890*/  FMNMX.FTZ R10, R97, R10, !PT ;  /* 0x0000000a610a7209 */ /* 0x002fc60007810000 */
[C---:B------:R-:W-:Y:S01]  /*198a0*/  FMUL.FTZ R121, R8.reuse, R9 ;  /* 0x0000000908797220 */ /* 0x040fe20000410000 */
[----:B------:R-:W-:-:S03]  /*198b0*/  FADD.FTZ R7, -R8, R7 ;  /* 0x0000000708077221 */ /* 0x000fc60000010100 */
[-CC-:B------:R-:W-:Y:S01]  /*198c0*/  FFMA.FTZ R117, R136, R9.reuse, -R121.reuse ;  /* 0x0000000988757223 */ /* 0x180fe20000010879 */
[-CC-:B------:R-:W-:Y:S01]  /*198d0*/  FFMA.FTZ R136, R21, R9.reuse, -R121.reuse ;  /* 0x0000000915887223 */ /* 0x180fe20000010879 */
[-CC-:B------:R-:W-:Y:S01]  /*198e0*/  FFMA.FTZ R21, R89, R9.reuse, -R121.reuse ;  /* 0x0000000959157223 */ /* 0x180fe20000010879 */
[C---:B------:R-:W-:Y:S01]  /*198f0*/  FADD.FTZ R0, -R10.reuse, R12 ;  /* 0x0000000c0a007221 */ /* 0x040fe20000010100 */
[-C--:B------:R-:W-:Y:S01]  /*19900*/  FMUL.FTZ R89, R10, R9.reuse ;  /* 0x000000090a597220 */ /* 0x080fe20000410000 */
[-C--:B------:R-:W-:Y:S01]  /*19910*/  FFMA.FTZ R99, R20, R9.reuse, -R121 ;  /* 0x0000000914637223 */ /* 0x080fe20000010879 */
[-C--:B------:R-:W-:Y:S01]  /*19920*/  FMUL.FTZ R7, R7, R9.reuse ;  /* 0x0000000907077220 */ /* 0x080fe20000410000 */
[-C--:B------:R-:W-:Y:S01]  /*19930*/  FMUL.FTZ R0, R0, R9.reuse ;  /* 0x0000000900007220 */ /* 0x080fe20000410000 */
[-C--:B------:R-:W-:Y:S01]  /*19940*/  FFMA.FTZ R157, R15, R9.reuse, -R89 ;  /* 0x000000090f9d7223 */ /* 0x080fe20000010859 */
[-C--:B------:R-:W-:Y:S01]  /*19950*/  FFMA.FTZ R119, R88, R9.reuse, -R121 ;  /* 0x0000000958777223 */ /* 0x080fe20000010879 */
[-C--:B------:R-:W-:Y:S01]  /*19960*/  FFMA.FTZ R90, R90, R9.reuse, -R89 ;  /* 0x000000095a5a7223 */ /* 0x080fe20000010859 */
[----:B------:R-:W-:Y:S01]  /*19970*/  MUFU.EX2 R3, R7 ;  /* 0x0000000700037308 */ /* 0x000fe20000000800 */
[-C--:B------:R-:W-:Y:S01]  /*19980*/  FFMA.FTZ R97, R92, R9.reuse, -R121 ;  /* 0x000000095c617223 */ /* 0x080fe20000010879 */
        /* <DEDUP_REMOVED lines=8> */
[-C--:B------:R-:W-:Y:S01]  /*19a10*/  FFMA.FTZ R95, R100, R9.reuse, -R121 ;  /* 0x00000009645f7223 */ /* 0x080fe20000010879 */
[-CC-:B------:R-:W-:Y:S01]  /*19a20*/  FFMA.FTZ R155, R102, R9.reuse, -R89.reuse ;  /* 0x00000009669b7223 */ /* 0x180fe20000010859 */
        /* <DEDUP_REMOVED lines=14> */
[-CC-:B------:R-:W-:Y:S01]  /*19b10*/  FFMA.FTZ R144, R156, R9.reuse, -R121.reuse ;  /* 0x000000099c907223 */ /* 0x180fe20000010879 */
[-CC-:B------:R-:W-:Y:S01]  /*19b20*/  FFMA.FTZ R107, R158, R9.reuse, -R121.reuse ;  /* 0x000000099e6b7223 */ /* 0x180fe20000010879 */
[-C--:B------:R-:W-:Y:S01]  /*19b30*/  FFMA.FTZ R20, R186, R9.reuse, -R121 ;  /* 0x00000009ba147223 */ /* 0x080fe20000010879 */
[-C--:B------:R-:W-:Y:S01]  /*19b40*/  FFMA.FTZ R147, R116, R9.reuse, -R89 ;  /* 0x0000000974937223 */ /* 0x080fe20000010859 */
[-CC-:B------:R-:W-:Y:S01]  /*19b50*/  FFMA.FTZ R105, R206, R9.reuse, -R121.reuse ;  /* 0x00000009ce697223 */ /* 0x180fe20000010879 */
[-C--:B------:R-:W-:Y:S01]  /*19b60*/  FFMA.FTZ R140, R208, R9.reuse, -R121 ;  /* 0x00000009d08c7223 */ /* 0x080fe20000010879 */
[----:B------:R-:W0:Y:S01]  /*19b70*/  MUFU.EX2 R119, R119 ;  /* 0x0000007700777308 */ /* 0x000e220000000800 */
[-C--:B------:R-:W-:Y:S01]  /*19b80*/  FFMA.FTZ R141, R120, R9.reuse, -R89 ;  /* 0x00000009788d7223 */ /* 0x080fe20000010859 */
[-CC-:B------:R-:W-:Y:S01]  /*19b90*/  FFMA.FTZ R103, R210, R9.reuse, -R121.reuse ;  /* 0x00000009d2677223 */ /* 0x180fe20000010879 */
        /* <DEDUP_REMOVED lines=8> */
[----:B------:R-:W-:-:S05]  /*19c20*/  FFMA.FTZ R100, R91, R9, -R121 ;  /* 0x000000095b647223 */ /* 0x000fca0000010879 */
        /* <DEDUP_REMOVED lines=19> */
[----:B------:R-:W-:-:S06]  /*19d60*/  FFMA.FTZ R112, R122, R9, -R89 ;  /* 0x000000097a707223 */ /* 0x000fcc0000010859 */
        /* <DEDUP_REMOVED lines=39> */
[----:B0-----:R-:W-:Y:S01]  /*19fe0*/  FADD.FTZ R5, R147, R4 ;  /* 0x0000000493057221 */ /* 0x001fe20000010000 */
[----:B------:R-:W-:-:S04]  /*19ff0*/  IMAD R4, R13, 0x8, R2 ;  /* 0x000000080d047824 */ /* 0x000fc800078e0202 */
[----:B------:R-:W-:Y:S02]  /*1a000*/  VIADD R4, R4, 0x2a840 ;  /* 0x0002a84004047836 */ /* 0x000fe40000000000 */
[----:B------:R-:W0:Y:S01]  /*1a010*/  MUFU.EX2 R140, R140 ;  /* 0x0000008c008c7308 */ /* 0x000e220000000800 */
[----:B--2---:R-:W-:Y:S02]  /*1a020*/  FADD.FTZ R15, R105, R118 ;  /* 0x00000076690f7221 */ /* 0x004fe40000010000 */
[----:B------:R-:W-:-:S04]  /*1a030*/  PRMT R4, R177, 0x654, R4 ;  /* 0x00000654b1047816 */ /* 0x000fc80000000004 */
[----:B------:R2:W-:Y:S01]  /*1a040*/  SYNCS.ARRIVE.TRANS64.RED.A1T0 RZ, [R4+URZ], RZ ;  /* 0x000000ff04ff79a7 */ /* 0x0005e2000810043f */
[----:B------:R-:W3:Y:S01]  /*1a050*/  MUFU.EX2 R141, R141 ;  /* 0x0000008d008d7308 */ /* 0x000ee20000000800 */
[----:B-1----:R-:W-:-:S07]  /*1a060*/  FADD.FTZ R118, R110, R5 ;  /* 0x000000056e767221 */ /* 0x002fce0000010000 */
[----:B------:R-:W1:Y:S01]  /*1a070*/  MUFU.EX2 R103, R103 ;  /* 0x0000006700677308 */ /* 0x000e620000000800 */
[----:B0-----:R-:W-:-:S07]  /*1a080*/  FADD.FTZ R120, R140, R15 ;  /* 0x0000000f8c787221 */ /* 0x001fce0000010000 */
[----:B------:R-:W0:Y:S01]  /*1a090*/  MUFU.EX2 R112, R112 ;  /* 0x0000007000707308 */ /* 0x000e220000000800 */
[----:B---3--:R-:W-:Y:S01]  /*1a0a0*/  FADD.FTZ R5, R141, R118 ;  /* 0x000000768d057221 */ /* 0x008fe20000010000 */
[----:B------:R-:W-:-:S06]  /*1a0b0*/  FFMA.FTZ R118, R93, R9, -R89 ;  /* 0x000000095d767223 */ /* 0x000fcc0000010859 */
[----:B------:R-:W3:Y:S01]  /*1a0c0*/  MUFU.EX2 R12, R12 ;  /* 0x0000000c000c7308 */ /* 0x000ee20000000800 */
[----:B-1----:R-:W-:-:S07]  /*1a0d0*/  FADD.FTZ R13, R103, R120 ;  /* 0x00000078670d7221 */ /* 0x002fce0000010000 */
[----:B------:R-:W1:Y:S01]  /*1a0e0*/  MUFU.EX2 R143, R143 ;  /* 0x0000008f008f7308 */ /* 0x000e620000000800 */
[----:B0-----:R-:W-:-:S07]  /*1a0f0*/  FADD.FTZ R120, R112, R5 ;  /* 0x0000000570787221 */ /* 0x001fce0000010000 */
        /* <DEDUP_REMOVED lines=24> */
.L_x_2896:
[C---:B------:R-:W-:Y:S01]  /*1a280*/  ISETP.GT.AND P1, PT, R14.reuse, RZ, PT ;  /* 0x000000ff0e00720c */ /* 0x040fe20003f24270 */
        /* <DEDUP_REMOVED lines=32> */
[----:B0-----:R-:W-:Y:S06]  /*1a490*/  @P1 BRA `(.L_x_2897) ;  /* 0xffffffd800981947 */ /* 0x001fec000383ffff */
.L_x_2884:
[----:B------:R-:W-:Y:S05]  /*1a4a0*/  BSYNC B0 ;  /* 0x0000000000007941 */ /* 0x000fea0003800000 */
.L_x_2883:
        /* <DEDUP_REMOVED lines=67> */
.L_x_2898:
[----:B------:R-:W-:Y:S01]  /*1a8e0*/  IMAD R12, R162, 0x8, R2 ;  /* 0x00000008a20c7824 */ /* 0x000fe200078e0202 */
[----:B------:R-:W-:-:S04]  /*1a8f0*/  SHF.L.U32 R3, R167, 0x1f, RZ ;  /* 0x0000001fa7037819 */ /* 0x000fc800000006ff */
[----:B------:R0:W1:Y:S01]  /*1a900*/  SYNCS.PHASECHK.TRANS64.TRYWAIT P1, [R12+URZ+0x2a850], R3 ;  /* 0x02a850030c0075a7 */ /* 0x000062000802017f */
[----:B------:R-:W-:Y:S05]  /*1a910*/  @!P0 BRA `(.L_x_2899) ;  /* 0x0000000000048947 */ /* 0x000fea0003800000 */
[----:B------:R-:W-:Y:S01]  /*1a920*/  BPT.TRAP 0x1 ;  /* 0x000000040000795c */ /* 0x000fe20000300000 */
.L_x_2899:
        /* <DEDUP_REMOVED lines=9> */
.L_x_2901:
[----:B------:R-:W-:Y:S05]  /*1a9c0*/  BSYNC B0 ;  /* 0x0000000000007941 */ /* 0x000fea0003800000 */
.L_x_2900:
[----:B------:R-:W-:Y:S01]  /*1a9d0*/  IMAD.MOV.U32 R2, RZ, RZ, R0 ;  /* 0x000000ffff027224 */ /* 0x000fe200078e0000 */
[----:B------:R-:W-:Y:S01]  /*1a9e0*/  WARPGROUP.ARRIVE ;  /* 0x00000000000079c5 */ /* 0x000fe20000000000 */
[----:B01----:R-:W-:-:S03]  /*1a9f0*/  IMAD.MOV.U32 R3, RZ, RZ, 0x40000040 ;  /* 0x40000040ff037424 */ /* 0x003fc600078e00ff */
        /* <DEDUP_REMOVED lines=28> */
[----:B------:R-:W-:Y:S01]  /*1abc0*/  IMAD.MOV.U32 R3, RZ, RZ, 0x40000040 ;  /* 0x40000040ff037424 */ /* 0x000fe200078e00ff */
[----:B------:R-:W-:Y:S02]  /*1abd0*/  IADD3 R2, R0, 0x280, RZ ;  /* 0x0000028000027810 */ /* 0x000fe40007ffe0ff */
[----:B------:R-:W0:Y:S02]  /*1abe0*/  SHFL.BFLY PT, R0, R5, 0x2, 0x1f ;  /* 0x0c401f0005007f89 */ /* 0x000e2400000e0000 */
[----:B0-----:R-:W-:Y:S01]  /*1abf0*/  FADD.FTZ R0, R0, R5 ;  /* 0x0000000500007221 */ /* 0x001fe20000010000 */
[----:B------:R-:W-:-:S02]  /*1ac00*/  WARPGROUP.DEPBAR.LE gsb0, 0x0 ;  /* 0x00008000000079c5 */ /* 0x000fc40000010000 */
[----:B------:R-:W-:-:S06]  /*1ac10*/  WARPGROUP.ARRIVE ;  /* 0x00000000000079c5 */ /* 0x000fcc0000000000 */
[----:B------:R-:W-:Y:S01]  /*1ac20*/  HGMMA.64x128x16.F32.BF16 R24, R140, gdesc[UR4].tnspB, R24, gsb0 ;  /* 0x41e000048c187df0 */ /* 0x000fe20008001818 */
[----:B------:R-:W-:Y:S02]  /*1ac30*/  R2UR UR6, R2 ;  /* 0x00000000020672ca */ /* 0x000fe400000e0000 */
[----:B------:R-:W-:Y:S02]  /*1ac40*/  R2UR UR7, R3 ;  /* 0x00000000030772ca */ /* 0x000fe400000e0000 */
[----:B------:R-:W0:Y:S02]  /*1ac50*/  SHFL.BFLY PT, R3, R4, 0x2, 0x1f ;  /* 0x0c401f0004037f89 */ /* 0x000e2400000e0000 */
[----:B0-----:R-:W-:Y:S01]  /*1ac60*/  FADD.FTZ R2, R3, R4 ;  /* 0x0000000403027221 */ /* 0x001fe20000010000 */
[----:B------:R-:W-:Y:S01]  /*1ac70*/  IMAD.MOV.U32 R4, RZ, RZ, RZ ;  /* 0x000000ffff047224 */ /* 0x000fe200078e00ff */
[----:B------:R-:W0:Y:S04]  /*1ac80*/  SHFL.BFLY PT, R3, R0, 0x1, 0x1f ;  /* 0x0c201f0000037f89 */ /* 0x000e2800000e0000 */
[----:B------:R-:W1:Y:S01]  /*1ac90*/  SHFL.BFLY PT, R7, R2, 0x1, 0x1f ;  /* 0x0c201f0002077f89 */ /* 0x000e6200000e0000 */
[----:B0-----:R-:W-:Y:S01]  /*1aca0*/  FADD.FTZ R13, R0, R3 ;  /* 0x00000003000d7221 */ /* 0x001fe20000010000 */
[----:B------:R-:W-:-:S02]  /*1acb0*/  IMAD.MOV.U32 R3, RZ, RZ, -0x800000 ;  /* 0xff800000ff037424 */ /* 0x000fc400078e00ff */
[----:B------:R-:W-:Y:S02]  /*1acc0*/  IMAD.MOV.U32 R0, RZ, RZ, -0x800000 ;  /* 0xff800000ff007424 */ /* 0x000fe400078e00ff */
[----:B-1----:R-:W-:Y:S01]  /*1acd0*/  FADD.FTZ R14, R2, R7 ;  /* 0x00000007020e7221 */ /* 0x002fe20000010000 */
[----:B------:R-:W-:Y:S01]  /*1ace0*/  FSETP.NE.FTZ.AND P1, PT, R13, RZ, PT ;  /* 0x000000ff0d00720b */ /* 0x000fe20003f35000 */
[----:B------:R-:W-:-:S03]  /*1acf0*/  IMAD.MOV.U32 R7, RZ, RZ, RZ ;  /* 0x000000ffff077224 */ /* 0x000fc600078e00ff */
        /* <DEDUP_REMOVED lines=13> */
[----:B------:R-:W-:Y:S03]  /*1add0*/  HGMMA.64x128x16.F32.BF16 R24, R136, gdesc[UR4].tnspB, R24, gsb0 ;  /* 0x41e0000488187df0 */ /* 0x000fe60008001818 */
[----:B------:R-:W-:Y:S02]  /*1ade0*/  WARPGROUP.DEPBAR.LE gsb0, 0x0 ;  /* 0x00008000000079c5 */ /* 0x000fe40000010000 */
[----:B--23--:R-:W-:Y:S05]  /*1adf0*/  @!P0 BRA `(.L_x_2903) ;  /* 0x0000000000048947 */ /* 0x00cfea0003800000 */
[----:B------:R-:W-:Y:S01]  /*1ae00*/  BPT.TRAP 0x1 ;  /* 0x000000040000795c */ /* 0x000fe20000300000 */
.L_x_2903:
[----:B------:R-:W-:Y:S02]  /*1ae10*/  VIADD R2, R12, 0x2a860 ;  /* 0x0002a8600c027836 */ /* 0x000fe40000000000 */
[-C--:B0-----:R-:W-:Y:S01]  /*1ae20*/  FMUL.FTZ R93, R34, R7.reuse ;  /* 0x00000007225d7220 */ /* 0x081fe20000410000 */
        /* <DEDUP_REMOVED lines=9> */
[-C--:B------:R-:W-:Y:S01]  /*1aec0*/  FMUL.FTZ R95, R39, R7.reuse ;  /* 0x00000007275f7220 */ /* 0x080fe20000410000 */
[-C--:B------:R-:W-:Y:S01]  /*1aed0*/  FMUL.FTZ R34, R42, R7.reuse ;  /* 0x000000072a227220 */ /* 0x080fe20000410000 */
[-C--:B------:R-:W-:Y:S01]  /*1aee0*/  FMUL.FTZ R24, R24, R4.reuse ;  /* 0x0000000418187220 */ /* 0x080fe20000410000 */
[-C--:B------:R-:W-:Y:S01]  /*1aef0*/  FMUL.FTZ R91, R25, R4.reuse ;  /* 0x00000004195b7220 */ /* 0x080fe20000410000 */
[-C--:B------:R-:W-:Y:S01]  /*1af00*/  FMUL.FTZ R10, R28, R4.reuse ;  /* 0x000000041c0a7220 */ /* 0x080fe20000410000 */
[-C--:B------:R-:W-:Y:S01]  /*1af10*/  FMUL.FTZ R11, R29, R4.reuse ;  /* 0x000000041d0b7220 */ /* 0x080fe20000410000 */
[----:B0-----:R-:W-:Y:S01]  /*1af20*/  SEL R2, RZ, 0x1, P0 ;  /* 0x00000001ff027807 */ /* 0x001fe20000000000 */
        /* <DEDUP_REMOVED lines=55> */
[----:B------:R-:W-:-:S07]  /*1b2a0*/  SEL R162, R162, RZ, P0 ;  /* 0x000000ffa2a27207 */ /* 0x000fce0000000000 */
.L_x_2804:
[----:B------:R-:W0:Y:S08]  /*1b2b0*/  S2UR UR4, SR_CgaCtaId ;  /* 0x00000000000479c3 */ /* 0x000e300000008800 */
[----:B------:R-:W-:Y:S01]  /*1b2c0*/  BAR.SYNC.DEFER_BLOCKING 0x5, 0x180 ;  /* 0x0146000000007b1d */ /* 0x000fe20000010000 */
[----:B------:R-:W-:-:S05]  /*1b2d0*/  MOV R2, 0x400 ;  /* 0x0000040000027802 */ /* 0x000fca0000000f00 */
[----:B------:R-:W-:Y:S01]  /*1b2e0*/  BSSY B0, `(.L_x_2904) ;  /* 0x00001f1000007945 */ /* 0x000fe20003800000 */
[----:B0-----:R-:W-:-:S05]  /*1b2f0*/  IMAD.U32 R177, RZ, RZ, UR4 ;  /* 0x00000004ffb17e24 */ /* 0x001fca000f8e00ff */
[----:B------:R-:W-:-:S05]  /*1b300*/  LEA R2, R177, R2, 0x18 ;  /* 0x00000002b1027211 */ /* 0x000fca00078ec0ff */
[----:B--2-4-:R0:W1:Y:S01]  /*1b310*/  LDS.128 R28, [R2+0x2a8d0] ;  /* 0x02a8d000021c7984 */ /* 0x0140620000000c00 */
        /* <DEDUP_REMOVED lines=21> */
[C---:B------:R-:W-:Y:S01]  /*1b470*/  IADD3 R105, P2, R8.reuse, 0x4020, RZ ;  /* 0x0000402008697810 */ /* 0x040fe20007f5e0ff */
[--C-:B------:R-:W-:Y:S01]  /*1b480*/  IMAD.X R13, RZ, RZ, R9.reuse, P4 ;  /* 0x000000ffff0d7224 */ /* 0x100fe200020e0609 */
[----:B------:R-:W-:Y:S01]  /*1b490*/  BAR.SYNC.DEFER_BLOCKING 0x1, 0x100 ;  /* 0x0044000000007b1d */ /* 0x000fe20000010000 */
[C---:B------:R-:W-:Y:S02]  /*1b4a0*/  IADD3 R107, P1, R8.reuse, 0x4040, RZ ;  /* 0x00004040086b7810 */ /* 0x040fe40007f3e0ff */
[----:B------:R-:W-:Y:S01]  /*1b4b0*/  IADD3 R109, P0, R8, 0x4060, RZ ;  /* 0x00004060086d7810 */ /* 0x000fe20007f1e0ff */
[--C-:B------:R-:W-:Y:S01]  /*1b4c0*/  IMAD.X R25, RZ, RZ, R9.reuse, P2 ;  /* 0x000000ffff197224 */ /* 0x100fe200010e0609 */
[----:B------:R-:W-:Y:S02]  /*1b4d0*/  LOP3.LUT R4, R71, 0x380, RZ, 0xc0, !PT ;  /* 0x0000038047047812 */ /* 0x000fe400078ec0ff */
[----:B------:R-:W-:Y:S01]  /*1b4e0*/  LOP3.LUT R6, R79, 0x380, RZ, 0xc0, !PT ;  /* 0x000003804f067812 */ /* 0x000fe200078ec0ff */
[--C-:B------:R-:W-:Y:S01]  /*1b4f0*/  IMAD.X R33, RZ, RZ, R9.reuse, P0 ;  /* 0x000000ffff217224 */ /* 0x100fe200000e0609 */
        /* <DEDUP_REMOVED lines=9> */
[----:B------:R-:W-:Y:S02]  /*1b590*/  F2FP.BF16.F32.PACK_AB R9, R32, R99 ;  /* 0x000000632009723e */ /* 0x000fe400000010ff */
[----:B------:R-:W-:Y:S02]  /*1b5a0*/  LOP3.LUT R24, R105, 0x380, RZ, 0xc0, !PT ;  /* 0x0000038069187812 */ /* 0x000fe400078ec0ff */
[----:B-1----:R-:W-:Y:S01]  /*1b5b0*/  LOP3.LUT R28, R107, 0x380, RZ, 0xc0, !PT ;  /* 0x000003806b1c7812 */ /* 0x002fe200078ec0ff */
[----:B------:R1:W-:Y:S01]  /*1b5c0*/  STSM.16.M88.4 [R96], R8 ;  /* 0x0000000860007844 */ /* 0x0003e20000000200 */
        /* <DEDUP_REMOVED lines=9> */
[----:B------:R-:W-:Y:S02]  /*1b660*/  MOV R78, R6 ;  /* 0x00000006004e7202 */ /* 0x000fe40000000f00 */
[----:B------:R-:W-:Y:S02]  /*1b670*/  F2FP.BF16.F32.PACK_AB R4, R90, R89 ;  /* 0x000000595a04723e */ /* 0x000fe400000010ff */
[----:B------:R-:W-:Y:S02]  /*1b680*/  F2FP.BF16.F32.PACK_AB R5, R94, R93 ;  /* 0x0000005d5e05723e */ /* 0x000fe400000010ff */
[----:B------:R-:W-:Y:S02]  /*1b690*/  F2FP.BF16.F32.PACK_AB R6, R37, R88 ;  /* 0x000000582506723e */ /* 0x000fe400000010ff */
[----:B------:R-:W-:Y:S02]  /*1b6a0*/  F2FP.BF16.F32.PACK_AB R7, R95, R92 ;  /* 0x0000005c5f07723e */ /* 0x000fe400000010ff */
[----:B------:R-:W-:-:S02]  /*1b6b0*/  LOP3.LUT R12, R12, R101, RZ, 0x3c, !PT ;  /* 0x000000650c0c7212 */ /* 0x000fc400078e3cff */
[----:B------:R-:W-:Y:S01]  /*1b6c0*/  LOP3.LUT R14, R14, R103, RZ, 0x3c, !PT ;  /* 0x000000670e0e7212 */ /* 0x000fe200078e3cff */
[----:B------:R-:W-:Y:S01]  /*1b6d0*/  STSM.16.M88.4 [R79], R4 ;  /* 0x000000044f007844 */ /* 0x000fe20000000200 */
[----:B-1----:R-:W-:Y:S02]  /*1b6e0*/  F2FP.BF16.F32.PACK_AB R8, R41, R40 ;  /* 0x000000282908723e */ /* 0x002fe400000010ff */
[----:B------:R-:W-:Y:S02]  /*1b6f0*/  F2FP.BF16.F32.PACK_AB R9, R43, R34 ;  /* 0x000000222b09723e */ /* 0x000fe400000010ff */
[----:B------:R-:W-:Y:S02]  /*1b700*/  F2FP.BF16.F32.PACK_AB R10, R45, R44 ;  /* 0x0000002c2d0a723e */ /* 0x000fe400000010ff */
[----:B------:R-:W-:Y:S02]  /*1b710*/  F2FP.BF16.F32.PACK_AB R11, R47, R46 ;  /* 0x0000002e2f0b723e */ /* 0x000fe400000010ff */
[----:B------:R-:W-:-:S02]  /*1b720*/  LOP3.LUT R24, R24, R105, RZ, 0x3c, !PT ;  /* 0x0000006918187212 */ /* 0x000fc400078e3cff */
[----:B------:R-:W-:Y:S01]  /*1b730*/  LOP3.LUT R26, R28, R107, RZ, 0x3c, !PT ;  /* 0x0000006b1c1a7212 */ /* 0x000fe200078e3cff */
[----:B------:R1:W-:Y:S01]  /*1b740*/  STSM.16.M88.4 [R78], R8 ;  /* 0x000000084e007844 */ /* 0x0003e20000000200 */
[----:B------:R-:W-:Y:S02]  /*1b750*/  LOP3.LUT R32, R32, R109, RZ, 0x3c, !PT ;  /* 0x0000006d20207212 */ /* 0x000fe400078e3cff */
[----:B------:R-:W-:Y:S02]  /*1b760*/  MOV R72, R12 ;  /* 0x0000000c00487202 */ /* 0x000fe40000000f00 */
        /* <DEDUP_REMOVED lines=49> */
.L_x_2906:
[----:B------:R-:W-:Y:S01]  /*1ba80*/  SHF.R.S32.HI R54, RZ, 0x1f, R192 ;  /* 0x0000001fff367819 */ /* 0x000fe200000114c0 */
[----:B------:R-:W-:Y:S01]  /*1ba90*/  IMAD.IADD R25, R189, 0x1, R184 ;  /* 0x00000001bd197824 */ /* 0x000fe200078e02b8 */
[----:B------:R-:W-:Y:S01]  /*1baa0*/  ULDC.64 UR4, c[0x0][0xb90] ;  /* 0x0002e40000047ab9 */ /* 0x000fe20000000a00 */
[----:B-----5:R-:W-:Y:S01]  /*1bab0*/  SHF.R.S32.HI R49, RZ, 0x1f, R48 ;  /* 0x0000001fff317819 */ /* 0x020fe20000011430 */
[----:B------:R-:W-:Y:S01]  /*1bac0*/  IMAD R11, R198, 0x40, R187 ;  /* 0x00000040c60b7824 */ /* 0x000fe200078e02bb */
[----:B------:R-:W-:Y:S01]  /*1bad0*/  SEL R199, R199, RZ, !P0 ;  /* 0x000000ffc7c77207 */ /* 0x000fe20004000000 */
[----:B------:R-:W-:Y:S01]  /*1bae0*/  IMAD R5, R54, UR4, RZ ;  /* 0x0000000436057c24 */ /* 0x000fe2000f8e02ff */
[----:B------:R-:W-:Y:S01]  /*1baf0*/  SEL R195, R195, RZ, !P0 ;  /* 0x000000ffc3c37207 */ /* 0x000fe20004000000 */
[----:B-1----:R-:W-:-:S04]  /*1bb00*/  @P1 IMAD.HI.U32 R6, R25, R12, RZ ;  /* 0x0000000c19061227 */ /* 0x002fc800078e00ff */
[----:B------:R-:W-:Y:S01]  /*1bb10*/  IMAD.MOV.U32 R9, RZ, RZ, R25 ;  /* 0x000000ffff097224 */ /* 0x000fe200078e0019 */
[----:B---3--:R-:W-:Y:S01]  /*1bb20*/  @P1 SHF.R.U32.HI R9, RZ, R15, R6 ;  /* 0x0000000fff091219 */ /* 0x008fe20000011606 */
[C---:B------:R-:W-:Y:S02]  /*1bb30*/  IMAD R13, R192.reuse, UR5, R5 ;  /* 0x00000005c00d7c24 */ /* 0x040fe4000f8e0205 */
[----:B------:R-:W-:Y:S01]  /*1bb40*/  IMAD.WIDE.U32 R4, R192, UR4, R48 ;  /* 0x00000004c0047c25 */ /* 0x000fe2000f8e0030 */
[----:B------:R-:W-:-:S03]  /*1bb50*/  ULDC.64 UR4, c[0x0][0xb98] ;  /* 0x0002e60000047ab9 */ /* 0x000fc60000000a00 */
[----:B------:R-:W-:Y:S02]  /*1bb60*/  IMAD.IADD R5, R5, 0x1, R13 ;  /* 0x0000000105057824 */ /* 0x000fe400078e020d */
[----:B------:R-:W-:Y:S02]  /*1bb70*/  IMAD.MOV R13, RZ, RZ, -R9 ;  /* 0x000000ffff0d7224 */ /* 0x000fe400078e0a09 */
[----:B------:R-:W-:-:S04]  /*1bb80*/  IMAD.WIDE R20, R11, 0x2, R20 ;  /* 0x000000020b147825 */ /* 0x000fc800078e0214 */
[----:B------:R-:W-:Y:S01]  /*1bb90*/  IMAD R6, R199, UR4, RZ ;  /* 0x00000004c7067c24 */ /* 0x000fe2000f8e02ff */
[C---:B------:R-:W-:Y:S01]  /*1bba0*/  IADD3 R15, P0, R20.reuse, 0x1000, RZ ;  /* 0x00001000140f7810 */ /* 0x040fe20007f1e0ff */
[C---:B------:R-:W-:Y:S01]  /*1bbb0*/  IMAD.WIDE.U32 R4, R195.reuse, UR4, R4 ;  /* 0x00000004c3047c25 */ /* 0x040fe2000f8e0004 */
[C---:B------:R-:W-:Y:S02]  /*1bbc0*/  IADD3 R33, P6, R20.reuse, 0x4000, RZ ;  /* 0x0000400014217810 */ /* 0x040fe40007fde0ff */
[----:B------:R-:W-:Y:S01]  /*1bbd0*/  IADD3 R37, P5, R20, 0x5000, RZ ;  /* 0x0000500014257810 */ /* 0x000fe20007fbe0ff */
        /* <DEDUP_REMOVED lines=17> */
[----:B------:R-:W-:Y:S02]  /*1bcf0*/  SHF.R.U64 R12, R12, 0x3, RZ ;  /* 0x000000030c0c7819 */ /* 0x000fe400000012ff */
[----:B------:R-:W-:Y:S01]  /*1bd00*/  IMAD.IADD R5, R5, 0x1, R13 ;  /* 0x0000000105057824 */ /* 0x000fe200078e020d */
[----:B------:R-:W-:Y:S01]  /*1bd10*/  LEA R6, P4, R4, UR4, 0x2 ;  /* 0x0000000404067c11 */ /* 0x000fe2000f8810ff */
[--C-:B------:R-:W-:Y:S01]  /*1bd20*/  IMAD.X R13, RZ, RZ, R21.reuse, P3 ;  /* 0x000000ffff0d7224 */ /* 0x100fe200018e0615 */
[----:B------:R-:W-:Y:S01]  /*1bd30*/  LOP3.LUT R12, R12, R9, RZ, 0x3c, !PT ;  /* 0x000000090c0c7212 */ /* 0x000fe200078e3cff */
[----:B------:R-:W-:Y:S01]  /*1bd40*/  IMAD.X R9, RZ, RZ, R21, P0 ;  /* 0x000000ffff097224 */ /* 0x000fe200000e0615 */
[----:B------:R-:W-:Y:S01]  /*1bd50*/  LEA.HI.X R10, R4, UR5, R5, 0x2, P4 ;  /* 0x00000005040a7c11 */ /* 0x000fe2000a0f1405 */
[----:B------:R-:W-:Y:S01]  /*1bd60*/  SHFL.IDX PT, R50, R6, RZ, 0x1c1f ;  /* 0x001c1fff06327589 */ /* 0x000fe200000e0000 */
[----:B------:R-:W-:Y:S01]  /*1bd70*/  SHF.R.U64 R24, R24, 0x3, RZ ;  /* 0x0000000318187819 */ /* 0x000fe200000012ff */
[----:B------:R-:W-:Y:S01]  /*1bd80*/  VIADD R4, R14, 0x8 ;  /* 0x000000080e047836 */ /* 0x000fe20000000000 */
[----:B------:R-:W-:Y:S01]  /*1bd90*/  LOP3.LUT P0, RZ, R214, 0x3, RZ, 0xc0, !PT ;  /* 0x00000003d6ff7812 */ /* 0x000fe2000780c0ff */
[----:B------:R-:W1:Y:S01]  /*1bda0*/  SHFL.IDX PT, R51, R10, RZ, 0x1c1f ;  /* 0x001c1fff0a337589 */ /* 0x000e6200000e0000 */
[----:B------:R-:W-:Y:S01]  /*1bdb0*/  LOP3.LUT R24, R24, R25, RZ, 0x3c, !PT ;  /* 0x0000001918187212 */ /* 0x000fe200078e3cff */
[----:B------:R-:W-:Y:S01]  /*1bdc0*/  ULDC.64 UR4, c[0x0][0xaa0] ;  /* 0x0002a80000047ab9 */ /* 0x000fe20000000a00 */
[----:B------:R-:W-:Y:S01]  /*1bdd0*/  IADD3.X R25, RZ, R21, RZ, P2, !PT ;  /* 0x00000015ff197210 */ /* 0x000fe200017fe4ff */
[----:B------:R-:W-:Y:S01]  /*1bde0*/  SHFL.IDX PT, R52, R6, 0x1, 0x1c1f ;  /* 0x003c1f0006347f89 */ /* 0x000fe200000e0000 */
[----:B------:R-:W-:-:S02]  /*1bdf0*/  ISETP.GE.OR P2, PT, R14, R55, P0 ;  /* 0x000000370e00720c */ /* 0x000fc40000746670 */
[----:B------:R-:W-:Y:S01]  /*1be00*/  ISETP.GE.OR P0, PT, R4, R55, P0 ;  /* 0x000000370400720c */ /* 0x000fe20000706670 */
[----:B------:R-:W2:Y:S01]  /*1be10*/  SHFL.IDX PT, R53, R10, 0x1, 0x1c1f ;  /* 0x003c1f000a357f89 */ /* 0x000ea200000e0000 */
[C---:B------:R-:W-:Y:S02]  /*1be20*/  IADD3 R5, P3, R20.reuse, 0x7000, RZ ;  /* 0x0000700014057810 */ /* 0x040fe40007f7e0ff */
[C---:B------:R-:W-:Y:S02]  /*1be30*/  IADD3 R41, P4, R20.reuse, 0x6000, RZ ;  /* 0x0000600014297810 */ /* 0x040fe40007f9e0ff */
[----:B------:R-:W-:Y:S01]  /*1be40*/  LOP3.LUT R7, R20, 0x380, RZ, 0xc0, !PT ;  /* 0x0000038014077812 */ /* 0x000fe200078ec0ff */
[----:B------:R-:W-:Y:S01]  /*1be50*/  IMAD.X R45, RZ, RZ, R21, P3 ;  /* 0x000000ffff2d7224 */ /* 0x000fe200018e0615 */
[----:B------:R-:W-:Y:S02]  /*1be60*/  LOP3.LUT R4, R5, 0x380, RZ, 0xc0, !PT ;  /* 0x0000038005047812 */ /* 0x000fe400078ec0ff */
[----:B------:R-:W-:-:S02]  /*1be70*/  LOP3.LUT R32, R33, 0x380, RZ, 0xc0, !PT ;  /* 0x0000038021207812 */ /* 0x000fc400078ec0ff */
[----:B------:R-:W-:Y:S02]  /*1be80*/  LOP3.LUT R36, R37, 0x380, RZ, 0xc0, !PT ;  /* 0x0000038025247812 */ /* 0x000fe400078ec0ff */
[----:B------:R-:W-:Y:S02]  /*1be90*/  LOP3.LUT R40, R41, 0x380, RZ, 0xc0, !PT ;  /* 0x0000038029287812 */ /* 0x000fe400078ec0ff */
[----:B------:R-:W-:Y:S01]  /*1bea0*/  SHF.R.U64 R7, R7, 0x3, RZ ;  /* 0x0000000307077819 */ /* 0x000fe200000012ff */
[----:B-1----:R1:W-:Y:S01]  /*1beb0*/  @!P2 ST.E desc[UR60][R50.64], R3 ;  /* 0x000000033200a985 */ /* 0x0023e2000c10193c */
[----:B------:R-:W-:Y:S02]  /*1bec0*/  SHF.R.U64 R4, R4, 0x3, RZ ;  /* 0x0000000304047819 */ /* 0x000fe400000012ff */
[----:B------:R-:W-:Y:S02]  /*1bed0*/  SHF.R.U64 R32, R32, 0x3, RZ ;  /* 0x0000000320207819 */ /* 0x000fe400000012ff */
[----:B------:R-:W-:-:S02]  /*1bee0*/  SHF.R.U64 R36, R36, 0x3, RZ ;  /* 0x0000000324247819 */ /* 0x000fc400000012ff */
[----:B------:R-:W-:Y:S01]  /*1bef0*/  SHF.R.U64 R40, R40, 0x3, RZ ;  /* 0x0000000328287819 */ /* 0x000fe200000012ff */
[----:B--2---:R2:W-:Y:S01]  /*1bf00*/  @!P0 ST.E desc[UR60][R52.64], R0 ;  /* 0x0000000034008985 */ /* 0x0045e2000c10193c */
[----:B------:R-:W-:Y:S02]  /*1bf10*/  LOP3.LUT R20, R7, R20, RZ, 0x3c, !PT ;  /* 0x0000001407147212 */ /* 0x000fe400078e3cff */
[----:B------:R-:W-:Y:S01]  /*1bf20*/  LOP3.LUT R32, R32, R33, RZ, 0x3c, !PT ;  /* 0x0000002120207212 */ /* 0x000fe200078e3cff */
[----:B-1----:R-:W1:Y:S01]  /*1bf30*/  @P1 LDC R51, c[0x0][0xbec] ;  /* 0x0002fb00ff331b82 */ /* 0x002e620000000800 */
[----:B------:R-:W-:Y:S01]  /*1bf40*/  IMAD R3, R49, UR4, RZ ;  /* 0x0000000431037c24 */ /* 0x000fe2000f8e02ff */
[----:B------:R-:W-:Y:S01]  /*1bf50*/  LOP3.LUT R36, R36, R37, RZ, 0x3c, !PT ;  /* 0x0000002524247212 */ /* 0x000fe200078e3cff */
[--C-:B------:R-:W-:Y:S01]  /*1bf60*/  IMAD.X R33, RZ, RZ, R21.reuse, P6 ;  /* 0x000000ffff217224 */ /* 0x100fe200030e0615 */
[----:B------:R-:W-:Y:S01]  /*1bf70*/  LOP3.LUT R40, R40, R41, RZ, 0x3c, !PT ;  /* 0x0000002928287212 */ /* 0x000fe200078e3cff */
[--C-:B------:R-:W-:Y:S01]  /*1bf80*/  IMAD.X R37, RZ, RZ, R21.reuse, P5 ;  /* 0x000000ffff257224 */ /* 0x100fe200028e0615 */
[----:B------:R-:W-:Y:S01]  /*1bf90*/  LOP3.LUT R44, R4, R5, RZ, 0x3c, !PT ;  /* 0x00000005042c7212 */ /* 0x000fe200078e3cff */
[----:B------:R-:W-:Y:S01]  /*1bfa0*/  IMAD.X R41, RZ, RZ, R21, P4 ;  /* 0x000000ffff297224 */ /* 0x000fe200020e0615 */
[----:B--2---:R-:W2:Y:S01]  /*1bfb0*/  @P1 LDC R53, c[0x0][0xbf0] ;  /* 0x0002fc00ff351b82 */ /* 0x004ea20000000800 */
[----:B------:R3:W5:Y:S01]  /*1bfc0*/  LD.E.128 R4, desc[UR60][R20.64] ;  /* 0x0000003c14047980 */ /* 0x000762000c101d00 */
[----:B------:R-:W-:Y:S01]  /*1bfd0*/  IMAD R3, R48, UR5, R3 ;  /* 0x0000000530037c24 */ /* 0x000fe2000f8e0203 */
[----:B------:R-:W-:-:S02]  /*1bfe0*/  LOP3.LUT R8, R15, 0x380, RZ, 0xc0, !PT ;  /* 0x000003800f087812 */ /* 0x000fc400078ec0ff */
[----:B------:R-:W5:Y:S02]  /*1bff0*/  LD.E.128 R24, desc[UR60][R24.64] ;  /* 0x0000003c18187980 */ /* 0x000f64000c101d00 */
[----:B------:R-:W-:Y:S02]  /*1c000*/  SHF.R.U64 R8, R8, 0x3, RZ ;  /* 0x0000000308087819 */ /* 0x000fe400000012ff */
[----:B------:R-:W5:Y:S01]  /*1c010*/  LD.E.128 R32, desc[UR60][R32.64] ;  /* 0x0000003c20207980 */ /* 0x000f62000c101d00 */
[----:B---3--:R-:W-:Y:S01]  /*1c020*/  IMAD.WIDE.U32 R20, R48, UR4, RZ ;  /* 0x0000000430147c25 */ /* 0x008fe2000f8e00ff */
[----:B------:R-:W-:Y:S01]  /*1c030*/  ULDC.64 UR4, c[0x0][0xae8] ;  /* 0x0002ba0000047ab9 */ /* 0x000fe20000000a00 */
[----:B------:R-:W-:Y:S01]  /*1c040*/  LOP3.LUT R8, R8, R15, RZ, 0x3c, !PT ;  /* 0x0000000f08087212 */ /* 0x000fe200078e3cff */
[----:B------:R-:W5:Y:S01]  /*1c050*/  LD.E.128 R36, desc[UR60][R36.64] ;  /* 0x0000003c24247980 */ /* 0x000f62000c101d00 */
[----:B------:R-:W-:Y:S02]  /*1c060*/  IMAD.IADD R21, R21, 0x1, R3 ;  /* 0x0000000115157824 */ /* 0x000fe400078e0203 */
[----:B------:R-:W-:Y:S01]  /*1c070*/  IMAD R3, R191, 0x20, R198 ;  /* 0x00000020bf037824 */ /* 0x000fe200078e02c6 */
[----:B------:R-:W5:Y:S01]  /*1c080*/  LD.E.128 R12, desc[UR60][R12.64] ;  /* 0x0000003c0c0c7980 */ /* 0x000f62000c101d00 */
[----:B------:R-:W-:-:S02]  /*1c090*/  IMAD R49, R54, UR4, RZ ;  /* 0x0000000436317c24 */ /* 0x000fc4000f8e02ff */
[----:B------:R-:W-:Y:S01]  /*1c0a0*/  IMAD.IADD R50, R184, 0x1, R3 ;  /* 0x00000001b8327824 */ /* 0x000fe200078e0203 */
[----:B------:R-:W5:Y:S01]  /*1c0b0*/  LD.E.128 R8, desc[UR60][R8.64] ;  /* 0x0000003c08087980 */ /* 0x000f62000c101d00 */
[----:B------:R-:W-:Y:S02]  /*1c0c0*/  IMAD R49, R192, UR5, R49 ;  /* 0x00000005c0317c24 */ /* 0x000fe4000f8e0231 */
[----:B-1----:R-:W-:Y:S01]  /*1c0d0*/  @P1 IMAD.HI.U32 R0, R50, R51, RZ ;  /* 0x0000003332001227 */ /* 0x002fe200078e00ff */
[----:B------:R-:W5:Y:S03]  /*1c0e0*/  LD.E.128 R40, desc[UR60][R40.64] ;  /* 0x0000003c28287980 */ /* 0x000f66000c101d00 */
[----:B------:R-:W-:Y:S01]  /*1c0f0*/  IMAD.WIDE.U32 R20, R192, UR4, R20 ;  /* 0x00000004c0147c25 */ /* 0x000fe2000f8e0014 */
[----:B------:R-:W-:Y:S01]  /*1c100*/  ULDC.64 UR4, c[0x0][0xaf0] ;  /* 0x0002bc0000047ab9 */ /* 0x000fe20000000a00 */
[----:B------:R-:W5:Y:S02]  /*1c110*/  LD.E.128 R44, desc[UR60][R44.64] ;  /* 0x0000003c2c2c7980 */ /* 0x000f64000c101d00 */
[----:B------:R-:W-:Y:S01]  /*1c120*/  IMAD.MOV.U32 R3, RZ, RZ, R50 ;  /* 0x000000ffff037224 */ /* 0x000fe200078e0032 */
[----:B--2---:R-:W-:Y:S01]  /*1c130*/  @P1 SHF.R.U32.HI R3, RZ, R53, R0 ;  /* 0x00000035ff031219 */ /* 0x004fe20000011600 */
[----:B------:R-:W-:Y:S01]  /*1c140*/  IMAD.IADD R21, R21, 0x1, R49 ;  /* 0x0000000115157824 */ /* 0x000fe200078e0231 */
[----:B------:R-:W-:Y:S01]  /*1c150*/  @!PT LDS RZ, [RZ] ;  /* 0x00000000fffff984 */ /* 0x000fe20000000800 */
[----:B------:R-:W-:Y:S01]  /*1c160*/  @!PT LDS RZ, [RZ] ;  /* 0x00000000fffff984 */ /* 0x000fe20000000800 */
[----:B------:R-:W-:Y:S01]  /*1c170*/  @!PT LDS RZ, [RZ] ;  /* 0x00000000fffff984 */ /* 0x000fe20000000800 */
[----:B------:R-:W-:Y:S01]  /*1c180*/  @!PT LDS RZ, [RZ] ;  /* 0x00000000fffff984 */ /* 0x000fe20000000800 */
[----:B------:R1:W-:Y:S06]  /*1c190*/  MEMBAR.ALL.CTA ;  /* 0x0000000000007992 */ /* 0x0003ec0000008000 */
[----:B-1----:R-:W1:Y:S01]  /*1c1a0*/  FENCE.VIEW.ASYNC.S ;  /* 0x00000000000073c6 */ /* 0x002e620000000000 */
[----:B------:R-:W-:Y:S01]  /*1c1b0*/  IMAD R48, R199, UR4, RZ ;  /* 0x00000004c7307c24 */ /* 0x000fe2000f8e02ff */
[----:B------:R-:W-:Y:S01]  /*1c1c0*/  SHF.R.S32.HI R0, RZ, 0x1f, R3 ;  /* 0x0000001fff007819 */ /* 0x000fe20000011403 */
[----:B------:R-:W-:-:S04]  /*1c1d0*/  IMAD.WIDE.U32 R20, R195, UR4, R20 ;  /* 0x00000004c3147c25 */ /* 0x000fc8000f8e0014 */
        /* <DEDUP_REMOVED lines=11> */
[----:B------:R-:W-:Y:S02]  /*1c290*/  IMAD.IADD R21, R21, 0x1, R51 ;  /* 0x0000000115157824 */ /* 0x000fe400078e0233 */
[----:B------:R-:W-:Y:S02]  /*1c2a0*/  IMAD R28, R0, UR4, RZ ;  /* 0x00000004001c7c24 */ /* 0x000fe4000f8e02ff */
[----:B------:R-:W-:-:S02]  /*1c2b0*/  VIADD R0, R184, 0x20 ;  /* 0x00000020b8007836 */ /* 0x000fc40000000000 */
[C---:B------:R-:W-:Y:S02]  /*1c2c0*/  IMAD R51, R49.reuse, UR5, R28 ;  /* 0x0000000531337c24 */ /* 0x040fe4000f8e021c */
[----:B------:R-:W-:Y:S01]  /*1c2d0*/  IMAD.WIDE.U32 R20, R49, UR4, R20 ;  /* 0x0000000431147c25 */ /* 0x000fe2000f8e0014 */
[-C--:B------:R-:W-:Y:S01]  /*1c2e0*/  ISETP.GE.AND P2, PT, R184, R55.reuse, PT ;  /* 0x00000037b800720c */ /* 0x080fe20003f46270 */
[----:B------:R-:W-:Y:S01]  /*1c2f0*/  ULDC.64 UR4, c[0x0][0xa80] ;  /* 0x0002a00000047ab9 */ /* 0x000fe20000000a00 */
[-C--:B------:R-:W-:Y:S01]  /*1c300*/  ISETP.GE.AND P0, PT, R0, R55.reuse, PT ;  /* 0x000000370000720c */ /* 0x080fe20003f06270 */
[----:B------:R-:W-:Y:S01]  /*1c310*/  VIADD R3, R184, 0x40 ;  /* 0x00000040b8037836 */ /* 0x000fe20000000000 */
[----:B------:R-:W-:Y:S01]  /*1c320*/  IADD3 R0, R2, 0x2a820, RZ ;  /* 0x0002a82002007810 */ /* 0x000fe20007ffe0ff */
[----:B------:R-:W-:Y:S01]  /*1c330*/  IMAD.IADD R21, R21, 0x1, R51 ;  /* 0x0000000115157824 */ /* 0x000fe200078e0233 */
[----:B------:R-:W-:Y:S02]  /*1c340*/  LEA R28, P3, R20, UR4, 0x1 ;  /* 0x00000004141c7c11 */ /* 0x000fe4000f8608ff */
[----:B------:R-:W-:-:S02]  /*1c350*/  ISETP.GE.AND P1, PT, R3, R55, PT ;  /* 0x000000370300720c */ /* 0x000fc40003f26270 */
[----:B------:R-:W-:Y:S02]  /*1c360*/  PRMT R0, RZ, 0x654, R0 ;  /* 0x00000654ff007816 */ /* 0x000fe40000000000 */
[----:B------:R-:W-:Y:S01]  /*1c370*/  LEA.HI.X R3, R20, UR5, R21, 0x1, P3 ;  /* 0x0000000514037c11 */ /* 0x000fe200098f0c15 */
[----:B-1----:R1:W2:Y:S01]  /*1c380*/  SHFL.IDX PT, R48, R28, RZ, 0x181f ;  /* 0x00181fff1c307589 */ /* 0x0022a200000e0000 */
[----:B------:R3:W-:Y:S01]  /*1c390*/  SYNCS.ARRIVE.TRANS64.RED.A1T0 RZ, [R0+URZ], RZ ;  /* 0x000000ff00ff79a7 */ /* 0x0007e2000810043f */
[----:B------:R-:W-:Y:S02]  /*1c3a0*/  BSSY B1, `(.L_x_2907) ;  /* 0x000000c000017945 */ /* 0x000fe40003800000 */
[----:B---3--:R1:W3:Y:S02]  /*1c3b0*/  SHFL.IDX PT, R0, R3, RZ, 0x181f ;  /* 0x00181fff03007589 */ /* 0x0082e400000e0000 */
[----:B------:R-:W-:Y:S05]  /*1c3c0*/  @P2 BRA `(.L_x_2908) ;  /* 0x0000000000242947 */ /* 0x000fea0003800000 */
[----:B------:R-:W-:Y:S02]  /*1c3d0*/  ULDC UR4, c[0x0][0xac8] ;  /* 0x0002b20000047ab9 */ /* 0x000fe40000000800 */
[----:B------:R-:W-:Y:S02]  /*1c3e0*/  ISETP.GE.AND P2, PT, R187, UR4, PT ;  /* 0x00000004bb007c0c */ /* 0x000fe4000bf46270 */
[----:B------:R-:W-:-:S11]  /*1c3f0*/  ISETP.GE.AND P3, PT, R190, UR4, PT ;  /* 0x00000004be007c0c */ /* 0x000fd6000bf66270 */
[CC--:B--2---:R-:W-:Y:S02]  /*1c400*/  @!P2 LEA R20, P4, R187.reuse, R48.reuse, 0x1 ;  /* 0x00000030bb14a211 */ /* 0x0c4fe400078808ff */
[C---:B------:R-:W-:Y:S02]  /*1c410*/  @!P3 LEA R48, P5, R190.reuse, R48, 0x1 ;  /* 0x00000030be30b211 */ /* 0x040fe400078a08ff */
[-C--:B---3--:R-:W-:Y:S02]  /*1c420*/  @!P2 LEA.HI.X R21, R187, R0.reuse, R227, 0x1, P4 ;  /* 0x00000000bb15a211 */ /* 0x088fe400020f0ce3 */
[----:B------:R-:W-:-:S03]  /*1c430*/  @!P3 LEA.HI.X R49, R190, R0, R226, 0x1, P5 ;  /* 0x00000000be31b211 */ /* 0x000fc600028f0ce2 */
[----:B-----5:R4:W-:Y:S04]  /*1c440*/  @!P2 ST.E.128 desc[UR60][R20.64], R4 ;  /* 0x000000041400a985 */ /* 0x0209e8000c101d3c */
[----:B------:R4:W-:Y:S02]  /*1c450*/  @!P3 ST.E.128 desc[UR60][R48.64], R32 ;  /* 0x000000203000b985 */ /* 0x0009e4000c101d3c */
.L_x_2908:
[----:B------:R-:W-:Y:S05]  /*1c460*/  BSYNC B1 ;  /* 0x0000000000017941 */ /* 0x000fea0003800000 */
.L_x_2907:
[----:B---3--:R3:W0:Y:S01]  /*1c470*/  SHFL.IDX PT, R0, R3, 0x1, 0x181f ;  /* 0x00381f0003007f89 */ /* 0x00862200000e0000 */
        /* <DEDUP_REMOVED lines=12> */
.L_x_2910:
[----:B------:R-:W-:Y:S05]  /*1c540*/  BSYNC B1 ;  /* 0x0000000000017941 */ /* 0x000fea0003800000 */
.L_x_2909:
        /* <DEDUP_REMOVED lines=13> */
.L_x_2912:
[----:B------:R-:W-:Y:S05]  /*1c620*/  BSYNC B1 ;  /* 0x0000000000017941 */ /* 0x000fea0003800000 */
.L_x_2911:
[----:B0-----:R-:W-:Y:S01]  /*1c630*/  VIADD R0, R184, 0x60 ;  /* 0x00000060b8007836 */ /* 0x001fe20000000000 */
[----:B-1-3--:R-:W0:Y:S04]  /*1c640*/  SHFL.IDX PT, R3, R3, 0x3, 0x181f ;  /* 0x00781f0003037f89 */ /* 0x00ae2800000e0000 */
        /* <DEDUP_REMOVED lines=10> */
[----:B---3--:R-:W-:-:S04]  /*1c6f0*/  LEA R4, P0, R190, R28, 0x1 ;  /* 0x0000001cbe047211 */ /* 0x008fc800078008ff */
[----:B------:R-:W-:-:S05]  /*1c700*/  LEA.HI.X R5, R190, R3, R226, 0x1, P0 ;  /* 0x00000003be057211 */ /* 0x000fca00000f0ce2 */
[----:B------:R4:W-:Y:S01]  /*1c710*/  ST.E.128 desc[UR60][R4.64], R44 ;  /* 0x0000002c04007985 */ /* 0x0009e2000c101d3c */
[----:B------:R-:W-:Y:S05]  /*1c720*/  BRA `(.L_x_2913) ;  /* 0x0000000800b07947 */ /* 0x000fea0003800000 */
.L_x_2905:
        /* <DEDUP_REMOVED lines=18> */
[----:B------:R-:W4:Y:S08]  /*1c850*/  @P2 LDC R14, c[0x0][0xbec] ;  /* 0x0002fb00ff0e2b82 */ /* 0x000f300000000800 */
[----:B------:R-:W0:Y:S01]  /*1c860*/  @P2 LDC R25, c[0x0][0xbf0] ;  /* 0x0002fc00ff192b82 */ /* 0x000e220000000800 */
[----:B--2---:R-:W-:-:S05]  /*1c870*/  VIADD R8, R9, 0xffffff80 ;  /* 0xffffff8009087836 */ /* 0x004fca0000000000 */
[----:B------:R-:W-:Y:S01]  /*1c880*/  ISETP.GE.AND P3, PT, R8, 0x80, PT ;  /* 0x000000800800780c */ /* 0x000fe20003f66270 */
[----:B---3--:R-:W-:-:S12]  /*1c890*/  @P1 BRA `(.L_x_2914) ;  /* 0x0000000000101947 */ /* 0x008fd80003800000 */
[----:B------:R-:W-:Y:S05]  /*1c8a0*/  @!P0 BRA `(.L_x_2914) ;  /* 0x00000000000c8947 */ /* 0x000fea0003800000 */
[----:B------:R-:W2:Y:S04]  /*1c8b0*/  LDG.E R7, desc[UR60][R4.64] ;  /* 0x0000003c04077981 */ /* 0x000ea8000c1e1900 */
[----:B-----5:R-:W2:Y:S02]  /*1c8c0*/  LDG.E R0, desc[UR60][R4.64+0x4] ;  /* 0x0000043c04007981 */ /* 0x020ea4000c1e1900 */
[----:B--2---:R-:W-:-:S07]  /*1c8d0*/  IMAD.IADD R0, R0, 0x1, -R7 ;  /* 0x0000000100007824 */ /* 0x004fce00078e0a07 */
.L_x_2914:
        /* <DEDUP_REMOVED lines=22> */
[----:B------:R-:W3:Y:S01]  /*1ca40*/  @P0 LDC R15, c[0x0][0xbf0] ;  /* 0x0002fc00ff0f0b82 */ /* 0x000ee20000000800 */
[----:B------:R-:W-:-:S04]  /*1ca50*/  IMAD.WIDE.U32 R4, R195, UR4, R4 ;  /* 0x00000004c3047c25 */ /* 0x000fc8000f8e0004 */
[----:B--2---:R-:W-:-:S05]  /*1ca60*/  @P0 IMAD.HI.U32 R6, R8, R13, RZ ;  /* 0x0000000d08060227 */ /* 0x004fca00078e00ff */
[----:B---3--:R-:W-:Y:S01]  /*1ca70*/  @P0 SHF.R.U32.HI R7, RZ, R15, R6 ;  /* 0x0000000fff070219 */ /* 0x008fe20000011606 */
        /* <DEDUP_REMOVED lines=18> */
.L_x_2916:
[----:B------:R-:W-:Y:S05]  /*1cba0*/  BSYNC B1 ;  /* 0x0000000000017941 */ /* 0x000fea0003800000 */
.L_x_2915:
[----:B------:R-:W-:Y:S01]  /*1cbb0*/  ULDC.64 UR4, c[0x0][0xaa0] ;  /* 0x0002a80000047ab9 */ /* 0x000fe20000000a00 */
[----:B------:R-:W-:Y:S01]  /*1cbc0*/  BSSY B1, `(.L_x_2917) ;  /* 0x0000038000017945 */ /* 0x000fe20003800000 */
[----:B------:R-:W-:-:S04]  /*1cbd0*/  IMAD R4, R10, UR4, RZ ;  /* 0x000000040a047c24 */ /* 0x000fc8000f8e02ff */
[C---:B--2---:R-:W-:Y:S02]  /*1cbe0*/  IMAD R7, R3.reuse, UR5, R4 ;  /* 0x0000000503077c24 */ /* 0x044fe4000f8e0204 */
[----:B------:R-:W-:Y:S01]  /*1cbf0*/  IMAD.WIDE.U32 R4, R3, UR4, RZ ;  /* 0x0000000403047c25 */ /* 0x000fe2000f8e00ff */
[----:B------:R-:W-:Y:S01]  /*1cc00*/  LEA R3, R191, R198, 0x5 ;  /* 0x000000c6bf037211 */ /* 0x000fe200078e28ff */
[----:B------:R-:W-:Y:S02]  /*1cc10*/  ULDC.64 UR4, c[0x0][0xae8] ;  /* 0x0002ba0000047ab9 */ /* 0x000fe40000000a00 */
[----:B------:R-:W-:Y:S02]  /*1cc20*/  IMAD.IADD R5, R5, 0x1, R7 ;  /* 0x0000000105057824 */ /* 0x000fe400078e0207 */
[----:B------:R-:W-:Y:S02]  /*1cc30*/  IMAD.IADD R9, R184, 0x1, R3 ;  /* 0x00000001b8097824 */ /* 0x000fe400078e0203 */
[----:B------:R-:W-:-:S02]  /*1cc40*/  IMAD R7, R12, UR4, RZ ;  /* 0x000000040c077c24 */ /* 0x000fc4000f8e02ff */
[----:B----4-:R-:W-:-:S04]  /*1cc50*/  @P2 IMAD.HI.U32 R6, R9, R14, RZ ;  /* 0x0000000e09062227 */ /* 0x010fc800078e00ff */
        /* <DEDUP_REMOVED lines=46> */
.L_x_2918:
[----:B------:R-:W-:Y:S05]  /*1cf40*/  BSYNC B1 ;  /* 0x0000000000017941 */ /* 0x000fea0003800000 */
.L_x_2917:
        /* <DEDUP_REMOVED lines=13> */
.L_x_2920:
[----:B------:R-:W-:Y:S05]  /*1d020*/  BSYNC B1 ;  /* 0x0000000000017941 */ /* 0x000fea0003800000 */
.L_x_2919:
        /* <DEDUP_REMOVED lines=13> */
.L_x_2922:
[----:B------:R-:W-:Y:S05]  /*1d100*/  BSYNC B1 ;  /* 0x0000000000017941 */ /* 0x000fea0003800000 */
.L_x_2921:
        /* <DEDUP_REMOVED lines=8> */
[CC--:B--2-4-:R-:W-:Y:S02]  /*1d190*/  @!P2 LEA R6, P0, R187.reuse, R4.reuse, 0x1 ;  /* 0x00000004bb06a211 */ /* 0x0d4fe400078008ff */
[C---:B------:R-:W-:Y:S02]  /*1d1a0*/  @!P3 LEA R4, P1, R190.reuse, R4, 0x1 ;  /* 0x00000004be04b211 */ /* 0x040fe400078208ff */
[-C--:B0-----:R-:W-:Y:S02]  /*1d1b0*/  @!P2 LEA.HI.X R7, R187, R3.reuse, R227, 0x1, P0 ;  /* 0x00000003bb07a211 */ /* 0x081fe400000f0ce3 */
[----:B------:R-:W-:-:S03]  /*1d1c0*/  @!P3 LEA.HI.X R5, R190, R3, R226, 0x1, P1 ;  /* 0x00000003be05b211 */ /* 0x000fc600008f0ce2 */
[----:B------:R0:W-:Y:S04]  /*1d1d0*/  @!P2 ST.E.128 desc[UR60][R6.64], RZ ;  /* 0x000000ff0600a985 */ /* 0x0001e8000c101d3c */
[----:B------:R0:W-:Y:S02]  /*1d1e0*/  @!P3 ST.E.128 desc[UR60][R4.64], RZ ;  /* 0x000000ff0400b985 */ /* 0x0001e4000c101d3c */
.L_x_2913:
[----:B------:R-:W-:Y:S05]  /*1d1f0*/  BSYNC B0 ;  /* 0x0000000000007941 */ /* 0x000fea0003800000 */
.L_x_2904:
[----:B------:R-:W-:Y:S02]  /*1d200*/  ULDC UR4, c[0x0][0xc3c] ;  /* 0x00030f0000047ab9 */ /* 0x000fe40000000800 */
[----:B-1----:R-:W-:-:S13]  /*1d210*/  ISETP.GE.AND P0, PT, R31, UR4, PT ;  /* 0x000000041f007c0c */ /* 0x002fda000bf06270 */
[----:B------:R-:W-:Y:S05]  /*1d220*/  @!P0 BRA `(.L_x_2923) ;  /* 0xfffffe4000288947 */ /* 0x000fea000383ffff */
[----:B------:R-:W-:Y:S05]  /*1d230*/  BRA `(.L_x_2687) ;  /* 0x0000006c00847947 */ /* 0x000fea0003800000 */
.L_x_2685:
        /* <DEDUP_REMOVED lines=16> */
.L_x_2924:
        /* <DEDUP_REMOVED lines=41> */
.L_x_2930:
        /* <DEDUP_REMOVED lines=12> */
.L_x_2929:
[----:B------:R-:W-:Y:S05]  /*1d690*/  BSYNC B0 ;  /* 0x0000000000007941 */ /* 0x000fea0003800000 */
.L_x_2928:
        /* <DEDUP_REMOVED lines=20> */
.L_x_2926:
        /* <DEDUP_REMOVED lines=20> */
.L_x_2931:
        /* <DEDUP_REMOVED lines=33> */
[----:B0-----:R-:W-:-:S06]  /*1db30*/  IADD3 R3, R7, 0xffffffe, RZ ;  /* 0x0ffffffe07037810 */ /* 0x001fcc0007ffe0ff */
        /* <DEDUP_REMOVED lines=25> */
.L_x_2927:
[----:B------:R-:W-:Y:S01]  /*1dcd0*/  IMAD.MOV.U32 R17, RZ, RZ, RZ ;  /* 0x000000ffff117224 */ /* 0x000fe200078e00ff */
[----:B------:R-:W-:Y:S01]  /*1dce0*/  MOV R18, RZ ;  /* 0x000000ff00127202 */ /* 0x000fe20000000f00 */
[----:B------:R-:W-:-:S07]  /*1dcf0*/  IMAD.U32 R16, RZ, RZ, UR6 ;  /* 0x00000006ff107e24 */ /* 0x000fce000f8e00ff */
.L_x_2932:
[----:B------:R-:W-:-:S13]  /*1dd00*/  ISETP.NE.AND P0, PT, R5, RZ, PT ;  /* 0x000000ff0500720c */ /* 0x000fda0003f05270 */
[----:B------:R-:W0:Y:S01]  /*1dd10*/  @!P0 S2R R3, SR_CgaCtaId ;  /* 0x0000000000038919 */ /* 0x000e220000008800 */
[----:B------:R-:W-:-:S04]  /*1dd20*/  @!P0 MOV R2, 0x400 ;  /* 0x0000040000028802 */ /* 0x000fc80000000f00 */
[----:B0-----:R-:W-:-:S05]  /*1dd30*/  @!P0 LEA R2, R3, R2, 0x18 ;  /* 0x0000000203028211 */ /* 0x001fca00078ec0ff */
[----:B------:R0:W-:Y:S01]  /*1dd40*/  @!P0 STS.128 [R2+0x2a8d0], R16 ;  /* 0x02a8d01002008388 */ /* 0x0001e20000000c00 */
[----:B------:R-:W-:Y:S06]  /*1dd50*/  BAR.ARV 0x5, 0x180 ;  /* 0x0146000000007b1d */ /* 0x000fec0000002000 */
.L_x_2925:
        /* <DEDUP_REMOVED lines=34> */
.L_x_3034:
        /* <DEDUP_REMOVED lines=14> */
[C---:B------:R-:W-:Y:S01]  /*1e060*/  @P0 LEA R2, P1, R32.reuse, UR4, 0x2 ;  /* 0x0000000420020c11 */ /* 0x040fe2000f8210ff */
[C---:B------:R-:W-:Y:S01]  /*1e070*/  IMAD.SHL.U32 R24, R32.reuse, 0x4, RZ ;  /* 0x0000000420187824 */ /* 0x040fe200078e00ff */
[C-C-:B------:R-:W-:Y:S01]  /*1e080*/  SHF.L.U64.HI R25, R32.reuse, 0x2, R0.reuse ;  /* 0x0000000220197819 */ /* 0x140fe20000010200 */
[----:B------:R0:W-:Y:S01]  /*1e090*/  STL [R1+0x1c], R0 ;  /* 0x00001c0001007387 */ /* 0x0001e20000100800 */
[----:B------:R-:W-:Y:S01]  /*1e0a0*/  @P0 LEA.HI.X R3, R32, UR5, R0, 0x2, P1 ;  /* 0x0000000520030c11 */ /* 0x000fe200088f1400 */
[----:B------:R-:W-:-:S04]  /*1e0b0*/  ULDC.64 UR4, c[0x0][0xa00] ;  /* 0x0002800000047ab9 */ /* 0x000fc80000000a00 */
[----:B-1----:R1:W2:Y:S01]  /*1e0c0*/  @P0 LDG.E R11, desc[UR60][R2.64] ;  /* 0x0000003c020b0981 */ /* 0x0022a2000c1e1900 */
[----:B------:R-:W-:Y:S02]  /*1e0d0*/  ISETP.NE.U32.AND P0, PT, RZ, UR4, PT ;  /* 0x00000004ff007c0c */ /* 0x000fe4000bf05070 */
[----:B------:R-:W-:Y:S02]  /*1e0e0*/  ISETP.NE.U32.AND P1, PT, RZ, UR6, PT ;  /* 0x00000006ff007c0c */ /* 0x000fe4000bf25070 */
[----:B------:R-:W-:Y:S02]  /*1e0f0*/  ISETP.NE.AND.EX P0, PT, RZ, UR5, PT, P0 ;  /* 0x00000005ff007c0c */ /* 0x000fe4000bf05300 */
[----:B------:R-:W-:Y:S02]  /*1e100*/  ISETP.NE.AND.EX P1, PT, RZ, UR7, PT, P1 ;  /* 0x00000007ff007c0c */ /* 0x000fe4000bf25310 */
[C---:B------:R-:W-:Y:S02]  /*1e110*/  IADD3 R4, P4, R24.reuse, UR6, RZ ;  /* 0x0000000618047c10 */ /* 0x040fe4000ff9e0ff */
[----:B-1----:R-:W-:Y:S01]  /*1e120*/  IADD3 R2, P3, R24, UR4, RZ ;  /* 0x0000000418027c10 */ /* 0x002fe2000ff7e0ff */
[----:B------:R-:W-:Y:S01]  /*1e130*/  ULDC UR4, c[0x0][0x288] ;  /* 0x0000a20000047ab9 */ /* 0x000fe20000000800 */
[----:B0-----:R-:W-:-:S02]  /*1e140*/  MOV R0, RZ ;  /* 0x000000ff00007202 */ /* 0x001fc40000000f00 */
[C---:B------:R-:W-:Y:S02]  /*1e150*/  IADD3.X R3, R25.reuse, UR5, RZ, P3, !PT ;  /* 0x0000000519037c10 */ /* 0x040fe40009ffe4ff */
[----:B------:R-:W-:Y:S01]  /*1e160*/  @P2 IADD3 R6, P3, R24, UR8, RZ ;  /* 0x0000000818062c10 */ /* 0x000fe2000ff7e0ff */
[----:B------:R-:W-:Y:S01]  /*1e170*/  IMAD.U32 R8, RZ, RZ, UR4 ;  /* 0x00000004ff087e24 */ /* 0x000fe2000f8e00ff */
[C---:B------:R-:W-:Y:S01]  /*1e180*/  IADD3.X R5, R25.reuse, UR7, RZ, P4, !PT ;  /* 0x0000000719057c10 */ /* 0x040fe2000a7fe4ff */
[----:B------:R-:W5:Y:S01]  /*1e190*/  @P0 LDG.E R35, desc[UR60][R2.64] ;  /* 0x0000003c02230981 */ /* 0x000f62000c1e1900 */
[----:B------:R-:W-:Y:S01]  /*1e1a0*/  @P2 IADD3.X R7, R25, UR9, RZ, P3, !PT ;  /* 0x0000000919072c10 */ /* 0x000fe20009ffe4ff */
[----:B------:R-:W-:Y:S02]  /*1e1b0*/  ULDC.64 UR4, c[0x0][0x418] ;  /* 0x0001060000047ab9 */ /* 0x000fe40000000a00 */
        /* <DEDUP_REMOVED lines=9> */
[----:B0-----:R-:W-:Y:S02]  /*1e250*/  IMAD.U32 R6, RZ, RZ, UR5 ;  /* 0x00000005ff067e24 */ /* 0x001fe4000f8e00ff */
[----:B------:R-:W-:Y:S01]  /*1e260*/  IMAD.U32 R7, RZ, RZ, UR4 ;  /* 0x00000004ff077e24 */ /* 0x000fe2000f8e00ff */
[----:B---3--:R0:W-:Y:S01]  /*1e270*/  STL [R1+0x14], R8 ;  /* 0x0000140801007387 */ /* 0x0081e20000100800 */
[----:B------:R-:W-:-:S03]  /*1e280*/  IMAD.MOV.U32 R10, RZ, RZ, R8 ;  /* 0x000000ffff0a7224 */ /* 0x000fc600078e0008 */
[----:B--2---:R0:W-:Y:S01]  /*1e290*/  STL [R1+0x4], R11 ;  /* 0x0000040b01007387 */ /* 0x0041e20000100800 */
[----:B------:R-:W-:Y:S05]  /*1e2a0*/  @P2 BRA `(.L_x_2934) ;  /* 0x0000000000142947 */ /* 0x000fea0003800000 */
[----:B------:R-:W-:Y:S05]  /*1e2b0*/  @!P0 BRA `(.L_x_2934) ;  /* 0x0000000000108947 */ /* 0x000fea0003800000 */
[----:B------:R-:W2:Y:S04]  /*1e2c0*/  LDG.E R9, desc[UR60][R2.64] ;  /* 0x0000003c02097981 */ /* 0x000ea8000c1e1900 */
[----:B0-----:R-:W2:Y:S02]  /*1e2d0*/  LDG.E R8, desc[UR60][R2.64+0x4] ;  /* 0x0000043c02087981 */ /* 0x001ea4000c1e1900 */
[----:B--2---:R-:W-:-:S05]  /*1e2e0*/  IMAD.IADD R10, R8, 0x1, -R9 ;  /* 0x00000001080a7824 */ /* 0x004fca00078e0a09 */
[----:B------:R1:W-:Y:S02]  /*1e2f0*/  STL [R1+0x14], R10 ;  /* 0x0000140a01007387 */ /* 0x0003e40000100800 */
.L_x_2934:
[----:B------:R-:W-:Y:S01]  /*1e300*/  ULDC.64 UR4, c[0x0][0xa20] ;  /* 0x0002880000047ab9 */ /* 0x000fe20000000a00 */
[----:B------:R-:W-:Y:S01]  /*1e310*/  IMAD.MOV.U32 R33, RZ, RZ, R32 ;  /* 0x000000ffff217224 */ /* 0x000fe200078e0020 */
[----:B------:R-:W-:-:S04]  /*1e320*/  ISETP.NE.U32.AND P0, PT, RZ, UR4, PT ;  /* 0x00000004ff007c0c */ /* 0x000fc8000bf05070 */
[----:B------:R-:W-:-:S13]  /*1e330*/  ISETP.NE.AND.EX P0, PT, RZ, UR5, PT, P0 ;  /* 0x00000005ff007c0c */ /* 0x000fda000bf05300 */
[----:B------:R-:W-:Y:S05]  /*1e340*/  @!P0 BRA `(.L_x_2935) ;  /* 0x0000000000108947 */ /* 0x000fea0003800000 */
[----:B------:R-:W-:-:S04]  /*1e350*/  IADD3 R2, P0, R24, UR4, RZ ;  /* 0x0000000418027c10 */ /* 0x000fc8000ff1e0ff */
[----:B------:R-:W-:-:S05]  /*1e360*/  IADD3.X R3, R25, UR5, RZ, P0, !PT ;  /* 0x0000000519037c10 */ /* 0x000fca00087fe4ff */
[----:B------:R2:W5:Y:S01]  /*1e370*/  LDG.E R7, desc[UR60][R2.64] ;  /* 0x0000003c02077981 */ /* 0x000562000c1e1900 */
[----:B------:R-:W-:Y:S05]  /*1e380*/  BRA `(.L_x_2936) ;  /* 0x0000000000247947 */ /* 0x000fea0003800000 */
.L_x_2935:
[----:B------:R-:W-:Y:S02]  /*1e390*/  ULDC.64 UR4, c[0x0][0xa08] ;  /* 0x0002820000047ab9 */ /* 0x000fe40000000a00 */
[----:B------:R-:W-:-:S04]  /*1e3a0*/  ISETP.NE.U32.AND P0, PT, RZ, UR4, PT ;  /* 0x00000004ff007c0c */ /* 0x000fc8000bf05070 */
[----:B------:R-:W-:-:S13]  /*1e3b0*/  ISETP.NE.AND.EX P0, PT, RZ, UR5, PT, P0 ;  /* 0x00000005ff007c0c */ /* 0x000fda000bf05300 */
[----:B------:R-:W-:Y:S05]  /*1e3c0*/  @!P0 BRA `(.L_x_2936) ;  /* 0x0000000000148947 */ /* 0x000fea0003800000 */
[----:B------:R-:W2:Y:S02]  /*1e3d0*/  LDC.64 R2, c[0x0][0xa08] ;  /* 0x00028200ff027b82 */ /* 0x000ea40000000a00 */
[----:B--2---:R-:W-:-:S05]  /*1e3e0*/  IMAD.WIDE R2, R33, 0x4, R2 ;  /* 0x0000000421027825 */ /* 0x004fca00078e0202 */
[----:B------:R-:W2:Y:S04]  /*1e3f0*/  LDG.E R7, desc[UR60][R2.64] ;  /* 0x0000003c02077981 */ /* 0x000ea8000c1e1900 */
[----:B0-----:R-:W2:Y:S02]  /*1e400*/  LDG.E R8, desc[UR60][R2.64+0x4] ;  /* 0x0000043c02087981 */ /* 0x001ea4000c1e1900 */
[----:B--2---:R-:W-:-:S07]  /*1e410*/  IMAD.IADD R7, R8, 0x1, -R7 ;  /* 0x0000000108077824 */ /* 0x004fce00078e0a07 */
.L_x_2936:
[----:B--2---:R-:W2:Y:S01]  /*1e420*/  @P1 LDG.E R2, desc[UR60][R4.64] ;  /* 0x0000003c04021981 */ /* 0x004ea2000c1e1900 */
[----:B------:R-:W3:Y:S03]  /*1e430*/  LDC R3, c[0x0][0x448] ;  /* 0x00011200ff037b82 */ /* 0x000ee60000000800 */
[----:B------:R-:W2:Y:S01]  /*1e440*/  @P1 LDG.E R9, desc[UR60][R4.64+0x4] ;  /* 0x0000043c04091981 */ /* 0x000ea2000c1e1900 */
[----:B-----5:R-:W-:Y:S01]  /*1e450*/  IMAD.IADD R7, R7, 0x1, -R11 ;  /* 0x0000000107077824 */ /* 0x020fe200078e0a0b */
[----:B------:R-:W-:Y:S01]  /*1e460*/  BSSY B0, `(.L_x_2937) ;  /* 0x0000146000007945 */ /* 0x000fe20003800000 */
[----:B---3--:R-:W-:-:S13]  /*1e470*/  ISETP.NE.AND P0, PT, R3, 0x1, PT ;  /* 0x000000010300780c */ /* 0x008fda0003f05270 */
[----:B0-----:R-:W0:Y:S08]  /*1e480*/  @P0 LDC R8, c[0x0][0x44c] ;  /* 0x00011300ff080b82 */ /* 0x001e300000000800 */
[----:B------:R-:W3:Y:S01]  /*1e490*/  @P0 LDC R3, c[0x0][0x450] ;  /* 0x00011400ff030b82 */ /* 0x000ee20000000800 */
[----:B--2---:R-:W-:Y:S02]  /*1e4a0*/  @P1 IMAD.IADD R6, R9, 0x1, -R2 ;  /* 0x0000000109061824 */ /* 0x004fe400078e0a02 */
[----:B------:R-:W-:-:S04]  /*1e4b0*/  IMAD.SHL.U32 R2, R17, 0x80, RZ ;  /* 0x0000008011027824 */ /* 0x000fc800078e00ff */
[----:B------:R-:W-:-:S04]  /*1e4c0*/  VIADD R2, R2, 0x7f ;  /* 0x0000007f02027836 */ /* 0x000fc80000000000 */
[----:B0-----:R-:W-:-:S05]  /*1e4d0*/  @P0 IMAD.HI.U32 R8, R2, R8, RZ ;  /* 0x0000000802080227 */ /* 0x001fca00078e00ff */
[----:B---3--:R-:W-:Y:S01]  /*1e4e0*/  @P0 SHF.R.U32.HI R2, RZ, R3, R8 ;  /* 0x00000003ff020219 */ /* 0x008fe20000011608 */
[----:B------:R-:W-:-:S04]  /*1e4f0*/  IMAD.IADD R8, R7, 0x1, R6 ;  /* 0x0000000107087824 */ /* 0x000fc800078e0206 */
[----:B------:R-:W-:Y:S01]  /*1e500*/  VIADD R3, R8, 0x5f ;  /* 0x0000005f08037836 */ /* 0x000fe20000000000 */
[----:B------:R0:W-:Y:S03]  /*1e510*/  STL [R1], R8 ;  /* 0x0000000801007387 */ /* 0x0001e60000100800 */
[----:B------:R-:W-:-:S05]  /*1e520*/  IMAD.HI R3, R3, 0x2aaaaaab, RZ ;  /* 0x2aaaaaab03037827 */ /* 0x000fca00078e02ff */
[----:B------:R-:W-:-:S04]  /*1e530*/  SHF.R.U32.HI R4, RZ, 0x1f, R3 ;  /* 0x0000001fff047819 */ /* 0x000fc80000011603 */
[----:B------:R-:W-:Y:S02]  /*1e540*/  LEA.HI.SX32 R5, R3, R4, 0x1c ;  /* 0x0000000403057211 */ /* 0x000fe400078fe2ff */
[----:B------:R-:W-:-:S05]  /*1e550*/  IADD3 R4, R8, 0x60, -R10 ;  /* 0x0000006008047810 */ /* 0x000fca0007ffe80a */
[----:B------:R-:W-:-:S04]  /*1e560*/  IMAD.IADD R2, R4, 0x1, R2 ;  /* 0x0000000104027824 */ /* 0x000fc800078e0202 */
[----:B------:R-:W-:-:S05]  /*1e570*/  IMAD.HI R2, R2, 0x2aaaaaab, RZ ;  /* 0x2aaaaaab02027827 */ /* 0x000fca00078e02ff */
[----:B------:R-:W-:-:S04]  /*1e580*/  SHF.R.U32.HI R3, RZ, 0x1f, R2 ;  /* 0x0000001fff037819 */ /* 0x000fc80000011602 */
[----:B------:R-:W-:-:S04]  /*1e590*/  LEA.HI.SX32 R2, R2, R3, 0x1c ;  /* 0x0000000302027211 */ /* 0x000fc800078fe2ff */
[----:B------:R-:W-:-:S05]  /*1e5a0*/  VIMNMX R2, R5, R2, PT ;  /* 0x0000000205027248 */ /* 0x000fca0003fe0100 */
[----:B------:R-:W-:Y:S01]  /*1e5b0*/  IMAD R3, R2, 0x60, -R7 ;  /* 0x0000006002037824 */ /* 0x000fe200078e0a07 */
[----:B------:R-:W-:-:S04]  /*1e5c0*/  IADD3 R7, -R7, RZ, RZ ;  /* 0x000000ff07077210 */ /* 0x000fc80007ffe1ff */
[----:B------:R-:W-:Y:S02]  /*1e5d0*/  VIMNMX R3, R3, R6, PT ;  /* 0x0000000603037248 */ /* 0x000fe40003fe0100 */
[----:B------:R-:W-:-:S04]  /*1e5e0*/  VIMNMX R2, RZ, R7, !PT ;  /* 0x00000007ff027248 */ /* 0x000fc80007fe0100 */
[----:B------:R-:W-:-:S13]  /*1e5f0*/  ISETP.GT.AND P0, PT, R3, R2, PT ;  /* 0x000000020300720c */ /* 0x000fda0003f04270 */
[----:B------:R-:W-:Y:S02]  /*1e600*/  @P0 VIADD R7, R3, 0x5f ;  /* 0x0000005f03070836 */ /* 0x000fe40000000000 */
[----:B------:R-:W-:-:S04]  /*1e610*/  IMAD.WIDE.U32 R2, R2, -0x55555555, RZ ;  /* 0xaaaaaaab02027825 */ /* 0x000fc800078e00ff */
[----:B------:R-:W-:Y:S01]  /*1e620*/  @P0 IMAD.HI R7, R7, 0x2aaaaaab, RZ ;  /* 0x2aaaaaab07070827 */ /* 0x000fe200078e02ff */
[----:B------:R-:W-:-:S04]  /*1e630*/  SHF.R.U32.HI R6, RZ, 0x6, R3 ;  /* 0x00000006ff067819 */ /* 0x000fc80000011603 */
[----:B------:R-:W-:Y:S01]  /*1e640*/  @P0 SHF.R.U32.HI R2, RZ, 0x1f, R7 ;  /* 0x0000001fff020819 */ /* 0x000fe20000011607 */
[----:B------:R-:W-:-:S03]  /*1e650*/  IMAD.MOV.U32 R3, RZ, RZ, R6 ;  /* 0x000000ffff037224 */ /* 0x000fc600078e0006 */
[----:B------:R-:W-:Y:S02]  /*1e660*/  @P0 LEA.HI.SX32 R3, R7, R2, 0x1c ;  /* 0x0000000207030211 */ /* 0x000fe400078fe2ff */
[----:B------:R-:W-:Y:S02]  /*1e670*/  PLOP3.LUT P0, PT, PT, PT, PT, 0x80, 0x0 ;  /* 0x000000000000781c */ /* 0x000fe40003f0f070 */
[----:B------:R-:W-:-:S13]  /*1e680*/  ISETP.GT.AND P2, PT, R3, R6, PT ;  /* 0x000000060300720c */ /* 0x000fda0003f44270 */
[----:B0-----:R-:W-:Y:S05]  /*1e690*/  @!P2 BRA `(.L_x_2938) ;  /* 0x000000100088a947 */ /* 0x001fea0003800000 */
[----:B------:R-:W-:Y:S01]  /*1e6a0*/  UMOV UR4, 0xffffffff ;  /* 0xffffffff00047882 */ /* 0x000fe20000000000 */
[----:B------:R-:W-:Y:S02]  /*1e6b0*/  SEL R2, R33, RZ, !P1 ;  /* 0x000000ff21027207 */ /* 0x000fe40004800000 */
[----:B------:R-:W-:Y:S05]  /*1e6c0*/  BRA.DIV UR4, `(.L_x_2939) ;  /* 0x0000006a04e87947 */ /* 0x000fea000b800000 */
[----:B------:R-:W0:Y:S02]  /*1e6d0*/  S2R R7, SR_TID.X ;  /* 0x0000000000077919 */ /* 0x000e240000002100 */
[----:B0-----:R-:W-:-:S04]  /*1e6e0*/  SHF.R.U32.HI R7, RZ, 0x5, R7 ;  /* 0x00000005ff077819 */ /* 0x001fc80000011607 */
[----:B------:R-:W-:-:S05]  /*1e6f0*/  LOP3.LUT R7, R7, 0x3, RZ, 0xc0, !PT ;  /* 0x0000000307077812 */ /* 0x000fca00078ec0ff */
[----:B------:R0:W2:Y:S02]  /*1e700*/  SHFL.IDX PT, R14, R7, RZ, 0x1f ;  /* 0x00001fff070e7589 */ /* 0x0000a400000e0000 */
.L_x_3102:
[----:B--2---:R-:W-:Y:S02]  /*1e710*/  ISETP.NE.AND P0, PT, R14, RZ, PT ;  /* 0x000000ff0e00720c */ /* 0x004fe40003f05270 */
[----:B------:R-:W-:-:S11]  /*1e720*/  PLOP3.LUT P6, PT, PT, PT, PT, 0x8, 0x0 ;  /* 0x000000000000781c */ /* 0x000fd60003fce170 */
[----:B------:R-:W-:Y:S05]  /*1e730*/  @P0 BRA `(.L_x_2940) ;  /* 0x00000000000c0947 */ /* 0x000fea0003800000 */
[----:B------:R-:W-:-:S03]  /*1e740*/  UMOV UR4, 0xffffffff ;  /* 0xffffffff00047882 */ /* 0x000fc60000000000 */
[----:B------:R-:W-:Y:S05]  /*1e750*/  BRA.DIV UR4, `(.L_x_2941) ;  /* 0x0000006a04f87947 */ /* 0x000fea000b800000 */
[----:B------:R-:W-:-:S13]  /*1e760*/  ELECT P6, URZ, PT ;  /* 0x00000000003f782f */ /* 0x000fda00038c0000 */
.L_x_2940:
        /* <DEDUP_REMOVED lines=9> */
.L_x_3105:
[----:B------:R-:W-:Y:S05]  /*1e800*/  BSYNC B1 ;  /* 0x0000000000017941 */ /* 0x000fea0003800000 */
.L_x_2942:
[----:B------:R-:W-:Y:S04]  /*1e810*/  BSSY B1, `(.L_x_2944) ;  /* 0x000007c000017945 */ /* 0x000fe80003800000 */
[----:B------:R-:W-:Y:S05]  /*1e820*/  @!P6 BRA `(.L_x_2945) ;  /* 0x0000000400e8e947 */ /* 0x000fea0003800000 */
[----:B------:R-:W-:Y:S01]  /*1e830*/  IMAD R11, R26, 0x8, R22 ;  /* 0x000000081a0b7824 */ /* 0x000fe200078e0216 */
[----:B-1----:R-:W-:Y:S01]  /*1e840*/  SHF.L.U32 R10, R31, 0x1f, RZ ;  /* 0x0000001f1f0a7819 */ /* 0x002fe200000006ff */
[----:B------:R-:W1:Y:S01]  /*1e850*/  S2R R8, SR_TID.X ;  /* 0x0000000000087919 */ /* 0x000e620000002100 */
[----:B------:R-:W-:Y:S02]  /*1e860*/  BSSY B2, `(.L_x_2946) ;  /* 0x0000005000027945 */ /* 0x000fe40003800000 */
[----:B------:R-:W2:Y:S01]  /*1e870*/  SYNCS.PHASECHK.TRANS64.TRYWAIT P0, [R11+URZ+0x2a8a0], R10 ;  /* 0x02a8a00a0b0075a7 */ /* 0x000ea2000800017f */
[----:B-1----:R-:W-:-:S04]  /*1e880*/  LOP3.LUT R8, R8, 0x7f, RZ, 0xc0, !PT ;  /* 0x0000007f08087812 */ /* 0x002fc800078ec0ff */
[----:B------:R-:W-:Y:S01]  /*1e890*/  ISETP.NE.AND P1, PT, R8, RZ, PT ;  /* 0x000000ff0800720c */ /* 0x000fe20003f25270 */
[----:B--2---:R-:W-:-:S12]  /*1e8a0*/  @!P0 BRA `(.L_x_2947) ;  /* 0x0000006800d88947 */ /* 0x004fd80003800000 */
.L_x_3106:
[----:B------:R-:W-:Y:S05]  /*1e8b0*/  BSYNC B2 ;  /* 0x0000000000027941 */ /* 0x000fea0003800000 */
.L_x_2946:
        /* <DEDUP_REMOVED lines=9> */
.L_x_2949:
[----:B------:R-:W-:Y:S05]  /*1e950*/  BSYNC B2 ;  /* 0x0000000000027941 */ /* 0x000fea0003800000 */
.L_x_2948:
        /* <DEDUP_REMOVED lines=12> */
.L_x_2950:
        /* <DEDUP_REMOVED lines=16> */
.L_x_2951:
        /* <DEDUP_REMOVED lines=15> */
.L_x_2952:
        /* <DEDUP_REMOVED lines=13> */
.L_x_3107:
[----:B------:R-:W-:Y:S05]  /*1ece0*/  BSYNC B2 ;  /* 0x0000000000027941 */ /* 0x000fea0003800000 */
.L_x_2953:
[----:B------:R-:W-:Y:S01]  /*1ecf0*/  BSSY B2, `(.L_x_2955) ;  /* 0x000000b000027945 */ /* 0x000fe20003800000 */
[----:B------:R-:W-:Y:S01]  /*1ed00*/  IMAD.MOV.U32 R12, RZ, RZ, 0x0 ;  /* 0x00000000ff0c7424 */ /* 0x000fe200078e00ff */
[----:B------:R-:W-:Y:S02]  /*1ed10*/  MOV R13, 0x12f00000 ;  /* 0x12f00000000d7802 */ /* 0x000fe40000000f00 */
[----:B------:R-:W-:Y:S05]  /*1ed20*/  @P1 BRA `(.L_x_2956) ;  /* 0x00000000001c1947 */ /* 0x000fea0003800000 */
[----:B------:R-:W2:Y:S01]  /*1ed30*/  S2R R9, SR_TID.X ;  /* 0x0000000000097919 */ /* 0x000ea20000002100 */
[----:B------:R-:W-:-:S04]  /*1ed40*/  IMAD.MOV.U32 R7, RZ, RZ, 0x6000 ;  /* 0x00006000ff077424 */ /* 0x000fc800078e00ff */
[----:B------:R3:W-:Y:S01]  /*1ed50*/  SYNCS.ARRIVE.TRANS64 RZ, [R11+URZ+0x2a8b0], R7 ;  /* 0x02a8b0070bff79a7 */ /* 0x0007e2000800003f */
[----:B--2---:R-:W-:-:S04]  /*1ed60*/  LOP3.LUT R9, R9, 0x1f, RZ, 0xc0, !PT ;  /* 0x0000001f09097812 */ /* 0x004fc800078ec0ff */
[----:B------:R-:W-:-:S13]  /*1ed70*/  ISETP.NE.AND P0, PT, R9, RZ, PT ;  /* 0x000000ff0900720c */ /* 0x000fda0003f05270 */
[----:B---3--:R-:W-:Y:S05]  /*1ed80*/  @!P0 BRA `(.L_x_2956) ;  /* 0x0000000000048947 */ /* 0x008fea0003800000 */
[----:B------:R-:W-:Y:S01]  /*1ed90*/  BPT.TRAP 0x1 ;  /* 0x000000040000795c */ /* 0x000fe20000300000 */
.L_x_2956:
[----:B------:R-:W-:Y:S05]  /*1eda0*/  BSYNC B2 ;  /* 0x0000000000027941 */ /* 0x000fea0003800000 */
.L_x_2955:
        /* <DEDUP_REMOVED lines=9> */
.L_x_2957:
        /* <DEDUP_REMOVED lines=15> */
.L_x_2958:
        /* <DEDUP_REMOVED lines=9> */
[----:B--2---:R-:W-:Y:S05]  /*1efc0*/  @P0 BRA.U.ANY `(.L_x_2958) ;  /* 0xfffffffd00d80947 */ /* 0x004fea000393ffff */
.L_x_2945:
[----:B------:R-:W-:Y:S05]  /*1efd0*/  BSYNC B1 ;  /* 0x0000000000017941 */ /* 0x000fea0003800000 */
.L_x_2944:
        /* <DEDUP_REMOVED lines=9> */
.L_x_2974:
[----:B------:R-:W-:Y:S05]  /*1f070*/  YIELD ;  /* 0x0000000000007946 */ /* 0x000fea0003800000 */
[----:B------:R-:W-:Y:S04]  /*1f080*/  BSSY B1, `(.L_x_2959) ;  /* 0x000007b000017945 */ /* 0x000fe80003800000 */
[----:B------:R-:W-:Y:S05]  /*1f090*/  @!P6 BRA `(.L_x_2960) ;  /* 0x0000000400e4e947 */ /* 0x000fea0003800000 */
[----:B-1----:R-:W-:Y:S01]  /*1f0a0*/  IMAD R10, R26, 0x8, R22 ;  /* 0x000000081a0a7824 */ /* 0x002fe200078e0216 */
[----:B------:R-:W-:Y:S01]  /*1f0b0*/  SHF.L.U32 R9, R31, 0x1f, RZ ;  /* 0x0000001f1f097819 */ /* 0x000fe200000006ff */
[----:B------:R-:W1:Y:S01]  /*1f0c0*/  S2R R3, SR_TID.X ;  /* 0x0000000000037919 */ /* 0x000e620000002100 */
[----:B------:R-:W-:Y:S02]  /*1f0d0*/  BSSY B2, `(.L_x_2961) ;  /* 0x0000005000027945 */ /* 0x000fe40003800000 */
[----:B------:R-:W2:Y:S01]  /*1f0e0*/  SYNCS.PHASECHK.TRANS64.TRYWAIT P1, [R10+URZ+0x2a8a0], R9 ;  /* 0x02a8a0090a0075a7 */ /* 0x000ea2000802017f */
[----:B-1----:R-:W-:-:S04]  /*1f0f0*/  LOP3.LUT R3, R3, 0x7f, RZ, 0xc0, !PT ;  /* 0x0000007f03037812 */ /* 0x002fc800078ec0ff */
[----:B------:R-:W-:Y:S01]  /*1f100*/  ISETP.NE.AND P2, PT, R3, RZ, PT ;  /* 0x000000ff0300720c */ /* 0x000fe20003f45270 */
[----:B--2---:R-:W-:-:S12]  /*1f110*/  @!P1 BRA `(.L_x_2962) ;  /* 0x0000006000e49947 */ /* 0x004fd80003800000 */
.L_x_3108:
[----:B------:R-:W-:Y:S05]  /*1f120*/  BSYNC B2 ;  /* 0x0000000000027941 */ /* 0x000fea0003800000 */
.L_x_2961:
        /* <DEDUP_REMOVED lines=9> */
.L_x_2964:
[----:B------:R-:W-:Y:S05]  /*1f1c0*/  BSYNC B2 ;  /* 0x0000000000027941 */ /* 0x000fea0003800000 */
.L_x_2963:
        /* <DEDUP_REMOVED lines=11> */
.L_x_2965:
        /* <DEDUP_REMOVED lines=16> */
.L_x_2966:
        /* <DEDUP_REMOVED lines=15> */
.L_x_2967:
        /* <DEDUP_REMOVED lines=13> */
.L_x_3109:
[----:B------:R-:W-:Y:S05]  /*1f540*/  BSYNC B2 ;  /* 0x0000000000027941 */ /* 0x000fea0003800000 */
.L_x_2968:
[----:B------:R-:W-:Y:S01]  /*1f550*/  BSSY B2, `(.L_x_2970) ;  /* 0x000000b000027945 */ /* 0x000fe20003800000 */
[----:B------:R-:W-:Y:S01]  /*1f560*/  MOV R12, 0x0 ;  /* 0x00000000000c7802 */ /* 0x000fe20000000f00 */
[----:B------:R-:W-:Y:S02]  /*1f570*/  IMAD.MOV.U32 R13, RZ, RZ, 0x12f00000 ;  /* 0x12f00000ff0d7424 */ /* 0x000fe400078e00ff */
        /* <DEDUP_REMOVED lines=8> */
.L_x_2971:
[----:B------:R-:W-:Y:S05]  /*1f600*/  BSYNC B2 ;  /* 0x0000000000027941 */ /* 0x000fea0003800000 */
.L_x_2970:
        /* <DEDUP_REMOVED lines=9> */
.L_x_2972:
        /* <DEDUP_REMOVED lines=15> */
.L_x_2973:
        /* <DEDUP_REMOVED lines=10> */
.L_x_2960:
[----:B------:R-:W-:Y:S05]  /*1f830*/  BSYNC B1 ;  /* 0x0000000000017941 */ /* 0x000fea0003800000 */
.L_x_2959:
        /* <DEDUP_REMOVED lines=8> */
.L_x_2938:
[----:B------:R-:W-:Y:S05]  /*1f8c0*/  BSYNC B0 ;  /* 0x0000000000007941 */ /* 0x000fea0003800000 */
.L_x_2937:
[----:B------:R-:W2:Y:S01]  /*1f8d0*/  LDC R0, c[0x0][0x448] ;  /* 0x00011200ff007b82 */ /* 0x000ea20000000800 */
[----:B------:R-:W-:Y:S01]  /*1f8e0*/  LEA R3, R17, 0x7f, 0x7 ;  /* 0x0000007f11037811 */ /* 0x000fe200078e38ff */
[----:B------:R-:W-:Y:S05]  /*1f8f0*/  @!P0 WARPSYNC.ALL ;  /* 0x0000000000008948 */ /* 0x000fea0003800000 */
[----:B------:R-:W-:Y:S01]  /*1f900*/  BSSY B7, `(.L_x_2975) ;  /* 0x0000379000077945 */ /* 0x000fe20003800000 */
[----:B------:R-:W-:Y:S01]  /*1f910*/  @!P0 BAR.SYNC.DEFER_BLOCKING 0xc, 0x180 ;  /* 0x0306000000008b1d */ /* 0x000fe20000010000 */
[----:B--2---:R-:W-:-:S13]  /*1f920*/  ISETP.NE.AND P1, PT, R0, 0x1, PT ;  /* 0x000000010000780c */ /* 0x004fda0003f25270 */
[----:B------:R-:W0:Y:S08]  /*1f930*/  @P1 LDC R2, c[0x0][0x44c] ;  /* 0x00011300ff021b82 */ /* 0x000e300000000800 */
[----:B------:R-:W2:Y:S01]  /*1f940*/  @P1 LDC R0, c[0x0][0x450] ;  /* 0x00011400ff001b82 */ /* 0x000ea20000000800 */
[----:B0-----:R-:W-:-:S05]  /*1f950*/  @P1 IMAD.HI.U32 R7, R3, R2, RZ ;  /* 0x0000000203071227 */ /* 0x001fca00078e00ff */
[----:B--2---:R-:W-:-:S05]  /*1f960*/  @P1 SHF.R.U32.HI R3, RZ, R0, R7 ;  /* 0x00000000ff031219 */ /* 0x004fca0000011607 */
[----:B------:R-:W-:-:S04]  /*1f970*/  IMAD.IADD R3, R4, 0x1, R3 ;  /* 0x0000000104037824 */ /* 0x000fc800078e0203 */
[----:B------:R-:W-:-:S05]  /*1f980*/  IMAD.HI R3, R3, 0x2aaaaaab, RZ ;  /* 0x2aaaaaab03037827 */ /* 0x000fca00078e02ff */
        /* <DEDUP_REMOVED lines=12> */
[----:B------:R-:W2:Y:S01]  /*1fa50*/  LDC.64 R2, c[0x0][0xc60] ;  /* 0x00031800ff027b82 */ /* 0x000ea20000000a00 */
[----:B------:R-:W0:Y:S02]  /*1fa60*/  FLO.U32 R0, UR4 ;  /* 0x0000000400007d00 */ /* 0x000e2400080e0000 */
[----:B0-----:R-:W-:-:S06]  /*1fa70*/  ISETP.EQ.U32.AND P0, PT, R0, R5, PT ;  /* 0x000000050000720c */ /* 0x001fcc0003f02070 */
[----:B------:R-:W2:Y:S07]  /*1fa80*/  POPC R5, UR4 ;  /* 0x0000000400057d09 */ /* 0x000eae0008000000 */
[----:B--2---:R-:W2:Y:S01]  /*1fa90*/  @P0 ATOMG.E.ADD.STRONG.GPU PT, R3, desc[UR60][R2.64], R5 ;  /* 0x00000005020309a8 */ /* 0x004ea200081ee1fc */
[----:B------:R-:W0:Y:S02]  /*1faa0*/  S2R R4, SR_LTMASK ;  /* 0x0000000000047919 */ /* 0x000e240000003900 */
[----:B0-----:R-:W-:-:S04]  /*1fab0*/  LOP3.LUT R4, R4, UR4, RZ, 0xc0, !PT ;  /* 0x0000000404047c12 */ /* 0x001fc8000f8ec0ff */
[----:B------:R-:W0:Y:S01]  /*1fac0*/  POPC R7, R4 ;  /* 0x0000000400077309 */ /* 0x000e220000000000 */
[----:B--2---:R-:W0:Y:S02]  /*1fad0*/  SHFL.IDX PT, R0, R3, R0, 0x1f ;  /* 0x00001f0003007589 */ /* 0x004e2400000e0000 */
[----:B0-----:R-:W-:Y:S01]  /*1fae0*/  IADD3 R16, R0, UR38, R7 ;  /* 0x0000002600107c10 */ /* 0x001fe2000fffe007 */
[----:B------:R-:W-:Y:S06]  /*1faf0*/  BRA `(.L_x_2977) ;  /* 0x0000003400647947 */ /* 0x000fec0003800000 */
.L_x_2976:
        /* <DEDUP_REMOVED lines=13> */
[----:B------:R-:W-:-:S02]  /*1fbd0*/  IMAD.U32 R7, RZ, RZ, UR9 ;  /* 0x00000009ff077e24 */ /* 0x000fc4000f8e00ff */
[----:B-1----:R-:W-:Y:S02]  /*1fbe0*/  IMAD.U32 R10, RZ, RZ, UR4 ;  /* 0x00000004ff0a7e24 */ /* 0x002fe4000f8e00ff */
[----:B------:R-:W-:Y:S02]  /*1fbf0*/  IMAD.MOV.U32 R8, RZ, RZ, 0x70 ;  /* 0x00000070ff087424 */ /* 0x000fe400078e00ff */
[----:B------:R-:W-:Y:S02]  /*1fc00*/  IMAD.MOV.U32 R12, RZ, RZ, 0x1 ;  /* 0x00000001ff0c7424 */ /* 0x000fe400078e00ff */
[----:B------:R-:W-:-:S07]  /*1fc10*/  IMAD.MOV.U32 R13, RZ, RZ, RZ ;  /* 0x000000ffff0d7224 */ /* 0x000fce00078e00ff */
[----:B------:R-:W-:-:S07]  /*1fc20*/  LEPC R20, `(.L_x_2979) ;  /* 0x000000001014794e */ /* 0x000fce0000000000 */
[----:B0-----:R-:W-:Y:S05]  /*1fc30*/  CALL.ABS.NOINC R2 ;  /* 0x0000000002007343 */ /* 0x001fea0003c00000 */
.L_x_2979:
[----:B------:R-:W-:Y:S05]  /*1fc40*/  BSYNC B6 ;  /* 0x0000000000067941 */ /* 0x000fea0003800000 */
.L_x_2978:
        /* <DEDUP_REMOVED lines=9> */
[----:B------:R-:W-:Y:S02]  /*1fce0*/  IMAD.U32 R4, RZ, RZ, UR6 ;  /* 0x00000006ff047e24 */ /* 0x000fe4000f8e00ff */
[----:B------:R-:W-:Y:S02]  /*1fcf0*/  IMAD.U32 R5, RZ, RZ, UR7 ;  /* 0x00000007ff057e24 */ /* 0x000fe4000f8e00ff */
[----:B------:R-:W-:Y:S02]  /*1fd00*/  IMAD.U32 R6, RZ, RZ, UR8 ;  /* 0x00000008ff067e24 */ /* 0x000fe4000f8e00ff */
[----:B------:R-:W-:-:S02]  /*1fd10*/  IMAD.U32 R7, RZ, RZ, UR9 ;  /* 0x00000009ff077e24 */ /* 0x000fc4000f8e00ff */
[----:B-1----:R-:W-:Y:S02]  /*1fd20*/  IMAD.U32 R10, RZ, RZ, UR4 ;  /* 0x00000004ff0a7e24 */ /* 0x002fe4000f8e00ff */
[----:B------:R-:W-:Y:S02]  /*1fd30*/  IMAD.U32 R11, RZ, RZ, UR5 ;  /* 0x00000005ff0b7e24 */ /* 0x000fe4000f8e00ff */
[----:B------:R-:W-:Y:S02]  /*1fd40*/  IMAD.MOV.U32 R8, RZ, RZ, 0x70 ;  /* 0x00000070ff087424 */ /* 0x000fe400078e00ff */
[----:B------:R-:W-:Y:S02]  /*1fd50*/  IMAD.MOV.U32 R12, RZ, RZ, 0x1 ;  /* 0x00000001ff0c7424 */ /* 0x000fe400078e00ff */
[----:B0-----:R-:W-:-:S07]  /*1fd60*/  IMAD.MOV.U32 R13, RZ, RZ, RZ ;  /* 0x000000ffff0d7224 */ /* 0x001fce00078e00ff */
[----:B------:R-:W-:-:S07]  /*1fd70*/  LEPC R20, `(.L_x_2982) ;  /* 0x000000001014794e */ /* 0x000fce0000000000 */
[----:B--2---:R-:W-:Y:S05]  /*1fd80*/  CALL.ABS.NOINC R2 ;  /* 0x0000000002007343 */ /* 0x004fea0003c00000 */
.L_x_2982:
        /* <DEDUP_REMOVED lines=15> */
.L_x_2981:
[----:B------:R-:W-:Y:S05]  /*1fe80*/  BSYNC B6 ;  /* 0x0000000000067941 */ /* 0x000fea0003800000 */
.L_x_2980:
[----:B------:R-:W2:Y:S01]  /*1fe90*/  LDL R20, [R1] ;  /* 0x0000000001147983 */ /* 0x000ea20000100800 */
[----:B------:R-:W-:Y:S01]  /*1fea0*/  ULDC.64 UR4, c[0x0][0x9f8] ;  /* 0x00027e0000047ab9 */ /* 0x000fe20000000a00 */
[----:B------:R-:W0:Y:S01]  /*1feb0*/  LDC R0, c[0x0][0x430] ;  /* 0x00010c00ff007b82 */ /* 0x000e220000000800 */
[----:B------:R-:W-:Y:S01]  /*1fec0*/  ISETP.NE.U32.AND P0, PT, RZ, UR4, PT ;  /* 0x00000004ff007c0c */ /* 0x000fe2000bf05070 */
[----:B------:R-:W3:Y:S03]  /*1fed0*/  LDL R2, [R1+0x4] ;  /* 0x0000040001027983 */ /* 0x000ee60000100800 */
[----:B------:R-:W-:Y:S01]  /*1fee0*/  ISETP.NE.AND.EX P0, PT, RZ, UR5, PT, P0 ;  /* 0x00000005ff007c0c */ /* 0x000fe2000bf05300 */
[----:B------:R-:W4:-:S12]  /*1fef0*/  S2R R21, SR_TID.X ;  /* 0x0000000000157919 */ /* 0x000f180000002100 */
[----:B------:R-:W-:Y:S01]  /*1ff00*/  @P0 IADD3 R24, P1, R24, UR4, RZ ;  /* 0x0000000418180c10 */ /* 0x000fe2000ff3e0ff */
[----:B------:R-:W1:Y:S01]  /*1ff10*/  S2R R34, SR_TID.X ;  /* 0x0000000000227919 */ /* 0x000e620000002100 */
[----:B------:R-:W-:Y:S01]  /*1ff20*/  VIADD R27, R30, 0xffffffff ;  /* 0xffffffff1e1b7836 */ /* 0x000fe20000000000 */
[----:B------:R-:W-:Y:S01]  /*1ff30*/  ULDC UR4, c[0x0][0x320] ;  /* 0x0000c80000047ab9 */ /* 0x000fe20000000800 */
[----:B------:R-:W-:-:S05]  /*1ff40*/  @P0 IADD3.X R25, R25, UR5, RZ, P1, !PT ;  /* 0x0000000519190c10 */ /* 0x000fca0008ffe4ff */
[----:B------:R-:W3:Y:S01]  /*1ff50*/  @P0 LDG.E R33, desc[UR60][R24.64] ;  /* 0x0000003c18210981 */ /* 0x000ee2000c1e1900 */
[----:B0-----:R-:W-:Y:S02]  /*1ff60*/  ISETP.NE.AND P1, PT, R0, 0x1, PT ;  /* 0x000000010000780c */ /* 0x001fe40003f25270 */
[----:B----4-:R-:W-:-:S11]  /*1ff70*/  LOP3.LUT R21, R21, 0x7f, RZ, 0xc0, !PT ;  /* 0x0000007f15157812 */ /* 0x010fd600078ec0ff */
[----:B------:R-:W0:Y:S01]  /*1ff80*/  @P1 LDC R7, c[0x0][0x434] ;  /* 0x00010d00ff071b82 */ /* 0x000e220000000800 */
[----:B------:R-:W-:-:S07]  /*1ff90*/  SHF.R.U32.HI R21, RZ, 0x3, R21 ;  /* 0x00000003ff157819 */ /* 0x000fce0000011615 */
[----:B------:R-:W4:Y:S01]  /*1ffa0*/  @P1 LDC R5, c[0x0][0x438] ;  /* 0x00010e00ff051b82 */ /* 0x000f220000000800 */
[----:B-1----:R-:W-:-:S05]  /*1ffb0*/  IMAD.SHL.U32 R34, R34, 0x10, RZ ;  /* 0x0000001022227824 */ /* 0x002fca00078e00ff */
[----:B------:R-:W-:Y:S02]  /*1ffc0*/  LOP3.LUT R34, R21, 0x70, R34, 0xf8, !PT ;  /* 0x0000007015227812 */ /* 0x000fe400078ef822 */
[----:B------:R-:W1:Y:S03]  /*1ffd0*/  S2R R21, SR_TID.X ;  /* 0x0000000000157919 */ /* 0x000e660000002100 */
[----:B------:R-:W-:Y:S02]  /*1ffe0*/  IMAD R6, R27, 0x60, R34 ;  /* 0x000000601b067824 */ /* 0x000fe400078e0222 */
[----:B-1----:R-:W-:-:S05]  /*1fff0*/  IMAD.SHL.U32 R21, R21, 0x8, RZ ;  /* 0x0000000815157824 */ /* 0x002fca00078e00ff */
[----:B------:R-:W-:Y:S02]  /*20000*/  LOP3.LUT R21, R21, 0x38, RZ, 0xc0, !PT ;  /* 0x0000003815157812 */ /* 0x000fe400078ec0ff */
[----:B------:R-:W-:Y:S01]  /*20010*/  LOP3.LUT R23, R23, 0xfffffff7, RZ, 0xc0, !PT ;  /* 0xfffffff717177812 */ /* 0x000fe200078ec0ff */
[----:B------:R-:W-:Y:S01]  /*20020*/  UMOV UR5, 0xffffffff ;  /* 0xffffffff00057882 */ /* 0x000fe20000000000 */
[----:B--2---:R-:W-:-:S04]  /*20030*/  ISETP.GE.AND P0, PT, R6, R20, PT ;  /* 0x000000140600720c */ /* 0x004fc80003f06270 */
[----:B------:R-:W-:Y:S01]  /*20040*/  ISETP.GT.U32.OR P0, PT, R34, 0x5f, P0 ;  /* 0x0000005f2200780c */ /* 0x000fe20000704470 */
[----:B---3--:R-:W-:-:S04]  /*20050*/  IMAD.IADD R6, R6, 0x1, R2 ;  /* 0x0000000106067824 */ /* 0x008fc800078e0202 */
[----:B0-----:R-:W-:-:S08]  /*20060*/  @P1 IMAD.HI.U32 R7, R6, R7, RZ ;  /* 0x0000000706071227 */ /* 0x001fd000078e00ff */
[----:B------:R-:W0:Y:S01]  /*20070*/  @!P0 LDC.64 R2, c[0x0][0x428] ;  /* 0x00010a00ff028b82 */ /* 0x000e220000000a00 */
[----:B------:R-:W-:Y:S01]  /*20080*/  IMAD.MOV.U32 R4, RZ, RZ, R6 ;  /* 0x000000ffff047224 */ /* 0x000fe200078e0006 */
[----:B----4-:R-:W-:Y:S02]  /*20090*/  @P1 SHF.R.U32.HI R4, RZ, R5, R7 ;  /* 0x00000005ff041219 */ /* 0x010fe40000011607 */
[----:B------:R-:W-:-:S03]  /*200a0*/  LOP3.LUT R20, R21, 0x40, RZ, 0xfc, !PT ;  /* 0x0000004015147812 */ /* 0x000fc600078efcff */
[----:B------:R-:W-:Y:S01]  /*200b0*/  IMAD.MOV R5, RZ, RZ, -R4 ;  /* 0x000000ffff057224 */ /* 0x000fe200078e0a04 */
[----:B------:R-:W-:-:S03]  /*200c0*/  ISETP.GE.AND P2, PT, R20, UR4, PT ;  /* 0x0000000414007c0c */ /* 0x000fc6000bf46270 */
[----:B------:R-:W-:Y:S01]  /*200d0*/  IMAD R0, R0, R5, R6 ;  /* 0x0000000500007224 */ /* 0x000fe200078e0206 */
[----:B------:R-:W-:Y:S02]  /*200e0*/  SHF.R.S32.HI R8, RZ, 0x1f, R33 ;  /* 0x0000001fff087819 */ /* 0x000fe40000011421 */
[----:B------:R-:W-:Y:S02]  /*200f0*/  @!P0 SHF.R.S32.HI R5, RZ, 0x1f, R4 ;  /* 0x0000001fff058819 */ /* 0x000fe40000011404 */
[----:B------:R-:W-:Y:S02]  /*20100*/  SEL R30, RZ, 0xffffffff, P2 ;  /* 0xffffffffff1e7807 */ /* 0x000fe40001000000 */
[----:B------:R-:W-:Y:S01]  /*20110*/  ISETP.GE.AND P1, PT, R21, UR4, PT ;  /* 0x0000000415007c0c */ /* 0x000fe2000bf26270 */
[----:B------:R-:W-:Y:S02]  /*20120*/  ULDC UR4, c[0x0][0x2f4] ;  /* 0x0000bd0000047ab9 */ /* 0x000fe40000000800 */
[----:B------:R-:W-:-:S02]  /*20130*/  IMAD.SHL.U32 R30, R30, 0x2, RZ ;  /* 0x000000021e1e7824 */ /* 0x000fc400078e00ff */
[-C--:B0-----:R-:W-:Y:S02]  /*20140*/  @!P0 IMAD R6, R8, R2.reuse, RZ ;  /* 0x0000000208068224 */ /* 0x081fe400078e02ff */
[----:B------:R-:W-:Y:S01]  /*20150*/  @!P0 IMAD.WIDE.U32 R4, R33, R2, R4 ;  /* 0x0000000221048225 */ /* 0x000fe200078e0004 */
[----:B------:R-:W-:-:S03]  /*20160*/  SEL R2, RZ, 0x1, P1 ;  /* 0x00000001ff027807 */ /* 0x000fc60000800000 */
[----:B------:R-:W-:Y:S01]  /*20170*/  @!P0 IMAD R6, R33, R3, R6 ;  /* 0x0000000321068224 */ /* 0x000fe200078e0206 */
[----:B------:R-:W-:Y:S02]  /*20180*/  LOP3.LUT R30, R30, 0x2, R2, 0xe2, !PT ;  /* 0x000000021e1e7812 */ /* 0x000fe400078ee202 */
[----:B------:R-:W0:Y:S02]  /*20190*/  @!P0 LDC.64 R2, c[0x0][0x418] ;  /* 0x00010600ff028b82 */ /* 0x000e240000000a00 */
[----:B------:R-:W-:Y:S01]  /*201a0*/  @!P0 IADD3 R6, R5, R6, RZ ;  /* 0x0000000605068210 */ /* 0x000fe20007ffe0ff */
[----:B------:R-:W-:Y:S01]  /*201b0*/  IMAD.U32 R5, RZ, RZ, UR39 ;  /* 0x00000027ff057e24 */ /* 0x000fe2000f8e00ff */
[----:B0-----:R-:W-:-:S04]  /*201c0*/  @!P0 LEA R2, P1, R4, R2, 0x2 ;  /* 0x0000000204028211 */ /* 0x001fc800078210ff */
[----:B------:R-:W-:Y:S01]  /*201d0*/  @!P0 LEA.HI.X R3, R4, R3, R6, 0x2, P1 ;  /* 0x0000000304038211 */ /* 0x000fe200008f1406 */
[----:B------:R-:W-:-:S06]  /*201e0*/  IMAD.MOV.U32 R4, RZ, RZ, RZ ;  /* 0x000000ffff047224 */ /* 0x000fcc00078e00ff */
        /* <DEDUP_REMOVED lines=18> */
.L_x_3112:
[----:B------:R-:W-:Y:S01]  /*20310*/  SHF.R.S32.HI R34, RZ, 0x1f, R18 ;  /* 0x0000001fff227819 */ /* 0x000fe20000011412 */
[----:B------:R-:W-:Y:S06]  /*20320*/  @!P3 BRA `(.L_x_2984) ;  /* 0x000000000004b947 */ /* 0x000fec0003800000 */
[----:B------:R-:W-:Y:S01]  /*20330*/  BPT.TRAP 0x1 ;  /* 0x000000040000795c */ /* 0x000fe20000300000 */
.L_x_2984:
        /* <DEDUP_REMOVED lines=25> */
.L_x_3113:
[----:B------:R-:W-:Y:S05]  /*204d0*/  BSYNC B0 ;  /* 0x0000000000007941 */ /* 0x000fea0003800000 */
.L_x_2985:
        /* <DEDUP_REMOVED lines=48> */
[----:B------:R-:W-:-:S03]  /*207e0*/  @P1 LEA R8, R5, R22, 0x1 ;  /* 0x0000001605081211 */ /* 0x000fc600078e08ff */
        /* <DEDUP_REMOVED lines=47> */
.L_x_3127:
        /* <DEDUP_REMOVED lines=12> */
.L_x_2988:
        /* <DEDUP_REMOVED lines=10> */
.L_x_2989:
        /* <DEDUP_REMOVED lines=14> */
[----:B------:R-:W-:-:S04]  /*20d20*/  IMAD R0, R35, UR5, R0 ;  /* 0x0000000523007c24 */ /* 0x000fc8000f8e0200 */
[----:B------:R-:W-:Y:S01]  /*20d30*/  IMAD.IADD R35, R5, 0x1, R0 ;  /* 0x0000000105237824 */ /* 0x000fe200078e0200 */
        /* <DEDUP_REMOVED lines=10> */
[----:B------:R-:W-:Y:S01]  /*20de0*/  MOV R10, UR8 ;  /* 0x00000008000a7c02 */ /* 0x000fe20008000f00 */
[----:B------:R-:W0:Y:S01]  /*20df0*/  LDC.64 R2, c[0x4][R2] ;  /* 0x0100000002027b82 */ /* 0x000e220000000a00 */
[----:B------:R-:W-:Y:S02]  /*20e00*/  IMAD.U32 R5, RZ, RZ, UR5 ;  /* 0x00000005ff057e24 */ /* 0x000fe4000f8e00ff */
[----:B------:R-:W-:Y:S02]  /*20e10*/  IMAD.U32 R6, RZ, RZ, UR6 ;  /* 0x00000006ff067e24 */ /* 0x000fe4000f8e00ff */
[----:B-1----:R-:W-:-:S02]  /*20e20*/  IMAD.U32 R7, RZ, RZ, UR7 ;  /* 0x00000007ff077e24 */ /* 0x002fc4000f8e00ff */
[----:B------:R-:W-:Y:S02]  /*20e30*/  IMAD.U32 R11, RZ, RZ, UR9 ;  /* 0x00000009ff0b7e24 */ /* 0x000fe4000f8e00ff */
[----:B------:R-:W-:Y:S02]  /*20e40*/  IMAD.MOV.U32 R8, RZ, RZ, 0x70 ;  /* 0x00000070ff087424 */ /* 0x000fe400078e00ff */
[----:B------:R-:W-:Y:S02]  /*20e50*/  IMAD.MOV.U32 R12, RZ, RZ, 0x1 ;  /* 0x00000001ff0c7424 */ /* 0x000fe400078e00ff */
[----:B------:R-:W-:-:S07]  /*20e60*/  IMAD.MOV.U32 R13, RZ, RZ, RZ ;  /* 0x000000ffff0d7224 */ /* 0x000fce00078e00ff */
[----:B------:R-:W-:-:S07]  /*20e70*/  LEPC R20, `(.L_x_2991) ;  /* 0x000000001014794e */ /* 0x000fce0000000000 */
[----:B0-----:R-:W-:Y:S05]  /*20e80*/  CALL.ABS.NOINC R2 ;  /* 0x0000000002007343 */ /* 0x001fea0003c00000 */
.L_x_2991:
[----:B------:R-:W-:Y:S05]  /*20e90*/  BSYNC B6 ;  /* 0x0000000000067941 */ /* 0x000fea0003800000 */
.L_x_2990:
[----:B------:R-:W2:Y:S01]  /*20ea0*/  LDL.LU R20, [R1+0x1c] ;  /* 0x00001c0001147983 */ /* 0x000ea20000300800 */
[----:B------:R-:W-:Y:S01]  /*20eb0*/  ULDC.64 UR4, c[0x0][0x2d8] ;  /* 0x0000b60000047ab9 */ /* 0x000fe20000000a00 */
[----:B-1----:R-:W1:Y:S02]  /*20ec0*/  LDC R7, c[0x0][0x448] ;  /* 0x00011200ff077b82 */ /* 0x002e640000000800 */
[----:B0-----:R-:W3:Y:S01]  /*20ed0*/  LDL.LU.64 R2, [R1+0x20] ;  /* 0x0000200001027983 */ /* 0x001ee20000300a00 */
[----:B------:R-:W-:-:S03]  /*20ee0*/  IMAD R0, R34, UR4, RZ ;  /* 0x0000000422007c24 */ /* 0x000fc6000f8e02ff */
[----:B------:R0:W5:Y:S01]  /*20ef0*/  LDL R10, [R1+0x14] ;  /* 0x00001400010a7983 */ /* 0x0001620000100800 */
[----:B------:R-:W-:Y:S01]  /*20f00*/  IMAD R0, R18, UR5, R0 ;  /* 0x0000000512007c24 */ /* 0x000fe2000f8e0200 */
[----:B-1----:R-:W-:-:S13]  /*20f10*/  ISETP.NE.AND P0, PT, R7, 0x1, PT ;  /* 0x000000010700780c */ /* 0x002fda0003f05270 */
[----:B------:R-:W1:Y:S01]  /*20f20*/  @P0 LDC R6, c[0x0][0x44c] ;  /* 0x00011300ff060b82 */ /* 0x000e620000000800 */
[----:B------:R-:W4:Y:S02]  /*20f30*/  S2R R8, SR_TID.X ;  /* 0x0000000000087919 */ /* 0x000f240000002100 */
[----:B----4-:R-:W-:-:S05]  /*20f40*/  IMAD.SHL.U32 R8, R8, 0x8, RZ ;  /* 0x0000000808087824 */ /* 0x010fca00078e00ff */
[----:B------:R-:W-:Y:S01]  /*20f50*/  LOP3.LUT R8, R8, 0x38, RZ, 0xc0, !PT ;  /* 0x0000003808087812 */ /* 0x000fe200078ec0ff */
[----:B---3--:R-:W-:Y:S02]  /*20f60*/  IMAD.MOV.U32 R3, RZ, RZ, R35 ;  /* 0x000000ffff037224 */ /* 0x008fe400078e0023 */
[----:B------:R-:W-:Y:S01]  /*20f70*/  IMAD.WIDE.U32 R2, R18, UR4, R2 ;  /* 0x0000000412027c25 */ /* 0x000fe2000f8e0002 */
[----:B------:R-:W-:-:S03]  /*20f80*/  ULDC.64 UR4, c[0x0][0x2e0] ;  /* 0x0000b80000047ab9 */ /* 0x000fc60000000a00 */
[----:B--2---:R-:W-:Y:S02]  /*20f90*/  IMAD R5, R20, UR4, RZ ;  /* 0x0000000414057c24 */ /* 0x004fe4000f8e02ff */
[----:B------:R-:W2:Y:S01]  /*20fa0*/  S2R R20, SR_TID.X ;  /* 0x0000000000147919 */ /* 0x000ea20000002100 */
[----:B------:R-:W-:Y:S02]  /*20fb0*/  IMAD.IADD R3, R3, 0x1, R0 ;  /* 0x0000000103037824 */ /* 0x000fe400078e0200 */
[C---:B------:R-:W-:Y:S02]  /*20fc0*/  IMAD R0, R32.reuse, UR5, R5 ;  /* 0x0000000520007c24 */ /* 0x040fe4000f8e0205 */
[----:B------:R-:W-:Y:S01]  /*20fd0*/  IMAD.WIDE.U32 R2, R32, UR4, R2 ;  /* 0x0000000420027c25 */ /* 0x000fe2000f8e0002 */
[----:B------:R-:W-:-:S03]  /*20fe0*/  ULDC.64 UR4, c[0x0][0x2d0] ;  /* 0x0000b40000047ab9 */ /* 0x000fc60000000a00 */
[----:B------:R-:W-:Y:S02]  /*20ff0*/  IMAD.IADD R3, R3, 0x1, R0 ;  /* 0x0000000103037824 */ /* 0x000fe400078e0200 */
[----:B------:R-:W3:Y:S01]  /*21000*/  @P0 LDC R0, c[0x0][0x450] ;  /* 0x00011400ff000b82 */ /* 0x000ee20000000800 */
[----:B--2---:R-:W-:-:S04]  /*21010*/  LOP3.LUT R20, R20, 0x7f, RZ, 0xc0, !PT ;  /* 0x0000007f14147812 */ /* 0x004fc800078ec0ff */
[----:B------:R-:W-:Y:S02]  /*21020*/  SHF.R.U32.HI R21, RZ, 0x3, R20 ;  /* 0x00000003ff157819 */ /* 0x000fe40000011614 */
[----:B------:R-:W2:Y:S02]  /*21030*/  S2R R20, SR_TID.X ;  /* 0x0000000000147919 */ /* 0x000ea40000002100 */
[----:B--2---:R-:W-:-:S05]  /*21040*/  IMAD.SHL.U32 R20, R20, 0x10, RZ ;  /* 0x0000001014147824 */ /* 0x004fca00078e00ff */
[----:B------:R-:W-:-:S05]  /*21050*/  LOP3.LUT R20, R21, 0x70, R20, 0xf8, !PT ;  /* 0x0000007015147812 */ /* 0x000fca00078ef814 */
[----:B------:R-:W-:Y:S01]  /*21060*/  IMAD R5, R17, 0x80, R20 ;  /* 0x0000008011057824 */ /* 0x000fe200078e0214 */
[----:B------:R-:W2:Y:S03]  /*21070*/  S2R R21, SR_TID.X ;  /* 0x0000000000157919 */ /* 0x000ea60000002100 */
[----:B-1----:R-:W-:-:S04]  /*21080*/  @P0 IMAD.HI.U32 R6, R5, R6, RZ ;  /* 0x0000000605060227 */ /* 0x002fc800078e00ff */
[----:B------:R-:W-:Y:S01]  /*21090*/  IMAD.MOV.U32 R4, RZ, RZ, R5 ;  /* 0x000000ffff047224 */ /* 0x000fe200078e0005 */
[----:B---3--:R-:W-:Y:S01]  /*210a0*/  @P0 SHF.R.U32.HI R4, RZ, R0, R6 ;  /* 0x00000000ff040219 */ /* 0x008fe20000011606 */
[----:B------:R-:W1:Y:S04]  /*210b0*/  S2R R20, SR_TID.X ;  /* 0x0000000000147919 */ /* 0x000e680000002100 */
[----:B------:R-:W-:-:S04]  /*210c0*/  IMAD.MOV R0, RZ, RZ, -R4 ;  /* 0x000000ffff007224 */ /* 0x000fc800078e0a04 */
        /* <DEDUP_REMOVED lines=9> */
[----:B--2---:R-:W-:Y:S01]  /*21160*/  SHF.L.U32 R21, R21, 0x3, RZ ;  /* 0x0000000315157819 */ /* 0x004fe200000006ff */
        /* <DEDUP_REMOVED lines=58> */
[----:B------:R-:W-:Y:S01]  /*21510*/  VIADD R6, R17, 0x40 ;  /* 0x0000004011067836 */ /* 0x000fe20000000000 */
[----:B------:R-:W-:-:S05]  /*21520*/  @!P1 MOV R3, R7 ;  /* 0x0000000700039202 */ /* 0x000fca0000000f00 */
        /* <DEDUP_REMOVED lines=36> */
.L_x_3144:
        /* <DEDUP_REMOVED lines=12> */
.L_x_2994:
[----:B------:R-:W-:Y:S05]  /*21830*/  BSYNC B0 ;  /* 0x0000000000007941 */ /* 0x000fea0003800000 */
.L_x_2993:
[----:B------:R-:W-:Y:S01]  /*21840*/  NOP ;  /* 0x0000000000007918 */ /* 0x000fe20000000000 */
[----:B------:R-:W-:-:S13]  /*21850*/  PLOP3.LUT P0, PT, PT, PT, PT, 0x80, 0x0 ;  /* 0x000000000000781c */ /* 0x000fda0003f0f070 */
.L_x_2995:
[----:B------:R-:W-:Y:S02]  /*21860*/  PLOP3.LUT P1, PT, P1, P0, PT, 0xa2, 0x0 ;  /* 0x000000000000781c */ /* 0x000fe40000f21472 */
[----:B------:R-:W-:-:S08]  /*21870*/  @P0 R2UR P1, UR4, R22 ;  /* 0x00000000160402ca */ /* 0x000fd00000020000 */
[----:B------:R-:W-:-:S05]  /*21880*/  @P0 PLOP3.LUT P0, PT, P1, PT, PT, 0x80, 0x0 ;  /* 0x000000000000081c */ /* 0x000fca0000f0f070 */
[----:B------:R-:W-:Y:S01]  /*21890*/  @!P1 SYNCS.ARRIVE.TRANS64.RED.A0T1 RZ, [UR4+0x2a800], RZ ;  /* 0x02a800ffffff99a7 */ /* 0x000fe20008200404 */
[----:B------:R-:W-:Y:S07]  /*218a0*/  @!P1 ARRIVES.LDGSTSBAR.64.TRANSCNT [UR4+0x2a800] ;  /* 0x02a80000ff0099b0 */ /* 0x000fee0008000a84 */
[----:B------:R-:W-:Y:S05]  /*218b0*/  @P0 BRA.U.ANY `(.L_x_2995) ;  /* 0xfffffffd00e80947 */ /* 0x000fea000393ffff */
[----:B01----:R-:W2:Y:S02]  /*218c0*/  LDL.LU R2, [R1+0x28] ;  /* 0x0000280001027983 */ /* 0x003ea40000300800 */
[----:B--2---:R-:W-:-:S04]  /*218d0*/  IADD3 R2, R2, 0x1, RZ ;  /* 0x0000000102027810 */ /* 0x004fc80007ffe0ff */
[----:B------:R-:W-:Y:S01]  /*218e0*/  LEA.HI R0, R2, R2, RZ, 0x1 ;  /* 0x0000000202007211 */ /* 0x000fe200078f08ff */
[----:B------:R0:W-:Y:S03]  /*218f0*/  STL [R1+0x28], R2 ;  /* 0x0000280201007387 */ /* 0x0001e60000100800 */
        /* <DEDUP_REMOVED lines=8> */
.L_x_3145:
[----:B------:R-:W-:Y:S05]  /*21980*/  BSYNC B0 ;  /* 0x0000000000007941 */ /* 0x000fea0003800000 */
.L_x_2996:
[----:B------:R-:W2:Y:S01]  /*21990*/  LDL R0, [R1+0x18] ;  /* 0x0000180001007983 */ /* 0x000ea20000100800 */
[----:B------:R-:W-:Y:S01]  /*219a0*/  BSSY B0, `(.L_x_2998) ;  /* 0x00000fd000007945 */ /* 0x000fe20003800000 */
[----:B--2---:R-:W-:-:S13]  /*219b0*/  ISETP.GE.AND P0, PT, R0, 0x2, PT ;  /* 0x000000020000780c */ /* 0x004fda0003f06270 */
[----:B------:R-:W-:Y:S05]  /*219c0*/  @!P0 BRA `(.L_x_2999) ;  /* 0x0000000c00e88947 */ /* 0x000fea0003800000 */
[----:B------:R-:W-:Y:S02]  /*219d0*/  VIADD R0, R0, 0xfffffffe ;  /* 0xfffffffe00007836 */ /* 0x000fe40000000000 */
[----:B------:R-:W-:Y:S02]  /*219e0*/  IMAD.MOV.U32 R10, RZ, RZ, R28 ;  /* 0x000000ffff0a7224 */ /* 0x000fe400078e001c */
[----:B------:R-:W-:Y:S02]  /*219f0*/  IMAD.MOV.U32 R17, RZ, RZ, R29 ;  /* 0x000000ffff117224 */ /* 0x000fe400078e001d */
[----:B------:R-:W-:-:S07]  /*21a00*/  IMAD.MOV.U32 R32, RZ, RZ, R27 ;  /* 0x000000ffff207224 */ /* 0x000fce00078e001b */
.L_x_3012:
        /* <DEDUP_REMOVED lines=8> */
[----:B------:R-:W-:Y:S01]  /*21a90*/  SHF.R.U32.HI R3, RZ, 0x3, R3 ;  /* 0x00000003ff037819 */ /* 0x000fe20000011603 */
[----:B----4-:R-:W-:-:S05]  /*21aa0*/  IMAD.SHL.U32 R9, R9, 0x10, RZ ;  /* 0x0000001009097824 */ /* 0x010fca00078e00ff */
        /* <DEDUP_REMOVED lines=31> */
.L_x_3000:
[----:B------:R-:W-:Y:S01]  /*21ca0*/  IMAD R5, R28, 0x8, R22 ;  /* 0x000000081c057824 */ /* 0x000fe200078e0216 */
[----:B------:R-:W-:Y:S01]  /*21cb0*/  SHF.L.U32 R0, R29, 0x1f, RZ ;  /* 0x0000001f1d007819 */ /* 0x000fe200000006ff */
[----:B------:R-:W-:Y:S03]  /*21cc0*/  BSSY B1, `(.L_x_3001) ;  /* 0x0000003000017945 */ /* 0x000fe60003800000 */
[----:B------:R-:W0:Y:S02]  /*21cd0*/  SYNCS.PHASECHK.TRANS64.TRYWAIT P0, [R5+URZ+0x2a840], R0 ;  /* 0x02a84000050075a7 */ /* 0x000e24000800017f */
[----:B0-----:R-:W-:Y:S05]  /*21ce0*/  @!P0 BRA `(.L_x_3002) ;  /* 0x0000004c00548947 */ /* 0x001fea0003800000 */
.L_x_3146:
[----:B------:R-:W-:Y:S05]  /*21cf0*/  BSYNC B1 ;  /* 0x0000000000017941 */ /* 0x000fea0003800000 */
.L_x_3001:
        /* <DEDUP_REMOVED lines=68> */
.L_x_3160:
        /* <DEDUP_REMOVED lines=10> */
.L_x_3004:
        /* <DEDUP_REMOVED lines=10> */
.L_x_3005:
[----:B------:R2:W-:Y:S01]  /*22280*/  SYNCS.ARRIVE.TRANS64.A1T0 RZ, [R5+URZ+0x2a830], RZ ;  /* 0x02a830ff05ff79a7 */ /* 0x0005e2000810003f */
[----:B------:R-:W-:Y:S05]  /*22290*/  @!P2 BRA `(.L_x_3006) ;  /* 0x000000000004a947 */ /* 0x000fea0003800000 */
[----:B------:R-:W-:Y:S01]  /*222a0*/  BPT.TRAP 0x1 ;  /* 0x000000040000795c */ /* 0x000fe20000300000 */
.L_x_3006:
[----:B-1----:R-:W-:Y:S01]  /*222b0*/  SHF.L.U32 R2, R17, 0x1f, RZ ;  /* 0x0000001f11027819 */ /* 0x002fe200000006ff */
[----:B--2---:R-:W-:Y:S01]  /*222c0*/  IMAD R5, R10, 0x8, R22 ;  /* 0x000000080a057824 */ /* 0x004fe200078e0216 */
[----:B------:R-:W-:Y:S03]  /*222d0*/  BSSY B1, `(.L_x_3007) ;  /* 0x0000003000017945 */ /* 0x000fe60003800000 */
[----:B------:R-:W1:Y:S02]  /*222e0*/  SYNCS.PHASECHK.TRANS64.TRYWAIT P0, [R5+URZ+0x2a860], R2 ;  /* 0x02a86002050075a7 */ /* 0x000e64000800017f */
[----:B-1----:R-:W-:Y:S05]  /*222f0*/  @!P0 BRA `(.L_x_3008) ;  /* 0x0000004c00c08947 */ /* 0x002fea0003800000 */
.L_x_3161:
[----:B------:R-:W-:Y:S05]  /*22300*/  BSYNC B1 ;  /* 0x0000000000017941 */ /* 0x000fea0003800000 */
.L_x_3007:
        /* <DEDUP_REMOVED lines=55> */
.L_x_3175:
        /* <DEDUP_REMOVED lines=21> */
.L_x_3010:
        /* <DEDUP_REMOVED lines=10> */
.L_x_3011:
[----:B------:R-:W-:Y:S01]  /*22870*/  ULDC.64 UR4, c[0x0][0x330] ;  /* 0x0000cc0000047ab9 */ /* 0x000fe20000000a00 */
[----:B------:R1:W-:Y:S01]  /*22880*/  SYNCS.ARRIVE.TRANS64.A1T0 RZ, [R5+URZ+0x2a850], RZ ;  /* 0x02a850ff05ff79a7 */ /* 0x0003e2000810003f */
[----:B------:R-:W-:Y:S02]  /*22890*/  IMAD.MOV.U32 R3, RZ, RZ, R21 ;  /* 0x000000ffff037224 */ /* 0x000fe400078e0015 */
[----:B------:R-:W-:Y:S02]  /*228a0*/  VIADD R0, R27, 0xffffffff ;  /* 0xffffffff1b007836 */ /* 0x000fe40000000000 */
[----:B------:R-:W-:-:S04]  /*228b0*/  IMAD.WIDE.U32 R2, R18, UR4, R2 ;  /* 0x0000000412027c25 */ /* 0x000fc8000f8e0002 */
[----:B-1----:R-:W-:Y:S02]  /*228c0*/  IMAD R5, R34, UR4, RZ ;  /* 0x0000000422057c24 */ /* 0x002fe4000f8e02ff */
[----:B------:R-:W-:Y:S02]  /*228d0*/  IMAD.MOV.U32 R10, RZ, RZ, R28 ;  /* 0x000000ffff0a7224 */ /* 0x000fe400078e001c */
[----:B------:R-:W-:Y:S01]  /*228e0*/  IMAD R5, R18, UR5, R5 ;  /* 0x0000000512057c24 */ /* 0x000fe2000f8e0205 */
[----:B------:R-:W-:Y:S01]  /*228f0*/  ULDC.64 UR4, c[0x0][0x318] ;  /* 0x0000c60000047ab9 */ /* 0x000fe20000000a00 */
[----:B------:R-:W-:Y:S01]  /*22900*/  IMAD.MOV.U32 R17, RZ, RZ, R29 ;  /* 0x000000ffff117224 */ /* 0x000fe200078e001d */
[----:B0-----:R-:W-:Y:S01]  /*22910*/  LEA R24, P0, R2, UR4, 0x1 ;  /* 0x0000000402187c11 */ /* 0x001fe2000f8008ff */
[----:B------:R-:W-:Y:S02]  /*22920*/  IMAD.IADD R25, R5, 0x1, R3 ;  /* 0x0000000105197824 */ /* 0x000fe400078e0203 */
[----:B------:R-:W-:-:S03]  /*22930*/  IMAD.MOV.U32 R32, RZ, RZ, R27 ;  /* 0x000000ffff207224 */ /* 0x000fc600078e001b */
[----:B------:R-:W-:Y:S02]  /*22940*/  LEA.HI.X R25, R2, UR5, R25, 0x1, P0 ;  /* 0x0000000502197c11 */ /* 0x000fe400080f0c19 */
[----:B------:R-:W-:-:S13]  /*22950*/  ISETP.GT.AND P0, PT, R27, RZ, PT ;  /* 0x000000ff1b00720c */ /* 0x000fda0003f04270 */
[----:B------:R-:W-:Y:S05]  /*22960*/  @P0 BRA `(.L_x_3012) ;  /* 0xfffffff000280947 */ /* 0x000fea000383ffff */
.L_x_2999:
[----:B------:R-:W-:Y:S05]  /*22970*/  BSYNC B0 ;  /* 0x0000000000007941 */ /* 0x000fea0003800000 */
.L_x_2998:
        /* <DEDUP_REMOVED lines=17> */
.L_x_3014:
[----:B------:R-:W-:Y:S05]  /*22a90*/  BSYNC B0 ;  /* 0x0000000000007941 */ /* 0x000fea0003800000 */
.L_x_3013:
[----:B------:R-:W-:-:S13]  /*22aa0*/  LOP3.LUT P0, RZ, R23, 0x10, RZ, 0xc0, !PT ;  /* 0x0000001017ff7812 */ /* 0x000fda000780c0ff */
[----:B------:R-:W-:Y:S05]  /*22ab0*/  @!P0 BRA `(.L_x_3015) ;  /* 0x0000000000048947 */ /* 0x000fea0003800000 */
[----:B------:R-:W-:Y:S01]  /*22ac0*/  BPT.TRAP 0x1 ;  /* 0x000000040000795c */ /* 0x000fe20000300000 */
.L_x_3015:
[----:B------:R-:W2:Y:S01]  /*22ad0*/  LDL.LU R2, [R1] ;  /* 0x0000000001027983 */ /* 0x000ea20000300800 */
[----:B------:R-:W-:Y:S01]  /*22ae0*/  IMAD R0, R28, 0x8, R22 ;  /* 0x000000081c007824 */ /* 0x000fe200078e0216 */
[----:B0-----:R-:W-:Y:S01]  /*22af0*/  SHF.L.U32 R3, R29, 0x1f, RZ ;  /* 0x0000001f1d037819 */ /* 0x001fe200000006ff */
[----:B------:R-:W-:Y:S03]  /*22b00*/  BSSY B0, `(.L_x_3016) ;  /* 0x0000004000007945 */ /* 0x000fe60003800000 */
[----:B------:R-:W0:Y:S01]  /*22b10*/  SYNCS.PHASECHK.TRANS64.TRYWAIT P0, [R0+URZ+0x2a860], R3 ;  /* 0x02a86003000075a7 */ /* 0x000e22000800017f */
[----:B--2---:R-:W-:Y:S01]  /*22b20*/  IMAD R6, R27, -0x60, R2 ;  /* 0xffffffa01b067824 */ /* 0x004fe200078e0202 */
[----:B0-----:R-:W-:Y:S06]  /*22b30*/  @!P0 BRA `(.L_x_3017) ;  /* 0x0000004c00b48947 */ /* 0x001fec0003800000 */
.L_x_3176:
[----:B------:R-:W-:Y:S05]  /*22b40*/  BSYNC B0 ;  /* 0x0000000000007941 */ /* 0x000fea0003800000 */
.L_x_3016:
        /* <DEDUP_REMOVED lines=57> */
.L_x_3190:
        /* <DEDUP_REMOVED lines=11> */
.L_x_3019:
        /* <DEDUP_REMOVED lines=10> */
.L_x_3020:
[----:B------:R-:W-:Y:S01]  /*23030*/  VIADD R28, R28, 0x1 ;  /* 0x000000011c1c7836 */ /* 0x000fe20000000000 */
[----:B------:R1:W-:Y:S04]  /*23040*/  SYNCS.ARRIVE.TRANS64.A1T0 RZ, [R0+URZ+0x2a850], RZ ;  /* 0x02a850ff00ff79a7 */ /* 0x0003e8000810003f */
[----:B------:R-:W-:-:S04]  /*23050*/  ISETP.NE.AND P0, PT, R28, 0x2, PT ;  /* 0x000000021c00780c */ /* 0x000fc80003f05270 */
[----:B-1----:R-:W-:Y:S02]  /*23060*/  SEL R0, RZ, 0x1, P0 ;  /* 0x00000001ff007807 */ /* 0x002fe40000000000 */
[----:B------:R-:W-:Y:S02]  /*23070*/  SEL R28, R28, RZ, P0 ;  /* 0x000000ff1c1c7207 */ /* 0x000fe40000000000 */
[----:B------:R-:W-:-:S07]  /*23080*/  LOP3.LUT R29, R29, R0, RZ, 0x3c, !PT ;  /* 0x000000001d1d7212 */ /* 0x000fce00078e3cff */
.L_x_2977:
[----:B------:R-:W-:Y:S05]  /*23090*/  BSYNC B7 ;  /* 0x0000000000077941 */ /* 0x000fea0003800000 */
.L_x_2975:
[----:B------:R-:W-:-:S13]  /*230a0*/  LOP3.LUT P0, RZ, R23, 0x20, RZ, 0xc0, !PT ;  /* 0x0000002017ff7812 */ /* 0x000fda000780c0ff */
[----:B------:R-:W-:Y:S05]  /*230b0*/  @!P0 BRA `(.L_x_3021) ;  /* 0x0000000000248947 */ /* 0x000fea0003800000 */
[----:B------:R-:W-:Y:S05]  /*230c0*/  WARPSYNC.ALL ;  /* 0x0000000000007948 */ /* 0x000fea0003800000 */
[----:B------:R-:W2:Y:S08]  /*230d0*/  S2UR UR5, SR_CgaCtaId ;  /* 0x00000000000579c3 */ /* 0x000eb00000008800 */
[----:B------:R-:W-:Y:S06]  /*230e0*/  BAR.SYNC.DEFER_BLOCKING 0x5, 0x180 ;  /* 0x0146000000007b1d */ /* 0x000fec0000010000 */
[----:B------:R-:W-:-:S02]  /*230f0*/  UMOV UR4, 0x400 ;  /* 0x0000040000047882 */ /* 0x000fc40000000000 */
[----:B--2---:R-:W-:-:S06]  /*23100*/  ULEA UR4, UR5, UR4, 0x18 ;  /* 0x0000000405047291 */ /* 0x004fcc000f8ec03f */
[----:B------:R-:W-:-:S05]  /*23110*/  IMAD.U32 R22, RZ, RZ, UR4 ;  /* 0x00000004ff167e24 */ /* 0x000fca000f8e00ff */
[----:B------:R2:W3:Y:S01]  /*23120*/  LDS.128 R16, [R22+0x2a8d0] ;  /* 0x02a8d00016107984 */ /* 0x0004e20000000c00 */
[----:B------:R-:W-:Y:S06]  /*23130*/  BAR.ARV 0x4, 0x180 ;  /* 0x0106000000007b1d */ /* 0x000fec0000002000 */
[----:B------:R-:W-:Y:S05]  /*23140*/  BRA `(.L_x_3022) ;  /* 0x0000000800cc7947 */ /* 0x000fea0003800000 */
.L_x_3021:
        /* <DEDUP_REMOVED lines=36> */
.L_x_3200:
[----:B------:R-:W-:Y:S02]  /*23390*/  ULDC UR4, c[0x0][0xc38] ;  /* 0x00030e0000047ab9 */ /* 0x000fe40000000800 */
[----:B------:R-:W-:-:S04]  /*233a0*/  IMAD.U32 R7, RZ, RZ, UR4 ;  /* 0x00000004ff077e24 */ /* 0x000fc8000f8e00ff */
[----:B--2---:R-:W-:-:S04]  /*233b0*/  IMAD R14, R14, R7, RZ ;  /* 0x000000070e0e7224 */ /* 0x004fc800078e02ff */
[----:B------:R-:W-:-:S05]  /*233c0*/  IMAD.IADD R9, R4, 0x1, R14 ;  /* 0x0000000104097824 */ /* 0x000fca00078e020e */
[----:B------:R-:W-:-:S13]  /*233d0*/  ISETP.GT.AND P6, PT, R9, R0, PT ;  /* 0x000000000900720c */ /* 0x000fda0003fc4270 */
[----:B------:R-:W-:Y:S05]  /*233e0*/  @P6 BRA `(.L_x_3024) ;  /* 0x00000000009c6947 */ /* 0x000fea0003800000 */
.L_x_3029:
        /* <DEDUP_REMOVED lines=14> */
.L_x_3027:
[----:B------:R-:W-:Y:S05]  /*234d0*/  BSYNC B0 ;  /* 0x0000000000007941 */ /* 0x000fea0003800000 */
.L_x_3026:
        /* <DEDUP_REMOVED lines=18> */
.L_x_3208:
[----:B------:R-:W-:Y:S02]  /*23600*/  ULDC UR4, c[0x0][0xc38] ;  /* 0x00030e0000047ab9 */ /* 0x000fe40000000800 */
[----:B------:R-:W-:-:S05]  /*23610*/  MOV R7, UR4 ;  /* 0x0000000400077c02 */ /* 0x000fca0008000f00 */
[----:B--2---:R-:W-:-:S04]  /*23620*/  IMAD R14, R14, R7, RZ ;  /* 0x000000070e0e7224 */ /* 0x004fc800078e02ff */
[----:B------:R-:W-:-:S05]  /*23630*/  IMAD.IADD R9, R14, 0x1, R9 ;  /* 0x000000010e097824 */ /* 0x000fca00078e0209 */
[----:B------:R-:W-:-:S13]  /*23640*/  ISETP.GT.AND P6, PT, R9, R0, PT ;  /* 0x000000000900720c */ /* 0x000fda0003fc4270 */
[----:B------:R-:W-:Y:S05]  /*23650*/  @!P6 BRA `(.L_x_3029) ;  /* 0xfffffffc0064e947 */ /* 0x000fea000383ffff */
.L_x_3024:
        /* <DEDUP_REMOVED lines=8> */
.L_x_3212:
[----:B------:R-:W-:Y:S01]  /*236e0*/  ISETP.NE.AND P0, PT, R3, RZ, PT ;  /* 0x000000ff0300720c */ /* 0x000fe20003f05270 */
[----:B------:R-:W-:-:S12]  /*236f0*/  IMAD.MOV.U32 R14, RZ, RZ, RZ ;  /* 0x000000ffff0e7224 */ /* 0x000fd800078e00ff */
[----:B------:R-:W-:Y:S05]  /*23700*/  @!P0 BRA `(.L_x_3031) ;  /* 0x0000000000108947 */ /* 0x000fea0003800000 */
[----:B------:R-:W-:Y:S01]  /*23710*/  UMOV UR4, 0xffffffff ;  /* 0xffffffff00047882 */ /* 0x000fe20000000000 */
[----:B------:R-:W-:Y:S02]  /*23720*/  VIADD R12, R4, 0xffffffff ;  /* 0xffffffff040c7836 */ /* 0x000fe40000000000 */
[----:B------:R-:W-:Y:S05]  /*23730*/  BRA.DIV UR4, `(.L_x_3032) ;  /* 0x0000005204dc7947 */ /* 0x000fea000b800000 */
[----:B------:R4:W0:Y:S02]  /*23740*/  SHFL.IDX PT, R14, R2, R12, 0x1f ;  /* 0x00001f0c020e7589 */ /* 0x00082400000e0000 */
.L_x_3031:
        /* <DEDUP_REMOVED lines=8> */
[----:B-1----:R-:W0:Y:S08]  /*237d0*/  I2F.RP R10, R8 ;  /* 0x00000008000a7306 */ /* 0x002e300000209400 */
        /* <DEDUP_REMOVED lines=23> */
[----:B------:R-:W-:-:S03]  /*23950*/  IMAD.MOV R2, RZ, RZ, -R2 ;  /* 0x000000ffff027224 */ /* 0x000fc600078e0a02 */
[----:B------:R-:W-:Y:S01]  /*23960*/  IADD3 R3, -R0, RZ, RZ ;  /* 0x000000ff00037210 */ /* 0x000fe20007ffe1ff */
        /* <DEDUP_REMOVED lines=32> */
.L_x_3025:
[----:B------:R-:W-:Y:S01]  /*23b70*/  UMOV UR4, URZ ;  /* 0x0000003f00047c82 */ /* 0x000fe20008000000 */
[----:B------:R-:W-:Y:S01]  /*23b80*/  UMOV UR5, URZ ;  /* 0x0000003f00057c82 */ /* 0x000fe20008000000 */
[----:B------:R-:W-:Y:S01]  /*23b90*/  ULDC UR6, c[0x0][0xc3c] ;  /* 0x00030f0000067ab9 */ /* 0x000fe20000000800 */
[----:B------:R-:W-:Y:S01]  /*23ba0*/  IMAD.MOV.U32 R16, RZ, RZ, R0 ;  /* 0x000000ffff107224 */ /* 0x000fe200078e0000 */
[----:B------:R-:W-:Y:S01]  /*23bb0*/  MOV R18, UR5 ;  /* 0x0000000500127c02 */ /* 0x000fe20008000f00 */
[----:B------:R-:W-:Y:S02]  /*23bc0*/  IMAD.U32 R17, RZ, RZ, UR4 ;  /* 0x00000004ff117e24 */ /* 0x000fe4000f8e00ff */
[----:B------:R-:W-:-:S07]  /*23bd0*/  IMAD.U32 R19, RZ, RZ, UR6 ;  /* 0x00000006ff137e24 */ /* 0x000fce000f8e00ff */
.L_x_3033:
        /* <DEDUP_REMOVED lines=10> */
.L_x_3022:
[----:B------:R-:W-:Y:S02]  /*23c80*/  ULDC UR4, c[0x0][0xc3c] ;  /* 0x00030f0000047ab9 */ /* 0x000fe40000000800 */
[----:B---3--:R-:W-:-:S13]  /*23c90*/  ISETP.GE.AND P0, PT, R19, UR4, PT ;  /* 0x0000000413007c0c */ /* 0x008fda000bf06270 */
[----:B------:R-:W-:Y:S05]  /*23ca0*/  @!P0 BRA `(.L_x_3034) ;  /* 0xffffffa000b48947 */ /* 0x000fea000383ffff */
[----:B------:R-:W-:Y:S05]  /*23cb0*/  BSYNC B8 ;  /* 0x0000000000087941 */ /* 0x000fea0003800000 */
.L_x_2933:
        /* <DEDUP_REMOVED lines=12> */
.L_x_3215:
[----:B------:R-:W-:Y:S05]  /*23d80*/  BSYNC B0 ;  /* 0x0000000000007941 */ /* 0x000fea0003800000 */
.L_x_3035:
[----:B------:R-:W-:-:S03]  /*23d90*/  UMOV UR4, 0xffffffff ;  /* 0xffffffff00047882 */ /* 0x000fc60000000000 */
[----:B------:R-:W-:Y:S05]  /*23da0*/  BRA.DIV UR4, `(.L_x_3037) ;  /* 0x0000004e04787947 */ /* 0x000fea000b800000 */
[----:B0-----:R-:W0:Y:S02]  /*23db0*/  S2R R0, SR_TID.X ;  /* 0x0000000000007919 */ /* 0x001e240000002100 */
[----:B0-----:R-:W-:-:S04]  /*23dc0*/  SHF.R.U32.HI R0, RZ, 0x5, R0 ;  /* 0x00000005ff007819 */ /* 0x001fc80000011600 */
[----:B------:R-:W-:-:S05]  /*23dd0*/  LOP3.LUT R0, R0, 0x3, RZ, 0xc0, !PT ;  /* 0x0000000300007812 */ /* 0x000fca00078ec0ff */
[----:B------:R0:W3:Y:S02]  /*23de0*/  SHFL.IDX PT, R14, R0, RZ, 0x1f ;  /* 0x00001fff000e7589 */ /* 0x0000e400000e0000 */
.L_x_3218:
[----:B---3--:R-:W-:-:S13]  /*23df0*/  ISETP.NE.AND P0, PT, R14, RZ, PT ;  /* 0x000000ff0e00720c */ /* 0x008fda0003f05270 */
[----:B------:R-:W-:Y:S05]  /*23e00*/  @P0 BRA `(.L_x_2687) ;  /* 0x0000000000900947 */ /* 0x000fea0003800000 */
[----:B------:R-:W-:-:S03]  /*23e10*/  UMOV UR4, 0xffffffff ;  /* 0xffffffff00047882 */ /* 0x000fc60000000000 */
[----:B------:R-:W-:Y:S05]  /*23e20*/  BRA.DIV UR4, `(.L_x_3038) ;  /* 0x0000004e048c7947 */ /* 0x000fea000b800000 */
[----:B------:R-:W-:-:S13]  /*23e30*/  ELECT P6, URZ, PT ;  /* 0x00000000003f782f */ /* 0x000fda00038c0000 */
.L_x_3221:
        /* <DEDUP_REMOVED lines=8> */
.L_x_3039:
[C---:B------:R-:W-:Y:S01]  /*23ec0*/  IMAD R3, R28.reuse, 0x8, R5 ;  /* 0x000000081c037824 */ /* 0x040fe200078e0205 */
[----:B------:R-:W-:Y:S01]  /*23ed0*/  SHF.L.U32 R2, R29, 0x1f, RZ ;  /* 0x0000001f1d027819 */ /* 0x000fe200000006ff */
[----:B------:R-:W-:-:S03]  /*23ee0*/  VIADD R28, R28, 0x1 ;  /* 0x000000011c1c7836 */ /* 0x000fc60000000000 */
[----:B------:R-:W0:Y:S02]  /*23ef0*/  SYNCS.PHASECHK.TRANS64.TRYWAIT P1, [R3+URZ+0x2a840], R2 ;  /* 0x02a84002030075a7 */ /* 0x000e24000802017f */
[----:B------:R-:W-:-:S04]  /*23f00*/  ISETP.NE.AND P2, PT, R28, 0x2, PT ;  /* 0x000000021c00780c */ /* 0x000fc80003f45270 */
[----:B------:R-:W-:Y:S01]  /*23f10*/  SEL R0, RZ, 0x1, P2 ;  /* 0x00000001ff007807 */ /* 0x000fe20001000000 */
[----:B0-----:R-:W-:Y:S08]  /*23f20*/  @!P1 BRA `(.L_x_3040) ;  /* 0x0000004c006c9947 */ /* 0x001ff00003800000 */
.L_x_3222:
[----:B------:R-:W-:Y:S02]  /*23f30*/  SEL R28, R28, RZ, P2 ;  /* 0x000000ff1c1c7207 */ /* 0x000fe40001000000 */
[----:B------:R-:W-:Y:S01]  /*23f40*/  LOP3.LUT R0, R29, R0, RZ, 0x3c, !PT ;  /* 0x000000001d007212 */ /* 0x000fe200078e3cff */
[----:B------:R-:W-:Y:S06]  /*23f50*/  @!P0 BRA `(.L_x_3041) ;  /* 0x0000000000048947 */ /* 0x000fec0003800000 */
[----:B------:R-:W-:Y:S01]  /*23f60*/  BPT.TRAP 0x1 ;  /* 0x000000040000795c */ /* 0x000fe20000300000 */
.L_x_3041:
[----:B------:R-:W-:Y:S01]  /*23f70*/  IMAD R5, R28, 0x8, R5 ;  /* 0x000000081c057824 */ /* 0x000fe200078e0205 */
[----:B------:R-:W-:-:S04]  /*23f80*/  SHF.L.U32 R0, R0, 0x1f, RZ ;  /* 0x0000001f00007819 */ /* 0x000fc800000006ff */
[----:B------:R-:W3:Y:S02]  /*23f90*/  SYNCS.PHASECHK.TRANS64.TRYWAIT P1, [R5+URZ+0x2a840], R0 ;  /* 0x02a84000050075a7 */ /* 0x000ee4000802017f */
[----:B---3--:R-:W-:Y:S05]  /*23fa0*/  @!P1 BRA `(.L_x_3042) ;  /* 0x0000004c00609947 */ /* 0x008fea0003800000 */
.L_x_3223:
[----:B------:R-:W-:Y:S05]  /*23fb0*/  @!P0 BRA `(.L_x_3043) ;  /* 0x0000000000048947 */ /* 0x000fea0003800000 */
[----:B------:R-:W-:Y:S01]  /*23fc0*/  BPT.TRAP 0x1 ;  /* 0x000000040000795c */ /* 0x000fe20000300000 */
.L_x_3043:
[----:B------:R-:W4:Y:S02]  /*23fd0*/  SYNCS.PHASECHK.TRANS64.TRYWAIT P1, [R3+URZ+0x2a860], R2 ;  /* 0x02a86002030075a7 */ /* 0x000f24000802017f */
[----:B----4-:R-:W-:Y:S05]  /*23fe0*/  @!P1 BRA `(.L_x_3044) ;  /* 0x0000004c00649947 */ /* 0x010fea0003800000 */
.L_x_3224:
[----:B------:R-:W-:Y:S05]  /*23ff0*/  @!P0 BRA `(.L_x_3045) ;  /* 0x0000000000048947 */ /* 0x000fea0003800000 */
[----:B------:R-:W-:Y:S01]  /*24000*/  BPT.TRAP 0x1 ;  /* 0x000000040000795c */ /* 0x000fe20000300000 */
.L_x_3045:
[----:B------:R0:W0:Y:S02]  /*24010*/  SYNCS.PHASECHK.TRANS64.TRYWAIT P0, [R5+URZ+0x2a860], R0 ;  /* 0x02a86000050075a7 */ /* 0x000024000800017f */
[----:B0-----:R-:W-:Y:S05]  /*24020*/  @!P0 NANOSLEEP.SYNCS 0x989680 ;  /* 0x009896800000895d */ /* 0x001fea0003900000 */
[----:B------:R-:W0:Y:S02]  /*24030*/  @!P0 SYNCS.PHASECHK.TRANS64 P0, [R5+URZ+0x2a860], R0 ;  /* 0x02a86000050085a7 */ /* 0x000e24000800007f */
[----:B0-----:R-:W-:Y:S05]  /*24040*/  @!P0 BRA `(.L_x_3045) ;  /* 0xfffffffc00f08947 */ /* 0x001fea000383ffff */
.L_x_2687:
[----:B------:R-:W-:Y:S05]  /*24050*/  BSYNC B9 ;  /* 0x0000000000097941 */ /* 0x000fea0003800000 */
.L_x_2684:
[----:B------:R-:W-:Y:S05]  /*24060*/  EXIT ;  /* 0x000000000000794d */ /* 0x000fea0003800000 */
.L_x_2705:
[----:B0-----:R0:W1:Y:S02]  /*24070*/  SYNCS.PHASECHK.TRANS64.TRYWAIT P6, [R86+URZ+0x2a890], R87 ;  /* 0x02a89057560075a7 */ /* 0x00106400080c017f */
[----:B-1----:R-:W-:Y:S05]  /*24080*/  @!P6 NANOSLEEP.SYNCS 0x989680 ;  /* 0x009896800000e95d */ /* 0x002fea0003900000 */
[----:B------:R-:W1:Y:S02]  /*24090*/  @!P6 SYNCS.PHASECHK.TRANS64 P6, [R86+URZ+0x2a890], R87 ;  /* 0x02a890575600e5a7 */ /* 0x000e6400080c007f */
[----:B-1----:R-:W-:Y:S05]  /*240a0*/  @!P6 BRA `(.L_x_2705) ;  /* 0xfffffffc00f0e947 */ /* 0x002fea000383ffff */
[----:B------:R-:W-:Y:S05]  /*240b0*/  BRA `(.L_x_3046) ;  /* 0xfffffdf4009c7947 */ /* 0x000fea000383ffff */
.L_x_2706:
        /* <DEDUP_REMOVED lines=8> */
.L_x_3048:
[----:B------:R-:W-:Y:S05]  /*24140*/  BSYNC B1 ;  /* 0x0000000000017941 */ /* 0x000fea0003800000 */
.L_x_3047:
        /* <DEDUP_REMOVED lines=8> */
.L_x_3049:
[----:B------:R-:W-:Y:S01]  /*241d0*/  IMAD.MOV.U32 R11, RZ, RZ, R14 ;  /* 0x000000ffff0b7224 */ /* 0x000fe200078e000e */
[----:B------:R-:W-:Y:S06]  /*241e0*/  BRA `(.L_x_3050) ;  /* 0xfffffdf400647947 */ /* 0x000fec000383ffff */
.L_x_2731:
        /* <DEDUP_REMOVED lines=8> */
.L_x_3052:
[----:B------:R-:W-:Y:S05]  /*24270*/  BSYNC B1 ;  /* 0x0000000000017941 */ /* 0x000fea0003800000 */
.L_x_3051:
        /* <DEDUP_REMOVED lines=8> */
.L_x_3053:
[----:B------:R-:W-:Y:S01]  /*24300*/  IMAD.MOV.U32 R118, RZ, RZ, R14 ;  /* 0x000000ffff767224 */ /* 0x000fe200078e000e */
[----:B------:R-:W-:Y:S06]  /*24310*/  BRA `(.L_x_3054) ;  /* 0xfffffe0800c47947 */ /* 0x000fec000383ffff */
.L_x_2761:
[----:B-1----:R1:W2:Y:S02]  /*24320*/  SYNCS.PHASECHK.TRANS64.TRYWAIT P6, [R86+URZ+0x2a890], R87 ;  /* 0x02a89057560075a7 */ /* 0x0022a400080c017f */
[----:B--2---:R-:W-:Y:S05]  /*24330*/  @!P6 NANOSLEEP.SYNCS 0x989680 ;  /* 0x009896800000e95d */ /* 0x004fea0003900000 */
[----:B------:R-:W2:Y:S02]  /*24340*/  @!P6 SYNCS.PHASECHK.TRANS64 P6, [R86+URZ+0x2a890], R87 ;  /* 0x02a890575600e5a7 */ /* 0x000ea400080c007f */
[----:B--2---:R-:W-:Y:S05]  /*24350*/  @!P6 BRA `(.L_x_2761) ;  /* 0xfffffffc00f0e947 */ /* 0x004fea000383ffff */
[----:B------:R-:W-:Y:S05]  /*24360*/  BRA `(.L_x_3055) ;  /* 0xfffffe2800fc7947 */ /* 0x000fea000383ffff */
.L_x_2762:
[----:B------:R-:W-:Y:S01]  /*24370*/  BSSY B1, `(.L_x_3056) ;  /* 0x0000008000017945 */ /* 0x000fe20003800000 */
[----:B------:R-:W-:Y:S01]  /*24380*/  IMAD.MOV.U32 R13, RZ, RZ, R117 ;  /* 0x000000ffff0d7224 */ /* 0x000fe200078e0075 */
[----:B------:R-:W-:Y:S01]  /*24390*/  MOV R11, 0x1c1f ;  /* 0x00001c1f000b7802 */ /* 0x000fe20000000f00 */
[----:B------:R-:W-:Y:S02]  /*243a0*/  IMAD.MOV.U32 R12, RZ, RZ, RZ ;  /* 0x000000ffff0c7224 */ /* 0x000fe400078e00ff */
[----:B------:R-:W-:-:S07]  /*243b0*/  IMAD.MOV.U32 R15, RZ, RZ, -0x1 ;  /* 0xffffffffff0f7424 */ /* 0x000fce00078e00ff */
[----:B-1----:R-:W-:Y:S05]  /*243c0*/  WARPSYNC.COLLECTIVE R15, `(.L_x_3057) ;  /* 0x000000000f087348 */ /* 0x002fea0003c00000 */
[----:B------:R0:W2:Y:S02]  /*243d0*/  SHFL.IDX P6, R14, R13, R12, R11 ;  /* 0x0000000c0d0e7389 */ /* 0x0000a400000c000b */
[----:B012---:R-:W-:Y:S01]  /*243e0*/  ENDCOLLECTIVE ;  /* 0x000000000000791b */ /* 0x007fe20003800000 */
.L_x_3057:
[----:B------:R-:W-:Y:S05]  /*243f0*/  BSYNC B1 ;  /* 0x0000000000017941 */ /* 0x000fea0003800000 */
.L_x_3056:
        /* <DEDUP_REMOVED lines=8> */
.L_x_3058:
[----:B------:R-:W-:Y:S01]  /*24480*/  IMAD.MOV.U32 R11, RZ, RZ, R14 ;  /* 0x000000ffff0b7224 */ /* 0x000fe200078e000e */
[----:B------:R-:W-:Y:S06]  /*24490*/  BRA `(.L_x_3059) ;  /* 0xfffffe2800c87947 */ /* 0x000fec000383ffff */
.L_x_2775:
        /* <DEDUP_REMOVED lines=8> */
.L_x_3061:
[----:B------:R-:W-:Y:S05]  /*24520*/  BSYNC B1 ;  /* 0x0000000000017941 */ /* 0x000fea0003800000 */
.L_x_3060:
        /* <DEDUP_REMOVED lines=8> */
.L_x_3062:
[----:B------:R-:W-:Y:S01]  /*245b0*/  IMAD.MOV.U32 R118, RZ, RZ, R14 ;  /* 0x000000ffff767224 */ /* 0x000fe200078e000e */
[----:B------:R-:W-:Y:S06]  /*245c0*/  BRA `(.L_x_3063) ;  /* 0xfffffe4000807947 */ /* 0x000fec000383ffff */
.L_x_2788:
[----:B0-----:R0:W1:Y:S02]  /*245d0*/  SYNCS.PHASECHK.TRANS64.TRYWAIT P4, [R86+URZ+0x2a890], R87 ;  /* 0x02a89057560075a7 */ /* 0x001064000808017f */
[----:B-1----:R-:W-:Y:S05]  /*245e0*/  @!P4 NANOSLEEP.SYNCS 0x989680 ;  /* 0x009896800000c95d */ /* 0x002fea0003900000 */
[----:B------:R-:W1:Y:S02]  /*245f0*/  @!P4 SYNCS.PHASECHK.TRANS64 P4, [R86+URZ+0x2a890], R87 ;  /* 0x02a890575600c5a7 */ /* 0x000e64000808007f */
[----:B-1----:R-:W-:Y:S05]  /*24600*/  @!P4 BRA `(.L_x_2788) ;  /* 0xfffffffc00f0c947 */ /* 0x002fea000383ffff */
[----:B------:R-:W-:Y:S05]  /*24610*/  BRA `(.L_x_3064) ;  /* 0xfffffe58006c7947 */ /* 0x000fea000383ffff */
.L_x_2789:
        /* <DEDUP_REMOVED lines=8> */
.L_x_3066:
[----:B------:R-:W-:Y:S05]  /*246a0*/  BSYNC B1 ;  /* 0x0000000000017941 */ /* 0x000fea0003800000 */
.L_x_3065:
        /* <DEDUP_REMOVED lines=8> */
.L_x_3067:
[----:B------:R-:W-:Y:S01]  /*24730*/  IMAD.MOV.U32 R36, RZ, RZ, R14 ;  /* 0x000000ffff247224 */ /* 0x000fe200078e000e */
[----:B------:R-:W-:Y:S06]  /*24740*/  BRA `(.L_x_3068) ;  /* 0xfffffe5800907947 */ /* 0x000fec000383ffff */
.L_x_2792:
[----:B------:R-:W-:Y:S01]  /*24750*/  BSSY B1, `(.L_x_3069) ;  /* 0x0000008000017945 */ /* 0x000fe20003800000 */
[----:B----4-:R-:W-:Y:S01]  /*24760*/  IMAD.MOV.U32 R13, RZ, RZ, R39 ;  /* 0x000000ffff0d7224 */ /* 0x010fe200078e0027 */
[----:B------:R-:W-:Y:S01]  /*24770*/  MOV R11, 0x1c1f ;  /* 0x00001c1f000b7802 */ /* 0x000fe20000000f00 */
[----:B------:R-:W-:Y:S02]  /*24780*/  IMAD.MOV.U32 R12, RZ, RZ, 0x1 ;  /* 0x00000001ff0c7424 */ /* 0x000fe400078e00ff */
[----:B------:R-:W-:-:S07]  /*24790*/  IMAD.MOV.U32 R15, RZ, RZ, -0x1 ;  /* 0xffffffffff0f7424 */ /* 0x000fce00078e00ff */
[----:B0123--:R-:W-:Y:S05]  /*247a0*/  WARPSYNC.COLLECTIVE R15, `(.L_x_3070) ;  /* 0x000000000f087348 */ /* 0x00ffea0003c00000 */
[----:B------:R4:W0:Y:S02]  /*247b0*/  SHFL.IDX P6, R14, R13, R12, R11 ;  /* 0x0000000c0d0e7389 */ /* 0x00082400000c000b */
[----:B01234-:R-:W-:Y:S01]  /*247c0*/  ENDCOLLECTIVE ;  /* 0x000000000000791b */ /* 0x01ffe20003800000 */
.L_x_3070:
[----:B------:R-:W-:Y:S05]  /*247d0*/  BSYNC B1 ;  /* 0x0000000000017941 */ /* 0x000fea0003800000 */
.L_x_3069:
        /* <DEDUP_REMOVED lines=8> */
.L_x_3071:
[----:B------:R-:W-:Y:S01]  /*24860*/  IMAD.MOV.U32 R36, RZ, RZ, R14 ;  /* 0x000000ffff247224 */ /* 0x000fe200078e000e */
[----:B------:R-:W-:Y:S06]  /*24870*/  BRA `(.L_x_3072) ;  /* 0xfffffe5800ec7947 */ /* 0x000fec000383ffff */
.L_x_2796:
[----:B---3--:R3:W0:Y:S02]  /*24880*/  SYNCS.PHASECHK.TRANS64.TRYWAIT P0, [R86+URZ+0x2a8b0], R87 ;  /* 0x02a8b057560075a7 */ /* 0x008624000800017f */
[----:B0-----:R-:W-:Y:S05]  /*24890*/  @!P0 NANOSLEEP.SYNCS 0x989680 ;  /* 0x009896800000895d */ /* 0x001fea0003900000 */
[----:B------:R-:W0:Y:S02]  /*248a0*/  @!P0 SYNCS.PHASECHK.TRANS64 P0, [R86+URZ+0x2a8b0], R87 ;  /* 0x02a8b057560085a7 */ /* 0x000e24000800007f */
[----:B0-----:R-:W-:Y:S05]  /*248b0*/  @!P0 BRA `(.L_x_2796) ;  /* 0xfffffffc00f08947 */ /* 0x001fea000383ffff */
[----:B------:R-:W-:Y:S05]  /*248c0*/  BRA `(.L_x_3073) ;  /* 0xfffffe5c00c47947 */ /* 0x000fea000383ffff */
.L_x_2814:
        /* <DEDUP_REMOVED lines=8> */
.L_x_3075:
[----:B------:R-:W-:Y:S05]  /*24950*/  BSYNC B1 ;  /* 0x0000000000017941 */ /* 0x000fea0003800000 */
.L_x_3074:
        /* <DEDUP_REMOVED lines=8> */
.L_x_3076:
[----:B------:R-:W-:Y:S02]  /*249e0*/  IMAD.MOV.U32 R13, RZ, RZ, R8 ;  /* 0x000000ffff0d7224 */ /* 0x000fe400078e0008 */
[----:B------:R-:W-:-:S07]  /*249f0*/  IMAD.MOV.U32 R0, RZ, RZ, R14 ;  /* 0x000000ffff007224 */ /* 0x000fce00078e000e */
[----:B------:R-:W-:Y:S05]  /*24a00*/  WARPSYNC.COLLECTIVE R15, `(.L_x_3077) ;  /* 0x000000000f087348 */ /* 0x000fea0003c00000 */
[----:B------:R0:W1:Y:S02]  /*24a10*/  SHFL.IDX P6, R14, R13, R12, R11 ;  /* 0x0000000c0d0e7389 */ /* 0x00006400000c000b */
[----:B01----:R-:W-:Y:S01]  /*24a20*/  ENDCOLLECTIVE ;  /* 0x000000000000791b */ /* 0x003fe20003800000 */
.L_x_3077:
[----:B------:R-:W-:Y:S02]  /*24a30*/  IMAD.MOV.U32 R13, RZ, RZ, R4 ;  /* 0x000000ffff0d7224 */ /* 0x000fe400078e0004 */
[----:B------:R-:W-:-:S07]  /*24a40*/  IMAD.MOV.U32 R5, RZ, RZ, R14 ;  /* 0x000000ffff057224 */ /* 0x000fce00078e000e */
[----:B------:R-:W-:Y:S05]  /*24a50*/  WARPSYNC.COLLECTIVE R15, `(.L_x_3078) ;  /* 0x000000000f087348 */ /* 0x000fea0003c00000 */
[----:B------:R0:W1:Y:S02]  /*24a60*/  SHFL.IDX P6, R14, R13, R12, R11 ;  /* 0x0000000c0d0e7389 */ /* 0x00006400000c000b */
[----:B01----:R-:W-:Y:S01]  /*24a70*/  ENDCOLLECTIVE ;  /* 0x000000000000791b */ /* 0x003fe20003800000 */
.L_x_3078:
[----:B------:R-:W-:Y:S05]  /*24a80*/  BRA `(.L_x_3079) ;  /* 0xfffffe6c00887947 */ /* 0x000fea000383ffff */
.L_x_2817:
        /* <DEDUP_REMOVED lines=8> */
.L_x_3081:
[----:B------:R-:W-:Y:S05]  /*24b10*/  BSYNC B1 ;  /* 0x0000000000017941 */ /* 0x000fea0003800000 */
.L_x_3080:
        /* <DEDUP_REMOVED lines=8> */
.L_x_3082:
[----:B------:R-:W-:Y:S01]  /*24ba0*/  IMAD.MOV.U32 R13, RZ, RZ, R8 ;  /* 0x000000ffff0d7224 */ /* 0x000fe200078e0008 */
[----:B------:R-:W-:-:S07]  /*24bb0*/  MOV R0, R14 ;  /* 0x0000000e00007202 */ /* 0x000fce0000000f00 */
[----:B------:R-:W-:Y:S05]  /*24bc0*/  WARPSYNC.COLLECTIVE R15, `(.L_x_3083) ;  /* 0x000000000f087348 */ /* 0x000fea0003c00000 */
[----:B------:R0:W1:Y:S02]  /*24bd0*/  SHFL.IDX P6, R14, R13, R12, R11 ;  /* 0x0000000c0d0e7389 */ /* 0x00006400000c000b */
[----:B01----:R-:W-:Y:S01]  /*24be0*/  ENDCOLLECTIVE ;  /* 0x000000000000791b */ /* 0x003fe20003800000 */
.L_x_3083:
[----:B------:R-:W-:Y:S02]  /*24bf0*/  IMAD.MOV.U32 R13, RZ, RZ, R4 ;  /* 0x000000ffff0d7224 */ /* 0x000fe400078e0004 */
[----:B------:R-:W-:-:S07]  /*24c00*/  IMAD.MOV.U32 R5, RZ, RZ, R14 ;  /* 0x000000ffff057224 */ /* 0x000fce00078e000e */
[----:B------:R-:W-:Y:S05]  /*24c10*/  WARPSYNC.COLLECTIVE R15, `(.L_x_3084) ;  /* 0x000000000f087348 */ /* 0x000fea0003c00000 */
[----:B------:R0:W1:Y:S02]  /*24c20*/  SHFL.IDX P6, R14, R13, R12, R11 ;  /* 0x0000000c0d0e7389 */ /* 0x00006400000c000b */
[----:B01----:R-:W-:Y:S01]  /*24c30*/  ENDCOLLECTIVE ;  /* 0x000000000000791b */ /* 0x003fe20003800000 */
.L_x_3084:
[----:B------:R-:W-:Y:S01]  /*24c40*/  IMAD.MOV.U32 R4, RZ, RZ, R14 ;  /* 0x000000ffff047224 */ /* 0x000fe200078e000e */
[----:B------:R-:W-:Y:S06]  /*24c50*/  BRA `(.L_x_3085) ;  /* 0xfffffe74003c7947 */ /* 0x000fec000383ffff */
.L_x_2821:
[----:B0-----:R0:W1:Y:S02]  /*24c60*/  SYNCS.PHASECHK.TRANS64.TRYWAIT P0, [R2+URZ+0x2a800], R5 ;  /* 0x02a80005020075a7 */ /* 0x001064000800017f */
[----:B-1----:R-:W-:Y:S05]  /*24c70*/  @!P0 NANOSLEEP.SYNCS 0x989680 ;  /* 0x009896800000895d */ /* 0x002fea0003900000 */
[----:B------:R-:W1:Y:S02]  /*24c80*/  @!P0 SYNCS.PHASECHK.TRANS64 P0, [R2+URZ+0x2a800], R5 ;  /* 0x02a80005020085a7 */ /* 0x000e64000800007f */
[----:B-1----:R-:W-:Y:S05]  /*24c90*/  @!P0 BRA `(.L_x_2821) ;  /* 0xfffffffc00f08947 */ /* 0x002fea000383ffff */
[----:B------:R-:W-:Y:S05]  /*24ca0*/  BRA `(.L_x_3086) ;  /* 0xfffffe7c00687947 */ /* 0x000fea000383ffff */
.L_x_2845:
        /* <DEDUP_REMOVED lines=8> */
.L_x_3088:
[----:B------:R-:W-:Y:S05]  /*24d30*/  BSYNC B1 ;  /* 0x0000000000017941 */ /* 0x000fea0003800000 */
.L_x_3087:
        /* <DEDUP_REMOVED lines=8> */
.L_x_3089:
[----:B------:R-:W-:Y:S01]  /*24dc0*/  MOV R13, R21 ;  /* 0x00000015000d7202 */ /* 0x000fe20000000f00 */
[----:B------:R-:W-:-:S07]  /*24dd0*/  IMAD.MOV.U32 R0, RZ, RZ, R14 ;  /* 0x000000ffff007224 */ /* 0x000fce00078e000e */
[----:B------:R-:W-:Y:S05]  /*24de0*/  WARPSYNC.COLLECTIVE R15, `(.L_x_3090) ;  /* 0x000000000f087348 */ /* 0x000fea0003c00000 */
[----:B------:R0:W1:Y:S02]  /*24df0*/  SHFL.IDX P6, R14, R13, R12, R11 ;  /* 0x0000000c0d0e7389 */ /* 0x00006400000c000b */
[----:B01----:R-:W-:Y:S01]  /*24e00*/  ENDCOLLECTIVE ;  /* 0x000000000000791b */ /* 0x003fe20003800000 */
.L_x_3090:
[----:B------:R-:W-:Y:S02]  /*24e10*/  IMAD.MOV.U32 R13, RZ, RZ, R20 ;  /* 0x000000ffff0d7224 */ /* 0x000fe400078e0014 */
[----:B------:R-:W-:-:S07]  /*24e20*/  IMAD.MOV.U32 R5, RZ, RZ, R14 ;  /* 0x000000ffff057224 */ /* 0x000fce00078e000e */
[----:B------:R-:W-:Y:S05]  /*24e30*/  WARPSYNC.COLLECTIVE R15, `(.L_x_3091) ;  /* 0x000000000f087348 */ /* 0x000fea0003c00000 */
[----:B------:R0:W1:Y:S02]  /*24e40*/  SHFL.IDX P6, R14, R13, R12, R11 ;  /* 0x0000000c0d0e7389 */ /* 0x00006400000c000b */
[----:B01----:R-:W-:Y:S01]  /*24e50*/  ENDCOLLECTIVE ;  /* 0x000000000000791b */ /* 0x003fe20003800000 */
.L_x_3091:
[----:B------:R-:W-:Y:S05]  /*24e60*/  BRA `(.L_x_3092) ;  /* 0xfffffea000fc7947 */ /* 0x000fea000383ffff */
.L_x_2848:
        /* <DEDUP_REMOVED lines=8> */
.L_x_3094:
[----:B------:R-:W-:Y:S05]  /*24ef0*/  BSYNC B1 ;  /* 0x0000000000017941 */ /* 0x000fea0003800000 */
.L_x_3093:
        /* <DEDUP_REMOVED lines=8> */
.L_x_3095:
[----:B------:R-:W-:Y:S02]  /*24f80*/  IMAD.MOV.U32 R13, RZ, RZ, R21 ;  /* 0x000000ffff0d7224 */ /* 0x000fe400078e0015 */
[----:B------:R-:W-:-:S07]  /*24f90*/  IMAD.MOV.U32 R0, RZ, RZ, R14 ;  /* 0x000000ffff007224 */ /* 0x000fce00078e000e */
[----:B------:R-:W-:Y:S05]  /*24fa0*/  WARPSYNC.COLLECTIVE R15, `(.L_x_3096) ;  /* 0x000000000f087348 */ /* 0x000fea0003c00000 */
[----:B------:R0:W1:Y:S02]  /*24fb0*/  SHFL.IDX P6, R14, R13, R12, R11 ;  /* 0x0000000c0d0e7389 */ /* 0x00006400000c000b */
[----:B01----:R-:W-:Y:S01]  /*24fc0*/  ENDCOLLECTIVE ;  /* 0x000000000000791b */ /* 0x003fe20003800000 */
.L_x_3096:
[----:B------:R-:W-:Y:S01]  /*24fd0*/  MOV R13, R20 ;  /* 0x00000014000d7202 */ /* 0x000fe20000000f00 */
[----:B------:R-:W-:-:S07]  /*24fe0*/  IMAD.MOV.U32 R21, RZ, RZ, R14 ;  /* 0x000000ffff157224 */ /* 0x000fce00078e000e */
[----:B------:R-:W-:Y:S05]  /*24ff0*/  WARPSYNC.COLLECTIVE R15, `(.L_x_3097) ;  /* 0x000000000f087348 */ /* 0x000fea0003c00000 */
[----:B------:R0:W1:Y:S02]  /*25000*/  SHFL.IDX P6, R14, R13, R12, R11 ;  /* 0x0000000c0d0e7389 */ /* 0x00006400000c000b */
[----:B01----:R-:W-:Y:S01]  /*25010*/  ENDCOLLECTIVE ;  /* 0x000000000000791b */ /* 0x003fe20003800000 */
.L_x_3097:
[----:B------:R-:W-:Y:S01]  /*25020*/  IMAD.MOV.U32 R20, RZ, RZ, R14 ;  /* 0x000000ffff147224 */ /* 0x000fe200078e000e */
[----:B------:R-:W-:Y:S06]  /*25030*/  BRA `(.L_x_3098) ;  /* 0xfffffea800407947 */ /* 0x000fec000383ffff */
.L_x_2852:
[----:B0-----:R0:W1:Y:S02]  /*25040*/  SYNCS.PHASECHK.TRANS64.TRYWAIT P0, [R2+URZ+0x2a800], R61 ;  /* 0x02a8003d020075a7 */ /* 0x001064000800017f */
[----:B-1----:R-:W-:Y:S05]  /*25050*/  @!P0 NANOSLEEP.SYNCS 0x989680 ;  /* 0x009896800000895d */ /* 0x002fea0003900000 */
[----:B------:R-:W1:Y:S02]  /*25060*/  @!P0 SYNCS.PHASECHK.TRANS64 P0, [R2+URZ+0x2a800], R61 ;  /* 0x02a8003d020085a7 */ /* 0x000e64000800007f */
[----:B-1----:R-:W-:Y:S05]  /*25070*/  @!P0 BRA `(.L_x_2852) ;  /* 0xfffffffc00f08947 */ /* 0x002fea000383ffff */
[----:B------:R-:W-:Y:S05]  /*25080*/  BRA `(.L_x_3099) ;  /* 0xfffffeac00d07947 */ /* 0x000fea000383ffff */
.L_x_2866:
[----:B-1----:R1:W2:Y:S02]  /*25090*/  SYNCS.PHASECHK.TRANS64.TRYWAIT P1, [R0+URZ+0x2a830], R3 ;  /* 0x02a83003000075a7 */ /* 0x0022a4000802017f */
[----:B--2---:R-:W-:Y:S05]  /*250a0*/  @!P1 NANOSLEEP.SYNCS 0x989680 ;  /* 0x009896800000995d */ /* 0x004fea0003900000 */
[----:B------:R-:W2:Y:S02]  /*250b0*/  @!P1 SYNCS.PHASECHK.TRANS64 P1, [R0+URZ+0x2a830], R3 ;  /* 0x02a83003000095a7 */ /* 0x000ea4000802007f */
[----:B--2---:R-:W-:Y:S05]  /*250c0*/  @!P1 BRA `(.L_x_2866) ;  /* 0xfffffffc00f09947 */ /* 0x004fea000383ffff */
[----:B------:R-:W-:Y:S05]  /*250d0*/  BRA `(.L_x_2865) ;  /* 0xfffffed800307947 */ /* 0x000fea000383ffff */
.L_x_2874:
[----:B-1----:R1:W2:Y:S02]  /*250e0*/  SYNCS.PHASECHK.TRANS64.TRYWAIT P2, [R15+URZ+0x2a830], R10 ;  /* 0x02a8300a0f0075a7 */ /* 0x0022a4000804017f */
[----:B--2---:R-:W-:Y:S05]  /*250f0*/  @!P2 NANOSLEEP.SYNCS 0x989680 ;  /* 0x009896800000a95d */ /* 0x004fea0003900000 */
[----:B------:R-:W2:Y:S02]  /*25100*/  @!P2 SYNCS.PHASECHK.TRANS64 P2, [R15+URZ+0x2a830], R10 ;  /* 0x02a8300a0f00a5a7 */ /* 0x000ea4000804007f */
[----:B--2---:R-:W-:Y:S05]  /*25110*/  @!P2 BRA `(.L_x_2874) ;  /* 0xfffffffc00f0a947 */ /* 0x004fea000383ffff */
[----:B------:R-:W-:Y:S05]  /*25120*/  BRA `(.L_x_2873) ;  /* 0xffffff00006c7947 */ /* 0x000fea000383ffff */
.L_x_2879:
[----:B-1----:R1:W2:Y:S02]  /*25130*/  SYNCS.PHASECHK.TRANS64.TRYWAIT P2, [R11+URZ+0x2a850], R3 ;  /* 0x02a850030b0075a7 */ /* 0x0022a4000804017f */
[----:B--2---:R-:W-:Y:S05]  /*25140*/  @!P2 NANOSLEEP.SYNCS 0x989680 ;  /* 0x009896800000a95d */ /* 0x004fea0003900000 */
[----:B------:R-:W2:Y:S02]  /*25150*/  @!P2 SYNCS.PHASECHK.TRANS64 P2, [R11+URZ+0x2a850], R3 ;  /* 0x02a850030b00a5a7 */ /* 0x000ea4000804007f */
[----:B--2---:R-:W-:Y:S05]  /*25160*/  @!P2 BRA `(.L_x_2879) ;  /* 0xfffffffc00f0a947 */ /* 0x004fea000383ffff */
[----:B------:R-:W-:Y:S05]  /*25170*/  BRA `(.L_x_2878) ;  /* 0xffffff0c005c7947 */ /* 0x000fea000383ffff */
.L_x_2889:
[----:B-1----:R1:W2:Y:S02]  /*25180*/  SYNCS.PHASECHK.TRANS64.TRYWAIT P1, [R10+URZ+0x2a830], R11 ;  /* 0x02a8300b0a0075a7 */ /* 0x0022a4000802017f */
[----:B--2---:R-:W-:Y:S05]  /*25190*/  @!P1 NANOSLEEP.SYNCS 0x989680 ;  /* 0x009896800000995d */ /* 0x004fea0003900000 */
[----:B------:R-:W2:Y:S02]  /*251a0*/  @!P1 SYNCS.PHASECHK.TRANS64 P1, [R10+URZ+0x2a830], R11 ;  /* 0x02a8300b0a0095a7 */ /* 0x000ea4000802007f */
[----:B--2---:R-:W-:Y:S05]  /*251b0*/  @!P1 BRA `(.L_x_2889) ;  /* 0xfffffffc00f09947 */ /* 0x004fea000383ffff */
[----:B------:R-:W-:Y:S05]  /*251c0*/  BRA `(.L_x_2888) ;  /* 0xffffff2c00987947 */ /* 0x000fea000383ffff */
.L_x_2894:
[----:B-1----:R1:W2:Y:S02]  /*251d0*/  SYNCS.PHASECHK.TRANS64.TRYWAIT P1, [R11+URZ+0x2a850], R8 ;  /* 0x02a850080b0075a7 */ /* 0x0022a4000802017f */
[----:B--2---:R-:W-:Y:S05]  /*251e0*/  @!P1 NANOSLEEP.SYNCS 0x989680 ;  /* 0x009896800000995d */ /* 0x004fea0003900000 */
[----:B------:R-:W2:Y:S02]  /*251f0*/  @!P1 SYNCS.PHASECHK.TRANS64 P1, [R11+URZ+0x2a850], R8 ;  /* 0x02a850080b0095a7 */ /* 0x000ea4000802007f */
[----:B--2---:R-:W-:Y:S05]  /*25200*/  @!P1 BRA `(.L_x_2894) ;  /* 0xfffffffc00f09947 */ /* 0x004fea000383ffff */
[----:B------:R-:W-:Y:S05]  /*25210*/  BRA `(.L_x_2893) ;  /* 0xffffff3800887947 */ /* 0x000fea000383ffff */
.L_x_2902:
[----:B-1----:R1:W2:Y:S02]  /*25220*/  SYNCS.PHASECHK.TRANS64.TRYWAIT P1, [R12+URZ+0x2a850], R3 ;  /* 0x02a850030c0075a7 */ /* 0x0022a4000802017f */
[----:B--2---:R-:W-:Y:S05]  /*25230*/  @!P1 NANOSLEEP.SYNCS 0x989680 ;  /* 0x009896800000995d */ /* 0x004fea0003900000 */
[----:B------:R-:W2:Y:S02]  /*25240*/  @!P1 SYNCS.PHASECHK.TRANS64 P1, [R12+URZ+0x2a850], R3 ;  /* 0x02a850030c0095a7 */ /* 0x000ea4000802007f */
[----:B--2---:R-:W-:Y:S05]  /*25250*/  @!P1 BRA `(.L_x_2902) ;  /* 0xfffffffc00f09947 */ /* 0x004fea000383ffff */
[----:B------:R-:W-:Y:S05]  /*25260*/  BRA `(.L_x_2901) ;  /* 0xffffff5400d47947 */ /* 0x000fea000383ffff */
.L_x_2939:
        /* <DEDUP_REMOVED lines=8> */
[----:B-1----:R-:W-:Y:S05]  /*252f0*/  WARPSYNC.COLLECTIVE R15, `(.L_x_3101) ;  /* 0x000000000f087348 */ /* 0x002fea0003c00000 */
[----:B------:R0:W2:Y:S02]  /*25300*/  SHFL.IDX P6, R14, R13, R12, R11 ;  /* 0x0000000c0d0e7389 */ /* 0x0000a400000c000b */
[----:B012---:R-:W-:Y:S01]  /*25310*/  ENDCOLLECTIVE ;  /* 0x000000000000791b */ /* 0x007fe20003800000 */
.L_x_3101:
[----:B------:R-:W-:Y:S05]  /*25320*/  BSYNC B1 ;  /* 0x0000000000017941 */ /* 0x000fea0003800000 */
.L_x_3100:
[----:B------:R-:W-:Y:S05]  /*25330*/  BRA `(.L_x_3102) ;  /* 0xffffff9000f47947 */ /* 0x000fea000383ffff */
.L_x_2941:
[----:B------:R-:W-:Y:S01]  /*25340*/  BSSY B1, `(.L_x_3103) ;  /* 0x0000006000017945 */ /* 0x000fe20003800000 */
[----:B------:R-:W-:-:S07]  /*25350*/  IMAD.MOV.U32 R15, RZ, RZ, -0x1 ;  /* 0xffffffffff0f7424 */ /* 0x000fce00078e00ff */
[----:B01----:R-:W-:Y:S05]  /*25360*/  WARPSYNC.COLLECTIVE R15, `(.L_x_3104) ;  /* 0x000000000f0c7348 */ /* 0x003fea0003c00000 */
[----:B------:R-:W-:Y:S02]  /*25370*/  ELECT P6, UR62, PT ;  /* 0x00000000003e782f */ /* 0x000fe400038c0000 */
[----:B------:R-:W-:Y:S01]  /*25380*/  MOV R14, UR62 ;  /* 0x0000003e000e7c02 */ /* 0x000fe20008000f00 */
[----:B01----:R-:W-:Y:S10]  /*25390*/  ENDCOLLECTIVE ;  /* 0x000000000000791b */ /* 0x003ff40003800000 */
.L_x_3104:
[----:B------:R-:W-:Y:S05]  /*253a0*/  BSYNC B1 ;  /* 0x0000000000017941 */ /* 0x000fea0003800000 */
.L_x_3103:
[----:B------:R-:W-:Y:S05]  /*253b0*/  BRA `(.L_x_2940) ;  /* 0xffffff9000ec7947 */ /* 0x000fea000383ffff */
.L_x_2943:
[----:B0-----:R0:W2:Y:S02]  /*253c0*/  SYNCS.PHASECHK.TRANS64.TRYWAIT P0, [R22+URZ+0x2a820], R7 ;  /* 0x02a82007160075a7 */ /* 0x0010a4000800017f */
[----:B--2---:R-:W-:Y:S05]  /*253d0*/  @!P0 NANOSLEEP.SYNCS 0x989680 ;  /* 0x009896800000895d */ /* 0x004fea0003900000 */
[----:B------:R-:W2:Y:S02]  /*253e0*/  @!P0 SYNCS.PHASECHK.TRANS64 P0, [R22+URZ+0x2a820], R7 ;  /* 0x02a82007160085a7 */ /* 0x000ea4000800007f */
[----:B--2---:R-:W-:Y:S05]  /*253f0*/  @!P0 BRA `(.L_x_2943) ;  /* 0xfffffffc00f08947 */ /* 0x004fea000383ffff */
[----:B------:R-:W-:Y:S05]  /*25400*/  BRA `(.L_x_3105) ;  /* 0xffffff9000fc7947 */ /* 0x000fea000383ffff */
.L_x_2947:
[----:B-1----:R1:W2:Y:S02]  /*25410*/  SYNCS.PHASECHK.TRANS64.TRYWAIT P0, [R11+URZ+0x2a8a0], R10 ;  /* 0x02a8a00a0b0075a7 */ /* 0x0022a4000800017f */
[----:B--2---:R-:W-:Y:S05]  /*25420*/  @!P0 NANOSLEEP.SYNCS 0x989680 ;  /* 0x009896800000895d */ /* 0x004fea0003900000 */
[----:B------:R-:W2:Y:S02]  /*25430*/  @!P0 SYNCS.PHASECHK.TRANS64 P0, [R11+URZ+0x2a8a0], R10 ;  /* 0x02a8a00a0b0085a7 */ /* 0x000ea4000800007f */
[----:B--2---:R-:W-:Y:S05]  /*25440*/  @!P0 BRA `(.L_x_2947) ;  /* 0xfffffffc00f08947 */ /* 0x004fea000383ffff */
[----:B------:R-:W-:Y:S05]  /*25450*/  BRA `(.L_x_3106) ;  /* 0xffffff9400147947 */ /* 0x000fea000383ffff */
.L_x_2954:
[----:B0-----:R0:W2:Y:S02]  /*25460*/  SYNCS.PHASECHK.TRANS64.TRYWAIT P0, [R11+URZ+0x2a8c0], R10 ;  /* 0x02a8c00a0b0075a7 */ /* 0x0010a4000800017f */
[----:B--2---:R-:W-:Y:S05]  /*25470*/  @!P0 NANOSLEEP.SYNCS 0x989680 ;  /* 0x009896800000895d */ /* 0x004fea0003900000 */
[----:B------:R-:W2:Y:S02]  /*25480*/  @!P0 SYNCS.PHASECHK.TRANS64 P0, [R11+URZ+0x2a8c0], R10 ;  /* 0x02a8c00a0b0085a7 */ /* 0x000ea4000800007f */
[----:B--2---:R-:W-:Y:S05]  /*25490*/  @!P0 BRA `(.L_x_2954) ;  /* 0xfffffffc00f08947 */ /* 0x004fea000383ffff */
[----:B------:R-:W-:Y:S05]  /*254a0*/  BRA `(.L_x_3107) ;  /* 0xffffff98000c7947 */ /* 0x000fea000383ffff */
.L_x_2962:
[----:B-1----:R1:W2:Y:S02]  /*254b0*/  SYNCS.PHASECHK.TRANS64.TRYWAIT P1, [R10+URZ+0x2a8a0], R9 ;  /* 0x02a8a0090a0075a7 */ /* 0x0022a4000802017f */
[----:B--2---:R-:W-:Y:S05]  /*254c0*/  @!P1 NANOSLEEP.SYNCS 0x989680 ;  /* 0x009896800000995d */ /* 0x004fea0003900000 */
[----:B------:R-:W2:Y:S02]  /*254d0*/  @!P1 SYNCS.PHASECHK.TRANS64 P1, [R10+URZ+0x2a8a0], R9 ;  /* 0x02a8a0090a0095a7 */ /* 0x000ea4000802007f */
[----:B--2---:R-:W-:Y:S05]  /*254e0*/  @!P1 BRA `(.L_x_2962) ;  /* 0xfffffffc00f09947 */ /* 0x004fea000383ffff */
[----:B------:R-:W-:Y:S05]  /*254f0*/  BRA `(.L_x_3108) ;  /* 0xffffff9c00087947 */ /* 0x000fea000383ffff */
.L_x_2969:
[----:B0-----:R0:W2:Y:S02]  /*25500*/  SYNCS.PHASECHK.TRANS64.TRYWAIT P1, [R10+URZ+0x2a8c0], R9 ;  /* 0x02a8c0090a0075a7 */ /* 0x0010a4000802017f */
[----:B--2---:R-:W-:Y:S05]  /*25510*/  @!P1 NANOSLEEP.SYNCS 0x989680 ;  /* 0x009896800000995d */ /* 0x004fea0003900000 */
[----:B------:R-:W2:Y:S02]  /*25520*/  @!P1 SYNCS.PHASECHK.TRANS64 P1, [R10+URZ+0x2a8c0], R9 ;  /* 0x02a8c0090a0095a7 */ /* 0x000ea4000802007f */
[----:B--2---:R-:W-:Y:S05]  /*25530*/  @!P1 BRA `(.L_x_2969) ;  /* 0xfffffffc00f09947 */ /* 0x004fea000383ffff */
[----:B------:R-:W-:Y:S05]  /*25540*/  BRA `(.L_x_3109) ;  /* 0xffffff9c00fc7947 */ /* 0x000fea000383ffff */
.L_x_2983:
        /* <DEDUP_REMOVED lines=11> */
.L_x_3111:
[----:B------:R-:W-:Y:S05]  /*25600*/  BSYNC B0 ;  /* 0x0000000000007941 */ /* 0x000fea0003800000 */
.L_x_3110:
[----:B------:R-:W-:Y:S05]  /*25610*/  BRA `(.L_x_3112) ;  /* 0xffffffac003c7947 */ /* 0x000fea000383ffff */
.L_x_2986:
[----:B0-----:R0:W1:Y:S02]  /*25620*/  SYNCS.PHASECHK.TRANS64.TRYWAIT P0, [R7+URZ+0x2a840], R2 ;  /* 0x02a84002070075a7 */ /* 0x001064000800017f */
[----:B-1----:R-:W-:Y:S05]  /*25630*/  @!P0 NANOSLEEP.SYNCS 0x989680 ;  /* 0x009896800000895d */ /* 0x002fea0003900000 */
[----:B------:R-:W1:Y:S02]  /*25640*/  @!P0 SYNCS.PHASECHK.TRANS64 P0, [R7+URZ+0x2a840], R2 ;  /* 0x02a84002070085a7 */ /* 0x000e64000800007f */
[----:B-1----:R-:W-:Y:S05]  /*25650*/  @!P0 BRA `(.L_x_2986) ;  /* 0xfffffffc00f08947 */ /* 0x002fea000383ffff */
[----:B------:R-:W-:Y:S05]  /*25660*/  BRA `(.L_x_3113) ;  /* 0xffffffac00987947 */ /* 0x000fea000383ffff */
.L_x_2987:
        /* <DEDUP_REMOVED lines=8> */
.L_x_3115:
[----:B------:R-:W-:Y:S05]  /*256f0*/  BSYNC B0 ;  /* 0x0000000000007941 */ /* 0x000fea0003800000 */
.L_x_3114:
        /* <DEDUP_REMOVED lines=9> */
.L_x_3116:
[----:B------:R-:W-:Y:S02]  /*25790*/  IMAD.MOV.U32 R13, RZ, RZ, R0 ;  /* 0x000000ffff0d7224 */ /* 0x000fe400078e0000 */
[----:B------:R-:W-:Y:S02]  /*257a0*/  IMAD.MOV.U32 R12, RZ, RZ, 0x1 ;  /* 0x00000001ff0c7424 */ /* 0x000fe400078e00ff */
[----:B------:R-:W-:-:S07]  /*257b0*/  IMAD.MOV.U32 R3, RZ, RZ, R14 ;  /* 0x000000ffff037224 */ /* 0x000fce00078e000e */
[----:B------:R-:W-:Y:S05]  /*257c0*/  WARPSYNC.COLLECTIVE R15, `(.L_x_3117) ;  /* 0x000000000f087348 */ /* 0x000fea0003c00000 */
[----:B------:R0:W1:Y:S02]  /*257d0*/  SHFL.IDX P6, R14, R13, R12, R11 ;  /* 0x0000000c0d0e7389 */ /* 0x00006400000c000b */
[----:B01----:R-:W-:Y:S01]  /*257e0*/  ENDCOLLECTIVE ;  /* 0x000000000000791b */ /* 0x003fe20003800000 */
.L_x_3117:
        /* <DEDUP_REMOVED lines=17> */
.L_x_3118:
[----:B------:R-:W-:Y:S01]  /*25900*/  @P1 IMAD R8, R5, 0x2, R22 ;  /* 0x0000000205081824 */ /* 0x000fe200078e0216 */
[----:B------:R-:W-:Y:S01]  /*25910*/  MOV R13, R0 ;  /* 0x00000000000d7202 */ /* 0x000fe20000000f00 */
[----:B------:R-:W-:Y:S02]  /*25920*/  IMAD.MOV.U32 R12, RZ, RZ, 0x2 ;  /* 0x00000002ff0c7424 */ /* 0x000fe400078e00ff */
[----:B------:R-:W-:-:S07]  /*25930*/  IMAD.MOV.U32 R3, RZ, RZ, R14 ;  /* 0x000000ffff037224 */ /* 0x000fce00078e000e */
[----:B------:R-:W-:Y:S05]  /*25940*/  WARPSYNC.COLLECTIVE R15, `(.L_x_3119) ;  /* 0x000000000f087348 */ /* 0x000fea0003c00000 */
[----:B------:R0:W1:Y:S02]  /*25950*/  SHFL.IDX P6, R14, R13, R12, R11 ;  /* 0x0000000c0d0e7389 */ /* 0x00006400000c000b */
[----:B01----:R-:W-:Y:S01]  /*25960*/  ENDCOLLECTIVE ;  /* 0x000000000000791b */ /* 0x003fe20003800000 */
.L_x_3119:
        /* <DEDUP_REMOVED lines=17> */
.L_x_3120:
[----:B------:R-:W-:Y:S02]  /*25a80*/  @P1 IMAD R8, R5, 0x2, R22 ;  /* 0x0000000205081824 */ /* 0x000fe400078e0216 */
[----:B------:R-:W-:Y:S02]  /*25a90*/  IMAD.MOV.U32 R13, RZ, RZ, R0 ;  /* 0x000000ffff0d7224 */ /* 0x000fe400078e0000 */
[----:B------:R-:W-:Y:S02]  /*25aa0*/  IMAD.MOV.U32 R12, RZ, RZ, 0x3 ;  /* 0x00000003ff0c7424 */ /* 0x000fe400078e00ff */
[----:B------:R-:W-:-:S07]  /*25ab0*/  IMAD.MOV.U32 R3, RZ, RZ, R14 ;  /* 0x000000ffff037224 */ /* 0x000fce00078e000e */
[----:B------:R-:W-:Y:S05]  /*25ac0*/  WARPSYNC.COLLECTIVE R15, `(.L_x_3121) ;  /* 0x000000000f087348 */ /* 0x000fea0003c00000 */
[----:B------:R0:W1:Y:S02]  /*25ad0*/  SHFL.IDX P6, R14, R13, R12, R11 ;  /* 0x0000000c0d0e7389 */ /* 0x00006400000c000b */
[----:B01----:R-:W-:Y:S01]  /*25ae0*/  ENDCOLLECTIVE ;  /* 0x000000000000791b */ /* 0x003fe20003800000 */
.L_x_3121:
        /* <DEDUP_REMOVED lines=17> */
.L_x_3122:
[----:B------:R-:W-:Y:S02]  /*25c00*/  @P1 IMAD R8, R5, 0x2, R22 ;  /* 0x0000000205081824 */ /* 0x000fe400078e0216 */
[----:B------:R-:W-:Y:S01]  /*25c10*/  IMAD.MOV.U32 R13, RZ, RZ, R0 ;  /* 0x000000ffff0d7224 */ /* 0x000fe200078e0000 */
[----:B------:R-:W-:Y:S01]  /*25c20*/  MOV R12, 0x4 ;  /* 0x00000004000c7802 */ /* 0x000fe20000000f00 */
[----:B------:R-:W-:-:S07]  /*25c30*/  IMAD.MOV.U32 R3, RZ, RZ, R14 ;  /* 0x000000ffff037224 */ /* 0x000fce00078e000e */
[----:B------:R-:W-:Y:S05]  /*25c40*/  WARPSYNC.COLLECTIVE R15, `(.L_x_3123) ;  /* 0x000000000f087348 */ /* 0x000fea0003c00000 */
[----:B------:R0:W1:Y:S02]  /*25c50*/  SHFL.IDX P6, R14, R13, R12, R11 ;  /* 0x0000000c0d0e7389 */ /* 0x00006400000c000b */
[----:B01----:R-:W-:Y:S01]  /*25c60*/  ENDCOLLECTIVE ;  /* 0x000000000000791b */ /* 0x003fe20003800000 */
.L_x_3123:
        /* <DEDUP_REMOVED lines=17> */
.L_x_3124:
[----:B------:R-:W-:Y:S02]  /*25d80*/  @P1 IMAD R8, R5, 0x2, R22 ;  /* 0x0000000205081824 */ /* 0x000fe400078e0216 */
[----:B------:R-:W-:Y:S02]  /*25d90*/  IMAD.MOV.U32 R13, RZ, RZ, R0 ;  /* 0x000000ffff0d7224 */ /* 0x000fe400078e0000 */
[----:B------:R-:W-:Y:S02]  /*25da0*/  IMAD.MOV.U32 R12, RZ, RZ, 0x5 ;  /* 0x00000005ff0c7424 */ /* 0x000fe400078e00ff */
[----:B------:R-:W-:-:S07]  /*25db0*/  IMAD.MOV.U32 R3, RZ, RZ, R14 ;  /* 0x000000ffff037224 */ /* 0x000fce00078e000e */
[----:B------:R-:W-:Y:S05]  /*25dc0*/  WARPSYNC.COLLECTIVE R15, `(.L_x_3125) ;  /* 0x000000000f087348 */ /* 0x000fea0003c00000 */
[----:B------:R0:W1:Y:S02]  /*25dd0*/  SHFL.IDX P6, R14, R13, R12, R11 ;  /* 0x0000000c0d0e7389 */ /* 0x00006400000c000b */
[----:B01----:R-:W-:Y:S01]  /*25de0*/  ENDCOLLECTIVE ;  /* 0x000000000000791b */ /* 0x003fe20003800000 */
.L_x_3125:
        /* <DEDUP_REMOVED lines=10> */
.L_x_3126:
        /* <DEDUP_REMOVED lines=8> */
.L_x_2992:
[----:B------:R-:W-:Y:S02]  /*25f10*/  IMAD.MOV.U32 R13, RZ, RZ, R4 ;  /* 0x000000ffff0d7224 */ /* 0x000fe400078e0004 */
[----:B------:R-:W-:Y:S02]  /*25f20*/  IMAD.MOV.U32 R12, RZ, RZ, RZ ;  /* 0x000000ffff0c7224 */ /* 0x000fe400078e00ff */
[----:B------:R-:W-:Y:S02]  /*25f30*/  IMAD.MOV.U32 R11, RZ, RZ, 0x181f ;  /* 0x0000181fff0b7424 */ /* 0x000fe400078e00ff */
[----:B------:R-:W-:Y:S02]  /*25f40*/  IMAD.MOV.U32 R15, RZ, RZ, -0x1 ;  /* 0xffffffffff0f7424 */ /* 0x000fe400078e00ff */
[----:B-----5:R-:W-:Y:S02]  /*25f50*/  IMAD R5, R10, R7, RZ ;  /* 0x000000070a057224 */ /* 0x020fe400078e02ff */
[----:B------:R-:W-:-:S07]  /*25f60*/  IMAD R17, R17, 0x80, R9 ;  /* 0x0000008011117824 */ /* 0x000fce00078e0209 */
[----:B------:R-:W-:Y:S05]  /*25f70*/  WARPSYNC.COLLECTIVE R15, `(.L_x_3128) ;  /* 0x000000000f087348 */ /* 0x000fea0003c00000 */
[----:B------:R0:W1:Y:S02]  /*25f80*/  SHFL.IDX P6, R14, R13, R12, R11 ;  /* 0x0000000c0d0e7389 */ /* 0x00006400000c000b */
[----:B01----:R-:W-:Y:S01]  /*25f90*/  ENDCOLLECTIVE ;  /* 0x000000000000791b */ /* 0x003fe20003800000 */
.L_x_3128:
[----:B------:R-:W-:Y:S01]  /*25fa0*/  ISETP.GE.AND P1, PT, R17, R5, PT ;  /* 0x000000051100720c */ /* 0x000fe20003f26270 */
[----:B------:R-:W-:Y:S01]  /*25fb0*/  IMAD.MOV.U32 R13, RZ, RZ, R0 ;  /* 0x000000ffff0d7224 */ /* 0x000fe200078e0000 */
[----:B------:R-:W-:-:S11]  /*25fc0*/  MOV R2, R14 ;  /* 0x0000000e00027202 */ /* 0x000fd60000000f00 */
[----:B------:R-:W-:Y:S05]  /*25fd0*/  WARPSYNC.COLLECTIVE R15, `(.L_x_3129) ;  /* 0x000000000f087348 */ /* 0x000fea0003c00000 */
[----:B------:R0:W1:Y:S02]  /*25fe0*/  SHFL.IDX P6, R14, R13, R12, R11 ;  /* 0x0000000c0d0e7389 */ /* 0x00006400000c000b */
[----:B01----:R-:W-:Y:S01]  /*25ff0*/  ENDCOLLECTIVE ;  /* 0x000000000000791b */ /* 0x003fe20003800000 */
.L_x_3129:
[----:B------:R-:W-:Y:S02]  /*26000*/  IMAD.MOV.U32 R13, RZ, RZ, R4 ;  /* 0x000000ffff0d7224 */ /* 0x000fe400078e0004 */
[----:B------:R-:W-:Y:S02]  /*26010*/  IMAD.MOV.U32 R12, RZ, RZ, 0x1 ;  /* 0x00000001ff0c7424 */ /* 0x000fe400078e00ff */
[----:B------:R-:W-:-:S07]  /*26020*/  IMAD.MOV.U32 R3, RZ, RZ, R14 ;  /* 0x000000ffff037224 */ /* 0x000fce00078e000e */
[----:B------:R-:W-:Y:S05]  /*26030*/  WARPSYNC.COLLECTIVE R15, `(.L_x_3130) ;  /* 0x000000000f087348 */ /* 0x000fea0003c00000 */
[----:B------:R0:W1:Y:S02]  /*26040*/  SHFL.IDX P6, R14, R13, R12, R11 ;  /* 0x0000000c0d0e7389 */ /* 0x00006400000c000b */
[----:B01----:R-:W-:Y:S01]  /*26050*/  ENDCOLLECTIVE ;  /* 0x000000000000791b */ /* 0x003fe20003800000 */
.L_x_3130:
        /* <DEDUP_REMOVED lines=16> */
.L_x_3131:
[----:B------:R-:W-:Y:S02]  /*26160*/  IMAD.MOV.U32 R13, RZ, RZ, R4 ;  /* 0x000000ffff0d7224 */ /* 0x000fe400078e0004 */
[----:B------:R-:W-:Y:S02]  /*26170*/  IMAD.MOV.U32 R12, RZ, RZ, 0x2 ;  /* 0x00000002ff0c7424 */ /* 0x000fe400078e00ff */
[----:B------:R-:W-:-:S07]  /*26180*/  IMAD.MOV.U32 R3, RZ, RZ, R14 ;  /* 0x000000ffff037224 */ /* 0x000fce00078e000e */
[----:B------:R-:W-:Y:S05]  /*26190*/  WARPSYNC.COLLECTIVE R15, `(.L_x_3132) ;  /* 0x000000000f087348 */ /* 0x000fea0003c00000 */
[----:B------:R0:W1:Y:S02]  /*261a0*/  SHFL.IDX P6, R14, R13, R12, R11 ;  /* 0x0000000c0d0e7389 */ /* 0x00006400000c000b */
[----:B01----:R-:W-:Y:S01]  /*261b0*/  ENDCOLLECTIVE ;  /* 0x000000000000791b */ /* 0x003fe20003800000 */
.L_x_3132:
        /* <DEDUP_REMOVED lines=17> */
.L_x_3133:
[----:B------:R-:W-:Y:S02]  /*262d0*/  IMAD.MOV.U32 R13, RZ, RZ, R4 ;  /* 0x000000ffff0d7224 */ /* 0x000fe400078e0004 */
[----:B------:R-:W-:Y:S02]  /*262e0*/  IMAD.MOV.U32 R12, RZ, RZ, 0x3 ;  /* 0x00000003ff0c7424 */ /* 0x000fe400078e00ff */
[----:B------:R-:W-:-:S07]  /*262f0*/  IMAD.MOV.U32 R3, RZ, RZ, R14 ;  /* 0x000000ffff037224 */ /* 0x000fce00078e000e */
[----:B------:R-:W-:Y:S05]  /*26300*/  WARPSYNC.COLLECTIVE R15, `(.L_x_3134) ;  /* 0x000000000f087348 */ /* 0x000fea0003c00000 */
[----:B------:R0:W1:Y:S02]  /*26310*/  SHFL.IDX P6, R14, R13, R12, R11 ;  /* 0x0000000c0d0e7389 */ /* 0x00006400000c000b */
[----:B01----:R-:W-:Y:S01]  /*26320*/  ENDCOLLECTIVE ;  /* 0x000000000000791b */ /* 0x003fe20003800000 */
.L_x_3134:
        /* <DEDUP_REMOVED lines=17> */
.L_x_3135:
[----:B------:R-:W-:Y:S02]  /*26440*/  IMAD.MOV.U32 R13, RZ, RZ, R4 ;  /* 0x000000ffff0d7224 */ /* 0x000fe400078e0004 */
[----:B------:R-:W-:Y:S02]  /*26450*/  IMAD.MOV.U32 R12, RZ, RZ, 0x4 ;  /* 0x00000004ff0c7424 */ /* 0x000fe400078e00ff */
[----:B------:R-:W-:-:S07]  /*26460*/  IMAD.MOV.U32 R3, RZ, RZ, R14 ;  /* 0x000000ffff037224 */ /* 0x000fce00078e000e */
[----:B------:R-:W-:Y:S05]  /*26470*/  WARPSYNC.COLLECTIVE R15, `(.L_x_3136) ;  /* 0x000000000f087348 */ /* 0x000fea0003c00000 */
[----:B------:R0:W1:Y:S02]  /*26480*/  SHFL.IDX P6, R14, R13, R12, R11 ;  /* 0x0000000c0d0e7389 */ /* 0x00006400000c000b */
[----:B01----:R-:W-:Y:S01]  /*26490*/  ENDCOLLECTIVE ;  /* 0x000000000000791b */ /* 0x003fe20003800000 */
.L_x_3136:
        /* <DEDUP_REMOVED lines=17> */
.L_x_3137:
[----:B------:R-:W-:Y:S02]  /*265b0*/  IMAD.MOV.U32 R13, RZ, RZ, R4 ;  /* 0x000000ffff0d7224 */ /* 0x000fe400078e0004 */
[----:B------:R-:W-:Y:S02]  /*265c0*/  IMAD.MOV.U32 R12, RZ, RZ, 0x5 ;  /* 0x00000005ff0c7424 */ /* 0x000fe400078e00ff */
[----:B------:R-:W-:-:S07]  /*265d0*/  IMAD.MOV.U32 R3, RZ, RZ, R14 ;  /* 0x000000ffff037224 */ /* 0x000fce00078e000e */
[----:B------:R-:W-:Y:S05]  /*265e0*/  WARPSYNC.COLLECTIVE R15, `(.L_x_3138) ;  /* 0x000000000f087348 */ /* 0x000fea0003c00000 */
[----:B------:R0:W1:Y:S02]  /*265f0*/  SHFL.IDX P6, R14, R13, R12, R11 ;  /* 0x0000000c0d0e7389 */ /* 0x00006400000c000b */
[----:B01----:R-:W-:Y:S01]  /*26600*/  ENDCOLLECTIVE ;  /* 0x000000000000791b */ /* 0x003fe20003800000 */
.L_x_3138:
        /* <DEDUP_REMOVED lines=12> */
[----:B------:R-:W-:-:S02]  /*266d0*/  ISETP.GE.AND P1, PT, R6, R5, PT ;  /* 0x000000050600720c */ /* 0x000fc40003f26270 */
[----:B0-----:R-:W-:-:S11]  /*266e0*/  MOV R2, R14 ;  /* 0x0000000e00027202 */ /* 0x001fd60000000f00 */
[----:B------:R-:W-:Y:S05]  /*266f0*/  WARPSYNC.COLLECTIVE R15, `(.L_x_3139) ;  /* 0x000000000f087348 */ /* 0x000fea0003c00000 */
[----:B------:R0:W1:Y:S02]  /*26700*/  SHFL.IDX P6, R14, R13, R12, R11 ;  /* 0x0000000c0d0e7389 */ /* 0x00006400000c000b */
[----:B01----:R-:W-:Y:S01]  /*26710*/  ENDCOLLECTIVE ;  /* 0x000000000000791b */ /* 0x003fe20003800000 */
.L_x_3139:
[----:B------:R-:W-:Y:S02]  /*26720*/  IMAD.MOV.U32 R13, RZ, RZ, R4 ;  /* 0x000000ffff0d7224 */ /* 0x000fe400078e0004 */
[----:B------:R-:W-:Y:S02]  /*26730*/  IMAD.MOV.U32 R12, RZ, RZ, 0x6 ;  /* 0x00000006ff0c7424 */ /* 0x000fe400078e00ff */
[----:B------:R-:W-:-:S07]  /*26740*/  IMAD.MOV.U32 R3, RZ, RZ, R14 ;  /* 0x000000ffff037224 */ /* 0x000fce00078e000e */
[----:B------:R-:W-:Y:S05]  /*26750*/  WARPSYNC.COLLECTIVE R15, `(.L_x_3140) ;  /* 0x000000000f087348 */ /* 0x000fea0003c00000 */
[----:B------:R0:W1:Y:S02]  /*26760*/  SHFL.IDX P6, R14, R13, R12, R11 ;  /* 0x0000000c0d0e7389 */ /* 0x00006400000c000b */
[----:B01----:R-:W-:Y:S01]  /*26770*/  ENDCOLLECTIVE ;  /* 0x000000000000791b */ /* 0x003fe20003800000 */
.L_x_3140:
        /* <DEDUP_REMOVED lines=17> */
.L_x_3141:
[----:B------:R-:W-:Y:S01]  /*26890*/  MOV R13, R4 ;  /* 0x00000004000d7202 */ /* 0x000fe20000000f00 */
[----:B------:R-:W-:Y:S02]  /*268a0*/  IMAD.MOV.U32 R12, RZ, RZ, 0x7 ;  /* 0x00000007ff0c7424 */ /* 0x000fe400078e00ff */
[----:B------:R-:W-:-:S07]  /*268b0*/  IMAD.MOV.U32 R3, RZ, RZ, R14 ;  /* 0x000000ffff037224 */ /* 0x000fce00078e000e */
[----:B------:R-:W-:Y:S05]  /*268c0*/  WARPSYNC.COLLECTIVE R15, `(.L_x_3142) ;  /* 0x000000000f087348 */ /* 0x000fea0003c00000 */
[----:B------:R0:W1:Y:S02]  /*268d0*/  SHFL.IDX P6, R14, R13, R12, R11 ;  /* 0x0000000c0d0e7389 */ /* 0x00006400000c000b */
[----:B01----:R-:W-:Y:S01]  /*268e0*/  ENDCOLLECTIVE ;  /* 0x000000000000791b */ /* 0x003fe20003800000 */
.L_x_3142:
[----:B------:R-:W-:-:S05]  /*268f0*/  @!P1 LEA R6, P4, R8, R3, 0x1 ;  /* 0x0000000308069211 */ /* 0x000fca00078808ff */
[----:B------:R-:W-:Y:S02]  /*26900*/  @!P1 IMAD.X R7, RZ, RZ, R2, P4 ;  /* 0x000000ffff079224 */ /* 0x000fe400020e0602 */
[----:B------:R-:W-:Y:S02]  /*26910*/  @!P1 IMAD.MOV.U32 R2, RZ, RZ, R6 ;  /* 0x000000ffff029224 */ /* 0x000fe400078e0006 */
[----:B------:R-:W-:Y:S02]  /*26920*/  @!P1 IMAD.MOV.U32 R3, RZ, RZ, R7 ;  /* 0x000000ffff039224 */ /* 0x000fe400078e0007 */
[----:B------:R-:W-:-:S03]  /*26930*/  IMAD.MOV.U32 R13, RZ, RZ, R0 ;  /* 0x000000ffff0d7224 */ /* 0x000fc600078e0000 */
        /* <DEDUP_REMOVED lines=10> */
.L_x_3143:
[----:B------:R-:W-:Y:S05]  /*269e0*/  BRA `(.L_x_3144) ;  /* 0xffffffac00607947 */ /* 0x000fea000383ffff */
.L_x_2997:
[----:B0-----:R0:W1:Y:S02]  /*269f0*/  SYNCS.PHASECHK.TRANS64.TRYWAIT P0, [R22+URZ+0x2a820], R3 ;  /* 0x02a82003160075a7 */ /* 0x001064000800017f */
[----:B-1----:R-:W-:Y:S05]  /*26a00*/  @!P0 NANOSLEEP.SYNCS 0x989680 ;  /* 0x009896800000895d */ /* 0x002fea0003900000 */
[----:B------:R-:W1:Y:S02]  /*26a10*/  @!P0 SYNCS.PHASECHK.TRANS64 P0, [R22+URZ+0x2a820], R3 ;  /* 0x02a82003160085a7 */ /* 0x000e64000800007f */
[----:B-1----:R-:W-:Y:S05]  /*26a20*/  @!P0 BRA `(.L_x_2997) ;  /* 0xfffffffc00f08947 */ /* 0x002fea000383ffff */
[----:B------:R-:W-:Y:S05]  /*26a30*/  BRA `(.L_x_3145) ;  /* 0xffffffac00d07947 */ /* 0x000fea000383ffff */
.L_x_3002:
[----:B0-----:R0:W1:Y:S02]  /*26a40*/  SYNCS.PHASECHK.TRANS64.TRYWAIT P0, [R5+URZ+0x2a840], R0 ;  /* 0x02a84000050075a7 */ /* 0x001064000800017f */
[----:B-1----:R-:W-:Y:S05]  /*26a50*/  @!P0 NANOSLEEP.SYNCS 0x989680 ;  /* 0x009896800000895d */ /* 0x002fea0003900000 */
[----:B------:R-:W1:Y:S02]  /*26a60*/  @!P0 SYNCS.PHASECHK.TRANS64 P0, [R5+URZ+0x2a840], R0 ;  /* 0x02a84000050085a7 */ /* 0x000e64000800007f */
[----:B-1----:R-:W-:Y:S05]  /*26a70*/  @!P0 BRA `(.L_x_3002) ;  /* 0xfffffffc00f08947 */ /* 0x002fea000383ffff */
[----:B------:R-:W-:Y:S05]  /*26a80*/  BRA `(.L_x_3146) ;  /* 0xffffffb000987947 */ /* 0x000fea000383ffff */
.L_x_3003:
        /* <DEDUP_REMOVED lines=8> */
.L_x_3148:
[----:B------:R-:W-:Y:S05]  /*26b10*/  BSYNC B1 ;  /* 0x0000000000017941 */ /* 0x000fea0003800000 */
.L_x_3147:
        /* <DEDUP_REMOVED lines=10> */
.L_x_3149:
        /* <DEDUP_REMOVED lines=8> */
.L_x_3150:
        /* <DEDUP_REMOVED lines=14> */
.L_x_3151:
[----:B------:R-:W-:Y:S02]  /*26d20*/  IMAD.MOV.U32 R13, RZ, RZ, R8 ;  /* 0x000000ffff0d7224 */ /* 0x000fe400078e0008 */
[----:B------:R-:W-:Y:S02]  /*26d30*/  IMAD.MOV.U32 R12, RZ, RZ, 0x2 ;  /* 0x00000002ff0c7424 */ /* 0x000fe400078e00ff */
[----:B------:R-:W-:-:S07]  /*26d40*/  IMAD.MOV.U32 R2, RZ, RZ, R14 ;  /* 0x000000ffff027224 */ /* 0x000fce00078e000e */
[----:B------:R-:W-:Y:S05]  /*26d50*/  WARPSYNC.COLLECTIVE R15, `(.L_x_3152) ;  /* 0x000000000f087348 */ /* 0x000fea0003c00000 */
[----:B------:R0:W1:Y:S02]  /*26d60*/  SHFL.IDX P6, R14, R13, R12, R11 ;  /* 0x0000000c0d0e7389 */ /* 0x00006400000c000b */
[----:B01----:R-:W-:Y:S01]  /*26d70*/  ENDCOLLECTIVE ;  /* 0x000000000000791b */ /* 0x003fe20003800000 */
.L_x_3152:
        /* <DEDUP_REMOVED lines=13> */
.L_x_3153:
[----:B------:R-:W-:Y:S01]  /*26e50*/  MOV R13, R8 ;  /* 0x00000008000d7202 */ /* 0x000fe20000000f00 */
[----:B------:R-:W-:Y:S02]  /*26e60*/  IMAD.MOV.U32 R12, RZ, RZ, 0x3 ;  /* 0x00000003ff0c7424 */ /* 0x000fe400078e00ff */
[----:B------:R-:W-:-:S07]  /*26e70*/  IMAD.MOV.U32 R2, RZ, RZ, R14 ;  /* 0x000000ffff027224 */ /* 0x000fce00078e000e */
[----:B------:R-:W-:Y:S05]  /*26e80*/  WARPSYNC.COLLECTIVE R15, `(.L_x_3154) ;  /* 0x000000000f087348 */ /* 0x000fea0003c00000 */
[----:B------:R0:W1:Y:S02]  /*26e90*/  SHFL.IDX P6, R14, R13, R12, R11 ;  /* 0x0000000c0d0e7389 */ /* 0x00006400000c000b */
[----:B01----:R-:W-:Y:S01]  /*26ea0*/  ENDCOLLECTIVE ;  /* 0x000000000000791b */ /* 0x003fe20003800000 */
.L_x_3154:
        /* <DEDUP_REMOVED lines=13> */
.L_x_3155:
[----:B------:R-:W-:Y:S02]  /*26f80*/  IMAD.MOV.U32 R13, RZ, RZ, R8 ;  /* 0x000000ffff0d7224 */ /* 0x000fe400078e0008 */
[----:B------:R-:W-:Y:S02]  /*26f90*/  IMAD.MOV.U32 R12, RZ, RZ, 0x4 ;  /* 0x00000004ff0c7424 */ /* 0x000fe400078e00ff */
[----:B------:R-:W-:-:S07]  /*26fa0*/  IMAD.MOV.U32 R2, RZ, RZ, R14 ;  /* 0x000000ffff027224 */ /* 0x000fce00078e000e */
[----:B------:R-:W-:Y:S05]  /*26fb0*/  WARPSYNC.COLLECTIVE R15, `(.L_x_3156) ;  /* 0x000000000f087348 */ /* 0x000fea0003c00000 */
[----:B------:R0:W1:Y:S02]  /*26fc0*/  SHFL.IDX P6, R14, R13, R12, R11 ;  /* 0x0000000c0d0e7389 */ /* 0x00006400000c000b */
[----:B01----:R-:W-:Y:S01]  /*26fd0*/  ENDCOLLECTIVE ;  /* 0x000000000000791b */ /* 0x003fe20003800000 */
.L_x_3156:
        /* <DEDUP_REMOVED lines=13> */
.L_x_3157:
[----:B------:R-:W-:Y:S02]  /*270b0*/  IMAD.MOV.U32 R13, RZ, RZ, R8 ;  /* 0x000000ffff0d7224 */ /* 0x000fe400078e0008 */
[----:B------:R-:W-:Y:S02]  /*270c0*/  IMAD.MOV.U32 R12, RZ, RZ, 0x5 ;  /* 0x00000005ff0c7424 */ /* 0x000fe400078e00ff */
[----:B------:R-:W-:-:S07]  /*270d0*/  IMAD.MOV.U32 R2, RZ, RZ, R14 ;  /* 0x000000ffff027224 */ /* 0x000fce00078e000e */
[----:B------:R-:W-:Y:S05]  /*270e0*/  WARPSYNC.COLLECTIVE R15, `(.L_x_3158) ;  /* 0x000000000f087348 */ /* 0x000fea0003c00000 */
[----:B------:R0:W1:Y:S02]  /*270f0*/  SHFL.IDX P6, R14, R13, R12, R11 ;  /* 0x0000000c0d0e7389 */ /* 0x00006400000c000b */
[----:B01----:R-:W-:Y:S01]  /*27100*/  ENDCOLLECTIVE ;  /* 0x000000000000791b */ /* 0x003fe20003800000 */
.L_x_3158:
        /* <DEDUP_REMOVED lines=13> */
.L_x_3159:
[----:B------:R-:W-:Y:S01]  /*271e0*/  IMAD.MOV.U32 R2, RZ, RZ, R14 ;  /* 0x000000ffff027224 */ /* 0x000fe200078e000e */
[----:B------:R-:W-:Y:S06]  /*271f0*/  BRA `(.L_x_3160) ;  /* 0xffffffac00d07947 */ /* 0x000fec000383ffff */
.L_x_3008:
[----:B-1----:R1:W2:Y:S02]  /*27200*/  SYNCS.PHASECHK.TRANS64.TRYWAIT P0, [R5+URZ+0x2a860], R2 ;  /* 0x02a86002050075a7 */ /* 0x0022a4000800017f */
[----:B--2---:R-:W-:Y:S05]  /*27210*/  @!P0 NANOSLEEP.SYNCS 0x989680 ;  /* 0x009896800000895d */ /* 0x004fea0003900000 */
[----:B------:R-:W2:Y:S02]  /*27220*/  @!P0 SYNCS.PHASECHK.TRANS64 P0, [R5+URZ+0x2a860], R2 ;  /* 0x02a86002050085a7 */ /* 0x000ea4000800007f */
[----:B--2---:R-:W-:Y:S05]  /*27230*/  @!P0 BRA `(.L_x_3008) ;  /* 0xfffffffc00f08947 */ /* 0x004fea000383ffff */
[----:B------:R-:W-:Y:S05]  /*27240*/  BRA `(.L_x_3161) ;  /* 0xffffffb0002c7947 */ /* 0x000fea000383ffff */
.L_x_3009:
        /* <DEDUP_REMOVED lines=8> */
.L_x_3163:
[----:B------:R-:W-:Y:S05]  /*272d0*/  BSYNC B1 ;  /* 0x0000000000017941 */ /* 0x000fea0003800000 */
.L_x_3162:
        /* <DEDUP_REMOVED lines=9> */
.L_x_3164:
[----:B------:R-:W-:Y:S01]  /*27370*/  IMAD.MOV.U32 R13, RZ, RZ, R25 ;  /* 0x000000ffff0d7224 */ /* 0x000fe200078e0019 */
[----:B------:R-:W-:Y:S01]  /*27380*/  MOV R12, 0x1 ;  /* 0x00000001000c7802 */ /* 0x000fe20000000f00 */
[----:B------:R-:W-:-:S07]  /*27390*/  IMAD.MOV.U32 R2, RZ, RZ, R14 ;  /* 0x000000ffff027224 */ /* 0x000fce00078e000e */
[----:B------:R-:W-:Y:S05]  /*273a0*/  WARPSYNC.COLLECTIVE R15, `(.L_x_3165) ;  /* 0x000000000f087348 */ /* 0x000fea0003c00000 */
[----:B------:R0:W1:Y:S02]  /*273b0*/  SHFL.IDX P6, R14, R13, R12, R11 ;  /* 0x0000000c0d0e7389 */ /* 0x00006400000c000b */
[----:B01----:R-:W-:Y:S01]  /*273c0*/  ENDCOLLECTIVE ;  /* 0x000000000000791b */ /* 0x003fe20003800000 */
.L_x_3165:
        /* <DEDUP_REMOVED lines=15> */
.L_x_3166:
[----:B------:R-:W-:Y:S02]  /*274c0*/  IMAD.MOV.U32 R13, RZ, RZ, R25 ;  /* 0x000000ffff0d7224 */ /* 0x000fe400078e0019 */
[----:B------:R-:W-:Y:S02]  /*274d0*/  IMAD.MOV.U32 R12, RZ, RZ, 0x2 ;  /* 0x00000002ff0c7424 */ /* 0x000fe400078e00ff */
[----:B------:R-:W-:-:S07]  /*274e0*/  IMAD.MOV.U32 R2, RZ, RZ, R14 ;  /* 0x000000ffff027224 */ /* 0x000fce00078e000e */
[----:B------:R-:W-:Y:S05]  /*274f0*/  WARPSYNC.COLLECTIVE R15, `(.L_x_3167) ;  /* 0x000000000f087348 */ /* 0x000fea0003c00000 */
[----:B------:R0:W1:Y:S02]  /*27500*/  SHFL.IDX P6, R14, R13, R12, R11 ;  /* 0x0000000c0d0e7389 */ /* 0x00006400000c000b */
[----:B01----:R-:W-:Y:S01]  /*27510*/  ENDCOLLECTIVE ;  /* 0x000000000000791b */ /* 0x003fe20003800000 */
.L_x_3167:
        /* <DEDUP_REMOVED lines=14> */
.L_x_3168:
[----:B------:R-:W-:Y:S02]  /*27600*/  IMAD.MOV.U32 R13, RZ, RZ, R25 ;  /* 0x000000ffff0d7224 */ /* 0x000fe400078e0019 */
[----:B------:R-:W-:Y:S02]  /*27610*/  IMAD.MOV.U32 R12, RZ, RZ, 0x3 ;  /* 0x00000003ff0c7424 */ /* 0x000fe400078e00ff */
[----:B------:R-:W-:-:S07]  /*27620*/  IMAD.MOV.U32 R2, RZ, RZ, R14 ;  /* 0x000000ffff027224 */ /* 0x000fce00078e000e */
[----:B------:R-:W-:Y:S05]  /*27630*/  WARPSYNC.COLLECTIVE R15, `(.L_x_3169) ;  /* 0x000000000f087348 */ /* 0x000fea0003c00000 */
[----:B------:R0:W1:Y:S02]  /*27640*/  SHFL.IDX P6, R14, R13, R12, R11 ;  /* 0x0000000c0d0e7389 */ /* 0x00006400000c000b */
[----:B01----:R-:W-:Y:S01]  /*27650*/  ENDCOLLECTIVE ;  /* 0x000000000000791b */ /* 0x003fe20003800000 */
.L_x_3169:
        /* <DEDUP_REMOVED lines=14> */
.L_x_3170:
[----:B------:R-:W-:Y:S02]  /*27740*/  IMAD.MOV.U32 R13, RZ, RZ, R25 ;  /* 0x000000ffff0d7224 */ /* 0x000fe400078e0019 */
[----:B------:R-:W-:Y:S01]  /*27750*/  IMAD.MOV.U32 R12, RZ, RZ, 0x4 ;  /* 0x00000004ff0c7424 */ /* 0x000fe200078e00ff */
[----:B------:R-:W-:-:S07]  /*27760*/  MOV R2, R14 ;  /* 0x0000000e00027202 */ /* 0x000fce0000000f00 */
[----:B------:R-:W-:Y:S05]  /*27770*/  WARPSYNC.COLLECTIVE R15, `(.L_x_3171) ;  /* 0x000000000f087348 */ /* 0x000fea0003c00000 */
[----:B------:R0:W1:Y:S02]  /*27780*/  SHFL.IDX P6, R14, R13, R12, R11 ;  /* 0x0000000c0d0e7389 */ /* 0x00006400000c000b */
[----:B01----:R-:W-:Y:S01]  /*27790*/  ENDCOLLECTIVE ;  /* 0x000000000000791b */ /* 0x003fe20003800000 */
.L_x_3171:
        /* <DEDUP_REMOVED lines=14> */
.L_x_3172:
[----:B------:R-:W-:Y:S02]  /*27880*/  IMAD.MOV.U32 R13, RZ, RZ, R25 ;  /* 0x000000ffff0d7224 */ /* 0x000fe400078e0019 */
[----:B------:R-:W-:Y:S02]  /*27890*/  IMAD.MOV.U32 R12, RZ, RZ, 0x5 ;  /* 0x00000005ff0c7424 */ /* 0x000fe400078e00ff */
[----:B------:R-:W-:-:S07]  /*278a0*/  IMAD.MOV.U32 R2, RZ, RZ, R14 ;  /* 0x000000ffff027224 */ /* 0x000fce00078e000e */
[----:B------:R-:W-:Y:S05]  /*278b0*/  WARPSYNC.COLLECTIVE R15, `(.L_x_3173) ;  /* 0x000000000f087348 */ /* 0x000fea0003c00000 */
[----:B------:R0:W1:Y:S02]  /*278c0*/  SHFL.IDX P6, R14, R13, R12, R11 ;  /* 0x0000000c0d0e7389 */ /* 0x00006400000c000b */
[----:B01----:R-:W-:Y:S01]  /*278d0*/  ENDCOLLECTIVE ;  /* 0x000000000000791b */ /* 0x003fe20003800000 */
.L_x_3173:
        /* <DEDUP_REMOVED lines=13> */
.L_x_3174:
[----:B------:R-:W-:Y:S01]  /*279b0*/  @!PT LDS RZ, [RZ] ;  /* 0x00000000fffff984 */ /* 0x000fe20000000800 */
[----:B------:R-:W-:Y:S01]  /*279c0*/  @!PT LDS RZ, [RZ] ;  /* 0x00000000fffff984 */ /* 0x000fe20000000800 */
[----:B------:R-:W-:Y:S01]  /*279d0*/  @!PT LDS RZ, [RZ] ;  /* 0x00000000fffff984 */ /* 0x000fe20000000800 */
[----:B------:R0:W-:Y:S02]  /*279e0*/  LDGSTS.E.BYPASS.LTC128B.128 [R4+0x5400], desc[UR60][R2.64+0x80], !P2 ;  /* 0x0540008002047fae */ /* 0x0001e4000d101d7c */
[----:B0-----:R-:W-:Y:S01]  /*279f0*/  IMAD.MOV.U32 R2, RZ, RZ, R14 ;  /* 0x000000ffff027224 */ /* 0x001fe200078e000e */
[----:B------:R-:W-:Y:S06]  /*27a00*/  BRA `(.L_x_3175) ;  /* 0xffffffac001c7947 */ /* 0x000fec000383ffff */
.L_x_3017:
[----:B0-----:R0:W1:Y:S02]  /*27a10*/  SYNCS.PHASECHK.TRANS64.TRYWAIT P0, [R0+URZ+0x2a860], R3 ;  /* 0x02a86003000075a7 */ /* 0x001064000800017f */
[----:B-1----:R-:W-:Y:S05]  /*27a20*/  @!P0 NANOSLEEP.SYNCS 0x989680 ;  /* 0x009896800000895d */ /* 0x002fea0003900000 */
[----:B------:R-:W1:Y:S02]  /*27a30*/  @!P0 SYNCS.PHASECHK.TRANS64 P0, [R0+URZ+0x2a860], R3 ;  /* 0x02a86003000085a7 */ /* 0x000e64000800007f */
[----:B-1----:R-:W-:Y:S05]  /*27a40*/  @!P0 BRA `(.L_x_3017) ;  /* 0xfffffffc00f08947 */ /* 0x002fea000383ffff */
[----:B------:R-:W-:Y:S05]  /*27a50*/  BRA `(.L_x_3176) ;  /* 0xffffffb000387947 */ /* 0x000fea000383ffff */
.L_x_3018:
        /* <DEDUP_REMOVED lines=8> */
.L_x_3178:
[----:B------:R-:W-:Y:S05]  /*27ae0*/  BSYNC B0 ;  /* 0x0000000000007941 */ /* 0x000fea0003800000 */
.L_x_3177:
        /* <DEDUP_REMOVED lines=15> */
.L_x_3179:
        /* <DEDUP_REMOVED lines=9> */
.L_x_3180:
        /* <DEDUP_REMOVED lines=13> */
.L_x_3181:
[----:B------:R-:W-:Y:S02]  /*27d40*/  IMAD.MOV.U32 R13, RZ, RZ, R25 ;  /* 0x000000ffff0d7224 */ /* 0x000fe400078e0019 */
[----:B------:R-:W-:Y:S01]  /*27d50*/  IMAD.MOV.U32 R12, RZ, RZ, 0x2 ;  /* 0x00000002ff0c7424 */ /* 0x000fe200078e00ff */
[----:B------:R-:W-:-:S13]  /*27d60*/  IADD3 R2, P2, R14, R5, RZ ;  /* 0x000000050e027210 */ /* 0x000fda0007f5e0ff */
[----:B------:R-:W-:Y:S05]  /*27d70*/  WARPSYNC.COLLECTIVE R15, `(.L_x_3182) ;  /* 0x000000000f087348 */ /* 0x000fea0003c00000 */
[----:B------:R0:W1:Y:S02]  /*27d80*/  SHFL.IDX P6, R14, R13, R12, R11 ;  /* 0x0000000c0d0e7389 */ /* 0x00006400000c000b */
[----:B01----:R-:W-:Y:S01]  /*27d90*/  ENDCOLLECTIVE ;  /* 0x000000000000791b */ /* 0x003fe20003800000 */
.L_x_3182:
        /* <DEDUP_REMOVED lines=13> */
.L_x_3183:
[----:B------:R-:W-:Y:S02]  /*27e70*/  IMAD.MOV.U32 R13, RZ, RZ, R25 ;  /* 0x000000ffff0d7224 */ /* 0x000fe400078e0019 */
[----:B------:R-:W-:Y:S02]  /*27e80*/  IMAD.MOV.U32 R12, RZ, RZ, 0x3 ;  /* 0x00000003ff0c7424 */ /* 0x000fe400078e00ff */
[----:B------:R-:W-:-:S07]  /*27e90*/  IMAD.MOV.U32 R10, RZ, RZ, R14 ;  /* 0x000000ffff0a7224 */ /* 0x000fce00078e000e */
[----:B------:R-:W-:Y:S05]  /*27ea0*/  WARPSYNC.COLLECTIVE R15, `(.L_x_3184) ;  /* 0x000000000f087348 */ /* 0x000fea0003c00000 */
[----:B------:R0:W1:Y:S02]  /*27eb0*/  SHFL.IDX P6, R14, R13, R12, R11 ;  /* 0x0000000c0d0e7389 */ /* 0x00006400000c000b */
[----:B01----:R-:W-:Y:S01]  /*27ec0*/  ENDCOLLECTIVE ;  /* 0x000000000000791b */ /* 0x003fe20003800000 */
.L_x_3184:
        /* <DEDUP_REMOVED lines=14> */
.L_x_3185:
[----:B------:R-:W-:Y:S02]  /*27fb0*/  IMAD.MOV.U32 R13, RZ, RZ, R25 ;  /* 0x000000ffff0d7224 */ /* 0x000fe400078e0019 */
[----:B------:R-:W-:Y:S01]  /*27fc0*/  IMAD.MOV.U32 R12, RZ, RZ, 0x4 ;  /* 0x00000004ff0c7424 */ /* 0x000fe200078e00ff */
[----:B------:R-:W-:-:S13]  /*27fd0*/  IADD3 R2, P2, R14, R5, RZ ;  /* 0x000000050e027210 */ /* 0x000fda0007f5e0ff */
[----:B------:R-:W-:Y:S05]  /*27fe0*/  WARPSYNC.COLLECTIVE R15, `(.L_x_3186) ;  /* 0x000000000f087348 */ /* 0x000fea0003c00000 */
[----:B------:R0:W1:Y:S02]  /*27ff0*/  SHFL.IDX P6, R14, R13, R12, R11 ;  /* 0x0000000c0d0e7389 */ /* 0x00006400000c000b */
[----:B01----:R-:W-:Y:S01]  /*28000*/  ENDCOLLECTIVE ;  /* 0x000000000000791b */ /* 0x003fe20003800000 */
.L_x_3186:
[----:B------:R-:W-:-:S05]  /*28010*/  IMAD.X R3, RZ, RZ, R8, P2 ;  /* 0x000000ffff037224 */ /* 0x000fca00010e0608 */
[----:B------:R-:W-:Y:S01]  /*28020*/  @!PT LDS RZ, [RZ] ;  /* 0x00000000fffff984 */ /* 0x000fe20000000800 */
[----:B------:R-:W-:Y:S01]  /*28030*/  @!PT LDS RZ, [RZ] ;  /* 0x00000000fffff984 */ /* 0x000fe20000000800 */
[----:B------:R-:W-:Y:S01]  /*28040*/  @!PT LDS RZ, [RZ] ;  /* 0x00000000fffff984 */ /* 0x000fe20000000800 */
[----:B------:R0:W-:Y:S01]  /*28050*/  LDGSTS.E.BYPASS.LTC128B.128 [R4+0x1c00], desc[UR60][R2.64], !P3 ;  /* 0x01c0000002047fae */ /* 0x0001e2000d901d7c */
[----:B------:R-:W-:-:S03]  /*28060*/  ISETP.LT.OR P3, PT, R6, 0x41, P1 ;  /* 0x000000410600780c */ /* 0x000fc60000f61670 */
[----:B------:R0:W-:Y:S01]  /*28070*/  LDGSTS.E.BYPASS.LTC128B.128 [R4+0x4c00], desc[UR60][R2.64+0x80], !P4 ;  /* 0x04c0008002047fae */ /* 0x0001e2000e101d7c */
[----:B------:R-:W-:Y:S02]  /*28080*/  ISETP.LT.OR P4, PT, R6, 0x41, !P0 ;  /* 0x000000410600780c */ /* 0x000fe40004781670 */
[----:B------:R-:W-:Y:S01]  /*28090*/  MOV R13, R24 ;  /* 0x00000018000d7202 */ /* 0x000fe20000000f00 */
[----:B------:R-:W-:-:S10]  /*280a0*/  IMAD.MOV.U32 R7, RZ, RZ, R14 ;  /* 0x000000ffff077224 */ /* 0x000fd400078e000e */
[----:B0-----:R-:W-:Y:S05]  /*280b0*/  WARPSYNC.COLLECTIVE R15, `(.L_x_3187) ;  /* 0x000000000f087348 */ /* 0x001fea0003c00000 */
[----:B------:R1:W2:Y:S02]  /*280c0*/  SHFL.IDX P6, R14, R13, R12, R11 ;  /* 0x0000000c0d0e7389 */ /* 0x0002a400000c000b */
[----:B012---:R-:W-:Y:S01]  /*280d0*/  ENDCOLLECTIVE ;  /* 0x000000000000791b */ /* 0x007fe20003800000 */
.L_x_3187:
[----:B------:R-:W-:Y:S02]  /*280e0*/  IMAD.MOV.U32 R13, RZ, RZ, R25 ;  /* 0x000000ffff0d7224 */ /* 0x000fe400078e0019 */
[----:B------:R-:W-:Y:S02]  /*280f0*/  IMAD.MOV.U32 R12, RZ, RZ, 0x5 ;  /* 0x00000005ff0c7424 */ /* 0x000fe400078e00ff */
[----:B------:R-:W-:-:S07]  /*28100*/  IMAD.MOV.U32 R10, RZ, RZ, R14 ;  /* 0x000000ffff0a7224 */ /* 0x000fce00078e000e */
[----:B------:R-:W-:Y:S05]  /*28110*/  WARPSYNC.COLLECTIVE R15, `(.L_x_3188) ;  /* 0x000000000f087348 */ /* 0x000fea0003c00000 */
[----:B------:R0:W1:Y:S02]  /*28120*/  SHFL.IDX P6, R14, R13, R12, R11 ;  /* 0x0000000c0d0e7389 */ /* 0x00006400000c000b */
[----:B01----:R-:W-:Y:S01]  /*28130*/  ENDCOLLECTIVE ;  /* 0x000000000000791b */ /* 0x003fe20003800000 */
.L_x_3188:
        /* <DEDUP_REMOVED lines=12> */
.L_x_3189:
[----:B------:R-:W-:Y:S05]  /*28200*/  BRA `(.L_x_3190) ;  /* 0xffffffac00347947 */ /* 0x000fea000383ffff */
.L_x_3023:
        /* <DEDUP_REMOVED lines=8> */
.L_x_3192:
[----:B------:R-:W-:Y:S05]  /*28290*/  BSYNC B0 ;  /* 0x0000000000007941 */ /* 0x000fea0003800000 */
.L_x_3191:
[----:B------:R-:W-:Y:S01]  /*282a0*/  IMAD.MOV.U32 R13, RZ, RZ, R16 ;  /* 0x000000ffff0d7224 */ /* 0x000fe200078e0010 */
[----:B------:R-:W-:Y:S01]  /*282b0*/  MOV R15, 0xffffffff ;  /* 0xffffffff000f7802 */ /* 0x000fe20000000f00 */
[----:B------:R-:W-:Y:S02]  /*282c0*/  IMAD.MOV.U32 R12, RZ, RZ, 0x1 ;  /* 0x00000001ff0c7424 */ /* 0x000fe400078e00ff */
[----:B------:R-:W-:Y:S02]  /*282d0*/  IMAD.MOV.U32 R11, RZ, RZ, 0x1f ;  /* 0x0000001fff0b7424 */ /* 0x000fe400078e00ff */
[----:B------:R-:W-:Y:S02]  /*282e0*/  IMAD.IADD R5, R19, 0x1, R8 ;  /* 0x0000000113057824 */ /* 0x000fe400078e0208 */
[----:B------:R-:W-:-:S07]  /*282f0*/  IMAD.MOV.U32 R0, RZ, RZ, R14 ;  /* 0x000000ffff007224 */ /* 0x000fce00078e000e */
[----:B------:R-:W-:Y:S05]  /*28300*/  WARPSYNC.COLLECTIVE R15, `(.L_x_3193) ;  /* 0x000000000f087348 */ /* 0x000fea0003c00000 */
[----:B------:R0:W1:Y:S02]  /*28310*/  SHFL.IDX P6, R14, R13, R12, R11 ;  /* 0x0000000c0d0e7389 */ /* 0x00006400000c000b */
[----:B01----:R-:W-:Y:S01]  /*28320*/  ENDCOLLECTIVE ;  /* 0x000000000000791b */ /* 0x003fe20003800000 */
.L_x_3193:
        /* <DEDUP_REMOVED lines=18> */
.L_x_3194:
[----:B------:R-:W-:Y:S01]  /*28450*/  IMAD.MOV.U32 R12, RZ, RZ, 0x2 ;  /* 0x00000002ff0c7424 */ /* 0x000fe200078e00ff */
[----:B------:R-:W-:-:S05]  /*28460*/  SEL R6, R14, RZ, P1 ;  /* 0x000000ff0e067207 */ /* 0x000fca0000800000 */
[----:B------:R-:W-:-:S04]  /*28470*/  IMAD.IADD R6, R5, 0x1, R6 ;  /* 0x0000000105067824 */ /* 0x000fc800078e0206 */
[----:B------:R-:W-:-:S07]  /*28480*/  IMAD.MOV.U32 R13, RZ, RZ, R6 ;  /* 0x000000ffff0d7224 */ /* 0x000fce00078e0006 */
[----:B------:R-:W-:Y:S05]  /*28490*/  WARPSYNC.COLLECTIVE R15, `(.L_x_3195) ;  /* 0x000000000f087348 */ /* 0x000fea0003c00000 */
[----:B------:R0:W1:Y:S02]  /*284a0*/  SHFL.UP P6, R14, R13, R12, R11 ;  /* 0x0400000c0d0e7389 */ /* 0x00006400000c000b */
[----:B01----:R-:W-:Y:S01]  /*284b0*/  ENDCOLLECTIVE ;  /* 0x000000000000791b */ /* 0x003fe20003800000 */
.L_x_3195:
[----:B------:R-:W-:Y:S01]  /*284c0*/  IMAD.MOV.U32 R12, RZ, RZ, 0x4 ;  /* 0x00000004ff0c7424 */ /* 0x000fe200078e00ff */
[----:B------:R-:W-:-:S05]  /*284d0*/  SEL R7, R14, RZ, P2 ;  /* 0x000000ff0e077207 */ /* 0x000fca0001000000 */
[----:B------:R-:W-:-:S04]  /*284e0*/  IMAD.IADD R7, R6, 0x1, R7 ;  /* 0x0000000106077824 */ /* 0x000fc800078e0207 */
[----:B------:R-:W-:-:S07]  /*284f0*/  IMAD.MOV.U32 R13, RZ, RZ, R7 ;  /* 0x000000ffff0d7224 */ /* 0x000fce00078e0007 */
[----:B------:R-:W-:Y:S05]  /*28500*/  WARPSYNC.COLLECTIVE R15, `(.L_x_3196) ;  /* 0x000000000f087348 */ /* 0x000fea0003c00000 */
[----:B------:R0:W1:Y:S02]  /*28510*/  SHFL.UP P6, R14, R13, R12, R11 ;  /* 0x0400000c0d0e7389 */ /* 0x00006400000c000b */
[----:B01----:R-:W-:Y:S01]  /*28520*/  ENDCOLLECTIVE ;  /* 0x000000000000791b */ /* 0x003fe20003800000 */
.L_x_3196:
[----:B------:R-:W-:Y:S02]  /*28530*/  MOV R12, 0x8 ;  /* 0x00000008000c7802 */ /* 0x000fe40000000f00 */
[----:B------:R-:W-:-:S05]  /*28540*/  SEL R2, R14, RZ, P3 ;  /* 0x000000ff0e027207 */ /* 0x000fca0001800000 */
[----:B------:R-:W-:-:S04]  /*28550*/  IMAD.IADD R2, R7, 0x1, R2 ;  /* 0x0000000107027824 */ /* 0x000fc800078e0202 */
[----:B------:R-:W-:-:S07]  /*28560*/  IMAD.MOV.U32 R13, RZ, RZ, R2 ;  /* 0x000000ffff0d7224 */ /* 0x000fce00078e0002 */
[----:B------:R-:W-:Y:S05]  /*28570*/  WARPSYNC.COLLECTIVE R15, `(.L_x_3197) ;  /* 0x000000000f087348 */ /* 0x000fea0003c00000 */
[----:B------:R0:W1:Y:S02]  /*28580*/  SHFL.UP P6, R14, R13, R12, R11 ;  /* 0x0400000c0d0e7389 */ /* 0x00006400000c000b */
[----:B01----:R-:W-:Y:S01]  /*28590*/  ENDCOLLECTIVE ;  /* 0x000000000000791b */ /* 0x003fe20003800000 */
.L_x_3197:
[----:B------:R-:W-:Y:S01]  /*285a0*/  IMAD.MOV.U32 R12, RZ, RZ, 0x10 ;  /* 0x00000010ff0c7424 */ /* 0x000fe200078e00ff */
[----:B------:R-:W-:-:S05]  /*285b0*/  SEL R3, R14, RZ, P4 ;  /* 0x000000ff0e037207 */ /* 0x000fca0002000000 */
[----:B------:R-:W-:-:S04]  /*285c0*/  IMAD.IADD R3, R2, 0x1, R3 ;  /* 0x0000000102037824 */ /* 0x000fc800078e0203 */
[----:B------:R-:W-:-:S07]  /*285d0*/  IMAD.MOV.U32 R13, RZ, RZ, R3 ;  /* 0x000000ffff0d7224 */ /* 0x000fce00078e0003 */
[----:B------:R-:W-:Y:S05]  /*285e0*/  WARPSYNC.COLLECTIVE R15, `(.L_x_3198) ;  /* 0x000000000f087348 */ /* 0x000fea0003c00000 */
[----:B------:R0:W1:Y:S02]  /*285f0*/  SHFL.UP P6, R14, R13, R12, R11 ;  /* 0x0400000c0d0e7389 */ /* 0x00006400000c000b */
[----:B01----:R-:W-:Y:S01]  /*28600*/  ENDCOLLECTIVE ;  /* 0x000000000000791b */ /* 0x003fe20003800000 */
.L_x_3198:
        /* <DEDUP_REMOVED lines=8> */
.L_x_3199:
[----:B------:R-:W-:Y:S05]  /*28690*/  BRA `(.L_x_3200) ;  /* 0xffffffac003c7947 */ /* 0x000fea000383ffff */
.L_x_3028:
        /* <DEDUP_REMOVED lines=8> */
.L_x_3202:
[----:B------:R-:W-:Y:S05]  /*28720*/  BSYNC B0 ;  /* 0x0000000000007941 */ /* 0x000fea0003800000 */
.L_x_3201:
[----:B------:R-:W-:Y:S01]  /*28730*/  SEL R14, R14, RZ, P1 ;  /* 0x000000ff0e0e7207 */ /* 0x000fe20000800000 */
[----:B------:R-:W-:Y:S01]  /*28740*/  IMAD.MOV.U32 R12, RZ, RZ, 0x2 ;  /* 0x00000002ff0c7424 */ /* 0x000fe200078e00ff */
[----:B------:R-:W-:Y:S01]  /*28750*/  MOV R15, 0xffffffff ;  /* 0xffffffff000f7802 */ /* 0x000fe20000000f00 */
[----:B------:R-:W-:Y:S02]  /*28760*/  IMAD.MOV.U32 R11, RZ, RZ, RZ ;  /* 0x000000ffff0b7224 */ /* 0x000fe400078e00ff */
[----:B------:R-:W-:-:S07]  /*28770*/  IMAD.IADD R13, R5, 0x1, R14 ;  /* 0x00000001050d7824 */ /* 0x000fce00078e020e */
[----:B------:R-:W-:Y:S05]  /*28780*/  WARPSYNC.COLLECTIVE R15, `(.L_x_3203) ;  /* 0x000000000f087348 */ /* 0x000fea0003c00000 */
[----:B------:R0:W1:Y:S02]  /*28790*/  SHFL.UP P6, R14, R13, R12, R11 ;  /* 0x0400000c0d0e7389 */ /* 0x00006400000c000b */
[----:B01----:R-:W-:Y:S01]  /*287a0*/  ENDCOLLECTIVE ;  /* 0x000000000000791b */ /* 0x003fe20003800000 */
.L_x_3203:
[----:B------:R-:W-:Y:S01]  /*287b0*/  IMAD.MOV.U32 R12, RZ, RZ, 0x4 ;  /* 0x00000004ff0c7424 */ /* 0x000fe200078e00ff */
[----:B------:R-:W-:-:S05]  /*287c0*/  SEL R2, R14, RZ, P2 ;  /* 0x000000ff0e027207 */ /* 0x000fca0001000000 */
[----:B------:R-:W-:-:S04]  /*287d0*/  IMAD.IADD R2, R13, 0x1, R2 ;  /* 0x000000010d027824 */ /* 0x000fc800078e0202 */
[----:B------:R-:W-:-:S07]  /*287e0*/  IMAD.MOV.U32 R13, RZ, RZ, R2 ;  /* 0x000000ffff0d7224 */ /* 0x000fce00078e0002 */
[----:B------:R-:W-:Y:S05]  /*287f0*/  WARPSYNC.COLLECTIVE R15, `(.L_x_3204) ;  /* 0x000000000f087348 */ /* 0x000fea0003c00000 */
[----:B------:R0:W1:Y:S02]  /*28800*/  SHFL.UP P6, R14, R13, R12, R11 ;  /* 0x0400000c0d0e7389 */ /* 0x00006400000c000b */
[----:B01----:R-:W-:Y:S01]  /*28810*/  ENDCOLLECTIVE ;  /* 0x000000000000791b */ /* 0x003fe20003800000 */
.L_x_3204:
[----:B------:R-:W-:Y:S01]  /*28820*/  IMAD.MOV.U32 R12, RZ, RZ, 0x8 ;  /* 0x00000008ff0c7424 */ /* 0x000fe200078e00ff */
[----:B------:R-:W-:-:S05]  /*28830*/  SEL R3, R14, RZ, P3 ;  /* 0x000000ff0e037207 */ /* 0x000fca0001800000 */
[----:B------:R-:W-:-:S04]  /*28840*/  IMAD.IADD R3, R2, 0x1, R3 ;  /* 0x0000000102037824 */ /* 0x000fc800078e0203 */
[----:B------:R-:W-:-:S07]  /*28850*/  IMAD.MOV.U32 R13, RZ, RZ, R3 ;  /* 0x000000ffff0d7224 */ /* 0x000fce00078e0003 */
[----:B------:R-:W-:Y:S05]  /*28860*/  WARPSYNC.COLLECTIVE R15, `(.L_x_3205) ;  /* 0x000000000f087348 */ /* 0x000fea0003c00000 */
[----:B------:R0:W1:Y:S02]  /*28870*/  SHFL.UP P6, R14, R13, R12, R11 ;  /* 0x0400000c0d0e7389 */ /* 0x00006400000c000b */
[----:B01----:R-:W-:Y:S01]  /*28880*/  ENDCOLLECTIVE ;  /* 0x000000000000791b */ /* 0x003fe20003800000 */
.L_x_3205:
[----:B------:R-:W-:Y:S01]  /*28890*/  IMAD.MOV.U32 R12, RZ, RZ, 0x10 ;  /* 0x00000010ff0c7424 */ /* 0x000fe200078e00ff */
[----:B------:R-:W-:-:S05]  /*288a0*/  SEL R4, R14, RZ, P4 ;  /* 0x000000ff0e047207 */ /* 0x000fca0002000000 */
[----:B------:R-:W-:-:S04]  /*288b0*/  IMAD.IADD R4, R3, 0x1, R4 ;  /* 0x0000000103047824 */ /* 0x000fc800078e0204 */
[----:B------:R-:W-:-:S07]  /*288c0*/  IMAD.MOV.U32 R13, RZ, RZ, R4 ;  /* 0x000000ffff0d7224 */ /* 0x000fce00078e0004 */
[----:B------:R-:W-:Y:S05]  /*288d0*/  WARPSYNC.COLLECTIVE R15, `(.L_x_3206) ;  /* 0x000000000f087348 */ /* 0x000fea0003c00000 */
[----:B------:R0:W1:Y:S02]  /*288e0*/  SHFL.UP P6, R14, R13, R12, R11 ;  /* 0x0400000c0d0e7389 */ /* 0x00006400000c000b */
[----:B01----:R-:W-:Y:S01]  /*288f0*/  ENDCOLLECTIVE ;  /* 0x000000000000791b */ /* 0x003fe20003800000 */
.L_x_3206:
        /* <DEDUP_REMOVED lines=8> */
.L_x_3207:
[----:B------:R-:W-:Y:S05]  /*28980*/  BRA `(.L_x_3208) ;  /* 0xffffffac001c7947 */ /* 0x000fea000383ffff */
.L_x_3030:
[----:B------:R-:W-:Y:S01]  /*28990*/  BSSY B0, `(.L_x_3209) ;  /* 0x0000006000007945 */ /* 0x000fe20003800000 */
[----:B------:R-:W-:Y:S01]  /*289a0*/  PLOP3.LUT P6, PT, P6, PT, PT, 0x8, 0x0 ;  /* 0x000000000000781c */ /* 0x000fe200037ce170 */
[----:B------:R-:W-:-:S12]  /*289b0*/  IMAD.MOV.U32 R15, RZ, RZ, -0x1 ;  /* 0xffffffffff0f7424 */ /* 0x000fd800078e00ff */
[----:B01----:R-:W-:Y:S05]  /*289c0*/  WARPSYNC.COLLECTIVE R15, `(.L_x_3210) ;  /* 0x000000000f087348 */ /* 0x003fea0003c00000 */
[----:B------:R-:W-:Y:S01]  /*289d0*/  VOTE.ANY R14, PT, P6 ;  /* 0x00000000000e7806 */ /* 0x000fe200030e0100 */
[----:B01----:R-:W-:Y:S06]  /*289e0*/  ENDCOLLECTIVE ;  /* 0x000000000000791b */ /* 0x003fec0003800000 */
.L_x_3210:
[----:B------:R-:W-:Y:S05]  /*289f0*/  BSYNC B0 ;  /* 0x0000000000007941 */ /* 0x000fea0003800000 */
.L_x_3209:
[----:B------:R-:W-:Y:S01]  /*28a00*/  MOV R3, R14 ;  /* 0x0000000e00037202 */ /* 0x000fe20000000f00 */
[----:B------:R-:W-:Y:S02]  /*28a10*/  IMAD.MOV.U32 R13, RZ, RZ, R5 ;  /* 0x000000ffff0d7224 */ /* 0x000fe400078e0005 */
[----:B------:R-:W-:Y:S01]  /*28a20*/  IMAD.MOV.U32 R11, RZ, RZ, 0x1f ;  /* 0x0000001fff0b7424 */ /* 0x000fe200078e00ff */
[----:B------:R-:W0:Y:S01]  /*28a30*/  POPC R4, R3 ;  /* 0x0000000300047309 */ /* 0x000e220000000000 */
[----:B------:R-:W-:Y:S02]  /*28a40*/  IMAD.MOV.U32 R15, RZ, RZ, -0x1 ;  /* 0xffffffffff0f7424 */ /* 0x000fe400078e00ff */
[----:B0-----:R-:W-:-:S07]  /*28a50*/  IMAD.MOV.U32 R12, RZ, RZ, R4 ;  /* 0x000000ffff0c7224 */ /* 0x001fce00078e0004 */
[----:B------:R-:W-:Y:S05]  /*28a60*/  WARPSYNC.COLLECTIVE R15, `(.L_x_3211) ;  /* 0x000000000f087348 */ /* 0x000fea0003c00000 */
[----:B------:R0:W1:Y:S02]  /*28a70*/  SHFL.IDX P6, R14, R13, R12, R11 ;  /* 0x0000000c0d0e7389 */ /* 0x00006400000c000b */
[----:B01----:R-:W-:Y:S01]  /*28a80*/  ENDCOLLECTIVE ;  /* 0x000000000000791b */ /* 0x003fe20003800000 */
.L_x_3211:
[----:B------:R-:W-:Y:S01]  /*28a90*/  IMAD.MOV.U32 R5, RZ, RZ, R14 ;  /* 0x000000ffff057224 */ /* 0x000fe200078e000e */
[----:B------:R-:W-:Y:S06]  /*28aa0*/  BRA `(.L_x_3212) ;  /* 0xffffffac000c7947 */ /* 0x000fec000383ffff */
.L_x_3032:
[----:B------:R-:W-:Y:S01]  /*28ab0*/  BSSY B0, `(.L_x_3213) ;  /* 0x0000007000007945 */ /* 0x000fe20003800000 */
[----:B------:R-:W-:Y:S02]  /*28ac0*/  IMAD.MOV.U32 R13, RZ, RZ, R2 ;  /* 0x000000ffff0d7224 */ /* 0x000fe400078e0002 */
[----:B------:R-:W-:Y:S02]  /*28ad0*/  IMAD.MOV.U32 R11, RZ, RZ, 0x1f ;  /* 0x0000001fff0b7424 */ /* 0x000fe400078e00ff */
[----:B------:R-:W-:-:S07]  /*28ae0*/  IMAD.MOV.U32 R15, RZ, RZ, -0x1 ;  /* 0xffffffffff0f7424 */ /* 0x000fce00078e00ff */
[----:B0123--:R-:W-:Y:S05]  /*28af0*/  WARPSYNC.COLLECTIVE R15, `(.L_x_3214) ;  /* 0x000000000f087348 */ /* 0x00ffea0003c00000 */
[----:B------:R4:W0:Y:S02]  /*28b00*/  SHFL.IDX P6, R14, R13, R12, R11 ;  /* 0x0000000c0d0e7389 */ /* 0x00082400000c000b */
[----:B01234-:R-:W-:Y:S01]  /*28b10*/  ENDCOLLECTIVE ;  /* 0x000000000000791b */ /* 0x01ffe20003800000 */
.L_x_3214:
[----:B------:R-:W-:Y:S05]  /*28b20*/  BSYNC B0 ;  /* 0x0000000000007941 */ /* 0x000fea0003800000 */
.L_x_3213:
[----:B------:R-:W-:Y:S05]  /*28b30*/  BRA `(.L_x_3031) ;  /* 0xffffffac00047947 */ /* 0x000fea000383ffff */
.L_x_3036:
[----:B0-----:R0:W3:Y:S02]  /*28b40*/  SYNCS.PHASECHK.TRANS64.TRYWAIT P0, [R5+URZ+0x2a820], R0 ;  /* 0x02a82000050075a7 */ /* 0x0010e4000800017f */
[----:B---3--:R-:W-:Y:S05]  /*28b50*/  @!P0 NANOSLEEP.SYNCS 0x989680 ;  /* 0x009896800000895d */ /* 0x008fea0003900000 */
[----:B------:R-:W3:Y:S02]  /*28b60*/  @!P0 SYNCS.PHASECHK.TRANS64 P0, [R5+URZ+0x2a820], R0 ;  /* 0x02a82000050085a7 */ /* 0x000ee4000800007f */
[----:B---3--:R-:W-:Y:S05]  /*28b70*/  @!P0 BRA `(.L_x_3036) ;  /* 0xfffffffc00f08947 */ /* 0x008fea000383ffff */
[----:B------:R-:W-:Y:S05]  /*28b80*/  BRA `(.L_x_3215) ;  /* 0xffffffb0007c7947 */ /* 0x000fea000383ffff */
.L_x_3037:
        /* <DEDUP_REMOVED lines=11> */
.L_x_3217:
[----:B------:R-:W-:Y:S05]  /*28c40*/  BSYNC B0 ;  /* 0x0000000000007941 */ /* 0x000fea0003800000 */
.L_x_3216:
[----:B------:R-:W-:Y:S05]  /*28c50*/  BRA `(.L_x_3218) ;  /* 0xffffffb000647947 */ /* 0x000fea000383ffff */
.L_x_3038:
[----:B------:R-:W-:Y:S01]  /*28c60*/  BSSY B0, `(.L_x_3219) ;  /* 0x0000006000007945 */ /* 0x000fe20003800000 */
[----:B------:R-:W-:-:S07]  /*28c70*/  IMAD.MOV.U32 R15, RZ, RZ, -0x1 ;  /* 0xffffffffff0f7424 */ /* 0x000fce00078e00ff */
[----:B012---:R-:W-:Y:S05]  /*28c80*/  WARPSYNC.COLLECTIVE R15, `(.L_x_3220) ;  /* 0x000000000f0c7348 */ /* 0x007fea0003c00000 */
[----:B------:R-:W-:Y:S02]  /*28c90*/  ELECT P6, UR62, PT ;  /* 0x00000000003e782f */ /* 0x000fe400038c0000 */
[----:B------:R-:W-:Y:S01]  /*28ca0*/  MOV R14, UR62 ;  /* 0x0000003e000e7c02 */ /* 0x000fe20008000f00 */
[----:B012---:R-:W-:Y:S10]  /*28cb0*/  ENDCOLLECTIVE ;  /* 0x000000000000791b */ /* 0x007ff40003800000 */
.L_x_3220:
[----:B------:R-:W-:Y:S05]  /*28cc0*/  BSYNC B0 ;  /* 0x0000000000007941 */ /* 0x000fea0003800000 */
.L_x_3219:
[----:B------:R-:W-:Y:S05]  /*28cd0*/  BRA `(.L_x_3221) ;  /* 0xffffffb000587947 */ /* 0x000fea000383ffff */
.L_x_3040:
[----:B0-----:R0:W3:Y:S02]  /*28ce0*/  SYNCS.PHASECHK.TRANS64.TRYWAIT P1, [R3+URZ+0x2a840], R2 ;  /* 0x02a84002030075a7 */ /* 0x0010e4000802017f */
[----:B---3--:R-:W-:Y:S05]  /*28cf0*/  @!P1 NANOSLEEP.SYNCS 0x989680 ;  /* 0x009896800000995d */ /* 0x008fea0003900000 */
[----:B------:R-:W3:Y:S02]  /*28d00*/  @!P1 SYNCS.PHASECHK.TRANS64 P1, [R3+URZ+0x2a840], R2 ;  /* 0x02a84002030095a7 */ /* 0x000ee4000802007f */
[----:B---3--:R-:W-:Y:S05]  /*28d10*/  @!P1 BRA `(.L_x_3040) ;  /* 0xfffffffc00f09947 */ /* 0x008fea000383ffff */
[----:B------:R-:W-:Y:S05]  /*28d20*/  BRA `(.L_x_3222) ;  /* 0xffffffb000807947 */ /* 0x000fea000383ffff */
.L_x_3042:
[----:B---3--:R3:W4:Y:S02]  /*28d30*/  SYNCS.PHASECHK.TRANS64.TRYWAIT P1, [R5+URZ+0x2a840], R0 ;  /* 0x02a84000050075a7 */ /* 0x008724000802017f */
[----:B----4-:R-:W-:Y:S05]  /*28d40*/  @!P1 NANOSLEEP.SYNCS 0x989680 ;  /* 0x009896800000995d */ /* 0x010fea0003900000 */
[----:B------:R-:W4:Y:S02]  /*28d50*/  @!P1 SYNCS.PHASECHK.TRANS64 P1, [R5+URZ+0x2a840], R0 ;  /* 0x02a84000050095a7 */ /* 0x000f24000802007f */
[----:B----4-:R-:W-:Y:S05]  /*28d60*/  @!P1 BRA `(.L_x_3042) ;  /* 0xfffffffc00f09947 */ /* 0x010fea000383ffff */
[----:B------:R-:W-:Y:S05]  /*28d70*/  BRA `(.L_x_3223) ;  /* 0xffffffb0008c7947 */ /* 0x000fea000383ffff */
.L_x_3044:
[----:B----4-:R4:W0:Y:S02]  /*28d80*/  SYNCS.PHASECHK.TRANS64.TRYWAIT P1, [R3+URZ+0x2a860], R2 ;  /* 0x02a86002030075a7 */ /* 0x010824000802017f */
[----:B0-----:R-:W-:Y:S05]  /*28d90*/  @!P1 NANOSLEEP.SYNCS 0x989680 ;  /* 0x009896800000995d */ /* 0x001fea0003900000 */
[----:B------:R-:W0:Y:S02]  /*28da0*/  @!P1 SYNCS.PHASECHK.TRANS64 P1, [R3+URZ+0x2a860], R2 ;  /* 0x02a86002030095a7 */ /* 0x000e24000802007f */
[----:B0-----:R-:W-:Y:S05]  /*28db0*/  @!P1 BRA `(.L_x_3044) ;  /* 0xfffffffc00f09947 */ /* 0x001fea000383ffff */
[----:B------:R-:W-:Y:S05]  /*28dc0*/  BRA `(.L_x_3224) ;  /* 0xffffffb000887947 */ /* 0x000fea000383ffff */
.L_x_3225:
        /* <DEDUP_REMOVED lines=11> */
.L_x_15641:


//--------------------- .text._ZN7cutlass13device_kernelIN5flash11enable_sm90INS1_16FlashAttnFwdSm90INS1_25CollectiveMainloopFwdSm90ILi2EN4cute5tupleIJNS5_1CILi1EEES8_S8_EEENS6_IJNS7_ILi64EEESA_SA_EEELi512ENS_10bfloat16_tEfNS_4arch4Sm90ELb0ELb0ELb1ELb0ELb1ELb0ELb0ELb0ELb0ELb1ELb0ELb0EEENS1_21CollectiveEpilogueFwdINS6_IJSA_NS7_ILi512EEESA_EEES9_SC_SE_Li256ELb0ELb1ELb0ELb0EEENS1_29StaticPersistentTileSchedulerILb0EEEEEEEEEvNT_6ParamsE --------------------------
	.section	.text._ZN7cutlass13device_kernelIN5flash11enable_sm90INS1_16FlashAttnFwdSm90INS1_25CollectiveMainloopFwdSm90ILi2EN4cute5tupleIJNS5_1CILi1EEES8_S8_EEENS6_IJNS7_ILi64EEESA_SA_EEELi512ENS_10bfloat16_tEfNS_4arch4Sm90ELb0ELb0ELb1ELb0ELb1ELb0ELb0ELb0ELb0ELb1ELb0ELb0EEENS1_21CollectiveEpilogueFwdINS6_IJSA_NS7_ILi512EEESA_EEES9_SC_SE_Li256ELb0ELb1ELb0ELb0EEENS1_29StaticPersistentTileSchedulerILb0EEEEEEEEEvNT_6ParamsE,"ax",@progbits
	.align	128
.text._ZN7cutlass13device_kernelIN5flash11enable_sm90INS1_16FlashAttnFwdSm90INS1_25CollectiveMainloopFwdSm90ILi2EN4cute5tupleIJNS5_1CILi1EEES8_S8_EEENS6_IJNS7_ILi64EEESA_SA_EEELi512ENS_10bfloat16_tEfNS_4arch4Sm90ELb0ELb0ELb1ELb0ELb1ELb0ELb0ELb0ELb0ELb1ELb0ELb0EEENS1_21CollectiveEpilogueFwdINS6_IJSA_NS7_ILi512EEESA_EEES9_SC_SE_Li256ELb0ELb1ELb0ELb0EEENS1_29StaticPersistentTileSchedulerILb0EEEEEEEEEvNT_6ParamsE:
        .type           _ZN7cutlass13device_kernelIN5flash11enable_sm90INS1_16FlashAttnFwdSm90INS1_25CollectiveMainloopFwdSm90ILi2EN4cute5tupleIJNS5_1CILi1EEES8_S8_EEENS6_IJNS7_ILi64EEESA_SA_EEELi512ENS_10bfloat16_tEfNS_4arch4Sm90ELb0ELb0ELb1ELb0ELb1ELb0ELb0ELb0ELb0ELb1ELb0ELb0EEENS1_21CollectiveEpilogueFwdINS6_IJSA_NS7_ILi512EEESA_EEES9_SC_SE_Li256ELb0ELb1ELb0ELb0EEENS1_29StaticPersistentTileSchedulerILb0EEEEEEEEEvNT_6ParamsE,@function
        .size           _ZN7cutlass13device_kernelIN5flash11enable_sm90INS1_16FlashAttnFwdSm90INS1_25CollectiveMainloopFwdSm90ILi2EN4cute5tupleIJNS5_1CILi1EEES8_S8_EEENS6_IJNS7_ILi64EEESA_SA_EEELi512ENS_10bfloat16_tEfNS_4arch4Sm90ELb0ELb0ELb1ELb0ELb1ELb0ELb0ELb0ELb0ELb1ELb0ELb0EEENS1_21CollectiveEpilogueFwdINS6_IJSA_NS7_ILi512EEESA_EEES9_SC_SE_Li256ELb0ELb1ELb0ELb0EEENS1_29StaticPersistentTileSchedulerILb0EEEEEEEEEvNT_6ParamsE,(.L_x_15642 - _ZN7cutlass13device_kernelIN5flash11enable_sm90INS1_16FlashAttnFwdSm90INS1_25CollectiveMainloopFwdSm90ILi2EN4cute5tupleIJNS5_1CILi1EEES8_S8_EEENS6_IJNS7_ILi64EEESA_SA_EEELi512ENS_10bfloat16_tEfNS_4arch4Sm90ELb0ELb0ELb1ELb0ELb1ELb0ELb0ELb0ELb0ELb1ELb0ELb0EEENS1_21CollectiveEpilogueFwdINS6_IJSA_NS7_ILi512EEESA_EEES9_SC_SE_Li256ELb0ELb1ELb0ELb0EEENS1_29StaticPersistentTileSchedulerILb0EEEEEEEEEvNT_6ParamsE)
        .other          _ZN7cutlass13device_kernelIN5flash11enable_sm90INS1_16FlashAttnFwdSm90INS1_25CollectiveMainloopFwdSm90ILi2EN4cute5tupleIJNS5_1CILi1EEES8_S8_EEENS6_IJNS7_ILi64EEESA_SA_EEELi512ENS_10bfloat16_tEfNS_4arch4Sm90ELb0ELb0ELb1ELb0ELb1ELb0ELb0ELb0ELb0ELb1ELb0ELb0EEENS1_21CollectiveEpilogueFwdINS6_IJSA_NS7_ILi512EEESA_EEES9_SC_SE_Li256ELb0ELb1ELb0ELb0EEENS1_29StaticPersistentTileSchedulerILb0EEEEEEEEEvNT_6ParamsE,@"STO_CUDA_ENTRY STV_DEFAULT"
_ZN7cutlass13device_kernelIN5flash11enable_sm90INS1_16FlashAttnFwdSm90INS1_25CollectiveMainloopFwdSm90ILi2EN4cute5tupleIJNS5_1CILi1EEES8_S8_EEENS6_IJNS7_ILi64EEESA_SA_EEELi512ENS_10bfloat16_tEfNS_4arch4Sm90ELb0ELb0ELb1ELb0ELb1ELb0ELb0ELb0ELb0ELb1ELb0ELb0EEENS1_21CollectiveEpilogueFwdINS6_IJSA_NS7_ILi512EEESA_EEES9_SC_SE_Li256ELb0ELb1ELb0ELb0EEENS1_29StaticPersistentTileSchedulerILb0EEEEEEEEEvNT_6ParamsE:
        /* <DEDUP_REMOVED lines=36> */
[----:B0-----:R0:W1:Y:S01]  /*0240*/  SYNCS.EXCH.64 URZ, [UR6+0x28c30], UR4 ;  /* 0x028c3004063f75b2 */ /* 0x0010620008000100 */
[----:B------:R0:W4:Y:S01]  /*0250*/  SYNCS.EXCH.64 URZ, [UR6+0x28c40], UR4 ;  /* 0x028c4004063f75b2 */ /* 0x0001220008000100 */
[----:B------:R0:W0:Y:S01]  /*0260*/  SYNCS.EXCH.64 URZ, [UR6+0x28c38], UR4 ;  /* 0x028c3804063f75b2 */ /* 0x0000220008000100 */
[----:B------:R0:W0:Y:S01]  /*0270*/  SYNCS.EXCH.64 URZ, [UR6+0x28c48], UR4 ;  /* 0x028c4804063f75b2 */ /* 0x0000220008000100 */
[----:B------:R-:W-:Y:S01]  /*0280*/  NOP ;  /* 0x0000000000007918 */ /* 0x000fe20000000000 */
.L_x_3226:
        /* <DEDUP_REMOVED lines=22> */
.L_x_3227:
        /* <DEDUP_REMOVED lines=18> */
.L_x_3228:
        /* <DEDUP_REMOVED lines=22> */
.L_x_3229:
        /* <DEDUP_REMOVED lines=23> */
.L_x_3230:
        /* <DEDUP_REMOVED lines=8> */
.L_x_3232:
[----:B------:R-:W-:-:S08]  /*0860*/  NOP ;  /* 0x0000000000007918 */ /* 0x000fd00000000000 */
[----:B------:R-:W0:Y:S02]  /*0870*/  USETMAXREG.TRY_ALLOC.CTAPOOL UP0, 0xe8 ;  /* 0x000000e8000079c8 */ /* 0x000e240008000600 */
[----:B0-----:R-:W-:-:S13]  /*0880*/  PLOP3.LUT P0, PT, PT, PT, UP0, 0x80, 0x0 ;  /* 0x000000000000781c */ /* 0x001fda0003f0f008 */
[----:B------:R-:W-:Y:S05]  /*0890*/  @!P0 BRA `(.L_x_3232) ;  /* 0xfffffffc00f08947 */ /* 0x000fea000383ffff */
[----:B------:R-:W-:Y:S01]  /*08a0*/  LOP3.LUT R2, R0, 0xffffff80, RZ, 0xc0, !PT ;  /* 0xffffff8000027812 */ /* 0x000fe200078ec0ff */
[----:B------:R-:W0:Y:S03]  /*08b0*/  S2UR UR40, SR_CTAID.X ;  /* 0x00000000002879c3 */ /* 0x000e260000002500 */
[----:B------:R-:W-:-:S05]  /*08c0*/  ISETP.NE.AND P0, PT, R2, 0x80, PT ;  /* 0x000000800200780c */ /* 0x000fca0003f05270 */
[----:B------:R-:W0:Y:S08]  /*08d0*/  LDC R2, c[0x0][0xc34] ;  /* 0x00030d00ff027b82 */ /* 0x000e300000000800 */
[----:B------:R-:W-:Y:S06]  /*08e0*/  @!P0 BAR.ARV 0x8, 0x100 ;  /* 0x0204000000008b1d */ /* 0x000fec0000002000 */
[----:B------:R-:W-:-:S13]  /*08f0*/  ISETP.GE.U32.AND P0, PT, R0, 0x100, PT ;  /* 0x000001000000780c */ /* 0x000fda0003f06070 */
[----:B------:R-:W-:Y:S06]  /*0900*/  @P0 BAR.ARV 0xf, 0x100 ;  /* 0x03c4000000000b1d */ /* 0x000fec0000002000 */
[----:B0-----:R-:W-:-:S13]  /*0910*/  ISETP.LE.AND P0, PT, R2, UR40, PT ;  /* 0x0000002802007c0c */ /* 0x001fda000bf03270 */
[----:B------:R-:W-:Y:S05]  /*0920*/  @P0 EXIT ;  /* 0x000000000000094d */ /* 0x000fea0003800000 */
[----:B------:R-:W-:Y:S01]  /*0930*/  VIADD R0, R0, 0xffffff80 ;  /* 0xffffff8000007836 */ /* 0x000fe20000000000 */
[----:B------:R-:W0:Y:S01]  /*0940*/  S2UR UR39, SR_CgaCtaId ;  /* 0x00000000002779c3 */ /* 0x000e220000008800 */
[----:B------:R-:W-:Y:S01]  /*0950*/  UMOV UR42, 0x400 ;  /* 0x00000400002a7882 */ /* 0x000fe20000000000 */
[----:B------:R-:W-:Y:S01]  /*0960*/  IMAD.MOV.U32 R23, RZ, RZ, 0x20 ;  /* 0x00000020ff177424 */ /* 0x000fe200078e00ff */
[----:B------:R-:W-:Y:S01]  /*0970*/  ULOP3.LUT UR41, UR38, 0x1, URZ, 0xfc, !UPT ;  /* 0x0000000126297892 */ /* 0x000fe2000f8efc3f */
[----:B------:R-:W-:Y:S01]  /*0980*/  SHF.R.S32.HI R3, RZ, 0x1f, R0 ;  /* 0x0000001fff037819 */ /* 0x000fe20000011400 */
[----:B------:R-:W-:Y:S01]  /*0990*/  UMOV UR36, URZ ;  /* 0x0000003f00247c82 */ /* 0x000fe20008000000 */
[----:B------:R-:W-:Y:S01]  /*09a0*/  UMOV UR37, URZ ;  /* 0x0000003f00257c82 */ /* 0x000fe20008000000 */
[----:B------:R-:W-:Y:S01]  /*09b0*/  UMOV UR47, URZ ;  /* 0x0000003f002f7c82 */ /* 0x000fe20008000000 */
[CC--:B------:R-:W-:Y:S02]  /*09c0*/  LEA.HI R2, R3.reuse, R0.reuse, RZ, 0x4 ;  /* 0x0000000003027211 */ /* 0x0c0fe400078f20ff */
[----:B------:R-:W-:-:S02]  /*09d0*/  LEA.HI R4, R3, R0, RZ, 0x5 ;  /* 0x0000000003047211 */ /* 0x000fc400078f28ff */
[----:B------:R-:W-:Y:S02]  /*09e0*/  SHF.R.S32.HI R9, RZ, 0x4, R2 ;  /* 0x00000004ff097819 */ /* 0x000fe40000011402 */
[CC--:B------:R-:W-:Y:S02]  /*09f0*/  LEA.HI R5, R3.reuse, R0.reuse, RZ, 0x7 ;  /* 0x0000000003057211 */ /* 0x0c0fe400078f38ff */
[C---:B------:R-:W-:Y:S02]  /*0a00*/  LOP3.LUT R7, R2.reuse, 0xfffffff0, RZ, 0xc0, !PT ;  /* 0xfffffff002077812 */ /* 0x040fe400078ec0ff */
[----:B------:R-:W-:Y:S02]  /*0a10*/  SHF.R.S32.HI R11, RZ, 0x5, R4 ;  /* 0x00000005ff0b7819 */ /* 0x000fe40000011404 */
[----:B------:R-:W-:Y:S01]  /*0a20*/  LEA.HI R2, R2, R9, RZ, 0x1 ;  /* 0x0000000902027211 */ /* 0x000fe200078f08ff */
[----:B------:R-:W-:Y:S01]  /*0a30*/  IMAD.IADD R7, R0, 0x1, -R7 ;  /* 0x0000000100077824 */ /* 0x000fe200078e0a07 */
[----:B------:R-:W-:-:S02]  /*0a40*/  LEA.HI R6, R3, R0, RZ, 0x2 ;  /* 0x0000000003067211 */ /* 0x000fc400078f10ff */
[----:B------:R-:W-:Y:S01]  /*0a50*/  LEA.HI R211, R3, R0, RZ, 0x3 ;  /* 0x0000000003d37211 */ /* 0x000fe200078f18ff */
[----:B0-----:R-:W-:Y:S01]  /*0a60*/  ULEA UR42, UR39, UR42, 0x18 ;  /* 0x0000002a272a7291 */ /* 0x001fe2000f8ec03f */
[----:B------:R-:W-:Y:S02]  /*0a70*/  SHF.R.S32.HI R4, RZ, 0x1f, R4 ;  /* 0x0000001fff047819 */ /* 0x000fe40000011404 */
[----:B------:R-:W-:Y:S02]  /*0a80*/  LOP3.LUT R3, R5, 0xffffff80, RZ, 0xc0, !PT ;  /* 0xffffff8005037812 */ /* 0x000fe400078ec0ff */
[----:B------:R-:W-:Y:S02]  /*0a90*/  LOP3.LUT R2, R2, 0x1ffffffe, RZ, 0xc0, !PT ;  /* 0x1ffffffe02027812 */ /* 0x000fe400078ec0ff */
[----:B------:R-:W-:Y:S01]  /*0aa0*/  LEA.HI R4, R4, R11, RZ, 0x2 ;  /* 0x0000000b04047211 */ /* 0x000fe200078f10ff */
[----:B------:R-:W-:Y:S01]  /*0ab0*/  IMAD.IADD R3, R0, 0x1, -R3 ;  /* 0x0000000100037824 */ /* 0x000fe200078e0a03 */
[----:B------:R-:W-:Y:S01]  /*0ac0*/  LOP3.LUT R209, R211, 0xfffffff8, RZ, 0xc0, !PT ;  /* 0xfffffff8d3d17812 */ /* 0x000fe200078ec0ff */
[----:B------:R-:W-:Y:S01]  /*0ad0*/  IMAD.IADD R9, R9, 0x1, -R2 ;  /* 0x0000000109097824 */ /* 0x000fe200078e0a02 */
[----:B------:R-:W-:-:S02]  /*0ae0*/  LOP3.LUT R13, R6, 0xfffffffc, RZ, 0xc0, !PT ;  /* 0xfffffffc060d7812 */ /* 0x000fc400078ec0ff */
[----:B------:R-:W-:Y:S01]  /*0af0*/  SHF.R.S32.HI R210, RZ, 0x7, R5 ;  /* 0x00000007ffd27819 */ /* 0x000fe20000011405 */
[----:B------:R-:W-:Y:S01]  /*0b00*/  IMAD.IADD R209, R0, 0x1, -R209 ;  /* 0x0000000100d17824 */ /* 0x000fe200078e0ad1 */
[----:B------:R-:W-:Y:S01]  /*0b10*/  LOP3.LUT R4, R4, 0x3ffffc, RZ, 0xc0, !PT ;  /* 0x003ffffc04047812 */ /* 0x000fe200078ec0ff */
[----:B------:R-:W-:Y:S01]  /*0b20*/  IMAD.SHL.U32 R9, R9, 0x8, RZ ;  /* 0x0000000809097824 */ /* 0x000fe200078e00ff */
[--C-:B------:R-:W-:Y:S01]  /*0b30*/  SHF.R.S32.HI R2, RZ, 0x1f, R7.reuse ;  /* 0x0000001fff027819 */ /* 0x100fe20000011407 */
[----:B------:R-:W-:Y:S01]  /*0b40*/  IMAD R15, R210, 0x100, R7 ;  /* 0x00000100d20f7824 */ /* 0x000fe200078e0207 */
[----:B------:R-:W-:Y:S01]  /*0b50*/  IADD3 R13, R0, -R13, RZ ;  /* 0x8000000d000d7210 */ /* 0x000fe20007ffe0ff */
[----:B------:R-:W-:Y:S01]  /*0b60*/  IMAD.IADD R8, R11, 0x1, -R4 ;  /* 0x000000010b087824 */ /* 0x000fe200078e0a04 */
[----:B------:R-:W-:Y:S01]  /*0b70*/  SHF.R.S32.HI R0, RZ, 0x1f, R3 ;  /* 0x0000001fff007819 */ /* 0x000fe20000011403 */
[----:B------:R-:W-:Y:S01]  /*0b80*/  IMAD.SHL.U32 R16, R209, 0x8, RZ ;  /* 0x00000008d1107824 */ /* 0x000fe200078e00ff */
[----:B------:R-:W-:-:S02]  /*0b90*/  LEA.HI R6, R2, R7, RZ, 0x3 ;  /* 0x0000000702067211 */ /* 0x000fc400078f18ff */
[----:B------:R-:W-:Y:S01]  /*0ba0*/  LEA.HI R2, R0, R3, RZ, 0x2 ;  /* 0x0000000300027211 */ /* 0x000fe200078f10ff */
[----:B------:R-:W-:Y:S01]  /*0bb0*/  VIADD R188, R16, 0x80 ;  /* 0x0000008010bc7836 */ /* 0x000fe20000000000 */
[----:B------:R-:W-:Y:S01]  /*0bc0*/  LOP3.LUT R4, R6, 0xfffffff8, RZ, 0xc0, !PT ;  /* 0xfffffff806047812 */ /* 0x000fe200078ec0ff */
[----:B------:R-:W-:Y:S01]  /*0bd0*/  VIADD R187, R16, 0xc0 ;  /* 0x000000c010bb7836 */ /* 0x000fe20000000000 */
[----:B------:R-:W-:Y:S01]  /*0be0*/  LEA R12, R8, R15, 0x4 ;  /* 0x0000000f080c7211 */ /* 0x000fe200078e20ff */
[----:B------:R-:W-:Y:S01]  /*0bf0*/  VIADD R186, R16, 0x100 ;  /* 0x0000010010ba7836 */ /* 0x000fe20000000000 */
[----:B------:R-:W-:Y:S01]  /*0c00*/  LOP3.LUT R8, R2, 0x7ffffffc, RZ, 0xc0, !PT ;  /* 0x7ffffffc02087812 */ /* 0x000fe200078ec0ff */
[----:B------:R-:W-:Y:S01]  /*0c10*/  IMAD.IADD R7, R7, 0x1, -R4 ;  /* 0x0000000107077824 */ /* 0x000fe200078e0a04 */
[----:B------:R-:W-:Y:S01]  /*0c20*/  LEA.HI R4, R0, R3, RZ, 0x5 ;  /* 0x0000000300047211 */ /* 0x000fe200078f28ff */
[----:B------:R-:W-:Y:S01]  /*0c30*/  IMAD.U32 R215, R12, 0x40, R9 ;  /* 0x000000400cd77824 */ /* 0x000fe200078e0009 */
[----:B------:R-:W-:Y:S01]  /*0c40*/  SHF.R.S32.HI R0, RZ, 0x2, R2 ;  /* 0x00000002ff007819 */ /* 0x000fe20000011402 */
[----:B------:R-:W-:Y:S01]  /*0c50*/  IMAD.IADD R17, R3, 0x1, -R8 ;  /* 0x0000000103117824 */ /* 0x000fe200078e0a08 */
[----:B------:R-:W-:Y:S01]  /*0c60*/  SHF.R.S32.HI R3, RZ, 0x1f, R2 ;  /* 0x0000001fff037819 */ /* 0x000fe20000011402 */
[----:B------:R-:W-:Y:S01]  /*0c70*/  IMAD.SHL.U32 R2, R7, 0x40, RZ ;  /* 0x0000004007027824 */ /* 0x000fe200078e00ff */
[----:B------:R-:W-:Y:S01]  /*0c80*/  SHF.L.U32 R6, R6, 0x6, RZ ;  /* 0x0000000606067819 */ /* 0x000fe200000006ff */
[C---:B------:R-:W-:Y:S01]  /*0c90*/  VIADD R185, R16.reuse, 0x140 ;  /* 0x0000014010b97836 */ /* 0x040fe20000000000 */
[----:B------:R-:W-:Y:S01]  /*0ca0*/  LEA.HI R3, R3, R0, RZ, 0x3 ;  /* 0x0000000003037211 */ /* 0x000fe200078f18ff */
[----:B------:R-:W-:Y:S01]  /*0cb0*/  VIADD R212, R16, 0x1c0 ;  /* 0x000001c010d47836 */ /* 0x000fe20000000000 */
[----:B------:R-:W-:Y:S01]  /*0cc0*/  LOP3.LUT R2, R2, 0x1c0, RZ, 0xc0, !PT ;  /* 0x000001c002027812 */ /* 0x000fe200078ec0ff */
[----:B------:R-:W-:Y:S01]  /*0cd0*/  IMAD.SHL.U32 R17, R17, 0x2, RZ ;  /* 0x0000000211117824 */ /* 0x000fe200078e00ff */
[----:B------:R-:W-:-:S02]  /*0ce0*/  LOP3.LUT R6, R6, 0x7ffffe00, RZ, 0xc0, !PT ;  /* 0x7ffffe0006067812 */ /* 0x000fc400078ec0ff */
[----:B------:R-:W-:Y:S02]  /*0cf0*/  LOP3.LUT R9, R2, 0x8, R9, 0xf8, !PT ;  /* 0x0000000802097812 */ /* 0x000fe400078ef809 */
[----:B------:R-:W-:Y:S01]  /*0d00*/  SHF.R.U32.HI R8, RZ, 0x3, R2 ;  /* 0x00000003ff087819 */ /* 0x000fe20000011602 */
[----:B------:R-:W-:Y:S01]  /*0d10*/  IMAD R6, R11, 0x400, R6 ;  /* 0x000004000b067824 */ /* 0x000fe200078e0206 */
[----:B------:R-:W-:Y:S02]  /*0d20*/  R2P PR, R7, 0x6 ;  /* 0x0000000607007804 */ /* 0x000fe40000000000 */
[----:B------:R-:W-:Y:S02]  /*0d30*/  LOP3.LUT R9, R9, R8, RZ, 0x3c, !PT ;  /* 0x0000000809097212 */ /* 0x000fe400078e3cff */
[----:B------:R-:W-:Y:S02]  /*0d40*/  LOP3.LUT R3, R3, 0xfffffff8, RZ, 0xc0, !PT ;  /* 0xfffffff803037812 */ /* 0x000fe400078ec0ff */
[----:B------:R-:W-:Y:S01]  /*0d50*/  LEA.HI R10, R13, R13, RZ, 0x1 ;  /* 0x0000000d0d0a7211 */ /* 0x000fe200078f08ff */
[----:B------:R-:W-:Y:S01]  /*0d60*/  IMAD.IADD R6, R6, 0x1, R9 ;  /* 0x0000000106067824 */ /* 0x000fe200078e0209 */
[----:B------:R-:W-:Y:S01]  /*0d70*/  LEA.HI R5, R5, R210, RZ, 0x1 ;  /* 0x000000d205057211 */ /* 0x000fe200078f08ff */
[----:B------:R-:W-:Y:S01]  /*0d80*/  IMAD.IADD R3, R0, 0x1, -R3 ;  /* 0x0000000100037824 */ /* 0x000fe200078e0a03 */
[----:B------:R-:W-:-:S02]  /*0d90*/  LOP3.LUT R10, R10, 0x1ffffffe, RZ, 0xc0, !PT ;  /* 0x1ffffffe0a0a7812 */ /* 0x000fc400078ec0ff */
[----:B------:R-:W-:Y:S02]  /*0da0*/  LEA R22, R6, UR42, 0x1 ;  /* 0x0000002a06167c11 */ /* 0x000fe4000f8e08ff */
[----:B------:R-:W-:Y:S01]  /*0db0*/  SHF.R.S32.HI R2, RZ, 0x5, R4 ;  /* 0x00000005ff027819 */ /* 0x000fe20000011404 */
[----:B------:R-:W-:Y:S01]  /*0dc0*/  IMAD.IADD R13, R13, 0x1, -R10 ;  /* 0x000000010d0d7824 */ /* 0x000fe200078e0a0a */
[----:B------:R-:W-:Y:S01]  /*0dd0*/  LOP3.LUT R5, R5, 0xfffffe, RZ, 0xc0, !PT ;  /* 0x00fffffe05057812 */ /* 0x000fe200078ec0ff */
[C---:B------:R-:W-:Y:S01]  /*0de0*/  VIADD R184, R22.reuse, 0x26800 ;  /* 0x0002680016b87836 */ /* 0x040fe20000000000 */
[----:B------:R-:W-:Y:S01]  /*0df0*/  SEL R23, R23, 0xffffffe0, !P1 ;  /* 0xffffffe017177807 */ /* 0x000fe20004800000 */
[----:B------:R-:W-:Y:S01]  /*0e00*/  VIADD R19, R22, 0x26840 ;  /* 0x0002684016137836 */ /* 0x000fe20000000000 */
[----:B------:R-:W-:Y:S01]  /*0e10*/  LEA R2, R2, R3, 0x4 ;  /* 0x0000000302027211 */ /* 0x000fe200078e20ff */
[----:B------:R-:W-:Y:S01]  /*0e20*/  IMAD.IADD R5, R210, 0x1, -R5 ;  /* 0x00000001d2057824 */ /* 0x000fe200078e0a05 */
[C---:B------:R-:W-:Y:S01]  /*0e30*/  @P2 IADD3 R19, R184.reuse, -0x40, RZ ;  /* 0xffffffc0b8132810 */ /* 0x040fe20007ffe0ff */
[----:B------:R-:W-:Y:S01]  /*0e40*/  IMAD.IADD R184, R184, 0x1, R23 ;  /* 0x00000001b8b87824 */ /* 0x000fe200078e0217 */
[C---:B------:R-:W-:Y:S01]  /*0e50*/  IADD3 R189, R16.reuse, 0x40, RZ ;  /* 0x0000004010bd7810 */ /* 0x040fe20007ffe0ff */
[----:B------:R-:W-:Y:S01]  /*0e60*/  IMAD.SHL.U32 R18, R5, 0x100, RZ ;  /* 0x0000010005127824 */ /* 0x000fe200078e00ff */
[----:B------:R-:W-:Y:S01]  /*0e70*/  IADD3 R213, R16, 0x180, RZ ;  /* 0x0000018010d57810 */ /* 0x000fe20007ffe0ff */
[----:B------:R-:W-:Y:S01]  /*0e80*/  IMAD R214, R13, 0x8, R2 ;  /* 0x000000080dd67824 */ /* 0x000fe200078e0202 */
[----:B------:R-:W-:Y:S01]  /*0e90*/  SHF.R.S32.HI R211, RZ, 0x3, R211 ;  /* 0x00000003ffd37819 */ /* 0x000fe200000114d3 */
[----:B------:R-:W-:Y:S01]  /*0ea0*/  IMAD.IADD R23, R23, 0x1, R19 ;  /* 0x0000000117177824 */ /* 0x000fe200078e0213 */
[----:B------:R-:W-:-:S02]  /*0eb0*/  SHF.R.S32.HI R222, RZ, 0x1f, R189 ;  /* 0x0000001fffde7819 */ /* 0x000fc400000114bd */
[----:B------:R-:W-:Y:S02]  /*0ec0*/  SHF.R.S32.HI R221, RZ, 0x1f, R188 ;  /* 0x0000001fffdd7819 */ /* 0x000fe400000114bc */
[----:B------:R-:W-:Y:S02]  /*0ed0*/  SHF.R.S32.HI R220, RZ, 0x1f, R187 ;  /* 0x0000001fffdc7819 */ /* 0x000fe400000114bb */
[----:B------:R-:W-:Y:S02]  /*0ee0*/  SHF.R.S32.HI R219, RZ, 0x1f, R186 ;  /* 0x0000001fffdb7819 */ /* 0x000fe400000114ba */
[----:B------:R-:W-:Y:S02]  /*0ef0*/  SHF.R.S32.HI R218, RZ, 0x1f, R185 ;  /* 0x0000001fffda7819 */ /* 0x000fe400000114b9 */
[----:B------:R-:W-:Y:S02]  /*0f00*/  SHF.R.S32.HI R217, RZ, 0x1f, R213 ;  /* 0x0000001fffd97819 */ /* 0x000fe400000114d5 */
[----:B------:R-:W-:-:S07]  /*0f10*/  SHF.R.S32.HI R216, RZ, 0x1f, R212 ;  /* 0x0000001fffd87819 */ /* 0x000fce00000114d4 */
.L_x_3274:
[----:B------:R-:W-:Y:S01]  /*0f20*/  ULDC UR4, c[0x0][0xc38] ;  /* 0x00030e0000047ab9 */ /* 0x000fe20000000800 */
[----:B------:R-:W-:Y:S01]  /*0f30*/  ULDC UR49, c[0x0][0x424] ;  /* 0x0001090000317ab9 */ /* 0x000fe20000000800 */
[----:B------:R-:W-:Y:S01]  /*0f40*/  UISETP.NE.AND UP1, UPT, UR4, 0x1, UPT ;  /* 0x000000010400788c */ /* 0x000fe2000bf25270 */
[----:B------:R-:W-:Y:S02]  /*0f50*/  ULDC UR6, c[0x0][0x2f0] ;  /* 0x0000bc0000067ab9 */ /* 0x000fe40000000800 */
[----:B------:R-:W-:Y:S01]  /*0f60*/  ULDC.64 UR4, c[0x0][0x418] ;  /* 0x0001060000047ab9 */ /* 0x000fe20000000a00 */
[----:B------:R-:W-:Y:S01]  /*0f70*/  UMOV UR43, UR40 ;  /* 0x00000028002b7c82 */ /* 0x000fe20008000000 */
[----:B------:R-:W-:Y:S01]  /*0f80*/  UISETP.NE.U32.AND UP0, UPT, UR4, URZ, UPT ;  /* 0x0000003f0400728c */ /* 0x000fe2000bf05070 */
[----:B------:R-:W-:Y:S02]  /*0f90*/  UMOV UR45, UR40 ;  /* 0x00000028002d7c82 */ /* 0x000fe40008000000 */
[----:B------:R-:W-:Y:S01]  /*0fa0*/  ULDC UR4, c[0x0][0xc44] ;  /* 0x0003110000047ab9 */ /* 0x000fe20000000800 */
[----:B------:R-:W-:-:S02]  /*0fb0*/  UISETP.NE.AND.EX UP0, UPT, UR5, URZ, UPT, UP0 ;  /* 0x0000003f0500728c */ /* 0x000fc4000bf05300 */
[----:B------:R-:W-:Y:S02]  /*0fc0*/  UISETP.NE.AND UP2, UPT, UR4, 0x1, UPT ;  /* 0x000000010400788c */ /* 0x000fe4000bf45270 */
[----:B------:R-:W-:Y:S01]  /*0fd0*/  USEL UR49, UR49, 0x1, UP0 ;  /* 0x0000000131317887 */ /* 0x000fe20008000000 */
[----:B------:R-:W-:Y:S01]  /*0fe0*/  @UP1 ULDC UR4, c[0x0][0xc3c] ;  /* 0x00030f0000041ab9 */ /* 0x000fe20000000800 */
[----:B------:R-:W-:Y:S02]  /*0ff0*/  UISETP.NE.AND UP0, UPT, UR46, 0x1, UPT ;  /* 0x000000012e00788c */ /* 0x000fe4000bf05270 */
[----:B------:R-:W-:Y:S02]  /*1000*/  UIMAD.WIDE.U32 UR4, UR40, UR4, URZ ;  /* 0x00000004280472a5 */ /* 0x000fe4000f8e003f */
[----:B------:R-:W-:Y:S02]  /*1010*/  UIMAD UR49, UR49, UR6, URZ ;  /* 0x00000006313172a4 */ /* 0x000fe4000f8e023f */
[----:B------:R-:W-:Y:S01]  /*1020*/  PLOP3.LUT P0, PT, PT, PT, UP0, 0x80, 0x0 ;  /* 0x000000000000781c */ /* 0x000fe20003f0f008 */
[----:B------:R-:W-:Y:S01]  /*1030*/  @UP1 ULDC UR6, c[0x0][0xc40] ;  /* 0x0003100000061ab9 */ /* 0x000fe20000000800 */
[----:B------:R-:W-:Y:S01]  /*1040*/  @UP2 ULDC.64 UR8, c[0x0][0xc48] ;  /* 0x0003120000082ab9 */ /* 0x000fe20000000a00 */
[----:B------:R-:W-:-:S02]  /*1050*/  @UP1 USHF.R.U32.HI UR43, URZ, UR6, UR5 ;  /* 0x000000063f2b1299 */ /* 0x000fc40008011605 */
[----:B------:R-:W-:Y:S02]  /*1060*/  UIADD3 UR6, UR49, 0x3f, URZ ;  /* 0x0000003f31067890 */ /* 0x000fe4000fffe03f */
[----:B------:R-:W-:Y:S02]  /*1070*/  UIMAD.WIDE.U32 UR4, UR43, UR8, URZ ;  /* 0x000000082b0472a5 */ /* 0x000fe4000f8e003f */
[----:B------:R-:W-:Y:S01]  /*1080*/  USHF.R.S32.HI UR7, URZ, 0x1f, UR6 ;  /* 0x0000001f3f077899 */ /* 0x000fe20008011406 */
[----:B------:R-:W-:Y:S01]  /*1090*/  UMOV UR44, UR43 ;  /* 0x0000002b002c7c82 */ /* 0x000fe20008000000 */
[----:B------:R-:W-:Y:S02]  /*10a0*/  @UP2 USHF.R.U32.HI UR44, URZ, UR9, UR5 ;  /* 0x000000093f2c2299 */ /* 0x000fe40008011605 */
[----:B------:R-:W-:-:S04]  /*10b0*/  ULEA.HI UR7, UR7, UR6, URZ, 0x6 ;  /* 0x0000000607077291 */ /* 0x000fc8000f8f303f */
[----:B------:R-:W-:Y:S01]  /*10c0*/  USHF.R.S32.HI UR48, URZ, 0x6, UR7 ;  /* 0x000000063f307899 */ /* 0x000fe20008011407 */
[----:B0123-5:R-:W-:Y:S11]  /*10d0*/  @!P0 BRA `(.L_x_3233) ;  /* 0x0000001800388947 */ /* 0x02fff60003800000 */
[----:B------:R-:W0:Y:S01]  /*10e0*/  SHFL.IDX PT, R0, R210, RZ, 0x1f ;  /* 0x00001fffd2007589 */ /* 0x000e2200000e0000 */
[----:B------:R-:W-:-:S06]  /*10f0*/  UISETP.NE.AND UP0, UPT, UR41, 0x3, UPT ;  /* 0x000000032900788c */ /* 0x000fcc000bf05270 */
[----:B------:R-:W-:Y:S02]  /*1100*/  PLOP3.LUT P0, PT, PT, PT, UP0, 0x80, 0x0 ;  /* 0x000000000000781c */ /* 0x000fe40003f0f008 */
[----:B0-----:R-:W-:-:S13]  /*1110*/  R2UR UR4, R0 ;  /* 0x00000000000472ca */ /* 0x001fda00000e0000 */
[----:B------:R-:W-:-:S04]  /*1120*/  ULEA.HI UR5, UR4, UR4, URZ, 0x1 ;  /* 0x0000000404057291 */ /* 0x000fc8000f8f083f */
[----:B------:R-:W-:-:S04]  /*1130*/  ULOP3.LUT UR5, UR5, 0x1fffe, URZ, 0xc0, !UPT ;  /* 0x0001fffe05057892 */ /* 0x000fc8000f8ec03f */
[----:B------:R-:W-:-:S04]  /*1140*/  UIADD3 UR5, UR4, -UR5, URZ ;  /* 0x8000000504057290 */ /* 0x000fc8000fffe03f */
[----:B------:R-:W-:-:S04]  /*1150*/  ULEA UR5, UR5, UR42, 0xf ;  /* 0x0000002a05057291 */ /* 0x000fc8000f8e783f */
[----:B------:R-:W-:-:S04]  /*1160*/  UIADD3 UR5, UR5, 0x400, URZ ;  /* 0x0000040005057890 */ /* 0x000fc8000fffe03f */
[----:B------:R-:W-:-:S04]  /*1170*/  USHF.R.U32.HI UR5, URZ, 0x4, UR5 ;  /* 0x000000043f057899 */ /* 0x000fc80008011605 */
[----:B------:R-:W-:-:S04]  /*1180*/  ULOP3.LUT UR5, UR5, 0x3fff, URZ, 0xc0, !UPT ;  /* 0x00003fff05057892 */ /* 0x000fc8000f8ec03f */
[----:B------:R-:W-:Y:S01]  /*1190*/  ULOP3.LUT UR20, UR5, 0x2000000, URZ, 0xfc, !UPT ;  /* 0x0200000005147892 */ /* 0x000fe2000f8efc3f */
[----:B------:R-:W-:Y:S11]  /*11a0*/  @!P0 BRA `(.L_x_3234) ;  /* 0x0000000000048947 */ /* 0x000ff60003800000 */
[----:B------:R-:W-:Y:S01]  /*11b0*/  BPT.TRAP 0x1 ;  /* 0x000000040000795c */ /* 0x000fe20000300000 */
.L_x_3234:
[----:B------:R-:W-:Y:S01]  /*11c0*/  ULEA UR16, UR47, UR42, 0x3 ;  /* 0x0000002a2f107291 */ /* 0x000fe2000f8e183f */
[----:B------:R-:W-:-:S04]  /*11d0*/  MOV R0, UR37 ;  /* 0x0000002500007c02 */ /* 0x000fc80008000f00 */
[----:B------:R-:W-:-:S04]  /*11e0*/  SHF.L.U32 R0, R0, 0x1f, RZ ;  /* 0x0000001f00007819 */ /* 0x000fc800000006ff */
[----:B------:R-:W0:Y:S02]  /*11f0*/  SYNCS.PHASECHK.TRANS64.TRYWAIT P1, [UR16+0x28c50], R0 ;  /* 0x028c5000ff0075a7 */ /* 0x000e240008020150 */
[----:B0-----:R-:W-:Y:S05]  /*1200*/  @!P1 BRA `(.L_x_3235) ;  /* 0x000000b800389947 */ /* 0x001fea0003800000 */
.L_x_3324:
[----:B------:R-:W-:Y:S01]  /*1210*/  BAR.SYNC.DEFER_BLOCKING 0xe, 0x100 ;  /* 0x0384000000007b1d */ /* 0x000fe20000010000 */
[----:B------:R-:W-:Y:S02]  /*1220*/  UIADD3 UR4, UR42, 0x26800, URZ ;  /* 0x000268002a047890 */ /* 0x000fe4000fffe03f */
[----:B------:R-:W-:Y:S02]  /*1230*/  ULEA UR12, UR47, UR20, 0xc ;  /* 0x000000142f0c7291 */ /* 0x000fe4000f8e603f */
[----:B------:R-:W-:Y:S01]  /*1240*/  USHF.R.U32.HI UR4, URZ, 0x4, UR4 ;  /* 0x000000043f047899 */ /* 0x000fe20008011604 */
[----:B------:R-:W-:Y:S01]  /*1250*/  UMOV UR7, 0x40000040 ;  /* 0x4000004000077882 */ /* 0x000fe20000000000 */
[----:B------:R-:W-:Y:S02]  /*1260*/  UMOV UR5, 0x40000040 ;  /* 0x4000004000057882 */ /* 0x000fe40000000000 */
[----:B------:R-:W-:Y:S01]  /*1270*/  ULOP3.LUT UR4, UR4, 0x3fff, URZ, 0xc0, !UPT ;  /* 0x00003fff04047892 */ /* 0x000fe2000f8ec03f */
[----:B------:R-:W-:Y:S01]  /*1280*/  UMOV UR6, UR12 ;  /* 0x0000000c00067c82 */ /* 0x000fe20008000000 */
[----:B------:R-:W-:-:S02]  /*1290*/  UIADD3 UR10, UR12, 0x100, URZ ;  /* 0x000001000c0a7890 */ /* 0x000fc4000fffe03f */
[----:B------:R-:W-:Y:S01]  /*12a0*/  ULOP3.LUT UR13, UR4, 0x10000, URZ, 0xfc, !UPT ;  /* 0x00010000040d7892 */ /* 0x000fe2000f8efc3f */
[----:B------:R-:W-:Y:S01]  /*12b0*/  UMOV UR11, 0x40000040 ;  /* 0x40000040000b7882 */ /* 0x000fe20000000000 */
[----:B------:R-:W-:Y:S02]  /*12c0*/  UMOV UR9, 0x40000040 ;  /* 0x4000004000097882 */ /* 0x000fe40000000000 */
[----:B------:R-:W-:Y:S02]  /*12d0*/  UIADD3 UR8, UR13, 0x4, URZ ;  /* 0x000000040d087890 */ /* 0x000fe4000fffe03f */
[----:B------:R-:W-:Y:S01]  /*12e0*/  UIADD3 UR14, UR12, 0x180, URZ ;  /* 0x000001800c0e7890 */ /* 0x000fe2000fffe03f */
[----:B------:R-:W-:Y:S01]  /*12f0*/  UMOV UR4, UR13 ;  /* 0x0000000d00047c82 */ /* 0x000fe20008000000 */
[----:B------:R-:W-:Y:S01]  /*1300*/  UMOV UR15, 0x40000040 ;  /* 0x40000040000f7882 */ /* 0x000fe20000000000 */
[----:B------:R-:W-:-:S06]  /*1310*/  WARPGROUP.ARRIVE ;  /* 0x00000000000079c5 */ /* 0x000fcc0000000000 */
[----:B------:R-:W-:Y:S01]  /*1320*/  HGMMA.64x256x16.F32.BF16 R24, gdesc[UR4].tnspB, RZ, !UPT, gsb0 ;  /* 0x43e00000041879f0 */ /* 0x000fe2000c0018ff */
[----:B------:R-:W-:Y:S02]  /*1330*/  UIADD3 UR6, UR12, 0x80, URZ ;  /* 0x000000800c067890 */ /* 0x000fe4000fffe03f */
[----:B------:R-:W-:Y:S01]  /*1340*/  UIADD3 UR4, UR13, 0x2, URZ ;  /* 0x000000020d047890 */ /* 0x000fe2000fffe03f */
[----:B------:R-:W-:Y:S01]  /*1350*/  UMOV UR7, 0x40000040 ;  /* 0x4000004000077882 */ /* 0x000fe20000000000 */
[----:B------:R-:W-:Y:S01]  /*1360*/  UMOV UR5, 0x40000040 ;  /* 0x4000004000057882 */ /* 0x000fe20000000000 */
[----:B------:R-:W-:-:S03]  /*1370*/  UIADD3 UR12, UR13, 0x6, URZ ;  /* 0x000000060d0c7890 */ /* 0x000fc6000fffe03f */
[----:B------:R-:W-:Y:S01]  /*1380*/  UMOV UR13, 0x40000040 ;  /* 0x40000040000d7882 */ /* 0x000fe20000000000 */
[----:B------:R-:W-:Y:S02]  /*1390*/  WARPGROUP.DEPBAR.LE gsb0, 0x0 ;  /* 0x00008000000079c5 */ /* 0x000fe40000010000 */
[----:B------:R-:W-:-:S15]  /*13a0*/  WARPGROUP.ARRIVE ;  /* 0x00000000000079c5 */ /* 0x000fde0000000000 */
[----:B------:R-:W-:-:S01]  /*13b0*/  NOP ;  /* 0x0000000000007918 */ /* 0x000fc20000000000 */
[----:B------:R-:W-:Y:S03]  /*13c0*/  HGMMA.64x256x16.F32.BF16 R24, gdesc[UR4].tnspB, R24, gsb0 ;  /* 0x43e00000041879f0 */ /* 0x000fe60008001818 */
[----:B------:R-:W-:Y:S02]  /*13d0*/  WARPGROUP.DEPBAR.LE gsb0, 0x0 ;  /* 0x00008000000079c5 */ /* 0x000fe40000010000 */
[----:B------:R-:W-:-:S15]  /*13e0*/  WARPGROUP.ARRIVE ;  /* 0x00000000000079c5 */ /* 0x000fde0000000000 */
[----:B------:R-:W-:-:S08]  /*13f0*/  NOP ;  /* 0x0000000000007918 */ /* 0x000fd00000000000 */
[----:B------:R-:W-:Y:S03]  /*1400*/  HGMMA.64x256x16.F32.BF16 R24, gdesc[UR8].tnspB, R24, gsb0 ;  /* 0x43e00000081879f0 */ /* 0x000fe60008001818 */
[----:B------:R-:W-:Y:S02]  /*1410*/  WARPGROUP.DEPBAR.LE gsb0, 0x0 ;  /* 0x00008000000079c5 */ /* 0x000fe40000010000 */
[----:B------:R-:W-:-:S15]  /*1420*/  WARPGROUP.ARRIVE ;  /* 0x00000000000079c5 */ /* 0x000fde0000000000 */
[----:B------:R-:W-:-:S08]  /*1430*/  NOP ;  /* 0x0000000000007918 */ /* 0x000fd00000000000 */
[----:B------:R-:W-:Y:S03]  /*1440*/  HGMMA.64x256x16.F32.BF16 R24, gdesc[UR12].tnspB, R24, gsb0 ;  /* 0x43e000000c1879f0 */ /* 0x000fe60008001818 */
[----:B------:R-:W-:Y:S02]  /*1450*/  WARPGROUP.DEPBAR.LE gsb0, 0x0 ;  /* 0x00008000000079c5 */ /* 0x000fe40000010000 */
[----:B------:R-:W-:Y:S06]  /*1460*/  BAR.ARV 0xf, 0x100 ;  /* 0x03c4000000007b1d */ /* 0x000fec0000002000 */
[----:B------:R-:W-:Y:S05]  /*1470*/  @!P0 BRA `(.L_x_3236) ;  /* 0x0000000000048947 */ /* 0x000fea0003800000 */
[----:B------:R-:W-:Y:S01]  /*1480*/  BPT.TRAP 0x1 ;  /* 0x000000040000795c */ /* 0x000fe20000300000 */
.L_x_3236:
[----:B------:R-:W-:Y:S02]  /*1490*/  UISETP.GE.AND UP0, UPT, UR49, 0x41, UPT ;  /* 0x000000413100788c */ /* 0x000fe4000bf06270 */
[----:B------:R-:W-:-:S04]  /*14a0*/  UIADD3 UR6, UR16, 0x28c60, URZ ;  /* 0x00028c6010067890 */ /* 0x000fc8000fffe03f */
[----:B------:R-:W-:Y:S01]  /*14b0*/  PLOP3.LUT P1, PT, PT, PT, UP0, 0x80, 0x0 ;  /* 0x000000000000781c */ /* 0x000fe20003f2f008 */
[----:B------:R-:W-:-:S09]  /*14c0*/  UPRMT UR6, UR39, 0x654, UR6 ;  /* 0x0000065427067896 */ /* 0x000fd20008000006 */
[----:B------:R-:W-:Y:S03]  /*14d0*/  SYNCS.ARRIVE.TRANS64.RED.A1T0 RZ, [UR6], RZ ;  /* 0x000000ffffff79a7 */ /* 0x000fe60008100406 */
[----:B------:R-:W-:Y:S05]  /*14e0*/  @!P1 BRA `(.L_x_3237) ;  /* 0x0000000800f89947 */ /* 0x000fea0003800000 */
[----:B------:R-:W-:-:S06]  /*14f0*/  UIADD3 UR48, UR48, -0x2, URZ ;  /* 0xfffffffe30307890 */ /* 0x000fcc000fffe03f */
[----:B0-----:R-:W-:-:S07]  /*1500*/  IMAD.U32 R0, RZ, RZ, UR48 ;  /* 0x00000030ff007e24 */ /* 0x001fce000f8e00ff */
.L_x_3243:
[----:B------:R-:W-:Y:S01]  /*1510*/  BAR.SYNC.DEFER_BLOCKING 0xe, 0x100 ;  /* 0x0384000000007b1d */ /* 0x000fe20000010000 */
[----:B01----:R-:W-:Y:S01]  /*1520*/  IMAD.U32 R3, RZ, RZ, UR47 ;  /* 0x0000002fff037e24 */ /* 0x003fe2000f8e00ff */
[----:B------:R-:W-:-:S03]  /*1530*/  UIADD3 UR47, UR47, 0x1, URZ ;  /* 0x000000012f2f7890 */ /* 0x000fc6000fffe03f */
[----:B------:R-:W-:Y:S01]  /*1540*/  IMAD R3, R3, 0x40, R2 ;  /* 0x0000004003037824 */ /* 0x000fe200078e0202 */
[----:B------:R-:W-:-:S04]  /*1550*/  UISETP.NE.AND UP0, UPT, UR47, 0x2, UPT ;  /* 0x000000022f00788c */ /* 0x000fc8000bf05270 */
[----:B------:R-:W-:Y:S01]  /*1560*/  LEA R3, R3, UR42, 0x2 ;  /* 0x0000002a03037c11 */ /* 0x000fe2000f8e10ff */
[----:B------:R-:W-:Y:S02]  /*1570*/  USEL UR6, URZ, 0x1, UP0 ;  /* 0x000000013f067887 */ /* 0x000fe40008000000 */
[----:B------:R-:W-:Y:S02]  /*1580*/  USEL UR47, UR47, URZ, UP0 ;  /* 0x0000003f2f2f7287 */ /* 0x000fe40008000000 */
[----:B------:R-:W-:Y:S01]  /*1590*/  ULOP3.LUT UR37, UR37, UR6, URZ, 0x3c, !UPT ;  /* 0x0000000625257292 */ /* 0x000fe2000f8e3c3f */
[----:B------:R-:W0:Y:S04]  /*15a0*/  LDS R4, [R3+0x28800] ;  /* 0x0288000003047984 */ /* 0x000e280000000800 */
[----:B------:R-:W1:Y:S01]  /*15b0*/  LDS R5, [R3+0x28820] ;  /* 0x0288200003057984 */ /* 0x000e620000000800 */
[-C--:B0-----:R-:W-:Y:S01]  /*15c0*/  FMUL.FTZ R24, R24, R4.reuse ;  /* 0x0000000418187220 */ /* 0x081fe20000410000 */
        /* <DEDUP_REMOVED lines=63> */
[-C--:B-1----:R-:W-:Y:S01]  /*19c0*/  FMUL.FTZ R26, R26, R5.reuse ;  /* 0x000000051a1a7220 */ /* 0x082fe20000410000 */
        /* <DEDUP_REMOVED lines=65> */
.L_x_3238:
[----:B------:R-:W-:Y:S01]  /*1de0*/  ULEA UR6, UR47, UR42, 0x3 ;  /* 0x0000002a2f067291 */ /* 0x000fe2000f8e183f */
[----:B------:R-:W-:-:S05]  /*1df0*/  IMAD.U32 R3, RZ, RZ, UR37 ;  /* 0x00000025ff037e24 */ /* 0x000fca000f8e00ff */
[----:B------:R-:W-:-:S04]  /*1e00*/  SHF.L.U32 R3, R3, 0x1f, RZ ;  /* 0x0000001f03037819 */ /* 0x000fc800000006ff */
[----:B------:R0:W1:Y:S01]  /*1e10*/  SYNCS.PHASECHK.TRANS64.TRYWAIT P1, [UR6+0x28c50], R3 ;  /* 0x028c5003ff0075a7 */ /* 0x0000620008020146 */
[----:B------:R-:W-:Y:S05]  /*1e20*/  @!P0 BRA `(.L_x_3239) ;  /* 0x0000000000048947 */ /* 0x000fea0003800000 */
[----:B------:R-:W-:Y:S01]  /*1e30*/  BPT.TRAP 0x1 ;  /* 0x000000040000795c */ /* 0x000fe20000300000 */
.L_x_3239:
[----:B-1----:R-:W-:Y:S05]  /*1e40*/  @P1 BRA `(.L_x_3240) ;  /* 0x0000000000081947 */ /* 0x002fea0003800000 */
[----:B------:R-:W1:Y:S02]  /*1e50*/  SYNCS.PHASECHK.TRANS64.TRYWAIT P1, [UR6+0x28c50], R3 ;  /* 0x028c5003ff0075a7 */ /* 0x000e640008020146 */
[----:B-1----:R-:W-:Y:S05]  /*1e60*/  @!P1 BRA `(.L_x_3241) ;  /* 0x000000ac00389947 */ /* 0x002fea0003800000 */
.L_x_3240:
[----:B------:R-:W-:Y:S01]  /*1e70*/  UIADD3 UR6, UR42, 0x26800, URZ ;  /* 0x000268002a067890 */ /* 0x000fe2000fffe03f */
[----:B------:R-:W-:Y:S01]  /*1e80*/  WARPGROUP.ARRIVE ;  /* 0x00000000000079c5 */ /* 0x000fe20000000000 */
[----:B------:R-:W-:Y:S02]  /*1e90*/  ULEA UR18, UR47, UR20, 0xc ;  /* 0x000000142f127291 */ /* 0x000fe4000f8e603f */
[----:B------:R-:W-:Y:S01]  /*1ea0*/  USHF.R.U32.HI UR6, URZ, 0x4, UR6 ;  /* 0x000000043f067899 */ /* 0x000fe20008011606 */
[----:B------:R-:W-:Y:S01]  /*1eb0*/  UMOV UR19, 0x40000040 ;  /* 0x4000004000137882 */ /* 0x000fe20000000000 */
[----:B------:R-:W-:Y:S02]  /*1ec0*/  UMOV UR17, 0x40000040 ;  /* 0x4000004000117882 */ /* 0x000fe40000000000 */
[----:B------:R-:W-:Y:S01]  /*1ed0*/  ULOP3.LUT UR6, UR6, 0x3fff, URZ, 0xc0, !UPT ;  /* 0x00003fff06067892 */ /* 0x000fe2000f8ec03f */
[----:B------:R-:W-:Y:S01]  /*1ee0*/  UMOV UR7, 0x40000040 ;  /* 0x4000004000077882 */ /* 0x000fe20000000000 */
[----:B------:R-:W-:-:S02]  /*1ef0*/  UIADD3 UR10, UR18, 0x100, URZ ;  /* 0x00000100120a7890 */ /* 0x000fc4000fffe03f */
[----:B------:R-:W-:Y:S02]  /*1f00*/  ULOP3.LUT UR16, UR6, 0x10000, URZ, 0xfc, !UPT ;  /* 0x0001000006107892 */ /* 0x000fe4000f8efc3f */
[----:B------:R-:W-:Y:S01]  /*1f10*/  UIADD3 UR6, UR18, 0x80, URZ ;  /* 0x0000008012067890 */ /* 0x000fe2000fffe03f */
[----:B------:R-:W-:Y:S01]  /*1f20*/  UMOV UR11, 0x40000040 ;  /* 0x40000040000b7882 */ /* 0x000fe20000000000 */
[----:B------:R-:W-:Y:S01]  /*1f30*/  UIADD3 UR14, UR18, 0x180, URZ ;  /* 0x00000180120e7890 */ /* 0x000fe2000fffe03f */
[----:B------:R-:W-:-:S04]  /*1f40*/  UMOV UR15, 0x40000040 ;  /* 0x40000040000f7882 */ /* 0x000fc80000000000 */
        /* <DEDUP_REMOVED lines=17> */
.L_x_3242:
[----:B------:R-:W-:Y:S01]  /*2060*/  ULEA UR6, UR47, UR42, 0x3 ;  /* 0x0000002a2f067291 */ /* 0x000fe2000f8e183f */
[C---:B------:R-:W-:Y:S02]  /*2070*/  ISETP.GT.AND P1, PT, R0.reuse, RZ, PT ;  /* 0x000000ff0000720c */ /* 0x040fe40003f24270 */
[----:B------:R-:W-:Y:S01]  /*2080*/  IADD3 R0, R0, -0x1, RZ ;  /* 0xffffffff00007810 */ /* 0x000fe20007ffe0ff */
[----:B------:R-:W-:-:S04]  /*2090*/  UIADD3 UR6, UR6, 0x28c60, URZ ;  /* 0x00028c6006067890 */ /* 0x000fc8000fffe03f */
[----:B------:R-:W-:-:S09]  /*20a0*/  UPRMT UR6, UR39, 0x654, UR6 ;  /* 0x0000065427067896 */ /* 0x000fd20008000006 */
[----:B------:R-:W-:Y:S01]  /*20b0*/  SYNCS.ARRIVE.TRANS64.RED.A1T0 RZ, [UR6], RZ ;  /* 0x000000ffffff79a7 */ /* 0x000fe20008100406 */
[----:B------:R-:W-:Y:S05]  /*20c0*/  @P1 BRA `(.L_x_3243) ;  /* 0xfffffff400101947 */ /* 0x000fea000383ffff */
.L_x_3237:
        /* <DEDUP_REMOVED lines=10> */
[----:B------:R1:W2:Y:S02]  /*2170*/  LDS R4, [R3+0x28800] ;  /* 0x0288000003047984 */ /* 0x0002a40000000800 */
[----:B-1----:R-:W-:-:S02]  /*2180*/  IMAD.MOV.U32 R3, RZ, RZ, RZ ;  /* 0x000000ffff037224 */ /* 0x002fc400078e00ff */
        /* <DEDUP_REMOVED lines=64> */
[-C--:B--2---:R-:W-:Y:S01]  /*2590*/  FMUL.FTZ R208, R24, R4.reuse ;  /* 0x0000000418d07220 */ /* 0x084fe20000410000 */
        /* <DEDUP_REMOVED lines=63> */
[----:B------:R-:W-:Y:S01]  /*2990*/  IMAD.MOV.U32 R0, RZ, RZ, RZ ;  /* 0x000000ffff007224 */ /* 0x000fe200078e00ff */
[----:B------:R-:W-:Y:S06]  /*29a0*/  BAR.ARV 0xf, 0x100 ;  /* 0x03c4000000007b1d */ /* 0x000fec0000002000 */
[----:B------:R-:W-:Y:S05]  /*29b0*/  BRA `(.L_x_3244) ;  /* 0x0000004000947947 */ /* 0x000fea0003800000 */
.L_x_3233:
[----:B------:R-:W0:Y:S02]  /*29c0*/  SHFL.IDX PT, R0, R210, RZ, 0x1f ;  /* 0x00001fffd2007589 */ /* 0x000e2400000e0000 */
[----:B0-----:R-:W-:-:S13]  /*29d0*/  R2UR UR4, R0 ;  /* 0x00000000000472ca */ /* 0x001fda00000e0000 */
[----:B------:R-:W-:-:S04]  /*29e0*/  ULEA.HI UR5, UR4, UR4, URZ, 0x1 ;  /* 0x0000000404057291 */ /* 0x000fc8000f8f083f */
[----:B------:R-:W-:-:S04]  /*29f0*/  ULOP3.LUT UR5, UR5, 0x1fffe, URZ, 0xc0, !UPT ;  /* 0x0001fffe05057892 */ /* 0x000fc8000f8ec03f */
[----:B------:R-:W-:Y:S02]  /*2a00*/  UIADD3 UR5, UR4, -UR5, URZ ;  /* 0x8000000504057290 */ /* 0x000fe4000fffe03f */
[----:B------:R-:W-:Y:S02]  /*2a10*/  UIADD3 UR4, UR42, 0x26800, URZ ;  /* 0x000268002a047890 */ /* 0x000fe4000fffe03f */
[----:B------:R-:W-:Y:S02]  /*2a20*/  ULEA UR5, UR5, UR42, 0xf ;  /* 0x0000002a05057291 */ /* 0x000fe4000f8e783f */
[----:B------:R-:W-:Y:S02]  /*2a30*/  ULOP3.LUT UP0, URZ, UR4, 0x3ff, URZ, 0xc0, !UPT ;  /* 0x000003ff043f7892 */ /* 0x000fe4000f80c03f */
[----:B------:R-:W-:-:S04]  /*2a40*/  UIADD3 UR5, UR5, 0x400, URZ ;  /* 0x0000040005057890 */ /* 0x000fc8000fffe03f */
[----:B------:R-:W-:Y:S01]  /*2a50*/  PLOP3.LUT P0, PT, PT, PT, UP0, 0x80, 0x0 ;  /* 0x000000000000781c */ /* 0x000fe20003f0f008 */
[----:B------:R-:W-:-:S04]  /*2a60*/  USHF.R.U32.HI UR5, URZ, 0x4, UR5 ;  /* 0x000000043f057899 */ /* 0x000fc80008011605 */
[----:B------:R-:W-:-:S08]  /*2a70*/  ULOP3.LUT UR52, UR5, 0x3fff, URZ, 0xc0, !UPT ;  /* 0x00003fff05347892 */ /* 0x000fd0000f8ec03f */
[----:B------:R-:W-:Y:S05]  /*2a80*/  @!P0 BRA `(.L_x_3245) ;  /* 0x0000000000408947 */ /* 0x000fea0003800000 */
[----:B------:R-:W-:Y:S01]  /*2a90*/  MOV R0, 0x0 ;  /* 0x0000000000007802 */ /* 0x000fe20000000f00 */
[----:B------:R-:W-:Y:S01]  /*2aa0*/  ULDC.64 UR4, c[0x4][0xf0] ;  /* 0x01003c0000047ab9 */ /* 0x000fe20000000a00 */
[----:B------:R-:W-:Y:S01]  /*2ab0*/  ULDC.64 UR6, c[0x4][0x58] ;  /* 0x0100160000067ab9 */ /* 0x000fe20000000a00 */
[----:B------:R-:W-:Y:S01]  /*2ac0*/  MOV R4, UR4 ;  /* 0x0000000400047c02 */ /* 0x000fe20008000f00 */
        /* <DEDUP_REMOVED lines=12> */
.L_x_3245:
[----:B------:R-:W-:Y:S01]  /*2b90*/  ULEA.HI UR4, UR36, UR36, URZ, 0x1 ;  /* 0x0000002424047291 */ /* 0x000fe2000f8f083f */
[----:B------:R-:W-:-:S03]  /*2ba0*/  MOV R3, UR41 ;  /* 0x0000002900037c02 */ /* 0x000fc60008000f00 */
[----:B------:R-:W-:Y:S01]  /*2bb0*/  ULOP3.LUT UR4, UR4, 0xfffffffe, URZ, 0xc0, !UPT ;  /* 0xfffffffe04047892 */ /* 0x000fe2000f8ec03f */
[----:B------:R-:W-:-:S03]  /*2bc0*/  ISETP.NE.AND P0, PT, R3, 0x3, PT ;  /* 0x000000030300780c */ /* 0x000fc60003f05270 */
[----:B------:R-:W-:-:S06]  /*2bd0*/  UIADD3 UR4, UR36, -UR4, URZ ;  /* 0x8000000424047290 */ /* 0x000fcc000fffe03f */
[----:B------:R-:W-:-:S05]  /*2be0*/  IMAD.U32 R0, RZ, RZ, UR4 ;  /* 0x00000004ff007e24 */ /* 0x000fca000f8e00ff */
[----:B------:R-:W-:-:S04]  /*2bf0*/  SHF.L.U32 R0, R0, 0x1f, RZ ;  /* 0x0000001f00007819 */ /* 0x000fc800000006ff */
[----:B------:R-:W0:Y:S02]  /*2c00*/  SYNCS.PHASECHK.TRANS64.TRYWAIT P1, [UR42+0x28c00], R0 ;  /* 0x028c0000ff0075a7 */ /* 0x000e24000802016a */
[----:B0-----:R-:W-:Y:S05]  /*2c10*/  @!P1 BRA `(.L_x_3246) ;  /* 0x0000009c00e49947 */ /* 0x001fea0003800000 */
.L_x_3325:
[----:B------:R-:W-:Y:S05]  /*2c20*/  @!P0 BRA `(.L_x_3247) ;  /* 0x0000000000048947 */ /* 0x000fea0003800000 */
[----:B------:R-:W-:Y:S01]  /*2c30*/  BPT.TRAP 0x1 ;  /* 0x000000040000795c */ /* 0x000fe20000300000 */
.L_x_3247:
[----:B------:R-:W-:Y:S02]  /*2c40*/  IMAD.U32 R7, RZ, RZ, UR47 ;  /* 0x0000002fff077e24 */ /* 0x000fe4000f8e00ff */
[----:B------:R-:W-:-:S03]  /*2c50*/  IMAD.U32 R8, RZ, RZ, UR37 ;  /* 0x00000025ff087e24 */ /* 0x000fc6000f8e00ff */
[----:B------:R-:W-:Y:S02]  /*2c60*/  LEA R7, R7, UR42, 0x3 ;  /* 0x0000002a07077c11 */ /* 0x000fe4000f8e18ff */
[----:B------:R-:W-:-:S04]  /*2c70*/  SHF.L.U32 R8, R8, 0x1f, RZ ;  /* 0x0000001f08087819 */ /* 0x000fc800000006ff */
[----:B------:R1:W2:Y:S01]  /*2c80*/  SYNCS.PHASECHK.TRANS64.TRYWAIT P1, [R7+URZ+0x28c30], R8 ;  /* 0x028c3008070075a7 */ /* 0x0002a2000802017f */
[----:B------:R-:W-:Y:S05]  /*2c90*/  @!P0 BRA `(.L_x_3248) ;  /* 0x0000000000048947 */ /* 0x000fea0003800000 */
[----:B------:R-:W-:Y:S01]  /*2ca0*/  BPT.TRAP 0x1 ;  /* 0x000000040000795c */ /* 0x000fe20000300000 */
.L_x_3248:
[----:B--2---:R-:W-:Y:S05]  /*2cb0*/  @P1 BRA `(.L_x_3249) ;  /* 0x0000000000081947 */ /* 0x004fea0003800000 */
[----:B------:R-:W2:Y:S02]  /*2cc0*/  SYNCS.PHASECHK.TRANS64.TRYWAIT P1, [R7+URZ+0x28c30], R8 ;  /* 0x028c3008070075a7 */ /* 0x000ea4000802017f */
[----:B--2---:R-:W-:Y:S05]  /*2cd0*/  @!P1 BRA `(.L_x_3250) ;  /* 0x0000009c00cc9947 */ /* 0x004fea0003800000 */
.L_x_3249:
[----:B------:R-:W-:-:S04]  /*2ce0*/  UIADD3 UR4, UR42, 0x22400, URZ ;  /* 0x000224002a047890 */ /* 0x000fc8000fffe03f */
[----:B------:R-:W-:-:S04]  /*2cf0*/  USHF.R.U32.HI UR4, URZ, 0x4, UR4 ;  /* 0x000000043f047899 */ /* 0x000fc80008011604 */
[----:B------:R-:W-:-:S06]  /*2d00*/  ULOP3.LUT UR4, UR4, 0x3fff, URZ, 0xc0, !UPT ;  /* 0x00003fff04047892 */ /* 0x000fcc000f8ec03f */
[----:B0-----:R-:W-:Y:S01]  /*2d10*/  IMAD.U32 R0, RZ, RZ, UR4 ;  /* 0x00000004ff007e24 */ /* 0x001fe2000f8e00ff */
[----:B------:R-:W-:Y:S05]  /*2d20*/  WARPSYNC.ALL ;  /* 0x0000000000007948 */ /* 0x000fea0003800000 */
[----:B------:R-:W-:-:S04]  /*2d30*/  LOP3.LUT R0, R0, 0x10000, RZ, 0xfc, !PT ;  /* 0x0001000000007812 */ /* 0x000fc800078efcff */
[----:B------:R-:W-:Y:S01]  /*2d40*/  R2UR UR12, R0 ;  /* 0x00000000000c72ca */ /* 0x000fe200000e0000 */
[----:B------:R-:W-:Y:S01]  /*2d50*/  UIADD3 UR4, UR42, 0x20400, URZ ;  /* 0x000204002a047890 */ /* 0x000fe2000fffe03f */
[----:B------:R-:W-:Y:S01]  /*2d60*/  WARPGROUP.ARRIVE ;  /* 0x00000000000079c5 */ /* 0x000fe20000000000 */
[----:B------:R-:W-:Y:S01]  /*2d70*/  UMOV UR7, 0x40000040 ;  /* 0x4000004000077882 */ /* 0x000fe20000000000 */
[----:B------:R-:W-:Y:S01]  /*2d80*/  UMOV UR5, 0x40000040 ;  /* 0x4000004000057882 */ /* 0x000fe20000000000 */
[----:B------:R-:W-:Y:S01]  /*2d90*/  USHF.R.U32.HI UR4, URZ, 0x4, UR4 ;  /* 0x000000043f047899 */ /* 0x000fe20008011604 */
[----:B------:R-:W-:Y:S01]  /*2da0*/  UMOV UR11, 0x40000040 ;  /* 0x40000040000b7882 */ /* 0x000fe20000000000 */
[----:B------:R-:W-:Y:S02]  /*2db0*/  UMOV UR9, 0x40000040 ;  /* 0x4000004000097882 */ /* 0x000fe40000000000 */
[----:B------:R-:W-:Y:S01]  /*2dc0*/  ULOP3.LUT UR4, UR4, 0x3fff, URZ, 0xc0, !UPT ;  /* 0x00003fff04047892 */ /* 0x000fe2000f8ec03f */
[----:B------:R-:W-:-:S03]  /*2dd0*/  UMOV UR15, 0x40000040 ;  /* 0x40000040000f7882 */ /* 0x000fc60000000000 */
[----:B------:R-:W-:Y:S02]  /*2de0*/  ULEA UR12, UR47, UR12, 0x9 ;  /* 0x0000000c2f0c7291 */ /* 0x000fe4000f8e483f */
[----:B------:R-:W-:Y:S02]  /*2df0*/  ULOP3.LUT UR13, UR4, 0x10000, URZ, 0xfc, !UPT ;  /* 0x00010000040d7892 */ /* 0x000fe4000f8efc3f */
[----:B------:R-:W-:Y:S02]  /*2e00*/  UIADD3 UR10, UR12, 0x4, URZ ;  /* 0x000000040c0a7890 */ /* 0x000fe4000fffe03f */
[----:B------:R-:W-:Y:S01]  /*2e10*/  UIADD3 UR8, UR13, 0x4, URZ ;  /* 0x000000040d087890 */ /* 0x000fe2000fffe03f */
[----:B------:R-:W-:Y:S02]  /*2e20*/  UMOV UR6, UR12 ;  /* 0x0000000c00067c82 */ /* 0x000fe40008000000 */
[----:B------:R-:W-:Y:S01]  /*2e30*/  UMOV UR4, UR13 ;  /* 0x0000000d00047c82 */ /* 0x000fe20008000000 */
[----:B------:R-:W-:Y:S01]  /*2e40*/  UIADD3 UR14, UR12, 0x6, URZ ;  /* 0x000000060c0e7890 */ /* 0x000fe2000fffe03f */
[----:B------:R-:W-:Y:S01]  /*2e50*/  HGMMA.64x64x16.F32.BF16 R24, gdesc[UR4], RZ, !UPT, gsb0 ;  /* 0x00e00000041879f0 */ /* 0x000fe2000c0018ff */
[----:B------:R-:W-:-:S02]  /*2e60*/  UIADD3 UR6, UR12, 0x2, URZ ;  /* 0x000000020c067890 */ /* 0x000fc4000fffe03f */
[----:B------:R-:W-:Y:S01]  /*2e70*/  UIADD3 UR4, UR13, 0x2, URZ ;  /* 0x000000020d047890 */ /* 0x000fe2000fffe03f */
[----:B------:R-:W-:Y:S01]  /*2e80*/  UMOV UR7, 0x40000040 ;  /* 0x4000004000077882 */ /* 0x000fe20000000000 */
[----:B------:R-:W-:Y:S01]  /*2e90*/  UMOV UR5, 0x40000040 ;  /* 0x4000004000057882 */ /* 0x000fe20000000000 */
[----:B------:R-:W-:-:S03]  /*2ea0*/  UIADD3 UR12, UR13, 0x6, URZ ;  /* 0x000000060d0c7890 */ /* 0x000fc6000fffe03f */
[----:B------:R-:W-:Y:S01]  /*2eb0*/  UMOV UR13, 0x40000040 ;  /* 0x40000040000d7882 */ /* 0x000fe20000000000 */
[----:B------:R-:W-:Y:S02]  /*2ec0*/  WARPGROUP.DEPBAR.LE gsb0, 0x0 ;  /* 0x00008000000079c5 */ /* 0x000fe40000010000 */
[----:B------:R-:W-:-:S06]  /*2ed0*/  WARPGROUP.ARRIVE ;  /* 0x00000000000079c5 */ /* 0x000fcc0000000000 */
[----:B------:R-:W-:Y:S03]  /*2ee0*/  HGMMA.64x64x16.F32.BF16 R24, gdesc[UR4], R24, gsb0 ;  /* 0x00e00000041879f0 */ /* 0x000fe60008001818 */
[----:B------:R-:W-:Y:S02]  /*2ef0*/  WARPGROUP.DEPBAR.LE gsb0, 0x0 ;  /* 0x00008000000079c5 */ /* 0x000fe40000010000 */
[----:B------:R-:W-:-:S06]  /*2f00*/  WARPGROUP.ARRIVE ;  /* 0x00000000000079c5 */ /* 0x000fcc0000000000 */
[----:B------:R-:W-:Y:S03]  /*2f10*/  HGMMA.64x64x16.F32.BF16 R24, gdesc[UR8], R24, gsb0 ;  /* 0x00e00000081879f0 */ /* 0x000fe60008001818 */
[----:B------:R-:W-:Y:S02]  /*2f20*/  WARPGROUP.DEPBAR.LE gsb0, 0x0 ;  /* 0x00008000000079c5 */ /* 0x000fe40000010000 */
[----:B------:R-:W-:-:S06]  /*2f30*/  WARPGROUP.ARRIVE ;  /* 0x00000000000079c5 */ /* 0x000fcc0000000000 */
[----:B------:R-:W-:Y:S03]  /*2f40*/  HGMMA.64x64x16.F32.BF16 R24, gdesc[UR12], R24, gsb0 ;  /* 0x00e000000c1879f0 */ /* 0x000fe60008001818 */
[----:B------:R-:W-:Y:S02]  /*2f50*/  WARPGROUP.DEPBAR.LE gsb0, 0x0 ;  /* 0x00008000000079c5 */ /* 0x000fe40000010000 */
[----:B------:R-:W-:Y:S05]  /*2f60*/  @!P0 BRA `(.L_x_3251) ;  /* 0x0000000000048947 */ /* 0x000fea0003800000 */
[----:B------:R-:W-:Y:S01]  /*2f70*/  BPT.TRAP 0x1 ;  /* 0x000000040000795c */ /* 0x000fe20000300000 */
.L_x_3251:
[----:B------:R-:W-:Y:S01]  /*2f80*/  ULDC UR7, c[0x0][0x9d8] ;  /* 0x0002760000077ab9 */ /* 0x000fe20000000800 */
[----:B------:R-:W-:Y:S01]  /*2f90*/  UIMAD UR6, UR48, -0x40, UR49 ;  /* 0xffffffc0300678a4 */ /* 0x000fe2000f8e0231 */
[----:B------:R-:W-:Y:S01]  /*2fa0*/  FMUL.FTZ R24, R24, UR7 ;  /* 0x0000000718187c20 */ /* 0x000fe20008410000 */
[----:B------:R-:W-:Y:S01]  /*2fb0*/  FMUL.FTZ R25, R25, UR7 ;  /* 0x0000000719197c20 */ /* 0x000fe20008410000 */
[----:B------:R-:W-:Y:S01]  /*2fc0*/  FMUL.FTZ R28, R28, UR7 ;  /* 0x000000071c1c7c20 */ /* 0x000fe20008410000 */
[----:B------:R-:W-:Y:S01]  /*2fd0*/  FMUL.FTZ R29, R29, UR7 ;  /* 0x000000071d1d7c20 */ /* 0x000fe20008410000 */
[----:B------:R-:W-:Y:S01]  /*2fe0*/  FMUL.FTZ R32, R32, UR7 ;  /* 0x0000000720207c20 */ /* 0x000fe20008410000 */
[----:B------:R-:W-:Y:S01]  /*2ff0*/  IMAD.U32 R4, RZ, RZ, UR6 ;  /* 0x00000006ff047e24 */ /* 0x000fe2000f8e00ff */
[----:B------:R-:W0:Y:S01]  /*3000*/  MUFU.TANH R24, R24 ;  /* 0x0000001800187308 */ /* 0x000e220000002400 */
[----:B------:R-:W-:Y:S01]  /*3010*/  FMUL.FTZ R26, R26, UR7 ;  /* 0x000000071a1a7c20 */ /* 0x000fe20008410000 */
[----:B------:R-:W-:Y:S01]  /*3020*/  FMUL.FTZ R33, R33, UR7 ;  /* 0x0000000721217c20 */ /* 0x000fe20008410000 */
[----:B------:R-:W-:Y:S01]  /*3030*/  FMUL.FTZ R27, R27, UR7 ;  /* 0x000000071b1b7c20 */ /* 0x000fe20008410000 */
[----:B------:R-:W-:Y:S01]  /*3040*/  IADD3 R3, -R17, 0x40, R4 ;  /* 0x0000004011037810 */ /* 0x000fe20007ffe104 */
[----:B------:R-:W-:Y:S01]  /*3050*/  FMUL.FTZ R36, R36, UR7 ;  /* 0x0000000724247c20 */ /* 0x000fe20008410000 */
[----:B------:R-:W-:Y:S01]  /*3060*/  FMUL.FTZ R30, R30, UR7 ;  /* 0x000000071e1e7c20 */ /* 0x000fe20008410000 */
[----:B------:R-:W-:Y:S01]  /*3070*/  FMUL.FTZ R37, R37, UR7 ;  /* 0x0000000725257c20 */ /* 0x000fe20008410000 */
[----:B------:R-:W3:Y:S01]  /*3080*/  MUFU.TANH R25, R25 ;  /* 0x0000001900197308 */ /* 0x000ee20000002400 */
[----:B------:R-:W-:Y:S01]  /*3090*/  ISETP.GT.AND P5, PT, R3, RZ, PT ;  /* 0x000000ff0300720c */ /* 0x000fe20003fa4270 */
[----:B------:R-:W-:Y:S01]  /*30a0*/  FMUL.FTZ R31, R31, UR7 ;  /* 0x000000071f1f7c20 */ /* 0x000fe20008410000 */
[C---:B------:R-:W-:Y:S01]  /*30b0*/  ISETP.GT.AND P4, PT, R3.reuse, 0x1, PT ;  /* 0x000000010300780c */ /* 0x040fe20003f84270 */
[----:B------:R-:W-:Y:S01]  /*30c0*/  FMUL.FTZ R40, R40, UR7 ;  /* 0x0000000728287c20 */ /* 0x000fe20008410000 */
[C---:B------:R-:W-:Y:S01]  /*30d0*/  ISETP.GT.AND P3, PT, R3.reuse, 0x8, PT ;  /* 0x000000080300780c */ /* 0x040fe20003f64270 */
[----:B------:R-:W-:Y:S01]  /*30e0*/  FMUL.FTZ R34, R34, UR7 ;  /* 0x0000000722227c20 */ /* 0x000fe20008410000 */
[----:B------:R-:W-:Y:S01]  /*30f0*/  ISETP.GT.AND P2, PT, R3, 0x9, PT ;  /* 0x000000090300780c */ /* 0x000fe20003f44270 */
[----:B------:R-:W4:Y:S01]  /*3100*/  MUFU.TANH R28, R28 ;  /* 0x0000001c001c7308 */ /* 0x000f220000002400 */
[----:B0-----:R-:W-:Y:S01]  /*3110*/  FSEL R24, R24, -INF , P5 ;  /* 0xff80000018187808 */ /* 0x001fe20002800000 */
[----:B------:R-:W-:Y:S01]  /*3120*/  FMUL.FTZ R41, R41, UR7 ;  /* 0x0000000729297c20 */ /* 0x000fe20008410000 */
[----:B------:R-:W-:Y:S01]  /*3130*/  ISETP.GT.AND P1, PT, R3, 0x10, PT ;  /* 0x000000100300780c */ /* 0x000fe20003f24270 */
[----:B------:R-:W-:Y:S01]  /*3140*/  FMUL.FTZ R35, R35, UR7 ;  /* 0x0000000723237c20 */ /* 0x000fe20008410000 */
[----:B------:R-:W-:Y:S01]  /*3150*/  ISETP.GT.AND P6, PT, R3, 0x11, PT ;  /* 0x000000110300780c */ /* 0x000fe20003fc4270 */
[----:B------:R-:W-:Y:S01]  /*3160*/  FMUL.FTZ R44, R44, UR7 ;  /* 0x000000072c2c7c20 */ /* 0x000fe20008410000 */
[----:B------:R-:W-:Y:S01]  /*3170*/  FMUL.FTZ R38, R38, UR7 ;  /* 0x0000000726267c20 */ /* 0x000fe20008410000 */
[----:B------:R-:W0:Y:S01]  /*3180*/  MUFU.TANH R29, R29 ;  /* 0x0000001d001d7308 */ /* 0x000e220000002400 */
        /* <DEDUP_REMOVED lines=16> */
[----:B0-----:R-:W-:Y:S01]  /*3290*/  FSEL R29, R29, -INF , P2 ;  /* 0xff8000001d1d7808 */ /* 0x001fe20001000000 */
[----:B------:R-:W-:Y:S01]  /*32a0*/  FMUL.FTZ R50, R50, UR7 ;  /* 0x0000000732327c20 */ /* 0x000fe20008410000 */
[----:B------:R-:W-:Y:S01]  /*32b0*/  FMUL.FTZ R51, R51, UR7 ;  /* 0x0000000733337c20 */ /* 0x000fe20008410000 */
[----:B------:R-:W-:Y:S01]  /*32c0*/  FMUL.FTZ R54, R54, UR7 ;  /* 0x0000000736367c20 */ /* 0x000fe20008410000 */
[----:B------:R-:W-:Y:S01]  /*32d0*/  FMNMX.FTZ R5, R29, R4, !PT ;  /* 0x000000041d057209 */ /* 0x000fe20007810000 */
[----:B------:R-:W-:Y:S01]  /*32e0*/  FMUL.FTZ R55, R55, UR7 ;  /* 0x0000000737377c20 */ /* 0x000fe20008410000 */
[----:B------:R-:W-:Y:S01]  /*32f0*/  ULDC UR20, c[0x0][0x988] ;  /* 0x0002620000147ab9 */ /* 0x000fe20000000800 */
[----:B------:R-:W0:Y:S01]  /*3300*/  MUFU.TANH R33, R33 ;  /* 0x0000002100217308 */ /* 0x000e220000002400 */
[----:B---3--:R-:W-:-:S02]  /*3310*/  FSEL R32, R32, -INF , P1 ;  /* 0xff80000020207808 */ /* 0x008fc40000800000 */
[----:B------:R-:W-:Y:S02]  /*3320*/  R2UR UR6, R7 ;  /* 0x00000000070672ca */ /* 0x000fe400000e0000 */
[----:B------:R-:W-:-:S03]  /*3330*/  FMNMX.FTZ R4, R32, R5, !PT ;  /* 0x0000000520047209 */ /* 0x000fc60007810000 */
[----:B------:R-:W3:Y:S01]  /*3340*/  MUFU.TANH R27, R27 ;  /* 0x0000001b001b7308 */ /* 0x000ee20000002400 */
[----:B----4-:R-:W-:Y:S02]  /*3350*/  FSEL R26, R26, -INF , P5 ;  /* 0xff8000001a1a7808 */ /* 0x010fe40002800000 */
[----:B------:R-:W-:-:S05]  /*3360*/  ISETP.GT.AND P5, PT, R3, 0x18, PT ;  /* 0x000000180300780c */ /* 0x000fca0003fa4270 */
[----:B------:R-:W4:Y:S01]  /*3370*/  MUFU.TANH R36, R36 ;  /* 0x0000002400247308 */ /* 0x000f220000002400 */
[----:B0-----:R-:W-:Y:S01]  /*3380*/  FSEL R33, R33, -INF , P6 ;  /* 0xff80000021217808 */ /* 0x001fe20003000000 */
[----:B------:R-:W-:-:S03]  /*3390*/  UIADD3 UR6, UR6, 0x28c40, URZ ;  /* 0x00028c4006067890 */ /* 0x000fc6000fffe03f */
[----:B------:R-:W-:Y:S01]  /*33a0*/  FMNMX.FTZ R5, R33, R4, !PT ;  /* 0x0000000421057209 */ /* 0x000fe20007810000 */
[----:B------:R-:W-:Y:S02]  /*33b0*/  UPRMT UR6, UR39, 0x654, UR6 ;  /* 0x0000065427067896 */ /* 0x000fe40008000006 */
[----:B------:R-:W0:Y:S01]  /*33c0*/  MUFU.TANH R30, R30 ;  /* 0x0000001e001e7308 */ /* 0x000e220000002400 */
[----:B---3--:R-:W-:Y:S02]  /*33d0*/  FSEL R27, R27, -INF , P4 ;  /* 0xff8000001b1b7808 */ /* 0x008fe40002000000 */
[----:B------:R-:W-:-:S04]  /*33e0*/  ISETP.GT.AND P4, PT, R3, 0x19, PT ;  /* 0x000000190300780c */ /* 0x000fc80003f84270 */
[----:B------:R-:W-:Y:S01]  /*33f0*/  SYNCS.ARRIVE.TRANS64.RED.A1T0 RZ, [UR6], RZ ;  /* 0x000000ffffff79a7 */ /* 0x000fe20008100406 */
[----:B------:R-:W3:Y:S01]  /*3400*/  MUFU.TANH R37, R37 ;  /* 0x0000002500257308 */ /* 0x000ee20000002400 */
[----:B----4-:R-:W-:-:S04]  /*3410*/  FSEL R36, R36, -INF , P5 ;  /* 0xff80000024247808 */ /* 0x010fc80002800000 */
[----:B------:R-:W-:-:S03]  /*3420*/  FMNMX.FTZ R4, R36, R5, !PT ;  /* 0x0000000524047209 */ /* 0x000fc60007810000 */
[----:B------:R-:W4:Y:S01]  /*3430*/  MUFU.TANH R31, R31 ;  /* 0x0000001f001f7308 */ /* 0x000f220000002400 */
[----:B0-----:R-:W-:Y:S02]  /*3440*/  FSEL R30, R30, -INF , P3 ;  /* 0xff8000001e1e7808 */ /* 0x001fe40001800000 */
[----:B------:R-:W-:-:S05]  /*3450*/  ISETP.GT.AND P3, PT, R3, 0x20, PT ;  /* 0x000000200300780c */ /* 0x000fca0003f64270 */
[----:B------:R-:W0:Y:S01]  /*3460*/  MUFU.TANH R40, R40 ;  /* 0x0000002800287308 */ /* 0x000e220000002400 */
[----:B---3--:R-:W-:-:S04]  /*3470*/  FSEL R37, R37, -INF , P4 ;  /* 0xff80000025257808 */ /* 0x008fc80002000000 */
[----:B------:R-:W-:-:S03]  /*3480*/  FMNMX.FTZ R5, R37, R4, !PT ;  /* 0x0000000425057209 */ /* 0x000fc60007810000 */
[----:B------:R-:W3:Y:S01]  /*3490*/  MUFU.TANH R34, R34 ;  /* 0x0000002200227308 */ /* 0x000ee20000002400 */
[----:B----4-:R-:W-:Y:S02]  /*34a0*/  FSEL R31, R31, -INF , P2 ;  /* 0xff8000001f1f7808 */ /* 0x010fe40001000000 */
[----:B------:R-:W-:-:S05]  /*34b0*/  ISETP.GT.AND P2, PT, R3, 0x21, PT ;  /* 0x000000210300780c */ /* 0x000fca0003f44270 */
[----:B------:R-:W4:Y:S01]  /*34c0*/  MUFU.TANH R41, R41 ;  /* 0x0000002900297308 */ /* 0x000f220000002400 */
[----:B0-----:R-:W-:-:S04]  /*34d0*/  FSEL R40, R40, -INF , P3 ;  /* 0xff80000028287808 */ /* 0x001fc80001800000 */
[----:B------:R-:W-:-:S03]  /*34e0*/  FMNMX.FTZ R4, R40, R5, !PT ;  /* 0x0000000528047209 */ /* 0x000fc60007810000 */
[----:B------:R-:W0:Y:S01]  /*34f0*/  MUFU.TANH R35, R35 ;  /* 0x0000002300237308 */ /* 0x000e220000002400 */
[----:B---3--:R-:W-:Y:S02]  /*3500*/  FSEL R34, R34, -INF , P1 ;  /* 0xff80000022227808 */ /* 0x008fe40000800000 */
[----:B------:R-:W-:-:S05]  /*3510*/  ISETP.GT.AND P1, PT, R3, 0x28, PT ;  /* 0x000000280300780c */ /* 0x000fca0003f24270 */
        /* <DEDUP_REMOVED lines=25> */
[----:B---3--:R-:W-:-:S07]  /*36b0*/  FSEL R49, R49, -INF , P4 ;  /* 0xff80000031317808 */ /* 0x008fce0002000000 */
[----:B------:R-:W3:Y:S01]  /*36c0*/  MUFU.TANH R53, R53 ;  /* 0x0000003500357308 */ /* 0x000ee20000002400 */
[----:B----4-:R-:W-:Y:S02]  /*36d0*/  FSEL R43, R43, -INF , P2 ;  /* 0xff8000002b2b7808 */ /* 0x010fe40001000000 */
[----:B------:R-:W-:Y:S02]  /*36e0*/  ISETP.GT.AND P2, PT, R3, 0x39, PT ;  /* 0x000000390300780c */ /* 0x000fe40003f44270 */
[----:B------:R-:W-:-:S03]  /*36f0*/  FMNMX.FTZ R3, R49, R4, !PT ;  /* 0x0000000431037209 */ /* 0x000fc60007810000 */
[----:B------:R-:W4:Y:S01]  /*3700*/  MUFU.TANH R46, R46 ;  /* 0x0000002e002e7308 */ /* 0x000f220000002400 */
[----:B0-----:R-:W-:-:S04]  /*3710*/  FSEL R52, R52, -INF , P3 ;  /* 0xff80000034347808 */ /* 0x001fc80001800000 */
[----:B------:R-:W-:Y:S02]  /*3720*/  FMNMX.FTZ R4, R52, R3, !PT ;  /* 0x0000000334047209 */ /* 0x000fe40007810000 */
[----:B------:R-:W-:Y:S01]  /*3730*/  FMNMX.FTZ R3, R26, R27, !PT ;  /* 0x0000001b1a037209 */ /* 0x000fe20007810000 */
[----:B------:R-:W0:Y:S01]  /*3740*/  MUFU.TANH R47, R47 ;  /* 0x0000002f002f7308 */ /* 0x000e220000002400 */
[----:B---3--:R-:W-:-:S04]  /*3750*/  FSEL R53, R53, -INF , P2 ;  /* 0xff80000035357808 */ /* 0x008fc80001000000 */
[----:B------:R-:W-:-:S03]  /*3760*/  FMNMX.FTZ R5, R53, R4, !PT ;  /* 0x0000000435057209 */ /* 0x000fc60007810000 */
[----:B------:R-:W3:Y:S01]  /*3770*/  MUFU.TANH R50, R50 ;  /* 0x0000003200327308 */ /* 0x000ee20000002400 */
[----:B----4-:R-:W-:Y:S01]  /*3780*/  FSEL R46, R46, -INF , P1 ;  /* 0xff8000002e2e7808 */ /* 0x010fe20000800000 */
[----:B------:R-:W4:Y:S06]  /*3790*/  SHFL.BFLY PT, R4, R5, 0x2, 0x1f ;  /* 0x0c401f0005047f89 */ /* 0x000f2c00000e0000 */
[----:B------:R-:W5:Y:S01]  /*37a0*/  MUFU.TANH R51, R51 ;  /* 0x0000003300337308 */ /* 0x000f620000002400 */
[----:B0-----:R-:W-:-:S07]  /*37b0*/  FSEL R47, R47, -INF , P6 ;  /* 0xff8000002f2f7808 */ /* 0x001fce0003000000 */
[----:B------:R-:W0:Y:S01]  /*37c0*/  MUFU.TANH R54, R54 ;  /* 0x0000003600367308 */ /* 0x000e220000002400 */
[----:B---3--:R-:W-:-:S07]  /*37d0*/  FSEL R50, R50, -INF , P5 ;  /* 0xff80000032327808 */ /* 0x008fce0002800000 */
[----:B------:R-:W3:Y:S01]  /*37e0*/  MUFU.TANH R55, R55 ;  /* 0x0000003700377308 */ /* 0x000ee20000002400 */
[----:B-----5:R-:W-:Y:S02]  /*37f0*/  FSEL R51, R51, -INF , P4 ;  /* 0xff80000033337808 */ /* 0x020fe40002000000 */
[----:B----4-:R-:W-:Y:S02]  /*3800*/  FMNMX.FTZ R9, R5, R4, !PT ;  /* 0x0000000405097209 */ /* 0x010fe40007810000 */
[----:B------:R-:W-:-:S03]  /*3810*/  FMNMX.FTZ R4, R30, R3, !PT ;  /* 0x000000031e047209 */ /* 0x000fc60007810000 */
[----:B------:R-:W4:Y:S01]  /*3820*/  SHFL.BFLY PT, R10, R9, 0x1, 0x1f ;  /* 0x0c201f00090a7f89 */ /* 0x000f2200000e0000 */
[----:B------:R-:W-:Y:S02]  /*3830*/  FMNMX.FTZ R3, R31, R4, !PT ;  /* 0x000000041f037209 */ /* 0x000fe40007810000 */
[----:B0-----:R-:W-:Y:S02]  /*3840*/  FSEL R54, R54, -INF , P3 ;  /* 0xff80000036367808 */ /* 0x001fe40001800000 */
[----:B------:R-:W-:-:S04]  /*3850*/  FMNMX.FTZ R4, R34, R3, !PT ;  /* 0x0000000322047209 */ /* 0x000fc80007810000 */
[----:B------:R-:W-:Y:S02]  /*3860*/  FMNMX.FTZ R3, R35, R4, !PT ;  /* 0x0000000423037209 */ /* 0x000fe40007810000 */
[----:B---3--:R-:W-:Y:S02]  /*3870*/  FSEL R55, R55, -INF , P2 ;  /* 0xff80000037377808 */ /* 0x008fe40001000000 */
[----:B------:R-:W-:-:S04]  /*3880*/  FMNMX.FTZ R6, R38, R3, !PT ;  /* 0x0000000326067209 */ /* 0x000fc80007810000 */
[----:B------:R-:W-:-:S04]  /*3890*/  FMNMX.FTZ R3, R39, R6, !PT ;  /* 0x0000000627037209 */ /* 0x000fc80007810000 */
[----:B------:R-:W-:Y:S02]  /*38a0*/  FMNMX.FTZ R6, R42, R3, !PT ;  /* 0x000000032a067209 */ /* 0x000fe40007810000 */
[----:B----4-:R-:W-:Y:S02]  /*38b0*/  FMNMX.FTZ R4, R9, R10, !PT ;  /* 0x0000000a09047209 */ /* 0x010fe40007810000 */
[----:B------:R-:W-:Y:S01]  /*38c0*/  FMNMX.FTZ R3, R43, R6, !PT ;  /* 0x000000062b037209 */ /* 0x000fe20007810000 */
[----:B------:R-:W-:Y:S01]  /*38d0*/  BAR.SYNC.DEFER_BLOCKING 0xf, 0x100 ;  /* 0x03c4000000007b1d */ /* 0x000fe20000010000 */
[C---:B------:R-:W-:Y:S01]  /*38e0*/  FSETP.NEU.FTZ.AND P1, PT, R4.reuse, -INF , PT ;  /* 0xff8000000400780b */ /* 0x040fe20003f3d000 */
[----:B------:R-:W-:Y:S01]  /*38f0*/  FMUL.FTZ R5, R4, UR20 ;  /* 0x0000001404057c20 */ /* 0x000fe20008410000 */
[----:B------:R-:W-:-:S04]  /*3900*/  FMNMX.FTZ R6, R46, R3, !PT ;  /* 0x000000032e067209 */ /* 0x000fc80007810000 */
[----:B------:R-:W-:Y:S02]  /*3910*/  FMNMX.FTZ R3, R47, R6, !PT ;  /* 0x000000062f037209 */ /* 0x000fe40007810000 */
[----:B------:R-:W-:Y:S02]  /*3920*/  FSEL R9, R5, RZ, P1 ;  /* 0x000000ff05097208 */ /* 0x000fe40000800000 */
[----:B------:R-:W-:-:S03]  /*3930*/  FMNMX.FTZ R6, R50, R3, !PT ;  /* 0x0000000332067209 */ /* 0x000fc60007810000 */
[--C-:B------:R-:W-:Y:S01]  /*3940*/  FFMA.FTZ R24, R24, UR20, -R9.reuse ;  /* 0x0000001418187c23 */ /* 0x100fe20008010809 */
[----:B------:R-:W-:Y:S01]  /*3950*/  FMNMX.FTZ R3, R51, R6, !PT ;  /* 0x0000000633037209 */ /* 0x000fe20007810000 */
[--C-:B------:R-:W-:Y:S01]  /*3960*/  FFMA.FTZ R25, R25, UR20, -R9.reuse ;  /* 0x0000001419197c23 */ /* 0x100fe20008010809 */
[--C-:B------:R-:W-:Y:S01]  /*3970*/  FFMA.FTZ R28, R28, UR20, -R9.reuse ;  /* 0x000000141c1c7c23 */ /* 0x100fe20008010809 */
[--C-:B------:R-:W-:Y:S01]  /*3980*/  FFMA.FTZ R29, R29, UR20, -R9.reuse ;  /* 0x000000141d1d7c23 */ /* 0x100fe20008010809 */
[----:B------:R-:W-:Y:S01]  /*3990*/  FMNMX.FTZ R6, R54, R3, !PT ;  /* 0x0000000336067209 */ /* 0x000fe20007810000 */
[----:B------:R-:W-:Y:S01]  /*39a0*/  MUFU.EX2 R24, R24 ;  /* 0x0000001800187308 */ /* 0x000fe20000000800 */
[--C-:B------:R-:W-:Y:S01]  /*39b0*/  FFMA.FTZ R32, R32, UR20, -R9.reuse ;  /* 0x0000001420207c23 */ /* 0x100fe20008010809 */
[--C-:B------:R-:W-:Y:S01]  /*39c0*/  FFMA.FTZ R33, R33, UR20, -R9.reuse ;  /* 0x0000001421217c23 */ /* 0x100fe20008010809 */
[----:B------:R-:W-:Y:S01]  /*39d0*/  FMNMX.FTZ R6, R55, R6, !PT ;  /* 0x0000000637067209 */ /* 0x000fe20007810000 */
[--C-:B------:R-:W-:Y:S01]  /*39e0*/  FFMA.FTZ R36, R36, UR20, -R9.reuse ;  /* 0x0000001424247c23 */ /* 0x100fe20008010809 */
[--C-:B------:R-:W-:Y:S01]  /*39f0*/  FFMA.FTZ R37, R37, UR20, -R9.reuse ;  /* 0x0000001425257c23 */ /* 0x100fe20008010809 */
[--C-:B------:R-:W-:Y:S01]  /*3a00*/  FFMA.FTZ R40, R40, UR20, -R9.reuse ;  /* 0x0000001428287c23 */ /* 0x100fe20008010809 */
[--C-:B------:R-:W-:Y:S01]  /*3a10*/  FFMA.FTZ R41, R41, UR20, -R9.reuse ;  /* 0x0000001429297c23 */ /* 0x100fe20008010809 */
[----:B------:R-:W0:Y:S01]  /*3a20*/  SHFL.BFLY PT, R3, R6, 0x2, 0x1f ;  /* 0x0c401f0006037f89 */ /* 0x000e2200000e0000 */
[----:B------:R-:W3:Y:S01]  /*3a30*/  MUFU.EX2 R25, R25 ;  /* 0x0000001900197308 */ /* 0x000ee20000000800 */
[--C-:B------:R-:W-:Y:S01]  /*3a40*/  FFMA.FTZ R44, R44, UR20, -R9.reuse ;  /* 0x000000142c2c7c23 */ /* 0x100fe20008010809 */
[--C-:B------:R-:W-:Y:S01]  /*3a50*/  FFMA.FTZ R45, R45, UR20, -R9.reuse ;  /* 0x000000142d2d7c23 */ /* 0x100fe20008010809 */
[--C-:B------:R-:W-:Y:S01]  /*3a60*/  FFMA.FTZ R48, R48, UR20, -R9.reuse ;  /* 0x0000001430307c23 */ /* 0x100fe20008010809 */
[--C-:B------:R-:W-:Y:S01]  /*3a70*/  FFMA.FTZ R49, R49, UR20, -R9.reuse ;  /* 0x0000001431317c23 */ /* 0x100fe20008010809 */
[--C-:B------:R-:W-:Y:S01]  /*3a80*/  FFMA.FTZ R52, R52, UR20, -R9.reuse ;  /* 0x0000001434347c23 */ /* 0x100fe20008010809 */
[----:B------:R-:W-:-:S02]  /*3a90*/  FFMA.FTZ R9, R53, UR20, -R9 ;  /* 0x0000001435097c23 */ /* 0x000fc40008010809 */
[----:B------:R-:W-:Y:S08]  /*3aa0*/  MUFU.EX2 R28, R28 ;  /* 0x0000001c001c7308 */ /* 0x000ff00000000800 */
[----:B------:R-:W4:Y:S01]  /*3ab0*/  MUFU.EX2 R29, R29 ;  /* 0x0000001d001d7308 */ /* 0x000f220000000800 */
[----:B---3--:R-:W-:Y:S01]  /*3ac0*/  FADD.FTZ R11, R24, R25 ;  /* 0x00000019180b7221 */ /* 0x008fe20000010000 */
[----:B------:R-:W-:-:S02]  /*3ad0*/  F2FP.BF16.F32.PACK_AB R152, R25, R24 ;  /* 0x000000181998723e */ /* 0x000fc400000010ff */
[----:B0-----:R-:W-:-:S04]  /*3ae0*/  FMNMX.FTZ R3, R6, R3, !PT ;  /* 0x0000000306037209 */ /* 0x001fc80007810000 */
[----:B------:R-:W-:Y:S01]  /*3af0*/  MUFU.EX2 R32, R32 ;  /* 0x0000002000207308 */ /* 0x000fe20000000800 */
[----:B------:R-:W0:Y:S07]  /*3b00*/  SHFL.BFLY PT, R6, R3, 0x1, 0x1f ;  /* 0x0c201f0003067f89 */ /* 0x000e2e00000e0000 */
[----:B------:R-:W3:Y:S01]  /*3b10*/  MUFU.EX2 R33, R33 ;  /* 0x0000002100217308 */ /* 0x000ee20000000800 */
[----:B----4-:R-:W-:-:S07]  /*3b20*/  F2FP.BF16.F32.PACK_AB R154, R29, R28 ;  /* 0x0000001c1d9a723e */ /* 0x010fce00000010ff */
[----:B------:R-:W-:Y:S08]  /*3b30*/  MUFU.EX2 R36, R36 ;  /* 0x0000002400247308 */ /* 0x000ff00000000800 */
[----:B------:R-:W4:Y:S01]  /*3b40*/  MUFU.EX2 R37, R37 ;  /* 0x0000002500257308 */ /* 0x000f220000000800 */
[----:B---3--:R-:W-:Y:S02]  /*3b50*/  F2FP.BF16.F32.PACK_AB R156, R33, R32 ;  /* 0x00000020219c723e */ /* 0x008fe400000010ff */
[----:B0-----:R-:W-:Y:S01]  /*3b60*/  FMNMX.FTZ R5, R3, R6, !PT ;  /* 0x0000000603057209 */ /* 0x001fe20007810000 */
[----:B------:R-:W-:-:S03]  /*3b70*/  FADD.FTZ R6, R28, R11 ;  /* 0x0000000b1c067221 */ /* 0x000fc60000010000 */
[C---:B------:R-:W-:Y:S01]  /*3b80*/  FSETP.NEU.FTZ.AND P1, PT, R5.reuse, -INF , PT ;  /* 0xff8000000500780b */ /* 0x040fe20003f3d000 */
[----:B------:R-:W-:Y:S01]  /*3b90*/  FMUL.FTZ R3, R5, UR20 ;  /* 0x0000001405037c20 */ /* 0x000fe20008410000 */
[----:B------:R-:W-:Y:S01]  /*3ba0*/  FADD.FTZ R13, R29, R6 ;  /* 0x000000061d0d7221 */ /* 0x000fe20000010000 */
[----:B------:R-:W0:Y:S03]  /*3bb0*/  MUFU.EX2 R40, R40 ;  /* 0x0000002800287308 */ /* 0x000e260000000800 */
[----:B------:R-:W-:Y:S01]  /*3bc0*/  FSEL R3, R3, RZ, P1 ;  /* 0x000000ff03037208 */ /* 0x000fe20000800000 */
[----:B------:R-:W-:Y:S01]  /*3bd0*/  FADD.FTZ R10, R32, R13 ;  /* 0x0000000d200a7221 */ /* 0x000fe20000010000 */
[----:B----4-:R-:W-:-:S03]  /*3be0*/  F2FP.BF16.F32.PACK_AB R158, R37, R36 ;  /* 0x00000024259e723e */ /* 0x010fc600000010ff */
[--C-:B------:R-:W-:Y:S01]  /*3bf0*/  FFMA.FTZ R26, R26, UR20, -R3.reuse ;  /* 0x000000141a1a7c23 */ /* 0x100fe20008010803 */
[--C-:B------:R-:W-:Y:S01]  /*3c00*/  FFMA.FTZ R27, R27, UR20, -R3.reuse ;  /* 0x000000141b1b7c23 */ /* 0x100fe20008010803 */
[--C-:B------:R-:W-:Y:S01]  /*3c10*/  FFMA.FTZ R30, R30, UR20, -R3.reuse ;  /* 0x000000141e1e7c23 */ /* 0x100fe20008010803 */
[--C-:B------:R-:W-:Y:S01]  /*3c20*/  FFMA.FTZ R31, R31, UR20, -R3.reuse ;  /* 0x000000141f1f7c23 */ /* 0x100fe20008010803 */
[--C-:B------:R-:W-:Y:S01]  /*3c30*/  FFMA.FTZ R34, R34, UR20, -R3.reuse ;  /* 0x0000001422227c23 */ /* 0x100fe20008010803 */
[--C-:B------:R-:W-:Y:S01]  /*3c40*/  FFMA.FTZ R35, R35, UR20, -R3.reuse ;  /* 0x0000001423237c23 */ /* 0x100fe20008010803 */
[----:B------:R-:W-:Y:S01]  /*3c50*/  MUFU.EX2 R26, R26 ;  /* 0x0000001a001a7308 */ /* 0x000fe20000000800 */
[--C-:B------:R-:W-:Y:S01]  /*3c60*/  FFMA.FTZ R38, R38, UR20, -R3.reuse ;  /* 0x0000001426267c23 */ /* 0x100fe20008010803 */
[--C-:B------:R-:W-:Y:S01]  /*3c70*/  FFMA.FTZ R39, R39, UR20, -R3.reuse ;  /* 0x0000001427277c23 */ /* 0x100fe20008010803 */
[--C-:B------:R-:W-:Y:S01]  /*3c80*/  FFMA.FTZ R42, R42, UR20, -R3.reuse ;  /* 0x000000142a2a7c23 */ /* 0x100fe20008010803 */
[--C-:B------:R-:W-:Y:S01]  /*3c90*/  FFMA.FTZ R43, R43, UR20, -R3.reuse ;  /* 0x000000142b2b7c23 */ /* 0x100fe20008010803 */
[--C-:B------:R-:W-:Y:S01]  /*3ca0*/  FFMA.FTZ R46, R46, UR20, -R3.reuse ;  /* 0x000000142e2e7c23 */ /* 0x100fe20008010803 */
[--C-:B------:R-:W-:Y:S01]  /*3cb0*/  FFMA.FTZ R47, R47, UR20, -R3.reuse ;  /* 0x000000142f2f7c23 */ /* 0x100fe20008010803 */
[----:B------:R-:W-:Y:S01]  /*3cc0*/  FADD.FTZ R13, R33, R10 ;  /* 0x0000000a210d7221 */ /* 0x000fe20000010000 */
[----:B------:R-:W3:Y:S01]  /*3cd0*/  MUFU.EX2 R27, R27 ;  /* 0x0000001b001b7308 */ /* 0x000ee20000000800 */
[--C-:B------:R-:W-:Y:S01]  /*3ce0*/  FFMA.FTZ R50, R50, UR20, -R3.reuse ;  /* 0x0000001432327c23 */ /* 0x100fe20008010803 */
[----:B------:R-:W-:Y:S01]  /*3cf0*/  FFMA.FTZ R51, R51, UR20, -R3 ;  /* 0x0000001433337c23 */ /* 0x000fe20008010803 */
[----:B------:R-:W-:Y:S01]  /*3d00*/  FADD.FTZ R10, R36, R13 ;  /* 0x0000000d240a7221 */ /* 0x000fe20000010000 */
[--C-:B------:R-:W-:Y:S01]  /*3d10*/  FFMA.FTZ R54, R54, UR20, -R3.reuse ;  /* 0x0000001436367c23 */ /* 0x100fe20008010803 */
[----:B------:R-:W-:-:S02]  /*3d20*/  FFMA.FTZ R3, R55, UR20, -R3 ;  /* 0x0000001437037c23 */ /* 0x000fc40008010803 */
[----:B------:R-:W-:Y:S01]  /*3d30*/  FADD.FTZ R13, R37, R10 ;  /* 0x0000000a250d7221 */ /* 0x000fe20000010000 */
[----:B------:R-:W4:Y:S03]  /*3d40*/  MUFU.EX2 R30, R30 ;  /* 0x0000001e001e7308 */ /* 0x000f260000000800 */
[----:B0-----:R-:W-:-:S05]  /*3d50*/  FADD.FTZ R10, R40, R13 ;  /* 0x0000000d280a7221 */ /* 0x001fca0000010000 */
[----:B------:R-:W0:Y:S01]  /*3d60*/  MUFU.EX2 R31, R31 ;  /* 0x0000001f001f7308 */ /* 0x000e220000000800 */
[----:B---3--:R-:W-:Y:S01]  /*3d70*/  FADD.FTZ R11, R26, R27 ;  /* 0x0000001b1a0b7221 */ /* 0x008fe20000010000 */
[----:B------:R-:W-:-:S06]  /*3d80*/  F2FP.BF16.F32.PACK_AB R153, R27, R26 ;  /* 0x0000001a1b99723e */ /* 0x000fcc00000010ff */
[----:B------:R-:W3:Y:S01]  /*3d90*/  MUFU.EX2 R34, R34 ;  /* 0x0000002200227308 */ /* 0x000ee20000000800 */
[----:B----4-:R-:W-:-:S07]  /*3da0*/  FADD.FTZ R6, R30, R11 ;  /* 0x0000000b1e067221 */ /* 0x010fce0000010000 */
[----:B------:R-:W4:Y:S01]  /*3db0*/  MUFU.EX2 R35, R35 ;  /* 0x0000002300237308 */ /* 0x000f220000000800 */
[C---:B0-----:R-:W-:Y:S01]  /*3dc0*/  FADD.FTZ R11, R31.reuse, R6 ;  /* 0x000000061f0b7221 */ /* 0x041fe20000010000 */
[----:B------:R-:W-:-:S05]  /*3dd0*/  F2FP.BF16.F32.PACK_AB R155, R31, R30 ;  /* 0x0000001e1f9b723e */ /* 0x000fca00000010ff */
[----:B------:R0:W-:Y:S01]  /*3de0*/  STSM.16.M88.4 [R22+0x26800], R152 ;  /* 0x0268009816007844 */ /* 0x0001e20000000200 */
[----:B------:R-:W5:Y:S01]  /*3df0*/  MUFU.EX2 R38, R38 ;  /* 0x0000002600267308 */ /* 0x000f620000000800 */
[----:B---3--:R-:W-:-:S07]  /*3e00*/  FADD.FTZ R6, R34, R11 ;  /* 0x0000000b22067221 */ /* 0x008fce0000010000 */
[----:B------:R-:W3:Y:S01]  /*3e10*/  MUFU.EX2 R39, R39 ;  /* 0x0000002700277308 */ /* 0x000ee20000000800 */
[C---:B----4-:R-:W-:Y:S01]  /*3e20*/  FADD.FTZ R11, R35.reuse, R6 ;  /* 0x00000006230b7221 */ /* 0x050fe20000010000 */
[----:B------:R-:W-:-:S06]  /*3e30*/  F2FP.BF16.F32.PACK_AB R157, R35, R34 ;  /* 0x00000022239d723e */ /* 0x000fcc00000010ff */
[----:B------:R-:W4:Y:S01]  /*3e40*/  MUFU.EX2 R42, R42 ;  /* 0x0000002a002a7308 */ /* 0x000f220000000800 */
[----:B-----5:R-:W-:-:S07]  /*3e50*/  FADD.FTZ R6, R38, R11 ;  /* 0x0000000b26067221 */ /* 0x020fce0000010000 */
[----:B------:R-:W5:Y:S01]  /*3e60*/  MUFU.EX2 R41, R41 ;  /* 0x0000002900297308 */ /* 0x000f620000000800 */
[C---:B---3--:R-:W-:Y:S01]  /*3e70*/  FADD.FTZ R11, R39.reuse, R6 ;  /* 0x00000006270b7221 */ /* 0x048fe20000010000 */
[----:B------:R-:W-:-:S05]  /*3e80*/  F2FP.BF16.F32.PACK_AB R159, R39, R38 ;  /* 0x00000026279f723e */ /* 0x000fca00000010ff */
[----:B------:R0:W-:Y:S01]  /*3e90*/  STSM.16.M88.4 [R184], R156 ;  /* 0x0000009cb8007844 */ /* 0x0001e20000000200 */
[----:B------:R-:W3:Y:S01]  /*3ea0*/  MUFU.EX2 R43, R43 ;  /* 0x0000002b002b7308 */ /* 0x000ee20000000800 */
[----:B----4-:R-:W-:-:S07]  /*3eb0*/  FADD.FTZ R6, R42, R11 ;  /* 0x0000000b2a067221 */ /* 0x010fce0000010000 */
[----:B------:R-:W4:Y:S01]  /*3ec0*/  MUFU.EX2 R44, R44 ;  /* 0x0000002c002c7308 */ /* 0x000f220000000800 */
[C---:B-----5:R-:W-:Y:S01]  /*3ed0*/  FADD.FTZ R13, R41.reuse, R10 ;  /* 0x0000000a290d7221 */ /* 0x060fe20000010000 */
[----:B------:R-:W-:-:S06]  /*3ee0*/  F2FP.BF16.F32.PACK_AB R160, R41, R40 ;  /* 0x0000002829a0723e */ /* 0x000fcc00000010ff */
[----:B------:R-:W5:Y:S01]  /*3ef0*/  MUFU.EX2 R46, R46 ;  /* 0x0000002e002e7308 */ /* 0x000f620000000800 */
[C---:B---3--:R-:W-:Y:S01]  /*3f00*/  FADD.FTZ R11, R43.reuse, R6 ;  /* 0x000000062b0b7221 */ /* 0x048fe20000010000 */
[----:B------:R-:W-:-:S06]  /*3f10*/  F2FP.BF16.F32.PACK_AB R161, R43, R42 ;  /* 0x0000002a2ba1723e */ /* 0x000fcc00000010ff */
[----:B------:R-:W3:Y:S01]  /*3f20*/  MUFU.EX2 R45, R45 ;  /* 0x0000002d002d7308 */ /* 0x000ee20000000800 */
[----:B----4-:R-:W-:-:S07]  /*3f30*/  FADD.FTZ R6, R44, R13 ;  /* 0x0000000d2c067221 */ /* 0x010fce0000010000 */
[----:B------:R-:W4:Y:S01]  /*3f40*/  MUFU.EX2 R47, R47 ;  /* 0x0000002f002f7308 */ /* 0x000f220000000800 */
[----:B-----5:R-:W-:-:S07]  /*3f50*/  FADD.FTZ R10, R46, R11 ;  /* 0x0000000b2e0a7221 */ /* 0x020fce0000010000 */
[----:B------:R-:W-:Y:S01]  /*3f60*/  MUFU.EX2 R48, R48 ;  /* 0x0000003000307308 */ /* 0x000fe20000000800 */
[C---:B---3--:R-:W-:Y:S01]  /*3f70*/  F2FP.BF16.F32.PACK_AB R162, R45.reuse, R44 ;  /* 0x0000002c2da2723e */ /* 0x048fe200000010ff */
[----:B------:R-:W-:-:S06]  /*3f80*/  FADD.FTZ R45, R45, R6 ;  /* 0x000000062d2d7221 */ /* 0x000fcc0000010000 */
[----:B------:R-:W3:Y:S01]  /*3f90*/  MUFU.EX2 R49, R49 ;  /* 0x0000003100317308 */ /* 0x000ee20000000800 */
[C---:B----4-:R-:W-:Y:S01]  /*3fa0*/  F2FP.BF16.F32.PACK_AB R163, R47.reuse, R46 ;  /* 0x0000002e2fa3723e */ /* 0x050fe200000010ff */
[----:B------:R-:W-:-:S04]  /*3fb0*/  FADD.FTZ R47, R47, R10 ;  /* 0x0000000a2f2f7221 */ /* 0x000fc80000010000 */
[----:B------:R0:W-:Y:S02]  /*3fc0*/  STSM.16.M88.4 [R19], R160 ;  /* 0x000000a013007844 */ /* 0x0001e40000000200 */
[----:B------:R-:W-:Y:S08]  /*3fd0*/  MUFU.EX2 R50, R50 ;  /* 0x0000003200327308 */ /* 0x000ff00000000800 */
[----:B------:R-:W4:Y:S01]  /*3fe0*/  MUFU.EX2 R51, R51 ;  /* 0x0000003300337308 */ /* 0x000f220000000800 */
[----:B---3--:R-:W-:Y:S01]  /*3ff0*/  F2FP.BF16.F32.PACK_AB R164, R49, R48 ;  /* 0x0000003031a4723e */ /* 0x008fe200000010ff */
[----:B------:R-:W-:-:S04]  /*4000*/  FADD.FTZ R48, R48, R45 ;  /* 0x0000002d30307221 */ /* 0x000fc80000010000 */
[----:B------:R-:W-:Y:S02]  /*4010*/  FADD.FTZ R49, R49, R48 ;  /* 0x0000003031317221 */ /* 0x000fe40000010000 */
[----:B------:R-:W3:Y:S08]  /*4020*/  MUFU.EX2 R52, R52 ;  /* 0x0000003400347308 */ /* 0x000ef00000000800 */
[----:B------:R-:W5:Y:S01]  /*4030*/  MUFU.EX2 R9, R9 ;  /* 0x0000000900097308 */ /* 0x000f620000000800 */
[----:B----4-:R-:W-:Y:S01]  /*4040*/  F2FP.BF16.F32.PACK_AB R165, R51, R50 ;  /* 0x0000003233a5723e */ /* 0x010fe200000010ff */
[----:B------:R-:W-:-:S04]  /*4050*/  FADD.FTZ R50, R50, R47 ;  /* 0x0000002f32327221 */ /* 0x000fc80000010000 */
[----:B------:R-:W-:Y:S02]  /*4060*/  FADD.FTZ R51, R51, R50 ;  /* 0x0000003233337221 */ /* 0x000fe40000010000 */
[----:B------:R-:W-:Y:S01]  /*4070*/  MUFU.EX2 R54, R54 ;  /* 0x0000003600367308 */ /* 0x000fe20000000800 */
[----:B---3--:R-:W-:-:S07]  /*4080*/  FADD.FTZ R6, R52, R49 ;  /* 0x0000003134067221 */ /* 0x008fce0000010000 */
[----:B------:R-:W3:Y:S01]  /*4090*/  MUFU.EX2 R3, R3 ;  /* 0x0000000300037308 */ /* 0x000ee20000000800 */
[C---:B-----5:R-:W-:Y:S01]  /*40a0*/  F2FP.BF16.F32.PACK_AB R166, R9.reuse, R52 ;  /* 0x0000003409a6723e */ /* 0x060fe200000010ff */
[----:B------:R-:W-:Y:S01]  /*40b0*/  FADD.FTZ R6, R9, R6 ;  /* 0x0000000609067221 */ /* 0x000fe20000010000 */
[----:B---3--:R-:W-:Y:S01]  /*40c0*/  F2FP.BF16.F32.PACK_AB R167, R3, R54 ;  /* 0x0000003603a7723e */ /* 0x008fe200000010ff */
[----:B------:R-:W-:-:S04]  /*40d0*/  FADD.FTZ R54, R54, R51 ;  /* 0x0000003336367221 */ /* 0x000fc80000010000 */
[----:B------:R0:W-:Y:S01]  /*40e0*/  STSM.16.M88.4 [R23], R164 ;  /* 0x000000a417007844 */ /* 0x0001e20000000200 */
[----:B------:R-:W-:Y:S01]  /*40f0*/  FADD.FTZ R3, R3, R54 ;  /* 0x0000003603037221 */ /* 0x000fe20000010000 */
[----:B------:R-:W-:Y:S06]  /*4100*/  @!P0 BRA `(.L_x_3252) ;  /* 0x0000000000048947 */ /* 0x000fec0003800000 */
[----:B------:R-:W-:Y:S01]  /*4110*/  BPT.TRAP 0x1 ;  /* 0x000000040000795c */ /* 0x000fe20000300000 */
.L_x_3252:
[----:B------:R3:W4:Y:S01]  /*4120*/  SYNCS.PHASECHK.TRANS64.TRYWAIT P1, [R7+URZ+0x28c50], R8 ;  /* 0x028c5008070075a7 */ /* 0x000722000802017f */
[----:B------:R-:W-:Y:S05]  /*4130*/  @!P0 BRA `(.L_x_3253) ;  /* 0x0000000000048947 */ /* 0x000fea0003800000 */
[----:B------:R-:W-:Y:S01]  /*4140*/  BPT.TRAP 0x1 ;  /* 0x000000040000795c */ /* 0x000fe20000300000 */
.L_x_3253:
[----:B------:R-:W-:Y:S01]  /*4150*/  ULOP3.LUT UR52, UR52, 0x2000000, URZ, 0xfc, !UPT ;  /* 0x0200000034347892 */ /* 0x000fe2000f8efc3f */
[----:B----4-:R-:W-:Y:S11]  /*4160*/  @P1 BRA `(.L_x_3254) ;  /* 0x0000000000081947 */ /* 0x010ff60003800000 */
[----:B------:R-:W4:Y:S02]  /*4170*/  SYNCS.PHASECHK.TRANS64.TRYWAIT P1, [R7+URZ+0x28c50], R8 ;  /* 0x028c5008070075a7 */ /* 0x000f24000802017f */
[----:B----4-:R-:W-:Y:S05]  /*4180*/  @!P1 BRA `(.L_x_3255) ;  /* 0x0000008800b49947 */ /* 0x010fea0003800000 */
.L_x_3254:
[----:B------:R-:W-:Y:S01]  /*4190*/  ULEA UR10, UR47, UR52, 0xc ;  /* 0x000000342f0a7291 */ /* 0x000fe2000f8e603f */
[----:B------:R-:W-:Y:S01]  /*41a0*/  WARPGROUP.ARRIVE ;  /* 0x00000000000079c5 */ /* 0x000fe20000000000 */
[----:B------:R-:W-:-:S05]  /*41b0*/  UMOV UR7, 0x40000040 ;  /* 0x4000004000077882 */ /* 0x000fca0000000000 */
[----:B------:R-:W-:Y:S02]  /*41c0*/  UMOV UR6, UR10 ;  /* 0x0000000a00067c82 */ /* 0x000fe40008000000 */
[----:B------:R-:W-:Y:S01]  /*41d0*/  HGMMA.64x256x16.F32.BF16 R24, R152, gdesc[UR4].tnspB, RZ, !UPT, gsb0 ;  /* 0x43e0000498187df0 */ /* 0x000fe2000c0018ff */
[----:B------:R-:W-:Y:S01]  /*41e0*/  UIADD3 UR6, UR10, 0x80, URZ ;  /* 0x000000800a067890 */ /* 0x000fe2000fffe03f */
[----:B------:R-:W-:Y:S01]  /*41f0*/  UMOV UR7, 0x40000040 ;  /* 0x4000004000077882 */ /* 0x000fe20000000000 */
[----:B------:R-:W-:Y:S02]  /*4200*/  WARPGROUP.DEPBAR.LE gsb0, 0x0 ;  /* 0x00008000000079c5 */ /* 0x000fe40000010000 */
[----:B------:R-:W-:-:S15]  /*4210*/  WARPGROUP.ARRIVE ;  /* 0x00000000000079c5 */ /* 0x000fde0000000000 */
[----:B------:R-:W-:-:S08]  /*4220*/  NOP ;  /* 0x0000000000007918 */ /* 0x000fd00000000000 */
[----:B------:R-:W-:Y:S01]  /*4230*/  HGMMA.64x256x16.F32.BF16 R24, R156, gdesc[UR4].tnspB, R24, gsb0 ;  /* 0x43e000049c187df0 */ /* 0x000fe20008001818 */
        /* <DEDUP_REMOVED lines=11> */
[----:B------:R-:W-:Y:S03]  /*42f0*/  HGMMA.64x256x16.F32.BF16 R24, R164, gdesc[UR4].tnspB, R24, gsb0 ;  /* 0x43e00004a4187df0 */ /* 0x000fe60008001818 */
[----:B------:R-:W-:Y:S02]  /*4300*/  WARPGROUP.DEPBAR.LE gsb0, 0x0 ;  /* 0x00008000000079c5 */ /* 0x000fe40000010000 */
[----:B------:R-:W-:Y:S01]  /*4310*/  @!PT LDS RZ, [RZ] ;  /* 0x00000000fffff984 */ /* 0x000fe20000000800 */
[----:B------:R-:W-:Y:S01]  /*4320*/  @!PT LDS RZ, [RZ] ;  /* 0x00000000fffff984 */ /* 0x000fe20000000800 */
[----:B------:R-:W-:Y:S01]  /*4330*/  @!PT LDS RZ, [RZ] ;  /* 0x00000000fffff984 */ /* 0x000fe20000000800 */
[----:B------:R-:W-:Y:S01]  /*4340*/  @!PT LDS RZ, [RZ] ;  /* 0x00000000fffff984 */ /* 0x000fe20000000800 */
[----:B------:R5:W-:Y:S06]  /*4350*/  MEMBAR.ALL.CTA ;  /* 0x0000000000007992 */ /* 0x000bec0000008000 */
[----:B-----5:R-:W5:Y:S02]  /*4360*/  FENCE.VIEW.ASYNC.S ;  /* 0x00000000000073c6 */ /* 0x020f640000000000 */
[----:B-----5:R-:W-:Y:S01]  /*4370*/  NOP ;  /* 0x0000000000007918 */ /* 0x020fe20000000000 */
[----:B------:R-:W-:Y:S06]  /*4380*/  BAR.ARV 0xe, 0x100 ;  /* 0x0384000000007b1d */ /* 0x000fec0000002000 */
[----:B------:R-:W-:Y:S05]  /*4390*/  @!P0 BRA `(.L_x_3256) ;  /* 0x0000000000048947 */ /* 0x000fea0003800000 */
[----:B------:R-:W-:Y:S01]  /*43a0*/  BPT.TRAP 0x1 ;  /* 0x000000040000795c */ /* 0x000fe20000300000 */
.L_x_3256:
[----:B------:R-:W-:Y:S01]  /*43b0*/  R2UR UR6, R7 ;  /* 0x00000000070672ca */ /* 0x000fe200000e0000 */
[----:B------:R-:W-:-:S06]  /*43c0*/  UISETP.GE.AND UP0, UPT, UR49, 0x41, UPT ;  /* 0x000000413100788c */ /* 0x000fcc000bf06270 */
[----:B------:R-:W-:-:S06]  /*43d0*/  PLOP3.LUT P1, PT, PT, PT, UP0, 0x80, 0x0 ;  /* 0x000000000000781c */ /* 0x000fcc0003f2f008 */
[----:B------:R-:W-:-:S04]  /*43e0*/  UIADD3 UR6, UR6, 0x28c60, URZ ;  /* 0x00028c6006067890 */ /* 0x000fc8000fffe03f */
[----:B------:R-:W-:-:S09]  /*43f0*/  UPRMT UR6, UR39, 0x654, UR6 ;  /* 0x0000065427067896 */ /* 0x000fd20008000006 */
[----:B------:R-:W-:Y:S01]  /*4400*/  SYNCS.ARRIVE.TRANS64.RED.A1T0 RZ, [UR6], RZ ;  /* 0x000000ffffff79a7 */ /* 0x000fe20008100406 */
[----:B------:R-:W-:Y:S05]  /*4410*/  @!P1 BRA `(.L_x_3257) ;  /* 0x0000001c00549947 */ /* 0x000fea0003800000 */
[----:B-1234-:R-:W-:Y:S01]  /*4420*/  MOV R8, R5 ;  /* 0x0000000500087202 */ /* 0x01efe20000000f00 */
[----:B------:R-:W-:Y:S01]  /*4430*/  IMAD.MOV.U32 R13, RZ, RZ, R4 ;  /* 0x000000ffff0d7224 */ /* 0x000fe200078e0004 */
[----:B------:R-:W-:Y:S01]  /*4440*/  UIADD3 UR48, UR48, -0x2, URZ ;  /* 0xfffffffe30307890 */ /* 0x000fe2000fffe03f */
[----:B------:R-:W-:Y:S01]  /*4450*/  UMOV UR22, UR47 ;  /* 0x0000002f00167c82 */ /* 0x000fe20008000000 */
[----:B------:R-:W-:Y:S01]  /*4460*/  ULDC UR23, c[0x0][0x9d8] ;  /* 0x0002760000177ab9 */ /* 0x000fe20000000800 */
[----:B------:R-:W-:-:S09]  /*4470*/  ULDC UR20, c[0x0][0x988] ;  /* 0x0002620000147ab9 */ /* 0x000fd20000000800 */
.L_x_3268:
[----:B------:R-:W-:Y:S01]  /*4480*/  UIADD3 UR47, UR22, 0x1, URZ ;  /* 0x00000001162f7890 */ /* 0x000fe2000fffe03f */
[----:B------:R-:W-:Y:S01]  /*4490*/  IMAD.U32 R4, RZ, RZ, UR48 ;  /* 0x00000030ff047e24 */ /* 0x000fe2000f8e00ff */
[----:B------:R-:W-:Y:S02]  /*44a0*/  UIADD3 UR48, UR48, -0x1, URZ ;  /* 0xffffffff30307890 */ /* 0x000fe4000fffe03f */
[----:B------:R-:W-:Y:S02]  /*44b0*/  UISETP.NE.AND UP0, UPT, UR47, 0x2, UPT ;  /* 0x000000022f00788c */ /* 0x000fe4000bf05270 */
[----:B------:R-:W-:Y:S02]  /*44c0*/  ISETP.GT.AND P1, PT, R4, RZ, PT ;  /* 0x000000ff0400720c */ /* 0x000fe40003f24270 */
[----:B------:R-:W-:Y:S02]  /*44d0*/  USEL UR6, URZ, 0x1, UP0 ;  /* 0x000000013f067887 */ /* 0x000fe40008000000 */
[----:B------:R-:W-:-:S02]  /*44e0*/  USEL UR47, UR47, URZ, UP0 ;  /* 0x0000003f2f2f7287 */ /* 0x000fc40008000000 */
[----:B------:R-:W-:Y:S01]  /*44f0*/  ULOP3.LUT UR37, UR37, UR6, URZ, 0x3c, !UPT ;  /* 0x0000000625257292 */ /* 0x000fe2000f8e3c3f */
[----:B-12---:R-:W-:Y:S11]  /*4500*/  @!P0 BRA `(.L_x_3258) ;  /* 0x0000000000048947 */ /* 0x006ff60003800000 */
[----:B------:R-:W-:Y:S01]  /*4510*/  BPT.TRAP 0x1 ;  /* 0x000000040000795c */ /* 0x000fe20000300000 */
.L_x_3258:
[----:B------:R-:W-:Y:S01]  /*4520*/  ULEA UR21, UR47, UR42, 0x3 ;  /* 0x0000002a2f157291 */ /* 0x000fe2000f8e183f */
[----:B------:R-:W-:-:S05]  /*4530*/  IMAD.U32 R7, RZ, RZ, UR37 ;  /* 0x00000025ff077e24 */ /* 0x000fca000f8e00ff */
[----:B------:R-:W-:-:S04]  /*4540*/  SHF.L.U32 R7, R7, 0x1f, RZ ;  /* 0x0000001f07077819 */ /* 0x000fc800000006ff */
[----:B------:R1:W2:Y:S01]  /*4550*/  SYNCS.PHASECHK.TRANS64.TRYWAIT P2, [UR21+0x28c30], R7 ;  /* 0x028c3007ff0075a7 */ /* 0x0002a20008040155 */
[----:B------:R-:W-:Y:S05]  /*4560*/  @!P0 BRA `(.L_x_3259) ;  /* 0x0000000000048947 */ /* 0x000fea0003800000 */
[----:B------:R-:W-:Y:S01]  /*4570*/  BPT.TRAP 0x1 ;  /* 0x000000040000795c */ /* 0x000fe20000300000 */
.L_x_3259:
[----:B--2---:R-:W-:Y:S05]  /*4580*/  @P2 BRA `(.L_x_3260) ;  /* 0x0000000000082947 */ /* 0x004fea0003800000 */
[----:B------:R-:W2:Y:S02]  /*4590*/  SYNCS.PHASECHK.TRANS64.TRYWAIT P2, [UR21+0x28c30], R7 ;  /* 0x028c3007ff0075a7 */ /* 0x000ea40008040155 */
[----:B--2---:R-:W-:Y:S05]  /*45a0*/  @!P2 BRA `(.L_x_3261) ;  /* 0x0000008400c0a947 */ /* 0x004fea0003800000 */
.L_x_3260:
[----:B------:R-:W-:Y:S01]  /*45b0*/  R2UR UR18, R0 ;  /* 0x00000000001272ca */ /* 0x000fe200000e0000 */
[----:B------:R-:W-:Y:S01]  /*45c0*/  UIADD3 UR6, UR42, 0x20400, URZ ;  /* 0x000204002a067890 */ /* 0x000fe2000fffe03f */
[----:B0-----:R-:W-:Y:S01]  /*45d0*/  WARPGROUP.ARRIVE ;  /* 0x00000000000079c5 */ /* 0x001fe20000000000 */
        /* <DEDUP_REMOVED lines=10> */
[----:B------:R-:W-:Y:S02]  /*4680*/  UIADD3 UR10, UR18, 0x4, URZ ;  /* 0x00000004120a7890 */ /* 0x000fe4000fffe03f */
[----:B------:R-:W-:-:S03]  /*4690*/  UIADD3 UR14, UR18, 0x6, URZ ;  /* 0x00000006120e7890 */ /* 0x000fc6000fffe03f */
[----:B------:R-:W-:Y:S03]  /*46a0*/  HGMMA.64x64x16.F32.BF16 R152, gdesc[UR16], RZ, !UPT, gsb0 ;  /* 0x00e00000109879f0 */ /* 0x000fe6000c0018ff */
        /* <DEDUP_REMOVED lines=12> */
.L_x_3262:
        /* <DEDUP_REMOVED lines=23> */
[----:B--2---:R-:W-:Y:S01]  /*48e0*/  FMNMX.FTZ R4, R190, R13, !PT ;  /* 0x0000000dbe047209 */ /* 0x004fe20007810000 */
[----:B------:R-:W-:Y:S01]  /*48f0*/  FMUL.FTZ R9, R154, UR23 ;  /* 0x000000179a097c20 */ /* 0x000fe20008410000 */
[----:B------:R-:W-:Y:S01]  /*4900*/  FMUL.FTZ R154, R174, UR23 ;  /* 0x00000017ae9a7c20 */ /* 0x000fe20008410000 */
[----:B------:R-:W-:Y:S01]  /*4910*/  FMUL.FTZ R20, R167, UR23 ;  /* 0x00000017a7147c20 */ /* 0x000fe20008410000 */
[----:B------:R-:W-:Y:S01]  /*4920*/  FMUL.FTZ R152, R170, UR23 ;  /* 0x00000017aa987c20 */ /* 0x000fe20008410000 */
[----:B------:R-:W-:Y:S01]  /*4930*/  FMUL.FTZ R170, R183, UR23 ;  /* 0x00000017b7aa7c20 */ /* 0x000fe20008410000 */
[----:B------:R-:W-:Y:S01]  /*4940*/  UIADD3 UR6, UR21, 0x28c40, URZ ;  /* 0x00028c4015067890 */ /* 0x000fe2000fffe03f */
[----:B------:R-:W2:Y:S01]  /*4950*/  MUFU.TANH R156, R156 ;  /* 0x0000009c009c7308 */ /* 0x000ea20000002400 */
[----:B0-----:R-:W-:-:S02]  /*4960*/  FMNMX.FTZ R4, R5, R4, !PT ;  /* 0x0000000405047209 */ /* 0x001fc40007810000 */
[----:B------:R-:W-:-:S05]  /*4970*/  UPRMT UR6, UR39, 0x654, UR6 ;  /* 0x0000065427067896 */ /* 0x000fca0008000006 */
[----:B------:R-:W0:Y:S01]  /*4980*/  MUFU.TANH R157, R157 ;  /* 0x0000009d009d7308 */ /* 0x000e220000002400 */
[----:B---3--:R-:W-:-:S03]  /*4990*/  FMNMX.FTZ R15, R155, R4, !PT ;  /* 0x000000049b0f7209 */ /* 0x008fc60007810000 */
[----:B------:R-:W-:Y:S04]  /*49a0*/  SYNCS.ARRIVE.TRANS64.RED.A1T0 RZ, [UR6], RZ ;  /* 0x000000ffffff79a7 */ /* 0x000fe80008100406 */
[----:B------:R-:W3:Y:S01]  /*49b0*/  MUFU.TANH R158, R158 ;  /* 0x0000009e009e7308 */ /* 0x000ee20000002400 */
[----:B--2---:R-:W-:-:S07]  /*49c0*/  FMNMX.FTZ R4, R156, R15, !PT ;  /* 0x0000000f9c047209 */ /* 0x004fce0007810000 */
[----:B------:R-:W2:Y:S01]  /*49d0*/  MUFU.TANH R159, R159 ;  /* 0x0000009f009f7308 */ /* 0x000ea20000002400 */
[----:B0-----:R-:W-:-:S07]  /*49e0*/  FMNMX.FTZ R15, R157, R4, !PT ;  /* 0x000000049d0f7209 */ /* 0x001fce0007810000 */
[----:B------:R-:W0:Y:S01]  /*49f0*/  MUFU.TANH R160, R160 ;  /* 0x000000a000a07308 */ /* 0x000e220000002400 */
[----:B---3--:R-:W-:-:S07]  /*4a00*/  FMNMX.FTZ R4, R158, R15, !PT ;  /* 0x0000000f9e047209 */ /* 0x008fce0007810000 */
        /* <DEDUP_REMOVED lines=9> */
[----:B0-----:R-:W-:Y:S01]  /*4aa0*/  FMNMX.FTZ R4, R168, R15, !PT ;  /* 0x0000000fa8047209 */ /* 0x001fe20007810000 */
[----:B------:R-:W-:Y:S01]  /*4ab0*/  FMUL.FTZ R15, R162, UR23 ;  /* 0x00000017a20f7c20 */ /* 0x000fe20008410000 */
[----:B------:R-:W-:-:S05]  /*4ac0*/  FMUL.FTZ R162, R175, UR23 ;  /* 0x00000017afa27c20 */ /* 0x000fca0008410000 */
[----:B------:R-:W0:Y:S01]  /*4ad0*/  MUFU.TANH R173, R173 ;  /* 0x000000ad00ad7308 */ /* 0x000e220000002400 */
[----:B---3--:R-:W-:-:S07]  /*4ae0*/  FMNMX.FTZ R4, R191, R4, !PT ;  /* 0x00000004bf047209 */ /* 0x008fce0007810000 */
[----:B------:R-:W3:Y:S01]  /*4af0*/  MUFU.TANH R172, R172 ;  /* 0x000000ac00ac7308 */ /* 0x000ee20000002400 */
[----:B--2---:R-:W-:-:S07]  /*4b00*/  FMNMX.FTZ R4, R169, R4, !PT ;  /* 0x00000004a9047209 */ /* 0x004fce0007810000 */
[----:B------:R-:W2:Y:S01]  /*4b10*/  MUFU.TANH R164, R164 ;  /* 0x000000a400a47308 */ /* 0x000ea20000002400 */
[----:B0-----:R-:W-:-:S07]  /*4b20*/  FMNMX.FTZ R21, R173, R4, !PT ;  /* 0x00000004ad157209 */ /* 0x001fce0007810000 */
[----:B------:R-:W0:Y:S01]  /*4b30*/  MUFU.TANH R9, R9 ;  /* 0x0000000900097308 */ /* 0x000e220000002400 */
[----:B---3--:R-:W-:Y:S01]  /*4b40*/  FMNMX.FTZ R153, R172, R21, !PT ;  /* 0x00000015ac997209 */ /* 0x008fe20007810000 */
[----:B------:R-:W-:Y:S01]  /*4b50*/  FMUL.FTZ R21, R166, UR23 ;  /* 0x00000017a6157c20 */ /* 0x000fe20008410000 */
[----:B------:R-:W-:-:S05]  /*4b60*/  FMUL.FTZ R166, R179, UR23 ;  /* 0x00000017b3a67c20 */ /* 0x000fca0008410000 */
[----:B------:R-:W3:Y:S01]  /*4b70*/  MUFU.TANH R10, R10 ;  /* 0x0000000a000a7308 */ /* 0x000ee20000002400 */
[----:B--2---:R-:W-:Y:S01]  /*4b80*/  FMNMX.FTZ R4, R164, R153, !PT ;  /* 0x00000099a4047209 */ /* 0x004fe20007810000 */
[----:B------:R-:W-:-:S04]  /*4b90*/  FMUL.FTZ R153, R171, UR23 ;  /* 0x00000017ab997c20 */ /* 0x000fc80008410000 */
[----:B------:R-:W2:Y:S02]  /*4ba0*/  SHFL.BFLY PT, R163, R4, 0x2, 0x1f ;  /* 0x0c401f0004a37f89 */ /* 0x000ea400000e0000 */
[----:B------:R-:W4:Y:S01]  /*4bb0*/  MUFU.TANH R11, R11 ;  /* 0x0000000b000b7308 */ /* 0x000f220000002400 */
[----:B0-----:R-:W-:-:S07]  /*4bc0*/  FMNMX.FTZ R167, R9, R8, !PT ;  /* 0x0000000809a77209 */ /* 0x001fce0007810000 */
[----:B------:R-:W0:Y:S08]  /*4bd0*/  MUFU.TANH R12, R12 ;  /* 0x0000000c000c7308 */ /* 0x000e300000002400 */
[----:B------:R-:W5:Y:S01]  /*4be0*/  MUFU.TANH R15, R15 ;  /* 0x0000000f000f7308 */ /* 0x000f620000002400 */
[----:B--2---:R-:W-:Y:S01]  /*4bf0*/  FMNMX.FTZ R174, R4, R163, !PT ;  /* 0x000000a304ae7209 */ /* 0x004fe20007810000 */
[----:B------:R-:W-:-:S06]  /*4c00*/  FMUL.FTZ R163, R178, UR23 ;  /* 0x00000017b2a37c20 */ /* 0x000fcc0008410000 */
[----:B------:R-:W2:Y:S01]  /*4c10*/  MUFU.TANH R14, R14 ;  /* 0x0000000e000e7308 */ /* 0x000ea20000002400 */
[----:B---3--:R-:W-:Y:S01]  /*4c20*/  FMNMX.FTZ R4, R10, R167, !PT ;  /* 0x000000a70a047209 */ /* 0x008fe20007810000 */
[----:B------:R-:W-:Y:S01]  /*4c30*/  FMUL.FTZ R167, R182, UR23 ;  /* 0x00000017b6a77c20 */ /* 0x000fe20008410000 */
[----:B------:R-:W3:Y:S02]  /*4c40*/  SHFL.BFLY PT, R175, R174, 0x1, 0x1f ;  /* 0x0c201f00aeaf7f89 */ /* 0x000ee400000e0000 */
[----:B----4-:R-:W-:-:S03]  /*4c50*/  FMNMX.FTZ R171, R11, R4, !PT ;  /* 0x000000040bab7209 */ /* 0x010fc60007810000 */
[----:B------:R-:W4:Y:S01]  /*4c60*/  MUFU.TANH R21, R21 ;  /* 0x0000001500157308 */ /* 0x000f220000002400 */
[----:B0-----:R-:W-:-:S04]  /*4c70*/  FMNMX.FTZ R4, R12, R171, !PT ;  /* 0x000000ab0c047209 */ /* 0x001fc80007810000 */
[----:B-----5:R-:W-:-:S03]  /*4c80*/  FMNMX.FTZ R171, R15, R4, !PT ;  /* 0x000000040fab7209 */ /* 0x020fc60007810000 */
[----:B------:R-:W0:Y:S08]  /*4c90*/  MUFU.TANH R20, R20 ;  /* 0x0000001400147308 */ /* 0x000e300000002400 */
[----:B------:R-:W5:Y:S01]  /*4ca0*/  MUFU.TANH R152, R152 ;  /* 0x0000009800987308 */ /* 0x000f620000002400 */
[----:B---3--:R-:W-:Y:S02]  /*4cb0*/  FMNMX.FTZ R4, R174, R175, !PT ;  /* 0x000000afae047209 */ /* 0x008fe40007810000 */
[----:B--2---:R-:W-:-:S05]  /*4cc0*/  FMNMX.FTZ R174, R14, R171, !PT ;  /* 0x000000ab0eae7209 */ /* 0x004fca0007810000 */
[----:B------:R-:W2:Y:S01]  /*4cd0*/  MUFU.TANH R153, R153 ;  /* 0x0000009900997308 */ /* 0x000ea20000002400 */
[C---:B------:R-:W-:Y:S01]  /*4ce0*/  FADD.FTZ R171, -R4.reuse, R13 ;  /* 0x0000000d04ab7221 */ /* 0x040fe20000010100 */
[----:B----4-:R-:W-:Y:S01]  /*4cf0*/  FMNMX.FTZ R13, R21, R174, !PT ;  /* 0x000000ae150d7209 */ /* 0x010fe20007810000 */
[----:B------:R-:W-:Y:S02]  /*4d00*/  FMUL.FTZ R180, R4, UR20 ;  /* 0x0000001404b47c20 */ /* 0x000fe40008410000 */
[----:B------:R-:W-:Y:S01]  /*4d10*/  FMUL.FTZ R175, R171, UR20 ;  /* 0x00000014abaf7c20 */ /* 0x000fe20008410000 */
[----:B0-----:R-:W-:Y:S01]  /*4d20*/  FMNMX.FTZ R171, R20, R13, !PT ;  /* 0x0000000d14ab7209 */ /* 0x001fe20007810000 */
[--C-:B------:R-:W-:Y:S01]  /*4d30*/  FFMA.FTZ R177, R5, UR20, -R180.reuse ;  /* 0x0000001405b17c23 */ /* 0x100fe200080108b4 */
[----:B------:R-:W0:Y:S01]  /*4d40*/  MUFU.TANH R154, R154 ;  /* 0x0000009a009a7308 */ /* 0x000e220000002400 */
[--C-:B------:R-:W-:Y:S01]  /*4d50*/  FFMA.FTZ R190, R190, UR20, -R180.reuse ;  /* 0x00000014bebe7c23 */ /* 0x100fe200080108b4 */
[----:B-----5:R-:W-:Y:S01]  /*4d60*/  FMNMX.FTZ R174, R152, R171, !PT ;  /* 0x000000ab98ae7209 */ /* 0x020fe20007810000 */
[--C-:B------:R-:W-:Y:S01]  /*4d70*/  FFMA.FTZ R155, R155, UR20, -R180.reuse ;  /* 0x000000149b9b7c23 */ /* 0x100fe200080108b4 */
[----:B------:R-:W-:-:S04]  /*4d80*/  FFMA.FTZ R168, R168, UR20, -R180 ;  /* 0x00000014a8a87c23 */ /* 0x000fc800080108b4 */
        /* <DEDUP_REMOVED lines=10> */
[----:B------:R-:W-:Y:S01]  /*4e30*/  MUFU.EX2 R171, R177 ;  /* 0x000000b100ab7308 */ /* 0x000fe20000000800 */
[----:B---3--:R-:W-:Y:S01]  /*4e40*/  FMNMX.FTZ R5, R167, R176, !PT ;  /* 0x000000b0a7057209 */ /* 0x008fe20007810000 */
[--C-:B------:R-:W-:Y:S01]  /*4e50*/  FFMA.FTZ R176, R156, UR20, -R180.reuse ;  /* 0x000000149cb07c23 */ /* 0x100fe200080108b4 */
[--C-:B------:R-:W-:Y:S01]  /*4e60*/  FFMA.FTZ R156, R157, UR20, -R180.reuse ;  /* 0x000000149d9c7c23 */ /* 0x100fe200080108b4 */
[--C-:B------:R-:W-:Y:S01]  /*4e70*/  FFMA.FTZ R157, R158, UR20, -R180.reuse ;  /* 0x000000149e9d7c23 */ /* 0x100fe200080108b4 */
[--C-:B------:R-:W-:Y:S01]  /*4e80*/  FFMA.FTZ R158, R159, UR20, -R180.reuse ;  /* 0x000000149f9e7c23 */ /* 0x100fe200080108b4 */
[--C-:B------:R-:W-:Y:S01]  /*4e90*/  FFMA.FTZ R159, R160, UR20, -R180.reuse ;  /* 0x00000014a09f7c23 */ /* 0x100fe200080108b4 */
[--C-:B------:R-:W-:Y:S01]  /*4ea0*/  FFMA.FTZ R160, R161, UR20, -R180.reuse ;  /* 0x00000014a1a07c23 */ /* 0x100fe200080108b4 */
[--C-:B------:R-:W-:Y:S01]  /*4eb0*/  FFMA.FTZ R161, R165, UR20, -R180.reuse ;  /* 0x00000014a5a17c23 */ /* 0x100fe200080108b4 */
[----:B--2---:R-:W-:Y:S01]  /*4ec0*/  FMNMX.FTZ R5, R170, R5, !PT ;  /* 0x00000005aa057209 */ /* 0x004fe20007810000 */
[----:B------:R0:W2:Y:S01]  /*4ed0*/  MUFU.EX2 R13, R175 ;  /* 0x000000af000d7308 */ /* 0x0000a20000000800 */
[--C-:B------:R-:W-:Y:S01]  /*4ee0*/  FFMA.FTZ R165, R169, UR20, -R180.reuse ;  /* 0x00000014a9a57c23 */ /* 0x100fe200080108b4 */
[----:B------:R-:W-:-:S02]  /*4ef0*/  FFMA.FTZ R169, R172, UR20, -R180 ;  /* 0x00000014aca97c23 */ /* 0x000fc400080108b4 */
[----:B------:R-:W3:Y:S04]  /*4f00*/  SHFL.BFLY PT, R178, R5, 0x2, 0x1f ;  /* 0x0c401f0005b27f89 */ /* 0x000ee800000e0000 */
[----:B------:R-:W4:Y:S01]  /*4f10*/  MUFU.EX2 R174, R190 ;  /* 0x000000be00ae7308 */ /* 0x000f220000000800 */
[----:B0-----:R-:W-:-:S07]  /*4f20*/  FFMA.FTZ R175, R191, UR20, -R180 ;  /* 0x00000014bfaf7c23 */ /* 0x001fce00080108b4 */
[----:B------:R-:W-:Y:S01]  /*4f30*/  MUFU.EX2 R155, R155 ;  /* 0x0000009b009b7308 */ /* 0x000fe20000000800 */
[-C--:B--2---:R-:W-:Y:S01]  /*4f40*/  FMUL.FTZ R24, R24, R13.reuse ;  /* 0x0000000d18187220 */ /* 0x084fe20000410000 */
[-C--:B------:R-:W-:Y:S01]  /*4f50*/  FMUL.FTZ R25, R25, R13.reuse ;  /* 0x0000000d19197220 */ /* 0x080fe20000410000 */
[-C--:B------:R-:W-:Y:S01]  /*4f60*/  FMUL.FTZ R28, R28, R13.reuse ;  /* 0x0000000d1c1c7220 */ /* 0x080fe20000410000 */
[-C--:B------:R-:W-:Y:S01]  /*4f70*/  FMUL.FTZ R29, R29, R13.reuse ;  /* 0x0000000d1d1d7220 */ /* 0x080fe20000410000 */
[-C--:B------:R-:W-:Y:S01]  /*4f80*/  FMUL.FTZ R32, R32, R13.reuse ;  /* 0x0000000d20207220 */ /* 0x080fe20000410000 */
[-C--:B------:R-:W-:Y:S01]  /*4f90*/  FMUL.FTZ R33, R33, R13.reuse ;  /* 0x0000000d21217220 */ /* 0x080fe20000410000 */
[-C--:B------:R-:W-:Y:S01]  /*4fa0*/  FMUL.FTZ R36, R36, R13.reuse ;  /* 0x0000000d24247220 */ /* 0x080fe20000410000 */
[----:B------:R-:W-:Y:S01]  /*4fb0*/  MUFU.EX2 R176, R176 ;  /* 0x000000b000b07308 */ /* 0x000fe20000000800 */
[-C--:B------:R-:W-:Y:S01]  /*4fc0*/  FMUL.FTZ R37, R37, R13.reuse ;  /* 0x0000000d25257220 */ /* 0x080fe20000410000 */
[-C--:B------:R-:W-:Y:S01]  /*4fd0*/  FMUL.FTZ R40, R40, R13.reuse ;  /* 0x0000000d28287220 */ /* 0x080fe20000410000 */
[-C--:B------:R-:W-:Y:S01]  /*4fe0*/  FMUL.FTZ R41, R41, R13.reuse ;  /* 0x0000000d29297220 */ /* 0x080fe20000410000 */
[----:B---3--:R-:W-:Y:S01]  /*4ff0*/  FMNMX.FTZ R177, R5, R178, !PT ;  /* 0x000000b205b17209 */ /* 0x008fe20007810000 */
[--C-:B------:R-:W-:Y:S01]  /*5000*/  FFMA.FTZ R178, R173, UR20, -R180.reuse ;  /* 0x00000014adb27c23 */ /* 0x100fe200080108b4 */
[----:B------:R-:W-:Y:S01]  /*5010*/  FFMA.FTZ R180, R164, UR20, -R180 ;  /* 0x00000014a4b47c23 */ /* 0x000fe200080108b4 */
[-C--:B------:R-:W-:Y:S01]  /*5020*/  FMUL.FTZ R44, R44, R13.reuse ;  /* 0x0000000d2c2c7220 */ /* 0x080fe20000410000 */
[----:B------:R-:W-:Y:S01]  /*5030*/  MUFU.EX2 R156, R156 ;  /* 0x0000009c009c7308 */ /* 0x000fe20000000800 */
[----:B------:R-:W0:Y:S01]  /*5040*/  SHFL.BFLY PT, R182, R177, 0x1, 0x1f ;  /* 0x0c201f00b1b67f89 */ /* 0x000e2200000e0000 */
        /* <DEDUP_REMOVED lines=23> */
[----:B0-----:R-:W-:Y:S01]  /*51c0*/  FMNMX.FTZ R5, R177, R182, !PT ;  /* 0x000000b6b1057209 */ /* 0x001fe20007810000 */
[-C--:B------:R-:W-:Y:S01]  /*51d0*/  FMUL.FTZ R85, R85, R13.reuse ;  /* 0x0000000d55557220 */ /* 0x080fe20000410000 */
[-C--:B------:R-:W-:Y:S01]  /*51e0*/  FMUL.FTZ R88, R88, R13.reuse ;  /* 0x0000000d58587220 */ /* 0x080fe20000410000 */
[-C--:B------:R-:W-:Y:S01]  /*51f0*/  FMUL.FTZ R89, R89, R13.reuse ;  /* 0x0000000d59597220 */ /* 0x080fe20000410000 */
[-C--:B------:R-:W-:Y:S01]  /*5200*/  FMUL.FTZ R92, R92, R13.reuse ;  /* 0x0000000d5c5c7220 */ /* 0x080fe20000410000 */
[C---:B------:R-:W-:Y:S01]  /*5210*/  FADD.FTZ R164, -R5.reuse, R8 ;  /* 0x0000000805a47221 */ /* 0x040fe20000010100 */
[----:B------:R-:W-:Y:S01]  /*5220*/  FMUL.FTZ R173, R5, UR20 ;  /* 0x0000001405ad7c20 */ /* 0x000fe20008410000 */
[----:B------:R4:W-:Y:S01]  /*5230*/  MUFU.EX2 R8, R180 ;  /* 0x000000b400087308 */ /* 0x0009e20000000800 */
[-C--:B------:R-:W-:Y:S01]  /*5240*/  FMUL.FTZ R93, R93, R13.reuse ;  /* 0x0000000d5d5d7220 */ /* 0x080fe20000410000 */
[----:B------:R-:W-:Y:S01]  /*5250*/  FMUL.FTZ R172, R164, UR20 ;  /* 0x00000014a4ac7c20 */ /* 0x000fe20008410000 */
[--C-:B------:R-:W-:Y:S01]  /*5260*/  FFMA.FTZ R164, R12, UR20, -R173.reuse ;  /* 0x000000140ca47c23 */ /* 0x100fe200080108ad */
[--C-:B------:R-:W-:Y:S01]  /*5270*/  FFMA.FTZ R9, R9, UR20, -R173.reuse ;  /* 0x0000001409097c23 */ /* 0x100fe200080108ad */
[--C-:B------:R-:W-:Y:S01]  /*5280*/  FFMA.FTZ R12, R15, UR20, -R173.reuse ;  /* 0x000000140f0c7c23 */ /* 0x100fe200080108ad */
[--C-:B------:R-:W-:Y:S01]  /*5290*/  FFMA.FTZ R15, R14, UR20, -R173.reuse ;  /* 0x000000140e0f7c23 */ /* 0x100fe200080108ad */
[--C-:B------:R-:W-:Y:S01]  /*52a0*/  FFMA.FTZ R14, R21, UR20, -R173.reuse ;  /* 0x00000014150e7c23 */ /* 0x100fe200080108ad */
[--C-:B------:R-:W-:Y:S01]  /*52b0*/  FFMA.FTZ R21, R20, UR20, -R173.reuse ;  /* 0x0000001414157c23 */ /* 0x100fe200080108ad */
[--C-:B------:R-:W-:Y:S01]  /*52c0*/  FFMA.FTZ R10, R10, UR20, -R173.reuse ;  /* 0x000000140a0a7c23 */ /* 0x100fe200080108ad */
[----:B------:R-:W-:Y:S01]  /*52d0*/  IMAD.MOV R20, RZ, RZ, -R18 ;  /* 0x000000ffff147224 */ /* 0x000fe200078e0a12 */
[----:B------:R-:W-:Y:S01]  /*52e0*/  MUFU.EX2 R172, R172 ;  /* 0x000000ac00ac7308 */ /* 0x000fe20000000800 */
[--C-:B------:R-:W-:Y:S01]  /*52f0*/  FFMA.FTZ R11, R11, UR20, -R173.reuse ;  /* 0x000000140b0b7c23 */ /* 0x100fe200080108ad */
[--C-:B------:R-:W-:Y:S01]  /*5300*/  FFMA.FTZ R177, R153, UR20, -R173.reuse ;  /* 0x0000001499b17c23 */ /* 0x100fe200080108ad */
[----:B------:R-:W-:Y:S01]  /*5310*/  MOV R153, UR22 ;  /* 0x0000001600997c02 */ /* 0x000fe20008000f00 */
[----:B----4-:R-:W-:Y:S01]  /*5320*/  FFMA.FTZ R180, R13, R6, R174 ;  /* 0x000000060db47223 */ /* 0x010fe200000100ae */
[----:B------:R-:W-:Y:S01]  /*5330*/  ISETP.NE.AND P2, PT, R17, R20, PT ;  /* 0x000000141100720c */ /* 0x000fe20003f45270 */
[--C-:B------:R-:W-:Y:S01]  /*5340*/  FFMA.FTZ R20, R152, UR20, -R173.reuse ;  /* 0x0000001498147c23 */ /* 0x100fe200080108ad */
[--C-:B------:R-:W-:Y:S01]  /*5350*/  FFMA.FTZ R6, R162, UR20, -R173.reuse ;  /* 0x00000014a2067c23 */ /* 0x100fe200080108ad */
[----:B------:R-:W0:Y:S01]  /*5360*/  MUFU.EX2 R9, R9 ;  /* 0x0000000900097308 */ /* 0x000e220000000800 */
[----:B------:R-:W-:Y:S01]  /*5370*/  FADD.FTZ R180, R171, R180 ;  /* 0x000000b4abb47221 */ /* 0x000fe20000010000 */
[--C-:B------:R-:W-:Y:S01]  /*5380*/  FFMA.FTZ R154, R154, UR20, -R173.reuse ;  /* 0x000000149a9a7c23 */ /* 0x100fe200080108ad */
[--C-:B------:R-:W-:Y:S01]  /*5390*/  FFMA.FTZ R163, R163, UR20, -R173.reuse ;  /* 0x00000014a3a37c23 */ /* 0x100fe200080108ad */
[--C-:B------:R-:W-:Y:S01]  /*53a0*/  FFMA.FTZ R179, R166, UR20, -R173.reuse ;  /* 0x00000014a6b37c23 */ /* 0x100fe200080108ad */
[--C-:B------:R-:W-:Y:S01]  /*53b0*/  FFMA.FTZ R167, R167, UR20, -R173.reuse ;  /* 0x00000014a7a77c23 */ /* 0x100fe200080108ad */
[----:B------:R-:W-:Y:S01]  /*53c0*/  FFMA.FTZ R170, R170, UR20, -R173 ;  /* 0x00000014aaaa7c23 */ /* 0x000fe200080108ad */
[-C--:B------:R-:W-:Y:S01]  /*53d0*/  FMUL.FTZ R96, R96, R13.reuse ;  /* 0x0000000d60607220 */ /* 0x080fe20000410000 */
[----:B------:R-:W2:Y:S01]  /*53e0*/  MUFU.EX2 R10, R10 ;  /* 0x0000000a000a7308 */ /* 0x000ea20000000800 */
[----:B------:R-:W-:Y:S01]  /*53f0*/  FMUL.FTZ R97, R97, R13 ;  /* 0x0000000d61617220 */ /* 0x000fe20000410000 */
[----:B------:R-:W-:-:S02]  /*5400*/  @!P2 IMAD R152, R153, 0x40, R2 ;  /* 0x000000409998a824 */ /* 0x000fc400078e0202 */
[-C--:B------:R-:W-:Y:S01]  /*5410*/  FMUL.FTZ R100, R100, R13.reuse ;  /* 0x0000000d64647220 */ /* 0x080fe20000410000 */
[-C--:B------:R-:W-:Y:S01]  /*5420*/  FMUL.FTZ R101, R101, R13.reuse ;  /* 0x0000000d65657220 */ /* 0x080fe20000410000 */
[-C--:B------:R-:W-:Y:S01]  /*5430*/  FMUL.FTZ R104, R104, R13.reuse ;  /* 0x0000000d68687220 */ /* 0x080fe20000410000 */
[-C--:B------:R-:W-:Y:S01]  /*5440*/  FMUL.FTZ R105, R105, R13.reuse ;  /* 0x0000000d69697220 */ /* 0x080fe20000410000 */
[----:B------:R-:W-:Y:S01]  /*5450*/  FMUL.FTZ R108, R108, R13 ;  /* 0x0000000d6c6c7220 */ /* 0x000fe20000410000 */
[----:B------:R-:W3:Y:S01]  /*5460*/  MUFU.EX2 R11, R11 ;  /* 0x0000000b000b7308 */ /* 0x000ee20000000800 */
[----:B0-----:R-:W-:Y:S01]  /*5470*/  FFMA.FTZ R153, R172, R3, R9 ;  /* 0x00000003ac997223 */ /* 0x001fe20000010009 */
[-C--:B------:R-:W-:Y:S01]  /*5480*/  FMUL.FTZ R109, R109, R13.reuse ;  /* 0x0000000d6d6d7220 */ /* 0x080fe20000410000 */
[-C--:B------:R-:W-:Y:S01]  /*5490*/  FMUL.FTZ R112, R112, R13.reuse ;  /* 0x0000000d70707220 */ /* 0x080fe20000410000 */
[-C--:B------:R-:W-:Y:S01]  /*54a0*/  FMUL.FTZ R113, R113, R13.reuse ;  /* 0x0000000d71717220 */ /* 0x080fe20000410000 */
[-C--:B------:R-:W-:Y:S01]  /*54b0*/  FMUL.FTZ R116, R116, R13.reuse ;  /* 0x0000000d74747220 */ /* 0x080fe20000410000 */
[-C--:B------:R-:W-:Y:S01]  /*54c0*/  FMUL.FTZ R117, R117, R13.reuse ;  /* 0x0000000d75757220 */ /* 0x080fe20000410000 */
[-C--:B------:R-:W-:Y:S01]  /*54d0*/  FMUL.FTZ R120, R120, R13.reuse ;  /* 0x0000000d78787220 */ /* 0x080fe20000410000 */
[----:B------:R-:W0:Y:S01]  /*54e0*/  MUFU.EX2 R164, R164 ;  /* 0x000000a400a47308 */ /* 0x000e220000000800 */
[----:B--2---:R-:W-:Y:S01]  /*54f0*/  FADD.FTZ R162, R10, R153 ;  /* 0x000000990aa27221 */ /* 0x004fe20000010000 */
[----:B------:R-:W-:Y:S01]  /*5500*/  FADD.FTZ R153, R155, R180 ;  /* 0x000000b49b997221 */ /* 0x000fe20000010000 */
[-C--:B------:R-:W-:Y:S01]  /*5510*/  FMUL.FTZ R121, R121, R13.reuse ;  /* 0x0000000d79797220 */ /* 0x080fe20000410000 */
[-C--:B------:R-:W-:Y:S01]  /*5520*/  FMUL.FTZ R124, R124, R13.reuse ;  /* 0x0000000d7c7c7220 */ /* 0x080fe20000410000 */
[-C--:B------:R-:W-:Y:S01]  /*5530*/  FMUL.FTZ R125, R125, R13.reuse ;  /* 0x0000000d7d7d7220 */ /* 0x080fe20000410000 */
[----:B------:R-:W-:Y:S01]  /*5540*/  FADD.FTZ R153, R176, R153 ;  /* 0x00000099b0997221 */ /* 0x000fe20000010000 */
[-C--:B------:R-:W-:Y:S01]  /*5550*/  FMUL.FTZ R128, R128, R13.reuse ;  /* 0x0000000d80807220 */ /* 0x080fe20000410000 */
[----:B------:R-:W2:Y:S01]  /*5560*/  MUFU.EX2 R12, R12 ;  /* 0x0000000c000c7308 */ /* 0x000ea20000000800 */
[----:B---3--:R-:W-:Y:S01]  /*5570*/  FADD.FTZ R181, R11, R162 ;  /* 0x000000a20bb57221 */ /* 0x008fe20000010000 */
[----:B------:R-:W-:Y:S01]  /*5580*/  @!P2 LEA R162, R152, UR42, 0x2 ;  /* 0x0000002a98a2ac11 */ /* 0x000fe2000f8e10ff */
[-C--:B------:R-:W-:Y:S01]  /*5590*/  FMUL.FTZ R129, R129, R13.reuse ;  /* 0x0000000d81817220 */ /* 0x080fe20000410000 */
[-C--:B------:R-:W-:Y:S01]  /*55a0*/  FMUL.FTZ R132, R132, R13.reuse ;  /* 0x0000000d84847220 */ /* 0x080fe20000410000 */
[-C--:B------:R-:W-:Y:S01]  /*55b0*/  FMUL.FTZ R133, R133, R13.reuse ;  /* 0x0000000d85857220 */ /* 0x080fe20000410000 */
[-C--:B------:R-:W-:Y:S01]  /*55c0*/  FMUL.FTZ R136, R136, R13.reuse ;  /* 0x0000000d88887220 */ /* 0x080fe20000410000 */
[----:B------:R-:W-:Y:S01]  /*55d0*/  @!P2 STS [R162+0x28800], R13 ;  /* 0x0288000da200a388 */ /* 0x000fe20000000800 */
[----:B------:R-:W3:Y:S01]  /*55e0*/  MUFU.EX2 R15, R15 ;  /* 0x0000000f000f7308 */ /* 0x000ee20000000800 */
[----:B0-----:R-:W-:Y:S01]  /*55f0*/  FADD.FTZ R181, R164, R181 ;  /* 0x000000b5a4b57221 */ /* 0x001fe20000010000 */
[-C--:B------:R-:W-:Y:S01]  /*5600*/  FMUL.FTZ R137, R137, R13.reuse ;  /* 0x0000000d89897220 */ /* 0x080fe20000410000 */
[----:B------:R0:W-:Y:S01]  /*5610*/  @!P2 STS [R162+0x28820], R172 ;  /* 0x028820aca200a388 */ /* 0x0001e20000000800 */
[-C--:B------:R-:W-:Y:S01]  /*5620*/  FMUL.FTZ R140, R140, R13.reuse ;  /* 0x0000000d8c8c7220 */ /* 0x080fe20000410000 */
[-C--:B------:R-:W-:Y:S01]  /*5630*/  FMUL.FTZ R141, R141, R13.reuse ;  /* 0x0000000d8d8d7220 */ /* 0x080fe20000410000 */
[-C--:B------:R-:W-:Y:S01]  /*5640*/  FMUL.FTZ R144, R144, R13.reuse ;  /* 0x0000000d90907220 */ /* 0x080fe20000410000 */
[-C--:B------:R-:W-:Y:S01]  /*5650*/  FMUL.FTZ R145, R145, R13.reuse ;  /* 0x0000000d91917220 */ /* 0x080fe20000410000 */
[----:B------:R-:W4:Y:S01]  /*5660*/  MUFU.EX2 R14, R14 ;  /* 0x0000000e000e7308 */ /* 0x000f220000000800 */
[----:B--2---:R-:W-:Y:S01]  /*5670*/  FADD.FTZ R152, R12, R181 ;  /* 0x000000b50c987221 */ /* 0x004fe20000010000 */
[-C--:B------:R-:W-:Y:S01]  /*5680*/  FMUL.FTZ R148, R148, R13.reuse ;  /* 0x0000000d94947220 */ /* 0x080fe20000410000 */
[----:B------:R-:W-:Y:S01]  /*5690*/  FMUL.FTZ R149, R149, R13 ;  /* 0x0000000d95957220 */ /* 0x000fe20000410000 */
[-C--:B------:R-:W-:Y:S01]  /*56a0*/  FMUL.FTZ R26, R26, R172.reuse ;  /* 0x000000ac1a1a7220 */ /* 0x080fe20000410000 */
[-C--:B------:R-:W-:Y:S01]  /*56b0*/  FMUL.FTZ R27, R27, R172.reuse ;  /* 0x000000ac1b1b7220 */ /* 0x080fe20000410000 */
[-C--:B------:R-:W-:Y:S01]  /*56c0*/  FMUL.FTZ R30, R30, R172.reuse ;  /* 0x000000ac1e1e7220 */ /* 0x080fe20000410000 */
[----:B------:R-:W-:Y:S01]  /*56d0*/  FMUL.FTZ R31, R31, R172 ;  /* 0x000000ac1f1f7220 */ /* 0x000fe20000410000 */
[----:B------:R-:W2:Y:S01]  /*56e0*/  MUFU.EX2 R21, R21 ;  /* 0x0000001500157308 */ /* 0x000ea20000000800 */
[----:B---3--:R-:W-:Y:S01]  /*56f0*/  FADD.FTZ R173, R15, R152 ;  /* 0x000000980fad7221 */ /* 0x008fe20000010000 */
[----:B------:R-:W-:Y:S01]  /*5700*/  F2FP.BF16.F32.PACK_AB R152, R171, R174 ;  /* 0x000000aeab98723e */ /* 0x000fe200000010ff */
[-C--:B------:R-:W-:Y:S01]  /*5710*/  FMUL.FTZ R34, R34, R172.reuse ;  /* 0x000000ac22227220 */ /* 0x080fe20000410000 */
[-C--:B------:R-:W-:Y:S01]  /*5720*/  FMUL.FTZ R35, R35, R172.reuse ;  /* 0x000000ac23237220 */ /* 0x080fe20000410000 */
[-C--:B------:R-:W-:Y:S01]  /*5730*/  FMUL.FTZ R38, R38, R172.reuse ;  /* 0x000000ac26267220 */ /* 0x080fe20000410000 */
[-C--:B------:R-:W-:Y:S01]  /*5740*/  FMUL.FTZ R39, R39, R172.reuse ;  /* 0x000000ac27277220 */ /* 0x080fe20000410000 */
[-C--:B------:R-:W-:Y:S01]  /*5750*/  FMUL.FTZ R42, R42, R172.reuse ;  /* 0x000000ac2a2a7220 */ /* 0x080fe20000410000 */
[----:B------:R-:W3:Y:S01]  /*5760*/  MUFU.EX2 R160, R160 ;  /* 0x000000a000a07308 */ /* 0x000ee20000000800 */
[----:B----4-:R-:W-:Y:S01]  /*5770*/  FADD.FTZ R180, R14, R173 ;  /* 0x000000ad0eb47221 */ /* 0x010fe20000010000 */
[-C--:B------:R-:W-:Y:S01]  /*5780*/  FMUL.FTZ R43, R43, R172.reuse ;  /* 0x000000ac2b2b7220 */ /* 0x080fe20000410000 */
[-C--:B------:R-:W-:Y:S01]  /*5790*/  FMUL.FTZ R46, R46, R172.reuse ;  /* 0x000000ac2e2e7220 */ /* 0x080fe20000410000 */
[-C--:B------:R-:W-:Y:S01]  /*57a0*/  FMUL.FTZ R47, R47, R172.reuse ;  /* 0x000000ac2f2f7220 */ /* 0x080fe20000410000 */
[-C--:B------:R-:W-:Y:S01]  /*57b0*/  FMUL.FTZ R50, R50, R172.reuse ;  /* 0x000000ac32327220 */ /* 0x080fe20000410000 */
[-C--:B------:R-:W-:Y:S01]  /*57c0*/  FMUL.FTZ R51, R51, R172.reuse ;  /* 0x000000ac33337220 */ /* 0x080fe20000410000 */
[-C--:B------:R-:W-:Y:S01]  /*57d0*/  FMUL.FTZ R54, R54, R172.reuse ;  /* 0x000000ac36367220 */ /* 0x080fe20000410000 */
[----:B------:R4:W-:Y:S01]  /*57e0*/  MUFU.EX2 R3, R154 ;  /* 0x0000009a00037308 */ /* 0x0009e20000000800 */
[----:B--2---:R-:W-:Y:S01]  /*57f0*/  FADD.FTZ R171, R21, R180 ;  /* 0x000000b415ab7221 */ /* 0x004fe20000010000 */
[-C--:B------:R-:W-:Y:S01]  /*5800*/  FMUL.FTZ R55, R55, R172.reuse ;  /* 0x000000ac37377220 */ /* 0x080fe20000410000 */
[-C--:B------:R-:W-:Y:S01]  /*5810*/  FMUL.FTZ R58, R58, R172.reuse ;  /* 0x000000ac3a3a7220 */ /* 0x080fe20000410000 */
[-C--:B------:R-:W-:Y:S01]  /*5820*/  FMUL.FTZ R59, R59, R172.reuse ;  /* 0x000000ac3b3b7220 */ /* 0x080fe20000410000 */
[-C--:B------:R-:W-:Y:S01]  /*5830*/  FMUL.FTZ R62, R62, R172.reuse ;  /* 0x000000ac3e3e7220 */ /* 0x080fe20000410000 */
[-C--:B------:R-:W-:Y:S01]  /*5840*/  FMUL.FTZ R63, R63, R172.reuse ;  /* 0x000000ac3f3f7220 */ /* 0x080fe20000410000 */
[----:B------:R-:W-:Y:S01]  /*5850*/  FMUL.FTZ R66, R66, R172 ;  /* 0x000000ac42427220 */ /* 0x000fe20000410000 */
[----:B------:R-:W2:Y:S01]  /*5860*/  MUFU.EX2 R20, R20 ;  /* 0x0000001400147308 */ /* 0x000ea20000000800 */
[----:B----4-:R-:W-:Y:S01]  /*5870*/  FADD.FTZ R154, R156, R153 ;  /* 0x000000999c9a7221 */ /* 0x010fe20000010000 */
[----:B------:R-:W-:Y:S01]  /*5880*/  F2FP.BF16.F32.PACK_AB R156, R157, R156 ;  /* 0x0000009c9d9c723e */ /* 0x000fe200000010ff */
[-C--:B------:R-:W-:Y:S01]  /*5890*/  FMUL.FTZ R67, R67, R172.reuse ;  /* 0x000000ac43437220 */ /* 0x080fe20000410000 */
[----:B------:R-:W-:Y:S01]  /*58a0*/  FMUL.FTZ R70, R70, R172 ;  /* 0x000000ac46467220 */ /* 0x000fe20000410000 */
[----:B------:R-:W-:Y:S01]  /*58b0*/  FADD.FTZ R153, R157, R154 ;  /* 0x0000009a9d997221 */ /* 0x000fe20000010000 */
[----:B------:R-:W-:Y:S01]  /*58c0*/  F2FP.BF16.F32.PACK_AB R157, R15, R12 ;  /* 0x0000000c0f9d723e */ /* 0x000fe200000010ff */
[----:B------:R-:W-:Y:S01]  /*58d0*/  FMUL.FTZ R71, R71, R172 ;  /* 0x000000ac47477220 */ /* 0x000fe20000410000 */
[----:B------:R-:W4:Y:S01]  /*58e0*/  MUFU.EX2 R161, R161 ;  /* 0x000000a100a17308 */ /* 0x000f220000000800 */
[----:B------:R-:W-:Y:S01]  /*58f0*/  FADD.FTZ R154, R158, R153 ;  /* 0x000000999e9a7221 */ /* 0x000fe20000010000 */
[----:B------:R-:W-:Y:S01]  /*5900*/  F2FP.BF16.F32.PACK_AB R158, R159, R158 ;  /* 0x0000009e9f9e723e */ /* 0x000fe200000010ff */
[-C--:B------:R-:W-:Y:S01]  /*5910*/  FMUL.FTZ R74, R74, R172.reuse ;  /* 0x000000ac4a4a7220 */ /* 0x080fe20000410000 */
[-C--:B------:R-:W-:Y:S01]  /*5920*/  FMUL.FTZ R75, R75, R172.reuse ;  /* 0x000000ac4b4b7220 */ /* 0x080fe20000410000 */
[----:B------:R-:W-:Y:S01]  /*5930*/  FADD.FTZ R153, R159, R154 ;  /* 0x0000009a9f997221 */ /* 0x000fe20000010000 */
[----:B------:R-:W-:Y:S01]  /*5940*/  F2FP.BF16.F32.PACK_AB R154, R176, R155 ;  /* 0x0000009bb09a723e */ /* 0x000fe200000010ff */
[----:B------:R-:W-:Y:S01]  /*5950*/  FMUL.FTZ R78, R78, R172 ;  /* 0x000000ac4e4e7220 */ /* 0x000fe20000410000 */
[----:B------:R-:W5:Y:S01]  /*5960*/  MUFU.EX2 R177, R177 ;  /* 0x000000b100b17308 */ /* 0x000f620000000800 */
[----:B---3--:R-:W-:Y:S01]  /*5970*/  FADD.FTZ R174, R160, R153 ;  /* 0x00000099a0ae7221 */ /* 0x008fe20000010000 */
[----:B------:R-:W-:Y:S01]  /*5980*/  F2FP.BF16.F32.PACK_AB R153, R10, R9 ;  /* 0x000000090a99723e */ /* 0x000fe200000010ff */
[----:B--2---:R-:W-:Y:S01]  /*5990*/  FADD.FTZ R10, R20, R171 ;  /* 0x000000ab140a7221 */ /* 0x004fe20000010000 */
[----:B------:R-:W-:Y:S01]  /*59a0*/  F2FP.BF16.F32.PACK_AB R155, R164, R11 ;  /* 0x0000000ba49b723e */ /* 0x000fe200000010ff */
[----:B------:R-:W-:Y:S01]  /*59b0*/  BAR.SYNC.DEFER_BLOCKING 0xf, 0x100 ;  /* 0x03c4000000007b1d */ /* 0x000fe20000010000 */
[----:B------:R-:W-:Y:S01]  /*59c0*/  F2FP.BF16.F32.PACK_AB R159, R21, R14 ;  /* 0x0000000e159f723e */ /* 0x000fe200000010ff */
[-C--:B------:R-:W-:Y:S01]  /*59d0*/  FMUL.FTZ R79, R79, R172.reuse ;  /* 0x000000ac4f4f7220 */ /* 0x080fe20000410000 */
[----:B------:R-:W-:Y:S01]  /*59e0*/  FMUL.FTZ R82, R82, R172 ;  /* 0x000000ac52527220 */ /* 0x000fe20000410000 */
[C---:B----4-:R-:W-:Y:S01]  /*59f0*/  FADD.FTZ R9, R161.reuse, R174 ;  /* 0x000000aea1097221 */ /* 0x050fe20000010000 */
[----:B------:R-:W-:Y:S01]  /*5a00*/  F2FP.BF16.F32.PACK_AB R160, R161, R160 ;  /* 0x000000a0a1a0723e */ /* 0x000fe200000010ff */
[----:B------:R-:W0:Y:S01]  /*5a10*/  MUFU.EX2 R168, R168 ;  /* 0x000000a800a87308 */ /* 0x000e220000000800 */
[-C--:B------:R-:W-:Y:S01]  /*5a20*/  FMUL.FTZ R83, R83, R172.reuse ;  /* 0x000000ac53537220 */ /* 0x080fe20000410000 */
[-C--:B------:R-:W-:Y:S01]  /*5a30*/  FMUL.FTZ R86, R86, R172.reuse ;  /* 0x000000ac56567220 */ /* 0x080fe20000410000 */
[-C--:B------:R-:W-:Y:S01]  /*5a40*/  FMUL.FTZ R87, R87, R172.reuse ;  /* 0x000000ac57577220 */ /* 0x080fe20000410000 */
[-C--:B------:R-:W-:Y:S01]  /*5a50*/  FMUL.FTZ R90, R90, R172.reuse ;  /* 0x000000ac5a5a7220 */ /* 0x080fe20000410000 */
[----:B------:R-:W-:Y:S01]  /*5a60*/  FMUL.FTZ R91, R91, R172 ;  /* 0x000000ac5b5b7220 */ /* 0x000fe20000410000 */
[C---:B-----5:R-:W-:Y:S01]  /*5a70*/  FADD.FTZ R10, R177.reuse, R10 ;  /* 0x0000000ab10a7221 */ /* 0x060fe20000010000 */
[----:B------:R-:W-:Y:S01]  /*5a80*/  F2FP.BF16.F32.PACK_AB R161, R177, R20 ;  /* 0x00000014b1a1723e */ /* 0x000fe200000010ff */
[----:B------:R-:W2:Y:S01]  /*5a90*/  MUFU.EX2 R6, R6 ;  /* 0x0000000600067308 */ /* 0x000ea20000000800 */
[-C--:B------:R-:W-:Y:S01]  /*5aa0*/  FMUL.FTZ R94, R94, R172.reuse ;  /* 0x000000ac5e5e7220 */ /* 0x080fe20000410000 */
[-C--:B------:R-:W-:Y:S01]  /*5ab0*/  FMUL.FTZ R95, R95, R172.reuse ;  /* 0x000000ac5f5f7220 */ /* 0x080fe20000410000 */
[-C--:B------:R-:W-:Y:S01]  /*5ac0*/  FMUL.FTZ R98, R98, R172.reuse ;  /* 0x000000ac62627220 */ /* 0x080fe20000410000 */
[-C--:B------:R-:W-:Y:S01]  /*5ad0*/  FMUL.FTZ R99, R99, R172.reuse ;  /* 0x000000ac63637220 */ /* 0x080fe20000410000 */
[-C--:B------:R-:W-:Y:S01]  /*5ae0*/  FMUL.FTZ R102, R102, R172.reuse ;  /* 0x000000ac66667220 */ /* 0x080fe20000410000 */
[-C--:B------:R-:W-:Y:S01]  /*5af0*/  FMUL.FTZ R103, R103, R172.reuse ;  /* 0x000000ac67677220 */ /* 0x080fe20000410000 */
[-C--:B------:R-:W-:Y:S01]  /*5b00*/  FMUL.FTZ R106, R106, R172.reuse ;  /* 0x000000ac6a6a7220 */ /* 0x080fe20000410000 */
[----:B------:R-:W3:Y:S01]  /*5b10*/  MUFU.EX2 R175, R175 ;  /* 0x000000af00af7308 */ /* 0x000ee20000000800 */
[----:B0-----:R-:W-:Y:S01]  /*5b20*/  FADD.FTZ R162, R168, R9 ;  /* 0x00000009a8a27221 */ /* 0x001fe20000010000 */
[----:B------:R-:W-:Y:S01]  /*5b30*/  FADD.FTZ R9, R3, R10 ;  /* 0x0000000a03097221 */ /* 0x000fe20000010000 */
[----:B------:R0:W-:Y:S01]  /*5b40*/  STSM.16.M88.4 [R22+0x26800], R152 ;  /* 0x0268009816007844 */ /* 0x0001e20000000200 */
[-C--:B------:R-:W-:Y:S01]  /*5b50*/  FMUL.FTZ R107, R107, R172.reuse ;  /* 0x000000ac6b6b7220 */ /* 0x080fe20000410000 */
[-C--:B------:R-:W-:Y:S01]  /*5b60*/  FMUL.FTZ R110, R110, R172.reuse ;  /* 0x000000ac6e6e7220 */ /* 0x080fe20000410000 */
[-C--:B------:R-:W-:Y:S01]  /*5b70*/  FMUL.FTZ R111, R111, R172.reuse ;  /* 0x000000ac6f6f7220 */ /* 0x080fe20000410000 */
[----:B------:R0:W-:Y:S01]  /*5b80*/  STSM.16.M88.4 [R184], R156 ;  /* 0x0000009cb8007844 */ /* 0x0001e20000000200 */
[----:B------:R4:W5:Y:S01]  /*5b90*/  MUFU.EX2 R166, R163 ;  /* 0x000000a300a67308 */ /* 0x0009620000000800 */
[----:B--2---:R-:W-:Y:S01]  /*5ba0*/  FADD.FTZ R9, R6, R9 ;  /* 0x0000000906097221 */ /* 0x004fe20000010000 */
[-C--:B------:R-:W-:Y:S01]  /*5bb0*/  FMUL.FTZ R114, R114, R172.reuse ;  /* 0x000000ac72727220 */ /* 0x080fe20000410000 */
[-C--:B------:R-:W-:Y:S01]  /*5bc0*/  FMUL.FTZ R115, R115, R172.reuse ;  /* 0x000000ac73737220 */ /* 0x080fe20000410000 */
[-C--:B------:R-:W-:Y:S01]  /*5bd0*/  FMUL.FTZ R118, R118, R172.reuse ;  /* 0x000000ac76767220 */ /* 0x080fe20000410000 */
[-C--:B------:R-:W-:Y:S01]  /*5be0*/  FMUL.FTZ R119, R119, R172.reuse ;  /* 0x000000ac77777220 */ /* 0x080fe20000410000 */
[-C--:B------:R-:W-:Y:S01]  /*5bf0*/  FMUL.FTZ R122, R122, R172.reuse ;  /* 0x000000ac7a7a7220 */ /* 0x080fe20000410000 */
[-C--:B------:R-:W-:Y:S01]  /*5c00*/  FMUL.FTZ R123, R123, R172.reuse ;  /* 0x000000ac7b7b7220 */ /* 0x080fe20000410000 */
[----:B------:R-:W2:Y:S01]  /*5c10*/  MUFU.EX2 R165, R165 ;  /* 0x000000a500a57308 */ /* 0x000ea20000000800 */
[----:B---3--:R-:W-:Y:S01]  /*5c20*/  FADD.FTZ R162, R175, R162 ;  /* 0x000000a2afa27221 */ /* 0x008fe20000010000 */
[----:B----4-:R-:W-:Y:S01]  /*5c30*/  F2FP.BF16.F32.PACK_AB R163, R6, R3 ;  /* 0x0000000306a3723e */ /* 0x010fe200000010ff */
[-C--:B------:R-:W-:Y:S01]  /*5c40*/  FMUL.FTZ R126, R126, R172.reuse ;  /* 0x000000ac7e7e7220 */ /* 0x080fe20000410000 */
[-C--:B------:R-:W-:Y:S01]  /*5c50*/  FMUL.FTZ R127, R127, R172.reuse ;  /* 0x000000ac7f7f7220 */ /* 0x080fe20000410000 */
[-C--:B------:R-:W-:Y:S01]  /*5c60*/  FMUL.FTZ R130, R130, R172.reuse ;  /* 0x000000ac82827220 */ /* 0x080fe20000410000 */
[-C--:B------:R-:W-:Y:S01]  /*5c70*/  FMUL.FTZ R131, R131, R172.reuse ;  /* 0x000000ac83837220 */ /* 0x080fe20000410000 */
[-C--:B------:R-:W-:Y:S01]  /*5c80*/  FMUL.FTZ R134, R134, R172.reuse ;  /* 0x000000ac86867220 */ /* 0x080fe20000410000 */
[----:B------:R-:W3:Y:S01]  /*5c90*/  MUFU.EX2 R179, R179 ;  /* 0x000000b300b37308 */ /* 0x000ee20000000800 */
[----:B-----5:R-:W-:Y:S01]  /*5ca0*/  FADD.FTZ R10, R166, R9 ;  /* 0x00000009a60a7221 */ /* 0x020fe20000010000 */
[-C--:B------:R-:W-:Y:S01]  /*5cb0*/  FMUL.FTZ R135, R135, R172.reuse ;  /* 0x000000ac87877220 */ /* 0x080fe20000410000 */
[-C--:B------:R-:W-:Y:S01]  /*5cc0*/  FMUL.FTZ R138, R138, R172.reuse ;  /* 0x000000ac8a8a7220 */ /* 0x080fe20000410000 */
[-C--:B------:R-:W-:Y:S01]  /*5cd0*/  FMUL.FTZ R139, R139, R172.reuse ;  /* 0x000000ac8b8b7220 */ /* 0x080fe20000410000 */
[-C--:B------:R-:W-:Y:S01]  /*5ce0*/  FMUL.FTZ R142, R142, R172.reuse ;  /* 0x000000ac8e8e7220 */ /* 0x080fe20000410000 */
[-C--:B------:R-:W-:Y:S01]  /*5cf0*/  FMUL.FTZ R143, R143, R172.reuse ;  /* 0x000000ac8f8f7220 */ /* 0x080fe20000410000 */
[----:B------:R-:W-:Y:S01]  /*5d00*/  FMUL.FTZ R146, R146, R172 ;  /* 0x000000ac92927220 */ /* 0x000fe20000410000 */
[----:B------:R-:W4:Y:S01]  /*5d10*/  MUFU.EX2 R178, R178 ;  /* 0x000000b200b27308 */ /* 0x000f220000000800 */
[----:B--2---:R-:W-:Y:S01]  /*5d20*/  FADD.FTZ R11, R165, R162 ;  /* 0x000000a2a50b7221 */ /* 0x004fe20000010000 */
[----:B------:R-:W-:Y:S01]  /*5d30*/  F2FP.BF16.F32.PACK_AB R162, R175, R168 ;  /* 0x000000a8afa2723e */ /* 0x000fe200000010ff */
[-C--:B------:R-:W-:Y:S01]  /*5d40*/  FMUL.FTZ R147, R147, R172.reuse ;  /* 0x000000ac93937220 */ /* 0x080fe20000410000 */
[-C--:B------:R-:W-:Y:S01]  /*5d50*/  FMUL.FTZ R150, R150, R172.reuse ;  /* 0x000000ac96967220 */ /* 0x080fe20000410000 */
[----:B------:R-:W-:-:S02]  /*5d60*/  FMUL.FTZ R151, R151, R172 ;  /* 0x000000ac97977220 */ /* 0x000fc40000410000 */
[----:B------:R0:W-:Y:S01]  /*5d70*/  STSM.16.M88.4 [R19], R160 ;  /* 0x000000a013007844 */ /* 0x0001e20000000200 */
[----:B------:R-:W2:Y:S01]  /*5d80*/  MUFU.EX2 R167, R167 ;  /* 0x000000a700a77308 */ /* 0x000ea20000000800 */
[----:B---3--:R-:W-:-:S07]  /*5d90*/  FADD.FTZ R10, R179, R10 ;  /* 0x0000000ab30a7221 */ /* 0x008fce0000010000 */
[----:B------:R-:W3:Y:S01]  /*5da0*/  MUFU.EX2 R169, R169 ;  /* 0x000000a900a97308 */ /* 0x000ee20000000800 */
[C---:B----4-:R-:W-:Y:S01]  /*5db0*/  F2FP.BF16.F32.PACK_AB R164, R178.reuse, R165 ;  /* 0x000000a5b2a4723e */ /* 0x050fe200000010ff */
[----:B------:R-:W-:Y:S01]  /*5dc0*/  FADD.FTZ R12, R178, R11 ;  /* 0x0000000bb20c7221 */ /* 0x000fe20000010000 */
[----:B------:R-:W-:-:S05]  /*5dd0*/  F2FP.BF16.F32.PACK_AB R165, R179, R166 ;  /* 0x000000a6b3a5723e */ /* 0x000fca00000010ff */
[----:B------:R-:W4:Y:S01]  /*5de0*/  MUFU.EX2 R170, R170 ;  /* 0x000000aa00aa7308 */ /* 0x000f220000000800 */
[----:B--2---:R-:W-:Y:S01]  /*5df0*/  FADD.FTZ R9, R167, R10 ;  /* 0x0000000aa7097221 */ /* 0x004fe20000010000 */
[----:B---3--:R-:W-:Y:S01]  /*5e00*/  F2FP.BF16.F32.PACK_AB R166, R8, R169 ;  /* 0x000000a908a6723e */ /* 0x008fe200000010ff */
[----:B------:R-:W-:-:S04]  /*5e10*/  FADD.FTZ R3, R169, R12 ;  /* 0x0000000ca9037221 */ /* 0x000fc80000010000 */
[----:B------:R-:W-:Y:S01]  /*5e20*/  FADD.FTZ R6, R8, R3 ;  /* 0x0000000308067221 */ /* 0x000fe20000010000 */
[C---:B----4-:R-:W-:Y:S01]  /*5e30*/  F2FP.BF16.F32.PACK_AB R167, R170.reuse, R167 ;  /* 0x000000a7aaa7723e */ /* 0x050fe200000010ff */
[----:B------:R-:W-:-:S04]  /*5e40*/  FADD.FTZ R3, R170, R9 ;  /* 0x00000009aa037221 */ /* 0x000fc80000010000 */
[----:B------:R0:W-:Y:S01]  /*5e50*/  STSM.16.M88.4 [R23], R164 ;  /* 0x000000a417007844 */ /* 0x0001e20000000200 */
[----:B------:R-:W-:Y:S05]  /*5e60*/  @!P0 BRA `(.L_x_3263) ;  /* 0x0000000000048947 */ /* 0x000fea0003800000 */
[----:B------:R-:W-:Y:S01]  /*5e70*/  BPT.TRAP 0x1 ;  /* 0x000000040000795c */ /* 0x000fe20000300000 */
.L_x_3263:
[----:B------:R2:W3:Y:S01]  /*5e80*/  SYNCS.PHASECHK.TRANS64.TRYWAIT P2, [UR21+0x28c50], R7 ;  /* 0x028c5007ff0075a7 */ /* 0x0004e20008040155 */
[----:B------:R-:W-:Y:S05]  /*5e90*/  @!P0 BRA `(.L_x_3264) ;  /* 0x0000000000048947 */ /* 0x000fea0003800000 */
[----:B------:R-:W-:Y:S01]  /*5ea0*/  BPT.TRAP 0x1 ;  /* 0x000000040000795c */ /* 0x000fe20000300000 */
.L_x_3264:
[----:B---3--:R-:W-:Y:S05]  /*5eb0*/  @P2 BRA `(.L_x_3265) ;  /* 0x0000000000082947 */ /* 0x008fea0003800000 */
[----:B------:R-:W3:Y:S02]  /*5ec0*/  SYNCS.PHASECHK.TRANS64.TRYWAIT P2, [UR21+0x28c50], R7 ;  /* 0x028c5007ff0075a7 */ /* 0x000ee40008040155 */
[----:B---3--:R-:W-:Y:S05]  /*5ed0*/  @!P2 BRA `(.L_x_3266) ;  /* 0x0000006c008ca947 */ /* 0x008fea0003800000 */
.L_x_3265:
[----:B------:R-:W-:Y:S01]  /*5ee0*/  ULEA UR10, UR47, UR52, 0xc ;  /* 0x000000342f0a7291 */ /* 0x000fe2000f8e603f */
[----:B------:R-:W-:Y:S01]  /*5ef0*/  WARPGROUP.ARRIVE ;  /* 0x00000000000079c5 */ /* 0x000fe20000000000 */
[----:B------:R-:W-:-:S05]  /*5f00*/  UMOV UR7, 0x40000040 ;  /* 0x4000004000077882 */ /* 0x000fca0000000000 */
[----:B------:R-:W-:Y:S02]  /*5f10*/  UMOV UR6, UR10 ;  /* 0x0000000a00067c82 */ /* 0x000fe40008000000 */
        /* <DEDUP_REMOVED lines=25> */
[----:B----4-:R-:W4:Y:S02]  /*60b0*/  FENCE.VIEW.ASYNC.S ;  /* 0x00000000000073c6 */ /* 0x010f240000000000 */
[----:B----4-:R-:W-:Y:S01]  /*60c0*/  NOP ;  /* 0x0000000000007918 */ /* 0x010fe20000000000 */
[----:B------:R-:W-:Y:S06]  /*60d0*/  BAR.ARV 0xe, 0x100 ;  /* 0x0384000000007b1d */ /* 0x000fec0000002000 */
[----:B------:R-:W-:Y:S05]  /*60e0*/  @!P0 BRA `(.L_x_3267) ;  /* 0x0000000000048947 */ /* 0x000fea0003800000 */
[----:B------:R-:W-:Y:S01]  /*60f0*/  BPT.TRAP 0x1 ;  /* 0x000000040000795c */ /* 0x000fe20000300000 */
.L_x_3267:
[----:B------:R-:W-:Y:S01]  /*6100*/  UIADD3 UR21, UR21, 0x28c60, URZ ;  /* 0x00028c6015157890 */ /* 0x000fe2000fffe03f */
[----:B---3--:R-:W-:Y:S01]  /*6110*/  IMAD.MOV.U32 R8, RZ, RZ, R5 ;  /* 0x000000ffff087224 */ /* 0x008fe200078e0005 */
[----:B------:R-:W-:Y:S01]  /*6120*/  UMOV UR22, UR47 ;  /* 0x0000002f00167c82 */ /* 0x000fe20008000000 */
[----:B------:R-:W-:Y:S01]  /*6130*/  IMAD.MOV.U32 R13, RZ, RZ, R4 ;  /* 0x000000ffff0d7224 */ /* 0x000fe200078e0004 */
[----:B------:R-:W-:-:S09]  /*6140*/  UPRMT UR21, UR39, 0x654, UR21 ;  /* 0x0000065427157896 */ /* 0x000fd20008000015 */
[----:B------:R-:W-:Y:S01]  /*6150*/  SYNCS.ARRIVE.TRANS64.RED.A1T0 RZ, [UR21], RZ ;  /* 0x000000ffffff79a7 */ /* 0x000fe20008100415 */
[----:B------:R-:W-:Y:S05]  /*6160*/  @P1 BRA `(.L_x_3268) ;  /* 0xffffffe000c41947 */ /* 0x000fea000383ffff */
.L_x_3257:
[----:B-1234-:R-:W1:Y:S01]  /*6170*/  SHFL.BFLY PT, R7, R6, 0x2, 0x1f ;  /* 0x0c401f0006077f89 */ /* 0x01ee6200000e0000 */
[----:B------:R-:W-:Y:S01]  /*6180*/  IMAD.U32 R14, RZ, RZ, UR20 ;  /* 0x00000014ff0e7e24 */ /* 0x000fe2000f8e00ff */
[----:B------:R-:W-:Y:S02]  /*6190*/  UIADD3 UR36, UR36, 0x1, URZ ;  /* 0x0000000124247890 */ /* 0x000fe4000fffe03f */
[----:B------:R-:W2:Y:S01]  /*61a0*/  SHFL.BFLY PT, R8, R3, 0x2, 0x1f ;  /* 0x0c401f0003087f89 */ /* 0x000ea200000e0000 */
[----:B------:R-:W-:Y:S08]  /*61b0*/  BAR.ARV 0x8, 0x100 ;  /* 0x0204000000007b1d */ /* 0x000ff00000002000 */
[----:B------:R-:W-:Y:S01]  /*61c0*/  BAR.SYNC.DEFER_BLOCKING 0xf, 0x100 ;  /* 0x03c4000000007b1d */ /* 0x000fe20000010000 */
[----:B-1----:R-:W-:Y:S01]  /*61d0*/  FADD.FTZ R7, R7, R6 ;  /* 0x0000000607077221 */ /* 0x002fe20000010000 */
[----:B------:R-:W-:-:S02]  /*61e0*/  IMAD.MOV.U32 R6, RZ, RZ, RZ ;  /* 0x000000ffff067224 */ /* 0x000fc400078e00ff */
[----:B--2---:R-:W-:Y:S02]  /*61f0*/  FADD.FTZ R9, R8, R3 ;  /* 0x0000000308097221 */ /* 0x004fe40000010000 */
[----:B------:R-:W1:Y:S01]  /*6200*/  SHFL.BFLY PT, R0, R7, 0x1, 0x1f ;  /* 0x0c201f0007007f89 */ /* 0x000e6200000e0000 */
[----:B------:R-:W-:Y:S01]  /*6210*/  MOV R8, RZ ;  /* 0x000000ff00087202 */ /* 0x000fe20000000f00 */
[----:B------:R-:W-:Y:S01]  /*6220*/  IMAD.U32 R3, RZ, RZ, UR47 ;  /* 0x0000002fff037e24 */ /* 0x000fe2000f8e00ff */
[----:B------:R-:W-:Y:S01]  /*6230*/  UIADD3 UR47, UR47, 0x1, URZ ;  /* 0x000000012f2f7890 */ /* 0x000fe2000fffe03f */
[----:B------:R-:W2:Y:S03]  /*6240*/  SHFL.BFLY PT, R10, R9, 0x1, 0x1f ;  /* 0x0c201f00090a7f89 */ /* 0x000ea600000e0000 */
[----:B------:R-:W-:-:S04]  /*6250*/  UISETP.NE.AND UP0, UPT, UR47, 0x2, UPT ;  /* 0x000000022f00788c */ /* 0x000fc8000bf05270 */
[----:B------:R-:W-:Y:S02]  /*6260*/  USEL UR4, URZ, 0x1, UP0 ;  /* 0x000000013f047887 */ /* 0x000fe40008000000 */
[----:B------:R-:W-:Y:S02]  /*6270*/  USEL UR47, UR47, URZ, UP0 ;  /* 0x0000003f2f2f7287 */ /* 0x000fe40008000000 */
[----:B------:R-:W-:Y:S01]  /*6280*/  ULOP3.LUT UR37, UR37, UR4, URZ, 0x3c, !UPT ;  /* 0x0000000425257292 */ /* 0x000fe2000f8e3c3f */
[----:B-1----:R-:W-:Y:S01]  /*6290*/  FADD.FTZ R11, R7, R0 ;  /* 0x00000000070b7221 */ /* 0x002fe20000010000 */
[----:B------:R-:W-:Y:S02]  /*62a0*/  IMAD.MOV R0, RZ, RZ, -R18 ;  /* 0x000000ffff007224 */ /* 0x000fe400078e0a12 */
[----:B--2---:R-:W-:Y:S02]  /*62b0*/  FADD.FTZ R10, R9, R10 ;  /* 0x0000000a090a7221 */ /* 0x004fe40000010000 */
[----:B------:R-:W-:Y:S01]  /*62c0*/  FSETP.NE.FTZ.AND P0, PT, R11, RZ, PT ;  /* 0x000000ff0b00720b */ /* 0x000fe20003f15000 */
[----:B------:R-:W-:Y:S01]  /*62d0*/  IMAD.U32 R9, RZ, RZ, UR20 ;  /* 0x00000014ff097e24 */ /* 0x000fe2000f8e00ff */
[----:B------:R-:W-:-:S02]  /*62e0*/  ISETP.NE.AND P2, PT, R17, R0, PT ;  /* 0x000000001100720c */ /* 0x000fc40003f45270 */
[----:B------:R-:W-:-:S09]  /*62f0*/  FSETP.NE.FTZ.AND P1, PT, R10, RZ, PT ;  /* 0x000000ff0a00720b */ /* 0x000fd20003f35000 */
[----:B------:R-:W1:Y:S01]  /*6300*/  @P0 MUFU.RCP R8, R11 ;  /* 0x0000000b00080308 */ /* 0x000e620000001000 */
[----:B------:R-:W-:Y:S01]  /*6310*/  @P0 FMUL.FTZ R9, R9, 0.69314718246459960938 ;  /* 0x3f31721809090820 */ /* 0x000fe20000410000 */
[----:B------:R-:W-:Y:S01]  /*6320*/  @!P2 IMAD R0, R3, 0x40, R2 ;  /* 0x000000400300a824 */ /* 0x000fe200078e0202 */
[----:B------:R-:W-:-:S04]  /*6330*/  MOV R3, 0xff800000 ;  /* 0xff80000000037802 */ /* 0x000fc80000000f00 */
[----:B------:R-:W-:Y:S01]  /*6340*/  @!P2 LEA R13, R0, UR42, 0x2 ;  /* 0x0000002a000dac11 */ /* 0x000fe2000f8e10ff */
[----:B------:R-:W2:Y:S01]  /*6350*/  @P1 MUFU.RCP R6, R10 ;  /* 0x0000000a00061308 */ /* 0x000ea20000001000 */
[----:B------:R-:W-:-:S07]  /*6360*/  IMAD.MOV.U32 R0, RZ, RZ, -0x800000 ;  /* 0xff800000ff007424 */ /* 0x000fce00078e00ff */
[----:B------:R-:W3:Y:S01]  /*6370*/  @P0 MUFU.LG2 R11, R11 ;  /* 0x0000000b000b0308 */ /* 0x000ee20000000c00 */
[----:B-1----:R1:W-:Y:S01]  /*6380*/  @!P2 STS [R13+0x28800], R8 ;  /* 0x028800080d00a388 */ /* 0x0023e20000000800 */
[-C--:B------:R-:W-:Y:S01]  /*6390*/  FMUL.FTZ R208, R24, R8.reuse ;  /* 0x0000000818d07220 */ /* 0x080fe20000410000 */
[-C--:B------:R-:W-:Y:S01]  /*63a0*/  FMUL.FTZ R206, R25, R8.reuse ;  /* 0x0000000819ce7220 */ /* 0x080fe20000410000 */
[-C--:B------:R-:W-:Y:S01]  /*63b0*/  FMUL.FTZ R205, R28, R8.reuse ;  /* 0x000000081ccd7220 */ /* 0x080fe20000410000 */
[-C--:B------:R-:W-:Y:S01]  /*63c0*/  FMUL.FTZ R7, R29, R8.reuse ;  /* 0x000000081d077220 */ /* 0x080fe20000410000 */
[-C--:B------:R-:W-:Y:S01]  /*63d0*/  FMUL.FTZ R207, R32, R8.reuse ;  /* 0x0000000820cf7220 */ /* 0x080fe20000410000 */
[-C--:B------:R-:W-:Y:S01]  /*63e0*/  FMUL.FTZ R204, R33, R8.reuse ;  /* 0x0000000821cc7220 */ /* 0x080fe20000410000 */
[----:B------:R3:W4:Y:S01]  /*63f0*/  @P1 MUFU.LG2 R12, R10 ;  /* 0x0000000a000c1308 */ /* 0x0007220000000c00 */
[----:B--2---:R2:W-:Y:S01]  /*6400*/  @!P2 STS [R13+0x28820], R6 ;  /* 0x028820060d00a388 */ /* 0x0045e20000000800 */
        /* <DEDUP_REMOVED lines=58> */
[----:B---3--:R-:W-:Y:S01]  /*67b0*/  @P0 FMUL.FTZ R10, R11, 0.69314718246459960938 ;  /* 0x3f3172180b0a0820 */ /* 0x008fe20000410000 */
[----:B-1----:R-:W-:Y:S01]  /*67c0*/  @P1 FMUL.FTZ R8, R14, 0.69314718246459960938 ;  /* 0x3f3172180e081820 */ /* 0x002fe20000410000 */
[----:B----4-:R-:W-:Y:S01]  /*67d0*/  @P1 FMUL.FTZ R11, R12, 0.69314718246459960938 ;  /* 0x3f3172180c0b1820 */ /* 0x010fe20000410000 */
        /* <DEDUP_REMOVED lines=64> */
[----:B------:R-:W-:Y:S01]  /*6be0*/  @P0 FFMA.FTZ R3, R9, R4, R10 ;  /* 0x0000000409030223 */ /* 0x000fe2000001000a */
[----:B------:R-:W-:Y:S01]  /*6bf0*/  @P1 FFMA.FTZ R0, R8, R5, R11 ;  /* 0x0000000508001223 */ /* 0x000fe2000001000b */
[----:B--2---:R-:W-:Y:S06]  /*6c00*/  BAR.ARV 0xe, 0x100 ;  /* 0x0384000000007b1d */ /* 0x004fec0000002000 */
.L_x_3244:
[----:B------:R-:W0:Y:S01]  /*6c10*/  S2UR UR6, SR_SWINHI ;  /* 0x00000000000679c3 */ /* 0x000e220000002f00 */
[----:B------:R-:W-:-:S07]  /*6c20*/  LEA R9, R211, R16, 0x6 ;  /* 0x00000010d3097211 */ /* 0x000fce00078e30ff */
[----:B------:R-:W-:Y:S01]  /*6c30*/  BAR.SYNC.DEFER_BLOCKING 0x1, 0x100 ;  /* 0x0044000000007b1d */ /* 0x000fe20000010000 */
[----:B------:R-:W-:Y:S01]  /*6c40*/  F2FP.BF16.F32.PACK_AB R6, R7, R205 ;  /* 0x000000cd0706723e */ /* 0x000fe200000010ff */
[----:B------:R-:W-:Y:S01]  /*6c50*/  USHF.R.S32.HI UR11, URZ, 0x1f, UR44 ;  /* 0x0000001f3f0b7899 */ /* 0x000fe2000801142c */
[----:B------:R-:W-:Y:S02]  /*6c60*/  F2FP.BF16.F32.PACK_AB R7, R31, R30 ;  /* 0x0000001e1f07723e */ /* 0x000fe400000010ff */
[----:B------:R-:W-:Y:S01]  /*6c70*/  F2FP.BF16.F32.PACK_AB R30, R172, R173 ;  /* 0x000000adac1e723e */ /* 0x000fe200000010ff */
[----:B------:R-:W-:Y:S01]  /*6c80*/  ULDC UR7, c[0x0][0xc44] ;  /* 0x0003110000077ab9 */ /* 0x000fe20000000800 */
[----:B------:R-:W-:Y:S02]  /*6c90*/  F2FP.BF16.F32.PACK_AB R31, R87, R86 ;  /* 0x00000056571f723e */ /* 0x000fe400000010ff */
[----:B------:R-:W-:Y:S02]  /*6ca0*/  F2FP.BF16.F32.PACK_AB R112, R113, R112 ;  /* 0x000000707170723e */ /* 0x000fe400000010ff */
[----:B------:R-:W-:-:S02]  /*6cb0*/  F2FP.BF16.F32.PACK_AB R113, R115, R114 ;  /* 0x000000727371723e */ /* 0x000fc400000010ff */
[----:B------:R-:W-:Y:S02]  /*6cc0*/  F2FP.BF16.F32.PACK_AB R114, R117, R116 ;  /* 0x000000747572723e */ /* 0x000fe400000010ff */
[----:B------:R-:W-:Y:S02]  /*6cd0*/  F2FP.BF16.F32.PACK_AB R115, R153, R152 ;  /* 0x000000989973723e */ /* 0x000fe400000010ff */
[----:B------:R-:W-:Y:S02]  /*6ce0*/  F2FP.BF16.F32.PACK_AB R120, R121, R120 ;  /* 0x000000787978723e */ /* 0x000fe400000010ff */
[----:B------:R-:W-:Y:S02]  /*6cf0*/  F2FP.BF16.F32.PACK_AB R121, R155, R154 ;  /* 0x0000009a9b79723e */ /* 0x000fe400000010ff */
[----:B------:R-:W-:Y:S01]  /*6d00*/  F2FP.BF16.F32.PACK_AB R161, R162, R161 ;  /* 0x000000a1a2a1723e */ /* 0x000fe200000010ff */
[----:B------:R-:W-:Y:S01]  /*6d10*/  UMOV UR4, UR42 ;  /* 0x0000002a00047c82 */ /* 0x000fe20008000000 */
[----:B0-----:R-:W-:Y:S01]  /*6d20*/  UMOV UR5, UR6 ;  /* 0x0000000600057c82 */ /* 0x001fe20008000000 */
[----:B------:R-:W-:Y:S01]  /*6d30*/  F2FP.BF16.F32.PACK_AB R136, R137, R136 ;  /* 0x000000888988723e */ /* 0x000fe200000010ff */
[----:B------:R-:W-:Y:S01]  /*6d40*/  IMAD.U32 R96, RZ, RZ, UR4 ;  /* 0x00000004ff607e24 */ /* 0x000fe2000f8e00ff */
[----:B------:R-:W-:Y:S01]  /*6d50*/  F2FP.BF16.F32.PACK_AB R162, R133, R132 ;  /* 0x0000008485a2723e */ /* 0x000fe200000010ff */
[----:B------:R-:W-:Y:S01]  /*6d60*/  IMAD.U32 R97, RZ, RZ, UR5 ;  /* 0x00000005ff617e24 */ /* 0x000fe2000f8e00ff */
[----:B------:R-:W-:Y:S01]  /*6d70*/  F2FP.BF16.F32.PACK_AB R163, R164, R163 ;  /* 0x000000a3a4a3723e */ /* 0x000fe200000010ff */
[----:B------:R-:W-:Y:S01]  /*6d80*/  UIADD3 UR5, -UR44, URZ, URZ ;  /* 0x0000003f2c057290 */ /* 0x000fe2000fffe13f */
[----:B------:R-:W-:Y:S01]  /*6d90*/  F2FP.BF16.F32.PACK_AB R137, R139, R138 ;  /* 0x0000008a8b89723e */ /* 0x000fe200000010ff */
[--C-:B------:R-:W-:Y:S01]  /*6da0*/  IMAD.WIDE R4, R215, 0x2, R96.reuse ;  /* 0x00000002d7047825 */ /* 0x100fe200078e0260 */
[----:B------:R-:W-:Y:S01]  /*6db0*/  F2FP.BF16.F32.PACK_AB R144, R145, R144 ;  /* 0x000000909190723e */ /* 0x000fe200000010ff */
[----:B------:R-:W-:Y:S01]  /*6dc0*/  UIMAD UR7, UR7, UR5, UR43 ;  /* 0x00000005070772a4 */ /* 0x000fe2000f8e022b */
[----:B------:R-:W-:Y:S01]  /*6dd0*/  F2FP.BF16.F32.PACK_AB R138, R141, R140 ;  /* 0x0000008c8d8a723e */ /* 0x000fe200000010ff */
[----:B------:R-:W-:Y:S01]  /*6de0*/  IMAD.WIDE R96, R9, 0x2, R96 ;  /* 0x0000000209607825 */ /* 0x000fe200078e0260 */
[C---:B------:R-:W-:Y:S01]  /*6df0*/  IADD3 R25, P2, R4.reuse, 0x60, RZ ;  /* 0x0000006004197810 */ /* 0x040fe20007f5e0ff */
[----:B------:R-:W-:Y:S01]  /*6e00*/  ULDC UR4, c[0x0][0xc] ;  /* 0x0000030000047ab9 */ /* 0x000fe20000000800 */
[----:B------:R-:W-:Y:S01]  /*6e10*/  IADD3 R29, P1, R4, 0x2000, RZ ;  /* 0x00002000041d7810 */ /* 0x000fe20007f3e0ff */
[----:B------:R-:W-:Y:S01]  /*6e20*/  UIADD3 UR40, UR4, UR40, URZ ;  /* 0x0000002804287290 */ /* 0x000fe2000fffe03f */
[----:B------:R-:W-:Y:S01]  /*6e30*/  LOP3.LUT R24, R25, 0x380, RZ, 0xc0, !PT ;  /* 0x0000038019187812 */ /* 0x000fe200078ec0ff */
[----:B------:R-:W-:Y:S01]  /*6e40*/  USHF.R.S32.HI UR10, URZ, 0x1f, UR7 ;  /* 0x0000001f3f0a7899 */ /* 0x000fe20008011407 */
[----:B------:R-:W-:-:S02]  /*6e50*/  LOP3.LUT R28, R29, 0x380, RZ, 0xc0, !PT ;  /* 0x000003801d1c7812 */ /* 0x000fc400078ec0ff */
[----:B------:R-:W-:Y:S02]  /*6e60*/  SHF.R.U64 R24, R24, 0x3, RZ ;  /* 0x0000000318187819 */ /* 0x000fe400000012ff */
[----:B------:R-:W-:Y:S02]  /*6e70*/  IADD3 R11, P4, R4, 0x20, RZ ;  /* 0x00000020040b7810 */ /* 0x000fe40007f9e0ff */
[----:B------:R-:W-:Y:S01]  /*6e80*/  LOP3.LUT R24, R24, R25, RZ, 0x3c, !PT ;  /* 0x0000001918187212 */ /* 0x000fe200078e3cff */
[--C-:B------:R-:W-:Y:S01]  /*6e90*/  IMAD.X R25, RZ, RZ, R5.reuse, P2 ;  /* 0x000000ffff197224 */ /* 0x100fe200010e0605 */
[----:B------:R-:W-:Y:S01]  /*6ea0*/  IADD3 R123, P2, R4, 0x4040, RZ ;  /* 0x00004040047b7810 */ /* 0x000fe20007f5e0ff */
[----:B------:R-:W-:Y:S01]  /*6eb0*/  IMAD.X R9, RZ, RZ, R5, P4 ;  /* 0x000000ffff097224 */ /* 0x000fe200020e0605 */
[----:B------:R-:W-:Y:S02]  /*6ec0*/  SHF.R.U64 R28, R28, 0x3, RZ ;  /* 0x000000031c1c7819 */ /* 0x000fe400000012ff */
[----:B------:R-:W-:-:S02]  /*6ed0*/  LOP3.LUT R122, R123, 0x380, RZ, 0xc0, !PT ;  /* 0x000003807b7a7812 */ /* 0x000fc400078ec0ff */
[----:B------:R-:W-:Y:S02]  /*6ee0*/  LOP3.LUT R8, R11, 0x380, RZ, 0xc0, !PT ;  /* 0x000003800b087812 */ /* 0x000fe400078ec0ff */
[----:B------:R-:W-:Y:S02]  /*6ef0*/  SHF.R.U64 R122, R122, 0x3, RZ ;  /* 0x000000037a7a7819 */ /* 0x000fe400000012ff */
[----:B------:R-:W-:Y:S01]  /*6f00*/  LOP3.LUT R28, R28, R29, RZ, 0x3c, !PT ;  /* 0x0000001d1c1c7212 */ /* 0x000fe200078e3cff */
[----:B------:R-:W-:Y:S01]  /*6f10*/  IMAD.X R29, RZ, RZ, R5, P1 ;  /* 0x000000ffff1d7224 */ /* 0x000fe200008e0605 */
[----:B------:R-:W-:Y:S02]  /*6f20*/  LOP3.LUT R122, R122, R123, RZ, 0x3c, !PT ;  /* 0x0000007b7a7a7212 */ /* 0x000fe400078e3cff */
[----:B------:R-:W-:Y:S02]  /*6f30*/  IADD3.X R123, RZ, R5, RZ, P2, !PT ;  /* 0x00000005ff7b7210 */ /* 0x000fe400017fe4ff */
[----:B------:R-:W-:-:S02]  /*6f40*/  IADD3 R13, P3, R4, 0x40, RZ ;  /* 0x00000040040d7810 */ /* 0x000fc40007f7e0ff */
[----:B------:R-:W-:Y:S02]  /*6f50*/  SHF.R.U64 R8, R8, 0x3, RZ ;  /* 0x0000000308087819 */ /* 0x000fe400000012ff */
[----:B------:R-:W-:Y:S02]  /*6f60*/  IADD3 R127, P1, R4, 0x4060, RZ ;  /* 0x00004060047f7810 */ /* 0x000fe40007f3e0ff */
[----:B------:R-:W-:Y:S02]  /*6f70*/  IADD3 R33, P2, R96, 0x2000, RZ ;  /* 0x0000200060217810 */ /* 0x000fe40007f5e0ff */
[----:B------:R-:W-:Y:S01]  /*6f80*/  LOP3.LUT R8, R8, R11, RZ, 0x3c, !PT ;  /* 0x0000000b08087212 */ /* 0x000fe200078e3cff */
[----:B------:R-:W-:Y:S01]  /*6f90*/  IMAD.X R11, RZ, RZ, R5, P3 ;  /* 0x000000ffff0b7224 */ /* 0x000fe200018e0605 */
[----:B------:R-:W-:Y:S02]  /*6fa0*/  LOP3.LUT R126, R127, 0x380, RZ, 0xc0, !PT ;  /* 0x000003807f7e7812 */ /* 0x000fe400078ec0ff */
[----:B------:R-:W-:-:S02]  /*6fb0*/  LOP3.LUT R32, R33, 0x380, RZ, 0xc0, !PT ;  /* 0x0000038021207812 */ /* 0x000fc400078ec0ff */
[C---:B------:R-:W-:Y:S02]  /*6fc0*/  IADD3 R65, P0, R4.reuse, 0x2020, RZ ;  /* 0x0000202004417810 */ /* 0x040fe40007f1e0ff */
[C---:B------:R-:W-:Y:S02]  /*6fd0*/  IADD3 R81, P6, R4.reuse, 0x2040, RZ ;  /* 0x0000204004517810 */ /* 0x040fe40007fde0ff */
[C---:B------:R-:W-:Y:S02]  /*6fe0*/  IADD3 R101, P5, R4.reuse, 0x2060, RZ ;  /* 0x0000206004657810 */ /* 0x040fe40007fbe0ff */
[C---:B------:R-:W-:Y:S02]  /*6ff0*/  IADD3 R105, P4, R4.reuse, 0x4000, RZ ;  /* 0x0000400004697810 */ /* 0x040fe40007f9e0ff */
[----:B------:R-:W-:Y:S02]  /*7000*/  IADD3 R119, P3, R4, 0x4020, RZ ;  /* 0x0000402004777810 */ /* 0x000fe40007f7e0ff */
[----:B------:R-:W-:-:S02]  /*7010*/  SHF.R.U64 R126, R126, 0x3, RZ ;  /* 0x000000037e7e7819 */ /* 0x000fc400000012ff */
[----:B------:R-:W-:Y:S02]  /*7020*/  SHF.R.U64 R32, R32, 0x3, RZ ;  /* 0x0000000320207819 */ /* 0x000fe400000012ff */
[----:B------:R-:W-:Y:S02]  /*7030*/  LOP3.LUT R64, R65, 0x380, RZ, 0xc0, !PT ;  /* 0x0000038041407812 */ /* 0x000fe400078ec0ff */
[----:B------:R-:W-:Y:S02]  /*7040*/  LOP3.LUT R80, R81, 0x380, RZ, 0xc0, !PT ;  /* 0x0000038051507812 */ /* 0x000fe400078ec0ff */
[----:B------:R-:W-:Y:S02]  /*7050*/  LOP3.LUT R100, R101, 0x380, RZ, 0xc0, !PT ;  /* 0x0000038065647812 */ /* 0x000fe400078ec0ff */
[----:B------:R-:W-:Y:S02]  /*7060*/  LOP3.LUT R104, R105, 0x380, RZ, 0xc0, !PT ;  /* 0x0000038069687812 */ /* 0x000fe400078ec0ff */
[----:B------:R-:W-:-:S02]  /*7070*/  LOP3.LUT R118, R119, 0x380, RZ, 0xc0, !PT ;  /* 0x0000038077767812 */ /* 0x000fc400078ec0ff */
[----:B------:R-:W-:Y:S02]  /*7080*/  LOP3.LUT R10, R13, 0x380, RZ, 0xc0, !PT ;  /* 0x000003800d0a7812 */ /* 0x000fe400078ec0ff */
[----:B------:R-:W-:Y:S01]  /*7090*/  LOP3.LUT R126, R126, R127, RZ, 0x3c, !PT ;  /* 0x0000007f7e7e7212 */ /* 0x000fe200078e3cff */
[----:B------:R-:W-:Y:S01]  /*70a0*/  IMAD.X R127, RZ, RZ, R5, P1 ;  /* 0x000000ffff7f7224 */ /* 0x000fe200008e0605 */
[----:B------:R-:W-:Y:S01]  /*70b0*/  LOP3.LUT R32, R32, R33, RZ, 0x3c, !PT ;  /* 0x0000002120207212 */ /* 0x000fe200078e3cff */
[----:B------:R-:W-:Y:S01]  /*70c0*/  IMAD.X R33, RZ, RZ, R97, P2 ;  /* 0x000000ffff217224 */ /* 0x000fe200010e0661 */
[----:B------:R-:W-:Y:S02]  /*70d0*/  SHF.R.U64 R64, R64, 0x3, RZ ;  /* 0x0000000340407819 */ /* 0x000fe400000012ff */
[----:B------:R-:W-:Y:S02]  /*70e0*/  SHF.R.U64 R80, R80, 0x3, RZ ;  /* 0x0000000350507819 */ /* 0x000fe400000012ff */
[----:B------:R-:W-:-:S02]  /*70f0*/  SHF.R.U64 R100, R100, 0x3, RZ ;  /* 0x0000000364647819 */ /* 0x000fc400000012ff */
[----:B------:R-:W-:Y:S02]  /*7100*/  SHF.R.U64 R104, R104, 0x3, RZ ;  /* 0x0000000368687819 */ /* 0x000fe400000012ff */
[----:B------:R-:W-:Y:S02]  /*7110*/  SHF.R.U64 R118, R118, 0x3, RZ ;  /* 0x0000000376767819 */ /* 0x000fe400000012ff */
[C---:B------:R-:W-:Y:S02]  /*7120*/  IADD3 R37, P1, R96.reuse, 0x3000, RZ ;  /* 0x0000300060257810 */ /* 0x040fe40007f3e0ff */
[----:B------:R-:W-:Y:S02]  /*7130*/  IADD3 R61, P2, R96, 0x9000, RZ ;  /* 0x00009000603d7810 */ /* 0x000fe40007f5e0ff */
[----:B------:R-:W-:Y:S02]  /*7140*/  SHF.R.U64 R10, R10, 0x3, RZ ;  /* 0x000000030a0a7819 */ /* 0x000fe400000012ff */
[----:B------:R-:W-:-:S02]  /*7150*/  LOP3.LUT R64, R64, R65, RZ, 0x3c, !PT ;  /* 0x0000004140407212 */ /* 0x000fc400078e3cff */
[----:B------:R-:W-:Y:S01]  /*7160*/  LOP3.LUT R80, R80, R81, RZ, 0x3c, !PT ;  /* 0x0000005150507212 */ /* 0x000fe200078e3cff */
[--C-:B------:R-:W-:Y:S01]  /*7170*/  IMAD.X R81, RZ, RZ, R5.reuse, P6 ;  /* 0x000000ffff517224 */ /* 0x100fe200030e0605 */
[----:B------:R-:W-:Y:S01]  /*7180*/  LOP3.LUT R100, R100, R101, RZ, 0x3c, !PT ;  /* 0x0000006564647212 */ /* 0x000fe200078e3cff */
[--C-:B------:R-:W-:Y:S01]  /*7190*/  IMAD.X R101, RZ, RZ, R5.reuse, P5 ;  /* 0x000000ffff657224 */ /* 0x100fe200028e0605 */
[----:B------:R-:W-:Y:S01]  /*71a0*/  LOP3.LUT R104, R104, R105, RZ, 0x3c, !PT ;  /* 0x0000006968687212 */ /* 0x000fe200078e3cff */
[--C-:B------:R-:W-:Y:S01]  /*71b0*/  IMAD.X R105, RZ, RZ, R5.reuse, P4 ;  /* 0x000000ffff697224 */ /* 0x100fe200020e0605 */
[----:B------:R-:W-:Y:S01]  /*71c0*/  LOP3.LUT R118, R118, R119, RZ, 0x3c, !PT ;  /* 0x0000007776767212 */ /* 0x000fe200078e3cff */
[----:B------:R-:W-:Y:S01]  /*71d0*/  IMAD.X R119, RZ, RZ, R5, P3 ;  /* 0x000000ffff777224 */ /* 0x000fe200018e0605 */
[----:B------:R-:W-:Y:S02]  /*71e0*/  LOP3.LUT R36, R37, 0x380, RZ, 0xc0, !PT ;  /* 0x0000038025247812 */ /* 0x000fe400078ec0ff */
[----:B------:R-:W-:-:S02]  /*71f0*/  LOP3.LUT R60, R61, 0x380, RZ, 0xc0, !PT ;  /* 0x000003803d3c7812 */ /* 0x000fc400078ec0ff */
[----:B------:R-:W-:Y:S02]  /*7200*/  LOP3.LUT R10, R10, R13, RZ, 0x3c, !PT ;  /* 0x0000000d0a0a7212 */ /* 0x000fe400078e3cff */
[----:B------:R-:W-:Y:S02]  /*7210*/  IADD3.X R65, RZ, R5, RZ, P0, !PT ;  /* 0x00000005ff417210 */ /* 0x000fe400007fe4ff */
[C---:B------:R-:W-:Y:S02]  /*7220*/  IADD3 R131, P0, R4.reuse, 0x6000, RZ ;  /* 0x0000600004837810 */ /* 0x040fe40007f1e0ff */
[C---:B------:R-:W-:Y:S02]  /*7230*/  IADD3 R135, P6, R4.reuse, 0x6020, RZ ;  /* 0x0000602004877810 */ /* 0x040fe40007fde0ff */
[C---:B------:R-:W-:Y:S02]  /*7240*/  IADD3 R13, P5, R4.reuse, 0x6040, RZ ;  /* 0x00006040040d7810 */ /* 0x040fe40007fbe0ff */
[----:B------:R-:W-:-:S02]  /*7250*/  IADD3 R15, P4, R4, 0x6060, RZ ;  /* 0x00006060040f7810 */ /* 0x000fc40007f9e0ff */
[----:B------:R-:W-:Y:S02]  /*7260*/  IADD3 R21, P3, R96, 0x1000, RZ ;  /* 0x0000100060157810 */ /* 0x000fe40007f7e0ff */
[----:B------:R-:W-:Y:S02]  /*7270*/  SHF.R.U64 R36, R36, 0x3, RZ ;  /* 0x0000000324247819 */ /* 0x000fe400000012ff */
[----:B------:R-:W-:Y:S02]  /*7280*/  SHF.R.U64 R60, R60, 0x3, RZ ;  /* 0x000000033c3c7819 */ /* 0x000fe400000012ff */
[----:B------:R-:W-:Y:S02]  /*7290*/  LOP3.LUT R130, R131, 0x380, RZ, 0xc0, !PT ;  /* 0x0000038083827812 */ /* 0x000fe400078ec0ff */
[----:B------:R-:W-:Y:S02]  /*72a0*/  LOP3.LUT R134, R135, 0x380, RZ, 0xc0, !PT ;  /* 0x0000038087867812 */ /* 0x000fe400078ec0ff */
[----:B------:R-:W-:-:S02]  /*72b0*/  LOP3.LUT R12, R13, 0x380, RZ, 0xc0, !PT ;  /* 0x000003800d0c7812 */ /* 0x000fc400078ec0ff */
[----:B------:R-:W-:Y:S02]  /*72c0*/  LOP3.LUT R14, R15, 0x380, RZ, 0xc0, !PT ;  /* 0x000003800f0e7812 */ /* 0x000fe400078ec0ff */
[----:B------:R-:W-:Y:S02]  /*72d0*/  LOP3.LUT R20, R21, 0x380, RZ, 0xc0, !PT ;  /* 0x0000038015147812 */ /* 0x000fe400078ec0ff */
[----:B------:R-:W-:Y:S01]  /*72e0*/  LOP3.LUT R36, R36, R37, RZ, 0x3c, !PT ;  /* 0x0000002524247212 */ /* 0x000fe200078e3cff */
[----:B------:R-:W-:Y:S01]  /*72f0*/  IMAD.X R37, RZ, RZ, R97, P1 ;  /* 0x000000ffff257224 */ /* 0x000fe200008e0661 */
[----:B------:R-:W-:Y:S02]  /*7300*/  LOP3.LUT R60, R60, R61, RZ, 0x3c, !PT ;  /* 0x0000003d3c3c7212 */ /* 0x000fe400078e3cff */
[----:B------:R-:W-:Y:S02]  /*7310*/  LOP3.LUT R61, R4, 0x380, RZ, 0xc0, !PT ;  /* 0x00000380043d7812 */ /* 0x000fe400078ec0ff */
[----:B------:R-:W-:-:S02]  /*7320*/  SHF.R.U64 R130, R130, 0x3, RZ ;  /* 0x0000000382827819 */ /* 0x000fc400000012ff */
[----:B------:R-:W-:Y:S02]  /*7330*/  SHF.R.U64 R134, R134, 0x3, RZ ;  /* 0x0000000386867819 */ /* 0x000fe400000012ff */
[----:B------:R-:W-:Y:S02]  /*7340*/  SHF.R.U64 R12, R12, 0x3, RZ ;  /* 0x000000030c0c7819 */ /* 0x000fe400000012ff */
[----:B------:R-:W-:Y:S02]  /*7350*/  SHF.R.U64 R14, R14, 0x3, RZ ;  /* 0x000000030e0e7819 */ /* 0x000fe400000012ff */
[----:B------:R-:W-:Y:S02]  /*7360*/  SHF.R.U64 R20, R20, 0x3, RZ ;  /* 0x0000000314147819 */ /* 0x000fe400000012ff */
[----:B------:R-:W-:Y:S02]  /*7370*/  IADD3 R69, P1, R96, 0xa000, RZ ;  /* 0x0000a00060457810 */ /* 0x000fe40007f3e0ff */
[----:B------:R-:W-:-:S02]  /*7380*/  SHF.R.U64 R61, R61, 0x3, RZ ;  /* 0x000000033d3d7819 */ /* 0x000fc400000012ff */
[----:B------:R-:W-:Y:S01]  /*7390*/  LOP3.LUT R130, R130, R131, RZ, 0x3c, !PT ;  /* 0x0000008382827212 */ /* 0x000fe200078e3cff */
[--C-:B------:R-:W-:Y:S01]  /*73a0*/  IMAD.X R131, RZ, RZ, R5.reuse, P0 ;  /* 0x000000ffff837224 */ /* 0x100fe200000e0605 */
[----:B------:R-:W-:Y:S01]  /*73b0*/  LOP3.LUT R134, R134, R135, RZ, 0x3c, !PT ;  /* 0x0000008786867212 */ /* 0x000fe200078e3cff */
[--C-:B------:R-:W-:Y:S01]  /*73c0*/  IMAD.X R135, RZ, RZ, R5.reuse, P6 ;  /* 0x000000ffff877224 */ /* 0x100fe200030e0605 */
[----:B------:R-:W-:Y:S01]  /*73d0*/  LOP3.LUT R12, R12, R13, RZ, 0x3c, !PT ;  /* 0x0000000d0c0c7212 */ /* 0x000fe200078e3cff */
[----:B------:R-:W-:Y:S01]  /*73e0*/  IMAD.X R13, RZ, RZ, R5, P5 ;  /* 0x000000ffff0d7224 */ /* 0x000fe200028e0605 */
[----:B------:R-:W-:Y:S02]  /*73f0*/  LOP3.LUT R14, R14, R15, RZ, 0x3c, !PT ;  /* 0x0000000f0e0e7212 */ /* 0x000fe400078e3cff */
[----:B------:R-:W-:Y:S01]  /*7400*/  LOP3.LUT R20, R20, R21, RZ, 0x3c, !PT ;  /* 0x0000001514147212 */ /* 0x000fe200078e3cff */
[----:B------:R-:W-:Y:S01]  /*7410*/  IMAD.X R21, RZ, RZ, R97, P3 ;  /* 0x000000ffff157224 */ /* 0x000fe200018e0661 */
[----:B------:R-:W-:-:S02]  /*7420*/  LOP3.LUT R68, R69, 0x380, RZ, 0xc0, !PT ;  /* 0x0000038045447812 */ /* 0x000fc400078ec0ff */
[----:B------:R-:W-:Y:S02]  /*7430*/  IADD3.X R15, RZ, R5, RZ, P4, !PT ;  /* 0x00000005ff0f7210 */ /* 0x000fe400027fe4ff */
[C---:B------:R-:W-:Y:S02]  /*7440*/  IADD3 R41, P0, R96.reuse, 0x4000, RZ ;  /* 0x0000400060297810 */ /* 0x040fe40007f1e0ff */
[C---:B------:R-:W-:Y:S02]  /*7450*/  IADD3 R45, P6, R96.reuse, 0x5000, RZ ;  /* 0x00005000602d7810 */ /* 0x040fe40007fde0ff */
[C---:B------:R-:W-:Y:S02]  /*7460*/  IADD3 R49, P5, R96.reuse, 0x6000, RZ ;  /* 0x0000600060317810 */ /* 0x040fe40007fbe0ff */
[C---:B------:R-:W-:Y:S02]  /*7470*/  IADD3 R53, P4, R96.reuse, 0x7000, RZ ;  /* 0x0000700060357810 */ /* 0x040fe40007f9e0ff */
[----:B------:R-:W-:-:S02]  /*7480*/  IADD3 R57, P3, R96, 0x8000, RZ ;  /* 0x0000800060397810 */ /* 0x000fc40007f7e0ff */
[----:B------:R-:W-:Y:S01]  /*7490*/  LOP3.LUT R4, R61, R4, RZ, 0x3c, !PT ;  /* 0x000000043d047212 */ /* 0x000fe200078e3cff */
[----:B------:R-:W-:Y:S01]  /*74a0*/  IMAD.X R61, RZ, RZ, R97, P2 ;  /* 0x000000ffff3d7224 */ /* 0x000fe200010e0661 */
[----:B------:R-:W-:Y:S02]  /*74b0*/  SHF.R.U64 R68, R68, 0x3, RZ ;  /* 0x0000000344447819 */ /* 0x000fe400000012ff */
[----:B------:R-:W-:Y:S02]  /*74c0*/  LOP3.LUT R40, R41, 0x380, RZ, 0xc0, !PT ;  /* 0x0000038029287812 */ /* 0x000fe400078ec0ff */
[----:B------:R-:W-:Y:S02]  /*74d0*/  LOP3.LUT R44, R45, 0x380, RZ, 0xc0, !PT ;  /* 0x000003802d2c7812 */ /* 0x000fe400078ec0ff */
[----:B------:R-:W-:Y:S02]  /*74e0*/  LOP3.LUT R48, R49, 0x380, RZ, 0xc0, !PT ;  /* 0x0000038031307812 */ /* 0x000fe400078ec0ff */
[----:B------:R-:W-:-:S02]  /*74f0*/  LOP3.LUT R52, R53, 0x380, RZ, 0xc0, !PT ;  /* 0x0000038035347812 */ /* 0x000fc400078ec0ff */
[----:B------:R-:W-:Y:S02]  /*7500*/  LOP3.LUT R56, R57, 0x380, RZ, 0xc0, !PT ;  /* 0x0000038039387812 */ /* 0x000fe400078ec0ff */
[----:B------:R-:W-:Y:S02]  /*7510*/  MOV R223, R4 ;  /* 0x0000000400df7202 */ /* 0x000fe40000000f00 */
[----:B------:R-:W-:Y:S02]  /*7520*/  LOP3.LUT R68, R68, R69, RZ, 0x3c, !PT ;  /* 0x0000004544447212 */ /* 0x000fe400078e3cff */
[----:B------:R-:W-:Y:S01]  /*7530*/  F2FP.BF16.F32.PACK_AB R5, R27, R26 ;  /* 0x0000001a1b05723e */ /* 0x000fe200000010ff */
[----:B------:R-:W0:Y:S01]  /*7540*/  SHFL.IDX PT, R69, R210, RZ, 0x1f ;  /* 0x00001fffd2457589 */ /* 0x000e2200000e0000 */
[----:B------:R-:W-:Y:S02]  /*7550*/  LOP3.LUT R27, R96, 0x380, RZ, 0xc0, !PT ;  /* 0x00000380601b7812 */ /* 0x000fe400078ec0ff */
[----:B------:R-:W-:-:S02]  /*7560*/  SHF.R.U64 R40, R40, 0x3, RZ ;  /* 0x0000000328287819 */ /* 0x000fc400000012ff */
[----:B------:R-:W-:Y:S02]  /*7570*/  SHF.R.U64 R44, R44, 0x3, RZ ;  /* 0x000000032c2c7819 */ /* 0x000fe400000012ff */
[----:B------:R-:W-:Y:S02]  /*7580*/  SHF.R.U64 R48, R48, 0x3, RZ ;  /* 0x0000000330307819 */ /* 0x000fe400000012ff */
[----:B------:R-:W-:Y:S02]  /*7590*/  SHF.R.U64 R52, R52, 0x3, RZ ;  /* 0x0000000334347819 */ /* 0x000fe400000012ff */
[----:B------:R-:W-:Y:S02]  /*75a0*/  SHF.R.U64 R56, R56, 0x3, RZ ;  /* 0x0000000338387819 */ /* 0x000fe400000012ff */
[----:B------:R-:W-:Y:S02]  /*75b0*/  F2FP.BF16.F32.PACK_AB R4, R206, R208 ;  /* 0x000000d0ce04723e */ /* 0x000fe400000010ff */
[----:B------:R-:W-:-:S02]  /*75c0*/  SHF.R.U64 R27, R27, 0x3, RZ ;  /* 0x000000031b1b7819 */ /* 0x000fc400000012ff */
[----:B------:R-:W-:Y:S01]  /*75d0*/  LOP3.LUT R40, R40, R41, RZ, 0x3c, !PT ;  /* 0x0000002928287212 */ /* 0x000fe200078e3cff */
[--C-:B------:R-:W-:Y:S01]  /*75e0*/  IMAD.X R41, RZ, RZ, R97.reuse, P0 ;  /* 0x000000ffff297224 */ /* 0x100fe200000e0661 */
[----:B------:R-:W-:Y:S01]  /*75f0*/  LOP3.LUT R44, R44, R45, RZ, 0x3c, !PT ;  /* 0x0000002d2c2c7212 */ /* 0x000fe200078e3cff */
[----:B------:R1:W-:Y:S01]  /*7600*/  STSM.16.M88.4 [R223], R4 ;  /* 0x00000004df007844 */ /* 0x0003e20000000200 */
[----:B------:R-:W-:Y:S01]  /*7610*/  LOP3.LUT R48, R48, R49, RZ, 0x3c, !PT ;  /* 0x0000003130307212 */ /* 0x000fe200078e3cff */
[--C-:B------:R-:W-:Y:S01]  /*7620*/  IMAD.X R49, RZ, RZ, R97.reuse, P5 ;  /* 0x000000ffff317224 */ /* 0x100fe200028e0661 */
[----:B------:R-:W-:Y:S01]  /*7630*/  LOP3.LUT R52, R52, R53, RZ, 0x3c, !PT ;  /* 0x0000003534347212 */ /* 0x000fe200078e3cff */
[--C-:B------:R-:W-:Y:S01]  /*7640*/  IMAD.X R53, RZ, RZ, R97.reuse, P4 ;  /* 0x000000ffff357224 */ /* 0x100fe200020e0661 */
[----:B------:R-:W-:Y:S01]  /*7650*/  LOP3.LUT R56, R56, R57, RZ, 0x3c, !PT ;  /* 0x0000003938387212 */ /* 0x000fe200078e3cff */
[----:B------:R-:W-:Y:S01]  /*7660*/  IMAD.X R57, RZ, RZ, R97, P3 ;  /* 0x000000ffff397224 */ /* 0x000fe200018e0661 */
[----:B------:R-:W-:-:S02]  /*7670*/  IADD3.X R45, RZ, R97, RZ, P6, !PT ;  /* 0x00000061ff2d7210 */ /* 0x000fc400037fe4ff */
[C---:B------:R-:W-:Y:S02]  /*7680*/  IADD3 R73, P0, R96.reuse, 0xb000, RZ ;  /* 0x0000b00060497810 */ /* 0x040fe40007f1e0ff */
[C---:B------:R-:W-:Y:S02]  /*7690*/  IADD3 R77, P6, R96.reuse, 0xc000, RZ ;  /* 0x0000c000604d7810 */ /* 0x040fe40007fde0ff */
[C---:B------:R-:W-:Y:S02]  /*76a0*/  IADD3 R85, P5, R96.reuse, 0xd000, RZ ;  /* 0x0000d00060557810 */ /* 0x040fe40007fbe0ff */
[C---:B------:R-:W-:Y:S02]  /*76b0*/  IADD3 R89, P4, R96.reuse, 0xe000, RZ ;  /* 0x0000e00060597810 */ /* 0x040fe40007f9e0ff */
[----:B------:R-:W-:Y:S02]  /*76c0*/  IADD3 R92, P3, R96, 0xf000, RZ ;  /* 0x0000f000605c7810 */ /* 0x000fe40007f7e0ff */
[----:B------:R-:W-:-:S02]  /*76d0*/  LOP3.LUT R96, R27, R96, RZ, 0x3c, !PT ;  /* 0x000000601b607212 */ /* 0x000fc400078e3cff */
[----:B------:R-:W-:Y:S02]  /*76e0*/  MOV R26, R8 ;  /* 0x00000008001a7202 */ /* 0x000fe40000000f00 */
[----:B------:R-:W-:Y:S02]  /*76f0*/  MOV R27, R10 ;  /* 0x0000000a001b7202 */ /* 0x000fe40000000f00 */
[----:B-1----:R-:W-:Y:S02]  /*7700*/  F2FP.BF16.F32.PACK_AB R4, R204, R207 ;  /* 0x000000cfcc04723e */ /* 0x002fe400000010ff */
[----:B------:R-:W-:Y:S02]  /*7710*/  F2FP.BF16.F32.PACK_AB R5, R35, R34 ;  /* 0x000000222305723e */ /* 0x000fe400000010ff */
[----:B------:R-:W-:Y:S02]  /*7720*/  F2FP.BF16.F32.PACK_AB R6, R202, R203 ;  /* 0x000000cbca06723e */ /* 0x000fe400000010ff */
[----:B------:R-:W-:-:S02]  /*7730*/  F2FP.BF16.F32.PACK_AB R7, R39, R38 ;  /* 0x000000262707723e */ /* 0x000fc400000010ff */
[----:B------:R-:W-:Y:S02]  /*7740*/  F2FP.BF16.F32.PACK_AB R8, R200, R201 ;  /* 0x000000c9c808723e */ /* 0x000fe400000010ff */
[----:B------:R-:W-:Y:S01]  /*7750*/  F2FP.BF16.F32.PACK_AB R9, R43, R42 ;  /* 0x0000002a2b09723e */ /* 0x000fe200000010ff */
[----:B------:R1:W-:Y:S01]  /*7760*/  STSM.16.M88.4 [R26], R4 ;  /* 0x000000041a007844 */ /* 0x0003e20000000200 */
[----:B------:R-:W-:Y:S02]  /*7770*/  F2FP.BF16.F32.PACK_AB R10, R198, R199 ;  /* 0x000000c7c60a723e */ /* 0x000fe400000010ff */
[----:B------:R-:W-:Y:S02]  /*7780*/  F2FP.BF16.F32.PACK_AB R11, R47, R46 ;  /* 0x0000002e2f0b723e */ /* 0x000fe400000010ff */
[----:B------:R-:W-:Y:S02]  /*7790*/  MOV R34, R12 ;  /* 0x0000000c00227202 */ /* 0x000fe40000000f00 */
[----:B------:R-:W-:Y:S01]  /*77a0*/  MOV R35, R14 ;  /* 0x0000000e00237202 */ /* 0x000fe20000000f00 */
[----:B------:R2:W-:Y:S01]  /*77b0*/  STSM.16.M88.4 [R27], R8 ;  /* 0x000000081b007844 */ /* 0x0005e20000000200 */
[----:B------:R-:W-:-:S02]  /*77c0*/  MOV R205, R24 ;  /* 0x0000001800cd7202 */ /* 0x000fc40000000f00 */
[----:B------:R-:W-:Y:S02]  /*77d0*/  F2FP.BF16.F32.PACK_AB R12, R196, R197 ;  /* 0x000000c5c40c723e */ /* 0x000fe400000010ff */
[----:B------:R-:W-:Y:S02]  /*77e0*/  F2FP.BF16.F32.PACK_AB R13, R51, R50 ;  /* 0x00000032330d723e */ /* 0x000fe400000010ff */
[----:B------:R-:W-:Y:S02]  /*77f0*/  F2FP.BF16.F32.PACK_AB R14, R194, R195 ;  /* 0x000000c3c20e723e */ /* 0x000fe400000010ff */
[----:B------:R-:W-:Y:S02]  /*7800*/  F2FP.BF16.F32.PACK_AB R15, R55, R54 ;  /* 0x00000036370f723e */ /* 0x000fe400000010ff */
[----:B------:R-:W-:Y:S02]  /*7810*/  MOV R206, R28 ;  /* 0x0000001c00ce7202 */ /* 0x000fe40000000f00 */
[----:B------:R-:W-:Y:S01]  /*7820*/  F2FP.BF16.F32.PACK_AB R24, R192, R193 ;  /* 0x000000c1c018723e */ /* 0x000fe200000010ff */
[----:B------:R-:W-:Y:S01]  /*7830*/  STSM.16.M88.4 [R205], R12 ;  /* 0x0000000ccd007844 */ /* 0x000fe20000000200 */
[----:B------:R-:W-:-:S02]  /*7840*/  F2FP.BF16.F32.PACK_AB R25, R59, R58 ;  /* 0x0000003a3b19723e */ /* 0x000fc400000010ff */
[----:B-1----:R-:W-:Y:S02]  /*7850*/  F2FP.BF16.F32.PACK_AB R26, R190, R191 ;  /* 0x000000bfbe1a723e */ /* 0x002fe400000010ff */
[----:B--2---:R-:W-:Y:S02]  /*7860*/  F2FP.BF16.F32.PACK_AB R27, R63, R62 ;  /* 0x0000003e3f1b723e */ /* 0x004fe400000010ff */
[----:B------:R-:W-:Y:S02]  /*7870*/  MOV R64, R64 ;  /* 0x0000004000407202 */ /* 0x000fe40000000f00 */
[----:B------:R-:W-:Y:S01]  /*7880*/  F2FP.BF16.F32.PACK_AB R4, R182, R183 ;  /* 0x000000b7b604723e */ /* 0x000fe200000010ff */
[----:B------:R-:W-:Y:S01]  /*7890*/  STSM.16.M88.4 [R206], R24 ;  /* 0x00000018ce007844 */ /* 0x000fe20000000200 */
[----:B------:R-:W-:Y:S02]  /*78a0*/  F2FP.BF16.F32.PACK_AB R5, R67, R66 ;  /* 0x000000424305723e */ /* 0x000fe400000010ff */
[----:B------:R-:W-:-:S02]  /*78b0*/  F2FP.BF16.F32.PACK_AB R6, R180, R181 ;  /* 0x000000b5b406723e */ /* 0x000fc400000010ff */
[----:B------:R-:W-:Y:S02]  /*78c0*/  F2FP.BF16.F32.PACK_AB R7, R71, R70 ;  /* 0x000000464707723e */ /* 0x000fe400000010ff */
[----:B------:R-:W-:Y:S02]  /*78d0*/  MOV R80, R80 ;  /* 0x0000005000507202 */ /* 0x000fe40000000f00 */
[----:B------:R-:W-:Y:S01]  /*78e0*/  F2FP.BF16.F32.PACK_AB R8, R178, R179 ;  /* 0x000000b3b208723e */ /* 0x000fe200000010ff */
[----:B------:R1:W-:Y:S01]  /*78f0*/  STSM.16.M88.4 [R64], R4 ;  /* 0x0000000440007844 */ /* 0x0003e20000000200 */
[----:B------:R-:W-:Y:S02]  /*7900*/  F2FP.BF16.F32.PACK_AB R9, R75, R74 ;  /* 0x0000004a4b09723e */ /* 0x000fe400000010ff */
[----:B------:R-:W-:Y:S02]  /*7910*/  F2FP.BF16.F32.PACK_AB R10, R176, R177 ;  /* 0x000000b1b00a723e */ /* 0x000fe400000010ff */
[----:B------:R-:W-:-:S02]  /*7920*/  F2FP.BF16.F32.PACK_AB R11, R79, R78 ;  /* 0x0000004e4f0b723e */ /* 0x000fc400000010ff */
[----:B------:R-:W-:Y:S02]  /*7930*/  MOV R101, R100 ;  /* 0x0000006400657202 */ /* 0x000fe40000000f00 */
[----:B------:R-:W-:Y:S01]  /*7940*/  F2FP.BF16.F32.PACK_AB R28, R174, R175 ;  /* 0x000000afae1c723e */ /* 0x000fe200000010ff */
[----:B------:R2:W-:Y:S01]  /*7950*/  STSM.16.M88.4 [R80], R8 ;  /* 0x0000000850007844 */ /* 0x0005e20000000200 */
[----:B------:R-:W-:Y:S02]  /*7960*/  F2FP.BF16.F32.PACK_AB R29, R83, R82 ;  /* 0x00000052531d723e */ /* 0x000fe400000010ff */
[----:B------:R-:W-:Y:S02]  /*7970*/  MOV R104, R104 ;  /* 0x0000006800687202 */ /* 0x000fe40000000f00 */
[----:B------:R-:W-:Y:S01]  /*7980*/  F2FP.BF16.F32.PACK_AB R65, R91, R90 ;  /* 0x0000005a5b41723e */ /* 0x000fe200000010ff */
[----:B------:R3:W-:Y:S01]  /*7990*/  STSM.16.M88.4 [R101], R28 ;  /* 0x0000001c65007844 */ /* 0x0007e20000000200 */
[----:B-1----:R-:W-:-:S02]  /*79a0*/  F2FP.BF16.F32.PACK_AB R64, R170, R171 ;  /* 0x000000abaa40723e */ /* 0x002fc400000010ff */
[----:B------:R-:W-:Y:S02]  /*79b0*/  F2FP.BF16.F32.PACK_AB R66, R168, R169 ;  /* 0x000000a9a842723e */ /* 0x000fe400000010ff */
[----:B------:R-:W-:Y:S02]  /*79c0*/  F2FP.BF16.F32.PACK_AB R67, R95, R94 ;  /* 0x0000005e5f43723e */ /* 0x000fe400000010ff */
[----:B0-----:R-:W-:Y:S02]  /*79d0*/  ISETP.NE.AND P2, PT, R69, RZ, PT ;  /* 0x000000ff4500720c */ /* 0x001fe40003f45270 */
[----:B------:R-:W-:Y:S01]  /*79e0*/  MOV R118, R118 ;  /* 0x0000007600767202 */ /* 0x000fe20000000f00 */
[----:B------:R3:W-:Y:S01]  /*79f0*/  STSM.16.M88.4 [R104], R64 ;  /* 0x0000004068007844 */ /* 0x0007e20000000200 */
[----:B--2---:R-:W-:Y:S02]  /*7a00*/  F2FP.BF16.F32.PACK_AB R80, R166, R167 ;  /* 0x000000a7a650723e */ /* 0x004fe400000010ff */
[----:B------:R-:W-:-:S02]  /*7a10*/  F2FP.BF16.F32.PACK_AB R81, R99, R98 ;  /* 0x000000626351723e */ /* 0x000fc400000010ff */
[----:B------:R-:W-:Y:S02]  /*7a20*/  F2FP.BF16.F32.PACK_AB R82, R160, R165 ;  /* 0x000000a5a052723e */ /* 0x000fe400000010ff */
[----:B------:R-:W-:Y:S02]  /*7a30*/  F2FP.BF16.F32.PACK_AB R83, R103, R102 ;  /* 0x000000666753723e */ /* 0x000fe400000010ff */
[----:B------:R-:W-:Y:S02]  /*7a40*/  MOV R100, R122 ;  /* 0x0000007a00647202 */ /* 0x000fe40000000f00 */
[----:B------:R-:W-:Y:S01]  /*7a50*/  F2FP.BF16.F32.PACK_AB R4, R156, R158 ;  /* 0x0000009e9c04723e */ /* 0x000fe200000010ff */
[----:B------:R3:W-:Y:S01]  /*7a60*/  STSM.16.M88.4 [R118], R80 ;  /* 0x0000005076007844 */ /* 0x0007e20000000200 */
[----:B------:R-:W-:Y:S02]  /*7a70*/  F2FP.BF16.F32.PACK_AB R5, R107, R106 ;  /* 0x0000006a6b05723e */ /* 0x000fe400000010ff */
[----:B------:R-:W-:-:S02]  /*7a80*/  F2FP.BF16.F32.PACK_AB R6, R109, R108 ;  /* 0x0000006c6d06723e */ /* 0x000fc400000010ff */
[----:B------:R-:W-:Y:S02]  /*7a90*/  F2FP.BF16.F32.PACK_AB R7, R111, R110 ;  /* 0x0000006e6f07723e */ /* 0x000fe400000010ff */
[----:B------:R-:W-:Y:S02]  /*7aa0*/  MOV R126, R126 ;  /* 0x0000007e007e7202 */ /* 0x000fe40000000f00 */
[----:B------:R-:W-:Y:S01]  /*7ab0*/  MOV R130, R130 ;  /* 0x0000008200827202 */ /* 0x000fe20000000f00 */
[----:B------:R3:W-:Y:S01]  /*7ac0*/  STSM.16.M88.4 [R100], R4 ;  /* 0x0000000464007844 */ /* 0x0007e20000000200 */
[----:B------:R-:W-:Y:S02]  /*7ad0*/  F2FP.BF16.F32.PACK_AB R122, R125, R124 ;  /* 0x0000007c7d7a723e */ /* 0x000fe400000010ff */
[----:B------:R-:W-:Y:S01]  /*7ae0*/  F2FP.BF16.F32.PACK_AB R123, R159, R157 ;  /* 0x0000009d9f7b723e */ /* 0x000fe200000010ff */
[----:B------:R3:W-:Y:S01]  /*7af0*/  STSM.16.M88.4 [R126], R112 ;  /* 0x000000707e007844 */ /* 0x0007e20000000200 */
[----:B------:R-:W-:-:S02]  /*7b00*/  MOV R134, R134 ;  /* 0x0000008600867202 */ /* 0x000fc40000000f00 */
[----:B------:R-:W-:Y:S01]  /*7b10*/  F2FP.BF16.F32.PACK_AB R160, R129, R128 ;  /* 0x0000008081a0723e */ /* 0x000fe200000010ff */
[----:B------:R3:W-:Y:S01]  /*7b20*/  STSM.16.M88.4 [R130], R120 ;  /* 0x0000007882007844 */ /* 0x0007e20000000200 */
[----:B------:R-:W-:Y:S02]  /*7b30*/  F2FP.BF16.F32.PACK_AB R139, R143, R142 ;  /* 0x0000008e8f8b723e */ /* 0x000fe400000010ff */
[----:B------:R-:W-:Y:S01]  /*7b40*/  F2FP.BF16.F32.PACK_AB R145, R147, R146 ;  /* 0x000000929391723e */ /* 0x000fe200000010ff */
[----:B------:R3:W-:Y:S01]  /*7b50*/  STSM.16.M88.4 [R134], R160 ;  /* 0x000000a086007844 */ /* 0x0007e20000000200 */
[----:B------:R-:W-:Y:S02]  /*7b60*/  LOP3.LUT R72, R73, 0x380, RZ, 0xc0, !PT ;  /* 0x0000038049487812 */ /* 0x000fe400078ec0ff */
[----:B------:R-:W-:Y:S01]  /*7b70*/  LOP3.LUT R76, R77, 0x380, RZ, 0xc0, !PT ;  /* 0x000003804d4c7812 */ /* 0x000fe200078ec0ff */
[----:B------:R3:W-:Y:S01]  /*7b80*/  STSM.16.M88.4 [R34], R136 ;  /* 0x0000008822007844 */ /* 0x0007e20000000200 */
[----:B------:R-:W-:-:S02]  /*7b90*/  LOP3.LUT R84, R85, 0x380, RZ, 0xc0, !PT ;  /* 0x0000038055547812 */ /* 0x000fc400078ec0ff */
[----:B------:R-:W-:Y:S02]  /*7ba0*/  LOP3.LUT R88, R89, 0x380, RZ, 0xc0, !PT ;  /* 0x0000038059587812 */ /* 0x000fe400078ec0ff */
[----:B------:R-:W-:Y:S02]  /*7bb0*/  LOP3.LUT R93, R92, 0x380, RZ, 0xc0, !PT ;  /* 0x000003805c5d7812 */ /* 0x000fe400078ec0ff */
[----:B------:R-:W-:Y:S02]  /*7bc0*/  F2FP.BF16.F32.PACK_AB R146, R149, R148 ;  /* 0x000000949592723e */ /* 0x000fe400000010ff */
[----:B------:R-:W-:Y:S02]  /*7bd0*/  F2FP.BF16.F32.PACK_AB R147, R151, R150 ;  /* 0x000000969793723e */ /* 0x000fe400000010ff */
[----:B------:R-:W-:Y:S02]  /*7be0*/  SHF.R.U64 R72, R72, 0x3, RZ ;  /* 0x0000000348487819 */ /* 0x000fe400000012ff */
[----:B------:R-:W-:Y:S01]  /*7bf0*/  SHF.R.U64 R76, R76, 0x3, RZ ;  /* 0x000000034c4c7819 */ /* 0x000fe200000012ff */
[----:B------:R3:W-:Y:S01]  /*7c00*/  STSM.16.M88.4 [R35], R144 ;  /* 0x0000009023007844 */ /* 0x0007e20000000200 */
[----:B------:R-:W-:-:S02]  /*7c10*/  SHF.R.U64 R84, R84, 0x3, RZ ;  /* 0x0000000354547819 */ /* 0x000fc400000012ff */
[----:B------:R-:W-:Y:S02]  /*7c20*/  SHF.R.U64 R88, R88, 0x3, RZ ;  /* 0x0000000358587819 */ /* 0x000fe400000012ff */
[----:B------:R-:W-:Y:S02]  /*7c30*/  SHF.R.U64 R93, R93, 0x3, RZ ;  /* 0x000000035d5d7819 */ /* 0x000fe400000012ff */
        /* <DEDUP_REMOVED lines=8> */
[----:B------:R-:W-:-:S02]  /*7cc0*/  LOP3.LUT R92, R93, R92, RZ, 0x3c, !PT ;  /* 0x0000005c5d5c7212 */ /* 0x000fc400078e3cff */
[-C--:B------:R-:W-:Y:S02]  /*7cd0*/  IADD3.X R69, RZ, R97.reuse, RZ, P1, !PT ;  /* 0x00000061ff457210 */ /* 0x080fe40000ffe4ff */
[----:B------:R-:W-:Y:S01]  /*7ce0*/  IADD3.X R93, RZ, R97, RZ, P3, !PT ;  /* 0x00000061ff5d7210 */ /* 0x000fe20001ffe4ff */
[----:B------:R-:W-:Y:S06]  /*7cf0*/  BAR.SYNC.DEFER_BLOCKING 0x1, 0x100 ;  /* 0x0044000000007b1d */ /* 0x000fec0000010000 */
[----:B---3--:R-:W-:Y:S05]  /*7d00*/  @P2 BRA `(.L_x_3269) ;  /* 0x0000000000cc2947 */ /* 0x008fea0003800000 */
[----:B------:R-:W0:Y:S01]  /*7d10*/  LDC R10, c[0x0][0xbe8] ;  /* 0x0002fa00ff0a7b82 */ /* 0x000e220000000800 */
[----:B------:R-:W-:Y:S01]  /*7d20*/  IMAD R4, RZ, RZ, -UR43 ;  /* 0x8000002bff047e24 */ /* 0x000fe2000f8e02ff */
[----:B------:R-:W-:Y:S01]  /*7d30*/  ULDC.64 UR8, c[0x0][0xb90] ;  /* 0x0002e40000087ab9 */ /* 0x000fe20000000a00 */
[----:B------:R-:W-:Y:S01]  /*7d40*/  IMAD.MOV R14, RZ, RZ, -R18 ;  /* 0x000000ffff0e7224 */ /* 0x000fe200078e0a12 */
[----:B------:R-:W-:Y:S02]  /*7d50*/  UIMAD UR6, UR10, UR8, URZ ;  /* 0x000000080a0672a4 */ /* 0x000fe4000f8e023f */
[----:B------:R-:W-:Y:S02]  /*7d60*/  UIMAD.WIDE.U32 UR4, UR7, UR8, URZ ;  /* 0x00000008070472a5 */ /* 0x000fe4000f8e003f */
[----:B------:R-:W1:Y:S01]  /*7d70*/  LDC R15, c[0x0][0xc38] ;  /* 0x00030e00ff0f7b82 */ /* 0x000e620000000800 */
[----:B------:R-:W-:-:S04]  /*7d80*/  UIMAD UR6, UR7, UR9, UR6 ;  /* 0x00000009070672a4 */ /* 0x000fc8000f8e0206 */
[----:B------:R-:W-:-:S03]  /*7d90*/  UIADD3 UR6, UR5, UR6, URZ ;  /* 0x0000000605067290 */ /* 0x000fc6000fffe03f */
[----:B------:R-:W2:Y:S01]  /*7da0*/  LDC.64 R12, c[0x0][0xb98] ;  /* 0x0002e600ff0c7b82 */ /* 0x000ea20000000a00 */
[----:B0-----:R-:W-:Y:S01]  /*7db0*/  ISETP.NE.AND P0, PT, R10, 0x1, PT ;  /* 0x000000010a00780c */ /* 0x001fe20003f05270 */
[----:B-1----:R-:W-:-:S04]  /*7dc0*/  IMAD R15, R15, R4, UR45 ;  /* 0x0000002d0f0f7e24 */ /* 0x002fc8000f8e0204 */
[----:B------:R-:W-:-:S08]  /*7dd0*/  IMAD R8, R15, 0x40, R214 ;  /* 0x000000400f087824 */ /* 0x000fd000078e02d6 */
[----:B------:R-:W0:Y:S01]  /*7de0*/  @P0 LDC R5, c[0x0][0xbec] ;  /* 0x0002fb00ff050b82 */ /* 0x000e220000000800 */
[----:B------:R-:W-:Y:S01]  /*7df0*/  LEA R15, R15, R2, 0x6 ;  /* 0x000000020f0f7211 */ /* 0x000fe200078e30ff */
[----:B------:R-:W-:Y:S02]  /*7e00*/  IMAD.MOV.U32 R7, RZ, RZ, R8 ;  /* 0x000000ffff077224 */ /* 0x000fe400078e0008 */
[----:B--2---:R-:W-:-:S04]  /*7e10*/  IMAD R6, R12, UR11, RZ ;  /* 0x0000000b0c067c24 */ /* 0x004fc8000f8e02ff */
[----:B------:R-:W1:Y:S01]  /*7e20*/  @P0 LDC R9, c[0x0][0xbf0] ;  /* 0x0002fc00ff090b82 */ /* 0x000e620000000800 */
[----:B0-----:R-:W-:Y:S01]  /*7e30*/  @P0 IMAD.HI.U32 R4, R8, R5, RZ ;  /* 0x0000000508040227 */ /* 0x001fe200078e00ff */
[----:B------:R-:W-:-:S03]  /*7e40*/  MOV R5, UR5 ;  /* 0x0000000500057c02 */ /* 0x000fc60008000f00 */
[----:B------:R-:W-:Y:S01]  /*7e50*/  IMAD.U32 R5, RZ, RZ, UR6 ;  /* 0x00000006ff057e24 */ /* 0x000fe2000f8e00ff */
[----:B-1----:R-:W-:Y:S01]  /*7e60*/  @P0 SHF.R.U32.HI R7, RZ, R9, R4 ;  /* 0x00000009ff070219 */ /* 0x002fe20000011604 */
[----:B------:R-:W-:Y:S01]  /*7e70*/  IMAD.U32 R4, RZ, RZ, UR4 ;  /* 0x00000004ff047e24 */ /* 0x000fe2000f8e00ff */
[----:B------:R-:W-:Y:S02]  /*7e80*/  ULDC.64 UR4, c[0x0][0xb88] ;  /* 0x0002e20000047ab9 */ /* 0x000fe40000000a00 */
[--C-:B------:R-:W-:Y:S01]  /*7e90*/  SHF.R.S32.HI R11, RZ, 0x1f, R7.reuse ;  /* 0x0000001fff0b7819 */ /* 0x100fe20000011407 */
[----:B------:R-:W-:Y:S02]  /*7ea0*/  IMAD.MOV R9, RZ, RZ, -R7 ;  /* 0x000000ffff097224 */ /* 0x000fe400078e0a07 */
[----:B------:R-:W-:-:S04]  /*7eb0*/  IMAD.WIDE.U32 R4, R12, UR44, R4 ;  /* 0x0000002c0c047c25 */ /* 0x000fc8000f8e0004 */
[----:B------:R-:W-:Y:S01]  /*7ec0*/  IMAD R9, R10, R9, R8 ;  /* 0x000000090a097224 */ /* 0x000fe200078e0208 */
[----:B------:R-:W-:Y:S01]  /*7ed0*/  IADD3 R4, P0, R7, R4, RZ ;  /* 0x0000000407047210 */ /* 0x000fe20007f1e0ff */
[----:B------:R-:W-:-:S03]  /*7ee0*/  IMAD R8, R13, UR44, R6 ;  /* 0x0000002c0d087c24 */ /* 0x000fc6000f8e0206 */
[----:B------:R-:W-:Y:S02]  /*7ef0*/  SHF.R.S32.HI R6, RZ, 0x1f, R9 ;  /* 0x0000001fff067819 */ /* 0x000fe40000011409 */
[----:B------:R-:W-:-:S03]  /*7f00*/  IADD3.X R5, R11, R5, R8, P0, !PT ;  /* 0x000000050b057210 */ /* 0x000fc600007fe408 */
[----:B------:R-:W-:Y:S02]  /*7f10*/  IMAD R6, R6, UR4, RZ ;  /* 0x0000000406067c24 */ /* 0x000fe4000f8e02ff */
[----:B------:R-:W-:-:S04]  /*7f20*/  IMAD.WIDE.U32 R4, R9, UR4, R4 ;  /* 0x0000000409047c25 */ /* 0x000fc8000f8e0004 */
[----:B------:R-:W-:Y:S01]  /*7f30*/  IMAD R7, R9, UR5, R6 ;  /* 0x0000000509077c24 */ /* 0x000fe2000f8e0206 */
[----:B------:R-:W-:Y:S01]  /*7f40*/  ULDC.64 UR4, c[0x0][0xb50] ;  /* 0x0002d40000047ab9 */ /* 0x000fe20000000a00 */
[----:B------:R-:W-:Y:S01]  /*7f50*/  VIADD R9, R15, 0x8 ;  /* 0x000000080f097836 */ /* 0x000fe20000000000 */
[----:B------:R-:W-:Y:S01]  /*7f60*/  LEA R11, P0, R4, UR4, 0x2 ;  /* 0x00000004040b7c11 */ /* 0x000fe2000f8010ff */
[----:B------:R-:W-:Y:S01]  /*7f70*/  IMAD.IADD R5, R5, 0x1, R7 ;  /* 0x0000000105057824 */ /* 0x000fe200078e0207 */
[----:B------:R-:W-:Y:S02]  /*7f80*/  ULDC UR4, c[0x0][0xa88] ;  /* 0x0002a20000047ab9 */ /* 0x000fe40000000800 */
[----:B------:R-:W-:Y:S01]  /*7f90*/  IMAD R8, R10, UR4, RZ ;  /* 0x000000040a087c24 */ /* 0x000fe2000f8e02ff */
[----:B------:R-:W-:Y:S01]  /*7fa0*/  SHFL.IDX PT, R6, R11, 0x1, 0x1c1f ;  /* 0x003c1f000b067f89 */ /* 0x000fe200000e0000 */
[----:B------:R-:W-:Y:S02]  /*7fb0*/  LEA.HI.X R12, R4, UR5, R5, 0x2, P0 ;  /* 0x00000005040c7c11 */ /* 0x000fe400080f1405 */
[----:B------:R-:W-:Y:S01]  /*7fc0*/  ISETP.NE.AND P0, PT, R17, R14, PT ;  /* 0x0000000e1100720c */ /* 0x000fe20003f05270 */
[----:B------:R-:W-:Y:S03]  /*7fd0*/  SHFL.IDX PT, R4, R11, RZ, 0x1c1f ;  /* 0x001c1fff0b047589 */ /* 0x000fe600000e0000 */
[-C--:B------:R-:W-:Y:S01]  /*7fe0*/  ISETP.GE.OR P1, PT, R15, R8.reuse, P0 ;  /* 0x000000080f00720c */ /* 0x080fe20000726670 */
[----:B------:R-:W0:Y:S01]  /*7ff0*/  SHFL.IDX PT, R5, R12, RZ, 0x1c1f ;  /* 0x001c1fff0c057589 */ /* 0x000e2200000e0000 */
[----:B------:R-:W-:-:S03]  /*8000*/  ISETP.GE.OR P0, PT, R9, R8, P0 ;  /* 0x000000080900720c */ /* 0x000fc60000706670 */
[----:B------:R-:W1:Y:S08]  /*8010*/  SHFL.IDX PT, R7, R12, 0x1, 0x1c1f ;  /* 0x003c1f000c077f89 */ /* 0x000e7000000e0000 */
[----:B0-----:R0:W-:Y:S04]  /*8020*/  @!P1 ST.E desc[UR50][R4.64], R3 ;  /* 0x0000000304009985 */ /* 0x0011e8000c101932 */
[----:B-1----:R0:W-:Y:S02]  /*8030*/  @!P0 ST.E desc[UR50][R6.64], R0 ;  /* 0x0000000006008985 */ /* 0x0021e4000c101932 */
.L_x_3269:
[----:B------:R-:W1:Y:S01]  /*8040*/  LDC R14, c[0x0][0xbe8] ;  /* 0x0002fa00ff0e7b82 */ /* 0x000e620000000800 */
[----:B------:R-:W-:Y:S01]  /*8050*/  ULDC UR12, c[0x0][0xac8] ;  /* 0x0002b200000c7ab9 */ /* 0x000fe20000000800 */
[----:B0-----:R0:W5:Y:S04]  /*8060*/  LD.E.128 R4, desc[UR50][R20.64] ;  /* 0x0000003214047980 */ /* 0x001168000c101d00 */
[----:B------:R-:W5:Y:S02]  /*8070*/  LD.E.128 R96, desc[UR50][R96.64] ;  /* 0x0000003260607980 */ /* 0x000f64000c101d00 */
[----:B------:R-:W2:Y:S01]  /*8080*/  LDC R10, c[0x0][0xc38] ;  /* 0x00030e00ff0a7b82 */ /* 0x000ea20000000800 */
[----:B------:R-:W-:Y:S01]  /*8090*/  ISETP.GE.AND P1, PT, R189, UR12, PT ;  /* 0x0000000cbd007c0c */ /* 0x000fe2000bf26270 */
[----:B------:R-:W-:Y:S01]  /*80a0*/  IMAD R9, RZ, RZ, -UR43 ;  /* 0x8000002bff097e24 */ /* 0x000fe2000f8e02ff */
[----:B------:R-:W-:Y:S01]  /*80b0*/  ULDC.64 UR8, c[0x0][0xae8] ;  /* 0x0002ba0000087ab9 */ /* 0x000fe20000000a00 */
[----:B------:R-:W5:Y:S04]  /*80c0*/  LD.E.128 R32, desc[UR50][R32.64] ;  /* 0x0000003220207980 */ /* 0x000f68000c101d00 */
[----:B------:R-:W3:Y:S01]  /*80d0*/  LDC.64 R12, c[0x0][0xae0] ;  /* 0x0002b800ff0c7b82 */ /* 0x000ee20000000a00 */
[----:B------:R-:W5:Y:S04]  /*80e0*/  LD.E.128 R36, desc[UR50][R36.64] ;  /* 0x0000003224247980 */ /* 0x000f68000c101d00 */
[----:B------:R-:W5:Y:S01]  /*80f0*/  LD.E.128 R40, desc[UR50][R40.64] ;  /* 0x0000003228287980 */ /* 0x000f62000c101d00 */
[----:B-1----:R-:W-:-:S03]  /*8100*/  ISETP.NE.AND P3, PT, R14, 0x1, PT ;  /* 0x000000010e00780c */ /* 0x002fc60003f65270 */
[----:B------:R-:W5:Y:S01]  /*8110*/  LD.E.128 R44, desc[UR50][R44.64] ;  /* 0x000000322c2c7980 */ /* 0x000f62000c101d00 */
[----:B------:R-:W-:Y:S02]  /*8120*/  ISETP.GE.AND P0, PT, R188, UR12, PT ;  /* 0x0000000cbc007c0c */ /* 0x000fe4000bf06270 */
[----:B------:R-:W-:Y:S01]  /*8130*/  SEL R3, RZ, 0xffffffff, P1 ;  /* 0xffffffffff037807 */ /* 0x000fe20000800000 */
[----:B------:R-:W5:Y:S01]  /*8140*/  LD.E.128 R48, desc[UR50][R48.64] ;  /* 0x0000003230307980 */ /* 0x000f62000c101d00 */
[----:B------:R-:W-:-:S03]  /*8150*/  ISETP.GE.AND P2, PT, R16, UR12, PT ;  /* 0x0000000c10007c0c */ /* 0x000fc6000bf46270 */
[----:B------:R-:W5:Y:S02]  /*8160*/  LD.E.128 R52, desc[UR50][R52.64] ;  /* 0x0000003234347980 */ /* 0x000f64000c101d00 */
[----:B0-----:R-:W0:Y:S01]  /*8170*/  @P3 LDC R20, c[0x0][0xbec] ;  /* 0x0002fb00ff143b82 */ /* 0x001e220000000800 */
[----:B------:R-:W-:Y:S01]  /*8180*/  SEL R8, RZ, 0xffffffff, P0 ;  /* 0xffffffffff087807 */ /* 0x000fe20000000000 */
[----:B------:R-:W-:Y:S01]  /*8190*/  IMAD.SHL.U32 R3, R3, 0x2, RZ ;  /* 0x0000000203037824 */ /* 0x000fe200078e00ff */
[----:B------:R-:W-:Y:S01]  /*81a0*/  SEL R0, RZ, 0x1, P2 ;  /* 0x00000001ff007807 */ /* 0x000fe20001000000 */
[----:B------:R-:W5:Y:S04]  /*81b0*/  LD.E.128 R56, desc[UR50][R56.64] ;  /* 0x0000003238387980 */ /* 0x000f68000c101d00 */
[----:B------:R-:W1:Y:S01]  /*81c0*/  @P3 LDC R11, c[0x0][0xbf0] ;  /* 0x0002fc00ff0b3b82 */ /* 0x000e620000000800 */
[----:B------:R-:W-:Y:S01]  /*81d0*/  IMAD.SHL.U32 R8, R8, 0x4, RZ ;  /* 0x0000000408087824 */ /* 0x000fe200078e00ff */
[----:B------:R-:W-:Y:S01]  /*81e0*/  LOP3.LUT R3, R3, 0x2, R0, 0xe2, !PT ;  /* 0x0000000203037812 */ /* 0x000fe200078ee200 */
[----:B------:R-:W5:Y:S01]  /*81f0*/  LD.E.128 R60, desc[UR50][R60.64] ;  /* 0x000000323c3c7980 */ /* 0x000f62000c101d00 */
[----:B------:R-:W-:Y:S01]  /*8200*/  ISETP.GE.AND P0, PT, R187, UR12, PT ;  /* 0x0000000cbb007c0c */ /* 0x000fe2000bf06270 */
[----:B--2---:R-:W-:Y:S01]  /*8210*/  IMAD R28, R10, R9, UR45 ;  /* 0x0000002d0a1c7e24 */ /* 0x004fe2000f8e0209 */
[----:B------:R-:W-:Y:S01]  /*8220*/  LEA R0, R209, R211, 0x5 ;  /* 0x000000d3d1007211 */ /* 0x000fe200078e28ff */
[----:B------:R-:W5:Y:S01]  /*8230*/  LD.E.128 R68, desc[UR50][R68.64] ;  /* 0x0000003244447980 */ /* 0x000f62000c101d00 */
[----:B------:R-:W-:-:S02]  /*8240*/  LOP3.LUT R3, R8, 0x4, R3, 0xe2, !PT ;  /* 0x0000000408037812 */ /* 0x000fc400078ee203 */
[----:B------:R-:W-:Y:S01]  /*8250*/  SEL R8, RZ, 0xffffffff, P0 ;  /* 0xffffffffff087807 */ /* 0x000fe20000000000 */
[----:B------:R-:W-:Y:S01]  /*8260*/  IMAD R15, R28, 0x40, R0 ;  /* 0x000000401c0f7824 */ /* 0x000fe200078e0200 */
[----:B------:R-:W5:Y:S03]  /*8270*/  LD.E.128 R72, desc[UR50][R72.64] ;  /* 0x0000003248487980 */ /* 0x000f66000c101d00 */
[----:B------:R-:W-:Y:S01]  /*8280*/  IMAD.SHL.U32 R8, R8, 0x8, RZ ;  /* 0x0000000808087824 */ /* 0x000fe200078e00ff */
[----:B------:R-:W5:Y:S01]  /*8290*/  LD.E.128 R76, desc[UR50][R76.64] ;  /* 0x000000324c4c7980 */ /* 0x000f62000c101d00 */
[----:B0-----:R-:W-:Y:S01]  /*82a0*/  @P3 IMAD.HI.U32 R0, R15, R20, RZ ;  /* 0x000000140f003227 */ /* 0x001fe200078e00ff */
[----:B------:R-:W-:Y:S02]  /*82b0*/  ISETP.GE.AND P1, PT, R186, UR12, PT ;  /* 0x0000000cba007c0c */ /* 0x000fe4000bf26270 */
[----:B------:R-:W-:Y:S01]  /*82c0*/  LOP3.LUT R3, R8, 0x8, R3, 0xe2, !PT ;  /* 0x0000000808037812 */ /* 0x000fe200078ee203 */
[----:B------:R-:W-:Y:S01]  /*82d0*/  IMAD.MOV.U32 R8, RZ, RZ, R15 ;  /* 0x000000ffff087224 */ /* 0x000fe200078e000f */
[----:B------:R-:W-:Y:S01]  /*82e0*/  UIMAD UR6, UR10, UR8, URZ ;  /* 0x000000080a0672a4 */ /* 0x000fe2000f8e023f */
[----:B------:R-:W5:Y:S01]  /*82f0*/  LD.E.128 R84, desc[UR50][R84.64] ;  /* 0x0000003254547980 */ /* 0x000f62000c101d00 */
[----:B-1----:R-:W-:-:S02]  /*8300*/  @P3 SHF.R.U32.HI R8, RZ, R11, R0 ;  /* 0x0000000bff083219 */ /* 0x002fc40000011600 */
[----:B------:R-:W-:Y:S01]  /*8310*/  SEL R0, RZ, 0xffffffff, P1 ;  /* 0xffffffffff007807 */ /* 0x000fe20000800000 */
[----:B------:R-:W-:Y:S01]  /*8320*/  UIMAD.WIDE.U32 UR4, UR7, UR8, URZ ;  /* 0x00000008070472a5 */ /* 0x000fe2000f8e003f */
[----:B------:R-:W-:Y:S01]  /*8330*/  SHF.R.S32.HI R11, RZ, 0x1f, R8 ;  /* 0x0000001fff0b7819 */ /* 0x000fe20000011408 */
[----:B------:R-:W-:Y:S01]  /*8340*/  UIMAD UR6, UR7, UR9, UR6 ;  /* 0x00000009070672a4 */ /* 0x000fe2000f8e0206 */
[----:B------:R-:W-:Y:S01]  /*8350*/  ISETP.GE.AND P0, PT, R185, UR12, PT ;  /* 0x0000000cb9007c0c */ /* 0x000fe2000bf06270 */
[----:B------:R-:W-:Y:S01]  /*8360*/  IMAD.SHL.U32 R0, R0, 0x10, RZ ;  /* 0x0000001000007824 */ /* 0x000fe200078e00ff */
[----:B------:R-:W-:Y:S01]  /*8370*/  ULDC.64 UR8, c[0x0][0xaf0] ;  /* 0x0002bc0000087ab9 */ /* 0x000fe20000000a00 */
[----:B------:R-:W-:Y:S01]  /*8380*/  IADD3 R10, -R8, RZ, RZ ;  /* 0x000000ff080a7210 */ /* 0x000fe20007ffe1ff */
[----:B------:R-:W-:Y:S01]  /*8390*/  UIADD3 UR5, UR5, UR6, URZ ;  /* 0x0000000605057290 */ /* 0x000fe2000fffe03f */
[----:B------:R-:W-:Y:S01]  /*83a0*/  SEL R9, RZ, 0xffffffff, P0 ;  /* 0xffffffffff097807 */ /* 0x000fe20000000000 */
[----:B------:R-:W-:Y:S01]  /*83b0*/  UIMAD UR6, UR11, UR8, URZ ;  /* 0x000000080b0672a4 */ /* 0x000fe2000f8e023f */
[----:B---3--:R-:W-:Y:S01]  /*83c0*/  IMAD R11, R11, R12, RZ ;  /* 0x0000000c0b0b7224 */ /* 0x008fe200078e02ff */
[----:B------:R-:W-:Y:S01]  /*83d0*/  LOP3.LUT R0, R0, 0x10, R3, 0xe2, !PT ;  /* 0x0000001000007812 */ /* 0x000fe200078ee203 */
[----:B------:R-:W-:Y:S01]  /*83e0*/  IMAD R3, R14, R10, R15 ;  /* 0x0000000a0e037224 */ /* 0x000fe200078e020f */
[----:B------:R-:W-:Y:S01]  /*83f0*/  UIMAD UR6, UR44, UR9, UR6 ;  /* 0x000000092c0672a4 */ /* 0x000fe2000f8e0206 */
[----:B------:R-:W-:Y:S01]  /*8400*/  IMAD R13, R8, R13, R11 ;  /* 0x0000000d080d7224 */ /* 0x000fe200078e020b */
[----:B------:R-:W-:Y:S01]  /*8410*/  UIMAD.WIDE.U32 UR44, UR44, UR8, UR4 ;  /* 0x000000082c2c72a5 */ /* 0x000fe2000f8e0004 */
[----:B------:R-:W-:Y:S01]  /*8420*/  IMAD.SHL.U32 R11, R9, 0x20, RZ ;  /* 0x00000020090b7824 */ /* 0x000fe200078e00ff */
[----:B------:R-:W-:Y:S01]  /*8430*/  ISETP.GE.AND P0, PT, R213, UR12, PT ;  /* 0x0000000cd5007c0c */ /* 0x000fe2000bf06270 */
[----:B------:R-:W-:Y:S01]  /*8440*/  ULDC.64 UR4, c[0x0][0xad8] ;  /* 0x0002b60000047ab9 */ /* 0x000fe20000000a00 */
[----:B------:R-:W-:Y:S01]  /*8450*/  SHF.R.S32.HI R10, RZ, 0x1f, R3 ;  /* 0x0000001fff0a7819 */ /* 0x000fe20000011403 */
[----:B------:R-:W-:Y:S01]  /*8460*/  UIADD3 UR45, UR45, UR6, URZ ;  /* 0x000000062d2d7290 */ /* 0x000fe2000fffe03f */
[----:B------:R-:W-:Y:S01]  /*8470*/  LOP3.LUT R0, R11, 0x20, R0, 0xe2, !PT ;  /* 0x000000200b007812 */ /* 0x000fe200078ee200 */
[----:B------:R-:W5:Y:S01]  /*8480*/  LD.E.128 R88, desc[UR50][R88.64] ;  /* 0x0000003258587980 */ /* 0x000f62000c101d00 */
[----:B------:R-:W-:Y:S01]  /*8490*/  SEL R11, RZ, 0x40, P0 ;  /* 0x00000040ff0b7807 */ /* 0x000fe20000000000 */
[----:B------:R-:W-:Y:S01]  /*84a0*/  IMAD R10, R10, UR4, RZ ;  /* 0x000000040a0a7c24 */ /* 0x000fe2000f8e02ff */
[----:B------:R-:W-:Y:S01]  /*84b0*/  ULDC.64 UR6, c[0x0][0xa80] ;  /* 0x0002a00000067ab9 */ /* 0x000fe20000000a00 */
[----:B------:R-:W5:Y:S01]  /*84c0*/  LD.E.128 R92, desc[UR50][R92.64] ;  /* 0x000000325c5c7980 */ /* 0x000f62000c101d00 */
[----:B------:R-:W-:Y:S01]  /*84d0*/  IMAD.WIDE.U32 R8, R8, R12, UR44 ;  /* 0x0000002c08087e25 */ /* 0x000fe2000f8e000c */
[----:B------:R-:W-:Y:S01]  /*84e0*/  @!PT LDS RZ, [RZ] ;  /* 0x00000000fffff984 */ /* 0x000fe20000000800 */
[----:B------:R-:W-:Y:S01]  /*84f0*/  @!PT LDS RZ, [RZ] ;  /* 0x00000000fffff984 */ /* 0x000fe20000000800 */
[----:B------:R-:W-:Y:S01]  /*8500*/  @!PT LDS RZ, [RZ] ;  /* 0x00000000fffff984 */ /* 0x000fe20000000800 */
[----:B------:R-:W-:Y:S01]  /*8510*/  @!PT LDS RZ, [RZ] ;  /* 0x00000000fffff984 */ /* 0x000fe20000000800 */
[----:B------:R0:W-:Y:S06]  /*8520*/  MEMBAR.ALL.CTA ;  /* 0x0000000000007992 */ /* 0x0001ec0000008000 */
[----:B0-----:R-:W0:Y:S01]  /*8530*/  FENCE.VIEW.ASYNC.S ;  /* 0x00000000000073c6 */ /* 0x001e220000000000 */
[----:B------:R-:W-:Y:S01]  /*8540*/  LOP3.LUT R0, R0, R11, RZ, 0xfc, !PT ;  /* 0x0000000b00007212 */ /* 0x000fe200078efcff */
[----:B------:R-:W-:Y:S01]  /*8550*/  IMAD R11, R3, UR5, R10 ;  /* 0x00000005030b7c24 */ /* 0x000fe2000f8e020a */
[----:B------:R-:W-:Y:S01]  /*8560*/  ULDC UR5, c[0x0][0xa88] ;  /* 0x0002a20000057ab9 */ /* 0x000fe20000000800 */
[----:B------:R-:W-:Y:S01]  /*8570*/  IMAD.IADD R9, R9, 0x1, R13 ;  /* 0x0000000109097824 */ /* 0x000fe200078e020d */
[----:B------:R-:W-:Y:S01]  /*8580*/  ISETP.GE.AND P0, PT, R212, UR12, PT ;  /* 0x0000000cd4007c0c */ /* 0x000fe2000bf06270 */
[----:B------:R-:W-:-:S02]  /*8590*/  IMAD R29, R14, UR5, RZ ;  /* 0x000000050e1d7c24 */ /* 0x000fc4000f8e02ff */
[----:B------:R-:W-:Y:S02]  /*85a0*/  IMAD R28, R28, 0x40, R211 ;  /* 0x000000401c1c7824 */ /* 0x000fe400078e02d3 */
[----:B------:R-:W-:Y:S01]  /*85b0*/  IMAD.WIDE.U32 R8, R3, UR4, R8 ;  /* 0x0000000403087c25 */ /* 0x000fe2000f8e0008 */
[----:B------:R-:W-:Y:S01]  /*85c0*/  SEL R3, RZ, 0x80, P0 ;  /* 0x00000080ff037807 */ /* 0x000fe20000000000 */
[----:B------:R-:W-:Y:S01]  /*85d0*/  UIADD3 UR4, UR42, 0x28c20, URZ ;  /* 0x00028c202a047890 */ /* 0x000fe2000fffe03f */
[----:B------:R-:W-:Y:S01]  /*85e0*/  ISETP.GE.AND P0, PT, R28, R29, PT ;  /* 0x0000001d1c00720c */ /* 0x000fe20003f06270 */
[----:B------:R-:W-:Y:S01]  /*85f0*/  IMAD.IADD R9, R9, 0x1, R11 ;  /* 0x0000000109097824 */ /* 0x000fe200078e020b */
[----:B------:R-:W-:Y:S01]  /*8600*/  LEA R26, P1, R8, UR6, 0x1 ;  /* 0x00000006081a7c11 */ /* 0x000fe2000f8208ff */
[----:B------:R-:W-:-:S03]  /*8610*/  UPRMT UR4, URZ, 0x654, UR4 ;  /* 0x000006543f047896 */ /* 0x000fc60008000004 */
[----:B------:R-:W-:Y:S01]  /*8620*/  LEA.HI.X R27, R8, UR7, R9, 0x1, P1 ;  /* 0x00000007081b7c11 */ /* 0x000fe200088f0c09 */
[----:B0-----:R0:W1:Y:S01]  /*8630*/  SHFL.IDX PT, R10, R26, RZ, 0x181f ;  /* 0x00181fff1a0a7589 */ /* 0x00106200000e0000 */
[----:B------:R-:W-:Y:S03]  /*8640*/  BSSY B0, `(.L_x_3270) ;  /* 0x0000024000007945 */ /* 0x000fe60003800000 */
[----:B------:R0:W2:Y:S01]  /*8650*/  SHFL.IDX PT, R11, R27, RZ, 0x181f ;  /* 0x00181fff1b0b7589 */ /* 0x0000a200000e0000 */
[----:B------:R-:W-:Y:S01]  /*8660*/  SYNCS.ARRIVE.TRANS64.RED.A1T0 RZ, [UR4], RZ ;  /* 0x000000ffffff79a7 */ /* 0x000fe20008100404 */
[----:B------:R-:W-:Y:S01]  /*8670*/  LOP3.LUT R3, R0, R3, RZ, 0xfc, !PT ;  /* 0x0000000300037212 */ /* 0x000fe200078efcff */
[----:B------:R-:W-:Y:S06]  /*8680*/  @P0 BRA `(.L_x_3271) ;  /* 0x00000000007c0947 */ /* 0x000fec0003800000 */
[----:B------:R-:W-:Y:S02]  /*8690*/  ISETP.GE.AND P1, PT, R189, UR12, PT ;  /* 0x0000000cbd007c0c */ /* 0x000fe4000bf26270 */
[----:B------:R-:W-:Y:S02]  /*86a0*/  ISETP.GE.AND P0, PT, R16, UR12, PT ;  /* 0x0000000c10007c0c */ /* 0x000fe4000bf06270 */
[----:B------:R-:W-:Y:S02]  /*86b0*/  ISETP.GE.AND P5, PT, R188, UR12, PT ;  /* 0x0000000cbc007c0c */ /* 0x000fe4000bfa6270 */
[----:B------:R-:W-:-:S07]  /*86c0*/  ISETP.GE.AND P3, PT, R187, UR12, PT ;  /* 0x0000000cbb007c0c */ /* 0x000fce000bf66270 */
[CC--:B-1----:R-:W-:Y:S02]  /*86d0*/  @!P1 LEA R12, P2, R189.reuse, R10.reuse, 0x1 ;  /* 0x0000000abd0c9211 */ /* 0x0c2fe400078408ff */
[----:B--2---:R-:W-:Y:S02]  /*86e0*/  @!P0 IMAD.WIDE R8, R16, 0x2, R10 ;  /* 0x0000000210088825 */ /* 0x004fe400078e020a */
[----:B------:R-:W-:Y:S02]  /*86f0*/  @!P1 LEA.HI.X R13, R189, R11, R222, 0x1, P2 ;  /* 0x0000000bbd0d9211 */ /* 0x000fe400010f0cde */
[----:B------:R-:W-:Y:S01]  /*8700*/  ISETP.GE.AND P2, PT, R186, UR12, PT ;  /* 0x0000000cba007c0c */ /* 0x000fe2000bf46270 */
[----:B-----5:R1:W-:Y:S01]  /*8710*/  @!P0 ST.E.128 desc[UR50][R8.64], R96 ;  /* 0x0000006008008985 */ /* 0x0203e2000c101d32 */
[----:B------:R-:W-:Y:S02]  /*8720*/  @!P5 LEA R14, P4, R188, R10, 0x1 ;  /* 0x0000000abc0ed211 */ /* 0x000fe400078808ff */
[----:B------:R-:W-:Y:S01]  /*8730*/  LOP3.LUT P0, RZ, R0, 0x40, RZ, 0xc0, !PT ;  /* 0x0000004000ff7812 */ /* 0x000fe2000780c0ff */
[----:B------:R2:W-:Y:S01]  /*8740*/  @!P1 ST.E.128 desc[UR50][R12.64], R32 ;  /* 0x000000200c009985 */ /* 0x0005e2000c101d32 */
[----:B------:R-:W-:-:S02]  /*8750*/  ISETP.GE.AND P1, PT, R185, UR12, PT ;  /* 0x0000000cb9007c0c */ /* 0x000fc4000bf26270 */
[-C--:B------:R-:W-:Y:S02]  /*8760*/  @!P5 LEA.HI.X R15, R188, R11.reuse, R221, 0x1, P4 ;  /* 0x0000000bbc0fd211 */ /* 0x080fe400020f0cdd */
[----:B------:R-:W-:Y:S02]  /*8770*/  LOP3.LUT P4, RZ, R3, 0x80, RZ, 0xc0, !PT ;  /* 0x0000008003ff7812 */ /* 0x000fe4000788c0ff */
[CC--:B------:R-:W-:Y:S01]  /*8780*/  @!P3 LEA R20, P6, R187.reuse, R10.reuse, 0x1 ;  /* 0x0000000abb14b211 */ /* 0x0c0fe200078c08ff */
[----:B------:R3:W-:Y:S03]  /*8790*/  @!P5 ST.E.128 desc[UR50][R14.64], R40 ;  /* 0x000000280e00d985 */ /* 0x0007e6000c101d32 */
[----:B------:R-:W-:Y:S02]  /*87a0*/  @!P3 LEA.HI.X R21, R187, R11, R220, 0x1, P6 ;  /* 0x0000000bbb15b211 */ /* 0x000fe400030f0cdc */
[----:B-1----:R-:W-:-:S03]  /*87b0*/  @!P2 LEA R8, P5, R186, R10, 0x1 ;  /* 0x0000000aba08a211 */ /* 0x002fc600078a08ff */
[----:B------:R3:W-:Y:S01]  /*87c0*/  @!P3 ST.E.128 desc[UR50][R20.64], R48 ;  /* 0x000000301400b985 */ /* 0x0007e2000c101d32 */
[-C--:B------:R-:W-:Y:S02]  /*87d0*/  @P0 LEA R24, P3, R213, R10.reuse, 0x1 ;  /* 0x0000000ad5180211 */ /* 0x080fe400078608ff */
[CC--:B--2---:R-:W-:Y:S02]  /*87e0*/  @!P1 LEA R12, P6, R185.reuse, R10.reuse, 0x1 ;  /* 0x0000000ab90c9211 */ /* 0x0c4fe400078c08ff */
[-C--:B------:R-:W-:Y:S02]  /*87f0*/  @!P2 LEA.HI.X R9, R186, R11.reuse, R219, 0x1, P5 ;  /* 0x0000000bba09a211 */ /* 0x080fe400028f0cdb */
[----:B------:R-:W-:Y:S02]  /*8800*/  @P4 LEA R10, P5, R212, R10, 0x1 ;  /* 0x0000000ad40a4211 */ /* 0x000fe400078a08ff */
[-C--:B------:R-:W-:Y:S01]  /*8810*/  @!P1 LEA.HI.X R13, R185, R11.reuse, R218, 0x1, P6 ;  /* 0x0000000bb90d9211 */ /* 0x080fe200030f0cda */
[----:B------:R3:W-:Y:S01]  /*8820*/  @!P2 ST.E.128 desc[UR50][R8.64], R56 ;  /* 0x000000380800a985 */ /* 0x0007e2000c101d32 */
[----:B------:R-:W-:-:S02]  /*8830*/  @P0 LEA.HI.X R25, R213, R11, R217, 0x1, P3 ;  /* 0x0000000bd5190211 */ /* 0x000fc400018f0cd9 */
[----:B------:R-:W-:Y:S01]  /*8840*/  @P4 LEA.HI.X R11, R212, R11, R216, 0x1, P5 ;  /* 0x0000000bd40b4211 */ /* 0x000fe200028f0cd8 */
[----:B------:R3:W-:Y:S04]  /*8850*/  @!P1 ST.E.128 desc[UR50][R12.64], R68 ;  /* 0x000000440c009985 */ /* 0x0007e8000c101d32 */
[----:B------:R3:W-:Y:S04]  /*8860*/  @P0 ST.E.128 desc[UR50][R24.64], R76 ;  /* 0x0000004c18000985 */ /* 0x0007e8000c101d32 */
[----:B------:R3:W-:Y:S02]  /*8870*/  @P4 ST.E.128 desc[UR50][R10.64], R88 ;  /* 0x000000580a004985 */ /* 0x0007e4000c101d32 */
.L_x_3271:
[----:B------:R-:W-:Y:S05]  /*8880*/  BSYNC B0 ;  /* 0x0000000000007941 */ /* 0x000fea0003800000 */
.L_x_3270:
[----:B---3--:R-:W-:Y:S01]  /*8890*/  IADD3 R8, R28, 0x20, RZ ;  /* 0x000000201c087810 */ /* 0x008fe20007ffe0ff */
[----:B--2---:R2:W3:Y:S01]  /*88a0*/  SHFL.IDX PT, R11, R27, 0x1, 0x181f ;  /* 0x00381f001b0b7f89 */ /* 0x0044e200000e0000 */
[----:B------:R-:W-:Y:S02]  /*88b0*/  BSSY B0, `(.L_x_3272) ;  /* 0x0000023000007945 */ /* 0x000fe40003800000 */
[----:B------:R-:W-:Y:S01]  /*88c0*/  ISETP.GE.AND P0, PT, R8, R29, PT ;  /* 0x0000001d0800720c */ /* 0x000fe20003f06270 */
[----:B-1----:R2:W1:-:S12]  /*88d0*/  SHFL.IDX PT, R10, R26, 0x1, 0x181f ;  /* 0x00381f001a0a7f89 */ /* 0x00245800000e0000 */
[----:B--2---:R-:W-:Y:S05]  /*88e0*/  @P0 BRA `(.L_x_3273) ;  /* 0x00000000007c0947 */ /* 0x004fea0003800000 */
[----:B------:R-:W-:Y:S02]  /*88f0*/  ISETP.GE.AND P2, PT, R189, UR12, PT ;  /* 0x0000000cbd007c0c */ /* 0x000fe4000bf46270 */
[----:B------:R-:W-:Y:S02]  /*8900*/  ISETP.GE.AND P3, PT, R16, UR12, PT ;  /* 0x0000000c10007c0c */ /* 0x000fe4000bf66270 */
[----:B------:R-:W-:Y:S02]  /*8910*/  ISETP.GE.AND P5, PT, R188, UR12, PT ;  /* 0x0000000cbc007c0c */ /* 0x000fe4000bfa6270 */
[----:B------:R-:W-:Y:S02]  /*8920*/  ISETP.GE.AND P4, PT, R187, UR12, PT ;  /* 0x0000000cbb007c0c */ /* 0x000fe4000bf86270 */
[----:B------:R-:W-:-:S05]  /*8930*/  LOP3.LUT P1, RZ, R0, 0x40, RZ, 0xc0, !PT ;  /* 0x0000004000ff7812 */ /* 0x000fca000782c0ff */
[CC--:B-1----:R-:W-:Y:S02]  /*8940*/  @!P2 LEA R12, P0, R189.reuse, R10.reuse, 0x1 ;  /* 0x0000000abd0ca211 */ /* 0x0c2fe400078008ff */
[----:B---3--:R-:W-:Y:S02]  /*8950*/  @!P3 IMAD.WIDE R8, R16, 0x2, R10 ;  /* 0x000000021008b825 */ /* 0x008fe400078e020a */
[-C--:B------:R-:W-:Y:S02]  /*8960*/  @!P2 LEA.HI.X R13, R189, R11.reuse, R222, 0x1, P0 ;  /* 0x0000000bbd0da211 */ /* 0x080fe400000f0cde */
[----:B------:R-:W-:Y:S01]  /*8970*/  @!P5 LEA R14, P0, R188, R10, 0x1 ;  /* 0x0000000abc0ed211 */ /* 0x000fe200078008ff */
[----:B-----5:R1:W-:Y:S01]  /*8980*/  @!P3 ST.E.128 desc[UR50][R8.64], R4 ;  /* 0x000000040800b985 */ /* 0x0203e2000c101d32 */
[----:B------:R-:W-:Y:S02]  /*8990*/  ISETP.GE.AND P3, PT, R186, UR12, PT ;  /* 0x0000000cba007c0c */ /* 0x000fe4000bf66270 */
[----:B------:R-:W-:Y:S01]  /*89a0*/  @!P5 LEA.HI.X R15, R188, R11, R221, 0x1, P0 ;  /* 0x0000000bbc0fd211 */ /* 0x000fe200000f0cdd */
[----:B------:R2:W-:Y:S01]  /*89b0*/  @!P2 ST.E.128 desc[UR50][R12.64], R36 ;  /* 0x000000240c00a985 */ /* 0x0005e2000c101d32 */
[----:B------:R-:W-:-:S02]  /*89c0*/  ISETP.GE.AND P2, PT, R185, UR12, PT ;  /* 0x0000000cb9007c0c */ /* 0x000fc4000bf46270 */
[----:B------:R-:W-:Y:S01]  /*89d0*/  LOP3.LUT P0, RZ, R3, 0x80, RZ, 0xc0, !PT ;  /* 0x0000008003ff7812 */ /* 0x000fe2000780c0ff */
[----:B------:R2:W-:Y:S01]  /*89e0*/  @!P5 ST.E.128 desc[UR50][R14.64], R44 ;  /* 0x0000002c0e00d985 */ /* 0x0005e2000c101d32 */
[----:B------:R-:W-:-:S04]  /*89f0*/  @!P4 LEA R20, P6, R187, R10, 0x1 ;  /* 0x0000000abb14c211 */ /* 0x000fc800078c08ff */
[----:B------:R-:W-:Y:S02]  /*8a00*/  @!P4 LEA.HI.X R21, R187, R11, R220, 0x1, P6 ;  /* 0x0000000bbb15c211 */ /* 0x000fe400030f0cdc */
[----:B------:R-:W-:-:S03]  /*8a10*/  @!P3 LEA R24, P5, R186, R10, 0x1 ;  /* 0x0000000aba18b211 */ /* 0x000fc600078a08ff */
[----:B------:R2:W-:Y:S01]  /*8a20*/  @!P4 ST.E.128 desc[UR50][R20.64], R52 ;  /* 0x000000341400c985 */ /* 0x0005e2000c101d32 */
[-C--:B-1----:R-:W-:Y:S02]  /*8a30*/  @!P2 LEA R4, P6, R185, R10.reuse, 0x1 ;  /* 0x0000000ab904a211 */ /* 0x082fe400078c08ff */
[-C--:B------:R-:W-:Y:S02]  /*8a40*/  @P1 LEA R6, P4, R213, R10.reuse, 0x1 ;  /* 0x0000000ad5061211 */ /* 0x080fe400078808ff */
        /* <DEDUP_REMOVED lines=9> */
.L_x_3273:
[----:B------:R-:W-:Y:S05]  /*8ae0*/  BSYNC B0 ;  /* 0x0000000000007941 */ /* 0x000fea0003800000 */
.L_x_3272:
[----:B------:R-:W4:Y:S02]  /*8af0*/  LDC R0, c[0x0][0xc34] ;  /* 0x00030d00ff007b82 */ /* 0x000f240000000800 */
[----:B----4-:R-:W-:-:S13]  /*8b00*/  ISETP.LE.AND P0, PT, R0, UR40, PT ;  /* 0x0000002800007c0c */ /* 0x010fda000bf03270 */
[----:B------:R-:W-:Y:S05]  /*8b10*/  @!P0 BRA `(.L_x_3274) ;  /* 0xffffff8400008947 */ /* 0x000fea000383ffff */
[----:B------:R-:W-:Y:S05]  /*8b20*/  EXIT ;  /* 0x000000000000794d */ /* 0x000fea0003800000 */
.L_x_3231:
[----:B------:R-:W-:-:S08]  /*8b30*/  NOP ;  /* 0x0000000000007918 */ /* 0x000fd00000000000 */
[----:B------:R-:W0:-:S00]  /*8b40*/  USETMAXREG.DEALLOC.CTAPOOL 0x28 ;  /* 0x00000028000079c8 */ /* 0x000e0000080e0500 */
[----:B------:R-:W1:Y:S01]  /*8b50*/  S2UR UR11, SR_CTAID.X ;  /* 0x00000000000b79c3 */ /* 0x000e620000002500 */
[----:B0-----:R-:W-:Y:S02]  /*8b60*/  IMAD.MOV.U32 R22, RZ, RZ, 0x1 ;  /* 0x00000001ff167424 */ /* 0x001fe400078e00ff */
[----:B------:R-:W-:Y:S02]  /*8b70*/  IMAD.MOV.U32 R17, RZ, RZ, RZ ;  /* 0x000000ffff117224 */ /* 0x000fe400078e00ff */
[----:B------:R-:W-:-:S03]  /*8b80*/  IMAD.MOV.U32 R2, RZ, RZ, 0x1 ;  /* 0x00000001ff027424 */ /* 0x000fc600078e00ff */
[----:B------:R-:W1:Y:S02]  /*8b90*/  LDC R3, c[0x0][0xc34] ;  /* 0x00030d00ff037b82 */ /* 0x000e640000000800 */
[----:B-1----:R-:W-:-:S13]  /*8ba0*/  ISETP.LE.AND P0, PT, R3, UR11, PT ;  /* 0x0000000b03007c0c */ /* 0x002fda000bf03270 */
[----:B------:R-:W-:Y:S05]  /*8bb0*/  @P0 BRA `(.L_x_3275) ;  /* 0x0000003800f80947 */ /* 0x000fea0003800000 */
[----:B------:R-:W-:Y:S01]  /*8bc0*/  IMAD.SHL.U32 R33, R0, 0x8, RZ ;  /* 0x0000000800217824 */ /* 0x000fe200078e00ff */
[----:B------:R-:W-:Y:S01]  /*8bd0*/  ULDC UR9, c[0x0][0x320] ;  /* 0x0000c80000097ab9 */ /* 0x000fe20000000800 */
[----:B------:R-:W-:Y:S01]  /*8be0*/  LOP3.LUT R16, R16, 0xffffffdf, RZ, 0xc0, !PT ;  /* 0xffffffdf10107812 */ /* 0x000fe200078ec0ff */
[----:B------:R-:W-:Y:S01]  /*8bf0*/  ULDC.64 UR4, c[0x0][0x418] ;  /* 0x0001060000047ab9 */ /* 0x000fe20000000a00 */
[----:B------:R-:W-:Y:S01]  /*8c00*/  ULDC.64 UR6, c[0x0][0x2f0] ;  /* 0x0000bc0000067ab9 */ /* 0x000fe20000000a00 */
[----:B------:R-:W-:Y:S01]  /*8c10*/  LOP3.LUT R7, R33, 0x38, RZ, 0xc0, !PT ;  /* 0x0000003821077812 */ /* 0x000fe200078ec0ff */
[----:B------:R-:W-:Y:S01]  /*8c20*/  UISETP.NE.U32.AND UP0, UPT, UR4, URZ, UPT ;  /* 0x0000003f0400728c */ /* 0x000fe2000bf05070 */
[--C-:B------:R-:W-:Y:S01]  /*8c30*/  SHF.R.U32.HI R37, RZ, 0x3, R0.reuse ;  /* 0x00000003ff257819 */ /* 0x100fe20000011600 */
[----:B------:R-:W-:Y:S01]  /*8c40*/  ULDC UR37, c[0x0][0x448] ;  /* 0x0001120000257ab9 */ /* 0x000fe20000000800 */
[C---:B------:R-:W-:Y:S01]  /*8c50*/  LOP3.LUT R2, R7.reuse, 0x40, RZ, 0xfc, !PT ;  /* 0x0000004007027812 */ /* 0x040fe200078efcff */
[----:B------:R-:W-:Y:S01]  /*8c60*/  UISETP.NE.AND.EX UP0, UPT, UR5, URZ, UPT, UP0 ;  /* 0x0000003f0500728c */ /* 0x000fe2000bf05300 */
[----:B------:R-:W-:Y:S01]  /*8c70*/  LOP3.LUT R3, R7, 0x80, RZ, 0xfc, !PT ;  /* 0x0000008007037812 */ /* 0x000fe200078efcff */
[----:B------:R-:W-:Y:S01]  /*8c80*/  ULDC UR4, c[0x0][0x424] ;  /* 0x0001090000047ab9 */ /* 0x000fe20000000800 */
[----:B------:R-:W-:Y:S01]  /*8c90*/  ISETP.GE.AND P5, PT, R2, UR9, PT ;  /* 0x0000000902007c0c */ /* 0x000fe2000bfa6270 */
[----:B------:R-:W-:Y:S01]  /*8ca0*/  USEL UR4, UR4, 0x1, UP0 ;  /* 0x0000000104047887 */ /* 0x000fe20008000000 */
[----:B------:R-:W-:Y:S01]  /*8cb0*/  ISETP.GE.AND P4, PT, R3, UR9, PT ;  /* 0x0000000903007c0c */ /* 0x000fe2000bf86270 */
[----:B------:R-:W0:Y:S01]  /*8cc0*/  S2UR UR8, SR_CgaCtaId ;  /* 0x00000000000879c3 */ /* 0x000e220000008800 */
[C---:B------:R-:W-:Y:S01]  /*8cd0*/  LOP3.LUT R4, R7.reuse, 0xc0, RZ, 0xfc, !PT ;  /* 0x000000c007047812 */ /* 0x040fe200078efcff */
[----:B------:R-:W-:Y:S01]  /*8ce0*/  UIMAD UR36, UR4, UR6, URZ ;  /* 0x00000006042472a4 */ /* 0x000fe2000f8e023f */
[C---:B------:R-:W-:Y:S01]  /*8cf0*/  LOP3.LUT R2, R7.reuse, 0x100, RZ, 0xfc, !PT ;  /* 0x0000010007027812 */ /* 0x040fe200078efcff */
[----:B------:R-:W-:Y:S01]  /*8d00*/  UMOV UR39, 0x400 ;  /* 0x0000040000277882 */ /* 0x000fe20000000000 */
[----:B------:R-:W-:Y:S01]  /*8d10*/  ISETP.GE.AND P3, PT, R4, UR9, PT ;  /* 0x0000000904007c0c */ /* 0x000fe2000bf66270 */
[----:B------:R-:W-:Y:S01]  /*8d20*/  UIADD3 UR5, UR36, 0x3f, URZ ;  /* 0x0000003f24057890 */ /* 0x000fe2000fffe03f */
[----:B------:R-:W-:Y:S01]  /*8d30*/  LOP3.LUT R5, R7, 0x140, RZ, 0xfc, !PT ;  /* 0x0000014007057812 */ /* 0x000fe200078efcff */
[----:B------:R-:W-:Y:S01]  /*8d40*/  ULDC UR4, c[0x0][0x288] ;  /* 0x0000a20000047ab9 */ /* 0x000fe20000000800 */
[----:B------:R-:W-:Y:S01]  /*8d50*/  ISETP.GE.AND P2, PT, R2, UR9, PT ;  /* 0x0000000902007c0c */ /* 0x000fe2000bf46270 */
[----:B------:R-:W-:Y:S01]  /*8d60*/  USHF.R.S32.HI UR6, URZ, 0x1f, UR5 ;  /* 0x0000001f3f067899 */ /* 0x000fe20008011405 */
[----:B------:R-:W-:Y:S01]  /*8d70*/  @P5 LOP3.LUT R16, R16, 0x20, RZ, 0xfc, !PT ;  /* 0x0000002010105812 */ /* 0x000fe200078efcff */
[----:B------:R-:W-:Y:S01]  /*8d80*/  UIMAD UR37, UR37, UR4, URZ ;  /* 0x00000004252572a4 */ /* 0x000fe2000f8e023f */
[----:B------:R-:W-:Y:S01]  /*8d90*/  ISETP.GE.AND P1, PT, R5, UR9, PT ;  /* 0x0000000905007c0c */ /* 0x000fe2000bf26270 */
[----:B------:R-:W-:Y:S01]  /*8da0*/  ULEA.HI UR6, UR6, UR5, URZ, 0x6 ;  /* 0x0000000506067291 */ /* 0x000fe2000f8f303f */
[----:B------:R-:W-:Y:S01]  /*8db0*/  LOP3.LUT R16, R16, 0xffffffef, RZ, 0xc0, !PT ;  /* 0xffffffef10107812 */ /* 0x000fe200078ec0ff */
[----:B------:R-:W-:Y:S01]  /*8dc0*/  ULDC UR10, c[0x0][0x2b8] ;  /* 0x0000ae00000a7ab9 */ /* 0x000fe20000000800 */
[----:B------:R-:W-:Y:S01]  /*8dd0*/  LOP3.LUT R3, R33, 0x1f8, RZ, 0xc0, !PT ;  /* 0x000001f821037812 */ /* 0x000fe200078ec0ff */
[----:B------:R-:W-:Y:S01]  /*8de0*/  ULOP3.LUT UR4, UR6, 0xffffffc0, URZ, 0xc0, !UPT ;  /* 0xffffffc006047892 */ /* 0x000fe2000f8ec03f */
[----:B------:R-:W-:Y:S01]  /*8df0*/  @P4 LOP3.LUT R16, R16, 0x10, RZ, 0xfc, !PT ;  /* 0x0000001010104812 */ /* 0x000fe200078efcff */
[----:B------:R-:W-:Y:S01]  /*8e00*/  IMAD.MOV.U32 R22, RZ, RZ, 0x1 ;  /* 0x00000001ff167424 */ /* 0x000fe200078e00ff */
[----:B------:R-:W-:Y:S01]  /*8e10*/  ISETP.GE.AND P0, PT, R7, UR9, PT ;  /* 0x0000000907007c0c */ /* 0x000fe2000bf06270 */
[----:B------:R-:W-:Y:S01]  /*8e20*/  UIADD3 UR5, UR36, 0x40, -UR4 ;  /* 0x0000004024057890 */ /* 0x000fe2000fffe804 */
[----:B------:R-:W-:Y:S01]  /*8e30*/  LOP3.LUT R16, R16, 0xfffffff7, RZ, 0xc0, !PT ;  /* 0xfffffff710107812 */ /* 0x000fe200078ec0ff */
[----:B0-----:R-:W-:Y:S01]  /*8e40*/  ULEA UR39, UR8, UR39, 0x18 ;  /* 0x0000002708277291 */ /* 0x001fe2000f8ec03f */
[----:B------:R-:W-:Y:S01]  /*8e50*/  SEL R4, RZ, 0xffffffff, P5 ;  /* 0xffffffffff047807 */ /* 0x000fe20002800000 */
[----:B------:R-:W-:Y:S01]  /*8e60*/  IMAD.MOV.U32 R17, RZ, RZ, RZ ;  /* 0x000000ffff117224 */ /* 0x000fe200078e00ff */
[----:B------:R-:W-:Y:S01]  /*8e70*/  @P3 LOP3.LUT R16, R16, 0x8, RZ, 0xfc, !PT ;  /* 0x0000000810103812 */ /* 0x000fe200078efcff */
[----:B------:R-:W-:Y:S01]  /*8e80*/  ULOP3.LUT UR41, UR38, 0x2, URZ, 0xfc, !UPT ;  /* 0x0000000226297892 */ /* 0x000fe2000f8efc3f */
[----:B------:R-:W-:Y:S01]  /*8e90*/  LOP3.LUT R2, R3, 0x38, R0, 0x78, !PT ;  /* 0x0000003803027812 */ /* 0x000fe200078e7800 */
[----:B------:R-:W-:Y:S01]  /*8ea0*/  IMAD.SHL.U32 R0, R0, 0x10, RZ ;  /* 0x0000001000007824 */ /* 0x000fe200078e00ff */
[----:B------:R-:W-:Y:S01]  /*8eb0*/  LOP3.LUT R16, R16, 0xfffffffd, RZ, 0xc0, !PT ;  /* 0xfffffffd10107812 */ /* 0x000fe200078ec0ff */
[----:B------:R-:W-:Y:S01]  /*8ec0*/  ULDC UR42, c[0x0][0xc] ;  /* 0x00000300002a7ab9 */ /* 0x000fe20000000800 */
[----:B------:R-:W-:Y:S01]  /*8ed0*/  SEL R3, RZ, 0x1, P0 ;  /* 0x00000001ff037807 */ /* 0x000fe20000000000 */
[----:B------:R-:W-:Y:S01]  /*8ee0*/  ULEA.HI.SX32 UR40, UR6, 0xfffffffe, 0x1a ;  /* 0xfffffffe06287891 */ /* 0x000fe2000f8fd23f */
[----:B------:R-:W-:-:S02]  /*8ef0*/  LOP3.LUT R16, R16, 0xfffffffb, RZ, 0xc0, !PT ;  /* 0xfffffffb10107812 */ /* 0x000fc400078ec0ff */
[----:B------:R-:W-:Y:S02]  /*8f00*/  SHF.L.U32 R4, R4, 0x1, RZ ;  /* 0x0000000104047819 */ /* 0x000fe400000006ff */
[----:B------:R-:W-:Y:S02]  /*8f10*/  @P2 LOP3.LUT R16, R16, 0x4, RZ, 0xfc, !PT ;  /* 0x0000000410102812 */ /* 0x000fe400078efcff */
[----:B------:R-:W-:Y:S02]  /*8f20*/  LOP3.LUT R33, R2, 0x200, R33, 0xf8, !PT ;  /* 0x0000020002217812 */ /* 0x000fe400078ef821 */
[----:B------:R-:W-:Y:S02]  /*8f30*/  @P1 LOP3.LUT R16, R16, 0x2, RZ, 0xfc, !PT ;  /* 0x0000000210101812 */ /* 0x000fe400078efcff */
[----:B------:R-:W-:Y:S02]  /*8f40*/  LOP3.LUT R3, R4, 0x2, R3, 0xe2, !PT ;  /* 0x0000000204037812 */ /* 0x000fe400078ee203 */
[----:B------:R-:W-:-:S02]  /*8f50*/  SEL R2, RZ, 0x4, P4 ;  /* 0x00000004ff027807 */ /* 0x000fc40002000000 */
[----:B------:R-:W-:Y:S02]  /*8f60*/  SEL R4, RZ, 0x8, P3 ;  /* 0x00000008ff047807 */ /* 0x000fe40001800000 */
[----:B------:R-:W-:Y:S02]  /*8f70*/  LOP3.LUT R16, R16, 0xffffffbf, RZ, 0xc0, !PT ;  /* 0xffffffbf10107812 */ /* 0x000fe400078ec0ff */
[----:B------:R-:W-:Y:S02]  /*8f80*/  LOP3.LUT R5, R7, 0x180, RZ, 0xfc, !PT ;  /* 0x0000018007057812 */ /* 0x000fe400078efcff */
[----:B------:R-:W-:Y:S02]  /*8f90*/  LOP3.LUT R2, R4, R3, R2, 0xfe, !PT ;  /* 0x0000000304027212 */ /* 0x000fe400078efe02 */
[----:B------:R-:W-:Y:S02]  /*8fa0*/  SEL R3, RZ, 0x10, P2 ;  /* 0x00000010ff037807 */ /* 0x000fe40001000000 */
[----:B------:R-:W-:-:S02]  /*8fb0*/  SEL R4, RZ, 0x20, P1 ;  /* 0x00000020ff047807 */ /* 0x000fc40000800000 */
[----:B------:R-:W-:Y:S02]  /*8fc0*/  @P0 LOP3.LUT R16, R16, 0x40, RZ, 0xfc, !PT ;  /* 0x0000004010100812 */ /* 0x000fe400078efcff */
[----:B------:R-:W-:Y:S02]  /*8fd0*/  ISETP.GE.AND P0, PT, R5, UR9, PT ;  /* 0x0000000905007c0c */ /* 0x000fe4000bf06270 */
[----:B------:R-:W-:Y:S02]  /*8fe0*/  LOP3.LUT R6, R7, 0x1c0, RZ, 0xfc, !PT ;  /* 0x000001c007067812 */ /* 0x000fe400078efcff */
[----:B------:R-:W-:Y:S01]  /*8ff0*/  LOP3.LUT R2, R4, R2, R3, 0xfe, !PT ;  /* 0x0000000204027212 */ /* 0x000fe200078efe03 */
[----:B------:R-:W-:Y:S01]  /*9000*/  IMAD.U32 R3, RZ, RZ, UR11 ;  /* 0x0000000bff037e24 */ /* 0x000fe2000f8e00ff */
[----:B------:R-:W-:Y:S02]  /*9010*/  SEL R5, RZ, 0x40, P0 ;  /* 0x00000040ff057807 */ /* 0x000fe40000000000 */
[----:B------:R-:W-:-:S02]  /*9020*/  ISETP.GE.AND P0, PT, R6, UR9, PT ;  /* 0x0000000906007c0c */ /* 0x000fc4000bf06270 */
[----:B------:R-:W-:Y:S01]  /*9030*/  LOP3.LUT R37, R37, 0xf, RZ, 0xc0, !PT ;  /* 0x0000000f25257812 */ /* 0x000fe200078ec0ff */
[----:B------:R0:W-:Y:S01]  /*9040*/  STL [R1], R3 ;  /* 0x0000000301007387 */ /* 0x0001e20000100800 */
[----:B------:R-:W-:Y:S02]  /*9050*/  LOP3.LUT R30, R30, 0xffffffbf, RZ, 0xc0, !PT ;  /* 0xffffffbf1e1e7812 */ /* 0x000fe400078ec0ff */
[C---:B------:R-:W-:Y:S01]  /*9060*/  IADD3 R35, -R37.reuse, UR5, RZ ;  /* 0x0000000525237c10 */ /* 0x040fe2000fffe1ff */
[----:B------:R1:W-:Y:S01]  /*9070*/  STL [R1+0xc], RZ ;  /* 0x00000cff01007387 */ /* 0x0003e20000100800 */
[----:B------:R-:W-:Y:S02]  /*9080*/  LOP3.LUT R2, R2, R5, RZ, 0xfc, !PT ;  /* 0x0000000502027212 */ /* 0x000fe400078efcff */
[----:B------:R-:W-:Y:S02]  /*9090*/  LOP3.LUT R16, R16, 0x7fffffff, RZ, 0xc0, !PT ;  /* 0x7fffffff10107812 */ /* 0x000fe400078ec0ff */
[----:B------:R-:W-:-:S02]  /*90a0*/  LOP3.LUT R23, R37, 0x70, R0, 0xf8, !PT ;  /* 0x0000007025177812 */ /* 0x000fc400078ef800 */
[----:B0-----:R-:W-:Y:S02]  /*90b0*/  SEL R3, RZ, 0x80, P0 ;  /* 0x00000080ff037807 */ /* 0x001fe40000000000 */
[----:B------:R-:W-:Y:S02]  /*90c0*/  ISETP.GE.AND P0, PT, R7, UR9, PT ;  /* 0x0000000907007c0c */ /* 0x000fe4000bf06270 */
[----:B------:R-:W-:Y:S02]  /*90d0*/  LOP3.LUT R3, R2, R3, RZ, 0xfc, !PT ;  /* 0x0000000302037212 */ /* 0x000fe400078efcff */
[C---:B------:R-:W-:Y:S02]  /*90e0*/  ISETP.LT.OR P3, PT, R35.reuse, 0x1, P0 ;  /* 0x000000012300780c */ /* 0x040fe40000761670 */
[C---:B------:R-:W-:Y:S02]  /*90f0*/  ISETP.LT.OR P2, PT, R35.reuse, 0x11, P0 ;  /* 0x000000112300780c */ /* 0x040fe40000741670 */
[----:B------:R-:W-:-:S02]  /*9100*/  ISETP.LT.OR P1, PT, R35, 0x21, P0 ;  /* 0x000000212300780c */ /* 0x000fc40000721670 */
[----:B------:R-:W-:Y:S02]  /*9110*/  ISETP.LT.OR P0, PT, R35, 0x31, P0 ;  /* 0x000000312300780c */ /* 0x000fe40000701670 */
[----:B------:R-:W-:Y:S02]  /*9120*/  MOV R0, UR4 ;  /* 0x0000000400007c02 */ /* 0x000fe40008000f00 */
[----:B------:R-:W-:Y:S02]  /*9130*/  LEA R4, R33, UR39, 0x1 ;  /* 0x0000002721047c11 */ /* 0x000fe4000f8e08ff */
[----:B------:R-:W-:Y:S02]  /*9140*/  IADD3 R4, R23, -0x40, R0 ;  /* 0xffffffc017047810 */ /* 0x000fe40007ffe000 */
[----:B------:R-:W-:Y:S02]  /*9150*/  @P3 LOP3.LUT R30, R30, 0x40, RZ, 0xfc, !PT ;  /* 0x000000401e1e3812 */ /* 0x000fe400078efcff */
[----:B------:R-:W-:Y:S01]  /*9160*/  PRMT R0, R3, 0x8880, RZ ;  /* 0x0000888003007816 */ /* 0x000fe200000000ff */
[----:B------:R1:W-:Y:S01]  /*9170*/  STL [R1+0x10], R4 ;  /* 0x0000100401007387 */ /* 0x0003e20000100800 */
[----:B------:R-:W-:-:S02]  /*9180*/  LOP3.LUT R30, R30, 0xffffffdf, RZ, 0xc0, !PT ;  /* 0xffffffdf1e1e7812 */ /* 0x000fc400078ec0ff */
[----:B------:R-:W-:Y:S02]  /*9190*/  LOP3.LUT R29, R2, 0x40, RZ, 0xc0, !PT ;  /* 0x00000040021d7812 */ /* 0x000fe400078ec0ff */
[----:B------:R-:W-:Y:S02]  /*91a0*/  @P2 LOP3.LUT R30, R30, 0x20, RZ, 0xfc, !PT ;  /* 0x000000201e1e2812 */ /* 0x000fe400078efcff */
[----:B------:R-:W-:Y:S02]  /*91b0*/  LOP3.LUT R27, R3, 0x80, RZ, 0xc0, !PT ;  /* 0x00000080031b7812 */ /* 0x000fe400078ec0ff */
[----:B------:R-:W-:Y:S02]  /*91c0*/  LOP3.LUT R30, R30, 0xffffffef, RZ, 0xc0, !PT ;  /* 0xffffffef1e1e7812 */ /* 0x000fe400078ec0ff */
[----:B------:R-:W-:Y:S02]  /*91d0*/  SHF.R.U32.HI R29, RZ, 0x2, R29 ;  /* 0x00000002ff1d7819 */ /* 0x000fe4000001161d */
[----:B------:R-:W-:-:S02]  /*91e0*/  @P1 LOP3.LUT R30, R30, 0x10, RZ, 0xfc, !PT ;  /* 0x000000101e1e1812 */ /* 0x000fc400078efcff */
[----:B------:R-:W-:Y:S02]  /*91f0*/  SHF.R.U32.HI R27, RZ, 0x3, R27 ;  /* 0x00000003ff1b7819 */ /* 0x000fe4000001161b */
[----:B------:R-:W-:-:S04]  /*9200*/  LOP3.LUT R30, R30, 0xffffbfff, RZ, 0xc0, !PT ;  /* 0xffffbfff1e1e7812 */ /* 0x000fc800078ec0ff */
[----:B------:R-:W-:Y:S02]  /*9210*/  @P0 LOP3.LUT R30, R30, 0x4000, RZ, 0xfc, !PT ;  /* 0x000040001e1e0812 */ /* 0x000fe400078efcff */
[----:B------:R-:W-:Y:S02]  /*9220*/  LOP3.LUT P0, RZ, R3, 0x2, RZ, 0xc0, !PT ;  /* 0x0000000203ff7812 */ /* 0x000fe4000780c0ff */
[----:B------:R-:W-:Y:S02]  /*9230*/  LOP3.LUT R30, R30, 0xfffffff7, RZ, 0xc0, !PT ;  /* 0xfffffff71e1e7812 */ /* 0x000fe400078ec0ff */
[C---:B------:R-:W-:Y:S02]  /*9240*/  ISETP.LT.OR P1, PT, R35.reuse, 0x1, !P0 ;  /* 0x000000012300780c */ /* 0x040fe40004721670 */
[C---:B------:R-:W-:Y:S02]  /*9250*/  ISETP.LT.OR P3, PT, R35.reuse, 0x11, !P0 ;  /* 0x000000112300780c */ /* 0x040fe40004761670 */
[----:B------:R-:W-:-:S09]  /*9260*/  ISETP.LT.OR P2, PT, R35, 0x21, !P0 ;  /* 0x000000212300780c */ /* 0x000fd20004741670 */
[----:B------:R-:W-:Y:S02]  /*9270*/  @P1 LOP3.LUT R30, R30, 0x8, RZ, 0xfc, !PT ;  /* 0x000000081e1e1812 */ /* 0x000fe400078efcff */
[----:B------:R-:W-:Y:S02]  /*9280*/  ISETP.LT.OR P1, PT, R35, 0x31, !P0 ;  /* 0x000000312300780c */ /* 0x000fe40004721670 */
[----:B------:R-:W-:Y:S02]  /*9290*/  LOP3.LUT R30, R30, 0xfffffffb, RZ, 0xc0, !PT ;  /* 0xfffffffb1e1e7812 */ /* 0x000fe400078ec0ff */
[----:B------:R-:W-:Y:S02]  /*92a0*/  LOP3.LUT P0, RZ, R3, 0x4, RZ, 0xc0, !PT ;  /* 0x0000000403ff7812 */ /* 0x000fe4000780c0ff */
[----:B------:R-:W-:Y:S02]  /*92b0*/  @P3 LOP3.LUT R30, R30, 0x4, RZ, 0xfc, !PT ;  /* 0x000000041e1e3812 */ /* 0x000fe400078efcff */
[----:B------:R-:W-:-:S02]  /*92c0*/  ISETP.LT.OR P3, PT, R35, 0x11, !P0 ;  /* 0x000000112300780c */ /* 0x000fc40004761670 */
[----:B------:R-:W-:-:S04]  /*92d0*/  LOP3.LUT R30, R30, 0xfffffffd, RZ, 0xc0, !PT ;  /* 0xfffffffd1e1e7812 */ /* 0x000fc800078ec0ff */
[----:B------:R-:W-:Y:S02]  /*92e0*/  @P2 LOP3.LUT R30, R30, 0x2, RZ, 0xfc, !PT ;  /* 0x000000021e1e2812 */ /* 0x000fe400078efcff */
[----:B------:R-:W-:Y:S02]  /*92f0*/  ISETP.LT.OR P2, PT, R35, 0x1, !P0 ;  /* 0x000000012300780c */ /* 0x000fe40004741670 */
[----:B------:R-:W-:-:S03]  /*9300*/  LOP3.LUT R30, R30, 0xffffdfff, RZ, 0xc0, !PT ;  /* 0xffffdfff1e1e7812 */ /* 0x000fc600078ec0ff */
[----:B------:R-:W-:Y:S02]  /*9310*/  @P3 LOP3.LUT R16, R16, 0x80000000, RZ, 0xfc, !PT ;  /* 0x8000000010103812 */ /* 0x000fe400078efcff */
[----:B------:R-:W-:Y:S02]  /*9320*/  @P1 LOP3.LUT R30, R30, 0x2000, RZ, 0xfc, !PT ;  /* 0x000020001e1e1812 */ /* 0x000fe400078efcff */
[----:B------:R-:W-:Y:S02]  /*9330*/  ISETP.LT.OR P1, PT, R35, 0x21, !P0 ;  /* 0x000000212300780c */ /* 0x000fe40004721670 */
[----:B------:R-:W-:Y:S02]  /*9340*/  LOP3.LUT R30, R30, 0xfffffffe, RZ, 0xc0, !PT ;  /* 0xfffffffe1e1e7812 */ /* 0x000fe400078ec0ff */
[----:B------:R-:W-:Y:S02]  /*9350*/  LOP3.LUT R16, R16, 0xbfffffff, RZ, 0xc0, !PT ;  /* 0xbfffffff10107812 */ /* 0x000fe400078ec0ff */
[----:B------:R-:W-:-:S02]  /*9360*/  @P2 LOP3.LUT R30, R30, 0x1, RZ, 0xfc, !PT ;  /* 0x000000011e1e2812 */ /* 0x000fc400078efcff */
[----:B------:R-:W-:Y:S02]  /*9370*/  ISETP.LT.OR P2, PT, R35, 0x31, !P0 ;  /* 0x000000312300780c */ /* 0x000fe40004741670 */
[----:B------:R-:W-:Y:S02]  /*9380*/  LOP3.LUT P0, RZ, R3, 0x8, RZ, 0xc0, !PT ;  /* 0x0000000803ff7812 */ /* 0x000fe4000780c0ff */
[----:B------:R-:W-:Y:S02]  /*9390*/  LOP3.LUT R30, R30, 0xffffefff, RZ, 0xc0, !PT ;  /* 0xffffefff1e1e7812 */ /* 0x000fe400078ec0ff */
[----:B------:R-:W-:Y:S02]  /*93a0*/  @P1 LOP3.LUT R16, R16, 0x40000000, RZ, 0xfc, !PT ;  /* 0x4000000010101812 */ /* 0x000fe400078efcff */
[C---:B------:R-:W-:Y:S02]  /*93b0*/  ISETP.LT.OR P1, PT, R35.reuse, 0x1, !P0 ;  /* 0x000000012300780c */ /* 0x040fe40004721670 */
[----:B------:R-:W-:-:S02]  /*93c0*/  ISETP.LT.OR P3, PT, R35, 0x11, !P0 ;  /* 0x000000112300780c */ /* 0x000fc40004761670 */
[----:B------:R-:W-:Y:S02]  /*93d0*/  LOP3.LUT R16, R16, 0xdfffffff, RZ, 0xc0, !PT ;  /* 0xdfffffff10107812 */ /* 0x000fe400078ec0ff */
[----:B------:R-:W-:Y:S02]  /*93e0*/  @P2 LOP3.LUT R30, R30, 0x1000, RZ, 0xfc, !PT ;  /* 0x000010001e1e2812 */ /* 0x000fe400078efcff */
[----:B------:R-:W-:Y:S02]  /*93f0*/  ISETP.LT.OR P2, PT, R35, 0x21, !P0 ;  /* 0x000000212300780c */ /* 0x000fe40004741670 */
[----:B------:R-:W-:-:S03]  /*9400*/  LOP3.LUT R30, R30, 0xfffff7ff, RZ, 0xc0, !PT ;  /* 0xfffff7ff1e1e7812 */ /* 0x000fc600078ec0ff */
[----:B------:R-:W-:Y:S02]  /*9410*/  @P1 LOP3.LUT R16, R16, 0x20000000, RZ, 0xfc, !PT ;  /* 0x2000000010101812 */ /* 0x000fe400078efcff */
[----:B------:R-:W-:Y:S02]  /*9420*/  ISETP.LT.OR P1, PT, R35, 0x31, !P0 ;  /* 0x000000312300780c */ /* 0x000fe40004721670 */
[----:B------:R-:W-:Y:S02]  /*9430*/  LOP3.LUT R16, R16, 0xefffffff, RZ, 0xc0, !PT ;  /* 0xefffffff10107812 */ /* 0x000fe400078ec0ff */
[----:B------:R-:W-:Y:S02]  /*9440*/  LOP3.LUT P0, RZ, R3, 0x10, RZ, 0xc0, !PT ;  /* 0x0000001003ff7812 */ /* 0x000fe4000780c0ff */
[----:B------:R-:W-:Y:S02]  /*9450*/  @P3 LOP3.LUT R16, R16, 0x10000000, RZ, 0xfc, !PT ;  /* 0x1000000010103812 */ /* 0x000fe400078efcff */
[----:B------:R-:W-:-:S02]  /*9460*/  ISETP.LT.OR P3, PT, R35, 0x11, !P0 ;  /* 0x000000112300780c */ /* 0x000fc40004761670 */
[----:B------:R-:W-:-:S03]  /*9470*/  LOP3.LUT R16, R16, 0xf7ffffff, RZ, 0xc0, !PT ;  /* 0xf7ffffff10107812 */ /* 0x000fc600078ec0ff */
[----:B------:R-:W-:Y:S02]  /*9480*/  @P1 LOP3.LUT R30, R30, 0x800, RZ, 0xfc, !PT ;  /* 0x000008001e1e1812 */ /* 0x000fe400078efcff */
[----:B------:R-:W-:Y:S02]  /*9490*/  @P2 LOP3.LUT R16, R16, 0x8000000, RZ, 0xfc, !PT ;  /* 0x0800000010102812 */ /* 0x000fe400078efcff */
[C---:B------:R-:W-:Y:S02]  /*94a0*/  ISETP.LT.OR P2, PT, R35.reuse, 0x1, !P0 ;  /* 0x000000012300780c */ /* 0x040fe40004741670 */
[----:B------:R-:W-:Y:S02]  /*94b0*/  LOP3.LUT R16, R16, 0xfbffffff, RZ, 0xc0, !PT ;  /* 0xfbffffff10107812 */ /* 0x000fe400078ec0ff */
[----:B------:R-:W-:Y:S02]  /*94c0*/  ISETP.LT.OR P1, PT, R35, 0x21, !P0 ;  /* 0x000000212300780c */ /* 0x000fe40004721670 */
[----:B------:R-:W-:-:S07]  /*94d0*/  LOP3.LUT R30, R30, 0xfffffbff, RZ, 0xc0, !PT ;  /* 0xfffffbff1e1e7812 */ /* 0x000fce00078ec0ff */
        /* <DEDUP_REMOVED lines=29> */
[----:B------:R-:W-:Y:S02]  /*96b0*/  ISETP.GE.AND P0, PT, R4, UR36, PT ;  /* 0x0000002404007c0c */ /* 0x000fe4000bf06270 */
[----:B------:R-:W-:-:S04]  /*96c0*/  @P3 LOP3.LUT R16, R16, 0x80000, RZ, 0xfc, !PT ;  /* 0x0008000010103812 */ /* 0x000fc800078efcff */
[----:B------:R-:W-:-:S03]  /*96d0*/  LOP3.LUT R16, R16, 0xfffeffff, RZ, 0xc0, !PT ;  /* 0xfffeffff10107812 */ /* 0x000fc600078ec0ff */
[----:B------:R-:W-:Y:S02]  /*96e0*/  @P2 LOP3.LUT R30, R30, 0x100, RZ, 0xfc, !PT ;  /* 0x000001001e1e2812 */ /* 0x000fe400078efcff */
[----:B------:R-:W-:Y:S02]  /*96f0*/  @P1 LOP3.LUT R16, R16, 0x10000, RZ, 0xfc, !PT ;  /* 0x0001000010101812 */ /* 0x000fe400078efcff */
[----:B------:R-:W-:Y:S02]  /*9700*/  ISETP.LT.U32.AND P1, PT, R23, 0x40, !P0 ;  /* 0x000000401700780c */ /* 0x000fe40004721070 */
[----:B------:R-:W-:Y:S02]  /*9710*/  ISETP.GT.AND P0, PT, R0, -0x1, PT ;  /* 0xffffffff0000780c */ /* 0x000fe40003f04270 */
[----:B------:R-:W-:Y:S02]  /*9720*/  LOP3.LUT R16, R16, 0xfffffdff, RZ, 0xc0, !PT ;  /* 0xfffffdff10107812 */ /* 0x000fe400078ec0ff */
[----:B------:R-:W-:-:S02]  /*9730*/  ISETP.LT.OR P3, PT, R35, 0x1, P0 ;  /* 0x000000012300780c */ /* 0x000fc40000761670 */
[----:B------:R-:W-:Y:S02]  /*9740*/  ISETP.LT.OR P2, PT, R35, 0x11, P0 ;  /* 0x000000112300780c */ /* 0x000fe40000741670 */
[----:B------:R-:W-:-:S03]  /*9750*/  LOP3.LUT R30, R30, 0xffffff7f, RZ, 0xc0, !PT ;  /* 0xffffff7f1e1e7812 */ /* 0x000fc600078ec0ff */
[----:B------:R-:W-:Y:S02]  /*9760*/  @P1 LOP3.LUT R16, R16, 0x200, RZ, 0xfc, !PT ;  /* 0x0000020010101812 */ /* 0x000fe400078efcff */
[C---:B------:R-:W-:Y:S02]  /*9770*/  ISETP.LT.OR P1, PT, R35.reuse, 0x21, P0 ;  /* 0x000000212300780c */ /* 0x040fe40000721670 */
[----:B------:R-:W-:Y:S02]  /*9780*/  LOP3.LUT R16, R16, 0xffdfffff, RZ, 0xc0, !PT ;  /* 0xffdfffff10107812 */ /* 0x000fe400078ec0ff */
[----:B------:R-:W-:Y:S02]  /*9790*/  ISETP.LT.OR P0, PT, R35, 0x31, P0 ;  /* 0x000000312300780c */ /* 0x000fe40000701670 */
[----:B------:R-:W-:-:S04]  /*97a0*/  @P3 LOP3.LUT R16, R16, 0x200000, RZ, 0xfc, !PT ;  /* 0x0020000010103812 */ /* 0x000fc800078efcff */
[----:B------:R-:W-:-:S04]  /*97b0*/  LOP3.LUT R16, R16, 0xfffbffff, RZ, 0xc0, !PT ;  /* 0xfffbffff10107812 */ /* 0x000fc800078ec0ff */
[----:B------:R-:W-:Y:S02]  /*97c0*/  @P2 LOP3.LUT R16, R16, 0x40000, RZ, 0xfc, !PT ;  /* 0x0004000010102812 */ /* 0x000fe400078efcff */
[C---:B------:R-:W-:Y:S02]  /*97d0*/  ISETP.GE.AND P2, PT, R35.reuse, 0x1, PT ;  /* 0x000000012300780c */ /* 0x040fe40003f46270 */
[----:B------:R-:W-:Y:S02]  /*97e0*/  LOP3.LUT R16, R16, 0xffff7fff, RZ, 0xc0, !PT ;  /* 0xffff7fff10107812 */ /* 0x000fe400078ec0ff */
[----:B------:R-:W-:Y:S02]  /*97f0*/  @P0 LOP3.LUT R30, R30, 0x80, RZ, 0xfc, !PT ;  /* 0x000000801e1e0812 */ /* 0x000fe400078efcff */
[----:B------:R-:W-:Y:S02]  /*9800*/  @P1 LOP3.LUT R16, R16, 0x8000, RZ, 0xfc, !PT ;  /* 0x0000800010101812 */ /* 0x000fe400078efcff */
[----:B------:R-:W-:-:S02]  /*9810*/  ISETP.GE.AND P1, PT, R35, 0x11, PT ;  /* 0x000000112300780c */ /* 0x000fc40003f26270 */
[----:B------:R-:W-:Y:S02]  /*9820*/  LOP3.LUT R16, R16, 0xffffefff, RZ, 0xc0, !PT ;  /* 0xffffefff10107812 */ /* 0x000fe400078ec0ff */
[C---:B------:R-:W-:Y:S02]  /*9830*/  ISETP.GE.AND P0, PT, R35.reuse, 0x21, PT ;  /* 0x000000212300780c */ /* 0x040fe40003f06270 */
[----:B------:R-:W-:Y:S02]  /*9840*/  @P2 LOP3.LUT R16, R16, 0x1000, RZ, 0xfc, !PT ;  /* 0x0000100010102812 */ /* 0x000fe400078efcff */
[----:B------:R-:W-:Y:S02]  /*9850*/  ISETP.GE.AND P2, PT, R35, 0x31, PT ;  /* 0x000000312300780c */ /* 0x000fe40003f46270 */
[----:B------:R-:W-:-:S04]  /*9860*/  LOP3.LUT R16, R16, 0xfffff7ff, RZ, 0xc0, !PT ;  /* 0xfffff7ff10107812 */ /* 0x000fc800078ec0ff */
[----:B------:R-:W-:Y:S02]  /*9870*/  @P1 LOP3.LUT R16, R16, 0x800, RZ, 0xfc, !PT ;  /* 0x0000080010101812 */ /* 0x000fe400078efcff */
[----:B------:R-:W-:Y:S02]  /*9880*/  ISETP.GE.AND P1, PT, R7, UR7, PT ;  /* 0x0000000707007c0c */ /* 0x000fe4000bf26270 */
[----:B------:R-:W-:-:S04]  /*9890*/  LOP3.LUT R16, R16, 0xfffffbff, RZ, 0xc0, !PT ;  /* 0xfffffbff10107812 */ /* 0x000fc800078ec0ff */
[----:B------:R-:W-:Y:S02]  /*98a0*/  @P0 LOP3.LUT R16, R16, 0x400, RZ, 0xfc, !PT ;  /* 0x0000040010100812 */ /* 0x000fe400078efcff */
[----:B------:R-:W-:Y:S02]  /*98b0*/  ISETP.GE.AND P0, PT, R7, UR10, PT ;  /* 0x0000000a07007c0c */ /* 0x000fe4000bf06270 */
[----:B------:R-:W-:-:S04]  /*98c0*/  LOP3.LUT R16, R16, 0xffffbfff, RZ, 0xc0, !PT ;  /* 0xffffbfff10107812 */ /* 0x000fc800078ec0ff */
[----:B------:R-:W-:-:S04]  /*98d0*/  @P2 LOP3.LUT R16, R16, 0x4000, RZ, 0xfc, !PT ;  /* 0x0000400010102812 */ /* 0x000fc800078efcff */
[----:B------:R-:W-:-:S04]  /*98e0*/  LOP3.LUT R16, R16, 0xffffdfff, RZ, 0xc0, !PT ;  /* 0xffffdfff10107812 */ /* 0x000fc800078ec0ff */
[----:B------:R-:W-:-:S04]  /*98f0*/  LOP3.LUT R16, R16, 0xfffffffe, RZ, 0xc0, !PT ;  /* 0xfffffffe10107812 */ /* 0x000fc800078ec0ff */
[----:B------:R-:W-:-:S04]  /*9900*/  @P1 LOP3.LUT R16, R16, 0x1, RZ, 0xfc, !PT ;  /* 0x0000000110101812 */ /* 0x000fc800078efcff */
[----:B-1----:R-:W-:-:S07]  /*9910*/  @P0 LOP3.LUT R16, R16, 0x2000, RZ, 0xfc, !PT ;  /* 0x0000200010100812 */ /* 0x002fce00078efcff */
.L_x_3310:
[----:B------:R-:W2:Y:S01]  /*9920*/  LDL R2, [R1] ;  /* 0x0000000001027983 */ /* 0x000ea20000100800 */
[----:B------:R-:W0:Y:S01]  /*9930*/  LDC R0, c[0x0][0xc38] ;  /* 0x00030e00ff007b82 */ /* 0x000e220000000800 */
[----:B------:R-:W-:Y:S05]  /*9940*/  YIELD ;  /* 0x0000000000007946 */ /* 0x000fea0003800000 */
[----:B------:R-:W-:Y:S01]  /*9950*/  ULDC.64 UR4, c[0x0][0xa28] ;  /* 0x00028a0000047ab9 */ /* 0x000fe20000000a00 */
[----:B------:R-:W-:Y:S01]  /*9960*/  IMAD.MOV.U32 R31, RZ, RZ, RZ ;  /* 0x000000ffff1f7224 */ /* 0x000fe200078e00ff */
[----:B0-----:R-:W-:-:S13]  /*9970*/  ISETP.NE.AND P0, PT, R0, 0x1, PT ;  /* 0x000000010000780c */ /* 0x001fda0003f05270 */
[----:B------:R-:W2:Y:S08]  /*9980*/  @P0 LDC R0, c[0x0][0xc3c] ;  /* 0x00030f00ff000b82 */ /* 0x000eb00000000800 */
[----:B------:R-:W0:Y:S01]  /*9990*/  @P0 LDC R3, c[0x0][0xc40] ;  /* 0x00031000ff030b82 */ /* 0x000e220000000800 */
[----:B--2---:R-:W-:-:S04]  /*99a0*/  @P0 IMAD.HI.U32 R0, R2, R0, RZ ;  /* 0x0000000002000227 */ /* 0x004fc800078e00ff */
[----:B------:R-:W-:Y:S01]  /*99b0*/  IMAD.MOV.U32 R36, RZ, RZ, R2 ;  /* 0x000000ffff247224 */ /* 0x000fe200078e0002 */
[----:B0-----:R-:W-:Y:S02]  /*99c0*/  @P0 SHF.R.U32.HI R36, RZ, R3, R0 ;  /* 0x00000003ff240219 */ /* 0x001fe40000011600 */
[----:B------:R-:W0:Y:S03]  /*99d0*/  LDC R0, c[0x0][0xc44] ;  /* 0x00031100ff007b82 */ /* 0x000e260000000800 */
[----:B------:R-:W-:Y:S01]  /*99e0*/  IMAD.MOV.U32 R26, RZ, RZ, R36 ;  /* 0x000000ffff1a7224 */ /* 0x000fe200078e0024 */
        /* <DEDUP_REMOVED lines=12> */
[----:B01----:R-:W-:Y:S05]  /*9ab0*/  @!P0 BRA `(.L_x_3276) ;  /* 0x0000000000408947 */ /* 0x003fea0003800000 */
        /* <DEDUP_REMOVED lines=15> */
[----:B0----5:R-:W-:Y:S05]  /*9bb0*/  CALL.ABS.NOINC R2 ;  /* 0x0000000002007343 */ /* 0x021fea0003c00000 */
.L_x_3276:
        /* <DEDUP_REMOVED lines=20> */
.L_x_3278:
[----:B------:R0:W1:Y:S01]  /*9d00*/  LDC.64 R2, c[0x4][R18] ;  /* 0x0100000012027b82 */ /* 0x0000620000000a00 */
[----:B------:R-:W-:Y:S01]  /*9d10*/  ULDC.64 UR6, c[0x4][0xf0] ;  /* 0x01003c0000067ab9 */ /* 0x000fe20000000a00 */
[----:B------:R-:W-:Y:S01]  /*9d20*/  ULDC.64 UR8, c[0x4][0xf8] ;  /* 0x01003e0000087ab9 */ /* 0x000fe20000000a00 */
[----:B------:R-:W-:Y:S01]  /*9d30*/  ULDC.64 UR4, c[0x4][0x50] ;  /* 0x0100140000047ab9 */ /* 0x000fe20000000a00 */
[----:B------:R-:W-:Y:S01]  /*9d40*/  IMAD.U32 R4, RZ, RZ, UR6 ;  /* 0x00000006ff047e24 */ /* 0x000fe2000f8e00ff */
[----:B------:R-:W-:Y:S01]  /*9d50*/  MOV R7, UR9 ;  /* 0x0000000900077c02 */ /* 0x000fe20008000f00 */
[----:B------:R-:W-:Y:S01]  /*9d60*/  IMAD.U32 R5, RZ, RZ, UR7 ;  /* 0x00000007ff057e24 */ /* 0x000fe2000f8e00ff */
[----:B------:R-:W-:Y:S01]  /*9d70*/  MOV R13, RZ ;  /* 0x000000ff000d7202 */ /* 0x000fe20000000f00 */
[----:B------:R-:W-:Y:S02]  /*9d80*/  IMAD.U32 R6, RZ, RZ, UR8 ;  /* 0x00000008ff067e24 */ /* 0x000fe4000f8e00ff */
[----:B------:R-:W-:-:S02]  /*9d90*/  IMAD.U32 R10, RZ, RZ, UR4 ;  /* 0x00000004ff0a7e24 */ /* 0x000fc4000f8e00ff */
[----:B------:R-:W-:Y:S02]  /*9da0*/  IMAD.U32 R11, RZ, RZ, UR5 ;  /* 0x00000005ff0b7e24 */ /* 0x000fe4000f8e00ff */
[----:B------:R-:W-:Y:S02]  /*9db0*/  IMAD.MOV.U32 R8, RZ, RZ, 0x70 ;  /* 0x00000070ff087424 */ /* 0x000fe400078e00ff */
[----:B0-----:R-:W-:-:S07]  /*9dc0*/  IMAD.MOV.U32 R12, RZ, RZ, 0x1 ;  /* 0x00000001ff0c7424 */ /* 0x001fce00078e00ff */
[----:B------:R-:W-:-:S07]  /*9dd0*/  LEPC R20, `(.L_x_3277) ;  /* 0x000000001014794e */ /* 0x000fce0000000000 */
[----:B-1----:R-:W-:Y:S05]  /*9de0*/  CALL.ABS.NOINC R2 ;  /* 0x0000000002007343 */ /* 0x002fea0003c00000 */
.L_x_3277:
[----:B------:R-:W-:Y:S01]  /*9df0*/  ULDC.64 UR4, c[0x0][0x9f8] ;  /* 0x00027e0000047ab9 */ /* 0x000fe20000000a00 */
[--C-:B------:R-:W-:Y:S01]  /*9e00*/  IMAD.MOV.U32 R25, RZ, RZ, R26.reuse ;  /* 0x000000ffff197224 */ /* 0x100fe200078e001a */
[----:B------:R-:W-:Y:S01]  /*9e10*/  ISETP.NE.U32.AND P0, PT, RZ, UR4, PT ;  /* 0x00000004ff007c0c */ /* 0x000fe2000bf05070 */
[----:B------:R-:W0:Y:S01]  /*9e20*/  LDC R8, c[0x0][0x430] ;  /* 0x00010c00ff087b82 */ /* 0x000e220000000800 */
[----:B------:R-:W-:Y:S01]  /*9e30*/  IMAD.MOV R5, RZ, RZ, -R26 ;  /* 0x000000ffff057224 */ /* 0x000fe200078e0a1a */
        /* <DEDUP_REMOVED lines=8> */
.L_x_3328:
[----:B------:R-:W2:Y:S01]  /*9ec0*/  LDL R0, [R1+0x10] ;  /* 0x0000100001007983 */ /* 0x000ea20000100800 */
[----:B------:R-:W-:Y:S01]  /*9ed0*/  ISETP.NE.AND P0, PT, R8, 0x1, PT ;  /* 0x000000010800780c */ /* 0x000fe20003f05270 */
[----:B------:R-:W-:Y:S01]  /*9ee0*/  IMAD.MOV.U32 R28, RZ, RZ, RZ ;  /* 0x000000ffff1c7224 */ /* 0x000fe200078e00ff */
[C---:B------:R-:W-:Y:S02]  /*9ef0*/  LOP3.LUT P1, RZ, R16.reuse, 0x200, RZ, 0xc0, !PT ;  /* 0x0000020010ff7812 */ /* 0x040fe4000782c0ff */
[----:B-----5:R-:W-:Y:S02]  /*9f00*/  SHF.R.S32.HI R32, RZ, 0x1f, R25 ;  /* 0x0000001fff207819 */ /* 0x020fe40000011419 */
[----:B------:R-:W-:-:S07]  /*9f10*/  LOP3.LUT R16, R16, 0xfffffeff, RZ, 0xc0, !PT ;  /* 0xfffffeff10107812 */ /* 0x000fce00078ec0ff */
[----:B-1----:R-:W0:Y:S01]  /*9f20*/  @P0 LDC R3, c[0x0][0x434] ;  /* 0x00010d00ff030b82 */ /* 0x002e220000000800 */
[----:B------:R-:W-:-:S07]  /*9f30*/  @P0 LOP3.LUT R16, R16, 0x100, RZ, 0xfc, !PT ;  /* 0x0000010010100812 */ /* 0x000fce00078efcff */
[----:B------:R-:W1:Y:S08]  /*9f40*/  @P0 LDC R5, c[0x0][0x438] ;  /* 0x00010e00ff050b82 */ /* 0x000e700000000800 */
[----:B------:R-:W3:Y:S01]  /*9f50*/  @P1 LDC.64 R6, c[0x0][0x428] ;  /* 0x00010a00ff061b82 */ /* 0x000ee20000000a00 */
[----:B--2---:R-:W-:-:S04]  /*9f60*/  IMAD.IADD R34, R0, 0x1, R31 ;  /* 0x0000000100227824 */ /* 0x004fc800078e021f */
[----:B0-----:R-:W-:-:S04]  /*9f70*/  @P0 IMAD.HI.U32 R0, R34, R3, RZ ;  /* 0x0000000322000227 */ /* 0x001fc800078e00ff */
[----:B------:R-:W-:Y:S01]  /*9f80*/  IMAD.MOV.U32 R9, RZ, RZ, R34 ;  /* 0x000000ffff097224 */ /* 0x000fe200078e0022 */
[----:B-1----:R-:W-:Y:S01]  /*9f90*/  @P0 SHF.R.U32.HI R9, RZ, R5, R0 ;  /* 0x00000005ff090219 */ /* 0x002fe20000011600 */
[----:B---3--:R-:W-:Y:S01]  /*9fa0*/  @P1 IMAD R0, R32, R6, RZ ;  /* 0x0000000620001224 */ /* 0x008fe200078e02ff */
[----:B------:R-:W0:Y:S02]  /*9fb0*/  @P1 LDC.64 R4, c[0x0][0x418] ;  /* 0x00010600ff041b82 */ /* 0x000e240000000a00 */
[----:B------:R-:W-:Y:S01]  /*9fc0*/  @P1 SHF.R.S32.HI R3, RZ, 0x1f, R9 ;  /* 0x0000001fff031819 */ /* 0x000fe20000011409 */
[----:B------:R-:W-:Y:S01]  /*9fd0*/  @P1 IMAD R7, R25, R7, R0 ;  /* 0x0000000719071224 */ /* 0x000fe200078e0200 */
[----:B------:R-:W-:-:S05]  /*9fe0*/  @P1 MOV R2, R9 ;  /* 0x0000000900021202 */ /* 0x000fca0000000f00 */
[----:B------:R-:W-:-:S04]  /*9ff0*/  @P1 IMAD.WIDE.U32 R2, R25, R6, R2 ;  /* 0x0000000619021225 */ /* 0x000fc800078e0002 */
[----:B------:R-:W-:Y:S01]  /*a000*/  @P1 IMAD.IADD R0, R3, 0x1, R7 ;  /* 0x0000000103001824 */ /* 0x000fe200078e0207 */
[----:B0-----:R-:W-:-:S04]  /*a010*/  @P1 LEA R4, P0, R2, R4, 0x2 ;  /* 0x0000000402041211 */ /* 0x001fc800078010ff */
[----:B------:R-:W-:-:S05]  /*a020*/  @P1 LEA.HI.X R5, R2, R5, R0, 0x2, P0 ;  /* 0x0000000502051211 */ /* 0x000fca00000f1400 */
[----:B------:R0:W5:Y:S01]  /*a030*/  @P1 LDG.E R28, desc[UR50][R4.64] ;  /* 0x00000032041c1981 */ /* 0x000162000c1e1900 */
[----:B------:R-:W-:Y:S01]  /*a040*/  IMAD.U32 R0, RZ, RZ, UR41 ;  /* 0x00000029ff007e24 */ /* 0x000fe2000f8e00ff */
[----:B------:R-:W-:Y:S01]  /*a050*/  LOP3.LUT R16, R16, 0xffffff7f, RZ, 0xc0, !PT ;  /* 0xffffff7f10107812 */ /* 0x000fe200078ec0ff */
[----:B------:R-:W-:Y:S01]  /*a060*/  IMAD.MOV R3, RZ, RZ, -R9 ;  /* 0x000000ffff037224 */ /* 0x000fe200078e0a09 */
[----:B------:R-:W-:Y:S02]  /*a070*/  SHF.R.S32.HI R24, RZ, 0x1f, R18 ;  /* 0x0000001fff187819 */ /* 0x000fe40000011412 */
[----:B------:R-:W-:Y:S01]  /*a080*/  ISETP.NE.AND P0, PT, R0, 0x3, PT ;  /* 0x000000030000780c */ /* 0x000fe20003f05270 */
[----:B------:R-:W-:-:S12]  /*a090*/  IMAD R34, R8, R3, R34 ;  /* 0x0000000308227224 */ /* 0x000fd800078e0222 */
[----:B------:R-:W-:Y:S01]  /*a0a0*/  @P0 LOP3.LUT R16, R16, 0x80, RZ, 0xfc, !PT ;  /* 0x0000008010100812 */ /* 0x000fe200078efcff */
[----:B0-----:R-:W-:Y:S06]  /*a0b0*/  @!P0 BRA `(.L_x_3280) ;  /* 0x0000000000048947 */ /* 0x001fec0003800000 */
[----:B------:R-:W-:Y:S01]  /*a0c0*/  BPT.TRAP 0x1 ;  /* 0x000000040000795c */ /* 0x000fe20000300000 */
.L_x_3280:
[----:B------:R-:W-:Y:S01]  /*a0d0*/  LEA R19, R17, UR39, 0x3 ;  /* 0x0000002711137c11 */ /* 0x000fe2000f8e18ff */
[----:B------:R-:W-:Y:S01]  /*a0e0*/  BSSY B0, `(.L_x_3281) ;  /* 0x0000004000007945 */ /* 0x000fe20003800000 */
[----:B------:R-:W-:-:S04]  /*a0f0*/  SHF.L.U32 R0, R22, 0x1f, RZ ;  /* 0x0000001f16007819 */ /* 0x000fc800000006ff */
[----:B------:R-:W0:Y:S02]  /*a100*/  SYNCS.PHASECHK.TRANS64.TRYWAIT P0, [R19+URZ+0x28c40], R0 ;  /* 0x028c4000130075a7 */ /* 0x000e24000800017f */
[----:B0-----:R-:W-:Y:S05]  /*a110*/  @!P0 BRA `(.L_x_3282) ;  /* 0x0000002c00488947 */ /* 0x001fea0003800000 */
.L_x_3329:
[----:B------:R-:W-:Y:S05]  /*a120*/  BSYNC B0 ;  /* 0x0000000000007941 */ /* 0x000fea0003800000 */
.L_x_3281:
[----:B0-----:R-:W-:Y:S01]  /*a130*/  SHF.R.S32.HI R0, RZ, 0x1f, R34 ;  /* 0x0000001fff007819 */ /* 0x001fe20000011422 */
[----:B------:R-:W-:Y:S01]  /*a140*/  ULDC.64 UR4, c[0x0][0x300] ;  /* 0x0000c00000047ab9 */ /* 0x000fe20000000a00 */
[----:B------:R-:W0:Y:S01]  /*a150*/  S2R R20, SR_TID.X ;  /* 0x0000000000147919 */ /* 0x000e220000002100 */
[----:B------:R-:W-:Y:S01]  /*a160*/  LOP3.LUT P1, RZ, R16, 0x1, RZ, 0xc0, !PT ;  /* 0x0000000110ff7812 */ /* 0x000fe2000782c0ff */
[----:B------:R-:W-:Y:S02]  /*a170*/  IMAD R4, R17, 0x1000, R33 ;  /* 0x0000100011047824 */ /* 0x000fe400078e0221 */
[----:B------:R-:W-:Y:S01]  /*a180*/  IMAD R3, R0, UR4, RZ ;  /* 0x0000000400037c24 */ /* 0x000fe2000f8e02ff */
[----:B------:R1:W-:Y:S03]  /*a190*/  STL [R1+0x4], R0 ;  /* 0x0000040001007387 */ /* 0x0003e60000100800 */
[----:B------:R-:W-:-:S02]  /*a1a0*/  IMAD R5, R34, UR5, R3 ;  /* 0x0000000522057c24 */ /* 0x000fc4000f8e0203 */
[----:B------:R-:W-:Y:S01]  /*a1b0*/  IMAD.WIDE.U32 R2, R34, UR4, RZ ;  /* 0x0000000422027c25 */ /* 0x000fe2000f8e00ff */
[----:B------:R-:W-:Y:S01]  /*a1c0*/  ULDC.64 UR4, c[0x0][0x310] ;  /* 0x0000c40000047ab9 */ /* 0x000fe20000000a00 */
[----:B-1---5:R-:W-:-:S03]  /*a1d0*/  SHF.R.S32.HI R0, RZ, 0x1f, R28 ;  /* 0x0000001fff007819 */ /* 0x022fc6000001141c */
[----:B------:R-:W-:Y:S02]  /*a1e0*/  IADD3 R3, R3, R5, RZ ;  /* 0x0000000503037210 */ /* 0x000fe40007ffe0ff */
[----:B------:R-:W-:Y:S01]  /*a1f0*/  IMAD R5, R0, UR4, RZ ;  /* 0x0000000400057c24 */ /* 0x000fe2000f8e02ff */
[----:B------:R1:W-:Y:S01]  /*a200*/  STL [R1+0x8], R0 ;  /* 0x0000080001007387 */ /* 0x0003e20000100800 */
[----:B------:R-:W-:-:S04]  /*a210*/  IMAD.WIDE.U32 R2, R28, UR4, R2 ;  /* 0x000000041c027c25 */ /* 0x000fc8000f8e0002 */
[----:B------:R-:W-:Y:S01]  /*a220*/  IMAD R5, R28, UR5, R5 ;  /* 0x000000051c057c24 */ /* 0x000fe2000f8e0205 */
[----:B------:R-:W-:-:S03]  /*a230*/  ULDC.64 UR4, c[0x0][0x308] ;  /* 0x0000c20000047ab9 */ /* 0x000fc60000000a00 */
[----:B------:R-:W-:Y:S02]  /*a240*/  IMAD.IADD R3, R3, 0x1, R5 ;  /* 0x0000000103037824 */ /* 0x000fe400078e0205 */
[----:B------:R-:W-:Y:S02]  /*a250*/  IMAD R5, R24, UR4, RZ ;  /* 0x0000000418057c24 */ /* 0x000fe4000f8e02ff */
[----:B------:R-:W-:-:S04]  /*a260*/  IMAD.WIDE.U32 R2, R18, UR4, R2 ;  /* 0x0000000412027c25 */ /* 0x000fc8000f8e0002 */
[----:B------:R-:W-:Y:S01]  /*a270*/  IMAD R5, R18, UR5, R5 ;  /* 0x0000000512057c24 */ /* 0x000fe2000f8e0205 */
[----:B------:R-:W-:Y:S01]  /*a280*/  ULDC.64 UR4, c[0x0][0x2e8] ;  /* 0x0000ba0000047ab9 */ /* 0x000fe20000000a00 */
[----:B0-----:R-:W-:Y:S01]  /*a290*/  IMAD.SHL.U32 R20, R20, 0x8, RZ ;  /* 0x0000000814147824 */ /* 0x001fe200078e00ff */
[----:B-1----:R-:W-:Y:S01]  /*a2a0*/  LEA R0, P0, R2, UR4, 0x1 ;  /* 0x0000000402007c11 */ /* 0x002fe2000f8008ff */
[----:B------:R-:W-:Y:S01]  /*a2b0*/  IMAD.IADD R5, R3, 0x1, R5 ;  /* 0x0000000103057824 */ /* 0x000fe200078e0205 */
[----:B------:R-:W-:Y:S02]  /*a2c0*/  UMOV UR4, 0xffffffff ;  /* 0xffffffff00047882 */ /* 0x000fe40000000000 */
[----:B------:R-:W-:Y:S02]  /*a2d0*/  LOP3.LUT R20, R20, 0x38, RZ, 0xc0, !PT ;  /* 0x0000003814147812 */ /* 0x000fe400078ec0ff */
[----:B------:R-:W-:Y:S01]  /*a2e0*/  LEA.HI.X R5, R2, UR5, R5, 0x1, P0 ;  /* 0x0000000502057c11 */ /* 0x000fe200080f0c05 */
[----:B------:R-:W-:Y:S06]  /*a2f0*/  BRA.DIV UR4, `(.L_x_3283) ;  /* 0x0000002a04e47947 */ /* 0x000fec000b800000 */
[----:B------:R-:W0:Y:S01]  /*a300*/  SHFL.IDX PT, R14, R0, RZ, 0x181f ;  /* 0x00181fff000e7589 */ /* 0x000e2200000e0000 */
[C---:B------:R-:W-:Y:S02]  /*a310*/  ISETP.GE.AND P4, PT, R35.reuse, 0x1, PT ;  /* 0x000000012300780c */ /* 0x040fe40003f86270 */
[C---:B------:R-:W-:Y:S01]  /*a320*/  ISETP.GE.AND P3, PT, R35.reuse, 0x11, PT ;  /* 0x000000112300780c */ /* 0x040fe20003f66270 */
[----:B------:R-:W1:Y:S01]  /*a330*/  SHFL.IDX PT, R2, R5, RZ, 0x181f ;  /* 0x00181fff05027589 */ /* 0x000e6200000e0000 */
[----:B------:R-:W-:-:S03]  /*a340*/  ISETP.GE.AND P2, PT, R35, 0x21, PT ;  /* 0x000000212300780c */ /* 0x000fc60003f46270 */
[----:B------:R-:W-:Y:S06]  /*a350*/  SHFL.IDX PT, R8, R5, 0x1, 0x181f ;  /* 0x00381f0005087f89 */ /* 0x000fec00000e0000 */
[C---:B------:R-:W-:Y:S02]  /*a360*/  @P4 LEA R7, R4.reuse, UR39, 0x1 ;  /* 0x0000002704074c11 */ /* 0x040fe4000f8e08ff */
[----:B------:R-:W-:Y:S02]  /*a370*/  @P3 LEA R9, R4, UR39, 0x1 ;  /* 0x0000002704093c11 */ /* 0x000fe4000f8e08ff */
[----:B0-----:R-:W-:-:S02]  /*a380*/  @P4 LEA R3, P0, R20, R14, 0x1 ;  /* 0x0000000e14034211 */ /* 0x001fc400078008ff */
[----:B------:R-:W0:Y:S02]  /*a390*/  SHFL.IDX PT, R14, R0, 0x1, 0x181f ;  /* 0x00381f00000e7f89 */ /* 0x000e2400000e0000 */
[----:B-1----:R-:W-:-:S04]  /*a3a0*/  @P4 IADD3.X R2, RZ, R2, RZ, P0, !PT ;  /* 0x00000002ff024210 */ /* 0x002fc800007fe4ff */
[----:B------:R-:W-:-:S04]  /*a3b0*/  @P4 LOP3.LUT R3, R3, R2, RZ, 0x3c, !PT ;  /* 0x0000000203034212 */ /* 0x000fc800078e3cff */
[----:B------:R-:W-:-:S04]  /*a3c0*/  @P4 LOP3.LUT R2, R3, R2, RZ, 0x3c, !PT ;  /* 0x0000000203024212 */ /* 0x000fc800078e3cff */
[----:B------:R-:W-:-:S05]  /*a3d0*/  @P4 LOP3.LUT R3, R3, R2, RZ, 0x3c, !PT ;  /* 0x0000000203034212 */ /* 0x000fca00078e3cff */
[----:B------:R1:W-:Y:S01]  /*a3e0*/  @P4 LDGSTS.E.BYPASS.LTC128B.128 [R7+0x22400], desc[UR50][R2.64], !P1 ;  /* 0x2240000002074fae */ /* 0x0003e2000c901d72 */
[----:B0-----:R-:W-:-:S03]  /*a3f0*/  @P3 LEA R6, P0, R20, R14, 0x1 ;  /* 0x0000000e14063211 */ /* 0x001fc600078008ff */
[----:B------:R-:W0:Y:S02]  /*a400*/  SHFL.IDX PT, R14, R0, 0x2, 0x181f ;  /* 0x00581f00000e7f89 */ /* 0x000e2400000e0000 */
[----:B------:R-:W-:Y:S02]  /*a410*/  @P3 IMAD.X R8, RZ, RZ, R8, P0 ;  /* 0x000000ffff083224 */ /* 0x000fe400000e0608 */
[----:B-1----:R-:W1:Y:S02]  /*a420*/  SHFL.IDX PT, R2, R5, 0x2, 0x181f ;  /* 0x00581f0005027f89 */ /* 0x002e6400000e0000 */
[----:B------:R-:W-:Y:S02]  /*a430*/  @P3 IMAD.MOV.U32 R3, RZ, RZ, R8 ;  /* 0x000000ffff033224 */ /* 0x000fe400078e0008 */
[----:B------:R-:W2:Y:S01]  /*a440*/  SHFL.IDX PT, R5, R5, 0x3, 0x181f ;  /* 0x00781f0005057f89 */ /* 0x000ea200000e0000 */
[----:B0-----:R-:W-:-:S03]  /*a450*/  @P2 LEA R7, P0, R20, R14, 0x1 ;  /* 0x0000000e14072211 */ /* 0x001fc600078008ff */
[----:B------:R0:W3:Y:S02]  /*a460*/  SHFL.IDX PT, R14, R0, 0x3, 0x181f ;  /* 0x00781f00000e7f89 */ /* 0x0000e400000e0000 */
[----:B-1----:R-:W-:Y:S02]  /*a470*/  @P2 IMAD.X R10, RZ, RZ, R2, P0 ;  /* 0x000000ffff0a2224 */ /* 0x002fe400000e0602 */
[----:B------:R-:W-:Y:S01]  /*a480*/  @P3 IMAD.MOV.U32 R2, RZ, RZ, R6 ;  /* 0x000000ffff023224 */ /* 0x000fe200078e0006 */
[----:B------:R-:W-:-:S04]  /*a490*/  @P2 LEA R6, R4, UR39, 0x1 ;  /* 0x0000002704062c11 */ /* 0x000fc8000f8e08ff */
[----:B------:R1:W-:Y:S02]  /*a4a0*/  @P3 LDGSTS.E.BYPASS.LTC128B.128 [R9+0x22c00], desc[UR50][R2.64], !P1 ;  /* 0x22c0000002093fae */ /* 0x0003e4000c901d72 */
[----:B-1----:R-:W-:Y:S01]  /*a4b0*/  @P2 MOV R2, R7 ;  /* 0x0000000700022202 */ /* 0x002fe20000000f00 */
[----:B------:R-:W-:-:S05]  /*a4c0*/  @P2 IMAD.MOV.U32 R3, RZ, RZ, R10 ;  /* 0x000000ffff032224 */ /* 0x000fca00078e000a */
[----:B--23--:R0:W-:Y:S02]  /*a4d0*/  @P2 LDGSTS.E.BYPASS.LTC128B.128 [R6+0x23400], desc[UR50][R2.64], !P1 ;  /* 0x2340000002062fae */ /* 0x00c1e4000c901d72 */
.L_x_3339:
[----:B------:R-:W-:-:S13]  /*a4e0*/  ISETP.GE.AND P2, PT, R35, 0x31, PT ;  /* 0x000000312300780c */ /* 0x000fda0003f46270 */
[----:B0-----:R-:W-:-:S05]  /*a4f0*/  @P2 LEA R2, P0, R20, R14, 0x1 ;  /* 0x0000000e14022211 */ /* 0x001fca00078008ff */
[----:B------:R-:W-:Y:S01]  /*a500*/  @P2 IMAD.X R3, RZ, RZ, R5, P0 ;  /* 0x000000ffff032224 */ /* 0x000fe200000e0605 */
[----:B------:R-:W-:Y:S02]  /*a510*/  @P2 LEA R5, R4, UR39, 0x1 ;  /* 0x0000002704052c11 */ /* 0x000fe4000f8e08ff */
[----:B------:R-:W-:-:S03]  /*a520*/  PLOP3.LUT P0, PT, PT, PT, PT, 0x80, 0x0 ;  /* 0x000000000000781c */ /* 0x000fc60003f0f070 */
[----:B------:R-:W-:Y:S01]  /*a530*/  @!PT LDS RZ, [RZ] ;  /* 0x00000000fffff984 */ /* 0x000fe20000000800 */
[----:B------:R-:W-:Y:S01]  /*a540*/  @!PT LDS RZ, [RZ] ;  /* 0x00000000fffff984 */ /* 0x000fe20000000800 */
[----:B------:R-:W-:Y:S01]  /*a550*/  @!PT LDS RZ, [RZ] ;  /* 0x00000000fffff984 */ /* 0x000fe20000000800 */
[----:B------:R0:W-:Y:S01]  /*a560*/  @P2 LDGSTS.E.BYPASS.LTC128B.128 [R5+0x23c00], desc[UR50][R2.64], !P1 ;  /* 0x23c0000002052fae */ /* 0x0001e2000c901d72 */
[----:B------:R-:W-:-:S09]  /*a570*/  NOP ;  /* 0x0000000000007918 */ /* 0x000fd20000000000 */
.L_x_3284:
        /* <DEDUP_REMOVED lines=11> */
.L_x_3285:
        /* <DEDUP_REMOVED lines=22> */
[----:B01----:R-:W-:Y:S05]  /*a790*/  CALL.ABS.NOINC R2 ;  /* 0x0000000002007343 */ /* 0x003fea0003c00000 */
.L_x_3286:
[----:B------:R-:W2:Y:S01]  /*a7a0*/  LDL R20, [R1] ;  /* 0x0000000001147983 */ /* 0x000ea20000100800 */
[----:B------:R-:W3:Y:S01]  /*a7b0*/  LDC R4, c[0x0][0x448] ;  /* 0x00011200ff047b82 */ /* 0x000ee20000000800 */
[----:B------:R-:W-:Y:S01]  /*a7c0*/  IMAD.MOV R0, RZ, RZ, -R36 ;  /* 0x000000ffff007224 */ /* 0x000fe200078e0a24 */
[----:B------:R-:W-:Y:S01]  /*a7d0*/  ULDC UR4, c[0x0][0xc38] ;  /* 0x00030e0000047ab9 */ /* 0x000fe20000000800 */
[----:B------:R-:W4:Y:S01]  /*a7e0*/  S2R R9, SR_TID.X ;  /* 0x0000000000097919 */ /* 0x000f220000002100 */
[----:B------:R-:W-:Y:S02]  /*a7f0*/  LOP3.LUT P5, RZ, R16, 0x2000, RZ, 0xc0, !PT ;  /* 0x0000200010ff7812 */ /* 0x000fe400078ac0ff */
[----:B------:R-:W-:Y:S02]  /*a800*/  LEA R8, R33, UR39, 0x1 ;  /* 0x0000002721087c11 */ /* 0x000fe4000f8e08ff */
[----:B---3--:R-:W-:Y:S01]  /*a810*/  ISETP.NE.AND P0, PT, R4, 0x1, PT ;  /* 0x000000010400780c */ /* 0x008fe20003f05270 */
[----:B----4-:R-:W-:-:S12]  /*a820*/  IMAD.SHL.U32 R9, R9, 0x8, RZ ;  /* 0x0000000809097824 */ /* 0x010fd800078e00ff */
[----:B0-----:R-:W0:Y:S01]  /*a830*/  @P0 LDC R3, c[0x0][0x44c] ;  /* 0x00011300ff030b82 */ /* 0x001e220000000800 */
[----:B------:R-:W-:-:S07]  /*a840*/  LOP3.LUT R9, R9, 0x38, RZ, 0xc0, !PT ;  /* 0x0000003809097812 */ /* 0x000fce00078ec0ff */
[----:B------:R-:W3:Y:S01]  /*a850*/  @P0 LDC R2, c[0x0][0x450] ;  /* 0x00011400ff020b82 */ /* 0x000ee20000000800 */
[----:B--2---:R-:W-:Y:S01]  /*a860*/  IMAD R0, R0, UR4, R20 ;  /* 0x0000000400007c24 */ /* 0x004fe2000f8e0214 */
[----:B------:R-:W-:-:S03]  /*a870*/  ULDC.64 UR4, c[0x0][0x2d8] ;  /* 0x0000b60000047ab9 */ /* 0x000fc60000000a00 */
[----:B------:R-:W-:-:S04]  /*a880*/  IMAD R6, R0, 0x40, R23 ;  /* 0x0000004000067824 */ /* 0x000fc800078e0217 */
[----:B0-----:R-:W-:Y:S01]  /*a890*/  @P0 IMAD.HI.U32 R3, R6, R3, RZ ;  /* 0x0000000306030227 */ /* 0x001fe200078e00ff */
[----:B------:R-:W-:-:S04]  /*a8a0*/  MOV R5, R6 ;  /* 0x0000000600057202 */ /* 0x000fc80000000f00 */
[----:B---3--:R-:W-:-:S05]  /*a8b0*/  @P0 SHF.R.U32.HI R5, RZ, R2, R3 ;  /* 0x00000002ff050219 */ /* 0x008fca0000011603 */
[----:B------:R-:W-:-:S04]  /*a8c0*/  IMAD.MOV R3, RZ, RZ, -R5 ;  /* 0x000000ffff037224 */ /* 0x000fc800078e0a05 */
[----:B------:R-:W-:Y:S01]  /*a8d0*/  IMAD R4, R4, R3, R6 ;  /* 0x0000000304047224 */ /* 0x000fe200078e0206 */
[----:B------:R-:W-:Y:S01]  /*a8e0*/  SHF.R.S32.HI R6, RZ, 0x1f, R26 ;  /* 0x0000001fff067819 */ /* 0x000fe2000001141a */
[----:B------:R-:W-:-:S04]  /*a8f0*/  IMAD R3, R24, UR4, RZ ;  /* 0x0000000418037c24 */ /* 0x000fc8000f8e02ff */
[C---:B------:R-:W-:Y:S02]  /*a900*/  IMAD R7, R18.reuse, UR5, R3 ;  /* 0x0000000512077c24 */ /* 0x040fe4000f8e0203 */
[----:B------:R-:W-:Y:S01]  /*a910*/  IMAD.WIDE.U32 R2, R18, UR4, RZ ;  /* 0x0000000412027c25 */ /* 0x000fe2000f8e00ff */
[----:B------:R-:W-:-:S03]  /*a920*/  ULDC.64 UR4, c[0x0][0x2e0] ;  /* 0x0000b80000047ab9 */ /* 0x000fc60000000a00 */
[----:B------:R-:W-:Y:S02]  /*a930*/  IMAD.IADD R3, R3, 0x1, R7 ;  /* 0x0000000103037824 */ /* 0x000fe400078e0207 */
[----:B------:R-:W-:Y:S01]  /*a940*/  IMAD R7, R6, UR4, RZ ;  /* 0x0000000406077c24 */ /* 0x000fe2000f8e02ff */
[----:B------:R-:W-:Y:S01]  /*a950*/  SHF.R.S32.HI R6, RZ, 0x1f, R5 ;  /* 0x0000001fff067819 */ /* 0x000fe20000011405 */
[----:B------:R-:W-:-:S04]  /*a960*/  IMAD.WIDE.U32 R2, R26, UR4, R2 ;  /* 0x000000041a027c25 */ /* 0x000fc8000f8e0002 */
[----:B------:R-:W-:Y:S01]  /*a970*/  IMAD R7, R26, UR5, R7 ;  /* 0x000000051a077c24 */ /* 0x000fe2000f8e0207 */
[----:B------:R-:W-:Y:S02]  /*a980*/  ULDC.64 UR4, c[0x0][0x2d0] ;  /* 0x0000b40000047ab9 */ /* 0x000fe40000000a00 */
[----:B------:R-:W-:Y:S02]  /*a990*/  IMAD R6, R6, UR4, RZ ;  /* 0x0000000406067c24 */ /* 0x000fe4000f8e02ff */
[----:B------:R-:W-:Y:S02]  /*a9a0*/  IMAD.IADD R3, R3, 0x1, R7 ;  /* 0x0000000103037824 */ /* 0x000fe400078e0207 */
[C---:B------:R-:W-:Y:S02]  /*a9b0*/  IMAD R7, R5.reuse, UR5, R6 ;  /* 0x0000000505077c24 */ /* 0x040fe4000f8e0206 */
[----:B------:R-:W-:Y:S01]  /*a9c0*/  IMAD.WIDE.U32 R2, R5, UR4, R2 ;  /* 0x0000000405027c25 */ /* 0x000fe2000f8e0002 */
[----:B------:R-:W-:Y:S01]  /*a9d0*/  SHF.R.S32.HI R5, RZ, 0x1f, R4 ;  /* 0x0000001fff057819 */ /* 0x000fe20000011404 */
[----:B------:R-:W-:-:S02]  /*a9e0*/  ULDC.64 UR4, c[0x0][0x2c8] ;  /* 0x0000b20000047ab9 */ /* 0x000fc40000000a00 */
        /* <DEDUP_REMOVED lines=11> */
[----:B------:R-:W-:-:S03]  /*aaa0*/  IMAD R0, R0, 0x40, R37 ;  /* 0x0000004000007824 */ /* 0x000fc600078e0225 */
[----:B------:R-:W2:Y:S02]  /*aab0*/  SHFL.IDX PT, R2, R5, RZ, 0x181f ;  /* 0x00181fff05027589 */ /* 0x000ea400000e0000 */
[C---:B------:R-:W-:Y:S02]  /*aac0*/  ISETP.GE.AND P0, PT, R0.reuse, UR37, PT ;  /* 0x0000002500007c0c */ /* 0x040fe4000bf06270 */
[----:B------:R-:W-:Y:S01]  /*aad0*/  SHFL.IDX PT, R6, R5, 0x1, 0x181f ;  /* 0x00381f0005067f89 */ /* 0x000fe200000e0000 */
[----:B------:R-:W-:-:S10]  /*aae0*/  IADD3 R7, R0, 0x10, RZ ;  /* 0x0000001000077810 */ /* 0x000fd40007ffe0ff */
[----:B0-----:R-:W-:-:S05]  /*aaf0*/  @!P0 LEA R14, P1, R9, R14, 0x1 ;  /* 0x0000000e090e8211 */ /* 0x001fca00078208ff */
[----:B--2---:R-:W-:Y:S02]  /*ab00*/  @!P0 IMAD.X R3, RZ, RZ, R2, P1 ;  /* 0x000000ffff038224 */ /* 0x004fe400008e0602 */
[----:B------:R-:W-:Y:S02]  /*ab10*/  @!P0 IMAD.MOV.U32 R2, RZ, RZ, R14 ;  /* 0x000000ffff028224 */ /* 0x000fe400078e000e */
[----:B------:R-:W0:Y:S04]  /*ab20*/  SHFL.IDX PT, R14, R4, 0x1, 0x181f ;  /* 0x00381f00040e7f89 */ /* 0x000e2800000e0000 */
[----:B------:R0:W-:Y:S01]  /*ab30*/  @!P0 LDGSTS.E.BYPASS.LTC128B.128 [R8+0x20400], desc[UR50][R2.64], !P5 ;  /* 0x2040000002088fae */ /* 0x0001e2000e901d72 */
[----:B------:R-:W-:Y:S01]  /*ab40*/  ISETP.GE.AND P0, PT, R7, UR37, PT ;  /* 0x0000002507007c0c */ /* 0x000fe2000bf06270 */
[----:B------:R-:W-:-:S12]  /*ab50*/  VIADD R7, R0, 0x20 ;  /* 0x0000002000077836 */ /* 0x000fd80000000000 */
[----:B0-----:R-:W-:Y:S02]  /*ab60*/  @!P0 LEA R2, P1, R9, R14, 0x1 ;  /* 0x0000000e09028211 */ /* 0x001fe400078208ff */
[----:B------:R-:W0:Y:S03]  /*ab70*/  SHFL.IDX PT, R14, R4, 0x2, 0x181f ;  /* 0x00581f00040e7f89 */ /* 0x000e2600000e0000 */
[----:B------:R-:W-:Y:S02]  /*ab80*/  @!P0 IMAD.X R3, RZ, RZ, R6, P1 ;  /* 0x000000ffff038224 */ /* 0x000fe400008e0606 */
[----:B------:R-:W2:Y:S04]  /*ab90*/  SHFL.IDX PT, R6, R5, 0x2, 0x181f ;  /* 0x00581f0005067f89 */ /* 0x000ea800000e0000 */
[----:B------:R0:W-:Y:S01]  /*aba0*/  @!P0 LDGSTS.E.BYPASS.LTC128B.128 [R8+0x20c00], desc[UR50][R2.64], !P5 ;  /* 0x20c0000002088fae */ /* 0x0001e2000e901d72 */
[----:B------:R-:W-:-:S03]  /*abb0*/  ISETP.GE.AND P0, PT, R7, UR37, PT ;  /* 0x0000002507007c0c */ /* 0x000fc6000bf06270 */
[----:B------:R-:W3:Y:S10]  /*abc0*/  SHFL.IDX PT, R5, R5, 0x3, 0x181f ;  /* 0x00781f0005057f89 */ /* 0x000ef400000e0000 */
[----:B0-----:R-:W-:-:S02]  /*abd0*/  @!P0 LEA R2, P1, R9, R14, 0x1 ;  /* 0x0000000e09028211 */ /* 0x001fc400078208ff */
[----:B------:R0:W4:Y:S03]  /*abe0*/  SHFL.IDX PT, R14, R4, 0x3, 0x181f ;  /* 0x00781f00040e7f89 */ /* 0x00012600000e0000 */
[----:B--2---:R-:W-:-:S05]  /*abf0*/  @!P0 IMAD.X R3, RZ, RZ, R6, P1 ;  /* 0x000000ffff038224 */ /* 0x004fca00008e0606 */
[----:B------:R0:W-:Y:S03]  /*ac00*/  @!P0 LDGSTS.E.BYPASS.LTC128B.128 [R8+0x21400], desc[UR50][R2.64], !P5 ;  /* 0x2140000002088fae */ /* 0x0001e6000e901d72 */
.L_x_3348:
[----:B------:R-:W2:Y:S01]  /*ac10*/  LDL R6, [R1+0xc] ;  /* 0x00000c0001067983 */ /* 0x000ea20000100800 */
[----:B------:R-:W-:-:S05]  /*ac20*/  VIADD R0, R0, 0x30 ;  /* 0x0000003000007836 */ /* 0x000fca0000000000 */
[----:B------:R-:W-:-:S13]  /*ac30*/  ISETP.GE.AND P0, PT, R0, UR37, PT ;  /* 0x0000002500007c0c */ /* 0x000fda000bf06270 */
[----:B0---4-:R-:W-:-:S04]  /*ac40*/  @!P0 LEA R2, P1, R9, R14, 0x1 ;  /* 0x0000000e09028211 */ /* 0x011fc800078208ff */
[----:B---3--:R-:W-:-:S05]  /*ac50*/  @!P0 IADD3.X R3, RZ, R5, RZ, P1, !PT ;  /* 0x00000005ff038210 */ /* 0x008fca0000ffe4ff */
[----:B------:R-:W-:Y:S01]  /*ac60*/  @!PT LDS RZ, [RZ] ;  /* 0x00000000fffff984 */ /* 0x000fe20000000800 */
[----:B------:R-:W-:Y:S01]  /*ac70*/  @!PT LDS RZ, [RZ] ;  /* 0x00000000fffff984 */ /* 0x000fe20000000800 */
[----:B------:R-:W-:Y:S01]  /*ac80*/  @!PT LDS RZ, [RZ] ;  /* 0x00000000fffff984 */ /* 0x000fe20000000800 */
[----:B------:R0:W-:Y:S01]  /*ac90*/  @!P0 LDGSTS.E.BYPASS.LTC128B.128 [R8+0x21c00], desc[UR50][R2.64], !P5 ;  /* 0x21c0000002088fae */ /* 0x0001e2000e901d72 */
[----:B------:R-:W-:Y:S01]  /*aca0*/  NOP ;  /* 0x0000000000007918 */ /* 0x000fe20000000000 */
[----:B------:R-:W-:Y:S02]  /*acb0*/  SYNCS.ARRIVE.TRANS64.RED.A0T1 RZ, [UR39+0x28c00], RZ ;  /* 0x028c00ffffff79a7 */ /* 0x000fe40008200427 */
[----:B------:R-:W-:Y:S01]  /*acc0*/  ARRIVES.LDGSTSBAR.64.TRANSCNT [UR39+0x28c00] ;  /* 0x028c0000ff0079b0 */ /* 0x000fe20008000aa7 */
[----:B--2---:R-:W-:-:S04]  /*acd0*/  LOP3.LUT R0, R6, 0x1, RZ, 0xc, !PT ;  /* 0x0000000106007812 */ /* 0x004fc800078e0cff */
[----:B------:R-:W-:Y:S01]  /*ace0*/  SHF.L.U32 R0, R0, 0x1f, RZ ;  /* 0x0000001f00007819 */ /* 0x000fe200000006ff */
[----:B------:R-:W-:Y:S01]  /*acf0*/  NOP ;  /* 0x0000000000007918 */ /* 0x000fe20000000000 */
[----:B------:R-:W-:Y:S01]  /*ad00*/  SYNCS.ARRIVE.TRANS64.A1T0 RZ, [UR39+0x28c00], RZ ;  /* 0x028c00ffffff79a7 */ /* 0x000fe20008100027 */
[----:B------:R-:W-:Y:S01]  /*ad10*/  BSSY B0, `(.L_x_3288) ;  /* 0x0000003000007945 */ /* 0x000fe20003800000 */
[----:B------:R-:W2:Y:S03]  /*ad20*/  SYNCS.PHASECHK.TRANS64.TRYWAIT P0, [UR39+0x28c20], R0 ;  /* 0x028c2000ff0075a7 */ /* 0x000ea60008000167 */
[----:B0-2---:R-:W-:Y:S05]  /*ad30*/  @!P0 BRA `(.L_x_3289) ;  /* 0x0000002800a08947 */ /* 0x005fea0003800000 */
.L_x_3349:
[----:B------:R-:W-:Y:S05]  /*ad40*/  BSYNC B0 ;  /* 0x0000000000007941 */ /* 0x000fea0003800000 */
.L_x_3288:
[----:B------:R-:W-:-:S05]  /*ad50*/  IMAD.U32 R2, RZ, RZ, UR41 ;  /* 0x00000029ff027e24 */ /* 0x000fca000f8e00ff */
[----:B------:R-:W-:-:S13]  /*ad60*/  ISETP.NE.AND P0, PT, R2, 0x3, PT ;  /* 0x000000030200780c */ /* 0x000fda0003f05270 */
[----:B------:R-:W-:Y:S05]  /*ad70*/  @!P0 BRA `(.L_x_3290) ;  /* 0x0000000000048947 */ /* 0x000fea0003800000 */
[----:B------:R-:W-:Y:S01]  /*ad80*/  BPT.TRAP 0x1 ;  /* 0x000000040000795c */ /* 0x000fe20000300000 */
.L_x_3290:
[----:B0-----:R-:W-:Y:S01]  /*ad90*/  SHF.L.U32 R0, R22, 0x1f, RZ ;  /* 0x0000001f16007819 */ /* 0x001fe200000006ff */
[----:B------:R-:W-:Y:S03]  /*ada0*/  BSSY B0, `(.L_x_3291) ;  /* 0x0000003000007945 */ /* 0x000fe60003800000 */
[----:B------:R-:W0:Y:S02]  /*adb0*/  SYNCS.PHASECHK.TRANS64.TRYWAIT P0, [R19+URZ+0x28c60], R0 ;  /* 0x028c6000130075a7 */ /* 0x000e24000800017f */
[----:B0-----:R-:W-:Y:S05]  /*adc0*/  @!P0 BRA `(.L_x_3292) ;  /* 0x0000002800948947 */ /* 0x001fea0003800000 */
.L_x_3350:
[----:B------:R-:W-:Y:S05]  /*add0*/  BSYNC B0 ;  /* 0x0000000000007941 */ /* 0x000fea0003800000 */
.L_x_3291:
[----:B------:R-:W2:Y:S01]  /*ade0*/  LDL.LU R2, [R1+0x4] ;  /* 0x0000040001027983 */ /* 0x000ea20000300800 */
[----:B------:R-:W-:-:S03]  /*adf0*/  ULDC.64 UR4, c[0x0][0x328] ;  /* 0x0000ca0000047ab9 */ /* 0x000fc60000000a00 */
[----:B------:R-:W3:Y:S01]  /*ae00*/  LDL.LU R4, [R1+0x8] ;  /* 0x0000080001047983 */ /* 0x000ee20000300800 */
[----:B------:R-:W-:Y:S01]  /*ae10*/  LEA R9, R17, R33, 0xf ;  /* 0x0000002111097211 */ /* 0x000fe200078e78ff */
[----:B--2---:R-:W-:-:S04]  /*ae20*/  IMAD R3, R2, UR4, RZ ;  /* 0x0000000402037c24 */ /* 0x004fc8000f8e02ff */
[C---:B------:R-:W-:Y:S02]  /*ae30*/  IMAD R5, R34.reuse, UR5, R3 ;  /* 0x0000000522057c24 */ /* 0x040fe4000f8e0203 */
[----:B------:R-:W-:Y:S01]  /*ae40*/  IMAD.WIDE.U32 R2, R34, UR4, RZ ;  /* 0x0000000422027c25 */ /* 0x000fe2000f8e00ff */
[----:B------:R-:W-:-:S03]  /*ae50*/  ULDC.64 UR4, c[0x0][0x338] ;  /* 0x0000ce0000047ab9 */ /* 0x000fc60000000a00 */
[----:B------:R-:W-:Y:S02]  /*ae60*/  IMAD.IADD R3, R3, 0x1, R5 ;  /* 0x0000000103037824 */ /* 0x000fe400078e0205 */
[----:B---3--:R-:W-:Y:S02]  /*ae70*/  IMAD R5, R4, UR4, RZ ;  /* 0x0000000404057c24 */ /* 0x008fe4000f8e02ff */
        /* <DEDUP_REMOVED lines=13> */
[----:B------:R-:W-:Y:S01]  /*af50*/  LOP3.LUT P6, RZ, R16, 0x40000000, RZ, 0xc0, !PT ;  /* 0x4000000010ff7812 */ /* 0x000fe200078cc0ff */
[----:B------:R-:W2:Y:S01]  /*af60*/  S2R R4, SR_TID.X ;  /* 0x0000000000047919 */ /* 0x000ea20000002100 */
[----:B------:R-:W-:Y:S02]  /*af70*/  LEA R9, R9, UR39, 0x1 ;  /* 0x0000002709097c11 */ /* 0x000fe4000f8e08ff */
[----:B------:R-:W-:Y:S01]  /*af80*/  P2R R12, PR, RZ, 0x40 ;  /* 0x00000040ff0c7803 */ /* 0x000fe20000000000 */
[----:B------:R-:W-:Y:S01]  /*af90*/  STL [R1+0x28], R24 ;  /* 0x0000281801007387 */ /* 0x000fe20000100800 */
[----:B------:R-:W-:Y:S02]  /*afa0*/  LOP3.LUT P6, RZ, R30, 0x10, RZ, 0xc0, !PT ;  /* 0x000000101eff7812 */ /* 0x000fe400078cc0ff */
[----:B------:R-:W-:Y:S01]  /*afb0*/  LOP3.LUT P5, RZ, R16, 0x8000000, RZ, 0xc0, !PT ;  /* 0x0800000010ff7812 */ /* 0x000fe200078ac0ff */
[----:B------:R-:W-:Y:S01]  /*afc0*/  STL [R1+0x24], R23 ;  /* 0x0000241701007387 */ /* 0x000fe20000100800 */
[----:B------:R-:W-:-:S02]  /*afd0*/  P2R R13, PR, RZ, 0x40 ;  /* 0x00000040ff0d7803 */ /* 0x000fc40000000000 */
[C---:B------:R-:W-:Y:S01]  /*afe0*/  LOP3.LUT P6, RZ, R16.reuse, 0x40000, RZ, 0xc0, !PT ;  /* 0x0004000010ff7812 */ /* 0x040fe200078cc0ff */
[----:B------:R-:W-:Y:S01]  /*aff0*/  STL [R1+0x20], R22 ;  /* 0x0000201601007387 */ /* 0x000fe20000100800 */
[C---:B------:R-:W-:Y:S02]  /*b000*/  LOP3.LUT P4, RZ, R16.reuse, 0x1000000, RZ, 0xc0, !PT ;  /* 0x0100000010ff7812 */ /* 0x040fe4000788c0ff */
[----:B------:R-:W-:Y:S01]  /*b010*/  P2R R15, PR, RZ, 0x40 ;  /* 0x00000040ff0f7803 */ /* 0x000fe20000000000 */
[----:B------:R-:W-:Y:S01]  /*b020*/  STL [R1+0x1c], R19 ;  /* 0x00001c1301007387 */ /* 0x000fe20000100800 */
[C---:B------:R-:W-:Y:S02]  /*b030*/  LOP3.LUT P6, RZ, R16.reuse, 0x80000, RZ, 0xc0, !PT ;  /* 0x0008000010ff7812 */ /* 0x040fe400078cc0ff */
[----:B------:R-:W-:Y:S01]  /*b040*/  LOP3.LUT P3, RZ, R16, 0x20000, RZ, 0xc0, !PT ;  /* 0x0002000010ff7812 */ /* 0x000fe2000786c0ff */
[----:B------:R-:W-:Y:S01]  /*b050*/  STL [R1+0x18], R18 ;  /* 0x0000181201007387 */ /* 0x000fe20000100800 */
[----:B------:R-:W-:-:S02]  /*b060*/  P2R R20, PR, RZ, 0x40 ;  /* 0x00000040ff147803 */ /* 0x000fc40000000000 */
[C---:B------:R-:W-:Y:S01]  /*b070*/  LOP3.LUT P6, RZ, R16.reuse, 0x100000, RZ, 0xc0, !PT ;  /* 0x0010000010ff7812 */ /* 0x040fe200078cc0ff */
[----:B------:R-:W-:Y:S01]  /*b080*/  STL [R1+0x14], R17 ;  /* 0x0000141101007387 */ /* 0x000fe20000100800 */
[C---:B------:R-:W-:Y:S02]  /*b090*/  LOP3.LUT P2, RZ, R16.reuse, 0x10000, RZ, 0xc0, !PT ;  /* 0x0001000010ff7812 */ /* 0x040fe4000784c0ff */
[----:B------:R-:W-:Y:S01]  /*b0a0*/  P2R R11, PR, RZ, 0x40 ;  /* 0x00000040ff0b7803 */ /* 0x000fe20000000000 */
[----:B------:R-:W3:Y:S01]  /*b0b0*/  SHFL.IDX PT, R2, R8, RZ, 0x181f ;  /* 0x00181fff08027589 */ /* 0x000ee200000e0000 */
[C---:B------:R-:W-:Y:S02]  /*b0c0*/  LOP3.LUT P6, RZ, R16.reuse, 0x2000000, RZ, 0xc0, !PT ;  /* 0x0200000010ff7812 */ /* 0x040fe400078cc0ff */
[----:B------:R-:W-:Y:S01]  /*b0d0*/  LOP3.LUT P1, RZ, R16, 0x8000, RZ, 0xc0, !PT ;  /* 0x0000800010ff7812 */ /* 0x000fe2000782c0ff */
[----:B------:R-:W4:Y:S01]  /*b0e0*/  SHFL.IDX PT, R3, R10, RZ, 0x181f ;  /* 0x00181fff0a037589 */ /* 0x000f2200000e0000 */
[----:B------:R-:W-:Y:S01]  /*b0f0*/  P2R R14, PR, RZ, 0x40 ;  /* 0x00000040ff0e7803 */ /* 0x000fe20000000000 */
[----:B--2---:R-:W-:Y:S01]  /*b100*/  IMAD.SHL.U32 R4, R4, 0x8, RZ ;  /* 0x0000000804047824 */ /* 0x004fe200078e00ff */
[----:B------:R-:W-:-:S04]  /*b110*/  LOP3.LUT P6, RZ, R16, 0x10000000, RZ, 0xc0, !PT ;  /* 0x1000000010ff7812 */ /* 0x000fc800078cc0ff */
[----:B------:R-:W-:Y:S02]  /*b120*/  P2R R21, PR, RZ, 0x40 ;  /* 0x00000040ff157803 */ /* 0x000fe40000000000 */
[----:B------:R-:W-:Y:S02]  /*b130*/  LOP3.LUT P6, RZ, R16, 0x80000000, RZ, 0xc0, !PT ;  /* 0x8000000010ff7812 */ /* 0x000fe400078cc0ff */
[----:B------:R-:W-:Y:S02]  /*b140*/  LOP3.LUT R4, R4, 0x38, RZ, 0xc0, !PT ;  /* 0x0000003804047812 */ /* 0x000fe400078ec0ff */
[----:B------:R-:W-:Y:S02]  /*b150*/  P2R R26, PR, RZ, 0x40 ;  /* 0x00000040ff1a7803 */ /* 0x000fe40000000000 */
[----:B------:R-:W-:Y:S01]  /*b160*/  LOP3.LUT P6, RZ, R30, 0x4, RZ, 0xc0, !PT ;  /* 0x000000041eff7812 */ /* 0x000fe200078cc0ff */
[----:B0-----:R-:W-:-:S03]  /*b170*/  IMAD.SHL.U32 R0, R4, 0x2, RZ ;  /* 0x0000000204007824 */ /* 0x001fc600078e00ff */
[----:B------:R-:W-:Y:S02]  /*b180*/  P2R R28, PR, RZ, 0x40 ;  /* 0x00000040ff1c7803 */ /* 0x000fe40000000000 */
[----:B------:R-:W-:Y:S02]  /*b190*/  LOP3.LUT P6, RZ, R30, 0x20, RZ, 0xc0, !PT ;  /* 0x000000201eff7812 */ /* 0x000fe400078cc0ff */
[----:B---3--:R-:W-:Y:S02]  /*b1a0*/  IADD3 R6, P0, R2, R0, RZ ;  /* 0x0000000002067210 */ /* 0x008fe40007f1e0ff */
[----:B------:R-:W-:Y:S01]  /*b1b0*/  P2R R34, PR, RZ, 0x40 ;  /* 0x00000040ff227803 */ /* 0x000fe20000000000 */
[----:B------:R-:W0:Y:S01]  /*b1c0*/  SHFL.IDX PT, R2, R8, 0x1, 0x181f ;  /* 0x00381f0008027f89 */ /* 0x000e2200000e0000 */
[----:B------:R-:W-:Y:S01]  /*b1d0*/  LOP3.LUT P6, RZ, R16, 0x200000, RZ, 0xc0, !PT ;  /* 0x0020000010ff7812 */ /* 0x000fe200078cc0ff */
[----:B----4-:R-:W-:Y:S02]  /*b1e0*/  IMAD.X R7, RZ, RZ, R3, P0 ;  /* 0x000000ffff077224 */ /* 0x010fe400000e0603 */
[----:B------:R-:W2:Y:S01]  /*b1f0*/  SHFL.IDX PT, R3, R10, 0x1, 0x181f ;  /* 0x00381f000a037f89 */ /* 0x000ea200000e0000 */
[----:B------:R-:W-:-:S02]  /*b200*/  P2R R36, PR, RZ, 0x40 ;  /* 0x00000040ff247803 */ /* 0x000fc40000000000 */
[----:B------:R-:W-:-:S04]  /*b210*/  LOP3.LUT P6, RZ, R16, 0x400000, RZ, 0xc0, !PT ;  /* 0x0040000010ff7812 */ /* 0x000fc800078cc0ff */
[----:B------:R-:W-:Y:S02]  /*b220*/  P2R R17, PR, RZ, 0x40 ;  /* 0x00000040ff117803 */ /* 0x000fe40000000000 */
[----:B------:R-:W-:-:S04]  /*b230*/  LOP3.LUT P6, RZ, R16, 0x800000, RZ, 0xc0, !PT ;  /* 0x0080000010ff7812 */ /* 0x000fc800078cc0ff */
[----:B------:R-:W-:Y:S02]  /*b240*/  P2R R18, PR, RZ, 0x40 ;  /* 0x00000040ff127803 */ /* 0x000fe40000000000 */
[----:B------:R-:W-:-:S04]  /*b250*/  LOP3.LUT P6, RZ, R16, 0x4000000, RZ, 0xc0, !PT ;  /* 0x0400000010ff7812 */ /* 0x000fc800078cc0ff */
[----:B-1----:R-:W-:Y:S02]  /*b260*/  P2R R19, PR, RZ, 0x40 ;  /* 0x00000040ff137803 */ /* 0x002fe40000000000 */
[----:B------:R-:W-:Y:S02]  /*b270*/  LOP3.LUT P6, RZ, R16, 0x20000000, RZ, 0xc0, !PT ;  /* 0x2000000010ff7812 */ /* 0x000fe400078cc0ff */
[----:B0-----:R-:W-:Y:S02]  /*b280*/  IADD3 R4, P0, R2, R0, RZ ;  /* 0x0000000002047210 */ /* 0x001fe40007f1e0ff */
[----:B------:R-:W-:Y:S01]  /*b290*/  P2R R22, PR, RZ, 0x40 ;  /* 0x00000040ff167803 */ /* 0x000fe20000000000 */
[----:B------:R-:W0:Y:S01]  /*b2a0*/  SHFL.IDX PT, R2, R8, 0x2, 0x181f ;  /* 0x00581f0008027f89 */ /* 0x000e2200000e0000 */
[----:B------:R-:W-:Y:S01]  /*b2b0*/  LOP3.LUT P6, RZ, R30, 0x1, RZ, 0xc0, !PT ;  /* 0x000000011eff7812 */ /* 0x000fe200078cc0ff */
[----:B--2---:R-:W-:Y:S02]  /*b2c0*/  IMAD.X R5, RZ, RZ, R3, P0 ;  /* 0x000000ffff057224 */ /* 0x004fe400000e0603 */
[----:B------:R-:W1:Y:S01]  /*b2d0*/  SHFL.IDX PT, R3, R10, 0x2, 0x181f ;  /* 0x00581f000a037f89 */ /* 0x000e6200000e0000 */
[----:B------:R-:W-:-:S02]  /*b2e0*/  P2R R23, PR, RZ, 0x40 ;  /* 0x00000040ff177803 */ /* 0x000fc40000000000 */
[----:B------:R-:W-:-:S04]  /*b2f0*/  LOP3.LUT P6, RZ, R30, 0x8, RZ, 0xc0, !PT ;  /* 0x000000081eff7812 */ /* 0x000fc800078cc0ff */
[----:B------:R-:W-:Y:S02]  /*b300*/  P2R R24, PR, RZ, 0x40 ;  /* 0x00000040ff187803 */ /* 0x000fe40000000000 */
[----:B------:R-:W-:Y:S02]  /*b310*/  LOP3.LUT P6, RZ, R30, 0x40, RZ, 0xc0, !PT ;  /* 0x000000401eff7812 */ /* 0x000fe400078cc0ff */
[----:B0-----:R-:W-:-:S11]  /*b320*/  IADD3 R2, P0, R2, R0, RZ ;  /* 0x0000000002027210 */ /* 0x001fd60007f1e0ff */
[----:B------:R0:W-:Y:S01]  /*b330*/  LDGSTS.E.BYPASS.LTC128B.128 [R9+0x400], desc[UR50][R6.64], !P6 ;  /* 0x0040000006097fae */ /* 0x0001e2000f101d72 */
[----:B------:R-:W-:Y:S02]  /*b340*/  ISETP.NE.AND P6, PT, R24, RZ, PT ;  /* 0x000000ff1800720c */ /* 0x000fe40003fc5270 */
[----:B-1----:R-:W-:Y:S01]  /*b350*/  IADD3.X R3, RZ, R3, RZ, P0, !PT ;  /* 0x00000003ff037210 */ /* 0x002fe200007fe4ff */
[----:B------:R0:W5:Y:S01]  /*b360*/  LDL.LU R24, [R1+0x28] ;  /* 0x0000280001187983 */ /* 0x0001620000300800 */
[----:B------:R-:W-:-:S09]  /*b370*/  LOP3.LUT P0, RZ, R30, 0x2, RZ, 0xc0, !PT ;  /* 0x000000021eff7812 */ /* 0x000fd2000780c0ff */
[----:B------:R0:W-:Y:S01]  /*b380*/  LDGSTS.E.BYPASS.LTC128B.128 [R9+0x2400], desc[UR50][R6.64+0x80], !P6 ;  /* 0x0240008006097fae */ /* 0x0001e2000f101d72 */
[----:B------:R-:W-:-:S03]  /*b390*/  ISETP.NE.AND P6, PT, R23, RZ, PT ;  /* 0x000000ff1700720c */ /* 0x000fc60003fc5270 */
[----:B------:R0:W5:Y:S10]  /*b3a0*/  LDL.LU R23, [R1+0x24] ;  /* 0x0000240001177983 */ /* 0x0001740000300800 */
        /* <DEDUP_REMOVED lines=13> */
[----:B------:R-:W-:-:S13]  /*b480*/  ISETP.NE.AND P6, PT, R36, RZ, PT ;  /* 0x000000ff2400720c */ /* 0x000fda0003fc5270 */
        /* <DEDUP_REMOVED lines=19> */
[----:B------:R-:W-:-:S03]  /*b5c0*/  ISETP.NE.AND P6, PT, R12, RZ, PT ;  /* 0x000000ff0c00720c */ /* 0x000fc60003fc5270 */
[----:B------:R0:W-:Y:S04]  /*b5d0*/  LDGSTS.E.BYPASS.LTC128B.128 [R9+0x3400], desc[UR50][R2.64+0x80], !P0 ;  /* 0x0340008002097fae */ /* 0x0001e8000c101d72 */
[----:B------:R0:W1:Y:S06]  /*b5e0*/  SHFL.IDX PT, R14, R8, 0x3, 0x181f ;  /* 0x00781f00080e7f89 */ /* 0x00006c00000e0000 */
[----:B------:R0:W-:Y:S04]  /*b5f0*/  LDGSTS.E.BYPASS.LTC128B.128 [R9+0x5400], desc[UR50][R2.64+0x100], !P6 ;  /* 0x0540010002097fae */ /* 0x0001e8000f101d72 */
[----:B------:R0:W-:Y:S04]  /*b600*/  LDGSTS.E.BYPASS.LTC128B.128 [R9+0x7400], desc[UR50][R2.64+0x180], !P5 ;  /* 0x0740018002097fae */ /* 0x0001e8000e901d72 */
[----:B------:R0:W-:Y:S04]  /*b610*/  LDGSTS.E.BYPASS.LTC128B.128 [R9+0x9400], desc[UR50][R2.64+0x200], !P4 ;  /* 0x0940020002097fae */ /* 0x0001e8000e101d72 */
[----:B------:R0:W-:Y:S04]  /*b620*/  LDGSTS.E.BYPASS.LTC128B.128 [R9+0xb400], desc[UR50][R2.64+0x280], !P3 ;  /* 0x0b40028002097fae */ /* 0x0001e8000d901d72 */
[----:B------:R0:W-:Y:S04]  /*b630*/  LDGSTS.E.BYPASS.LTC128B.128 [R9+0xd400], desc[UR50][R2.64+0x300], !P2 ;  /* 0x0d40030002097fae */ /* 0x0001e8000d101d72 */
[----:B------:R0:W-:Y:S04]  /*b640*/  LDGSTS.E.BYPASS.LTC128B.128 [R9+0xf400], desc[UR50][R2.64+0x380], !P1 ;  /* 0x0f40038002097fae */ /* 0x0001e8000c901d72 */
[----:B-1----:R-:W2:Y:S02]  /*b650*/  SHFL.IDX PT, R10, R10, 0x3, 0x181f ;  /* 0x00781f000a0a7f89 */ /* 0x002ea400000e0000 */
.L_x_3360:
[----:B------:R-:W-:Y:S02]  /*b660*/  LOP3.LUT P6, RZ, R30, 0x1000, RZ, 0xc0, !PT ;  /* 0x000010001eff7812 */ /* 0x000fe400078cc0ff */
[----:B0-----:R-:W-:Y:S02]  /*b670*/  IADD3 R2, P0, R14, R0, RZ ;  /* 0x000000000e027210 */ /* 0x001fe40007f1e0ff */
[----:B------:R-:W-:Y:S02]  /*b680*/  P2R R4, PR, RZ, 0x40 ;  /* 0x00000040ff047803 */ /* 0x000fe40000000000 */
[C---:B------:R-:W-:Y:S01]  /*b690*/  LOP3.LUT P6, RZ, R30.reuse, 0x4000, RZ, 0xc0, !PT ;  /* 0x000040001eff7812 */ /* 0x040fe200078cc0ff */
[----:B--2---:R-:W-:Y:S01]  /*b6a0*/  IMAD.X R3, RZ, RZ, R10, P0 ;  /* 0x000000ffff037224 */ /* 0x004fe200000e060a */
[C---:B------:R-:W-:Y:S02]  /*b6b0*/  LOP3.LUT P0, RZ, R30.reuse, 0x2000, RZ, 0xc0, !PT ;  /* 0x000020001eff7812 */ /* 0x040fe4000780c0ff */
[----:B------:R-:W-:-:S02]  /*b6c0*/  LOP3.LUT P5, RZ, R30, 0x800, RZ, 0xc0, !PT ;  /* 0x000008001eff7812 */ /* 0x000fc400078ac0ff */
[C---:B------:R-:W-:Y:S02]  /*b6d0*/  LOP3.LUT P4, RZ, R30.reuse, 0x400, RZ, 0xc0, !PT ;  /* 0x000004001eff7812 */ /* 0x040fe4000788c0ff */
[C---:B------:R-:W-:Y:S02]  /*b6e0*/  LOP3.LUT P3, RZ, R30.reuse, 0x200, RZ, 0xc0, !PT ;  /* 0x000002001eff7812 */ /* 0x040fe4000786c0ff */
[C---:B------:R-:W-:Y:S02]  /*b6f0*/  LOP3.LUT P2, RZ, R30.reuse, 0x100, RZ, 0xc0, !PT ;  /* 0x000001001eff7812 */ /* 0x040fe4000784c0ff */
[----:B------:R-:W-:Y:S01]  /*b700*/  LOP3.LUT P1, RZ, R30, 0x80, RZ, 0xc0, !PT ;  /* 0x000000801eff7812 */ /* 0x000fe2000782c0ff */
[----:B------:R-:W-:Y:S01]  /*b710*/  @!PT LDS RZ, [RZ] ;  /* 0x00000000fffff984 */ /* 0x000fe20000000800 */
[----:B------:R-:W-:Y:S01]  /*b720*/  @!PT LDS RZ, [RZ] ;  /* 0x00000000fffff984 */ /* 0x000fe20000000800 */
[----:B------:R-:W-:Y:S01]  /*b730*/  @!PT LDS RZ, [RZ] ;  /* 0x00000000fffff984 */ /* 0x000fe20000000800 */
[----:B------:R0:W-:Y:S01]  /*b740*/  LDGSTS.E.BYPASS.LTC128B.128 [R9+0x1c00], desc[UR50][R2.64], !P6 ;  /* 0x01c0000002097fae */ /* 0x0001e2000f101d72 */
[----:B------:R-:W-:-:S03]  /*b750*/  ISETP.NE.AND P6, PT, R4, RZ, PT ;  /* 0x000000ff0400720c */ /* 0x000fc60003fc5270 */
[----:B------:R0:W-:Y:S01]  /*b760*/  LDGSTS.E.BYPASS.LTC128B.128 [R9+0x3c00], desc[UR50][R2.64+0x80], !P0 ;  /* 0x03c0008002097fae */ /* 0x0001e2000c101d72 */
[----:B------:R-:W-:-:S09]  /*b770*/  PLOP3.LUT P0, PT, PT, PT, PT, 0x80, 0x0 ;  /* 0x000000000000781c */ /* 0x000fd20003f0f070 */
[----:B------:R0:W-:Y:S04]  /*b780*/  LDGSTS.E.BYPASS.LTC128B.128 [R9+0x5c00], desc[UR50][R2.64+0x100], !P6 ;  /* 0x05c0010002097fae */ /* 0x0001e8000f101d72 */
[----:B------:R0:W-:Y:S04]  /*b790*/  LDGSTS.E.BYPASS.LTC128B.128 [R9+0x7c00], desc[UR50][R2.64+0x180], !P5 ;  /* 0x07c0018002097fae */ /* 0x0001e8000e901d72 */
[----:B------:R0:W-:Y:S04]  /*b7a0*/  LDGSTS.E.BYPASS.LTC128B.128 [R9+0x9c00], desc[UR50][R2.64+0x200], !P4 ;  /* 0x09c0020002097fae */ /* 0x0001e8000e101d72 */
[----:B------:R0:W-:Y:S04]  /*b7b0*/  LDGSTS.E.BYPASS.LTC128B.128 [R9+0xbc00], desc[UR50][R2.64+0x280], !P3 ;  /* 0x0bc0028002097fae */ /* 0x0001e8000d901d72 */
[----:B------:R0:W-:Y:S04]  /*b7c0*/  LDGSTS.E.BYPASS.LTC128B.128 [R9+0xdc00], desc[UR50][R2.64+0x300], !P2 ;  /* 0x0dc0030002097fae */ /* 0x0001e8000d101d72 */
[----:B------:R0:W-:Y:S01]  /*b7d0*/  LDGSTS.E.BYPASS.LTC128B.128 [R9+0xfc00], desc[UR50][R2.64+0x380], !P1 ;  /* 0x0fc0038002097fae */ /* 0x0001e2000c901d72 */
[----:B------:R-:W-:Y:S01]  /*b7e0*/  NOP ;  /* 0x0000000000007918 */ /* 0x000fe20000000000 */
.L_x_3294:
[----:B------:R-:W-:Y:S02]  /*b7f0*/  PLOP3.LUT P1, PT, P1, P0, PT, 0xa2, 0x0 ;  /* 0x000000000000781c */ /* 0x000fe40000f21472 */
[----:B-----5:R-:W-:-:S08]  /*b800*/  @P0 R2UR P1, UR4, R19 ;  /* 0x00000000130402ca */ /* 0x020fd00000020000 */
        /* <DEDUP_REMOVED lines=9> */
.L_x_3295:
[----:B------:R-:W-:Y:S01]  /*b8a0*/  VIADD R17, R17, 0x1 ;  /* 0x0000000111117836 */ /* 0x000fe20000000000 */
[----:B------:R-:W-:Y:S01]  /*b8b0*/  UISETP.GE.AND UP0, UPT, UR36, 0x41, UPT ;  /* 0x000000412400788c */ /* 0x000fe2000bf06270 */
[----:B------:R0:W-:Y:S03]  /*b8c0*/  SYNCS.ARRIVE.TRANS64.A1T0 RZ, [R19+URZ+0x28c50], RZ ;  /* 0x028c50ff13ff79a7 */ /* 0x0001e6000810003f */
[----:B------:R-:W-:-:S04]  /*b8d0*/  ISETP.NE.AND P0, PT, R17, 0x2, PT ;  /* 0x000000021100780c */ /* 0x000fc80003f05270 */
[----:B------:R-:W-:Y:S02]  /*b8e0*/  SEL R17, R17, RZ, P0 ;  /* 0x000000ff11117207 */ /* 0x000fe40000000000 */
[----:B------:R-:W-:Y:S02]  /*b8f0*/  SEL R3, RZ, 0x1, P0 ;  /* 0x00000001ff037807 */ /* 0x000fe40000000000 */
[----:B------:R-:W-:Y:S02]  /*b900*/  PLOP3.LUT P0, PT, PT, PT, UP0, 0x40, 0x0 ;  /* 0x000000000000781c */ /* 0x000fe40003f0e808 */
[----:B------:R-:W-:-:S11]  /*b910*/  LOP3.LUT R22, R22, R3, RZ, 0x3c, !PT ;  /* 0x0000000316167212 */ /* 0x000fd600078e3cff */
[----:B0-----:R-:W-:Y:S05]  /*b920*/  @P0 BRA `(.L_x_3296) ;  /* 0x0000000c00740947 */ /* 0x001fea0003800000 */
[----:B------:R-:W-:Y:S01]  /*b930*/  BSSY B0, `(.L_x_3296) ;  /* 0x00000dc000007945 */ /* 0x000fe20003800000 */
[----:B------:R-:W-:-:S07]  /*b940*/  IMAD.U32 R8, RZ, RZ, UR40 ;  /* 0x00000028ff087e24 */ /* 0x000fce000f8e00ff */
.L_x_3309:
[----:B------:R-:W0:Y:S01]  /*b950*/  LDC R2, c[0x0][0x430] ;  /* 0x00010c00ff027b82 */ /* 0x000e220000000800 */
[----:B------:R-:W-:Y:S01]  /*b960*/  ISETP.GT.U32.AND P0, PT, R23, 0x3f, PT ;  /* 0x0000003f1700780c */ /* 0x000fe20003f04070 */
[----:B------:R-:W-:Y:S01]  /*b970*/  ULDC UR4, c[0x0][0x430] ;  /* 0x00010c0000047ab9 */ /* 0x000fe20000000800 */
[----:B------:R-:W-:-:S11]  /*b980*/  MOV R11, UR41 ;  /* 0x00000029000b7c02 */ /* 0x000fd60008000f00 */
[----:B-1----:R-:W1:Y:S01]  /*b990*/  @!P0 LDC.64 R4, c[0x0][0x428] ;  /* 0x00010a00ff048b82 */ /* 0x002e620000000a00 */
[----:B0-----:R-:W-:Y:S02]  /*b9a0*/  ISETP.NE.AND P1, PT, R2, 0x1, PT ;  /* 0x000000010200780c */ /* 0x001fe40003f25270 */
[----:B------:R-:W-:-:S05]  /*b9b0*/  LEA R2, R8, R31, 0x6 ;  /* 0x0000001f08027211 */ /* 0x000fca00078e30ff */
[----:B------:R-:W-:-:S04]  /*b9c0*/  IMAD.IADD R9, R23, 0x1, R2 ;  /* 0x0000000117097824 */ /* 0x000fc800078e0202 */
[----:B------:R-:W-:Y:S02]  /*b9d0*/  IMAD.MOV.U32 R10, RZ, RZ, R9 ;  /* 0x000000ffff0a7224 */ /* 0x000fe400078e0009 */
[----:B------:R-:W0:Y:S08]  /*b9e0*/  @P1 LDC R6, c[0x0][0x434] ;  /* 0x00010d00ff061b82 */ /* 0x000e300000000800 */
[----:B------:R-:W2:Y:S01]  /*b9f0*/  @P1 LDC R3, c[0x0][0x438] ;  /* 0x00010e00ff031b82 */ /* 0x000ea20000000800 */
[----:B0-----:R-:W-:-:S07]  /*ba00*/  @P1 IMAD.HI.U32 R2, R9, R6, RZ ;  /* 0x0000000609021227 */ /* 0x001fce00078e00ff */
[----:B------:R-:W0:Y:S01]  /*ba10*/  @!P0 LDC.64 R6, c[0x0][0x418] ;  /* 0x00010600ff068b82 */ /* 0x000e220000000a00 */
[----:B--2---:R-:W-:Y:S01]  /*ba20*/  @P1 SHF.R.U32.HI R10, RZ, R3, R2 ;  /* 0x00000003ff0a1219 */ /* 0x004fe20000011602 */
[----:B-1----:R-:W-:-:S03]  /*ba30*/  @!P0 IMAD R2, R32, R4, RZ ;  /* 0x0000000420028224 */ /* 0x002fc600078e02ff */
[----:B------:R-:W-:Y:S01]  /*ba40*/  @!P0 SHF.R.S32.HI R3, RZ, 0x1f, R10 ;  /* 0x0000001fff038819 */ /* 0x000fe2000001140a */
[----:B------:R-:W-:Y:S02]  /*ba50*/  @!P0 IMAD R5, R25, R5, R2 ;  /* 0x0000000519058224 */ /* 0x000fe400078e0202 */
[----:B------:R-:W-:-:S04]  /*ba60*/  @!P0 IMAD.MOV.U32 R2, RZ, RZ, R10 ;  /* 0x000000ffff028224 */ /* 0x000fc800078e000a */
[----:B------:R-:W-:-:S04]  /*ba70*/  @!P0 IMAD.WIDE.U32 R2, R25, R4, R2 ;  /* 0x0000000419028225 */ /* 0x000fc800078e0002 */
[----:B------:R-:W-:Y:S02]  /*ba80*/  @!P0 IMAD.IADD R3, R5, 0x1, R3 ;  /* 0x0000000105038824 */ /* 0x000fe400078e0203 */
[----:B------:R-:W-:Y:S01]  /*ba90*/  IMAD.MOV.U32 R4, RZ, RZ, RZ ;  /* 0x000000ffff047224 */ /* 0x000fe200078e00ff */
[----:B0-----:R-:W-:-:S04]  /*baa0*/  @!P0 LEA R6, P1, R2, R6, 0x2 ;  /* 0x0000000602068211 */ /* 0x001fc800078210ff */
[----:B------:R-:W-:-:S05]  /*bab0*/  @!P0 LEA.HI.X R7, R2, R7, R3, 0x2, P1 ;  /* 0x0000000702078211 */ /* 0x000fca00008f1403 */
[----:B------:R0:W5:Y:S01]  /*bac0*/  @!P0 LDG.E R4, desc[UR50][R6.64] ;  /* 0x0000003206048981 */ /* 0x000162000c1e1900 */
[----:B------:R-:W-:Y:S01]  /*bad0*/  ISETP.NE.AND P2, PT, R11, 0x3, PT ;  /* 0x000000030b00780c */ /* 0x000fe20003f45270 */
[----:B------:R-:W-:-:S04]  /*bae0*/  IMAD.MOV R2, RZ, RZ, -R10 ;  /* 0x000000ffff027224 */ /* 0x000fc800078e0a0a */
[----:B------:R-:W-:-:S08]  /*baf0*/  IMAD R5, R2, UR4, R9 ;  /* 0x0000000402057c24 */ /* 0x000fd0000f8e0209 */
[----:B0-----:R-:W-:Y:S05]  /*bb00*/  @!P2 BRA `(.L_x_3297) ;  /* 0x000000000004a947 */ /* 0x001fea0003800000 */
[----:B------:R-:W-:Y:S01]  /*bb10*/  BPT.TRAP 0x1 ;  /* 0x000000040000795c */ /* 0x000fe20000300000 */
.L_x_3297:
[----:B------:R-:W-:Y:S01]  /*bb20*/  LEA R9, R17, UR39, 0x3 ;  /* 0x0000002711097c11 */ /* 0x000fe2000f8e18ff */
[----:B------:R-:W-:Y:S01]  /*bb30*/  BSSY B1, `(.L_x_3298) ;  /* 0x0000005000017945 */ /* 0x000fe20003800000 */
[----:B------:R-:W-:Y:S02]  /*bb40*/  SHF.L.U32 R20, R22, 0x1f, RZ ;  /* 0x0000001f16147819 */ /* 0x000fe400000006ff */
[----:B------:R-:W-:Y:S02]  /*bb50*/  SHF.R.S32.HI R7, RZ, 0x1f, R5 ;  /* 0x0000001fff077819 */ /* 0x000fe40000011405 */
[----:B------:R-:W0:Y:S02]  /*bb60*/  SYNCS.PHASECHK.TRANS64.TRYWAIT P0, [R9+URZ+0x28c40], R20 ;  /* 0x028c4014090075a7 */ /* 0x000e24000800017f */
[----:B0-----:R-:W-:Y:S05]  /*bb70*/  @!P0 BRA `(.L_x_3299) ;  /* 0x0000002400548947 */ /* 0x001fea0003800000 */
.L_x_3361:
[----:B------:R-:W-:Y:S05]  /*bb80*/  BSYNC B1 ;  /* 0x0000000000017941 */ /* 0x000fea0003800000 */
.L_x_3298:
[----:B------:R-:W-:Y:S01]  /*bb90*/  ULDC.64 UR4, c[0x0][0x300] ;  /* 0x0000c00000047ab9 */ /* 0x000fe20000000a00 */
[----:B-----5:R-:W-:Y:S01]  /*bba0*/  SHF.R.S32.HI R19, RZ, 0x1f, R4 ;  /* 0x0000001fff137819 */ /* 0x020fe20000011404 */
[----:B------:R-:W-:Y:S01]  /*bbb0*/  IMAD R2, R7, UR4, RZ ;  /* 0x0000000407027c24 */ /* 0x000fe2000f8e02ff */
[----:B------:R-:W-:Y:S01]  /*bbc0*/  LOP3.LUT P1, RZ, R16, 0x1, RZ, 0xc0, !PT ;  /* 0x0000000110ff7812 */ /* 0x000fe2000782c0ff */
        /* <DEDUP_REMOVED lines=19> */
[----:B------:R-:W1:Y:S01]  /*bd00*/  SHFL.IDX PT, R14, R21, RZ, 0x181f ;  /* 0x00181fff150e7589 */ /* 0x000e6200000e0000 */
[----:B------:R-:W-:-:S03]  /*bd10*/  LEA R26, R6, UR39, 0x1 ;  /* 0x00000027061a7c11 */ /* 0x000fc6000f8e08ff */
[----:B------:R-:W2:Y:S04]  /*bd20*/  SHFL.IDX PT, R3, R28, RZ, 0x181f ;  /* 0x00181fff1c037589 */ /* 0x000ea800000e0000 */
[----:B------:R-:W3:Y:S04]  /*bd30*/  SHFL.IDX PT, R10, R21, 0x1, 0x181f ;  /* 0x00381f00150a7f89 */ /* 0x000ee800000e0000 */
[----:B------:R-:W4:Y:S01]  /*bd40*/  SHFL.IDX PT, R34, R28, 0x1, 0x181f ;  /* 0x00381f001c227f89 */ /* 0x000f2200000e0000 */
[----:B-1----:R-:W-:-:S03]  /*bd50*/  IADD3 R2, P0, R14, R0, RZ ;  /* 0x000000000e027210 */ /* 0x002fc60007f1e0ff */
[----:B------:R-:W-:Y:S02]  /*bd60*/  SHFL.IDX PT, R14, R21, 0x3, 0x181f ;  /* 0x00781f00150e7f89 */ /* 0x000fe400000e0000 */
[----:B--2---:R-:W-:Y:S01]  /*bd70*/  IMAD.X R3, RZ, RZ, R3, P0 ;  /* 0x000000ffff037224 */ /* 0x004fe200000e0603 */
[----:B---3--:R-:W-:-:S04]  /*bd80*/  IADD3 R10, P0, R10, R0, RZ ;  /* 0x000000000a0a7210 */ /* 0x008fc80007f1e0ff */
[----:B------:R1:W-:Y:S01]  /*bd90*/  LDGSTS.E.BYPASS.LTC128B.128 [R26+0x22400], desc[UR50][R2.64], !P1 ;  /* 0x22400000021a7fae */ /* 0x0003e2000c901d72 */
[----:B----4-:R-:W-:-:S05]  /*bda0*/  IMAD.X R11, RZ, RZ, R34, P0 ;  /* 0x000000ffff0b7224 */ /* 0x010fca00000e0622 */
[----:B------:R2:W-:Y:S04]  /*bdb0*/  LDGSTS.E.BYPASS.LTC128B.128 [R26+0x22c00], desc[UR50][R10.64], !P1 ;  /* 0x22c000000a1a7fae */ /* 0x0005e8000c901d72 */
[----:B-1----:R-:W1:Y:S04]  /*bdc0*/  SHFL.IDX PT, R2, R21, 0x2, 0x181f ;  /* 0x00581f0015027f89 */ /* 0x002e6800000e0000 */
[----:B------:R-:W3:Y:S04]  /*bdd0*/  SHFL.IDX PT, R3, R28, 0x2, 0x181f ;  /* 0x00581f001c037f89 */ /* 0x000ee800000e0000 */
[----:B------:R-:W4:Y:S01]  /*bde0*/  SHFL.IDX PT, R28, R28, 0x3, 0x181f ;  /* 0x00781f001c1c7f89 */ /* 0x000f2200000e0000 */
[----:B-1----:R-:W-:-:S04]  /*bdf0*/  IADD3 R2, P0, R2, R0, RZ ;  /* 0x0000000002027210 */ /* 0x002fc80007f1e0ff */
[----:B---3--:R-:W-:-:S05]  /*be00*/  IADD3.X R3, RZ, R3, RZ, P0, !PT ;  /* 0x00000003ff037210 */ /* 0x008fca00007fe4ff */
[----:B----4-:R2:W-:Y:S04]  /*be10*/  LDGSTS.E.BYPASS.LTC128B.128 [R26+0x23400], desc[UR50][R2.64], !P1 ;  /* 0x23400000021a7fae */ /* 0x0105e8000c901d72 */
.L_x_3371:
[----:B--2---:R-:W-:-:S05]  /*be20*/  IADD3 R2, P0, R14, R0, RZ ;  /* 0x000000000e027210 */ /* 0x004fca0007f1e0ff */
[----:B------:R-:W-:Y:S01]  /*be30*/  IMAD.X R3, RZ, RZ, R28, P0 ;  /* 0x000000ffff037224 */ /* 0x000fe200000e061c */
[----:B------:R-:W-:-:S04]  /*be40*/  PLOP3.LUT P0, PT, PT, PT, PT, 0x80, 0x0 ;  /* 0x000000000000781c */ /* 0x000fc80003f0f070 */
[----:B------:R-:W-:Y:S01]  /*be50*/  @!PT LDS RZ, [RZ] ;  /* 0x00000000fffff984 */ /* 0x000fe20000000800 */
[----:B------:R-:W-:Y:S01]  /*be60*/  @!PT LDS RZ, [RZ] ;  /* 0x00000000fffff984 */ /* 0x000fe20000000800 */
[----:B------:R-:W-:Y:S01]  /*be70*/  @!PT LDS RZ, [RZ] ;  /* 0x00000000fffff984 */ /* 0x000fe20000000800 */
[----:B------:R1:W-:Y:S01]  /*be80*/  LDGSTS.E.BYPASS.LTC128B.128 [R26+0x23c00], desc[UR50][R2.64], !P1 ;  /* 0x23c00000021a7fae */ /* 0x0003e2000c901d72 */
[----:B------:R-:W-:-:S08]  /*be90*/  NOP ;  /* 0x0000000000007918 */ /* 0x000fd00000000000 */
.L_x_3301:
        /* <DEDUP_REMOVED lines=11> */
.L_x_3302:
[----:B------:R1:W-:Y:S01]  /*bf50*/  SYNCS.ARRIVE.TRANS64.A1T0 RZ, [R9+URZ+0x28c30], RZ ;  /* 0x028c30ff09ff79a7 */ /* 0x0003e2000810003f */
[----:B------:R-:W-:Y:S05]  /*bf60*/  @!P2 BRA `(.L_x_3303) ;  /* 0x000000000004a947 */ /* 0x000fea0003800000 */
[----:B------:R-:W-:Y:S01]  /*bf70*/  BPT.TRAP 0x1 ;  /* 0x000000040000795c */ /* 0x000fe20000300000 */
.L_x_3303:
[----:B------:R-:W2:Y:S01]  /*bf80*/  SYNCS.PHASECHK.TRANS64.TRYWAIT P0, [R9+URZ+0x28c60], R20 ;  /* 0x028c6014090075a7 */ /* 0x000ea2000800017f */
[----:B------:R-:W-:Y:S04]  /*bf90*/  BSSY B1, `(.L_x_3304) ;  /* 0x0000002000017945 */ /* 0x000fe80003800000 */
[----:B--2---:R-:W-:Y:S05]  /*bfa0*/  @!P0 BRA `(.L_x_3305) ;  /* 0x0000002400708947 */ /* 0x004fea0003800000 */
.L_x_3372:
[----:B------:R-:W-:Y:S05]  /*bfb0*/  BSYNC B1 ;  /* 0x0000000000017941 */ /* 0x000fea0003800000 */
.L_x_3304:
[----:B------:R-:W-:Y:S01]  /*bfc0*/  ULDC.64 UR4, c[0x0][0x328] ;  /* 0x0000ca0000047ab9 */ /* 0x000fe20000000a00 */
[C---:B------:R-:W-:Y:S01]  /*bfd0*/  LOP3.LUT P5, RZ, R16.reuse, 0x8, RZ, 0xc0, !PT ;  /* 0x0000000810ff7812 */ /* 0x040fe200078ac0ff */
[----:B------:R-:W-:Y:S01]  /*bfe0*/  IMAD R2, R7, UR4, RZ ;  /* 0x0000000407027c24 */ /* 0x000fe2000f8e02ff */
        /* <DEDUP_REMOVED lines=11> */
[----:B------:R-:W-:Y:S01]  /*c0a0*/  IADD3 R3, R3, R19, RZ ;  /* 0x0000001303037210 */ /* 0x000fe20007ffe0ff */
[----:B------:R-:W-:Y:S02]  /*c0b0*/  IMAD R19, R17, 0x7000, R6 ;  /* 0x0000700011137824 */ /* 0x000fe400078e0206 */
[C---:B------:R-:W-:Y:S02]  /*c0c0*/  IMAD R5, R18.reuse, UR5, R5 ;  /* 0x0000000512057c24 */ /* 0x040fe4000f8e0205 */
[----:B------:R-:W-:Y:S01]  /*c0d0*/  IMAD.WIDE.U32 R2, R18, UR4, R2 ;  /* 0x0000000412027c25 */ /* 0x000fe2000f8e0002 */
[----:B------:R-:W-:-:S03]  /*c0e0*/  ULDC.64 UR4, c[0x0][0x318] ;  /* 0x0000c60000047ab9 */ /* 0x000fc60000000a00 */
[----:B------:R-:W-:Y:S01]  /*c0f0*/  IMAD.IADD R3, R5, 0x1, R3 ;  /* 0x0000000105037824 */ /* 0x000fe200078e0203 */
[----:B------:R-:W-:Y:S01]  /*c100*/  LEA R10, P0, R2, UR4, 0x1 ;  /* 0x00000004020a7c11 */ /* 0x000fe2000f8008ff */
[----:B------:R-:W-:-:S03]  /*c110*/  UMOV UR4, 0xffffffff ;  /* 0xffffffff00047882 */ /* 0x000fc60000000000 */
[----:B0-2---:R-:W-:Y:S01]  /*c120*/  LEA.HI.X R20, R2, UR5, R3, 0x1, P0 ;  /* 0x0000000502147c11 */ /* 0x005fe200080f0c03 */
[----:B------:R-:W-:Y:S08]  /*c130*/  BRA.DIV UR4, `(.L_x_3306) ;  /* 0x0000002604207947 */ /* 0x000ff0000b800000 */
[----:B------:R-:W0:Y:S01]  /*c140*/  SHFL.IDX PT, R14, R10, RZ, 0x181f ;  /* 0x00181fff0a0e7589 */ /* 0x000e2200000e0000 */
[C---:B------:R-:W-:Y:S02]  /*c150*/  LOP3.LUT P1, RZ, R16.reuse, 0x40, RZ, 0xc0, !PT ;  /* 0x0000004010ff7812 */ /* 0x040fe4000782c0ff */
[C---:B------:R-:W-:Y:S01]  /*c160*/  LOP3.LUT P6, RZ, R16.reuse, 0x20, RZ, 0xc0, !PT ;  /* 0x0000002010ff7812 */ /* 0x040fe200078cc0ff */
[----:B------:R-:W2:Y:S01]  /*c170*/  SHFL.IDX PT, R3, R20, RZ, 0x181f ;  /* 0x00181fff14037589 */ /* 0x000ea200000e0000 */
[----:B------:R-:W-:Y:S02]  /*c180*/  LEA R19, R19, UR39, 0x1 ;  /* 0x0000002713137c11 */ /* 0x000fe4000f8e08ff */
[----:B------:R-:W-:Y:S02]  /*c190*/  LOP3.LUT P2, RZ, R16, 0x10, RZ, 0xc0, !PT ;  /* 0x0000001010ff7812 */ /* 0x000fe4000784c0ff */
[----:B------:R-:W-:Y:S02]  /*c1a0*/  P2R R11, PR, RZ, 0x40 ;  /* 0x00000040ff0b7803 */ /* 0x000fe40000000000 */
[----:B0-----:R-:W-:-:S02]  /*c1b0*/  IADD3 R6, P0, R14, R0, RZ ;  /* 0x000000000e067210 */ /* 0x001fc40007f1e0ff */
[----:B------:R-:W0:Y:S03]  /*c1c0*/  SHFL.IDX PT, R14, R10, 0x1, 0x181f ;  /* 0x00381f000a0e7f89 */ /* 0x000e2600000e0000 */
[----:B--2---:R-:W-:Y:S02]  /*c1d0*/  IMAD.X R7, RZ, RZ, R3, P0 ;  /* 0x000000ffff077224 */ /* 0x004fe400000e0603 */
[----:B------:R-:W2:Y:S04]  /*c1e0*/  SHFL.IDX PT, R3, R20, 0x1, 0x181f ;  /* 0x00381f0014037f89 */ /* 0x000ea800000e0000 */
[----:B------:R-:W-:Y:S01]  /*c1f0*/  LDGSTS.E.BYPASS.LTC128B.128 [R19+0x400], desc[UR50][R6.64], !P1 ;  /* 0x0040000006137fae */ /* 0x000fe2000c901d72 */
[----:B------:R-:W-:-:S03]  /*c200*/  ISETP.NE.U32.AND P1, PT, R27, RZ, PT ;  /* 0x000000ff1b00720c */ /* 0x000fc60003f25070 */
[----:B------:R-:W-:Y:S01]  /*c210*/  LDGSTS.E.BYPASS.LTC128B.128 [R19+0x2400], desc[UR50][R6.64+0x80], !P6 ;  /* 0x0240008006137fae */ /* 0x000fe2000f101d72 */
[----:B------:R-:W-:-:S03]  /*c220*/  LOP3.LUT P6, RZ, R16, 0x40, RZ, 0xc0, !PT ;  /* 0x0000004010ff7812 */ /* 0x000fc600078cc0ff */
[----:B------:R-:W-:Y:S04]  /*c230*/  LDGSTS.E.BYPASS.LTC128B.128 [R19+0x4400], desc[UR50][R6.64+0x100], !P2 ;  /* 0x0440010006137fae */ /* 0x000fe8000d101d72 */
[----:B------:R-:W-:Y:S01]  /*c240*/  LDGSTS.E.BYPASS.LTC128B.128 [R19+0x6400], desc[UR50][R6.64+0x180], !P5 ;  /* 0x0640018006137fae */ /* 0x000fe2000e901d72 */
[----:B0-----:R-:W-:-:S03]  /*c250*/  IADD3 R4, P0, R14, R0, RZ ;  /* 0x000000000e047210 */ /* 0x001fc60007f1e0ff */
[----:B------:R-:W-:Y:S04]  /*c260*/  LDGSTS.E.BYPASS.LTC128B.128 [R19+0x8400], desc[UR50][R6.64+0x200], !P4 ;  /* 0x0840020006137fae */ /* 0x000fe8000e101d72 */
[----:B------:R-:W0:Y:S01]  /*c270*/  SHFL.IDX PT, R14, R10, 0x2, 0x181f ;  /* 0x00581f000a0e7f89 */ /* 0x000e2200000e0000 */
[----:B--2---:R-:W-:-:S03]  /*c280*/  IMAD.X R5, RZ, RZ, R3, P0 ;  /* 0x000000ffff057224 */ /* 0x004fc600000e0603 */
[----:B------:R-:W2:Y:S04]  /*c290*/  SHFL.IDX PT, R3, R20, 0x2, 0x181f ;  /* 0x00581f0014037f89 */ /* 0x000ea800000e0000 */
[----:B------:R-:W-:Y:S04]  /*c2a0*/  LDGSTS.E.BYPASS.LTC128B.128 [R19+0xa400], desc[UR50][R6.64+0x280], !P3 ;  /* 0x0a40028006137fae */ /* 0x000fe8000d901d72 */
[----:B------:R-:W3:Y:S01]  /*c2b0*/  SHFL.IDX PT, R20, R20, 0x3, 0x181f ;  /* 0x00781f0014147f89 */ /* 0x000ee200000e0000 */
[----:B0-----:R-:W-:-:S03]  /*c2c0*/  IADD3 R2, P0, R14, R0, RZ ;  /* 0x000000000e027210 */ /* 0x001fc60007f1e0ff */
[----:B------:R0:W4:Y:S01]  /*c2d0*/  SHFL.IDX PT, R14, R10, 0x3, 0x181f ;  /* 0x00781f000a0e7f89 */ /* 0x00012200000e0000 */
[----:B--2---:R-:W-:Y:S02]  /*c2e0*/  IADD3.X R3, RZ, R3, RZ, P0, !PT ;  /* 0x00000003ff037210 */ /* 0x004fe400007fe4ff */
[----:B------:R-:W-:-:S13]  /*c2f0*/  ISETP.NE.U32.AND P0, PT, R29, RZ, PT ;  /* 0x000000ff1d00720c */ /* 0x000fda0003f05070 */
[----:B------:R-:W-:Y:S04]  /*c300*/  LDGSTS.E.BYPASS.LTC128B.128 [R19+0xc400], desc[UR50][R6.64+0x300], P0 ;  /* 0x0c40030006137fae */ /* 0x000fe80008101d72 */
[----:B------:R2:W-:Y:S04]  /*c310*/  LDGSTS.E.BYPASS.LTC128B.128 [R19+0xe400], desc[UR50][R6.64+0x380], P1 ;  /* 0x0e40038006137fae */ /* 0x0005e80008901d72 */
[----:B------:R0:W-:Y:S01]  /*c320*/  LDGSTS.E.BYPASS.LTC128B.128 [R19+0xc00], desc[UR50][R4.64], !P6 ;  /* 0x00c0000004137fae */ /* 0x0001e2000f101d72 */
[----:B------:R-:W-:-:S04]  /*c330*/  ISETP.NE.AND P6, PT, R11, RZ, PT ;  /* 0x000000ff0b00720c */ /* 0x000fc80003fc5270 */
[----:B--2---:R-:W-:-:S09]  /*c340*/  P2R R6, PR, RZ, 0x40 ;  /* 0x00000040ff067803 */ /* 0x004fd20000000000 */
[----:B------:R0:W-:Y:S01]  /*c350*/  LDGSTS.E.BYPASS.LTC128B.128 [R19+0x2c00], desc[UR50][R4.64+0x80], !P6 ;  /* 0x02c0008004137fae */ /* 0x0001e2000f101d72 */
[----:B------:R-:W-:-:S03]  /*c360*/  LOP3.LUT P6, RZ, R16, 0x40, RZ, 0xc0, !PT ;  /* 0x0000004010ff7812 */ /* 0x000fc600078cc0ff */
[----:B------:R0:W-:Y:S04]  /*c370*/  LDGSTS.E.BYPASS.LTC128B.128 [R19+0x4c00], desc[UR50][R4.64+0x100], !P2 ;  /* 0x04c0010004137fae */ /* 0x0001e8000d101d72 */
[----:B------:R0:W-:Y:S04]  /*c380*/  LDGSTS.E.BYPASS.LTC128B.128 [R19+0x6c00], desc[UR50][R4.64+0x180], !P5 ;  /* 0x06c0018004137fae */ /* 0x0001e8000e901d72 */
[----:B------:R0:W-:Y:S04]  /*c390*/  LDGSTS.E.BYPASS.LTC128B.128 [R19+0x8c00], desc[UR50][R4.64+0x200], !P4 ;  /* 0x08c0020004137fae */ /* 0x0001e8000e101d72 */
[----:B------:R0:W-:Y:S04]  /*c3a0*/  LDGSTS.E.BYPASS.LTC128B.128 [R19+0xac00], desc[UR50][R4.64+0x280], !P3 ;  /* 0x0ac0028004137fae */ /* 0x0001e8000d901d72 */
[----:B------:R0:W-:Y:S04]  /*c3b0*/  LDGSTS.E.BYPASS.LTC128B.128 [R19+0xcc00], desc[UR50][R4.64+0x300], P0 ;  /* 0x0cc0030004137fae */ /* 0x0001e80008101d72 */
[----:B------:R0:W-:Y:S04]  /*c3c0*/  LDGSTS.E.BYPASS.LTC128B.128 [R19+0xec00], desc[UR50][R4.64+0x380], P1 ;  /* 0x0ec0038004137fae */ /* 0x0001e80008901d72 */
[----:B------:R0:W-:Y:S01]  /*c3d0*/  LDGSTS.E.BYPASS.LTC128B.128 [R19+0x1400], desc[UR50][R2.64], !P6 ;  /* 0x0140000002137fae */ /* 0x0001e2000f101d72 */
[----:B------:R-:W-:-:S13]  /*c3e0*/  ISETP.NE.AND P6, PT, R6, RZ, PT ;  /* 0x000000ff0600720c */ /* 0x000fda0003fc5270 */
[----:B------:R0:W-:Y:S04]  /*c3f0*/  LDGSTS.E.BYPASS.LTC128B.128 [R19+0x3400], desc[UR50][R2.64+0x80], !P6 ;  /* 0x0340008002137fae */ /* 0x0001e8000f101d72 */
[----:B------:R0:W-:Y:S04]  /*c400*/  LDGSTS.E.BYPASS.LTC128B.128 [R19+0x5400], desc[UR50][R2.64+0x100], !P2 ;  /* 0x0540010002137fae */ /* 0x0001e8000d101d72 */
[----:B------:R0:W-:Y:S04]  /*c410*/  LDGSTS.E.BYPASS.LTC128B.128 [R19+0x7400], desc[UR50][R2.64+0x180], !P5 ;  /* 0x0740018002137fae */ /* 0x0001e8000e901d72 */
[----:B------:R0:W-:Y:S04]  /*c420*/  LDGSTS.E.BYPASS.LTC128B.128 [R19+0x9400], desc[UR50][R2.64+0x200], !P4 ;  /* 0x0940020002137fae */ /* 0x0001e8000e101d72 */
[----:B------:R0:W-:Y:S04]  /*c430*/  LDGSTS.E.BYPASS.LTC128B.128 [R19+0xb400], desc[UR50][R2.64+0x280], !P3 ;  /* 0x0b40028002137fae */ /* 0x0001e8000d901d72 */
[----:B------:R0:W-:Y:S04]  /*c440*/  LDGSTS.E.BYPASS.LTC128B.128 [R19+0xd400], desc[UR50][R2.64+0x300], P0 ;  /* 0x0d40030002137fae */ /* 0x0001e80008101d72 */
[----:B---34-:R0:W-:Y:S02]  /*c450*/  LDGSTS.E.BYPASS.LTC128B.128 [R19+0xf400], desc[UR50][R2.64+0x380], P1 ;  /* 0x0f40038002137fae */ /* 0x0181e40008901d72 */
.L_x_3382:
[----:B0-----:R-:W-:Y:S02]  /*c460*/  P2R R4, PR, RZ, 0x2 ;  /* 0x00000002ff047803 */ /* 0x001fe40000000000 */
[----:B------:R-:W-:Y:S02]  /*c470*/  LOP3.LUT P1, RZ, R16, 0x40, RZ, 0xc0, !PT ;  /* 0x0000004010ff7812 */ /* 0x000fe4000782c0ff */
[----:B------:R-:W-:Y:S02]  /*c480*/  IADD3 R2, P2, R14, R0, RZ ;  /* 0x000000000e027210 */ /* 0x000fe40007f5e0ff */
[----:B------:R-:W-:-:S03]  /*c490*/  LOP3.LUT P6, RZ, R16, 0x10, RZ, 0xc0, !PT ;  /* 0x0000001010ff7812 */ /* 0x000fc600078cc0ff */
[----:B------:R-:W-:Y:S01]  /*c4a0*/  IMAD.X R3, RZ, RZ, R20, P2 ;  /* 0x000000ffff037224 */ /* 0x000fe200010e0614 */
[----:B------:R-:W-:-:S05]  /*c4b0*/  LOP3.LUT P2, RZ, R16, 0x20, RZ, 0xc0, !PT ;  /* 0x0000002010ff7812 */ /* 0x000fca000784c0ff */
[----:B------:R-:W-:Y:S01]  /*c4c0*/  @!PT LDS RZ, [RZ] ;  /* 0x00000000fffff984 */ /* 0x000fe20000000800 */
[----:B------:R-:W-:Y:S01]  /*c4d0*/  @!PT LDS RZ, [RZ] ;  /* 0x00000000fffff984 */ /* 0x000fe20000000800 */
[----:B------:R-:W-:Y:S01]  /*c4e0*/  @!PT LDS RZ, [RZ] ;  /* 0x00000000fffff984 */ /* 0x000fe20000000800 */
[----:B------:R0:W-:Y:S01]  /*c4f0*/  LDGSTS.E.BYPASS.LTC128B.128 [R19+0x1c00], desc[UR50][R2.64], !P1 ;  /* 0x01c0000002137fae */ /* 0x0001e2000c901d72 */
[----:B------:R-:W-:-:S07]  /*c500*/  ISETP.NE.AND P1, PT, R4, RZ, PT ;  /* 0x000000ff0400720c */ /* 0x000fce0003f25270 */
[----:B------:R0:W-:Y:S04]  /*c510*/  LDGSTS.E.BYPASS.LTC128B.128 [R19+0x3c00], desc[UR50][R2.64+0x80], !P2 ;  /* 0x03c0008002137fae */ /* 0x0001e8000d101d72 */
[----:B------:R0:W-:Y:S04]  /*c520*/  LDGSTS.E.BYPASS.LTC128B.128 [R19+0x5c00], desc[UR50][R2.64+0x100], !P6 ;  /* 0x05c0010002137fae */ /* 0x0001e8000f101d72 */
[----:B------:R0:W-:Y:S04]  /*c530*/  LDGSTS.E.BYPASS.LTC128B.128 [R19+0x7c00], desc[UR50][R2.64+0x180], !P5 ;  /* 0x07c0018002137fae */ /* 0x0001e8000e901d72 */
[----:B------:R0:W-:Y:S04]  /*c540*/  LDGSTS.E.BYPASS.LTC128B.128 [R19+0x9c00], desc[UR50][R2.64+0x200], !P4 ;  /* 0x09c0020002137fae */ /* 0x0001e8000e101d72 */
[----:B------:R0:W-:Y:S04]  /*c550*/  LDGSTS.E.BYPASS.LTC128B.128 [R19+0xbc00], desc[UR50][R2.64+0x280], !P3 ;  /* 0x0bc0028002137fae */ /* 0x0001e8000d901d72 */
[----:B------:R0:W-:Y:S01]  /*c560*/  LDGSTS.E.BYPASS.LTC128B.128 [R19+0xdc00], desc[UR50][R2.64+0x300], P0 ;  /* 0x0dc0030002137fae */ /* 0x0001e20008101d72 */
[----:B------:R-:W-:-:S03]  /*c570*/  PLOP3.LUT P0, PT, PT, PT, PT, 0x80, 0x0 ;  /* 0x000000000000781c */ /* 0x000fc60003f0f070 */
[----:B------:R0:W-:Y:S01]  /*c580*/  LDGSTS.E.BYPASS.LTC128B.128 [R19+0xfc00], desc[UR50][R2.64+0x380], P1 ;  /* 0x0fc0038002137fae */ /* 0x0001e20008901d72 */
[----:B------:R-:W-:-:S09]  /*c590*/  NOP ;  /* 0x0000000000007918 */ /* 0x000fd20000000000 */
.L_x_3307:
        /* <DEDUP_REMOVED lines=11> */
.L_x_3308:
[----:B------:R-:W-:Y:S01]  /*c650*/  VIADD R17, R17, 0x1 ;  /* 0x0000000111117836 */ /* 0x000fe20000000000 */
[----:B------:R-:W-:Y:S01]  /*c660*/  IADD3 R2, R8, -0x1, RZ ;  /* 0xffffffff08027810 */ /* 0x000fe20007ffe0ff */
[----:B------:R0:W-:Y:S03]  /*c670*/  SYNCS.ARRIVE.TRANS64.A1T0 RZ, [R9+URZ+0x28c50], RZ ;  /* 0x028c50ff09ff79a7 */ /* 0x0001e6000810003f */
[----:B------:R-:W-:-:S04]  /*c680*/  ISETP.NE.AND P0, PT, R17, 0x2, PT ;  /* 0x000000021100780c */ /* 0x000fc80003f05270 */
[----:B------:R-:W-:Y:S02]  /*c690*/  SEL R17, R17, RZ, P0 ;  /* 0x000000ff11117207 */ /* 0x000fe40000000000 */
[----:B------:R-:W-:Y:S02]  /*c6a0*/  SEL R3, RZ, 0x1, P0 ;  /* 0x00000001ff037807 */ /* 0x000fe40000000000 */
[----:B------:R-:W-:Y:S01]  /*c6b0*/  ISETP.GT.AND P0, PT, R8, RZ, PT ;  /* 0x000000ff0800720c */ /* 0x000fe20003f04270 */
[----:B------:R-:W-:Y:S01]  /*c6c0*/  IMAD.MOV.U32 R8, RZ, RZ, R2 ;  /* 0x000000ffff087224 */ /* 0x000fe200078e0002 */
[----:B------:R-:W-:-:S11]  /*c6d0*/  LOP3.LUT R22, R22, R3, RZ, 0x3c, !PT ;  /* 0x0000000316167212 */ /* 0x000fd600078e3cff */
[----:B0-----:R-:W-:Y:S05]  /*c6e0*/  @P0 BRA `(.L_x_3309) ;  /* 0xfffffff000980947 */ /* 0x001fea000383ffff */
[----:B------:R-:W-:Y:S05]  /*c6f0*/  BSYNC B0 ;  /* 0x0000000000007941 */ /* 0x000fea0003800000 */
.L_x_3296:
[----:B------:R-:W2:Y:S01]  /*c700*/  LDL.LU R2, [R1] ;  /* 0x0000000001027983 */ /* 0x000ea20000300800 */
[----:B------:R-:W-:-:S03]  /*c710*/  ULDC UR4, c[0x0][0xc34] ;  /* 0x00030d0000047ab9 */ /* 0x000fc60000000800 */
[----:B------:R-:W3:Y:S01]  /*c720*/  LDL.LU R0, [R1+0xc] ;  /* 0x00000c0001007983 */ /* 0x000ee20000300800 */
[----:B--2---:R-:W-:Y:S02]  /*c730*/  VIADD R2, R2, UR42 ;  /* 0x0000002a02027c36 */ /* 0x004fe40008000000 */
[----:B---3--:R-:W-:-:S03]  /*c740*/  VIADD R0, R0, 0x1 ;  /* 0x0000000100007836 */ /* 0x008fc60000000000 */
[----:B------:R0:W-:Y:S01]  /*c750*/  STL [R1], R2 ;  /* 0x0000000201007387 */ /* 0x0001e20000100800 */
[----:B------:R-:W-:-:S03]  /*c760*/  ISETP.GE.AND P0, PT, R2, UR4, PT ;  /* 0x0000000402007c0c */ /* 0x000fc6000bf06270 */
[----:B------:R0:W-:Y:S10]  /*c770*/  STL [R1+0xc], R0 ;  /* 0x00000c0001007387 */ /* 0x0001f40000100800 */
[----:B0-----:R-:W-:Y:S05]  /*c780*/  @!P0 BRA `(.L_x_3310) ;  /* 0xffffffd000648947 */ /* 0x001fea000383ffff */
[----:B------:R-:W-:-:S07]  /*c790*/  LOP3.LUT R2, R0, 0x1, RZ, 0xc, !PT ;  /* 0x0000000100027812 */ /* 0x000fce00078e0cff */
.L_x_3275:
[----:B------:R-:W0:Y:S01]  /*c7a0*/  S2R R3, SR_CgaCtaId ;  /* 0x0000000000037919 */ /* 0x000e220000008800 */
[----:B------:R-:W-:Y:S01]  /*c7b0*/  MOV R0, 0x400 ;  /* 0x0000040000007802 */ /* 0x000fe20000000f00 */
[----:B------:R-:W-:Y:S01]  /*c7c0*/  BSSY B0, `(.L_x_3311) ;  /* 0x0000005000007945 */ /* 0x000fe20003800000 */
[----:B------:R-:W-:Y:S02]  /*c7d0*/  SHF.L.U32 R2, R2, 0x1f, RZ ;  /* 0x0000001f02027819 */ /* 0x000fe400000006ff */
[----:B0-----:R-:W-:-:S04]  /*c7e0*/  LEA R4, R3, R0, 0x18 ;  /* 0x0000000003047211 */ /* 0x001fc800078ec0ff */
[----:B------:R-:W0:Y:S02]  /*c7f0*/  SYNCS.PHASECHK.TRANS64.TRYWAIT P0, [R4+URZ+0x28c20], R2 ;  /* 0x028c2002040075a7 */ /* 0x000e24000800017f */
[----:B0-----:R-:W-:Y:S05]  /*c800*/  @!P0 BRA `(.L_x_3312) ;  /* 0x00000024002c8947 */ /* 0x001fea0003800000 */
.L_x_3383:
[----:B------:R-:W-:Y:S05]  /*c810*/  BSYNC B0 ;  /* 0x0000000000007941 */ /* 0x000fea0003800000 */
.L_x_3311:
[----:B------:R-:W-:-:S03]  /*c820*/  UMOV UR4, 0xffffffff ;  /* 0xffffffff00047882 */ /* 0x000fc60000000000 */
[----:B------:R-:W-:Y:S05]  /*c830*/  BRA.DIV UR4, `(.L_x_3313) ;  /* 0x0000002604347947 */ /* 0x000fea000b800000 */
[----:B------:R-:W2:Y:S02]  /*c840*/  S2R R0, SR_TID.X ;  /* 0x0000000000007919 */ /* 0x000ea40000002100 */
[----:B--2---:R-:W-:-:S04]  /*c850*/  SHF.R.U32.HI R0, RZ, 0x5, R0 ;  /* 0x00000005ff007819 */ /* 0x004fc80000011600 */
[----:B------:R-:W-:-:S05]  /*c860*/  LOP3.LUT R0, R0, 0x3, RZ, 0xc0, !PT ;  /* 0x0000000300007812 */ /* 0x000fca00078ec0ff */
[----:B------:R2:W3:Y:S02]  /*c870*/  SHFL.IDX PT, R14, R0, RZ, 0x1f ;  /* 0x00001fff000e7589 */ /* 0x0004e400000e0000 */
.L_x_3386:
[----:B---3--:R-:W-:Y:S01]  /*c880*/  ISETP.NE.AND P0, PT, R14, RZ, PT ;  /* 0x000000ff0e00720c */ /* 0x008fe20003f05270 */
[----:B------:R-:W-:-:S12]  /*c890*/  BSSY B0, `(.L_x_3314) ;  /* 0x0000024000007945 */ /* 0x000fd80003800000 */
[----:B------:R-:W-:Y:S05]  /*c8a0*/  @P0 BRA `(.L_x_3315) ;  /* 0x0000000000880947 */ /* 0x000fea0003800000 */
[----:B------:R-:W-:-:S03]  /*c8b0*/  UMOV UR4, 0xffffffff ;  /* 0xffffffff00047882 */ /* 0x000fc60000000000 */
[----:B------:R-:W-:Y:S05]  /*c8c0*/  BRA.DIV UR4, `(.L_x_3316) ;  /* 0x0000002604447947 */ /* 0x000fea000b800000 */
[----:B------:R-:W-:-:S13]  /*c8d0*/  ELECT P6, URZ, PT ;  /* 0x00000000003f782f */ /* 0x000fda00038c0000 */
.L_x_3389:
[----:B------:R-:W-:Y:S05]  /*c8e0*/  @!P6 BRA `(.L_x_3315) ;  /* 0x000000000078e947 */ /* 0x000fea0003800000 */
[----:B------:R-:W-:-:S06]  /*c8f0*/  ULOP3.LUT UR4, UR38, 0x2, URZ, 0xfc, !UPT ;  /* 0x0000000226047892 */ /* 0x000fcc000f8efc3f */
[----:B--2---:R-:W-:-:S04]  /*c900*/  MOV R0, UR4 ;  /* 0x0000000400007c02 */ /* 0x004fc80008000f00 */
[----:B------:R-:W-:-:S13]  /*c910*/  ISETP.NE.AND P0, PT, R0, 0x3, PT ;  /* 0x000000030000780c */ /* 0x000fda0003f05270 */
[----:B------:R-:W-:Y:S05]  /*c920*/  @!P0 BRA `(.L_x_3317) ;  /* 0x0000000000048947 */ /* 0x000fea0003800000 */
[----:B------:R-:W-:Y:S01]  /*c930*/  BPT.TRAP 0x1 ;  /* 0x000000040000795c */ /* 0x000fe20000300000 */
.L_x_3317:
[C---:B------:R-:W-:Y:S01]  /*c940*/  IMAD R5, R17.reuse, 0x8, R4 ;  /* 0x0000000811057824 */ /* 0x040fe200078e0204 */
[----:B------:R-:W-:Y:S01]  /*c950*/  SHF.L.U32 R0, R22, 0x1f, RZ ;  /* 0x0000001f16007819 */ /* 0x000fe200000006ff */
[----:B------:R-:W-:-:S03]  /*c960*/  VIADD R17, R17, 0x1 ;  /* 0x0000000111117836 */ /* 0x000fc60000000000 */
[----:B------:R-:W2:Y:S02]  /*c970*/  SYNCS.PHASECHK.TRANS64.TRYWAIT P1, [R5+URZ+0x28c40], R0 ;  /* 0x028c4000050075a7 */ /* 0x000ea4000802017f */
[----:B------:R-:W-:-:S04]  /*c980*/  ISETP.NE.AND P2, PT, R17, 0x2, PT ;  /* 0x000000021100780c */ /* 0x000fc80003f45270 */
[----:B------:R-:W-:Y:S01]  /*c990*/  SEL R3, RZ, 0x1, P2 ;  /* 0x00000001ff037807 */ /* 0x000fe20001000000 */
[----:B--2---:R-:W-:Y:S08]  /*c9a0*/  @!P1 BRA `(.L_x_3318) ;  /* 0x00000024002c9947 */ /* 0x004ff00003800000 */
.L_x_3390:
[----:B------:R-:W-:Y:S02]  /*c9b0*/  SEL R17, R17, RZ, P2 ;  /* 0x000000ff11117207 */ /* 0x000fe40001000000 */
[----:B0-----:R-:W-:Y:S01]  /*c9c0*/  LOP3.LUT R2, R22, R3, RZ, 0x3c, !PT ;  /* 0x0000000316027212 */ /* 0x001fe200078e3cff */
[----:B------:R-:W-:Y:S06]  /*c9d0*/  @!P0 BRA `(.L_x_3319) ;  /* 0x0000000000048947 */ /* 0x000fec0003800000 */
[----:B------:R-:W-:Y:S01]  /*c9e0*/  BPT.TRAP 0x1 ;  /* 0x000000040000795c */ /* 0x000fe20000300000 */
.L_x_3319:
[----:B------:R-:W-:Y:S01]  /*c9f0*/  IMAD R17, R17, 0x8, R4 ;  /* 0x0000000811117824 */ /* 0x000fe200078e0204 */
[----:B------:R-:W-:-:S04]  /*ca00*/  SHF.L.U32 R2, R2, 0x1f, RZ ;  /* 0x0000001f02027819 */ /* 0x000fc800000006ff */
[----:B------:R-:W0:Y:S02]  /*ca10*/  SYNCS.PHASECHK.TRANS64.TRYWAIT P1, [R17+URZ+0x28c40], R2 ;  /* 0x028c4002110075a7 */ /* 0x000e24000802017f */
[----:B0-----:R-:W-:Y:S05]  /*ca20*/  @!P1 BRA `(.L_x_3320) ;  /* 0x0000002400209947 */ /* 0x001fea0003800000 */
.L_x_3391:
[----:B------:R-:W-:Y:S05]  /*ca30*/  @!P0 BRA `(.L_x_3321) ;  /* 0x0000000000048947 */ /* 0x000fea0003800000 */
[----:B------:R-:W-:Y:S01]  /*ca40*/  BPT.TRAP 0x1 ;  /* 0x000000040000795c */ /* 0x000fe20000300000 */
.L_x_3321:
[----:B------:R-:W3:Y:S02]  /*ca50*/  SYNCS.PHASECHK.TRANS64.TRYWAIT P1, [R5+URZ+0x28c60], R0 ;  /* 0x028c6000050075a7 */ /* 0x000ee4000802017f */
[----:B---3--:R-:W-:Y:S05]  /*ca60*/  @!P1 BRA `(.L_x_3322) ;  /* 0x0000002400249947 */ /* 0x008fea0003800000 */
.L_x_3392:
[----:B------:R-:W-:Y:S05]  /*ca70*/  @!P0 BRA `(.L_x_3323) ;  /* 0x0000000000048947 */ /* 0x000fea0003800000 */
[----:B------:R-:W-:Y:S01]  /*ca80*/  BPT.TRAP 0x1 ;  /* 0x000000040000795c */ /* 0x000fe20000300000 */
.L_x_3323:
[----:B----4-:R4:W0:Y:S02]  /*ca90*/  SYNCS.PHASECHK.TRANS64.TRYWAIT P0, [R17+URZ+0x28c60], R2 ;  /* 0x028c6002110075a7 */ /* 0x010824000800017f */
[----:B0-----:R-:W-:Y:S05]  /*caa0*/  @!P0 NANOSLEEP.SYNCS 0x989680 ;  /* 0x009896800000895d */ /* 0x001fea0003900000 */
[----:B------:R-:W0:Y:S02]  /*cab0*/  @!P0 SYNCS.PHASECHK.TRANS64 P0, [R17+URZ+0x28c60], R2 ;  /* 0x028c6002110085a7 */ /* 0x000e24000800007f */
[----:B0-----:R-:W-:Y:S05]  /*cac0*/  @!P0 BRA `(.L_x_3323) ;  /* 0xfffffffc00f08947 */ /* 0x001fea000383ffff */
.L_x_3315:
[----:B------:R-:W-:Y:S05]  /*cad0*/  BSYNC B0 ;  /* 0x0000000000007941 */ /* 0x000fea0003800000 */
.L_x_3314:
[----:B------:R-:W-:Y:S05]  /*cae0*/  EXIT ;  /* 0x000000000000794d */ /* 0x000fea0003800000 */
.L_x_3235:
[----:B0-----:R-:W-:-:S04]  /*caf0*/  MOV R3, UR16 ;  /* 0x0000001000037c02 */ /* 0x001fc80008000f00 */
[----:B------:R0:W1:Y:S03]  /*cb00*/  SYNCS.PHASECHK.TRANS64.TRYWAIT P1, [R3+URZ+0x28c50], R0 ;  /* 0x028c5000030075a7 */ /* 0x000066000802017f */
[----:B-1----:R-:W-:Y:S05]  /*cb10*/  @!P1 NANOSLEEP.SYNCS 0x989680 ;  /* 0x009896800000995d */ /* 0x002fea0003900000 */
[----:B------:R-:W1:Y:S02]  /*cb20*/  @!P1 SYNCS.PHASECHK.TRANS64 P1, [R3+URZ+0x28c50], R0 ;  /* 0x028c5000030095a7 */ /* 0x000e64000802007f */
[----:B-1----:R-:W-:Y:S05]  /*cb30*/  @!P1 BRA `(.L_x_3235) ;  /* 0xfffffffc00ec9947 */ /* 0x002fea000383ffff */
[----:B------:R-:W-:Y:S05]  /*cb40*/  BRA `(.L_x_3324) ;  /* 0xffffff4400b07947 */ /* 0x000fea000383ffff */
.L_x_3241:
[----:B-1----:R-:W-:-:S04]  /*cb50*/  IMAD.U32 R4, RZ, RZ, UR6 ;  /* 0x00000006ff047e24 */ /* 0x002fc8000f8e00ff */
[----:B------:R1:W2:Y:S03]  /*cb60*/  SYNCS.PHASECHK.TRANS64.TRYWAIT P1, [R4+URZ+0x28c50], R3 ;  /* 0x028c5003040075a7 */ /* 0x0002a6000802017f */
[----:B--2---:R-:W-:Y:S05]  /*cb70*/  @!P1 NANOSLEEP.SYNCS 0x989680 ;  /* 0x009896800000995d */ /* 0x004fea0003900000 */
[----:B------:R-:W2:Y:S02]  /*cb80*/  @!P1 SYNCS.PHASECHK.TRANS64 P1, [R4+URZ+0x28c50], R3 ;  /* 0x028c5003040095a7 */ /* 0x000ea4000802007f */
[----:B--2---:R-:W-:Y:S05]  /*cb90*/  @!P1 BRA `(.L_x_3241) ;  /* 0xfffffffc00ec9947 */ /* 0x004fea000383ffff */
[----:B------:R-:W-:Y:S05]  /*cba0*/  BRA `(.L_x_3240) ;  /* 0xffffff5000b07947 */ /* 0x000fea000383ffff */
.L_x_3246:
[----:B0-----:R-:W-:-:S04]  /*cbb0*/  IMAD.U32 R3, RZ, RZ, UR42 ;  /* 0x0000002aff037e24 */ /* 0x001fc8000f8e00ff */
[----:B------:R0:W1:Y:S03]  /*cbc0*/  SYNCS.PHASECHK.TRANS64.TRYWAIT P1, [R3+URZ+0x28c00], R0 ;  /* 0x028c0000030075a7 */ /* 0x000066000802017f */
[----:B-1----:R-:W-:Y:S05]  /*cbd0*/  @!P1 NANOSLEEP.SYNCS 0x989680 ;  /* 0x009896800000995d */ /* 0x002fea0003900000 */
[----:B------:R-:W1:Y:S02]  /*cbe0*/  @!P1 SYNCS.PHASECHK.TRANS64 P1, [R3+URZ+0x28c00], R0 ;  /* 0x028c0000030095a7 */ /* 0x000e64000802007f */
[----:B-1----:R-:W-:Y:S05]  /*cbf0*/  @!P1 BRA `(.L_x_3246) ;  /* 0xfffffffc00ec9947 */ /* 0x002fea000383ffff */
[----:B------:R-:W-:Y:S05]  /*cc00*/  BRA `(.L_x_3325) ;  /* 0xffffff6000047947 */ /* 0x000fea000383ffff */
.L_x_3250:
[----:B--2---:R2:W3:Y:S02]  /*cc10*/  SYNCS.PHASECHK.TRANS64.TRYWAIT P1, [R7+URZ+0x28c30], R8 ;  /* 0x028c3008070075a7 */ /* 0x0044e4000802017f */
[----:B---3--:R-:W-:Y:S05]  /*cc20*/  @!P1 NANOSLEEP.SYNCS 0x989680 ;  /* 0x009896800000995d */ /* 0x008fea0003900000 */
[----:B------:R-:W3:Y:S02]  /*cc30*/  @!P1 SYNCS.PHASECHK.TRANS64 P1, [R7+URZ+0x28c30], R8 ;  /* 0x028c3008070095a7 */ /* 0x000ee4000802007f */
[----:B---3--:R-:W-:Y:S05]  /*cc40*/  @!P1 BRA `(.L_x_3250) ;  /* 0xfffffffc00f09947 */ /* 0x008fea000383ffff */
[----:B------:R-:W-:Y:S05]  /*cc50*/  BRA `(.L_x_3249) ;  /* 0xffffff6000207947 */ /* 0x000fea000383ffff */
.L_x_3255:
[----:B----4-:R4:W0:Y:S02]  /*cc60*/  SYNCS.PHASECHK.TRANS64.TRYWAIT P1, [R7+URZ+0x28c50], R8 ;  /* 0x028c5008070075a7 */ /* 0x010824000802017f */
[----:B0-----:R-:W-:Y:S05]  /*cc70*/  @!P1 NANOSLEEP.SYNCS 0x989680 ;  /* 0x009896800000995d */ /* 0x001fea0003900000 */
[----:B------:R-:W0:Y:S02]  /*cc80*/  @!P1 SYNCS.PHASECHK.TRANS64 P1, [R7+URZ+0x28c50], R8 ;  /* 0x028c5008070095a7 */ /* 0x000e24000802007f */
[----:B0-----:R-:W-:Y:S05]  /*cc90*/  @!P1 BRA `(.L_x_3255) ;  /* 0xfffffffc00f09947 */ /* 0x001fea000383ffff */
[----:B------:R-:W-:Y:S05]  /*cca0*/  BRA `(.L_x_3254) ;  /* 0xffffff7400387947 */ /* 0x000fea000383ffff */
.L_x_3261:
[----:B--2---:R-:W-:-:S04]  /*ccb0*/  IMAD.U32 R4, RZ, RZ, UR21 ;  /* 0x00000015ff047e24 */ /* 0x004fc8000f8e00ff */
[----:B------:R2:W3:Y:S03]  /*ccc0*/  SYNCS.PHASECHK.TRANS64.TRYWAIT P2, [R4+URZ+0x28c30], R7 ;  /* 0x028c3007040075a7 */ /* 0x0004e6000804017f */
[----:B---3--:R-:W-:Y:S05]  /*ccd0*/  @!P2 NANOSLEEP.SYNCS 0x989680 ;  /* 0x009896800000a95d */ /* 0x008fea0003900000 */
[----:B------:R-:W3:Y:S02]  /*cce0*/  @!P2 SYNCS.PHASECHK.TRANS64 P2, [R4+URZ+0x28c30], R7 ;  /* 0x028c30070400a5a7 */ /* 0x000ee4000804007f */
[----:B---3--:R-:W-:Y:S05]  /*ccf0*/  @!P2 BRA `(.L_x_3261) ;  /* 0xfffffffc00eca947 */ /* 0x008fea000383ffff */
[----:B------:R-:W-:Y:S05]  /*cd00*/  BRA `(.L_x_3260) ;  /* 0xffffff7800287947 */ /* 0x000fea000383ffff */
.L_x_3266:
[----:B---3--:R-:W-:-:S04]  /*cd10*/  MOV R8, UR21 ;  /* 0x0000001500087c02 */ /* 0x008fc80008000f00 */
[----:B------:R3:W4:Y:S03]  /*cd20*/  SYNCS.PHASECHK.TRANS64.TRYWAIT P2, [R8+URZ+0x28c50], R7 ;  /* 0x028c5007080075a7 */ /* 0x000726000804017f */
[----:B----4-:R-:W-:Y:S05]  /*cd30*/  @!P2 NANOSLEEP.SYNCS 0x989680 ;  /* 0x009896800000a95d */ /* 0x010fea0003900000 */
[----:B------:R-:W4:Y:S02]  /*cd40*/  @!P2 SYNCS.PHASECHK.TRANS64 P2, [R8+URZ+0x28c50], R7 ;  /* 0x028c50070800a5a7 */ /* 0x000f24000804007f */
[----:B----4-:R-:W-:Y:S05]  /*cd50*/  @!P2 BRA `(.L_x_3266) ;  /* 0xfffffffc00eca947 */ /* 0x010fea000383ffff */
[----:B------:R-:W-:Y:S05]  /*cd60*/  BRA `(.L_x_3265) ;  /* 0xffffff90005c7947 */ /* 0x000fea000383ffff */
.L_x_3279:
[----:B------:R-:W0:Y:S01]  /*cd70*/  S2R R19, SR_TID.X ;  /* 0x0000000000137919 */ /* 0x000e220000002100 */
[----:B------:R-:W-:Y:S01]  /*cd80*/  BSSY B0, `(.L_x_3326) ;  /* 0x000000a000007945 */ /* 0x000fe20003800000 */
[----:B------:R-:W-:Y:S01]  /*cd90*/  IMAD.MOV.U32 R12, RZ, RZ, RZ ;  /* 0x000000ffff0c7224 */ /* 0x000fe200078e00ff */
[----:B------:R-:W-:Y:S01]  /*cda0*/  MOV R15, 0xffffffff ;  /* 0xffffffff000f7802 */ /* 0x000fe20000000f00 */
[----:B------:R-:W-:Y:S01]  /*cdb0*/  IMAD.MOV.U32 R11, RZ, RZ, 0x1f ;  /* 0x0000001fff0b7424 */ /* 0x000fe200078e00ff */
[----:B0-----:R-:W-:-:S04]  /*cdc0*/  SHF.R.U32.HI R19, RZ, 0x5, R19 ;  /* 0x00000005ff137819 */ /* 0x001fc80000011613 */
[----:B------:R-:W-:-:S05]  /*cdd0*/  LOP3.LUT R19, R19, 0x3, RZ, 0xc0, !PT ;  /* 0x0000000313137812 */ /* 0x000fca00078ec0ff */
[----:B------:R-:W-:-:S07]  /*cde0*/  IMAD.MOV.U32 R13, RZ, RZ, R19 ;  /* 0x000000ffff0d7224 */ /* 0x000fce00078e0013 */
[----:B-1---5:R-:W-:Y:S05]  /*cdf0*/  WARPSYNC.COLLECTIVE R15, `(.L_x_3327) ;  /* 0x000000000f087348 */ /* 0x022fea0003c00000 */
[----:B------:R0:W2:Y:S02]  /*ce00*/  SHFL.IDX P6, R14, R13, R12, R11 ;  /* 0x0000000c0d0e7389 */ /* 0x0000a400000c000b */
[----:B012--5:R-:W-:Y:S01]  /*ce10*/  ENDCOLLECTIVE ;  /* 0x000000000000791b */ /* 0x027fe20003800000 */
.L_x_3327:
[----:B------:R-:W-:Y:S05]  /*ce20*/  BSYNC B0 ;  /* 0x0000000000007941 */ /* 0x000fea0003800000 */
.L_x_3326:
[----:B------:R-:W-:Y:S05]  /*ce30*/  BRA `(.L_x_3328) ;  /* 0xffffffd000207947 */ /* 0x000fea000383ffff */
.L_x_3282:
[----:B0-----:R0:W1:Y:S02]  /*ce40*/  SYNCS.PHASECHK.TRANS64.TRYWAIT P0, [R19+URZ+0x28c40], R0 ;  /* 0x028c4000130075a7 */ /* 0x001064000800017f */
[----:B-1----:R-:W-:Y:S05]  /*ce50*/  @!P0 NANOSLEEP.SYNCS 0x989680 ;  /* 0x009896800000895d */ /* 0x002fea0003900000 */
[----:B------:R-:W1:Y:S02]  /*ce60*/  @!P0 SYNCS.PHASECHK.TRANS64 P0, [R19+URZ+0x28c40], R0 ;  /* 0x028c4000130085a7 */ /* 0x000e64000800007f */
[----:B-1----:R-:W-:Y:S05]  /*ce70*/  @!P0 BRA `(.L_x_3282) ;  /* 0xfffffffc00f08947 */ /* 0x002fea000383ffff */
[----:B------:R-:W-:Y:S05]  /*ce80*/  BRA `(.L_x_3329) ;  /* 0xffffffd000a47947 */ /* 0x000fea000383ffff */
.L_x_3283:
        /* <DEDUP_REMOVED lines=8> */
.L_x_3331:
[----:B------:R-:W-:Y:S05]  /*cf10*/  BSYNC B0 ;  /* 0x0000000000007941 */ /* 0x000fea0003800000 */
.L_x_3330:
[----:B------:R-:W-:Y:S01]  /*cf20*/  IMAD.MOV.U32 R13, RZ, RZ, R0 ;  /* 0x000000ffff0d7224 */ /* 0x000fe200078e0000 */
[----:B------:R-:W-:Y:S01]  /*cf30*/  MOV R11, 0x181f ;  /* 0x0000181f000b7802 */ /* 0x000fe20000000f00 */
[----:B------:R-:W-:Y:S01]  /*cf40*/  IMAD.MOV.U32 R12, RZ, RZ, RZ ;  /* 0x000000ffff0c7224 */ /* 0x000fe200078e00ff */
[----:B------:R-:W-:Y:S01]  /*cf50*/  ISETP.GE.AND P2, PT, R35, 0x1, PT ;  /* 0x000000012300780c */ /* 0x000fe20003f46270 */
[----:B------:R-:W-:Y:S02]  /*cf60*/  IMAD.MOV.U32 R15, RZ, RZ, -0x1 ;  /* 0xffffffffff0f7424 */ /* 0x000fe400078e00ff */
[----:B------:R-:W-:-:S10]  /*cf70*/  IMAD.MOV.U32 R2, RZ, RZ, R14 ;  /* 0x000000ffff027224 */ /* 0x000fd400078e000e */
[----:B------:R-:W-:Y:S05]  /*cf80*/  WARPSYNC.COLLECTIVE R15, `(.L_x_3332) ;  /* 0x000000000f087348 */ /* 0x000fea0003c00000 */
[----:B------:R0:W1:Y:S02]  /*cf90*/  SHFL.IDX P6, R14, R13, R12, R11 ;  /* 0x0000000c0d0e7389 */ /* 0x00006400000c000b */
[----:B01----:R-:W-:Y:S01]  /*cfa0*/  ENDCOLLECTIVE ;  /* 0x000000000000791b */ /* 0x003fe20003800000 */
.L_x_3332:
[----:B------:R-:W-:Y:S01]  /*cfb0*/  @P2 LEA R7, R4, UR39, 0x1 ;  /* 0x0000002704072c11 */ /* 0x000fe2000f8e08ff */
[----:B------:R-:W-:Y:S01]  /*cfc0*/  IMAD.MOV.U32 R13, RZ, RZ, R5 ;  /* 0x000000ffff0d7224 */ /* 0x000fe200078e0005 */
[----:B------:R-:W-:Y:S02]  /*cfd0*/  MOV R12, 0x1 ;  /* 0x00000001000c7802 */ /* 0x000fe40000000f00 */
[----:B------:R-:W-:-:S13]  /*cfe0*/  @P2 LEA R3, P0, R20, R14, 0x1 ;  /* 0x0000000e14032211 */ /* 0x000fda00078008ff */
[----:B------:R-:W-:Y:S05]  /*cff0*/  WARPSYNC.COLLECTIVE R15, `(.L_x_3333) ;  /* 0x000000000f087348 */ /* 0x000fea0003c00000 */
[----:B------:R0:W1:Y:S02]  /*d000*/  SHFL.IDX P6, R14, R13, R12, R11 ;  /* 0x0000000c0d0e7389 */ /* 0x00006400000c000b */
[----:B01----:R-:W-:Y:S01]  /*d010*/  ENDCOLLECTIVE ;  /* 0x000000000000791b */ /* 0x003fe20003800000 */
.L_x_3333:
[----:B------:R-:W-:-:S05]  /*d020*/  @P2 IMAD.X R2, RZ, RZ, R2, P0 ;  /* 0x000000ffff022224 */ /* 0x000fca00000e0602 */
[----:B------:R-:W-:-:S04]  /*d030*/  @P2 LOP3.LUT R3, R3, R2, RZ, 0x3c, !PT ;  /* 0x0000000203032212 */ /* 0x000fc800078e3cff */
[----:B------:R-:W-:Y:S01]  /*d040*/  @P2 LOP3.LUT R2, R3, R2, RZ, 0x3c, !PT ;  /* 0x0000000203022212 */ /* 0x000fe200078e3cff */
[----:B------:R-:W-:-:S03]  /*d050*/  IMAD.MOV.U32 R13, RZ, RZ, R0 ;  /* 0x000000ffff0d7224 */ /* 0x000fc600078e0000 */
[----:B------:R-:W-:-:S05]  /*d060*/  @P2 LOP3.LUT R3, R3, R2, RZ, 0x3c, !PT ;  /* 0x0000000203032212 */ /* 0x000fca00078e3cff */
[----:B------:R-:W-:Y:S01]  /*d070*/  @!PT LDS RZ, [RZ] ;  /* 0x00000000fffff984 */ /* 0x000fe20000000800 */
[----:B------:R-:W-:Y:S01]  /*d080*/  @!PT LDS RZ, [RZ] ;  /* 0x00000000fffff984 */ /* 0x000fe20000000800 */
[----:B------:R-:W-:Y:S01]  /*d090*/  @!PT LDS RZ, [RZ] ;  /* 0x00000000fffff984 */ /* 0x000fe20000000800 */
[----:B------:R0:W-:Y:S01]  /*d0a0*/  @P2 LDGSTS.E.BYPASS.LTC128B.128 [R7+0x22400], desc[UR50][R2.64], !P1 ;  /* 0x2240000002072fae */ /* 0x0001e2000c901d72 */
[----:B------:R-:W-:Y:S01]  /*d0b0*/  ISETP.GE.AND P2, PT, R35, 0x11, PT ;  /* 0x000000112300780c */ /* 0x000fe20003f46270 */
[----:B------:R-:W-:-:S12]  /*d0c0*/  IMAD.MOV.U32 R8, RZ, RZ, R14 ;  /* 0x000000ffff087224 */ /* 0x000fd800078e000e */
[----:B0-----:R-:W-:Y:S05]  /*d0d0*/  WARPSYNC.COLLECTIVE R15, `(.L_x_3334) ;  /* 0x000000000f087348 */ /* 0x001fea0003c00000 */
[----:B------:R1:W2:Y:S02]  /*d0e0*/  SHFL.IDX P6, R14, R13, R12, R11 ;  /* 0x0000000c0d0e7389 */ /* 0x0002a400000c000b */
[----:B012---:R-:W-:Y:S01]  /*d0f0*/  ENDCOLLECTIVE ;  /* 0x000000000000791b */ /* 0x007fe20003800000 */
.L_x_3334:
[----:B------:R-:W-:Y:S01]  /*d100*/  @P2 LEA R9, R4, UR39, 0x1 ;  /* 0x0000002704092c11 */ /* 0x000fe2000f8e08ff */
[----:B------:R-:W-:Y:S02]  /*d110*/  IMAD.MOV.U32 R13, RZ, RZ, R5 ;  /* 0x000000ffff0d7224 */ /* 0x000fe400078e0005 */
[----:B------:R-:W-:Y:S01]  /*d120*/  IMAD.MOV.U32 R12, RZ, RZ, 0x2 ;  /* 0x00000002ff0c7424 */ /* 0x000fe200078e00ff */
[----:B------:R-:W-:-:S13]  /*d130*/  @P2 LEA R6, P0, R20, R14, 0x1 ;  /* 0x0000000e14062211 */ /* 0x000fda00078008ff */
[----:B------:R-:W-:Y:S05]  /*d140*/  WARPSYNC.COLLECTIVE R15, `(.L_x_3335) ;  /* 0x000000000f087348 */ /* 0x000fea0003c00000 */
[----:B------:R0:W1:Y:S02]  /*d150*/  SHFL.IDX P6, R14, R13, R12, R11 ;  /* 0x0000000c0d0e7389 */ /* 0x00006400000c000b */
[----:B01----:R-:W-:Y:S01]  /*d160*/  ENDCOLLECTIVE ;  /* 0x000000000000791b */ /* 0x003fe20003800000 */
.L_x_3335:
[----:B------:R-:W-:Y:S01]  /*d170*/  @P2 MOV R2, R6 ;  /* 0x0000000600022202 */ /* 0x000fe20000000f00 */
[----:B------:R-:W-:-:S04]  /*d180*/  @P2 IMAD.X R8, RZ, RZ, R8, P0 ;  /* 0x000000ffff082224 */ /* 0x000fc800000e0608 */
[----:B------:R-:W-:-:S05]  /*d190*/  @P2 IMAD.MOV.U32 R3, RZ, RZ, R8 ;  /* 0x000000ffff032224 */ /* 0x000fca00078e0008 */
[----:B------:R-:W-:Y:S01]  /*d1a0*/  @!PT LDS RZ, [RZ] ;  /* 0x00000000fffff984 */ /* 0x000fe20000000800 */
[----:B------:R-:W-:Y:S01]  /*d1b0*/  @!PT LDS RZ, [RZ] ;  /* 0x00000000fffff984 */ /* 0x000fe20000000800 */
[----:B------:R-:W-:Y:S01]  /*d1c0*/  @!PT LDS RZ, [RZ] ;  /* 0x00000000fffff984 */ /* 0x000fe20000000800 */
[----:B------:R0:W-:Y:S01]  /*d1d0*/  @P2 LDGSTS.E.BYPASS.LTC128B.128 [R9+0x22c00], desc[UR50][R2.64], !P1 ;  /* 0x22c0000002092fae */ /* 0x0001e2000c901d72 */
[----:B------:R-:W-:Y:S01]  /*d1e0*/  ISETP.GE.AND P2, PT, R35, 0x21, PT ;  /* 0x000000212300780c */ /* 0x000fe20003f46270 */
[----:B------:R-:W-:Y:S01]  /*d1f0*/  IMAD.MOV.U32 R13, RZ, RZ, R0 ;  /* 0x000000ffff0d7224 */ /* 0x000fe200078e0000 */
[----:B0-----:R-:W-:-:S11]  /*d200*/  MOV R2, R14 ;  /* 0x0000000e00027202 */ /* 0x001fd60000000f00 */
[----:B------:R-:W-:Y:S05]  /*d210*/  WARPSYNC.COLLECTIVE R15, `(.L_x_3336) ;  /* 0x000000000f087348 */ /* 0x000fea0003c00000 */
[----:B------:R0:W1:Y:S02]  /*d220*/  SHFL.IDX P6, R14, R13, R12, R11 ;  /* 0x0000000c0d0e7389 */ /* 0x00006400000c000b */
[----:B01----:R-:W-:Y:S01]  /*d230*/  ENDCOLLECTIVE ;  /* 0x000000000000791b */ /* 0x003fe20003800000 */
.L_x_3336:
[----:B------:R-:W-:Y:S01]  /*d240*/  @P2 LEA R6, R4, UR39, 0x1 ;  /* 0x0000002704062c11 */ /* 0x000fe2000f8e08ff */
[----:B------:R-:W-:Y:S02]  /*d250*/  IMAD.MOV.U32 R13, RZ, RZ, R5 ;  /* 0x000000ffff0d7224 */ /* 0x000fe400078e0005 */
[----:B------:R-:W-:Y:S01]  /*d260*/  IMAD.MOV.U32 R12, RZ, RZ, 0x3 ;  /* 0x00000003ff0c7424 */ /* 0x000fe200078e00ff */
[----:B------:R-:W-:-:S13]  /*d270*/  @P2 LEA R7, P0, R20, R14, 0x1 ;  /* 0x0000000e14072211 */ /* 0x000fda00078008ff */
[----:B------:R-:W-:Y:S05]  /*d280*/  WARPSYNC.COLLECTIVE R15, `(.L_x_3337) ;  /* 0x000000000f087348 */ /* 0x000fea0003c00000 */
[----:B------:R0:W1:Y:S02]  /*d290*/  SHFL.IDX P6, R14, R13, R12, R11 ;  /* 0x0000000c0d0e7389 */ /* 0x00006400000c000b */
[----:B01----:R-:W-:Y:S01]  /*d2a0*/  ENDCOLLECTIVE ;  /* 0x000000000000791b */ /* 0x003fe20003800000 */
.L_x_3337:
[----:B------:R-:W-:Y:S02]  /*d2b0*/  @P2 IMAD.X R10, RZ, RZ, R2, P0 ;  /* 0x000000ffff0a2224 */ /* 0x000fe400000e0602 */
[----:B------:R-:W-:-:S03]  /*d2c0*/  @P2 IMAD.MOV.U32 R2, RZ, RZ, R7 ;  /* 0x000000ffff022224 */ /* 0x000fc600078e0007 */
[----:B------:R-:W-:-:S05]  /*d2d0*/  @P2 MOV R3, R10 ;  /* 0x0000000a00032202 */ /* 0x000fca0000000f00 */
[----:B------:R-:W-:Y:S01]  /*d2e0*/  @!PT LDS RZ, [RZ] ;  /* 0x00000000fffff984 */ /* 0x000fe20000000800 */
[----:B------:R-:W-:Y:S01]  /*d2f0*/  @!PT LDS RZ, [RZ] ;  /* 0x00000000fffff984 */ /* 0x000fe20000000800 */
[----:B------:R-:W-:Y:S01]  /*d300*/  @!PT LDS RZ, [RZ] ;  /* 0x00000000fffff984 */ /* 0x000fe20000000800 */
[----:B------:R0:W-:Y:S01]  /*d310*/  @P2 LDGSTS.E.BYPASS.LTC128B.128 [R6+0x23400], desc[UR50][R2.64], !P1 ;  /* 0x2340000002062fae */ /* 0x0001e2000c901d72 */
[----:B------:R-:W-:Y:S01]  /*d320*/  MOV R13, R0 ;  /* 0x00000000000d7202 */ /* 0x000fe20000000f00 */
[----:B------:R-:W-:-:S07]  /*d330*/  IMAD.MOV.U32 R5, RZ, RZ, R14 ;  /* 0x000000ffff057224 */ /* 0x000fce00078e000e */
[----:B0-----:R-:W-:Y:S05]  /*d340*/  WARPSYNC.COLLECTIVE R15, `(.L_x_3338) ;  /* 0x000000000f087348 */ /* 0x001fea0003c00000 */
[----:B------:R1:W2:Y:S02]  /*d350*/  SHFL.IDX P6, R14, R13, R12, R11 ;  /* 0x0000000c0d0e7389 */ /* 0x0002a400000c000b */
[----:B012---:R-:W-:Y:S01]  /*d360*/  ENDCOLLECTIVE ;  /* 0x000000000000791b */ /* 0x007fe20003800000 */
.L_x_3338:
[----:B------:R-:W-:Y:S05]  /*d370*/  BRA `(.L_x_3339) ;  /* 0xffffffd000587947 */ /* 0x000fea000383ffff */
.L_x_3287:
[----:B------:R-:W-:Y:S01]  /*d380*/  IMAD.MOV.U32 R13, RZ, RZ, R5 ;  /* 0x000000ffff0d7224 */ /* 0x000fe200078e0005 */
[----:B------:R-:W-:Y:S01]  /*d390*/  MOV R15, 0xffffffff ;  /* 0xffffffff000f7802 */ /* 0x000fe20000000f00 */
[----:B------:R-:W-:Y:S02]  /*d3a0*/  IMAD.MOV.U32 R12, RZ, RZ, RZ ;  /* 0x000000ffff0c7224 */ /* 0x000fe400078e00ff */
[----:B------:R-:W-:Y:S02]  /*d3b0*/  IMAD.MOV.U32 R11, RZ, RZ, 0x181f ;  /* 0x0000181fff0b7424 */ /* 0x000fe400078e00ff */
[----:B------:R-:W-:-:S07]  /*d3c0*/  IMAD R0, R0, 0x40, R37 ;  /* 0x0000004000007824 */ /* 0x000fce00078e0225 */
[----:B-1----:R-:W-:Y:S05]  /*d3d0*/  WARPSYNC.COLLECTIVE R15, `(.L_x_3340) ;  /* 0x000000000f087348 */ /* 0x002fea0003c00000 */
[----:B------:R0:W2:Y:S02]  /*d3e0*/  SHFL.IDX P6, R14, R13, R12, R11 ;  /* 0x0000000c0d0e7389 */ /* 0x0000a400000c000b */
[----:B012---:R-:W-:Y:S01]  /*d3f0*/  ENDCOLLECTIVE ;  /* 0x000000000000791b */ /* 0x007fe20003800000 */
.L_x_3340:
[C---:B------:R-:W-:Y:S01]  /*d400*/  VIADD R6, R0.reuse, 0x10 ;  /* 0x0000001000067836 */ /* 0x040fe20000000000 */
[----:B------:R-:W-:Y:S01]  /*d410*/  ISETP.GE.AND P0, PT, R0, UR37, PT ;  /* 0x0000002500007c0c */ /* 0x000fe2000bf06270 */
[----:B------:R-:W-:Y:S02]  /*d420*/  IMAD.MOV.U32 R13, RZ, RZ, R4 ;  /* 0x000000ffff0d7224 */ /* 0x000fe400078e0004 */
[----:B------:R-:W-:-:S10]  /*d430*/  IMAD.MOV.U32 R2, RZ, RZ, R14 ;  /* 0x000000ffff027224 */ /* 0x000fd400078e000e */
[----:B------:R-:W-:Y:S05]  /*d440*/  WARPSYNC.COLLECTIVE R15, `(.L_x_3341) ;  /* 0x000000000f087348 */ /* 0x000fea0003c00000 */
[----:B------:R0:W1:Y:S02]  /*d450*/  SHFL.IDX P6, R14, R13, R12, R11 ;  /* 0x0000000c0d0e7389 */ /* 0x00006400000c000b */
[----:B01----:R-:W-:Y:S01]  /*d460*/  ENDCOLLECTIVE ;  /* 0x000000000000791b */ /* 0x003fe20003800000 */
.L_x_3341:
        /* <DEDUP_REMOVED lines=8> */
.L_x_3342:
[----:B------:R-:W-:Y:S01]  /*d4f0*/  @!PT LDS RZ, [RZ] ;  /* 0x00000000fffff984 */ /* 0x000fe20000000800 */
[----:B------:R-:W-:Y:S01]  /*d500*/  @!PT LDS RZ, [RZ] ;  /* 0x00000000fffff984 */ /* 0x000fe20000000800 */
[----:B------:R-:W-:Y:S01]  /*d510*/  @!PT LDS RZ, [RZ] ;  /* 0x00000000fffff984 */ /* 0x000fe20000000800 */
[----:B------:R0:W-:Y:S01]  /*d520*/  @!P0 LDGSTS.E.BYPASS.LTC128B.128 [R8+0x20400], desc[UR50][R2.64], !P5 ;  /* 0x2040000002088fae */ /* 0x0001e2000e901d72 */
[----:B------:R-:W-:Y:S01]  /*d530*/  ISETP.GE.AND P0, PT, R6, UR37, PT ;  /* 0x0000002506007c0c */ /* 0x000fe2000bf06270 */
[----:B------:R-:W-:Y:S02]  /*d540*/  IMAD.MOV.U32 R13, RZ, RZ, R4 ;  /* 0x000000ffff0d7224 */ /* 0x000fe400078e0004 */
[----:B------:R-:W-:-:S10]  /*d550*/  IMAD.MOV.U32 R6, RZ, RZ, R14 ;  /* 0x000000ffff067224 */ /* 0x000fd400078e000e */
[----:B0-----:R-:W-:Y:S05]  /*d560*/  WARPSYNC.COLLECTIVE R15, `(.L_x_3343) ;  /* 0x000000000f087348 */ /* 0x001fea0003c00000 */
[----:B------:R1:W2:Y:S02]  /*d570*/  SHFL.IDX P6, R14, R13, R12, R11 ;  /* 0x0000000c0d0e7389 */ /* 0x0002a400000c000b */
[----:B012---:R-:W-:Y:S01]  /*d580*/  ENDCOLLECTIVE ;  /* 0x000000000000791b */ /* 0x007fe20003800000 */
.L_x_3343:
[----:B------:R-:W-:Y:S02]  /*d590*/  IMAD.MOV.U32 R13, RZ, RZ, R5 ;  /* 0x000000ffff0d7224 */ /* 0x000fe400078e0005 */
[----:B------:R-:W-:Y:S01]  /*d5a0*/  IMAD.MOV.U32 R12, RZ, RZ, 0x2 ;  /* 0x00000002ff0c7424 */ /* 0x000fe200078e00ff */
[----:B------:R-:W-:-:S13]  /*d5b0*/  @!P0 LEA R2, P1, R9, R14, 0x1 ;  /* 0x0000000e09028211 */ /* 0x000fda00078208ff */
[----:B------:R-:W-:Y:S05]  /*d5c0*/  WARPSYNC.COLLECTIVE R15, `(.L_x_3344) ;  /* 0x000000000f087348 */ /* 0x000fea0003c00000 */
[----:B------:R0:W1:Y:S02]  /*d5d0*/  SHFL.IDX P6, R14, R13, R12, R11 ;  /* 0x0000000c0d0e7389 */ /* 0x00006400000c000b */
[----:B01----:R-:W-:Y:S01]  /*d5e0*/  ENDCOLLECTIVE ;  /* 0x000000000000791b */ /* 0x003fe20003800000 */
.L_x_3344:
[----:B------:R-:W-:Y:S01]  /*d5f0*/  @!P0 IMAD.X R3, RZ, RZ, R6, P1 ;  /* 0x000000ffff038224 */ /* 0x000fe200008e0606 */
[----:B------:R-:W-:-:S04]  /*d600*/  IADD3 R6, R0, 0x20, RZ ;  /* 0x0000002000067810 */ /* 0x000fc80007ffe0ff */
[----:B------:R-:W-:Y:S01]  /*d610*/  @!PT LDS RZ, [RZ] ;  /* 0x00000000fffff984 */ /* 0x000fe20000000800 */
[----:B------:R-:W-:Y:S01]  /*d620*/  @!PT LDS RZ, [RZ] ;  /* 0x00000000fffff984 */ /* 0x000fe20000000800 */
[----:B------:R-:W-:Y:S01]  /*d630*/  @!PT LDS RZ, [RZ] ;  /* 0x00000000fffff984 */ /* 0x000fe20000000800 */
[----:B------:R0:W-:Y:S01]  /*d640*/  @!P0 LDGSTS.E.BYPASS.LTC128B.128 [R8+0x20c00], desc[UR50][R2.64], !P5 ;  /* 0x20c0000002088fae */ /* 0x0001e2000e901d72 */
[----:B------:R-:W-:Y:S02]  /*d650*/  ISETP.GE.AND P0, PT, R6, UR37, PT ;  /* 0x0000002506007c0c */ /* 0x000fe4000bf06270 */
[----:B------:R-:W-:Y:S01]  /*d660*/  MOV R13, R4 ;  /* 0x00000004000d7202 */ /* 0x000fe20000000f00 */
[----:B------:R-:W-:-:S10]  /*d670*/  IMAD.MOV.U32 R6, RZ, RZ, R14 ;  /* 0x000000ffff067224 */ /* 0x000fd400078e000e */
[----:B0-----:R-:W-:Y:S05]  /*d680*/  WARPSYNC.COLLECTIVE R15, `(.L_x_3345) ;  /* 0x000000000f087348 */ /* 0x001fea0003c00000 */
[----:B------:R1:W2:Y:S02]  /*d690*/  SHFL.IDX P6, R14, R13, R12, R11 ;  /* 0x0000000c0d0e7389 */ /* 0x0002a400000c000b */
[----:B012---:R-:W-:Y:S01]  /*d6a0*/  ENDCOLLECTIVE ;  /* 0x000000000000791b */ /* 0x007fe20003800000 */
.L_x_3345:
[----:B------:R-:W-:Y:S02]  /*d6b0*/  IMAD.MOV.U32 R13, RZ, RZ, R5 ;  /* 0x000000ffff0d7224 */ /* 0x000fe400078e0005 */
[----:B------:R-:W-:Y:S01]  /*d6c0*/  IMAD.MOV.U32 R12, RZ, RZ, 0x3 ;  /* 0x00000003ff0c7424 */ /* 0x000fe200078e00ff */
[----:B------:R-:W-:-:S13]  /*d6d0*/  @!P0 LEA R2, P1, R9, R14, 0x1 ;  /* 0x0000000e09028211 */ /* 0x000fda00078208ff */
[----:B------:R-:W-:Y:S05]  /*d6e0*/  WARPSYNC.COLLECTIVE R15, `(.L_x_3346) ;  /* 0x000000000f087348 */ /* 0x000fea0003c00000 */
[----:B------:R0:W1:Y:S02]  /*d6f0*/  SHFL.IDX P6, R14, R13, R12, R11 ;  /* 0x0000000c0d0e7389 */ /* 0x00006400000c000b */
[----:B01----:R-:W-:Y:S01]  /*d700*/  ENDCOLLECTIVE ;  /* 0x000000000000791b */ /* 0x003fe20003800000 */
.L_x_3346:
[----:B------:R-:W-:-:S05]  /*d710*/  @!P0 IMAD.X R3, RZ, RZ, R6, P1 ;  /* 0x000000ffff038224 */ /* 0x000fca00008e0606 */
[----:B------:R-:W-:Y:S01]  /*d720*/  @!PT LDS RZ, [RZ] ;  /* 0x00000000fffff984 */ /* 0x000fe20000000800 */
[----:B------:R-:W-:Y:S01]  /*d730*/  @!PT LDS RZ, [RZ] ;  /* 0x00000000fffff984 */ /* 0x000fe20000000800 */
[----:B------:R-:W-:Y:S01]  /*d740*/  @!PT LDS RZ, [RZ] ;  /* 0x00000000fffff984 */ /* 0x000fe20000000800 */
[----:B------:R0:W-:Y:S01]  /*d750*/  @!P0 LDGSTS.E.BYPASS.LTC128B.128 [R8+0x21400], desc[UR50][R2.64], !P5 ;  /* 0x2140000002088fae */ /* 0x0001e2000e901d72 */
[----:B------:R-:W-:Y:S01]  /*d760*/  IMAD.MOV.U32 R13, RZ, RZ, R4 ;  /* 0x000000ffff0d7224 */ /* 0x000fe200078e0004 */
[----:B------:R-:W-:-:S07]  /*d770*/  MOV R5, R14 ;  /* 0x0000000e00057202 */ /* 0x000fce0000000f00 */
[----:B0-----:R-:W-:Y:S05]  /*d780*/  WARPSYNC.COLLECTIVE R15, `(.L_x_3347) ;  /* 0x000000000f087348 */ /* 0x001fea0003c00000 */
[----:B------:R1:W2:Y:S02]  /*d790*/  SHFL.IDX P6, R14, R13, R12, R11 ;  /* 0x0000000c0d0e7389 */ /* 0x0002a400000c000b */
[----:B012---:R-:W-:Y:S01]  /*d7a0*/  ENDCOLLECTIVE ;  /* 0x000000000000791b */ /* 0x007fe20003800000 */
.L_x_3347:
[----:B------:R-:W-:Y:S05]  /*d7b0*/  BRA `(.L_x_3348) ;  /* 0xffffffd400147947 */ /* 0x000fea000383ffff */
.L_x_3289:
[----:B0-----:R-:W-:-:S04]  /*d7c0*/  IMAD.U32 R3, RZ, RZ, UR39 ;  /* 0x00000027ff037e24 */ /* 0x001fc8000f8e00ff */
[----:B------:R0:W2:Y:S03]  /*d7d0*/  SYNCS.PHASECHK.TRANS64.TRYWAIT P0, [R3+URZ+0x28c20], R0 ;  /* 0x028c2000030075a7 */ /* 0x0000a6000800017f */
[----:B--2---:R-:W-:Y:S05]  /*d7e0*/  @!P0 NANOSLEEP.SYNCS 0x989680 ;  /* 0x009896800000895d */ /* 0x004fea0003900000 */
[----:B------:R-:W2:Y:S02]  /*d7f0*/  @!P0 SYNCS.PHASECHK.TRANS64 P0, [R3+URZ+0x28c20], R0 ;  /* 0x028c2000030085a7 */ /* 0x000ea4000800007f */
[----:B--2---:R-:W-:Y:S05]  /*d800*/  @!P0 BRA `(.L_x_3289) ;  /* 0xfffffffc00ec8947 */ /* 0x004fea000383ffff */
[----:B------:R-:W-:Y:S05]  /*d810*/  BRA `(.L_x_3349) ;  /* 0xffffffd400487947 */ /* 0x000fea000383ffff */
.L_x_3292:
[----:B0-----:R0:W2:Y:S02]  /*d820*/  SYNCS.PHASECHK.TRANS64.TRYWAIT P0, [R19+URZ+0x28c60], R0 ;  /* 0x028c6000130075a7 */ /* 0x0010a4000800017f */
[----:B--2---:R-:W-:Y:S05]  /*d830*/  @!P0 NANOSLEEP.SYNCS 0x989680 ;  /* 0x009896800000895d */ /* 0x004fea0003900000 */
[----:B------:R-:W2:Y:S02]  /*d840*/  @!P0 SYNCS.PHASECHK.TRANS64 P0, [R19+URZ+0x28c60], R0 ;  /* 0x028c6000130085a7 */ /* 0x000ea4000800007f */
[----:B--2---:R-:W-:Y:S05]  /*d850*/  @!P0 BRA `(.L_x_3292) ;  /* 0xfffffffc00f08947 */ /* 0x004fea000383ffff */
[----:B------:R-:W-:Y:S05]  /*d860*/  BRA `(.L_x_3350) ;  /* 0xffffffd400587947 */ /* 0x000fea000383ffff */
.L_x_3293:
[----:B------:R-:W-:Y:S01]  /*d870*/  BSSY B0, `(.L_x_3351) ;  /* 0x0000008000007945 */ /* 0x000fe20003800000 */
[----:B------:R-:W-:Y:S01]  /*d880*/  IMAD.MOV.U32 R13, RZ, RZ, R10 ;  /* 0x000000ffff0d7224 */ /* 0x000fe200078e000a */
[----:B------:R-:W-:Y:S01]  /*d890*/  MOV R12, RZ ;  /* 0x000000ff000c7202 */ /* 0x000fe20000000f00 */
[----:B------:R-:W-:Y:S02]  /*d8a0*/  IMAD.MOV.U32 R11, RZ, RZ, 0x181f ;  /* 0x0000181fff0b7424 */ /* 0x000fe400078e00ff */
[----:B------:R-:W-:-:S07]  /*d8b0*/  IMAD.MOV.U32 R15, RZ, RZ, -0x1 ;  /* 0xffffffffff0f7424 */ /* 0x000fce00078e00ff */
[----:B01----:R-:W-:Y:S05]  /*d8c0*/  WARPSYNC.COLLECTIVE R15, `(.L_x_3352) ;  /* 0x000000000f087348 */ /* 0x003fea0003c00000 */
[----:B------:R2:W3:Y:S02]  /*d8d0*/  SHFL.IDX P6, R14, R13, R12, R11 ;  /* 0x0000000c0d0e7389 */ /* 0x0004e400000c000b */
[----:B0123--:R-:W-:Y:S01]  /*d8e0*/  ENDCOLLECTIVE ;  /* 0x000000000000791b */ /* 0x00ffe20003800000 */
.L_x_3352:
[----:B------:R-:W-:Y:S05]  /*d8f0*/  BSYNC B0 ;  /* 0x0000000000007941 */ /* 0x000fea0003800000 */
.L_x_3351:
[----:B------:R-:W0:Y:S01]  /*d900*/  S2R R0, SR_TID.X ;  /* 0x0000000000007919 */ /* 0x000e220000002100 */
[----:B------:R-:W-:Y:S01]  /*d910*/  MOV R13, R8 ;  /* 0x00000008000d7202 */ /* 0x000fe20000000f00 */
[----:B------:R-:W-:Y:S01]  /*d920*/  IMAD.MOV.U32 R12, RZ, RZ, RZ ;  /* 0x000000ffff0c7224 */ /* 0x000fe200078e00ff */
[----:B------:R-:W-:Y:S01]  /*d930*/  LOP3.LUT P5, RZ, R16, 0x20000000, RZ, 0xc0, !PT ;  /* 0x2000000010ff7812 */ /* 0x000fe200078ac0ff */
[----:B------:R-:W-:Y:S01]  /*d940*/  IMAD.MOV.U32 R11, RZ, RZ, 0x181f ;  /* 0x0000181fff0b7424 */ /* 0x000fe200078e00ff */
[----:B------:R-:W-:Y:S01]  /*d950*/  LEA R9, R9, UR39, 0x1 ;  /* 0x0000002709097c11 */ /* 0x000fe2000f8e08ff */
[----:B------:R-:W-:Y:S01]  /*d960*/  IMAD.MOV.U32 R15, RZ, RZ, -0x1 ;  /* 0xffffffffff0f7424 */ /* 0x000fe200078e00ff */
[----:B------:R-:W-:Y:S01]  /*d970*/  P2R R4, PR, RZ, 0x20 ;  /* 0x00000020ff047803 */ /* 0x000fe20000000000 */
[----:B------:R-:W-:Y:S01]  /*d980*/  IMAD.MOV.U32 R3, RZ, RZ, R14 ;  /* 0x000000ffff037224 */ /* 0x000fe200078e000e */
[----:B------:R-:W-:-:S13]  /*d990*/  LOP3.LUT P5, RZ, R30, 0x40, RZ, 0xc0, !PT ;  /* 0x000000401eff7812 */ /* 0x000fda00078ac0ff */
[----:B0-----:R-:W-:Y:S05]  /*d9a0*/  WARPSYNC.COLLECTIVE R15, `(.L_x_3353) ;  /* 0x000000000f087348 */ /* 0x001fea0003c00000 */
[----:B------:R1:W2:Y:S02]  /*d9b0*/  SHFL.IDX P6, R14, R13, R12, R11 ;  /* 0x0000000c0d0e7389 */ /* 0x0002a400000c000b */
[----:B012---:R-:W-:Y:S01]  /*d9c0*/  ENDCOLLECTIVE ;  /* 0x000000000000791b */ /* 0x007fe20003800000 */
.L_x_3353:
[C---:B------:R-:W-:Y:S02]  /*d9d0*/  LOP3.LUT P4, RZ, R16.reuse, 0x4000000, RZ, 0xc0, !PT ;  /* 0x0400000010ff7812 */ /* 0x040fe4000788c0ff */
[C---:B------:R-:W-:Y:S02]  /*d9e0*/  LOP3.LUT P3, RZ, R16.reuse, 0x800000, RZ, 0xc0, !PT ;  /* 0x0080000010ff7812 */ /* 0x040fe4000786c0ff */
[C---:B------:R-:W-:Y:S02]  /*d9f0*/  LOP3.LUT P2, RZ, R16.reuse, 0x400000, RZ, 0xc0, !PT ;  /* 0x0040000010ff7812 */ /* 0x040fe4000784c0ff */
[----:B------:R-:W-:Y:S02]  /*da00*/  LOP3.LUT P1, RZ, R16, 0x200000, RZ, 0xc0, !PT ;  /* 0x0020000010ff7812 */ /* 0x000fe4000782c0ff */
[----:B------:R-:W-:Y:S01]  /*da10*/  MOV R13, R10 ;  /* 0x0000000a000d7202 */ /* 0x000fe20000000f00 */
[----:B------:R-:W-:Y:S01]  /*da20*/  IMAD.MOV.U32 R12, RZ, RZ, 0x1 ;  /* 0x00000001ff0c7424 */ /* 0x000fe200078e00ff */
[----:B------:R-:W-:Y:S01]  /*da30*/  SHF.L.U32 R0, R0, 0x3, RZ ;  /* 0x0000000300007819 */ /* 0x000fe200000006ff */
[----:B------:R-:W-:-:S03]  /*da40*/  IMAD.MOV.U32 R2, RZ, RZ, R14 ;  /* 0x000000ffff027224 */ /* 0x000fc600078e000e */
[----:B------:R-:W-:Y:S02]  /*da50*/  LOP3.LUT R0, R0, 0x38, RZ, 0xc0, !PT ;  /* 0x0000003800007812 */ /* 0x000fe400078ec0ff */
[----:B------:R-:W-:-:S03]  /*da60*/  LOP3.LUT P6, RZ, R30, 0x1, RZ, 0xc0, !PT ;  /* 0x000000011eff7812 */ /* 0x000fc600078cc0ff */
[----:B------:R-:W-:-:S05]  /*da70*/  IMAD.SHL.U32 R0, R0, 0x2, RZ ;  /* 0x0000000200007824 */ /* 0x000fca00078e00ff */
[----:B------:R-:W-:-:S05]  /*da80*/  IADD3 R2, P0, R2, R0, RZ ;  /* 0x0000000002027210 */ /* 0x000fca0007f1e0ff */
[----:B------:R-:W-:Y:S01]  /*da90*/  IMAD.X R3, RZ, RZ, R3, P0 ;  /* 0x000000ffff037224 */ /* 0x000fe200000e0603 */
[----:B------:R-:W-:-:S04]  /*daa0*/  LOP3.LUT P0, RZ, R30, 0x8, RZ, 0xc0, !PT ;  /* 0x000000081eff7812 */ /* 0x000fc8000780c0ff */
[----:B------:R-:W-:Y:S01]  /*dab0*/  @!PT LDS RZ, [RZ] ;  /* 0x00000000fffff984 */ /* 0x000fe20000000800 */
[----:B------:R-:W-:Y:S01]  /*dac0*/  @!PT LDS RZ, [RZ] ;  /* 0x00000000fffff984 */ /* 0x000fe20000000800 */
[----:B------:R-:W-:Y:S01]  /*dad0*/  @!PT LDS RZ, [RZ] ;  /* 0x00000000fffff984 */ /* 0x000fe20000000800 */
[----:B------:R0:W-:Y:S01]  /*dae0*/  LDGSTS.E.BYPASS.LTC128B.128 [R9+0x400], desc[UR50][R2.64], !P5 ;  /* 0x0040000002097fae */ /* 0x0001e2000e901d72 */
[----:B------:R-:W-:-:S08]  /*daf0*/  ISETP.NE.AND P5, PT, R4, RZ, PT ;  /* 0x000000ff0400720c */ /* 0x000fd00003fa5270 */
[----:B------:R0:W-:Y:S04]  /*db00*/  LDGSTS.E.BYPASS.LTC128B.128 [R9+0x2400], desc[UR50][R2.64+0x80], !P0 ;  /* 0x0240008002097fae */ /* 0x0001e8000c101d72 */
[----:B------:R0:W-:Y:S02]  /*db10*/  LDGSTS.E.BYPASS.LTC128B.128 [R9+0x4400], desc[UR50][R2.64+0x100], !P6 ;  /* 0x0440010002097fae */ /* 0x0001e4000f101d72 */
[----:B0-----:R-:W-:Y:S05]  /*db20*/  WARPSYNC.COLLECTIVE R15, `(.L_x_3354) ;  /* 0x000000000f087348 */ /* 0x001fea0003c00000 */
[----:B------:R1:W2:Y:S02]  /*db30*/  SHFL.IDX P6, R14, R13, R12, R11 ;  /* 0x0000000c0d0e7389 */ /* 0x0002a400000c000b */
[----:B012---:R-:W-:Y:S01]  /*db40*/  ENDCOLLECTIVE ;  /* 0x000000000000791b */ /* 0x007fe20003800000 */
.L_x_3354:
[----:B------:R-:W-:Y:S01]  /*db50*/  @!PT LDS RZ, [RZ] ;  /* 0x00000000fffff984 */ /* 0x000fe20000000800 */
[----:B------:R-:W-:Y:S01]  /*db60*/  @!PT LDS RZ, [RZ] ;  /* 0x00000000fffff984 */ /* 0x000fe20000000800 */
[----:B------:R-:W-:Y:S01]  /*db70*/  @!PT LDS RZ, [RZ] ;  /* 0x00000000fffff984 */ /* 0x000fe20000000800 */
[----:B------:R-:W-:Y:S01]  /*db80*/  LDGSTS.E.BYPASS.LTC128B.128 [R9+0x6400], desc[UR50][R2.64+0x180], !P5 ;  /* 0x0640018002097fae */ /* 0x000fe2000e901d72 */
[----:B------:R-:W-:-:S03]  /*db90*/  LOP3.LUT P5, RZ, R16, 0x10000000, RZ, 0xc0, !PT ;  /* 0x1000000010ff7812 */ /* 0x000fc600078ac0ff */
[----:B------:R-:W-:Y:S01]  /*dba0*/  LDGSTS.E.BYPASS.LTC128B.128 [R9+0x8400], desc[UR50][R2.64+0x200], !P4 ;  /* 0x0840020002097fae */ /* 0x000fe2000e101d72 */
[----:B------:R-:W-:Y:S02]  /*dbb0*/  P2R R4, PR, RZ, 0x20 ;  /* 0x00000020ff047803 */ /* 0x000fe40000000000 */
[----:B------:R-:W-:Y:S01]  /*dbc0*/  LOP3.LUT P5, RZ, R30, 0x20, RZ, 0xc0, !PT ;  /* 0x000000201eff7812 */ /* 0x000fe200078ac0ff */
[----:B------:R-:W-:Y:S01]  /*dbd0*/  LDGSTS.E.BYPASS.LTC128B.128 [R9+0xa400], desc[UR50][R2.64+0x280], !P3 ;  /* 0x0a40028002097fae */ /* 0x000fe2000d901d72 */
[C---:B------:R-:W-:Y:S01]  /*dbe0*/  LOP3.LUT P4, RZ, R16.reuse, 0x2000000, RZ, 0xc0, !PT ;  /* 0x0200000010ff7812 */ /* 0x040fe2000788c0ff */
[----:B------:R-:W-:Y:S01]  /*dbf0*/  IMAD.MOV.U32 R13, RZ, RZ, R8 ;  /* 0x000000ffff0d7224 */ /* 0x000fe200078e0008 */
[C---:B------:R-:W-:Y:S01]  /*dc00*/  LOP3.LUT P3, RZ, R16.reuse, 0x100000, RZ, 0xc0, !PT ;  /* 0x0010000010ff7812 */ /* 0x040fe2000786c0ff */
[----:B------:R-:W-:Y:S01]  /*dc10*/  LDGSTS.E.BYPASS.LTC128B.128 [R9+0xc400], desc[UR50][R2.64+0x300], !P2 ;  /* 0x0c40030002097fae */ /* 0x000fe2000d101d72 */
[----:B------:R-:W-:-:S03]  /*dc20*/  LOP3.LUT P2, RZ, R16, 0x80000, RZ, 0xc0, !PT ;  /* 0x0008000010ff7812 */ /* 0x000fc6000784c0ff */
[----:B------:R0:W-:Y:S01]  /*dc30*/  LDGSTS.E.BYPASS.LTC128B.128 [R9+0xe400], desc[UR50][R2.64+0x380], !P1 ;  /* 0x0e40038002097fae */ /* 0x0001e2000c901d72 */
[----:B------:R-:W-:Y:S01]  /*dc40*/  LOP3.LUT P1, RZ, R16, 0x40000, RZ, 0xc0, !PT ;  /* 0x0004000010ff7812 */ /* 0x000fe2000782c0ff */
[----:B0-----:R-:W-:-:S12]  /*dc50*/  IMAD.MOV.U32 R3, RZ, RZ, R14 ;  /* 0x000000ffff037224 */ /* 0x001fd800078e000e */
[----:B------:R-:W-:Y:S05]  /*dc60*/  WARPSYNC.COLLECTIVE R15, `(.L_x_3355) ;  /* 0x000000000f087348 */ /* 0x000fea0003c00000 */
[----:B------:R0:W1:Y:S02]  /*dc70*/  SHFL.IDX P6, R14, R13, R12, R11 ;  /* 0x0000000c0d0e7389 */ /* 0x00006400000c000b */
[----:B01----:R-:W-:Y:S01]  /*dc80*/  ENDCOLLECTIVE ;  /* 0x000000000000791b */ /* 0x003fe20003800000 */
.L_x_3355:
[----:B------:R-:W-:Y:S02]  /*dc90*/  IMAD.MOV.U32 R13, RZ, RZ, R10 ;  /* 0x000000ffff0d7224 */ /* 0x000fe400078e000a */
[----:B------:R-:W-:Y:S01]  /*dca0*/  IMAD.MOV.U32 R12, RZ, RZ, 0x2 ;  /* 0x00000002ff0c7424 */ /* 0x000fe200078e00ff */
[----:B------:R-:W-:Y:S02]  /*dcb0*/  MOV R2, R14 ;  /* 0x0000000e00027202 */ /* 0x000fe40000000f00 */
[----:B------:R-:W-:Y:S02]  /*dcc0*/  LOP3.LUT P6, RZ, R16, 0x80000000, RZ, 0xc0, !PT ;  /* 0x8000000010ff7812 */ /* 0x000fe400078cc0ff */
        /* <DEDUP_REMOVED lines=13> */
.L_x_3356:
        /* <DEDUP_REMOVED lines=15> */
[----:B------:R-:W-:Y:S02]  /*de90*/  LOP3.LUT P1, RZ, R16, 0x8000, RZ, 0xc0, !PT ;  /* 0x0000800010ff7812 */ /* 0x000fe4000782c0ff */
[----:B0-----:R-:W-:-:S11]  /*dea0*/  MOV R3, R14 ;  /* 0x0000000e00037202 */ /* 0x001fd60000000f00 */
[----:B------:R-:W-:Y:S05]  /*deb0*/  WARPSYNC.COLLECTIVE R15, `(.L_x_3357) ;  /* 0x000000000f087348 */ /* 0x000fea0003c00000 */
[----:B------:R0:W1:Y:S02]  /*dec0*/  SHFL.IDX P6, R14, R13, R12, R11 ;  /* 0x0000000c0d0e7389 */ /* 0x00006400000c000b */
[----:B01----:R-:W-:Y:S01]  /*ded0*/  ENDCOLLECTIVE ;  /* 0x000000000000791b */ /* 0x003fe20003800000 */
.L_x_3357:
[----:B------:R-:W-:Y:S01]  /*dee0*/  MOV R13, R10 ;  /* 0x0000000a000d7202 */ /* 0x000fe20000000f00 */
[----:B------:R-:W-:Y:S02]  /*def0*/  IMAD.MOV.U32 R12, RZ, RZ, 0x3 ;  /* 0x00000003ff0c7424 */ /* 0x000fe400078e00ff */
[----:B------:R-:W-:Y:S01]  /*df00*/  IMAD.MOV.U32 R2, RZ, RZ, R14 ;  /* 0x000000ffff027224 */ /* 0x000fe200078e000e */
[----:B------:R-:W-:-:S04]  /*df10*/  LOP3.LUT P6, RZ, R16, 0x40000000, RZ, 0xc0, !PT ;  /* 0x4000000010ff7812 */ /* 0x000fc800078cc0ff */
        /* <DEDUP_REMOVED lines=13> */
.L_x_3358:
[----:B------:R-:W-:Y:S01]  /*dff0*/  @!PT LDS RZ, [RZ] ;  /* 0x00000000fffff984 */ /* 0x000fe20000000800 */
[----:B------:R-:W-:Y:S01]  /*e000*/  @!PT LDS RZ, [RZ] ;  /* 0x00000000fffff984 */ /* 0x000fe20000000800 */
[----:B------:R-:W-:Y:S01]  /*e010*/  @!PT LDS RZ, [RZ] ;  /* 0x00000000fffff984 */ /* 0x000fe20000000800 */
[----:B------:R0:W-:Y:S04]  /*e020*/  LDGSTS.E.BYPASS.LTC128B.128 [R9+0x7400], desc[UR50][R2.64+0x180], !P5 ;  /* 0x0740018002097fae */ /* 0x0001e8000e901d72 */
[----:B------:R0:W-:Y:S04]  /*e030*/  LDGSTS.E.BYPASS.LTC128B.128 [R9+0x9400], desc[UR50][R2.64+0x200], !P4 ;  /* 0x0940020002097fae */ /* 0x0001e8000e101d72 */
        /* <DEDUP_REMOVED lines=8> */
.L_x_3359:
[----:B------:R-:W-:Y:S05]  /*e0c0*/  BRA `(.L_x_3360) ;  /* 0xffffffd400647947 */ /* 0x000fea000383ffff */
.L_x_3299:
[----:B0-----:R0:W1:Y:S02]  /*e0d0*/  SYNCS.PHASECHK.TRANS64.TRYWAIT P0, [R9+URZ+0x28c40], R20 ;  /* 0x028c4014090075a7 */ /* 0x001064000800017f */
[----:B-1----:R-:W-:Y:S05]  /*e0e0*/  @!P0 NANOSLEEP.SYNCS 0x989680 ;  /* 0x009896800000895d */ /* 0x002fea0003900000 */
[----:B------:R-:W1:Y:S02]  /*e0f0*/  @!P0 SYNCS.PHASECHK.TRANS64 P0, [R9+URZ+0x28c40], R20 ;  /* 0x028c4014090085a7 */ /* 0x000e64000800007f */
[----:B-1----:R-:W-:Y:S05]  /*e100*/  @!P0 BRA `(.L_x_3299) ;  /* 0xfffffffc00f08947 */ /* 0x002fea000383ffff */
[----:B------:R-:W-:Y:S05]  /*e110*/  BRA `(.L_x_3361) ;  /* 0xffffffd800987947 */ /* 0x000fea000383ffff */
.L_x_3300:
        /* <DEDUP_REMOVED lines=8> */
.L_x_3363:
[----:B------:R-:W-:Y:S05]  /*e1a0*/  BSYNC B1 ;  /* 0x0000000000017941 */ /* 0x000fea0003800000 */
.L_x_3362:
[----:B------:R-:W-:Y:S01]  /*e1b0*/  IMAD.MOV.U32 R13, RZ, RZ, R21 ;  /* 0x000000ffff0d7224 */ /* 0x000fe200078e0015 */
[----:B------:R-:W-:Y:S01]  /*e1c0*/  MOV R15, 0xffffffff ;  /* 0xffffffff000f7802 */ /* 0x000fe20000000f00 */
[----:B------:R-:W-:Y:S01]  /*e1d0*/  IMAD.MOV.U32 R12, RZ, RZ, RZ ;  /* 0x000000ffff0c7224 */ /* 0x000fe200078e00ff */
[----:B------:R-:W-:Y:S01]  /*e1e0*/  MOV R3, R14 ;  /* 0x0000000e00037202 */ /* 0x000fe20000000f00 */
[----:B------:R-:W-:Y:S01]  /*e1f0*/  IMAD.MOV.U32 R11, RZ, RZ, 0x181f ;  /* 0x0000181fff0b7424 */ /* 0x000fe200078e00ff */
[----:B------:R-:W-:-:S07]  /*e200*/  LEA R26, R6, UR39, 0x1 ;  /* 0x00000027061a7c11 */ /* 0x000fce000f8e08ff */
[----:B------:R-:W-:Y:S05]  /*e210*/  WARPSYNC.COLLECTIVE R15, `(.L_x_3364) ;  /* 0x000000000f087348 */ /* 0x000fea0003c00000 */
[----:B------:R0:W1:Y:S02]  /*e220*/  SHFL.IDX P6, R14, R13, R12, R11 ;  /* 0x0000000c0d0e7389 */ /* 0x00006400000c000b */
[----:B01----:R-:W-:Y:S01]  /*e230*/  ENDCOLLECTIVE ;  /* 0x000000000000791b */ /* 0x003fe20003800000 */
.L_x_3364:
[----:B------:R-:W-:Y:S02]  /*e240*/  IMAD.MOV.U32 R13, RZ, RZ, R28 ;  /* 0x000000ffff0d7224 */ /* 0x000fe400078e001c */
[----:B------:R-:W-:Y:S01]  /*e250*/  IMAD.MOV.U32 R12, RZ, RZ, 0x1 ;  /* 0x00000001ff0c7424 */ /* 0x000fe200078e00ff */
[----:B------:R-:W-:-:S13]  /*e260*/  IADD3 R2, P0, R14, R0, RZ ;  /* 0x000000000e027210 */ /* 0x000fda0007f1e0ff */
[----:B------:R-:W-:Y:S05]  /*e270*/  WARPSYNC.COLLECTIVE R15, `(.L_x_3365) ;  /* 0x000000000f087348 */ /* 0x000fea0003c00000 */
[----:B------:R0:W1:Y:S02]  /*e280*/  SHFL.IDX P6, R14, R13, R12, R11 ;  /* 0x0000000c0d0e7389 */ /* 0x00006400000c000b */
[----:B01----:R-:W-:Y:S01]  /*e290*/  ENDCOLLECTIVE ;  /* 0x000000000000791b */ /* 0x003fe20003800000 */
.L_x_3365:
[----:B------:R-:W-:-:S05]  /*e2a0*/  IMAD.X R3, RZ, RZ, R3, P0 ;  /* 0x000000ffff037224 */ /* 0x000fca00000e0603 */
[----:B------:R-:W-:Y:S01]  /*e2b0*/  @!PT LDS RZ, [RZ] ;  /* 0x00000000fffff984 */ /* 0x000fe20000000800 */
[----:B------:R-:W-:Y:S01]  /*e2c0*/  @!PT LDS RZ, [RZ] ;  /* 0x00000000fffff984 */ /* 0x000fe20000000800 */
[----:B------:R-:W-:Y:S01]  /*e2d0*/  @!PT LDS RZ, [RZ] ;  /* 0x00000000fffff984 */ /* 0x000fe20000000800 */
[----:B------:R0:W-:Y:S01]  /*e2e0*/  LDGSTS.E.BYPASS.LTC128B.128 [R26+0x22400], desc[UR50][R2.64], !P1 ;  /* 0x22400000021a7fae */ /* 0x0001e2000c901d72 */
[----:B------:R-:W-:Y:S01]  /*e2f0*/  IMAD.MOV.U32 R13, RZ, RZ, R21 ;  /* 0x000000ffff0d7224 */ /* 0x000fe200078e0015 */
[----:B------:R-:W-:-:S07]  /*e300*/  MOV R34, R14 ;  /* 0x0000000e00227202 */ /* 0x000fce0000000f00 */
[----:B0-----:R-:W-:Y:S05]  /*e310*/  WARPSYNC.COLLECTIVE R15, `(.L_x_3366) ;  /* 0x000000000f087348 */ /* 0x001fea0003c00000 */
[----:B------:R1:W2:Y:S02]  /*e320*/  SHFL.IDX P6, R14, R13, R12, R11 ;  /* 0x0000000c0d0e7389 */ /* 0x0002a400000c000b */
[----:B012---:R-:W-:Y:S01]  /*e330*/  ENDCOLLECTIVE ;  /* 0x000000000000791b */ /* 0x007fe20003800000 */
.L_x_3366:
[----:B------:R-:W-:Y:S01]  /*e340*/  MOV R13, R28 ;  /* 0x0000001c000d7202 */ /* 0x000fe20000000f00 */
[----:B------:R-:W-:Y:S02]  /*e350*/  IMAD.MOV.U32 R12, RZ, RZ, 0x2 ;  /* 0x00000002ff0c7424 */ /* 0x000fe400078e00ff */
[----:B------:R-:W-:-:S07]  /*e360*/  IMAD.MOV.U32 R10, RZ, RZ, R14 ;  /* 0x000000ffff0a7224 */ /* 0x000fce00078e000e */
[----:B------:R-:W-:Y:S05]  /*e370*/  WARPSYNC.COLLECTIVE R15, `(.L_x_3367) ;  /* 0x000000000f087348 */ /* 0x000fea0003c00000 */
[----:B------:R0:W1:Y:S02]  /*e380*/  SHFL.IDX P6, R14, R13, R12, R11 ;  /* 0x0000000c0d0e7389 */ /* 0x00006400000c000b */
[----:B01----:R-:W-:Y:S01]  /*e390*/  ENDCOLLECTIVE ;  /* 0x000000000000791b */ /* 0x003fe20003800000 */
.L_x_3367:
[----:B------:R-:W-:-:S05]  /*e3a0*/  IADD3 R2, P0, R10, R0, RZ ;  /* 0x000000000a027210 */ /* 0x000fca0007f1e0ff */
[----:B------:R-:W-:-:S05]  /*e3b0*/  IMAD.X R3, RZ, RZ, R34, P0 ;  /* 0x000000ffff037224 */ /* 0x000fca00000e0622 */
[----:B------:R-:W-:Y:S01]  /*e3c0*/  @!PT LDS RZ, [RZ] ;  /* 0x00000000fffff984 */ /* 0x000fe20000000800 */
[----:B------:R-:W-:Y:S01]  /*e3d0*/  @!PT LDS RZ, [RZ] ;  /* 0x00000000fffff984 */ /* 0x000fe20000000800 */
[----:B------:R-:W-:Y:S01]  /*e3e0*/  @!PT LDS RZ, [RZ] ;  /* 0x00000000fffff984 */ /* 0x000fe20000000800 */
[----:B------:R0:W-:Y:S01]  /*e3f0*/  LDGSTS.E.BYPASS.LTC128B.128 [R26+0x22c00], desc[UR50][R2.64], !P1 ;  /* 0x22c00000021a7fae */ /* 0x0001e2000c901d72 */
[----:B------:R-:W-:Y:S02]  /*e400*/  IMAD.MOV.U32 R13, RZ, RZ, R21 ;  /* 0x000000ffff0d7224 */ /* 0x000fe400078e0015 */
[----:B0-----:R-:W-:-:S07]  /*e410*/  IMAD.MOV.U32 R3, RZ, RZ, R14 ;  /* 0x000000ffff037224 */ /* 0x001fce00078e000e */
[----:B------:R-:W-:Y:S05]  /*e420*/  WARPSYNC.COLLECTIVE R15, `(.L_x_3368) ;  /* 0x000000000f087348 */ /* 0x000fea0003c00000 */
[----:B------:R0:W1:Y:S02]  /*e430*/  SHFL.IDX P6, R14, R13, R12, R11 ;  /* 0x0000000c0d0e7389 */ /* 0x00006400000c000b */
[----:B01----:R-:W-:Y:S01]  /*e440*/  ENDCOLLECTIVE ;  /* 0x000000000000791b */ /* 0x003fe20003800000 */
.L_x_3368:
[----:B------:R-:W-:Y:S02]  /*e450*/  IMAD.MOV.U32 R13, RZ, RZ, R28 ;  /* 0x000000ffff0d7224 */ /* 0x000fe400078e001c */
[----:B------:R-:W-:Y:S01]  /*e460*/  IMAD.MOV.U32 R12, RZ, RZ, 0x3 ;  /* 0x00000003ff0c7424 */ /* 0x000fe200078e00ff */
[----:B------:R-:W-:-:S07]  /*e470*/  MOV R2, R14 ;  /* 0x0000000e00027202 */ /* 0x000fce0000000f00 */
[----:B------:R-:W-:Y:S05]  /*e480*/  WARPSYNC.COLLECTIVE R15, `(.L_x_3369) ;  /* 0x000000000f087348 */ /* 0x000fea0003c00000 */
[----:B------:R0:W1:Y:S02]  /*e490*/  SHFL.IDX P6, R14, R13, R12, R11 ;  /* 0x0000000c0d0e7389 */ /* 0x00006400000c000b */
[----:B01----:R-:W-:Y:S01]  /*e4a0*/  ENDCOLLECTIVE ;  /* 0x000000000000791b */ /* 0x003fe20003800000 */
.L_x_3369:
[----:B------:R-:W-:-:S05]  /*e4b0*/  IADD3 R2, P0, R2, R0, RZ ;  /* 0x0000000002027210 */ /* 0x000fca0007f1e0ff */
        /* <DEDUP_REMOVED lines=10> */
.L_x_3370:
[----:B------:R-:W-:Y:S05]  /*e560*/  BRA `(.L_x_3371) ;  /* 0xffffffd8002c7947 */ /* 0x000fea000383ffff */
.L_x_3305:
[----:B--2---:R2:W3:Y:S02]  /*e570*/  SYNCS.PHASECHK.TRANS64.TRYWAIT P0, [R9+URZ+0x28c60], R20 ;  /* 0x028c6014090075a7 */ /* 0x0044e4000800017f */
[----:B---3--:R-:W-:Y:S05]  /*e580*/  @!P0 NANOSLEEP.SYNCS 0x989680 ;  /* 0x009896800000895d */ /* 0x008fea0003900000 */
[----:B------:R-:W3:Y:S02]  /*e590*/  @!P0 SYNCS.PHASECHK.TRANS64 P0, [R9+URZ+0x28c60], R20 ;  /* 0x028c6014090085a7 */ /* 0x000ee4000800007f */
[----:B---3--:R-:W-:Y:S05]  /*e5a0*/  @!P0 BRA `(.L_x_3305) ;  /* 0xfffffffc00f08947 */ /* 0x008fea000383ffff */
[----:B------:R-:W-:Y:S05]  /*e5b0*/  BRA `(.L_x_3372) ;  /* 0xffffffd8007c7947 */ /* 0x000fea000383ffff */
.L_x_3306:
        /* <DEDUP_REMOVED lines=8> */
.L_x_3374:
[----:B------:R-:W-:Y:S05]  /*e640*/  BSYNC B1 ;  /* 0x0000000000017941 */ /* 0x000fea0003800000 */
.L_x_3373:
[----:B------:R-:W-:Y:S01]  /*e650*/  IMAD.MOV.U32 R13, RZ, RZ, R10 ;  /* 0x000000ffff0d7224 */ /* 0x000fe200078e000a */
[----:B------:R-:W-:Y:S01]  /*e660*/  MOV R12, RZ ;  /* 0x000000ff000c7202 */ /* 0x000fe20000000f00 */
[----:B------:R-:W-:Y:S01]  /*e670*/  IMAD.MOV.U32 R11, RZ, RZ, 0x181f ;  /* 0x0000181fff0b7424 */ /* 0x000fe200078e00ff */
[----:B------:R-:W-:Y:S01]  /*e680*/  LEA R19, R19, UR39, 0x1 ;  /* 0x0000002713137c11 */ /* 0x000fe2000f8e08ff */
[----:B------:R-:W-:Y:S01]  /*e690*/  IMAD.MOV.U32 R15, RZ, RZ, -0x1 ;  /* 0xffffffffff0f7424 */ /* 0x000fe200078e00ff */
[C---:B------:R-:W-:Y:S01]  /*e6a0*/  LOP3.LUT P2, RZ, R16.reuse, 0x20, RZ, 0xc0, !PT ;  /* 0x0000002010ff7812 */ /* 0x040fe2000784c0ff */
[----:B------:R-:W-:Y:S01]  /*e6b0*/  IMAD.MOV.U32 R3, RZ, RZ, R14 ;  /* 0x000000ffff037224 */ /* 0x000fe200078e000e */
[----:B------:R-:W-:-:S13]  /*e6c0*/  LOP3.LUT P1, RZ, R16, 0x10, RZ, 0xc0, !PT ;  /* 0x0000001010ff7812 */ /* 0x000fda000782c0ff */
[----:B------:R-:W-:Y:S05]  /*e6d0*/  WARPSYNC.COLLECTIVE R15, `(.L_x_3375) ;  /* 0x000000000f087348 */ /* 0x000fea0003c00000 */
[----:B------:R0:W1:Y:S02]  /*e6e0*/  SHFL.IDX P6, R14, R13, R12, R11 ;  /* 0x0000000c0d0e7389 */ /* 0x00006400000c000b */
[----:B01----:R-:W-:Y:S01]  /*e6f0*/  ENDCOLLECTIVE ;  /* 0x000000000000791b */ /* 0x003fe20003800000 */
.L_x_3375:
[----:B------:R-:W-:Y:S02]  /*e700*/  P2R R4, PR, RZ, 0x20 ;  /* 0x00000020ff047803 */ /* 0x000fe40000000000 */
[----:B------:R-:W-:Y:S01]  /*e710*/  MOV R13, R20 ;  /* 0x00000014000d7202 */ /* 0x000fe20000000f00 */
[----:B------:R-:W-:Y:S01]  /*e720*/  IMAD.MOV.U32 R12, RZ, RZ, 0x1 ;  /* 0x00000001ff0c7424 */ /* 0x000fe200078e00ff */
[----:B------:R-:W-:Y:S02]  /*e730*/  LOP3.LUT P6, RZ, R16, 0x40, RZ, 0xc0, !PT ;  /* 0x0000004010ff7812 */ /* 0x000fe400078cc0ff */
[----:B------:R-:W-:-:S05]  /*e740*/  IADD3 R2, P0, R14, R0, RZ ;  /* 0x000000000e027210 */ /* 0x000fca0007f1e0ff */
[----:B------:R-:W-:Y:S01]  /*e750*/  IMAD.X R3, RZ, RZ, R3, P0 ;  /* 0x000000ffff037224 */ /* 0x000fe200000e0603 */
[----:B------:R-:W-:-:S05]  /*e760*/  ISETP.NE.U32.AND P0, PT, R29, RZ, PT ;  /* 0x000000ff1d00720c */ /* 0x000fca0003f05070 */
[----:B------:R-:W-:Y:S01]  /*e770*/  @!PT LDS RZ, [RZ] ;  /* 0x00000000fffff984 */ /* 0x000fe20000000800 */
[----:B------:R-:W-:Y:S01]  /*e780*/  @!PT LDS RZ, [RZ] ;  /* 0x00000000fffff984 */ /* 0x000fe20000000800 */
[----:B------:R-:W-:Y:S01]  /*e790*/  @!PT LDS RZ, [RZ] ;  /* 0x00000000fffff984 */ /* 0x000fe20000000800 */
[----:B------:R0:W-:Y:S08]  /*e7a0*/  LDGSTS.E.BYPASS.LTC128B.128 [R19+0x400], desc[UR50][R2.64], !P6 ;  /* 0x0040000002137fae */ /* 0x0001f0000f101d72 */
[----:B0-----:R-:W-:Y:S05]  /*e7b0*/  WARPSYNC.COLLECTIVE R15, `(.L_x_3376) ;  /* 0x000000000f087348 */ /* 0x001fea0003c00000 */
[----:B------:R1:W2:Y:S02]  /*e7c0*/  SHFL.IDX P6, R14, R13, R12, R11 ;  /* 0x0000000c0d0e7389 */ /* 0x0002a400000c000b */
[----:B012---:R-:W-:Y:S01]  /*e7d0*/  ENDCOLLECTIVE ;  /* 0x000000000000791b */ /* 0x007fe20003800000 */
.L_x_3376:
[----:B------:R-:W-:Y:S01]  /*e7e0*/  @!PT LDS RZ, [RZ] ;  /* 0x00000000fffff984 */ /* 0x000fe20000000800 */
[----:B------:R-:W-:Y:S01]  /*e7f0*/  @!PT LDS RZ, [RZ] ;  /* 0x00000000fffff984 */ /* 0x000fe20000000800 */
[----:B------:R-:W-:Y:S01]  /*e800*/  @!PT LDS RZ, [RZ] ;  /* 0x00000000fffff984 */ /* 0x000fe20000000800 */
[----:B------:R-:W-:Y:S04]  /*e810*/  LDGSTS.E.BYPASS.LTC128B.128 [R19+0x2400], desc[UR50][R2.64+0x80], !P2 ;  /* 0x0240008002137fae */ /* 0x000fe8000d101d72 */
[----:B------:R-:W-:Y:S01]  /*e820*/  LDGSTS.E.BYPASS.LTC128B.128 [R19+0x4400], desc[UR50][R2.64+0x100], !P1 ;  /* 0x0440010002137fae */ /* 0x000fe2000c901d72 */
[----:B------:R-:W-:-:S03]  /*e830*/  ISETP.NE.U32.AND P1, PT, R27, RZ, PT ;  /* 0x000000ff1b00720c */ /* 0x000fc60003f25070 */
[----:B------:R-:W-:Y:S01]  /*e840*/  LDGSTS.E.BYPASS.LTC128B.128 [R19+0x6400], desc[UR50][R2.64+0x180], !P5 ;  /* 0x0640018002137fae */ /* 0x000fe2000e901d72 */
[----:B------:R-:W-:Y:S01]  /*e850*/  LOP3.LUT P5, RZ, R16, 0x40, RZ, 0xc0, !PT ;  /* 0x0000004010ff7812 */ /* 0x000fe200078ac0ff */
[----:B------:R-:W-:Y:S02]  /*e860*/  IMAD.MOV.U32 R13, RZ, RZ, R10 ;  /* 0x000000ffff0d7224 */ /* 0x000fe400078e000a */
[----:B------:R-:W-:Y:S04]  /*e870*/  LDGSTS.E.BYPASS.LTC128B.128 [R19+0x8400], desc[UR50][R2.64+0x200], !P4 ;  /* 0x0840020002137fae */ /* 0x000fe8000e101d72 */
[----:B------:R-:W-:Y:S04]  /*e880*/  LDGSTS.E.BYPASS.LTC128B.128 [R19+0xa400], desc[UR50][R2.64+0x280], !P3 ;  /* 0x0a40028002137fae */ /* 0x000fe8000d901d72 */
[----:B------:R-:W-:Y:S04]  /*e890*/  LDGSTS.E.BYPASS.LTC128B.128 [R19+0xc400], desc[UR50][R2.64+0x300], P0 ;  /* 0x0c40030002137fae */ /* 0x000fe80008101d72 */
[----:B------:R0:W-:Y:S02]  /*e8a0*/  LDGSTS.E.BYPASS.LTC128B.128 [R19+0xe400], desc[UR50][R2.64+0x380], P1 ;  /* 0x0e40038002137fae */ /* 0x0001e40008901d72 */
[----:B0-----:R-:W-:-:S07]  /*e8b0*/  IMAD.MOV.U32 R3, RZ, RZ, R14 ;  /* 0x000000ffff037224 */ /* 0x001fce00078e000e */
[----:B------:R-:W-:Y:S05]  /*e8c0*/  WARPSYNC.COLLECTIVE R15, `(.L_x_3377) ;  /* 0x000000000f087348 */ /* 0x000fea0003c00000 */
[----:B------:R0:W1:Y:S02]  /*e8d0*/  SHFL.IDX P6, R14, R13, R12, R11 ;  /* 0x0000000c0d0e7389 */ /* 0x00006400000c000b */
[----:B01----:R-:W-:Y:S01]  /*e8e0*/  ENDCOLLECTIVE ;  /* 0x000000000000791b */ /* 0x003fe20003800000 */
.L_x_3377:
[----:B------:R-:W-:Y:S02]  /*e8f0*/  IMAD.MOV.U32 R13, RZ, RZ, R20 ;  /* 0x000000ffff0d7224 */ /* 0x000fe400078e0014 */
[----:B------:R-:W-:Y:S01]  /*e900*/  IMAD.MOV.U32 R12, RZ, RZ, 0x2 ;  /* 0x00000002ff0c7424 */ /* 0x000fe200078e00ff */
[----:B------:R-:W-:Y:S02]  /*e910*/  IADD3 R2, P2, R14, R0, RZ ;  /* 0x000000000e027210 */ /* 0x000fe40007f5e0ff */
[C---:B------:R-:W-:Y:S02]  /*e920*/  LOP3.LUT P6, RZ, R16.reuse, 0x10, RZ, 0xc0, !PT ;  /* 0x0000001010ff7812 */ /* 0x040fe400078cc0ff */
[----:B------:R-:W-:Y:S02]  /*e930*/  IADD3.X R3, RZ, R3, RZ, P2, !PT ;  /* 0x00000003ff037210 */ /* 0x000fe400017fe4ff */
[----:B------:R-:W-:-:S03]  /*e940*/  LOP3.LUT P2, RZ, R16, 0x20, RZ, 0xc0, !PT ;  /* 0x0000002010ff7812 */ /* 0x000fc6000784c0ff */
[----:B------:R-:W-:Y:S01]  /*e950*/  @!PT LDS RZ, [RZ] ;  /* 0x00000000fffff984 */ /* 0x000fe20000000800 */
[----:B------:R-:W-:Y:S01]  /*e960*/  @!PT LDS RZ, [RZ] ;  /* 0x00000000fffff984 */ /* 0x000fe20000000800 */
[----:B------:R-:W-:Y:S01]  /*e970*/  @!PT LDS RZ, [RZ] ;  /* 0x00000000fffff984 */ /* 0x000fe20000000800 */
[----:B------:R0:W-:Y:S01]  /*e980*/  LDGSTS.E.BYPASS.LTC128B.128 [R19+0xc00], desc[UR50][R2.64], !P5 ;  /* 0x00c0000002137fae */ /* 0x0001e2000e901d72 */
[----:B------:R-:W-:-:S04]  /*e990*/  ISETP.NE.AND P5, PT, R4, RZ, PT ;  /* 0x000000ff0400720c */ /* 0x000fc80003fa5270 */
[----:B------:R-:W-:-:S05]  /*e9a0*/  P2R R4, PR, RZ, 0x20 ;  /* 0x00000020ff047803 */ /* 0x000fca0000000000 */
[----:B------:R0:W-:Y:S04]  /*e9b0*/  LDGSTS.E.BYPASS.LTC128B.128 [R19+0x2c00], desc[UR50][R2.64+0x80], !P2 ;  /* 0x02c0008002137fae */ /* 0x0001e8000d101d72 */
[----:B------:R0:W-:Y:S02]  /*e9c0*/  LDGSTS.E.BYPASS.LTC128B.128 [R19+0x4c00], desc[UR50][R2.64+0x100], !P6 ;  /* 0x04c0010002137fae */ /* 0x0001e4000f101d72 */
[----:B0-----:R-:W-:Y:S05]  /*e9d0*/  WARPSYNC.COLLECTIVE R15, `(.L_x_3378) ;  /* 0x000000000f087348 */ /* 0x001fea0003c00000 */
[----:B------:R1:W2:Y:S02]  /*e9e0*/  SHFL.IDX P6, R14, R13, R12, R11 ;  /* 0x0000000c0d0e7389 */ /* 0x0002a400000c000b */
[----:B012---:R-:W-:Y:S01]  /*e9f0*/  ENDCOLLECTIVE ;  /* 0x000000000000791b */ /* 0x007fe20003800000 */
.L_x_3378:
[----:B------:R-:W-:Y:S01]  /*ea00*/  @!PT LDS RZ, [RZ] ;  /* 0x00000000fffff984 */ /* 0x000fe20000000800 */
[----:B------:R-:W-:Y:S01]  /*ea10*/  @!PT LDS RZ, [RZ] ;  /* 0x00000000fffff984 */ /* 0x000fe20000000800 */
[----:B------:R-:W-:Y:S01]  /*ea20*/  @!PT LDS RZ, [RZ] ;  /* 0x00000000fffff984 */ /* 0x000fe20000000800 */
[----:B------:R-:W-:Y:S01]  /*ea30*/  LDGSTS.E.BYPASS.LTC128B.128 [R19+0x6c00], desc[UR50][R2.64+0x180], !P5 ;  /* 0x06c0018002137fae */ /* 0x000fe2000e901d72 */
[----:B------:R-:W-:-:S03]  /*ea40*/  LOP3.LUT P5, RZ, R16, 0x40, RZ, 0xc0, !PT ;  /* 0x0000004010ff7812 */ /* 0x000fc600078ac0ff */
[----:B------:R-:W-:Y:S04]  /*ea50*/  LDGSTS.E.BYPASS.LTC128B.128 [R19+0x8c00], desc[UR50][R2.64+0x200], !P4 ;  /* 0x08c0020002137fae */ /* 0x000fe8000e101d72 */
[----:B------:R-:W-:Y:S01]  /*ea60*/  LDGSTS.E.BYPASS.LTC128B.128 [R19+0xac00], desc[UR50][R2.64+0x280], !P3 ;  /* 0x0ac0028002137fae */ /* 0x000fe2000d901d72 */
[----:B------:R-:W-:-:S03]  /*ea70*/  MOV R13, R10 ;  /* 0x0000000a000d7202 */ /* 0x000fc60000000f00 */
[----:B------:R-:W-:Y:S04]  /*ea80*/  LDGSTS.E.BYPASS.LTC128B.128 [R19+0xcc00], desc[UR50][R2.64+0x300], P0 ;  /* 0x0cc0030002137fae */ /* 0x000fe80008101d72 */
[----:B------:R0:W-:Y:S02]  /*ea90*/  LDGSTS.E.BYPASS.LTC128B.128 [R19+0xec00], desc[UR50][R2.64+0x380], P1 ;  /* 0x0ec0038002137fae */ /* 0x0001e40008901d72 */
[----:B0-----:R-:W-:-:S07]  /*eaa0*/  IMAD.MOV.U32 R3, RZ, RZ, R14 ;  /* 0x000000ffff037224 */ /* 0x001fce00078e000e */
[----:B------:R-:W-:Y:S05]  /*eab0*/  WARPSYNC.COLLECTIVE R15, `(.L_x_3379) ;  /* 0x000000000f087348 */ /* 0x000fea0003c00000 */
[----:B------:R0:W1:Y:S02]  /*eac0*/  SHFL.IDX P6, R14, R13, R12, R11 ;  /* 0x0000000c0d0e7389 */ /* 0x00006400000c000b */
[----:B01----:R-:W-:Y:S01]  /*ead0*/  ENDCOLLECTIVE ;  /* 0x000000000000791b */ /* 0x003fe20003800000 */
.L_x_3379:
[----:B------:R-:W-:Y:S02]  /*eae0*/  IMAD.MOV.U32 R13, RZ, RZ, R20 ;  /* 0x000000ffff0d7224 */ /* 0x000fe400078e0014 */
[----:B------:R-:W-:Y:S01]  /*eaf0*/  IMAD.MOV.U32 R12, RZ, RZ, 0x3 ;  /* 0x00000003ff0c7424 */ /* 0x000fe200078e00ff */
[----:B------:R-:W-:Y:S02]  /*eb00*/  IADD3 R2, P2, R14, R0, RZ ;  /* 0x000000000e027210 */ /* 0x000fe40007f5e0ff */
[----:B------:R-:W-:-:S03]  /*eb10*/  LOP3.LUT P6, RZ, R16, 0x10, RZ, 0xc0, !PT ;  /* 0x0000001010ff7812 */ /* 0x000fc600078cc0ff */
        /* <DEDUP_REMOVED lines=12> */
.L_x_3380:
[----:B------:R-:W-:Y:S01]  /*ebe0*/  @!PT LDS RZ, [RZ] ;  /* 0x00000000fffff984 */ /* 0x000fe20000000800 */
[----:B------:R-:W-:Y:S01]  /*ebf0*/  @!PT LDS RZ, [RZ] ;  /* 0x00000000fffff984 */ /* 0x000fe20000000800 */
[----:B------:R-:W-:Y:S01]  /*ec00*/  @!PT LDS RZ, [RZ] ;  /* 0x00000000fffff984 */ /* 0x000fe20000000800 */
[----:B------:R0:W-:Y:S04]  /*ec10*/  LDGSTS.E.BYPASS.LTC128B.128 [R19+0x7400], desc[UR50][R2.64+0x180], !P5 ;  /* 0x0740018002137fae */ /* 0x0001e8000e901d72 */
[----:B------:R0:W-:Y:S04]  /*ec20*/  LDGSTS.E.BYPASS.LTC128B.128 [R19+0x9400], desc[UR50][R2.64+0x200], !P4 ;  /* 0x0940020002137fae */ /* 0x0001e8000e101d72 */
[----:B------:R0:W-:Y:S01]  /*ec30*/  LDGSTS.E.BYPASS.LTC128B.128 [R19+0xb400], desc[UR50][R2.64+0x280], !P3 ;  /* 0x0b40028002137fae */ /* 0x0001e2000d901d72 */
[----:B------:R-:W-:-:S03]  /*ec40*/  IMAD.MOV.U32 R13, RZ, RZ, R10 ;  /* 0x000000ffff0d7224 */ /* 0x000fc600078e000a */
[----:B------:R0:W-:Y:S04]  /*ec50*/  LDGSTS.E.BYPASS.LTC128B.128 [R19+0xd400], desc[UR50][R2.64+0x300], P0 ;  /* 0x0d40030002137fae */ /* 0x0001e80008101d72 */
[----:B------:R0:W-:Y:S01]  /*ec60*/  LDGSTS.E.BYPASS.LTC128B.128 [R19+0xf400], desc[UR50][R2.64+0x380], P1 ;  /* 0x0f40038002137fae */ /* 0x0001e20008901d72 */
[----:B------:R-:W-:-:S07]  /*ec70*/  MOV R20, R14 ;  /* 0x0000000e00147202 */ /* 0x000fce0000000f00 */
[----:B0-----:R-:W-:Y:S05]  /*ec80*/  WARPSYNC.COLLECTIVE R15, `(.L_x_3381) ;  /* 0x000000000f087348 */ /* 0x001fea0003c00000 */
[----:B------:R1:W2:Y:S02]  /*ec90*/  SHFL.IDX P6, R14, R13, R12, R11 ;  /* 0x0000000c0d0e7389 */ /* 0x0002a400000c000b */
[----:B012---:R-:W-:Y:S01]  /*eca0*/  ENDCOLLECTIVE ;  /* 0x000000000000791b */ /* 0x007fe20003800000 */
.L_x_3381:
[----:B------:R-:W-:Y:S05]  /*ecb0*/  BRA `(.L_x_3382) ;  /* 0xffffffd400e87947 */ /* 0x000fea000383ffff */
.L_x_3312:
[----:B0-----:R0:W2:Y:S02]  /*ecc0*/  SYNCS.PHASECHK.TRANS64.TRYWAIT P0, [R4+URZ+0x28c20], R2 ;  /* 0x028c2002040075a7 */ /* 0x0010a4000800017f */
[----:B--2---:R-:W-:Y:S05]  /*ecd0*/  @!P0 NANOSLEEP.SYNCS 0x989680 ;  /* 0x009896800000895d */ /* 0x004fea0003900000 */
[----:B------:R-:W2:Y:S02]  /*ece0*/  @!P0 SYNCS.PHASECHK.TRANS64 P0, [R4+URZ+0x28c20], R2 ;  /* 0x028c2002040085a7 */ /* 0x000ea4000800007f */
[----:B--2---:R-:W-:Y:S05]  /*ecf0*/  @!P0 BRA `(.L_x_3312) ;  /* 0xfffffffc00f08947 */ /* 0x004fea000383ffff */
[----:B------:R-:W-:Y:S05]  /*ed00*/  BRA `(.L_x_3383) ;  /* 0xffffffd800c07947 */ /* 0x000fea000383ffff */
.L_x_3313:
        /* <DEDUP_REMOVED lines=8> */
[----:B01----:R-:W-:Y:S05]  /*ed90*/  WARPSYNC.COLLECTIVE R15, `(.L_x_3385) ;  /* 0x000000000f087348 */ /* 0x003fea0003c00000 */
[----:B------:R2:W3:Y:S02]  /*eda0*/  SHFL.IDX P6, R14, R13, R12, R11 ;  /* 0x0000000c0d0e7389 */ /* 0x0004e400000c000b */
[----:B0123--:R-:W-:Y:S01]  /*edb0*/  ENDCOLLECTIVE ;  /* 0x000000000000791b */ /* 0x00ffe20003800000 */
.L_x_3385:
[----:B------:R-:W-:Y:S05]  /*edc0*/  BSYNC B0 ;  /* 0x0000000000007941 */ /* 0x000fea0003800000 */
.L_x_3384:
[----:B------:R-:W-:Y:S05]  /*edd0*/  BRA `(.L_x_3386) ;  /* 0xffffffd800a87947 */ /* 0x000fea000383ffff */
.L_x_3316:
[----:B------:R-:W-:Y:S01]  /*ede0*/  BSSY B1, `(.L_x_3387) ;  /* 0x0000006000017945 */ /* 0x000fe20003800000 */
[----:B------:R-:W-:-:S07]  /*edf0*/  IMAD.MOV.U32 R15, RZ, RZ, -0x1 ;  /* 0xffffffffff0f7424 */ /* 0x000fce00078e00ff */
[----:B012---:R-:W-:Y:S05]  /*ee00*/  WARPSYNC.COLLECTIVE R15, `(.L_x_3388) ;  /* 0x000000000f0c7348 */ /* 0x007fea0003c00000 */
[----:B------:R-:W-:Y:S02]  /*ee10*/  ELECT P6, UR62, PT ;  /* 0x00000000003e782f */ /* 0x000fe400038c0000 */
[----:B------:R-:W-:Y:S01]  /*ee20*/  MOV R14, UR62 ;  /* 0x0000003e000e7c02 */ /* 0x000fe20008000f00 */
[----:B012---:R-:W-:Y:S10]  /*ee30*/  ENDCOLLECTIVE ;  /* 0x000000000000791b */ /* 0x007ff40003800000 */
.L_x_3388:
[----:B------:R-:W-:Y:S05]  /*ee40*/  BSYNC B1 ;  /* 0x0000000000017941 */ /* 0x000fea0003800000 */
.L_x_3387:
[----:B------:R-:W-:Y:S05]  /*ee50*/  BRA `(.L_x_3389) ;  /* 0xffffffd800a07947 */ /* 0x000fea000383ffff */
.L_x_3318:
[----:B--2---:R2:W3:Y:S02]  /*ee60*/  SYNCS.PHASECHK.TRANS64.TRYWAIT P1, [R5+URZ+0x28c40], R0 ;  /* 0x028c4000050075a7 */ /* 0x0044e4000802017f */
[----:B---3--:R-:W-:Y:S05]  /*ee70*/  @!P1 NANOSLEEP.SYNCS 0x989680 ;  /* 0x009896800000995d */ /* 0x008fea0003900000 */
[----:B------:R-:W3:Y:S02]  /*ee80*/  @!P1 SYNCS.PHASECHK.TRANS64 P1, [R5+URZ+0x28c40], R0 ;  /* 0x028c4000050095a7 */ /* 0x000ee4000802007f */
[----:B---3--:R-:W-:Y:S05]  /*ee90*/  @!P1 BRA `(.L_x_3318) ;  /* 0xfffffffc00f09947 */ /* 0x008fea000383ffff */
[----:B------:R-:W-:Y:S05]  /*eea0*/  BRA `(.L_x_3390) ;  /* 0xffffffd800c07947 */ /* 0x000fea000383ffff */
.L_x_3320:
[----:B0-----:R0:W3:Y:S02]  /*eeb0*/  SYNCS.PHASECHK.TRANS64.TRYWAIT P1, [R17+URZ+0x28c40], R2 ;  /* 0x028c4002110075a7 */ /* 0x0010e4000802017f */
[----:B---3--:R-:W-:Y:S05]  /*eec0*/  @!P1 NANOSLEEP.SYNCS 0x989680 ;  /* 0x009896800000995d */ /* 0x008fea0003900000 */
[----:B------:R-:W3:Y:S02]  /*eed0*/  @!P1 SYNCS.PHASECHK.TRANS64 P1, [R17+URZ+0x28c40], R2 ;  /* 0x028c4002110095a7 */ /* 0x000ee4000802007f */
[----:B---3--:R-:W-:Y:S05]  /*eee0*/  @!P1 BRA `(.L_x_3320) ;  /* 0xfffffffc00f09947 */ /* 0x008fea000383ffff */
[----:B------:R-:W-:Y:S05]  /*eef0*/  BRA `(.L_x_3391) ;  /* 0xffffffd800cc7947 */ /* 0x000fea000383ffff */
.L_x_3322:
[----:B---3--:R3:W4:Y:S02]  /*ef00*/  SYNCS.PHASECHK.TRANS64.TRYWAIT P1, [R5+URZ+0x28c60], R0 ;  /* 0x028c6000050075a7 */ /* 0x008724000802017f */
[----:B----4-:R-:W-:Y:S05]  /*ef10*/  @!P1 NANOSLEEP.SYNCS 0x989680 ;  /* 0x009896800000995d */ /* 0x010fea0003900000 */
[----:B------:R-:W4:Y:S02]  /*ef20*/  @!P1 SYNCS.PHASECHK.TRANS64 P1, [R5+URZ+0x28c60], R0 ;  /* 0x028c6000050095a7 */ /* 0x000f24000802007f */
[----:B----4-:R-:W-:Y:S05]  /*ef30*/  @!P1 BRA `(.L_x_3322) ;  /* 0xfffffffc00f09947 */ /* 0x010fea000383ffff */
[----:B------:R-:W-:Y:S05]  /*ef40*/  BRA `(.L_x_3392) ;  /* 0xffffffd800c87947 */ /* 0x000fea000383ffff */
.L_x_3393:
        /* <DEDUP_REMOVED lines=11> */
.L_x_15642:


//--------------------- .text._ZN7cutlass13device_kernelIN5flash11enable_sm90INS1_16FlashAttnFwdSm90INS1_25CollectiveMainloopFwdSm90ILi2EN4cute5tupleIJNS5_1CILi1EEES8_S8_EEENS6_IJNS7_ILi64EEESA_SA_EEELi512ENS_10bfloat16_tEfNS_4arch4Sm90ELb0ELb0ELb1ELb0ELb1ELb0ELb1ELb0ELb0ELb1ELb0ELb0EEENS1_21CollectiveEpilogueFwdINS6_IJSA_NS7_ILi512EEESA_EEES9_SC_SE_Li256ELb0ELb1ELb0ELb0EEENS1_29StaticPersistentTileSchedulerILb0EEEEEEEEEvNT_6ParamsE --------------------------
	.section	.text._ZN7cutlass13device_kernelIN5flash11enable_sm90INS1_16FlashAttnFwdSm90INS1_25CollectiveMainloopFwdSm90ILi2EN4cute5tupleIJNS5_1CILi1EEES8_S8_EEENS6_IJNS7_ILi64EEESA_SA_EEELi512ENS_10bfloat16_tEfNS_4arch4Sm90ELb0ELb0ELb1ELb0ELb1ELb0ELb1ELb0ELb0ELb1ELb0ELb0EEENS1_21CollectiveEpilogueFwdINS6_IJSA_NS7_ILi512EEESA_EEES9_SC_SE_Li256ELb0ELb1ELb0ELb0EEENS1_29StaticPersistentTileSchedulerILb0EEEEEEEEEvNT_6ParamsE,"ax",@progbits
	.align	128
.text._ZN7cutlass13device_kernelIN5flash11enable_sm90INS1_16FlashAttnFwdSm90INS1_25CollectiveMainloopFwdSm90ILi2EN4cute5tupleIJNS5_1CILi1EEES8_S8_EEENS6_IJNS7_ILi64EEESA_SA_EEELi512ENS_10bfloat16_tEfNS_4arch4Sm90ELb0ELb0ELb1ELb0ELb1ELb0ELb1ELb0ELb0ELb1ELb0ELb0EEENS1_21CollectiveEpilogueFwdINS6_IJSA_NS7_ILi512EEESA_EEES9_SC_SE_Li256ELb0ELb1ELb0ELb0EEENS1_29StaticPersistentTileSchedulerILb0EEEEEEEEEvNT_6ParamsE:
        .type           _ZN7cutlass13device_kernelIN5flash11enable_sm90INS1_16FlashAttnFwdSm90INS1_25CollectiveMainloopFwdSm90ILi2EN4cute5tupleIJNS5_1CILi1EEES8_S8_EEENS6_IJNS7_ILi64EEESA_SA_EEELi512ENS_10bfloat16_tEfNS_4arch4Sm90ELb0ELb0ELb1ELb0ELb1ELb0ELb1ELb0ELb0ELb1ELb0ELb0EEENS1_21CollectiveEpilogueFwdINS6_IJSA_NS7_ILi512EEESA_EEES9_SC_SE_Li256ELb0ELb1ELb0ELb0EEENS1_29StaticPersistentTileSchedulerILb0EEEEEEEEEvNT_6ParamsE,@function
        .size           _ZN7cutlass13device_kernelIN5flash11enable_sm90INS1_16FlashAttnFwdSm90INS1_25CollectiveMainloopFwdSm90ILi2EN4cute5tupleIJNS5_1CILi1EEES8_S8_EEENS6_IJNS7_ILi64EEESA_SA_EEELi512ENS_10bfloat16_tEfNS_4arch4Sm90ELb0ELb0ELb1ELb0ELb1ELb0ELb1ELb0ELb0ELb1ELb0ELb0EEENS1_21CollectiveEpilogueFwdINS6_IJSA_NS7_ILi512EEESA_EEES9_SC_SE_Li256ELb0ELb1ELb0ELb0EEENS1_29StaticPersistentTileSchedulerILb0EEEEEEEEEvNT_6ParamsE,(.L_x_15643 - _ZN7cutlass13device_kernelIN5flash11enable_sm90INS1_16FlashAttnFwdSm90INS1_25CollectiveMainloopFwdSm90ILi2EN4cute5tupleIJNS5_1CILi1EEES8_S8_EEENS6_IJNS7_ILi64EEESA_SA_EEELi512ENS_10bfloat16_tEfNS_4arch4Sm90ELb0ELb0ELb1ELb0ELb1ELb0ELb1ELb0ELb0ELb1ELb0ELb0EEENS1_21CollectiveEpilogueFwdINS6_IJSA_NS7_ILi512EEESA_EEES9_SC_SE_Li256ELb0ELb1ELb0ELb0EEENS1_29StaticPersistentTileSchedulerILb0EEEEEEEEEvNT_6ParamsE)
        .other          _ZN7cutlass13device_kernelIN5flash11enable_sm90INS1_16FlashAttnFwdSm90INS1_25CollectiveMainloopFwdSm90ILi2EN4cute5tupleIJNS5_1CILi1EEES8_S8_EEENS6_IJNS7_ILi64EEESA_SA_EEELi512ENS_10bfloat16_tEfNS_4arch4Sm90ELb0ELb0ELb1ELb0ELb1ELb0ELb1ELb0ELb0ELb1ELb0ELb0EEENS1_21CollectiveEpilogueFwdINS6_IJSA_NS7_ILi512EEESA_EEES9_SC_SE_Li256ELb0ELb1ELb0ELb0EEENS1_29StaticPersistentTileSchedulerILb0EEEEEEEEEvNT_6ParamsE,@"STO_CUDA_ENTRY STV_DEFAULT"
_ZN7cutlass13device_kernelIN5flash11enable_sm90INS1_16FlashAttnFwdSm90INS1_25CollectiveMainloopFwdSm90ILi2EN4cute5tupleIJNS5_1CILi1EEES8_S8_EEENS6_IJNS7_ILi64EEESA_SA_EEELi512ENS_10bfloat16_tEfNS_4arch4Sm90ELb0ELb0ELb1ELb0ELb1ELb0ELb1ELb0ELb0ELb1ELb0ELb0EEENS1_21CollectiveEpilogueFwdINS6_IJSA_NS7_ILi512EEESA_EEES9_SC_SE_Li256ELb0ELb1ELb0ELb0EEENS1_29StaticPersistentTileSchedulerILb0EEEEEEEEEvNT_6ParamsE:
[----:B------:R-:W0:Y:S02]  /*0000*/  LDC R1, c[0x0][0x28] ;  /* 0x00000a00ff017b82 */ /* 0x000e240000000800 */
[----:B0-----:R-:W-:Y:S01]  /*0010*/  VIADD R1, R1, 0xffffffd0 ;  /* 0xffffffd001017836 */ /* 0x001fe20000000000 */
[----:B------:R-:W0:Y:S01]  /*0020*/  S2R R5, SR_TID.X ;  /* 0x0000000000057919 */ /* 0x000e220000002100 */
[----:B------:R-:W-:Y:S01]  /*0030*/  ELECT P0, URZ, PT ;  /* 0x00000000003f782f */ /* 0x000fe20003800000 */
[----:B------:R-:W-:Y:S01]  /*0040*/  UMOV UR4, 0x80 ;  /* 0x0000008000047882 */ /* 0x000fe20000000000 */
[----:B------:R-:W-:Y:S01]  /*0050*/  UMOV UR7, 0x100 ;  /* 0x0000010000077882 */ /* 0x000fe20000000000 */
[--C-:B0-----:R-:W-:Y:S02]  /*0060*/  SHF.R.U32.HI R0, RZ, 0x5, R5.reuse ;  /* 0x00000005ff007819 */ /* 0x101fe40000011605 */
[----:B------:R-:W-:-:S03]  /*0070*/  SHF.R.U32.HI R3, RZ, 0x7, R5 ;  /* 0x00000007ff037819 */ /* 0x000fc60000011605 */
[----:B------:R-:W0:Y:S04]  /*0080*/  SHFL.IDX PT, R2, R0, RZ, 0x1f ;  /* 0x00001fff00027589 */ /* 0x000e2800000e0000 */
[----:B------:R-:W1:Y:S01]  /*0090*/  SHFL.IDX PT, R3, R3, RZ, 0x1f ;  /* 0x00001fff03037589 */ /* 0x000e6200000e0000 */
[C---:B0-----:R-:W-:Y:S02]  /*00a0*/  ISETP.NE.OR P0, PT, R2.reuse, RZ, !P0 ;  /* 0x000000ff0200720c */ /* 0x041fe40004705670 */
[----:B------:R-:W-:Y:S01]  /*00b0*/  ISETP.NE.AND P1, PT, R2, RZ, PT ;  /* 0x000000ff0200720c */ /* 0x000fe20003f25270 */
[----:B-1----:R0:W-:Y:S10]  /*00c0*/  STL [R1], R3 ;  /* 0x0000000301007387 */ /* 0x0021f40000100800 */
[----:B------:R-:W-:Y:S01]  /*00d0*/  VOTEU.ALL UP0, P0 ;  /* 0x00000000003f7886 */ /* 0x000fe20000000000 */
[----:B------:R-:W-:Y:S01]  /*00e0*/  VOTEU.ALL UP1, P0 ;  /* 0x00000000003f7886 */ /* 0x000fe20000020000 */
[----:B------:R-:W-:-:S03]  /*00f0*/  VOTEU.ALL UP2, P0 ;  /* 0x00000000003f7886 */ /* 0x000fc60000040000 */
        /* <DEDUP_REMOVED lines=10> */
[----:B------:R0:W1:Y:S01]  /*01a0*/  @!UP0 SYNCS.EXCH.64 URZ, [UR8+0x38800], UR4 ;  /* 0x03880004083f85b2 */ /* 0x0000620008000100 */
[----:B------:R0:W2:Y:S05]  /*01b0*/  @!UP1 SYNCS.EXCH.64 URZ, [UR8+0x38810], UR4 ;  /* 0x03881004083f95b2 */ /* 0x0000aa0008000100 */
[----:B------:R0:W3:Y:S02]  /*01c0*/  @!UP2 SYNCS.EXCH.64 URZ, [UR8+0x38820], UR6 ;  /* 0x03882006083fa5b2 */ /* 0x0000e40008000100 */
[----:B0-----:R-:W-:Y:S05]  /*01d0*/  @P1 BRA `(.L_x_3394) ;  /* 0x0000000000381947 */ /* 0x001fea0003800000 */
        /* <DEDUP_REMOVED lines=9> */
[----:B0-----:R0:W4:Y:S01]  /*0270*/  SYNCS.EXCH.64 URZ, [UR6+0x38830], UR4 ;  /* 0x03883004063f75b2 */ /* 0x0011220008000100 */
[----:B------:R0:W0:Y:S01]  /*0280*/  SYNCS.EXCH.64 URZ, [UR6+0x38840], UR4 ;  /* 0x03884004063f75b2 */ /* 0x0000220008000100 */
[----:B------:R0:W0:Y:S01]  /*0290*/  SYNCS.EXCH.64 URZ, [UR6+0x38838], UR4 ;  /* 0x03883804063f75b2 */ /* 0x0000220008000100 */
[----:B------:R0:W0:Y:S01]  /*02a0*/  SYNCS.EXCH.64 URZ, [UR6+0x38848], UR4 ;  /* 0x03884804063f75b2 */ /* 0x0000220008000100 */
[----:B------:R-:W-:Y:S01]  /*02b0*/  NOP ;  /* 0x0000000000007918 */ /* 0x000fe20000000000 */
.L_x_3394:
        /* <DEDUP_REMOVED lines=22> */
.L_x_3395:
        /* <DEDUP_REMOVED lines=18> */
.L_x_3396:
        /* <DEDUP_REMOVED lines=22> */
.L_x_3397:
        /* <DEDUP_REMOVED lines=22> */
.L_x_3398:
[----:B------:R-:W-:Y:S01]  /*0800*/  ISETP.NE.AND P0, PT, R3, RZ, PT ;  /* 0x000000ff0300720c */ /* 0x000fe20003f05270 */
[----:B------:R-:W-:Y:S01]  /*0810*/  IMAD.MOV.U32 R37, RZ, RZ, 0x1 ;  /* 0x00000001ff257424 */ /* 0x000fe200078e00ff */
[----:B------:R-:W-:Y:S01]  /*0820*/  NOP ;  /* 0x0000000000007918 */ /* 0x000fe20000000000 */
[----:B------:R-:W-:-:S03]  /*0830*/  ULDC.64 UR42, c[0x0][0x208] ;  /* 0x00008200002a7ab9 */ /* 0x000fc60000000a00 */
[----:B------:R-:W-:Y:S01]  /*0840*/  SEL R37, R37, 0x2, !P0 ;  /* 0x0000000225257807 */ /* 0x000fe20004000000 */
[----:B01234-:R-:W-:Y:S06]  /*0850*/  BAR.SYNC.DEFER_BLOCKING 0x0 ;  /* 0x0000000000007b1d */ /* 0x01ffec0000010000 */
[----:B------:R-:W-:Y:S05]  /*0860*/  @!P0 BRA `(.L_x_3399) ;  /* 0x000000a000d48947 */ /* 0x000fea0003800000 */
.L_x_3400:
        /* <DEDUP_REMOVED lines=17> */
[----:B------:R-:W-:Y:S01]  /*0980*/  LOP3.LUT R17, R37, 0x1, RZ, 0xfc, !PT ;  /* 0x0000000125117812 */ /* 0x000fe200078efcff */
[----:B------:R-:W-:Y:S01]  /*0990*/  IMAD.MOV.U32 R207, RZ, RZ, RZ ;  /* 0x000000ffffcf7224 */ /* 0x000fe200078e00ff */
[----:B------:R-:W-:Y:S01]  /*09a0*/  SHF.R.S32.HI R0, RZ, 0x1f, R5 ;  /* 0x0000001fff007819 */ /* 0x000fe20000011405 */
[----:B------:R-:W-:-:S03]  /*09b0*/  UMOV UR36, URZ ;  /* 0x0000003f00247c82 */ /* 0x000fc60008000000 */
[CC--:B------:R-:W-:Y:S02]  /*09c0*/  LEA.HI R4, R0.reuse, R5.reuse, RZ, 0x5 ;  /* 0x0000000500047211 */ /* 0x0c0fe400078f28ff */
[CC--:B------:R-:W-:Y:S02]  /*09d0*/  LEA.HI R2, R0.reuse, R5.reuse, RZ, 0x4 ;  /* 0x0000000500027211 */ /* 0x0c0fe400078f20ff */
[--C-:B------:R-:W-:Y:S02]  /*09e0*/  SHF.R.S32.HI R11, RZ, 0x5, R4.reuse ;  /* 0x00000005ff0b7819 */ /* 0x100fe40000011404 */
[----:B------:R-:W-:Y:S02]  /*09f0*/  SHF.R.S32.HI R6, RZ, 0x1f, R4 ;  /* 0x0000001fff067819 */ /* 0x000fe40000011404 */
[----:B------:R-:W-:Y:S02]  /*0a00*/  LEA.HI R7, R0, R5, RZ, 0x2 ;  /* 0x0000000500077211 */ /* 0x000fe400078f10ff */
[----:B------:R-:W-:-:S02]  /*0a10*/  LOP3.LUT R4, R2, 0xfffffff0, RZ, 0xc0, !PT ;  /* 0xfffffff002047812 */ /* 0x000fc400078ec0ff */
[----:B------:R-:W-:Y:S02]  /*0a20*/  SHF.R.S32.HI R9, RZ, 0x4, R2 ;  /* 0x00000004ff097819 */ /* 0x000fe40000011402 */
[----:B------:R-:W-:Y:S01]  /*0a30*/  LOP3.LUT R8, R7, 0xfffffffc, RZ, 0xc0, !PT ;  /* 0xfffffffc07087812 */ /* 0x000fe200078ec0ff */
[C---:B------:R-:W-:Y:S01]  /*0a40*/  IMAD.IADD R7, R5.reuse, 0x1, -R4 ;  /* 0x0000000105077824 */ /* 0x040fe200078e0a04 */
[CC--:B------:R-:W-:Y:S01]  /*0a50*/  LEA.HI R3, R0.reuse, R5.reuse, RZ, 0x7 ;  /* 0x0000000500037211 */ /* 0x0c0fe200078f38ff */
[----:B0-----:R-:W-:Y:S01]  /*0a60*/  ULEA UR38, UR37, UR38, 0x18 ;  /* 0x0000002625267291 */ /* 0x001fe2000f8ec03f */
[----:B------:R-:W-:Y:S01]  /*0a70*/  LEA.HI R215, R0, R5, RZ, 0x3 ;  /* 0x0000000500d77211 */ /* 0x000fe200078f18ff */
[----:B------:R-:W-:Y:S01]  /*0a80*/  IMAD.IADD R10, R5, 0x1, -R8 ;  /* 0x00000001050a7824 */ /* 0x000fe200078e0a08 */
[----:B------:R-:W-:Y:S02]  /*0a90*/  LEA.HI R6, R6, R11, RZ, 0x2 ;  /* 0x0000000b06067211 */ /* 0x000fe400078f10ff */
[----:B------:R-:W-:-:S02]  /*0aa0*/  LEA.HI R4, R2, R9, RZ, 0x1 ;  /* 0x0000000902047211 */ /* 0x000fc400078f08ff */
[----:B------:R-:W-:Y:S02]  /*0ab0*/  LOP3.LUT R0, R3, 0xffffff80, RZ, 0xc0, !PT ;  /* 0xffffff8003007812 */ /* 0x000fe400078ec0ff */
[----:B------:R-:W-:Y:S02]  /*0ac0*/  LOP3.LUT R12, R215, 0xfffffff8, RZ, 0xc0, !PT ;  /* 0xfffffff8d70c7812 */ /* 0x000fe400078ec0ff */
[----:B------:R-:W-:Y:S01]  /*0ad0*/  SHF.R.S32.HI R214, RZ, 0x7, R3 ;  /* 0x00000007ffd67819 */ /* 0x000fe20000011403 */
[C---:B------:R-:W-:Y:S01]  /*0ae0*/  IMAD.IADD R0, R5.reuse, 0x1, -R0 ;  /* 0x0000000105007824 */ /* 0x040fe200078e0a00 */
[----:B------:R-:W-:Y:S01]  /*0af0*/  LOP3.LUT R6, R6, 0x3ffffc, RZ, 0xc0, !PT ;  /* 0x003ffffc06067812 */ /* 0x000fe200078ec0ff */
[----:B------:R-:W-:Y:S01]  /*0b00*/  IMAD.IADD R213, R5, 0x1, -R12 ;  /* 0x0000000105d57824 */ /* 0x000fe200078e0a0c */
[----:B------:R-:W-:Y:S01]  /*0b10*/  LOP3.LUT R4, R4, 0x1ffffffe, RZ, 0xc0, !PT ;  /* 0x1ffffffe04047812 */ /* 0x000fe200078ec0ff */
[--C-:B------:R-:W-:Y:S01]  /*0b20*/  IMAD R5, R214, 0x100, R7.reuse ;  /* 0x00000100d6057824 */ /* 0x100fe200078e0207 */
[----:B------:R-:W-:Y:S01]  /*0b30*/  SHF.R.S32.HI R2, RZ, 0x1f, R7 ;  /* 0x0000001fff027819 */ /* 0x000fe20000011407 */
[----:B------:R-:W-:Y:S01]  /*0b40*/  IMAD.IADD R6, R11, 0x1, -R6 ;  /* 0x000000010b067824 */ /* 0x000fe200078e0a06 */
[----:B------:R-:W-:Y:S01]  /*0b50*/  LEA.HI R3, R3, R214, RZ, 0x1 ;  /* 0x000000d603037211 */ /* 0x000fe200078f08ff */
[----:B------:R-:W-:Y:S01]  /*0b60*/  IMAD.IADD R9, R9, 0x1, -R4 ;  /* 0x0000000109097824 */ /* 0x000fe200078e0a04 */
[----:B------:R-:W-:Y:S01]  /*0b70*/  LEA.HI R2, R2, R7, RZ, 0x3 ;  /* 0x0000000702027211 */ /* 0x000fe200078f18ff */
[----:B------:R-:W-:Y:S01]  /*0b80*/  IMAD R12, R6, 0x10, R5 ;  /* 0x00000010060c7824 */ /* 0x000fe200078e0205 */
[----:B------:R-:W-:Y:S01]  /*0b90*/  LEA.HI R4, R10, R10, RZ, 0x1 ;  /* 0x0000000a0a047211 */ /* 0x000fe200078f08ff */
[----:B------:R-:W-:Y:S01]  /*0ba0*/  IMAD.SHL.U32 R9, R9, 0x8, RZ ;  /* 0x0000000809097824 */ /* 0x000fe200078e00ff */
[----:B------:R-:W-:Y:S01]  /*0bb0*/  SHF.L.U32 R6, R2, 0x6, RZ ;  /* 0x0000000602067819 */ /* 0x000fe200000006ff */
[----:B------:R-:W-:Y:S01]  /*0bc0*/  IMAD.SHL.U32 R18, R213, 0x8, RZ ;  /* 0x00000008d5127824 */ /* 0x000fe200078e00ff */
[----:B------:R-:W-:Y:S01]  /*0bd0*/  LOP3.LUT R13, R4, 0x1ffffffe, RZ, 0xc0, !PT ;  /* 0x1ffffffe040d7812 */ /* 0x000fe200078ec0ff */
[----:B------:R-:W-:Y:S01]  /*0be0*/  IMAD.U32 R219, R12, 0x40, R9 ;  /* 0x000000400cdb7824 */ /* 0x000fe200078e0009 */
[----:B------:R-:W-:Y:S01]  /*0bf0*/  LOP3.LUT R4, R2, 0xfffffff8, RZ, 0xc0, !PT ;  /* 0xfffffff802047812 */ /* 0x000fe200078ec0ff */
[----:B------:R-:W-:Y:S01]  /*0c00*/  VIADD R192, R18, 0x40 ;  /* 0x0000004012c07836 */ /* 0x000fe20000000000 */
[----:B------:R-:W-:Y:S01]  /*0c10*/  LOP3.LUT R8, R6, 0x7ffffe00, RZ, 0xc0, !PT ;  /* 0x7ffffe0006087812 */ /* 0x000fe200078ec0ff */
[----:B------:R-:W-:Y:S01]  /*0c20*/  IMAD.IADD R15, R10, 0x1, -R13 ;  /* 0x000000010a0f7824 */ /* 0x000fe200078e0a0d */
[----:B------:R-:W-:Y:S01]  /*0c30*/  SHF.R.S32.HI R5, RZ, 0x1f, R0 ;  /* 0x0000001fff057819 */ /* 0x000fe20000011400 */
[----:B------:R-:W-:Y:S01]  /*0c40*/  IMAD.IADD R6, R7, 0x1, -R4 ;  /* 0x0000000107067824 */ /* 0x000fe200078e0a04 */
[----:B------:R-:W-:Y:S01]  /*0c50*/  LOP3.LUT R3, R3, 0xfffffe, RZ, 0xc0, !PT ;  /* 0x00fffffe03037812 */ /* 0x000fe200078ec0ff */
[----:B------:R-:W-:Y:S01]  /*0c60*/  IMAD R11, R11, 0x400, R8 ;  /* 0x000004000b0b7824 */ /* 0x000fe200078e0208 */
[----:B------:R-:W-:Y:S01]  /*0c70*/  LEA.HI R2, R5, R0, RZ, 0x2 ;  /* 0x0000000005027211 */ /* 0x000fe200078f10ff */
[C---:B------:R-:W-:Y:S01]  /*0c80*/  IMAD.SHL.U32 R8, R6.reuse, 0x40, RZ ;  /* 0x0000004006087824 */ /* 0x040fe200078e00ff */
[----:B------:R-:W-:Y:S01]  /*0c90*/  R2P PR, R6, 0x6 ;  /* 0x0000000606007804 */ /* 0x000fe20000000000 */
[C---:B------:R-:W-:Y:S01]  /*0ca0*/  VIADD R191, R18.reuse, 0x80 ;  /* 0x0000008012bf7836 */ /* 0x040fe20000000000 */
[--C-:B------:R-:W-:Y:S01]  /*0cb0*/  SHF.R.S32.HI R4, RZ, 0x2, R2.reuse ;  /* 0x00000002ff047819 */ /* 0x100fe20000011402 */
[----:B------:R-:W-:Y:S01]  /*0cc0*/  VIADD R190, R18, 0xc0 ;  /* 0x000000c012be7836 */ /* 0x000fe20000000000 */
[----:B------:R-:W-:Y:S01]  /*0cd0*/  LOP3.LUT R8, R8, 0x1c0, RZ, 0xc0, !PT ;  /* 0x000001c008087812 */ /* 0x000fe200078ec0ff */
[C---:B------:R-:W-:Y:S01]  /*0ce0*/  VIADD R189, R18.reuse, 0x100 ;  /* 0x0000010012bd7836 */ /* 0x040fe20000000000 */
[----:B------:R-:W-:Y:S01]  /*0cf0*/  SHF.R.S32.HI R7, RZ, 0x1f, R2 ;  /* 0x0000001fff077819 */ /* 0x000fe20000011402 */
[----:B------:R-:W-:Y:S01]  /*0d00*/  VIADD R188, R18, 0x140 ;  /* 0x0000014012bc7836 */ /* 0x000fe20000000000 */
[----:B------:R-:W-:Y:S01]  /*0d10*/  LOP3.LUT R9, R8, 0x8, R9, 0xf8, !PT ;  /* 0x0000000808097812 */ /* 0x000fe200078ef809 */
[C---:B------:R-:W-:Y:S01]  /*0d20*/  VIADD R217, R18.reuse, 0x180 ;  /* 0x0000018012d97836 */ /* 0x040fe20000000000 */
[----:B------:R-:W-:Y:S01]  /*0d30*/  SHF.R.U32.HI R8, RZ, 0x3, R8 ;  /* 0x00000003ff087819 */ /* 0x000fe20000011608 */
[----:B------:R-:W-:Y:S01]  /*0d40*/  VIADD R216, R18, 0x1c0 ;  /* 0x000001c012d87836 */ /* 0x000fe20000000000 */
[----:B------:R-:W-:Y:S01]  /*0d50*/  LEA.HI R7, R7, R4, RZ, 0x3 ;  /* 0x0000000407077211 */ /* 0x000fe200078f18ff */
[----:B------:R-:W-:Y:S01]  /*0d60*/  IMAD.IADD R3, R214, 0x1, -R3 ;  /* 0x00000001d6037824 */ /* 0x000fe200078e0a03 */
[----:B------:R-:W-:-:S02]  /*0d70*/  LOP3.LUT R8, R9, R8, RZ, 0x3c, !PT ;  /* 0x0000000809087212 */ /* 0x000fc400078e3cff */
[----:B------:R-:W-:Y:S01]  /*0d80*/  LEA.HI R5, R5, R0, RZ, 0x5 ;  /* 0x0000000005057211 */ /* 0x000fe200078f28ff */
[----:B------:R-:W-:Y:S01]  /*0d90*/  IMAD.SHL.U32 R22, R3, 0x100, RZ ;  /* 0x0000010003167824 */ /* 0x000fe200078e00ff */
[----:B------:R-:W-:Y:S01]  /*0da0*/  LOP3.LUT R7, R7, 0xfffffff8, RZ, 0xc0, !PT ;  /* 0xfffffff807077812 */ /* 0x000fe200078ec0ff */
[----:B------:R-:W-:Y:S01]  /*0db0*/  IMAD.IADD R8, R11, 0x1, R8 ;  /* 0x000000010b087824 */ /* 0x000fe200078e0208 */
[----:B------:R-:W-:Y:S02]  /*0dc0*/  LOP3.LUT R13, R2, 0x7ffffffc, RZ, 0xc0, !PT ;  /* 0x7ffffffc020d7812 */ /* 0x000fe400078ec0ff */
[----:B------:R-:W-:Y:S01]  /*0dd0*/  SHF.R.S32.HI R5, RZ, 0x5, R5 ;  /* 0x00000005ff057819 */ /* 0x000fe20000011405 */
[----:B------:R-:W-:Y:S01]  /*0de0*/  IMAD.IADD R16, R4, 0x1, -R7 ;  /* 0x0000000104107824 */ /* 0x000fe200078e0a07 */
[----:B------:R-:W-:Y:S01]  /*0df0*/  LEA R184, R8, UR38, 0x1 ;  /* 0x0000002608b87c11 */ /* 0x000fe2000f8e08ff */
[----:B------:R-:W-:Y:S01]  /*0e00*/  IMAD.IADD R13, R0, 0x1, -R13 ;  /* 0x00000001000d7824 */ /* 0x000fe200078e0a0d */
[----:B------:R-:W-:Y:S01]  /*0e10*/  SEL R185, R185, 0xffffffe0, !P1 ;  /* 0xffffffe0b9b97807 */ /* 0x000fe20004800000 */
[----:B------:R-:W-:Y:S01]  /*0e20*/  IMAD R16, R5, 0x10, R16 ;  /* 0x0000001005107824 */ /* 0x000fe200078e0210 */
[C---:B------:R-:W-:Y:S01]  /*0e30*/  IADD3 R186, R184.reuse, 0x36400, RZ ;  /* 0x00036400b8ba7810 */ /* 0x040fe20007ffe0ff */
[----:B------:R-:W-:Y:S01]  /*0e40*/  VIADD R23, R184, 0x36440 ;  /* 0x00036440b8177836 */ /* 0x000fe20000000000 */
[----:B------:R-:W-:Y:S01]  /*0e50*/  MOV R2, RZ ;  /* 0x000000ff00027202 */ /* 0x000fe20000000f00 */
[----:B------:R-:W-:Y:S01]  /*0e60*/  IMAD.SHL.U32 R19, R13, 0x2, RZ ;  /* 0x000000020d137824 */ /* 0x000fe200078e00ff */
[----:B------:R-:W-:Y:S01]  /*0e70*/  SHF.R.S32.HI R215, RZ, 0x3, R215 ;  /* 0x00000003ffd77819 */ /* 0x000fe200000114d7 */
[C---:B------:R-:W-:Y:S01]  /*0e80*/  @P2 VIADD R23, R186.reuse, 0xffffffc0 ;  /* 0xffffffc0ba172836 */ /* 0x040fe20000000000 */
[----:B------:R-:W-:Y:S01]  /*0e90*/  SHF.R.S32.HI R226, RZ, 0x1f, R192 ;  /* 0x0000001fffe27819 */ /* 0x000fe200000114c0 */
[----:B------:R-:W-:Y:S01]  /*0ea0*/  IMAD.IADD R186, R186, 0x1, R185 ;  /* 0x00000001baba7824 */ /* 0x000fe200078e02b9 */
[----:B------:R-:W-:Y:S01]  /*0eb0*/  SHF.R.S32.HI R225, RZ, 0x1f, R191 ;  /* 0x0000001fffe17819 */ /* 0x000fe200000114bf */
[----:B------:R-:W-:Y:S01]  /*0ec0*/  IMAD R218, R15, 0x8, R16 ;  /* 0x000000080fda7824 */ /* 0x000fe200078e0210 */
[----:B------:R-:W-:Y:S01]  /*0ed0*/  SHF.R.S32.HI R224, RZ, 0x1f, R190 ;  /* 0x0000001fffe07819 */ /* 0x000fe200000114be */
[----:B------:R-:W-:Y:S01]  /*0ee0*/  IMAD.IADD R185, R185, 0x1, R23 ;  /* 0x00000001b9b97824 */ /* 0x000fe200078e0217 */
[----:B------:R-:W-:-:S02]  /*0ef0*/  SHF.R.S32.HI R223, RZ, 0x1f, R189 ;  /* 0x0000001fffdf7819 */ /* 0x000fc400000114bd */
[----:B------:R-:W-:Y:S02]  /*0f00*/  SHF.R.S32.HI R222, RZ, 0x1f, R188 ;  /* 0x0000001fffde7819 */ /* 0x000fe400000114bc */
[----:B------:R-:W-:Y:S02]  /*0f10*/  SHF.R.S32.HI R221, RZ, 0x1f, R217 ;  /* 0x0000001fffdd7819 */ /* 0x000fe400000114d9 */
[----:B------:R-:W-:-:S07]  /*0f20*/  SHF.R.S32.HI R220, RZ, 0x1f, R216 ;  /* 0x0000001fffdc7819 */ /* 0x000fce00000114d8 */
.L_x_3437:
[----:B--2---:R-:W2:Y:S01]  /*0f30*/  LDL R3, [R1] ;  /* 0x0000000001037983 */ /* 0x004ea20000100800 */
[----:B0-----:R-:W0:Y:S01]  /*0f40*/  LDC R0, c[0x0][0xd44] ;  /* 0x00035100ff007b82 */ /* 0x001e220000000800 */
[----:B------:R-:W-:Y:S01]  /*0f50*/  ULDC UR4, c[0x0][0xd38] ;  /* 0x00034e0000047ab9 */ /* 0x000fe20000000800 */
[----:B------:R-:W-:Y:S01]  /*0f60*/  ULDC.64 UR6, c[0x0][0x418] ;  /* 0x0001060000067ab9 */ /* 0x000fe20000000a00 */
[----:B------:R-:W-:Y:S02]  /*0f70*/  UISETP.NE.AND UP1, UPT, UR4, 0x1, UPT ;  /* 0x000000010400788c */ /* 0x000fe4000bf25270 */
[----:B------:R-:W-:Y:S01]  /*0f80*/  UISETP.NE.U32.AND UP0, UPT, UR6, URZ, UPT ;  /* 0x0000003f0600728c */ /* 0x000fe2000bf05070 */
[----:B------:R-:W-:Y:S02]  /*0f90*/  UMOV UR40, UR39 ;  /* 0x0000002700287c82 */ /* 0x000fe40008000000 */
[----:B-1----:R-:W1:Y:S01]  /*0fa0*/  LDC R152, c[0x0][0x2f0] ;  /* 0x0000bc00ff987b82 */ /* 0x002e620000000800 */
[----:B------:R-:W-:Y:S01]  /*0fb0*/  UISETP.NE.AND.EX UP0, UPT, UR7, URZ, UPT, UP0 ;  /* 0x0000003f0700728c */ /* 0x000fe2000bf05300 */
[----:B------:R-:W-:-:S04]  /*0fc0*/  UMOV UR41, UR39 ;  /* 0x0000002700297c82 */ /* 0x000fc80008000000 */
[----:B------:R-:W-:Y:S01]  /*0fd0*/  @UP1 ULDC UR4, c[0x0][0xd3c] ;  /* 0x00034f0000041ab9 */ /* 0x000fe20000000800 */
[----:B------:R-:W-:Y:S01]  /*0fe0*/  @UP1 ULDC UR6, c[0x0][0xd40] ;  /* 0x0003500000061ab9 */ /* 0x000fe20000000800 */
[----:B------:R-:W-:-:S04]  /*0ff0*/  UIMAD.WIDE.U32 UR4, UR39, UR4, URZ ;  /* 0x00000004270472a5 */ /* 0x000fc8000f8e003f */
[----:B------:R-:W-:-:S03]  /*1000*/  @UP1 USHF.R.U32.HI UR40, URZ, UR6, UR5 ;  /* 0x000000063f281299 */ /* 0x000fc60008011605 */
[----:B------:R-:W-:Y:S01]  /*1010*/  ULDC UR4, c[0x0][0x424] ;  /* 0x0001090000047ab9 */ /* 0x000fe20000000800 */
[----:B0-----:R-:W-:Y:S01]  /*1020*/  ISETP.NE.AND P0, PT, R0, 0x1, PT ;  /* 0x000000010000780c */ /* 0x001fe20003f05270 */
[----:B------:R-:W-:Y:S01]  /*1030*/  USEL UR4, UR4, 0x1, UP0 ;  /* 0x0000000104047887 */ /* 0x000fe20008000000 */
[----:B------:R-:W-:-:S05]  /*1040*/  IMAD.U32 R187, RZ, RZ, UR40 ;  /* 0x00000028ffbb7e24 */ /* 0x000fca000f8e00ff */
[----:B-1----:R-:W-:-:S06]  /*1050*/  IMAD R152, R152, UR4, RZ ;  /* 0x0000000498987c24 */ /* 0x002fcc000f8e02ff */
[----:B---3--:R-:W0:Y:S02]  /*1060*/  @P0 LDC.64 R4, c[0x0][0xd48] ;  /* 0x00035200ff040b82 */ /* 0x008e240000000a00 */
[----:B0-----:R-:W-:-:S05]  /*1070*/  @P0 IMAD.HI.U32 R0, R4, UR40, RZ ;  /* 0x0000002804000c27 */ /* 0x001fca000f8e00ff */
[----:B------:R-:W-:Y:S02]  /*1080*/  @P0 SHF.R.U32.HI R187, RZ, R5, R0 ;  /* 0x00000005ffbb0219 */ /* 0x000fe40000011600 */
[----:B--2---:R-:W-:-:S13]  /*1090*/  ISETP.NE.AND P1, PT, R3, 0x1, PT ;  /* 0x000000010300780c */ /* 0x004fda0003f25270 */
[----:B----4-:R-:W-:Y:S05]  /*10a0*/  @!P1 BRA `(.L_x_3401) ;  /* 0x0000001400d89947 */ /* 0x010fea0003800000 */
[----:B------:R-:W0:Y:S01]  /*10b0*/  SHFL.IDX PT, R0, R214, RZ, 0x1f ;  /* 0x00001fffd6007589 */ /* 0x000e2200000e0000 */
[----:B------:R-:W-:Y:S01]  /*10c0*/  UMOV UR9, 0x40000040 ;  /* 0x4000004000097882 */ /* 0x000fe20000000000 */
[----:B------:R-:W-:Y:S01]  /*10d0*/  UMOV UR11, 0x40000040 ;  /* 0x40000040000b7882 */ /* 0x000fe20000000000 */
[----:B------:R-:W-:Y:S01]  /*10e0*/  UMOV UR13, 0x40000040 ;  /* 0x40000040000d7882 */ /* 0x000fe20000000000 */
[----:B------:R-:W-:Y:S01]  /*10f0*/  BAR.SYNC.DEFER_BLOCKING 0xe, 0x100 ;  /* 0x0384000000007b1d */ /* 0x000fe20000010000 */
[----:B------:R-:W-:-:S05]  /*1100*/  ISETP.NE.AND P1, PT, R17, 0x3, PT ;  /* 0x000000031100780c */ /* 0x000fca0003f25270 */
[----:B------:R-:W-:Y:S01]  /*1110*/  UMOV UR15, 0x40000040 ;  /* 0x40000040000f7882 */ /* 0x000fe20000000000 */
[----:B------:R-:W-:Y:S01]  /*1120*/  UMOV UR17, 0x40000040 ;  /* 0x4000004000117882 */ /* 0x000fe20000000000 */
[----:B------:R-:W-:Y:S01]  /*1130*/  UMOV UR19, 0x40000040 ;  /* 0x4000004000137882 */ /* 0x000fe20000000000 */
[----:B------:R-:W-:Y:S01]  /*1140*/  UMOV UR7, 0x40000040 ;  /* 0x4000004000077882 */ /* 0x000fe20000000000 */
[----:B0-----:R-:W-:Y:S01]  /*1150*/  R2UR UR4, R0 ;  /* 0x00000000000472ca */ /* 0x001fe200000e0000 */
[----:B------:R-:W-:-:S12]  /*1160*/  WARPGROUP.ARRIVE ;  /* 0x00000000000079c5 */ /* 0x000fd80000000000 */
[----:B------:R-:W-:-:S04]  /*1170*/  ULEA.HI UR5, UR4, UR4, URZ, 0x1 ;  /* 0x0000000404057291 */ /* 0x000fc8000f8f083f */
[----:B------:R-:W-:-:S04]  /*1180*/  ULOP3.LUT UR5, UR5, 0x1fffe, URZ, 0xc0, !UPT ;  /* 0x0001fffe05057892 */ /* 0x000fc8000f8ec03f */
[----:B------:R-:W-:Y:S02]  /*1190*/  UIADD3 UR5, UR4, -UR5, URZ ;  /* 0x8000000504057290 */ /* 0x000fe4000fffe03f */
[----:B------:R-:W-:Y:S02]  /*11a0*/  UIADD3 UR4, UR38, 0x36400, URZ ;  /* 0x0003640026047890 */ /* 0x000fe4000fffe03f */
[----:B------:R-:W-:Y:S02]  /*11b0*/  ULEA UR5, UR5, UR38, 0xf ;  /* 0x0000002605057291 */ /* 0x000fe4000f8e783f */
[----:B------:R-:W-:Y:S02]  /*11c0*/  USHF.R.U32.HI UR4, URZ, 0x4, UR4 ;  /* 0x000000043f047899 */ /* 0x000fe40008011604 */
[----:B------:R-:W-:Y:S02]  /*11d0*/  UIADD3 UR5, UR5, 0x400, URZ ;  /* 0x0000040005057890 */ /* 0x000fe4000fffe03f */
[----:B------:R-:W-:-:S02]  /*11e0*/  ULOP3.LUT UR4, UR4, 0x3fff, URZ, 0xc0, !UPT ;  /* 0x00003fff04047892 */ /* 0x000fc4000f8ec03f */
[----:B------:R-:W-:Y:S02]  /*11f0*/  USHF.R.U32.HI UR5, URZ, 0x4, UR5 ;  /* 0x000000043f057899 */ /* 0x000fe40008011605 */
[----:B------:R-:W-:Y:S02]  /*1200*/  ULOP3.LUT UR8, UR4, 0x10000, URZ, 0xfc, !UPT ;  /* 0x0001000004087892 */ /* 0x000fe4000f8efc3f */
[----:B------:R-:W-:Y:S02]  /*1210*/  ULOP3.LUT UR5, UR5, 0x3fff, URZ, 0xc0, !UPT ;  /* 0x00003fff05057892 */ /* 0x000fe4000f8ec03f */
[----:B------:R-:W-:Y:S02]  /*1220*/  UIADD3 UR12, UR8, 0x2, URZ ;  /* 0x00000002080c7890 */ /* 0x000fe4000fffe03f */
[----:B------:R-:W-:Y:S02]  /*1230*/  ULOP3.LUT UR20, UR5, 0x2000000, URZ, 0xfc, !UPT ;  /* 0x0200000005147892 */ /* 0x000fe4000f8efc3f */
[----:B------:R-:W-:-:S02]  /*1240*/  UIADD3 UR16, UR8, 0x4, URZ ;  /* 0x0000000408107890 */ /* 0x000fc4000fffe03f */
[----:B------:R-:W-:Y:S02]  /*1250*/  ULEA UR10, UR36, UR20, 0xc ;  /* 0x00000014240a7291 */ /* 0x000fe4000f8e603f */
[----:B------:R-:W-:Y:S02]  /*1260*/  UIADD3 UR4, UR8, 0x6, URZ ;  /* 0x0000000608047890 */ /* 0x000fe4000fffe03f */
[----:B------:R-:W-:Y:S02]  /*1270*/  UIADD3 UR14, UR10, 0x80, URZ ;  /* 0x000000800a0e7890 */ /* 0x000fe4000fffe03f */
[----:B------:R-:W-:Y:S02]  /*1280*/  UIADD3 UR18, UR10, 0x100, URZ ;  /* 0x000001000a127890 */ /* 0x000fe4000fffe03f */
[----:B------:R-:W-:Y:S02]  /*1290*/  UIADD3 UR6, UR10, 0x180, URZ ;  /* 0x000001800a067890 */ /* 0x000fe4000fffe03f */
[----:B------:R-:W-:Y:S01]  /*12a0*/  HGMMA.64x256x16.F32.BF16 R24, gdesc[UR8].tnspB, RZ, !UPT, gsb0 ;  /* 0x43e00000081879f0 */ /* 0x000fe2000c0018ff */
[----:B------:R-:W-:-:S02]  /*12b0*/  UMOV UR5, 0x40000040 ;  /* 0x4000004000057882 */ /* 0x000fc40000000000 */
        /* <DEDUP_REMOVED lines=16> */
.L_x_3402:
[----:B------:R-:W-:Y:S01]  /*13c0*/  ULEA UR6, UR36, UR38, 0x3 ;  /* 0x0000002624067291 */ /* 0x000fe2000f8e183f */
[----:B------:R-:W-:-:S03]  /*13d0*/  ISETP.GE.AND P0, PT, R152, 0x41, PT ;  /* 0x000000419800780c */ /* 0x000fc60003f06270 */
[----:B------:R-:W-:-:S04]  /*13e0*/  UIADD3 UR6, UR6, 0x38860, URZ ;  /* 0x0003886006067890 */ /* 0x000fc8000fffe03f */
[----:B------:R-:W-:-:S09]  /*13f0*/  UPRMT UR6, UR37, 0x654, UR6 ;  /* 0x0000065425067896 */ /* 0x000fd20008000006 */
[----:B------:R-:W-:Y:S01]  /*1400*/  SYNCS.ARRIVE.TRANS64.RED.A1T0 RZ, [UR6], RZ ;  /* 0x000000ffffff79a7 */ /* 0x000fe20008100406 */
[----:B------:R-:W-:Y:S05]  /*1410*/  @!P0 BRA `(.L_x_3403) ;  /* 0x0000000800c08947 */ /* 0x000fea0003800000 */
[----:B------:R-:W-:-:S05]  /*1420*/  VIADD R152, R152, 0x3f ;  /* 0x0000003f98987836 */ /* 0x000fca0000000000 */
[----:B------:R-:W-:-:S04]  /*1430*/  SHF.R.S32.HI R3, RZ, 0x1f, R152 ;  /* 0x0000001fff037819 */ /* 0x000fc80000011498 */
[----:B------:R-:W-:-:S04]  /*1440*/  LEA.HI R3, R3, R152, RZ, 0x6 ;  /* 0x0000009803037211 */ /* 0x000fc800078f30ff */
[----:B------:R-:W-:-:S07]  /*1450*/  LEA.HI.SX32 R3, R3, 0xfffffffe, 0x1a ;  /* 0xfffffffe03037811 */ /* 0x000fce00078fd2ff */
.L_x_3405:
[----:B------:R-:W-:Y:S01]  /*1460*/  BAR.SYNC.DEFER_BLOCKING 0xe, 0x100 ;  /* 0x0384000000007b1d */ /* 0x000fe20000010000 */
[----:B------:R-:W-:Y:S01]  /*1470*/  IMAD.U32 R5, RZ, RZ, UR36 ;  /* 0x00000024ff057e24 */ /* 0x000fe2000f8e00ff */
[----:B------:R-:W-:Y:S01]  /*1480*/  UIADD3 UR36, UR36, 0x1, URZ ;  /* 0x0000000124247890 */ /* 0x000fe2000fffe03f */
[C---:B------:R-:W-:Y:S01]  /*1490*/  ISETP.GT.AND P0, PT, R3.reuse, RZ, PT ;  /* 0x000000ff0300720c */ /* 0x040fe20003f04270 */
[----:B------:R-:W-:Y:S02]  /*14a0*/  VIADD R3, R3, 0xffffffff ;  /* 0xffffffff03037836 */ /* 0x000fe40000000000 */
[----:B------:R-:W-:Y:S01]  /*14b0*/  IMAD R0, R5, 0x40, R16 ;  /* 0x0000004005007824 */ /* 0x000fe200078e0210 */
[----:B------:R-:W-:Y:S01]  /*14c0*/  UISETP.NE.AND UP0, UPT, UR36, 0x2, UPT ;  /* 0x000000022400788c */ /* 0x000fe2000bf05270 */
[----:B------:R-:W-:Y:S01]  /*14d0*/  UMOV UR11, 0x40000040 ;  /* 0x40000040000b7882 */ /* 0x000fe20000000000 */
[----:B------:R-:W-:Y:S02]  /*14e0*/  UMOV UR15, 0x40000040 ;  /* 0x40000040000f7882 */ /* 0x000fe40000000000 */
[----:B------:R-:W-:Y:S01]  /*14f0*/  LEA R0, R0, UR38, 0x2 ;  /* 0x0000002600007c11 */ /* 0x000fe2000f8e10ff */
[----:B------:R-:W-:Y:S01]  /*1500*/  USEL UR36, UR36, URZ, UP0 ;  /* 0x0000003f24247287 */ /* 0x000fe20008000000 */
[----:B------:R-:W-:Y:S01]  /*1510*/  UMOV UR19, 0x40000040 ;  /* 0x4000004000137882 */ /* 0x000fe20000000000 */
[----:B------:R-:W-:-:S02]  /*1520*/  UMOV UR7, 0x40000040 ;  /* 0x4000004000077882 */ /* 0x000fc40000000000 */
[----:B------:R-:W-:-:S04]  /*1530*/  ULEA UR10, UR36, UR20, 0xc ;  /* 0x00000014240a7291 */ /* 0x000fc8000f8e603f */
[----:B------:R-:W-:Y:S02]  /*1540*/  UIADD3 UR14, UR10, 0x80, URZ ;  /* 0x000000800a0e7890 */ /* 0x000fe4000fffe03f */
[----:B------:R-:W-:Y:S01]  /*1550*/  UIADD3 UR18, UR10, 0x100, URZ ;  /* 0x000001000a127890 */ /* 0x000fe2000fffe03f */
[----:B------:R-:W0:Y:S01]  /*1560*/  LDS R4, [R0+0x38400] ;  /* 0x0384000000047984 */ /* 0x000e220000000800 */
[----:B------:R-:W-:-:S03]  /*1570*/  UIADD3 UR6, UR10, 0x180, URZ ;  /* 0x000001800a067890 */ /* 0x000fc6000fffe03f */
        /* <DEDUP_REMOVED lines=128> */
[----:B------:R-:W-:-:S06]  /*1d80*/  FMUL.FTZ R151, R151, R5 ;  /* 0x0000000597977220 */ /* 0x000fcc0000410000 */
[----:B------:R-:W-:-:S06]  /*1d90*/  WARPGROUP.ARRIVE ;  /* 0x00000000000079c5 */ /* 0x000fcc0000000000 */
        /* <DEDUP_REMOVED lines=12> */
[----:B------:R-:W-:Y:S01]  /*1e60*/  HGMMA.64x256x16.F32.BF16 R24, gdesc[UR4].tnspB, R24, gsb0 ;  /* 0x43e00000041879f0 */ /* 0x000fe20008001818 */
[----:B------:R-:W-:-:S06]  /*1e70*/  USEL UR6, URZ, 0x1, UP0 ;  /* 0x000000013f067887 */ /* 0x000fcc0008000000 */
[----:B------:R-:W-:Y:S01]  /*1e80*/  LOP3.LUT R2, R2, UR6, RZ, 0x3c, !PT ;  /* 0x0000000602027c12 */ /* 0x000fe2000f8e3cff */
[----:B------:R-:W-:Y:S02]  /*1e90*/  WARPGROUP.DEPBAR.LE gsb0, 0x0 ;  /* 0x00008000000079c5 */ /* 0x000fe40000010000 */
[----:B------:R-:W-:Y:S06]  /*1ea0*/  BAR.ARV 0xf, 0x100 ;  /* 0x03c4000000007b1d */ /* 0x000fec0000002000 */
[----:B------:R-:W-:Y:S05]  /*1eb0*/  @!P1 BRA `(.L_x_3404) ;  /* 0x0000000000049947 */ /* 0x000fea0003800000 */
[----:B------:R-:W-:Y:S01]  /*1ec0*/  BPT.TRAP 0x1 ;  /* 0x000000040000795c */ /* 0x000fe20000300000 */
.L_x_3404:
[----:B------:R-:W-:-:S04]  /*1ed0*/  ULEA UR6, UR36, UR38, 0x3 ;  /* 0x0000002624067291 */ /* 0x000fc8000f8e183f */
[----:B------:R-:W-:-:S04]  /*1ee0*/  UIADD3 UR6, UR6, 0x38860, URZ ;  /* 0x0003886006067890 */ /* 0x000fc8000fffe03f */
[----:B------:R-:W-:-:S09]  /*1ef0*/  UPRMT UR6, UR37, 0x654, UR6 ;  /* 0x0000065425067896 */ /* 0x000fd20008000006 */
[----:B------:R-:W-:Y:S01]  /*1f00*/  SYNCS.ARRIVE.TRANS64.RED.A1T0 RZ, [UR6], RZ ;  /* 0x000000ffffff79a7 */ /* 0x000fe20008100406 */
[----:B------:R-:W-:Y:S05]  /*1f10*/  @P0 BRA `(.L_x_3405) ;  /* 0xfffffff400500947 */ /* 0x000fea000383ffff */
.L_x_3403:
[----:B------:R-:W-:Y:S01]  /*1f20*/  BAR.SYNC.DEFER_BLOCKING 0xe, 0x100 ;  /* 0x0384000000007b1d */ /* 0x000fe20000010000 */
[----:B------:R-:W-:Y:S01]  /*1f30*/  MOV R3, UR36 ;  /* 0x0000002400037c02 */ /* 0x000fe20008000f00 */
[----:B------:R-:W-:-:S04]  /*1f40*/  UIADD3 UR36, UR36, 0x1, URZ ;  /* 0x0000000124247890 */ /* 0x000fc8000fffe03f */
[----:B------:R-:W-:Y:S01]  /*1f50*/  IMAD R0, R3, 0x40, R16 ;  /* 0x0000004003007824 */ /* 0x000fe200078e0210 */
[----:B------:R-:W-:-:S04]  /*1f60*/  UISETP.NE.AND UP0, UPT, UR36, 0x2, UPT ;  /* 0x000000022400788c */ /* 0x000fc8000bf05270 */
[----:B------:R-:W-:Y:S01]  /*1f70*/  LEA R4, R0, UR38, 0x2 ;  /* 0x0000002600047c11 */ /* 0x000fe2000f8e10ff */
[----:B------:R-:W-:Y:S02]  /*1f80*/  USEL UR4, URZ, 0x1, UP0 ;  /* 0x000000013f047887 */ /* 0x000fe40008000000 */
[----:B------:R-:W-:-:S04]  /*1f90*/  USEL UR36, UR36, URZ, UP0 ;  /* 0x0000003f24247287 */ /* 0x000fc80008000000 */
[----:B------:R-:W-:Y:S01]  /*1fa0*/  LOP3.LUT R2, R2, UR4, RZ, 0x3c, !PT ;  /* 0x0000000402027c12 */ /* 0x000fe2000f8e3cff */
        /* <DEDUP_REMOVED lines=130> */
[----:B------:R-:W-:-:S02]  /*27d0*/  IMAD.MOV.U32 R0, RZ, RZ, RZ ;  /* 0x000000ffff007224 */ /* 0x000fc400078e00ff */
[----:B------:R-:W-:Y:S01]  /*27e0*/  IMAD.MOV.U32 R3, RZ, RZ, RZ ;  /* 0x000000ffff037224 */ /* 0x000fe200078e00ff */
[----:B------:R-:W-:Y:S06]  /*27f0*/  BAR.ARV 0xf, 0x100 ;  /* 0x03c4000000007b1d */ /* 0x000fec0000002000 */
[----:B------:R-:W-:Y:S05]  /*2800*/  BRA `(.L_x_3406) ;  /* 0x0000006400307947 */ /* 0x000fea0003800000 */
.L_x_3401:
[----:B------:R-:W0:Y:S02]  /*2810*/  SHFL.IDX PT, R0, R214, RZ, 0x1f ;  /* 0x00001fffd6007589 */ /* 0x000e2400000e0000 */
[----:B0-----:R-:W-:Y:S01]  /*2820*/  R2UR UR4, R0 ;  /* 0x00000000000472ca */ /* 0x001fe200000e0000 */
[----:B------:R-:W-:-:S05]  /*2830*/  VIADD R0, R152, 0x3f ;  /* 0x0000003f98007836 */ /* 0x000fca0000000000 */
[----:B------:R-:W-:-:S04]  /*2840*/  SHF.R.S32.HI R3, RZ, 0x1f, R0 ;  /* 0x0000001fff037819 */ /* 0x000fc80000011400 */
[----:B------:R-:W-:-:S03]  /*2850*/  LEA.HI R3, R3, R0, RZ, 0x6 ;  /* 0x0000000003037211 */ /* 0x000fc600078f30ff */
[----:B------:R-:W-:Y:S01]  /*2860*/  ULEA.HI UR5, UR4, UR4, URZ, 0x1 ;  /* 0x0000000404057291 */ /* 0x000fe2000f8f083f */
[----:B------:R-:W-:-:S03]  /*2870*/  SHF.R.S32.HI R153, RZ, 0x6, R3 ;  /* 0x00000006ff997819 */ /* 0x000fc60000011403 */
        /* <DEDUP_REMOVED lines=26> */
.L_x_3407:
[----:B------:R-:W-:Y:S02]  /*2a20*/  LEA.HI R0, R207, R207, RZ, 0x1 ;  /* 0x000000cfcf007211 */ /* 0x000fe400078f08ff */
[----:B------:R-:W-:Y:S02]  /*2a30*/  ISETP.NE.AND P0, PT, R17, 0x3, PT ;  /* 0x000000031100780c */ /* 0x000fe40003f05270 */
[----:B------:R-:W-:-:S05]  /*2a40*/  LOP3.LUT R0, R0, 0xfffffffe, RZ, 0xc0, !PT ;  /* 0xfffffffe00007812 */ /* 0x000fca00078ec0ff */
[----:B------:R-:W-:-:S05]  /*2a50*/  IMAD.IADD R0, R207, 0x1, -R0 ;  /* 0x00000001cf007824 */ /* 0x000fca00078e0a00 */
[----:B------:R-:W-:-:S04]  /*2a60*/  SHF.L.U32 R4, R0, 0x1f, RZ ;  /* 0x0000001f00047819 */ /* 0x000fc800000006ff */
[----:B------:R-:W0:Y:S02]  /*2a70*/  SYNCS.PHASECHK.TRANS64.TRYWAIT P1, [UR38+0x38800], R4 ;  /* 0x03880004ff0075a7 */ /* 0x000e240008020166 */
[----:B0-----:R-:W-:Y:S05]  /*2a80*/  @!P1 BRA `(.L_x_3408) ;  /* 0x000000cc00c89947 */ /* 0x001fea0003800000 */
.L_x_3489:
[----:B------:R-:W-:Y:S05]  /*2a90*/  @!P0 BRA `(.L_x_3409) ;  /* 0x0000000000048947 */ /* 0x000fea0003800000 */
[----:B------:R-:W-:Y:S01]  /*2aa0*/  BPT.TRAP 0x1 ;  /* 0x000000040000795c */ /* 0x000fe20000300000 */
.L_x_3409:
[----:B0-----:R-:W-:Y:S01]  /*2ab0*/  IMAD.U32 R3, RZ, RZ, UR36 ;  /* 0x00000024ff037e24 */ /* 0x001fe2000f8e00ff */
[----:B------:R-:W-:-:S04]  /*2ac0*/  SHF.L.U32 R6, R2, 0x1f, RZ ;  /* 0x0000001f02067819 */ /* 0x000fc800000006ff */
[----:B------:R-:W-:-:S04]  /*2ad0*/  LEA R3, R3, UR38, 0x3 ;  /* 0x0000002603037c11 */ /* 0x000fc8000f8e18ff */
[----:B------:R0:W1:Y:S01]  /*2ae0*/  SYNCS.PHASECHK.TRANS64.TRYWAIT P1, [R3+URZ+0x38830], R6 ;  /* 0x03883006030075a7 */ /* 0x000062000802017f */
[----:B------:R-:W-:Y:S05]  /*2af0*/  @!P0 BRA `(.L_x_3410) ;  /* 0x0000000000048947 */ /* 0x000fea0003800000 */
[----:B------:R-:W-:Y:S01]  /*2b00*/  BPT.TRAP 0x1 ;  /* 0x000000040000795c */ /* 0x000fe20000300000 */
.L_x_3410:
[----:B-1----:R-:W-:Y:S05]  /*2b10*/  @P1 BRA `(.L_x_3411) ;  /* 0x0000000000081947 */ /* 0x002fea0003800000 */
[----:B------:R-:W1:Y:S02]  /*2b20*/  SYNCS.PHASECHK.TRANS64.TRYWAIT P1, [R3+URZ+0x38830], R6 ;  /* 0x03883006030075a7 */ /* 0x000e64000802017f */
[----:B-1----:R-:W-:Y:S05]  /*2b30*/  @!P1 BRA `(.L_x_3412) ;  /* 0x000000cc00b49947 */ /* 0x002fea0003800000 */
.L_x_3411:
[----:B------:R-:W-:-:S04]  /*2b40*/  UIADD3 UR4, UR38, 0x22400, URZ ;  /* 0x0002240026047890 */ /* 0x000fc8000fffe03f */
[----:B------:R-:W-:-:S04]  /*2b50*/  USHF.R.U32.HI UR4, URZ, 0x4, UR4 ;  /* 0x000000043f047899 */ /* 0x000fc80008011604 */
[----:B------:R-:W-:-:S06]  /*2b60*/  ULOP3.LUT UR4, UR4, 0x3fff, URZ, 0xc0, !UPT ;  /* 0x00003fff04047892 */ /* 0x000fcc000f8ec03f */
[----:B------:R-:W-:Y:S01]  /*2b70*/  IMAD.U32 R0, RZ, RZ, UR4 ;  /* 0x00000004ff007e24 */ /* 0x000fe2000f8e00ff */
        /* <DEDUP_REMOVED lines=11> */
[----:B------:R-:W-:Y:S01]  /*2c30*/  UMOV UR15, 0x40000040 ;  /* 0x40000040000f7882 */ /* 0x000fe20000000000 */
[----:B------:R-:W-:-:S02]  /*2c40*/  UMOV UR13, 0x40000040 ;  /* 0x40000040000d7882 */ /* 0x000fc40000000000 */
[----:B------:R-:W-:Y:S02]  /*2c50*/  ULEA UR6, UR36, UR6, 0x9 ;  /* 0x0000000624067291 */ /* 0x000fe4000f8e483f */
[----:B------:R-:W-:Y:S02]  /*2c60*/  ULOP3.LUT UR4, UR4, 0x10000, URZ, 0xfc, !UPT ;  /* 0x0001000004047892 */ /* 0x000fe4000f8efc3f */
[----:B------:R-:W-:Y:S02]  /*2c70*/  UIADD3 UR10, UR6, 0x2, URZ ;  /* 0x00000002060a7890 */ /* 0x000fe4000fffe03f */
[----:B------:R-:W-:Y:S02]  /*2c80*/  UIADD3 UR8, UR4, 0x2, URZ ;  /* 0x0000000204087890 */ /* 0x000fe4000fffe03f */
[----:B------:R-:W-:Y:S02]  /*2c90*/  UIADD3 UR14, UR6, 0x4, URZ ;  /* 0x00000004060e7890 */ /* 0x000fe4000fffe03f */
[----:B------:R-:W-:-:S02]  /*2ca0*/  UIADD3 UR12, UR4, 0x4, URZ ;  /* 0x00000004040c7890 */ /* 0x000fc4000fffe03f */
[----:B------:R-:W-:Y:S01]  /*2cb0*/  HGMMA.64x64x16.F32.BF16 R24, gdesc[UR4], RZ, !UPT, gsb0 ;  /* 0x00e00000041879f0 */ /* 0x000fe2000c0018ff */
[----:B------:R-:W-:Y:S02]  /*2cc0*/  UIADD3 UR18, UR6, 0x6, URZ ;  /* 0x0000000606127890 */ /* 0x000fe4000fffe03f */
[----:B------:R-:W-:Y:S01]  /*2cd0*/  UIADD3 UR16, UR4, 0x6, URZ ;  /* 0x0000000604107890 */ /* 0x000fe2000fffe03f */
[----:B------:R-:W-:Y:S01]  /*2ce0*/  UMOV UR19, 0x40000040 ;  /* 0x4000004000137882 */ /* 0x000fe20000000000 */
        /* <DEDUP_REMOVED lines=11> */
[----:B------:R-:W2:Y:S02]  /*2da0*/  SYNCS.PHASECHK.TRANS64.TRYWAIT P1, [UR38+0x38810], R4 ;  /* 0x03881004ff0075a7 */ /* 0x000ea40008020166 */
[----:B--2---:R-:W-:Y:S05]  /*2db0*/  @!P1 BRA `(.L_x_3413) ;  /* 0x000000cc00289947 */ /* 0x004fea0003800000 */
.L_x_3490:
[----:B------:R-:W-:Y:S05]  /*2dc0*/  @!P0 BRA `(.L_x_3414) ;  /* 0x0000000000048947 */ /* 0x000fea0003800000 */
[----:B------:R-:W-:Y:S01]  /*2dd0*/  BPT.TRAP 0x1 ;  /* 0x000000040000795c */ /* 0x000fe20000300000 */
.L_x_3414:
[----:B------:R3:W4:Y:S01]  /*2de0*/  SYNCS.PHASECHK.TRANS64.TRYWAIT P1, [R3+URZ+0x38850], R6 ;  /* 0x03885006030075a7 */ /* 0x000722000802017f */
[----:B------:R-:W-:Y:S05]  /*2df0*/  @!P0 BRA `(.L_x_3415) ;  /* 0x0000000000048947 */ /* 0x000fea0003800000 */
[----:B------:R-:W-:Y:S01]  /*2e00*/  BPT.TRAP 0x1 ;  /* 0x000000040000795c */ /* 0x000fe20000300000 */
.L_x_3415:
[----:B----4-:R-:W-:Y:S05]  /*2e10*/  @P1 BRA `(.L_x_3416) ;  /* 0x0000000000081947 */ /* 0x010fea0003800000 */
[----:B------:R-:W4:Y:S02]  /*2e20*/  SYNCS.PHASECHK.TRANS64.TRYWAIT P1, [R3+URZ+0x38850], R6 ;  /* 0x03885006030075a7 */ /* 0x000f24000802017f */
[----:B----4-:R-:W-:Y:S05]  /*2e30*/  @!P1 BRA `(.L_x_3417) ;  /* 0x000000cc00209947 */ /* 0x010fea0003800000 */
.L_x_3416:
[----:B------:R-:W-:Y:S01]  /*2e40*/  UIADD3 UR4, UR38, 0x400, URZ ;  /* 0x0000040026047890 */ /* 0x000fe2000fffe03f */
[----:B------:R-:W-:Y:S01]  /*2e50*/  WARPGROUP.ARRIVE ;  /* 0x00000000000079c5 */ /* 0x000fe20000000000 */
[----:B------:R-:W-:-:S05]  /*2e60*/  UIADD3 UR5, UR38, 0x26400, URZ ;  /* 0x0002640026057890 */ /* 0x000fca000fffe03f */
[----:B--2---:R-:W2:Y:S01]  /*2e70*/  S2R R4, SR_TID.X ;  /* 0x0000000000047919 */ /* 0x004ea20000002100 */
[----:B------:R-:W-:Y:S02]  /*2e80*/  USHF.R.U32.HI UR4, URZ, 0x4, UR4 ;  /* 0x000000043f047899 */ /* 0x000fe40008011604 */
[----:B------:R-:W-:Y:S02]  /*2e90*/  USHF.R.U32.HI UR5, URZ, 0x4, UR5 ;  /* 0x000000043f057899 */ /* 0x000fe40008011605 */
[----:B------:R-:W-:Y:S02]  /*2ea0*/  ULOP3.LUT UR4, UR4, 0x3fff, URZ, 0xc0, !UPT ;  /* 0x00003fff04047892 */ /* 0x000fe4000f8ec03f */
[----:B------:R-:W-:Y:S02]  /*2eb0*/  ULOP3.LUT UR5, UR5, 0x3fff, URZ, 0xc0, !UPT ;  /* 0x00003fff05057892 */ /* 0x000fe4000f8ec03f */
[----:B------:R-:W-:Y:S02]  /*2ec0*/  ULOP3.LUT UR4, UR4, 0x10000, URZ, 0xfc, !UPT ;  /* 0x0001000004047892 */ /* 0x000fe4000f8efc3f */
[----:B------:R-:W-:-:S02]  /*2ed0*/  ULOP3.LUT UR6, UR5, 0x10000, URZ, 0xfc, !UPT ;  /* 0x0001000005067892 */ /* 0x000fc4000f8efc3f */
[----:B------:R-:W-:Y:S01]  /*2ee0*/  ULEA UR5, UR36, UR4, 0xc ;  /* 0x0000000424057291 */ /* 0x000fe2000f8e603f */
[----:B------:R-:W-:Y:S01]  /*2ef0*/  UMOV UR21, 0x40000040 ;  /* 0x4000004000157882 */ /* 0x000fe20000000000 */
[----:B------:R-:W-:Y:S01]  /*2f00*/  UMOV UR23, 0x40000040 ;  /* 0x4000004000177882 */ /* 0x000fe20000000000 */
[----:B------:R-:W-:Y:S02]  /*2f10*/  UIADD3 UR14, UR6, 0x800, URZ ;  /* 0x00000800060e7890 */ /* 0x000fe4000fffe03f */
[----:B------:R-:W-:Y:S02]  /*2f20*/  UMOV UR20, UR6 ;  /* 0x0000000600147c82 */ /* 0x000fe40008000000 */
[----:B------:R-:W-:Y:S01]  /*2f30*/  UMOV UR22, UR5 ;  /* 0x0000000500167c82 */ /* 0x000fe20008000000 */
[----:B------:R-:W-:Y:S01]  /*2f40*/  UIADD3 UR15, UR5, 0x800, URZ ;  /* 0x00000800050f7890 */ /* 0x000fe2000fffe03f */
[----:B------:R-:W-:Y:S01]  /*2f50*/  HGMMA.64x64x16.F32.BF16 R24, gdesc[UR20], R24, gsb0 ;  /* 0x00e00000141879f0 */ /* 0x000fe20008001818 */
[----:B------:R-:W-:-:S02]  /*2f60*/  UIADD3 UR20, UR6, 0x2, URZ ;  /* 0x0000000206147890 */ /* 0x000fc4000fffe03f */
[----:B------:R-:W-:Y:S01]  /*2f70*/  UIADD3 UR22, UR5, 0x2, URZ ;  /* 0x0000000205167890 */ /* 0x000fe2000fffe03f */
[----:B------:R-:W-:Y:S01]  /*2f80*/  UMOV UR21, 0x40000040 ;  /* 0x4000004000157882 */ /* 0x000fe20000000000 */
[----:B------:R-:W-:Y:S01]  /*2f90*/  UMOV UR23, 0x40000040 ;  /* 0x4000004000177882 */ /* 0x000fe20000000000 */
[----:B--2---:R-:W-:-:S06]  /*2fa0*/  SHF.R.U32.HI R4, RZ, 0x7, R4 ;  /* 0x00000007ff047819 */ /* 0x004fcc0000011604 */
[----:B------:R-:W2:Y:S02]  /*2fb0*/  SHFL.IDX PT, R4, R4, RZ, 0x1f ;  /* 0x00001fff04047589 */ /* 0x000ea400000e0000 */
[----:B--2---:R-:W-:-:S13]  /*2fc0*/  R2UR UR7, R4 ;  /* 0x00000000040772ca */ /* 0x004fda00000e0000 */
[----:B------:R-:W-:-:S03]  /*2fd0*/  UISETP.GT.AND UP0, UPT, UR7, 0x7f, UPT ;  /* 0x0000007f0700788c */ /* 0x000fc6000bf04270 */
[----:B------:R-:W-:Y:S01]  /*2fe0*/  UMOV UR7, 0x4 ;  /* 0x0000000400077882 */ /* 0x000fe20000000000 */
[----:B------:R-:W-:Y:S02]  /*2ff0*/  USEL UR11, URZ, 0x2, !UP0 ;  /* 0x000000023f0b7887 */ /* 0x000fe4000c000000 */
[----:B------:R-:W-:Y:S02]  /*3000*/  USEL UR10, UR7, 0x2, UP0 ;  /* 0x00000002070a7887 */ /* 0x000fe40008000000 */
[----:B------:R-:W-:Y:S01]  /*3010*/  USEL UR7, UR7, 0x6, !UP0 ;  /* 0x0000000607077887 */ /* 0x000fe2000c000000 */
[----:B------:R-:W-:Y:S02]  /*3020*/  WARPGROUP.DEPBAR.LE gsb0, 0x0 ;  /* 0x00008000000079c5 */ /* 0x000fe40000010000 */
[----:B------:R-:W-:-:S06]  /*3030*/  WARPGROUP.ARRIVE ;  /* 0x00000000000079c5 */ /* 0x000fcc0000000000 */
[----:B------:R-:W-:Y:S01]  /*3040*/  HGMMA.64x64x16.F32.BF16 R24, gdesc[UR20], R24, gsb0 ;  /* 0x00e00000141879f0 */ /* 0x000fe20008001818 */
[----:B------:R-:W-:Y:S02]  /*3050*/  UIADD3 UR20, UR6, 0x4, URZ ;  /* 0x0000000406147890 */ /* 0x000fe4000fffe03f */
[----:B------:R-:W-:Y:S01]  /*3060*/  UIADD3 UR22, UR5, 0x4, URZ ;  /* 0x0000000405167890 */ /* 0x000fe2000fffe03f */
[----:B------:R-:W-:Y:S01]  /*3070*/  UMOV UR21, 0x40000040 ;  /* 0x4000004000157882 */ /* 0x000fe20000000000 */
[----:B------:R-:W-:Y:S01]  /*3080*/  UMOV UR23, 0x40000040 ;  /* 0x4000004000177882 */ /* 0x000fe20000000000 */
        /* <DEDUP_REMOVED lines=94> */
[----:B------:R-:W-:Y:S02]  /*3670*/  UIADD3 UR20, UR11, UR14, URZ ;  /* 0x0000000e0b147290 */ /* 0x000fe4000fffe03f */
[----:B------:R-:W-:Y:S01]  /*3680*/  UIADD3 UR22, UR11, UR15, URZ ;  /* 0x0000000f0b167290 */ /* 0x000fe2000fffe03f */
        /* <DEDUP_REMOVED lines=16> */
[----:B------:R-:W-:Y:S01]  /*3790*/  UMOV UR14, 0x28 ;  /* 0x00000028000e7882 */ /* 0x000fe20000000000 */
[----:B------:R-:W-:Y:S01]  /*37a0*/  UMOV UR15, 0xa00 ;  /* 0x00000a00000f7882 */ /* 0x000fe20000000000 */
[----:B------:R-:W-:Y:S02]  /*37b0*/  USEL UR14, UR14, 0x26, UP0 ;  /* 0x000000260e0e7887 */ /* 0x000fe40008000000 */
[----:B------:R-:W-:-:S02]  /*37c0*/  USEL UR15, UR15, 0x980, UP0 ;  /* 0x000009800f0f7887 */ /* 0x000fc40008000000 */
[----:B------:R-:W-:Y:S02]  /*37d0*/  ULOP3.LUT UR14, UR14, 0x6, URZ, 0xc0, !UPT ;  /* 0x000000060e0e7892 */ /* 0x000fe4000f8ec03f */
[----:B------:R-:W-:Y:S01]  /*37e0*/  ULOP3.LUT UR15, UR15, 0xa00, URZ, 0xc0, !UPT ;  /* 0x00000a000f0f7892 */ /* 0x000fe2000f8ec03f */
[----:B------:R-:W-:Y:S02]  /*37f0*/  WARPGROUP.DEPBAR.LE gsb0, 0x0 ;  /* 0x00008000000079c5 */ /* 0x000fe40000010000 */
[----:B------:R-:W-:-:S06]  /*3800*/  WARPGROUP.ARRIVE ;  /* 0x00000000000079c5 */ /* 0x000fcc0000000000 */
[----:B------:R-:W-:Y:S01]  /*3810*/  HGMMA.64x64x16.F32.BF16 R24, gdesc[UR20], R24, gsb0 ;  /* 0x00e00000141879f0 */ /* 0x000fe20008001818 */
[----:B------:R-:W-:Y:S02]  /*3820*/  UIADD3 UR20, UR14, UR15, UR6 ;  /* 0x0000000f0e147290 */ /* 0x000fe4000fffe006 */
[----:B------:R-:W-:Y:S01]  /*3830*/  UIADD3 UR22, UR14, UR15, UR5 ;  /* 0x0000000f0e167290 */ /* 0x000fe2000fffe005 */
[----:B------:R-:W-:Y:S01]  /*3840*/  UMOV UR21, 0x40000040 ;  /* 0x4000004000157882 */ /* 0x000fe20000000000 */
[----:B------:R-:W-:Y:S01]  /*3850*/  UMOV UR23, 0x40000040 ;  /* 0x4000004000177882 */ /* 0x000fe20000000000 */
[----:B------:R-:W-:Y:S02]  /*3860*/  UIADD3 UR14, UR6, 0xa00, URZ ;  /* 0x00000a00060e7890 */ /* 0x000fe4000fffe03f */
[----:B------:R-:W-:Y:S01]  /*3870*/  UIADD3 UR15, UR5, 0xa00, URZ ;  /* 0x00000a00050f7890 */ /* 0x000fe2000fffe03f */
        /* <DEDUP_REMOVED lines=86> */
[----:B------:R-:W-:Y:S02]  /*3de0*/  UMOV UR10, 0x1000 ;  /* 0x00001000000a7882 */ /* 0x000fe40000000000 */
[----:B------:R-:W-:-:S04]  /*3df0*/  USEL UR10, UR10, 0xf80, UP0 ;  /* 0x00000f800a0a7887 */ /* 0x000fc80008000000 */
[----:B------:R-:W-:Y:S01]  /*3e00*/  ULOP3.LUT UR10, UR10, 0x1e00, URZ, 0xc0, !UPT ;  /* 0x00001e000a0a7892 */ /* 0x000fe2000f8ec03f */
        /* <DEDUP_REMOVED lines=17> */
[----:B------:R-:W-:Y:S02]  /*3f20*/  WARPGROUP.DEPBAR.LE gsb0, 0x0 ;  /* 0x00008000000079c5 */ /* 0x000fe40000010000 */
[----:B------:R-:W-:-:S06]  /*3f30*/  WARPGROUP.ARRIVE ;  /* 0x00000000000079c5 */ /* 0x000fcc0000000000 */
[----:B------:R-:W-:Y:S03]  /*3f40*/  HGMMA.64x64x16.F32.BF16 R24, gdesc[UR20], R24, gsb0 ;  /* 0x00e00000141879f0 */ /* 0x000fe60008001818 */
[----:B------:R-:W-:Y:S02]  /*3f50*/  WARPGROUP.DEPBAR.LE gsb0, 0x0 ;  /* 0x00008000000079c5 */ /* 0x000fe40000010000 */
[----:B------:R-:W-:Y:S05]  /*3f60*/  @!P0 BRA `(.L_x_3418) ;  /* 0x0000000000048947 */ /* 0x000fea0003800000 */
[----:B------:R-:W-:Y:S01]  /*3f70*/  BPT.TRAP 0x1 ;  /* 0x000000040000795c */ /* 0x000fe20000300000 */
.L_x_3418:
[----:B------:R-:W-:Y:S01]  /*3f80*/  ULDC UR5, c[0x0][0xad0] ;  /* 0x0002b40000057ab9 */ /* 0x000fe20000000800 */
[----:B------:R-:W-:Y:S02]  /*3f90*/  IMAD R4, R153, -0x40, R152 ;  /* 0xffffffc099047824 */ /* 0x000fe400078e0298 */
[----:B------:R-:W-:Y:S01]  /*3fa0*/  FMUL.FTZ R24, R24, UR5 ;  /* 0x0000000518187c20 */ /* 0x000fe20008410000 */
[----:B------:R-:W-:Y:S01]  /*3fb0*/  FMUL.FTZ R25, R25, UR5 ;  /* 0x0000000519197c20 */ /* 0x000fe20008410000 */
[----:B------:R-:W-:Y:S01]  /*3fc0*/  FMUL.FTZ R28, R28, UR5 ;  /* 0x000000051c1c7c20 */ /* 0x000fe20008410000 */
[----:B------:R-:W-:Y:S01]  /*3fd0*/  FMUL.FTZ R29, R29, UR5 ;  /* 0x000000051d1d7c20 */ /* 0x000fe20008410000 */
[----:B------:R-:W-:Y:S01]  /*3fe0*/  FMUL.FTZ R32, R32, UR5 ;  /* 0x0000000520207c20 */ /* 0x000fe20008410000 */
[----:B------:R-:W-:Y:S01]  /*3ff0*/  FMUL.FTZ R26, R26, UR5 ;  /* 0x000000051a1a7c20 */ /* 0x000fe20008410000 */
[----:B------:R-:W2:Y:S01]  /*4000*/  MUFU.TANH R24, R24 ;  /* 0x0000001800187308 */ /* 0x000ea20000002400 */
[----:B------:R-:W-:Y:S01]  /*4010*/  IADD3 R4, -R19, 0x40, R4 ;  /* 0x0000004013047810 */ /* 0x000fe20007ffe104 */
[----:B------:R-:W-:Y:S01]  /*4020*/  FMUL.FTZ R33, R33, UR5 ;  /* 0x0000000521217c20 */ /* 0x000fe20008410000 */
[----:B------:R-:W-:Y:S01]  /*4030*/  FMUL.FTZ R27, R27, UR5 ;  /* 0x000000051b1b7c20 */ /* 0x000fe20008410000 */
[----:B------:R-:W-:Y:S01]  /*4040*/  FMUL.FTZ R36, R36, UR5 ;  /* 0x0000000524247c20 */ /* 0x000fe20008410000 */
[----:B------:R-:W-:Y:S01]  /*4050*/  ISETP.GT.AND P5, PT, R4, RZ, PT ;  /* 0x000000ff0400720c */ /* 0x000fe20003fa4270 */
[----:B------:R-:W-:Y:S01]  /*4060*/  FMUL.FTZ R30, R30, UR5 ;  /* 0x000000051e1e7c20 */ /* 0x000fe20008410000 */
[C---:B------:R-:W-:Y:S01]  /*4070*/  ISETP.GT.AND P4, PT, R4.reuse, 0x1, PT ;  /* 0x000000010400780c */ /* 0x040fe20003f84270 */
[----:B------:R-:W5:Y:S01]  /*4080*/  MUFU.TANH R25, R25 ;  /* 0x0000001900197308 */ /* 0x000f620000002400 */
[C---:B------:R-:W-:Y:S01]  /*4090*/  ISETP.GT.AND P3, PT, R4.reuse, 0x8, PT ;  /* 0x000000080400780c */ /* 0x040fe20003f64270 */
[----:B------:R-:W-:Y:S01]  /*40a0*/  FMUL.FTZ R37, R37, UR5 ;  /* 0x0000000525257c20 */ /* 0x000fe20008410000 */
[----:B------:R-:W-:Y:S01]  /*40b0*/  FMUL.FTZ R31, R31, UR5 ;  /* 0x000000051f1f7c20 */ /* 0x000fe20008410000 */
[----:B------:R-:W-:Y:S01]  /*40c0*/  ISETP.GT.AND P2, PT, R4, 0x9, PT ;  /* 0x000000090400780c */ /* 0x000fe20003f44270 */
[----:B------:R-:W-:Y:S01]  /*40d0*/  FMUL.FTZ R40, R40, UR5 ;  /* 0x0000000528287c20 */ /* 0x000fe20008410000 */
[----:B------:R-:W-:Y:S01]  /*40e0*/  FMUL.FTZ R34, R34, UR5 ;  /* 0x0000000522227c20 */ /* 0x000fe20008410000 */
[----:B------:R-:W-:Y:S01]  /*40f0*/  ISETP.GT.AND P1, PT, R4, 0x10, PT ;  /* 0x000000100400780c */ /* 0x000fe20003f24270 */
[----:B------:R-:W0:Y:S01]  /*4100*/  MUFU.TANH R28, R28 ;  /* 0x0000001c001c7308 */ /* 0x000e220000002400 */
        /* <DEDUP_REMOVED lines=8> */
[----:B-----5:R-:W-:Y:S01]  /*4190*/  FSEL R25, R25, -INF , P4 ;  /* 0xff80000019197808 */ /* 0x020fe20002000000 */
[----:B------:R-:W-:Y:S01]  /*41a0*/  FMUL.FTZ R39, R39, UR5 ;  /* 0x0000000527277c20 */ /* 0x000fe20008410000 */
[----:B------:R-:W-:Y:S01]  /*41b0*/  FMUL.FTZ R48, R48, UR5 ;  /* 0x0000000530307c20 */ /* 0x000fe20008410000 */
[----:B------:R-:W-:Y:S01]  /*41c0*/  FMUL.FTZ R42, R42, UR5 ;  /* 0x000000052a2a7c20 */ /* 0x000fe20008410000 */
[----:B------:R-:W-:Y:S01]  /*41d0*/  FMNMX.FTZ R5, R24, R25, !PT ;  /* 0x0000001918057209 */ /* 0x000fe20007810000 */
[----:B------:R-:W-:Y:S01]  /*41e0*/  FMUL.FTZ R49, R49, UR5 ;  /* 0x0000000531317c20 */ /* 0x000fe20008410000 */
[----:B------:R-:W-:Y:S01]  /*41f0*/  FMUL.FTZ R43, R43, UR5 ;  /* 0x000000052b2b7c20 */ /* 0x000fe20008410000 */
[----:B------:R-:W5:Y:S01]  /*4200*/  MUFU.TANH R32, R32 ;  /* 0x0000002000207308 */ /* 0x000f620000002400 */
[----:B0-----:R-:W-:Y:S01]  /*4210*/  FSEL R28, R28, -INF , P3 ;  /* 0xff8000001c1c7808 */ /* 0x001fe20001800000 */
        /* <DEDUP_REMOVED lines=10> */
[----:B------:R-:W-:Y:S01]  /*42c0*/  ULDC UR7, c[0x0][0xa80] ;  /* 0x0002a00000077ab9 */ /* 0x000fe20000000800 */
[----:B------:R-:W-:Y:S01]  /*42d0*/  FMNMX.FTZ R5, R10, R5, !PT ;  /* 0x000000050a057209 */ /* 0x000fe20007810000 */
[----:B------:R-:W-:Y:S01]  /*42e0*/  FMUL.FTZ R55, R55, UR5 ;  /* 0x0000000537377c20 */ /* 0x000fe20008410000 */
[----:B------:R-:W-:Y:S01]  /*42f0*/  ULOP3.LUT UR5, UR44, 0x2000000, URZ, 0xfc, !UPT ;  /* 0x020000002c057892 */ /* 0x000fe2000f8efc3f */
[----:B------:R-:W2:Y:S01]  /*4300*/  MUFU.TANH R33, R33 ;  /* 0x0000002100217308 */ /* 0x000ea20000002400 */
[----:B-----5:R-:W-:Y:S01]  /*4310*/  FSEL R12, R32, -INF , P1 ;  /* 0xff800000200c7808 */ /* 0x020fe20000800000 */
[----:B------:R-:W-:Y:S01]  /*4320*/  UMOV UR11, 0x40000040 ;  /* 0x40000040000b7882 */ /* 0x000fe20000000000 */
[----:B------:R-:W-:-:S02]  /*4330*/  ULEA UR10, UR36, UR5, 0xc ;  /* 0x00000005240a7291 */ /* 0x000fc4000f8e603f */
[----:B------:R-:W-:Y:S01]  /*4340*/  FMNMX.FTZ R5, R12, R5, !PT ;  /* 0x000000050c057209 */ /* 0x000fe20007810000 */
[----:B------:R-:W-:Y:S01]  /*4350*/  UMOV UR15, 0x40000040 ;  /* 0x40000040000f7882 */ /* 0x000fe20000000000 */
[----:B------:R-:W-:Y:S01]  /*4360*/  UIADD3 UR14, UR10, 0x80, URZ ;  /* 0x000000800a0e7890 */ /* 0x000fe2000fffe03f */
[----:B------:R-:W5:Y:S01]  /*4370*/  MUFU.TANH R27, R27 ;  /* 0x0000001b001b7308 */ /* 0x000f620000002400 */
[----:B0-----:R-:W-:Y:S02]  /*4380*/  FSEL R26, R26, -INF , P5 ;  /* 0xff8000001a1a7808 */ /* 0x001fe40002800000 */
[----:B------:R-:W-:-:S05]  /*4390*/  ISETP.GT.AND P5, PT, R4, 0x18, PT ;  /* 0x000000180400780c */ /* 0x000fca0003fa4270 */
[----:B------:R-:W0:Y:S01]  /*43a0*/  MUFU.TANH R36, R36 ;  /* 0x0000002400247308 */ /* 0x000e220000002400 */
[----:B--2---:R-:W-:-:S04]  /*43b0*/  FSEL R14, R33, -INF , P6 ;  /* 0xff800000210e7808 */ /* 0x004fc80003000000 */
[----:B------:R-:W-:-:S03]  /*43c0*/  FMNMX.FTZ R5, R14, R5, !PT ;  /* 0x000000050e057209 */ /* 0x000fc60007810000 */
[----:B------:R-:W2:Y:S01]  /*43d0*/  MUFU.TANH R30, R30 ;  /* 0x0000001e001e7308 */ /* 0x000ea20000002400 */
[----:B-----5:R-:W-:Y:S02]  /*43e0*/  FSEL R27, R27, -INF , P4 ;  /* 0xff8000001b1b7808 */ /* 0x020fe40002000000 */
[----:B------:R-:W-:-:S05]  /*43f0*/  ISETP.GT.AND P4, PT, R4, 0x19, PT ;  /* 0x000000190400780c */ /* 0x000fca0003f84270 */
[----:B------:R-:W5:Y:S01]  /*4400*/  MUFU.TANH R37, R37 ;  /* 0x0000002500257308 */ /* 0x000f620000002400 */
[----:B0-----:R-:W-:-:S04]  /*4410*/  FSEL R20, R36, -INF , P5 ;  /* 0xff80000024147808 */ /* 0x001fc80002800000 */
[----:B------:R-:W-:-:S03]  /*4420*/  FMNMX.FTZ R5, R20, R5, !PT ;  /* 0x0000000514057209 */ /* 0x000fc60007810000 */
[----:B------:R-:W0:Y:S01]  /*4430*/  MUFU.TANH R31, R31 ;  /* 0x0000001f001f7308 */ /* 0x000e220000002400 */
[----:B--2---:R-:W-:Y:S02]  /*4440*/  FSEL R30, R30, -INF , P3 ;  /* 0xff8000001e1e7808 */ /* 0x004fe40001800000 */
[----:B------:R-:W-:-:S05]  /*4450*/  ISETP.GT.AND P3, PT, R4, 0x20, PT ;  /* 0x000000200400780c */ /* 0x000fca0003f64270 */
[----:B------:R-:W2:Y:S01]  /*4460*/  MUFU.TANH R40, R40 ;  /* 0x0000002800287308 */ /* 0x000ea20000002400 */
[----:B-----5:R-:W-:-:S04]  /*4470*/  FSEL R56, R37, -INF , P4 ;  /* 0xff80000025387808 */ /* 0x020fc80002000000 */
[----:B------:R-:W-:-:S03]  /*4480*/  FMNMX.FTZ R5, R56, R5, !PT ;  /* 0x0000000538057209 */ /* 0x000fc60007810000 */
        /* <DEDUP_REMOVED lines=43> */
[----:B-----5:R-:W-:-:S04]  /*4740*/  FSEL R72, R53, -INF , P2 ;  /* 0xff80000035487808 */ /* 0x020fc80001000000 */
[----:B------:R-:W-:-:S03]  /*4750*/  FMNMX.FTZ R4, R72, R5, !PT ;  /* 0x0000000548047209 */ /* 0x000fc60007810000 */
[----:B------:R-:W5:Y:S01]  /*4760*/  MUFU.TANH R50, R50 ;  /* 0x0000003200327308 */ /* 0x000f620000002400 */
[----:B0-----:R-:W-:Y:S01]  /*4770*/  FSEL R46, R46, -INF , P1 ;  /* 0xff8000002e2e7808 */ /* 0x001fe20000800000 */
[----:B------:R-:W1:Y:S06]  /*4780*/  SHFL.BFLY PT, R5, R4, 0x2, 0x1f ;  /* 0x0c401f0004057f89 */ /* 0x000e6c00000e0000 */
[----:B------:R-:W-:Y:S01]  /*4790*/  MUFU.TANH R51, R51 ;  /* 0x0000003300337308 */ /* 0x000fe20000002400 */
[----:B--2---:R-:W-:-:S07]  /*47a0*/  FSEL R48, R47, -INF , P6 ;  /* 0xff8000002f307808 */ /* 0x004fce0003000000 */
[----:B------:R-:W0:Y:S01]  /*47b0*/  MUFU.TANH R54, R54 ;  /* 0x0000003600367308 */ /* 0x000e220000002400 */
[----:B-----5:R-:W-:-:S07]  /*47c0*/  FSEL R50, R50, -INF , P5 ;  /* 0xff80000032327808 */ /* 0x020fce0002800000 */
[----:B------:R-:W2:Y:S01]  /*47d0*/  MUFU.TANH R55, R55 ;  /* 0x0000003700377308 */ /* 0x000ea20000002400 */
[----:B-1-34-:R-:W-:Y:S02]  /*47e0*/  FMNMX.FTZ R6, R4, R5, !PT ;  /* 0x0000000504067209 */ /* 0x01afe40007810000 */
[----:B------:R-:W-:-:S03]  /*47f0*/  FMNMX.FTZ R5, R26, R27, !PT ;  /* 0x0000001b1a057209 */ /* 0x000fc60007810000 */
[----:B------:R-:W1:Y:S01]  /*4800*/  SHFL.BFLY PT, R7, R6, 0x1, 0x1f ;  /* 0x0c201f0006077f89 */ /* 0x000e6200000e0000 */
[----:B------:R-:W-:Y:S02]  /*4810*/  FMNMX.FTZ R5, R30, R5, !PT ;  /* 0x000000051e057209 */ /* 0x000fe40007810000 */
[----:B0-----:R-:W-:Y:S02]  /*4820*/  FSEL R54, R54, -INF , P3 ;  /* 0xff80000036367808 */ /* 0x001fe40001800000 */
[----:B------:R-:W-:-:S04]  /*4830*/  FMNMX.FTZ R5, R32, R5, !PT ;  /* 0x0000000520057209 */ /* 0x000fc80007810000 */
[----:B------:R-:W-:Y:S02]  /*4840*/  FMNMX.FTZ R5, R34, R5, !PT ;  /* 0x0000000522057209 */ /* 0x000fe40007810000 */
[----:B--2---:R-:W-:Y:S02]  /*4850*/  FSEL R70, R55, -INF , P2 ;  /* 0xff80000037467808 */ /* 0x004fe40001000000 */
[----:B------:R-:W-:-:S04]  /*4860*/  FMNMX.FTZ R5, R36, R5, !PT ;  /* 0x0000000524057209 */ /* 0x000fc80007810000 */
[----:B------:R-:W-:-:S04]  /*4870*/  FMNMX.FTZ R5, R38, R5, !PT ;  /* 0x0000000526057209 */ /* 0x000fc80007810000 */
[----:B------:R-:W-:Y:S02]  /*4880*/  FMNMX.FTZ R5, R40, R5, !PT ;  /* 0x0000000528057209 */ /* 0x000fe40007810000 */
[----:B-1----:R-:W-:Y:S01]  /*4890*/  FMNMX.FTZ R4, R6, R7, !PT ;  /* 0x0000000706047209 */ /* 0x002fe20007810000 */
[----:B------:R-:W-:Y:S01]  /*48a0*/  IMAD.U32 R7, RZ, RZ, UR7 ;  /* 0x00000007ff077e24 */ /* 0x000fe2000f8e00ff */
[----:B------:R-:W-:Y:S02]  /*48b0*/  FMNMX.FTZ R5, R42, R5, !PT ;  /* 0x000000052a057209 */ /* 0x000fe40007810000 */
[C---:B------:R-:W-:Y:S01]  /*48c0*/  FSETP.NEU.FTZ.AND P1, PT, R4.reuse, -INF , PT ;  /* 0xff8000000400780b */ /* 0x040fe20003f3d000 */
[----:B------:R-:W-:Y:S01]  /*48d0*/  FMUL.FTZ R6, R4, R7 ;  /* 0x0000000704067220 */ /* 0x000fe20000410000 */
[----:B------:R-:W-:Y:S02]  /*48e0*/  FMNMX.FTZ R5, R44, R5, !PT ;  /* 0x000000052c057209 */ /* 0x000fe40007810000 */
[----:B------:R-:W-:-:S02]  /*48f0*/  R2UR UR7, R3 ;  /* 0x00000000030772ca */ /* 0x000fc400000e0000 */
[----:B------:R-:W-:Y:S02]  /*4900*/  FMNMX.FTZ R5, R46, R5, !PT ;  /* 0x000000052e057209 */ /* 0x000fe40007810000 */
[----:B------:R-:W-:Y:S02]  /*4910*/  FSEL R29, R6, RZ, P1 ;  /* 0x000000ff061d7208 */ /* 0x000fe40000800000 */
[----:B------:R-:W-:-:S03]  /*4920*/  FMNMX.FTZ R5, R48, R5, !PT ;  /* 0x0000000530057209 */ /* 0x000fc60007810000 */
[-CC-:B------:R-:W-:Y:S01]  /*4930*/  FFMA.FTZ R6, R24, R7.reuse, -R29.reuse ;  /* 0x0000000718067223 */ /* 0x180fe2000001081d */
[----:B------:R-:W-:Y:S01]  /*4940*/  FSEL R24, R51, -INF , P4 ;  /* 0xff80000033187808 */ /* 0x000fe20002000000 */
[--C-:B------:R-:W-:Y:S01]  /*4950*/  FFMA.FTZ R8, R28, R7, -R29.reuse ;  /* 0x000000071c087223 */ /* 0x100fe2000001081d */
[----:B------:R-:W-:Y:S01]  /*4960*/  FMNMX.FTZ R5, R50, R5, !PT ;  /* 0x0000000532057209 */ /* 0x000fe20007810000 */
[-CC-:B------:R-:W-:Y:S01]  /*4970*/  FFMA.FTZ R9, R25, R7.reuse, -R29.reuse ;  /* 0x0000000719097223 */ /* 0x180fe2000001081d */
[----:B------:R-:W-:Y:S01]  /*4980*/  UIADD3 UR7, UR7, 0x38840, URZ ;  /* 0x0003884007077890 */ /* 0x000fe2000fffe03f */
[--C-:B------:R-:W-:Y:S01]  /*4990*/  FFMA.FTZ R11, R10, R7, -R29.reuse ;  /* 0x000000070a0b7223 */ /* 0x100fe2000001081d */
[----:B------:R-:W-:Y:S01]  /*49a0*/  FMNMX.FTZ R5, R24, R5, !PT ;  /* 0x0000000518057209 */ /* 0x000fe20007810000 */
[-CC-:B------:R-:W-:Y:S01]  /*49b0*/  FFMA.FTZ R10, R12, R7.reuse, -R29.reuse ;  /* 0x000000070c0a7223 */ /* 0x180fe2000001081d */
[----:B------:R-:W-:Y:S01]  /*49c0*/  UPRMT UR7, UR37, 0x654, UR7 ;  /* 0x0000065425077896 */ /* 0x000fe20008000007 */
        /* <DEDUP_REMOVED lines=8> */
[-CC-:B------:R-:W-:Y:S01]  /*4a50*/  FFMA.FTZ R155, R64, R7.reuse, -R29.reuse ;  /* 0x00000007409b7223 */ /* 0x180fe2000001081d */
[-CC-:B------:R-:W-:Y:S01]  /*4a60*/  FFMA.FTZ R154, R66, R7.reuse, -R29.reuse ;  /* 0x00000007429a7223 */ /* 0x180fe2000001081d */
[----:B------:R-:W0:Y:S01]  /*4a70*/  SHFL.BFLY PT, R28, R5, 0x2, 0x1f ;  /* 0x0c401f00051c7f89 */ /* 0x000e2200000e0000 */
[-CC-:B------:R-:W-:Y:S01]  /*4a80*/  FFMA.FTZ R173, R68, R7.reuse, -R29.reuse ;  /* 0x0000000744ad7223 */ /* 0x180fe2000001081d */
[-CC-:B------:R-:W-:Y:S01]  /*4a90*/  FFMA.FTZ R172, R52, R7.reuse, -R29.reuse ;  /* 0x0000000734ac7223 */ /* 0x180fe2000001081d */
[----:B------:R-:W-:Y:S01]  /*4aa0*/  FFMA.FTZ R175, R72, R7, -R29 ;  /* 0x0000000748af7223 */ /* 0x000fe2000001081d */
[----:B------:R-:W-:Y:S01]  /*4ab0*/  SYNCS.ARRIVE.TRANS64.RED.A1T0 RZ, [UR7], RZ ;  /* 0x000000ffffff79a7 */ /* 0x000fe20008100407 */
[----:B------:R-:W-:Y:S08]  /*4ac0*/  MUFU.EX2 R6, R6 ;  /* 0x0000000600067308 */ /* 0x000ff00000000800 */
[----:B------:R-:W1:Y:S08]  /*4ad0*/  MUFU.EX2 R9, R9 ;  /* 0x0000000900097308 */ /* 0x000e700000000800 */
[----:B------:R-:W-:Y:S01]  /*4ae0*/  MUFU.EX2 R8, R8 ;  /* 0x0000000800087308 */ /* 0x000fe20000000800 */
[----:B0-----:R-:W-:-:S05]  /*4af0*/  FMNMX.FTZ R28, R5, R28, !PT ;  /* 0x0000001c051c7209 */ /* 0x001fca0007810000 */
[----:B------:R-:W0:Y:S02]  /*4b00*/  SHFL.BFLY PT, R5, R28, 0x1, 0x1f ;  /* 0x0c201f001c057f89 */ /* 0x000e2400000e0000 */
[----:B------:R-:W2:Y:S01]  /*4b10*/  MUFU.EX2 R11, R11 ;  /* 0x0000000b000b7308 */ /* 0x000ea20000000800 */
[----:B-1----:R-:W-:Y:S01]  /*4b20*/  F2FP.BF16.F32.PACK_AB R156, R9, R6 ;  /* 0x00000006099c723e */ /* 0x002fe200000010ff */
[----:B------:R-:W-:-:S06]  /*4b30*/  FADD.FTZ R9, R6, R9 ;  /* 0x0000000906097221 */ /* 0x000fcc0000010000 */
[----:B------:R-:W-:Y:S08]  /*4b40*/  MUFU.EX2 R10, R10 ;  /* 0x0000000a000a7308 */ /* 0x000ff00000000800 */
[----:B------:R-:W1:Y:S01]  /*4b50*/  MUFU.EX2 R13, R13 ;  /* 0x0000000d000d7308 */ /* 0x000e620000000800 */
[----:B--2---:R-:W-:Y:S01]  /*4b60*/  F2FP.BF16.F32.PACK_AB R158, R11, R8 ;  /* 0x000000080b9e723e */ /* 0x004fe200000010ff */
[----:B------:R-:W-:-:S04]  /*4b70*/  FADD.FTZ R8, R8, R9 ;  /* 0x0000000908087221 */ /* 0x000fc80000010000 */
[----:B------:R-:W-:Y:S01]  /*4b80*/  FADD.FTZ R11, R11, R8 ;  /* 0x000000080b0b7221 */ /* 0x000fe20000010000 */
[----:B0-----:R-:W-:Y:S01]  /*4b90*/  FMNMX.FTZ R5, R28, R5, !PT ;  /* 0x000000051c057209 */ /* 0x001fe20007810000 */
[----:B------:R-:W-:Y:S03]  /*4ba0*/  MUFU.EX2 R12, R12 ;  /* 0x0000000c000c7308 */ /* 0x000fe60000000800 */
[C---:B------:R-:W-:Y:S01]  /*4bb0*/  FSETP.NEU.FTZ.AND P1, PT, R5.reuse, -INF , PT ;  /* 0xff8000000500780b */ /* 0x040fe20003f3d000 */
[----:B------:R-:W-:-:S04]  /*4bc0*/  FMUL.FTZ R25, R5, R7 ;  /* 0x0000000705197220 */ /* 0x000fc80000410000 */
[----:B------:R-:W0:Y:S01]  /*4bd0*/  MUFU.EX2 R15, R15 ;  /* 0x0000000f000f7308 */ /* 0x000e220000000800 */
[----:B------:R-:W-:Y:S02]  /*4be0*/  FSEL R25, R25, RZ, P1 ;  /* 0x000000ff19197208 */ /* 0x000fe40000800000 */
[----:B-1----:R-:W-:Y:S01]  /*4bf0*/  F2FP.BF16.F32.PACK_AB R160, R13, R10 ;  /* 0x0000000a0da0723e */ /* 0x002fe200000010ff */
[----:B------:R-:W-:Y:S02]  /*4c00*/  FADD.FTZ R10, R10, R11 ;  /* 0x0000000b0a0a7221 */ /* 0x000fe40000010000 */
        /* <DEDUP_REMOVED lines=15> */
[----:B------:R-:W-:Y:S01]  /*4d00*/  FFMA.FTZ R199, R70, R7, -R25 ;  /* 0x0000000746c77223 */ /* 0x000fe20000010819 */
[----:B------:R-:W-:Y:S01]  /*4d10*/  MUFU.EX2 R174, R174 ;  /* 0x000000ae00ae7308 */ /* 0x000fe20000000800 */
[----:B0-----:R-:W-:Y:S01]  /*4d20*/  F2FP.BF16.F32.PACK_AB R162, R15, R12 ;  /* 0x0000000c0fa2723e */ /* 0x001fe200000010ff */
[----:B------:R-:W-:-:S04]  /*4d30*/  FADD.FTZ R13, R13, R10 ;  /* 0x0000000a0d0d7221 */ /* 0x000fc80000010000 */
[----:B------:R-:W-:Y:S02]  /*4d40*/  FADD.FTZ R12, R12, R13 ;  /* 0x0000000d0c0c7221 */ /* 0x000fe40000010000 */
[----:B------:R-:W0:Y:S02]  /*4d50*/  MUFU.EX2 R177, R177 ;  /* 0x000000b100b17308 */ /* 0x000e240000000800 */
[----:B------:R-:W-:-:S06]  /*4d60*/  FADD.FTZ R15, R15, R12 ;  /* 0x0000000c0f0f7221 */ /* 0x000fcc0000010000 */
[----:B------:R-:W-:Y:S08]  /*4d70*/  MUFU.EX2 R176, R176 ;  /* 0x000000b000b07308 */ /* 0x000ff00000000800 */
[----:B------:R-:W1:Y:S01]  /*4d80*/  MUFU.EX2 R179, R179 ;  /* 0x000000b300b37308 */ /* 0x000e620000000800 */
[----:B0-----:R-:W-:Y:S01]  /*4d90*/  F2FP.BF16.F32.PACK_AB R157, R177, R174 ;  /* 0x000000aeb19d723e */ /* 0x001fe200000010ff */
[----:B------:R-:W-:-:S06]  /*4da0*/  FADD.FTZ R177, R174, R177 ;  /* 0x000000b1aeb17221 */ /* 0x000fcc0000010000 */
[----:B------:R-:W-:Y:S08]  /*4db0*/  MUFU.EX2 R178, R178 ;  /* 0x000000b200b27308 */ /* 0x000ff00000000800 */
[----:B------:R-:W0:Y:S01]  /*4dc0*/  MUFU.EX2 R181, R181 ;  /* 0x000000b500b57308 */ /* 0x000e220000000800 */
[----:B-1----:R-:W-:Y:S01]  /*4dd0*/  F2FP.BF16.F32.PACK_AB R159, R179, R176 ;  /* 0x000000b0b39f723e */ /* 0x002fe200000010ff */
[----:B------:R-:W-:Y:S01]  /*4de0*/  BAR.SYNC.DEFER_BLOCKING 0xf, 0x100 ;  /* 0x03c4000000007b1d */ /* 0x000fe20000010000 */
[----:B------:R-:W-:-:S04]  /*4df0*/  FADD.FTZ R176, R176, R177 ;  /* 0x000000b1b0b07221 */ /* 0x000fc80000010000 */
[----:B------:R-:W-:Y:S01]  /*4e00*/  FADD.FTZ R179, R179, R176 ;  /* 0x000000b0b3b37221 */ /* 0x000fe20000010000 */
[----:B------:R-:W-:Y:S08]  /*4e10*/  MUFU.EX2 R180, R180 ;  /* 0x000000b400b47308 */ /* 0x000ff00000000800 */
[----:B------:R-:W1:Y:S01]  /*4e20*/  MUFU.EX2 R183, R183 ;  /* 0x000000b700b77308 */ /* 0x000e620000000800 */
[----:B0-----:R-:W-:Y:S01]  /*4e30*/  F2FP.BF16.F32.PACK_AB R161, R181, R178 ;  /* 0x000000b2b5a1723e */ /* 0x001fe200000010ff */
[----:B------:R-:W-:-:S04]  /*4e40*/  FADD.FTZ R178, R178, R179 ;  /* 0x000000b3b2b27221 */ /* 0x000fc80000010000 */
[----:B------:R-:W-:Y:S02]  /*4e50*/  FADD.FTZ R181, R181, R178 ;  /* 0x000000b2b5b57221 */ /* 0x000fe40000010000 */
[----:B------:R-:W-:Y:S01]  /*4e60*/  MUFU.EX2 R14, R14 ;  /* 0x0000000e000e7308 */ /* 0x000fe20000000800 */
[----:B------:R0:W-:Y:S07]  /*4e70*/  STSM.16.M88.4 [R184+0x36400], R156 ;  /* 0x0364009cb8007844 */ /* 0x0001ee0000000200 */
[----:B------:R-:W2:Y:S01]  /*4e80*/  MUFU.EX2 R21, R21 ;  /* 0x0000001500157308 */ /* 0x000ea20000000800 */
[----:B-1----:R-:W-:Y:S01]  /*4e90*/  F2FP.BF16.F32.PACK_AB R163, R183, R180 ;  /* 0x000000b4b7a3723e */ /* 0x002fe200000010ff */
[----:B------:R-:W-:-:S04]  /*4ea0*/  FADD.FTZ R180, R180, R181 ;  /* 0x000000b5b4b47221 */ /* 0x000fc80000010000 */
[----:B------:R0:W-:Y:S01]  /*4eb0*/  STSM.16.M88.4 [R186], R160 ;  /* 0x000000a0ba007844 */ /* 0x0001e20000000200 */
[----:B------:R-:W-:Y:S01]  /*4ec0*/  FADD.FTZ R183, R183, R180 ;  /* 0x000000b4b7b77221 */ /* 0x000fe20000010000 */
[----:B------:R-:W-:Y:S08]  /*4ed0*/  MUFU.EX2 R20, R20 ;  /* 0x0000001400147308 */ /* 0x000ff00000000800 */
[----:B------:R-:W1:Y:S01]  /*4ee0*/  MUFU.EX2 R155, R155 ;  /* 0x0000009b009b7308 */ /* 0x000e620000000800 */
[----:B--2---:R-:W-:Y:S01]  /*4ef0*/  F2FP.BF16.F32.PACK_AB R164, R21, R14 ;  /* 0x0000000e15a4723e */ /* 0x004fe200000010ff */
[----:B------:R-:W-:-:S04]  /*4f00*/  FADD.FTZ R14, R14, R15 ;  /* 0x0000000f0e0e7221 */ /* 0x000fc80000010000 */
[----:B------:R-:W-:Y:S02]  /*4f10*/  FADD.FTZ R21, R21, R14 ;  /* 0x0000000e15157221 */ /* 0x000fe40000010000 */
[----:B------:R-:W-:Y:S08]  /*4f20*/  MUFU.EX2 R182, R182 ;  /* 0x000000b600b67308 */ /* 0x000ff00000000800 */
[----:B------:R-:W2:Y:S01]  /*4f30*/  MUFU.EX2 R193, R193 ;  /* 0x000000c100c17308 */ /* 0x000ea20000000800 */
[----:B-1----:R-:W-:Y:S01]  /*4f40*/  F2FP.BF16.F32.PACK_AB R166, R155, R20 ;  /* 0x000000149ba6723e */ /* 0x002fe200000010ff */
[----:B------:R-:W-:-:S04]  /*4f50*/  FADD.FTZ R20, R20, R21 ;  /* 0x0000001514147221 */ /* 0x000fc80000010000 */
[----:B------:R-:W-:Y:S02]  /*4f60*/  FADD.FTZ R155, R155, R20 ;  /* 0x000000149b9b7221 */ /* 0x000fe40000010000 */
        /* <DEDUP_REMOVED lines=9> */
[----:B------:R0:W-:Y:S01]  /*5000*/  STSM.16.M88.4 [R23], R164 ;  /* 0x000000a417007844 */ /* 0x0001e20000000200 */
[----:B------:R-:W-:Y:S01]  /*5010*/  FADD.FTZ R195, R195, R194 ;  /* 0x000000c2c3c37221 */ /* 0x000fe20000010000 */
[----:B------:R-:W1:Y:S08]  /*5020*/  MUFU.EX2 R172, R172 ;  /* 0x000000ac00ac7308 */ /* 0x000e700000000800 */
[----:B------:R-:W3:Y:S01]  /*5030*/  MUFU.EX2 R175, R175 ;  /* 0x000000af00af7308 */ /* 0x000ee20000000800 */
[----:B--2---:R-:W-:Y:S01]  /*5040*/  F2FP.BF16.F32.PACK_AB R168, R173, R154 ;  /* 0x0000009aada8723e */ /* 0x004fe200000010ff */
[----:B------:R-:W-:-:S04]  /*5050*/  FADD.FTZ R154, R154, R155 ;  /* 0x0000009b9a9a7221 */ /* 0x000fc80000010000 */
[----:B------:R-:W-:Y:S02]  /*5060*/  FADD.FTZ R173, R173, R154 ;  /* 0x0000009aadad7221 */ /* 0x000fe40000010000 */
[----:B------:R-:W-:Y:S02]  /*5070*/  MUFU.EX2 R196, R196 ;  /* 0x000000c400c47308 */ /* 0x000fe40000000800 */
[----:B-1----:R-:W-:-:S06]  /*5080*/  FADD.FTZ R6, R172, R173 ;  /* 0x000000adac067221 */ /* 0x002fcc0000010000 */
[----:B------:R-:W1:Y:S01]  /*5090*/  MUFU.EX2 R197, R197 ;  /* 0x000000c500c57308 */ /* 0x000e620000000800 */
[C---:B---3--:R-:W-:Y:S01]  /*50a0*/  F2FP.BF16.F32.PACK_AB R170, R175.reuse, R172 ;  /* 0x000000acafaa723e */ /* 0x048fe200000010ff */
[----:B------:R-:W-:-:S06]  /*50b0*/  FADD.FTZ R6, R175, R6 ;  /* 0x00000006af067221 */ /* 0x000fcc0000010000 */
[----:B------:R-:W2:Y:S08]  /*50c0*/  MUFU.EX2 R198, R198 ;  /* 0x000000c600c67308 */ /* 0x000eb00000000800 */
[----:B------:R-:W3:Y:S01]  /*50d0*/  MUFU.EX2 R199, R199 ;  /* 0x000000c700c77308 */ /* 0x000ee20000000800 */
[----:B-1----:R-:W-:Y:S01]  /*50e0*/  F2FP.BF16.F32.PACK_AB R169, R197, R196 ;  /* 0x000000c4c5a9723e */ /* 0x002fe200000010ff */
[----:B------:R-:W-:-:S04]  /*50f0*/  FADD.FTZ R196, R196, R195 ;  /* 0x000000c3c4c47221 */ /* 0x000fc80000010000 */
[----:B------:R-:W-:-:S04]  /*5100*/  FADD.FTZ R197, R197, R196 ;  /* 0x000000c4c5c57221 */ /* 0x000fc80000010000 */
[----:B--2---:R-:W-:Y:S01]  /*5110*/  FADD.FTZ R8, R198, R197 ;  /* 0x000000c5c6087221 */ /* 0x004fe20000010000 */
[----:B---3--:R-:W-:-:S03]  /*5120*/  F2FP.BF16.F32.PACK_AB R171, R199, R198 ;  /* 0x000000c6c7ab723e */ /* 0x008fc600000010ff */
[----:B------:R-:W-:Y:S02]  /*5130*/  FADD.FTZ R8, R199, R8 ;  /* 0x00000008c7087221 */ /* 0x000fe40000010000 */
[----:B------:R0:W-:Y:S01]  /*5140*/  STSM.16.M88.4 [R185], R168 ;  /* 0x000000a8b9007844 */ /* 0x0001e20000000200 */
[----:B------:R-:W-:-:S06]  /*5150*/  WARPGROUP.ARRIVE ;  /* 0x00000000000079c5 */ /* 0x000fcc0000000000 */
[----:B------:R-:W-:Y:S01]  /*5160*/  HGMMA.64x256x16.F32.BF16 R24, R156, gdesc[UR8].tnspB, RZ, !UPT, gsb0 ;  /* 0x43e000089c187df0 */ /* 0x000fe2000c0018ff */
[----:B------:R-:W-:Y:S02]  /*5170*/  UMOV UR11, 0x40000040 ;  /* 0x40000040000b7882 */ /* 0x000fe40000000000 */
[----:B------:R-:W-:Y:S02]  /*5180*/  WARPGROUP.DEPBAR.LE gsb0, 0x0 ;  /* 0x00008000000079c5 */ /* 0x000fe40000010000 */
[----:B------:R-:W-:-:S15]  /*5190*/  WARPGROUP.ARRIVE ;  /* 0x00000000000079c5 */ /* 0x000fde0000000000 */
[----:B------:R-:W-:-:S08]  /*51a0*/  NOP ;  /* 0x0000000000007918 */ /* 0x000fd00000000000 */
[----:B------:R-:W-:Y:S01]  /*51b0*/  HGMMA.64x256x16.F32.BF16 R24, R160, gdesc[UR12].tnspB, R24, gsb0 ;  /* 0x43e0000ca0187df0 */ /* 0x000fe20008001818 */
[----:B------:R-:W-:Y:S01]  /*51c0*/  UIADD3 UR14, UR10, 0x100, URZ ;  /* 0x000001000a0e7890 */ /* 0x000fe2000fffe03f */
[----:B------:R-:W-:Y:S01]  /*51d0*/  UMOV UR15, 0x40000040 ;  /* 0x40000040000f7882 */ /* 0x000fe20000000000 */
[----:B------:R-:W-:Y:S01]  /*51e0*/  UIADD3 UR10, UR10, 0x180, URZ ;  /* 0x000001800a0a7890 */ /* 0x000fe2000fffe03f */
[----:B------:R-:W-:Y:S02]  /*51f0*/  WARPGROUP.DEPBAR.LE gsb0, 0x0 ;  /* 0x00008000000079c5 */ /* 0x000fe40000010000 */
[----:B------:R-:W-:-:S15]  /*5200*/  WARPGROUP.ARRIVE ;  /* 0x00000000000079c5 */ /* 0x000fde0000000000 */
[----:B------:R-:W-:-:S07]  /*5210*/  NOP ;  /* 0x0000000000007918 */ /* 0x000fce0000000000 */
[----:B------:R-:W-:Y:S03]  /*5220*/  HGMMA.64x256x16.F32.BF16 R24, R164, gdesc[UR12].tnspB, R24, gsb0 ;  /* 0x43e0000ca4187df0 */ /* 0x000fe60008001818 */
        /* <DEDUP_REMOVED lines=10> */
[----:B-1----:R-:W1:Y:S02]  /*52d0*/  FENCE.VIEW.ASYNC.S ;  /* 0x00000000000073c6 */ /* 0x002e640000000000 */
[----:B-1----:R-:W-:Y:S01]  /*52e0*/  NOP ;  /* 0x0000000000007918 */ /* 0x002fe20000000000 */
[----:B------:R-:W-:Y:S06]  /*52f0*/  BAR.ARV 0xe, 0x100 ;  /* 0x0384000000007b1d */ /* 0x000fec0000002000 */
[----:B0-----:R-:W-:Y:S05]  /*5300*/  @!P0 BRA `(.L_x_3419) ;  /* 0x0000000000048947 */ /* 0x001fea0003800000 */
[----:B------:R-:W-:Y:S01]  /*5310*/  BPT.TRAP 0x1 ;  /* 0x000000040000795c */ /* 0x000fe20000300000 */
.L_x_3419:
[----:B------:R-:W-:Y:S02]  /*5320*/  R2UR UR7, R3 ;  /* 0x00000000030772ca */ /* 0x000fe400000e0000 */
[----:B------:R-:W-:-:S11]  /*5330*/  ISETP.GE.AND P1, PT, R152, 0x41, PT ;  /* 0x000000419800780c */ /* 0x000fd60003f26270 */
[----:B------:R-:W-:-:S04]  /*5340*/  UIADD3 UR7, UR7, 0x38860, URZ ;  /* 0x0003886007077890 */ /* 0x000fc8000fffe03f */
[----:B------:R-:W-:-:S09]  /*5350*/  UPRMT UR7, UR37, 0x654, UR7 ;  /* 0x0000065425077896 */ /* 0x000fd20008000007 */
[----:B------:R-:W-:Y:S01]  /*5360*/  SYNCS.ARRIVE.TRANS64.RED.A1T0 RZ, [UR7], RZ ;  /* 0x000000ffffff79a7 */ /* 0x000fe20008100407 */
[----:B------:R-:W-:Y:S05]  /*5370*/  @!P1 BRA `(.L_x_3420) ;  /* 0x0000002c00b49947 */ /* 0x000fea0003800000 */
[----:B------:R-:W-:Y:S01]  /*5380*/  VIADD R3, R153, 0xfffffffe ;  /* 0xfffffffe99037836 */ /* 0x000fe20000000000 */
[----:B------:R-:W-:Y:S01]  /*5390*/  UMOV UR10, UR36 ;  /* 0x00000024000a7c82 */ /* 0x000fe20008000000 */
[----:B------:R-:W-:Y:S02]  /*53a0*/  IMAD.MOV.U32 R10, RZ, RZ, R5 ;  /* 0x000000ffff0a7224 */ /* 0x000fe400078e0005 */
[----:B------:R-:W-:-:S07]  /*53b0*/  IMAD.MOV.U32 R11, RZ, RZ, R4 ;  /* 0x000000ffff0b7224 */ /* 0x000fce00078e0004 */
.L_x_3431:
[----:B------:R-:W-:Y:S01]  /*53c0*/  UIADD3 UR36, UR10, 0x1, URZ ;  /* 0x000000010a247890 */ /* 0x000fe2000fffe03f */
[C---:B------:R-:W-:Y:S01]  /*53d0*/  ISETP.GT.AND P1, PT, R3.reuse, RZ, PT ;  /* 0x000000ff0300720c */ /* 0x040fe20003f24270 */
[----:B------:R-:W-:Y:S02]  /*53e0*/  VIADD R3, R3, 0xffffffff ;  /* 0xffffffff03037836 */ /* 0x000fe40000000000 */
[----:B------:R-:W-:-:S04]  /*53f0*/  UISETP.NE.AND UP0, UPT, UR36, 0x2, UPT ;  /* 0x000000022400788c */ /* 0x000fc8000bf05270 */
[----:B------:R-:W-:Y:S02]  /*5400*/  USEL UR7, URZ, 0x1, UP0 ;  /* 0x000000013f077887 */ /* 0x000fe40008000000 */
[----:B------:R-:W-:-:S04]  /*5410*/  USEL UR36, UR36, URZ, UP0 ;  /* 0x0000003f24247287 */ /* 0x000fc80008000000 */
[----:B------:R-:W-:Y:S01]  /*5420*/  LOP3.LUT R2, R2, UR7, RZ, 0x3c, !PT ;  /* 0x0000000702027c12 */ /* 0x000fe2000f8e3cff */
[----:B------:R-:W-:Y:S07]  /*5430*/  @!P0 BRA `(.L_x_3421) ;  /* 0x0000000000048947 */ /* 0x000fee0003800000 */
[----:B------:R-:W-:Y:S01]  /*5440*/  BPT.TRAP 0x1 ;  /* 0x000000040000795c */ /* 0x000fe20000300000 */
.L_x_3421:
[----:B------:R-:W-:Y:S01]  /*5450*/  ULEA UR7, UR36, UR38, 0x3 ;  /* 0x0000002624077291 */ /* 0x000fe2000f8e183f */
[----:B------:R-:W-:-:S08]  /*5460*/  SHF.L.U32 R4, R2, 0x1f, RZ ;  /* 0x0000001f02047819 */ /* 0x000fd000000006ff */
[----:B------:R0:W1:Y:S01]  /*5470*/  SYNCS.PHASECHK.TRANS64.TRYWAIT P2, [UR7+0x38830], R4 ;  /* 0x03883004ff0075a7 */ /* 0x0000620008040147 */
[----:B------:R-:W-:Y:S05]  /*5480*/  @!P0 BRA `(.L_x_3422) ;  /* 0x0000000000048947 */ /* 0x000fea0003800000 */
[----:B------:R-:W-:Y:S01]  /*5490*/  BPT.TRAP 0x1 ;  /* 0x000000040000795c */ /* 0x000fe20000300000 */
.L_x_3422:
[----:B-1----:R-:W-:Y:S05]  /*54a0*/  @P2 BRA `(.L_x_3423) ;  /* 0x0000000000082947 */ /* 0x002fea0003800000 */
[----:B------:R-:W1:Y:S02]  /*54b0*/  SYNCS.PHASECHK.TRANS64.TRYWAIT P2, [UR7+0x38830], R4 ;  /* 0x03883004ff0075a7 */ /* 0x000e640008040147 */
[----:B-1----:R-:W-:Y:S05]  /*54c0*/  @!P2 BRA `(.L_x_3424) ;  /* 0x000000a40090a947 */ /* 0x002fea0003800000 */
.L_x_3423:
        /* <DEDUP_REMOVED lines=8> */
[----:B------:R-:W-:-:S04]  /*5550*/  ULOP3.LUT UR11, UR11, 0x3fff, URZ, 0xc0, !UPT ;  /* 0x00003fff0b0b7892 */ /* 0x000fc8000f8ec03f */
[----:B------:R-:W-:Y:S02]  /*5560*/  ULEA UR18, UR36, UR18, 0x9 ;  /* 0x0000001224127291 */ /* 0x000fe4000f8e483f */
[----:B------:R-:W-:Y:S02]  /*5570*/  ULOP3.LUT UR20, UR11, 0x10000, URZ, 0xfc, !UPT ;  /* 0x000100000b147892 */ /* 0x000fe4000f8efc3f */
[----:B------:R-:W-:-:S03]  /*5580*/  UIADD3 UR14, UR18, 0x4, URZ ;  /* 0x00000004120e7890 */ /* 0x000fc6000fffe03f */
[----:B------:R-:W-:-:S04]  /*5590*/  UMOV UR22, UR18 ;  /* 0x0000001200167c82 */ /* 0x000fc80008000000 */
[----:B------:R-:W-:Y:S01]  /*55a0*/  HGMMA.64x64x16.F32.BF16 R152, gdesc[UR20], RZ, !UPT, gsb0 ;  /* 0x00e00000149879f0 */ /* 0x000fe2000c0018ff */
[----:B------:R-:W-:Y:S01]  /*55b0*/  UIADD3 UR22, UR18, 0x2, URZ ;  /* 0x0000000212167890 */ /* 0x000fe2000fffe03f */
[----:B------:R-:W-:Y:S01]  /*55c0*/  UMOV UR20, UR8 ;  /* 0x0000000800147c82 */ /* 0x000fe20008000000 */
[----:B------:R-:W-:Y:S01]  /*55d0*/  UMOV UR21, UR9 ;  /* 0x0000000900157c82 */ /* 0x000fe20008000000 */
[----:B------:R-:W-:Y:S01]  /*55e0*/  UMOV UR23, 0x40000040 ;  /* 0x4000004000177882 */ /* 0x000fe20000000000 */
[----:B------:R-:W-:Y:S01]  /*55f0*/  UIADD3 UR18, UR18, 0x6, URZ ;  /* 0x0000000612127890 */ /* 0x000fe2000fffe03f */
        /* <DEDUP_REMOVED lines=12> */
.L_x_3425:
[----:B------:R2:W3:Y:S01]  /*56c0*/  SYNCS.PHASECHK.TRANS64.TRYWAIT P2, [UR7+0x38850], R4 ;  /* 0x03885004ff0075a7 */ /* 0x0004e20008040147 */
[----:B------:R-:W-:Y:S05]  /*56d0*/  @!P0 BRA `(.L_x_3426) ;  /* 0x0000000000048947 */ /* 0x000fea0003800000 */
[----:B------:R-:W-:Y:S01]  /*56e0*/  BPT.TRAP 0x1 ;  /* 0x000000040000795c */ /* 0x000fe20000300000 */
.L_x_3426:
[----:B---3--:R-:W-:Y:S05]  /*56f0*/  @P2 BRA `(.L_x_3427) ;  /* 0x0000000000082947 */ /* 0x008fea0003800000 */
[----:B------:R-:W3:Y:S02]  /*5700*/  SYNCS.PHASECHK.TRANS64.TRYWAIT P2, [UR7+0x38850], R4 ;  /* 0x03885004ff0075a7 */ /* 0x000ee40008040147 */
[----:B---3--:R-:W-:Y:S05]  /*5710*/  @!P2 BRA `(.L_x_3428) ;  /* 0x000000a40014a947 */ /* 0x008fea0003800000 */
.L_x_3427:
[----:B------:R-:W-:Y:S01]  /*5720*/  UIADD3 UR11, UR38, 0x26400, URZ ;  /* 0x00026400260b7890 */ /* 0x000fe2000fffe03f */
[----:B------:R-:W-:Y:S01]  /*5730*/  WARPGROUP.ARRIVE ;  /* 0x00000000000079c5 */ /* 0x000fe20000000000 */
[----:B------:R-:W-:-:S05]  /*5740*/  UIADD3 UR19, UR6, 0x2, URZ ;  /* 0x0000000206137890 */ /* 0x000fca000fffe03f */
[----:B-1----:R-:W1:Y:S01]  /*5750*/  S2R R5, SR_TID.X ;  /* 0x0000000000057919 */ /* 0x002e620000002100 */
[----:B------:R-:W-:Y:S02]  /*5760*/  USHF.R.U32.HI UR11, URZ, 0x4, UR11 ;  /* 0x000000043f0b7899 */ /* 0x000fe4000801160b */
[----:B------:R-:W-:Y:S02]  /*5770*/  UIADD3 UR14, UR6, 0x200, URZ ;  /* 0x00000200060e7890 */ /* 0x000fe4000fffe03f */
[----:B------:R-:W-:Y:S02]  /*5780*/  ULOP3.LUT UR20, UR11, 0x3fff, URZ, 0xc0, !UPT ;  /* 0x00003fff0b147892 */ /* 0x000fe4000f8ec03f */
[----:B------:R-:W-:Y:S02]  /*5790*/  UIADD3 UR15, UR6, 0x6, URZ ;  /* 0x00000006060f7890 */ /* 0x000fe4000fffe03f */
[----:B------:R-:W-:Y:S02]  /*57a0*/  UIADD3 UR18, UR6, 0x4, URZ ;  /* 0x0000000406127890 */ /* 0x000fe4000fffe03f */
[----:B------:R-:W-:-:S02]  /*57b0*/  ULEA UR11, UR36, UR4, 0xc ;  /* 0x00000004240b7291 */ /* 0x000fc4000f8e603f */
[----:B------:R-:W-:Y:S01]  /*57c0*/  ULOP3.LUT UR6, UR20, 0x10000, URZ, 0xfc, !UPT ;  /* 0x0001000014067892 */ /* 0x000fe2000f8efc3f */
[----:B------:R-:W-:Y:S01]  /*57d0*/  UMOV UR23, 0x40000040 ;  /* 0x4000004000177882 */ /* 0x000fe20000000000 */
[----:B------:R-:W-:Y:S02]  /*57e0*/  UMOV UR21, 0x40000040 ;  /* 0x4000004000157882 */ /* 0x000fe40000000000 */
[----:B------:R-:W-:Y:S01]  /*57f0*/  UIADD3 UR24, UR6, 0x800, URZ ;  /* 0x0000080006187890 */ /* 0x000fe2000fffe03f */
[----:B------:R-:W-:Y:S02]  /*5800*/  UMOV UR22, UR11 ;  /* 0x0000000b00167c82 */ /* 0x000fe40008000000 */
[----:B------:R-:W-:Y:S02]  /*5810*/  UMOV UR20, UR6 ;  /* 0x0000000600147c82 */ /* 0x000fe40008000000 */
[----:B------:R-:W-:Y:S01]  /*5820*/  HGMMA.64x64x16.F32.BF16 R152, gdesc[UR20], R152, gsb0 ;  /* 0x00e00000149879f0 */ /* 0x000fe20008001898 */
[----:B------:R-:W-:Y:S01]  /*5830*/  UIADD3 UR22, UR11, 0x2, URZ ;  /* 0x000000020b167890 */ /* 0x000fe2000fffe03f */
[----:B------:R-:W-:Y:S01]  /*5840*/  UMOV UR20, UR19 ;  /* 0x0000001300147c82 */ /* 0x000fe20008000000 */
[----:B------:R-:W-:Y:S01]  /*5850*/  UMOV UR21, 0x40000040 ;  /* 0x4000004000157882 */ /* 0x000fe20000000000 */
[----:B------:R-:W-:Y:S01]  /*5860*/  UMOV UR23, 0x40000040 ;  /* 0x4000004000177882 */ /* 0x000fe20000000000 */
[----:B------:R-:W-:Y:S01]  /*5870*/  UIADD3 UR19, UR11, 0x800, URZ ;  /* 0x000008000b137890 */ /* 0x000fe2000fffe03f */
[----:B-1----:R-:W-:-:S05]  /*5880*/  SHF.R.U32.HI R5, RZ, 0x7, R5 ;  /* 0x00000007ff057819 */ /* 0x002fca0000011605 */
[----:B0-2---:R-:W0:Y:S01]  /*5890*/  SHFL.IDX PT, R4, R5, RZ, 0x1f ;  /* 0x00001fff05047589 */ /* 0x005e2200000e0000 */
[----:B------:R-:W-:Y:S02]  /*58a0*/  WARPGROUP.DEPBAR.LE gsb0, 0x0 ;  /* 0x00008000000079c5 */ /* 0x000fe40000010000 */
[----:B------:R-:W-:-:S06]  /*58b0*/  WARPGROUP.ARRIVE ;  /* 0x00000000000079c5 */ /* 0x000fcc0000000000 */
[----:B------:R-:W-:Y:S01]  /*58c0*/  HGMMA.64x64x16.F32.BF16 R152, gdesc[UR20], R152, gsb0 ;  /* 0x00e00000149879f0 */ /* 0x000fe20008001898 */
[----:B------:R-:W-:Y:S01]  /*58d0*/  UIADD3 UR22, UR11, 0x4, URZ ;  /* 0x000000040b167890 */ /* 0x000fe2000fffe03f */
[----:B------:R-:W-:Y:S01]  /*58e0*/  UMOV UR20, UR18 ;  /* 0x0000001200147c82 */ /* 0x000fe20008000000 */
[----:B------:R-:W-:Y:S01]  /*58f0*/  UMOV UR21, 0x40000040 ;  /* 0x4000004000157882 */ /* 0x000fe20000000000 */
[----:B------:R-:W-:Y:S01]  /*5900*/  UMOV UR23, 0x40000040 ;  /* 0x4000004000177882 */ /* 0x000fe20000000000 */
        /* <DEDUP_REMOVED lines=14> */
[----:B0-----:R-:W-:-:S13]  /*59f0*/  R2UR UR14, R4 ;  /* 0x00000000040e72ca */ /* 0x001fda00000e0000 */
        /* <DEDUP_REMOVED lines=104> */
[----:B------:R-:W-:Y:S02]  /*6080*/  UIADD3 UR24, UR6, 0xa00, URZ ;  /* 0x00000a0006187890 */ /* 0x000fe4000fffe03f */
[----:B------:R-:W-:-:S04]  /*6090*/  USEL UR19, UR19, 0x26, UP0 ;  /* 0x0000002613137887 */ /* 0x000fc80008000000 */
[----:B------:R-:W-:Y:S01]  /*60a0*/  ULOP3.LUT UR19, UR19, 0x6, URZ, 0xc0, !UPT ;  /* 0x0000000613137892 */ /* 0x000fe2000f8ec03f */
[----:B------:R-:W-:Y:S02]  /*60b0*/  WARPGROUP.DEPBAR.LE gsb0, 0x0 ;  /* 0x00008000000079c5 */ /* 0x000fe40000010000 */
[----:B------:R-:W-:-:S06]  /*60c0*/  WARPGROUP.ARRIVE ;  /* 0x00000000000079c5 */ /* 0x000fcc0000000000 */
[----:B------:R-:W-:Y:S01]  /*60d0*/  HGMMA.64x64x16.F32.BF16 R152, gdesc[UR20], R152, gsb0 ;  /* 0x00e00000149879f0 */ /* 0x000fe20008001898 */
[----:B------:R-:W-:Y:S01]  /*60e0*/  UMOV UR20, 0xa00 ;  /* 0x00000a0000147882 */ /* 0x000fe20000000000 */
[----:B------:R-:W-:Y:S01]  /*60f0*/  UMOV UR21, 0x40000040 ;  /* 0x4000004000157882 */ /* 0x000fe20000000000 */
[----:B------:R-:W-:Y:S01]  /*6100*/  USEL UR20, UR20, 0x980, UP0 ;  /* 0x0000098014147887 */ /* 0x000fe20008000000 */
[----:B------:R-:W-:-:S03]  /*6110*/  UMOV UR23, 0x40000040 ;  /* 0x4000004000177882 */ /* 0x000fc60000000000 */
[----:B------:R-:W-:-:S04]  /*6120*/  ULOP3.LUT UR20, UR20, 0xa00, URZ, 0xc0, !UPT ;  /* 0x00000a0014147892 */ /* 0x000fc8000f8ec03f */
[----:B------:R-:W-:Y:S02]  /*6130*/  UIADD3 UR22, UR19, UR20, UR6 ;  /* 0x0000001413167290 */ /* 0x000fe4000fffe006 */
[----:B------:R-:W-:-:S05]  /*6140*/  UIADD3 UR19, UR19, UR20, UR11 ;  /* 0x0000001413137290 */ /* 0x000fca000fffe00b */
[----:B------:R-:W-:Y:S02]  /*6150*/  UMOV UR20, UR22 ;  /* 0x0000001600147c82 */ /* 0x000fe40008000000 */
[----:B------:R-:W-:Y:S01]  /*6160*/  UMOV UR22, UR19 ;  /* 0x0000001300167c82 */ /* 0x000fe20008000000 */
        /* <DEDUP_REMOVED lines=117> */
.L_x_3429:
[----:B------:R-:W-:Y:S01]  /*68c0*/  ULDC UR11, c[0x0][0xad0] ;  /* 0x0002b400000b7ab9 */ /* 0x000fe20000000800 */
[----:B------:R-:W-:Y:S01]  /*68d0*/  UMOV UR15, 0x40000040 ;  /* 0x40000040000f7882 */ /* 0x000fe20000000000 */
        /* <DEDUP_REMOVED lines=37> */
[----:B--2---:R-:W-:Y:S01]  /*6b30*/  FMNMX.FTZ R7, R154, R5, !PT ;  /* 0x000000059a077209 */ /* 0x004fe20007810000 */
[----:B------:R-:W-:Y:S01]  /*6b40*/  FMUL.FTZ R5, R176, UR11 ;  /* 0x0000000bb0057c20 */ /* 0x000fe20008410000 */
[----:B------:R-:W-:Y:S01]  /*6b50*/  FMUL.FTZ R176, R170, UR11 ;  /* 0x0000000baab07c20 */ /* 0x000fe20008410000 */
[----:B------:R-:W-:-:S04]  /*6b60*/  UIADD3 UR11, UR7, 0x38840, URZ ;  /* 0x00038840070b7890 */ /* 0x000fc8000fffe03f */
[----:B------:R-:W2:Y:S01]  /*6b70*/  MUFU.TANH R202, R202 ;  /* 0x000000ca00ca7308 */ /* 0x000ea20000002400 */
[----:B0-----:R-:W-:Y:S01]  /*6b80*/  FMNMX.FTZ R7, R156, R7, !PT ;  /* 0x000000079c077209 */ /* 0x001fe20007810000 */
[----:B------:R-:W-:-:S06]  /*6b90*/  UPRMT UR11, UR37, 0x654, UR11 ;  /* 0x00000654250b7896 */ /* 0x000fcc000800000b */
[----:B------:R-:W0:Y:S01]  /*6ba0*/  MUFU.TANH R204, R204 ;  /* 0x000000cc00cc7308 */ /* 0x000e220000002400 */
[----:B-1----:R-:W-:Y:S02]  /*6bb0*/  FMNMX.FTZ R7, R200, R7, !PT ;  /* 0x00000007c8077209 */ /* 0x002fe40007810000 */
[----:B------:R-:W-:Y:S01]  /*6bc0*/  SYNCS.ARRIVE.TRANS64.RED.A1T0 RZ, [UR11], RZ ;  /* 0x000000ffffff79a7 */ /* 0x000fe2000810040b */
[----:B------:R-:W-:-:S04]  /*6bd0*/  UMOV UR11, 0x40000040 ;  /* 0x40000040000b7882 */ /* 0x000fc80000000000 */
        /* <DEDUP_REMOVED lines=22> */
[----:B------:R-:W0:Y:S02]  /*6d40*/  SHFL.BFLY PT, R4, R7, 0x2, 0x1f ;  /* 0x0c401f0007047f89 */ /* 0x000e2400000e0000 */
[----:B------:R-:W3:Y:S01]  /*6d50*/  MUFU.TANH R14, R14 ;  /* 0x0000000e000e7308 */ /* 0x000ee20000002400 */
[----:B-1----:R-:W-:-:S07]  /*6d60*/  FMNMX.FTZ R13, R9, R10, !PT ;  /* 0x0000000a090d7209 */ /* 0x002fce0007810000 */
[----:B------:R-:W1:Y:S01]  /*6d70*/  MUFU.TANH R20, R20 ;  /* 0x0000001400147308 */ /* 0x000e620000002400 */
[----:B--2---:R-:W-:-:S07]  /*6d80*/  FMNMX.FTZ R13, R12, R13, !PT ;  /* 0x0000000d0c0d7209 */ /* 0x004fce0007810000 */
[----:B------:R-:W2:Y:S01]  /*6d90*/  MUFU.TANH R160, R160 ;  /* 0x000000a000a07308 */ /* 0x000ea20000002400 */
[----:B---3--:R-:W-:Y:S02]  /*6da0*/  FMNMX.FTZ R13, R14, R13, !PT ;  /* 0x0000000d0e0d7209 */ /* 0x008fe40007810000 */
[----:B0-----:R-:W-:-:S05]  /*6db0*/  FMNMX.FTZ R4, R7, R4, !PT ;  /* 0x0000000407047209 */ /* 0x001fca0007810000 */
[----:B------:R-:W0:Y:S01]  /*6dc0*/  MUFU.TANH R162, R162 ;  /* 0x000000a200a27308 */ /* 0x000e220000002400 */
[----:B-1----:R-:W-:Y:S01]  /*6dd0*/  FMNMX.FTZ R13, R20, R13, !PT ;  /* 0x0000000d140d7209 */ /* 0x002fe20007810000 */
[----:B------:R-:W1:Y:S01]  /*6de0*/  LDC R7, c[0x0][0xa80] ;  /* 0x0002a000ff077b82 */ /* 0x000e620000000800 */
[----:B------:R-:W3:Y:S05]  /*6df0*/  SHFL.BFLY PT, R15, R4, 0x1, 0x1f ;  /* 0x0c201f00040f7f89 */ /* 0x000eea00000e0000 */
[----:B------:R-:W4:Y:S01]  /*6e00*/  MUFU.TANH R164, R164 ;  /* 0x000000a400a47308 */ /* 0x000f220000002400 */
[----:B--2---:R-:W-:-:S07]  /*6e10*/  FMNMX.FTZ R13, R160, R13, !PT ;  /* 0x0000000da00d7209 */ /* 0x004fce0007810000 */
[----:B------:R-:W2:Y:S01]  /*6e20*/  MUFU.TANH R166, R166 ;  /* 0x000000a600a67308 */ /* 0x000ea20000002400 */
[----:B0-----:R-:W-:-:S07]  /*6e30*/  FMNMX.FTZ R13, R162, R13, !PT ;  /* 0x0000000da20d7209 */ /* 0x001fce0007810000 */
[----:B------:R-:W0:Y:S01]  /*6e40*/  MUFU.TANH R176, R176 ;  /* 0x000000b000b07308 */ /* 0x000e220000002400 */
[----:B----4-:R-:W-:Y:S02]  /*6e50*/  FMNMX.FTZ R13, R164, R13, !PT ;  /* 0x0000000da40d7209 */ /* 0x010fe40007810000 */
[----:B---3--:R-:W-:-:S05]  /*6e60*/  FMNMX.FTZ R4, R4, R15, !PT ;  /* 0x0000000f04047209 */ /* 0x008fca0007810000 */
[----:B------:R-:W3:Y:S01]  /*6e70*/  MUFU.TANH R180, R180 ;  /* 0x000000b400b47308 */ /* 0x000ee20000002400 */
[----:B--2---:R-:W-:Y:S01]  /*6e80*/  FMNMX.FTZ R13, R166, R13, !PT ;  /* 0x0000000da60d7209 */ /* 0x004fe20007810000 */
[C---:B------:R-:W-:Y:S01]  /*6e90*/  FADD.FTZ R168, -R4.reuse, R11 ;  /* 0x0000000b04a87221 */ /* 0x040fe20000010100 */
[----:B-1----:R-:W-:-:S03]  /*6ea0*/  FMUL.FTZ R165, R4, R7 ;  /* 0x0000000704a57220 */ /* 0x002fc60000410000 */
[-C--:B------:R-:W-:Y:S01]  /*6eb0*/  FMUL.FTZ R11, R168, R7.reuse ;  /* 0x00000007a80b7220 */ /* 0x080fe20000410000 */
[--C-:B------:R-:W-:Y:S01]  /*6ec0*/  FFMA.FTZ R168, R152, R7, -R165.reuse ;  /* 0x0000000798a87223 */ /* 0x100fe200000108a5 */
[----:B------:R-:W1:Y:S01]  /*6ed0*/  MUFU.TANH R196, R196 ;  /* 0x000000c400c47308 */ /* 0x000e620000002400 */
[----:B0-----:R-:W-:Y:S01]  /*6ee0*/  FMNMX.FTZ R13, R176, R13, !PT ;  /* 0x0000000db00d7209 */ /* 0x001fe20007810000 */
[-CC-:B------:R-:W-:Y:S01]  /*6ef0*/  FFMA.FTZ R175, R5, R7.reuse, -R165.reuse ;  /* 0x0000000705af7223 */ /* 0x180fe200000108a5 */
[-CC-:B------:R-:W-:Y:S01]  /*6f00*/  FFMA.FTZ R194, R194, R7.reuse, -R165.reuse ;  /* 0x00000007c2c27223 */ /* 0x180fe200000108a5 */
[-CC-:B------:R-:W-:Y:S01]  /*6f10*/  FFMA.FTZ R177, R155, R7.reuse, -R165.reuse ;  /* 0x000000079bb17223 */ /* 0x180fe200000108a5 */
[----:B------:R-:W-:Y:S02]  /*6f20*/  IMAD.U32 R155, RZ, RZ, UR10 ;  /* 0x0000000aff9b7e24 */ /* 0x000fe4000f8e00ff */
[-CC-:B------:R-:W-:Y:S01]  /*6f30*/  FFMA.FTZ R173, R198, R7.reuse, -R165.reuse ;  /* 0x00000007c6ad7223 */ /* 0x180fe200000108a5 */
[--C-:B------:R-:W-:Y:S01]  /*6f40*/  FFMA.FTZ R15, R154, R7, -R165.reuse ;  /* 0x000000079a0f7223 */ /* 0x100fe200000108a5 */
[----:B------:R-:W0:Y:S01]  /*6f50*/  MUFU.TANH R228, R228 ;  /* 0x000000e400e47308 */ /* 0x000e220000002400 */
[----:B---3--:R-:W-:Y:S01]  /*6f60*/  FMNMX.FTZ R13, R180, R13, !PT ;  /* 0x0000000db40d7209 */ /* 0x008fe20007810000 */
[-CC-:B------:R-:W-:Y:S01]  /*6f70*/  FFMA.FTZ R170, R156, R7.reuse, -R165.reuse ;  /* 0x000000079caa7223 */ /* 0x180fe200000108a5 */
[-CC-:B------:R-:W-:Y:S01]  /*6f80*/  FFMA.FTZ R21, R200, R7.reuse, -R165.reuse ;  /* 0x00000007c8157223 */ /* 0x180fe200000108a5 */
[-CC-:B------:R-:W-:Y:S01]  /*6f90*/  FFMA.FTZ R172, R202, R7.reuse, -R165.reuse ;  /* 0x00000007caac7223 */ /* 0x180fe200000108a5 */
[-CC-:B------:R-:W-:Y:S01]  /*6fa0*/  FFMA.FTZ R169, R204, R7.reuse, -R165.reuse ;  /* 0x00000007cca97223 */ /* 0x180fe200000108a5 */
[-CC-:B------:R-:W-:Y:S01]  /*6fb0*/  FFMA.FTZ R174, R206, R7.reuse, -R165.reuse ;  /* 0x00000007ceae7223 */ /* 0x180fe200000108a5 */
[--C-:B------:R-:W-:Y:S01]  /*6fc0*/  FFMA.FTZ R171, R208, R7, -R165.reuse ;  /* 0x00000007d0ab7223 */ /* 0x100fe200000108a5 */
[----:B------:R-:W2:Y:S01]  /*6fd0*/  MUFU.TANH R157, R157 ;  /* 0x0000009d009d7308 */ /* 0x000ea20000002400 */
[----:B-1----:R-:W-:Y:S01]  /*6fe0*/  FMNMX.FTZ R13, R196, R13, !PT ;  /* 0x0000000dc40d7209 */ /* 0x002fe20007810000 */
[-CC-:B------:R-:W-:Y:S01]  /*6ff0*/  FFMA.FTZ R178, R210, R7.reuse, -R165.reuse ;  /* 0x00000007d2b27223 */ /* 0x180fe200000108a5 */
[-CC-:B------:R-:W-:Y:S01]  /*7000*/  FFMA.FTZ R182, R212, R7.reuse, -R165.reuse ;  /* 0x00000007d4b67223 */ /* 0x180fe200000108a5 */
[----:B------:R-:W-:Y:S01]  /*7010*/  FFMA.FTZ R158, R158, R7, -R165 ;  /* 0x000000079e9e7223 */ /* 0x000fe200000108a5 */
[----:B------:R-:W-:-:S03]  /*7020*/  ULEA UR10, UR36, UR5, 0xc ;  /* 0x00000005240a7291 */ /* 0x000fc6000f8e603f */
[----:B------:R-:W1:Y:S01]  /*7030*/  MUFU.TANH R159, R159 ;  /* 0x0000009f009f7308 */ /* 0x000e620000002400 */
[----:B0-----:R-:W-:Y:S01]  /*7040*/  FMNMX.FTZ R152, R228, R13, !PT ;  /* 0x0000000de4987209 */ /* 0x001fe20007810000 */
[----:B------:R-:W-:-:S06]  /*7050*/  UIADD3 UR14, UR10, 0x80, URZ ;  /* 0x000000800a0e7890 */ /* 0x000fcc000fffe03f */
[----:B------:R-:W0:Y:S01]  /*7060*/  MUFU.TANH R161, R161 ;  /* 0x000000a100a17308 */ /* 0x000e220000002400 */
[----:B--2---:R-:W-:-:S07]  /*7070*/  FMNMX.FTZ R152, R157, R152, !PT ;  /* 0x000000989d987209 */ /* 0x004fce0007810000 */
[----:B------:R-:W2:Y:S01]  /*7080*/  MUFU.TANH R163, R163 ;  /* 0x000000a300a37308 */ /* 0x000ea20000002400 */
[----:B-1----:R-:W-:-:S07]  /*7090*/  FMNMX.FTZ R152, R159, R152, !PT ;  /* 0x000000989f987209 */ /* 0x002fce0007810000 */
[----:B------:R-:W1:Y:S01]  /*70a0*/  MUFU.EX2 R11, R11 ;  /* 0x0000000b000b7308 */ /* 0x000e620000000800 */
[----:B0-----:R-:W-:-:S07]  /*70b0*/  FMNMX.FTZ R152, R161, R152, !PT ;  /* 0x00000098a1987209 */ /* 0x001fce0007810000 */
[----:B------:R0:W-:Y:S01]  /*70c0*/  MUFU.EX2 R13, R194 ;  /* 0x000000c2000d7308 */ /* 0x0001e20000000800 */
[----:B--2---:R-:W-:-:S05]  /*70d0*/  FMNMX.FTZ R152, R163, R152, !PT ;  /* 0x00000098a3987209 */ /* 0x004fca0007810000 */
[----:B------:R-:W2:Y:S02]  /*70e0*/  SHFL.BFLY PT, R167, R152, 0x2, 0x1f ;  /* 0x0c401f0098a77f89 */ /* 0x000ea400000e0000 */
[----:B------:R-:W-:Y:S01]  /*70f0*/  MUFU.EX2 R168, R168 ;  /* 0x000000a800a87308 */ /* 0x000fe20000000800 */
[----:B0-----:R-:W-:Y:S01]  /*7100*/  FFMA.FTZ R194, R153, R7, -R165 ;  /* 0x0000000799c27223 */ /* 0x001fe200000108a5 */
[-C--:B-1----:R-:W-:Y:S01]  /*7110*/  FMUL.FTZ R24, R24, R11.reuse ;  /* 0x0000000b18187220 */ /* 0x082fe20000410000 */
        /* <DEDUP_REMOVED lines=13> */
[----:B------:R-:W0:Y:S01]  /*71f0*/  MUFU.EX2 R170, R170 ;  /* 0x000000aa00aa7308 */ /* 0x000e220000000800 */
[-C--:B------:R-:W-:Y:S01]  /*7200*/  FMUL.FTZ R49, R49, R11.reuse ;  /* 0x0000000b31317220 */ /* 0x080fe20000410000 */
[-C--:B------:R-:W-:Y:S01]  /*7210*/  FMUL.FTZ R52, R52, R11.reuse ;  /* 0x0000000b34347220 */ /* 0x080fe20000410000 */
[-C--:B------:R-:W-:Y:S01]  /*7220*/  FMUL.FTZ R53, R53, R11.reuse ;  /* 0x0000000b35357220 */ /* 0x080fe20000410000 */
[-C--:B------:R-:W-:Y:S01]  /*7230*/  FMUL.FTZ R56, R56, R11.reuse ;  /* 0x0000000b38387220 */ /* 0x080fe20000410000 */
[----:B------:R-:W-:Y:S01]  /*7240*/  FMUL.FTZ R57, R57, R11 ;  /* 0x0000000b39397220 */ /* 0x000fe20000410000 */
[----:B--2---:R-:W-:Y:S01]  /*7250*/  FMNMX.FTZ R167, R152, R167, !PT ;  /* 0x000000a798a77209 */ /* 0x004fe20007810000 */
[-C--:B------:R-:W-:Y:S01]  /*7260*/  FMUL.FTZ R60, R60, R11.reuse ;  /* 0x0000000b3c3c7220 */ /* 0x080fe20000410000 */
[----:B------:R-:W-:Y:S01]  /*7270*/  MUFU.EX2 R21, R21 ;  /* 0x0000001500157308 */ /* 0x000fe20000000800 */
[-C--:B------:R-:W-:Y:S01]  /*7280*/  FMUL.FTZ R61, R61, R11.reuse ;  /* 0x0000000b3d3d7220 */ /* 0x080fe20000410000 */
[-C--:B------:R-:W-:Y:S01]  /*7290*/  FMUL.FTZ R64, R64, R11.reuse ;  /* 0x0000000b40407220 */ /* 0x080fe20000410000 */
[----:B------:R-:W1:Y:S01]  /*72a0*/  SHFL.BFLY PT, R152, R167, 0x1, 0x1f ;  /* 0x0c201f00a7987f89 */ /* 0x000e6200000e0000 */
[-C--:B------:R-:W-:Y:S01]  /*72b0*/  FMUL.FTZ R65, R65, R11.reuse ;  /* 0x0000000b41417220 */ /* 0x080fe20000410000 */
[-C--:B------:R-:W-:Y:S01]  /*72c0*/  FMUL.FTZ R68, R68, R11.reuse ;  /* 0x0000000b44447220 */ /* 0x080fe20000410000 */
[-C--:B------:R-:W-:Y:S01]  /*72d0*/  FMUL.FTZ R69, R69, R11.reuse ;  /* 0x0000000b45457220 */ /* 0x080fe20000410000 */
[----:B------:R-:W-:Y:S01]  /*72e0*/  FMUL.FTZ R72, R72, R11 ;  /* 0x0000000b48487220 */ /* 0x000fe20000410000 */
[----:B------:R-:W2:Y:S01]  /*72f0*/  MUFU.EX2 R172, R172 ;  /* 0x000000ac00ac7308 */ /* 0x000ea20000000800 */
[----:B0-----:R-:W-:Y:S01]  /*7300*/  F2FP.BF16.F32.PACK_AB R154, R170, R15 ;  /* 0x0000000faa9a723e */ /* 0x001fe200000010ff */
        /* <DEDUP_REMOVED lines=13> */
[----:B------:R-:W-:Y:S01]  /*73e0*/  FMUL.FTZ R97, R97, R11 ;  /* 0x0000000b61617220 */ /* 0x000fe20000410000 */
[----:B------:R-:W-:Y:S01]  /*73f0*/  MUFU.EX2 R174, R174 ;  /* 0x000000ae00ae7308 */ /* 0x000fe20000000800 */
[----:B--2---:R-:W-:Y:S01]  /*7400*/  F2FP.BF16.F32.PACK_AB R156, R172, R21 ;  /* 0x00000015ac9c723e */ /* 0x004fe200000010ff */
[-C--:B------:R-:W-:Y:S01]  /*7410*/  FMUL.FTZ R100, R100, R11.reuse ;  /* 0x0000000b64647220 */ /* 0x080fe20000410000 */
[----:B-1----:R-:W-:Y:S01]  /*7420*/  FMNMX.FTZ R5, R167, R152, !PT ;  /* 0x00000098a7057209 */ /* 0x002fe20007810000 */
[-C--:B------:R-:W-:Y:S01]  /*7430*/  FMUL.FTZ R101, R101, R11.reuse ;  /* 0x0000000b65657220 */ /* 0x080fe20000410000 */
[-C--:B------:R-:W-:Y:S01]  /*7440*/  FMUL.FTZ R104, R104, R11.reuse ;  /* 0x0000000b68687220 */ /* 0x080fe20000410000 */
[-C--:B------:R-:W-:Y:S01]  /*7450*/  FMUL.FTZ R105, R105, R11.reuse ;  /* 0x0000000b69697220 */ /* 0x080fe20000410000 */
[----:B------:R-:W-:Y:S01]  /*7460*/  FMUL.FTZ R108, R108, R11 ;  /* 0x0000000b6c6c7220 */ /* 0x000fe20000410000 */
[C---:B------:R-:W-:Y:S01]  /*7470*/  FADD.FTZ R152, -R5.reuse, R10 ;  /* 0x0000000a05987221 */ /* 0x040fe20000010100 */
[----:B------:R-:W-:Y:S01]  /*7480*/  FMUL.FTZ R153, R5, R7 ;  /* 0x0000000705997220 */ /* 0x000fe20000410000 */
[----:B------:R-:W-:Y:S01]  /*7490*/  MUFU.EX2 R171, R171 ;  /* 0x000000ab00ab7308 */ /* 0x000fe20000000800 */
[----:B------:R-:W-:Y:S01]  /*74a0*/  FMUL.FTZ R109, R109, R11 ;  /* 0x0000000b6d6d7220 */ /* 0x000fe20000410000 */
[-C--:B------:R-:W-:Y:S01]  /*74b0*/  FMUL.FTZ R152, R152, R7.reuse ;  /* 0x0000000798987220 */ /* 0x080fe20000410000 */
[-CC-:B------:R-:W-:Y:S01]  /*74c0*/  FFMA.FTZ R198, R9, R7.reuse, -R153.reuse ;  /* 0x0000000709c67223 */ /* 0x180fe20000010899 */
[-CC-:B------:R-:W-:Y:S01]  /*74d0*/  FFMA.FTZ R9, R12, R7.reuse, -R153.reuse ;  /* 0x000000070c097223 */ /* 0x180fe20000010899 */
[-CC-:B------:R-:W-:Y:S01]  /*74e0*/  FFMA.FTZ R12, R14, R7.reuse, -R153.reuse ;  /* 0x000000070e0c7223 */ /* 0x180fe20000010899 */
[-CC-:B------:R-:W-:Y:S01]  /*74f0*/  FFMA.FTZ R181, R20, R7.reuse, -R153.reuse ;  /* 0x0000000714b57223 */ /* 0x180fe20000010899 */
[-CC-:B------:R-:W-:Y:S01]  /*7500*/  FFMA.FTZ R14, R160, R7.reuse, -R153.reuse ;  /* 0x00000007a00e7223 */ /* 0x180fe20000010899 */
[----:B------:R0:W1:Y:S01]  /*7510*/  MUFU.EX2 R179, R152 ;  /* 0x0000009800b37308 */ /* 0x0000620000000800 */
        /* <DEDUP_REMOVED lines=8> */
[----:B0-----:R-:W-:-:S02]  /*75a0*/  IMAD.MOV R152, RZ, RZ, -R22 ;  /* 0x000000ffff987224 */ /* 0x001fc400078e0a16 */
[-CC-:B------:R-:W-:Y:S01]  /*75b0*/  FFMA.FTZ R199, R159, R7.reuse, -R153.reuse ;  /* 0x000000079fc77223 */ /* 0x180fe20000010899 */
[-CC-:B------:R-:W-:Y:S01]  /*75c0*/  FFMA.FTZ R200, R161, R7.reuse, -R153.reuse ;  /* 0x00000007a1c87223 */ /* 0x180fe20000010899 */
[----:B------:R-:W-:Y:S01]  /*75d0*/  FFMA.FTZ R201, R163, R7, -R153 ;  /* 0x00000007a3c97223 */ /* 0x000fe20000010899 */
[----:B------:R-:W-:Y:S01]  /*75e0*/  MUFU.EX2 R198, R198 ;  /* 0x000000c600c67308 */ /* 0x000fe20000000800 */
[----:B------:R-:W-:Y:S01]  /*75f0*/  ISETP.NE.AND P2, PT, R19, R152, PT ;  /* 0x000000981300720c */ /* 0x000fe20003f45270 */
[-C--:B------:R-:W-:Y:S01]  /*7600*/  FMUL.FTZ R112, R112, R11.reuse ;  /* 0x0000000b70707220 */ /* 0x080fe20000410000 */
[----:B------:R-:W-:Y:S01]  /*7610*/  FMUL.FTZ R113, R113, R11 ;  /* 0x0000000b71717220 */ /* 0x000fe20000410000 */
[-C--:B-1----:R-:W-:Y:S01]  /*7620*/  FMUL.FTZ R26, R26, R179.reuse ;  /* 0x000000b31a1a7220 */ /* 0x082fe20000410000 */
        /* <DEDUP_REMOVED lines=8> */
[-C--:B------:R-:W-:Y:S01]  /*76b0*/  FMUL.FTZ R42, R42, R179.reuse ;  /* 0x000000b32a2a7220 */ /* 0x080fe20000410000 */
[----:B------:R-:W-:Y:S01]  /*76c0*/  @!P2 LEA R152, R155, R16, 0x6 ;  /* 0x000000109b98a211 */ /* 0x000fe200078e30ff */
[-C--:B------:R-:W-:Y:S01]  /*76d0*/  FMUL.FTZ R43, R43, R179.reuse ;  /* 0x000000b32b2b7220 */ /* 0x080fe20000410000 */
[----:B------:R-:W-:Y:S01]  /*76e0*/  MUFU.EX2 R12, R12 ;  /* 0x0000000c000c7308 */ /* 0x000fe20000000800 */
[-C--:B------:R-:W-:Y:S01]  /*76f0*/  FMUL.FTZ R46, R46, R179.reuse ;  /* 0x000000b32e2e7220 */ /* 0x080fe20000410000 */
[----:B------:R-:W-:Y:S01]  /*7700*/  @!P2 LEA R152, R152, UR38, 0x2 ;  /* 0x000000269898ac11 */ /* 0x000fe2000f8e10ff */
[-C--:B------:R-:W-:Y:S01]  /*7710*/  FMUL.FTZ R47, R47, R179.reuse ;  /* 0x000000b32f2f7220 */ /* 0x080fe20000410000 */
[-C--:B------:R-:W-:Y:S01]  /*7720*/  FMUL.FTZ R50, R50, R179.reuse ;  /* 0x000000b332327220 */ /* 0x080fe20000410000 */
[-C--:B------:R-:W-:Y:S01]  /*7730*/  FMUL.FTZ R51, R51, R179.reuse ;  /* 0x000000b333337220 */ /* 0x080fe20000410000 */
[-C--:B------:R-:W-:Y:S01]  /*7740*/  FMUL.FTZ R54, R54, R179.reuse ;  /* 0x000000b336367220 */ /* 0x080fe20000410000 */
[----:B------:R-:W-:Y:S01]  /*7750*/  @!P2 STS [R152+0x38400], R11 ;  /* 0x0384000b9800a388 */ /* 0x000fe20000000800 */
[----:B------:R-:W1:Y:S01]  /*7760*/  MUFU.EX2 R181, R181 ;  /* 0x000000b500b57308 */ /* 0x000e620000000800 */
[----:B0-----:R-:W-:Y:S01]  /*7770*/  F2FP.BF16.F32.PACK_AB R153, R9, R198 ;  /* 0x000000c60999723e */ /* 0x001fe200000010ff */
[-C--:B------:R-:W-:Y:S01]  /*7780*/  FMUL.FTZ R55, R55, R179.reuse ;  /* 0x000000b337377220 */ /* 0x080fe20000410000 */
[----:B------:R0:W-:Y:S01]  /*7790*/  @!P2 STS [R152+0x38420], R179 ;  /* 0x038420b39800a388 */ /* 0x0001e20000000800 */
        /* <DEDUP_REMOVED lines=9> */
[----:B0-----:R-:W-:Y:S01]  /*7830*/  F2FP.BF16.F32.PACK_AB R152, R13, R168 ;  /* 0x000000a80d98723e */ /* 0x001fe200000010ff */
[-C--:B------:R-:W-:Y:S01]  /*7840*/  FMUL.FTZ R74, R74, R179.reuse ;  /* 0x000000b34a4a7220 */ /* 0x080fe20000410000 */
[-C--:B------:R-:W-:Y:S01]  /*7850*/  FMUL.FTZ R75, R75, R179.reuse ;  /* 0x000000b34b4b7220 */ /* 0x080fe20000410000 */
[----:B------:R-:W0:Y:S01]  /*7860*/  MUFU.EX2 R183, R183 ;  /* 0x000000b700b77308 */ /* 0x000e220000000800 */
[----:B-1----:R-:W-:Y:S01]  /*7870*/  F2FP.BF16.F32.PACK_AB R155, R181, R12 ;  /* 0x0000000cb59b723e */ /* 0x002fe200000010ff */
[----:B------:R-:W-:Y:S01]  /*7880*/  BAR.SYNC.DEFER_BLOCKING 0xf, 0x100 ;  /* 0x03c4000000007b1d */ /* 0x000fe20000010000 */
        /* <DEDUP_REMOVED lines=13> */
[----:B------:R-:W1:Y:S01]  /*7960*/  MUFU.EX2 R193, R193 ;  /* 0x000000c100c17308 */ /* 0x000e620000000800 */
[----:B0-----:R-:W-:Y:S01]  /*7970*/  F2FP.BF16.F32.PACK_AB R157, R183, R14 ;  /* 0x0000000eb79d723e */ /* 0x001fe200000010ff */
        /* <DEDUP_REMOVED lines=8> */
[----:B------:R-:W-:Y:S01]  /*7a00*/  FMUL.FTZ R115, R115, R179 ;  /* 0x000000b373737220 */ /* 0x000fe20000410000 */
[-C--:B------:R-:W-:Y:S01]  /*7a10*/  FMUL.FTZ R116, R116, R11.reuse ;  /* 0x0000000b74747220 */ /* 0x080fe20000410000 */
[----:B------:R-:W-:Y:S01]  /*7a20*/  FMUL.FTZ R117, R117, R11 ;  /* 0x0000000b75757220 */ /* 0x000fe20000410000 */
[-C--:B------:R-:W-:Y:S01]  /*7a30*/  FMUL.FTZ R118, R118, R179.reuse ;  /* 0x000000b376767220 */ /* 0x080fe20000410000 */
[----:B------:R-:W-:Y:S01]  /*7a40*/  FMUL.FTZ R119, R119, R179 ;  /* 0x000000b377777220 */ /* 0x000fe20000410000 */
[-C--:B------:R-:W-:Y:S01]  /*7a50*/  FMUL.FTZ R120, R120, R11.reuse ;  /* 0x0000000b78787220 */ /* 0x080fe20000410000 */
[----:B------:R-:W-:Y:S01]  /*7a60*/  MUFU.EX2 R173, R173 ;  /* 0x000000ad00ad7308 */ /* 0x000fe20000000800 */
[----:B-1----:R-:W-:Y:S01]  /*7a70*/  F2FP.BF16.F32.PACK_AB R159, R193, R20 ;  /* 0x00000014c19f723e */ /* 0x002fe200000010ff */
[----:B------:R-:W-:Y:S01]  /*7a80*/  FMUL.FTZ R121, R121, R11 ;  /* 0x0000000b79797220 */ /* 0x000fe20000410000 */
[-C--:B------:R-:W-:Y:S01]  /*7a90*/  FMUL.FTZ R122, R122, R179.reuse ;  /* 0x000000b37a7a7220 */ /* 0x080fe20000410000 */
[----:B------:R-:W-:Y:S01]  /*7aa0*/  FMUL.FTZ R123, R123, R179 ;  /* 0x000000b37b7b7220 */ /* 0x000fe20000410000 */
[-C--:B------:R-:W-:Y:S01]  /*7ab0*/  FMUL.FTZ R124, R124, R11.reuse ;  /* 0x0000000b7c7c7220 */ /* 0x080fe20000410000 */
[----:B------:R-:W-:Y:S01]  /*7ac0*/  FMUL.FTZ R125, R125, R11 ;  /* 0x0000000b7d7d7220 */ /* 0x000fe20000410000 */
[----:B------:R-:W-:Y:S01]  /*7ad0*/  FMUL.FTZ R126, R126, R179 ;  /* 0x000000b37e7e7220 */ /* 0x000fe20000410000 */
[----:B------:R-:W1:Y:S01]  /*7ae0*/  MUFU.EX2 R182, R182 ;  /* 0x000000b600b67308 */ /* 0x000e620000000800 */
[----:B0-----:R-:W-:Y:S01]  /*7af0*/  F2FP.BF16.F32.PACK_AB R160, R178, R171 ;  /* 0x000000abb2a0723e */ /* 0x001fe200000010ff */
[----:B------:R-:W-:Y:S01]  /*7b00*/  FMUL.FTZ R127, R127, R179 ;  /* 0x000000b37f7f7220 */ /* 0x000fe20000410000 */
[-C--:B------:R-:W-:Y:S01]  /*7b10*/  FMUL.FTZ R128, R128, R11.reuse ;  /* 0x0000000b80807220 */ /* 0x080fe20000410000 */
[----:B------:R-:W-:Y:S01]  /*7b20*/  FMUL.FTZ R129, R129, R11 ;  /* 0x0000000b81817220 */ /* 0x000fe20000410000 */
[-C--:B------:R-:W-:Y:S01]  /*7b30*/  FMUL.FTZ R130, R130, R179.reuse ;  /* 0x000000b382827220 */ /* 0x080fe20000410000 */
[----:B------:R-:W-:Y:S01]  /*7b40*/  FMUL.FTZ R131, R131, R179 ;  /* 0x000000b383837220 */ /* 0x000fe20000410000 */
[-C--:B------:R-:W-:Y:S01]  /*7b50*/  FMUL.FTZ R132, R132, R11.reuse ;  /* 0x0000000b84847220 */ /* 0x080fe20000410000 */
[----:B------:R-:W-:Y:S01]  /*7b60*/  MUFU.EX2 R176, R176 ;  /* 0x000000b000b07308 */ /* 0x000fe20000000800 */
[----:B------:R-:W-:Y:S01]  /*7b70*/  FMUL.FTZ R133, R133, R11 ;  /* 0x0000000b85857220 */ /* 0x000fe20000410000 */
[-C--:B------:R-:W-:Y:S01]  /*7b80*/  FMUL.FTZ R134, R134, R179.reuse ;  /* 0x000000b386867220 */ /* 0x080fe20000410000 */
[----:B------:R-:W-:Y:S01]  /*7b90*/  FMUL.FTZ R135, R135, R179 ;  /* 0x000000b387877220 */ /* 0x000fe20000410000 */
[-C--:B------:R-:W-:Y:S01]  /*7ba0*/  FMUL.FTZ R136, R136, R11.reuse ;  /* 0x0000000b88887220 */ /* 0x080fe20000410000 */
[----:B------:R-:W-:Y:S01]  /*7bb0*/  FMUL.FTZ R137, R137, R11 ;  /* 0x0000000b89897220 */ /* 0x000fe20000410000 */
[-C--:B------:R-:W-:Y:S01]  /*7bc0*/  FMUL.FTZ R138, R138, R179.reuse ;  /* 0x000000b38a8a7220 */ /* 0x080fe20000410000 */
[----:B------:R-:W-:Y:S01]  /*7bd0*/  FMUL.FTZ R139, R139, R179 ;  /* 0x000000b38b8b7220 */ /* 0x000fe20000410000 */
[----:B------:R-:W0:Y:S01]  /*7be0*/  MUFU.EX2 R195, R195 ;  /* 0x000000c300c37308 */ /* 0x000e220000000800 */
[----:B-1----:R-:W-:Y:S01]  /*7bf0*/  F2FP.BF16.F32.PACK_AB R162, R182, R173 ;  /* 0x000000adb6a2723e */ /* 0x002fe200000010ff */
[-C--:B------:R-:W-:Y:S01]  /*7c00*/  FMUL.FTZ R140, R140, R11.reuse ;  /* 0x0000000b8c8c7220 */ /* 0x080fe20000410000 */
[----:B------:R-:W-:Y:S01]  /*7c10*/  FMUL.FTZ R141, R141, R11 ;  /* 0x0000000b8d8d7220 */ /* 0x000fe20000410000 */
[-C--:B------:R-:W-:Y:S01]  /*7c20*/  FMUL.FTZ R142, R142, R179.reuse ;  /* 0x000000b38e8e7220 */ /* 0x080fe20000410000 */
[----:B------:R-:W-:Y:S01]  /*7c30*/  FMUL.FTZ R143, R143, R179 ;  /* 0x000000b38f8f7220 */ /* 0x000fe20000410000 */
[-C--:B------:R-:W-:Y:S01]  /*7c40*/  FMUL.FTZ R144, R144, R11.reuse ;  /* 0x0000000b90907220 */ /* 0x080fe20000410000 */
[----:B------:R-:W-:Y:S01]  /*7c50*/  FMUL.FTZ R145, R145, R11 ;  /* 0x0000000b91917220 */ /* 0x000fe20000410000 */
[----:B------:R-:W-:Y:S01]  /*7c60*/  MUFU.EX2 R180, R180 ;  /* 0x000000b400b47308 */ /* 0x000fe20000000800 */
[-C--:B------:R-:W-:Y:S01]  /*7c70*/  FMUL.FTZ R146, R146, R179.reuse ;  /* 0x000000b392927220 */ /* 0x080fe20000410000 */
[----:B------:R-:W-:Y:S01]  /*7c80*/  FMUL.FTZ R147, R147, R179 ;  /* 0x000000b393937220 */ /* 0x000fe20000410000 */
[-C--:B------:R-:W-:Y:S01]  /*7c90*/  FMUL.FTZ R148, R148, R11.reuse ;  /* 0x0000000b94947220 */ /* 0x080fe20000410000 */
[----:B------:R-:W-:Y:S01]  /*7ca0*/  FMUL.FTZ R149, R149, R11 ;  /* 0x0000000b95957220 */ /* 0x000fe20000410000 */
[-C--:B------:R-:W-:Y:S01]  /*7cb0*/  FMUL.FTZ R150, R150, R179.reuse ;  /* 0x000000b396967220 */ /* 0x080fe20000410000 */
[----:B------:R-:W-:Y:S01]  /*7cc0*/  FMUL.FTZ R151, R151, R179 ;  /* 0x000000b397977220 */ /* 0x000fe20000410000 */
[----:B------:R1:W-:Y:S01]  /*7cd0*/  STSM.16.M88.4 [R184+0x36400], R152 ;  /* 0x03640098b8007844 */ /* 0x0003e20000000200 */
[----:B------:R-:W2:Y:S01]  /*7ce0*/  MUFU.EX2 R197, R197 ;  /* 0x000000c500c57308 */ /* 0x000ea20000000800 */
[----:B0-----:R-:W-:Y:S01]  /*7cf0*/  F2FP.BF16.F32.PACK_AB R161, R195, R176 ;  /* 0x000000b0c3a1723e */ /* 0x001fe200000010ff */
[----:B------:R-:W-:Y:S01]  /*7d00*/  FFMA.FTZ R6, R11, R6, R168 ;  /* 0x000000060b067223 */ /* 0x000fe200000100a8 */
[----:B------:R-:W-:-:S03]  /*7d10*/  FFMA.FTZ R8, R179, R8, R198 ;  /* 0x00000008b3087223 */ /* 0x000fc600000100c6 */
[----:B------:R-:W-:Y:S01]  /*7d20*/  FADD.FTZ R6, R13, R6 ;  /* 0x000000060d067221 */ /* 0x000fe20000010000 */
[----:B------:R-:W-:Y:S01]  /*7d30*/  FADD.FTZ R9, R9, R8 ;  /* 0x0000000809097221 */ /* 0x000fe20000010000 */
[----:B------:R-:W-:Y:S02]  /*7d40*/  MUFU.EX2 R175, R175 ;  /* 0x000000af00af7308 */ /* 0x000fe40000000800 */
[----:B------:R-:W-:Y:S01]  /*7d50*/  FADD.FTZ R15, R15, R6 ;  /* 0x000000060f0f7221 */ /* 0x000fe20000010000 */
[----:B------:R-:W-:-:S03]  /*7d60*/  FADD.FTZ R12, R12, R9 ;  /* 0x000000090c0c7221 */ /* 0x000fc60000010000 */
[----:B------:R-:W-:Y:S01]  /*7d70*/  FADD.FTZ R170, R170, R15 ;  /* 0x0000000faaaa7221 */ /* 0x000fe20000010000 */
[----:B------:R-:W-:Y:S01]  /*7d80*/  FADD.FTZ R181, R181, R12 ;  /* 0x0000000cb5b57221 */ /* 0x000fe20000010000 */
[----:B------:R-:W0:Y:S01]  /*7d90*/  MUFU.EX2 R194, R194 ;  /* 0x000000c200c27308 */ /* 0x000e220000000800 */
[----:B--2---:R-:W-:Y:S01]  /*7da0*/  F2FP.BF16.F32.PACK_AB R163, R197, R180 ;  /* 0x000000b4c5a3723e */ /* 0x004fe200000010ff */
[----:B------:R-:W-:Y:S01]  /*7db0*/  FADD.FTZ R21, R21, R170 ;  /* 0x000000aa15157221 */ /* 0x000fe20000010000 */
[----:B------:R-:W-:-:S03]  /*7dc0*/  FADD.FTZ R14, R14, R181 ;  /* 0x000000b50e0e7221 */ /* 0x000fc60000010000 */
[----:B------:R-:W-:Y:S01]  /*7dd0*/  FADD.FTZ R172, R172, R21 ;  /* 0x00000015acac7221 */ /* 0x000fe20000010000 */
[----:B------:R-:W-:Y:S01]  /*7de0*/  FADD.FTZ R183, R183, R14 ;  /* 0x0000000eb7b77221 */ /* 0x000fe20000010000 */
[----:B------:R-:W-:Y:S03]  /*7df0*/  MUFU.EX2 R177, R177 ;  /* 0x000000b100b17308 */ /* 0x000fe60000000800 */
[----:B------:R-:W-:-:S04]  /*7e00*/  FADD.FTZ R20, R20, R183 ;  /* 0x000000b714147221 */ /* 0x000fc80000010000 */
[----:B------:R-:W-:Y:S01]  /*7e10*/  FADD.FTZ R193, R193, R20 ;  /* 0x00000014c1c17221 */ /* 0x000fe20000010000 */
[----:B------:R2:W3:Y:S01]  /*7e20*/  MUFU.EX2 R10, R158 ;  /* 0x0000009e000a7308 */ /* 0x0004e20000000800 */
[----:B0-----:R-:W-:Y:S02]  /*7e30*/  F2FP.BF16.F32.PACK_AB R164, R194, R175 ;  /* 0x000000afc2a4723e */ /* 0x001fe400000010ff */
[----:B------:R-:W-:-:S04]  /*7e40*/  FADD.FTZ R176, R176, R193 ;  /* 0x000000c1b0b07221 */ /* 0x000fc80000010000 */
[----:B------:R-:W-:Y:S01]  /*7e50*/  FADD.FTZ R195, R195, R176 ;  /* 0x000000b0c3c37221 */ /* 0x000fe20000010000 */
[----:B------:R-:W-:Y:S01]  /*7e60*/  MUFU.EX2 R196, R196 ;  /* 0x000000c400c47308 */ /* 0x000fe20000000800 */
[----:B--2---:R-:W-:Y:S01]  /*7e70*/  F2FP.BF16.F32.PACK_AB R158, R174, R169 ;  /* 0x000000a9ae9e723e */ /* 0x004fe200000010ff */
[----:B------:R-:W-:Y:S01]  /*7e80*/  FADD.FTZ R169, R169, R172 ;  /* 0x000000aca9a97221 */ /* 0x000fe20000010000 */
[----:B------:R-:W-:-:S03]  /*7e90*/  FADD.FTZ R180, R180, R195 ;  /* 0x000000c3b4b47221 */ /* 0x000fc60000010000 */
[----:B------:R1:W-:Y:S01]  /*7ea0*/  STSM.16.M88.4 [R186], R156 ;  /* 0x0000009cba007844 */ /* 0x0003e20000000200 */
[----:B------:R-:W-:Y:S01]  /*7eb0*/  FADD.FTZ R174, R174, R169 ;  /* 0x000000a9aeae7221 */ /* 0x000fe20000010000 */
[----:B------:R-:W0:Y:S01]  /*7ec0*/  MUFU.EX2 R199, R199 ;  /* 0x000000c700c77308 */ /* 0x000e220000000800 */
[----:B---3--:R-:W-:Y:S01]  /*7ed0*/  F2FP.BF16.F32.PACK_AB R166, R10, R177 ;  /* 0x000000b10aa6723e */ /* 0x008fe200000010ff */
[----:B------:R1:W-:Y:S01]  /*7ee0*/  STSM.16.M88.4 [R23], R160 ;  /* 0x000000a017007844 */ /* 0x0003e20000000200 */
[----:B------:R-:W-:Y:S01]  /*7ef0*/  FADD.FTZ R171, R171, R174 ;  /* 0x000000aeabab7221 */ /* 0x000fe20000010000 */
[----:B------:R-:W-:-:S03]  /*7f00*/  FADD.FTZ R197, R197, R180 ;  /* 0x000000b4c5c57221 */ /* 0x000fc60000010000 */
[----:B------:R-:W-:Y:S01]  /*7f10*/  FADD.FTZ R178, R178, R171 ;  /* 0x000000abb2b27221 */ /* 0x000fe20000010000 */
[----:B------:R-:W2:Y:S03]  /*7f20*/  MUFU.EX2 R200, R200 ;  /* 0x000000c800c87308 */ /* 0x000ea60000000800 */
[----:B------:R-:W-:-:S04]  /*7f30*/  FADD.FTZ R173, R173, R178 ;  /* 0x000000b2adad7221 */ /* 0x000fc80000010000 */
[----:B------:R-:W-:Y:S01]  /*7f40*/  FADD.FTZ R182, R182, R173 ;  /* 0x000000adb6b67221 */ /* 0x000fe20000010000 */
[----:B------:R-:W3:Y:S01]  /*7f50*/  MUFU.EX2 R201, R201 ;  /* 0x000000c900c97308 */ /* 0x000ee20000000800 */
[----:B0-----:R-:W-:Y:S01]  /*7f60*/  F2FP.BF16.F32.PACK_AB R165, R199, R196 ;  /* 0x000000c4c7a5723e */ /* 0x001fe200000010ff */
[----:B------:R-:W-:Y:S01]  /*7f70*/  FADD.FTZ R196, R196, R197 ;  /* 0x000000c5c4c47221 */ /* 0x000fe20000010000 */
[----:B------:R-:W-:-:S03]  /*7f80*/  FADD.FTZ R175, R175, R182 ;  /* 0x000000b6afaf7221 */ /* 0x000fc60000010000 */
[----:B------:R-:W-:Y:S01]  /*7f90*/  FADD.FTZ R199, R199, R196 ;  /* 0x000000c4c7c77221 */ /* 0x000fe20000010000 */
[----:B------:R-:W-:-:S03]  /*7fa0*/  FADD.FTZ R194, R194, R175 ;  /* 0x000000afc2c27221 */ /* 0x000fc60000010000 */
[----:B--2---:R-:W-:Y:S01]  /*7fb0*/  FADD.FTZ R8, R200, R199 ;  /* 0x000000c7c8087221 */ /* 0x004fe20000010000 */
[----:B------:R-:W-:-:S04]  /*7fc0*/  FADD.FTZ R177, R177, R194 ;  /* 0x000000c2b1b17221 */ /* 0x000fc80000010000 */
[----:B------:R-:W-:Y:S01]  /*7fd0*/  FADD.FTZ R6, R10, R177 ;  /* 0x000000b10a067221 */ /* 0x000fe20000010000 */
[C---:B---3--:R-:W-:Y:S01]  /*7fe0*/  F2FP.BF16.F32.PACK_AB R167, R201.reuse, R200 ;  /* 0x000000c8c9a7723e */ /* 0x048fe200000010ff */
[----:B------:R-:W-:-:S04]  /*7ff0*/  FADD.FTZ R8, R201, R8 ;  /* 0x00000008c9087221 */ /* 0x000fc80000010000 */
[----:B------:R1:W-:Y:S01]  /*8000*/  STSM.16.M88.4 [R185], R164 ;  /* 0x000000a4b9007844 */ /* 0x0003e20000000200 */
[----:B------:R-:W-:-:S06]  /*8010*/  WARPGROUP.ARRIVE ;  /* 0x00000000000079c5 */ /* 0x000fcc0000000000 */
[----:B------:R-:W-:Y:S01]  /*8020*/  HGMMA.64x256x16.F32.BF16 R24, R152, gdesc[UR8].tnspB, R24, gsb0 ;  /* 0x43e0000898187df0 */ /* 0x000fe20008001818 */
        /* <DEDUP_REMOVED lines=22> */
[----:B0-----:R-:W0:Y:S02]  /*8190*/  FENCE.VIEW.ASYNC.S ;  /* 0x00000000000073c6 */ /* 0x001e240000000000 */
[----:B0-----:R-:W-:Y:S01]  /*81a0*/  NOP ;  /* 0x0000000000007918 */ /* 0x001fe20000000000 */
[----:B------:R-:W-:Y:S06]  /*81b0*/  BAR.ARV 0xe, 0x100 ;  /* 0x0384000000007b1d */ /* 0x000fec0000002000 */
[----:B-1----:R-:W-:Y:S05]  /*81c0*/  @!P0 BRA `(.L_x_3430) ;  /* 0x0000000000048947 */ /* 0x002fea0003800000 */
[----:B------:R-:W-:Y:S01]  /*81d0*/  BPT.TRAP 0x1 ;  /* 0x000000040000795c */ /* 0x000fe20000300000 */
.L_x_3430:
[----:B------:R-:W-:Y:S01]  /*81e0*/  UIADD3 UR7, UR7, 0x38860, URZ ;  /* 0x0003886007077890 */ /* 0x000fe2000fffe03f */
[----:B------:R-:W-:Y:S01]  /*81f0*/  IMAD.MOV.U32 R10, RZ, RZ, R5 ;  /* 0x000000ffff0a7224 */ /* 0x000fe200078e0005 */
[----:B------:R-:W-:Y:S01]  /*8200*/  UMOV UR10, UR36 ;  /* 0x00000024000a7c82 */ /* 0x000fe20008000000 */
[----:B------:R-:W-:Y:S01]  /*8210*/  IMAD.MOV.U32 R11, RZ, RZ, R4 ;  /* 0x000000ffff0b7224 */ /* 0x000fe200078e0004 */
[----:B------:R-:W-:-:S09]  /*8220*/  UPRMT UR7, UR37, 0x654, UR7 ;  /* 0x0000065425077896 */ /* 0x000fd20008000007 */
[----:B------:R-:W-:Y:S01]  /*8230*/  SYNCS.ARRIVE.TRANS64.RED.A1T0 RZ, [UR7], RZ ;  /* 0x000000ffffff79a7 */ /* 0x000fe20008100407 */
[----:B------:R-:W-:Y:S05]  /*8240*/  @P1 BRA `(.L_x_3431) ;  /* 0xffffffd0005c1947 */ /* 0x000fea000383ffff */
.L_x_3420:
[----:B------:R-:W0:Y:S01]  /*8250*/  SHFL.BFLY PT, R3, R6, 0x2, 0x1f ;  /* 0x0c401f0006037f89 */ /* 0x000e2200000e0000 */
[----:B------:R-:W-:Y:S02]  /*8260*/  IMAD.MOV R14, RZ, RZ, -R22 ;  /* 0x000000ffff0e7224 */ /* 0x000fe400078e0a16 */
[----:B------:R-:W-:Y:S01]  /*8270*/  IMAD.U32 R13, RZ, RZ, UR36 ;  /* 0x00000024ff0d7e24 */ /* 0x000fe2000f8e00ff */
[----:B------:R-:W1:Y:S01]  /*8280*/  SHFL.BFLY PT, R9, R8, 0x2, 0x1f ;  /* 0x0c401f0008097f89 */ /* 0x000e6200000e0000 */
[----:B------:R-:W-:Y:S01]  /*8290*/  UIADD3 UR36, UR36, 0x1, URZ ;  /* 0x0000000124247890 */ /* 0x000fe2000fffe03f */
[----:B------:R-:W-:Y:S08]  /*82a0*/  BAR.ARV 0x8, 0x100 ;  /* 0x0204000000007b1d */ /* 0x000ff00000002000 */
[----:B------:R-:W-:Y:S01]  /*82b0*/  BAR.SYNC.DEFER_BLOCKING 0xf, 0x100 ;  /* 0x03c4000000007b1d */ /* 0x000fe20000010000 */
[----:B------:R-:W-:Y:S01]  /*82c0*/  ISETP.NE.AND P2, PT, R19, R14, PT ;  /* 0x0000000e1300720c */ /* 0x000fe20003f45270 */
[----:B------:R-:W-:Y:S01]  /*82d0*/  UISETP.NE.AND UP0, UPT, UR36, 0x2, UPT ;  /* 0x000000022400788c */ /* 0x000fe2000bf05270 */
[----:B------:R-:W-:-:S03]  /*82e0*/  VIADD R207, R207, 0x1 ;  /* 0x00000001cfcf7836 */ /* 0x000fc60000000000 */
[----:B------:R-:W-:Y:S01]  /*82f0*/  USEL UR4, URZ, 0x1, UP0 ;  /* 0x000000013f047887 */ /* 0x000fe20008000000 */
[----:B0-----:R-:W-:Y:S01]  /*8300*/  FADD.FTZ R0, R3, R6 ;  /* 0x0000000603007221 */ /* 0x001fe20000010000 */
[----:B------:R-:W-:Y:S01]  /*8310*/  IMAD.MOV.U32 R6, RZ, RZ, RZ ;  /* 0x000000ffff067224 */ /* 0x000fe200078e00ff */
[----:B------:R-:W-:Y:S01]  /*8320*/  USEL UR36, UR36, URZ, UP0 ;  /* 0x0000003f24247287 */ /* 0x000fe20008000000 */
[----:B-1----:R-:W-:Y:S02]  /*8330*/  FADD.FTZ R11, R9, R8 ;  /* 0x00000008090b7221 */ /* 0x002fe40000010000 */
[----:B------:R-:W0:Y:S01]  /*8340*/  SHFL.BFLY PT, R3, R0, 0x1, 0x1f ;  /* 0x0c201f0000037f89 */ /* 0x000e2200000e0000 */
[----:B------:R-:W-:-:S03]  /*8350*/  LOP3.LUT R2, R2, UR4, RZ, 0x3c, !PT ;  /* 0x0000000402027c12 */ /* 0x000fc6000f8e3cff */
[----:B------:R-:W1:Y:S01]  /*8360*/  SHFL.BFLY PT, R12, R11, 0x1, 0x1f ;  /* 0x0c201f000b0c7f89 */ /* 0x000e6200000e0000 */
[----:B0-----:R-:W-:Y:S01]  /*8370*/  FADD.FTZ R10, R0, R3 ;  /* 0x00000003000a7221 */ /* 0x001fe20000010000 */
[----:B------:R-:W-:Y:S02]  /*8380*/  IMAD.MOV.U32 R3, RZ, RZ, RZ ;  /* 0x000000ffff037224 */ /* 0x000fe400078e00ff */
[----:B------:R-:W-:Y:S02]  /*8390*/  @!P2 IMAD R0, R13, 0x40, R16 ;  /* 0x000000400d00a824 */ /* 0x000fe400078e0210 */
[----:B-1----:R-:W-:Y:S01]  /*83a0*/  FADD.FTZ R9, R11, R12 ;  /* 0x0000000c0b097221 */ /* 0x002fe20000010000 */
[----:B------:R-:W-:Y:S02]  /*83b0*/  FSETP.NE.FTZ.AND P0, PT, R10, RZ, PT ;  /* 0x000000ff0a00720b */ /* 0x000fe40003f15000 */
[----:B------:R-:W-:Y:S02]  /*83c0*/  @!P2 LEA R0, R0, UR38, 0x2 ;  /* 0x000000260000ac11 */ /* 0x000fe4000f8e10ff */
[----:B------:R-:W-:-:S09]  /*83d0*/  FSETP.NE.FTZ.AND P1, PT, R9, RZ, PT ;  /* 0x000000ff0900720b */ /* 0x000fd20003f35000 */
[----:B------:R-:W0:Y:S01]  /*83e0*/  @P0 MUFU.RCP R3, R10 ;  /* 0x0000000a00030308 */ /* 0x000e220000001000 */
[----:B------:R-:W-:-:S03]  /*83f0*/  @P0 FMUL.FTZ R8, R7, 0.69314718246459960938 ;  /* 0x3f31721807080820 */ /* 0x000fc60000410000 */
[----:B------:R-:W-:-:S04]  /*8400*/  @P1 FMUL.FTZ R7, R7, 0.69314718246459960938 ;  /* 0x3f31721807071820 */ /* 0x000fc80000410000 */
[----:B------:R-:W1:Y:S08]  /*8410*/  @P1 MUFU.RCP R6, R9 ;  /* 0x0000000900061308 */ /* 0x000e700000001000 */
[----:B------:R-:W2:Y:S01]  /*8420*/  @P0 MUFU.LG2 R10, R10 ;  /* 0x0000000a000a0308 */ /* 0x000ea20000000c00 */
[----:B0-----:R0:W-:Y:S01]  /*8430*/  @!P2 STS [R0+0x38400], R3 ;  /* 0x038400030000a388 */ /* 0x0011e20000000800 */
[-C--:B------:R-:W-:Y:S01]  /*8440*/  FMUL.FTZ R196, R24, R3.reuse ;  /* 0x0000000318c47220 */ /* 0x080fe20000410000 */
[-C--:B------:R-:W-:Y:S01]  /*8450*/  FMUL.FTZ R193, R25, R3.reuse ;  /* 0x0000000319c17220 */ /* 0x080fe20000410000 */
[-C--:B------:R-:W-:Y:S01]  /*8460*/  FMUL.FTZ R183, R28, R3.reuse ;  /* 0x000000031cb77220 */ /* 0x080fe20000410000 */
[-C--:B------:R-:W-:Y:S01]  /*8470*/  FMUL.FTZ R21, R29, R3.reuse ;  /* 0x000000031d157220 */ /* 0x080fe20000410000 */
[-C--:B------:R-:W-:Y:S01]  /*8480*/  FMUL.FTZ R212, R32, R3.reuse ;  /* 0x0000000320d47220 */ /* 0x080fe20000410000 */
[-C--:B------:R-:W-:Y:S01]  /*8490*/  FMUL.FTZ R211, R33, R3.reuse ;  /* 0x0000000321d37220 */ /* 0x080fe20000410000 */
        /* <DEDUP_REMOVED lines=8> */
[-C--:B------:R-:W-:Y:S01]  /*8520*/  FMUL.FTZ R203, R48, R3.reuse ;  /* 0x0000000330cb7220 */ /* 0x080fe20000410000 */
[----:B--2---:R-:W-:Y:S01]  /*8530*/  @P0 FMUL.FTZ R11, R10, 0.69314718246459960938 ;  /* 0x3f3172180a0b0820 */ /* 0x004fe20000410000 */
[-C--:B------:R-:W-:Y:S01]  /*8540*/  FMUL.FTZ R202, R49, R3.reuse ;  /* 0x0000000331ca7220 */ /* 0x080fe20000410000 */
[-C--:B------:R-:W-:Y:S01]  /*8550*/  FMUL.FTZ R201, R52, R3.reuse ;  /* 0x0000000334c97220 */ /* 0x080fe20000410000 */
[-C--:B------:R-:W-:Y:S01]  /*8560*/  FMUL.FTZ R200, R53, R3.reuse ;  /* 0x0000000335c87220 */ /* 0x080fe20000410000 */
[-C--:B------:R-:W-:Y:S01]  /*8570*/  FMUL.FTZ R199, R56, R3.reuse ;  /* 0x0000000338c77220 */ /* 0x080fe20000410000 */
[-C--:B------:R-:W-:Y:S01]  /*8580*/  FMUL.FTZ R198, R57, R3.reuse ;  /* 0x0000000339c67220 */ /* 0x080fe20000410000 */
[-C--:B------:R-:W-:Y:S01]  /*8590*/  FMUL.FTZ R197, R60, R3.reuse ;  /* 0x000000033cc57220 */ /* 0x080fe20000410000 */
[-C--:B------:R-:W-:Y:S01]  /*85a0*/  FMUL.FTZ R195, R61, R3.reuse ;  /* 0x000000033dc37220 */ /* 0x080fe20000410000 */
[----:B---3--:R-:W-:Y:S01]  /*85b0*/  @P1 FMUL.FTZ R10, R9, 0.69314718246459960938 ;  /* 0x3f317218090a1820 */ /* 0x008fe20000410000 */
        /* <DEDUP_REMOVED lines=44> */
[----:B0-----:R-:W-:-:S02]  /*8880*/  IMAD.MOV.U32 R3, RZ, RZ, -0x800000 ;  /* 0xff800000ff037424 */ /* 0x001fc400078e00ff */
[-C--:B------:R-:W-:Y:S01]  /*8890*/  FMUL.FTZ R26, R26, R6.reuse ;  /* 0x000000061a1a7220 */ /* 0x080fe20000410000 */
[----:B-1----:R-:W-:Y:S02]  /*88a0*/  IMAD.MOV.U32 R0, RZ, RZ, -0x800000 ;  /* 0xff800000ff007424 */ /* 0x002fe400078e00ff */
        /* <DEDUP_REMOVED lines=65> */
[----:B------:R-:W-:Y:S06]  /*8cc0*/  BAR.ARV 0xe, 0x100 ;  /* 0x0384000000007b1d */ /* 0x000fec0000002000 */
.L_x_3406:
[----:B------:R-:W0:Y:S01]  /*8cd0*/  S2UR UR6, SR_SWINHI ;  /* 0x00000000000679c3 */ /* 0x000e220000002f00 */
[----:B------:R-:W-:-:S07]  /*8ce0*/  IMAD R7, R215, 0x40, R18 ;  /* 0x00000040d7077824 */ /* 0x000fce00078e0212 */
[----:B------:R-:W-:Y:S01]  /*8cf0*/  BAR.SYNC.DEFER_BLOCKING 0x1, 0x100 ;  /* 0x0044000000007b1d */ /* 0x000fe20000010000 */
        /* <DEDUP_REMOVED lines=15> */
[----:B------:R-:W-:Y:S01]  /*8df0*/  MOV R73, UR5 ;  /* 0x0000000500497c02 */ /* 0x000fe20008000f00 */
[----:B------:R-:W-:Y:S01]  /*8e00*/  ULDC UR4, c[0x0][0xc] ;  /* 0x0000030000047ab9 */ /* 0x000fe20000000800 */
[----:B------:R-:W-:Y:S01]  /*8e10*/  F2FP.BF16.F32.PACK_AB R137, R165, R164 ;  /* 0x000000a4a589723e */ /* 0x000fe200000010ff */
[----:B------:R-:W-:Y:S01]  /*8e20*/  UIADD3 UR39, UR4, UR39, URZ ;  /* 0x0000002704277290 */ /* 0x000fe2000fffe03f */
[----:B------:R-:W-:Y:S01]  /*8e30*/  F2FP.BF16.F32.PACK_AB R145, R147, R146 ;  /* 0x000000929391723e */ /* 0x000fe200000010ff */
[----:B------:R-:W-:Y:S01]  /*8e40*/  IMAD.WIDE R4, R219, 0x2, R72 ;  /* 0x00000002db047825 */ /* 0x000fe200078e0248 */
[----:B------:R-:W-:-:S02]  /*8e50*/  F2FP.BF16.F32.PACK_AB R146, R149, R148 ;  /* 0x000000949592723e */ /* 0x000fc400000010ff */
[----:B------:R-:W-:Y:S01]  /*8e60*/  F2FP.BF16.F32.PACK_AB R147, R151, R150 ;  /* 0x000000969793723e */ /* 0x000fe200000010ff */
[----:B------:R-:W-:Y:S01]  /*8e70*/  IMAD.WIDE R72, R7, 0x2, R72 ;  /* 0x0000000207487825 */ /* 0x000fe200078e0248 */
[C---:B------:R-:W-:Y:S02]  /*8e80*/  IADD3 R36, P1, R4.reuse, 0x20, RZ ;  /* 0x0000002004247810 */ /* 0x040fe40007f3e0ff */
[----:B------:R-:W-:Y:S02]  /*8e90*/  IADD3 R40, P0, R4, 0x40, RZ ;  /* 0x0000004004287810 */ /* 0x000fe40007f1e0ff */
[----:B------:R-:W-:Y:S01]  /*8ea0*/  LOP3.LUT R33, R36, 0x380, RZ, 0xc0, !PT ;  /* 0x0000038024217812 */ /* 0x000fe200078ec0ff */
[--C-:B------:R-:W-:Y:S01]  /*8eb0*/  IMAD.X R119, RZ, RZ, R5.reuse, P1 ;  /* 0x000000ffff777224 */ /* 0x100fe200008e0605 */
[----:B------:R-:W-:Y:S01]  /*8ec0*/  IADD3 R37, P4, R4, 0x60, RZ ;  /* 0x0000006004257810 */ /* 0x000fe20007f9e0ff */
[----:B------:R-:W-:Y:S01]  /*8ed0*/  IMAD.X R123, RZ, RZ, R5, P0 ;  /* 0x000000ffff7b7224 */ /* 0x000fe200000e0605 */
[----:B------:R-:W-:-:S02]  /*8ee0*/  SHF.R.U64 R33, R33, 0x3, RZ ;  /* 0x0000000321217819 */ /* 0x000fc400000012ff */
[----:B------:R-:W-:Y:S01]  /*8ef0*/  IADD3 R48, P6, R4, 0x2020, RZ ;  /* 0x0000202004307810 */ /* 0x000fe20007fde0ff */
[--C-:B------:R-:W-:Y:S01]  /*8f00*/  IMAD.X R127, RZ, RZ, R5.reuse, P4 ;  /* 0x000000ffff7f7224 */ /* 0x100fe200020e0605 */
[----:B------:R-:W-:Y:S02]  /*8f10*/  LOP3.LUT R118, R33, R36, RZ, 0x3c, !PT ;  /* 0x0000002421767212 */ /* 0x000fe400078e3cff */
[----:B------:R-:W-:Y:S01]  /*8f20*/  LOP3.LUT R33, R40, 0x380, RZ, 0xc0, !PT ;  /* 0x0000038028217812 */ /* 0x000fe200078ec0ff */
[--C-:B------:R-:W-:Y:S01]  /*8f30*/  IMAD.X R135, RZ, RZ, R5.reuse, P6 ;  /* 0x000000ffff877224 */ /* 0x100fe200030e0605 */
[----:B------:R-:W-:Y:S02]  /*8f40*/  IADD3 R8, P5, R4, 0x2040, RZ ;  /* 0x0000204004087810 */ /* 0x000fe40007fbe0ff */
[----:B------:R-:W-:Y:S02]  /*8f50*/  SHF.R.U64 R33, R33, 0x3, RZ ;  /* 0x0000000321217819 */ /* 0x000fe400000012ff */
[----:B------:R-:W-:Y:S01]  /*8f60*/  LOP3.LUT R36, R37, 0x380, RZ, 0xc0, !PT ;  /* 0x0000038025247812 */ /* 0x000fe200078ec0ff */
[----:B------:R-:W-:Y:S01]  /*8f70*/  IMAD.X R139, RZ, RZ, R5, P5 ;  /* 0x000000ffff8b7224 */ /* 0x000fe200028e0605 */
[----:B------:R-:W-:-:S02]  /*8f80*/  LOP3.LUT R45, R48, 0x380, RZ, 0xc0, !PT ;  /* 0x00000380302d7812 */ /* 0x000fc400078ec0ff */
[----:B------:R-:W-:Y:S02]  /*8f90*/  LOP3.LUT R122, R33, R40, RZ, 0x3c, !PT ;  /* 0x00000028217a7212 */ /* 0x000fe400078e3cff */
[----:B------:R-:W-:Y:S02]  /*8fa0*/  IADD3 R44, P3, R4, 0x2000, RZ ;  /* 0x00002000042c7810 */ /* 0x000fe40007f7e0ff */
[----:B------:R-:W-:Y:S02]  /*8fb0*/  LOP3.LUT R33, R8, 0x380, RZ, 0xc0, !PT ;  /* 0x0000038008217812 */ /* 0x000fe400078ec0ff */
[----:B------:R-:W-:Y:S01]  /*8fc0*/  SHF.R.U64 R36, R36, 0x3, RZ ;  /* 0x0000000324247819 */ /* 0x000fe200000012ff */
[----:B------:R-:W-:Y:S01]  /*8fd0*/  IMAD.X R131, RZ, RZ, R5, P3 ;  /* 0x000000ffff837224 */ /* 0x000fe200018e0605 */
[----:B------:R-:W-:Y:S02]  /*8fe0*/  SHF.R.U64 R45, R45, 0x3, RZ ;  /* 0x000000032d2d7819 */ /* 0x000fe400000012ff */
[----:B------:R-:W-:-:S02]  /*8ff0*/  IADD3 R28, P2, R4, 0x2060, RZ ;  /* 0x00002060041c7810 */ /* 0x000fc40007f5e0ff */
[----:B------:R-:W-:Y:S02]  /*9000*/  IADD3 R24, P0, R4, 0x4020, RZ ;  /* 0x0000402004187810 */ /* 0x000fe40007f1e0ff */
[----:B------:R-:W-:Y:S01]  /*9010*/  LOP3.LUT R41, R44, 0x380, RZ, 0xc0, !PT ;  /* 0x000003802c297812 */ /* 0x000fe200078ec0ff */
[--C-:B------:R-:W-:Y:S01]  /*9020*/  IMAD.X R9, RZ, RZ, R5.reuse, P2 ;  /* 0x000000ffff097224 */ /* 0x100fe200010e0605 */
[----:B------:R-:W-:Y:S01]  /*9030*/  SHF.R.U64 R33, R33, 0x3, RZ ;  /* 0x0000000321217819 */ /* 0x000fe200000012ff */
[--C-:B------:R-:W-:Y:S01]  /*9040*/  IMAD.X R25, RZ, RZ, R5.reuse, P0 ;  /* 0x000000ffff197224 */ /* 0x100fe200000e0605 */
[----:B------:R-:W-:Y:S02]  /*9050*/  IADD3 R12, P4, R4, 0x4040, RZ ;  /* 0x00004040040c7810 */ /* 0x000fe40007f9e0ff */
[----:B------:R-:W-:Y:S02]  /*9060*/  LOP3.LUT R126, R36, R37, RZ, 0x3c, !PT ;  /* 0x00000025247e7212 */ /* 0x000fe400078e3cff */
[----:B------:R-:W-:Y:S01]  /*9070*/  LOP3.LUT R134, R45, R48, RZ, 0x3c, !PT ;  /* 0x000000302d867212 */ /* 0x000fe200078e3cff */
[----:B------:R-:W-:Y:S01]  /*9080*/  IMAD.X R29, RZ, RZ, R5, P4 ;  /* 0x000000ffff1d7224 */ /* 0x000fe200020e0605 */
[----:B------:R-:W-:-:S02]  /*9090*/  IADD3 R10, P1, R4, 0x4000, RZ ;  /* 0x00004000040a7810 */ /* 0x000fc40007f3e0ff */
[----:B------:R-:W-:Y:S02]  /*90a0*/  SHF.R.U64 R41, R41, 0x3, RZ ;  /* 0x0000000329297819 */ /* 0x000fe400000012ff */
[----:B------:R-:W-:Y:S01]  /*90b0*/  LOP3.LUT R37, R28, 0x380, RZ, 0xc0, !PT ;  /* 0x000003801c257812 */ /* 0x000fe200078ec0ff */
[----:B------:R-:W-:Y:S01]  /*90c0*/  IMAD.X R11, RZ, RZ, R5, P1 ;  /* 0x000000ffff0b7224 */ /* 0x000fe200008e0605 */
[----:B------:R-:W-:Y:S02]  /*90d0*/  LOP3.LUT R45, R24, 0x380, RZ, 0xc0, !PT ;  /* 0x00000380182d7812 */ /* 0x000fe400078ec0ff */
[----:B------:R-:W-:Y:S02]  /*90e0*/  LOP3.LUT R138, R33, R8, RZ, 0x3c, !PT ;  /* 0x00000008218a7212 */ /* 0x000fe400078e3cff */
[----:B------:R-:W-:Y:S02]  /*90f0*/  LOP3.LUT R33, R12, 0x380, RZ, 0xc0, !PT ;  /* 0x000003800c217812 */ /* 0x000fe400078ec0ff */
[----:B------:R-:W-:-:S02]  /*9100*/  LOP3.LUT R130, R41, R44, RZ, 0x3c, !PT ;  /* 0x0000002c29827212 */ /* 0x000fc400078e3cff */
[----:B------:R-:W-:Y:S02]  /*9110*/  SHF.R.U64 R37, R37, 0x3, RZ ;  /* 0x0000000325257819 */ /* 0x000fe400000012ff */
[----:B------:R-:W-:Y:S02]  /*9120*/  SHF.R.U64 R45, R45, 0x3, RZ ;  /* 0x000000032d2d7819 */ /* 0x000fe400000012ff */
[----:B------:R-:W-:Y:S02]  /*9130*/  IADD3 R14, P5, R4, 0x6020, RZ ;  /* 0x00006020040e7810 */ /* 0x000fe40007fbe0ff */
[----:B------:R-:W-:Y:S02]  /*9140*/  LOP3.LUT R41, R10, 0x380, RZ, 0xc0, !PT ;  /* 0x000003800a297812 */ /* 0x000fe400078ec0ff */
[----:B------:R-:W-:Y:S01]  /*9150*/  SHF.R.U64 R33, R33, 0x3, RZ ;  /* 0x0000000321217819 */ /* 0x000fe200000012ff */
[----:B------:R-:W-:Y:S01]  /*9160*/  IMAD.X R115, RZ, RZ, R5, P5 ;  /* 0x000000ffff737224 */ /* 0x000fe200028e0605 */
[----:B------:R-:W-:-:S02]  /*9170*/  IADD3 R6, P1, R4, 0x6060, RZ ;  /* 0x0000606004067810 */ /* 0x000fc40007f3e0ff */
[C---:B------:R-:W-:Y:S02]  /*9180*/  IADD3 R7, P2, R4.reuse, 0x6040, RZ ;  /* 0x0000604004077810 */ /* 0x040fe40007f5e0ff */
[----:B------:R-:W-:Y:S01]  /*9190*/  LOP3.LUT R13, R4, 0x380, RZ, 0xc0, !PT ;  /* 0x00000380040d7812 */ /* 0x000fe200078ec0ff */
[----:B------:R-:W-:Y:S01]  /*91a0*/  IMAD.X R15, RZ, RZ, R5, P1 ;  /* 0x000000ffff0f7224 */ /* 0x000fe200008e0605 */
[----:B------:R-:W-:Y:S02]  /*91b0*/  LOP3.LUT R8, R37, R28, RZ, 0x3c, !PT ;  /* 0x0000001c25087212 */ /* 0x000fe400078e3cff */
[----:B------:R-:W-:Y:S02]  /*91c0*/  LOP3.LUT R24, R45, R24, RZ, 0x3c, !PT ;  /* 0x000000182d187212 */ /* 0x000fe400078e3cff */
[----:B------:R-:W-:Y:S02]  /*91d0*/  SHF.R.U64 R41, R41, 0x3, RZ ;  /* 0x0000000329297819 */ /* 0x000fe400000012ff */
[----:B------:R-:W-:-:S02]  /*91e0*/  LOP3.LUT R45, R14, 0x380, RZ, 0xc0, !PT ;  /* 0x000003800e2d7812 */ /* 0x000fc400078ec0ff */
[----:B------:R-:W-:Y:S02]  /*91f0*/  LOP3.LUT R28, R33, R12, RZ, 0x3c, !PT ;  /* 0x0000000c211c7212 */ /* 0x000fe400078e3cff */
[----:B------:R-:W-:Y:S02]  /*9200*/  IADD3 R32, P6, R4, 0x6000, RZ ;  /* 0x0000600004207810 */ /* 0x000fe40007fde0ff */
[----:B------:R-:W-:Y:S02]  /*9210*/  LOP3.LUT R33, R6, 0x380, RZ, 0xc0, !PT ;  /* 0x0000038006217812 */ /* 0x000fe400078ec0ff */
[----:B------:R-:W-:Y:S01]  /*9220*/  IADD3 R20, P3, R4, 0x4060, RZ ;  /* 0x0000406004147810 */ /* 0x000fe20007f7e0ff */
[----:B------:R-:W-:Y:S01]  /*9230*/  IMAD.X R69, RZ, RZ, R5, P6 ;  /* 0x000000ffff457224 */ /* 0x000fe200030e0605 */
[----:B------:R-:W-:Y:S02]  /*9240*/  LOP3.LUT R12, R7, 0x380, RZ, 0xc0, !PT ;  /* 0x00000380070c7812 */ /* 0x000fe400078ec0ff */
[----:B------:R-:W-:-:S02]  /*9250*/  SHF.R.U64 R13, R13, 0x3, RZ ;  /* 0x000000030d0d7819 */ /* 0x000fc400000012ff */
[----:B------:R-:W-:Y:S02]  /*9260*/  LOP3.LUT R10, R41, R10, RZ, 0x3c, !PT ;  /* 0x0000000a290a7212 */ /* 0x000fe400078e3cff */
[----:B------:R-:W-:Y:S02]  /*9270*/  SHF.R.U64 R45, R45, 0x3, RZ ;  /* 0x000000032d2d7819 */ /* 0x000fe400000012ff */
[----:B------:R-:W-:Y:S02]  /*9280*/  LOP3.LUT R41, R32, 0x380, RZ, 0xc0, !PT ;  /* 0x0000038020297812 */ /* 0x000fe400078ec0ff */
[----:B------:R-:W-:Y:S02]  /*9290*/  SHF.R.U64 R33, R33, 0x3, RZ ;  /* 0x0000000321217819 */ /* 0x000fe400000012ff */
[----:B------:R-:W-:Y:S02]  /*92a0*/  LOP3.LUT R37, R20, 0x380, RZ, 0xc0, !PT ;  /* 0x0000038014257812 */ /* 0x000fe400078ec0ff */
[----:B------:R-:W-:-:S02]  /*92b0*/  SHF.R.U64 R12, R12, 0x3, RZ ;  /* 0x000000030c0c7819 */ /* 0x000fc400000012ff */
[----:B------:R-:W-:Y:S01]  /*92c0*/  LOP3.LUT R4, R13, R4, RZ, 0x3c, !PT ;  /* 0x000000040d047212 */ /* 0x000fe200078e3cff */
[----:B------:R-:W-:Y:S01]  /*92d0*/  IMAD.X R13, RZ, RZ, R5, P2 ;  /* 0x000000ffff0d7224 */ /* 0x000fe200010e0605 */
[----:B------:R-:W-:Y:S02]  /*92e0*/  IADD3.X R53, RZ, R5, RZ, P3, !PT ;  /* 0x00000005ff357210 */ /* 0x000fe40001ffe4ff */
[----:B------:R-:W-:Y:S02]  /*92f0*/  LOP3.LUT R114, R45, R14, RZ, 0x3c, !PT ;  /* 0x0000000e2d727212 */ /* 0x000fe400078e3cff */
[----:B------:R-:W-:Y:S02]  /*9300*/  SHF.R.U64 R41, R41, 0x3, RZ ;  /* 0x0000000329297819 */ /* 0x000fe400000012ff */
[C---:B------:R-:W-:Y:S02]  /*9310*/  IADD3 R49, P2, R72.reuse, 0x1000, RZ ;  /* 0x0000100048317810 */ /* 0x040fe40007f5e0ff */
[----:B------:R-:W-:-:S02]  /*9320*/  IADD3 R45, P3, R72, 0x2000, RZ ;  /* 0x00002000482d7810 */ /* 0x000fc40007f7e0ff */
[----:B------:R-:W-:Y:S02]  /*9330*/  LOP3.LUT R14, R33, R6, RZ, 0x3c, !PT ;  /* 0x00000006210e7212 */ /* 0x000fe400078e3cff */
[----:B------:R-:W-:Y:S02]  /*9340*/  SHF.R.U64 R37, R37, 0x3, RZ ;  /* 0x0000000325257819 */ /* 0x000fe400000012ff */
[----:B------:R-:W-:Y:S02]  /*9350*/  LOP3.LUT R12, R12, R7, RZ, 0x3c, !PT ;  /* 0x000000070c0c7212 */ /* 0x000fe400078e3cff */
[C---:B------:R-:W-:Y:S02]  /*9360*/  IADD3 R33, P6, R72.reuse, 0x5000, RZ ;  /* 0x0000500048217810 */ /* 0x040fe40007fde0ff */
[----:B------:R-:W-:Y:S02]  /*9370*/  IADD3 R7, P0, R72, 0x6000, RZ ;  /* 0x0000600048077810 */ /* 0x000fe40007f1e0ff */
[----:B------:R-:W-:-:S02]  /*9380*/  MOV R57, R4 ;  /* 0x0000000400397202 */ /* 0x000fc40000000f00 */
[----:B------:R-:W-:Y:S02]  /*9390*/  F2FP.BF16.F32.PACK_AB R5, R27, R26 ;  /* 0x0000001a1b05723e */ /* 0x000fe400000010ff */
[----:B------:R-:W-:Y:S01]  /*93a0*/  LOP3.LUT R68, R41, R32, RZ, 0x3c, !PT ;  /* 0x0000002029447212 */ /* 0x000fe200078e3cff */
[----:B------:R-:W0:Y:S01]  /*93b0*/  SHFL.IDX PT, R26, R214, RZ, 0x1f ;  /* 0x00001fffd61a7589 */ /* 0x000e2200000e0000 */
[----:B------:R-:W-:Y:S02]  /*93c0*/  LOP3.LUT R48, R49, 0x380, RZ, 0xc0, !PT ;  /* 0x0000038031307812 */ /* 0x000fe400078ec0ff */
[----:B------:R-:W-:Y:S02]  /*93d0*/  LOP3.LUT R44, R45, 0x380, RZ, 0xc0, !PT ;  /* 0x000003802d2c7812 */ /* 0x000fe400078ec0ff */
[----:B------:R-:W-:Y:S02]  /*93e0*/  LOP3.LUT R52, R37, R20, RZ, 0x3c, !PT ;  /* 0x0000001425347212 */ /* 0x000fe400078e3cff */
[----:B------:R-:W-:-:S02]  /*93f0*/  LOP3.LUT R32, R33, 0x380, RZ, 0xc0, !PT ;  /* 0x0000038021207812 */ /* 0x000fc400078ec0ff */
[----:B------:R-:W-:Y:S02]  /*9400*/  LOP3.LUT R20, R7, 0x380, RZ, 0xc0, !PT ;  /* 0x0000038007147812 */ /* 0x000fe400078ec0ff */
[----:B------:R-:W-:Y:S02]  /*9410*/  SHF.R.U64 R48, R48, 0x3, RZ ;  /* 0x0000000330307819 */ /* 0x000fe400000012ff */
[----:B------:R-:W-:Y:S02]  /*9420*/  SHF.R.U64 R44, R44, 0x3, RZ ;  /* 0x000000032c2c7819 */ /* 0x000fe400000012ff */
[----:B------:R-:W-:Y:S02]  /*9430*/  SHF.R.U64 R32, R32, 0x3, RZ ;  /* 0x0000000320207819 */ /* 0x000fe400000012ff */
[----:B------:R-:W-:Y:S02]  /*9440*/  SHF.R.U64 R20, R20, 0x3, RZ ;  /* 0x0000000314147819 */ /* 0x000fe400000012ff */
[----:B------:R-:W-:Y:S01]  /*9450*/  LOP3.LUT R48, R48, R49, RZ, 0x3c, !PT ;  /* 0x0000003130307212 */ /* 0x000fe200078e3cff */
[--C-:B------:R-:W-:Y:S01]  /*9460*/  IMAD.X R49, RZ, RZ, R73.reuse, P2 ;  /* 0x000000ffff317224 */ /* 0x100fe200010e0649 */
[----:B------:R-:W-:Y:S01]  /*9470*/  LOP3.LUT R44, R44, R45, RZ, 0x3c, !PT ;  /* 0x0000002d2c2c7212 */ /* 0x000fe200078e3cff */
[----:B------:R-:W-:Y:S01]  /*9480*/  IMAD.X R45, RZ, RZ, R73, P3 ;  /* 0x000000ffff2d7224 */ /* 0x000fe200018e0649 */
[----:B------:R-:W-:-:S02]  /*9490*/  LOP3.LUT R32, R32, R33, RZ, 0x3c, !PT ;  /* 0x0000002120207212 */ /* 0x000fc400078e3cff */
[C---:B------:R-:W-:Y:S02]  /*94a0*/  IADD3 R41, P4, R72.reuse, 0x3000, RZ ;  /* 0x0000300048297810 */ /* 0x040fe40007f9e0ff */
[----:B------:R-:W-:Y:S02]  /*94b0*/  IADD3 R37, P5, R72, 0x4000, RZ ;  /* 0x0000400048257810 */ /* 0x000fe40007fbe0ff */
[----:B------:R-:W-:Y:S02]  /*94c0*/  LOP3.LUT R20, R20, R7, RZ, 0x3c, !PT ;  /* 0x0000000714147212 */ /* 0x000fe400078e3cff */
[C---:B------:R-:W-:Y:S02]  /*94d0*/  IADD3 R65, P1, R72.reuse, 0x7000, RZ ;  /* 0x0000700048417810 */ /* 0x040fe40007f3e0ff */
[C---:B------:R-:W-:Y:S02]  /*94e0*/  IADD3 R61, P2, R72.reuse, 0x8000, RZ ;  /* 0x00008000483d7810 */ /* 0x040fe40007f5e0ff */
[----:B------:R-:W-:-:S02]  /*94f0*/  IADD3 R33, P3, R72, 0x9000, RZ ;  /* 0x0000900048217810 */ /* 0x000fc40007f7e0ff */
[----:B------:R-:W-:Y:S02]  /*9500*/  F2FP.BF16.F32.PACK_AB R4, R193, R196 ;  /* 0x000000c4c104723e */ /* 0x000fe400000010ff */
[----:B------:R-:W-:Y:S01]  /*9510*/  F2FP.BF16.F32.PACK_AB R6, R21, R183 ;  /* 0x000000b71506723e */ /* 0x000fe200000010ff */
[----:B------:R-:W-:Y:S01]  /*9520*/  IMAD.X R21, RZ, RZ, R73, P0 ;  /* 0x000000ffff157224 */ /* 0x000fe200000e0649 */
[----:B------:R-:W-:Y:S02]  /*9530*/  F2FP.BF16.F32.PACK_AB R7, R31, R30 ;  /* 0x0000001e1f07723e */ /* 0x000fe400000010ff */
[----:B------:R-:W-:Y:S02]  /*9540*/  LOP3.LUT R40, R41, 0x380, RZ, 0xc0, !PT ;  /* 0x0000038029287812 */ /* 0x000fe400078ec0ff */
[----:B------:R-:W-:Y:S01]  /*9550*/  LOP3.LUT R36, R37, 0x380, RZ, 0xc0, !PT ;  /* 0x0000038025247812 */ /* 0x000fe200078ec0ff */
[----:B------:R1:W-:Y:S01]  /*9560*/  STSM.16.M88.4 [R57], R4 ;  /* 0x0000000439007844 */ /* 0x0003e20000000200 */
[----:B------:R-:W-:-:S02]  /*9570*/  LOP3.LUT R64, R65, 0x380, RZ, 0xc0, !PT ;  /* 0x0000038041407812 */ /* 0x000fc400078ec0ff */
[----:B------:R-:W-:Y:S02]  /*9580*/  LOP3.LUT R60, R61, 0x380, RZ, 0xc0, !PT ;  /* 0x000003803d3c7812 */ /* 0x000fe400078ec0ff */
[----:B------:R-:W-:Y:S02]  /*9590*/  LOP3.LUT R56, R33, 0x380, RZ, 0xc0, !PT ;  /* 0x0000038021387812 */ /* 0x000fe400078ec0ff */
[----:B------:R-:W-:Y:S02]  /*95a0*/  SHF.R.U64 R40, R40, 0x3, RZ ;  /* 0x0000000328287819 */ /* 0x000fe400000012ff */
[----:B------:R-:W-:Y:S02]  /*95b0*/  SHF.R.U64 R36, R36, 0x3, RZ ;  /* 0x0000000324247819 */ /* 0x000fe400000012ff */
[----:B------:R-:W-:Y:S02]  /*95c0*/  SHF.R.U64 R64, R64, 0x3, RZ ;  /* 0x0000000340407819 */ /* 0x000fe400000012ff */
[----:B------:R-:W-:-:S02]  /*95d0*/  SHF.R.U64 R60, R60, 0x3, RZ ;  /* 0x000000033c3c7819 */ /* 0x000fc400000012ff */
[----:B------:R-:W-:Y:S01]  /*95e0*/  SHF.R.U64 R56, R56, 0x3, RZ ;  /* 0x0000000338387819 */ /* 0x000fe200000012ff */
[--C-:B-1----:R-:W-:Y:S01]  /*95f0*/  IMAD.X R57, RZ, RZ, R73.reuse, P3 ;  /* 0x000000ffff397224 */ /* 0x102fe200018e0649 */
[----:B------:R-:W-:Y:S02]  /*9600*/  LOP3.LUT R5, R72, 0x380, RZ, 0xc0, !PT ;  /* 0x0000038048057812 */ /* 0x000fe400078ec0ff */
[----:B------:R-:W-:Y:S01]  /*9610*/  LOP3.LUT R40, R40, R41, RZ, 0x3c, !PT ;  /* 0x0000002928287212 */ /* 0x000fe200078e3cff */
[--C-:B------:R-:W-:Y:S01]  /*9620*/  IMAD.X R41, RZ, RZ, R73.reuse, P4 ;  /* 0x000000ffff297224 */ /* 0x100fe200020e0649 */
[----:B------:R-:W-:Y:S02]  /*9630*/  SHF.R.U64 R5, R5, 0x3, RZ ;  /* 0x0000000305057819 */ /* 0x000fe400000012ff */
[----:B------:R-:W-:Y:S01]  /*9640*/  LOP3.LUT R36, R36, R37, RZ, 0x3c, !PT ;  /* 0x0000002524247212 */ /* 0x000fe200078e3cff */
[--C-:B------:R-:W-:Y:S01]  /*9650*/  IMAD.X R37, RZ, RZ, R73.reuse, P5 ;  /* 0x000000ffff257224 */ /* 0x100fe200028e0649 */
[----:B------:R-:W-:Y:S01]  /*9660*/  LOP3.LUT R64, R64, R65, RZ, 0x3c, !PT ;  /* 0x0000004140407212 */ /* 0x000fe200078e3cff */
[----:B------:R-:W-:Y:S01]  /*9670*/  IMAD.X R65, RZ, RZ, R73, P1 ;  /* 0x000000ffff417224 */ /* 0x000fe200008e0649 */
[----:B------:R-:W-:-:S02]  /*9680*/  LOP3.LUT R60, R60, R61, RZ, 0x3c, !PT ;  /* 0x0000003d3c3c7212 */ /* 0x000fc400078e3cff */
[----:B------:R-:W-:Y:S01]  /*9690*/  LOP3.LUT R56, R56, R33, RZ, 0x3c, !PT ;  /* 0x0000002138387212 */ /* 0x000fe200078e3cff */
[----:B------:R-:W-:Y:S01]  /*96a0*/  IMAD.X R33, RZ, RZ, R73, P6 ;  /* 0x000000ffff217224 */ /* 0x000fe200030e0649 */
[----:B------:R-:W-:Y:S02]  /*96b0*/  IADD3.X R61, RZ, R73, RZ, P2, !PT ;  /* 0x00000049ff3d7210 */ /* 0x000fe400017fe4ff */
[C---:B------:R-:W-:Y:S02]  /*96c0*/  IADD3 R97, P4, R72.reuse, 0xa000, RZ ;  /* 0x0000a00048617810 */ /* 0x040fe40007f9e0ff */
[C---:B------:R-:W-:Y:S02]  /*96d0*/  IADD3 R93, P5, R72.reuse, 0xb000, RZ ;  /* 0x0000b000485d7810 */ /* 0x040fe40007fbe0ff */
[C---:B------:R-:W-:Y:S02]  /*96e0*/  IADD3 R89, P6, R72.reuse, 0xc000, RZ ;  /* 0x0000c00048597810 */ /* 0x040fe40007fde0ff */
[----:B------:R-:W-:-:S02]  /*96f0*/  IADD3 R85, P0, R72, 0xd000, RZ ;  /* 0x0000d00048557810 */ /* 0x000fc40007f1e0ff */
[C---:B------:R-:W-:Y:S02]  /*9700*/  IADD3 R81, P1, R72.reuse, 0xe000, RZ ;  /* 0x0000e00048517810 */ /* 0x040fe40007f3e0ff */
[----:B------:R-:W-:Y:S02]  /*9710*/  IADD3 R77, P2, R72, 0xf000, RZ ;  /* 0x0000f000484d7810 */ /* 0x000fe40007f5e0ff */
[----:B0-----:R-:W-:Y:S02]  /*9720*/  ISETP.NE.AND P3, PT, R26, RZ, PT ;  /* 0x000000ff1a00720c */ /* 0x001fe40003f65270 */
[----:B------:R-:W-:Y:S02]  /*9730*/  MOV R26, R118 ;  /* 0x00000076001a7202 */ /* 0x000fe40000000f00 */
[----:B------:R-:W-:Y:S02]  /*9740*/  MOV R134, R134 ;  /* 0x0000008600867202 */ /* 0x000fe40000000f00 */
[----:B------:R-:W-:-:S02]  /*9750*/  LOP3.LUT R72, R5, R72, RZ, 0x3c, !PT ;  /* 0x0000004805487212 */ /* 0x000fc400078e3cff */
[----:B------:R-:W-:Y:S02]  /*9760*/  MOV R135, R8 ;  /* 0x0000000800877202 */ /* 0x000fe40000000f00 */
[----:B------:R-:W-:Y:S02]  /*9770*/  MOV R118, R10 ;  /* 0x0000000a00767202 */ /* 0x000fe40000000f00 */
[----:B------:R-:W-:Y:S02]  /*9780*/  F2FP.BF16.F32.PACK_AB R4, R211, R212 ;  /* 0x000000d4d304723e */ /* 0x000fe400000010ff */
[----:B------:R-:W-:Y:S02]  /*9790*/  F2FP.BF16.F32.PACK_AB R5, R35, R34 ;  /* 0x000000222305723e */ /* 0x000fe400000010ff */
[----:B------:R-:W-:Y:S02]  /*97a0*/  F2FP.BF16.F32.PACK_AB R6, R209, R210 ;  /* 0x000000d2d106723e */ /* 0x000fe400000010ff */
[----:B------:R-:W-:-:S02]  /*97b0*/  F2FP.BF16.F32.PACK_AB R7, R39, R38 ;  /* 0x000000262707723e */ /* 0x000fc400000010ff */
[----:B------:R-:W-:Y:S02]  /*97c0*/  MOV R27, R122 ;  /* 0x0000007a001b7202 */ /* 0x000fe40000000f00 */
[----:B------:R-:W-:Y:S01]  /*97d0*/  F2FP.BF16.F32.PACK_AB R8, R206, R208 ;  /* 0x000000d0ce08723e */ /* 0x000fe200000010ff */
[----:B------:R0:W-:Y:S01]  /*97e0*/  STSM.16.M88.4 [R26], R4 ;  /* 0x000000041a007844 */ /* 0x0001e20000000200 */
[----:B------:R-:W-:Y:S02]  /*97f0*/  F2FP.BF16.F32.PACK_AB R9, R43, R42 ;  /* 0x0000002a2b09723e */ /* 0x000fe400000010ff */
[----:B------:R-:W-:Y:S02]  /*9800*/  F2FP.BF16.F32.PACK_AB R10, R204, R205 ;  /* 0x000000cdcc0a723e */ /* 0x000fe400000010ff */
[----:B------:R-:W-:Y:S02]  /*9810*/  F2FP.BF16.F32.PACK_AB R11, R47, R46 ;  /* 0x0000002e2f0b723e */ /* 0x000fe400000010ff */
[----:B------:R-:W-:-:S02]  /*9820*/  MOV R34, R12 ;  /* 0x0000000c00227202 */ /* 0x000fc40000000f00 */
[----:B------:R-:W-:Y:S01]  /*9830*/  MOV R35, R14 ;  /* 0x0000000e00237202 */ /* 0x000fe20000000f00 */
[----:B------:R1:W-:Y:S01]  /*9840*/  STSM.16.M88.4 [R27], R8 ;  /* 0x000000081b007844 */ /* 0x0003e20000000200 */
[----:B------:R-:W-:Y:S02]  /*9850*/  MOV R127, R126 ;  /* 0x0000007e007f7202 */ /* 0x000fe40000000f00 */
[----:B------:R-:W-:Y:S02]  /*9860*/  F2FP.BF16.F32.PACK_AB R12, R202, R203 ;  /* 0x000000cbca0c723e */ /* 0x000fe400000010ff */
[----:B------:R-:W-:Y:S02]  /*9870*/  F2FP.BF16.F32.PACK_AB R13, R51, R50 ;  /* 0x00000032330d723e */ /* 0x000fe400000010ff */
[----:B------:R-:W-:Y:S02]  /*9880*/  F2FP.BF16.F32.PACK_AB R14, R200, R201 ;  /* 0x000000c9c80e723e */ /* 0x000fe400000010ff */
[----:B------:R-:W-:-:S02]  /*9890*/  F2FP.BF16.F32.PACK_AB R15, R55, R54 ;  /* 0x00000036370f723e */ /* 0x000fc400000010ff */
[----:B------:R-:W-:Y:S02]  /*98a0*/  MOV R122, R24 ;  /* 0x00000018007a7202 */ /* 0x000fe40000000f00 */
[----:B------:R-:W-:Y:S01]  /*98b0*/  MOV R130, R130 ;  /* 0x0000008200827202 */ /* 0x000fe20000000f00 */
[----:B------:R2:W-:Y:S01]  /*98c0*/  STSM.16.M88.4 [R127], R12 ;  /* 0x0000000c7f007844 */ /* 0x0005e20000000200 */
[----:B------:R-:W-:Y:S02]  /*98d0*/  F2FP.BF16.F32.PACK_AB R24, R198, R199 ;  /* 0x000000c7c618723e */ /* 0x000fe400000010ff */
[----:B------:R-:W-:Y:S02]  /*98e0*/  F2FP.BF16.F32.PACK_AB R25, R59, R58 ;  /* 0x0000003a3b19723e */ /* 0x000fe400000010ff */
[----:B0-----:R-:W-:Y:S02]  /*98f0*/  F2FP.BF16.F32.PACK_AB R26, R195, R197 ;  /* 0x000000c5c31a723e */ /* 0x001fe400000010ff */
[----:B-1----:R-:W-:-:S02]  /*9900*/  F2FP.BF16.F32.PACK_AB R27, R63, R62 ;  /* 0x0000003e3f1b723e */ /* 0x002fc400000010ff */
[----:B------:R-:W-:Y:S02]  /*9910*/  F2FP.BF16.F32.PACK_AB R4, R182, R194 ;  /* 0x000000c2b604723e */ /* 0x000fe400000010ff */
[----:B------:R-:W-:Y:S01]  /*9920*/  F2FP.BF16.F32.PACK_AB R5, R67, R66 ;  /* 0x000000424305723e */ /* 0x000fe200000010ff */
[----:B------:R-:W-:Y:S01]  /*9930*/  STSM.16.M88.4 [R130], R24 ;  /* 0x0000001882007844 */ /* 0x000fe20000000200 */
[----:B------:R-:W-:Y:S02]  /*9940*/  F2FP.BF16.F32.PACK_AB R6, R180, R181 ;  /* 0x000000b5b406723e */ /* 0x000fe400000010ff */
[----:B------:R-:W-:Y:S01]  /*9950*/  F2FP.BF16.F32.PACK_AB R7, R71, R70 ;  /* 0x000000464707723e */ /* 0x000fe200000010ff */
[----:B--2---:R-:W0:Y:S01]  /*9960*/  LDC R13, c[0x0][0xd44] ;  /* 0x00035100ff0d7b82 */ /* 0x004e220000000800 */
[----:B------:R-:W-:Y:S02]  /*9970*/  MOV R138, R138 ;  /* 0x0000008a008a7202 */ /* 0x000fe40000000f00 */
[----:B------:R-:W-:Y:S01]  /*9980*/  MOV R123, R28 ;  /* 0x0000001c007b7202 */ /* 0x000fe20000000f00 */
[----:B------:R1:W-:Y:S01]  /*9990*/  STSM.16.M88.4 [R134], R4 ;  /* 0x0000000486007844 */ /* 0x0003e20000000200 */
[----:B------:R-:W-:-:S02]  /*99a0*/  F2FP.BF16.F32.PACK_AB R8, R178, R179 ;  /* 0x000000b3b208723e */ /* 0x000fc400000010ff */
[----:B------:R-:W-:Y:S02]  /*99b0*/  F2FP.BF16.F32.PACK_AB R9, R75, R74 ;  /* 0x0000004a4b09723e */ /* 0x000fe400000010ff */
[----:B------:R-:W-:Y:S02]  /*99c0*/  F2FP.BF16.F32.PACK_AB R10, R176, R177 ;  /* 0x000000b1b00a723e */ /* 0x000fe400000010ff */
[----:B------:R-:W-:Y:S02]  /*99d0*/  F2FP.BF16.F32.PACK_AB R11, R79, R78 ;  /* 0x0000004e4f0b723e */ /* 0x000fe400000010ff */
[----:B------:R-:W-:Y:S02]  /*99e0*/  MOV R131, R52 ;  /* 0x0000003400837202 */ /* 0x000fe40000000f00 */
[----:B------:R-:W-:Y:S01]  /*99f0*/  F2FP.BF16.F32.PACK_AB R28, R174, R175 ;  /* 0x000000afae1c723e */ /* 0x000fe200000010ff */
[----:B------:R2:W-:Y:S01]  /*9a00*/  STSM.16.M88.4 [R138], R8 ;  /* 0x000000088a007844 */ /* 0x0005e20000000200 */
[----:B------:R-:W-:-:S02]  /*9a10*/  F2FP.BF16.F32.PACK_AB R29, R83, R82 ;  /* 0x00000052531d723e */ /* 0x000fc400000010ff */
[----:B------:R-:W-:Y:S01]  /*9a20*/  F2FP.BF16.F32.PACK_AB R30, R172, R173 ;  /* 0x000000adac1e723e */ /* 0x000fe200000010ff */
[----:B-1----:R-:W-:Y:S01]  /*9a30*/  IMAD.MOV R4, RZ, RZ, -R187 ;  /* 0x000000ffff047224 */ /* 0x002fe200078e0abb */
[----:B------:R-:W-:Y:S02]  /*9a40*/  F2FP.BF16.F32.PACK_AB R31, R87, R86 ;  /* 0x00000056571f723e */ /* 0x000fe400000010ff */
[----:B------:R-:W-:Y:S01]  /*9a50*/  MOV R119, R68 ;  /* 0x0000004400777202 */ /* 0x000fe20000000f00 */
[----:B0-----:R-:W-:Y:S01]  /*9a60*/  IMAD R13, R13, R4, UR40 ;  /* 0x000000280d0d7e24 */ /* 0x001fe2000f8e0204 */
[----:B------:R-:W-:Y:S01]  /*9a70*/  F2FP.BF16.F32.PACK_AB R52, R170, R171 ;  /* 0x000000abaa34723e */ /* 0x000fe200000010ff */
[----:B------:R-:W-:Y:S01]  /*9a80*/  STSM.16.M88.4 [R135], R28 ;  /* 0x0000001c87007844 */ /* 0x000fe20000000200 */
[----:B------:R-:W-:Y:S02]  /*9a90*/  F2FP.BF16.F32.PACK_AB R53, R91, R90 ;  /* 0x0000005a5b35723e */ /* 0x000fe400000010ff */
[----:B------:R-:W-:-:S02]  /*9aa0*/  F2FP.BF16.F32.PACK_AB R54, R168, R169 ;  /* 0x000000a9a836723e */ /* 0x000fc400000010ff */
[----:B------:R-:W-:Y:S02]  /*9ab0*/  F2FP.BF16.F32.PACK_AB R55, R95, R94 ;  /* 0x0000005e5f37723e */ /* 0x000fe400000010ff */
[----:B------:R-:W-:Y:S02]  /*9ac0*/  F2FP.BF16.F32.PACK_AB R68, R166, R167 ;  /* 0x000000a7a644723e */ /* 0x000fe400000010ff */
[----:B------:R-:W-:Y:S01]  /*9ad0*/  F2FP.BF16.F32.PACK_AB R69, R99, R98 ;  /* 0x000000626345723e */ /* 0x000fe200000010ff */
[----:B------:R-:W-:Y:S01]  /*9ae0*/  STSM.16.M88.4 [R118], R52 ;  /* 0x0000003476007844 */ /* 0x000fe20000000200 */
[----:B------:R-:W-:Y:S02]  /*9af0*/  F2FP.BF16.F32.PACK_AB R70, R101, R152 ;  /* 0x000000986546723e */ /* 0x000fe400000010ff */
[----:B------:R-:W-:Y:S02]  /*9b00*/  F2FP.BF16.F32.PACK_AB R71, R103, R102 ;  /* 0x000000666747723e */ /* 0x000fe400000010ff */
[----:B------:R-:W-:-:S02]  /*9b10*/  MOV R126, R114 ;  /* 0x00000072007e7202 */ /* 0x000fc40000000f00 */
[----:B------:R-:W-:Y:S01]  /*9b20*/  F2FP.BF16.F32.PACK_AB R114, R117, R116 ;  /* 0x000000747572723e */ /* 0x000fe200000010ff */
[----:B------:R0:W-:Y:S01]  /*9b30*/  STSM.16.M88.4 [R122], R68 ;  /* 0x000000447a007844 */ /* 0x0001e20000000200 */
[----:B------:R-:W-:Y:S02]  /*9b40*/  F2FP.BF16.F32.PACK_AB R115, R155, R154 ;  /* 0x0000009a9b73723e */ /* 0x000fe400000010ff */
[----:B------:R-:W-:Y:S01]  /*9b50*/  F2FP.BF16.F32.PACK_AB R130, R133, R132 ;  /* 0x000000848582723e */ /* 0x000fe200000010ff */
[----:B------:R1:W-:Y:S01]  /*9b60*/  STSM.16.M88.4 [R123], R104 ;  /* 0x000000687b007844 */ /* 0x0003e20000000200 */
[----:B--2---:R-:W-:Y:S02]  /*9b70*/  F2FP.BF16.F32.PACK_AB R138, R141, R140 ;  /* 0x0000008c8d8a723e */ /* 0x004fe400000010ff */
[----:B------:R-:W-:Y:S01]  /*9b80*/  F2FP.BF16.F32.PACK_AB R139, R143, R142 ;  /* 0x0000008e8f8b723e */ /* 0x000fe200000010ff */
[----:B------:R2:W-:Y:S01]  /*9b90*/  STSM.16.M88.4 [R131], R112 ;  /* 0x0000007083007844 */ /* 0x0005e20000000200 */
[----:B------:R-:W-:-:S02]  /*9ba0*/  LOP3.LUT R96, R97, 0x380, RZ, 0xc0, !PT ;  /* 0x0000038061607812 */ /* 0x000fc400078ec0ff */
[----:B------:R-:W-:Y:S02]  /*9bb0*/  LOP3.LUT R92, R93, 0x380, RZ, 0xc0, !PT ;  /* 0x000003805d5c7812 */ /* 0x000fe400078ec0ff */
[----:B------:R-:W-:Y:S02]  /*9bc0*/  LOP3.LUT R88, R89, 0x380, RZ, 0xc0, !PT ;  /* 0x0000038059587812 */ /* 0x000fe400078ec0ff */
[----:B------:R-:W-:Y:S02]  /*9bd0*/  LOP3.LUT R84, R85, 0x380, RZ, 0xc0, !PT ;  /* 0x0000038055547812 */ /* 0x000fe400078ec0ff */
[----:B0-----:R-:W-:Y:S02]  /*9be0*/  F2FP.BF16.F32.PACK_AB R122, R125, R124 ;  /* 0x0000007c7d7a723e */ /* 0x001fe400000010ff */
[----:B------:R-:W-:Y:S02]  /*9bf0*/  LOP3.LUT R80, R81, 0x380, RZ, 0xc0, !PT ;  /* 0x0000038051507812 */ /* 0x000fe400078ec0ff */
[----:B-1----:R-:W-:-:S02]  /*9c00*/  F2FP.BF16.F32.PACK_AB R123, R159, R158 ;  /* 0x0000009e9f7b723e */ /* 0x002fc400000010ff */
[----:B------:R-:W-:Y:S02]  /*9c10*/  LOP3.LUT R76, R77, 0x380, RZ, 0xc0, !PT ;  /* 0x000003804d4c7812 */ /* 0x000fe400078ec0ff */
[----:B--2---:R-:W-:Y:S01]  /*9c20*/  F2FP.BF16.F32.PACK_AB R131, R163, R162 ;  /* 0x000000a2a383723e */ /* 0x004fe200000010ff */
[----:B------:R0:W-:Y:S01]  /*9c30*/  STSM.16.M88.4 [R119], R120 ;  /* 0x0000007877007844 */ /* 0x0001e20000000200 */
[----:B------:R-:W-:Y:S02]  /*9c40*/  SHF.R.U64 R96, R96, 0x3, RZ ;  /* 0x0000000360607819 */ /* 0x000fe400000012ff */
[----:B------:R-:W-:Y:S01]  /*9c50*/  SHF.R.U64 R92, R92, 0x3, RZ ;  /* 0x000000035c5c7819 */ /* 0x000fe200000012ff */
[----:B------:R0:W-:Y:S01]  /*9c60*/  STSM.16.M88.4 [R126], R128 ;  /* 0x000000807e007844 */ /* 0x0001e20000000200 */
[----:B------:R-:W-:Y:S02]  /*9c70*/  SHF.R.U64 R88, R88, 0x3, RZ ;  /* 0x0000000358587819 */ /* 0x000fe400000012ff */
[----:B------:R-:W-:Y:S01]  /*9c80*/  SHF.R.U64 R84, R84, 0x3, RZ ;  /* 0x0000000354547819 */ /* 0x000fe200000012ff */
[----:B------:R0:W-:Y:S01]  /*9c90*/  STSM.16.M88.4 [R34], R136 ;  /* 0x0000008822007844 */ /* 0x0001e20000000200 */
[----:B------:R-:W-:-:S02]  /*9ca0*/  SHF.R.U64 R80, R80, 0x3, RZ ;  /* 0x0000000350507819 */ /* 0x000fc400000012ff */
[----:B------:R-:W-:Y:S01]  /*9cb0*/  SHF.R.U64 R76, R76, 0x3, RZ ;  /* 0x000000034c4c7819 */ /* 0x000fe200000012ff */
[----:B------:R0:W-:Y:S01]  /*9cc0*/  STSM.16.M88.4 [R35], R144 ;  /* 0x0000009023007844 */ /* 0x0001e20000000200 */
[----:B------:R-:W-:Y:S01]  /*9cd0*/  LOP3.LUT R96, R96, R97, RZ, 0x3c, !PT ;  /* 0x0000006160607212 */ /* 0x000fe200078e3cff */
[--C-:B------:R-:W-:Y:S01]  /*9ce0*/  IMAD.X R97, RZ, RZ, R73.reuse, P4 ;  /* 0x000000ffff617224 */ /* 0x100fe200020e0649 */
        /* <DEDUP_REMOVED lines=10> */
[----:B------:R-:W-:-:S02]  /*9d90*/  SHF.R.S32.HI R14, RZ, 0x1f, R187 ;  /* 0x0000001fff0e7819 */ /* 0x000fc400000114bb */
[----:B------:R-:W-:Y:S01]  /*9da0*/  SHF.R.S32.HI R12, RZ, 0x1f, R13 ;  /* 0x0000001fff0c7819 */ /* 0x000fe2000001140d */
[----:B------:R-:W-:Y:S06]  /*9db0*/  BAR.SYNC.DEFER_BLOCKING 0x1, 0x100 ;  /* 0x0044000000007b1d */ /* 0x000fec0000010000 */
[----:B0-----:R-:W-:Y:S05]  /*9dc0*/  @P3 BRA `(.L_x_3432) ;  /* 0x0000000000c03947 */ /* 0x001fea0003800000 */
[----:B------:R-:W0:Y:S01]  /*9dd0*/  LDC R10, c[0x0][0xce8] ;  /* 0x00033a00ff0a7b82 */ /* 0x000e220000000800 */
[----:B------:R-:W-:Y:S01]  /*9de0*/  IMAD R4, RZ, RZ, -UR40 ;  /* 0x80000028ff047e24 */ /* 0x000fe2000f8e02ff */
[----:B------:R-:W-:Y:S01]  /*9df0*/  ULDC.64 UR4, c[0x0][0xc90] ;  /* 0x0003240000047ab9 */ /* 0x000fe20000000a00 */
[----:B------:R-:W-:Y:S02]  /*9e00*/  IMAD.MOV R26, RZ, RZ, -R22 ;  /* 0x000000ffff1a7224 */ /* 0x000fe400078e0a16 */
[----:B------:R-:W-:-:S03]  /*9e10*/  IMAD R6, R12, UR4, RZ ;  /* 0x000000040c067c24 */ /* 0x000fc6000f8e02ff */
[----:B------:R-:W1:Y:S01]  /*9e20*/  LDC R15, c[0x0][0xd38] ;  /* 0x00034e00ff0f7b82 */ /* 0x000e620000000800 */
[----:B------:R-:W-:Y:S01]  /*9e30*/  IMAD R9, R13, UR5, R6 ;  /* 0x000000050d097c24 */ /* 0x000fe2000f8e0206 */
[----:B0-----:R-:W-:Y:S01]  /*9e40*/  ISETP.NE.AND P0, PT, R10, 0x1, PT ;  /* 0x000000010a00780c */ /* 0x001fe20003f05270 */
[----:B-1----:R-:W-:Y:S02]  /*9e50*/  IMAD R15, R15, R4, UR41 ;  /* 0x000000290f0f7e24 */ /* 0x002fe4000f8e0204 */
[----:B------:R-:W-:Y:S01]  /*9e60*/  IMAD.WIDE.U32 R4, R13, UR4, RZ ;  /* 0x000000040d047c25 */ /* 0x000fe2000f8e00ff */
[----:B------:R-:W-:-:S09]  /*9e70*/  ULDC.64 UR4, c[0x0][0xc98] ;  /* 0x0003260000047ab9 */ /* 0x000fd20000000a00 */
[----:B------:R-:W0:Y:S01]  /*9e80*/  @P0 LDC R7, c[0x0][0xcec] ;  /* 0x00033b00ff070b82 */ /* 0x000e220000000800 */
[----:B------:R-:W-:Y:S01]  /*9e90*/  IMAD R8, R15, 0x40, R218 ;  /* 0x000000400f087824 */ /* 0x000fe200078e02da */
[----:B------:R-:W-:Y:S01]  /*9ea0*/  IADD3 R5, R5, R9, RZ ;  /* 0x0000000905057210 */ /* 0x000fe20007ffe0ff */
[----:B------:R-:W-:Y:S02]  /*9eb0*/  IMAD R15, R15, 0x40, R16 ;  /* 0x000000400f0f7824 */ /* 0x000fe400078e0210 */
[----:B------:R-:W-:-:S03]  /*9ec0*/  IMAD.WIDE.U32 R4, R187, UR4, R4 ;  /* 0x00000004bb047c25 */ /* 0x000fc6000f8e0004 */
[----:B------:R-:W1:Y:S01]  /*9ed0*/  @P0 LDC R11, c[0x0][0xcf0] ;  /* 0x00033c00ff0b0b82 */ /* 0x000e620000000800 */
[----:B0-----:R-:W-:-:S04]  /*9ee0*/  @P0 IMAD.HI.U32 R6, R8, R7, RZ ;  /* 0x0000000708060227 */ /* 0x001fc800078e00ff */
[----:B------:R-:W-:Y:S01]  /*9ef0*/  IMAD.MOV.U32 R7, RZ, RZ, R8 ;  /* 0x000000ffff077224 */ /* 0x000fe200078e0008 */
[----:B-1----:R-:W-:Y:S01]  /*9f00*/  @P0 SHF.R.U32.HI R7, RZ, R11, R6 ;  /* 0x0000000bff070219 */ /* 0x002fe20000011606 */
[----:B------:R-:W-:-:S03]  /*9f10*/  IMAD R6, R14, UR4, RZ ;  /* 0x000000040e067c24 */ /* 0x000fc6000f8e02ff */
[--C-:B------:R-:W-:Y:S01]  /*9f20*/  SHF.R.S32.HI R11, RZ, 0x1f, R7.reuse ;  /* 0x0000001fff0b7819 */ /* 0x100fe20000011407 */
[----:B------:R-:W-:Y:S01]  /*9f30*/  IMAD.MOV R9, RZ, RZ, -R7 ;  /* 0x000000ffff097224 */ /* 0x000fe200078e0a07 */
[----:B------:R-:W-:-:S03]  /*9f40*/  IADD3 R4, P0, R7, R4, RZ ;  /* 0x0000000407047210 */ /* 0x000fc60007f1e0ff */
[----:B------:R-:W-:Y:S02]  /*9f50*/  IMAD R9, R10, R9, R8 ;  /* 0x000000090a097224 */ /* 0x000fe400078e0208 */
        /* <DEDUP_REMOVED lines=8> */
[C---:B------:R-:W-:Y:S01]  /*9fe0*/  LEA R11, P0, R4.reuse, UR4, 0x2 ;  /* 0x00000004040b7c11 */ /* 0x040fe2000f8010ff */
[----:B------:R-:W-:Y:S01]  /*9ff0*/  IMAD.IADD R5, R5, 0x1, R9 ;  /* 0x0000000105057824 */ /* 0x000fe200078e0209 */
[----:B------:R-:W-:Y:S01]  /*a000*/  ULDC UR4, c[0x0][0xb88] ;  /* 0x0002e20000047ab9 */ /* 0x000fe20000000800 */
[----:B------:R-:W-:Y:S02]  /*a010*/  VIADD R9, R15, 0x8 ;  /* 0x000000080f097836 */ /* 0x000fe40000000000 */
[----:B------:R-:W-:Y:S01]  /*a020*/  SHFL.IDX PT, R6, R11, 0x1, 0x1c1f ;  /* 0x003c1f000b067f89 */ /* 0x000fe200000e0000 */
[----:B------:R-:W-:Y:S01]  /*a030*/  LEA.HI.X R24, R4, UR5, R5, 0x2, P0 ;  /* 0x0000000504187c11 */ /* 0x000fe200080f1405 */
[----:B------:R-:W-:Y:S01]  /*a040*/  IMAD R8, R10, UR4, RZ ;  /* 0x000000040a087c24 */ /* 0x000fe2000f8e02ff */
        /* <DEDUP_REMOVED lines=8> */
.L_x_3432:
[----:B------:R-:W1:Y:S01]  /*a0d0*/  LDC R24, c[0x0][0xce8] ;  /* 0x00033a00ff187b82 */ /* 0x000e620000000800 */
[----:B------:R-:W-:Y:S01]  /*a0e0*/  ULDC UR8, c[0x0][0xbc8] ;  /* 0x0002f20000087ab9 */ /* 0x000fe20000000800 */
[----:B0-----:R0:W5:Y:S01]  /*a0f0*/  LD.E.128 R4, desc[UR42][R20.64] ;  /* 0x0000002a14047980 */ /* 0x001162000c101d00 */
[----:B------:R-:W-:-:S03]  /*a100*/  ISETP.GE.AND P0, PT, R192, UR8, PT ;  /* 0x00000008c0007c0c */ /* 0x000fc6000bf06270 */
[----:B------:R-:W5:Y:S02]  /*a110*/  LD.E.128 R72, desc[UR42][R72.64] ;  /* 0x0000002a48487980 */ /* 0x000f64000c101d00 */
[----:B------:R-:W2:Y:S01]  /*a120*/  LDC R15, c[0x0][0xd38] ;  /* 0x00034e00ff0f7b82 */ /* 0x000ea20000000800 */
[----:B------:R-:W-:Y:S01]  /*a130*/  SEL R3, RZ, 0xffffffff, P0 ;  /* 0xffffffffff037807 */ /* 0x000fe20000000000 */
[----:B------:R-:W-:Y:S01]  /*a140*/  IMAD R10, RZ, RZ, -UR40 ;  /* 0x80000028ff0a7e24 */ /* 0x000fe2000f8e02ff */
[----:B------:R-:W-:Y:S01]  /*a150*/  ISETP.GE.AND P0, PT, R191, UR8, PT ;  /* 0x00000008bf007c0c */ /* 0x000fe2000bf06270 */
[----:B------:R-:W-:Y:S01]  /*a160*/  ULDC.64 UR4, c[0x0][0xbe8] ;  /* 0x0002fa0000047ab9 */ /* 0x000fe20000000a00 */
[----:B------:R-:W-:Y:S01]  /*a170*/  ISETP.GE.AND P1, PT, R18, UR8, PT ;  /* 0x0000000812007c0c */ /* 0x000fe2000bf26270 */
[----:B------:R-:W-:Y:S01]  /*a180*/  IMAD.SHL.U32 R9, R3, 0x2, RZ ;  /* 0x0000000203097824 */ /* 0x000fe200078e00ff */
[----:B------:R-:W5:Y:S01]  /*a190*/  LD.E.128 R48, desc[UR42][R48.64] ;  /* 0x0000002a30307980 */ /* 0x000f62000c101d00 */
[----:B------:R-:W-:-:S03]  /*a1a0*/  ULDC.64 UR6, c[0x0][0xb80] ;  /* 0x0002e00000067ab9 */ /* 0x000fc60000000a00 */
[----:B------:R-:W5:Y:S04]  /*a1b0*/  LD.E.128 R44, desc[UR42][R44.64] ;  /* 0x0000002a2c2c7980 */ /* 0x000f68000c101d00 */
[----:B------:R-:W5:Y:S01]  /*a1c0*/  LD.E.128 R40, desc[UR42][R40.64] ;  /* 0x0000002a28287980 */ /* 0x000f62000c101d00 */
[----:B-1----:R-:W-:Y:S02]  /*a1d0*/  ISETP.NE.AND P2, PT, R24, 0x1, PT ;  /* 0x000000011800780c */ /* 0x002fe40003f45270 */
[----:B------:R-:W-:Y:S01]  /*a1e0*/  SEL R3, RZ, 0xffffffff, P0 ;  /* 0xffffffffff037807 */ /* 0x000fe20000000000 */
[----:B------:R-:W5:Y:S01]  /*a1f0*/  LD.E.128 R36, desc[UR42][R36.64] ;  /* 0x0000002a24247980 */ /* 0x000f62000c101d00 */
[----:B------:R-:W-:-:S03]  /*a200*/  SEL R0, RZ, 0x1, P1 ;  /* 0x00000001ff007807 */ /* 0x000fc60000800000 */
[----:B------:R-:W-:Y:S01]  /*a210*/  IMAD.SHL.U32 R3, R3, 0x4, RZ ;  /* 0x0000000403037824 */ /* 0x000fe200078e00ff */
[----:B------:R-:W-:Y:S01]  /*a220*/  LOP3.LUT R0, R9, 0x2, R0, 0xe2, !PT ;  /* 0x0000000209007812 */ /* 0x000fe200078ee200 */
[----:B------:R-:W5:Y:S04]  /*a230*/  LD.E.128 R32, desc[UR42][R32.64] ;  /* 0x0000002a20207980 */ /* 0x000f68000c101d00 */
[----:B0-----:R-:W0:Y:S01]  /*a240*/  @P2 LDC R21, c[0x0][0xcec] ;  /* 0x00033b00ff152b82 */ /* 0x001e220000000800 */
[----:B------:R-:W-:Y:S01]  /*a250*/  ISETP.GE.AND P0, PT, R190, UR8, PT ;  /* 0x00000008be007c0c */ /* 0x000fe2000bf06270 */
[----:B------:R-:W5:Y:S01]  /*a260*/  LD.E.128 R64, desc[UR42][R64.64] ;  /* 0x0000002a40407980 */ /* 0x000f62000c101d00 */
[----:B------:R-:W-:Y:S02]  /*a270*/  LOP3.LUT R3, R3, 0x4, R0, 0xe2, !PT ;  /* 0x0000000403037812 */ /* 0x000fe400078ee200 */
[----:B------:R-:W-:Y:S01]  /*a280*/  SEL R0, RZ, 0xffffffff, P0 ;  /* 0xffffffffff007807 */ /* 0x000fe20000000000 */
[----:B------:R-:W5:Y:S02]  /*a290*/  LD.E.128 R60, desc[UR42][R60.64] ;  /* 0x0000002a3c3c7980 */ /* 0x000f64000c101d00 */
[----:B------:R-:W1:Y:S01]  /*a2a0*/  @P2 LDC R25, c[0x0][0xcf0] ;  /* 0x00033c00ff192b82 */ /* 0x000e620000000800 */
[----:B--2---:R-:W-:Y:S01]  /*a2b0*/  IMAD R15, R15, R10, UR41 ;  /* 0x000000290f0f7e24 */ /* 0x004fe2000f8e020a */
[----:B------:R-:W5:Y:S01]  /*a2c0*/  LD.E.128 R56, desc[UR42][R56.64] ;  /* 0x0000002a38387980 */ /* 0x000f62000c101d00 */
[----:B------:R-:W-:-:S02]  /*a2d0*/  IMAD.SHL.U32 R10, R0, 0x8, RZ ;  /* 0x00000008000a7824 */ /* 0x000fc400078e00ff */
[----:B------:R-:W-:Y:S01]  /*a2e0*/  IMAD R0, R213, 0x20, R215 ;  /* 0x00000020d5007824 */ /* 0x000fe200078e02d7 */
[----:B------:R-:W5:Y:S01]  /*a2f0*/  LD.E.128 R96, desc[UR42][R96.64] ;  /* 0x0000002a60607980 */ /* 0x000f62000c101d00 */
[----:B------:R-:W-:Y:S01]  /*a300*/  IMAD R8, R12, UR4, RZ ;  /* 0x000000040c087c24 */ /* 0x000fe2000f8e02ff */
[----:B------:R-:W-:Y:S02]  /*a310*/  ISETP.GE.AND P0, PT, R189, UR8, PT ;  /* 0x00000008bd007c0c */ /* 0x000fe4000bf06270 */
[----:B------:R-:W-:Y:S01]  /*a320*/  LEA R20, R15, R0, 0x6 ;  /* 0x000000000f147211 */ /* 0x000fe200078e30ff */
[C---:B------:R-:W-:Y:S01]  /*a330*/  IMAD R11, R13.reuse, UR5, R8 ;  /* 0x000000050d0b7c24 */ /* 0x040fe2000f8e0208 */
[----:B------:R-:W-:Y:S01]  /*a340*/  LOP3.LUT R10, R10, 0x8, R3, 0xe2, !PT ;  /* 0x000000080a0a7812 */ /* 0x000fe200078ee203 */
[----:B------:R-:W-:Y:S01]  /*a350*/  IMAD.WIDE.U32 R8, R13, UR4, RZ ;  /* 0x000000040d087c25 */ /* 0x000fe2000f8e00ff */
[----:B------:R-:W-:Y:S01]  /*a360*/  SEL R3, RZ, 0xffffffff, P0 ;  /* 0xffffffffff037807 */ /* 0x000fe20000000000 */
[----:B------:R-:W-:Y:S01]  /*a370*/  ULDC.64 UR4, c[0x0][0xbf0] ;  /* 0x0002fc0000047ab9 */ /* 0x000fe20000000a00 */
[----:B------:R-:W5:Y:S01]  /*a380*/  LD.E.128 R92, desc[UR42][R92.64] ;  /* 0x0000002a5c5c7980 */ /* 0x000f62000c101d00 */
[----:B------:R-:W-:-:S02]  /*a390*/  IMAD.IADD R9, R9, 0x1, R11 ;  /* 0x0000000109097824 */ /* 0x000fc400078e020b */
[----:B------:R-:W-:Y:S01]  /*a3a0*/  IMAD R12, R14, UR4, RZ ;  /* 0x000000040e0c7c24 */ /* 0x000fe2000f8e02ff */
[----:B------:R-:W5:Y:S01]  /*a3b0*/  LD.E.128 R88, desc[UR42][R88.64] ;  /* 0x0000002a58587980 */ /* 0x000f62000c101d00 */
[----:B0-----:R-:W-:-:S03]  /*a3c0*/  @P2 IMAD.HI.U32 R0, R20, R21, RZ ;  /* 0x0000001514002227 */ /* 0x001fc600078e00ff */
[----:B------:R-:W5:Y:S01]  /*a3d0*/  LD.E.128 R84, desc[UR42][R84.64] ;  /* 0x0000002a54547980 */ /* 0x000f62000c101d00 */
[----:B------:R-:W-:Y:S02]  /*a3e0*/  IMAD.SHL.U32 R13, R3, 0x10, RZ ;  /* 0x00000010030d7824 */ /* 0x000fe400078e00ff */
[----:B------:R-:W-:Y:S01]  /*a3f0*/  IMAD.MOV.U32 R3, RZ, RZ, R20 ;  /* 0x000000ffff037224 */ /* 0x000fe200078e0014 */
[----:B-1----:R-:W-:Y:S01]  /*a400*/  @P2 SHF.R.U32.HI R3, RZ, R25, R0 ;  /* 0x00000019ff032219 */ /* 0x002fe20000011600 */
[C---:B------:R-:W-:Y:S01]  /*a410*/  IMAD R11, R187.reuse, UR5, R12 ;  /* 0x00000005bb0b7c24 */ /* 0x040fe2000f8e020c */
[----:B------:R-:W5:Y:S01]  /*a420*/  LD.E.128 R80, desc[UR42][R80.64] ;  /* 0x0000002a50507980 */ /* 0x000f62000c101d00 */
[----:B------:R-:W-:Y:S01]  /*a430*/  IMAD.WIDE.U32 R8, R187, UR4, R8 ;  /* 0x00000004bb087c25 */ /* 0x000fe2000f8e0008 */
[----:B------:R-:W-:Y:S01]  /*a440*/  LOP3.LUT R10, R13, 0x10, R10, 0xe2, !PT ;  /* 0x000000100d0a7812 */ /* 0x000fe200078ee20a */
[----:B------:R-:W-:Y:S01]  /*a450*/  ULDC.64 UR4, c[0x0][0xbe0] ;  /* 0x0002f80000047ab9 */ /* 0x000fe20000000a00 */
[----:B------:R-:W5:Y:S01]  /*a460*/  LD.E.128 R76, desc[UR42][R76.64] ;  /* 0x0000002a4c4c7980 */ /* 0x000f62000c101d00 */
[----:B------:R-:W-:Y:S01]  /*a470*/  IMAD.IADD R9, R9, 0x1, R11 ;  /* 0x0000000109097824 */ /* 0x000fe200078e020b */
[--C-:B------:R-:W-:Y:S01]  /*a480*/  SHF.R.S32.HI R11, RZ, 0x1f, R3.reuse ;  /* 0x0000001fff0b7819 */ /* 0x100fe20000011403 */
[----:B------:R-:W-:Y:S01]  /*a490*/  IMAD.MOV R13, RZ, RZ, -R3 ;  /* 0x000000ffff0d7224 */ /* 0x000fe200078e0a03 */
[----:B------:R-:W-:Y:S01]  /*a4a0*/  ISETP.GE.AND P0, PT, R188, UR8, PT ;  /* 0x00000008bc007c0c */ /* 0x000fe2000bf06270 */
[----:B------:R-:W-:Y:S01]  /*a4b0*/  @!PT LDS RZ, [RZ] ;  /* 0x00000000fffff984 */ /* 0x000fe20000000800 */
[----:B------:R-:W-:Y:S01]  /*a4c0*/  @!PT LDS RZ, [RZ] ;  /* 0x00000000fffff984 */ /* 0x000fe20000000800 */
[----:B------:R-:W-:Y:S01]  /*a4d0*/  @!PT LDS RZ, [RZ] ;  /* 0x00000000fffff984 */ /* 0x000fe20000000800 */
[----:B------:R-:W-:Y:S01]  /*a4e0*/  @!PT LDS RZ, [RZ] ;  /* 0x00000000fffff984 */ /* 0x000fe20000000800 */
[----:B------:R0:W-:Y:S06]  /*a4f0*/  MEMBAR.ALL.CTA ;  /* 0x0000000000007992 */ /* 0x0001ec0000008000 */
[----:B0-----:R-:W0:Y:S01]  /*a500*/  FENCE.VIEW.ASYNC.S ;  /* 0x00000000000073c6 */ /* 0x001e220000000000 */
[----:B------:R-:W-:Y:S01]  /*a510*/  IMAD R12, R11, UR4, RZ ;  /* 0x000000040b0c7c24 */ /* 0x000fe2000f8e02ff */
[----:B------:R-:W-:Y:S01]  /*a520*/  SEL R0, RZ, 0xffffffff, P0 ;  /* 0xffffffffff007807 */ /* 0x000fe20000000000 */
[----:B------:R-:W-:-:S04]  /*a530*/  IMAD R11, R24, R13, R20 ;  /* 0x0000000d180b7224 */ /* 0x000fc800078e0214 */
[----:B------:R-:W-:Y:S01]  /*a540*/  IMAD.SHL.U32 R21, R0, 0x20, RZ ;  /* 0x0000002000157824 */ /* 0x000fe200078e00ff */
[----:B------:R-:W-:Y:S01]  /*a550*/  SHF.R.S32.HI R0, RZ, 0x1f, R11 ;  /* 0x0000001fff007819 */ /* 0x000fe2000001140b */
[C---:B------:R-:W-:Y:S02]  /*a560*/  IMAD R13, R3.reuse, UR5, R12 ;  /* 0x00000005030d7c24 */ /* 0x040fe4000f8e020c */
[----:B------:R-:W-:Y:S01]  /*a570*/  IMAD.WIDE.U32 R8, R3, UR4, R8 ;  /* 0x0000000403087c25 */ /* 0x000fe2000f8e0008 */
[----:B------:R-:W-:Y:S01]  /*a580*/  ULDC.64 UR4, c[0x0][0xbd8] ;  /* 0x0002f60000047ab9 */ /* 0x000fe20000000a00 */
[----:B------:R-:W-:Y:S02]  /*a590*/  ISETP.GE.AND P0, PT, R217, UR8, PT ;  /* 0x00000008d9007c0c */ /* 0x000fe4000bf06270 */
[----:B------:R-:W-:Y:S02]  /*a5a0*/  IMAD R0, R0, UR4, RZ ;  /* 0x0000000400007c24 */ /* 0x000fe4000f8e02ff */
[----:B------:R-:W-:-:S02]  /*a5b0*/  IMAD.IADD R9, R9, 0x1, R13 ;  /* 0x0000000109097824 */ /* 0x000fc400078e020d */
[----:B------:R-:W-:Y:S01]  /*a5c0*/  IMAD R13, R11, UR5, R0 ;  /* 0x000000050b0d7c24 */ /* 0x000fe2000f8e0200 */
[----:B------:R-:W-:Y:S01]  /*a5d0*/  ULDC UR5, c[0x0][0xb88] ;  /* 0x0002e20000057ab9 */ /* 0x000fe20000000800 */
[----:B------:R-:W-:Y:S01]  /*a5e0*/  SEL R3, RZ, 0x40, P0 ;  /* 0x00000040ff037807 */ /* 0x000fe20000000000 */
[----:B------:R-:W-:Y:S01]  /*a5f0*/  IMAD R29, R24, UR5, RZ ;  /* 0x00000005181d7c24 */ /* 0x000fe2000f8e02ff */
[----:B------:R-:W-:Y:S01]  /*a600*/  ISETP.GE.AND P0, PT, R216, UR8, PT ;  /* 0x00000008d8007c0c */ /* 0x000fe2000bf06270 */
[----:B------:R-:W-:Y:S02]  /*a610*/  IMAD R28, R15, 0x40, R215 ;  /* 0x000000400f1c7824 */ /* 0x000fe400078e02d7 */
[----:B------:R-:W-:Y:S01]  /*a620*/  IMAD.WIDE.U32 R8, R11, UR4, R8 ;  /* 0x000000040b087c25 */ /* 0x000fe2000f8e0008 */
[----:B------:R-:W-:Y:S01]  /*a630*/  SEL R0, RZ, 0x80, P0 ;  /* 0x00000080ff007807 */ /* 0x000fe20000000000 */
[----:B------:R-:W-:Y:S01]  /*a640*/  UIADD3 UR4, UR38, 0x38820, URZ ;  /* 0x0003882026047890 */ /* 0x000fe2000fffe03f */
[----:B------:R-:W-:Y:S01]  /*a650*/  ISETP.GE.AND P0, PT, R28, R29, PT ;  /* 0x0000001d1c00720c */ /* 0x000fe20003f06270 */
[----:B------:R-:W-:Y:S01]  /*a660*/  IMAD.IADD R9, R9, 0x1, R13 ;  /* 0x0000000109097824 */ /* 0x000fe200078e020d */
[----:B------:R-:W-:Y:S01]  /*a670*/  LEA R26, P1, R8, UR6, 0x1 ;  /* 0x00000006081a7c11 */ /* 0x000fe2000f8208ff */
[----:B------:R-:W-:Y:S01]  /*a680*/  UPRMT UR4, URZ, 0x654, UR4 ;  /* 0x000006543f047896 */ /* 0x000fe20008000004 */
[----:B------:R-:W-:-:S02]  /*a690*/  LOP3.LUT R10, R21, 0x20, R10, 0xe2, !PT ;  /* 0x00000020150a7812 */ /* 0x000fc400078ee20a */
[----:B------:R-:W-:Y:S01]  /*a6a0*/  LEA.HI.X R27, R8, UR7, R9, 0x1, P1 ;  /* 0x00000007081b7c11 */ /* 0x000fe200088f0c09 */
[----:B------:R-:W-:Y:S01]  /*a6b0*/  BSSY B0, `(.L_x_3433) ;  /* 0x0000026000007945 */ /* 0x000fe20003800000 */
[----:B------:R-:W-:Y:S02]  /*a6c0*/  LOP3.LUT R3, R10, R3, RZ, 0xfc, !PT ;  /* 0x000000030a037212 */ /* 0x000fe400078efcff */
[----:B0-----:R0:W1:Y:S02]  /*a6d0*/  SHFL.IDX PT, R10, R26, RZ, 0x181f ;  /* 0x00181fff1a0a7589 */ /* 0x00106400000e0000 */
[----:B------:R-:W-:Y:S02]  /*a6e0*/  SYNCS.ARRIVE.TRANS64.RED.A1T0 RZ, [UR4], RZ ;  /* 0x000000ffffff79a7 */ /* 0x000fe40008100404 */
[----:B------:R0:W2:Y:S01]  /*a6f0*/  SHFL.IDX PT, R11, R27, RZ, 0x181f ;  /* 0x00181fff1b0b7589 */ /* 0x0000a200000e0000 */
[----:B------:R-:W-:Y:S01]  /*a700*/  LOP3.LUT R0, R3, R0, RZ, 0xfc, !PT ;  /* 0x0000000003007212 */ /* 0x000fe200078efcff */
[----:B------:R-:W-:Y:S06]  /*a710*/  @P0 BRA `(.L_x_3434) ;  /* 0x00000000007c0947 */ /* 0x000fec0003800000 */
[----:B------:R-:W-:Y:S02]  /*a720*/  ISETP.GE.AND P1, PT, R192, UR8, PT ;  /* 0x00000008c0007c0c */ /* 0x000fe4000bf26270 */
[----:B------:R-:W-:Y:S02]  /*a730*/  ISETP.GE.AND P0, PT, R18, UR8, PT ;  /* 0x0000000812007c0c */ /* 0x000fe4000bf06270 */
[----:B------:R-:W-:Y:S02]  /*a740*/  ISETP.GE.AND P5, PT, R191, UR8, PT ;  /* 0x00000008bf007c0c */ /* 0x000fe4000bfa6270 */
[----:B------:R-:W-:-:S07]  /*a750*/  ISETP.GE.AND P3, PT, R190, UR8, PT ;  /* 0x00000008be007c0c */ /* 0x000fce000bf66270 */
[-C--:B-1----:R-:W-:Y:S02]  /*a760*/  @!P1 LEA R12, P2, R192, R10.reuse, 0x1 ;  /* 0x0000000ac00c9211 */ /* 0x082fe400078408ff */
        /* <DEDUP_REMOVED lines=16> */
[-C--:B--2---:R-:W-:Y:S02]  /*a870*/  @!P1 LEA R12, P6, R188, R10.reuse, 0x1 ;  /* 0x0000000abc0c9211 */ /* 0x084fe400078c08ff */
        /* <DEDUP_REMOVED lines=9> */
.L_x_3434:
[----:B------:R-:W-:Y:S05]  /*a910*/  BSYNC B0 ;  /* 0x0000000000007941 */ /* 0x000fea0003800000 */
.L_x_3433:
[----:B---3-5:R-:W-:Y:S01]  /*a920*/  VIADD R4, R28, 0x20 ;  /* 0x000000201c047836 */ /* 0x028fe20000000000 */
[----:B------:R3:W4:Y:S01]  /*a930*/  SHFL.IDX PT, R7, R27, 0x1, 0x181f ;  /* 0x00381f001b077f89 */ /* 0x00072200000e0000 */
[----:B------:R-:W-:Y:S03]  /*a940*/  BSSY B0, `(.L_x_3435) ;  /* 0x0000023000007945 */ /* 0x000fe60003800000 */
[----:B------:R-:W-:Y:S01]  /*a950*/  ISETP.GE.AND P0, PT, R4, R29, PT ;  /* 0x0000001d0400720c */ /* 0x000fe20003f06270 */
[----:B------:R3:W0:-:S12]  /*a960*/  SHFL.IDX PT, R6, R26, 0x1, 0x181f ;  /* 0x00381f001a067f89 */ /* 0x00061800000e0000 */
[----:B---3--:R-:W-:Y:S05]  /*a970*/  @P0 BRA `(.L_x_3436) ;  /* 0x00000000007c0947 */ /* 0x008fea0003800000 */
[----:B------:R-:W-:Y:S02]  /*a980*/  ISETP.GE.AND P2, PT, R192, UR8, PT ;  /* 0x00000008c0007c0c */ /* 0x000fe4000bf46270 */
[----:B------:R-:W-:Y:S02]  /*a990*/  ISETP.GE.AND P3, PT, R18, UR8, PT ;  /* 0x0000000812007c0c */ /* 0x000fe4000bf66270 */
[----:B------:R-:W-:Y:S02]  /*a9a0*/  ISETP.GE.AND P5, PT, R191, UR8, PT ;  /* 0x00000008bf007c0c */ /* 0x000fe4000bfa6270 */
[----:B------:R-:W-:Y:S02]  /*a9b0*/  ISETP.GE.AND P4, PT, R190, UR8, PT ;  /* 0x00000008be007c0c */ /* 0x000fe4000bf86270 */
[----:B------:R-:W-:-:S05]  /*a9c0*/  LOP3.LUT P1, RZ, R3, 0x40, RZ, 0xc0, !PT ;  /* 0x0000004003ff7812 */ /* 0x000fca000782c0ff */
[-C--:B0-----:R-:W-:Y:S02]  /*a9d0*/  @!P2 LEA R8, P0, R192, R6.reuse, 0x1 ;  /* 0x00000006c008a211 */ /* 0x081fe400078008ff */
[----:B----4-:R-:W-:Y:S02]  /*a9e0*/  @!P3 IMAD.WIDE R4, R18, 0x2, R6 ;  /* 0x000000021204b825 */ /* 0x010fe400078e0206 */
[-C--:B------:R-:W-:Y:S02]  /*a9f0*/  @!P2 LEA.HI.X R9, R192, R7.reuse, R226, 0x1, P0 ;  /* 0x00000007c009a211 */ /* 0x080fe400000f0ce2 */
[----:B-1----:R-:W-:Y:S01]  /*aa00*/  @!P5 LEA R10, P0, R191, R6, 0x1 ;  /* 0x00000006bf0ad211 */ /* 0x002fe200078008ff */
[----:B------:R0:W-:Y:S01]  /*aa10*/  @!P3 ST.E.128 desc[UR42][R4.64], R48 ;  /* 0x000000300400b985 */ /* 0x0001e2000c101d2a */
[----:B------:R-:W-:Y:S02]  /*aa20*/  ISETP.GE.AND P3, PT, R189, UR8, PT ;  /* 0x00000008bd007c0c */ /* 0x000fe4000bf66270 */
[----:B--2---:R-:W-:Y:S01]  /*aa30*/  @!P5 LEA.HI.X R11, R191, R7, R225, 0x1, P0 ;  /* 0x00000007bf0bd211 */ /* 0x004fe200000f0ce1 */
        /* <DEDUP_REMOVED lines=8> */
[-C--:B0-----:R-:W-:Y:S02]  /*aac0*/  @!P2 LEA R4, P6, R188, R6.reuse, 0x1 ;  /* 0x00000006bc04a211 */ /* 0x081fe400078c08ff */
        /* <DEDUP_REMOVED lines=10> */
.L_x_3436:
[----:B------:R-:W-:Y:S05]  /*ab70*/  BSYNC B0 ;  /* 0x0000000000007941 */ /* 0x000fea0003800000 */
.L_x_3435:
[----:B------:R-:W5:Y:S02]  /*ab80*/  LDC R0, c[0x0][0xd34] ;  /* 0x00034d00ff007b82 */ /* 0x000f640000000800 */
[----:B-----5:R-:W-:-:S13]  /*ab90*/  ISETP.LE.AND P0, PT, R0, UR39, PT ;  /* 0x0000002700007c0c */ /* 0x020fda000bf03270 */
[----:B------:R-:W-:Y:S05]  /*aba0*/  @!P0 BRA `(.L_x_3437) ;  /* 0xffffff6000e08947 */ /* 0x000fea000383ffff */
[----:B------:R-:W-:Y:S05]  /*abb0*/  EXIT ;  /* 0x000000000000794d */ /* 0x000fea0003800000 */
.L_x_3399:
[----:B------:R-:W-:-:S08]  /*abc0*/  NOP ;  /* 0x0000000000007918 */ /* 0x000fd00000000000 */
[----:B------:R-:W0:-:S00]  /*abd0*/  USETMAXREG.DEALLOC.CTAPOOL 0x28 ;  /* 0x00000028000079c8 */ /* 0x000e0000080e0500 */
[----:B------:R-:W1:Y:S01]  /*abe0*/  S2UR UR8, SR_CTAID.X ;  /* 0x00000000000879c3 */ /* 0x000e620000002500 */
[----:B0-----:R-:W-:Y:S01]  /*abf0*/  IMAD.MOV.U32 R23, RZ, RZ, 0x1 ;  /* 0x00000001ff177424 */ /* 0x001fe200078e00ff */
[----:B------:R-:W-:Y:S01]  /*ac00*/  MOV R0, 0x1 ;  /* 0x0000000100007802 */ /* 0x000fe20000000f00 */
[----:B------:R-:W-:-:S05]  /*ac10*/  IMAD.MOV.U32 R18, RZ, RZ, RZ ;  /* 0x000000ffff127224 */ /* 0x000fca00078e00ff */
[----:B------:R-:W1:Y:S02]  /*ac20*/  LDC R2, c[0x0][0xd34] ;  /* 0x00034d00ff027b82 */ /* 0x000e640000000800 */
[----:B-1----:R-:W-:-:S13]  /*ac30*/  ISETP.LE.AND P0, PT, R2, UR8, PT ;  /* 0x0000000802007c0c */ /* 0x002fda000bf03270 */
[----:B------:R-:W-:Y:S05]  /*ac40*/  @P0 BRA `(.L_x_3438) ;  /* 0x0000004800880947 */ /* 0x000fea0003800000 */
[----:B------:R-:W-:Y:S01]  /*ac50*/  IMAD.SHL.U32 R29, R5, 0x8, RZ ;  /* 0x00000008051d7824 */ /* 0x000fe200078e00ff */
[----:B------:R-:W-:Y:S01]  /*ac60*/  ULDC UR6, c[0x0][0x320] ;  /* 0x0000c80000067ab9 */ /* 0x000fe20000000800 */
[----:B------:R-:W-:Y:S01]  /*ac70*/  ULDC UR7, c[0x0][0x3b8] ;  /* 0x0000ee0000077ab9 */ /* 0x000fe20000000800 */
[----:B------:R-:W-:Y:S01]  /*ac80*/  LOP3.LUT R16, R16, 0xffffffdf, RZ, 0xc0, !PT ;  /* 0xffffffdf10107812 */ /* 0x000fe200078ec0ff */
[----:B------:R-:W-:Y:S01]  /*ac90*/  ULDC.64 UR4, c[0x0][0x418] ;  /* 0x0001060000047ab9 */ /* 0x000fe20000000a00 */
[----:B------:R-:W-:Y:S01]  /*aca0*/  LOP3.LUT R15, R29, 0x38, RZ, 0xc0, !PT ;  /* 0x000000381d0f7812 */ /* 0x000fe200078ec0ff */
[----:B------:R-:W-:Y:S01]  /*acb0*/  UISETP.NE.U32.AND UP0, UPT, UR4, URZ, UPT ;  /* 0x0000003f0400728c */ /* 0x000fe2000bf05070 */
[----:B------:R-:W-:Y:S01]  /*acc0*/  IMAD.SHL.U32 R24, R5, 0x10, RZ ;  /* 0x0000001005187824 */ /* 0x000fe200078e00ff */
[----:B------:R-:W-:Y:S01]  /*acd0*/  LOP3.LUT R17, R17, 0xfffdffff, RZ, 0xc0, !PT ;  /* 0xfffdffff11117812 */ /* 0x000fe200078ec0ff */
[----:B------:R-:W-:Y:S01]  /*ace0*/  ULDC UR4, c[0x0][0x424] ;  /* 0x0001090000047ab9 */ /* 0x000fe20000000800 */
[C---:B------:R-:W-:Y:S01]  /*acf0*/  LOP3.LUT R0, R15.reuse, 0x40, RZ, 0xfc, !PT ;  /* 0x000000400f007812 */ /* 0x040fe200078efcff */
[----:B------:R-:W-:Y:S01]  /*ad00*/  UISETP.NE.AND.EX UP0, UPT, UR5, URZ, UPT, UP0 ;  /* 0x0000003f0500728c */ /* 0x000fe2000bf05300 */
[C---:B------:R-:W-:Y:S01]  /*ad10*/  LOP3.LUT R2, R15.reuse, 0x80, RZ, 0xfc, !PT ;  /* 0x000000800f027812 */ /* 0x040fe200078efcff */
[----:B------:R-:W0:Y:S01]  /*ad20*/  S2UR UR5, SR_CgaCtaId ;  /* 0x00000000000579c3 */ /* 0x000e220000008800 */
[C---:B------:R-:W-:Y:S01]  /*ad30*/  ISETP.GE.AND P0, PT, R0.reuse, UR6, PT ;  /* 0x0000000600007c0c */ /* 0x040fe2000bf06270 */
[----:B------:R-:W-:Y:S01]  /*ad40*/  USEL UR4, UR4, 0x1, UP0 ;  /* 0x0000000104047887 */ /* 0x000fe20008000000 */
[----:B------:R-:W-:Y:S01]  /*ad50*/  ISETP.GE.AND P5, PT, R0, UR7, PT ;  /* 0x0000000700007c0c */ /* 0x000fe2000bfa6270 */
[----:B------:R-:W-:Y:S01]  /*ad60*/  UMOV UR37, 0x400 ;  /* 0x0000040000257882 */ /* 0x000fe20000000000 */
[C---:B------:R-:W-:Y:S01]  /*ad70*/  ISETP.GE.AND P4, PT, R2.reuse, UR6, PT ;  /* 0x0000000602007c0c */ /* 0x040fe2000bf86270 */
[----:B------:R-:W-:Y:S01]  /*ad80*/  IMAD.MOV.U32 R23, RZ, RZ, 0x1 ;  /* 0x00000001ff177424 */ /* 0x000fe200078e00ff */
[----:B------:R-:W-:Y:S01]  /*ad90*/  ISETP.GE.AND P3, PT, R2, UR7, PT ;  /* 0x0000000702007c0c */ /* 0x000fe2000bf66270 */
[----:B------:R-:W-:Y:S01]  /*ada0*/  ULDC UR36, c[0x0][0x448] ;  /* 0x0001120000247ab9 */ /* 0x000fe20000000800 */
[C---:B------:R-:W-:Y:S01]  /*adb0*/  LOP3.LUT R3, R15.reuse, 0x180, RZ, 0xfc, !PT ;  /* 0x000001800f037812 */ /* 0x040fe200078efcff */
[----:B------:R-:W-:Y:S01]  /*adc0*/  ULDC UR38, c[0x0][0xc] ;  /* 0x0000030000267ab9 */ /* 0x000fe20000000800 */
[----:B------:R-:W-:-:S02]  /*add0*/  ISETP.GE.AND P6, PT, R15, UR6, PT ;  /* 0x000000060f007c0c */ /* 0x000fc4000bfc6270 */
[C---:B------:R-:W-:Y:S02]  /*ade0*/  ISETP.GE.AND P2, PT, R3.reuse, UR7, PT ;  /* 0x0000000703007c0c */ /* 0x040fe4000bf46270 */
[----:B------:R-:W-:Y:S02]  /*adf0*/  @P0 LOP3.LUT R16, R16, 0x20, RZ, 0xfc, !PT ;  /* 0x0000002010100812 */ /* 0x000fe400078efcff */
[----:B------:R-:W-:Y:S02]  /*ae00*/  SEL R6, RZ, 0x40, P2 ;  /* 0x00000040ff067807 */ /* 0x000fe40001000000 */
[----:B------:R-:W-:Y:S02]  /*ae10*/  LOP3.LUT R16, R16, 0xffbfffff, RZ, 0xc0, !PT ;  /* 0xffbfffff10107812 */ /* 0x000fe400078ec0ff */
[----:B------:R-:W-:Y:S02]  /*ae20*/  ISETP.GE.AND P2, PT, R0, UR6, PT ;  /* 0x0000000600007c0c */ /* 0x000fe4000bf46270 */
[----:B------:R-:W-:Y:S01]  /*ae30*/  @P5 LOP3.LUT R16, R16, 0x400000, RZ, 0xfc, !PT ;  /* 0x0040000010105812 */ /* 0x000fe200078efcff */
[----:B0-----:R-:W-:Y:S01]  /*ae40*/  ULEA UR37, UR5, UR37, 0x18 ;  /* 0x0000002505257291 */ /* 0x001fe2000f8ec03f */
[----:B------:R-:W-:-:S02]  /*ae50*/  ISETP.GE.AND P0, PT, R3, UR6, PT ;  /* 0x0000000603007c0c */ /* 0x000fc4000bf06270 */
[----:B------:R-:W-:Y:S02]  /*ae60*/  LOP3.LUT R16, R16, 0xffffffef, RZ, 0xc0, !PT ;  /* 0xffffffef10107812 */ /* 0x000fe400078ec0ff */
[C---:B------:R-:W-:Y:S02]  /*ae70*/  LOP3.LUT R4, R15.reuse, 0x1c0, RZ, 0xfc, !PT ;  /* 0x000001c00f047812 */ /* 0x040fe400078efcff */
[----:B------:R-:W-:Y:S02]  /*ae80*/  @P4 LOP3.LUT R16, R16, 0x10, RZ, 0xfc, !PT ;  /* 0x0000001010104812 */ /* 0x000fe400078efcff */
[----:B------:R-:W-:Y:S02]  /*ae90*/  SEL R3, RZ, 0xffffffff, P2 ;  /* 0xffffffffff037807 */ /* 0x000fe40001000000 */
[----:B------:R-:W-:Y:S02]  /*aea0*/  LOP3.LUT R16, R16, 0xffdfffff, RZ, 0xc0, !PT ;  /* 0xffdfffff10107812 */ /* 0x000fe400078ec0ff */
[----:B------:R-:W-:Y:S01]  /*aeb0*/  ISETP.GE.AND P2, PT, R15, UR7, PT ;  /* 0x000000070f007c0c */ /* 0x000fe2000bf46270 */
[----:B------:R-:W-:Y:S01]  /*aec0*/  IMAD.SHL.U32 R9, R3, 0x2, RZ ;  /* 0x0000000203097824 */ /* 0x000fe200078e00ff */
[----:B------:R-:W-:-:S02]  /*aed0*/  @P3 LOP3.LUT R16, R16, 0x200000, RZ, 0xfc, !PT ;  /* 0x0020000010103812 */ /* 0x000fc400078efcff */
[----:B------:R-:W-:Y:S02]  /*aee0*/  ISETP.GE.AND P1, PT, R4, UR6, PT ;  /* 0x0000000604007c0c */ /* 0x000fe4000bf26270 */
[----:B------:R-:W-:Y:S02]  /*aef0*/  LOP3.LUT R16, R16, 0xfffffdff, RZ, 0xc0, !PT ;  /* 0xfffffdff10107812 */ /* 0x000fe400078ec0ff */
[----:B------:R-:W-:Y:S02]  /*af00*/  LOP3.LUT R12, R15, 0xc0, RZ, 0xfc, !PT ;  /* 0x000000c00f0c7812 */ /* 0x000fe400078efcff */
[----:B------:R-:W-:Y:S02]  /*af10*/  @P6 LOP3.LUT R16, R16, 0x200, RZ, 0xfc, !PT ;  /* 0x0000020010106812 */ /* 0x000fe400078efcff */
[----:B------:R-:W-:Y:S02]  /*af20*/  SEL R7, RZ, 0x40, P0 ;  /* 0x00000040ff077807 */ /* 0x000fe40000000000 */
[----:B------:R-:W-:-:S02]  /*af30*/  SEL R0, RZ, 0x80, P1 ;  /* 0x00000080ff007807 */ /* 0x000fc40000800000 */
[----:B------:R-:W-:Y:S02]  /*af40*/  ISETP.GE.AND P0, PT, R4, UR7, PT ;  /* 0x0000000704007c0c */ /* 0x000fe4000bf06270 */
[----:B------:R-:W-:Y:S02]  /*af50*/  ISETP.GE.AND P1, PT, R12, UR6, PT ;  /* 0x000000060c007c0c */ /* 0x000fe4000bf26270 */
[----:B------:R-:W-:Y:S02]  /*af60*/  SEL R4, RZ, 0xffffffff, P5 ;  /* 0xffffffffff047807 */ /* 0x000fe40002800000 */
[----:B------:R-:W-:Y:S02]  /*af70*/  LOP3.LUT R16, R16, 0xff7fffff, RZ, 0xc0, !PT ;  /* 0xff7fffff10107812 */ /* 0x000fe400078ec0ff */
[----:B------:R-:W-:Y:S01]  /*af80*/  LOP3.LUT R13, R15, 0x100, RZ, 0xfc, !PT ;  /* 0x000001000f0d7812 */ /* 0x000fe200078efcff */
[----:B------:R-:W-:Y:S01]  /*af90*/  IMAD.SHL.U32 R10, R4, 0x2, RZ ;  /* 0x00000002040a7824 */ /* 0x000fe200078e00ff */
[----:B------:R-:W-:-:S02]  /*afa0*/  @P2 LOP3.LUT R16, R16, 0x800000, RZ, 0xfc, !PT ;  /* 0x0080000010102812 */ /* 0x000fc400078efcff */
[----:B------:R-:W-:Y:S02]  /*afb0*/  SEL R4, RZ, 0xffffff80, P0 ;  /* 0xffffff80ff047807 */ /* 0x000fe40000000000 */
[----:B------:R-:W-:Y:S02]  /*afc0*/  ISETP.GE.AND P0, PT, R12, UR7, PT ;  /* 0x000000070c007c0c */ /* 0x000fe4000bf06270 */
[----:B------:R-:W-:Y:S02]  /*afd0*/  LOP3.LUT R16, R16, 0xfffffff7, RZ, 0xc0, !PT ;  /* 0xfffffff710107812 */ /* 0x000fe400078ec0ff */
[----:B------:R-:W-:Y:S02]  /*afe0*/  SEL R12, RZ, 0x8, P0 ;  /* 0x00000008ff0c7807 */ /* 0x000fe40000000000 */
[----:B------:R-:W-:Y:S02]  /*aff0*/  @P1 LOP3.LUT R16, R16, 0x8, RZ, 0xfc, !PT ;  /* 0x0000000810101812 */ /* 0x000fe400078efcff */
[----:B------:R-:W-:-:S02]  /*b000*/  SEL R3, RZ, 0x1, P2 ;  /* 0x00000001ff037807 */ /* 0x000fc40001000000 */
[----:B------:R-:W-:Y:S02]  /*b010*/  LOP3.LUT R16, R16, 0xffefffff, RZ, 0xc0, !PT ;  /* 0xffefffff10107812 */ /* 0x000fe400078ec0ff */
[----:B------:R-:W-:Y:S02]  /*b020*/  LOP3.LUT R10, R10, 0x2, R3, 0xe2, !PT ;  /* 0x000000020a0a7812 */ /* 0x000fe400078ee203 */
[----:B------:R-:W-:Y:S02]  /*b030*/  @P0 LOP3.LUT R16, R16, 0x100000, RZ, 0xfc, !PT ;  /* 0x0010000010100812 */ /* 0x000fe400078efcff */
[----:B------:R-:W-:Y:S02]  /*b040*/  ISETP.GE.AND P0, PT, R13, UR6, PT ;  /* 0x000000060d007c0c */ /* 0x000fe4000bf06270 */
[----:B------:R-:W-:Y:S02]  /*b050*/  SEL R11, RZ, 0x4, P3 ;  /* 0x00000004ff0b7807 */ /* 0x000fe40001800000 */
[----:B------:R-:W-:-:S02]  /*b060*/  LOP3.LUT R16, R16, 0xfffffffb, RZ, 0xc0, !PT ;  /* 0xfffffffb10107812 */ /* 0x000fc400078ec0ff */
[----:B------:R-:W-:Y:S02]  /*b070*/  SEL R2, RZ, 0x1, P6 ;  /* 0x00000001ff027807 */ /* 0x000fe40003000000 */
[----:B------:R-:W-:Y:S02]  /*b080*/  LOP3.LUT R14, R15, 0x140, RZ, 0xfc, !PT ;  /* 0x000001400f0e7812 */ /* 0x000fe400078efcff */
[----:B------:R-:W-:Y:S02]  /*b090*/  LOP3.LUT R12, R12, R10, R11, 0xfe, !PT ;  /* 0x0000000a0c0c7212 */ /* 0x000fe400078efe0b */
[----:B------:R-:W-:Y:S02]  /*b0a0*/  SEL R10, RZ, 0x10, P0 ;  /* 0x00000010ff0a7807 */ /* 0x000fe40000000000 */
[----:B------:R-:W-:Y:S02]  /*b0b0*/  @P0 LOP3.LUT R16, R16, 0x4, RZ, 0xfc, !PT ;  /* 0x0000000410100812 */ /* 0x000fe400078efcff */
[----:B------:R-:W-:-:S02]  /*b0c0*/  LOP3.LUT R2, R9, 0x2, R2, 0xe2, !PT ;  /* 0x0000000209027812 */ /* 0x000fc400078ee202 */
[----:B------:R-:W-:Y:S02]  /*b0d0*/  SEL R3, RZ, 0x4, P4 ;  /* 0x00000004ff037807 */ /* 0x000fe40002000000 */
[----:B------:R-:W-:Y:S02]  /*b0e0*/  ISETP.GE.AND P0, PT, R14, UR6, PT ;  /* 0x000000060e007c0c */ /* 0x000fe4000bf06270 */
[----:B------:R-:W-:Y:S02]  /*b0f0*/  SEL R8, RZ, 0x8, P1 ;  /* 0x00000008ff087807 */ /* 0x000fe40000800000 */
[----:B------:R-:W-:Y:S02]  /*b100*/  LOP3.LUT R16, R16, 0xfffffffd, RZ, 0xc0, !PT ;  /* 0xfffffffd10107812 */ /* 0x000fe400078ec0ff */
[----:B------:R-:W-:Y:S02]  /*b110*/  LOP3.LUT R9, R8, R2, R3, 0xfe, !PT ;  /* 0x0000000208097212 */ /* 0x000fe400078efe03 */
[----:B------:R-:W0:Y:S01]  /*b120*/  LDC.64 R2, c[0x0][0x2f0] ;  /* 0x0000bc00ff027b82 */ /* 0x000e220000000a00 */
[----:B------:R-:W-:-:S02]  /*b130*/  SEL R11, RZ, 0x20, P0 ;  /* 0x00000020ff0b7807 */ /* 0x000fc40000000000 */
[----:B------:R-:W-:Y:S02]  /*b140*/  LOP3.LUT R8, R29, 0x1f8, RZ, 0xc0, !PT ;  /* 0x000001f81d087812 */ /* 0x000fe400078ec0ff */
[----:B------:R-:W-:Y:S02]  /*b150*/  @P0 LOP3.LUT R16, R16, 0x2, RZ, 0xfc, !PT ;  /* 0x0000000210100812 */ /* 0x000fe400078efcff */
[----:B------:R-:W-:Y:S02]  /*b160*/  ISETP.GE.AND P0, PT, R13, UR7, PT ;  /* 0x000000070d007c0c */ /* 0x000fe4000bf06270 */
[----:B------:R-:W-:Y:S02]  /*b170*/  LOP3.LUT R16, R16, 0xfff7ffff, RZ, 0xc0, !PT ;  /* 0xfff7ffff10107812 */ /* 0x000fe400078ec0ff */
[----:B------:R-:W-:Y:S02]  /*b180*/  SEL R13, RZ, 0x10, P0 ;  /* 0x00000010ff0d7807 */ /* 0x000fe40000000000 */
[----:B------:R-:W-:-:S02]  /*b190*/  LOP3.LUT R10, R11, R9, R10, 0xfe, !PT ;  /* 0x000000090b0a7212 */ /* 0x000fc400078efe0a */
[----:B------:R-:W-:Y:S02]  /*b1a0*/  LOP3.LUT R8, R8, 0x38, R5, 0x78, !PT ;  /* 0x0000003808087812 */ /* 0x000fe400078e7805 */
[----:B------:R-:W-:Y:S02]  /*b1b0*/  LOP3.LUT R7, R10, R7, RZ, 0xfc, !PT ;  /* 0x000000070a077212 */ /* 0x000fe400078efcff */
[----:B------:R-:W-:Y:S02]  /*b1c0*/  LOP3.LUT R29, R8, 0x200, R29, 0xf8, !PT ;  /* 0x00000200081d7812 */ /* 0x000fe400078ef81d */
[----:B------:R-:W-:Y:S02]  /*b1d0*/  @P0 LOP3.LUT R16, R16, 0x80000, RZ, 0xfc, !PT ;  /* 0x0008000010100812 */ /* 0x000fe400078efcff */
[----:B------:R-:W-:Y:S01]  /*b1e0*/  ISETP.GE.AND P0, PT, R14, UR7, PT ;  /* 0x000000070e007c0c */ /* 0x000fe2000bf06270 */
[----:B0-----:R-:W-:Y:S01]  /*b1f0*/  IMAD R18, R2, UR4, RZ ;  /* 0x0000000402127c24 */ /* 0x001fe2000f8e02ff */
[----:B------:R-:W-:Y:S01]  /*b200*/  LOP3.LUT R16, R16, 0xfffbffff, RZ, 0xc0, !PT ;  /* 0xfffbffff10107812 */ /* 0x000fe200078ec0ff */
[----:B------:R-:W-:Y:S01]  /*b210*/  ULDC UR7, c[0x0][0x2b8] ;  /* 0x0000ae0000077ab9 */ /* 0x000fe20000000800 */
[----:B------:R-:W-:Y:S01]  /*b220*/  SEL R2, RZ, 0x20, P0 ;  /* 0x00000020ff027807 */ /* 0x000fe20000000000 */
[----:B------:R-:W-:Y:S01]  /*b230*/  VIADD R14, R18, 0x3f ;  /* 0x0000003f120e7836 */ /* 0x000fe20000000000 */
[----:B------:R-:W-:Y:S01]  /*b240*/  STL [R1+0x20], R18 ;  /* 0x0000201201007387 */ /* 0x000fe20000100800 */
[----:B------:R-:W-:Y:S01]  /*b250*/  LOP3.LUT R0, R7, R0, RZ, 0xfc, !PT ;  /* 0x0000000007007212 */ /* 0x000fe200078efcff */
[----:B------:R-:W-:Y:S01]  /*b260*/  ULDC UR4, c[0x0][0x288] ;  /* 0x0000a20000047ab9 */ /* 0x000fe20000000800 */
[----:B------:R-:W-:Y:S01]  /*b270*/  LOP3.LUT R13, R2, R12, R13, 0xfe, !PT ;  /* 0x0000000c020d7212 */ /* 0x000fe200078efe0d */
[----:B------:R-:W-:Y:S01]  /*b280*/  UIMAD UR36, UR36, UR4, URZ ;  /* 0x00000004242472a4 */ /* 0x000fe2000f8e023f */
[----:B------:R-:W-:-:S02]  /*b290*/  SHF.R.S32.HI R9, RZ, 0x1f, R14 ;  /* 0x0000001fff097819 */ /* 0x000fc4000001140e */
[----:B------:R-:W-:Y:S01]  /*b2a0*/  LOP3.LUT R13, R13, R6, RZ, 0xfc, !PT ;  /* 0x000000060d0d7212 */ /* 0x000fe200078efcff */
[----:B------:R-:W-:Y:S01]  /*b2b0*/  IMAD.U32 R6, RZ, RZ, UR8 ;  /* 0x00000008ff067e24 */ /* 0x000fe2000f8e00ff */
[----:B------:R-:W-:Y:S02]  /*b2c0*/  SHF.R.U32.HI R2, RZ, 0x3, R5 ;  /* 0x00000003ff027819 */ /* 0x000fe40000011605 */
[----:B------:R-:W-:Y:S02]  /*b2d0*/  LEA.HI R9, R9, R14, RZ, 0x6 ;  /* 0x0000000e09097211 */ /* 0x000fe400078f30ff */
[----:B------:R-:W-:Y:S01]  /*b2e0*/  LOP3.LUT R2, R2, 0xf, RZ, 0xc0, !PT ;  /* 0x0000000f02027812 */ /* 0x000fe200078ec0ff */
[----:B------:R0:W-:Y:S01]  /*b2f0*/  STL [R1+0xc], R6 ;  /* 0x00000c0601007387 */ /* 0x0001e20000100800 */
[----:B------:R-:W-:Y:S02]  /*b300*/  LOP3.LUT R5, R37, 0x2, RZ, 0xfc, !PT ;  /* 0x0000000225057812 */ /* 0x000fe400078efcff */
[----:B------:R-:W-:-:S02]  /*b310*/  LOP3.LUT R5, R9, 0xffffffc0, RZ, 0xc0, !PT ;  /* 0xffffffc009057812 */ /* 0x000fc400078ec0ff */
[----:B------:R-:W-:Y:S02]  /*b320*/  LOP3.LUT R24, R2, 0x70, R24, 0xf8, !PT ;  /* 0x0000007002187812 */ /* 0x000fe400078ef818 */
[----:B------:R-:W-:Y:S02]  /*b330*/  @P0 LOP3.LUT R16, R16, 0x40000, RZ, 0xfc, !PT ;  /* 0x0004000010100812 */ /* 0x000fe400078efcff */
[----:B------:R-:W-:Y:S02]  /*b340*/  IADD3 R36, R18, 0x40, -R5 ;  /* 0x0000004012247810 */ /* 0x000fe40007ffe805 */
[----:B0-----:R-:W-:Y:S02]  /*b350*/  LEA.HI.SX32 R6, R9, 0xfffffffe, 0x1a ;  /* 0xfffffffe09067811 */ /* 0x001fe400078fd2ff */
[----:B------:R-:W-:Y:S01]  /*b360*/  LOP3.LUT R16, R16, 0xffffbfff, RZ, 0xc0, !PT ;  /* 0xffffbfff10107812 */ /* 0x000fe200078ec0ff */
[----:B------:R-:W-:Y:S01]  /*b370*/  IMAD.IADD R36, R36, 0x1, -R2 ;  /* 0x0000000124247824 */ /* 0x000fe200078e0a02 */
[C---:B------:R-:W-:Y:S01]  /*b380*/  LOP3.LUT R4, R13.reuse, 0x80, R4, 0xc8, !PT ;  /* 0x000000800d047812 */ /* 0x040fe200078ec804 */
[----:B------:R0:W-:Y:S01]  /*b390*/  STL [R1+0x28], R6 ;  /* 0x0000280601007387 */ /* 0x0001e20000100800 */
[----:B------:R-:W-:-:S02]  /*b3a0*/  LOP3.LUT R13, R13, 0x40, RZ, 0xc0, !PT ;  /* 0x000000400d0d7812 */ /* 0x000fc400078ec0ff */
[----:B------:R-:W-:Y:S02]  /*b3b0*/  SHF.R.U32.HI R4, RZ, 0x3, R4 ;  /* 0x00000003ff047819 */ /* 0x000fe40000011604 */
[----:B------:R-:W-:Y:S02]  /*b3c0*/  SHF.R.U32.HI R2, RZ, 0x2, R13 ;  /* 0x00000002ff027819 */ /* 0x000fe4000001160d */
[----:B------:R-:W-:Y:S02]  /*b3d0*/  LOP3.LUT R31, R7, 0x40, RZ, 0xc0, !PT ;  /* 0x00000040071f7812 */ /* 0x000fe400078ec0ff */
[----:B------:R-:W-:Y:S02]  /*b3e0*/  LOP3.LUT R30, R0, 0x80, RZ, 0xc0, !PT ;  /* 0x00000080001e7812 */ /* 0x000fe400078ec0ff */
[----:B0-----:R-:W-:Y:S02]  /*b3f0*/  IADD3 R6, R24, -0x40, R5 ;  /* 0xffffffc018067810 */ /* 0x001fe40007ffe005 */
[----:B------:R-:W-:-:S02]  /*b400*/  SHF.R.U32.HI R31, RZ, 0x2, R31 ;  /* 0x00000002ff1f7819 */ /* 0x000fc4000001161f */
[----:B------:R-:W-:Y:S01]  /*b410*/  ISETP.GE.AND P0, PT, R6, R18, PT ;  /* 0x000000120600720c */ /* 0x000fe20003f06270 */
[----:B------:R-:W-:Y:S01]  /*b420*/  STL [R1+0x24], R6 ;  /* 0x0000240601007387 */ /* 0x000fe20000100800 */
[----:B------:R-:W-:Y:S01]  /*b430*/  SHF.R.U32.HI R30, RZ, 0x3, R30 ;  /* 0x00000003ff1e7819 */ /* 0x000fe2000001161e */
[----:B------:R-:W-:Y:S01]  /*b440*/  IMAD.MOV.U32 R18, RZ, RZ, RZ ;  /* 0x000000ffff127224 */ /* 0x000fe200078e00ff */
[----:B------:R-:W-:Y:S01]  /*b450*/  ISETP.LT.U32.AND P1, PT, R24, 0x40, !P0 ;  /* 0x000000401800780c */ /* 0x000fe20004721070 */
[----:B------:R0:W-:Y:S01]  /*b460*/  STL [R1+0x8], R2 ;  /* 0x0000080201007387 */ /* 0x0001e20000100800 */
[----:B------:R-:W-:-:S03]  /*b470*/  ISETP.GE.AND P0, PT, R15, UR6, PT ;  /* 0x000000060f007c0c */ /* 0x000fc6000bf06270 */
[----:B------:R1:W-:Y:S01]  /*b480*/  STL [R1+0x4], R4 ;  /* 0x0000040401007387 */ /* 0x0003e20000100800 */
[C---:B------:R-:W-:Y:S02]  /*b490*/  ISETP.LT.OR P3, PT, R36.reuse, 0x1, P0 ;  /* 0x000000012400780c */ /* 0x040fe40000761670 */
[----:B------:R-:W-:Y:S01]  /*b4a0*/  ISETP.LT.OR P2, PT, R36, 0x11, P0 ;  /* 0x000000112400780c */ /* 0x000fe20000741670 */
[----:B------:R1:W-:Y:S01]  /*b4b0*/  STL [R1+0x1c], RZ ;  /* 0x00001cff01007387 */ /* 0x0003e20000100800 */
[----:B0-----:R-:W-:-:S03]  /*b4c0*/  PRMT R2, R0, 0x8880, RZ ;  /* 0x0000888000027816 */ /* 0x001fc600000000ff */
[----:B------:R-:W-:Y:S02]  /*b4d0*/  @P1 LOP3.LUT R16, R16, 0x4000, RZ, 0xfc, !PT ;  /* 0x0000400010101812 */ /* 0x000fe400078efcff */
[C---:B------:R-:W-:Y:S02]  /*b4e0*/  ISETP.LT.OR P1, PT, R36.reuse, 0x21, P0 ;  /* 0x000000212400780c */ /* 0x040fe40000721670 */
[----:B------:R-:W-:Y:S02]  /*b4f0*/  ISETP.LT.OR P0, PT, R36, 0x31, P0 ;  /* 0x000000312400780c */ /* 0x000fe40000701670 */
[----:B------:R-:W-:Y:S02]  /*b500*/  @P3 LOP3.LUT R17, R17, 0x20000, RZ, 0xfc, !PT ;  /* 0x0002000011113812 */ /* 0x000fe400078efcff */
[----:B------:R-:W-:Y:S02]  /*b510*/  LOP3.LUT R16, R16, 0xdfffffff, RZ, 0xc0, !PT ;  /* 0xdfffffff10107812 */ /* 0x000fe400078ec0ff */
[----:B------:R-:W-:-:S04]  /*b520*/  LOP3.LUT R17, R17, 0xfffeffff, RZ, 0xc0, !PT ;  /* 0xfffeffff11117812 */ /* 0x000fc800078ec0ff */
[----:B------:R-:W-:-:S04]  /*b530*/  @P2 LOP3.LUT R17, R17, 0x10000, RZ, 0xfc, !PT ;  /* 0x0001000011112812 */ /* 0x000fc800078efcff */
[----:B------:R-:W-:-:S04]  /*b540*/  LOP3.LUT R17, R17, 0xffff7fff, RZ, 0xc0, !PT ;  /* 0xffff7fff11117812 */ /* 0x000fc800078ec0ff */
[----:B------:R-:W-:-:S04]  /*b550*/  @P1 LOP3.LUT R17, R17, 0x8000, RZ, 0xfc, !PT ;  /* 0x0000800011111812 */ /* 0x000fc800078efcff */
        /* <DEDUP_REMOVED lines=16> */
[----:B------:R-:W-:-:S04]  /*b660*/  LOP3.LUT R17, R17, 0xfeffffff, RZ, 0xc0, !PT ;  /* 0xfeffffff11117812 */ /* 0x000fc800078ec0ff */
[----:B------:R-:W-:Y:S02]  /*b670*/  @P1 LOP3.LUT R17, R17, 0x1000000, RZ, 0xfc, !PT ;  /* 0x0100000011111812 */ /* 0x000fe400078efcff */
[----:B------:R-:W-:Y:S02]  /*b680*/  ISETP.LT.OR P1, PT, R36, 0x21, !P0 ;  /* 0x000000212400780c */ /* 0x000fe40004721670 */
[----:B------:R-:W-:-:S04]  /*b690*/  LOP3.LUT R17, R17, 0xfffff7ff, RZ, 0xc0, !PT ;  /* 0xfffff7ff11117812 */ /* 0x000fc800078ec0ff */
        /* <DEDUP_REMOVED lines=31> */
[----:B------:R-:W-:-:S02]  /*b890*/  @P1 LOP3.LUT R16, R16, 0x20000000, RZ, 0xfc, !PT ;  /* 0x2000000010101812 */ /* 0x000fc400078efcff */
[C---:B------:R-:W-:Y:S02]  /*b8a0*/  ISETP.LT.OR P1, PT, R36.reuse, 0x1, !P0 ;  /* 0x000000012400780c */ /* 0x040fe40004721670 */
[----:B------:R-:W-:Y:S02]  /*b8b0*/  LOP3.LUT R17, R17, 0xffdfffff, RZ, 0xc0, !PT ;  /* 0xffdfffff11117812 */ /* 0x000fe400078ec0ff */
[C---:B------:R-:W-:Y:S02]  /*b8c0*/  ISETP.LT.OR P3, PT, R36.reuse, 0x11, !P0 ;  /* 0x000000112400780c */ /* 0x040fe40004761670 */
[----:B------:R-:W-:Y:S02]  /*b8d0*/  @P2 LOP3.LUT R17, R17, 0x200000, RZ, 0xfc, !PT ;  /* 0x0020000011112812 */ /* 0x000fe400078efcff */
[----:B------:R-:W-:Y:S02]  /*b8e0*/  ISETP.LT.OR P2, PT, R36, 0x21, !P0 ;  /* 0x000000212400780c */ /* 0x000fe40004741670 */
[----:B------:R-:W-:-:S02]  /*b8f0*/  LOP3.LUT R17, R17, 0xffffffef, RZ, 0xc0, !PT ;  /* 0xffffffef11117812 */ /* 0x000fc400078ec0ff */
[----:B------:R-:W-:Y:S02]  /*b900*/  LOP3.LUT R16, R16, 0xefffffff, RZ, 0xc0, !PT ;  /* 0xefffffff10107812 */ /* 0x000fe400078ec0ff */
[----:B------:R-:W-:Y:S02]  /*b910*/  @P1 LOP3.LUT R17, R17, 0x10, RZ, 0xfc, !PT ;  /* 0x0000001011111812 */ /* 0x000fe400078efcff */
[----:B------:R-:W-:Y:S02]  /*b920*/  ISETP.LT.OR P1, PT, R36, 0x31, !P0 ;  /* 0x000000312400780c */ /* 0x000fe40004721670 */
[----:B------:R-:W-:Y:S02]  /*b930*/  LOP3.LUT R17, R17, 0xfffffffe, RZ, 0xc0, !PT ;  /* 0xfffffffe11117812 */ /* 0x000fe400078ec0ff */
[----:B------:R-:W-:Y:S02]  /*b940*/  LOP3.LUT P0, RZ, R0, 0x40, RZ, 0xc0, !PT ;  /* 0x0000004000ff7812 */ /* 0x000fe4000780c0ff */
[----:B------:R-:W-:-:S02]  /*b950*/  @P3 LOP3.LUT R17, R17, 0x1, RZ, 0xfc, !PT ;  /* 0x0000000111113812 */ /* 0x000fc400078efcff */
[----:B------:R-:W-:Y:S02]  /*b960*/  ISETP.LT.OR P3, PT, R36, 0x11, !P0 ;  /* 0x000000112400780c */ /* 0x000fe40004761670 */
[----:B------:R-:W-:Y:S02]  /*b970*/  LOP3.LUT R17, R17, 0xffefffff, RZ, 0xc0, !PT ;  /* 0xffefffff11117812 */ /* 0x000fe400078ec0ff */
[----:B------:R-:W-:Y:S02]  /*b980*/  @P2 LOP3.LUT R16, R16, 0x10000000, RZ, 0xfc, !PT ;  /* 0x1000000010102812 */ /* 0x000fe400078efcff */
[----:B------:R-:W-:Y:S02]  /*b990*/  @P1 LOP3.LUT R17, R17, 0x100000, RZ, 0xfc, !PT ;  /* 0x0010000011111812 */ /* 0x000fe400078efcff */
[C---:B------:R-:W-:Y:S02]  /*b9a0*/  ISETP.LT.OR P1, PT, R36.reuse, 0x1, !P0 ;  /* 0x000000012400780c */ /* 0x040fe40004721670 */
[----:B------:R-:W-:-:S02]  /*b9b0*/  ISETP.LT.OR P2, PT, R36, 0x21, !P0 ;  /* 0x000000212400780c */ /* 0x000fc40004741670 */
[----:B------:R-:W-:Y:S02]  /*b9c0*/  LOP3.LUT R16, R16, 0x7fffffff, RZ, 0xc0, !PT ;  /* 0x7fffffff10107812 */ /* 0x000fe400078ec0ff */
[----:B------:R-:W-:Y:S02]  /*b9d0*/  LOP3.LUT R17, R17, 0xfffffff7, RZ, 0xc0, !PT ;  /* 0xfffffff711117812 */ /* 0x000fe400078ec0ff */
[----:B------:R-:W-:Y:S02]  /*b9e0*/  @P3 LOP3.LUT R16, R16, 0x80000000, RZ, 0xfc, !PT ;  /* 0x8000000010103812 */ /* 0x000fe400078efcff */
[----:B------:R-:W-:Y:S02]  /*b9f0*/  LEA R0, R29, UR37, 0x1 ;  /* 0x000000251d007c11 */ /* 0x000fe4000f8e08ff */
[----:B------:R-:W-:Y:S02]  /*ba00*/  LOP3.LUT R16, R16, 0xf7ffffff, RZ, 0xc0, !PT ;  /* 0xf7ffffff10107812 */ /* 0x000fe400078ec0ff */
[----:B------:R-:W-:-:S02]  /*ba10*/  @P1 LOP3.LUT R17, R17, 0x8, RZ, 0xfc, !PT ;  /* 0x0000000811111812 */ /* 0x000fc400078efcff */
[----:B------:R-:W-:Y:S02]  /*ba20*/  ISETP.LT.OR P1, PT, R36, 0x31, !P0 ;  /* 0x000000312400780c */ /* 0x000fe40004721670 */
[----:B------:R-:W-:Y:S02]  /*ba30*/  ISETP.GT.AND P0, PT, R2, -0x1, PT ;  /* 0xffffffff0200780c */ /* 0x000fe40003f04270 */
[----:B------:R-:W-:Y:S02]  /*ba40*/  @P2 LOP3.LUT R16, R16, 0x8000000, RZ, 0xfc, !PT ;  /* 0x0800000010102812 */ /* 0x000fe400078efcff */
[----:B------:R-:W-:Y:S02]  /*ba50*/  ISETP.LT.OR P2, PT, R36, 0x11, P0 ;  /* 0x000000112400780c */ /* 0x000fe40000741670 */
[----:B------:R-:W-:Y:S02]  /*ba60*/  LOP3.LUT R17, R17, 0xfff7ffff, RZ, 0xc0, !PT ;  /* 0xfff7ffff11117812 */ /* 0x000fe400078ec0ff */
[----:B------:R-:W-:-:S02]  /*ba70*/  LOP3.LUT R16, R16, 0xbfffffff, RZ, 0xc0, !PT ;  /* 0xbfffffff10107812 */ /* 0x000fc400078ec0ff */
[C---:B------:R-:W-:Y:S02]  /*ba80*/  ISETP.LT.OR P3, PT, R36.reuse, 0x1, P0 ;  /* 0x000000012400780c */ /* 0x040fe40000761670 */
[----:B------:R-:W-:Y:S02]  /*ba90*/  @P1 LOP3.LUT R17, R17, 0x80000, RZ, 0xfc, !PT ;  /* 0x0008000011111812 */ /* 0x000fe400078efcff */
[C---:B------:R-:W-:Y:S02]  /*baa0*/  ISETP.LT.OR P1, PT, R36.reuse, 0x21, P0 ;  /* 0x000000212400780c */ /* 0x040fe40000721670 */
[----:B------:R-:W-:Y:S02]  /*bab0*/  ISETP.LT.OR P0, PT, R36, 0x31, P0 ;  /* 0x000000312400780c */ /* 0x000fe40000701670 */
[----:B------:R-:W-:Y:S02]  /*bac0*/  @P2 LOP3.LUT R16, R16, 0x40000000, RZ, 0xfc, !PT ;  /* 0x4000000010102812 */ /* 0x000fe400078efcff */
[----:B------:R-:W-:-:S02]  /*bad0*/  ISETP.GE.AND P2, PT, R15, R3, PT ;  /* 0x000000030f00720c */ /* 0x000fc40003f46270 */
[----:B------:R-:W-:Y:S02]  /*bae0*/  LOP3.LUT R16, R16, 0xfbffffff, RZ, 0xc0, !PT ;  /* 0xfbffffff10107812 */ /* 0x000fe400078ec0ff */
[----:B------:R-:W-:-:S03]  /*baf0*/  LOP3.LUT R17, R17, 0xfffffffb, RZ, 0xc0, !PT ;  /* 0xfffffffb11117812 */ /* 0x000fc600078ec0ff */
[----:B------:R-:W-:Y:S02]  /*bb00*/  @P1 LOP3.LUT R16, R16, 0x4000000, RZ, 0xfc, !PT ;  /* 0x0400000010101812 */ /* 0x000fe400078efcff */
[----:B------:R-:W-:Y:S02]  /*bb10*/  @P3 LOP3.LUT R17, R17, 0x4, RZ, 0xfc, !PT ;  /* 0x0000000411113812 */ /* 0x000fe400078efcff */
[----:B------:R-:W-:Y:S02]  /*bb20*/  ISETP.GE.AND P1, PT, R36, 0x1, PT ;  /* 0x000000012400780c */ /* 0x000fe40003f26270 */
[----:B------:R-:W-:Y:S02]  /*bb30*/  LOP3.LUT R16, R16, 0xfffffffe, RZ, 0xc0, !PT ;  /* 0xfffffffe10107812 */ /* 0x000fe400078ec0ff */
[----:B------:R-:W-:Y:S02]  /*bb40*/  LOP3.LUT R17, R17, 0xfffbffff, RZ, 0xc0, !PT ;  /* 0xfffbffff11117812 */ /* 0x000fe400078ec0ff */
[----:B------:R-:W-:-:S02]  /*bb50*/  @P2 LOP3.LUT R16, R16, 0x1, RZ, 0xfc, !PT ;  /* 0x0000000110102812 */ /* 0x000fc400078efcff */
[----:B------:R-:W-:Y:S02]  /*bb60*/  @P0 LOP3.LUT R17, R17, 0x40000, RZ, 0xfc, !PT ;  /* 0x0004000011110812 */ /* 0x000fe400078efcff */
[----:B------:R-:W-:Y:S02]  /*bb70*/  ISETP.GE.AND P0, PT, R36, 0x11, PT ;  /* 0x000000112400780c */ /* 0x000fe40003f06270 */
[----:B------:R-:W-:Y:S02]  /*bb80*/  LOP3.LUT R16, R16, 0xfffdffff, RZ, 0xc0, !PT ;  /* 0xfffdffff10107812 */ /* 0x000fe400078ec0ff */
[----:B------:R-:W-:Y:S02]  /*bb90*/  ISETP.GE.AND P2, PT, R36, 0x21, PT ;  /* 0x000000212400780c */ /* 0x000fe40003f46270 */
[----:B------:R-:W-:Y:S02]  /*bba0*/  @P1 LOP3.LUT R16, R16, 0x20000, RZ, 0xfc, !PT ;  /* 0x0002000010101812 */ /* 0x000fe400078efcff */
[----:B------:R-:W-:-:S02]  /*bbb0*/  ISETP.GE.AND P1, PT, R36, 0x31, PT ;  /* 0x000000312400780c */ /* 0x000fc40003f26270 */
        /* <DEDUP_REMOVED lines=9> */
.L_x_3475:
[----:B------:R-:W2:Y:S01]  /*bc50*/  LDL R2, [R1+0xc] ;  /* 0x00000c0001027983 */ /* 0x000ea20000100800 */
[----:B0-----:R-:W0:Y:S01]  /*bc60*/  LDC R0, c[0x0][0xd38] ;  /* 0x00034e00ff007b82 */ /* 0x001e220000000800 */
[----:B------:R-:W-:Y:S05]  /*bc70*/  YIELD ;  /* 0x0000000000007946 */ /* 0x000fea0003800000 */
[----:B------:R-:W-:Y:S01]  /*bc80*/  ULDC.64 UR4, c[0x0][0xb20] ;  /* 0x0002c80000047ab9 */ /* 0x000fe20000000a00 */
[----:B------:R-:W-:Y:S02]  /*bc90*/  MOV R32, RZ ;  /* 0x000000ff00207202 */ /* 0x000fe40000000f00 */
        /* <DEDUP_REMOVED lines=20> */
[----:B0--3--:R-:W-:Y:S05]  /*bde0*/  @!P0 BRA `(.L_x_3439) ;  /* 0x0000000000408947 */ /* 0x009fea0003800000 */
[----:B------:R-:W-:Y:S01]  /*bdf0*/  MOV R2, 0x0 ;  /* 0x0000000000027802 */ /* 0x000fe20000000f00 */
        /* <DEDUP_REMOVED lines=15> */
.L_x_3439:
        /* <DEDUP_REMOVED lines=20> */
.L_x_3441:
        /* <DEDUP_REMOVED lines=15> */
.L_x_3440:
        /* <DEDUP_REMOVED lines=13> */
.L_x_3493:
[----:B------:R-:W2:Y:S01]  /*c1f0*/  LDL R0, [R1+0x24] ;  /* 0x0000240001007983 */ /* 0x000ea20000100800 */
[----:B------:R-:W-:Y:S01]  /*c200*/  ISETP.NE.AND P0, PT, R10, 0x1, PT ;  /* 0x000000010a00780c */ /* 0x000fe20003f05270 */
[----:B------:R-:W-:Y:S01]  /*c210*/  IMAD.MOV.U32 R35, RZ, RZ, RZ ;  /* 0x000000ffff237224 */ /* 0x000fe200078e00ff */
[C---:B------:R-:W-:Y:S02]  /*c220*/  LOP3.LUT P1, RZ, R16.reuse, 0x4000, RZ, 0xc0, !PT ;  /* 0x0000400010ff7812 */ /* 0x040fe4000782c0ff */
[----:B-----5:R-:W-:Y:S02]  /*c230*/  SHF.R.S32.HI R33, RZ, 0x1f, R28 ;  /* 0x0000001fff217819 */ /* 0x020fe4000001141c */
[----:B------:R-:W-:-:S07]  /*c240*/  LOP3.LUT R16, R16, 0xffffefff, RZ, 0xc0, !PT ;  /* 0xffffefff10107812 */ /* 0x000fce00078ec0ff */
[----:B------:R-:W0:Y:S01]  /*c250*/  @P0 LDC R5, c[0x0][0x434] ;  /* 0x00010d00ff050b82 */ /* 0x000e220000000800 */
[----:B------:R-:W-:-:S07]  /*c260*/  @P0 LOP3.LUT R16, R16, 0x1000, RZ, 0xfc, !PT ;  /* 0x0000100010100812 */ /* 0x000fce00078efcff */
[----:B------:R-:W3:Y:S08]  /*c270*/  @P0 LDC R7, c[0x0][0x438] ;  /* 0x00010e00ff070b82 */ /* 0x000ef00000000800 */
[----:B-1----:R-:W1:Y:S02]  /*c280*/  @P1 LDC.64 R2, c[0x0][0x428] ;  /* 0x00010a00ff021b82 */ /* 0x002e640000000a00 */
[----:B-1----:R-:W-:-:S04]  /*c290*/  @P1 IMAD R8, R33, R2, RZ ;  /* 0x0000000221081224 */ /* 0x002fc800078e02ff */
[----:B------:R-:W-:Y:S02]  /*c2a0*/  @P1 IMAD R8, R28, R3, R8 ;  /* 0x000000031c081224 */ /* 0x000fe400078e0208 */
[----:B--2---:R-:W-:-:S04]  /*c2b0*/  IMAD.IADD R0, R0, 0x1, R32 ;  /* 0x0000000100007824 */ /* 0x004fc800078e0220 */
[----:B0-----:R-:W-:-:S04]  /*c2c0*/  @P0 IMAD.HI.U32 R4, R0, R5, RZ ;  /* 0x0000000500040227 */ /* 0x001fc800078e00ff */
[----:B------:R-:W-:Y:S01]  /*c2d0*/  IMAD.MOV.U32 R6, RZ, RZ, R0 ;  /* 0x000000ffff067224 */ /* 0x000fe200078e0000 */
[----:B---3--:R-:W-:Y:S02]  /*c2e0*/  @P0 SHF.R.U32.HI R6, RZ, R7, R4 ;  /* 0x00000007ff060219 */ /* 0x008fe40000011604 */
[----:B------:R-:W0:Y:S02]  /*c2f0*/  @P1 LDC.64 R4, c[0x0][0x418] ;  /* 0x00010600ff041b82 */ /* 0x000e240000000a00 */
[----:B------:R-:W-:-:S03]  /*c300*/  @P1 SHF.R.S32.HI R7, RZ, 0x1f, R6 ;  /* 0x0000001fff071819 */ /* 0x000fc60000011406 */
[----:B------:R-:W-:-:S04]  /*c310*/  @P1 IMAD.WIDE.U32 R2, R28, R2, R6 ;  /* 0x000000021c021225 */ /* 0x000fc800078e0006 */
[----:B------:R-:W-:Y:S01]  /*c320*/  @P1 IMAD.IADD R8, R3, 0x1, R8 ;  /* 0x0000000103081824 */ /* 0x000fe200078e0208 */
[----:B0-----:R-:W-:-:S04]  /*c330*/  @P1 LEA R4, P0, R2, R4, 0x2 ;  /* 0x0000000402041211 */ /* 0x001fc800078010ff */
[----:B------:R-:W-:-:S05]  /*c340*/  @P1 LEA.HI.X R5, R2, R5, R8, 0x2, P0 ;  /* 0x0000000502051211 */ /* 0x000fca00000f1408 */
[----:B------:R0:W5:Y:S01]  /*c350*/  @P1 LDG.E R35, desc[UR42][R4.64] ;  /* 0x0000002a04231981 */ /* 0x000162000c1e1900 */
[----:B------:R-:W-:Y:S01]  /*c360*/  IMAD.MOV R3, RZ, RZ, -R6 ;  /* 0x000000ffff037224 */ /* 0x000fe200078e0a06 */
[----:B------:R-:W-:Y:S02]  /*c370*/  LOP3.LUT R9, R37, 0x2, RZ, 0xfc, !PT ;  /* 0x0000000225097812 */ /* 0x000fe400078efcff */
[----:B------:R-:W-:Y:S01]  /*c380*/  LOP3.LUT R16, R16, 0xfffffbff, RZ, 0xc0, !PT ;  /* 0xfffffbff10107812 */ /* 0x000fe200078ec0ff */
[----:B------:R-:W-:Y:S01]  /*c390*/  IMAD R0, R10, R3, R0 ;  /* 0x000000030a007224 */ /* 0x000fe200078e0200 */
[----:B------:R-:W-:Y:S02]  /*c3a0*/  ISETP.NE.AND P0, PT, R9, 0x3, PT ;  /* 0x000000030900780c */ /* 0x000fe40003f05270 */
[----:B------:R-:W-:Y:S02]  /*c3b0*/  SHF.R.S32.HI R26, RZ, 0x1f, R19 ;  /* 0x0000001fff1a7819 */ /* 0x000fe40000011413 */
[----:B------:R0:W-:Y:S09]  /*c3c0*/  STL [R1], R0 ;  /* 0x0000000001007387 */ /* 0x0001f20000100800 */
[----:B------:R-:W-:Y:S01]  /*c3d0*/  @P0 LOP3.LUT R16, R16, 0x400, RZ, 0xfc, !PT ;  /* 0x0000040010100812 */ /* 0x000fe200078efcff */
[----:B0-----:R-:W-:Y:S06]  /*c3e0*/  @!P0 BRA `(.L_x_3443) ;  /* 0x0000000000048947 */ /* 0x001fec0003800000 */
[----:B------:R-:W-:Y:S01]  /*c3f0*/  BPT.TRAP 0x1 ;  /* 0x000000040000795c */ /* 0x000fe20000300000 */
.L_x_3443:
[----:B------:R-:W-:Y:S01]  /*c400*/  LEA R25, R18, UR37, 0x3 ;  /* 0x0000002512197c11 */ /* 0x000fe2000f8e18ff */
[----:B------:R-:W-:Y:S01]  /*c410*/  BSSY B0, `(.L_x_3444) ;  /* 0x0000004000007945 */ /* 0x000fe20003800000 */
[----:B------:R-:W-:-:S04]  /*c420*/  SHF.L.U32 R0, R23, 0x1f, RZ ;  /* 0x0000001f17007819 */ /* 0x000fc800000006ff */
[----:B------:R-:W0:Y:S02]  /*c430*/  SYNCS.PHASECHK.TRANS64.TRYWAIT P0, [R25+URZ+0x38840], R0 ;  /* 0x03884000190075a7 */ /* 0x000e24000800017f */
[----:B0-----:R-:W-:Y:S05]  /*c440*/  @!P0 BRA `(.L_x_3445) ;  /* 0x0000003800148947 */ /* 0x001fea0003800000 */
.L_x_3494:
[----:B------:R-:W-:Y:S05]  /*c450*/  BSYNC B0 ;  /* 0x0000000000007941 */ /* 0x000fea0003800000 */
.L_x_3444:
[----:B------:R-:W0:Y:S01]  /*c460*/  LDL R2, [R1] ;  /* 0x0000000001027983 */ /* 0x000e220000100800 */
[----:B------:R-:W-:Y:S01]  /*c470*/  ULDC.64 UR4, c[0x0][0x300] ;  /* 0x0000c00000047ab9 */ /* 0x000fe20000000a00 */
[----:B-----5:R-:W-:Y:S01]  /*c480*/  SHF.R.S32.HI R4, RZ, 0x1f, R35 ;  /* 0x0000001fff047819 */ /* 0x020fe20000011423 */
[----:B------:R-:W-:Y:S01]  /*c490*/  IMAD R5, R18, 0x1000, R29 ;  /* 0x0000100012057824 */ /* 0x000fe200078e021d */
[----:B------:R-:W1:Y:S01]  /*c4a0*/  S2R R7, SR_TID.X ;  /* 0x0000000000077919 */ /* 0x000e620000002100 */
[----:B------:R-:W-:Y:S01]  /*c4b0*/  LOP3.LUT P1, RZ, R16, 0x1, RZ, 0xc0, !PT ;  /* 0x0000000110ff7812 */ /* 0x000fe2000782c0ff */
[----:B-1----:R-:W-:-:S05]  /*c4c0*/  IMAD.SHL.U32 R7, R7, 0x8, RZ ;  /* 0x0000000807077824 */ /* 0x002fca00078e00ff */
[----:B------:R-:W-:Y:S02]  /*c4d0*/  LOP3.LUT R7, R7, 0x38, RZ, 0xc0, !PT ;  /* 0x0000003807077812 */ /* 0x000fe400078ec0ff */
[----:B0-----:R-:W-:-:S05]  /*c4e0*/  SHF.R.S32.HI R0, RZ, 0x1f, R2 ;  /* 0x0000001fff007819 */ /* 0x001fca0000011402 */
[----:B------:R0:W-:Y:S04]  /*c4f0*/  STL [R1+0x14], R0 ;  /* 0x0000140001007387 */ /* 0x0001e80000100800 */
[----:B------:R1:W-:Y:S01]  /*c500*/  STL [R1+0x18], R4 ;  /* 0x0000180401007387 */ /* 0x0003e20000100800 */
[----:B0-----:R-:W-:-:S04]  /*c510*/  IMAD R0, R0, UR4, RZ ;  /* 0x0000000400007c24 */ /* 0x001fc8000f8e02ff */
[C---:B------:R-:W-:Y:S02]  /*c520*/  IMAD R0, R2.reuse, UR5, R0 ;  /* 0x0000000502007c24 */ /* 0x040fe4000f8e0200 */
[----:B------:R-:W-:Y:S01]  /*c530*/  IMAD.WIDE.U32 R2, R2, UR4, RZ ;  /* 0x0000000402027c25 */ /* 0x000fe2000f8e00ff */
        /* <DEDUP_REMOVED lines=11> */
[----:B-1----:R-:W-:Y:S01]  /*c5f0*/  IMAD.IADD R4, R3, 0x1, R0 ;  /* 0x0000000103047824 */ /* 0x002fe200078e0200 */
[----:B------:R-:W-:Y:S01]  /*c600*/  LEA R0, P0, R2, UR4, 0x1 ;  /* 0x0000000402007c11 */ /* 0x000fe2000f8008ff */
[----:B------:R-:W-:-:S03]  /*c610*/  UMOV UR4, 0xffffffff ;  /* 0xffffffff00047882 */ /* 0x000fc60000000000 */
[----:B------:R-:W-:Y:S01]  /*c620*/  LEA.HI.X R4, R2, UR5, R4, 0x1, P0 ;  /* 0x0000000502047c11 */ /* 0x000fe200080f0c04 */
[----:B------:R-:W-:Y:S08]  /*c630*/  BRA.DIV UR4, `(.L_x_3446) ;  /* 0x0000003604ac7947 */ /* 0x000ff0000b800000 */
[----:B------:R-:W0:Y:S01]  /*c640*/  SHFL.IDX PT, R3, R0, RZ, 0x181f ;  /* 0x00181fff00037589 */ /* 0x000e2200000e0000 */
[C---:B------:R-:W-:Y:S02]  /*c650*/  ISETP.GE.AND P2, PT, R36.reuse, 0x1, PT ;  /* 0x000000012400780c */ /* 0x040fe40003f46270 */
[----:B------:R-:W-:Y:S01]  /*c660*/  ISETP.GE.AND P3, PT, R36, 0x11, PT ;  /* 0x000000112400780c */ /* 0x000fe20003f66270 */
[----:B------:R-:W1:Y:S10]  /*c670*/  SHFL.IDX PT, R2, R4, RZ, 0x181f ;  /* 0x00181fff04027589 */ /* 0x000e7400000e0000 */
[----:B------:R-:W-:-:S02]  /*c680*/  @P2 LEA R6, R5, UR37, 0x1 ;  /* 0x0000002505062c11 */ /* 0x000fc4000f8e08ff */
[----:B0-----:R-:W-:-:S05]  /*c690*/  @P2 LEA R3, P0, R7, R3, 0x1 ;  /* 0x0000000307032211 */ /* 0x001fca00078008ff */
[----:B-1----:R-:W-:-:S05]  /*c6a0*/  @P2 IMAD.X R2, RZ, RZ, R2, P0 ;  /* 0x000000ffff022224 */ /* 0x002fca00000e0602 */
[----:B------:R-:W-:-:S04]  /*c6b0*/  @P2 LOP3.LUT R3, R3, R2, RZ, 0x3c, !PT ;  /* 0x0000000203032212 */ /* 0x000fc800078e3cff */
[----:B------:R-:W-:-:S04]  /*c6c0*/  @P2 LOP3.LUT R2, R3, R2, RZ, 0x3c, !PT ;  /* 0x0000000203022212 */ /* 0x000fc800078e3cff */
[----:B------:R-:W-:-:S05]  /*c6d0*/  @P2 LOP3.LUT R3, R3, R2, RZ, 0x3c, !PT ;  /* 0x0000000203032212 */ /* 0x000fca00078e3cff */
[----:B------:R-:W-:Y:S01]  /*c6e0*/  @!PT LDS RZ, [RZ] ;  /* 0x00000000fffff984 */ /* 0x000fe20000000800 */
[----:B------:R0:W-:Y:S01]  /*c6f0*/  @P2 LDGSTS.E.BYPASS.LTC128B.128 [R6+0x22400], desc[UR42][R2.64], !P1 ;  /* 0x2240000002062fae */ /* 0x0001e2000c901d6a */
[----:B------:R-:W-:-:S03]  /*c700*/  ISETP.GE.AND P2, PT, R36, 0x21, PT ;  /* 0x000000212400780c */ /* 0x000fc60003f46270 */
[----:B0-----:R-:W0:Y:S01]  /*c710*/  SHFL.IDX PT, R3, R0, 0x1, 0x181f ;  /* 0x00381f0000037f89 */ /* 0x001e2200000e0000 */
[----:B------:R-:W-:-:S03]  /*c720*/  @P3 LEA R6, R5, UR37, 0x1 ;  /* 0x0000002505063c11 */ /* 0x000fc6000f8e08ff */
[----:B------:R-:W1:Y:S01]  /*c730*/  SHFL.IDX PT, R2, R4, 0x1, 0x181f ;  /* 0x00381f0004027f89 */ /* 0x000e6200000e0000 */
[----:B0-----:R-:W-:-:S05]  /*c740*/  @P3 LEA R3, P0, R7, R3, 0x1 ;  /* 0x0000000307033211 */ /* 0x001fca00078008ff */
[----:B-1----:R-:W-:-:S05]  /*c750*/  @P3 IMAD.X R2, RZ, RZ, R2, P0 ;  /* 0x000000ffff023224 */ /* 0x002fca00000e0602 */
[----:B------:R-:W-:-:S04]  /*c760*/  @P3 LOP3.LUT R3, R3, R2, RZ, 0x3c, !PT ;  /* 0x0000000203033212 */ /* 0x000fc800078e3cff */
[----:B------:R-:W-:-:S04]  /*c770*/  @P3 LOP3.LUT R2, R3, R2, RZ, 0x3c, !PT ;  /* 0x0000000203023212 */ /* 0x000fc800078e3cff */
[----:B------:R-:W-:-:S05]  /*c780*/  @P3 LOP3.LUT R3, R3, R2, RZ, 0x3c, !PT ;  /* 0x0000000203033212 */ /* 0x000fca00078e3cff */
[----:B------:R0:W-:Y:S04]  /*c790*/  @P3 LDGSTS.E.BYPASS.LTC128B.128 [R6+0x22c00], desc[UR42][R2.64], !P1 ;  /* 0x22c0000002063fae */ /* 0x0001e8000c901d6a */
[----:B0-----:R-:W0:Y:S01]  /*c7a0*/  SHFL.IDX PT, R3, R0, 0x2, 0x181f ;  /* 0x00581f0000037f89 */ /* 0x001e2200000e0000 */
[----:B------:R-:W-:-:S03]  /*c7b0*/  @P2 LEA R6, R5, UR37, 0x1 ;  /* 0x0000002505062c11 */ /* 0x000fc6000f8e08ff */
[----:B------:R-:W1:Y:S04]  /*c7c0*/  SHFL.IDX PT, R2, R4, 0x2, 0x181f ;  /* 0x00581f0004027f89 */ /* 0x000e6800000e0000 */
[----:B------:R-:W2:Y:S04]  /*c7d0*/  SHFL.IDX PT, R4, R4, 0x3, 0x181f ;  /* 0x00781f0004047f89 */ /* 0x000ea800000e0000 */
[----:B------:R-:W3:Y:S01]  /*c7e0*/  SHFL.IDX PT, R0, R0, 0x3, 0x181f ;  /* 0x00781f0000007f89 */ /* 0x000ee200000e0000 */
[----:B0-----:R-:W-:-:S05]  /*c7f0*/  @P2 LEA R3, P0, R7, R3, 0x1 ;  /* 0x0000000307032211 */ /* 0x001fca00078008ff */
[----:B-1----:R-:W-:-:S05]  /*c800*/  @P2 IMAD.X R2, RZ, RZ, R2, P0 ;  /* 0x000000ffff022224 */ /* 0x002fca00000e0602 */
[----:B------:R-:W-:-:S04]  /*c810*/  @P2 LOP3.LUT R3, R3, R2, RZ, 0x3c, !PT ;  /* 0x0000000203032212 */ /* 0x000fc800078e3cff */
[----:B------:R-:W-:-:S04]  /*c820*/  @P2 LOP3.LUT R2, R3, R2, RZ, 0x3c, !PT ;  /* 0x0000000203022212 */ /* 0x000fc800078e3cff */
[----:B------:R-:W-:-:S05]  /*c830*/  @P2 LOP3.LUT R3, R3, R2, RZ, 0x3c, !PT ;  /* 0x0000000203032212 */ /* 0x000fca00078e3cff */
[----:B--23--:R1:W-:Y:S02]  /*c840*/  @P2 LDGSTS.E.BYPASS.LTC128B.128 [R6+0x23400], desc[UR42][R2.64], !P1 ;  /* 0x2340000002062fae */ /* 0x00c3e4000c901d6a */
.L_x_3504:
[----:B------:R-:W-:-:S13]  /*c850*/  ISETP.GE.AND P2, PT, R36, 0x31, PT ;  /* 0x000000312400780c */ /* 0x000fda0003f46270 */
[----:B01----:R-:W-:Y:S02]  /*c860*/  @P2 LEA R2, P0, R7, R0, 0x1 ;  /* 0x0000000007022211 */ /* 0x003fe400078008ff */
[----:B------:R-:W-:-:S03]  /*c870*/  @P2 LEA R5, R5, UR37, 0x1 ;  /* 0x0000002505052c11 */ /* 0x000fc6000f8e08ff */
[----:B------:R-:W-:Y:S01]  /*c880*/  @P2 IMAD.X R3, RZ, RZ, R4, P0 ;  /* 0x000000ffff032224 */ /* 0x000fe200000e0604 */
[----:B------:R-:W-:-:S04]  /*c890*/  PLOP3.LUT P0, PT, PT, PT, PT, 0x80, 0x0 ;  /* 0x000000000000781c */ /* 0x000fc80003f0f070 */
[----:B------:R-:W-:Y:S01]  /*c8a0*/  @!PT LDS RZ, [RZ] ;  /* 0x00000000fffff984 */ /* 0x000fe20000000800 */
[----:B------:R-:W-:Y:S01]  /*c8b0*/  @!PT LDS RZ, [RZ] ;  /* 0x00000000fffff984 */ /* 0x000fe20000000800 */
[----:B------:R-:W-:Y:S01]  /*c8c0*/  @!PT LDS RZ, [RZ] ;  /* 0x00000000fffff984 */ /* 0x000fe20000000800 */
[----:B------:R0:W-:Y:S01]  /*c8d0*/  @P2 LDGSTS.E.BYPASS.LTC128B.128 [R5+0x23c00], desc[UR42][R2.64], !P1 ;  /* 0x23c0000002052fae */ /* 0x0001e2000c901d6a */
[----:B------:R-:W-:-:S08]  /*c8e0*/  NOP ;  /* 0x0000000000007918 */ /* 0x000fd00000000000 */
.L_x_3447:
[----:B------:R-:W-:Y:S02]  /*c8f0*/  PLOP3.LUT P1, PT, P1, P0, PT, 0xa2, 0x0 ;  /* 0x000000000000781c */ /* 0x000fe40000f21472 */
[----:B------:R-:W-:-:S08]  /*c900*/  @P0 R2UR P1, UR4, R25 ;  /* 0x00000000190402ca */ /* 0x000fd00000020000 */
[----:B------:R-:W-:-:S05]  /*c910*/  @P0 PLOP3.LUT P0, PT, P1, PT, PT, 0x80, 0x0 ;  /* 0x000000000000081c */ /* 0x000fca0000f0f070 */
[----:B------:R-:W-:Y:S01]  /*c920*/  @!P1 SYNCS.ARRIVE.TRANS64.RED.A0T1 RZ, [UR4+0x38830], RZ ;  /* 0x038830ffffff99a7 */ /* 0x000fe20008200404 */
[----:B------:R-:W-:Y:S07]  /*c930*/  @!P1 ARRIVES.LDGSTSBAR.64.TRANSCNT [UR4+0x38830] ;  /* 0x03883000ff0099b0 */ /* 0x000fee0008000a84 */
[----:B------:R-:W-:Y:S05]  /*c940*/  @P0 BRA.U.ANY `(.L_x_3447) ;  /* 0xfffffffd00e80947 */ /* 0x000fea000393ffff */
[----:B------:R-:W-:Y:S01]  /*c950*/  NOP ;  /* 0x0000000000007918 */ /* 0x000fe20000000000 */
[----:B------:R-:W-:-:S04]  /*c960*/  LOP3.LUT R0, R37, 0x2, RZ, 0xfc, !PT ;  /* 0x0000000225007812 */ /* 0x000fc800078efcff */
[----:B------:R-:W-:-:S13]  /*c970*/  ISETP.NE.AND P2, PT, R0, 0x3, PT ;  /* 0x000000030000780c */ /* 0x000fda0003f45270 */
[----:B------:R-:W-:Y:S05]  /*c980*/  @!P2 BRA `(.L_x_3448) ;  /* 0x000000000004a947 */ /* 0x000fea0003800000 */
[----:B------:R-:W-:Y:S01]  /*c990*/  BPT.TRAP 0x1 ;  /* 0x000000040000795c */ /* 0x000fe20000300000 */
.L_x_3448:
[----:B------:R1:W-:Y:S02]  /*c9a0*/  SYNCS.ARRIVE.TRANS64.A1T0 RZ, [R25+URZ+0x38830], RZ ;  /* 0x038830ff19ff79a7 */ /* 0x0003e4000810003f */
[----:B------:R-:W-:Y:S05]  /*c9b0*/  WARPSYNC.ALL ;  /* 0x0000000000007948 */ /* 0x000fea0003800000 */
[----:B------:R-:W-:Y:S01]  /*c9c0*/  UIADD3 UR4, UR37, 0x20400, URZ ;  /* 0x0002040025047890 */ /* 0x000fe2000fffe03f */
[----:B------:R-:W-:-:S03]  /*c9d0*/  SHF.R.S32.HI R0, RZ, 0x1f, R27 ;  /* 0x0000001fff007819 */ /* 0x000fc6000001141b */
[----:B------:R-:W-:Y:S02]  /*c9e0*/  ULOP3.LUT UP0, URZ, UR4, 0x3ff, URZ, 0xc0, !UPT ;  /* 0x000003ff043f7892 */ /* 0x000fe4000f80c03f */
[----:B------:R2:W-:Y:S01]  /*c9f0*/  STL [R1+0x10], R0 ;  /* 0x0000100001007387 */ /* 0x0005e20000100800 */
[----:B------:R-:W-:Y:S03]  /*ca00*/  BAR.SYNC.DEFER_BLOCKING 0x8, 0x100 ;  /* 0x0204000000007b1d */ /* 0x000fe60000010000 */
[----:B------:R-:W-:-:S13]  /*ca10*/  PLOP3.LUT P0, PT, PT, PT, UP0, 0x80, 0x0 ;  /* 0x000000000000781c */ /* 0x000fda0003f0f008 */
[----:B--2---:R-:W-:Y:S05]  /*ca20*/  @!P0 BRA `(.L_x_3449) ;  /* 0x0000000000408947 */ /* 0x004fea0003800000 */
[----:B0-----:R-:W-:Y:S01]  /*ca30*/  MOV R2, 0x0 ;  /* 0x0000000000027802 */ /* 0x001fe20000000f00 */
        /* <DEDUP_REMOVED lines=14> */
[----:B01----:R-:W-:Y:S05]  /*cb20*/  CALL.ABS.NOINC R2 ;  /* 0x0000000002007343 */ /* 0x003fea0003c00000 */
.L_x_3449:
[----:B0-----:R-:W2:Y:S01]  /*cb30*/  LDL R2, [R1+0x10] ;  /* 0x0000100001027983 */ /* 0x001ea20000100800 */
[----:B------:R-:W0:Y:S03]  /*cb40*/  LDC R3, c[0x0][0x448] ;  /* 0x00011200ff037b82 */ /* 0x000e260000000800 */
[----:B------:R-:W3:Y:S01]  /*cb50*/  LDL R21, [R1+0xc] ;  /* 0x00000c0001157983 */ /* 0x000ee20000100800 */
[----:B------:R-:W-:Y:S01]  /*cb60*/  IMAD.MOV R5, RZ, RZ, -R34 ;  /* 0x000000ffff057224 */ /* 0x000fe200078e0a22 */
[----:B------:R-:W-:Y:S01]  /*cb70*/  ULDC UR4, c[0x0][0xd38] ;  /* 0x00034e0000047ab9 */ /* 0x000fe20000000800 */
[----:B------:R-:W-:Y:S01]  /*cb80*/  LOP3.LUT R16, R16, 0xffffdfff, RZ, 0xc0, !PT ;  /* 0xffffdfff10107812 */ /* 0x000fe200078ec0ff */
[----:B------:R-:W4:Y:S01]  /*cb90*/  S2R R9, SR_TID.X ;  /* 0x0000000000097919 */ /* 0x000f220000002100 */
[----:B------:R-:W-:Y:S01]  /*cba0*/  LEA R8, R29, UR37, 0x1 ;  /* 0x000000251d087c11 */ /* 0x000fe2000f8e08ff */
[----:B------:R-:W5:Y:S01]  /*cbb0*/  S2R R10, SR_TID.X ;  /* 0x00000000000a7919 */ /* 0x000f620000002100 */
[----:B0-----:R-:W-:-:S13]  /*cbc0*/  ISETP.NE.AND P0, PT, R3, 0x1, PT ;  /* 0x000000010300780c */ /* 0x001fda0003f05270 */
[----:B------:R-:W0:Y:S01]  /*cbd0*/  @P0 LDC R0, c[0x0][0x450] ;  /* 0x00011400ff000b82 */ /* 0x000e220000000800 */
[----:B------:R-:W-:Y:S01]  /*cbe0*/  @P0 LOP3.LUT R16, R16, 0x2000, RZ, 0xfc, !PT ;  /* 0x0000200010100812 */ /* 0x000fe200078efcff */
[----:B----4-:R-:W-:-:S03]  /*cbf0*/  IMAD.SHL.U32 R9, R9, 0x8, RZ ;  /* 0x0000000809097824 */ /* 0x010fc600078e00ff */
[----:B------:R-:W-:Y:S02]  /*cc00*/  LOP3.LUT P1, RZ, R16, 0x1000000, RZ, 0xc0, !PT ;  /* 0x0100000010ff7812 */ /* 0x000fe4000782c0ff */
[----:B-----5:R-:W-:Y:S02]  /*cc10*/  SHF.R.U32.HI R10, RZ, 0x3, R10 ;  /* 0x00000003ff0a7819 */ /* 0x020fe4000001160a */
[----:B------:R-:W-:Y:S02]  /*cc20*/  LOP3.LUT R9, R9, 0x38, RZ, 0xc0, !PT ;  /* 0x0000003809097812 */ /* 0x000fe400078ec0ff */
[----:B------:R-:W-:Y:S01]  /*cc30*/  LOP3.LUT R10, R10, 0xf, RZ, 0xc0, !PT ;  /* 0x0000000f0a0a7812 */ /* 0x000fe200078ec0ff */
[----:B--2---:R-:W-:Y:S02]  /*cc40*/  IMAD.MOV.U32 R20, RZ, RZ, R2 ;  /* 0x000000ffff147224 */ /* 0x004fe400078e0002 */
[----:B------:R-:W2:Y:S01]  /*cc50*/  @P0 LDC R2, c[0x0][0x44c] ;  /* 0x00011300ff020b82 */ /* 0x000ea20000000800 */
[----:B---3--:R-:W-:Y:S01]  /*cc60*/  IMAD R5, R5, UR4, R21 ;  /* 0x0000000405057c24 */ /* 0x008fe2000f8e0215 */
[----:B------:R-:W-:-:S02]  /*cc70*/  ULDC.64 UR4, c[0x0][0x2d8] ;  /* 0x0000b60000047ab9 */ /* 0x000fc40000000a00 */
[----:B------:R-:W-:Y:S02]  /*cc80*/  IMAD R6, R26, UR4, RZ ;  /* 0x000000041a067c24 */ /* 0x000fe4000f8e02ff */
[----:B------:R-:W-:Y:S02]  /*cc90*/  IMAD R34, R5, 0x40, R24 ;  /* 0x0000004005227824 */ /* 0x000fe400078e0218 */
[----:B------:R-:W-:Y:S02]  /*cca0*/  IMAD R6, R19, UR5, R6 ;  /* 0x0000000513067c24 */ /* 0x000fe4000f8e0206 */
[----:B------:R-:W-:Y:S02]  /*ccb0*/  IMAD.MOV.U32 R4, RZ, RZ, R34 ;  /* 0x000000ffff047224 */ /* 0x000fe400078e0022 */
[----:B--2---:R-:W-:-:S05]  /*ccc0*/  @P0 IMAD.HI.U32 R2, R34, R2, RZ ;  /* 0x0000000222020227 */ /* 0x004fca00078e00ff */
[----:B0-----:R-:W-:-:S05]  /*ccd0*/  @P0 SHF.R.U32.HI R4, RZ, R0, R2 ;  /* 0x00000000ff040219 */ /* 0x001fca0000011602 */
[----:B------:R-:W-:-:S04]  /*cce0*/  IMAD.MOV R0, RZ, RZ, -R4 ;  /* 0x000000ffff007224 */ /* 0x000fc800078e0a04 */
[----:B------:R-:W-:Y:S02]  /*ccf0*/  IMAD R0, R3, R0, R34 ;  /* 0x0000000003007224 */ /* 0x000fe400078e0222 */
[----:B------:R-:W-:Y:S01]  /*cd00*/  IMAD.WIDE.U32 R2, R19, UR4, RZ ;  /* 0x0000000413027c25 */ /* 0x000fe2000f8e00ff */
[----:B------:R-:W-:-:S03]  /*cd10*/  ULDC.64 UR4, c[0x0][0x2e0] ;  /* 0x0000b80000047ab9 */ /* 0x000fc60000000a00 */
[----:B------:R-:W-:Y:S02]  /*cd20*/  IMAD.IADD R3, R3, 0x1, R6 ;  /* 0x0000000103037824 */ /* 0x000fe400078e0206 */
[----:B------:R-:W-:Y:S02]  /*cd30*/  IMAD R6, R20, UR4, RZ ;  /* 0x0000000414067c24 */ /* 0x000fe4000f8e02ff */
[----:B------:R-:W-:-:S04]  /*cd40*/  IMAD.WIDE.U32 R2, R27, UR4, R2 ;  /* 0x000000041b027c25 */ /* 0x000fc8000f8e0002 */
[----:B------:R-:W-:Y:S01]  /*cd50*/  IMAD R6, R27, UR5, R6 ;  /* 0x000000051b067c24 */ /* 0x000fe2000f8e0206 */
[----:B------:R-:W-:-:S03]  /*cd60*/  ULDC.64 UR4, c[0x0][0x2d0] ;  /* 0x0000b40000047ab9 */ /* 0x000fc60000000a00 */
[----:B------:R-:W-:Y:S01]  /*cd70*/  IMAD.IADD R3, R3, 0x1, R6 ;  /* 0x0000000103037824 */ /* 0x000fe200078e0206 */
[----:B------:R-:W-:Y:S01]  /*cd80*/  SHF.R.S32.HI R6, RZ, 0x1f, R4 ;  /* 0x0000001fff067819 */ /* 0x000fe20000011404 */
[----:B------:R-:W-:-:S04]  /*cd90*/  IMAD.WIDE.U32 R2, R4, UR4, R2 ;  /* 0x0000000404027c25 */ /* 0x000fc8000f8e0002 */
[----:B------:R-:W-:-:S04]  /*cda0*/  IMAD R6, R6, UR4, RZ ;  /* 0x0000000406067c24 */ /* 0x000fc8000f8e02ff */
[----:B------:R-:W-:Y:S01]  /*cdb0*/  IMAD R6, R4, UR5, R6 ;  /* 0x0000000504067c24 */ /* 0x000fe2000f8e0206 */
[----:B------:R-:W-:Y:S01]  /*cdc0*/  SHF.R.S32.HI R4, RZ, 0x1f, R0 ;  /* 0x0000001fff047819 */ /* 0x000fe20000011400 */
[----:B------:R-:W-:-:S03]  /*cdd0*/  ULDC.64 UR4, c[0x0][0x2c8] ;  /* 0x0000b20000047ab9 */ /* 0x000fc60000000a00 */
[----:B------:R-:W-:Y:S01]  /*cde0*/  IADD3 R3, R3, R6, RZ ;  /* 0x0000000603037210 */ /* 0x000fe20007ffe0ff */
        /* <DEDUP_REMOVED lines=10> */
[----:B------:R-:W-:Y:S01]  /*ce90*/  IMAD R5, R5, 0x40, R10 ;  /* 0x0000004005057824 */ /* 0x000fe200078e020a */
[----:B------:R-:W-:Y:S02]  /*cea0*/  LOP3.LUT R16, R16, 0xfffffeff, RZ, 0xc0, !PT ;  /* 0xfffffeff10107812 */ /* 0x000fe400078ec0ff */
[----:B------:R-:W2:Y:S02]  /*ceb0*/  SHFL.IDX PT, R3, R2, RZ, 0x181f ;  /* 0x00181fff02037589 */ /* 0x000ea400000e0000 */
[----:B------:R-:W-:-:S13]  /*cec0*/  ISETP.GE.AND P2, PT, R5, UR36, PT ;  /* 0x0000002405007c0c */ /* 0x000fda000bf46270 */
[----:B------:R-:W-:-:S04]  /*ced0*/  @P2 LOP3.LUT R16, R16, 0x100, RZ, 0xfc, !PT ;  /* 0x0000010010102812 */ /* 0x000fc800078efcff */
[----:B------:R-:W-:Y:S02]  /*cee0*/  LOP3.LUT R16, R16, 0xffffff7f, RZ, 0xc0, !PT ;  /* 0xffffff7f10107812 */ /* 0x000fe400078ec0ff */
[----:B0-----:R-:W-:-:S05]  /*cef0*/  @!P2 LEA R4, P0, R9, R4, 0x1 ;  /* 0x000000040904a211 */ /* 0x001fca00078008ff */
[----:B--2---:R-:W-:Y:S02]  /*cf00*/  @!P2 IMAD.X R3, RZ, RZ, R3, P0 ;  /* 0x000000ffff03a224 */ /* 0x004fe400000e0603 */
[----:B------:R-:W-:Y:S02]  /*cf10*/  @!P2 IMAD.MOV.U32 R6, RZ, RZ, R4 ;  /* 0x000000ffff06a224 */ /* 0x000fe400078e0004 */
[----:B------:R-:W-:Y:S02]  /*cf20*/  @!P2 IMAD.MOV.U32 R7, RZ, RZ, R3 ;  /* 0x000000ffff07a224 */ /* 0x000fe400078e0003 */
[----:B------:R-:W-:-:S03]  /*cf30*/  VIADD R3, R5, 0x10 ;  /* 0x0000001005037836 */ /* 0x000fc60000000000 */
[----:B------:R-:W-:Y:S01]  /*cf40*/  @!PT LDS RZ, [RZ] ;  /* 0x00000000fffff984 */ /* 0x000fe20000000800 */
[----:B------:R0:W-:Y:S02]  /*cf50*/  @!P2 LDGSTS.E.BYPASS.LTC128B.128 [R8+0x20400], desc[UR42][R6.64], !P1 ;  /* 0x204000000608afae */ /* 0x0001e4000c901d6a */
[----:B------:R-:W-:Y:S02]  /*cf60*/  ISETP.GE.AND P2, PT, R3, UR36, PT ;  /* 0x0000002403007c0c */ /* 0x000fe4000bf46270 */
[----:B------:R-:W-:Y:S04]  /*cf70*/  SHFL.IDX PT, R3, R2, 0x1, 0x181f ;  /* 0x00381f0002037f89 */ /* 0x000fe800000e0000 */
[----:B0-----:R-:W0:Y:S07]  /*cf80*/  SHFL.IDX PT, R6, R0, 0x1, 0x181f ;  /* 0x00381f0000067f89 */ /* 0x001e2e00000e0000 */
[----:B------:R-:W-:-:S04]  /*cf90*/  @P2 LOP3.LUT R16, R16, 0x80, RZ, 0xfc, !PT ;  /* 0x0000008010102812 */ /* 0x000fc800078efcff */
[----:B------:R-:W-:Y:S02]  /*cfa0*/  LOP3.LUT R16, R16, 0xffffffbf, RZ, 0xc0, !PT ;  /* 0xffffffbf10107812 */ /* 0x000fe400078ec0ff */
[----:B0-----:R-:W-:-:S05]  /*cfb0*/  @!P2 LEA R6, P0, R9, R6, 0x1 ;  /* 0x000000060906a211 */ /* 0x001fca00078008ff */
[----:B------:R-:W-:-:S04]  /*cfc0*/  @!P2 IMAD.X R3, RZ, RZ, R3, P0 ;  /* 0x000000ffff03a224 */ /* 0x000fc800000e0603 */
[----:B------:R-:W-:Y:S02]  /*cfd0*/  @!P2 IMAD.MOV.U32 R7, RZ, RZ, R3 ;  /* 0x000000ffff07a224 */ /* 0x000fe400078e0003 */
[----:B------:R-:W-:-:S03]  /*cfe0*/  VIADD R3, R5, 0x20 ;  /* 0x0000002005037836 */ /* 0x000fc60000000000 */
[----:B------:R0:W-:Y:S02]  /*cff0*/  @!P2 LDGSTS.E.BYPASS.LTC128B.128 [R8+0x20c00], desc[UR42][R6.64], !P1 ;  /* 0x20c000000608afae */ /* 0x0001e4000c901d6a */
[----:B------:R-:W-:Y:S02]  /*d000*/  ISETP.GE.AND P2, PT, R3, UR36, PT ;  /* 0x0000002403007c0c */ /* 0x000fe4000bf46270 */
[----:B------:R-:W-:Y:S04]  /*d010*/  SHFL.IDX PT, R3, R2, 0x2, 0x181f ;  /* 0x00581f0002037f89 */ /* 0x000fe800000e0000 */
[----:B0-----:R-:W0:Y:S07]  /*d020*/  SHFL.IDX PT, R6, R0, 0x2, 0x181f ;  /* 0x00581f0000067f89 */ /* 0x001e2e00000e0000 */
[----:B------:R-:W-:Y:S01]  /*d030*/  @P2 LOP3.LUT R16, R16, 0x40, RZ, 0xfc, !PT ;  /* 0x0000004010102812 */ /* 0x000fe200078efcff */
[----:B------:R-:W2:Y:S01]  /*d040*/  SHFL.IDX PT, R0, R0, 0x3, 0x181f ;  /* 0x00781f0000007f89 */ /* 0x000ea200000e0000 */
[----:B0-----:R-:W-:-:S05]  /*d050*/  @!P2 LEA R6, P0, R9, R6, 0x1 ;  /* 0x000000060906a211 */ /* 0x001fca00078008ff */
[----:B------:R-:W-:-:S05]  /*d060*/  @!P2 IMAD.X R3, RZ, RZ, R3, P0 ;  /* 0x000000ffff03a224 */ /* 0x000fca00000e0603 */
[----:B------:R-:W-:Y:S02]  /*d070*/  @!P2 MOV R7, R3 ;  /* 0x000000030007a202 */ /* 0x000fe40000000f00 */
[----:B------:R0:W3:Y:S04]  /*d080*/  SHFL.IDX PT, R3, R2, 0x3, 0x181f ;  /* 0x00781f0002037f89 */ /* 0x0000e800000e0000 */
[----:B--2---:R0:W-:Y:S02]  /*d090*/  @!P2 LDGSTS.E.BYPASS.LTC128B.128 [R8+0x21400], desc[UR42][R6.64], !P1 ;  /* 0x214000000608afae */ /* 0x0041e4000c901d6a */
.L_x_3513:
[----:B------:R-:W-:Y:S01]  /*d0a0*/  VIADD R5, R5, 0x30 ;  /* 0x0000003005057836 */ /* 0x000fe20000000000 */
[----:B------:R-:W-:-:S04]  /*d0b0*/  LOP3.LUT R16, R16, 0xfffff7ff, RZ, 0xc0, !PT ;  /* 0xfffff7ff10107812 */ /* 0x000fc800078ec0ff */
[----:B------:R-:W-:-:S13]  /*d0c0*/  ISETP.GE.AND P2, PT, R5, UR36, PT ;  /* 0x0000002405007c0c */ /* 0x000fda000bf46270 */
[----:B0-----:R-:W-:Y:S02]  /*d0d0*/  @!P2 LEA R2, P0, R9, R0, 0x1 ;  /* 0x000000000902a211 */ /* 0x001fe400078008ff */
[----:B------:R-:W-:-:S03]  /*d0e0*/  @P2 LOP3.LUT R16, R16, 0x800, RZ, 0xfc, !PT ;  /* 0x0000080010102812 */ /* 0x000fc600078efcff */
[----:B---3--:R-:W-:-:S05]  /*d0f0*/  @!P2 IMAD.X R3, RZ, RZ, R3, P0 ;  /* 0x000000ffff03a224 */ /* 0x008fca00000e0603 */
[----:B------:R-:W-:Y:S01]  /*d100*/  @!PT LDS RZ, [RZ] ;  /* 0x00000000fffff984 */ /* 0x000fe20000000800 */
[----:B------:R-:W-:Y:S01]  /*d110*/  @!PT LDS RZ, [RZ] ;  /* 0x00000000fffff984 */ /* 0x000fe20000000800 */
[----:B------:R-:W-:Y:S01]  /*d120*/  @!PT LDS RZ, [RZ] ;  /* 0x00000000fffff984 */ /* 0x000fe20000000800 */
[----:B------:R0:W-:Y:S01]  /*d130*/  @!P2 LDGSTS.E.BYPASS.LTC128B.128 [R8+0x21c00], desc[UR42][R2.64], !P1 ;  /* 0x21c000000208afae */ /* 0x0001e2000c901d6a */
[----:B------:R-:W-:Y:S01]  /*d140*/  NOP ;  /* 0x0000000000007918 */ /* 0x000fe20000000000 */
[----:B------:R-:W-:Y:S02]  /*d150*/  SYNCS.ARRIVE.TRANS64.RED.A0T1 RZ, [UR37+0x38800], RZ ;  /* 0x038800ffffff79a7 */ /* 0x000fe40008200425 */
[----:B------:R-:W-:Y:S01]  /*d160*/  ARRIVES.LDGSTSBAR.64.TRANSCNT [UR37+0x38800] ;  /* 0x03880000ff0079b0 */ /* 0x000fe20008000aa5 */
[----:B------:R-:W-:Y:S01]  /*d170*/  NOP ;  /* 0x0000000000007918 */ /* 0x000fe20000000000 */
[----:B------:R-:W-:Y:S02]  /*d180*/  UIADD3 UR4, UR37, 0x26400, URZ ;  /* 0x0002640025047890 */ /* 0x000fe4000fffe03f */
[----:B------:R-:W-:Y:S02]  /*d190*/  SYNCS.ARRIVE.TRANS64.A1T0 RZ, [UR37+0x38800], RZ ;  /* 0x038800ffffff79a7 */ /* 0x000fe40008100025 */
[----:B------:R-:W-:-:S06]  /*d1a0*/  ULOP3.LUT UP0, URZ, UR4, 0x3ff, URZ, 0xc0, !UPT ;  /* 0x000003ff043f7892 */ /* 0x000fcc000f80c03f */
[----:B------:R-:W-:-:S13]  /*d1b0*/  PLOP3.LUT P0, PT, PT, PT, UP0, 0x80, 0x0 ;  /* 0x000000000000781c */ /* 0x000fda0003f0f008 */
[----:B0-----:R-:W-:Y:S05]  /*d1c0*/  @!P0 BRA `(.L_x_3451) ;  /* 0x0000000000408947 */ /* 0x001fea0003800000 */
        /* <DEDUP_REMOVED lines=16> */
.L_x_3451:
[----:B------:R-:W2:Y:S01]  /*d2d0*/  LDL.LU R20, [R1+0x10] ;  /* 0x0000100001147983 */ /* 0x000ea20000300800 */
[----:B------:R-:W0:Y:S01]  /*d2e0*/  LDC R2, c[0x0][0x448] ;  /* 0x00011200ff027b82 */ /* 0x000e220000000800 */
[----:B------:R-:W-:Y:S01]  /*d2f0*/  ULDC.64 UR4, c[0x0][0x3d8] ;  /* 0x0000f60000047ab9 */ /* 0x000fe20000000a00 */
[----:B------:R-:W-:Y:S01]  /*d300*/  MOV R0, R34 ;  /* 0x0000002200007202 */ /* 0x000fe20000000f00 */
[----:B------:R3:W5:Y:S01]  /*d310*/  LDL R9, [R1+0x8] ;  /* 0x0000080001097983 */ /* 0x0007620000100800 */
[----:B------:R-:W-:Y:S01]  /*d320*/  IMAD R4, R26, UR4, RZ ;  /* 0x000000041a047c24 */ /* 0x000fe2000f8e02ff */
[C---:B------:R-:W-:Y:S02]  /*d330*/  LOP3.LUT P5, RZ, R16.reuse, 0x200000, RZ, 0xc0, !PT ;  /* 0x0020000010ff7812 */ /* 0x040fe400078ac0ff */
[----:B------:R3:W5:Y:S01]  /*d340*/  LDL R8, [R1+0x4] ;  /* 0x0000040001087983 */ /* 0x0007620000100800 */
[----:B------:R-:W-:Y:S01]  /*d350*/  IMAD R4, R19, UR5, R4 ;  /* 0x0000000513047c24 */ /* 0x000fe2000f8e0204 */
[----:B------:R-:W-:-:S02]  /*d360*/  LOP3.LUT P4, RZ, R16, 0x100000, RZ, 0xc0, !PT ;  /* 0x0010000010ff7812 */ /* 0x000fc4000788c0ff */
[C---:B------:R-:W-:Y:S02]  /*d370*/  LOP3.LUT P3, RZ, R16.reuse, 0x80000, RZ, 0xc0, !PT ;  /* 0x0008000010ff7812 */ /* 0x040fe4000786c0ff */
[----:B------:R-:W-:Y:S02]  /*d380*/  LOP3.LUT P2, RZ, R16, 0x40000, RZ, 0xc0, !PT ;  /* 0x0004000010ff7812 */ /* 0x000fe4000784c0ff */
[----:B0-----:R-:W-:-:S13]  /*d390*/  ISETP.NE.AND P6, PT, R2, 0x1, PT ;  /* 0x000000010200780c */ /* 0x001fda0003fc5270 */
[----:B------:R-:W0:Y:S08]  /*d3a0*/  @P6 LDC R3, c[0x0][0x44c] ;  /* 0x00011300ff036b82 */ /* 0x000e300000000800 */
[----:B------:R-:W4:Y:S01]  /*d3b0*/  @P6 LDC R2, c[0x0][0x450] ;  /* 0x00011400ff026b82 */ /* 0x000f220000000800 */
[----:B0-----:R-:W-:-:S05]  /*d3c0*/  @P6 IMAD.HI.U32 R3, R34, R3, RZ ;  /* 0x0000000322036227 */ /* 0x001fca00078e00ff */
[----:B----4-:R-:W-:Y:S01]  /*d3d0*/  @P6 SHF.R.U32.HI R0, RZ, R2, R3 ;  /* 0x00000002ff006219 */ /* 0x010fe20000011603 */
[----:B------:R-:W-:Y:S01]  /*d3e0*/  IMAD.WIDE.U32 R2, R19, UR4, RZ ;  /* 0x0000000413027c25 */ /* 0x000fe2000f8e00ff */
[----:B------:R-:W-:-:S03]  /*d3f0*/  ULDC.64 UR4, c[0x0][0x3e0] ;  /* 0x0000f80000047ab9 */ /* 0x000fc60000000a00 */
[----:B------:R-:W-:Y:S01]  /*d400*/  IMAD.IADD R3, R3, 0x1, R4 ;  /* 0x0000000103037824 */ /* 0x000fe200078e0204 */
[----:B------:R-:W0:Y:S01]  /*d410*/  S2R R21, SR_TID.X ;  /* 0x0000000000157919 */ /* 0x000e220000002100 */
[----:B------:R-:W-:Y:S01]  /*d420*/  IMAD.WIDE.U32 R2, R27, UR4, R2 ;  /* 0x000000041b027c25 */ /* 0x000fe2000f8e0002 */
[----:B------:R-:W-:-:S03]  /*d430*/  SHF.R.S32.HI R5, RZ, 0x1f, R0 ;  /* 0x0000001fff057819 */ /* 0x000fc60000011400 */
[----:B0-----:R-:W-:-:S05]  /*d440*/  IMAD.SHL.U32 R21, R21, 0x8, RZ ;  /* 0x0000000815157824 */ /* 0x001fca00078e00ff */
[----:B------:R-:W-:Y:S01]  /*d450*/  LOP3.LUT R21, R21, 0x38, RZ, 0xc0, !PT ;  /* 0x0000003815157812 */ /* 0x000fe200078ec0ff */
[----:B--2---:R-:W-:Y:S01]  /*d460*/  IMAD R4, R20, UR4, RZ ;  /* 0x0000000414047c24 */ /* 0x004fe2000f8e02ff */
[----:B------:R-:W-:-:S03]  /*d470*/  ULDC UR4, c[0x0][0x448] ;  /* 0x0001120000047ab9 */ /* 0x000fc60000000800 */
[----:B------:R-:W-:-:S04]  /*d480*/  IMAD R4, R27, UR5, R4 ;  /* 0x000000051b047c24 */ /* 0x000fc8000f8e0204 */
[----:B------:R-:W-:Y:S02]  /*d490*/  IMAD.IADD R3, R3, 0x1, R4 ;  /* 0x0000000103037824 */ /* 0x000fe400078e0204 */
[----:B------:R-:W-:-:S04]  /*d4a0*/  IMAD.MOV R4, RZ, RZ, -R0 ;  /* 0x000000ffff047224 */ /* 0x000fc800078e0a00 */
[----:B------:R-:W-:Y:S01]  /*d4b0*/  IMAD R4, R4, UR4, R34 ;  /* 0x0000000404047c24 */ /* 0x000fe2000f8e0222 */
[----:B------:R-:W-:Y:S02]  /*d4c0*/  ULDC.64 UR4, c[0x0][0x3d0] ;  /* 0x0000f40000047ab9 */ /* 0x000fe40000000a00 */
[----:B------:R-:W-:Y:S02]  /*d4d0*/  IMAD R5, R5, UR4, RZ ;  /* 0x0000000405057c24 */ /* 0x000fe4000f8e02ff */
[----:B------:R-:W-:-:S04]  /*d4e0*/  IMAD.WIDE.U32 R2, R0, UR4, R2 ;  /* 0x0000000400027c25 */ /* 0x000fc8000f8e0002 */
[----:B------:R-:W-:Y:S01]  /*d4f0*/  IMAD R5, R0, UR5, R5 ;  /* 0x0000000500057c24 */ /* 0x000fe2000f8e0205 */
[----:B------:R-:W-:Y:S01]  /*d500*/  SHF.R.S32.HI R0, RZ, 0x1f, R4 ;  /* 0x0000001fff007819 */ /* 0x000fe20000011404 */
[----:B------:R-:W-:Y:S02]  /*d510*/  ULDC.64 UR4, c[0x0][0x3c8] ;  /* 0x0000f20000047ab9 */ /* 0x000fe40000000a00 */
[----:B------:R-:W-:Y:S02]  /*d520*/  IMAD.IADD R3, R3, 0x1, R5 ;  /* 0x0000000103037824 */ /* 0x000fe400078e0205 */
[----:B------:R-:W-:Y:S02]  /*d530*/  IMAD R0, R0, UR4, RZ ;  /* 0x0000000400007c24 */ /* 0x000fe4000f8e02ff */
[----:B------:R-:W-:-:S04]  /*d540*/  IMAD.WIDE.U32 R2, R4, UR4, R2 ;  /* 0x0000000404027c25 */ /* 0x000fc8000f8e0002 */
[----:B------:R-:W-:Y:S01]  /*d550*/  IMAD R0, R4, UR5, R0 ;  /* 0x0000000504007c24 */ /* 0x000fe2000f8e0200 */
[----:B------:R-:W-:-:S03]  /*d560*/  ULDC.64 UR4, c[0x0][0x390] ;  /* 0x0000e40000047ab9 */ /* 0x000fc60000000a00 */
[----:B------:R-:W-:Y:S01]  /*d570*/  IMAD.IADD R4, R3, 0x1, R0 ;  /* 0x0000000103047824 */ /* 0x000fe200078e0200 */
[----:B------:R-:W-:Y:S01]  /*d580*/  LEA R0, P0, R2, UR4, 0x1 ;  /* 0x0000000402007c11 */ /* 0x000fe2000f8008ff */
[----:B------:R-:W-:-:S03]  /*d590*/  UMOV UR4, 0xffffffff ;  /* 0xffffffff00047882 */ /* 0x000fc60000000000 */
[----:B------:R-:W-:Y:S02]  /*d5a0*/  LEA.HI.X R4, R2, UR5, R4, 0x1, P0 ;  /* 0x0000000502047c11 */ /* 0x000fe400080f0c04 */
[----:B------:R-:W-:Y:S01]  /*d5b0*/  LEA R20, R29, UR37, 0x1 ;  /* 0x000000251d147c11 */ /* 0x000fe2000f8e08ff */
[----:B---3--:R-:W-:Y:S06]  /*d5c0*/  BRA.DIV UR4, `(.L_x_3452) ;  /* 0x0000003204607947 */ /* 0x008fec000b800000 */
[----:B------:R-:W-:Y:S01]  /*d5d0*/  LOP3.LUT P1, RZ, R16, 0x40, RZ, 0xc0, !PT ;  /* 0x0000004010ff7812 */ /* 0x000fe2000782c0ff */
[----:B------:R-:W0:Y:S01]  /*d5e0*/  SHFL.IDX PT, R3, R0, RZ, 0x181f ;  /* 0x00181fff00037589 */ /* 0x000e2200000e0000 */
[----:B------:R-:W-:Y:S02]  /*d5f0*/  LOP3.LUT R22, R22, 0xfbffffff, RZ, 0xc0, !PT ;  /* 0xfbffffff16167812 */ /* 0x000fe400078ec0ff */
[----:B------:R-:W-:Y:S01]  /*d600*/  LOP3.LUT P6, RZ, R16, 0x400000, RZ, 0xc0, !PT ;  /* 0x0040000010ff7812 */ /* 0x000fe200078cc0ff */
[----:B------:R-:W2:Y:S04]  /*d610*/  SHFL.IDX PT, R2, R4, RZ, 0x181f ;  /* 0x00181fff04027589 */ /* 0x000ea800000e0000 */
[----:B------:R-:W3:Y:S04]  /*d620*/  SHFL.IDX PT, R14, R0, 0x1, 0x181f ;  /* 0x00381f00000e7f89 */ /* 0x000ee800000e0000 */
[----:B------:R-:W-:Y:S01]  /*d630*/  @P1 LOP3.LUT R22, R22, 0x4000000, RZ, 0xfc, !PT ;  /* 0x0400000016161812 */ /* 0x000fe200078efcff */
[----:B------:R-:W4:Y:S01]  /*d640*/  SHFL.IDX PT, R5, R4, 0x1, 0x181f ;  /* 0x00381f0004057f89 */ /* 0x000f2200000e0000 */
[----:B------:R-:W-:-:S02]  /*d650*/  LOP3.LUT P1, RZ, R16, 0x80, RZ, 0xc0, !PT ;  /* 0x0000008010ff7812 */ /* 0x000fc4000782c0ff */
[----:B------:R-:W-:-:S11]  /*d660*/  LOP3.LUT R22, R22, 0xf7ffffff, RZ, 0xc0, !PT ;  /* 0xf7ffffff16167812 */ /* 0x000fd600078ec0ff */
[----:B------:R-:W-:Y:S02]  /*d670*/  @P1 LOP3.LUT R22, R22, 0x8000000, RZ, 0xfc, !PT ;  /* 0x0800000016161812 */ /* 0x000fe400078efcff */
[----:B------:R-:W-:-:S13]  /*d680*/  LOP3.LUT P1, RZ, R16, 0x100, RZ, 0xc0, !PT ;  /* 0x0000010010ff7812 */ /* 0x000fda000782c0ff */
[----:B0-----:R-:W-:-:S05]  /*d690*/  @!P1 LEA R3, P0, R21, R3, 0x1 ;  /* 0x0000000315039211 */ /* 0x001fca00078008ff */
[----:B--2---:R-:W-:Y:S01]  /*d6a0*/  @!P1 IMAD.X R2, RZ, RZ, R2, P0 ;  /* 0x000000ffff029224 */ /* 0x004fe200000e0602 */
[----:B------:R-:W-:-:S04]  /*d6b0*/  LOP3.LUT P0, RZ, R16, 0x800000, RZ, 0xc0, !PT ;  /* 0x0080000010ff7812 */ /* 0x000fc8000780c0ff */
[----:B------:R-:W-:-:S04]  /*d6c0*/  @!P1 LOP3.LUT R3, R3, R2, RZ, 0x3c, !PT ;  /* 0x0000000203039212 */ /* 0x000fc800078e3cff */
[----:B------:R-:W-:-:S04]  /*d6d0*/  @!P1 LOP3.LUT R2, R3, R2, RZ, 0x3c, !PT ;  /* 0x0000000203029212 */ /* 0x000fc800078e3cff */
[----:B------:R-:W-:-:S05]  /*d6e0*/  @!P1 LOP3.LUT R3, R3, R2, RZ, 0x3c, !PT ;  /* 0x0000000203039212 */ /* 0x000fca00078e3cff */
[----:B------:R-:W-:Y:S01]  /*d6f0*/  @!P1 LDGSTS.E.BYPASS.LTC128B.128 [R20+0x26400], desc[UR42][R2.64], !P0 ;  /* 0x2640000002149fae */ /* 0x000fe2000c101d6a */
[----:B-----5:R-:W-:-:S03]  /*d700*/  @!P1 ISETP.NE.U32.AND P0, PT, R9, RZ, PT ;  /* 0x000000ff0900920c */ /* 0x020fc60003f05070 */
[----:B------:R-:W-:Y:S04]  /*d710*/  @!P1 LDGSTS.E.BYPASS.LTC128B.128 [R20+0x28400], desc[UR42][R2.64+0x80], !P6 ;  /* 0x2840008002149fae */ /* 0x000fe8000f101d6a */
[----:B------:R-:W-:Y:S04]  /*d720*/  @!P1 LDGSTS.E.BYPASS.LTC128B.128 [R20+0x2a400], desc[UR42][R2.64+0x100], !P5 ;  /* 0x2a40010002149fae */ /* 0x000fe8000e901d6a */
[----:B------:R-:W-:Y:S04]  /*d730*/  @!P1 LDGSTS.E.BYPASS.LTC128B.128 [R20+0x2c400], desc[UR42][R2.64+0x180], !P4 ;  /* 0x2c40018002149fae */ /* 0x000fe8000e101d6a */
[----:B------:R-:W-:Y:S04]  /*d740*/  @!P1 LDGSTS.E.BYPASS.LTC128B.128 [R20+0x2e400], desc[UR42][R2.64+0x200], !P3 ;  /* 0x2e40020002149fae */ /* 0x000fe8000d901d6a */
[----:B------:R-:W-:Y:S04]  /*d750*/  @!P1 LDGSTS.E.BYPASS.LTC128B.128 [R20+0x30400], desc[UR42][R2.64+0x280], !P2 ;  /* 0x3040028002149fae */ /* 0x000fe8000d101d6a */
[----:B------:R-:W-:Y:S01]  /*d760*/  @!P1 LDGSTS.E.BYPASS.LTC128B.128 [R20+0x32400], desc[UR42][R2.64+0x300], P0 ;  /* 0x3240030002149fae */ /* 0x000fe20008101d6a */
[----:B------:R-:W-:-:S13]  /*d770*/  @!P1 ISETP.NE.U32.AND P0, PT, R8, RZ, PT ;  /* 0x000000ff0800920c */ /* 0x000fda0003f05070 */
[----:B------:R0:W-:Y:S01]  /*d780*/  @!P1 LDGSTS.E.BYPASS.LTC128B.128 [R20+0x34400], desc[UR42][R2.64+0x380], P0 ;  /* 0x3440038002149fae */ /* 0x0001e20008101d6a */
[----:B------:R-:W-:-:S13]  /*d790*/  LOP3.LUT P1, RZ, R22, 0x8000000, RZ, 0xc0, !PT ;  /* 0x0800000016ff7812 */ /* 0x000fda000782c0ff */
[----:B---3--:R-:W-:Y:S02]  /*d7a0*/  @!P1 LEA R6, P0, R21, R14, 0x1 ;  /* 0x0000000e15069211 */ /* 0x008fe400078008ff */
[----:B------:R-:W2:Y:S03]  /*d7b0*/  SHFL.IDX PT, R14, R0, 0x2, 0x181f ;  /* 0x00581f00000e7f89 */ /* 0x000ea600000e0000 */
[----:B----4-:R-:W-:Y:S01]  /*d7c0*/  @!P1 IMAD.X R7, RZ, RZ, R5, P0 ;  /* 0x000000ffff079224 */ /* 0x010fe200000e0605 */
[----:B------:R-:W-:Y:S01]  /*d7d0*/  LOP3.LUT P0, RZ, R16, 0x800000, RZ, 0xc0, !PT ;  /* 0x0080000010ff7812 */ /* 0x000fe2000780c0ff */
[----:B0-----:R-:W-:Y:S01]  /*d7e0*/  @!P1 IMAD.MOV.U32 R2, RZ, RZ, R6 ;  /* 0x000000ffff029224 */ /* 0x001fe200078e0006 */
[----:B------:R-:W0:Y:S01]  /*d7f0*/  SHFL.IDX PT, R5, R4, 0x2, 0x181f ;  /* 0x00581f0004057f89 */ /* 0x000e2200000e0000 */
[----:B------:R-:W-:-:S03]  /*d800*/  @!P1 IMAD.MOV.U32 R3, RZ, RZ, R7 ;  /* 0x000000ffff039224 */ /* 0x000fc600078e0007 */
[----:B------:R-:W3:Y:S07]  /*d810*/  SHFL.IDX PT, R4, R4, 0x3, 0x181f ;  /* 0x00781f0004047f89 */ /* 0x000eee00000e0000 */
[----:B------:R-:W-:Y:S01]  /*d820*/  @!P1 LDGSTS.E.BYPASS.LTC128B.128 [R20+0x26c00], desc[UR42][R2.64], !P0 ;  /* 0x26c0000002149fae */ /* 0x000fe2000c101d6a */
[----:B------:R-:W-:-:S03]  /*d830*/  @!P1 ISETP.NE.U32.AND P0, PT, R9, RZ, PT ;  /* 0x000000ff0900920c */ /* 0x000fc60003f05070 */
        /* <DEDUP_REMOVED lines=9> */
[----:B--2---:R-:W-:Y:S02]  /*d8d0*/  @!P1 LEA R6, P0, R21, R14, 0x1 ;  /* 0x0000000e15069211 */ /* 0x004fe400078008ff */
[----:B------:R2:W1:Y:S02]  /*d8e0*/  SHFL.IDX PT, R14, R0, 0x3, 0x181f ;  /* 0x00781f00000e7f89 */ /* 0x00046400000e0000 */
[----:B----4-:R-:W-:Y:S01]  /*d8f0*/  @!P1 MOV R2, R6 ;  /* 0x0000000600029202 */ /* 0x010fe20000000f00 */
[----:B0-----:R-:W-:Y:S01]  /*d900*/  @!P1 IMAD.X R7, RZ, RZ, R5, P0 ;  /* 0x000000ffff079224 */ /* 0x001fe200000e0605 */
[----:B------:R-:W-:-:S03]  /*d910*/  LOP3.LUT P0, RZ, R16, 0x800000, RZ, 0xc0, !PT ;  /* 0x0080000010ff7812 */ /* 0x000fc6000780c0ff */
[----:B------:R-:W-:-:S10]  /*d920*/  @!P1 IMAD.MOV.U32 R3, RZ, RZ, R7 ;  /* 0x000000ffff039224 */ /* 0x000fd400078e0007 */
[----:B------:R2:W-:Y:S01]  /*d930*/  @!P1 LDGSTS.E.BYPASS.LTC128B.128 [R20+0x27400], desc[UR42][R2.64], !P0 ;  /* 0x2740000002149fae */ /* 0x0005e2000c101d6a */
[----:B------:R-:W-:-:S03]  /*d940*/  @!P1 ISETP.NE.U32.AND P0, PT, R9, RZ, PT ;  /* 0x000000ff0900920c */ /* 0x000fc60003f05070 */
[----:B------:R2:W-:Y:S04]  /*d950*/  @!P1 LDGSTS.E.BYPASS.LTC128B.128 [R20+0x29400], desc[UR42][R2.64+0x80], !P6 ;  /* 0x2940008002149fae */ /* 0x0005e8000f101d6a */
[----:B------:R2:W-:Y:S04]  /*d960*/  @!P1 LDGSTS.E.BYPASS.LTC128B.128 [R20+0x2b400], desc[UR42][R2.64+0x100], !P5 ;  /* 0x2b40010002149fae */ /* 0x0005e8000e901d6a */
[----:B------:R2:W-:Y:S04]  /*d970*/  @!P1 LDGSTS.E.BYPASS.LTC128B.128 [R20+0x2d400], desc[UR42][R2.64+0x180], !P4 ;  /* 0x2d40018002149fae */ /* 0x0005e8000e101d6a */
[----:B------:R2:W-:Y:S04]  /*d980*/  @!P1 LDGSTS.E.BYPASS.LTC128B.128 [R20+0x2f400], desc[UR42][R2.64+0x200], !P3 ;  /* 0x2f40020002149fae */ /* 0x0005e8000d901d6a */
[----:B------:R2:W-:Y:S04]  /*d990*/  @!P1 LDGSTS.E.BYPASS.LTC128B.128 [R20+0x31400], desc[UR42][R2.64+0x280], !P2 ;  /* 0x3140028002149fae */ /* 0x0005e8000d101d6a */
[----:B------:R2:W-:Y:S01]  /*d9a0*/  @!P1 LDGSTS.E.BYPASS.LTC128B.128 [R20+0x33400], desc[UR42][R2.64+0x300], P0 ;  /* 0x3340030002149fae */ /* 0x0005e20008101d6a */
[----:B------:R-:W-:-:S13]  /*d9b0*/  @!P1 ISETP.NE.U32.AND P0, PT, R8, RZ, PT ;  /* 0x000000ff0800920c */ /* 0x000fda0003f05070 */
[----:B-1-3--:R2:W-:Y:S02]  /*d9c0*/  @!P1 LDGSTS.E.BYPASS.LTC128B.128 [R20+0x35400], desc[UR42][R2.64+0x380], P0 ;  /* 0x3540038002149fae */ /* 0x00a5e40008101d6a */
.L_x_3523:
[----:B--2---:R-:W2:Y:S01]  /*d9d0*/  LDL R0, [R1+0x1c] ;  /* 0x00001c0001007983 */ /* 0x004ea20000100800 */
[C---:B------:R-:W-:Y:S02]  /*d9e0*/  LOP3.LUT P1, RZ, R16.reuse, 0x800, RZ, 0xc0, !PT ;  /* 0x0000080010ff7812 */ /* 0x040fe4000782c0ff */
[----:B------:R-:W-:-:S11]  /*d9f0*/  LOP3.LUT P6, RZ, R16, 0x400000, RZ, 0xc0, !PT ;  /* 0x0040000010ff7812 */ /* 0x000fd600078cc0ff */
[----:B0-----:R-:W-:-:S05]  /*da00*/  @!P1 LEA R2, P0, R21, R14, 0x1 ;  /* 0x0000000e15029211 */ /* 0x001fca00078008ff */
[----:B------:R-:W-:Y:S01]  /*da10*/  @!P1 IMAD.X R3, RZ, RZ, R4, P0 ;  /* 0x000000ffff039224 */ /* 0x000fe200000e0604 */
[----:B------:R-:W-:-:S13]  /*da20*/  LOP3.LUT P0, RZ, R16, 0x800000, RZ, 0xc0, !PT ;  /* 0x0080000010ff7812 */ /* 0x000fda000780c0ff */
[----:B------:R-:W-:Y:S01]  /*da30*/  @!PT LDS RZ, [RZ] ;  /* 0x00000000fffff984 */ /* 0x000fe20000000800 */
[----:B------:R-:W-:Y:S01]  /*da40*/  @!PT LDS RZ, [RZ] ;  /* 0x00000000fffff984 */ /* 0x000fe20000000800 */
[----:B------:R-:W-:Y:S01]  /*da50*/  @!PT LDS RZ, [RZ] ;  /* 0x00000000fffff984 */ /* 0x000fe20000000800 */
        /* <DEDUP_REMOVED lines=9> */
[----:B------:R0:W-:Y:S01]  /*daf0*/  @!P1 LDGSTS.E.BYPASS.LTC128B.128 [R20+0x35c00], desc[UR42][R2.64+0x380], P0 ;  /* 0x35c0038002149fae */ /* 0x0001e20008101d6a */
        /* <DEDUP_REMOVED lines=8> */
[----:B------:R-:W1:Y:S03]  /*db80*/  SYNCS.PHASECHK.TRANS64.TRYWAIT P0, [UR37+0x38820], R0 ;  /* 0x03882000ff0075a7 */ /* 0x000e660008000165 */
[----:B01----:R-:W-:Y:S05]  /*db90*/  @!P0 BRA `(.L_x_3454) ;  /* 0x0000003000d48947 */ /* 0x003fea0003800000 */
.L_x_3524:
[----:B------:R-:W-:Y:S05]  /*dba0*/  BSYNC B0 ;  /* 0x0000000000007941 */ /* 0x000fea0003800000 */
.L_x_3453:
[----:B------:R-:W-:-:S04]  /*dbb0*/  LOP3.LUT R2, R37, 0x2, RZ, 0xfc, !PT ;  /* 0x0000000225027812 */ /* 0x000fc800078efcff */
[----:B------:R-:W-:-:S13]  /*dbc0*/  ISETP.NE.AND P0, PT, R2, 0x3, PT ;  /* 0x000000030200780c */ /* 0x000fda0003f05270 */
[----:B------:R-:W-:Y:S05]  /*dbd0*/  @!P0 BRA `(.L_x_3455) ;  /* 0x0000000000048947 */ /* 0x000fea0003800000 */
[----:B------:R-:W-:Y:S01]  /*dbe0*/  BPT.TRAP 0x1 ;  /* 0x000000040000795c */ /* 0x000fe20000300000 */
.L_x_3455:
[----:B0-----:R-:W-:Y:S01]  /*dbf0*/  SHF.L.U32 R0, R23, 0x1f, RZ ;  /* 0x0000001f17007819 */ /* 0x001fe200000006ff */
[----:B------:R-:W-:Y:S03]  /*dc00*/  BSSY B0, `(.L_x_3456) ;  /* 0x0000003000007945 */ /* 0x000fe60003800000 */
[----:B------:R-:W0:Y:S02]  /*dc10*/  SYNCS.PHASECHK.TRANS64.TRYWAIT P0, [R25+URZ+0x38860], R0 ;  /* 0x03886000190075a7 */ /* 0x000e24000800017f */
[----:B0-----:R-:W-:Y:S05]  /*dc20*/  @!P0 BRA `(.L_x_3457) ;  /* 0x0000003000c88947 */ /* 0x001fea0003800000 */
.L_x_3525:
[----:B------:R-:W-:Y:S05]  /*dc30*/  BSYNC B0 ;  /* 0x0000000000007941 */ /* 0x000fea0003800000 */
.L_x_3456:
[----:B------:R-:W0:Y:S01]  /*dc40*/  LDL.LU R3, [R1+0x14] ;  /* 0x0000140001037983 */ /* 0x000e220000300800 */
[----:B------:R-:W-:-:S03]  /*dc50*/  ULDC.64 UR4, c[0x0][0x328] ;  /* 0x0000ca0000047ab9 */ /* 0x000fc60000000a00 */
[----:B------:R-:W2:Y:S04]  /*dc60*/  LDL.LU R2, [R1] ;  /* 0x0000000001027983 */ /* 0x000ea80000300800 */
[----:B------:R-:W3:Y:S01]  /*dc70*/  LDL.LU R4, [R1+0x18] ;  /* 0x0000180001047983 */ /* 0x000ee20000300800 */
[----:B------:R-:W-:Y:S02]  /*dc80*/  IMAD R9, R18, 0x8000, R29 ;  /* 0x0000800012097824 */ /* 0x000fe400078e021d */
[----:B0-----:R-:W-:-:S04]  /*dc90*/  IMAD R0, R3, UR4, RZ ;  /* 0x0000000403007c24 */ /* 0x001fc8000f8e02ff */
[C---:B--2---:R-:W-:Y:S02]  /*dca0*/  IMAD R5, R2.reuse, UR5, R0 ;  /* 0x0000000502057c24 */ /* 0x044fe4000f8e0200 */
[----:B------:R-:W-:Y:S01]  /*dcb0*/  IMAD.WIDE.U32 R2, R2, UR4, RZ ;  /* 0x0000000402027c25 */ /* 0x000fe2000f8e00ff */
[----:B------:R-:W-:-:S03]  /*dcc0*/  ULDC.64 UR4, c[0x0][0x338] ;  /* 0x0000ce0000047ab9 */ /* 0x000fc60000000a00 */
[----:B------:R-:W-:Y:S02]  /*dcd0*/  IMAD.IADD R3, R3, 0x1, R5 ;  /* 0x0000000103037824 */ /* 0x000fe400078e0205 */
[----:B---3--:R-:W-:Y:S02]  /*dce0*/  IMAD R0, R4, UR4, RZ ;  /* 0x0000000404007c24 */ /* 0x008fe4000f8e02ff */
[----:B------:R-:W-:-:S04]  /*dcf0*/  IMAD.WIDE.U32 R2, R35, UR4, R2 ;  /* 0x0000000423027c25 */ /* 0x000fc8000f8e0002 */
[----:B------:R-:W-:Y:S01]  /*dd00*/  IMAD R5, R35, UR5, R0 ;  /* 0x0000000523057c24 */ /* 0x000fe2000f8e0200 */
[----:B------:R-:W-:Y:S02]  /*dd10*/  ULDC.64 UR4, c[0x0][0x330] ;  /* 0x0000cc0000047ab9 */ /* 0x000fe40000000a00 */
[----:B------:R-:W-:Y:S02]  /*dd20*/  IMAD R0, R26, UR4, RZ ;  /* 0x000000041a007c24 */ /* 0x000fe4000f8e02ff */
[----:B------:R-:W-:Y:S02]  /*dd30*/  IMAD.IADD R3, R3, 0x1, R5 ;  /* 0x0000000103037824 */ /* 0x000fe400078e0205 */
        /* <DEDUP_REMOVED lines=8> */
[C---:B------:R-:W-:Y:S01]  /*ddc0*/  LOP3.LUT P6, RZ, R17.reuse, 0x200, RZ, 0xc0, !PT ;  /* 0x0000020011ff7812 */ /* 0x040fe200078cc0ff */
[----:B------:R-:W0:Y:S01]  /*ddd0*/  S2R R2, SR_TID.X ;  /* 0x0000000000027919 */ /* 0x000e220000002100 */
[----:B------:R-:W-:Y:S02]  /*dde0*/  LOP3.LUT R17, R17, 0xfbffffff, RZ, 0xc0, !PT ;  /* 0xfbffffff11117812 */ /* 0x000fe400078ec0ff */
[----:B------:R-:W-:Y:S01]  /*ddf0*/  LOP3.LUT R22, R22, 0xfffffffe, RZ, 0xc0, !PT ;  /* 0xfffffffe16167812 */ /* 0x000fe200078ec0ff */
[----:B------:R-:W1:Y:S01]  /*de00*/  SHFL.IDX PT, R14, R8, RZ, 0x181f ;  /* 0x00181fff080e7589 */ /* 0x000e6200000e0000 */
[----:B------:R-:W-:Y:S02]  /*de10*/  LEA R9, R9, UR37, 0x1 ;  /* 0x0000002509097c11 */ /* 0x000fe4000f8e08ff */
[C---:B------:R-:W-:Y:S01]  /*de20*/  LOP3.LUT P4, RZ, R16.reuse, 0x20000000, RZ, 0xc0, !PT ;  /* 0x2000000010ff7812 */ /* 0x040fe2000788c0ff */
[----:B------:R-:W2:Y:S01]  /*de30*/  SHFL.IDX PT, R3, R10, RZ, 0x181f ;  /* 0x00181fff0a037589 */ /* 0x000ea200000e0000 */
[----:B------:R-:W-:-:S02]  /*de40*/  LOP3.LUT P3, RZ, R16, 0x10000000, RZ, 0xc0, !PT ;  /* 0x1000000010ff7812 */ /* 0x000fc4000786c0ff */
[C---:B------:R-:W-:Y:S01]  /*de50*/  LOP3.LUT P2, RZ, R16.reuse, 0x8000000, RZ, 0xc0, !PT ;  /* 0x0800000010ff7812 */ /* 0x040fe2000784c0ff */
[----:B------:R-:W-:Y:S01]  /*de60*/  SHFL.IDX PT, R20, R10, 0x2, 0x181f ;  /* 0x00581f000a147f89 */ /* 0x000fe200000e0000 */
[----:B------:R-:W-:Y:S02]  /*de70*/  @P6 LOP3.LUT R17, R17, 0x4000000, RZ, 0xfc, !PT ;  /* 0x0400000011116812 */ /* 0x000fe400078efcff */
[----:B------:R-:W-:Y:S02]  /*de80*/  LOP3.LUT P1, RZ, R16, 0x4000000, RZ, 0xc0, !PT ;  /* 0x0400000010ff7812 */ /* 0x000fe4000782c0ff */
[C---:B------:R-:W-:Y:S02]  /*de90*/  LOP3.LUT P6, RZ, R17.reuse, 0x8000, RZ, 0xc0, !PT ;  /* 0x0000800011ff7812 */ /* 0x040fe400078cc0ff */
[----:B------:R-:W-:-:S11]  /*dea0*/  LOP3.LUT R17, R17, 0xf7ffffff, RZ, 0xc0, !PT ;  /* 0xf7ffffff11117812 */ /* 0x000fd600078ec0ff */
[----:B------:R-:W-:Y:S02]  /*deb0*/  @P6 LOP3.LUT R17, R17, 0x8000000, RZ, 0xfc, !PT ;  /* 0x0800000011116812 */ /* 0x000fe400078efcff */
[----:B------:R-:W-:Y:S01]  /*dec0*/  LOP3.LUT P6, RZ, R16, 0x40000000, RZ, 0xc0, !PT ;  /* 0x4000000010ff7812 */ /* 0x000fe200078cc0ff */
[----:B0-----:R-:W-:Y:S01]  /*ded0*/  IMAD.SHL.U32 R2, R2, 0x8, RZ ;  /* 0x0000000802027824 */ /* 0x001fe200078e00ff */
[----:B------:R-:W-:-:S04]  /*dee0*/  LOP3.LUT R17, R17, 0xefffffff, RZ, 0xc0, !PT ;  /* 0xefffffff11117812 */ /* 0x000fc800078ec0ff */
[----:B------:R-:W-:-:S05]  /*def0*/  LOP3.LUT R2, R2, 0x38, RZ, 0xc0, !PT ;  /* 0x0000003802027812 */ /* 0x000fca00078ec0ff */
[----:B------:R-:W-:Y:S02]  /*df00*/  IMAD.SHL.U32 R0, R2, 0x2, RZ ;  /* 0x0000000202007824 */ /* 0x000fe400078e00ff */
[----:B------:R-:W-:Y:S01]  /*df10*/  @P6 LOP3.LUT R17, R17, 0x10000000, RZ, 0xfc, !PT ;  /* 0x1000000011116812 */ /* 0x000fe200078efcff */
[----:B------:R-:W0:Y:S01]  /*df20*/  SHFL.IDX PT, R2, R8, 0x1, 0x181f ;  /* 0x00381f0008027f89 */ /* 0x000e2200000e0000 */
[----:B------:R-:W-:Y:S02]  /*df30*/  LOP3.LUT P6, RZ, R16, 0x80000000, RZ, 0xc0, !PT ;  /* 0x8000000010ff7812 */ /* 0x000fe400078cc0ff */
[----:B------:R-:W-:Y:S02]  /*df40*/  LOP3.LUT R17, R17, 0xdfffffff, RZ, 0xc0, !PT ;  /* 0xdfffffff11117812 */ /* 0x000fe400078ec0ff */
[----:B-1----:R-:W-:Y:S02]  /*df50*/  IADD3 R4, P0, R14, R0, RZ ;  /* 0x000000000e047210 */ /* 0x002fe40007f1e0ff */
[----:B------:R-:W-:Y:S03]  /*df60*/  SHFL.IDX PT, R14, R8, 0x2, 0x181f ;  /* 0x00581f00080e7f89 */ /* 0x000fe600000e0000 */
[----:B--2---:R-:W-:-:S02]  /*df70*/  IMAD.X R5, RZ, RZ, R3, P0 ;  /* 0x000000ffff057224 */ /* 0x004fc400000e0603 */
[----:B------:R-:W1:Y:S02]  /*df80*/  SHFL.IDX PT, R3, R10, 0x1, 0x181f ;  /* 0x00381f000a037f89 */ /* 0x000e6400000e0000 */
[----:B------:R-:W-:Y:S02]  /*df90*/  @P6 LOP3.LUT R17, R17, 0x20000000, RZ, 0xfc, !PT ;  /* 0x2000000011116812 */ /* 0x000fe400078efcff */
[----:B------:R-:W2:Y:S02]  /*dfa0*/  SHFL.IDX PT, R10, R10, 0x3, 0x181f ;  /* 0x00781f000a0a7f89 */ /* 0x000ea400000e0000 */
[C---:B------:R-:W-:Y:S02]  /*dfb0*/  LOP3.LUT P6, RZ, R17.reuse, 0x1, RZ, 0xc0, !PT ;  /* 0x0000000111ff7812 */ /* 0x040fe400078cc0ff */
[----:B------:R-:W-:Y:S02]  /*dfc0*/  LOP3.LUT R17, R17, 0xbfffffff, RZ, 0xc0, !PT ;  /* 0xbfffffff11117812 */ /* 0x000fe400078ec0ff */
[----:B0-----:R-:W-:-:S09]  /*dfd0*/  IADD3 R6, P0, R2, R0, RZ ;  /* 0x0000000002067210 */ /* 0x001fd20007f1e0ff */
[----:B------:R-:W-:-:S04]  /*dfe0*/  @P6 LOP3.LUT R17, R17, 0x40000000, RZ, 0xfc, !PT ;  /* 0x4000000011116812 */ /* 0x000fc800078efcff */
[C---:B------:R-:W-:Y:S01]  /*dff0*/  LOP3.LUT P6, RZ, R17.reuse, 0x2, RZ, 0xc0, !PT ;  /* 0x0000000211ff7812 */ /* 0x040fe200078cc0ff */
[----:B-1----:R-:W-:Y:S01]  /*e000*/  IMAD.X R7, RZ, RZ, R3, P0 ;  /* 0x000000ffff077224 */ /* 0x002fe200000e0603 */
[----:B------:R-:W-:-:S11]  /*e010*/  LOP3.LUT R17, R17, 0x7fffffff, RZ, 0xc0, !PT ;  /* 0x7fffffff11117812 */ /* 0x000fd600078ec0ff */
[----:B------:R-:W-:-:S04]  /*e020*/  @P6 LOP3.LUT R17, R17, 0x80000000, RZ, 0xfc, !PT ;  /* 0x8000000011116812 */ /* 0x000fc800078efcff */
[C---:B------:R-:W-:Y:S02]  /*e030*/  LOP3.LUT P6, RZ, R17.reuse, 0x80, RZ, 0xc0, !PT ;  /* 0x0000008011ff7812 */ /* 0x040fe400078cc0ff */
[C---:B------:R-:W-:Y:S02]  /*e040*/  LOP3.LUT P0, RZ, R17.reuse, 0x4, RZ, 0xc0, !PT ;  /* 0x0000000411ff7812 */ /* 0x040fe4000780c0ff */
[----:B------:R-:W-:-:S09]  /*e050*/  LOP3.LUT P5, RZ, R17, 0x40, RZ, 0xc0, !PT ;  /* 0x0000004011ff7812 */ /* 0x000fd200078ac0ff */
[----:B------:R-:W-:Y:S02]  /*e060*/  @P6 LOP3.LUT R22, R22, 0x1, RZ, 0xfc, !PT ;  /* 0x0000000116166812 */ /* 0x000fe400078efcff */
[----:B------:R-:W-:Y:S02]  /*e070*/  LOP3.LUT P6, RZ, R17, 0x400, RZ, 0xc0, !PT ;  /* 0x0000040011ff7812 */ /* 0x000fe400078cc0ff */
[----:B------:R-:W-:-:S11]  /*e080*/  LOP3.LUT R22, R22, 0xfffffffd, RZ, 0xc0, !PT ;  /* 0xfffffffd16167812 */ /* 0x000fd600078ec0ff */
        /* <DEDUP_REMOVED lines=25> */
[----:B------:R-:W-:-:S13]  /*e220*/  LOP3.LUT P6, RZ, R17, 0x20000, RZ, 0xc0, !PT ;  /* 0x0002000011ff7812 */ /* 0x000fda00078cc0ff */
[----:B------:R0:W-:Y:S01]  /*e230*/  LDGSTS.E.BYPASS.LTC128B.128 [R9+0x400], desc[UR42][R4.64], !P6 ;  /* 0x0040000004097fae */ /* 0x0001e2000f101d6a */
        /* <DEDUP_REMOVED lines=12> */
[----:B------:R-:W-:-:S03]  /*e300*/  LOP3.LUT P6, RZ, R22, 0x8, RZ, 0xc0, !PT ;  /* 0x0000000816ff7812 */ /* 0x000fc600078cc0ff */
[----:B------:R0:W-:Y:S01]  /*e310*/  LDGSTS.E.BYPASS.LTC128B.128 [R9+0xe400], desc[UR42][R4.64+0x380], !P0 ;  /* 0x0e40038004097fae */ /* 0x0001e2000c101d6a */
[----:B------:R-:W-:-:S03]  /*e320*/  IADD3 R2, P0, R14, R0, RZ ;  /* 0x000000000e027210 */ /* 0x000fc60007f1e0ff */
[----:B------:R0:W1:Y:S02]  /*e330*/  SHFL.IDX PT, R14, R8, 0x3, 0x181f ;  /* 0x00781f00080e7f89 */ /* 0x00006400000e0000 */
[----:B------:R-:W-:Y:S01]  /*e340*/  IMAD.X R3, RZ, RZ, R20, P0 ;  /* 0x000000ffff037224 */ /* 0x000fe200000e0614 */
[----:B------:R-:W-:-:S03]  /*e350*/  LOP3.LUT P0, RZ, R17, 0x1000, RZ, 0xc0, !PT ;  /* 0x0000100011ff7812 */ /* 0x000fc6000780c0ff */
        /* <DEDUP_REMOVED lines=18> */
[----:B------:R0:W-:Y:S10]  /*e480*/  LDGSTS.E.BYPASS.LTC128B.128 [R9+0x3400], desc[UR42][R2.64+0x80], !P0 ;  /* 0x0340008002097fae */ /* 0x0001f4000c101d6a */
[----:B------:R0:W-:Y:S04]  /*e490*/  LDGSTS.E.BYPASS.LTC128B.128 [R9+0x5400], desc[UR42][R2.64+0x100], !P6 ;  /* 0x0540010002097fae */ /* 0x0001e8000f101d6a */
[----:B------:R0:W-:Y:S04]  /*e4a0*/  LDGSTS.E.BYPASS.LTC128B.128 [R9+0x7400], desc[UR42][R2.64+0x180], !P5 ;  /* 0x0740018002097fae */ /* 0x0001e8000e901d6a */
[----:B------:R0:W-:Y:S04]  /*e4b0*/  LDGSTS.E.BYPASS.LTC128B.128 [R9+0x9400], desc[UR42][R2.64+0x200], !P4 ;  /* 0x0940020002097fae */ /* 0x0001e8000e101d6a */
[----:B------:R0:W-:Y:S04]  /*e4c0*/  LDGSTS.E.BYPASS.LTC128B.128 [R9+0xb400], desc[UR42][R2.64+0x280], !P3 ;  /* 0x0b40028002097fae */ /* 0x0001e8000d901d6a */
[----:B------:R0:W-:Y:S04]  /*e4d0*/  LDGSTS.E.BYPASS.LTC128B.128 [R9+0xd400], desc[UR42][R2.64+0x300], !P2 ;  /* 0x0d40030002097fae */ /* 0x0001e8000d101d6a */
[----:B-12---:R0:W-:Y:S02]  /*e4e0*/  LDGSTS.E.BYPASS.LTC128B.128 [R9+0xf400], desc[UR42][R2.64+0x380], !P1 ;  /* 0x0f40038002097fae */ /* 0x0061e4000c901d6a */
.L_x_3535:
[C---:B------:R-:W-:Y:S02]  /*e4f0*/  LOP3.LUT P6, RZ, R17.reuse, 0x800000, RZ, 0xc0, !PT ;  /* 0x0080000011ff7812 */ /* 0x040fe400078cc0ff */
[----:B0-----:R-:W-:Y:S02]  /*e500*/  IADD3 R2, P0, R14, R0, RZ ;  /* 0x000000000e027210 */ /* 0x001fe40007f1e0ff */
[----:B------:R-:W-:Y:S02]  /*e510*/  P2R R4, PR, RZ, 0x40 ;  /* 0x00000040ff047803 */ /* 0x000fe40000000000 */
[C---:B------:R-:W-:Y:S02]  /*e520*/  LOP3.LUT P6, RZ, R17.reuse, 0x2000000, RZ, 0xc0, !PT ;  /* 0x0200000011ff7812 */ /* 0x040fe400078cc0ff */
[----:B------:R-:W-:Y:S02]  /*e530*/  IADD3.X R3, RZ, R10, RZ, P0, !PT ;  /* 0x0000000aff037210 */ /* 0x000fe400007fe4ff */
[----:B------:R-:W-:-:S02]  /*e540*/  LOP3.LUT P0, RZ, R17, 0x1000000, RZ, 0xc0, !PT ;  /* 0x0100000011ff7812 */ /* 0x000fc4000780c0ff */
[C---:B------:R-:W-:Y:S02]  /*e550*/  LOP3.LUT P5, RZ, R17.reuse, 0x400000, RZ, 0xc0, !PT ;  /* 0x0040000011ff7812 */ /* 0x040fe400078ac0ff */
[C---:B------:R-:W-:Y:S02]  /*e560*/  LOP3.LUT P4, RZ, R17.reuse, 0x200000, RZ, 0xc0, !PT ;  /* 0x0020000011ff7812 */ /* 0x040fe4000788c0ff */
[C---:B------:R-:W-:Y:S02]  /*e570*/  LOP3.LUT P3, RZ, R17.reuse, 0x100000, RZ, 0xc0, !PT ;  /* 0x0010000011ff7812 */ /* 0x040fe4000786c0ff */
[C---:B------:R-:W-:Y:S01]  /*e580*/  LOP3.LUT P2, RZ, R17.reuse, 0x80000, RZ, 0xc0, !PT ;  /* 0x0008000011ff7812 */ /* 0x040fe2000784c0ff */
[----:B------:R-:W-:Y:S01]  /*e590*/  @!PT LDS RZ, [RZ] ;  /* 0x00000000fffff984 */ /* 0x000fe20000000800 */
[----:B------:R-:W-:Y:S01]  /*e5a0*/  @!PT LDS RZ, [RZ] ;  /* 0x00000000fffff984 */ /* 0x000fe20000000800 */
[----:B------:R-:W-:Y:S01]  /*e5b0*/  @!PT LDS RZ, [RZ] ;  /* 0x00000000fffff984 */ /* 0x000fe20000000800 */
[----:B------:R0:W-:Y:S01]  /*e5c0*/  LDGSTS.E.BYPASS.LTC128B.128 [R9+0x1c00], desc[UR42][R2.64], !P6 ;  /* 0x01c0000002097fae */ /* 0x0001e2000f101d6a */
[----:B------:R-:W-:Y:S02]  /*e5d0*/  ISETP.NE.AND P6, PT, R4, RZ, PT ;  /* 0x000000ff0400720c */ /* 0x000fe40003fc5270 */
[----:B------:R-:W-:Y:S01]  /*e5e0*/  LOP3.LUT P1, RZ, R17, 0x40000, RZ, 0xc0, !PT ;  /* 0x0004000011ff7812 */ /* 0x000fe2000782c0ff */
        /* <DEDUP_REMOVED lines=9> */
.L_x_3459:
[----:B------:R-:W-:Y:S02]  /*e680*/  PLOP3.LUT P1, PT, P1, P0, PT, 0xa2, 0x0 ;  /* 0x000000000000781c */ /* 0x000fe40000f21472 */
[----:B------:R-:W-:-:S08]  /*e690*/  @P0 R2UR P1, UR4, R25 ;  /* 0x00000000190402ca */ /* 0x000fd00000020000 */
[----:B------:R-:W-:-:S05]  /*e6a0*/  @P0 PLOP3.LUT P0, PT, P1, PT, PT, 0x80, 0x0 ;  /* 0x000000000000081c */ /* 0x000fca0000f0f070 */
[----:B------:R-:W-:Y:S01]  /*e6b0*/  @!P1 SYNCS.ARRIVE.TRANS64.RED.A0T1 RZ, [UR4+0x38850], RZ ;  /* 0x038850ffffff99a7 */ /* 0x000fe20008200404 */
[----:B------:R-:W-:Y:S07]  /*e6c0*/  @!P1 ARRIVES.LDGSTSBAR.64.TRANSCNT [UR4+0x38850] ;  /* 0x03885000ff0099b0 */ /* 0x000fee0008000a84 */
[----:B------:R-:W-:Y:S05]  /*e6d0*/  @P0 BRA.U.ANY `(.L_x_3459) ;  /* 0xfffffffd00e80947 */ /* 0x000fea000393ffff */
[----:B------:R-:W-:Y:S01]  /*e6e0*/  NOP ;  /* 0x0000000000007918 */ /* 0x000fe20000000000 */
[----:B0-----:R-:W-:-:S04]  /*e6f0*/  LOP3.LUT R2, R37, 0x2, RZ, 0xfc, !PT ;  /* 0x0000000225027812 */ /* 0x001fc800078efcff */
[----:B------:R-:W-:-:S13]  /*e700*/  ISETP.NE.AND P2, PT, R2, 0x3, PT ;  /* 0x000000030200780c */ /* 0x000fda0003f45270 */
[----:B------:R-:W-:Y:S05]  /*e710*/  @!P2 BRA `(.L_x_3460) ;  /* 0x000000000004a947 */ /* 0x000fea0003800000 */
[----:B------:R-:W-:Y:S01]  /*e720*/  BPT.TRAP 0x1 ;  /* 0x000000040000795c */ /* 0x000fe20000300000 */
.L_x_3460:
[----:B------:R-:W2:Y:S01]  /*e730*/  LDL R3, [R1+0x20] ;  /* 0x0000200001037983 */ /* 0x000ea20000100800 */
[----:B------:R-:W-:Y:S01]  /*e740*/  VIADD R18, R18, 0x1 ;  /* 0x0000000112127836 */ /* 0x000fe20000000000 */
[----:B------:R0:W-:Y:S04]  /*e750*/  SYNCS.ARRIVE.TRANS64.A1T0 RZ, [R25+URZ+0x38850], RZ ;  /* 0x038850ff19ff79a7 */ /* 0x0001e8000810003f */
[----:B------:R-:W-:-:S04]  /*e760*/  ISETP.NE.AND P0, PT, R18, 0x2, PT ;  /* 0x000000021200780c */ /* 0x000fc80003f05270 */
[----:B------:R-:W-:Y:S02]  /*e770*/  SEL R18, R18, RZ, P0 ;  /* 0x000000ff12127207 */ /* 0x000fe40000000000 */
[----:B------:R-:W-:-:S04]  /*e780*/  SEL R2, RZ, 0x1, P0 ;  /* 0x00000001ff027807 */ /* 0x000fc80000000000 */
[----:B------:R-:W-:Y:S02]  /*e790*/  LOP3.LUT R23, R23, R2, RZ, 0x3c, !PT ;  /* 0x0000000217177212 */ /* 0x000fe400078e3cff */
[----:B--2---:R-:W-:-:S13]  /*e7a0*/  ISETP.GE.AND P0, PT, R3, 0x41, PT ;  /* 0x000000410300780c */ /* 0x004fda0003f06270 */
[----:B0-----:R-:W-:Y:S05]  /*e7b0*/  @!P0 BRA `(.L_x_3461) ;  /* 0x0000000c00848947 */ /* 0x001fea0003800000 */
[----:B------:R0:W5:Y:S01]  /*e7c0*/  LDL R9, [R1+0x28] ;  /* 0x0000280001097983 */ /* 0x0001620000100800 */
[----:B------:R-:W-:Y:S01]  /*e7d0*/  BSSY B0, `(.L_x_3461) ;  /* 0x00000df000007945 */ /* 0x000fe20003800000 */
.L_x_3474:
[----:B------:R-:W1:Y:S01]  /*e7e0*/  LDC R2, c[0x0][0x430] ;  /* 0x00010c00ff027b82 */ /* 0x000e620000000800 */
[C---:B------:R-:W-:Y:S01]  /*e7f0*/  ISETP.GT.U32.AND P0, PT, R24.reuse, 0x3f, PT ;  /* 0x0000003f1800780c */ /* 0x040fe20003f04070 */
[----:B-----5:R-:W-:Y:S01]  /*e800*/  IMAD R3, R9, 0x40, R32 ;  /* 0x0000004009037824 */ /* 0x020fe200078e0220 */
[----:B------:R-:W-:Y:S01]  /*e810*/  LOP3.LUT R11, R37, 0x2, RZ, 0xfc, !PT ;  /* 0x00000002250b7812 */ /* 0x000fe200078efcff */
[----:B------:R-:W-:Y:S02]  /*e820*/  ULDC UR4, c[0x0][0x430] ;  /* 0x00010c0000047ab9 */ /* 0x000fe40000000800 */
[----:B---3--:R-:W-:-:S04]  /*e830*/  IMAD.IADD R8, R24, 0x1, R3 ;  /* 0x0000000118087824 */ /* 0x008fc800078e0203 */
[----:B------:R-:W-:-:S04]  /*e840*/  IMAD.MOV.U32 R10, RZ, RZ, R8 ;  /* 0x000000ffff0a7224 */ /* 0x000fc800078e0008 */
[----:B------:R-:W2:Y:S01]  /*e850*/  @!P0 LDC.64 R4, c[0x0][0x428] ;  /* 0x00010a00ff048b82 */ /* 0x000ea20000000a00 */
[----:B-1----:R-:W-:-:S13]  /*e860*/  ISETP.NE.AND P1, PT, R2, 0x1, PT ;  /* 0x000000010200780c */ /* 0x002fda0003f25270 */
[----:B------:R-:W1:Y:S08]  /*e870*/  @P1 LDC R7, c[0x0][0x434] ;  /* 0x00010d00ff071b82 */ /* 0x000e700000000800 */
[----:B------:R-:W3:Y:S01]  /*e880*/  @P1 LDC R2, c[0x0][0x438] ;  /* 0x00010e00ff021b82 */ /* 0x000ee20000000800 */
[----:B-1----:R-:W-:-:S07]  /*e890*/  @P1 IMAD.HI.U32 R3, R8, R7, RZ ;  /* 0x0000000708031227 */ /* 0x002fce00078e00ff */
[----:B------:R-:W1:Y:S01]  /*e8a0*/  @!P0 LDC.64 R6, c[0x0][0x418] ;  /* 0x00010600ff068b82 */ /* 0x000e620000000a00 */
[----:B---3--:R-:W-:Y:S01]  /*e8b0*/  @P1 SHF.R.U32.HI R10, RZ, R2, R3 ;  /* 0x00000002ff0a1219 */ /* 0x008fe20000011603 */
[----:B--2---:R-:W-:-:S03]  /*e8c0*/  @!P0 IMAD R2, R33, R4, RZ ;  /* 0x0000000421028224 */ /* 0x004fc600078e02ff */
[----:B------:R-:W-:Y:S01]  /*e8d0*/  @!P0 SHF.R.S32.HI R3, RZ, 0x1f, R10 ;  /* 0x0000001fff038819 */ /* 0x000fe2000001140a */
[----:B------:R-:W-:Y:S02]  /*e8e0*/  @!P0 IMAD R5, R28, R5, R2 ;  /* 0x000000051c058224 */ /* 0x000fe400078e0202 */
[----:B------:R-:W-:-:S04]  /*e8f0*/  @!P0 IMAD.MOV.U32 R2, RZ, RZ, R10 ;  /* 0x000000ffff028224 */ /* 0x000fc800078e000a */
[----:B------:R-:W-:-:S04]  /*e900*/  @!P0 IMAD.WIDE.U32 R2, R28, R4, R2 ;  /* 0x000000041c028225 */ /* 0x000fc800078e0002 */
[----:B------:R-:W-:Y:S02]  /*e910*/  @!P0 IMAD.IADD R5, R5, 0x1, R3 ;  /* 0x0000000105058824 */ /* 0x000fe400078e0203 */
[----:B------:R-:W-:Y:S01]  /*e920*/  IMAD.MOV.U32 R4, RZ, RZ, RZ ;  /* 0x000000ffff047224 */ /* 0x000fe200078e00ff */
[----:B-1----:R-:W-:-:S04]  /*e930*/  @!P0 LEA R6, P1, R2, R6, 0x2 ;  /* 0x0000000602068211 */ /* 0x002fc800078210ff */
[----:B------:R-:W-:-:S05]  /*e940*/  @!P0 LEA.HI.X R7, R2, R7, R5, 0x2, P1 ;  /* 0x0000000702078211 */ /* 0x000fca00008f1405 */
[----:B------:R1:W5:Y:S01]  /*e950*/  @!P0 LDG.E R4, desc[UR42][R6.64] ;  /* 0x0000002a06048981 */ /* 0x000362000c1e1900 */
[----:B------:R-:W-:Y:S01]  /*e960*/  ISETP.NE.AND P2, PT, R11, 0x3, PT ;  /* 0x000000030b00780c */ /* 0x000fe20003f45270 */
[----:B------:R-:W-:-:S04]  /*e970*/  IMAD.MOV R5, RZ, RZ, -R10 ;  /* 0x000000ffff057224 */ /* 0x000fc800078e0a0a */
[----:B------:R-:W-:-:S08]  /*e980*/  IMAD R5, R5, UR4, R8 ;  /* 0x0000000405057c24 */ /* 0x000fd0000f8e0208 */
[----:B-1----:R-:W-:Y:S05]  /*e990*/  @!P2 BRA `(.L_x_3462) ;  /* 0x000000000004a947 */ /* 0x002fea0003800000 */
[----:B------:R-:W-:Y:S01]  /*e9a0*/  BPT.TRAP 0x1 ;  /* 0x000000040000795c */ /* 0x000fe20000300000 */
.L_x_3462:
[----:B------:R-:W-:Y:S01]  /*e9b0*/  LEA R8, R18, UR37, 0x3 ;  /* 0x0000002512087c11 */ /* 0x000fe2000f8e18ff */
[----:B------:R-:W-:Y:S01]  /*e9c0*/  BSSY B1, `(.L_x_3463) ;  /* 0x0000005000017945 */ /* 0x000fe20003800000 */
[----:B------:R-:W-:Y:S02]  /*e9d0*/  SHF.L.U32 R20, R23, 0x1f, RZ ;  /* 0x0000001f17147819 */ /* 0x000fe400000006ff */
[----:B------:R-:W-:Y:S02]  /*e9e0*/  SHF.R.S32.HI R7, RZ, 0x1f, R5 ;  /* 0x0000001fff077819 */ /* 0x000fe40000011405 */
[----:B------:R-:W1:Y:S02]  /*e9f0*/  SYNCS.PHASECHK.TRANS64.TRYWAIT P0, [R8+URZ+0x38840], R20 ;  /* 0x03884014080075a7 */ /* 0x000e64000800017f */
[----:B-1----:R-:W-:Y:S05]  /*ea00*/  @!P0 BRA `(.L_x_3464) ;  /* 0x0000002c00748947 */ /* 0x002fea0003800000 */
.L_x_3536:
[----:B------:R-:W-:Y:S05]  /*ea10*/  BSYNC B1 ;  /* 0x0000000000017941 */ /* 0x000fea0003800000 */
.L_x_3463:
[----:B------:R-:W-:Y:S01]  /*ea20*/  ULDC.64 UR4, c[0x0][0x300] ;  /* 0x0000c00000047ab9 */ /* 0x000fe20000000a00 */
[----:B-----5:R-:W-:Y:S01]  /*ea30*/  SHF.R.S32.HI R10, RZ, 0x1f, R4 ;  /* 0x0000001fff0a7819 */ /* 0x020fe20000011404 */
[----:B------:R-:W-:Y:S01]  /*ea40*/  IMAD R6, R7, UR4, RZ ;  /* 0x0000000407067c24 */ /* 0x000fe2000f8e02ff */
[----:B------:R-:W-:Y:S01]  /*ea50*/  LOP3.LUT P1, RZ, R16, 0x1, RZ, 0xc0, !PT ;  /* 0x0000000110ff7812 */ /* 0x000fe2000782c0ff */
[----:B------:R-:W-:-:S04]  /*ea60*/  IMAD.WIDE.U32 R2, R5, UR4, RZ ;  /* 0x0000000405027c25 */ /* 0x000fc8000f8e00ff */
        /* <DEDUP_REMOVED lines=15> */
[----:B------:R-:W-:Y:S02]  /*eb60*/  LEA.HI.X R27, R2, UR5, R6, 0x1, P0 ;  /* 0x00000005021b7c11 */ /* 0x000fe400080f0c06 */
[----:B------:R-:W-:Y:S01]  /*eb70*/  LEA R6, R18, R29, 0xc ;  /* 0x0000001d12067211 */ /* 0x000fe200078e60ff */
[----:B------:R-:W-:Y:S06]  /*eb80*/  BRA.DIV UR4, `(.L_x_3465) ;  /* 0x0000002e04287947 */ /* 0x000fec000b800000 */
[----:B------:R-:W2:Y:S01]  /*eb90*/  SHFL.IDX PT, R2, R21, RZ, 0x181f ;  /* 0x00181fff15027589 */ /* 0x000ea200000e0000 */
[----:B------:R-:W-:-:S03]  /*eba0*/  LEA R25, R6, UR37, 0x1 ;  /* 0x0000002506197c11 */ /* 0x000fc6000f8e08ff */
[----:B------:R-:W3:Y:S01]  /*ebb0*/  SHFL.IDX PT, R3, R27, RZ, 0x181f ;  /* 0x00181fff1b037589 */ /* 0x000ee200000e0000 */
[----:B--2---:R-:W-:-:S05]  /*ebc0*/  IADD3 R2, P0, R2, R0, RZ ;  /* 0x0000000002027210 */ /* 0x004fca0007f1e0ff */
[----:B---3--:R-:W-:-:S05]  /*ebd0*/  IMAD.X R3, RZ, RZ, R3, P0 ;  /* 0x000000ffff037224 */ /* 0x008fca00000e0603 */
[----:B------:R-:W-:Y:S01]  /*ebe0*/  @!PT LDS RZ, [RZ] ;  /* 0x00000000fffff984 */ /* 0x000fe20000000800 */
[----:B------:R2:W-:Y:S04]  /*ebf0*/  LDGSTS.E.BYPASS.LTC128B.128 [R25+0x22400], desc[UR42][R2.64], !P1 ;  /* 0x2240000002197fae */ /* 0x0005e8000c901d6a */
[----:B--2---:R-:W2:Y:S04]  /*ec00*/  SHFL.IDX PT, R2, R21, 0x1, 0x181f ;  /* 0x00381f0015027f89 */ /* 0x004ea800000e0000 */
[----:B------:R-:W3:Y:S01]  /*ec10*/  SHFL.IDX PT, R3, R27, 0x1, 0x181f ;  /* 0x00381f001b037f89 */ /* 0x000ee200000e0000 */
[----:B--2---:R-:W-:-:S05]  /*ec20*/  IADD3 R2, P0, R2, R0, RZ ;  /* 0x0000000002027210 */ /* 0x004fca0007f1e0ff */
[----:B---3--:R-:W-:-:S05]  /*ec30*/  IMAD.X R3, RZ, RZ, R3, P0 ;  /* 0x000000ffff037224 */ /* 0x008fca00000e0603 */
[----:B------:R2:W-:Y:S04]  /*ec40*/  LDGSTS.E.BYPASS.LTC128B.128 [R25+0x22c00], desc[UR42][R2.64], !P1 ;  /* 0x22c0000002197fae */ /* 0x0005e8000c901d6a */
[----:B--2---:R-:W2:Y:S04]  /*ec50*/  SHFL.IDX PT, R2, R21, 0x2, 0x181f ;  /* 0x00581f0015027f89 */ /* 0x004ea800000e0000 */
[----:B------:R-:W3:Y:S04]  /*ec60*/  SHFL.IDX PT, R3, R27, 0x2, 0x181f ;  /* 0x00581f001b037f89 */ /* 0x000ee800000e0000 */
[----:B------:R-:W4:Y:S01]  /*ec70*/  SHFL.IDX PT, R27, R27, 0x3, 0x181f ;  /* 0x00781f001b1b7f89 */ /* 0x000f2200000e0000 */
[----:B--2---:R-:W-:-:S05]  /*ec80*/  IADD3 R2, P0, R2, R0, RZ ;  /* 0x0000000002027210 */ /* 0x004fca0007f1e0ff */
[----:B---3--:R-:W-:-:S05]  /*ec90*/  IMAD.X R3, RZ, RZ, R3, P0 ;  /* 0x000000ffff037224 */ /* 0x008fca00000e0603 */
[----:B------:R2:W-:Y:S04]  /*eca0*/  LDGSTS.E.BYPASS.LTC128B.128 [R25+0x23400], desc[UR42][R2.64], !P1 ;  /* 0x2340000002197fae */ /* 0x0005e8000c901d6a */
[----:B--2-4-:R2:W3:Y:S02]  /*ecb0*/  SHFL.IDX PT, R2, R21, 0x3, 0x181f ;  /* 0x00781f0015027f89 */ /* 0x0144e400000e0000 */
.L_x_3546:
[----:B---3--:R-:W-:-:S05]  /*ecc0*/  IADD3 R2, P0, R2, R0, RZ ;  /* 0x0000000002027210 */ /* 0x008fca0007f1e0ff */
[----:B------:R-:W-:Y:S01]  /*ecd0*/  IMAD.X R3, RZ, RZ, R27, P0 ;  /* 0x000000ffff037224 */ /* 0x000fe200000e061b */
[----:B------:R-:W-:-:S04]  /*ece0*/  PLOP3.LUT P0, PT, PT, PT, PT, 0x80, 0x0 ;  /* 0x000000000000781c */ /* 0x000fc80003f0f070 */
[----:B------:R-:W-:Y:S01]  /*ecf0*/  @!PT LDS RZ, [RZ] ;  /* 0x00000000fffff984 */ /* 0x000fe20000000800 */
[----:B------:R-:W-:Y:S01]  /*ed00*/  @!PT LDS RZ, [RZ] ;  /* 0x00000000fffff984 */ /* 0x000fe20000000800 */
[----:B------:R-:W-:Y:S01]  /*ed10*/  @!PT LDS RZ, [RZ] ;  /* 0x00000000fffff984 */ /* 0x000fe20000000800 */
[----:B------:R3:W-:Y:S01]  /*ed20*/  LDGSTS.E.BYPASS.LTC128B.128 [R25+0x23c00], desc[UR42][R2.64], !P1 ;  /* 0x23c0000002197fae */ /* 0x0007e2000c901d6a */
[----:B------:R-:W-:-:S08]  /*ed30*/  NOP ;  /* 0x0000000000007918 */ /* 0x000fd00000000000 */
.L_x_3466:
[----:B------:R-:W-:Y:S02]  /*ed40*/  PLOP3.LUT P1, PT, P1, P0, PT, 0xa2, 0x0 ;  /* 0x000000000000781c */ /* 0x000fe40000f21472 */
[----:B------:R-:W-:-:S08]  /*ed50*/  @P0 R2UR P1, UR4, R8 ;  /* 0x00000000080402ca */ /* 0x000fd00000020000 */
[----:B------:R-:W-:-:S05]  /*ed60*/  @P0 PLOP3.LUT P0, PT, P1, PT, PT, 0x80, 0x0 ;  /* 0x000000000000081c */ /* 0x000fca0000f0f070 */
[----:B------:R-:W-:Y:S01]  /*ed70*/  @!P1 SYNCS.ARRIVE.TRANS64.RED.A0T1 RZ, [UR4+0x38830], RZ ;  /* 0x038830ffffff99a7 */ /* 0x000fe20008200404 */
[----:B------:R-:W-:Y:S07]  /*ed80*/  @!P1 ARRIVES.LDGSTSBAR.64.TRANSCNT [UR4+0x38830] ;  /* 0x03883000ff0099b0 */ /* 0x000fee0008000a84 */
[----:B------:R-:W-:Y:S05]  /*ed90*/  @P0 BRA.U.ANY `(.L_x_3466) ;  /* 0xfffffffd00e80947 */ /* 0x000fea000393ffff */
[----:B------:R-:W-:Y:S01]  /*eda0*/  NOP ;  /* 0x0000000000007918 */ /* 0x000fe20000000000 */
[----:B---3--:R-:W-:-:S04]  /*edb0*/  LOP3.LUT R2, R37, 0x2, RZ, 0xfc, !PT ;  /* 0x0000000225027812 */ /* 0x008fc800078efcff */
[----:B------:R-:W-:-:S13]  /*edc0*/  ISETP.NE.AND P2, PT, R2, 0x3, PT ;  /* 0x000000030200780c */ /* 0x000fda0003f45270 */
[----:B------:R-:W-:Y:S05]  /*edd0*/  @!P2 BRA `(.L_x_3467) ;  /* 0x000000000004a947 */ /* 0x000fea0003800000 */
[----:B------:R-:W-:Y:S01]  /*ede0*/  BPT.TRAP 0x1 ;  /* 0x000000040000795c */ /* 0x000fe20000300000 */
.L_x_3467:
[----:B------:R3:W-:Y:S01]  /*edf0*/  SYNCS.ARRIVE.TRANS64.A1T0 RZ, [R8+URZ+0x38830], RZ ;  /* 0x038830ff08ff79a7 */ /* 0x0007e2000810003f */
[----:B------:R-:W-:Y:S05]  /*ee00*/  @!P2 BRA `(.L_x_3468) ;  /* 0x000000000004a947 */ /* 0x000fea0003800000 */
[----:B------:R-:W-:Y:S01]  /*ee10*/  BPT.TRAP 0x1 ;  /* 0x000000040000795c */ /* 0x000fe20000300000 */
.L_x_3468:
[----:B------:R-:W4:Y:S01]  /*ee20*/  SYNCS.PHASECHK.TRANS64.TRYWAIT P0, [R8+URZ+0x38860], R20 ;  /* 0x03886014080075a7 */ /* 0x000f22000800017f */
[----:B------:R-:W-:Y:S04]  /*ee30*/  BSSY B1, `(.L_x_3469) ;  /* 0x0000002000017945 */ /* 0x000fe80003800000 */
[----:B----4-:R-:W-:Y:S05]  /*ee40*/  @!P0 BRA `(.L_x_3470) ;  /* 0x0000002c00948947 */ /* 0x010fea0003800000 */
.L_x_3547:
[----:B------:R-:W-:Y:S05]  /*ee50*/  BSYNC B1 ;  /* 0x0000000000017941 */ /* 0x000fea0003800000 */
.L_x_3469:
[----:B------:R-:W-:Y:S01]  /*ee60*/  ULDC.64 UR4, c[0x0][0x328] ;  /* 0x0000ca0000047ab9 */ /* 0x000fe20000000a00 */
[C---:B------:R-:W-:Y:S01]  /*ee70*/  LOP3.LUT P5, RZ, R16.reuse, 0x8, RZ, 0xc0, !PT ;  /* 0x0000000810ff7812 */ /* 0x040fe200078ac0ff */
[----:B------:R-:W-:Y:S01]  /*ee80*/  IMAD R2, R7, UR4, RZ ;  /* 0x0000000407027c24 */ /* 0x000fe2000f8e02ff */
[----:B------:R-:W-:Y:S01]  /*ee90*/  LOP3.LUT P4, RZ, R16, 0x4, RZ, 0xc0, !PT ;  /* 0x0000000410ff7812 */ /* 0x000fe2000788c0ff */
[----:B--2---:R-:W-:Y:S01]  /*eea0*/  IMAD R21, R18, 0x7000, R6 ;  /* 0x0000700012157824 */ /* 0x004fe200078e0206 */
        /* <DEDUP_REMOVED lines=17> */
[----:B-1--4-:R-:W-:Y:S01]  /*efc0*/  LEA.HI.X R20, R2, UR5, R3, 0x1, P0 ;  /* 0x0000000502147c11 */ /* 0x012fe200080f0c03 */
[----:B------:R-:W-:Y:S08]  /*efd0*/  BRA.DIV UR4, `(.L_x_3471) ;  /* 0x0000002e04447947 */ /* 0x000ff0000b800000 */
[----:B------:R-:W1:Y:S01]  /*efe0*/  SHFL.IDX PT, R14, R10, RZ, 0x181f ;  /* 0x00181fff0a0e7589 */ /* 0x000e6200000e0000 */
[C---:B------:R-:W-:Y:S02]  /*eff0*/  LOP3.LUT P1, RZ, R16.reuse, 0x200, RZ, 0xc0, !PT ;  /* 0x0000020010ff7812 */ /* 0x040fe4000782c0ff */
[C---:B------:R-:W-:Y:S01]  /*f000*/  LOP3.LUT P2, RZ, R16.reuse, 0x20, RZ, 0xc0, !PT ;  /* 0x0000002010ff7812 */ /* 0x040fe2000784c0ff */
[----:B------:R-:W2:Y:S01]  /*f010*/  SHFL.IDX PT, R3, R20, RZ, 0x181f ;  /* 0x00181fff14037589 */ /* 0x000ea200000e0000 */
[----:B------:R-:W-:Y:S02]  /*f020*/  LOP3.LUT P6, RZ, R16, 0x10, RZ, 0xc0, !PT ;  /* 0x0000001010ff7812 */ /* 0x000fe400078cc0ff */
[----:B------:R-:W-:Y:S01]  /*f030*/  LEA R21, R21, UR37, 0x1 ;  /* 0x0000002515157c11 */ /* 0x000fe2000f8e08ff */
[----:B------:R-:W4:Y:S01]  /*f040*/  SHFL.IDX PT, R2, R10, 0x1, 0x181f ;  /* 0x00381f000a027f89 */ /* 0x000f2200000e0000 */
[----:B------:R-:W-:-:S09]  /*f050*/  LOP3.LUT R17, R17, 0xf7ffffff, RZ, 0xc0, !PT ;  /* 0xf7ffffff11117812 */ /* 0x000fd200078ec0ff */
[----:B------:R-:W-:Y:S02]  /*f060*/  @P6 LOP3.LUT R17, R17, 0x8000000, RZ, 0xfc, !PT ;  /* 0x0800000011116812 */ /* 0x000fe400078efcff */
[-C--:B-1----:R-:W-:Y:S02]  /*f070*/  IADD3 R4, P0, R14, R0.reuse, RZ ;  /* 0x000000000e047210 */ /* 0x082fe40007f1e0ff */
[----:B------:R-:W1:Y:S03]  /*f080*/  SHFL.IDX PT, R14, R10, 0x2, 0x181f ;  /* 0x00581f000a0e7f89 */ /* 0x000e6600000e0000 */
[----:B--2---:R-:W-:Y:S02]  /*f090*/  IMAD.X R5, RZ, RZ, R3, P0 ;  /* 0x000000ffff057224 */ /* 0x004fe400000e0603 */
[----:B------:R-:W2:Y:S01]  /*f0a0*/  SHFL.IDX PT, R3, R20, 0x1, 0x181f ;  /* 0x00381f0014037f89 */ /* 0x000ea200000e0000 */
[----:B----4-:R-:W-:-:S03]  /*f0b0*/  IADD3 R6, P0, R2, R0, RZ ;  /* 0x0000000002067210 */ /* 0x010fc60007f1e0ff */
[----:B------:R4:W-:Y:S01]  /*f0c0*/  LDGSTS.E.BYPASS.LTC128B.128 [R21+0x400], desc[UR42][R4.64], !P1 ;  /* 0x0040000004157fae */ /* 0x0009e2000c901d6a */
[----:B------:R-:W-:-:S03]  /*f0d0*/  ISETP.NE.U32.AND P1, PT, R30, RZ, PT ;  /* 0x000000ff1e00720c */ /* 0x000fc60003f25070 */
[----:B------:R4:W-:Y:S04]  /*f0e0*/  LDGSTS.E.BYPASS.LTC128B.128 [R21+0x2400], desc[UR42][R4.64+0x80], !P2 ;  /* 0x0240008004157fae */ /* 0x0009e8000d101d6a */
[----:B------:R4:W-:Y:S01]  /*f0f0*/  LDGSTS.E.BYPASS.LTC128B.128 [R21+0x4400], desc[UR42][R4.64+0x100], !P6 ;  /* 0x0440010004157fae */ /* 0x0009e2000f101d6a */
[----:B------:R-:W-:-:S03]  /*f100*/  LOP3.LUT P6, RZ, R16, 0x200, RZ, 0xc0, !PT ;  /* 0x0000020010ff7812 */ /* 0x000fc600078cc0ff */
[----:B------:R4:W-:Y:S01]  /*f110*/  LDGSTS.E.BYPASS.LTC128B.128 [R21+0x6400], desc[UR42][R4.64+0x180], !P5 ;  /* 0x0640018004157fae */ /* 0x0009e2000e901d6a */
[----:B-1----:R-:W-:-:S03]  /*f120*/  IADD3 R2, P2, R14, R0, RZ ;  /* 0x000000000e027210 */ /* 0x002fc60007f5e0ff */
[----:B------:R4:W-:Y:S01]  /*f130*/  LDGSTS.E.BYPASS.LTC128B.128 [R21+0x8400], desc[UR42][R4.64+0x200], !P4 ;  /* 0x0840020004157fae */ /* 0x0009e2000e101d6a */
[----:B--2---:R-:W-:Y:S01]  /*f140*/  IMAD.X R7, RZ, RZ, R3, P0 ;  /* 0x000000ffff077224 */ /* 0x004fe200000e0603 */
[----:B------:R-:W-:Y:S02]  /*f150*/  ISETP.NE.U32.AND P0, PT, R31, RZ, PT ;  /* 0x000000ff1f00720c */ /* 0x000fe40003f05070 */
[----:B------:R-:W1:Y:S04]  /*f160*/  SHFL.IDX PT, R3, R20, 0x2, 0x181f ;  /* 0x00581f0014037f89 */ /* 0x000e6800000e0000 */
[----:B------:R4:W-:Y:S04]  /*f170*/  LDGSTS.E.BYPASS.LTC128B.128 [R21+0xa400], desc[UR42][R4.64+0x280], !P3 ;  /* 0x0a40028004157fae */ /* 0x0009e8000d901d6a */
[----:B------:R4:W2:Y:S04]  /*f180*/  SHFL.IDX PT, R14, R10, 0x3, 0x181f ;  /* 0x00781f000a0e7f89 */ /* 0x0008a800000e0000 */
[----:B------:R4:W-:Y:S04]  /*f190*/  LDGSTS.E.BYPASS.LTC128B.128 [R21+0xc400], desc[UR42][R4.64+0x300], P0 ;  /* 0x0c40030004157fae */ /* 0x0009e80008101d6a */
[----:B------:R4:W-:Y:S04]  /*f1a0*/  LDGSTS.E.BYPASS.LTC128B.128 [R21+0xe400], desc[UR42][R4.64+0x380], P1 ;  /* 0x0e40038004157fae */ /* 0x0009e80008901d6a */
[----:B------:R4:W-:Y:S01]  /*f1b0*/  LDGSTS.E.BYPASS.LTC128B.128 [R21+0xc00], desc[UR42][R6.64], !P6 ;  /* 0x00c0000006157fae */ /* 0x0009e2000f101d6a */
[----:B------:R-:W-:-:S02]  /*f1c0*/  LOP3.LUT P6, RZ, R17, 0x8000000, RZ, 0xc0, !PT ;  /* 0x0800000011ff7812 */ /* 0x000fc400078cc0ff */
[----:B------:R-:W-:Y:S01]  /*f1d0*/  LOP3.LUT R17, R17, 0xfbffffff, RZ, 0xc0, !PT ;  /* 0xfbffffff11117812 */ /* 0x000fe200078ec0ff */
[----:B-1----:R-:W-:Y:S01]  /*f1e0*/  IMAD.X R3, RZ, RZ, R3, P2 ;  /* 0x000000ffff037224 */ /* 0x002fe200010e0603 */
[----:B------:R-:W-:Y:S01]  /*f1f0*/  LOP3.LUT P2, RZ, R16, 0x20, RZ, 0xc0, !PT ;  /* 0x0000002010ff7812 */ /* 0x000fe2000784c0ff */
[----:B------:R-:W1:-:S12]  /*f200*/  SHFL.IDX PT, R20, R20, 0x3, 0x181f ;  /* 0x00781f0014147f89 */ /* 0x000e5800000e0000 */
[----:B------:R4:W-:Y:S01]  /*f210*/  LDGSTS.E.BYPASS.LTC128B.128 [R21+0x2c00], desc[UR42][R6.64+0x80], !P2 ;  /* 0x02c0008006157fae */ /* 0x0009e2000d101d6a */
[----:B------:R-:W-:Y:S02]  /*f220*/  @P2 LOP3.LUT R17, R17, 0x4000000, RZ, 0xfc, !PT ;  /* 0x0400000011112812 */ /* 0x000fe400078efcff */
[----:B------:R-:W-:Y:S01]  /*f230*/  LOP3.LUT P2, RZ, R16, 0x200, RZ, 0xc0, !PT ;  /* 0x0000020010ff7812 */ /* 0x000fe2000784c0ff */
[----:B------:R4:W-:Y:S04]  /*f240*/  LDGSTS.E.BYPASS.LTC128B.128 [R21+0x4c00], desc[UR42][R6.64+0x100], !P6 ;  /* 0x04c0010006157fae */ /* 0x0009e8000f101d6a */
[----:B------:R4:W-:Y:S04]  /*f250*/  LDGSTS.E.BYPASS.LTC128B.128 [R21+0x6c00], desc[UR42][R6.64+0x180], !P5 ;  /* 0x06c0018006157fae */ /* 0x0009e8000e901d6a */
[----:B------:R4:W-:Y:S04]  /*f260*/  LDGSTS.E.BYPASS.LTC128B.128 [R21+0x8c00], desc[UR42][R6.64+0x200], !P4 ;  /* 0x08c0020006157fae */ /* 0x0009e8000e101d6a */
[----:B------:R4:W-:Y:S04]  /*f270*/  LDGSTS.E.BYPASS.LTC128B.128 [R21+0xac00], desc[UR42][R6.64+0x280], !P3 ;  /* 0x0ac0028006157fae */ /* 0x0009e8000d901d6a */
[----:B------:R4:W-:Y:S04]  /*f280*/  LDGSTS.E.BYPASS.LTC128B.128 [R21+0xcc00], desc[UR42][R6.64+0x300], P0 ;  /* 0x0cc0030006157fae */ /* 0x0009e80008101d6a */
[----:B------:R4:W-:Y:S04]  /*f290*/  LDGSTS.E.BYPASS.LTC128B.128 [R21+0xec00], desc[UR42][R6.64+0x380], P1 ;  /* 0x0ec0038006157fae */ /* 0x0009e80008901d6a */
[----:B------:R4:W-:Y:S01]  /*f2a0*/  LDGSTS.E.BYPASS.LTC128B.128 [R21+0x1400], desc[UR42][R2.64], !P2 ;  /* 0x0140000002157fae */ /* 0x0009e2000d101d6a */
[----:B------:R-:W-:-:S13]  /*f2b0*/  LOP3.LUT P2, RZ, R17, 0x4000000, RZ, 0xc0, !PT ;  /* 0x0400000011ff7812 */ /* 0x000fda000784c0ff */
[----:B------:R4:W-:Y:S04]  /*f2c0*/  LDGSTS.E.BYPASS.LTC128B.128 [R21+0x3400], desc[UR42][R2.64+0x80], !P2 ;  /* 0x0340008002157fae */ /* 0x0009e8000d101d6a */
[----:B------:R4:W-:Y:S04]  /*f2d0*/  LDGSTS.E.BYPASS.LTC128B.128 [R21+0x5400], desc[UR42][R2.64+0x100], !P6 ;  /* 0x0540010002157fae */ /* 0x0009e8000f101d6a */
[----:B------:R4:W-:Y:S04]  /*f2e0*/  LDGSTS.E.BYPASS.LTC128B.128 [R21+0x7400], desc[UR42][R2.64+0x180], !P5 ;  /* 0x0740018002157fae */ /* 0x0009e8000e901d6a */
[----:B------:R4:W-:Y:S04]  /*f2f0*/  LDGSTS.E.BYPASS.LTC128B.128 [R21+0x9400], desc[UR42][R2.64+0x200], !P4 ;  /* 0x0940020002157fae */ /* 0x0009e8000e101d6a */
[----:B------:R4:W-:Y:S04]  /*f300*/  LDGSTS.E.BYPASS.LTC128B.128 [R21+0xb400], desc[UR42][R2.64+0x280], !P3 ;  /* 0x0b40028002157fae */ /* 0x0009e8000d901d6a */
[----:B------:R4:W-:Y:S04]  /*f310*/  LDGSTS.E.BYPASS.LTC128B.128 [R21+0xd400], desc[UR42][R2.64+0x300], P0 ;  /* 0x0d40030002157fae */ /* 0x0009e80008101d6a */
[----:B-12---:R4:W-:Y:S02]  /*f320*/  LDGSTS.E.BYPASS.LTC128B.128 [R21+0xf400], desc[UR42][R2.64+0x380], P1 ;  /* 0x0f40038002157fae */ /* 0x0069e40008901d6a */
.L_x_3557:
[----:B----4-:R-:W-:Y:S02]  /*f330*/  P2R R4, PR, RZ, 0x2 ;  /* 0x00000002ff047803 */ /* 0x010fe40000000000 */
        /* <DEDUP_REMOVED lines=19> */
.L_x_3472:
[----:B------:R-:W-:Y:S02]  /*f470*/  PLOP3.LUT P1, PT, P1, P0, PT, 0xa2, 0x0 ;  /* 0x000000000000781c */ /* 0x000fe40000f21472 */
[----:B------:R-:W-:-:S08]  /*f480*/  @P0 R2UR P1, UR4, R8 ;  /* 0x00000000080402ca */ /* 0x000fd00000020000 */
[----:B------:R-:W-:-:S05]  /*f490*/  @P0 PLOP3.LUT P0, PT, P1, PT, PT, 0x80, 0x0 ;  /* 0x000000000000081c */ /* 0x000fca0000f0f070 */
[----:B------:R-:W-:Y:S01]  /*f4a0*/  @!P1 SYNCS.ARRIVE.TRANS64.RED.A0T1 RZ, [UR4+0x38850], RZ ;  /* 0x038850ffffff99a7 */ /* 0x000fe20008200404 */
[----:B------:R-:W-:Y:S07]  /*f4b0*/  @!P1 ARRIVES.LDGSTSBAR.64.TRANSCNT [UR4+0x38850] ;  /* 0x03885000ff0099b0 */ /* 0x000fee0008000a84 */
[----:B------:R-:W-:Y:S05]  /*f4c0*/  @P0 BRA.U.ANY `(.L_x_3472) ;  /* 0xfffffffd00e80947 */ /* 0x000fea000393ffff */
[----:B------:R-:W-:Y:S01]  /*f4d0*/  NOP ;  /* 0x0000000000007918 */ /* 0x000fe20000000000 */
[----:B-1----:R-:W-:-:S04]  /*f4e0*/  LOP3.LUT R2, R37, 0x2, RZ, 0xfc, !PT ;  /* 0x0000000225027812 */ /* 0x002fc800078efcff */
[----:B------:R-:W-:-:S13]  /*f4f0*/  ISETP.NE.AND P2, PT, R2, 0x3, PT ;  /* 0x000000030200780c */ /* 0x000fda0003f45270 */
[----:B------:R-:W-:Y:S05]  /*f500*/  @!P2 BRA `(.L_x_3473) ;  /* 0x000000000004a947 */ /* 0x000fea0003800000 */
[----:B------:R-:W-:Y:S01]  /*f510*/  BPT.TRAP 0x1 ;  /* 0x000000040000795c */ /* 0x000fe20000300000 */
.L_x_3473:
[----:B------:R-:W-:Y:S01]  /*f520*/  IADD3 R18, R18, 0x1, RZ ;  /* 0x0000000112127810 */ /* 0x000fe20007ffe0ff */
[----:B------:R1:W-:Y:S03]  /*f530*/  SYNCS.ARRIVE.TRANS64.A1T0 RZ, [R8+URZ+0x38850], RZ ;  /* 0x038850ff08ff79a7 */ /* 0x0003e6000810003f */
[----:B------:R-:W-:-:S04]  /*f540*/  ISETP.NE.AND P0, PT, R18, 0x2, PT ;  /* 0x000000021200780c */ /* 0x000fc80003f05270 */
[----:B------:R-:W-:Y:S02]  /*f550*/  SEL R18, R18, RZ, P0 ;  /* 0x000000ff12127207 */ /* 0x000fe40000000000 */
[----:B------:R-:W-:Y:S02]  /*f560*/  SEL R2, RZ, 0x1, P0 ;  /* 0x00000001ff027807 */ /* 0x000fe40000000000 */
[----:B------:R-:W-:Y:S02]  /*f570*/  ISETP.GT.AND P0, PT, R9, RZ, PT ;  /* 0x000000ff0900720c */ /* 0x000fe40003f04270 */
[----:B------:R-:W-:Y:S01]  /*f580*/  LOP3.LUT R23, R23, R2, RZ, 0x3c, !PT ;  /* 0x0000000217177212 */ /* 0x000fe200078e3cff */
[----:B------:R-:W-:-:S04]  /*f590*/  VIADD R2, R9, 0xffffffff ;  /* 0xffffffff09027836 */ /* 0x000fc80000000000 */
[----:B------:R-:W-:-:S06]  /*f5a0*/  IMAD.MOV.U32 R9, RZ, RZ, R2 ;  /* 0x000000ffff097224 */ /* 0x000fcc00078e0002 */
[----:B-1----:R-:W-:Y:S05]  /*f5b0*/  @P0 BRA `(.L_x_3474) ;  /* 0xfffffff000880947 */ /* 0x002fea000383ffff */
[----:B------:R-:W-:Y:S05]  /*f5c0*/  BSYNC B0 ;  /* 0x0000000000007941 */ /* 0x000fea0003800000 */
.L_x_3461:
[----:B------:R-:W2:Y:S01]  /*f5d0*/  LDL.LU R2, [R1+0xc] ;  /* 0x00000c0001027983 */ /* 0x000ea20000300800 */
[----:B------:R-:W-:-:S03]  /*f5e0*/  ULDC UR4, c[0x0][0xd34] ;  /* 0x00034d0000047ab9 */ /* 0x000fc60000000800 */
[----:B------:R-:W4:Y:S01]  /*f5f0*/  LDL.LU R0, [R1+0x1c] ;  /* 0x00001c0001007983 */ /* 0x000f220000300800 */
[----:B--2---:R-:W-:Y:S02]  /*f600*/  VIADD R2, R2, UR38 ;  /* 0x0000002602027c36 */ /* 0x004fe40008000000 */
[----:B----4-:R-:W-:-:S03]  /*f610*/  VIADD R0, R0, 0x1 ;  /* 0x0000000100007836 */ /* 0x010fc60000000000 */
[----:B------:R1:W-:Y:S01]  /*f620*/  STL [R1+0xc], R2 ;  /* 0x00000c0201007387 */ /* 0x0003e20000100800 */
[----:B------:R-:W-:-:S03]  /*f630*/  ISETP.GE.AND P0, PT, R2, UR4, PT ;  /* 0x0000000402007c0c */ /* 0x000fc6000bf06270 */
[----:B------:R1:W-:Y:S10]  /*f640*/  STL [R1+0x1c], R0 ;  /* 0x00001c0001007387 */ /* 0x0003f40000100800 */
[----:B-1----:R-:W-:Y:S05]  /*f650*/  @!P0 BRA `(.L_x_3475) ;  /* 0xffffffc4007c8947 */ /* 0x002fea000383ffff */
[----:B------:R-:W-:-:S07]  /*f660*/  LOP3.LUT R0, R0, 0x1, RZ, 0xc, !PT ;  /* 0x0000000100007812 */ /* 0x000fce00078e0cff */
.L_x_3438:
[----:B------:R-:W1:Y:S01]  /*f670*/  S2R R3, SR_CgaCtaId ;  /* 0x0000000000037919 */ /* 0x000e620000008800 */
[----:B------:R-:W-:Y:S01]  /*f680*/  MOV R2, 0x400 ;  /* 0x0000040000027802 */ /* 0x000fe20000000f00 */
[----:B------:R-:W-:Y:S01]  /*f690*/  BSSY B0, `(.L_x_3476) ;  /* 0x0000005000007945 */ /* 0x000fe20003800000 */
[----:B------:R-:W-:Y:S02]  /*f6a0*/  SHF.L.U32 R0, R0, 0x1f, RZ ;  /* 0x0000001f00007819 */ /* 0x000fe400000006ff */
[----:B-1----:R-:W-:-:S04]  /*f6b0*/  LEA R5, R3, R2, 0x18 ;  /* 0x0000000203057211 */ /* 0x002fc800078ec0ff */
[----:B------:R-:W1:Y:S02]  /*f6c0*/  SYNCS.PHASECHK.TRANS64.TRYWAIT P0, [R5+URZ+0x38820], R0 ;  /* 0x03882000050075a7 */ /* 0x000e64000800017f */
[----:B-1----:R-:W-:Y:S05]  /*f6d0*/  @!P0 BRA `(.L_x_3477) ;  /* 0x0000002c00488947 */ /* 0x002fea0003800000 */
.L_x_3558:
[----:B------:R-:W-:Y:S05]  /*f6e0*/  BSYNC B0 ;  /* 0x0000000000007941 */ /* 0x000fea0003800000 */
.L_x_3476:
[----:B------:R-:W-:-:S03]  /*f6f0*/  UMOV UR4, 0xffffffff ;  /* 0xffffffff00047882 */ /* 0x000fc60000000000 */
[----:B------:R-:W-:Y:S05]  /*f700*/  BRA.DIV UR4, `(.L_x_3478) ;  /* 0x0000002e04507947 */ /* 0x000fea000b800000 */
[----:B-1----:R-:W1:Y:S02]  /*f710*/  S2R R0, SR_TID.X ;  /* 0x0000000000007919 */ /* 0x002e640000002100 */
[----:B-1----:R-:W-:-:S04]  /*f720*/  SHF.R.U32.HI R0, RZ, 0x5, R0 ;  /* 0x00000005ff007819 */ /* 0x002fc80000011600 */
[----:B------:R-:W-:-:S05]  /*f730*/  LOP3.LUT R0, R0, 0x3, RZ, 0xc0, !PT ;  /* 0x0000000300007812 */ /* 0x000fca00078ec0ff */
[----:B------:R1:W2:Y:S02]  /*f740*/  SHFL.IDX PT, R14, R0, RZ, 0x1f ;  /* 0x00001fff000e7589 */ /* 0x0002a400000e0000 */
.L_x_3561:
[----:B--2---:R-:W-:Y:S01]  /*f750*/  ISETP.NE.AND P0, PT, R14, RZ, PT ;  /* 0x000000ff0e00720c */ /* 0x004fe20003f05270 */
[----:B------:R-:W-:-:S12]  /*f760*/  BSSY B0, `(.L_x_3479) ;  /* 0x0000023000007945 */ /* 0x000fd80003800000 */
[----:B------:R-:W-:Y:S05]  /*f770*/  @P0 BRA `(.L_x_3480) ;  /* 0x0000000000840947 */ /* 0x000fea0003800000 */
[----:B------:R-:W-:-:S03]  /*f780*/  UMOV UR4, 0xffffffff ;  /* 0xffffffff00047882 */ /* 0x000fc60000000000 */
[----:B------:R-:W-:Y:S05]  /*f790*/  BRA.DIV UR4, `(.L_x_3481) ;  /* 0x0000002e04607947 */ /* 0x000fea000b800000 */
[----:B------:R-:W-:-:S13]  /*f7a0*/  ELECT P6, URZ, PT ;  /* 0x00000000003f782f */ /* 0x000fda00038c0000 */
.L_x_3564:
[----:B------:R-:W-:Y:S05]  /*f7b0*/  @!P6 BRA `(.L_x_3480) ;  /* 0x000000000074e947 */ /* 0x000fea0003800000 */
[----:B------:R-:W-:-:S04]  /*f7c0*/  LOP3.LUT R37, R37, 0x2, RZ, 0xfc, !PT ;  /* 0x0000000225257812 */ /* 0x000fc800078efcff */
[----:B------:R-:W-:-:S13]  /*f7d0*/  ISETP.NE.AND P0, PT, R37, 0x3, PT ;  /* 0x000000032500780c */ /* 0x000fda0003f05270 */
[----:B------:R-:W-:Y:S05]  /*f7e0*/  @!P0 BRA `(.L_x_3482) ;  /* 0x0000000000048947 */ /* 0x000fea0003800000 */
[----:B------:R-:W-:Y:S01]  /*f7f0*/  BPT.TRAP 0x1 ;  /* 0x000000040000795c */ /* 0x000fe20000300000 */
.L_x_3482:
[C---:B------:R-:W-:Y:S01]  /*f800*/  IMAD R3, R18.reuse, 0x8, R5 ;  /* 0x0000000812037824 */ /* 0x040fe200078e0205 */
[----:B------:R-:W-:Y:S01]  /*f810*/  SHF.L.U32 R2, R23, 0x1f, RZ ;  /* 0x0000001f17027819 */ /* 0x000fe200000006ff */
[----:B------:R-:W-:-:S03]  /*f820*/  VIADD R18, R18, 0x1 ;  /* 0x0000000112127836 */ /* 0x000fc60000000000 */
[----:B------:R-:W2:Y:S02]  /*f830*/  SYNCS.PHASECHK.TRANS64.TRYWAIT P1, [R3+URZ+0x38840], R2 ;  /* 0x03884002030075a7 */ /* 0x000ea4000802017f */
[----:B------:R-:W-:-:S04]  /*f840*/  ISETP.NE.AND P2, PT, R18, 0x2, PT ;  /* 0x000000021200780c */ /* 0x000fc80003f45270 */
[----:B-1----:R-:W-:Y:S01]  /*f850*/  SEL R0, RZ, 0x1, P2 ;  /* 0x00000001ff007807 */ /* 0x002fe20001000000 */
[----:B--2---:R-:W-:Y:S08]  /*f860*/  @!P1 BRA `(.L_x_3483) ;  /* 0x0000002c004c9947 */ /* 0x004ff00003800000 */
.L_x_3565:
[----:B------:R-:W-:Y:S02]  /*f870*/  SEL R18, R18, RZ, P2 ;  /* 0x000000ff12127207 */ /* 0x000fe40001000000 */
[----:B------:R-:W-:Y:S01]  /*f880*/  LOP3.LUT R0, R23, R0, RZ, 0x3c, !PT ;  /* 0x0000000017007212 */ /* 0x000fe200078e3cff */
[----:B------:R-:W-:Y:S06]  /*f890*/  @!P0 BRA `(.L_x_3484) ;  /* 0x0000000000048947 */ /* 0x000fec0003800000 */
[----:B------:R-:W-:Y:S01]  /*f8a0*/  BPT.TRAP 0x1 ;  /* 0x000000040000795c */ /* 0x000fe20000300000 */
.L_x_3484:
[----:B------:R-:W-:Y:S01]  /*f8b0*/  IMAD R5, R18, 0x8, R5 ;  /* 0x0000000812057824 */ /* 0x000fe200078e0205 */
[----:B------:R-:W-:-:S04]  /*f8c0*/  SHF.L.U32 R0, R0, 0x1f, RZ ;  /* 0x0000001f00007819 */ /* 0x000fc800000006ff */
[----:B------:R-:W2:Y:S02]  /*f8d0*/  SYNCS.PHASECHK.TRANS64.TRYWAIT P1, [R5+URZ+0x38840], R0 ;  /* 0x03884000050075a7 */ /* 0x000ea4000802017f */
[----:B--2---:R-:W-:Y:S05]  /*f8e0*/  @!P1 BRA `(.L_x_3485) ;  /* 0x0000002c00409947 */ /* 0x004fea0003800000 */
.L_x_3566:
[----:B------:R-:W-:Y:S05]  /*f8f0*/  @!P0 BRA `(.L_x_3486) ;  /* 0x0000000000048947 */ /* 0x000fea0003800000 */
[----:B------:R-:W-:Y:S01]  /*f900*/  BPT.TRAP 0x1 ;  /* 0x000000040000795c */ /* 0x000fe20000300000 */
.L_x_3486:
[----:B------:R-:W4:Y:S02]  /*f910*/  SYNCS.PHASECHK.TRANS64.TRYWAIT P1, [R3+URZ+0x38860], R2 ;  /* 0x03886002030075a7 */ /* 0x000f24000802017f */
[----:B----4-:R-:W-:Y:S05]  /*f920*/  @!P1 BRA `(.L_x_3487) ;  /* 0x0000002c00449947 */ /* 0x010fea0003800000 */
.L_x_3567:
[----:B------:R-:W-:Y:S05]  /*f930*/  @!P0 BRA `(.L_x_3488) ;  /* 0x0000000000048947 */ /* 0x000fea0003800000 */
[----:B------:R-:W-:Y:S01]  /*f940*/  BPT.TRAP 0x1 ;  /* 0x000000040000795c */ /* 0x000fe20000300000 */
.L_x_3488:
[----:B------:R0:W0:Y:S02]  /*f950*/  SYNCS.PHASECHK.TRANS64.TRYWAIT P0, [R5+URZ+0x38860], R0 ;  /* 0x03886000050075a7 */ /* 0x000024000800017f */
[----:B0-----:R-:W-:Y:S05]  /*f960*/  @!P0 NANOSLEEP.SYNCS 0x989680 ;  /* 0x009896800000895d */ /* 0x001fea0003900000 */
[----:B------:R-:W0:Y:S02]  /*f970*/  @!P0 SYNCS.PHASECHK.TRANS64 P0, [R5+URZ+0x38860], R0 ;  /* 0x03886000050085a7 */ /* 0x000e24000800007f */
[----:B0-----:R-:W-:Y:S05]  /*f980*/  @!P0 BRA `(.L_x_3488) ;  /* 0xfffffffc00f08947 */ /* 0x001fea000383ffff */
.L_x_3480:
[----:B------:R-:W-:Y:S05]  /*f990*/  BSYNC B0 ;  /* 0x0000000000007941 */ /* 0x000fea0003800000 */
.L_x_3479:
[----:B------:R-:W-:Y:S05]  /*f9a0*/  EXIT ;  /* 0x000000000000794d */ /* 0x000fea0003800000 */
.L_x_3408:
[----:B0-----:R-:W-:-:S04]  /*f9b0*/  IMAD.U32 R3, RZ, RZ, UR38 ;  /* 0x00000026ff037e24 */ /* 0x001fc8000f8e00ff */
[----:B------:R0:W1:Y:S03]  /*f9c0*/  SYNCS.PHASECHK.TRANS64.TRYWAIT P1, [R3+URZ+0x38800], R4 ;  /* 0x03880004030075a7 */ /* 0x000066000802017f */
[----:B-1----:R-:W-:Y:S05]  /*f9d0*/  @!P1 NANOSLEEP.SYNCS 0x989680 ;  /* 0x009896800000995d */ /* 0x002fea0003900000 */
[----:B------:R-:W1:Y:S02]  /*f9e0*/  @!P1 SYNCS.PHASECHK.TRANS64 P1, [R3+URZ+0x38800], R4 ;  /* 0x03880004030095a7 */ /* 0x000e64000802007f */
[----:B-1----:R-:W-:Y:S05]  /*f9f0*/  @!P1 BRA `(.L_x_3408) ;  /* 0xfffffffc00ec9947 */ /* 0x002fea000383ffff */
[----:B------:R-:W-:Y:S05]  /*fa00*/  BRA `(.L_x_3489) ;  /* 0xffffff3000207947 */ /* 0x000fea000383ffff */
.L_x_3412:
[----:B-1----:R1:W2:Y:S02]  /*fa10*/  SYNCS.PHASECHK.TRANS64.TRYWAIT P1, [R3+URZ+0x38830], R6 ;  /* 0x03883006030075a7 */ /* 0x0022a4000802017f */
[----:B--2---:R-:W-:Y:S05]  /*fa20*/  @!P1 NANOSLEEP.SYNCS 0x989680 ;  /* 0x009896800000995d */ /* 0x004fea0003900000 */
[----:B------:R-:W2:Y:S02]  /*fa30*/  @!P1 SYNCS.PHASECHK.TRANS64 P1, [R3+URZ+0x38830], R6 ;  /* 0x03883006030095a7 */ /* 0x000ea4000802007f */
[----:B--2---:R-:W-:Y:S05]  /*fa40*/  @!P1 BRA `(.L_x_3412) ;  /* 0xfffffffc00f09947 */ /* 0x004fea000383ffff */
[----:B------:R-:W-:Y:S05]  /*fa50*/  BRA `(.L_x_3411) ;  /* 0xffffff3000387947 */ /* 0x000fea000383ffff */
.L_x_3413:
[----:B--2---:R-:W-:-:S04]  /*fa60*/  IMAD.U32 R5, RZ, RZ, UR38 ;  /* 0x00000026ff057e24 */ /* 0x004fc8000f8e00ff */
[----:B------:R2:W3:Y:S03]  /*fa70*/  SYNCS.PHASECHK.TRANS64.TRYWAIT P1, [R5+URZ+0x38810], R4 ;  /* 0x03881004050075a7 */ /* 0x0004e6000802017f */
[----:B---3--:R-:W-:Y:S05]  /*fa80*/  @!P1 NANOSLEEP.SYNCS 0x989680 ;  /* 0x009896800000995d */ /* 0x008fea0003900000 */
[----:B------:R-:W3:Y:S02]  /*fa90*/  @!P1 SYNCS.PHASECHK.TRANS64 P1, [R5+URZ+0x38810], R4 ;  /* 0x03881004050095a7 */ /* 0x000ee4000802007f */
[----:B---3--:R-:W-:Y:S05]  /*faa0*/  @!P1 BRA `(.L_x_3413) ;  /* 0xfffffffc00ec9947 */ /* 0x008fea000383ffff */
[----:B------:R-:W-:Y:S05]  /*fab0*/  BRA `(.L_x_3490) ;  /* 0xffffff3000c07947 */ /* 0x000fea000383ffff */
.L_x_3417:
[----:B----4-:R4:W0:Y:S02]  /*fac0*/  SYNCS.PHASECHK.TRANS64.TRYWAIT P1, [R3+URZ+0x38850], R6 ;  /* 0x03885006030075a7 */ /* 0x010824000802017f */
[----:B0-----:R-:W-:Y:S05]  /*fad0*/  @!P1 NANOSLEEP.SYNCS 0x989680 ;  /* 0x009896800000995d */ /* 0x001fea0003900000 */
[----:B------:R-:W0:Y:S02]  /*fae0*/  @!P1 SYNCS.PHASECHK.TRANS64 P1, [R3+URZ+0x38850], R6 ;  /* 0x03885006030095a7 */ /* 0x000e24000802007f */
[----:B0-----:R-:W-:Y:S05]  /*faf0*/  @!P1 BRA `(.L_x_3417) ;  /* 0xfffffffc00f09947 */ /* 0x001fea000383ffff */
[----:B------:R-:W-:Y:S05]  /*fb00*/  BRA `(.L_x_3416) ;  /* 0xffffff3000cc7947 */ /* 0x000fea000383ffff */
.L_x_3424:
[----:B-1----:R-:W-:-:S04]  /*fb10*/  IMAD.U32 R5, RZ, RZ, UR7 ;  /* 0x00000007ff057e24 */ /* 0x002fc8000f8e00ff */
[----:B------:R1:W2:Y:S03]  /*fb20*/  SYNCS.PHASECHK.TRANS64.TRYWAIT P2, [R5+URZ+0x38830], R4 ;  /* 0x03883004050075a7 */ /* 0x0002a6000804017f */
[----:B--2---:R-:W-:Y:S05]  /*fb30*/  @!P2 NANOSLEEP.SYNCS 0x989680 ;  /* 0x009896800000a95d */ /* 0x004fea0003900000 */
[----:B------:R-:W2:Y:S02]  /*fb40*/  @!P2 SYNCS.PHASECHK.TRANS64 P2, [R5+URZ+0x38830], R4 ;  /* 0x038830040500a5a7 */ /* 0x000ea4000804007f */
[----:B--2---:R-:W-:Y:S05]  /*fb50*/  @!P2 BRA `(.L_x_3424) ;  /* 0xfffffffc00eca947 */ /* 0x004fea000383ffff */
[----:B------:R-:W-:Y:S05]  /*fb60*/  BRA `(.L_x_3423) ;  /* 0xffffff5800587947 */ /* 0x000fea000383ffff */
.L_x_3428:
[----:B-1----:R-:W-:-:S04]  /*fb70*/  IMAD.U32 R5, RZ, RZ, UR7 ;  /* 0x00000007ff057e24 */ /* 0x002fc8000f8e00ff */
[----:B------:R1:W3:Y:S03]  /*fb80*/  SYNCS.PHASECHK.TRANS64.TRYWAIT P2, [R5+URZ+0x38850], R4 ;  /* 0x03885004050075a7 */ /* 0x0002e6000804017f */
[----:B---3--:R-:W-:Y:S05]  /*fb90*/  @!P2 NANOSLEEP.SYNCS 0x989680 ;  /* 0x009896800000a95d */ /* 0x008fea0003900000 */
[----:B------:R-:W3:Y:S02]  /*fba0*/  @!P2 SYNCS.PHASECHK.TRANS64 P2, [R5+URZ+0x38850], R4 ;  /* 0x038850040500a5a7 */ /* 0x000ee4000804007f */
[----:B---3--:R-:W-:Y:S05]  /*fbb0*/  @!P2 BRA `(.L_x_3428) ;  /* 0xfffffffc00eca947 */ /* 0x008fea000383ffff */
[----:B------:R-:W-:Y:S05]  /*fbc0*/  BRA `(.L_x_3427) ;  /* 0xffffff5800d47947 */ /* 0x000fea000383ffff */
.L_x_3442:
        /* <DEDUP_REMOVED lines=8> */
[----:B-1---5:R-:W-:Y:S05]  /*fc50*/  WARPSYNC.COLLECTIVE R15, `(.L_x_3492) ;  /* 0x000000000f087348 */ /* 0x022fea0003c00000 */
[----:B------:R0:W2:Y:S02]  /*fc60*/  SHFL.IDX P6, R14, R13, R12, R11 ;  /* 0x0000000c0d0e7389 */ /* 0x0000a400000c000b */
[----:B012--5:R-:W-:Y:S01]  /*fc70*/  ENDCOLLECTIVE ;  /* 0x000000000000791b */ /* 0x027fe20003800000 */
.L_x_3492:
[----:B------:R-:W-:Y:S05]  /*fc80*/  BSYNC B0 ;  /* 0x0000000000007941 */ /* 0x000fea0003800000 */
.L_x_3491:
[----:B------:R-:W-:Y:S05]  /*fc90*/  BRA `(.L_x_3493) ;  /* 0xffffffc400547947 */ /* 0x000fea000383ffff */
.L_x_3445:
[----:B0-----:R0:W1:Y:S02]  /*fca0*/  SYNCS.PHASECHK.TRANS64.TRYWAIT P0, [R25+URZ+0x38840], R0 ;  /* 0x03884000190075a7 */ /* 0x001064000800017f */
[----:B-1----:R-:W-:Y:S05]  /*fcb0*/  @!P0 NANOSLEEP.SYNCS 0x989680 ;  /* 0x009896800000895d */ /* 0x002fea0003900000 */
[----:B------:R-:W1:Y:S02]  /*fcc0*/  @!P0 SYNCS.PHASECHK.TRANS64 P0, [R25+URZ+0x38840], R0 ;  /* 0x03884000190085a7 */ /* 0x000e64000800007f */
[----:B-1----:R-:W-:Y:S05]  /*fcd0*/  @!P0 BRA `(.L_x_3445) ;  /* 0xfffffffc00f08947 */ /* 0x002fea000383ffff */
[----:B------:R-:W-:Y:S05]  /*fce0*/  BRA `(.L_x_3494) ;  /* 0xffffffc400d87947 */ /* 0x000fea000383ffff */
.L_x_3446:
        /* <DEDUP_REMOVED lines=8> */
.L_x_3496:
[----:B------:R-:W-:Y:S05]  /*fd70*/  BSYNC B0 ;  /* 0x0000000000007941 */ /* 0x000fea0003800000 */
.L_x_3495:
[----:B------:R-:W-:Y:S01]  /*fd80*/  IMAD.MOV.U32 R13, RZ, RZ, R0 ;  /* 0x000000ffff0d7224 */ /* 0x000fe200078e0000 */
[----:B------:R-:W-:Y:S01]  /*fd90*/  MOV R15, 0xffffffff ;  /* 0xffffffff000f7802 */ /* 0x000fe20000000f00 */
[----:B------:R-:W-:Y:S01]  /*fda0*/  IMAD.MOV.U32 R12, RZ, RZ, RZ ;  /* 0x000000ffff0c7224 */ /* 0x000fe200078e00ff */
[----:B------:R-:W-:Y:S01]  /*fdb0*/  ISETP.GE.AND P2, PT, R36, 0x1, PT ;  /* 0x000000012400780c */ /* 0x000fe20003f46270 */
[----:B------:R-:W-:Y:S02]  /*fdc0*/  IMAD.MOV.U32 R11, RZ, RZ, 0x181f ;  /* 0x0000181fff0b7424 */ /* 0x000fe400078e00ff */
[----:B------:R-:W-:-:S10]  /*fdd0*/  IMAD.MOV.U32 R2, RZ, RZ, R14 ;  /* 0x000000ffff027224 */ /* 0x000fd400078e000e */
[----:B------:R-:W-:Y:S05]  /*fde0*/  WARPSYNC.COLLECTIVE R15, `(.L_x_3497) ;  /* 0x000000000f087348 */ /* 0x000fea0003c00000 */
[----:B------:R0:W1:Y:S02]  /*fdf0*/  SHFL.IDX P6, R14, R13, R12, R11 ;  /* 0x0000000c0d0e7389 */ /* 0x00006400000c000b */
[----:B01----:R-:W-:Y:S01]  /*fe00*/  ENDCOLLECTIVE ;  /* 0x000000000000791b */ /* 0x003fe20003800000 */
.L_x_3497:
[----:B------:R-:W-:Y:S01]  /*fe10*/  @P2 LEA R6, R5, UR37, 0x1 ;  /* 0x0000002505062c11 */ /* 0x000fe2000f8e08ff */
[----:B------:R-:W-:Y:S02]  /*fe20*/  IMAD.MOV.U32 R13, RZ, RZ, R4 ;  /* 0x000000ffff0d7224 */ /* 0x000fe400078e0004 */
[----:B------:R-:W-:Y:S02]  /*fe30*/  IMAD.MOV.U32 R12, RZ, RZ, 0x1 ;  /* 0x00000001ff0c7424 */ /* 0x000fe400078e00ff */
[----:B------:R-:W-:-:S07]  /*fe40*/  IMAD.MOV.U32 R3, RZ, RZ, R14 ;  /* 0x000000ffff037224 */ /* 0x000fce00078e000e */
[----:B------:R-:W-:Y:S05]  /*fe50*/  WARPSYNC.COLLECTIVE R15, `(.L_x_3498) ;  /* 0x000000000f087348 */ /* 0x000fea0003c00000 */
[----:B------:R0:W1:Y:S02]  /*fe60*/  SHFL.IDX P6, R14, R13, R12, R11 ;  /* 0x0000000c0d0e7389 */ /* 0x00006400000c000b */
[----:B01----:R-:W-:Y:S01]  /*fe70*/  ENDCOLLECTIVE ;  /* 0x000000000000791b */ /* 0x003fe20003800000 */
.L_x_3498:
        /* <DEDUP_REMOVED lines=9> */
[----:B------:R0:W-:Y:S01]  /*ff10*/  @P2 LDGSTS.E.BYPASS.LTC128B.128 [R6+0x22400], desc[UR42][R2.64], !P1 ;  /* 0x2240000002062fae */ /* 0x0001e2000c901d6a */
[----:B------:R-:W-:Y:S01]  /*ff20*/  ISETP.GE.AND P2, PT, R36, 0x11, PT ;  /* 0x000000112400780c */ /* 0x000fe20003f46270 */
[----:B0-----:R-:W-:-:S12]  /*ff30*/  IMAD.MOV.U32 R2, RZ, RZ, R14 ;  /* 0x000000ffff027224 */ /* 0x001fd800078e000e */
[----:B------:R-:W-:Y:S05]  /*ff40*/  WARPSYNC.COLLECTIVE R15, `(.L_x_3499) ;  /* 0x000000000f087348 */ /* 0x000fea0003c00000 */
[----:B------:R0:W1:Y:S02]  /*ff50*/  SHFL.IDX P6, R14, R13, R12, R11 ;  /* 0x0000000c0d0e7389 */ /* 0x00006400000c000b */
[----:B01----:R-:W-:Y:S01]  /*ff60*/  ENDCOLLECTIVE ;  /* 0x000000000000791b */ /* 0x003fe20003800000 */
.L_x_3499:
[----:B------:R-:W-:Y:S01]  /*ff70*/  @P2 LEA R6, R5, UR37, 0x1 ;  /* 0x0000002505062c11 */ /* 0x000fe2000f8e08ff */
[----:B------:R-:W-:Y:S02]  /*ff80*/  IMAD.MOV.U32 R13, RZ, RZ, R4 ;  /* 0x000000ffff0d7224 */ /* 0x000fe400078e0004 */
[----:B------:R-:W-:Y:S02]  /*ff90*/  IMAD.MOV.U32 R12, RZ, RZ, 0x2 ;  /* 0x00000002ff0c7424 */ /* 0x000fe400078e00ff */
[----:B------:R-:W-:-:S07]  /*ffa0*/  IMAD.MOV.U32 R3, RZ, RZ, R14 ;  /* 0x000000ffff037224 */ /* 0x000fce00078e000e */
[----:B------:R-:W-:Y:S05]  /*ffb0*/  WARPSYNC.COLLECTIVE R15, `(.L_x_3500) ;  /* 0x000000000f087348 */ /* 0x000fea0003c00000 */
[----:B------:R0:W1:Y:S02]  /*ffc0*/  SHFL.IDX P6, R14, R13, R12, R11 ;  /* 0x0000000c0d0e7389 */ /* 0x00006400000c000b */
[----:B01----:R-:W-:Y:S01]  /*ffd0*/  ENDCOLLECTIVE ;  /* 0x000000000000791b */ /* 0x003fe20003800000 */
.L_x_3500:
        /* <DEDUP_REMOVED lines=15> */
.L_x_3501:
[----:B------:R-:W-:Y:S01]  /*100d0*/  @P2 LEA R6, R5, UR37, 0x1 ;  /* 0x0000002505062c11 */ /* 0x000fe2000f8e08ff */
[----:B------:R-:W-:Y:S02]  /*100e0*/  IMAD.MOV.U32 R13, RZ, RZ, R4 ;  /* 0x000000ffff0d7224 */ /* 0x000fe400078e0004 */
[----:B------:R-:W-:Y:S02]  /*100f0*/  IMAD.MOV.U32 R12, RZ, RZ, 0x3 ;  /* 0x00000003ff0c7424 */ /* 0x000fe400078e00ff */
[----:B------:R-:W-:-:S07]  /*10100*/  IMAD.MOV.U32 R3, RZ, RZ, R14 ;  /* 0x000000ffff037224 */ /* 0x000fce00078e000e */
[----:B------:R-:W-:Y:S05]  /*10110*/  WARPSYNC.COLLECTIVE R15, `(.L_x_3502) ;  /* 0x000000000f087348 */ /* 0x000fea0003c00000 */
[----:B------:R0:W1:Y:S02]  /*10120*/  SHFL.IDX P6, R14, R13, R12, R11 ;  /* 0x0000000c0d0e7389 */ /* 0x00006400000c000b */
[----:B01----:R-:W-:Y:S01]  /*10130*/  ENDCOLLECTIVE ;  /* 0x000000000000791b */ /* 0x003fe20003800000 */
.L_x_3502:
        /* <DEDUP_REMOVED lines=10> */
.L_x_3503:
[----:B------:R-:W-:Y:S01]  /*101e0*/  @!PT LDS RZ, [RZ] ;  /* 0x00000000fffff984 */ /* 0x000fe20000000800 */
[----:B------:R-:W-:Y:S01]  /*101f0*/  @!PT LDS RZ, [RZ] ;  /* 0x00000000fffff984 */ /* 0x000fe20000000800 */
[----:B------:R-:W-:Y:S01]  /*10200*/  @!PT LDS RZ, [RZ] ;  /* 0x00000000fffff984 */ /* 0x000fe20000000800 */
[----:B------:R0:W-:Y:S01]  /*10210*/  @P2 LDGSTS.E.BYPASS.LTC128B.128 [R6+0x23400], desc[UR42][R2.64], !P1 ;  /* 0x2340000002062fae */ /* 0x0001e2000c901d6a */
[----:B------:R-:W-:Y:S01]  /*10220*/  IMAD.MOV.U32 R0, RZ, RZ, R14 ;  /* 0x000000ffff007224 */ /* 0x000fe200078e000e */
[----:B------:R-:W-:Y:S06]  /*10230*/  BRA `(.L_x_3504) ;  /* 0xffffffc400847947 */ /* 0x000fec000383ffff */
.L_x_3450:
[----:B------:R-:W-:Y:S01]  /*10240*/  IMAD.MOV.U32 R13, RZ, RZ, R2 ;  /* 0x000000ffff0d7224 */ /* 0x000fe200078e0002 */
[----:B------:R-:W-:Y:S01]  /*10250*/  LOP3.LUT R16, R16, 0xfffffeff, RZ, 0xc0, !PT ;  /* 0xfffffeff10107812 */ /* 0x000fe200078ec0ff */
[----:B------:R-:W-:Y:S02]  /*10260*/  IMAD.MOV.U32 R12, RZ, RZ, RZ ;  /* 0x000000ffff0c7224 */ /* 0x000fe400078e00ff */
[----:B------:R-:W-:Y:S02]  /*10270*/  IMAD.MOV.U32 R11, RZ, RZ, 0x181f ;  /* 0x0000181fff0b7424 */ /* 0x000fe400078e00ff */
[----:B------:R-:W-:Y:S02]  /*10280*/  IMAD.MOV.U32 R15, RZ, RZ, -0x1 ;  /* 0xffffffffff0f7424 */ /* 0x000fe400078e00ff */
[----:B------:R-:W-:-:S07]  /*10290*/  IMAD R5, R5, 0x40, R10 ;  /* 0x0000004005057824 */ /* 0x000fce00078e020a */
[----:B-1----:R-:W-:Y:S05]  /*102a0*/  WARPSYNC.COLLECTIVE R15, `(.L_x_3505) ;  /* 0x000000000f087348 */ /* 0x002fea0003c00000 */
[----:B------:R0:W2:Y:S02]  /*102b0*/  SHFL.IDX P6, R14, R13, R12, R11 ;  /* 0x0000000c0d0e7389 */ /* 0x0000a400000c000b */
[----:B012---:R-:W-:Y:S01]  /*102c0*/  ENDCOLLECTIVE ;  /* 0x000000000000791b */ /* 0x007fe20003800000 */
.L_x_3505:
[----:B------:R-:W-:Y:S01]  /*102d0*/  ISETP.GE.AND P2, PT, R5, UR36, PT ;  /* 0x0000002405007c0c */ /* 0x000fe2000bf46270 */
[----:B------:R-:W-:-:S12]  /*102e0*/  IMAD.MOV.U32 R13, RZ, RZ, R0 ;  /* 0x000000ffff0d7224 */ /* 0x000fd800078e0000 */
[----:B------:R-:W-:-:S04]  /*102f0*/  @P2 LOP3.LUT R16, R16, 0x100, RZ, 0xfc, !PT ;  /* 0x0000010010102812 */ /* 0x000fc800078efcff */
[----:B------:R-:W-:Y:S02]  /*10300*/  LOP3.LUT R16, R16, 0xffffff7f, RZ, 0xc0, !PT ;  /* 0xffffff7f10107812 */ /* 0x000fe400078ec0ff */
[----:B------:R-:W-:-:S07]  /*10310*/  MOV R3, R14 ;  /* 0x0000000e00037202 */ /* 0x000fce0000000f00 */
[----:B------:R-:W-:Y:S05]  /*10320*/  WARPSYNC.COLLECTIVE R15, `(.L_x_3506) ;  /* 0x000000000f087348 */ /* 0x000fea0003c00000 */
[----:B------:R0:W1:Y:S02]  /*10330*/  SHFL.IDX P6, R14, R13, R12, R11 ;  /* 0x0000000c0d0e7389 */ /* 0x00006400000c000b */
[----:B01----:R-:W-:Y:S01]  /*10340*/  ENDCOLLECTIVE ;  /* 0x000000000000791b */ /* 0x003fe20003800000 */
.L_x_3506:
[----:B------:R-:W-:Y:S02]  /*10350*/  IMAD.MOV.U32 R13, RZ, RZ, R2 ;  /* 0x000000ffff0d7224 */ /* 0x000fe400078e0002 */
[----:B------:R-:W-:Y:S02]  /*10360*/  IMAD.MOV.U32 R12, RZ, RZ, 0x1 ;  /* 0x00000001ff0c7424 */ /* 0x000fe400078e00ff */
[----:B------:R-:W-:-:S07]  /*10370*/  IMAD.MOV.U32 R4, RZ, RZ, R14 ;  /* 0x000000ffff047224 */ /* 0x000fce00078e000e */
[----:B------:R-:W-:Y:S05]  /*10380*/  WARPSYNC.COLLECTIVE R15, `(.L_x_3507) ;  /* 0x000000000f087348 */ /* 0x000fea0003c00000 */
[----:B------:R0:W1:Y:S02]  /*10390*/  SHFL.IDX P6, R14, R13, R12, R11 ;  /* 0x0000000c0d0e7389 */ /* 0x00006400000c000b */
[----:B01----:R-:W-:Y:S01]  /*103a0*/  ENDCOLLECTIVE ;  /* 0x000000000000791b */ /* 0x003fe20003800000 */
.L_x_3507:
[----:B------:R-:W-:-:S05]  /*103b0*/  @!P2 LEA R4, P0, R9, R4, 0x1 ;  /* 0x000000040904a211 */ /* 0x000fca00078008ff */
[----:B------:R-:W-:Y:S02]  /*103c0*/  @!P2 IMAD.X R3, RZ, RZ, R3, P0 ;  /* 0x000000ffff03a224 */ /* 0x000fe400000e0603 */
[----:B------:R-:W-:Y:S02]  /*103d0*/  @!P2 IMAD.MOV.U32 R6, RZ, RZ, R4 ;  /* 0x000000ffff06a224 */ /* 0x000fe400078e0004 */
[----:B------:R-:W-:Y:S02]  /*103e0*/  @!P2 IMAD.MOV.U32 R7, RZ, RZ, R3 ;  /* 0x000000ffff07a224 */ /* 0x000fe400078e0003 */
[----:B------:R-:W-:Y:S02]  /*103f0*/  VIADD R3, R5, 0x10 ;  /* 0x0000001005037836 */ /* 0x000fe40000000000 */
[----:B------:R-:W-:Y:S01]  /*10400*/  IMAD.MOV.U32 R13, RZ, RZ, R0 ;  /* 0x000000ffff0d7224 */ /* 0x000fe200078e0000 */
[----:B------:R-:W-:Y:S01]  /*10410*/  @!PT LDS RZ, [RZ] ;  /* 0x00000000fffff984 */ /* 0x000fe20000000800 */
[----:B------:R-:W-:Y:S01]  /*10420*/  @!PT LDS RZ, [RZ] ;  /* 0x00000000fffff984 */ /* 0x000fe20000000800 */
[----:B------:R-:W-:Y:S01]  /*10430*/  @!PT LDS RZ, [RZ] ;  /* 0x00000000fffff984 */ /* 0x000fe20000000800 */
[----:B------:R0:W-:Y:S02]  /*10440*/  @!P2 LDGSTS.E.BYPASS.LTC128B.128 [R8+0x20400], desc[UR42][R6.64], !P1 ;  /* 0x204000000608afae */ /* 0x0001e4000c901d6a */
[----:B------:R-:W-:Y:S01]  /*10450*/  ISETP.GE.AND P2, PT, R3, UR36, PT ;  /* 0x0000002403007c0c */ /* 0x000fe2000bf46270 */
[----:B------:R-:W-:-:S12]  /*10460*/  IMAD.MOV.U32 R3, RZ, RZ, R14 ;  /* 0x000000ffff037224 */ /* 0x000fd800078e000e */
[----:B0-----:R-:W-:Y:S05]  /*10470*/  WARPSYNC.COLLECTIVE R15, `(.L_x_3508) ;  /* 0x000000000f087348 */ /* 0x001fea0003c00000 */
[----:B------:R1:W2:Y:S02]  /*10480*/  SHFL.IDX P6, R14, R13, R12, R11 ;  /* 0x0000000c0d0e7389 */ /* 0x0002a400000c000b */
[----:B012---:R-:W-:Y:S01]  /*10490*/  ENDCOLLECTIVE ;  /* 0x000000000000791b */ /* 0x007fe20003800000 */
.L_x_3508:
[----:B------:R-:W-:-:S04]  /*104a0*/  @P2 LOP3.LUT R16, R16, 0x80, RZ, 0xfc, !PT ;  /* 0x0000008010102812 */ /* 0x000fc800078efcff */
[----:B------:R-:W-:Y:S01]  /*104b0*/  LOP3.LUT R16, R16, 0xffffffbf, RZ, 0xc0, !PT ;  /* 0xffffffbf10107812 */ /* 0x000fe200078ec0ff */
[----:B------:R-:W-:Y:S02]  /*104c0*/  IMAD.MOV.U32 R13, RZ, RZ, R2 ;  /* 0x000000ffff0d7224 */ /* 0x000fe400078e0002 */
[----:B------:R-:W-:Y:S01]  /*104d0*/  IMAD.MOV.U32 R12, RZ, RZ, 0x2 ;  /* 0x00000002ff0c7424 */ /* 0x000fe200078e00ff */
[----:B------:R-:W-:-:S07]  /*104e0*/  MOV R6, R14 ;  /* 0x0000000e00067202 */ /* 0x000fce0000000f00 */
[----:B------:R-:W-:Y:S05]  /*104f0*/  WARPSYNC.COLLECTIVE R15, `(.L_x_3509) ;  /* 0x000000000f087348 */ /* 0x000fea0003c00000 */
[----:B------:R0:W1:Y:S02]  /*10500*/  SHFL.IDX P6, R14, R13, R12, R11 ;  /* 0x0000000c0d0e7389 */ /* 0x00006400000c000b */
[----:B01----:R-:W-:Y:S01]  /*10510*/  ENDCOLLECTIVE ;  /* 0x000000000000791b */ /* 0x003fe20003800000 */
.L_x_3509:
[----:B------:R-:W-:-:S05]  /*10520*/  @!P2 LEA R6, P0, R9, R6, 0x1 ;  /* 0x000000060906a211 */ /* 0x000fca00078008ff */
[----:B------:R-:W-:-:S04]  /*10530*/  @!P2 IMAD.X R3, RZ, RZ, R3, P0 ;  /* 0x000000ffff03a224 */ /* 0x000fc800000e0603 */
        /* <DEDUP_REMOVED lines=12> */
.L_x_3510:
[----:B------:R-:W-:Y:S02]  /*10600*/  @P2 LOP3.LUT R16, R16, 0x40, RZ, 0xfc, !PT ;  /* 0x0000004010102812 */ /* 0x000fe400078efcff */
[----:B------:R-:W-:Y:S01]  /*10610*/  MOV R13, R2 ;  /* 0x00000002000d7202 */ /* 0x000fe20000000f00 */
[----:B------:R-:W-:Y:S02]  /*10620*/  IMAD.MOV.U32 R12, RZ, RZ, 0x3 ;  /* 0x00000003ff0c7424 */ /* 0x000fe400078e00ff */
[----:B------:R-:W-:-:S07]  /*10630*/  IMAD.MOV.U32 R6, RZ, RZ, R14 ;  /* 0x000000ffff067224 */ /* 0x000fce00078e000e */
[----:B------:R-:W-:Y:S05]  /*10640*/  WARPSYNC.COLLECTIVE R15, `(.L_x_3511) ;  /* 0x000000000f087348 */ /* 0x000fea0003c00000 */
[----:B------:R0:W1:Y:S02]  /*10650*/  SHFL.IDX P6, R14, R13, R12, R11 ;  /* 0x0000000c0d0e7389 */ /* 0x00006400000c000b */
[----:B01----:R-:W-:Y:S01]  /*10660*/  ENDCOLLECTIVE ;  /* 0x000000000000791b */ /* 0x003fe20003800000 */
.L_x_3511:
[----:B------:R-:W-:-:S05]  /*10670*/  @!P2 LEA R6, P0, R9, R6, 0x1 ;  /* 0x000000060906a211 */ /* 0x000fca00078008ff */
[----:B------:R-:W-:-:S04]  /*10680*/  @!P2 IMAD.X R3, RZ, RZ, R3, P0 ;  /* 0x000000ffff03a224 */ /* 0x000fc800000e0603 */
[----:B------:R-:W-:Y:S02]  /*10690*/  @!P2 IMAD.MOV.U32 R7, RZ, RZ, R3 ;  /* 0x000000ffff07a224 */ /* 0x000fe400078e0003 */
[----:B------:R-:W-:-:S03]  /*106a0*/  IMAD.MOV.U32 R13, RZ, RZ, R0 ;  /* 0x000000ffff0d7224 */ /* 0x000fc600078e0000 */
[----:B------:R-:W-:Y:S01]  /*106b0*/  @!PT LDS RZ, [RZ] ;  /* 0x00000000fffff984 */ /* 0x000fe20000000800 */
[----:B------:R-:W-:Y:S01]  /*106c0*/  @!PT LDS RZ, [RZ] ;  /* 0x00000000fffff984 */ /* 0x000fe20000000800 */
[----:B------:R-:W-:Y:S01]  /*106d0*/  @!PT LDS RZ, [RZ] ;  /* 0x00000000fffff984 */ /* 0x000fe20000000800 */
[----:B------:R0:W-:Y:S01]  /*106e0*/  @!P2 LDGSTS.E.BYPASS.LTC128B.128 [R8+0x21400], desc[UR42][R6.64], !P1 ;  /* 0x214000000608afae */ /* 0x0001e2000c901d6a */
[----:B------:R-:W-:-:S07]  /*106f0*/  IMAD.MOV.U32 R3, RZ, RZ, R14 ;  /* 0x000000ffff037224 */ /* 0x000fce00078e000e */
[----:B0-----:R-:W-:Y:S05]  /*10700*/  WARPSYNC.COLLECTIVE R15, `(.L_x_3512) ;  /* 0x000000000f087348 */ /* 0x001fea0003c00000 */
[----:B------:R1:W2:Y:S02]  /*10710*/  SHFL.IDX P6, R14, R13, R12, R11 ;  /* 0x0000000c0d0e7389 */ /* 0x0002a400000c000b */
[----:B012---:R-:W-:Y:S01]  /*10720*/  ENDCOLLECTIVE ;  /* 0x000000000000791b */ /* 0x007fe20003800000 */
.L_x_3512:
[----:B------:R-:W-:Y:S01]  /*10730*/  IMAD.MOV.U32 R0, RZ, RZ, R14 ;  /* 0x000000ffff007224 */ /* 0x000fe200078e000e */
[----:B------:R-:W-:Y:S06]  /*10740*/  BRA `(.L_x_3513) ;  /* 0xffffffc800547947 */ /* 0x000fec000383ffff */
.L_x_3452:
[----:B------:R-:W-:Y:S01]  /*10750*/  BSSY B0, `(.L_x_3514) ;  /* 0x0000008000007945 */ /* 0x000fe20003800000 */
[----:B------:R-:W-:Y:S02]  /*10760*/  IMAD.MOV.U32 R13, RZ, RZ, R4 ;  /* 0x000000ffff0d7224 */ /* 0x000fe400078e0004 */
[----:B------:R-:W-:Y:S02]  /*10770*/  IMAD.MOV.U32 R12, RZ, RZ, RZ ;  /* 0x000000ffff0c7224 */ /* 0x000fe400078e00ff */
[----:B------:R-:W-:Y:S02]  /*10780*/  IMAD.MOV.U32 R11, RZ, RZ, 0x181f ;  /* 0x0000181fff0b7424 */ /* 0x000fe400078e00ff */
[----:B------:R-:W-:-:S07]  /*10790*/  IMAD.MOV.U32 R15, RZ, RZ, -0x1 ;  /* 0xffffffffff0f7424 */ /* 0x000fce00078e00ff */
[----:B-1---5:R-:W-:Y:S05]  /*107a0*/  WARPSYNC.COLLECTIVE R15, `(.L_x_3515) ;  /* 0x000000000f087348 */ /* 0x022fea0003c00000 */
[----:B------:R0:W2:Y:S02]  /*107b0*/  SHFL.IDX P6, R14, R13, R12, R11 ;  /* 0x0000000c0d0e7389 */ /* 0x0000a400000c000b */
[----:B012--5:R-:W-:Y:S01]  /*107c0*/  ENDCOLLECTIVE ;  /* 0x000000000000791b */ /* 0x027fe20003800000 */
.L_x_3515:
[----:B------:R-:W-:Y:S05]  /*107d0*/  BSYNC B0 ;  /* 0x0000000000007941 */ /* 0x000fea0003800000 */
.L_x_3514:
[----:B------:R-:W-:Y:S01]  /*107e0*/  IMAD.MOV.U32 R13, RZ, RZ, R0 ;  /* 0x000000ffff0d7224 */ /* 0x000fe200078e0000 */
[----:B------:R-:W-:Y:S01]  /*107f0*/  MOV R12, RZ ;  /* 0x000000ff000c7202 */ /* 0x000fe20000000f00 */
[----:B------:R-:W-:Y:S01]  /*10800*/  IMAD.MOV.U32 R11, RZ, RZ, 0x181f ;  /* 0x0000181fff0b7424 */ /* 0x000fe200078e00ff */
[----:B------:R-:W-:Y:S01]  /*10810*/  LOP3.LUT P1, RZ, R16, 0x100, RZ, 0xc0, !PT ;  /* 0x0000010010ff7812 */ /* 0x000fe2000782c0ff */
[----:B------:R-:W-:Y:S01]  /*10820*/  IMAD.MOV.U32 R15, RZ, RZ, -0x1 ;  /* 0xffffffffff0f7424 */ /* 0x000fe200078e00ff */
[----:B------:R-:W-:Y:S01]  /*10830*/  LOP3.LUT R22, R22, 0xfbffffff, RZ, 0xc0, !PT ;  /* 0xfbffffff16167812 */ /* 0x000fe200078ec0ff */
[----:B------:R-:W-:-:S10]  /*10840*/  IMAD.MOV.U32 R2, RZ, RZ, R14 ;  /* 0x000000ffff027224 */ /* 0x000fd400078e000e */
[----:B------:R-:W-:Y:S05]  /*10850*/  WARPSYNC.COLLECTIVE R15, `(.L_x_3516) ;  /* 0x000000000f087348 */ /* 0x000fea0003c00000 */
[----:B------:R0:W1:Y:S02]  /*10860*/  SHFL.IDX P6, R14, R13, R12, R11 ;  /* 0x0000000c0d0e7389 */ /* 0x00006400000c000b */
[----:B01----:R-:W-:Y:S01]  /*10870*/  ENDCOLLECTIVE ;  /* 0x000000000000791b */ /* 0x003fe20003800000 */
.L_x_3516:
[----:B------:R-:W-:Y:S01]  /*10880*/  @P5 LOP3.LUT R22, R22, 0x4000000, RZ, 0xfc, !PT ;  /* 0x0400000016165812 */ /* 0x000fe200078efcff */
[----:B------:R-:W-:Y:S02]  /*10890*/  IMAD.MOV.U32 R13, RZ, RZ, R4 ;  /* 0x000000ffff0d7224 */ /* 0x000fe400078e0004 */
[----:B------:R-:W-:Y:S02]  /*108a0*/  IMAD.MOV.U32 R12, RZ, RZ, 0x1 ;  /* 0x00000001ff0c7424 */ /* 0x000fe400078e00ff */
[----:B------:R-:W-:Y:S01]  /*108b0*/  IMAD.MOV.U32 R3, RZ, RZ, R14 ;  /* 0x000000ffff037224 */ /* 0x000fe200078e000e */
[----:B------:R-:W-:-:S04]  /*108c0*/  LOP3.LUT P6, RZ, R16, 0x400000, RZ, 0xc0, !PT ;  /* 0x0040000010ff7812 */ /* 0x000fc800078cc0ff */
[----:B------:R-:W-:-:S05]  /*108d0*/  @!P1 LEA R3, P0, R21, R3, 0x1 ;  /* 0x0000000315039211 */ /* 0x000fca00078008ff */
[----:B------:R-:W-:Y:S01]  /*108e0*/  @!P1 IMAD.X R2, RZ, RZ, R2, P0 ;  /* 0x000000ffff029224 */ /* 0x000fe200000e0602 */
[----:B------:R-:W-:-:S04]  /*108f0*/  LOP3.LUT P0, RZ, R16, 0x800000, RZ, 0xc0, !PT ;  /* 0x0080000010ff7812 */ /* 0x000fc8000780c0ff */
[----:B------:R-:W-:-:S04]  /*10900*/  @!P1 LOP3.LUT R3, R3, R2, RZ, 0x3c, !PT ;  /* 0x0000000203039212 */ /* 0x000fc800078e3cff */
[----:B------:R-:W-:-:S04]  /*10910*/  @!P1 LOP3.LUT R2, R3, R2, RZ, 0x3c, !PT ;  /* 0x0000000203029212 */ /* 0x000fc800078e3cff */
[----:B------:R-:W-:-:S05]  /*10920*/  @!P1 LOP3.LUT R3, R3, R2, RZ, 0x3c, !PT ;  /* 0x0000000203039212 */ /* 0x000fca00078e3cff */
[----:B------:R-:W-:Y:S01]  /*10930*/  @!PT LDS RZ, [RZ] ;  /* 0x00000000fffff984 */ /* 0x000fe20000000800 */
[----:B------:R-:W-:Y:S01]  /*10940*/  @!PT LDS RZ, [RZ] ;  /* 0x00000000fffff984 */ /* 0x000fe20000000800 */
[----:B------:R-:W-:Y:S01]  /*10950*/  @!PT LDS RZ, [RZ] ;  /* 0x00000000fffff984 */ /* 0x000fe20000000800 */
[----:B------:R0:W-:Y:S01]  /*10960*/  @!P1 LDGSTS.E.BYPASS.LTC128B.128 [R20+0x26400], desc[UR42][R2.64], !P0 ;  /* 0x2640000002149fae */ /* 0x0001e2000c101d6a */
[----:B------:R-:W-:-:S03]  /*10970*/  @!P1 ISETP.NE.U32.AND P0, PT, R9, RZ, PT ;  /* 0x000000ff0900920c */ /* 0x000fc60003f05070 */
[----:B------:R0:W-:Y:S10]  /*10980*/  @!P1 LDGSTS.E.BYPASS.LTC128B.128 [R20+0x28400], desc[UR42][R2.64+0x80], !P6 ;  /* 0x2840008002149fae */ /* 0x0001f4000f101d6a */
[----:B0-----:R-:W-:Y:S05]  /*10990*/  WARPSYNC.COLLECTIVE R15, `(.L_x_3517) ;  /* 0x000000000f087348 */ /* 0x001fea0003c00000 */
[----:B------:R1:W2:Y:S02]  /*109a0*/  SHFL.IDX P6, R14, R13, R12, R11 ;  /* 0x0000000c0d0e7389 */ /* 0x0002a400000c000b */
[----:B012---:R-:W-:Y:S01]  /*109b0*/  ENDCOLLECTIVE ;  /* 0x000000000000791b */ /* 0x007fe20003800000 */
.L_x_3517:
[----:B------:R-:W-:Y:S01]  /*109c0*/  @!PT LDS RZ, [RZ] ;  /* 0x00000000fffff984 */ /* 0x000fe20000000800 */
[----:B------:R-:W-:Y:S01]  /*109d0*/  @!PT LDS RZ, [RZ] ;  /* 0x00000000fffff984 */ /* 0x000fe20000000800 */
[----:B------:R-:W-:Y:S01]  /*109e0*/  @!PT LDS RZ, [RZ] ;  /* 0x00000000fffff984 */ /* 0x000fe20000000800 */
[----:B------:R0:W-:Y:S01]  /*109f0*/  @!P1 LDGSTS.E.BYPASS.LTC128B.128 [R20+0x2a400], desc[UR42][R2.64+0x100], !P5 ;  /* 0x2a40010002149fae */ /* 0x0001e2000e901d6a */
[----:B------:R-:W-:-:S03]  /*10a00*/  LOP3.LUT P5, RZ, R16, 0x800000, RZ, 0xc0, !PT ;  /* 0x0080000010ff7812 */ /* 0x000fc600078ac0ff */
[----:B------:R0:W-:Y:S04]  /*10a10*/  @!P1 LDGSTS.E.BYPASS.LTC128B.128 [R20+0x2c400], desc[UR42][R2.64+0x180], !P4 ;  /* 0x2c40018002149fae */ /* 0x0001e8000e101d6a */
[----:B------:R0:W-:Y:S01]  /*10a20*/  @!P1 LDGSTS.E.BYPASS.LTC128B.128 [R20+0x2e400], desc[UR42][R2.64+0x200], !P3 ;  /* 0x2e40020002149fae */ /* 0x0001e2000d901d6a */
[----:B------:R-:W-:-:S03]  /*10a30*/  IMAD.MOV.U32 R13, RZ, RZ, R0 ;  /* 0x000000ffff0d7224 */ /* 0x000fc600078e0000 */
[----:B------:R0:W-:Y:S04]  /*10a40*/  @!P1 LDGSTS.E.BYPASS.LTC128B.128 [R20+0x30400], desc[UR42][R2.64+0x280], !P2 ;  /* 0x3040028002149fae */ /* 0x0001e8000d101d6a */
[----:B------:R0:W-:Y:S01]  /*10a50*/  @!P1 LDGSTS.E.BYPASS.LTC128B.128 [R20+0x32400], desc[UR42][R2.64+0x300], P0 ;  /* 0x3240030002149fae */ /* 0x0001e20008101d6a */
[----:B------:R-:W-:Y:S01]  /*10a60*/  @!P1 ISETP.NE.U32.AND P0, PT, R8, RZ, PT ;  /* 0x000000ff0800920c */ /* 0x000fe20003f05070 */
[----:B------:R-:W-:-:S12]  /*10a70*/  IMAD.MOV.U32 R5, RZ, RZ, R14 ;  /* 0x000000ffff057224 */ /* 0x000fd800078e000e */
[----:B0-----:R-:W-:Y:S05]  /*10a80*/  WARPSYNC.COLLECTIVE R15, `(.L_x_3518) ;  /* 0x000000000f087348 */ /* 0x001fea0003c00000 */
[----:B------:R1:W2:Y:S02]  /*10a90*/  SHFL.IDX P6, R14, R13, R12, R11 ;  /* 0x0000000c0d0e7389 */ /* 0x0002a400000c000b */
[----:B012---:R-:W-:Y:S01]  /*10aa0*/  ENDCOLLECTIVE ;  /* 0x000000000000791b */ /* 0x007fe20003800000 */
.L_x_3518:
[----:B------:R-:W-:Y:S01]  /*10ab0*/  @!PT LDS RZ, [RZ] ;  /* 0x00000000fffff984 */ /* 0x000fe20000000800 */
[----:B------:R-:W-:Y:S01]  /*10ac0*/  @!PT LDS RZ, [RZ] ;  /* 0x00000000fffff984 */ /* 0x000fe20000000800 */
[----:B------:R-:W-:Y:S01]  /*10ad0*/  @!PT LDS RZ, [RZ] ;  /* 0x00000000fffff984 */ /* 0x000fe20000000800 */
[----:B------:R0:W-:Y:S01]  /*10ae0*/  @!P1 LDGSTS.E.BYPASS.LTC128B.128 [R20+0x34400], desc[UR42][R2.64+0x380], P0 ;  /* 0x3440038002149fae */ /* 0x0001e20008101d6a */
[C---:B------:R-:W-:Y:S01]  /*10af0*/  LOP3.LUT P1, RZ, R16.reuse, 0x40, RZ, 0xc0, !PT ;  /* 0x0000004010ff7812 */ /* 0x040fe2000782c0ff */
[----:B------:R-:W-:Y:S02]  /*10b00*/  IMAD.MOV.U32 R13, RZ, RZ, R4 ;  /* 0x000000ffff0d7224 */ /* 0x000fe400078e0004 */
[----:B------:R-:W-:Y:S01]  /*10b10*/  IMAD.MOV.U32 R12, RZ, RZ, 0x2 ;  /* 0x00000002ff0c7424 */ /* 0x000fe200078e00ff */
[----:B------:R-:W-:-:S13]  /*10b20*/  LOP3.LUT P6, RZ, R16, 0x80, RZ, 0xc0, !PT ;  /* 0x0000008010ff7812 */ /* 0x000fda00078cc0ff */
[----:B------:R-:W-:-:S05]  /*10b30*/  @!P6 LEA R6, P0, R21, R14, 0x1 ;  /* 0x0000000e1506e211 */ /* 0x000fca00078008ff */
[----:B------:R-:W-:Y:S01]  /*10b40*/  @!P6 IMAD.X R7, RZ, RZ, R5, P0 ;  /* 0x000000ffff07e224 */ /* 0x000fe200000e0605 */
[----:B------:R-:W-:Y:S01]  /*10b50*/  LOP3.LUT P0, RZ, R16, 0x400000, RZ, 0xc0, !PT ;  /* 0x0040000010ff7812 */ /* 0x000fe2000780c0ff */
[----:B0-----:R-:W-:-:S03]  /*10b60*/  @!P6 IMAD.MOV.U32 R2, RZ, RZ, R6 ;  /* 0x000000ffff02e224 */ /* 0x001fc600078e0006 */
[----:B------:R-:W-:-:S05]  /*10b70*/  @!P6 MOV R3, R7 ;  /* 0x000000070003e202 */ /* 0x000fca0000000f00 */
[----:B------:R0:W-:Y:S01]  /*10b80*/  @!P6 LDGSTS.E.BYPASS.LTC128B.128 [R20+0x26c00], desc[UR42][R2.64], !P5 ;  /* 0x26c000000214efae */ /* 0x0001e2000e901d6a */
[----:B------:R-:W-:-:S03]  /*10b90*/  LOP3.LUT P5, RZ, R22, 0x4000000, RZ, 0xc0, !PT ;  /* 0x0400000016ff7812 */ /* 0x000fc600078ac0ff */
[----:B------:R0:W-:Y:S01]  /*10ba0*/  @!P6 LDGSTS.E.BYPASS.LTC128B.128 [R20+0x28c00], desc[UR42][R2.64+0x80], !P0 ;  /* 0x28c000800214efae */ /* 0x0001e2000c101d6a */
[----:B------:R-:W-:-:S09]  /*10bb0*/  @!P6 ISETP.NE.U32.AND P0, PT, R9, RZ, PT ;  /* 0x000000ff0900e20c */ /* 0x000fd20003f05070 */
[----:B------:R0:W-:Y:S04]  /*10bc0*/  @!P6 LDGSTS.E.BYPASS.LTC128B.128 [R20+0x2ac00], desc[UR42][R2.64+0x100], !P5 ;  /* 0x2ac001000214efae */ /* 0x0001e8000e901d6a */
[----:B------:R0:W-:Y:S04]  /*10bd0*/  @!P6 LDGSTS.E.BYPASS.LTC128B.128 [R20+0x2cc00], desc[UR42][R2.64+0x180], !P4 ;  /* 0x2cc001800214efae */ /* 0x0001e8000e101d6a */
[----:B------:R0:W-:Y:S04]  /*10be0*/  @!P6 LDGSTS.E.BYPASS.LTC128B.128 [R20+0x2ec00], desc[UR42][R2.64+0x200], !P3 ;  /* 0x2ec002000214efae */ /* 0x0001e8000d901d6a */
[----:B------:R0:W-:Y:S04]  /*10bf0*/  @!P6 LDGSTS.E.BYPASS.LTC128B.128 [R20+0x30c00], desc[UR42][R2.64+0x280], !P2 ;  /* 0x30c002800214efae */ /* 0x0001e8000d101d6a */
[----:B------:R0:W-:Y:S01]  /*10c00*/  @!P6 LDGSTS.E.BYPASS.LTC128B.128 [R20+0x32c00], desc[UR42][R2.64+0x300], P0 ;  /* 0x32c003000214efae */ /* 0x0001e20008101d6a */
[----:B------:R-:W-:-:S13]  /*10c10*/  @!P6 ISETP.NE.U32.AND P0, PT, R8, RZ, PT ;  /* 0x000000ff0800e20c */ /* 0x000fda0003f05070 */
[----:B------:R0:W-:Y:S02]  /*10c20*/  @!P6 LDGSTS.E.BYPASS.LTC128B.128 [R20+0x34c00], desc[UR42][R2.64+0x380], P0 ;  /* 0x34c003800214efae */ /* 0x0001e40008101d6a */
[----:B0-----:R-:W-:Y:S05]  /*10c30*/  WARPSYNC.COLLECTIVE R15, `(.L_x_3519) ;  /* 0x000000000f087348 */ /* 0x001fea0003c00000 */
[----:B------:R1:W2:Y:S02]  /*10c40*/  SHFL.IDX P6, R14, R13, R12, R11 ;  /* 0x0000000c0d0e7389 */ /* 0x0002a400000c000b */
[----:B012---:R-:W-:Y:S01]  /*10c50*/  ENDCOLLECTIVE ;  /* 0x000000000000791b */ /* 0x007fe20003800000 */
.L_x_3519:
[----:B------:R-:W-:Y:S02]  /*10c60*/  IMAD.MOV.U32 R13, RZ, RZ, R0 ;  /* 0x000000ffff0d7224 */ /* 0x000fe400078e0000 */
[----:B------:R-:W-:-:S07]  /*10c70*/  IMAD.MOV.U32 R5, RZ, RZ, R14 ;  /* 0x000000ffff057224 */ /* 0x000fce00078e000e */
[----:B------:R-:W-:Y:S05]  /*10c80*/  WARPSYNC.COLLECTIVE R15, `(.L_x_3520) ;  /* 0x000000000f087348 */ /* 0x000fea0003c00000 */
[----:B------:R0:W1:Y:S02]  /*10c90*/  SHFL.IDX P6, R14, R13, R12, R11 ;  /* 0x0000000c0d0e7389 */ /* 0x00006400000c000b */
[----:B01----:R-:W-:Y:S01]  /*10ca0*/  ENDCOLLECTIVE ;  /* 0x000000000000791b */ /* 0x003fe20003800000 */
.L_x_3520:
[----:B------:R-:W-:Y:S02]  /*10cb0*/  IMAD.MOV.U32 R13, RZ, RZ, R4 ;  /* 0x000000ffff0d7224 */ /* 0x000fe400078e0004 */
[----:B------:R-:W-:Y:S01]  /*10cc0*/  IMAD.MOV.U32 R12, RZ, RZ, 0x3 ;  /* 0x00000003ff0c7424 */ /* 0x000fe200078e00ff */
[----:B------:R-:W-:Y:S02]  /*10cd0*/  @!P1 LEA R6, P0, R21, R14, 0x1 ;  /* 0x0000000e15069211 */ /* 0x000fe400078008ff */
[----:B------:R-:W-:-:S03]  /*10ce0*/  LOP3.LUT P6, RZ, R16, 0x400000, RZ, 0xc0, !PT ;  /* 0x0040000010ff7812 */ /* 0x000fc600078cc0ff */
[----:B------:R-:W-:Y:S01]  /*10cf0*/  @!P1 IMAD.X R7, RZ, RZ, R5, P0 ;  /* 0x000000ffff079224 */ /* 0x000fe200000e0605 */
[----:B------:R-:W-:Y:S01]  /*10d00*/  LOP3.LUT P0, RZ, R16, 0x800000, RZ, 0xc0, !PT ;  /* 0x0080000010ff7812 */ /* 0x000fe2000780c0ff */
[----:B------:R-:W-:Y:S02]  /*10d10*/  @!P1 IMAD.MOV.U32 R2, RZ, RZ, R6 ;  /* 0x000000ffff029224 */ /* 0x000fe400078e0006 */
[----:B------:R-:W-:-:S10]  /*10d20*/  @!P1 IMAD.MOV.U32 R3, RZ, RZ, R7 ;  /* 0x000000ffff039224 */ /* 0x000fd400078e0007 */
        /* <DEDUP_REMOVED lines=9> */
.L_x_3521:
[----:B------:R-:W-:Y:S01]  /*10dc0*/  @!PT LDS RZ, [RZ] ;  /* 0x00000000fffff984 */ /* 0x000fe20000000800 */
[----:B------:R-:W-:Y:S01]  /*10dd0*/  @!PT LDS RZ, [RZ] ;  /* 0x00000000fffff984 */ /* 0x000fe20000000800 */
[----:B------:R-:W-:Y:S01]  /*10de0*/  @!PT LDS RZ, [RZ] ;  /* 0x00000000fffff984 */ /* 0x000fe20000000800 */
[----:B------:R0:W-:Y:S04]  /*10df0*/  @!P1 LDGSTS.E.BYPASS.LTC128B.128 [R20+0x2b400], desc[UR42][R2.64+0x100], !P5 ;  /* 0x2b40010002149fae */ /* 0x0001e8000e901d6a */
[----:B------:R0:W-:Y:S04]  /*10e00*/  @!P1 LDGSTS.E.BYPASS.LTC128B.128 [R20+0x2d400], desc[UR42][R2.64+0x180], !P4 ;  /* 0x2d40018002149fae */ /* 0x0001e8000e101d6a */
[----:B------:R0:W-:Y:S01]  /*10e10*/  @!P1 LDGSTS.E.BYPASS.LTC128B.128 [R20+0x2f400], desc[UR42][R2.64+0x200], !P3 ;  /* 0x2f40020002149fae */ /* 0x0001e2000d901d6a */
[----:B------:R-:W-:-:S03]  /*10e20*/  MOV R13, R0 ;  /* 0x00000000000d7202 */ /* 0x000fc60000000f00 */
[----:B------:R0:W-:Y:S04]  /*10e30*/  @!P1 LDGSTS.E.BYPASS.LTC128B.128 [R20+0x31400], desc[UR42][R2.64+0x280], !P2 ;  /* 0x3140028002149fae */ /* 0x0001e8000d101d6a */
[----:B------:R0:W-:Y:S01]  /*10e40*/  @!P1 LDGSTS.E.BYPASS.LTC128B.128 [R20+0x33400], desc[UR42][R2.64+0x300], P0 ;  /* 0x3340030002149fae */ /* 0x0001e20008101d6a */
[----:B------:R-:W-:Y:S01]  /*10e50*/  @!P1 ISETP.NE.U32.AND P0, PT, R8, RZ, PT ;  /* 0x000000ff0800920c */ /* 0x000fe20003f05070 */
[----:B------:R-:W-:-:S12]  /*10e60*/  IMAD.MOV.U32 R4, RZ, RZ, R14 ;  /* 0x000000ffff047224 */ /* 0x000fd800078e000e */
[----:B0-----:R-:W-:Y:S05]  /*10e70*/  WARPSYNC.COLLECTIVE R15, `(.L_x_3522) ;  /* 0x000000000f087348 */ /* 0x001fea0003c00000 */
[----:B------:R1:W2:Y:S02]  /*10e80*/  SHFL.IDX P6, R14, R13, R12, R11 ;  /* 0x0000000c0d0e7389 */ /* 0x0002a400000c000b */
[----:B012---:R-:W-:Y:S01]  /*10e90*/  ENDCOLLECTIVE ;  /* 0x000000000000791b */ /* 0x007fe20003800000 */
.L_x_3522:
[----:B------:R-:W-:Y:S01]  /*10ea0*/  @!PT LDS RZ, [RZ] ;  /* 0x00000000fffff984 */ /* 0x000fe20000000800 */
[----:B------:R-:W-:Y:S01]  /*10eb0*/  @!PT LDS RZ, [RZ] ;  /* 0x00000000fffff984 */ /* 0x000fe20000000800 */
[----:B------:R-:W-:Y:S01]  /*10ec0*/  @!PT LDS RZ, [RZ] ;  /* 0x00000000fffff984 */ /* 0x000fe20000000800 */
[----:B------:R0:W-:Y:S01]  /*10ed0*/  @!P1 LDGSTS.E.BYPASS.LTC128B.128 [R20+0x35400], desc[UR42][R2.64+0x380], P0 ;  /* 0x3540038002149fae */ /* 0x0001e20008101d6a */
[----:B------:R-:W-:Y:S05]  /*10ee0*/  BRA `(.L_x_3523) ;  /* 0xffffffc800b87947 */ /* 0x000fea000383ffff */
.L_x_3454:
[----:B0-----:R-:W-:-:S04]  /*10ef0*/  IMAD.U32 R3, RZ, RZ, UR37 ;  /* 0x00000025ff037e24 */ /* 0x001fc8000f8e00ff */
[----:B------:R0:W1:Y:S03]  /*10f00*/  SYNCS.PHASECHK.TRANS64.TRYWAIT P0, [R3+URZ+0x38820], R0 ;  /* 0x03882000030075a7 */ /* 0x000066000800017f */
[----:B-1----:R-:W-:Y:S05]  /*10f10*/  @!P0 NANOSLEEP.SYNCS 0x989680 ;  /* 0x009896800000895d */ /* 0x002fea0003900000 */
[----:B------:R-:W1:Y:S02]  /*10f20*/  @!P0 SYNCS.PHASECHK.TRANS64 P0, [R3+URZ+0x38820], R0 ;  /* 0x03882000030085a7 */ /* 0x000e64000800007f */
[----:B-1----:R-:W-:Y:S05]  /*10f30*/  @!P0 BRA `(.L_x_3454) ;  /* 0xfffffffc00ec8947 */ /* 0x002fea000383ffff */
[----:B------:R-:W-:Y:S05]  /*10f40*/  BRA `(.L_x_3524) ;  /* 0xffffffcc00147947 */ /* 0x000fea000383ffff */
.L_x_3457:
[----:B0-----:R0:W1:Y:S02]  /*10f50*/  SYNCS.PHASECHK.TRANS64.TRYWAIT P0, [R25+URZ+0x38860], R0 ;  /* 0x03886000190075a7 */ /* 0x001064000800017f */
[----:B-1----:R-:W-:Y:S05]  /*10f60*/  @!P0 NANOSLEEP.SYNCS 0x989680 ;  /* 0x009896800000895d */ /* 0x002fea0003900000 */
[----:B------:R-:W1:Y:S02]  /*10f70*/  @!P0 SYNCS.PHASECHK.TRANS64 P0, [R25+URZ+0x38860], R0 ;  /* 0x03886000190085a7 */ /* 0x000e64000800007f */
[----:B-1----:R-:W-:Y:S05]  /*10f80*/  @!P0 BRA `(.L_x_3457) ;  /* 0xfffffffc00f08947 */ /* 0x002fea000383ffff */
[----:B------:R-:W-:Y:S05]  /*10f90*/  BRA `(.L_x_3525) ;  /* 0xffffffcc00247947 */ /* 0x000fea000383ffff */
.L_x_3458:
        /* <DEDUP_REMOVED lines=8> */
.L_x_3527:
[----:B------:R-:W-:Y:S05]  /*11020*/  BSYNC B0 ;  /* 0x0000000000007941 */ /* 0x000fea0003800000 */
.L_x_3526:
[----:B------:R-:W0:Y:S01]  /*11030*/  S2R R6, SR_TID.X ;  /* 0x0000000000067919 */ /* 0x000e220000002100 */
[----:B------:R-:W-:Y:S01]  /*11040*/  IMAD.MOV.U32 R13, RZ, RZ, R8 ;  /* 0x000000ffff0d7224 */ /* 0x000fe200078e0008 */
[----:B------:R-:W-:Y:S01]  /*11050*/  LOP3.LUT P5, RZ, R17, 0x100, RZ, 0xc0, !PT ;  /* 0x0000010011ff7812 */ /* 0x000fe200078ac0ff */
[----:B------:R-:W-:Y:S01]  /*11060*/  IMAD.MOV.U32 R12, RZ, RZ, RZ ;  /* 0x000000ffff0c7224 */ /* 0x000fe200078e00ff */
[----:B------:R-:W-:Y:S01]  /*11070*/  LEA R9, R9, UR37, 0x1 ;  /* 0x0000002509097c11 */ /* 0x000fe2000f8e08ff */
[----:B------:R-:W-:Y:S01]  /*11080*/  IMAD.MOV.U32 R11, RZ, RZ, 0x181f ;  /* 0x0000181fff0b7424 */ /* 0x000fe200078e00ff */
[----:B------:R-:W-:Y:S01]  /*11090*/  P2R R4, PR, RZ, 0x20 ;  /* 0x00000020ff047803 */ /* 0x000fe20000000000 */
[----:B------:R-:W-:Y:S01]  /*110a0*/  IMAD.MOV.U32 R15, RZ, RZ, -0x1 ;  /* 0xffffffffff0f7424 */ /* 0x000fe200078e00ff */
[C---:B------:R-:W-:Y:S01]  /*110b0*/  LOP3.LUT P5, RZ, R17.reuse, 0x20000, RZ, 0xc0, !PT ;  /* 0x0002000011ff7812 */ /* 0x040fe200078ac0ff */
[----:B------:R-:W-:Y:S01]  /*110c0*/  IMAD.MOV.U32 R3, RZ, RZ, R14 ;  /* 0x000000ffff037224 */ /* 0x000fe200078e000e */
[----:B------:R-:W-:-:S13]  /*110d0*/  LOP3.LUT P4, RZ, R17, 0x20, RZ, 0xc0, !PT ;  /* 0x0000002011ff7812 */ /* 0x000fda000788c0ff */
[----:B0-----:R-:W-:Y:S05]  /*110e0*/  WARPSYNC.COLLECTIVE R15, `(.L_x_3528) ;  /* 0x000000000f087348 */ /* 0x001fea0003c00000 */
[----:B------:R1:W2:Y:S02]  /*110f0*/  SHFL.IDX P6, R14, R13, R12, R11 ;  /* 0x0000000c0d0e7389 */ /* 0x0002a400000c000b */
[----:B012---:R-:W-:Y:S01]  /*11100*/  ENDCOLLECTIVE ;  /* 0x000000000000791b */ /* 0x007fe20003800000 */
.L_x_3528:
[C---:B------:R-:W-:Y:S02]  /*11110*/  LOP3.LUT P3, RZ, R17.reuse, 0x10, RZ, 0xc0, !PT ;  /* 0x0000001011ff7812 */ /* 0x040fe4000786c0ff */
[C---:B------:R-:W-:Y:S02]  /*11120*/  LOP3.LUT P2, RZ, R17.reuse, 0x8, RZ, 0xc0, !PT ;  /* 0x0000000811ff7812 */ /* 0x040fe4000784c0ff */
[----:B------:R-:W-:Y:S01]  /*11130*/  LOP3.LUT P1, RZ, R17, 0x4, RZ, 0xc0, !PT ;  /* 0x0000000411ff7812 */ /* 0x000fe2000782c0ff */
[----:B------:R-:W-:Y:S02]  /*11140*/  IMAD.MOV.U32 R13, RZ, RZ, R10 ;  /* 0x000000ffff0d7224 */ /* 0x000fe400078e000a */
[----:B------:R-:W-:Y:S01]  /*11150*/  IMAD.MOV.U32 R12, RZ, RZ, 0x1 ;  /* 0x00000001ff0c7424 */ /* 0x000fe200078e00ff */
[----:B------:R-:W-:-:S04]  /*11160*/  SHF.L.U32 R6, R6, 0x3, RZ ;  /* 0x0000000306067819 */ /* 0x000fc800000006ff */
        /* <DEDUP_REMOVED lines=16> */
.L_x_3529:
[----:B------:R-:W-:Y:S01]  /*11270*/  @!PT LDS RZ, [RZ] ;  /* 0x00000000fffff984 */ /* 0x000fe20000000800 */
[----:B------:R-:W-:Y:S01]  /*11280*/  @!PT LDS RZ, [RZ] ;  /* 0x00000000fffff984 */ /* 0x000fe20000000800 */
[----:B------:R-:W-:Y:S01]  /*11290*/  @!PT LDS RZ, [RZ] ;  /* 0x00000000fffff984 */ /* 0x000fe20000000800 */
[----:B------:R-:W-:Y:S01]  /*112a0*/  LDGSTS.E.BYPASS.LTC128B.128 [R9+0x6400], desc[UR42][R2.64+0x180], !P5 ;  /* 0x0640018002097fae */ /* 0x000fe2000e901d6a */
[----:B------:R-:W-:-:S03]  /*112b0*/  LOP3.LUT P5, RZ, R17, 0x80, RZ, 0xc0, !PT ;  /* 0x0000008011ff7812 */ /* 0x000fc600078ac0ff */
[----:B------:R-:W-:Y:S01]  /*112c0*/  LDGSTS.E.BYPASS.LTC128B.128 [R9+0x8400], desc[UR42][R2.64+0x200], !P4 ;  /* 0x0840020002097fae */ /* 0x000fe2000e101d6a */
[----:B------:R-:W-:Y:S02]  /*112d0*/  P2R R4, PR, RZ, 0x20 ;  /* 0x00000020ff047803 */ /* 0x000fe40000000000 */
[C---:B------:R-:W-:Y:S01]  /*112e0*/  LOP3.LUT P5, RZ, R17.reuse, 0x10000, RZ, 0xc0, !PT ;  /* 0x0001000011ff7812 */ /* 0x040fe200078ac0ff */
[----:B------:R-:W-:Y:S01]  /*112f0*/  LDGSTS.E.BYPASS.LTC128B.128 [R9+0xa400], desc[UR42][R2.64+0x280], !P3 ;  /* 0x0a40028002097fae */ /* 0x000fe2000d901d6a */
[C---:B------:R-:W-:Y:S01]  /*11300*/  LOP3.LUT P4, RZ, R17.reuse, 0x2, RZ, 0xc0, !PT ;  /* 0x0000000211ff7812 */ /* 0x040fe2000788c0ff */
[----:B------:R-:W-:Y:S01]  /*11310*/  IMAD.MOV.U32 R13, RZ, RZ, R8 ;  /* 0x000000ffff0d7224 */ /* 0x000fe200078e0008 */
[----:B------:R-:W-:Y:S01]  /*11320*/  LOP3.LUT P3, RZ, R17, 0x1, RZ, 0xc0, !PT ;  /* 0x0000000111ff7812 */ /* 0x000fe2000786c0ff */
        /* <DEDUP_REMOVED lines=8> */
.L_x_3530:
[----:B------:R-:W-:Y:S02]  /*113b0*/  IMAD.MOV.U32 R13, RZ, RZ, R10 ;  /* 0x000000ffff0d7224 */ /* 0x000fe400078e000a */
        /* <DEDUP_REMOVED lines=16> */
.L_x_3531:
[----:B------:R-:W-:Y:S01]  /*114c0*/  @!PT LDS RZ, [RZ] ;  /* 0x00000000fffff984 */ /* 0x000fe20000000800 */
[----:B------:R-:W-:Y:S01]  /*114d0*/  @!PT LDS RZ, [RZ] ;  /* 0x00000000fffff984 */ /* 0x000fe20000000800 */
[----:B------:R-:W-:Y:S01]  /*114e0*/  @!PT LDS RZ, [RZ] ;  /* 0x00000000fffff984 */ /* 0x000fe20000000800 */
[----:B------:R0:W-:Y:S01]  /*114f0*/  LDGSTS.E.BYPASS.LTC128B.128 [R9+0x6c00], desc[UR42][R2.64+0x180], !P5 ;  /* 0x06c0018002097fae */ /* 0x0001e2000e901d6a */
[----:B------:R-:W-:-:S03]  /*11500*/  LOP3.LUT P5, RZ, R17, 0x40, RZ, 0xc0, !PT ;  /* 0x0000004011ff7812 */ /* 0x000fc600078ac0ff */
[----:B------:R0:W-:Y:S01]  /*11510*/  LDGSTS.E.BYPASS.LTC128B.128 [R9+0x8c00], desc[UR42][R2.64+0x200], !P4 ;  /* 0x08c0020002097fae */ /* 0x0001e2000e101d6a */
[----:B------:R-:W-:Y:S02]  /*11520*/  P2R R4, PR, RZ, 0x20 ;  /* 0x00000020ff047803 */ /* 0x000fe40000000000 */
[----:B------:R-:W-:Y:S01]  /*11530*/  LOP3.LUT P5, RZ, R17, 0x8000, RZ, 0xc0, !PT ;  /* 0x0000800011ff7812 */ /* 0x000fe200078ac0ff */
[----:B------:R0:W-:Y:S01]  /*11540*/  LDGSTS.E.BYPASS.LTC128B.128 [R9+0xac00], desc[UR42][R2.64+0x280], !P3 ;  /* 0x0ac0028002097fae */ /* 0x0001e2000d901d6a */
[C---:B------:R-:W-:Y:S01]  /*11550*/  LOP3.LUT P4, RZ, R16.reuse, 0x20000000, RZ, 0xc0, !PT ;  /* 0x2000000010ff7812 */ /* 0x040fe2000788c0ff */
[----:B------:R-:W-:Y:S01]  /*11560*/  IMAD.MOV.U32 R13, RZ, RZ, R8 ;  /* 0x000000ffff0d7224 */ /* 0x000fe200078e0008 */
[C---:B------:R-:W-:Y:S01]  /*11570*/  LOP3.LUT P3, RZ, R16.reuse, 0x10000000, RZ, 0xc0, !PT ;  /* 0x1000000010ff7812 */ /* 0x040fe2000786c0ff */
[----:B------:R0:W-:Y:S01]  /*11580*/  LDGSTS.E.BYPASS.LTC128B.128 [R9+0xcc00], desc[UR42][R2.64+0x300], !P2 ;  /* 0x0cc0030002097fae */ /* 0x0001e2000d101d6a */
[----:B------:R-:W-:-:S03]  /*11590*/  LOP3.LUT P2, RZ, R16, 0x8000000, RZ, 0xc0, !PT ;  /* 0x0800000010ff7812 */ /* 0x000fc6000784c0ff */
[----:B------:R0:W-:Y:S01]  /*115a0*/  LDGSTS.E.BYPASS.LTC128B.128 [R9+0xec00], desc[UR42][R2.64+0x380], !P1 ;  /* 0x0ec0038002097fae */ /* 0x0001e2000c901d6a */
[----:B------:R-:W-:Y:S02]  /*115b0*/  LOP3.LUT P1, RZ, R16, 0x4000000, RZ, 0xc0, !PT ;  /* 0x0400000010ff7812 */ /* 0x000fe4000782c0ff */
[----:B------:R-:W-:-:S11]  /*115c0*/  MOV R20, R14 ;  /* 0x0000000e00147202 */ /* 0x000fd60000000f00 */
[----:B0-----:R-:W-:Y:S05]  /*115d0*/  WARPSYNC.COLLECTIVE R15, `(.L_x_3532) ;  /* 0x000000000f087348 */ /* 0x001fea0003c00000 */
[----:B------:R1:W2:Y:S02]  /*115e0*/  SHFL.IDX P6, R14, R13, R12, R11 ;  /* 0x0000000c0d0e7389 */ /* 0x0002a400000c000b */
[----:B012---:R-:W-:Y:S01]  /*115f0*/  ENDCOLLECTIVE ;  /* 0x000000000000791b */ /* 0x007fe20003800000 */
.L_x_3532:
        /* <DEDUP_REMOVED lines=16> */
.L_x_3533:
        /* <DEDUP_REMOVED lines=13> */
.L_x_3534:
[----:B------:R-:W-:Y:S05]  /*117d0*/  BRA `(.L_x_3535) ;  /* 0xffffffcc00447947 */ /* 0x000fea000383ffff */
.L_x_3464:
[----:B-1----:R1:W2:Y:S02]  /*117e0*/  SYNCS.PHASECHK.TRANS64.TRYWAIT P0, [R8+URZ+0x38840], R20 ;  /* 0x03884014080075a7 */ /* 0x0022a4000800017f */
[----:B--2---:R-:W-:Y:S05]  /*117f0*/  @!P0 NANOSLEEP.SYNCS 0x989680 ;  /* 0x009896800000895d */ /* 0x004fea0003900000 */
[----:B------:R-:W2:Y:S02]  /*11800*/  @!P0 SYNCS.PHASECHK.TRANS64 P0, [R8+URZ+0x38840], R20 ;  /* 0x03884014080085a7 */ /* 0x000ea4000800007f */
[----:B--2---:R-:W-:Y:S05]  /*11810*/  @!P0 BRA `(.L_x_3464) ;  /* 0xfffffffc00f08947 */ /* 0x004fea000383ffff */
[----:B------:R-:W-:Y:S05]  /*11820*/  BRA `(.L_x_3536) ;  /* 0xffffffd000787947 */ /* 0x000fea000383ffff */
.L_x_3465:
        /* <DEDUP_REMOVED lines=8> */
.L_x_3538:
[----:B------:R-:W-:Y:S05]  /*118b0*/  BSYNC B1 ;  /* 0x0000000000017941 */ /* 0x000fea0003800000 */
.L_x_3537:
[----:B------:R-:W-:Y:S01]  /*118c0*/  IMAD.MOV.U32 R13, RZ, RZ, R21 ;  /* 0x000000ffff0d7224 */ /* 0x000fe200078e0015 */
[----:B------:R-:W-:Y:S01]  /*118d0*/  MOV R3, R14 ;  /* 0x0000000e00037202 */ /* 0x000fe20000000f00 */
[----:B------:R-:W-:Y:S01]  /*118e0*/  IMAD.MOV.U32 R12, RZ, RZ, RZ ;  /* 0x000000ffff0c7224 */ /* 0x000fe200078e00ff */
[----:B------:R-:W-:Y:S01]  /*118f0*/  LEA R25, R6, UR37, 0x1 ;  /* 0x0000002506197c11 */ /* 0x000fe2000f8e08ff */
[----:B------:R-:W-:Y:S02]  /*11900*/  IMAD.MOV.U32 R11, RZ, RZ, 0x181f ;  /* 0x0000181fff0b7424 */ /* 0x000fe400078e00ff */
[----:B------:R-:W-:-:S07]  /*11910*/  IMAD.MOV.U32 R15, RZ, RZ, -0x1 ;  /* 0xffffffffff0f7424 */ /* 0x000fce00078e00ff */
[----:B------:R-:W-:Y:S05]  /*11920*/  WARPSYNC.COLLECTIVE R15, `(.L_x_3539) ;  /* 0x000000000f087348 */ /* 0x000fea0003c00000 */
[----:B------:R0:W1:Y:S02]  /*11930*/  SHFL.IDX P6, R14, R13, R12, R11 ;  /* 0x0000000c0d0e7389 */ /* 0x00006400000c000b */
[----:B01----:R-:W-:Y:S01]  /*11940*/  ENDCOLLECTIVE ;  /* 0x000000000000791b */ /* 0x003fe20003800000 */
.L_x_3539:
[----:B------:R-:W-:Y:S02]  /*11950*/  IMAD.MOV.U32 R13, RZ, RZ, R27 ;  /* 0x000000ffff0d7224 */ /* 0x000fe400078e001b */
[----:B------:R-:W-:Y:S02]  /*11960*/  IMAD.MOV.U32 R12, RZ, RZ, 0x1 ;  /* 0x00000001ff0c7424 */ /* 0x000fe400078e00ff */
[----:B------:R-:W-:-:S07]  /*11970*/  IMAD.MOV.U32 R2, RZ, RZ, R14 ;  /* 0x000000ffff027224 */ /* 0x000fce00078e000e */
[----:B------:R-:W-:Y:S05]  /*11980*/  WARPSYNC.COLLECTIVE R15, `(.L_x_3540) ;  /* 0x000000000f087348 */ /* 0x000fea0003c00000 */
[----:B------:R0:W1:Y:S02]  /*11990*/  SHFL.IDX P6, R14, R13, R12, R11 ;  /* 0x0000000c0d0e7389 */ /* 0x00006400000c000b */
[----:B01----:R-:W-:Y:S01]  /*119a0*/  ENDCOLLECTIVE ;  /* 0x000000000000791b */ /* 0x003fe20003800000 */
.L_x_3540:
        /* <DEDUP_REMOVED lines=11> */
.L_x_3541:
[----:B------:R-:W-:Y:S02]  /*11a60*/  IMAD.MOV.U32 R13, RZ, RZ, R27 ;  /* 0x000000ffff0d7224 */ /* 0x000fe400078e001b */
[----:B------:R-:W-:Y:S01]  /*11a70*/  IMAD.MOV.U32 R12, RZ, RZ, 0x2 ;  /* 0x00000002ff0c7424 */ /* 0x000fe200078e00ff */
[----:B------:R-:W-:-:S07]  /*11a80*/  MOV R2, R14 ;  /* 0x0000000e00027202 */ /* 0x000fce0000000f00 */
[----:B------:R-:W-:Y:S05]  /*11a90*/  WARPSYNC.COLLECTIVE R15, `(.L_x_3542) ;  /* 0x000000000f087348 */ /* 0x000fea0003c00000 */
[----:B------:R0:W1:Y:S02]  /*11aa0*/  SHFL.IDX P6, R14, R13, R12, R11 ;  /* 0x0000000c0d0e7389 */ /* 0x00006400000c000b */
[----:B01----:R-:W-:Y:S01]  /*11ab0*/  ENDCOLLECTIVE ;  /* 0x000000000000791b */ /* 0x003fe20003800000 */
.L_x_3542:
        /* <DEDUP_REMOVED lines=11> */
.L_x_3543:
[----:B------:R-:W-:Y:S02]  /*11b70*/  IMAD.MOV.U32 R13, RZ, RZ, R27 ;  /* 0x000000ffff0d7224 */ /* 0x000fe400078e001b */
[----:B------:R-:W-:Y:S02]  /*11b80*/  IMAD.MOV.U32 R12, RZ, RZ, 0x3 ;  /* 0x00000003ff0c7424 */ /* 0x000fe400078e00ff */
[----:B------:R-:W-:-:S07]  /*11b90*/  IMAD.MOV.U32 R2, RZ, RZ, R14 ;  /* 0x000000ffff027224 */ /* 0x000fce00078e000e */
[----:B------:R-:W-:Y:S05]  /*11ba0*/  WARPSYNC.COLLECTIVE R15, `(.L_x_3544) ;  /* 0x000000000f087348 */ /* 0x000fea0003c00000 */
[----:B------:R0:W1:Y:S02]  /*11bb0*/  SHFL.IDX P6, R14, R13, R12, R11 ;  /* 0x0000000c0d0e7389 */ /* 0x00006400000c000b */
[----:B01----:R-:W-:Y:S01]  /*11bc0*/  ENDCOLLECTIVE ;  /* 0x000000000000791b */ /* 0x003fe20003800000 */
.L_x_3544:
[----:B------:R-:W-:-:S05]  /*11bd0*/  IADD3 R2, P0, R2, R0, RZ ;  /* 0x0000000002027210 */ /* 0x000fca0007f1e0ff */
[----:B------:R-:W-:-:S05]  /*11be0*/  IMAD.X R3, RZ, RZ, R3, P0 ;  /* 0x000000ffff037224 */ /* 0x000fca00000e0603 */
[----:B------:R-:W-:Y:S01]  /*11bf0*/  @!PT LDS RZ, [RZ] ;  /* 0x00000000fffff984 */ /* 0x000fe20000000800 */
[----:B------:R-:W-:Y:S01]  /*11c00*/  @!PT LDS RZ, [RZ] ;  /* 0x00000000fffff984 */ /* 0x000fe20000000800 */
[----:B------:R-:W-:Y:S01]  /*11c10*/  @!PT LDS RZ, [RZ] ;  /* 0x00000000fffff984 */ /* 0x000fe20000000800 */
[----:B------:R0:W-:Y:S01]  /*11c20*/  LDGSTS.E.BYPASS.LTC128B.128 [R25+0x23400], desc[UR42][R2.64], !P1 ;  /* 0x2340000002197fae */ /* 0x0001e2000c901d6a */
[----:B------:R-:W-:Y:S01]  /*11c30*/  MOV R13, R21 ;  /* 0x00000015000d7202 */ /* 0x000fe20000000f00 */
[----:B------:R-:W-:-:S07]  /*11c40*/  IMAD.MOV.U32 R27, RZ, RZ, R14 ;  /* 0x000000ffff1b7224 */ /* 0x000fce00078e000e */
[----:B0-----:R-:W-:Y:S05]  /*11c50*/  WARPSYNC.COLLECTIVE R15, `(.L_x_3545) ;  /* 0x000000000f087348 */ /* 0x001fea0003c00000 */
[----:B------:R1:W2:Y:S02]  /*11c60*/  SHFL.IDX P6, R14, R13, R12, R11 ;  /* 0x0000000c0d0e7389 */ /* 0x0002a400000c000b */
[----:B012---:R-:W-:Y:S01]  /*11c70*/  ENDCOLLECTIVE ;  /* 0x000000000000791b */ /* 0x007fe20003800000 */
.L_x_3545:
[----:B------:R-:W-:Y:S01]  /*11c80*/  IMAD.MOV.U32 R2, RZ, RZ, R14 ;  /* 0x000000ffff027224 */ /* 0x000fe200078e000e */
[----:B------:R-:W-:Y:S06]  /*11c90*/  BRA `(.L_x_3546) ;  /* 0xffffffd000087947 */ /* 0x000fec000383ffff */
.L_x_3470:
[----:B----4-:R4:W0:Y:S02]  /*11ca0*/  SYNCS.PHASECHK.TRANS64.TRYWAIT P0, [R8+URZ+0x38860], R20 ;  /* 0x03886014080075a7 */ /* 0x010824000800017f */
[----:B0-----:R-:W-:Y:S05]  /*11cb0*/  @!P0 NANOSLEEP.SYNCS 0x989680 ;  /* 0x009896800000895d */ /* 0x001fea0003900000 */
[----:B------:R-:W0:Y:S02]  /*11cc0*/  @!P0 SYNCS.PHASECHK.TRANS64 P0, [R8+URZ+0x38860], R20 ;  /* 0x03886014080085a7 */ /* 0x000e24000800007f */
[----:B0-----:R-:W-:Y:S05]  /*11cd0*/  @!P0 BRA `(.L_x_3470) ;  /* 0xfffffffc00f08947 */ /* 0x001fea000383ffff */
[----:B------:R-:W-:Y:S05]  /*11ce0*/  BRA `(.L_x_3547) ;  /* 0xffffffd000587947 */ /* 0x000fea000383ffff */
.L_x_3471:
[----:B------:R-:W-:Y:S01]  /*11cf0*/  BSSY B1, `(.L_x_3548) ;  /* 0x0000008000017945 */ /* 0x000fe20003800000 */
[----:B------:R-:W-:Y:S02]  /*11d00*/  IMAD.MOV.U32 R13, RZ, RZ, R20 ;  /* 0x000000ffff0d7224 */ /* 0x000fe400078e0014 */
[----:B------:R-:W-:Y:S02]  /*11d10*/  IMAD.MOV.U32 R12, RZ, RZ, RZ ;  /* 0x000000ffff0c7224 */ /* 0x000fe400078e00ff */
[----:B------:R-:W-:Y:S02]  /*11d20*/  IMAD.MOV.U32 R11, RZ, RZ, 0x181f ;  /* 0x0000181fff0b7424 */ /* 0x000fe400078e00ff */
[----:B------:R-:W-:-:S07]  /*11d30*/  IMAD.MOV.U32 R15, RZ, RZ, -0x1 ;  /* 0xffffffffff0f7424 */ /* 0x000fce00078e00ff */
[----:B0--3--:R-:W-:Y:S05]  /*11d40*/  WARPSYNC.COLLECTIVE R15, `(.L_x_3549) ;  /* 0x000000000f087348 */ /* 0x009fea0003c00000 */
[----:B------:R1:W2:Y:S02]  /*11d50*/  SHFL.IDX P6, R14, R13, R12, R11 ;  /* 0x0000000c0d0e7389 */ /* 0x0002a400000c000b */
[----:B0123--:R-:W-:Y:S01]  /*11d60*/  ENDCOLLECTIVE ;  /* 0x000000000000791b */ /* 0x00ffe20003800000 */
.L_x_3549:
[----:B------:R-:W-:Y:S05]  /*11d70*/  BSYNC B1 ;  /* 0x0000000000017941 */ /* 0x000fea0003800000 */
.L_x_3548:
[----:B------:R-:W-:Y:S01]  /*11d80*/  IMAD.MOV.U32 R13, RZ, RZ, R10 ;  /* 0x000000ffff0d7224 */ /* 0x000fe200078e000a */
[----:B------:R-:W-:Y:S01]  /*11d90*/  LEA R21, R21, UR37, 0x1 ;  /* 0x0000002515157c11 */ /* 0x000fe2000f8e08ff */
[----:B------:R-:W-:Y:S01]  /*11da0*/  IMAD.MOV.U32 R12, RZ, RZ, RZ ;  /* 0x000000ffff0c7224 */ /* 0x000fe200078e00ff */
[C---:B------:R-:W-:Y:S01]  /*11db0*/  LOP3.LUT P2, RZ, R16.reuse, 0x20, RZ, 0xc0, !PT ;  /* 0x0000002010ff7812 */ /* 0x040fe2000784c0ff */
[----:B------:R-:W-:Y:S01]  /*11dc0*/  IMAD.MOV.U32 R11, RZ, RZ, 0x181f ;  /* 0x0000181fff0b7424 */ /* 0x000fe200078e00ff */
[----:B------:R-:W-:Y:S01]  /*11dd0*/  LOP3.LUT P1, RZ, R16, 0x10, RZ, 0xc0, !PT ;  /* 0x0000001010ff7812 */ /* 0x000fe2000782c0ff */
[----:B------:R-:W-:Y:S01]  /*11de0*/  IMAD.MOV.U32 R15, RZ, RZ, -0x1 ;  /* 0xffffffffff0f7424 */ /* 0x000fe200078e00ff */
[----:B------:R-:W-:Y:S01]  /*11df0*/  P2R R4, PR, RZ, 0x20 ;  /* 0x00000020ff047803 */ /* 0x000fe20000000000 */
[----:B------:R-:W-:-:S10]  /*11e00*/  IMAD.MOV.U32 R3, RZ, RZ, R14 ;  /* 0x000000ffff037224 */ /* 0x000fd400078e000e */
[----:B------:R-:W-:Y:S05]  /*11e10*/  WARPSYNC.COLLECTIVE R15, `(.L_x_3550) ;  /* 0x000000000f087348 */ /* 0x000fea0003c00000 */
[----:B------:R0:W1:Y:S02]  /*11e20*/  SHFL.IDX P6, R14, R13, R12, R11 ;  /* 0x0000000c0d0e7389 */ /* 0x00006400000c000b */
[----:B01----:R-:W-:Y:S01]  /*11e30*/  ENDCOLLECTIVE ;  /* 0x000000000000791b */ /* 0x003fe20003800000 */
.L_x_3550:
[----:B------:R-:W-:Y:S02]  /*11e40*/  IMAD.MOV.U32 R13, RZ, RZ, R20 ;  /* 0x000000ffff0d7224 */ /* 0x000fe400078e0014 */
[----:B------:R-:W-:Y:S01]  /*11e50*/  IMAD.MOV.U32 R12, RZ, RZ, 0x1 ;  /* 0x00000001ff0c7424 */ /* 0x000fe200078e00ff */
[----:B------:R-:W-:Y:S02]  /*11e60*/  LOP3.LUT P6, RZ, R16, 0x200, RZ, 0xc0, !PT ;  /* 0x0000020010ff7812 */ /* 0x000fe400078cc0ff */
[----:B------:R-:W-:-:S04]  /*11e70*/  IADD3 R2, P0, R14, R0, RZ ;  /* 0x000000000e027210 */ /* 0x000fc80007f1e0ff */
[----:B------:R-:W-:Y:S02]  /*11e80*/  IADD3.X R3, RZ, R3, RZ, P0, !PT ;  /* 0x00000003ff037210 */ /* 0x000fe400007fe4ff */
        /* <DEDUP_REMOVED lines=8> */
.L_x_3551:
        /* <DEDUP_REMOVED lines=17> */
.L_x_3552:
        /* <DEDUP_REMOVED lines=11> */
[----:B------:R-:W-:-:S04]  /*120d0*/  ISETP.NE.AND P5, PT, R4, RZ, PT ;  /* 0x000000ff0400720c */ /* 0x000fc80003fa5270 */
[----:B------:R-:W-:-:S04]  /*120e0*/  P2R R4, PR, RZ, 0x20 ;  /* 0x00000020ff047803 */ /* 0x000fc80000000000 */
[----:B------:R0:W-:Y:S04]  /*120f0*/  LDGSTS.E.BYPASS.LTC128B.128 [R21+0x2c00], desc[UR42][R2.64+0x80], !P2 ;  /* 0x02c0008002157fae */ /* 0x0001e8000d101d6a */
[----:B------:R0:W-:Y:S02]  /*12100*/  LDGSTS.E.BYPASS.LTC128B.128 [R21+0x4c00], desc[UR42][R2.64+0x100], !P6 ;  /* 0x04c0010002157fae */ /* 0x0001e4000f101d6a */
[----:B0-----:R-:W-:Y:S05]  /*12110*/  WARPSYNC.COLLECTIVE R15, `(.L_x_3553) ;  /* 0x000000000f087348 */ /* 0x001fea0003c00000 */
[----:B------:R1:W2:Y:S02]  /*12120*/  SHFL.IDX P6, R14, R13, R12, R11 ;  /* 0x0000000c0d0e7389 */ /* 0x0002a400000c000b */
[----:B012---:R-:W-:Y:S01]  /*12130*/  ENDCOLLECTIVE ;  /* 0x000000000000791b */ /* 0x007fe20003800000 */
.L_x_3553:
[----:B------:R-:W-:Y:S01]  /*12140*/  @!PT LDS RZ, [RZ] ;  /* 0x00000000fffff984 */ /* 0x000fe20000000800 */
[----:B------:R-:W-:Y:S01]  /*12150*/  @!PT LDS RZ, [RZ] ;  /* 0x00000000fffff984 */ /* 0x000fe20000000800 */
[----:B------:R-:W-:Y:S01]  /*12160*/  @!PT LDS RZ, [RZ] ;  /* 0x00000000fffff984 */ /* 0x000fe20000000800 */
[----:B------:R-:W-:Y:S01]  /*12170*/  LDGSTS.E.BYPASS.LTC128B.128 [R21+0x6c00], desc[UR42][R2.64+0x180], !P5 ;  /* 0x06c0018002157fae */ /* 0x000fe2000e901d6a */
[----:B------:R-:W-:-:S03]  /*12180*/  LOP3.LUT P5, RZ, R16, 0x200, RZ, 0xc0, !PT ;  /* 0x0000020010ff7812 */ /* 0x000fc600078ac0ff */
[----:B------:R-:W-:Y:S04]  /*12190*/  LDGSTS.E.BYPASS.LTC128B.128 [R21+0x8c00], desc[UR42][R2.64+0x200], !P4 ;  /* 0x08c0020002157fae */ /* 0x000fe8000e101d6a */
[----:B------:R-:W-:Y:S01]  /*121a0*/  LDGSTS.E.BYPASS.LTC128B.128 [R21+0xac00], desc[UR42][R2.64+0x280], !P3 ;  /* 0x0ac0028002157fae */ /* 0x000fe2000d901d6a */
[----:B------:R-:W-:-:S03]  /*121b0*/  IMAD.MOV.U32 R13, RZ, RZ, R10 ;  /* 0x000000ffff0d7224 */ /* 0x000fc600078e000a */
[----:B------:R-:W-:Y:S04]  /*121c0*/  LDGSTS.E.BYPASS.LTC128B.128 [R21+0xcc00], desc[UR42][R2.64+0x300], P0 ;  /* 0x0cc0030002157fae */ /* 0x000fe80008101d6a */
[----:B------:R0:W-:Y:S02]  /*121d0*/  LDGSTS.E.BYPASS.LTC128B.128 [R21+0xec00], desc[UR42][R2.64+0x380], P1 ;  /* 0x0ec0038002157fae */ /* 0x0001e40008901d6a */
[----:B0-----:R-:W-:-:S07]  /*121e0*/  IMAD.MOV.U32 R3, RZ, RZ, R14 ;  /* 0x000000ffff037224 */ /* 0x001fce00078e000e */
[----:B------:R-:W-:Y:S05]  /*121f0*/  WARPSYNC.COLLECTIVE R15, `(.L_x_3554) ;  /* 0x000000000f087348 */ /* 0x000fea0003c00000 */
[----:B------:R0:W1:Y:S02]  /*12200*/  SHFL.IDX P6, R14, R13, R12, R11 ;  /* 0x0000000c0d0e7389 */ /* 0x00006400000c000b */
[----:B01----:R-:W-:Y:S01]  /*12210*/  ENDCOLLECTIVE ;  /* 0x000000000000791b */ /* 0x003fe20003800000 */
.L_x_3554:
        /* <DEDUP_REMOVED lines=10> */
[----:B------:R-:W-:-:S09]  /*122c0*/  ISETP.NE.AND P5, PT, R4, RZ, PT ;  /* 0x000000ff0400720c */ /* 0x000fd20003fa5270 */
[----:B------:R0:W-:Y:S04]  /*122d0*/  LDGSTS.E.BYPASS.LTC128B.128 [R21+0x3400], desc[UR42][R2.64+0x80], !P2 ;  /* 0x0340008002157fae */ /* 0x0001e8000d101d6a */
[----:B------:R0:W-:Y:S02]  /*122e0*/  LDGSTS.E.BYPASS.LTC128B.128 [R21+0x5400], desc[UR42][R2.64+0x100], !P6 ;  /* 0x0540010002157fae */ /* 0x0001e4000f101d6a */
[----:B0-----:R-:W-:Y:S05]  /*122f0*/  WARPSYNC.COLLECTIVE R15, `(.L_x_3555) ;  /* 0x000000000f087348 */ /* 0x001fea0003c00000 */
[----:B------:R1:W2:Y:S02]  /*12300*/  SHFL.IDX P6, R14, R13, R12, R11 ;  /* 0x0000000c0d0e7389 */ /* 0x0002a400000c000b */
[----:B012---:R-:W-:Y:S01]  /*12310*/  ENDCOLLECTIVE ;  /* 0x000000000000791b */ /* 0x007fe20003800000 */
.L_x_3555:
        /* <DEDUP_REMOVED lines=9> */
[----:B------:R-:W-:-:S07]  /*123b0*/  IMAD.MOV.U32 R20, RZ, RZ, R14 ;  /* 0x000000ffff147224 */ /* 0x000fce00078e000e */
[----:B0-----:R-:W-:Y:S05]  /*123c0*/  WARPSYNC.COLLECTIVE R15, `(.L_x_3556) ;  /* 0x000000000f087348 */ /* 0x001fea0003c00000 */
[----:B------:R1:W2:Y:S02]  /*123d0*/  SHFL.IDX P6, R14, R13, R12, R11 ;  /* 0x0000000c0d0e7389 */ /* 0x0002a400000c000b */
[----:B012---:R-:W-:Y:S01]  /*123e0*/  ENDCOLLECTIVE ;  /* 0x000000000000791b */ /* 0x007fe20003800000 */
.L_x_3556:
[----:B------:R-:W-:Y:S05]  /*123f0*/  BRA `(.L_x_3557) ;  /* 0xffffffcc00cc7947 */ /* 0x000fea000383ffff */
.L_x_3477:
[----:B-1----:R1:W2:Y:S02]  /*12400*/  SYNCS.PHASECHK.TRANS64.TRYWAIT P0, [R5+URZ+0x38820], R0 ;  /* 0x03882000050075a7 */ /* 0x0022a4000800017f */
[----:B--2---:R-:W-:Y:S05]  /*12410*/  @!P0 NANOSLEEP.SYNCS 0x989680 ;  /* 0x009896800000895d */ /* 0x004fea0003900000 */
[----:B------:R-:W2:Y:S02]  /*12420*/  @!P0 SYNCS.PHASECHK.TRANS64 P0, [R5+URZ+0x38820], R0 ;  /* 0x03882000050085a7 */ /* 0x000ea4000800007f */
[----:B--2---:R-:W-:Y:S05]  /*12430*/  @!P0 BRA `(.L_x_3477) ;  /* 0xfffffffc00f08947 */ /* 0x004fea000383ffff */
[----:B------:R-:W-:Y:S05]  /*12440*/  BRA `(.L_x_3558) ;  /* 0xffffffd000a47947 */ /* 0x000fea000383ffff */
.L_x_3478:
        /* <DEDUP_REMOVED lines=11> */
.L_x_3560:
[----:B------:R-:W-:Y:S05]  /*12500*/  BSYNC B0 ;  /* 0x0000000000007941 */ /* 0x000fea0003800000 */
.L_x_3559:
[----:B------:R-:W-:Y:S05]  /*12510*/  BRA `(.L_x_3561) ;  /* 0xffffffd0008c7947 */ /* 0x000fea000383ffff */
.L_x_3481:
[----:B------:R-:W-:Y:S01]  /*12520*/  BSSY B1, `(.L_x_3562) ;  /* 0x0000006000017945 */ /* 0x000fe20003800000 */
[----:B------:R-:W-:-:S07]  /*12530*/  IMAD.MOV.U32 R15, RZ, RZ, -0x1 ;  /* 0xffffffffff0f7424 */ /* 0x000fce00078e00ff */
[----:B01-3--:R-:W-:Y:S05]  /*12540*/  WARPSYNC.COLLECTIVE R15, `(.L_x_3563) ;  /* 0x000000000f0c7348 */ /* 0x00bfea0003c00000 */
[----:B------:R-:W-:Y:S02]  /*12550*/  ELECT P6, UR62, PT ;  /* 0x00000000003e782f */ /* 0x000fe400038c0000 */
[----:B------:R-:W-:Y:S01]  /*12560*/  MOV R14, UR62 ;  /* 0x0000003e000e7c02 */ /* 0x000fe20008000f00 */
[----:B01-3--:R-:W-:Y:S10]  /*12570*/  ENDCOLLECTIVE ;  /* 0x000000000000791b */ /* 0x00bff40003800000 */
.L_x_3563:
[----:B------:R-:W-:Y:S05]  /*12580*/  BSYNC B1 ;  /* 0x0000000000017941 */ /* 0x000fea0003800000 */
.L_x_3562:
[----:B------:R-:W-:Y:S05]  /*12590*/  BRA `(.L_x_3564) ;  /* 0xffffffd000847947 */ /* 0x000fea000383ffff */
.L_x_3483:
[----:B-1----:R1:W2:Y:S02]  /*125a0*/  SYNCS.PHASECHK.TRANS64.TRYWAIT P1, [R3+URZ+0x38840], R2 ;  /* 0x03884002030075a7 */ /* 0x0022a4000802017f */
[----:B--2---:R-:W-:Y:S05]  /*125b0*/  @!P1 NANOSLEEP.SYNCS 0x989680 ;  /* 0x009896800000995d */ /* 0x004fea0003900000 */
[----:B------:R-:W2:Y:S02]  /*125c0*/  @!P1 SYNCS.PHASECHK.TRANS64 P1, [R3+URZ+0x38840], R2 ;  /* 0x03884002030095a7 */ /* 0x000ea4000802007f */
[----:B--2---:R-:W-:Y:S05]  /*125d0*/  @!P1 BRA `(.L_x_3483) ;  /* 0xfffffffc00f09947 */ /* 0x004fea000383ffff */
[----:B------:R-:W-:Y:S05]  /*125e0*/  BRA `(.L_x_3565) ;  /* 0xffffffd000a07947 */ /* 0x000fea000383ffff */
.L_x_3485:
[----:B--2---:R2:W4:Y:S02]  /*125f0*/  SYNCS.PHASECHK.TRANS64.TRYWAIT P1, [R5+URZ+0x38840], R0 ;  /* 0x03884000050075a7 */ /* 0x004524000802017f */
[----:B----4-:R-:W-:Y:S05]  /*12600*/  @!P1 NANOSLEEP.SYNCS 0x989680 ;  /* 0x009896800000995d */ /* 0x010fea0003900000 */
[----:B------:R-:W4:Y:S02]  /*12610*/  @!P1 SYNCS.PHASECHK.TRANS64 P1, [R5+URZ+0x38840], R0 ;  /* 0x03884000050095a7 */ /* 0x000f24000802007f */
[----:B----4-:R-:W-:Y:S05]  /*12620*/  @!P1 BRA `(.L_x_3485) ;  /* 0xfffffffc00f09947 */ /* 0x010fea000383ffff */
[----:B------:R-:W-:Y:S05]  /*12630*/  BRA `(.L_x_3566) ;  /* 0xffffffd000ac7947 */ /* 0x000fea000383ffff */
.L_x_3487:
[----:B----4-:R4:W0:Y:S02]  /*12640*/  SYNCS.PHASECHK.TRANS64.TRYWAIT P1, [R3+URZ+0x38860], R2 ;  /* 0x03886002030075a7 */ /* 0x010824000802017f */
[----:B0-----:R-:W-:Y:S05]  /*12650*/  @!P1 NANOSLEEP.SYNCS 0x989680 ;  /* 0x009896800000995d */ /* 0x001fea0003900000 */
[----:B------:R-:W0:Y:S02]  /*12660*/  @!P1 SYNCS.PHASECHK.TRANS64 P1, [R3+URZ+0x38860], R2 ;  /* 0x03886002030095a7 */ /* 0x000e24000802007f */
[----:B0-----:R-:W-:Y:S05]  /*12670*/  @!P1 BRA `(.L_x_3487) ;  /* 0xfffffffc00f09947 */ /* 0x001fea000383ffff */
[----:B------:R-:W-:Y:S05]  /*12680*/  BRA `(.L_x_3567) ;  /* 0xffffffd000a87947 */ /* 0x000fea000383ffff */
.L_x_3568:
        /* <DEDUP_REMOVED lines=15> */
.L_x_15643:


//--------------------- .text._ZN7cutlass13device_kernelIN5flash11enable_sm90INS1_16FlashAttnFwdSm90INS1_25CollectiveMainloopFwdSm90ILi2EN4cute5tupleIJNS5_1CILi1EEES8_S8_EEENS6_IJNS7_ILi64EEESA_SA_EEELi512ENS_10bfloat16_tEfNS_4arch4Sm90ELb0ELb0ELb1ELb1ELb1ELb0ELb0ELb0ELb0ELb1ELb0ELb0EEENS1_21CollectiveEpilogueFwdINS6_IJSA_NS7_ILi512EEESA_EEES9_SC_SE_Li256ELb1ELb1ELb0ELb0EEENS1_36VarlenDynamicPersistentTileSchedulerILi64ELi64ELi256ELi128ELb0ELb1ELb1ELb0ELb1ELb1EEEEEEEEEvNT_6ParamsE --------------------------
	.section	.text._ZN7cutlass13device_kernelIN5flash11enable_sm90INS1_16FlashAttnFwdSm90INS1_25CollectiveMainloopFwdSm90ILi2EN4cute5tupleIJNS5_1CILi1EEES8_S8_EEENS6_IJNS7_ILi64EEESA_SA_EEELi512ENS_10bfloat16_tEfNS_4arch4Sm90ELb0ELb0ELb1ELb1ELb1ELb0ELb0ELb0ELb0ELb1ELb0ELb0EEENS1_21CollectiveEpilogueFwdINS6_IJSA_NS7_ILi512EEESA_EEES9_SC_SE_Li256ELb1ELb1ELb0ELb0EEENS1_36VarlenDynamicPersistentTileSchedulerILi64ELi64ELi256ELi128ELb0ELb1ELb1ELb0ELb1ELb1EEEEEEEEEvNT_6ParamsE,"ax",@progbits
	.align	128
.text._ZN7cutlass13device_kernelIN5flash11enable_sm90INS1_16FlashAttnFwdSm90INS1_25CollectiveMainloopFwdSm90ILi2EN4cute5tupleIJNS5_1CILi1EEES8_S8_EEENS6_IJNS7_ILi64EEESA_SA_EEELi512ENS_10bfloat16_tEfNS_4arch4Sm90ELb0ELb0ELb1ELb1ELb1ELb0ELb0ELb0ELb0ELb1ELb0ELb0EEENS1_21CollectiveEpilogueFwdINS6_IJSA_NS7_ILi512EEESA_EEES9_SC_SE_Li256ELb1ELb1ELb0ELb0EEENS1_36VarlenDynamicPersistentTileSchedulerILi64ELi64ELi256ELi128ELb0ELb1ELb1ELb0ELb1ELb1EEEEEEEEEvNT_6ParamsE:
        .type           _ZN7cutlass13device_kernelIN5flash11enable_sm90INS1_16FlashAttnFwdSm90INS1_25CollectiveMainloopFwdSm90ILi2EN4cute5tupleIJNS5_1CILi1EEES8_S8_EEENS6_IJNS7_ILi64EEESA_SA_EEELi512ENS_10bfloat16_tEfNS_4arch4Sm90ELb0ELb0ELb1ELb1ELb1ELb0ELb0ELb0ELb0ELb1ELb0ELb0EEENS1_21CollectiveEpilogueFwdINS6_IJSA_NS7_ILi512EEESA_EEES9_SC_SE_Li256ELb1ELb1ELb0ELb0EEENS1_36VarlenDynamicPersistentTileSchedulerILi64ELi64ELi256ELi128ELb0ELb1ELb1ELb0ELb1ELb1EEEEEEEEEvNT_6ParamsE,@function
        .size           _ZN7cutlass13device_kernelIN5flash11enable_sm90INS1_16FlashAttnFwdSm90INS1_25CollectiveMainloopFwdSm90ILi2EN4cute5tupleIJNS5_1CILi1EEES8_S8_EEENS6_IJNS7_ILi64EEESA_SA_EEELi512ENS_10bfloat16_tEfNS_4arch4Sm90ELb0ELb0ELb1ELb1ELb1ELb0ELb0ELb0ELb0ELb1ELb0ELb0EEENS1_21CollectiveEpilogueFwdINS6_IJSA_NS7_ILi512EEESA_EEES9_SC_SE_Li256ELb1ELb1ELb0ELb0EEENS1_36VarlenDynamicPersistentTileSchedulerILi64ELi64ELi256ELi128ELb0ELb1ELb1ELb0ELb1ELb1EEEEEEEEEvNT_6ParamsE,(.L_x_15644 - _ZN7cutlass13device_kernelIN5flash11enable_sm90INS1_16FlashAttnFwdSm90INS1_25CollectiveMainloopFwdSm90ILi2EN4cute5tupleIJNS5_1CILi1EEES8_S8_EEENS6_IJNS7_ILi64EEESA_SA_EEELi512ENS_10bfloat16_tEfNS_4arch4Sm90ELb0ELb0ELb1ELb1ELb1ELb0ELb0ELb0ELb0ELb1ELb0ELb0EEENS1_21CollectiveEpilogueFwdINS6_IJSA_NS7_ILi512EEESA_EEES9_SC_SE_Li256ELb1ELb1ELb0ELb0EEENS1_36VarlenDynamicPersistentTileSchedulerILi64ELi64ELi256ELi128ELb0ELb1ELb1ELb0ELb1ELb1EEEEEEEEEvNT_6ParamsE)
        .other          _ZN7cutlass13device_kernelIN5flash11enable_sm90INS1_16FlashAttnFwdSm90INS1_25CollectiveMainloopFwdSm90ILi2EN4cute5tupleIJNS5_1CILi1EEES8_S8_EEENS6_IJNS7_ILi64EEESA_SA_EEELi512ENS_10bfloat16_tEfNS_4arch4Sm90ELb0ELb0ELb1ELb1ELb1ELb0ELb0ELb0ELb0ELb1ELb0ELb0EEENS1_21CollectiveEpilogueFwdINS6_IJSA_NS7_ILi512EEESA_EEES9_SC_SE_Li256ELb1ELb1ELb0ELb0EEENS1_36VarlenDynamicPersistentTileSchedulerILi64ELi64ELi256ELi128ELb0ELb1ELb1ELb0ELb1ELb1EEEEEEEEEvNT_6ParamsE,@"STO_CUDA_ENTRY STV_DEFAULT"
_ZN7cutlass13device_kernelIN5flash11enable_sm90INS1_16FlashAttnFwdSm90INS1_25CollectiveMainloopFwdSm90ILi2EN4cute5tupleIJNS5_1CILi1EEES8_S8_EEENS6_IJNS7_ILi64EEESA_SA_EEELi512ENS_10bfloat16_tEfNS_4arch4Sm90ELb0ELb0ELb1ELb1ELb1ELb0ELb0ELb0ELb0ELb1ELb0ELb0EEENS1_21CollectiveEpilogueFwdINS6_IJSA_NS7_ILi512EEESA_EEES9_SC_SE_Li256ELb1ELb1ELb0ELb0EEENS1_36VarlenDynamicPersistentTileSchedulerILi64ELi64ELi256ELi128ELb0ELb1ELb1ELb0ELb1ELb1EEEEEEEEEvNT_6ParamsE:
        /* <DEDUP_REMOVED lines=41> */
.L_x_3569:
        /* <DEDUP_REMOVED lines=22> */
.L_x_3570:
        /* <DEDUP_REMOVED lines=18> */
.L_x_3571:
        /* <DEDUP_REMOVED lines=22> */
.L_x_3572:
        /* <DEDUP_REMOVED lines=23> */
.L_x_3573:
        /* <DEDUP_REMOVED lines=8> */
.L_x_3575:
[----:B------:R-:W-:-:S08]  /*0860*/  NOP ;  /* 0x0000000000007918 */ /* 0x000fd00000000000 */
[----:B------:R-:W0:Y:S02]  /*0870*/  USETMAXREG.TRY_ALLOC.CTAPOOL UP0, 0xe8 ;  /* 0x000000e8000079c8 */ /* 0x000e240008000600 */
[----:B0-----:R-:W-:-:S13]  /*0880*/  PLOP3.LUT P0, PT, PT, PT, UP0, 0x80, 0x0 ;  /* 0x000000000000781c */ /* 0x001fda0003f0f008 */
[----:B------:R-:W-:Y:S05]  /*0890*/  @!P0 BRA `(.L_x_3575) ;  /* 0xfffffffc00f08947 */ /* 0x000fea000383ffff */
[----:B------:R-:W0:Y:S01]  /*08a0*/  S2R R2, SR_TID.X ;  /* 0x0000000000027919 */ /* 0x000e220000002100 */
[----:B------:R-:W1:Y:S01]  /*08b0*/  S2UR UR40, SR_CgaCtaId ;  /* 0x00000000002879c3 */ /* 0x000e620000008800 */
[----:B------:R-:W-:Y:S01]  /*08c0*/  UMOV UR41, 0x400 ;  /* 0x0000040000297882 */ /* 0x000fe20000000000 */
[----:B------:R-:W-:Y:S01]  /*08d0*/  ULDC UR4, c[0x0][0xc3c] ;  /* 0x00030f0000047ab9 */ /* 0x000fe20000000800 */
[----:B-1----:R-:W-:Y:S01]  /*08e0*/  ULEA UR41, UR40, UR41, 0x18 ;  /* 0x0000002928297291 */ /* 0x002fe2000f8ec03f */
[----:B0-----:R-:W-:-:S04]  /*08f0*/  LOP3.LUT R0, R2, 0xffffff80, RZ, 0xc0, !PT ;  /* 0xffffff8002007812 */ /* 0x001fc800078ec0ff */
[----:B------:R-:W-:-:S13]  /*0900*/  ISETP.NE.AND P0, PT, R0, 0x80, PT ;  /* 0x000000800000780c */ /* 0x000fda0003f05270 */
[----:B------:R-:W-:Y:S06]  /*0910*/  @!P0 BAR.ARV 0x8, 0x100 ;  /* 0x0204000000008b1d */ /* 0x000fec0000002000 */
[----:B------:R-:W-:-:S13]  /*0920*/  ISETP.GE.U32.AND P0, PT, R2, 0x100, PT ;  /* 0x000001000200780c */ /* 0x000fda0003f06070 */
[----:B------:R-:W-:Y:S08]  /*0930*/  @P0 BAR.ARV 0xf, 0x100 ;  /* 0x03c4000000000b1d */ /* 0x000ff00000002000 */
[----:B------:R-:W-:Y:S06]  /*0940*/  BAR.SYNC.DEFER_BLOCKING 0x5, 0x180 ;  /* 0x0146000000007b1d */ /* 0x000fec0000010000 */
[----:B------:R-:W0:Y:S02]  /*0950*/  LDS.128 R4, [UR41+0x28cd0] ;  /* 0x028cd029ff047984 */ /* 0x000e240008000c00 */
[----:B------:R-:W-:Y:S06]  /*0960*/  BAR.ARV 0x4, 0x180 ;  /* 0x0106000000007b1d */ /* 0x000fec0000002000 */
[----:B0-----:R-:W-:-:S13]  /*0970*/  ISETP.GE.AND P0, PT, R7, UR4, PT ;  /* 0x0000000407007c0c */ /* 0x001fda000bf06270 */
[----:B------:R-:W-:Y:S05]  /*0980*/  @P0 EXIT ;  /* 0x000000000000094d */ /* 0x000fea0003800000 */
[----:B------:R-:W-:Y:S01]  /*0990*/  VIADD R197, R2, 0xffffff80 ;  /* 0xffffff8002c57836 */ /* 0x000fe20000000000 */
[----:B------:R-:W-:Y:S01]  /*09a0*/  R2UR UR5, R5 ;  /* 0x00000000050572ca */ /* 0x000fe200000e0000 */
[----:B------:R-:W-:Y:S01]  /*09b0*/  IMAD.MOV.U32 R23, RZ, RZ, 0x20 ;  /* 0x00000020ff177424 */ /* 0x000fe200078e00ff */
[----:B------:R-:W-:Y:S01]  /*09c0*/  R2UR UR7, R7 ;  /* 0x00000000070772ca */ /* 0x000fe200000e0000 */
[----:B------:R-:W-:Y:S01]  /*09d0*/  ULOP3.LUT UR46, UR39, 0x1, URZ, 0xfc, !UPT ;  /* 0x00000001272e7892 */ /* 0x000fe2000f8efc3f */
[----:B------:R-:W-:Y:S01]  /*09e0*/  SHF.R.S32.HI R0, RZ, 0x1f, R197 ;  /* 0x0000001fff007819 */ /* 0x000fe200000114c5 */
[----:B------:R-:W-:Y:S01]  /*09f0*/  UMOV UR36, URZ ;  /* 0x0000003f00247c82 */ /* 0x000fe20008000000 */
[----:B------:R-:W-:Y:S01]  /*0a00*/  R2UR UR6, R6 ;  /* 0x00000000060672ca */ /* 0x000fe200000e0000 */
[----:B------:R-:W-:Y:S01]  /*0a10*/  UMOV UR37, URZ ;  /* 0x0000003f00257c82 */ /* 0x000fe20008000000 */
[CC--:B------:R-:W-:Y:S01]  /*0a20*/  LEA.HI R2, R0.reuse, R197.reuse, RZ, 0x4 ;  /* 0x000000c500027211 */ /* 0x0c0fe200078f20ff */
[----:B------:R-:W-:Y:S01]  /*0a30*/  UMOV UR38, URZ ;  /* 0x0000003f00267c82 */ /* 0x000fe20008000000 */
[----:B------:R-:W-:-:S02]  /*0a40*/  LEA.HI R5, R0, R197, RZ, 0x5 ;  /* 0x000000c500057211 */ /* 0x000fc400078f28ff */
[----:B------:R-:W-:Y:S02]  /*0a50*/  SHF.R.S32.HI R3, RZ, 0x4, R2 ;  /* 0x00000004ff037819 */ /* 0x000fe40000011402 */
[----:B------:R-:W-:Y:S02]  /*0a60*/  LEA.HI R7, R0, R197, RZ, 0x2 ;  /* 0x000000c500077211 */ /* 0x000fe400078f10ff */
[----:B------:R-:W-:Y:S02]  /*0a70*/  LEA.HI R4, R2, R3, RZ, 0x1 ;  /* 0x0000000302047211 */ /* 0x000fe400078f08ff */
[--C-:B------:R-:W-:Y:S02]  /*0a80*/  SHF.R.S32.HI R11, RZ, 0x5, R5.reuse ;  /* 0x00000005ff0b7819 */ /* 0x100fe40000011405 */
[----:B------:R-:W-:Y:S02]  /*0a90*/  LOP3.LUT R4, R4, 0x1ffffffe, RZ, 0xc0, !PT ;  /* 0x1ffffffe04047812 */ /* 0x000fe400078ec0ff */
[----:B------:R-:W-:-:S02]  /*0aa0*/  SHF.R.S32.HI R6, RZ, 0x1f, R5 ;  /* 0x0000001fff067819 */ /* 0x000fc40000011405 */
[----:B------:R-:W-:Y:S01]  /*0ab0*/  LOP3.LUT R8, R7, 0xfffffffc, RZ, 0xc0, !PT ;  /* 0xfffffffc07087812 */ /* 0x000fe200078ec0ff */
[----:B------:R-:W-:Y:S01]  /*0ac0*/  IMAD.IADD R9, R3, 0x1, -R4 ;  /* 0x0000000103097824 */ /* 0x000fe200078e0a04 */
[----:B------:R-:W-:Y:S02]  /*0ad0*/  LOP3.LUT R4, R2, 0xfffffff0, RZ, 0xc0, !PT ;  /* 0xfffffff002047812 */ /* 0x000fe400078ec0ff */
[----:B------:R-:W-:Y:S01]  /*0ae0*/  LEA.HI R3, R0, R197, RZ, 0x7 ;  /* 0x000000c500037211 */ /* 0x000fe200078f38ff */
[C---:B------:R-:W-:Y:S01]  /*0af0*/  IMAD.IADD R10, R197.reuse, 0x1, -R8 ;  /* 0x00000001c50a7824 */ /* 0x040fe200078e0a08 */
[----:B------:R-:W-:Y:S01]  /*0b00*/  LEA.HI R6, R6, R11, RZ, 0x2 ;  /* 0x0000000b06067211 */ /* 0x000fe200078f10ff */
[----:B------:R-:W-:Y:S01]  /*0b10*/  IMAD.IADD R7, R197, 0x1, -R4 ;  /* 0x00000001c5077824 */ /* 0x000fe200078e0a04 */
[----:B------:R-:W-:Y:S01]  /*0b20*/  LOP3.LUT R2, R3, 0xffffff80, RZ, 0xc0, !PT ;  /* 0xffffff8003027812 */ /* 0x000fe200078ec0ff */
[----:B------:R-:W-:Y:S01]  /*0b30*/  IMAD.SHL.U32 R9, R9, 0x8, RZ ;  /* 0x0000000809097824 */ /* 0x000fe200078e00ff */
[----:B------:R-:W-:-:S02]  /*0b40*/  SHF.R.S32.HI R192, RZ, 0x7, R3 ;  /* 0x00000007ffc07819 */ /* 0x000fc40000011403 */
[----:B------:R-:W-:Y:S01]  /*0b50*/  SHF.R.S32.HI R4, RZ, 0x1f, R7 ;  /* 0x0000001fff047819 */ /* 0x000fe20000011407 */
[----:B------:R-:W-:Y:S01]  /*0b60*/  IMAD.IADD R2, R197, 0x1, -R2 ;  /* 0x00000001c5027824 */ /* 0x000fe200078e0a02 */
[----:B------:R-:W-:Y:S02]  /*0b70*/  LOP3.LUT R6, R6, 0x3ffffc, RZ, 0xc0, !PT ;  /* 0x003ffffc06067812 */ /* 0x000fe400078ec0ff */
[-C--:B------:R-:W-:Y:S02]  /*0b80*/  LEA R15, R192, R7.reuse, 0x8 ;  /* 0x00000007c00f7211 */ /* 0x080fe400078e40ff */
[----:B------:R-:W-:Y:S02]  /*0b90*/  LEA.HI R12, R10, R10, RZ, 0x1 ;  /* 0x0000000a0a0c7211 */ /* 0x000fe400078f08ff */
[----:B------:R-:W-:Y:S01]  /*0ba0*/  LEA.HI R8, R4, R7, RZ, 0x3 ;  /* 0x0000000704087211 */ /* 0x000fe200078f18ff */
[----:B------:R-:W-:Y:S01]  /*0bb0*/  IMAD.IADD R4, R11, 0x1, -R6 ;  /* 0x000000010b047824 */ /* 0x000fe200078e0a06 */
[----:B------:R-:W-:-:S02]  /*0bc0*/  SHF.R.S32.HI R5, RZ, 0x1f, R2 ;  /* 0x0000001fff057819 */ /* 0x000fc40000011402 */
[----:B------:R-:W-:Y:S01]  /*0bd0*/  LOP3.LUT R13, R12, 0x1ffffffe, RZ, 0xc0, !PT ;  /* 0x1ffffffe0c0d7812 */ /* 0x000fe200078ec0ff */
[----:B------:R-:W-:Y:S01]  /*0be0*/  IMAD R196, R4, 0x10, R15 ;  /* 0x0000001004c47824 */ /* 0x000fe200078e020f */
[C---:B------:R-:W-:Y:S01]  /*0bf0*/  LOP3.LUT R6, R8.reuse, 0xfffffff8, RZ, 0xc0, !PT ;  /* 0xfffffff808067812 */ /* 0x040fe200078ec0ff */
[----:B------:R-:W-:Y:S01]  /*0c00*/  IMAD.SHL.U32 R8, R8, 0x40, RZ ;  /* 0x0000004008087824 */ /* 0x000fe200078e00ff */
[-C--:B------:R-:W-:Y:S01]  /*0c10*/  LEA.HI R4, R5, R2.reuse, RZ, 0x2 ;  /* 0x0000000205047211 */ /* 0x080fe200078f10ff */
[----:B------:R-:W-:Y:S01]  /*0c20*/  IMAD.IADD R195, R10, 0x1, -R13 ;  /* 0x000000010ac37824 */ /* 0x000fe200078e0a0d */
[----:B------:R-:W-:Y:S01]  /*0c30*/  LEA.HI R0, R0, R197, RZ, 0x3 ;  /* 0x000000c500007211 */ /* 0x000fe200078f18ff */
[----:B------:R-:W-:Y:S01]  /*0c40*/  IMAD.IADD R7, R7, 0x1, -R6 ;  /* 0x0000000107077824 */ /* 0x000fe200078e0a06 */
[----:B------:R-:W-:Y:S01]  /*0c50*/  LOP3.LUT R13, R4, 0x7ffffffc, RZ, 0xc0, !PT ;  /* 0x7ffffffc040d7812 */ /* 0x000fe200078ec0ff */
[----:B------:R-:W-:Y:S01]  /*0c60*/  IMAD.U32 R196, R196, 0x40, R9 ;  /* 0x00000040c4c47824 */ /* 0x000fe200078e0009 */
[----:B------:R-:W-:-:S02]  /*0c70*/  LEA.HI R6, R5, R2, RZ, 0x5 ;  /* 0x0000000205067211 */ /* 0x000fc400078f28ff */
[----:B------:R-:W-:Y:S01]  /*0c80*/  LOP3.LUT R8, R8, 0x7ffffe00, RZ, 0xc0, !PT ;  /* 0x7ffffe0008087812 */ /* 0x000fe200078ec0ff */
[----:B------:R-:W-:Y:S01]  /*0c90*/  IMAD.IADD R13, R2, 0x1, -R13 ;  /* 0x00000001020d7824 */ /* 0x000fe200078e0a0d */
[----:B------:R-:W-:Y:S02]  /*0ca0*/  SHF.L.U32 R2, R7, 0x6, RZ ;  /* 0x0000000607027819 */ /* 0x000fe400000006ff */
[----:B------:R-:W-:Y:S01]  /*0cb0*/  SHF.R.S32.HI R5, RZ, 0x2, R4 ;  /* 0x00000002ff057819 */ /* 0x000fe20000011404 */
[----:B------:R-:W-:Y:S01]  /*0cc0*/  IMAD R8, R11, 0x400, R8 ;  /* 0x000004000b087824 */ /* 0x000fe200078e0208 */
[----:B------:R-:W-:Y:S01]  /*0cd0*/  LOP3.LUT R2, R2, 0x1c0, RZ, 0xc0, !PT ;  /* 0x000001c002027812 */ /* 0x000fe200078ec0ff */
[----:B------:R-:W-:Y:S01]  /*0ce0*/  IMAD.SHL.U32 R17, R13, 0x2, RZ ;  /* 0x000000020d117824 */ /* 0x000fe200078e00ff */
[----:B------:R-:W-:Y:S02]  /*0cf0*/  SHF.R.S32.HI R4, RZ, 0x1f, R4 ;  /* 0x0000001fff047819 */ /* 0x000fe40000011404 */
[----:B------:R-:W-:-:S02]  /*0d00*/  LOP3.LUT R9, R2, 0x8, R9, 0xf8, !PT ;  /* 0x0000000802097812 */ /* 0x000fc400078ef809 */
[----:B------:R-:W-:Y:S02]  /*0d10*/  SHF.R.U32.HI R2, RZ, 0x3, R2 ;  /* 0x00000003ff027819 */ /* 0x000fe40000011602 */
[----:B------:R-:W-:Y:S02]  /*0d20*/  R2P PR, R7, 0x6 ;  /* 0x0000000607007804 */ /* 0x000fe40000000000 */
[----:B------:R-:W-:Y:S02]  /*0d30*/  LOP3.LUT R9, R9, R2, RZ, 0x3c, !PT ;  /* 0x0000000209097212 */ /* 0x000fe400078e3cff */
[----:B------:R-:W-:Y:S02]  /*0d40*/  LOP3.LUT R190, R0, 0xfffffff8, RZ, 0xc0, !PT ;  /* 0xfffffff800be7812 */ /* 0x000fe400078ec0ff */
[----:B------:R-:W-:Y:S01]  /*0d50*/  LEA.HI R4, R4, R5, RZ, 0x3 ;  /* 0x0000000504047211 */ /* 0x000fe200078f18ff */
[----:B------:R-:W-:Y:S01]  /*0d60*/  IMAD.IADD R8, R8, 0x1, R9 ;  /* 0x0000000108087824 */ /* 0x000fe200078e0209 */
[----:B------:R-:W-:-:S02]  /*0d70*/  IADD3 R190, R197, -R190, RZ ;  /* 0x800000bec5be7210 */ /* 0x000fc40007ffe0ff */
[----:B------:R-:W-:Y:S02]  /*0d80*/  LOP3.LUT R4, R4, 0xfffffff8, RZ, 0xc0, !PT ;  /* 0xfffffff804047812 */ /* 0x000fe400078ec0ff */
[----:B------:R-:W-:Y:S01]  /*0d90*/  LEA R19, R8, UR41, 0x1 ;  /* 0x0000002908137c11 */ /* 0x000fe2000f8e08ff */
[----:B------:R-:W-:Y:S01]  /*0da0*/  IMAD.SHL.U32 R2, R190, 0x8, RZ ;  /* 0x00000008be027824 */ /* 0x000fe200078e00ff */
[----:B------:R-:W-:Y:S01]  /*0db0*/  LEA.HI R3, R3, R192, RZ, 0x1 ;  /* 0x000000c003037211 */ /* 0x000fe200078f08ff */
[----:B------:R-:W-:Y:S01]  /*0dc0*/  IMAD.IADD R5, R5, 0x1, -R4 ;  /* 0x0000000105057824 */ /* 0x000fe200078e0a04 */
[----:B------:R-:W-:Y:S01]  /*0dd0*/  SHF.R.S32.HI R6, RZ, 0x5, R6 ;  /* 0x00000005ff067819 */ /* 0x000fe20000011406 */
[----:B------:R-:W-:Y:S01]  /*0de0*/  VIADD R184, R19, 0x26800 ;  /* 0x0002680013b87836 */ /* 0x000fe20000000000 */
[----:B------:R-:W-:Y:S01]  /*0df0*/  LOP3.LUT R3, R3, 0xfffffe, RZ, 0xc0, !PT ;  /* 0x00fffffe03037812 */ /* 0x000fe200078ec0ff */
[----:B------:R-:W-:Y:S01]  /*0e00*/  VIADD R22, R19, 0x26840 ;  /* 0x0002684013167836 */ /* 0x000fe20000000000 */
[----:B------:R-:W-:Y:S01]  /*0e10*/  SEL R23, R23, 0xffffffe0, !P1 ;  /* 0xffffffe017177807 */ /* 0x000fe20004800000 */
[----:B------:R-:W-:Y:S01]  /*0e20*/  VIADD R189, R2, 0x40 ;  /* 0x0000004002bd7836 */ /* 0x000fe20000000000 */
[----:B------:R-:W-:Y:S01]  /*0e30*/  @P2 IADD3 R22, R184, -0x40, RZ ;  /* 0xffffffc0b8162810 */ /* 0x000fe20007ffe0ff */
[C---:B------:R-:W-:Y:S01]  /*0e40*/  VIADD R188, R2.reuse, 0x80 ;  /* 0x0000008002bc7836 */ /* 0x040fe20000000000 */
[C---:B------:R-:W-:Y:S01]  /*0e50*/  IADD3 R186, R2.reuse, 0x100, RZ ;  /* 0x0000010002ba7810 */ /* 0x040fe20007ffe0ff */
[C---:B------:R-:W-:Y:S01]  /*0e60*/  VIADD R187, R2.reuse, 0xc0 ;  /* 0x000000c002bb7836 */ /* 0x040fe20000000000 */
[----:B------:R-:W-:Y:S01]  /*0e70*/  SHF.R.S32.HI R191, RZ, 0x3, R0 ;  /* 0x00000003ffbf7819 */ /* 0x000fe20000011400 */
[C---:B------:R-:W-:Y:S01]  /*0e80*/  VIADD R185, R2.reuse, 0x140 ;  /* 0x0000014002b97836 */ /* 0x040fe20000000000 */
[----:B------:R-:W-:Y:S01]  /*0e90*/  SHF.R.S32.HI R204, RZ, 0x1f, R189 ;  /* 0x0000001fffcc7819 */ /* 0x000fe200000114bd */
[C---:B------:R-:W-:Y:S01]  /*0ea0*/  VIADD R194, R2.reuse, 0x180 ;  /* 0x0000018002c27836 */ /* 0x040fe20000000000 */
[----:B------:R-:W-:Y:S01]  /*0eb0*/  SHF.R.S32.HI R203, RZ, 0x1f, R188 ;  /* 0x0000001fffcb7819 */ /* 0x000fe200000114bc */
[----:B------:R-:W-:Y:S01]  /*0ec0*/  VIADD R193, R2, 0x1c0 ;  /* 0x000001c002c17836 */ /* 0x000fe20000000000 */
[----:B------:R-:W-:Y:S01]  /*0ed0*/  SHF.R.S32.HI R202, RZ, 0x1f, R187 ;  /* 0x0000001fffca7819 */ /* 0x000fe200000114bb */
[----:B------:R-:W-:Y:S01]  /*0ee0*/  IMAD R16, R6, 0x10, R5 ;  /* 0x0000001006107824 */ /* 0x000fe200078e0205 */
[----:B------:R-:W-:Y:S01]  /*0ef0*/  SHF.R.S32.HI R201, RZ, 0x1f, R186 ;  /* 0x0000001fffc97819 */ /* 0x000fe200000114ba */
[----:B------:R-:W-:Y:S01]  /*0f00*/  IMAD.IADD R3, R192, 0x1, -R3 ;  /* 0x00000001c0037824 */ /* 0x000fe200078e0a03 */
[----:B------:R-:W-:Y:S01]  /*0f10*/  SHF.R.S32.HI R200, RZ, 0x1f, R185 ;  /* 0x0000001fffc87819 */ /* 0x000fe200000114b9 */
[----:B------:R-:W-:Y:S01]  /*0f20*/  IMAD.IADD R184, R184, 0x1, R23 ;  /* 0x00000001b8b87824 */ /* 0x000fe200078e0217 */
[----:B------:R-:W-:Y:S01]  /*0f30*/  SHF.R.S32.HI R199, RZ, 0x1f, R194 ;  /* 0x0000001fffc77819 */ /* 0x000fe200000114c2 */
[----:B------:R-:W-:Y:S01]  /*0f40*/  IMAD.SHL.U32 R18, R3, 0x100, RZ ;  /* 0x0000010003127824 */ /* 0x000fe200078e00ff */
[----:B------:R-:W-:Y:S01]  /*0f50*/  SHF.R.S32.HI R198, RZ, 0x1f, R193 ;  /* 0x0000001fffc67819 */ /* 0x000fe200000114c1 */
[----:B------:R-:W-:-:S02]  /*0f60*/  IMAD R195, R195, 0x8, R16 ;  /* 0x00000008c3c37824 */ /* 0x000fc400078e0210 */
[----:B------:R-:W-:-:S07]  /*0f70*/  IMAD.IADD R23, R23, 0x1, R22 ;  /* 0x0000000117177824 */ /* 0x000fce00078e0216 */
.L_x_3625:
[----:B------:R-:W-:Y:S01]  /*0f80*/  ULDC.64 UR8, c[0x0][0xc88] ;  /* 0x0003220000087ab9 */ /* 0x000fe20000000a00 */
[----:B------:R-:W-:Y:S01]  /*0f90*/  ULDC.64 UR10, c[0x0][0xa20] ;  /* 0x00028800000a7ab9 */ /* 0x000fe20000000a00 */
[----:B------:R-:W-:Y:S01]  /*0fa0*/  UIMAD.WIDE UR8, UR7, 0x4, UR8 ;  /* 0x00000004070878a5 */ /* 0x000fe2000f8e0208 */
[----:B------:R-:W-:-:S05]  /*0fb0*/  ULDC UR4, c[0x0][0x424] ;  /* 0x0001090000047ab9 */ /* 0x000fca0000000800 */
[----:B0-2-4-:R-:W-:Y:S02]  /*0fc0*/  IMAD.U32 R4, RZ, RZ, UR8 ;  /* 0x00000008ff047e24 */ /* 0x015fe4000f8e00ff */
[----:B------:R-:W-:Y:S01]  /*0fd0*/  IMAD.U32 R5, RZ, RZ, UR9 ;  /* 0x00000009ff057e24 */ /* 0x000fe2000f8e00ff */
[----:B------:R-:W-:-:S04]  /*0fe0*/  ULDC.64 UR8, c[0x0][0xa28] ;  /* 0x00028a0000087ab9 */ /* 0x000fc80000000a00 */
[----:B------:R-:W2:Y:S01]  /*0ff0*/  LDG.E R4, desc[UR50][R4.64] ;  /* 0x0000003204047981 */ /* 0x000ea2000c1e1900 */
[----:B------:R-:W-:Y:S02]  /*1000*/  UISETP.NE.U32.AND UP0, UPT, UR8, URZ, UPT ;  /* 0x0000003f0800728c */ /* 0x000fe4000bf05070 */
[----:B------:R-:W-:Y:S02]  /*1010*/  UISETP.NE.U32.AND UP1, UPT, UR10, URZ, UPT ;  /* 0x0000003f0a00728c */ /* 0x000fe4000bf25070 */
[----:B------:R-:W-:Y:S02]  /*1020*/  UISETP.NE.AND.EX UP0, UPT, UR9, URZ, UPT, UP0 ;  /* 0x0000003f0900728c */ /* 0x000fe4000bf05300 */
[----:B------:R-:W-:-:S04]  /*1030*/  UISETP.NE.AND.EX UP1, UPT, UR11, URZ, UPT, UP1 ;  /* 0x0000003f0b00728c */ /* 0x000fc8000bf25310 */
[----:B------:R-:W-:Y:S02]  /*1040*/  PLOP3.LUT P0, PT, PT, PT, UP0, 0x80, 0x0 ;  /* 0x000000000000781c */ /* 0x000fe40003f0f008 */
[----:B------:R-:W-:Y:S02]  /*1050*/  PLOP3.LUT P1, PT, PT, PT, UP1, 0x80, 0x0 ;  /* 0x000000000000781c */ /* 0x000fe40003f2f018 */
[----:B--2---:R-:W-:-:S13]  /*1060*/  R2UR UR42, R4 ;  /* 0x00000000042a72ca */ /* 0x004fda00000e0000 */
[----:B------:R-:W-:Y:S02]  /*1070*/  USHF.R.S32.HI UR43, URZ, 0x1f, UR42 ;  /* 0x0000001f3f2b7899 */ /* 0x000fe4000801142a */
[----:B------:R-:W-:Y:S02]  /*1080*/  @UP0 ULEA UR8, UP2, UR42, UR8, 0x2 ;  /* 0x000000082a080291 */ /* 0x000fe4000f84103f */
[----:B------:R-:W-:Y:S02]  /*1090*/  @UP1 ULEA UR10, UP3, UR42, UR10, 0x2 ;  /* 0x0000000a2a0a1291 */ /* 0x000fe4000f86103f */
[----:B------:R-:W-:Y:S02]  /*10a0*/  @UP0 ULEA.HI.X UR9, UR42, UR9, UR43, 0x2, UP2 ;  /* 0x000000092a090291 */ /* 0x000fe400090f142b */
[----:B------:R-:W-:Y:S01]  /*10b0*/  @UP1 ULEA.HI.X UR11, UR42, UR11, UR43, 0x2, UP3 ;  /* 0x0000000b2a0b1291 */ /* 0x000fe200098f142b */
[----:B------:R-:W-:Y:S01]  /*10c0*/  MOV R4, UR8 ;  /* 0x0000000800047c02 */ /* 0x000fe20008000f00 */
[----:B-1----:R-:W-:-:S02]  /*10d0*/  IMAD.U32 R6, RZ, RZ, UR10 ;  /* 0x0000000aff067e24 */ /* 0x002fc4000f8e00ff */
[----:B------:R-:W-:Y:S01]  /*10e0*/  IMAD.U32 R5, RZ, RZ, UR9 ;  /* 0x00000009ff057e24 */ /* 0x000fe2000f8e00ff */
[----:B------:R-:W-:Y:S01]  /*10f0*/  ULDC.64 UR8, c[0x0][0x418] ;  /* 0x0001060000087ab9 */ /* 0x000fe20000000a00 */
[----:B---3--:R-:W-:-:S03]  /*1100*/  IMAD.U32 R7, RZ, RZ, UR11 ;  /* 0x0000000bff077e24 */ /* 0x008fc6000f8e00ff */
[----:B------:R-:W2:Y:S04]  /*1110*/  @P0 LDG.E R4, desc[UR50][R4.64] ;  /* 0x0000003204040981 */ /* 0x000ea8000c1e1900 */
[----:B------:R-:W3:Y:S01]  /*1120*/  @P1 LDG.E R6, desc[UR50][R6.64] ;  /* 0x0000003206061981 */ /* 0x000ee2000c1e1900 */
[----:B------:R-:W-:Y:S01]  /*1130*/  UISETP.NE.U32.AND UP0, UPT, UR8, URZ, UPT ;  /* 0x0000003f0800728c */ /* 0x000fe2000bf05070 */
[----:B------:R-:W-:Y:S01]  /*1140*/  CS2R R20, SRZ ;  /* 0x0000000000147805 */ /* 0x000fe2000001ff00 */
[----:B------:R-:W-:Y:S01]  /*1150*/  UMOV UR44, UR5 ;  /* 0x00000005002c7c82 */ /* 0x000fe20008000000 */
[----:B------:R-:W-:Y:S01]  /*1160*/  ULDC UR5, c[0x0][0x2f0] ;  /* 0x0000bc0000057ab9 */ /* 0x000fe20000000800 */
[----:B------:R-:W-:Y:S01]  /*1170*/  UISETP.NE.AND.EX UP0, UPT, UR9, URZ, UPT, UP0 ;  /* 0x0000003f0900728c */ /* 0x000fe2000bf05300 */
[----:B------:R-:W-:Y:S01]  /*1180*/  IMAD.MOV.U32 R0, RZ, RZ, RZ ;  /* 0x000000ffff007224 */ /* 0x000fe200078e00ff */
[----:B------:R-:W-:Y:S01]  /*1190*/  UMOV UR49, URZ ;  /* 0x0000003f00317c82 */ /* 0x000fe20008000000 */
[----:B------:R-:W-:Y:S01]  /*11a0*/  UMOV UR45, UR6 ;  /* 0x00000006002d7c82 */ /* 0x000fe20008000000 */
[----:B------:R-:W-:Y:S01]  /*11b0*/  USEL UR4, UR4, 0x1, UP0 ;  /* 0x0000000104047887 */ /* 0x000fe20008000000 */
[----:B------:R-:W-:Y:S01]  /*11c0*/  IMAD.MOV.U32 R150, RZ, RZ, RZ ;  /* 0x000000ffff967224 */ /* 0x000fe200078e00ff */
[----:B------:R-:W-:Y:S01]  /*11d0*/  UISETP.NE.AND UP0, UPT, UR47, 0x1, UPT ;  /* 0x000000012f00788c */ /* 0x000fe2000bf05270 */
[----:B------:R-:W-:Y:S01]  /*11e0*/  CS2R R148, SRZ ;  /* 0x0000000000947805 */ /* 0x000fe2000001ff00 */
[----:B------:R-:W-:Y:S01]  /*11f0*/  UIMAD UR4, UR4, UR5, URZ ;  /* 0x00000005040472a4 */ /* 0x000fe2000f8e023f */
        /* <DEDUP_REMOVED lines=54> */
[----:B------:R-:W-:Y:S02]  /*1560*/  MOV R168, RZ ;  /* 0x000000ff00a87202 */ /* 0x000fe40000000f00 */
[----:B--2---:R-:W-:-:S02]  /*1570*/  @P0 R2UR UR49, R4 ;  /* 0x00000000043102ca */ /* 0x004fc400000e0000 */
[----:B---3--:R-:W-:Y:S01]  /*1580*/  @P1 R2UR UR4, R6 ;  /* 0x00000000060412ca */ /* 0x008fe200000e0000 */
[----:B------:R-:W-:-:S14]  /*1590*/  @P1 BRA `(.L_x_3576) ;  /* 0x0000000000341947 */ /* 0x000fdc0003800000 */
[----:B------:R-:W-:Y:S02]  /*15a0*/  ULDC.64 UR6, c[0x0][0xa08] ;  /* 0x0002820000067ab9 */ /* 0x000fe40000000a00 */
[----:B------:R-:W-:-:S04]  /*15b0*/  ISETP.NE.U32.AND P0, PT, RZ, UR6, PT ;  /* 0x00000006ff007c0c */ /* 0x000fc8000bf05070 */
[----:B------:R-:W-:-:S13]  /*15c0*/  ISETP.NE.AND.EX P0, PT, RZ, UR7, PT, P0 ;  /* 0x00000007ff007c0c */ /* 0x000fda000bf05300 */
[----:B------:R-:W-:Y:S05]  /*15d0*/  @!P0 BRA `(.L_x_3576) ;  /* 0x0000000000248947 */ /* 0x000fea0003800000 */
[----:B------:R-:W-:Y:S02]  /*15e0*/  ULDC.64 UR4, c[0x0][0xa08] ;  /* 0x0002820000047ab9 */ /* 0x000fe40000000a00 */
[----:B------:R-:W-:-:S06]  /*15f0*/  UIMAD.WIDE UR4, UR42, 0x4, UR4 ;  /* 0x000000042a0478a5 */ /* 0x000fcc000f8e0204 */
[----:B------:R-:W-:Y:S02]  /*1600*/  IMAD.U32 R4, RZ, RZ, UR4 ;  /* 0x00000004ff047e24 */ /* 0x000fe4000f8e00ff */
[----:B------:R-:W-:-:S05]  /*1610*/  IMAD.U32 R5, RZ, RZ, UR5 ;  /* 0x00000005ff057e24 */ /* 0x000fca000f8e00ff */
[----:B------:R-:W2:Y:S04]  /*1620*/  LDG.E R6, desc[UR50][R4.64] ;  /* 0x0000003204067981 */ /* 0x000ea8000c1e1900 */
[----:B------:R-:W3:Y:S01]  /*1630*/  LDG.E R3, desc[UR50][R4.64+0x4] ;  /* 0x0000043204037981 */ /* 0x000ee2000c1e1900 */
[----:B--2---:R-:W-:Y:S02]  /*1640*/  R2UR UR4, R6 ;  /* 0x00000000060472ca */ /* 0x004fe400000e0000 */
[----:B---3--:R-:W-:-:S13]  /*1650*/  R2UR UR5, R3 ;  /* 0x00000000030572ca */ /* 0x008fda00000e0000 */
[----:B------:R-:W-:-:S12]  /*1660*/  UIADD3 UR4, -UR4, UR5, URZ ;  /* 0x0000000504047290 */ /* 0x000fd8000fffe13f */
.L_x_3576:
[----:B------:R-:W-:Y:S01]  /*1670*/  UIADD3 UR49, -UR49, UR4, URZ ;  /* 0x0000000431317290 */ /* 0x000fe2000fffe13f */
[----:B------:R-:W-:Y:S02]  /*1680*/  PLOP3.LUT P0, PT, PT, PT, UP0, 0x80, 0x0 ;  /* 0x000000000000781c */ /* 0x000fe40003f0f008 */
[----:B------:R-:W-:Y:S01]  /*1690*/  CS2R R38, SRZ ;  /* 0x0000000000267805 */ /* 0x000fe2000001ff00 */
[----:B------:R-:W-:Y:S01]  /*16a0*/  IMAD.MOV.U32 R8, RZ, RZ, RZ ;  /* 0x000000ffff087224 */ /* 0x000fe200078e00ff */
[----:B------:R-:W-:Y:S01]  /*16b0*/  UIADD3 UR4, UR49, 0x3f, URZ ;  /* 0x0000003f31047890 */ /* 0x000fe2000fffe03f */
[----:B------:R-:W-:Y:S02]  /*16c0*/  CS2R R166, SRZ ;  /* 0x0000000000a67805 */ /* 0x000fe4000001ff00 */
[----:B------:R-:W-:Y:S01]  /*16d0*/  CS2R R34, SRZ ;  /* 0x0000000000227805 */ /* 0x000fe2000001ff00 */
[----:B------:R-:W-:Y:S01]  /*16e0*/  IMAD.MOV.U32 R169, RZ, RZ, RZ ;  /* 0x000000ffffa97224 */ /* 0x000fe200078e00ff */
[----:B------:R-:W-:Y:S01]  /*16f0*/  USHF.R.S32.HI UR5, URZ, 0x1f, UR4 ;  /* 0x0000001f3f057899 */ /* 0x000fe20008011404 */
[----:B------:R-:W-:Y:S01]  /*1700*/  CS2R R30, SRZ ;  /* 0x00000000001e7805 */ /* 0x000fe2000001ff00 */
[----:B------:R-:W-:Y:S01]  /*1710*/  IMAD.MOV.U32 R28, RZ, RZ, RZ ;  /* 0x000000ffff1c7224 */ /* 0x000fe200078e00ff */
[----:B------:R-:W-:Y:S01]  /*1720*/  CS2R R170, SRZ ;  /* 0x0000000000aa7805 */ /* 0x000fe2000001ff00 */
[----:B------:R-:W-:Y:S01]  /*1730*/  ULEA.HI UR5, UR5, UR4, URZ, 0x6 ;  /* 0x0000000405057291 */ /* 0x000fe2000f8f303f */
[----:B------:R-:W-:Y:S01]  /*1740*/  CS2R R26, SRZ ;  /* 0x00000000001a7805 */ /* 0x000fe2000001ff00 */
[----:B------:R-:W-:-:S02]  /*1750*/  IMAD.MOV.U32 R172, RZ, RZ, RZ ;  /* 0x000000ffffac7224 */ /* 0x000fc400078e00ff */
[----:B------:R-:W-:Y:S01]  /*1760*/  USHF.R.S32.HI UR48, URZ, 0x6, UR5 ;  /* 0x000000063f307899 */ /* 0x000fe20008011405 */
[----:B------:R-:W-:Y:S11]  /*1770*/  @!P0 BRA `(.L_x_3577) ;  /* 0x0000001800448947 */ /* 0x000ff60003800000 */
[----:B------:R-:W-:Y:S01]  /*1780*/  UISETP.GE.AND UP0, UPT, UR49, 0x1, UPT ;  /* 0x000000013100788c */ /* 0x000fe2000bf06270 */
[----:B------:R-:W-:-:S05]  /*1790*/  PLOP3.LUT P0, PT, PT, PT, PT, 0x80, 0x0 ;  /* 0x000000000000781c */ /* 0x000fca0003f0f070 */
[----:B------:R-:W-:-:S13]  /*17a0*/  PLOP3.LUT P1, PT, PT, PT, UP0, 0x80, 0x0 ;  /* 0x000000000000781c */ /* 0x000fda0003f2f008 */
[----:B------:R-:W-:Y:S05]  /*17b0*/  @!P1 BRA `(.L_x_3578) ;  /* 0x0000005800dc9947 */ /* 0x000fea0003800000 */
        /* <DEDUP_REMOVED lines=14> */
.L_x_3579:
[----:B------:R-:W-:Y:S01]  /*18a0*/  ULEA UR16, UR38, UR41, 0x3 ;  /* 0x0000002926107291 */ /* 0x000fe2000f8e183f */
[----:B------:R-:W-:-:S04]  /*18b0*/  MOV R0, UR37 ;  /* 0x0000002500007c02 */ /* 0x000fc80008000f00 */
[----:B------:R-:W-:-:S04]  /*18c0*/  SHF.L.U32 R0, R0, 0x1f, RZ ;  /* 0x0000001f00007819 */ /* 0x000fc800000006ff */
[----:B------:R-:W0:Y:S02]  /*18d0*/  SYNCS.PHASECHK.TRANS64.TRYWAIT P1, [UR16+0x28c50], R0 ;  /* 0x028c5000ff0075a7 */ /* 0x000e240008020150 */
[----:B0-----:R-:W-:Y:S05]  /*18e0*/  @!P1 BRA `(.L_x_3580) ;  /* 0x000000dc008c9947 */ /* 0x001fea0003800000 */
.L_x_3710:
        /* <DEDUP_REMOVED lines=40> */
.L_x_3581:
        /* <DEDUP_REMOVED lines=8> */
.L_x_3588:
[----:B------:R-:W-:Y:S01]  /*1bf0*/  BAR.SYNC.DEFER_BLOCKING 0xe, 0x100 ;  /* 0x0384000000007b1d */ /* 0x000fe20000010000 */
[----:B01----:R-:W-:Y:S01]  /*1c00*/  IMAD.U32 R3, RZ, RZ, UR38 ;  /* 0x00000026ff037e24 */ /* 0x003fe2000f8e00ff */
[----:B------:R-:W-:Y:S01]  /*1c10*/  UIADD3 UR38, UR38, 0x1, URZ ;  /* 0x0000000126267890 */ /* 0x000fe2000fffe03f */
[C---:B------:R-:W-:Y:S01]  /*1c20*/  ISETP.GT.AND P2, PT, R0.reuse, RZ, PT ;  /* 0x000000ff0000720c */ /* 0x040fe20003f44270 */
[----:B------:R-:W-:Y:S02]  /*1c30*/  VIADD R0, R0, 0xffffffff ;  /* 0xffffffff00007836 */ /* 0x000fe40000000000 */
        /* <DEDUP_REMOVED lines=138> */
.L_x_3583:
[----:B------:R-:W-:Y:S01]  /*24e0*/  ULEA UR21, UR38, UR41, 0x3 ;  /* 0x0000002926157291 */ /* 0x000fe2000f8e183f */
[----:B------:R-:W-:-:S05]  /*24f0*/  IMAD.U32 R3, RZ, RZ, UR37 ;  /* 0x00000025ff037e24 */ /* 0x000fca000f8e00ff */
[----:B------:R-:W-:-:S04]  /*2500*/  SHF.L.U32 R3, R3, 0x1f, RZ ;  /* 0x0000001f03037819 */ /* 0x000fc800000006ff */
[----:B------:R0:W1:Y:S01]  /*2510*/  SYNCS.PHASECHK.TRANS64.TRYWAIT P1, [UR21+0x28c50], R3 ;  /* 0x028c5003ff0075a7 */ /* 0x0000620008020155 */
[----:B------:R-:W-:Y:S05]  /*2520*/  @!P0 BRA `(.L_x_3584) ;  /* 0x0000000000048947 */ /* 0x000fea0003800000 */
[----:B------:R-:W-:Y:S01]  /*2530*/  BPT.TRAP 0x1 ;  /* 0x000000040000795c */ /* 0x000fe20000300000 */
.L_x_3584:
[----:B-1----:R-:W-:Y:S05]  /*2540*/  @P1 BRA `(.L_x_3585) ;  /* 0x0000000000081947 */ /* 0x002fea0003800000 */
[----:B------:R-:W1:Y:S02]  /*2550*/  SYNCS.PHASECHK.TRANS64.TRYWAIT P1, [UR21+0x28c50], R3 ;  /* 0x028c5003ff0075a7 */ /* 0x000e640008020155 */
[----:B-1----:R-:W-:Y:S05]  /*2560*/  @!P1 BRA `(.L_x_3586) ;  /* 0x000000d000849947 */ /* 0x002fea0003800000 */
.L_x_3585:
        /* <DEDUP_REMOVED lines=31> */
.L_x_3587:
[----:B------:R-:W-:-:S04]  /*2760*/  UIADD3 UR6, UR21, 0x28c60, URZ ;  /* 0x00028c6015067890 */ /* 0x000fc8000fffe03f */
[----:B------:R-:W-:-:S09]  /*2770*/  UPRMT UR6, UR40, 0x654, UR6 ;  /* 0x0000065428067896 */ /* 0x000fd20008000006 */
[----:B------:R-:W-:Y:S01]  /*2780*/  SYNCS.ARRIVE.TRANS64.RED.A1T0 RZ, [UR6], RZ ;  /* 0x000000ffffff79a7 */ /* 0x000fe20008100406 */
[----:B------:R-:W-:Y:S05]  /*2790*/  @P2 BRA `(.L_x_3588) ;  /* 0xfffffff400142947 */ /* 0x000fea000383ffff */
.L_x_3582:
[----:B------:R-:W-:Y:S01]  /*27a0*/  BAR.SYNC.DEFER_BLOCKING 0xe, 0x100 ;  /* 0x0384000000007b1d */ /* 0x000fe20000010000 */
[----:B01----:R-:W-:Y:S01]  /*27b0*/  IMAD.U32 R3, RZ, RZ, UR38 ;  /* 0x00000026ff037e24 */ /* 0x003fe2000f8e00ff */
[----:B------:R-:W-:Y:S01]  /*27c0*/  UIADD3 UR38, UR38, 0x1, URZ ;  /* 0x0000000126267890 */ /* 0x000fe2000fffe03f */
[----:B------:R-:W-:Y:S02]  /*27d0*/  PLOP3.LUT P0, PT, PT, PT, PT, 0x8, 0x0 ;  /* 0x000000000000781c */ /* 0x000fe40003f0e170 */
[----:B------:R-:W-:Y:S02]  /*27e0*/  CS2R R20, SRZ ;  /* 0x0000000000147805 */ /* 0x000fe4000001ff00 */
[----:B------:R-:W-:Y:S01]  /*27f0*/  LEA R0, R3, R16, 0x6 ;  /* 0x0000001003007211 */ /* 0x000fe200078e30ff */
[----:B------:R-:W-:-:S03]  /*2800*/  UISETP.NE.AND UP0, UPT, UR38, 0x2, UPT ;  /* 0x000000022600788c */ /* 0x000fc6000bf05270 */
        /* <DEDUP_REMOVED lines=133> */
[----:B------:R-:W-:Y:S01]  /*3060*/  FMUL.FTZ R0, R151, R0 ;  /* 0x0000000097007220 */ /* 0x000fe20000410000 */
[----:B------:R-:W-:Y:S06]  /*3070*/  BAR.ARV 0xf, 0x100 ;  /* 0x03c4000000007b1d */ /* 0x000fec0000002000 */
[----:B------:R-:W-:Y:S05]  /*3080*/  BRA `(.L_x_3578) ;  /* 0x0000004000a87947 */ /* 0x000fea0003800000 */
.L_x_3577:
[----:B------:R-:W-:Y:S01]  /*3090*/  UISETP.GE.AND UP0, UPT, UR49, 0x1, UPT ;  /* 0x000000013100788c */ /* 0x000fe2000bf06270 */
[----:B------:R-:W-:-:S05]  /*30a0*/  PLOP3.LUT P0, PT, PT, PT, PT, 0x80, 0x0 ;  /* 0x000000000000781c */ /* 0x000fca0003f0f070 */
[----:B------:R-:W-:-:S13]  /*30b0*/  PLOP3.LUT P1, PT, PT, PT, UP0, 0x80, 0x0 ;  /* 0x000000000000781c */ /* 0x000fda0003f2f008 */
[----:B------:R-:W-:Y:S05]  /*30c0*/  @!P1 BRA `(.L_x_3578) ;  /* 0x0000004000989947 */ /* 0x000fea0003800000 */
        /* <DEDUP_REMOVED lines=29> */
.L_x_3589:
[----:B------:R-:W-:Y:S01]  /*32a0*/  ULEA.HI UR4, UR36, UR36, URZ, 0x1 ;  /* 0x0000002424047291 */ /* 0x000fe2000f8f083f */
[----:B------:R-:W-:-:S03]  /*32b0*/  IMAD.U32 R3, RZ, RZ, UR46 ;  /* 0x0000002eff037e24 */ /* 0x000fc6000f8e00ff */
[----:B------:R-:W-:Y:S02]  /*32c0*/  ULOP3.LUT UR4, UR4, 0xfffffffe, URZ, 0xc0, !UPT ;  /* 0xfffffffe04047892 */ /* 0x000fe4000f8ec03f */
[----:B------:R-:W-:Y:S02]  /*32d0*/  ISETP.NE.AND P0, PT, R3, 0x3, PT ;  /* 0x000000030300780c */ /* 0x000fe40003f05270 */
[----:B------:R-:W-:-:S06]  /*32e0*/  UIADD3 UR4, UR36, -UR4, URZ ;  /* 0x8000000424047290 */ /* 0x000fcc000fffe03f */
[----:B------:R-:W-:-:S05]  /*32f0*/  IMAD.U32 R0, RZ, RZ, UR4 ;  /* 0x00000004ff007e24 */ /* 0x000fca000f8e00ff */
[----:B------:R-:W-:-:S04]  /*3300*/  SHF.L.U32 R0, R0, 0x1f, RZ ;  /* 0x0000001f00007819 */ /* 0x000fc800000006ff */
[----:B------:R-:W0:Y:S02]  /*3310*/  SYNCS.PHASECHK.TRANS64.TRYWAIT P1, [UR41+0x28c00], R0 ;  /* 0x028c0000ff0075a7 */ /* 0x000e240008020169 */
[----:B0-----:R-:W-:Y:S05]  /*3320*/  @!P1 BRA `(.L_x_3590) ;  /* 0x000000c4002c9947 */ /* 0x001fea0003800000 */
.L_x_3711:
[----:B------:R-:W-:Y:S05]  /*3330*/  @!P0 BRA `(.L_x_3591) ;  /* 0x0000000000048947 */ /* 0x000fea0003800000 */
[----:B------:R-:W-:Y:S01]  /*3340*/  BPT.TRAP 0x1 ;  /* 0x000000040000795c */ /* 0x000fe20000300000 */
.L_x_3591:
[----:B------:R-:W-:Y:S02]  /*3350*/  IMAD.U32 R7, RZ, RZ, UR38 ;  /* 0x00000026ff077e24 */ /* 0x000fe4000f8e00ff */
[----:B------:R-:W-:-:S03]  /*3360*/  IMAD.U32 R8, RZ, RZ, UR37 ;  /* 0x00000025ff087e24 */ /* 0x000fc6000f8e00ff */
[----:B------:R-:W-:Y:S02]  /*3370*/  LEA R7, R7, UR41, 0x3 ;  /* 0x0000002907077c11 */ /* 0x000fe4000f8e18ff */
[----:B------:R-:W-:-:S04]  /*3380*/  SHF.L.U32 R8, R8, 0x1f, RZ ;  /* 0x0000001f08087819 */ /* 0x000fc800000006ff */
[----:B------:R1:W2:Y:S01]  /*3390*/  SYNCS.PHASECHK.TRANS64.TRYWAIT P1, [R7+URZ+0x28c30], R8 ;  /* 0x028c3008070075a7 */ /* 0x0002a2000802017f */
[----:B------:R-:W-:Y:S05]  /*33a0*/  @!P0 BRA `(.L_x_3592) ;  /* 0x0000000000048947 */ /* 0x000fea0003800000 */
[----:B------:R-:W-:Y:S01]  /*33b0*/  BPT.TRAP 0x1 ;  /* 0x000000040000795c */ /* 0x000fe20000300000 */
.L_x_3592:
[----:B--2---:R-:W-:Y:S05]  /*33c0*/  @P1 BRA `(.L_x_3593) ;  /* 0x0000000000081947 */ /* 0x004fea0003800000 */
[----:B------:R-:W2:Y:S02]  /*33d0*/  SYNCS.PHASECHK.TRANS64.TRYWAIT P1, [R7+URZ+0x28c30], R8 ;  /* 0x028c3008070075a7 */ /* 0x000ea4000802017f */
[----:B--2---:R-:W-:Y:S05]  /*33e0*/  @!P1 BRA `(.L_x_3594) ;  /* 0x000000c400149947 */ /* 0x004fea0003800000 */
.L_x_3593:
[----:B------:R-:W-:-:S04]  /*33f0*/  UIADD3 UR4, UR41, 0x22400, URZ ;  /* 0x0002240029047890 */ /* 0x000fc8000fffe03f */
[----:B------:R-:W-:-:S04]  /*3400*/  USHF.R.U32.HI UR4, URZ, 0x4, UR4 ;  /* 0x000000043f047899 */ /* 0x000fc80008011604 */
[----:B------:R-:W-:-:S06]  /*3410*/  ULOP3.LUT UR4, UR4, 0x3fff, URZ, 0xc0, !UPT ;  /* 0x00003fff04047892 */ /* 0x000fcc000f8ec03f */
[----:B0-----:R-:W-:Y:S01]  /*3420*/  MOV R0, UR4 ;  /* 0x0000000400007c02 */ /* 0x001fe20008000f00 */
        /* <DEDUP_REMOVED lines=38> */
.L_x_3595:
        /* <DEDUP_REMOVED lines=190> */
[----:B0-----:R-:W-:-:S04]  /*4270*/  FMNMX.FTZ R4, R5, R4, !PT ;  /* 0x0000000405047209 */ /* 0x001fc80007810000 */
[C---:B------:R-:W-:Y:S01]  /*4280*/  FSETP.NEU.FTZ.AND P1, PT, R4.reuse, -INF , PT ;  /* 0xff8000000400780b */ /* 0x040fe20003f3d000 */
[----:B------:R-:W-:Y:S01]  /*4290*/  FMUL.FTZ R5, R4, UR20 ;  /* 0x0000001404057c20 */ /* 0x000fe20008410000 */
[----:B------:R-:W-:Y:S04]  /*42a0*/  MUFU.EX2 R40, R40 ;  /* 0x0000002800287308 */ /* 0x000fe80000000800 */
[----:B------:R-:W-:Y:S02]  /*42b0*/  FSEL R9, R5, RZ, P1 ;  /* 0x000000ff05097208 */ /* 0x000fe40000800000 */
[----:B----4-:R-:W-:Y:S02]  /*42c0*/  F2FP.BF16.F32.PACK_AB R158, R37, R36 ;  /* 0x00000024259e723e */ /* 0x010fe400000010ff */
[----:B------:R0:W-:Y:S01]  /*42d0*/  MUFU.EX2 R5, R6 ;  /* 0x0000000600057308 */ /* 0x0001e20000000800 */
[--C-:B------:R-:W-:Y:S01]  /*42e0*/  FFMA.FTZ R26, R26, UR20, -R9.reuse ;  /* 0x000000141a1a7c23 */ /* 0x100fe20008010809 */
[--C-:B------:R-:W-:Y:S01]  /*42f0*/  FFMA.FTZ R27, R27, UR20, -R9.reuse ;  /* 0x000000141b1b7c23 */ /* 0x100fe20008010809 */
[--C-:B------:R-:W-:Y:S01]  /*4300*/  FFMA.FTZ R30, R30, UR20, -R9.reuse ;  /* 0x000000141e1e7c23 */ /* 0x100fe20008010809 */
[--C-:B------:R-:W-:Y:S01]  /*4310*/  FFMA.FTZ R31, R31, UR20, -R9.reuse ;  /* 0x000000141f1f7c23 */ /* 0x100fe20008010809 */
[--C-:B------:R-:W-:Y:S01]  /*4320*/  FFMA.FTZ R34, R34, UR20, -R9.reuse ;  /* 0x0000001422227c23 */ /* 0x100fe20008010809 */
[--C-:B------:R-:W-:Y:S01]  /*4330*/  FFMA.FTZ R35, R35, UR20, -R9.reuse ;  /* 0x0000001423237c23 */ /* 0x100fe20008010809 */
[----:B------:R-:W-:Y:S01]  /*4340*/  FFMA.FTZ R38, R38, UR20, -R9 ;  /* 0x0000001426267c23 */ /* 0x000fe20008010809 */
[----:B------:R-:W-:Y:S01]  /*4350*/  MUFU.EX2 R26, R26 ;  /* 0x0000001a001a7308 */ /* 0x000fe20000000800 */
[----:B0-----:R-:W-:Y:S01]  /*4360*/  FADD.FTZ R6, R28, R11 ;  /* 0x0000000b1c067221 */ /* 0x001fe20000010000 */
[--C-:B------:R-:W-:Y:S01]  /*4370*/  FFMA.FTZ R39, R39, UR20, -R9.reuse ;  /* 0x0000001427277c23 */ /* 0x100fe20008010809 */
[--C-:B------:R-:W-:Y:S01]  /*4380*/  FFMA.FTZ R42, R42, UR20, -R9.reuse ;  /* 0x000000142a2a7c23 */ /* 0x100fe20008010809 */
[--C-:B------:R-:W-:Y:S01]  /*4390*/  FFMA.FTZ R43, R43, UR20, -R9.reuse ;  /* 0x000000142b2b7c23 */ /* 0x100fe20008010809 */
[----:B------:R-:W-:Y:S01]  /*43a0*/  FADD.FTZ R13, R29, R6 ;  /* 0x000000061d0d7221 */ /* 0x000fe20000010000 */
[--C-:B------:R-:W-:Y:S01]  /*43b0*/  FFMA.FTZ R46, R46, UR20, -R9.reuse ;  /* 0x000000142e2e7c23 */ /* 0x100fe20008010809 */
[----:B------:R-:W-:Y:S01]  /*43c0*/  FFMA.FTZ R47, R47, UR20, -R9 ;  /* 0x000000142f2f7c23 */ /* 0x000fe20008010809 */
[----:B------:R-:W0:Y:S01]  /*43d0*/  MUFU.EX2 R27, R27 ;  /* 0x0000001b001b7308 */ /* 0x000e220000000800 */
[----:B------:R-:W-:Y:S01]  /*43e0*/  FADD.FTZ R10, R32, R13 ;  /* 0x0000000d200a7221 */ /* 0x000fe20000010000 */
[--C-:B------:R-:W-:Y:S01]  /*43f0*/  FFMA.FTZ R50, R50, UR20, -R9.reuse ;  /* 0x0000001432327c23 */ /* 0x100fe20008010809 */
[--C-:B------:R-:W-:Y:S01]  /*4400*/  FFMA.FTZ R51, R51, UR20, -R9.reuse ;  /* 0x0000001433337c23 */ /* 0x100fe20008010809 */
[--C-:B------:R-:W-:Y:S01]  /*4410*/  FFMA.FTZ R54, R54, UR20, -R9.reuse ;  /* 0x0000001436367c23 */ /* 0x100fe20008010809 */
[----:B------:R-:W-:Y:S01]  /*4420*/  FADD.FTZ R13, R33, R10 ;  /* 0x0000000a210d7221 */ /* 0x000fe20000010000 */
[----:B------:R-:W-:-:S02]  /*4430*/  FFMA.FTZ R9, R55, UR20, -R9 ;  /* 0x0000001437097c23 */ /* 0x000fc40008010809 */
[----:B------:R-:W3:Y:S01]  /*4440*/  MUFU.EX2 R30, R30 ;  /* 0x0000001e001e7308 */ /* 0x000ee20000000800 */
[----:B------:R-:W-:-:S04]  /*4450*/  FADD.FTZ R10, R36, R13 ;  /* 0x0000000d240a7221 */ /* 0x000fc80000010000 */
[----:B------:R-:W-:-:S03]  /*4460*/  FADD.FTZ R13, R37, R10 ;  /* 0x0000000a250d7221 */ /* 0x000fc60000010000 */
[----:B------:R-:W4:Y:S01]  /*4470*/  MUFU.EX2 R31, R31 ;  /* 0x0000001f001f7308 */ /* 0x000f220000000800 */
[----:B0-----:R-:W-:Y:S01]  /*4480*/  FADD.FTZ R11, R26, R27 ;  /* 0x0000001b1a0b7221 */ /* 0x001fe20000010000 */
[----:B------:R-:W-:Y:S01]  /*4490*/  FADD.FTZ R10, R40, R13 ;  /* 0x0000000d280a7221 */ /* 0x000fe20000010000 */
[----:B------:R-:W-:-:S05]  /*44a0*/  F2FP.BF16.F32.PACK_AB R153, R27, R26 ;  /* 0x0000001a1b99723e */ /* 0x000fca00000010ff */
[----:B------:R-:W0:Y:S01]  /*44b0*/  MUFU.EX2 R34, R34 ;  /* 0x0000002200227308 */ /* 0x000e220000000800 */
[----:B---3--:R-:W-:-:S07]  /*44c0*/  FADD.FTZ R6, R30, R11 ;  /* 0x0000000b1e067221 */ /* 0x008fce0000010000 */
[----:B------:R-:W3:Y:S01]  /*44d0*/  MUFU.EX2 R35, R35 ;  /* 0x0000002300237308 */ /* 0x000ee20000000800 */
[C---:B----4-:R-:W-:Y:S01]  /*44e0*/  FADD.FTZ R11, R31.reuse, R6 ;  /* 0x000000061f0b7221 */ /* 0x050fe20000010000 */
[----:B------:R-:W-:-:S05]  /*44f0*/  F2FP.BF16.F32.PACK_AB R155, R31, R30 ;  /* 0x0000001e1f9b723e */ /* 0x000fca00000010ff */
[----:B------:R4:W-:Y:S01]  /*4500*/  STSM.16.M88.4 [R19+0x26800], R152 ;  /* 0x0268009813007844 */ /* 0x0009e20000000200 */
[----:B------:R-:W5:Y:S01]  /*4510*/  MUFU.EX2 R38, R38 ;  /* 0x0000002600267308 */ /* 0x000f620000000800 */
[----:B0-----:R-:W-:-:S07]  /*4520*/  FADD.FTZ R6, R34, R11 ;  /* 0x0000000b22067221 */ /* 0x001fce0000010000 */
[----:B------:R-:W0:Y:S01]  /*4530*/  MUFU.EX2 R39, R39 ;  /* 0x0000002700277308 */ /* 0x000e220000000800 */
[C---:B---3--:R-:W-:Y:S01]  /*4540*/  FADD.FTZ R11, R35.reuse, R6 ;  /* 0x00000006230b7221 */ /* 0x048fe20000010000 */
[----:B------:R-:W-:-:S06]  /*4550*/  F2FP.BF16.F32.PACK_AB R157, R35, R34 ;  /* 0x00000022239d723e */ /* 0x000fcc00000010ff */
[----:B------:R-:W3:Y:S01]  /*4560*/  MUFU.EX2 R42, R42 ;  /* 0x0000002a002a7308 */ /* 0x000ee20000000800 */
[----:B-----5:R-:W-:-:S07]  /*4570*/  FADD.FTZ R6, R38, R11 ;  /* 0x0000000b26067221 */ /* 0x020fce0000010000 */
[----:B------:R-:W5:Y:S01]  /*4580*/  MUFU.EX2 R41, R41 ;  /* 0x0000002900297308 */ /* 0x000f620000000800 */
[C---:B0-----:R-:W-:Y:S01]  /*4590*/  FADD.FTZ R11, R39.reuse, R6 ;  /* 0x00000006270b7221 */ /* 0x041fe20000010000 */
[----:B------:R-:W-:-:S05]  /*45a0*/  F2FP.BF16.F32.PACK_AB R159, R39, R38 ;  /* 0x00000026279f723e */ /* 0x000fca00000010ff */
[----:B------:R4:W-:Y:S01]  /*45b0*/  STSM.16.M88.4 [R184], R156 ;  /* 0x0000009cb8007844 */ /* 0x0009e20000000200 */
[----:B------:R-:W0:Y:S01]  /*45c0*/  MUFU.EX2 R43, R43 ;  /* 0x0000002b002b7308 */ /* 0x000e220000000800 */
[----:B---3--:R-:W-:-:S07]  /*45d0*/  FADD.FTZ R6, R42, R11 ;  /* 0x0000000b2a067221 */ /* 0x008fce0000010000 */
[----:B------:R-:W3:Y:S01]  /*45e0*/  MUFU.EX2 R44, R44 ;  /* 0x0000002c002c7308 */ /* 0x000ee20000000800 */
[C---:B-----5:R-:W-:Y:S01]  /*45f0*/  FADD.FTZ R13, R41.reuse, R10 ;  /* 0x0000000a290d7221 */ /* 0x060fe20000010000 */
[----:B------:R-:W-:-:S06]  /*4600*/  F2FP.BF16.F32.PACK_AB R160, R41, R40 ;  /* 0x0000002829a0723e */ /* 0x000fcc00000010ff */
[----:B------:R-:W5:Y:S01]  /*4610*/  MUFU.EX2 R46, R46 ;  /* 0x0000002e002e7308 */ /* 0x000f620000000800 */
[C---:B0-----:R-:W-:Y:S01]  /*4620*/  FADD.FTZ R11, R43.reuse, R6 ;  /* 0x000000062b0b7221 */ /* 0x041fe20000010000 */
[----:B------:R-:W-:-:S06]  /*4630*/  F2FP.BF16.F32.PACK_AB R161, R43, R42 ;  /* 0x0000002a2ba1723e */ /* 0x000fcc00000010ff */
[----:B------:R-:W0:Y:S01]  /*4640*/  MUFU.EX2 R45, R45 ;  /* 0x0000002d002d7308 */ /* 0x000e220000000800 */
[----:B---3--:R-:W-:-:S07]  /*4650*/  FADD.FTZ R6, R44, R13 ;  /* 0x0000000d2c067221 */ /* 0x008fce0000010000 */
[----:B------:R-:W3:Y:S01]  /*4660*/  MUFU.EX2 R47, R47 ;  /* 0x0000002f002f7308 */ /* 0x000ee20000000800 */
[----:B-----5:R-:W-:-:S07]  /*4670*/  FADD.FTZ R10, R46, R11 ;  /* 0x0000000b2e0a7221 */ /* 0x020fce0000010000 */
[----:B------:R-:W-:Y:S01]  /*4680*/  MUFU.EX2 R48, R48 ;  /* 0x0000003000307308 */ /* 0x000fe20000000800 */
[C---:B0-----:R-:W-:Y:S01]  /*4690*/  F2FP.BF16.F32.PACK_AB R162, R45.reuse, R44 ;  /* 0x0000002c2da2723e */ /* 0x041fe200000010ff */
[----:B------:R-:W-:-:S06]  /*46a0*/  FADD.FTZ R45, R45, R6 ;  /* 0x000000062d2d7221 */ /* 0x000fcc0000010000 */
[----:B------:R-:W0:Y:S01]  /*46b0*/  MUFU.EX2 R49, R49 ;  /* 0x0000003100317308 */ /* 0x000e220000000800 */
[C---:B---3--:R-:W-:Y:S01]  /*46c0*/  F2FP.BF16.F32.PACK_AB R163, R47.reuse, R46 ;  /* 0x0000002e2fa3723e */ /* 0x048fe200000010ff */
[----:B------:R-:W-:-:S04]  /*46d0*/  FADD.FTZ R47, R47, R10 ;  /* 0x0000000a2f2f7221 */ /* 0x000fc80000010000 */
[----:B------:R4:W-:Y:S02]  /*46e0*/  STSM.16.M88.4 [R22], R160 ;  /* 0x000000a016007844 */ /* 0x0009e40000000200 */
[----:B------:R-:W-:Y:S08]  /*46f0*/  MUFU.EX2 R50, R50 ;  /* 0x0000003200327308 */ /* 0x000ff00000000800 */
[----:B------:R-:W3:Y:S01]  /*4700*/  MUFU.EX2 R51, R51 ;  /* 0x0000003300337308 */ /* 0x000ee20000000800 */
[----:B0-----:R-:W-:Y:S01]  /*4710*/  F2FP.BF16.F32.PACK_AB R164, R49, R48 ;  /* 0x0000003031a4723e */ /* 0x001fe200000010ff */
[----:B------:R-:W-:-:S04]  /*4720*/  FADD.FTZ R48, R48, R45 ;  /* 0x0000002d30307221 */ /* 0x000fc80000010000 */
[----:B------:R-:W-:Y:S02]  /*4730*/  FADD.FTZ R49, R49, R48 ;  /* 0x0000003031317221 */ /* 0x000fe40000010000 */
[----:B------:R-:W0:Y:S08]  /*4740*/  MUFU.EX2 R52, R52 ;  /* 0x0000003400347308 */ /* 0x000e300000000800 */
[----:B------:R-:W-:Y:S01]  /*4750*/  MUFU.EX2 R54, R54 ;  /* 0x0000003600367308 */ /* 0x000fe20000000800 */
[----:B---3--:R-:W-:Y:S01]  /*4760*/  F2FP.BF16.F32.PACK_AB R165, R51, R50 ;  /* 0x0000003233a5723e */ /* 0x008fe200000010ff */
[----:B------:R-:W-:-:S04]  /*4770*/  FADD.FTZ R50, R50, R47 ;  /* 0x0000002f32327221 */ /* 0x000fc80000010000 */
[----:B------:R-:W-:Y:S02]  /*4780*/  FADD.FTZ R51, R51, R50 ;  /* 0x0000003233337221 */ /* 0x000fe40000010000 */
[----:B------:R-:W3:Y:S01]  /*4790*/  MUFU.EX2 R9, R9 ;  /* 0x0000000900097308 */ /* 0x000ee20000000800 */
[----:B0-----:R-:W-:Y:S01]  /*47a0*/  F2FP.BF16.F32.PACK_AB R166, R5, R52 ;  /* 0x0000003405a6723e */ /* 0x001fe200000010ff */
[----:B------:R-:W-:-:S04]  /*47b0*/  FADD.FTZ R6, R52, R49 ;  /* 0x0000003134067221 */ /* 0x000fc80000010000 */
[----:B------:R-:W-:Y:S01]  /*47c0*/  FADD.FTZ R6, R5, R6 ;  /* 0x0000000605067221 */ /* 0x000fe20000010000 */
[----:B---3--:R-:W-:Y:S01]  /*47d0*/  F2FP.BF16.F32.PACK_AB R167, R9, R54 ;  /* 0x0000003609a7723e */ /* 0x008fe200000010ff */
[----:B------:R-:W-:-:S04]  /*47e0*/  FADD.FTZ R54, R54, R51 ;  /* 0x0000003336367221 */ /* 0x000fc80000010000 */
[----:B------:R4:W-:Y:S01]  /*47f0*/  STSM.16.M88.4 [R23], R164 ;  /* 0x000000a417007844 */ /* 0x0009e20000000200 */
[----:B------:R-:W-:Y:S01]  /*4800*/  FADD.FTZ R5, R9, R54 ;  /* 0x0000003609057221 */ /* 0x000fe20000010000 */
[----:B------:R-:W-:Y:S06]  /*4810*/  @!P0 BRA `(.L_x_3596) ;  /* 0x0000000000048947 */ /* 0x000fec0003800000 */
[----:B------:R-:W-:Y:S01]  /*4820*/  BPT.TRAP 0x1 ;  /* 0x000000040000795c */ /* 0x000fe20000300000 */
.L_x_3596:
[----:B------:R0:W3:Y:S01]  /*4830*/  SYNCS.PHASECHK.TRANS64.TRYWAIT P1, [R7+URZ+0x28c50], R8 ;  /* 0x028c5008070075a7 */ /* 0x0000e2000802017f */
[----:B------:R-:W-:Y:S05]  /*4840*/  @!P0 BRA `(.L_x_3597) ;  /* 0x0000000000048947 */ /* 0x000fea0003800000 */
[----:B------:R-:W-:Y:S01]  /*4850*/  BPT.TRAP 0x1 ;  /* 0x000000040000795c */ /* 0x000fe20000300000 */
.L_x_3597:
[----:B------:R-:W-:Y:S01]  /*4860*/  ULOP3.LUT UR52, UR52, 0x2000000, URZ, 0xfc, !UPT ;  /* 0x0200000034347892 */ /* 0x000fe2000f8efc3f */
[----:B---3--:R-:W-:Y:S11]  /*4870*/  @P1 BRA `(.L_x_3598) ;  /* 0x0000000000081947 */ /* 0x008ff60003800000 */
[----:B------:R-:W3:Y:S02]  /*4880*/  SYNCS.PHASECHK.TRANS64.TRYWAIT P1, [R7+URZ+0x28c50], R8 ;  /* 0x028c5008070075a7 */ /* 0x000ee4000802017f */
[----:B---3--:R-:W-:Y:S05]  /*4890*/  @!P1 BRA `(.L_x_3599) ;  /* 0x000000ac00fc9947 */ /* 0x008fea0003800000 */
.L_x_3598:
        /* <DEDUP_REMOVED lines=34> */
.L_x_3600:
[----:B------:R-:W-:Y:S01]  /*4ac0*/  R2UR UR6, R7 ;  /* 0x00000000070672ca */ /* 0x000fe200000e0000 */
[----:B------:R-:W-:-:S06]  /*4ad0*/  UISETP.GE.AND UP0, UPT, UR49, 0x41, UPT ;  /* 0x000000413100788c */ /* 0x000fcc000bf06270 */
[----:B------:R-:W-:-:S06]  /*4ae0*/  PLOP3.LUT P1, PT, PT, PT, UP0, 0x80, 0x0 ;  /* 0x000000000000781c */ /* 0x000fcc0003f2f008 */
[----:B------:R-:W-:-:S04]  /*4af0*/  UIADD3 UR6, UR6, 0x28c60, URZ ;  /* 0x00028c6006067890 */ /* 0x000fc8000fffe03f */
[----:B------:R-:W-:-:S09]  /*4b00*/  UPRMT UR6, UR40, 0x654, UR6 ;  /* 0x0000065428067896 */ /* 0x000fd20008000006 */
[----:B------:R-:W-:Y:S01]  /*4b10*/  SYNCS.ARRIVE.TRANS64.RED.A1T0 RZ, [UR6], RZ ;  /* 0x000000ffffff79a7 */ /* 0x000fe20008100406 */
[----:B------:R-:W-:Y:S05]  /*4b20*/  @!P1 BRA `(.L_x_3601) ;  /* 0x0000001c00549947 */ /* 0x000fea0003800000 */
[----:B------:R-:W-:Y:S01]  /*4b30*/  IMAD.MOV.U32 R9, RZ, RZ, R4 ;  /* 0x000000ffff097224 */ /* 0x000fe200078e0004 */
[----:B------:R-:W-:Y:S01]  /*4b40*/  UIADD3 UR48, UR48, -0x2, URZ ;  /* 0xfffffffe30307890 */ /* 0x000fe2000fffe03f */
[----:B------:R-:W-:Y:S01]  /*4b50*/  IMAD.MOV.U32 R206, RZ, RZ, R3 ;  /* 0x000000ffffce7224 */ /* 0x000fe200078e0003 */
[----:B------:R-:W-:Y:S01]  /*4b60*/  UMOV UR22, UR38 ;  /* 0x0000002600167c82 */ /* 0x000fe20008000000 */
[----:B------:R-:W-:Y:S01]  /*4b70*/  ULDC UR23, c[0x0][0x9d8] ;  /* 0x0002760000177ab9 */ /* 0x000fe20000000800 */
[----:B------:R-:W-:-:S08]  /*4b80*/  ULDC UR20, c[0x0][0x988] ;  /* 0x0002620000147ab9 */ /* 0x000fd00000000800 */
.L_x_3612:
        /* <DEDUP_REMOVED lines=8> */
[----:B------:R-:W-:Y:S11]  /*4c10*/  @!P0 BRA `(.L_x_3602) ;  /* 0x0000000000048947 */ /* 0x000ff60003800000 */
[----:B------:R-:W-:Y:S01]  /*4c20*/  BPT.TRAP 0x1 ;  /* 0x000000040000795c */ /* 0x000fe20000300000 */
.L_x_3602:
[----:B------:R-:W-:Y:S01]  /*4c30*/  ULEA UR21, UR38, UR41, 0x3 ;  /* 0x0000002926157291 */ /* 0x000fe2000f8e183f */
[----:B0123--:R-:W-:-:S05]  /*4c40*/  IMAD.U32 R7, RZ, RZ, UR37 ;  /* 0x00000025ff077e24 */ /* 0x00ffca000f8e00ff */
[----:B------:R-:W-:-:S04]  /*4c50*/  SHF.L.U32 R7, R7, 0x1f, RZ ;  /* 0x0000001f07077819 */ /* 0x000fc800000006ff */
[----:B------:R0:W1:Y:S01]  /*4c60*/  SYNCS.PHASECHK.TRANS64.TRYWAIT P2, [UR21+0x28c30], R7 ;  /* 0x028c3007ff0075a7 */ /* 0x0000620008040155 */
[----:B------:R-:W-:Y:S05]  /*4c70*/  @!P0 BRA `(.L_x_3603) ;  /* 0x0000000000048947 */ /* 0x000fea0003800000 */
[----:B------:R-:W-:Y:S01]  /*4c80*/  BPT.TRAP 0x1 ;  /* 0x000000040000795c */ /* 0x000fe20000300000 */
.L_x_3603:
[----:B-1----:R-:W-:Y:S05]  /*4c90*/  @P2 BRA `(.L_x_3604) ;  /* 0x0000000000082947 */ /* 0x002fea0003800000 */
[----:B------:R-:W1:Y:S02]  /*4ca0*/  SYNCS.PHASECHK.TRANS64.TRYWAIT P2, [UR21+0x28c30], R7 ;  /* 0x028c3007ff0075a7 */ /* 0x000e640008040155 */
[----:B-1----:R-:W-:Y:S05]  /*4cb0*/  @!P2 BRA `(.L_x_3605) ;  /* 0x000000ac0008a947 */ /* 0x002fea0003800000 */
.L_x_3604:
[----:B------:R-:W-:Y:S01]  /*4cc0*/  R2UR UR18, R0 ;  /* 0x00000000001272ca */ /* 0x000fe200000e0000 */
[----:B------:R-:W-:Y:S01]  /*4cd0*/  UIADD3 UR6, UR41, 0x20400, URZ ;  /* 0x0002040029067890 */ /* 0x000fe2000fffe03f */
[----:B----4-:R-:W-:Y:S01]  /*4ce0*/  WARPGROUP.ARRIVE ;  /* 0x00000000000079c5 */ /* 0x010fe20000000000 */
        /* <DEDUP_REMOVED lines=25> */
.L_x_3606:
[----:B------:R-:W-:Y:S01]  /*4e80*/  FMUL.FTZ R205, R152, UR23 ;  /* 0x0000001798cd7c20 */ /* 0x000fe20008410000 */
[----:B-1----:R-:W-:Y:S01]  /*4e90*/  FMUL.FTZ R4, R153, UR23 ;  /* 0x0000001799047c20 */ /* 0x002fe20008410000 */
        /* <DEDUP_REMOVED lines=32> */
[----:B------:R-:W-:-:S04]  /*50a0*/  UIADD3 UR6, UR21, 0x28c40, URZ ;  /* 0x00028c4015067890 */ /* 0x000fc8000fffe03f */
        /* <DEDUP_REMOVED lines=17> */
[----:B-1----:R-:W-:Y:S01]  /*51c0*/  FMNMX.FTZ R3, R169, R14, !PT ;  /* 0x0000000ea9037209 */ /* 0x002fe20007810000 */
[----:B------:R-:W-:-:S06]  /*51d0*/  FMUL.FTZ R14, R162, UR23 ;  /* 0x00000017a20e7c20 */ /* 0x000fcc0008410000 */
        /* <DEDUP_REMOVED lines=9> */
[----:B---3--:R-:W-:Y:S01]  /*5270*/  FMNMX.FTZ R3, R173, R20, !PT ;  /* 0x00000014ad037209 */ /* 0x008fe20007810000 */
[----:B------:R-:W-:-:S06]  /*5280*/  FMUL.FTZ R20, R166, UR23 ;  /* 0x00000017a6147c20 */ /* 0x000fcc0008410000 */
[----:B------:R-:W3:Y:S01]  /*5290*/  MUFU.TANH R10, R10 ;  /* 0x0000000a000a7308 */ /* 0x000ee20000002400 */
[----:B-1----:R-:W-:-:S05]  /*52a0*/  FMNMX.FTZ R3, R160, R3, !PT ;  /* 0x00000003a0037209 */ /* 0x002fca0007810000 */
[----:B------:R-:W1:Y:S02]  /*52b0*/  SHFL.BFLY PT, R156, R3, 0x2, 0x1f ;  /* 0x0c401f00039c7f89 */ /* 0x000e6400000e0000 */
[----:B------:R-:W4:Y:S08]  /*52c0*/  MUFU.TANH R11, R11 ;  /* 0x0000000b000b7308 */ /* 0x000f300000002400 */
[----:B------:R-:W5:Y:S08]  /*52d0*/  MUFU.TANH R12, R12 ;  /* 0x0000000c000c7308 */ /* 0x000f700000002400 */
[----:B------:R-:W0:Y:S01]  /*52e0*/  MUFU.TANH R14, R14 ;  /* 0x0000000e000e7308 */ /* 0x000e220000002400 */
[----:B-1----:R-:W-:Y:S01]  /*52f0*/  FMNMX.FTZ R13, R3, R156, !PT ;  /* 0x0000009c030d7209 */ /* 0x002fe20007810000 */
[----:B------:R-:W-:Y:S01]  /*5300*/  FMUL.FTZ R156, R178, UR23 ;  /* 0x00000017b29c7c20 */ /* 0x000fe20008410000 */
[----:B--2---:R-:W-:-:S05]  /*5310*/  FMNMX.FTZ R3, R8, R9, !PT ;  /* 0x0000000908037209 */ /* 0x004fca0007810000 */
[----:B------:R-:W1:Y:S01]  /*5320*/  MUFU.TANH R15, R15 ;  /* 0x0000000f000f7308 */ /* 0x000e620000002400 */
[----:B------:R-:W2:Y:S01]  /*5330*/  SHFL.BFLY PT, R170, R13, 0x1, 0x1f ;  /* 0x0c201f000daa7f89 */ /* 0x000ea200000e0000 */
[----:B---3--:R-:W-:-:S04]  /*5340*/  FMNMX.FTZ R162, R10, R3, !PT ;  /* 0x000000030aa27209 */ /* 0x008fc80007810000 */
[----:B----4-:R-:W-:Y:S02]  /*5350*/  FMNMX.FTZ R3, R11, R162, !PT ;  /* 0x000000a20b037209 */ /* 0x010fe40007810000 */
[----:B------:R-:W3:Y:S01]  /*5360*/  MUFU.TANH R20, R20 ;  /* 0x0000001400147308 */ /* 0x000ee20000002400 */
[----:B------:R-:W-:Y:S01]  /*5370*/  FMUL.FTZ R162, R182, UR23 ;  /* 0x00000017b6a27c20 */ /* 0x000fe20008410000 */
[----:B-----5:R-:W-:-:S04]  /*5380*/  FMNMX.FTZ R3, R12, R3, !PT ;  /* 0x000000030c037209 */ /* 0x020fc80007810000 */
[----:B0-----:R-:W-:Y:S02]  /*5390*/  FMNMX.FTZ R166, R14, R3, !PT ;  /* 0x000000030ea67209 */ /* 0x001fe40007810000 */
[----:B------:R-:W0:Y:S08]  /*53a0*/  MUFU.TANH R21, R21 ;  /* 0x0000001500157308 */ /* 0x000e300000002400 */
[----:B------:R-:W4:Y:S01]  /*53b0*/  MUFU.TANH R152, R152 ;  /* 0x0000009800987308 */ /* 0x000f220000002400 */
[----:B--2---:R-:W-:-:S02]  /*53c0*/  FMNMX.FTZ R3, R13, R170, !PT ;  /* 0x000000aa0d037209 */ /* 0x004fc40007810000 */
[----:B-1----:R-:W-:-:S03]  /*53d0*/  FMNMX.FTZ R13, R15, R166, !PT ;  /* 0x000000a60f0d7209 */ /* 0x002fc60007810000 */
[C---:B------:R-:W-:Y:S02]  /*53e0*/  FADD.FTZ R167, -R3.reuse, R206 ;  /* 0x000000ce03a77221 */ /* 0x040fe40000010100 */
[----:B------:R-:W1:Y:S01]  /*53f0*/  MUFU.TANH R153, R153 ;  /* 0x0000009900997308 */ /* 0x000e620000002400 */
[----:B---3--:R-:W-:Y:S01]  /*5400*/  FMNMX.FTZ R166, R20, R13, !PT ;  /* 0x0000000d14a67209 */ /* 0x008fe20007810000 */
[----:B------:R-:W-:Y:S01]  /*5410*/  FMUL.FTZ R177, R3, UR20 ;  /* 0x0000001403b17c20 */ /* 0x000fe20008410000 */
[----:B------:R-:W-:Y:S02]  /*5420*/  FMUL.FTZ R13, R167, UR20 ;  /* 0x00000014a70d7c20 */ /* 0x000fe40008410000 */
[----:B0-----:R-:W-:Y:S01]  /*5430*/  FMNMX.FTZ R167, R21, R166, !PT ;  /* 0x000000a615a77209 */ /* 0x001fe20007810000 */
[--C-:B------:R-:W-:Y:S01]  /*5440*/  FFMA.FTZ R174, R169, UR20, -R177.reuse ;  /* 0x00000014a9ae7c23 */ /* 0x100fe200080108b1 */
[--C-:B------:R-:W-:Y:S01]  /*5450*/  FFMA.FTZ R205, R205, UR20, -R177.reuse ;  /* 0x00000014cdcd7c23 */ /* 0x100fe200080108b1 */
[----:B------:R-:W0:Y:S01]  /*5460*/  MUFU.TANH R154, R154 ;  /* 0x0000009a009a7308 */ /* 0x000e220000002400 */
[----:B----4-:R-:W-:Y:S01]  /*5470*/  FMNMX.FTZ R166, R152, R167, !PT ;  /* 0x000000a798a67209 */ /* 0x010fe20007810000 */
[--C-:B------:R-:W-:Y:S01]  /*5480*/  FFMA.FTZ R175, R208, UR20, -R177.reuse ;  /* 0x00000014d0af7c23 */ /* 0x100fe200080108b1 */
[--C-:B------:R-:W-:Y:S01]  /*5490*/  FFMA.FTZ R158, R158, UR20, -R177.reuse ;  /* 0x000000149e9e7c23 */ /* 0x100fe200080108b1 */
[--C-:B------:R-:W-:Y:S01]  /*54a0*/  FFMA.FTZ R164, R164, UR20, -R177.reuse ;  /* 0x00000014a4a47c23 */ /* 0x100fe200080108b1 */
[--C-:B------:R-:W-:Y:S01]  /*54b0*/  FFMA.FTZ R178, R209, UR20, -R177.reuse ;  /* 0x00000014d1b27c23 */ /* 0x100fe200080108b1 */
[----:B------:R-:W-:-:S02]  /*54c0*/  FFMA.FTZ R169, R176, UR20, -R177 ;  /* 0x00000014b0a97c23 */ /* 0x000fc400080108b1 */
[----:B------:R-:W2:Y:S01]  /*54d0*/  MUFU.TANH R155, R155 ;  /* 0x0000009b009b7308 */ /* 0x000ea20000002400 */
[----:B-1----:R-:W-:-:S07]  /*54e0*/  FMNMX.FTZ R167, R153, R166, !PT ;  /* 0x000000a699a77209 */ /* 0x002fce0007810000 */
[----:B------:R-:W1:Y:S01]  /*54f0*/  MUFU.TANH R156, R156 ;  /* 0x0000009c009c7308 */ /* 0x000e620000002400 */
[----:B0-----:R-:W-:Y:S01]  /*5500*/  FMNMX.FTZ R170, R154, R167, !PT ;  /* 0x000000a79aaa7209 */ /* 0x001fe20007810000 */
[----:B------:R-:W-:-:S06]  /*5510*/  FFMA.FTZ R167, R4, UR20, -R177 ;  /* 0x0000001404a77c23 */ /* 0x000fcc00080108b1 */
[----:B------:R-:W0:Y:S01]  /*5520*/  MUFU.TANH R157, R157 ;  /* 0x0000009d009d7308 */ /* 0x000e220000002400 */
[----:B--2---:R-:W-:Y:S01]  /*5530*/  FMNMX.FTZ R171, R155, R170, !PT ;  /* 0x000000aa9bab7209 */ /* 0x004fe20007810000 */
[----:B------:R-:W-:-:S06]  /*5540*/  FFMA.FTZ R170, R207, UR20, -R177 ;  /* 0x00000014cfaa7c23 */ /* 0x000fcc00080108b1 */
[----:B------:R-:W2:Y:S01]  /*5550*/  MUFU.TANH R162, R162 ;  /* 0x000000a200a27308 */ /* 0x000ea20000002400 */
[----:B-1----:R-:W-:-:S07]  /*5560*/  FMNMX.FTZ R4, R156, R171, !PT ;  /* 0x000000ab9c047209 */ /* 0x002fce0007810000 */
[----:B------:R-:W1:Y:S01]  /*5570*/  MUFU.TANH R163, R163 ;  /* 0x000000a300a37308 */ /* 0x000e620000002400 */
[----:B0-----:R-:W-:-:S07]  /*5580*/  FMNMX.FTZ R171, R157, R4, !PT ;  /* 0x000000049dab7209 */ /* 0x001fce0007810000 */
[----:B------:R-:W0:Y:S01]  /*5590*/  MUFU.EX2 R13, R13 ;  /* 0x0000000d000d7308 */ /* 0x000e220000000800 */
[----:B--2---:R-:W-:Y:S01]  /*55a0*/  FMNMX.FTZ R4, R162, R171, !PT ;  /* 0x000000aba2047209 */ /* 0x004fe20007810000 */
[--C-:B------:R-:W-:Y:S01]  /*55b0*/  FFMA.FTZ R171, R159, UR20, -R177.reuse ;  /* 0x000000149fab7c23 */ /* 0x100fe200080108b1 */
[--C-:B------:R-:W-:Y:S01]  /*55c0*/  FFMA.FTZ R159, R161, UR20, -R177.reuse ;  /* 0x00000014a19f7c23 */ /* 0x100fe200080108b1 */
[--C-:B------:R-:W-:Y:S01]  /*55d0*/  FFMA.FTZ R161, R165, UR20, -R177.reuse ;  /* 0x00000014a5a17c23 */ /* 0x100fe200080108b1 */
[--C-:B------:R-:W-:Y:S01]  /*55e0*/  FFMA.FTZ R165, R168, UR20, -R177.reuse ;  /* 0x00000014a8a57c23 */ /* 0x100fe200080108b1 */
[--C-:B------:R-:W-:Y:S01]  /*55f0*/  FFMA.FTZ R168, R172, UR20, -R177.reuse ;  /* 0x00000014aca87c23 */ /* 0x100fe200080108b1 */
[----:B------:R-:W-:Y:S01]  /*5600*/  FFMA.FTZ R172, R173, UR20, -R177 ;  /* 0x00000014adac7c23 */ /* 0x000fe200080108b1 */
[----:B------:R-:W2:Y:S01]  /*5610*/  MUFU.EX2 R166, R205 ;  /* 0x000000cd00a67308 */ /* 0x000ea20000000800 */
[----:B-1----:R-:W-:-:S05]  /*5620*/  FMNMX.FTZ R4, R163, R4, !PT ;  /* 0x00000004a3047209 */ /* 0x002fca0007810000 */
[----:B------:R-:W1:Y:S02]  /*5630*/  SHFL.BFLY PT, R179, R4, 0x2, 0x1f ;  /* 0x0c401f0004b37f89 */ /* 0x000e6400000e0000 */
[----:B------:R-:W3:Y:S01]  /*5640*/  MUFU.EX2 R167, R167 ;  /* 0x000000a700a77308 */ /* 0x000ee20000000800 */
[-C--:B0-----:R-:W-:Y:S01]  /*5650*/  FMUL.FTZ R24, R24, R13.reuse ;  /* 0x0000000d18187220 */ /* 0x081fe20000410000 */
        /* <DEDUP_REMOVED lines=19> */
[----:B------:R-:W-:Y:S01]  /*5790*/  FMUL.FTZ R60, R60, R13 ;  /* 0x0000000d3c3c7220 */ /* 0x000fe20000410000 */
[----:B-1----:R-:W-:Y:S01]  /*57a0*/  FMNMX.FTZ R179, R4, R179, !PT ;  /* 0x000000b304b37209 */ /* 0x002fe20007810000 */
[-C--:B------:R-:W-:Y:S01]  /*57b0*/  FMUL.FTZ R61, R61, R13.reuse ;  /* 0x0000000d3d3d7220 */ /* 0x080fe20000410000 */
[----:B------:R-:W-:Y:S01]  /*57c0*/  MUFU.EX2 R158, R158 ;  /* 0x0000009e009e7308 */ /* 0x000fe20000000800 */
[-C--:B------:R-:W-:Y:S01]  /*57d0*/  FMUL.FTZ R64, R64, R13.reuse ;  /* 0x0000000d40407220 */ /* 0x080fe20000410000 */
[-C--:B------:R-:W-:Y:S01]  /*57e0*/  FMUL.FTZ R65, R65, R13.reuse ;  /* 0x0000000d41417220 */ /* 0x080fe20000410000 */
[----:B------:R-:W0:Y:S01]  /*57f0*/  SHFL.BFLY PT, R4, R179, 0x1, 0x1f ;  /* 0x0c201f00b3047f89 */ /* 0x000e2200000e0000 */
        /* <DEDUP_REMOVED lines=23> */
[----:B0-----:R-:W-:Y:S01]  /*5970*/  FMNMX.FTZ R4, R179, R4, !PT ;  /* 0x00000004b3047209 */ /* 0x001fe20007810000 */
[----:B------:R-:W-:Y:S01]  /*5980*/  FFMA.FTZ R179, R160, UR20, -R177 ;  /* 0x00000014a0b37c23 */ /* 0x000fe200080108b1 */
[-C--:B------:R-:W-:Y:S01]  /*5990*/  FMUL.FTZ R108, R108, R13.reuse ;  /* 0x0000000d6c6c7220 */ /* 0x080fe20000410000 */
[-C--:B------:R-:W-:Y:S01]  /*59a0*/  FMUL.FTZ R109, R109, R13.reuse ;  /* 0x0000000d6d6d7220 */ /* 0x080fe20000410000 */
[-C--:B------:R-:W-:Y:S01]  /*59b0*/  FMUL.FTZ R112, R112, R13.reuse ;  /* 0x0000000d70707220 */ /* 0x080fe20000410000 */
[C---:B------:R-:W-:Y:S01]  /*59c0*/  FMUL.FTZ R177, R4.reuse, UR20 ;  /* 0x0000001404b17c20 */ /* 0x040fe20008410000 */
[----:B------:R-:W-:Y:S01]  /*59d0*/  FADD.FTZ R160, -R4, R9 ;  /* 0x0000000904a07221 */ /* 0x000fe20000010100 */
[----:B------:R-:W-:Y:S01]  /*59e0*/  MUFU.EX2 R161, R161 ;  /* 0x000000a100a17308 */ /* 0x000fe20000000800 */
[----:B------:R-:W-:Y:S01]  /*59f0*/  FMUL.FTZ R113, R113, R13 ;  /* 0x0000000d71717220 */ /* 0x000fe20000410000 */
[--C-:B------:R-:W-:Y:S01]  /*5a00*/  FFMA.FTZ R173, R8, UR20, -R177.reuse ;  /* 0x0000001408ad7c23 */ /* 0x100fe200080108b1 */
[----:B------:R-:W-:Y:S01]  /*5a10*/  FMUL.FTZ R160, R160, UR20 ;  /* 0x00000014a0a07c20 */ /* 0x000fe20008410000 */
[--C-:B------:R-:W-:Y:S01]  /*5a20*/  FFMA.FTZ R180, R12, UR20, -R177.reuse ;  /* 0x000000140cb47c23 */ /* 0x100fe200080108b1 */
[--C-:B------:R-:W-:Y:S01]  /*5a30*/  FFMA.FTZ R12, R20, UR20, -R177.reuse ;  /* 0x00000014140c7c23 */ /* 0x100fe200080108b1 */
[--C-:B------:R-:W-:Y:S01]  /*5a40*/  FFMA.FTZ R8, R10, UR20, -R177.reuse ;  /* 0x000000140a087c23 */ /* 0x100fe200080108b1 */
[----:B------:R-:W-:Y:S01]  /*5a50*/  IMAD.MOV R20, RZ, RZ, -R18 ;  /* 0x000000ffff147224 */ /* 0x000fe200078e0a12 */
[----:B------:R2:W-:Y:S01]  /*5a60*/  MUFU.EX2 R176, R160 ;  /* 0x000000a000b07308 */ /* 0x0005e20000000800 */
[--C-:B------:R-:W-:Y:S01]  /*5a70*/  FFMA.FTZ R10, R11, UR20, -R177.reuse ;  /* 0x000000140b0a7c23 */ /* 0x100fe200080108b1 */
[--C-:B------:R-:W-:Y:S01]  /*5a80*/  FFMA.FTZ R11, R14, UR20, -R177.reuse ;  /* 0x000000140e0b7c23 */ /* 0x100fe200080108b1 */
[--C-:B------:R-:W-:Y:S01]  /*5a90*/  FFMA.FTZ R14, R15, UR20, -R177.reuse ;  /* 0x000000140f0e7c23 */ /* 0x100fe200080108b1 */
[----:B------:R-:W-:Y:S01]  /*5aa0*/  ISETP.NE.AND P2, PT, R17, R20, PT ;  /* 0x000000141100720c */ /* 0x000fe20003f45270 */
[--C-:B------:R-:W-:Y:S01]  /*5ab0*/  FFMA.FTZ R15, R21, UR20, -R177.reuse ;  /* 0x00000014150f7c23 */ /* 0x100fe200080108b1 */
[--C-:B------:R-:W-:Y:S01]  /*5ac0*/  FFMA.FTZ R21, R153, UR20, -R177.reuse ;  /* 0x0000001499157c23 */ /* 0x100fe200080108b1 */
[----:B------:R-:W-:Y:S01]  /*5ad0*/  MOV R153, UR22 ;  /* 0x0000001600997c02 */ /* 0x000fe20008000f00 */
[----:B------:R-:W0:Y:S01]  /*5ae0*/  MUFU.EX2 R173, R173 ;  /* 0x000000ad00ad7308 */ /* 0x000e220000000800 */
[--C-:B------:R-:W-:Y:S01]  /*5af0*/  FFMA.FTZ R20, R152, UR20, -R177.reuse ;  /* 0x0000001498147c23 */ /* 0x100fe200080108b1 */
[----:B--2---:R-:W-:Y:S01]  /*5b00*/  FFMA.FTZ R160, R13, R6, R166 ;  /* 0x000000060da07223 */ /* 0x004fe200000100a6 */
[--C-:B------:R-:W-:Y:S01]  /*5b10*/  FFMA.FTZ R6, R155, UR20, -R177.reuse ;  /* 0x000000149b067c23 */ /* 0x100fe200080108b1 */
[--C-:B------:R-:W-:Y:S01]  /*5b20*/  FFMA.FTZ R154, R154, UR20, -R177.reuse ;  /* 0x000000149a9a7c23 */ /* 0x100fe200080108b1 */
[--C-:B------:R-:W-:Y:S01]  /*5b30*/  FFMA.FTZ R157, R157, UR20, -R177.reuse ;  /* 0x000000149d9d7c23 */ /* 0x100fe200080108b1 */
[----:B---3--:R-:W-:Y:S01]  /*5b40*/  FADD.FTZ R155, R167, R160 ;  /* 0x000000a0a79b7221 */ /* 0x008fe20000010000 */
[----:B------:R-:W-:Y:S01]  /*5b50*/  FFMA.FTZ R162, R162, UR20, -R177 ;  /* 0x00000014a2a27c23 */ /* 0x000fe200080108b1 */
[----:B------:R-:W1:Y:S01]  /*5b60*/  MUFU.EX2 R8, R8 ;  /* 0x0000000800087308 */ /* 0x000e620000000800 */
[----:B------:R-:W-:-:S02]  /*5b70*/  @!P2 IMAD R152, R153, 0x40, R16 ;  /* 0x000000409998a824 */ /* 0x000fc400078e0210 */
[-C--:B------:R-:W-:Y:S01]  /*5b80*/  FMUL.FTZ R116, R116, R13.reuse ;  /* 0x0000000d74747220 */ /* 0x080fe20000410000 */
[-C--:B------:R-:W-:Y:S01]  /*5b90*/  FMUL.FTZ R117, R117, R13.reuse ;  /* 0x0000000d75757220 */ /* 0x080fe20000410000 */
[-C--:B------:R-:W-:Y:S01]  /*5ba0*/  FMUL.FTZ R120, R120, R13.reuse ;  /* 0x0000000d78787220 */ /* 0x080fe20000410000 */
[-C--:B------:R-:W-:Y:S01]  /*5bb0*/  FMUL.FTZ R121, R121, R13.reuse ;  /* 0x0000000d79797220 */ /* 0x080fe20000410000 */
[-C--:B------:R-:W-:Y:S01]  /*5bc0*/  FMUL.FTZ R124, R124, R13.reuse ;  /* 0x0000000d7c7c7220 */ /* 0x080fe20000410000 */
[----:B------:R-:W-:Y:S01]  /*5bd0*/  FMUL.FTZ R125, R125, R13 ;  /* 0x0000000d7d7d7220 */ /* 0x000fe20000410000 */
[----:B------:R-:W2:Y:S01]  /*5be0*/  MUFU.EX2 R10, R10 ;  /* 0x0000000a000a7308 */ /* 0x000ea20000000800 */
[----:B0-----:R-:W-:Y:S01]  /*5bf0*/  FFMA.FTZ R153, R176, R5, R173 ;  /* 0x00000005b0997223 */ /* 0x001fe200000100ad */
[-C--:B------:R-:W-:Y:S01]  /*5c00*/  FMUL.FTZ R128, R128, R13.reuse ;  /* 0x0000000d80807220 */ /* 0x080fe20000410000 */
[-C--:B------:R-:W-:Y:S01]  /*5c10*/  FMUL.FTZ R129, R129, R13.reuse ;  /* 0x0000000d81817220 */ /* 0x080fe20000410000 */
[-C--:B------:R-:W-:Y:S01]  /*5c20*/  FMUL.FTZ R132, R132, R13.reuse ;  /* 0x0000000d84847220 */ /* 0x080fe20000410000 */
[-C--:B------:R-:W-:Y:S01]  /*5c30*/  FMUL.FTZ R133, R133, R13.reuse ;  /* 0x0000000d85857220 */ /* 0x080fe20000410000 */
[-C--:B------:R-:W-:Y:S01]  /*5c40*/  FMUL.FTZ R136, R136, R13.reuse ;  /* 0x0000000d88887220 */ /* 0x080fe20000410000 */
[-C--:B------:R-:W-:Y:S01]  /*5c50*/  FMUL.FTZ R137, R137, R13.reuse ;  /* 0x0000000d89897220 */ /* 0x080fe20000410000 */
[----:B------:R-:W-:Y:S01]  /*5c60*/  MUFU.EX2 R9, R179 ;  /* 0x000000b300097308 */ /* 0x000fe20000000800 */
[----:B-1----:R-:W-:Y:S01]  /*5c70*/  FADD.FTZ R181, R8, R153 ;  /* 0x0000009908b57221 */ /* 0x002fe20000010000 */
[----:B------:R-:W-:Y:S01]  /*5c80*/  FFMA.FTZ R153, R156, UR20, -R177 ;  /* 0x000000149c997c23 */ /* 0x000fe200080108b1 */
[----:B------:R-:W-:Y:S01]  /*5c90*/  FADD.FTZ R156, R170, R155 ;  /* 0x0000009baa9c7221 */ /* 0x000fe20000010000 */
[-C--:B------:R-:W-:Y:S01]  /*5ca0*/  FMUL.FTZ R140, R140, R13.reuse ;  /* 0x0000000d8c8c7220 */ /* 0x080fe20000410000 */
[-C--:B------:R-:W-:Y:S01]  /*5cb0*/  FMUL.FTZ R141, R141, R13.reuse ;  /* 0x0000000d8d8d7220 */ /* 0x080fe20000410000 */
[-C--:B------:R-:W-:Y:S01]  /*5cc0*/  FMUL.FTZ R144, R144, R13.reuse ;  /* 0x0000000d90907220 */ /* 0x080fe20000410000 */
[----:B------:R-:W-:Y:S01]  /*5cd0*/  FADD.FTZ R155, R175, R156 ;  /* 0x0000009caf9b7221 */ /* 0x000fe20000010000 */
[----:B------:R0:W1:Y:S01]  /*5ce0*/  MUFU.EX2 R179, R180 ;  /* 0x000000b400b37308 */ /* 0x0000620000000800 */
[----:B--2---:R-:W-:Y:S01]  /*5cf0*/  FADD.FTZ R160, R10, R181 ;  /* 0x000000b50aa07221 */ /* 0x004fe20000010000 */
[----:B------:R-:W-:Y:S01]  /*5d00*/  @!P2 LEA R156, R152, UR41, 0x2 ;  /* 0x00000029989cac11 */ /* 0x000fe2000f8e10ff */
[-C--:B------:R-:W-:Y:S01]  /*5d10*/  FMUL.FTZ R145, R145, R13.reuse ;  /* 0x0000000d91917220 */ /* 0x080fe20000410000 */
[----:B------:R-:W-:Y:S01]  /*5d20*/  F2FP.BF16.F32.PACK_AB R152, R167, R166 ;  /* 0x000000a6a798723e */ /* 0x000fe200000010ff */
[-C--:B------:R-:W-:Y:S01]  /*5d30*/  FMUL.FTZ R148, R148, R13.reuse ;  /* 0x0000000d94947220 */ /* 0x080fe20000410000 */
[----:B------:R-:W-:Y:S01]  /*5d40*/  FMUL.FTZ R149, R149, R13 ;  /* 0x0000000d95957220 */ /* 0x000fe20000410000 */
[----:B------:R-:W-:Y:S01]  /*5d50*/  @!P2 STS [R156+0x28800], R13 ;  /* 0x0288000d9c00a388 */ /* 0x000fe20000000800 */
[----:B------:R-:W2:Y:S01]  /*5d60*/  MUFU.EX2 R11, R11 ;  /* 0x0000000b000b7308 */ /* 0x000ea20000000800 */
[----:B0-----:R-:W-:Y:S01]  /*5d70*/  FFMA.FTZ R180, R163, UR20, -R177 ;  /* 0x00000014a3b47c23 */ /* 0x001fe200080108b1 */
[-C--:B------:R-:W-:Y:S01]  /*5d80*/  FMUL.FTZ R26, R26, R176.reuse ;  /* 0x000000b01a1a7220 */ /* 0x080fe20000410000 */
[----:B------:R0:W-:Y:S01]  /*5d90*/  @!P2 STS [R156+0x28820], R176 ;  /* 0x028820b09c00a388 */ /* 0x0001e20000000800 */
[-C--:B------:R-:W-:Y:S01]  /*5da0*/  FMUL.FTZ R27, R27, R176.reuse ;  /* 0x000000b01b1b7220 */ /* 0x080fe20000410000 */
[-C--:B------:R-:W-:Y:S01]  /*5db0*/  FMUL.FTZ R30, R30, R176.reuse ;  /* 0x000000b01e1e7220 */ /* 0x080fe20000410000 */
[-C--:B------:R-:W-:Y:S01]  /*5dc0*/  FMUL.FTZ R31, R31, R176.reuse ;  /* 0x000000b01f1f7220 */ /* 0x080fe20000410000 */
[-C--:B------:R-:W-:Y:S01]  /*5dd0*/  FMUL.FTZ R34, R34, R176.reuse ;  /* 0x000000b022227220 */ /* 0x080fe20000410000 */
[----:B------:R-:W3:Y:S01]  /*5de0*/  MUFU.EX2 R14, R14 ;  /* 0x0000000e000e7308 */ /* 0x000ee20000000800 */
[----:B-1----:R-:W-:Y:S01]  /*5df0*/  FADD.FTZ R160, R179, R160 ;  /* 0x000000a0b3a07221 */ /* 0x002fe20000010000 */
[-C--:B------:R-:W-:Y:S01]  /*5e00*/  FMUL.FTZ R35, R35, R176.reuse ;  /* 0x000000b023237220 */ /* 0x080fe20000410000 */
[-C--:B------:R-:W-:Y:S01]  /*5e10*/  FMUL.FTZ R38, R38, R176.reuse ;  /* 0x000000b026267220 */ /* 0x080fe20000410000 */
[----:B------:R-:W-:Y:S01]  /*5e20*/  FMUL.FTZ R39, R39, R176 ;  /* 0x000000b027277220 */ /* 0x000fe20000410000 */
[----:B0-----:R-:W-:Y:S01]  /*5e30*/  F2FP.BF16.F32.PACK_AB R156, R171, R158 ;  /* 0x0000009eab9c723e */ /* 0x001fe200000010ff */
        /* <DEDUP_REMOVED lines=11> */
[-C--:B------:R-:W-:Y:S01]  /*5ef0*/  FMUL.FTZ R59, R59, R176.reuse ;  /* 0x000000b03b3b7220 */ /* 0x080fe20000410000 */
[-C--:B------:R-:W-:Y:S01]  /*5f00*/  FMUL.FTZ R62, R62, R176.reuse ;  /* 0x000000b03e3e7220 */ /* 0x080fe20000410000 */
[-C--:B------:R-:W-:Y:S01]  /*5f10*/  FMUL.FTZ R63, R63, R176.reuse ;  /* 0x000000b03f3f7220 */ /* 0x080fe20000410000 */
[-C--:B------:R-:W-:Y:S01]  /*5f20*/  FMUL.FTZ R66, R66, R176.reuse ;  /* 0x000000b042427220 */ /* 0x080fe20000410000 */
[-C--:B------:R-:W-:Y:S01]  /*5f30*/  FMUL.FTZ R67, R67, R176.reuse ;  /* 0x000000b043437220 */ /* 0x080fe20000410000 */
[-C--:B------:R-:W-:Y:S01]  /*5f40*/  FMUL.FTZ R70, R70, R176.reuse ;  /* 0x000000b046467220 */ /* 0x080fe20000410000 */
[-C--:B------:R-:W-:Y:S01]  /*5f50*/  FMUL.FTZ R71, R71, R176.reuse ;  /* 0x000000b047477220 */ /* 0x080fe20000410000 */
[----:B------:R4:W-:Y:S01]  /*5f60*/  MUFU.EX2 R5, R154 ;  /* 0x0000009a00057308 */ /* 0x0009e20000000800 */
        /* <DEDUP_REMOVED lines=8> */
[----:B----4-:R-:W-:Y:S01]  /*5ff0*/  FADD.FTZ R154, R158, R155 ;  /* 0x0000009b9e9a7221 */ /* 0x010fe20000010000 */
[----:B--2---:R-:W-:Y:S01]  /*6000*/  FADD.FTZ R155, R11, R160 ;  /* 0x000000a00b9b7221 */ /* 0x004fe20000010000 */
[----:B------:R-:W-:Y:S01]  /*6010*/  F2FP.BF16.F32.PACK_AB R158, R164, R159 ;  /* 0x0000009fa49e723e */ /* 0x000fe200000010ff */
[-C--:B------:R-:W-:Y:S01]  /*6020*/  FMUL.FTZ R87, R87, R176.reuse ;  /* 0x000000b057577220 */ /* 0x080fe20000410000 */
[----:B------:R-:W-:Y:S01]  /*6030*/  FADD.FTZ R154, R171, R154 ;  /* 0x0000009aab9a7221 */ /* 0x000fe20000010000 */
[----:B---3--:R-:W-:Y:S01]  /*6040*/  FADD.FTZ R155, R14, R155 ;  /* 0x0000009b0e9b7221 */ /* 0x008fe20000010000 */
[----:B------:R-:W-:Y:S01]  /*6050*/  FMUL.FTZ R90, R90, R176 ;  /* 0x000000b05a5a7220 */ /* 0x000fe20000410000 */
[----:B------:R-:W-:Y:S01]  /*6060*/  MUFU.EX2 R21, R21 ;  /* 0x0000001500157308 */ /* 0x000fe20000000800 */
[----:B------:R-:W-:Y:S01]  /*6070*/  FADD.FTZ R163, R159, R154 ;  /* 0x0000009a9fa37221 */ /* 0x000fe20000010000 */
[----:B0-----:R-:W-:Y:S01]  /*6080*/  FADD.FTZ R154, R12, R155 ;  /* 0x0000009b0c9a7221 */ /* 0x001fe20000010000 */
[----:B-1----:R-:W-:Y:S01]  /*6090*/  F2FP.BF16.F32.PACK_AB R159, R15, R12 ;  /* 0x0000000c0f9f723e */ /* 0x002fe200000010ff */
[----:B------:R-:W-:Y:S01]  /*60a0*/  FMUL.FTZ R91, R91, R176 ;  /* 0x000000b05b5b7220 */ /* 0x000fe20000410000 */
[----:B------:R-:W-:Y:S01]  /*60b0*/  FADD.FTZ R160, R164, R163 ;  /* 0x000000a3a4a07221 */ /* 0x000fe20000010000 */
[----:B------:R-:W-:Y:S01]  /*60c0*/  FADD.FTZ R155, R15, R154 ;  /* 0x0000009a0f9b7221 */ /* 0x000fe20000010000 */
[----:B------:R-:W-:Y:S01]  /*60d0*/  F2FP.BF16.F32.PACK_AB R154, R175, R170 ;  /* 0x000000aaaf9a723e */ /* 0x000fe200000010ff */
[----:B------:R-:W0:Y:S01]  /*60e0*/  MUFU.EX2 R174, R174 ;  /* 0x000000ae00ae7308 */ /* 0x000e220000000800 */
[----:B------:R-:W-:Y:S01]  /*60f0*/  FADD.FTZ R163, R161, R160 ;  /* 0x000000a0a1a37221 */ /* 0x000fe20000010000 */
        /* <DEDUP_REMOVED lines=16> */
[----:B------:R-:W-:Y:S01]  /*6200*/  FMUL.FTZ R119, R119, R176 ;  /* 0x000000b077777220 */ /* 0x000fe20000410000 */
[----:B------:R-:W-:Y:S01]  /*6210*/  F2FP.BF16.F32.PACK_AB R161, R21, R20 ;  /* 0x0000001415a1723e */ /* 0x000fe200000010ff */
        /* <DEDUP_REMOVED lines=11> */
[----:B------:R-:W-:Y:S01]  /*62d0*/  FMUL.FTZ R142, R142, R176 ;  /* 0x000000b08e8e7220 */ /* 0x000fe20000410000 */
[----:B------:R-:W2:Y:S01]  /*62e0*/  MUFU.EX2 R178, R178 ;  /* 0x000000b200b27308 */ /* 0x000ea20000000800 */
[----:B0-----:R-:W-:Y:S01]  /*62f0*/  F2FP.BF16.F32.PACK_AB R153, R8, R173 ;  /* 0x000000ad0899723e */ /* 0x001fe200000010ff */
[----:B------:R-:W-:Y:S01]  /*6300*/  FADD.FTZ R8, R20, R155 ;  /* 0x0000009b14087221 */ /* 0x000fe20000010000 */
[----:B------:R-:W-:Y:S01]  /*6310*/  F2FP.BF16.F32.PACK_AB R155, R179, R10 ;  /* 0x0000000ab39b723e */ /* 0x000fe200000010ff */
[----:B------:R-:W-:Y:S01]  /*6320*/  BAR.SYNC.DEFER_BLOCKING 0xf, 0x100 ;  /* 0x03c4000000007b1d */ /* 0x000fe20000010000 */
[----:B------:R-:W-:Y:S01]  /*6330*/  FADD.FTZ R10, R174, R163 ;  /* 0x000000a3ae0a7221 */ /* 0x000fe20000010000 */
[----:B------:R-:W-:Y:S01]  /*6340*/  FADD.FTZ R8, R21, R8 ;  /* 0x0000000815087221 */ /* 0x000fe20000010000 */
[-C--:B------:R-:W-:Y:S01]  /*6350*/  FMUL.FTZ R143, R143, R176.reuse ;  /* 0x000000b08f8f7220 */ /* 0x080fe20000410000 */
[-C--:B------:R-:W-:Y:S01]  /*6360*/  FMUL.FTZ R146, R146, R176.reuse ;  /* 0x000000b092927220 */ /* 0x080fe20000410000 */
[----:B-1----:R-:W-:Y:S01]  /*6370*/  FADD.FTZ R163, R165, R10 ;  /* 0x0000000aa5a37221 */ /* 0x002fe20000010000 */
[----:B------:R0:W1:Y:S01]  /*6380*/  MUFU.EX2 R166, R157 ;  /* 0x0000009d00a67308 */ /* 0x0000620000000800 */
[-C--:B------:R-:W-:Y:S01]  /*6390*/  FMUL.FTZ R147, R147, R176.reuse ;  /* 0x000000b093937220 */ /* 0x080fe20000410000 */
[-C--:B------:R-:W-:Y:S01]  /*63a0*/  FMUL.FTZ R150, R150, R176.reuse ;  /* 0x000000b096967220 */ /* 0x080fe20000410000 */
[----:B------:R-:W-:Y:S01]  /*63b0*/  FMUL.FTZ R151, R151, R176 ;  /* 0x000000b097977220 */ /* 0x000fe20000410000 */
[----:B--2---:R-:W-:-:S04]  /*63c0*/  FADD.FTZ R163, R178, R163 ;  /* 0x000000a3b2a37221 */ /* 0x004fc80000010000 */
[----:B------:R-:W2:Y:S01]  /*63d0*/  MUFU.EX2 R168, R168 ;  /* 0x000000a800a87308 */ /* 0x000ea20000000800 */
[----:B0-----:R-:W-:Y:S01]  /*63e0*/  F2FP.BF16.F32.PACK_AB R157, R14, R11 ;  /* 0x0000000b0e9d723e */ /* 0x001fe200000010ff */
[----:B------:R-:W-:-:S04]  /*63f0*/  FADD.FTZ R11, R5, R8 ;  /* 0x00000008050b7221 */ /* 0x000fc80000010000 */
[----:B------:R-:W-:Y:S02]  /*6400*/  FADD.FTZ R8, R6, R11 ;  /* 0x0000000b06087221 */ /* 0x000fe40000010000 */
[----:B------:R0:W3:Y:S02]  /*6410*/  MUFU.EX2 R167, R162 ;  /* 0x000000a200a77308 */ /* 0x0000e40000000800 */
[----:B------:R-:W-:Y:S01]  /*6420*/  FADD.FTZ R11, R177, R8 ;  /* 0x00000008b10b7221 */ /* 0x000fe20000010000 */
[----:B------:R4:W-:Y:S03]  /*6430*/  STSM.16.M88.4 [R19+0x26800], R152 ;  /* 0x0268009813007844 */ /* 0x0009e60000000200 */
[----:B-1----:R-:W-:Y:S01]  /*6440*/  FADD.FTZ R8, R166, R11 ;  /* 0x0000000ba6087221 */ /* 0x002fe20000010000 */
[----:B------:R4:W-:Y:S01]  /*6450*/  STSM.16.M88.4 [R184], R156 ;  /* 0x0000009cb8007844 */ /* 0x0009e20000000200 */
[----:B------:R-:W1:Y:S01]  /*6460*/  MUFU.EX2 R169, R169 ;  /* 0x000000a900a97308 */ /* 0x000e620000000800 */
[----:B--2---:R-:W-:Y:S01]  /*6470*/  FADD.FTZ R10, R168, R163 ;  /* 0x000000a3a80a7221 */ /* 0x004fe20000010000 */
[----:B0-----:R-:W-:-:S02]  /*6480*/  F2FP.BF16.F32.PACK_AB R162, R178, R165 ;  /* 0x000000a5b2a2723e */ /* 0x001fc400000010ff */
[----:B------:R-:W-:Y:S02]  /*6490*/  F2FP.BF16.F32.PACK_AB R163, R6, R5 ;  /* 0x0000000506a3723e */ /* 0x000fe400000010ff */
[----:B------:R-:W-:Y:S02]  /*64a0*/  F2FP.BF16.F32.PACK_AB R165, R166, R177 ;  /* 0x000000b1a6a5723e */ /* 0x000fe400000010ff */
[----:B------:R-:W0:Y:S01]  /*64b0*/  MUFU.EX2 R172, R172 ;  /* 0x000000ac00ac7308 */ /* 0x000e220000000800 */
[----:B---3--:R-:W-:Y:S01]  /*64c0*/  FADD.FTZ R5, R167, R8 ;  /* 0x00000008a7057221 */ /* 0x008fe20000010000 */
[----:B------:R4:W-:Y:S06]  /*64d0*/  STSM.16.M88.4 [R22], R160 ;  /* 0x000000a016007844 */ /* 0x0009ec0000000200 */
[----:B------:R-:W2:Y:S01]  /*64e0*/  MUFU.EX2 R180, R180 ;  /* 0x000000b400b47308 */ /* 0x000ea20000000800 */
[C---:B-1----:R-:W-:Y:S01]  /*64f0*/  FADD.FTZ R15, R169.reuse, R10 ;  /* 0x0000000aa90f7221 */ /* 0x042fe20000010000 */
[----:B------:R-:W-:-:S02]  /*6500*/  F2FP.BF16.F32.PACK_AB R164, R169, R168 ;  /* 0x000000a8a9a4723e */ /* 0x000fc400000010ff */
[----:B0-----:R-:W-:Y:S01]  /*6510*/  F2FP.BF16.F32.PACK_AB R166, R9, R172 ;  /* 0x000000ac09a6723e */ /* 0x001fe200000010ff */
[----:B------:R-:W-:-:S04]  /*6520*/  FADD.FTZ R6, R172, R15 ;  /* 0x0000000fac067221 */ /* 0x000fc80000010000 */
[----:B------:R-:W-:Y:S01]  /*6530*/  FADD.FTZ R6, R9, R6 ;  /* 0x0000000609067221 */ /* 0x000fe20000010000 */
[C---:B--2---:R-:W-:Y:S01]  /*6540*/  F2FP.BF16.F32.PACK_AB R167, R180.reuse, R167 ;  /* 0x000000a7b4a7723e */ /* 0x044fe200000010ff */
[----:B------:R-:W-:-:S04]  /*6550*/  FADD.FTZ R5, R180, R5 ;  /* 0x00000005b4057221 */ /* 0x000fc80000010000 */
[----:B------:R4:W-:Y:S01]  /*6560*/  STSM.16.M88.4 [R23], R164 ;  /* 0x000000a417007844 */ /* 0x0009e20000000200 */
[----:B------:R-:W-:Y:S05]  /*6570*/  @!P0 BRA `(.L_x_3607) ;  /* 0x0000000000048947 */ /* 0x000fea0003800000 */
[----:B------:R-:W-:Y:S01]  /*6580*/  BPT.TRAP 0x1 ;  /* 0x000000040000795c */ /* 0x000fe20000300000 */
.L_x_3607:
[----:B------:R0:W1:Y:S01]  /*6590*/  SYNCS.PHASECHK.TRANS64.TRYWAIT P2, [UR21+0x28c50], R7 ;  /* 0x028c5007ff0075a7 */ /* 0x0000620008040155 */
[----:B------:R-:W-:Y:S05]  /*65a0*/  @!P0 BRA `(.L_x_3608) ;  /* 0x0000000000048947 */ /* 0x000fea0003800000 */
[----:B------:R-:W-:Y:S01]  /*65b0*/  BPT.TRAP 0x1 ;  /* 0x000000040000795c */ /* 0x000fe20000300000 */
.L_x_3608:
[----:B-1----:R-:W-:Y:S05]  /*65c0*/  @P2 BRA `(.L_x_3609) ;  /* 0x0000000000082947 */ /* 0x002fea0003800000 */
[----:B------:R-:W1:Y:S02]  /*65d0*/  SYNCS.PHASECHK.TRANS64.TRYWAIT P2, [UR21+0x28c50], R7 ;  /* 0x028c5007ff0075a7 */ /* 0x000e640008040155 */
[----:B-1----:R-:W-:Y:S05]  /*65e0*/  @!P2 BRA `(.L_x_3610) ;  /* 0x0000009000d4a947 */ /* 0x002fea0003800000 */
.L_x_3609:
        /* <DEDUP_REMOVED lines=29> */
[----:B--2---:R-:W2:Y:S02]  /*67c0*/  FENCE.VIEW.ASYNC.S ;  /* 0x00000000000073c6 */ /* 0x004ea40000000000 */
[----:B--2---:R-:W-:Y:S01]  /*67d0*/  NOP ;  /* 0x0000000000007918 */ /* 0x004fe20000000000 */
[----:B------:R-:W-:Y:S06]  /*67e0*/  BAR.ARV 0xe, 0x100 ;  /* 0x0384000000007b1d */ /* 0x000fec0000002000 */
[----:B------:R-:W-:Y:S05]  /*67f0*/  @!P0 BRA `(.L_x_3611) ;  /* 0x0000000000048947 */ /* 0x000fea0003800000 */
[----:B------:R-:W-:Y:S01]  /*6800*/  BPT.TRAP 0x1 ;  /* 0x000000040000795c */ /* 0x000fe20000300000 */
.L_x_3611:
[----:B------:R-:W-:Y:S01]  /*6810*/  UIADD3 UR21, UR21, 0x28c60, URZ ;  /* 0x00028c6015157890 */ /* 0x000fe2000fffe03f */
[----:B------:R-:W-:Y:S01]  /*6820*/  IMAD.MOV.U32 R9, RZ, RZ, R4 ;  /* 0x000000ffff097224 */ /* 0x000fe200078e0004 */
[----:B------:R-:W-:Y:S01]  /*6830*/  UMOV UR22, UR38 ;  /* 0x0000002600167c82 */ /* 0x000fe20008000000 */
[----:B------:R-:W-:Y:S01]  /*6840*/  IMAD.MOV.U32 R206, RZ, RZ, R3 ;  /* 0x000000ffffce7224 */ /* 0x000fe200078e0003 */
[----:B------:R-:W-:-:S09]  /*6850*/  UPRMT UR21, UR40, 0x654, UR21 ;  /* 0x0000065428157896 */ /* 0x000fd20008000015 */
[----:B------:R-:W-:Y:S01]  /*6860*/  SYNCS.ARRIVE.TRANS64.RED.A1T0 RZ, [UR21], RZ ;  /* 0x000000ffffff79a7 */ /* 0x000fe20008100415 */
[----:B------:R-:W-:Y:S05]  /*6870*/  @P1 BRA `(.L_x_3612) ;  /* 0xffffffe000c41947 */ /* 0x000fea000383ffff */
.L_x_3601:
[----:B0123--:R-:W0:Y:S01]  /*6880*/  SHFL.BFLY PT, R7, R6, 0x2, 0x1f ;  /* 0x0c401f0006077f89 */ /* 0x00fe2200000e0000 */
[----:B------:R-:W-:Y:S01]  /*6890*/  IMAD.MOV R10, RZ, RZ, -R18 ;  /* 0x000000ffff0a7224 */ /* 0x000fe200078e0a12 */
[----:B------:R-:W-:Y:S01]  /*68a0*/  UIADD3 UR36, UR36, 0x1, URZ ;  /* 0x0000000124247890 */ /* 0x000fe2000fffe03f */
[----:B------:R-:W-:Y:S01]  /*68b0*/  IMAD.MOV.U32 R9, RZ, RZ, RZ ;  /* 0x000000ffff097224 */ /* 0x000fe200078e00ff */
[----:B------:R-:W1:Y:S01]  /*68c0*/  SHFL.BFLY PT, R8, R5, 0x2, 0x1f ;  /* 0x0c401f0005087f89 */ /* 0x000e6200000e0000 */
[----:B------:R-:W-:Y:S01]  /*68d0*/  IMAD.MOV.U32 R21, RZ, RZ, -0x800000 ;  /* 0xff800000ff157424 */ /* 0x000fe200078e00ff */
[----:B------:R-:W-:Y:S08]  /*68e0*/  BAR.ARV 0x8, 0x100 ;  /* 0x0204000000007b1d */ /* 0x000ff00000002000 */
[----:B------:R-:W-:Y:S01]  /*68f0*/  BAR.SYNC.DEFER_BLOCKING 0xf, 0x100 ;  /* 0x03c4000000007b1d */ /* 0x000fe20000010000 */
[----:B------:R-:W-:Y:S01]  /*6900*/  ISETP.NE.AND P0, PT, R17, R10, PT ;  /* 0x0000000a1100720c */ /* 0x000fe20003f05270 */
[----:B------:R-:W-:-:S02]  /*6910*/  IMAD.MOV.U32 R20, RZ, RZ, -0x800000 ;  /* 0xff800000ff147424 */ /* 0x000fc400078e00ff */
[----:B0-----:R-:W-:Y:S01]  /*6920*/  FADD.FTZ R0, R7, R6 ;  /* 0x0000000607007221 */ /* 0x001fe20000010000 */
[----:B-1----:R-:W-:-:S04]  /*6930*/  FADD.FTZ R8, R8, R5 ;  /* 0x0000000508087221 */ /* 0x002fc80000010000 */
[----:B------:R-:W0:Y:S01]  /*6940*/  SHFL.BFLY PT, R7, R0, 0x1, 0x1f ;  /* 0x0c201f0000077f89 */ /* 0x000e2200000e0000 */
[----:B------:R-:W-:Y:S01]  /*6950*/  IMAD.U32 R5, RZ, RZ, UR38 ;  /* 0x00000026ff057e24 */ /* 0x000fe2000f8e00ff */
[----:B------:R-:W-:Y:S02]  /*6960*/  UIADD3 UR38, UR38, 0x1, URZ ;  /* 0x0000000126267890 */ /* 0x000fe4000fffe03f */
[----:B------:R-:W1:Y:S01]  /*6970*/  SHFL.BFLY PT, R11, R8, 0x1, 0x1f ;  /* 0x0c201f00080b7f89 */ /* 0x000e6200000e0000 */
[----:B------:R-:W-:Y:S01]  /*6980*/  @!P0 IMAD R5, R5, 0x40, R16 ;  /* 0x0000004005058824 */ /* 0x000fe200078e0210 */
[----:B------:R-:W-:-:S04]  /*6990*/  UISETP.NE.AND UP0, UPT, UR38, 0x2, UPT ;  /* 0x000000022600788c */ /* 0x000fc8000bf05270 */
[----:B------:R-:W-:Y:S01]  /*69a0*/  @!P0 LEA R5, R5, UR41, 0x2 ;  /* 0x0000002905058c11 */ /* 0x000fe2000f8e10ff */
[----:B------:R-:W-:Y:S02]  /*69b0*/  USEL UR4, URZ, 0x1, UP0 ;  /* 0x000000013f047887 */ /* 0x000fe40008000000 */
[----:B------:R-:W-:Y:S02]  /*69c0*/  USEL UR38, UR38, URZ, UP0 ;  /* 0x0000003f26267287 */ /* 0x000fe40008000000 */
[----:B------:R-:W-:Y:S01]  /*69d0*/  ULOP3.LUT UR37, UR37, UR4, URZ, 0x3c, !UPT ;  /* 0x0000000425257292 */ /* 0x000fe2000f8e3c3f */
[----:B0-----:R-:W-:Y:S01]  /*69e0*/  FADD.FTZ R7, R0, R7 ;  /* 0x0000000700077221 */ /* 0x001fe20000010000 */
[----:B------:R-:W-:Y:S01]  /*69f0*/  MOV R0, RZ ;  /* 0x000000ff00007202 */ /* 0x000fe20000000f00 */
[----:B-1----:R-:W-:-:S03]  /*6a00*/  FADD.FTZ R6, R8, R11 ;  /* 0x0000000b08067221 */ /* 0x002fc60000010000 */
[----:B------:R-:W-:Y:S01]  /*6a10*/  FSETP.NE.FTZ.AND P1, PT, R7, RZ, PT ;  /* 0x000000ff0700720b */ /* 0x000fe20003f35000 */
[----:B------:R-:W-:Y:S01]  /*6a20*/  IMAD.U32 R11, RZ, RZ, UR20 ;  /* 0x00000014ff0b7e24 */ /* 0x000fe2000f8e00ff */
[----:B------:R-:W-:-:S11]  /*6a30*/  FSETP.NE.FTZ.AND P2, PT, R6, RZ, PT ;  /* 0x000000ff0600720b */ /* 0x000fd60003f55000 */
[----:B------:R-:W0:Y:S08]  /*6a40*/  @P1 MUFU.RCP R9, R7 ;  /* 0x0000000700091308 */ /* 0x000e300000001000 */
[----:B------:R-:W1:Y:S08]  /*6a50*/  @P2 MUFU.RCP R0, R6 ;  /* 0x0000000600002308 */ /* 0x000e700000001000 */
[----:B------:R-:W2:Y:S01]  /*6a60*/  @P1 MUFU.LG2 R7, R7 ;  /* 0x0000000700071308 */ /* 0x000ea20000000c00 */
[----:B0-----:R-:W-:Y:S01]  /*6a70*/  @!P0 STS [R5+0x28800], R9 ;  /* 0x0288000905008388 */ /* 0x001fe20000000800 */
[----:B------:R-:W-:Y:S01]  /*6a80*/  FMUL.FTZ R169, R32, R9 ;  /* 0x0000000920a97220 */ /* 0x000fe20000410000 */
[----:B------:R-:W-:-:S02]  /*6a90*/  IMAD.U32 R32, RZ, RZ, UR20 ;  /* 0x00000014ff207e24 */ /* 0x000fc4000f8e00ff */
[-C--:B------:R-:W-:Y:S01]  /*6aa0*/  FMUL.FTZ R172, R24, R9.reuse ;  /* 0x0000000918ac7220 */ /* 0x080fe20000410000 */
[-C--:B------:R-:W-:Y:S01]  /*6ab0*/  FMUL.FTZ R171, R28, R9.reuse ;  /* 0x000000091cab7220 */ /* 0x080fe20000410000 */
[-C--:B------:R-:W-:Y:S01]  /*6ac0*/  FMUL.FTZ R170, R25, R9.reuse ;  /* 0x0000000919aa7220 */ /* 0x080fe20000410000 */
[----:B------:R-:W-:Y:S01]  /*6ad0*/  @P1 FMUL.FTZ R32, R32, 0.69314718246459960938 ;  /* 0x3f31721820201820 */ /* 0x000fe20000410000 */
[----:B------:R-:W0:Y:S01]  /*6ae0*/  @P2 MUFU.LG2 R6, R6 ;  /* 0x0000000600062308 */ /* 0x000e220000000c00 */
[----:B-1----:R1:W-:Y:S01]  /*6af0*/  @!P0 STS [R5+0x28820], R0 ;  /* 0x0288200005008388 */ /* 0x0023e20000000800 */
[-C--:B------:R-:W-:Y:S01]  /*6b00*/  FMUL.FTZ R28, R29, R9.reuse ;  /* 0x000000091d1c7220 */ /* 0x080fe20000410000 */
[-C--:B----4-:R-:W-:Y:S01]  /*6b10*/  FMUL.FTZ R166, R33, R9.reuse ;  /* 0x0000000921a67220 */ /* 0x090fe20000410000 */
[-C--:B------:R-:W-:Y:S01]  /*6b20*/  FMUL.FTZ R167, R36, R9.reuse ;  /* 0x0000000924a77220 */ /* 0x080fe20000410000 */
[-C--:B------:R-:W-:Y:S01]  /*6b30*/  FMUL.FTZ R8, R37, R9.reuse ;  /* 0x0000000925087220 */ /* 0x080fe20000410000 */
[-C--:B------:R-:W-:Y:S01]  /*6b40*/  FMUL.FTZ R168, R40, R9.reuse ;  /* 0x0000000928a87220 */ /* 0x080fe20000410000 */
[-C--:B------:R-:W-:Y:S01]  /*6b50*/  FMUL.FTZ R164, R41, R9.reuse ;  /* 0x0000000929a47220 */ /* 0x080fe20000410000 */
[-C--:B------:R-:W-:Y:S01]  /*6b60*/  FMUL.FTZ R165, R44, R9.reuse ;  /* 0x000000092ca57220 */ /* 0x080fe20000410000 */
[----:B--2---:R-:W-:Y:S01]  /*6b70*/  @P1 FMUL.FTZ R7, R7, 0.69314718246459960938 ;  /* 0x3f31721807071820 */ /* 0x004fe20000410000 */
[-C--:B------:R-:W-:Y:S01]  /*6b80*/  FMUL.FTZ R10, R45, R9.reuse ;  /* 0x000000092d0a7220 */ /* 0x080fe20000410000 */
[----:B-1----:R-:W-:Y:S01]  /*6b90*/  @P2 FMUL.FTZ R5, R11, 0.69314718246459960938 ;  /* 0x3f3172180b052820 */ /* 0x002fe20000410000 */
[-C--:B------:R-:W-:Y:S01]  /*6ba0*/  FMUL.FTZ R162, R48, R9.reuse ;  /* 0x0000000930a27220 */ /* 0x080fe20000410000 */
[-C--:B------:R-:W-:Y:S01]  /*6bb0*/  FMUL.FTZ R12, R49, R9.reuse ;  /* 0x00000009310c7220 */ /* 0x080fe20000410000 */
[-C--:B------:R-:W-:Y:S01]  /*6bc0*/  FMUL.FTZ R155, R52, R9.reuse ;  /* 0x00000009349b7220 */ /* 0x080fe20000410000 */
[-C--:B------:R-:W-:Y:S01]  /*6bd0*/  FMUL.FTZ R14, R53, R9.reuse ;  /* 0x00000009350e7220 */ /* 0x080fe20000410000 */
[-C--:B------:R-:W-:Y:S01]  /*6be0*/  FMUL.FTZ R24, R56, R9.reuse ;  /* 0x0000000938187220 */ /* 0x080fe20000410000 */
[----:B0-----:R-:W-:Y:S01]  /*6bf0*/  @P2 FMUL.FTZ R6, R6, 0.69314718246459960938 ;  /* 0x3f31721806062820 */ /* 0x001fe20000410000 */
        /* <DEDUP_REMOVED lines=110> */
[----:B------:R-:W-:Y:S06]  /*72e0*/  BAR.ARV 0xe, 0x100 ;  /* 0x0384000000007b1d */ /* 0x000fec0000002000 */
[----:B------:R-:W-:Y:S01]  /*72f0*/  PLOP3.LUT P0, PT, PT, PT, PT, 0x8, 0x0 ;  /* 0x000000000000781c */ /* 0x000fe20003f0e170 */
[----:B------:R-:W-:Y:S01]  /*7300*/  FMUL.FTZ R0, R151, R0 ;  /* 0x0000000097007220 */ /* 0x000fe20000410000 */
[----:B------:R-:W-:Y:S01]  /*7310*/  @P1 FFMA.FTZ R21, R32, R3, R7 ;  /* 0x0000000320151223 */ /* 0x000fe20000010007 */
[----:B------:R-:W-:-:S10]  /*7320*/  @P2 FFMA.FTZ R20, R5, R4, R6 ;  /* 0x0000000405142223 */ /* 0x000fd40000010006 */
.L_x_3578:
[----:B------:R-:W0:Y:S08]  /*7330*/  S2UR UR40, SR_CgaCtaId ;  /* 0x00000000002879c3 */ /* 0x000e300000008800 */
[----:B------:R-:W-:Y:S06]  /*7340*/  BAR.SYNC.DEFER_BLOCKING 0x5, 0x180 ;  /* 0x0146000000007b1d */ /* 0x000fec0000010000 */
[----:B------:R-:W-:Y:S01]  /*7350*/  UMOV UR41, 0x400 ;  /* 0x0000040000297882 */ /* 0x000fe20000000000 */
[----:B------:R-:W-:Y:S01]  /*7360*/  BSSY B0, `(.L_x_3613) ;  /* 0x00002f9000007945 */ /* 0x000fe20003800000 */
[----:B0-----:R-:W-:-:S09]  /*7370*/  ULEA UR41, UR40, UR41, 0x18 ;  /* 0x0000002928297291 */ /* 0x001fd2000f8ec03f */
[----:B------:R-:W0:Y:S02]  /*7380*/  LDS.128 R4, [UR41+0x28cd0] ;  /* 0x028cd029ff047984 */ /* 0x000e240008000c00 */
[----:B0-----:R-:W-:Y:S02]  /*7390*/  R2UR UR5, R5 ;  /* 0x00000000050572ca */ /* 0x001fe400000e0000 */
[----:B------:R-:W-:Y:S02]  /*73a0*/  R2UR UR6, R6 ;  /* 0x00000000060672ca */ /* 0x000fe400000e0000 */
[----:B------:R-:W-:Y:S01]  /*73b0*/  R2UR UR7, R7 ;  /* 0x00000000070772ca */ /* 0x000fe200000e0000 */
[----:B------:R-:W-:Y:S06]  /*73c0*/  BAR.ARV 0x4, 0x180 ;  /* 0x0106000000007b1d */ /* 0x000fec0000002000 */
[----:B------:R-:W-:Y:S08]  /*73d0*/  @P0 BRA `(.L_x_3614) ;  /* 0x0000002000300947 */ /* 0x000ff00003800000 */
[----:B------:R-:W0:Y:S08]  /*73e0*/  S2UR UR4, SR_SWINHI ;  /* 0x00000000000479c3 */ /* 0x000e300000002f00 */
[----:B------:R-:W-:Y:S01]  /*73f0*/  BAR.SYNC.DEFER_BLOCKING 0x1, 0x100 ;  /* 0x0044000000007b1d */ /* 0x000fe20000010000 */
        /* <DEDUP_REMOVED lines=16> */
[----:B------:R-:W-:Y:S01]  /*7500*/  ULDC.64 UR8, c[0x0][0xc00] ;  /* 0x0003000000087ab9 */ /* 0x000fe20000000a00 */
[----:B------:R-:W-:Y:S01]  /*7510*/  F2FP.BF16.F32.PACK_AB R66, R69, R68 ;  /* 0x000000444542723e */ /* 0x000fe200000010ff */
[----:B------:R-:W-:Y:S01]  /*7520*/  UISETP.NE.U32.AND UP0, UPT, UR8, URZ, UPT ;  /* 0x0000003f0800728c */ /* 0x000fe2000bf05070 */
[----:B------:R-:W-:Y:S01]  /*7530*/  F2FP.BF16.F32.PACK_AB R67, R71, R70 ;  /* 0x000000464743723e */ /* 0x000fe200000010ff */
[----:B------:R-:W-:Y:S01]  /*7540*/  IMAD.WIDE R4, R196, 0x2, R174 ;  /* 0x00000002c4047825 */ /* 0x000fe200078e02ae */
[----:B------:R-:W-:Y:S01]  /*7550*/  F2FP.BF16.F32.PACK_AB R73, R75, R74 ;  /* 0x0000004a4b49723e */ /* 0x000fe200000010ff */
[----:B------:R-:W-:Y:S01]  /*7560*/  UISETP.NE.AND.EX UP0, UPT, UR9, URZ, UPT, UP0 ;  /* 0x0000003f0900728c */ /* 0x000fe2000bf05300 */
[----:B------:R-:W-:-:S02]  /*7570*/  F2FP.BF16.F32.PACK_AB R80, R81, R80 ;  /* 0x000000505150723e */ /* 0x000fc400000010ff */
[C---:B------:R-:W-:Y:S01]  /*7580*/  IADD3 R173, P1, R4.reuse, 0x20, RZ ;  /* 0x0000002004ad7810 */ /* 0x040fe20007f3e0ff */
[----:B------:R-:W-:Y:S01]  /*7590*/  ULDC.64 UR8, c[0x0][0xc00] ;  /* 0x0003000000087ab9 */ /* 0x000fe20000000a00 */
[C---:B------:R-:W-:Y:S01]  /*75a0*/  IADD3 R177, P0, R4.reuse, 0x40, RZ ;  /* 0x0000004004b17810 */ /* 0x040fe20007f1e0ff */
[----:B------:R-:W-:Y:S01]  /*75b0*/  UIMAD.WIDE UR8, UR42, 0x4, UR8 ;  /* 0x000000042a0878a5 */ /* 0x000fe2000f8e0208 */
[----:B------:R-:W-:Y:S01]  /*75c0*/  LOP3.LUT R36, R173, 0x380, RZ, 0xc0, !PT ;  /* 0x00000380ad247812 */ /* 0x000fe200078ec0ff */
[--C-:B------:R-:W-:Y:S01]  /*75d0*/  IMAD.X R37, RZ, RZ, R5.reuse, P1 ;  /* 0x000000ffff257224 */ /* 0x100fe200008e0605 */
[----:B------:R-:W-:Y:S01]  /*75e0*/  IADD3 R183, P6, R4, 0x2020, RZ ;  /* 0x0000202004b77810 */ /* 0x000fe20007fde0ff */
[--C-:B------:R-:W-:Y:S01]  /*75f0*/  IMAD.X R41, RZ, RZ, R5.reuse, P0 ;  /* 0x000000ffff297224 */ /* 0x100fe200000e0605 */
[----:B------:R-:W-:Y:S02]  /*7600*/  SHF.R.U64 R36, R36, 0x3, RZ ;  /* 0x0000000324247819 */ /* 0x000fe400000012ff */
[C---:B------:R-:W-:Y:S01]  /*7610*/  IADD3 R6, P0, R4.reuse, 0x4020, RZ ;  /* 0x0000402004067810 */ /* 0x040fe20007f1e0ff */
[----:B------:R-:W-:Y:S01]  /*7620*/  IMAD.X R53, RZ, RZ, R5, P6 ;  /* 0x000000ffff357224 */ /* 0x000fe200030e0605 */
[----:B------:R-:W-:-:S02]  /*7630*/  LOP3.LUT R29, R4, 0x380, RZ, 0xc0, !PT ;  /* 0x00000380041d7812 */ /* 0x000fc400078ec0ff */
        /* <DEDUP_REMOVED lines=8> */
[--C-:B------:R-:W-:Y:S01]  /*76c0*/  IMAD.X R95, RZ, RZ, R5.reuse, P5 ;  /* 0x000000ffff5f7224 */ /* 0x100fe200028e0605 */
[----:B------:R-:W-:Y:S01]  /*76d0*/  IADD3 R207, P2, R4, 0x2060, RZ ;  /* 0x0000206004cf7810 */ /* 0x000fe20007f5e0ff */
[--C-:B------:R-:W-:Y:S01]  /*76e0*/  IMAD.X R103, RZ, RZ, R5.reuse, P1 ;  /* 0x000000ffff677224 */ /* 0x100fe200008e0605 */
[----:B------:R-:W-:Y:S01]  /*76f0*/  LOP3.LUT R36, R36, R173, RZ, 0x3c, !PT ;  /* 0x000000ad24247212 */ /* 0x000fe200078e3cff */
[----:B------:R-:W-:Y:S01]  /*7700*/  IMAD.X R119, RZ, RZ, R5, P6 ;  /* 0x000000ffff777224 */ /* 0x000fe200030e0605 */
[----:B------:R-:W-:-:S02]  /*7710*/  LOP3.LUT R173, R6, 0x380, RZ, 0xc0, !PT ;  /* 0x0000038006ad7812 */ /* 0x000fc400078ec0ff */
[----:B------:R-:W-:Y:S02]  /*7720*/  SHF.R.U64 R29, R29, 0x3, RZ ;  /* 0x000000031d1d7819 */ /* 0x000fe400000012ff */
[----:B------:R-:W-:Y:S02]  /*7730*/  LOP3.LUT R118, R7, 0x380, RZ, 0xc0, !PT ;  /* 0x0000038007767812 */ /* 0x000fe400078ec0ff */
[----:B------:R-:W-:Y:S02]  /*7740*/  IADD3.X R99, RZ, R5, RZ, P2, !PT ;  /* 0x00000005ff637210 */ /* 0x000fe400017fe4ff */
[C---:B------:R-:W-:Y:S02]  /*7750*/  IADD3 R110, P4, R4.reuse, 0x4040, RZ ;  /* 0x00004040046e7810 */ /* 0x040fe40007f9e0ff */
[C---:B------:R-:W-:Y:S02]  /*7760*/  IADD3 R114, P3, R4.reuse, 0x4060, RZ ;  /* 0x0000406004727810 */ /* 0x040fe40007f7e0ff */
[C---:B------:R-:W-:Y:S01]  /*7770*/  IADD3 R3, P5, R4.reuse, 0x6020, RZ ;  /* 0x0000602004037810 */ /* 0x040fe20007fbe0ff */
[--C-:B------:R-:W-:Y:S01]  /*7780*/  IMAD.X R111, RZ, RZ, R5.reuse, P4 ;  /* 0x000000ffff6f7224 */ /* 0x100fe200020e0605 */
[C---:B------:R-:W-:Y:S01]  /*7790*/  IADD3 R32, P2, R4.reuse, 0x6040, RZ ;  /* 0x0000604004207810 */ /* 0x040fe20007f5e0ff */
[--C-:B------:R-:W-:Y:S01]  /*77a0*/  IMAD.X R115, RZ, RZ, R5.reuse, P3 ;  /* 0x000000ffff737224 */ /* 0x100fe200018e0605 */
[----:B------:R-:W-:Y:S01]  /*77b0*/  IADD3 R151, P1, R4, 0x6060, RZ ;  /* 0x0000606004977810 */ /* 0x000fe20007f3e0ff */
[----:B------:R-:W-:Y:S01]  /*77c0*/  IMAD.X R123, RZ, RZ, R5, P5 ;  /* 0x000000ffff7b7224 */ /* 0x000fe200028e0605 */
[----:B------:R-:W-:-:S02]  /*77d0*/  SHF.R.U64 R173, R173, 0x3, RZ ;  /* 0x00000003adad7819 */ /* 0x000fc400000012ff */
[----:B------:R-:W-:Y:S01]  /*77e0*/  LOP3.LUT R4, R29, R4, RZ, 0x3c, !PT ;  /* 0x000000041d047212 */ /* 0x000fe200078e3cff */
[----:B------:R-:W-:Y:S01]  /*77f0*/  IMAD.X R33, RZ, RZ, R5, P1 ;  /* 0x000000ffff217224 */ /* 0x000fe200008e0605 */
[----:B------:R-:W-:Y:S02]  /*7800*/  LOP3.LUT R40, R177, 0x380, RZ, 0xc0, !PT ;  /* 0x00000380b1287812 */ /* 0x000fe400078ec0ff */
[----:B------:R-:W-:Y:S02]  /*7810*/  LOP3.LUT R44, R179, 0x380, RZ, 0xc0, !PT ;  /* 0x00000380b32c7812 */ /* 0x000fe400078ec0ff */
[----:B------:R-:W-:Y:S02]  /*7820*/  SHF.R.U64 R118, R118, 0x3, RZ ;  /* 0x0000000376767819 */ /* 0x000fe400000012ff */
[----:B------:R-:W-:Y:S02]  /*7830*/  LOP3.LUT R48, R181, 0x380, RZ, 0xc0, !PT ;  /* 0x00000380b5307812 */ /* 0x000fe400078ec0ff */
[----:B------:R-:W-:-:S02]  /*7840*/  LOP3.LUT R106, R173, R6, RZ, 0x3c, !PT ;  /* 0x00000006ad6a7212 */ /* 0x000fc400078e3cff */
[-C--:B------:R-:W-:Y:S02]  /*7850*/  IADD3.X R29, RZ, R5.reuse, RZ, P2, !PT ;  /* 0x00000005ff1d7210 */ /* 0x080fe400017fe4ff */
[----:B------:R-:W-:Y:S02]  /*7860*/  SHF.R.U64 R40, R40, 0x3, RZ ;  /* 0x0000000328287819 */ /* 0x000fe400000012ff */
[----:B------:R-:W-:Y:S02]  /*7870*/  LOP3.LUT R52, R183, 0x380, RZ, 0xc0, !PT ;  /* 0x00000380b7347812 */ /* 0x000fe400078ec0ff */
[----:B------:R-:W-:Y:S02]  /*7880*/  MOV R173, R4 ;  /* 0x0000000400ad7202 */ /* 0x000fe40000000f00 */
[----:B------:R-:W-:Y:S02]  /*7890*/  SHF.R.U64 R44, R44, 0x3, RZ ;  /* 0x000000032c2c7819 */ /* 0x000fe400000012ff */
[----:B------:R-:W-:-:S02]  /*78a0*/  LOP3.LUT R94, R205, 0x380, RZ, 0xc0, !PT ;  /* 0x00000380cd5e7812 */ /* 0x000fc400078ec0ff */
[----:B------:R-:W-:Y:S02]  /*78b0*/  LOP3.LUT R118, R118, R7, RZ, 0x3c, !PT ;  /* 0x0000000776767212 */ /* 0x000fe400078e3cff */
[----:B------:R-:W-:Y:S02]  /*78c0*/  F2FP.BF16.F32.PACK_AB R5, R27, R26 ;  /* 0x0000001a1b05723e */ /* 0x000fe400000010ff */
[----:B------:R-:W-:Y:S02]  /*78d0*/  LOP3.LUT R98, R207, 0x380, RZ, 0xc0, !PT ;  /* 0x00000380cf627812 */ /* 0x000fe400078ec0ff */
[----:B------:R-:W-:Y:S02]  /*78e0*/  F2FP.BF16.F32.PACK_AB R4, R170, R172 ;  /* 0x000000acaa04723e */ /* 0x000fe400000010ff */
[----:B------:R-:W-:Y:S02]  /*78f0*/  LOP3.LUT R26, R3, 0x380, RZ, 0xc0, !PT ;  /* 0x00000380031a7812 */ /* 0x000fe400078ec0ff */
[----:B------:R-:W-:-:S02]  /*7900*/  LOP3.LUT R27, R32, 0x380, RZ, 0xc0, !PT ;  /* 0x00000380201b7812 */ /* 0x000fc400078ec0ff */
[----:B------:R-:W-:Y:S02]  /*7910*/  F2FP.BF16.F32.PACK_AB R6, R28, R171 ;  /* 0x000000ab1c06723e */ /* 0x000fe400000010ff */
[----:B------:R-:W-:Y:S02]  /*7920*/  F2FP.BF16.F32.PACK_AB R7, R31, R30 ;  /* 0x0000001e1f07723e */ /* 0x000fe400000010ff */
[----:B------:R-:W-:Y:S02]  /*7930*/  SHF.R.U64 R48, R48, 0x3, RZ ;  /* 0x0000000330307819 */ /* 0x000fe400000012ff */
[----:B------:R-:W-:Y:S01]  /*7940*/  LOP3.LUT R102, R209, 0x380, RZ, 0xc0, !PT ;  /* 0x00000380d1667812 */ /* 0x000fe200078ec0ff */
[----:B------:R0:W-:Y:S01]  /*7950*/  STSM.16.M88.4 [R173], R4 ;  /* 0x00000004ad007844 */ /* 0x0001e20000000200 */
[----:B------:R-:W-:Y:S02]  /*7960*/  LOP3.LUT R40, R40, R177, RZ, 0x3c, !PT ;  /* 0x000000b128287212 */ /* 0x000fe400078e3cff */
[----:B------:R-:W-:-:S02]  /*7970*/  SHF.R.U64 R52, R52, 0x3, RZ ;  /* 0x0000000334347819 */ /* 0x000fc400000012ff */
[----:B------:R-:W-:Y:S02]  /*7980*/  LOP3.LUT R44, R44, R179, RZ, 0x3c, !PT ;  /* 0x000000b32c2c7212 */ /* 0x000fe400078e3cff */
[----:B------:R-:W-:Y:S02]  /*7990*/  SHF.R.U64 R94, R94, 0x3, RZ ;  /* 0x000000035e5e7819 */ /* 0x000fe400000012ff */
[----:B------:R-:W-:Y:S02]  /*79a0*/  LOP3.LUT R177, R110, 0x380, RZ, 0xc0, !PT ;  /* 0x000003806eb17812 */ /* 0x000fe400078ec0ff */
[----:B------:R-:W-:Y:S02]  /*79b0*/  SHF.R.U64 R98, R98, 0x3, RZ ;  /* 0x0000000362627819 */ /* 0x000fe400000012ff */
[----:B------:R-:W-:Y:S02]  /*79c0*/  LOP3.LUT R179, R114, 0x380, RZ, 0xc0, !PT ;  /* 0x0000038072b37812 */ /* 0x000fe400078ec0ff */
[----:B------:R-:W-:-:S02]  /*79d0*/  SHF.R.U64 R26, R26, 0x3, RZ ;  /* 0x000000031a1a7819 */ /* 0x000fc400000012ff */
[----:B------:R-:W-:Y:S02]  /*79e0*/  SHF.R.U64 R27, R27, 0x3, RZ ;  /* 0x000000031b1b7819 */ /* 0x000fe400000012ff */
[----:B------:R-:W-:Y:S02]  /*79f0*/  LOP3.LUT R48, R48, R181, RZ, 0x3c, !PT ;  /* 0x000000b530307212 */ /* 0x000fe400078e3cff */
[----:B------:R-:W-:Y:S02]  /*7a00*/  SHF.R.U64 R102, R102, 0x3, RZ ;  /* 0x0000000366667819 */ /* 0x000fe400000012ff */
[----:B------:R-:W-:Y:S02]  /*7a10*/  LOP3.LUT R52, R52, R183, RZ, 0x3c, !PT ;  /* 0x000000b734347212 */ /* 0x000fe400078e3cff */
[----:B------:R-:W-:Y:S02]  /*7a20*/  MOV R36, R36 ;  /* 0x0000002400247202 */ /* 0x000fe40000000f00 */
[----:B0-----:R-:W-:-:S02]  /*7a30*/  F2FP.BF16.F32.PACK_AB R4, R166, R169 ;  /* 0x000000a9a604723e */ /* 0x001fc400000010ff */
[----:B------:R-:W-:Y:S02]  /*7a40*/  F2FP.BF16.F32.PACK_AB R5, R35, R34 ;  /* 0x000000222305723e */ /* 0x000fe400000010ff */
[----:B------:R-:W-:Y:S02]  /*7a50*/  F2FP.BF16.F32.PACK_AB R6, R8, R167 ;  /* 0x000000a70806723e */ /* 0x000fe400000010ff */
[----:B------:R-:W-:Y:S02]  /*7a60*/  F2FP.BF16.F32.PACK_AB R7, R39, R38 ;  /* 0x000000262707723e */ /* 0x000fe400000010ff */
[----:B------:R-:W-:Y:S02]  /*7a70*/  LOP3.LUT R94, R94, R205, RZ, 0x3c, !PT ;  /* 0x000000cd5e5e7212 */ /* 0x000fe400078e3cff */
[----:B------:R-:W-:Y:S01]  /*7a80*/  SHF.R.U64 R177, R177, 0x3, RZ ;  /* 0x00000003b1b17819 */ /* 0x000fe200000012ff */
[----:B------:R0:W-:Y:S01]  /*7a90*/  STSM.16.M88.4 [R36], R4 ;  /* 0x0000000424007844 */ /* 0x0001e20000000200 */
[----:B------:R-:W-:-:S02]  /*7aa0*/  MOV R40, R40 ;  /* 0x0000002800287202 */ /* 0x000fc40000000f00 */
[----:B------:R-:W-:Y:S02]  /*7ab0*/  F2FP.BF16.F32.PACK_AB R8, R164, R168 ;  /* 0x000000a8a408723e */ /* 0x000fe400000010ff */
[----:B------:R-:W-:Y:S02]  /*7ac0*/  LOP3.LUT R98, R98, R207, RZ, 0x3c, !PT ;  /* 0x000000cf62627212 */ /* 0x000fe400078e3cff */
[----:B------:R-:W-:Y:S01]  /*7ad0*/  SHF.R.U64 R179, R179, 0x3, RZ ;  /* 0x00000003b3b37819 */ /* 0x000fe200000012ff */
[----:B------:R1:W-:Y:S01]  /*7ae0*/  STSM.16.M88.4 [R40], R8 ;  /* 0x0000000828007844 */ /* 0x0003e20000000200 */
[----:B------:R-:W-:Y:S02]  /*7af0*/  LOP3.LUT R170, R151, 0x380, RZ, 0xc0, !PT ;  /* 0x0000038097aa7812 */ /* 0x000fe400078ec0ff */
[----:B------:R-:W-:Y:S02]  /*7b00*/  LOP3.LUT R122, R26, R3, RZ, 0x3c, !PT ;  /* 0x000000031a7a7212 */ /* 0x000fe400078e3cff */
[----:B------:R-:W-:-:S02]  /*7b10*/  LOP3.LUT R28, R27, R32, RZ, 0x3c, !PT ;  /* 0x000000201b1c7212 */ /* 0x000fc400078e3cff */
[----:B------:R-:W-:Y:S01]  /*7b20*/  MOV R44, R44 ;  /* 0x0000002c002c7202 */ /* 0x000fe20000000f00 */
[----:B0-----:R-:W-:Y:S01]  /*7b30*/  IMAD.U32 R4, RZ, RZ, UR8 ;  /* 0x00000008ff047e24 */ /* 0x001fe2000f8e00ff */
[----:B------:R-:W-:Y:S01]  /*7b40*/  LOP3.LUT R102, R102, R209, RZ, 0x3c, !PT ;  /* 0x000000d166667212 */ /* 0x000fe200078e3cff */
[----:B------:R-:W-:Y:S01]  /*7b50*/  IMAD.U32 R5, RZ, RZ, UR9 ;  /* 0x00000009ff057e24 */ /* 0x000fe2000f8e00ff */
[----:B------:R-:W-:Y:S01]  /*7b60*/  MOV R48, R48 ;  /* 0x0000003000307202 */ /* 0x000fe20000000f00 */
[----:B------:R0:W-:Y:S01]  /*7b70*/  STSM.16.M88.4 [R44], R12 ;  /* 0x0000000c2c007844 */ /* 0x0001e20000000200 */
[----:B------:R-:W-:Y:S01]  /*7b80*/  F2FP.BF16.F32.PACK_AB R26, R61, R60 ;  /* 0x0000003c3d1a723e */ /* 0x000fe200000010ff */
[----:B------:R-:W-:Y:S01]  /*7b90*/  ULDC.64 UR8, c[0x0][0xc08] ;  /* 0x0003020000087ab9 */ /* 0x000fe20000000a00 */
[----:B------:R-:W-:Y:S02]  /*7ba0*/  F2FP.BF16.F32.PACK_AB R27, R63, R62 ;  /* 0x0000003e3f1b723e */ /* 0x000fe400000010ff */
[----:B------:R-:W-:-:S02]  /*7bb0*/  MOV R52, R52 ;  /* 0x0000003400347202 */ /* 0x000fc40000000f00 */
[----:B------:R-:W-:Y:S01]  /*7bc0*/  LOP3.LUT R110, R177, R110, RZ, 0x3c, !PT ;  /* 0x0000006eb16e7212 */ /* 0x000fe200078e3cff */
[----:B------:R2:W-:Y:S01]  /*7bd0*/  STSM.16.M88.4 [R48], R24 ;  /* 0x0000001830007844 */ /* 0x0005e20000000200 */
[----:B------:R-:W-:Y:S02]  /*7be0*/  MOV R94, R94 ;  /* 0x0000005e005e7202 */ /* 0x000fe40000000f00 */
[----:B------:R-:W-:Y:S01]  /*7bf0*/  F2FP.BF16.F32.PACK_AB R74, R77, R76 ;  /* 0x0000004c4d4a723e */ /* 0x000fe200000010ff */
[----:B------:R-:W-:Y:S01]  /*7c00*/  STSM.16.M88.4 [R52], R64 ;  /* 0x0000004034007844 */ /* 0x000fe20000000200 */
[----:B------:R-:W-:Y:S02]  /*7c10*/  F2FP.BF16.F32.PACK_AB R75, R79, R78 ;  /* 0x0000004e4f4b723e */ /* 0x000fe400000010ff */
[----:B------:R-:W-:Y:S02]  /*7c20*/  F2FP.BF16.F32.PACK_AB R81, R83, R82 ;  /* 0x000000525351723e */ /* 0x000fe400000010ff */
[----:B------:R-:W-:Y:S01]  /*7c30*/  F2FP.BF16.F32.PACK_AB R88, R89, R88 ;  /* 0x000000585958723e */ /* 0x000fe200000010ff */
[----:B------:R-:W-:Y:S01]  /*7c40*/  STSM.16.M88.4 [R94], R72 ;  /* 0x000000485e007844 */ /* 0x000fe20000000200 */
[----:B------:R-:W-:-:S02]  /*7c50*/  LOP3.LUT R114, R179, R114, RZ, 0x3c, !PT ;  /* 0x00000072b3727212 */ /* 0x000fc400078e3cff */
[----:B------:R-:W-:Y:S02]  /*7c60*/  SHF.R.U64 R170, R170, 0x3, RZ ;  /* 0x00000003aaaa7819 */ /* 0x000fe400000012ff */
[----:B------:R-:W-:Y:S02]  /*7c70*/  MOV R31, R98 ;  /* 0x00000062001f7202 */ /* 0x000fe40000000f00 */
[----:B------:R-:W-:Y:S02]  /*7c80*/  F2FP.BF16.F32.PACK_AB R82, R85, R84 ;  /* 0x000000545552723e */ /* 0x000fe400000010ff */
[----:B------:R-:W-:Y:S02]  /*7c90*/  F2FP.BF16.F32.PACK_AB R83, R87, R86 ;  /* 0x000000565753723e */ /* 0x000fe400000010ff */
[----:B------:R-:W-:Y:S02]  /*7ca0*/  F2FP.BF16.F32.PACK_AB R89, R91, R90 ;  /* 0x0000005a5b59723e */ /* 0x000fe400000010ff */
[----:B------:R-:W-:Y:S01]  /*7cb0*/  MOV R102, R102 ;  /* 0x0000006600667202 */ /* 0x000fe20000000f00 */
[----:B------:R-:W-:Y:S01]  /*7cc0*/  STSM.16.M88.4 [R31], R80 ;  /* 0x000000501f007844 */ /* 0x000fe20000000200 */
[----:B------:R-:W-:-:S02]  /*7cd0*/  F2FP.BF16.F32.PACK_AB R90, R93, R92 ;  /* 0x0000005c5d5a723e */ /* 0x000fc400000010ff */
[----:B------:R-:W-:Y:S02]  /*7ce0*/  F2FP.BF16.F32.PACK_AB R91, R46, R42 ;  /* 0x0000002a2e5b723e */ /* 0x000fe400000010ff */
[----:B------:R-:W-:Y:S02]  /*7cf0*/  F2FP.BF16.F32.PACK_AB R96, R97, R96 ;  /* 0x000000606160723e */ /* 0x000fe400000010ff */
[----:B------:R-:W-:Y:S01]  /*7d00*/  MOV R30, R106 ;  /* 0x0000006a001e7202 */ /* 0x000fe20000000f00 */
[----:B------:R-:W-:Y:S01]  /*7d10*/  STSM.16.M88.4 [R102], R88 ;  /* 0x0000005866007844 */ /* 0x000fe20000000200 */
[----:B------:R-:W-:Y:S02]  /*7d20*/  F2FP.BF16.F32.PACK_AB R97, R54, R50 ;  /* 0x000000323661723e */ /* 0x000fe400000010ff */
[----:B------:R-:W-:Y:S02]  /*7d30*/  F2FP.BF16.F32.PACK_AB R98, R101, R100 ;  /* 0x000000646562723e */ /* 0x000fe400000010ff */
[----:B------:R-:W-:-:S02]  /*7d40*/  F2FP.BF16.F32.PACK_AB R99, R58, R56 ;  /* 0x000000383a63723e */ /* 0x000fc400000010ff */
[----:B------:R-:W-:Y:S02]  /*7d50*/  F2FP.BF16.F32.PACK_AB R104, R105, R104 ;  /* 0x000000686968723e */ /* 0x000fe400000010ff */
[----:B------:R-:W-:Y:S01]  /*7d60*/  MOV R110, R110 ;  /* 0x0000006e006e7202 */ /* 0x000fe20000000f00 */
[----:B------:R-:W-:Y:S01]  /*7d70*/  STSM.16.M88.4 [R30], R96 ;  /* 0x000000601e007844 */ /* 0x000fe20000000200 */
[----:B------:R-:W-:Y:S02]  /*7d80*/  F2FP.BF16.F32.PACK_AB R105, R153, R152 ;  /* 0x000000989969723e */ /* 0x000fe400000010ff */
[----:B------:R-:W-:Y:S02]  /*7d90*/  F2FP.BF16.F32.PACK_AB R106, R109, R108 ;  /* 0x0000006c6d6a723e */ /* 0x000fe400000010ff */
[----:B------:R-:W-:Y:S02]  /*7da0*/  F2FP.BF16.F32.PACK_AB R107, R156, R154 ;  /* 0x0000009a9c6b723e */ /* 0x000fe400000010ff */
[----:B------:R-:W-:-:S02]  /*7db0*/  F2FP.BF16.F32.PACK_AB R157, R158, R157 ;  /* 0x0000009d9e9d723e */ /* 0x000fc400000010ff */
[----:B------:R-:W-:Y:S01]  /*7dc0*/  LOP3.LUT R32, R170, R151, RZ, 0x3c, !PT ;  /* 0x00000097aa207212 */ /* 0x000fe200078e3cff */
[----:B------:R-:W-:Y:S01]  /*7dd0*/  STSM.16.M88.4 [R110], R104 ;  /* 0x000000686e007844 */ /* 0x000fe20000000200 */
[----:B------:R-:W-:Y:S02]  /*7de0*/  MOV R114, R114 ;  /* 0x0000007200727202 */ /* 0x000fe40000000f00 */
[----:B------:R-:W-:Y:S02]  /*7df0*/  MOV R3, R122 ;  /* 0x0000007a00037202 */ /* 0x000fe40000000f00 */
[----:B------:R-:W-:Y:S02]  /*7e00*/  F2FP.BF16.F32.PACK_AB R156, R113, R112 ;  /* 0x00000070719c723e */ /* 0x000fe400000010ff */
[----:B------:R-:W-:Y:S02]  /*7e10*/  F2FP.BF16.F32.PACK_AB R158, R117, R116 ;  /* 0x00000074759e723e */ /* 0x000fe400000010ff */
        /* <DEDUP_REMOVED lines=8> */
[----:B------:R-:W-:Y:S02]  /*7ea0*/  F2FP.BF16.F32.PACK_AB R129, R131, R130 ;  /* 0x000000828381723e */ /* 0x000fe400000010ff */
[----:B------:R-:W-:Y:S01]  /*7eb0*/  F2FP.BF16.F32.PACK_AB R136, R137, R136 ;  /* 0x000000888988723e */ /* 0x000fe200000010ff */
[----:B------:R-:W-:Y:S01]  /*7ec0*/  STSM.16.M88.4 [R118], R120 ;  /* 0x0000007876007844 */ /* 0x000fe20000000200 */
[----:B------:R-:W-:Y:S02]  /*7ed0*/  F2FP.BF16.F32.PACK_AB R130, R133, R132 ;  /* 0x000000848582723e */ /* 0x000fe400000010ff */
[----:B------:R-:W-:Y:S02]  /*7ee0*/  F2FP.BF16.F32.PACK_AB R131, R135, R134 ;  /* 0x000000868783723e */ /* 0x000fe400000010ff */
[----:B------:R-:W-:Y:S02]  /*7ef0*/  F2FP.BF16.F32.PACK_AB R137, R139, R138 ;  /* 0x0000008a8b89723e */ /* 0x000fe400000010ff */
[----:B------:R-:W-:Y:S01]  /*7f00*/  F2FP.BF16.F32.PACK_AB R144, R145, R144 ;  /* 0x000000909190723e */ /* 0x000fe200000010ff */
[----:B------:R-:W-:Y:S01]  /*7f10*/  STSM.16.M88.4 [R3], R128 ;  /* 0x0000008003007844 */ /* 0x000fe20000000200 */
[----:B------:R-:W-:-:S02]  /*7f20*/  MOV R28, R28 ;  /* 0x0000001c001c7202 */ /* 0x000fc40000000f00 */
[----:B------:R-:W-:Y:S02]  /*7f30*/  F2FP.BF16.F32.PACK_AB R138, R141, R140 ;  /* 0x0000008c8d8a723e */ /* 0x000fe400000010ff */
[----:B------:R-:W-:Y:S02]  /*7f40*/  F2FP.BF16.F32.PACK_AB R139, R143, R142 ;  /* 0x0000008e8f8b723e */ /* 0x000fe400000010ff */
[----:B------:R-:W-:Y:S02]  /*7f50*/  F2FP.BF16.F32.PACK_AB R145, R147, R146 ;  /* 0x000000929391723e */ /* 0x000fe400000010ff */
[----:B------:R-:W-:Y:S01]  /*7f60*/  MOV R32, R32 ;  /* 0x0000002000207202 */ /* 0x000fe20000000f00 */
[----:B------:R3:W-:Y:S01]  /*7f70*/  STSM.16.M88.4 [R28], R136 ;  /* 0x000000881c007844 */ /* 0x0007e20000000200 */
[----:B------:R-:W-:Y:S02]  /*7f80*/  F2FP.BF16.F32.PACK_AB R146, R149, R148 ;  /* 0x000000949592723e */ /* 0x000fe400000010ff */
[----:B------:R-:W-:Y:S01]  /*7f90*/  F2FP.BF16.F32.PACK_AB R147, R0, R150 ;  /* 0x000000960093723e */ /* 0x000fe200000010ff */
[----:B------:R-:W-:Y:S01]  /*7fa0*/  UISETP.NE.U32.AND UP1, UPT, UR8, URZ, UPT ;  /* 0x0000003f0800728c */ /* 0x000fe2000bf25070 */
[----:B------:R-:W-:-:S03]  /*7fb0*/  PLOP3.LUT P0, PT, PT, PT, UP0, 0x80, 0x0 ;  /* 0x000000000000781c */ /* 0x000fc60003f0f008 */
[----:B------:R4:W-:Y:S01]  /*7fc0*/  STSM.16.M88.4 [R32], R144 ;  /* 0x0000009020007844 */ /* 0x0009e20000000200 */
[----:B------:R-:W-:Y:S01]  /*7fd0*/  BAR.SYNC.DEFER_BLOCKING 0x1, 0x100 ;  /* 0x0044000000007b1d */ /* 0x000fe20000010000 */
[----:B------:R-:W-:-:S06]  /*7fe0*/  UISETP.NE.AND.EX UP1, UPT, UR9, URZ, UPT, UP1 ;  /* 0x0000003f0900728c */ /* 0x000fcc000bf25310 */
[----:B------:R-:W-:-:S05]  /*7ff0*/  PLOP3.LUT P6, PT, PT, PT, UP1, 0x80, 0x0 ;  /* 0x000000000000781c */ /* 0x000fca0003fcf018 */
[----:B------:R-:W-:-:S04]  /*8000*/  @UP1 ULEA UR8, UP2, UR42, UR8, 0x2 ;  /* 0x000000082a081291 */ /* 0x000fc8000f84103f */
[----:B------:R-:W-:Y:S01]  /*8010*/  @UP1 ULEA.HI.X UR9, UR42, UR9, UR43, 0x2, UP2 ;  /* 0x000000092a091291 */ /* 0x000fe200090f142b */
[----:B------:R-:W-:Y:S01]  /*8020*/  ULDC UR4, c[0x0][0xa88] ;  /* 0x0002a20000047ab9 */ /* 0x000fe20000000800 */
[----:B-1----:R-:W-:Y:S02]  /*8030*/  IMAD.U32 R10, RZ, RZ, UR8 ;  /* 0x00000008ff0a7e24 */ /* 0x002fe4000f8e00ff */
[----:B------:R-:W-:Y:S02]  /*8040*/  IMAD.U32 R0, RZ, RZ, UR4 ;  /* 0x00000004ff007e24 */ /* 0x000fe4000f8e00ff */
[----:B------:R-:W-:Y:S01]  /*8050*/  MOV R11, UR9 ;  /* 0x00000009000b7c02 */ /* 0x000fe20008000f00 */
[----:B------:R-:W4:Y:S01]  /*8060*/  @P0 LDG.E R6, desc[UR50][R4.64] ;  /* 0x0000003204060981 */ /* 0x000f22000c1e1900 */
[----:B------:R-:W-:-:S03]  /*8070*/  IMAD R7, R191, 0x40, R2 ;  /* 0x00000040bf077824 */ /* 0x000fc600078e0202 */
[----:B------:R1:W5:Y:S01]  /*8080*/  @P6 LDG.E R0, desc[UR50][R10.64] ;  /* 0x000000320a006981 */ /* 0x000362000c1e1900 */
[----:B------:R-:W-:-:S03]  /*8090*/  IMAD.WIDE R174, R7, 0x2, R174 ;  /* 0x0000000207ae7825 */ /* 0x000fc600078e02ae */
[C---:B------:R-:W-:Y:S02]  /*80a0*/  IADD3 R9, P2, R174.reuse, 0x1000, RZ ;  /* 0x00001000ae097810 */ /* 0x040fe40007f5e0ff */
[C---:B0-----:R-:W-:Y:S02]  /*80b0*/  IADD3 R13, P1, R174.reuse, 0x2000, RZ ;  /* 0x00002000ae0d7810 */ /* 0x041fe40007f3e0ff */
[----:B------:R-:W-:Y:S02]  /*80c0*/  P2R R7, PR, RZ, 0x4 ;  /* 0x00000004ff077803 */ /* 0x000fe40000000000 */
[C---:B--2---:R-:W-:Y:S02]  /*80d0*/  IADD3 R25, P2, R174.reuse, 0x3000, RZ ;  /* 0x00003000ae197810 */ /* 0x044fe40007f5e0ff */
[C---:B------:R-:W-:Y:S02]  /*80e0*/  IADD3 R29, P3, R174.reuse, 0x4000, RZ ;  /* 0x00004000ae1d7810 */ /* 0x040fe40007f7e0ff */
[----:B------:R-:W-:-:S02]  /*80f0*/  IADD3 R33, P4, R174, 0x5000, RZ ;  /* 0x00005000ae217810 */ /* 0x000fc40007f9e0ff */
[----:B------:R-:W-:Y:S02]  /*8100*/  IADD3 R37, P5, R174, 0x6000, RZ ;  /* 0x00006000ae257810 */ /* 0x000fe40007fbe0ff */
[----:B------:R-:W-:Y:S02]  /*8110*/  LOP3.LUT R8, R9, 0x380, RZ, 0xc0, !PT ;  /* 0x0000038009087812 */ /* 0x000fe400078ec0ff */
[----:B------:R-:W-:Y:S02]  /*8120*/  LOP3.LUT R12, R13, 0x380, RZ, 0xc0, !PT ;  /* 0x000003800d0c7812 */ /* 0x000fe400078ec0ff */
[----:B------:R-:W-:Y:S02]  /*8130*/  LOP3.LUT R24, R25, 0x380, RZ, 0xc0, !PT ;  /* 0x0000038019187812 */ /* 0x000fe400078ec0ff */
[----:B---3--:R-:W-:Y:S02]  /*8140*/  LOP3.LUT R28, R29, 0x380, RZ, 0xc0, !PT ;  /* 0x000003801d1c7812 */ /* 0x008fe400078ec0ff */
[----:B----4-:R-:W-:-:S02]  /*8150*/  LOP3.LUT R32, R33, 0x380, RZ, 0xc0, !PT ;  /* 0x0000038021207812 */ /* 0x010fc400078ec0ff */
[----:B------:R-:W-:Y:S01]  /*8160*/  LOP3.LUT R36, R37, 0x380, RZ, 0xc0, !PT ;  /* 0x0000038025247812 */ /* 0x000fe200078ec0ff */
[----:B------:R-:W-:Y:S01]  /*8170*/  UMOV UR4, URZ ;  /* 0x0000003f00047c82 */ /* 0x000fe20008000000 */
[----:B------:R-:W-:Y:S02]  /*8180*/  SHF.R.U64 R8, R8, 0x3, RZ ;  /* 0x0000000308087819 */ /* 0x000fe400000012ff */
[----:B------:R-:W-:Y:S02]  /*8190*/  SHF.R.U64 R12, R12, 0x3, RZ ;  /* 0x000000030c0c7819 */ /* 0x000fe400000012ff */
[----:B------:R-:W-:Y:S02]  /*81a0*/  SHF.R.U64 R24, R24, 0x3, RZ ;  /* 0x0000000318187819 */ /* 0x000fe400000012ff */
[----:B------:R-:W-:Y:S02]  /*81b0*/  SHF.R.U64 R28, R28, 0x3, RZ ;  /* 0x000000031c1c7819 */ /* 0x000fe400000012ff */
[----:B------:R-:W-:-:S02]  /*81c0*/  SHF.R.U64 R32, R32, 0x3, RZ ;  /* 0x0000000320207819 */ /* 0x000fc400000012ff */
[----:B------:R-:W-:Y:S02]  /*81d0*/  SHF.R.U64 R36, R36, 0x3, RZ ;  /* 0x0000000324247819 */ /* 0x000fe400000012ff */
[----:B------:R-:W-:Y:S02]  /*81e0*/  LOP3.LUT R8, R8, R9, RZ, 0x3c, !PT ;  /* 0x0000000908087212 */ /* 0x000fe400078e3cff */
[----:B------:R-:W-:Y:S02]  /*81f0*/  LOP3.LUT R12, R12, R13, RZ, 0x3c, !PT ;  /* 0x0000000d0c0c7212 */ /* 0x000fe400078e3cff */
[----:B------:R-:W-:Y:S02]  /*8200*/  LOP3.LUT R24, R24, R25, RZ, 0x3c, !PT ;  /* 0x0000001918187212 */ /* 0x000fe400078e3cff */
[----:B------:R-:W-:Y:S02]  /*8210*/  LOP3.LUT R28, R28, R29, RZ, 0x3c, !PT ;  /* 0x0000001d1c1c7212 */ /* 0x000fe400078e3cff */
[----:B------:R-:W-:-:S02]  /*8220*/  LOP3.LUT R32, R32, R33, RZ, 0x3c, !PT ;  /* 0x0000002120207212 */ /* 0x000fc400078e3cff */
[----:B------:R-:W-:Y:S02]  /*8230*/  LOP3.LUT R36, R36, R37, RZ, 0x3c, !PT ;  /* 0x0000002524247212 */ /* 0x000fe400078e3cff */
[----:B------:R-:W-:Y:S01]  /*8240*/  @P0 R2UR UR4, R6 ;  /* 0x00000000060402ca */ /* 0x000fe200000e0000 */
[----:B-1----:R-:W-:-:S14]  /*8250*/  @P6 BRA `(.L_x_3615) ;  /* 0x0000000000106947 */ /* 0x002fdc0003800000 */
[----:B------:R-:W-:Y:S05]  /*8260*/  @!P0 BRA `(.L_x_3615) ;  /* 0x00000000000c8947 */ /* 0x000fea0003800000 */
[----:B------:R-:W2:Y:S04]  /*8270*/  LDG.E R3, desc[UR50][R4.64] ;  /* 0x0000003204037981 */ /* 0x000ea8000c1e1900 */
[----:B-----5:R-:W2:Y:S02]  /*8280*/  LDG.E R0, desc[UR50][R4.64+0x4] ;  /* 0x0000043204007981 */ /* 0x020ea4000c1e1900 */
[----:B--2---:R-:W-:-:S07]  /*8290*/  IMAD.IADD R0, R0, 0x1, -R3 ;  /* 0x0000000100007824 */ /* 0x004fce00078e0a03 */
.L_x_3615:
[----:B------:R-:W0:Y:S01]  /*82a0*/  SHFL.IDX PT, R3, R192, RZ, 0x1f ;  /* 0x00001fffc0037589 */ /* 0x000e2200000e0000 */
[----:B------:R-:W-:Y:S01]  /*82b0*/  ISETP.NE.AND P6, PT, R7, RZ, PT ;  /* 0x000000ff0700720c */ /* 0x000fe20003fc5270 */
[--C-:B------:R-:W-:Y:S01]  /*82c0*/  IMAD.X R13, RZ, RZ, R175.reuse, P1 ;  /* 0x000000ffff0d7224 */ /* 0x100fe200008e06af */
[C---:B------:R-:W-:Y:S01]  /*82d0*/  IADD3 R41, P0, R174.reuse, 0x7000, RZ ;  /* 0x00007000ae297810 */ /* 0x040fe20007f1e0ff */
[--C-:B------:R-:W-:Y:S01]  /*82e0*/  IMAD.X R25, RZ, RZ, R175.reuse, P2 ;  /* 0x000000ffff197224 */ /* 0x100fe200010e06af */
[C---:B------:R-:W-:Y:S01]  /*82f0*/  IADD3 R49, P1, R174.reuse, 0x9000, RZ ;  /* 0x00009000ae317810 */ /* 0x040fe20007f3e0ff */
[--C-:B------:R-:W-:Y:S01]  /*8300*/  IMAD.X R9, RZ, RZ, R175.reuse, P6 ;  /* 0x000000ffff097224 */ /* 0x100fe200030e06af */
[----:B------:R-:W-:Y:S01]  /*8310*/  IADD3 R45, P6, R174, 0x8000, RZ ;  /* 0x00008000ae2d7810 */ /* 0x000fe20007fde0ff */
[--C-:B------:R-:W-:Y:S01]  /*8320*/  IMAD.X R29, RZ, RZ, R175.reuse, P3 ;  /* 0x000000ffff1d7224 */ /* 0x100fe200018e06af */
[----:B------:R-:W-:Y:S01]  /*8330*/  LOP3.LUT R40, R41, 0x380, RZ, 0xc0, !PT ;  /* 0x0000038029287812 */ /* 0x000fe200078ec0ff */
[----:B------:R-:W-:Y:S01]  /*8340*/  IMAD.X R33, RZ, RZ, R175, P4 ;  /* 0x000000ffff217224 */ /* 0x000fe200020e06af */
[----:B------:R-:W-:Y:S01]  /*8350*/  LOP3.LUT R44, R45, 0x380, RZ, 0xc0, !PT ;  /* 0x000003802d2c7812 */ /* 0x000fe200078ec0ff */
[----:B------:R-:W-:Y:S01]  /*8360*/  USHF.R.S32.HI UR14, URZ, 0x1f, UR4 ;  /* 0x0000001f3f0e7899 */ /* 0x000fe20008011404 */
[----:B------:R-:W-:Y:S01]  /*8370*/  LOP3.LUT R48, R49, 0x380, RZ, 0xc0, !PT ;  /* 0x0000038031307812 */ /* 0x000fe200078ec0ff */
[----:B------:R-:W-:Y:S01]  /*8380*/  USHF.R.S32.HI UR15, URZ, 0x1f, UR45 ;  /* 0x0000001f3f0f7899 */ /* 0x000fe2000801142d */
[----:B------:R-:W-:Y:S01]  /*8390*/  SHF.R.U64 R44, R44, 0x3, RZ ;  /* 0x000000032c2c7819 */ /* 0x000fe200000012ff */
[----:B------:R-:W-:Y:S01]  /*83a0*/  USEL UR42, UR42, URZ, !UP0 ;  /* 0x0000003f2a2a7287 */ /* 0x000fe2000c000000 */
[----:B------:R-:W-:Y:S01]  /*83b0*/  SHF.R.U64 R40, R40, 0x3, RZ ;  /* 0x0000000328287819 */ /* 0x000fe200000012ff */
[----:B------:R-:W-:Y:S01]  /*83c0*/  USEL UR43, UR43, URZ, !UP0 ;  /* 0x0000003f2b2b7287 */ /* 0x000fe2000c000000 */
[----:B------:R-:W-:-:S02]  /*83d0*/  SHF.R.U64 R48, R48, 0x3, RZ ;  /* 0x0000000330307819 */ /* 0x000fc400000012ff */
[----:B------:R-:W-:Y:S01]  /*83e0*/  LOP3.LUT R44, R44, R45, RZ, 0x3c, !PT ;  /* 0x0000002d2c2c7212 */ /* 0x000fe200078e3cff */
[--C-:B------:R-:W-:Y:S01]  /*83f0*/  IMAD.X R45, RZ, RZ, R175.reuse, P6 ;  /* 0x000000ffff2d7224 */ /* 0x100fe200030e06af */
[----:B------:R-:W-:Y:S01]  /*8400*/  LOP3.LUT R40, R40, R41, RZ, 0x3c, !PT ;  /* 0x0000002928287212 */ /* 0x000fe200078e3cff */
[--C-:B------:R-:W-:Y:S01]  /*8410*/  IMAD.X R41, RZ, RZ, R175.reuse, P0 ;  /* 0x000000ffff297224 */ /* 0x100fe200000e06af */
[----:B0-----:R-:W-:Y:S02]  /*8420*/  ISETP.NE.AND P6, PT, R3, RZ, PT ;  /* 0x000000ff0300720c */ /* 0x001fe40003fc5270 */
[----:B------:R-:W-:Y:S01]  /*8430*/  LOP3.LUT R48, R48, R49, RZ, 0x3c, !PT ;  /* 0x0000003130307212 */ /* 0x000fe200078e3cff */
[----:B------:R-:W-:Y:S01]  /*8440*/  IMAD.X R49, RZ, RZ, R175, P1 ;  /* 0x000000ffff317224 */ /* 0x000fe200008e06af */
[----:B------:R-:W-:Y:S02]  /*8450*/  IADD3.X R37, RZ, R175, RZ, P5, !PT ;  /* 0x000000afff257210 */ /* 0x000fe40002ffe4ff */
[----:B------:R-:W-:-:S02]  /*8460*/  IADD3 R57, P2, R174, 0xa000, RZ ;  /* 0x0000a000ae397810 */ /* 0x000fc40007f5e0ff */
[C---:B------:R-:W-:Y:S02]  /*8470*/  IADD3 R53, P3, R174.reuse, 0xb000, RZ ;  /* 0x0000b000ae357810 */ /* 0x040fe40007f7e0ff */
[C---:B------:R-:W-:Y:S02]  /*8480*/  IADD3 R65, P4, R174.reuse, 0xc000, RZ ;  /* 0x0000c000ae417810 */ /* 0x040fe40007f9e0ff */
[C---:B------:R-:W-:Y:S02]  /*8490*/  IADD3 R61, P5, R174.reuse, 0xd000, RZ ;  /* 0x0000d000ae3d7810 */ /* 0x040fe40007fbe0ff */
[C---:B------:R-:W-:Y:S02]  /*84a0*/  IADD3 R73, P0, R174.reuse, 0xe000, RZ ;  /* 0x0000e000ae497810 */ /* 0x040fe40007f1e0ff */
[----:B------:R-:W-:Y:S02]  /*84b0*/  IADD3 R4, P1, R174, 0xf000, RZ ;  /* 0x0000f000ae047810 */ /* 0x000fe40007f3e0ff */
[----:B------:R-:W-:-:S02]  /*84c0*/  LOP3.LUT R56, R57, 0x380, RZ, 0xc0, !PT ;  /* 0x0000038039387812 */ /* 0x000fc400078ec0ff */
[----:B------:R-:W-:Y:S01]  /*84d0*/  LOP3.LUT R52, R53, 0x380, RZ, 0xc0, !PT ;  /* 0x0000038035347812 */ /* 0x000fe200078ec0ff */
[----:B------:R-:W-:Y:S01]  /*84e0*/  IMAD.X R69, RZ, RZ, R175, P1 ;  /* 0x000000ffff457224 */ /* 0x000fe200008e06af */
[----:B------:R-:W-:Y:S02]  /*84f0*/  LOP3.LUT R64, R65, 0x380, RZ, 0xc0, !PT ;  /* 0x0000038041407812 */ /* 0x000fe400078ec0ff */
[----:B------:R-:W-:Y:S02]  /*8500*/  LOP3.LUT R60, R61, 0x380, RZ, 0xc0, !PT ;  /* 0x000003803d3c7812 */ /* 0x000fe400078ec0ff */
[----:B------:R-:W-:Y:S02]  /*8510*/  LOP3.LUT R72, R73, 0x380, RZ, 0xc0, !PT ;  /* 0x0000038049487812 */ /* 0x000fe400078ec0ff */
[----:B------:R-:W-:Y:S02]  /*8520*/  LOP3.LUT R5, R174, 0x380, RZ, 0xc0, !PT ;  /* 0x00000380ae057812 */ /* 0x000fe400078ec0ff */
[----:B------:R-:W-:-:S02]  /*8530*/  LOP3.LUT R3, R4, 0x380, RZ, 0xc0, !PT ;  /* 0x0000038004037812 */ /* 0x000fc400078ec0ff */
[----:B------:R-:W-:Y:S02]  /*8540*/  SHF.R.U64 R56, R56, 0x3, RZ ;  /* 0x0000000338387819 */ /* 0x000fe400000012ff */
[----:B------:R-:W-:Y:S02]  /*8550*/  SHF.R.U64 R52, R52, 0x3, RZ ;  /* 0x0000000334347819 */ /* 0x000fe400000012ff */
[----:B------:R-:W-:Y:S02]  /*8560*/  SHF.R.U64 R64, R64, 0x3, RZ ;  /* 0x0000000340407819 */ /* 0x000fe400000012ff */
[----:B------:R-:W-:Y:S02]  /*8570*/  SHF.R.U64 R60, R60, 0x3, RZ ;  /* 0x000000033c3c7819 */ /* 0x000fe400000012ff */
[----:B------:R-:W-:Y:S02]  /*8580*/  SHF.R.U64 R72, R72, 0x3, RZ ;  /* 0x0000000348487819 */ /* 0x000fe400000012ff */
[----:B------:R-:W-:-:S02]  /*8590*/  SHF.R.U64 R5, R5, 0x3, RZ ;  /* 0x0000000305057819 */ /* 0x000fc400000012ff */
[----:B------:R-:W-:Y:S02]  /*85a0*/  SHF.R.U64 R3, R3, 0x3, RZ ;  /* 0x0000000303037819 */ /* 0x000fe400000012ff */
[----:B------:R-:W-:Y:S01]  /*85b0*/  LOP3.LUT R56, R56, R57, RZ, 0x3c, !PT ;  /* 0x0000003938387212 */ /* 0x000fe200078e3cff */
[--C-:B------:R-:W-:Y:S01]  /*85c0*/  IMAD.X R57, RZ, RZ, R175.reuse, P2 ;  /* 0x000000ffff397224 */ /* 0x100fe200010e06af */
[----:B------:R-:W-:Y:S01]  /*85d0*/  LOP3.LUT R52, R52, R53, RZ, 0x3c, !PT ;  /* 0x0000003534347212 */ /* 0x000fe200078e3cff */
[--C-:B------:R-:W-:Y:S01]  /*85e0*/  IMAD.X R53, RZ, RZ, R175.reuse, P3 ;  /* 0x000000ffff357224 */ /* 0x100fe200018e06af */
[----:B------:R-:W-:Y:S01]  /*85f0*/  LOP3.LUT R64, R64, R65, RZ, 0x3c, !PT ;  /* 0x0000004140407212 */ /* 0x000fe200078e3cff */
[--C-:B------:R-:W-:Y:S01]  /*8600*/  IMAD.X R65, RZ, RZ, R175.reuse, P4 ;  /* 0x000000ffff417224 */ /* 0x100fe200020e06af */
[----:B------:R-:W-:Y:S02]  /*8610*/  LOP3.LUT R60, R60, R61, RZ, 0x3c, !PT ;  /* 0x0000003d3c3c7212 */ /* 0x000fe400078e3cff */
[----:B------:R-:W-:Y:S01]  /*8620*/  LOP3.LUT R72, R72, R73, RZ, 0x3c, !PT ;  /* 0x0000004948487212 */ /* 0x000fe200078e3cff */
[----:B------:R-:W-:Y:S01]  /*8630*/  IMAD.X R73, RZ, RZ, R175, P0 ;  /* 0x000000ffff497224 */ /* 0x000fe200000e06af */
[----:B------:R-:W-:-:S02]  /*8640*/  IADD3.X R61, RZ, R175, RZ, P5, !PT ;  /* 0x000000afff3d7210 */ /* 0x000fc40002ffe4ff */
[----:B------:R-:W-:Y:S02]  /*8650*/  LOP3.LUT R174, R5, R174, RZ, 0x3c, !PT ;  /* 0x000000ae05ae7212 */ /* 0x000fe400078e3cff */
[----:B------:R-:W-:Y:S01]  /*8660*/  LOP3.LUT R68, R3, R4, RZ, 0x3c, !PT ;  /* 0x0000000403447212 */ /* 0x000fe200078e3cff */
[----:B------:R-:W-:Y:S06]  /*8670*/  @P6 BRA `(.L_x_3616) ;  /* 0x0000000000c46947 */ /* 0x000fec0003800000 */
[----:B------:R-:W0:Y:S01]  /*8680*/  LDC R11, c[0x0][0xbe8] ;  /* 0x0002fa00ff0b7b82 */ /* 0x000e220000000800 */
[----:B------:R-:W-:Y:S01]  /*8690*/  IMAD.U32 R10, RZ, RZ, UR44 ;  /* 0x0000002cff0a7e24 */ /* 0x000fe2000f8e00ff */
[----:B------:R-:W-:Y:S01]  /*86a0*/  ULDC.64 UR12, c[0x0][0xb90] ;  /* 0x0002e400000c7ab9 */ /* 0x000fe20000000a00 */
[----:B------:R-:W-:Y:S01]  /*86b0*/  UMOV UR8, UR4 ;  /* 0x0000000400087c82 */ /* 0x000fe20008000000 */
[----:B------:R-:W-:Y:S01]  /*86c0*/  UIMAD UR10, UR15, UR12, URZ ;  /* 0x0000000c0f0a72a4 */ /* 0x000fe2000f8e023f */
[----:B------:R-:W-:Y:S01]  /*86d0*/  IMAD R10, R10, 0x40, R195 ;  /* 0x000000400a0a7824 */ /* 0x000fe200078e02c3 */
[----:B------:R-:W-:Y:S01]  /*86e0*/  UMOV UR9, UR14 ;  /* 0x0000000e00097c82 */ /* 0x000fe20008000000 */
[----:B------:R-:W-:Y:S01]  /*86f0*/  IMAD.U32 R15, RZ, RZ, UR44 ;  /* 0x0000002cff0f7e24 */ /* 0x000fe2000f8e00ff */
[----:B------:R-:W-:Y:S01]  /*8700*/  UIMAD.WIDE.U32 UR8, UR45, UR12, UR8 ;  /* 0x0000000c2d0872a5 */ /* 0x000fe2000f8e0008 */
[----:B------:R-:W-:Y:S01]  /*8710*/  IMAD.MOV.U32 R4, RZ, RZ, R10 ;  /* 0x000000ffff047224 */ /* 0x000fe200078e000a */
[----:B------:R-:W-:Y:S01]  /*8720*/  UIMAD UR10, UR45, UR13, UR10 ;  /* 0x0000000d2d0a72a4 */ /* 0x000fe2000f8e020a */
[----:B------:R-:W-:-:S02]  /*8730*/  IMAD.MOV R30, RZ, RZ, -R18 ;  /* 0x000000ffff1e7224 */ /* 0x000fc400078e0a12 */
[----:B------:R-:W-:Y:S01]  /*8740*/  ULDC.64 UR12, c[0x0][0xb98] ;  /* 0x0002e600000c7ab9 */ /* 0x000fe20000000a00 */
[----:B------:R-:W-:Y:S01]  /*8750*/  UIADD3 UR9, UR9, UR10, URZ ;  /* 0x0000000a09097290 */ /* 0x000fe2000fffe03f */
[----:B------:R-:W-:Y:S01]  /*8760*/  IMAD R15, R15, 0x40, R16 ;  /* 0x000000400f0f7824 */ /* 0x000fe200078e0210 */
[----:B------:R-:W-:Y:S02]  /*8770*/  UIMAD UR11, UR43, UR12, URZ ;  /* 0x0000000c2b0b72a4 */ /* 0x000fe4000f8e023f */
[----:B------:R-:W-:Y:S02]  /*8780*/  UIMAD.WIDE.U32 UR8, UR42, UR12, UR8 ;  /* 0x0000000c2a0872a5 */ /* 0x000fe4000f8e0008 */
[----:B------:R-:W-:Y:S01]  /*8790*/  UIMAD UR11, UR42, UR13, UR11 ;  /* 0x0000000d2a0b72a4 */ /* 0x000fe2000f8e020b */
[----:B0-----:R-:W-:Y:S01]  /*87a0*/  ISETP.NE.AND P0, PT, R11, 0x1, PT ;  /* 0x000000010b00780c */ /* 0x001fe20003f05270 */
[----:B-----5:R-:W-:-:S12]  /*87b0*/  IMAD R26, R0, R11, RZ ;  /* 0x0000000b001a7224 */ /* 0x020fd800078e02ff */
[----:B------:R-:W0:Y:S08]  /*87c0*/  @P0 LDC R3, c[0x0][0xbec] ;  /* 0x0002fb00ff030b82 */ /* 0x000e300000000800 */
[----:B------:R-:W1:Y:S01]  /*87d0*/  @P0 LDC R6, c[0x0][0xbf0] ;  /* 0x0002fc00ff060b82 */ /* 0x000e620000000800 */
[----:B0-----:R-:W-:-:S05]  /*87e0*/  @P0 IMAD.HI.U32 R3, R10, R3, RZ ;  /* 0x000000030a030227 */ /* 0x001fca00078e00ff */
[----:B-1----:R-:W-:-:S04]  /*87f0*/  @P0 SHF.R.U32.HI R4, RZ, R6, R3 ;  /* 0x00000006ff040219 */ /* 0x002fc80000011603 */
[--C-:B------:R-:W-:Y:S01]  /*8800*/  SHF.R.S32.HI R5, RZ, 0x1f, R4.reuse ;  /* 0x0000001fff057819 */ /* 0x100fe20000011404 */
[----:B------:R-:W-:Y:S01]  /*8810*/  IMAD.MOV R6, RZ, RZ, -R4 ;  /* 0x000000ffff067224 */ /* 0x000fe200078e0a04 */
[----:B------:R-:W-:-:S03]  /*8820*/  IADD3 R4, P0, R4, UR8, RZ ;  /* 0x0000000804047c10 */ /* 0x000fc6000ff1e0ff */
[----:B------:R-:W-:Y:S01]  /*8830*/  IMAD R3, R11, R6, R10 ;  /* 0x000000060b037224 */ /* 0x000fe200078e020a */
[----:B------:R-:W-:-:S04]  /*8840*/  MOV R10, UR11 ;  /* 0x0000000b000a7c02 */ /* 0x000fc80008000f00 */
[----:B------:R-:W-:Y:S02]  /*8850*/  SHF.R.S32.HI R6, RZ, 0x1f, R3 ;  /* 0x0000001fff067819 */ /* 0x000fe40000011403 */
[----:B------:R-:W-:Y:S01]  /*8860*/  IADD3.X R5, R5, UR9, R10, P0, !PT ;  /* 0x0000000905057c10 */ /* 0x000fe200087fe40a */
[----:B------:R-:W-:Y:S02]  /*8870*/  ULDC.64 UR8, c[0x0][0xb88] ;  /* 0x0002e20000087ab9 */ /* 0x000fe40000000a00 */
[----:B------:R-:W-:Y:S02]  /*8880*/  IMAD R6, R6, UR8, RZ ;  /* 0x0000000806067c24 */ /* 0x000fe4000f8e02ff */
[----:B------:R-:W-:-:S04]  /*8890*/  IMAD.WIDE.U32 R4, R3, UR8, R4 ;  /* 0x0000000803047c25 */ /* 0x000fc8000f8e0004 */
[----:B------:R-:W-:Y:S01]  /*88a0*/  IMAD R3, R3, UR9, R6 ;  /* 0x0000000903037c24 */ /* 0x000fe2000f8e0206 */
[----:B------:R-:W-:Y:S02]  /*88b0*/  ULDC.64 UR8, c[0x0][0xb50] ;  /* 0x0002d40000087ab9 */ /* 0x000fe40000000a00 */
[----:B------:R-:W-:Y:S01]  /*88c0*/  LEA R10, P0, R4, UR8, 0x2 ;  /* 0x00000008040a7c11 */ /* 0x000fe2000f8010ff */
[----:B------:R-:W-:-:S04]  /*88d0*/  IMAD.IADD R3, R5, 0x1, R3 ;  /* 0x0000000105037824 */ /* 0x000fc800078e0203 */
[----:B------:R-:W-:Y:S01]  /*88e0*/  SHFL.IDX PT, R6, R10, 0x1, 0x1c1f ;  /* 0x003c1f000a067f89 */ /* 0x000fe200000e0000 */
[----:B------:R-:W-:Y:S01]  /*88f0*/  LEA.HI.X R14, R4, UR9, R3, 0x2, P0 ;  /* 0x00000009040e7c11 */ /* 0x000fe200080f1403 */
[----:B------:R-:W-:Y:S01]  /*8900*/  VIADD R3, R15, 0x8 ;  /* 0x000000080f037836 */ /* 0x000fe20000000000 */
        /* <DEDUP_REMOVED lines=8> */
.L_x_3616:
[----:B------:R-:W1:Y:S01]  /*8990*/  LDC R81, c[0x0][0xbe8] ;  /* 0x0002fa00ff517b82 */ /* 0x000e620000000800 */
[----:B------:R-:W-:Y:S01]  /*89a0*/  ULDC UR16, c[0x0][0xac8] ;  /* 0x0002b20000107ab9 */ /* 0x000fe20000000800 */
[----:B------:R-:W-:Y:S01]  /*89b0*/  ULDC.64 UR12, c[0x0][0xaa0] ;  /* 0x0002a800000c7ab9 */ /* 0x000fe20000000a00 */
[----:B------:R-:W-:Y:S01]  /*89c0*/  ISETP.GE.AND P0, PT, R189, UR16, PT ;  /* 0x00000010bd007c0c */ /* 0x000fe2000bf06270 */
[----:B0-----:R0:W5:Y:S01]  /*89d0*/  LD.E.128 R4, desc[UR50][R174.64] ;  /* 0x00000032ae047980 */ /* 0x001162000c101d00 */
[----:B------:R-:W-:Y:S02]  /*89e0*/  ISETP.GE.AND P1, PT, R2, UR16, PT ;  /* 0x0000001002007c0c */ /* 0x000fe4000bf26270 */
[----:B------:R-:W-:Y:S01]  /*89f0*/  SEL R20, RZ, 0xffffffff, P0 ;  /* 0xffffffffff147807 */ /* 0x000fe20000000000 */
[----:B------:R-:W5:Y:S04]  /*8a00*/  LD.E.128 R8, desc[UR50][R8.64] ;  /* 0x0000003208087980 */ /* 0x000f68000c101d00 */
[----:B------:R-:W5:Y:S04]  /*8a10*/  LD.E.128 R12, desc[UR50][R12.64] ;  /* 0x000000320c0c7980 */ /* 0x000f68000c101d00 */
[----:B------:R-:W5:Y:S04]  /*8a20*/  LD.E.128 R24, desc[UR50][R24.64] ;  /* 0x0000003218187980 */ /* 0x000f68000c101d00 */
[----:B------:R-:W5:Y:S01]  /*8a30*/  LD.E.128 R28, desc[UR50][R28.64] ;  /* 0x000000321c1c7980 */ /* 0x000f62000c101d00 */
[----:B-1----:R-:W-:-:S03]  /*8a40*/  ISETP.NE.AND P2, PT, R81, 0x1, PT ;  /* 0x000000015100780c */ /* 0x002fc60003f45270 */
[----:B------:R-:W5:Y:S01]  /*8a50*/  LD.E.128 R32, desc[UR50][R32.64] ;  /* 0x0000003220207980 */ /* 0x000f62000c101d00 */
[----:B------:R-:W-:Y:S01]  /*8a60*/  ISETP.GE.AND P0, PT, R188, UR16, PT ;  /* 0x00000010bc007c0c */ /* 0x000fe2000bf06270 */
[----:B------:R-:W-:Y:S01]  /*8a70*/  IMAD.SHL.U32 R76, R20, 0x2, RZ ;  /* 0x00000002144c7824 */ /* 0x000fe200078e00ff */
[----:B------:R-:W-:Y:S01]  /*8a80*/  SEL R3, RZ, 0x1, P1 ;  /* 0x00000001ff037807 */ /* 0x000fe20000800000 */
[----:B------:R-:W5:Y:S01]  /*8a90*/  LD.E.128 R36, desc[UR50][R36.64] ;  /* 0x0000003224247980 */ /* 0x000f62000c101d00 */
[----:B------:R-:W-:-:S03]  /*8aa0*/  SEL R20, RZ, 0xffffffff, P0 ;  /* 0xffffffffff147807 */ /* 0x000fc60000000000 */
[----:B------:R-:W5:Y:S02]  /*8ab0*/  LD.E.128 R40, desc[UR50][R40.64] ;  /* 0x0000003228287980 */ /* 0x000f64000c101d00 */
[----:B------:R-:W1:Y:S01]  /*8ac0*/  @P2 LDC R77, c[0x0][0xbec] ;  /* 0x0002fb00ff4d2b82 */ /* 0x000e620000000800 */
[----:B------:R-:W-:Y:S01]  /*8ad0*/  ISETP.GE.AND P0, PT, R187, UR16, PT ;  /* 0x00000010bb007c0c */ /* 0x000fe2000bf06270 */
[----:B------:R-:W-:Y:S01]  /*8ae0*/  UIMAD UR10, UR14, UR12, URZ ;  /* 0x0000000c0e0a72a4 */ /* 0x000fe2000f8e023f */
[----:B------:R-:W5:Y:S04]  /*8af0*/  LD.E.128 R44, desc[UR50][R44.64] ;  /* 0x000000322c2c7980 */ /* 0x000f68000c101d00 */
[----:B------:R-:W5:Y:S01]  /*8b00*/  LD.E.128 R48, desc[UR50][R48.64] ;  /* 0x0000003230307980 */ /* 0x000f62000c101d00 */
[----:B------:R-:W2:Y:S01]  /*8b10*/  @P2 LDC R79, c[0x0][0xbf0] ;  /* 0x0002fc00ff4f2b82 */ /* 0x000ea20000000800 */
[----:B------:R-:W-:-:S02]  /*8b20*/  LOP3.LUT R3, R76, 0x2, R3, 0xe2, !PT ;  /* 0x000000024c037812 */ /* 0x000fc400078ee203 */
[----:B------:R-:W-:Y:S01]  /*8b30*/  SHF.L.U32 R20, R20, 0x2, RZ ;  /* 0x0000000214147819 */ /* 0x000fe200000006ff */
[----:B------:R-:W5:Y:S01]  /*8b40*/  LD.E.128 R56, desc[UR50][R56.64] ;  /* 0x0000003238387980 */ /* 0x000f62000c101d00 */
[----:B------:R-:W-:Y:S01]  /*8b50*/  SEL R21, RZ, 0xffffffff, P0 ;  /* 0xffffffffff157807 */ /* 0x000fe20000000000 */
[----:B------:R-:W-:Y:S01]  /*8b60*/  UIMAD.WIDE.U32 UR8, UR4, UR12, URZ ;  /* 0x0000000c040872a5 */ /* 0x000fe2000f8e003f */
[----:B------:R-:W-:Y:S01]  /*8b70*/  LOP3.LUT R20, R20, 0x4, R3, 0xe2, !PT ;  /* 0x0000000414147812 */ /* 0x000fe200078ee203 */
[----:B------:R-:W-:Y:S01]  /*8b80*/  UIMAD UR10, UR4, UR13, UR10 ;  /* 0x0000000d040a72a4 */ /* 0x000fe2000f8e020a */
[----:B------:R-:W-:Y:S01]  /*8b90*/  IMAD R3, R190, 0x20, R191 ;  /* 0x00000020be037824 */ /* 0x000fe200078e02bf */
[----:B------:R-:W5:Y:S01]  /*8ba0*/  LD.E.128 R52, desc[UR50][R52.64] ;  /* 0x0000003234347980 */ /* 0x000f62000c101d00 */
[----:B------:R-:W-:Y:S01]  /*8bb0*/  IMAD.U32 R82, RZ, RZ, UR44 ;  /* 0x0000002cff527e24 */ /* 0x000fe2000f8e00ff */
[----:B------:R-:W-:Y:S01]  /*8bc0*/  ULDC.64 UR12, c[0x0][0xae8] ;  /* 0x0002ba00000c7ab9 */ /* 0x000fe20000000a00 */
[----:B------:R-:W-:Y:S01]  /*8bd0*/  IMAD.SHL.U32 R21, R21, 0x8, RZ ;  /* 0x0000000815157824 */ /* 0x000fe200078e00ff */
[----:B------:R-:W-:Y:S01]  /*8be0*/  ISETP.GE.AND P0, PT, R186, UR16, PT ;  /* 0x00000010ba007c0c */ /* 0x000fe2000bf06270 */
[----:B------:R-:W-:Y:S01]  /*8bf0*/  UIADD3 UR9, UR9, UR10, URZ ;  /* 0x0000000a09097290 */ /* 0x000fe2000fffe03f */
[----:B------:R-:W-:Y:S01]  /*8c00*/  IMAD R82, R82, 0x40, R3 ;  /* 0x0000004052527824 */ /* 0x000fe200078e0203 */
[----:B------:R-:W-:Y:S01]  /*8c10*/  UIMAD UR4, UR15, UR12, URZ ;  /* 0x0000000c0f0472a4 */ /* 0x000fe2000f8e023f */
[----:B------:R-:W-:Y:S01]  /*8c20*/  SEL R3, RZ, 0xffffffff, P0 ;  /* 0xffffffffff037807 */ /* 0x000fe20000000000 */
[----:B------:R-:W-:Y:S01]  /*8c30*/  UIMAD.WIDE.U32 UR8, UR45, UR12, UR8 ;  /* 0x0000000c2d0872a5 */ /* 0x000fe2000f8e0008 */
[----:B------:R-:W-:Y:S01]  /*8c40*/  LOP3.LUT R21, R21, 0x8, R20, 0xe2, !PT ;  /* 0x0000000815157812 */ /* 0x000fe200078ee214 */
[----:B------:R-:W-:Y:S01]  /*8c50*/  UIMAD UR4, UR45, UR13, UR4 ;  /* 0x0000000d2d0472a4 */ /* 0x000fe2000f8e0204 */
[----:B-1----:R-:W-:Y:S01]  /*8c60*/  @P2 IMAD.HI.U32 R20, R82, R77, RZ ;  /* 0x0000004d52142227 */ /* 0x002fe200078e00ff */
[----:B------:R-:W-:Y:S01]  /*8c70*/  ULDC.64 UR10, c[0x0][0xaf0] ;  /* 0x0002bc00000a7ab9 */ /* 0x000fe20000000a00 */
[----:B------:R-:W5:Y:S01]  /*8c80*/  LD.E.128 R64, desc[UR50][R64.64] ;  /* 0x0000003240407980 */ /* 0x000f62000c101d00 */
[----:B------:R-:W-:Y:S01]  /*8c90*/  UIMAD UR43, UR43, UR10, URZ ;  /* 0x0000000a2b2b72a4 */ /* 0x000fe2000f8e023f */
[----:B------:R-:W-:Y:S01]  /*8ca0*/  IMAD.SHL.U32 R76, R3, 0x10, RZ ;  /* 0x00000010034c7824 */ /* 0x000fe200078e00ff */
[----:B------:R-:W-:Y:S01]  /*8cb0*/  UIADD3 UR9, UR9, UR4, URZ ;  /* 0x0000000409097290 */ /* 0x000fe2000fffe03f */
[----:B------:R-:W-:Y:S01]  /*8cc0*/  IMAD.MOV.U32 R3, RZ, RZ, R82 ;  /* 0x000000ffff037224 */ /* 0x000fe200078e0052 */
[----:B--2---:R-:W-:Y:S01]  /*8cd0*/  @P2 SHF.R.U32.HI R3, RZ, R79, R20 ;  /* 0x0000004fff032219 */ /* 0x004fe20000011614 */
[----:B------:R-:W-:Y:S01]  /*8ce0*/  UIMAD UR4, UR42, UR11, UR43 ;  /* 0x0000000b2a0472a4 */ /* 0x000fe2000f8e022b */
[----:B------:R-:W5:Y:S01]  /*8cf0*/  LD.E.128 R60, desc[UR50][R60.64] ;  /* 0x000000323c3c7980 */ /* 0x000f62000c101d00 */
[----:B------:R-:W-:Y:S01]  /*8d00*/  UIMAD.WIDE.U32 UR42, UR42, UR10, UR8 ;  /* 0x0000000a2a2a72a5 */ /* 0x000fe2000f8e0008 */
[--C-:B------:R-:W-:Y:S01]  /*8d10*/  SHF.R.S32.HI R77, RZ, 0x1f, R3.reuse ;  /* 0x0000001fff4d7819 */ /* 0x100fe20000011403 */
[----:B------:R-:W-:Y:S01]  /*8d20*/  IMAD.MOV R79, RZ, RZ, -R3 ;  /* 0x000000ffff4f7224 */ /* 0x000fe200078e0a03 */
[----:B------:R-:W-:Y:S01]  /*8d30*/  ISETP.GE.AND P0, PT, R185, UR16, PT ;  /* 0x00000010b9007c0c */ /* 0x000fe2000bf06270 */
[----:B------:R-:W-:Y:S01]  /*8d40*/  UIADD3 UR4, UR43, UR4, URZ ;  /* 0x000000042b047290 */ /* 0x000fe2000fffe03f */
[----:B------:R-:W5:Y:S01]  /*8d50*/  LD.E.128 R72, desc[UR50][R72.64] ;  /* 0x0000003248487980 */ /* 0x000f62000c101d00 */
[----:B------:R-:W-:Y:S01]  /*8d60*/  ULDC.64 UR8, c[0x0][0xae0] ;  /* 0x0002b80000087ab9 */ /* 0x000fe20000000a00 */
[----:B------:R-:W-:Y:S01]  /*8d70*/  SEL R78, RZ, 0xffffffff, P0 ;  /* 0xffffffffff4e7807 */ /* 0x000fe20000000000 */
[----:B------:R-:W-:Y:S01]  /*8d80*/  IMAD R80, R77, UR8, RZ ;  /* 0x000000084d507c24 */ /* 0x000fe2000f8e02ff */
[----:B------:R-:W-:Y:S01]  /*8d90*/  LOP3.LUT R76, R76, 0x10, R21, 0xe2, !PT ;  /* 0x000000104c4c7812 */ /* 0x000fe200078ee215 */
[----:B------:R-:W-:Y:S01]  /*8da0*/  IMAD R77, R81, R79, R82 ;  /* 0x0000004f514d7224 */ /* 0x000fe200078e0252 */
[----:B------:R-:W-:Y:S01]  /*8db0*/  MOV R20, UR42 ;  /* 0x0000002a00147c02 */ /* 0x000fe20008000f00 */
[----:B------:R-:W-:Y:S01]  /*8dc0*/  IMAD.U32 R21, RZ, RZ, UR43 ;  /* 0x0000002bff157e24 */ /* 0x000fe2000f8e00ff */
[----:B------:R-:W5:Y:S01]  /*8dd0*/  LD.E.128 R68, desc[UR50][R68.64] ;  /* 0x0000003244447980 */ /* 0x000f62000c101d00 */
[----:B------:R-:W-:Y:S01]  /*8de0*/  IMAD.U32 R21, RZ, RZ, UR4 ;  /* 0x00000004ff157e24 */ /* 0x000fe2000f8e00ff */
[----:B------:R-:W-:Y:S01]  /*8df0*/  ISETP.GE.AND P0, PT, R194, UR16, PT ;  /* 0x00000010c2007c0c */ /* 0x000fe2000bf06270 */
[----:B------:R-:W-:Y:S01]  /*8e00*/  IMAD.SHL.U32 R83, R78, 0x20, RZ ;  /* 0x000000204e537824 */ /* 0x000fe200078e00ff */
[----:B------:R-:W-:Y:S01]  /*8e10*/  @!PT LDS RZ, [RZ] ;  /* 0x00000000fffff984 */ /* 0x000fe20000000800 */
[----:B------:R-:W-:Y:S01]  /*8e20*/  @!PT LDS RZ, [RZ] ;  /* 0x00000000fffff984 */ /* 0x000fe20000000800 */
[----:B------:R-:W-:Y:S01]  /*8e30*/  @!PT LDS RZ, [RZ] ;  /* 0x00000000fffff984 */ /* 0x000fe20000000800 */
[----:B------:R-:W-:Y:S01]  /*8e40*/  @!PT LDS RZ, [RZ] ;  /* 0x00000000fffff984 */ /* 0x000fe20000000800 */
[----:B------:R1:W-:Y:S06]  /*8e50*/  MEMBAR.ALL.CTA ;  /* 0x0000000000007992 */ /* 0x0003ec0000008000 */
[----:B-1----:R-:W1:Y:S01]  /*8e60*/  FENCE.VIEW.ASYNC.S ;  /* 0x00000000000073c6 */ /* 0x002e620000000000 */
[----:B------:R-:W-:Y:S01]  /*8e70*/  SHF.R.S32.HI R78, RZ, 0x1f, R77 ;  /* 0x0000001fff4e7819 */ /* 0x000fe2000001144d */
[C---:B------:R-:W-:Y:S01]  /*8e80*/  IMAD R79, R3.reuse, UR9, R80 ;  /* 0x00000009034f7c24 */ /* 0x040fe2000f8e0250 */
[----:B------:R-:W-:Y:S01]  /*8e90*/  UIADD3 UR4, UR41, 0x28c20, URZ ;  /* 0x00028c2029047890 */ /* 0x000fe2000fffe03f */
[----:B------:R-:W-:Y:S01]  /*8ea0*/  IMAD.WIDE.U32 R20, R3, UR8, R20 ;  /* 0x0000000803147c25 */ /* 0x000fe2000f8e0014 */
[----:B------:R-:W-:Y:S01]  /*8eb0*/  ULDC.64 UR8, c[0x0][0xad8] ;  /* 0x0002b60000087ab9 */ /* 0x000fe20000000a00 */
[----:B------:R-:W-:Y:S01]  /*8ec0*/  SEL R3, RZ, 0x40, P0 ;  /* 0x00000040ff037807 */ /* 0x000fe20000000000 */
[----:B------:R-:W-:Y:S01]  /*8ed0*/  UPRMT UR4, URZ, 0x654, UR4 ;  /* 0x000006543f047896 */ /* 0x000fe20008000004 */
[----:B------:R-:W-:Y:S01]  /*8ee0*/  IMAD.U32 R86, RZ, RZ, UR44 ;  /* 0x0000002cff567e24 */ /* 0x000fe2000f8e00ff */
[----:B------:R-:W-:Y:S01]  /*8ef0*/  ISETP.GE.AND P0, PT, R193, UR16, PT ;  /* 0x00000010c1007c0c */ /* 0x000fe2000bf06270 */
[----:B------:R-:W-:Y:S01]  /*8f00*/  IMAD.IADD R21, R21, 0x1, R79 ;  /* 0x0000000115157824 */ /* 0x000fe200078e024f */
[----:B------:R-:W-:Y:S01]  /*8f10*/  LOP3.LUT R76, R83, 0x20, R76, 0xe2, !PT ;  /* 0x00000020534c7812 */ /* 0x000fe200078ee24c */
[----:B------:R-:W-:Y:S01]  /*8f20*/  IMAD R78, R78, UR8, RZ ;  /* 0x000000084e4e7c24 */ /* 0x000fe2000f8e02ff */
[----:B------:R-:W-:Y:S01]  /*8f30*/  LEA R86, R86, R191, 0x6 ;  /* 0x000000bf56567211 */ /* 0x000fe200078e30ff */
[----:B-----5:R-:W-:Y:S01]  /*8f40*/  IMAD R87, R0, R81, RZ ;  /* 0x0000005100577224 */ /* 0x020fe200078e02ff */
[----:B------:R-:W-:Y:S01]  /*8f50*/  SEL R0, RZ, 0x80, P0 ;  /* 0x00000080ff007807 */ /* 0x000fe20000000000 */
[C---:B------:R-:W-:Y:S01]  /*8f60*/  IMAD R79, R77.reuse, UR9, R78 ;  /* 0x000000094d4f7c24 */ /* 0x040fe2000f8e024e */
[----:B------:R-:W-:Y:S01]  /*8f70*/  LOP3.LUT R3, R76, R3, RZ, 0xfc, !PT ;  /* 0x000000034c037212 */ /* 0x000fe200078efcff */
[----:B------:R-:W-:Y:S01]  /*8f80*/  IMAD.WIDE.U32 R20, R77, UR8, R20 ;  /* 0x000000084d147c25 */ /* 0x000fe2000f8e0014 */
[----:B------:R-:W-:Y:S01]  /*8f90*/  ISETP.GE.AND P0, PT, R86, R87, PT ;  /* 0x000000575600720c */ /* 0x000fe20003f06270 */
[----:B------:R-:W-:Y:S01]  /*8fa0*/  ULDC.64 UR8, c[0x0][0xa80] ;  /* 0x0002a00000087ab9 */ /* 0x000fe20000000a00 */
[----:B------:R-:W-:Y:S01]  /*8fb0*/  BSSY B1, `(.L_x_3617) ;  /* 0x0000028000017945 */ /* 0x000fe20003800000 */
[----:B------:R-:W-:Y:S01]  /*8fc0*/  IMAD.IADD R21, R21, 0x1, R79 ;  /* 0x0000000115157824 */ /* 0x000fe200078e024f */
[----:B------:R-:W-:Y:S01]  /*8fd0*/  LEA R84, P1, R20, UR8, 0x1 ;  /* 0x0000000814547c11 */ /* 0x000fe2000f8208ff */
[----:B-1----:R-:W-:Y:S01]  /*8fe0*/  SYNCS.ARRIVE.TRANS64.RED.A1T0 RZ, [UR4], RZ ;  /* 0x000000ffffff79a7 */ /* 0x002fe20008100404 */
[----:B------:R-:W-:-:S02]  /*8ff0*/  LOP3.LUT R0, R3, R0, RZ, 0xfc, !PT ;  /* 0x0000000003007212 */ /* 0x000fc400078efcff */
[----:B------:R-:W-:Y:S01]  /*9000*/  LEA.HI.X R85, R20, UR9, R21, 0x1, P1 ;  /* 0x0000000914557c11 */ /* 0x000fe200088f0c15 */
[----:B------:R0:W1:Y:S04]  /*9010*/  SHFL.IDX PT, R76, R84, RZ, 0x181f ;  /* 0x00181fff544c7589 */ /* 0x00006800000e0000 */
[----:B------:R0:W2:Y:S01]  /*9020*/  SHFL.IDX PT, R77, R85, RZ, 0x181f ;  /* 0x00181fff554d7589 */ /* 0x0000a200000e0000 */
[----:B------:R-:W-:Y:S05]  /*9030*/  @P0 BRA `(.L_x_3618) ;  /* 0x00000000007c0947 */ /* 0x000fea0003800000 */
        /* <DEDUP_REMOVED lines=8> */
[----:B------:R1:W-:Y:S01]  /*90c0*/  @!P0 ST.E.128 desc[UR50][R20.64], R4 ;  /* 0x0000000414008985 */ /* 0x0003e2000c101d32 */
        /* <DEDUP_REMOVED lines=11> */
[-C--:B------:R-:W-:Y:S02]  /*9180*/  @!P1 LEA R6, P6, R185, R76.reuse, 0x1 ;  /* 0x0000004cb9069211 */ /* 0x080fe400078c08ff */
[-C--:B--2---:R-:W-:Y:S02]  /*9190*/  @P0 LEA R12, P3, R194, R76.reuse, 0x1 ;  /* 0x0000004cc20c0211 */ /* 0x084fe400078608ff */
        /* <DEDUP_REMOVED lines=9> */
.L_x_3618:
[----:B------:R-:W-:Y:S05]  /*9230*/  BSYNC B1 ;  /* 0x0000000000017941 */ /* 0x000fea0003800000 */
.L_x_3617:
[----:B---3--:R-:W-:Y:S01]  /*9240*/  VIADD R4, R86, 0x20 ;  /* 0x0000002056047836 */ /* 0x008fe20000000000 */
[----:B------:R4:W3:Y:S04]  /*9250*/  SHFL.IDX PT, R7, R85, 0x1, 0x181f ;  /* 0x00381f0055077f89 */ /* 0x0008e800000e0000 */
[----:B------:R-:W-:Y:S01]  /*9260*/  ISETP.GE.AND P0, PT, R4, R87, PT ;  /* 0x000000570400720c */ /* 0x000fe20003f06270 */
[----:B------:R4:W0:-:S12]  /*9270*/  SHFL.IDX PT, R6, R84, 0x1, 0x181f ;  /* 0x00381f0054067f89 */ /* 0x00081800000e0000 */
[----:B----4-:R-:W-:Y:S05]  /*9280*/  @P0 BRA `(.L_x_3619) ;  /* 0x0000001000180947 */ /* 0x010fea0003800000 */
[----:B------:R-:W-:Y:S02]  /*9290*/  ISETP.GE.AND P0, PT, R2, UR16, PT ;  /* 0x0000001002007c0c */ /* 0x000fe4000bf06270 */
[----:B------:R-:W-:Y:S02]  /*92a0*/  ISETP.GE.AND P5, PT, R189, UR16, PT ;  /* 0x00000010bd007c0c */ /* 0x000fe4000bfa6270 */
[----:B------:R-:W-:Y:S02]  /*92b0*/  ISETP.GE.AND P3, PT, R188, UR16, PT ;  /* 0x00000010bc007c0c */ /* 0x000fe4000bf66270 */
[----:B------:R-:W-:Y:S02]  /*92c0*/  ISETP.GE.AND P2, PT, R187, UR16, PT ;  /* 0x00000010bb007c0c */ /* 0x000fe4000bf46270 */
[----:B------:R-:W-:-:S05]  /*92d0*/  ISETP.GE.AND P1, PT, R186, UR16, PT ;  /* 0x00000010ba007c0c */ /* 0x000fca000bf26270 */
[----:B0--3--:R-:W-:Y:S02]  /*92e0*/  @!P0 IMAD.WIDE R4, R2, 0x2, R6 ;  /* 0x0000000202048825 */ /* 0x009fe400078e0206 */
[-C--:B------:R-:W-:Y:S02]  /*92f0*/  @!P5 LEA R12, P4, R189, R6.reuse, 0x1 ;  /* 0x00000006bd0cd211 */ /* 0x080fe400078808ff */
[----:B------:R-:W-:Y:S01]  /*9300*/  @!P3 LEA R14, P6, R188, R6, 0x1 ;  /* 0x00000006bc0eb211 */ /* 0x000fe200078c08ff */
[----:B------:R0:W-:Y:S01]  /*9310*/  @!P0 ST.E.128 desc[UR50][R4.64], R8 ;  /* 0x0000000804008985 */ /* 0x0001e2000c101d32 */
[----:B------:R-:W-:Y:S02]  /*9320*/  ISETP.GE.AND P0, PT, R185, UR16, PT ;  /* 0x00000010b9007c0c */ /* 0x000fe4000bf06270 */
[----:B------:R-:W-:Y:S02]  /*9330*/  @!P5 LEA.HI.X R13, R189, R7, R204, 0x1, P4 ;  /* 0x00000007bd0dd211 */ /* 0x000fe400020f0ccc */
[----:B------:R-:W-:-:S02]  /*9340*/  LOP3.LUT P4, RZ, R3, 0x40, RZ, 0xc0, !PT ;  /* 0x0000004003ff7812 */ /* 0x000fc4000788c0ff */
[----:B------:R-:W-:Y:S01]  /*9350*/  @!P3 LEA.HI.X R15, R188, R7, R203, 0x1, P6 ;  /* 0x00000007bc0fb211 */ /* 0x000fe200030f0ccb */
[----:B------:R4:W-:Y:S01]  /*9360*/  @!P5 ST.E.128 desc[UR50][R12.64], R24 ;  /* 0x000000180c00d985 */ /* 0x0009e2000c101d32 */
[----:B------:R-:W-:-:S03]  /*9370*/  @!P2 LEA R20, P5, R187, R6, 0x1 ;  /* 0x00000006bb14a211 */ /* 0x000fc600078a08ff */
[----:B------:R4:W-:Y:S01]  /*9380*/  @!P3 ST.E.128 desc[UR50][R14.64], R32 ;  /* 0x000000200e00b985 */ /* 0x0009e2000c101d32 */
[----:B------:R-:W-:Y:S02]  /*9390*/  @!P2 LEA.HI.X R21, R187, R7, R202, 0x1, P5 ;  /* 0x00000007bb15a211 */ /* 0x000fe400028f0cca */
[----:B0-----:R-:W-:-:S03]  /*93a0*/  @!P1 LEA R4, P6, R186, R6, 0x1 ;  /* 0x00000006ba049211 */ /* 0x001fc600078c08ff */
[----:B------:R4:W-:Y:S01]  /*93b0*/  @!P2 ST.E.128 desc[UR50][R20.64], R40 ;  /* 0x000000281400a985 */ /* 0x0009e2000c101d32 */
[CC--:B------:R-:W-:Y:S02]  /*93c0*/  @!P0 LEA R8, P3, R185.reuse, R6.reuse, 0x1 ;  /* 0x00000006b9088211 */ /* 0x0c0fe400078608ff */
[----:B------:R-:W-:Y:S02]  /*93d0*/  @P4 LEA R10, P5, R194, R6, 0x1 ;  /* 0x00000006c20a4211 */ /* 0x000fe400078a08ff */
[-C--:B------:R-:W-:Y:S02]  /*93e0*/  @!P1 LEA.HI.X R5, R186, R7.reuse, R201, 0x1, P6 ;  /* 0x00000007ba059211 */ /* 0x080fe400030f0cc9 */
[-C--:B------:R-:W-:Y:S02]  /*93f0*/  @!P0 LEA.HI.X R9, R185, R7.reuse, R200, 0x1, P3 ;  /* 0x00000007b9098211 */ /* 0x080fe400018f0cc8 */
[----:B------:R-:W-:Y:S01]  /*9400*/  @P4 LEA.HI.X R11, R194, R7, R199, 0x1, P5 ;  /* 0x00000007c20b4211 */ /* 0x000fe200028f0cc7 */
[----:B------:R4:W-:Y:S04]  /*9410*/  @!P1 ST.E.128 desc[UR50][R4.64], R48 ;  /* 0x0000003004009985 */ /* 0x0009e8000c101d32 */
[----:B------:R4:W-:Y:S01]  /*9420*/  @!P0 ST.E.128 desc[UR50][R8.64], R52 ;  /* 0x0000003408008985 */ /* 0x0009e2000c101d32 */
[----:B------:R-:W-:-:S03]  /*9430*/  LOP3.LUT P0, RZ, R0, 0x80, RZ, 0xc0, !PT ;  /* 0x0000008000ff7812 */ /* 0x000fc6000780c0ff */
[----:B------:R4:W-:Y:S10]  /*9440*/  @P4 ST.E.128 desc[UR50][R10.64], R60 ;  /* 0x0000003c0a004985 */ /* 0x0009f4000c101d32 */
[----:B------:R-:W-:Y:S05]  /*9450*/  @!P0 BRA `(.L_x_3619) ;  /* 0x0000000c00a48947 */ /* 0x000fea0003800000 */
[----:B----4-:R-:W-:-:S04]  /*9460*/  LEA R4, P0, R193, R6, 0x1 ;  /* 0x00000006c1047211 */ /* 0x010fc800078008ff */
[----:B------:R-:W-:-:S05]  /*9470*/  LEA.HI.X R5, R193, R7, R198, 0x1, P0 ;  /* 0x00000007c1057211 */ /* 0x000fca00000f0cc6 */
[----:B------:R0:W-:Y:S01]  /*9480*/  ST.E.128 desc[UR50][R4.64], R68 ;  /* 0x0000004404007985 */ /* 0x0001e2000c101d32 */
[----:B------:R-:W-:Y:S05]  /*9490*/  BRA `(.L_x_3619) ;  /* 0x0000000c00947947 */ /* 0x000fea0003800000 */
.L_x_3614:
[----:B------:R-:W-:Y:S01]  /*94a0*/  ULDC.64 UR10, c[0x0][0xc00] ;  /* 0x00030000000a7ab9 */ /* 0x000fe20000000a00 */
[----:B------:R-:W-:Y:S01]  /*94b0*/  USHF.L.U32 UR9, UR42, 0x2, URZ ;  /* 0x000000022a097899 */ /* 0x000fe2000800063f */
[----:B------:R-:W0:Y:S01]  /*94c0*/  LDC R11, c[0x0][0xbe8] ;  /* 0x0002fa00ff0b7b82 */ /* 0x000e220000000800 */
[----:B------:R-:W-:Y:S02]  /*94d0*/  UISETP.NE.U32.AND UP0, UPT, UR10, URZ, UPT ;  /* 0x0000003f0a00728c */ /* 0x000fe4000bf05070 */
[----:B------:R-:W-:Y:S02]  /*94e0*/  USHF.L.U64.HI UR12, UR42, 0x2, UR43 ;  /* 0x000000022a0c7899 */ /* 0x000fe4000801022b */
[----:B------:R-:W-:Y:S02]  /*94f0*/  UISETP.NE.AND.EX UP0, UPT, UR11, URZ, UPT, UP0 ;  /* 0x0000003f0b00728c */ /* 0x000fe4000bf05300 */
[----:B------:R-:W-:-:S04]  /*9500*/  UIADD3 UR4, UP1, UR9, UR10, URZ ;  /* 0x0000000a09047290 */ /* 0x000fc8000ff3e03f */
[----:B------:R-:W-:Y:S01]  /*9510*/  PLOP3.LUT P1, PT, PT, PT, UP0, 0x80, 0x0 ;  /* 0x000000000000781c */ /* 0x000fe20003f2f008 */
[----:B------:R-:W-:Y:S01]  /*9520*/  UIADD3.X UR8, UR12, UR11, URZ, UP1, !UPT ;  /* 0x0000000b0c087290 */ /* 0x000fe20008ffe43f */
[----:B------:R-:W-:Y:S02]  /*9530*/  IMAD.U32 R4, RZ, RZ, UR4 ;  /* 0x00000004ff047e24 */ /* 0x000fe4000f8e00ff */
[----:B------:R-:W-:Y:S02]  /*9540*/  ULDC.64 UR10, c[0x0][0xc08] ;  /* 0x00030200000a7ab9 */ /* 0x000fe40000000a00 */
[----:B------:R-:W-:Y:S01]  /*9550*/  UISETP.NE.U32.AND UP1, UPT, UR10, URZ, UPT ;  /* 0x0000003f0a00728c */ /* 0x000fe2000bf25070 */
[----:B------:R-:W-:-:S03]  /*9560*/  IMAD.U32 R5, RZ, RZ, UR8 ;  /* 0x00000008ff057e24 */ /* 0x000fc6000f8e00ff */
[----:B------:R-:W-:-:S03]  /*9570*/  UISETP.NE.AND.EX UP1, UPT, UR11, URZ, UPT, UP1 ;  /* 0x0000003f0b00728c */ /* 0x000fc6000bf25310 */
[----:B------:R-:W2:Y:S01]  /*9580*/  @P1 LDG.E R3, desc[UR50][R4.64] ;  /* 0x0000003204031981 */ /* 0x000ea2000c1e1900 */
[----:B------:R-:W-:Y:S02]  /*9590*/  ULDC UR4, c[0x0][0xa88] ;  /* 0x0002a20000047ab9 */ /* 0x000fe40000000800 */
[----:B------:R-:W-:Y:S01]  /*95a0*/  PLOP3.LUT P2, PT, PT, PT, UP1, 0x80, 0x0 ;  /* 0x000000000000781c */ /* 0x000fe20003f4f018 */
[----:B------:R-:W-:-:S04]  /*95b0*/  IMAD.U32 R0, RZ, RZ, UR4 ;  /* 0x00000004ff007e24 */ /* 0x000fc8000f8e00ff */
[----:B------:R-:W-:-:S04]  /*95c0*/  @UP1 UIADD3 UR8, UP2, UR9, UR10, URZ ;  /* 0x0000000a09081290 */ /* 0x000fc8000ff5e03f */
[----:B------:R-:W-:Y:S02]  /*95d0*/  @UP1 UIADD3.X UR9, UR12, UR11, URZ, UP2, !UPT ;  /* 0x0000000b0c091290 */ /* 0x000fe400097fe43f */
[----:B------:R-:W-:-:S04]  /*95e0*/  IMAD.U32 R6, RZ, RZ, UR8 ;  /* 0x00000008ff067e24 */ /* 0x000fc8000f8e00ff */
[----:B------:R-:W-:-:S05]  /*95f0*/  MOV R7, UR9 ;  /* 0x0000000900077c02 */ /* 0x000fca0008000f00 */
[----:B------:R1:W5:Y:S01]  /*9600*/  @P2 LDG.E R0, desc[UR50][R6.64] ;  /* 0x0000003206002981 */ /* 0x000362000c1e1900 */
[----:B------:R-:W-:Y:S01]  /*9610*/  UMOV UR4, URZ ;  /* 0x0000003f00047c82 */ /* 0x000fe20008000000 */
[----:B------:R-:W-:Y:S01]  /*9620*/  USHF.R.S32.HI UR12, URZ, 0x1f, UR45 ;  /* 0x0000001f3f0c7899 */ /* 0x000fe2000801142d */
[----:B------:R-:W-:Y:S02]  /*9630*/  ISETP.GE.AND P0, PT, R197, 0x40, PT ;  /* 0x00000040c500780c */ /* 0x000fe40003f06270 */
[----:B--2---:R-:W-:-:S13]  /*9640*/  @P1 R2UR UR4, R3 ;  /* 0x00000000030412ca */ /* 0x004fda00000e0000 */
[----:B------:R-:W-:Y:S01]  /*9650*/  USHF.R.S32.HI UR11, URZ, 0x1f, UR4 ;  /* 0x0000001f3f0b7899 */ /* 0x000fe20008011404 */
[----:B01----:R-:W-:Y:S11]  /*9660*/  @P2 BRA `(.L_x_3620) ;  /* 0x0000000000102947 */ /* 0x003ff60003800000 */
[----:B------:R-:W-:Y:S05]  /*9670*/  @!P1 BRA `(.L_x_3620) ;  /* 0x00000000000c9947 */ /* 0x000fea0003800000 */
[----:B------:R-:W2:Y:S04]  /*9680*/  LDG.E R3, desc[UR50][R4.64] ;  /* 0x0000003204037981 */ /* 0x000ea8000c1e1900 */
[----:B-----5:R-:W2:Y:S02]  /*9690*/  LDG.E R0, desc[UR50][R4.64+0x4] ;  /* 0x0000043204007981 */ /* 0x020ea4000c1e1900 */
[----:B--2---:R-:W-:-:S07]  /*96a0*/  IMAD.IADD R0, R0, 0x1, -R3 ;  /* 0x0000000100007824 */ /* 0x004fce00078e0a03 */
.L_x_3620:
[----:B------:R-:W-:Y:S01]  /*96b0*/  USEL UR42, UR42, URZ, !UP0 ;  /* 0x0000003f2a2a7287 */ /* 0x000fe2000c000000 */
[----:B------:R-:W-:Y:S01]  /*96c0*/  BSSY B1, `(.L_x_3621) ;  /* 0x000002d000017945 */ /* 0x000fe20003800000 */
[----:B------:R-:W-:-:S03]  /*96d0*/  USEL UR43, UR43, URZ, !UP0 ;  /* 0x0000003f2b2b7287 */ /* 0x000fc6000c000000 */
[----:B------:R-:W-:Y:S09]  /*96e0*/  @P0 BRA `(.L_x_3622) ;  /* 0x0000000000a80947 */ /* 0x000ff20003800000 */
[----:B------:R-:W0:Y:S01]  /*96f0*/  S2R R4, SR_TID.X ;  /* 0x0000000000047919 */ /* 0x000e220000002100 */
[----:B------:R-:W1:Y:S01]  /*9700*/  LDC R6, c[0x0][0xbe8] ;  /* 0x0002fa00ff067b82 */ /* 0x000e620000000800 */
[----:B------:R-:W-:-:S04]  /*9710*/  IMAD.U32 R3, RZ, RZ, UR44 ;  /* 0x0000002cff037e24 */ /* 0x000fc8000f8e00ff */
[----:B0-----:R-:W-:Y:S02]  /*9720*/  IMAD R3, R3, 0x40, R4 ;  /* 0x0000004003037824 */ /* 0x001fe400078e0204 */
[----:B-1---5:R-:W-:Y:S02]  /*9730*/  IMAD R4, R0, R6, RZ ;  /* 0x0000000600047224 */ /* 0x022fe400078e02ff */
[----:B------:R-:W-:-:S05]  /*9740*/  VIADD R5, R3, 0xffffff80 ;  /* 0xffffff8003057836 */ /* 0x000fca0000000000 */
[----:B------:R-:W-:-:S13]  /*9750*/  ISETP.GE.AND P0, PT, R5, R4, PT ;  /* 0x000000040500720c */ /* 0x000fda0003f06270 */
[----:B------:R-:W-:Y:S05]  /*9760*/  @P0 BRA `(.L_x_3622) ;  /* 0x0000000000880947 */ /* 0x000fea0003800000 */
[----:B------:R-:W-:Y:S01]  /*9770*/  ISETP.NE.AND P0, PT, R6, 0x1, PT ;  /* 0x000000010600780c */ /* 0x000fe20003f05270 */
[----:B------:R-:W-:Y:S01]  /*9780*/  ULDC.64 UR14, c[0x0][0xb90] ;  /* 0x0002e400000e7ab9 */ /* 0x000fe20000000a00 */
[----:B------:R-:W-:Y:S01]  /*9790*/  UMOV UR8, UR4 ;  /* 0x0000000400087c82 */ /* 0x000fe20008000000 */
[----:B------:R-:W-:Y:S01]  /*97a0*/  UIMAD UR10, UR12, UR14, URZ ;  /* 0x0000000e0c0a72a4 */ /* 0x000fe2000f8e023f */
[----:B------:R-:W-:Y:S02]  /*97b0*/  UMOV UR9, UR11 ;  /* 0x0000000b00097c82 */ /* 0x000fe40008000000 */
[----:B------:R-:W-:Y:S02]  /*97c0*/  UIMAD.WIDE.U32 UR8, UR45, UR14, UR8 ;  /* 0x0000000e2d0872a5 */ /* 0x000fe4000f8e0008 */
[----:B------:R-:W-:-:S03]  /*97d0*/  UIMAD UR10, UR45, UR15, UR10 ;  /* 0x0000000f2d0a72a4 */ /* 0x000fc6000f8e020a */
[----:B------:R-:W-:Y:S02]  /*97e0*/  ULDC.64 UR14, c[0x0][0xb98] ;  /* 0x0002e600000e7ab9 */ /* 0x000fe40000000a00 */
[----:B------:R-:W0:Y:S01]  /*97f0*/  @P0 LDC R4, c[0x0][0xbec] ;  /* 0x0002fb00ff040b82 */ /* 0x000e220000000800 */
[----:B------:R-:W-:Y:S02]  /*9800*/  UIADD3 UR9, UR9, UR10, URZ ;  /* 0x0000000a09097290 */ /* 0x000fe4000fffe03f */
[----:B------:R-:W-:Y:S02]  /*9810*/  UIMAD UR10, UR43, UR14, URZ ;  /* 0x0000000e2b0a72a4 */ /* 0x000fe4000f8e023f */
[----:B------:R-:W-:Y:S02]  /*9820*/  UIMAD.WIDE.U32 UR8, UR42, UR14, UR8 ;  /* 0x0000000e2a0872a5 */ /* 0x000fe4000f8e0008 */
[----:B------:R-:W-:Y:S01]  /*9830*/  UIMAD UR10, UR42, UR15, UR10 ;  /* 0x0000000f2a0a72a4 */ /* 0x000fe2000f8e020a */
[----:B------:R-:W1:Y:S02]  /*9840*/  @P0 LDC R8, c[0x0][0xbf0] ;  /* 0x0002fc00ff080b82 */ /* 0x000e640000000800 */
[----:B------:R-:W-:Y:S01]  /*9850*/  ULDC.64 UR14, c[0x0][0xb88] ;  /* 0x0002e200000e7ab9 */ /* 0x000fe20000000a00 */
[----:B0-----:R-:W-:-:S04]  /*9860*/  @P0 IMAD.HI.U32 R3, R5, R4, RZ ;  /* 0x0000000405030227 */ /* 0x001fc800078e00ff */
[----:B------:R-:W-:Y:S01]  /*9870*/  IMAD.MOV.U32 R4, RZ, RZ, R5 ;  /* 0x000000ffff047224 */ /* 0x000fe200078e0005 */
[----:B-1----:R-:W-:Y:S02]  /*9880*/  @P0 SHF.R.U32.HI R4, RZ, R8, R3 ;  /* 0x00000008ff040219 */ /* 0x002fe40000011603 */
[----:B------:R-:W-:-:S03]  /*9890*/  MOV R8, UR10 ;  /* 0x0000000a00087c02 */ /* 0x000fc60008000f00 */
[----:B------:R-:W-:-:S04]  /*98a0*/  IMAD.MOV R3, RZ, RZ, -R4 ;  /* 0x000000ffff037224 */ /* 0x000fc800078e0a04 */
[----:B------:R-:W-:Y:S01]  /*98b0*/  IMAD R3, R6, R3, R5 ;  /* 0x0000000306037224 */ /* 0x000fe200078e0205 */
[----:B------:R-:W-:Y:S02]  /*98c0*/  SHF.R.S32.HI R5, RZ, 0x1f, R4 ;  /* 0x0000001fff057819 */ /* 0x000fe40000011404 */
[----:B------:R-:W-:Y:S02]  /*98d0*/  IADD3 R4, P0, R4, UR8, RZ ;  /* 0x0000000804047c10 */ /* 0x000fe4000ff1e0ff */
[----:B------:R-:W-:Y:S02]  /*98e0*/  SHF.R.S32.HI R6, RZ, 0x1f, R3 ;  /* 0x0000001fff067819 */ /* 0x000fe40000011403 */
[----:B------:R-:W-:Y:S01]  /*98f0*/  IADD3.X R5, R5, UR9, R8, P0, !PT ;  /* 0x0000000905057c10 */ /* 0x000fe200087fe408 */
[----:B------:R-:W-:Y:S02]  /*9900*/  ULDC.64 UR8, c[0x0][0xb50] ;  /* 0x0002d40000087ab9 */ /* 0x000fe40000000a00 */
[----:B------:R-:W-:-:S02]  /*9910*/  IMAD R6, R6, UR14, RZ ;  /* 0x0000000e06067c24 */ /* 0x000fc4000f8e02ff */
[----:B------:R-:W-:-:S04]  /*9920*/  IMAD.WIDE.U32 R4, R3, UR14, R4 ;  /* 0x0000000e03047c25 */ /* 0x000fc8000f8e0004 */
[----:B------:R-:W-:Y:S01]  /*9930*/  IMAD R7, R3, UR15, R6 ;  /* 0x0000000f03077c24 */ /* 0x000fe2000f8e0206 */
[----:B------:R-:W-:-:S03]  /*9940*/  LEA R6, P0, R4, UR8, 0x2 ;  /* 0x0000000804067c11 */ /* 0x000fc6000f8010ff */
[----:B------:R-:W-:-:S05]  /*9950*/  IMAD.IADD R3, R5, 0x1, R7 ;  /* 0x0000000105037824 */ /* 0x000fca00078e0207 */
[----:B------:R-:W-:Y:S01]  /*9960*/  LEA.HI.X R7, R4, UR9, R3, 0x2, P0 ;  /* 0x0000000904077c11 */ /* 0x000fe200080f1403 */
[----:B------:R-:W-:-:S05]  /*9970*/  IMAD.MOV.U32 R3, RZ, RZ, -0x800000 ;  /* 0xff800000ff037424 */ /* 0x000fca00078e00ff */
[----:B------:R0:W-:Y:S02]  /*9980*/  STG.E desc[UR50][R6.64], R3 ;  /* 0x0000000306007986 */ /* 0x0001e4000c101932 */
.L_x_3622:
[----:B------:R-:W-:Y:S05]  /*9990*/  BSYNC B1 ;  /* 0x0000000000017941 */ /* 0x000fea0003800000 */
.L_x_3621:
[----:B------:R-:W-:Y:S01]  /*99a0*/  ISETP.NE.AND P0, PT, R11, 0x1, PT ;  /* 0x000000010b00780c */ /* 0x000fe20003f05270 */
[----:B------:R-:W-:Y:S01]  /*99b0*/  ULDC UR13, c[0x0][0xac8] ;  /* 0x0002b200000d7ab9 */ /* 0x000fe20000000800 */
[----:B------:R-:W-:Y:S01]  /*99c0*/  ULDC.64 UR14, c[0x0][0xaa0] ;  /* 0x0002a800000e7ab9 */ /* 0x000fe20000000a00 */
[----:B------:R-:W-:Y:S01]  /*99d0*/  ISETP.GE.AND P1, PT, R189, UR13, PT ;  /* 0x0000000dbd007c0c */ /* 0x000fe2000bf26270 */
[----:B------:R-:W-:Y:S01]  /*99e0*/  UIMAD UR10, UR11, UR14, URZ ;  /* 0x0000000e0b0a72a4 */ /* 0x000fe2000f8e023f */
[----:B------:R-:W-:Y:S01]  /*99f0*/  ISETP.GE.AND P2, PT, R2, UR13, PT ;  /* 0x0000000d02007c0c */ /* 0x000fe2000bf46270 */
[----:B------:R-:W-:Y:S01]  /*9a00*/  UIMAD.WIDE.U32 UR8, UR4, UR14, URZ ;  /* 0x0000000e040872a5 */ /* 0x000fe2000f8e003f */
[----:B------:R-:W-:Y:S01]  /*9a10*/  SEL R4, RZ, 0xffffffff, P1 ;  /* 0xffffffffff047807 */ /* 0x000fe20000800000 */
[----:B------:R-:W-:Y:S01]  /*9a20*/  UIMAD UR10, UR4, UR15, UR10 ;  /* 0x0000000f040a72a4 */ /* 0x000fe2000f8e020a */
[----:B0-----:R-:W-:Y:S01]  /*9a30*/  SEL R3, RZ, 0x1, P2 ;  /* 0x00000001ff037807 */ /* 0x001fe20001000000 */
[----:B------:R-:W-:Y:S01]  /*9a40*/  IMAD.U32 R8, RZ, RZ, UR44 ;  /* 0x0000002cff087e24 */ /* 0x000fe2000f8e00ff */
[----:B------:R-:W-:Y:S01]  /*9a50*/  ULDC.64 UR14, c[0x0][0xae8] ;  /* 0x0002ba00000e7ab9 */ /* 0x000fe20000000a00 */
[----:B------:R-:W-:Y:S01]  /*9a60*/  IMAD.SHL.U32 R4, R4, 0x2, RZ ;  /* 0x0000000204047824 */ /* 0x000fe200078e00ff */
[----:B------:R-:W0:Y:S01]  /*9a70*/  @P0 LDC R5, c[0x0][0xbec] ;  /* 0x0002fb00ff050b82 */ /* 0x000e220000000800 */
[----:B------:R-:W-:Y:S01]  /*9a80*/  ISETP.GE.AND P2, PT, R188, UR13, PT ;  /* 0x0000000dbc007c0c */ /* 0x000fe2000bf46270 */
[----:B------:R-:W-:Y:S01]  /*9a90*/  UIADD3 UR9, UR9, UR10, URZ ;  /* 0x0000000a09097290 */ /* 0x000fe2000fffe03f */
[----:B------:R-:W-:Y:S01]  /*9aa0*/  ISETP.GE.AND P1, PT, R187, UR13, PT ;  /* 0x0000000dbb007c0c */ /* 0x000fe2000bf26270 */
[----:B------:R-:W-:Y:S01]  /*9ab0*/  UIMAD UR4, UR12, UR14, URZ ;  /* 0x0000000e0c0472a4 */ /* 0x000fe2000f8e023f */
[----:B------:R-:W-:Y:S01]  /*9ac0*/  LOP3.LUT R4, R4, 0x2, R3, 0xe2, !PT ;  /* 0x0000000204047812 */ /* 0x000fe200078ee203 */
[----:B------:R-:W-:Y:S01]  /*9ad0*/  IMAD R3, R190, 0x20, R191 ;  /* 0x00000020be037824 */ /* 0x000fe200078e02bf */
[----:B------:R-:W-:Y:S01]  /*9ae0*/  SEL R6, RZ, 0xffffffff, P2 ;  /* 0xffffffffff067807 */ /* 0x000fe20001000000 */
[----:B------:R-:W1:Y:S01]  /*9af0*/  @P0 LDC R7, c[0x0][0xbf0] ;  /* 0x0002fc00ff070b82 */ /* 0x000e620000000800 */
[----:B------:R-:W-:Y:S01]  /*9b00*/  UIMAD UR4, UR45, UR15, UR4 ;  /* 0x0000000f2d0472a4 */ /* 0x000fe2000f8e0204 */
[----:B------:R-:W-:Y:S01]  /*9b10*/  SEL R10, RZ, 0xffffffff, P1 ;  /* 0xffffffffff0a7807 */ /* 0x000fe20000800000 */
[----:B------:R-:W-:Y:S01]  /*9b20*/  UIMAD.WIDE.U32 UR8, UR45, UR14, UR8 ;  /* 0x0000000e2d0872a5 */ /* 0x000fe2000f8e0008 */
[----:B------:R-:W-:Y:S01]  /*9b30*/  LEA R8, R8, R3, 0x6 ;  /* 0x0000000308087211 */ /* 0x000fe200078e30ff */
[----:B------:R-:W-:Y:S01]  /*9b40*/  ULDC.64 UR10, c[0x0][0xaf0] ;  /* 0x0002bc00000a7ab9 */ /* 0x000fe20000000a00 */
[----:B------:R-:W-:Y:S01]  /*9b50*/  IMAD.SHL.U32 R9, R6, 0x4, RZ ;  /* 0x0000000406097824 */ /* 0x000fe200078e00ff */
[----:B------:R-:W-:Y:S01]  /*9b60*/  UIMAD UR43, UR43, UR10, URZ ;  /* 0x0000000a2b2b72a4 */ /* 0x000fe2000f8e023f */
[----:B------:R-:W-:Y:S01]  /*9b70*/  IMAD.SHL.U32 R10, R10, 0x8, RZ ;  /* 0x000000080a0a7824 */ /* 0x000fe200078e00ff */
[----:B------:R-:W-:Y:S01]  /*9b80*/  UIADD3 UR9, UR9, UR4, URZ ;  /* 0x0000000409097290 */ /* 0x000fe2000fffe03f */
[----:B------:R-:W-:Y:S01]  /*9b90*/  IMAD.MOV.U32 R3, RZ, RZ, R8 ;  /* 0x000000ffff037224 */ /* 0x000fe200078e0008 */
[----:B------:R-:W-:Y:S01]  /*9ba0*/  UIMAD UR4, UR42, UR11, UR43 ;  /* 0x0000000b2a0472a4 */ /* 0x000fe2000f8e022b */
[----:B------:R-:W-:Y:S01]  /*9bb0*/  LOP3.LUT R9, R9, 0x4, R4, 0xe2, !PT ;  /* 0x0000000409097812 */ /* 0x000fe200078ee204 */
[----:B------:R-:W-:Y:S01]  /*9bc0*/  UIMAD.WIDE.U32 UR42, UR42, UR10, UR8 ;  /* 0x0000000a2a2a72a5 */ /* 0x000fe2000f8e0008 */
[----:B------:R-:W-:Y:S01]  /*9bd0*/  IMAD.U32 R26, RZ, RZ, UR44 ;  /* 0x0000002cff1a7e24 */ /* 0x000fe2000f8e00ff */
[----:B------:R-:W-:Y:S01]  /*9be0*/  ISETP.GE.AND P2, PT, R193, UR13, PT ;  /* 0x0000000dc1007c0c */ /* 0x000fe2000bf46270 */
[----:B0-----:R-:W-:Y:S01]  /*9bf0*/  @P0 IMAD.HI.U32 R6, R8, R5, RZ ;  /* 0x0000000508060227 */ /* 0x001fe200078e00ff */
[----:B------:R-:W-:Y:S01]  /*9c00*/  UIADD3 UR4, UR43, UR4, URZ ;  /* 0x000000042b047290 */ /* 0x000fe2000fffe03f */
[----:B------:R-:W-:Y:S01]  /*9c10*/  LOP3.LUT R10, R10, 0x8, R9, 0xe2, !PT ;  /* 0x000000080a0a7812 */ /* 0x000fe200078ee209 */
[----:B------:R-:W-:Y:S01]  /*9c20*/  ULDC.64 UR8, c[0x0][0xae0] ;  /* 0x0002b80000087ab9 */ /* 0x000fe20000000a00 */
[----:B------:R-:W-:Y:S01]  /*9c30*/  IMAD.U32 R5, RZ, RZ, UR43 ;  /* 0x0000002bff057e24 */ /* 0x000fe2000f8e00ff */
[----:B------:R-:W-:Y:S01]  /*9c40*/  BSSY B1, `(.L_x_3623) ;  /* 0x0000046000017945 */ /* 0x000fe20003800000 */
[----:B------:R-:W-:Y:S01]  /*9c50*/  IMAD.U32 R4, RZ, RZ, UR42 ;  /* 0x0000002aff047e24 */ /* 0x000fe2000f8e00ff */
[----:B-1----:R-:W-:Y:S01]  /*9c60*/  @P0 SHF.R.U32.HI R3, RZ, R7, R6 ;  /* 0x00000007ff030219 */ /* 0x002fe20000011606 */
[----:B------:R-:W-:Y:S01]  /*9c70*/  IMAD.U32 R5, RZ, RZ, UR4 ;  /* 0x00000004ff057e24 */ /* 0x000fe2000f8e00ff */
[----:B------:R-:W-:Y:S01]  /*9c80*/  ISETP.GE.AND P0, PT, R186, UR13, PT ;  /* 0x0000000dba007c0c */ /* 0x000fe2000bf06270 */
[----:B-----5:R-:W-:Y:S01]  /*9c90*/  IMAD R25, R0, R11, RZ ;  /* 0x0000000b00197224 */ /* 0x020fe200078e02ff */
[--C-:B------:R-:W-:Y:S01]  /*9ca0*/  SHF.R.S32.HI R6, RZ, 0x1f, R3.reuse ;  /* 0x0000001fff067819 */ /* 0x100fe20000011403 */
[----:B------:R-:W-:Y:S01]  /*9cb0*/  IMAD.MOV R7, RZ, RZ, -R3 ;  /* 0x000000ffff077224 */ /* 0x000fe200078e0a03 */
[----:B------:R-:W-:Y:S01]  /*9cc0*/  SEL R9, RZ, 0xffffffff, P0 ;  /* 0xffffffffff097807 */ /* 0x000fe20000000000 */
[----:B------:R-:W-:Y:S01]  /*9cd0*/  IMAD.WIDE.U32 R4, R3, UR8, R4 ;  /* 0x0000000803047c25 */ /* 0x000fe2000f8e0004 */
[----:B------:R-:W-:-:S02]  /*9ce0*/  ISETP.GE.AND P0, PT, R185, UR13, PT ;  /* 0x0000000db9007c0c */ /* 0x000fc4000bf06270 */
[----:B------:R-:W-:Y:S01]  /*9cf0*/  SHF.L.U32 R13, R9, 0x4, RZ ;  /* 0x00000004090d7819 */ /* 0x000fe200000006ff */
[----:B------:R-:W-:Y:S02]  /*9d00*/  IMAD R6, R6, UR8, RZ ;  /* 0x0000000806067c24 */ /* 0x000fe4000f8e02ff */
[----:B------:R-:W-:Y:S01]  /*9d10*/  IMAD R7, R11, R7, R8 ;  /* 0x000000070b077224 */ /* 0x000fe200078e0208 */
[----:B------:R-:W-:Y:S01]  /*9d20*/  SEL R8, RZ, 0xffffffff, P0 ;  /* 0xffffffffff087807 */ /* 0x000fe20000000000 */
[----:B------:R-:W-:Y:S01]  /*9d30*/  IMAD R9, R3, UR9, R6 ;  /* 0x0000000903097c24 */ /* 0x000fe2000f8e0206 */
[----:B------:R-:W-:Y:S01]  /*9d40*/  ULDC.64 UR8, c[0x0][0xad8] ;  /* 0x0002b60000087ab9 */ /* 0x000fe20000000a00 */
[----:B------:R-:W-:Y:S01]  /*9d50*/  ISETP.GE.AND P0, PT, R194, UR13, PT ;  /* 0x0000000dc2007c0c */ /* 0x000fe2000bf06270 */
[----:B------:R-:W-:Y:S01]  /*9d60*/  IMAD R26, R26, 0x40, R191 ;  /* 0x000000401a1a7824 */ /* 0x000fe200078e02bf */
[----:B------:R-:W-:Y:S01]  /*9d70*/  SHF.R.S32.HI R3, RZ, 0x1f, R7 ;  /* 0x0000001fff037819 */ /* 0x000fe20000011407 */
[----:B------:R-:W-:Y:S01]  /*9d80*/  IMAD.IADD R5, R5, 0x1, R9 ;  /* 0x0000000105057824 */ /* 0x000fe200078e0209 */
[----:B------:R-:W-:Y:S01]  /*9d90*/  LOP3.LUT R10, R13, 0x10, R10, 0xe2, !PT ;  /* 0x000000100d0a7812 */ /* 0x000fe200078ee20a */
[----:B------:R-:W-:-:S02]  /*9da0*/  IMAD.SHL.U32 R13, R8, 0x20, RZ ;  /* 0x00000020080d7824 */ /* 0x000fc400078e00ff */
[----:B------:R-:W-:Y:S02]  /*9db0*/  IMAD R0, R3, UR8, RZ ;  /* 0x0000000803007c24 */ /* 0x000fe4000f8e02ff */
[----:B------:R-:W-:Y:S01]  /*9dc0*/  IMAD.WIDE.U32 R4, R7, UR8, R4 ;  /* 0x0000000807047c25 */ /* 0x000fe2000f8e0004 */
[----:B------:R-:W-:-:S03]  /*9dd0*/  LOP3.LUT R10, R13, 0x20, R10, 0xe2, !PT ;  /* 0x000000200d0a7812 */ /* 0x000fc600078ee20a */
[----:B------:R-:W-:Y:S01]  /*9de0*/  IMAD R3, R7, UR9, R0 ;  /* 0x0000000907037c24 */ /* 0x000fe2000f8e0200 */
[----:B------:R-:W-:Y:S01]  /*9df0*/  SEL R7, RZ, 0x40, P0 ;  /* 0x00000040ff077807 */ /* 0x000fe20000000000 */
[----:B------:R-:W-:Y:S01]  /*9e00*/  ULDC.64 UR8, c[0x0][0xa80] ;  /* 0x0002a00000087ab9 */ /* 0x000fe20000000a00 */
[----:B------:R-:W-:Y:S01]  /*9e10*/  ISETP.GE.AND P0, PT, R26, R25, PT ;  /* 0x000000191a00720c */ /* 0x000fe20003f06270 */
[----:B------:R-:W-:Y:S01]  /*9e20*/  IMAD.IADD R3, R5, 0x1, R3 ;  /* 0x0000000105037824 */ /* 0x000fe200078e0203 */
[----:B------:R-:W-:Y:S02]  /*9e30*/  LEA R20, P1, R4, UR8, 0x1 ;  /* 0x0000000804147c11 */ /* 0x000fe4000f8208ff */
[----:B------:R-:W-:Y:S02]  /*9e40*/  LOP3.LUT R21, R10, R7, RZ, 0xfc, !PT ;  /* 0x000000070a157212 */ /* 0x000fe400078efcff */
[----:B------:R-:W-:Y:S01]  /*9e50*/  LEA.HI.X R3, R4, UR9, R3, 0x1, P1 ;  /* 0x0000000904037c11 */ /* 0x000fe200088f0c03 */
[----:B------:R0:W1:Y:S01]  /*9e60*/  SHFL.IDX PT, R6, R20, RZ, 0x181f ;  /* 0x00181fff14067589 */ /* 0x00006200000e0000 */
[----:B------:R-:W-:-:S03]  /*9e70*/  SEL R0, RZ, 0x80, P2 ;  /* 0x00000080ff007807 */ /* 0x000fc60001000000 */
[----:B------:R0:W2:Y:S01]  /*9e80*/  SHFL.IDX PT, R7, R3, RZ, 0x181f ;  /* 0x00181fff03077589 */ /* 0x0000a200000e0000 */
        /* <DEDUP_REMOVED lines=9> */
[----:B------:R-:W-:Y:S01]  /*9f20*/  @!P5 LEA R10, P4, R188, R6, 0x1 ;  /* 0x00000006bc0ad211 */ /* 0x000fe200078808ff */
[----:B------:R-:W-:Y:S01]  /*9f30*/  @!P1 ST.E.128 desc[UR50][R4.64], RZ ;  /* 0x000000ff04009985 */ /* 0x000fe2000c101d32 */
[----:B------:R-:W-:Y:S02]  /*9f40*/  ISETP.GE.AND P1, PT, R185, UR13, PT ;  /* 0x0000000db9007c0c */ /* 0x000fe4000bf26270 */
[----:B------:R-:W-:Y:S01]  /*9f50*/  LOP3.LUT P0, RZ, R21, 0x40, RZ, 0xc0, !PT ;  /* 0x0000004015ff7812 */ /* 0x000fe2000780c0ff */
[----:B------:R1:W-:Y:S01]  /*9f60*/  @!P2 ST.E.128 desc[UR50][R8.64], RZ ;  /* 0x000000ff0800a985 */ /* 0x0003e2000c101d32 */
[----:B------:R-:W-:-:S02]  /*9f70*/  ISETP.GE.AND P2, PT, R186, UR13, PT ;  /* 0x0000000dba007c0c */ /* 0x000fc4000bf46270 */
[-C--:B------:R-:W-:Y:S02]  /*9f80*/  @!P5 LEA.HI.X R11, R188, R7.reuse, R203, 0x1, P4 ;  /* 0x00000007bc0bd211 */ /* 0x080fe400020f0ccb */
[----:B------:R-:W-:Y:S02]  /*9f90*/  LOP3.LUT P4, RZ, R24, 0x80, RZ, 0xc0, !PT ;  /* 0x0000008018ff7812 */ /* 0x000fe4000788c0ff */
[CC--:B------:R-:W-:Y:S01]  /*9fa0*/  @!P3 LEA R12, P6, R187.reuse, R6.reuse, 0x1 ;  /* 0x00000006bb0cb211 */ /* 0x0c0fe200078c08ff */
[----:B------:R3:W-:Y:S03]  /*9fb0*/  @!P5 ST.E.128 desc[UR50][R10.64], RZ ;  /* 0x000000ff0a00d985 */ /* 0x0007e6000c101d32 */
[----:B------:R-:W-:Y:S02]  /*9fc0*/  @!P3 LEA.HI.X R13, R187, R7, R202, 0x1, P6 ;  /* 0x00000007bb0db211 */ /* 0x000fe400030f0cca */
[----:B-1----:R-:W-:-:S02]  /*9fd0*/  @!P1 LEA R8, P6, R185, R6, 0x1 ;  /* 0x00000006b9089211 */ /* 0x002fc400078c08ff */
[-C--:B------:R-:W-:Y:S01]  /*9fe0*/  @!P2 LEA R4, P5, R186, R6.reuse, 0x1 ;  /* 0x00000006ba04a211 */ /* 0x080fe200078a08ff */
[----:B------:R3:W-:Y:S01]  /*9ff0*/  @!P3 ST.E.128 desc[UR50][R12.64], RZ ;  /* 0x000000ff0c00b985 */ /* 0x0007e2000c101d32 */
[-C--:B------:R-:W-:Y:S02]  /*a000*/  @P0 LEA R14, P3, R194, R6.reuse, 0x1 ;  /* 0x00000006c20e0211 */ /* 0x080fe400078608ff */
[-C--:B------:R-:W-:Y:S02]  /*a010*/  @!P2 LEA.HI.X R5, R186, R7.reuse, R201, 0x1, P5 ;  /* 0x00000007ba05a211 */ /* 0x080fe400028f0cc9 */
[----:B------:R-:W-:Y:S02]  /*a020*/  @P4 LEA R6, P5, R193, R6, 0x1 ;  /* 0x00000006c1064211 */ /* 0x000fe400078a08ff */
[-C--:B------:R-:W-:Y:S01]  /*a030*/  @!P1 LEA.HI.X R9, R185, R7.reuse, R200, 0x1, P6 ;  /* 0x00000007b9099211 */ /* 0x080fe200030f0cc8 */
[----:B------:R3:W-:Y:S01]  /*a040*/  @!P2 ST.E.128 desc[UR50][R4.64], RZ ;  /* 0x000000ff0400a985 */ /* 0x0007e2000c101d32 */
[----:B------:R-:W-:-:S02]  /*a050*/  @P0 LEA.HI.X R15, R194, R7, R199, 0x1, P3 ;  /* 0x00000007c20f0211 */ /* 0x000fc400018f0cc7 */
[----:B------:R-:W-:Y:S01]  /*a060*/  @P4 LEA.HI.X R7, R193, R7, R198, 0x1, P5 ;  /* 0x00000007c1074211 */ /* 0x000fe200028f0cc6 */
[----:B------:R3:W-:Y:S04]  /*a070*/  @!P1 ST.E.128 desc[UR50][R8.64], RZ ;  /* 0x000000ff08009985 */ /* 0x0007e8000c101d32 */
[----:B------:R3:W-:Y:S04]  /*a080*/  @P0 ST.E.128 desc[UR50][R14.64], RZ ;  /* 0x000000ff0e000985 */ /* 0x0007e8000c101d32 */
[----:B------:R3:W-:Y:S02]  /*a090*/  @P4 ST.E.128 desc[UR50][R6.64], RZ ;  /* 0x000000ff06004985 */ /* 0x0007e4000c101d32 */
.L_x_3624:
[----:B------:R-:W-:Y:S05]  /*a0a0*/  BSYNC B1 ;  /* 0x0000000000017941 */ /* 0x000fea0003800000 */
.L_x_3623:
[----:B------:R-:W-:Y:S01]  /*a0b0*/  VIADD R0, R26, 0x20 ;  /* 0x000000201a007836 */ /* 0x000fe20000000000 */
[----:B--23--:R2:W3:Y:S04]  /*a0c0*/  SHFL.IDX PT, R7, R3, 0x1, 0x181f ;  /* 0x00381f0003077f89 */ /* 0x00c4e800000e0000 */
        /* <DEDUP_REMOVED lines=12> */
[----:B------:R1:W-:Y:S01]  /*a190*/  @!P3 ST.E.128 desc[UR50][R4.64], RZ ;  /* 0x000000ff0400b985 */ /* 0x0003e2000c101d32 */
[----:B------:R-:W-:Y:S02]  /*a1a0*/  ISETP.GE.AND P3, PT, R186, UR13, PT ;  /* 0x0000000dba007c0c */ /* 0x000fe4000bf66270 */
[----:B------:R-:W-:Y:S01]  /*a1b0*/  @!P5 LEA.HI.X R11, R188, R7, R203, 0x1, P0 ;  /* 0x00000007bc0bd211 */ /* 0x000fe200000f0ccb */
[----:B------:R2:W-:Y:S01]  /*a1c0*/  @!P2 ST.E.128 desc[UR50][R8.64], RZ ;  /* 0x000000ff0800a985 */ /* 0x0005e2000c101d32 */
[----:B------:R-:W-:-:S02]  /*a1d0*/  ISETP.GE.AND P2, PT, R185, UR13, PT ;  /* 0x0000000db9007c0c */ /* 0x000fc4000bf46270 */
[----:B------:R-:W-:Y:S01]  /*a1e0*/  LOP3.LUT P0, RZ, R24, 0x80, RZ, 0xc0, !PT ;  /* 0x0000008018ff7812 */ /* 0x000fe2000780c0ff */
[----:B------:R2:W-:Y:S01]  /*a1f0*/  @!P5 ST.E.128 desc[UR50][R10.64], RZ ;  /* 0x000000ff0a00d985 */ /* 0x0005e2000c101d32 */
[----:B------:R-:W-:-:S04]  /*a200*/  @!P4 LEA R12, P6, R187, R6, 0x1 ;  /* 0x00000006bb0cc211 */ /* 0x000fc800078c08ff */
[----:B------:R-:W-:Y:S02]  /*a210*/  @!P4 LEA.HI.X R13, R187, R7, R202, 0x1, P6 ;  /* 0x00000007bb0dc211 */ /* 0x000fe400030f0cca */
[----:B------:R-:W-:-:S03]  /*a220*/  @!P3 LEA R14, P5, R186, R6, 0x1 ;  /* 0x00000006ba0eb211 */ /* 0x000fc600078a08ff */
[----:B------:R2:W-:Y:S01]  /*a230*/  @!P4 ST.E.128 desc[UR50][R12.64], RZ ;  /* 0x000000ff0c00c985 */ /* 0x0005e2000c101d32 */
[-C--:B-1----:R-:W-:Y:S02]  /*a240*/  @!P2 LEA R4, P6, R185, R6.reuse, 0x1 ;  /* 0x00000006b904a211 */ /* 0x082fe400078c08ff */
[-C--:B0-----:R-:W-:Y:S02]  /*a250*/  @P1 LEA R20, P4, R194, R6.reuse, 0x1 ;  /* 0x00000006c2141211 */ /* 0x081fe400078808ff */
        /* <DEDUP_REMOVED lines=9> */
.L_x_3619:
[----:B------:R-:W-:Y:S05]  /*a2f0*/  BSYNC B0 ;  /* 0x0000000000007941 */ /* 0x000fea0003800000 */
.L_x_3613:
[----:B------:R-:W-:Y:S02]  /*a300*/  ULDC UR4, c[0x0][0xc3c] ;  /* 0x00030f0000047ab9 */ /* 0x000fe40000000800 */
[----:B------:R-:W-:-:S06]  /*a310*/  UISETP.GE.AND UP0, UPT, UR7, UR4, UPT ;  /* 0x000000040700728c */ /* 0x000fcc000bf06270 */
[----:B------:R-:W-:-:S13]  /*a320*/  PLOP3.LUT P0, PT, PT, PT, UP0, 0x80, 0x0 ;  /* 0x000000000000781c */ /* 0x000fda0003f0f008 */
[----:B------:R-:W-:Y:S05]  /*a330*/  @!P0 BRA `(.L_x_3625) ;  /* 0xffffff6c00108947 */ /* 0x000fea000383ffff */
[----:B------:R-:W-:Y:S05]  /*a340*/  EXIT ;  /* 0x000000000000794d */ /* 0x000fea0003800000 */
.L_x_3574:
[----:B------:R-:W-:-:S08]  /*a350*/  NOP ;  /* 0x0000000000007918 */ /* 0x000fd00000000000 */
[----:B------:R-:W0:-:S00]  /*a360*/  USETMAXREG.DEALLOC.CTAPOOL 0x28 ;  /* 0x00000028000079c8 */ /* 0x000e0000080e0500 */
[----:B0-----:R-:W-:Y:S02]  /*a370*/  LOP3.LUT R0, R0, 0x3, RZ, 0xc0, !PT ;  /* 0x0000000300007812 */ /* 0x001fe400078ec0ff */
[----:B------:R-:W-:-:S04]  /*a380*/  LOP3.LUT R22, R22, 0xffffdfff, RZ, 0xc0, !PT ;  /* 0xffffdfff16167812 */ /* 0x000fc800078ec0ff */
[----:B------:R-:W0:Y:S02]  /*a390*/  SHFL.IDX PT, R0, R0, RZ, 0x1f ;  /* 0x00001fff00007589 */ /* 0x000e2400000e0000 */
[----:B0-----:R-:W-:Y:S02]  /*a3a0*/  ISETP.NE.AND P0, PT, R0, RZ, PT ;  /* 0x000000ff0000720c */ /* 0x001fe40003f05270 */
[----:B------:R-:W-:-:S11]  /*a3b0*/  MOV R0, RZ ;  /* 0x000000ff00007202 */ /* 0x000fd60000000f00 */
        /* <DEDUP_REMOVED lines=9> */
.L_x_3626:
        /* <DEDUP_REMOVED lines=34> */
[----:B-1----:R-:W-:Y:S02]  /*a670*/  ISETP.GT.AND P6, PT, R4, UR6, PT ;  /* 0x0000000604007c0c */ /* 0x002fe4000bfc4270 */
[----:B------:R-:W-:-:S11]  /*a680*/  MOV R3, R4 ;  /* 0x0000000400037202 */ /* 0x000fd60000000f00 */
[----:B------:R-:W-:Y:S05]  /*a690*/  @P6 BRA `(.L_x_3628) ;  /* 0x0000000000946947 */ /* 0x000fea0003800000 */
[----:B------:R-:W-:Y:S01]  /*a6a0*/  IMAD.MOV.U32 R4, RZ, RZ, R3 ;  /* 0x000000ffff047224 */ /* 0x000fe200078e0003 */
[----:B------:R-:W-:Y:S01]  /*a6b0*/  UMOV UR4, URZ ;  /* 0x0000003f00047c82 */ /* 0x000fe20008000000 */
[----:B------:R-:W-:-:S05]  /*a6c0*/  ULDC UR5, c[0x0][0xc38] ;  /* 0x00030e0000057ab9 */ /* 0x000fca0000000800 */
.L_x_3632:
        /* <DEDUP_REMOVED lines=12> */
.L_x_3631:
[----:B------:R-:W-:Y:S05]  /*a790*/  BSYNC B0 ;  /* 0x0000000000007941 */ /* 0x000fea0003800000 */
.L_x_3630:
        /* <DEDUP_REMOVED lines=20> */
[----:B------:R-:W-:-:S07]  /*a8e0*/  IMAD.MOV.U32 R7, RZ, RZ, R9 ;  /* 0x000000ffff077224 */ /* 0x000fce00078e0009 */
.L_x_3628:
        /* <DEDUP_REMOVED lines=15> */
.L_x_3633:
[----:B---3--:R-:W-:Y:S01]  /*a9e0*/  IMAD R16, R16, UR5, R8 ;  /* 0x0000000510107c24 */ /* 0x008fe2000f8e0208 */
[----:B0-----:R-:W-:Y:S01]  /*a9f0*/  IABS R2, R10 ;  /* 0x0000000a00027213 */ /* 0x001fe20000000000 */
[----:B------:R-:W-:Y:S01]  /*aa00*/  VIADD R19, R19, UR4 ;  /* 0x0000000413137c36 */ /* 0x000fe20008000000 */
[----:B-1----:R-:W-:Y:S02]  /*aa10*/  IADD3 R0, RZ, -R3, RZ ;  /* 0x80000003ff007210 */ /* 0x002fe40007ffe0ff */
[----:B------:R-:W-:Y:S01]  /*aa20*/  IADD3 R11, -R16, UR6, RZ ;  /* 0x00000006100b7c10 */ /* 0x000fe2000fffe1ff */
[----:B------:R-:W-:Y:S02]  /*aa30*/  IMAD.MOV R4, RZ, RZ, -R2 ;  /* 0x000000ffff047224 */ /* 0x000fe400078e0a02 */
[----:B--2---:R-:W-:Y:S01]  /*aa40*/  IMAD R7, R0, R9, RZ ;  /* 0x0000000900077224 */ /* 0x004fe200078e02ff */
        /* <DEDUP_REMOVED lines=16> */
[----:B------:R-:W-:-:S05]  /*ab50*/  @!P1 LOP3.LUT R2, RZ, R10, RZ, 0x33, !PT ;  /* 0x0000000aff029212 */ /* 0x000fca00078e33ff */
[--C-:B------:R-:W-:Y:S02]  /*ab60*/  IMAD.MOV R17, RZ, RZ, -R2.reuse ;  /* 0x000000ffff117224 */ /* 0x100fe400078e0a02 */
[----:B------:R-:W-:Y:S02]  /*ab70*/  IMAD.MOV.U32 R18, RZ, RZ, R2 ;  /* 0x000000ffff127224 */ /* 0x000fe400078e0002 */
[----:B------:R-:W-:Y:S01]  /*ab80*/  IMAD R17, R10, R17, R11 ;  /* 0x000000110a117224 */ /* 0x000fe200078e020b */
[----:B------:R-:W-:Y:S06]  /*ab90*/  BRA `(.L_x_3634) ;  /* 0x0000000000147947 */ /* 0x000fec0003800000 */
.L_x_3629:
[----:B------:R-:W-:Y:S01]  /*aba0*/  ULDC UR4, c[0x0][0xc3c] ;  /* 0x00030f0000047ab9 */ /* 0x000fe20000000800 */
[----:B------:R-:W-:Y:S01]  /*abb0*/  IMAD.MOV.U32 R17, RZ, RZ, RZ ;  /* 0x000000ffff117224 */ /* 0x000fe200078e00ff */
[----:B------:R-:W-:Y:S01]  /*abc0*/  MOV R18, RZ ;  /* 0x000000ff00127202 */ /* 0x000fe20000000f00 */
[----:B------:R-:W-:Y:S02]  /*abd0*/  IMAD.U32 R16, RZ, RZ, UR6 ;  /* 0x00000006ff107e24 */ /* 0x000fe4000f8e00ff */
[----:B------:R-:W-:-:S07]  /*abe0*/  IMAD.U32 R19, RZ, RZ, UR4 ;  /* 0x00000004ff137e24 */ /* 0x000fce000f8e00ff */
.L_x_3634:
[----:B------:R-:W-:-:S13]  /*abf0*/  ISETP.NE.AND P0, PT, R5, RZ, PT ;  /* 0x000000ff0500720c */ /* 0x000fda0003f05270 */
[----:B------:R-:W0:Y:S01]  /*ac00*/  @!P0 S2R R3, SR_CgaCtaId ;  /* 0x0000000000038919 */ /* 0x000e220000008800 */
[----:B------:R-:W-:-:S04]  /*ac10*/  @!P0 MOV R0, 0x400 ;  /* 0x0000040000008802 */ /* 0x000fc80000000f00 */
[----:B0-----:R-:W-:-:S05]  /*ac20*/  @!P0 LEA R0, R3, R0, 0x18 ;  /* 0x0000000003008211 */ /* 0x001fca00078ec0ff */
[----:B------:R1:W-:Y:S01]  /*ac30*/  @!P0 STS.128 [R0+0x28cd0], R16 ;  /* 0x028cd01000008388 */ /* 0x0003e20000000c00 */
[----:B------:R-:W-:Y:S06]  /*ac40*/  BAR.ARV 0x5, 0x180 ;  /* 0x0146000000007b1d */ /* 0x000fec0000002000 */
.L_x_3627:
        /* <DEDUP_REMOVED lines=12> */
[----:B------:R-:W-:Y:S01]  /*ad10*/  MOV R24, RZ ;  /* 0x000000ff00187202 */ /* 0x000fe20000000f00 */
[----:B------:R-:W-:Y:S01]  /*ad20*/  ULOP3.LUT UR36, UR39, 0x2, URZ, 0xfc, !UPT ;  /* 0x0000000227247892 */ /* 0x000fe2000f8efc3f */
[----:B------:R-:W-:Y:S01]  /*ad30*/  ULDC UR37, c[0x0][0xc] ;  /* 0x0000030000257ab9 */ /* 0x000fe20000000800 */
[----:B--2---:R-:W-:-:S06]  /*ad40*/  ULEA UR4, UR5, UR4, 0x18 ;  /* 0x0000000405047291 */ /* 0x004fcc000f8ec03f */
[----:B------:R-:W-:Y:S01]  /*ad50*/  IMAD.U32 R23, RZ, RZ, UR4 ;  /* 0x00000004ff177e24 */ /* 0x000fe2000f8e00ff */
[C---:B0-----:R-:W-:Y:S01]  /*ad60*/  LOP3.LUT R3, R4.reuse, 0x7f, RZ, 0xc0, !PT ;  /* 0x0000007f04037812 */ /* 0x041fe200078ec0ff */
[----:B-1----:R-:W-:-:S03]  /*ad70*/  IMAD.SHL.U32 R0, R4, 0x8, RZ ;  /* 0x0000000804007824 */ /* 0x002fc600078e00ff */
[----:B------:R-:W-:Y:S02]  /*ad80*/  SHF.R.U32.HI R37, RZ, 0x3, R3 ;  /* 0x00000003ff257819 */ /* 0x000fe40000011603 */
[C---:B------:R-:W-:Y:S02]  /*ad90*/  LOP3.LUT R2, R0.reuse, 0x1f8, RZ, 0xc0, !PT ;  /* 0x000001f800027812 */ /* 0x040fe400078ec0ff */
[----:B------:R-:W-:Y:S02]  /*ada0*/  LOP3.LUT R3, R0, 0x38, RZ, 0xc0, !PT ;  /* 0x0000003800037812 */ /* 0x000fe400078ec0ff */
[----:B------:R-:W-:Y:S01]  /*adb0*/  LOP3.LUT R33, R2, 0x38, R4, 0x78, !PT ;  /* 0x0000003802217812 */ /* 0x000fe200078e7804 */
[----:B------:R-:W-:Y:S01]  /*adc0*/  IMAD.SHL.U32 R2, R4, 0x10, RZ ;  /* 0x0000001004027824 */ /* 0x000fe200078e00ff */
[----:B------:R-:W-:Y:S02]  /*add0*/  LOP3.LUT R4, R3, 0x80, RZ, 0xfc, !PT ;  /* 0x0000008003047812 */ /* 0x000fe400078efcff */
[----:B------:R-:W-:-:S02]  /*ade0*/  LOP3.LUT R33, R33, 0x200, R0, 0xf8, !PT ;  /* 0x0000020021217812 */ /* 0x000fc400078ef800 */
[----:B------:R-:W-:Y:S02]  /*adf0*/  LOP3.LUT R0, R37, 0x70, R2, 0xf8, !PT ;  /* 0x0000007025007812 */ /* 0x000fe400078ef802 */
[C---:B------:R-:W-:Y:S02]  /*ae00*/  LOP3.LUT R0, R3.reuse, 0xc0, RZ, 0xfc, !PT ;  /* 0x000000c003007812 */ /* 0x040fe400078efcff */
[----:B------:R-:W-:Y:S01]  /*ae10*/  LOP3.LUT R0, R3, 0x140, RZ, 0xfc, !PT ;  /* 0x0000014003007812 */ /* 0x000fe200078efcff */
[----:B------:R-:W-:Y:S01]  /*ae20*/  IMAD R0, R33, 0x2, R23 ;  /* 0x0000000221007824 */ /* 0x000fe200078e0217 */
[C---:B------:R-:W-:Y:S02]  /*ae30*/  LOP3.LUT R2, R3.reuse, 0x40, RZ, 0xfc, !PT ;  /* 0x0000004003027812 */ /* 0x040fe400078efcff */
[C---:B------:R-:W-:Y:S02]  /*ae40*/  LOP3.LUT R2, R3.reuse, 0x100, RZ, 0xfc, !PT ;  /* 0x0000010003027812 */ /* 0x040fe400078efcff */
[----:B------:R3:W-:Y:S01]  /*ae50*/  STL [R1+0x2c], R0 ;  /* 0x00002c0001007387 */ /* 0x0007e20000100800 */
[----:B------:R-:W-:-:S02]  /*ae60*/  LOP3.LUT R4, R3, 0x180, RZ, 0xfc, !PT ;  /* 0x0000018003047812 */ /* 0x000fc400078efcff */
[----:B------:R-:W-:-:S07]  /*ae70*/  LOP3.LUT R2, R3, 0x1c0, RZ, 0xfc, !PT ;  /* 0x000001c003027812 */ /* 0x000fce00078efcff */
.L_x_3696:
[----:B------:R-:W0:Y:S02]  /*ae80*/  LDC.64 R30, c[0x0][0xc88] ;  /* 0x00032200ff1e7b82 */ /* 0x000e240000000a00 */
[----:B0-----:R-:W-:-:S06]  /*ae90*/  IMAD.WIDE R30, R19, 0x4, R30 ;  /* 0x00000004131e7825 */ /* 0x001fcc00078e021e */
[----:B---3--:R0:W3:Y:S01]  /*aea0*/  LDG.E R30, desc[UR50][R30.64] ;  /* 0x000000321e1e7981 */ /* 0x0080e2000c1e1900 */
[----:B------:R-:W-:Y:S05]  /*aeb0*/  YIELD ;  /* 0x0000000000007946 */ /* 0x000fea0003800000 */
[----:B------:R-:W-:Y:S01]  /*aec0*/  ULDC.64 UR4, c[0x0][0xa28] ;  /* 0x00028a0000047ab9 */ /* 0x000fe20000000a00 */
[----:B------:R-:W-:Y:S01]  /*aed0*/  ULDC.64 UR6, c[0x0][0xa18] ;  /* 0x0002860000067ab9 */ /* 0x000fe20000000a00 */
[----:B------:R-:W-:Y:S01]  /*aee0*/  ISETP.NE.U32.AND P0, PT, RZ, UR4, PT ;  /* 0x00000004ff007c0c */ /* 0x000fe2000bf05070 */
[----:B0-----:R-:W-:-:S03]  /*aef0*/  IMAD.MOV.U32 R31, RZ, RZ, RZ ;  /* 0x000000ffff1f7224 */ /* 0x001fc600078e00ff */
[----:B------:R-:W-:Y:S02]  /*af00*/  ISETP.NE.AND.EX P0, PT, RZ, UR5, PT, P0 ;  /* 0x00000005ff007c0c */ /* 0x000fe4000bf05300 */
[----:B---3--:R-:W-:-:S11]  /*af10*/  SHF.R.S32.HI R0, RZ, 0x1f, R30 ;  /* 0x0000001fff007819 */ /* 0x008fd6000001141e */
        /* <DEDUP_REMOVED lines=8> */
[----:B------:R-:W-:Y:S01]  /*afa0*/  LOP3.LUT R22, R22, 0xfffffeff, RZ, 0xc0, !PT ;  /* 0xfffffeff16167812 */ /* 0x000fe200078ec0ff */
[----:B0-----:R-:W-:Y:S01]  /*afb0*/  IMAD.MOV.U32 R0, RZ, RZ, RZ ;  /* 0x000000ffff007224 */ /* 0x001fe200078e00ff */
[----:B------:R-:W-:Y:S02]  /*afc0*/  ISETP.NE.AND.EX P2, PT, RZ, UR5, PT, P0 ;  /* 0x00000005ff007c0c */ /* 0x000fe4000bf45300 */
[----:B------:R-:W-:Y:S02]  /*afd0*/  ISETP.NE.U32.AND P0, PT, RZ, UR6, PT ;  /* 0x00000006ff007c0c */ /* 0x000fe4000bf05070 */
[----:B-1----:R-:W-:Y:S02]  /*afe0*/  IADD3 R2, P1, R26, UR4, RZ ;  /* 0x000000041a027c10 */ /* 0x002fe4000ff3e0ff */
[----:B------:R-:W-:-:S02]  /*aff0*/  ISETP.NE.AND.EX P0, PT, RZ, UR7, PT, P0 ;  /* 0x00000007ff007c0c */ /* 0x000fc4000bf05300 */
[----:B------:R-:W-:Y:S01]  /*b000*/  IADD3.X R3, R27, UR5, RZ, P1, !PT ;  /* 0x000000051b037c10 */ /* 0x000fe20008ffe4ff */
[----:B------:R-:W-:-:S04]  /*b010*/  ULDC.64 UR4, c[0x0][0x418] ;  /* 0x0001060000047ab9 */ /* 0x000fc80000000a00 */
[----:B------:R-:W-:Y:S01]  /*b020*/  @P2 LOP3.LUT R22, R22, 0x100, RZ, 0xfc, !PT ;  /* 0x0000010016162812 */ /* 0x000fe200078efcff */
[----:B--2---:R-:W2:Y:S05]  /*b030*/  @P2 LDG.E R0, desc[UR50][R2.64] ;  /* 0x0000003202002981 */ /* 0x004eaa000c1e1900 */
[----:B------:R-:W-:-:S04]  /*b040*/  @P0 IADD3 R4, P1, R26, UR6, RZ ;  /* 0x000000061a040c10 */ /* 0x000fc8000ff3e0ff */
[----:B------:R-:W-:Y:S01]  /*b050*/  @P0 IADD3.X R5, R27, UR7, RZ, P1, !PT ;  /* 0x000000071b050c10 */ /* 0x000fe20008ffe4ff */
[----:B--2---:R0:W-:Y:S04]  /*b060*/  STL [R1], R0 ;  /* 0x0000000001007387 */ /* 0x0041e80000100800 */
        /* <DEDUP_REMOVED lines=9> */
[----:B----4-:R-:W-:Y:S05]  /*b100*/  @P0 BRA `(.L_x_3636) ;  /* 0x0000000000200947 */ /* 0x010fea0003800000 */
[----:B------:R-:W-:Y:S02]  /*b110*/  ULDC UR4, c[0x0][0x288] ;  /* 0x0000a20000047ab9 */ /* 0x000fe40000000800 */
[----:B0-----:R-:W-:-:S05]  /*b120*/  MOV R0, UR4 ;  /* 0x0000000400007c02 */ /* 0x001fca0008000f00 */
[----:B------:R1:W-:Y:S01]  /*b130*/  STL [R1+0xc], R0 ;  /* 0x00000c0001007387 */ /* 0x0003e20000100800 */
[----:B------:R-:W-:Y:S05]  /*b140*/  @!P2 BRA `(.L_x_3636) ;  /* 0x000000000010a947 */ /* 0x000fea0003800000 */
[----:B------:R-:W2:Y:S04]  /*b150*/  LDG.E R5, desc[UR50][R2.64] ;  /* 0x0000003202057981 */ /* 0x000ea8000c1e1900 */
[----:B-1----:R-:W2:Y:S02]  /*b160*/  LDG.E R0, desc[UR50][R2.64+0x4] ;  /* 0x0000043202007981 */ /* 0x002ea4000c1e1900 */
[----:B--2---:R-:W-:-:S05]  /*b170*/  IMAD.IADD R0, R0, 0x1, -R5 ;  /* 0x0000000100007824 */ /* 0x004fca00078e0a05 */
[----:B------:R2:W-:Y:S02]  /*b180*/  STL [R1+0xc], R0 ;  /* 0x00000c0001007387 */ /* 0x0005e40000100800 */
.L_x_3636:
        /* <DEDUP_REMOVED lines=9> */
.L_x_3637:
[----:B------:R-:W-:Y:S02]  /*b220*/  ULDC.64 UR4, c[0x0][0xa08] ;  /* 0x0002820000047ab9 */ /* 0x000fe40000000a00 */
[----:B------:R-:W-:-:S04]  /*b230*/  ISETP.NE.U32.AND P0, PT, RZ, UR4, PT ;  /* 0x00000004ff007c0c */ /* 0x000fc8000bf05070 */
[----:B------:R-:W-:-:S13]  /*b240*/  ISETP.NE.AND.EX P0, PT, RZ, UR5, PT, P0 ;  /* 0x00000005ff007c0c */ /* 0x000fda000bf05300 */
[----:B------:R-:W-:Y:S05]  /*b250*/  @!P0 BRA `(.L_x_3638) ;  /* 0x0000000000148947 */ /* 0x000fea0003800000 */
[----:B------:R-:W3:Y:S02]  /*b260*/  LDC.64 R2, c[0x0][0xa08] ;  /* 0x00028200ff027b82 */ /* 0x000ee40000000a00 */
[----:B---3--:R-:W-:-:S05]  /*b270*/  IMAD.WIDE R2, R28, 0x4, R2 ;  /* 0x000000041c027825 */ /* 0x008fca00078e0202 */
[----:B------:R-:W3:Y:S04]  /*b280*/  LDG.E R36, desc[UR50][R2.64] ;  /* 0x0000003202247981 */ /* 0x000ee8000c1e1900 */
[----:B------:R-:W3:Y:S02]  /*b290*/  LDG.E R5, desc[UR50][R2.64+0x4] ;  /* 0x0000043202057981 */ /* 0x000ee4000c1e1900 */
[----:B---3--:R-:W-:-:S07]  /*b2a0*/  IMAD.IADD R36, R5, 0x1, -R36 ;  /* 0x0000000105247824 */ /* 0x008fce00078e0a24 */
.L_x_3638:
[----:B-----5:R-:W-:Y:S01]  /*b2b0*/  IMAD.IADD R36, R36, 0x1, -R31 ;  /* 0x0000000124247824 */ /* 0x020fe200078e0a1f */
[----:B------:R-:W-:Y:S03]  /*b2c0*/  BSSY B7, `(.L_x_3639) ;  /* 0x000036c000077945 */ /* 0x000fe60003800000 */
[C---:B012---:R-:W-:Y:S01]  /*b2d0*/  VIADD R0, R36.reuse, 0x3f ;  /* 0x0000003f24007836 */ /* 0x047fe20000000000 */
[----:B------:R-:W-:-:S04]  /*b2e0*/  ISETP.GT.AND P0, PT, R36, RZ, PT ;  /* 0x000000ff2400720c */ /* 0x000fc80003f04270 */
[----:B---3--:R-:W-:-:S04]  /*b2f0*/  SHF.R.S32.HI R3, RZ, 0x1f, R0 ;  /* 0x0000001fff037819 */ /* 0x008fc80000011400 */
[----:B------:R-:W-:-:S04]  /*b300*/  LEA.HI R3, R3, R0, RZ, 0x6 ;  /* 0x0000000003037211 */ /* 0x000fc800078f30ff */
[----:B------:R-:W-:-:S05]  /*b310*/  SHF.R.S32.HI R34, RZ, 0x6, R3 ;  /* 0x00000006ff227819 */ /* 0x000fca0000011403 */
        /* <DEDUP_REMOVED lines=19> */
.L_x_3640:
        /* <DEDUP_REMOVED lines=20> */
.L_x_3643:
[----:B------:R-:W-:Y:S05]  /*b590*/  BSYNC B6 ;  /* 0x0000000000067941 */ /* 0x000fea0003800000 */
.L_x_3642:
        /* <DEDUP_REMOVED lines=17> */
[----:B-1----:R-:W-:-:S07]  /*b6b0*/  IMAD.MOV.U32 R13, RZ, RZ, RZ ;  /* 0x000000ffff0d7224 */ /* 0x002fce00078e00ff */
[----:B------:R-:W-:-:S07]  /*b6c0*/  LEPC R20, `(.L_x_3646) ;  /* 0x000000001014794e */ /* 0x000fce0000000000 */
[----:B0-2---:R-:W-:Y:S05]  /*b6d0*/  CALL.ABS.NOINC R2 ;  /* 0x0000000002007343 */ /* 0x005fea0003c00000 */
.L_x_3646:
        /* <DEDUP_REMOVED lines=15> */
.L_x_3645:
[----:B------:R-:W-:Y:S05]  /*b7d0*/  BSYNC B6 ;  /* 0x0000000000067941 */ /* 0x000fea0003800000 */
.L_x_3644:
[----:B------:R-:W1:Y:S01]  /*b7e0*/  S2R R21, SR_TID.X ;  /* 0x0000000000157919 */ /* 0x000e620000002100 */
[----:B------:R-:W-:Y:S01]  /*b7f0*/  ULDC.64 UR4, c[0x0][0x9f8] ;  /* 0x00027e0000047ab9 */ /* 0x000fe20000000a00 */
[----:B------:R-:W2:Y:S01]  /*b800*/  LDC R20, c[0x0][0x430] ;  /* 0x00010c00ff147b82 */ /* 0x000ea20000000800 */
[----:B------:R-:W-:Y:S01]  /*b810*/  ISETP.NE.U32.AND P0, PT, RZ, UR4, PT ;  /* 0x00000004ff007c0c */ /* 0x000fe2000bf05070 */
[----:B------:R-:W3:Y:S03]  /*b820*/  S2R R2, SR_TID.X ;  /* 0x0000000000027919 */ /* 0x000ee60000002100 */
[----:B------:R-:W-:-:S13]  /*b830*/  ISETP.NE.AND.EX P0, PT, RZ, UR5, PT, P0 ;  /* 0x00000005ff007c0c */ /* 0x000fda000bf05300 */
[----:B------:R-:W-:Y:S01]  /*b840*/  @P0 IADD3 R26, P1, R26, UR4, RZ ;  /* 0x000000041a1a0c10 */ /* 0x000fe2000ff3e0ff */
[----:B------:R-:W-:-:S03]  /*b850*/  ULDC UR4, c[0x0][0x320] ;  /* 0x0000c80000047ab9 */ /* 0x000fc60000000800 */
[----:B------:R-:W-:-:S05]  /*b860*/  @P0 IADD3.X R27, R27, UR5, RZ, P1, !PT ;  /* 0x000000051b1b0c10 */ /* 0x000fca0008ffe4ff */
[----:B------:R4:W5:Y:S01]  /*b870*/  @P0 LDG.E R28, desc[UR50][R26.64] ;  /* 0x000000321a1c0981 */ /* 0x000962000c1e1900 */
[----:B------:R-:W-:Y:S01]  /*b880*/  LOP3.LUT R22, R22, 0xffffffbf, RZ, 0xc0, !PT ;  /* 0xffffffbf16167812 */ /* 0x000fe200078ec0ff */
[----:B------:R-:W-:Y:S01]  /*b890*/  UMOV UR5, 0xffffffff ;  /* 0xffffffff00057882 */ /* 0x000fe20000000000 */
[----:B-1----:R-:W-:-:S04]  /*b8a0*/  SHF.L.U32 R29, R21, 0x3, RZ ;  /* 0x00000003151d7819 */ /* 0x002fc800000006ff */
[----:B------:R-:W-:Y:S01]  /*b8b0*/  LOP3.LUT R29, R29, 0x38, RZ, 0xc0, !PT ;  /* 0x000000381d1d7812 */ /* 0x000fe200078ec0ff */
[C---:B---3--:R-:W-:Y:S02]  /*b8c0*/  IMAD.SHL.U32 R21, R2.reuse, 0x8, RZ ;  /* 0x0000000802157824 */ /* 0x048fe400078e00ff */
[----:B------:R-:W-:Y:S01]  /*b8d0*/  IMAD.SHL.U32 R9, R2, 0x10, RZ ;  /* 0x0000001002097824 */ /* 0x000fe200078e00ff */
[C---:B------:R-:W-:Y:S02]  /*b8e0*/  LOP3.LUT R35, R29.reuse, 0x40, RZ, 0xfc, !PT ;  /* 0x000000401d237812 */ /* 0x040fe400078efcff */
[----:B------:R-:W-:Y:S02]  /*b8f0*/  LOP3.LUT R32, R29, 0x180, RZ, 0xfc, !PT ;  /* 0x000001801d207812 */ /* 0x000fe400078efcff */
[----:B------:R-:W1:Y:S01]  /*b900*/  S2R R29, SR_TID.X ;  /* 0x00000000001d7919 */ /* 0x000e620000002100 */
[----:B------:R-:W-:Y:S02]  /*b910*/  ISETP.GE.AND P0, PT, R35, UR4, PT ;  /* 0x0000000423007c0c */ /* 0x000fe4000bf06270 */
[----:B------:R-:W-:-:S02]  /*b920*/  ISETP.GE.AND P1, PT, R32, UR4, PT ;  /* 0x0000000420007c0c */ /* 0x000fc4000bf26270 */
[----:B------:R-:W-:Y:S02]  /*b930*/  LOP3.LUT R21, R21, 0x38, RZ, 0xc0, !PT ;  /* 0x0000003815157812 */ /* 0x000fe400078ec0ff */
[----:B------:R-:W-:Y:S02]  /*b940*/  LOP3.LUT R9, R37, 0x70, R9, 0xf8, !PT ;  /* 0x0000007025097812 */ /* 0x000fe400078ef809 */
[C---:B------:R-:W-:Y:S02]  /*b950*/  ISETP.GE.AND P2, PT, R21.reuse, UR4, PT ;  /* 0x0000000415007c0c */ /* 0x040fe4000bf46270 */
[----:B------:R-:W-:Y:S02]  /*b960*/  LOP3.LUT R21, R21, 0x140, RZ, 0xfc, !PT ;  /* 0x0000014015157812 */ /* 0x000fe400078efcff */
[----:B------:R-:W-:Y:S02]  /*b970*/  SEL R0, RZ, 0x40, P1 ;  /* 0x00000040ff007807 */ /* 0x000fe40000800000 */
[----:B------:R-:W-:-:S04]  /*b980*/  @P0 LOP3.LUT R22, R22, 0x40, RZ, 0xfc, !PT ;  /* 0x0000004016160812 */ /* 0x000fc800078efcff */
[----:B------:R-:W-:-:S04]  /*b990*/  LOP3.LUT R22, R22, 0xffffff7f, RZ, 0xc0, !PT ;  /* 0xffffff7f16167812 */ /* 0x000fc800078ec0ff */
[----:B------:R-:W-:Y:S02]  /*b9a0*/  @P2 LOP3.LUT R22, R22, 0x80, RZ, 0xfc, !PT ;  /* 0x0000008016162812 */ /* 0x000fe400078efcff */
[----:B------:R-:W-:Y:S02]  /*b9b0*/  ISETP.GE.AND P2, PT, R21, UR4, PT ;  /* 0x0000000415007c0c */ /* 0x000fe4000bf46270 */
[----:B------:R-:W-:Y:S01]  /*b9c0*/  LOP3.LUT R22, R22, 0xffffffdf, RZ, 0xc0, !PT ;  /* 0xffffffdf16167812 */ /* 0x000fe200078ec0ff */
[C---:B-1----:R-:W-:Y:S02]  /*b9d0*/  IMAD.SHL.U32 R32, R29.reuse, 0x8, RZ ;  /* 0x000000081d207824 */ /* 0x042fe400078e00ff */
[----:B------:R-:W-:-:S03]  /*b9e0*/  IMAD.SHL.U32 R29, R29, 0x8, RZ ;  /* 0x000000081d1d7824 */ /* 0x000fc600078e00ff */
[----:B------:R-:W-:Y:S02]  /*b9f0*/  LOP3.LUT R32, R32, 0x38, RZ, 0xc0, !PT ;  /* 0x0000003820207812 */ /* 0x000fe400078ec0ff */
[----:B------:R-:W-:Y:S02]  /*ba00*/  LOP3.LUT R29, R29, 0x38, RZ, 0xc0, !PT ;  /* 0x000000381d1d7812 */ /* 0x000fe400078ec0ff */
[C---:B------:R-:W-:Y:S02]  /*ba10*/  LOP3.LUT R35, R32.reuse, 0x80, RZ, 0xfc, !PT ;  /* 0x0000008020237812 */ /* 0x040fe400078efcff */
[----:B------:R-:W-:Y:S02]  /*ba20*/  LOP3.LUT R32, R32, 0x1c0, RZ, 0xfc, !PT ;  /* 0x000001c020207812 */ /* 0x000fe400078efcff */
[----:B------:R-:W-:Y:S02]  /*ba30*/  ISETP.GE.AND P5, PT, R35, UR4, PT ;  /* 0x0000000423007c0c */ /* 0x000fe4000bfa6270 */
[----:B------:R-:W-:-:S02]  /*ba40*/  LOP3.LUT R29, R29, 0xc0, RZ, 0xfc, !PT ;  /* 0x000000c01d1d7812 */ /* 0x000fc400078efcff */
[----:B------:R-:W-:Y:S01]  /*ba50*/  ISETP.GE.AND P0, PT, R32, UR4, PT ;  /* 0x0000000420007c0c */ /* 0x000fe2000bf06270 */
[----:B------:R-:W-:Y:S01]  /*ba60*/  IMAD.SHL.U32 R32, R2, 0x8, RZ ;  /* 0x0000000802207824 */ /* 0x000fe200078e00ff */
[----:B------:R-:W-:Y:S02]  /*ba70*/  ISETP.GE.AND P4, PT, R29, UR4, PT ;  /* 0x000000041d007c0c */ /* 0x000fe4000bf86270 */
[----:B------:R-:W-:Y:S02]  /*ba80*/  LEA R29, R34, 0xffffffc0, 0x6 ;  /* 0xffffffc0221d7811 */ /* 0x000fe400078e30ff */
[----:B------:R-:W-:Y:S02]  /*ba90*/  LOP3.LUT R32, R32, 0x38, RZ, 0xc0, !PT ;  /* 0x0000003820207812 */ /* 0x000fe400078ec0ff */
[----:B------:R-:W-:Y:S01]  /*baa0*/  SEL R7, RZ, 0x80, P0 ;  /* 0x00000080ff077807 */ /* 0x000fe20000000000 */
[----:B------:R-:W-:Y:S01]  /*bab0*/  IMAD.IADD R35, R9, 0x1, R29 ;  /* 0x0000000109237824 */ /* 0x000fe200078e021d */
[----:B------:R-:W-:-:S02]  /*bac0*/  @P5 LOP3.LUT R22, R22, 0x20, RZ, 0xfc, !PT ;  /* 0x0000002016165812 */ /* 0x000fc400078efcff */
[----:B------:R-:W-:Y:S02]  /*bad0*/  LOP3.LUT R32, R32, 0x100, RZ, 0xfc, !PT ;  /* 0x0000010020207812 */ /* 0x000fe400078efcff */
[----:B------:R-:W-:Y:S02]  /*bae0*/  LOP3.LUT R22, R22, 0xffffffef, RZ, 0xc0, !PT ;  /* 0xffffffef16167812 */ /* 0x000fe400078ec0ff */
[----:B------:R-:W-:Y:S02]  /*baf0*/  ISETP.GE.AND P3, PT, R32, UR4, PT ;  /* 0x0000000420007c0c */ /* 0x000fe4000bf66270 */
[----:B------:R-:W-:-:S04]  /*bb00*/  @P4 LOP3.LUT R22, R22, 0x10, RZ, 0xfc, !PT ;  /* 0x0000001016164812 */ /* 0x000fc800078efcff */
[----:B------:R-:W-:-:S04]  /*bb10*/  LOP3.LUT R22, R22, 0xfffffffb, RZ, 0xc0, !PT ;  /* 0xfffffffb16167812 */ /* 0x000fc800078ec0ff */
[----:B------:R-:W-:-:S04]  /*bb20*/  LOP3.LUT R22, R22, 0xfffffff7, RZ, 0xc0, !PT ;  /* 0xfffffff716167812 */ /* 0x000fc800078ec0ff */
[----:B------:R-:W-:-:S04]  /*bb30*/  @P3 LOP3.LUT R22, R22, 0x8, RZ, 0xfc, !PT ;  /* 0x0000000816163812 */ /* 0x000fc800078efcff */
[----:B------:R-:W-:Y:S01]  /*bb40*/  @P2 LOP3.LUT R22, R22, 0x4, RZ, 0xfc, !PT ;  /* 0x0000000416162812 */ /* 0x000fe200078efcff */
[----:B--2-4-:R-:W-:Y:S06]  /*bb50*/  BRA.DIV UR5, `(.L_x_3647) ;  /* 0x0000003e05907947 */ /* 0x014fec000b800000 */
.L_x_3714:
[----:B------:R-:W-:Y:S01]  /*bb60*/  ISETP.NE.AND P1, PT, R20, 0x1, PT ;  /* 0x000000011400780c */ /* 0x000fe20003f25270 */
[----:B0-----:R-:W-:Y:S01]  /*bb70*/  IMAD.MOV.U32 R34, RZ, RZ, RZ ;  /* 0x000000ffff227224 */ /* 0x001fe200078e00ff */
[C---:B------:R-:W-:Y:S02]  /*bb80*/  ISETP.GE.AND P0, PT, R35.reuse, R36, PT ;  /* 0x000000242300720c */ /* 0x040fe40003f06270 */
[----:B------:R-:W-:Y:S02]  /*bb90*/  IADD3 R35, R35, R31, RZ ;  /* 0x0000001f23237210 */ /* 0x000fe40007ffe0ff */
[----:B------:R-:W-:Y:S02]  /*bba0*/  ISETP.GT.U32.OR P0, PT, R9, 0x3f, P0 ;  /* 0x0000003f0900780c */ /* 0x000fe40000704470 */
[----:B-----5:R-:W-:Y:S01]  /*bbb0*/  SHF.R.S32.HI R32, RZ, 0x1f, R28 ;  /* 0x0000001fff207819 */ /* 0x020fe2000001141c */
[----:B------:R-:W-:Y:S01]  /*bbc0*/  IMAD.MOV.U32 R6, RZ, RZ, R35 ;  /* 0x000000ffff067224 */ /* 0x000fe200078e0023 */
[----:B------:R-:W-:-:S02]  /*bbd0*/  LOP3.LUT P6, RZ, R22, 0x80, RZ, 0xc0, !PT ;  /* 0x0000008016ff7812 */ /* 0x000fc400078cc0ff */
[----:B------:R-:W-:Y:S01]  /*bbe0*/  LOP3.LUT R22, R22, 0xfffff7ff, RZ, 0xc0, !PT ;  /* 0xfffff7ff16167812 */ /* 0x000fe200078ec0ff */
[----:B------:R-:W0:Y:S03]  /*bbf0*/  @P1 LDC R3, c[0x0][0x434] ;  /* 0x00010d00ff031b82 */ /* 0x000e260000000800 */
[----:B------:R-:W-:-:S05]  /*bc00*/  @P1 LOP3.LUT R22, R22, 0x800, RZ, 0xfc, !PT ;  /* 0x0000080016161812 */ /* 0x000fca00078efcff */
[----:B------:R-:W1:Y:S08]  /*bc10*/  @P1 LDC R2, c[0x0][0x438] ;  /* 0x00010e00ff021b82 */ /* 0x000e700000000800 */
[----:B------:R-:W2:Y:S01]  /*bc20*/  @!P0 LDC.64 R4, c[0x0][0x428] ;  /* 0x00010a00ff048b82 */ /* 0x000ea20000000a00 */
[----:B0-----:R-:W-:-:S05]  /*bc30*/  @P1 IMAD.HI.U32 R3, R35, R3, RZ ;  /* 0x0000000323031227 */ /* 0x001fca00078e00ff */
[----:B-1----:R-:W-:-:S04]  /*bc40*/  @P1 SHF.R.U32.HI R6, RZ, R2, R3 ;  /* 0x00000002ff061219 */ /* 0x002fc80000011603 */
[--C-:B------:R-:W-:Y:S01]  /*bc50*/  @!P0 SHF.R.S32.HI R3, RZ, 0x1f, R6.reuse ;  /* 0x0000001fff038819 */ /* 0x100fe20000011406 */
[----:B------:R-:W-:Y:S02]  /*bc60*/  @!P0 IMAD.MOV.U32 R2, RZ, RZ, R6 ;  /* 0x000000ffff028224 */ /* 0x000fe400078e0006 */
[-C--:B--2---:R-:W-:Y:S02]  /*bc70*/  @!P0 IMAD R8, R32, R4.reuse, RZ ;  /* 0x0000000420088224 */ /* 0x084fe400078e02ff */
[----:B------:R-:W-:-:S04]  /*bc80*/  @!P0 IMAD.WIDE.U32 R2, R28, R4, R2 ;  /* 0x000000041c028225 */ /* 0x000fc800078e0002 */
[----:B------:R-:W-:Y:S02]  /*bc90*/  @!P0 IMAD R8, R28, R5, R8 ;  /* 0x000000051c088224 */ /* 0x000fe400078e0208 */
[----:B------:R-:W0:Y:S02]  /*bca0*/  @!P0 LDC.64 R4, c[0x0][0x418] ;  /* 0x00010600ff048b82 */ /* 0x000e240000000a00 */
[----:B------:R-:W-:Y:S01]  /*bcb0*/  @!P0 IMAD.IADD R8, R3, 0x1, R8 ;  /* 0x0000000103088824 */ /* 0x000fe200078e0208 */
[----:B------:R-:W-:Y:S02]  /*bcc0*/  SEL R3, RZ, 0x1, P6 ;  /* 0x00000001ff037807 */ /* 0x000fe40003000000 */
[----:B0-----:R-:W-:-:S04]  /*bcd0*/  @!P0 LEA R4, P1, R2, R4, 0x2 ;  /* 0x0000000402048211 */ /* 0x001fc800078210ff */
[----:B------:R-:W-:Y:S02]  /*bce0*/  @!P0 LEA.HI.X R5, R2, R5, R8, 0x2, P1 ;  /* 0x0000000502058211 */ /* 0x000fe400008f1408 */
[----:B------:R-:W-:-:S03]  /*bcf0*/  LOP3.LUT P1, RZ, R22, 0x40, RZ, 0xc0, !PT ;  /* 0x0000004016ff7812 */ /* 0x000fc6000782c0ff */
[----:B------:R0:W5:Y:S01]  /*bd00*/  @!P0 LDG.E R34, desc[UR50][R4.64] ;  /* 0x0000003204228981 */ /* 0x000162000c1e1900 */
[----:B------:R-:W-:Y:S02]  /*bd10*/  SEL R2, RZ, 0xffffffff, P1 ;  /* 0xffffffffff027807 */ /* 0x000fe40000800000 */
[----:B------:R-:W-:Y:S02]  /*bd20*/  ISETP.GT.U32.AND P1, PT, R9, 0x3f, PT ;  /* 0x0000003f0900780c */ /* 0x000fe40003f24070 */
[----:B------:R-:W-:Y:S01]  /*bd30*/  LOP3.LUT R22, R22, 0xfffffbff, RZ, 0xc0, !PT ;  /* 0xfffffbff16167812 */ /* 0x000fe200078ec0ff */
[----:B------:R-:W-:Y:S01]  /*bd40*/  IMAD.SHL.U32 R2, R2, 0x2, RZ ;  /* 0x0000000202027824 */ /* 0x000fe200078e00ff */
[----:B------:R-:W-:Y:S02]  /*bd50*/  SHF.R.S32.HI R26, RZ, 0x1f, R18 ;  /* 0x0000001fff1a7819 */ /* 0x000fe40000011412 */
[----:B0-----:R-:W-:Y:S02]  /*bd60*/  SEL R4, RZ, 0x8, P4 ;  /* 0x00000008ff047807 */ /* 0x001fe40002000000 */
[----:B------:R-:W-:-:S02]  /*bd70*/  LOP3.LUT R2, R2, 0x2, R3, 0xe2, !PT ;  /* 0x0000000202027812 */ /* 0x000fc400078ee203 */
[----:B------:R-:W-:-:S04]  /*bd80*/  SEL R3, RZ, 0x4, P5 ;  /* 0x00000004ff037807 */ /* 0x000fc80002800000 */
[----:B------:R-:W-:Y:S02]  /*bd90*/  LOP3.LUT R2, R4, R2, R3, 0xfe, !PT ;  /* 0x0000000204027212 */ /* 0x000fe400078efe03 */
[----:B------:R-:W-:Y:S02]  /*bda0*/  SEL R3, RZ, 0x10, P3 ;  /* 0x00000010ff037807 */ /* 0x000fe40001800000 */
[----:B------:R-:W-:-:S04]  /*bdb0*/  SEL R4, RZ, 0x20, P2 ;  /* 0x00000020ff047807 */ /* 0x000fc80001000000 */
[----:B------:R-:W-:-:S04]  /*bdc0*/  LOP3.LUT R2, R4, R2, R3, 0xfe, !PT ;  /* 0x0000000204027212 */ /* 0x000fc800078efe03 */
[----:B------:R-:W-:Y:S01]  /*bdd0*/  LOP3.LUT R10, R2, R0, RZ, 0xfc, !PT ;  /* 0x00000000020a7212 */ /* 0x000fe200078efcff */
[----:B------:R-:W-:Y:S01]  /*bde0*/  IMAD.MOV R0, RZ, RZ, -R6 ;  /* 0x000000ffff007224 */ /* 0x000fe200078e0a06 */
[----:B------:R-:W-:-:S03]  /*bdf0*/  MOV R2, UR36 ;  /* 0x0000002400027c02 */ /* 0x000fc60008000f00 */
[----:B------:R-:W-:Y:S01]  /*be00*/  IMAD R35, R20, R0, R35 ;  /* 0x0000000014237224 */ /* 0x000fe200078e0223 */
[----:B------:R-:W-:Y:S01]  /*be10*/  LOP3.LUT R0, R10, R7, RZ, 0xfc, !PT ;  /* 0x000000070a007212 */ /* 0x000fe200078efcff */
[----:B------:R0:W-:Y:S01]  /*be20*/  STL [R1+0x28], R10 ;  /* 0x0000280a01007387 */ /* 0x0001e20000100800 */
[----:B------:R-:W-:-:S03]  /*be30*/  ISETP.NE.AND P0, PT, R2, 0x3, PT ;  /* 0x000000030200780c */ /* 0x000fc60003f05270 */
[----:B------:R0:W-:Y:S10]  /*be40*/  STL [R1+0x4], R0 ;  /* 0x0000040001007387 */ /* 0x0001f40000100800 */
[----:B------:R-:W-:-:S04]  /*be50*/  @P0 LOP3.LUT R22, R22, 0x400, RZ, 0xfc, !PT ;  /* 0x0000040016160812 */ /* 0x000fc800078efcff */
[----:B------:R-:W-:-:S04]  /*be60*/  LOP3.LUT R22, R22, 0xfffffffe, RZ, 0xc0, !PT ;  /* 0xfffffffe16167812 */ /* 0x000fc800078ec0ff */
[----:B------:R-:W-:Y:S01]  /*be70*/  @P1 LOP3.LUT R22, R22, 0x1, RZ, 0xfc, !PT ;  /* 0x0000000116161812 */ /* 0x000fe200078efcff */
[----:B0-----:R-:W-:Y:S06]  /*be80*/  @!P0 BRA `(.L_x_3648) ;  /* 0x0000000000048947 */ /* 0x001fec0003800000 */
[----:B------:R-:W-:Y:S01]  /*be90*/  BPT.TRAP 0x1 ;  /* 0x000000040000795c */ /* 0x000fe20000300000 */
.L_x_3648:
[----:B------:R-:W-:Y:S01]  /*bea0*/  IMAD R27, R24, 0x8, R23 ;  /* 0x00000008181b7824 */ /* 0x000fe200078e0217 */
[----:B------:R-:W-:Y:S01]  /*beb0*/  SHF.L.U32 R0, R25, 0x1f, RZ ;  /* 0x0000001f19007819 */ /* 0x000fe200000006ff */
[----:B------:R-:W-:Y:S03]  /*bec0*/  BSSY B0, `(.L_x_3649) ;  /* 0x0000003000007945 */ /* 0x000fe60003800000 */
[----:B------:R-:W0:Y:S02]  /*bed0*/  SYNCS.PHASECHK.TRANS64.TRYWAIT P0, [R27+URZ+0x28c40], R0 ;  /* 0x028c40001b0075a7 */ /* 0x000e24000800017f */
[----:B0-----:R-:W-:Y:S05]  /*bee0*/  @!P0 BRA `(.L_x_3650) ;  /* 0x0000003800dc8947 */ /* 0x001fea0003800000 */
.L_x_3715:
[----:B------:R-:W-:Y:S05]  /*bef0*/  BSYNC B0 ;  /* 0x0000000000007941 */ /* 0x000fea0003800000 */
.L_x_3649:
[----:B0-----:R-:W-:Y:S01]  /*bf00*/  SHF.R.S32.HI R0, RZ, 0x1f, R35 ;  /* 0x0000001fff007819 */ /* 0x001fe20000011423 */
[----:B------:R-:W-:Y:S01]  /*bf10*/  ULDC.64 UR4, c[0x0][0x300] ;  /* 0x0000c00000047ab9 */ /* 0x000fe20000000a00 */
[----:B-----5:R-:W-:Y:S01]  /*bf20*/  SHF.R.S32.HI R4, RZ, 0x1f, R34 ;  /* 0x0000001fff047819 */ /* 0x020fe20000011422 */
[----:B------:R-:W-:Y:S01]  /*bf30*/  IMAD.WIDE.U32 R2, R35, UR4, RZ ;  /* 0x0000000423027c25 */ /* 0x000fe2000f8e00ff */
[----:B------:R-:W-:Y:S01]  /*bf40*/  IADD3 R29, -R37, R36, -R29 ;  /* 0x00000024251d7210 */ /* 0x000fe20007ffe91d */
[----:B------:R0:W-:Y:S01]  /*bf50*/  STL [R1+0x1c], R0 ;  /* 0x00001c0001007387 */ /* 0x0001e20000100800 */
[----:B------:R-:W-:-:S03]  /*bf60*/  LOP3.LUT R22, R22, 0xfffffffd, RZ, 0xc0, !PT ;  /* 0xfffffffd16167812 */ /* 0x000fc600078ec0ff */
[----:B------:R1:W-:Y:S01]  /*bf70*/  STL [R1+0x20], R4 ;  /* 0x0000200401007387 */ /* 0x0003e20000100800 */
[----:B0-----:R-:W-:-:S04]  /*bf80*/  IMAD R0, R0, UR4, RZ ;  /* 0x0000000400007c24 */ /* 0x001fc8000f8e02ff */
[----:B------:R-:W-:Y:S01]  /*bf90*/  IMAD R0, R35, UR5, R0 ;  /* 0x0000000523007c24 */ /* 0x000fe2000f8e0200 */
[----:B------:R-:W-:-:S03]  /*bfa0*/  ULDC.64 UR4, c[0x0][0x310] ;  /* 0x0000c40000047ab9 */ /* 0x000fc60000000a00 */
[----:B------:R-:W-:Y:S02]  /*bfb0*/  IMAD.IADD R3, R3, 0x1, R0 ;  /* 0x0000000103037824 */ /* 0x000fe400078e0200 */
[----:B------:R-:W-:Y:S02]  /*bfc0*/  IMAD R0, R4, UR4, RZ ;  /* 0x0000000404007c24 */ /* 0x000fe4000f8e02ff */
[----:B-1----:R-:W0:Y:S01]  /*bfd0*/  S2R R4, SR_TID.X ;  /* 0x0000000000047919 */ /* 0x002e220000002100 */
[----:B------:R-:W-:-:S04]  /*bfe0*/  IMAD.WIDE.U32 R2, R34, UR4, R2 ;  /* 0x0000000422027c25 */ /* 0x000fc8000f8e0002 */
[----:B------:R-:W-:Y:S01]  /*bff0*/  IMAD R0, R34, UR5, R0 ;  /* 0x0000000522007c24 */ /* 0x000fe2000f8e0200 */
[----:B------:R-:W-:-:S03]  /*c000*/  ULDC.64 UR4, c[0x0][0x308] ;  /* 0x0000c20000047ab9 */ /* 0x000fc60000000a00 */
[----:B------:R-:W-:Y:S02]  /*c010*/  IMAD.IADD R3, R3, 0x1, R0 ;  /* 0x0000000103037824 */ /* 0x000fe400078e0200 */
[----:B------:R-:W-:Y:S02]  /*c020*/  IMAD R0, R26, UR4, RZ ;  /* 0x000000041a007c24 */ /* 0x000fe4000f8e02ff */
[----:B------:R-:W-:-:S04]  /*c030*/  IMAD.WIDE.U32 R2, R18, UR4, R2 ;  /* 0x0000000412027c25 */ /* 0x000fc8000f8e0002 */
[----:B------:R-:W-:Y:S01]  /*c040*/  IMAD R0, R18, UR5, R0 ;  /* 0x0000000512007c24 */ /* 0x000fe2000f8e0200 */
[----:B------:R-:W-:-:S03]  /*c050*/  ULDC.64 UR4, c[0x0][0x2e8] ;  /* 0x0000ba0000047ab9 */ /* 0x000fc60000000a00 */
[----:B------:R-:W-:Y:S01]  /*c060*/  IMAD.IADD R5, R3, 0x1, R0 ;  /* 0x0000000103057824 */ /* 0x000fe200078e0200 */
[----:B------:R-:W-:Y:S01]  /*c070*/  LEA R0, P0, R2, UR4, 0x1 ;  /* 0x0000000402007c11 */ /* 0x000fe2000f8008ff */
[----:B------:R-:W-:-:S03]  /*c080*/  ULDC UR4, c[0x0][0x2f4] ;  /* 0x0000bd0000047ab9 */ /* 0x000fc60000000800 */
[----:B------:R-:W-:Y:S01]  /*c090*/  LEA.HI.X R5, R2, UR5, R5, 0x1, P0 ;  /* 0x0000000502057c11 */ /* 0x000fe200080f0c05 */
[----:B------:R-:W-:Y:S01]  /*c0a0*/  UMOV UR5, 0xffffffff ;  /* 0xffffffff00057882 */ /* 0x000fe20000000000 */
[----:B------:R-:W-:Y:S01]  /*c0b0*/  ISETP.GE.AND P0, PT, R29, 0x1, PT ;  /* 0x000000011d00780c */ /* 0x000fe20003f06270 */
[----:B0-----:R-:W-:Y:S02]  /*c0c0*/  IMAD.SHL.U32 R7, R4, 0x8, RZ ;  /* 0x0000000804077824 */ /* 0x001fe400078e00ff */
[----:B------:R-:W-:-:S03]  /*c0d0*/  IMAD R4, R24, 0x1000, R33 ;  /* 0x0000100018047824 */ /* 0x000fc600078e0221 */
[----:B------:R-:W-:-:S04]  /*c0e0*/  LOP3.LUT R7, R7, 0x38, RZ, 0xc0, !PT ;  /* 0x0000003807077812 */ /* 0x000fc800078ec0ff */
[----:B------:R-:W-:-:S13]  /*c0f0*/  ISETP.GE.AND P2, PT, R7, UR4, PT ;  /* 0x0000000407007c0c */ /* 0x000fda000bf46270 */
[----:B------:R-:W-:Y:S01]  /*c100*/  @P2 LOP3.LUT R22, R22, 0x2, RZ, 0xfc, !PT ;  /* 0x0000000216162812 */ /* 0x000fe200078efcff */
[----:B------:R-:W-:Y:S06]  /*c110*/  BRA.DIV UR5, `(.L_x_3651) ;  /* 0x0000003a05647947 */ /* 0x000fec000b800000 */
[----:B------:R-:W0:Y:S01]  /*c120*/  SHFL.IDX PT, R3, R0, RZ, 0x181f ;  /* 0x00181fff00037589 */ /* 0x000e2200000e0000 */
[----:B------:R-:W-:-:S03]  /*c130*/  @P0 IMAD R6, R4, 0x2, R23 ;  /* 0x0000000204060824 */ /* 0x000fc600078e0217 */
[----:B------:R-:W1:Y:S01]  /*c140*/  SHFL.IDX PT, R2, R5, RZ, 0x181f ;  /* 0x00181fff05027589 */ /* 0x000e6200000e0000 */
[----:B0-----:R-:W-:-:S04]  /*c150*/  @P0 LEA R3, P1, R7, R3, 0x1 ;  /* 0x0000000307030211 */ /* 0x001fc800078208ff */
[----:B-1----:R-:W-:-:S04]  /*c160*/  @P0 IADD3.X R2, RZ, R2, RZ, P1, !PT ;  /* 0x00000002ff020210 */ /* 0x002fc80000ffe4ff */
[----:B------:R-:W-:-:S04]  /*c170*/  @P0 LOP3.LUT R3, R3, R2, RZ, 0x3c, !PT ;  /* 0x0000000203030212 */ /* 0x000fc800078e3cff */
[----:B------:R-:W-:-:S04]  /*c180*/  @P0 LOP3.LUT R2, R3, R2, RZ, 0x3c, !PT ;  /* 0x0000000203020212 */ /* 0x000fc800078e3cff */
[----:B------:R-:W-:-:S05]  /*c190*/  @P0 LOP3.LUT R3, R3, R2, RZ, 0x3c, !PT ;  /* 0x0000000203030212 */ /* 0x000fca00078e3cff */
[----:B------:R-:W-:Y:S01]  /*c1a0*/  @!PT LDS RZ, [RZ] ;  /* 0x00000000fffff984 */ /* 0x000fe20000000800 */
        /* <DEDUP_REMOVED lines=10> */
[----:B------:R0:W-:Y:S01]  /*c250*/  @P0 LDGSTS.E.BYPASS.LTC128B.128 [R6+0x22c00], desc[UR50][R2.64], !P2 ;  /* 0x22c0000002060fae */ /* 0x0001e2000d101d72 */
[----:B------:R-:W-:-:S03]  /*c260*/  ISETP.GE.AND P0, PT, R29, 0x21, PT ;  /* 0x000000211d00780c */ /* 0x000fc60003f06270 */
[----:B0-----:R-:W0:Y:S10]  /*c270*/  SHFL.IDX PT, R3, R0, 0x2, 0x181f ;  /* 0x00581f0000037f89 */ /* 0x001e3400000e0000 */
[----:B------:R-:W-:Y:S01]  /*c280*/  @P0 IMAD R6, R4, 0x2, R23 ;  /* 0x0000000204060824 */ /* 0x000fe200078e0217 */
        /* <DEDUP_REMOVED lines=9> */
.L_x_3725:
[----:B------:R-:W-:-:S13]  /*c320*/  ISETP.GE.AND P0, PT, R29, 0x31, PT ;  /* 0x000000311d00780c */ /* 0x000fda0003f06270 */
[----:B01----:R-:W-:Y:S02]  /*c330*/  @P0 LEA R2, P1, R7, R0, 0x1 ;  /* 0x0000000007020211 */ /* 0x003fe400078208ff */
[----:B------:R-:W-:-:S03]  /*c340*/  @P0 LEA R4, R4, R23, 0x1 ;  /* 0x0000001704040211 */ /* 0x000fc600078e08ff */
[----:B------:R-:W-:-:S05]  /*c350*/  @P0 IMAD.X R3, RZ, RZ, R5, P1 ;  /* 0x000000ffff030224 */ /* 0x000fca00008e0605 */
[----:B------:R-:W-:Y:S01]  /*c360*/  @!PT LDS RZ, [RZ] ;  /* 0x00000000fffff984 */ /* 0x000fe20000000800 */
[----:B------:R-:W-:Y:S01]  /*c370*/  @!PT LDS RZ, [RZ] ;  /* 0x00000000fffff984 */ /* 0x000fe20000000800 */
[----:B------:R-:W-:Y:S01]  /*c380*/  @!PT LDS RZ, [RZ] ;  /* 0x00000000fffff984 */ /* 0x000fe20000000800 */
[----:B------:R0:W-:Y:S01]  /*c390*/  @P0 LDGSTS.E.BYPASS.LTC128B.128 [R4+0x23c00], desc[UR50][R2.64], !P2 ;  /* 0x23c0000002040fae */ /* 0x0001e2000d101d72 */
[----:B------:R-:W-:Y:S01]  /*c3a0*/  PLOP3.LUT P0, PT, PT, PT, PT, 0x80, 0x0 ;  /* 0x000000000000781c */ /* 0x000fe20003f0f070 */
[----:B------:R-:W-:-:S12]  /*c3b0*/  NOP ;  /* 0x0000000000007918 */ /* 0x000fd80000000000 */
.L_x_3652:
        /* <DEDUP_REMOVED lines=11> */
.L_x_3653:
[----:B------:R1:W5:Y:S01]  /*c470*/  LDL.LU R0, [R1+0x8] ;  /* 0x0000080001007983 */ /* 0x0003620000300800 */
[----:B------:R-:W-:Y:S01]  /*c480*/  LOP3.LUT P0, RZ, R22, 0x100, RZ, 0xc0, !PT ;  /* 0x0000010016ff7812 */ /* 0x000fe2000780c0ff */
[----:B------:R1:W-:Y:S02]  /*c490*/  SYNCS.ARRIVE.TRANS64.A1T0 RZ, [R27+URZ+0x28c30], RZ ;  /* 0x028c30ff1bff79a7 */ /* 0x0003e4000810003f */
[----:B0-----:R1:W5:Y:S04]  /*c4a0*/  LDL.LU R4, [R1] ;  /* 0x0000000001047983 */ /* 0x0013680000300800 */
[----:B------:R1:W5:Y:S01]  /*c4b0*/  LDL R3, [R1+0x4] ;  /* 0x0000040001037983 */ /* 0x0003620000100800 */
[----:B------:R-:W-:-:S07]  /*c4c0*/  SEL R2, R30, RZ, !P0 ;  /* 0x000000ff1e027207 */ /* 0x000fce0004000000 */
[----:B------:R-:W-:Y:S05]  /*c4d0*/  WARPSYNC.ALL ;  /* 0x0000000000007948 */ /* 0x000fea0003800000 */
[----:B------:R0:W-:Y:S01]  /*c4e0*/  STL [R1+0x18], R2 ;  /* 0x0000180201007387 */ /* 0x0001e20000100800 */
[----:B------:R-:W-:Y:S01]  /*c4f0*/  ULDC.64 UR4, c[0x0][0x298] ;  /* 0x0000a60000047ab9 */ /* 0x000fe20000000a00 */
[----:B------:R-:W-:Y:S01]  /*c500*/  BSSY B6, `(.L_x_3654) ;  /* 0x0000020000067945 */ /* 0x000fe20003800000 */
[----:B0-----:R-:W-:Y:S01]  /*c510*/  VIADD R2, R23, 0x20400 ;  /* 0x0002040017027836 */ /* 0x001fe20000000000 */
[----:B------:R-:W-:Y:S01]  /*c520*/  BAR.SYNC.DEFER_BLOCKING 0x8, 0x100 ;  /* 0x0204000000007b1d */ /* 0x000fe20000010000 */
[----:B-----5:R-:W-:-:S03]  /*c530*/  SEL R0, R0, RZ, !P0 ;  /* 0x000000ff00007207 */ /* 0x020fc60004000000 */
[----:B------:R-:W-:Y:S02]  /*c540*/  LOP3.LUT P0, RZ, R2, 0x3ff, RZ, 0xc0, !PT ;  /* 0x000003ff02ff7812 */ /* 0x000fe4000780c0ff */
[----:B------:R0:W-:Y:S01]  /*c550*/  STL [R1+0x8], R0 ;  /* 0x0000080001007387 */ /* 0x0001e20000100800 */
[----:B------:R-:W-:-:S04]  /*c560*/  PRMT R30, R3, 0x8880, RZ ;  /* 0x00008880031e7816 */ /* 0x000fc800000000ff */
[----:B------:R-:W-:Y:S02]  /*c570*/  PRMT R30, R30, 0x7710, RZ ;  /* 0x000077101e1e7816 */ /* 0x000fe400000000ff */
[----:B0-----:R-:W-:-:S05]  /*c580*/  SHF.R.S32.HI R0, RZ, 0x1f, R4 ;  /* 0x0000001fff007819 */ /* 0x001fca0000011404 */
[----:B------:R-:W-:-:S04]  /*c590*/  IMAD R0, R0, UR4, RZ ;  /* 0x0000000400007c24 */ /* 0x000fc8000f8e02ff */
[C---:B------:R-:W-:Y:S02]  /*c5a0*/  IMAD R0, R4.reuse, UR5, R0 ;  /* 0x0000000504007c24 */ /* 0x040fe4000f8e0200 */
[----:B------:R-:W-:-:S04]  /*c5b0*/  IMAD.WIDE.U32 R4, R4, UR4, RZ ;  /* 0x0000000404047c25 */ /* 0x000fc8000f8e00ff */
[----:B------:R-:W-:Y:S01]  /*c5c0*/  IMAD.IADD R0, R5, 0x1, R0 ;  /* 0x0000000105007824 */ /* 0x000fe200078e0200 */
[----:B------:R0:W-:Y:S04]  /*c5d0*/  STL.64 [R1+0x10], R4 ;  /* 0x0000100401007387 */ /* 0x0001e80000100a00 */
[----:B------:R0:W-:Y:S01]  /*c5e0*/  STL [R1], R0 ;  /* 0x0000000001007387 */ /* 0x0001e20000100800 */
        /* <DEDUP_REMOVED lines=17> */
.L_x_3655:
[----:B------:R-:W-:Y:S05]  /*c700*/  BSYNC B6 ;  /* 0x0000000000067941 */ /* 0x000fea0003800000 */
.L_x_3654:
[----:B0-----:R-:W2:Y:S01]  /*c710*/  LDL.LU R0, [R1] ;  /* 0x0000000001007983 */ /* 0x001ea20000300800 */
[----:B------:R-:W-:Y:S01]  /*c720*/  ULDC.64 UR4, c[0x0][0x2d8] ;  /* 0x0000b60000047ab9 */ /* 0x000fe20000000a00 */
[----:B------:R-:W0:Y:S02]  /*c730*/  LDC R7, c[0x0][0x448] ;  /* 0x00011200ff077b82 */ /* 0x000e240000000800 */
[----:B------:R-:W2:Y:S04]  /*c740*/  LDL.LU.64 R2, [R1+0x10] ;  /* 0x0000100001027983 */ /* 0x000ea80000300a00 */
[----:B------:R-:W3:Y:S04]  /*c750*/  LDL.LU R21, [R1+0x8] ;  /* 0x0000080001157983 */ /* 0x000ee80000300800 */
[----:B------:R-:W4:Y:S04]  /*c760*/  LDL.LU R20, [R1+0x18] ;  /* 0x0000180001147983 */ /* 0x000f280000300800 */
[----:B------:R0:W5:Y:S04]  /*c770*/  LDL R10, [R1+0xc] ;  /* 0x00000c00010a7983 */ /* 0x0001680000100800 */
[----:B------:R0:W5:Y:S02]  /*c780*/  LDL R8, [R1+0x2c] ;  /* 0x00002c0001087983 */ /* 0x0001640000100800 */
[----:B0-----:R-:W-:-:S13]  /*c790*/  ISETP.NE.AND P0, PT, R7, 0x1, PT ;  /* 0x000000010700780c */ /* 0x001fda0003f05270 */
[----:B------:R-:W0:Y:S01]  /*c7a0*/  @P0 LDC R6, c[0x0][0x44c] ;  /* 0x00011300ff060b82 */ /* 0x000e220000000800 */
[----:B------:R-:W1:Y:S02]  /*c7b0*/  S2R R9, SR_TID.X ;  /* 0x0000000000097919 */ /* 0x000e640000002100 */
[----:B-1----:R-:W-:-:S05]  /*c7c0*/  IMAD.SHL.U32 R9, R9, 0x8, RZ ;  /* 0x0000000809097824 */ /* 0x002fca00078e00ff */
[----:B------:R-:W-:Y:S02]  /*c7d0*/  LOP3.LUT R9, R9, 0x38, RZ, 0xc0, !PT ;  /* 0x0000003809097812 */ /* 0x000fe400078ec0ff */
[----:B--2---:R-:W-:Y:S01]  /*c7e0*/  MOV R3, R0 ;  /* 0x0000000000037202 */ /* 0x004fe20000000f00 */
[----:B------:R-:W-:Y:S02]  /*c7f0*/  IMAD R0, R26, UR4, RZ ;  /* 0x000000041a007c24 */ /* 0x000fe4000f8e02ff */
[----:B------:R-:W-:-:S04]  /*c800*/  IMAD.WIDE.U32 R2, R18, UR4, R2 ;  /* 0x0000000412027c25 */ /* 0x000fc8000f8e0002 */
[----:B------:R-:W-:Y:S01]  /*c810*/  IMAD R0, R18, UR5, R0 ;  /* 0x0000000512007c24 */ /* 0x000fe2000f8e0200 */
[----:B------:R-:W-:-:S03]  /*c820*/  ULDC.64 UR4, c[0x0][0x2e0] ;  /* 0x0000b80000047ab9 */ /* 0x000fc60000000a00 */
[----:B------:R-:W-:Y:S02]  /*c830*/  IMAD.IADD R3, R3, 0x1, R0 ;  /* 0x0000000103037824 */ /* 0x000fe400078e0200 */
[----:B---3--:R-:W-:Y:S02]  /*c840*/  IMAD R0, R21, UR4, RZ ;  /* 0x0000000415007c24 */ /* 0x008fe4000f8e02ff */
[----:B----4-:R-:W-:-:S04]  /*c850*/  IMAD.WIDE.U32 R2, R20, UR4, R2 ;  /* 0x0000000414027c25 */ /* 0x010fc8000f8e0002 */
[----:B------:R-:W-:Y:S01]  /*c860*/  IMAD R0, R20, UR5, R0 ;  /* 0x0000000514007c24 */ /* 0x000fe2000f8e0200 */
[----:B------:R-:W-:Y:S01]  /*c870*/  ULDC.64 UR4, c[0x0][0x2d0] ;  /* 0x0000b40000047ab9 */ /* 0x000fe20000000a00 */
[----:B------:R-:W1:Y:S02]  /*c880*/  S2R R20, SR_TID.X ;  /* 0x0000000000147919 */ /* 0x000e640000002100 */
[----:B------:R-:W-:Y:S02]  /*c890*/  IMAD.IADD R3, R3, 0x1, R0 ;  /* 0x0000000103037824 */ /* 0x000fe400078e0200 */
[----:B------:R-:W2:Y:S01]  /*c8a0*/  @P0 LDC R0, c[0x0][0x450] ;  /* 0x00011400ff000b82 */ /* 0x000ea20000000800 */
[----:B-1----:R-:W-:-:S05]  /*c8b0*/  IMAD.SHL.U32 R20, R20, 0x10, RZ ;  /* 0x0000001014147824 */ /* 0x002fca00078e00ff */
[----:B------:R-:W-:-:S05]  /*c8c0*/  LOP3.LUT R20, R37, 0x70, R20, 0xf8, !PT ;  /* 0x0000007025147812 */ /* 0x000fca00078ef814 */
[----:B------:R-:W-:-:S04]  /*c8d0*/  IMAD R5, R17, 0x40, R20 ;  /* 0x0000004011057824 */ /* 0x000fc800078e0214 */
[----:B0-----:R-:W-:-:S04]  /*c8e0*/  @P0 IMAD.HI.U32 R6, R5, R6, RZ ;  /* 0x0000000605060227 */ /* 0x001fc800078e00ff */
[----:B------:R-:W-:Y:S01]  /*c8f0*/  IMAD.MOV.U32 R4, RZ, RZ, R5 ;  /* 0x000000ffff047224 */ /* 0x000fe200078e0005 */
[----:B--2---:R-:W-:-:S04]  /*c900*/  @P0 SHF.R.U32.HI R4, RZ, R0, R6 ;  /* 0x00000000ff040219 */ /* 0x004fc80000011606 */
        /* <DEDUP_REMOVED lines=13> */
[----:B------:R-:W-:Y:S01]  /*c9e0*/  LEA R0, P0, R2, UR4, 0x1 ;  /* 0x0000000402007c11 */ /* 0x000fe2000f8008ff */
[----:B------:R-:W-:Y:S01]  /*c9f0*/  IMAD.IADD R4, R3, 0x1, R4 ;  /* 0x0000000103047824 */ /* 0x000fe200078e0204 */
[----:B------:R-:W-:-:S04]  /*ca00*/  ULDC UR4, c[0x0][0x2b8] ;  /* 0x0000ae0000047ab9 */ /* 0x000fc80000000800 */
[----:B------:R-:W-:Y:S01]  /*ca10*/  LEA.HI.X R4, R2, UR5, R4, 0x1, P0 ;  /* 0x0000000502047c11 */ /* 0x000fe200080f0c04 */
[----:B------:R-:W-:Y:S01]  /*ca20*/  UMOV UR5, 0xffffffff ;  /* 0xffffffff00057882 */ /* 0x000fe20000000000 */
[----:B------:R-:W-:Y:S02]  /*ca30*/  ISETP.GE.AND P1, PT, R9, UR4, PT ;  /* 0x0000000409007c0c */ /* 0x000fe4000bf26270 */
[----:B------:R-:W-:Y:S11]  /*ca40*/  BRA.DIV UR5, `(.L_x_3656) ;  /* 0x0000003605687947 */ /* 0x000ff6000b800000 */
[----:B------:R-:W0:Y:S01]  /*ca50*/  SHFL.IDX PT, R3, R0, RZ, 0x181f ;  /* 0x00181fff00037589 */ /* 0x000e2200000e0000 */
[----:B-----5:R-:W-:Y:S02]  /*ca60*/  IMAD R5, R10, R7, RZ ;  /* 0x000000070a057224 */ /* 0x020fe400078e02ff */
[----:B------:R-:W-:Y:S01]  /*ca70*/  IMAD R17, R17, 0x40, R37 ;  /* 0x0000004011117824 */ /* 0x000fe200078e0225 */
[----:B------:R-:W1:Y:S04]  /*ca80*/  SHFL.IDX PT, R2, R4, RZ, 0x181f ;  /* 0x00181fff04027589 */ /* 0x000e6800000e0000 */
[----:B------:R-:W-:-:S13]  /*ca90*/  ISETP.GE.AND P0, PT, R17, R5, PT ;  /* 0x000000051100720c */ /* 0x000fda0003f06270 */
[----:B0-----:R-:W-:-:S05]  /*caa0*/  @!P0 LEA R3, P2, R9, R3, 0x1 ;  /* 0x0000000309038211 */ /* 0x001fca00078408ff */
[----:B-1----:R-:W-:-:S05]  /*cab0*/  @!P0 IMAD.X R2, RZ, RZ, R2, P2 ;  /* 0x000000ffff028224 */ /* 0x002fca00010e0602 */
[----:B------:R-:W-:-:S04]  /*cac0*/  @!P0 LOP3.LUT R3, R3, R2, RZ, 0x3c, !PT ;  /* 0x0000000203038212 */ /* 0x000fc800078e3cff */
[----:B------:R-:W-:-:S04]  /*cad0*/  @!P0 LOP3.LUT R2, R3, R2, RZ, 0x3c, !PT ;  /* 0x0000000203028212 */ /* 0x000fc800078e3cff */
[----:B------:R-:W-:-:S05]  /*cae0*/  @!P0 LOP3.LUT R3, R3, R2, RZ, 0x3c, !PT ;  /* 0x0000000203038212 */ /* 0x000fca00078e3cff */
[----:B------:R-:W-:Y:S01]  /*caf0*/  @!PT LDS RZ, [RZ] ;  /* 0x00000000fffff984 */ /* 0x000fe20000000800 */
[----:B------:R0:W-:Y:S02]  /*cb00*/  @!P0 LDGSTS.E.BYPASS.LTC128B.128 [R8+0x20400], desc[UR50][R2.64], !P1 ;  /* 0x2040000002088fae */ /* 0x0001e4000c901d72 */
[----:B0-----:R-:W-:Y:S02]  /*cb10*/  IADD3 R2, R17, 0x10, RZ ;  /* 0x0000001011027810 */ /* 0x001fe40007ffe0ff */
[----:B------:R-:W0:Y:S02]  /*cb20*/  SHFL.IDX PT, R3, R0, 0x1, 0x181f ;  /* 0x00381f0000037f89 */ /* 0x000e2400000e0000 */
[----:B------:R-:W-:Y:S02]  /*cb30*/  ISETP.GE.AND P0, PT, R2, R5, PT ;  /* 0x000000050200720c */ /* 0x000fe40003f06270 */
[----:B------:R-:W1:Y:S11]  /*cb40*/  SHFL.IDX PT, R2, R4, 0x1, 0x181f ;  /* 0x00381f0004027f89 */ /* 0x000e7600000e0000 */
[----:B0-----:R-:W-:-:S05]  /*cb50*/  @!P0 LEA R3, P2, R9, R3, 0x1 ;  /* 0x0000000309038211 */ /* 0x001fca00078408ff */
[----:B-1----:R-:W-:-:S05]  /*cb60*/  @!P0 IMAD.X R2, RZ, RZ, R2, P2 ;  /* 0x000000ffff028224 */ /* 0x002fca00010e0602 */
[----:B------:R-:W-:-:S04]  /*cb70*/  @!P0 LOP3.LUT R3, R3, R2, RZ, 0x3c, !PT ;  /* 0x0000000203038212 */ /* 0x000fc800078e3cff */
[----:B------:R-:W-:-:S04]  /*cb80*/  @!P0 LOP3.LUT R2, R3, R2, RZ, 0x3c, !PT ;  /* 0x0000000203028212 */ /* 0x000fc800078e3cff */
[----:B------:R-:W-:-:S05]  /*cb90*/  @!P0 LOP3.LUT R3, R3, R2, RZ, 0x3c, !PT ;  /* 0x0000000203038212 */ /* 0x000fca00078e3cff */
[----:B------:R0:W-:Y:S02]  /*cba0*/  @!P0 LDGSTS.E.BYPASS.LTC128B.128 [R8+0x20c00], desc[UR50][R2.64], !P1 ;  /* 0x20c0000002088fae */ /* 0x0001e4000c901d72 */
[----:B0-----:R-:W-:Y:S02]  /*cbb0*/  VIADD R2, R17, 0x20 ;  /* 0x0000002011027836 */ /* 0x001fe40000000000 */
[----:B------:R-:W0:Y:S03]  /*cbc0*/  SHFL.IDX PT, R3, R0, 0x2, 0x181f ;  /* 0x00581f0000037f89 */ /* 0x000e2600000e0000 */
[----:B------:R-:W-:Y:S01]  /*cbd0*/  ISETP.GE.AND P0, PT, R2, R5, PT ;  /* 0x000000050200720c */ /* 0x000fe20003f06270 */
[----:B------:R-:W-:Y:S04]  /*cbe0*/  SHFL.IDX PT, R0, R0, 0x3, 0x181f ;  /* 0x00781f0000007f89 */ /* 0x000fe800000e0000 */
[----:B------:R-:W1:Y:S04]  /*cbf0*/  SHFL.IDX PT, R2, R4, 0x2, 0x181f ;  /* 0x00581f0004027f89 */ /* 0x000e6800000e0000 */
[----:B------:R-:W2:Y:S04]  /*cc00*/  SHFL.IDX PT, R4, R4, 0x3, 0x181f ;  /* 0x00781f0004047f89 */ /* 0x000ea800000e0000 */
[----:B0-----:R-:W-:-:S05]  /*cc10*/  @!P0 LEA R3, P2, R9, R3, 0x1 ;  /* 0x0000000309038211 */ /* 0x001fca00078408ff */
[----:B-1----:R-:W-:-:S05]  /*cc20*/  @!P0 IMAD.X R2, RZ, RZ, R2, P2 ;  /* 0x000000ffff028224 */ /* 0x002fca00010e0602 */
[----:B------:R-:W-:-:S04]  /*cc30*/  @!P0 LOP3.LUT R3, R3, R2, RZ, 0x3c, !PT ;  /* 0x0000000203038212 */ /* 0x000fc800078e3cff */
[----:B------:R-:W-:-:S04]  /*cc40*/  @!P0 LOP3.LUT R2, R3, R2, RZ, 0x3c, !PT ;  /* 0x0000000203028212 */ /* 0x000fc800078e3cff */
[----:B------:R-:W-:-:S05]  /*cc50*/  @!P0 LOP3.LUT R3, R3, R2, RZ, 0x3c, !PT ;  /* 0x0000000203038212 */ /* 0x000fca00078e3cff */
[----:B--2---:R0:W-:Y:S02]  /*cc60*/  @!P0 LDGSTS.E.BYPASS.LTC128B.128 [R8+0x21400], desc[UR50][R2.64], !P1 ;  /* 0x2140000002088fae */ /* 0x0041e4000c901d72 */
.L_x_3734:
[----:B------:R-:W-:-:S05]  /*cc70*/  VIADD R17, R17, 0x30 ;  /* 0x0000003011117836 */ /* 0x000fca0000000000 */
[----:B------:R-:W-:-:S13]  /*cc80*/  ISETP.GE.AND P0, PT, R17, R5, PT ;  /* 0x000000051100720c */ /* 0x000fda0003f06270 */
[----:B01----:R-:W-:-:S05]  /*cc90*/  @!P0 LEA R2, P2, R9, R0, 0x1 ;  /* 0x0000000009028211 */ /* 0x003fca00078408ff */
[----:B------:R-:W-:-:S05]  /*cca0*/  @!P0 IMAD.X R3, RZ, RZ, R4, P2 ;  /* 0x000000ffff038224 */ /* 0x000fca00010e0604 */
[----:B------:R-:W-:Y:S01]  /*ccb0*/  @!PT LDS RZ, [RZ] ;  /* 0x00000000fffff984 */ /* 0x000fe20000000800 */
[----:B------:R-:W-:Y:S01]  /*ccc0*/  @!PT LDS RZ, [RZ] ;  /* 0x00000000fffff984 */ /* 0x000fe20000000800 */
[----:B------:R-:W-:Y:S01]  /*ccd0*/  @!PT LDS RZ, [RZ] ;  /* 0x00000000fffff984 */ /* 0x000fe20000000800 */
[----:B------:R0:W-:Y:S01]  /*cce0*/  @!P0 LDGSTS.E.BYPASS.LTC128B.128 [R8+0x21c00], desc[UR50][R2.64], !P1 ;  /* 0x21c0000002088fae */ /* 0x0001e2000c901d72 */
[----:B------:R-:W-:Y:S01]  /*ccf0*/  PLOP3.LUT P0, PT, PT, PT, PT, 0x80, 0x0 ;  /* 0x000000000000781c */ /* 0x000fe20003f0f070 */
[----:B------:R-:W-:-:S12]  /*cd00*/  NOP ;  /* 0x0000000000007918 */ /* 0x000fd80000000000 */
.L_x_3657:
[----:B------:R-:W-:Y:S02]  /*cd10*/  PLOP3.LUT P1, PT, P1, P0, PT, 0xa2, 0x0 ;  /* 0x000000000000781c */ /* 0x000fe40000f21472 */
[----:B------:R-:W-:-:S08]  /*cd20*/  @P0 R2UR P1, UR4, R23 ;  /* 0x00000000170402ca */ /* 0x000fd00000020000 */
[----:B------:R-:W-:-:S05]  /*cd30*/  @P0 PLOP3.LUT P0, PT, P1, PT, PT, 0x80, 0x0 ;  /* 0x000000000000081c */ /* 0x000fca0000f0f070 */
[----:B------:R-:W-:Y:S01]  /*cd40*/  @!P1 SYNCS.ARRIVE.TRANS64.RED.A0T1 RZ, [UR4+0x28c00], RZ ;  /* 0x028c00ffffff99a7 */ /* 0x000fe20008200404 */
[----:B------:R-:W-:Y:S07]  /*cd50*/  @!P1 ARRIVES.LDGSTSBAR.64.TRANSCNT [UR4+0x28c00] ;  /* 0x028c0000ff0099b0 */ /* 0x000fee0008000a84 */
[----:B------:R-:W-:Y:S05]  /*cd60*/  @P0 BRA.U.ANY `(.L_x_3657) ;  /* 0xfffffffd00e80947 */ /* 0x000fea000393ffff */
[----:B0-----:R-:W2:Y:S02]  /*cd70*/  LDL.LU R2, [R1+0x24] ;  /* 0x0000240001027983 */ /* 0x001ea40000300800 */
        /* <DEDUP_REMOVED lines=11> */
.L_x_3735:
[----:B------:R-:W-:Y:S05]  /*ce30*/  BSYNC B0 ;  /* 0x0000000000007941 */ /* 0x000fea0003800000 */
.L_x_3658:
[----:B------:R-:W-:-:S05]  /*ce40*/  IMAD.U32 R2, RZ, RZ, UR36 ;  /* 0x00000024ff027e24 */ /* 0x000fca000f8e00ff */
[----:B------:R-:W-:-:S13]  /*ce50*/  ISETP.NE.AND P0, PT, R2, 0x3, PT ;  /* 0x000000030200780c */ /* 0x000fda0003f05270 */
[----:B------:R-:W-:Y:S05]  /*ce60*/  @!P0 BRA `(.L_x_3660) ;  /* 0x0000000000048947 */ /* 0x000fea0003800000 */
[----:B------:R-:W-:Y:S01]  /*ce70*/  BPT.TRAP 0x1 ;  /* 0x000000040000795c */ /* 0x000fe20000300000 */
.L_x_3660:
[----:B0-----:R-:W-:Y:S01]  /*ce80*/  SHF.L.U32 R0, R25, 0x1f, RZ ;  /* 0x0000001f19007819 */ /* 0x001fe200000006ff */
[----:B------:R-:W-:Y:S03]  /*ce90*/  BSSY B0, `(.L_x_3661) ;  /* 0x0000003000007945 */ /* 0x000fe60003800000 */
[----:B------:R-:W0:Y:S02]  /*cea0*/  SYNCS.PHASECHK.TRANS64.TRYWAIT P0, [R27+URZ+0x28c60], R0 ;  /* 0x028c60001b0075a7 */ /* 0x000e24000800017f */
[----:B0-----:R-:W-:Y:S05]  /*ceb0*/  @!P0 BRA `(.L_x_3662) ;  /* 0x0000003400a48947 */ /* 0x001fea0003800000 */
.L_x_3736:
[----:B------:R-:W-:Y:S05]  /*cec0*/  BSYNC B0 ;  /* 0x0000000000007941 */ /* 0x000fea0003800000 */
.L_x_3661:
[----:B------:R-:W0:Y:S01]  /*ced0*/  LDL.LU R2, [R1+0x1c] ;  /* 0x00001c0001027983 */ /* 0x000e220000300800 */
[----:B------:R-:W-:-:S03]  /*cee0*/  ULDC.64 UR4, c[0x0][0x328] ;  /* 0x0000ca0000047ab9 */ /* 0x000fc60000000a00 */
[----:B------:R-:W2:Y:S01]  /*cef0*/  LDL.LU R4, [R1+0x20] ;  /* 0x0000200001047983 */ /* 0x000ea20000300800 */
[----:B------:R-:W-:Y:S01]  /*cf00*/  LEA R5, R24, R33, 0xf ;  /* 0x0000002118057211 */ /* 0x000fe200078e78ff */
[----:B0-----:R-:W-:Y:S02]  /*cf10*/  IMAD R0, R2, UR4, RZ ;  /* 0x0000000402007c24 */ /* 0x001fe4000f8e02ff */
[----:B------:R-:W-:-:S04]  /*cf20*/  IMAD.WIDE.U32 R2, R35, UR4, RZ ;  /* 0x0000000423027c25 */ /* 0x000fc8000f8e00ff */
[----:B------:R-:W-:Y:S01]  /*cf30*/  IMAD R0, R35, UR5, R0 ;  /* 0x0000000523007c24 */ /* 0x000fe2000f8e0200 */
[----:B------:R-:W-:-:S03]  /*cf40*/  ULDC.64 UR4, c[0x0][0x338] ;  /* 0x0000ce0000047ab9 */ /* 0x000fc60000000a00 */
[----:B------:R-:W-:Y:S02]  /*cf50*/  IMAD.IADD R3, R3, 0x1, R0 ;  /* 0x0000000103037824 */ /* 0x000fe400078e0200 */
[----:B--2---:R-:W-:Y:S02]  /*cf60*/  IMAD R0, R4, UR4, RZ ;  /* 0x0000000404007c24 */ /* 0x004fe4000f8e02ff */
        /* <DEDUP_REMOVED lines=13> */
[----:B------:R-:W2:Y:S01]  /*d040*/  LDL R3, [R1+0x4] ;  /* 0x0000040001037983 */ /* 0x000ea20000100800 */
[----:B------:R-:W-:Y:S01]  /*d050*/  IMAD R5, R5, 0x2, R23 ;  /* 0x0000000205057824 */ /* 0x000fe200078e0217 */
[C---:B------:R-:W-:Y:S01]  /*d060*/  LOP3.LUT P5, RZ, R30.reuse, 0x2, RZ, 0xc0, !PT ;  /* 0x000000021eff7812 */ /* 0x040fe200078ac0ff */
[----:B------:R-:W0:Y:S01]  /*d070*/  S2R R7, SR_TID.X ;  /* 0x0000000000077919 */ /* 0x000e220000002100 */
[C---:B------:R-:W-:Y:S02]  /*d080*/  LOP3.LUT P4, RZ, R30.reuse, 0x4, RZ, 0xc0, !PT ;  /* 0x000000041eff7812 */ /* 0x040fe4000788c0ff */
[----:B------:R-:W-:Y:S01]  /*d090*/  LOP3.LUT P3, RZ, R30, 0x8, RZ, 0xc0, !PT ;  /* 0x000000081eff7812 */ /* 0x000fe2000786c0ff */
[----:B------:R-:W1:Y:S01]  /*d0a0*/  SHFL.IDX PT, R2, R4, RZ, 0x181f ;  /* 0x00181fff04027589 */ /* 0x000e6200000e0000 */
[----:B------:R-:W-:Y:S02]  /*d0b0*/  LOP3.LUT R22, R22, 0xfffffeff, RZ, 0xc0, !PT ;  /* 0xfffffeff16167812 */ /* 0x000fe400078ec0ff */
[----:B------:R-:W-:Y:S01]  /*d0c0*/  LOP3.LUT P2, RZ, R30, 0x10, RZ, 0xc0, !PT ;  /* 0x000000101eff7812 */ /* 0x000fe2000784c0ff */
[----:B0-----:R-:W-:-:S05]  /*d0d0*/  IMAD.SHL.U32 R7, R7, 0x8, RZ ;  /* 0x0000000807077824 */ /* 0x001fca00078e00ff */
[----:B------:R-:W-:-:S05]  /*d0e0*/  LOP3.LUT R7, R7, 0x38, RZ, 0xc0, !PT ;  /* 0x0000003807077812 */ /* 0x000fca00078ec0ff */
[----:B------:R-:W-:Y:S01]  /*d0f0*/  IMAD.SHL.U32 R0, R7, 0x2, RZ ;  /* 0x0000000207007824 */ /* 0x000fe200078e00ff */
[----:B------:R-:W-:-:S04]  /*d100*/  LOP3.LUT R7, R30, 0x1, RZ, 0xc0, !PT ;  /* 0x000000011e077812 */ /* 0x000fc800078ec0ff */
[----:B-1----:R-:W-:Y:S02]  /*d110*/  IADD3 R2, P0, R2, R0, RZ ;  /* 0x0000000002027210 */ /* 0x002fe40007f1e0ff */
[----:B------:R-:W-:-:S13]  /*d120*/  ISETP.NE.U32.AND P1, PT, R7, 0x1, PT ;  /* 0x000000010700780c */ /* 0x000fda0003f25070 */
[----:B------:R-:W-:-:S04]  /*d130*/  @P1 LOP3.LUT R22, R22, 0x100, RZ, 0xfc, !PT ;  /* 0x0000010016161812 */ /* 0x000fc800078efcff */
[----:B------:R-:W-:Y:S01]  /*d140*/  LOP3.LUT R22, R22, 0xfffffdff, RZ, 0xc0, !PT ;  /* 0xfffffdff16167812 */ /* 0x000fe200078ec0ff */
[----:B--2---:R-:W-:Y:S02]  /*d150*/  IMAD.MOV.U32 R8, RZ, RZ, R3 ;  /* 0x000000ffff087224 */ /* 0x004fe400078e0003 */
[----:B------:R-:W0:Y:S03]  /*d160*/  SHFL.IDX PT, R3, R6, RZ, 0x181f ;  /* 0x00181fff06037589 */ /* 0x000e2600000e0000 */
[----:B------:R-:W-:Y:S01]  /*d170*/  PRMT R7, R8, 0x8880, RZ ;  /* 0x0000888008077816 */ /* 0x000fe200000000ff */
[----:B0-----:R-:W-:Y:S01]  /*d180*/  IMAD.X R3, RZ, RZ, R3, P0 ;  /* 0x000000ffff037224 */ /* 0x001fe200000e0603 */
[----:B------:R-:W-:Y:S02]  /*d190*/  ISETP.LT.OR P0, PT, R29, 0x1, P1 ;  /* 0x000000011d00780c */ /* 0x000fe40000f01670 */
[----:B------:R-:W-:-:S04]  /*d1a0*/  LOP3.LUT P1, RZ, R30, 0x20, RZ, 0xc0, !PT ;  /* 0x000000201eff7812 */ /* 0x000fc8000782c0ff */
[----:B------:R-:W-:-:S07]  /*d1b0*/  ISETP.LT.OR P6, PT, R29, 0x1, !P1 ;  /* 0x000000011d00780c */ /* 0x000fce0004fc1670 */
[----:B------:R-:W-:Y:S01]  /*d1c0*/  @!PT LDS RZ, [RZ] ;  /* 0x00000000fffff984 */ /* 0x000fe20000000800 */
[----:B------:R-:W-:Y:S01]  /*d1d0*/  LDGSTS.E.BYPASS.LTC128B.128 [R5+0x400], desc[UR50][R2.64], !P0 ;  /* 0x0040000002057fae */ /* 0x000fe2000c101d72 */
[----:B------:R-:W-:-:S13]  /*d1e0*/  ISETP.LT.OR P0, PT, R29, 0x1, !P5 ;  /* 0x000000011d00780c */ /* 0x000fda0006f01670 */
[----:B------:R-:W-:Y:S01]  /*d1f0*/  LDGSTS.E.BYPASS.LTC128B.128 [R5+0x2400], desc[UR50][R2.64+0x80], !P0 ;  /* 0x0240008002057fae */ /* 0x000fe2000c101d72 */
[----:B------:R-:W-:-:S13]  /*d200*/  ISETP.LT.OR P0, PT, R29, 0x1, !P4 ;  /* 0x000000011d00780c */ /* 0x000fda0006701670 */
[----:B------:R-:W-:Y:S01]  /*d210*/  LDGSTS.E.BYPASS.LTC128B.128 [R5+0x4400], desc[UR50][R2.64+0x100], !P0 ;  /* 0x0440010002057fae */ /* 0x000fe2000c101d72 */
[----:B------:R-:W-:-:S13]  /*d220*/  ISETP.LT.OR P0, PT, R29, 0x1, !P3 ;  /* 0x000000011d00780c */ /* 0x000fda0005f01670 */
[----:B------:R-:W-:Y:S01]  /*d230*/  LDGSTS.E.BYPASS.LTC128B.128 [R5+0x6400], desc[UR50][R2.64+0x180], !P0 ;  /* 0x0640018002057fae */ /* 0x000fe2000c101d72 */
[----:B------:R-:W-:-:S13]  /*d240*/  ISETP.LT.OR P0, PT, R29, 0x1, !P2 ;  /* 0x000000011d00780c */ /* 0x000fda0005701670 */
[----:B------:R-:W-:Y:S01]  /*d250*/  LDGSTS.E.BYPASS.LTC128B.128 [R5+0x8400], desc[UR50][R2.64+0x200], !P0 ;  /* 0x0840020002057fae */ /* 0x000fe2000c101d72 */
[----:B------:R-:W-:-:S03]  /*d260*/  LOP3.LUT P0, RZ, R30, 0x40, RZ, 0xc0, !PT ;  /* 0x000000401eff7812 */ /* 0x000fc6000780c0ff */
[----:B------:R-:W-:Y:S01]  /*d270*/  LDGSTS.E.BYPASS.LTC128B.128 [R5+0xa400], desc[UR50][R2.64+0x280], !P6 ;  /* 0x0a40028002057fae */ /* 0x000fe2000f101d72 */
[----:B------:R-:W-:-:S13]  /*d280*/  ISETP.LT.OR P6, PT, R29, 0x1, !P0 ;  /* 0x000000011d00780c */ /* 0x000fda00047c1670 */
[----:B------:R-:W-:Y:S01]  /*d290*/  LDGSTS.E.BYPASS.LTC128B.128 [R5+0xc400], desc[UR50][R2.64+0x300], !P6 ;  /* 0x0c40030002057fae */ /* 0x000fe2000f101d72 */
[----:B------:R-:W-:-:S03]  /*d2a0*/  ISETP.GT.AND P6, PT, R7, -0x1, PT ;  /* 0xffffffff0700780c */ /* 0x000fc60003fc4270 */
[----:B------:R-:W-:Y:S10]  /*d2b0*/  SHFL.IDX PT, R7, R6, 0x2, 0x181f ;  /* 0x00581f0006077f89 */ /* 0x000ff400000e0000 */
[----:B------:R-:W-:-:S02]  /*d2c0*/  @P6 LOP3.LUT R22, R22, 0x200, RZ, 0xfc, !PT ;  /* 0x0000020016166812 */ /* 0x000fc400078efcff */
[----:B------:R-:W-:-:S13]  /*d2d0*/  ISETP.LT.OR P6, PT, R29, 0x1, P6 ;  /* 0x000000011d00780c */ /* 0x000fda00037c1670 */
[----:B------:R0:W-:Y:S04]  /*d2e0*/  LDGSTS.E.BYPASS.LTC128B.128 [R5+0xe400], desc[UR50][R2.64+0x380], !P6 ;  /* 0x0e40038002057fae */ /* 0x0001e8000f101d72 */
[----:B0-----:R-:W0:Y:S04]  /*d2f0*/  SHFL.IDX PT, R2, R4, 0x1, 0x181f ;  /* 0x00381f0004027f89 */ /* 0x001e2800000e0000 */
[----:B------:R-:W1:Y:S04]  /*d300*/  SHFL.IDX PT, R3, R6, 0x1, 0x181f ;  /* 0x00381f0006037f89 */ /* 0x000e6800000e0000 */
[----:B------:R-:W-:Y:S01]  /*d310*/  SHFL.IDX PT, R6, R6, 0x3, 0x181f ;  /* 0x00781f0006067f89 */ /* 0x000fe200000e0000 */
[----:B0-----:R-:W-:-:S04]  /*d320*/  IADD3 R2, P6, R2, R0, RZ ;  /* 0x0000000002027210 */ /* 0x001fc80007fde0ff */
[----:B-1----:R-:W-:Y:S02]  /*d330*/  IADD3.X R3, RZ, R3, RZ, P6, !PT ;  /* 0x00000003ff037210 */ /* 0x002fe400037fe4ff */
[----:B------:R-:W-:-:S04]  /*d340*/  LOP3.LUT P6, RZ, R22, 0x100, RZ, 0xc0, !PT ;  /* 0x0000010016ff7812 */ /* 0x000fc800078cc0ff */
[----:B------:R-:W-:-:S13]  /*d350*/  ISETP.LT.OR P6, PT, R29, 0x11, P6 ;  /* 0x000000111d00780c */ /* 0x000fda00037c1670 */
        /* <DEDUP_REMOVED lines=13> */
[----:B------:R-:W-:-:S04]  /*d430*/  LOP3.LUT P6, RZ, R22, 0x200, RZ, 0xc0, !PT ;  /* 0x0000020016ff7812 */ /* 0x000fc800078cc0ff */
[----:B------:R-:W-:-:S13]  /*d440*/  ISETP.LT.OR P6, PT, R29, 0x11, P6 ;  /* 0x000000111d00780c */ /* 0x000fda00037c1670 */
[----:B------:R0:W-:Y:S04]  /*d450*/  LDGSTS.E.BYPASS.LTC128B.128 [R5+0xec00], desc[UR50][R2.64+0x380], !P6 ;  /* 0x0ec0038002057fae */ /* 0x0001e8000f101d72 */
[----:B0-----:R-:W0:Y:S02]  /*d460*/  SHFL.IDX PT, R2, R4, 0x2, 0x181f ;  /* 0x00581f0004027f89 */ /* 0x001e2400000e0000 */
[----:B0-----:R-:W-:-:S05]  /*d470*/  IADD3 R2, P6, R2, R0, RZ ;  /* 0x0000000002027210 */ /* 0x001fca0007fde0ff */
[----:B------:R-:W-:Y:S01]  /*d480*/  IMAD.X R3, RZ, RZ, R7, P6 ;  /* 0x000000ffff037224 */ /* 0x000fe200030e0607 */
        /* <DEDUP_REMOVED lines=18> */
[----:B0-----:R0:W1:Y:S02]  /*d5b0*/  SHFL.IDX PT, R2, R4, 0x3, 0x181f ;  /* 0x00781f0004027f89 */ /* 0x00106400000e0000 */
.L_x_3746:
[C---:B------:R-:W-:Y:S02]  /*d5c0*/  LOP3.LUT P6, RZ, R22.reuse, 0x100, RZ, 0xc0, !PT ;  /* 0x0000010016ff7812 */ /* 0x040fe400078cc0ff */
[----:B------:R-:W-:Y:S02]  /*d5d0*/  LOP3.LUT R22, R22, 0xffffefff, RZ, 0xc0, !PT ;  /* 0xffffefff16167812 */ /* 0x000fe400078ec0ff */
[C---:B------:R-:W-:Y:S02]  /*d5e0*/  ISETP.LT.OR P6, PT, R29.reuse, 0x31, P6 ;  /* 0x000000311d00780c */ /* 0x040fe400037c1670 */
[----:B------:R-:W-:-:S11]  /*d5f0*/  ISETP.LT.OR P5, PT, R29, 0x31, !P5 ;  /* 0x000000311d00780c */ /* 0x000fd60006fa1670 */
[----:B------:R-:W-:Y:S02]  /*d600*/  @P6 LOP3.LUT R22, R22, 0x1000, RZ, 0xfc, !PT ;  /* 0x0000100016166812 */ /* 0x000fe400078efcff */
[C---:B------:R-:W-:Y:S02]  /*d610*/  ISETP.LT.OR P6, PT, R29.reuse, 0x31, !P4 ;  /* 0x000000311d00780c */ /* 0x040fe400067c1670 */
[----:B------:R-:W-:Y:S02]  /*d620*/  LOP3.LUT R22, R22, 0xffffbfff, RZ, 0xc0, !PT ;  /* 0xffffbfff16167812 */ /* 0x000fe400078ec0ff */
[C---:B------:R-:W-:Y:S02]  /*d630*/  ISETP.LT.OR P4, PT, R29.reuse, 0x31, !P2 ;  /* 0x000000311d00780c */ /* 0x040fe40005781670 */
[----:B------:R-:W-:Y:S02]  /*d640*/  LOP3.LUT R22, R22, 0xfffffeff, RZ, 0xc0, !PT ;  /* 0xfffffeff16167812 */ /* 0x000fe400078ec0ff */
[----:B------:R-:W-:-:S02]  /*d650*/  ISETP.LT.OR P2, PT, R29, 0x31, !P0 ;  /* 0x000000311d00780c */ /* 0x000fc40004741670 */
[----:B------:R-:W-:Y:S02]  /*d660*/  @P5 LOP3.LUT R22, R22, 0x100, RZ, 0xfc, !PT ;  /* 0x0000010016165812 */ /* 0x000fe400078efcff */
[----:B-1----:R-:W-:Y:S02]  /*d670*/  IADD3 R2, P0, R2, R0, RZ ;  /* 0x0000000002027210 */ /* 0x002fe40007f1e0ff */
[----:B------:R-:W-:Y:S02]  /*d680*/  @P6 LOP3.LUT R22, R22, 0x4000, RZ, 0xfc, !PT ;  /* 0x0000400016166812 */ /* 0x000fe400078efcff */
[----:B------:R-:W-:Y:S01]  /*d690*/  ISETP.LT.OR P5, PT, R29, 0x31, !P3 ;  /* 0x000000311d00780c */ /* 0x000fe20005fa1670 */
[----:B------:R-:W-:Y:S01]  /*d6a0*/  IMAD.X R3, RZ, RZ, R6, P0 ;  /* 0x000000ffff037224 */ /* 0x000fe200000e0606 */
[C---:B------:R-:W-:Y:S02]  /*d6b0*/  LOP3.LUT P6, RZ, R22.reuse, 0x1000, RZ, 0xc0, !PT ;  /* 0x0000100016ff7812 */ /* 0x040fe400078cc0ff */
[----:B------:R-:W-:-:S02]  /*d6c0*/  LOP3.LUT P0, RZ, R22, 0x100, RZ, 0xc0, !PT ;  /* 0x0000010016ff7812 */ /* 0x000fc4000780c0ff */
[----:B------:R-:W-:Y:S02]  /*d6d0*/  ISETP.LT.OR P3, PT, R29, 0x31, !P1 ;  /* 0x000000311d00780c */ /* 0x000fe40004f61670 */
[----:B------:R-:W-:-:S04]  /*d6e0*/  LOP3.LUT P1, RZ, R22, 0x200, RZ, 0xc0, !PT ;  /* 0x0000020016ff7812 */ /* 0x000fc8000782c0ff */
[----:B------:R-:W-:-:S03]  /*d6f0*/  ISETP.LT.OR P1, PT, R29, 0x31, P1 ;  /* 0x000000311d00780c */ /* 0x000fc60000f21670 */
[----:B------:R-:W-:Y:S01]  /*d700*/  @!PT LDS RZ, [RZ] ;  /* 0x00000000fffff984 */ /* 0x000fe20000000800 */
[----:B------:R-:W-:Y:S01]  /*d710*/  @!PT LDS RZ, [RZ] ;  /* 0x00000000fffff984 */ /* 0x000fe20000000800 */
[----:B------:R-:W-:Y:S01]  /*d720*/  @!PT LDS RZ, [RZ] ;  /* 0x00000000fffff984 */ /* 0x000fe20000000800 */
[----:B------:R1:W-:Y:S01]  /*d730*/  LDGSTS.E.BYPASS.LTC128B.128 [R5+0x1c00], desc[UR50][R2.64], !P6 ;  /* 0x01c0000002057fae */ /* 0x0003e2000f101d72 */
[----:B------:R-:W-:-:S03]  /*d740*/  LOP3.LUT P6, RZ, R22, 0x4000, RZ, 0xc0, !PT ;  /* 0x0000400016ff7812 */ /* 0x000fc600078cc0ff */
        /* <DEDUP_REMOVED lines=9> */
.L_x_3664:
        /* <DEDUP_REMOVED lines=11> */
.L_x_3665:
[----:B------:R-:W-:Y:S01]  /*d890*/  ISETP.GE.AND P0, PT, R36, 0x41, PT ;  /* 0x000000412400780c */ /* 0x000fe20003f06270 */
[----:B------:R1:W-:Y:S01]  /*d8a0*/  SYNCS.ARRIVE.TRANS64.A1T0 RZ, [R27+URZ+0x28c50], RZ ;  /* 0x028c50ff1bff79a7 */ /* 0x0003e2000810003f */
[----:B------:R-:W-:Y:S11]  /*d8b0*/  BSSY B0, `(.L_x_3666) ;  /* 0x00000f5000007945 */ /* 0x000ff60003800000 */
[----:B-1----:R-:W-:Y:S05]  /*d8c0*/  @!P0 BRA `(.L_x_3667) ;  /* 0x0000000c00cc8947 */ /* 0x002fea0003800000 */
[----:B0-----:R-:W2:Y:S04]  /*d8d0*/  LDL.LU R4, [R1+0x28] ;  /* 0x0000280001047983 */ /* 0x001ea80000300800 */
[----:B------:R-:W3:Y:S04]  /*d8e0*/  LDL.LU R3, [R1+0x4] ;  /* 0x0000040001037983 */ /* 0x000ee80000300800 */
[----:B------:R-:W4:Y:S01]  /*d8f0*/  LDL.LU R2, [R1+0x30] ;  /* 0x0000300001027983 */ /* 0x000f220000300800 */
[----:B--2---:R-:W-:Y:S02]  /*d900*/  LOP3.LUT R30, R4, 0x40, RZ, 0xc0, !PT ;  /* 0x00000040041e7812 */ /* 0x004fe400078ec0ff */
[----:B---3--:R-:W-:-:S02]  /*d910*/  LOP3.LUT R29, R3, 0x80, RZ, 0xc0, !PT ;  /* 0x00000080031d7812 */ /* 0x008fc400078ec0ff */
[----:B------:R-:W-:Y:S01]  /*d920*/  SHF.R.U32.HI R30, RZ, 0x2, R30 ;  /* 0x00000002ff1e7819 */ /* 0x000fe2000001161e */
[----:B----4-:R-:W-:Y:S01]  /*d930*/  VIADD R7, R2, 0xfffffffe ;  /* 0xfffffffe02077836 */ /* 0x010fe20000000000 */
[----:B------:R-:W-:-:S07]  /*d940*/  SHF.R.U32.HI R29, RZ, 0x3, R29 ;  /* 0x00000003ff1d7819 */ /* 0x000fce000001161d */
.L_x_3680:
[----:B------:R-:W0:Y:S01]  /*d950*/  S2R R2, SR_TID.X ;  /* 0x0000000000027919 */ /* 0x000e220000002100 */
[----:B-1----:R-:W1:Y:S01]  /*d960*/  LDC R3, c[0x0][0x430] ;  /* 0x00010c00ff037b82 */ /* 0x002e620000000800 */
[----:B--23--:R-:W-:Y:S01]  /*d970*/  LEA R6, R7, R31, 0x6 ;  /* 0x0000001f07067211 */ /* 0x00cfe200078e30ff */
[----:B------:R-:W-:Y:S01]  /*d980*/  IMAD.U32 R11, RZ, RZ, UR36 ;  /* 0x00000024ff0b7e24 */ /* 0x000fe2000f8e00ff */
[----:B------:R-:W-:Y:S01]  /*d990*/  IADD3 R24, R24, 0x1, RZ ;  /* 0x0000000118187810 */ /* 0x000fe20007ffe0ff */
[----:B------:R-:W-:Y:S05]  /*d9a0*/  YIELD ;  /* 0x0000000000007946 */ /* 0x000fea0003800000 */
[----:B------:R-:W-:Y:S01]  /*d9b0*/  ULDC UR4, c[0x0][0x430] ;  /* 0x00010c0000047ab9 */ /* 0x000fe20000000800 */
[----:B-1----:R-:W-:Y:S01]  /*d9c0*/  ISETP.NE.AND P0, PT, R3, 0x1, PT ;  /* 0x000000010300780c */ /* 0x002fe20003f05270 */
[----:B0-----:R-:W-:-:S05]  /*d9d0*/  IMAD.SHL.U32 R4, R2, 0x10, RZ ;  /* 0x0000001002047824 */ /* 0x001fca00078e00ff */
[----:B------:R-:W-:-:S07]  /*d9e0*/  LOP3.LUT R4, R37, 0x70, R4, 0xf8, !PT ;  /* 0x0000007025047812 */ /* 0x000fce00078ef804 */
[----:B------:R-:W0:Y:S01]  /*d9f0*/  @P0 LDC R3, c[0x0][0x434] ;  /* 0x00010d00ff030b82 */ /* 0x000e220000000800 */
[C---:B------:R-:W-:Y:S01]  /*da00*/  ISETP.GT.U32.AND P1, PT, R4.reuse, 0x3f, PT ;  /* 0x0000003f0400780c */ /* 0x040fe20003f24070 */
[----:B------:R-:W-:-:S06]  /*da10*/  IMAD.IADD R6, R4, 0x1, R6 ;  /* 0x0000000104067824 */ /* 0x000fcc00078e0206 */
[----:B------:R-:W1:Y:S01]  /*da20*/  @P0 LDC R2, c[0x0][0x438] ;  /* 0x00010e00ff020b82 */ /* 0x000e620000000800 */
[----:B------:R-:W-:-:S07]  /*da30*/  IMAD.MOV.U32 R10, RZ, RZ, R6 ;  /* 0x000000ffff0a7224 */ /* 0x000fce00078e0006 */
[----:B------:R-:W2:Y:S01]  /*da40*/  @!P1 LDC.64 R4, c[0x0][0x428] ;  /* 0x00010a00ff049b82 */ /* 0x000ea20000000a00 */
[----:B0-----:R-:W-:-:S07]  /*da50*/  @P0 IMAD.HI.U32 R3, R6, R3, RZ ;  /* 0x0000000306030227 */ /* 0x001fce00078e00ff */
[----:B------:R-:W0:Y:S01]  /*da60*/  @!P1 LDC.64 R8, c[0x0][0x418] ;  /* 0x00010600ff089b82 */ /* 0x000e220000000a00 */
[----:B-1----:R-:W-:-:S04]  /*da70*/  @P0 SHF.R.U32.HI R10, RZ, R2, R3 ;  /* 0x00000002ff0a0219 */ /* 0x002fc80000011603 */
[--C-:B------:R-:W-:Y:S01]  /*da80*/  @!P1 SHF.R.S32.HI R3, RZ, 0x1f, R10.reuse ;  /* 0x0000001fff039819 */ /* 0x100fe2000001140a */
[----:B------:R-:W-:-:S04]  /*da90*/  @!P1 IMAD.MOV.U32 R2, RZ, RZ, R10 ;  /* 0x000000ffff029224 */ /* 0x000fc800078e000a */
[----:B--2---:R-:W-:-:S04]  /*daa0*/  @!P1 IMAD.WIDE.U32 R2, R28, R4, R2 ;  /* 0x000000041c029225 */ /* 0x004fc800078e0002 */
[----:B------:R-:W-:-:S04]  /*dab0*/  @!P1 IMAD R4, R32, R4, RZ ;  /* 0x0000000420049224 */ /* 0x000fc800078e02ff */
[----:B------:R-:W-:Y:S01]  /*dac0*/  @!P1 IMAD R5, R28, R5, R4 ;  /* 0x000000051c059224 */ /* 0x000fe200078e0204 */
[----:B0-----:R-:W-:Y:S01]  /*dad0*/  @!P1 LEA R8, P0, R2, R8, 0x2 ;  /* 0x0000000802089211 */ /* 0x001fe200078010ff */
[----:B------:R-:W-:Y:S02]  /*dae0*/  IMAD.MOV.U32 R4, RZ, RZ, RZ ;  /* 0x000000ffff047224 */ /* 0x000fe400078e00ff */
[----:B------:R-:W-:Y:S02]  /*daf0*/  @!P1 IMAD.IADD R3, R5, 0x1, R3 ;  /* 0x0000000105039824 */ /* 0x000fe400078e0203 */
[----:B------:R-:W-:-:S03]  /*db00*/  IMAD.MOV R5, RZ, RZ, -R10 ;  /* 0x000000ffff057224 */ /* 0x000fc600078e0a0a */
[----:B------:R-:W-:Y:S01]  /*db10*/  @!P1 LEA.HI.X R9, R2, R9, R3, 0x2, P0 ;  /* 0x0000000902099211 */ /* 0x000fe200000f1403 */
[----:B------:R-:W-:Y:S01]  /*db20*/  IMAD R5, R5, UR4, R6 ;  /* 0x0000000405057c24 */ /* 0x000fe2000f8e0206 */
[----:B------:R-:W-:-:S03]  /*db30*/  ISETP.NE.AND P0, PT, R24, 0x2, PT ;  /* 0x000000021800780c */ /* 0x000fc60003f05270 */
[----:B------:R0:W5:Y:S01]  /*db40*/  @!P1 LDG.E R4, desc[UR50][R8.64] ;  /* 0x0000003208049981 */ /* 0x000162000c1e1900 */
[----:B------:R-:W-:Y:S02]  /*db50*/  ISETP.NE.AND P1, PT, R11, 0x3, PT ;  /* 0x000000030b00780c */ /* 0x000fe40003f25270 */
[----:B------:R-:W-:Y:S02]  /*db60*/  SEL R2, RZ, 0x1, P0 ;  /* 0x00000001ff027807 */ /* 0x000fe40000000000 */
[----:B------:R-:W-:Y:S02]  /*db70*/  SEL R24, R24, RZ, P0 ;  /* 0x000000ff18187207 */ /* 0x000fe40000000000 */
[----:B------:R-:W-:Y:S01]  /*db80*/  LOP3.LUT R25, R25, R2, RZ, 0x3c, !PT ;  /* 0x0000000219197212 */ /* 0x000fe200078e3cff */
[----:B------:R-:W-:Y:S02]  /*db90*/  IMAD.MOV.U32 R2, RZ, RZ, R7 ;  /* 0x000000ffff027224 */ /* 0x000fe400078e0007 */
[----:B------:R-:W-:-:S03]  /*dba0*/  VIADD R7, R7, 0xffffffff ;  /* 0xffffffff07077836 */ /* 0x000fc60000000000 */
[----:B------:R-:W-:Y:S01]  /*dbb0*/  ISETP.GT.AND P3, PT, R2, RZ, PT ;  /* 0x000000ff0200720c */ /* 0x000fe20003f64270 */
[----:B0-----:R-:W-:-:S12]  /*dbc0*/  @!P1 BRA `(.L_x_3668) ;  /* 0x0000000000049947 */ /* 0x001fd80003800000 */
[----:B------:R-:W-:Y:S01]  /*dbd0*/  BPT.TRAP 0x1 ;  /* 0x000000040000795c */ /* 0x000fe20000300000 */
.L_x_3668:
[----:B------:R-:W-:Y:S01]  /*dbe0*/  IMAD R6, R24, 0x8, R23 ;  /* 0x0000000818067824 */ /* 0x000fe200078e0217 */
[----:B------:R-:W-:Y:S01]  /*dbf0*/  SHF.L.U32 R17, R25, 0x1f, RZ ;  /* 0x0000001f19117819 */ /* 0x000fe200000006ff */
[----:B------:R-:W-:Y:S01]  /*dc00*/  BSSY B1, `(.L_x_3669) ;  /* 0x0000004000017945 */ /* 0x000fe20003800000 */
[----:B------:R-:W-:Y:S02]  /*dc10*/  SHF.R.S32.HI R9, RZ, 0x1f, R5 ;  /* 0x0000001fff097819 */ /* 0x000fe40000011405 */
[----:B------:R-:W0:Y:S02]  /*dc20*/  SYNCS.PHASECHK.TRANS64.TRYWAIT P0, [R6+URZ+0x28c40], R17 ;  /* 0x028c4011060075a7 */ /* 0x000e24000800017f */
[----:B0-----:R-:W-:Y:S05]  /*dc30*/  @!P0 BRA `(.L_x_3670) ;  /* 0x0000003000848947 */ /* 0x001fea0003800000 */
.L_x_3747:
[----:B------:R-:W-:Y:S05]  /*dc40*/  BSYNC B1 ;  /* 0x0000000000017941 */ /* 0x000fea0003800000 */
.L_x_3669:
[----:B------:R-:W-:Y:S01]  /*dc50*/  ULDC.64 UR4, c[0x0][0x300] ;  /* 0x0000c00000047ab9 */ /* 0x000fe20000000a00 */
[----:B-----5:R-:W-:Y:S01]  /*dc60*/  SHF.R.S32.HI R10, RZ, 0x1f, R4 ;  /* 0x0000001fff0a7819 */ /* 0x020fe20000011404 */
[----:B------:R-:W-:Y:S01]  /*dc70*/  IMAD R8, R9, UR4, RZ ;  /* 0x0000000409087c24 */ /* 0x000fe2000f8e02ff */
[----:B------:R-:W-:Y:S01]  /*dc80*/  LOP3.LUT P1, RZ, R22, 0x2, RZ, 0xc0, !PT ;  /* 0x0000000216ff7812 */ /* 0x000fe2000782c0ff */
[----:B------:R-:W-:-:S04]  /*dc90*/  IMAD.WIDE.U32 R2, R5, UR4, RZ ;  /* 0x0000000405027c25 */ /* 0x000fc8000f8e00ff */
        /* <DEDUP_REMOVED lines=16> */
[----:B------:R-:W-:Y:S01]  /*dda0*/  IMAD R8, R24, 0x1000, R33 ;  /* 0x0000100018087824 */ /* 0x000fe200078e0221 */
[----:B------:R-:W-:Y:S06]  /*ddb0*/  BRA.DIV UR4, `(.L_x_3671) ;  /* 0x0000003204387947 */ /* 0x000fec000b800000 */
[----:B------:R-:W1:Y:S01]  /*ddc0*/  SHFL.IDX PT, R2, R20, RZ, 0x181f ;  /* 0x00181fff14027589 */ /* 0x000e6200000e0000 */
[----:B------:R-:W-:-:S03]  /*ddd0*/  IMAD R21, R8, 0x2, R23 ;  /* 0x0000000208157824 */ /* 0x000fc600078e0217 */
[----:B------:R-:W2:Y:S01]  /*dde0*/  SHFL.IDX PT, R3, R27, RZ, 0x181f ;  /* 0x00181fff1b037589 */ /* 0x000ea200000e0000 */
[----:B-1----:R-:W-:-:S05]  /*ddf0*/  IADD3 R2, P0, R2, R0, RZ ;  /* 0x0000000002027210 */ /* 0x002fca0007f1e0ff */
[----:B--2---:R-:W-:-:S05]  /*de00*/  IMAD.X R3, RZ, RZ, R3, P0 ;  /* 0x000000ffff037224 */ /* 0x004fca00000e0603 */
[----:B------:R-:W-:Y:S01]  /*de10*/  @!PT LDS RZ, [RZ] ;  /* 0x00000000fffff984 */ /* 0x000fe20000000800 */
[----:B------:R1:W-:Y:S04]  /*de20*/  LDGSTS.E.BYPASS.LTC128B.128 [R21+0x22400], desc[UR50][R2.64], !P1 ;  /* 0x2240000002157fae */ /* 0x0003e8000c901d72 */
[----:B-1----:R-:W1:Y:S04]  /*de30*/  SHFL.IDX PT, R2, R20, 0x1, 0x181f ;  /* 0x00381f0014027f89 */ /* 0x002e6800000e0000 */
[----:B------:R-:W2:Y:S01]  /*de40*/  SHFL.IDX PT, R3, R27, 0x1, 0x181f ;  /* 0x00381f001b037f89 */ /* 0x000ea200000e0000 */
[----:B-1----:R-:W-:-:S04]  /*de50*/  IADD3 R2, P0, R2, R0, RZ ;  /* 0x0000000002027210 */ /* 0x002fc80007f1e0ff */
[----:B--2---:R-:W-:-:S05]  /*de60*/  IADD3.X R3, RZ, R3, RZ, P0, !PT ;  /* 0x00000003ff037210 */ /* 0x004fca00007fe4ff */
[----:B------:R1:W-:Y:S04]  /*de70*/  LDGSTS.E.BYPASS.LTC128B.128 [R21+0x22c00], desc[UR50][R2.64], !P1 ;  /* 0x22c0000002157fae */ /* 0x0003e8000c901d72 */
[----:B-1----:R-:W1:Y:S04]  /*de80*/  SHFL.IDX PT, R2, R20, 0x2, 0x181f ;  /* 0x00581f0014027f89 */ /* 0x002e6800000e0000 */
[----:B------:R-:W2:Y:S04]  /*de90*/  SHFL.IDX PT, R3, R27, 0x2, 0x181f ;  /* 0x00581f001b037f89 */ /* 0x000ea800000e0000 */
[----:B------:R-:W3:Y:S01]  /*dea0*/  SHFL.IDX PT, R27, R27, 0x3, 0x181f ;  /* 0x00781f001b1b7f89 */ /* 0x000ee200000e0000 */
[----:B-1----:R-:W-:-:S05]  /*deb0*/  IADD3 R2, P0, R2, R0, RZ ;  /* 0x0000000002027210 */ /* 0x002fca0007f1e0ff */
[----:B--2---:R-:W-:-:S05]  /*dec0*/  IMAD.X R3, RZ, RZ, R3, P0 ;  /* 0x000000ffff037224 */ /* 0x004fca00000e0603 */
[----:B------:R1:W-:Y:S04]  /*ded0*/  LDGSTS.E.BYPASS.LTC128B.128 [R21+0x23400], desc[UR50][R2.64], !P1 ;  /* 0x2340000002157fae */ /* 0x0003e8000c901d72 */
[----:B-1-3--:R1:W2:Y:S02]  /*dee0*/  SHFL.IDX PT, R2, R20, 0x3, 0x181f ;  /* 0x00781f0014027f89 */ /* 0x00a2a400000e0000 */
.L_x_3757:
        /* <DEDUP_REMOVED lines=8> */
.L_x_3672:
[----:B------:R-:W-:Y:S02]  /*df70*/  PLOP3.LUT P1, PT, P1, P0, PT, 0xa2, 0x0 ;  /* 0x000000000000781c */ /* 0x000fe40000f21472 */
[----:B------:R-:W-:-:S08]  /*df80*/  @P0 R2UR P1, UR4, R6 ;  /* 0x00000000060402ca */ /* 0x000fd00000020000 */
[----:B------:R-:W-:-:S05]  /*df90*/  @P0 PLOP3.LUT P0, PT, P1, PT, PT, 0x80, 0x0 ;  /* 0x000000000000081c */ /* 0x000fca0000f0f070 */
[----:B------:R-:W-:Y:S01]  /*dfa0*/  @!P1 SYNCS.ARRIVE.TRANS64.RED.A0T1 RZ, [UR4+0x28c30], RZ ;  /* 0x028c30ffffff99a7 */ /* 0x000fe20008200404 */
[----:B------:R-:W-:Y:S07]  /*dfb0*/  @!P1 ARRIVES.LDGSTSBAR.64.TRANSCNT [UR4+0x28c30] ;  /* 0x028c3000ff0099b0 */ /* 0x000fee0008000a84 */
[----:B------:R-:W-:Y:S05]  /*dfc0*/  @P0 BRA.U.ANY `(.L_x_3672) ;  /* 0xfffffffd00e80947 */ /* 0x000fea000393ffff */
[----:B------:R-:W-:Y:S01]  /*dfd0*/  NOP ;  /* 0x0000000000007918 */ /* 0x000fe20000000000 */
[----:B--2---:R-:W-:-:S05]  /*dfe0*/  IMAD.U32 R2, RZ, RZ, UR36 ;  /* 0x00000024ff027e24 */ /* 0x004fca000f8e00ff */
[----:B------:R-:W-:-:S13]  /*dff0*/  ISETP.NE.AND P2, PT, R2, 0x3, PT ;  /* 0x000000030200780c */ /* 0x000fda0003f45270 */
[----:B------:R-:W-:Y:S05]  /*e000*/  @!P2 BRA `(.L_x_3673) ;  /* 0x000000000004a947 */ /* 0x000fea0003800000 */
[----:B------:R-:W-:Y:S01]  /*e010*/  BPT.TRAP 0x1 ;  /* 0x000000040000795c */ /* 0x000fe20000300000 */
.L_x_3673:
[----:B------:R2:W-:Y:S01]  /*e020*/  SYNCS.ARRIVE.TRANS64.A1T0 RZ, [R6+URZ+0x28c30], RZ ;  /* 0x028c30ff06ff79a7 */ /* 0x0005e2000810003f */
[----:B------:R-:W-:Y:S05]  /*e030*/  @!P2 BRA `(.L_x_3674) ;  /* 0x000000000004a947 */ /* 0x000fea0003800000 */
[----:B------:R-:W-:Y:S01]  /*e040*/  BPT.TRAP 0x1 ;  /* 0x000000040000795c */ /* 0x000fe20000300000 */
.L_x_3674:
[----:B------:R-:W3:Y:S01]  /*e050*/  SYNCS.PHASECHK.TRANS64.TRYWAIT P0, [R6+URZ+0x28c60], R17 ;  /* 0x028c6011060075a7 */ /* 0x000ee2000800017f */
[----:B------:R-:W-:Y:S04]  /*e060*/  BSSY B1, `(.L_x_3675) ;  /* 0x0000002000017945 */ /* 0x000fe80003800000 */
[----:B---3--:R-:W-:Y:S05]  /*e070*/  @!P0 BRA `(.L_x_3676) ;  /* 0x0000003000a48947 */ /* 0x008fea0003800000 */
.L_x_3758:
[----:B------:R-:W-:Y:S05]  /*e080*/  BSYNC B1 ;  /* 0x0000000000017941 */ /* 0x000fea0003800000 */
.L_x_3675:
[----:B------:R-:W-:Y:S01]  /*e090*/  ULDC.64 UR4, c[0x0][0x328] ;  /* 0x0000ca0000047ab9 */ /* 0x000fe20000000a00 */
[C---:B------:R-:W-:Y:S01]  /*e0a0*/  LOP3.LUT P5, RZ, R22.reuse, 0x8, RZ, 0xc0, !PT ;  /* 0x0000000816ff7812 */ /* 0x040fe200078ac0ff */
[----:B------:R-:W-:Y:S01]  /*e0b0*/  IMAD R9, R9, UR4, RZ ;  /* 0x0000000409097c24 */ /* 0x000fe2000f8e02ff */
[----:B------:R-:W-:Y:S01]  /*e0c0*/  LOP3.LUT P4, RZ, R22, 0x4, RZ, 0xc0, !PT ;  /* 0x0000000416ff7812 */ /* 0x000fe2000788c0ff */
[----:B------:R-:W-:-:S04]  /*e0d0*/  IMAD.WIDE.U32 R2, R5, UR4, RZ ;  /* 0x0000000405027c25 */ /* 0x000fc8000f8e00ff */
[----:B------:R-:W-:Y:S01]  /*e0e0*/  IMAD R9, R5, UR5, R9 ;  /* 0x0000000505097c24 */ /* 0x000fe2000f8e0209 */
[----:B------:R-:W-:Y:S01]  /*e0f0*/  ULDC.64 UR4, c[0x0][0x338] ;  /* 0x0000ce0000047ab9 */ /* 0x000fe20000000a00 */
[----:B0--3--:R-:W-:Y:S02]  /*e100*/  IMAD R17, R24, 0x7000, R8 ;  /* 0x0000700018117824 */ /* 0x009fe400078e0208 */
        /* <DEDUP_REMOVED lines=9> */
[----:B------:R-:W-:-:S04]  /*e1a0*/  ULDC.64 UR4, c[0x0][0x318] ;  /* 0x0000c60000047ab9 */ /* 0x000fc80000000a00 */
[----:B------:R-:W-:Y:S02]  /*e1b0*/  IADD3 R4, R4, R3, RZ ;  /* 0x0000000304047210 */ /* 0x000fe40007ffe0ff */
[----:B------:R-:W-:Y:S01]  /*e1c0*/  LEA R9, P0, R2, UR4, 0x1 ;  /* 0x0000000402097c11 */ /* 0x000fe2000f8008ff */
[----:B------:R-:W-:-:S03]  /*e1d0*/  UMOV UR4, 0xffffffff ;  /* 0xffffffff00047882 */ /* 0x000fc60000000000 */
[----:B------:R-:W-:Y:S01]  /*e1e0*/  LEA.HI.X R10, R2, UR5, R4, 0x1, P0 ;  /* 0x00000005020a7c11 */ /* 0x000fe200080f0c04 */
[----:B------:R-:W-:Y:S08]  /*e1f0*/  BRA.DIV UR4, `(.L_x_3677) ;  /* 0x0000003204587947 */ /* 0x000ff0000b800000 */
[----:B------:R-:W0:Y:S01]  /*e200*/  SHFL.IDX PT, R2, R9, RZ, 0x181f ;  /* 0x00181fff09027589 */ /* 0x000e2200000e0000 */
[C---:B------:R-:W-:Y:S01]  /*e210*/  LOP3.LUT P1, RZ, R22.reuse, 0x80, RZ, 0xc0, !PT ;  /* 0x0000008016ff7812 */ /* 0x040fe2000782c0ff */
[----:B------:R-:W-:Y:S01]  /*e220*/  IMAD R17, R17, 0x2, R23 ;  /* 0x0000000211117824 */ /* 0x000fe200078e0217 */
[C---:B------:R-:W-:Y:S01]  /*e230*/  LOP3.LUT P2, RZ, R22.reuse, 0x40, RZ, 0xc0, !PT ;  /* 0x0000004016ff7812 */ /* 0x040fe2000784c0ff */
[----:B------:R-:W3:Y:S01]  /*e240*/  SHFL.IDX PT, R3, R10, RZ, 0x181f ;  /* 0x00181fff0a037589 */ /* 0x000ee200000e0000 */
[----:B------:R-:W-:-:S03]  /*e250*/  LOP3.LUT R22, R22, 0xffffbfff, RZ, 0xc0, !PT ;  /* 0xffffbfff16167812 */ /* 0x000fc600078ec0ff */
[----:B------:R-:W4:Y:S01]  /*e260*/  SHFL.IDX PT, R14, R9, 0x1, 0x181f ;  /* 0x00381f00090e7f89 */ /* 0x000f2200000e0000 */
[----:B------:R-:W-:-:S03]  /*e270*/  @P3 LOP3.LUT R22, R22, 0x4000, RZ, 0xfc, !PT ;  /* 0x0000400016163812 */ /* 0x000fc600078efcff */
[----:B------:R-:W5:Y:S01]  /*e280*/  SHFL.IDX PT, R5, R10, 0x1, 0x181f ;  /* 0x00381f000a057f89 */ /* 0x000f6200000e0000 */
[C---:B------:R-:W-:Y:S02]  /*e290*/  LOP3.LUT P3, RZ, R22.reuse, 0x20, RZ, 0xc0, !PT ;  /* 0x0000002016ff7812 */ /* 0x040fe4000786c0ff */
[C---:B------:R-:W-:Y:S01]  /*e2a0*/  LOP3.LUT P6, RZ, R22.reuse, 0x10, RZ, 0xc0, !PT ;  /* 0x0000001016ff7812 */ /* 0x040fe200078cc0ff */
[----:B------:R-:W-:Y:S01]  /*e2b0*/  SHFL.IDX PT, R8, R10, 0x2, 0x181f ;  /* 0x00581f000a087f89 */ /* 0x000fe200000e0000 */
[----:B------:R-:W-:-:S03]  /*e2c0*/  LOP3.LUT R22, R22, 0xfffeffff, RZ, 0xc0, !PT ;  /* 0xfffeffff16167812 */ /* 0x000fc600078ec0ff */
[----:B------:R-:W-:Y:S01]  /*e2d0*/  SHFL.IDX PT, R10, R10, 0x3, 0x181f ;  /* 0x00781f000a0a7f89 */ /* 0x000fe200000e0000 */
[----:B0-----:R-:W-:-:S05]  /*e2e0*/  IADD3 R2, P0, R2, R0, RZ ;  /* 0x0000000002027210 */ /* 0x001fca0007f1e0ff */
[----:B------:R-:W-:Y:S01]  /*e2f0*/  @P3 LOP3.LUT R22, R22, 0x10000, RZ, 0xfc, !PT ;  /* 0x0001000016163812 */ /* 0x000fe200078efcff */
[----:B---3--:R-:W-:Y:S01]  /*e300*/  IMAD.X R3, RZ, RZ, R3, P0 ;  /* 0x000000ffff037224 */ /* 0x008fe200000e0603 */
[----:B------:R-:W-:-:S04]  /*e310*/  ISETP.NE.U32.AND P0, PT, R30, RZ, PT ;  /* 0x000000ff1e00720c */ /* 0x000fc80003f05070 */
[----:B------:R-:W-:Y:S01]  /*e320*/  LDGSTS.E.BYPASS.LTC128B.128 [R17+0x400], desc[UR50][R2.64], !P1 ;  /* 0x0040000002117fae */ /* 0x000fe2000c901d72 */
[----:B------:R-:W-:-:S03]  /*e330*/  ISETP.NE.U32.AND P1, PT, R29, RZ, PT ;  /* 0x000000ff1d00720c */ /* 0x000fc60003f25070 */
[----:B------:R-:W-:Y:S01]  /*e340*/  LDGSTS.E.BYPASS.LTC128B.128 [R17+0x2400], desc[UR50][R2.64+0x80], !P2 ;  /* 0x0240008002117fae */ /* 0x000fe2000d101d72 */
[----:B----4-:R-:W-:-:S03]  /*e350*/  IADD3 R4, P2, R14, R0, RZ ;  /* 0x000000000e047210 */ /* 0x010fc60007f5e0ff */
[----:B------:R-:W-:Y:S01]  /*e360*/  LDGSTS.E.BYPASS.LTC128B.128 [R17+0x4400], desc[UR50][R2.64+0x100], !P3 ;  /* 0x0440010002117fae */ /* 0x000fe2000d901d72 */
[C---:B------:R-:W-:Y:S01]  /*e370*/  LOP3.LUT P3, RZ, R22.reuse, 0x80, RZ, 0xc0, !PT ;  /* 0x0000008016ff7812 */ /* 0x040fe2000786c0ff */
[----:B-----5:R-:W-:Y:S01]  /*e380*/  IMAD.X R5, RZ, RZ, R5, P2 ;  /* 0x000000ffff057224 */ /* 0x020fe200010e0605 */
[C---:B------:R-:W-:Y:S01]  /*e390*/  LOP3.LUT P2, RZ, R22.reuse, 0x40, RZ, 0xc0, !PT ;  /* 0x0000004016ff7812 */ /* 0x040fe2000784c0ff */
[----:B------:R-:W-:Y:S04]  /*e3a0*/  LDGSTS.E.BYPASS.LTC128B.128 [R17+0x6400], desc[UR50][R2.64+0x180], !P6 ;  /* 0x0640018002117fae */ /* 0x000fe8000f101d72 */
[----:B------:R-:W-:Y:S04]  /*e3b0*/  LDGSTS.E.BYPASS.LTC128B.128 [R17+0x8400], desc[UR50][R2.64+0x200], !P5 ;  /* 0x0840020002117fae */ /* 0x000fe8000e901d72 */
[----:B------:R-:W-:Y:S04]  /*e3c0*/  LDGSTS.E.BYPASS.LTC128B.128 [R17+0xa400], desc[UR50][R2.64+0x280], !P4 ;  /* 0x0a40028002117fae */ /* 0x000fe8000e101d72 */
[----:B------:R-:W0:Y:S04]  /*e3d0*/  SHFL.IDX PT, R14, R9, 0x2, 0x181f ;  /* 0x00581f00090e7f89 */ /* 0x000e2800000e0000 */
[----:B------:R-:W-:Y:S04]  /*e3e0*/  LDGSTS.E.BYPASS.LTC128B.128 [R17+0xc400], desc[UR50][R2.64+0x300], P0 ;  /* 0x0c40030002117fae */ /* 0x000fe80008101d72 */
[----:B------:R0:W-:Y:S04]  /*e3f0*/  LDGSTS.E.BYPASS.LTC128B.128 [R17+0xe400], desc[UR50][R2.64+0x380], P1 ;  /* 0x0e40038002117fae */ /* 0x0001e80008901d72 */
[----:B------:R3:W-:Y:S01]  /*e400*/  LDGSTS.E.BYPASS.LTC128B.128 [R17+0xc00], desc[UR50][R4.64], !P3 ;  /* 0x00c0000004117fae */ /* 0x0007e2000d901d72 */
[----:B------:R-:W-:-:S02]  /*e410*/  LOP3.LUT P3, RZ, R22, 0x10000, RZ, 0xc0, !PT ;  /* 0x0001000016ff7812 */ /* 0x000fc4000786c0ff */
[----:B------:R-:W-:Y:S01]  /*e420*/  LOP3.LUT R22, R22, 0xffff7fff, RZ, 0xc0, !PT ;  /* 0xffff7fff16167812 */ /* 0x000fe200078ec0ff */
[----:B------:R3:W-:Y:S01]  /*e430*/  LDGSTS.E.BYPASS.LTC128B.128 [R17+0x2c00], desc[UR50][R4.64+0x80], !P2 ;  /* 0x02c0008004117fae */ /* 0x0007e2000d101d72 */
[----:B0-----:R-:W-:-:S09]  /*e440*/  IADD3 R2, P2, R14, R0, RZ ;  /* 0x000000000e027210 */ /* 0x001fd20007f5e0ff */
[----:B------:R-:W-:Y:S01]  /*e450*/  @P3 LOP3.LUT R22, R22, 0x8000, RZ, 0xfc, !PT ;  /* 0x0000800016163812 */ /* 0x000fe200078efcff */
[----:B------:R3:W-:Y:S01]  /*e460*/  LDGSTS.E.BYPASS.LTC128B.128 [R17+0x4c00], desc[UR50][R4.64+0x100], !P3 ;  /* 0x04c0010004117fae */ /* 0x0007e2000d901d72 */
[----:B------:R-:W-:Y:S02]  /*e470*/  IMAD.X R3, RZ, RZ, R8, P2 ;  /* 0x000000ffff037224 */ /* 0x000fe400010e0608 */
[C---:B------:R-:W-:Y:S01]  /*e480*/  LOP3.LUT P3, RZ, R22.reuse, 0x80, RZ, 0xc0, !PT ;  /* 0x0000008016ff7812 */ /* 0x040fe2000786c0ff */
[----:B------:R3:W-:Y:S01]  /*e490*/  LDGSTS.E.BYPASS.LTC128B.128 [R17+0x6c00], desc[UR50][R4.64+0x180], !P6 ;  /* 0x06c0018004117fae */ /* 0x0007e2000f101d72 */
[----:B------:R-:W-:-:S03]  /*e4a0*/  LOP3.LUT P2, RZ, R22, 0x40, RZ, 0xc0, !PT ;  /* 0x0000004016ff7812 */ /* 0x000fc6000784c0ff */
[----:B------:R3:W-:Y:S04]  /*e4b0*/  LDGSTS.E.BYPASS.LTC128B.128 [R17+0x8c00], desc[UR50][R4.64+0x200], !P5 ;  /* 0x08c0020004117fae */ /* 0x0007e8000e901d72 */
[----:B------:R3:W-:Y:S04]  /*e4c0*/  LDGSTS.E.BYPASS.LTC128B.128 [R17+0xac00], desc[UR50][R4.64+0x280], !P4 ;  /* 0x0ac0028004117fae */ /* 0x0007e8000e101d72 */
[----:B------:R3:W-:Y:S04]  /*e4d0*/  LDGSTS.E.BYPASS.LTC128B.128 [R17+0xcc00], desc[UR50][R4.64+0x300], P0 ;  /* 0x0cc0030004117fae */ /* 0x0007e80008101d72 */
[----:B------:R3:W-:Y:S04]  /*e4e0*/  LDGSTS.E.BYPASS.LTC128B.128 [R17+0xec00], desc[UR50][R4.64+0x380], P1 ;  /* 0x0ec0038004117fae */ /* 0x0007e80008901d72 */
[----:B------:R3:W-:Y:S01]  /*e4f0*/  LDGSTS.E.BYPASS.LTC128B.128 [R17+0x1400], desc[UR50][R2.64], !P3 ;  /* 0x0140000002117fae */ /* 0x0007e2000d901d72 */
[----:B------:R-:W-:-:S03]  /*e500*/  LOP3.LUT P3, RZ, R22, 0x8000, RZ, 0xc0, !PT ;  /* 0x0000800016ff7812 */ /* 0x000fc6000786c0ff */
[----:B------:R3:W-:Y:S04]  /*e510*/  LDGSTS.E.BYPASS.LTC128B.128 [R17+0x3400], desc[UR50][R2.64+0x80], !P2 ;  /* 0x0340008002117fae */ /* 0x0007e8000d101d72 */
[----:B------:R3:W0:Y:S06]  /*e520*/  SHFL.IDX PT, R14, R9, 0x3, 0x181f ;  /* 0x00781f00090e7f89 */ /* 0x00062c00000e0000 */
[----:B------:R3:W-:Y:S01]  /*e530*/  LDGSTS.E.BYPASS.LTC128B.128 [R17+0x5400], desc[UR50][R2.64+0x100], !P3 ;  /* 0x0540010002117fae */ /* 0x0007e2000d901d72 */
[----:B------:R-:W-:-:S03]  /*e540*/  LOP3.LUT P3, RZ, R22, 0x4000, RZ, 0xc0, !PT ;  /* 0x0000400016ff7812 */ /* 0x000fc6000786c0ff */
[----:B------:R3:W-:Y:S04]  /*e550*/  LDGSTS.E.BYPASS.LTC128B.128 [R17+0x7400], desc[UR50][R2.64+0x180], !P6 ;  /* 0x0740018002117fae */ /* 0x0007e8000f101d72 */
[----:B------:R3:W-:Y:S04]  /*e560*/  LDGSTS.E.BYPASS.LTC128B.128 [R17+0x9400], desc[UR50][R2.64+0x200], !P5 ;  /* 0x0940020002117fae */ /* 0x0007e8000e901d72 */
[----:B------:R3:W-:Y:S04]  /*e570*/  LDGSTS.E.BYPASS.LTC128B.128 [R17+0xb400], desc[UR50][R2.64+0x280], !P4 ;  /* 0x0b40028002117fae */ /* 0x0007e8000e101d72 */
[----:B------:R3:W-:Y:S04]  /*e580*/  LDGSTS.E.BYPASS.LTC128B.128 [R17+0xd400], desc[UR50][R2.64+0x300], P0 ;  /* 0x0d40030002117fae */ /* 0x0007e80008101d72 */
[----:B0-----:R3:W-:Y:S02]  /*e590*/  LDGSTS.E.BYPASS.LTC128B.128 [R17+0xf400], desc[UR50][R2.64+0x380], P1 ;  /* 0x0f40038002117fae */ /* 0x0017e40008901d72 */
.L_x_3768:
[----:B------:R-:W-:Y:S02]  /*e5a0*/  LOP3.LUT R22, R22, 0xffff7fff, RZ, 0xc0, !PT ;  /* 0xffff7fff16167812 */ /* 0x000fe400078ec0ff */
[----:B---3--:R-:W-:Y:S02]  /*e5b0*/  IADD3 R2, P2, R14, R0, RZ ;  /* 0x000000000e027210 */ /* 0x008fe40007f5e0ff */
[----:B------:R-:W-:-:S03]  /*e5c0*/  @P1 LOP3.LUT R22, R22, 0x8000, RZ, 0xfc, !PT ;  /* 0x0000800016161812 */ /* 0x000fc600078efcff */
[----:B------:R-:W-:Y:S01]  /*e5d0*/  IMAD.X R3, RZ, RZ, R10, P2 ;  /* 0x000000ffff037224 */ /* 0x000fe200010e060a */
[C---:B------:R-:W-:Y:S02]  /*e5e0*/  LOP3.LUT P1, RZ, R22.reuse, 0x80, RZ, 0xc0, !PT ;  /* 0x0000008016ff7812 */ /* 0x040fe4000782c0ff */
[----:B------:R-:W-:-:S04]  /*e5f0*/  LOP3.LUT R22, R22, 0xffffbfff, RZ, 0xc0, !PT ;  /* 0xffffbfff16167812 */ /* 0x000fc800078ec0ff */
[----:B------:R-:W-:-:S04]  /*e600*/  @P3 LOP3.LUT R22, R22, 0x4000, RZ, 0xfc, !PT ;  /* 0x0000400016163812 */ /* 0x000fc800078efcff */
[C---:B------:R-:W-:Y:S02]  /*e610*/  LOP3.LUT P3, RZ, R22.reuse, 0x40, RZ, 0xc0, !PT ;  /* 0x0000004016ff7812 */ /* 0x040fe4000786c0ff */
[C---:B------:R-:W-:Y:S01]  /*e620*/  LOP3.LUT P2, RZ, R22.reuse, 0x20, RZ, 0xc0, !PT ;  /* 0x0000002016ff7812 */ /* 0x040fe2000784c0ff */
[----:B------:R-:W-:Y:S01]  /*e630*/  @!PT LDS RZ, [RZ] ;  /* 0x00000000fffff984 */ /* 0x000fe20000000800 */
[----:B------:R-:W-:Y:S01]  /*e640*/  @!PT LDS RZ, [RZ] ;  /* 0x00000000fffff984 */ /* 0x000fe20000000800 */
[----:B------:R-:W-:Y:S01]  /*e650*/  @!PT LDS RZ, [RZ] ;  /* 0x00000000fffff984 */ /* 0x000fe20000000800 */
[----:B------:R0:W-:Y:S01]  /*e660*/  LDGSTS.E.BYPASS.LTC128B.128 [R17+0x1c00], desc[UR50][R2.64], !P1 ;  /* 0x01c0000002117fae */ /* 0x0001e2000c901d72 */
[C---:B------:R-:W-:Y:S02]  /*e670*/  LOP3.LUT P6, RZ, R22.reuse, 0x10, RZ, 0xc0, !PT ;  /* 0x0000001016ff7812 */ /* 0x040fe400078cc0ff */
[----:B------:R-:W-:-:S07]  /*e680*/  LOP3.LUT P1, RZ, R22, 0x8000, RZ, 0xc0, !PT ;  /* 0x0000800016ff7812 */ /* 0x000fce000782c0ff */
[----:B------:R0:W-:Y:S01]  /*e690*/  LDGSTS.E.BYPASS.LTC128B.128 [R17+0x3c00], desc[UR50][R2.64+0x80], !P3 ;  /* 0x03c0008002117fae */ /* 0x0001e2000d901d72 */
[----:B------:R-:W-:-:S03]  /*e6a0*/  LOP3.LUT P3, RZ, R22, 0x4000, RZ, 0xc0, !PT ;  /* 0x0000400016ff7812 */ /* 0x000fc6000786c0ff */
        /* <DEDUP_REMOVED lines=8> */
.L_x_3678:
[----:B------:R-:W-:Y:S02]  /*e730*/  PLOP3.LUT P1, PT, P1, P0, PT, 0xa2, 0x0 ;  /* 0x000000000000781c */ /* 0x000fe40000f21472 */
[----:B------:R-:W-:-:S08]  /*e740*/  @P0 R2UR P1, UR4, R6 ;  /* 0x00000000060402ca */ /* 0x000fd00000020000 */
[----:B------:R-:W-:-:S05]  /*e750*/  @P0 PLOP3.LUT P0, PT, P1, PT, PT, 0x80, 0x0 ;  /* 0x000000000000081c */ /* 0x000fca0000f0f070 */
[----:B------:R-:W-:Y:S01]  /*e760*/  @!P1 SYNCS.ARRIVE.TRANS64.RED.A0T1 RZ, [UR4+0x28c50], RZ ;  /* 0x028c50ffffff99a7 */ /* 0x000fe20008200404 */
[----:B------:R-:W-:Y:S07]  /*e770*/  @!P1 ARRIVES.LDGSTSBAR.64.TRANSCNT [UR4+0x28c50] ;  /* 0x028c5000ff0099b0 */ /* 0x000fee0008000a84 */
[----:B------:R-:W-:Y:S05]  /*e780*/  @P0 BRA.U.ANY `(.L_x_3678) ;  /* 0xfffffffd00e80947 */ /* 0x000fea000393ffff */
[----:B------:R-:W-:Y:S01]  /*e790*/  NOP ;  /* 0x0000000000007918 */ /* 0x000fe20000000000 */
[----:B0-----:R-:W-:-:S04]  /*e7a0*/  MOV R2, UR36 ;  /* 0x0000002400027c02 */ /* 0x001fc80008000f00 */
[----:B------:R-:W-:-:S13]  /*e7b0*/  ISETP.NE.AND P2, PT, R2, 0x3, PT ;  /* 0x000000030200780c */ /* 0x000fda0003f45270 */
[----:B------:R-:W-:Y:S05]  /*e7c0*/  @!P2 BRA `(.L_x_3679) ;  /* 0x000000000004a947 */ /* 0x000fea0003800000 */
[----:B------:R-:W-:Y:S01]  /*e7d0*/  BPT.TRAP 0x1 ;  /* 0x000000040000795c */ /* 0x000fe20000300000 */
.L_x_3679:
[----:B------:R3:W-:Y:S01]  /*e7e0*/  SYNCS.ARRIVE.TRANS64.A1T0 RZ, [R6+URZ+0x28c50], RZ ;  /* 0x028c50ff06ff79a7 */ /* 0x0007e2000810003f */
[----:B------:R-:W-:Y:S05]  /*e7f0*/  @P3 BRA `(.L_x_3680) ;  /* 0xfffffff000543947 */ /* 0x000fea000383ffff */
.L_x_3667:
[----:B------:R-:W-:Y:S05]  /*e800*/  BSYNC B0 ;  /* 0x0000000000007941 */ /* 0x000fea0003800000 */
.L_x_3666:
[----:B------:R-:W4:Y:S01]  /*e810*/  S2R R2, SR_TID.X ;  /* 0x0000000000027919 */ /* 0x000f220000002100 */
[----:B------:R-:W-:Y:S01]  /*e820*/  VIADD R24, R24, 0x1 ;  /* 0x0000000118187836 */ /* 0x000fe20000000000 */
[----:B------:R-:W-:Y:S04]  /*e830*/  BSSY B0, `(.L_x_3681) ;  /* 0x0000013000007945 */ /* 0x000fe80003800000 */
[----:B------:R-:W-:-:S04]  /*e840*/  ISETP.NE.AND P0, PT, R24, 0x2, PT ;  /* 0x000000021800780c */ /* 0x000fc80003f05270 */
[----:B------:R-:W-:-:S04]  /*e850*/  SEL R0, RZ, 0x1, P0 ;  /* 0x00000001ff007807 */ /* 0x000fc80000000000 */
[----:B------:R-:W-:Y:S02]  /*e860*/  LOP3.LUT R25, R25, R0, RZ, 0x3c, !PT ;  /* 0x0000000019197212 */ /* 0x000fe400078e3cff */
[----:B----4-:R-:W-:-:S04]  /*e870*/  LOP3.LUT R2, R2, 0x7f, RZ, 0xc0, !PT ;  /* 0x0000007f02027812 */ /* 0x010fc800078ec0ff */
[----:B------:R-:W-:-:S13]  /*e880*/  ISETP.NE.AND P1, PT, R2, RZ, PT ;  /* 0x000000ff0200720c */ /* 0x000fda0003f25270 */
[----:B------:R-:W-:Y:S05]  /*e890*/  @P1 BRA `(.L_x_3682) ;  /* 0x0000000000301947 */ /* 0x000fea0003800000 */
[----:B------:R-:W4:Y:S01]  /*e8a0*/  S2R R5, SR_LANEID ;  /* 0x0000000000057919 */ /* 0x000f220000000000 */
[----:B------:R-:W-:Y:S01]  /*e8b0*/  VOTEU.ANY UR4, UPT, PT ;  /* 0x0000000000047886 */ /* 0x000fe200038e0100 */
[----:B------:R-:W5:Y:S01]  /*e8c0*/  LDC.64 R2, c[0x0][0xc60] ;  /* 0x00031800ff027b82 */ /* 0x000f620000000a00 */
[----:B------:R-:W4:Y:S02]  /*e8d0*/  FLO.U32 R0, UR4 ;  /* 0x0000000400007d00 */ /* 0x000f2400080e0000 */
[----:B----4-:R-:W-:-:S06]  /*e8e0*/  ISETP.EQ.U32.AND P1, PT, R0, R5, PT ;  /* 0x000000050000720c */ /* 0x010fcc0003f22070 */
[----:B------:R-:W5:Y:S07]  /*e8f0*/  POPC R5, UR4 ;  /* 0x0000000400057d09 */ /* 0x000f6e0008000000 */
[----:B-----5:R-:W4:Y:S01]  /*e900*/  @P1 ATOMG.E.ADD.STRONG.GPU PT, R3, desc[UR50][R2.64], R5 ;  /* 0x00000005020319a8 */ /* 0x020f2200081ee1f2 */
[----:B0-----:R-:W0:Y:S02]  /*e910*/  S2R R4, SR_LTMASK ;  /* 0x0000000000047919 */ /* 0x001e240000003900 */
[----:B0-----:R-:W-:-:S04]  /*e920*/  LOP3.LUT R4, R4, UR4, RZ, 0xc0, !PT ;  /* 0x0000000404047c12 */ /* 0x001fc8000f8ec0ff */
[----:B------:R-:W0:Y:S01]  /*e930*/  POPC R7, R4 ;  /* 0x0000000400077309 */ /* 0x000e220000000000 */
[----:B----4-:R-:W0:Y:S02]  /*e940*/  SHFL.IDX PT, R0, R3, R0, 0x1f ;  /* 0x00001f0003007589 */ /* 0x010e2400000e0000 */
[----:B0-----:R-:W-:-:S07]  /*e950*/  IADD3 R16, R0, UR37, R7 ;  /* 0x0000002500107c10 */ /* 0x001fce000fffe007 */
.L_x_3682:
[----:B------:R-:W-:Y:S05]  /*e960*/  BSYNC B0 ;  /* 0x0000000000007941 */ /* 0x000fea0003800000 */
.L_x_3681:
[----:B------:R-:W-:-:S07]  /*e970*/  SEL R24, R24, RZ, P0 ;  /* 0x000000ff18187207 */ /* 0x000fce0000000000 */
.L_x_3641:
[----:B------:R-:W-:Y:S05]  /*e980*/  BSYNC B7 ;  /* 0x0000000000077941 */ /* 0x000fea0003800000 */
.L_x_3639:
[----:B------:R-:W-:-:S13]  /*e990*/  LOP3.LUT P0, RZ, R22, 0x2000, RZ, 0xc0, !PT ;  /* 0x0000200016ff7812 */ /* 0x000fda000780c0ff */
[----:B------:R-:W-:Y:S05]  /*e9a0*/  @!P0 BRA `(.L_x_3683) ;  /* 0x0000000000248947 */ /* 0x000fea0003800000 */
[----:B------:R-:W-:Y:S05]  /*e9b0*/  WARPSYNC.ALL ;  /* 0x0000000000007948 */ /* 0x000fea0003800000 */
[----:B------:R-:W4:Y:S08]  /*e9c0*/  S2UR UR5, SR_CgaCtaId ;  /* 0x00000000000579c3 */ /* 0x000f300000008800 */
[----:B------:R-:W-:Y:S06]  /*e9d0*/  BAR.SYNC.DEFER_BLOCKING 0x5, 0x180 ;  /* 0x0146000000007b1d */ /* 0x000fec0000010000 */
[----:B------:R-:W-:-:S02]  /*e9e0*/  UMOV UR4, 0x400 ;  /* 0x0000040000047882 */ /* 0x000fc40000000000 */
[----:B----4-:R-:W-:-:S06]  /*e9f0*/  ULEA UR4, UR5, UR4, 0x18 ;  /* 0x0000000405047291 */ /* 0x010fcc000f8ec03f */
[----:B------:R-:W-:-:S05]  /*ea00*/  IMAD.U32 R23, RZ, RZ, UR4 ;  /* 0x00000004ff177e24 */ /* 0x000fca000f8e00ff */
[----:B------:R4:W0:Y:S01]  /*ea10*/  LDS.128 R16, [R23+0x28cd0] ;  /* 0x028cd00017107984 */ /* 0x0008220000000c00 */
[----:B------:R-:W-:Y:S06]  /*ea20*/  BAR.ARV 0x4, 0x180 ;  /* 0x0106000000007b1d */ /* 0x000fec0000002000 */
[----:B------:R-:W-:Y:S05]  /*ea30*/  BRA `(.L_x_3684) ;  /* 0x0000000800407947 */ /* 0x000fea0003800000 */
.L_x_3683:
[----:B------:R-:W4:Y:S01]  /*ea40*/  S2R R0, SR_TID.X ;  /* 0x0000000000007919 */ /* 0x000f220000002100 */
[----:B------:R-:W-:Y:S01]  /*ea50*/  UMOV UR4, 0xffffffff ;  /* 0xffffffff00047882 */ /* 0x000fe20000000000 */
[----:B----4-:R-:W-:-:S04]  /*ea60*/  LOP3.LUT R8, R0, 0x1f, RZ, 0xc0, !PT ;  /* 0x0000001f00087812 */ /* 0x010fc800078ec0ff */
[----:B------:R-:W-:Y:S01]  /*ea70*/  ISETP.NE.AND P0, PT, R8, 0x1f, PT ;  /* 0x0000001f0800780c */ /* 0x000fe20003f05270 */
[----:B------:R-:W-:-:S12]  /*ea80*/  BRA.DIV UR4, `(.L_x_3685) ;  /* 0x0000003204107947 */ /* 0x000fd8000b800000 */
[----:B------:R-:W-:Y:S01]  /*ea90*/  IMAD.IADD R5, R19, 0x1, R8 ;  /* 0x0000000113057824 */ /* 0x000fe200078e0208 */
[----:B------:R-:W-:-:S04]  /*eaa0*/  ULDC UR4, c[0x0][0xc3c] ;  /* 0x00030f0000047ab9 */ /* 0x000fc80000000800 */
[----:B------:R-:W-:-:S13]  /*eab0*/  ISETP.GE.OR P1, PT, R5, UR4, !P0 ;  /* 0x0000000405007c0c */ /* 0x000fda000c726670 */
[----:B------:R-:W4:Y:S02]  /*eac0*/  @!P1 LDC.64 R2, c[0x0][0xc80] ;  /* 0x00032000ff029b82 */ /* 0x000f240000000a00 */
[----:B----4-:R-:W-:-:S06]  /*ead0*/  @!P1 IMAD.WIDE R2, R5, 0x4, R2 ;  /* 0x0000000405029825 */ /* 0x010fcc00078e0202 */
[----:B------:R-:W4:Y:S01]  /*eae0*/  @!P1 LDG.E R2, desc[UR50][R2.64] ;  /* 0x0000003202029981 */ /* 0x000f22000c1e1900 */
[----:B------:R-:W-:Y:S01]  /*eaf0*/  IMAD.MOV.U32 R5, RZ, RZ, RZ ;  /* 0x000000ffff057224 */ /* 0x000fe200078e00ff */
[C---:B------:R-:W-:Y:S02]  /*eb00*/  ISETP.GE.U32.AND P2, PT, R8.reuse, 0x2, PT ;  /* 0x000000020800780c */ /* 0x040fe40003f46070 */
[C---:B------:R-:W-:Y:S01]  /*eb10*/  ISETP.GE.U32.AND P3, PT, R8.reuse, 0x4, PT ;  /* 0x000000040800780c */ /* 0x040fe20003f66070 */
[----:B------:R-:W-:Y:S01]  /*eb20*/  SHFL.IDX PT, R0, R16, RZ, 0x1f ;  /* 0x00001fff10007589 */ /* 0x000fe200000e0000 */
[C---:B------:R-:W-:Y:S02]  /*eb30*/  ISETP.GE.U32.AND P4, PT, R8.reuse, 0x8, PT ;  /* 0x000000080800780c */ /* 0x040fe40003f86070 */
[C---:B------:R-:W-:Y:S01]  /*eb40*/  ISETP.GE.U32.AND P5, PT, R8.reuse, 0x10, PT ;  /* 0x000000100800780c */ /* 0x040fe20003fa6070 */
[----:B0-----:R-:W-:Y:S01]  /*eb50*/  SHFL.IDX PT, R4, R16, 0x1, 0x1f ;  /* 0x00201f0010047f89 */ /* 0x001fe200000e0000 */
[----:B----4-:R-:W-:Y:S01]  /*eb60*/  @!P1 IMAD.MOV.U32 R5, RZ, RZ, R2 ;  /* 0x000000ffff059224 */ /* 0x010fe200078e0002 */
[----:B------:R-:W-:-:S04]  /*eb70*/  ISETP.NE.AND P1, PT, R8, RZ, PT ;  /* 0x000000ff0800720c */ /* 0x000fc80003f25270 */
[----:B------:R-:W2:Y:S02]  /*eb80*/  SHFL.UP PT, R14, R5, 0x1, RZ ;  /* 0x04200000050e7989 */ /* 0x000ea400000e00ff */
[----:B--23--:R-:W-:-:S04]  /*eb90*/  SEL R6, R14, RZ, P1 ;  /* 0x000000ff0e067207 */ /* 0x00cfc80000800000 */
        /* <DEDUP_REMOVED lines=14> */
.L_x_3778:
[----:B------:R-:W-:Y:S02]  /*ec80*/  ULDC UR4, c[0x0][0xc38] ;  /* 0x00030e0000047ab9 */ /* 0x000fe40000000800 */
[----:B------:R-:W-:-:S04]  /*ec90*/  IMAD.U32 R7, RZ, RZ, UR4 ;  /* 0x00000004ff077e24 */ /* 0x000fc8000f8e00ff */
[----:B--2---:R-:W-:-:S05]  /*eca0*/  IMAD R14, R14, R7, RZ ;  /* 0x000000070e0e7224 */ /* 0x004fca00078e02ff */
[----:B------:R-:W-:-:S04]  /*ecb0*/  IADD3 R9, R4, R14, RZ ;  /* 0x0000000e04097210 */ /* 0x000fc80007ffe0ff */
[----:B------:R-:W-:-:S13]  /*ecc0*/  ISETP.GT.AND P6, PT, R9, R0, PT ;  /* 0x000000000900720c */ /* 0x000fda0003fc4270 */
[----:B------:R-:W-:Y:S05]  /*ecd0*/  @P6 BRA `(.L_x_3686) ;  /* 0x00000000009c6947 */ /* 0x000fea0003800000 */
.L_x_3691:
        /* <DEDUP_REMOVED lines=14> */
.L_x_3689:
[----:B------:R-:W-:Y:S05]  /*edc0*/  BSYNC B0 ;  /* 0x0000000000007941 */ /* 0x000fea0003800000 */
.L_x_3688:
        /* <DEDUP_REMOVED lines=17> */
[----:B------:R0:W2:Y:S02]  /*eee0*/  SHFL.IDX PT, R14, R2, 0x1f, 0x1f ;  /* 0x03e01f00020e7f89 */ /* 0x0000a400000e0000 */
.L_x_3786:
[----:B------:R-:W-:Y:S02]  /*eef0*/  ULDC UR4, c[0x0][0xc38] ;  /* 0x00030e0000047ab9 */ /* 0x000fe40000000800 */
[----:B------:R-:W-:-:S04]  /*ef00*/  IMAD.U32 R7, RZ, RZ, UR4 ;  /* 0x00000004ff077e24 */ /* 0x000fc8000f8e00ff */
[----:B--2---:R-:W-:-:S04]  /*ef10*/  IMAD R14, R14, R7, RZ ;  /* 0x000000070e0e7224 */ /* 0x004fc800078e02ff */
[----:B------:R-:W-:-:S05]  /*ef20*/  IMAD.IADD R9, R14, 0x1, R9 ;  /* 0x000000010e097824 */ /* 0x000fca00078e0209 */
[----:B------:R-:W-:-:S13]  /*ef30*/  ISETP.GT.AND P6, PT, R9, R0, PT ;  /* 0x000000000900720c */ /* 0x000fda0003fc4270 */
[----:B------:R-:W-:Y:S05]  /*ef40*/  @!P6 BRA `(.L_x_3691) ;  /* 0xfffffffc0064e947 */ /* 0x000fea000383ffff */
.L_x_3686:
        /* <DEDUP_REMOVED lines=8> */
.L_x_3790:
[----:B------:R-:W-:Y:S02]  /*efd0*/  ISETP.NE.AND P0, PT, R3, RZ, PT ;  /* 0x000000ff0300720c */ /* 0x000fe40003f05270 */
[----:B------:R-:W-:-:S11]  /*efe0*/  MOV R14, RZ ;  /* 0x000000ff000e7202 */ /* 0x000fd60000000f00 */
[----:B------:R-:W-:Y:S05]  /*eff0*/  @!P0 BRA `(.L_x_3693) ;  /* 0x0000000000108947 */ /* 0x000fea0003800000 */
[----:B------:R-:W-:Y:S01]  /*f000*/  UMOV UR4, 0xffffffff ;  /* 0xffffffff00047882 */ /* 0x000fe20000000000 */
[----:B------:R-:W-:Y:S02]  /*f010*/  VIADD R12, R4, 0xffffffff ;  /* 0xffffffff040c7836 */ /* 0x000fe40000000000 */
[----:B------:R-:W-:Y:S05]  /*f020*/  BRA.DIV UR4, `(.L_x_3694) ;  /* 0x0000003204d07947 */ /* 0x000fea000b800000 */
[----:B------:R4:W0:Y:S02]  /*f030*/  SHFL.IDX PT, R14, R2, R12, 0x1f ;  /* 0x00001f0c020e7589 */ /* 0x00082400000e0000 */
.L_x_3693:
[----:B---3--:R-:W-:Y:S01]  /*f040*/  IABS R6, R5 ;  /* 0x0000000500067213 */ /* 0x008fe20000000000 */
[----:B0-----:R-:W-:Y:S01]  /*f050*/  IMAD R16, R14, R7, R16 ;  /* 0x000000070e107224 */ /* 0x001fe200078e0210 */
[----:B------:R-:W-:Y:S02]  /*f060*/  IADD3 R19, R4, R19, RZ ;  /* 0x0000001304137210 */ /* 0x000fe40007ffe0ff */
[----:B------:R-:W0:Y:S01]  /*f070*/  I2F.RP R8, R6 ;  /* 0x0000000600087306 */ /* 0x000e220000209400 */
[----:B------:R-:W-:-:S05]  /*f080*/  IMAD.IADD R10, R0, 0x1, -R16 ;  /* 0x00000001000a7824 */ /* 0x000fca00078e0a10 */
[----:B------:R-:W-:Y:S02]  /*f090*/  IABS R0, R10 ;  /* 0x0000000a00007213 */ /* 0x000fe40000000000 */
[----:B0-----:R-:W4:Y:S02]  /*f0a0*/  MUFU.RCP R8, R8 ;  /* 0x0000000800087308 */ /* 0x001f240000001000 */
[----:B----4-:R-:W-:-:S06]  /*f0b0*/  VIADD R2, R8, 0xffffffe ;  /* 0x0ffffffe08027836 */ /* 0x010fcc0000000000 */
[----:B------:R0:W3:Y:S02]  /*f0c0*/  F2I.FTZ.U32.TRUNC.NTZ R3, R2 ;  /* 0x0000000200037305 */ /* 0x0000e4000021f000 */
[----:B0-----:R-:W-:Y:S02]  /*f0d0*/  IMAD.MOV.U32 R2, RZ, RZ, RZ ;  /* 0x000000ffff027224 */ /* 0x001fe400078e00ff */
[----:B---3--:R-:W-:-:S04]  /*f0e0*/  IMAD.MOV R7, RZ, RZ, -R3 ;  /* 0x000000ffff077224 */ /* 0x008fc800078e0a03 */
[----:B------:R-:W-:-:S04]  /*f0f0*/  IMAD R7, R7, R6, RZ ;  /* 0x0000000607077224 */ /* 0x000fc800078e02ff */
[----:B------:R-:W-:Y:S01]  /*f100*/  IMAD.HI.U32 R3, R3, R7, R2 ;  /* 0x0000000703037227 */ /* 0x000fe200078e0002 */
[----:B------:R-:W-:-:S04]  /*f110*/  IABS R7, R5 ;  /* 0x0000000500077213 */ /* 0x000fc80000000000 */
[----:B------:R-:W-:Y:S01]  /*f120*/  IADD3 R7, RZ, -R7, RZ ;  /* 0x80000007ff077210 */ /* 0x000fe20007ffe0ff */
        /* <DEDUP_REMOVED lines=16> */
.L_x_3687:
[----:B------:R-:W-:Y:S01]  /*f230*/  UMOV UR4, URZ ;  /* 0x0000003f00047c82 */ /* 0x000fe20008000000 */
[----:B------:R-:W-:Y:S01]  /*f240*/  UMOV UR5, URZ ;  /* 0x0000003f00057c82 */ /* 0x000fe20008000000 */
[----:B------:R-:W-:Y:S01]  /*f250*/  ULDC UR6, c[0x0][0xc3c] ;  /* 0x00030f0000067ab9 */ /* 0x000fe20000000800 */
[----:B------:R-:W-:Y:S02]  /*f260*/  IMAD.MOV.U32 R16, RZ, RZ, R0 ;  /* 0x000000ffff107224 */ /* 0x000fe400078e0000 */
[----:B------:R-:W-:Y:S02]  /*f270*/  IMAD.U32 R17, RZ, RZ, UR4 ;  /* 0x00000004ff117e24 */ /* 0x000fe4000f8e00ff */
[----:B------:R-:W-:Y:S02]  /*f280*/  IMAD.U32 R18, RZ, RZ, UR5 ;  /* 0x00000005ff127e24 */ /* 0x000fe4000f8e00ff */
[----:B------:R-:W-:-:S07]  /*f290*/  IMAD.U32 R19, RZ, RZ, UR6 ;  /* 0x00000006ff137e24 */ /* 0x000fce000f8e00ff */
.L_x_3695:
        /* <DEDUP_REMOVED lines=10> */
.L_x_3684:
[----:B------:R-:W-:Y:S02]  /*f340*/  ULDC UR4, c[0x0][0xc3c] ;  /* 0x00030f0000047ab9 */ /* 0x000fe40000000800 */
[----:B0-----:R-:W-:-:S13]  /*f350*/  ISETP.GE.AND P0, PT, R19, UR4, PT ;  /* 0x0000000413007c0c */ /* 0x001fda000bf06270 */
[----:B------:R-:W-:Y:S05]  /*f360*/  @!P0 BRA `(.L_x_3696) ;  /* 0xffffffb800c48947 */ /* 0x000fea000383ffff */
[----:B------:R-:W-:Y:S05]  /*f370*/  BSYNC B8 ;  /* 0x0000000000087941 */ /* 0x000fea0003800000 */
.L_x_3635:
[----:B-1----:R-:W5:Y:S01]  /*f380*/  LDL.LU R0, [R1+0x24] ;  /* 0x0000240001007983 */ /* 0x002f620000300800 */
[----:B------:R-:W-:Y:S01]  /*f390*/  BSSY B0, `(.L_x_3697) ;  /* 0x000000b000007945 */ /* 0x000fe20003800000 */
[----:B------:R-:W0:Y:S01]  /*f3a0*/  S2R R5, SR_CgaCtaId ;  /* 0x0000000000057919 */ /* 0x000e220000008800 */
[----:B-----5:R-:W-:-:S04]  /*f3b0*/  IADD3 R0, R0, 0x1, RZ ;  /* 0x0000000100007810 */ /* 0x020fc80007ffe0ff */
[----:B------:R-:W-:-:S04]  /*f3c0*/  LEA.HI R2, R0, R0, RZ, 0x1 ;  /* 0x0000000000027211 */ /* 0x000fc800078f08ff */
[----:B------:R-:W-:Y:S02]  /*f3d0*/  LOP3.LUT R3, R2, 0xfffffffe, RZ, 0xc0, !PT ;  /* 0xfffffffe02037812 */ /* 0x000fe400078ec0ff */
[----:B------:R-:W-:-:S03]  /*f3e0*/  MOV R2, 0x400 ;  /* 0x0000040000027802 */ /* 0x000fc60000000f00 */
[----:B------:R-:W-:Y:S01]  /*f3f0*/  IMAD.IADD R0, R0, 0x1, -R3 ;  /* 0x0000000100007824 */ /* 0x000fe200078e0a03 */
[----:B0-----:R-:W-:-:S04]  /*f400*/  LEA R5, R5, R2, 0x18 ;  /* 0x0000000205057211 */ /* 0x001fc800078ec0ff */
[----:B------:R-:W-:-:S04]  /*f410*/  SHF.L.U32 R0, R0, 0x1f, RZ ;  /* 0x0000001f00007819 */ /* 0x000fc800000006ff */
[----:B------:R-:W0:Y:S02]  /*f420*/  SYNCS.PHASECHK.TRANS64.TRYWAIT P0, [R5+URZ+0x28c20], R0 ;  /* 0x028c2000050075a7 */ /* 0x000e24000800017f */
[----:B0-----:R-:W-:Y:S05]  /*f430*/  @!P0 BRA `(.L_x_3698) ;  /* 0x0000002c00f08947 */ /* 0x001fea0003800000 */
.L_x_3793:
[----:B------:R-:W-:Y:S05]  /*f440*/  BSYNC B0 ;  /* 0x0000000000007941 */ /* 0x000fea0003800000 */
.L_x_3697:
[----:B------:R-:W-:-:S03]  /*f450*/  UMOV UR4, 0xffffffff ;  /* 0xffffffff00047882 */ /* 0x000fc60000000000 */
[----:B------:R-:W-:Y:S05]  /*f460*/  BRA.DIV UR4, `(.L_x_3699) ;  /* 0x0000002e04f87947 */ /* 0x000fea000b800000 */
[----:B0-----:R-:W0:Y:S02]  /*f470*/  S2R R0, SR_TID.X ;  /* 0x0000000000007919 */ /* 0x001e240000002100 */
[----:B0-----:R-:W-:-:S04]  /*f480*/  SHF.R.U32.HI R0, RZ, 0x5, R0 ;  /* 0x00000005ff007819 */ /* 0x001fc80000011600 */
[----:B------:R-:W-:-:S05]  /*f490*/  LOP3.LUT R0, R0, 0x3, RZ, 0xc0, !PT ;  /* 0x0000000300007812 */ /* 0x000fca00078ec0ff */
[----:B------:R0:W1:Y:S02]  /*f4a0*/  SHFL.IDX PT, R14, R0, RZ, 0x1f ;  /* 0x00001fff000e7589 */ /* 0x00006400000e0000 */
.L_x_3796:
[----:B-1----:R-:W-:Y:S01]  /*f4b0*/  ISETP.NE.AND P0, PT, R14, RZ, PT ;  /* 0x000000ff0e00720c */ /* 0x002fe20003f05270 */
[----:B------:R-:W-:-:S12]  /*f4c0*/  BSSY B0, `(.L_x_3700) ;  /* 0x0000024000007945 */ /* 0x000fd80003800000 */
[----:B------:R-:W-:Y:S05]  /*f4d0*/  @P0 BRA `(.L_x_3701) ;  /* 0x0000000000880947 */ /* 0x000fea0003800000 */
[----:B------:R-:W-:-:S03]  /*f4e0*/  UMOV UR4, 0xffffffff ;  /* 0xffffffff00047882 */ /* 0x000fc60000000000 */
[----:B------:R-:W-:Y:S05]  /*f4f0*/  BRA.DIV UR4, `(.L_x_3702) ;  /* 0x0000003204087947 */ /* 0x000fea000b800000 */
[----:B------:R-:W-:-:S13]  /*f500*/  ELECT P6, URZ, PT ;  /* 0x00000000003f782f */ /* 0x000fda00038c0000 */
.L_x_3799:
[----:B------:R-:W-:Y:S05]  /*f510*/  @!P6 BRA `(.L_x_3701) ;  /* 0x000000000078e947 */ /* 0x000fea0003800000 */
[----:B------:R-:W-:-:S06]  /*f520*/  ULOP3.LUT UR4, UR39, 0x2, URZ, 0xfc, !UPT ;  /* 0x0000000227047892 */ /* 0x000fcc000f8efc3f */
[----:B0-----:R-:W-:-:S05]  /*f530*/  IMAD.U32 R0, RZ, RZ, UR4 ;  /* 0x00000004ff007e24 */ /* 0x001fca000f8e00ff */
[----:B------:R-:W-:-:S13]  /*f540*/  ISETP.NE.AND P0, PT, R0, 0x3, PT ;  /* 0x000000030000780c */ /* 0x000fda0003f05270 */
[----:B------:R-:W-:Y:S05]  /*f550*/  @!P0 BRA `(.L_x_3703) ;  /* 0x0000000000048947 */ /* 0x000fea0003800000 */
[----:B------:R-:W-:Y:S01]  /*f560*/  BPT.TRAP 0x1 ;  /* 0x000000040000795c */ /* 0x000fe20000300000 */
.L_x_3703:
[C---:B------:R-:W-:Y:S01]  /*f570*/  IMAD R3, R24.reuse, 0x8, R5 ;  /* 0x0000000818037824 */ /* 0x040fe200078e0205 */
[----:B------:R-:W-:Y:S01]  /*f580*/  SHF.L.U32 R2, R25, 0x1f, RZ ;  /* 0x0000001f19027819 */ /* 0x000fe200000006ff */
[----:B------:R-:W-:-:S03]  /*f590*/  VIADD R24, R24, 0x1 ;  /* 0x0000000118187836 */ /* 0x000fc60000000000 */
[----:B------:R-:W0:Y:S02]  /*f5a0*/  SYNCS.PHASECHK.TRANS64.TRYWAIT P1, [R3+URZ+0x28c40], R2 ;  /* 0x028c4002030075a7 */ /* 0x000e24000802017f */
[----:B------:R-:W-:-:S04]  /*f5b0*/  ISETP.NE.AND P2, PT, R24, 0x2, PT ;  /* 0x000000021800780c */ /* 0x000fc80003f45270 */
[----:B------:R-:W-:Y:S01]  /*f5c0*/  SEL R0, RZ, 0x1, P2 ;  /* 0x00000001ff007807 */ /* 0x000fe20001000000 */
[----:B0-----:R-:W-:Y:S08]  /*f5d0*/  @!P1 BRA `(.L_x_3704) ;  /* 0x0000002c00f09947 */ /* 0x001ff00003800000 */
.L_x_3800:
[----:B------:R-:W-:Y:S02]  /*f5e0*/  SEL R24, R24, RZ, P2 ;  /* 0x000000ff18187207 */ /* 0x000fe40001000000 */
[----:B------:R-:W-:Y:S01]  /*f5f0*/  LOP3.LUT R0, R25, R0, RZ, 0x3c, !PT ;  /* 0x0000000019007212 */ /* 0x000fe200078e3cff */
[----:B------:R-:W-:Y:S06]  /*f600*/  @!P0 BRA `(.L_x_3705) ;  /* 0x0000000000048947 */ /* 0x000fec0003800000 */
[----:B------:R-:W-:Y:S01]  /*f610*/  BPT.TRAP 0x1 ;  /* 0x000000040000795c */ /* 0x000fe20000300000 */
.L_x_3705:
[----:B------:R-:W-:Y:S01]  /*f620*/  IMAD R5, R24, 0x8, R5 ;  /* 0x0000000818057824 */ /* 0x000fe200078e0205 */
[----:B------:R-:W-:-:S04]  /*f630*/  SHF.L.U32 R0, R0, 0x1f, RZ ;  /* 0x0000001f00007819 */ /* 0x000fc800000006ff */
[----:B------:R-:W1:Y:S02]  /*f640*/  SYNCS.PHASECHK.TRANS64.TRYWAIT P1, [R5+URZ+0x28c40], R0 ;  /* 0x028c4000050075a7 */ /* 0x000e64000802017f */
[----:B-1----:R-:W-:Y:S05]  /*f650*/  @!P1 BRA `(.L_x_3706) ;  /* 0x0000002c00e49947 */ /* 0x002fea0003800000 */
.L_x_3801:
[----:B------:R-:W-:Y:S05]  /*f660*/  @!P0 BRA `(.L_x_3707) ;  /* 0x0000000000048947 */ /* 0x000fea0003800000 */
[----:B------:R-:W-:Y:S01]  /*f670*/  BPT.TRAP 0x1 ;  /* 0x000000040000795c */ /* 0x000fe20000300000 */
.L_x_3707:
[----:B------:R-:W5:Y:S02]  /*f680*/  SYNCS.PHASECHK.TRANS64.TRYWAIT P1, [R3+URZ+0x28c60], R2 ;  /* 0x028c6002030075a7 */ /* 0x000f64000802017f */
[----:B-----5:R-:W-:Y:S05]  /*f690*/  @!P1 BRA `(.L_x_3708) ;  /* 0x0000002c00e89947 */ /* 0x020fea0003800000 */
.L_x_3802:
[----:B------:R-:W-:Y:S05]  /*f6a0*/  @!P0 BRA `(.L_x_3709) ;  /* 0x0000000000048947 */ /* 0x000fea0003800000 */
[----:B------:R-:W-:Y:S01]  /*f6b0*/  BPT.TRAP 0x1 ;  /* 0x000000040000795c */ /* 0x000fe20000300000 */
.L_x_3709:
[----:B------:R0:W0:Y:S02]  /*f6c0*/  SYNCS.PHASECHK.TRANS64.TRYWAIT P0, [R5+URZ+0x28c60], R0 ;  /* 0x028c6000050075a7 */ /* 0x000024000800017f */
[----:B0-----:R-:W-:Y:S05]  /*f6d0*/  @!P0 NANOSLEEP.SYNCS 0x989680 ;  /* 0x009896800000895d */ /* 0x001fea0003900000 */
[----:B------:R-:W0:Y:S02]  /*f6e0*/  @!P0 SYNCS.PHASECHK.TRANS64 P0, [R5+URZ+0x28c60], R0 ;  /* 0x028c6000050085a7 */ /* 0x000e24000800007f */
[----:B0-----:R-:W-:Y:S05]  /*f6f0*/  @!P0 BRA `(.L_x_3709) ;  /* 0xfffffffc00f08947 */ /* 0x001fea000383ffff */
.L_x_3701:
[----:B------:R-:W-:Y:S05]  /*f700*/  BSYNC B0 ;  /* 0x0000000000007941 */ /* 0x000fea0003800000 */
.L_x_3700:
[----:B------:R-:W-:Y:S05]  /*f710*/  EXIT ;  /* 0x000000000000794d */ /* 0x000fea0003800000 */
.L_x_3580:
[----:B0-----:R-:W-:-:S04]  /*f720*/  MOV R3, UR16 ;  /* 0x0000001000037c02 */ /* 0x001fc80008000f00 */
[----:B------:R0:W1:Y:S03]  /*f730*/  SYNCS.PHASECHK.TRANS64.TRYWAIT P1, [R3+URZ+0x28c50], R0 ;  /* 0x028c5000030075a7 */ /* 0x000066000802017f */
[----:B-1----:R-:W-:Y:S05]  /*f740*/  @!P1 NANOSLEEP.SYNCS 0x989680 ;  /* 0x009896800000995d */ /* 0x002fea0003900000 */
[----:B------:R-:W1:Y:S02]  /*f750*/  @!P1 SYNCS.PHASECHK.TRANS64 P1, [R3+URZ+0x28c50], R0 ;  /* 0x028c5000030095a7 */ /* 0x000e64000802007f */
[----:B-1----:R-:W-:Y:S05]  /*f760*/  @!P1 BRA `(.L_x_3580) ;  /* 0xfffffffc00ec9947 */ /* 0x002fea000383ffff */
[----:B------:R-:W-:Y:S05]  /*f770*/  BRA `(.L_x_3710) ;  /* 0xffffff20005c7947 */ /* 0x000fea000383ffff */
.L_x_3586:
[----:B-1----:R-:W-:-:S04]  /*f780*/  IMAD.U32 R4, RZ, RZ, UR21 ;  /* 0x00000015ff047e24 */ /* 0x002fc8000f8e00ff */
[----:B------:R1:W2:Y:S03]  /*f790*/  SYNCS.PHASECHK.TRANS64.TRYWAIT P1, [R4+URZ+0x28c50], R3 ;  /* 0x028c5003040075a7 */ /* 0x0002a6000802017f */
[----:B--2---:R-:W-:Y:S05]  /*f7a0*/  @!P1 NANOSLEEP.SYNCS 0x989680 ;  /* 0x009896800000995d */ /* 0x004fea0003900000 */
[----:B------:R-:W2:Y:S02]  /*f7b0*/  @!P1 SYNCS.PHASECHK.TRANS64 P1, [R4+URZ+0x28c50], R3 ;  /* 0x028c5003040095a7 */ /* 0x000ea4000802007f */
[----:B--2---:R-:W-:Y:S05]  /*f7c0*/  @!P1 BRA `(.L_x_3586) ;  /* 0xfffffffc00ec9947 */ /* 0x004fea000383ffff */
[----:B------:R-:W-:Y:S05]  /*f7d0*/  BRA `(.L_x_3585) ;  /* 0xffffff2c00647947 */ /* 0x000fea000383ffff */
.L_x_3590:
[----:B0-----:R-:W-:-:S04]  /*f7e0*/  IMAD.U32 R3, RZ, RZ, UR41 ;  /* 0x00000029ff037e24 */ /* 0x001fc8000f8e00ff */
[----:B------:R0:W1:Y:S03]  /*f7f0*/  SYNCS.PHASECHK.TRANS64.TRYWAIT P1, [R3+URZ+0x28c00], R0 ;  /* 0x028c0000030075a7 */ /* 0x000066000802017f */
[----:B-1----:R-:W-:Y:S05]  /*f800*/  @!P1 NANOSLEEP.SYNCS 0x989680 ;  /* 0x009896800000995d */ /* 0x002fea0003900000 */
[----:B------:R-:W1:Y:S02]  /*f810*/  @!P1 SYNCS.PHASECHK.TRANS64 P1, [R3+URZ+0x28c00], R0 ;  /* 0x028c0000030095a7 */ /* 0x000e64000802007f */
[----:B-1----:R-:W-:Y:S05]  /*f820*/  @!P1 BRA `(.L_x_3590) ;  /* 0xfffffffc00ec9947 */ /* 0x002fea000383ffff */
[----:B------:R-:W-:Y:S05]  /*f830*/  BRA `(.L_x_3711) ;  /* 0xffffff3800bc7947 */ /* 0x000fea000383ffff */
.L_x_3594:
[----:B--2---:R2:W3:Y:S02]  /*f840*/  SYNCS.PHASECHK.TRANS64.TRYWAIT P1, [R7+URZ+0x28c30], R8 ;  /* 0x028c3008070075a7 */ /* 0x0044e4000802017f */
[----:B---3--:R-:W-:Y:S05]  /*f850*/  @!P1 NANOSLEEP.SYNCS 0x989680 ;  /* 0x009896800000995d */ /* 0x008fea0003900000 */
[----:B------:R-:W3:Y:S02]  /*f860*/  @!P1 SYNCS.PHASECHK.TRANS64 P1, [R7+URZ+0x28c30], R8 ;  /* 0x028c3008070095a7 */ /* 0x000ee4000802007f */
[----:B---3--:R-:W-:Y:S05]  /*f870*/  @!P1 BRA `(.L_x_3594) ;  /* 0xfffffffc00f09947 */ /* 0x008fea000383ffff */
[----:B------:R-:W-:Y:S05]  /*f880*/  BRA `(.L_x_3593) ;  /* 0xffffff3800d87947 */ /* 0x000fea000383ffff */
.L_x_3599:
[----:B---3--:R3:W0:Y:S02]  /*f890*/  SYNCS.PHASECHK.TRANS64.TRYWAIT P1, [R7+URZ+0x28c50], R8 ;  /* 0x028c5008070075a7 */ /* 0x008624000802017f */
[----:B0-----:R-:W-:Y:S05]  /*f8a0*/  @!P1 NANOSLEEP.SYNCS 0x989680 ;  /* 0x009896800000995d */ /* 0x001fea0003900000 */
[----:B------:R-:W0:Y:S02]  /*f8b0*/  @!P1 SYNCS.PHASECHK.TRANS64 P1, [R7+URZ+0x28c50], R8 ;  /* 0x028c5008070095a7 */ /* 0x000e24000802007f */
[----:B0-----:R-:W-:Y:S05]  /*f8c0*/  @!P1 BRA `(.L_x_3599) ;  /* 0xfffffffc00f09947 */ /* 0x001fea000383ffff */
[----:B------:R-:W-:Y:S05]  /*f8d0*/  BRA `(.L_x_3598) ;  /* 0xffffff4c00f07947 */ /* 0x000fea000383ffff */
.L_x_3605:
[----:B-1----:R-:W-:-:S04]  /*f8e0*/  IMAD.U32 R4, RZ, RZ, UR21 ;  /* 0x00000015ff047e24 */ /* 0x002fc8000f8e00ff */
[----:B------:R1:W2:Y:S03]  /*f8f0*/  SYNCS.PHASECHK.TRANS64.TRYWAIT P2, [R4+URZ+0x28c30], R7 ;  /* 0x028c3007040075a7 */ /* 0x0002a6000804017f */
[----:B--2---:R-:W-:Y:S05]  /*f900*/  @!P2 NANOSLEEP.SYNCS 0x989680 ;  /* 0x009896800000a95d */ /* 0x004fea0003900000 */
[----:B------:R-:W2:Y:S02]  /*f910*/  @!P2 SYNCS.PHASECHK.TRANS64 P2, [R4+URZ+0x28c30], R7 ;  /* 0x028c30070400a5a7 */ /* 0x000ea4000804007f */
[----:B--2---:R-:W-:Y:S05]  /*f920*/  @!P2 BRA `(.L_x_3605) ;  /* 0xfffffffc00eca947 */ /* 0x004fea000383ffff */
[----:B------:R-:W-:Y:S05]  /*f930*/  BRA `(.L_x_3604) ;  /* 0xffffff5000e07947 */ /* 0x000fea000383ffff */
.L_x_3610:
[----:B-1----:R-:W-:-:S04]  /*f940*/  IMAD.U32 R8, RZ, RZ, UR21 ;  /* 0x00000015ff087e24 */ /* 0x002fc8000f8e00ff */
[----:B------:R1:W2:Y:S03]  /*f950*/  SYNCS.PHASECHK.TRANS64.TRYWAIT P2, [R8+URZ+0x28c50], R7 ;  /* 0x028c5007080075a7 */ /* 0x0002a6000804017f */
[----:B--2---:R-:W-:Y:S05]  /*f960*/  @!P2 NANOSLEEP.SYNCS 0x989680 ;  /* 0x009896800000a95d */ /* 0x004fea0003900000 */
[----:B------:R-:W2:Y:S02]  /*f970*/  @!P2 SYNCS.PHASECHK.TRANS64 P2, [R8+URZ+0x28c50], R7 ;  /* 0x028c50070800a5a7 */ /* 0x000ea4000804007f */
[----:B--2---:R-:W-:Y:S05]  /*f980*/  @!P2 BRA `(.L_x_3610) ;  /* 0xfffffffc00eca947 */ /* 0x004fea000383ffff */
[----:B------:R-:W-:Y:S05]  /*f990*/  BRA `(.L_x_3609) ;  /* 0xffffff6c00147947 */ /* 0x000fea000383ffff */
.L_x_3647:
[----:B------:R-:W-:Y:S01]  /*f9a0*/  SHF.R.U32.HI R2, RZ, 0x5, R2 ;  /* 0x00000005ff027819 */ /* 0x000fe20000011602 */
[----:B------:R-:W-:Y:S01]  /*f9b0*/  BSSY B0, `(.L_x_3712) ;  /* 0x0000009000007945 */ /* 0x000fe20003800000 */
[----:B------:R-:W-:Y:S01]  /*f9c0*/  MOV R12, RZ ;  /* 0x000000ff000c7202 */ /* 0x000fe20000000f00 */
[----:B------:R-:W-:Y:S01]  /*f9d0*/  IMAD.MOV.U32 R11, RZ, RZ, 0x1f ;  /* 0x0000001fff0b7424 */ /* 0x000fe200078e00ff */
[----:B------:R-:W-:Y:S01]  /*f9e0*/  LOP3.LUT R2, R2, 0x3, RZ, 0xc0, !PT ;  /* 0x0000000302027812 */ /* 0x000fe200078ec0ff */
[----:B------:R-:W-:-:S04]  /*f9f0*/  IMAD.MOV.U32 R15, RZ, RZ, -0x1 ;  /* 0xffffffffff0f7424 */ /* 0x000fc800078e00ff */
[----:B------:R-:W-:-:S07]  /*fa00*/  IMAD.MOV.U32 R13, RZ, RZ, R2 ;  /* 0x000000ffff0d7224 */ /* 0x000fce00078e0002 */
[----:B0----5:R-:W-:Y:S05]  /*fa10*/  WARPSYNC.COLLECTIVE R15, `(.L_x_3713) ;  /* 0x000000000f087348 */ /* 0x021fea0003c00000 */
[----:B------:R1:W2:Y:S02]  /*fa20*/  SHFL.IDX P6, R14, R13, R12, R11 ;  /* 0x0000000c0d0e7389 */ /* 0x0002a400000c000b */
[----:B012--5:R-:W-:Y:S01]  /*fa30*/  ENDCOLLECTIVE ;  /* 0x000000000000791b */ /* 0x027fe20003800000 */
.L_x_3713:
[----:B------:R-:W-:Y:S05]  /*fa40*/  BSYNC B0 ;  /* 0x0000000000007941 */ /* 0x000fea0003800000 */
.L_x_3712:
[----:B------:R-:W-:Y:S05]  /*fa50*/  BRA `(.L_x_3714) ;  /* 0xffffffc000407947 */ /* 0x000fea000383ffff */
.L_x_3650:
[----:B0-----:R0:W1:Y:S02]  /*fa60*/  SYNCS.PHASECHK.TRANS64.TRYWAIT P0, [R27+URZ+0x28c40], R0 ;  /* 0x028c40001b0075a7 */ /* 0x001064000800017f */
[----:B-1----:R-:W-:Y:S05]  /*fa70*/  @!P0 NANOSLEEP.SYNCS 0x989680 ;  /* 0x009896800000895d */ /* 0x002fea0003900000 */
[----:B------:R-:W1:Y:S02]  /*fa80*/  @!P0 SYNCS.PHASECHK.TRANS64 P0, [R27+URZ+0x28c40], R0 ;  /* 0x028c40001b0085a7 */ /* 0x000e64000800007f */
[----:B-1----:R-:W-:Y:S05]  /*fa90*/  @!P0 BRA `(.L_x_3650) ;  /* 0xfffffffc00f08947 */ /* 0x002fea000383ffff */
[----:B------:R-:W-:Y:S05]  /*faa0*/  BRA `(.L_x_3715) ;  /* 0xffffffc400107947 */ /* 0x000fea000383ffff */
.L_x_3651:
        /* <DEDUP_REMOVED lines=8> */
.L_x_3717:
[----:B------:R-:W-:Y:S05]  /*fb30*/  BSYNC B0 ;  /* 0x0000000000007941 */ /* 0x000fea0003800000 */
.L_x_3716:
        /* <DEDUP_REMOVED lines=9> */
.L_x_3718:
[----:B------:R-:W-:Y:S02]  /*fbd0*/  IMAD.MOV.U32 R13, RZ, RZ, R5 ;  /* 0x000000ffff0d7224 */ /* 0x000fe400078e0005 */
[----:B------:R-:W-:Y:S01]  /*fbe0*/  IMAD.MOV.U32 R12, RZ, RZ, 0x1 ;  /* 0x00000001ff0c7424 */ /* 0x000fe200078e00ff */
[----:B------:R-:W-:-:S07]  /*fbf0*/  MOV R3, R14 ;  /* 0x0000000e00037202 */ /* 0x000fce0000000f00 */
[----:B------:R-:W-:Y:S05]  /*fc00*/  WARPSYNC.COLLECTIVE R15, `(.L_x_3719) ;  /* 0x000000000f087348 */ /* 0x000fea0003c00000 */
[----:B------:R0:W1:Y:S02]  /*fc10*/  SHFL.IDX P6, R14, R13, R12, R11 ;  /* 0x0000000c0d0e7389 */ /* 0x00006400000c000b */
[----:B01----:R-:W-:Y:S01]  /*fc20*/  ENDCOLLECTIVE ;  /* 0x000000000000791b */ /* 0x003fe20003800000 */
.L_x_3719:
        /* <DEDUP_REMOVED lines=15> */
.L_x_3720:
[----:B------:R-:W-:Y:S02]  /*fd20*/  @P0 IMAD R6, R4, 0x2, R23 ;  /* 0x0000000204060824 */ /* 0x000fe400078e0217 */
[----:B------:R-:W-:Y:S02]  /*fd30*/  IMAD.MOV.U32 R13, RZ, RZ, R5 ;  /* 0x000000ffff0d7224 */ /* 0x000fe400078e0005 */
[----:B------:R-:W-:Y:S02]  /*fd40*/  IMAD.MOV.U32 R12, RZ, RZ, 0x2 ;  /* 0x00000002ff0c7424 */ /* 0x000fe400078e00ff */
[----:B------:R-:W-:-:S07]  /*fd50*/  IMAD.MOV.U32 R3, RZ, RZ, R14 ;  /* 0x000000ffff037224 */ /* 0x000fce00078e000e */
[----:B------:R-:W-:Y:S05]  /*fd60*/  WARPSYNC.COLLECTIVE R15, `(.L_x_3721) ;  /* 0x000000000f087348 */ /* 0x000fea0003c00000 */
[----:B------:R0:W1:Y:S02]  /*fd70*/  SHFL.IDX P6, R14, R13, R12, R11 ;  /* 0x0000000c0d0e7389 */ /* 0x00006400000c000b */
[----:B01----:R-:W-:Y:S01]  /*fd80*/  ENDCOLLECTIVE ;  /* 0x000000000000791b */ /* 0x003fe20003800000 */
.L_x_3721:
        /* <DEDUP_REMOVED lines=10> */
[----:B------:R-:W-:Y:S02]  /*fe30*/  ISETP.GE.AND P0, PT, R29, 0x21, PT ;  /* 0x000000211d00780c */ /* 0x000fe40003f06270 */
[----:B0-----:R-:W-:-:S11]  /*fe40*/  MOV R2, R14 ;  /* 0x0000000e00027202 */ /* 0x001fd60000000f00 */
[----:B------:R-:W-:Y:S05]  /*fe50*/  WARPSYNC.COLLECTIVE R15, `(.L_x_3722) ;  /* 0x000000000f087348 */ /* 0x000fea0003c00000 */
[----:B------:R0:W1:Y:S02]  /*fe60*/  SHFL.IDX P6, R14, R13, R12, R11 ;  /* 0x0000000c0d0e7389 */ /* 0x00006400000c000b */
[----:B01----:R-:W-:Y:S01]  /*fe70*/  ENDCOLLECTIVE ;  /* 0x000000000000791b */ /* 0x003fe20003800000 */
.L_x_3722:
[----:B------:R-:W-:Y:S02]  /*fe80*/  @P0 IMAD R6, R4, 0x2, R23 ;  /* 0x0000000204060824 */ /* 0x000fe400078e0217 */
[----:B------:R-:W-:Y:S01]  /*fe90*/  IMAD.MOV.U32 R13, RZ, RZ, R5 ;  /* 0x000000ffff0d7224 */ /* 0x000fe200078e0005 */
[----:B------:R-:W-:Y:S01]  /*fea0*/  MOV R12, 0x3 ;  /* 0x00000003000c7802 */ /* 0x000fe20000000f00 */
[----:B------:R-:W-:-:S07]  /*feb0*/  IMAD.MOV.U32 R3, RZ, RZ, R14 ;  /* 0x000000ffff037224 */ /* 0x000fce00078e000e */
[----:B------:R-:W-:Y:S05]  /*fec0*/  WARPSYNC.COLLECTIVE R15, `(.L_x_3723) ;  /* 0x000000000f087348 */ /* 0x000fea0003c00000 */
[----:B------:R0:W1:Y:S02]  /*fed0*/  SHFL.IDX P6, R14, R13, R12, R11 ;  /* 0x0000000c0d0e7389 */ /* 0x00006400000c000b */
[----:B01----:R-:W-:Y:S01]  /*fee0*/  ENDCOLLECTIVE ;  /* 0x000000000000791b */ /* 0x003fe20003800000 */
.L_x_3723:
        /* <DEDUP_REMOVED lines=10> */
.L_x_3724:
[----:B------:R-:W-:Y:S01]  /*ff90*/  @!PT LDS RZ, [RZ] ;  /* 0x00000000fffff984 */ /* 0x000fe20000000800 */
[----:B------:R-:W-:Y:S01]  /*ffa0*/  @!PT LDS RZ, [RZ] ;  /* 0x00000000fffff984 */ /* 0x000fe20000000800 */
[----:B------:R-:W-:Y:S01]  /*ffb0*/  @!PT LDS RZ, [RZ] ;  /* 0x00000000fffff984 */ /* 0x000fe20000000800 */
[----:B------:R0:W-:Y:S01]  /*ffc0*/  @P0 LDGSTS.E.BYPASS.LTC128B.128 [R6+0x23400], desc[UR50][R2.64], !P2 ;  /* 0x2340000002060fae */ /* 0x0001e2000d101d72 */
[----:B------:R-:W-:Y:S01]  /*ffd0*/  IMAD.MOV.U32 R0, RZ, RZ, R14 ;  /* 0x000000ffff007224 */ /* 0x000fe200078e000e */
[----:B------:R-:W-:Y:S06]  /*ffe0*/  BRA `(.L_x_3725) ;  /* 0xffffffc000cc7947 */ /* 0x000fec000383ffff */
.L_x_3656:
[----:B------:R-:W-:Y:S01]  /*fff0*/  IMAD.MOV.U32 R13, RZ, RZ, R4 ;  /* 0x000000ffff0d7224 */ /* 0x000fe200078e0004 */
[----:B------:R-:W-:Y:S01]  /*10000*/  MOV R11, 0x181f ;  /* 0x0000181f000b7802 */ /* 0x000fe20000000f00 */
[----:B------:R-:W-:Y:S02]  /*10010*/  IMAD.MOV.U32 R12, RZ, RZ, RZ ;  /* 0x000000ffff0c7224 */ /* 0x000fe400078e00ff */
[----:B------:R-:W-:Y:S02]  /*10020*/  IMAD.MOV.U32 R15, RZ, RZ, -0x1 ;  /* 0xffffffffff0f7424 */ /* 0x000fe400078e00ff */
[----:B-----5:R-:W-:Y:S02]  /*10030*/  IMAD R5, R10, R7, RZ ;  /* 0x000000070a057224 */ /* 0x020fe400078e02ff */
[----:B------:R-:W-:-:S07]  /*10040*/  IMAD R17, R17, 0x40, R37 ;  /* 0x0000004011117824 */ /* 0x000fce00078e0225 */
[----:B------:R-:W-:Y:S05]  /*10050*/  WARPSYNC.COLLECTIVE R15, `(.L_x_3726) ;  /* 0x000000000f087348 */ /* 0x000fea0003c00000 */
[----:B------:R0:W1:Y:S02]  /*10060*/  SHFL.IDX P6, R14, R13, R12, R11 ;  /* 0x0000000c0d0e7389 */ /* 0x00006400000c000b */
[----:B01----:R-:W-:Y:S01]  /*10070*/  ENDCOLLECTIVE ;  /* 0x000000000000791b */ /* 0x003fe20003800000 */
.L_x_3726:
[C---:B------:R-:W-:Y:S01]  /*10080*/  VIADD R6, R17.reuse, 0x10 ;  /* 0x0000001011067836 */ /* 0x040fe20000000000 */
[----:B------:R-:W-:Y:S01]  /*10090*/  ISETP.GE.AND P0, PT, R17, R5, PT ;  /* 0x000000051100720c */ /* 0x000fe20003f06270 */
[----:B------:R-:W-:Y:S02]  /*100a0*/  IMAD.MOV.U32 R13, RZ, RZ, R0 ;  /* 0x000000ffff0d7224 */ /* 0x000fe400078e0000 */
[----:B------:R-:W-:-:S10]  /*100b0*/  IMAD.MOV.U32 R2, RZ, RZ, R14 ;  /* 0x000000ffff027224 */ /* 0x000fd400078e000e */
[----:B------:R-:W-:Y:S05]  /*100c0*/  WARPSYNC.COLLECTIVE R15, `(.L_x_3727) ;  /* 0x000000000f087348 */ /* 0x000fea0003c00000 */
[----:B------:R0:W1:Y:S02]  /*100d0*/  SHFL.IDX P6, R14, R13, R12, R11 ;  /* 0x0000000c0d0e7389 */ /* 0x00006400000c000b */
[----:B01----:R-:W-:Y:S01]  /*100e0*/  ENDCOLLECTIVE ;  /* 0x000000000000791b */ /* 0x003fe20003800000 */
.L_x_3727:
[----:B------:R-:W-:Y:S02]  /*100f0*/  IMAD.MOV.U32 R13, RZ, RZ, R4 ;  /* 0x000000ffff0d7224 */ /* 0x000fe400078e0004 */
[----:B------:R-:W-:Y:S02]  /*10100*/  IMAD.MOV.U32 R12, RZ, RZ, 0x1 ;  /* 0x00000001ff0c7424 */ /* 0x000fe400078e00ff */
[----:B------:R-:W-:-:S07]  /*10110*/  IMAD.MOV.U32 R3, RZ, RZ, R14 ;  /* 0x000000ffff037224 */ /* 0x000fce00078e000e */
[----:B------:R-:W-:Y:S05]  /*10120*/  WARPSYNC.COLLECTIVE R15, `(.L_x_3728) ;  /* 0x000000000f087348 */ /* 0x000fea0003c00000 */
[----:B------:R0:W1:Y:S02]  /*10130*/  SHFL.IDX P6, R14, R13, R12, R11 ;  /* 0x0000000c0d0e7389 */ /* 0x00006400000c000b */
[----:B01----:R-:W-:Y:S01]  /*10140*/  ENDCOLLECTIVE ;  /* 0x000000000000791b */ /* 0x003fe20003800000 */
.L_x_3728:
[----:B------:R-:W-:-:S04]  /*10150*/  @!P0 LEA R3, P2, R9, R3, 0x1 ;  /* 0x0000000309038211 */ /* 0x000fc800078408ff */
[----:B------:R-:W-:-:S04]  /*10160*/  @!P0 IADD3.X R2, RZ, R2, RZ, P2, !PT ;  /* 0x00000002ff028210 */ /* 0x000fc800017fe4ff */
[----:B------:R-:W-:Y:S01]  /*10170*/  @!P0 LOP3.LUT R3, R3, R2, RZ, 0x3c, !PT ;  /* 0x0000000203038212 */ /* 0x000fe200078e3cff */
[----:B------:R-:W-:-:S03]  /*10180*/  IMAD.MOV.U32 R13, RZ, RZ, R0 ;  /* 0x000000ffff0d7224 */ /* 0x000fc600078e0000 */
[----:B------:R-:W-:-:S04]  /*10190*/  @!P0 LOP3.LUT R2, R3, R2, RZ, 0x3c, !PT ;  /* 0x0000000203028212 */ /* 0x000fc800078e3cff */
[----:B------:R-:W-:-:S05]  /*101a0*/  @!P0 LOP3.LUT R3, R3, R2, RZ, 0x3c, !PT ;  /* 0x0000000203038212 */ /* 0x000fca00078e3cff */
[----:B------:R-:W-:Y:S01]  /*101b0*/  @!PT LDS RZ, [RZ] ;  /* 0x00000000fffff984 */ /* 0x000fe20000000800 */
[----:B------:R-:W-:Y:S01]  /*101c0*/  @!PT LDS RZ, [RZ] ;  /* 0x00000000fffff984 */ /* 0x000fe20000000800 */
[----:B------:R-:W-:Y:S01]  /*101d0*/  @!PT LDS RZ, [RZ] ;  /* 0x00000000fffff984 */ /* 0x000fe20000000800 */
[----:B------:R0:W-:Y:S01]  /*101e0*/  @!P0 LDGSTS.E.BYPASS.LTC128B.128 [R8+0x20400], desc[UR50][R2.64], !P1 ;  /* 0x2040000002088fae */ /* 0x0001e2000c901d72 */
[----:B------:R-:W-:Y:S01]  /*101f0*/  ISETP.GE.AND P0, PT, R6, R5, PT ;  /* 0x000000050600720c */ /* 0x000fe20003f06270 */
[----:B0-----:R-:W-:-:S12]  /*10200*/  IMAD.MOV.U32 R2, RZ, RZ, R14 ;  /* 0x000000ffff027224 */ /* 0x001fd800078e000e */
[----:B------:R-:W-:Y:S05]  /*10210*/  WARPSYNC.COLLECTIVE R15, `(.L_x_3729) ;  /* 0x000000000f087348 */ /* 0x000fea0003c00000 */
[----:B------:R0:W1:Y:S02]  /*10220*/  SHFL.IDX P6, R14, R13, R12, R11 ;  /* 0x0000000c0d0e7389 */ /* 0x00006400000c000b */
[----:B01----:R-:W-:Y:S01]  /*10230*/  ENDCOLLECTIVE ;  /* 0x000000000000791b */ /* 0x003fe20003800000 */
.L_x_3729:
[----:B------:R-:W-:Y:S02]  /*10240*/  IMAD.MOV.U32 R13, RZ, RZ, R4 ;  /* 0x000000ffff0d7224 */ /* 0x000fe400078e0004 */
[----:B------:R-:W-:Y:S01]  /*10250*/  IMAD.MOV.U32 R12, RZ, RZ, 0x2 ;  /* 0x00000002ff0c7424 */ /* 0x000fe200078e00ff */
[----:B------:R-:W-:-:S07]  /*10260*/  MOV R3, R14 ;  /* 0x0000000e00037202 */ /* 0x000fce0000000f00 */
[----:B------:R-:W-:Y:S05]  /*10270*/  WARPSYNC.COLLECTIVE R15, `(.L_x_3730) ;  /* 0x000000000f087348 */ /* 0x000fea0003c00000 */
[----:B------:R0:W1:Y:S02]  /*10280*/  SHFL.IDX P6, R14, R13, R12, R11 ;  /* 0x0000000c0d0e7389 */ /* 0x00006400000c000b */
[----:B01----:R-:W-:Y:S01]  /*10290*/  ENDCOLLECTIVE ;  /* 0x000000000000791b */ /* 0x003fe20003800000 */
.L_x_3730:
[----:B------:R-:W-:-:S05]  /*102a0*/  @!P0 LEA R3, P2, R9, R3, 0x1 ;  /* 0x0000000309038211 */ /* 0x000fca00078408ff */
[----:B------:R-:W-:-:S05]  /*102b0*/  @!P0 IMAD.X R2, RZ, RZ, R2, P2 ;  /* 0x000000ffff028224 */ /* 0x000fca00010e0602 */
[----:B------:R-:W-:Y:S02]  /*102c0*/  @!P0 LOP3.LUT R3, R3, R2, RZ, 0x3c, !PT ;  /* 0x0000000203038212 */ /* 0x000fe400078e3cff */
[----:B------:R-:W-:Y:S02]  /*102d0*/  MOV R13, R0 ;  /* 0x00000000000d7202 */ /* 0x000fe40000000f00 */
[----:B------:R-:W-:-:S04]  /*102e0*/  @!P0 LOP3.LUT R2, R3, R2, RZ, 0x3c, !PT ;  /* 0x0000000203028212 */ /* 0x000fc800078e3cff */
[----:B------:R-:W-:-:S05]  /*102f0*/  @!P0 LOP3.LUT R3, R3, R2, RZ, 0x3c, !PT ;  /* 0x0000000203038212 */ /* 0x000fca00078e3cff */
[----:B------:R-:W-:Y:S01]  /*10300*/  @!PT LDS RZ, [RZ] ;  /* 0x00000000fffff984 */ /* 0x000fe20000000800 */
[----:B------:R-:W-:Y:S01]  /*10310*/  @!PT LDS RZ, [RZ] ;  /* 0x00000000fffff984 */ /* 0x000fe20000000800 */
[----:B------:R-:W-:Y:S01]  /*10320*/  @!PT LDS RZ, [RZ] ;  /* 0x00000000fffff984 */ /* 0x000fe20000000800 */
[----:B------:R0:W-:Y:S02]  /*10330*/  @!P0 LDGSTS.E.BYPASS.LTC128B.128 [R8+0x20c00], desc[UR50][R2.64], !P1 ;  /* 0x20c0000002088fae */ /* 0x0001e4000c901d72 */
[----:B0-----:R-:W-:-:S05]  /*10340*/  VIADD R2, R17, 0x20 ;  /* 0x0000002011027836 */ /* 0x001fca0000000000 */
[----:B------:R-:W-:Y:S01]  /*10350*/  ISETP.GE.AND P0, PT, R2, R5, PT ;  /* 0x000000050200720c */ /* 0x000fe20003f06270 */
[----:B------:R-:W-:-:S12]  /*10360*/  IMAD.MOV.U32 R2, RZ, RZ, R14 ;  /* 0x000000ffff027224 */ /* 0x000fd800078e000e */
[----:B------:R-:W-:Y:S05]  /*10370*/  WARPSYNC.COLLECTIVE R15, `(.L_x_3731) ;  /* 0x000000000f087348 */ /* 0x000fea0003c00000 */
[----:B------:R0:W1:Y:S02]  /*10380*/  SHFL.IDX P6, R14, R13, R12, R11 ;  /* 0x0000000c0d0e7389 */ /* 0x00006400000c000b */
[----:B01----:R-:W-:Y:S01]  /*10390*/  ENDCOLLECTIVE ;  /* 0x000000000000791b */ /* 0x003fe20003800000 */
.L_x_3731:
[----:B------:R-:W-:Y:S02]  /*103a0*/  IMAD.MOV.U32 R13, RZ, RZ, R4 ;  /* 0x000000ffff0d7224 */ /* 0x000fe400078e0004 */
[----:B------:R-:W-:Y:S02]  /*103b0*/  IMAD.MOV.U32 R12, RZ, RZ, 0x3 ;  /* 0x00000003ff0c7424 */ /* 0x000fe400078e00ff */
[----:B------:R-:W-:-:S07]  /*103c0*/  IMAD.MOV.U32 R3, RZ, RZ, R14 ;  /* 0x000000ffff037224 */ /* 0x000fce00078e000e */
[----:B------:R-:W-:Y:S05]  /*103d0*/  WARPSYNC.COLLECTIVE R15, `(.L_x_3732) ;  /* 0x000000000f087348 */ /* 0x000fea0003c00000 */
[----:B------:R0:W1:Y:S02]  /*103e0*/  SHFL.IDX P6, R14, R13, R12, R11 ;  /* 0x0000000c0d0e7389 */ /* 0x00006400000c000b */
[----:B01----:R-:W-:Y:S01]  /*103f0*/  ENDCOLLECTIVE ;  /* 0x000000000000791b */ /* 0x003fe20003800000 */
.L_x_3732:
[----:B------:R-:W-:-:S05]  /*10400*/  @!P0 LEA R3, P2, R9, R3, 0x1 ;  /* 0x0000000309038211 */ /* 0x000fca00078408ff */
[----:B------:R-:W-:-:S05]  /*10410*/  @!P0 IMAD.X R2, RZ, RZ, R2, P2 ;  /* 0x000000ffff028224 */ /* 0x000fca00010e0602 */
[----:B------:R-:W-:Y:S02]  /*10420*/  @!P0 LOP3.LUT R3, R3, R2, RZ, 0x3c, !PT ;  /* 0x0000000203038212 */ /* 0x000fe400078e3cff */
[----:B------:R-:W-:Y:S02]  /*10430*/  MOV R13, R0 ;  /* 0x00000000000d7202 */ /* 0x000fe40000000f00 */
[----:B------:R-:W-:-:S04]  /*10440*/  @!P0 LOP3.LUT R2, R3, R2, RZ, 0x3c, !PT ;  /* 0x0000000203028212 */ /* 0x000fc800078e3cff */
[----:B------:R-:W-:Y:S01]  /*10450*/  @!P0 LOP3.LUT R3, R3, R2, RZ, 0x3c, !PT ;  /* 0x0000000203038212 */ /* 0x000fe200078e3cff */
[----:B------:R-:W-:-:S07]  /*10460*/  IMAD.MOV.U32 R4, RZ, RZ, R14 ;  /* 0x000000ffff047224 */ /* 0x000fce00078e000e */
[----:B------:R-:W-:Y:S05]  /*10470*/  WARPSYNC.COLLECTIVE R15, `(.L_x_3733) ;  /* 0x000000000f087348 */ /* 0x000fea0003c00000 */
[----:B------:R0:W1:Y:S02]  /*10480*/  SHFL.IDX P6, R14, R13, R12, R11 ;  /* 0x0000000c0d0e7389 */ /* 0x00006400000c000b */
[----:B01----:R-:W-:Y:S01]  /*10490*/  ENDCOLLECTIVE ;  /* 0x000000000000791b */ /* 0x003fe20003800000 */
.L_x_3733:
[----:B------:R-:W-:Y:S01]  /*104a0*/  @!PT LDS RZ, [RZ] ;  /* 0x00000000fffff984 */ /* 0x000fe20000000800 */
[----:B------:R-:W-:Y:S01]  /*104b0*/  @!PT LDS RZ, [RZ] ;  /* 0x00000000fffff984 */ /* 0x000fe20000000800 */
[----:B------:R-:W-:Y:S01]  /*104c0*/  @!PT LDS RZ, [RZ] ;  /* 0x00000000fffff984 */ /* 0x000fe20000000800 */
[----:B------:R1:W-:Y:S01]  /*104d0*/  @!P0 LDGSTS.E.BYPASS.LTC128B.128 [R8+0x21400], desc[UR50][R2.64], !P1 ;  /* 0x2140000002088fae */ /* 0x0003e2000c901d72 */
[----:B------:R-:W-:Y:S01]  /*104e0*/  IMAD.MOV.U32 R0, RZ, RZ, R14 ;  /* 0x000000ffff007224 */ /* 0x000fe200078e000e */
[----:B------:R-:W-:Y:S06]  /*104f0*/  BRA `(.L_x_3734) ;  /* 0xffffffc400dc7947 */ /* 0x000fec000383ffff */
.L_x_3659:
[----:B0-----:R0:W1:Y:S02]  /*10500*/  SYNCS.PHASECHK.TRANS64.TRYWAIT P0, [R23+URZ+0x28c20], R0 ;  /* 0x028c2000170075a7 */ /* 0x001064000800017f */
[----:B-1----:R-:W-:Y:S05]  /*10510*/  @!P0 NANOSLEEP.SYNCS 0x989680 ;  /* 0x009896800000895d */ /* 0x002fea0003900000 */
[----:B------:R-:W1:Y:S02]  /*10520*/  @!P0 SYNCS.PHASECHK.TRANS64 P0, [R23+URZ+0x28c20], R0 ;  /* 0x028c2000170085a7 */ /* 0x000e64000800007f */
[----:B-1----:R-:W-:Y:S05]  /*10530*/  @!P0 BRA `(.L_x_3659) ;  /* 0xfffffffc00f08947 */ /* 0x002fea000383ffff */
[----:B------:R-:W-:Y:S05]  /*10540*/  BRA `(.L_x_3735) ;  /* 0xffffffc800387947 */ /* 0x000fea000383ffff */
.L_x_3662:
[----:B0-----:R0:W1:Y:S02]  /*10550*/  SYNCS.PHASECHK.TRANS64.TRYWAIT P0, [R27+URZ+0x28c60], R0 ;  /* 0x028c60001b0075a7 */ /* 0x001064000800017f */
[----:B-1----:R-:W-:Y:S05]  /*10560*/  @!P0 NANOSLEEP.SYNCS 0x989680 ;  /* 0x009896800000895d */ /* 0x002fea0003900000 */
[----:B------:R-:W1:Y:S02]  /*10570*/  @!P0 SYNCS.PHASECHK.TRANS64 P0, [R27+URZ+0x28c60], R0 ;  /* 0x028c60001b0085a7 */ /* 0x000e64000800007f */
[----:B-1----:R-:W-:Y:S05]  /*10580*/  @!P0 BRA `(.L_x_3662) ;  /* 0xfffffffc00f08947 */ /* 0x002fea000383ffff */
[----:B------:R-:W-:Y:S05]  /*10590*/  BRA `(.L_x_3736) ;  /* 0xffffffc800487947 */ /* 0x000fea000383ffff */
.L_x_3663:
        /* <DEDUP_REMOVED lines=8> */
.L_x_3738:
[----:B------:R-:W-:Y:S05]  /*10620*/  BSYNC B0 ;  /* 0x0000000000007941 */ /* 0x000fea0003800000 */
.L_x_3737:
[----:B------:R0:W5:Y:S01]  /*10630*/  LDL R8, [R1+0x4] ;  /* 0x0000040001087983 */ /* 0x0001620000100800 */
[----:B------:R-:W-:Y:S01]  /*10640*/  IMAD.MOV.U32 R13, RZ, RZ, R4 ;  /* 0x000000ffff0d7224 */ /* 0x000fe200078e0004 */
[----:B------:R-:W-:Y:S01]  /*10650*/  MOV R3, R14 ;  /* 0x0000000e00037202 */ /* 0x000fe20000000f00 */
[----:B------:R-:W-:Y:S01]  /*10660*/  IMAD.MOV.U32 R12, RZ, RZ, RZ ;  /* 0x000000ffff0c7224 */ /* 0x000fe200078e00ff */
[----:B------:R-:W1:Y:S01]  /*10670*/  S2R R7, SR_TID.X ;  /* 0x0000000000077919 */ /* 0x000e620000002100 */
[----:B------:R-:W-:Y:S01]  /*10680*/  IMAD.MOV.U32 R11, RZ, RZ, 0x181f ;  /* 0x0000181fff0b7424 */ /* 0x000fe200078e00ff */
[C---:B------:R-:W-:Y:S01]  /*10690*/  LOP3.LUT P5, RZ, R30.reuse, 0x2, RZ, 0xc0, !PT ;  /* 0x000000021eff7812 */ /* 0x040fe200078ac0ff */
[----:B------:R-:W-:Y:S01]  /*106a0*/  IMAD.MOV.U32 R15, RZ, RZ, -0x1 ;  /* 0xffffffffff0f7424 */ /* 0x000fe200078e00ff */
[C---:B------:R-:W-:Y:S01]  /*106b0*/  LOP3.LUT P4, RZ, R30.reuse, 0x4, RZ, 0xc0, !PT ;  /* 0x000000041eff7812 */ /* 0x040fe2000788c0ff */
[----:B------:R-:W-:Y:S01]  /*106c0*/  IMAD R5, R5, 0x2, R23 ;  /* 0x0000000205057824 */ /* 0x000fe200078e0217 */
[----:B0-----:R-:W-:-:S13]  /*106d0*/  LOP3.LUT P3, RZ, R30, 0x8, RZ, 0xc0, !PT ;  /* 0x000000081eff7812 */ /* 0x001fda000786c0ff */
[----:B-1---5:R-:W-:Y:S05]  /*106e0*/  WARPSYNC.COLLECTIVE R15, `(.L_x_3739) ;  /* 0x000000000f087348 */ /* 0x022fea0003c00000 */
[----:B------:R0:W2:Y:S02]  /*106f0*/  SHFL.IDX P6, R14, R13, R12, R11 ;  /* 0x0000000c0d0e7389 */ /* 0x0000a400000c000b */
[----:B012--5:R-:W-:Y:S01]  /*10700*/  ENDCOLLECTIVE ;  /* 0x000000000000791b */ /* 0x027fe20003800000 */
.L_x_3739:
[----:B------:R-:W-:Y:S02]  /*10710*/  LOP3.LUT R22, R22, 0xfffffeff, RZ, 0xc0, !PT ;  /* 0xfffffeff16167812 */ /* 0x000fe400078ec0ff */
[----:B------:R-:W-:Y:S01]  /*10720*/  LOP3.LUT P2, RZ, R30, 0x10, RZ, 0xc0, !PT ;  /* 0x000000101eff7812 */ /* 0x000fe2000784c0ff */
[----:B------:R-:W-:Y:S02]  /*10730*/  IMAD.MOV.U32 R13, RZ, RZ, R6 ;  /* 0x000000ffff0d7224 */ /* 0x000fe400078e0006 */
[----:B------:R-:W-:Y:S02]  /*10740*/  IMAD.MOV.U32 R12, RZ, RZ, 0x1 ;  /* 0x00000001ff0c7424 */ /* 0x000fe400078e00ff */
[----:B------:R-:W-:Y:S01]  /*10750*/  IMAD.SHL.U32 R7, R7, 0x8, RZ ;  /* 0x0000000807077824 */ /* 0x000fe200078e00ff */
[----:B------:R-:W-:-:S04]  /*10760*/  MOV R2, R14 ;  /* 0x0000000e00027202 */ /* 0x000fc80000000f00 */
[----:B------:R-:W-:-:S05]  /*10770*/  LOP3.LUT R7, R7, 0x38, RZ, 0xc0, !PT ;  /* 0x0000003807077812 */ /* 0x000fca00078ec0ff */
[----:B------:R-:W-:Y:S01]  /*10780*/  IMAD.SHL.U32 R0, R7, 0x2, RZ ;  /* 0x0000000207007824 */ /* 0x000fe200078e00ff */
[----:B------:R-:W-:-:S04]  /*10790*/  LOP3.LUT R7, R30, 0x1, RZ, 0xc0, !PT ;  /* 0x000000011e077812 */ /* 0x000fc800078ec0ff */
[----:B------:R-:W-:Y:S02]  /*107a0*/  IADD3 R2, P0, R2, R0, RZ ;  /* 0x0000000002027210 */ /* 0x000fe40007f1e0ff */
[----:B------:R-:W-:-:S03]  /*107b0*/  ISETP.NE.U32.AND P1, PT, R7, 0x1, PT ;  /* 0x000000010700780c */ /* 0x000fc60003f25070 */
[----:B------:R-:W-:Y:S01]  /*107c0*/  IMAD.X R3, RZ, RZ, R3, P0 ;  /* 0x000000ffff037224 */ /* 0x000fe200000e0603 */
[----:B------:R-:W-:-:S09]  /*107d0*/  ISETP.LT.OR P0, PT, R29, 0x1, P1 ;  /* 0x000000011d00780c */ /* 0x000fd20000f01670 */
[----:B------:R-:W-:Y:S02]  /*107e0*/  @P1 LOP3.LUT R22, R22, 0x100, RZ, 0xfc, !PT ;  /* 0x0000010016161812 */ /* 0x000fe400078efcff */
[----:B------:R-:W-:Y:S02]  /*107f0*/  LOP3.LUT P1, RZ, R30, 0x20, RZ, 0xc0, !PT ;  /* 0x000000201eff7812 */ /* 0x000fe4000782c0ff */
[----:B------:R-:W-:Y:S01]  /*10800*/  @!PT LDS RZ, [RZ] ;  /* 0x00000000fffff984 */ /* 0x000fe20000000800 */
[----:B------:R-:W-:Y:S01]  /*10810*/  @!PT LDS RZ, [RZ] ;  /* 0x00000000fffff984 */ /* 0x000fe20000000800 */
[----:B------:R-:W-:Y:S01]  /*10820*/  @!PT LDS RZ, [RZ] ;  /* 0x00000000fffff984 */ /* 0x000fe20000000800 */
[----:B------:R0:W-:Y:S01]  /*10830*/  LDGSTS.E.BYPASS.LTC128B.128 [R5+0x400], desc[UR50][R2.64], !P0 ;  /* 0x0040000002057fae */ /* 0x0001e2000c101d72 */
[C---:B------:R-:W-:Y:S02]  /*10840*/  ISETP.LT.OR P0, PT, R29.reuse, 0x1, !P5 ;  /* 0x000000011d00780c */ /* 0x040fe40006f01670 */
[----:B------:R-:W-:Y:S02]  /*10850*/  ISETP.LT.OR P6, PT, R29, 0x1, !P1 ;  /* 0x000000011d00780c */ /* 0x000fe40004fc1670 */
[----:B------:R-:W-:-:S09]  /*10860*/  LOP3.LUT R22, R22, 0xfffffdff, RZ, 0xc0, !PT ;  /* 0xfffffdff16167812 */ /* 0x000fd200078ec0ff */
[----:B------:R0:W-:Y:S01]  /*10870*/  LDGSTS.E.BYPASS.LTC128B.128 [R5+0x2400], desc[UR50][R2.64+0x80], !P0 ;  /* 0x0240008002057fae */ /* 0x0001e2000c101d72 */
[----:B------:R-:W-:-:S13]  /*10880*/  ISETP.LT.OR P0, PT, R29, 0x1, !P4 ;  /* 0x000000011d00780c */ /* 0x000fda0006701670 */
[----:B------:R0:W-:Y:S01]  /*10890*/  LDGSTS.E.BYPASS.LTC128B.128 [R5+0x4400], desc[UR50][R2.64+0x100], !P0 ;  /* 0x0440010002057fae */ /* 0x0001e2000c101d72 */
[----:B------:R-:W-:-:S13]  /*108a0*/  ISETP.LT.OR P0, PT, R29, 0x1, !P3 ;  /* 0x000000011d00780c */ /* 0x000fda0005f01670 */
[----:B------:R0:W-:Y:S01]  /*108b0*/  LDGSTS.E.BYPASS.LTC128B.128 [R5+0x6400], desc[UR50][R2.64+0x180], !P0 ;  /* 0x0640018002057fae */ /* 0x0001e2000c101d72 */
[----:B------:R-:W-:-:S13]  /*108c0*/  ISETP.LT.OR P0, PT, R29, 0x1, !P2 ;  /* 0x000000011d00780c */ /* 0x000fda0005701670 */
[----:B------:R0:W-:Y:S01]  /*108d0*/  LDGSTS.E.BYPASS.LTC128B.128 [R5+0x8400], desc[UR50][R2.64+0x200], !P0 ;  /* 0x0840020002057fae */ /* 0x0001e2000c101d72 */
[----:B------:R-:W-:-:S03]  /*108e0*/  LOP3.LUT P0, RZ, R30, 0x40, RZ, 0xc0, !PT ;  /* 0x000000401eff7812 */ /* 0x000fc6000780c0ff */
[----:B------:R0:W-:Y:S01]  /*108f0*/  LDGSTS.E.BYPASS.LTC128B.128 [R5+0xa400], desc[UR50][R2.64+0x280], !P6 ;  /* 0x0a40028002057fae */ /* 0x0001e2000f101d72 */
[----:B------:R-:W-:-:S13]  /*10900*/  ISETP.LT.OR P6, PT, R29, 0x1, !P0 ;  /* 0x000000011d00780c */ /* 0x000fda00047c1670 */
[----:B------:R0:W-:Y:S01]  /*10910*/  LDGSTS.E.BYPASS.LTC128B.128 [R5+0xc400], desc[UR50][R2.64+0x300], !P6 ;  /* 0x0c40030002057fae */ /* 0x0001e2000f101d72 */
[----:B------:R-:W-:-:S04]  /*10920*/  PRMT R7, R8, 0x8880, RZ ;  /* 0x0000888008077816 */ /* 0x000fc800000000ff */
[----:B------:R-:W-:-:S13]  /*10930*/  ISETP.GT.AND P6, PT, R7, -0x1, PT ;  /* 0xffffffff0700780c */ /* 0x000fda0003fc4270 */
[----:B------:R-:W-:Y:S02]  /*10940*/  @P6 LOP3.LUT R22, R22, 0x200, RZ, 0xfc, !PT ;  /* 0x0000020016166812 */ /* 0x000fe400078efcff */
[----:B------:R-:W-:-:S13]  /*10950*/  ISETP.LT.OR P6, PT, R29, 0x1, P6 ;  /* 0x000000011d00780c */ /* 0x000fda00037c1670 */
[----:B------:R0:W-:Y:S02]  /*10960*/  LDGSTS.E.BYPASS.LTC128B.128 [R5+0xe400], desc[UR50][R2.64+0x380], !P6 ;  /* 0x0e40038002057fae */ /* 0x0001e4000f101d72 */
[----:B0-----:R-:W-:Y:S05]  /*10970*/  WARPSYNC.COLLECTIVE R15, `(.L_x_3740) ;  /* 0x000000000f087348 */ /* 0x001fea0003c00000 */
[----:B------:R1:W2:Y:S02]  /*10980*/  SHFL.IDX P6, R14, R13, R12, R11 ;  /* 0x0000000c0d0e7389 */ /* 0x0002a400000c000b */
[----:B012---:R-:W-:Y:S01]  /*10990*/  ENDCOLLECTIVE ;  /* 0x000000000000791b */ /* 0x007fe20003800000 */
.L_x_3740:
[----:B------:R-:W-:Y:S01]  /*109a0*/  IMAD.MOV.U32 R13, RZ, RZ, R4 ;  /* 0x000000ffff0d7224 */ /* 0x000fe200078e0004 */
[----:B------:R-:W-:-:S07]  /*109b0*/  MOV R3, R14 ;  /* 0x0000000e00037202 */ /* 0x000fce0000000f00 */
[----:B------:R-:W-:Y:S05]  /*109c0*/  WARPSYNC.COLLECTIVE R15, `(.L_x_3741) ;  /* 0x000000000f087348 */ /* 0x000fea0003c00000 */
[----:B------:R0:W1:Y:S02]  /*109d0*/  SHFL.IDX P6, R14, R13, R12, R11 ;  /* 0x0000000c0d0e7389 */ /* 0x00006400000c000b */
[----:B01----:R-:W-:Y:S01]  /*109e0*/  ENDCOLLECTIVE ;  /* 0x000000000000791b */ /* 0x003fe20003800000 */
.L_x_3741:
[----:B------:R-:W-:Y:S02]  /*109f0*/  IMAD.MOV.U32 R13, RZ, RZ, R6 ;  /* 0x000000ffff0d7224 */ /* 0x000fe400078e0006 */
[----:B------:R-:W-:Y:S02]  /*10a00*/  IMAD.MOV.U32 R12, RZ, RZ, 0x2 ;  /* 0x00000002ff0c7424 */ /* 0x000fe400078e00ff */
[----:B------:R-:W-:-:S05]  /*10a10*/  IMAD.MOV.U32 R2, RZ, RZ, R14 ;  /* 0x000000ffff027224 */ /* 0x000fca00078e000e */
[----:B------:R-:W-:-:S05]  /*10a20*/  IADD3 R2, P6, R2, R0, RZ ;  /* 0x0000000002027210 */ /* 0x000fca0007fde0ff */
[----:B------:R-:W-:Y:S01]  /*10a30*/  IMAD.X R3, RZ, RZ, R3, P6 ;  /* 0x000000ffff037224 */ /* 0x000fe200030e0603 */
[----:B------:R-:W-:-:S04]  /*10a40*/  LOP3.LUT P6, RZ, R22, 0x100, RZ, 0xc0, !PT ;  /* 0x0000010016ff7812 */ /* 0x000fc800078cc0ff */
[----:B------:R-:W-:-:S13]  /*10a50*/  ISETP.LT.OR P6, PT, R29, 0x11, P6 ;  /* 0x000000111d00780c */ /* 0x000fda00037c1670 */
[----:B------:R-:W-:Y:S01]  /*10a60*/  @!PT LDS RZ, [RZ] ;  /* 0x00000000fffff984 */ /* 0x000fe20000000800 */
[----:B------:R-:W-:Y:S01]  /*10a70*/  @!PT LDS RZ, [RZ] ;  /* 0x00000000fffff984 */ /* 0x000fe20000000800 */
[----:B------:R-:W-:Y:S01]  /*10a80*/  @!PT LDS RZ, [RZ] ;  /* 0x00000000fffff984 */ /* 0x000fe20000000800 */
[----:B------:R0:W-:Y:S01]  /*10a90*/  LDGSTS.E.BYPASS.LTC128B.128 [R5+0xc00], desc[UR50][R2.64], !P6 ;  /* 0x00c0000002057fae */ /* 0x0001e2000f101d72 */
[----:B------:R-:W-:-:S13]  /*10aa0*/  ISETP.LT.OR P6, PT, R29, 0x11, !P5 ;  /* 0x000000111d00780c */ /* 0x000fda0006fc1670 */
        /* <DEDUP_REMOVED lines=11> */
[----:B------:R-:W-:-:S04]  /*10b60*/  LOP3.LUT P6, RZ, R22, 0x200, RZ, 0xc0, !PT ;  /* 0x0000020016ff7812 */ /* 0x000fc800078cc0ff */
[----:B------:R-:W-:-:S13]  /*10b70*/  ISETP.LT.OR P6, PT, R29, 0x11, P6 ;  /* 0x000000111d00780c */ /* 0x000fda00037c1670 */
[----:B------:R0:W-:Y:S02]  /*10b80*/  LDGSTS.E.BYPASS.LTC128B.128 [R5+0xec00], desc[UR50][R2.64+0x380], !P6 ;  /* 0x0ec0038002057fae */ /* 0x0001e4000f101d72 */
[----:B0-----:R-:W-:Y:S05]  /*10b90*/  WARPSYNC.COLLECTIVE R15, `(.L_x_3742) ;  /* 0x000000000f087348 */ /* 0x001fea0003c00000 */
[----:B------:R1:W2:Y:S02]  /*10ba0*/  SHFL.IDX P6, R14, R13, R12, R11 ;  /* 0x0000000c0d0e7389 */ /* 0x0002a400000c000b */
[----:B012---:R-:W-:Y:S01]  /*10bb0*/  ENDCOLLECTIVE ;  /* 0x000000000000791b */ /* 0x007fe20003800000 */
.L_x_3742:
[----:B------:R-:W-:Y:S01]  /*10bc0*/  IMAD.MOV.U32 R13, RZ, RZ, R4 ;  /* 0x000000ffff0d7224 */ /* 0x000fe200078e0004 */
[----:B------:R-:W-:-:S07]  /*10bd0*/  MOV R7, R14 ;  /* 0x0000000e00077202 */ /* 0x000fce0000000f00 */
[----:B------:R-:W-:Y:S05]  /*10be0*/  WARPSYNC.COLLECTIVE R15, `(.L_x_3743) ;  /* 0x000000000f087348 */ /* 0x000fea0003c00000 */
[----:B------:R0:W1:Y:S02]  /*10bf0*/  SHFL.IDX P6, R14, R13, R12, R11 ;  /* 0x0000000c0d0e7389 */ /* 0x00006400000c000b */
[----:B01----:R-:W-:Y:S01]  /*10c00*/  ENDCOLLECTIVE ;  /* 0x000000000000791b */ /* 0x003fe20003800000 */
.L_x_3743:
        /* <DEDUP_REMOVED lines=29> */
.L_x_3744:
[----:B------:R-:W-:Y:S01]  /*10de0*/  IMAD.MOV.U32 R13, RZ, RZ, R4 ;  /* 0x000000ffff0d7224 */ /* 0x000fe200078e0004 */
[----:B------:R-:W-:-:S07]  /*10df0*/  MOV R6, R14 ;  /* 0x0000000e00067202 */ /* 0x000fce0000000f00 */
[----:B------:R-:W-:Y:S05]  /*10e00*/  WARPSYNC.COLLECTIVE R15, `(.L_x_3745) ;  /* 0x000000000f087348 */ /* 0x000fea0003c00000 */
[----:B------:R0:W1:Y:S02]  /*10e10*/  SHFL.IDX P6, R14, R13, R12, R11 ;  /* 0x0000000c0d0e7389 */ /* 0x00006400000c000b */
[----:B01----:R-:W-:Y:S01]  /*10e20*/  ENDCOLLECTIVE ;  /* 0x000000000000791b */ /* 0x003fe20003800000 */
.L_x_3745:
[----:B------:R-:W-:Y:S01]  /*10e30*/  IMAD.MOV.U32 R2, RZ, RZ, R14 ;  /* 0x000000ffff027224 */ /* 0x000fe200078e000e */
[----:B------:R-:W-:Y:S06]  /*10e40*/  BRA `(.L_x_3746) ;  /* 0xffffffc400dc7947 */ /* 0x000fec000383ffff */
.L_x_3670:
[----:B0-----:R0:W1:Y:S02]  /*10e50*/  SYNCS.PHASECHK.TRANS64.TRYWAIT P0, [R6+URZ+0x28c40], R17 ;  /* 0x028c4011060075a7 */ /* 0x001064000800017f */
[----:B-1----:R-:W-:Y:S05]  /*10e60*/  @!P0 NANOSLEEP.SYNCS 0x989680 ;  /* 0x009896800000895d */ /* 0x002fea0003900000 */
[----:B------:R-:W1:Y:S02]  /*10e70*/  @!P0 SYNCS.PHASECHK.TRANS64 P0, [R6+URZ+0x28c40], R17 ;  /* 0x028c4011060085a7 */ /* 0x000e64000800007f */
[----:B-1----:R-:W-:Y:S05]  /*10e80*/  @!P0 BRA `(.L_x_3670) ;  /* 0xfffffffc00f08947 */ /* 0x002fea000383ffff */
[----:B------:R-:W-:Y:S05]  /*10e90*/  BRA `(.L_x_3747) ;  /* 0xffffffcc00687947 */ /* 0x000fea000383ffff */
.L_x_3671:
        /* <DEDUP_REMOVED lines=8> */
.L_x_3749:
[----:B------:R-:W-:Y:S05]  /*10f20*/  BSYNC B1 ;  /* 0x0000000000017941 */ /* 0x000fea0003800000 */
.L_x_3748:
        /* <DEDUP_REMOVED lines=9> */
.L_x_3750:
[----:B------:R-:W-:Y:S02]  /*10fc0*/  IMAD.MOV.U32 R13, RZ, RZ, R27 ;  /* 0x000000ffff0d7224 */ /* 0x000fe400078e001b */
[----:B------:R-:W-:Y:S01]  /*10fd0*/  IMAD.MOV.U32 R12, RZ, RZ, 0x1 ;  /* 0x00000001ff0c7424 */ /* 0x000fe200078e00ff */
[----:B------:R-:W-:-:S07]  /*10fe0*/  MOV R2, R14 ;  /* 0x0000000e00027202 */ /* 0x000fce0000000f00 */
[----:B------:R-:W-:Y:S05]  /*10ff0*/  WARPSYNC.COLLECTIVE R15, `(.L_x_3751) ;  /* 0x000000000f087348 */ /* 0x000fea0003c00000 */
[----:B------:R0:W1:Y:S02]  /*11000*/  SHFL.IDX P6, R14, R13, R12, R11 ;  /* 0x0000000c0d0e7389 */ /* 0x00006400000c000b */
[----:B01----:R-:W-:Y:S01]  /*11010*/  ENDCOLLECTIVE ;  /* 0x000000000000791b */ /* 0x003fe20003800000 */
.L_x_3751:
[----:B------:R-:W-:-:S05]  /*11020*/  IADD3 R2, P0, R2, R0, RZ ;  /* 0x0000000002027210 */ /* 0x000fca0007f1e0ff */
[----:B------:R-:W-:-:S05]  /*11030*/  IMAD.X R3, RZ, RZ, R3, P0 ;  /* 0x000000ffff037224 */ /* 0x000fca00000e0603 */
[----:B------:R-:W-:Y:S01]  /*11040*/  @!PT LDS RZ, [RZ] ;  /* 0x00000000fffff984 */ /* 0x000fe20000000800 */
[----:B------:R-:W-:Y:S01]  /*11050*/  @!PT LDS RZ, [RZ] ;  /* 0x00000000fffff984 */ /* 0x000fe20000000800 */
[----:B------:R-:W-:Y:S01]  /*11060*/  @!PT LDS RZ, [RZ] ;  /* 0x00000000fffff984 */ /* 0x000fe20000000800 */
[----:B------:R0:W-:Y:S01]  /*11070*/  LDGSTS.E.BYPASS.LTC128B.128 [R21+0x22400], desc[UR50][R2.64], !P1 ;  /* 0x2240000002157fae */ /* 0x0001e2000c901d72 */
[----:B------:R-:W-:Y:S01]  /*11080*/  MOV R13, R20 ;  /* 0x00000014000d7202 */ /* 0x000fe20000000f00 */
[----:B0-----:R-:W-:-:S07]  /*11090*/  IMAD.MOV.U32 R3, RZ, RZ, R14 ;  /* 0x000000ffff037224 */ /* 0x001fce00078e000e */
[----:B------:R-:W-:Y:S05]  /*110a0*/  WARPSYNC.COLLECTIVE R15, `(.L_x_3752) ;  /* 0x000000000f087348 */ /* 0x000fea0003c00000 */
[----:B------:R0:W1:Y:S02]  /*110b0*/  SHFL.IDX P6, R14, R13, R12, R11 ;  /* 0x0000000c0d0e7389 */ /* 0x00006400000c000b */
[----:B01----:R-:W-:Y:S01]  /*110c0*/  ENDCOLLECTIVE ;  /* 0x000000000000791b */ /* 0x003fe20003800000 */
.L_x_3752:
[----:B------:R-:W-:Y:S02]  /*110d0*/  IMAD.MOV.U32 R13, RZ, RZ, R27 ;  /* 0x000000ffff0d7224 */ /* 0x000fe400078e001b */
[----:B------:R-:W-:Y:S02]  /*110e0*/  IMAD.MOV.U32 R12, RZ, RZ, 0x2 ;  /* 0x00000002ff0c7424 */ /* 0x000fe400078e00ff */
[----:B------:R-:W-:-:S07]  /*110f0*/  IMAD.MOV.U32 R2, RZ, RZ, R14 ;  /* 0x000000ffff027224 */ /* 0x000fce00078e000e */
[----:B------:R-:W-:Y:S05]  /*11100*/  WARPSYNC.COLLECTIVE R15, `(.L_x_3753) ;  /* 0x000000000f087348 */ /* 0x000fea0003c00000 */
[----:B------:R0:W1:Y:S02]  /*11110*/  SHFL.IDX P6, R14, R13, R12, R11 ;  /* 0x0000000c0d0e7389 */ /* 0x00006400000c000b */
[----:B01----:R-:W-:Y:S01]  /*11120*/  ENDCOLLECTIVE ;  /* 0x000000000000791b */ /* 0x003fe20003800000 */
.L_x_3753:
        /* <DEDUP_REMOVED lines=11> */
.L_x_3754:
[----:B------:R-:W-:Y:S02]  /*111e0*/  IMAD.MOV.U32 R13, RZ, RZ, R27 ;  /* 0x000000ffff0d7224 */ /* 0x000fe400078e001b */
[----:B------:R-:W-:Y:S02]  /*111f0*/  IMAD.MOV.U32 R12, RZ, RZ, 0x3 ;  /* 0x00000003ff0c7424 */ /* 0x000fe400078e00ff */
[----:B------:R-:W-:-:S07]  /*11200*/  IMAD.MOV.U32 R2, RZ, RZ, R14 ;  /* 0x000000ffff027224 */ /* 0x000fce00078e000e */
[----:B------:R-:W-:Y:S05]  /*11210*/  WARPSYNC.COLLECTIVE R15, `(.L_x_3755) ;  /* 0x000000000f087348 */ /* 0x000fea0003c00000 */
[----:B------:R0:W1:Y:S02]  /*11220*/  SHFL.IDX P6, R14, R13, R12, R11 ;  /* 0x0000000c0d0e7389 */ /* 0x00006400000c000b */
[----:B01----:R-:W-:Y:S01]  /*11230*/  ENDCOLLECTIVE ;  /* 0x000000000000791b */ /* 0x003fe20003800000 */
.L_x_3755:
        /* <DEDUP_REMOVED lines=11> */
.L_x_3756:
[----:B------:R-:W-:Y:S01]  /*112f0*/  IMAD.MOV.U32 R2, RZ, RZ, R14 ;  /* 0x000000ffff027224 */ /* 0x000fe200078e000e */
[----:B------:R-:W-:Y:S06]  /*11300*/  BRA `(.L_x_3757) ;  /* 0xffffffc800f87947 */ /* 0x000fec000383ffff */
.L_x_3676:
[----:B---3--:R3:W4:Y:S02]  /*11310*/  SYNCS.PHASECHK.TRANS64.TRYWAIT P0, [R6+URZ+0x28c60], R17 ;  /* 0x028c6011060075a7 */ /* 0x008724000800017f */
[----:B----4-:R-:W-:Y:S05]  /*11320*/  @!P0 NANOSLEEP.SYNCS 0x989680 ;  /* 0x009896800000895d */ /* 0x010fea0003900000 */
[----:B------:R-:W4:Y:S02]  /*11330*/  @!P0 SYNCS.PHASECHK.TRANS64 P0, [R6+URZ+0x28c60], R17 ;  /* 0x028c6011060085a7 */ /* 0x000f24000800007f */
[----:B----4-:R-:W-:Y:S05]  /*11340*/  @!P0 BRA `(.L_x_3676) ;  /* 0xfffffffc00f08947 */ /* 0x010fea000383ffff */
[----:B------:R-:W-:Y:S05]  /*11350*/  BRA `(.L_x_3758) ;  /* 0xffffffcc00487947 */ /* 0x000fea000383ffff */
.L_x_3677:
[----:B------:R-:W-:Y:S01]  /*11360*/  BSSY B1, `(.L_x_3759) ;  /* 0x0000008000017945 */ /* 0x000fe20003800000 */
[----:B------:R-:W-:Y:S02]  /*11370*/  IMAD.MOV.U32 R13, RZ, RZ, R10 ;  /* 0x000000ffff0d7224 */ /* 0x000fe400078e000a */
[----:B------:R-:W-:Y:S02]  /*11380*/  IMAD.MOV.U32 R12, RZ, RZ, RZ ;  /* 0x000000ffff0c7224 */ /* 0x000fe400078e00ff */
[----:B------:R-:W-:Y:S02]  /*11390*/  IMAD.MOV.U32 R11, RZ, RZ, 0x181f ;  /* 0x0000181fff0b7424 */ /* 0x000fe400078e00ff */
[----:B------:R-:W-:-:S07]  /*113a0*/  IMAD.MOV.U32 R15, RZ, RZ, -0x1 ;  /* 0xffffffffff0f7424 */ /* 0x000fce00078e00ff */
[----:B-12---:R-:W-:Y:S05]  /*113b0*/  WARPSYNC.COLLECTIVE R15, `(.L_x_3760) ;  /* 0x000000000f087348 */ /* 0x006fea0003c00000 */
[----:B------:R0:W3:Y:S02]  /*113c0*/  SHFL.IDX P6, R14, R13, R12, R11 ;  /* 0x0000000c0d0e7389 */ /* 0x0000e400000c000b */
[----:B0123--:R-:W-:Y:S01]  /*113d0*/  ENDCOLLECTIVE ;  /* 0x000000000000791b */ /* 0x00ffe20003800000 */
.L_x_3760:
[----:B------:R-:W-:Y:S05]  /*113e0*/  BSYNC B1 ;  /* 0x0000000000017941 */ /* 0x000fea0003800000 */
.L_x_3759:
[----:B------:R-:W-:Y:S01]  /*113f0*/  IMAD.MOV.U32 R13, RZ, RZ, R9 ;  /* 0x000000ffff0d7224 */ /* 0x000fe200078e0009 */
[----:B------:R-:W-:Y:S01]  /*11400*/  MOV R3, R14 ;  /* 0x0000000e00037202 */ /* 0x000fe20000000f00 */
[----:B------:R-:W-:Y:S01]  /*11410*/  IMAD.MOV.U32 R12, RZ, RZ, RZ ;  /* 0x000000ffff0c7224 */ /* 0x000fe200078e00ff */
[C---:B------:R-:W-:Y:S01]  /*11420*/  LOP3.LUT P2, RZ, R22.reuse, 0x40, RZ, 0xc0, !PT ;  /* 0x0000004016ff7812 */ /* 0x040fe2000784c0ff */
[----:B------:R-:W-:Y:S01]  /*11430*/  IMAD.MOV.U32 R11, RZ, RZ, 0x181f ;  /* 0x0000181fff0b7424 */ /* 0x000fe200078e00ff */
[C---:B------:R-:W-:Y:S01]  /*11440*/  LOP3.LUT P1, RZ, R22.reuse, 0x20, RZ, 0xc0, !PT ;  /* 0x0000002016ff7812 */ /* 0x040fe2000782c0ff */
[----:B------:R-:W-:Y:S01]  /*11450*/  IMAD.MOV.U32 R15, RZ, RZ, -0x1 ;  /* 0xffffffffff0f7424 */ /* 0x000fe200078e00ff */
[----:B------:R-:W-:Y:S01]  /*11460*/  LOP3.LUT R22, R22, 0xffffbfff, RZ, 0xc0, !PT ;  /* 0xffffbfff16167812 */ /* 0x000fe200078ec0ff */
[----:B------:R-:W-:-:S10]  /*11470*/  IMAD R17, R17, 0x2, R23 ;  /* 0x0000000211117824 */ /* 0x000fd400078e0217 */
[----:B------:R-:W-:Y:S05]  /*11480*/  WARPSYNC.COLLECTIVE R15, `(.L_x_3761) ;  /* 0x000000000f087348 */ /* 0x000fea0003c00000 */
[----:B------:R0:W1:Y:S02]  /*11490*/  SHFL.IDX P6, R14, R13, R12, R11 ;  /* 0x0000000c0d0e7389 */ /* 0x00006400000c000b */
[----:B01----:R-:W-:Y:S01]  /*114a0*/  ENDCOLLECTIVE ;  /* 0x000000000000791b */ /* 0x003fe20003800000 */
.L_x_3761:
[----:B------:R-:W-:-:S04]  /*114b0*/  @P3 LOP3.LUT R22, R22, 0x4000, RZ, 0xfc, !PT ;  /* 0x0000400016163812 */ /* 0x000fc800078efcff */
[C---:B------:R-:W-:Y:S01]  /*114c0*/  LOP3.LUT P3, RZ, R22.reuse, 0x10, RZ, 0xc0, !PT ;  /* 0x0000001016ff7812 */ /* 0x040fe2000786c0ff */
[----:B------:R-:W-:Y:S02]  /*114d0*/  IMAD.MOV.U32 R13, RZ, RZ, R10 ;  /* 0x000000ffff0d7224 */ /* 0x000fe400078e000a */
[----:B------:R-:W-:Y:S02]  /*114e0*/  IMAD.MOV.U32 R12, RZ, RZ, 0x1 ;  /* 0x00000001ff0c7424 */ /* 0x000fe400078e00ff */
[----:B------:R-:W-:Y:S01]  /*114f0*/  IMAD.MOV.U32 R2, RZ, RZ, R14 ;  /* 0x000000ffff027224 */ /* 0x000fe200078e000e */
[C---:B------:R-:W-:Y:S02]  /*11500*/  LOP3.LUT P6, RZ, R22.reuse, 0x80, RZ, 0xc0, !PT ;  /* 0x0000008016ff7812 */ /* 0x040fe400078cc0ff */
[----:B------:R-:W-:Y:S02]  /*11510*/  LOP3.LUT R22, R22, 0xfffeffff, RZ, 0xc0, !PT ;  /* 0xfffeffff16167812 */ /* 0x000fe400078ec0ff */
[----:B------:R-:W-:-:S03]  /*11520*/  IADD3 R2, P0, R2, R0, RZ ;  /* 0x0000000002027210 */ /* 0x000fc60007f1e0ff */
[----:B------:R-:W-:Y:S02]  /*11530*/  @P3 LOP3.LUT R22, R22, 0x10000, RZ, 0xfc, !PT ;  /* 0x0001000016163812 */ /* 0x000fe400078efcff */
[----:B------:R-:W-:Y:S02]  /*11540*/  IADD3.X R3, RZ, R3, RZ, P0, !PT ;  /* 0x00000003ff037210 */ /* 0x000fe400007fe4ff */
[----:B------:R-:W-:-:S03]  /*11550*/  ISETP.NE.U32.AND P0, PT, R30, RZ, PT ;  /* 0x000000ff1e00720c */ /* 0x000fc60003f05070 */
[----:B------:R-:W-:Y:S01]  /*11560*/  @!PT LDS RZ, [RZ] ;  /* 0x00000000fffff984 */ /* 0x000fe20000000800 */
[----:B------:R-:W-:Y:S01]  /*11570*/  @!PT LDS RZ, [RZ] ;  /* 0x00000000fffff984 */ /* 0x000fe20000000800 */
[----:B------:R-:W-:Y:S01]  /*11580*/  @!PT LDS RZ, [RZ] ;  /* 0x00000000fffff984 */ /* 0x000fe20000000800 */
[----:B------:R0:W-:Y:S10]  /*11590*/  LDGSTS.E.BYPASS.LTC128B.128 [R17+0x400], desc[UR50][R2.64], !P6 ;  /* 0x0040000002117fae */ /* 0x0001f4000f101d72 */
[----:B0-----:R-:W-:Y:S05]  /*115a0*/  WARPSYNC.COLLECTIVE R15, `(.L_x_3762) ;  /* 0x000000000f087348 */ /* 0x001fea0003c00000 */
[----:B------:R1:W2:Y:S02]  /*115b0*/  SHFL.IDX P6, R14, R13, R12, R11 ;  /* 0x0000000c0d0e7389 */ /* 0x0002a400000c000b */
[----:B012---:R-:W-:Y:S01]  /*115c0*/  ENDCOLLECTIVE ;  /* 0x000000000000791b */ /* 0x007fe20003800000 */
.L_x_3762:
[----:B------:R-:W-:Y:S01]  /*115d0*/  @!PT LDS RZ, [RZ] ;  /* 0x00000000fffff984 */ /* 0x000fe20000000800 */
[----:B------:R-:W-:Y:S01]  /*115e0*/  @!PT LDS RZ, [RZ] ;  /* 0x00000000fffff984 */ /* 0x000fe20000000800 */
[----:B------:R-:W-:Y:S01]  /*115f0*/  @!PT LDS RZ, [RZ] ;  /* 0x00000000fffff984 */ /* 0x000fe20000000800 */
[----:B------:R0:W-:Y:S04]  /*11600*/  LDGSTS.E.BYPASS.LTC128B.128 [R17+0x2400], desc[UR50][R2.64+0x80], !P2 ;  /* 0x0240008002117fae */ /* 0x0001e8000d101d72 */
[----:B------:R0:W-:Y:S01]  /*11610*/  LDGSTS.E.BYPASS.LTC128B.128 [R17+0x4400], desc[UR50][R2.64+0x100], !P1 ;  /* 0x0440010002117fae */ /* 0x0001e2000c901d72 */
[----:B------:R-:W-:-:S03]  /*11620*/  ISETP.NE.U32.AND P1, PT, R29, RZ, PT ;  /* 0x000000ff1d00720c */ /* 0x000fc60003f25070 */
[----:B------:R0:W-:Y:S01]  /*11630*/  LDGSTS.E.BYPASS.LTC128B.128 [R17+0x6400], desc[UR50][R2.64+0x180], !P3 ;  /* 0x0640018002117fae */ /* 0x0001e2000d901d72 */
[----:B------:R-:W-:Y:S01]  /*11640*/  LOP3.LUT P3, RZ, R22, 0x80, RZ, 0xc0, !PT ;  /* 0x0000008016ff7812 */ /* 0x000fe2000786c0ff */
[----:B------:R-:W-:Y:S02]  /*11650*/  IMAD.MOV.U32 R13, RZ, RZ, R9 ;  /* 0x000000ffff0d7224 */ /* 0x000fe400078e0009 */
[----:B------:R0:W-:Y:S04]  /*11660*/  LDGSTS.E.BYPASS.LTC128B.128 [R17+0x8400], desc[UR50][R2.64+0x200], !P5 ;  /* 0x0840020002117fae */ /* 0x0001e8000e901d72 */
[----:B------:R0:W-:Y:S01]  /*11670*/  LDGSTS.E.BYPASS.LTC128B.128 [R17+0xa400], desc[UR50][R2.64+0x280], !P4 ;  /* 0x0a40028002117fae */ /* 0x0001e2000e101d72 */
[----:B------:R-:W-:-:S03]  /*11680*/  IMAD.MOV.U32 R5, RZ, RZ, R14 ;  /* 0x000000ffff057224 */ /* 0x000fc600078e000e */
[----:B------:R0:W-:Y:S04]  /*11690*/  LDGSTS.E.BYPASS.LTC128B.128 [R17+0xc400], desc[UR50][R2.64+0x300], P0 ;  /* 0x0c40030002117fae */ /* 0x0001e80008101d72 */
[----:B0-----:R-:W-:Y:S05]  /*116a0*/  WARPSYNC.COLLECTIVE R15, `(.L_x_3763) ;  /* 0x000000000f087348 */ /* 0x001fea0003c00000 */
[----:B------:R1:W2:Y:S02]  /*116b0*/  SHFL.IDX P6, R14, R13, R12, R11 ;  /* 0x0000000c0d0e7389 */ /* 0x0002a400000c000b */
[----:B012---:R-:W-:Y:S01]  /*116c0*/  ENDCOLLECTIVE ;  /* 0x000000000000791b */ /* 0x007fe20003800000 */
.L_x_3763:
[----:B------:R-:W-:Y:S01]  /*116d0*/  @!PT LDS RZ, [RZ] ;  /* 0x00000000fffff984 */ /* 0x000fe20000000800 */
[----:B------:R-:W-:Y:S01]  /*116e0*/  @!PT LDS RZ, [RZ] ;  /* 0x00000000fffff984 */ /* 0x000fe20000000800 */
[----:B------:R-:W-:Y:S01]  /*116f0*/  @!PT LDS RZ, [RZ] ;  /* 0x00000000fffff984 */ /* 0x000fe20000000800 */
[----:B------:R0:W-:Y:S01]  /*11700*/  LDGSTS.E.BYPASS.LTC128B.128 [R17+0xe400], desc[UR50][R2.64+0x380], P1 ;  /* 0x0e40038002117fae */ /* 0x0001e20008901d72 */
[----:B------:R-:W-:Y:S02]  /*11710*/  IMAD.MOV.U32 R13, RZ, RZ, R10 ;  /* 0x000000ffff0d7224 */ /* 0x000fe400078e000a */
[----:B------:R-:W-:Y:S01]  /*11720*/  IMAD.MOV.U32 R12, RZ, RZ, 0x2 ;  /* 0x00000002ff0c7424 */ /* 0x000fe200078e00ff */
[----:B0-----:R-:W-:Y:S02]  /*11730*/  IADD3 R2, P2, R14, R0, RZ ;  /* 0x000000000e027210 */ /* 0x001fe40007f5e0ff */
[C---:B------:R-:W-:Y:S02]  /*11740*/  LOP3.LUT P6, RZ, R22.reuse, 0x20, RZ, 0xc0, !PT ;  /* 0x0000002016ff7812 */ /* 0x040fe400078cc0ff */
[----:B------:R-:W-:Y:S02]  /*11750*/  IADD3.X R3, RZ, R5, RZ, P2, !PT ;  /* 0x00000005ff037210 */ /* 0x000fe400017fe4ff */
[----:B------:R-:W-:-:S03]  /*11760*/  LOP3.LUT P2, RZ, R22, 0x40, RZ, 0xc0, !PT ;  /* 0x0000004016ff7812 */ /* 0x000fc6000784c0ff */
[----:B------:R0:W-:Y:S01]  /*11770*/  LDGSTS.E.BYPASS.LTC128B.128 [R17+0xc00], desc[UR50][R2.64], !P3 ;  /* 0x00c0000002117fae */ /* 0x0001e2000d901d72 */
[C---:B------:R-:W-:Y:S02]  /*11780*/  LOP3.LUT P3, RZ, R22.reuse, 0x10000, RZ, 0xc0, !PT ;  /* 0x0001000016ff7812 */ /* 0x040fe4000786c0ff */
[----:B------:R-:W-:-:S07]  /*11790*/  LOP3.LUT R22, R22, 0xffff7fff, RZ, 0xc0, !PT ;  /* 0xffff7fff16167812 */ /* 0x000fce00078ec0ff */
[----:B------:R0:W-:Y:S04]  /*117a0*/  LDGSTS.E.BYPASS.LTC128B.128 [R17+0x2c00], desc[UR50][R2.64+0x80], !P2 ;  /* 0x02c0008002117fae */ /* 0x0001e8000d101d72 */
[----:B------:R0:W-:Y:S01]  /*117b0*/  LDGSTS.E.BYPASS.LTC128B.128 [R17+0x4c00], desc[UR50][R2.64+0x100], !P6 ;  /* 0x04c0010002117fae */ /* 0x0001e2000f101d72 */
[----:B------:R-:W-:-:S07]  /*117c0*/  @P3 LOP3.LUT R22, R22, 0x8000, RZ, 0xfc, !PT ;  /* 0x0000800016163812 */ /* 0x000fce00078efcff */
[----:B0-----:R-:W-:Y:S05]  /*117d0*/  WARPSYNC.COLLECTIVE R15, `(.L_x_3764) ;  /* 0x000000000f087348 */ /* 0x001fea0003c00000 */
[----:B------:R1:W2:Y:S02]  /*117e0*/  SHFL.IDX P6, R14, R13, R12, R11 ;  /* 0x0000000c0d0e7389 */ /* 0x0002a400000c000b */
[----:B012---:R-:W-:Y:S01]  /*117f0*/  ENDCOLLECTIVE ;  /* 0x000000000000791b */ /* 0x007fe20003800000 */
.L_x_3764:
[----:B------:R-:W-:Y:S01]  /*11800*/  @!PT LDS RZ, [RZ] ;  /* 0x00000000fffff984 */ /* 0x000fe20000000800 */
[----:B------:R-:W-:Y:S01]  /*11810*/  @!PT LDS RZ, [RZ] ;  /* 0x00000000fffff984 */ /* 0x000fe20000000800 */
[----:B------:R-:W-:Y:S01]  /*11820*/  @!PT LDS RZ, [RZ] ;  /* 0x00000000fffff984 */ /* 0x000fe20000000800 */
[----:B------:R0:W-:Y:S01]  /*11830*/  LDGSTS.E.BYPASS.LTC128B.128 [R17+0x6c00], desc[UR50][R2.64+0x180], !P3 ;  /* 0x06c0018002117fae */ /* 0x0001e2000d901d72 */
[----:B------:R-:W-:-:S03]  /*11840*/  LOP3.LUT P3, RZ, R22, 0x80, RZ, 0xc0, !PT ;  /* 0x0000008016ff7812 */ /* 0x000fc6000786c0ff */
        /* <DEDUP_REMOVED lines=9> */
.L_x_3765:
[----:B------:R-:W-:Y:S01]  /*118e0*/  MOV R13, R10 ;  /* 0x0000000a000d7202 */ /* 0x000fe20000000f00 */
        /* <DEDUP_REMOVED lines=9> */
[----:B------:R-:W-:-:S08]  /*11980*/  LOP3.LUT P3, RZ, R22, 0x8000, RZ, 0xc0, !PT ;  /* 0x0000800016ff7812 */ /* 0x000fd0000786c0ff */
[----:B------:R0:W-:Y:S04]  /*11990*/  LDGSTS.E.BYPASS.LTC128B.128 [R17+0x3400], desc[UR50][R2.64+0x80], !P2 ;  /* 0x0340008002117fae */ /* 0x0001e8000d101d72 */
[----:B------:R0:W-:Y:S02]  /*119a0*/  LDGSTS.E.BYPASS.LTC128B.128 [R17+0x5400], desc[UR50][R2.64+0x100], !P6 ;  /* 0x0540010002117fae */ /* 0x0001e4000f101d72 */
[----:B0-----:R-:W-:Y:S05]  /*119b0*/  WARPSYNC.COLLECTIVE R15, `(.L_x_3766) ;  /* 0x000000000f087348 */ /* 0x001fea0003c00000 */
[----:B------:R1:W2:Y:S02]  /*119c0*/  SHFL.IDX P6, R14, R13, R12, R11 ;  /* 0x0000000c0d0e7389 */ /* 0x0002a400000c000b */
[----:B012---:R-:W-:Y:S01]  /*119d0*/  ENDCOLLECTIVE ;  /* 0x000000000000791b */ /* 0x007fe20003800000 */
.L_x_3766:
        /* <DEDUP_REMOVED lines=14> */
.L_x_3767:
[----:B------:R-:W-:Y:S05]  /*11ac0*/  BRA `(.L_x_3768) ;  /* 0xffffffc800b47947 */ /* 0x000fea000383ffff */
.L_x_3685:
[----:B------:R-:W-:Y:S01]  /*11ad0*/  BSSY B0, `(.L_x_3769) ;  /* 0x0000008000007945 */ /* 0x000fe20003800000 */
[----:B------:R-:W-:Y:S01]  /*11ae0*/  IMAD.MOV.U32 R13, RZ, RZ, R16 ;  /* 0x000000ffff0d7224 */ /* 0x000fe200078e0010 */
[----:B------:R-:W-:Y:S01]  /*11af0*/  MOV R11, 0x1f ;  /* 0x0000001f000b7802 */ /* 0x000fe20000000f00 */
[----:B------:R-:W-:Y:S02]  /*11b00*/  IMAD.MOV.U32 R12, RZ, RZ, RZ ;  /* 0x000000ffff0c7224 */ /* 0x000fe400078e00ff */
[----:B------:R-:W-:-:S07]  /*11b10*/  IMAD.MOV.U32 R15, RZ, RZ, -0x1 ;  /* 0xffffffffff0f7424 */ /* 0x000fce00078e00ff */
[----:B0123--:R-:W-:Y:S05]  /*11b20*/  WARPSYNC.COLLECTIVE R15, `(.L_x_3770) ;  /* 0x000000000f087348 */ /* 0x00ffea0003c00000 */
[----:B------:R4:W0:Y:S02]  /*11b30*/  SHFL.IDX P6, R14, R13, R12, R11 ;  /* 0x0000000c0d0e7389 */ /* 0x00082400000c000b */
[----:B01234-:R-:W-:Y:S01]  /*11b40*/  ENDCOLLECTIVE ;  /* 0x000000000000791b */ /* 0x01ffe20003800000 */
.L_x_3770:
[----:B------:R-:W-:Y:S05]  /*11b50*/  BSYNC B0 ;  /* 0x0000000000007941 */ /* 0x000fea0003800000 */
.L_x_3769:
        /* <DEDUP_REMOVED lines=9> */
.L_x_3771:
[----:B------:R-:W-:Y:S02]  /*11bf0*/  ULDC UR4, c[0x0][0xc3c] ;  /* 0x00030f0000047ab9 */ /* 0x000fe40000000800 */
[----:B------:R-:W-:-:S13]  /*11c00*/  ISETP.GE.OR P1, PT, R5, UR4, !P0 ;  /* 0x0000000405007c0c */ /* 0x000fda000c726670 */
[----:B------:R-:W0:Y:S01]  /*11c10*/  @!P1 LDC.64 R2, c[0x0][0xc80] ;  /* 0x00032000ff029b82 */ /* 0x000e220000000a00 */
[----:B------:R-:W-:Y:S01]  /*11c20*/  MOV R11, RZ ;  /* 0x000000ff000b7202 */ /* 0x000fe20000000f00 */
        /* <DEDUP_REMOVED lines=14> */
.L_x_3772:
[----:B------:R-:W-:Y:S01]  /*11d10*/  IMAD.MOV.U32 R12, RZ, RZ, 0x2 ;  /* 0x00000002ff0c7424 */ /* 0x000fe200078e00ff */
[----:B------:R-:W-:-:S05]  /*11d20*/  SEL R6, R14, RZ, P1 ;  /* 0x000000ff0e067207 */ /* 0x000fca0000800000 */
[----:B------:R-:W-:-:S04]  /*11d30*/  IMAD.IADD R6, R5, 0x1, R6 ;  /* 0x0000000105067824 */ /* 0x000fc800078e0206 */
[----:B------:R-:W-:-:S07]  /*11d40*/  IMAD.MOV.U32 R13, RZ, RZ, R6 ;  /* 0x000000ffff0d7224 */ /* 0x000fce00078e0006 */
[----:B------:R-:W-:Y:S05]  /*11d50*/  WARPSYNC.COLLECTIVE R15, `(.L_x_3773) ;  /* 0x000000000f087348 */ /* 0x000fea0003c00000 */
[----:B------:R0:W1:Y:S02]  /*11d60*/  SHFL.UP P6, R14, R13, R12, R11 ;  /* 0x0400000c0d0e7389 */ /* 0x00006400000c000b */
[----:B01----:R-:W-:Y:S01]  /*11d70*/  ENDCOLLECTIVE ;  /* 0x000000000000791b */ /* 0x003fe20003800000 */
.L_x_3773:
[----:B------:R-:W-:Y:S02]  /*11d80*/  MOV R12, 0x4 ;  /* 0x00000004000c7802 */ /* 0x000fe40000000f00 */
[----:B------:R-:W-:-:S05]  /*11d90*/  SEL R7, R14, RZ, P2 ;  /* 0x000000ff0e077207 */ /* 0x000fca0001000000 */
[----:B------:R-:W-:-:S04]  /*11da0*/  IMAD.IADD R7, R6, 0x1, R7 ;  /* 0x0000000106077824 */ /* 0x000fc800078e0207 */
[----:B------:R-:W-:-:S07]  /*11db0*/  IMAD.MOV.U32 R13, RZ, RZ, R7 ;  /* 0x000000ffff0d7224 */ /* 0x000fce00078e0007 */
[----:B------:R-:W-:Y:S05]  /*11dc0*/  WARPSYNC.COLLECTIVE R15, `(.L_x_3774) ;  /* 0x000000000f087348 */ /* 0x000fea0003c00000 */
[----:B------:R0:W1:Y:S02]  /*11dd0*/  SHFL.UP P6, R14, R13, R12, R11 ;  /* 0x0400000c0d0e7389 */ /* 0x00006400000c000b */
[----:B01----:R-:W-:Y:S01]  /*11de0*/  ENDCOLLECTIVE ;  /* 0x000000000000791b */ /* 0x003fe20003800000 */
.L_x_3774:
[----:B------:R-:W-:Y:S01]  /*11df0*/  IMAD.MOV.U32 R12, RZ, RZ, 0x8 ;  /* 0x00000008ff0c7424 */ /* 0x000fe200078e00ff */
[----:B------:R-:W-:-:S05]  /*11e00*/  SEL R2, R14, RZ, P3 ;  /* 0x000000ff0e027207 */ /* 0x000fca0001800000 */
[----:B------:R-:W-:-:S04]  /*11e10*/  IMAD.IADD R2, R7, 0x1, R2 ;  /* 0x0000000107027824 */ /* 0x000fc800078e0202 */
[----:B------:R-:W-:-:S07]  /*11e20*/  IMAD.MOV.U32 R13, RZ, RZ, R2 ;  /* 0x000000ffff0d7224 */ /* 0x000fce00078e0002 */
[----:B------:R-:W-:Y:S05]  /*11e30*/  WARPSYNC.COLLECTIVE R15, `(.L_x_3775) ;  /* 0x000000000f087348 */ /* 0x000fea0003c00000 */
[----:B------:R0:W1:Y:S02]  /*11e40*/  SHFL.UP P6, R14, R13, R12, R11 ;  /* 0x0400000c0d0e7389 */ /* 0x00006400000c000b */
[----:B01----:R-:W-:Y:S01]  /*11e50*/  ENDCOLLECTIVE ;  /* 0x000000000000791b */ /* 0x003fe20003800000 */
.L_x_3775:
[----:B------:R-:W-:Y:S02]  /*11e60*/  MOV R12, 0x10 ;  /* 0x00000010000c7802 */ /* 0x000fe40000000f00 */
[----:B------:R-:W-:-:S05]  /*11e70*/  SEL R3, R14, RZ, P4 ;  /* 0x000000ff0e037207 */ /* 0x000fca0002000000 */
[----:B------:R-:W-:-:S04]  /*11e80*/  IMAD.IADD R3, R2, 0x1, R3 ;  /* 0x0000000102037824 */ /* 0x000fc800078e0203 */
[----:B------:R-:W-:-:S07]  /*11e90*/  IMAD.MOV.U32 R13, RZ, RZ, R3 ;  /* 0x000000ffff0d7224 */ /* 0x000fce00078e0003 */
[----:B------:R-:W-:Y:S05]  /*11ea0*/  WARPSYNC.COLLECTIVE R15, `(.L_x_3776) ;  /* 0x000000000f087348 */ /* 0x000fea0003c00000 */
[----:B------:R0:W1:Y:S02]  /*11eb0*/  SHFL.UP P6, R14, R13, R12, R11 ;  /* 0x0400000c0d0e7389 */ /* 0x00006400000c000b */
[----:B01----:R-:W-:Y:S01]  /*11ec0*/  ENDCOLLECTIVE ;  /* 0x000000000000791b */ /* 0x003fe20003800000 */
.L_x_3776:
        /* <DEDUP_REMOVED lines=8> */
.L_x_3777:
[----:B------:R-:W-:Y:S05]  /*11f50*/  BRA `(.L_x_3778) ;  /* 0xffffffcc00487947 */ /* 0x000fea000383ffff */
.L_x_3690:
        /* <DEDUP_REMOVED lines=8> */
.L_x_3780:
[----:B------:R-:W-:Y:S05]  /*11fe0*/  BSYNC B0 ;  /* 0x0000000000007941 */ /* 0x000fea0003800000 */
.L_x_3779:
        /* <DEDUP_REMOVED lines=8> */
.L_x_3781:
[----:B------:R-:W-:Y:S01]  /*12070*/  IMAD.MOV.U32 R12, RZ, RZ, 0x4 ;  /* 0x00000004ff0c7424 */ /* 0x000fe200078e00ff */
[----:B------:R-:W-:-:S05]  /*12080*/  SEL R2, R14, RZ, P2 ;  /* 0x000000ff0e027207 */ /* 0x000fca0001000000 */
[----:B------:R-:W-:-:S04]  /*12090*/  IMAD.IADD R2, R13, 0x1, R2 ;  /* 0x000000010d027824 */ /* 0x000fc800078e0202 */
[----:B------:R-:W-:-:S07]  /*120a0*/  IMAD.MOV.U32 R13, RZ, RZ, R2 ;  /* 0x000000ffff0d7224 */ /* 0x000fce00078e0002 */
[----:B------:R-:W-:Y:S05]  /*120b0*/  WARPSYNC.COLLECTIVE R15, `(.L_x_3782) ;  /* 0x000000000f087348 */ /* 0x000fea0003c00000 */
[----:B------:R0:W1:Y:S02]  /*120c0*/  SHFL.UP P6, R14, R13, R12, R11 ;  /* 0x0400000c0d0e7389 */ /* 0x00006400000c000b */
[----:B01----:R-:W-:Y:S01]  /*120d0*/  ENDCOLLECTIVE ;  /* 0x000000000000791b */ /* 0x003fe20003800000 */
.L_x_3782:
[----:B------:R-:W-:Y:S02]  /*120e0*/  MOV R12, 0x8 ;  /* 0x00000008000c7802 */ /* 0x000fe40000000f00 */
[----:B------:R-:W-:-:S05]  /*120f0*/  SEL R3, R14, RZ, P3 ;  /* 0x000000ff0e037207 */ /* 0x000fca0001800000 */
[----:B------:R-:W-:-:S04]  /*12100*/  IMAD.IADD R3, R2, 0x1, R3 ;  /* 0x0000000102037824 */ /* 0x000fc800078e0203 */
[----:B------:R-:W-:-:S07]  /*12110*/  IMAD.MOV.U32 R13, RZ, RZ, R3 ;  /* 0x000000ffff0d7224 */ /* 0x000fce00078e0003 */
[----:B------:R-:W-:Y:S05]  /*12120*/  WARPSYNC.COLLECTIVE R15, `(.L_x_3783) ;  /* 0x000000000f087348 */ /* 0x000fea0003c00000 */
[----:B------:R0:W1:Y:S02]  /*12130*/  SHFL.UP P6, R14, R13, R12, R11 ;  /* 0x0400000c0d0e7389 */ /* 0x00006400000c000b */
[----:B01----:R-:W-:Y:S01]  /*12140*/  ENDCOLLECTIVE ;  /* 0x000000000000791b */ /* 0x003fe20003800000 */
.L_x_3783:
[----:B------:R-:W-:Y:S01]  /*12150*/  IMAD.MOV.U32 R12, RZ, RZ, 0x10 ;  /* 0x00000010ff0c7424 */ /* 0x000fe200078e00ff */
[----:B------:R-:W-:-:S05]  /*12160*/  SEL R4, R14, RZ, P4 ;  /* 0x000000ff0e047207 */ /* 0x000fca0002000000 */
[----:B------:R-:W-:-:S04]  /*12170*/  IMAD.IADD R4, R3, 0x1, R4 ;  /* 0x0000000103047824 */ /* 0x000fc800078e0204 */
[----:B------:R-:W-:-:S07]  /*12180*/  IMAD.MOV.U32 R13, RZ, RZ, R4 ;  /* 0x000000ffff0d7224 */ /* 0x000fce00078e0004 */
[----:B------:R-:W-:Y:S05]  /*12190*/  WARPSYNC.COLLECTIVE R15, `(.L_x_3784) ;  /* 0x000000000f087348 */ /* 0x000fea0003c00000 */
[----:B------:R0:W1:Y:S02]  /*121a0*/  SHFL.UP P6, R14, R13, R12, R11 ;  /* 0x0400000c0d0e7389 */ /* 0x00006400000c000b */
[----:B01----:R-:W-:Y:S01]  /*121b0*/  ENDCOLLECTIVE ;  /* 0x000000000000791b */ /* 0x003fe20003800000 */
.L_x_3784:
[----:B------:R-:W-:Y:S01]  /*121c0*/  MOV R12, 0x1f ;  /* 0x0000001f000c7802 */ /* 0x000fe20000000f00 */
[----:B------:R-:W-:Y:S01]  /*121d0*/  IMAD.MOV.U32 R11, RZ, RZ, 0x1f ;  /* 0x0000001fff0b7424 */ /* 0x000fe200078e00ff */
[----:B------:R-:W-:-:S05]  /*121e0*/  SEL R3, R14, RZ, P5 ;  /* 0x000000ff0e037207 */ /* 0x000fca0002800000 */
[----:B------:R-:W-:-:S04]  /*121f0*/  IMAD.IADD R2, R4, 0x1, R3 ;  /* 0x0000000104027824 */ /* 0x000fc800078e0203 */
[----:B------:R-:W-:-:S07]  /*12200*/  IMAD.MOV.U32 R13, RZ, RZ, R2 ;  /* 0x000000ffff0d7224 */ /* 0x000fce00078e0002 */
[----:B------:R-:W-:Y:S05]  /*12210*/  WARPSYNC.COLLECTIVE R15, `(.L_x_3785) ;  /* 0x000000000f087348 */ /* 0x000fea0003c00000 */
[----:B------:R0:W1:Y:S02]  /*12220*/  SHFL.IDX P6, R14, R13, R12, R11 ;  /* 0x0000000c0d0e7389 */ /* 0x00006400000c000b */
[----:B01----:R-:W-:Y:S01]  /*12230*/  ENDCOLLECTIVE ;  /* 0x000000000000791b */ /* 0x003fe20003800000 */
.L_x_3785:
[----:B------:R-:W-:Y:S05]  /*12240*/  BRA `(.L_x_3786) ;  /* 0xffffffcc00287947 */ /* 0x000fea000383ffff */
.L_x_3692:
[----:B------:R-:W-:Y:S01]  /*12250*/  BSSY B0, `(.L_x_3787) ;  /* 0x0000006000007945 */ /* 0x000fe20003800000 */
[----:B------:R-:W-:Y:S01]  /*12260*/  PLOP3.LUT P6, PT, P6, PT, PT, 0x8, 0x0 ;  /* 0x000000000000781c */ /* 0x000fe200037ce170 */
[----:B------:R-:W-:-:S12]  /*12270*/  IMAD.MOV.U32 R15, RZ, RZ, -0x1 ;  /* 0xffffffffff0f7424 */ /* 0x000fd800078e00ff */
[----:B01----:R-:W-:Y:S05]  /*12280*/  WARPSYNC.COLLECTIVE R15, `(.L_x_3788) ;  /* 0x000000000f087348 */ /* 0x003fea0003c00000 */
[----:B------:R-:W-:Y:S01]  /*12290*/  VOTE.ANY R14, PT, P6 ;  /* 0x00000000000e7806 */ /* 0x000fe200030e0100 */
[----:B01----:R-:W-:Y:S06]  /*122a0*/  ENDCOLLECTIVE ;  /* 0x000000000000791b */ /* 0x003fec0003800000 */
.L_x_3788:
[----:B------:R-:W-:Y:S05]  /*122b0*/  BSYNC B0 ;  /* 0x0000000000007941 */ /* 0x000fea0003800000 */
.L_x_3787:
        /* <DEDUP_REMOVED lines=9> */
.L_x_3789:
[----:B------:R-:W-:Y:S01]  /*12350*/  IMAD.MOV.U32 R5, RZ, RZ, R14 ;  /* 0x000000ffff057224 */ /* 0x000fe200078e000e */
[----:B------:R-:W-:Y:S06]  /*12360*/  BRA `(.L_x_3790) ;  /* 0xffffffcc00187947 */ /* 0x000fec000383ffff */
.L_x_3694:
[----:B------:R-:W-:Y:S01]  /*12370*/  BSSY B0, `(.L_x_3791) ;  /* 0x0000007000007945 */ /* 0x000fe20003800000 */
[----:B------:R-:W-:Y:S02]  /*12380*/  IMAD.MOV.U32 R13, RZ, RZ, R2 ;  /* 0x000000ffff0d7224 */ /* 0x000fe400078e0002 */
[----:B------:R-:W-:Y:S02]  /*12390*/  IMAD.MOV.U32 R11, RZ, RZ, 0x1f ;  /* 0x0000001fff0b7424 */ /* 0x000fe400078e00ff */
[----:B------:R-:W-:-:S07]  /*123a0*/  IMAD.MOV.U32 R15, RZ, RZ, -0x1 ;  /* 0xffffffffff0f7424 */ /* 0x000fce00078e00ff */
[----:B0123--:R-:W-:Y:S05]  /*123b0*/  WARPSYNC.COLLECTIVE R15, `(.L_x_3792) ;  /* 0x000000000f087348 */ /* 0x00ffea0003c00000 */
[----:B------:R4:W0:Y:S02]  /*123c0*/  SHFL.IDX P6, R14, R13, R12, R11 ;  /* 0x0000000c0d0e7389 */ /* 0x00082400000c000b */
[----:B01234-:R-:W-:Y:S01]  /*123d0*/  ENDCOLLECTIVE ;  /* 0x000000000000791b */ /* 0x01ffe20003800000 */
.L_x_3792:
[----:B------:R-:W-:Y:S05]  /*123e0*/  BSYNC B0 ;  /* 0x0000000000007941 */ /* 0x000fea0003800000 */
.L_x_3791:
[----:B------:R-:W-:Y:S05]  /*123f0*/  BRA `(.L_x_3693) ;  /* 0xffffffcc00107947 */ /* 0x000fea000383ffff */
.L_x_3698:
[----:B0-----:R0:W1:Y:S02]  /*12400*/  SYNCS.PHASECHK.TRANS64.TRYWAIT P0, [R5+URZ+0x28c20], R0 ;  /* 0x028c2000050075a7 */ /* 0x001064000800017f */
[----:B-1----:R-:W-:Y:S05]  /*12410*/  @!P0 NANOSLEEP.SYNCS 0x989680 ;  /* 0x009896800000895d */ /* 0x002fea0003900000 */
[----:B------:R-:W1:Y:S02]  /*12420*/  @!P0 SYNCS.PHASECHK.TRANS64 P0, [R5+URZ+0x28c20], R0 ;  /* 0x028c2000050085a7 */ /* 0x000e64000800007f */
[----:B-1----:R-:W-:Y:S05]  /*12430*/  @!P0 BRA `(.L_x_3698) ;  /* 0xfffffffc00f08947 */ /* 0x002fea000383ffff */
[----:B------:R-:W-:Y:S05]  /*12440*/  BRA `(.L_x_3793) ;  /* 0xffffffcc00fc7947 */ /* 0x000fea000383ffff */
.L_x_3699:
[----:B------:R-:W1:Y:S01]  /*12450*/  S2R R2, SR_TID.X ;  /* 0x0000000000027919 */ /* 0x000e620000002100 */
[----:B------:R-:W-:Y:S01]  /*12460*/  BSSY B0, `(.L_x_3794) ;  /* 0x000000a000007945 */ /* 0x000fe20003800000 */
[----:B------:R-:W-:Y:S02]  /*12470*/  IMAD.MOV.U32 R12, RZ, RZ, RZ ;  /* 0x000000ffff0c7224 */ /* 0x000fe400078e00ff */
[----:B------:R-:W-:Y:S02]  /*12480*/  IMAD.MOV.U32 R11, RZ, RZ, 0x1f ;  /* 0x0000001fff0b7424 */ /* 0x000fe400078e00ff */
[----:B------:R-:W-:Y:S01]  /*12490*/  IMAD.MOV.U32 R15, RZ, RZ, -0x1 ;  /* 0xffffffffff0f7424 */ /* 0x000fe200078e00ff */
[----:B-1----:R-:W-:-:S04]  /*124a0*/  SHF.R.U32.HI R2, RZ, 0x5, R2 ;  /* 0x00000005ff027819 */ /* 0x002fc80000011602 */
[----:B------:R-:W-:-:S04]  /*124b0*/  LOP3.LUT R2, R2, 0x3, RZ, 0xc0, !PT ;  /* 0x0000000302027812 */ /* 0x000fc800078ec0ff */
[----:B------:R-:W-:-:S07]  /*124c0*/  MOV R13, R2 ;  /* 0x00000002000d7202 */ /* 0x000fce0000000f00 */
[----:B0-234-:R-:W-:Y:S05]  /*124d0*/  WARPSYNC.COLLECTIVE R15, `(.L_x_3795) ;  /* 0x000000000f087348 */ /* 0x01dfea0003c00000 */
[----:B------:R1:W0:Y:S02]  /*124e0*/  SHFL.IDX P6, R14, R13, R12, R11 ;  /* 0x0000000c0d0e7389 */ /* 0x00022400000c000b */
[----:B01234-:R-:W-:Y:S01]  /*124f0*/  ENDCOLLECTIVE ;  /* 0x000000000000791b */ /* 0x01ffe20003800000 */
.L_x_3795:
[----:B------:R-:W-:Y:S05]  /*12500*/  BSYNC B0 ;  /* 0x0000000000007941 */ /* 0x000fea0003800000 */
.L_x_3794:
[----:B------:R-:W-:Y:S05]  /*12510*/  BRA `(.L_x_3796) ;  /* 0xffffffcc00e47947 */ /* 0x000fea000383ffff */
.L_x_3702:
[----:B------:R-:W-:Y:S01]  /*12520*/  BSSY B1, `(.L_x_3797) ;  /* 0x0000006000017945 */ /* 0x000fe20003800000 */
[----:B------:R-:W-:-:S07]  /*12530*/  IMAD.MOV.U32 R15, RZ, RZ, -0x1 ;  /* 0xffffffffff0f7424 */ /* 0x000fce00078e00ff */
[----:B0-234-:R-:W-:Y:S05]  /*12540*/  WARPSYNC.COLLECTIVE R15, `(.L_x_3798) ;  /* 0x000000000f0c7348 */ /* 0x01dfea0003c00000 */
[----:B------:R-:W-:Y:S02]  /*12550*/  ELECT P6, UR62, PT ;  /* 0x00000000003e782f */ /* 0x000fe400038c0000 */
[----:B------:R-:W-:Y:S01]  /*12560*/  MOV R14, UR62 ;  /* 0x0000003e000e7c02 */ /* 0x000fe20008000f00 */
[----:B0-234-:R-:W-:Y:S10]  /*12570*/  ENDCOLLECTIVE ;  /* 0x000000000000791b */ /* 0x01dff40003800000 */
.L_x_3798:
[----:B------:R-:W-:Y:S05]  /*12580*/  BSYNC B1 ;  /* 0x0000000000017941 */ /* 0x000fea0003800000 */
.L_x_3797:
[----:B------:R-:W-:Y:S05]  /*12590*/  BRA `(.L_x_3799) ;  /* 0xffffffcc00dc7947 */ /* 0x000fea000383ffff */
.L_x_3704:
[----:B0-----:R0:W1:Y:S02]  /*125a0*/  SYNCS.PHASECHK.TRANS64.TRYWAIT P1, [R3+URZ+0x28c40], R2 ;  /* 0x028c4002030075a7 */ /* 0x001064000802017f */
[----:B-1----:R-:W-:Y:S05]  /*125b0*/  @!P1 NANOSLEEP.SYNCS 0x989680 ;  /* 0x009896800000995d */ /* 0x002fea0003900000 */
[----:B------:R-:W1:Y:S02]  /*125c0*/  @!P1 SYNCS.PHASECHK.TRANS64 P1, [R3+URZ+0x28c40], R2 ;  /* 0x028c4002030095a7 */ /* 0x000e64000802007f */
[----:B-1----:R-:W-:Y:S05]  /*125d0*/  @!P1 BRA `(.L_x_3704) ;  /* 0xfffffffc00f09947 */ /* 0x002fea000383ffff */
[----:B------:R-:W-:Y:S05]  /*125e0*/  BRA `(.L_x_3800) ;  /* 0xffffffcc00fc7947 */ /* 0x000fea000383ffff */
.L_x_3706:
[----:B-1----:R1:W0:Y:S02]  /*125f0*/  SYNCS.PHASECHK.TRANS64.TRYWAIT P1, [R5+URZ+0x28c40], R0 ;  /* 0x028c4000050075a7 */ /* 0x002224000802017f */
[----:B0-----:R-:W-:Y:S05]  /*12600*/  @!P1 NANOSLEEP.SYNCS 0x989680 ;  /* 0x009896800000995d */ /* 0x001fea0003900000 */
[----:B------:R-:W0:Y:S02]  /*12610*/  @!P1 SYNCS.PHASECHK.TRANS64 P1, [R5+URZ+0x28c40], R0 ;  /* 0x028c4000050095a7 */ /* 0x000e24000802007f */
[----:B0-----:R-:W-:Y:S05]  /*12620*/  @!P1 BRA `(.L_x_3706) ;  /* 0xfffffffc00f09947 */ /* 0x001fea000383ffff */
[----:B------:R-:W-:Y:S05]  /*12630*/  BRA `(.L_x_3801) ;  /* 0xffffffd000087947 */ /* 0x000fea000383ffff */
.L_x_3708:
[----:B------:R0:W0:Y:S02]  /*12640*/  SYNCS.PHASECHK.TRANS64.TRYWAIT P1, [R3+URZ+0x28c60], R2 ;  /* 0x028c6002030075a7 */ /* 0x000024000802017f */
[----:B0-----:R-:W-:Y:S05]  /*12650*/  @!P1 NANOSLEEP.SYNCS 0x989680 ;  /* 0x009896800000995d */ /* 0x001fea0003900000 */
[----:B------:R-:W0:Y:S02]  /*12660*/  @!P1 SYNCS.PHASECHK.TRANS64 P1, [R3+URZ+0x28c60], R2 ;  /* 0x028c6002030095a7 */ /* 0x000e24000802007f */
[----:B0-----:R-:W-:Y:S05]  /*12670*/  @!P1 BRA `(.L_x_3708) ;  /* 0xfffffffc00f09947 */ /* 0x001fea000383ffff */
[----:B------:R-:W-:Y:S05]  /*12680*/  BRA `(.L_x_3802) ;  /* 0xffffffd000047947 */ /* 0x000fea000383ffff */
.L_x_3803:
        /* <DEDUP_REMOVED lines=15> */
.L_x_15644:


//--------------------- .text._ZN7cutlass13device_kernelIN5flash11enable_sm90INS1_16FlashAttnFwdSm90INS1_25CollectiveMainloopFwdSm90ILi2EN4cute5tupleIJNS5_1CILi1EEES8_S8_EEENS6_IJNS7_ILi64EEESA_SA_EEELi512ENS_10bfloat16_tEfNS_4arch4Sm90ELb0ELb0ELb1ELb1ELb1ELb1ELb0ELb0ELb0ELb1ELb0ELb0EEENS1_21CollectiveEpilogueFwdINS6_IJSA_NS7_ILi512EEESA_EEES9_SC_SE_Li256ELb1ELb1ELb0ELb0EEENS1_36VarlenDynamicPersistentTileSchedulerILi64ELi64ELi256ELi128ELb0ELb1ELb1ELb0ELb1ELb1EEEEEEEEEvNT_6ParamsE --------------------------
	.section	.text._ZN7cutlass13device_kernelIN5flash11enable_sm90INS1_16FlashAttnFwdSm90INS1_25CollectiveMainloopFwdSm90ILi2EN4cute5tupleIJNS5_1CILi1EEES8_S8_EEENS6_IJNS7_ILi64EEESA_SA_EEELi512ENS_10bfloat16_tEfNS_4arch4Sm90ELb0ELb0ELb1ELb1ELb1ELb1ELb0ELb0ELb0ELb1ELb0ELb0EEENS1_21CollectiveEpilogueFwdINS6_IJSA_NS7_ILi512EEESA_EEES9_SC_SE_Li256ELb1ELb1ELb0ELb0EEENS1_36VarlenDynamicPersistentTileSchedulerILi64ELi64ELi256ELi128ELb0ELb1ELb1ELb0ELb1ELb1EEEEEEEEEvNT_6ParamsE,"ax",@progbits
	.align	128
.text._ZN7cutlass13device_kernelIN5flash11enable_sm90INS1_16FlashAttnFwdSm90INS1_25CollectiveMainloopFwdSm90ILi2EN4cute5tupleIJNS5_1CILi1EEES8_S8_EEENS6_IJNS7_ILi64EEESA_SA_EEELi512ENS_10bfloat16_tEfNS_4arch4Sm90ELb0ELb0ELb1ELb1ELb1ELb1ELb0ELb0ELb0ELb1ELb0ELb0EEENS1_21CollectiveEpilogueFwdINS6_IJSA_NS7_ILi512EEESA_EEES9_SC_SE_Li256ELb1ELb1ELb0ELb0EEENS1_36VarlenDynamicPersistentTileSchedulerILi64ELi64ELi256ELi128ELb0ELb1ELb1ELb0ELb1ELb1EEEEEEEEEvNT_6ParamsE:
        .type           _ZN7cutlass13device_kernelIN5flash11enable_sm90INS1_16FlashAttnFwdSm90INS1_25CollectiveMainloopFwdSm90ILi2EN4cute5tupleIJNS5_1CILi1EEES8_S8_EEENS6_IJNS7_ILi64EEESA_SA_EEELi512ENS_10bfloat16_tEfNS_4arch4Sm90ELb0ELb0ELb1ELb1ELb1ELb1ELb0ELb0ELb0ELb1ELb0ELb0EEENS1_21CollectiveEpilogueFwdINS6_IJSA_NS7_ILi512EEESA_EEES9_SC_SE_Li256ELb1ELb1ELb0ELb0EEENS1_36VarlenDynamicPersistentTileSchedulerILi64ELi64ELi256ELi128ELb0ELb1ELb1ELb0ELb1ELb1EEEEEEEEEvNT_6ParamsE,@function
        .size           _ZN7cutlass13device_kernelIN5flash11enable_sm90INS1_16FlashAttnFwdSm90INS1_25CollectiveMainloopFwdSm90ILi2EN4cute5tupleIJNS5_1CILi1EEES8_S8_EEENS6_IJNS7_ILi64EEESA_SA_EEELi512ENS_10bfloat16_tEfNS_4arch4Sm90ELb0ELb0ELb1ELb1ELb1ELb1ELb0ELb0ELb0ELb1ELb0ELb0EEENS1_21CollectiveEpilogueFwdINS6_IJSA_NS7_ILi512EEESA_EEES9_SC_SE_Li256ELb1ELb1ELb0ELb0EEENS1_36VarlenDynamicPersistentTileSchedulerILi64ELi64ELi256ELi128ELb0ELb1ELb1ELb0ELb1ELb1EEEEEEEEEvNT_6ParamsE,(.L_x_15645 - _ZN7cutlass13device_kernelIN5flash11enable_sm90INS1_16FlashAttnFwdSm90INS1_25CollectiveMainloopFwdSm90ILi2EN4cute5tupleIJNS5_1CILi1EEES8_S8_EEENS6_IJNS7_ILi64EEESA_SA_EEELi512ENS_10bfloat16_tEfNS_4arch4Sm90ELb0ELb0ELb1ELb1ELb1ELb1ELb0ELb0ELb0ELb1ELb0ELb0EEENS1_21CollectiveEpilogueFwdINS6_IJSA_NS7_ILi512EEESA_EEES9_SC_SE_Li256ELb1ELb1ELb0ELb0EEENS1_36VarlenDynamicPersistentTileSchedulerILi64ELi64ELi256ELi128ELb0ELb1ELb1ELb0ELb1ELb1EEEEEEEEEvNT_6ParamsE)
        .other          _ZN7cutlass13device_kernelIN5flash11enable_sm90INS1_16FlashAttnFwdSm90INS1_25CollectiveMainloopFwdSm90ILi2EN4cute5tupleIJNS5_1CILi1EEES8_S8_EEENS6_IJNS7_ILi64EEESA_SA_EEELi512ENS_10bfloat16_tEfNS_4arch4Sm90ELb0ELb0ELb1ELb1ELb1ELb1ELb0ELb0ELb0ELb1ELb0ELb0EEENS1_21CollectiveEpilogueFwdINS6_IJSA_NS7_ILi512EEESA_EEES9_SC_SE_Li256ELb1ELb1ELb0ELb0EEENS1_36VarlenDynamicPersistentTileSchedulerILi64ELi64ELi256ELi128ELb0ELb1ELb1ELb0ELb1ELb1EEEEEEEEEvNT_6ParamsE,@"STO_CUDA_ENTRY STV_DEFAULT"
_ZN7cutlass13device_kernelIN5flash11enable_sm90INS1_16FlashAttnFwdSm90INS1_25CollectiveMainloopFwdSm90ILi2EN4cute5tupleIJNS5_1CILi1EEES8_S8_EEENS6_IJNS7_ILi64EEESA_SA_EEELi512ENS_10bfloat16_tEfNS_4arch4Sm90ELb0ELb0ELb1ELb1ELb1ELb1ELb0ELb0ELb0ELb1ELb0ELb0EEENS1_21CollectiveEpilogueFwdINS6_IJSA_NS7_ILi512EEESA_EEES9_SC_SE_Li256ELb1ELb1ELb0ELb0EEENS1_36VarlenDynamicPersistentTileSchedulerILi64ELi64ELi256ELi128ELb0ELb1ELb1ELb0ELb1ELb1EEEEEEEEEvNT_6ParamsE:
[----:B------:R-:W0:Y:S02]  /*0000*/  LDC R1, c[0x0][0x28] ;  /* 0x00000a00ff017b82 */ /* 0x000e240000000800 */
[----:B0-----:R-:W-:Y:S01]  /*0010*/  VIADD R1, R1, 0xffffffa0 ;  /* 0xffffffa001017836 */ /* 0x001fe20000000000 */
[----:B------:R-:W0:Y:S01]  /*0020*/  S2R R0, SR_TID.X ;  /* 0x0000000000007919 */ /* 0x000e220000002100 */
[----:B------:R-:W-:Y:S01]  /*0030*/  ELECT P0, URZ, PT ;  /* 0x00000000003f782f */ /* 0x000fe20003800000 */
[----:B------:R-:W-:Y:S01]  /*0040*/  BSSY B0, `(.L_x_3804) ;  /* 0x000000d000007945 */ /* 0x000fe20003800000 */
[----:B0-----:R-:W-:-:S05]  /*0050*/  SHF.R.U32.HI R2, RZ, 0x5, R0 ;  /* 0x00000005ff027819 */ /* 0x001fca0000011600 */
[----:B------:R-:W0:Y:S02]  /*0060*/  SHFL.IDX PT, R3, R2, RZ, 0x1f ;  /* 0x00001fff02037589 */ /* 0x000e2400000e0000 */
[----:B0-----:R-:W-:-:S13]  /*0070*/  ISETP.EQ.AND P0, PT, R3, RZ, P0 ;  /* 0x000000ff0300720c */ /* 0x001fda0000702270 */
        /* <DEDUP_REMOVED lines=9> */
.L_x_3805:
[----:B------:R-:W-:Y:S05]  /*0110*/  BSYNC B0 ;  /* 0x0000000000007941 */ /* 0x000fea0003800000 */
.L_x_3804:
[----:B------:R-:W-:Y:S01]  /*0120*/  SHF.R.U32.HI R4, RZ, 0x7, R0 ;  /* 0x00000007ff047819 */ /* 0x000fe20000011600 */
[----:B------:R-:W-:Y:S01]  /*0130*/  VOTEU.ANY UP0, P0 ;  /* 0x00000000003f7886 */ /* 0x000fe20000000100 */
[----:B------:R-:W0:Y:S01]  /*0140*/  SHFL.IDX PT, R3, R2, RZ, 0x1f ;  /* 0x00001fff02037589 */ /* 0x000e2200000e0000 */
[----:B------:R-:W-:Y:S01]  /*0150*/  UMOV UR4, 0x80 ;  /* 0x0000008000047882 */ /* 0x000fe20000000000 */
[----:B------:R-:W-:Y:S01]  /*0160*/  UMOV UR7, 0x100 ;  /* 0x0000010000077882 */ /* 0x000fe20000000000 */
[----:B------:R-:W-:Y:S01]  /*0170*/  VOTEU.ANY UP1, P0 ;  /* 0x00000000003f7886 */ /* 0x000fe20000020100 */
[----:B------:R-:W1:Y:S01]  /*0180*/  SHFL.IDX PT, R4, R4, RZ, 0x1f ;  /* 0x00001fff04047589 */ /* 0x000e6200000e0000 */
[----:B------:R-:W2:Y:S01]  /*0190*/  @UP0 S2UR UR8, SR_CgaCtaId ;  /* 0x00000000000809c3 */ /* 0x000ea20000008800 */
[----:B------:R-:W-:Y:S01]  /*01a0*/  @UP0 UMOV UR6, 0x400 ;  /* 0x0000040000060882 */ /* 0x000fe20000000000 */
[----:B------:R-:W-:-:S04]  /*01b0*/  @UP0 UIADD3 UR4, -UR4, 0x100000, URZ ;  /* 0x0010000004040890 */ /* 0x000fc8000fffe13f */
[----:B------:R-:W-:Y:S02]  /*01c0*/  @UP0 USHF.L.U32 UR5, UR4, 0xb, URZ ;  /* 0x0000000b04050899 */ /* 0x000fe4000800063f */
[----:B------:R-:W-:Y:S01]  /*01d0*/  @UP0 USHF.L.U32 UR4, UR4, 0x1, URZ ;  /* 0x0000000104040899 */ /* 0x000fe2000800063f */
[----:B0-----:R-:W-:Y:S01]  /*01e0*/  ISETP.NE.AND P1, PT, R3, RZ, PT ;  /* 0x000000ff0300720c */ /* 0x001fe20003f25270 */
[----:B-1----:R0:W-:Y:S01]  /*01f0*/  STL [R1+0x50], R4 ;  /* 0x0000500401007387 */ /* 0x0021e20000100800 */
[----:B--2---:R-:W-:Y:S02]  /*0200*/  @UP0 ULEA UR8, UR8, UR6, 0x18 ;  /* 0x0000000608080291 */ /* 0x004fe4000f8ec03f */
[----:B------:R-:W-:-:S04]  /*0210*/  @UP0 UIADD3 UR6, -UR7, 0x100000, URZ ;  /* 0x0010000007060890 */ /* 0x000fc8000fffe13f */
[----:B------:R-:W-:Y:S02]  /*0220*/  @UP0 USHF.L.U32 UR7, UR6, 0xb, URZ ;  /* 0x0000000b06070899 */ /* 0x000fe4000800063f */
[----:B------:R-:W-:Y:S01]  /*0230*/  @UP0 USHF.L.U32 UR6, UR6, 0x1, URZ ;  /* 0x0000000106060899 */ /* 0x000fe2000800063f */
[----:B------:R-:W-:Y:S01]  /*0240*/  VOTEU.ANY UP0, P0 ;  /* 0x00000000003f7886 */ /* 0x000fe20000000100 */
[----:B------:R-:W1:Y:S04]  /*0250*/  FENCE.VIEW.ASYNC.S ;  /* 0x00000000000073c6 */ /* 0x000e680000000000 */
[----:B-1----:R0:W1:Y:S06]  /*0260*/  @UP0 SYNCS.EXCH.64 URZ, [UR8+0x28c00], UR4 ;  /* 0x028c0004083f05b2 */ /* 0x00206c0008000100 */
[----:B------:R0:W2:Y:S02]  /*0270*/  @UP1 SYNCS.EXCH.64 URZ, [UR8+0x28c20], UR6 ;  /* 0x028c2006083f15b2 */ /* 0x0000a40008000100 */
        /* <DEDUP_REMOVED lines=10> */
[----:B0-----:R0:W3:Y:S01]  /*0320*/  SYNCS.EXCH.64 URZ, [UR6+0x28c30], UR4 ;  /* 0x028c3004063f75b2 */ /* 0x0010e20008000100 */
[----:B------:R0:W4:Y:S01]  /*0330*/  SYNCS.EXCH.64 URZ, [UR6+0x28c40], UR4 ;  /* 0x028c4004063f75b2 */ /* 0x0001220008000100 */
[----:B------:R0:W0:Y:S01]  /*0340*/  SYNCS.EXCH.64 URZ, [UR6+0x28c38], UR4 ;  /* 0x028c3804063f75b2 */ /* 0x0000220008000100 */
[----:B------:R0:W0:Y:S01]  /*0350*/  SYNCS.EXCH.64 URZ, [UR6+0x28c48], UR4 ;  /* 0x028c4804063f75b2 */ /* 0x0000220008000100 */
[----:B------:R-:W-:Y:S01]  /*0360*/  NOP ;  /* 0x0000000000007918 */ /* 0x000fe20000000000 */
.L_x_3806:
        /* <DEDUP_REMOVED lines=22> */
.L_x_3807:
        /* <DEDUP_REMOVED lines=18> */
.L_x_3808:
        /* <DEDUP_REMOVED lines=22> */
.L_x_3809:
        /* <DEDUP_REMOVED lines=22> */
.L_x_3810:
[----:B------:R-:W-:Y:S01]  /*08b0*/  ISETP.NE.AND P0, PT, R4, RZ, PT ;  /* 0x000000ff0400720c */ /* 0x000fe20003f05270 */
[----:B------:R-:W-:Y:S01]  /*08c0*/  IMAD.MOV.U32 R37, RZ, RZ, 0x1 ;  /* 0x00000001ff257424 */ /* 0x000fe200078e00ff */
[----:B------:R-:W-:Y:S01]  /*08d0*/  NOP ;  /* 0x0000000000007918 */ /* 0x000fe20000000000 */
[----:B------:R-:W-:Y:S01]  /*08e0*/  ULDC.64 UR40, c[0x0][0x208] ;  /* 0x0000820000287ab9 */ /* 0x000fe20000000a00 */
[----:B------:R-:W-:Y:S02]  /*08f0*/  BSSY B9, `(.L_x_3811) ;  /* 0x00016d6000097945 */ /* 0x000fe40003800000 */
[----:B------:R-:W-:Y:S01]  /*0900*/  SEL R37, R37, 0x2, !P0 ;  /* 0x0000000225257807 */ /* 0x000fe20004000000 */
[----:B01234-:R-:W-:Y:S06]  /*0910*/  BAR.SYNC.DEFER_BLOCKING 0x0 ;  /* 0x0000000000007b1d */ /* 0x01ffec0000010000 */
[----:B------:R-:W-:Y:S05]  /*0920*/  @!P0 BRA `(.L_x_3812) ;  /* 0x000000fc00388947 */ /* 0x000fea0003800000 */
.L_x_3813:
[----:B------:R-:W-:-:S08]  /*0930*/  NOP ;  /* 0x0000000000007918 */ /* 0x000fd00000000000 */
[----:B------:R-:W0:Y:S02]  /*0940*/  USETMAXREG.TRY_ALLOC.CTAPOOL UP0, 0xe8 ;  /* 0x000000e8000079c8 */ /* 0x000e240008000600 */
[----:B0-----:R-:W-:-:S13]  /*0950*/  PLOP3.LUT P0, PT, PT, PT, UP0, 0x80, 0x0 ;  /* 0x000000000000781c */ /* 0x001fda0003f0f008 */
[----:B------:R-:W-:Y:S05]  /*0960*/  @!P0 BRA `(.L_x_3813) ;  /* 0xfffffffc00f08947 */ /* 0x000fea000383ffff */
[----:B------:R-:W-:Y:S01]  /*0970*/  SHF.R.U32.HI R2, RZ, 0x7, R0 ;  /* 0x00000007ff027819 */ /* 0x000fe20000011600 */
[----:B------:R-:W0:Y:S03]  /*0980*/  S2UR UR4, SR_CgaCtaId ;  /* 0x00000000000479c3 */ /* 0x000e260000008800 */
[----:B------:R-:W-:Y:S02]  /*0990*/  ISETP.NE.AND P0, PT, R2, 0x1, PT ;  /* 0x000000010200780c */ /* 0x000fe40003f05270 */
[----:B------:R-:W-:-:S11]  /*09a0*/  MOV R2, 0x400 ;  /* 0x0000040000027802 */ /* 0x000fd60000000f00 */
[----:B------:R-:W-:Y:S06]  /*09b0*/  @!P0 BAR.ARV 0x8, 0x100 ;  /* 0x0204000000008b1d */ /* 0x000fec0000002000 */
[----:B------:R-:W-:Y:S01]  /*09c0*/  ISETP.GE.U32.AND P0, PT, R0, 0x100, PT ;  /* 0x000001000000780c */ /* 0x000fe20003f06070 */
[----:B0-----:R-:W-:Y:S01]  /*09d0*/  IMAD.U32 R189, RZ, RZ, UR4 ;  /* 0x00000004ffbd7e24 */ /* 0x001fe2000f8e00ff */
[----:B------:R-:W-:-:S04]  /*09e0*/  ULDC UR4, c[0x0][0xc3c] ;  /* 0x00030f0000047ab9 */ /* 0x000fc80000000800 */
[----:B------:R-:W-:-:S07]  /*09f0*/  LEA R2, R189, R2, 0x18 ;  /* 0x00000002bd027211 */ /* 0x000fce00078ec0ff */
[----:B------:R-:W-:Y:S08]  /*0a00*/  @P0 BAR.ARV 0xf, 0x100 ;  /* 0x03c4000000000b1d */ /* 0x000ff00000002000 */
[----:B------:R-:W-:Y:S06]  /*0a10*/  BAR.SYNC.DEFER_BLOCKING 0x5, 0x180 ;  /* 0x0146000000007b1d */ /* 0x000fec0000010000 */
[----:B------:R-:W0:Y:S02]  /*0a20*/  LDS.128 R24, [R2+0x28cd0] ;  /* 0x028cd00002187984 */ /* 0x000e240000000c00 */
[----:B------:R-:W-:Y:S06]  /*0a30*/  BAR.ARV 0x4, 0x180 ;  /* 0x0106000000007b1d */ /* 0x000fec0000002000 */
[----:B0-----:R-:W-:-:S13]  /*0a40*/  ISETP.GE.AND P0, PT, R27, UR4, PT ;  /* 0x000000041b007c0c */ /* 0x001fda000bf06270 */
[----:B------:R-:W-:Y:S05]  /*0a50*/  @P0 BRA `(.L_x_3814) ;  /* 0x0000016800fc0947 */ /* 0x000fea0003800000 */
[----:B------:R-:W-:Y:S01]  /*0a60*/  VIADD R19, R0, 0xffffff80 ;  /* 0xffffff8000137836 */ /* 0x000fe20000000000 */
[----:B------:R-:W-:Y:S01]  /*0a70*/  LOP3.LUT R186, R37, 0x1, RZ, 0xfc, !PT ;  /* 0x0000000125ba7812 */ /* 0x000fe200078efcff */
[----:B------:R-:W-:Y:S01]  /*0a80*/  IMAD.MOV.U32 R214, RZ, RZ, 0x20 ;  /* 0x00000020ffd67424 */ /* 0x000fe200078e00ff */
[----:B------:R-:W-:Y:S01]  /*0a90*/  CS2R R22, SRZ ;  /* 0x0000000000167805 */ /* 0x000fe2000001ff00 */
[----:B------:R-:W-:Y:S01]  /*0aa0*/  IMAD.MOV.U32 R187, RZ, RZ, RZ ;  /* 0x000000ffffbb7224 */ /* 0x000fe200078e00ff */
[----:B------:R-:W-:Y:S01]  /*0ab0*/  SHF.R.S32.HI R0, RZ, 0x1f, R19 ;  /* 0x0000001fff007819 */ /* 0x000fe20000011413 */
[----:B------:R-:W-:-:S03]  /*0ac0*/  IMAD.MOV.U32 R18, RZ, RZ, RZ ;  /* 0x000000ffff127224 */ /* 0x000fc600078e00ff */
[CC--:B------:R-:W-:Y:S02]  /*0ad0*/  LEA.HI R3, R0.reuse, R19.reuse, RZ, 0x7 ;  /* 0x0000001300037211 */ /* 0x0c0fe400078f38ff */
[-C--:B------:R-:W-:Y:S02]  /*0ae0*/  LEA.HI R6, R0, R19.reuse, RZ, 0x4 ;  /* 0x0000001300067211 */ /* 0x080fe400078f20ff */
[----:B------:R-:W-:Y:S02]  /*0af0*/  LOP3.LUT R4, R3, 0xffffff80, RZ, 0xc0, !PT ;  /* 0xffffff8003047812 */ /* 0x000fe400078ec0ff */
[----:B------:R-:W-:Y:S02]  /*0b00*/  LOP3.LUT R5, R6, 0xfffffff0, RZ, 0xc0, !PT ;  /* 0xfffffff006057812 */ /* 0x000fe400078ec0ff */
[----:B------:R-:W-:Y:S01]  /*0b10*/  LEA.HI R7, R0, R19, RZ, 0x5 ;  /* 0x0000001300077211 */ /* 0x000fe200078f28ff */
[C---:B------:R-:W-:Y:S01]  /*0b20*/  IMAD.IADD R4, R19.reuse, 0x1, -R4 ;  /* 0x0000000113047824 */ /* 0x040fe200078e0a04 */
[----:B------:R-:W-:Y:S01]  /*0b30*/  SHF.R.S32.HI R11, RZ, 0x4, R6 ;  /* 0x00000004ff0b7819 */ /* 0x000fe20000011406 */
[----:B------:R-:W-:Y:S01]  /*0b40*/  IMAD.IADD R9, R19, 0x1, -R5 ;  /* 0x0000000113097824 */ /* 0x000fe200078e0a05 */
[----:B------:R-:W-:-:S02]  /*0b50*/  SHF.R.S32.HI R209, RZ, 0x5, R7 ;  /* 0x00000005ffd17819 */ /* 0x000fc40000011407 */
[----:B------:R-:W-:Y:S02]  /*0b60*/  SHF.R.S32.HI R5, RZ, 0x1f, R4 ;  /* 0x0000001fff057819 */ /* 0x000fe40000011404 */
[----:B------:R-:W-:Y:S02]  /*0b70*/  SHF.R.S32.HI R12, RZ, 0x1f, R7 ;  /* 0x0000001fff0c7819 */ /* 0x000fe40000011407 */
[----:B------:R-:W-:Y:S02]  /*0b80*/  SHF.R.S32.HI R8, RZ, 0x1f, R9 ;  /* 0x0000001fff087819 */ /* 0x000fe40000011409 */
[----:B------:R-:W-:Y:S02]  /*0b90*/  LEA.HI R7, R6, R11, RZ, 0x1 ;  /* 0x0000000b06077211 */ /* 0x000fe400078f08ff */
[----:B------:R-:W-:Y:S02]  /*0ba0*/  LEA.HI R6, R5, R4, RZ, 0x2 ;  /* 0x0000000405067211 */ /* 0x000fe400078f10ff */
[----:B------:R-:W-:-:S02]  /*0bb0*/  LEA.HI R13, R12, R209, RZ, 0x2 ;  /* 0x000000d10c0d7211 */ /* 0x000fc400078f10ff */
[----:B------:R-:W-:Y:S02]  /*0bc0*/  LEA.HI R10, R8, R9, RZ, 0x3 ;  /* 0x00000009080a7211 */ /* 0x000fe400078f18ff */
[----:B------:R-:W-:Y:S02]  /*0bd0*/  LOP3.LUT R14, R7, 0x1ffffffe, RZ, 0xc0, !PT ;  /* 0x1ffffffe070e7812 */ /* 0x000fe400078ec0ff */
[--C-:B------:R-:W-:Y:S02]  /*0be0*/  SHF.R.S32.HI R7, RZ, 0x2, R6.reuse ;  /* 0x00000002ff077819 */ /* 0x100fe40000011406 */
[----:B------:R-:W-:Y:S01]  /*0bf0*/  SHF.R.S32.HI R8, RZ, 0x1f, R6 ;  /* 0x0000001fff087819 */ /* 0x000fe20000011406 */
[----:B------:R-:W-:Y:S01]  /*0c00*/  IMAD.IADD R14, R11, 0x1, -R14 ;  /* 0x000000010b0e7824 */ /* 0x000fe200078e0a0e */
[----:B------:R-:W-:Y:S02]  /*0c10*/  SHF.R.S32.HI R15, RZ, 0x7, R3 ;  /* 0x00000007ff0f7819 */ /* 0x000fe40000011403 */
[----:B------:R-:W-:Y:S01]  /*0c20*/  LOP3.LUT R16, R13, 0x3ffffc, RZ, 0xc0, !PT ;  /* 0x003ffffc0d107812 */ /* 0x000fe200078ec0ff */
[----:B------:R-:W-:Y:S01]  /*0c30*/  IMAD.SHL.U32 R14, R14, 0x8, RZ ;  /* 0x000000080e0e7824 */ /* 0x000fe200078e00ff */
[----:B------:R-:W-:Y:S01]  /*0c40*/  LEA.HI R8, R8, R7, RZ, 0x3 ;  /* 0x0000000708087211 */ /* 0x000fe200078f18ff */
[----:B------:R-:W-:Y:S01]  /*0c50*/  IMAD R13, R15, 0x100, R9 ;  /* 0x000001000f0d7824 */ /* 0x000fe200078e0209 */
[----:B------:R-:W-:Y:S01]  /*0c60*/  LOP3.LUT R12, R10, 0xfffffff8, RZ, 0xc0, !PT ;  /* 0xfffffff80a0c7812 */ /* 0x000fe200078ec0ff */
[----:B------:R-:W-:Y:S01]  /*0c70*/  IMAD.IADD R16, R209, 0x1, -R16 ;  /* 0x00000001d1107824 */ /* 0x000fe200078e0a10 */
[----:B------:R-:W-:Y:S01]  /*0c80*/  LOP3.LUT R8, R8, 0xfffffff8, RZ, 0xc0, !PT ;  /* 0xfffffff808087812 */ /* 0x000fe200078ec0ff */
[----:B------:R-:W-:Y:S01]  /*0c90*/  IMAD.SHL.U32 R10, R10, 0x40, RZ ;  /* 0x000000400a0a7824 */ /* 0x000fe200078e00ff */
[----:B------:R-:W-:Y:S01]  /*0ca0*/  LEA.HI R5, R5, R4, RZ, 0x5 ;  /* 0x0000000405057211 */ /* 0x000fe200078f28ff */
[----:B------:R-:W-:Y:S01]  /*0cb0*/  IMAD R13, R16, 0x10, R13 ;  /* 0x00000010100d7824 */ /* 0x000fe200078e020d */
[----:B------:R-:W-:Y:S01]  /*0cc0*/  LEA.HI R3, R3, R15, RZ, 0x1 ;  /* 0x0000000f03037211 */ /* 0x000fe200078f08ff */
[----:B------:R-:W-:Y:S01]  /*0cd0*/  IMAD.IADD R8, R7, 0x1, -R8 ;  /* 0x0000000107087824 */ /* 0x000fe200078e0a08 */
[----:B------:R-:W-:Y:S01]  /*0ce0*/  SHF.R.S32.HI R5, RZ, 0x5, R5 ;  /* 0x00000005ff057819 */ /* 0x000fe20000011405 */
[----:B------:R-:W-:Y:S01]  /*0cf0*/  IMAD.U32 R7, R13, 0x40, R14 ;  /* 0x000000400d077824 */ /* 0x000fe200078e000e */
[----:B------:R-:W-:Y:S01]  /*0d00*/  LOP3.LUT R10, R10, 0x7ffffe00, RZ, 0xc0, !PT ;  /* 0x7ffffe000a0a7812 */ /* 0x000fe200078ec0ff */
[----:B------:R-:W-:Y:S01]  /*0d10*/  IMAD.IADD R12, R9, 0x1, -R12 ;  /* 0x00000001090c7824 */ /* 0x000fe200078e0a0c */
[----:B------:R-:W-:Y:S01]  /*0d20*/  LOP3.LUT R3, R3, 0xfffffe, RZ, 0xc0, !PT ;  /* 0x00fffffe03037812 */ /* 0x000fe200078ec0ff */
[----:B------:R-:W-:Y:S01]  /*0d30*/  IMAD R194, R5, 0x10, R8 ;  /* 0x0000001005c27824 */ /* 0x000fe200078e0208 */
[----:B------:R0:W-:Y:S01]  /*0d40*/  STL [R1+0x5c], R7 ;  /* 0x00005c0701007387 */ /* 0x0001e20000100800 */
[C---:B------:R-:W-:Y:S01]  /*0d50*/  IMAD.SHL.U32 R9, R12.reuse, 0x40, RZ ;  /* 0x000000400c097824 */ /* 0x040fe200078e00ff */
[----:B------:R-:W-:Y:S01]  /*0d60*/  R2P PR, R12, 0x6 ;  /* 0x000000060c007804 */ /* 0x000fe20000000000 */
[----:B------:R-:W-:Y:S01]  /*0d70*/  IMAD R10, R209, 0x400, R10 ;  /* 0x00000400d10a7824 */ /* 0x000fe200078e020a */
[----:B------:R-:W-:Y:S01]  /*0d80*/  STL [R1+0x34], RZ ;  /* 0x000034ff01007387 */ /* 0x000fe20000100800 */
[----:B------:R-:W-:Y:S01]  /*0d90*/  IMAD.IADD R3, R15, 0x1, -R3 ;  /* 0x000000010f037824 */ /* 0x000fe200078e0a03 */
[----:B------:R-:W-:-:S02]  /*0da0*/  LOP3.LUT R9, R9, 0x1c0, RZ, 0xc0, !PT ;  /* 0x000001c009097812 */ /* 0x000fc400078ec0ff */
[----:B------:R-:W-:Y:S01]  /*0db0*/  SEL R214, R214, 0xffffffe0, !P1 ;  /* 0xffffffe0d6d67807 */ /* 0x000fe20004800000 */
[----:B------:R-:W-:Y:S01]  /*0dc0*/  IMAD.SHL.U32 R211, R3, 0x100, RZ ;  /* 0x0000010003d37824 */ /* 0x000fe200078e00ff */
[----:B0-----:R-:W-:Y:S02]  /*0dd0*/  LOP3.LUT R7, R6, 0x7ffffffc, RZ, 0xc0, !PT ;  /* 0x7ffffffc06077812 */ /* 0x001fe400078ec0ff */
[----:B------:R-:W-:Y:S02]  /*0de0*/  LOP3.LUT R14, R9, 0x8, R14, 0xf8, !PT ;  /* 0x00000008090e7812 */ /* 0x000fe400078ef80e */
[----:B------:R-:W-:Y:S01]  /*0df0*/  SHF.R.U32.HI R9, RZ, 0x3, R9 ;  /* 0x00000003ff097819 */ /* 0x000fe20000011609 */
[----:B------:R-:W-:Y:S01]  /*0e00*/  IMAD.IADD R7, R4, 0x1, -R7 ;  /* 0x0000000104077824 */ /* 0x000fe200078e0a07 */
[CC--:B------:R-:W-:Y:S02]  /*0e10*/  LEA.HI R4, R0.reuse, R19.reuse, RZ, 0x3 ;  /* 0x0000001300047211 */ /* 0x0c0fe400078f18ff */
[----:B------:R-:W-:Y:S01]  /*0e20*/  LEA.HI R0, R0, R19, RZ, 0x2 ;  /* 0x0000001300007211 */ /* 0x000fe200078f10ff */
[----:B------:R-:W-:Y:S01]  /*0e30*/  IMAD.SHL.U32 R210, R7, 0x2, RZ ;  /* 0x0000000207d27824 */ /* 0x000fe200078e00ff */
[----:B------:R-:W-:-:S02]  /*0e40*/  SHF.R.S32.HI R5, RZ, 0x3, R4 ;  /* 0x00000003ff057819 */ /* 0x000fc40000011404 */
[----:B------:R-:W-:Y:S02]  /*0e50*/  LOP3.LUT R4, R4, 0xfffffff8, RZ, 0xc0, !PT ;  /* 0xfffffff804047812 */ /* 0x000fe400078ec0ff */
[----:B------:R-:W-:Y:S02]  /*0e60*/  LOP3.LUT R9, R14, R9, RZ, 0x3c, !PT ;  /* 0x000000090e097212 */ /* 0x000fe400078e3cff */
[----:B------:R-:W-:Y:S02]  /*0e70*/  IADD3 R11, R19, -R4, RZ ;  /* 0x80000004130b7210 */ /* 0x000fe40007ffe0ff */
[--C-:B------:R-:W-:Y:S01]  /*0e80*/  SHF.R.S32.HI R188, RZ, 0x2, R0.reuse ;  /* 0x00000002ffbc7819 */ /* 0x100fe20000011400 */
[----:B------:R-:W-:Y:S01]  /*0e90*/  IMAD.IADD R9, R10, 0x1, R9 ;  /* 0x000000010a097824 */ /* 0x000fe200078e0209 */
[----:B------:R-:W-:Y:S01]  /*0ea0*/  SHF.R.S32.HI R5, RZ, 0x1f, R0 ;  /* 0x0000001fff057819 */ /* 0x000fe20000011400 */
[----:B------:R-:W-:Y:S01]  /*0eb0*/  IMAD.SHL.U32 R192, R11, 0x8, RZ ;  /* 0x000000080bc07824 */ /* 0x000fe200078e00ff */
[----:B------:R-:W-:Y:S01]  /*0ec0*/  LOP3.LUT R0, R0, 0xfffffffc, RZ, 0xc0, !PT ;  /* 0xfffffffc00007812 */ /* 0x000fe200078ec0ff */
[----:B------:R-:W-:Y:S01]  /*0ed0*/  VIADD R10, R188, 0x20 ;  /* 0x00000020bc0a7836 */ /* 0x000fe20000000000 */
[----:B------:R-:W-:Y:S01]  /*0ee0*/  LEA.HI R5, R5, R188, RZ, 0x3 ;  /* 0x000000bc05057211 */ /* 0x000fe200078f18ff */
[----:B------:R-:W-:-:S02]  /*0ef0*/  VIADD R30, R192, 0x40 ;  /* 0x00000040c01e7836 */ /* 0x000fc40000000000 */
[----:B------:R-:W-:Y:S01]  /*0f00*/  IMAD.IADD R8, R19, 0x1, -R0 ;  /* 0x0000000113087824 */ /* 0x000fe200078e0a00 */
[----:B------:R-:W-:Y:S01]  /*0f10*/  SHF.R.S32.HI R6, RZ, 0x1f, R10 ;  /* 0x0000001fff067819 */ /* 0x000fe2000001140a */
[----:B------:R-:W-:Y:S01]  /*0f20*/  VIADD R29, R192, 0x80 ;  /* 0x00000080c01d7836 */ /* 0x000fe20000000000 */
[----:B------:R-:W-:Y:S01]  /*0f30*/  SHF.R.S32.HI R31, RZ, 0x1f, R30 ;  /* 0x0000001fff1f7819 */ /* 0x000fe2000001141e */
[C---:B------:R-:W-:Y:S01]  /*0f40*/  IMAD.SHL.U32 R184, R8.reuse, 0x4, RZ ;  /* 0x0000000408b87824 */ /* 0x040fe200078e00ff */
[----:B------:R-:W-:Y:S01]  /*0f50*/  LEA.HI R0, R8, R8, RZ, 0x1 ;  /* 0x0000000808007211 */ /* 0x000fe200078f08ff */
[C---:B------:R-:W-:Y:S01]  /*0f60*/  VIADD R28, R192.reuse, 0xc0 ;  /* 0x000000c0c01c7836 */ /* 0x040fe20000000000 */
[----:B------:R-:W-:Y:S01]  /*0f70*/  SHF.R.S32.HI R30, RZ, 0x1f, R29 ;  /* 0x0000001fff1e7819 */ /* 0x000fe2000001141d */
[----:B------:R-:W-:Y:S01]  /*0f80*/  VIADD R24, R192, 0x100 ;  /* 0x00000100c0187836 */ /* 0x000fe20000000000 */
[----:B------:R-:W-:Y:S01]  /*0f90*/  LOP3.LUT R0, R0, 0x1ffffffe, RZ, 0xc0, !PT ;  /* 0x1ffffffe00007812 */ /* 0x000fe200078ec0ff */
[----:B------:R-:W-:Y:S01]  /*0fa0*/  IMAD.SHL.U32 R4, R10, 0x40, RZ ;  /* 0x000000400a047824 */ /* 0x000fe200078e00ff */
[----:B------:R-:W-:Y:S01]  /*0fb0*/  LEA.HI R6, R6, R10, RZ, 0x3 ;  /* 0x0000000a06067211 */ /* 0x000fe200078f18ff */
[----:B------:R-:W-:Y:S01]  /*0fc0*/  VIADD R21, R192, 0x140 ;  /* 0x00000140c0157836 */ /* 0x000fe20000000000 */
[----:B------:R-:W-:Y:S01]  /*0fd0*/  IADD3 R193, R184, 0x10, RZ ;  /* 0x00000010b8c17810 */ /* 0x000fe20007ffe0ff */
[----:B------:R-:W-:Y:S01]  /*0fe0*/  IMAD.SHL.U32 R16, R8, 0x8, RZ ;  /* 0x0000000808107824 */ /* 0x000fe200078e00ff */
[----:B------:R-:W-:Y:S01]  /*0ff0*/  SHF.R.S32.HI R29, RZ, 0x1f, R28 ;  /* 0x0000001fff1d7819 */ /* 0x000fe2000001141c */
[C---:B------:R-:W-:Y:S01]  /*1000*/  VIADD R20, R192.reuse, 0x180 ;  /* 0x00000180c0147836 */ /* 0x040fe20000000000 */
[----:B------:R-:W-:Y:S01]  /*1010*/  LOP3.LUT R5, R5, 0xfffffff8, RZ, 0xc0, !PT ;  /* 0xfffffff805057812 */ /* 0x000fe200078ec0ff */
[----:B------:R-:W-:Y:S01]  /*1020*/  VIADD R15, R192, 0x1c0 ;  /* 0x000001c0c00f7836 */ /* 0x000fe20000000000 */
[----:B------:R-:W-:Y:S01]  /*1030*/  SHF.R.S32.HI R28, RZ, 0x1f, R24 ;  /* 0x0000001fff1c7819 */ /* 0x000fe20000011418 */
[----:B------:R-:W-:Y:S01]  /*1040*/  VIADD R204, R16, 0x80 ;  /* 0x0000008010cc7836 */ /* 0x000fe20000000000 */
[----:B------:R-:W-:Y:S01]  /*1050*/  LOP3.LUT R4, R4, 0x1c0, RZ, 0xc0, !PT ;  /* 0x000001c004047812 */ /* 0x000fe200078ec0ff */
[C---:B------:R-:W-:Y:S01]  /*1060*/  VIADD R197, R16.reuse, 0x160 ;  /* 0x0000016010c57836 */ /* 0x040fe20000000000 */
[----:B------:R-:W-:Y:S01]  /*1070*/  SHF.R.S32.HI R24, RZ, 0x1f, R21 ;  /* 0x0000001fff187819 */ /* 0x000fe20000011415 */
[----:B------:R-:W-:Y:S01]  /*1080*/  VIADD R196, R16, 0x180 ;  /* 0x0000018010c47836 */ /* 0x000fe20000000000 */
[----:B------:R-:W-:Y:S01]  /*1090*/  SHF.R.S32.HI R21, RZ, 0x1f, R20 ;  /* 0x0000001fff157819 */ /* 0x000fe20000011414 */
[----:B------:R-:W-:Y:S01]  /*10a0*/  IMAD.IADD R3, R8, 0x1, -R0 ;  /* 0x0000000108037824 */ /* 0x000fe200078e0a00 */
[----:B------:R-:W-:Y:S01]  /*10b0*/  SHF.R.S32.HI R20, RZ, 0x1f, R15 ;  /* 0x0000001fff147819 */ /* 0x000fe2000001140f */
[----:B------:R-:W-:Y:S01]  /*10c0*/  IMAD.SHL.U32 R6, R6, 0x40, RZ ;  /* 0x0000004006067824 */ /* 0x000fe200078e00ff */
[----:B------:R-:W-:Y:S01]  /*10d0*/  LOP3.LUT R0, R4, 0x38, R16, 0xf8, !PT ;  /* 0x0000003804007812 */ /* 0x000fe200078ef810 */
[----:B------:R-:W-:Y:S01]  /*10e0*/  IMAD.SHL.U32 R15, R193, 0x2, RZ ;  /* 0x00000002c10f7824 */ /* 0x000fe200078e00ff */
[----:B------:R-:W-:Y:S01]  /*10f0*/  SHF.R.U32.HI R14, RZ, 0x3, R4 ;  /* 0x00000003ff0e7819 */ /* 0x000fe20000011604 */
[----:B------:R-:W-:Y:S01]  /*1100*/  IMAD.IADD R190, R188, 0x1, -R5 ;  /* 0x00000001bcbe7824 */ /* 0x000fe200078e0a05 */
[----:B------:R-:W-:Y:S01]  /*1110*/  SHF.R.S32.HI R5, RZ, 0x1f, R204 ;  /* 0x0000001fff057819 */ /* 0x000fe200000114cc */
[C---:B------:R-:W-:Y:S01]  /*1120*/  VIADD R195, R16.reuse, 0x1a0 ;  /* 0x000001a010c37836 */ /* 0x040fe20000000000 */
[----:B------:R-:W-:Y:S01]  /*1130*/  SHF.R.S32.HI R4, RZ, 0x1f, R197 ;  /* 0x0000001fff047819 */ /* 0x000fe200000114c5 */
[C---:B------:R-:W-:Y:S01]  /*1140*/  VIADD R208, R16.reuse, 0x1c0 ;  /* 0x000001c010d07836 */ /* 0x040fe20000000000 */
[----:B------:R-:W-:Y:S01]  /*1150*/  SHF.R.S32.HI R11, RZ, 0x1f, R196 ;  /* 0x0000001fff0b7819 */ /* 0x000fe200000114c4 */
[----:B------:R-:W-:Y:S01]  /*1160*/  VIADD R207, R16, 0x1e0 ;  /* 0x000001e010cf7836 */ /* 0x000fe20000000000 */
[----:B------:R-:W-:Y:S01]  /*1170*/  LOP3.LUT R6, R6, 0xfffffe00, RZ, 0xc0, !PT ;  /* 0xfffffe0006067812 */ /* 0x000fe200078ec0ff */
[----:B------:R0:W-:Y:S01]  /*1180*/  STL [R1+0x48], R15 ;  /* 0x0000480f01007387 */ /* 0x0001e20000100800 */
[----:B------:R-:W-:Y:S01]  /*1190*/  SHF.L.U64.HI R220, R204, 0x1, R5 ;  /* 0x00000001ccdc7819 */ /* 0x000fe20000010205 */
[----:B------:R-:W-:Y:S01]  /*11a0*/  IMAD R212, R9, 0x2, R2 ;  /* 0x0000000209d47824 */ /* 0x000fe200078e0202 */
[----:B------:R-:W-:Y:S01]  /*11b0*/  SHF.R.S32.HI R8, RZ, 0x1f, R195 ;  /* 0x0000001fff087819 */ /* 0x000fe200000114c3 */
[----:B------:R-:W-:Y:S01]  /*11c0*/  STL [R1+0x54], R6 ;  /* 0x0000540601007387 */ /* 0x000fe20000100800 */
[----:B------:R-:W-:Y:S01]  /*11d0*/  SHF.L.U64.HI R5, R196, 0x1, R11 ;  /* 0x00000001c4057819 */ /* 0x000fe2000001020b */
[C---:B------:R-:W-:Y:S01]  /*11e0*/  VIADD R206, R16.reuse, 0x40 ;  /* 0x0000004010ce7836 */ /* 0x040fe20000000000 */
[----:B------:R-:W-:Y:S01]  /*11f0*/  SHF.R.S32.HI R13, RZ, 0x1f, R208 ;  /* 0x0000001fff0d7819 */ /* 0x000fe200000114d0 */
[C---:B------:R-:W-:Y:S01]  /*1200*/  VIADD R205, R16.reuse, 0x60 ;  /* 0x0000006010cd7836 */ /* 0x040fe20000000000 */
[----:B------:R-:W-:Y:S01]  /*1210*/  SHF.R.S32.HI R10, RZ, 0x1f, R207 ;  /* 0x0000001fff0a7819 */ /* 0x000fe200000114cf */
[C---:B------:R-:W-:Y:S01]  /*1220*/  VIADD R203, R16.reuse, 0xa0 ;  /* 0x000000a010cb7836 */ /* 0x040fe20000000000 */
[----:B0-----:R-:W-:Y:S01]  /*1230*/  SHF.L.U64.HI R15, R197, 0x1, R4 ;  /* 0x00000001c50f7819 */ /* 0x001fe20000010204 */
[C---:B------:R-:W-:Y:S01]  /*1240*/  VIADD R202, R16.reuse, 0xc0 ;  /* 0x000000c010ca7836 */ /* 0x040fe20000000000 */
[----:B------:R-:W-:Y:S01]  /*1250*/  SHF.L.U64.HI R4, R195, 0x1, R8 ;  /* 0x00000001c3047819 */ /* 0x000fe20000010208 */
[----:B------:R-:W-:Y:S01]  /*1260*/  VIADD R201, R16, 0xe0 ;  /* 0x000000e010c97836 */ /* 0x000fe20000000000 */
[----:B------:R-:W-:Y:S01]  /*1270*/  SHF.L.U64.HI R8, R208, 0x1, R13 ;  /* 0x00000001d0087819 */ /* 0x000fe2000001020d */
[----:B------:R-:W-:Y:S01]  /*1280*/  STL [R1], R15 ;  /* 0x0000000f01007387 */ /* 0x000fe20000100800 */
[----:B------:R-:W-:Y:S01]  /*1290*/  SHF.R.S32.HI R12, RZ, 0x1f, R193 ;  /* 0x0000001fff0c7819 */ /* 0x000fe200000114c1 */
[C---:B------:R-:W-:Y:S01]  /*12a0*/  VIADD R200, R16.reuse, 0x100 ;  /* 0x0000010010c87836 */ /* 0x040fe20000000000 */
[----:B------:R-:W-:Y:S01]  /*12b0*/  SHF.R.S32.HI R217, RZ, 0x1f, R206 ;  /* 0x0000001fffd97819 */ /* 0x000fe200000114ce */
[----:B------:R0:W-:Y:S01]  /*12c0*/  STL [R1+0x4], R5 ;  /* 0x0000040501007387 */ /* 0x0001e20000100800 */
[C---:B------:R-:W-:Y:S01]  /*12d0*/  VIADD R199, R16.reuse, 0x120 ;  /* 0x0000012010c77836 */ /* 0x040fe20000000000 */
[----:B------:R-:W-:Y:S01]  /*12e0*/  SHF.R.S32.HI R218, RZ, 0x1f, R205 ;  /* 0x0000001fffda7819 */ /* 0x000fe200000114cd */
[----:B------:R-:W-:Y:S01]  /*12f0*/  VIADD R198, R16, 0x140 ;  /* 0x0000014010c67836 */ /* 0x000fe20000000000 */
[----:B------:R1:W-:Y:S01]  /*1300*/  STL [R1+0x8], R4 ;  /* 0x0000080401007387 */ /* 0x0003e20000100800 */
[----:B------:R-:W-:Y:S01]  /*1310*/  VIADD R215, R212, 0x26800 ;  /* 0x00026800d4d77836 */ /* 0x000fe20000000000 */
[----:B------:R-:W-:Y:S01]  /*1320*/  SHF.R.S32.HI R224, RZ, 0x1f, R203 ;  /* 0x0000001fffe07819 */ /* 0x000fe200000114cb */
[----:B------:R-:W-:Y:S01]  /*1330*/  VIADD R19, R16, 0x20 ;  /* 0x0000002010137836 */ /* 0x000fe20000000000 */
[----:B------:R-:W-:Y:S01]  /*1340*/  STL [R1+0xc], R8 ;  /* 0x00000c0801007387 */ /* 0x000fe20000100800 */
[----:B------:R-:W-:Y:S01]  /*1350*/  VIADD R213, R212, 0x26840 ;  /* 0x00026840d4d57836 */ /* 0x000fe20000000000 */
[----:B0-----:R-:W-:Y:S01]  /*1360*/  SHF.L.U64.HI R5, R207, 0x1, R10 ;  /* 0x00000001cf057819 */ /* 0x001fe2000001020a */
[C---:B------:R-:W-:Y:S01]  /*1370*/  @P2 VIADD R213, R215.reuse, 0xffffffc0 ;  /* 0xffffffc0d7d52836 */ /* 0x040fe20000000000 */
[----:B------:R-:W-:Y:S01]  /*1380*/  SHF.R.S32.HI R225, RZ, 0x1f, R202 ;  /* 0x0000001fffe17819 */ /* 0x000fe200000114ca */
[----:B------:R-:W-:Y:S01]  /*1390*/  IMAD.IADD R215, R215, 0x1, R214 ;  /* 0x00000001d7d77824 */ /* 0x000fe200078e02d6 */
[----:B-1----:R-:W-:Y:S01]  /*13a0*/  SHF.L.U64.HI R4, R193, 0x1, R12 ;  /* 0x00000001c1047819 */ /* 0x002fe2000001020c */
[----:B------:R0:W-:Y:S01]  /*13b0*/  STL [R1+0x10], R5 ;  /* 0x0000100501007387 */ /* 0x0001e20000100800 */
[----:B------:R-:W-:Y:S01]  /*13c0*/  SHF.R.S32.HI R226, RZ, 0x1f, R201 ;  /* 0x0000001fffe27819 */ /* 0x000fe200000114c9 */
[----:B------:R-:W-:Y:S01]  /*13d0*/  IMAD.IADD R214, R214, 0x1, R213 ;  /* 0x00000001d6d67824 */ /* 0x000fe200078e02d5 */
[----:B------:R-:W-:Y:S01]  /*13e0*/  SHF.R.S32.HI R227, RZ, 0x1f, R200 ;  /* 0x0000001fffe37819 */ /* 0x000fe200000114c8 */
[----:B------:R1:W-:Y:S01]  /*13f0*/  STL [R1+0x44], R4 ;  /* 0x0000440401007387 */ /* 0x0003e20000100800 */
[----:B------:R-:W-:-:S02]  /*1400*/  SHF.R.S32.HI R228, RZ, 0x1f, R199 ;  /* 0x0000001fffe47819 */ /* 0x000fc400000114c7 */
[----:B------:R-:W-:Y:S02]  /*1410*/  SHF.R.S32.HI R229, RZ, 0x1f, R198 ;  /* 0x0000001fffe57819 */ /* 0x000fe400000114c6 */
[----:B------:R-:W-:Y:S02]  /*1420*/  SHF.R.S32.HI R17, RZ, 0x1f, R16 ;  /* 0x0000001fff117819 */ /* 0x000fe40000011410 */
[----:B0-----:R-:W-:Y:S01]  /*1430*/  LOP3.LUT R5, R6, R0, R14, 0xf6, !PT ;  /* 0x0000000006057212 */ /* 0x001fe200078ef60e */
[----:B------:R-:W-:Y:S01]  /*1440*/  IMAD R0, R3, 0x8, R194 ;  /* 0x0000000803007824 */ /* 0x000fe200078e02c2 */
[----:B------:R-:W-:Y:S02]  /*1450*/  SHF.R.S32.HI R191, RZ, 0x1f, R19 ;  /* 0x0000001fffbf7819 */ /* 0x000fe40000011413 */
[----:B------:R-:W-:Y:S01]  /*1460*/  SHF.L.U64.HI R217, R206, 0x1, R217 ;  /* 0x00000001ced97819 */ /* 0x000fe200000102d9 */
[----:B-1----:R-:W-:Y:S01]  /*1470*/  IMAD R4, R5, 0x2, R2 ;  /* 0x0000000205047824 */ /* 0x002fe200078e0202 */
[----:B------:R-:W-:-:S02]  /*1480*/  SHF.L.U64.HI R218, R205, 0x1, R218 ;  /* 0x00000001cdda7819 */ /* 0x000fc400000102da */
[----:B------:R-:W-:Y:S02]  /*1490*/  SHF.L.U64.HI R224, R203, 0x1, R224 ;  /* 0x00000001cbe07819 */ /* 0x000fe400000102e0 */
[----:B------:R0:W-:Y:S01]  /*14a0*/  STL [R1+0x4c], R4 ;  /* 0x00004c0401007387 */ /* 0x0001e20000100800 */
[----:B------:R-:W-:Y:S02]  /*14b0*/  SHF.L.U64.HI R225, R202, 0x1, R225 ;  /* 0x00000001cae17819 */ /* 0x000fe400000102e1 */
[----:B------:R-:W-:Y:S01]  /*14c0*/  SHF.L.U64.HI R226, R201, 0x1, R226 ;  /* 0x00000001c9e27819 */ /* 0x000fe200000102e2 */
[----:B------:R0:W-:Y:S01]  /*14d0*/  STL [R1+0x58], R0 ;  /* 0x0000580001007387 */ /* 0x0001e20000100800 */
[----:B------:R-:W-:Y:S02]  /*14e0*/  SHF.L.U64.HI R227, R200, 0x1, R227 ;  /* 0x00000001c8e37819 */ /* 0x000fe400000102e3 */
[----:B------:R-:W-:Y:S02]  /*14f0*/  SHF.L.U64.HI R228, R199, 0x1, R228 ;  /* 0x00000001c7e47819 */ /* 0x000fe400000102e4 */
[----:B------:R-:W-:-:S07]  /*1500*/  SHF.L.U64.HI R229, R198, 0x1, R229 ;  /* 0x00000001c6e57819 */ /* 0x000fce00000102e5 */
.L_x_3942:
[----:B0-2-4-:R-:W0:Y:S01]  /*1510*/  LDC.64 R4, c[0x0][0xc88] ;  /* 0x00032200ff047b82 */ /* 0x015e220000000a00 */
[----:B------:R-:W-:Y:S01]  /*1520*/  ULDC.64 UR4, c[0x0][0xa28] ;  /* 0x00028a0000047ab9 */ /* 0x000fe20000000a00 */
[----:B------:R-:W-:Y:S01]  /*1530*/  ULDC.64 UR8, c[0x0][0xa18] ;  /* 0x0002860000087ab9 */ /* 0x000fe20000000a00 */
[----:B------:R-:W-:Y:S01]  /*1540*/  ULDC.64 UR6, c[0x0][0xa08] ;  /* 0x0002820000067ab9 */ /* 0x000fe20000000a00 */
[----:B0-----:R-:W-:-:S05]  /*1550*/  IMAD.WIDE R4, R27, 0x4, R4 ;  /* 0x000000041b047825 */ /* 0x001fca00078e0204 */
[----:B------:R-:W2:Y:S01]  /*1560*/  LDG.E R0, desc[UR40][R4.64] ;  /* 0x0000002804007981 */ /* 0x000ea2000c1e1900 */
[----:B------:R-:W-:Y:S01]  /*1570*/  ISETP.NE.U32.AND P2, PT, RZ, UR4, PT ;  /* 0x00000004ff007c0c */ /* 0x000fe2000bf45070 */
[----:B------:R-:W-:Y:S01]  /*1580*/  IMAD.MOV.U32 R29, RZ, RZ, RZ ;  /* 0x000000ffff1d7224 */ /* 0x000fe200078e00ff */
[----:B------:R-:W-:Y:S02]  /*1590*/  ISETP.NE.U32.AND P1, PT, RZ, UR8, PT ;  /* 0x00000008ff007c0c */ /* 0x000fe4000bf25070 */
[----:B------:R-:W-:Y:S02]  /*15a0*/  ISETP.NE.AND.EX P2, PT, RZ, UR5, PT, P2 ;  /* 0x00000005ff007c0c */ /* 0x000fe4000bf45320 */
[----:B------:R-:W-:Y:S02]  /*15b0*/  ISETP.NE.AND.EX P1, PT, RZ, UR9, PT, P1 ;  /* 0x00000009ff007c0c */ /* 0x000fe4000bf25310 */
[----:B------:R-:W-:-:S04]  /*15c0*/  ISETP.NE.U32.AND P0, PT, RZ, UR6, PT ;  /* 0x00000006ff007c0c */ /* 0x000fc8000bf05070 */
[----:B------:R-:W-:Y:S02]  /*15d0*/  ISETP.NE.AND.EX P0, PT, RZ, UR7, PT, P0 ;  /* 0x00000007ff007c0c */ /* 0x000fe4000bf05300 */
[----:B--2---:R-:W-:Y:S01]  /*15e0*/  SHF.R.S32.HI R3, RZ, 0x1f, R0 ;  /* 0x0000001fff037819 */ /* 0x004fe20000011400 */
[----:B------:R-:W-:Y:S02]  /*15f0*/  STL [R1+0x20], R0 ;  /* 0x0000200001007387 */ /* 0x000fe40000100800 */
[C---:B------:R-:W-:Y:S01]  /*1600*/  @P2 LEA R4, P3, R0.reuse, UR4, 0x2 ;  /* 0x0000000400042c11 */ /* 0x040fe2000f8610ff */
[C---:B------:R-:W-:Y:S01]  /*1610*/  IMAD.SHL.U32 R31, R0.reuse, 0x4, RZ ;  /* 0x00000004001f7824 */ /* 0x040fe200078e00ff */
[C-C-:B------:R-:W-:Y:S01]  /*1620*/  SHF.L.U64.HI R30, R0.reuse, 0x2, R3.reuse ;  /* 0x00000002001e7819 */ /* 0x140fe20000010203 */
[----:B------:R0:W-:Y:S01]  /*1630*/  STL [R1+0x40], R3 ;  /* 0x0000400301007387 */ /* 0x0001e20000100800 */
[----:B------:R-:W-:Y:S01]  /*1640*/  @P2 LEA.HI.X R5, R0, UR5, R3, 0x2, P3 ;  /* 0x0000000500052c11 */ /* 0x000fe200098f1403 */
[----:B------:R-:W-:Y:S01]  /*1650*/  ULDC UR4, c[0x0][0x288] ;  /* 0x0000a20000047ab9 */ /* 0x000fe20000000800 */
[----:B------:R-:W-:Y:S01]  /*1660*/  IADD3 R8, P4, R31, UR6, RZ ;  /* 0x000000061f087c10 */ /* 0x000fe2000ff9e0ff */
[----:B-1----:R1:W-:Y:S01]  /*1670*/  STL [R1+0x18], R31 ;  /* 0x0000181f01007387 */ /* 0x0023e20000100800 */
[----:B0-----:R-:W-:Y:S01]  /*1680*/  MOV R3, RZ ;  /* 0x000000ff00037202 */ /* 0x001fe20000000f00 */
[----:B------:R-:W-:Y:S01]  /*1690*/  IMAD.U32 R24, RZ, RZ, UR4 ;  /* 0x00000004ff187e24 */ /* 0x000fe2000f8e00ff */
[----:B------:R-:W-:Y:S01]  /*16a0*/  IADD3.X R9, R30, UR7, RZ, P4, !PT ;  /* 0x000000071e097c10 */ /* 0x000fe2000a7fe4ff */
[----:B------:R1:W-:Y:S01]  /*16b0*/  STL [R1+0x1c], R30 ;  /* 0x00001c1e01007387 */ /* 0x0003e20000100800 */
[----:B------:R-:W-:-:S03]  /*16c0*/  ULDC.64 UR4, c[0x0][0x418] ;  /* 0x0001060000047ab9 */ /* 0x000fc60000000a00 */
[----:B------:R1:W5:Y:S01]  /*16d0*/  @P2 LDG.E R3, desc[UR40][R4.64] ;  /* 0x0000002804032981 */ /* 0x000362000c1e1900 */
[----:B------:R-:W-:-:S03]  /*16e0*/  @P1 IADD3 R6, P2, R31, UR8, RZ ;  /* 0x000000081f061c10 */ /* 0x000fc6000ff5e0ff */
[----:B------:R1:W5:Y:S01]  /*16f0*/  @P0 LDG.E R29, desc[UR40][R8.64] ;  /* 0x00000028081d0981 */ /* 0x000362000c1e1900 */
[----:B---3--:R-:W-:-:S03]  /*1700*/  @P1 IADD3.X R7, R30, UR9, RZ, P2, !PT ;  /* 0x000000091e071c10 */ /* 0x008fc600097fe4ff */
[----:B------:R1:W-:Y:S01]  /*1710*/  STL [R1+0x38], R25 ;  /* 0x0000381901007387 */ /* 0x0003e20000100800 */
[----:B------:R-:W-:Y:S01]  /*1720*/  UISETP.NE.U32.AND UP0, UPT, UR4, URZ, UPT ;  /* 0x0000003f0400728c */ /* 0x000fe2000bf05070 */
[----:B------:R-:W-:Y:S02]  /*1730*/  ULDC.64 UR8, c[0x0][0xa20] ;  /* 0x0002880000087ab9 */ /* 0x000fe40000000a00 */
[----:B------:R1:W5:Y:S01]  /*1740*/  @P1 LDG.E R24, desc[UR40][R6.64] ;  /* 0x0000002806181981 */ /* 0x000362000c1e1900 */
[----:B------:R-:W-:Y:S01]  /*1750*/  UISETP.NE.AND.EX UP0, UPT, UR5, URZ, UPT, UP0 ;  /* 0x0000003f0500728c */ /* 0x000fe2000bf05300 */
[----:B------:R-:W-:Y:S01]  /*1760*/  ISETP.NE.U32.AND P2, PT, RZ, UR8, PT ;  /* 0x00000008ff007c0c */ /* 0x000fe2000bf45070 */
[----:B------:R-:W-:Y:S01]  /*1770*/  ULDC UR4, c[0x0][0x424] ;  /* 0x0001090000047ab9 */ /* 0x000fe20000000800 */
[----:B------:R1:W-:Y:S01]  /*1780*/  STL [R1+0x14], R26 ;  /* 0x0000141a01007387 */ /* 0x0003e20000100800 */
[----:B------:R-:W-:Y:S01]  /*1790*/  USEL UR4, UR4, 0x1, UP0 ;  /* 0x0000000104047887 */ /* 0x000fe20008000000 */
[----:B------:R-:W-:Y:S01]  /*17a0*/  ISETP.NE.AND.EX P2, PT, RZ, UR9, PT, P2 ;  /* 0x00000009ff007c0c */ /* 0x000fe2000bf45320 */
[----:B------:R-:W-:Y:S01]  /*17b0*/  ULDC UR5, c[0x0][0x2f0] ;  /* 0x0000bc0000057ab9 */ /* 0x000fe20000000800 */
[----:B------:R-:W-:Y:S01]  /*17c0*/  IMAD.MOV.U32 R41, RZ, RZ, R0 ;  /* 0x000000ffff297224 */ /* 0x000fe200078e0000 */
[----:B------:R-:W-:-:S03]  /*17d0*/  UIMAD UR4, UR4, UR5, URZ ;  /* 0x00000005040472a4 */ /* 0x000fc6000f8e023f */
[----:B------:R-:W-:Y:S01]  /*17e0*/  ULDC UR5, c[0x0][0x348] ;  /* 0x0000d20000057ab9 */ /* 0x000fe20000000800 */
[----:B------:R-:W-:Y:S08]  /*17f0*/  @P1 BRA `(.L_x_3815) ;  /* 0x0000000000241947 */ /* 0x000ff00003800000 */
[----:B------:R-:W-:Y:S02]  /*1800*/  ULDC.64 UR6, c[0x0][0xa00] ;  /* 0x0002800000067ab9 */ /* 0x000fe40000000a00 */
[----:B------:R-:W-:-:S04]  /*1810*/  ISETP.NE.U32.AND P1, PT, RZ, UR6, PT ;  /* 0x00000006ff007c0c */ /* 0x000fc8000bf25070 */
[----:B------:R-:W-:-:S13]  /*1820*/  ISETP.NE.AND.EX P1, PT, RZ, UR7, PT, P1 ;  /* 0x00000007ff007c0c */ /* 0x000fda000bf25310 */
[----:B------:R-:W-:Y:S05]  /*1830*/  @!P1 BRA `(.L_x_3815) ;  /* 0x0000000000149947 */ /* 0x000fea0003800000 */
[----:B-1----:R-:W0:Y:S02]  /*1840*/  LDC.64 R4, c[0x0][0xa00] ;  /* 0x00028000ff047b82 */ /* 0x002e240000000a00 */
[----:B0-----:R-:W-:-:S05]  /*1850*/  IMAD.WIDE R4, R41, 0x4, R4 ;  /* 0x0000000429047825 */ /* 0x001fca00078e0204 */
[----:B-----5:R-:W2:Y:S04]  /*1860*/  LDG.E R24, desc[UR40][R4.64] ;  /* 0x0000002804187981 */ /* 0x020ea8000c1e1900 */
[----:B------:R-:W2:Y:S02]  /*1870*/  LDG.E R7, desc[UR40][R4.64+0x4] ;  /* 0x0000042804077981 */ /* 0x000ea4000c1e1900 */
[----:B--2---:R-:W-:-:S07]  /*1880*/  IMAD.IADD R24, R7, 0x1, -R24 ;  /* 0x0000000107187824 */ /* 0x004fce00078e0a18 */
.L_x_3815:
[----:B------:R-:W-:Y:S02]  /*1890*/  IMAD.U32 R40, RZ, RZ, UR5 ;  /* 0x00000005ff287e24 */ /* 0x000fe4000f8e00ff */
[----:B------:R-:W-:Y:S01]  /*18a0*/  IMAD.U32 R28, RZ, RZ, UR4 ;  /* 0x00000004ff1c7e24 */ /* 0x000fe2000f8e00ff */
[----:B------:R-:W-:Y:S06]  /*18b0*/  @!P2 BRA `(.L_x_3816) ;  /* 0x000000000010a947 */ /* 0x000fec0003800000 */
[----:B-1----:R-:W-:-:S04]  /*18c0*/  IADD3 R4, P0, R31, UR8, RZ ;  /* 0x000000081f047c10 */ /* 0x002fc8000ff1e0ff */
[----:B------:R-:W-:-:S05]  /*18d0*/  IADD3.X R5, R30, UR9, RZ, P0, !PT ;  /* 0x000000091e057c10 */ /* 0x000fca00087fe4ff */
[----:B------:R0:W5:Y:S01]  /*18e0*/  LDG.E R28, desc[UR40][R4.64] ;  /* 0x00000028041c7981 */ /* 0x000162000c1e1900 */
[----:B------:R-:W-:Y:S05]  /*18f0*/  BRA `(.L_x_3817) ;  /* 0x0000000000107947 */ /* 0x000fea0003800000 */
.L_x_3816:
[----:B------:R-:W-:Y:S05]  /*1900*/  @!P0 BRA `(.L_x_3817) ;  /* 0x00000000000c8947 */ /* 0x000fea0003800000 */
[----:B-1----:R-:W2:Y:S04]  /*1910*/  LDG.E R5, desc[UR40][R8.64] ;  /* 0x0000002808057981 */ /* 0x002ea8000c1e1900 */
[----:B------:R-:W2:Y:S02]  /*1920*/  LDG.E R28, desc[UR40][R8.64+0x4] ;  /* 0x00000428081c7981 */ /* 0x000ea4000c1e1900 */
[----:B--2---:R-:W-:-:S07]  /*1930*/  IMAD.IADD R28, R28, 0x1, -R5 ;  /* 0x000000011c1c7824 */ /* 0x004fce00078e0a05 */
.L_x_3817:
[----:B------:R-:W-:Y:S02]  /*1940*/  ULDC.64 UR4, c[0x0][0xa10] ;  /* 0x0002840000047ab9 */ /* 0x000fe40000000a00 */
[----:B------:R-:W-:-:S04]  /*1950*/  ISETP.NE.U32.AND P0, PT, RZ, UR4, PT ;  /* 0x00000004ff007c0c */ /* 0x000fc8000bf05070 */
[----:B------:R-:W-:Y:S01]  /*1960*/  ISETP.NE.AND.EX P0, PT, RZ, UR5, PT, P0 ;  /* 0x00000005ff007c0c */ /* 0x000fe2000bf05300 */
[----:B------:R-:W-:-:S12]  /*1970*/  ULDC.64 UR4, c[0x0][0xa30] ;  /* 0x00028c0000047ab9 */ /* 0x000fd80000000a00 */
[----:B01----:R-:W0:Y:S02]  /*1980*/  @P0 LDC.64 R4, c[0x0][0xa10] ;  /* 0x00028400ff040b82 */ /* 0x003e240000000a00 */
[----:B0-----:R-:W-:-:S05]  /*1990*/  @P0 IMAD.WIDE R4, R41, 0x4, R4 ;  /* 0x0000000429040825 */ /* 0x001fca00078e0204 */
[----:B------:R-:W2:Y:S04]  /*19a0*/  @P0 LDG.E R0, desc[UR40][R4.64] ;  /* 0x0000002804000981 */ /* 0x000ea8000c1e1900 */
[----:B------:R-:W2:Y:S01]  /*19b0*/  @P0 LDG.E R9, desc[UR40][R4.64+0x4] ;  /* 0x0000042804090981 */ /* 0x000ea2000c1e1900 */
[----:B------:R-:W-:Y:S01]  /*19c0*/  ISETP.NE.U32.AND P1, PT, RZ, UR4, PT ;  /* 0x00000004ff007c0c */ /* 0x000fe2000bf25070 */
[----:B-----5:R-:W-:-:S03]  /*19d0*/  IMAD.MOV.U32 R27, RZ, RZ, R28 ;  /* 0x000000ffff1b7224 */ /* 0x020fc600078e001c */
[----:B------:R-:W-:-:S13]  /*19e0*/  ISETP.NE.AND.EX P1, PT, RZ, UR5, PT, P1 ;  /* 0x00000005ff007c0c */ /* 0x000fda000bf25310 */
[----:B------:R-:W-:-:S04]  /*19f0*/  @P1 IADD3 R6, P2, R31, UR4, RZ ;  /* 0x000000041f061c10 */ /* 0x000fc8000ff5e0ff */
[----:B------:R-:W-:-:S05]  /*1a00*/  @P1 IADD3.X R7, R30, UR5, RZ, P2, !PT ;  /* 0x000000051e071c10 */ /* 0x000fca00097fe4ff */
[----:B------:R0:W5:Y:S01]  /*1a10*/  @P1 LDG.E R27, desc[UR40][R6.64] ;  /* 0x00000028061b1981 */ /* 0x000162000c1e1900 */
[----:B------:R-:W-:Y:S01]  /*1a20*/  IMAD.IADD R11, R28, 0x1, -R3 ;  /* 0x000000011c0b7824 */ /* 0x000fe200078e0a03 */
[----:B------:R-:W-:-:S03]  /*1a30*/  PLOP3.LUT P3, PT, PT, PT, PT, 0x80, 0x0 ;  /* 0x000000000000781c */ /* 0x000fc60003f6f070 */
[----:B------:R-:W-:-:S05]  /*1a40*/  IMAD.MOV R39, RZ, RZ, -R11 ;  /* 0x000000ffff277224 */ /* 0x000fca00078e0a0b */
[----:B------:R-:W-:Y:S01]  /*1a50*/  VIMNMX R39, RZ, R39, !PT ;  /* 0x00000027ff277248 */ /* 0x000fe20007fe0100 */
[----:B--2---:R-:W-:-:S04]  /*1a60*/  @P0 IMAD.IADD R40, R9, 0x1, -R0 ;  /* 0x0000000109280824 */ /* 0x004fc800078e0a00 */
[----:B------:R-:W-:-:S04]  /*1a70*/  IMAD.IADD R171, R11, 0x1, R40 ;  /* 0x000000010bab7824 */ /* 0x000fc800078e0228 */
[----:B------:R-:W-:-:S05]  /*1a80*/  VIADD R0, R171, 0x3f ;  /* 0x0000003fab007836 */ /* 0x000fca0000000000 */
[----:B------:R-:W-:-:S04]  /*1a90*/  SHF.R.S32.HI R3, RZ, 0x1f, R0 ;  /* 0x0000001fff037819 */ /* 0x000fc80000011400 */
[----:B------:R-:W-:-:S04]  /*1aa0*/  LEA.HI R3, R3, R0, RZ, 0x6 ;  /* 0x0000000003037211 */ /* 0x000fc800078f30ff */
[----:B------:R-:W-:Y:S02]  /*1ab0*/  LOP3.LUT R5, R3, 0xffffffc0, RZ, 0xc0, !PT ;  /* 0xffffffc003057812 */ /* 0x000fe400078ec0ff */
[----:B------:R-:W-:Y:S02]  /*1ac0*/  SHF.R.S32.HI R172, RZ, 0x6, R3 ;  /* 0x00000006ffac7819 */ /* 0x000fe40000011403 */
[----:B------:R-:W-:-:S04]  /*1ad0*/  VIADDMNMX R0, R5, -R11, R40, PT ;  /* 0x8000000b05007246 */ /* 0x000fc80003800128 */
[----:B------:R-:W-:Y:S02]  /*1ae0*/  ISETP.GT.AND P0, PT, R0, R39, PT ;  /* 0x000000270000720c */ /* 0x000fe40003f04270 */
[----:B------:R-:W-:-:S05]  /*1af0*/  SHF.R.U32.HI R39, RZ, 0x6, R39 ;  /* 0x00000006ff277819 */ /* 0x000fca0000011627 */
[----:B------:R-:W-:-:S06]  /*1b00*/  IMAD.MOV.U32 R38, RZ, RZ, R39 ;  /* 0x000000ffff267224 */ /* 0x000fcc00078e0027 */
[----:B------:R-:W-:-:S05]  /*1b10*/  @P0 VIADD R0, R0, 0x3f ;  /* 0x0000003f00000836 */ /* 0x000fca0000000000 */
[----:B------:R-:W-:-:S04]  /*1b20*/  @P0 SHF.R.S32.HI R5, RZ, 0x1f, R0 ;  /* 0x0000001fff050819 */ /* 0x000fc80000011400 */
[----:B------:R-:W-:-:S04]  /*1b30*/  @P0 LEA.HI R5, R5, R0, RZ, 0x6 ;  /* 0x0000000005050211 */ /* 0x000fc800078f30ff */
[----:B------:R-:W-:-:S04]  /*1b40*/  @P0 SHF.R.S32.HI R38, RZ, 0x6, R5 ;  /* 0x00000006ff260819 */ /* 0x000fc80000011405 */
        /* <DEDUP_REMOVED lines=22> */
.L_x_3820:
[----:B------:R-:W-:Y:S05]  /*1cb0*/  BSYNC B6 ;  /* 0x0000000000067941 */ /* 0x000fea0003800000 */
.L_x_3819:
        /* <DEDUP_REMOVED lines=20> */
.L_x_3822:
[----:B------:R-:W-:Y:S05]  /*1e00*/  BSYNC B6 ;  /* 0x0000000000067941 */ /* 0x000fea0003800000 */
.L_x_3821:
[----:B------:R-:W-:Y:S01]  /*1e10*/  ULDC.64 UR4, c[0x0][0x9f8] ;  /* 0x00027e0000047ab9 */ /* 0x000fe20000000a00 */
[----:B------:R-:W0:Y:S01]  /*1e20*/  LDC.64 R4, c[0x0][0x3f8] ;  /* 0x0000fe00ff047b82 */ /* 0x000e220000000a00 */
[----:B------:R-:W-:-:S04]  /*1e30*/  ISETP.NE.U32.AND P0, PT, RZ, UR4, PT ;  /* 0x00000004ff007c0c */ /* 0x000fc8000bf05070 */
[----:B------:R-:W-:-:S03]  /*1e40*/  ISETP.NE.AND.EX P0, PT, RZ, UR5, PT, P0 ;  /* 0x00000005ff007c0c */ /* 0x000fc6000bf05300 */
[----:B------:R-:W1:Y:S08]  /*1e50*/  LDC.64 R46, c[0x0][0x408] ;  /* 0x00010200ff2e7b82 */ /* 0x000e700000000a00 */
[----:B------:R-:W2:Y:S02]  /*1e60*/  LDC R51, c[0x0][0x3f4] ;  /* 0x0000fd00ff337b82 */ /* 0x000ea40000000800 */
[----:B------:R-:W-:-:S02]  /*1e70*/  @P0 IADD3 R6, P1, R31, UR4, RZ ;  /* 0x000000041f060c10 */ /* 0x000fc4000ff3e0ff */
[----:B------:R-:W-:Y:S01]  /*1e80*/  SHF.R.S32.HI R3, RZ, 0x1f, R188 ;  /* 0x0000001fff037819 */ /* 0x000fe200000114bc */
[----:B------:R-:W3:Y:S01]  /*1e90*/  S2R R12, SR_TID.X ;  /* 0x00000000000c7919 */ /* 0x000ee20000002100 */
[----:B------:R-:W-:Y:S02]  /*1ea0*/  @P0 IADD3.X R7, R30, UR5, RZ, P1, !PT ;  /* 0x000000051e070c10 */ /* 0x000fe40008ffe4ff */
[----:B------:R-:W-:Y:S01]  /*1eb0*/  SHF.R.S32.HI R185, RZ, 0x1f, R184 ;  /* 0x0000001fffb97819 */ /* 0x000fe200000114b8 */
[----:B0-----:R-:W-:-:S04]  /*1ec0*/  IMAD.WIDE.U32 R32, R188, R4, R16 ;  /* 0x00000004bc207225 */ /* 0x001fc800078e0010 */
[----:B------:R-:W-:Y:S01]  /*1ed0*/  IMAD.SHL.U32 R44, R190, 0x40, RZ ;  /* 0x00000040be2c7824 */ /* 0x000fe200078e00ff */
[----:B------:R0:W4:Y:S01]  /*1ee0*/  @P0 LDG.E R41, desc[UR40][R6.64] ;  /* 0x0000002806290981 */ /* 0x000122000c1e1900 */
[C---:B------:R-:W-:Y:S01]  /*1ef0*/  IMAD R0, R3.reuse, R4, RZ ;  /* 0x0000000403007224 */ /* 0x040fe200078e02ff */
[----:B------:R-:W-:Y:S01]  /*1f00*/  SHF.L.U64.HI R42, R4, 0x6, R5 ;  /* 0x00000006042a7819 */ /* 0x000fe20000010205 */
[----:B-1----:R-:W-:Y:S01]  /*1f10*/  IMAD R3, R3, R46, RZ ;  /* 0x0000002e03037224 */ /* 0x002fe200078e02ff */
[----:B------:R-:W1:Y:S01]  /*1f20*/  S2R R30, SR_TID.X ;  /* 0x00000000001e7919 */ /* 0x000e620000002100 */
[----:B------:R-:W-:Y:S01]  /*1f30*/  IMAD R9, R188, R5, R0 ;  /* 0x00000005bc097224 */ /* 0x000fe200078e0200 */
[----:B------:R-:W-:Y:S01]  /*1f40*/  LOP3.LUT R44, R44, 0x1c0, RZ, 0xc0, !PT ;  /* 0x000001c02c2c7812 */ /* 0x000fe200078ec0ff */
[----:B------:R-:W-:Y:S01]  /*1f50*/  IMAD R11, R188, R47, R3 ;  /* 0x0000002fbc0b7224 */ /* 0x000fe200078e0203 */
[----:B------:R-:W-:Y:S01]  /*1f60*/  SHF.L.U64.HI R45, R46, 0x6, R47 ;  /* 0x000000062e2d7819 */ /* 0x000fe2000001022f */
[-C--:B------:R-:W-:Y:S01]  /*1f70*/  IMAD.WIDE.U32 R20, R188, R4.reuse, R184 ;  /* 0x00000004bc147225 */ /* 0x080fe200078e00b8 */
[C---:B--2---:R-:W-:Y:S01]  /*1f80*/  ISETP.GE.AND P0, PT, R16.reuse, R51, PT ;  /* 0x000000331000720c */ /* 0x044fe20003f06270 */
[----:B------:R-:W-:Y:S01]  /*1f90*/  ULDC UR4, c[0x0][0x2f4] ;  /* 0x0000bd0000047ab9 */ /* 0x000fe20000000800 */
[----:B0----5:R-:W-:Y:S01]  /*1fa0*/  SHF.R.S32.HI R7, RZ, 0x1f, R27 ;  /* 0x0000001fff077819 */ /* 0x021fe2000001141b */
[----:B------:R-:W-:Y:S01]  /*1fb0*/  IMAD.IADD R21, R21, 0x1, R9 ;  /* 0x0000000115157824 */ /* 0x000fe200078e0209 */
[----:B------:R-:W-:Y:S01]  /*1fc0*/  SEL R3, R51, RZ, P0 ;  /* 0x000000ff33037207 */ /* 0x000fe20000000000 */
[----:B------:R-:W-:Y:S01]  /*1fd0*/  IMAD.IADD R33, R9, 0x1, R33 ;  /* 0x0000000109217824 */ /* 0x000fe200078e0221 */
[C---:B------:R-:W-:Y:S01]  /*1fe0*/  ISETP.GE.AND P2, PT, R16.reuse, UR4, PT ;  /* 0x0000000410007c0c */ /* 0x040fe2000bf46270 */
[-C--:B------:R-:W-:Y:S01]  /*1ff0*/  IMAD R8, R7, R4.reuse, RZ ;  /* 0x0000000407087224 */ /* 0x080fe200078e02ff */
[----:B------:R-:W-:Y:S01]  /*2000*/  SHF.R.S32.HI R48, RZ, 0x1f, R26 ;  /* 0x0000001fff307819 */ /* 0x000fe2000001141a */
[----:B------:R-:W-:Y:S01]  /*2010*/  IMAD.IADD R3, R16, 0x1, R3 ;  /* 0x0000000110037824 */ /* 0x000fe200078e0203 */
[----:B------:R-:W-:Y:S01]  /*2020*/  ISETP.GE.AND P1, PT, R19, UR4, PT ;  /* 0x0000000413007c0c */ /* 0x000fe2000bf26270 */
[----:B------:R-:W-:Y:S01]  /*2030*/  IMAD.WIDE.U32 R20, R27, R4, R20 ;  /* 0x000000041b147225 */ /* 0x000fe200078e0014 */
[----:B------:R-:W-:-:S02]  /*2040*/  P2R R63, PR, RZ, 0x4 ;  /* 0x00000004ff3f7803 */ /* 0x000fc40000000000 */
[----:B------:R-:W-:Y:S01]  /*2050*/  SHF.R.S32.HI R6, RZ, 0x1f, R3 ;  /* 0x0000001fff067819 */ /* 0x000fe20000011403 */
[----:B------:R-:W-:Y:S01]  /*2060*/  IMAD.WIDE.U32 R32, R27, R4, R32 ;  /* 0x000000041b207225 */ /* 0x000fe200078e0020 */
[----:B---3--:R-:W-:Y:S02]  /*2070*/  SHF.R.U32.HI R12, RZ, 0x7, R12 ;  /* 0x00000007ff0c7819 */ /* 0x008fe4000001160c */
[----:B------:R-:W-:Y:S01]  /*2080*/  LEA.HI R3, R6, R3, RZ, 0x3 ;  /* 0x0000000306037211 */ /* 0x000fe200078f18ff */
[-C--:B------:R-:W-:Y:S02]  /*2090*/  IMAD R6, R7, R46.reuse, RZ ;  /* 0x0000002e07067224 */ /* 0x080fe400078e02ff */
[----:B------:R-:W-:Y:S01]  /*20a0*/  IMAD.SHL.U32 R43, R4, 0x40, RZ ;  /* 0x00000040042b7824 */ /* 0x000fe200078e00ff */
[----:B------:R-:W-:Y:S01]  /*20b0*/  LOP3.LUT R4, R44, 0x18, R16, 0xf8, !PT ;  /* 0x000000182c047812 */ /* 0x000fe200078ef810 */
[----:B------:R-:W-:Y:S01]  /*20c0*/  IMAD R57, R27, R47, R6 ;  /* 0x0000002f1b397224 */ /* 0x000fe200078e0206 */
[----:B------:R-:W-:Y:S01]  /*20d0*/  SHF.R.U32.HI R47, RZ, 0x3, R44 ;  /* 0x00000003ff2f7819 */ /* 0x000fe2000001162c */
[----:B------:R-:W-:Y:S01]  /*20e0*/  IMAD.WIDE.U32 R34, R188, R46, R184 ;  /* 0x0000002ebc227225 */ /* 0x000fe200078e00b8 */
[----:B------:R-:W-:-:S02]  /*20f0*/  LOP3.LUT R56, R3, 0xfffffff8, RZ, 0xc0, !PT ;  /* 0xfffffff803387812 */ /* 0x000fc400078ec0ff */
[----:B------:R-:W-:Y:S01]  /*2100*/  LOP3.LUT R4, R4, R47, RZ, 0x3c, !PT ;  /* 0x0000002f04047212 */ /* 0x000fe200078e3cff */
[----:B-1----:R-:W-:Y:S01]  /*2110*/  VIADD R30, R30, 0xffffff80 ;  /* 0xffffff801e1e7836 */ /* 0x002fe20000000000 */
[----:B------:R-:W-:Y:S01]  /*2120*/  SHF.R.S32.HI R61, RZ, 0x1f, R56 ;  /* 0x0000001fff3d7819 */ /* 0x000fe20000011438 */
[----:B------:R-:W-:-:S03]  /*2130*/  IMAD.WIDE.U32 R36, R188, R46, R16 ;  /* 0x0000002ebc247225 */ /* 0x000fc600078e0010 */
[----:B------:R-:W-:Y:S01]  /*2140*/  SHF.R.S32.HI R10, RZ, 0x1f, R30 ;  /* 0x0000001fff0a7819 */ /* 0x000fe2000001141e */
[----:B------:R-:W-:Y:S01]  /*2150*/  IMAD R52, R209, 0x200, R4 ;  /* 0x00000200d1347824 */ /* 0x000fe200078e0204 */
[----:B------:R-:W-:Y:S01]  /*2160*/  LOP3.LUT R4, R44, 0x38, R3, 0xf8, !PT ;  /* 0x000000382c047812 */ /* 0x000fe200078ef803 */
[----:B------:R-:W-:Y:S01]  /*2170*/  IMAD.IADD R35, R35, 0x1, R11 ;  /* 0x0000000123237824 */ /* 0x000fe200078e020b */
[----:B------:R-:W-:Y:S01]  /*2180*/  LEA.HI R10, R10, R30, RZ, 0x2 ;  /* 0x0000001e0a0a7211 */ /* 0x000fe200078f10ff */
[----:B------:R-:W-:Y:S01]  /*2190*/  IMAD.IADD R37, R11, 0x1, R37 ;  /* 0x000000010b257824 */ /* 0x000fe200078e0225 */
[----:B------:R-:W-:Y:S01]  /*21a0*/  LOP3.LUT R4, R4, R47, RZ, 0x3c, !PT ;  /* 0x0000002f04047212 */ /* 0x000fe200078e3cff */
[----:B------:R-:W-:Y:S01]  /*21b0*/  IMAD.WIDE.U32 R34, R27, R46, R34 ;  /* 0x0000002e1b227225 */ /* 0x000fe200078e0022 */
[----:B------:R-:W-:-:S03]  /*21c0*/  LOP3.LUT R10, R10, 0xfffffffc, RZ, 0xc0, !PT ;  /* 0xfffffffc0a0a7812 */ /* 0x000fc600078ec0ff */
[C---:B------:R-:W-:Y:S01]  /*21d0*/  IMAD R9, R27.reuse, R5, R8 ;  /* 0x000000051b097224 */ /* 0x040fe200078e0208 */
[----:B------:R-:W-:Y:S01]  /*21e0*/  IADD3 R10, R30, -R10, RZ ;  /* 0x8000000a1e0a7210 */ /* 0x000fe20007ffe0ff */
[----:B------:R-:W-:-:S04]  /*21f0*/  IMAD.WIDE.U32 R36, R27, R46, R36 ;  /* 0x0000002e1b247225 */ /* 0x000fc800078e0024 */
[----:B------:R-:W-:Y:S02]  /*2200*/  IMAD.IADD R55, R35, 0x1, R57 ;  /* 0x0000000123377824 */ /* 0x000fe400078e0239 */
[----:B------:R-:W-:Y:S02]  /*2210*/  IMAD.IADD R0, R29, 0x1, R28 ;  /* 0x000000011d007824 */ /* 0x000fe400078e021c */
[----:B------:R-:W-:Y:S02]  /*2220*/  IMAD.SHL.U32 R46, R46, 0x40, RZ ;  /* 0x000000402e2e7824 */ /* 0x000fe400078e00ff */
[----:B------:R-:W-:Y:S02]  /*2230*/  VIADD R49, R12, 0x8 ;  /* 0x000000080c317836 */ /* 0x000fe40000000000 */
[----:B------:R-:W-:Y:S02]  /*2240*/  IMAD R50, R10, 0x40, R188 ;  /* 0x000000400a327824 */ /* 0x000fe400078e02bc */
[----:B------:R-:W-:-:S02]  /*2250*/  IMAD.SHL.U32 R51, R51, 0x2, RZ ;  /* 0x0000000233337824 */ /* 0x000fc400078e00ff */
[----:B------:R-:W-:Y:S02]  /*2260*/  IMAD.IADD R53, R21, 0x1, R9 ;  /* 0x0000000115357824 */ /* 0x000fe400078e0209 */
[----:B------:R-:W-:Y:S02]  /*2270*/  IMAD.IADD R54, R9, 0x1, R33 ;  /* 0x0000000109367824 */ /* 0x000fe400078e0221 */
[----:B------:R-:W-:Y:S02]  /*2280*/  IMAD.IADD R57, R57, 0x1, R37 ;  /* 0x0000000139397824 */ /* 0x000fe400078e0225 */
[----:B------:R-:W-:Y:S01]  /*2290*/  IMAD R62, R209, 0x200, R4 ;  /* 0x00000200d13e7824 */ /* 0x000fe200078e0204 */
[----:B----4-:R-:W-:-:S07]  /*22a0*/  SHF.R.S32.HI R60, RZ, 0x1f, R41 ;  /* 0x0000001fff3c7819 */ /* 0x010fce0000011429 */
.L_x_3855:
[----:B0-----:R-:W0:Y:S01]  /*22b0*/  LDC R66, c[0x0][0x430] ;  /* 0x00010c00ff427b82 */ /* 0x001e220000000800 */
[----:B------:R-:W-:Y:S02]  /*22c0*/  VIADD R38, R38, 0xffffffff ;  /* 0xffffffff26267836 */ /* 0x000fe40000000000 */
[----:B------:R-:W-:Y:S02]  /*22d0*/  IMAD.MOV.U32 R65, RZ, RZ, RZ ;  /* 0x000000ffff417224 */ /* 0x000fe400078e00ff */
        /* <DEDUP_REMOVED lines=8> */
[----:B--2---:R-:W2:Y:S08]  /*2360*/  @!P2 LDC.64 R4, c[0x0][0x418] ;  /* 0x00010600ff04ab82 */ /* 0x004eb00000000a00 */
[----:B------:R-:W3:Y:S08]  /*2370*/  @P3 LDC R9, c[0x0][0x434] ;  /* 0x00010d00ff093b82 */ /* 0x000ef00000000800 */
[----:B------:R-:W4:Y:S01]  /*2380*/  @P3 LDC R10, c[0x0][0x438] ;  /* 0x00010e00ff0a3b82 */ /* 0x000f220000000800 */
[----:B---3--:R-:W-:-:S05]  /*2390*/  @P3 IMAD.HI.U32 R9, R12, R9, RZ ;  /* 0x000000090c093227 */ /* 0x008fca00078e00ff */
[----:B----4-:R-:W-:Y:S01]  /*23a0*/  @P3 SHF.R.U32.HI R8, RZ, R10, R9 ;  /* 0x0000000aff083219 */ /* 0x010fe20000011609 */
[----:B0-----:R-:W-:-:S03]  /*23b0*/  @!P2 IMAD R10, R60, R6, RZ ;  /* 0x000000063c0aa224 */ /* 0x001fc600078e02ff */
[----:B------:R-:W-:Y:S01]  /*23c0*/  @!P2 SHF.R.S32.HI R9, RZ, 0x1f, R8 ;  /* 0x0000001fff09a819 */ /* 0x000fe20000011408 */
[C---:B------:R-:W-:Y:S02]  /*23d0*/  @!P2 IMAD R11, R41.reuse, R7, R10 ;  /* 0x00000007290ba224 */ /* 0x040fe400078e020a */
[----:B------:R-:W-:-:S04]  /*23e0*/  @!P2 IMAD.WIDE.U32 R6, R41, R6, R8 ;  /* 0x000000062906a225 */ /* 0x000fc800078e0008 */
[----:B------:R-:W-:Y:S01]  /*23f0*/  @!P2 IMAD.IADD R7, R7, 0x1, R11 ;  /* 0x000000010707a824 */ /* 0x000fe200078e020b */
[----:B--2---:R-:W-:-:S04]  /*2400*/  @!P2 LEA R4, P3, R6, R4, 0x2 ;  /* 0x000000040604a211 */ /* 0x004fc800078610ff */
[----:B------:R-:W-:Y:S02]  /*2410*/  @!P2 LEA.HI.X R5, R6, R5, R7, 0x2, P3 ;  /* 0x000000050605a211 */ /* 0x000fe400018f1407 */
[----:B-1----:R-:W-:Y:S01]  /*2420*/  ISETP.GE.AND P3, PT, R77, 0x1, PT ;  /* 0x000000014d00780c */ /* 0x002fe20003f66270 */
[----:B------:R-:W-:Y:S02]  /*2430*/  IMAD.MOV R7, RZ, RZ, -R8 ;  /* 0x000000ffff077224 */ /* 0x000fe400078e0a08 */
[----:B------:R-:W-:Y:S01]  /*2440*/  IMAD.SHL.U32 R73, R22, 0x1000, RZ ;  /* 0x0000100016497824 */ /* 0x000fe200078e00ff */
[----:B------:R-:W-:Y:S05]  /*2450*/  YIELD ;  /* 0x0000000000007946 */ /* 0x000fea0003800000 */
[----:B------:R-:W-:Y:S01]  /*2460*/  IMAD R66, R66, R7, R12 ;  /* 0x0000000742427224 */ /* 0x000fe200078e020c */
[----:B------:R-:W-:Y:S01]  /*2470*/  BSSY B0, `(.L_x_3823) ;  /* 0x00001bb000007945 */ /* 0x000fe20003800000 */
[----:B------:R-:W-:Y:S01]  /*2480*/  IMAD.IADD R7, R52, 0x1, R73 ;  /* 0x0000000134077824 */ /* 0x000fe200078e0249 */
[----:B------:R0:W5:Y:S01]  /*2490*/  @!P2 LDG.E R65, desc[UR40][R4.64] ;  /* 0x000000280441a981 */ /* 0x000162000c1e1900 */
[----:B------:R-:W-:-:S02]  /*24a0*/  ISETP.GT.AND P2, PT, R38, R39, PT ;  /* 0x000000272600720c */ /* 0x000fc40003f44270 */
[----:B------:R-:W-:Y:S01]  /*24b0*/  IMAD R72, R7, 0x2, R2 ;  /* 0x0000000207487824 */ /* 0x000fe200078e0202 */
[----:B------:R-:W-:Y:S10]  /*24c0*/  @!P3 BRA `(.L_x_3824) ;  /* 0x0000001400fcb947 */ /* 0x000ff40003800000 */
[----:B------:R-:W-:Y:S01]  /*24d0*/  SHF.R.S32.HI R68, RZ, 0x1f, R66 ;  /* 0x0000001fff447819 */ /* 0x000fe20000011442 */
[----:B------:R-:W-:Y:S01]  /*24e0*/  ULDC.64 UR4, c[0x0][0x300] ;  /* 0x0000c00000047ab9 */ /* 0x000fe20000000a00 */
[----:B-----5:R-:W-:Y:S01]  /*24f0*/  SHF.R.S32.HI R67, RZ, 0x1f, R65 ;  /* 0x0000001fff437819 */ /* 0x020fe20000011441 */
[----:B0-----:R-:W-:Y:S01]  /*2500*/  IMAD.WIDE.U32 R4, R66, UR4, RZ ;  /* 0x0000000442047c25 */ /* 0x001fe2000f8e00ff */
[----:B------:R-:W-:Y:S01]  /*2510*/  ULDC.U8 UR6, c[0x0][0x410] ;  /* 0x0001040000067ab9 */ /* 0x000fe20000000000 */
[----:B------:R-:W-:Y:S02]  /*2520*/  SHF.R.S32.HI R15, RZ, 0x1f, R38 ;  /* 0x0000001fff0f7819 */ /* 0x000fe40000011426 */
[----:B------:R-:W-:Y:S01]  /*2530*/  IMAD R7, R68, UR4, RZ ;  /* 0x0000000444077c24 */ /* 0x000fe2000f8e02ff */
[----:B------:R-:W-:Y:S01]  /*2540*/  ISETP.NE.AND P3, PT, RZ, UR6, PT ;  /* 0x00000006ff007c0c */ /* 0x000fe2000bf65270 */
[----:B------:R-:W-:Y:S02]  /*2550*/  IMAD R8, R42, R38, RZ ;  /* 0x000000262a087224 */ /* 0x000fe400078e02ff */
[----:B------:R-:W-:Y:S01]  /*2560*/  IMAD R7, R66, UR5, R7 ;  /* 0x0000000542077c24 */ /* 0x000fe2000f8e0207 */
[----:B------:R-:W-:Y:S01]  /*2570*/  ULDC.64 UR4, c[0x0][0x310] ;  /* 0x0000c40000047ab9 */ /* 0x000fe20000000a00 */
[----:B------:R-:W-:-:S02]  /*2580*/  IMAD R11, R15, R43, R8 ;  /* 0x0000002b0f0b7224 */ /* 0x000fc400078e0208 */
[----:B------:R-:W-:Y:S02]  /*2590*/  IMAD R6, R67, UR4, RZ ;  /* 0x0000000443067c24 */ /* 0x000fe4000f8e02ff */
        /* <DEDUP_REMOVED lines=11> */
[----:B------:R-:W-:-:S03]  /*2650*/  IMAD.WIDE.U32 R4, R43, R38, RZ ;  /* 0x000000262b047225 */ /* 0x000fc600078e00ff */
[----:B------:R-:W-:Y:S02]  /*2660*/  LEA.HI.X R70, R6, UR5, R7, 0x1, P4 ;  /* 0x0000000506467c11 */ /* 0x000fe4000a0f0c07 */
[----:B------:R-:W-:Y:S01]  /*2670*/  IADD3 R11, R5, R11, RZ ;  /* 0x0000000b050b7210 */ /* 0x000fe20007ffe0ff */
[----:B------:R-:W-:Y:S06]  /*2680*/  @!P3 BRA `(.L_x_3825) ;  /* 0x0000000800ccb947 */ /* 0x000fec0003800000 */
[----:B------:R-:W-:Y:S01]  /*2690*/  IMAD R69, R38, -0x40, R40 ;  /* 0xffffffc026457824 */ /* 0x000fe200078e0228 */
[----:B------:R-:W-:Y:S01]  /*26a0*/  BSSY B1, `(.L_x_3826) ;  /* 0x000001e000017945 */ /* 0x000fe20003800000 */
[----:B------:R-:W-:Y:S02]  /*26b0*/  CS2R R8, SRZ ;  /* 0x0000000000087805 */ /* 0x000fe4000001ff00 */
[----:B------:R-:W-:Y:S02]  /*26c0*/  CS2R R30, SRZ ;  /* 0x00000000001e7805 */ /* 0x000fe4000001ff00 */
[----:B------:R-:W-:Y:S02]  /*26d0*/  CS2R R28, SRZ ;  /* 0x00000000001c7805 */ /* 0x000fe4000001ff00 */
[----:B------:R-:W-:Y:S02]  /*26e0*/  VIMNMX R69, R69, 0x40, PT ;  /* 0x0000004045457848 */ /* 0x000fe40003fe0100 */
[----:B------:R-:W-:-:S02]  /*26f0*/  CS2R R58, SRZ ;  /* 0x00000000003a7805 */ /* 0x000fc4000001ff00 */
[----:B------:R-:W-:-:S13]  /*2700*/  ISETP.GE.AND P4, PT, R188, R69, PT ;  /* 0x00000045bc00720c */ /* 0x000fda0003f86270 */
[----:B------:R-:W-:Y:S05]  /*2710*/  @P4 BRA `(.L_x_3827) ;  /* 0x0000000000584947 */ /* 0x000fea0003800000 */
[----:B------:R-:W-:Y:S01]  /*2720*/  IMAD.MOV.U32 R6, RZ, RZ, R34 ;  /* 0x000000ffff067224 */ /* 0x000fe200078e0022 */
[----:B------:R-:W-:Y:S01]  /*2730*/  ULDC.64 UR4, c[0x0][0x3e8] ;  /* 0x0000fa0000047ab9 */ /* 0x000fe20000000a00 */
[----:B------:R-:W-:Y:S01]  /*2740*/  IMAD.MOV.U32 R7, RZ, RZ, R55 ;  /* 0x000000ffff077224 */ /* 0x000fe200078e0037 */
[----:B------:R-:W-:Y:S01]  /*2750*/  ULDC.64 UR6, c[0x0][0x400] ;  /* 0x0001000000067ab9 */ /* 0x000fe20000000a00 */
[----:B------:R-:W-:Y:S01]  /*2760*/  IMAD R5, R45, R38, RZ ;  /* 0x000000262d057224 */ /* 0x000fe200078e02ff */
[----:B------:R-:W-:Y:S01]  /*2770*/  CS2R R28, SRZ ;  /* 0x00000000001c7805 */ /* 0x000fe2000001ff00 */
[----:B------:R-:W-:Y:S01]  /*2780*/  IMAD.WIDE.U32 R8, R38, R46, R6 ;  /* 0x0000002e26087225 */ /* 0x000fe200078e0006 */
[----:B------:R-:W-:-:S03]  /*2790*/  IADD3 R7, P3, R20, R4, RZ ;  /* 0x0000000414077210 */ /* 0x000fc60007f7e0ff */
[----:B------:R-:W-:Y:S01]  /*27a0*/  IMAD R5, R15, R46, R5 ;  /* 0x0000002e0f057224 */ /* 0x000fe200078e0205 */
[----:B------:R-:W-:Y:S01]  /*27b0*/  LEA R4, P5, R8, UR6, 0x1 ;  /* 0x0000000608047c11 */ /* 0x000fe2000f8a08ff */
[----:B------:R-:W-:Y:S01]  /*27c0*/  IMAD.X R10, R11, 0x1, R53, P3 ;  /* 0x000000010b0a7824 */ /* 0x000fe200018e0635 */
[----:B------:R-:W-:Y:S01]  /*27d0*/  LEA R6, P3, R7, UR4, 0x1 ;  /* 0x0000000407067c11 */ /* 0x000fe2000f8608ff */
[----:B------:R-:W-:-:S03]  /*27e0*/  IMAD.IADD R5, R9, 0x1, R5 ;  /* 0x0000000109057824 */ /* 0x000fc600078e0205 */
[----:B------:R-:W-:Y:S02]  /*27f0*/  LEA.HI.X R7, R7, UR5, R10, 0x1, P3 ;  /* 0x0000000507077c11 */ /* 0x000fe400098f0c0a */
[----:B------:R-:W-:Y:S02]  /*2800*/  LEA.HI.X R5, R8, UR7, R5, 0x1, P5 ;  /* 0x0000000708057c11 */ /* 0x000fe4000a8f0c05 */
[----:B------:R-:W-:Y:S02]  /*2810*/  CS2R R8, SRZ ;  /* 0x0000000000087805 */ /* 0x000fe4000001ff00 */
[-C--:B------:R-:W-:Y:S02]  /*2820*/  ISETP.GE.AND P5, PT, R184, R77.reuse, PT ;  /* 0x0000004db800720c */ /* 0x080fe40003fa6270 */
[----:B------:R-:W-:-:S11]  /*2830*/  ISETP.GE.AND P3, PT, R193, R77, PT ;  /* 0x0000004dc100720c */ /* 0x000fd60003f66270 */
[----:B------:R0:W5:Y:S04]  /*2840*/  @!P5 LDG.E.64 R30, desc[UR40][R6.64] ;  /* 0x00000028061ed981 */ /* 0x000168000c1e1b00 */
[----:B------:R0:W5:Y:S04]  /*2850*/  @!P3 LDG.E.64 R8, desc[UR40][R6.64+0x20] ;  /* 0x000020280608b981 */ /* 0x000168000c1e1b00 */
[----:B------:R0:W5:Y:S04]  /*2860*/  @!P5 LDG.E.64 R58, desc[UR40][R4.64] ;  /* 0x00000028043ad981 */ /* 0x000168000c1e1b00 */
[----:B------:R0:W5:Y:S02]  /*2870*/  @!P3 LDG.E.64 R28, desc[UR40][R4.64+0x20] ;  /* 0x00002028041cb981 */ /* 0x000164000c1e1b00 */
.L_x_3827:
[----:B------:R-:W-:Y:S05]  /*2880*/  BSYNC B1 ;  /* 0x0000000000017941 */ /* 0x000fea0003800000 */
.L_x_3826:
[----:B------:R-:W-:Y:S01]  /*2890*/  ISETP.NE.AND P3, PT, R186, 0x3, PT ;  /* 0x00000003ba00780c */ /* 0x000fe20003f65270 */
[----:B0----5:R-:W-:Y:S02]  /*28a0*/  IMAD.MOV.U32 R4, RZ, RZ, R8 ;  /* 0x000000ffff047224 */ /* 0x021fe400078e0008 */
[----:B------:R-:W-:Y:S02]  /*28b0*/  IMAD.MOV.U32 R5, RZ, RZ, R9 ;  /* 0x000000ffff057224 */ /* 0x000fe400078e0009 */
[----:B------:R-:W-:Y:S02]  /*28c0*/  IMAD.MOV.U32 R6, RZ, RZ, R30 ;  /* 0x000000ffff067224 */ /* 0x000fe400078e001e */
        /* <DEDUP_REMOVED lines=11> */
[----:B------:R-:W-:Y:S06]  /*2980*/  @!P3 BRA `(.L_x_3828) ;  /* 0x000000000004b947 */ /* 0x000fec0003800000 */
[----:B------:R-:W-:Y:S01]  /*2990*/  BPT.TRAP 0x1 ;  /* 0x000000040000795c */ /* 0x000fe20000300000 */
.L_x_3828:
[----:B------:R-:W-:Y:S01]  /*29a0*/  IMAD R64, R22, 0x8, R2 ;  /* 0x0000000816407824 */ /* 0x000fe200078e0202 */
[----:B------:R-:W-:Y:S01]  /*29b0*/  SHF.L.U32 R75, R187, 0x1f, RZ ;  /* 0x0000001fbb4b7819 */ /* 0x000fe200000006ff */
[----:B------:R-:W-:Y:S03]  /*29c0*/  BSSY B1, `(.L_x_3829) ;  /* 0x0000003000017945 */ /* 0x000fe60003800000 */
[----:B------:R-:W0:Y:S02]  /*29d0*/  SYNCS.PHASECHK.TRANS64.TRYWAIT P5, [R64+URZ+0x28c90], R75 ;  /* 0x028c904b400075a7 */ /* 0x000e2400080a017f */
[----:B0-----:R-:W-:Y:S05]  /*29e0*/  @!P5 BRA `(.L_x_3830) ;  /* 0x0000014c0020d947 */ /* 0x001fea0003800000 */
.L_x_4071:
[----:B------:R-:W-:Y:S05]  /*29f0*/  BSYNC B1 ;  /* 0x0000000000017941 */ /* 0x000fea0003800000 */
.L_x_3829:
[----:B------:R-:W-:-:S03]  /*2a00*/  UMOV UR4, 0xffffffff ;  /* 0xffffffff00047882 */ /* 0x000fc60000000000 */
[----:B------:R-:W-:Y:S05]  /*2a10*/  BRA.DIV UR4, `(.L_x_3831) ;  /* 0x0000014e04287947 */ /* 0x000fea000b800000 */
[----:B------:R-:W1:Y:S04]  /*2a20*/  SHFL.IDX PT, R70, R70, RZ, 0x1c1f ;  /* 0x001c1fff46467589 */ /* 0x000e6800000e0000 */
[----:B------:R2:W3:Y:S02]  /*2a30*/  SHFL.IDX PT, R14, R71, RZ, 0x1c1f ;  /* 0x001c1fff470e7589 */ /* 0x0004e400000e0000 */
.L_x_4075:
[----:B------:R-:W-:Y:S05]  /*2a40*/  @P4 BRA `(.L_x_3832) ;  /* 0x0000001400744947 */ /* 0x000fea0003800000 */
[----:B------:R-:W-:Y:S01]  /*2a50*/  ISETP.NE.AND P5, PT, R63, RZ, PT ;  /* 0x000000ff3f00720c */ /* 0x000fe20003fa5270 */
[----:B------:R-:W-:-:S12]  /*2a60*/  BSSY B1, `(.L_x_3833) ;  /* 0x0000038000017945 */ /* 0x000fd80003800000 */
[----:B------:R-:W-:Y:S05]  /*2a70*/  @P5 BRA `(.L_x_3834) ;  /* 0x0000000000d85947 */ /* 0x000fea0003800000 */
[----:B------:R4:W0:Y:S01]  /*2a80*/  LDS.128 R4, [R72+0x22400] ;  /* 0x0224000048047984 */ /* 0x0008220000000c00 */
[----:B------:R-:W-:Y:S01]  /*2a90*/  ISETP.GE.AND P5, PT, R184, R77, PT ;  /* 0x0000004db800720c */ /* 0x000fe20003fa6270 */
[----:B------:R-:W-:Y:S01]  /*2aa0*/  BSSY B2, `(.L_x_3835) ;  /* 0x0000032000027945 */ /* 0x000fe20003800000 */
[----:B---3--:R-:W-:-:S04]  /*2ab0*/  LEA R10, P4, R16, R14, 0x1 ;  /* 0x0000000e100a7211 */ /* 0x008fc800078808ff */
[----:B-1----:R-:W-:-:S07]  /*2ac0*/  LEA.HI.X R11, R16, R70, R17, 0x1, P4 ;  /* 0x00000046100b7211 */ /* 0x002fce00020f0c11 */
[----:B----4-:R-:W-:Y:S05]  /*2ad0*/  @P5 BRA `(.L_x_3836) ;  /* 0x0000000000b85947 */ /* 0x010fea0003800000 */
[----:B------:R-:W-:Y:S01]  /*2ae0*/  SHF.R.U32.HI R76, RZ, 0x10, R59 ;  /* 0x00000010ff4c7819 */ /* 0x000fe2000001163b */
[----:B0-----:R-:W-:Y:S01]  /*2af0*/  IMAD.U32 R15, R7, 0x10000, RZ ;  /* 0x00010000070f7824 */ /* 0x001fe200078e00ff */
[----:B--2---:R-:W-:Y:S01]  /*2b00*/  SHF.R.U32.HI R71, RZ, 0x10, R31 ;  /* 0x00000010ff477819 */ /* 0x004fe2000001161f */
[----:B------:R-:W-:Y:S01]  /*2b10*/  IMAD.U32 R12, R6, 0x10000, RZ ;  /* 0x00010000060c7824 */ /* 0x000fe200078e00ff */
[----:B------:R-:W-:Y:S02]  /*2b20*/  SHF.R.U64 R72, R58, 0x10, R59 ;  /* 0x000000103a487819 */ /* 0x000fe4000000123b */
[----:B------:R-:W-:Y:S02]  /*2b30*/  SHF.R.U64 R74, R30, 0x10, R31 ;  /* 0x000000101e4a7819 */ /* 0x000fe4000000121f */
[----:B------:R-:W-:Y:S02]  /*2b40*/  PRMT R76, R81, 0x5432, R76 ;  /* 0x00005432514c7816 */ /* 0x000fe4000000004c */
[----:B------:R-:W-:-:S02]  /*2b50*/  PRMT R59, R78, 0x5410, R71 ;  /* 0x000054104e3b7816 */ /* 0x000fc40000000047 */
[----:B------:R-:W-:Y:S02]  /*2b60*/  PRMT R72, R79, 0x5432, R72 ;  /* 0x000054324f487816 */ /* 0x000fe40000000048 */
[----:B------:R-:W-:Y:S01]  /*2b70*/  LOP3.LUT R13, R6, 0xffff0000, RZ, 0xc0, !PT ;  /* 0xffff0000060d7812 */ /* 0x000fe200078ec0ff */
[----:B------:R-:W-:Y:S01]  /*2b80*/  IMAD.U32 R71, R59, 0x10000, RZ ;  /* 0x000100003b477824 */ /* 0x000fe200078e00ff */
[----:B------:R-:W-:Y:S01]  /*2b90*/  LOP3.LUT R30, R7, 0xffff0000, RZ, 0xc0, !PT ;  /* 0xffff0000071e7812 */ /* 0x000fe200078ec0ff */
[C---:B------:R-:W-:Y:S01]  /*2ba0*/  IMAD.U32 R6, R5.reuse, 0x10000, RZ ;  /* 0x0001000005067824 */ /* 0x040fe200078e00ff */
[----:B------:R-:W-:Y:S01]  /*2bb0*/  PRMT R31, R78, 0x5432, R74 ;  /* 0x000054324e1f7816 */ /* 0x000fe2000000004a */
[----:B------:R-:W-:Y:S01]  /*2bc0*/  IMAD.U32 R78, R76, 0x10000, RZ ;  /* 0x000100004c4e7824 */ /* 0x000fe200078e00ff */
[----:B------:R-:W-:Y:S01]  /*2bd0*/  LOP3.LUT R7, R5, 0xffff0000, RZ, 0xc0, !PT ;  /* 0xffff000005077812 */ /* 0x000fe200078ec0ff */
[----:B------:R-:W-:Y:S01]  /*2be0*/  IMAD.U32 R5, R4, 0x10000, RZ ;  /* 0x0001000004057824 */ /* 0x000fe200078e00ff */
[----:B------:R-:W-:Y:S01]  /*2bf0*/  LOP3.LUT R74, R72, 0xffff0000, RZ, 0xc0, !PT ;  /* 0xffff0000484a7812 */ /* 0x000fe200078ec0ff */
[----:B------:R-:W-:Y:S01]  /*2c00*/  FMUL.FTZ R81, R13, R78 ;  /* 0x0000004e0d517220 */ /* 0x000fe20000410000 */
[----:B------:R-:W-:Y:S01]  /*2c10*/  LOP3.LUT R58, R31, 0xffff0000, RZ, 0xc0, !PT ;  /* 0xffff00001f3a7812 */ /* 0x000fe200078ec0ff */
[-C--:B------:R-:W-:Y:S01]  /*2c20*/  FMUL.FTZ R13, R13, R71.reuse ;  /* 0x000000470d0d7220 */ /* 0x080fe20000410000 */
[----:B------:R-:W-:Y:S01]  /*2c30*/  LOP3.LUT R76, R76, 0xffff0000, RZ, 0xc0, !PT ;  /* 0xffff00004c4c7812 */ /* 0x000fe200078ec0ff */
[----:B------:R-:W-:Y:S01]  /*2c40*/  FMUL.FTZ R79, R7, R74 ;  /* 0x0000004a074f7220 */ /* 0x000fe20000410000 */
[----:B------:R-:W-:Y:S01]  /*2c50*/  LOP3.LUT R59, R59, 0xffff0000, RZ, 0xc0, !PT ;  /* 0xffff00003b3b7812 */ /* 0x000fe200078ec0ff */
[-C--:B------:R-:W-:Y:S01]  /*2c60*/  FMUL.FTZ R7, R7, R58.reuse ;  /* 0x0000003a07077220 */ /* 0x080fe20000410000 */
[----:B------:R-:W-:Y:S01]  /*2c70*/  LOP3.LUT R4, R4, 0xffff0000, RZ, 0xc0, !PT ;  /* 0xffff000004047812 */ /* 0x000fe200078ec0ff */
[----:B------:R-:W-:Y:S01]  /*2c80*/  FFMA.FTZ R81, R12, R71, -R81 ;  /* 0x000000470c517223 */ /* 0x000fe20000010851 */
[----:B------:R-:W-:Y:S01]  /*2c90*/  FFMA.FTZ R79, R6, R58, -R79 ;  /* 0x0000003a064f7223 */ /* 0x000fe2000001084f */
[----:B------:R-:W-:-:S02]  /*2ca0*/  IMAD.U32 R72, R72, 0x10000, RZ ;  /* 0x0001000048487824 */ /* 0x000fc400078e00ff */
[----:B------:R-:W-:Y:S01]  /*2cb0*/  FFMA.FTZ R12, R12, R78, R13 ;  /* 0x0000004e0c0c7223 */ /* 0x000fe2000001000d */
[----:B------:R-:W-:Y:S02]  /*2cc0*/  IMAD.U32 R31, R31, 0x10000, RZ ;  /* 0x000100001f1f7824 */ /* 0x000fe400078e00ff */
[C---:B------:R-:W-:Y:S01]  /*2cd0*/  FMUL.FTZ R58, R30.reuse, R76 ;  /* 0x0000004c1e3a7220 */ /* 0x040fe20000410000 */
[----:B------:R-:W-:Y:S01]  /*2ce0*/  FMUL.FTZ R13, R30, R59 ;  /* 0x0000003b1e0d7220 */ /* 0x000fe20000410000 */
[----:B------:R-:W-:Y:S01]  /*2cf0*/  FFMA.FTZ R74, R6, R74, R7 ;  /* 0x0000004a064a7223 */ /* 0x000fe20000010007 */
        /* <DEDUP_REMOVED lines=10> */
[----:B------:R-:W-:Y:S02]  /*2da0*/  F2FP.BF16.F32.PACK_AB R5, R74, R79 ;  /* 0x0000004f4a05723e */ /* 0x000fe400000010ff */
[----:B------:R-:W-:-:S07]  /*2db0*/  MOV R7, R13 ;  /* 0x0000000d00077202 */ /* 0x000fce0000000f00 */
.L_x_3836:
[----:B------:R-:W-:Y:S05]  /*2dc0*/  BSYNC B2 ;  /* 0x0000000000027941 */ /* 0x000fea0003800000 */
.L_x_3835:
[----:B0-----:R4:W-:Y:S02]  /*2dd0*/  ST.E.128 desc[UR40][R10.64], R4 ;  /* 0x000000040a007985 */ /* 0x0019e4000c101d28 */
.L_x_3834:
[----:B------:R-:W-:Y:S05]  /*2de0*/  BSYNC B1 ;  /* 0x0000000000017941 */ /* 0x000fea0003800000 */
.L_x_3833:
[----:B------:R-:W-:Y:S05]  /*2df0*/  @P1 BRA `(.L_x_3832) ;  /* 0x0000001000881947 */ /* 0x000fea0003800000 */
[----:B----4-:R-:W-:Y:S01]  /*2e00*/  IMAD.MOV.U32 R4, RZ, RZ, 0x20 ;  /* 0x00000020ff047424 */ /* 0x010fe200078e00ff */
[----:B------:R-:W-:Y:S01]  /*2e10*/  LOP3.LUT P4, RZ, R190, 0x4, RZ, 0xc0, !PT ;  /* 0x00000004beff7812 */ /* 0x000fe2000788c0ff */
[----:B------:R-:W-:Y:S01]  /*2e20*/  BSSY B1, `(.L_x_3837) ;  /* 0x0000037000017945 */ /* 0x000fe20003800000 */
[----:B------:R-:W-:Y:S02]  /*2e30*/  ISETP.GE.AND P5, PT, R193, R77, PT ;  /* 0x0000004dc100720c */ /* 0x000fe40003fa6270 */
[----:B------:R-:W-:Y:S02]  /*2e40*/  SEL R4, R4, 0xffffffe0, !P4 ;  /* 0xffffffe004047807 */ /* 0x000fe40006000000 */
[C---:B---3--:R-:W-:Y:S02]  /*2e50*/  LEA R10, P4, R19.reuse, R14, 0x1 ;  /* 0x0000000e130a7211 */ /* 0x048fe400078808ff */
[----:B------:R-:W-:Y:S02]  /*2e60*/  IADD3 R73, R4, R52, R73 ;  /* 0x0000003404497210 */ /* 0x000fe40007ffe049 */
[----:B-1----:R-:W-:-:S03]  /*2e70*/  LEA.HI.X R11, R19, R70, R191, 0x1, P4 ;  /* 0x00000046130b7211 */ /* 0x002fc600020f0cbf */
[----:B------:R-:W-:-:S06]  /*2e80*/  IMAD R4, R73, 0x2, R2 ;  /* 0x0000000249047824 */ /* 0x000fcc00078e0202 */
[----:B------:R-:W1:Y:S01]  /*2e90*/  LDS.128 R4, [R4+0x22400] ;  /* 0x0224000004047984 */ /* 0x000e620000000c00 */
[----:B------:R-:W-:Y:S05]  /*2ea0*/  @P5 BRA `(.L_x_3838) ;  /* 0x0000000000b85947 */ /* 0x000fea0003800000 */
[----:B------:R-:W-:Y:S01]  /*2eb0*/  SHF.R.U64 R14, R8, 0x10, R9 ;  /* 0x00000010080e7819 */ /* 0x000fe20000001209 */
[----:B-1----:R-:W-:Y:S01]  /*2ec0*/  IMAD.U32 R12, R7, 0x10000, RZ ;  /* 0x00010000070c7824 */ /* 0x002fe200078e00ff */
[--C-:B------:R-:W-:Y:S01]  /*2ed0*/  SHF.R.U64 R30, R28, 0x10, R29.reuse ;  /* 0x000000101c1e7819 */ /* 0x100fe2000000121d */
[----:B------:R-:W-:Y:S01]  /*2ee0*/  IMAD.U32 R8, R6, 0x10000, RZ ;  /* 0x0001000006087824 */ /* 0x000fe200078e00ff */
        /* <DEDUP_REMOVED lines=8> */
[----:B------:R-:W-:Y:S01]  /*2f70*/  LOP3.LUT R7, R5, 0xffff0000, RZ, 0xc0, !PT ;  /* 0xffff000005077812 */ /* 0x000fe200078ec0ff */
[----:B------:R-:W-:Y:S01]  /*2f80*/  IMAD.U32 R29, R28, 0x10000, RZ ;  /* 0x000100001c1d7824 */ /* 0x000fe200078e00ff */
[C---:B------:R-:W-:Y:S01]  /*2f90*/  LOP3.LUT R31, R30.reuse, 0xffff0000, RZ, 0xc0, !PT ;  /* 0xffff00001e1f7812 */ /* 0x040fe200078ec0ff */
[----:B------:R-:W-:Y:S01]  /*2fa0*/  IMAD.U32 R30, R30, 0x10000, RZ ;  /* 0x000100001e1e7824 */ /* 0x000fe200078e00ff */
[C---:B------:R-:W-:Y:S01]  /*2fb0*/  LOP3.LUT R15, R14.reuse, 0xffff0000, RZ, 0xc0, !PT ;  /* 0xffff00000e0f7812 */ /* 0x040fe200078ec0ff */
[----:B------:R-:W-:Y:S01]  /*2fc0*/  IMAD.U32 R14, R14, 0x10000, RZ ;  /* 0x000100000e0e7824 */ /* 0x000fe200078e00ff */
[----:B------:R-:W-:Y:S01]  /*2fd0*/  LOP3.LUT R9, R6, 0xffff0000, RZ, 0xc0, !PT ;  /* 0xffff000006097812 */ /* 0x000fe200078ec0ff */
[C---:B--2---:R-:W-:Y:S01]  /*2fe0*/  FMUL.FTZ R71, R7.reuse, R31 ;  /* 0x0000001f07477220 */ /* 0x044fe20000410000 */
[----:B------:R-:W-:Y:S01]  /*2ff0*/  LOP3.LUT R58, R58, 0xffff0000, RZ, 0xc0, !PT ;  /* 0xffff00003a3a7812 */ /* 0x000fe200078ec0ff */
[----:B------:R-:W-:Y:S01]  /*3000*/  FMUL.FTZ R70, R7, R15 ;  /* 0x0000000f07467220 */ /* 0x000fe20000410000 */
[----:B------:R-:W-:Y:S01]  /*3010*/  LOP3.LUT R28, R28, 0xffff0000, RZ, 0xc0, !PT ;  /* 0xffff00001c1c7812 */ /* 0x000fe200078ec0ff */
[C---:B------:R-:W-:Y:S01]  /*3020*/  FMUL.FTZ R7, R9.reuse, R59 ;  /* 0x0000003b09077220 */ /* 0x040fe20000410000 */
[----:B------:R-:W-:Y:S01]  /*3030*/  FMUL.FTZ R9, R9, R29 ;  /* 0x0000001d09097220 */ /* 0x000fe20000410000 */
[----:B------:R-:W-:-:S02]  /*3040*/  IMAD.U32 R6, R5, 0x10000, RZ ;  /* 0x0001000005067824 */ /* 0x000fc400078e00ff */
[----:B------:R-:W-:Y:S01]  /*3050*/  FFMA.FTZ R29, R8, R29, -R7 ;  /* 0x0000001d081d7223 */ /* 0x000fe20000010807 */
[----:B------:R-:W-:Y:S02]  /*3060*/  IMAD.U32 R5, R4, 0x10000, RZ ;  /* 0x0001000004057824 */ /* 0x000fe400078e00ff */
[----:B------:R-:W-:Y:S01]  /*3070*/  FFMA.FTZ R8, R8, R59, R9 ;  /* 0x0000003b08087223 */ /* 0x000fe20000010009 */
[----:B------:R-:W-:Y:S01]  /*3080*/  LOP3.LUT R4, R4, 0xffff0000, RZ, 0xc0, !PT ;  /* 0xffff000004047812 */ /* 0x000fe200078ec0ff */
[C---:B------:R-:W-:Y:S01]  /*3090*/  FMUL.FTZ R9, R13.reuse, R58 ;  /* 0x0000003a0d097220 */ /* 0x040fe20000410000 */
[-C--:B------:R-:W-:Y:S01]  /*30a0*/  FMUL.FTZ R13, R13, R28.reuse ;  /* 0x0000001c0d0d7220 */ /* 0x080fe20000410000 */
[C---:B------:R-:W-:Y:S01]  /*30b0*/  FFMA.FTZ R71, R6.reuse, R15, -R71 ;  /* 0x0000000f06477223 */ /* 0x040fe20000010847 */
[----:B------:R-:W-:Y:S01]  /*30c0*/  FFMA.FTZ R70, R6, R31, R70 ;  /* 0x0000001f06467223 */ /* 0x000fe20000010046 */
[----:B------:R-:W-:Y:S01]  /*30d0*/  FFMA.FTZ R9, R12, R28, -R9 ;  /* 0x0000001c0c097223 */ /* 0x000fe20000010809 */
[C---:B------:R-:W-:Y:S01]  /*30e0*/  FMUL.FTZ R6, R4.reuse, R30 ;  /* 0x0000001e04067220 */ /* 0x040fe20000410000 */
[----:B------:R-:W-:Y:S01]  /*30f0*/  FMUL.FTZ R7, R4, R14 ;  /* 0x0000000e04077220 */ /* 0x000fe20000410000 */
[----:B------:R-:W-:Y:S01]  /*3100*/  FFMA.FTZ R12, R12, R58, R13 ;  /* 0x0000003a0c0c7223 */ /* 0x000fe2000001000d */
[----:B------:R-:W-:Y:S01]  /*3110*/  F2FP.BF16.F32.PACK_AB R8, R8, R29 ;  /* 0x0000001d0808723e */ /* 0x000fe200000010ff */
[C---:B------:R-:W-:Y:S01]  /*3120*/  FFMA.FTZ R6, R5.reuse, R14, -R6 ;  /* 0x0000000e05067223 */ /* 0x040fe20000010806 */
[----:B------:R-:W-:Y:S01]  /*3130*/  FFMA.FTZ R7, R5, R30, R7 ;  /* 0x0000001e05077223 */ /* 0x000fe20000010007 */
[----:B------:R-:W-:-:S02]  /*3140*/  F2FP.BF16.F32.PACK_AB R5, R70, R71 ;  /* 0x000000474605723e */ /* 0x000fc400000010ff */
[----:B------:R-:W-:Y:S02]  /*3150*/  F2FP.BF16.F32.PACK_AB R9, R12, R9 ;  /* 0x000000090c09723e */ /* 0x000fe400000010ff */
[----:B------:R-:W-:Y:S01]  /*3160*/  F2FP.BF16.F32.PACK_AB R4, R7, R6 ;  /* 0x000000060704723e */ /* 0x000fe200000010ff */
[----:B------:R-:W-:Y:S02]  /*3170*/  IMAD.MOV.U32 R6, RZ, RZ, R8 ;  /* 0x000000ffff067224 */ /* 0x000fe400078e0008 */
[----:B------:R-:W-:-:S07]  /*3180*/  IMAD.MOV.U32 R7, RZ, RZ, R9 ;  /* 0x000000ffff077224 */ /* 0x000fce00078e0009 */
.L_x_3838:
[----:B------:R-:W-:Y:S05]  /*3190*/  BSYNC B1 ;  /* 0x0000000000017941 */ /* 0x000fea0003800000 */
.L_x_3837:
[----:B-1----:R1:W-:Y:S01]  /*31a0*/  ST.E.128 desc[UR40][R10.64], R4 ;  /* 0x000000040a007985 */ /* 0x0023e2000c101d28 */
[----:B------:R-:W-:Y:S05]  /*31b0*/  BRA `(.L_x_3832) ;  /* 0x0000000c00987947 */ /* 0x000fea0003800000 */
.L_x_3825:
[----:B------:R-:W-:-:S05]  /*31c0*/  IMAD R69, R38, -0x40, R40 ;  /* 0xffffffc026457824 */ /* 0x000fca00078e0228 */
[----:B------:R-:W-:-:S04]  /*31d0*/  VIMNMX R69, R69, 0x40, PT ;  /* 0x0000004045457848 */ /* 0x000fc80003fe0100 */
[----:B------:R-:W-:-:S04]  /*31e0*/  ISETP.GE.AND P4, PT, R188, R69, PT ;  /* 0x00000045bc00720c */ /* 0x000fc80003f86270 */
[----:B------:R-:W-:-:S13]  /*31f0*/  ISETP.GE.OR P3, PT, R16, R77, P4 ;  /* 0x0000004d1000720c */ /* 0x000fda0002766670 */
[----:B------:R-:W0:Y:S01]  /*3200*/  @!P3 LDC.64 R12, c[0x0][0x3e8] ;  /* 0x0000fa00ff0cbb82 */ /* 0x000e220000000a00 */
[----:B------:R-:W-:Y:S01]  /*3210*/  @!P3 IADD3 R6, P5, R32, R4, RZ ;  /* 0x000000042006b210 */ /* 0x000fe20007fbe0ff */
[----:B------:R-:W-:Y:S02]  /*3220*/  @!P3 IMAD R4, R45, R38, RZ ;  /* 0x000000262d04b224 */ /* 0x000fe400078e02ff */
[----:B------:R-:W-:Y:S02]  /*3230*/  @!P3 IMAD.MOV.U32 R5, RZ, RZ, R57 ;  /* 0x000000ffff05b224 */ /* 0x000fe400078e0039 */
[----:B------:R-:W-:Y:S02]  /*3240*/  @!P3 IMAD R15, R15, R46, R4 ;  /* 0x0000002e0f0fb224 */ /* 0x000fe400078e0204 */
[----:B------:R-:W1:Y:S01]  /*3250*/  @!P3 LDC.64 R8, c[0x0][0x400] ;  /* 0x00010000ff08bb82 */ /* 0x000e620000000a00 */
[----:B------:R-:W-:Y:S02]  /*3260*/  @!P3 IMAD.X R7, R11, 0x1, R54, P5 ;  /* 0x000000010b07b824 */ /* 0x000fe400028e0636 */
[----:B------:R-:W-:-:S04]  /*3270*/  @!P3 IMAD.MOV.U32 R4, RZ, RZ, R36 ;  /* 0x000000ffff04b224 */ /* 0x000fc800078e0024 */
[----:B------:R-:W-:Y:S01]  /*3280*/  @!P3 IMAD.WIDE.U32 R10, R38, R46, R4 ;  /* 0x0000002e260ab225 */ /* 0x000fe200078e0004 */
[----:B------:R-:W-:-:S03]  /*3290*/  CS2R R4, SRZ ;  /* 0x0000000000047805 */ /* 0x000fc6000001ff00 */
[----:B------:R-:W-:Y:S01]  /*32a0*/  @!P3 IMAD.IADD R11, R15, 0x1, R11 ;  /* 0x000000010f0bb824 */ /* 0x000fe200078e020b */
[----:B0-----:R-:W-:-:S04]  /*32b0*/  @!P3 LEA R12, P5, R6, R12, 0x1 ;  /* 0x0000000c060cb211 */ /* 0x001fc800078a08ff */
[----:B------:R-:W-:Y:S02]  /*32c0*/  @!P3 LEA.HI.X R13, R6, R13, R7, 0x1, P5 ;  /* 0x0000000d060db211 */ /* 0x000fe400028f0c07 */
[----:B------:R-:W-:Y:S02]  /*32d0*/  CS2R R6, SRZ ;  /* 0x0000000000067805 */ /* 0x000fe4000001ff00 */
[C---:B-1----:R-:W-:Y:S02]  /*32e0*/  @!P3 LEA R8, P5, R10.reuse, R8, 0x1 ;  /* 0x000000080a08b211 */ /* 0x042fe400078a08ff */
[----:B------:R-:W-:Y:S02]  /*32f0*/  CS2R R30, SRZ ;  /* 0x00000000001e7805 */ /* 0x000fe4000001ff00 */
[----:B------:R-:W-:Y:S01]  /*3300*/  CS2R R28, SRZ ;  /* 0x00000000001c7805 */ /* 0x000fe2000001ff00 */
[----:B------:R-:W2:Y:S01]  /*3310*/  @!P3 LDG.E.128 R4, desc[UR40][R12.64] ;  /* 0x000000280c04b981 */ /* 0x000ea2000c1e1d00 */
[----:B------:R-:W-:-:S05]  /*3320*/  @!P3 LEA.HI.X R9, R10, R9, R11, 0x1, P5 ;  /* 0x000000090a09b211 */ /* 0x000fca00028f0c0b */
[----:B------:R-:W3:Y:S01]  /*3330*/  @!P3 LDG.E.128 R28, desc[UR40][R8.64] ;  /* 0x00000028081cb981 */ /* 0x000ee2000c1e1d00 */
[----:B------:R-:W-:Y:S02]  /*3340*/  ISETP.NE.AND P3, PT, R186, 0x3, PT ;  /* 0x00000003ba00780c */ /* 0x000fe40003f65270 */
[----:B------:R-:W-:Y:S01]  /*3350*/  ISETP.GE.AND P5, PT, R16, R77, PT ;  /* 0x0000004d1000720c */ /* 0x000fe20003fa6270 */
[----:B--2---:R-:W-:Y:S02]  /*3360*/  IMAD.MOV.U32 R10, RZ, RZ, R4 ;  /* 0x000000ffff0a7224 */ /* 0x004fe400078e0004 */
[----:B------:R-:W-:Y:S02]  /*3370*/  IMAD.MOV.U32 R11, RZ, RZ, R5 ;  /* 0x000000ffff0b7224 */ /* 0x000fe400078e0005 */
[----:B------:R-:W-:Y:S02]  /*3380*/  IMAD.MOV.U32 R14, RZ, RZ, R6 ;  /* 0x000000ffff0e7224 */ /* 0x000fe400078e0006 */
[----:B------:R-:W-:Y:S01]  /*3390*/  IMAD.MOV.U32 R15, RZ, RZ, R7 ;  /* 0x000000ffff0f7224 */ /* 0x000fe200078e0007 */
[----:B------:R-:W-:Y:S01]  /*33a0*/  PRMT R79, R10, 0x5410, R11 ;  /* 0x000054100a4f7816 */ /* 0x000fe2000000000b */
[----:B---3--:R-:W-:Y:S01]  /*33b0*/  IMAD.MOV.U32 R8, RZ, RZ, R30 ;  /* 0x000000ffff087224 */ /* 0x008fe200078e001e */
[----:B------:R-:W-:Y:S01]  /*33c0*/  PRMT R83, R83, 0x5410, R14 ;  /* 0x0000541053537816 */ /* 0x000fe2000000000e */
[----:B------:R-:W-:Y:S01]  /*33d0*/  IMAD.MOV.U32 R9, RZ, RZ, R31 ;  /* 0x000000ffff097224 */ /* 0x000fe200078e001f */
[----:B------:R-:W-:Y:S01]  /*33e0*/  MOV R10, R28 ;  /* 0x0000001c000a7202 */ /* 0x000fe20000000f00 */
[----:B------:R-:W-:Y:S01]  /*33f0*/  IMAD.MOV.U32 R11, RZ, RZ, R29 ;  /* 0x000000ffff0b7224 */ /* 0x000fe200078e001d */
[----:B------:R-:W-:-:S02]  /*3400*/  PRMT R87, R87, 0x5410, R15 ;  /* 0x0000541057577816 */ /* 0x000fc4000000000f */
[----:B------:R-:W-:Y:S02]  /*3410*/  PRMT R82, R9, 0x5410, R8 ;  /* 0x0000541009527816 */ /* 0x000fe40000000008 */
[----:B------:R-:W-:Y:S02]  /*3420*/  PRMT R86, R86, 0x5410, R10 ;  /* 0x0000541056567816 */ /* 0x000fe4000000000a */
[----:B------:R-:W-:Y:S01]  /*3430*/  PRMT R83, R11, 0x7610, R83 ;  /* 0x000076100b537816 */ /* 0x000fe20000000053 */
[----:B------:R-:W-:Y:S06]  /*3440*/  @!P3 BRA `(.L_x_3839) ;  /* 0x000000000004b947 */ /* 0x000fec0003800000 */
[----:B------:R-:W-:Y:S01]  /*3450*/  BPT.TRAP 0x1 ;  /* 0x000000040000795c */ /* 0x000fe20000300000 */
.L_x_3839:
[----:B------:R-:W-:Y:S01]  /*3460*/  IMAD R64, R22, 0x8, R2 ;  /* 0x0000000816407824 */ /* 0x000fe200078e0202 */
[----:B------:R-:W-:Y:S01]  /*3470*/  SHF.L.U32 R75, R187, 0x1f, RZ ;  /* 0x0000001fbb4b7819 */ /* 0x000fe200000006ff */
[----:B------:R-:W-:Y:S03]  /*3480*/  BSSY B1, `(.L_x_3840) ;  /* 0x0000003000017945 */ /* 0x000fe60003800000 */
[----:B------:R-:W0:Y:S02]  /*3490*/  SYNCS.PHASECHK.TRANS64.TRYWAIT P6, [R64+URZ+0x28c90], R75 ;  /* 0x028c904b400075a7 */ /* 0x000e2400080c017f */
[----:B0-----:R-:W-:Y:S05]  /*34a0*/  @!P6 BRA `(.L_x_3841) ;  /* 0x0000014000cce947 */ /* 0x001fea0003800000 */
.L_x_4076:
[----:B------:R-:W-:Y:S05]  /*34b0*/  BSYNC B1 ;  /* 0x0000000000017941 */ /* 0x000fea0003800000 */
.L_x_3840:
[----:B------:R-:W-:-:S03]  /*34c0*/  UMOV UR4, 0xffffffff ;  /* 0xffffffff00047882 */ /* 0x000fc60000000000 */
[----:B------:R-:W-:Y:S05]  /*34d0*/  BRA.DIV UR4, `(.L_x_3842) ;  /* 0x0000014204d47947 */ /* 0x000fea000b800000 */
[----:B------:R-:W1:Y:S04]  /*34e0*/  SHFL.IDX PT, R70, R70, RZ, 0x1c1f ;  /* 0x001c1fff46467589 */ /* 0x000e6800000e0000 */
[----:B------:R-:W2:Y:S02]  /*34f0*/  SHFL.IDX PT, R71, R71, RZ, 0x1c1f ;  /* 0x001c1fff47477589 */ /* 0x000ea400000e0000 */
.L_x_4080:
[----:B------:R-:W3:Y:S02]  /*3500*/  LDC R72, c[0x0][0x2f4] ;  /* 0x0000bd00ff487b82 */ /* 0x000ee40000000800 */
[----:B---3--:R-:W-:-:S13]  /*3510*/  ISETP.GE.OR P4, PT, R16, R72, P4 ;  /* 0x000000481000720c */ /* 0x008fda0002786670 */
[----:B------:R-:W-:Y:S05]  /*3520*/  @P4 BRA `(.L_x_3832) ;  /* 0x0000000800bc4947 */ /* 0x000fea0003800000 */
[----:B------:R-:W-:Y:S01]  /*3530*/  IMAD.IADD R8, R72, 0x1, -R51 ;  /* 0x0000000148087824 */ /* 0x000fe200078e0a33 */
[C---:B--2---:R-:W-:Y:S01]  /*3540*/  LEA R58, P4, R56.reuse, R71, 0x1 ;  /* 0x00000047383a7211 */ /* 0x044fe200078808ff */
[----:B------:R-:W-:Y:S03]  /*3550*/  BSSY B1, `(.L_x_3843) ;  /* 0x000006e000017945 */ /* 0x000fe60003800000 */
[----:B------:R-:W-:Y:S02]  /*3560*/  SEL R8, R51, R8, !P0 ;  /* 0x0000000833087207 */ /* 0x000fe40004000000 */
[----:B-1----:R-:W-:Y:S02]  /*3570*/  LEA.HI.X R59, R56, R70, R61, 0x1, P4 ;  /* 0x00000046383b7211 */ /* 0x002fe400020f0c3d */
[----:B------:R-:W-:-:S04]  /*3580*/  SHF.R.S32.HI R9, RZ, 0x1f, R8 ;  /* 0x0000001fff097819 */ /* 0x000fc80000011408 */
[----:B------:R-:W-:-:S04]  /*3590*/  LEA.HI R9, R9, R8, RZ, 0x4 ;  /* 0x0000000809097211 */ /* 0x000fc800078f20ff */
[----:B------:R-:W-:Y:S01]  /*35a0*/  SHF.R.S32.HI R8, RZ, 0x4, R9 ;  /* 0x00000004ff087819 */ /* 0x000fe20000011409 */
[----:B------:R-:W-:-:S03]  /*35b0*/  IMAD.IADD R9, R62, 0x1, R73 ;  /* 0x000000013e097824 */ /* 0x000fc600078e0249 */
[----:B------:R-:W-:Y:S01]  /*35c0*/  LEA.HI.SX32 R8, R3, R8, 0x1d ;  /* 0x0000000803087211 */ /* 0x000fe200078feaff */
[----:B------:R-:W-:-:S04]  /*35d0*/  IMAD R9, R9, 0x2, R2 ;  /* 0x0000000209097824 */ /* 0x000fc800078e0202 */
[----:B------:R-:W-:-:S05]  /*35e0*/  IMAD.SHL.U32 R77, R8, 0x8, RZ ;  /* 0x00000008084d7824 */ /* 0x000fca00078e00ff */
[----:B------:R-:W-:-:S04]  /*35f0*/  LOP3.LUT R8, R44, 0x38, R77, 0xf8, !PT ;  /* 0x000000382c087812 */ /* 0x000fc800078ef84d */
[----:B------:R-:W-:-:S05]  /*3600*/  LOP3.LUT R8, R8, R47, RZ, 0x3c, !PT ;  /* 0x0000002f08087212 */ /* 0x000fca00078e3cff */
[----:B------:R-:W-:-:S04]  /*3610*/  IMAD R8, R209, 0x200, R8 ;  /* 0x00000200d1087824 */ /* 0x000fc800078e0208 */
[----:B------:R-:W-:Y:S02]  /*3620*/  IMAD.IADD R73, R73, 0x1, R8 ;  /* 0x0000000149497824 */ /* 0x000fe400078e0208 */
[----:B------:R-:W1:Y:S02]  /*3630*/  LDS.128 R8, [R9+0x22400] ;  /* 0x0224000009087984 */ /* 0x000e640000000c00 */
[----:B------:R-:W-:-:S05]  /*3640*/  IMAD R73, R73, 0x2, R2 ;  /* 0x0000000249497824 */ /* 0x000fca00078e0202 */
[----:B------:R2:W3:Y:S01]  /*3650*/  LDS.128 R12, [R73+0x22400] ;  /* 0x02240000490c7984 */ /* 0x0004e20000000c00 */
[----:B------:R-:W-:Y:S05]  /*3660*/  @P5 BRA `(.L_x_3844) ;  /* 0x0000000400705947 */ /* 0x000fea0003800000 */
[----:B------:R-:W-:Y:S02]  /*3670*/  SHF.R.U32.HI R74, RZ, 0x10, R5 ;  /* 0x00000010ff4a7819 */ /* 0x000fe40000011605 */
[----:B------:R-:W-:Y:S02]  /*3680*/  SHF.R.U32.HI R81, RZ, 0x10, R29 ;  /* 0x00000010ff517819 */ /* 0x000fe4000001161d */
[----:B--2---:R-:W-:Y:S01]  /*3690*/  SHF.R.U64 R73, R4, 0x10, R5 ;  /* 0x0000001004497819 */ /* 0x004fe20000001205 */
[----:B-1----:R-:W-:Y:S01]  /*36a0*/  IMAD.U32 R5, R8, 0x10000, RZ ;  /* 0x0001000008057824 */ /* 0x002fe200078e00ff */
[----:B------:R-:W-:Y:S01]  /*36b0*/  SHF.R.U64 R76, R6, 0x10, R7 ;  /* 0x00000010064c7819 */ /* 0x000fe20000001207 */
[----:B------:R-:W-:Y:S01]  /*36c0*/  IMAD.U32 R6, R9, 0x10000, RZ ;  /* 0x0001000009067824 */ /* 0x000fe200078e00ff */
[----:B------:R-:W-:Y:S01]  /*36d0*/  PRMT R74, R79, 0x5432, R74 ;  /* 0x000054324f4a7816 */ /* 0x000fe2000000004a */
[----:B------:R-:W-:Y:S01]  /*36e0*/  IMAD.U32 R4, R10, 0x10000, RZ ;  /* 0x000100000a047824 */ /* 0x000fe200078e00ff */
[----:B------:R-:W-:-:S02]  /*36f0*/  PRMT R81, R83, 0x5410, R81 ;  /* 0x0000541053517816 */ /* 0x000fc40000000051 */
[--C-:B------:R-:W-:Y:S01]  /*3700*/  SHF.R.U64 R84, R30, 0x10, R31.reuse ;  /* 0x000000101e547819 */ /* 0x100fe2000000121f */
[----:B---3--:R-:W-:Y:S01]  /*3710*/  IMAD.U32 R30, R15, 0x10000, RZ ;  /* 0x000100000f1e7824 */ /* 0x008fe200078e00ff */
[----:B------:R-:W-:Y:S02]  /*3720*/  SHF.R.U32.HI R85, RZ, 0x10, R31 ;  /* 0x00000010ff557819 */ /* 0x000fe4000001161f */
[----:B------:R-:W-:Y:S02]  /*3730*/  SHF.R.U32.HI R78, RZ, 0x10, R7 ;  /* 0x00000010ff4e7819 */ /* 0x000fe40000011607 */
[----:B------:R-:W-:Y:S01]  /*3740*/  SHF.R.U64 R80, R28, 0x10, R29 ;  /* 0x000000101c507819 */ /* 0x000fe2000000121d */
[----:B------:R-:W-:Y:S01]  /*3750*/  IMAD.U32 R28, R13, 0x10000, RZ ;  /* 0x000100000d1c7824 */ /* 0x000fe200078e00ff */
[----:B------:R-:W-:Y:S01]  /*3760*/  PRMT R73, R79, 0x5410, R73 ;  /* 0x000054104f497816 */ /* 0x000fe20000000049 */
[----:B------:R-:W-:Y:S01]  /*3770*/  IMAD.U32 R79, R74, 0x10000, RZ ;  /* 0x000100004a4f7824 */ /* 0x000fe200078e00ff */
[----:B------:R-:W-:Y:S01]  /*3780*/  PRMT R76, R83, 0x5432, R76 ;  /* 0x00005432534c7816 */ /* 0x000fe2000000004c */
[----:B------:R-:W-:Y:S01]  /*3790*/  IMAD.U32 R83, R81, 0x10000, RZ ;  /* 0x0001000051537824 */ /* 0x000fe200078e00ff */
[----:B------:R-:W-:-:S02]  /*37a0*/  PRMT R84, R82, 0x5432, R84 ;  /* 0x0000543252547816 */ /* 0x000fc40000000054 */
[----:B------:R-:W-:Y:S02]  /*37b0*/  PRMT R85, R82, 0x5410, R85 ;  /* 0x0000541052557816 */ /* 0x000fe40000000055 */
[----:B------:R-:W-:Y:S01]  /*37c0*/  LOP3.LUT R29, R13, 0xffff0000, RZ, 0xc0, !PT ;  /* 0xffff00000d1d7812 */ /* 0x000fe200078ec0ff */
[----:B------:R-:W-:Y:S01]  /*37d0*/  IMAD.U32 R13, R12, 0x10000, RZ ;  /* 0x000100000c0d7824 */ /* 0x000fe200078e00ff */
[----:B------:R-:W-:Y:S01]  /*37e0*/  PRMT R78, R87, 0x5432, R78 ;  /* 0x00005432574e7816 */ /* 0x000fe2000000004e */
[C---:B------:R-:W-:Y:S01]  /*37f0*/  FMUL.FTZ R87, R28.reuse, R83 ;  /* 0x000000531c577220 */ /* 0x040fe20000410000 */
[----:B------:R-:W-:Y:S01]  /*3800*/  LOP3.LUT R82, R81, 0xffff0000, RZ, 0xc0, !PT ;  /* 0xffff000051527812 */ /* 0x000fe200078ec0ff */
[-C--:B------:R-:W-:Y:S01]  /*3810*/  FMUL.FTZ R81, R28, R79.reuse ;  /* 0x0000004f1c517220 */ /* 0x080fe20000410000 */
[----:B------:R-:W-:Y:S01]  /*3820*/  LOP3.LUT R7, R9, 0xffff0000, RZ, 0xc0, !PT ;  /* 0xffff000009077812 */ /* 0x000fe200078ec0ff */
[----:B------:R-:W-:Y:S01]  /*3830*/  FFMA.FTZ R87, R6, R79, -R87 ;  /* 0x0000004f06577223 */ /* 0x000fe20000010857 */
[----:B------:R-:W-:Y:S01]  /*3840*/  PRMT R80, R86, 0x5432, R80 ;  /* 0x0000543256507816 */ /* 0x000fe20000000050 */
[----:B------:R-:W-:Y:S01]  /*3850*/  FMUL.FTZ R86, R29, R82 ;  /* 0x000000521d567220 */ /* 0x000fe20000410000 */
[----:B------:R-:W-:Y:S01]  /*3860*/  LOP3.LUT R74, R74, 0xffff0000, RZ, 0xc0, !PT ;  /* 0xffff00004a4a7812 */ /* 0x000fe200078ec0ff */
[----:B------:R-:W-:Y:S01]  /*3870*/  FFMA.FTZ R81, R6, R83, R81 ;  /* 0x0000005306517223 */ /* 0x000fe20000010051 */
[----:B------:R-:W-:Y:S01]  /*3880*/  IMAD.U32 R6, R78, 0x10000, RZ ;  /* 0x000100004e067824 */ /* 0x000fe200078e00ff */
[----:B------:R-:W-:Y:S01]  /*3890*/  LOP3.LUT R31, R15, 0xffff0000, RZ, 0xc0, !PT ;  /* 0xffff00000f1f7812 */ /* 0x000fe200078ec0ff */
[----:B------:R-:W-:-:S02]  /*38a0*/  IMAD.U32 R28, R85, 0x10000, RZ ;  /* 0x00010000551c7824 */ /* 0x000fc400078e00ff */
[-C--:B------:R-:W-:Y:S01]  /*38b0*/  FMUL.FTZ R88, R29, R74.reuse ;  /* 0x0000004a1d587220 */ /* 0x080fe20000410000 */
[----:B------:R-:W-:Y:S01]  /*38c0*/  FFMA.FTZ R86, R7, R74, -R86 ;  /* 0x0000004a07567223 */ /* 0x000fe20000010856 */
[----:B------:R-:W-:Y:S01]  /*38d0*/  IMAD.U32 R9, R11, 0x10000, RZ ;  /* 0x000100000b097824 */ /* 0x000fe200078e00ff */
[----:B------:R-:W-:Y:S01]  /*38e0*/  LOP3.LUT R74, R85, 0xffff0000, RZ, 0xc0, !PT ;  /* 0xffff0000554a7812 */ /* 0x000fe200078ec0ff */
[C---:B------:R-:W-:Y:S01]  /*38f0*/  FMUL.FTZ R29, R30.reuse, R6 ;  /* 0x000000061e1d7220 */ /* 0x040fe20000410000 */
[----:B------:R-:W-:Y:S01]  /*3900*/  FMUL.FTZ R90, R30, R28 ;  /* 0x0000001c1e5a7220 */ /* 0x000fe20000410000 */
[----:B------:R-:W-:Y:S01]  /*3910*/  LOP3.LUT R78, R78, 0xffff0000, RZ, 0xc0, !PT ;  /* 0xffff00004e4e7812 */ /* 0x000fe200078ec0ff */
[----:B------:R-:W-:Y:S01]  /*3920*/  FFMA.FTZ R88, R7, R82, R88 ;  /* 0x0000005207587223 */ /* 0x000fe20000010058 */
[----:B------:R-:W-:Y:S01]  /*3930*/  LOP3.LUT R11, R11, 0xffff0000, RZ, 0xc0, !PT ;  /* 0xffff00000b0b7812 */ /* 0x000fe200078ec0ff */
[C---:B------:R-:W-:Y:S01]  /*3940*/  FFMA.FTZ R79, R9.reuse, R28, R29 ;  /* 0x0000001c094f7223 */ /* 0x040fe2000001001d */
[----:B------:R-:W-:Y:S01]  /*3950*/  FFMA.FTZ R90, R9, R6, -R90 ;  /* 0x00000006095a7223 */ /* 0x000fe2000001085a */
[----:B------:R-:W-:Y:S01]  /*3960*/  FMUL.FTZ R30, R31, R74 ;  /* 0x0000004a1f1e7220 */ /* 0x000fe20000410000 */
[----:B------:R-:W-:Y:S01]  /*3970*/  SHF.L.U32 R28, R80, 0x10, RZ ;  /* 0x00000010501c7819 */ /* 0x000fe200000006ff */
[----:B------:R-:W-:Y:S01]  /*3980*/  IMAD.U32 R6, R73, 0x10000, RZ ;  /* 0x0001000049067824 */ /* 0x000fe200078e00ff */
[----:B------:R-:W-:Y:S01]  /*3990*/  LOP3.LUT R12, R12, 0xffff0000, RZ, 0xc0, !PT ;  /* 0xffff00000c0c7812 */ /* 0x000fe200078ec0ff */
[-C--:B------:R-:W-:Y:S01]  /*39a0*/  FMUL.FTZ R82, R31, R78.reuse ;  /* 0x0000004e1f527220 */ /* 0x080fe20000410000 */
[----:B------:R-:W-:Y:S01]  /*39b0*/  LOP3.LUT R9, R80, 0xffff0000, RZ, 0xc0, !PT ;  /* 0xffff000050097812 */ /* 0x000fe200078ec0ff */
[----:B------:R-:W-:Y:S01]  /*39c0*/  FFMA.FTZ R31, R11, R78, -R30 ;  /* 0x0000004e0b1f7223 */ /* 0x000fe2000001081e */
[----:B------:R-:W-:Y:S01]  /*39d0*/  LOP3.LUT R73, R73, 0xffff0000, RZ, 0xc0, !PT ;  /* 0xffff000049497812 */ /* 0x000fe200078ec0ff */
[C---:B------:R-:W-:Y:S01]  /*39e0*/  FMUL.FTZ R30, R13.reuse, R28 ;  /* 0x0000001c0d1e7220 */ /* 0x040fe20000410000 */
[----:B------:R-:W-:Y:S01]  /*39f0*/  LOP3.LUT R8, R8, 0xffff0000, RZ, 0xc0, !PT ;  /* 0xffff000008087812 */ /* 0x000fe200078ec0ff */
[----:B------:R-:W-:Y:S01]  /*3a00*/  FMUL.FTZ R13, R13, R6 ;  /* 0x000000060d0d7220 */ /* 0x000fe20000410000 */
[----:B------:R-:W-:Y:S01]  /*3a10*/  FMUL.FTZ R7, R12, R9 ;  /* 0x000000090c077220 */ /* 0x000fe20000410000 */
[----:B------:R-:W-:-:S02]  /*3a20*/  IMAD.U32 R15, R14, 0x10000, RZ ;  /* 0x000100000e0f7824 */ /* 0x000fc400078e00ff */
[----:B------:R-:W-:Y:S01]  /*3a30*/  FFMA.FTZ R82, R11, R74, R82 ;  /* 0x0000004a0b527223 */ /* 0x000fe20000010052 */
[C---:B------:R-:W-:Y:S01]  /*3a40*/  FFMA.FTZ R30, R5.reuse, R6, -R30 ;  /* 0x00000006051e7223 */ /* 0x040fe2000001081e */
[-C--:B------:R-:W-:Y:S01]  /*3a50*/  FMUL.FTZ R29, R12, R73.reuse ;  /* 0x000000490c1d7220 */ /* 0x080fe20000410000 */
[----:B------:R-:W-:Y:S01]  /*3a60*/  LOP3.LUT R14, R14, 0xffff0000, RZ, 0xc0, !PT ;  /* 0xffff00000e0e7812 */ /* 0x000fe200078ec0ff */
[----:B------:R-:W-:Y:S01]  /*3a70*/  FFMA.FTZ R13, R5, R28, R13 ;  /* 0x0000001c050d7223 */ /* 0x000fe2000001000d */
[----:B------:R-:W-:Y:S01]  /*3a80*/  FFMA.FTZ R73, R8, R73, -R7 ;  /* 0x0000004908497223 */ /* 0x000fe20000010807 */
[C---:B------:R-:W-:Y:S01]  /*3a90*/  IMAD.U32 R6, R84.reuse, 0x10000, RZ ;  /* 0x0001000054067824 */ /* 0x040fe200078e00ff */
[----:B------:R-:W-:Y:S01]  /*3aa0*/  LOP3.LUT R11, R84, 0xffff0000, RZ, 0xc0, !PT ;  /* 0xffff0000540b7812 */ /* 0x000fe200078ec0ff */
[C---:B------:R-:W-:Y:S01]  /*3ab0*/  IMAD.U32 R5, R76.reuse, 0x10000, RZ ;  /* 0x000100004c057824 */ /* 0x040fe200078e00ff */
[----:B------:R-:W-:Y:S01]  /*3ac0*/  LOP3.LUT R7, R76, 0xffff0000, RZ, 0xc0, !PT ;  /* 0xffff00004c077812 */ /* 0x000fe200078ec0ff */
[----:B------:R-:W-:Y:S01]  /*3ad0*/  FFMA.FTZ R8, R8, R9, R29 ;  /* 0x0000000908087223 */ /* 0x000fe2000001001d */
[CC--:B------:R-:W-:Y:S01]  /*3ae0*/  FMUL.FTZ R9, R15.reuse, R6.reuse ;  /* 0x000000060f097220 */ /* 0x0c0fe20000410000 */
[----:B------:R-:W-:Y:S01]  /*3af0*/  LOP3.LUT R10, R10, 0xffff0000, RZ, 0xc0, !PT ;  /* 0xffff00000a0a7812 */ /* 0x000fe200078ec0ff */
        /* <DEDUP_REMOVED lines=19> */
.L_x_3844:
[----:B------:R-:W-:Y:S05]  /*3c30*/  BSYNC B1 ;  /* 0x0000000000017941 */ /* 0x000fea0003800000 */
.L_x_3843:
[----:B-1----:R1:W-:Y:S01]  /*3c40*/  ST.E.128 desc[UR40][R58.64], R8 ;  /* 0x000000083a007985 */ /* 0x0023e2000c101d28 */
[----:B------:R-:W-:Y:S01]  /*3c50*/  ISETP.GE.AND P4, PT, R77, R72, PT ;  /* 0x000000484d00720c */ /* 0x000fe20003f86270 */
[----:B------:R-:W-:Y:S02]  /*3c60*/  IMAD.MOV.U32 R4, RZ, RZ, R71 ;  /* 0x000000ffff047224 */ /* 0x000fe400078e0047 */
[----:B------:R-:W-:-:S10]  /*3c70*/  IMAD.MOV.U32 R5, RZ, RZ, R70 ;  /* 0x000000ffff057224 */ /* 0x000fd400078e0046 */
[----:B------:R-:W-:Y:S05]  /*3c80*/  @P4 BRA `(.L_x_3832) ;  /* 0x0000000000e44947 */ /* 0x000fea0003800000 */
[----:B------:R-:W-:-:S05]  /*3c90*/  IMAD.WIDE R4, R77, 0x2, R4 ;  /* 0x000000024d047825 */ /* 0x000fca00078e0204 */
[----:B---3--:R3:W-:Y:S01]  /*3ca0*/  ST.E.128 desc[UR40][R4.64], R12 ;  /* 0x0000000c04007985 */ /* 0x0087e2000c101d28 */
[----:B------:R-:W-:Y:S05]  /*3cb0*/  BRA `(.L_x_3832) ;  /* 0x0000000000d87947 */ /* 0x000fea0003800000 */
.L_x_3824:
[----:B------:R-:W-:-:S13]  /*3cc0*/  ISETP.NE.AND P3, PT, R186, 0x3, PT ;  /* 0x00000003ba00780c */ /* 0x000fda0003f65270 */
[----:B------:R-:W-:Y:S05]  /*3cd0*/  @!P3 BRA `(.L_x_3845) ;  /* 0x000000000004b947 */ /* 0x000fea0003800000 */
[----:B------:R-:W-:Y:S01]  /*3ce0*/  BPT.TRAP 0x1 ;  /* 0x000000040000795c */ /* 0x000fe20000300000 */
.L_x_3845:
[----:B------:R-:W-:Y:S01]  /*3cf0*/  IMAD R64, R22, 0x8, R2 ;  /* 0x0000000816407824 */ /* 0x000fe200078e0202 */
[----:B------:R-:W-:Y:S01]  /*3d00*/  SHF.L.U32 R75, R187, 0x1f, RZ ;  /* 0x0000001fbb4b7819 */ /* 0x000fe200000006ff */
[----:B------:R-:W-:Y:S01]  /*3d10*/  BSSY B1, `(.L_x_3846) ;  /* 0x0000004000017945 */ /* 0x000fe20003800000 */
[----:B------:R-:W-:Y:S02]  /*3d20*/  SHF.R.S32.HI R68, RZ, 0x1f, R66 ;  /* 0x0000001fff447819 */ /* 0x000fe40000011442 */
[----:B------:R-:W1:Y:S02]  /*3d30*/  SYNCS.PHASECHK.TRANS64.TRYWAIT P4, [R64+URZ+0x28c90], R75 ;  /* 0x028c904b400075a7 */ /* 0x000e64000808017f */
[----:B-1----:R-:W-:Y:S05]  /*3d40*/  @!P4 BRA `(.L_x_3847) ;  /* 0x0000013c0004c947 */ /* 0x002fea0003800000 */
.L_x_4081:
[----:B------:R-:W-:Y:S05]  /*3d50*/  BSYNC B1 ;  /* 0x0000000000017941 */ /* 0x000fea0003800000 */
.L_x_3846:
[----:B------:R-:W-:Y:S01]  /*3d60*/  ULDC.64 UR4, c[0x0][0x300] ;  /* 0x0000c00000047ab9 */ /* 0x000fe20000000a00 */
[----:B-----5:R-:W-:Y:S01]  /*3d70*/  SHF.R.S32.HI R67, RZ, 0x1f, R65 ;  /* 0x0000001fff437819 */ /* 0x020fe20000011441 */
[----:B------:R-:W-:Y:S02]  /*3d80*/  IMAD R7, R68, UR4, RZ ;  /* 0x0000000444077c24 */ /* 0x000fe4000f8e02ff */
[----:B0-----:R-:W-:-:S04]  /*3d90*/  IMAD.WIDE.U32 R4, R66, UR4, RZ ;  /* 0x0000000442047c25 */ /* 0x001fc8000f8e00ff */
        /* <DEDUP_REMOVED lines=8> */
[----:B------:R-:W-:Y:S01]  /*3e20*/  ULDC.64 UR4, c[0x0][0x308] ;  /* 0x0000c20000047ab9 */ /* 0x000fe20000000a00 */
[----:B------:R-:W-:-:S02]  /*3e30*/  ISETP.GT.AND P4, PT, R69, R188, PT ;  /* 0x000000bc4500720c */ /* 0x000fc40003f84270 */
        /* <DEDUP_REMOVED lines=10> */
[----:B------:R0:W2:Y:S04]  /*3ee0*/  SHFL.IDX PT, R10, R13, RZ, 0x1c1f ;  /* 0x001c1fff0d0a7589 */ /* 0x0000a800000e0000 */
[----:B------:R0:W3:Y:S02]  /*3ef0*/  SHFL.IDX PT, R14, R6, RZ, 0x1c1f ;  /* 0x001c1fff060e7589 */ /* 0x0000e400000e0000 */
.L_x_4085:
[----:B------:R-:W-:Y:S05]  /*3f00*/  @!P4 BRA `(.L_x_3832) ;  /* 0x000000000044c947 */ /* 0x000fea0003800000 */
[----:B------:R-:W-:Y:S02]  /*3f10*/  ULDC UR4, c[0x0][0x2f4] ;  /* 0x0000bd0000047ab9 */ /* 0x000fe40000000800 */
[----:B------:R-:W-:-:S13]  /*3f20*/  ISETP.GE.AND P4, PT, R16, UR4, PT ;  /* 0x0000000410007c0c */ /* 0x000fda000bf86270 */
[----:B0-----:R-:W0:Y:S01]  /*3f30*/  @!P4 LDS.128 R4, [R72+0x22400] ;  /* 0x022400004804c984 */ /* 0x001e220000000c00 */
[----:B---3--:R-:W-:-:S04]  /*3f40*/  @!P4 LEA R8, P5, R16, R14, 0x1 ;  /* 0x0000000e1008c211 */ /* 0x008fc800078a08ff */
[----:B--2---:R-:W-:-:S05]  /*3f50*/  @!P4 LEA.HI.X R9, R16, R10, R17, 0x1, P5 ;  /* 0x0000000a1009c211 */ /* 0x004fca00028f0c11 */
[----:B0-----:R4:W-:Y:S01]  /*3f60*/  @!P4 ST.E.128 desc[UR40][R8.64], R4 ;  /* 0x000000040800c985 */ /* 0x0019e2000c101d28 */
[----:B------:R-:W-:-:S13]  /*3f70*/  ISETP.GE.AND P4, PT, R19, UR4, PT ;  /* 0x0000000413007c0c */ /* 0x000fda000bf86270 */
[----:B------:R-:W-:Y:S05]  /*3f80*/  @P4 BRA `(.L_x_3832) ;  /* 0x0000000000244947 */ /* 0x000fea0003800000 */
[----:B------:R-:W-:Y:S01]  /*3f90*/  LOP3.LUT P4, RZ, R190, 0x4, RZ, 0xc0, !PT ;  /* 0x00000004beff7812 */ /* 0x000fe2000788c0ff */
[----:B----4-:R-:W-:-:S12]  /*3fa0*/  VIADD R4, R52, 0x20 ;  /* 0x0000002034047836 */ /* 0x010fd80000000000 */
[----:B------:R-:W-:Y:S01]  /*3fb0*/  @P4 VIADD R4, R52, 0xffffffe0 ;  /* 0xffffffe034044836 */ /* 0x000fe20000000000 */
[----:B------:R-:W-:-:S03]  /*3fc0*/  LEA R8, P4, R19, R14, 0x1 ;  /* 0x0000000e13087211 */ /* 0x000fc600078808ff */
[----:B------:R-:W-:Y:S01]  /*3fd0*/  IMAD.IADD R73, R73, 0x1, R4 ;  /* 0x0000000149497824 */ /* 0x000fe200078e0204 */
[----:B------:R-:W-:-:S03]  /*3fe0*/  LEA.HI.X R9, R19, R10, R191, 0x1, P4 ;  /* 0x0000000a13097211 */ /* 0x000fc600020f0cbf */
[----:B------:R-:W-:-:S06]  /*3ff0*/  IMAD R4, R73, 0x2, R2 ;  /* 0x0000000249047824 */ /* 0x000fcc00078e0202 */
[----:B------:R-:W0:Y:S04]  /*4000*/  LDS.128 R4, [R4+0x22400] ;  /* 0x0224000004047984 */ /* 0x000e280000000c00 */
[----:B0-----:R0:W-:Y:S02]  /*4010*/  ST.E.128 desc[UR40][R8.64], R4 ;  /* 0x0000000408007985 */ /* 0x0011e4000c101d28 */
.L_x_3832:
[----:B------:R-:W-:Y:S05]  /*4020*/  BSYNC B0 ;  /* 0x0000000000007941 */ /* 0x000fea0003800000 */
.L_x_3823:
[----:B01-34-:R-:W0:Y:S01]  /*4030*/  S2R R4, SR_TID.X ;  /* 0x0000000000047919 */ /* 0x01be220000002100 */
[----:B------:R-:W-:Y:S01]  /*4040*/  @!PT LDS RZ, [RZ] ;  /* 0x00000000fffff984 */ /* 0x000fe20000000800 */
[----:B------:R-:W-:Y:S01]  /*4050*/  @!PT LDS RZ, [RZ] ;  /* 0x00000000fffff984 */ /* 0x000fe20000000800 */
[----:B------:R-:W-:Y:S01]  /*4060*/  @!PT LDS RZ, [RZ] ;  /* 0x00000000fffff984 */ /* 0x000fe20000000800 */
[----:B------:R-:W-:Y:S01]  /*4070*/  @!PT LDS RZ, [RZ] ;  /* 0x00000000fffff984 */ /* 0x000fe20000000800 */
[----:B------:R1:W-:Y:S06]  /*4080*/  MEMBAR.ALL.CTA ;  /* 0x0000000000007992 */ /* 0x0003ec0000008000 */
[----:B-1----:R-:W1:Y:S01]  /*4090*/  FENCE.VIEW.ASYNC.S ;  /* 0x00000000000073c6 */ /* 0x002e620000000000 */
[----:B------:R-:W-:Y:S05]  /*40a0*/  WARPSYNC.ALL ;  /* 0x0000000000007948 */ /* 0x000fea0003800000 */
[----:B------:R-:W-:Y:S01]  /*40b0*/  BSSY B0, `(.L_x_3849) ;  /* 0x0000009000007945 */ /* 0x000fe20003800000 */
[----:B0-----:R-:W-:Y:S01]  /*40c0*/  LOP3.LUT R4, R4, 0x7f, RZ, 0xc0, !PT ;  /* 0x0000007f04047812 */ /* 0x001fe200078ec0ff */
[----:B-1----:R0:W-:Y:S03]  /*40d0*/  BAR.SYNC.DEFER_BLOCKING R49, 0x80 ;  /* 0x000200310000751d */ /* 0x0021e60000010000 */
[----:B------:R-:W-:-:S13]  /*40e0*/  ISETP.NE.AND P4, PT, R4, RZ, PT ;  /* 0x000000ff0400720c */ /* 0x000fda0003f85270 */
[----:B------:R-:W-:-:S05]  /*40f0*/  @!P4 VIADD R4, R64, 0x28ca0 ;  /* 0x00028ca04004c836 */ /* 0x000fca0000000000 */
[----:B------:R-:W-:-:S04]  /*4100*/  @!P4 PRMT R4, RZ, 0x654, R4 ;  /* 0x00000654ff04c816 */ /* 0x000fc80000000004 */
[----:B------:R0:W-:Y:S01]  /*4110*/  @!P4 SYNCS.ARRIVE.TRANS64.RED.A1T0 RZ, [R4+URZ], RZ ;  /* 0x000000ff04ffc9a7 */ /* 0x0001e2000810043f */
[----:B------:R-:W-:Y:S05]  /*4120*/  @!P3 BRA `(.L_x_3850) ;  /* 0x000000000004b947 */ /* 0x000fea0003800000 */
[----:B------:R-:W-:Y:S01]  /*4130*/  BPT.TRAP 0x1 ;  /* 0x000000040000795c */ /* 0x000fe20000300000 */
.L_x_3850:
[----:B------:R-:W-:Y:S05]  /*4140*/  BSYNC B0 ;  /* 0x0000000000007941 */ /* 0x000fea0003800000 */
.L_x_3849:
[----:B------:R-:W1:Y:S01]  /*4150*/  SYNCS.PHASECHK.TRANS64.TRYWAIT P3, [R64+URZ+0x28cb0], R75 ;  /* 0x028cb04b400075a7 */ /* 0x000e62000806017f */
[----:B------:R-:W-:Y:S04]  /*4160*/  BSSY B0, `(.L_x_3851) ;  /* 0x0000002000007945 */ /* 0x000fe80003800000 */
[----:B-1----:R-:W-:Y:S05]  /*4170*/  @!P3 BRA `(.L_x_3852) ;  /* 0x000001380050b947 */ /* 0x002fea0003800000 */
.L_x_4086:
[----:B------:R-:W-:Y:S05]  /*4180*/  BSYNC B0 ;  /* 0x0000000000007941 */ /* 0x000fea0003800000 */
.L_x_3851:
[----:B------:R-:W-:Y:S01]  /*4190*/  ULDC.64 UR4, c[0x0][0x328] ;  /* 0x0000ca0000047ab9 */ /* 0x000fe20000000a00 */
[----:B------:R-:W-:Y:S01]  /*41a0*/  BSSY B0, `(.L_x_3853) ;  /* 0x0000072000007945 */ /* 0x000fe20003800000 */
[----:B------:R-:W-:Y:S02]  /*41b0*/  IMAD R7, R68, UR4, RZ ;  /* 0x0000000444077c24 */ /* 0x000fe4000f8e02ff */
[----:B0-----:R-:W-:-:S04]  /*41c0*/  IMAD.WIDE.U32 R4, R66, UR4, RZ ;  /* 0x0000000442047c25 */ /* 0x001fc8000f8e00ff */
[----:B------:R-:W-:Y:S01]  /*41d0*/  IMAD R7, R66, UR5, R7 ;  /* 0x0000000542077c24 */ /* 0x000fe2000f8e0207 */
[----:B------:R-:W-:Y:S02]  /*41e0*/  ULDC.64 UR4, c[0x0][0x338] ;  /* 0x0000ce0000047ab9 */ /* 0x000fe40000000a00 */
        /* <DEDUP_REMOVED lines=11> */
[----:B------:R-:W-:-:S04]  /*42a0*/  LEA R11, P3, R4, UR4, 0x1 ;  /* 0x00000004040b7c11 */ /* 0x000fc8000f8608ff */
[----:B--2---:R-:W-:Y:S02]  /*42b0*/  LEA.HI.X R10, R4, UR5, R5, 0x1, P3 ;  /* 0x00000005040a7c11 */ /* 0x004fe400098f0c05 */
[----:B------:R-:W-:Y:S01]  /*42c0*/  ISETP.GT.AND P3, PT, R69, R188, PT ;  /* 0x000000bc4500720c */ /* 0x000fe20003f64270 */
[----:B------:R-:W0:Y:S04]  /*42d0*/  SHFL.IDX PT, R11, R11, RZ, 0x1c1f ;  /* 0x001c1fff0b0b7589 */ /* 0x000e2800000e0000 */
[----:B------:R-:W2:Y:S08]  /*42e0*/  SHFL.IDX PT, R10, R10, RZ, 0x1c1f ;  /* 0x001c1fff0a0a7589 */ /* 0x000eb000000e0000 */
[----:B------:R-:W-:Y:S05]  /*42f0*/  @!P3 BRA `(.L_x_3854) ;  /* 0x000000040070b947 */ /* 0x000fea0003800000 */
[----:B------:R-:W-:Y:S01]  /*4300*/  ULDC UR4, c[0x0][0x320] ;  /* 0x0000c80000047ab9 */ /* 0x000fe20000000800 */
[----:B------:R-:W3:Y:S01]  /*4310*/  LDL R30, [R1] ;  /* 0x00000000011e7983 */ /* 0x000ee20000100800 */
[----:B------:R-:W-:Y:S01]  /*4320*/  ISETP.GE.AND P5, PT, R16, UR4, PT ;  /* 0x0000000410007c0c */ /* 0x000fe2000bfa6270 */
[----:B------:R-:W-:Y:S02]  /*4330*/  IMAD R9, R22, 0x8000, R52 ;  /* 0x0000800016097824 */ /* 0x000fe400078e0234 */
[----:B------:R-:W4:Y:S02]  /*4340*/  LDL R29, [R1+0x4] ;  /* 0x00000400011d7983 */ /* 0x000f240000100800 */
[----:B------:R-:W-:Y:S02]  /*4350*/  IMAD R12, R9, 0x2, R2 ;  /* 0x00000002090c7824 */ /* 0x000fe400078e0202 */
[----:B------:R-:W5:Y:S04]  /*4360*/  LDL R28, [R1+0x8] ;  /* 0x00000800011c7983 */ /* 0x000f680000100800 */
[----:B------:R-:W5:Y:S04]  /*4370*/  LDL R15, [R1+0xc] ;  /* 0x00000c00010f7983 */ /* 0x000f680000100800 */
[----:B------:R-:W1:Y:S01]  /*4380*/  @!P5 LDS.128 R4, [R12+0x400] ;  /* 0x000400000c04d984 */ /* 0x000e620000000c00 */
[----:B------:R-:W-:-:S02]  /*4390*/  LOP3.LUT P3, RZ, R190, 0x4, RZ, 0xc0, !PT ;  /* 0x00000004beff7812 */ /* 0x000fc4000786c0ff */
[C---:B------:R-:W-:Y:S01]  /*43a0*/  IADD3 R13, R9.reuse, 0x20, RZ ;  /* 0x00000020090d7810 */ /* 0x040fe20007ffe0ff */
[----:B------:R-:W5:Y:S10]  /*43b0*/  LDL R14, [R1+0x10] ;  /* 0x00001000010e7983 */ /* 0x000f740000100800 */
[----:B------:R-:W-:Y:S01]  /*43c0*/  @P3 VIADD R13, R9, 0xffffffe0 ;  /* 0xffffffe0090d3836 */ /* 0x000fe20000000000 */
[----:B0-----:R-:W-:-:S03]  /*43d0*/  @!P5 LEA R8, P3, R16, R11, 0x1 ;  /* 0x0000000b1008d211 */ /* 0x001fc600078608ff */
[----:B------:R-:W-:Y:S01]  /*43e0*/  IMAD R13, R13, 0x2, R2 ;  /* 0x000000020d0d7824 */ /* 0x000fe200078e0202 */
[----:B--2---:R-:W-:Y:S02]  /*43f0*/  @!P5 LEA.HI.X R9, R16, R10, R17, 0x1, P3 ;  /* 0x0000000a1009d211 */ /* 0x004fe400018f0c11 */
[----:B------:R-:W-:-:S03]  /*4400*/  ISETP.GE.AND P3, PT, R19, UR4, PT ;  /* 0x0000000413007c0c */ /* 0x000fc6000bf66270 */
[----:B-1----:R0:W-:Y:S10]  /*4410*/  @!P5 ST.E.128 desc[UR40][R8.64], R4 ;  /* 0x000000040800d985 */ /* 0x0021f4000c101d28 */
[----:B------:R-:W1:Y:S01]  /*4420*/  @!P3 LDS.128 R4, [R13+0x400] ;  /* 0x000400000d04b984 */ /* 0x000e620000000c00 */
[----:B0-----:R-:W-:-:S04]  /*4430*/  @!P3 LEA R8, P5, R19, R11, 0x1 ;  /* 0x0000000b1308b211 */ /* 0x001fc800078a08ff */
[----:B------:R-:W-:Y:S02]  /*4440*/  @!P3 LEA.HI.X R9, R19, R10, R191, 0x1, P5 ;  /* 0x0000000a1309b211 */ /* 0x000fe400028f0cbf */
[----:B------:R-:W-:-:S03]  /*4450*/  ISETP.GE.AND P5, PT, R206, UR4, PT ;  /* 0x00000004ce007c0c */ /* 0x000fc6000bfa6270 */
[----:B-1----:R0:W-:Y:S10]  /*4460*/  @!P3 ST.E.128 desc[UR40][R8.64], R4 ;  /* 0x000000040800b985 */ /* 0x0021f4000c101d28 */
[----:B------:R-:W1:Y:S01]  /*4470*/  @!P5 LDS.128 R4, [R12+0x2400] ;  /* 0x002400000c04d984 */ /* 0x000e620000000c00 */
[----:B0-----:R-:W-:-:S05]  /*4480*/  @!P5 LEA R8, P3, R206, R11, 0x1 ;  /* 0x0000000bce08d211 */ /* 0x001fca00078608ff */
[----:B------:R-:W-:Y:S01]  /*4490*/  @!P5 IMAD.X R9, R10, 0x1, R217, P3 ;  /* 0x000000010a09d824 */ /* 0x000fe200018e06d9 */
[----:B------:R-:W-:-:S04]  /*44a0*/  ISETP.GE.AND P3, PT, R205, UR4, PT ;  /* 0x00000004cd007c0c */ /* 0x000fc8000bf66270 */
[----:B-1----:R0:W-:Y:S09]  /*44b0*/  @!P5 ST.E.128 desc[UR40][R8.64], R4 ;  /* 0x000000040800d985 */ /* 0x0021f2000c101d28 */
        /* <DEDUP_REMOVED lines=42> */
[----:B---3--:R-:W-:Y:S01]  /*4760*/  @!P3 IMAD.X R9, R10, 0x1, R30, P5 ;  /* 0x000000010a09b824 */ /* 0x008fe200028e061e */
[----:B------:R-:W-:-:S04]  /*4770*/  ISETP.GE.AND P5, PT, R196, UR4, PT ;  /* 0x00000004c4007c0c */ /* 0x000fc8000bfa6270 */
[----:B-1----:R0:W-:Y:S09]  /*4780*/  @!P3 ST.E.128 desc[UR40][R8.64], R4 ;  /* 0x000000040800b985 */ /* 0x0021f2000c101d28 */
[----:B------:R-:W1:Y:S01]  /*4790*/  @!P5 LDS.128 R4, [R12+0xc400] ;  /* 0x00c400000c04d984 */ /* 0x000e620000000c00 */
[----:B0-----:R-:W-:-:S05]  /*47a0*/  @!P5 LEA R8, P3, R196, R11, 0x1 ;  /* 0x0000000bc408d211 */ /* 0x001fca00078608ff */
[----:B----4-:R-:W-:Y:S01]  /*47b0*/  @!P5 IMAD.X R9, R10, 0x1, R29, P3 ;  /* 0x000000010a09d824 */ /* 0x010fe200018e061d */
[----:B------:R-:W-:-:S04]  /*47c0*/  ISETP.GE.AND P3, PT, R195, UR4, PT ;  /* 0x00000004c3007c0c */ /* 0x000fc8000bf66270 */
[----:B-1----:R0:W-:Y:S09]  /*47d0*/  @!P5 ST.E.128 desc[UR40][R8.64], R4 ;  /* 0x000000040800d985 */ /* 0x0021f2000c101d28 */
[----:B------:R-:W1:Y:S01]  /*47e0*/  @!P3 LDS.128 R4, [R13+0xc400] ;  /* 0x00c400000d04b984 */ /* 0x000e620000000c00 */
[----:B0-----:R-:W-:-:S05]  /*47f0*/  @!P3 LEA R8, P5, R195, R11, 0x1 ;  /* 0x0000000bc308b211 */ /* 0x001fca00078a08ff */
[----:B-----5:R-:W-:Y:S01]  /*4800*/  @!P3 IMAD.X R9, R10, 0x1, R28, P5 ;  /* 0x000000010a09b824 */ /* 0x020fe200028e061c */
        /* <DEDUP_REMOVED lines=9> */
[----:B------:R-:W-:-:S05]  /*48a0*/  @!P3 IMAD.X R9, R10, 0x1, R14, P5 ;  /* 0x000000010a09b824 */ /* 0x000fca00028e060e */
[----:B-1----:R3:W-:Y:S03]  /*48b0*/  @!P3 ST.E.128 desc[UR40][R8.64], R4 ;  /* 0x000000040800b985 */ /* 0x0027e6000c101d28 */
.L_x_3854:
[----:B------:R-:W-:Y:S05]  /*48c0*/  BSYNC B0 ;  /* 0x0000000000007941 */ /* 0x000fea0003800000 */
.L_x_3853:
[----:B------:R-:W-:Y:S01]  /*48d0*/  @!PT LDS RZ, [RZ] ;  /* 0x00000000fffff984 */ /* 0x000fe20000000800 */
[----:B------:R-:W-:Y:S01]  /*48e0*/  @!PT LDS RZ, [RZ] ;  /* 0x00000000fffff984 */ /* 0x000fe20000000800 */
[----:B------:R-:W-:Y:S01]  /*48f0*/  @!PT LDS RZ, [RZ] ;  /* 0x00000000fffff984 */ /* 0x000fe20000000800 */
[----:B------:R-:W-:Y:S01]  /*4900*/  @!PT LDS RZ, [RZ] ;  /* 0x00000000fffff984 */ /* 0x000fe20000000800 */
[----:B------:R4:W-:Y:S06]  /*4910*/  MEMBAR.ALL.CTA ;  /* 0x0000000000007992 */ /* 0x0009ec0000008000 */
[----:B----4-:R-:W4:Y:S01]  /*4920*/  FENCE.VIEW.ASYNC.S ;  /* 0x00000000000073c6 */ /* 0x010f220000000000 */
[----:B-1----:R-:W-:Y:S01]  /*4930*/  @!P4 VIADD R64, R64, 0x28cc0 ;  /* 0x00028cc04040c836 */ /* 0x002fe20000000000 */
[----:B----4-:R1:W-:Y:S04]  /*4940*/  BAR.SYNC.DEFER_BLOCKING R49, 0x80 ;  /* 0x000200310000751d */ /* 0x0103e80000010000 */
[----:B------:R-:W-:Y:S01]  /*4950*/  @!P4 PRMT R64, RZ, 0x654, R64 ;  /* 0x00000654ff40c816 */ /* 0x000fe20000000040 */
[----:B------:R-:W-:Y:S01]  /*4960*/  VIADD R22, R22, 0x1 ;  /* 0x0000000116167836 */ /* 0x000fe20000000000 */
[----:B------:R-:W-:-:S02]  /*4970*/  PLOP3.LUT P3, PT, PT, PT, PT, 0x8, 0x0 ;  /* 0x000000000000781c */ /* 0x000fc40003f6e170 */
[----:B------:R1:W-:Y:S02]  /*4980*/  @!P4 SYNCS.ARRIVE.TRANS64.RED.A1T0 RZ, [R64+URZ], RZ ;  /* 0x000000ff40ffc9a7 */ /* 0x0003e4000810043f */
[----:B------:R-:W-:-:S04]  /*4990*/  ISETP.NE.AND P4, PT, R22, 0x2, PT ;  /* 0x000000021600780c */ /* 0x000fc80003f85270 */
[----:B---3--:R-:W-:Y:S02]  /*49a0*/  SEL R4, RZ, 0x1, P4 ;  /* 0x00000001ff047807 */ /* 0x008fe40002000000 */
[----:B------:R-:W-:Y:S02]  /*49b0*/  SEL R22, R22, RZ, P4 ;  /* 0x000000ff16167207 */ /* 0x000fe40002000000 */
[----:B------:R-:W-:Y:S01]  /*49c0*/  LOP3.LUT R187, R187, R4, RZ, 0x3c, !PT ;  /* 0x00000004bbbb7212 */ /* 0x000fe200078e3cff */
[----:B-1----:R-:W-:Y:S06]  /*49d0*/  @P2 BRA `(.L_x_3855) ;  /* 0xffffffd800342947 */ /* 0x002fec000383ffff */
.L_x_3818:
[----:B------:R-:W3:Y:S01]  /*49e0*/  LDL R4, [R1+0x50] ;  /* 0x0000500001047983 */ /* 0x000ee20000100800 */
[----:B------:R-:W-:Y:S01]  /*49f0*/  BSSY B0, `(.L_x_3856) ;  /* 0x0000047000007945 */ /* 0x000fe20003800000 */
[----:B------:R-:W-:Y:S01]  /*4a00*/  IMAD.MOV.U32 R0, RZ, RZ, RZ ;  /* 0x000000ffff007224 */ /* 0x000fe200078e00ff */
        /* <DEDUP_REMOVED lines=32> */
[----:B------:R-:W-:Y:S02]  /*4c10*/  MOV R91, RZ ;  /* 0x000000ff005b7202 */ /* 0x000fe40000000f00 */
[----:B------:R-:W-:Y:S02]  /*4c20*/  CS2R R36, SRZ ;  /* 0x0000000000247805 */ /* 0x000fe4000001ff00 */
[----:B------:R-:W-:Y:S02]  /*4c30*/  CS2R R88, SRZ ;  /* 0x0000000000587805 */ /* 0x000fe4000001ff00 */
[----:B------:R-:W-:Y:S02]  /*4c40*/  CS2R R86, SRZ ;  /* 0x0000000000567805 */ /* 0x000fe4000001ff00 */
[----:B------:R-:W-:Y:S01]  /*4c50*/  CS2R R84, SRZ ;  /* 0x0000000000547805 */ /* 0x000fe2000001ff00 */
[----:B------:R-:W-:Y:S01]  /*4c60*/  IMAD.MOV.U32 R83, RZ, RZ, RZ ;  /* 0x000000ffff537224 */ /* 0x000fe200078e00ff */
[----:B------:R-:W-:-:S02]  /*4c70*/  CS2R R32, SRZ ;  /* 0x0000000000207805 */ /* 0x000fc4000001ff00 */
[----:B------:R-:W-:Y:S02]  /*4c80*/  CS2R R80, SRZ ;  /* 0x0000000000507805 */ /* 0x000fe4000001ff00 */
[----:B------:R-:W-:Y:S02]  /*4c90*/  CS2R R78, SRZ ;  /* 0x00000000004e7805 */ /* 0x000fe4000001ff00 */
[----:B------:R-:W-:Y:S01]  /*4ca0*/  CS2R R76, SRZ ;  /* 0x00000000004c7805 */ /* 0x000fe2000001ff00 */
[----:B------:R-:W-:Y:S01]  /*4cb0*/  IMAD.MOV.U32 R75, RZ, RZ, RZ ;  /* 0x000000ffff4b7224 */ /* 0x000fe200078e00ff */
        /* <DEDUP_REMOVED lines=8> */
[----:B------:R-:W-:-:S02]  /*4d40*/  CS2R R62, SRZ ;  /* 0x00000000003e7805 */ /* 0x000fc4000001ff00 */
[----:B------:R-:W-:Y:S02]  /*4d50*/  CS2R R60, SRZ ;  /* 0x00000000003c7805 */ /* 0x000fe4000001ff00 */
[----:B------:R-:W-:Y:S01]  /*4d60*/  CS2R R58, SRZ ;  /* 0x00000000003a7805 */ /* 0x000fe2000001ff00 */
[----:B------:R-:W-:Y:S01]  /*4d70*/  IMAD.MOV.U32 R157, RZ, RZ, RZ ;  /* 0x000000ffff9d7224 */ /* 0x000fe200078e00ff */
[----:B------:R-:W-:Y:S02]  /*4d80*/  CS2R R158, SRZ ;  /* 0x00000000009e7805 */ /* 0x000fe4000001ff00 */
[----:B------:R-:W-:Y:S02]  /*4d90*/  CS2R R54, SRZ ;  /* 0x0000000000367805 */ /* 0x000fe4000001ff00 */
[----:B------:R-:W-:Y:S02]  /*4da0*/  CS2R R160, SRZ ;  /* 0x0000000000a07805 */ /* 0x000fe4000001ff00 */
[----:B------:R-:W-:Y:S01]  /*4db0*/  CS2R R50, SRZ ;  /* 0x0000000000327805 */ /* 0x000fe2000001ff00 */
[----:B------:R-:W-:Y:S01]  /*4dc0*/  IMAD.MOV.U32 R162, RZ, RZ, RZ ;  /* 0x000000ffffa27224 */ /* 0x000fe200078e00ff */
[----:B------:R-:W-:-:S02]  /*4dd0*/  CS2R R46, SRZ ;  /* 0x00000000002e7805 */ /* 0x000fc4000001ff00 */
[----:B------:R-:W-:Y:S01]  /*4de0*/  CS2R R42, SRZ ;  /* 0x00000000002a7805 */ /* 0x000fe2000001ff00 */
[----:B------:R-:W-:Y:S02]  /*4df0*/  IMAD.MOV.U32 R155, RZ, RZ, RZ ;  /* 0x000000ffff9b7224 */ /* 0x000fe400078e00ff */
[----:B------:R-:W-:Y:S02]  /*4e00*/  IMAD.MOV.U32 R39, RZ, RZ, RZ ;  /* 0x000000ffff277224 */ /* 0x000fe400078e00ff */
[----:B0-----:R-:W-:Y:S01]  /*4e10*/  IMAD.MOV.U32 R11, RZ, RZ, RZ ;  /* 0x000000ffff0b7224 */ /* 0x001fe200078e00ff */
[----:B---3--:R-:W-:Y:S01]  /*4e20*/  ISETP.NE.AND P0, PT, R4, 0x1, PT ;  /* 0x000000010400780c */ /* 0x008fe20003f05270 */
[----:B------:R-:W-:-:S12]  /*4e30*/  @P3 BRA `(.L_x_3857) ;  /* 0x0000000000083947 */ /* 0x000fd80003800000 */
[----:B------:R-:W0:Y:S02]  /*4e40*/  FENCE.VIEW.ASYNC.G ;  /* 0x00000000000073c6 */ /* 0x000e240000000100 */
[----:B0-----:R-:W-:Y:S06]  /*4e50*/  BAR.ARV 0xc, 0x180 ;  /* 0x0306000000007b1d */ /* 0x001fec0000002000 */
.L_x_3857:
[----:B------:R-:W-:Y:S05]  /*4e60*/  BSYNC B0 ;  /* 0x0000000000007941 */ /* 0x000fea0003800000 */
.L_x_3856:
[----:B------:R-:W-:Y:S01]  /*4e70*/  BSSY B7, `(.L_x_3858) ;  /* 0x000084a000077945 */ /* 0x000fe20003800000 */
[----:B------:R-:W-:Y:S01]  /*4e80*/  IMAD.MOV.U32 R28, RZ, RZ, RZ ;  /* 0x000000ffff1c7224 */ /* 0x000fe200078e00ff */
[----:B------:R-:W-:Y:S01]  /*4e90*/  CS2R R8, SRZ ;  /* 0x0000000000087805 */ /* 0x000fe2000001ff00 */
[----:B------:R-:W-:Y:S01]  /*4ea0*/  IMAD.MOV.U32 R154, RZ, RZ, RZ ;  /* 0x000000ffff9a7224 */ /* 0x000fe200078e00ff */
[----:B------:R-:W-:Y:S01]  /*4eb0*/  CS2R R152, SRZ ;  /* 0x0000000000987805 */ /* 0x000fe2000001ff00 */
[----:B------:R-:W-:Y:S01]  /*4ec0*/  IMAD.MOV.U32 R35, RZ, RZ, RZ ;  /* 0x000000ffff237224 */ /* 0x000fe200078e00ff */
[----:B------:R-:W-:Y:S01]  /*4ed0*/  CS2R R6, SRZ ;  /* 0x0000000000067805 */ /* 0x000fe2000001ff00 */
[----:B------:R-:W-:Y:S02]  /*4ee0*/  IMAD.MOV.U32 R14, RZ, RZ, RZ ;  /* 0x000000ffff0e7224 */ /* 0x000fe400078e00ff */
[----:B------:R-:W-:Y:S02]  /*4ef0*/  IMAD.MOV.U32 R31, RZ, RZ, RZ ;  /* 0x000000ffff1f7224 */ /* 0x000fe400078e00ff */
[----:B------:R-:W-:-:S02]  /*4f00*/  IMAD.MOV.U32 R156, RZ, RZ, RZ ;  /* 0x000000ffff9c7224 */ /* 0x000fc400078e00ff */
[----:B------:R-:W-:Y:S02]  /*4f10*/  IMAD.MOV.U32 R5, RZ, RZ, RZ ;  /* 0x000000ffff057224 */ /* 0x000fe400078e00ff */
[----:B--2---:R-:W-:Y:S01]  /*4f20*/  IMAD.MOV.U32 R10, RZ, RZ, RZ ;  /* 0x000000ffff0a7224 */ /* 0x004fe200078e00ff */
[----:B------:R-:W-:Y:S06]  /*4f30*/  @!P0 BRA `(.L_x_3859) ;  /* 0x0000001800b88947 */ /* 0x000fec0003800000 */
[----:B------:R-:W-:Y:S02]  /*4f40*/  ISETP.GE.AND P1, PT, R171, 0x1, PT ;  /* 0x00000001ab00780c */ /* 0x000fe40003f26270 */
[----:B------:R-:W-:-:S11]  /*4f50*/  PLOP3.LUT P0, PT, PT, PT, PT, 0x80, 0x0 ;  /* 0x000000000000781c */ /* 0x000fd60003f0f070 */
[----:B------:R-:W-:Y:S05]  /*4f60*/  @!P1 BRA `(.L_x_3860) ;  /* 0x0000008000e89947 */ /* 0x000fea0003800000 */
[----:B------:R-:W0:Y:S01]  /*4f70*/  S2R R20, SR_TID.X ;  /* 0x0000000000147919 */ /* 0x000e220000002100 */
[----:B------:R-:W-:Y:S01]  /*4f80*/  ISETP.NE.AND P0, PT, R186, 0x3, PT ;  /* 0x00000003ba00780c */ /* 0x000fe20003f05270 */
[----:B0-----:R-:W-:-:S05]  /*4f90*/  VIADD R20, R20, 0xffffff80 ;  /* 0xffffff8014147836 */ /* 0x001fca0000000000 */
[----:B------:R-:W-:-:S04]  /*4fa0*/  SHF.R.S32.HI R4, RZ, 0x1f, R20 ;  /* 0x0000001fff047819 */ /* 0x000fc80000011414 */
[----:B------:R-:W-:-:S04]  /*4fb0*/  LEA.HI R4, R4, R20, RZ, 0x7 ;  /* 0x0000001404047211 */ /* 0x000fc800078f38ff */
[----:B------:R-:W-:-:S05]  /*4fc0*/  SHF.R.S32.HI R4, RZ, 0x7, R4 ;  /* 0x00000007ff047819 */ /* 0x000fca0000011404 */
[----:B------:R-:W0:Y:S02]  /*4fd0*/  SHFL.IDX PT, R0, R4, RZ, 0x1f ;  /* 0x00001fff04007589 */ /* 0x000e2400000e0000 */
[----:B0-----:R-:W-:-:S04]  /*4fe0*/  LEA.HI R3, R0, R0, RZ, 0x1 ;  /* 0x0000000000037211 */ /* 0x001fc800078f08ff */
[----:B------:R-:W-:-:S05]  /*4ff0*/  LOP3.LUT R3, R3, 0x1fffe, RZ, 0xc0, !PT ;  /* 0x0001fffe03037812 */ /* 0x000fca00078ec0ff */
[----:B------:R-:W-:-:S04]  /*5000*/  IMAD.IADD R3, R0, 0x1, -R3 ;  /* 0x0000000100037824 */ /* 0x000fc800078e0a03 */
[----:B------:R-:W-:-:S05]  /*5010*/  IMAD R3, R3, 0x8000, R2 ;  /* 0x0000800003037824 */ /* 0x000fca00078e0202 */
[----:B------:R-:W-:-:S04]  /*5020*/  IADD3 R3, R3, 0x400, RZ ;  /* 0x0000040003037810 */ /* 0x000fc80007ffe0ff */
[----:B------:R-:W-:-:S04]  /*5030*/  SHF.R.U32.HI R3, RZ, 0x4, R3 ;  /* 0x00000004ff037819 */ /* 0x000fc80000011603 */
[----:B------:R-:W-:-:S04]  /*5040*/  LOP3.LUT R0, R3, 0x3fff, RZ, 0xc0, !PT ;  /* 0x00003fff03007812 */ /* 0x000fc800078ec0ff */
[----:B------:R-:W-:Y:S01]  /*5050*/  LOP3.LUT R0, R0, 0x2000000, RZ, 0xfc, !PT ;  /* 0x0200000000007812 */ /* 0x000fe200078efcff */
[----:B------:R-:W-:Y:S06]  /*5060*/  @!P0 BRA `(.L_x_3861) ;  /* 0x0000000000048947 */ /* 0x000fec0003800000 */
[----:B------:R-:W-:Y:S01]  /*5070*/  BPT.TRAP 0x1 ;  /* 0x000000040000795c */ /* 0x000fe20000300000 */
.L_x_3861:
[----:B------:R-:W-:Y:S01]  /*5080*/  IMAD R3, R18, 0x8, R2 ;  /* 0x0000000812037824 */ /* 0x000fe200078e0202 */
[----:B------:R-:W-:Y:S01]  /*5090*/  SHF.L.U32 R6, R23, 0x1f, RZ ;  /* 0x0000001f17067819 */ /* 0x000fe200000006ff */
[----:B------:R-:W-:Y:S01]  /*50a0*/  VIADD R4, R2, 0x26800 ;  /* 0x0002680002047836 */ /* 0x000fe20000000000 */
[----:B------:R-:W-:Y:S02]  /*50b0*/  BSSY B0, `(.L_x_3862) ;  /* 0x0000008000007945 */ /* 0x000fe40003800000 */
[----:B------:R-:W0:Y:S02]  /*50c0*/  SYNCS.PHASECHK.TRANS64.TRYWAIT P1, [R3+URZ+0x28c50], R6 ;  /* 0x028c5006030075a7 */ /* 0x000e24000802017f */
[----:B------:R-:W-:Y:S01]  /*50d0*/  SHF.R.U32.HI R5, RZ, 0x4, R4 ;  /* 0x00000004ff057819 */ /* 0x000fe20000011604 */
[----:B------:R-:W-:-:S03]  /*50e0*/  IMAD R4, R18, 0x1000, R0 ;  /* 0x0000100012047824 */ /* 0x000fc600078e0200 */
[----:B------:R-:W-:-:S04]  /*50f0*/  LOP3.LUT R5, R5, 0x3fff, RZ, 0xc0, !PT ;  /* 0x00003fff05057812 */ /* 0x000fc800078ec0ff */
[----:B------:R-:W-:Y:S01]  /*5100*/  LOP3.LUT R10, R5, 0x10000, RZ, 0xfc, !PT ;  /* 0x00010000050a7812 */ /* 0x000fe200078efcff */
[----:B------:R-:W-:Y:S01]  /*5110*/  IMAD.MOV.U32 R5, RZ, RZ, 0x40000040 ;  /* 0x40000040ff057424 */ /* 0x000fe200078e00ff */
[----:B0-----:R-:W-:Y:S06]  /*5120*/  @!P1 BRA `(.L_x_3863) ;  /* 0x0000012800789947 */ /* 0x001fec0003800000 */
.L_x_4087:
[----:B------:R-:W-:Y:S05]  /*5130*/  BSYNC B0 ;  /* 0x0000000000007941 */ /* 0x000fea0003800000 */
.L_x_3862:
[----:B------:R-:W-:Y:S01]  /*5140*/  BAR.SYNC.DEFER_BLOCKING 0xe, 0x100 ;  /* 0x0384000000007b1d */ /* 0x000fe20000010000 */
[----:B------:R-:W-:Y:S01]  /*5150*/  IMAD.MOV.U32 R11, RZ, RZ, 0x40000040 ;  /* 0x40000040ff0b7424 */ /* 0x000fe200078e00ff */
[C---:B------:R-:W-:Y:S01]  /*5160*/  R2UR UR6, R4.reuse ;  /* 0x00000000040672ca */ /* 0x040fe200000e0000 */
[----:B0-----:R-:W-:Y:S01]  /*5170*/  VIADD R6, R4, 0x80 ;  /* 0x0000008004067836 */ /* 0x001fe20000000000 */
[----:B------:R-:W-:Y:S01]  /*5180*/  R2UR UR7, R5 ;  /* 0x00000000050772ca */ /* 0x000fe200000e0000 */
[----:B------:R-:W-:Y:S01]  /*5190*/  IMAD.MOV.U32 R7, RZ, RZ, 0x40000040 ;  /* 0x40000040ff077424 */ /* 0x000fe200078e00ff */
[C---:B------:R-:W-:Y:S01]  /*51a0*/  R2UR UR4, R10.reuse ;  /* 0x000000000a0472ca */ /* 0x040fe200000e0000 */
[----:B------:R-:W-:Y:S01]  /*51b0*/  VIADD R8, R10, 0x2 ;  /* 0x000000020a087836 */ /* 0x000fe20000000000 */
[----:B------:R-:W-:Y:S01]  /*51c0*/  R2UR UR5, R11 ;  /* 0x000000000b0572ca */ /* 0x000fe200000e0000 */
[----:B------:R-:W-:Y:S02]  /*51d0*/  IMAD.MOV.U32 R9, RZ, RZ, 0x40000040 ;  /* 0x40000040ff097424 */ /* 0x000fe400078e00ff */
[----:B------:R-:W-:-:S05]  /*51e0*/  IMAD.MOV.U32 R5, RZ, RZ, 0x40000040 ;  /* 0x40000040ff057424 */ /* 0x000fca00078e00ff */
[----:B------:R-:W-:Y:S01]  /*51f0*/  R2UR UR15, R5 ;  /* 0x00000000050f72ca */ /* 0x000fe200000e0000 */
[----:B------:R-:W-:-:S05]  /*5200*/  IMAD.MOV.U32 R5, RZ, RZ, 0x40000040 ;  /* 0x40000040ff057424 */ /* 0x000fca00078e00ff */
[----:B------:R-:W-:Y:S01]  /*5210*/  R2UR UR13, R5 ;  /* 0x00000000050d72ca */ /* 0x000fe200000e0000 */
[----:B-----5:R-:W-:-:S06]  /*5220*/  WARPGROUP.ARRIVE ;  /* 0x00000000000079c5 */ /* 0x020fcc0000000000 */
[----:B------:R-:W-:Y:S01]  /*5230*/  HGMMA.64x256x16.F32.BF16 R24, gdesc[UR4].tnspB, RZ, !UPT, gsb0 ;  /* 0x43e00000041879f0 */ /* 0x000fe2000c0018ff */
[----:B------:R-:W-:Y:S01]  /*5240*/  R2UR UR6, R6 ;  /* 0x00000000060672ca */ /* 0x000fe200000e0000 */
[----:B------:R-:W-:Y:S01]  /*5250*/  VIADD R6, R4, 0x100 ;  /* 0x0000010004067836 */ /* 0x000fe20000000000 */
[----:B------:R-:W-:Y:S01]  /*5260*/  R2UR UR7, R7 ;  /* 0x00000000070772ca */ /* 0x000fe200000e0000 */
[----:B------:R-:W-:Y:S01]  /*5270*/  IMAD.MOV.U32 R7, RZ, RZ, 0x40000040 ;  /* 0x40000040ff077424 */ /* 0x000fe200078e00ff */
[----:B------:R-:W-:Y:S01]  /*5280*/  R2UR UR4, R8 ;  /* 0x00000000080472ca */ /* 0x000fe200000e0000 */
[----:B------:R-:W-:Y:S01]  /*5290*/  VIADD R4, R4, 0x180 ;  /* 0x0000018004047836 */ /* 0x000fe20000000000 */
[----:B------:R-:W-:Y:S02]  /*52a0*/  R2UR UR5, R9 ;  /* 0x00000000090572ca */ /* 0x000fe400000e0000 */
[----:B------:R-:W-:Y:S01]  /*52b0*/  R2UR UR10, R6 ;  /* 0x00000000060a72ca */ /* 0x000fe200000e0000 */
[----:B------:R-:W-:Y:S01]  /*52c0*/  VIADD R6, R10, 0x4 ;  /* 0x000000040a067836 */ /* 0x000fe20000000000 */
[----:B------:R-:W-:Y:S01]  /*52d0*/  R2UR UR11, R7 ;  /* 0x00000000070b72ca */ /* 0x000fe200000e0000 */
[----:B------:R-:W-:Y:S01]  /*52e0*/  IMAD.MOV.U32 R7, RZ, RZ, 0x40000040 ;  /* 0x40000040ff077424 */ /* 0x000fe200078e00ff */
[----:B------:R-:W-:Y:S01]  /*52f0*/  R2UR UR14, R4 ;  /* 0x00000000040e72ca */ /* 0x000fe200000e0000 */
[----:B------:R-:W-:Y:S01]  /*5300*/  VIADD R4, R10, 0x6 ;  /* 0x000000060a047836 */ /* 0x000fe20000000000 */
[----:B------:R-:W-:-:S02]  /*5310*/  R2UR UR8, R6 ;  /* 0x00000000060872ca */ /* 0x000fc400000e0000 */
[----:B------:R-:W-:Y:S02]  /*5320*/  R2UR UR9, R7 ;  /* 0x00000000070972ca */ /* 0x000fe400000e0000 */
[----:B------:R-:W-:Y:S01]  /*5330*/  R2UR UR12, R4 ;  /* 0x00000000040c72ca */ /* 0x000fe200000e0000 */
[----:B------:R-:W-:Y:S02]  /*5340*/  WARPGROUP.DEPBAR.LE gsb0, 0x0 ;  /* 0x00008000000079c5 */ /* 0x000fe40000010000 */
        /* <DEDUP_REMOVED lines=14> */
.L_x_3864:
[----:B------:R-:W-:Y:S01]  /*5430*/  ISETP.GE.AND P1, PT, R171, 0x41, PT ;  /* 0x00000041ab00780c */ /* 0x000fe20003f26270 */
[----:B------:R-:W-:Y:S01]  /*5440*/  VIADD R10, R3, 0x28c60 ;  /* 0x00028c60030a7836 */ /* 0x000fe20000000000 */
[----:B------:R-:W-:Y:S04]  /*5450*/  BSSY B0, `(.L_x_3865) ;  /* 0x00000cd000007945 */ /* 0x000fe80003800000 */
[----:B------:R-:W-:-:S04]  /*5460*/  PRMT R10, R189, 0x654, R10 ;  /* 0x00000654bd0a7816 */ /* 0x000fc8000000000a */
[----:B------:R0:W-:Y:S03]  /*5470*/  SYNCS.ARRIVE.TRANS64.RED.A1T0 RZ, [R10+URZ], RZ ;  /* 0x000000ff0aff79a7 */ /* 0x0001e6000810043f */
[----:B------:R-:W-:Y:S05]  /*5480*/  @!P1 BRA `(.L_x_3866) ;  /* 0x0000000c00249947 */ /* 0x000fea0003800000 */
[----:B------:R-:W-:-:S07]  /*5490*/  VIADD R172, R172, 0xfffffffe ;  /* 0xfffffffeacac7836 */ /* 0x000fce0000000000 */
.L_x_3873:
[----:B------:R-:W-:Y:S01]  /*54a0*/  BAR.SYNC.DEFER_BLOCKING 0xe, 0x100 ;  /* 0x0384000000007b1d */ /* 0x000fe20000010000 */
[----:B------:R-:W-:Y:S01]  /*54b0*/  IMAD R3, R18, 0x40, R194 ;  /* 0x0000004012037824 */ /* 0x000fe200078e02c2 */
[----:B------:R-:W-:Y:S01]  /*54c0*/  ISETP.GT.AND P2, PT, R172, RZ, PT ;  /* 0x000000ffac00720c */ /* 0x000fe20003f44270 */
[----:B------:R-:W-:Y:S01]  /*54d0*/  VIADD R18, R18, 0x1 ;  /* 0x0000000112127836 */ /* 0x000fe20000000000 */
[----:B------:R-:W-:Y:S01]  /*54e0*/  IADD3 R172, R172, -0x1, RZ ;  /* 0xffffffffacac7810 */ /* 0x000fe20007ffe0ff */
[----:B------:R-:W-:-:S03]  /*54f0*/  IMAD R3, R3, 0x4, R2 ;  /* 0x0000000403037824 */ /* 0x000fc600078e0202 */
[----:B------:R-:W-:-:S04]  /*5500*/  ISETP.NE.AND P1, PT, R18, 0x2, PT ;  /* 0x000000021200780c */ /* 0x000fc80003f25270 */
[----:B------:R-:W-:Y:S01]  /*5510*/  SEL R18, R18, RZ, P1 ;  /* 0x000000ff12127207 */ /* 0x000fe20000800000 */
[----:B01----:R-:W0:Y:S04]  /*5520*/  LDS R10, [R3+0x28800] ;  /* 0x02880000030a7984 */ /* 0x003e280000000800 */
        /* <DEDUP_REMOVED lines=65> */
[----:B------:R-:W-:Y:S01]  /*5940*/  SEL R10, RZ, 0x1, P1 ;  /* 0x00000001ff0a7807 */ /* 0x000fe20000800000 */
        /* <DEDUP_REMOVED lines=65> */
[----:B------:R-:W-:Y:S06]  /*5d60*/  @!P0 BRA `(.L_x_3867) ;  /* 0x0000000000048947 */ /* 0x000fec0003800000 */
[----:B------:R-:W-:Y:S01]  /*5d70*/  BPT.TRAP 0x1 ;  /* 0x000000040000795c */ /* 0x000fe20000300000 */
.L_x_3867:
[----:B------:R-:W-:Y:S01]  /*5d80*/  IMAD R3, R18, 0x8, R2 ;  /* 0x0000000812037824 */ /* 0x000fe200078e0202 */
[----:B------:R-:W-:-:S04]  /*5d90*/  SHF.L.U32 R10, R23, 0x1f, RZ ;  /* 0x0000001f170a7819 */ /* 0x000fc800000006ff */
[----:B------:R0:W1:Y:S01]  /*5da0*/  SYNCS.PHASECHK.TRANS64.TRYWAIT P1, [R3+URZ+0x28c50], R10 ;  /* 0x028c500a030075a7 */ /* 0x000062000802017f */
[----:B------:R-:W-:Y:S05]  /*5db0*/  @!P0 BRA `(.L_x_3868) ;  /* 0x0000000000048947 */ /* 0x000fea0003800000 */
[----:B------:R-:W-:Y:S01]  /*5dc0*/  BPT.TRAP 0x1 ;  /* 0x000000040000795c */ /* 0x000fe20000300000 */
.L_x_3868:
[----:B------:R-:W-:Y:S04]  /*5dd0*/  BSSY B1, `(.L_x_3869) ;  /* 0x0000004000017945 */ /* 0x000fe80003800000 */
[----:B-1----:R-:W-:Y:S05]  /*5de0*/  @P1 BRA `(.L_x_3870) ;  /* 0x0000000000081947 */ /* 0x002fea0003800000 */
[----:B------:R-:W1:Y:S02]  /*5df0*/  SYNCS.PHASECHK.TRANS64.TRYWAIT P1, [R3+URZ+0x28c50], R10 ;  /* 0x028c500a030075a7 */ /* 0x000e64000802017f */
[----:B-1----:R-:W-:Y:S05]  /*5e00*/  @!P1 BRA `(.L_x_3871) ;  /* 0x0000011c00549947 */ /* 0x002fea0003800000 */
.L_x_3870:
[----:B------:R-:W-:Y:S05]  /*5e10*/  BSYNC B1 ;  /* 0x0000000000017941 */ /* 0x000fea0003800000 */
.L_x_3869:
[----:B01----:R-:W-:Y:S01]  /*5e20*/  IMAD R10, R18, 0x1000, R0 ;  /* 0x00001000120a7824 */ /* 0x003fe200078e0200 */
[----:B------:R-:W-:Y:S01]  /*5e30*/  WARPGROUP.ARRIVE ;  /* 0x00000000000079c5 */ /* 0x000fe20000000000 */
[----:B------:R-:W-:Y:S01]  /*5e40*/  IMAD.MOV.U32 R11, RZ, RZ, 0x40000040 ;  /* 0x40000040ff0b7424 */ /* 0x000fe200078e00ff */
[----:B------:R-:W-:Y:S01]  /*5e50*/  R2UR UR8, R8 ;  /* 0x00000000080872ca */ /* 0x000fe200000e0000 */
[C---:B------:R-:W-:Y:S01]  /*5e60*/  VIADD R12, R10.reuse, 0x80 ;  /* 0x000000800a0c7836 */ /* 0x040fe20000000000 */
[----:B------:R-:W-:Y:S01]  /*5e70*/  R2UR UR6, R10 ;  /* 0x000000000a0672ca */ /* 0x000fe200000e0000 */
[----:B------:R-:W-:Y:S01]  /*5e80*/  IMAD.MOV.U32 R13, RZ, RZ, 0x40000040 ;  /* 0x40000040ff0d7424 */ /* 0x000fe200078e00ff */
[C---:B------:R-:W-:Y:S02]  /*5e90*/  R2UR UR7, R11.reuse ;  /* 0x000000000b0772ca */ /* 0x040fe400000e0000 */
[----:B------:R-:W-:Y:S01]  /*5ea0*/  R2UR UR10, R12 ;  /* 0x000000000c0a72ca */ /* 0x000fe200000e0000 */
[C---:B------:R-:W-:Y:S01]  /*5eb0*/  VIADD R12, R10.reuse, 0x100 ;  /* 0x000001000a0c7836 */ /* 0x040fe20000000000 */
[----:B------:R-:W-:Y:S01]  /*5ec0*/  R2UR UR5, R11 ;  /* 0x000000000b0572ca */ /* 0x000fe200000e0000 */
[----:B------:R-:W-:Y:S01]  /*5ed0*/  VIADD R10, R10, 0x180 ;  /* 0x000001800a0a7836 */ /* 0x000fe20000000000 */
[----:B------:R-:W-:-:S02]  /*5ee0*/  R2UR UR11, R13 ;  /* 0x000000000d0b72ca */ /* 0x000fc400000e0000 */
[----:B------:R-:W-:Y:S02]  /*5ef0*/  R2UR UR9, R9 ;  /* 0x00000000090972ca */ /* 0x000fe400000e0000 */
[----:B------:R-:W-:Y:S01]  /*5f00*/  R2UR UR18, R10 ;  /* 0x000000000a1272ca */ /* 0x000fe200000e0000 */
[----:B------:R-:W-:Y:S01]  /*5f10*/  VIADD R10, R2, 0x26800 ;  /* 0x00026800020a7836 */ /* 0x000fe20000000000 */
[----:B------:R-:W-:Y:S02]  /*5f20*/  R2UR UR14, R12 ;  /* 0x000000000c0e72ca */ /* 0x000fe400000e0000 */
[----:B------:R-:W-:Y:S02]  /*5f30*/  R2UR UR15, R13 ;  /* 0x000000000d0f72ca */ /* 0x000fe400000e0000 */
[----:B------:R-:W-:Y:S02]  /*5f40*/  SHF.R.U32.HI R10, RZ, 0x4, R10 ;  /* 0x00000004ff0a7819 */ /* 0x000fe4000001160a */
[----:B------:R-:W-:-:S02]  /*5f50*/  R2UR UR12, R6 ;  /* 0x00000000060c72ca */ /* 0x000fc400000e0000 */
[----:B------:R-:W-:Y:S02]  /*5f60*/  LOP3.LUT R10, R10, 0x3fff, RZ, 0xc0, !PT ;  /* 0x00003fff0a0a7812 */ /* 0x000fe400078ec0ff */
[----:B------:R-:W-:Y:S02]  /*5f70*/  R2UR UR13, R7 ;  /* 0x00000000070d72ca */ /* 0x000fe400000e0000 */
[----:B------:R-:W-:Y:S02]  /*5f80*/  LOP3.LUT R10, R10, 0x10000, RZ, 0xfc, !PT ;  /* 0x000100000a0a7812 */ /* 0x000fe400078efcff */
[----:B------:R-:W-:Y:S02]  /*5f90*/  R2UR UR19, R11 ;  /* 0x000000000b1372ca */ /* 0x000fe400000e0000 */
[----:B------:R-:W-:Y:S02]  /*5fa0*/  R2UR UR4, R10 ;  /* 0x000000000a0472ca */ /* 0x000fe400000e0000 */
[----:B------:R-:W-:-:S02]  /*5fb0*/  R2UR UR16, R4 ;  /* 0x00000000041072ca */ /* 0x000fc400000e0000 */
[----:B------:R-:W-:-:S09]  /*5fc0*/  R2UR UR17, R5 ;  /* 0x00000000051172ca */ /* 0x000fd200000e0000 */
        /* <DEDUP_REMOVED lines=17> */
.L_x_3872:
[----:B------:R-:W-:-:S05]  /*60e0*/  VIADD R10, R3, 0x28c60 ;  /* 0x00028c60030a7836 */ /* 0x000fca0000000000 */
[----:B------:R-:W-:-:S04]  /*60f0*/  PRMT R10, R189, 0x654, R10 ;  /* 0x00000654bd0a7816 */ /* 0x000fc8000000000a */
[----:B------:R1:W-:Y:S01]  /*6100*/  SYNCS.ARRIVE.TRANS64.RED.A1T0 RZ, [R10+URZ], RZ ;  /* 0x000000ff0aff79a7 */ /* 0x0003e2000810043f */
[----:B------:R-:W-:Y:S05]  /*6110*/  @P2 BRA `(.L_x_3873) ;  /* 0xfffffff000e02947 */ /* 0x000fea000383ffff */
.L_x_3866:
[----:B------:R-:W-:Y:S05]  /*6120*/  BSYNC B0 ;  /* 0x0000000000007941 */ /* 0x000fea0003800000 */
.L_x_3865:
[----:B------:R-:W-:Y:S01]  /*6130*/  BAR.SYNC.DEFER_BLOCKING 0xe, 0x100 ;  /* 0x0384000000007b1d */ /* 0x000fe20000010000 */
[C---:B------:R-:W-:Y:S01]  /*6140*/  IMAD R3, R18.reuse, 0x40, R194 ;  /* 0x0000004012037824 */ /* 0x040fe200078e02c2 */
[----:B------:R-:W-:Y:S01]  /*6150*/  PLOP3.LUT P0, PT, PT, PT, PT, 0x8, 0x0 ;  /* 0x000000000000781c */ /* 0x000fe20003f0e170 */
[----:B------:R-:W-:Y:S02]  /*6160*/  VIADD R18, R18, 0x1 ;  /* 0x0000000112127836 */ /* 0x000fe40000000000 */
[----:B------:R-:W-:-:S03]  /*6170*/  IMAD R3, R3, 0x4, R2 ;  /* 0x0000000403037824 */ /* 0x000fc600078e0202 */
[----:B------:R-:W-:-:S04]  /*6180*/  ISETP.NE.AND P1, PT, R18, 0x2, PT ;  /* 0x000000021200780c */ /* 0x000fc80003f25270 */
[----:B------:R-:W-:Y:S01]  /*6190*/  SEL R18, R18, RZ, P1 ;  /* 0x000000ff12127207 */ /* 0x000fe20000800000 */
[----:B------:R-:W2:Y:S04]  /*61a0*/  LDS R2, [R3+0x28800] ;  /* 0x0288000003027984 */ /* 0x000ea80000000800 */
[----:B------:R3:W4:Y:S02]  /*61b0*/  LDS R0, [R3+0x28820] ;  /* 0x0288200003007984 */ /* 0x0007240000000800 */
[----:B---3--:R-:W-:Y:S02]  /*61c0*/  IMAD.MOV.U32 R3, RZ, RZ, RZ ;  /* 0x000000ffff037224 */ /* 0x008fe400078e00ff */
[-C--:B--2---:R-:W-:Y:S01]  /*61d0*/  FMUL.FTZ R156, R28, R2.reuse ;  /* 0x000000021c9c7220 */ /* 0x084fe20000410000 */
[-C--:B------:R-:W-:Y:S01]  /*61e0*/  FMUL.FTZ R153, R32, R2.reuse ;  /* 0x0000000220997220 */ /* 0x080fe20000410000 */
[-C--:B------:R-:W-:Y:S01]  /*61f0*/  FMUL.FTZ R152, R29, R2.reuse ;  /* 0x000000021d987220 */ /* 0x080fe20000410000 */
[-C--:B------:R-:W-:Y:S01]  /*6200*/  FMUL.FTZ R14, R33, R2.reuse ;  /* 0x00000002210e7220 */ /* 0x080fe20000410000 */
[-C--:B------:R-:W-:Y:S01]  /*6210*/  FMUL.FTZ R28, R37, R2.reuse ;  /* 0x00000002251c7220 */ /* 0x080fe20000410000 */
[----:B------:R-:W-:Y:S01]  /*6220*/  FMUL.FTZ R32, R41, R2 ;  /* 0x0000000229207220 */ /* 0x000fe20000410000 */
[-C--:B----4-:R-:W-:Y:S01]  /*6230*/  FMUL.FTZ R5, R26, R0.reuse ;  /* 0x000000001a057220 */ /* 0x090fe20000410000 */
        /* <DEDUP_REMOVED lines=64> */
[-C--:B------:R-:W-:Y:S01]  /*6640*/  FMUL.FTZ R154, R36, R2.reuse ;  /* 0x00000002249a7220 */ /* 0x080fe20000410000 */
[-C--:B------:R-:W-:Y:S01]  /*6650*/  FMUL.FTZ R155, R40, R2.reuse ;  /* 0x00000002289b7220 */ /* 0x080fe20000410000 */
[----:B01----:R-:W-:Y:S01]  /*6660*/  FMUL.FTZ R10, R24, R2 ;  /* 0x00000002180a7220 */ /* 0x003fe20000410000 */
[----:B------:R-:W-:Y:S01]  /*6670*/  LOP3.LUT R23, R23, R0, RZ, 0x3c, !PT ;  /* 0x0000000017177212 */ /* 0x000fe200078e3cff */
        /* <DEDUP_REMOVED lines=58> */
.L_x_3859:
[----:B------:R-:W-:Y:S02]  /*6a20*/  ISETP.GE.AND P1, PT, R171, 0x1, PT ;  /* 0x00000001ab00780c */ /* 0x000fe40003f26270 */
[----:B------:R-:W-:-:S11]  /*6a30*/  PLOP3.LUT P0, PT, PT, PT, PT, 0x80, 0x0 ;  /* 0x000000000000781c */ /* 0x000fd60003f0f070 */
[----:B------:R-:W-:Y:S05]  /*6a40*/  @!P1 BRA `(.L_x_3860) ;  /* 0x0000006800309947 */ /* 0x000fea0003800000 */
[----:B------:R-:W0:Y:S01]  /*6a50*/  S2R R20, SR_TID.X ;  /* 0x0000000000147919 */ /* 0x000e220000002100 */
[----:B------:R-:W-:Y:S01]  /*6a60*/  BSSY B6, `(.L_x_3874) ;  /* 0x0000020000067945 */ /* 0x000fe20003800000 */
[----:B0-----:R-:W-:-:S05]  /*6a70*/  VIADD R20, R20, 0xffffff80 ;  /* 0xffffff8014147836 */ /* 0x001fca0000000000 */
[----:B------:R-:W-:-:S04]  /*6a80*/  SHF.R.S32.HI R4, RZ, 0x1f, R20 ;  /* 0x0000001fff047819 */ /* 0x000fc80000011414 */
[----:B------:R-:W-:-:S04]  /*6a90*/  LEA.HI R4, R4, R20, RZ, 0x7 ;  /* 0x0000001404047211 */ /* 0x000fc800078f38ff */
[----:B------:R-:W-:-:S05]  /*6aa0*/  SHF.R.S32.HI R4, RZ, 0x7, R4 ;  /* 0x00000007ff047819 */ /* 0x000fca0000011404 */
[----:B------:R-:W0:Y:S02]  /*6ab0*/  SHFL.IDX PT, R0, R4, RZ, 0x1f ;  /* 0x00001fff04007589 */ /* 0x000e2400000e0000 */
[----:B0-----:R-:W-:-:S04]  /*6ac0*/  LEA.HI R3, R0, R0, RZ, 0x1 ;  /* 0x0000000000037211 */ /* 0x001fc800078f08ff */
[----:B------:R-:W-:-:S05]  /*6ad0*/  LOP3.LUT R3, R3, 0x1fffe, RZ, 0xc0, !PT ;  /* 0x0001fffe03037812 */ /* 0x000fca00078ec0ff */
[----:B------:R-:W-:Y:S02]  /*6ae0*/  IMAD.IADD R3, R0, 0x1, -R3 ;  /* 0x0000000100037824 */ /* 0x000fe400078e0a03 */
[----:B------:R-:W-:Y:S02]  /*6af0*/  VIADD R0, R2, 0x26800 ;  /* 0x0002680002007836 */ /* 0x000fe40000000000 */
[----:B------:R-:W-:-:S03]  /*6b00*/  IMAD R3, R3, 0x8000, R2 ;  /* 0x0000800003037824 */ /* 0x000fc600078e0202 */
[----:B------:R-:W-:Y:S01]  /*6b10*/  LOP3.LUT P0, RZ, R0, 0x3ff, RZ, 0xc0, !PT ;  /* 0x000003ff00ff7812 */ /* 0x000fe2000780c0ff */
[----:B------:R-:W-:-:S05]  /*6b20*/  VIADD R3, R3, 0x400 ;  /* 0x0000040003037836 */ /* 0x000fca0000000000 */
[----:B------:R-:W-:-:S04]  /*6b30*/  SHF.R.U32.HI R3, RZ, 0x4, R3 ;  /* 0x00000004ff037819 */ /* 0x000fc80000011603 */
[----:B------:R-:W-:-:S03]  /*6b40*/  LOP3.LUT R56, R3, 0x3fff, RZ, 0xc0, !PT ;  /* 0x00003fff03387812 */ /* 0x000fc600078ec0ff */
        /* <DEDUP_REMOVED lines=17> */
.L_x_3875:
[----:B------:R-:W-:Y:S05]  /*6c60*/  BSYNC B6 ;  /* 0x0000000000067941 */ /* 0x000fea0003800000 */
.L_x_3874:
[----:B------:R-:W-:Y:S02]  /*6c70*/  ULDC UR4, c[0x0][0x3f4] ;  /* 0x0000fd0000047ab9 */ /* 0x000fe40000000800 */
[----:B------:R-:W-:-:S13]  /*6c80*/  ISETP.LT.AND P0, PT, RZ, UR4, PT ;  /* 0x00000004ff007c0c */ /* 0x000fda000bf01270 */
[----:B------:R-:W-:Y:S05]  /*6c90*/  @P0 BRA `(.L_x_3876) ;  /* 0x0000000000400947 */ /* 0x000fea0003800000 */
[----:B------:R-:W2:Y:S02]  /*6ca0*/  LDL R20, [R1+0x34] ;  /* 0x0000340001147983 */ /* 0x000ea40000100800 */
[----:B--2---:R-:W-:-:S04]  /*6cb0*/  LEA.HI R0, R20, R20, RZ, 0x1 ;  /* 0x0000001414007211 */ /* 0x004fc800078f08ff */
        /* <DEDUP_REMOVED lines=8> */
.L_x_3879:
[----:B-1----:R1:W2:Y:S02]  /*6d40*/  SYNCS.PHASECHK.TRANS64.TRYWAIT P0, [R2+URZ+0x28c00], R3 ;  /* 0x028c0003020075a7 */ /* 0x0022a4000800017f */
[----:B--2---:R-:W-:Y:S05]  /*6d50*/  @!P0 NANOSLEEP.SYNCS 0x989680 ;  /* 0x009896800000895d */ /* 0x004fea0003900000 */
[----:B------:R-:W2:Y:S02]  /*6d60*/  @!P0 SYNCS.PHASECHK.TRANS64 P0, [R2+URZ+0x28c00], R3 ;  /* 0x028c0003020085a7 */ /* 0x000ea4000800007f */
[----:B--2---:R-:W-:Y:S05]  /*6d70*/  @!P0 BRA `(.L_x_3879) ;  /* 0xfffffffc00f08947 */ /* 0x004fea000383ffff */
.L_x_3878:
[----:B------:R-:W-:Y:S05]  /*6d80*/  BSYNC B0 ;  /* 0x0000000000007941 */ /* 0x000fea0003800000 */
.L_x_3877:
[----:B------:R-:W-:Y:S05]  /*6d90*/  BRA `(.L_x_3880) ;  /* 0x0000002000b87947 */ /* 0x000fea0003800000 */
.L_x_3876:
[----:B-----5:R-:W-:Y:S01]  /*6da0*/  SHF.R.S32.HI R0, RZ, 0x1f, R27 ;  /* 0x0000001fff007819 */ /* 0x020fe2000001141b */
[----:B------:R-:W-:Y:S01]  /*6db0*/  VIADD R3, R2, 0x20400 ;  /* 0x0002040002037836 */ /* 0x000fe20000000000 */
[----:B------:R-:W-:Y:S01]  /*6dc0*/  ULDC.64 UR4, c[0x0][0x3f8] ;  /* 0x0000fe0000047ab9 */ /* 0x000fe20000000a00 */
[----:B------:R-:W-:Y:S01]  /*6dd0*/  ULDC.64 UR6, c[0x0][0x408] ;  /* 0x0001020000067ab9 */ /* 0x000fe20000000a00 */
[----:B------:R-:W-:Y:S01]  /*6de0*/  IMAD.WIDE.U32 R4, R27, UR4, RZ ;  /* 0x000000041b047c25 */ /* 0x000fe2000f8e00ff */
[----:B------:R-:W-:Y:S01]  /*6df0*/  BSSY B6, `(.L_x_3881) ;  /* 0x0000020000067945 */ /* 0x000fe20003800000 */
[----:B------:R-:W-:Y:S02]  /*6e00*/  LOP3.LUT P0, RZ, R3, 0x3ff, RZ, 0xc0, !PT ;  /* 0x000003ff03ff7812 */ /* 0x000fe4000780c0ff */
[C---:B------:R-:W-:Y:S02]  /*6e10*/  IMAD R6, R0.reuse, UR4, RZ ;  /* 0x0000000400067c24 */ /* 0x040fe4000f8e02ff */
[----:B------:R-:W-:-:S02]  /*6e20*/  IMAD R0, R0, UR6, RZ ;  /* 0x0000000600007c24 */ /* 0x000fc4000f8e02ff */
[C---:B------:R-:W-:Y:S01]  /*6e30*/  IMAD R3, R27.reuse, UR5, R6 ;  /* 0x000000051b037c24 */ /* 0x040fe2000f8e0206 */
[----:B------:R-:W-:Y:S01]  /*6e40*/  ULDC.64 UR4, c[0x0][0x3e8] ;  /* 0x0000fa0000047ab9 */ /* 0x000fe20000000a00 */
[----:B------:R-:W-:Y:S01]  /*6e50*/  IMAD.WIDE.U32 R6, R27, UR6, RZ ;  /* 0x000000061b067c25 */ /* 0x000fe2000f8e00ff */
[----:B------:R-:W-:-:S03]  /*6e60*/  LEA R26, P1, R4, UR4, 0x1 ;  /* 0x00000004041a7c11 */ /* 0x000fc6000f8208ff */
[----:B------:R-:W-:Y:S01]  /*6e70*/  IMAD R29, R27, UR7, R0 ;  /* 0x000000071b1d7c24 */ /* 0x000fe2000f8e0200 */
[----:B------:R-:W-:Y:S01]  /*6e80*/  ULDC.64 UR6, c[0x0][0x400] ;  /* 0x0001000000067ab9 */ /* 0x000fe20000000a00 */
[----:B------:R-:W-:Y:S01]  /*6e90*/  IMAD.IADD R27, R3, 0x1, R5 ;  /* 0x00000001031b7824 */ /* 0x000fe200078e0205 */
[----:B------:R-:W-:Y:S01]  /*6ea0*/  LEA R28, P2, R6, UR6, 0x1 ;  /* 0x00000006061c7c11 */ /* 0x000fe2000f8408ff */
[----:B------:R-:W-:-:S03]  /*6eb0*/  IMAD.IADD R29, R29, 0x1, R7 ;  /* 0x000000011d1d7824 */ /* 0x000fc600078e0207 */
[----:B------:R-:W-:Y:S02]  /*6ec0*/  LEA.HI.X R27, R4, UR5, R27, 0x1, P1 ;  /* 0x00000005041b7c11 */ /* 0x000fe400088f0c1b */
[----:B------:R-:W-:Y:S01]  /*6ed0*/  LEA.HI.X R29, R6, UR7, R29, 0x1, P2 ;  /* 0x00000007061d7c11 */ /* 0x000fe200090f0c1d */
        /* <DEDUP_REMOVED lines=17> */
.L_x_3882:
[----:B------:R-:W-:Y:S05]  /*6ff0*/  BSYNC B6 ;  /* 0x0000000000067941 */ /* 0x000fea0003800000 */
.L_x_3881:
        /* <DEDUP_REMOVED lines=10> */
[----:B------:R0:W4:Y:S02]  /*70a0*/  SHFL.IDX PT, R14, R28, RZ, 0x1c1f ;  /* 0x001c1fff1c0e7589 */ /* 0x00012400000e0000 */
.L_x_4093:
[----:B------:R-:W5:Y:S01]  /*70b0*/  LDL R7, [R1+0x34] ;  /* 0x0000340001077983 */ /* 0x000f620000100800 */
[----:B------:R-:W-:Y:S01]  /*70c0*/  ULDC UR4, c[0x0][0x448] ;  /* 0x0001120000047ab9 */ /* 0x000fe20000000800 */
[----:B------:R-:W-:Y:S01]  /*70d0*/  BSSY B1, `(.L_x_3886) ;  /* 0x0000022000017945 */ /* 0x000fe20003800000 */
[----:B------:R-:W-:Y:S01]  /*70e0*/  IMAD R24, R24, UR4, RZ ;  /* 0x0000000418187c24 */ /* 0x000fe2000f8e02ff */
[----:B------:R-:W-:Y:S02]  /*70f0*/  CS2R R10, SRZ ;  /* 0x00000000000a7805 */ /* 0x000fe4000001ff00 */
[----:B------:R-:W-:Y:S02]  /*7100*/  CS2R R12, SRZ ;  /* 0x00000000000c7805 */ /* 0x000fe4000001ff00 */
[----:B------:R-:W-:Y:S02]  /*7110*/  CS2R R8, SRZ ;  /* 0x0000000000087805 */ /* 0x000fe4000001ff00 */
[----:B------:R-:W-:Y:S01]  /*7120*/  ISETP.GE.AND P0, PT, R4, R24, PT ;  /* 0x000000180400720c */ /* 0x000fe20003f06270 */
[----:B------:R-:W-:-:S05]  /*7130*/  IMAD.SHL.U32 R4, R190, 0x40, RZ ;  /* 0x00000040be047824 */ /* 0x000fca00078e00ff */
[----:B------:R-:W-:Y:S02]  /*7140*/  LOP3.LUT R31, R4, 0x1c0, RZ, 0xc0, !PT ;  /* 0x000001c0041f7812 */ /* 0x000fe400078ec0ff */
[----:B-----5:R-:W-:-:S04]  /*7150*/  LEA.HI R6, R7, R7, RZ, 0x1 ;  /* 0x0000000707067211 */ /* 0x020fc800078f08ff */
[----:B------:R-:W-:-:S05]  /*7160*/  LOP3.LUT R6, R6, 0xfffffffe, RZ, 0xc0, !PT ;  /* 0xfffffffe06067812 */ /* 0x000fca00078ec0ff */
[----:B------:R-:W-:-:S05]  /*7170*/  IMAD.IADD R6, R7, 0x1, -R6 ;  /* 0x0000000107067824 */ /* 0x000fca00078e0a06 */
[----:B0-----:R-:W-:Y:S02]  /*7180*/  SHF.L.U32 R29, R6, 0x1f, RZ ;  /* 0x0000001f061d7819 */ /* 0x001fe400000006ff */
[----:B------:R-:W-:Y:S01]  /*7190*/  CS2R R6, SRZ ;  /* 0x0000000000067805 */ /* 0x000fe2000001ff00 */
[----:B------:R-:W-:Y:S06]  /*71a0*/  @P0 BRA `(.L_x_3887) ;  /* 0x0000000000500947 */ /* 0x000fec0003800000 */
[----:B------:R-:W4:Y:S01]  /*71b0*/  LDL R30, [R1+0x48] ;  /* 0x00004800011e7983 */ /* 0x000f220000100800 */
[----:B------:R-:W-:-:S03]  /*71c0*/  ULDC UR4, c[0x0][0x3f4] ;  /* 0x0000fd0000047ab9 */ /* 0x000fc60000000800 */
[----:B------:R-:W4:Y:S01]  /*71d0*/  LDL R28, [R1+0x44] ;  /* 0x00004400011c7983 */ /* 0x000f220000100800 */
[----:B------:R-:W-:Y:S01]  /*71e0*/  ISETP.GE.AND P3, PT, R193, UR4, PT ;  /* 0x00000004c1007c0c */ /* 0x000fe2000bf66270 */
[----:B--2---:R-:W-:Y:S01]  /*71f0*/  IMAD.MOV.U32 R8, RZ, RZ, R0 ;  /* 0x000000ffff087224 */ /* 0x004fe200078e0000 */
[----:B------:R-:W-:Y:S01]  /*7200*/  ISETP.GE.AND P2, PT, R184, UR4, PT ;  /* 0x00000004b8007c0c */ /* 0x000fe2000bf46270 */
[----:B---3--:R-:W-:Y:S01]  /*7210*/  IMAD.MOV.U32 R15, RZ, RZ, R5 ;  /* 0x000000ffff0f7224 */ /* 0x008fe200078e0005 */
[----:B-1----:R-:W-:Y:S02]  /*7220*/  MOV R9, R3 ;  /* 0x0000000300097202 */ /* 0x002fe40000000f00 */
[----:B------:R-:W-:-:S09]  /*7230*/  CS2R R10, SRZ ;  /* 0x00000000000a7805 */ /* 0x000fd2000001ff00 */
[----:B------:R-:W-:Y:S01]  /*7240*/  @!P2 IMAD.WIDE R20, R184, 0x2, R8 ;  /* 0x00000002b814a825 */ /* 0x000fe200078e0208 */
[----:B------:R-:W-:-:S04]  /*7250*/  CS2R R8, SRZ ;  /* 0x0000000000087805 */ /* 0x000fc8000001ff00 */
[----:B------:R0:W5:Y:S01]  /*7260*/  @!P2 LD.E.64 R12, desc[UR40][R20.64] ;  /* 0x00000028140ca980 */ /* 0x000162000c101b00 */
[-C--:B----4-:R-:W-:Y:S02]  /*7270*/  @!P3 IADD3 R26, P0, R0, R30.reuse, RZ ;  /* 0x0000001e001ab210 */ /* 0x090fe40007f1e0ff */
[----:B------:R-:W-:Y:S01]  /*7280*/  @!P3 IADD3 R4, P1, R14, R30, RZ ;  /* 0x0000001e0e04b210 */ /* 0x000fe20007f3e0ff */
[----:B------:R-:W-:-:S04]  /*7290*/  @!P2 IMAD.WIDE R14, R184, 0x2, R14 ;  /* 0x00000002b80ea825 */ /* 0x000fc800078e020e */
[--C-:B------:R-:W-:Y:S01]  /*72a0*/  @!P3 IMAD.X R27, R3, 0x1, R28.reuse, P0 ;  /* 0x00000001031bb824 */ /* 0x100fe200000e061c */
[----:B------:R0:W5:Y:S01]  /*72b0*/  @!P2 LD.E.64 R6, desc[UR40][R14.64] ;  /* 0x000000280e06a980 */ /* 0x000162000c101b00 */
[----:B------:R-:W-:-:S03]  /*72c0*/  @!P3 IMAD.X R5, R5, 0x1, R28, P1 ;  /* 0x000000010505b824 */ /* 0x000fc600008e061c */
[----:B------:R0:W5:Y:S04]  /*72d0*/  @!P3 LD.E.64 R10, desc[UR40][R26.64] ;  /* 0x000000281a0ab980 */ /* 0x000168000c101b00 */
[----:B------:R0:W5:Y:S02]  /*72e0*/  @!P3 LD.E.64 R8, desc[UR40][R4.64] ;  /* 0x000000280408b980 */ /* 0x000164000c101b00 */
.L_x_3887:
[----:B------:R-:W-:Y:S05]  /*72f0*/  BSYNC B1 ;  /* 0x0000000000017941 */ /* 0x000fea0003800000 */
.L_x_3886:
[----:B------:R-:W4:Y:S01]  /*7300*/  SYNCS.PHASECHK.TRANS64.TRYWAIT P0, [R2+URZ+0x28c00], R29 ;  /* 0x028c001d020075a7 */ /* 0x000f22000800017f */
[----:B-1----:R-:W-:Y:S01]  /*7310*/  LOP3.LUT R3, R31, 0x18, R16, 0xf8, !PT ;  /* 0x000000181f037812 */ /* 0x002fe200078ef810 */
[----:B--2---:R-:W-:Y:S01]  /*7320*/  IMAD R0, R25, -0x40, R24 ;  /* 0xffffffc019007824 */ /* 0x004fe200078e0218 */
[----:B0-----:R-:W-:Y:S01]  /*7330*/  SHF.R.U32.HI R4, RZ, 0x3, R31 ;  /* 0x00000003ff047819 */ /* 0x001fe2000001161f */
[----:B---3-5:R-:W-:Y:S01]  /*7340*/  IMAD.MOV.U32 R5, RZ, RZ, R12 ;  /* 0x000000ffff057224 */ /* 0x028fe200078e000c */
[--C-:B------:R-:W-:Y:S01]  /*7350*/  SHF.R.U64 R26, R12, 0x10, R13.reuse ;  /* 0x000000100c1a7819 */ /* 0x100fe2000000120d */
[----:B----4-:R-:W-:Y:S01]  /*7360*/  IMAD.MOV.U32 R14, RZ, RZ, R13 ;  /* 0x000000ffff0e7224 */ /* 0x010fe200078e000d */
[----:B------:R-:W-:Y:S01]  /*7370*/  LOP3.LUT R28, R3, R4, RZ, 0x3c, !PT ;  /* 0x00000004031c7212 */ /* 0x000fe200078e3cff */
[----:B------:R-:W-:Y:S01]  /*7380*/  IMAD.MOV.U32 R4, RZ, RZ, R11 ;  /* 0x000000ffff047224 */ /* 0x000fe200078e000b */
[----:B------:R-:W-:Y:S01]  /*7390*/  SHF.R.U32.HI R25, RZ, 0x10, R13 ;  /* 0x00000010ff197819 */ /* 0x000fe2000001160d */
[----:B------:R-:W-:Y:S01]  /*73a0*/  IMAD.MOV.U32 R12, RZ, RZ, R6 ;  /* 0x000000ffff0c7224 */ /* 0x000fe200078e0006 */
[----:B------:R-:W-:Y:S01]  /*73b0*/  SHF.R.U64 R24, R10, 0x10, R11 ;  /* 0x000000100a187819 */ /* 0x000fe2000000120b */
[----:B------:R-:W-:Y:S01]  /*73c0*/  IMAD.MOV.U32 R13, RZ, RZ, R7 ;  /* 0x000000ffff0d7224 */ /* 0x000fe200078e0007 */
[----:B------:R-:W-:Y:S01]  /*73d0*/  SHF.R.U32.HI R21, RZ, 0x10, R11 ;  /* 0x00000010ff157819 */ /* 0x000fe2000001160b */
[----:B------:R-:W-:Y:S01]  /*73e0*/  IMAD.MOV.U32 R11, RZ, RZ, R8 ;  /* 0x000000ffff0b7224 */ /* 0x000fe200078e0008 */
[----:B------:R-:W-:Y:S01]  /*73f0*/  SHF.R.U64 R15, R6, 0x10, R7 ;  /* 0x00000010060f7819 */ /* 0x000fe20000001207 */
[----:B------:R-:W-:Y:S01]  /*7400*/  IMAD.MOV.U32 R6, RZ, RZ, R9 ;  /* 0x000000ffff067224 */ /* 0x000fe200078e0009 */
[----:B------:R-:W-:Y:S01]  /*7410*/  SHF.R.U32.HI R20, RZ, 0x10, R7 ;  /* 0x00000010ff147819 */ /* 0x000fe20000011607 */
[----:B------:R-:W-:Y:S01]  /*7420*/  IMAD.MOV.U32 R3, RZ, RZ, R10 ;  /* 0x000000ffff037224 */ /* 0x000fe200078e000a */
[--C-:B------:R-:W-:Y:S01]  /*7430*/  SHF.R.U64 R8, R8, 0x10, R9.reuse ;  /* 0x0000001008087819 */ /* 0x100fe20000001209 */
[----:B------:R-:W-:Y:S01]  /*7440*/  BSSY B1, `(.L_x_3888) ;  /* 0x000000f000017945 */ /* 0x000fe20003800000 */
[----:B------:R-:W-:Y:S01]  /*7450*/  SHF.R.U32.HI R7, RZ, 0x10, R9 ;  /* 0x00000010ff077819 */ /* 0x000fe20000011609 */
[----:B------:R-:W-:Y:S01]  /*7460*/  IMAD R9, R209, 0x200, R28 ;  /* 0x00000200d1097824 */ /* 0x000fe200078e021c */
[----:B------:R-:W-:-:S02]  /*7470*/  VIMNMX R35, R0, 0x40, PT ;  /* 0x0000004000237848 */ /* 0x000fc40003fe0100 */
[----:B------:R-:W-:Y:S01]  /*7480*/  PRMT R31, R5, 0x5410, R26 ;  /* 0x00005410051f7816 */ /* 0x000fe2000000001a */
[----:B------:R-:W-:Y:S01]  /*7490*/  IMAD R10, R9, 0x2, R2 ;  /* 0x00000002090a7824 */ /* 0x000fe200078e0202 */
[----:B------:R-:W-:Y:S02]  /*74a0*/  PRMT R9, R3, 0x5410, R24 ;  /* 0x0000541003097816 */ /* 0x000fe40000000018 */
[----:B------:R-:W-:Y:S01]  /*74b0*/  PRMT R3, R4, 0x5410, R21 ;  /* 0x0000541004037816 */ /* 0x000fe20000000015 */
[----:B------:R-:W-:Y:S01]  /*74c0*/  VIADD R4, R10, 0x20400 ;  /* 0x000204000a047836 */ /* 0x000fe20000000000 */
[----:B------:R-:W-:Y:S01]  /*74d0*/  LOP3.LUT P2, RZ, R190, 0x4, RZ, 0xc0, !PT ;  /* 0x00000004beff7812 */ /* 0x000fe2000784c0ff */
[----:B------:R-:W-:Y:S01]  /*74e0*/  VIADD R0, R10, 0x20440 ;  /* 0x000204400a007836 */ /* 0x000fe20000000000 */
[----:B------:R-:W-:Y:S02]  /*74f0*/  ISETP.GE.AND P1, PT, R188, R35, PT ;  /* 0x00000023bc00720c */ /* 0x000fe40003f26270 */
[----:B------:R-:W-:-:S02]  /*7500*/  PRMT R32, R14, 0x5410, R25 ;  /* 0x000054100e207816 */ /* 0x000fc40000000019 */
[----:B------:R-:W-:Y:S01]  /*7510*/  PRMT R33, R12, 0x5410, R15 ;  /* 0x000054100c217816 */ /* 0x000fe2000000000f */
[----:B------:R-:W-:Y:S08]  /*7520*/  @!P0 BRA `(.L_x_3889) ;  /* 0x0000010800108947 */ /* 0x000ff00003800000 */
.L_x_4094:
[----:B------:R-:W-:Y:S05]  /*7530*/  BSYNC B1 ;  /* 0x0000000000017941 */ /* 0x000fea0003800000 */
.L_x_3888:
[----:B------:R-:W-:Y:S01]  /*7540*/  BSSY B1, `(.L_x_3890) ;  /* 0x0000059000017945 */ /* 0x000fe20003800000 */
[----:B------:R-:W-:Y:S01]  /*7550*/  PRMT R11, R11, 0x5410, R8 ;  /* 0x000054100b0b7816 */ /* 0x000fe20000000008 */
[----:B------:R-:W-:Y:S01]  /*7560*/  @P2 VIADD R0, R4, 0xffffffc0 ;  /* 0xffffffc004002836 */ /* 0x000fe20000000000 */
[----:B------:R-:W-:Y:S02]  /*7570*/  PRMT R34, R13, 0x5410, R20 ;  /* 0x000054100d227816 */ /* 0x000fe40000000014 */
[----:B------:R-:W-:Y:S01]  /*7580*/  PRMT R8, R6, 0x5410, R7 ;  /* 0x0000541006087816 */ /* 0x000fe20000000007 */
[----:B------:R-:W-:Y:S06]  /*7590*/  @P1 BRA `(.L_x_3891) ;  /* 0x00000004004c1947 */ /* 0x000fec0003800000 */
[----:B------:R-:W1:Y:S01]  /*75a0*/  LDC R4, c[0x0][0x3f4] ;  /* 0x0000fd00ff047b82 */ /* 0x000e620000000800 */
[----:B------:R-:W-:Y:S01]  /*75b0*/  BSSY B2, `(.L_x_3892) ;  /* 0x000002a000027945 */ /* 0x000fe20003800000 */
[-C--:B-1----:R-:W-:Y:S02]  /*75c0*/  ISETP.GE.AND P0, PT, R184, R4.reuse, PT ;  /* 0x00000004b800720c */ /* 0x082fe40003f06270 */
[----:B------:R-:W-:-:S11]  /*75d0*/  ISETP.GE.AND P1, PT, R193, R4, PT ;  /* 0x00000004c100720c */ /* 0x000fd60003f26270 */
[----:B------:R-:W-:Y:S05]  /*75e0*/  @P0 BRA `(.L_x_3893) ;  /* 0x0000000000980947 */ /* 0x000fea0003800000 */
[----:B------:R-:W1:Y:S01]  /*75f0*/  LDS.128 R4, [R10+0x20400] ;  /* 0x020400000a047984 */ /* 0x000e620000000c00 */
        /* <DEDUP_REMOVED lines=18> */
[----:B------:R-:W-:Y:S01]  /*7720*/  SHF.L.U32 R21, R34, 0x10, RZ ;  /* 0x0000001022157819 */ /* 0x000fe200000006ff */
[----:B------:R-:W-:Y:S01]  /*7730*/  IMAD.U32 R5, R32, 0x10000, RZ ;  /* 0x0001000020057824 */ /* 0x000fe200078e00ff */
[----:B------:R-:W-:Y:S01]  /*7740*/  LOP3.LUT R12, R34, 0xffff0000, RZ, 0xc0, !PT ;  /* 0xffff0000220c7812 */ /* 0x000fe200078ec0ff */
[C---:B------:R-:W-:Y:S01]  /*7750*/  FFMA.FTZ R28, R13.reuse, R20, -R28 ;  /* 0x000000140d1c7223 */ /* 0x040fe2000001081c */
[----:B------:R-:W-:Y:S01]  /*7760*/  LOP3.LUT R4, R32, 0xffff0000, RZ, 0xc0, !PT ;  /* 0xffff000020047812 */ /* 0x000fe200078ec0ff */
[----:B------:R-:W-:Y:S01]  /*7770*/  FFMA.FTZ R13, R13, R24, R30 ;  /* 0x000000180d0d7223 */ /* 0x000fe2000001001e */
[C---:B------:R-:W-:Y:S01]  /*7780*/  FMUL.FTZ R25, R6.reuse, R21 ;  /* 0x0000001506197220 */ /* 0x040fe20000410000 */
[-C--:B------:R-:W-:Y:S01]  /*7790*/  FMUL.FTZ R20, R6, R5.reuse ;  /* 0x0000000506147220 */ /* 0x080fe20000410000 */
[C---:B------:R-:W-:Y:S01]  /*77a0*/  FMUL.FTZ R24, R7.reuse, R12 ;  /* 0x0000000c07187220 */ /* 0x040fe20000410000 */
[-C--:B0-----:R-:W-:Y:S01]  /*77b0*/  FMUL.FTZ R29, R7, R4.reuse ;  /* 0x00000004071d7220 */ /* 0x081fe20000410000 */
        /* <DEDUP_REMOVED lines=9> */
.L_x_3893:
[----:B------:R-:W-:Y:S05]  /*7850*/  BSYNC B2 ;  /* 0x0000000000027941 */ /* 0x000fea0003800000 */
.L_x_3892:
[----:B------:R-:W-:Y:S05]  /*7860*/  @P1 BRA `(.L_x_3891) ;  /* 0x0000000000981947 */ /* 0x000fea0003800000 */
[----:B-1----:R-:W1:Y:S01]  /*7870*/  LDS.128 R4, [R0] ;  /* 0x0000000000047984 */ /* 0x002e620000000c00 */
        /* <DEDUP_REMOVED lines=37> */
.L_x_3891:
[----:B------:R-:W-:Y:S05]  /*7ad0*/  BSYNC B1 ;  /* 0x0000000000017941 */ /* 0x000fea0003800000 */
.L_x_3890:
[----:B-12---:R-:W-:-:S05]  /*7ae0*/  VIADD R4, R188, 0x20 ;  /* 0x00000020bc047836 */ /* 0x006fca0000000000 */
[----:B------:R-:W-:-:S13]  /*7af0*/  ISETP.GE.AND P0, PT, R4, R35, PT ;  /* 0x000000230400720c */ /* 0x000fda0003f06270 */
[----:B------:R-:W-:Y:S05]  /*7b00*/  @P0 BRA `(.L_x_3894) ;  /* 0x0000001400380947 */ /* 0x000fea0003800000 */
        /* <DEDUP_REMOVED lines=10> */
[C---:B------:R-:W-:Y:S01]  /*7bb0*/  IMAD.U32 R28, R34.reuse, 0x10000, RZ ;  /* 0x00010000221c7824 */ /* 0x040fe200078e00ff */
[----:B0-----:R-:W-:Y:S02]  /*7bc0*/  LOP3.LUT R29, R34, 0xffff0000, RZ, 0xc0, !PT ;  /* 0xffff0000221d7812 */ /* 0x001fe400078ec0ff */
[----:B------:R-:W-:Y:S01]  /*7bd0*/  LOP3.LUT R27, R32, 0xffff0000, RZ, 0xc0, !PT ;  /* 0xffff0000201b7812 */ /* 0x000fe200078ec0ff */
[C---:B-1----:R-:W-:Y:S01]  /*7be0*/  IMAD.U32 R12, R4.reuse, 0x10000, RZ ;  /* 0x00010000040c7824 */ /* 0x042fe200078e00ff */
[----:B------:R-:W-:Y:S01]  /*7bf0*/  LOP3.LUT R4, R4, 0xffff0000, RZ, 0xc0, !PT ;  /* 0xffff000004047812 */ /* 0x000fe200078ec0ff */
[C---:B------:R-:W-:Y:S01]  /*7c00*/  IMAD.U32 R13, R5.reuse, 0x10000, RZ ;  /* 0x00010000050d7824 */ /* 0x040fe200078e00ff */
[----:B------:R-:W-:Y:S01]  /*7c10*/  LOP3.LUT R5, R5, 0xffff0000, RZ, 0xc0, !PT ;  /* 0xffff000005057812 */ /* 0x000fe200078ec0ff */
[C---:B------:R-:W-:Y:S01]  /*7c20*/  IMAD.U32 R14, R6.reuse, 0x10000, RZ ;  /* 0x00010000060e7824 */ /* 0x040fe200078e00ff */
[----:B------:R-:W-:Y:S01]  /*7c30*/  LOP3.LUT R6, R6, 0xffff0000, RZ, 0xc0, !PT ;  /* 0xffff000006067812 */ /* 0x000fe200078ec0ff */
[-C--:B------:R-:W-:Y:S01]  /*7c40*/  FMUL.FTZ R21, R26, R4.reuse ;  /* 0x000000041a157220 */ /* 0x080fe20000410000 */
[C---:B------:R-:W-:Y:S01]  /*7c50*/  FMUL.FTZ R25, R24.reuse, R4 ;  /* 0x0000000418197220 */ /* 0x040fe20000410000 */
        /* <DEDUP_REMOVED lines=11> */
[C---:B------:R-:W-:Y:S01]  /*7d10*/  FMUL.FTZ R21, R26.reuse, R6 ;  /* 0x000000061a157220 */ /* 0x040fe20000410000 */
[C---:B------:R-:W-:Y:S01]  /*7d20*/  FMUL.FTZ R20, R29.reuse, R7 ;  /* 0x000000071d147220 */ /* 0x040fe20000410000 */
[-C--:B------:R-:W-:Y:S01]  /*7d30*/  FFMA.FTZ R24, R29, R15.reuse, R24 ;  /* 0x0000000f1d187223 */ /* 0x080fe20000010018 */
[-C--:B------:R-:W-:Y:S01]  /*7d40*/  FFMA.FTZ R6, R26, R14.reuse, -R13 ;  /* 0x0000000e1a067223 */ /* 0x080fe2000001080d */
[----:B------:R-:W-:Y:S01]  /*7d50*/  FFMA.FTZ R21, R28, R14, R21 ;  /* 0x0000000e1c157223 */ /* 0x000fe20000010015 */
[----:B------:R-:W-:Y:S01]  /*7d60*/  FFMA.FTZ R7, R27, R15, -R20 ;  /* 0x0000000f1b077223 */ /* 0x000fe20000010814 */
[----:B------:R-:W-:-:S02]  /*7d70*/  F2FP.BF16.F32.PACK_AB R4, R25, R4 ;  /* 0x000000041904723e */ /* 0x000fc400000010ff */
[----:B------:R-:W-:Y:S02]  /*7d80*/  F2FP.BF16.F32.PACK_AB R5, R12, R5 ;  /* 0x000000050c05723e */ /* 0x000fe400000010ff */
[----:B------:R-:W-:Y:S02]  /*7d90*/  F2FP.BF16.F32.PACK_AB R6, R21, R6 ;  /* 0x000000061506723e */ /* 0x000fe400000010ff */
[----:B------:R-:W-:-:S05]  /*7da0*/  F2FP.BF16.F32.PACK_AB R7, R24, R7 ;  /* 0x000000071807723e */ /* 0x000fca00000010ff */
[----:B------:R1:W-:Y:S02]  /*7db0*/  STS.128 [R10+0x21400], R4 ;  /* 0x021400040a007388 */ /* 0x0003e40000000c00 */
.L_x_3896:
[----:B------:R-:W-:Y:S05]  /*7dc0*/  BSYNC B1 ;  /* 0x0000000000017941 */ /* 0x000fea0003800000 */
.L_x_3895:
[----:B------:R-:W-:Y:S05]  /*7dd0*/  @P1 BRA `(.L_x_3894) ;  /* 0x0000001000841947 */ /* 0x000fea0003800000 */
[----:B-1----:R-:W1:Y:S01]  /*7de0*/  LDS.128 R4, [R0+0x1000] ;  /* 0x0010000000047984 */ /* 0x002e620000000c00 */
        /* <DEDUP_REMOVED lines=10> */
[----:B------:R-:W-:Y:S01]  /*7e90*/  IMAD.U32 R11, R7, 0x10000, RZ ;  /* 0x00010000070b7824 */ /* 0x000fe200078e00ff */
[----:B------:R-:W-:Y:S01]  /*7ea0*/  SHF.L.U32 R9, R6, 0x10, RZ ;  /* 0x0000001006097819 */ /* 0x000fe200000006ff */
[-C--:B------:R-:W-:Y:S01]  /*7eb0*/  FMUL.FTZ R13, R24, R4.reuse ;  /* 0x00000004180d7220 */ /* 0x080fe20000410000 */
[----:B------:R-:W-:Y:S01]  /*7ec0*/  FMUL.FTZ R15, R14, R4 ;  /* 0x000000040e0f7220 */ /* 0x000fe20000410000 */
[-C--:B------:R-:W-:Y:S01]  /*7ed0*/  FMUL.FTZ R21, R26, R5.reuse ;  /* 0x000000051a157220 */ /* 0x080fe20000410000 */
[----:B------:R-:W-:Y:S01]  /*7ee0*/  LOP3.LUT R6, R6, 0xffff0000, RZ, 0xc0, !PT ;  /* 0xffff000006067812 */ /* 0x000fe200078ec0ff */
[----:B------:R-:W-:Y:S01]  /*7ef0*/  FFMA.FTZ R4, R14, R10, -R13 ;  /* 0x0000000a0e047223 */ /* 0x000fe2000001080d */
[C---:B------:R-:W-:Y:S01]  /*7f00*/  FMUL.FTZ R13, R20.reuse, R5 ;  /* 0x00000005140d7220 */ /* 0x040fe20000410000 */
[----:B------:R-:W-:Y:S01]  /*7f10*/  FFMA.FTZ R5, R20, R12, -R21 ;  /* 0x0000000c14057223 */ /* 0x000fe20000010815 */
[----:B------:R-:W-:Y:S01]  /*7f20*/  IMAD.U32 R21, R3, 0x10000, RZ ;  /* 0x0001000003157824 */ /* 0x000fe200078e00ff */
[----:B------:R-:W-:Y:S01]  /*7f30*/  LOP3.LUT R7, R7, 0xffff0000, RZ, 0xc0, !PT ;  /* 0xffff000007077812 */ /* 0x000fe200078ec0ff */
[----:B------:R-:W-:Y:S01]  /*7f40*/  FFMA.FTZ R15, R24, R10, R15 ;  /* 0x0000000a180f7223 */ /* 0x000fe2000001000f */
[----:B------:R-:W-:Y:S01]  /*7f50*/  LOP3.LUT R3, R3, 0xffff0000, RZ, 0xc0, !PT ;  /* 0xffff000003037812 */ /* 0x000fe200078ec0ff */
[-C--:B------:R-:W-:Y:S01]  /*7f60*/  FMUL.FTZ R8, R25, R6.reuse ;  /* 0x0000000619087220 */ /* 0x080fe20000410000 */
[----:B------:R-:W-:Y:S01]  /*7f70*/  FMUL.FTZ R10, R21, R6 ;  /* 0x00000006150a7220 */ /* 0x000fe20000410000 */
[-C--:B------:R-:W-:Y:S01]  /*7f80*/  FMUL.FTZ R14, R27, R7.reuse ;  /* 0x000000071b0e7220 */ /* 0x080fe20000410000 */
[----:B------:R-:W-:Y:S01]  /*7f90*/  FFMA.FTZ R12, R26, R12, R13 ;  /* 0x0000000c1a0c7223 */ /* 0x000fe2000001000d */
[----:B------:R-:W-:Y:S01]  /*7fa0*/  FMUL.FTZ R20, R3, R7 ;  /* 0x0000000703147220 */ /* 0x000fe20000410000 */
[-C--:B------:R-:W-:Y:S01]  /*7fb0*/  FFMA.FTZ R6, R21, R9.reuse, -R8 ;  /* 0x0000000915067223 */ /* 0x080fe20000010808 */
[----:B------:R-:W-:Y:S01]  /*7fc0*/  FFMA.FTZ R9, R25, R9, R10 ;  /* 0x0000000919097223 */ /* 0x000fe2000001000a */
[-C--:B------:R-:W-:Y:S01]  /*7fd0*/  FFMA.FTZ R7, R3, R11.reuse, -R14 ;  /* 0x0000000b03077223 */ /* 0x080fe2000001080e */
[----:B------:R-:W-:Y:S01]  /*7fe0*/  FFMA.FTZ R20, R27, R11, R20 ;  /* 0x0000000b1b147223 */ /* 0x000fe20000010014 */
[----:B------:R-:W-:-:S02]  /*7ff0*/  F2FP.BF16.F32.PACK_AB R4, R15, R4 ;  /* 0x000000040f04723e */ /* 0x000fc400000010ff */
[----:B------:R-:W-:Y:S02]  /*8000*/  F2FP.BF16.F32.PACK_AB R5, R12, R5 ;  /* 0x000000050c05723e */ /* 0x000fe400000010ff */
[----:B------:R-:W-:Y:S02]  /*8010*/  F2FP.BF16.F32.PACK_AB R6, R9, R6 ;  /* 0x000000060906723e */ /* 0x000fe400000010ff */
[----:B------:R-:W-:-:S05]  /*8020*/  F2FP.BF16.F32.PACK_AB R7, R20, R7 ;  /* 0x000000071407723e */ /* 0x000fca00000010ff */
[----:B------:R3:W-:Y:S01]  /*8030*/  STS.128 [R0+0x1000], R4 ;  /* 0x0010000400007388 */ /* 0x0007e20000000c00 */
[----:B------:R-:W-:Y:S05]  /*8040*/  BRA `(.L_x_3894) ;  /* 0x0000000c00e87947 */ /* 0x000fea0003800000 */
.L_x_3884:
[----:B------:R-:W-:-:S03]  /*8050*/  UMOV UR4, 0xffffffff ;  /* 0xffffffff00047882 */ /* 0x000fc60000000000 */
[----:B------:R-:W-:Y:S05]  /*8060*/  BRA.DIV UR4, `(.L_x_3897) ;  /* 0x000000fe04547947 */ /* 0x000fea000b800000 */
[----:B------:R0:W1:Y:S04]  /*8070*/  SHFL.IDX PT, R0, R27, RZ, 0x1c1f ;  /* 0x001c1fff1b007589 */ /* 0x00006800000e0000 */
[----:B------:R0:W2:Y:S04]  /*8080*/  SHFL.IDX PT, R3, R26, RZ, 0x1c1f ;  /* 0x001c1fff1a037589 */ /* 0x0000a800000e0000 */
[----:B------:R0:W3:Y:S04]  /*8090*/  SHFL.IDX PT, R20, R29, RZ, 0x1c1f ;  /* 0x001c1fff1d147589 */ /* 0x0000e800000e0000 */
[----:B------:R0:W4:Y:S02]  /*80a0*/  SHFL.IDX PT, R14, R28, RZ, 0x1c1f ;  /* 0x001c1fff1c0e7589 */ /* 0x00012400000e0000 */
.L_x_4100:
[----:B------:R-:W5:Y:S01]  /*80b0*/  LDL R6, [R1+0x34] ;  /* 0x0000340001067983 */ /* 0x000f620000100800 */
[----:B------:R-:W-:Y:S01]  /*80c0*/  ULDC UR4, c[0x0][0x448] ;  /* 0x0001120000047ab9 */ /* 0x000fe20000000800 */
[----:B------:R-:W0:Y:S01]  /*80d0*/  LDC R21, c[0x0][0x3f4] ;  /* 0x0000fd00ff157b82 */ /* 0x000e220000000800 */
[----:B------:R-:W-:Y:S01]  /*80e0*/  IMAD R24, R24, UR4, RZ ;  /* 0x0000000418187c24 */ /* 0x000fe2000f8e02ff */
[----:B------:R-:W-:Y:S01]  /*80f0*/  BSSY B1, `(.L_x_3898) ;  /* 0x0000017000017945 */ /* 0x000fe20003800000 */
[----:B------:R-:W-:Y:S02]  /*8100*/  CS2R R8, SRZ ;  /* 0x0000000000087805 */ /* 0x000fe4000001ff00 */
[----:B------:R-:W-:Y:S02]  /*8110*/  CS2R R10, SRZ ;  /* 0x00000000000a7805 */ /* 0x000fe4000001ff00 */
[----:B------:R-:W-:Y:S02]  /*8120*/  ISETP.GE.AND P0, PT, R4, R24, PT ;  /* 0x000000180400720c */ /* 0x000fe40003f06270 */
[----:B-----5:R-:W-:-:S04]  /*8130*/  LEA.HI R5, R6, R6, RZ, 0x1 ;  /* 0x0000000606057211 */ /* 0x020fc800078f08ff */
[----:B------:R-:W-:-:S05]  /*8140*/  LOP3.LUT R5, R5, 0xfffffffe, RZ, 0xc0, !PT ;  /* 0xfffffffe05057812 */ /* 0x000fca00078ec0ff */
[----:B0-----:R-:W-:Y:S01]  /*8150*/  IMAD.IADD R27, R6, 0x1, -R5 ;  /* 0x00000001061b7824 */ /* 0x001fe200078e0a05 */
[----:B------:R-:W-:Y:S02]  /*8160*/  CS2R R4, SRZ ;  /* 0x0000000000047805 */ /* 0x000fe4000001ff00 */
[----:B------:R-:W-:Y:S02]  /*8170*/  CS2R R6, SRZ ;  /* 0x0000000000067805 */ /* 0x000fe4000001ff00 */
[----:B------:R-:W-:Y:S01]  /*8180*/  SHF.L.U32 R27, R27, 0x1f, RZ ;  /* 0x0000001f1b1b7819 */ /* 0x000fe200000006ff */
[----:B------:R-:W-:Y:S06]  /*8190*/  @P0 BRA `(.L_x_3899) ;  /* 0x0000000000300947 */ /* 0x000fec0003800000 */
[----:B------:R-:W-:Y:S01]  /*81a0*/  ULDC UR4, c[0x0][0x3f4] ;  /* 0x0000fd0000047ab9 */ /* 0x000fe20000000800 */
[C---:B------:R-:W-:Y:S01]  /*81b0*/  IMAD.SHL.U32 R15, R16.reuse, 0x2, RZ ;  /* 0x00000002100f7824 */ /* 0x040fe200078e00ff */
[C---:B------:R-:W-:Y:S02]  /*81c0*/  ISETP.GE.AND P2, PT, R16.reuse, UR4, PT ;  /* 0x0000000410007c0c */ /* 0x040fe4000bf46270 */
[----:B------:R-:W-:Y:S02]  /*81d0*/  SHF.L.U64.HI R5, R16, 0x1, R17 ;  /* 0x0000000110057819 */ /* 0x000fe40000010211 */
[-C--:B--2---:R-:W-:Y:S02]  /*81e0*/  IADD3 R12, P0, R3, R15.reuse, RZ ;  /* 0x0000000f030c7210 */ /* 0x084fe40007f1e0ff */
[----:B----4-:R-:W-:-:S03]  /*81f0*/  IADD3 R14, P1, R14, R15, RZ ;  /* 0x0000000f0e0e7210 */ /* 0x010fc60007f3e0ff */
[--C-:B-1----:R-:W-:Y:S02]  /*8200*/  IMAD.X R13, R0, 0x1, R5.reuse, P0 ;  /* 0x00000001000d7824 */ /* 0x102fe400000e0605 */
[----:B---3--:R-:W-:Y:S01]  /*8210*/  IMAD.X R15, R20, 0x1, R5, P1 ;  /* 0x00000001140f7824 */ /* 0x008fe200008e0605 */
[----:B------:R-:W-:Y:S01]  /*8220*/  CS2R R4, SRZ ;  /* 0x0000000000047805 */ /* 0x000fe2000001ff00 */
[----:B------:R-:W-:Y:S06]  /*8230*/  @P2 BRA `(.L_x_3899) ;  /* 0x0000000000082947 */ /* 0x000fec0003800000 */
[----:B------:R0:W5:Y:S04]  /*8240*/  LD.E.128 R4, desc[UR40][R12.64] ;  /* 0x000000280c047980 */ /* 0x000168000c101d00 */
[----:B------:R0:W5:Y:S02]  /*8250*/  LD.E.128 R8, desc[UR40][R14.64] ;  /* 0x000000280e087980 */ /* 0x000164000c101d00 */
.L_x_3899:
[----:B------:R-:W-:Y:S05]  /*8260*/  BSYNC B1 ;  /* 0x0000000000017941 */ /* 0x000fea0003800000 */
.L_x_3898:
[----:B------:R-:W3:Y:S01]  /*8270*/  SYNCS.PHASECHK.TRANS64.TRYWAIT P1, [R2+URZ+0x28c00], R27 ;  /* 0x028c001b020075a7 */ /* 0x000ee2000802017f */
[----:B-1----:R-:W-:Y:S01]  /*8280*/  IMAD R0, R25, -0x40, R24 ;  /* 0xffffffc019007824 */ /* 0x002fe200078e0218 */
[--C-:B-----5:R-:W-:Y:S01]  /*8290*/  SHF.R.U32.HI R29, RZ, 0x10, R7.reuse ;  /* 0x00000010ff1d7819 */ /* 0x120fe20000011607 */
[----:B--2---:R-:W-:Y:S01]  /*82a0*/  IMAD.MOV.U32 R3, RZ, RZ, R6 ;  /* 0x000000ffff037224 */ /* 0x004fe200078e0006 */
[--C-:B------:R-:W-:Y:S01]  /*82b0*/  SHF.R.U64 R6, R6, 0x10, R7.reuse ;  /* 0x0000001006067819 */ /* 0x100fe20000001207 */
[----:B0---4-:R-:W-:Y:S01]  /*82c0*/  IMAD.MOV.U32 R14, RZ, RZ, R7 ;  /* 0x000000ffff0e7224 */ /* 0x011fe200078e0007 */
[--C-:B------:R-:W-:Y:S01]  /*82d0*/  SHF.R.U64 R25, R8, 0x10, R9.reuse ;  /* 0x0000001008197819 */ /* 0x100fe20000001209 */
[--C-:B------:R-:W-:Y:S01]  /*82e0*/  IMAD.MOV.U32 R12, RZ, RZ, R9.reuse ;  /* 0x000000ffff0c7224 */ /* 0x100fe200078e0009 */
[----:B------:R-:W-:Y:S01]  /*82f0*/  SHF.R.U32.HI R7, RZ, 0x10, R9 ;  /* 0x00000010ff077819 */ /* 0x000fe20000011609 */
[----:B---3--:R-:W-:Y:S01]  /*8300*/  IMAD.MOV.U32 R20, RZ, RZ, R4 ;  /* 0x000000ffff147224 */ /* 0x008fe200078e0004 */
[----:B------:R-:W-:Y:S01]  /*8310*/  VIMNMX R9, R0, 0x40, PT ;  /* 0x0000004000097848 */ /* 0x000fe20003fe0100 */
[--C-:B------:R-:W-:Y:S01]  /*8320*/  IMAD.MOV.U32 R15, RZ, RZ, R5.reuse ;  /* 0x000000ffff0f7224 */ /* 0x100fe200078e0005 */
[--C-:B------:R-:W-:Y:S01]  /*8330*/  SHF.R.U64 R31, R4, 0x10, R5.reuse ;  /* 0x00000010041f7819 */ /* 0x100fe20000001205 */
[----:B------:R-:W-:Y:S01]  /*8340*/  IMAD.MOV.U32 R24, RZ, RZ, R8 ;  /* 0x000000ffff187224 */ /* 0x000fe200078e0008 */
[----:B------:R-:W-:Y:S01]  /*8350*/  SHF.R.U32.HI R26, RZ, 0x10, R5 ;  /* 0x00000010ff1a7819 */ /* 0x000fe20000011605 */
[----:B------:R-:W-:Y:S01]  /*8360*/  IMAD.MOV.U32 R13, RZ, RZ, R10 ;  /* 0x000000ffff0d7224 */ /* 0x000fe200078e000a */
[----:B------:R-:W-:Y:S01]  /*8370*/  ISETP.GE.AND P0, PT, R16, R21, PT ;  /* 0x000000151000720c */ /* 0x000fe20003f06270 */
[--C-:B------:R-:W-:Y:S01]  /*8380*/  IMAD.MOV.U32 R0, RZ, RZ, R11.reuse ;  /* 0x000000ffff007224 */ /* 0x100fe200078e000b */
[--C-:B------:R-:W-:Y:S01]  /*8390*/  SHF.R.U64 R4, R10, 0x10, R11.reuse ;  /* 0x000000100a047819 */ /* 0x100fe2000000120b */
[C---:B------:R-:W-:Y:S01]  /*83a0*/  VIADD R28, R188.reuse, 0x20 ;  /* 0x00000020bc1c7836 */ /* 0x040fe20000000000 */
[----:B------:R-:W-:Y:S01]  /*83b0*/  SHF.R.U32.HI R5, RZ, 0x10, R11 ;  /* 0x00000010ff057819 */ /* 0x000fe2000001160b */
[----:B------:R-:W-:Y:S01]  /*83c0*/  BSSY B1, `(.L_x_3900) ;  /* 0x000000c000017945 */ /* 0x000fe20003800000 */
[----:B------:R-:W-:-:S02]  /*83d0*/  ISETP.GE.OR P2, PT, R188, R9, P0 ;  /* 0x00000009bc00720c */ /* 0x000fc40000746670 */
[----:B------:R-:W-:Y:S02]  /*83e0*/  PRMT R20, R20, 0x5410, R31 ;  /* 0x0000541014147816 */ /* 0x000fe4000000001f */
[----:B------:R-:W-:Y:S02]  /*83f0*/  ISETP.GE.OR P0, PT, R28, R9, P0 ;  /* 0x000000091c00720c */ /* 0x000fe40000706670 */
[----:B------:R-:W-:Y:S02]  /*8400*/  PRMT R15, R15, 0x5410, R26 ;  /* 0x000054100f0f7816 */ /* 0x000fe4000000001a */
[----:B------:R-:W-:Y:S02]  /*8410*/  PRMT R3, R3, 0x5410, R6 ;  /* 0x0000541003037816 */ /* 0x000fe40000000006 */
[----:B------:R-:W-:Y:S02]  /*8420*/  PRMT R14, R14, 0x5410, R29 ;  /* 0x000054100e0e7816 */ /* 0x000fe4000000001d */
[----:B------:R-:W-:-:S02]  /*8430*/  PRMT R24, R24, 0x5410, R25 ;  /* 0x0000541018187816 */ /* 0x000fc40000000019 */
[----:B------:R-:W-:Y:S02]  /*8440*/  PRMT R12, R12, 0x5410, R7 ;  /* 0x000054100c0c7816 */ /* 0x000fe40000000007 */
[----:B------:R-:W-:Y:S02]  /*8450*/  PRMT R13, R13, 0x5410, R4 ;  /* 0x000054100d0d7816 */ /* 0x000fe40000000004 */
[----:B------:R-:W-:Y:S01]  /*8460*/  PRMT R0, R0, 0x5410, R5 ;  /* 0x0000541000007816 */ /* 0x000fe20000000005 */
[----:B------:R-:W-:Y:S06]  /*8470*/  @!P1 BRA `(.L_x_3901) ;  /* 0x000000f800c09947 */ /* 0x000fec0003800000 */
.L_x_4101:
[----:B------:R-:W-:Y:S05]  /*8480*/  BSYNC B1 ;  /* 0x0000000000017941 */ /* 0x000fea0003800000 */
.L_x_3900:
[----:B------:R-:W-:Y:S04]  /*8490*/  BSSY B1, `(.L_x_3902) ;  /* 0x000005a000017945 */ /* 0x000fe80003800000 */
[----:B------:R-:W-:Y:S05]  /*84a0*/  @P2 BRA `(.L_x_3903) ;  /* 0x0000000400602947 */ /* 0x000fea0003800000 */
[----:B------:R-:W-:Y:S01]  /*84b0*/  IMAD.SHL.U32 R4, R190, 0x40, RZ ;  /* 0x00000040be047824 */ /* 0x000fe200078e00ff */
[----:B------:R-:W-:Y:S01]  /*84c0*/  LOP3.LUT R33, R24, 0xffff0000, RZ, 0xc0, !PT ;  /* 0xffff000018217812 */ /* 0x000fe200078ec0ff */
[----:B------:R-:W-:Y:S02]  /*84d0*/  IMAD.IADD R5, R16, 0x1, R21 ;  /* 0x0000000110057824 */ /* 0x000fe400078e0215 */
[----:B------:R-:W-:Y:S01]  /*84e0*/  IMAD.U32 R36, R24, 0x10000, RZ ;  /* 0x0001000018247824 */ /* 0x000fe200078e00ff */
[----:B------:R-:W-:Y:S01]  /*84f0*/  LOP3.LUT R6, R4, 0x1c0, RZ, 0xc0, !PT ;  /* 0x000001c004067812 */ /* 0x000fe200078ec0ff */
[----:B------:R-:W-:-:S03]  /*8500*/  IMAD.U32 R34, R20, 0x10000, RZ ;  /* 0x0001000014227824 */ /* 0x000fc600078e00ff */
[C---:B------:R-:W-:Y:S02]  /*8510*/  LOP3.LUT R4, R6.reuse, 0x38, R16, 0xf8, !PT ;  /* 0x0000003806047812 */ /* 0x040fe400078ef810 */
[----:B------:R-:W-:Y:S02]  /*8520*/  SHF.R.U32.HI R7, RZ, 0x3, R6 ;  /* 0x00000003ff077819 */ /* 0x000fe40000011606 */
[----:B------:R-:W-:Y:S02]  /*8530*/  LOP3.LUT R6, R6, 0x38, R5, 0xf8, !PT ;  /* 0x0000003806067812 */ /* 0x000fe400078ef805 */
[-C--:B------:R-:W-:Y:S02]  /*8540*/  LOP3.LUT R4, R4, R7.reuse, RZ, 0x3c, !PT ;  /* 0x0000000704047212 */ /* 0x080fe400078e3cff */
[----:B------:R-:W-:-:S03]  /*8550*/  LOP3.LUT R6, R6, R7, RZ, 0x3c, !PT ;  /* 0x0000000706067212 */ /* 0x000fc600078e3cff */
[C---:B------:R-:W-:Y:S02]  /*8560*/  IMAD R5, R209.reuse, 0x200, R4 ;  /* 0x00000200d1057824 */ /* 0x040fe400078e0204 */
[----:B------:R-:W-:Y:S02]  /*8570*/  IMAD R9, R209, 0x200, R6 ;  /* 0x00000200d1097824 */ /* 0x000fe400078e0206 */
[--C-:B------:R-:W-:Y:S02]  /*8580*/  IMAD R42, R5, 0x2, R2.reuse ;  /* 0x00000002052a7824 */ /* 0x100fe400078e0202 */
[----:B------:R-:W-:-:S03]  /*8590*/  IMAD R44, R9, 0x2, R2 ;  /* 0x00000002092c7824 */ /* 0x000fc600078e0202 */
[----:B------:R-:W1:Y:S04]  /*85a0*/  LDS.128 R4, [R42+0x20400] ;  /* 0x020400002a047984 */ /* 0x000e680000000c00 */
[----:B------:R-:W2:Y:S01]  /*85b0*/  LDS.128 R8, [R44+0x20400] ;  /* 0x020400002c087984 */ /* 0x000ea20000000c00 */
[----:B-1----:R-:W-:Y:S01]  /*85c0*/  SHF.L.U32 R25, R4, 0x10, RZ ;  /* 0x0000001004197819 */ /* 0x002fe200000006ff */
[----:B0-----:R-:W-:Y:S01]  /*85d0*/  IMAD.U32 R27, R6, 0x10000, RZ ;  /* 0x00010000061b7824 */ /* 0x001fe200078e00ff */
[----:B------:R-:W-:Y:S01]  /*85e0*/  LOP3.LUT R4, R4, 0xffff0000, RZ, 0xc0, !PT ;  /* 0xffff000004047812 */ /* 0x000fe200078ec0ff */
[----:B------:R-:W-:Y:S01]  /*85f0*/  IMAD.U32 R26, R5, 0x10000, RZ ;  /* 0x00010000051a7824 */ /* 0x000fe200078e00ff */
[----:B------:R-:W-:Y:S01]  /*8600*/  LOP3.LUT R6, R6, 0xffff0000, RZ, 0xc0, !PT ;  /* 0xffff000006067812 */ /* 0x000fe200078ec0ff */
[C---:B--2---:R-:W-:Y:S01]  /*8610*/  IMAD.U32 R29, R8.reuse, 0x10000, RZ ;  /* 0x00010000081d7824 */ /* 0x044fe200078e00ff */
[----:B------:R-:W-:Y:S01]  /*8620*/  LOP3.LUT R8, R8, 0xffff0000, RZ, 0xc0, !PT ;  /* 0xffff000008087812 */ /* 0x000fe200078ec0ff */
[C---:B------:R-:W-:Y:S01]  /*8630*/  IMAD.U32 R31, R10.reuse, 0x10000, RZ ;  /* 0x000100000a1f7824 */ /* 0x040fe200078e00ff */
[----:B------:R-:W-:Y:S01]  /*8640*/  LOP3.LUT R10, R10, 0xffff0000, RZ, 0xc0, !PT ;  /* 0xffff00000a0a7812 */ /* 0x000fe200078ec0ff */
[C---:B------:R-:W-:Y:S01]  /*8650*/  FMUL.FTZ R38, R29.reuse, R36 ;  /* 0x000000241d267220 */ /* 0x040fe20000410000 */
[-C--:B------:R-:W-:Y:S01]  /*8660*/  FMUL.FTZ R40, R29, R34.reuse ;  /* 0x000000221d287220 */ /* 0x080fe20000410000 */
[----:B------:R-:W-:Y:S01]  /*8670*/  LOP3.LUT R29, R20, 0xffff0000, RZ, 0xc0, !PT ;  /* 0xffff0000141d7812 */ /* 0x000fe200078ec0ff */
[----:B------:R-:W-:Y:S01]  /*8680*/  FMUL.FTZ R35, R8, R33 ;  /* 0x0000002108237220 */ /* 0x000fe20000410000 */
[----:B------:R-:W-:Y:S01]  /*8690*/  FFMA.FTZ R37, R25, R34, -R38 ;  /* 0x0000002219257223 */ /* 0x000fe20000010826 */
[----:B------:R-:W-:-:S02]  /*86a0*/  IMAD.U32 R38, R13, 0x10000, RZ ;  /* 0x000100000d267824 */ /* 0x000fc400078e00ff */
[----:B------:R-:W-:Y:S01]  /*86b0*/  FFMA.FTZ R40, R25, R36, R40 ;  /* 0x0000002419287223 */ /* 0x000fe20000010028 */
[----:B------:R-:W-:Y:S02]  /*86c0*/  IMAD.U32 R34, R3, 0x10000, RZ ;  /* 0x0001000003227824 */ /* 0x000fe400078e00ff */
[-C--:B------:R-:W-:Y:S01]  /*86d0*/  FMUL.FTZ R25, R8, R29.reuse ;  /* 0x0000001d08197220 */ /* 0x080fe20000410000 */
[----:B------:R-:W-:Y:S01]  /*86e0*/  FFMA.FTZ R36, R4, R29, -R35 ;  /* 0x0000001d04247223 */ /* 0x000fe20000010823 */
[----:B------:R-:W-:Y:S01]  /*86f0*/  FMUL.FTZ R8, R31, R38 ;  /* 0x000000261f087220 */ /* 0x000fe20000410000 */
[----:B------:R-:W-:Y:S01]  /*8700*/  LOP3.LUT R35, R13, 0xffff0000, RZ, 0xc0, !PT ;  /* 0xffff00000d237812 */ /* 0x000fe200078ec0ff */
[-C--:B------:R-:W-:Y:S01]  /*8710*/  FMUL.FTZ R31, R31, R34.reuse ;  /* 0x000000221f1f7220 */ /* 0x080fe20000410000 */
[----:B------:R-:W-:Y:S01]  /*8720*/  LOP3.LUT R29, R3, 0xffff0000, RZ, 0xc0, !PT ;  /* 0xffff0000031d7812 */ /* 0x000fe200078ec0ff */
[----:B------:R-:W-:Y:S01]  /*8730*/  FFMA.FTZ R34, R27, R34, -R8 ;  /* 0x000000221b227223 */ /* 0x000fe20000010808 */
[----:B------:R-:W-:-:S02]  /*8740*/  IMAD.U32 R30, R9, 0x10000, RZ ;  /* 0x00010000091e7824 */ /* 0x000fc400078e00ff */
[----:B------:R-:W-:Y:S01]  /*8750*/  FFMA.FTZ R38, R27, R38, R31 ;  /* 0x000000261b267223 */ /* 0x000fe2000001001f */
[----:B------:R-:W-:Y:S01]  /*8760*/  FMUL.FTZ R27, R10, R35 ;  /* 0x000000230a1b7220 */ /* 0x000fe20000410000 */
[----:B------:R-:W-:Y:S02]  /*8770*/  IMAD.U32 R31, R12, 0x10000, RZ ;  /* 0x000100000c1f7824 */ /* 0x000fe400078e00ff */
[----:B------:R-:W-:Y:S01]  /*8780*/  FFMA.FTZ R33, R4, R33, R25 ;  /* 0x0000002104217223 */ /* 0x000fe20000010019 */
[----:B------:R-:W-:Y:S02]  /*8790*/  IMAD.U32 R25, R15, 0x10000, RZ ;  /* 0x000100000f197824 */ /* 0x000fe400078e00ff */
[-C--:B------:R-:W-:Y:S01]  /*87a0*/  FMUL.FTZ R43, R10, R29.reuse ;  /* 0x0000001d0a2b7220 */ /* 0x080fe20000410000 */
[----:B------:R-:W-:Y:S01]  /*87b0*/  FFMA.FTZ R41, R6, R29, -R27 ;  /* 0x0000001d06297223 */ /* 0x000fe2000001081b */
[----:B------:R-:W-:Y:S01]  /*87c0*/  FMUL.FTZ R39, R30, R31 ;  /* 0x0000001f1e277220 */ /* 0x000fe20000410000 */
[----:B------:R-:W-:-:S02]  /*87d0*/  IMAD.U32 R32, R11, 0x10000, RZ ;  /* 0x000100000b207824 */ /* 0x000fc400078e00ff */
[----:B------:R-:W-:Y:S01]  /*87e0*/  FMUL.FTZ R30, R30, R25 ;  /* 0x000000191e1e7220 */ /* 0x000fe20000410000 */
[----:B------:R-:W-:Y:S02]  /*87f0*/  IMAD.U32 R29, R0, 0x10000, RZ ;  /* 0x00010000001d7824 */ /* 0x000fe400078e00ff */
[----:B------:R-:W-:Y:S01]  /*8800*/  FFMA.FTZ R43, R6, R35, R43 ;  /* 0x00000023062b7223 */ /* 0x000fe2000001002b */
[----:B------:R-:W-:Y:S02]  /*8810*/  IMAD.U32 R27, R14, 0x10000, RZ ;  /* 0x000100000e1b7824 */ /* 0x000fe400078e00ff */
[----:B------:R-:W-:Y:S01]  /*8820*/  FFMA.FTZ R39, R26, R25, -R39 ;  /* 0x000000191a277223 */ /* 0x000fe20000010827 */
[----:B------:R-:W-:Y:S01]  /*8830*/  IMAD.U32 R28, R7, 0x10000, RZ ;  /* 0x00010000071c7824 */ /* 0x000fe200078e00ff */
[----:B------:R-:W-:Y:S01]  /*8840*/  LOP3.LUT R9, R9, 0xffff0000, RZ, 0xc0, !PT ;  /* 0xffff000009097812 */ /* 0x000fe200078ec0ff */
[C---:B------:R-:W-:Y:S01]  /*8850*/  FMUL.FTZ R35, R32.reuse, R29 ;  /* 0x0000001d20237220 */ /* 0x040fe20000410000 */
        /* <DEDUP_REMOVED lines=12> */
[----:B------:R-:W-:Y:S01]  /*8920*/  LOP3.LUT R7, R7, 0xffff0000, RZ, 0xc0, !PT ;  /* 0xffff000007077812 */ /* 0x000fe200078ec0ff */
[----:B------:R-:W-:Y:S01]  /*8930*/  FMUL.FTZ R9, R9, R4 ;  /* 0x0000000409097220 */ /* 0x000fe20000410000 */
[----:B------:R-:W-:Y:S01]  /*8940*/  FMUL.FTZ R11, R11, R6 ;  /* 0x000000060b0b7220 */ /* 0x000fe20000410000 */
[----:B------:R-:W-:Y:S01]  /*8950*/  FFMA.FTZ R26, R5, R4, -R26 ;  /* 0x00000004051a7223 */ /* 0x000fe2000001081a */
[----:B------:R-:W-:Y:S01]  /*8960*/  F2FP.BF16.F32.PACK_AB R4, R36, R37 ;  /* 0x000000252404723e */ /* 0x000fe200000010ff */
[----:B------:R-:W-:Y:S01]  /*8970*/  FFMA.FTZ R28, R7, R6, -R28 ;  /* 0x00000006071c7223 */ /* 0x000fe2000001081c */
[----:B------:R-:W-:Y:S01]  /*8980*/  FFMA.FTZ R9, R5, R8, R9 ;  /* 0x0000000805097223 */ /* 0x000fe20000010009 */
[----:B------:R-:W-:Y:S01]  /*8990*/  FFMA.FTZ R32, R7, R10, R11 ;  /* 0x0000000a07207223 */ /* 0x000fe2000001000b */
[----:B------:R-:W-:-:S02]  /*89a0*/  F2FP.BF16.F32.PACK_AB R6, R41, R34 ;  /* 0x000000222906723e */ /* 0x000fc400000010ff */
[----:B------:R-:W-:Y:S02]  /*89b0*/  F2FP.BF16.F32.PACK_AB R5, R26, R39 ;  /* 0x000000271a05723e */ /* 0x000fe400000010ff */
[----:B------:R-:W-:Y:S02]  /*89c0*/  F2FP.BF16.F32.PACK_AB R7, R28, R35 ;  /* 0x000000231c07723e */ /* 0x000fe400000010ff */
[----:B------:R-:W-:Y:S02]  /*89d0*/  F2FP.BF16.F32.PACK_AB R8, R33, R40 ;  /* 0x000000282108723e */ /* 0x000fe400000010ff */
[----:B------:R-:W-:Y:S01]  /*89e0*/  F2FP.BF16.F32.PACK_AB R10, R43, R38 ;  /* 0x000000262b0a723e */ /* 0x000fe200000010ff */
[----:B------:R1:W-:Y:S01]  /*89f0*/  STS.128 [R42+0x20400], R4 ;  /* 0x020400042a007388 */ /* 0x0003e20000000c00 */
[----:B------:R-:W-:Y:S02]  /*8a00*/  F2FP.BF16.F32.PACK_AB R9, R9, R30 ;  /* 0x0000001e0909723e */ /* 0x000fe400000010ff */
[----:B------:R-:W-:-:S05]  /*8a10*/  F2FP.BF16.F32.PACK_AB R11, R32, R25 ;  /* 0x00000019200b723e */ /* 0x000fca00000010ff */
[----:B------:R1:W-:Y:S02]  /*8a20*/  STS.128 [R44+0x20400], R8 ;  /* 0x020400082c007388 */ /* 0x0003e40000000c00 */
.L_x_3903:
[----:B------:R-:W-:Y:S05]  /*8a30*/  BSYNC B1 ;  /* 0x0000000000017941 */ /* 0x000fea0003800000 */
.L_x_3902:
[----:B------:R-:W-:Y:S05]  /*8a40*/  @P0 BRA `(.L_x_3894) ;  /* 0x0000000400680947 */ /* 0x000fea0003800000 */
[----:B-1----:R-:W2:Y:S01]  /*8a50*/  LDL R5, [R1+0x54] ;  /* 0x0000540001057983 */ /* 0x002ea20000100800 */
[C---:B------:R-:W-:Y:S02]  /*8a60*/  VIADD R6, R188.reuse, 0x20 ;  /* 0x00000020bc067836 */ /* 0x040fe40000000000 */
[----:B------:R-:W-:Y:S01]  /*8a70*/  VIADD R7, R188, 0x20 ;  /* 0x00000020bc077836 */ /* 0x000fe20000000000 */
[----:B------:R-:W3:Y:S01]  /*8a80*/  LDL R42, [R1+0x4c] ;  /* 0x00004c00012a7983 */ /* 0x000ee20000100800 */
[----:B------:R-:W-:Y:S02]  /*8a90*/  IMAD.SHL.U32 R6, R6, 0x40, RZ ;  /* 0x0000004006067824 */ /* 0x000fe400078e00ff */
[----:B------:R-:W-:Y:S02]  /*8aa0*/  IMAD.SHL.U32 R7, R7, 0x40, RZ ;  /* 0x0000004007077824 */ /* 0x000fe400078e00ff */
[----:B------:R-:W-:Y:S01]  /*8ab0*/  IMAD.IADD R4, R16, 0x1, R21 ;  /* 0x0000000110047824 */ /* 0x000fe200078e0215 */
[----:B------:R-:W-:-:S02]  /*8ac0*/  LOP3.LUT R6, R6, 0x1c0, RZ, 0xc0, !PT ;  /* 0x000001c006067812 */ /* 0x000fc400078ec0ff */
[----:B------:R-:W-:Y:S02]  /*8ad0*/  LOP3.LUT R7, R7, 0x1c0, RZ, 0xc0, !PT ;  /* 0x000001c007077812 */ /* 0x000fe400078ec0ff */
[----:B------:R-:W-:Y:S02]  /*8ae0*/  SHF.R.U32.HI R6, RZ, 0x3, R6 ;  /* 0x00000003ff067819 */ /* 0x000fe40000011606 */
[----:B------:R-:W-:-:S04]  /*8af0*/  LOP3.LUT R4, R7, 0x38, R4, 0xf8, !PT ;  /* 0x0000003807047812 */ /* 0x000fc800078ef804 */
[----:B------:R-:W-:Y:S01]  /*8b00*/  LOP3.LUT R4, R4, R6, RZ, 0x3c, !PT ;  /* 0x0000000604047212 */ /* 0x000fe200078e3cff */
[----:B------:R-:W-:Y:S02]  /*8b10*/  IMAD.U32 R35, R24, 0x10000, RZ ;  /* 0x0001000018237824 */ /* 0x000fe400078e00ff */
[----:B------:R-:W-:Y:S01]  /*8b20*/  IMAD.U32 R33, R20, 0x10000, RZ ;  /* 0x0001000014217824 */ /* 0x000fe200078e00ff */
[----:B------:R-:W-:Y:S01]  /*8b30*/  LOP3.LUT R38, R24, 0xffff0000, RZ, 0xc0, !PT ;  /* 0xffff000018267812 */ /* 0x000fe200078ec0ff */
[----:B------:R-:W-:Y:S01]  /*8b40*/  IMAD.U32 R40, R12, 0x10000, RZ ;  /* 0x000100000c287824 */ /* 0x000fe200078e00ff */
[----:B------:R-:W-:Y:S01]  /*8b50*/  LOP3.LUT R20, R20, 0xffff0000, RZ, 0xc0, !PT ;  /* 0xffff000014147812 */ /* 0x000fe200078ec0ff */
[----:B------:R-:W-:Y:S02]  /*8b60*/  IMAD.U32 R36, R15, 0x10000, RZ ;  /* 0x000100000f247824 */ /* 0x000fe400078e00ff */
[----:B------:R-:W-:Y:S02]  /*8b70*/  IMAD.U32 R37, R3, 0x10000, RZ ;  /* 0x0001000003257824 */ /* 0x000fe400078e00ff */
[----:B------:R-:W-:Y:S01]  /*8b80*/  IMAD.U32 R39, R13, 0x10000, RZ ;  /* 0x000100000d277824 */ /* 0x000fe200078e00ff */
[----:B------:R-:W-:-:S02]  /*8b90*/  LOP3.LUT R41, R0, 0xffff0000, RZ, 0xc0, !PT ;  /* 0xffff000000297812 */ /* 0x000fc400078ec0ff */
[----:B------:R-:W-:Y:S01]  /*8ba0*/  LOP3.LUT R15, R15, 0xffff0000, RZ, 0xc0, !PT ;  /* 0xffff00000f0f7812 */ /* 0x000fe200078ec0ff */
[----:B--2---:R-:W-:-:S04]  /*8bb0*/  IMAD.IADD R9, R5, 0x1, R4 ;  /* 0x0000000105097824 */ /* 0x004fc800078e0204 */
[----:B------:R-:W-:Y:S01]  /*8bc0*/  IMAD R21, R9, 0x2, R2 ;  /* 0x0000000209157824 */ /* 0x000fe200078e0202 */
[----:B---3--:R-:W1:Y:S04]  /*8bd0*/  LDS.128 R4, [R42+0x20400] ;  /* 0x020400002a047984 */ /* 0x008e680000000c00 */
[----:B------:R-:W2:Y:S01]  /*8be0*/  LDS.128 R8, [R21+0x20400] ;  /* 0x0204000015087984 */ /* 0x000ea20000000c00 */
[----:B-1----:R-:W-:Y:S01]  /*8bf0*/  SHF.L.U32 R25, R4, 0x10, RZ ;  /* 0x0000001004197819 */ /* 0x002fe200000006ff */
[C---:B--2---:R-:W-:Y:S01]  /*8c00*/  IMAD.U32 R29, R8.reuse, 0x10000, RZ ;  /* 0x00010000081d7824 */ /* 0x044fe200078e00ff */
[----:B------:R-:W-:Y:S01]  /*8c10*/  LOP3.LUT R8, R8, 0xffff0000, RZ, 0xc0, !PT ;  /* 0xffff000008087812 */ /* 0x000fe200078ec0ff */
[----:B------:R-:W-:Y:S02]  /*8c20*/  IMAD.U32 R30, R9, 0x10000, RZ ;  /* 0x00010000091e7824 */ /* 0x000fe400078e00ff */
[-C--:B------:R-:W-:Y:S01]  /*8c30*/  FMUL.FTZ R34, R35, R29.reuse ;  /* 0x0000001d23227220 */ /* 0x080fe20000410000 */
[----:B------:R-:W-:Y:S01]  /*8c40*/  FMUL.FTZ R24, R33, R29 ;  /* 0x0000001d21187220 */ /* 0x000fe20000410000 */
[----:B------:R-:W-:Y:S01]  /*8c50*/  LOP3.LUT R4, R4, 0xffff0000, RZ, 0xc0, !PT ;  /* 0xffff000004047812 */ /* 0x000fe200078ec0ff */
[----:B------:R-:W-:-:S02]  /*8c60*/  IMAD.U32 R26, R5, 0x10000, RZ ;  /* 0x00010000051a7824 */ /* 0x000fc400078e00ff */
[-C--:B------:R-:W-:Y:S01]  /*8c70*/  FFMA.FTZ R34, R33, R25.reuse, -R34 ;  /* 0x0000001921227223 */ /* 0x080fe20000010822 */
[----:B------:R-:W-:Y:S01]  /*8c80*/  FFMA.FTZ R24, R35, R25, R24 ;  /* 0x0000001923187223 */ /* 0x000fe20000010018 */
[----:B------:R-:W-:Y:S01]  /*8c90*/  FMUL.FTZ R29, R38, R8 ;  /* 0x00000008261d7220 */ /* 0x000fe20000410000 */
[-C--:B------:R-:W-:Y:S01]  /*8ca0*/  FMUL.FTZ R33, R40, R30.reuse ;  /* 0x0000001e28217220 */ /* 0x080fe20000410000 */
[----:B------:R-:W-:Y:S01]  /*8cb0*/  FMUL.FTZ R35, R36, R30 ;  /* 0x0000001e24237220 */ /* 0x000fe20000410000 */
[----:B------:R-:W-:Y:S02]  /*8cc0*/  IMAD.U32 R31, R10, 0x10000, RZ ;  /* 0x000100000a1f7824 */ /* 0x000fe400078e00ff */
[C---:B------:R-:W-:Y:S01]  /*8cd0*/  FMUL.FTZ R25, R20.reuse, R8 ;  /* 0x0000000814197220 */ /* 0x040fe20000410000 */
[----:B------:R-:W-:Y:S01]  /*8ce0*/  FFMA.FTZ R29, R20, R4, -R29 ;  /* 0x00000004141d7223 */ /* 0x000fe2000001081d */
[-C--:B------:R-:W-:Y:S01]  /*8cf0*/  FFMA.FTZ R33, R36, R26.reuse, -R33 ;  /* 0x0000001a24217223 */ /* 0x080fe20000010821 */
[----:B------:R-:W-:Y:S01]  /*8d00*/  FFMA.FTZ R35, R40, R26, R35 ;  /* 0x0000001a28237223 */ /* 0x000fe20000010023 */
[----:B0-----:R-:W-:Y:S01]  /*8d10*/  IMAD.U32 R27, R6, 0x10000, RZ ;  /* 0x00010000061b7824 */ /* 0x001fe200078e00ff */
[----:B------:R-:W-:Y:S01]  /*8d20*/  LOP3.LUT R10, R10, 0xffff0000, RZ, 0xc0, !PT ;  /* 0xffff00000a0a7812 */ /* 0x000fe200078ec0ff */
[----:B------:R-:W-:Y:S01]  /*8d30*/  FFMA.FTZ R25, R38, R4, R25 ;  /* 0x0000000426197223 */ /* 0x000fe20000010019 */
[----:B------:R-:W-:Y:S01]  /*8d40*/  LOP3.LUT R20, R3, 0xffff0000, RZ, 0xc0, !PT ;  /* 0xffff000003147812 */ /* 0x000fe200078ec0ff */
[-C--:B------:R-:W-:Y:S01]  /*8d50*/  FMUL.FTZ R8, R37, R31.reuse ;  /* 0x0000001f25087220 */ /* 0x080fe20000410000 */
[----:B------:R-:W-:Y:S01]  /*8d60*/  LOP3.LUT R26, R13, 0xffff0000, RZ, 0xc0, !PT ;  /* 0xffff00000d1a7812 */ /* 0x000fe200078ec0ff */
[----:B------:R-:W-:Y:S01]  /*8d70*/  FMUL.FTZ R4, R39, R31 ;  /* 0x0000001f27047220 */ /* 0x000fe20000410000 */
[----:B------:R-:W-:-:S02]  /*8d80*/  IMAD.U32 R32, R11, 0x10000, RZ ;  /* 0x000100000b207824 */ /* 0x000fc400078e00ff */
[----:B------:R-:W-:Y:S01]  /*8d90*/  IMAD.U32 R30, R0, 0x10000, RZ ;  /* 0x00010000001e7824 */ /* 0x000fe200078e00ff */
[----:B------:R-:W-:Y:S01]  /*8da0*/  LOP3.LUT R6, R6, 0xffff0000, RZ, 0xc0, !PT ;  /* 0xffff000006067812 */ /* 0x000fe200078ec0ff */
[-C--:B------:R-:W-:Y:S01]  /*8db0*/  FFMA.FTZ R8, R39, R27.reuse, R8 ;  /* 0x0000001b27087223 */ /* 0x080fe20000010008 */
[----:B------:R-:W-:Y:S01]  /*8dc0*/  LOP3.LUT R9, R9, 0xffff0000, RZ, 0xc0, !PT ;  /* 0xffff000009097812 */ /* 0x000fe200078ec0ff */
[----:B------:R-:W-:Y:S01]  /*8dd0*/  FFMA.FTZ R3, R37, R27, -R4 ;  /* 0x0000001b25037223 */ /* 0x000fe20000010804 */
[----:B------:R-:W-:Y:S01]  /*8de0*/  LOP3.LUT R11, R11, 0xffff0000, RZ, 0xc0, !PT ;  /* 0xffff00000b0b7812 */ /* 0x000fe200078ec0ff */
[-C--:B------:R-:W-:Y:S01]  /*8df0*/  FMUL.FTZ R13, R26, R10.reuse ;  /* 0x0000000a1a0d7220 */ /* 0x080fe20000410000 */
[----:B------:R-:W-:Y:S01]  /*8e00*/  FMUL.FTZ R31, R20, R10 ;  /* 0x0000000a141f7220 */ /* 0x000fe20000410000 */
[----:B------:R-:W-:Y:S01]  /*8e10*/  LOP3.LUT R39, R12, 0xffff0000, RZ, 0xc0, !PT ;  /* 0xffff00000c277812 */ /* 0x000fe200078ec0ff */
[----:B------:R-:W-:Y:S02]  /*8e20*/  IMAD.U32 R28, R7, 0x10000, RZ ;  /* 0x00010000071c7824 */ /* 0x000fe400078e00ff */
[----:B------:R-:W-:Y:S01]  /*8e30*/  FMUL.FTZ R27, R30, R32 ;  /* 0x000000201e1b7220 */ /* 0x000fe20000410000 */
[C---:B------:R-:W-:Y:S01]  /*8e40*/  IMAD.U32 R4, R14.reuse, 0x10000, RZ ;  /* 0x000100000e047824 */ /* 0x040fe200078e00ff */
[----:B------:R-:W-:Y:S01]  /*8e50*/  LOP3.LUT R37, R14, 0xffff0000, RZ, 0xc0, !PT ;  /* 0xffff00000e257812 */ /* 0x000fe200078ec0ff */
[-C--:B------:R-:W-:Y:S01]  /*8e60*/  FFMA.FTZ R10, R20, R6.reuse, -R13 ;  /* 0x00000006140a7223 */ /* 0x080fe2000001080d */
[----:B------:R-:W-:Y:S01]  /*8e70*/  LOP3.LUT R5, R5, 0xffff0000, RZ, 0xc0, !PT ;  /* 0xffff000005057812 */ /* 0x000fe200078ec0ff */
[----:B------:R-:W-:Y:S01]  /*8e80*/  FFMA.FTZ R31, R26, R6, R31 ;  /* 0x000000061a1f7223 */ /* 0x000fe2000001001f */
[----:B------:R-:W-:Y:S01]  /*8e90*/  LOP3.LUT R7, R7, 0xffff0000, RZ, 0xc0, !PT ;  /* 0xffff000007077812 */ /* 0x000fe200078ec0ff */
[C---:B------:R-:W-:Y:S01]  /*8ea0*/  FMUL.FTZ R13, R4.reuse, R32 ;  /* 0x00000020040d7220 */ /* 0x040fe20000410000 */
[-C--:B------:R-:W-:Y:S01]  /*8eb0*/  FFMA.FTZ R27, R4, R28.reuse, -R27 ;  /* 0x0000001c041b7223 */ /* 0x080fe2000001081b */
        /* <DEDUP_REMOVED lines=17> */
[----:B------:R2:W-:Y:S04]  /*8fd0*/  STS.128 [R42+0x20400], R4 ;  /* 0x020400042a007388 */ /* 0x0005e80000000c00 */
[----:B------:R2:W-:Y:S02]  /*8fe0*/  STS.128 [R21+0x20400], R8 ;  /* 0x0204000815007388 */ /* 0x0005e40000000c00 */
.L_x_3894:
[----:B------:R-:W-:Y:S05]  /*8ff0*/  BSYNC B0 ;  /* 0x0000000000007941 */ /* 0x000fea0003800000 */
.L_x_3883:
[----:B------:R-:W-:Y:S01]  /*9000*/  @!PT LDS RZ, [RZ] ;  /* 0x00000000fffff984 */ /* 0x000fe20000000800 */
[----:B------:R-:W-:Y:S01]  /*9010*/  @!PT LDS RZ, [RZ] ;  /* 0x00000000fffff984 */ /* 0x000fe20000000800 */
[----:B------:R-:W-:Y:S01]  /*9020*/  @!PT LDS RZ, [RZ] ;  /* 0x00000000fffff984 */ /* 0x000fe20000000800 */
[----:B------:R-:W-:Y:S01]  /*9030*/  @!PT LDS RZ, [RZ] ;  /* 0x00000000fffff984 */ /* 0x000fe20000000800 */
[----:B------:R4:W-:Y:S06]  /*9040*/  MEMBAR.ALL.CTA ;  /* 0x0000000000007992 */ /* 0x0009ec0000008000 */
[----:B----4-:R-:W4:Y:S01]  /*9050*/  FENCE.VIEW.ASYNC.S ;  /* 0x00000000000073c6 */ /* 0x010f220000000000 */
[----:B------:R-:W-:Y:S05]  /*9060*/  WARPSYNC.ALL ;  /* 0x0000000000007948 */ /* 0x000fea0003800000 */
[----:B----4-:R-:W-:Y:S06]  /*9070*/  BAR.SYNC.DEFER_BLOCKING 0xd, 0x80 ;  /* 0x0342000000007b1d */ /* 0x010fec0000010000 */
.L_x_3880:
[----:B------:R-:W-:-:S13]  /*9080*/  ISETP.NE.AND P0, PT, R186, 0x3, PT ;  /* 0x00000003ba00780c */ /* 0x000fda0003f05270 */
[----:B------:R-:W-:Y:S05]  /*9090*/  @!P0 BRA `(.L_x_3904) ;  /* 0x0000000000048947 */ /* 0x000fea0003800000 */
[----:B------:R-:W-:Y:S01]  /*90a0*/  BPT.TRAP 0x1 ;  /* 0x000000040000795c */ /* 0x000fe20000300000 */
.L_x_3904:
[----:B------:R-:W-:Y:S01]  /*90b0*/  IMAD R12, R18, 0x8, R2 ;  /* 0x00000008120c7824 */ /* 0x000fe200078e0202 */
[----:B------:R-:W-:-:S04]  /*90c0*/  SHF.L.U32 R13, R23, 0x1f, RZ ;  /* 0x0000001f170d7819 */ /* 0x000fc800000006ff */
[----:B------:R4:W0:Y:S01]  /*90d0*/  SYNCS.PHASECHK.TRANS64.TRYWAIT P1, [R12+URZ+0x28c30], R13 ;  /* 0x028c300d0c0075a7 */ /* 0x000822000802017f */
[----:B------:R-:W-:Y:S05]  /*90e0*/  @!P0 BRA `(.L_x_3905) ;  /* 0x0000000000048947 */ /* 0x000fea0003800000 */
[----:B------:R-:W-:Y:S01]  /*90f0*/  BPT.TRAP 0x1 ;  /* 0x000000040000795c */ /* 0x000fe20000300000 */
.L_x_3905:
[C---:B---3--:R-:W-:Y:S02]  /*9100*/  VIADD R0, R2.reuse, 0x22400 ;  /* 0x0002240002007836 */ /* 0x048fe40000000000 */
[----:B01----:R-:W-:-:S03]  /*9110*/  VIADD R3, R2, 0x20400 ;  /* 0x0002040002037836 */ /* 0x003fc60000000000 */
[----:B------:R-:W-:Y:S02]  /*9120*/  SHF.R.U32.HI R0, RZ, 0x4, R0 ;  /* 0x00000004ff007819 */ /* 0x000fe40000011600 */
[----:B------:R-:W-:Y:S02]  /*9130*/  SHF.R.U32.HI R3, RZ, 0x4, R3 ;  /* 0x00000004ff037819 */ /* 0x000fe40000011603 */
[----:B------:R-:W-:Y:S02]  /*9140*/  LOP3.LUT R0, R0, 0x3fff, RZ, 0xc0, !PT ;  /* 0x00003fff00007812 */ /* 0x000fe400078ec0ff */
[----:B------:R-:W-:Y:S02]  /*9150*/  LOP3.LUT R3, R3, 0x3fff, RZ, 0xc0, !PT ;  /* 0x00003fff03037812 */ /* 0x000fe400078ec0ff */
[----:B--2---:R-:W-:Y:S01]  /*9160*/  LOP3.LUT R11, R0, 0x10000, RZ, 0xfc, !PT ;  /* 0x00010000000b7812 */ /* 0x004fe200078efcff */
[----:B------:R-:W-:Y:S06]  /*9170*/  @P1 BRA `(.L_x_3906) ;  /* 0x0000000000081947 */ /* 0x000fec0003800000 */
[----:B------:R-:W0:Y:S02]  /*9180*/  SYNCS.PHASECHK.TRANS64.TRYWAIT P1, [R12+URZ+0x28c30], R13 ;  /* 0x028c300d0c0075a7 */ /* 0x000e24000802017f */
[----:B0-----:R-:W-:Y:S05]  /*9190*/  @!P1 BRA `(.L_x_3907) ;  /* 0x000000ec008c9947 */ /* 0x001fea0003800000 */
.L_x_3906:
[----:B------:R-:W-:Y:S01]  /*91a0*/  IMAD R14, R18, 0x200, R11 ;  /* 0x00000200120e7824 */ /* 0x000fe200078e020b */
[----:B------:R-:W-:Y:S01]  /*91b0*/  LOP3.LUT R4, R3, 0x10000, RZ, 0xfc, !PT ;  /* 0x0001000003047812 */ /* 0x000fe200078efcff */
[----:B------:R-:W-:Y:S01]  /*91c0*/  IMAD.MOV.U32 R5, RZ, RZ, 0x40000040 ;  /* 0x40000040ff057424 */ /* 0x000fe200078e00ff */
[----:B------:R-:W-:Y:S05]  /*91d0*/  WARPSYNC.ALL ;  /* 0x0000000000007948 */ /* 0x000fea0003800000 */
[----:B------:R-:W-:Y:S01]  /*91e0*/  IMAD.MOV.U32 R15, RZ, RZ, 0x40000040 ;  /* 0x40000040ff0f7424 */ /* 0x000fe200078e00ff */
[C---:B------:R-:W-:Y:S01]  /*91f0*/  R2UR UR4, R4.reuse ;  /* 0x00000000040472ca */ /* 0x040fe200000e0000 */
[----:B-----5:R-:W-:Y:S01]  /*9200*/  WARPGROUP.ARRIVE ;  /* 0x00000000000079c5 */ /* 0x020fe20000000000 */
[----:B------:R-:W-:Y:S01]  /*9210*/  R2UR UR5, R5 ;  /* 0x00000000050572ca */ /* 0x000fe200000e0000 */
[----:B------:R-:W-:Y:S01]  /*9220*/  VIADD R8, R4, 0x2 ;  /* 0x0000000204087836 */ /* 0x000fe20000000000 */
[C---:B------:R-:W-:Y:S01]  /*9230*/  R2UR UR6, R14.reuse ;  /* 0x000000000e0672ca */ /* 0x040fe200000e0000 */
[----:B------:R-:W-:Y:S01]  /*9240*/  IMAD.MOV.U32 R9, RZ, RZ, 0x40000040 ;  /* 0x40000040ff097424 */ /* 0x000fe200078e00ff */
[----:B------:R-:W-:Y:S01]  /*9250*/  R2UR UR7, R15 ;  /* 0x000000000f0772ca */ /* 0x000fe200000e0000 */
[----:B------:R-:W-:Y:S01]  /*9260*/  IMAD.MOV.U32 R7, RZ, RZ, 0x40000040 ;  /* 0x40000040ff077424 */ /* 0x000fe200078e00ff */
[C---:B------:R-:W-:Y:S01]  /*9270*/  IADD3 R6, R14.reuse, 0x2, RZ ;  /* 0x000000020e067810 */ /* 0x040fe20007ffe0ff */
[----:B------:R-:W-:-:S02]  /*9280*/  VIADD R20, R14, 0x4 ;  /* 0x000000040e147836 */ /* 0x000fc40000000000 */
[----:B------:R-:W-:Y:S02]  /*9290*/  IMAD.MOV.U32 R21, RZ, RZ, 0x40000040 ;  /* 0x40000040ff157424 */ /* 0x000fe400078e00ff */
[----:B------:R-:W-:Y:S02]  /*92a0*/  VIADD R14, R14, 0x6 ;  /* 0x000000060e0e7836 */ /* 0x000fe40000000000 */
[----:B------:R-:W-:Y:S02]  /*92b0*/  IMAD.MOV.U32 R5, RZ, RZ, 0x40000040 ;  /* 0x40000040ff057424 */ /* 0x000fe400078e00ff */
[----:B------:R-:W-:Y:S02]  /*92c0*/  IMAD.MOV.U32 R15, RZ, RZ, 0x40000040 ;  /* 0x40000040ff0f7424 */ /* 0x000fe400078e00ff */
[----:B------:R-:W-:Y:S01]  /*92d0*/  HGMMA.64x64x16.F32.BF16 R24, gdesc[UR4], RZ, !UPT, gsb0 ;  /* 0x00e00000041879f0 */ /* 0x000fe2000c0018ff */
[----:B------:R-:W-:Y:S02]  /*92e0*/  R2UR UR4, R8 ;  /* 0x00000000080472ca */ /* 0x000fe400000e0000 */
[----:B------:R-:W-:-:S02]  /*92f0*/  R2UR UR5, R9 ;  /* 0x00000000090572ca */ /* 0x000fc400000e0000 */
[----:B------:R-:W-:Y:S01]  /*9300*/  R2UR UR6, R6 ;  /* 0x00000000060672ca */ /* 0x000fe200000e0000 */
[C---:B------:R-:W-:Y:S01]  /*9310*/  VIADD R6, R4.reuse, 0x4 ;  /* 0x0000000404067836 */ /* 0x040fe20000000000 */
[----:B------:R-:W-:Y:S01]  /*9320*/  R2UR UR7, R7 ;  /* 0x00000000070772ca */ /* 0x000fe200000e0000 */
[----:B------:R-:W-:Y:S02]  /*9330*/  IMAD.MOV.U32 R7, RZ, RZ, 0x40000040 ;  /* 0x40000040ff077424 */ /* 0x000fe400078e00ff */
[----:B------:R-:W-:Y:S01]  /*9340*/  VIADD R4, R4, 0x6 ;  /* 0x0000000604047836 */ /* 0x000fe20000000000 */
[----:B------:R-:W-:Y:S02]  /*9350*/  WARPGROUP.DEPBAR.LE gsb0, 0x0 ;  /* 0x00008000000079c5 */ /* 0x000fe40000010000 */
[----:B------:R-:W-:-:S07]  /*9360*/  WARPGROUP.ARRIVE ;  /* 0x00000000000079c5 */ /* 0x000fce0000000000 */
[----:B------:R-:W-:Y:S01]  /*9370*/  HGMMA.64x64x16.F32.BF16 R24, gdesc[UR4], R24, gsb0 ;  /* 0x00e00000041879f0 */ /* 0x000fe20008001818 */
[----:B------:R-:W-:Y:S02]  /*9380*/  R2UR UR4, R6 ;  /* 0x00000000060472ca */ /* 0x000fe400000e0000 */
[----:B------:R-:W-:Y:S02]  /*9390*/  R2UR UR5, R7 ;  /* 0x00000000070572ca */ /* 0x000fe400000e0000 */
[----:B------:R-:W-:Y:S02]  /*93a0*/  R2UR UR6, R20 ;  /* 0x00000000140672ca */ /* 0x000fe400000e0000 */
[----:B------:R-:W-:Y:S01]  /*93b0*/  R2UR UR7, R21 ;  /* 0x00000000150772ca */ /* 0x000fe200000e0000 */
[----:B------:R-:W-:Y:S02]  /*93c0*/  WARPGROUP.DEPBAR.LE gsb0, 0x0 ;  /* 0x00008000000079c5 */ /* 0x000fe40000010000 */
[----:B------:R-:W-:-:S10]  /*93d0*/  WARPGROUP.ARRIVE ;  /* 0x00000000000079c5 */ /* 0x000fd40000000000 */
[----:B------:R-:W-:Y:S01]  /*93e0*/  HGMMA.64x64x16.F32.BF16 R24, gdesc[UR4], R24, gsb0 ;  /* 0x00e00000041879f0 */ /* 0x000fe20008001818 */
[----:B------:R-:W-:Y:S02]  /*93f0*/  R2UR UR4, R4 ;  /* 0x00000000040472ca */ /* 0x000fe400000e0000 */
[----:B------:R-:W-:Y:S02]  /*9400*/  R2UR UR5, R5 ;  /* 0x00000000050572ca */ /* 0x000fe400000e0000 */
[----:B------:R-:W-:Y:S02]  /*9410*/  R2UR UR6, R14 ;  /* 0x000000000e0672ca */ /* 0x000fe400000e0000 */
[----:B------:R-:W-:Y:S01]  /*9420*/  R2UR UR7, R15 ;  /* 0x000000000f0772ca */ /* 0x000fe200000e0000 */
[----:B------:R-:W-:Y:S02]  /*9430*/  WARPGROUP.DEPBAR.LE gsb0, 0x0 ;  /* 0x00008000000079c5 */ /* 0x000fe40000010000 */
[----:B------:R-:W-:-:S10]  /*9440*/  WARPGROUP.ARRIVE ;  /* 0x00000000000079c5 */ /* 0x000fd40000000000 */
[----:B------:R-:W-:Y:S03]  /*9450*/  HGMMA.64x64x16.F32.BF16 R24, gdesc[UR4], R24, gsb0 ;  /* 0x00e00000041879f0 */ /* 0x000fe60008001818 */
[----:B------:R-:W-:Y:S02]  /*9460*/  WARPGROUP.DEPBAR.LE gsb0, 0x0 ;  /* 0x00008000000079c5 */ /* 0x000fe40000010000 */
[----:B------:R-:W-:Y:S05]  /*9470*/  @!P0 BRA `(.L_x_3908) ;  /* 0x0000000000048947 */ /* 0x000fea0003800000 */
[----:B------:R-:W-:Y:S01]  /*9480*/  BPT.TRAP 0x1 ;  /* 0x000000040000795c */ /* 0x000fe20000300000 */
.L_x_3908:
[----:B------:R-:W-:Y:S01]  /*9490*/  ULDC UR4, c[0x0][0x9d8] ;  /* 0x0002760000047ab9 */ /* 0x000fe20000000800 */
[----:B------:R-:W-:Y:S02]  /*94a0*/  IMAD R15, R172, -0x40, R171 ;  /* 0xffffffc0ac0f7824 */ /* 0x000fe400078e02ab */
[----:B------:R-:W-:Y:S01]  /*94b0*/  FMUL.FTZ R24, R24, UR4 ;  /* 0x0000000418187c20 */ /* 0x000fe20008410000 */
[----:B------:R-:W-:Y:S01]  /*94c0*/  FMUL.FTZ R25, R25, UR4 ;  /* 0x0000000419197c20 */ /* 0x000fe20008410000 */
[----:B------:R-:W-:Y:S01]  /*94d0*/  FMUL.FTZ R28, R28, UR4 ;  /* 0x000000041c1c7c20 */ /* 0x000fe20008410000 */
[----:B------:R-:W-:Y:S01]  /*94e0*/  FMUL.FTZ R29, R29, UR4 ;  /* 0x000000041d1d7c20 */ /* 0x000fe20008410000 */
[----:B------:R-:W-:Y:S01]  /*94f0*/  FMUL.FTZ R32, R32, UR4 ;  /* 0x0000000420207c20 */ /* 0x000fe20008410000 */
[----:B------:R-:W-:Y:S01]  /*9500*/  IADD3 R15, -R210, 0x40, R15 ;  /* 0x00000040d20f7810 */ /* 0x000fe20007ffe10f */
[----:B------:R-:W-:Y:S01]  /*9510*/  MUFU.TANH R24, R24 ;  /* 0x0000001800187308 */ /* 0x000fe20000002400 */
[----:B------:R-:W-:Y:S01]  /*9520*/  FMUL.FTZ R33, R33, UR4 ;  /* 0x0000000421217c20 */ /* 0x000fe20008410000 */
[----:B------:R-:W-:Y:S01]  /*9530*/  FMUL.FTZ R26, R26, UR4 ;  /* 0x000000041a1a7c20 */ /* 0x000fe20008410000 */
[----:B------:R-:W-:Y:S01]  /*9540*/  FMUL.FTZ R34, R34, UR4 ;  /* 0x0000000422227c20 */ /* 0x000fe20008410000 */
[C---:B------:R-:W-:Y:S01]  /*9550*/  ISETP.GT.AND P5, PT, R15.reuse, RZ, PT ;  /* 0x000000ff0f00720c */ /* 0x040fe20003fa4270 */
[----:B------:R-:W-:Y:S01]  /*9560*/  FMUL.FTZ R36, R36, UR4 ;  /* 0x0000000424247c20 */ /* 0x000fe20008410000 */
[----:B------:R-:W-:Y:S01]  /*9570*/  ISETP.GT.AND P4, PT, R15, 0x1, PT ;  /* 0x000000010f00780c */ /* 0x000fe20003f84270 */
[----:B------:R-:W-:Y:S01]  /*9580*/  FMUL.FTZ R27, R27, UR4 ;  /* 0x000000041b1b7c20 */ /* 0x000fe20008410000 */
[----:B------:R-:W1:Y:S01]  /*9590*/  MUFU.TANH R25, R25 ;  /* 0x0000001900197308 */ /* 0x000e620000002400 */
[----:B------:R-:W-:Y:S01]  /*95a0*/  FMUL.FTZ R38, R38, UR4 ;  /* 0x0000000426267c20 */ /* 0x000fe20008410000 */
[----:B------:R-:W-:Y:S01]  /*95b0*/  ISETP.GT.AND P3, PT, R15, 0x8, PT ;  /* 0x000000080f00780c */ /* 0x000fe20003f64270 */
[----:B------:R-:W-:Y:S01]  /*95c0*/  FMUL.FTZ R30, R30, UR4 ;  /* 0x000000041e1e7c20 */ /* 0x000fe20008410000 */
[----:B------:R-:W-:Y:S01]  /*95d0*/  FMUL.FTZ R37, R37, UR4 ;  /* 0x0000000425257c20 */ /* 0x000fe20008410000 */
[----:B------:R-:W-:Y:S01]  /*95e0*/  FMUL.FTZ R42, R42, UR4 ;  /* 0x000000042a2a7c20 */ /* 0x000fe20008410000 */
[----:B------:R-:W-:Y:S01]  /*95f0*/  ISETP.GT.AND P2, PT, R15, 0x9, PT ;  /* 0x000000090f00780c */ /* 0x000fe20003f44270 */
[----:B------:R-:W-:Y:S01]  /*9600*/  FMUL.FTZ R40, R40, UR4 ;  /* 0x0000000428287c20 */ /* 0x000fe20008410000 */
[----:B------:R-:W-:Y:S01]  /*9610*/  MUFU.TANH R28, R28 ;  /* 0x0000001c001c7308 */ /* 0x000fe20000002400 */
[----:B------:R-:W-:Y:S01]  /*9620*/  FMUL.FTZ R31, R31, UR4 ;  /* 0x000000041f1f7c20 */ /* 0x000fe20008410000 */
[----:B------:R-:W-:Y:S01]  /*9630*/  ISETP.GT.AND P1, PT, R15, 0x10, PT ;  /* 0x000000100f00780c */ /* 0x000fe20003f24270 */
[----:B------:R-:W-:Y:S01]  /*9640*/  FMUL.FTZ R41, R41, UR4 ;  /* 0x0000000429297c20 */ /* 0x000fe20008410000 */
[----:B------:R-:W-:Y:S01]  /*9650*/  FMUL.FTZ R35, R35, UR4 ;  /* 0x0000000423237c20 */ /* 0x000fe20008410000 */
[----:B------:R-:W-:Y:S01]  /*9660*/  ISETP.GT.AND P6, PT, R15, 0x11, PT ;  /* 0x000000110f00780c */ /* 0x000fe20003fc4270 */
[----:B------:R-:W-:Y:S01]  /*9670*/  FMUL.FTZ R44, R44, UR4 ;  /* 0x000000042c2c7c20 */ /* 0x000fe20008410000 */
[----:B------:R-:W-:Y:S01]  /*9680*/  FMUL.FTZ R45, R45, UR4 ;  /* 0x000000042d2d7c20 */ /* 0x000fe20008410000 */
[----:B------:R-:W-:Y:S01]  /*9690*/  MUFU.TANH R29, R29 ;  /* 0x0000001d001d7308 */ /* 0x000fe20000002400 */
[----:B-1----:R-:W-:Y:S01]  /*96a0*/  FSEL R25, R25, -INF , P4 ;  /* 0xff80000019197808 */ /* 0x002fe20002000000 */
        /* <DEDUP_REMOVED lines=12> */
[----:B------:R-:W-:Y:S01]  /*9770*/  ULDC UR5, c[0x0][0x988] ;  /* 0x0002620000057ab9 */ /* 0x000fe20000000800 */
[----:B------:R-:W-:Y:S01]  /*9780*/  FMUL.FTZ R55, R55, UR4 ;  /* 0x0000000437377c20 */ /* 0x000fe20008410000 */
[----:B------:R-:W2:Y:S01]  /*9790*/  MUFU.TANH R0, R26 ;  /* 0x0000001a00007308 */ /* 0x000ea20000002400 */
[----:B------:R-:W-:-:S07]  /*97a0*/  IMAD.U32 R169, RZ, RZ, UR5 ;  /* 0x00000005ffa97e24 */ /* 0x000fce000f8e00ff */
[----:B------:R-:W3:Y:S01]  /*97b0*/  MUFU.TANH R33, R33 ;  /* 0x0000002100217308 */ /* 0x000ee20000002400 */
[----:B-1----:R-:W-:-:S07]  /*97c0*/  FSEL R58, R32, -INF , P1 ;  /* 0xff800000203a7808 */ /* 0x002fce0000800000 */
[----:B------:R1:W5:Y:S01]  /*97d0*/  MUFU.TANH R20, R34 ;  /* 0x0000002200147308 */ /* 0x0003620000002400 */
[----:B--2---:R-:W-:-:S07]  /*97e0*/  FSEL R0, R0, -INF , P5 ;  /* 0xff80000000007808 */ /* 0x004fce0002800000 */
[----:B------:R-:W2:Y:S01]  /*97f0*/  MUFU.TANH R3, R27 ;  /* 0x0000001b00037308 */ /* 0x000ea20000002400 */
[----:B-1----:R-:W-:Y:S02]  /*9800*/  FSEL R34, R24, -INF , P5 ;  /* 0xff80000018227808 */ /* 0x002fe40002800000 */
[----:B------:R-:W-:Y:S02]  /*9810*/  ISETP.GT.AND P5, PT, R15, 0x18, PT ;  /* 0x000000180f00780c */ /* 0x000fe40003fa4270 */
[----:B------:R-:W-:Y:S02]  /*9820*/  FMNMX.FTZ R21, R34, R25, !PT ;  /* 0x0000001922157209 */ /* 0x000fe40007810000 */
[----:B---3--:R-:W-:Y:S01]  /*9830*/  FSEL R60, R33, -INF , P6 ;  /* 0xff800000213c7808 */ /* 0x008fe20003000000 */
[----:B------:R-:W1:Y:S01]  /*9840*/  MUFU.TANH R36, R36 ;  /* 0x0000002400247308 */ /* 0x000e620000002400 */
[----:B-----5:R-:W-:Y:S02]  /*9850*/  FSEL R20, R20, -INF , P1 ;  /* 0xff80000014147808 */ /* 0x020fe40000800000 */
[----:B------:R-:W-:-:S05]  /*9860*/  ISETP.GT.AND P1, PT, R15, 0x28, PT ;  /* 0x000000280f00780c */ /* 0x000fca0003f24270 */
[----:B------:R3:W5:Y:S01]  /*9870*/  MUFU.TANH R26, R38 ;  /* 0x00000026001a7308 */ /* 0x0007620000002400 */
[----:B--2---:R-:W-:Y:S02]  /*9880*/  FSEL R3, R3, -INF , P4 ;  /* 0xff80000003037808 */ /* 0x004fe40002000000 */
[----:B------:R-:W-:-:S05]  /*9890*/  ISETP.GT.AND P4, PT, R15, 0x19, PT ;  /* 0x000000190f00780c */ /* 0x000fca0003f84270 */
[----:B------:R-:W2:Y:S01]  /*98a0*/  MUFU.TANH R10, R30 ;  /* 0x0000001e000a7308 */ /* 0x000ea20000002400 */
[----:B---3--:R-:W-:Y:S02]  /*98b0*/  FSEL R38, R28, -INF , P3 ;  /* 0xff8000001c267808 */ /* 0x008fe40001800000 */
[----:B-1----:R-:W-:Y:S02]  /*98c0*/  FSEL R36, R36, -INF , P5 ;  /* 0xff80000024247808 */ /* 0x002fe40002800000 */
[----:B------:R-:W-:-:S03]  /*98d0*/  FMNMX.FTZ R21, R38, R21, !PT ;  /* 0x0000001526157209 */ /* 0x000fc60007810000 */
        /* <DEDUP_REMOVED lines=11> */
[----:B------:R-:W-:Y:S02]  /*9990*/  FMNMX.FTZ R21, R58, R21, !PT ;  /* 0x000000153a157209 */ /* 0x000fe40007810000 */
[----:B-----5:R-:W-:Y:S02]  /*99a0*/  FSEL R30, R30, -INF , P3 ;  /* 0xff8000001e1e7808 */ /* 0x020fe40001800000 */
[----:B------:R-:W-:-:S03]  /*99b0*/  FMNMX.FTZ R21, R60, R21, !PT ;  /* 0x000000153c157209 */ /* 0x000fc60007810000 */
[----:B------:R-:W3:Y:S01]  /*99c0*/  MUFU.TANH R41, R41 ;  /* 0x0000002900297308 */ /* 0x000ee20000002400 */
[----:B------:R-:W-:Y:S02]  /*99d0*/  FMNMX.FTZ R21, R36, R21, !PT ;  /* 0x0000001524157209 */ /* 0x000fe40007810000 */
[----:B--2---:R-:W-:Y:S02]  /*99e0*/  FSEL R14, R14, -INF , P2 ;  /* 0xff8000000e0e7808 */ /* 0x004fe40001000000 */
[C---:B------:R-:W-:Y:S02]  /*99f0*/  ISETP.GT.AND P2, PT, R15.reuse, 0x21, PT ;  /* 0x000000210f00780c */ /* 0x040fe40003f44270 */
[----:B------:R-:W-:Y:S01]  /*9a00*/  FMNMX.FTZ R21, R62, R21, !PT ;  /* 0x000000153e157209 */ /* 0x000fe20007810000 */
[----:B------:R-:W2:Y:S01]  /*9a10*/  MUFU.TANH R35, R35 ;  /* 0x0000002300237308 */ /* 0x000ea20000002400 */
[----:B-1----:R-:W-:Y:S02]  /*9a20*/  FSEL R40, R40, -INF , P3 ;  /* 0xff80000028287808 */ /* 0x002fe40001800000 */
[----:B------:R-:W-:-:S02]  /*9a30*/  ISETP.GT.AND P3, PT, R15, 0x38, PT ;  /* 0x000000380f00780c */ /* 0x000fc40003f64270 */
[----:B------:R-:W-:-:S03]  /*9a40*/  FMNMX.FTZ R21, R40, R21, !PT ;  /* 0x0000001528157209 */ /* 0x000fc60007810000 */
[----:B------:R-:W1:Y:S01]  /*9a50*/  MUFU.TANH R44, R44 ;  /* 0x0000002c002c7308 */ /* 0x000e620000002400 */
[----:B---3--:R-:W-:-:S04]  /*9a60*/  FSEL R64, R41, -INF , P2 ;  /* 0xff80000029407808 */ /* 0x008fc80001000000 */
[----:B------:R-:W-:-:S03]  /*9a70*/  FMNMX.FTZ R21, R64, R21, !PT ;  /* 0x0000001540157209 */ /* 0x000fc60007810000 */
[----:B------:R-:W3:Y:S01]  /*9a80*/  MUFU.TANH R45, R45 ;  /* 0x0000002d002d7308 */ /* 0x000ee20000002400 */
[----:B--2---:R-:W-:Y:S02]  /*9a90*/  FSEL R24, R35, -INF , P6 ;  /* 0xff80000023187808 */ /* 0x004fe40003000000 */
[----:B------:R-:W-:-:S05]  /*9aa0*/  ISETP.GT.AND P6, PT, R15, 0x29, PT ;  /* 0x000000290f00780c */ /* 0x000fca0003fc4270 */
[----:B------:R-:W2:Y:S01]  /*9ab0*/  MUFU.TANH R39, R39 ;  /* 0x0000002700277308 */ /* 0x000ea20000002400 */
[----:B-1----:R-:W-:-:S04]  /*9ac0*/  FSEL R44, R44, -INF , P1 ;  /* 0xff8000002c2c7808 */ /* 0x002fc80000800000 */
        /* <DEDUP_REMOVED lines=15> */
[----:B------:R-:W-:Y:S02]  /*9bc0*/  ISETP.GT.AND P2, PT, R15, 0x39, PT ;  /* 0x000000390f00780c */ /* 0x000fe40003f44270 */
[----:B------:R-:W-:-:S03]  /*9bd0*/  FMNMX.FTZ R15, R0, R3, !PT ;  /* 0x00000003000f7209 */ /* 0x000fc60007810000 */
[----:B------:R-:W2:Y:S01]  /*9be0*/  MUFU.TANH R46, R46 ;  /* 0x0000002e002e7308 */ /* 0x000ea20000002400 */
[----:B-1----:R-:W-:Y:S02]  /*9bf0*/  FSEL R52, R52, -INF , P3 ;  /* 0xff80000034347808 */ /* 0x002fe40001800000 */
[----:B------:R-:W-:Y:S02]  /*9c00*/  FMNMX.FTZ R15, R10, R15, !PT ;  /* 0x0000000f0a0f7209 */ /* 0x000fe40007810000 */
[----:B------:R-:W-:Y:S02]  /*9c10*/  FMNMX.FTZ R21, R52, R21, !PT ;  /* 0x0000001534157209 */ /* 0x000fe40007810000 */
[----:B------:R-:W-:Y:S01]  /*9c20*/  FMNMX.FTZ R15, R14, R15, !PT ;  /* 0x0000000f0e0f7209 */ /* 0x000fe20007810000 */
[----:B------:R-:W-:Y:S01]  /*9c30*/  MUFU.TANH R47, R47 ;  /* 0x0000002f002f7308 */ /* 0x000fe20000002400 */
[----:B---3--:R-:W-:Y:S02]  /*9c40*/  FSEL R74, R53, -INF , P2 ;  /* 0xff800000354a7808 */ /* 0x008fe40001000000 */
[----:B------:R-:W-:-:S02]  /*9c50*/  FMNMX.FTZ R15, R20, R15, !PT ;  /* 0x0000000f140f7209 */ /* 0x000fc40007810000 */
[----:B------:R-:W-:Y:S02]  /*9c60*/  FMNMX.FTZ R21, R74, R21, !PT ;  /* 0x000000154a157209 */ /* 0x000fe40007810000 */
[----:B------:R-:W-:Y:S01]  /*9c70*/  FMNMX.FTZ R15, R24, R15, !PT ;  /* 0x0000000f180f7209 */ /* 0x000fe20007810000 */
[----:B------:R-:W1:Y:S01]  /*9c80*/  MUFU.TANH R50, R50 ;  /* 0x0000003200327308 */ /* 0x000e620000002400 */
[----:B--2---:R-:W-:Y:S01]  /*9c90*/  FSEL R46, R46, -INF , P1 ;  /* 0xff8000002e2e7808 */ /* 0x004fe20000800000 */
[----:B------:R-:W2:Y:S01]  /*9ca0*/  SHFL.BFLY PT, R48, R21, 0x2, 0x1f ;  /* 0x0c401f0015307f89 */ /* 0x000ea200000e0000 */
[----:B------:R-:W-:-:S04]  /*9cb0*/  FMNMX.FTZ R15, R26, R15, !PT ;  /* 0x0000000f1a0f7209 */ /* 0x000fc80007810000 */
[----:B------:R-:W-:Y:S01]  /*9cc0*/  FMNMX.FTZ R15, R28, R15, !PT ;  /* 0x0000000f1c0f7209 */ /* 0x000fe20007810000 */
[----:B------:R-:W-:Y:S03]  /*9cd0*/  MUFU.TANH R51, R51 ;  /* 0x0000003300337308 */ /* 0x000fe60000002400 */
[----:B------:R-:W-:-:S04]  /*9ce0*/  FMNMX.FTZ R15, R30, R15, !PT ;  /* 0x0000000f1e0f7209 */ /* 0x000fc80007810000 */
[----:B------:R-:W-:Y:S01]  /*9cf0*/  FMNMX.FTZ R15, R32, R15, !PT ;  /* 0x0000000f200f7209 */ /* 0x000fe20007810000 */
[----:B------:R-:W3:Y:S01]  /*9d00*/  MUFU.TANH R54, R54 ;  /* 0x0000003600367308 */ /* 0x000ee20000002400 */
[----:B-1----:R-:W-:Y:S02]  /*9d10*/  FSEL R50, R50, -INF , P5 ;  /* 0xff80000032327808 */ /* 0x002fe40002800000 */
[----:B------:R-:W-:-:S05]  /*9d20*/  FMNMX.FTZ R15, R46, R15, !PT ;  /* 0x0000000f2e0f7209 */ /* 0x000fca0007810000 */
[----:B------:R-:W1:Y:S01]  /*9d30*/  MUFU.TANH R55, R55 ;  /* 0x0000003700377308 */ /* 0x000e620000002400 */
[----:B--2---:R-:W-:-:S05]  /*9d40*/  FMNMX.FTZ R48, R21, R48, !PT ;  /* 0x0000003015307209 */ /* 0x004fca0007810000 */
[----:B------:R-:W2:Y:S01]  /*9d50*/  SHFL.BFLY PT, R27, R48, 0x1, 0x1f ;  /* 0x0c201f00301b7f89 */ /* 0x000ea200000e0000 */
[----:B---3--:R-:W-:Y:S02]  /*9d60*/  FSEL R54, R54, -INF , P3 ;  /* 0xff80000036367808 */ /* 0x008fe40001800000 */
[----:B-1----:R-:W-:Y:S02]  /*9d70*/  FSEL R72, R55, -INF , P2 ;  /* 0xff80000037487808 */ /* 0x002fe40001000000 */
[----:B--2---:R-:W-:Y:S02]  /*9d80*/  FMNMX.FTZ R168, R48, R27, !PT ;  /* 0x0000001b30a87209 */ /* 0x004fe40007810000 */
[----:B------:R-:W-:Y:S02]  /*9d90*/  FSEL R48, R47, -INF , P6 ;  /* 0xff8000002f307808 */ /* 0x000fe40003000000 */
[C---:B------:R-:W-:Y:S01]  /*9da0*/  FSETP.NEU.FTZ.AND P1, PT, R168.reuse, -INF , PT ;  /* 0xff800000a800780b */ /* 0x040fe20003f3d000 */
[----:B------:R-:W-:Y:S01]  /*9db0*/  FMUL.FTZ R21, R168, R169 ;  /* 0x000000a9a8157220 */ /* 0x000fe20000410000 */
[----:B------:R-:W-:-:S04]  /*9dc0*/  FMNMX.FTZ R15, R48, R15, !PT ;  /* 0x0000000f300f7209 */ /* 0x000fc80007810000 */
[----:B------:R-:W-:Y:S02]  /*9dd0*/  FSEL R21, R21, RZ, P1 ;  /* 0x000000ff15157208 */ /* 0x000fe40000800000 */
[----:B------:R-:W-:-:S03]  /*9de0*/  FMNMX.FTZ R15, R50, R15, !PT ;  /* 0x0000000f320f7209 */ /* 0x000fc60007810000 */
[-CC-:B------:R-:W-:Y:S01]  /*9df0*/  FFMA.FTZ R27, R34, R169.reuse, -R21.reuse ;  /* 0x000000a9221b7223 */ /* 0x180fe20000010815 */
[----:B------:R-:W-:Y:S01]  /*9e00*/  FSEL R34, R51, -INF , P4 ;  /* 0xff80000033227808 */ /* 0x000fe20002000000 */
[-CC-:B------:R-:W-:Y:S01]  /*9e10*/  FFMA.FTZ R29, R38, R169.reuse, -R21.reuse ;  /* 0x000000a9261d7223 */ /* 0x180fe20000010815 */
[-CC-:B------:R-:W-:Y:S01]  /*9e20*/  FFMA.FTZ R25, R25, R169.reuse, -R21.reuse ;  /* 0x000000a919197223 */ /* 0x180fe20000010815 */
        /* <DEDUP_REMOVED lines=8> */
[--C-:B------:R-:W-:Y:S01]  /*9eb0*/  FFMA.FTZ R40, R40, R169, -R21.reuse ;  /* 0x000000a928287223 */ /* 0x100fe20000010815 */
[----:B------:R-:W-:Y:S01]  /*9ec0*/  FMNMX.FTZ R15, R72, R15, !PT ;  /* 0x0000000f480f7209 */ /* 0x000fe20007810000 */
[----:B------:R-:W-:Y:S01]  /*9ed0*/  MUFU.EX2 R152, R25 ;  /* 0x0000001900987308 */ /* 0x000fe20000000800 */
[-CC-:B------:R-:W-:Y:S01]  /*9ee0*/  FFMA.FTZ R64, R64, R169.reuse, -R21.reuse ;  /* 0x000000a940407223 */ /* 0x180fe20000010815 */
[-CC-:B------:R-:W-:Y:S01]  /*9ef0*/  FFMA.FTZ R44, R44, R169.reuse, -R21.reuse ;  /* 0x000000a92c2c7223 */ /* 0x180fe20000010815 */
[-CC-:B------:R-:W-:Y:S01]  /*9f00*/  FFMA.FTZ R66, R66, R169.reuse, -R21.reuse ;  /* 0x000000a942427223 */ /* 0x180fe20000010815 */
[----:B------:R-:W1:Y:S01]  /*9f10*/  SHFL.BFLY PT, R38, R15, 0x2, 0x1f ;  /* 0x0c401f000f267f89 */ /* 0x000e6200000e0000 */
[-CC-:B------:R-:W-:Y:S01]  /*9f20*/  FFMA.FTZ R68, R68, R169.reuse, -R21.reuse ;  /* 0x000000a944447223 */ /* 0x180fe20000010815 */
[-CC-:B------:R-:W-:Y:S01]  /*9f30*/  FFMA.FTZ R70, R70, R169.reuse, -R21.reuse ;  /* 0x000000a946467223 */ /* 0x180fe20000010815 */
[-CC-:B------:R-:W-:Y:S01]  /*9f40*/  FFMA.FTZ R52, R52, R169.reuse, -R21.reuse ;  /* 0x000000a934347223 */ /* 0x180fe20000010815 */
[----:B------:R-:W-:Y:S01]  /*9f50*/  MUFU.EX2 R29, R29 ;  /* 0x0000001d001d7308 */ /* 0x000fe20000000800 */
[----:B------:R-:W-:-:S07]  /*9f60*/  FFMA.FTZ R21, R74, R169, -R21 ;  /* 0x000000a94a157223 */ /* 0x000fce0000010815 */
[----:B------:R-:W2:Y:S08]  /*9f70*/  MUFU.EX2 R42, R42 ;  /* 0x0000002a002a7308 */ /* 0x000eb00000000800 */
[----:B------:R-:W-:Y:S01]  /*9f80*/  MUFU.EX2 R58, R58 ;  /* 0x0000003a003a7308 */ /* 0x000fe20000000800 */
[----:B-1----:R-:W-:-:S07]  /*9f90*/  FMNMX.FTZ R38, R15, R38, !PT ;  /* 0x000000260f267209 */ /* 0x002fce0007810000 */
[----:B------:R-:W1:Y:S01]  /*9fa0*/  MUFU.EX2 R25, R60 ;  /* 0x0000003c00197308 */ /* 0x000e620000000800 */
[----:B------:R-:W3:Y:S01]  /*9fb0*/  SHFL.BFLY PT, R15, R38, 0x1, 0x1f ;  /* 0x0c201f00260f7f89 */ /* 0x000ee200000e0000 */
[----:B--2---:R-:W-:-:S06]  /*9fc0*/  F2FP.BF16.F32.PACK_AB R154, R42, R29 ;  /* 0x0000001d2a9a723e */ /* 0x004fcc00000010ff */
[----:B------:R-:W-:Y:S08]  /*9fd0*/  MUFU.EX2 R36, R36 ;  /* 0x0000002400247308 */ /* 0x000ff00000000800 */
[----:B------:R-:W2:Y:S01]  /*9fe0*/  MUFU.EX2 R31, R62 ;  /* 0x0000003e001f7308 */ /* 0x000ea20000000800 */
[----:B-1----:R-:W-:-:S07]  /*9ff0*/  F2FP.BF16.F32.PACK_AB R156, R25, R58 ;  /* 0x0000003a199c723e */ /* 0x002fce00000010ff */
[----:B------:R-:W-:Y:S01]  /*a000*/  MUFU.EX2 R40, R40 ;  /* 0x0000002800287308 */ /* 0x000fe20000000800 */
[----:B---3--:R-:W-:-:S04]  /*a010*/  FMNMX.FTZ R170, R38, R15, !PT ;  /* 0x0000000f26aa7209 */ /* 0x008fc80007810000 */
[C---:B------:R-:W-:Y:S01]  /*a020*/  FSETP.NEU.FTZ.AND P1, PT, R170.reuse, -INF , PT ;  /* 0xff800000aa00780b */ /* 0x040fe20003f3d000 */
[----:B------:R-:W-:Y:S02]  /*a030*/  FMUL.FTZ R37, R170, R169 ;  /* 0x000000a9aa257220 */ /* 0x000fe40000410000 */
[----:B------:R-:W1:Y:S01]  /*a040*/  MUFU.EX2 R33, R64 ;  /* 0x0000004000217308 */ /* 0x000e620000000800 */
[----:B--2---:R-:W-:Y:S02]  /*a050*/  F2FP.BF16.F32.PACK_AB R158, R31, R36 ;  /* 0x000000241f9e723e */ /* 0x004fe400000010ff */
[----:B------:R-:W-:-:S05]  /*a060*/  FSEL R37, R37, RZ, P1 ;  /* 0x000000ff25257208 */ /* 0x000fca0000800000 */
        /* <DEDUP_REMOVED lines=11> */
[--C-:B------:R-:W-:Y:S01]  /*a120*/  FFMA.FTZ R46, R46, R169, -R37.reuse ;  /* 0x000000a92e2e7223 */ /* 0x100fe20000010825 */
[----:B------:R-:W3:Y:S01]  /*a130*/  MUFU.EX2 R38, R3 ;  /* 0x0000000300267308 */ /* 0x000ee20000000800 */
[----:B--2---:R-:W-:Y:S01]  /*a140*/  FADD.FTZ R0, R27, R152 ;  /* 0x000000981b007221 */ /* 0x004fe20000010000 */
[----:B------:R-:W-:Y:S01]  /*a150*/  F2FP.BF16.F32.PACK_AB R152, R152, R27 ;  /* 0x0000001b9898723e */ /* 0x000fe200000010ff */
[-CC-:B------:R-:W-:Y:S01]  /*a160*/  FFMA.FTZ R48, R48, R169.reuse, -R37.reuse ;  /* 0x000000a930307223 */ /* 0x180fe20000010825 */
[----:B------:R-:W-:Y:S01]  /*a170*/  FFMA.FTZ R50, R50, R169, -R37 ;  /* 0x000000a932327223 */ /* 0x000fe20000010825 */
[----:B------:R-:W-:Y:S01]  /*a180*/  FADD.FTZ R41, R29, R0 ;  /* 0x000000001d297221 */ /* 0x000fe20000010000 */
[----:B------:R-:W-:-:S02]  /*a190*/  VIADD R0, R12, 0x28c40 ;  /* 0x00028c400c007836 */ /* 0x000fc40000000000 */
[-C--:B------:R-:W-:Y:S01]  /*a1a0*/  FFMA.FTZ R34, R34, R169.reuse, -R37 ;  /* 0x000000a922227223 */ /* 0x080fe20000010825 */
[----:B------:R-:W2:Y:S01]  /*a1b0*/  MUFU.EX2 R10, R10 ;  /* 0x0000000a000a7308 */ /* 0x000ea20000000800 */
[----:B------:R-:W-:Y:S01]  /*a1c0*/  FADD.FTZ R41, R42, R41 ;  /* 0x000000292a297221 */ /* 0x000fe20000010000 */
[-CC-:B------:R-:W-:Y:S01]  /*a1d0*/  FFMA.FTZ R54, R54, R169.reuse, -R37.reuse ;  /* 0x000000a936367223 */ /* 0x180fe20000010825 */
[----:B------:R-:W-:Y:S01]  /*a1e0*/  PRMT R0, R189, 0x654, R0 ;  /* 0x00000654bd007816 */ /* 0x000fe20000000000 */
[----:B------:R-:W-:Y:S01]  /*a1f0*/  FFMA.FTZ R37, R72, R169, -R37 ;  /* 0x000000a948257223 */ /* 0x000fe20000010825 */
[----:B-1----:R-:W-:Y:S02]  /*a200*/  F2FP.BF16.F32.PACK_AB R160, R33, R40 ;  /* 0x0000002821a0723e */ /* 0x002fe400000010ff */
[----:B------:R1:W-:Y:S01]  /*a210*/  SYNCS.ARRIVE.TRANS64.RED.A1T0 RZ, [R0+URZ], RZ ;  /* 0x000000ff00ff79a7 */ /* 0x0003e2000810043f */
[----:B------:R2:W5:Y:S01]  /*a220*/  MUFU.EX2 R155, R14 ;  /* 0x0000000e009b7308 */ /* 0x0005620000000800 */
[----:B---3--:R-:W-:Y:S01]  /*a230*/  FADD.FTZ R39, R153, R38 ;  /* 0x0000002699277221 */ /* 0x008fe20000010000 */
[----:B------:R-:W-:-:S06]  /*a240*/  F2FP.BF16.F32.PACK_AB R153, R38, R153 ;  /* 0x000000992699723e */ /* 0x000fcc00000010ff */
[----:B------:R-:W1:Y:S01]  /*a250*/  MUFU.EX2 R20, R20 ;  /* 0x0000001400147308 */ /* 0x000e620000000800 */
[----:B--2---:R-:W-:-:S07]  /*a260*/  FADD.FTZ R14, R10, R39 ;  /* 0x000000270a0e7221 */ /* 0x004fce0000010000 */
[----:B------:R2:W3:Y:S08]  /*a270*/  MUFU.EX2 R157, R24 ;  /* 0x00000018009d7308 */ /* 0x0004f00000000800 */
[----:B------:R-:W0:Y:S01]  /*a280*/  MUFU.EX2 R26, R26 ;  /* 0x0000001a001a7308 */ /* 0x000e220000000800 */
[----:B--2---:R-:W-:Y:S01]  /*a290*/  FADD.FTZ R24, R58, R41 ;  /* 0x000000293a187221 */ /* 0x004fe20000010000 */
[C---:B-----5:R-:W-:Y:S01]  /*a2a0*/  FADD.FTZ R41, R155.reuse, R14 ;  /* 0x0000000e9b297221 */ /* 0x060fe20000010000 */
[----:B------:R-:W-:Y:S01]  /*a2b0*/  F2FP.BF16.F32.PACK_AB R155, R155, R10 ;  /* 0x0000000a9b9b723e */ /* 0x000fe200000010ff */
[----:B------:R-:W-:Y:S01]  /*a2c0*/  BAR.SYNC.DEFER_BLOCKING 0xf, 0x100 ;  /* 0x03c4000000007b1d */ /* 0x000fe20000010000 */
[----:B------:R-:W-:Y:S01]  /*a2d0*/  FADD.FTZ R43, R25, R24 ;  /* 0x00000018192b7221 */ /* 0x000fe20000010000 */
[----:B-1----:R-:W-:-:S03]  /*a2e0*/  FADD.FTZ R0, R20, R41 ;  /* 0x0000002914007221 */ /* 0x002fc60000010000 */
[----:B------:R-:W-:Y:S01]  /*a2f0*/  FADD.FTZ R14, R36, R43 ;  /* 0x0000002b240e7221 */ /* 0x000fe20000010000 */
[----:B------:R-:W1:Y:S01]  /*a300*/  MUFU.EX2 R159, R28 ;  /* 0x0000001c009f7308 */ /* 0x000e620000000800 */
[C---:B---3--:R-:W-:Y:S01]  /*a310*/  FADD.FTZ R27, R157.reuse, R0 ;  /* 0x000000009d1b7221 */ /* 0x048fe20000010000 */
[----:B------:R-:W-:Y:S01]  /*a320*/  F2FP.BF16.F32.PACK_AB R157, R157, R20 ;  /* 0x000000149d9d723e */ /* 0x000fe200000010ff */
[----:B------:R-:W-:Y:S02]  /*a330*/  FADD.FTZ R41, R31, R14 ;  /* 0x0000000e1f297221 */ /* 0x000fe40000010000 */
[----:B0-----:R-:W-:-:S03]  /*a340*/  FADD.FTZ R0, R26, R27 ;  /* 0x0000001b1a007221 */ /* 0x001fc60000010000 */
[----:B------:R-:W0:Y:S01]  /*a350*/  MUFU.EX2 R30, R30 ;  /* 0x0000001e001e7308 */ /* 0x000e220000000800 */
[----:B------:R-:W-:-:S04]  /*a360*/  FADD.FTZ R14, R40, R41 ;  /* 0x00000029280e7221 */ /* 0x000fc80000010000 */
[----:B------:R-:W-:-:S03]  /*a370*/  FADD.FTZ R27, R33, R14 ;  /* 0x0000000e211b7221 */ /* 0x000fc60000010000 */
[----:B------:R-:W2:Y:S01]  /*a380*/  MUFU.EX2 R161, R32 ;  /* 0x0000002000a17308 */ /* 0x000ea20000000800 */
[C---:B-1----:R-:W-:Y:S01]  /*a390*/  FADD.FTZ R25, R159.reuse, R0 ;  /* 0x000000009f197221 */ /* 0x042fe20000010000 */
[----:B------:R-:W-:Y:S01]  /*a3a0*/  F2FP.BF16.F32.PACK_AB R159, R159, R26 ;  /* 0x0000001a9f9f723e */ /* 0x000fe200000010ff */
[----:B------:R1:W-:Y:S04]  /*a3b0*/  STSM.16.M88.4 [R212+0x26800], R152 ;  /* 0x02680098d4007844 */ /* 0x0003e80000000200 */
[----:B------:R1:W-:Y:S01]  /*a3c0*/  STSM.16.M88.4 [R215], R156 ;  /* 0x0000009cd7007844 */ /* 0x0003e20000000200 */
[----:B------:R-:W3:Y:S01]  /*a3d0*/  MUFU.EX2 R44, R44 ;  /* 0x0000002c002c7308 */ /* 0x000ee20000000800 */
[----:B0-----:R-:W-:-:S07]  /*a3e0*/  FADD.FTZ R0, R30, R25 ;  /* 0x000000191e007221 */ /* 0x001fce0000010000 */
[----:B------:R-:W0:Y:S01]  /*a3f0*/  MUFU.EX2 R46, R46 ;  /* 0x0000002e002e7308 */ /* 0x000e220000000800 */
[C---:B--2---:R-:W-:Y:S01]  /*a400*/  FADD.FTZ R25, R161.reuse, R0 ;  /* 0x00000000a1197221 */ /* 0x044fe20000010000 */
[----:B------:R-:W-:-:S06]  /*a410*/  F2FP.BF16.F32.PACK_AB R161, R161, R30 ;  /* 0x0000001ea1a1723e */ /* 0x000fcc00000010ff */
[----:B------:R-:W2:Y:S01]  /*a420*/  MUFU.EX2 R35, R66 ;  /* 0x0000004200237308 */ /* 0x000ea20000000800 */
[----:B---3--:R-:W-:-:S07]  /*a430*/  FADD.FTZ R0, R44, R27 ;  /* 0x0000001b2c007221 */ /* 0x008fce0000010000 */
[----:B------:R-:W3:Y:S01]  /*a440*/  MUFU.EX2 R3, R48 ;  /* 0x0000003000037308 */ /* 0x000ee20000000800 */
[----:B0-----:R-:W-:-:S07]  /*a450*/  FADD.FTZ R10, R46, R25 ;  /* 0x000000192e0a7221 */ /* 0x001fce0000010000 */
[----:B------:R-:W-:Y:S01]  /*a460*/  MUFU.EX2 R68, R68 ;  /* 0x0000004400447308 */ /* 0x000fe20000000800 */
[C---:B--2---:R-:W-:Y:S01]  /*a470*/  F2FP.BF16.F32.PACK_AB R162, R35.reuse, R44 ;  /* 0x0000002c23a2723e */ /* 0x044fe200000010ff */
[----:B------:R-:W-:-:S06]  /*a480*/  FADD.FTZ R35, R35, R0 ;  /* 0x0000000023237221 */ /* 0x000fcc0000010000 */
[----:B------:R-:W0:Y:S01]  /*a490*/  MUFU.EX2 R15, R70 ;  /* 0x00000046000f7308 */ /* 0x000e220000000800 */
[C---:B---3--:R-:W-:Y:S01]  /*a4a0*/  F2FP.BF16.F32.PACK_AB R163, R3.reuse, R46 ;  /* 0x0000002e03a3723e */ /* 0x048fe200000010ff */
[----:B------:R-:W-:-:S04]  /*a4b0*/  FADD.FTZ R3, R3, R10 ;  /* 0x0000000a03037221 */ /* 0x000fc80000010000 */
[----:B------:R1:W-:Y:S02]  /*a4c0*/  STSM.16.M88.4 [R213], R160 ;  /* 0x000000a0d5007844 */ /* 0x0003e40000000200 */
[----:B------:R-:W-:Y:S08]  /*a4d0*/  MUFU.EX2 R50, R50 ;  /* 0x0000003200327308 */ /* 0x000ff00000000800 */
[----:B------:R-:W2:Y:S01]  /*a4e0*/  MUFU.EX2 R39, R34 ;  /* 0x0000002200277308 */ /* 0x000ea20000000800 */
[----:B0-----:R-:W-:Y:S01]  /*a4f0*/  F2FP.BF16.F32.PACK_AB R164, R15, R68 ;  /* 0x000000440fa4723e */ /* 0x001fe200000010ff */
[----:B------:R-:W-:-:S04]  /*a500*/  FADD.FTZ R68, R68, R35 ;  /* 0x0000002344447221 */ /* 0x000fc80000010000 */
[----:B------:R-:W-:Y:S02]  /*a510*/  FADD.FTZ R15, R15, R68 ;  /* 0x000000440f0f7221 */ /* 0x000fe40000010000 */
[----:B------:R-:W0:Y:S08]  /*a520*/  MUFU.EX2 R52, R52 ;  /* 0x0000003400347308 */ /* 0x000e300000000800 */
[----:B------:R-:W3:Y:S01]  /*a530*/  MUFU.EX2 R21, R21 ;  /* 0x0000001500157308 */ /* 0x000ee20000000800 */
[----:B--2---:R-:W-:Y:S01]  /*a540*/  F2FP.BF16.F32.PACK_AB R165, R39, R50 ;  /* 0x0000003227a5723e */ /* 0x004fe200000010ff */
[----:B------:R-:W-:-:S04]  /*a550*/  FADD.FTZ R50, R50, R3 ;  /* 0x0000000332327221 */ /* 0x000fc80000010000 */
[----:B------:R-:W-:Y:S02]  /*a560*/  FADD.FTZ R39, R39, R50 ;  /* 0x0000003227277221 */ /* 0x000fe40000010000 */
[----:B------:R-:W-:Y:S01]  /*a570*/  MUFU.EX2 R54, R54 ;  /* 0x0000003600367308 */ /* 0x000fe20000000800 */
[----:B0-----:R-:W-:-:S07]  /*a580*/  FADD.FTZ R0, R52, R15 ;  /* 0x0000000f34007221 */ /* 0x001fce0000010000 */
[----:B------:R-:W0:Y:S01]  /*a590*/  MUFU.EX2 R37, R37 ;  /* 0x0000002500257308 */ /* 0x000e220000000800 */
[C---:B---3--:R-:W-:Y:S01]  /*a5a0*/  F2FP.BF16.F32.PACK_AB R166, R21.reuse, R52 ;  /* 0x0000003415a6723e */ /* 0x048fe200000010ff */
[----:B------:R-:W-:Y:S01]  /*a5b0*/  FADD.FTZ R0, R21, R0 ;  /* 0x0000000015007221 */ /* 0x000fe20000010000 */
[----:B0-----:R-:W-:Y:S01]  /*a5c0*/  F2FP.BF16.F32.PACK_AB R167, R37, R54 ;  /* 0x0000003625a7723e */ /* 0x001fe200000010ff */
[----:B------:R-:W-:-:S04]  /*a5d0*/  FADD.FTZ R54, R54, R39 ;  /* 0x0000002736367221 */ /* 0x000fc80000010000 */
[----:B------:R1:W-:Y:S01]  /*a5e0*/  STSM.16.M88.4 [R214], R164 ;  /* 0x000000a4d6007844 */ /* 0x0003e20000000200 */
[----:B------:R-:W-:Y:S01]  /*a5f0*/  FADD.FTZ R3, R37, R54 ;  /* 0x0000003625037221 */ /* 0x000fe20000010000 */
[----:B------:R-:W-:Y:S06]  /*a600*/  @!P0 BRA `(.L_x_3909) ;  /* 0x0000000000048947 */ /* 0x000fec0003800000 */
[----:B------:R-:W-:Y:S01]  /*a610*/  BPT.TRAP 0x1 ;  /* 0x000000040000795c */ /* 0x000fe20000300000 */
.L_x_3909:
[----:B------:R0:W2:Y:S01]  /*a620*/  SYNCS.PHASECHK.TRANS64.TRYWAIT P1, [R12+URZ+0x28c50], R13 ;  /* 0x028c500d0c0075a7 */ /* 0x0000a2000802017f */
[----:B------:R-:W-:Y:S05]  /*a630*/  @!P0 BRA `(.L_x_3910) ;  /* 0x0000000000048947 */ /* 0x000fea0003800000 */
[----:B------:R-:W-:Y:S01]  /*a640*/  BPT.TRAP 0x1 ;  /* 0x000000040000795c */ /* 0x000fe20000300000 */
.L_x_3910:
[----:B------:R-:W-:Y:S01]  /*a650*/  LOP3.LUT R10, R56, 0x2000000, RZ, 0xfc, !PT ;  /* 0x02000000380a7812 */ /* 0x000fe200078efcff */
[----:B------:R-:W-:Y:S01]  /*a660*/  ULDC UR37, c[0x0][0x9d8] ;  /* 0x0002760000257ab9 */ /* 0x000fe20000000800 */
[----:B------:R-:W-:Y:S01]  /*a670*/  ULDC UR36, c[0x0][0x988] ;  /* 0x0002620000247ab9 */ /* 0x000fe20000000800 */
[----:B------:R-:W-:Y:S01]  /*a680*/  BSSY B0, `(.L_x_3911) ;  /* 0x0000006000007945 */ /* 0x000fe20003800000 */
[----:B------:R-:W-:Y:S02]  /*a690*/  IMAD.MOV.U32 R15, RZ, RZ, 0x40000040 ;  /* 0x40000040ff0f7424 */ /* 0x000fe400078e00ff */
[----:B------:R-:W-:Y:S01]  /*a6a0*/  IMAD R14, R18, 0x1000, R10 ;  /* 0x00001000120e7824 */ /* 0x000fe200078e020a */
[----:B--2---:R-:W-:Y:S06]  /*a6b0*/  @P1 BRA `(.L_x_3912) ;  /* 0x0000000000081947 */ /* 0x004fec0003800000 */
[----:B------:R-:W2:Y:S02]  /*a6c0*/  SYNCS.PHASECHK.TRANS64.TRYWAIT P1, [R12+URZ+0x28c50], R13 ;  /* 0x028c500d0c0075a7 */ /* 0x000ea4000802017f */
[----:B--2---:R-:W-:Y:S05]  /*a6d0*/  @!P1 BRA `(.L_x_3913) ;  /* 0x000000d800509947 */ /* 0x004fea0003800000 */
.L_x_3912:
[----:B------:R-:W-:Y:S05]  /*a6e0*/  BSYNC B0 ;  /* 0x0000000000007941 */ /* 0x000fea0003800000 */
.L_x_3911:
[C---:B------:R-:W-:Y:S01]  /*a6f0*/  R2UR UR6, R14.reuse ;  /* 0x000000000e0672ca */ /* 0x040fe200000e0000 */
[C---:B------:R-:W-:Y:S01]  /*a700*/  VIADD R24, R14.reuse, 0x100 ;  /* 0x000001000e187836 */ /* 0x040fe20000000000 */
[----:B------:R-:W-:Y:S01]  /*a710*/  R2UR UR7, R15 ;  /* 0x000000000f0772ca */ /* 0x000fe200000e0000 */
[----:B------:R-:W-:Y:S02]  /*a720*/  IMAD.MOV.U32 R25, RZ, RZ, 0x40000040 ;  /* 0x40000040ff197424 */ /* 0x000fe400078e00ff */
[----:B------:R-:W-:Y:S01]  /*a730*/  VIADD R20, R14, 0x80 ;  /* 0x000000800e147836 */ /* 0x000fe20000000000 */
[----:B------:R-:W-:Y:S01]  /*a740*/  R2UR UR14, R24 ;  /* 0x00000000180e72ca */ /* 0x000fe200000e0000 */
[----:B------:R-:W-:Y:S01]  /*a750*/  IMAD.MOV.U32 R21, RZ, RZ, 0x40000040 ;  /* 0x40000040ff157424 */ /* 0x000fe200078e00ff */
[----:B------:R-:W-:Y:S01]  /*a760*/  R2UR UR15, R25 ;  /* 0x00000000190f72ca */ /* 0x000fe200000e0000 */
[----:B------:R-:W-:Y:S01]  /*a770*/  VIADD R14, R14, 0x180 ;  /* 0x000001800e0e7836 */ /* 0x000fe20000000000 */
[----:B------:R-:W-:Y:S01]  /*a780*/  WARPGROUP.ARRIVE ;  /* 0x00000000000079c5 */ /* 0x000fe20000000000 */
[----:B------:R-:W-:Y:S01]  /*a790*/  R2UR UR10, R20 ;  /* 0x00000000140a72ca */ /* 0x000fe200000e0000 */
[----:B------:R-:W-:Y:S01]  /*a7a0*/  IMAD.MOV.U32 R15, RZ, RZ, 0x40000040 ;  /* 0x40000040ff0f7424 */ /* 0x000fe200078e00ff */
[----:B------:R-:W-:-:S02]  /*a7b0*/  R2UR UR11, R21 ;  /* 0x00000000150b72ca */ /* 0x000fc400000e0000 */
[----:B------:R-:W-:Y:S01]  /*a7c0*/  R2UR UR18, R14 ;  /* 0x000000000e1272ca */ /* 0x000fe200000e0000 */
[----:B------:R-:W-:Y:S01]  /*a7d0*/  HGMMA.64x256x16.F32.BF16 R24, R152, gdesc[UR4].tnspB, RZ, !UPT, gsb0 ;  /* 0x43e0000498187df0 */ /* 0x000fe2000c0018ff */
[----:B------:R-:W-:Y:S02]  /*a7e0*/  R2UR UR19, R15 ;  /* 0x000000000f1372ca */ /* 0x000fe400000e0000 */
[----:B------:R-:W-:Y:S02]  /*a7f0*/  WARPGROUP.DEPBAR.LE gsb0, 0x0 ;  /* 0x00008000000079c5 */ /* 0x000fe40000010000 */
[----:B------:R-:W-:-:S15]  /*a800*/  WARPGROUP.ARRIVE ;  /* 0x00000000000079c5 */ /* 0x000fde0000000000 */
[----:B------:R-:W-:-:S08]  /*a810*/  NOP ;  /* 0x0000000000007918 */ /* 0x000fd00000000000 */
[----:B------:R-:W-:Y:S03]  /*a820*/  HGMMA.64x256x16.F32.BF16 R24, R156, gdesc[UR8].tnspB, R24, gsb0 ;  /* 0x43e000089c187df0 */ /* 0x000fe60008001818 */
        /* <DEDUP_REMOVED lines=14> */
[----:B---3--:R-:W3:Y:S02]  /*a910*/  FENCE.VIEW.ASYNC.S ;  /* 0x00000000000073c6 */ /* 0x008ee40000000000 */
[----:B---3--:R-:W-:Y:S01]  /*a920*/  NOP ;  /* 0x0000000000007918 */ /* 0x008fe20000000000 */
[----:B------:R-:W-:Y:S06]  /*a930*/  BAR.ARV 0xe, 0x100 ;  /* 0x0384000000007b1d */ /* 0x000fec0000002000 */
[----:B------:R-:W-:Y:S05]  /*a940*/  @!P0 BRA `(.L_x_3914) ;  /* 0x0000000000048947 */ /* 0x000fea0003800000 */
[----:B------:R-:W-:Y:S01]  /*a950*/  BPT.TRAP 0x1 ;  /* 0x000000040000795c */ /* 0x000fe20000300000 */
.L_x_3914:
[----:B------:R-:W-:Y:S01]  /*a960*/  ISETP.GE.AND P1, PT, R171, 0x41, PT ;  /* 0x00000041ab00780c */ /* 0x000fe20003f26270 */
[----:B0-2-4-:R-:W-:Y:S01]  /*a970*/  VIADD R12, R12, 0x28c60 ;  /* 0x00028c600c0c7836 */ /* 0x015fe20000000000 */
[----:B------:R-:W-:Y:S04]  /*a980*/  BSSY B0, `(.L_x_3915) ;  /* 0x00001ef000007945 */ /* 0x000fe80003800000 */
[----:B------:R-:W-:-:S04]  /*a990*/  PRMT R12, R189, 0x654, R12 ;  /* 0x00000654bd0c7816 */ /* 0x000fc8000000000c */
[----:B------:R0:W-:Y:S03]  /*a9a0*/  SYNCS.ARRIVE.TRANS64.RED.A1T0 RZ, [R12+URZ], RZ ;  /* 0x000000ff0cff79a7 */ /* 0x0001e6000810043f */
[----:B------:R-:W-:Y:S05]  /*a9b0*/  @!P1 BRA `(.L_x_3916) ;  /* 0x0000001c00ac9947 */ /* 0x000fea0003800000 */
[----:B------:R-:W-:Y:S01]  /*a9c0*/  VIADD R13, R172, 0xfffffffe ;  /* 0xfffffffeac0d7836 */ /* 0x000fe20000000000 */
[----:B------:R-:W-:Y:S01]  /*a9d0*/  MOV R15, R170 ;  /* 0x000000aa000f7202 */ /* 0x000fe20000000f00 */
[----:B------:R-:W-:Y:S02]  /*a9e0*/  IMAD.MOV.U32 R219, RZ, RZ, R168 ;  /* 0x000000ffffdb7224 */ /* 0x000fe400078e00a8 */
[----:B------:R-:W-:-:S07]  /*a9f0*/  IMAD.MOV.U32 R216, RZ, RZ, R18 ;  /* 0x000000ffffd87224 */ /* 0x000fce00078e0012 */
.L_x_3929:
[----:B------:R-:W-:Y:S02]  /*aa00*/  VIADD R18, R216, 0x1 ;  /* 0x00000001d8127836 */ /* 0x000fe40000000000 */
[----:B0-2---:R-:W-:Y:S02]  /*aa10*/  IMAD.MOV.U32 R12, RZ, RZ, R13 ;  /* 0x000000ffff0c7224 */ /* 0x005fe400078e000d */
[----:B------:R-:W-:Y:S01]  /*aa20*/  VIADD R13, R13, 0xffffffff ;  /* 0xffffffff0d0d7836 */ /* 0x000fe20000000000 */
[----:B------:R-:W-:Y:S02]  /*aa30*/  ISETP.NE.AND P2, PT, R18, 0x2, PT ;  /* 0x000000021200780c */ /* 0x000fe40003f45270 */
[----:B------:R-:W-:Y:S02]  /*aa40*/  ISETP.GT.AND P1, PT, R12, RZ, PT ;  /* 0x000000ff0c00720c */ /* 0x000fe40003f24270 */
[----:B------:R-:W-:Y:S02]  /*aa50*/  SEL R12, RZ, 0x1, P2 ;  /* 0x00000001ff0c7807 */ /* 0x000fe40001000000 */
[----:B------:R-:W-:-:S02]  /*aa60*/  SEL R18, R18, RZ, P2 ;  /* 0x000000ff12127207 */ /* 0x000fc40001000000 */
[----:B------:R-:W-:Y:S01]  /*aa70*/  LOP3.LUT R23, R23, R12, RZ, 0x3c, !PT ;  /* 0x0000000c17177212 */ /* 0x000fe200078e3cff */
[----:B------:R-:W-:Y:S06]  /*aa80*/  @!P0 BRA `(.L_x_3917) ;  /* 0x0000000000048947 */ /* 0x000fec0003800000 */
[----:B------:R-:W-:Y:S01]  /*aa90*/  BPT.TRAP 0x1 ;  /* 0x000000040000795c */ /* 0x000fe20000300000 */
.L_x_3917:
[----:B------:R-:W-:Y:S01]  /*aaa0*/  IMAD R12, R18, 0x8, R2 ;  /* 0x00000008120c7824 */ /* 0x000fe200078e0202 */
[----:B------:R-:W-:-:S04]  /*aab0*/  SHF.L.U32 R14, R23, 0x1f, RZ ;  /* 0x0000001f170e7819 */ /* 0x000fc800000006ff */
[----:B------:R0:W2:Y:S01]  /*aac0*/  SYNCS.PHASECHK.TRANS64.TRYWAIT P2, [R12+URZ+0x28c30], R14 ;  /* 0x028c300e0c0075a7 */ /* 0x0000a2000804017f */
[----:B------:R-:W-:Y:S05]  /*aad0*/  @!P0 BRA `(.L_x_3918) ;  /* 0x0000000000048947 */ /* 0x000fea0003800000 */
[----:B------:R-:W-:Y:S01]  /*aae0*/  BPT.TRAP 0x1 ;  /* 0x000000040000795c */ /* 0x000fe20000300000 */
.L_x_3918:
[----:B------:R-:W-:Y:S01]  /*aaf0*/  VIADD R20, R2, 0x20400 ;  /* 0x0002040002147836 */ /* 0x000fe20000000000 */
[----:B------:R-:W-:Y:S01]  /*ab00*/  BSSY B1, `(.L_x_3919) ;  /* 0x0000009000017945 */ /* 0x000fe20003800000 */
[----:B-1----:R-:W-:Y:S02]  /*ab10*/  IMAD R154, R18, 0x200, R11 ;  /* 0x00000200129a7824 */ /* 0x002fe400078e020b */
[----:B------:R-:W-:Y:S01]  /*ab20*/  IMAD.MOV.U32 R155, RZ, RZ, 0x40000040 ;  /* 0x40000040ff9b7424 */ /* 0x000fe200078e00ff */
[----:B------:R-:W-:-:S04]  /*ab30*/  SHF.R.U32.HI R20, RZ, 0x4, R20 ;  /* 0x00000004ff147819 */ /* 0x000fc80000011614 */
[----:B------:R-:W-:-:S04]  /*ab40*/  LOP3.LUT R20, R20, 0x3fff, RZ, 0xc0, !PT ;  /* 0x00003fff14147812 */ /* 0x000fc800078ec0ff */
[----:B------:R-:W-:Y:S01]  /*ab50*/  LOP3.LUT R20, R20, 0x10000, RZ, 0xfc, !PT ;  /* 0x0001000014147812 */ /* 0x000fe200078efcff */
[----:B--2---:R-:W-:Y:S06]  /*ab60*/  @P2 BRA `(.L_x_3920) ;  /* 0x0000000000082947 */ /* 0x004fec0003800000 */
[----:B------:R-:W1:Y:S02]  /*ab70*/  SYNCS.PHASECHK.TRANS64.TRYWAIT P2, [R12+URZ+0x28c30], R14 ;  /* 0x028c300e0c0075a7 */ /* 0x000e64000804017f */
[----:B-1----:R-:W-:Y:S05]  /*ab80*/  @!P2 BRA `(.L_x_3921) ;  /* 0x000000d40038a947 */ /* 0x002fea0003800000 */
.L_x_3920:
[----:B------:R-:W-:Y:S05]  /*ab90*/  BSYNC B1 ;  /* 0x0000000000017941 */ /* 0x000fea0003800000 */
.L_x_3919:
[----:B------:R-:W-:Y:S01]  /*aba0*/  IMAD.MOV.U32 R21, RZ, RZ, 0x40000040 ;  /* 0x40000040ff157424 */ /* 0x000fe200078e00ff */
[----:B------:R-:W-:Y:S01]  /*abb0*/  R2UR UR4, R20 ;  /* 0x00000000140472ca */ /* 0x000fe200000e0000 */
[C---:B------:R-:W-:Y:S01]  /*abc0*/  VIADD R152, R154.reuse, 0x2 ;  /* 0x000000029a987836 */ /* 0x040fe20000000000 */
[C---:B------:R-:W-:Y:S01]  /*abd0*/  R2UR UR6, R154.reuse ;  /* 0x000000009a0672ca */ /* 0x040fe200000e0000 */
[C---:B------:R-:W-:Y:S01]  /*abe0*/  VIADD R20, R154.reuse, 0x4 ;  /* 0x000000049a147836 */ /* 0x040fe20000000000 */
[----:B------:R-:W-:Y:S01]  /*abf0*/  R2UR UR7, R155 ;  /* 0x000000009b0772ca */ /* 0x000fe200000e0000 */
[----:B------:R-:W-:Y:S01]  /*ac00*/  VIADD R154, R154, 0x6 ;  /* 0x000000069a9a7836 */ /* 0x000fe20000000000 */
[----:B------:R-:W-:Y:S01]  /*ac10*/  R2UR UR5, R21 ;  /* 0x00000000150572ca */ /* 0x000fe200000e0000 */
[----:B------:R-:W-:Y:S01]  /*ac20*/  IMAD.MOV.U32 R153, RZ, RZ, 0x40000040 ;  /* 0x40000040ff997424 */ /* 0x000fe200078e00ff */
[----:B------:R-:W-:Y:S01]  /*ac30*/  R2UR UR10, R152 ;  /* 0x00000000980a72ca */ /* 0x000fe200000e0000 */
[----:B------:R-:W-:Y:S01]  /*ac40*/  IMAD.MOV.U32 R155, RZ, RZ, 0x40000040 ;  /* 0x40000040ff9b7424 */ /* 0x000fe200078e00ff */
[----:B------:R-:W-:-:S02]  /*ac50*/  R2UR UR18, R154 ;  /* 0x000000009a1272ca */ /* 0x000fc400000e0000 */
[----:B------:R-:W-:Y:S02]  /*ac60*/  R2UR UR11, R153 ;  /* 0x00000000990b72ca */ /* 0x000fe400000e0000 */
[----:B------:R-:W-:Y:S02]  /*ac70*/  R2UR UR19, R155 ;  /* 0x000000009b1372ca */ /* 0x000fe400000e0000 */
[----:B------:R-:W-:Y:S01]  /*ac80*/  WARPGROUP.ARRIVE ;  /* 0x00000000000079c5 */ /* 0x000fe20000000000 */
[----:B------:R-:W-:Y:S02]  /*ac90*/  R2UR UR8, R8 ;  /* 0x00000000080872ca */ /* 0x000fe400000e0000 */
[----:B------:R-:W-:Y:S02]  /*aca0*/  R2UR UR9, R9 ;  /* 0x00000000090972ca */ /* 0x000fe400000e0000 */
[----:B------:R-:W-:Y:S01]  /*acb0*/  R2UR UR14, R20 ;  /* 0x00000000140e72ca */ /* 0x000fe200000e0000 */
[----:B------:R-:W-:Y:S01]  /*acc0*/  HGMMA.64x64x16.F32.BF16 R152, gdesc[UR4], RZ, !UPT, gsb0 ;  /* 0x00e00000049879f0 */ /* 0x000fe2000c0018ff */
[----:B------:R-:W-:-:S02]  /*acd0*/  R2UR UR15, R21 ;  /* 0x00000000150f72ca */ /* 0x000fc400000e0000 */
[----:B------:R-:W-:Y:S02]  /*ace0*/  R2UR UR12, R6 ;  /* 0x00000000060c72ca */ /* 0x000fe400000e0000 */
[----:B------:R-:W-:Y:S02]  /*acf0*/  R2UR UR13, R7 ;  /* 0x00000000070d72ca */ /* 0x000fe400000e0000 */
[----:B------:R-:W-:Y:S02]  /*ad00*/  R2UR UR16, R4 ;  /* 0x00000000041072ca */ /* 0x000fe400000e0000 */
[----:B------:R-:W-:Y:S01]  /*ad10*/  R2UR UR17, R5 ;  /* 0x00000000051172ca */ /* 0x000fe200000e0000 */
        /* <DEDUP_REMOVED lines=12> */
.L_x_3922:
        /* <DEDUP_REMOVED lines=23> */
[----:B--2---:R-:W-:Y:S01]  /*af50*/  FMNMX.FTZ R168, R20, R219, !PT ;  /* 0x000000db14a87209 */ /* 0x004fe20007810000 */
[----:B------:R-:W-:Y:S01]  /*af60*/  FMUL.FTZ R162, R162, UR37 ;  /* 0x00000025a2a27c20 */ /* 0x000fe20008410000 */
[----:B------:R-:W-:-:S05]  /*af70*/  FMUL.FTZ R170, R170, UR37 ;  /* 0x00000025aaaa7c20 */ /* 0x000fca0008410000 */
[----:B------:R-:W2:Y:S01]  /*af80*/  MUFU.TANH R153, R153 ;  /* 0x0000009900997308 */ /* 0x000ea20000002400 */
[----:B---3--:R-:W-:-:S07]  /*af90*/  FMNMX.FTZ R168, R21, R168, !PT ;  /* 0x000000a815a87209 */ /* 0x008fce0007810000 */
[----:B------:R-:W3:Y:S01]  /*afa0*/  MUFU.TANH R156, R156 ;  /* 0x0000009c009c7308 */ /* 0x000ee20000002400 */
[----:B----4-:R-:W-:-:S07]  /*afb0*/  FMNMX.FTZ R168, R152, R168, !PT ;  /* 0x000000a898a87209 */ /* 0x010fce0007810000 */
[----:B------:R-:W4:Y:S01]  /*afc0*/  MUFU.TANH R157, R157 ;  /* 0x0000009d009d7308 */ /* 0x000f220000002400 */
[----:B--2---:R-:W-:-:S07]  /*afd0*/  FMNMX.FTZ R168, R153, R168, !PT ;  /* 0x000000a899a87209 */ /* 0x004fce0007810000 */
        /* <DEDUP_REMOVED lines=20> */
[----:B------:R-:W-:Y:S01]  /*b120*/  MUFU.TANH R177, R177 ;  /* 0x000000b100b17308 */ /* 0x000fe20000002400 */
[----:B----4-:R-:W-:-:S07]  /*b130*/  FMNMX.FTZ R168, R180, R168, !PT ;  /* 0x000000a8b4a87209 */ /* 0x010fce0007810000 */
[----:B------:R-:W-:Y:S01]  /*b140*/  MUFU.TANH R155, R155 ;  /* 0x0000009b009b7308 */ /* 0x000fe20000002400 */
[----:B--2---:R-:W-:-:S05]  /*b150*/  FMNMX.FTZ R168, R181, R168, !PT ;  /* 0x000000a8b5a87209 */ /* 0x004fca0007810000 */
[----:B------:R-:W2:Y:S02]  /*b160*/  SHFL.BFLY PT, R169, R168, 0x2, 0x1f ;  /* 0x0c401f00a8a97f89 */ /* 0x000ea400000e0000 */
[----:B------:R-:W-:Y:S08]  /*b170*/  MUFU.TANH R158, R158 ;  /* 0x0000009e009e7308 */ /* 0x000ff00000002400 */
[----:B------:R-:W-:Y:S08]  /*b180*/  MUFU.TANH R159, R159 ;  /* 0x0000009f009f7308 */ /* 0x000ff00000002400 */
[----:B------:R-:W-:Y:S01]  /*b190*/  MUFU.TANH R162, R162 ;  /* 0x000000a200a27308 */ /* 0x000fe20000002400 */
[----:B--2---:R-:W-:-:S05]  /*b1a0*/  FMNMX.FTZ R168, R168, R169, !PT ;  /* 0x000000a9a8a87209 */ /* 0x004fca0007810000 */
[----:B------:R-:W2:Y:S02]  /*b1b0*/  SHFL.BFLY PT, R169, R168, 0x1, 0x1f ;  /* 0x0c201f00a8a97f89 */ /* 0x000ea400000e0000 */
[----:B--2---:R-:W-:Y:S01]  /*b1c0*/  FMNMX.FTZ R168, R168, R169, !PT ;  /* 0x000000a9a8a87209 */ /* 0x004fe20007810000 */
[----:B------:R-:W-:-:S04]  /*b1d0*/  IMAD.U32 R169, RZ, RZ, UR36 ;  /* 0x00000024ffa97e24 */ /* 0x000fc8000f8e00ff */
[C---:B------:R-:W-:Y:S01]  /*b1e0*/  FADD.FTZ R222, -R168.reuse, R219 ;  /* 0x000000dba8de7221 */ /* 0x040fe20000010100 */
[----:B------:R-:W-:-:S03]  /*b1f0*/  FMUL.FTZ R154, R168, R169 ;  /* 0x000000a9a89a7220 */ /* 0x000fc60000410000 */
[-C--:B------:R-:W-:Y:S01]  /*b200*/  FMUL.FTZ R222, R222, R169.reuse ;  /* 0x000000a9dede7220 */ /* 0x080fe20000410000 */
        /* <DEDUP_REMOVED lines=11> */
[----:B------:R-:W3:Y:S01]  /*b2c0*/  MUFU.EX2 R152, R219 ;  /* 0x000000db00987308 */ /* 0x000ee20000000800 */
[-CC-:B------:R-:W-:Y:S01]  /*b2d0*/  FFMA.FTZ R172, R172, R169.reuse, -R154.reuse ;  /* 0x000000a9acac7223 */ /* 0x180fe2000001089a */
[-CC-:B------:R-:W-:Y:S01]  /*b2e0*/  FFMA.FTZ R173, R173, R169.reuse, -R154.reuse ;  /* 0x000000a9adad7223 */ /* 0x180fe2000001089a */
[-CC-:B------:R-:W-:Y:S01]  /*b2f0*/  FFMA.FTZ R176, R176, R169.reuse, -R154.reuse ;  /* 0x000000a9b0b07223 */ /* 0x180fe2000001089a */
[-CC-:B------:R-:W-:Y:S01]  /*b300*/  FFMA.FTZ R221, R221, R169.reuse, -R154.reuse ;  /* 0x000000a9dddd7223 */ /* 0x180fe2000001089a */
[-CC-:B------:R-:W-:Y:S01]  /*b310*/  FFMA.FTZ R180, R180, R169.reuse, -R154.reuse ;  /* 0x000000a9b4b47223 */ /* 0x180fe2000001089a */
[----:B------:R-:W-:-:S02]  /*b320*/  FFMA.FTZ R181, R181, R169, -R154 ;  /* 0x000000a9b5b57223 */ /* 0x000fc4000001089a */
[----:B------:R-:W4:Y:S01]  /*b330*/  MUFU.EX2 R223, R223 ;  /* 0x000000df00df7308 */ /* 0x000f220000000800 */
[-C--:B--2---:R-:W-:Y:S01]  /*b340*/  FMUL.FTZ R24, R24, R20.reuse ;  /* 0x0000001418187220 */ /* 0x084fe20000410000 */
[-C--:B------:R-:W-:Y:S01]  /*b350*/  FMUL.FTZ R25, R25, R20.reuse ;  /* 0x0000001419197220 */ /* 0x080fe20000410000 */
[-C--:B------:R-:W-:Y:S01]  /*b360*/  FMUL.FTZ R28, R28, R20.reuse ;  /* 0x000000141c1c7220 */ /* 0x080fe20000410000 */
[-C--:B------:R-:W-:Y:S01]  /*b370*/  FMUL.FTZ R29, R29, R20.reuse ;  /* 0x000000141d1d7220 */ /* 0x080fe20000410000 */
[-C--:B------:R-:W-:Y:S01]  /*b380*/  FMUL.FTZ R32, R32, R20.reuse ;  /* 0x0000001420207220 */ /* 0x080fe20000410000 */
[-C--:B------:R-:W-:Y:S01]  /*b390*/  FMUL.FTZ R33, R33, R20.reuse ;  /* 0x0000001421217220 */ /* 0x080fe20000410000 */
[----:B------:R-:W-:Y:S01]  /*b3a0*/  FMUL.FTZ R36, R36, R20 ;  /* 0x0000001424247220 */ /* 0x000fe20000410000 */
[----:B------:R2:W5:Y:S01]  /*b3b0*/  MUFU.EX2 R219, R21 ;  /* 0x0000001500db7308 */ /* 0x0005620000000800 */
[----:B---3--:R-:W-:Y:S01]  /*b3c0*/  FFMA.FTZ R154, R20, R0, R152 ;  /* 0x00000000149a7223 */ /* 0x008fe20000010098 */
[----:B------:R-:W-:Y:S01]  /*b3d0*/  FMUL.FTZ R0, R163, UR37 ;  /* 0x00000025a3007c20 */ /* 0x000fe20008410000 */
[-C--:B------:R-:W-:Y:S01]  /*b3e0*/  FMUL.FTZ R37, R37, R20.reuse ;  /* 0x0000001425257220 */ /* 0x080fe20000410000 */
[-C--:B------:R-:W-:Y:S01]  /*b3f0*/  FMUL.FTZ R40, R40, R20.reuse ;  /* 0x0000001428287220 */ /* 0x080fe20000410000 */
[-C--:B------:R-:W-:Y:S01]  /*b400*/  FMUL.FTZ R41, R41, R20.reuse ;  /* 0x0000001429297220 */ /* 0x080fe20000410000 */
[-C--:B------:R-:W-:Y:S01]  /*b410*/  FMUL.FTZ R44, R44, R20.reuse ;  /* 0x000000142c2c7220 */ /* 0x080fe20000410000 */
[----:B------:R-:W-:Y:S01]  /*b420*/  FMUL.FTZ R45, R45, R20 ;  /* 0x000000142d2d7220 */ /* 0x000fe20000410000 */
[----:B------:R-:W3:Y:S01]  /*b430*/  MUFU.EX2 R153, R153 ;  /* 0x0000009900997308 */ /* 0x000ee20000000800 */
[C---:B----4-:R-:W-:Y:S01]  /*b440*/  FADD.FTZ R154, R223.reuse, R154 ;  /* 0x0000009adf9a7221 */ /* 0x050fe20000010000 */
[----:B--2---:R-:W-:Y:S01]  /*b450*/  FMUL.FTZ R21, R166, UR37 ;  /* 0x00000025a6157c20 */ /* 0x004fe20008410000 */
[----:B------:R-:W-:Y:S01]  /*b460*/  F2FP.BF16.F32.PACK_AB R152, R223, R152 ;  /* 0x00000098df98723e */ /* 0x000fe200000010ff */
[-C--:B------:R-:W-:Y:S01]  /*b470*/  FMUL.FTZ R48, R48, R20.reuse ;  /* 0x0000001430307220 */ /* 0x080fe20000410000 */
[-C--:B------:R-:W-:Y:S01]  /*b480*/  FMUL.FTZ R49, R49, R20.reuse ;  /* 0x0000001431317220 */ /* 0x080fe20000410000 */
[-C--:B------:R-:W-:Y:S01]  /*b490*/  FMUL.FTZ R52, R52, R20.reuse ;  /* 0x0000001434347220 */ /* 0x080fe20000410000 */
[-C--:B------:R-:W-:Y:S01]  /*b4a0*/  FMUL.FTZ R53, R53, R20.reuse ;  /* 0x0000001435357220 */ /* 0x080fe20000410000 */
[----:B------:R-:W2:Y:S01]  /*b4b0*/  MUFU.TANH R0, R0 ;  /* 0x0000000000007308 */ /* 0x000ea20000002400 */
[----:B-----5:R-:W-:Y:S01]  /*b4c0*/  FADD.FTZ R154, R219, R154 ;  /* 0x0000009adb9a7221 */ /* 0x020fe20000010000 */
[-C--:B------:R-:W-:Y:S01]  /*b4d0*/  FMUL.FTZ R56, R56, R20.reuse ;  /* 0x0000001438387220 */ /* 0x080fe20000410000 */
[-C--:B------:R-:W-:Y:S01]  /*b4e0*/  FMUL.FTZ R57, R57, R20.reuse ;  /* 0x0000001439397220 */ /* 0x080fe20000410000 */
[-C--:B------:R-:W-:Y:S01]  /*b4f0*/  FMUL.FTZ R60, R60, R20.reuse ;  /* 0x000000143c3c7220 */ /* 0x080fe20000410000 */
[-C--:B------:R-:W-:Y:S01]  /*b500*/  FMUL.FTZ R61, R61, R20.reuse ;  /* 0x000000143d3d7220 */ /* 0x080fe20000410000 */
[-C--:B------:R-:W-:Y:S01]  /*b510*/  FMUL.FTZ R64, R64, R20.reuse ;  /* 0x0000001440407220 */ /* 0x080fe20000410000 */
[-C--:B------:R-:W-:Y:S01]  /*b520*/  FMUL.FTZ R65, R65, R20.reuse ;  /* 0x0000001441417220 */ /* 0x080fe20000410000 */
[----:B------:R-:W4:Y:S01]  /*b530*/  MUFU.TANH R21, R21 ;  /* 0x0000001500157308 */ /* 0x000f220000002400 */
[C---:B---3--:R-:W-:Y:S01]  /*b540*/  FADD.FTZ R163, R153.reuse, R154 ;  /* 0x0000009a99a37221 */ /* 0x048fe20000010000 */
[----:B------:R-:W-:Y:S01]  /*b550*/  F2FP.BF16.F32.PACK_AB R154, R153, R219 ;  /* 0x000000db999a723e */ /* 0x000fe200000010ff */
[----:B------:R-:W-:Y:S01]  /*b560*/  FMUL.FTZ R153, R167, UR37 ;  /* 0x00000025a7997c20 */ /* 0x000fe20008410000 */
[----:B------:R-:W-:Y:S01]  /*b570*/  FMUL.FTZ R167, R174, UR37 ;  /* 0x00000025aea77c20 */ /* 0x000fe20008410000 */
[----:B------:R-:W-:Y:S01]  /*b580*/  FMUL.FTZ R174, R178, UR37 ;  /* 0x00000025b2ae7c20 */ /* 0x000fe20008410000 */
        /* <DEDUP_REMOVED lines=10> */
[----:B------:R-:W5:Y:S01]  /*b630*/  MUFU.TANH R153, R153 ;  /* 0x0000009900997308 */ /* 0x000f620000002400 */
[----:B---3--:R-:W-:-:S02]  /*b640*/  IMAD.MOV R157, RZ, RZ, -R211 ;  /* 0x000000ffff9d7224 */ /* 0x008fc400078e0ad3 */
[-C--:B------:R-:W-:Y:S01]  /*b650*/  FMUL.FTZ R85, R85, R20.reuse ;  /* 0x0000001455557220 */ /* 0x080fe20000410000 */
[-C--:B------:R-:W-:Y:S01]  /*b660*/  FMUL.FTZ R88, R88, R20.reuse ;  /* 0x0000001458587220 */ /* 0x080fe20000410000 */
[-C--:B------:R-:W-:Y:S01]  /*b670*/  FMUL.FTZ R89, R89, R20.reuse ;  /* 0x0000001459597220 */ /* 0x080fe20000410000 */
[-C--:B------:R-:W-:Y:S01]  /*b680*/  FMUL.FTZ R92, R92, R20.reuse ;  /* 0x000000145c5c7220 */ /* 0x080fe20000410000 */
[----:B------:R-:W-:Y:S01]  /*b690*/  ISETP.NE.AND P2, PT, R210, R157, PT ;  /* 0x0000009dd200720c */ /* 0x000fe20003f45270 */
[----:B------:R-:W-:Y:S01]  /*b6a0*/  VIADD R157, R12, 0x28c40 ;  /* 0x00028c400c9d7836 */ /* 0x000fe20000000000 */
[----:B------:R-:W-:Y:S01]  /*b6b0*/  MUFU.TANH R167, R167 ;  /* 0x000000a700a77308 */ /* 0x000fe20000002400 */
[-C--:B------:R-:W-:Y:S01]  /*b6c0*/  FMUL.FTZ R93, R93, R20.reuse ;  /* 0x000000145d5d7220 */ /* 0x080fe20000410000 */
[-C--:B------:R-:W-:Y:S01]  /*b6d0*/  FMUL.FTZ R96, R96, R20.reuse ;  /* 0x0000001460607220 */ /* 0x080fe20000410000 */
[-C--:B------:R-:W-:Y:S01]  /*b6e0*/  FMUL.FTZ R97, R97, R20.reuse ;  /* 0x0000001461617220 */ /* 0x080fe20000410000 */
[----:B------:R-:W-:Y:S01]  /*b6f0*/  PRMT R166, R189, 0x654, R157 ;  /* 0x00000654bda67816 */ /* 0x000fe2000000009d */
[-C--:B------:R-:W-:Y:S01]  /*b700*/  FMUL.FTZ R100, R100, R20.reuse ;  /* 0x0000001464647220 */ /* 0x080fe20000410000 */
[-C--:B------:R-:W-:Y:S01]  /*b710*/  FMUL.FTZ R101, R101, R20.reuse ;  /* 0x0000001465657220 */ /* 0x080fe20000410000 */
[-C--:B------:R-:W-:Y:S01]  /*b720*/  FMUL.FTZ R104, R104, R20.reuse ;  /* 0x0000001468687220 */ /* 0x080fe20000410000 */
[----:B------:R3:W0:Y:S01]  /*b730*/  MUFU.TANH R157, R170 ;  /* 0x000000aa009d7308 */ /* 0x0006220000002400 */
[----:B------:R1:W-:Y:S01]  /*b740*/  SYNCS.ARRIVE.TRANS64.RED.A1T0 RZ, [R166+URZ], RZ ;  /* 0x000000ffa6ff79a7 */ /* 0x0003e2000810043f */
[-C--:B------:R-:W-:Y:S01]  /*b750*/  FMUL.FTZ R105, R105, R20.reuse ;  /* 0x0000001469697220 */ /* 0x080fe20000410000 */
[-C--:B------:R-:W-:Y:S01]  /*b760*/  FMUL.FTZ R108, R108, R20.reuse ;  /* 0x000000146c6c7220 */ /* 0x080fe20000410000 */
[-C--:B------:R-:W-:Y:S01]  /*b770*/  FMUL.FTZ R109, R109, R20.reuse ;  /* 0x000000146d6d7220 */ /* 0x080fe20000410000 */
[-C--:B------:R-:W-:Y:S01]  /*b780*/  FMUL.FTZ R112, R112, R20.reuse ;  /* 0x0000001470707220 */ /* 0x080fe20000410000 */
[-C--:B------:R-:W-:Y:S01]  /*b790*/  FMUL.FTZ R113, R113, R20.reuse ;  /* 0x0000001471717220 */ /* 0x080fe20000410000 */
[----:B------:R-:W-:Y:S01]  /*b7a0*/  FMUL.FTZ R116, R116, R20 ;  /* 0x0000001474747220 */ /* 0x000fe20000410000 */
[----:B------:R-:W-:Y:S01]  /*b7b0*/  MUFU.TANH R174, R174 ;  /* 0x000000ae00ae7308 */ /* 0x000fe20000002400 */
[----:B---3--:R-:W-:Y:S01]  /*b7c0*/  FMNMX.FTZ R170, R177, R15, !PT ;  /* 0x0000000fb1aa7209 */ /* 0x008fe20007810000 */
[----:B-1----:R-:W-:Y:S01]  /*b7d0*/  FMUL.FTZ R166, R171, UR37 ;  /* 0x00000025aba67c20 */ /* 0x002fe20008410000 */
[----:B------:R-:W-:Y:S01]  /*b7e0*/  FMUL.FTZ R171, R175, UR37 ;  /* 0x00000025afab7c20 */ /* 0x000fe20008410000 */
[----:B------:R-:W-:Y:S01]  /*b7f0*/  FMUL.FTZ R175, R179, UR37 ;  /* 0x00000025b3af7c20 */ /* 0x000fe20008410000 */
[----:B------:R-:W-:Y:S01]  /*b800*/  FMNMX.FTZ R170, R155, R170, !PT ;  /* 0x000000aa9baa7209 */ /* 0x000fe20007810000 */
[----:B------:R-:W-:Y:S01]  /*b810*/  FMUL.FTZ R179, R182, UR37 ;  /* 0x00000025b6b37c20 */ /* 0x000fe20008410000 */
[----:B------:R-:W-:Y:S01]  /*b820*/  FMUL.FTZ R182, R183, UR37 ;  /* 0x00000025b7b67c20 */ /* 0x000fe20008410000 */
[----:B------:R-:W1:Y:S01]  /*b830*/  MUFU.TANH R166, R166 ;  /* 0x000000a600a67308 */ /* 0x000e620000002400 */
[----:B------:R-:W-:Y:S01]  /*b840*/  FMNMX.FTZ R170, R158, R170, !PT ;  /* 0x000000aa9eaa7209 */ /* 0x000fe20007810000 */
[-C--:B------:R-:W-:Y:S01]  /*b850*/  FMUL.FTZ R117, R117, R20.reuse ;  /* 0x0000001475757220 */ /* 0x080fe20000410000 */
[-C--:B------:R-:W-:Y:S01]  /*b860*/  FMUL.FTZ R120, R120, R20.reuse ;  /* 0x0000001478787220 */ /* 0x080fe20000410000 */
[----:B------:R-:W-:Y:S01]  /*b870*/  FMUL.FTZ R121, R121, R20 ;  /* 0x0000001479797220 */ /* 0x000fe20000410000 */
[----:B------:R-:W-:Y:S01]  /*b880*/  FMNMX.FTZ R170, R159, R170, !PT ;  /* 0x000000aa9faa7209 */ /* 0x000fe20007810000 */
[-C--:B------:R-:W-:Y:S01]  /*b890*/  FMUL.FTZ R124, R124, R20.reuse ;  /* 0x000000147c7c7220 */ /* 0x080fe20000410000 */
[----:B------:R-:W-:Y:S01]  /*b8a0*/  FMUL.FTZ R125, R125, R20 ;  /* 0x000000147d7d7220 */ /* 0x000fe20000410000 */
[----:B------:R-:W3:Y:S01]  /*b8b0*/  MUFU.TANH R171, R171 ;  /* 0x000000ab00ab7308 */ /* 0x000ee20000002400 */
[----:B------:R-:W-:Y:S01]  /*b8c0*/  FMNMX.FTZ R170, R162, R170, !PT ;  /* 0x000000aaa2aa7209 */ /* 0x000fe20007810000 */
[-C--:B------:R-:W-:Y:S01]  /*b8d0*/  FMUL.FTZ R128, R128, R20.reuse ;  /* 0x0000001480807220 */ /* 0x080fe20000410000 */
[-C--:B------:R-:W-:Y:S01]  /*b8e0*/  FMUL.FTZ R129, R129, R20.reuse ;  /* 0x0000001481817220 */ /* 0x080fe20000410000 */
[----:B------:R-:W-:Y:S01]  /*b8f0*/  FMUL.FTZ R132, R132, R20 ;  /* 0x0000001484847220 */ /* 0x000fe20000410000 */
[----:B--2---:R-:W-:Y:S01]  /*b900*/  FMNMX.FTZ R170, R0, R170, !PT ;  /* 0x000000aa00aa7209 */ /* 0x004fe20007810000 */
[-C--:B------:R-:W-:Y:S01]  /*b910*/  FMUL.FTZ R133, R133, R20.reuse ;  /* 0x0000001485857220 */ /* 0x080fe20000410000 */
[----:B------:R-:W-:Y:S01]  /*b920*/  FMUL.FTZ R136, R136, R20 ;  /* 0x0000001488887220 */ /* 0x000fe20000410000 */
[----:B------:R-:W2:Y:S01]  /*b930*/  MUFU.TANH R175, R175 ;  /* 0x000000af00af7308 */ /* 0x000ea20000002400 */
[----:B----4-:R-:W-:Y:S01]  /*b940*/  FMNMX.FTZ R170, R21, R170, !PT ;  /* 0x000000aa15aa7209 */ /* 0x010fe20007810000 */
[-C--:B------:R-:W-:Y:S01]  /*b950*/  FMUL.FTZ R137, R137, R20.reuse ;  /* 0x0000001489897220 */ /* 0x080fe20000410000 */
[-C--:B------:R-:W-:Y:S01]  /*b960*/  FMUL.FTZ R140, R140, R20.reuse ;  /* 0x000000148c8c7220 */ /* 0x080fe20000410000 */
[----:B------:R-:W-:Y:S01]  /*b970*/  FMUL.FTZ R141, R141, R20 ;  /* 0x000000148d8d7220 */ /* 0x000fe20000410000 */
[----:B-----5:R-:W-:Y:S01]  /*b980*/  FMNMX.FTZ R170, R153, R170, !PT ;  /* 0x000000aa99aa7209 */ /* 0x020fe20007810000 */
[-C--:B------:R-:W-:Y:S01]  /*b990*/  FMUL.FTZ R144, R144, R20.reuse ;  /* 0x0000001490907220 */ /* 0x080fe20000410000 */
[----:B------:R-:W-:Y:S01]  /*b9a0*/  FMUL.FTZ R145, R145, R20 ;  /* 0x0000001491917220 */ /* 0x000fe20000410000 */
[----:B------:R-:W4:Y:S01]  /*b9b0*/  MUFU.TANH R179, R179 ;  /* 0x000000b300b37308 */ /* 0x000f220000002400 */
[----:B0-----:R-:W-:Y:S01]  /*b9c0*/  FMNMX.FTZ R170, R157, R170, !PT ;  /* 0x000000aa9daa7209 */ /* 0x001fe20007810000 */
[-C--:B------:R-:W-:Y:S01]  /*b9d0*/  FMUL.FTZ R148, R148, R20.reuse ;  /* 0x0000001494947220 */ /* 0x080fe20000410000 */
[----:B------:R-:W-:-:S02]  /*b9e0*/  FMUL.FTZ R149, R149, R20 ;  /* 0x0000001495957220 */ /* 0x000fc40000410000 */
[----:B-1----:R-:W-:-:S03]  /*b9f0*/  FMNMX.FTZ R170, R166, R170, !PT ;  /* 0x000000aaa6aa7209 */ /* 0x002fc60007810000 */
[----:B------:R-:W0:Y:S01]  /*ba00*/  MUFU.TANH R182, R182 ;  /* 0x000000b600b67308 */ /* 0x000e220000002400 */
[----:B------:R-:W-:-:S04]  /*ba10*/  FMNMX.FTZ R170, R167, R170, !PT ;  /* 0x000000aaa7aa7209 */ /* 0x000fc80007810000 */
[----:B---3--:R-:W-:-:S03]  /*ba20*/  FMNMX.FTZ R170, R171, R170, !PT ;  /* 0x000000aaabaa7209 */ /* 0x008fc60007810000 */
[----:B------:R-:W1:Y:S01]  /*ba30*/  MUFU.EX2 R156, R156 ;  /* 0x0000009c009c7308 */ /* 0x000e620000000800 */
[----:B------:R-:W-:-:S04]  /*ba40*/  FMNMX.FTZ R170, R174, R170, !PT ;  /* 0x000000aaaeaa7209 */ /* 0x000fc80007810000 */
[----:B--2---:R-:W-:-:S03]  /*ba50*/  FMNMX.FTZ R170, R175, R170, !PT ;  /* 0x000000aaafaa7209 */ /* 0x004fc60007810000 */
[----:B------:R-:W-:Y:S01]  /*ba60*/  MUFU.EX2 R161, R161 ;  /* 0x000000a100a17308 */ /* 0x000fe20000000800 */
[----:B----4-:R-:W-:-:S04]  /*ba70*/  FMNMX.FTZ R170, R179, R170, !PT ;  /* 0x000000aab3aa7209 */ /* 0x010fc80007810000 */
[----:B0-----:R-:W-:-:S03]  /*ba80*/  FMNMX.FTZ R170, R182, R170, !PT ;  /* 0x000000aab6aa7209 */ /* 0x001fc60007810000 */
[----:B------:R-:W-:Y:S01]  /*ba90*/  MUFU.EX2 R165, R165 ;  /* 0x000000a500a57308 */ /* 0x000fe20000000800 */
[----:B-1----:R-:W-:Y:S01]  /*baa0*/  FADD.FTZ R163, R156, R163 ;  /* 0x000000a39ca37221 */ /* 0x002fe20000010000 */
[----:B------:R-:W0:Y:S01]  /*bab0*/  SHFL.BFLY PT, R178, R170, 0x2, 0x1f ;  /* 0x0c401f00aab27f89 */ /* 0x000e2200000e0000 */
[C---:B------:R-:W-:Y:S02]  /*bac0*/  F2FP.BF16.F32.PACK_AB R156, R219.reuse, R156 ;  /* 0x0000009cdb9c723e */ /* 0x040fe400000010ff */
[----:B------:R-:W-:-:S03]  /*bad0*/  FADD.FTZ R163, R219, R163 ;  /* 0x000000a3dba37221 */ /* 0x000fc60000010000 */
[----:B------:R-:W-:Y:S08]  /*bae0*/  MUFU.EX2 R172, R172 ;  /* 0x000000ac00ac7308 */ /* 0x000ff00000000800 */
[----:B------:R-:W-:Y:S08]  /*baf0*/  MUFU.EX2 R173, R173 ;  /* 0x000000ad00ad7308 */ /* 0x000ff00000000800 */
[----:B------:R-:W-:Y:S01]  /*bb00*/  MUFU.EX2 R221, R221 ;  /* 0x000000dd00dd7308 */ /* 0x000fe20000000800 */
[----:B0-----:R-:W-:-:S05]  /*bb10*/  FMNMX.FTZ R170, R170, R178, !PT ;  /* 0x000000b2aaaa7209 */ /* 0x001fca0007810000 */
[----:B------:R-:W0:Y:S02]  /*bb20*/  SHFL.BFLY PT, R183, R170, 0x1, 0x1f ;  /* 0x0c201f00aab77f89 */ /* 0x000e2400000e0000 */
[----:B------:R-:W-:Y:S08]  /*bb30*/  MUFU.EX2 R178, R160 ;  /* 0x000000a000b27308 */ /* 0x000ff00000000800 */
[----:B------:R-:W-:Y:S08]  /*bb40*/  MUFU.EX2 R160, R164 ;  /* 0x000000a400a07308 */ /* 0x000ff00000000800 */
[----:B------:R1:W-:Y:S01]  /*bb50*/  MUFU.EX2 R164, R176 ;  /* 0x000000b000a47308 */ /* 0x0003e20000000800 */
[----:B0-----:R-:W-:-:S07]  /*bb60*/  FMNMX.FTZ R170, R170, R183, !PT ;  /* 0x000000b7aaaa7209 */ /* 0x001fce0007810000 */
[----:B------:R-:W-:Y:S01]  /*bb70*/  MUFU.EX2 R180, R180 ;  /* 0x000000b400b47308 */ /* 0x000fe20000000800 */
[----:B-1----:R-:W-:Y:S02]  /*bb80*/  @!P2 IMAD R176, R216, 0x40, R194 ;  /* 0x00000040d8b0a824 */ /* 0x002fe400078e02c2 */
[----:B------:R-:W-:Y:S02]  /*bb90*/  FADD.FTZ R15, -R170, R15 ;  /* 0x0000000faa0f7221 */ /* 0x000fe40000010100 */
[----:B------:R-:W-:Y:S02]  /*bba0*/  @!P2 IMAD R176, R176, 0x4, R2 ;  /* 0x00000004b0b0a824 */ /* 0x000fe400078e0202 */
[----:B------:R-:W-:Y:S01]  /*bbb0*/  FMUL.FTZ R15, R15, R169 ;  /* 0x000000a90f0f7220 */ /* 0x000fe20000410000 */
[----:B------:R-:W-:Y:S02]  /*bbc0*/  MUFU.EX2 R181, R181 ;  /* 0x000000b500b57308 */ /* 0x000fe40000000800 */
[----:B------:R-:W-:Y:S06]  /*bbd0*/  @!P2 STS [R176+0x28800], R20 ;  /* 0x02880014b000a388 */ /* 0x000fec0000000800 */
[----:B------:R-:W0:Y:S02]  /*bbe0*/  MUFU.EX2 R15, R15 ;  /* 0x0000000f000f7308 */ /* 0x000e240000000800 */
[----:B0-----:R0:W-:Y:S01]  /*bbf0*/  @!P2 STS [R176+0x28820], R15 ;  /* 0x0288200fb000a388 */ /* 0x0011e20000000800 */
        /* <DEDUP_REMOVED lines=9> */
[----:B0-----:R-:W-:Y:S01]  /*bc90*/  FMUL.FTZ R176, R170, R169 ;  /* 0x000000a9aab07220 */ /* 0x001fe20000410000 */
[-C--:B------:R-:W-:Y:S01]  /*bca0*/  FMUL.FTZ R43, R43, R15.reuse ;  /* 0x0000000f2b2b7220 */ /* 0x080fe20000410000 */
[-C--:B------:R-:W-:Y:S01]  /*bcb0*/  FMUL.FTZ R46, R46, R15.reuse ;  /* 0x0000000f2e2e7220 */ /* 0x080fe20000410000 */
[----:B------:R-:W-:Y:S01]  /*bcc0*/  FMUL.FTZ R47, R47, R15 ;  /* 0x0000000f2f2f7220 */ /* 0x000fe20000410000 */
        /* <DEDUP_REMOVED lines=17> */
[----:B------:R-:W-:Y:S01]  /*bde0*/  FFMA.FTZ R176, R182, R169, -R176 ;  /* 0x000000a9b6b07223 */ /* 0x000fe200000108b0 */
        /* <DEDUP_REMOVED lines=13> */
[----:B-1----:R-:W-:Y:S01]  /*bec0*/  FADD.FTZ R153, R155, R3 ;  /* 0x000000039b997221 */ /* 0x002fe20000010000 */
[-C--:B------:R-:W-:Y:S01]  /*bed0*/  FMUL.FTZ R70, R70, R15.reuse ;  /* 0x0000000f46467220 */ /* 0x080fe20000410000 */
[-C--:B------:R-:W-:Y:S01]  /*bee0*/  FMUL.FTZ R71, R71, R15.reuse ;  /* 0x0000000f47477220 */ /* 0x080fe20000410000 */
[-C--:B------:R-:W-:Y:S01]  /*bef0*/  FMUL.FTZ R74, R74, R15.reuse ;  /* 0x0000000f4a4a7220 */ /* 0x080fe20000410000 */
[-C--:B------:R-:W-:Y:S01]  /*bf00*/  FMUL.FTZ R75, R75, R15.reuse ;  /* 0x0000000f4b4b7220 */ /* 0x080fe20000410000 */
[-C--:B------:R-:W-:Y:S01]  /*bf10*/  FMUL.FTZ R78, R78, R15.reuse ;  /* 0x0000000f4e4e7220 */ /* 0x080fe20000410000 */
[----:B------:R-:W-:Y:S01]  /*bf20*/  FMUL.FTZ R79, R79, R15 ;  /* 0x0000000f4f4f7220 */ /* 0x000fe20000410000 */
[----:B------:R-:W1:Y:S01]  /*bf30*/  MUFU.EX2 R162, R162 ;  /* 0x000000a200a27308 */ /* 0x000e620000000800 */
[----:B--2---:R-:W-:Y:S01]  /*bf40*/  FADD.FTZ R157, R158, R153 ;  /* 0x000000999e9d7221 */ /* 0x004fe20000010000 */
[----:B------:R-:W-:Y:S01]  /*bf50*/  F2FP.BF16.F32.PACK_AB R153, R155, R177 ;  /* 0x000000b19b99723e */ /* 0x000fe200000010ff */
[-C--:B------:R-:W-:Y:S01]  /*bf60*/  FMUL.FTZ R82, R82, R15.reuse ;  /* 0x0000000f52527220 */ /* 0x080fe20000410000 */
[-C--:B------:R-:W-:Y:S01]  /*bf70*/  FMUL.FTZ R83, R83, R15.reuse ;  /* 0x0000000f53537220 */ /* 0x080fe20000410000 */
[-C--:B------:R-:W-:Y:S01]  /*bf80*/  FMUL.FTZ R86, R86, R15.reuse ;  /* 0x0000000f56567220 */ /* 0x080fe20000410000 */
[-C--:B------:R-:W-:Y:S01]  /*bf90*/  FMUL.FTZ R87, R87, R15.reuse ;  /* 0x0000000f57577220 */ /* 0x080fe20000410000 */
[-C--:B------:R-:W-:Y:S01]  /*bfa0*/  FMUL.FTZ R90, R90, R15.reuse ;  /* 0x0000000f5a5a7220 */ /* 0x080fe20000410000 */
[----:B------:R-:W2:Y:S01]  /*bfb0*/  MUFU.EX2 R183, R183 ;  /* 0x000000b700b77308 */ /* 0x000ea20000000800 */
[C---:B0-----:R-:W-:Y:S01]  /*bfc0*/  FADD.FTZ R157, R159.reuse, R157 ;  /* 0x0000009d9f9d7221 */ /* 0x041fe20000010000 */
[----:B------:R-:W-:Y:S01]  /*bfd0*/  F2FP.BF16.F32.PACK_AB R155, R159, R158 ;  /* 0x0000009e9f9b723e */ /* 0x000fe200000010ff */
[----:B------:R-:W-:Y:S01]  /*bfe0*/  BAR.SYNC.DEFER_BLOCKING 0xf, 0x100 ;  /* 0x03c4000000007b1d */ /* 0x000fe20000010000 */
        /* <DEDUP_REMOVED lines=12> */
[-C--:B------:R-:W-:Y:S01]  /*c0b0*/  FMUL.FTZ R111, R111, R15.reuse ;  /* 0x0000000f6f6f7220 */ /* 0x080fe20000410000 */
[----:B------:R-:W1:Y:S01]  /*c0c0*/  MUFU.EX2 R216, R216 ;  /* 0x000000d800d87308 */ /* 0x000e620000000800 */
[C---:B--2---:R-:W-:Y:S01]  /*c0d0*/  FADD.FTZ R158, R183.reuse, R157 ;  /* 0x0000009db79e7221 */ /* 0x044fe20000010000 */
[----:B------:R-:W-:Y:S01]  /*c0e0*/  F2FP.BF16.F32.PACK_AB R157, R183, R162 ;  /* 0x000000a2b79d723e */ /* 0x000fe200000010ff */
[----:B------:R-:W-:Y:S01]  /*c0f0*/  FADD.FTZ R162, R178, R163 ;  /* 0x000000a3b2a27221 */ /* 0x000fe20000010000 */
[-C--:B------:R-:W-:Y:S01]  /*c100*/  FMUL.FTZ R114, R114, R15.reuse ;  /* 0x0000000f72727220 */ /* 0x080fe20000410000 */
[-C--:B------:R-:W-:Y:S01]  /*c110*/  FMUL.FTZ R115, R115, R15.reuse ;  /* 0x0000000f73737220 */ /* 0x080fe20000410000 */
[-C--:B------:R-:W-:Y:S01]  /*c120*/  FMUL.FTZ R118, R118, R15.reuse ;  /* 0x0000000f76767220 */ /* 0x080fe20000410000 */
[C---:B------:R-:W-:Y:S01]  /*c130*/  FADD.FTZ R162, R161.reuse, R162 ;  /* 0x000000a2a1a27221 */ /* 0x040fe20000010000 */
[----:B------:R-:W2:Y:S01]  /*c140*/  MUFU.EX2 R21, R21 ;  /* 0x0000001500157308 */ /* 0x000ea20000000800 */
[----:B0-----:R-:W-:Y:S01]  /*c150*/  FADD.FTZ R159, R0, R158 ;  /* 0x0000009e009f7221 */ /* 0x001fe20000010000 */
[----:B------:R-:W-:Y:S01]  /*c160*/  F2FP.BF16.F32.PACK_AB R158, R161, R178 ;  /* 0x000000b2a19e723e */ /* 0x000fe200000010ff */
[----:B------:R0:W-:Y:S01]  /*c170*/  STSM.16.M88.4 [R212+0x26800], R152 ;  /* 0x02680098d4007844 */ /* 0x0001e20000000200 */
[-C--:B------:R-:W-:Y:S01]  /*c180*/  FMUL.FTZ R119, R119, R15.reuse ;  /* 0x0000000f77777220 */ /* 0x080fe20000410000 */
[-C--:B------:R-:W-:Y:S01]  /*c190*/  FMUL.FTZ R122, R122, R15.reuse ;  /* 0x0000000f7a7a7220 */ /* 0x080fe20000410000 */
[-C--:B------:R-:W-:Y:S01]  /*c1a0*/  FMUL.FTZ R123, R123, R15.reuse ;  /* 0x0000000f7b7b7220 */ /* 0x080fe20000410000 */
[-C--:B------:R-:W-:Y:S01]  /*c1b0*/  FMUL.FTZ R126, R126, R15.reuse ;  /* 0x0000000f7e7e7220 */ /* 0x080fe20000410000 */
[----:B------:R-:W3:Y:S01]  /*c1c0*/  MUFU.EX2 R166, R166 ;  /* 0x000000a600a67308 */ /* 0x000ee20000000800 */
[C---:B-1----:R-:W-:Y:S01]  /*c1d0*/  FADD.FTZ R161, R216.reuse, R159 ;  /* 0x0000009fd8a17221 */ /* 0x042fe20000010000 */
[----:B------:R-:W-:Y:S01]  /*c1e0*/  F2FP.BF16.F32.PACK_AB R159, R216, R0 ;  /* 0x00000000d89f723e */ /* 0x000fe200000010ff */
[----:B------:R-:W-:Y:S01]  /*c1f0*/  FADD.FTZ R0, R160, R162 ;  /* 0x000000a2a0007221 */ /* 0x000fe20000010000 */
[----:B------:R-:W-:Y:S01]  /*c200*/  F2FP.BF16.F32.PACK_AB R160, R165, R160 ;  /* 0x000000a0a5a0723e */ /* 0x000fe200000010ff */
[-C--:B------:R-:W-:Y:S01]  /*c210*/  FMUL.FTZ R127, R127, R15.reuse ;  /* 0x0000000f7f7f7220 */ /* 0x080fe20000410000 */
[-C--:B------:R-:W-:Y:S01]  /*c220*/  FMUL.FTZ R130, R130, R15.reuse ;  /* 0x0000000f82827220 */ /* 0x080fe20000410000 */
[----:B------:R-:W-:Y:S01]  /*c230*/  FADD.FTZ R0, R165, R0 ;  /* 0x00000000a5007221 */ /* 0x000fe20000010000 */
[----:B------:R-:W1:Y:S01]  /*c240*/  MUFU.EX2 R3, R167 ;  /* 0x000000a700037308 */ /* 0x000e620000000800 */
[----:B--2---:R-:W-:Y:S01]  /*c250*/  FADD.FTZ R161, R21, R161 ;  /* 0x000000a115a17221 */ /* 0x004fe20000010000 */
[----:B------:R0:W-:Y:S01]  /*c260*/  STSM.16.M88.4 [R215], R156 ;  /* 0x0000009cd7007844 */ /* 0x0001e20000000200 */
[----:B------:R-:W-:Y:S01]  /*c270*/  FADD.FTZ R0, R172, R0 ;  /* 0x00000000ac007221 */ /* 0x000fe20000010000 */
[-C--:B------:R-:W-:Y:S01]  /*c280*/  FMUL.FTZ R131, R131, R15.reuse ;  /* 0x0000000f83837220 */ /* 0x080fe20000410000 */
[-C--:B------:R-:W-:Y:S01]  /*c290*/  FMUL.FTZ R134, R134, R15.reuse ;  /* 0x0000000f86867220 */ /* 0x080fe20000410000 */
[----:B------:R-:W-:Y:S01]  /*c2a0*/  FMUL.FTZ R135, R135, R15 ;  /* 0x0000000f87877220 */ /* 0x000fe20000410000 */
[----:B------:R-:W-:Y:S01]  /*c2b0*/  FADD.FTZ R0, R173, R0 ;  /* 0x00000000ad007221 */ /* 0x000fe20000010000 */
[----:B------:R-:W2:Y:S01]  /*c2c0*/  MUFU.EX2 R171, R171 ;  /* 0x000000ab00ab7308 */ /* 0x000ea20000000800 */
[C---:B---3--:R-:W-:Y:S01]  /*c2d0*/  FADD.FTZ R162, R166.reuse, R161 ;  /* 0x000000a1a6a27221 */ /* 0x048fe20000010000 */
[----:B------:R-:W-:Y:S01]  /*c2e0*/  F2FP.BF16.F32.PACK_AB R161, R166, R21 ;  /* 0x00000015a6a1723e */ /* 0x000fe200000010ff */
[----:B------:R-:W-:Y:S01]  /*c2f0*/  FADD.FTZ R0, R164, R0 ;  /* 0x00000000a4007221 */ /* 0x000fe20000010000 */
[----:B------:R-:W-:Y:S01]  /*c300*/  F2FP.BF16.F32.PACK_AB R164, R221, R164 ;  /* 0x000000a4dda4723e */ /* 0x000fe200000010ff */
[-C--:B------:R-:W-:Y:S01]  /*c310*/  FMUL.FTZ R138, R138, R15.reuse ;  /* 0x0000000f8a8a7220 */ /* 0x080fe20000410000 */
[----:B------:R-:W-:Y:S01]  /*c320*/  F2FP.BF16.F32.PACK_AB R166, R181, R180 ;  /* 0x000000b4b5a6723e */ /* 0x000fe200000010ff */
[----:B------:R-:W-:Y:S01]  /*c330*/  FADD.FTZ R0, R221, R0 ;  /* 0x00000000dd007221 */ /* 0x000fe20000010000 */
[----:B------:R-:W3:Y:S01]  /*c340*/  MUFU.EX2 R174, R174 ;  /* 0x000000ae00ae7308 */ /* 0x000ee20000000800 */
[----:B-1----:R-:W-:Y:S01]  /*c350*/  FADD.FTZ R21, R3, R162 ;  /* 0x000000a203157221 */ /* 0x002fe20000010000 */
[----:B------:R-:W-:Y:S01]  /*c360*/  F2FP.BF16.F32.PACK_AB R162, R173, R172 ;  /* 0x000000acada2723e */ /* 0x000fe200000010ff */
[----:B------:R-:W-:Y:S01]  /*c370*/  FADD.FTZ R0, R180, R0 ;  /* 0x00000000b4007221 */ /* 0x000fe20000010000 */
[-C--:B------:R-:W-:Y:S01]  /*c380*/  FMUL.FTZ R139, R139, R15.reuse ;  /* 0x0000000f8b8b7220 */ /* 0x080fe20000410000 */
[-C--:B------:R-:W-:Y:S01]  /*c390*/  FMUL.FTZ R142, R142, R15.reuse ;  /* 0x0000000f8e8e7220 */ /* 0x080fe20000410000 */
[----:B------:R-:W-:Y:S01]  /*c3a0*/  FMUL.FTZ R143, R143, R15 ;  /* 0x0000000f8f8f7220 */ /* 0x000fe20000410000 */
[----:B------:R-:W-:Y:S01]  /*c3b0*/  FADD.FTZ R0, R181, R0 ;  /* 0x00000000b5007221 */ /* 0x000fe20000010000 */
[----:B------:R-:W1:Y:S01]  /*c3c0*/  MUFU.EX2 R175, R175 ;  /* 0x000000af00af7308 */ /* 0x000e620000000800 */
[C---:B--2---:R-:W-:Y:S01]  /*c3d0*/  FADD.FTZ R21, R171.reuse, R21 ;  /* 0x00000015ab157221 */ /* 0x044fe20000010000 */
[----:B------:R-:W-:Y:S01]  /*c3e0*/  F2FP.BF16.F32.PACK_AB R163, R171, R3 ;  /* 0x00000003aba3723e */ /* 0x000fe200000010ff */
[-C--:B------:R-:W-:Y:S01]  /*c3f0*/  FMUL.FTZ R146, R146, R15.reuse ;  /* 0x0000000f92927220 */ /* 0x080fe20000410000 */
[-C--:B------:R-:W-:Y:S01]  /*c400*/  FMUL.FTZ R147, R147, R15.reuse ;  /* 0x0000000f93937220 */ /* 0x080fe20000410000 */
[-C--:B------:R-:W-:Y:S01]  /*c410*/  FMUL.FTZ R150, R150, R15.reuse ;  /* 0x0000000f96967220 */ /* 0x080fe20000410000 */
[----:B------:R-:W-:Y:S01]  /*c420*/  FMUL.FTZ R151, R151, R15 ;  /* 0x0000000f97977220 */ /* 0x000fe20000410000 */
[----:B------:R0:W-:Y:S01]  /*c430*/  STSM.16.M88.4 [R213], R160 ;  /* 0x000000a0d5007844 */ /* 0x0001e20000000200 */
[----:B------:R-:W2:Y:S01]  /*c440*/  MUFU.EX2 R167, R179 ;  /* 0x000000b300a77308 */ /* 0x000ea20000000800 */
[----:B---3--:R-:W-:-:S07]  /*c450*/  FADD.FTZ R21, R174, R21 ;  /* 0x00000015ae157221 */ /* 0x008fce0000010000 */
[----:B------:R-:W3:Y:S01]  /*c460*/  MUFU.EX2 R176, R176 ;  /* 0x000000b000b07308 */ /* 0x000ee20000000800 */
[C---:B-1----:R-:W-:Y:S01]  /*c470*/  FADD.FTZ R21, R175.reuse, R21 ;  /* 0x00000015af157221 */ /* 0x042fe20000010000 */
[----:B------:R-:W-:-:S03]  /*c480*/  F2FP.BF16.F32.PACK_AB R165, R175, R174 ;  /* 0x000000aeafa5723e */ /* 0x000fc600000010ff */
[----:B--2---:R-:W-:Y:S01]  /*c490*/  FADD.FTZ R21, R167, R21 ;  /* 0x00000015a7157221 */ /* 0x004fe20000010000 */
[----:B---3--:R-:W-:-:S03]  /*c4a0*/  F2FP.BF16.F32.PACK_AB R167, R176, R167 ;  /* 0x000000a7b0a7723e */ /* 0x008fc600000010ff */
[----:B------:R-:W-:Y:S02]  /*c4b0*/  FADD.FTZ R3, R176, R21 ;  /* 0x00000015b0037221 */ /* 0x000fe40000010000 */
[----:B------:R0:W-:Y:S01]  /*c4c0*/  STSM.16.M88.4 [R214], R164 ;  /* 0x000000a4d6007844 */ /* 0x0001e20000000200 */
[----:B------:R-:W-:Y:S05]  /*c4d0*/  @!P0 BRA `(.L_x_3923) ;  /* 0x0000000000048947 */ /* 0x000fea0003800000 */
[----:B------:R-:W-:Y:S01]  /*c4e0*/  BPT.TRAP 0x1 ;  /* 0x000000040000795c */ /* 0x000fe20000300000 */
.L_x_3923:
[----:B------:R1:W2:Y:S01]  /*c4f0*/  SYNCS.PHASECHK.TRANS64.TRYWAIT P2, [R12+URZ+0x28c50], R14 ;  /* 0x028c500e0c0075a7 */ /* 0x0002a2000804017f */
[----:B------:R-:W-:Y:S05]  /*c500*/  @!P0 BRA `(.L_x_3924) ;  /* 0x0000000000048947 */ /* 0x000fea0003800000 */
[----:B------:R-:W-:Y:S01]  /*c510*/  BPT.TRAP 0x1 ;  /* 0x000000040000795c */ /* 0x000fe20000300000 */
.L_x_3924:
[----:B------:R-:W-:Y:S04]  /*c520*/  BSSY B1, `(.L_x_3925) ;  /* 0x0000004000017945 */ /* 0x000fe80003800000 */
[----:B--2---:R-:W-:Y:S05]  /*c530*/  @P2 BRA `(.L_x_3926) ;  /* 0x0000000000082947 */ /* 0x004fea0003800000 */
[----:B------:R-:W2:Y:S02]  /*c540*/  SYNCS.PHASECHK.TRANS64.TRYWAIT P2, [R12+URZ+0x28c50], R14 ;  /* 0x028c500e0c0075a7 */ /* 0x000ea4000804017f */
[----:B--2---:R-:W-:Y:S05]  /*c550*/  @!P2 BRA `(.L_x_3927) ;  /* 0x000000b800d8a947 */ /* 0x004fea0003800000 */
.L_x_3926:
[----:B------:R-:W-:Y:S05]  /*c560*/  BSYNC B1 ;  /* 0x0000000000017941 */ /* 0x000fea0003800000 */
.L_x_3925:
[----:B-12---:R-:W-:Y:S01]  /*c570*/  IMAD R14, R18, 0x1000, R10 ;  /* 0x00001000120e7824 */ /* 0x006fe200078e020a */
[----:B------:R-:W-:Y:S01]  /*c580*/  WARPGROUP.ARRIVE ;  /* 0x00000000000079c5 */ /* 0x000fe20000000000 */
[----:B------:R-:W-:Y:S02]  /*c590*/  IMAD.MOV.U32 R15, RZ, RZ, 0x40000040 ;  /* 0x40000040ff0f7424 */ /* 0x000fe400078e00ff */
[----:B------:R-:W-:Y:S01]  /*c5a0*/  IMAD.MOV.U32 R21, RZ, RZ, 0x40000040 ;  /* 0x40000040ff157424 */ /* 0x000fe200078e00ff */
[C---:B------:R-:W-:Y:S02]  /*c5b0*/  R2UR UR6, R14.reuse ;  /* 0x000000000e0672ca */ /* 0x040fe400000e0000 */
[----:B------:R-:W-:Y:S01]  /*c5c0*/  R2UR UR7, R15 ;  /* 0x000000000f0772ca */ /* 0x000fe200000e0000 */
[----:B------:R-:W-:Y:S01]  /*c5d0*/  IMAD.MOV.U32 R15, RZ, RZ, 0x40000040 ;  /* 0x40000040ff0f7424 */ /* 0x000fe200078e00ff */
[----:B------:R-:W-:-:S11]  /*c5e0*/  IADD3 R20, R14, 0x80, RZ ;  /* 0x000000800e147810 */ /* 0x000fd60007ffe0ff */
[----:B------:R-:W-:Y:S01]  /*c5f0*/  HGMMA.64x256x16.F32.BF16 R24, R152, gdesc[UR4].tnspB, R24, gsb0 ;  /* 0x43e0000498187df0 */ /* 0x000fe20008001818 */
[----:B------:R-:W-:Y:S01]  /*c600*/  R2UR UR6, R20 ;  /* 0x00000000140672ca */ /* 0x000fe200000e0000 */
[C---:B------:R-:W-:Y:S01]  /*c610*/  VIADD R20, R14.reuse, 0x100 ;  /* 0x000001000e147836 */ /* 0x040fe20000000000 */
[----:B------:R-:W-:Y:S01]  /*c620*/  R2UR UR7, R21 ;  /* 0x00000000150772ca */ /* 0x000fe200000e0000 */
[----:B------:R-:W-:Y:S02]  /*c630*/  IMAD.MOV.U32 R21, RZ, RZ, 0x40000040 ;  /* 0x40000040ff157424 */ /* 0x000fe400078e00ff */
[----:B------:R-:W-:Y:S01]  /*c640*/  VIADD R14, R14, 0x180 ;  /* 0x000001800e0e7836 */ /* 0x000fe20000000000 */
[----:B------:R-:W-:Y:S02]  /*c650*/  WARPGROUP.DEPBAR.LE gsb0, 0x0 ;  /* 0x00008000000079c5 */ /* 0x000fe40000010000 */
[----:B------:R-:W-:-:S15]  /*c660*/  WARPGROUP.ARRIVE ;  /* 0x00000000000079c5 */ /* 0x000fde0000000000 */
[----:B------:R-:W-:-:S04]  /*c670*/  NOP ;  /* 0x0000000000007918 */ /* 0x000fc80000000000 */
[----:B------:R-:W-:Y:S01]  /*c680*/  HGMMA.64x256x16.F32.BF16 R24, R156, gdesc[UR4].tnspB, R24, gsb0 ;  /* 0x43e000049c187df0 */ /* 0x000fe20008001818 */
[----:B------:R-:W-:Y:S02]  /*c690*/  R2UR UR6, R20 ;  /* 0x00000000140672ca */ /* 0x000fe400000e0000 */
[----:B------:R-:W-:Y:S01]  /*c6a0*/  R2UR UR7, R21 ;  /* 0x00000000150772ca */ /* 0x000fe200000e0000 */
[----:B------:R-:W-:Y:S02]  /*c6b0*/  WARPGROUP.DEPBAR.LE gsb0, 0x0 ;  /* 0x00008000000079c5 */ /* 0x000fe40000010000 */
[----:B------:R-:W-:-:S15]  /*c6c0*/  WARPGROUP.ARRIVE ;  /* 0x00000000000079c5 */ /* 0x000fde0000000000 */
[----:B------:R-:W-:-:S07]  /*c6d0*/  NOP ;  /* 0x0000000000007918 */ /* 0x000fce0000000000 */
[----:B------:R-:W-:Y:S01]  /*c6e0*/  HGMMA.64x256x16.F32.BF16 R24, R160, gdesc[UR4].tnspB, R24, gsb0 ;  /* 0x43e00004a0187df0 */ /* 0x000fe20008001818 */
[----:B------:R-:W-:Y:S02]  /*c6f0*/  R2UR UR6, R14 ;  /* 0x000000000e0672ca */ /* 0x000fe400000e0000 */
[----:B------:R-:W-:Y:S01]  /*c700*/  R2UR UR7, R15 ;  /* 0x000000000f0772ca */ /* 0x000fe200000e0000 */
[----:B------:R-:W-:Y:S02]  /*c710*/  WARPGROUP.DEPBAR.LE gsb0, 0x0 ;  /* 0x00008000000079c5 */ /* 0x000fe40000010000 */
[----:B------:R-:W-:-:S15]  /*c720*/  WARPGROUP.ARRIVE ;  /* 0x00000000000079c5 */ /* 0x000fde0000000000 */
[----:B------:R-:W-:-:S07]  /*c730*/  NOP ;  /* 0x0000000000007918 */ /* 0x000fce0000000000 */
        /* <DEDUP_REMOVED lines=10> */
[----:B------:R-:W-:Y:S05]  /*c7e0*/  @!P0 BRA `(.L_x_3928) ;  /* 0x0000000000048947 */ /* 0x000fea0003800000 */
[----:B------:R-:W-:Y:S01]  /*c7f0*/  BPT.TRAP 0x1 ;  /* 0x000000040000795c */ /* 0x000fe20000300000 */
.L_x_3928:
[----:B------:R-:W-:Y:S02]  /*c800*/  VIADD R12, R12, 0x28c60 ;  /* 0x00028c600c0c7836 */ /* 0x000fe40000000000 */
[----:B------:R-:W-:Y:S02]  /*c810*/  IMAD.MOV.U32 R15, RZ, RZ, R170 ;  /* 0x000000ffff0f7224 */ /* 0x000fe400078e00aa */
[----:B------:R-:W-:Y:S01]  /*c820*/  IMAD.MOV.U32 R219, RZ, RZ, R168 ;  /* 0x000000ffffdb7224 */ /* 0x000fe200078e00a8 */
[----:B------:R-:W-:Y:S01]  /*c830*/  PRMT R12, R189, 0x654, R12 ;  /* 0x00000654bd0c7816 */ /* 0x000fe2000000000c */
[----:B------:R-:W-:-:S03]  /*c840*/  IMAD.MOV.U32 R216, RZ, RZ, R18 ;  /* 0x000000ffffd87224 */ /* 0x000fc600078e0012 */
[----:B------:R2:W-:Y:S01]  /*c850*/  SYNCS.ARRIVE.TRANS64.RED.A1T0 RZ, [R12+URZ], RZ ;  /* 0x000000ff0cff79a7 */ /* 0x0005e2000810043f */
[----:B------:R-:W-:Y:S05]  /*c860*/  @P1 BRA `(.L_x_3929) ;  /* 0xffffffe000641947 */ /* 0x000fea000383ffff */
.L_x_3916:
[----:B------:R-:W-:Y:S05]  /*c870*/  BSYNC B0 ;  /* 0x0000000000007941 */ /* 0x000fea0003800000 */
.L_x_3915:
[----:B------:R-:W3:Y:S04]  /*c880*/  LDL.LU R20, [R1+0x34] ;  /* 0x0000340001147983 */ /* 0x000ee80000300800 */
[----:B------:R-:W4:Y:S04]  /*c890*/  SHFL.BFLY PT, R4, R3, 0x2, 0x1f ;  /* 0x0c401f0003047f89 */ /* 0x000f2800000e0000 */
[----:B------:R-:W5:Y:S01]  /*c8a0*/  SHFL.BFLY PT, R5, R0, 0x2, 0x1f ;  /* 0x0c401f0000057f89 */ /* 0x000f6200000e0000 */
[----:B----4-:R-:W-:Y:S01]  /*c8b0*/  FADD.FTZ R4, R4, R3 ;  /* 0x0000000304047221 */ /* 0x010fe20000010000 */
[----:B------:R-:W-:-:S02]  /*c8c0*/  IMAD.MOV.U32 R3, RZ, RZ, -0x800000 ;  /* 0xff800000ff037424 */ /* 0x000fc400078e00ff */
[----:B-----5:R-:W-:Y:S02]  /*c8d0*/  FADD.FTZ R5, R5, R0 ;  /* 0x0000000005057221 */ /* 0x020fe40000010000 */
[----:B------:R-:W4:Y:S04]  /*c8e0*/  SHFL.BFLY PT, R7, R4, 0x1, 0x1f ;  /* 0x0c201f0004077f89 */ /* 0x000f2800000e0000 */
[----:B------:R-:W5:Y:S01]  /*c8f0*/  SHFL.BFLY PT, R6, R5, 0x1, 0x1f ;  /* 0x0c201f0005067f89 */ /* 0x000f6200000e0000 */
[----:B----4-:R-:W-:Y:S01]  /*c900*/  FADD.FTZ R7, R4, R7 ;  /* 0x0000000704077221 */ /* 0x010fe20000010000 */
[----:B-----5:R-:W-:Y:S01]  /*c910*/  FADD.FTZ R6, R5, R6 ;  /* 0x0000000605067221 */ /* 0x020fe20000010000 */
[----:B------:R-:W-:Y:S08]  /*c920*/  BAR.ARV 0x8, 0x100 ;  /* 0x0204000000007b1d */ /* 0x000ff00000002000 */
[----:B------:R-:W-:Y:S01]  /*c930*/  BAR.SYNC.DEFER_BLOCKING 0xf, 0x100 ;  /* 0x03c4000000007b1d */ /* 0x000fe20000010000 */
[----:B------:R-:W-:-:S02]  /*c940*/  FSETP.NE.FTZ.AND P1, PT, R7, RZ, PT ;  /* 0x000000ff0700720b */ /* 0x000fc40003f35000 */
[----:B------:R-:W-:-:S11]  /*c950*/  FSETP.NE.FTZ.AND P0, PT, R6, RZ, PT ;  /* 0x000000ff0600720b */ /* 0x000fd60003f15000 */
[----:B------:R-:W4:Y:S01]  /*c960*/  @P1 MUFU.LG2 R0, R7 ;  /* 0x0000000700001308 */ /* 0x000f220000000c00 */
[C---:B------:R-:W-:Y:S01]  /*c970*/  @P1 FMUL.FTZ R4, R169.reuse, 0.69314718246459960938 ;  /* 0x3f317218a9041820 */ /* 0x040fe20000410000 */
[----:B------:R-:W-:-:S06]  /*c980*/  @P0 FMUL.FTZ R9, R169, 0.69314718246459960938 ;  /* 0x3f317218a9090820 */ /* 0x000fcc0000410000 */
[----:B------:R-:W5:Y:S01]  /*c990*/  @P0 MUFU.LG2 R8, R6 ;  /* 0x0000000600080308 */ /* 0x000f620000000c00 */
[----:B----4-:R-:W-:Y:S01]  /*c9a0*/  @P1 FMUL.FTZ R5, R0, 0.69314718246459960938 ;  /* 0x3f31721800051820 */ /* 0x010fe20000410000 */
[----:B------:R-:W-:-:S03]  /*c9b0*/  IMAD.MOV.U32 R0, RZ, RZ, -0x800000 ;  /* 0xff800000ff007424 */ /* 0x000fc600078e00ff */
[----:B------:R-:W-:Y:S01]  /*c9c0*/  @P1 FFMA.FTZ R0, R4, R170, R5 ;  /* 0x000000aa04001223 */ /* 0x000fe20000010005 */
[----:B------:R-:W-:Y:S02]  /*c9d0*/  IMAD.MOV R5, RZ, RZ, -R211 ;  /* 0x000000ffff057224 */ /* 0x000fe400078e0ad3 */
[----:B-----5:R-:W-:-:S03]  /*c9e0*/  @P0 FMUL.FTZ R8, R8, 0.69314718246459960938 ;  /* 0x3f31721808080820 */ /* 0x020fc60000410000 */
[----:B------:R-:W-:Y:S02]  /*c9f0*/  ISETP.NE.AND P2, PT, R210, R5, PT ;  /* 0x00000005d200720c */ /* 0x000fe40003f45270 */
[----:B------:R-:W-:Y:S01]  /*ca00*/  CS2R R4, SRZ ;  /* 0x0000000000047805 */ /* 0x000fe2000001ff00 */
[----:B------:R-:W-:-:S05]  /*ca10*/  @P0 FFMA.FTZ R3, R9, R168, R8 ;  /* 0x000000a809030223 */ /* 0x000fca0000010008 */
[----:B------:R-:W4:Y:S01]  /*ca20*/  @P0 MUFU.RCP R5, R6 ;  /* 0x0000000600050308 */ /* 0x000f220000001000 */
[----:B------:R-:W-:-:S04]  /*ca30*/  PLOP3.LUT P0, PT, PT, PT, PT, 0x8, 0x0 ;  /* 0x000000000000781c */ /* 0x000fc80003f0e170 */
[----:B------:R-:W-:-:S03]  /*ca40*/  @!P2 IMAD R9, R18, 0x40, R194 ;  /* 0x000000401209a824 */ /* 0x000fc600078e02c2 */
[----:B------:R-:W5:Y:S01]  /*ca50*/  @P1 MUFU.RCP R4, R7 ;  /* 0x0000000700041308 */ /* 0x000f620000001000 */
[----:B------:R-:W-:Y:S02]  /*ca60*/  VIADD R18, R18, 0x1 ;  /* 0x0000000112127836 */ /* 0x000fe40000000000 */
[----:B------:R-:W-:-:S03]  /*ca70*/  @!P2 IMAD R9, R9, 0x4, R2 ;  /* 0x000000040909a824 */ /* 0x000fc600078e0202 */
[----:B------:R-:W-:Y:S02]  /*ca80*/  ISETP.NE.AND P1, PT, R18, 0x2, PT ;  /* 0x000000021200780c */ /* 0x000fe40003f25270 */
[----:B----4-:R4:W-:Y:S02]  /*ca90*/  @!P2 STS [R9+0x28800], R5 ;  /* 0x028800050900a388 */ /* 0x0109e40000000800 */
[----:B------:R-:W-:Y:S01]  /*caa0*/  SEL R2, RZ, 0x1, P1 ;  /* 0x00000001ff027807 */ /* 0x000fe20000800000 */
[-C--:B01----:R-:W-:Y:S01]  /*cab0*/  FMUL.FTZ R156, R28, R5.reuse ;  /* 0x000000051c9c7220 */ /* 0x083fe20000410000 */
[-C--:B------:R-:W-:Y:S01]  /*cac0*/  FMUL.FTZ R153, R32, R5.reuse ;  /* 0x0000000520997220 */ /* 0x080fe20000410000 */
[-C--:B------:R-:W-:Y:S01]  /*cad0*/  FMUL.FTZ R154, R36, R5.reuse ;  /* 0x00000005249a7220 */ /* 0x080fe20000410000 */
[-C--:B------:R-:W-:Y:S01]  /*cae0*/  FMUL.FTZ R155, R40, R5.reuse ;  /* 0x00000005289b7220 */ /* 0x080fe20000410000 */
[-C--:B------:R-:W-:Y:S01]  /*caf0*/  FMUL.FTZ R10, R24, R5.reuse ;  /* 0x00000005180a7220 */ /* 0x080fe20000410000 */
[-C--:B------:R-:W-:Y:S01]  /*cb00*/  FMUL.FTZ R8, R25, R5.reuse ;  /* 0x0000000519087220 */ /* 0x080fe20000410000 */
[----:B-----5:R0:W-:Y:S01]  /*cb10*/  @!P2 STS [R9+0x28820], R4 ;  /* 0x028820040900a388 */ /* 0x0201e20000000800 */
[-C--:B------:R-:W-:Y:S01]  /*cb20*/  FMUL.FTZ R152, R29, R5.reuse ;  /* 0x000000051d987220 */ /* 0x080fe20000410000 */
[-C--:B------:R-:W-:Y:S01]  /*cb30*/  FMUL.FTZ R14, R33, R5.reuse ;  /* 0x00000005210e7220 */ /* 0x080fe20000410000 */
[-C--:B------:R-:W-:Y:S01]  /*cb40*/  FMUL.FTZ R28, R37, R5.reuse ;  /* 0x00000005251c7220 */ /* 0x080fe20000410000 */
[-C--:B------:R-:W-:Y:S01]  /*cb50*/  FMUL.FTZ R32, R41, R5.reuse ;  /* 0x0000000529207220 */ /* 0x080fe20000410000 */
[-C--:B------:R-:W-:Y:S01]  /*cb60*/  FMUL.FTZ R36, R44, R5.reuse ;  /* 0x000000052c247220 */ /* 0x080fe20000410000 */
        /* <DEDUP_REMOVED lines=117> */
[----:B------:R-:W-:-:S02]  /*d2c0*/  LOP3.LUT R23, R23, R2, RZ, 0x3c, !PT ;  /* 0x0000000217177212 */ /* 0x000fc400078e3cff */
[----:B------:R-:W-:Y:S01]  /*d2d0*/  SEL R18, R18, RZ, P1 ;  /* 0x000000ff12127207 */ /* 0x000fe20000800000 */
[----:B---3--:R-:W-:-:S05]  /*d2e0*/  VIADD R20, R20, 0x1 ;  /* 0x0000000114147836 */ /* 0x008fca0000000000 */
[----:B------:R0:W-:Y:S01]  /*d2f0*/  STL [R1+0x34], R20 ;  /* 0x0000341401007387 */ /* 0x0001e20000100800 */
[----:B------:R-:W-:Y:S06]  /*d300*/  BAR.ARV 0xe, 0x100 ;  /* 0x0384000000007b1d */ /* 0x000fec0000002000 */
.L_x_3860:
[----:B------:R-:W-:Y:S05]  /*d310*/  BSYNC B7 ;  /* 0x0000000000077941 */ /* 0x000fea0003800000 */
.L_x_3858:
[----:B------:R-:W1:Y:S08]  /*d320*/  S2UR UR4, SR_CgaCtaId ;  /* 0x00000000000479c3 */ /* 0x000e700000008800 */
[----:B------:R-:W-:Y:S01]  /*d330*/  BAR.SYNC.DEFER_BLOCKING 0x5, 0x180 ;  /* 0x0146000000007b1d */ /* 0x000fe20000010000 */
[----:B------:R-:W-:-:S05]  /*d340*/  MOV R2, 0x400 ;  /* 0x0000040000027802 */ /* 0x000fca0000000f00 */
[----:B------:R-:W-:Y:S01]  /*d350*/  BSSY B0, `(.L_x_3930) ;  /* 0x0000327000007945 */ /* 0x000fe20003800000 */
[----:B-1----:R-:W-:-:S05]  /*d360*/  IMAD.U32 R189, RZ, RZ, UR4 ;  /* 0x00000004ffbd7e24 */ /* 0x002fca000f8e00ff */
[----:B------:R-:W-:-:S05]  /*d370*/  LEA R2, R189, R2, 0x18 ;  /* 0x00000002bd027211 */ /* 0x000fca00078ec0ff */
[----:B-----5:R1:W2:Y:S01]  /*d380*/  LDS.128 R24, [R2+0x28cd0] ;  /* 0x028cd00002187984 */ /* 0x0202a20000000c00 */
[----:B------:R-:W-:Y:S06]  /*d390*/  BAR.ARV 0x4, 0x180 ;  /* 0x0106000000007b1d */ /* 0x000fec0000002000 */
[----:B------:R-:W-:Y:S05]  /*d3a0*/  @P0 BRA `(.L_x_3931) ;  /* 0x0000002000a00947 */ /* 0x000fea0003800000 */
[----:B------:R-:W3:Y:S01]  /*d3b0*/  LDL R30, [R1+0x5c] ;  /* 0x00005c00011e7983 */ /* 0x000ee20000100800 */
[----:B------:R-:W4:Y:S01]  /*d3c0*/  S2R R45, SR_SWINHI ;  /* 0x00000000002d7919 */ /* 0x000f220000002f00 */
[----:B------:R-:W-:Y:S01]  /*d3d0*/  F2FP.BF16.F32.PACK_AB R7, R31, R7 ;  /* 0x000000071f07723e */ /* 0x000fe200000010ff */
[----:B------:R-:W-:Y:S01]  /*d3e0*/  ULDC.64 UR4, c[0x0][0xc00] ;  /* 0x0003000000047ab9 */ /* 0x000fe20000000a00 */
[----:B------:R-:W-:Y:S01]  /*d3f0*/  F2FP.BF16.F32.PACK_AB R5, R6, R5 ;  /* 0x000000050605723e */ /* 0x000fe200000010ff */
[----:B------:R-:W2:Y:S01]  /*d400*/  LDL.LU R70, [R1+0x18] ;  /* 0x0000180001467983 */ /* 0x000ea20000300800 */
[----:B------:R-:W-:-:S03]  /*d410*/  F2FP.BF16.F32.PACK_AB R4, R8, R10 ;  /* 0x0000000a0804723e */ /* 0x000fc600000010ff */
[----:B------:R-:W2:Y:S01]  /*d420*/  LDL.LU R66, [R1+0x1c] ;  /* 0x00001c0001427983 */ /* 0x000ea20000300800 */
[----:B------:R-:W-:Y:S02]  /*d430*/  F2FP.BF16.F32.PACK_AB R6, R152, R156 ;  /* 0x0000009c9806723e */ /* 0x000fe400000010ff */
[----:B0-----:R-:W-:Y:S02]  /*d440*/  MOV R20, R2 ;  /* 0x0000000200147202 */ /* 0x001fe40000000f00 */
[----:B----4-:R-:W-:Y:S02]  /*d450*/  MOV R21, R45 ;  /* 0x0000002d00157202 */ /* 0x010fe40000000f00 */
        /* <DEDUP_REMOVED lines=10> */
[----:B------:R-:W-:Y:S01]  /*d500*/  BAR.SYNC.DEFER_BLOCKING 0x1, 0x100 ;  /* 0x0044000000007b1d */ /* 0x000fe20000010000 */
[----:B---3--:R-:W-:-:S03]  /*d510*/  IMAD.WIDE R44, R30, 0x2, R20 ;  /* 0x000000021e2c7825 */ /* 0x008fc600078e0214 */
[----:B------:R-:W-:Y:S01]  /*d520*/  LOP3.LUT R49, R44, 0x380, RZ, 0xc0, !PT ;  /* 0x000003802c317812 */ /* 0x000fe200078ec0ff */
[----:B------:R-:W-:-:S03]  /*d530*/  IMAD.MOV.U32 R31, RZ, RZ, R45 ;  /* 0x000000ffff1f7224 */ /* 0x000fc600078e002d */
[----:B------:R-:W-:-:S04]  /*d540*/  SHF.R.U64 R49, R49, 0x3, RZ ;  /* 0x0000000331317819 */ /* 0x000fc800000012ff */
[----:B------:R-:W-:-:S04]  /*d550*/  LOP3.LUT R30, R49, R44, RZ, 0x3c, !PT ;  /* 0x0000002c311e7212 */ /* 0x000fc800078e3cff */
[----:B------:R-:W-:Y:S02]  /*d560*/  MOV R30, R30 ;  /* 0x0000001e001e7202 */ /* 0x000fe40000000f00 */
[----:B------:R-:W-:-:S03]  /*d570*/  IADD3 R31, P0, R44, 0x20, RZ ;  /* 0x000000202c1f7810 */ /* 0x000fc60007f1e0ff */
[----:B------:R0:W-:Y:S01]  /*d580*/  STSM.16.M88.4 [R30], R4 ;  /* 0x000000041e007844 */ /* 0x0001e20000000200 */
[----:B------:R-:W-:Y:S02]  /*d590*/  LOP3.LUT R10, R31, 0x380, RZ, 0xc0, !PT ;  /* 0x000003801f0a7812 */ /* 0x000fe400078ec0ff */
[C---:B------:R-:W-:Y:S01]  /*d5a0*/  IADD3 R49, P6, R44.reuse, 0x2040, RZ ;  /* 0x000020402c317810 */ /* 0x040fe20007fde0ff */
[----:B0-----:R-:W-:Y:S01]  /*d5b0*/  IMAD.X R5, RZ, RZ, R45, P0 ;  /* 0x000000ffff057224 */ /* 0x001fe200000e062d */
[----:B------:R-:W-:-:S04]  /*d5c0*/  IADD3 R7, P0, R44, 0x40, RZ ;  /* 0x000000402c077810 */ /* 0x000fc80007f1e0ff */
[----:B------:R-:W-:-:S04]  /*d5d0*/  LOP3.LUT R6, R7, 0x380, RZ, 0xc0, !PT ;  /* 0x0000038007067812 */ /* 0x000fc800078ec0ff */
[----:B------:R-:W-:Y:S02]  /*d5e0*/  SHF.R.U64 R6, R6, 0x3, RZ ;  /* 0x0000000306067819 */ /* 0x000fe400000012ff */
[----:B------:R-:W-:Y:S02]  /*d5f0*/  SHF.R.U64 R10, R10, 0x3, RZ ;  /* 0x000000030a0a7819 */ /* 0x000fe400000012ff */
[----:B------:R-:W-:Y:S01]  /*d600*/  LOP3.LUT R6, R6, R7, RZ, 0x3c, !PT ;  /* 0x0000000706067212 */ /* 0x000fe200078e3cff */
[----:B------:R-:W-:Y:S01]  /*d610*/  IMAD.X R7, RZ, RZ, R45, P0 ;  /* 0x000000ffff077224 */ /* 0x000fe200000e062d */
[----:B------:R-:W-:Y:S02]  /*d620*/  LOP3.LUT R4, R10, R31, RZ, 0x3c, !PT ;  /* 0x0000001f0a047212 */ /* 0x000fe400078e3cff */
[----:B------:R-:W-:Y:S02]  /*d630*/  LOP3.LUT R48, R49, 0x380, RZ, 0xc0, !PT ;  /* 0x0000038031307812 */ /* 0x000fe400078ec0ff */
[----:B------:R-:W-:-:S02]  /*d640*/  MOV R14, R6 ;  /* 0x00000006000e7202 */ /* 0x000fc40000000f00 */
[----:B--2---:R-:W-:Y:S02]  /*d650*/  MOV R24, R4 ;  /* 0x0000000400187202 */ /* 0x004fe40000000f00 */
[----:B------:R-:W-:Y:S02]  /*d660*/  F2FP.BF16.F32.PACK_AB R10, R28, R154 ;  /* 0x0000009a1c0a723e */ /* 0x000fe400000010ff */
[----:B------:R-:W-:Y:S02]  /*d670*/  F2FP.BF16.F32.PACK_AB R7, R47, R46 ;  /* 0x0000002e2f07723e */ /* 0x000fe400000010ff */
[----:B------:R-:W-:Y:S02]  /*d680*/  F2FP.BF16.F32.PACK_AB R4, R32, R155 ;  /* 0x0000009b2004723e */ /* 0x000fe400000010ff */
[----:B------:R-:W-:Y:S02]  /*d690*/  F2FP.BF16.F32.PACK_AB R5, R43, R42 ;  /* 0x0000002a2b05723e */ /* 0x000fe400000010ff */
[----:B------:R-:W-:-:S02]  /*d6a0*/  IADD3 R57, P4, R44, 0x60, RZ ;  /* 0x000000602c397810 */ /* 0x000fc40007f9e0ff */
[----:B------:R-:W-:Y:S02]  /*d6b0*/  F2FP.BF16.F32.PACK_AB R6, R12, R36 ;  /* 0x000000240c06723e */ /* 0x000fe400000010ff */
[C---:B------:R-:W-:Y:S02]  /*d6c0*/  IADD3 R39, P3, R44.reuse, 0x2000, RZ ;  /* 0x000020002c277810 */ /* 0x040fe40007f7e0ff */
[C---:B------:R-:W-:Y:S02]  /*d6d0*/  IADD3 R53, P2, R44.reuse, 0x2020, RZ ;  /* 0x000020202c357810 */ /* 0x040fe40007f5e0ff */
[----:B------:R-:W-:Y:S02]  /*d6e0*/  IADD3 R47, P5, R44, 0x2060, RZ ;  /* 0x000020602c2f7810 */ /* 0x000fe40007fbe0ff */
[----:B------:R-:W-:Y:S02]  /*d6f0*/  SHF.R.U64 R48, R48, 0x3, RZ ;  /* 0x0000000330307819 */ /* 0x000fe400000012ff */
[----:B------:R-:W-:Y:S01]  /*d700*/  IADD3 R43, P1, R44, 0x4000, RZ ;  /* 0x000040002c2b7810 */ /* 0x000fe20007f3e0ff */
[----:B------:R-:W-:Y:S01]  /*d710*/  STSM.16.M88.4 [R24], R8 ;  /* 0x0000000818007844 */ /* 0x000fe20000000200 */
[----:B------:R-:W-:-:S02]  /*d720*/  LOP3.LUT R56, R57, 0x380, RZ, 0xc0, !PT ;  /* 0x0000038039387812 */ /* 0x000fc400078ec0ff */
[----:B------:R-:W-:Y:S01]  /*d730*/  LOP3.LUT R38, R39, 0x380, RZ, 0xc0, !PT ;  /* 0x0000038027267812 */ /* 0x000fe200078ec0ff */
[----:B------:R0:W-:Y:S01]  /*d740*/  STSM.16.M88.4 [R14], R4 ;  /* 0x000000040e007844 */ /* 0x0001e20000000200 */
[----:B------:R-:W-:Y:S02]  /*d750*/  LOP3.LUT R52, R53, 0x380, RZ, 0xc0, !PT ;  /* 0x0000038035347812 */ /* 0x000fe400078ec0ff */
[----:B------:R-:W-:Y:S02]  /*d760*/  LOP3.LUT R46, R47, 0x380, RZ, 0xc0, !PT ;  /* 0x000003802f2e7812 */ /* 0x000fe400078ec0ff */
[----:B------:R-:W-:Y:S01]  /*d770*/  LOP3.LUT R48, R48, R49, RZ, 0x3c, !PT ;  /* 0x0000003130307212 */ /* 0x000fe200078e3cff */
[----:B------:R-:W-:Y:S01]  /*d780*/  IMAD.X R49, RZ, RZ, R45, P6 ;  /* 0x000000ffff317224 */ /* 0x000fe200030e062d */
[----:B------:R-:W-:Y:S02]  /*d790*/  LOP3.LUT R42, R43, 0x380, RZ, 0xc0, !PT ;  /* 0x000003802b2a7812 */ /* 0x000fe400078ec0ff */
[----:B------:R-:W-:-:S02]  /*d7a0*/  SHF.R.U64 R56, R56, 0x3, RZ ;  /* 0x0000000338387819 */ /* 0x000fc400000012ff */
[----:B------:R-:W-:Y:S02]  /*d7b0*/  SHF.R.U64 R38, R38, 0x3, RZ ;  /* 0x0000000326267819 */ /* 0x000fe400000012ff */
[----:B------:R-:W-:Y:S02]  /*d7c0*/  SHF.R.U64 R52, R52, 0x3, RZ ;  /* 0x0000000334347819 */ /* 0x000fe400000012ff */
[----:B0-----:R-:W-:Y:S02]  /*d7d0*/  IADD3 R6, P6, R44, 0x6020, RZ ;  /* 0x000060202c067810 */ /* 0x001fe40007fde0ff */
[----:B------:R-:W-:Y:S02]  /*d7e0*/  SHF.R.U64 R46, R46, 0x3, RZ ;  /* 0x000000032e2e7819 */ /* 0x000fe400000012ff */
[----:B------:R-:W-:Y:S02]  /*d7f0*/  SHF.R.U64 R42, R42, 0x3, RZ ;  /* 0x000000032a2a7819 */ /* 0x000fe400000012ff */
[----:B------:R-:W-:-:S02]  /*d800*/  LOP3.LUT R7, R6, 0x380, RZ, 0xc0, !PT ;  /* 0x0000038006077812 */ /* 0x000fc400078ec0ff */
[----:B------:R-:W-:Y:S01]  /*d810*/  LOP3.LUT R56, R56, R57, RZ, 0x3c, !PT ;  /* 0x0000003938387212 */ /* 0x000fe200078e3cff */
[--C-:B------:R-:W-:Y:S01]  /*d820*/  IMAD.X R57, RZ, RZ, R45.reuse, P4 ;  /* 0x000000ffff397224 */ /* 0x100fe200020e062d */
[----:B------:R-:W-:Y:S01]  /*d830*/  LOP3.LUT R38, R38, R39, RZ, 0x3c, !PT ;  /* 0x0000002726267212 */ /* 0x000fe200078e3cff */
[--C-:B------:R-:W-:Y:S01]  /*d840*/  IMAD.X R39, RZ, RZ, R45.reuse, P3 ;  /* 0x000000ffff277224 */ /* 0x100fe200018e062d */
[----:B------:R-:W-:Y:S02]  /*d850*/  LOP3.LUT R52, R52, R53, RZ, 0x3c, !PT ;  /* 0x0000003534347212 */ /* 0x000fe400078e3cff */
        /* <DEDUP_REMOVED lines=9> */
[----:B------:R-:W-:Y:S02]  /*d8f0*/  SHF.R.U64 R7, R7, 0x3, RZ ;  /* 0x0000000307077819 */ /* 0x000fe400000012ff */
[----:B------:R-:W-:-:S02]  /*d900*/  IADD3 R4, P5, R44, 0x6040, RZ ;  /* 0x000060402c047810 */ /* 0x000fc40007fbe0ff */
[----:B------:R-:W-:Y:S02]  /*d910*/  IADD3 R44, P1, R44, 0x6060, RZ ;  /* 0x000060602c2c7810 */ /* 0x000fe40007f3e0ff */
[----:B------:R-:W-:Y:S02]  /*d920*/  LOP3.LUT R6, R7, R6, RZ, 0x3c, !PT ;  /* 0x0000000607067212 */ /* 0x000fe400078e3cff */
[----:B------:R-:W-:Y:S02]  /*d930*/  LOP3.LUT R7, R4, 0x380, RZ, 0xc0, !PT ;  /* 0x0000038004077812 */ /* 0x000fe400078ec0ff */
[----:B------:R-:W-:Y:S02]  /*d940*/  LOP3.LUT R5, R44, 0x380, RZ, 0xc0, !PT ;  /* 0x000003802c057812 */ /* 0x000fe400078ec0ff */
[----:B------:R-:W-:Y:S02]  /*d950*/  LOP3.LUT R8, R9, 0x380, RZ, 0xc0, !PT ;  /* 0x0000038009087812 */ /* 0x000fe400078ec0ff */
[----:B------:R-:W-:-:S02]  /*d960*/  LOP3.LUT R10, R11, 0x380, RZ, 0xc0, !PT ;  /* 0x000003800b0a7812 */ /* 0x000fc400078ec0ff */
[----:B------:R-:W-:Y:S02]  /*d970*/  LOP3.LUT R30, R31, 0x380, RZ, 0xc0, !PT ;  /* 0x000003801f1e7812 */ /* 0x000fe400078ec0ff */
[----:B------:R-:W-:Y:S02]  /*d980*/  SHF.R.U64 R7, R7, 0x3, RZ ;  /* 0x0000000307077819 */ /* 0x000fe400000012ff */
[----:B------:R-:W-:Y:S02]  /*d990*/  SHF.R.U64 R5, R5, 0x3, RZ ;  /* 0x0000000305057819 */ /* 0x000fe400000012ff */
[----:B------:R-:W-:Y:S02]  /*d9a0*/  SHF.R.U64 R8, R8, 0x3, RZ ;  /* 0x0000000308087819 */ /* 0x000fe400000012ff */
[----:B------:R-:W-:Y:S02]  /*d9b0*/  SHF.R.U64 R10, R10, 0x3, RZ ;  /* 0x000000030a0a7819 */ /* 0x000fe400000012ff */
[----:B------:R-:W-:-:S02]  /*d9c0*/  SHF.R.U64 R30, R30, 0x3, RZ ;  /* 0x000000031e1e7819 */ /* 0x000fc400000012ff */
[----:B------:R-:W-:Y:S02]  /*d9d0*/  LOP3.LUT R34, R35, 0x380, RZ, 0xc0, !PT ;  /* 0x0000038023227812 */ /* 0x000fe400078ec0ff */
        /* <DEDUP_REMOVED lines=10> */
[----:B------:R-:W-:-:S02]  /*da80*/  SHF.R.U64 R34, R34, 0x3, RZ ;  /* 0x0000000322227819 */ /* 0x000fc400000012ff */
[----:B------:R-:W-:Y:S02]  /*da90*/  MOV R56, R56 ;  /* 0x0000003800387202 */ /* 0x000fe40000000f00 */
[----:B------:R-:W-:Y:S02]  /*daa0*/  MOV R38, R38 ;  /* 0x0000002600267202 */ /* 0x000fe40000000f00 */
[----:B------:R-:W-:Y:S02]  /*dab0*/  MOV R39, R48 ;  /* 0x0000003000277202 */ /* 0x000fe40000000f00 */
[----:B------:R-:W-:Y:S02]  /*dac0*/  MOV R57, R46 ;  /* 0x0000002e00397202 */ /* 0x000fe40000000f00 */
[----:B------:R-:W-:Y:S02]  /*dad0*/  MOV R36, R52 ;  /* 0x0000003400247202 */ /* 0x000fe40000000f00 */
[----:B------:R-:W-:-:S02]  /*dae0*/  MOV R46, R6 ;  /* 0x00000006002e7202 */ /* 0x000fc40000000f00 */
[----:B------:R-:W-:Y:S02]  /*daf0*/  MOV R48, R4 ;  /* 0x0000000400307202 */ /* 0x000fe40000000f00 */
[----:B------:R-:W-:Y:S02]  /*db00*/  MOV R47, R8 ;  /* 0x00000008002f7202 */ /* 0x000fe40000000f00 */
[----:B------:R-:W-:Y:S02]  /*db10*/  MOV R53, R10 ;  /* 0x0000000a00357202 */ /* 0x000fe40000000f00 */
[----:B------:R-:W-:Y:S02]  /*db20*/  F2FP.BF16.F32.PACK_AB R4, R160, R162 ;  /* 0x000000a2a004723e */ /* 0x000fe400000010ff */
[----:B------:R-:W-:Y:S02]  /*db30*/  F2FP.BF16.F32.PACK_AB R5, R51, R50 ;  /* 0x000000323305723e */ /* 0x000fe400000010ff */
[----:B------:R-:W-:-:S02]  /*db40*/  F2FP.BF16.F32.PACK_AB R6, R158, R161 ;  /* 0x000000a19e06723e */ /* 0x000fc400000010ff */
[----:B------:R-:W-:Y:S02]  /*db50*/  F2FP.BF16.F32.PACK_AB R7, R55, R54 ;  /* 0x000000363707723e */ /* 0x000fe400000010ff */
[----:B------:R-:W-:Y:S01]  /*db60*/  LOP3.LUT R34, R34, R35, RZ, 0x3c, !PT ;  /* 0x0000002322227212 */ /* 0x000fe200078e3cff */
[----:B------:R-:W-:Y:S01]  /*db70*/  IMAD.X R35, RZ, RZ, R45, P4 ;  /* 0x000000ffff237224 */ /* 0x000fe200020e062d */
[----:B------:R-:W-:Y:S02]  /*db80*/  F2FP.BF16.F32.PACK_AB R8, R157, R159 ;  /* 0x0000009f9d08723e */ /* 0x000fe400000010ff */
[----:B------:R-:W-:Y:S02]  /*db90*/  F2FP.BF16.F32.PACK_AB R9, R59, R58 ;  /* 0x0000003a3b09723e */ /* 0x000fe400000010ff */
[----:B------:R-:W-:Y:S02]  /*dba0*/  F2FP.BF16.F32.PACK_AB R10, R61, R60 ;  /* 0x0000003c3d0a723e */ /* 0x000fe400000010ff */
[----:B------:R-:W-:-:S02]  /*dbb0*/  F2FP.BF16.F32.PACK_AB R11, R63, R62 ;  /* 0x0000003e3f0b723e */ /* 0x000fc400000010ff */
[----:B------:R-:W-:Y:S02]  /*dbc0*/  MOV R52, R30 ;  /* 0x0000001e00347202 */ /* 0x000fe40000000f00 */
[----:B------:R-:W-:Y:S02]  /*dbd0*/  F2FP.BF16.F32.PACK_AB R12, R65, R64 ;  /* 0x00000040410c723e */ /* 0x000fe400000010ff */
[----:B------:R-:W-:Y:S02]  /*dbe0*/  F2FP.BF16.F32.PACK_AB R14, R69, R68 ;  /* 0x00000044450e723e */ /* 0x000fe400000010ff */
[----:B------:R-:W-:Y:S02]  /*dbf0*/  F2FP.BF16.F32.PACK_AB R28, R73, R72 ;  /* 0x00000048491c723e */ /* 0x000fe400000010ff */
[----:B------:R-:W-:Y:S02]  /*dc00*/  F2FP.BF16.F32.PACK_AB R30, R77, R76 ;  /* 0x0000004c4d1e723e */ /* 0x000fe400000010ff */
[----:B------:R-:W-:Y:S01]  /*dc10*/  F2FP.BF16.F32.PACK_AB R31, R79, R78 ;  /* 0x0000004e4f1f723e */ /* 0x000fe200000010ff */
[----:B------:R0:W-:Y:S01]  /*dc20*/  STSM.16.M88.4 [R56], R4 ;  /* 0x0000000438007844 */ /* 0x0001e20000000200 */
[----:B------:R-:W-:-:S03]  /*dc30*/  MOV R49, R34 ;  /* 0x0000002200317202 */ /* 0x000fc60000000f00 */
[----:B------:R2:W-:Y:S01]  /*dc40*/  STSM.16.M88.4 [R38], R8 ;  /* 0x0000000826007844 */ /* 0x0005e20000000200 */
[----:B------:R-:W-:Y:S02]  /*dc50*/  F2FP.BF16.F32.PACK_AB R32, R81, R80 ;  /* 0x000000505120723e */ /* 0x000fe400000010ff */
[----:B------:R-:W-:Y:S01]  /*dc60*/  F2FP.BF16.F32.PACK_AB R34, R85, R84 ;  /* 0x000000545522723e */ /* 0x000fe200000010ff */
[----:B------:R3:W-:Y:S01]  /*dc70*/  STSM.16.M88.4 [R36], R12 ;  /* 0x0000000c24007844 */ /* 0x0007e20000000200 */
[----:B------:R-:W-:Y:S02]  /*dc80*/  F2FP.BF16.F32.PACK_AB R35, R87, R86 ;  /* 0x000000565723723e */ /* 0x000fe400000010ff */
[----:B------:R-:W-:Y:S01]  /*dc90*/  MOV R24, R42 ;  /* 0x0000002a00187202 */ /* 0x000fe20000000f00 */
[----:B------:R4:W-:Y:S01]  /*dca0*/  STSM.16.M88.4 [R39], R28 ;  /* 0x0000001c27007844 */ /* 0x0009e20000000200 */
[----:B------:R-:W-:Y:S02]  /*dcb0*/  F2FP.BF16.F32.PACK_AB R42, R101, R100 ;  /* 0x00000064652a723e */ /* 0x000fe400000010ff */
[----:B------:R-:W-:-:S02]  /*dcc0*/  F2FP.BF16.F32.PACK_AB R43, R103, R102 ;  /* 0x00000066672b723e */ /* 0x000fc400000010ff */
[----:B0-----:R-:W-:Y:S02]  /*dcd0*/  F2FP.BF16.F32.PACK_AB R4, R105, R104 ;  /* 0x000000686904723e */ /* 0x001fe400000010ff */
[----:B--2---:R-:W-:Y:S02]  /*dce0*/  F2FP.BF16.F32.PACK_AB R38, R93, R92 ;  /* 0x0000005c5d26723e */ /* 0x004fe400000010ff */
[----:B------:R-:W-:Y:S02]  /*dcf0*/  F2FP.BF16.F32.PACK_AB R5, R107, R106 ;  /* 0x0000006a6b05723e */ /* 0x000fe400000010ff */
[----:B---3--:R-:W-:Y:S02]  /*dd00*/  F2FP.BF16.F32.PACK_AB R36, R89, R88 ;  /* 0x000000585924723e */ /* 0x008fe400000010ff */
[----:B------:R-:W-:Y:S02]  /*dd10*/  F2FP.BF16.F32.PACK_AB R6, R109, R108 ;  /* 0x0000006c6d06723e */ /* 0x000fe400000010ff */
[----:B----4-:R-:W-:-:S02]  /*dd20*/  F2FP.BF16.F32.PACK_AB R39, R95, R94 ;  /* 0x0000005e5f27723e */ /* 0x010fc400000010ff */
[----:B------:R-:W-:Y:S01]  /*dd30*/  F2FP.BF16.F32.PACK_AB R7, R111, R110 ;  /* 0x0000006e6f07723e */ /* 0x000fe200000010ff */
[----:B------:R0:W-:Y:S01]  /*dd40*/  STSM.16.M88.4 [R57], R32 ;  /* 0x0000002039007844 */ /* 0x0001e20000000200 */
[----:B------:R-:W-:Y:S02]  /*dd50*/  F2FP.BF16.F32.PACK_AB R8, R113, R112 ;  /* 0x000000707108723e */ /* 0x000fe400000010ff */
[----:B------:R-:W-:Y:S02]  /*dd60*/  F2FP.BF16.F32.PACK_AB R9, R115, R114 ;  /* 0x000000727309723e */ /* 0x000fe400000010ff */
[----:B------:R-:W-:Y:S02]  /*dd70*/  F2FP.BF16.F32.PACK_AB R10, R117, R116 ;  /* 0x00000074750a723e */ /* 0x000fe400000010ff */
[----:B------:R-:W-:Y:S01]  /*dd80*/  F2FP.BF16.F32.PACK_AB R11, R119, R118 ;  /* 0x00000076770b723e */ /* 0x000fe200000010ff */
[----:B------:R-:W-:Y:S01]  /*dd90*/  STSM.16.M88.4 [R24], R36 ;  /* 0x0000002418007844 */ /* 0x000fe20000000200 */
[----:B------:R-:W-:-:S03]  /*dda0*/  IMAD.X R45, RZ, RZ, R45, P1 ;  /* 0x000000ffff2d7224 */ /* 0x000fc600008e062d */
[----:B------:R-:W-:Y:S01]  /*ddb0*/  STSM.16.M88.4 [R47], R40 ;  /* 0x000000282f007844 */ /* 0x000fe20000000200 */
[----:B------:R-:W-:-:S03]  /*ddc0*/  F2FP.BF16.F32.PACK_AB R12, R121, R120 ;  /* 0x00000078790c723e */ /* 0x000fc600000010ff */
[----:B------:R-:W-:Y:S01]  /*ddd0*/  STSM.16.M88.4 [R49], R4 ;  /* 0x0000000431007844 */ /* 0x000fe20000000200 */
[----:B------:R-:W-:Y:S02]  /*dde0*/  F2FP.BF16.F32.PACK_AB R13, R123, R122 ;  /* 0x0000007a7b0d723e */ /* 0x000fe400000010ff */
[----:B------:R-:W-:Y:S01]  /*ddf0*/  F2FP.BF16.F32.PACK_AB R14, R125, R124 ;  /* 0x0000007c7d0e723e */ /* 0x000fe200000010ff */
[----:B------:R2:W-:Y:S01]  /*de00*/  STSM.16.M88.4 [R52], R8 ;  /* 0x0000000834007844 */ /* 0x0005e20000000200 */
[----:B------:R-:W-:Y:S02]  /*de10*/  F2FP.BF16.F32.PACK_AB R15, R127, R126 ;  /* 0x0000007e7f0f723e */ /* 0x000fe400000010ff */
[----:B------:R-:W-:Y:S02]  /*de20*/  ISETP.NE.U32.AND P0, PT, RZ, UR4, PT ;  /* 0x00000004ff007c0c */ /* 0x000fe4000bf05070 */
[----:B------:R-:W-:Y:S02]  /*de30*/  F2FP.BF16.F32.PACK_AB R28, R129, R128 ;  /* 0x00000080811c723e */ /* 0x000fe400000010ff */
[----:B------:R-:W-:-:S02]  /*de40*/  F2FP.BF16.F32.PACK_AB R29, R131, R130 ;  /* 0x00000082831d723e */ /* 0x000fc400000010ff */
[----:B------:R-:W-:Y:S02]  /*de50*/  F2FP.BF16.F32.PACK_AB R30, R133, R132 ;  /* 0x00000084851e723e */ /* 0x000fe400000010ff */
[----:B------:R-:W-:Y:S02]  /*de60*/  F2FP.BF16.F32.PACK_AB R31, R135, R134 ;  /* 0x00000086871f723e */ /* 0x000fe400000010ff */
[----:B0-----:R-:W-:Y:S02]  /*de70*/  F2FP.BF16.F32.PACK_AB R32, R137, R136 ;  /* 0x000000888920723e */ /* 0x001fe400000010ff */
[----:B--2---:R-:W-:Y:S02]  /*de80*/  IADD3 R8, P1, R70, UR4, RZ ;  /* 0x0000000446087c10 */ /* 0x004fe4000ff3e0ff */
[----:B------:R-:W-:Y:S02]  /*de90*/  F2FP.BF16.F32.PACK_AB R33, R139, R138 ;  /* 0x0000008a8b21723e */ /* 0x000fe400000010ff */
[----:B------:R-:W-:-:S02]  /*dea0*/  F2FP.BF16.F32.PACK_AB R34, R141, R140 ;  /* 0x0000008c8d22723e */ /* 0x000fc400000010ff */
[----:B------:R-:W-:Y:S02]  /*deb0*/  F2FP.BF16.F32.PACK_AB R35, R143, R142 ;  /* 0x0000008e8f23723e */ /* 0x000fe400000010ff */
[----:B------:R-:W-:Y:S02]  /*dec0*/  MOV R44, R44 ;  /* 0x0000002c002c7202 */ /* 0x000fe40000000f00 */
[----:B------:R-:W-:Y:S02]  /*ded0*/  F2FP.BF16.F32.PACK_AB R4, R145, R144 ;  /* 0x000000909104723e */ /* 0x000fe400000010ff */
[----:B------:R-:W-:Y:S02]  /*dee0*/  F2FP.BF16.F32.PACK_AB R5, R147, R146 ;  /* 0x000000929305723e */ /* 0x000fe400000010ff */
[----:B------:R-:W-:Y:S02]  /*def0*/  F2FP.BF16.F32.PACK_AB R6, R149, R148 ;  /* 0x000000949506723e */ /* 0x000fe400000010ff */
[----:B------:R-:W-:Y:S01]  /*df00*/  F2FP.BF16.F32.PACK_AB R7, R151, R150 ;  /* 0x000000969707723e */ /* 0x000fe200000010ff */
[----:B------:R-:W-:Y:S01]  /*df10*/  STSM.16.M88.4 [R53], R12 ;  /* 0x0000000c35007844 */ /* 0x000fe20000000200 */
[----:B------:R-:W-:-:S02]  /*df20*/  ISETP.NE.AND.EX P0, PT, RZ, UR5, PT, P0 ;  /* 0x00000005ff007c0c */ /* 0x000fc4000bf05300 */
[----:B------:R-:W-:Y:S01]  /*df30*/  IADD3.X R9, R66, UR5, RZ, P1, !PT ;  /* 0x0000000542097c10 */ /* 0x000fe20008ffe4ff */
[----:B------:R-:W-:Y:S01]  /*df40*/  ULDC.64 UR4, c[0x0][0xc08] ;  /* 0x0003020000047ab9 */ /* 0x000fe20000000a00 */
[----:B------:R-:W-:Y:S01]  /*df50*/  STSM.16.M88.4 [R46], R28 ;  /* 0x0000001c2e007844 */ /* 0x000fe20000000200 */
[----:B------:R-:W-:-:S03]  /*df60*/  ISETP.NE.U32.AND P6, PT, RZ, UR4, PT ;  /* 0x00000004ff007c0c */ /* 0x000fc6000bfc5070 */
[----:B------:R-:W-:Y:S01]  /*df70*/  STSM.16.M88.4 [R48], R32 ;  /* 0x0000002030007844 */ /* 0x000fe20000000200 */
[----:B------:R-:W-:-:S03]  /*df80*/  ISETP.NE.AND.EX P6, PT, RZ, UR5, PT, P6 ;  /* 0x00000005ff007c0c */ /* 0x000fc6000bfc5360 */
[----:B------:R0:W-:Y:S01]  /*df90*/  STSM.16.M88.4 [R44], R4 ;  /* 0x000000042c007844 */ /* 0x0001e20000000200 */
[----:B------:R-:W-:Y:S01]  /*dfa0*/  IMAD.MOV.U32 R80, RZ, RZ, RZ ;  /* 0x000000ffff507224 */ /* 0x000fe200078e00ff */
[----:B------:R-:W-:Y:S08]  /*dfb0*/  BAR.SYNC.DEFER_BLOCKING 0x1, 0x100 ;  /* 0x0044000000007b1d */ /* 0x000ff00000010000 */
[----:B0-----:R-:W-:Y:S01]  /*dfc0*/  @P6 IADD3 R4, P4, R70, UR4, RZ ;  /* 0x0000000446046c10 */ /* 0x001fe2000ff9e0ff */
[----:B------:R-:W-:-:S02]  /*dfd0*/  ULDC UR4, c[0x0][0xa88] ;  /* 0x0002a20000047ab9 */ /* 0x000fc40000000800 */
[----:B------:R-:W-:Y:S01]  /*dfe0*/  IMAD.U32 R24, RZ, RZ, UR4 ;  /* 0x00000004ff187e24 */ /* 0x000fe2000f8e00ff */
[----:B------:R-:W-:Y:S01]  /*dff0*/  @P6 IADD3.X R5, R66, UR5, RZ, P4, !PT ;  /* 0x0000000542056c10 */ /* 0x000fe2000a7fe4ff */
[----:B------:R0:W5:Y:S04]  /*e000*/  @P0 LDG.E R80, desc[UR40][R8.64] ;  /* 0x0000002808500981 */ /* 0x000168000c1e1900 */
[----:B------:R0:W5:Y:S01]  /*e010*/  @P6 LDG.E R24, desc[UR40][R4.64] ;  /* 0x0000002804186981 */ /* 0x000162000c1e1900 */
[----:B------:R-:W2:Y:S02]  /*e020*/  S2R R90, SR_TID.X ;  /* 0x00000000005a7919 */ /* 0x000ea40000002100 */
[----:B--2---:R-:W-:-:S05]  /*e030*/  VIADD R90, R90, 0xffffff80 ;  /* 0xffffff805a5a7836 */ /* 0x004fca0000000000 */
[----:B------:R-:W-:-:S04]  /*e040*/  SHF.R.S32.HI R97, RZ, 0x1f, R90 ;  /* 0x0000001fff617819 */ /* 0x000fc8000001145a */
[----:B------:R-:W-:-:S04]  /*e050*/  LEA.HI R97, R97, R90, RZ, 0x3 ;  /* 0x0000005a61617211 */ /* 0x000fc800078f18ff */
[----:B------:R-:W-:-:S05]  /*e060*/  SHF.R.S32.HI R97, RZ, 0x3, R97 ;  /* 0x00000003ff617819 */ /* 0x000fca0000011461 */
[----:B------:R-:W-:-:S04]  /*e070*/  IMAD R11, R97, 0x40, R192 ;  /* 0x00000040610b7824 */ /* 0x000fc800078e02c0 */
[----:B------:R-:W-:-:S03]  /*e080*/  IMAD.WIDE R20, R11, 0x2, R20 ;  /* 0x000000020b147825 */ /* 0x000fc600078e0214 */
[C---:B------:R-:W-:Y:S02]  /*e090*/  IADD3 R11, P1, R20.reuse, 0x1000, RZ ;  /* 0x00001000140b7810 */ /* 0x040fe40007f3e0ff */
[C---:B------:R-:W-:Y:S02]  /*e0a0*/  IADD3 R13, P2, R20.reuse, 0x2000, RZ ;  /* 0x00002000140d7810 */ /* 0x040fe40007f5e0ff */
[C---:B------:R-:W-:Y:S02]  /*e0b0*/  IADD3 R29, P3, R20.reuse, 0x3000, RZ ;  /* 0x00003000141d7810 */ /* 0x040fe40007f7e0ff */
[----:B------:R-:W-:Y:S02]  /*e0c0*/  IADD3 R33, P4, R20, 0x4000, RZ ;  /* 0x0000400014217810 */ /* 0x000fe40007f9e0ff */
[----:B------:R-:W-:Y:S02]  /*e0d0*/  LOP3.LUT R10, R11, 0x380, RZ, 0xc0, !PT ;  /* 0x000003800b0a7812 */ /* 0x000fe400078ec0ff */
[----:B------:R-:W-:-:S02]  /*e0e0*/  LOP3.LUT R12, R13, 0x380, RZ, 0xc0, !PT ;  /* 0x000003800d0c7812 */ /* 0x000fc400078ec0ff */
[----:B------:R-:W-:Y:S02]  /*e0f0*/  LOP3.LUT R28, R29, 0x380, RZ, 0xc0, !PT ;  /* 0x000003801d1c7812 */ /* 0x000fe400078ec0ff */
[----:B------:R-:W-:Y:S02]  /*e100*/  LOP3.LUT R32, R33, 0x380, RZ, 0xc0, !PT ;  /* 0x0000038021207812 */ /* 0x000fe400078ec0ff */
[----:B------:R-:W-:Y:S02]  /*e110*/  SHF.R.U64 R10, R10, 0x3, RZ ;  /* 0x000000030a0a7819 */ /* 0x000fe400000012ff */
[----:B------:R-:W-:Y:S02]  /*e120*/  SHF.R.U64 R12, R12, 0x3, RZ ;  /* 0x000000030c0c7819 */ /* 0x000fe400000012ff */
[----:B------:R-:W-:Y:S02]  /*e130*/  SHF.R.U64 R28, R28, 0x3, RZ ;  /* 0x000000031c1c7819 */ /* 0x000fe400000012ff */
[----:B------:R-:W-:-:S02]  /*e140*/  SHF.R.U64 R32, R32, 0x3, RZ ;  /* 0x0000000320207819 */ /* 0x000fc400000012ff */
[----:B------:R-:W-:Y:S02]  /*e150*/  IADD3 R37, P5, R20, 0x5000, RZ ;  /* 0x0000500014257810 */ /* 0x000fe40007fbe0ff */
        /* <DEDUP_REMOVED lines=8> */
[----:B------:R-:W-:-:S02]  /*e1e0*/  P2R R6, PR, RZ, 0x20 ;  /* 0x00000020ff067803 */ /* 0x000fc40000000000 */
[C---:B------:R-:W-:Y:S02]  /*e1f0*/  IADD3 R41, P1, R20.reuse, 0x6000, RZ ;  /* 0x0000600014297810 */ /* 0x040fe40007f3e0ff */
[C---:B------:R-:W-:Y:S02]  /*e200*/  IADD3 R45, P2, R20.reuse, 0x7000, RZ ;  /* 0x00007000142d7810 */ /* 0x040fe40007f5e0ff */
[C---:B------:R-:W-:Y:S02]  /*e210*/  IADD3 R49, P3, R20.reuse, 0x8000, RZ ;  /* 0x0000800014317810 */ /* 0x040fe40007f7e0ff */
[C---:B------:R-:W-:Y:S02]  /*e220*/  IADD3 R53, P4, R20.reuse, 0x9000, RZ ;  /* 0x0000900014357810 */ /* 0x040fe40007f9e0ff */
[----:B------:R-:W-:Y:S02]  /*e230*/  IADD3 R57, P5, R20, 0xa000, RZ ;  /* 0x0000a00014397810 */ /* 0x000fe40007fbe0ff */
[----:B------:R-:W-:-:S02]  /*e240*/  LOP3.LUT R36, R37, 0x380, RZ, 0xc0, !PT ;  /* 0x0000038025247812 */ /* 0x000fc400078ec0ff */
[----:B------:R-:W-:Y:S02]  /*e250*/  LOP3.LUT R40, R41, 0x380, RZ, 0xc0, !PT ;  /* 0x0000038029287812 */ /* 0x000fe400078ec0ff */
[----:B------:R-:W-:Y:S02]  /*e260*/  LOP3.LUT R44, R45, 0x380, RZ, 0xc0, !PT ;  /* 0x000003802d2c7812 */ /* 0x000fe400078ec0ff */
[----:B------:R-:W-:Y:S02]  /*e270*/  LOP3.LUT R48, R49, 0x380, RZ, 0xc0, !PT ;  /* 0x0000038031307812 */ /* 0x000fe400078ec0ff */
[----:B------:R-:W-:Y:S02]  /*e280*/  LOP3.LUT R52, R53, 0x380, RZ, 0xc0, !PT ;  /* 0x0000038035347812 */ /* 0x000fe400078ec0ff */
[----:B------:R-:W-:Y:S02]  /*e290*/  LOP3.LUT R56, R57, 0x380, RZ, 0xc0, !PT ;  /* 0x0000038039387812 */ /* 0x000fe400078ec0ff */
[----:B------:R-:W-:-:S02]  /*e2a0*/  SHF.R.U64 R36, R36, 0x3, RZ ;  /* 0x0000000324247819 */ /* 0x000fc400000012ff */
[----:B------:R-:W-:Y:S02]  /*e2b0*/  SHF.R.U64 R40, R40, 0x3, RZ ;  /* 0x0000000328287819 */ /* 0x000fe400000012ff */
[----:B------:R-:W-:Y:S02]  /*e2c0*/  SHF.R.U64 R44, R44, 0x3, RZ ;  /* 0x000000032c2c7819 */ /* 0x000fe400000012ff */
[----:B------:R-:W-:Y:S02]  /*e2d0*/  SHF.R.U64 R48, R48, 0x3, RZ ;  /* 0x0000000330307819 */ /* 0x000fe400000012ff */
[----:B------:R-:W-:Y:S02]  /*e2e0*/  SHF.R.U64 R52, R52, 0x3, RZ ;  /* 0x0000000334347819 */ /* 0x000fe400000012ff */
[----:B------:R-:W-:Y:S02]  /*e2f0*/  SHF.R.U64 R56, R56, 0x3, RZ ;  /* 0x0000000338387819 */ /* 0x000fe400000012ff */
[----:B------:R-:W-:-:S02]  /*e300*/  LOP3.LUT R36, R36, R37, RZ, 0x3c, !PT ;  /* 0x0000002524247212 */ /* 0x000fc400078e3cff */
[----:B------:R-:W-:Y:S02]  /*e310*/  LOP3.LUT R40, R40, R41, RZ, 0x3c, !PT ;  /* 0x0000002928287212 */ /* 0x000fe400078e3cff */
[----:B------:R-:W-:Y:S02]  /*e320*/  LOP3.LUT R44, R44, R45, RZ, 0x3c, !PT ;  /* 0x0000002d2c2c7212 */ /* 0x000fe400078e3cff */
[----:B------:R-:W-:Y:S02]  /*e330*/  LOP3.LUT R48, R48, R49, RZ, 0x3c, !PT ;  /* 0x0000003130307212 */ /* 0x000fe400078e3cff */
[----:B------:R-:W-:Y:S02]  /*e340*/  LOP3.LUT R52, R52, R53, RZ, 0x3c, !PT ;  /* 0x0000003534347212 */ /* 0x000fe400078e3cff */
[----:B------:R-:W-:Y:S01]  /*e350*/  LOP3.LUT R56, R56, R57, RZ, 0x3c, !PT ;  /* 0x0000003938387212 */ /* 0x000fe200078e3cff */
[----:B0-----:R-:W-:Y:S06]  /*e360*/  @P6 BRA `(.L_x_3932) ;  /* 0x0000000000106947 */ /* 0x001fec0003800000 */
[----:B------:R-:W-:Y:S05]  /*e370*/  @!P0 BRA `(.L_x_3932) ;  /* 0x00000000000c8947 */ /* 0x000fea0003800000 */
[----:B------:R-:W2:Y:S04]  /*e380*/  LDG.E R5, desc[UR40][R8.64] ;  /* 0x0000002808057981 */ /* 0x000ea8000c1e1900 */
[----:B-----5:R-:W2:Y:S02]  /*e390*/  LDG.E R24, desc[UR40][R8.64+0x4] ;  /* 0x0000042808187981 */ /* 0x020ea4000c1e1900 */
[----:B--2---:R-:W-:-:S07]  /*e3a0*/  IMAD.IADD R24, R24, 0x1, -R5 ;  /* 0x0000000118187824 */ /* 0x004fce00078e0a05 */
.L_x_3932:
[----:B------:R-:W2:Y:S01]  /*e3b0*/  LDL.LU R9, [R1+0x20] ;  /* 0x0000200001097983 */ /* 0x000ea20000300800 */
[----:B------:R-:W-:-:S03]  /*e3c0*/  ISETP.NE.AND P6, PT, R6, RZ, PT ;  /* 0x000000ff0600720c */ /* 0x000fc60003fc5270 */
[----:B------:R-:W3:Y:S01]  /*e3d0*/  LDL.LU R8, [R1+0x40] ;  /* 0x0000400001087983 */ /* 0x000ee20000300800 */
[----:B------:R-:W0:Y:S01]  /*e3e0*/  S2R R5, SR_TID.X ;  /* 0x0000000000057919 */ /* 0x000e220000002100 */
[--C-:B------:R-:W-:Y:S01]  /*e3f0*/  IMAD.X R57, RZ, RZ, R21.reuse, P5 ;  /* 0x000000ffff397224 */ /* 0x100fe200028e0615 */
[----:B------:R-:W-:Y:S01]  /*e400*/  IADD3.X R45, RZ, R21, RZ, P2, !PT ;  /* 0x00000015ff2d7210 */ /* 0x000fe200017fe4ff */
[----:B------:R-:W-:Y:S01]  /*e410*/  IMAD.X R37, RZ, RZ, R21, P6 ;  /* 0x000000ffff257224 */ /* 0x000fe200030e0615 */
[----:B------:R-:W4:Y:S04]  /*e420*/  LDL R86, [R1+0x14] ;  /* 0x0000140001567983 */ /* 0x000f280000100800 */
[----:B------:R0:W5:Y:S02]  /*e430*/  LDL R84, [R1+0x38] ;  /* 0x0000380001547983 */ /* 0x0001640000100800 */
[----:B0-----:R-:W-:-:S05]  /*e440*/  VIADD R5, R5, 0xffffff80 ;  /* 0xffffff8005057836 */ /* 0x001fca0000000000 */
[----:B------:R-:W-:-:S04]  /*e450*/  SHF.R.S32.HI R4, RZ, 0x1f, R5 ;  /* 0x0000001fff047819 */ /* 0x000fc80000011405 */
[----:B------:R-:W-:-:S04]  /*e460*/  LEA.HI R4, R4, R5, RZ, 0x7 ;  /* 0x0000000504047211 */ /* 0x000fc800078f38ff */
[----:B------:R-:W-:-:S06]  /*e470*/  SHF.R.S32.HI R4, RZ, 0x7, R4 ;  /* 0x00000007ff047819 */ /* 0x000fcc0000011404 */
[----:B------:R-:W0:Y:S01]  /*e480*/  SHFL.IDX PT, R4, R4, RZ, 0x1f ;  /* 0x00001fff04047589 */ /* 0x000e2200000e0000 */
[--C-:B------:R-:W-:Y:S01]  /*e490*/  IMAD.X R41, RZ, RZ, R21.reuse, P1 ;  /* 0x000000ffff297224 */ /* 0x100fe200008e0615 */
[C---:B------:R-:W-:Y:S01]  /*e4a0*/  IADD3 R61, P6, R20.reuse, 0xb000, RZ ;  /* 0x0000b000143d7810 */ /* 0x040fe20007fde0ff */
[--C-:B------:R-:W-:Y:S01]  /*e4b0*/  IMAD.X R49, RZ, RZ, R21.reuse, P3 ;  /* 0x000000ffff317224 */ /* 0x100fe200018e0615 */
[C---:B------:R-:W-:Y:S01]  /*e4c0*/  IADD3 R65, P1, R20.reuse, 0xc000, RZ ;  /* 0x0000c00014417810 */ /* 0x040fe20007f3e0ff */
[----:B------:R-:W-:Y:S01]  /*e4d0*/  IMAD.X R53, RZ, RZ, R21, P4 ;  /* 0x000000ffff357224 */ /* 0x000fe200020e0615 */
[C---:B------:R-:W-:Y:S02]  /*e4e0*/  IADD3 R69, P2, R20.reuse, 0xd000, RZ ;  /* 0x0000d00014457810 */ /* 0x040fe40007f5e0ff */
[C---:B------:R-:W-:Y:S02]  /*e4f0*/  IADD3 R73, P3, R20.reuse, 0xe000, RZ ;  /* 0x0000e00014497810 */ /* 0x040fe40007f7e0ff */
[----:B------:R-:W-:-:S02]  /*e500*/  IADD3 R7, P4, R20, 0xf000, RZ ;  /* 0x0000f00014077810 */ /* 0x000fc40007f9e0ff */
[----:B------:R-:W-:Y:S02]  /*e510*/  LOP3.LUT R60, R61, 0x380, RZ, 0xc0, !PT ;  /* 0x000003803d3c7812 */ /* 0x000fe400078ec0ff */
[----:B------:R-:W-:Y:S02]  /*e520*/  LOP3.LUT R64, R65, 0x380, RZ, 0xc0, !PT ;  /* 0x0000038041407812 */ /* 0x000fe400078ec0ff */
[----:B------:R-:W-:Y:S02]  /*e530*/  LOP3.LUT R68, R69, 0x380, RZ, 0xc0, !PT ;  /* 0x0000038045447812 */ /* 0x000fe400078ec0ff */
[----:B------:R-:W-:Y:S02]  /*e540*/  LOP3.LUT R72, R73, 0x380, RZ, 0xc0, !PT ;  /* 0x0000038049487812 */ /* 0x000fe400078ec0ff */
[----:B0-----:R-:W-:Y:S02]  /*e550*/  ISETP.NE.AND P5, PT, R4, RZ, PT ;  /* 0x000000ff0400720c */ /* 0x001fe40003fa5270 */
[----:B------:R-:W-:-:S02]  /*e560*/  LOP3.LUT R5, R20, 0x380, RZ, 0xc0, !PT ;  /* 0x0000038014057812 */ /* 0x000fc400078ec0ff */
[----:B------:R-:W-:Y:S02]  /*e570*/  LOP3.LUT R6, R7, 0x380, RZ, 0xc0, !PT ;  /* 0x0000038007067812 */ /* 0x000fe400078ec0ff */
[----:B------:R-:W-:Y:S02]  /*e580*/  SHF.R.U64 R60, R60, 0x3, RZ ;  /* 0x000000033c3c7819 */ /* 0x000fe400000012ff */
[----:B------:R-:W-:Y:S02]  /*e590*/  SHF.R.U64 R64, R64, 0x3, RZ ;  /* 0x0000000340407819 */ /* 0x000fe400000012ff */
[----:B------:R-:W-:Y:S02]  /*e5a0*/  SHF.R.U64 R68, R68, 0x3, RZ ;  /* 0x0000000344447819 */ /* 0x000fe400000012ff */
[----:B------:R-:W-:Y:S02]  /*e5b0*/  SHF.R.U64 R72, R72, 0x3, RZ ;  /* 0x0000000348487819 */ /* 0x000fe400000012ff */
[----:B------:R-:W-:-:S02]  /*e5c0*/  SHF.R.U64 R5, R5, 0x3, RZ ;  /* 0x0000000305057819 */ /* 0x000fc400000012ff */
[----:B------:R-:W-:Y:S01]  /*e5d0*/  SHF.R.U64 R6, R6, 0x3, RZ ;  /* 0x0000000306067819 */ /* 0x000fe200000012ff */
        /* <DEDUP_REMOVED lines=10> */
[----:B------:R-:W-:Y:S01]  /*e680*/  IMAD.MOV.U32 R5, RZ, RZ, R21 ;  /* 0x000000ffff057224 */ /* 0x000fe200078e0015 */
[----:B------:R-:W-:-:S02]  /*e690*/  LOP3.LUT R76, R6, R7, RZ, 0x3c, !PT ;  /* 0x00000007064c7212 */ /* 0x000fc400078e3cff */
[----:B-----5:R-:W-:Y:S02]  /*e6a0*/  SHF.R.S32.HI R21, RZ, 0x1f, R80 ;  /* 0x0000001fff157819 */ /* 0x020fe40000011450 */
[----:B--2---:R-:W-:Y:S02]  /*e6b0*/  SEL R81, R9, RZ, !P0 ;  /* 0x000000ff09517207 */ /* 0x004fe40004000000 */
[----:B---3--:R-:W-:Y:S02]  /*e6c0*/  SEL R82, R8, RZ, !P0 ;  /* 0x000000ff08527207 */ /* 0x008fe40004000000 */
[----:B----4-:R-:W-:Y:S01]  /*e6d0*/  SHF.R.S32.HI R83, RZ, 0x1f, R86 ;  /* 0x0000001fff537819 */ /* 0x010fe20000011456 */
[----:B------:R-:W-:Y:S06]  /*e6e0*/  @P5 BRA `(.L_x_3933) ;  /* 0x0000000000bc5947 */ /* 0x000fec0003800000 */
[----:B------:R-:W2:Y:S01]  /*e6f0*/  LDL R8, [R1+0x58] ;  /* 0x0000580001087983 */ /* 0x000ea20000100800 */
[----:B------:R-:W0:Y:S01]  /*e700*/  LDC R35, c[0x0][0xbe8] ;  /* 0x0002fa00ff237b82 */ /* 0x000e220000000800 */
[----:B------:R-:W-:Y:S01]  /*e710*/  ULDC.64 UR4, c[0x0][0xb90] ;  /* 0x0002e40000047ab9 */ /* 0x000fe20000000a00 */
[----:B------:R-:W-:Y:S02]  /*e720*/  IMAD.MOV.U32 R6, RZ, RZ, R80 ;  /* 0x000000ffff067224 */ /* 0x000fe400078e0050 */
[----:B------:R-:W-:Y:S02]  /*e730*/  IMAD.MOV.U32 R7, RZ, RZ, R21 ;  /* 0x000000ffff077224 */ /* 0x000fe400078e0015 */
[----:B------:R-:W-:Y:S02]  /*e740*/  IMAD R30, R84, 0x40, R194 ;  /* 0x00000040541e7824 */ /* 0x000fe400078e02c2 */
[----:B------:R-:W-:Y:S01]  /*e750*/  IMAD.WIDE.U32 R6, R86, UR4, R6 ;  /* 0x0000000456067c25 */ /* 0x000fe2000f8e0006 */
[----:B0-----:R-:W-:-:S13]  /*e760*/  ISETP.NE.AND P0, PT, R35, 0x1, PT ;  /* 0x000000012300780c */ /* 0x001fda0003f05270 */
[----:B------:R-:W0:Y:S08]  /*e770*/  @P0 LDC R9, c[0x0][0xbec] ;  /* 0x0002fb00ff090b82 */ /* 0x000e300000000800 */
[----:B------:R-:W3:Y:S01]  /*e780*/  @P0 LDC R31, c[0x0][0xbf0] ;  /* 0x0002fc00ff1f0b82 */ /* 0x000ee20000000800 */
[----:B--2---:R-:W-:Y:S02]  /*e790*/  IMAD R20, R84, 0x40, R8 ;  /* 0x0000004054147824 */ /* 0x004fe400078e0208 */
[----:B------:R-:W-:-:S04]  /*e7a0*/  IMAD R8, R83, UR4, RZ ;  /* 0x0000000453087c24 */ /* 0x000fc8000f8e02ff */
[----:B------:R-:W-:Y:S01]  /*e7b0*/  IMAD R15, R86, UR5, R8 ;  /* 0x00000005560f7c24 */ /* 0x000fe2000f8e0208 */
[----:B------:R-:W-:Y:S01]  /*e7c0*/  ULDC.64 UR4, c[0x0][0xb98] ;  /* 0x0002e60000047ab9 */ /* 0x000fe20000000a00 */
[----:B0-----:R-:W-:-:S04]  /*e7d0*/  @P0 IMAD.HI.U32 R8, R20, R9, RZ ;  /* 0x0000000914080227 */ /* 0x001fc800078e00ff */
[----:B------:R-:W-:Y:S01]  /*e7e0*/  IMAD.MOV.U32 R9, RZ, RZ, R20 ;  /* 0x000000ffff097224 */ /* 0x000fe200078e0014 */
[----:B---3--:R-:W-:Y:S01]  /*e7f0*/  @P0 SHF.R.U32.HI R9, RZ, R31, R8 ;  /* 0x0000001fff090219 */ /* 0x008fe20000011608 */
[----:B------:R-:W-:Y:S02]  /*e800*/  IMAD.IADD R7, R7, 0x1, R15 ;  /* 0x0000000107077824 */ /* 0x000fe400078e020f */
[----:B------:R-:W-:Y:S01]  /*e810*/  IMAD R8, R82, UR4, RZ ;  /* 0x0000000452087c24 */ /* 0x000fe2000f8e02ff */
[--C-:B------:R-:W-:Y:S01]  /*e820*/  SHF.R.S32.HI R31, RZ, 0x1f, R9.reuse ;  /* 0x0000001fff1f7819 */ /* 0x100fe20000011409 */
[----:B------:R-:W-:Y:S02]  /*e830*/  IMAD.MOV R14, RZ, RZ, -R9 ;  /* 0x000000ffff0e7224 */ /* 0x000fe400078e0a09 */
[----:B------:R-:W-:-:S04]  /*e840*/  IMAD.WIDE.U32 R6, R81, UR4, R6 ;  /* 0x0000000451067c25 */ /* 0x000fc8000f8e0006 */
[----:B------:R-:W-:Y:S01]  /*e850*/  IMAD R15, R35, R14, R20 ;  /* 0x0000000e230f7224 */ /* 0x000fe200078e0214 */
[----:B------:R-:W-:Y:S01]  /*e860*/  IADD3 R6, P0, R9, R6, RZ ;  /* 0x0000000609067210 */ /* 0x000fe20007f1e0ff */
[----:B------:R-:W-:Y:S01]  /*e870*/  IMAD R14, R81, UR5, R8 ;  /* 0x00000005510e7c24 */ /* 0x000fe2000f8e0208 */
[----:B------:R-:W-:Y:S01]  /*e880*/  ULDC.64 UR4, c[0x0][0xb88] ;  /* 0x0002e20000047ab9 */ /* 0x000fe20000000a00 */
[----:B------:R-:W-:Y:S01]  /*e890*/  IMAD R35, R24, R35, RZ ;  /* 0x0000002318237224 */ /* 0x000fe200078e02ff */
[----:B------:R-:W-:Y:S02]  /*e8a0*/  SHF.R.S32.HI R8, RZ, 0x1f, R15 ;  /* 0x0000001fff087819 */ /* 0x000fe4000001140f */
[----:B------:R-:W-:Y:S01]  /*e8b0*/  IADD3.X R7, R31, R7, R14, P0, !PT ;  /* 0x000000071f077210 */ /* 0x000fe200007fe40e */
[----:B------:R-:W-:Y:S02]  /*e8c0*/  IMAD.MOV R31, RZ, RZ, -R211 ;  /* 0x000000ffff1f7224 */ /* 0x000fe400078e0ad3 */
[----:B------:R-:W-:-:S02]  /*e8d0*/  IMAD R8, R8, UR4, RZ ;  /* 0x0000000408087c24 */ /* 0x000fc4000f8e02ff */
[----:B------:R-:W-:-:S04]  /*e8e0*/  IMAD.WIDE.U32 R6, R15, UR4, R6 ;  /* 0x000000040f067c25 */ /* 0x000fc8000f8e0006 */
[----:B------:R-:W-:Y:S01]  /*e8f0*/  IMAD R15, R15, UR5, R8 ;  /* 0x000000050f0f7c24 */ /* 0x000fe2000f8e0208 */
[----:B------:R-:W-:Y:S01]  /*e900*/  ULDC.64 UR4, c[0x0][0xb50] ;  /* 0x0002d40000047ab9 */ /* 0x000fe20000000a00 */
[----:B------:R-:W-:Y:S02]  /*e910*/  VIADD R14, R30, 0x8 ;  /* 0x000000081e0e7836 */ /* 0x000fe40000000000 */
[----:B------:R-:W-:Y:S01]  /*e920*/  IMAD.IADD R7, R7, 0x1, R15 ;  /* 0x0000000107077824 */ /* 0x000fe200078e020f */
[----:B------:R-:W-:-:S04]  /*e930*/  LEA R15, P0, R6, UR4, 0x2 ;  /* 0x00000004060f7c11 */ /* 0x000fc8000f8010ff */
[----:B------:R-:W-:Y:S01]  /*e940*/  LEA.HI.X R20, R6, UR5, R7, 0x2, P0 ;  /* 0x0000000506147c11 */ /* 0x000fe200080f1407 */
[----:B------:R-:W-:Y:S01]  /*e950*/  SHFL.IDX PT, R8, R15, 0x1, 0x1c1f ;  /* 0x003c1f000f087f89 */ /* 0x000fe200000e0000 */
[----:B------:R-:W-:-:S03]  /*e960*/  ISETP.NE.AND P0, PT, R210, R31, PT ;  /* 0x0000001fd200720c */ /* 0x000fc60003f05270 */
[----:B------:R-:W-:Y:S01]  /*e970*/  SHFL.IDX PT, R6, R15, RZ, 0x1c1f ;  /* 0x001c1fff0f067589 */ /* 0x000fe200000e0000 */
[-C--:B------:R-:W-:Y:S02]  /*e980*/  ISETP.GE.OR P1, PT, R30, R35.reuse, P0 ;  /* 0x000000231e00720c */ /* 0x080fe40000726670 */
[----:B------:R-:W-:Y:S01]  /*e990*/  ISETP.GE.OR P0, PT, R14, R35, P0 ;  /* 0x000000230e00720c */ /* 0x000fe20000706670 */
[----:B------:R-:W0:Y:S04]  /*e9a0*/  SHFL.IDX PT, R7, R20, RZ, 0x1c1f ;  /* 0x001c1fff14077589 */ /* 0x000e2800000e0000 */
[----:B------:R-:W2:Y:S06]  /*e9b0*/  SHFL.IDX PT, R9, R20, 0x1, 0x1c1f ;  /* 0x003c1f0014097f89 */ /* 0x000eac00000e0000 */
[----:B0-----:R0:W-:Y:S04]  /*e9c0*/  @!P1 ST.E desc[UR40][R6.64], R3 ;  /* 0x0000000306009985 */ /* 0x0011e8000c101928 */
[----:B--2---:R0:W-:Y:S02]  /*e9d0*/  @!P0 ST.E desc[UR40][R8.64], R0 ;  /* 0x0000000008008985 */ /* 0x0041e4000c101928 */
.L_x_3933:
[----:B------:R-:W2:Y:S01]  /*e9e0*/  LDC R87, c[0x0][0xbe8] ;  /* 0x0002fa00ff577b82 */ /* 0x000ea20000000800 */
[----:B------:R-:W-:Y:S01]  /*e9f0*/  ULDC.64 UR4, c[0x0][0xaa0] ;  /* 0x0002a80000047ab9 */ /* 0x000fe20000000a00 */
[----:B0-----:R-:W5:Y:S01]  /*ea00*/  LD.E.128 R4, desc[UR40][R4.64] ;  /* 0x0000002804047980 */ /* 0x001f62000c101d00 */
[----:B------:R-:W-:Y:S01]  /*ea10*/  IMAD R21, R21, UR4, RZ ;  /* 0x0000000415157c24 */ /* 0x000fe2000f8e02ff */
[----:B------:R-:W-:Y:S02]  /*ea20*/  SHF.R.S32.HI R0, RZ, 0x1f, R90 ;  /* 0x0000001fff007819 */ /* 0x000fe4000001145a */
[----:B------:R-:W5:Y:S01]  /*ea30*/  LD.E.128 R8, desc[UR40][R10.64] ;  /* 0x000000280a087980 */ /* 0x000f62000c101d00 */
[C---:B------:R-:W-:Y:S02]  /*ea40*/  IMAD R3, R80.reuse, UR5, R21 ;  /* 0x0000000550037c24 */ /* 0x040fe4000f8e0215 */
[----:B------:R-:W-:Y:S01]  /*ea50*/  IMAD.WIDE.U32 R20, R80, UR4, RZ ;  /* 0x0000000450147c25 */ /* 0x000fe2000f8e00ff */
[----:B------:R-:W-:Y:S01]  /*ea60*/  LEA.HI R0, R0, R90, RZ, 0x3 ;  /* 0x0000005a00007211 */ /* 0x000fe200078f18ff */
[----:B------:R-:W-:Y:S01]  /*ea70*/  ULDC.64 UR4, c[0x0][0xae8] ;  /* 0x0002ba0000047ab9 */ /* 0x000fe20000000a00 */
[----:B------:R-:W5:Y:S04]  /*ea80*/  LD.E.128 R12, desc[UR40][R12.64] ;  /* 0x000000280c0c7980 */ /* 0x000f68000c101d00 */
[----:B------:R-:W5:Y:S04]  /*ea90*/  LD.E.128 R28, desc[UR40][R28.64] ;  /* 0x000000281c1c7980 */ /* 0x000f68000c101d00 */
[----:B------:R-:W5:Y:S01]  /*eaa0*/  LD.E.128 R32, desc[UR40][R32.64] ;  /* 0x0000002820207980 */ /* 0x000f62000c101d00 */
[----:B--2---:R-:W-:Y:S01]  /*eab0*/  ISETP.NE.AND P1, PT, R87, 0x1, PT ;  /* 0x000000015700780c */ /* 0x004fe20003f25270 */
[----:B------:R-:W-:-:S02]  /*eac0*/  IMAD.IADD R21, R21, 0x1, R3 ;  /* 0x0000000115157824 */ /* 0x000fc400078e0203 */
[----:B------:R-:W5:Y:S01]  /*ead0*/  LD.E.128 R36, desc[UR40][R36.64] ;  /* 0x0000002824247980 */ /* 0x000f62000c101d00 */
[----:B------:R-:W0:Y:S01]  /*eae0*/  LDC R3, c[0x0][0xac8] ;  /* 0x0002b200ff037b82 */ /* 0x000e220000000800 */
[----:B------:R-:W-:Y:S01]  /*eaf0*/  LOP3.LUT R0, R0, 0xfffffff8, RZ, 0xc0, !PT ;  /* 0xfffffff800007812 */ /* 0x000fe200078ec0ff */
[----:B------:R-:W-:Y:S01]  /*eb00*/  IMAD R83, R83, UR4, RZ ;  /* 0x0000000453537c24 */ /* 0x000fe2000f8e02ff */
[----:B------:R-:W5:Y:S04]  /*eb10*/  LD.E.128 R40, desc[UR40][R40.64] ;  /* 0x0000002828287980 */ /* 0x000f68000c101d00 */
[----:B------:R-:W5:Y:S02]  /*eb20*/  LD.E.128 R44, desc[UR40][R44.64] ;  /* 0x000000282c2c7980 */ /* 0x000f64000c101d00 */
[----:B------:R-:W2:Y:S01]  /*eb30*/  @P1 LDC R85, c[0x0][0xbec] ;  /* 0x0002fb00ff551b82 */ /* 0x000ea20000000800 */
[----:B------:R-:W-:Y:S01]  /*eb40*/  IMAD.IADD R0, R90, 0x1, -R0 ;  /* 0x000000015a007824 */ /* 0x000fe200078e0a00 */
[----:B------:R-:W5:Y:S04]  /*eb50*/  LD.E.128 R48, desc[UR40][R48.64] ;  /* 0x0000002830307980 */ /* 0x000f68000c101d00 */
[----:B------:R-:W5:Y:S02]  /*eb60*/  LD.E.128 R52, desc[UR40][R52.64] ;  /* 0x0000002834347980 */ /* 0x000f64000c101d00 */
[----:B------:R-:W3:Y:S01]  /*eb70*/  @P1 LDC R89, c[0x0][0xbf0] ;  /* 0x0002fc00ff591b82 */ /* 0x000ee20000000800 */
[C---:B------:R-:W-:Y:S01]  /*eb80*/  IMAD R83, R86.reuse, UR5, R83 ;  /* 0x0000000556537c24 */ /* 0x040fe2000f8e0253 */
[----:B------:R-:W5:Y:S01]  /*eb90*/  LD.E.128 R56, desc[UR40][R56.64] ;  /* 0x0000002838387980 */ /* 0x000f62000c101d00 */
[----:B------:R-:W-:Y:S01]  /*eba0*/  IMAD.WIDE.U32 R20, R86, UR4, R20 ;  /* 0x0000000456147c25 */ /* 0x000fe2000f8e0014 */
[----:B------:R-:W-:Y:S01]  /*ebb0*/  ULDC.64 UR4, c[0x0][0xaf0] ;  /* 0x0002bc0000047ab9 */ /* 0x000fe20000000a00 */
[----:B------:R-:W-:Y:S01]  /*ebc0*/  LEA R0, R0, R97, 0x5 ;  /* 0x0000006100007211 */ /* 0x000fe200078e28ff */
[----:B------:R-:W5:Y:S01]  /*ebd0*/  LD.E.128 R60, desc[UR40][R60.64] ;  /* 0x000000283c3c7980 */ /* 0x000f62000c101d00 */
[----:B------:R-:W-:-:S02]  /*ebe0*/  IMAD R82, R82, UR4, RZ ;  /* 0x0000000452527c24 */ /* 0x000fc4000f8e02ff */
[----:B------:R-:W-:Y:S01]  /*ebf0*/  IMAD.IADD R21, R21, 0x1, R83 ;  /* 0x0000000115157824 */ /* 0x000fe200078e0253 */
[----:B------:R-:W5:Y:S01]  /*ec00*/  LD.E.128 R64, desc[UR40][R64.64] ;  /* 0x0000002840407980 */ /* 0x000f62000c101d00 */
[C---:B------:R-:W-:Y:S02]  /*ec10*/  IMAD R83, R81.reuse, UR5, R82 ;  /* 0x0000000551537c24 */ /* 0x040fe4000f8e0252 */
[----:B------:R-:W-:Y:S01]  /*ec20*/  VIADD R100, R192, 0x40 ;  /* 0x00000040c0647836 */ /* 0x000fe20000000000 */
[----:B------:R-:W5:Y:S01]  /*ec30*/  LD.E.128 R68, desc[UR40][R68.64] ;  /* 0x0000002844447980 */ /* 0x000f62000c101d00 */
[----:B------:R-:W-:Y:S02]  /*ec40*/  IMAD R82, R84, 0x40, R0 ;  /* 0x0000004054527824 */ /* 0x000fe400078e0200 */
[----:B------:R-:W-:Y:S01]  /*ec50*/  VIADD R98, R192, 0x80 ;  /* 0x00000080c0627836 */ /* 0x000fe20000000000 */
[----:B0-----:R-:W-:Y:S01]  /*ec60*/  ISETP.GE.AND P0, PT, R100, R3, PT ;  /* 0x000000036400720c */ /* 0x001fe20003f06270 */
[----:B--2---:R-:W-:Y:S01]  /*ec70*/  @P1 IMAD.HI.U32 R0, R82, R85, RZ ;  /* 0x0000005552001227 */ /* 0x004fe200078e00ff */
[----:B------:R-:W5:Y:S02]  /*ec80*/  LD.E.128 R72, desc[UR40][R72.64] ;  /* 0x0000002848487980 */ /* 0x000f64000c101d00 */
[----:B------:R-:W-:Y:S01]  /*ec90*/  SEL R80, RZ, 0xffffffff, P0 ;  /* 0xffffffffff507807 */ /* 0x000fe20000000000 */
[----:B------:R-:W-:Y:S01]  /*eca0*/  IMAD.WIDE.U32 R20, R81, UR4, R20 ;  /* 0x0000000451147c25 */ /* 0x000fe2000f8e0014 */
[----:B------:R-:W-:Y:S01]  /*ecb0*/  ISETP.GE.AND P0, PT, R98, R3, PT ;  /* 0x000000036200720c */ /* 0x000fe20003f06270 */
[----:B------:R-:W-:Y:S01]  /*ecc0*/  ULDC.64 UR4, c[0x0][0xae0] ;  /* 0x0002b80000047ab9 */ /* 0x000fe20000000a00 */
[----:B------:R-:W5:Y:S01]  /*ecd0*/  LD.E.128 R76, desc[UR40][R76.64] ;  /* 0x000000284c4c7980 */ /* 0x000f62000c101d00 */
[----:B------:R-:W-:Y:S01]  /*ece0*/  IMAD.MOV.U32 R81, RZ, RZ, R82 ;  /* 0x000000ffff517224 */ /* 0x000fe200078e0052 */
[----:B---3--:R-:W-:Y:S01]  /*ecf0*/  @P1 SHF.R.U32.HI R81, RZ, R89, R0 ;  /* 0x00000059ff511219 */ /* 0x008fe20000011600 */
[C---:B------:R-:W-:Y:S01]  /*ed00*/  VIADD R96, R192.reuse, 0xc0 ;  /* 0x000000c0c0607836 */ /* 0x040fe20000000000 */
[-C--:B------:R-:W-:Y:S01]  /*ed10*/  ISETP.GE.AND P1, PT, R192, R3.reuse, PT ;  /* 0x00000003c000720c */ /* 0x080fe20003f26270 */
[----:B------:R-:W-:Y:S01]  /*ed20*/  IMAD.SHL.U32 R85, R80, 0x2, RZ ;  /* 0x0000000250557824 */ /* 0x000fe200078e00ff */
[----:B------:R-:W-:Y:S01]  /*ed30*/  SEL R80, RZ, 0xffffffff, P0 ;  /* 0xffffffffff507807 */ /* 0x000fe20000000000 */
[----:B------:R-:W-:Y:S01]  /*ed40*/  VIADD R94, R192, 0x100 ;  /* 0x00000100c05e7836 */ /* 0x000fe20000000000 */
[----:B------:R-:W-:Y:S01]  /*ed50*/  SEL R0, RZ, 0x1, P1 ;  /* 0x00000001ff007807 */ /* 0x000fe20000800000 */
[----:B------:R-:W-:Y:S01]  /*ed60*/  IMAD.IADD R21, R21, 0x1, R83 ;  /* 0x0000000115157824 */ /* 0x000fe200078e0253 */
[-C--:B------:R-:W-:Y:S01]  /*ed70*/  ISETP.GE.AND P0, PT, R96, R3.reuse, PT ;  /* 0x000000036000720c */ /* 0x080fe20003f06270 */
[--C-:B------:R-:W-:Y:S01]  /*ed80*/  IMAD.MOV R83, RZ, RZ, -R81.reuse ;  /* 0x000000ffff537224 */ /* 0x100fe200078e0a51 */
[----:B------:R-:W-:Y:S01]  /*ed90*/  LOP3.LUT R0, R85, 0x2, R0, 0xe2, !PT ;  /* 0x0000000255007812 */ /* 0x000fe200078ee200 */
[----:B------:R-:W-:Y:S01]  /*eda0*/  IMAD.SHL.U32 R85, R80, 0x4, RZ ;  /* 0x0000000450557824 */ /* 0x000fe200078e00ff */
[----:B------:R-:W-:Y:S01]  /*edb0*/  SEL R80, RZ, 0xffffffff, P0 ;  /* 0xffffffffff507807 */ /* 0x000fe20000000000 */
[----:B------:R-:W-:Y:S01]  /*edc0*/  VIADD R92, R192, 0x140 ;  /* 0x00000140c05c7836 */ /* 0x000fe20000000000 */
[----:B------:R-:W-:Y:S01]  /*edd0*/  ISETP.GE.AND P0, PT, R94, R3, PT ;  /* 0x000000035e00720c */ /* 0x000fe20003f06270 */
[----:B------:R-:W-:Y:S01]  /*ede0*/  IMAD R83, R87, R83, R82 ;  /* 0x0000005357537224 */ /* 0x000fe200078e0252 */
[----:B------:R-:W-:Y:S01]  /*edf0*/  LOP3.LUT R0, R85, 0x4, R0, 0xe2, !PT ;  /* 0x0000000455007812 */ /* 0x000fe200078ee200 */
[----:B------:R-:W-:Y:S01]  /*ee00*/  IMAD.SHL.U32 R85, R80, 0x8, RZ ;  /* 0x0000000850557824 */ /* 0x000fe200078e00ff */
[----:B------:R-:W-:Y:S01]  /*ee10*/  SHF.R.S32.HI R82, RZ, 0x1f, R81 ;  /* 0x0000001fff527819 */ /* 0x000fe20000011451 */
[----:B------:R-:W-:Y:S01]  /*ee20*/  @!PT LDS RZ, [RZ] ;  /* 0x00000000fffff984 */ /* 0x000fe20000000800 */
[----:B------:R-:W-:Y:S01]  /*ee30*/  @!PT LDS RZ, [RZ] ;  /* 0x00000000fffff984 */ /* 0x000fe20000000800 */
[----:B------:R-:W-:Y:S01]  /*ee40*/  @!PT LDS RZ, [RZ] ;  /* 0x00000000fffff984 */ /* 0x000fe20000000800 */
[----:B------:R-:W-:Y:S01]  /*ee50*/  @!PT LDS RZ, [RZ] ;  /* 0x00000000fffff984 */ /* 0x000fe20000000800 */
[----:B------:R0:W-:Y:S06]  /*ee60*/  MEMBAR.ALL.CTA ;  /* 0x0000000000007992 */ /* 0x0001ec0000008000 */
[----:B0-----:R-:W0:Y:S01]  /*ee70*/  FENCE.VIEW.ASYNC.S ;  /* 0x00000000000073c6 */ /* 0x001e220000000000 */
[----:B------:R-:W-:Y:S01]  /*ee80*/  SEL R80, RZ, 0xffffffff, P0 ;  /* 0xffffffffff507807 */ /* 0x000fe20000000000 */
[----:B------:R-:W-:Y:S01]  /*ee90*/  VIADD R90, R192, 0x180 ;  /* 0x00000180c05a7836 */ /* 0x000fe20000000000 */
[-C--:B------:R-:W-:Y:S01]  /*eea0*/  ISETP.GE.AND P0, PT, R92, R3.reuse, PT ;  /* 0x000000035c00720c */ /* 0x080fe20003f06270 */
[----:B------:R-:W-:Y:S01]  /*eeb0*/  IMAD R82, R82, UR4, RZ ;  /* 0x0000000452527c24 */ /* 0x000fe2000f8e02ff */
[----:B------:R-:W-:Y:S01]  /*eec0*/  LOP3.LUT R0, R85, 0x8, R0, 0xe2, !PT ;  /* 0x0000000855007812 */ /* 0x000fe200078ee200 */
[----:B------:R-:W-:Y:S01]  /*eed0*/  IMAD.SHL.U32 R89, R80, 0x10, RZ ;  /* 0x0000001050597824 */ /* 0x000fe200078e00ff */
[----:B------:R-:W-:Y:S01]  /*eee0*/  SEL R80, RZ, 0xffffffff, P0 ;  /* 0xffffffffff507807 */ /* 0x000fe20000000000 */
[C---:B------:R-:W-:Y:S01]  /*eef0*/  IMAD R85, R81.reuse, UR5, R82 ;  /* 0x0000000551557c24 */ /* 0x040fe2000f8e0252 */
[----:B------:R-:W-:Y:S01]  /*ef00*/  ISETP.GE.AND P0, PT, R90, R3, PT ;  /* 0x000000035a00720c */ /* 0x000fe20003f06270 */
[----:B------:R-:W-:Y:S01]  /*ef10*/  IMAD.WIDE.U32 R20, R81, UR4, R20 ;  /* 0x0000000451147c25 */ /* 0x000fe2000f8e0014 */
[----:B------:R-:W-:Y:S01]  /*ef20*/  SHF.R.S32.HI R81, RZ, 0x1f, R83 ;  /* 0x0000001fff517819 */ /* 0x000fe20000011453 */
[----:B------:R-:W-:Y:S01]  /*ef30*/  ULDC.64 UR4, c[0x0][0xad8] ;  /* 0x0002b60000047ab9 */ /* 0x000fe20000000a00 */
[----:B------:R-:W-:Y:S01]  /*ef40*/  LOP3.LUT R0, R89, 0x10, R0, 0xe2, !PT ;  /* 0x0000001059007812 */ /* 0x000fe200078ee200 */
[----:B------:R-:W-:Y:S01]  /*ef50*/  IMAD.SHL.U32 R89, R80, 0x20, RZ ;  /* 0x0000002050597824 */ /* 0x000fe200078e00ff */
[----:B------:R-:W-:Y:S01]  /*ef60*/  IADD3 R93, R192, 0x140, RZ ;  /* 0x00000140c05d7810 */ /* 0x000fe20007ffe0ff */
[----:B------:R-:W-:Y:S01]  /*ef70*/  IMAD R87, R24, R87, RZ ;  /* 0x0000005718577224 */ /* 0x000fe200078e02ff */
[----:B------:R-:W-:Y:S01]  /*ef80*/  BSSY B1, `(.L_x_3934) ;  /* 0x0000044000017945 */ /* 0x000fe20003800000 */
[----:B------:R-:W-:Y:S01]  /*ef90*/  IMAD.IADD R21, R21, 0x1, R85 ;  /* 0x0000000115157824 */ /* 0x000fe200078e0255 */
[----:B------:R-:W-:Y:S01]  /*efa0*/  LOP3.LUT R0, R89, 0x20, R0, 0xe2, !PT ;  /* 0x0000002059007812 */ /* 0x000fe200078ee200 */
[----:B------:R-:W-:Y:S01]  /*efb0*/  IMAD R24, R81, UR4, RZ ;  /* 0x0000000451187c24 */ /* 0x000fe2000f8e02ff */
[----:B------:R-:W-:Y:S01]  /*efc0*/  SEL R81, RZ, 0x40, P0 ;  /* 0x00000040ff517807 */ /* 0x000fe20000000000 */
[----:B------:R-:W-:Y:S01]  /*efd0*/  IMAD R86, R84, 0x40, R97 ;  /* 0x0000004054567824 */ /* 0x000fe200078e0261 */
[----:B------:R-:W-:Y:S01]  /*efe0*/  SHF.R.S32.HI R93, RZ, 0x1f, R93 ;  /* 0x0000001fff5d7819 */ /* 0x000fe2000001145d */
[----:B------:R-:W-:-:S02]  /*eff0*/  VIADD R88, R192, 0x1c0 ;  /* 0x000001c0c0587836 */ /* 0x000fc40000000000 */
[C---:B------:R-:W-:Y:S01]  /*f000*/  IMAD R85, R83.reuse, UR5, R24 ;  /* 0x0000000553557c24 */ /* 0x040fe2000f8e0218 */
[----:B------:R-:W-:Y:S01]  /*f010*/  LOP3.LUT R24, R0, R81, RZ, 0xfc, !PT ;  /* 0x0000005100187212 */ /* 0x000fe200078efcff */
[----:B------:R-:W-:Y:S01]  /*f020*/  IMAD.WIDE.U32 R20, R83, UR4, R20 ;  /* 0x0000000453147c25 */ /* 0x000fe2000f8e0014 */
[----:B------:R-:W-:Y:S01]  /*f030*/  ISETP.GE.AND P1, PT, R86, R87, PT ;  /* 0x000000575600720c */ /* 0x000fe20003f26270 */
[----:B------:R-:W-:Y:S01]  /*f040*/  ULDC.64 UR4, c[0x0][0xa80] ;  /* 0x0002a00000047ab9 */ /* 0x000fe20000000a00 */
[----:B------:R-:W-:Y:S01]  /*f050*/  ISETP.GE.AND P0, PT, R88, R3, PT ;  /* 0x000000035800720c */ /* 0x000fe20003f06270 */
[----:B------:R-:W-:Y:S01]  /*f060*/  VIADD R0, R2, 0x28c20 ;  /* 0x00028c2002007836 */ /* 0x000fe20000000000 */
[----:B------:R-:W-:Y:S01]  /*f070*/  LEA R84, P2, R20, UR4, 0x1 ;  /* 0x0000000414547c11 */ /* 0x000fe2000f8408ff */
[----:B------:R-:W-:Y:S01]  /*f080*/  IMAD.IADD R81, R21, 0x1, R85 ;  /* 0x0000000115517824 */ /* 0x000fe200078e0255 */
[----:B------:R-:W-:Y:S01]  /*f090*/  SEL R21, RZ, 0x80, P0 ;  /* 0x00000080ff157807 */ /* 0x000fe20000000000 */
[C---:B------:R-:W-:Y:S01]  /*f0a0*/  VIADD R89, R192.reuse, 0x1c0 ;  /* 0x000001c0c0597836 */ /* 0x040fe20000000000 */
[----:B------:R-:W-:Y:S01]  /*f0b0*/  PRMT R0, RZ, 0x654, R0 ;  /* 0x00000654ff007816 */ /* 0x000fe20000000000 */
[----:B------:R-:W-:Y:S01]  /*f0c0*/  VIADD R91, R192, 0x180 ;  /* 0x00000180c05b7836 */ /* 0x000fe20000000000 */
[----:B------:R-:W-:Y:S01]  /*f0d0*/  LEA.HI.X R85, R20, UR5, R81, 0x1, P2 ;  /* 0x0000000514557c11 */ /* 0x000fe200090f0c51 */
[C---:B------:R-:W-:Y:S01]  /*f0e0*/  VIADD R95, R192.reuse, 0x100 ;  /* 0x00000100c05f7836 */ /* 0x040fe20000000000 */
[----:B0-----:R0:W-:Y:S01]  /*f0f0*/  SYNCS.ARRIVE.TRANS64.RED.A1T0 RZ, [R0+URZ], RZ ;  /* 0x000000ff00ff79a7 */ /* 0x0011e2000810043f */
[C---:B------:R-:W-:Y:S01]  /*f100*/  VIADD R97, R192.reuse, 0xc0 ;  /* 0x000000c0c0617836 */ /* 0x040fe20000000000 */
[----:B------:R2:W3:Y:S01]  /*f110*/  SHFL.IDX PT, R20, R84, RZ, 0x181f ;  /* 0x00181fff54147589 */ /* 0x0004e200000e0000 */
[C---:B------:R-:W-:Y:S01]  /*f120*/  VIADD R99, R192.reuse, 0x80 ;  /* 0x00000080c0637836 */ /* 0x040fe20000000000 */
[----:B------:R-:W-:Y:S01]  /*f130*/  SHF.R.S32.HI R89, RZ, 0x1f, R89 ;  /* 0x0000001fff597819 */ /* 0x000fe20000011459 */
[----:B------:R-:W-:Y:S01]  /*f140*/  VIADD R101, R192, 0x40 ;  /* 0x00000040c0657836 */ /* 0x000fe20000000000 */
[----:B------:R-:W-:-:S02]  /*f150*/  SHF.R.S32.HI R91, RZ, 0x1f, R91 ;  /* 0x0000001fff5b7819 */ /* 0x000fc4000001145b */
[----:B0-----:R-:W-:Y:S02]  /*f160*/  LOP3.LUT R0, R24, R21, RZ, 0xfc, !PT ;  /* 0x0000001518007212 */ /* 0x001fe400078efcff */
[----:B------:R2:W0:Y:S01]  /*f170*/  SHFL.IDX PT, R21, R85, RZ, 0x181f ;  /* 0x00181fff55157589 */ /* 0x00042200000e0000 */
[----:B------:R-:W-:Y:S02]  /*f180*/  SHF.R.S32.HI R95, RZ, 0x1f, R95 ;  /* 0x0000001fff5f7819 */ /* 0x000fe4000001145f */
[----:B------:R-:W-:Y:S02]  /*f190*/  SHF.R.S32.HI R97, RZ, 0x1f, R97 ;  /* 0x0000001fff617819 */ /* 0x000fe40000011461 */
[----:B------:R-:W-:Y:S02]  /*f1a0*/  SHF.R.S32.HI R99, RZ, 0x1f, R99 ;  /* 0x0000001fff637819 */ /* 0x000fe40000011463 */
[----:B------:R-:W-:Y:S01]  /*f1b0*/  SHF.R.S32.HI R101, RZ, 0x1f, R101 ;  /* 0x0000001fff657819 */ /* 0x000fe20000011465 */
[----:B--2---:R-:W-:Y:S06]  /*f1c0*/  @P1 BRA `(.L_x_3935) ;  /* 0x00000000007c1947 */ /* 0x004fec0003800000 */
[-C--:B------:R-:W-:Y:S02]  /*f1d0*/  ISETP.GE.AND P1, PT, R100, R3.reuse, PT ;  /* 0x000000036400720c */ /* 0x080fe40003f26270 */
[-C--:B------:R-:W-:Y:S02]  /*f1e0*/  ISETP.GE.AND P0, PT, R192, R3.reuse, PT ;  /* 0x00000003c000720c */ /* 0x080fe40003f06270 */
[-C--:B------:R-:W-:Y:S02]  /*f1f0*/  ISETP.GE.AND P5, PT, R98, R3.reuse, PT ;  /* 0x000000036200720c */ /* 0x080fe40003fa6270 */
[----:B------:R-:W-:-:S07]  /*f200*/  ISETP.GE.AND P3, PT, R96, R3, PT ;  /* 0x000000036000720c */ /* 0x000fce0003f66270 */
[----:B---3--:R-:W-:Y:S02]  /*f210*/  @!P1 LEA R80, P2, R100, R20, 0x1 ;  /* 0x0000001464509211 */ /* 0x008fe400078408ff */
[----:B0-----:R-:W-:Y:S02]  /*f220*/  @!P0 IMAD.WIDE R82, R192, 0x2, R20 ;  /* 0x00000002c0528825 */ /* 0x001fe400078e0214 */
[----:B------:R-:W-:Y:S02]  /*f230*/  @!P1 LEA.HI.X R81, R100, R21, R101, 0x1, P2 ;  /* 0x0000001564519211 */ /* 0x000fe400010f0c65 */
[----:B------:R-:W-:Y:S01]  /*f240*/  ISETP.GE.AND P2, PT, R94, R3, PT ;  /* 0x000000035e00720c */ /* 0x000fe20003f46270 */
[----:B-----5:R0:W-:Y:S01]  /*f250*/  @!P0 ST.E.128 desc[UR40][R82.64], R4 ;  /* 0x0000000452008985 */ /* 0x0201e2000c101d28 */
[----:B------:R-:W-:-:S03]  /*f260*/  LOP3.LUT P0, RZ, R24, 0x40, RZ, 0xc0, !PT ;  /* 0x0000004018ff7812 */ /* 0x000fc6000780c0ff */
[----:B------:R2:W-:Y:S01]  /*f270*/  @!P1 ST.E.128 desc[UR40][R80.64], R12 ;  /* 0x0000000c50009985 */ /* 0x0005e2000c101d28 */
[----:B------:R-:W-:Y:S02]  /*f280*/  ISETP.GE.AND P1, PT, R92, R3, PT ;  /* 0x000000035c00720c */ /* 0x000fe40003f26270 */
[-C--:B0-----:R-:W-:Y:S02]  /*f290*/  @!P5 LEA R4, P4, R98, R20.reuse, 0x1 ;  /* 0x000000146204d211 */ /* 0x081fe400078808ff */
[-C--:B------:R-:W-:Y:S02]  /*f2a0*/  @!P3 LEA R6, P6, R96, R20.reuse, 0x1 ;  /* 0x000000146006b211 */ /* 0x080fe400078c08ff */
[-C--:B------:R-:W-:Y:S02]  /*f2b0*/  @!P5 LEA.HI.X R5, R98, R21.reuse, R99, 0x1, P4 ;  /* 0x000000156205d211 */ /* 0x080fe400020f0c63 */
[----:B------:R-:W-:Y:S02]  /*f2c0*/  LOP3.LUT P4, RZ, R0, 0x80, RZ, 0xc0, !PT ;  /* 0x0000008000ff7812 */ /* 0x000fe4000788c0ff */
[----:B------:R-:W-:Y:S01]  /*f2d0*/  @!P3 LEA.HI.X R7, R96, R21, R97, 0x1, P6 ;  /* 0x000000156007b211 */ /* 0x000fe200030f0c61 */
[----:B------:R4:W-:Y:S01]  /*f2e0*/  @!P5 ST.E.128 desc[UR40][R4.64], R32 ;  /* 0x000000200400d985 */ /* 0x0009e2000c101d28 */
[----:B------:R-:W-:-:S02]  /*f2f0*/  @!P2 LEA R82, P5, R94, R20, 0x1 ;  /* 0x000000145e52a211 */ /* 0x000fc400078a08ff */
[-C--:B--2---:R-:W-:Y:S01]  /*f300*/  @!P1 LEA R12, P6, R92, R20.reuse, 0x1 ;  /* 0x000000145c0c9211 */ /* 0x084fe200078c08ff */
[----:B------:R4:W-:Y:S01]  /*f310*/  @!P3 ST.E.128 desc[UR40][R6.64], R40 ;  /* 0x000000280600b985 */ /* 0x0009e2000c101d28 */
[-C--:B------:R-:W-:Y:S02]  /*f320*/  @P0 LEA R14, P3, R90, R20.reuse, 0x1 ;  /* 0x000000145a0e0211 */ /* 0x080fe400078608ff */
[-C--:B------:R-:W-:Y:S02]  /*f330*/  @!P2 LEA.HI.X R83, R94, R21.reuse, R95, 0x1, P5 ;  /* 0x000000155e53a211 */ /* 0x080fe400028f0c5f */
[-C--:B------:R-:W-:Y:S02]  /*f340*/  @!P1 LEA.HI.X R13, R92, R21.reuse, R93, 0x1, P6 ;  /* 0x000000155c0d9211 */ /* 0x080fe400030f0c5d */
[----:B------:R-:W-:Y:S01]  /*f350*/  @P4 LEA R20, P5, R88, R20, 0x1 ;  /* 0x0000001458144211 */ /* 0x000fe200078a08ff */
[----:B------:R4:W-:Y:S01]  /*f360*/  @!P2 ST.E.128 desc[UR40][R82.64], R48 ;  /* 0x000000305200a985 */ /* 0x0009e2000c101d28 */
[----:B------:R-:W-:-:S02]  /*f370*/  @P0 LEA.HI.X R15, R90, R21, R91, 0x1, P3 ;  /* 0x000000155a0f0211 */ /* 0x000fc400018f0c5b */
[----:B------:R-:W-:Y:S01]  /*f380*/  @P4 LEA.HI.X R21, R88, R21, R89, 0x1, P5 ;  /* 0x0000001558154211 */ /* 0x000fe200028f0c59 */
[----:B------:R4:W-:Y:S04]  /*f390*/  @!P1 ST.E.128 desc[UR40][R12.64], R56 ;  /* 0x000000380c009985 */ /* 0x0009e8000c101d28 */
[----:B------:R4:W-:Y:S04]  /*f3a0*/  @P0 ST.E.128 desc[UR40][R14.64], R64 ;  /* 0x000000400e000985 */ /* 0x0009e8000c101d28 */
[----:B------:R4:W-:Y:S02]  /*f3b0*/  @P4 ST.E.128 desc[UR40][R20.64], R72 ;  /* 0x0000004814004985 */ /* 0x0009e4000c101d28 */
.L_x_3935:
[----:B------:R-:W-:Y:S05]  /*f3c0*/  BSYNC B1 ;  /* 0x0000000000017941 */ /* 0x000fea0003800000 */
.L_x_3934:
[----:B----45:R-:W-:Y:S01]  /*f3d0*/  VIADD R6, R86, 0x20 ;  /* 0x0000002056067836 */ /* 0x030fe20000000000 */
[----:B------:R2:W4:Y:S04]  /*f3e0*/  SHFL.IDX PT, R5, R85, 0x1, 0x181f ;  /* 0x00381f0055057f89 */ /* 0x00052800000e0000 */
[----:B------:R-:W-:Y:S01]  /*f3f0*/  ISETP.GE.AND P0, PT, R6, R87, PT ;  /* 0x000000570600720c */ /* 0x000fe20003f06270 */
[----:B------:R2:W0:-:S12]  /*f400*/  SHFL.IDX PT, R4, R84, 0x1, 0x181f ;  /* 0x00381f0054047f89 */ /* 0x00041800000e0000 */
[----:B--2---:R-:W-:Y:S05]  /*f410*/  @P0 BRA `(.L_x_3936) ;  /* 0x0000001000680947 */ /* 0x004fea0003800000 */
[-C--:B------:R-:W-:Y:S02]  /*f420*/  ISETP.GE.AND P5, PT, R100, R3.reuse, PT ;  /* 0x000000036400720c */ /* 0x080fe40003fa6270 */
[-C--:B------:R-:W-:Y:S02]  /*f430*/  ISETP.GE.AND P6, PT, R192, R3.reuse, PT ;  /* 0x00000003c000720c */ /* 0x080fe40003fc6270 */
[-C--:B------:R-:W-:Y:S02]  /*f440*/  ISETP.GE.AND P3, PT, R98, R3.reuse, PT ;  /* 0x000000036200720c */ /* 0x080fe40003f66270 */
[-C--:B------:R-:W-:Y:S02]  /*f450*/  ISETP.GE.AND P2, PT, R96, R3.reuse, PT ;  /* 0x000000036000720c */ /* 0x080fe40003f46270 */
[-C--:B------:R-:W-:Y:S02]  /*f460*/  ISETP.GE.AND P1, PT, R94, R3.reuse, PT ;  /* 0x000000035e00720c */ /* 0x080fe40003f26270 */
[----:B------:R-:W-:-:S03]  /*f470*/  ISETP.GE.AND P0, PT, R92, R3, PT ;  /* 0x000000035c00720c */ /* 0x000fc60003f06270 */
[-C--:B0-----:R-:W-:Y:S02]  /*f480*/  @!P5 LEA R12, P4, R100, R4.reuse, 0x1 ;  /* 0x00000004640cd211 */ /* 0x081fe400078808ff */
[----:B----4-:R-:W-:Y:S02]  /*f490*/  @!P6 IMAD.WIDE R6, R192, 0x2, R4 ;  /* 0x00000002c006e825 */ /* 0x010fe400078e0204 */
[----:B------:R-:W-:Y:S02]  /*f4a0*/  @!P5 LEA.HI.X R13, R100, R5, R101, 0x1, P4 ;  /* 0x00000005640dd211 */ /* 0x000fe400020f0c65 */
[----:B------:R-:W-:Y:S01]  /*f4b0*/  LOP3.LUT P4, RZ, R24, 0x40, RZ, 0xc0, !PT ;  /* 0x0000004018ff7812 */ /* 0x000fe2000788c0ff */
[----:B------:R0:W-:Y:S01]  /*f4c0*/  @!P6 ST.E.128 desc[UR40][R6.64], R8 ;  /* 0x000000080600e985 */ /* 0x0001e2000c101d28 */
[----:B------:R-:W-:-:S03]  /*f4d0*/  @!P3 LEA R14, P6, R98, R4, 0x1 ;  /* 0x00000004620eb211 */ /* 0x000fc600078c08ff */
[----:B------:R2:W-:Y:S01]  /*f4e0*/  @!P5 ST.E.128 desc[UR40][R12.64], R28 ;  /* 0x0000001c0c00d985 */ /* 0x0005e2000c101d28 */
[-C--:B------:R-:W-:Y:S02]  /*f4f0*/  @!P3 LEA.HI.X R15, R98, R5.reuse, R99, 0x1, P6 ;  /* 0x00000005620fb211 */ /* 0x080fe400030f0c63 */
[-C--:B---3--:R-:W-:Y:S02]  /*f500*/  @!P2 LEA R20, P5, R96, R4.reuse, 0x1 ;  /* 0x000000046014a211 */ /* 0x088fe400078a08ff */
[-C--:B------:R-:W-:Y:S01]  /*f510*/  @!P1 LEA R32, P6, R94, R4.reuse, 0x1 ;  /* 0x000000045e209211 */ /* 0x080fe200078c08ff */
[----:B------:R2:W-:Y:S01]  /*f520*/  @!P3 ST.E.128 desc[UR40][R14.64], R36 ;  /* 0x000000240e00b985 */ /* 0x0005e2000c101d28 */
[----:B------:R-:W-:Y:S02]  /*f530*/  @!P0 LEA R34, P3, R92, R4, 0x1 ;  /* 0x000000045c228211 */ /* 0x000fe400078608ff */
[-C--:B------:R-:W-:Y:S02]  /*f540*/  @!P2 LEA.HI.X R21, R96, R5.reuse, R97, 0x1, P5 ;  /* 0x000000056015a211 */ /* 0x080fe400028f0c61 */
[----:B------:R-:W-:-:S02]  /*f550*/  @!P1 LEA.HI.X R33, R94, R5, R95, 0x1, P6 ;  /* 0x000000055e219211 */ /* 0x000fc400030f0c5f */
[----:B------:R-:W-:Y:S01]  /*f560*/  @!P0 LEA.HI.X R35, R92, R5, R93, 0x1, P3 ;  /* 0x000000055c238211 */ /* 0x000fe200018f0c5d */
[----:B------:R2:W-:Y:S01]  /*f570*/  @!P2 ST.E.128 desc[UR40][R20.64], R44 ;  /* 0x0000002c1400a985 */ /* 0x0005e2000c101d28 */
[----:B0-----:R-:W-:-:S03]  /*f580*/  @P4 LEA R6, P5, R90, R4, 0x1 ;  /* 0x000000045a064211 */ /* 0x001fc600078a08ff */
[----:B------:R2:W-:Y:S01]  /*f590*/  @!P1 ST.E.128 desc[UR40][R32.64], R52 ;  /* 0x0000003420009985 */ /* 0x0005e2000c101d28 */
[----:B------:R-:W-:-:S03]  /*f5a0*/  @P4 LEA.HI.X R7, R90, R5, R91, 0x1, P5 ;  /* 0x000000055a074211 */ /* 0x000fc600028f0c5b */
[----:B------:R2:W-:Y:S01]  /*f5b0*/  @!P0 ST.E.128 desc[UR40][R34.64], R60 ;  /* 0x0000003c22008985 */ /* 0x0005e2000c101d28 */
[----:B------:R-:W-:-:S03]  /*f5c0*/  LOP3.LUT P0, RZ, R0, 0x80, RZ, 0xc0, !PT ;  /* 0x0000008000ff7812 */ /* 0x000fc6000780c0ff */
[----:B------:R2:W-:Y:S10]  /*f5d0*/  @P4 ST.E.128 desc[UR40][R6.64], R68 ;  /* 0x0000004406004985 */ /* 0x0005f4000c101d28 */
[----:B------:R-:W-:Y:S05]  /*f5e0*/  @!P0 BRA `(.L_x_3936) ;  /* 0x0000000c00f48947 */ /* 0x000fea0003800000 */
[----:B------:R-:W-:-:S04]  /*f5f0*/  LEA R4, P0, R88, R4, 0x1 ;  /* 0x0000000458047211 */ /* 0x000fc800078008ff */
[----:B------:R-:W-:-:S05]  /*f600*/  LEA.HI.X R5, R88, R5, R89, 0x1, P0 ;  /* 0x0000000558057211 */ /* 0x000fca00000f0c59 */
[----:B------:R0:W-:Y:S01]  /*f610*/  ST.E.128 desc[UR40][R4.64], R76 ;  /* 0x0000004c04007985 */ /* 0x0001e2000c101d28 */
[----:B------:R-:W-:Y:S05]  /*f620*/  BRA `(.L_x_3936) ;  /* 0x0000000c00e47947 */ /* 0x000fea0003800000 */
.L_x_3931:
[----:B------:R-:W3:Y:S01]  /*f630*/  LDL.LU R6, [R1+0x18] ;  /* 0x0000180001067983 */ /* 0x000ee20000300800 */
[----:B------:R-:W-:Y:S01]  /*f640*/  ULDC.64 UR4, c[0x0][0xc00] ;  /* 0x0003000000047ab9 */ /* 0x000fe20000000a00 */
[----:B------:R-:W-:Y:S01]  /*f650*/  IMAD.MOV.U32 R3, RZ, RZ, RZ ;  /* 0x000000ffff037224 */ /* 0x000fe200078e00ff */
[----:B------:R-:W4:Y:S01]  /*f660*/  LDC R29, c[0x0][0xbe8] ;  /* 0x0002fa00ff1d7b82 */ /* 0x000f220000000800 */
[----:B------:R-:W2:Y:S01]  /*f670*/  LDL.LU R0, [R1+0x1c] ;  /* 0x00001c0001007983 */ /* 0x000ea20000300800 */
[----:B------:R-:W-:-:S04]  /*f680*/  ISETP.NE.U32.AND P0, PT, RZ, UR4, PT ;  /* 0x00000004ff007c0c */ /* 0x000fc8000bf05070 */
[----:B------:R-:W-:Y:S02]  /*f690*/  ISETP.NE.AND.EX P0, PT, RZ, UR5, PT, P0 ;  /* 0x00000005ff007c0c */ /* 0x000fe4000bf05300 */
[----:B---3--:R-:W-:-:S04]  /*f6a0*/  IADD3 R4, P1, R6, UR4, RZ ;  /* 0x0000000406047c10 */ /* 0x008fc8000ff3e0ff */
[----:B--2---:R-:W-:Y:S01]  /*f6b0*/  IADD3.X R5, R0, UR5, RZ, P1, !PT ;  /* 0x0000000500057c10 */ /* 0x004fe20008ffe4ff */
[----:B------:R-:W-:Y:S02]  /*f6c0*/  ULDC.64 UR4, c[0x0][0xc08] ;  /* 0x0003020000047ab9 */ /* 0x000fe40000000a00 */
[----:B------:R-:W-:-:S04]  /*f6d0*/  ISETP.NE.U32.AND P1, PT, RZ, UR4, PT ;  /* 0x00000004ff007c0c */ /* 0x000fc8000bf25070 */
[----:B------:R2:W5:Y:S01]  /*f6e0*/  @P0 LDG.E R3, desc[UR40][R4.64] ;  /* 0x0000002804030981 */ /* 0x000562000c1e1900 */
[----:B------:R-:W-:Y:S01]  /*f6f0*/  ISETP.NE.AND.EX P1, PT, RZ, UR5, PT, P1 ;  /* 0x00000005ff007c0c */ /* 0x000fe2000bf25310 */
[----:B------:R-:W3:-:S12]  /*f700*/  S2R R24, SR_TID.X ;  /* 0x0000000000187919 */ /* 0x000ed80000002100 */
[----:B------:R-:W-:Y:S01]  /*f710*/  @P1 IADD3 R6, P2, R6, UR4, RZ ;  /* 0x0000000406061c10 */ /* 0x000fe2000ff5e0ff */
[----:B------:R-:W-:-:S03]  /*f720*/  ULDC UR4, c[0x0][0xa88] ;  /* 0x0002a20000047ab9 */ /* 0x000fc60000000800 */
[----:B------:R-:W-:Y:S01]  /*f730*/  @P1 IADD3.X R7, R0, UR5, RZ, P2, !PT ;  /* 0x0000000500071c10 */ /* 0x000fe200097fe4ff */
[----:B------:R-:W-:-:S06]  /*f740*/  IMAD.U32 R0, RZ, RZ, UR4 ;  /* 0x00000004ff007e24 */ /* 0x000fcc000f8e00ff */
[----:B------:R2:W5:Y:S01]  /*f750*/  @P1 LDG.E R0, desc[UR40][R6.64] ;  /* 0x0000002806001981 */ /* 0x000562000c1e1900 */
[----:B---3--:R-:W-:-:S05]  /*f760*/  VIADD R24, R24, 0xffffff80 ;  /* 0xffffff8018187836 */ /* 0x008fca0000000000 */
[----:B------:R-:W-:Y:S01]  /*f770*/  ISETP.GE.AND P2, PT, R24, 0x40, PT ;  /* 0x000000401800780c */ /* 0x000fe20003f46270 */
[----:B--2-4-:R-:W-:-:S12]  /*f780*/  @P1 BRA `(.L_x_3937) ;  /* 0x0000000000101947 */ /* 0x014fd80003800000 */
[----:B------:R-:W-:Y:S05]  /*f790*/  @!P0 BRA `(.L_x_3937) ;  /* 0x00000000000c8947 */ /* 0x000fea0003800000 */
[----:B------:R-:W2:Y:S04]  /*f7a0*/  LDG.E R7, desc[UR40][R4.64] ;  /* 0x0000002804077981 */ /* 0x000ea8000c1e1900 */
[----:B-----5:R-:W2:Y:S02]  /*f7b0*/  LDG.E R0, desc[UR40][R4.64+0x4] ;  /* 0x0000042804007981 */ /* 0x020ea4000c1e1900 */
[----:B--2---:R-:W-:-:S07]  /*f7c0*/  IMAD.IADD R0, R0, 0x1, -R7 ;  /* 0x0000000100007824 */ /* 0x004fce00078e0a07 */
.L_x_3937:
[----:B------:R-:W2:Y:S04]  /*f7d0*/  LDL.LU R5, [R1+0x20] ;  /* 0x0000200001057983 */ /* 0x000ea80000300800 */
[----:B------:R-:W3:Y:S04]  /*f7e0*/  LDL.LU R4, [R1+0x40] ;  /* 0x0000400001047983 */ /* 0x000ee80000300800 */
[----:B------:R-:W4:Y:S04]  /*f7f0*/  LDL R28, [R1+0x14] ;  /* 0x00001400011c7983 */ /* 0x000f280000100800 */
[----:B0-----:R0:W5:Y:S01]  /*f800*/  LDL R20, [R1+0x38] ;  /* 0x0000380001147983 */ /* 0x0011620000100800 */
[----:B------:R-:W-:Y:S01]  /*f810*/  BSSY B1, `(.L_x_3938) ;  /* 0x000002e000017945 */ /* 0x000fe20003800000 */
[----:B-----5:R-:W-:-:S02]  /*f820*/  SHF.R.S32.HI R10, RZ, 0x1f, R3 ;  /* 0x0000001fff0a7819 */ /* 0x020fc40000011403 */
[----:B--2---:R-:W-:Y:S02]  /*f830*/  SEL R15, R5, RZ, !P0 ;  /* 0x000000ff050f7207 */ /* 0x004fe40004000000 */
[----:B---3--:R-:W-:Y:S02]  /*f840*/  SEL R14, R4, RZ, !P0 ;  /* 0x000000ff040e7207 */ /* 0x008fe40004000000 */
[----:B----4-:R-:W-:Y:S01]  /*f850*/  SHF.R.S32.HI R13, RZ, 0x1f, R28 ;  /* 0x0000001fff0d7819 */ /* 0x010fe2000001141c */
[----:B0-----:R-:W-:Y:S06]  /*f860*/  @P2 BRA `(.L_x_3939) ;  /* 0x0000000000a02947 */ /* 0x001fec0003800000 */
[----:B------:R-:W0:Y:S01]  /*f870*/  S2R R4, SR_TID.X ;  /* 0x0000000000047919 */ /* 0x000e220000002100 */
[----:B------:R-:W2:Y:S02]  /*f880*/  LDC R11, c[0x0][0xbe8] ;  /* 0x0002fa00ff0b7b82 */ /* 0x000ea40000000800 */
[----:B--2---:R-:W-:Y:S02]  /*f890*/  IMAD R5, R0, R11, RZ ;  /* 0x0000000b00057224 */ /* 0x004fe400078e02ff */
[----:B0-----:R-:W-:-:S04]  /*f8a0*/  IMAD R4, R20, 0x40, R4 ;  /* 0x0000004014047824 */ /* 0x001fc800078e0204 */
        /* <DEDUP_REMOVED lines=10> */
[----:B------:R-:W0:Y:S08]  /*f950*/  @P0 LDC R9, c[0x0][0xbec] ;  /* 0x0002fb00ff090b82 */ /* 0x000e300000000800 */
[----:B------:R-:W2:Y:S01]  /*f960*/  @P0 LDC R21, c[0x0][0xbf0] ;  /* 0x0002fc00ff150b82 */ /* 0x000ea20000000800 */
[----:B0-----:R-:W-:-:S04]  /*f970*/  @P0 IMAD.HI.U32 R6, R12, R9, RZ ;  /* 0x000000090c060227 */ /* 0x001fc800078e00ff */
[----:B------:R-:W-:Y:S01]  /*f980*/  IMAD R9, R28, UR5, R8 ;  /* 0x000000051c097c24 */ /* 0x000fe2000f8e0208 */
[----:B------:R-:W-:Y:S01]  /*f990*/  ULDC.64 UR4, c[0x0][0xb98] ;  /* 0x0002e60000047ab9 */ /* 0x000fe20000000a00 */
[----:B--2---:R-:W-:Y:S02]  /*f9a0*/  @P0 SHF.R.U32.HI R7, RZ, R21, R6 ;  /* 0x00000015ff070219 */ /* 0x004fe40000011606 */
        /* <DEDUP_REMOVED lines=20> */
.L_x_3939:
[----:B------:R-:W-:Y:S05]  /*faf0*/  BSYNC B1 ;  /* 0x0000000000017941 */ /* 0x000fea0003800000 */
.L_x_3938:
[----:B------:R-:W-:Y:S01]  /*fb00*/  ISETP.NE.AND P0, PT, R29, 0x1, PT ;  /* 0x000000011d00780c */ /* 0x000fe20003f05270 */
[----:B------:R-:W2:Y:S01]  /*fb10*/  LDC R21, c[0x0][0xac8] ;  /* 0x0002b200ff157b82 */ /* 0x000ea20000000800 */
[--C-:B------:R-:W-:Y:S01]  /*fb20*/  SHF.R.S32.HI R8, RZ, 0x1f, R24.reuse ;  /* 0x0000001fff087819 */ /* 0x100fe20000011418 */
[----:B------:R-:W-:Y:S01]  /*fb30*/  ULDC.64 UR4, c[0x0][0xaa0] ;  /* 0x0002a80000047ab9 */ /* 0x000fe20000000a00 */
[----:B------:R-:W-:Y:S01]  /*fb40*/  SHF.R.S32.HI R12, RZ, 0x1f, R24 ;  /* 0x0000001fff0c7819 */ /* 0x000fe20000011418 */
[----:B0-----:R-:W-:Y:S01]  /*fb50*/  IMAD R6, R10, UR4, RZ ;  /* 0x000000040a067c24 */ /* 0x001fe2000f8e02ff */
[-C--:B------:R-:W-:Y:S01]  /*fb60*/  LEA.HI R8, R8, R24.reuse, RZ, 0x3 ;  /* 0x0000001808087211 */ /* 0x080fe200078f18ff */
[C---:B------:R-:W-:Y:S01]  /*fb70*/  IMAD.WIDE.U32 R4, R3.reuse, UR4, RZ ;  /* 0x0000000403047c25 */ /* 0x040fe2000f8e00ff */
[----:B------:R-:W-:Y:S01]  /*fb80*/  LEA.HI R12, R12, R24, RZ, 0x3 ;  /* 0x000000180c0c7211 */ /* 0x000fe200078f18ff */
[----:B------:R-:W-:Y:S01]  /*fb90*/  BSSY B1, `(.L_x_3940) ;  /* 0x000007e000017945 */ /* 0x000fe20003800000 */
[----:B------:R-:W-:Y:S01]  /*fba0*/  LOP3.LUT R8, R8, 0xfffffff8, RZ, 0xc0, !PT ;  /* 0xfffffff808087812 */ /* 0x000fe200078ec0ff */
[----:B------:R-:W-:Y:S01]  /*fbb0*/  IMAD R3, R3, UR5, R6 ;  /* 0x0000000503037c24 */ /* 0x000fe2000f8e0206 */
[----:B------:R-:W-:Y:S01]  /*fbc0*/  ULDC.64 UR4, c[0x0][0xae8] ;  /* 0x0002ba0000047ab9 */ /* 0x000fe20000000a00 */
[----:B------:R-:W0:Y:S01]  /*fbd0*/  @P0 LDC R7, c[0x0][0xbec] ;  /* 0x0002fb00ff070b82 */ /* 0x000e220000000800 */
[----:B------:R-:W-:Y:S01]  /*fbe0*/  SHF.R.S32.HI R12, RZ, 0x3, R12 ;  /* 0x00000003ff0c7819 */ /* 0x000fe2000001140c */
[----:B------:R-:W-:Y:S01]  /*fbf0*/  IMAD.IADD R5, R5, 0x1, R3 ;  /* 0x0000000105057824 */ /* 0x000fe200078e0203 */
[----:B------:R-:W-:Y:S01]  /*fc00*/  IADD3 R40, R192, 0xc0, RZ ;  /* 0x000000c0c0287810 */ /* 0x000fe20007ffe0ff */
[----:B------:R-:W-:-:S02]  /*fc10*/  IMAD R3, R13, UR4, RZ ;  /* 0x000000040d037c24 */ /* 0x000fc4000f8e02ff */
[----:B------:R-:W-:Y:S01]  /*fc20*/  IMAD.IADD R8, R24, 0x1, -R8 ;  /* 0x0000000118087824 */ /* 0x000fe200078e0a08 */
[----:B------:R-:W-:Y:S01]  /*fc30*/  SHF.R.S32.HI R40, RZ, 0x1f, R40 ;  /* 0x0000001fff287819 */ /* 0x000fe20000011428 */
[----:B------:R-:W3:Y:S01]  /*fc40*/  @P0 LDC R9, c[0x0][0xbf0] ;  /* 0x0002fc00ff090b82 */ /* 0x000ee20000000800 */
[----:B------:R-:W-:Y:S02]  /*fc50*/  VIADD R43, R192, 0x40 ;  /* 0x00000040c02b7836 */ /* 0x000fe40000000000 */
[----:B------:R-:W-:Y:S01]  /*fc60*/  IMAD R3, R28, UR5, R3 ;  /* 0x000000051c037c24 */ /* 0x000fe2000f8e0203 */
[----:B------:R-:W-:Y:S01]  /*fc70*/  LEA R6, R8, R12, 0x5 ;  /* 0x0000000c08067211 */ /* 0x000fe200078e28ff */
[----:B------:R-:W-:Y:S01]  /*fc80*/  IMAD.WIDE.U32 R4, R28, UR4, R4 ;  /* 0x000000041c047c25 */ /* 0x000fe2000f8e0004 */
[-C--:B--2---:R-:W-:Y:S01]  /*fc90*/  ISETP.GE.AND P1, PT, R43, R21.reuse, PT ;  /* 0x000000152b00720c */ /* 0x084fe20003f26270 */
[----:B------:R-:W-:Y:S01]  /*fca0*/  ULDC.64 UR4, c[0x0][0xaf0] ;  /* 0x0002bc0000047ab9 */ /* 0x000fe20000000a00 */
[----:B------:R-:W-:Y:S01]  /*fcb0*/  ISETP.GE.AND P2, PT, R192, R21, PT ;  /* 0x00000015c000720c */ /* 0x000fe20003f46270 */
[----:B------:R-:W-:Y:S01]  /*fcc0*/  IMAD.IADD R5, R5, 0x1, R3 ;  /* 0x0000000105057824 */ /* 0x000fe200078e0203 */
[----:B------:R-:W-:Y:S01]  /*fcd0*/  SEL R10, RZ, 0xffffffff, P1 ;  /* 0xffffffffff0a7807 */ /* 0x000fe20000800000 */
[----:B------:R-:W-:-:S02]  /*fce0*/  IMAD R3, R14, UR4, RZ ;  /* 0x000000040e037c24 */ /* 0x000fc4000f8e02ff */
[----:B------:R-:W-:Y:S02]  /*fcf0*/  IMAD R8, R20, 0x40, R6 ;  /* 0x0000004014087824 */ /* 0x000fe400078e0206 */
[----:B------:R-:W-:Y:S02]  /*fd00*/  VIADD R41, R192, 0x80 ;  /* 0x00000080c0297836 */ /* 0x000fe40000000000 */
[C---:B------:R-:W-:Y:S02]  /*fd10*/  IMAD R3, R15.reuse, UR5, R3 ;  /* 0x000000050f037c24 */ /* 0x040fe4000f8e0203 */
[----:B------:R-:W-:Y:S01]  /*fd20*/  IMAD.WIDE.U32 R4, R15, UR4, R4 ;  /* 0x000000040f047c25 */ /* 0x000fe2000f8e0004 */
[----:B------:R-:W-:-:S03]  /*fd30*/  ULDC.64 UR4, c[0x0][0xae0] ;  /* 0x0002b80000047ab9 */ /* 0x000fc60000000a00 */
[----:B0-----:R-:W-:Y:S01]  /*fd40*/  @P0 IMAD.HI.U32 R6, R8, R7, RZ ;  /* 0x0000000708060227 */ /* 0x001fe200078e00ff */
[----:B------:R-:W-:Y:S02]  /*fd50*/  SEL R7, RZ, 0x1, P2 ;  /* 0x00000001ff077807 */ /* 0x000fe40001000000 */
[----:B------:R-:W-:Y:S01]  /*fd60*/  ISETP.GE.AND P2, PT, R41, R21, PT ;  /* 0x000000152900720c */ /* 0x000fe20003f46270 */
[----:B------:R-:W-:Y:S02]  /*fd70*/  IMAD.SHL.U32 R10, R10, 0x2, RZ ;  /* 0x000000020a0a7824 */ /* 0x000fe400078e00ff */
[C---:B------:R-:W-:Y:S02]  /*fd80*/  VIADD R39, R192.reuse, 0xc0 ;  /* 0x000000c0c0277836 */ /* 0x040fe40000000000 */
[----:B------:R-:W-:Y:S02]  /*fd90*/  IMAD.IADD R5, R5, 0x1, R3 ;  /* 0x0000000105057824 */ /* 0x000fe400078e0203 */
[----:B------:R-:W-:Y:S01]  /*fda0*/  IMAD.MOV.U32 R3, RZ, RZ, R8 ;  /* 0x000000ffff037224 */ /* 0x000fe200078e0008 */
[----:B---3--:R-:W-:Y:S01]  /*fdb0*/  @P0 SHF.R.U32.HI R3, RZ, R9, R6 ;  /* 0x00000009ff030219 */ /* 0x008fe20000011606 */
[----:B------:R-:W-:Y:S01]  /*fdc0*/  VIADD R37, R192, 0x100 ;  /* 0x00000100c0257836 */ /* 0x000fe20000000000 */
[----:B------:R-:W-:Y:S01]  /*fdd0*/  LOP3.LUT R9, R10, 0x2, R7, 0xe2, !PT ;  /* 0x000000020a097812 */ /* 0x000fe200078ee207 */
[----:B------:R-:W-:Y:S01]  /*fde0*/  IMAD R31, R0, R29, RZ ;  /* 0x0000001d001f7224 */ /* 0x000fe200078e02ff */
[----:B------:R-:W-:Y:S01]  /*fdf0*/  ISETP.GE.AND P1, PT, R39, R21, PT ;  /* 0x000000152700720c */ /* 0x000fe20003f26270 */
[----:B------:R-:W-:Y:S01]  /*fe00*/  IMAD.MOV R7, RZ, RZ, -R3 ;  /* 0x000000ffff077224 */ /* 0x000fe200078e0a03 */
[----:B------:R-:W-:Y:S01]  /*fe10*/  SEL R10, RZ, 0xffffffff, P2 ;  /* 0xffffffffff0a7807 */ /* 0x000fe20001000000 */
[----:B------:R-:W-:Y:S01]  /*fe20*/  IMAD.WIDE.U32 R4, R3, UR4, R4 ;  /* 0x0000000403047c25 */ /* 0x000fe2000f8e0004 */
[----:B------:R-:W-:-:S02]  /*fe30*/  SHF.R.S32.HI R6, RZ, 0x1f, R3 ;  /* 0x0000001fff067819 */ /* 0x000fc40000011403 */
[----:B------:R-:W-:Y:S01]  /*fe40*/  SEL R11, RZ, 0xffffffff, P1 ;  /* 0xffffffffff0b7807 */ /* 0x000fe20000800000 */
[----:B------:R-:W-:Y:S01]  /*fe50*/  IMAD.SHL.U32 R10, R10, 0x4, RZ ;  /* 0x000000040a0a7824 */ /* 0x000fe200078e00ff */
[----:B------:R-:W-:Y:S01]  /*fe60*/  ISETP.GE.AND P0, PT, R37, R21, PT ;  /* 0x000000152500720c */ /* 0x000fe20003f06270 */
[----:B------:R-:W-:Y:S02]  /*fe70*/  IMAD R6, R6, UR4, RZ ;  /* 0x0000000406067c24 */ /* 0x000fe4000f8e02ff */
[----:B------:R-:W-:Y:S01]  /*fe80*/  IMAD.SHL.U32 R11, R11, 0x8, RZ ;  /* 0x000000080b0b7824 */ /* 0x000fe200078e00ff */
[----:B------:R-:W-:Y:S01]  /*fe90*/  LOP3.LUT R0, R10, 0x4, R9, 0xe2, !PT ;  /* 0x000000040a007812 */ /* 0x000fe200078ee209 */
[----:B------:R-:W-:Y:S02]  /*fea0*/  IMAD R7, R29, R7, R8 ;  /* 0x000000071d077224 */ /* 0x000fe400078e0208 */
[----:B------:R-:W-:Y:S01]  /*feb0*/  IMAD R9, R3, UR5, R6 ;  /* 0x0000000503097c24 */ /* 0x000fe2000f8e0206 */
[----:B------:R-:W-:Y:S01]  /*fec0*/  SEL R6, RZ, 0xffffffff, P0 ;  /* 0xffffffffff067807 */ /* 0x000fe20000000000 */
[----:B------:R-:W-:Y:S01]  /*fed0*/  VIADD R35, R192, 0x140 ;  /* 0x00000140c0237836 */ /* 0x000fe20000000000 */
[----:B------:R-:W-:Y:S01]  /*fee0*/  LOP3.LUT R3, R11, 0x8, R0, 0xe2, !PT ;  /* 0x000000080b037812 */ /* 0x000fe200078ee200 */
[----:B------:R-:W-:Y:S01]  /*fef0*/  ULDC.64 UR4, c[0x0][0xad8] ;  /* 0x0002b60000047ab9 */ /* 0x000fe20000000a00 */
[----:B------:R-:W-:Y:S01]  /*ff00*/  SHF.R.S32.HI R0, RZ, 0x1f, R7 ;  /* 0x0000001fff007819 */ /* 0x000fe20000011407 */
[----:B------:R-:W-:Y:S01]  /*ff10*/  IMAD.SHL.U32 R6, R6, 0x10, RZ ;  /* 0x0000001006067824 */ /* 0x000fe200078e00ff */
[----:B------:R-:W-:Y:S01]  /*ff20*/  ISETP.GE.AND P0, PT, R35, R21, PT ;  /* 0x000000152300720c */ /* 0x000fe20003f06270 */
[----:B------:R-:W-:-:S02]  /*ff30*/  VIADD R33, R192, 0x180 ;  /* 0x00000180c0217836 */ /* 0x000fc40000000000 */
[----:B------:R-:W-:Y:S01]  /*ff40*/  IMAD R0, R0, UR4, RZ ;  /* 0x0000000400007c24 */ /* 0x000fe2000f8e02ff */
[----:B------:R-:W-:Y:S01]  /*ff50*/  LOP3.LUT R6, R6, 0x10, R3, 0xe2, !PT ;  /* 0x0000001006067812 */ /* 0x000fe200078ee203 */
[----:B------:R-:W-:Y:S01]  /*ff60*/  IMAD.IADD R5, R5, 0x1, R9 ;  /* 0x0000000105057824 */ /* 0x000fe200078e0209 */
[----:B------:R-:W-:Y:S01]  /*ff70*/  SEL R8, RZ, 0xffffffff, P0 ;  /* 0xffffffffff087807 */ /* 0x000fe20000000000 */
[----:B------:R-:W-:Y:S01]  /*ff80*/  IMAD R3, R7, UR5, R0 ;  /* 0x0000000507037c24 */ /* 0x000fe2000f8e0200 */
[----:B------:R-:W-:Y:S01]  /*ff90*/  ISETP.GE.AND P0, PT, R33, R21, PT ;  /* 0x000000152100720c */ /* 0x000fe20003f06270 */
[----:B------:R-:W-:Y:S02]  /*ffa0*/  IMAD R0, R20, 0x40, R12 ;  /* 0x0000004014007824 */ /* 0x000fe400078e020c */
[----:B------:R-:W-:Y:S01]  /*ffb0*/  IMAD.WIDE.U32 R4, R7, UR4, R4 ;  /* 0x0000000407047c25 */ /* 0x000fe2000f8e0004 */
[----:B------:R-:W-:Y:S01]  /*ffc0*/  SEL R7, RZ, 0x40, P0 ;  /* 0x00000040ff077807 */ /* 0x000fe20000000000 */
[----:B------:R-:W-:Y:S01]  /*ffd0*/  ULDC.64 UR4, c[0x0][0xa80] ;  /* 0x0002a00000047ab9 */ /* 0x000fe20000000a00 */
[----:B------:R-:W-:Y:S01]  /*ffe0*/  ISETP.GE.AND P0, PT, R0, R31, PT ;  /* 0x0000001f0000720c */ /* 0x000fe20003f06270 */
[----:B------:R-:W-:Y:S01]  /*fff0*/  IMAD.SHL.U32 R9, R8, 0x20, RZ ;  /* 0x0000002008097824 */ /* 0x000fe200078e00ff */
[----:B------:R-:W-:Y:S01]  /*10000*/  LEA R20, P1, R4, UR4, 0x1 ;  /* 0x0000000404147c11 */ /* 0x000fe2000f8208ff */
[----:B------:R-:W-:-:S02]  /*10010*/  VIADD R30, R192, 0x1c0 ;  /* 0x000001c0c01e7836 */ /* 0x000fc40000000000 */
[----:B------:R-:W-:Y:S01]  /*10020*/  IMAD.IADD R3, R5, 0x1, R3 ;  /* 0x0000000105037824 */ /* 0x000fe200078e0203 */
[----:B------:R-:W-:Y:S01]  /*10030*/  LOP3.LUT R6, R9, 0x20, R6, 0xe2, !PT ;  /* 0x0000002009067812 */ /* 0x000fe200078ee206 */
[----:B------:R-:W-:Y:S01]  /*10040*/  VIADD R32, R192, 0x1c0 ;  /* 0x000001c0c0207836 */ /* 0x000fe20000000000 */
[----:B------:R-:W-:Y:S01]  /*10050*/  ISETP.GE.AND P2, PT, R30, R21, PT ;  /* 0x000000151e00720c */ /* 0x000fe20003f46270 */
[----:B------:R-:W-:Y:S01]  /*10060*/  VIADD R34, R192, 0x180 ;  /* 0x00000180c0227836 */ /* 0x000fe20000000000 */
[----:B------:R-:W-:Y:S01]  /*10070*/  LEA.HI.X R3, R4, UR5, R3, 0x1, P1 ;  /* 0x0000000504037c11 */ /* 0x000fe200088f0c03 */
[----:B------:R-:W-:Y:S01]  /*10080*/  VIADD R36, R192, 0x140 ;  /* 0x00000140c0247836 */ /* 0x000fe20000000000 */
[----:B------:R-:W-:Y:S01]  /*10090*/  LOP3.LUT R24, R6, R7, RZ, 0xfc, !PT ;  /* 0x0000000706187212 */ /* 0x000fe200078efcff */
[C---:B------:R-:W-:Y:S01]  /*100a0*/  VIADD R38, R192.reuse, 0x100 ;  /* 0x00000100c0267836 */ /* 0x040fe20000000000 */
[----:B------:R-:W-:Y:S01]  /*100b0*/  SEL R5, RZ, 0x80, P2 ;  /* 0x00000080ff057807 */ /* 0x000fe20001000000 */
[C---:B------:R-:W-:Y:S01]  /*100c0*/  VIADD R42, R192.reuse, 0x80 ;  /* 0x00000080c02a7836 */ /* 0x040fe20000000000 */
[----:B------:R0:W2:Y:S01]  /*100d0*/  SHFL.IDX PT, R6, R20, RZ, 0x181f ;  /* 0x00181fff14067589 */ /* 0x0000a200000e0000 */
[----:B------:R-:W-:Y:S01]  /*100e0*/  VIADD R44, R192, 0x40 ;  /* 0x00000040c02c7836 */ /* 0x000fe20000000000 */
[----:B------:R-:W-:-:S02]  /*100f0*/  LOP3.LUT R28, R24, R5, RZ, 0xfc, !PT ;  /* 0x00000005181c7212 */ /* 0x000fc400078efcff */
[----:B------:R0:W3:Y:S01]  /*10100*/  SHFL.IDX PT, R7, R3, RZ, 0x181f ;  /* 0x00181fff03077589 */ /* 0x0000e200000e0000 */
[----:B------:R-:W-:Y:S02]  /*10110*/  SHF.R.S32.HI R32, RZ, 0x1f, R32 ;  /* 0x0000001fff207819 */ /* 0x000fe40000011420 */
[----:B------:R-:W-:Y:S02]  /*10120*/  SHF.R.S32.HI R34, RZ, 0x1f, R34 ;  /* 0x0000001fff227819 */ /* 0x000fe40000011422 */
[----:B------:R-:W-:Y:S02]  /*10130*/  SHF.R.S32.HI R36, RZ, 0x1f, R36 ;  /* 0x0000001fff247819 */ /* 0x000fe40000011424 */
[----:B------:R-:W-:Y:S02]  /*10140*/  SHF.R.S32.HI R38, RZ, 0x1f, R38 ;  /* 0x0000001fff267819 */ /* 0x000fe40000011426 */
[----:B------:R-:W-:Y:S02]  /*10150*/  SHF.R.S32.HI R42, RZ, 0x1f, R42 ;  /* 0x0000001fff2a7819 */ /* 0x000fe4000001142a */
[----:B------:R-:W-:Y:S01]  /*10160*/  SHF.R.S32.HI R44, RZ, 0x1f, R44 ;  /* 0x0000001fff2c7819 */ /* 0x000fe2000001142c */
[----:B0-----:R-:W-:Y:S06]  /*10170*/  @P0 BRA `(.L_x_3941) ;  /* 0x00000000007c0947 */ /* 0x001fec0003800000 */
[-C--:B------:R-:W-:Y:S02]  /*10180*/  ISETP.GE.AND P2, PT, R43, R21.reuse, PT ;  /* 0x000000152b00720c */ /* 0x080fe40003f46270 */
[-C--:B------:R-:W-:Y:S02]  /*10190*/  ISETP.GE.AND P1, PT, R192, R21.reuse, PT ;  /* 0x00000015c000720c */ /* 0x080fe40003f26270 */
[-C--:B------:R-:W-:Y:S02]  /*101a0*/  ISETP.GE.AND P5, PT, R41, R21.reuse, PT ;  /* 0x000000152900720c */ /* 0x080fe40003fa6270 */
[----:B------:R-:W-:-:S07]  /*101b0*/  ISETP.GE.AND P3, PT, R39, R21, PT ;  /* 0x000000152700720c */ /* 0x000fce0003f66270 */
[CC--:B--2---:R-:W-:Y:S02]  /*101c0*/  @!P2 LEA R8, P0, R43.reuse, R6.reuse, 0x1 ;  /* 0x000000062b08a211 */ /* 0x0c4fe400078008ff */
[----:B---3--:R-:W-:Y:S02]  /*101d0*/  @!P1 IMAD.WIDE R4, R192, 0x2, R6 ;  /* 0x00000002c0049825 */ /* 0x008fe400078e0206 */
[----:B------:R-:W-:Y:S02]  /*101e0*/  @!P2 LEA.HI.X R9, R43, R7, R44, 0x1, P0 ;  /* 0x000000072b09a211 */ /* 0x000fe400000f0c2c */
[----:B------:R-:W-:Y:S01]  /*101f0*/  @!P5 LEA R10, P4, R41, R6, 0x1 ;  /* 0x00000006290ad211 */ /* 0x000fe200078808ff */
[----:B------:R-:W-:Y:S01]  /*10200*/  @!P1 ST.E.128 desc[UR40][R4.64], RZ ;  /* 0x000000ff04009985 */ /* 0x000fe2000c101d28 */
[-C--:B------:R-:W-:Y:S02]  /*10210*/  ISETP.GE.AND P1, PT, R35, R21.reuse, PT ;  /* 0x000000152300720c */ /* 0x080fe40003f26270 */
[----:B------:R-:W-:Y:S01]  /*10220*/  LOP3.LUT P0, RZ, R24, 0x40, RZ, 0xc0, !PT ;  /* 0x0000004018ff7812 */ /* 0x000fe2000780c0ff */
[----:B------:R0:W-:Y:S01]  /*10230*/  @!P2 ST.E.128 desc[UR40][R8.64], RZ ;  /* 0x000000ff0800a985 */ /* 0x0001e2000c101d28 */
[----:B------:R-:W-:-:S02]  /*10240*/  ISETP.GE.AND P2, PT, R37, R21, PT ;  /* 0x000000152500720c */ /* 0x000fc40003f46270 */
[-C--:B------:R-:W-:Y:S02]  /*10250*/  @!P5 LEA.HI.X R11, R41, R7.reuse, R42, 0x1, P4 ;  /* 0x00000007290bd211 */ /* 0x080fe400020f0c2a */
[----:B------:R-:W-:Y:S02]  /*10260*/  LOP3.LUT P4, RZ, R28, 0x80, RZ, 0xc0, !PT ;  /* 0x000000801cff7812 */ /* 0x000fe4000788c0ff */
[CC--:B------:R-:W-:Y:S01]  /*10270*/  @!P3 LEA R12, P6, R39.reuse, R6.reuse, 0x1 ;  /* 0x00000006270cb211 */ /* 0x0c0fe200078c08ff */
[----:B------:R4:W-:Y:S03]  /*10280*/  @!P5 ST.E.128 desc[UR40][R10.64], RZ ;  /* 0x000000ff0a00d985 */ /* 0x0009e6000c101d28 */
[----:B------:R-:W-:Y:S02]  /*10290*/  @!P3 LEA.HI.X R13, R39, R7, R40, 0x1, P6 ;  /* 0x00000007270db211 */ /* 0x000fe400030f0c28 */
[----:B0-----:R-:W-:-:S02]  /*102a0*/  @!P1 LEA R8, P6, R35, R6, 0x1 ;  /* 0x0000000623089211 */ /* 0x001fc400078c08ff */
        /* <DEDUP_REMOVED lines=12> */
.L_x_3941:
[----:B------:R-:W-:Y:S05]  /*10370*/  BSYNC B1 ;  /* 0x0000000000017941 */ /* 0x000fea0003800000 */
.L_x_3940:
[----:B------:R-:W-:Y:S01]  /*10380*/  VIADD R0, R0, 0x20 ;  /* 0x0000002000007836 */ /* 0x000fe20000000000 */
[----:B---34-:R0:W3:Y:S04]  /*10390*/  SHFL.IDX PT, R7, R3, 0x1, 0x181f ;  /* 0x00381f0003077f89 */ /* 0x0180e800000e0000 */
[----:B------:R-:W-:Y:S01]  /*103a0*/  ISETP.GE.AND P0, PT, R0, R31, PT ;  /* 0x0000001f0000720c */ /* 0x000fe20003f06270 */
[----:B--2---:R0:W2:-:S12]  /*103b0*/  SHFL.IDX PT, R6, R20, 0x1, 0x181f ;  /* 0x00381f0014067f89 */ /* 0x00409800000e0000 */
[----:B0-----:R-:W-:Y:S05]  /*103c0*/  @P0 BRA `(.L_x_3936) ;  /* 0x00000000007c0947 */ /* 0x001fea0003800000 */
[-C--:B------:R-:W-:Y:S02]  /*103d0*/  ISETP.GE.AND P6, PT, R192, R21.reuse, PT ;  /* 0x00000015c000720c */ /* 0x080fe40003fc6270 */
[-C--:B------:R-:W-:Y:S02]  /*103e0*/  ISETP.GE.AND P5, PT, R43, R21.reuse, PT ;  /* 0x000000152b00720c */ /* 0x080fe40003fa6270 */
[-C--:B------:R-:W-:Y:S02]  /*103f0*/  ISETP.GE.AND P4, PT, R41, R21.reuse, PT ;  /* 0x000000152900720c */ /* 0x080fe40003f86270 */
[-C--:B------:R-:W-:Y:S02]  /*10400*/  ISETP.GE.AND P3, PT, R39, R21.reuse, PT ;  /* 0x000000152700720c */ /* 0x080fe40003f66270 */
[-C--:B------:R-:W-:Y:S02]  /*10410*/  ISETP.GE.AND P2, PT, R37, R21.reuse, PT ;  /* 0x000000152500720c */ /* 0x080fe40003f46270 */
[----:B------:R-:W-:-:S03]  /*10420*/  ISETP.GE.AND P1, PT, R35, R21, PT ;  /* 0x000000152300720c */ /* 0x000fc60003f26270 */
[----:B--23--:R-:W-:Y:S02]  /*10430*/  @!P6 IMAD.WIDE R4, R192, 0x2, R6 ;  /* 0x00000002c004e825 */ /* 0x00cfe400078e0206 */
[----:B------:R-:W-:-:S03]  /*10440*/  @!P5 LEA R8, P0, R43, R6, 0x1 ;  /* 0x000000062b08d211 */ /* 0x000fc600078008ff */
[----:B------:R0:W-:Y:S01]  /*10450*/  @!P6 ST.E.128 desc[UR40][R4.64], RZ ;  /* 0x000000ff0400e985 */ /* 0x0001e2000c101d28 */
[-C--:B------:R-:W-:Y:S02]  /*10460*/  @!P4 LEA R10, P6, R41, R6.reuse, 0x1 ;  /* 0x00000006290ac211 */ /* 0x080fe400078c08ff */
[-C--:B------:R-:W-:Y:S02]  /*10470*/  @!P5 LEA.HI.X R9, R43, R7.reuse, R44, 0x1, P0 ;  /* 0x000000072b09d211 */ /* 0x080fe400000f0c2c */
[----:B------:R-:W-:Y:S02]  /*10480*/  LOP3.LUT P0, RZ, R24, 0x40, RZ, 0xc0, !PT ;  /* 0x0000004018ff7812 */ /* 0x000fe4000780c0ff */
[----:B------:R-:W-:Y:S01]  /*10490*/  @!P4 LEA.HI.X R11, R41, R7, R42, 0x1, P6 ;  /* 0x00000007290bc211 */ /* 0x000fe200030f0c2a */
[----:B------:R2:W-:Y:S01]  /*104a0*/  @!P5 ST.E.128 desc[UR40][R8.64], RZ ;  /* 0x000000ff0800d985 */ /* 0x0005e2000c101d28 */
[----:B------:R-:W-:Y:S02]  /*104b0*/  LOP3.LUT P6, RZ, R28, 0x80, RZ, 0xc0, !PT ;  /* 0x000000801cff7812 */ /* 0x000fe400078cc0ff */
[-C--:B------:R-:W-:Y:S01]  /*104c0*/  @!P3 LEA R12, P5, R39, R6.reuse, 0x1 ;  /* 0x00000006270cb211 */ /* 0x080fe200078a08ff */
[----:B------:R2:W-:Y:S01]  /*104d0*/  @!P4 ST.E.128 desc[UR40][R10.64], RZ ;  /* 0x000000ff0a00c985 */ /* 0x0005e2000c101d28 */
[----:B------:R-:W-:-:S02]  /*104e0*/  @!P2 LEA R14, P4, R37, R6, 0x1 ;  /* 0x00000006250ea211 */ /* 0x000fc400078808ff */
[-C--:B------:R-:W-:Y:S02]  /*104f0*/  @!P3 LEA.HI.X R13, R39, R7.reuse, R40, 0x1, P5 ;  /* 0x00000007270db211 */ /* 0x080fe400028f0c28 */
[-C--:B0-----:R-:W-:Y:S02]  /*10500*/  @!P1 LEA R4, P5, R35, R6.reuse, 0x1 ;  /* 0x0000000623049211 */ /* 0x081fe400078a08ff */
[-C--:B------:R-:W-:Y:S01]  /*10510*/  @!P2 LEA.HI.X R15, R37, R7.reuse, R38, 0x1, P4 ;  /* 0x00000007250fa211 */ /* 0x080fe200020f0c26 */
[----:B------:R2:W-:Y:S01]  /*10520*/  @!P3 ST.E.128 desc[UR40][R12.64], RZ ;  /* 0x000000ff0c00b985 */ /* 0x0005e2000c101d28 */
[-C--:B------:R-:W-:Y:S02]  /*10530*/  @P0 LEA R20, P3, R33, R6.reuse, 0x1 ;  /* 0x0000000621140211 */ /* 0x080fe400078608ff */
[----:B------:R-:W-:Y:S01]  /*10540*/  @P6 LEA R6, P4, R30, R6, 0x1 ;  /* 0x000000061e066211 */ /* 0x000fe200078808ff */
[----:B------:R2:W-:Y:S01]  /*10550*/  @!P2 ST.E.128 desc[UR40][R14.64], RZ ;  /* 0x000000ff0e00a985 */ /* 0x0005e2000c101d28 */
[----:B------:R-:W-:-:S02]  /*10560*/  @!P1 LEA.HI.X R5, R35, R7, R36, 0x1, P5 ;  /* 0x0000000723059211 */ /* 0x000fc400028f0c24 */
[-C--:B------:R-:W-:Y:S02]  /*10570*/  @P0 LEA.HI.X R21, R33, R7.reuse, R34, 0x1, P3 ;  /* 0x0000000721150211 */ /* 0x080fe400018f0c22 */
[----:B------:R-:W-:Y:S01]  /*10580*/  @P6 LEA.HI.X R7, R30, R7, R32, 0x1, P4 ;  /* 0x000000071e076211 */ /* 0x000fe200020f0c20 */
[----:B------:R2:W-:Y:S04]  /*10590*/  @!P1 ST.E.128 desc[UR40][R4.64], RZ ;  /* 0x000000ff04009985 */ /* 0x0005e8000c101d28 */
[----:B------:R2:W-:Y:S04]  /*105a0*/  @P0 ST.E.128 desc[UR40][R20.64], RZ ;  /* 0x000000ff14000985 */ /* 0x0005e8000c101d28 */
[----:B------:R2:W-:Y:S02]  /*105b0*/  @P6 ST.E.128 desc[UR40][R6.64], RZ ;  /* 0x000000ff06006985 */ /* 0x0005e4000c101d28 */
.L_x_3936:
[----:B------:R-:W-:Y:S05]  /*105c0*/  BSYNC B0 ;  /* 0x0000000000007941 */ /* 0x000fea0003800000 */
.L_x_3930:
[----:B------:R-:W-:Y:S02]  /*105d0*/  ULDC UR4, c[0x0][0xc3c] ;  /* 0x00030f0000047ab9 */ /* 0x000fe40000000800 */
[----:B------:R-:W-:-:S13]  /*105e0*/  ISETP.GE.AND P0, PT, R27, UR4, PT ;  /* 0x000000041b007c0c */ /* 0x000fda000bf06270 */
[----:B------:R-:W-:Y:S05]  /*105f0*/  @!P0 BRA `(.L_x_3942) ;  /* 0xffffff0c00c48947 */ /* 0x000fea000383ffff */
[----:B------:R-:W-:Y:S05]  /*10600*/  BRA `(.L_x_3814) ;  /* 0x0000007000107947 */ /* 0x000fea0003800000 */
.L_x_3812:
[----:B------:R-:W-:-:S08]  /*10610*/  NOP ;  /* 0x0000000000007918 */ /* 0x000fd00000000000 */
[----:B------:R-:W0:-:S00]  /*10620*/  USETMAXREG.DEALLOC.CTAPOOL 0x28 ;  /* 0x00000028000079c8 */ /* 0x000e0000080e0500 */
        /* <DEDUP_REMOVED lines=14> */
.L_x_3943:
        /* <DEDUP_REMOVED lines=41> */
.L_x_3949:
        /* <DEDUP_REMOVED lines=12> */
.L_x_3948:
[----:B------:R-:W-:Y:S05]  /*10a60*/  BSYNC B0 ;  /* 0x0000000000007941 */ /* 0x000fea0003800000 */
.L_x_3947:
        /* <DEDUP_REMOVED lines=21> */
.L_x_3945:
[----:B------:R-:W-:-:S05]  /*10bc0*/  IADD3 R9, -R3, R6, RZ ;  /* 0x0000000603097210 */ /* 0x000fca0007ffe1ff */
        /* <DEDUP_REMOVED lines=14> */
.L_x_3950:
        /* <DEDUP_REMOVED lines=24> */
[--C-:B------:R-:W-:Y:S02]  /*10e30*/  IMAD.MOV R17, RZ, RZ, -R2.reuse ;  /* 0x000000ffff117224 */ /* 0x100fe400078e0a02 */
[----:B------:R-:W-:Y:S02]  /*10e40*/  IMAD.MOV.U32 R18, RZ, RZ, R2 ;  /* 0x000000ffff127224 */ /* 0x000fe400078e0002 */
[----:B------:R-:W-:Y:S01]  /*10e50*/  IMAD R17, R4, R17, R9 ;  /* 0x0000001104117224 */ /* 0x000fe200078e0209 */
[----:B------:R-:W-:Y:S06]  /*10e60*/  BRA `(.L_x_3951) ;  /* 0x00000000000c7947 */ /* 0x000fec0003800000 */
.L_x_3946:
[----:B------:R-:W-:Y:S02]  /*10e70*/  IMAD.MOV.U32 R17, RZ, RZ, RZ ;  /* 0x000000ffff117224 */ /* 0x000fe400078e00ff */
[----:B------:R-:W-:Y:S02]  /*10e80*/  IMAD.U32 R16, RZ, RZ, UR6 ;  /* 0x00000006ff107e24 */ /* 0x000fe4000f8e00ff */
[----:B------:R-:W-:-:S07]  /*10e90*/  IMAD.MOV.U32 R18, RZ, RZ, RZ ;  /* 0x000000ffff127224 */ /* 0x000fce00078e00ff */
.L_x_3951:
[----:B------:R-:W-:-:S13]  /*10ea0*/  ISETP.NE.AND P0, PT, R5, RZ, PT ;  /* 0x000000ff0500720c */ /* 0x000fda0003f05270 */
[----:B------:R-:W0:Y:S01]  /*10eb0*/  @!P0 S2R R3, SR_CgaCtaId ;  /* 0x0000000000038919 */ /* 0x000e220000008800 */
[----:B------:R-:W-:-:S04]  /*10ec0*/  @!P0 MOV R2, 0x400 ;  /* 0x0000040000028802 */ /* 0x000fc80000000f00 */
[----:B0-----:R-:W-:-:S05]  /*10ed0*/  @!P0 LEA R2, R3, R2, 0x18 ;  /* 0x0000000203028211 */ /* 0x001fca00078ec0ff */
[----:B------:R1:W-:Y:S01]  /*10ee0*/  @!P0 STS.128 [R2+0x28cd0], R16 ;  /* 0x028cd01002008388 */ /* 0x0003e20000000c00 */
[----:B------:R-:W-:Y:S06]  /*10ef0*/  BAR.ARV 0x5, 0x180 ;  /* 0x0146000000007b1d */ /* 0x000fec0000002000 */
.L_x_3944:
[----:B------:R2:W-:Y:S01]  /*10f00*/  STL [R1+0x1c], RZ ;  /* 0x00001cff01007387 */ /* 0x0005e20000100800 */
[----:B------:R-:W-:Y:S01]  /*10f10*/  ULDC UR4, c[0x0][0xc3c] ;  /* 0x00030f0000047ab9 */ /* 0x000fe20000000800 */
[----:B------:R-:W-:Y:S01]  /*10f20*/  IMAD.MOV.U32 R26, RZ, RZ, 0x1 ;  /* 0x00000001ff1a7424 */ /* 0x000fe200078e00ff */
[----:B0-----:R-:W-:Y:S01]  /*10f30*/  ISETP.GE.AND P0, PT, R19, UR4, PT ;  /* 0x0000000413007c0c */ /* 0x001fe2000bf06270 */
[----:B------:R-:W-:-:S12]  /*10f40*/  IMAD.MOV.U32 R25, RZ, RZ, RZ ;  /* 0x000000ffff197224 */ /* 0x000fd800078e00ff */
[----:B--2---:R-:W-:Y:S05]  /*10f50*/  @P0 BRA `(.L_x_3952) ;  /* 0x0000006000e40947 */ /* 0x004fea0003800000 */
[----:B------:R-:W0:Y:S01]  /*10f60*/  S2UR UR5, SR_CgaCtaId ;  /* 0x00000000000579c3 */ /* 0x000e220000008800 */
[C---:B-1----:R-:W-:Y:S01]  /*10f70*/  IMAD.SHL.U32 R2, R0.reuse, 0x8, RZ ;  /* 0x0000000800027824 */ /* 0x042fe200078e00ff */
[----:B------:R-:W-:Y:S01]  /*10f80*/  LOP3.LUT R5, R0, 0x7f, RZ, 0xc0, !PT ;  /* 0x0000007f00057812 */ /* 0x000fe200078ec0ff */
[----:B------:R-:W-:Y:S01]  /*10f90*/  UMOV UR4, 0x400 ;  /* 0x0000040000047882 */ /* 0x000fe20000000000 */
[----:B------:R1:W-:Y:S01]  /*10fa0*/  STL [R1+0x1c], RZ ;  /* 0x00001cff01007387 */ /* 0x0003e20000100800 */
[----:B------:R-:W-:Y:S01]  /*10fb0*/  BSSY B8, `(.L_x_3952) ;  /* 0x0000633000087945 */ /* 0x000fe20003800000 */
[C---:B------:R-:W-:Y:S01]  /*10fc0*/  LOP3.LUT R3, R2.reuse, 0x1f8, RZ, 0xc0, !PT ;  /* 0x000001f802037812 */ /* 0x040fe200078ec0ff */
[----:B------:R-:W-:Y:S01]  /*10fd0*/  IMAD.SHL.U32 R35, R5, 0x8, RZ ;  /* 0x0000000805237824 */ /* 0x000fe200078e00ff */
[----:B------:R-:W-:Y:S02]  /*10fe0*/  LOP3.LUT R2, R2, 0x38, RZ, 0xc0, !PT ;  /* 0x0000003802027812 */ /* 0x000fe400078ec0ff */
[----:B------:R-:W-:-:S02]  /*10ff0*/  CS2R R24, SRZ ;  /* 0x0000000000187805 */ /* 0x000fc4000001ff00 */
[----:B------:R-:W-:Y:S01]  /*11000*/  LOP3.LUT R4, R3, 0x38, R0, 0x78, !PT ;  /* 0x0000003803047812 */ /* 0x000fe200078e7800 */
[----:B------:R-:W-:Y:S01]  /*11010*/  IMAD.SHL.U32 R0, R0, 0x10, RZ ;  /* 0x0000001000007824 */ /* 0x000fe200078e00ff */
[----:B------:R-:W-:Y:S01]  /*11020*/  SHF.R.U32.HI R3, RZ, 0x3, R5 ;  /* 0x00000003ff037819 */ /* 0x000fe20000011605 */
[----:B------:R-:W-:Y:S01]  /*11030*/  IMAD.MOV.U32 R26, RZ, RZ, 0x1 ;  /* 0x00000001ff1a7424 */ /* 0x000fe200078e00ff */
[----:B------:R-:W-:Y:S01]  /*11040*/  LOP3.LUT R35, R4, 0x200, R35, 0xf8, !PT ;  /* 0x0000020004237812 */ /* 0x000fe200078ef823 */
[----:B------:R-:W-:Y:S01]  /*11050*/  ULDC.64 UR38, c[0x0][0x198] ;  /* 0x0000660000267ab9 */ /* 0x000fe20000000a00 */
[----:B------:R-:W-:Y:S01]  /*11060*/  LOP3.LUT R0, R3, 0x70, R0, 0xf8, !PT ;  /* 0x0000007003007812 */ /* 0x000fe200078ef800 */
[----:B------:R-:W-:Y:S01]  /*11070*/  ULDC UR36, c[0x0][0xc] ;  /* 0x0000030000247ab9 */ /* 0x000fe20000000800 */
[C---:B------:R-:W-:Y:S02]  /*11080*/  LOP3.LUT R0, R2.reuse, 0xc0, RZ, 0xfc, !PT ;  /* 0x000000c002007812 */ /* 0x040fe400078efcff */
[----:B------:R-:W-:-:S02]  /*11090*/  LOP3.LUT R0, R2, 0x140, RZ, 0xfc, !PT ;  /* 0x0000014002007812 */ /* 0x000fc400078efcff */
[C---:B------:R-:W-:Y:S01]  /*110a0*/  LOP3.LUT R3, R2.reuse, 0x40, RZ, 0xfc, !PT ;  /* 0x0000004002037812 */ /* 0x040fe200078efcff */
[----:B0-----:R-:W-:Y:S01]  /*110b0*/  ULEA UR4, UR5, UR4, 0x18 ;  /* 0x0000000405047291 */ /* 0x001fe2000f8ec03f */
[----:B------:R-:W-:Y:S02]  /*110c0*/  LOP3.LUT R4, R37, 0x2, RZ, 0xfc, !PT ;  /* 0x0000000225047812 */ /* 0x000fe400078efcff */
[C---:B------:R-:W-:Y:S02]  /*110d0*/  LOP3.LUT R3, R2.reuse, 0x100, RZ, 0xfc, !PT ;  /* 0x0000010002037812 */ /* 0x040fe400078efcff */
[C---:B------:R-:W-:Y:S01]  /*110e0*/  LOP3.LUT R4, R2.reuse, 0x80, RZ, 0xfc, !PT ;  /* 0x0000008002047812 */ /* 0x040fe200078efcff */
[----:B------:R-:W-:Y:S01]  /*110f0*/  IMAD.U32 R23, RZ, RZ, UR4 ;  /* 0x00000004ff177e24 */ /* 0x000fe2000f8e00ff */
[C---:B------:R-:W-:Y:S02]  /*11100*/  LOP3.LUT R3, R2.reuse, 0x180, RZ, 0xfc, !PT ;  /* 0x0000018002037812 */ /* 0x040fe400078efcff */
[----:B------:R-:W-:Y:S01]  /*11110*/  MOV R28, 0x1 ;  /* 0x00000001001c7802 */ /* 0x000fe20000000f00 */
[----:B------:R-:W-:Y:S01]  /*11120*/  IMAD R0, R35, 0x2, R23 ;  /* 0x0000000223007824 */ /* 0x000fe200078e0217 */
[----:B------:R-:W-:-:S04]  /*11130*/  LOP3.LUT R2, R2, 0x1c0, RZ, 0xfc, !PT ;  /* 0x000001c002027812 */ /* 0x000fc800078efcff */
[----:B------:R1:W-:Y:S03]  /*11140*/  STL [R1+0x34], R0 ;  /* 0x0000340001007387 */ /* 0x0003e60000100800 */
.L_x_4059:
[----:B0-----:R-:W0:Y:S02]  /*11150*/  LDC.64 R32, c[0x0][0xc88] ;  /* 0x00032200ff207b82 */ /* 0x001e240000000a00 */
[----:B0-----:R-:W-:-:S06]  /*11160*/  IMAD.WIDE R32, R19, 0x4, R32 ;  /* 0x0000000413207825 */ /* 0x001fcc00078e0220 */
[----:B-1----:R0:W1:Y:S01]  /*11170*/  LDG.E R32, desc[UR40][R32.64] ;  /* 0x0000002820207981 */ /* 0x002062000c1e1900 */
[----:B------:R-:W-:Y:S05]  /*11180*/  YIELD ;  /* 0x0000000000007946 */ /* 0x000fea0003800000 */
[----:B------:R-:W-:Y:S01]  /*11190*/  ULDC.64 UR4, c[0x0][0xa28] ;  /* 0x00028a0000047ab9 */ /* 0x000fe20000000a00 */
[----:B--23--:R-:W-:Y:S01]  /*111a0*/  IMAD.MOV.U32 R6, RZ, RZ, RZ ;  /* 0x000000ffff067224 */ /* 0x00cfe200078e00ff */
[----:B------:R-:W-:Y:S01]  /*111b0*/  ISETP.NE.U32.AND P0, PT, RZ, UR4, PT ;  /* 0x00000004ff007c0c */ /* 0x000fe2000bf05070 */
[----:B------:R-:W-:Y:S01]  /*111c0*/  ULDC.64 UR8, c[0x0][0xa18] ;  /* 0x0002860000087ab9 */ /* 0x000fe20000000a00 */
[----:B0-----:R-:W-:Y:S01]  /*111d0*/  IMAD.MOV.U32 R33, RZ, RZ, RZ ;  /* 0x000000ffff217224 */ /* 0x001fe200078e00ff */
[----:B------:R-:W-:Y:S01]  /*111e0*/  ULDC.64 UR6, c[0x0][0xa10] ;  /* 0x0002840000067ab9 */ /* 0x000fe20000000a00 */
[----:B------:R-:W-:-:S02]  /*111f0*/  ISETP.NE.AND.EX P0, PT, RZ, UR5, PT, P0 ;  /* 0x00000005ff007c0c */ /* 0x000fc4000bf05300 */
[----:B-1----:R-:W-:-:S11]  /*11200*/  SHF.R.S32.HI R0, RZ, 0x1f, R32 ;  /* 0x0000001fff007819 */ /* 0x002fd60000011420 */
        /* <DEDUP_REMOVED lines=8> */
[----:B------:R-:W-:Y:S01]  /*11290*/  ISETP.NE.U32.AND P2, PT, RZ, UR8, PT ;  /* 0x00000008ff007c0c */ /* 0x000fe2000bf45070 */
[----:B0-----:R-:W-:Y:S01]  /*112a0*/  IMAD.MOV.U32 R0, RZ, RZ, RZ ;  /* 0x000000ffff007224 */ /* 0x001fe200078e00ff */
[----:B------:R-:W-:Y:S02]  /*112b0*/  ISETP.NE.AND.EX P0, PT, RZ, UR5, PT, P0 ;  /* 0x00000005ff007c0c */ /* 0x000fe4000bf05300 */
[----:B------:R-:W-:Y:S02]  /*112c0*/  ISETP.NE.AND.EX P2, PT, RZ, UR9, PT, P2 ;  /* 0x00000009ff007c0c */ /* 0x000fe4000bf45320 */
[----:B------:R-:W-:Y:S02]  /*112d0*/  ISETP.NE.U32.AND P1, PT, RZ, UR6, PT ;  /* 0x00000006ff007c0c */ /* 0x000fe4000bf25070 */
[----:B-1----:R-:W-:-:S02]  /*112e0*/  IADD3 R2, P3, R27, UR4, RZ ;  /* 0x000000041b027c10 */ /* 0x002fc4000ff7e0ff */
[----:B------:R-:W-:Y:S02]  /*112f0*/  ISETP.NE.AND.EX P1, PT, RZ, UR7, PT, P1 ;  /* 0x00000007ff007c0c */ /* 0x000fe4000bf25310 */
[----:B------:R-:W-:Y:S02]  /*11300*/  IADD3.X R3, R29, UR5, RZ, P3, !PT ;  /* 0x000000051d037c10 */ /* 0x000fe40009ffe4ff */
[----:B------:R-:W-:-:S03]  /*11310*/  IADD3 R4, P4, R27, UR6, RZ ;  /* 0x000000061b047c10 */ /* 0x000fc6000ff9e0ff */
[----:B------:R-:W2:Y:S01]  /*11320*/  @P0 LDG.E R6, desc[UR40][R2.64] ;  /* 0x0000002802060981 */ /* 0x000ea2000c1e1900 */
[----:B------:R-:W-:Y:S01]  /*11330*/  ULDC UR4, c[0x0][0x288] ;  /* 0x0000a20000047ab9 */ /* 0x000fe20000000800 */
[----:B------:R-:W-:Y:S01]  /*11340*/  IADD3.X R5, R29, UR7, RZ, P4, !PT ;  /* 0x000000071d057c10 */ /* 0x000fe2000a7fe4ff */
[----:B------:R-:W-:Y:S01]  /*11350*/  IMAD.U32 R8, RZ, RZ, UR4 ;  /* 0x00000004ff087e24 */ /* 0x000fe2000f8e00ff */
[----:B------:R-:W-:-:S03]  /*11360*/  ULDC.64 UR4, c[0x0][0x418] ;  /* 0x0001060000047ab9 */ /* 0x000fc60000000a00 */
[----:B------:R-:W5:Y:S04]  /*11370*/  @P1 LDG.E R0, desc[UR40][R4.64] ;  /* 0x0000002804001981 */ /* 0x000f68000c1e1900 */
[----:B--2---:R0:W-:Y:S02]  /*11380*/  STL [R1+0xc], R6 ;  /* 0x00000c0601007387 */ /* 0x0041e40000100800 */
[----:B0-----:R-:W-:-:S04]  /*11390*/  @P2 IADD3 R6, P3, R27, UR8, RZ ;  /* 0x000000081b062c10 */ /* 0x001fc8000ff7e0ff */
[----:B------:R-:W-:-:S05]  /*113a0*/  @P2 IADD3.X R7, R29, UR9, RZ, P3, !PT ;  /* 0x000000091d072c10 */ /* 0x000fca0009ffe4ff */
[----:B------:R0:W2:Y:S01]  /*113b0*/  @P2 LDG.E R8, desc[UR40][R6.64] ;  /* 0x0000002806082981 */ /* 0x0000a2000c1e1900 */
        /* <DEDUP_REMOVED lines=9> */
[----:B--2---:R0:W-:Y:S01]  /*11450*/  STL [R1+0x18], R8 ;  /* 0x0000180801007387 */ /* 0x0041e20000100800 */
[----:B------:R-:W-:Y:S05]  /*11460*/  @P2 BRA `(.L_x_3953) ;  /* 0x0000000000142947 */ /* 0x000fea0003800000 */
[----:B------:R-:W-:Y:S05]  /*11470*/  @!P0 BRA `(.L_x_3953) ;  /* 0x0000000000108947 */ /* 0x000fea0003800000 */
[----:B0-----:R-:W2:Y:S04]  /*11480*/  LDG.E R8, desc[UR40][R2.64] ;  /* 0x0000002802087981 */ /* 0x001ea8000c1e1900 */
[----:B------:R-:W2:Y:S02]  /*11490*/  LDG.E R2, desc[UR40][R2.64+0x4] ;  /* 0x0000042802027981 */ /* 0x000ea4000c1e1900 */
[----:B--2---:R-:W-:-:S05]  /*114a0*/  IMAD.IADD R2, R2, 0x1, -R8 ;  /* 0x0000000102027824 */ /* 0x004fca00078e0a08 */
[----:B------:R1:W-:Y:S02]  /*114b0*/  STL [R1+0x18], R2 ;  /* 0x0000180201007387 */ /* 0x0003e40000100800 */
.L_x_3953:
        /* <DEDUP_REMOVED lines=9> */
.L_x_3954:
[----:B------:R-:W-:Y:S02]  /*11550*/  ULDC.64 UR4, c[0x0][0xa08] ;  /* 0x0002820000047ab9 */ /* 0x000fe40000000a00 */
[----:B------:R-:W-:-:S04]  /*11560*/  ISETP.NE.U32.AND P0, PT, RZ, UR4, PT ;  /* 0x00000004ff007c0c */ /* 0x000fc8000bf05070 */
[----:B------:R-:W-:-:S13]  /*11570*/  ISETP.NE.AND.EX P0, PT, RZ, UR5, PT, P0 ;  /* 0x00000005ff007c0c */ /* 0x000fda000bf05300 */
[----:B------:R-:W-:Y:S05]  /*11580*/  @!P0 BRA `(.L_x_3955) ;  /* 0x0000000000148947 */ /* 0x000fea0003800000 */
[----:B-1----:R-:W1:Y:S02]  /*11590*/  LDC.64 R2, c[0x0][0xa08] ;  /* 0x00028200ff027b82 */ /* 0x002e640000000a00 */
[----:B-1----:R-:W-:-:S05]  /*115a0*/  IMAD.WIDE R2, R30, 0x4, R2 ;  /* 0x000000041e027825 */ /* 0x002fca00078e0202 */
[----:B------:R-:W2:Y:S04]  /*115b0*/  LDG.E R7, desc[UR40][R2.64] ;  /* 0x0000002802077981 */ /* 0x000ea8000c1e1900 */
[----:B------:R-:W2:Y:S02]  /*115c0*/  LDG.E R2, desc[UR40][R2.64+0x4] ;  /* 0x0000042802027981 */ /* 0x000ea4000c1e1900 */
[----:B--2---:R-:W-:-:S07]  /*115d0*/  IMAD.IADD R7, R2, 0x1, -R7 ;  /* 0x0000000102077824 */ /* 0x004fce00078e0a07 */
.L_x_3955:
[----:B-1----:R-:W2:Y:S04]  /*115e0*/  @P1 LDG.E R2, desc[UR40][R4.64] ;  /* 0x0000002804021981 */ /* 0x002ea8000c1e1900 */
[----:B------:R-:W2:Y:S01]  /*115f0*/  @P1 LDG.E R4, desc[UR40][R4.64+0x4] ;  /* 0x0000042804041981 */ /* 0x000ea2000c1e1900 */
[----:B-----5:R-:W-:Y:S01]  /*11600*/  IMAD.IADD R7, R7, 0x1, -R33 ;  /* 0x0000000107077824 */ /* 0x020fe200078e0a21 */
[----:B------:R-:W-:Y:S01]  /*11610*/  BSSY B0, `(.L_x_3956) ;  /* 0x00001ae000007945 */ /* 0x000fe20003800000 */
[----:B--2---:R-:W-:-:S04]  /*11620*/  @P1 IMAD.IADD R6, R4, 0x1, -R2 ;  /* 0x0000000104061824 */ /* 0x004fc800078e0a02 */
[----:B------:R-:W-:-:S04]  /*11630*/  IMAD.IADD R3, R7, 0x1, R6 ;  /* 0x0000000107037824 */ /* 0x000fc800078e0206 */
[----:B------:R-:W-:Y:S01]  /*11640*/  VIADD R2, R3, 0x3f ;  /* 0x0000003f03027836 */ /* 0x000fe20000000000 */
[----:B------:R1:W-:Y:S04]  /*11650*/  STL [R1+0x4], R3 ;  /* 0x0000040301007387 */ /* 0x0003e80000100800 */
[----:B-1----:R-:W-:-:S04]  /*11660*/  SHF.R.S32.HI R3, RZ, 0x1f, R2 ;  /* 0x0000001fff037819 */ /* 0x002fc80000011402 */
[----:B------:R-:W-:Y:S01]  /*11670*/  LEA.HI R4, R3, R2, RZ, 0x6 ;  /* 0x0000000203047211 */ /* 0x000fe200078f30ff */
[----:B------:R-:W-:-:S03]  /*11680*/  IMAD.MOV R2, RZ, RZ, -R7 ;  /* 0x000000ffff027224 */ /* 0x000fc600078e0a07 */
[----:B------:R-:W-:Y:S01]  /*11690*/  LOP3.LUT R31, R4, 0xffffffc0, RZ, 0xc0, !PT ;  /* 0xffffffc0041f7812 */ /* 0x000fe200078ec0ff */
[----:B------:R1:W-:Y:S01]  /*116a0*/  STL [R1+0x3c], R4 ;  /* 0x00003c0401007387 */ /* 0x0003e20000100800 */
[----:B------:R-:W-:Y:S02]  /*116b0*/  VIMNMX R5, RZ, R2, !PT ;  /* 0x00000002ff057248 */ /* 0x000fe40007fe0100 */
[----:B------:R-:W-:-:S04]  /*116c0*/  VIADDMNMX R6, R31, -R7, R6, PT ;  /* 0x800000071f067246 */ /* 0x000fc80003800106 */
[----:B------:R-:W-:Y:S02]  /*116d0*/  ISETP.GT.AND P0, PT, R6, R5, PT ;  /* 0x000000050600720c */ /* 0x000fe40003f04270 */
[----:B------:R-:W-:-:S11]  /*116e0*/  SHF.R.U32.HI R5, RZ, 0x6, R5 ;  /* 0x00000006ff057819 */ /* 0x000fd60000011605 */
[----:B------:R-:W-:-:S05]  /*116f0*/  @P0 VIADD R2, R6, 0x3f ;  /* 0x0000003f06020836 */ /* 0x000fca0000000000 */
[----:B------:R-:W-:-:S04]  /*11700*/  @P0 SHF.R.S32.HI R3, RZ, 0x1f, R2 ;  /* 0x0000001fff030819 */ /* 0x000fc80000011402 */
[----:B------:R-:W-:Y:S01]  /*11710*/  @P0 LEA.HI R3, R3, R2, RZ, 0x6 ;  /* 0x0000000203030211 */ /* 0x000fe200078f30ff */
[----:B------:R-:W-:-:S03]  /*11720*/  IMAD.MOV.U32 R2, RZ, RZ, R5 ;  /* 0x000000ffff027224 */ /* 0x000fc600078e0005 */
[----:B------:R-:W-:Y:S02]  /*11730*/  @P0 SHF.R.S32.HI R2, RZ, 0x6, R3 ;  /* 0x00000006ff020819 */ /* 0x000fe40000011403 */
[----:B------:R-:W-:Y:S02]  /*11740*/  PLOP3.LUT P0, PT, PT, PT, PT, 0x80, 0x0 ;  /* 0x000000000000781c */ /* 0x000fe40003f0f070 */
[----:B------:R-:W-:-:S13]  /*11750*/  ISETP.GT.AND P2, PT, R2, R5, PT ;  /* 0x000000050200720c */ /* 0x000fda0003f44270 */
[----:B-1----:R-:W-:Y:S05]  /*11760*/  @!P2 BRA `(.L_x_3957) ;  /* 0x000000180060a947 */ /* 0x002fea0003800000 */
[----:B------:R-:W-:Y:S01]  /*11770*/  UMOV UR4, 0xffffffff ;  /* 0xffffffff00047882 */ /* 0x000fe20000000000 */
[----:B------:R-:W-:Y:S02]  /*11780*/  SEL R4, R30, RZ, !P1 ;  /* 0x000000ff1e047207 */ /* 0x000fe40004800000 */
[----:B------:R-:W-:Y:S05]  /*11790*/  BRA.DIV UR4, `(.L_x_3958) ;  /* 0x0000006a045c7947 */ /* 0x000fea000b800000 */
[----:B------:R-:W1:Y:S02]  /*117a0*/  S2R R3, SR_TID.X ;  /* 0x0000000000037919 */ /* 0x000e640000002100 */
[----:B-1----:R-:W-:-:S04]  /*117b0*/  SHF.R.U32.HI R3, RZ, 0x5, R3 ;  /* 0x00000005ff037819 */ /* 0x002fc80000011603 */
[----:B------:R-:W-:-:S05]  /*117c0*/  LOP3.LUT R3, R3, 0x3, RZ, 0xc0, !PT ;  /* 0x0000000303037812 */ /* 0x000fca00078ec0ff */
[----:B------:R1:W2:Y:S02]  /*117d0*/  SHFL.IDX PT, R14, R3, RZ, 0x1f ;  /* 0x00001fff030e7589 */ /* 0x0002a400000e0000 */
.L_x_4104:
[----:B--2---:R-:W-:Y:S02]  /*117e0*/  ISETP.NE.AND P0, PT, R14, RZ, PT ;  /* 0x000000ff0e00720c */ /* 0x004fe40003f05270 */
[----:B------:R-:W-:-:S11]  /*117f0*/  PLOP3.LUT P6, PT, PT, PT, PT, 0x8, 0x0 ;  /* 0x000000000000781c */ /* 0x000fd60003fce170 */
[----:B------:R-:W-:Y:S05]  /*11800*/  @P0 BRA `(.L_x_3959) ;  /* 0x00000000000c0947 */ /* 0x000fea0003800000 */
[----:B------:R-:W-:-:S03]  /*11810*/  UMOV UR4, 0xffffffff ;  /* 0xffffffff00047882 */ /* 0x000fc60000000000 */
[----:B------:R-:W-:Y:S05]  /*11820*/  BRA.DIV UR4, `(.L_x_3960) ;  /* 0x0000006a046c7947 */ /* 0x000fea000b800000 */
[----:B------:R-:W-:-:S13]  /*11830*/  ELECT P6, URZ, PT ;  /* 0x00000000003f782f */ /* 0x000fda00038c0000 */
.L_x_3959:
[----:B-1----:R-:W2:Y:S01]  /*11840*/  LDL R3, [R1+0x1c] ;  /* 0x00001c0001037983 */ /* 0x002ea20000100800 */
[----:B------:R-:W-:Y:S01]  /*11850*/  BSSY B1, `(.L_x_3961) ;  /* 0x0000008000017945 */ /* 0x000fe20003800000 */
[----:B--2---:R-:W-:-:S05]  /*11860*/  VIADD R3, R3, 0x1 ;  /* 0x0000000103037836 */ /* 0x004fca0000000000 */
[----:B------:R-:W-:-:S04]  /*11870*/  LEA.HI R6, R3, R3, RZ, 0x1 ;  /* 0x0000000303067211 */ /* 0x000fc800078f08ff */
[----:B------:R-:W-:-:S05]  /*11880*/  LOP3.LUT R6, R6, 0xfffffffe, RZ, 0xc0, !PT ;  /* 0xfffffffe06067812 */ /* 0x000fca00078ec0ff */
[----:B------:R-:W-:-:S05]  /*11890*/  IMAD.IADD R3, R3, 0x1, -R6 ;  /* 0x0000000103037824 */ /* 0x000fca00078e0a06 */
[----:B------:R-:W-:-:S04]  /*118a0*/  SHF.L.U32 R3, R3, 0x1f, RZ ;  /* 0x0000001f03037819 */ /* 0x000fc800000006ff */
[----:B------:R-:W1:Y:S02]  /*118b0*/  SYNCS.PHASECHK.TRANS64.TRYWAIT P0, [R23+URZ+0x28c20], R3 ;  /* 0x028c2003170075a7 */ /* 0x000e64000800017f */
[----:B-1----:R-:W-:Y:S05]  /*118c0*/  @!P0 BRA `(.L_x_3962) ;  /* 0x0000006800648947 */ /* 0x002fea0003800000 */
.L_x_4107:
[----:B------:R-:W-:Y:S05]  /*118d0*/  BSYNC B1 ;  /* 0x0000000000017941 */ /* 0x000fea0003800000 */
.L_x_3961:
[----:B------:R-:W-:Y:S04]  /*118e0*/  BSSY B1, `(.L_x_3963) ;  /* 0x00000b7000017945 */ /* 0x000fe80003800000 */
[----:B------:R-:W-:Y:S05]  /*118f0*/  @!P6 BRA `(.L_x_3964) ;  /* 0x0000000800d4e947 */ /* 0x000fea0003800000 */
[----:B-1----:R-:W-:Y:S01]  /*11900*/  LEA R3, R24, R23, 0x3 ;  /* 0x0000001718037211 */ /* 0x002fe200078e18ff */
[----:B------:R-:W1:Y:S01]  /*11910*/  S2R R7, SR_TID.X ;  /* 0x0000000000077919 */ /* 0x000e620000002100 */
[----:B------:R-:W-:Y:S01]  /*11920*/  SHF.L.U32 R6, R28, 0x1f, RZ ;  /* 0x0000001f1c067819 */ /* 0x000fe200000006ff */
[----:B------:R-:W-:Y:S03]  /*11930*/  BSSY B2, `(.L_x_3965) ;  /* 0x0000005000027945 */ /* 0x000fe60003800000 */
[----:B------:R-:W2:Y:S01]  /*11940*/  SYNCS.PHASECHK.TRANS64.TRYWAIT P0, [R3+URZ+0x28ca0], R6 ;  /* 0x028ca006030075a7 */ /* 0x000ea2000800017f */
[----:B-1----:R-:W-:-:S04]  /*11950*/  LOP3.LUT R7, R7, 0x7f, RZ, 0xc0, !PT ;  /* 0x0000007f07077812 */ /* 0x002fc800078ec0ff */
[----:B------:R-:W-:Y:S01]  /*11960*/  ISETP.NE.AND P1, PT, R7, RZ, PT ;  /* 0x000000ff0700720c */ /* 0x000fe20003f25270 */
[----:B--2---:R-:W-:-:S12]  /*11970*/  @!P0 BRA `(.L_x_3966) ;  /* 0x00000068004c8947 */ /* 0x004fd80003800000 */
.L_x_4108:
[----:B------:R-:W-:Y:S05]  /*11980*/  BSYNC B2 ;  /* 0x0000000000027941 */ /* 0x000fea0003800000 */
.L_x_3965:
        /* <DEDUP_REMOVED lines=9> */
.L_x_3968:
[----:B------:R-:W-:Y:S05]  /*11a20*/  BSYNC B2 ;  /* 0x0000000000027941 */ /* 0x000fea0003800000 */
.L_x_3967:
        /* <DEDUP_REMOVED lines=10> */
[----:B------:R-:W-:Y:S01]  /*11ad0*/  VIADD R9, R3, 0x28c90 ;  /* 0x00028c9003097836 */ /* 0x000fe20000000000 */
[----:B------:R-:W-:-:S09]  /*11ae0*/  UMOV UR7, 0x12f00000 ;  /* 0x12f0000000077882 */ /* 0x000fd20000000000 */
.L_x_3969:
        /* <DEDUP_REMOVED lines=13> */
.L_x_4109:
[----:B------:R-:W-:Y:S05]  /*11bc0*/  BSYNC B2 ;  /* 0x0000000000027941 */ /* 0x000fea0003800000 */
.L_x_3970:
        /* <DEDUP_REMOVED lines=11> */
.L_x_3973:
[----:B------:R-:W-:Y:S05]  /*11c80*/  BSYNC B2 ;  /* 0x0000000000027941 */ /* 0x000fea0003800000 */
.L_x_3972:
        /* <DEDUP_REMOVED lines=9> */
.L_x_3974:
        /* <DEDUP_REMOVED lines=12> */
[----:B------:R-:W-:Y:S01]  /*11de0*/  R2UR UR7, R11 ;  /* 0x000000000b0772ca */ /* 0x000fe200000e0000 */
[----:B------:R-:W-:Y:S01]  /*11df0*/  UMOV UR10, 0x40 ;  /* 0x00000040000a7882 */ /* 0x000fe20000000000 */
[----:B------:R-:W-:-:S13]  /*11e00*/  PLOP3.LUT P0, PT, PT, PT, PT, 0x80, 0x0 ;  /* 0x000000000000781c */ /* 0x000fda0003f0f070 */
.L_x_3975:
        /* <DEDUP_REMOVED lines=15> */
.L_x_3976:
        /* <DEDUP_REMOVED lines=15> */
.L_x_3977:
        /* <DEDUP_REMOVED lines=15> */
.L_x_3978:
        /* <DEDUP_REMOVED lines=15> */
.L_x_3979:
        /* <DEDUP_REMOVED lines=15> */
.L_x_3980:
        /* <DEDUP_REMOVED lines=15> */
.L_x_3981:
        /* <DEDUP_REMOVED lines=10> */
.L_x_3964:
[----:B------:R-:W-:Y:S05]  /*12450*/  BSYNC B1 ;  /* 0x0000000000017941 */ /* 0x000fea0003800000 */
.L_x_3963:
        /* <DEDUP_REMOVED lines=9> */
.L_x_4001:
[----:B------:R-:W-:Y:S05]  /*124f0*/  YIELD ;  /* 0x0000000000007946 */ /* 0x000fea0003800000 */
[----:B------:R-:W-:Y:S04]  /*12500*/  BSSY B1, `(.L_x_3982) ;  /* 0x00000b6000017945 */ /* 0x000fe80003800000 */
[----:B------:R-:W-:Y:S05]  /*12510*/  @!P6 BRA `(.L_x_3983) ;  /* 0x0000000800d0e947 */ /* 0x000fea0003800000 */
[----:B------:R-:W-:Y:S01]  /*12520*/  LEA R6, R24, R23, 0x3 ;  /* 0x0000001718067211 */ /* 0x000fe200078e18ff */
[----:B-1----:R-:W1:Y:S01]  /*12530*/  S2R R3, SR_TID.X ;  /* 0x0000000000037919 */ /* 0x002e620000002100 */
[----:B------:R-:W-:Y:S01]  /*12540*/  SHF.L.U32 R2, R28, 0x1f, RZ ;  /* 0x0000001f1c027819 */ /* 0x000fe200000006ff */
[----:B------:R-:W-:Y:S03]  /*12550*/  BSSY B2, `(.L_x_3984) ;  /* 0x0000005000027945 */ /* 0x000fe60003800000 */
[----:B------:R-:W2:Y:S01]  /*12560*/  SYNCS.PHASECHK.TRANS64.TRYWAIT P1, [R6+URZ+0x28ca0], R2 ;  /* 0x028ca002060075a7 */ /* 0x000ea2000802017f */
[----:B-1----:R-:W-:-:S04]  /*12570*/  LOP3.LUT R3, R3, 0x7f, RZ, 0xc0, !PT ;  /* 0x0000007f03037812 */ /* 0x002fc800078ec0ff */
[----:B------:R-:W-:Y:S01]  /*12580*/  ISETP.NE.AND P2, PT, R3, RZ, PT ;  /* 0x000000ff0300720c */ /* 0x000fe20003f45270 */
[----:B--2---:R-:W-:-:S12]  /*12590*/  @!P1 BRA `(.L_x_3985) ;  /* 0x0000005c006c9947 */ /* 0x004fd80003800000 */
.L_x_4110:
[----:B------:R-:W-:Y:S05]  /*125a0*/  BSYNC B2 ;  /* 0x0000000000027941 */ /* 0x000fea0003800000 */
.L_x_3984:
[----:B------:R-:W-:Y:S04]  /*125b0*/  BSSY B2, `(.L_x_3986) ;  /* 0x0000009000027945 */ /* 0x000fe80003800000 */
        /* <DEDUP_REMOVED lines=8> */
.L_x_3987:
[----:B------:R-:W-:Y:S05]  /*12640*/  BSYNC B2 ;  /* 0x0000000000027941 */ /* 0x000fea0003800000 */
.L_x_3986:
        /* <DEDUP_REMOVED lines=11> */
.L_x_3988:
        /* <DEDUP_REMOVED lines=13> */
.L_x_4111:
[----:B------:R-:W-:Y:S05]  /*127d0*/  BSYNC B2 ;  /* 0x0000000000027941 */ /* 0x000fea0003800000 */
.L_x_3989:
        /* <DEDUP_REMOVED lines=11> */
.L_x_3992:
[----:B------:R-:W-:Y:S05]  /*12890*/  BSYNC B2 ;  /* 0x0000000000027941 */ /* 0x000fea0003800000 */
.L_x_3991:
[----:B------:R-:W-:Y:S01]  /*128a0*/  R2UR UR6, R2 ;  /* 0x00000000020672ca */ /* 0x000fe200000e0000 */
[----:B------:R-:W-:Y:S01]  /*128b0*/  IMAD R7, R24, 0x10000, R23 ;  /* 0x0001000018077824 */ /* 0x000fe200078e0217 */
[----:B------:R-:W-:Y:S01]  /*128c0*/  R2UR UR7, R3 ;  /* 0x00000000030772ca */ /* 0x000fe200000e0000 */
[----:B------:R-:W-:Y:S01]  /*128d0*/  UIADD3 UR4, UP0, UR38, 0x670, URZ ;  /* 0x0000067026047890 */ /* 0x000fe2000ff1e03f */
[----:B------:R-:W-:Y:S01]  /*128e0*/  R2UR UR10, R10 ;  /* 0x000000000a0a72ca */ /* 0x000fe200000e0000 */
[----:B------:R-:W-:Y:S01]  /*128f0*/  VIADD R6, R6, 0x28cb0 ;  /* 0x00028cb006067836 */ /* 0x000fe20000000000 */
[----:B------:R-:W-:Y:S01]  /*12900*/  PLOP3.LUT P1, PT, PT, PT, PT, 0x80, 0x0 ;  /* 0x000000000000781c */ /* 0x000fe20003f2f070 */
[----:B------:R-:W-:Y:S01]  /*12910*/  VIADD R10, R7, 0x400 ;  /* 0x00000400070a7836 */ /* 0x000fe20000000000 */
[----:B------:R-:W-:-:S12]  /*12920*/  UIADD3.X UR5, URZ, UR39, URZ, UP0, !UPT ;  /* 0x000000273f057290 */ /* 0x000fd800087fe43f */
.L_x_3993:
        /* <DEDUP_REMOVED lines=15> */
.L_x_3994:
        /* <DEDUP_REMOVED lines=15> */
.L_x_3995:
        /* <DEDUP_REMOVED lines=15> */
.L_x_3996:
        /* <DEDUP_REMOVED lines=15> */
.L_x_3997:
        /* <DEDUP_REMOVED lines=15> */
.L_x_3998:
        /* <DEDUP_REMOVED lines=15> */
.L_x_3999:
        /* <DEDUP_REMOVED lines=15> */
.L_x_4000:
        /* <DEDUP_REMOVED lines=10> */
.L_x_3983:
[----:B------:R-:W-:Y:S05]  /*13060*/  BSYNC B1 ;  /* 0x0000000000017941 */ /* 0x000fea0003800000 */
.L_x_3982:
        /* <DEDUP_REMOVED lines=8> */
.L_x_3957:
[----:B------:R-:W-:Y:S05]  /*130f0*/  BSYNC B0 ;  /* 0x0000000000007941 */ /* 0x000fea0003800000 */
.L_x_3956:
[----:B------:R-:W2:Y:S01]  /*13100*/  LDL R2, [R1+0x4] ;  /* 0x0000040001027983 */ /* 0x000ea20000100800 */
[----:B------:R-:W-:Y:S05]  /*13110*/  @!P0 WARPSYNC.ALL ;  /* 0x0000000000008948 */ /* 0x000fea0003800000 */
[----:B------:R-:W-:Y:S06]  /*13120*/  @!P0 BAR.SYNC.DEFER_BLOCKING 0xc, 0x180 ;  /* 0x0306000000008b1d */ /* 0x000fec0000010000 */
[----:B------:R-:W-:Y:S01]  /*13130*/  BSSY B7, `(.L_x_4002) ;  /* 0x000037c000077945 */ /* 0x000fe20003800000 */
[----:B--2---:R-:W-:-:S13]  /*13140*/  ISETP.GT.AND P0, PT, R2, RZ, PT ;  /* 0x000000ff0200720c */ /* 0x004fda0003f04270 */
[----:B------:R-:W-:Y:S05]  /*13150*/  @P0 BRA `(.L_x_4003) ;  /* 0x0000000000440947 */ /* 0x000fea0003800000 */
[----:B------:R-:W2:Y:S02]  /*13160*/  S2R R2, SR_TID.X ;  /* 0x0000000000027919 */ /* 0x000ea40000002100 */
[----:B--2---:R-:W-:-:S04]  /*13170*/  LOP3.LUT R2, R2, 0x7f, RZ, 0xc0, !PT ;  /* 0x0000007f02027812 */ /* 0x004fc800078ec0ff */
[----:B------:R-:W-:-:S13]  /*13180*/  ISETP.NE.AND P0, PT, R2, RZ, PT ;  /* 0x000000ff0200720c */ /* 0x000fda0003f05270 */
[----:B------:R-:W-:Y:S05]  /*13190*/  @P0 BRA `(.L_x_4004) ;  /* 0x0000003400d40947 */ /* 0x000fea0003800000 */
[----:B------:R-:W2:Y:S01]  /*131a0*/  S2R R5, SR_LANEID ;  /* 0x0000000000057919 */ /* 0x000ea20000000000 */
[----:B------:R-:W-:Y:S01]  /*131b0*/  VOTEU.ANY UR4, UPT, PT ;  /* 0x0000000000047886 */ /* 0x000fe200038e0100 */
[----:B-1----:R-:W1:Y:S01]  /*131c0*/  LDC.64 R2, c[0x0][0xc60] ;  /* 0x00031800ff027b82 */ /* 0x002e620000000a00 */
[----:B------:R-:W2:Y:S02]  /*131d0*/  FLO.U32 R0, UR4 ;  /* 0x0000000400007d00 */ /* 0x000ea400080e0000 */
[----:B--2---:R-:W-:-:S06]  /*131e0*/  ISETP.EQ.U32.AND P0, PT, R0, R5, PT ;  /* 0x000000050000720c */ /* 0x004fcc0003f02070 */
[----:B------:R-:W1:Y:S07]  /*131f0*/  POPC R5, UR4 ;  /* 0x0000000400057d09 */ /* 0x000e6e0008000000 */
[----:B-1----:R-:W2:Y:S01]  /*13200*/  @P0 ATOMG.E.ADD.STRONG.GPU PT, R3, desc[UR40][R2.64], R5 ;  /* 0x00000005020309a8 */ /* 0x002ea200081ee1e8 */
[----:B------:R-:W1:Y:S02]  /*13210*/  S2R R4, SR_LTMASK ;  /* 0x0000000000047919 */ /* 0x000e640000003900 */
[----:B-1----:R-:W-:-:S04]  /*13220*/  LOP3.LUT R4, R4, UR4, RZ, 0xc0, !PT ;  /* 0x0000000404047c12 */ /* 0x002fc8000f8ec0ff */
[----:B------:R-:W1:Y:S01]  /*13230*/  POPC R7, R4 ;  /* 0x0000000400077309 */ /* 0x000e620000000000 */
[----:B--2---:R-:W1:Y:S02]  /*13240*/  SHFL.IDX PT, R0, R3, R0, 0x1f ;  /* 0x00001f0003007589 */ /* 0x004e6400000e0000 */
[----:B-1----:R-:W-:Y:S01]  /*13250*/  IADD3 R16, R0, UR36, R7 ;  /* 0x0000002400107c10 */ /* 0x002fe2000fffe007 */
[----:B------:R-:W-:Y:S06]  /*13260*/  BRA `(.L_x_4004) ;  /* 0x0000003400a07947 */ /* 0x000fec0003800000 */
.L_x_4003:
        /* <DEDUP_REMOVED lines=10> */
[----:B-1----:R-:W1:Y:S01]  /*13310*/  LDC.64 R2, c[0x4][R2] ;  /* 0x0100000002027b82 */ /* 0x002e620000000a00 */
[----:B------:R-:W-:Y:S02]  /*13320*/  IMAD.U32 R6, RZ, RZ, UR8 ;  /* 0x00000008ff067e24 */ /* 0x000fe4000f8e00ff */
[----:B------:R-:W-:Y:S02]  /*13330*/  IMAD.U32 R7, RZ, RZ, UR9 ;  /* 0x00000009ff077e24 */ /* 0x000fe4000f8e00ff */
[----:B------:R-:W-:-:S02]  /*13340*/  IMAD.U32 R10, RZ, RZ, UR4 ;  /* 0x00000004ff0a7e24 */ /* 0x000fc4000f8e00ff */
[----:B------:R-:W-:Y:S02]  /*13350*/  IMAD.U32 R11, RZ, RZ, UR5 ;  /* 0x00000005ff0b7e24 */ /* 0x000fe4000f8e00ff */
[----:B0-----:R-:W-:Y:S02]  /*13360*/  IMAD.MOV.U32 R8, RZ, RZ, 0x70 ;  /* 0x00000070ff087424 */ /* 0x001fe400078e00ff */
[----:B------:R-:W-:Y:S02]  /*13370*/  IMAD.MOV.U32 R12, RZ, RZ, 0x1 ;  /* 0x00000001ff0c7424 */ /* 0x000fe400078e00ff */
[----:B------:R-:W-:-:S07]  /*13380*/  IMAD.MOV.U32 R13, RZ, RZ, RZ ;  /* 0x000000ffff0d7224 */ /* 0x000fce00078e00ff */
[----:B------:R-:W-:-:S07]  /*13390*/  LEPC R20, `(.L_x_4006) ;  /* 0x000000001014794e */ /* 0x000fce0000000000 */
[----:B-1----:R-:W-:Y:S05]  /*133a0*/  CALL.ABS.NOINC R2 ;  /* 0x0000000002007343 */ /* 0x002fea0003c00000 */
.L_x_4006:
[----:B------:R-:W-:Y:S05]  /*133b0*/  BSYNC B6 ;  /* 0x0000000000067941 */ /* 0x000fea0003800000 */
.L_x_4005:
        /* <DEDUP_REMOVED lines=8> */
[----:B-1----:R1:W2:Y:S01]  /*13440*/  LDC.64 R2, c[0x4][R34] ;  /* 0x0100000022027b82 */ /* 0x0022a20000000a00 */
[----:B------:R-:W-:Y:S02]  /*13450*/  IMAD.U32 R4, RZ, RZ, UR6 ;  /* 0x00000006ff047e24 */ /* 0x000fe4000f8e00ff */
[----:B------:R-:W-:Y:S02]  /*13460*/  IMAD.U32 R5, RZ, RZ, UR7 ;  /* 0x00000007ff057e24 */ /* 0x000fe4000f8e00ff */
[----:B------:R-:W-:Y:S02]  /*13470*/  IMAD.U32 R6, RZ, RZ, UR8 ;  /* 0x00000008ff067e24 */ /* 0x000fe4000f8e00ff */
[----:B------:R-:W-:-:S02]  /*13480*/  IMAD.U32 R7, RZ, RZ, UR9 ;  /* 0x00000009ff077e24 */ /* 0x000fc4000f8e00ff */
[----:B------:R-:W-:Y:S02]  /*13490*/  IMAD.U32 R10, RZ, RZ, UR4 ;  /* 0x00000004ff0a7e24 */ /* 0x000fe4000f8e00ff */
[----:B------:R-:W-:Y:S02]  /*134a0*/  IMAD.U32 R11, RZ, RZ, UR5 ;  /* 0x00000005ff0b7e24 */ /* 0x000fe4000f8e00ff */
[----:B0-----:R-:W-:Y:S02]  /*134b0*/  IMAD.MOV.U32 R8, RZ, RZ, 0x70 ;  /* 0x00000070ff087424 */ /* 0x001fe400078e00ff */
[----:B------:R-:W-:Y:S02]  /*134c0*/  IMAD.MOV.U32 R12, RZ, RZ, 0x1 ;  /* 0x00000001ff0c7424 */ /* 0x000fe400078e00ff */
[----:B-1----:R-:W-:-:S07]  /*134d0*/  IMAD.MOV.U32 R13, RZ, RZ, RZ ;  /* 0x000000ffff0d7224 */ /* 0x002fce00078e00ff */
[----:B------:R-:W-:-:S07]  /*134e0*/  LEPC R20, `(.L_x_4009) ;  /* 0x000000001014794e */ /* 0x000fce0000000000 */
[----:B--2---:R-:W-:Y:S05]  /*134f0*/  CALL.ABS.NOINC R2 ;  /* 0x0000000002007343 */ /* 0x004fea0003c00000 */
.L_x_4009:
        /* <DEDUP_REMOVED lines=15> */
.L_x_4008:
[----:B------:R-:W-:Y:S05]  /*135f0*/  BSYNC B6 ;  /* 0x0000000000067941 */ /* 0x000fea0003800000 */
.L_x_4007:
[----:B------:R-:W2:Y:S01]  /*13600*/  LDL R34, [R1+0x4] ;  /* 0x0000040001227983 */ /* 0x000ea20000100800 */
[----:B------:R-:W-:Y:S01]  /*13610*/  ULDC.64 UR4, c[0x0][0x9f8] ;  /* 0x00027e0000047ab9 */ /* 0x000fe20000000a00 */
[----:B------:R-:W3:Y:S01]  /*13620*/  LDC R10, c[0x0][0x430] ;  /* 0x00010c00ff0a7b82 */ /* 0x000ee20000000800 */
[----:B------:R-:W-:Y:S01]  /*13630*/  ISETP.NE.U32.AND P0, PT, RZ, UR4, PT ;  /* 0x00000004ff007c0c */ /* 0x000fe2000bf05070 */
[----:B------:R-:W4:Y:S03]  /*13640*/  S2R R20, SR_TID.X ;  /* 0x0000000000147919 */ /* 0x000f260000002100 */
[----:B------:R-:W-:-:S13]  /*13650*/  ISETP.NE.AND.EX P0, PT, RZ, UR5, PT, P0 ;  /* 0x00000005ff007c0c */ /* 0x000fda000bf05300 */
[----:B------:R-:W-:Y:S01]  /*13660*/  @P0 IADD3 R2, P1, R27, UR4, RZ ;  /* 0x000000041b020c10 */ /* 0x000fe2000ff3e0ff */
[----:B------:R-:W0:Y:S01]  /*13670*/  S2R R11, SR_TID.X ;  /* 0x00000000000b7919 */ /* 0x000e220000002100 */
[----:B------:R-:W-:Y:S02]  /*13680*/  ULDC UR4, c[0x0][0x320] ;  /* 0x0000c80000047ab9 */ /* 0x000fe40000000800 */
[----:B-1----:R-:W-:-:S05]  /*13690*/  @P0 IADD3.X R3, R29, UR5, RZ, P1, !PT ;  /* 0x000000051d030c10 */ /* 0x002fca0008ffe4ff */
[----:B------:R1:W2:Y:S01]  /*136a0*/  @P0 LDG.E R30, desc[UR40][R2.64] ;  /* 0x00000028021e0981 */ /* 0x0002a2000c1e1900 */
[----:B----4-:R-:W-:-:S04]  /*136b0*/  LOP3.LUT R20, R20, 0x7f, RZ, 0xc0, !PT ;  /* 0x0000007f14147812 */ /* 0x010fc800078ec0ff */
[----:B------:R-:W-:Y:S02]  /*136c0*/  SHF.R.U32.HI R21, RZ, 0x3, R20 ;  /* 0x00000003ff157819 */ /* 0x000fe40000011614 */
[----:B------:R-:W4:Y:S02]  /*136d0*/  S2R R20, SR_TID.X ;  /* 0x0000000000147919 */ /* 0x000f240000002100 */
[----:B----4-:R-:W-:-:S05]  /*136e0*/  IMAD.SHL.U32 R20, R20, 0x10, RZ ;  /* 0x0000001014147824 */ /* 0x010fca00078e00ff */
[----:B------:R-:W-:Y:S02]  /*136f0*/  LOP3.LUT R20, R21, 0x70, R20, 0xf8, !PT ;  /* 0x0000007015147812 */ /* 0x000fe400078ef814 */
[----:B------:R-:W4:Y:S01]  /*13700*/  S2R R21, SR_TID.X ;  /* 0x0000000000157919 */ /* 0x000f220000002100 */
[----:B---3--:R-:W-:Y:S01]  /*13710*/  ISETP.NE.AND P1, PT, R10, 0x1, PT ;  /* 0x000000010a00780c */ /* 0x008fe20003f25270 */
[----:B------:R-:W-:-:S12]  /*13720*/  VIADD R31, R31, 0xffffffc0 ;  /* 0xffffffc01f1f7836 */ /* 0x000fd80000000000 */
[----:B------:R-:W3:Y:S08]  /*13730*/  @P1 LDC R0, c[0x0][0x434] ;  /* 0x00010d00ff001b82 */ /* 0x000ef00000000800 */
[----:B-1----:R-:W1:Y:S01]  /*13740*/  @P1 LDC R2, c[0x0][0x438] ;  /* 0x00010e00ff021b82 */ /* 0x002e620000000800 */
[----:B----4-:R-:W-:-:S05]  /*13750*/  IMAD.SHL.U32 R21, R21, 0x8, RZ ;  /* 0x0000000815157824 */ /* 0x010fca00078e00ff */
[----:B------:R-:W-:-:S04]  /*13760*/  LOP3.LUT R21, R21, 0x38, RZ, 0xc0, !PT ;  /* 0x0000003815157812 */ /* 0x000fc800078ec0ff */
[----:B------:R-:W-:-:S04]  /*13770*/  LOP3.LUT R21, R21, 0x40, RZ, 0xfc, !PT ;  /* 0x0000004015157812 */ /* 0x000fc800078efcff */
[----:B------:R-:W-:Y:S02]  /*13780*/  ISETP.GE.AND P2, PT, R21, UR4, PT ;  /* 0x0000000415007c0c */ /* 0x000fe4000bf46270 */
[----:B------:R-:W4:Y:S01]  /*13790*/  S2R R21, SR_TID.X ;  /* 0x0000000000157919 */ /* 0x000f220000002100 */
[----:B------:R-:W-:Y:S02]  /*137a0*/  IMAD.IADD R3, R20, 0x1, R31 ;  /* 0x0000000114037824 */ /* 0x000fe400078e021f */
[----:B0-----:R-:W-:Y:S02]  /*137b0*/  IMAD.SHL.U32 R11, R11, 0x8, RZ ;  /* 0x000000080b0b7824 */ /* 0x001fe400078e00ff */
[----:B------:R-:W-:-:S03]  /*137c0*/  IMAD.IADD R8, R3, 0x1, R33 ;  /* 0x0000000103087824 */ /* 0x000fc600078e0221 */
[----:B------:R-:W-:Y:S02]  /*137d0*/  LOP3.LUT R11, R11, 0x38, RZ, 0xc0, !PT ;  /* 0x000000380b0b7812 */ /* 0x000fe400078ec0ff */
[----:B------:R-:W-:-:S04]  /*137e0*/  LOP3.LUT R22, R22, 0xffffffbf, RZ, 0xc0, !PT ;  /* 0xffffffbf16167812 */ /* 0x000fc800078ec0ff */
[----:B------:R-:W-:Y:S01]  /*137f0*/  @P2 LOP3.LUT R22, R22, 0x40, RZ, 0xfc, !PT ;  /* 0x0000004016162812 */ /* 0x000fe200078efcff */
[----:B------:R-:W0:Y:S01]  /*13800*/  S2R R12, SR_TID.X ;  /* 0x00000000000c7919 */ /* 0x000e220000002100 */
[----:B------:R-:W-:Y:S02]  /*13810*/  SEL R9, RZ, 0xffffffff, P2 ;  /* 0xffffffffff097807 */ /* 0x000fe40001000000 */
[----:B------:R-:W-:Y:S01]  /*13820*/  LOP3.LUT R22, R22, 0xffffff7f, RZ, 0xc0, !PT ;  /* 0xffffff7f16167812 */ /* 0x000fe200078ec0ff */
[----:B----4-:R-:W-:-:S05]  /*13830*/  IMAD.SHL.U32 R21, R21, 0x8, RZ ;  /* 0x0000000815157824 */ /* 0x010fca00078e00ff */
[----:B------:R-:W-:Y:S01]  /*13840*/  LOP3.LUT R21, R21, 0x38, RZ, 0xc0, !PT ;  /* 0x0000003815157812 */ /* 0x000fe200078ec0ff */
[----:B------:R-:W-:Y:S02]  /*13850*/  IMAD.SHL.U32 R9, R9, 0x2, RZ ;  /* 0x0000000209097824 */ /* 0x000fe400078e00ff */
[----:B------:R-:W-:Y:S02]  /*13860*/  IMAD.MOV.U32 R36, RZ, RZ, RZ ;  /* 0x000000ffff247224 */ /* 0x000fe400078e00ff */
[----:B0-----:R-:W-:-:S05]  /*13870*/  IMAD.SHL.U32 R12, R12, 0x8, RZ ;  /* 0x000000080c0c7824 */ /* 0x001fca00078e00ff */
[----:B------:R-:W-:-:S04]  /*13880*/  LOP3.LUT R12, R12, 0x38, RZ, 0xc0, !PT ;  /* 0x000000380c0c7812 */ /* 0x000fc800078ec0ff */
[----:B------:R-:W-:Y:S01]  /*13890*/  LOP3.LUT R12, R12, 0x180, RZ, 0xfc, !PT ;  /* 0x000001800c0c7812 */ /* 0x000fe200078efcff */
[----:B------:R-:W-:Y:S01]  /*138a0*/  UMOV UR5, 0xffffffff ;  /* 0xffffffff00057882 */ /* 0x000fe20000000000 */
[----:B--2---:R-:W-:Y:S01]  /*138b0*/  ISETP.GE.AND P0, PT, R3, R34, PT ;  /* 0x000000220300720c */ /* 0x004fe20003f06270 */
[----:B---3--:R-:W-:-:S03]  /*138c0*/  @P1 IMAD.HI.U32 R3, R8, R0, RZ ;  /* 0x0000000008031227 */ /* 0x008fc600078e00ff */
[----:B------:R-:W-:Y:S01]  /*138d0*/  ISETP.GT.U32.OR P0, PT, R20, 0x3f, P0 ;  /* 0x0000003f1400780c */ /* 0x000fe20000704470 */
[----:B------:R-:W-:Y:S01]  /*138e0*/  IMAD.MOV.U32 R0, RZ, RZ, R8 ;  /* 0x000000ffff007224 */ /* 0x000fe200078e0008 */
[----:B-1----:R-:W-:Y:S02]  /*138f0*/  @P1 SHF.R.U32.HI R0, RZ, R2, R3 ;  /* 0x00000002ff001219 */ /* 0x002fe40000011603 */
[----:B------:R-:W-:Y:S02]  /*13900*/  ISETP.GE.AND P1, PT, R11, UR4, PT ;  /* 0x000000040b007c0c */ /* 0x000fe4000bf26270 */
[C---:B------:R-:W-:Y:S02]  /*13910*/  LOP3.LUT R34, R21.reuse, 0x80, RZ, 0xfc, !PT ;  /* 0x0000008015227812 */ /* 0x040fe400078efcff */
[----:B------:R-:W-:Y:S02]  /*13920*/  LOP3.LUT R21, R21, 0xc0, RZ, 0xfc, !PT ;  /* 0x000000c015157812 */ /* 0x000fe400078efcff */
[----:B------:R-:W-:-:S03]  /*13930*/  SEL R4, RZ, 0x1, P1 ;  /* 0x00000001ff047807 */ /* 0x000fc60000800000 */
[----:B------:R-:W0:Y:S04]  /*13940*/  @!P0 LDC.64 R2, c[0x0][0x428] ;  /* 0x00010a00ff028b82 */ /* 0x000e280000000a00 */
[----:B------:R-:W-:Y:S02]  /*13950*/  @P1 LOP3.LUT R22, R22, 0x80, RZ, 0xfc, !PT ;  /* 0x0000008016161812 */ /* 0x000fe400078efcff */
[----:B------:R-:W-:Y:S02]  /*13960*/  ISETP.GE.AND P1, PT, R21, UR4, PT ;  /* 0x0000000415007c0c */ /* 0x000fe4000bf26270 */
[----:B------:R-:W1:Y:S01]  /*13970*/  S2R R21, SR_TID.X ;  /* 0x0000000000157919 */ /* 0x000e620000002100 */
[----:B------:R-:W-:Y:S02]  /*13980*/  LOP3.LUT R9, R9, 0x2, R4, 0xe2, !PT ;  /* 0x0000000209097812 */ /* 0x000fe400078ee204 */
[----:B------:R-:W-:Y:S01]  /*13990*/  ISETP.GE.AND P2, PT, R34, UR4, PT ;  /* 0x0000000422007c0c */ /* 0x000fe2000bf46270 */
[----:B------:R-:W2:Y:S01]  /*139a0*/  @!P0 LDC.64 R4, c[0x0][0x418] ;  /* 0x00010600ff048b82 */ /* 0x000ea20000000a00 */
[----:B------:R-:W-:-:S02]  /*139b0*/  SEL R7, RZ, 0x8, P1 ;  /* 0x00000008ff077807 */ /* 0x000fc40000800000 */
[----:B------:R-:W-:Y:S02]  /*139c0*/  SEL R6, RZ, 0x4, P2 ;  /* 0x00000004ff067807 */ /* 0x000fe40001000000 */
[----:B------:R-:W-:Y:S02]  /*139d0*/  SHF.R.S32.HI R34, RZ, 0x1f, R30 ;  /* 0x0000001fff227819 */ /* 0x000fe4000001141e */
[----:B------:R-:W-:Y:S01]  /*139e0*/  LOP3.LUT R9, R7, R9, R6, 0xfe, !PT ;  /* 0x0000000907097212 */ /* 0x000fe200078efe06 */
[--C-:B------:R-:W-:Y:S01]  /*139f0*/  @!P0 IMAD.MOV.U32 R6, RZ, RZ, R0.reuse ;  /* 0x000000ffff068224 */ /* 0x100fe200078e0000 */
[----:B------:R-:W-:Y:S02]  /*13a00*/  @!P0 SHF.R.S32.HI R7, RZ, 0x1f, R0 ;  /* 0x0000001fff078819 */ /* 0x000fe40000011400 */
[----:B------:R-:W-:Y:S01]  /*13a10*/  LOP3.LUT R22, R22, 0xffffffdf, RZ, 0xc0, !PT ;  /* 0xffffffdf16167812 */ /* 0x000fe200078ec0ff */
[----:B0-----:R-:W-:-:S03]  /*13a20*/  @!P0 IMAD.WIDE.U32 R6, R30, R2, R6 ;  /* 0x000000021e068225 */ /* 0x001fc600078e0006 */
[----:B------:R-:W-:Y:S01]  /*13a30*/  @P2 LOP3.LUT R22, R22, 0x20, RZ, 0xfc, !PT ;  /* 0x0000002016162812 */ /* 0x000fe200078efcff */
[----:B------:R-:W-:-:S03]  /*13a40*/  @!P0 IMAD R2, R34, R2, RZ ;  /* 0x0000000222028224 */ /* 0x000fc600078e02ff */
[----:B------:R-:W-:Y:S01]  /*13a50*/  LOP3.LUT R22, R22, 0xffffffef, RZ, 0xc0, !PT ;  /* 0xffffffef16167812 */ /* 0x000fe200078ec0ff */
[----:B------:R-:W-:-:S03]  /*13a60*/  @!P0 IMAD R3, R30, R3, R2 ;  /* 0x000000031e038224 */ /* 0x000fc600078e0202 */
[----:B------:R-:W-:Y:S02]  /*13a70*/  @P1 LOP3.LUT R22, R22, 0x10, RZ, 0xfc, !PT ;  /* 0x0000001016161812 */ /* 0x000fe400078efcff */
[----:B--2---:R-:W-:Y:S01]  /*13a80*/  @!P0 LEA R4, P1, R6, R4, 0x2 ;  /* 0x0000000406048211 */ /* 0x004fe200078210ff */
[----:B------:R-:W-:Y:S02]  /*13a90*/  @!P0 IMAD.IADD R3, R7, 0x1, R3 ;  /* 0x0000000107038824 */ /* 0x000fe400078e0203 */
[----:B-1----:R-:W-:-:S03]  /*13aa0*/  IMAD.SHL.U32 R21, R21, 0x8, RZ ;  /* 0x0000000815157824 */ /* 0x002fc600078e00ff */
[----:B------:R-:W-:Y:S02]  /*13ab0*/  @!P0 LEA.HI.X R5, R6, R5, R3, 0x2, P1 ;  /* 0x0000000506058211 */ /* 0x000fe400008f1403 */
[----:B------:R-:W-:-:S03]  /*13ac0*/  LOP3.LUT R21, R21, 0x38, RZ, 0xc0, !PT ;  /* 0x0000003815157812 */ /* 0x000fc600078ec0ff */
[----:B------:R0:W5:Y:S01]  /*13ad0*/  @!P0 LDG.E R36, desc[UR40][R4.64] ;  /* 0x0000002804248981 */ /* 0x000162000c1e1900 */
[----:B------:R-:W-:Y:S02]  /*13ae0*/  ISETP.GE.AND P0, PT, R12, UR4, PT ;  /* 0x000000040c007c0c */ /* 0x000fe4000bf06270 */
[C---:B------:R-:W-:Y:S02]  /*13af0*/  LOP3.LUT R13, R21.reuse, 0x100, RZ, 0xfc, !PT ;  /* 0x00000100150d7812 */ /* 0x040fe400078efcff */
[----:B------:R-:W-:Y:S02]  /*13b00*/  LOP3.LUT R12, R21, 0x140, RZ, 0xfc, !PT ;  /* 0x00000140150c7812 */ /* 0x000fe400078efcff */
[----:B------:R-:W-:Y:S02]  /*13b10*/  ISETP.GE.AND P3, PT, R13, UR4, PT ;  /* 0x000000040d007c0c */ /* 0x000fe4000bf66270 */
[----:B------:R-:W-:Y:S02]  /*13b20*/  ISETP.GE.AND P2, PT, R12, UR4, PT ;  /* 0x000000040c007c0c */ /* 0x000fe4000bf46270 */
[----:B0-----:R-:W-:-:S02]  /*13b30*/  SEL R4, RZ, 0x10, P3 ;  /* 0x00000010ff047807 */ /* 0x001fc40001800000 */
[----:B------:R-:W-:Y:S01]  /*13b40*/  SEL R5, RZ, 0x20, P2 ;  /* 0x00000020ff057807 */ /* 0x000fe20001000000 */
[----:B------:R-:W-:Y:S01]  /*13b50*/  IMAD.MOV R0, RZ, RZ, -R0 ;  /* 0x000000ffff007224 */ /* 0x000fe200078e0a00 */
[----:B------:R-:W-:Y:S02]  /*13b60*/  SEL R3, RZ, 0x40, P0 ;  /* 0x00000040ff037807 */ /* 0x000fe40000000000 */
[----:B------:R-:W-:Y:S01]  /*13b70*/  LOP3.LUT R4, R5, R9, R4, 0xfe, !PT ;  /* 0x0000000905047212 */ /* 0x000fe200078efe04 */
[----:B------:R-:W-:-:S03]  /*13b80*/  IMAD R0, R10, R0, R8 ;  /* 0x000000000a007224 */ /* 0x000fc600078e0208 */
[----:B------:R-:W-:Y:S02]  /*13b90*/  LOP3.LUT R3, R4, R3, RZ, 0xfc, !PT ;  /* 0x0000000304037212 */ /* 0x000fe400078efcff */
[----:B------:R-:W-:Y:S02]  /*13ba0*/  LOP3.LUT R14, R21, 0x1c0, RZ, 0xfc, !PT ;  /* 0x000001c0150e7812 */ /* 0x000fe400078efcff */
[----:B------:R-:W-:Y:S01]  /*13bb0*/  LOP3.LUT R22, R22, 0xfffffff7, RZ, 0xc0, !PT ;  /* 0xfffffff716167812 */ /* 0x000fe200078ec0ff */
[----:B------:R0:W-:Y:S01]  /*13bc0*/  STL [R1+0x38], R3 ;  /* 0x0000380301007387 */ /* 0x0001e20000100800 */
[----:B------:R-:W-:Y:S01]  /*13bd0*/  ISETP.GE.AND P0, PT, R14, UR4, PT ;  /* 0x000000040e007c0c */ /* 0x000fe2000bf06270 */
[----:B------:R-:W-:Y:S02]  /*13be0*/  ULDC UR4, c[0x0][0x2f4] ;  /* 0x0000bd0000047ab9 */ /* 0x000fe40000000800 */
[----:B------:R0:W-:Y:S01]  /*13bf0*/  STL [R1], R0 ;  /* 0x0000000001007387 */ /* 0x0001e20000100800 */
[----:B------:R-:W-:-:S02]  /*13c00*/  @P3 LOP3.LUT R22, R22, 0x8, RZ, 0xfc, !PT ;  /* 0x0000000816163812 */ /* 0x000fc400078efcff */
[----:B------:R-:W-:Y:S02]  /*13c10*/  SEL R2, RZ, 0x80, P0 ;  /* 0x00000080ff027807 */ /* 0x000fe40000000000 */
[----:B------:R-:W-:Y:S02]  /*13c20*/  ISETP.GE.AND P0, PT, R11, UR4, PT ;  /* 0x000000040b007c0c */ /* 0x000fe4000bf06270 */
[----:B------:R-:W-:-:S04]  /*13c30*/  LOP3.LUT R22, R22, 0xfffffffb, RZ, 0xc0, !PT ;  /* 0xfffffffb16167812 */ /* 0x000fc800078ec0ff */
[----:B------:R-:W-:-:S04]  /*13c40*/  @P2 LOP3.LUT R22, R22, 0x4, RZ, 0xfc, !PT ;  /* 0x0000000416162812 */ /* 0x000fc800078efcff */
[----:B------:R-:W-:-:S04]  /*13c50*/  LOP3.LUT R22, R22, 0xfffffffd, RZ, 0xc0, !PT ;  /* 0xfffffffd16167812 */ /* 0x000fc800078ec0ff */
[----:B------:R-:W-:Y:S01]  /*13c60*/  @P0 LOP3.LUT R22, R22, 0x2, RZ, 0xfc, !PT ;  /* 0x0000000216160812 */ /* 0x000fe200078efcff */
[----:B0-----:R-:W-:Y:S06]  /*13c70*/  BRA.DIV UR5, `(.L_x_4010) ;  /* 0x0000004605dc7947 */ /* 0x001fec000b800000 */
.L_x_4114:
[----:B------:R-:W-:Y:S02]  /*13c80*/  LOP3.LUT R2, R3, R2, RZ, 0xfc, !PT ;  /* 0x0000000203027212 */ /* 0x000fe400078efcff */
[----:B------:R-:W-:Y:S02]  /*13c90*/  LOP3.LUT R0, R37, 0x2, RZ, 0xfc, !PT ;  /* 0x0000000225007812 */ /* 0x000fe400078efcff */
[----:B------:R-:W-:Y:S01]  /*13ca0*/  ISETP.GT.U32.AND P1, PT, R20, 0x3f, PT ;  /* 0x0000003f1400780c */ /* 0x000fe20003f24070 */
[----:B------:R0:W-:Y:S01]  /*13cb0*/  STL [R1+0x10], R2 ;  /* 0x0000100201007387 */ /* 0x0001e20000100800 */
[----:B------:R-:W-:Y:S02]  /*13cc0*/  ISETP.NE.AND P0, PT, R0, 0x3, PT ;  /* 0x000000030000780c */ /* 0x000fe40003f05270 */
[----:B------:R-:W-:Y:S02]  /*13cd0*/  LOP3.LUT R22, R22, 0xfffffeff, RZ, 0xc0, !PT ;  /* 0xfffffeff16167812 */ /* 0x000fe400078ec0ff */
[----:B------:R-:W-:-:S02]  /*13ce0*/  SHF.R.S32.HI R29, RZ, 0x1f, R18 ;  /* 0x0000001fff1d7819 */ /* 0x000fc40000011412 */
[----:B------:R-:W-:-:S05]  /*13cf0*/  LOP3.LUT R22, R22, 0xfffffffe, RZ, 0xc0, !PT ;  /* 0xfffffffe16167812 */ /* 0x000fca00078ec0ff */
[----:B------:R-:W-:-:S04]  /*13d00*/  @P1 LOP3.LUT R22, R22, 0x1, RZ, 0xfc, !PT ;  /* 0x0000000116161812 */ /* 0x000fc800078efcff */
[----:B------:R-:W-:Y:S01]  /*13d10*/  @P0 LOP3.LUT R22, R22, 0x100, RZ, 0xfc, !PT ;  /* 0x0000010016160812 */ /* 0x000fe200078efcff */
[----:B0-----:R-:W-:Y:S06]  /*13d20*/  @!P0 BRA `(.L_x_4011) ;  /* 0x0000000000048947 */ /* 0x001fec0003800000 */
[----:B------:R-:W-:Y:S01]  /*13d30*/  BPT.TRAP 0x1 ;  /* 0x000000040000795c */ /* 0x000fe20000300000 */
.L_x_4011:
[----:B------:R-:W-:Y:S01]  /*13d40*/  IMAD R27, R25, 0x8, R23 ;  /* 0x00000008191b7824 */ /* 0x000fe200078e0217 */
[----:B------:R-:W-:Y:S01]  /*13d50*/  SHF.L.U32 R0, R26, 0x1f, RZ ;  /* 0x0000001f1a007819 */ /* 0x000fe200000006ff */
[----:B------:R-:W-:Y:S03]  /*13d60*/  BSSY B0, `(.L_x_4012) ;  /* 0x0000003000007945 */ /* 0x000fe60003800000 */
[----:B------:R-:W0:Y:S02]  /*13d70*/  SYNCS.PHASECHK.TRANS64.TRYWAIT P0, [R27+URZ+0x28c40], R0 ;  /* 0x028c40001b0075a7 */ /* 0x000e24000800017f */
[----:B0-----:R-:W-:Y:S05]  /*13d80*/  @!P0 BRA `(.L_x_4013) ;  /* 0x0000004400cc8947 */ /* 0x001fea0003800000 */
.L_x_4115:
[----:B------:R-:W-:Y:S05]  /*13d90*/  BSYNC B0 ;  /* 0x0000000000007941 */ /* 0x000fea0003800000 */
.L_x_4012:
[----:B------:R-:W0:Y:S01]  /*13da0*/  LDL R2, [R1] ;  /* 0x0000000001027983 */ /* 0x000e220000100800 */
[----:B------:R-:W-:-:S03]  /*13db0*/  ULDC.64 UR4, c[0x0][0x300] ;  /* 0x0000c00000047ab9 */ /* 0x000fc60000000a00 */
[----:B------:R-:W2:Y:S01]  /*13dc0*/  LDL R6, [R1+0x4] ;  /* 0x0000040001067983 */ /* 0x000ea20000100800 */
[----:B-----5:R-:W-:Y:S02]  /*13dd0*/  SHF.R.S32.HI R4, RZ, 0x1f, R36 ;  /* 0x0000001fff047819 */ /* 0x020fe40000011424 */
[----:B------:R-:W-:Y:S01]  /*13de0*/  LOP3.LUT P2, RZ, R22, 0x2, RZ, 0xc0, !PT ;  /* 0x0000000216ff7812 */ /* 0x000fe2000784c0ff */
[----:B------:R-:W1:Y:S02]  /*13df0*/  S2R R7, SR_TID.X ;  /* 0x0000000000077919 */ /* 0x000e640000002100 */
        /* <DEDUP_REMOVED lines=20> */
[----:B0-----:R-:W-:-:S04]  /*13f40*/  LOP3.LUT R4, R4, 0x7f, RZ, 0xc0, !PT ;  /* 0x0000007f04047812 */ /* 0x001fc800078ec0ff */
[----:B------:R-:W-:Y:S02]  /*13f50*/  SHF.R.U32.HI R5, RZ, 0x3, R4 ;  /* 0x00000003ff057819 */ /* 0x000fe40000011604 */
[----:B------:R-:W-:Y:S02]  /*13f60*/  IADD3 R4, R3, R0, RZ ;  /* 0x0000000003047210 */ /* 0x000fe40007ffe0ff */
[C---:B------:R-:W-:Y:S01]  /*13f70*/  LEA R0, P0, R2.reuse, UR4, 0x1 ;  /* 0x0000000402007c11 */ /* 0x040fe2000f8008ff */
[----:B------:R-:W-:Y:S01]  /*13f80*/  UMOV UR4, 0xffffffff ;  /* 0xffffffff00047882 */ /* 0x000fe20000000000 */
[----:B--2---:R-:W-:Y:S01]  /*13f90*/  IADD3 R31, -R5, R6, -R31 ;  /* 0x00000006051f7210 */ /* 0x004fe20007ffe91f */
[----:B------:R-:W-:Y:S01]  /*13fa0*/  IMAD R5, R25, 0x1000, R35 ;  /* 0x0000100019057824 */ /* 0x000fe200078e0223 */
[----:B------:R-:W-:Y:S02]  /*13fb0*/  LEA.HI.X R4, R2, UR5, R4, 0x1, P0 ;  /* 0x0000000502047c11 */ /* 0x000fe400080f0c04 */
[----:B------:R-:W-:Y:S01]  /*13fc0*/  ISETP.GE.AND P0, PT, R31, 0x1, PT ;  /* 0x000000011f00780c */ /* 0x000fe20003f06270 */
[----:B------:R-:W-:-:S12]  /*13fd0*/  BRA.DIV UR4, `(.L_x_4014) ;  /* 0x00000046044c7947 */ /* 0x000fd8000b800000 */
[----:B------:R-:W0:Y:S01]  /*13fe0*/  SHFL.IDX PT, R3, R0, RZ, 0x181f ;  /* 0x00181fff00037589 */ /* 0x000e2200000e0000 */
[----:B------:R-:W-:-:S03]  /*13ff0*/  @P0 IMAD R6, R5, 0x2, R23 ;  /* 0x0000000205060824 */ /* 0x000fc600078e0217 */
[----:B------:R-:W1:Y:S01]  /*14000*/  SHFL.IDX PT, R2, R4, RZ, 0x181f ;  /* 0x00181fff04027589 */ /* 0x000e6200000e0000 */
        /* <DEDUP_REMOVED lines=29> */
.L_x_4125:
[----:B------:R-:W-:-:S13]  /*141e0*/  ISETP.GE.AND P0, PT, R31, 0x31, PT ;  /* 0x000000311f00780c */ /* 0x000fda0003f06270 */
[----:B01----:R-:W-:Y:S01]  /*141f0*/  @P0 LEA R2, P1, R7, R0, 0x1 ;  /* 0x0000000007020211 */ /* 0x003fe200078208ff */
[----:B------:R-:W-:-:S04]  /*14200*/  @P0 IMAD R5, R5, 0x2, R23 ;  /* 0x0000000205050824 */ /* 0x000fc800078e0217 */
[----:B------:R-:W-:-:S05]  /*14210*/  @P0 IMAD.X R3, RZ, RZ, R4, P1 ;  /* 0x000000ffff030224 */ /* 0x000fca00008e0604 */
[----:B------:R-:W-:Y:S01]  /*14220*/  @!PT LDS RZ, [RZ] ;  /* 0x00000000fffff984 */ /* 0x000fe20000000800 */
[----:B------:R-:W-:Y:S01]  /*14230*/  @!PT LDS RZ, [RZ] ;  /* 0x00000000fffff984 */ /* 0x000fe20000000800 */
[----:B------:R-:W-:Y:S01]  /*14240*/  @!PT LDS RZ, [RZ] ;  /* 0x00000000fffff984 */ /* 0x000fe20000000800 */
[----:B------:R0:W-:Y:S01]  /*14250*/  @P0 LDGSTS.E.BYPASS.LTC128B.128 [R5+0x23c00], desc[UR40][R2.64], !P2 ;  /* 0x23c0000002050fae */ /* 0x0001e2000d101d68 */
[----:B------:R-:W-:Y:S01]  /*14260*/  PLOP3.LUT P0, PT, PT, PT, PT, 0x80, 0x0 ;  /* 0x000000000000781c */ /* 0x000fe20003f0f070 */
[----:B------:R-:W-:-:S12]  /*14270*/  NOP ;  /* 0x0000000000007918 */ /* 0x000fd80000000000 */
.L_x_4015:
        /* <DEDUP_REMOVED lines=11> */
.L_x_4016:
[----:B------:R1:W5:Y:S01]  /*14330*/  LDL.LU R0, [R1+0x14] ;  /* 0x0000140001007983 */ /* 0x0003620000300800 */
[----:B------:R1:W-:Y:S03]  /*14340*/  SYNCS.ARRIVE.TRANS64.A1T0 RZ, [R27+URZ+0x28c30], RZ ;  /* 0x028c30ff1bff79a7 */ /* 0x0003e6000810003f */
[----:B------:R1:W5:Y:S04]  /*14350*/  LDL.LU R4, [R1+0xc] ;  /* 0x00000c0001047983 */ /* 0x0003680000300800 */
[----:B0-----:R1:W5:Y:S02]  /*14360*/  LDL R3, [R1+0x10] ;  /* 0x0000100001037983 */ /* 0x0013640000100800 */
[----:B------:R-:W-:Y:S05]  /*14370*/  WARPSYNC.ALL ;  /* 0x0000000000007948 */ /* 0x000fea0003800000 */
[----:B------:R-:W-:Y:S01]  /*14380*/  ULDC.64 UR4, c[0x0][0xa00] ;  /* 0x0002800000047ab9 */ /* 0x000fe20000000a00 */
[----:B------:R-:W-:Y:S01]  /*14390*/  BSSY B6, `(.L_x_4017) ;  /* 0x0000025000067945 */ /* 0x000fe20003800000 */
[----:B------:R-:W-:Y:S01]  /*143a0*/  BAR.SYNC.DEFER_BLOCKING 0x8, 0x100 ;  /* 0x0204000000007b1d */ /* 0x000fe20000010000 */
[----:B------:R-:W-:-:S04]  /*143b0*/  ISETP.NE.U32.AND P0, PT, RZ, UR4, PT ;  /* 0x00000004ff007c0c */ /* 0x000fc8000bf05070 */
[----:B------:R-:W-:Y:S01]  /*143c0*/  ISETP.NE.AND.EX P0, PT, RZ, UR5, PT, P0 ;  /* 0x00000005ff007c0c */ /* 0x000fe2000bf05300 */
[----:B------:R-:W-:-:S03]  /*143d0*/  ULDC.64 UR4, c[0x0][0x298] ;  /* 0x0000a60000047ab9 */ /* 0x000fc60000000a00 */
[----:B------:R-:W-:-:S05]  /*143e0*/  SEL R5, R32, RZ, !P0 ;  /* 0x000000ff20057207 */ /* 0x000fca0004000000 */
[----:B------:R0:W-:Y:S01]  /*143f0*/  STL [R1+0x28], R5 ;  /* 0x0000280501007387 */ /* 0x0001e20000100800 */
[----:B-----5:R-:W-:Y:S02]  /*14400*/  SEL R2, R0, RZ, !P0 ;  /* 0x000000ff00027207 */ /* 0x020fe40004000000 */
[----:B------:R-:W-:-:S03]  /*14410*/  SHF.R.S32.HI R0, RZ, 0x1f, R4 ;  /* 0x0000001fff007819 */ /* 0x000fc60000011404 */
[----:B------:R2:W-:Y:S01]  /*14420*/  STL [R1+0x14], R2 ;  /* 0x0000140201007387 */ /* 0x0005e20000100800 */
[----:B------:R-:W-:Y:S01]  /*14430*/  PRMT R32, R3, 0x8880, RZ ;  /* 0x0000888003207816 */ /* 0x000fe200000000ff */
[----:B------:R-:W-:-:S03]  /*14440*/  IMAD R0, R0, UR4, RZ ;  /* 0x0000000400007c24 */ /* 0x000fc6000f8e02ff */
[----:B------:R-:W-:Y:S01]  /*14450*/  PRMT R32, R32, 0x7710, RZ ;  /* 0x0000771020207816 */ /* 0x000fe200000000ff */
[C---:B------:R-:W-:Y:S02]  /*14460*/  IMAD R0, R4.reuse, UR5, R0 ;  /* 0x0000000504007c24 */ /* 0x040fe4000f8e0200 */
[----:B0-----:R-:W-:-:S04]  /*14470*/  IMAD.WIDE.U32 R4, R4, UR4, RZ ;  /* 0x0000000404047c25 */ /* 0x001fc8000f8e00ff */
[----:B------:R-:W-:Y:S01]  /*14480*/  IMAD.IADD R0, R5, 0x1, R0 ;  /* 0x0000000105007824 */ /* 0x000fe200078e0200 */
[----:B------:R0:W-:Y:S01]  /*14490*/  STL.64 [R1+0x20], R4 ;  /* 0x0000200401007387 */ /* 0x0001e20000100a00 */
[----:B--2---:R-:W-:-:S03]  /*144a0*/  VIADD R2, R23, 0x20400 ;  /* 0x0002040017027836 */ /* 0x004fc60000000000 */
[----:B------:R0:W-:Y:S02]  /*144b0*/  STL [R1+0xc], R0 ;  /* 0x00000c0001007387 */ /* 0x0001e40000100800 */
[----:B------:R-:W-:-:S13]  /*144c0*/  LOP3.LUT P0, RZ, R2, 0x3ff, RZ, 0xc0, !PT ;  /* 0x000003ff02ff7812 */ /* 0x000fda000780c0ff */
        /* <DEDUP_REMOVED lines=17> */
.L_x_4018:
[----:B------:R-:W-:Y:S05]  /*145e0*/  BSYNC B6 ;  /* 0x0000000000067941 */ /* 0x000fea0003800000 */
.L_x_4017:
[----:B------:R-:W2:Y:S01]  /*145f0*/  LDL.LU R0, [R1+0xc] ;  /* 0x00000c0001007983 */ /* 0x000ea20000300800 */
[----:B------:R-:W-:Y:S01]  /*14600*/  ULDC.64 UR4, c[0x0][0x2d8] ;  /* 0x0000b60000047ab9 */ /* 0x000fe20000000a00 */
[----:B------:R-:W0:Y:S02]  /*14610*/  LDC R7, c[0x0][0x448] ;  /* 0x00011200ff077b82 */ /* 0x000e240000000800 */
[----:B------:R-:W2:Y:S04]  /*14620*/  LDL.LU.64 R2, [R1+0x20] ;  /* 0x0000200001027983 */ /* 0x000ea80000300a00 */
[----:B------:R-:W3:Y:S04]  /*14630*/  LDL.LU R20, [R1+0x14] ;  /* 0x0000140001147983 */ /* 0x000ee80000300800 */
[----:B------:R-:W4:Y:S04]  /*14640*/  LDL.LU R21, [R1+0x28] ;  /* 0x0000280001157983 */ /* 0x000f280000300800 */
[----:B------:R0:W5:Y:S02]  /*14650*/  LDL R8, [R1+0x34] ;  /* 0x0000340001087983 */ /* 0x0001640000100800 */
[----:B0-----:R-:W-:-:S13]  /*14660*/  ISETP.NE.AND P0, PT, R7, 0x1, PT ;  /* 0x000000010700780c */ /* 0x001fda0003f05270 */
[----:B------:R-:W0:Y:S08]  /*14670*/  @P0 LDC R5, c[0x0][0x44c] ;  /* 0x00011300ff050b82 */ /* 0x000e300000000800 */
[----:B------:R-:W1:Y:S01]  /*14680*/  @P0 LDC R6, c[0x0][0x450] ;  /* 0x00011400ff060b82 */ /* 0x000e620000000800 */
[----:B--2---:R-:W-:Y:S02]  /*14690*/  IMAD.MOV.U32 R3, RZ, RZ, R0 ;  /* 0x000000ffff037224 */ /* 0x004fe400078e0000 */
[----:B------:R-:W-:-:S02]  /*146a0*/  IMAD R0, R29, UR4, RZ ;  /* 0x000000041d007c24 */ /* 0x000fc4000f8e02ff */
[----:B------:R-:W-:-:S04]  /*146b0*/  IMAD.WIDE.U32 R2, R18, UR4, R2 ;  /* 0x0000000412027c25 */ /* 0x000fc8000f8e0002 */
[----:B------:R-:W-:Y:S01]  /*146c0*/  IMAD R0, R18, UR5, R0 ;  /* 0x0000000512007c24 */ /* 0x000fe2000f8e0200 */
[----:B------:R-:W-:-:S04]  /*146d0*/  ULDC.64 UR4, c[0x0][0x2e0] ;  /* 0x0000b80000047ab9 */ /* 0x000fc80000000a00 */
[----:B------:R-:W-:Y:S01]  /*146e0*/  IADD3 R3, R3, R0, RZ ;  /* 0x0000000003037210 */ /* 0x000fe20007ffe0ff */
[----:B---3--:R-:W-:Y:S02]  /*146f0*/  IMAD R0, R20, UR4, RZ ;  /* 0x0000000414007c24 */ /* 0x008fe4000f8e02ff */
[----:B------:R-:W2:Y:S02]  /*14700*/  S2R R20, SR_TID.X ;  /* 0x0000000000147919 */ /* 0x000ea40000002100 */
[C---:B----4-:R-:W-:Y:S02]  /*14710*/  IMAD R0, R21.reuse, UR5, R0 ;  /* 0x0000000515007c24 */ /* 0x050fe4000f8e0200 */
[----:B------:R-:W-:Y:S01]  /*14720*/  IMAD.WIDE.U32 R2, R21, UR4, R2 ;  /* 0x0000000415027c25 */ /* 0x000fe2000f8e0002 */
[----:B------:R-:W3:Y:S01]  /*14730*/  S2R R9, SR_TID.X ;  /* 0x0000000000097919 */ /* 0x000ee20000002100 */
[----:B------:R-:W-:Y:S02]  /*14740*/  ULDC.64 UR4, c[0x0][0x2d0] ;  /* 0x0000b40000047ab9 */ /* 0x000fe40000000a00 */
[----:B------:R-:W-:Y:S01]  /*14750*/  IMAD.IADD R3, R3, 0x1, R0 ;  /* 0x0000000103037824 */ /* 0x000fe200078e0200 */
[----:B--2---:R-:W-:-:S04]  /*14760*/  LOP3.LUT R20, R20, 0x7f, RZ, 0xc0, !PT ;  /* 0x0000007f14147812 */ /* 0x004fc800078ec0ff */
[----:B------:R-:W-:Y:S02]  /*14770*/  SHF.R.U32.HI R21, RZ, 0x3, R20 ;  /* 0x00000003ff157819 */ /* 0x000fe40000011614 */
[----:B------:R-:W2:Y:S02]  /*14780*/  S2R R20, SR_TID.X ;  /* 0x0000000000147919 */ /* 0x000ea40000002100 */
[----:B--2---:R-:W-:-:S05]  /*14790*/  IMAD.SHL.U32 R20, R20, 0x10, RZ ;  /* 0x0000001014147824 */ /* 0x004fca00078e00ff */
[----:B------:R-:W-:-:S05]  /*147a0*/  LOP3.LUT R20, R21, 0x70, R20, 0xf8, !PT ;  /* 0x0000007015147812 */ /* 0x000fca00078ef814 */
[----:B------:R-:W-:Y:S02]  /*147b0*/  IMAD R0, R17, 0x40, R20 ;  /* 0x0000004011007824 */ /* 0x000fe400078e0214 */
[----:B------:R2:W5:Y:S02]  /*147c0*/  LDL R20, [R1+0x18] ;  /* 0x0000180001147983 */ /* 0x0005640000100800 */
[----:B0-----:R-:W-:-:S04]  /*147d0*/  @P0 IMAD.HI.U32 R5, R0, R5, RZ ;  /* 0x0000000500050227 */ /* 0x001fc800078e00ff */
[----:B------:R-:W-:Y:S01]  /*147e0*/  IMAD.MOV.U32 R4, RZ, RZ, R0 ;  /* 0x000000ffff047224 */ /* 0x000fe200078e0000 */
[----:B-1----:R-:W-:Y:S01]  /*147f0*/  @P0 SHF.R.U32.HI R4, RZ, R6, R5 ;  /* 0x00000006ff040219 */ /* 0x002fe20000011605 */
[----:B------:R-:W0:Y:S04]  /*14800*/  S2R R21, SR_TID.X ;  /* 0x0000000000157919 */ /* 0x000e280000002100 */
        /* <DEDUP_REMOVED lines=13> */
[----:B---3--:R-:W-:Y:S01]  /*148e0*/  IMAD.SHL.U32 R9, R9, 0x8, RZ ;  /* 0x0000000809097824 */ /* 0x008fe200078e00ff */
[C---:B------:R-:W-:Y:S01]  /*148f0*/  LEA R0, P0, R2.reuse, UR4, 0x1 ;  /* 0x0000000402007c11 */ /* 0x040fe2000f8008ff */
[----:B------:R-:W-:Y:S01]  /*14900*/  IMAD.IADD R3, R3, 0x1, R4 ;  /* 0x0000000103037824 */ /* 0x000fe200078e0204 */
[----:B------:R-:W-:Y:S02]  /*14910*/  ULDC UR4, c[0x0][0x2b8] ;  /* 0x0000ae0000047ab9 */ /* 0x000fe40000000800 */
[----:B------:R-:W-:Y:S02]  /*14920*/  LOP3.LUT R9, R9, 0x38, RZ, 0xc0, !PT ;  /* 0x0000003809097812 */ /* 0x000fe400078ec0ff */
[----:B------:R-:W-:Y:S01]  /*14930*/  LEA.HI.X R2, R2, UR5, R3, 0x1, P0 ;  /* 0x0000000502027c11 */ /* 0x000fe200080f0c03 */
[----:B------:R-:W-:Y:S01]  /*14940*/  UMOV UR5, 0xffffffff ;  /* 0xffffffff00057882 */ /* 0x000fe20000000000 */
[----:B0-----:R-:W-:-:S02]  /*14950*/  LOP3.LUT R21, R21, 0x7f, RZ, 0xc0, !PT ;  /* 0x0000007f15157812 */ /* 0x001fc400078ec0ff */
[----:B------:R-:W-:Y:S02]  /*14960*/  ISETP.GE.AND P1, PT, R9, UR4, PT ;  /* 0x0000000409007c0c */ /* 0x000fe4000bf26270 */
[----:B------:R-:W-:Y:S01]  /*14970*/  SHF.R.U32.HI R10, RZ, 0x3, R21 ;  /* 0x00000003ff0a7819 */ /* 0x000fe20000011615 */
[----:B--2---:R-:W-:Y:S10]  /*14980*/  BRA.DIV UR5, `(.L_x_4019) ;  /* 0x0000004205307947 */ /* 0x004ff4000b800000 */
        /* <DEDUP_REMOVED lines=12> */
[----:B0-----:R-:W-:Y:S02]  /*14a50*/  VIADD R4, R17, 0x10 ;  /* 0x0000001011047836 */ /* 0x001fe40000000000 */
[----:B------:R-:W0:Y:S03]  /*14a60*/  SHFL.IDX PT, R5, R0, 0x1, 0x181f ;  /* 0x00381f0000057f89 */ /* 0x000e2600000e0000 */
        /* <DEDUP_REMOVED lines=12> */
[----:B------:R-:W1:Y:S08]  /*14b30*/  SHFL.IDX PT, R4, R2, 0x2, 0x181f ;  /* 0x00581f0002047f89 */ /* 0x000e7000000e0000 */
[----:B0-----:R-:W-:-:S05]  /*14b40*/  @!P0 LEA R5, P2, R9, R5, 0x1 ;  /* 0x0000000509058211 */ /* 0x001fca00078408ff */
[----:B-1----:R-:W-:-:S05]  /*14b50*/  @!P0 IMAD.X R4, RZ, RZ, R4, P2 ;  /* 0x000000ffff048224 */ /* 0x002fca00010e0604 */
[----:B------:R-:W-:-:S04]  /*14b60*/  @!P0 LOP3.LUT R5, R5, R4, RZ, 0x3c, !PT ;  /* 0x0000000405058212 */ /* 0x000fc800078e3cff */
[----:B------:R-:W-:-:S04]  /*14b70*/  @!P0 LOP3.LUT R4, R5, R4, RZ, 0x3c, !PT ;  /* 0x0000000405048212 */ /* 0x000fc800078e3cff */
[----:B------:R-:W-:-:S05]  /*14b80*/  @!P0 LOP3.LUT R5, R5, R4, RZ, 0x3c, !PT ;  /* 0x0000000405058212 */ /* 0x000fca00078e3cff */
[----:B------:R0:W-:Y:S04]  /*14b90*/  @!P0 LDGSTS.E.BYPASS.LTC128B.128 [R8+0x21400], desc[UR40][R4.64], !P1 ;  /* 0x2140000004088fae */ /* 0x0001e8000c901d68 */
[----:B0-----:R0:W1:Y:S02]  /*14ba0*/  SHFL.IDX PT, R4, R2, 0x3, 0x181f ;  /* 0x00781f0002047f89 */ /* 0x00106400000e0000 */
.L_x_4134:
[----:B------:R-:W-:-:S05]  /*14bb0*/  VIADD R17, R17, 0x30 ;  /* 0x0000003011117836 */ /* 0x000fca0000000000 */
[----:B------:R-:W-:-:S13]  /*14bc0*/  ISETP.GE.AND P0, PT, R17, R3, PT ;  /* 0x000000031100720c */ /* 0x000fda0003f06270 */
[----:B0-----:R-:W-:-:S05]  /*14bd0*/  @!P0 LEA R2, P2, R9, R0, 0x1 ;  /* 0x0000000009028211 */ /* 0x001fca00078408ff */
[----:B-1----:R-:W-:-:S05]  /*14be0*/  @!P0 IMAD.X R3, RZ, RZ, R4, P2 ;  /* 0x000000ffff038224 */ /* 0x002fca00010e0604 */
[----:B------:R-:W-:Y:S01]  /*14bf0*/  @!PT LDS RZ, [RZ] ;  /* 0x00000000fffff984 */ /* 0x000fe20000000800 */
[----:B------:R-:W-:Y:S01]  /*14c00*/  @!PT LDS RZ, [RZ] ;  /* 0x00000000fffff984 */ /* 0x000fe20000000800 */
[----:B------:R-:W-:Y:S01]  /*14c10*/  @!PT LDS RZ, [RZ] ;  /* 0x00000000fffff984 */ /* 0x000fe20000000800 */
[----:B------:R0:W-:Y:S01]  /*14c20*/  @!P0 LDGSTS.E.BYPASS.LTC128B.128 [R8+0x21c00], desc[UR40][R2.64], !P1 ;  /* 0x21c0000002088fae */ /* 0x0001e2000c901d68 */
[----:B------:R-:W-:Y:S01]  /*14c30*/  PLOP3.LUT P0, PT, PT, PT, PT, 0x80, 0x0 ;  /* 0x000000000000781c */ /* 0x000fe20003f0f070 */
[----:B------:R-:W-:-:S12]  /*14c40*/  NOP ;  /* 0x0000000000007918 */ /* 0x000fd80000000000 */
.L_x_4020:
        /* <DEDUP_REMOVED lines=18> */
.L_x_4135:
[----:B------:R-:W-:Y:S05]  /*14d70*/  BSYNC B0 ;  /* 0x0000000000007941 */ /* 0x000fea0003800000 */
.L_x_4021:
[----:B------:R-:W-:-:S04]  /*14d80*/  LOP3.LUT R2, R37, 0x2, RZ, 0xfc, !PT ;  /* 0x0000000225027812 */ /* 0x000fc800078efcff */
[----:B------:R-:W-:-:S13]  /*14d90*/  ISETP.NE.AND P0, PT, R2, 0x3, PT ;  /* 0x000000030200780c */ /* 0x000fda0003f05270 */
[----:B------:R-:W-:Y:S05]  /*14da0*/  @!P0 BRA `(.L_x_4023) ;  /* 0x0000000000048947 */ /* 0x000fea0003800000 */
[----:B------:R-:W-:Y:S01]  /*14db0*/  BPT.TRAP 0x1 ;  /* 0x000000040000795c */ /* 0x000fe20000300000 */
.L_x_4023:
[----:B0-----:R-:W-:Y:S01]  /*14dc0*/  SHF.L.U32 R0, R26, 0x1f, RZ ;  /* 0x0000001f1a007819 */ /* 0x001fe200000006ff */
[----:B------:R-:W-:Y:S03]  /*14dd0*/  BSSY B0, `(.L_x_4024) ;  /* 0x0000003000007945 */ /* 0x000fe60003800000 */
[----:B------:R-:W0:Y:S02]  /*14de0*/  SYNCS.PHASECHK.TRANS64.TRYWAIT P0, [R27+URZ+0x28c60], R0 ;  /* 0x028c60001b0075a7 */ /* 0x000e24000800017f */
[----:B0-----:R-:W-:Y:S05]  /*14df0*/  @!P0 BRA `(.L_x_4025) ;  /* 0x00000040006c8947 */ /* 0x001fea0003800000 */
.L_x_4136:
[----:B------:R-:W-:Y:S05]  /*14e00*/  BSYNC B0 ;  /* 0x0000000000007941 */ /* 0x000fea0003800000 */
.L_x_4024:
[----:B------:R-:W0:Y:S01]  /*14e10*/  LDL.LU R3, [R1+0x2c] ;  /* 0x00002c0001037983 */ /* 0x000e220000300800 */
[----:B------:R-:W-:-:S03]  /*14e20*/  ULDC.64 UR4, c[0x0][0x328] ;  /* 0x0000ca0000047ab9 */ /* 0x000fc60000000a00 */
[----:B------:R-:W2:Y:S04]  /*14e30*/  LDL.LU R2, [R1] ;  /* 0x0000000001027983 */ /* 0x000ea80000300800 */
[----:B------:R-:W3:Y:S01]  /*14e40*/  LDL.LU R4, [R1+0x30] ;  /* 0x0000300001047983 */ /* 0x000ee20000300800 */
        /* <DEDUP_REMOVED lines=28> */
[----:B------:R-:W-:-:S02]  /*15010*/  LOP3.LUT P2, RZ, R32, 0x10, RZ, 0xc0, !PT ;  /* 0x0000001020ff7812 */ /* 0x000fc4000784c0ff */
[----:B0-----:R-:W-:-:S04]  /*15020*/  SHF.L.U32 R7, R7, 0x3, RZ ;  /* 0x0000000307077819 */ /* 0x001fc800000006ff */
        /* <DEDUP_REMOVED lines=36> */
[----:B0-----:R-:W-:-:S05]  /*15270*/  IADD3 R2, P6, R2, R0, RZ ;  /* 0x0000000002027210 */ /* 0x001fca0007fde0ff */
[----:B-1----:R-:W-:Y:S01]  /*15280*/  IMAD.X R3, RZ, RZ, R3, P6 ;  /* 0x000000ffff037224 */ /* 0x002fe200030e0603 */
        /* <DEDUP_REMOVED lines=40> */
.L_x_4146:
        /* <DEDUP_REMOVED lines=34> */
.L_x_4027:
        /* <DEDUP_REMOVED lines=11> */
.L_x_4028:
[----:B------:R-:W2:Y:S01]  /*157e0*/  LDL.LU R2, [R1+0x4] ;  /* 0x0000040001027983 */ /* 0x000ea20000300800 */
[----:B------:R1:W-:Y:S01]  /*157f0*/  SYNCS.ARRIVE.TRANS64.A1T0 RZ, [R27+URZ+0x28c50], RZ ;  /* 0x028c50ff1bff79a7 */ /* 0x0003e2000810003f */
[----:B------:R-:W-:Y:S01]  /*15800*/  BSSY B0, `(.L_x_4029) ;  /* 0x00000f7000007945 */ /* 0x000fe20003800000 */
[----:B--2---:R-:W-:-:S13]  /*15810*/  ISETP.GE.AND P0, PT, R2, 0x41, PT ;  /* 0x000000410200780c */ /* 0x004fda0003f06270 */
[----:B-1----:R-:W-:Y:S05]  /*15820*/  @!P0 BRA `(.L_x_4030) ;  /* 0x0000000c00d08947 */ /* 0x002fea0003800000 */
[----:B------:R-:W2:Y:S04]  /*15830*/  LDL.LU R4, [R1+0x38] ;  /* 0x0000380001047983 */ /* 0x000ea80000300800 */
[----:B------:R-:W3:Y:S04]  /*15840*/  LDL.LU R3, [R1+0x10] ;  /* 0x0000100001037983 */ /* 0x000ee80000300800 */
[----:B------:R-:W4:Y:S01]  /*15850*/  LDL.LU R2, [R1+0x3c] ;  /* 0x00003c0001027983 */ /* 0x000f220000300800 */
[----:B--2---:R-:W-:Y:S02]  /*15860*/  LOP3.LUT R32, R4, 0x40, RZ, 0xc0, !PT ;  /* 0x0000004004207812 */ /* 0x004fe400078ec0ff */
[----:B---3--:R-:W-:-:S02]  /*15870*/  LOP3.LUT R31, R3, 0x80, RZ, 0xc0, !PT ;  /* 0x00000080031f7812 */ /* 0x008fc400078ec0ff */
[----:B------:R-:W-:Y:S02]  /*15880*/  SHF.R.U32.HI R32, RZ, 0x2, R32 ;  /* 0x00000002ff207819 */ /* 0x000fe40000011620 */
[----:B----4-:R-:W-:Y:S02]  /*15890*/  LEA.HI.SX32 R7, R2, 0xfffffffe, 0x1a ;  /* 0xfffffffe02077811 */ /* 0x010fe400078fd2ff */
[----:B------:R-:W-:-:S07]  /*158a0*/  SHF.R.U32.HI R31, RZ, 0x3, R31 ;  /* 0x00000003ff1f7819 */ /* 0x000fce000001161f */
.L_x_4043:
[----:B-1----:R-:W1:Y:S01]  /*158b0*/  S2R R2, SR_TID.X ;  /* 0x0000000000027919 */ /* 0x002e620000002100 */
[----:B0-----:R-:W0:Y:S01]  /*158c0*/  LDC R5, c[0x0][0x430] ;  /* 0x00010c00ff057b82 */ /* 0x001e220000000800 */
[----:B------:R-:W-:Y:S01]  /*158d0*/  IMAD R4, R7, 0x40, R33 ;  /* 0x0000004007047824 */ /* 0x000fe200078e0221 */
[----:B------:R-:W-:Y:S01]  /*158e0*/  LOP3.LUT R10, R37, 0x2, RZ, 0xfc, !PT ;  /* 0x00000002250a7812 */ /* 0x000fe200078efcff */
[----:B--2---:R-:W2:Y:S01]  /*158f0*/  S2R R8, SR_TID.X ;  /* 0x0000000000087919 */ /* 0x004ea20000002100 */
[----:B------:R-:W-:Y:S01]  /*15900*/  VIADD R25, R25, 0x1 ;  /* 0x0000000119197836 */ /* 0x000fe20000000000 */
[----:B0-----:R-:W-:Y:S02]  /*15910*/  ISETP.NE.AND P0, PT, R5, 0x1, PT ;  /* 0x000000010500780c */ /* 0x001fe40003f05270 */
[----:B-1----:R-:W-:Y:S01]  /*15920*/  LOP3.LUT R2, R2, 0x7f, RZ, 0xc0, !PT ;  /* 0x0000007f02027812 */ /* 0x002fe200078ec0ff */
[----:B--2---:R-:W-:-:S03]  /*15930*/  IMAD.SHL.U32 R8, R8, 0x10, RZ ;  /* 0x0000001008087824 */ /* 0x004fc600078e00ff */
[----:B------:R-:W-:-:S07]  /*15940*/  SHF.R.U32.HI R2, RZ, 0x3, R2 ;  /* 0x00000003ff027819 */ /* 0x000fce0000011602 */
[----:B---3--:R-:W0:Y:S01]  /*15950*/  @P0 LDC R6, c[0x0][0x434] ;  /* 0x00010d00ff060b82 */ /* 0x008e220000000800 */
[----:B------:R-:W-:-:S04]  /*15960*/  LOP3.LUT R8, R2, 0x70, R8, 0xf8, !PT ;  /* 0x0000007002087812 */ /* 0x000fc800078ef808 */
[----:B------:R-:W-:-:S03]  /*15970*/  ISETP.GT.U32.AND P1, PT, R8, 0x3f, PT ;  /* 0x0000003f0800780c */ /* 0x000fc60003f24070 */
[----:B------:R-:W1:Y:S01]  /*15980*/  @P0 LDC R3, c[0x0][0x438] ;  /* 0x00010e00ff030b82 */ /* 0x000e620000000800 */
[----:B------:R-:W-:-:S04]  /*15990*/  IMAD.IADD R4, R8, 0x1, R4 ;  /* 0x0000000108047824 */ /* 0x000fc800078e0204 */
[----:B------:R-:W-:-:S05]  /*159a0*/  IMAD.MOV.U32 R2, RZ, RZ, R4 ;  /* 0x000000ffff027224 */ /* 0x000fca00078e0004 */
[----:B------:R-:W2:Y:S01]  /*159b0*/  @!P1 LDC.64 R8, c[0x0][0x428] ;  /* 0x00010a00ff089b82 */ /* 0x000ea20000000a00 */
[----:B0-----:R-:W-:-:S05]  /*159c0*/  @P0 IMAD.HI.U32 R6, R4, R6, RZ ;  /* 0x0000000604060227 */ /* 0x001fca00078e00ff */
[----:B-1----:R-:W-:-:S05]  /*159d0*/  @P0 SHF.R.U32.HI R2, RZ, R3, R6 ;  /* 0x00000003ff020219 */ /* 0x002fca0000011606 */
[----:B------:R-:W-:-:S04]  /*159e0*/  IMAD.MOV R3, RZ, RZ, -R2 ;  /* 0x000000ffff037224 */ /* 0x000fc800078e0a02 */
[----:B------:R-:W-:Y:S01]  /*159f0*/  IMAD R5, R5, R3, R4 ;  /* 0x0000000305057224 */ /* 0x000fe200078e0204 */
[--C-:B------:R-:W-:Y:S01]  /*15a00*/  @!P1 SHF.R.S32.HI R3, RZ, 0x1f, R2.reuse ;  /* 0x0000001fff039819 */ /* 0x100fe20000011402 */
[-C--:B--2---:R-:W-:Y:S02]  /*15a10*/  @!P1 IMAD R4, R34, R8.reuse, RZ ;  /* 0x0000000822049224 */ /* 0x084fe400078e02ff */
[----:B------:R-:W-:-:S04]  /*15a20*/  @!P1 IMAD.WIDE.U32 R2, R30, R8, R2 ;  /* 0x000000081e029225 */ /* 0x000fc800078e0002 */
[----:B------:R-:W-:Y:S02]  /*15a30*/  @!P1 IMAD R4, R30, R9, R4 ;  /* 0x000000091e049224 */ /* 0x000fe400078e0204 */
[----:B------:R-:W0:Y:S02]  /*15a40*/  @!P1 LDC.64 R8, c[0x0][0x418] ;  /* 0x00010600ff089b82 */ /* 0x000e240000000a00 */
[----:B------:R-:W-:Y:S02]  /*15a50*/  @!P1 IMAD.IADD R3, R4, 0x1, R3 ;  /* 0x0000000104039824 */ /* 0x000fe400078e0203 */
[----:B------:R-:W-:Y:S01]  /*15a60*/  IMAD.MOV.U32 R4, RZ, RZ, RZ ;  /* 0x000000ffff047224 */ /* 0x000fe200078e00ff */
[----:B0-----:R-:W-:-:S04]  /*15a70*/  @!P1 LEA R8, P0, R2, R8, 0x2 ;  /* 0x0000000802089211 */ /* 0x001fc800078010ff */
[----:B------:R-:W-:Y:S02]  /*15a80*/  @!P1 LEA.HI.X R9, R2, R9, R3, 0x2, P0 ;  /* 0x0000000902099211 */ /* 0x000fe400000f1403 */
[----:B------:R-:W-:-:S03]  /*15a90*/  ISETP.NE.AND P0, PT, R25, 0x2, PT ;  /* 0x000000021900780c */ /* 0x000fc60003f05270 */
[----:B------:R0:W5:Y:S01]  /*15aa0*/  @!P1 LDG.E R4, desc[UR40][R8.64] ;  /* 0x0000002808049981 */ /* 0x000162000c1e1900 */
[----:B------:R-:W-:Y:S02]  /*15ab0*/  ISETP.NE.AND P1, PT, R10, 0x3, PT ;  /* 0x000000030a00780c */ /* 0x000fe40003f25270 */
[----:B------:R-:W-:Y:S01]  /*15ac0*/  SEL R2, RZ, 0x1, P0 ;  /* 0x00000001ff027807 */ /* 0x000fe20000000000 */
[----:B------:R-:W-:Y:S05]  /*15ad0*/  YIELD ;  /* 0x0000000000007946 */ /* 0x000fea0003800000 */
[----:B------:R-:W-:Y:S01]  /*15ae0*/  LOP3.LUT R26, R26, R2, RZ, 0x3c, !PT ;  /* 0x000000021a1a7212 */ /* 0x000fe200078e3cff */
[----:B------:R-:W-:Y:S01]  /*15af0*/  IMAD.MOV.U32 R2, RZ, RZ, R7 ;  /* 0x000000ffff027224 */ /* 0x000fe200078e0007 */
[----:B------:R-:W-:Y:S01]  /*15b00*/  SEL R25, R25, RZ, P0 ;  /* 0x000000ff19197207 */ /* 0x000fe20000000000 */
[----:B------:R-:W-:-:S03]  /*15b10*/  VIADD R7, R7, 0xffffffff ;  /* 0xffffffff07077836 */ /* 0x000fc60000000000 */
[----:B------:R-:W-:Y:S01]  /*15b20*/  ISETP.GT.AND P3, PT, R2, RZ, PT ;  /* 0x000000ff0200720c */ /* 0x000fe20003f64270 */
[----:B0-----:R-:W-:-:S12]  /*15b30*/  @!P1 BRA `(.L_x_4031) ;  /* 0x0000000000049947 */ /* 0x001fd80003800000 */
[----:B------:R-:W-:Y:S01]  /*15b40*/  BPT.TRAP 0x1 ;  /* 0x000000040000795c */ /* 0x000fe20000300000 */
.L_x_4031:
[----:B------:R-:W-:Y:S01]  /*15b50*/  IMAD R6, R25, 0x8, R23 ;  /* 0x0000000819067824 */ /* 0x000fe200078e0217 */
[----:B------:R-:W-:Y:S01]  /*15b60*/  SHF.L.U32 R17, R26, 0x1f, RZ ;  /* 0x0000001f1a117819 */ /* 0x000fe200000006ff */
[----:B------:R-:W-:Y:S01]  /*15b70*/  BSSY B1, `(.L_x_4032) ;  /* 0x0000004000017945 */ /* 0x000fe20003800000 */
[----:B------:R-:W-:Y:S02]  /*15b80*/  SHF.R.S32.HI R9, RZ, 0x1f, R5 ;  /* 0x0000001fff097819 */ /* 0x000fe40000011405 */
[----:B------:R-:W0:Y:S02]  /*15b90*/  SYNCS.PHASECHK.TRANS64.TRYWAIT P0, [R6+URZ+0x28c40], R17 ;  /* 0x028c4011060075a7 */ /* 0x000e24000800017f */
[----:B0-----:R-:W-:Y:S05]  /*15ba0*/  @!P0 BRA `(.L_x_4033) ;  /* 0x0000003c00408947 */ /* 0x001fea0003800000 */
.L_x_4147:
[----:B------:R-:W-:Y:S05]  /*15bb0*/  BSYNC B1 ;  /* 0x0000000000017941 */ /* 0x000fea0003800000 */
.L_x_4032:
        /* <DEDUP_REMOVED lines=26> */
[----:B-1----:R-:W-:-:S04]  /*15d60*/  IADD3 R2, P0, R2, R0, RZ ;  /* 0x0000000002027210 */ /* 0x002fc80007f1e0ff */
[----:B--2---:R-:W-:-:S05]  /*15d70*/  IADD3.X R3, RZ, R3, RZ, P0, !PT ;  /* 0x00000003ff037210 */ /* 0x004fca00007fe4ff */
[----:B------:R-:W-:Y:S01]  /*15d80*/  @!PT LDS RZ, [RZ] ;  /* 0x00000000fffff984 */ /* 0x000fe20000000800 */
[----:B------:R1:W-:Y:S04]  /*15d90*/  LDGSTS.E.BYPASS.LTC128B.128 [R21+0x22400], desc[UR40][R2.64], !P1 ;  /* 0x2240000002157fae */ /* 0x0003e8000c901d68 */
[----:B-1----:R-:W1:Y:S04]  /*15da0*/  SHFL.IDX PT, R2, R20, 0x1, 0x181f ;  /* 0x00381f0014027f89 */ /* 0x002e6800000e0000 */
[----:B------:R-:W2:Y:S01]  /*15db0*/  SHFL.IDX PT, R3, R27, 0x1, 0x181f ;  /* 0x00381f001b037f89 */ /* 0x000ea200000e0000 */
[----:B-1----:R-:W-:-:S05]  /*15dc0*/  IADD3 R2, P0, R2, R0, RZ ;  /* 0x0000000002027210 */ /* 0x002fca0007f1e0ff */
[----:B--2---:R-:W-:-:S05]  /*15dd0*/  IMAD.X R3, RZ, RZ, R3, P0 ;  /* 0x000000ffff037224 */ /* 0x004fca00000e0603 */
        /* <DEDUP_REMOVED lines=8> */
.L_x_4157:
        /* <DEDUP_REMOVED lines=8> */
.L_x_4035:
[----:B------:R-:W-:Y:S02]  /*15ee0*/  PLOP3.LUT P1, PT, P1, P0, PT, 0xa2, 0x0 ;  /* 0x000000000000781c */ /* 0x000fe40000f21472 */
[----:B------:R-:W-:-:S08]  /*15ef0*/  @P0 R2UR P1, UR4, R6 ;  /* 0x00000000060402ca */ /* 0x000fd00000020000 */
[----:B------:R-:W-:-:S05]  /*15f00*/  @P0 PLOP3.LUT P0, PT, P1, PT, PT, 0x80, 0x0 ;  /* 0x000000000000081c */ /* 0x000fca0000f0f070 */
[----:B------:R-:W-:Y:S01]  /*15f10*/  @!P1 SYNCS.ARRIVE.TRANS64.RED.A0T1 RZ, [UR4+0x28c30], RZ ;  /* 0x028c30ffffff99a7 */ /* 0x000fe20008200404 */
[----:B------:R-:W-:Y:S07]  /*15f20*/  @!P1 ARRIVES.LDGSTSBAR.64.TRANSCNT [UR4+0x28c30] ;  /* 0x028c3000ff0099b0 */ /* 0x000fee0008000a84 */
[----:B------:R-:W-:Y:S05]  /*15f30*/  @P0 BRA.U.ANY `(.L_x_4035) ;  /* 0xfffffffd00e80947 */ /* 0x000fea000393ffff */
[----:B------:R-:W-:Y:S01]  /*15f40*/  NOP ;  /* 0x0000000000007918 */ /* 0x000fe20000000000 */
[----:B--2---:R-:W-:-:S04]  /*15f50*/  LOP3.LUT R2, R37, 0x2, RZ, 0xfc, !PT ;  /* 0x0000000225027812 */ /* 0x004fc800078efcff */
[----:B------:R-:W-:-:S13]  /*15f60*/  ISETP.NE.AND P2, PT, R2, 0x3, PT ;  /* 0x000000030200780c */ /* 0x000fda0003f45270 */
[----:B------:R-:W-:Y:S05]  /*15f70*/  @!P2 BRA `(.L_x_4036) ;  /* 0x000000000004a947 */ /* 0x000fea0003800000 */
[----:B------:R-:W-:Y:S01]  /*15f80*/  BPT.TRAP 0x1 ;  /* 0x000000040000795c */ /* 0x000fe20000300000 */
.L_x_4036:
[----:B------:R2:W-:Y:S01]  /*15f90*/  SYNCS.ARRIVE.TRANS64.A1T0 RZ, [R6+URZ+0x28c30], RZ ;  /* 0x028c30ff06ff79a7 */ /* 0x0005e2000810003f */
[----:B------:R-:W-:Y:S05]  /*15fa0*/  @!P2 BRA `(.L_x_4037) ;  /* 0x000000000004a947 */ /* 0x000fea0003800000 */
[----:B------:R-:W-:Y:S01]  /*15fb0*/  BPT.TRAP 0x1 ;  /* 0x000000040000795c */ /* 0x000fe20000300000 */
.L_x_4037:
[----:B------:R-:W3:Y:S01]  /*15fc0*/  SYNCS.PHASECHK.TRANS64.TRYWAIT P0, [R6+URZ+0x28c60], R17 ;  /* 0x028c6011060075a7 */ /* 0x000ee2000800017f */
[----:B------:R-:W-:Y:S04]  /*15fd0*/  BSSY B1, `(.L_x_4038) ;  /* 0x0000002000017945 */ /* 0x000fe80003800000 */
[----:B---3--:R-:W-:Y:S05]  /*15fe0*/  @!P0 BRA `(.L_x_4039) ;  /* 0x0000003c00608947 */ /* 0x008fea0003800000 */
.L_x_4158:
[----:B------:R-:W-:Y:S05]  /*15ff0*/  BSYNC B1 ;  /* 0x0000000000017941 */ /* 0x000fea0003800000 */
.L_x_4038:
        /* <DEDUP_REMOVED lines=81> */
.L_x_4168:
        /* <DEDUP_REMOVED lines=25> */
.L_x_4041:
        /* <DEDUP_REMOVED lines=11> */
.L_x_4042:
[----:B------:R3:W-:Y:S01]  /*16750*/  SYNCS.ARRIVE.TRANS64.A1T0 RZ, [R6+URZ+0x28c50], RZ ;  /* 0x028c50ff06ff79a7 */ /* 0x0007e2000810003f */
[----:B------:R-:W-:Y:S05]  /*16760*/  @P3 BRA `(.L_x_4043) ;  /* 0xfffffff000503947 */ /* 0x000fea000383ffff */
.L_x_4030:
[----:B------:R-:W-:Y:S05]  /*16770*/  BSYNC B0 ;  /* 0x0000000000007941 */ /* 0x000fea0003800000 */
.L_x_4029:
        /* <DEDUP_REMOVED lines=9> */
[----:B0-----:R-:W0:Y:S01]  /*16810*/  S2R R5, SR_LANEID ;  /* 0x0000000000057919 */ /* 0x001e220000000000 */
[----:B------:R-:W-:Y:S01]  /*16820*/  VOTEU.ANY UR4, UPT, PT ;  /* 0x0000000000047886 */ /* 0x000fe200038e0100 */
[----:B------:R-:W4:Y:S01]  /*16830*/  LDC.64 R2, c[0x0][0xc60] ;  /* 0x00031800ff027b82 */ /* 0x000f220000000a00 */
[----:B------:R-:W0:Y:S02]  /*16840*/  FLO.U32 R0, UR4 ;  /* 0x0000000400007d00 */ /* 0x000e2400080e0000 */
[----:B0-----:R-:W-:-:S06]  /*16850*/  ISETP.EQ.U32.AND P1, PT, R0, R5, PT ;  /* 0x000000050000720c */ /* 0x001fcc0003f22070 */
[----:B------:R-:W4:Y:S07]  /*16860*/  POPC R5, UR4 ;  /* 0x0000000400057d09 */ /* 0x000f2e0008000000 */
[----:B----4-:R-:W4:Y:S01]  /*16870*/  @P1 ATOMG.E.ADD.STRONG.GPU PT, R3, desc[UR40][R2.64], R5 ;  /* 0x00000005020319a8 */ /* 0x010f2200081ee1e8 */
[----:B------:R-:W0:Y:S02]  /*16880*/  S2R R4, SR_LTMASK ;  /* 0x0000000000047919 */ /* 0x000e240000003900 */
[----:B0-----:R-:W-:-:S04]  /*16890*/  LOP3.LUT R4, R4, UR4, RZ, 0xc0, !PT ;  /* 0x0000000404047c12 */ /* 0x001fc8000f8ec0ff */
[----:B------:R-:W0:Y:S01]  /*168a0*/  POPC R7, R4 ;  /* 0x0000000400077309 */ /* 0x000e220000000000 */
[----:B----4-:R-:W0:Y:S02]  /*168b0*/  SHFL.IDX PT, R0, R3, R0, 0x1f ;  /* 0x00001f0003007589 */ /* 0x010e2400000e0000 */
[----:B0-----:R-:W-:-:S07]  /*168c0*/  IADD3 R16, R0, UR36, R7 ;  /* 0x0000002400107c10 */ /* 0x001fce000fffe007 */
.L_x_4045:
[----:B------:R-:W-:Y:S05]  /*168d0*/  BSYNC B0 ;  /* 0x0000000000007941 */ /* 0x000fea0003800000 */
.L_x_4044:
[----:B------:R-:W-:-:S07]  /*168e0*/  SEL R25, R25, RZ, P0 ;  /* 0x000000ff19197207 */ /* 0x000fce0000000000 */
.L_x_4004:
[----:B------:R-:W-:Y:S05]  /*168f0*/  BSYNC B7 ;  /* 0x0000000000077941 */ /* 0x000fea0003800000 */
.L_x_4002:
[----:B------:R-:W-:-:S13]  /*16900*/  LOP3.LUT P0, RZ, R22, 0x1000, RZ, 0xc0, !PT ;  /* 0x0000100016ff7812 */ /* 0x000fda000780c0ff */
[----:B------:R-:W-:Y:S05]  /*16910*/  @!P0 BRA `(.L_x_4046) ;  /* 0x0000000000248947 */ /* 0x000fea0003800000 */
[----:B------:R-:W-:Y:S05]  /*16920*/  WARPSYNC.ALL ;  /* 0x0000000000007948 */ /* 0x000fea0003800000 */
[----:B------:R-:W4:Y:S08]  /*16930*/  S2UR UR5, SR_CgaCtaId ;  /* 0x00000000000579c3 */ /* 0x000f300000008800 */
[----:B------:R-:W-:Y:S06]  /*16940*/  BAR.SYNC.DEFER_BLOCKING 0x5, 0x180 ;  /* 0x0146000000007b1d */ /* 0x000fec0000010000 */
[----:B------:R-:W-:-:S02]  /*16950*/  UMOV UR4, 0x400 ;  /* 0x0000040000047882 */ /* 0x000fc40000000000 */
[----:B----4-:R-:W-:-:S06]  /*16960*/  ULEA UR4, UR5, UR4, 0x18 ;  /* 0x0000000405047291 */ /* 0x010fcc000f8ec03f */
[----:B-1----:R-:W-:-:S05]  /*16970*/  IMAD.U32 R23, RZ, RZ, UR4 ;  /* 0x00000004ff177e24 */ /* 0x002fca000f8e00ff */
[----:B------:R1:W4:Y:S01]  /*16980*/  LDS.128 R16, [R23+0x28cd0] ;  /* 0x028cd00017107984 */ /* 0x0003220000000c00 */
[----:B------:R-:W-:Y:S06]  /*16990*/  BAR.ARV 0x4, 0x180 ;  /* 0x0106000000007b1d */ /* 0x000fec0000002000 */
[----:B------:R-:W-:Y:S05]  /*169a0*/  BRA `(.L_x_4047) ;  /* 0x0000000800407947 */ /* 0x000fea0003800000 */
.L_x_4046:
[----:B0-----:R-:W0:Y:S01]  /*169b0*/  S2R R8, SR_TID.X ;  /* 0x0000000000087919 */ /* 0x001e220000002100 */
[----:B------:R-:W-:Y:S01]  /*169c0*/  UMOV UR4, 0xffffffff ;  /* 0xffffffff00047882 */ /* 0x000fe20000000000 */
[----:B0-----:R-:W-:-:S04]  /*169d0*/  LOP3.LUT R8, R8, 0x1f, RZ, 0xc0, !PT ;  /* 0x0000001f08087812 */ /* 0x001fc800078ec0ff */
[----:B------:R-:W-:Y:S01]  /*169e0*/  ISETP.NE.AND P0, PT, R8, 0x1f, PT ;  /* 0x0000001f0800780c */ /* 0x000fe20003f05270 */
[----:B------:R-:W-:-:S12]  /*169f0*/  BRA.DIV UR4, `(.L_x_4048) ;  /* 0x0000003a04cc7947 */ /* 0x000fd8000b800000 */
[----:B------:R-:W-:Y:S01]  /*16a00*/  IMAD.IADD R5, R19, 0x1, R8 ;  /* 0x0000000113057824 */ /* 0x000fe200078e0208 */
[----:B------:R-:W-:-:S04]  /*16a10*/  ULDC UR4, c[0x0][0xc3c] ;  /* 0x00030f0000047ab9 */ /* 0x000fc80000000800 */
[----:B------:R-:W-:-:S13]  /*16a20*/  ISETP.GE.OR P1, PT, R5, UR4, !P0 ;  /* 0x0000000405007c0c */ /* 0x000fda000c726670 */
[----:B-1----:R-:W0:Y:S02]  /*16a30*/  @!P1 LDC.64 R2, c[0x0][0xc80] ;  /* 0x00032000ff029b82 */ /* 0x002e240000000a00 */
[----:B0-----:R-:W-:-:S06]  /*16a40*/  @!P1 IMAD.WIDE R2, R5, 0x4, R2 ;  /* 0x0000000405029825 */ /* 0x001fcc00078e0202 */
[----:B------:R0:W4:Y:S01]  /*16a50*/  @!P1 LDG.E R3, desc[UR40][R2.64] ;  /* 0x0000002802039981 */ /* 0x000122000c1e1900 */
[C---:B------:R-:W-:Y:S02]  /*16a60*/  ISETP.GE.U32.AND P2, PT, R8.reuse, 0x2, PT ;  /* 0x000000020800780c */ /* 0x040fe40003f46070 */
[C---:B------:R-:W-:Y:S01]  /*16a70*/  ISETP.GE.U32.AND P3, PT, R8.reuse, 0x4, PT ;  /* 0x000000040800780c */ /* 0x040fe20003f66070 */
[----:B------:R-:W-:Y:S01]  /*16a80*/  SHFL.IDX PT, R0, R16, RZ, 0x1f ;  /* 0x00001fff10007589 */ /* 0x000fe200000e0000 */
[C---:B------:R-:W-:Y:S02]  /*16a90*/  ISETP.GE.U32.AND P4, PT, R8.reuse, 0x8, PT ;  /* 0x000000080800780c */ /* 0x040fe40003f86070 */
[C---:B------:R-:W-:Y:S01]  /*16aa0*/  ISETP.GE.U32.AND P5, PT, R8.reuse, 0x10, PT ;  /* 0x000000100800780c */ /* 0x040fe20003fa6070 */
[----:B------:R-:W-:Y:S01]  /*16ab0*/  SHFL.IDX PT, R4, R16, 0x1, 0x1f ;  /* 0x00201f0010047f89 */ /* 0x000fe200000e0000 */
[----:B0-----:R-:W-:Y:S02]  /*16ac0*/  IMAD.MOV.U32 R2, RZ, RZ, RZ ;  /* 0x000000ffff027224 */ /* 0x001fe400078e00ff */
[----:B----4-:R-:W-:Y:S01]  /*16ad0*/  @!P1 IMAD.MOV.U32 R2, RZ, RZ, R3 ;  /* 0x000000ffff029224 */ /* 0x010fe200078e0003 */
[----:B------:R-:W-:-:S04]  /*16ae0*/  ISETP.NE.AND P1, PT, R8, RZ, PT ;  /* 0x000000ff0800720c */ /* 0x000fc80003f25270 */
[----:B------:R-:W0:Y:S02]  /*16af0*/  SHFL.UP PT, R14, R2, 0x1, RZ ;  /* 0x04200000020e7989 */ /* 0x000e2400000e00ff */
[----:B0-----:R-:W-:-:S05]  /*16b00*/  SEL R5, R14, RZ, P1 ;  /* 0x000000ff0e057207 */ /* 0x001fca0000800000 */
[----:B------:R-:W-:-:S05]  /*16b10*/  IMAD.IADD R5, R2, 0x1, R5 ;  /* 0x0000000102057824 */ /* 0x000fca00078e0205 */
[----:B------:R-:W2:Y:S02]  /*16b20*/  SHFL.UP PT, R14, R5, 0x2, RZ ;  /* 0x04400000050e7989 */ /* 0x000ea400000e00ff */
[----:B--23--:R-:W-:-:S05]  /*16b30*/  SEL R6, R14, RZ, P2 ;  /* 0x000000ff0e067207 */ /* 0x00cfca0001000000 */
        /* <DEDUP_REMOVED lines=11> */
.L_x_4178:
[----:B------:R-:W-:Y:S02]  /*16bf0*/  ULDC UR4, c[0x0][0xc38] ;  /* 0x00030e0000047ab9 */ /* 0x000fe40000000800 */
[----:B------:R-:W-:-:S05]  /*16c00*/  MOV R16, UR4 ;  /* 0x0000000400107c02 */ /* 0x000fca0008000f00 */
[----:B-1----:R-:W-:-:S04]  /*16c10*/  IMAD R5, R14, R16, RZ ;  /* 0x000000100e057224 */ /* 0x002fc800078e02ff */
[----:B------:R-:W-:-:S05]  /*16c20*/  IMAD.IADD R4, R4, 0x1, R5 ;  /* 0x0000000104047824 */ /* 0x000fca00078e0205 */
[----:B------:R-:W-:-:S13]  /*16c30*/  ISETP.GT.AND P6, PT, R4, R0, PT ;  /* 0x000000000400720c */ /* 0x000fda0003fc4270 */
[----:B------:R-:W-:Y:S05]  /*16c40*/  @P6 BRA `(.L_x_4049) ;  /* 0x00000000009c6947 */ /* 0x000fea0003800000 */
.L_x_4054:
[----:B------:R-:W1:Y:S01]  /*16c50*/  LDC R6, c[0x0][0xc3c] ;  /* 0x00030f00ff067b82 */ /* 0x000e620000000800 */
[----:B------:R-:W-:-:S05]  /*16c60*/  VIADD R19, R19, 0x1f ;  /* 0x0000001f13137836 */ /* 0x000fca0000000000 */
[----:B-1----:R-:W-:-:S13]  /*16c70*/  ISETP.GE.AND P6, PT, R19, R6, PT ;  /* 0x000000061300720c */ /* 0x002fda0003fc6270 */
[----:B------:R-:W-:Y:S05]  /*16c80*/  @P6 BRA `(.L_x_4050) ;  /* 0x0000000400446947 */ /* 0x000fea0003800000 */
[----:B------:R-:W1:Y:S01]  /*16c90*/  S2R R2, SR_TID.X ;  /* 0x0000000000027919 */ /* 0x000e620000002100 */
[----:B------:R-:W-:Y:S01]  /*16ca0*/  BSSY B0, `(.L_x_4051) ;  /* 0x0000009000007945 */ /* 0x000fe20003800000 */
[----:B-1----:R-:W-:-:S05]  /*16cb0*/  LOP3.LUT R2, R2, 0x1f, RZ, 0xc0, !PT ;  /* 0x0000001f02027812 */ /* 0x002fca00078ec0ff */
[----:B------:R-:W-:Y:S02]  /*16cc0*/  IMAD.IADD R5, R19, 0x1, R2 ;  /* 0x0000000113057824 */ /* 0x000fe400078e0202 */
[----:B------:R-:W-:-:S03]  /*16cd0*/  IMAD.MOV.U32 R2, RZ, RZ, RZ ;  /* 0x000000ffff027224 */ /* 0x000fc600078e00ff */
[----:B------:R-:W-:-:S13]  /*16ce0*/  ISETP.GE.OR P6, PT, R5, R6, !P0 ;  /* 0x000000060500720c */ /* 0x000fda00047c6670 */
[----:B------:R-:W-:Y:S05]  /*16cf0*/  @P6 BRA `(.L_x_4052) ;  /* 0x00000000000c6947 */ /* 0x000fea0003800000 */
[----:B0-----:R-:W0:Y:S02]  /*16d00*/  LDC.64 R2, c[0x0][0xc80] ;  /* 0x00032000ff027b82 */ /* 0x001e240000000a00 */
[----:B0-----:R-:W-:-:S06]  /*16d10*/  IMAD.WIDE R2, R5, 0x4, R2 ;  /* 0x0000000405027825 */ /* 0x001fcc00078e0202 */
[----:B------:R1:W5:Y:S02]  /*16d20*/  LDG.E R2, desc[UR40][R2.64] ;  /* 0x0000002802027981 */ /* 0x000364000c1e1900 */
.L_x_4052:
[----:B------:R-:W-:Y:S05]  /*16d30*/  BSYNC B0 ;  /* 0x0000000000007941 */ /* 0x000fea0003800000 */
.L_x_4051:
[----:B------:R-:W-:-:S03]  /*16d40*/  UMOV UR4, 0xffffffff ;  /* 0xffffffff00047882 */ /* 0x000fc60000000000 */
[----:B------:R-:W-:Y:S05]  /*16d50*/  BRA.DIV UR4, `(.L_x_4053) ;  /* 0x0000003e04187947 */ /* 0x000fea000b800000 */
[----:B-----5:R-:W2:Y:S02]  /*16d60*/  SHFL.UP PT, R14, R2, 0x1, RZ ;  /* 0x04200000020e7989 */ /* 0x020ea400000e00ff */
[----:B--2---:R-:W-:-:S05]  /*16d70*/  SEL R13, R14, RZ, P1 ;  /* 0x000000ff0e0d7207 */ /* 0x004fca0000800000 */
[----:B------:R-:W-:-:S05]  /*16d80*/  IMAD.IADD R13, R2, 0x1, R13 ;  /* 0x00000001020d7824 */ /* 0x000fca00078e020d */
[----:B------:R-:W2:Y:S02]  /*16d90*/  SHFL.UP PT, R14, R13, 0x2, RZ ;  /* 0x044000000d0e7989 */ /* 0x000ea400000e00ff */
[----:B--2---:R-:W-:-:S05]  /*16da0*/  SEL R14, R14, RZ, P2 ;  /* 0x000000ff0e0e7207 */ /* 0x004fca0001000000 */
[----:B01----:R-:W-:-:S05]  /*16db0*/  IMAD.IADD R3, R13, 0x1, R14 ;  /* 0x000000010d037824 */ /* 0x003fca00078e020e */
        /* <DEDUP_REMOVED lines=10> */
.L_x_4186:
[----:B------:R-:W-:Y:S02]  /*16e60*/  ULDC UR4, c[0x0][0xc38] ;  /* 0x00030e0000047ab9 */ /* 0x000fe40000000800 */
[----:B------:R-:W-:-:S04]  /*16e70*/  IMAD.U32 R16, RZ, RZ, UR4 ;  /* 0x00000004ff107e24 */ /* 0x000fc8000f8e00ff */
[----:B-1----:R-:W-:-:S04]  /*16e80*/  IMAD R5, R14, R16, RZ ;  /* 0x000000100e057224 */ /* 0x002fc800078e02ff */
[----:B------:R-:W-:-:S05]  /*16e90*/  IMAD.IADD R4, R5, 0x1, R4 ;  /* 0x0000000105047824 */ /* 0x000fca00078e0204 */
[----:B------:R-:W-:-:S13]  /*16ea0*/  ISETP.GT.AND P6, PT, R4, R0, PT ;  /* 0x000000000400720c */ /* 0x000fda0003fc4270 */
[----:B------:R-:W-:Y:S05]  /*16eb0*/  @!P6 BRA `(.L_x_4054) ;  /* 0xfffffffc0064e947 */ /* 0x000fea000383ffff */
.L_x_4049:
        /* <DEDUP_REMOVED lines=8> */
.L_x_4190:
[----:B------:R-:W-:Y:S01]  /*16f40*/  ISETP.NE.AND P0, PT, R6, RZ, PT ;  /* 0x000000ff0600720c */ /* 0x000fe20003f05270 */
[----:B------:R-:W-:-:S12]  /*16f50*/  IMAD.MOV.U32 R14, RZ, RZ, RZ ;  /* 0x000000ffff0e7224 */ /* 0x000fd800078e00ff */
[----:B------:R-:W-:Y:S05]  /*16f60*/  @!P0 BRA `(.L_x_4056) ;  /* 0x0000000000108947 */ /* 0x000fea0003800000 */
[----:B------:R-:W-:Y:S01]  /*16f70*/  UMOV UR4, 0xffffffff ;  /* 0xffffffff00047882 */ /* 0x000fe20000000000 */
[----:B------:R-:W-:Y:S02]  /*16f80*/  VIADD R12, R4, 0xffffffff ;  /* 0xffffffff040c7836 */ /* 0x000fe40000000000 */
[----:B------:R-:W-:Y:S05]  /*16f90*/  BRA.DIV UR4, `(.L_x_4057) ;  /* 0x0000003e048c7947 */ /* 0x000fea000b800000 */
[----:B------:R3:W4:Y:S02]  /*16fa0*/  SHFL.IDX PT, R14, R3, R12, 0x1f ;  /* 0x00001f0c030e7589 */ /* 0x00072400000e0000 */
.L_x_4056:
[----:B--2---:R-:W-:Y:S01]  /*16fb0*/  IABS R6, R17 ;  /* 0x0000001100067213 */ /* 0x004fe20000000000 */
[----:B----4-:R-:W-:Y:S02]  /*16fc0*/  IMAD R16, R14, R16, R5 ;  /* 0x000000100e107224 */ /* 0x010fe400078e0205 */
[----:B------:R-:W-:Y:S01]  /*16fd0*/  IMAD.IADD R19, R4, 0x1, R19 ;  /* 0x0000000104137824 */ /* 0x000fe200078e0213 */
[----:B------:R-:W2:Y:S01]  /*16fe0*/  I2F.RP R7, R6 ;  /* 0x0000000600077306 */ /* 0x000ea20000209400 */
[----:B------:R-:W-:-:S07]  /*16ff0*/  IMAD.IADD R0, R0, 0x1, -R16 ;  /* 0x0000000100007824 */ /* 0x000fce00078e0a10 */
[----:B--2---:R-:W1:Y:S02]  /*17000*/  MUFU.RCP R7, R7 ;  /* 0x0000000700077308 */ /* 0x004e640000001000 */
[----:B-1----:R-:W-:-:S06]  /*17010*/  VIADD R2, R7, 0xffffffe ;  /* 0x0ffffffe07027836 */ /* 0x002fcc0000000000 */
[----:B0--3--:R0:W1:Y:S02]  /*17020*/  F2I.FTZ.U32.TRUNC.NTZ R3, R2 ;  /* 0x0000000200037305 */ /* 0x009064000021f000 */
[----:B0-----:R-:W-:Y:S02]  /*17030*/  IMAD.MOV.U32 R2, RZ, RZ, RZ ;  /* 0x000000ffff027224 */ /* 0x001fe400078e00ff */
[----:B-1----:R-:W-:-:S04]  /*17040*/  IMAD.MOV R5, RZ, RZ, -R3 ;  /* 0x000000ffff057224 */ /* 0x002fc800078e0a03 */
[----:B------:R-:W-:-:S04]  /*17050*/  IMAD R5, R5, R6, RZ ;  /* 0x0000000605057224 */ /* 0x000fc800078e02ff */
[----:B------:R-:W-:Y:S01]  /*17060*/  IMAD.HI.U32 R3, R3, R5, R2 ;  /* 0x0000000503037227 */ /* 0x000fe200078e0002 */
[----:B------:R-:W-:Y:S02]  /*17070*/  IABS R5, R17 ;  /* 0x0000001100057213 */ /* 0x000fe40000000000 */
[----:B------:R-:W-:-:S03]  /*17080*/  IABS R2, R0 ;  /* 0x0000000000027213 */ /* 0x000fc60000000000 */
[----:B------:R-:W-:Y:S02]  /*17090*/  IMAD.MOV R5, RZ, RZ, -R5 ;  /* 0x000000ffff057224 */ /* 0x000fe400078e0a05 */
        /* <DEDUP_REMOVED lines=9> */
[----:B------:R-:W-:-:S05]  /*17130*/  @P0 VIADD R3, R3, 0x1 ;  /* 0x0000000103030836 */ /* 0x000fca0000000000 */
[----:B------:R-:W-:Y:S02]  /*17140*/  @!P2 IADD3 R3, -R3, RZ, RZ ;  /* 0x000000ff0303a210 */ /* 0x000fe40007ffe1ff */
[----:B------:R-:W-:-:S05]  /*17150*/  @!P1 LOP3.LUT R3, RZ, R17, RZ, 0x33, !PT ;  /* 0x00000011ff039212 */ /* 0x000fca00078e33ff */
[--C-:B------:R-:W-:Y:S02]  /*17160*/  IMAD.MOV R2, RZ, RZ, -R3.reuse ;  /* 0x000000ffff027224 */ /* 0x100fe400078e0a03 */
[----:B------:R-:W-:Y:S02]  /*17170*/  IMAD.MOV.U32 R18, RZ, RZ, R3 ;  /* 0x000000ffff127224 */ /* 0x000fe400078e0003 */
[----:B------:R-:W-:Y:S01]  /*17180*/  IMAD R17, R17, R2, R0 ;  /* 0x0000000211117224 */ /* 0x000fe200078e0200 */
[----:B------:R-:W-:Y:S06]  /*17190*/  BRA `(.L_x_4058) ;  /* 0x00000000001c7947 */ /* 0x000fec0003800000 */
.L_x_4050:
[----:B------:R-:W-:Y:S01]  /*171a0*/  UMOV UR4, URZ ;  /* 0x0000003f00047c82 */ /* 0x000fe20008000000 */
[----:B------:R-:W-:Y:S01]  /*171b0*/  UMOV UR5, URZ ;  /* 0x0000003f00057c82 */ /* 0x000fe20008000000 */
[----:B------:R-:W-:Y:S01]  /*171c0*/  ULDC UR6, c[0x0][0xc3c] ;  /* 0x00030f0000067ab9 */ /* 0x000fe20000000800 */
[----:B------:R-:W-:Y:S02]  /*171d0*/  IMAD.MOV.U32 R16, RZ, RZ, R0 ;  /* 0x000000ffff107224 */ /* 0x000fe400078e0000 */
[----:B------:R-:W-:Y:S02]  /*171e0*/  IMAD.U32 R17, RZ, RZ, UR4 ;  /* 0x00000004ff117e24 */ /* 0x000fe4000f8e00ff */
[----:B------:R-:W-:Y:S02]  /*171f0*/  IMAD.U32 R18, RZ, RZ, UR5 ;  /* 0x00000005ff127e24 */ /* 0x000fe4000f8e00ff */
[----:B------:R-:W-:-:S07]  /*17200*/  IMAD.U32 R19, RZ, RZ, UR6 ;  /* 0x00000006ff137e24 */ /* 0x000fce000f8e00ff */
.L_x_4058:
[----:B------:R-:W1:Y:S01]  /*17210*/  S2R R0, SR_TID.X ;  /* 0x0000000000007919 */ /* 0x000e620000002100 */
[----:B------:R-:W-:Y:S05]  /*17220*/  WARPSYNC.ALL ;  /* 0x0000000000007948 */ /* 0x000fea0003800000 */
[----:B------:R-:W-:Y:S01]  /*17230*/  BAR.SYNC.DEFER_BLOCKING 0x4, 0x180 ;  /* 0x0106000000007b1d */ /* 0x000fe20000010000 */
[----:B-1----:R-:W-:-:S04]  /*17240*/  LOP3.LUT R0, R0, 0x1f, RZ, 0xc0, !PT ;  /* 0x0000001f00007812 */ /* 0x002fc800078ec0ff */
[----:B------:R-:W-:-:S13]  /*17250*/  ISETP.NE.AND P0, PT, R0, RZ, PT ;  /* 0x000000ff0000720c */ /* 0x000fda0003f05270 */
[----:B0-----:R-:W0:Y:S01]  /*17260*/  @!P0 S2R R3, SR_CgaCtaId ;  /* 0x0000000000038919 */ /* 0x001e220000008800 */
[----:B------:R-:W-:-:S04]  /*17270*/  @!P0 MOV R0, 0x400 ;  /* 0x0000040000008802 */ /* 0x000fc80000000f00 */
[----:B0-----:R-:W-:-:S05]  /*17280*/  @!P0 LEA R23, R3, R0, 0x18 ;  /* 0x0000000003178211 */ /* 0x001fca00078ec0ff */
[----:B------:R0:W-:Y:S01]  /*17290*/  @!P0 STS.128 [R23+0x28cd0], R16 ;  /* 0x028cd01017008388 */ /* 0x0001e20000000c00 */
[----:B------:R-:W-:Y:S06]  /*172a0*/  BAR.ARV 0x5, 0x180 ;  /* 0x0146000000007b1d */ /* 0x000fec0000002000 */
.L_x_4047:
[----:B------:R-:W-:Y:S02]  /*172b0*/  ULDC UR4, c[0x0][0xc3c] ;  /* 0x00030f0000047ab9 */ /* 0x000fe40000000800 */
[----:B----4-:R-:W-:-:S13]  /*172c0*/  ISETP.GE.AND P0, PT, R19, UR4, PT ;  /* 0x0000000413007c0c */ /* 0x010fda000bf06270 */
[----:B------:R-:W-:Y:S05]  /*172d0*/  @!P0 BRA `(.L_x_4059) ;  /* 0xffffff9c009c8947 */ /* 0x000fea000383ffff */
[----:B------:R-:W-:Y:S05]  /*172e0*/  BSYNC B8 ;  /* 0x0000000000087941 */ /* 0x000fea0003800000 */
.L_x_3952:
[----:B------:R-:W4:Y:S01]  /*172f0*/  LDL.LU R0, [R1+0x1c] ;  /* 0x00001c0001007983 */ /* 0x000f220000300800 */
[----:B------:R-:W-:Y:S01]  /*17300*/  BSSY B0, `(.L_x_4060) ;  /* 0x000000b000007945 */ /* 0x000fe20003800000 */
[----:B0-----:R-:W0:Y:S01]  /*17310*/  S2R R5, SR_CgaCtaId ;  /* 0x0000000000057919 */ /* 0x001e220000008800 */
[----:B----4-:R-:W-:-:S05]  /*17320*/  VIADD R0, R0, 0x1 ;  /* 0x0000000100007836 */ /* 0x010fca0000000000 */
[----:B-1----:R-:W-:-:S04]  /*17330*/  LEA.HI R2, R0, R0, RZ, 0x1 ;  /* 0x0000000000027211 */ /* 0x002fc800078f08ff */
[----:B------:R-:W-:Y:S02]  /*17340*/  LOP3.LUT R3, R2, 0xfffffffe, RZ, 0xc0, !PT ;  /* 0xfffffffe02037812 */ /* 0x000fe400078ec0ff */
[----:B------:R-:W-:-:S03]  /*17350*/  MOV R2, 0x400 ;  /* 0x0000040000027802 */ /* 0x000fc60000000f00 */
[----:B------:R-:W-:Y:S01]  /*17360*/  IMAD.IADD R0, R0, 0x1, -R3 ;  /* 0x0000000100007824 */ /* 0x000fe200078e0a03 */
[----:B0-----:R-:W-:-:S04]  /*17370*/  LEA R4, R5, R2, 0x18 ;  /* 0x0000000205047211 */ /* 0x001fc800078ec0ff */
[----:B------:R-:W-:-:S04]  /*17380*/  SHF.L.U32 R0, R0, 0x1f, RZ ;  /* 0x0000001f00007819 */ /* 0x000fc800000006ff */
[----:B------:R-:W0:Y:S02]  /*17390*/  SYNCS.PHASECHK.TRANS64.TRYWAIT P0, [R4+URZ+0x28c20], R0 ;  /* 0x028c2000040075a7 */ /* 0x000e24000800017f */
[----:B0-----:R-:W-:Y:S05]  /*173a0*/  @!P0 BRA `(.L_x_4061) ;  /* 0x0000003800ac8947 */ /* 0x001fea0003800000 */
.L_x_4193:
[----:B------:R-:W-:Y:S05]  /*173b0*/  BSYNC B0 ;  /* 0x0000000000007941 */ /* 0x000fea0003800000 */
.L_x_4060:
[----:B------:R-:W-:-:S03]  /*173c0*/  UMOV UR4, 0xffffffff ;  /* 0xffffffff00047882 */ /* 0x000fc60000000000 */
[----:B------:R-:W-:Y:S05]  /*173d0*/  BRA.DIV UR4, `(.L_x_4062) ;  /* 0x0000003a04b47947 */ /* 0x000fea000b800000 */
[----:B0-----:R-:W0:Y:S02]  /*173e0*/  S2R R0, SR_TID.X ;  /* 0x0000000000007919 */ /* 0x001e240000002100 */
[----:B0-----:R-:W-:-:S04]  /*173f0*/  SHF.R.U32.HI R0, RZ, 0x5, R0 ;  /* 0x00000005ff007819 */ /* 0x001fc80000011600 */
[----:B------:R-:W-:-:S05]  /*17400*/  LOP3.LUT R0, R0, 0x3, RZ, 0xc0, !PT ;  /* 0x0000000300007812 */ /* 0x000fca00078ec0ff */
[----:B------:R0:W1:Y:S02]  /*17410*/  SHFL.IDX PT, R14, R0, RZ, 0x1f ;  /* 0x00001fff000e7589 */ /* 0x00006400000e0000 */
.L_x_4196:
[----:B-1----:R-:W-:-:S13]  /*17420*/  ISETP.NE.AND P0, PT, R14, RZ, PT ;  /* 0x000000ff0e00720c */ /* 0x002fda0003f05270 */
[----:B------:R-:W-:Y:S05]  /*17430*/  @P0 BRA `(.L_x_3814) ;  /* 0x0000000000840947 */ /* 0x000fea0003800000 */
[----:B------:R-:W-:-:S03]  /*17440*/  UMOV UR4, 0xffffffff ;  /* 0xffffffff00047882 */ /* 0x000fc60000000000 */
[----:B------:R-:W-:Y:S05]  /*17450*/  BRA.DIV UR4, `(.L_x_4063) ;  /* 0x0000003a04c87947 */ /* 0x000fea000b800000 */
[----:B------:R-:W-:-:S13]  /*17460*/  ELECT P6, URZ, PT ;  /* 0x00000000003f782f */ /* 0x000fda00038c0000 */
.L_x_4199:
[----:B------:R-:W-:Y:S05]  /*17470*/  @!P6 BRA `(.L_x_3814) ;  /* 0x000000000074e947 */ /* 0x000fea0003800000 */
[----:B------:R-:W-:-:S04]  /*17480*/  LOP3.LUT R37, R37, 0x2, RZ, 0xfc, !PT ;  /* 0x0000000225257812 */ /* 0x000fc800078efcff */
[----:B------:R-:W-:-:S13]  /*17490*/  ISETP.NE.AND P0, PT, R37, 0x3, PT ;  /* 0x000000032500780c */ /* 0x000fda0003f05270 */
[----:B------:R-:W-:Y:S05]  /*174a0*/  @!P0 BRA `(.L_x_4064) ;  /* 0x0000000000048947 */ /* 0x000fea0003800000 */
[----:B------:R-:W-:Y:S01]  /*174b0*/  BPT.TRAP 0x1 ;  /* 0x000000040000795c */ /* 0x000fe20000300000 */
.L_x_4064:
[C---:B------:R-:W-:Y:S01]  /*174c0*/  IMAD R5, R25.reuse, 0x8, R4 ;  /* 0x0000000819057824 */ /* 0x040fe200078e0204 */
[----:B0-----:R-:W-:Y:S01]  /*174d0*/  SHF.L.U32 R0, R26, 0x1f, RZ ;  /* 0x0000001f1a007819 */ /* 0x001fe200000006ff */
[----:B------:R-:W-:-:S03]  /*174e0*/  VIADD R25, R25, 0x1 ;  /* 0x0000000119197836 */ /* 0x000fc60000000000 */
[----:B------:R-:W0:Y:S02]  /*174f0*/  SYNCS.PHASECHK.TRANS64.TRYWAIT P1, [R5+URZ+0x28c40], R0 ;  /* 0x028c4000050075a7 */ /* 0x000e24000802017f */
[----:B------:R-:W-:-:S04]  /*17500*/  ISETP.NE.AND P2, PT, R25, 0x2, PT ;  /* 0x000000021900780c */ /* 0x000fc80003f45270 */
[----:B------:R-:W-:Y:S01]  /*17510*/  SEL R3, RZ, 0x1, P2 ;  /* 0x00000001ff037807 */ /* 0x000fe20001000000 */
[----:B0-----:R-:W-:Y:S08]  /*17520*/  @!P1 BRA `(.L_x_4065) ;  /* 0x0000003800b49947 */ /* 0x001ff00003800000 */
.L_x_4200:
[----:B------:R-:W-:Y:S02]  /*17530*/  SEL R25, R25, RZ, P2 ;  /* 0x000000ff19197207 */ /* 0x000fe40001000000 */
[----:B------:R-:W-:Y:S01]  /*17540*/  LOP3.LUT R2, R26, R3, RZ, 0x3c, !PT ;  /* 0x000000031a027212 */ /* 0x000fe200078e3cff */
[----:B------:R-:W-:Y:S06]  /*17550*/  @!P0 BRA `(.L_x_4066) ;  /* 0x0000000000048947 */ /* 0x000fec0003800000 */
[----:B------:R-:W-:Y:S01]  /*17560*/  BPT.TRAP 0x1 ;  /* 0x000000040000795c */ /* 0x000fe20000300000 */
.L_x_4066:
[----:B------:R-:W-:Y:S01]  /*17570*/  IMAD R25, R25, 0x8, R4 ;  /* 0x0000000819197824 */ /* 0x000fe200078e0204 */
[----:B------:R-:W-:-:S04]  /*17580*/  SHF.L.U32 R2, R2, 0x1f, RZ ;  /* 0x0000001f02027819 */ /* 0x000fc800000006ff */
[----:B------:R-:W1:Y:S02]  /*17590*/  SYNCS.PHASECHK.TRANS64.TRYWAIT P1, [R25+URZ+0x28c40], R2 ;  /* 0x028c4002190075a7 */ /* 0x000e64000802017f */
[----:B-1----:R-:W-:Y:S05]  /*175a0*/  @!P1 BRA `(.L_x_4067) ;  /* 0x0000003800a89947 */ /* 0x002fea0003800000 */
.L_x_4201:
[----:B------:R-:W-:Y:S05]  /*175b0*/  @!P0 BRA `(.L_x_4068) ;  /* 0x0000000000048947 */ /* 0x000fea0003800000 */
[----:B------:R-:W-:Y:S01]  /*175c0*/  BPT.TRAP 0x1 ;  /* 0x000000040000795c */ /* 0x000fe20000300000 */
.L_x_4068:
[----:B------:R-:W4:Y:S02]  /*175d0*/  SYNCS.PHASECHK.TRANS64.TRYWAIT P1, [R5+URZ+0x28c60], R0 ;  /* 0x028c6000050075a7 */ /* 0x000f24000802017f */
[----:B----4-:R-:W-:Y:S05]  /*175e0*/  @!P1 BRA `(.L_x_4069) ;  /* 0x0000003800ac9947 */ /* 0x010fea0003800000 */
.L_x_4202:
[----:B------:R-:W-:Y:S05]  /*175f0*/  @!P0 BRA `(.L_x_4070) ;  /* 0x0000000000048947 */ /* 0x000fea0003800000 */
[----:B------:R-:W-:Y:S01]  /*17600*/  BPT.TRAP 0x1 ;  /* 0x000000040000795c */ /* 0x000fe20000300000 */
.L_x_4070:
[----:B------:R0:W0:Y:S02]  /*17610*/  SYNCS.PHASECHK.TRANS64.TRYWAIT P0, [R25+URZ+0x28c60], R2 ;  /* 0x028c6002190075a7 */ /* 0x000024000800017f */
[----:B0-----:R-:W-:Y:S05]  /*17620*/  @!P0 NANOSLEEP.SYNCS 0x989680 ;  /* 0x009896800000895d */ /* 0x001fea0003900000 */
[----:B------:R-:W0:Y:S02]  /*17630*/  @!P0 SYNCS.PHASECHK.TRANS64 P0, [R25+URZ+0x28c60], R2 ;  /* 0x028c6002190085a7 */ /* 0x000e24000800007f */
[----:B0-----:R-:W-:Y:S05]  /*17640*/  @!P0 BRA `(.L_x_4070) ;  /* 0xfffffffc00f08947 */ /* 0x001fea000383ffff */
.L_x_3814:
[----:B------:R-:W-:Y:S05]  /*17650*/  BSYNC B9 ;  /* 0x0000000000097941 */ /* 0x000fea0003800000 */
.L_x_3811:
[----:B------:R-:W-:Y:S05]  /*17660*/  EXIT ;  /* 0x000000000000794d */ /* 0x000fea0003800000 */
.L_x_3830:
[----:B0-----:R0:W1:Y:S02]  /*17670*/  SYNCS.PHASECHK.TRANS64.TRYWAIT P5, [R64+URZ+0x28c90], R75 ;  /* 0x028c904b400075a7 */ /* 0x00106400080a017f */
[----:B-1----:R-:W-:Y:S05]  /*17680*/  @!P5 NANOSLEEP.SYNCS 0x989680 ;  /* 0x009896800000d95d */ /* 0x002fea0003900000 */
[----:B------:R-:W1:Y:S02]  /*17690*/  @!P5 SYNCS.PHASECHK.TRANS64 P5, [R64+URZ+0x28c90], R75 ;  /* 0x028c904b4000d5a7 */ /* 0x000e6400080a007f */
[----:B-1----:R-:W-:Y:S05]  /*176a0*/  @!P5 BRA `(.L_x_3830) ;  /* 0xfffffffc00f0d947 */ /* 0x002fea000383ffff */
[----:B------:R-:W-:Y:S05]  /*176b0*/  BRA `(.L_x_4071) ;  /* 0xfffffeb000cc7947 */ /* 0x000fea000383ffff */
.L_x_3831:
        /* <DEDUP_REMOVED lines=8> */
.L_x_4073:
[----:B------:R-:W-:Y:S05]  /*17740*/  BSYNC B1 ;  /* 0x0000000000017941 */ /* 0x000fea0003800000 */
.L_x_4072:
        /* <DEDUP_REMOVED lines=8> */
.L_x_4074:
[----:B------:R-:W-:Y:S05]  /*177d0*/  BRA `(.L_x_4075) ;  /* 0xfffffeb000987947 */ /* 0x000fea000383ffff */
.L_x_3841:
[----:B0-----:R0:W1:Y:S02]  /*177e0*/  SYNCS.PHASECHK.TRANS64.TRYWAIT P6, [R64+URZ+0x28c90], R75 ;  /* 0x028c904b400075a7 */ /* 0x00106400080c017f */
[----:B-1----:R-:W-:Y:S05]  /*177f0*/  @!P6 NANOSLEEP.SYNCS 0x989680 ;  /* 0x009896800000e95d */ /* 0x002fea0003900000 */
[----:B------:R-:W1:Y:S02]  /*17800*/  @!P6 SYNCS.PHASECHK.TRANS64 P6, [R64+URZ+0x28c90], R75 ;  /* 0x028c904b4000e5a7 */ /* 0x000e6400080c007f */
[----:B-1----:R-:W-:Y:S05]  /*17810*/  @!P6 BRA `(.L_x_3841) ;  /* 0xfffffffc00f0e947 */ /* 0x002fea000383ffff */
[----:B------:R-:W-:Y:S05]  /*17820*/  BRA `(.L_x_4076) ;  /* 0xfffffebc00207947 */ /* 0x000fea000383ffff */
.L_x_3842:
        /* <DEDUP_REMOVED lines=8> */
.L_x_4078:
[----:B------:R-:W-:Y:S05]  /*178b0*/  BSYNC B1 ;  /* 0x0000000000017941 */ /* 0x000fea0003800000 */
.L_x_4077:
        /* <DEDUP_REMOVED lines=8> */
.L_x_4079:
[----:B------:R-:W-:Y:S01]  /*17940*/  IMAD.MOV.U32 R71, RZ, RZ, R14 ;  /* 0x000000ffff477224 */ /* 0x000fe200078e000e */
[----:B------:R-:W-:Y:S06]  /*17950*/  BRA `(.L_x_4080) ;  /* 0xfffffeb800e87947 */ /* 0x000fec000383ffff */
.L_x_3847:
[----:B-1----:R1:W2:Y:S02]  /*17960*/  SYNCS.PHASECHK.TRANS64.TRYWAIT P4, [R64+URZ+0x28c90], R75 ;  /* 0x028c904b400075a7 */ /* 0x0022a4000808017f */
[----:B--2---:R-:W-:Y:S05]  /*17970*/  @!P4 NANOSLEEP.SYNCS 0x989680 ;  /* 0x009896800000c95d */ /* 0x004fea0003900000 */
[----:B------:R-:W2:Y:S02]  /*17980*/  @!P4 SYNCS.PHASECHK.TRANS64 P4, [R64+URZ+0x28c90], R75 ;  /* 0x028c904b4000c5a7 */ /* 0x000ea4000808007f */
[----:B--2---:R-:W-:Y:S05]  /*17990*/  @!P4 BRA `(.L_x_3847) ;  /* 0xfffffffc00f0c947 */ /* 0x004fea000383ffff */
[----:B------:R-:W-:Y:S05]  /*179a0*/  BRA `(.L_x_4081) ;  /* 0xfffffec000e87947 */ /* 0x000fea000383ffff */
.L_x_3848:
[----:B------:R-:W-:Y:S01]  /*179b0*/  BSSY B1, `(.L_x_4082) ;  /* 0x0000007000017945 */ /* 0x000fe20003800000 */
[----:B------:R-:W-:Y:S02]  /*179c0*/  IMAD.MOV.U32 R12, RZ, RZ, RZ ;  /* 0x000000ffff0c7224 */ /* 0x000fe400078e00ff */
[----:B------:R-:W-:Y:S02]  /*179d0*/  IMAD.MOV.U32 R11, RZ, RZ, 0x1c1f ;  /* 0x00001c1fff0b7424 */ /* 0x000fe400078e00ff */
[----:B------:R-:W-:-:S07]  /*179e0*/  IMAD.MOV.U32 R15, RZ, RZ, -0x1 ;  /* 0xffffffffff0f7424 */ /* 0x000fce00078e00ff */
[----:B-1----:R-:W-:Y:S05]  /*179f0*/  WARPSYNC.COLLECTIVE R15, `(.L_x_4083) ;  /* 0x000000000f087348 */ /* 0x002fea0003c00000 */
[----:B------:R0:W2:Y:S02]  /*17a00*/  SHFL.IDX P6, R14, R13, R12, R11 ;  /* 0x0000000c0d0e7389 */ /* 0x0000a400000c000b */
[----:B012---:R-:W-:Y:S01]  /*17a10*/  ENDCOLLECTIVE ;  /* 0x000000000000791b */ /* 0x007fe20003800000 */
.L_x_4083:
[----:B------:R-:W-:Y:S05]  /*17a20*/  BSYNC B1 ;  /* 0x0000000000017941 */ /* 0x000fea0003800000 */
.L_x_4082:
        /* <DEDUP_REMOVED lines=8> */
.L_x_4084:
[----:B------:R-:W-:Y:S05]  /*17ab0*/  BRA `(.L_x_4085) ;  /* 0xfffffec400107947 */ /* 0x000fea000383ffff */
.L_x_3852:
[----:B-1----:R1:W3:Y:S02]  /*17ac0*/  SYNCS.PHASECHK.TRANS64.TRYWAIT P3, [R64+URZ+0x28cb0], R75 ;  /* 0x028cb04b400075a7 */ /* 0x0022e4000806017f */
[----:B---3--:R-:W-:Y:S05]  /*17ad0*/  @!P3 NANOSLEEP.SYNCS 0x989680 ;  /* 0x009896800000b95d */ /* 0x008fea0003900000 */
[----:B------:R-:W3:Y:S02]  /*17ae0*/  @!P3 SYNCS.PHASECHK.TRANS64 P3, [R64+URZ+0x28cb0], R75 ;  /* 0x028cb04b4000b5a7 */ /* 0x000ee4000806007f */
[----:B---3--:R-:W-:Y:S05]  /*17af0*/  @!P3 BRA `(.L_x_3852) ;  /* 0xfffffffc00f0b947 */ /* 0x008fea000383ffff */
[----:B------:R-:W-:Y:S05]  /*17b00*/  BRA `(.L_x_4086) ;  /* 0xfffffec4009c7947 */ /* 0x000fea000383ffff */
.L_x_3863:
[----:B0-----:R0:W1:Y:S02]  /*17b10*/  SYNCS.PHASECHK.TRANS64.TRYWAIT P1, [R3+URZ+0x28c50], R6 ;  /* 0x028c5006030075a7 */ /* 0x001064000802017f */
[----:B-1----:R-:W-:Y:S05]  /*17b20*/  @!P1 NANOSLEEP.SYNCS 0x989680 ;  /* 0x009896800000995d */ /* 0x002fea0003900000 */
[----:B------:R-:W1:Y:S02]  /*17b30*/  @!P1 SYNCS.PHASECHK.TRANS64 P1, [R3+URZ+0x28c50], R6 ;  /* 0x028c5006030095a7 */ /* 0x000e64000802007f */
[----:B-1----:R-:W-:Y:S05]  /*17b40*/  @!P1 BRA `(.L_x_3863) ;  /* 0xfffffffc00f09947 */ /* 0x002fea000383ffff */
[----:B------:R-:W-:Y:S05]  /*17b50*/  BRA `(.L_x_4087) ;  /* 0xfffffed400747947 */ /* 0x000fea000383ffff */
.L_x_3871:
[----:B-1----:R1:W2:Y:S02]  /*17b60*/  SYNCS.PHASECHK.TRANS64.TRYWAIT P1, [R3+URZ+0x28c50], R10 ;  /* 0x028c500a030075a7 */ /* 0x0022a4000802017f */
[----:B--2---:R-:W-:Y:S05]  /*17b70*/  @!P1 NANOSLEEP.SYNCS 0x989680 ;  /* 0x009896800000995d */ /* 0x004fea0003900000 */
[----:B------:R-:W2:Y:S02]  /*17b80*/  @!P1 SYNCS.PHASECHK.TRANS64 P1, [R3+URZ+0x28c50], R10 ;  /* 0x028c500a030095a7 */ /* 0x000ea4000802007f */
[----:B--2---:R-:W-:Y:S05]  /*17b90*/  @!P1 BRA `(.L_x_3871) ;  /* 0xfffffffc00f09947 */ /* 0x004fea000383ffff */
[----:B------:R-:W-:Y:S05]  /*17ba0*/  BRA `(.L_x_3870) ;  /* 0xfffffee000987947 */ /* 0x000fea000383ffff */
.L_x_3885:
        /* <DEDUP_REMOVED lines=8> */
.L_x_4089:
[----:B------:R-:W-:Y:S05]  /*17c30*/  BSYNC B1 ;  /* 0x0000000000017941 */ /* 0x000fea0003800000 */
.L_x_4088:
[----:B------:R-:W-:Y:S01]  /*17c40*/  IMAD.MOV.U32 R13, RZ, RZ, R26 ;  /* 0x000000ffff0d7224 */ /* 0x000fe200078e001a */
[----:B------:R-:W-:Y:S01]  /*17c50*/  MOV R12, RZ ;  /* 0x000000ff000c7202 */ /* 0x000fe20000000f00 */
[----:B------:R-:W-:Y:S02]  /*17c60*/  IMAD.MOV.U32 R11, RZ, RZ, 0x1c1f ;  /* 0x00001c1fff0b7424 */ /* 0x000fe400078e00ff */
[----:B------:R-:W-:Y:S02]  /*17c70*/  IMAD.MOV.U32 R15, RZ, RZ, -0x1 ;  /* 0xffffffffff0f7424 */ /* 0x000fe400078e00ff */
[----:B------:R-:W-:-:S07]  /*17c80*/  IMAD.MOV.U32 R3, RZ, RZ, R14 ;  /* 0x000000ffff037224 */ /* 0x000fce00078e000e */
[----:B------:R-:W-:Y:S05]  /*17c90*/  WARPSYNC.COLLECTIVE R15, `(.L_x_4090) ;  /* 0x000000000f087348 */ /* 0x000fea0003c00000 */
[----:B------:R0:W1:Y:S02]  /*17ca0*/  SHFL.IDX P6, R14, R13, R12, R11 ;  /* 0x0000000c0d0e7389 */ /* 0x00006400000c000b */
[----:B01----:R-:W-:Y:S01]  /*17cb0*/  ENDCOLLECTIVE ;  /* 0x000000000000791b */ /* 0x003fe20003800000 */
.L_x_4090:
[----:B------:R-:W-:Y:S02]  /*17cc0*/  IMAD.MOV.U32 R13, RZ, RZ, R29 ;  /* 0x000000ffff0d7224 */ /* 0x000fe400078e001d */
[----:B------:R-:W-:-:S07]  /*17cd0*/  IMAD.MOV.U32 R0, RZ, RZ, R14 ;  /* 0x000000ffff007224 */ /* 0x000fce00078e000e */
[----:B------:R-:W-:Y:S05]  /*17ce0*/  WARPSYNC.COLLECTIVE R15, `(.L_x_4091) ;  /* 0x000000000f087348 */ /* 0x000fea0003c00000 */
[----:B------:R0:W1:Y:S02]  /*17cf0*/  SHFL.IDX P6, R14, R13, R12, R11 ;  /* 0x0000000c0d0e7389 */ /* 0x00006400000c000b */
[----:B01----:R-:W-:Y:S01]  /*17d00*/  ENDCOLLECTIVE ;  /* 0x000000000000791b */ /* 0x003fe20003800000 */
.L_x_4091:
[----:B------:R-:W-:Y:S02]  /*17d10*/  IMAD.MOV.U32 R13, RZ, RZ, R28 ;  /* 0x000000ffff0d7224 */ /* 0x000fe400078e001c */
[----:B------:R-:W-:-:S07]  /*17d20*/  IMAD.MOV.U32 R5, RZ, RZ, R14 ;  /* 0x000000ffff057224 */ /* 0x000fce00078e000e */
[----:B------:R-:W-:Y:S05]  /*17d30*/  WARPSYNC.COLLECTIVE R15, `(.L_x_4092) ;  /* 0x000000000f087348 */ /* 0x000fea0003c00000 */
[----:B------:R0:W1:Y:S02]  /*17d40*/  SHFL.IDX P6, R14, R13, R12, R11 ;  /* 0x0000000c0d0e7389 */ /* 0x00006400000c000b */
[----:B01----:R-:W-:Y:S01]  /*17d50*/  ENDCOLLECTIVE ;  /* 0x000000000000791b */ /* 0x003fe20003800000 */
.L_x_4092:
[----:B------:R-:W-:Y:S05]  /*17d60*/  BRA `(.L_x_4093) ;  /* 0xfffffef000d07947 */ /* 0x000fea000383ffff */
.L_x_3889:
[----:B0-----:R0:W1:Y:S02]  /*17d70*/  SYNCS.PHASECHK.TRANS64.TRYWAIT P0, [R2+URZ+0x28c00], R29 ;  /* 0x028c001d020075a7 */ /* 0x001064000800017f */
[----:B-1----:R-:W-:Y:S05]  /*17d80*/  @!P0 NANOSLEEP.SYNCS 0x989680 ;  /* 0x009896800000895d */ /* 0x002fea0003900000 */
[----:B------:R-:W1:Y:S02]  /*17d90*/  @!P0 SYNCS.PHASECHK.TRANS64 P0, [R2+URZ+0x28c00], R29 ;  /* 0x028c001d020085a7 */ /* 0x000e64000800007f */
[----:B-1----:R-:W-:Y:S05]  /*17da0*/  @!P0 BRA `(.L_x_3889) ;  /* 0xfffffffc00f08947 */ /* 0x002fea000383ffff */
[----:B------:R-:W-:Y:S05]  /*17db0*/  BRA `(.L_x_4094) ;  /* 0xfffffef400dc7947 */ /* 0x000fea000383ffff */
.L_x_3897:
        /* <DEDUP_REMOVED lines=8> */
.L_x_4096:
[----:B------:R-:W-:Y:S05]  /*17e40*/  BSYNC B1 ;  /* 0x0000000000017941 */ /* 0x000fea0003800000 */
.L_x_4095:
        /* <DEDUP_REMOVED lines=8> */
.L_x_4097:
[----:B------:R-:W-:Y:S02]  /*17ed0*/  IMAD.MOV.U32 R13, RZ, RZ, R29 ;  /* 0x000000ffff0d7224 */ /* 0x000fe400078e001d */
[----:B------:R-:W-:-:S07]  /*17ee0*/  IMAD.MOV.U32 R3, RZ, RZ, R14 ;  /* 0x000000ffff037224 */ /* 0x000fce00078e000e */
[----:B------:R-:W-:Y:S05]  /*17ef0*/  WARPSYNC.COLLECTIVE R15, `(.L_x_4098) ;  /* 0x000000000f087348 */ /* 0x000fea0003c00000 */
[----:B------:R0:W1:Y:S02]  /*17f00*/  SHFL.IDX P6, R14, R13, R12, R11 ;  /* 0x0000000c0d0e7389 */ /* 0x00006400000c000b */
[----:B01----:R-:W-:Y:S01]  /*17f10*/  ENDCOLLECTIVE ;  /* 0x000000000000791b */ /* 0x003fe20003800000 */
.L_x_4098:
[----:B------:R-:W-:Y:S02]  /*17f20*/  IMAD.MOV.U32 R13, RZ, RZ, R28 ;  /* 0x000000ffff0d7224 */ /* 0x000fe400078e001c */
[----:B------:R-:W-:-:S07]  /*17f30*/  IMAD.MOV.U32 R20, RZ, RZ, R14 ;  /* 0x000000ffff147224 */ /* 0x000fce00078e000e */
[----:B------:R-:W-:Y:S05]  /*17f40*/  WARPSYNC.COLLECTIVE R15, `(.L_x_4099) ;  /* 0x000000000f087348 */ /* 0x000fea0003c00000 */
[----:B------:R0:W1:Y:S02]  /*17f50*/  SHFL.IDX P6, R14, R13, R12, R11 ;  /* 0x0000000c0d0e7389 */ /* 0x00006400000c000b */
[----:B01----:R-:W-:Y:S01]  /*17f60*/  ENDCOLLECTIVE ;  /* 0x000000000000791b */ /* 0x003fe20003800000 */
.L_x_4099:
[----:B------:R-:W-:Y:S05]  /*17f70*/  BRA `(.L_x_4100) ;  /* 0xffffff00004c7947 */ /* 0x000fea000383ffff */
.L_x_3901:
[----:B0-----:R0:W1:Y:S02]  /*17f80*/  SYNCS.PHASECHK.TRANS64.TRYWAIT P1, [R2+URZ+0x28c00], R27 ;  /* 0x028c001b020075a7 */ /* 0x001064000802017f */
[----:B-1----:R-:W-:Y:S05]  /*17f90*/  @!P1 NANOSLEEP.SYNCS 0x989680 ;  /* 0x009896800000995d */ /* 0x002fea0003900000 */
[----:B------:R-:W1:Y:S02]  /*17fa0*/  @!P1 SYNCS.PHASECHK.TRANS64 P1, [R2+URZ+0x28c00], R27 ;  /* 0x028c001b020095a7 */ /* 0x000e64000802007f */
[----:B-1----:R-:W-:Y:S05]  /*17fb0*/  @!P1 BRA `(.L_x_3901) ;  /* 0xfffffffc00f09947 */ /* 0x002fea000383ffff */
[----:B------:R-:W-:Y:S05]  /*17fc0*/  BRA `(.L_x_4101) ;  /* 0xffffff04002c7947 */ /* 0x000fea000383ffff */
.L_x_3907:
[----:B0-----:R0:W1:Y:S02]  /*17fd0*/  SYNCS.PHASECHK.TRANS64.TRYWAIT P1, [R12+URZ+0x28c30], R13 ;  /* 0x028c300d0c0075a7 */ /* 0x001064000802017f */
[----:B-1----:R-:W-:Y:S05]  /*17fe0*/  @!P1 NANOSLEEP.SYNCS 0x989680 ;  /* 0x009896800000995d */ /* 0x002fea0003900000 */
[----:B------:R-:W1:Y:S02]  /*17ff0*/  @!P1 SYNCS.PHASECHK.TRANS64 P1, [R12+URZ+0x28c30], R13 ;  /* 0x028c300d0c0095a7 */ /* 0x000e64000802007f */
[----:B-1----:R-:W-:Y:S05]  /*18000*/  @!P1 BRA `(.L_x_3907) ;  /* 0xfffffffc00f09947 */ /* 0x002fea000383ffff */
[----:B------:R-:W-:Y:S05]  /*18010*/  BRA `(.L_x_3906) ;  /* 0xffffff1000607947 */ /* 0x000fea000383ffff */
.L_x_3913:
[----:B--2---:R2:W3:Y:S02]  /*18020*/  SYNCS.PHASECHK.TRANS64.TRYWAIT P1, [R12+URZ+0x28c50], R13 ;  /* 0x028c500d0c0075a7 */ /* 0x0044e4000802017f */
[----:B---3--:R-:W-:Y:S05]  /*18030*/  @!P1 NANOSLEEP.SYNCS 0x989680 ;  /* 0x009896800000995d */ /* 0x008fea0003900000 */
[----:B------:R-:W3:Y:S02]  /*18040*/  @!P1 SYNCS.PHASECHK.TRANS64 P1, [R12+URZ+0x28c50], R13 ;  /* 0x028c500d0c0095a7 */ /* 0x000ee4000802007f */
[----:B---3--:R-:W-:Y:S05]  /*18050*/  @!P1 BRA `(.L_x_3913) ;  /* 0xfffffffc00f09947 */ /* 0x008fea000383ffff */
[----:B------:R-:W-:Y:S05]  /*18060*/  BRA `(.L_x_3912) ;  /* 0xffffff24009c7947 */ /* 0x000fea000383ffff */
.L_x_3921:
[----:B-1----:R1:W2:Y:S02]  /*18070*/  SYNCS.PHASECHK.TRANS64.TRYWAIT P2, [R12+URZ+0x28c30], R14 ;  /* 0x028c300e0c0075a7 */ /* 0x0022a4000804017f */
[----:B--2---:R-:W-:Y:S05]  /*18080*/  @!P2 NANOSLEEP.SYNCS 0x989680 ;  /* 0x009896800000a95d */ /* 0x004fea0003900000 */
[----:B------:R-:W2:Y:S02]  /*18090*/  @!P2 SYNCS.PHASECHK.TRANS64 P2, [R12+URZ+0x28c30], R14 ;  /* 0x028c300e0c00a5a7 */ /* 0x000ea4000804007f */
[----:B--2---:R-:W-:Y:S05]  /*180a0*/  @!P2 BRA `(.L_x_3921) ;  /* 0xfffffffc00f0a947 */ /* 0x004fea000383ffff */
[----:B------:R-:W-:Y:S05]  /*180b0*/  BRA `(.L_x_3920) ;  /* 0xffffff2800b47947 */ /* 0x000fea000383ffff */
.L_x_3927:
[----:B--2---:R2:W3:Y:S02]  /*180c0*/  SYNCS.PHASECHK.TRANS64.TRYWAIT P2, [R12+URZ+0x28c50], R14 ;  /* 0x028c500e0c0075a7 */ /* 0x0044e4000804017f */
[----:B---3--:R-:W-:Y:S05]  /*180d0*/  @!P2 NANOSLEEP.SYNCS 0x989680 ;  /* 0x009896800000a95d */ /* 0x008fea0003900000 */
[----:B------:R-:W3:Y:S02]  /*180e0*/  @!P2 SYNCS.PHASECHK.TRANS64 P2, [R12+URZ+0x28c50], R14 ;  /* 0x028c500e0c00a5a7 */ /* 0x000ee4000804007f */
[----:B---3--:R-:W-:Y:S05]  /*180f0*/  @!P2 BRA `(.L_x_3927) ;  /* 0xfffffffc00f0a947 */ /* 0x008fea000383ffff */
[----:B------:R-:W-:Y:S05]  /*18100*/  BRA `(.L_x_3926) ;  /* 0xffffff4400147947 */ /* 0x000fea000383ffff */
.L_x_3958:
[----:B0-----:R-:W0:Y:S01]  /*18110*/  S2R R8, SR_TID.X ;  /* 0x0000000000087919 */ /* 0x001e220000002100 */
[----:B------:R-:W-:Y:S01]  /*18120*/  BSSY B1, `(.L_x_4102) ;  /* 0x000000a000017945 */ /* 0x000fe20003800000 */
[----:B------:R-:W-:Y:S01]  /*18130*/  IMAD.MOV.U32 R12, RZ, RZ, RZ ;  /* 0x000000ffff0c7224 */ /* 0x000fe200078e00ff */
[----:B------:R-:W-:Y:S01]  /*18140*/  MOV R11, 0x1f ;  /* 0x0000001f000b7802 */ /* 0x000fe20000000f00 */
[----:B------:R-:W-:Y:S01]  /*18150*/  IMAD.MOV.U32 R15, RZ, RZ, -0x1 ;  /* 0xffffffffff0f7424 */ /* 0x000fe200078e00ff */
[----:B0-----:R-:W-:-:S04]  /*18160*/  SHF.R.U32.HI R8, RZ, 0x5, R8 ;  /* 0x00000005ff087819 */ /* 0x001fc80000011608 */
[----:B------:R-:W-:-:S05]  /*18170*/  LOP3.LUT R8, R8, 0x3, RZ, 0xc0, !PT ;  /* 0x0000000308087812 */ /* 0x000fca00078ec0ff */
[----:B------:R-:W-:-:S07]  /*18180*/  IMAD.MOV.U32 R13, RZ, RZ, R8 ;  /* 0x000000ffff0d7224 */ /* 0x000fce00078e0008 */
[----:B------:R-:W-:Y:S05]  /*18190*/  WARPSYNC.COLLECTIVE R15, `(.L_x_4103) ;  /* 0x000000000f087348 */ /* 0x000fea0003c00000 */
[----:B------:R0:W1:Y:S02]  /*181a0*/  SHFL.IDX P6, R14, R13, R12, R11 ;  /* 0x0000000c0d0e7389 */ /* 0x00006400000c000b */
[----:B01----:R-:W-:Y:S01]  /*181b0*/  ENDCOLLECTIVE ;  /* 0x000000000000791b */ /* 0x003fe20003800000 */
.L_x_4103:
[----:B------:R-:W-:Y:S05]  /*181c0*/  BSYNC B1 ;  /* 0x0000000000017941 */ /* 0x000fea0003800000 */
.L_x_4102:
[----:B------:R-:W-:Y:S05]  /*181d0*/  BRA `(.L_x_4104) ;  /* 0xffffff9400807947 */ /* 0x000fea000383ffff */
.L_x_3960:
[----:B------:R-:W-:Y:S01]  /*181e0*/  BSSY B1, `(.L_x_4105) ;  /* 0x0000006000017945 */ /* 0x000fe20003800000 */
[----:B------:R-:W-:-:S07]  /*181f0*/  IMAD.MOV.U32 R15, RZ, RZ, -0x1 ;  /* 0xffffffffff0f7424 */ /* 0x000fce00078e00ff */
[----:B01----:R-:W-:Y:S05]  /*18200*/  WARPSYNC.COLLECTIVE R15, `(.L_x_4106) ;  /* 0x000000000f0c7348 */ /* 0x003fea0003c00000 */
[----:B------:R-:W-:Y:S02]  /*18210*/  ELECT P6, UR62, PT ;  /* 0x00000000003e782f */ /* 0x000fe400038c0000 */
[----:B------:R-:W-:Y:S01]  /*18220*/  MOV R14, UR62 ;  /* 0x0000003e000e7c02 */ /* 0x000fe20008000f00 */
[----:B01----:R-:W-:Y:S10]  /*18230*/  ENDCOLLECTIVE ;  /* 0x000000000000791b */ /* 0x003ff40003800000 */
.L_x_4106:
[----:B------:R-:W-:Y:S05]  /*18240*/  BSYNC B1 ;  /* 0x0000000000017941 */ /* 0x000fea0003800000 */
.L_x_4105:
[----:B------:R-:W-:Y:S05]  /*18250*/  BRA `(.L_x_3959) ;  /* 0xffffff9400787947 */ /* 0x000fea000383ffff */
.L_x_3962:
[----:B-1----:R1:W2:Y:S02]  /*18260*/  SYNCS.PHASECHK.TRANS64.TRYWAIT P0, [R23+URZ+0x28c20], R3 ;  /* 0x028c2003170075a7 */ /* 0x0022a4000800017f */
[----:B--2---:R-:W-:Y:S05]  /*18270*/  @!P0 NANOSLEEP.SYNCS 0x989680 ;  /* 0x009896800000895d */ /* 0x004fea0003900000 */
[----:B------:R-:W2:Y:S02]  /*18280*/  @!P0 SYNCS.PHASECHK.TRANS64 P0, [R23+URZ+0x28c20], R3 ;  /* 0x028c2003170085a7 */ /* 0x000ea4000800007f */
[----:B--2---:R-:W-:Y:S05]  /*18290*/  @!P0 BRA `(.L_x_3962) ;  /* 0xfffffffc00f08947 */ /* 0x004fea000383ffff */
[----:B------:R-:W-:Y:S05]  /*182a0*/  BRA `(.L_x_4107) ;  /* 0xffffff9400887947 */ /* 0x000fea000383ffff */
.L_x_3966:
[----:B-1----:R1:W2:Y:S02]  /*182b0*/  SYNCS.PHASECHK.TRANS64.TRYWAIT P0, [R3+URZ+0x28ca0], R6 ;  /* 0x028ca006030075a7 */ /* 0x0022a4000800017f */
[----:B--2---:R-:W-:Y:S05]  /*182c0*/  @!P0 NANOSLEEP.SYNCS 0x989680 ;  /* 0x009896800000895d */ /* 0x004fea0003900000 */
[----:B------:R-:W2:Y:S02]  /*182d0*/  @!P0 SYNCS.PHASECHK.TRANS64 P0, [R3+URZ+0x28ca0], R6 ;  /* 0x028ca006030085a7 */ /* 0x000ea4000800007f */
[----:B--2---:R-:W-:Y:S05]  /*182e0*/  @!P0 BRA `(.L_x_3966) ;  /* 0xfffffffc00f08947 */ /* 0x004fea000383ffff */
[----:B------:R-:W-:Y:S05]  /*182f0*/  BRA `(.L_x_4108) ;  /* 0xffffff9400a07947 */ /* 0x000fea000383ffff */
.L_x_3971:
[----:B0-----:R0:W2:Y:S02]  /*18300*/  SYNCS.PHASECHK.TRANS64.TRYWAIT P0, [R3+URZ+0x28cc0], R6 ;  /* 0x028cc006030075a7 */ /* 0x0010a4000800017f */
[----:B--2---:R-:W-:Y:S05]  /*18310*/  @!P0 NANOSLEEP.SYNCS 0x989680 ;  /* 0x009896800000895d */ /* 0x004fea0003900000 */
[----:B------:R-:W2:Y:S02]  /*18320*/  @!P0 SYNCS.PHASECHK.TRANS64 P0, [R3+URZ+0x28cc0], R6 ;  /* 0x028cc006030085a7 */ /* 0x000ea4000800007f */
[----:B--2---:R-:W-:Y:S05]  /*18330*/  @!P0 BRA `(.L_x_3971) ;  /* 0xfffffffc00f08947 */ /* 0x004fea000383ffff */
[----:B------:R-:W-:Y:S05]  /*18340*/  BRA `(.L_x_4109) ;  /* 0xffffff98001c7947 */ /* 0x000fea000383ffff */
.L_x_3985:
[----:B-1----:R1:W2:Y:S02]  /*18350*/  SYNCS.PHASECHK.TRANS64.TRYWAIT P1, [R6+URZ+0x28ca0], R2 ;  /* 0x028ca002060075a7 */ /* 0x0022a4000802017f */
[----:B--2---:R-:W-:Y:S05]  /*18360*/  @!P1 NANOSLEEP.SYNCS 0x989680 ;  /* 0x009896800000995d */ /* 0x004fea0003900000 */
[----:B------:R-:W2:Y:S02]  /*18370*/  @!P1 SYNCS.PHASECHK.TRANS64 P1, [R6+URZ+0x28ca0], R2 ;  /* 0x028ca002060095a7 */ /* 0x000ea4000802007f */
[----:B--2---:R-:W-:Y:S05]  /*18380*/  @!P1 BRA `(.L_x_3985) ;  /* 0xfffffffc00f09947 */ /* 0x004fea000383ffff */
[----:B------:R-:W-:Y:S05]  /*18390*/  BRA `(.L_x_4110) ;  /* 0xffffffa000807947 */ /* 0x000fea000383ffff */
.L_x_3990:
[----:B0-----:R0:W2:Y:S02]  /*183a0*/  SYNCS.PHASECHK.TRANS64.TRYWAIT P1, [R6+URZ+0x28cc0], R2 ;  /* 0x028cc002060075a7 */ /* 0x0010a4000802017f */
[----:B--2---:R-:W-:Y:S05]  /*183b0*/  @!P1 NANOSLEEP.SYNCS 0x989680 ;  /* 0x009896800000995d */ /* 0x004fea0003900000 */
[----:B------:R-:W2:Y:S02]  /*183c0*/  @!P1 SYNCS.PHASECHK.TRANS64 P1, [R6+URZ+0x28cc0], R2 ;  /* 0x028cc002060095a7 */ /* 0x000ea4000802007f */
[----:B--2---:R-:W-:Y:S05]  /*183d0*/  @!P1 BRA `(.L_x_3990) ;  /* 0xfffffffc00f09947 */ /* 0x004fea000383ffff */
[----:B------:R-:W-:Y:S05]  /*183e0*/  BRA `(.L_x_4111) ;  /* 0xffffffa000f87947 */ /* 0x000fea000383ffff */
.L_x_4010:
[----:B------:R-:W0:Y:S01]  /*183f0*/  S2R R11, SR_TID.X ;  /* 0x00000000000b7919 */ /* 0x000e220000002100 */
[----:B------:R-:W-:Y:S01]  /*18400*/  BSSY B0, `(.L_x_4112) ;  /* 0x000000a000007945 */ /* 0x000fe20003800000 */
[----:B------:R-:W-:Y:S02]  /*18410*/  IMAD.MOV.U32 R12, RZ, RZ, RZ ;  /* 0x000000ffff0c7224 */ /* 0x000fe400078e00ff */
[----:B------:R-:W-:Y:S01]  /*18420*/  IMAD.MOV.U32 R15, RZ, RZ, -0x1 ;  /* 0xffffffffff0f7424 */ /* 0x000fe200078e00ff */
[----:B0-----:R-:W-:-:S04]  /*18430*/  SHF.R.U32.HI R11, RZ, 0x5, R11 ;  /* 0x00000005ff0b7819 */ /* 0x001fc8000001160b */
[----:B------:R-:W-:-:S05]  /*18440*/  LOP3.LUT R11, R11, 0x3, RZ, 0xc0, !PT ;  /* 0x000000030b0b7812 */ /* 0x000fca00078ec0ff */
[----:B------:R-:W-:Y:S02]  /*18450*/  IMAD.MOV.U32 R13, RZ, RZ, R11 ;  /* 0x000000ffff0d7224 */ /* 0x000fe400078e000b */
[----:B------:R-:W-:-:S07]  /*18460*/  IMAD.MOV.U32 R11, RZ, RZ, 0x1f ;  /* 0x0000001fff0b7424 */ /* 0x000fce00078e00ff */
[----:B-----5:R-:W-:Y:S05]  /*18470*/  WARPSYNC.COLLECTIVE R15, `(.L_x_4113) ;  /* 0x000000000f087348 */ /* 0x020fea0003c00000 */
[----:B------:R0:W1:Y:S02]  /*18480*/  SHFL.IDX P6, R14, R13, R12, R11 ;  /* 0x0000000c0d0e7389 */ /* 0x00006400000c000b */
[----:B01---5:R-:W-:Y:S01]  /*18490*/  ENDCOLLECTIVE ;  /* 0x000000000000791b */ /* 0x023fe20003800000 */
.L_x_4113:
[----:B------:R-:W-:Y:S05]  /*184a0*/  BSYNC B0 ;  /* 0x0000000000007941 */ /* 0x000fea0003800000 */
.L_x_4112:
[----:B------:R-:W-:Y:S05]  /*184b0*/  BRA `(.L_x_4114) ;  /* 0xffffffb400f07947 */ /* 0x000fea000383ffff */
.L_x_4013:
[----:B0-----:R0:W1:Y:S02]  /*184c0*/  SYNCS.PHASECHK.TRANS64.TRYWAIT P0, [R27+URZ+0x28c40], R0 ;  /* 0x028c40001b0075a7 */ /* 0x001064000800017f */
[----:B-1----:R-:W-:Y:S05]  /*184d0*/  @!P0 NANOSLEEP.SYNCS 0x989680 ;  /* 0x009896800000895d */ /* 0x002fea0003900000 */
[----:B------:R-:W1:Y:S02]  /*184e0*/  @!P0 SYNCS.PHASECHK.TRANS64 P0, [R27+URZ+0x28c40], R0 ;  /* 0x028c40001b0085a7 */ /* 0x000e64000800007f */
[----:B-1----:R-:W-:Y:S05]  /*184f0*/  @!P0 BRA `(.L_x_4013) ;  /* 0xfffffffc00f08947 */ /* 0x002fea000383ffff */
[----:B------:R-:W-:Y:S05]  /*18500*/  BRA `(.L_x_4115) ;  /* 0xffffffb800207947 */ /* 0x000fea000383ffff */
.L_x_4014:
        /* <DEDUP_REMOVED lines=8> */
.L_x_4117:
[----:B------:R-:W-:Y:S05]  /*18590*/  BSYNC B0 ;  /* 0x0000000000007941 */ /* 0x000fea0003800000 */
.L_x_4116:
        /* <DEDUP_REMOVED lines=9> */
.L_x_4118:
[----:B------:R-:W-:Y:S02]  /*18630*/  IMAD.MOV.U32 R13, RZ, RZ, R4 ;  /* 0x000000ffff0d7224 */ /* 0x000fe400078e0004 */
[----:B------:R-:W-:Y:S02]  /*18640*/  IMAD.MOV.U32 R12, RZ, RZ, 0x1 ;  /* 0x00000001ff0c7424 */ /* 0x000fe400078e00ff */
[----:B------:R-:W-:-:S07]  /*18650*/  IMAD.MOV.U32 R3, RZ, RZ, R14 ;  /* 0x000000ffff037224 */ /* 0x000fce00078e000e */
[----:B------:R-:W-:Y:S05]  /*18660*/  WARPSYNC.COLLECTIVE R15, `(.L_x_4119) ;  /* 0x000000000f087348 */ /* 0x000fea0003c00000 */
[----:B------:R0:W1:Y:S02]  /*18670*/  SHFL.IDX P6, R14, R13, R12, R11 ;  /* 0x0000000c0d0e7389 */ /* 0x00006400000c000b */
[----:B01----:R-:W-:Y:S01]  /*18680*/  ENDCOLLECTIVE ;  /* 0x000000000000791b */ /* 0x003fe20003800000 */
.L_x_4119:
        /* <DEDUP_REMOVED lines=15> */
.L_x_4120:
[----:B------:R-:W-:Y:S02]  /*18780*/  @P0 IMAD R6, R5, 0x2, R23 ;  /* 0x0000000205060824 */ /* 0x000fe400078e0217 */
[----:B------:R-:W-:Y:S02]  /*18790*/  IMAD.MOV.U32 R13, RZ, RZ, R4 ;  /* 0x000000ffff0d7224 */ /* 0x000fe400078e0004 */
[----:B------:R-:W-:Y:S02]  /*187a0*/  IMAD.MOV.U32 R12, RZ, RZ, 0x2 ;  /* 0x00000002ff0c7424 */ /* 0x000fe400078e00ff */
[----:B------:R-:W-:-:S07]  /*187b0*/  IMAD.MOV.U32 R3, RZ, RZ, R14 ;  /* 0x000000ffff037224 */ /* 0x000fce00078e000e */
[----:B------:R-:W-:Y:S05]  /*187c0*/  WARPSYNC.COLLECTIVE R15, `(.L_x_4121) ;  /* 0x000000000f087348 */ /* 0x000fea0003c00000 */
[----:B------:R0:W1:Y:S02]  /*187d0*/  SHFL.IDX P6, R14, R13, R12, R11 ;  /* 0x0000000c0d0e7389 */ /* 0x00006400000c000b */
[----:B01----:R-:W-:Y:S01]  /*187e0*/  ENDCOLLECTIVE ;  /* 0x000000000000791b */ /* 0x003fe20003800000 */
.L_x_4121:
        /* <DEDUP_REMOVED lines=15> */
.L_x_4122:
[----:B------:R-:W-:Y:S02]  /*188e0*/  @P0 IMAD R6, R5, 0x2, R23 ;  /* 0x0000000205060824 */ /* 0x000fe400078e0217 */
[----:B------:R-:W-:Y:S02]  /*188f0*/  IMAD.MOV.U32 R13, RZ, RZ, R4 ;  /* 0x000000ffff0d7224 */ /* 0x000fe400078e0004 */
[----:B------:R-:W-:Y:S02]  /*18900*/  IMAD.MOV.U32 R12, RZ, RZ, 0x3 ;  /* 0x00000003ff0c7424 */ /* 0x000fe400078e00ff */
[----:B------:R-:W-:-:S07]  /*18910*/  IMAD.MOV.U32 R3, RZ, RZ, R14 ;  /* 0x000000ffff037224 */ /* 0x000fce00078e000e */
[----:B------:R-:W-:Y:S05]  /*18920*/  WARPSYNC.COLLECTIVE R15, `(.L_x_4123) ;  /* 0x000000000f087348 */ /* 0x000fea0003c00000 */
[----:B------:R0:W1:Y:S02]  /*18930*/  SHFL.IDX P6, R14, R13, R12, R11 ;  /* 0x0000000c0d0e7389 */ /* 0x00006400000c000b */
[----:B01----:R-:W-:Y:S01]  /*18940*/  ENDCOLLECTIVE ;  /* 0x000000000000791b */ /* 0x003fe20003800000 */
.L_x_4123:
        /* <DEDUP_REMOVED lines=10> */
.L_x_4124:
[----:B------:R-:W-:Y:S01]  /*189f0*/  @!PT LDS RZ, [RZ] ;  /* 0x00000000fffff984 */ /* 0x000fe20000000800 */
[----:B------:R-:W-:Y:S01]  /*18a00*/  @!PT LDS RZ, [RZ] ;  /* 0x00000000fffff984 */ /* 0x000fe20000000800 */
[----:B------:R-:W-:Y:S01]  /*18a10*/  @!PT LDS RZ, [RZ] ;  /* 0x00000000fffff984 */ /* 0x000fe20000000800 */
[----:B------:R0:W-:Y:S01]  /*18a20*/  @P0 LDGSTS.E.BYPASS.LTC128B.128 [R6+0x23400], desc[UR40][R2.64], !P2 ;  /* 0x2340000002060fae */ /* 0x0001e2000d101d68 */
[----:B------:R-:W-:Y:S01]  /*18a30*/  IMAD.MOV.U32 R0, RZ, RZ, R14 ;  /* 0x000000ffff007224 */ /* 0x000fe200078e000e */
[----:B------:R-:W-:Y:S06]  /*18a40*/  BRA `(.L_x_4125) ;  /* 0xffffffb400e47947 */ /* 0x000fec000383ffff */
.L_x_4019:
        /* <DEDUP_REMOVED lines=9> */
.L_x_4126:
[C---:B------:R-:W-:Y:S01]  /*18ae0*/  VIADD R6, R17.reuse, 0x10 ;  /* 0x0000001011067836 */ /* 0x040fe20000000000 */
[----:B------:R-:W-:Y:S01]  /*18af0*/  ISETP.GE.AND P0, PT, R17, R3, PT ;  /* 0x000000031100720c */ /* 0x000fe20003f06270 */
[----:B------:R-:W-:Y:S02]  /*18b00*/  IMAD.MOV.U32 R13, RZ, RZ, R0 ;  /* 0x000000ffff0d7224 */ /* 0x000fe400078e0000 */
[----:B------:R-:W-:-:S10]  /*18b10*/  IMAD.MOV.U32 R4, RZ, RZ, R14 ;  /* 0x000000ffff047224 */ /* 0x000fd400078e000e */
[----:B------:R-:W-:Y:S05]  /*18b20*/  WARPSYNC.COLLECTIVE R15, `(.L_x_4127) ;  /* 0x000000000f087348 */ /* 0x000fea0003c00000 */
[----:B------:R0:W1:Y:S02]  /*18b30*/  SHFL.IDX P6, R14, R13, R12, R11 ;  /* 0x0000000c0d0e7389 */ /* 0x00006400000c000b */
[----:B01----:R-:W-:Y:S01]  /*18b40*/  ENDCOLLECTIVE ;  /* 0x000000000000791b */ /* 0x003fe20003800000 */
.L_x_4127:
[----:B------:R-:W-:Y:S02]  /*18b50*/  IMAD.MOV.U32 R13, RZ, RZ, R2 ;  /* 0x000000ffff0d7224 */ /* 0x000fe400078e0002 */
[----:B------:R-:W-:Y:S01]  /*18b60*/  IMAD.MOV.U32 R12, RZ, RZ, 0x1 ;  /* 0x00000001ff0c7424 */ /* 0x000fe200078e00ff */
[----:B------:R-:W-:-:S07]  /*18b70*/  MOV R5, R14 ;  /* 0x0000000e00057202 */ /* 0x000fce0000000f00 */
[----:B------:R-:W-:Y:S05]  /*18b80*/  WARPSYNC.COLLECTIVE R15, `(.L_x_4128) ;  /* 0x000000000f087348 */ /* 0x000fea0003c00000 */
[----:B------:R0:W1:Y:S02]  /*18b90*/  SHFL.IDX P6, R14, R13, R12, R11 ;  /* 0x0000000c0d0e7389 */ /* 0x00006400000c000b */
[----:B01----:R-:W-:Y:S01]  /*18ba0*/  ENDCOLLECTIVE ;  /* 0x000000000000791b */ /* 0x003fe20003800000 */
.L_x_4128:
        /* <DEDUP_REMOVED lines=15> */
.L_x_4129:
[----:B------:R-:W-:Y:S02]  /*18ca0*/  IMAD.MOV.U32 R13, RZ, RZ, R2 ;  /* 0x000000ffff0d7224 */ /* 0x000fe400078e0002 */
[----:B------:R-:W-:Y:S02]  /*18cb0*/  IMAD.MOV.U32 R12, RZ, RZ, 0x2 ;  /* 0x00000002ff0c7424 */ /* 0x000fe400078e00ff */
[----:B------:R-:W-:-:S07]  /*18cc0*/  IMAD.MOV.U32 R5, RZ, RZ, R14 ;  /* 0x000000ffff057224 */ /* 0x000fce00078e000e */
[----:B------:R-:W-:Y:S05]  /*18cd0*/  WARPSYNC.COLLECTIVE R15, `(.L_x_4130) ;  /* 0x000000000f087348 */ /* 0x000fea0003c00000 */
[----:B------:R0:W1:Y:S02]  /*18ce0*/  SHFL.IDX P6, R14, R13, R12, R11 ;  /* 0x0000000c0d0e7389 */ /* 0x00006400000c000b */
[----:B01----:R-:W-:Y:S01]  /*18cf0*/  ENDCOLLECTIVE ;  /* 0x000000000000791b */ /* 0x003fe20003800000 */
.L_x_4130:
        /* <DEDUP_REMOVED lines=16> */
.L_x_4131:
[----:B------:R-:W-:Y:S02]  /*18e00*/  IMAD.MOV.U32 R13, RZ, RZ, R2 ;  /* 0x000000ffff0d7224 */ /* 0x000fe400078e0002 */
[----:B------:R-:W-:Y:S02]  /*18e10*/  IMAD.MOV.U32 R12, RZ, RZ, 0x3 ;  /* 0x00000003ff0c7424 */ /* 0x000fe400078e00ff */
[----:B------:R-:W-:-:S07]  /*18e20*/  IMAD.MOV.U32 R5, RZ, RZ, R14 ;  /* 0x000000ffff057224 */ /* 0x000fce00078e000e */
[----:B------:R-:W-:Y:S05]  /*18e30*/  WARPSYNC.COLLECTIVE R15, `(.L_x_4132) ;  /* 0x000000000f087348 */ /* 0x000fea0003c00000 */
[----:B------:R0:W1:Y:S02]  /*18e40*/  SHFL.IDX P6, R14, R13, R12, R11 ;  /* 0x0000000c0d0e7389 */ /* 0x00006400000c000b */
[----:B01----:R-:W-:Y:S01]  /*18e50*/  ENDCOLLECTIVE ;  /* 0x000000000000791b */ /* 0x003fe20003800000 */
.L_x_4132:
        /* <DEDUP_REMOVED lines=10> */
[----:B0-----:R-:W-:-:S07]  /*18f00*/  IMAD.MOV.U32 R4, RZ, RZ, R14 ;  /* 0x000000ffff047224 */ /* 0x001fce00078e000e */
[----:B------:R-:W-:Y:S05]  /*18f10*/  WARPSYNC.COLLECTIVE R15, `(.L_x_4133) ;  /* 0x000000000f087348 */ /* 0x000fea0003c00000 */
[----:B------:R0:W1:Y:S02]  /*18f20*/  SHFL.IDX P6, R14, R13, R12, R11 ;  /* 0x0000000c0d0e7389 */ /* 0x00006400000c000b */
[----:B01----:R-:W-:Y:S01]  /*18f30*/  ENDCOLLECTIVE ;  /* 0x000000000000791b */ /* 0x003fe20003800000 */
.L_x_4133:
[----:B------:R-:W-:Y:S01]  /*18f40*/  IMAD.MOV.U32 R0, RZ, RZ, R14 ;  /* 0x000000ffff007224 */ /* 0x000fe200078e000e */
[----:B------:R-:W-:Y:S06]  /*18f50*/  BRA `(.L_x_4134) ;  /* 0xffffffbc00147947 */ /* 0x000fec000383ffff */
.L_x_4022:
[----:B0-----:R0:W1:Y:S02]  /*18f60*/  SYNCS.PHASECHK.TRANS64.TRYWAIT P0, [R23+URZ+0x28c20], R0 ;  /* 0x028c2000170075a7 */ /* 0x001064000800017f */
[----:B-1----:R-:W-:Y:S05]  /*18f70*/  @!P0 NANOSLEEP.SYNCS 0x989680 ;  /* 0x009896800000895d */ /* 0x002fea0003900000 */
[----:B------:R-:W1:Y:S02]  /*18f80*/  @!P0 SYNCS.PHASECHK.TRANS64 P0, [R23+URZ+0x28c20], R0 ;  /* 0x028c2000170085a7 */ /* 0x000e64000800007f */
[----:B-1----:R-:W-:Y:S05]  /*18f90*/  @!P0 BRA `(.L_x_4022) ;  /* 0xfffffffc00f08947 */ /* 0x002fea000383ffff */
[----:B------:R-:W-:Y:S05]  /*18fa0*/  BRA `(.L_x_4135) ;  /* 0xffffffbc00707947 */ /* 0x000fea000383ffff */
.L_x_4025:
[----:B0-----:R0:W1:Y:S02]  /*18fb0*/  SYNCS.PHASECHK.TRANS64.TRYWAIT P0, [R27+URZ+0x28c60], R0 ;  /* 0x028c60001b0075a7 */ /* 0x001064000800017f */
[----:B-1----:R-:W-:Y:S05]  /*18fc0*/  @!P0 NANOSLEEP.SYNCS 0x989680 ;  /* 0x009896800000895d */ /* 0x002fea0003900000 */
[----:B------:R-:W1:Y:S02]  /*18fd0*/  @!P0 SYNCS.PHASECHK.TRANS64 P0, [R27+URZ+0x28c60], R0 ;  /* 0x028c60001b0085a7 */ /* 0x000e64000800007f */
[----:B-1----:R-:W-:Y:S05]  /*18fe0*/  @!P0 BRA `(.L_x_4025) ;  /* 0xfffffffc00f08947 */ /* 0x002fea000383ffff */
[----:B------:R-:W-:Y:S05]  /*18ff0*/  BRA `(.L_x_4136) ;  /* 0xffffffbc00807947 */ /* 0x000fea000383ffff */
.L_x_4026:
        /* <DEDUP_REMOVED lines=8> */
.L_x_4138:
[----:B------:R-:W-:Y:S05]  /*19080*/  BSYNC B0 ;  /* 0x0000000000007941 */ /* 0x000fea0003800000 */
.L_x_4137:
[----:B------:R0:W5:Y:S01]  /*19090*/  LDL R8, [R1+0x10] ;  /* 0x0000100001087983 */ /* 0x0001620000100800 */
[----:B------:R-:W-:Y:S01]  /*190a0*/  IMAD.MOV.U32 R13, RZ, RZ, R5 ;  /* 0x000000ffff0d7224 */ /* 0x000fe200078e0005 */
[C---:B------:R-:W-:Y:S01]  /*190b0*/  LOP3.LUT P5, RZ, R32.reuse, 0x2, RZ, 0xc0, !PT ;  /* 0x0000000220ff7812 */ /* 0x040fe200078ac0ff */
[----:B------:R-:W-:Y:S01]  /*190c0*/  IMAD.MOV.U32 R12, RZ, RZ, RZ ;  /* 0x000000ffff0c7224 */ /* 0x000fe200078e00ff */
[----:B------:R-:W1:Y:S01]  /*190d0*/  S2R R7, SR_TID.X ;  /* 0x0000000000077919 */ /* 0x000e620000002100 */
[----:B------:R-:W-:Y:S01]  /*190e0*/  IMAD.MOV.U32 R11, RZ, RZ, 0x181f ;  /* 0x0000181fff0b7424 */ /* 0x000fe200078e00ff */
[C---:B------:R-:W-:Y:S01]  /*190f0*/  LOP3.LUT P4, RZ, R32.reuse, 0x4, RZ, 0xc0, !PT ;  /* 0x0000000420ff7812 */ /* 0x040fe2000788c0ff */
[----:B------:R-:W-:Y:S01]  /*19100*/  IMAD.MOV.U32 R15, RZ, RZ, -0x1 ;  /* 0xffffffffff0f7424 */ /* 0x000fe200078e00ff */
[----:B------:R-:W-:Y:S01]  /*19110*/  LOP3.LUT P3, RZ, R32, 0x8, RZ, 0xc0, !PT ;  /* 0x0000000820ff7812 */ /* 0x000fe2000786c0ff */
[----:B------:R-:W-:Y:S01]  /*19120*/  IMAD.MOV.U32 R3, RZ, RZ, R14 ;  /* 0x000000ffff037224 */ /* 0x000fe200078e000e */
[----:B------:R-:W-:Y:S01]  /*19130*/  LOP3.LUT R22, R22, 0xfffffdff, RZ, 0xc0, !PT ;  /* 0xfffffdff16167812 */ /* 0x000fe200078ec0ff */
[----:B0-----:R-:W-:-:S10]  /*19140*/  IMAD R4, R4, 0x2, R23 ;  /* 0x0000000204047824 */ /* 0x001fd400078e0217 */
[----:B-1---5:R-:W-:Y:S05]  /*19150*/  WARPSYNC.COLLECTIVE R15, `(.L_x_4139) ;  /* 0x000000000f087348 */ /* 0x022fea0003c00000 */
[----:B------:R0:W2:Y:S02]  /*19160*/  SHFL.IDX P6, R14, R13, R12, R11 ;  /* 0x0000000c0d0e7389 */ /* 0x0000a400000c000b */
[----:B012--5:R-:W-:Y:S01]  /*19170*/  ENDCOLLECTIVE ;  /* 0x000000000000791b */ /* 0x027fe20003800000 */
.L_x_4139:
[----:B------:R-:W-:Y:S01]  /*19180*/  LOP3.LUT P2, RZ, R32, 0x10, RZ, 0xc0, !PT ;  /* 0x0000001020ff7812 */ /* 0x000fe2000784c0ff */
[----:B------:R-:W-:Y:S02]  /*19190*/  IMAD.MOV.U32 R13, RZ, RZ, R6 ;  /* 0x000000ffff0d7224 */ /* 0x000fe400078e0006 */
[----:B------:R-:W-:Y:S02]  /*191a0*/  IMAD.MOV.U32 R12, RZ, RZ, 0x1 ;  /* 0x00000001ff0c7424 */ /* 0x000fe400078e00ff */
[----:B------:R-:W-:Y:S02]  /*191b0*/  IMAD.SHL.U32 R7, R7, 0x8, RZ ;  /* 0x0000000807077824 */ /* 0x000fe400078e00ff */
[----:B------:R-:W-:-:S03]  /*191c0*/  IMAD.MOV.U32 R2, RZ, RZ, R14 ;  /* 0x000000ffff027224 */ /* 0x000fc600078e000e */
        /* <DEDUP_REMOVED lines=35> */
.L_x_4140:
[----:B------:R-:W-:Y:S02]  /*19400*/  IMAD.MOV.U32 R13, RZ, RZ, R5 ;  /* 0x000000ffff0d7224 */ /* 0x000fe400078e0005 */
[----:B------:R-:W-:-:S07]  /*19410*/  IMAD.MOV.U32 R3, RZ, RZ, R14 ;  /* 0x000000ffff037224 */ /* 0x000fce00078e000e */
[----:B------:R-:W-:Y:S05]  /*19420*/  WARPSYNC.COLLECTIVE R15, `(.L_x_4141) ;  /* 0x000000000f087348 */ /* 0x000fea0003c00000 */
[----:B------:R0:W1:Y:S02]  /*19430*/  SHFL.IDX P6, R14, R13, R12, R11 ;  /* 0x0000000c0d0e7389 */ /* 0x00006400000c000b */
[----:B01----:R-:W-:Y:S01]  /*19440*/  ENDCOLLECTIVE ;  /* 0x000000000000791b */ /* 0x003fe20003800000 */
.L_x_4141:
        /* <DEDUP_REMOVED lines=29> */
.L_x_4142:
[----:B------:R-:W-:Y:S01]  /*19620*/  IMAD.MOV.U32 R13, RZ, RZ, R5 ;  /* 0x000000ffff0d7224 */ /* 0x000fe200078e0005 */
[----:B------:R-:W-:-:S07]  /*19630*/  MOV R7, R14 ;  /* 0x0000000e00077202 */ /* 0x000fce0000000f00 */
[----:B------:R-:W-:Y:S05]  /*19640*/  WARPSYNC.COLLECTIVE R15, `(.L_x_4143) ;  /* 0x000000000f087348 */ /* 0x000fea0003c00000 */
[----:B------:R0:W1:Y:S02]  /*19650*/  SHFL.IDX P6, R14, R13, R12, R11 ;  /* 0x0000000c0d0e7389 */ /* 0x00006400000c000b */
[----:B01----:R-:W-:Y:S01]  /*19660*/  ENDCOLLECTIVE ;  /* 0x000000000000791b */ /* 0x003fe20003800000 */
.L_x_4143:
        /* <DEDUP_REMOVED lines=29> */
.L_x_4144:
[----:B------:R-:W-:Y:S02]  /*19840*/  IMAD.MOV.U32 R13, RZ, RZ, R5 ;  /* 0x000000ffff0d7224 */ /* 0x000fe400078e0005 */
[----:B------:R-:W-:-:S07]  /*19850*/  IMAD.MOV.U32 R6, RZ, RZ, R14 ;  /* 0x000000ffff067224 */ /* 0x000fce00078e000e */
[----:B------:R-:W-:Y:S05]  /*19860*/  WARPSYNC.COLLECTIVE R15, `(.L_x_4145) ;  /* 0x000000000f087348 */ /* 0x000fea0003c00000 */
[----:B------:R0:W1:Y:S02]  /*19870*/  SHFL.IDX P6, R14, R13, R12, R11 ;  /* 0x0000000c0d0e7389 */ /* 0x00006400000c000b */
[----:B01----:R-:W-:Y:S01]  /*19880*/  ENDCOLLECTIVE ;  /* 0x000000000000791b */ /* 0x003fe20003800000 */
.L_x_4145:
[----:B------:R-:W-:Y:S01]  /*19890*/  IMAD.MOV.U32 R2, RZ, RZ, R14 ;  /* 0x000000ffff027224 */ /* 0x000fe200078e000e */
[----:B------:R-:W-:Y:S06]  /*198a0*/  BRA `(.L_x_4146) ;  /* 0xffffffbc00187947 */ /* 0x000fec000383ffff */
.L_x_4033:
[----:B0-----:R0:W1:Y:S02]  /*198b0*/  SYNCS.PHASECHK.TRANS64.TRYWAIT P0, [R6+URZ+0x28c40], R17 ;  /* 0x028c4011060075a7 */ /* 0x001064000800017f */
[----:B-1----:R-:W-:Y:S05]  /*198c0*/  @!P0 NANOSLEEP.SYNCS 0x989680 ;  /* 0x009896800000895d */ /* 0x002fea0003900000 */
[----:B------:R-:W1:Y:S02]  /*198d0*/  @!P0 SYNCS.PHASECHK.TRANS64 P0, [R6+URZ+0x28c40], R17 ;  /* 0x028c4011060085a7 */ /* 0x000e64000800007f */
[----:B-1----:R-:W-:Y:S05]  /*198e0*/  @!P0 BRA `(.L_x_4033) ;  /* 0xfffffffc00f08947 */ /* 0x002fea000383ffff */
[----:B------:R-:W-:Y:S05]  /*198f0*/  BRA `(.L_x_4147) ;  /* 0xffffffc000ac7947 */ /* 0x000fea000383ffff */
.L_x_4034:
        /* <DEDUP_REMOVED lines=8> */
.L_x_4149:
[----:B------:R-:W-:Y:S05]  /*19980*/  BSYNC B1 ;  /* 0x0000000000017941 */ /* 0x000fea0003800000 */
.L_x_4148:
        /* <DEDUP_REMOVED lines=9> */
.L_x_4150:
[----:B------:R-:W-:Y:S01]  /*19a20*/  IMAD.MOV.U32 R13, RZ, RZ, R27 ;  /* 0x000000ffff0d7224 */ /* 0x000fe200078e001b */
[----:B------:R-:W-:Y:S01]  /*19a30*/  MOV R12, 0x1 ;  /* 0x00000001000c7802 */ /* 0x000fe20000000f00 */
[----:B------:R-:W-:-:S07]  /*19a40*/  IMAD.MOV.U32 R2, RZ, RZ, R14 ;  /* 0x000000ffff027224 */ /* 0x000fce00078e000e */
[----:B------:R-:W-:Y:S05]  /*19a50*/  WARPSYNC.COLLECTIVE R15, `(.L_x_4151) ;  /* 0x000000000f087348 */ /* 0x000fea0003c00000 */
[----:B------:R0:W1:Y:S02]  /*19a60*/  SHFL.IDX P6, R14, R13, R12, R11 ;  /* 0x0000000c0d0e7389 */ /* 0x00006400000c000b */
[----:B01----:R-:W-:Y:S01]  /*19a70*/  ENDCOLLECTIVE ;  /* 0x000000000000791b */ /* 0x003fe20003800000 */
.L_x_4151:
        /* <DEDUP_REMOVED lines=11> */
.L_x_4152:
[----:B------:R-:W-:Y:S02]  /*19b30*/  IMAD.MOV.U32 R13, RZ, RZ, R27 ;  /* 0x000000ffff0d7224 */ /* 0x000fe400078e001b */
[----:B------:R-:W-:Y:S02]  /*19b40*/  IMAD.MOV.U32 R12, RZ, RZ, 0x2 ;  /* 0x00000002ff0c7424 */ /* 0x000fe400078e00ff */
[----:B------:R-:W-:-:S07]  /*19b50*/  IMAD.MOV.U32 R2, RZ, RZ, R14 ;  /* 0x000000ffff027224 */ /* 0x000fce00078e000e */
[----:B------:R-:W-:Y:S05]  /*19b60*/  WARPSYNC.COLLECTIVE R15, `(.L_x_4153) ;  /* 0x000000000f087348 */ /* 0x000fea0003c00000 */
[----:B------:R0:W1:Y:S02]  /*19b70*/  SHFL.IDX P6, R14, R13, R12, R11 ;  /* 0x0000000c0d0e7389 */ /* 0x00006400000c000b */
[----:B01----:R-:W-:Y:S01]  /*19b80*/  ENDCOLLECTIVE ;  /* 0x000000000000791b */ /* 0x003fe20003800000 */
.L_x_4153:
        /* <DEDUP_REMOVED lines=11> */
.L_x_4154:
[----:B------:R-:W-:Y:S02]  /*19c40*/  IMAD.MOV.U32 R13, RZ, RZ, R27 ;  /* 0x000000ffff0d7224 */ /* 0x000fe400078e001b */
[----:B------:R-:W-:Y:S02]  /*19c50*/  IMAD.MOV.U32 R12, RZ, RZ, 0x3 ;  /* 0x00000003ff0c7424 */ /* 0x000fe400078e00ff */
[----:B------:R-:W-:-:S07]  /*19c60*/  IMAD.MOV.U32 R2, RZ, RZ, R14 ;  /* 0x000000ffff027224 */ /* 0x000fce00078e000e */
[----:B------:R-:W-:Y:S05]  /*19c70*/  WARPSYNC.COLLECTIVE R15, `(.L_x_4155) ;  /* 0x000000000f087348 */ /* 0x000fea0003c00000 */
[----:B------:R0:W1:Y:S02]  /*19c80*/  SHFL.IDX P6, R14, R13, R12, R11 ;  /* 0x0000000c0d0e7389 */ /* 0x00006400000c000b */
[----:B01----:R-:W-:Y:S01]  /*19c90*/  ENDCOLLECTIVE ;  /* 0x000000000000791b */ /* 0x003fe20003800000 */
.L_x_4155:
[----:B------:R-:W-:-:S05]  /*19ca0*/  IADD3 R2, P0, R2, R0, RZ ;  /* 0x0000000002027210 */ /* 0x000fca0007f1e0ff */
[----:B------:R-:W-:-:S05]  /*19cb0*/  IMAD.X R3, RZ, RZ, R3, P0 ;  /* 0x000000ffff037224 */ /* 0x000fca00000e0603 */
[----:B------:R-:W-:Y:S01]  /*19cc0*/  @!PT LDS RZ, [RZ] ;  /* 0x00000000fffff984 */ /* 0x000fe20000000800 */
[----:B------:R-:W-:Y:S01]  /*19cd0*/  @!PT LDS RZ, [RZ] ;  /* 0x00000000fffff984 */ /* 0x000fe20000000800 */
[----:B------:R-:W-:Y:S01]  /*19ce0*/  @!PT LDS RZ, [RZ] ;  /* 0x00000000fffff984 */ /* 0x000fe20000000800 */
[----:B------:R0:W-:Y:S01]  /*19cf0*/  LDGSTS.E.BYPASS.LTC128B.128 [R21+0x23400], desc[UR40][R2.64], !P1 ;  /* 0x2340000002157fae */ /* 0x0001e2000c901d68 */
[----:B------:R-:W-:Y:S02]  /*19d00*/  IMAD.MOV.U32 R13, RZ, RZ, R20 ;  /* 0x000000ffff0d7224 */ /* 0x000fe400078e0014 */
[----:B------:R-:W-:-:S07]  /*19d10*/  IMAD.MOV.U32 R27, RZ, RZ, R14 ;  /* 0x000000ffff1b7224 */ /* 0x000fce00078e000e */
[----:B0-----:R-:W-:Y:S05]  /*19d20*/  WARPSYNC.COLLECTIVE R15, `(.L_x_4156) ;  /* 0x000000000f087348 */ /* 0x001fea0003c00000 */
[----:B------:R1:W2:Y:S02]  /*19d30*/  SHFL.IDX P6, R14, R13, R12, R11 ;  /* 0x0000000c0d0e7389 */ /* 0x0002a400000c000b */
[----:B012---:R-:W-:Y:S01]  /*19d40*/  ENDCOLLECTIVE ;  /* 0x000000000000791b */ /* 0x007fe20003800000 */
.L_x_4156:
[----:B------:R-:W-:Y:S01]  /*19d50*/  IMAD.MOV.U32 R2, RZ, RZ, R14 ;  /* 0x000000ffff027224 */ /* 0x000fe200078e000e */
[----:B------:R-:W-:Y:S06]  /*19d60*/  BRA `(.L_x_4157) ;  /* 0xffffffc0003c7947 */ /* 0x000fec000383ffff */
.L_x_4039:
[----:B---3--:R3:W4:Y:S02]  /*19d70*/  SYNCS.PHASECHK.TRANS64.TRYWAIT P0, [R6+URZ+0x28c60], R17 ;  /* 0x028c6011060075a7 */ /* 0x008724000800017f */
[----:B----4-:R-:W-:Y:S05]  /*19d80*/  @!P0 NANOSLEEP.SYNCS 0x989680 ;  /* 0x009896800000895d */ /* 0x010fea0003900000 */
[----:B------:R-:W4:Y:S02]  /*19d90*/  @!P0 SYNCS.PHASECHK.TRANS64 P0, [R6+URZ+0x28c60], R17 ;  /* 0x028c6011060085a7 */ /* 0x000f24000800007f */
[----:B----4-:R-:W-:Y:S05]  /*19da0*/  @!P0 BRA `(.L_x_4039) ;  /* 0xfffffffc00f08947 */ /* 0x010fea000383ffff */
[----:B------:R-:W-:Y:S05]  /*19db0*/  BRA `(.L_x_4158) ;  /* 0xffffffc0008c7947 */ /* 0x000fea000383ffff */
.L_x_4040:
        /* <DEDUP_REMOVED lines=8> */
.L_x_4160:
[----:B------:R-:W-:Y:S05]  /*19e40*/  BSYNC B1 ;  /* 0x0000000000017941 */ /* 0x000fea0003800000 */
.L_x_4159:
[----:B------:R-:W-:Y:S01]  /*19e50*/  IMAD.MOV.U32 R13, RZ, RZ, R9 ;  /* 0x000000ffff0d7224 */ /* 0x000fe200078e0009 */
[----:B------:R-:W-:Y:S01]  /*19e60*/  MOV R12, RZ ;  /* 0x000000ff000c7202 */ /* 0x000fe20000000f00 */
[----:B------:R-:W-:Y:S01]  /*19e70*/  IMAD.MOV.U32 R11, RZ, RZ, 0x181f ;  /* 0x0000181fff0b7424 */ /* 0x000fe200078e00ff */
[C---:B------:R-:W-:Y:S01]  /*19e80*/  LOP3.LUT P2, RZ, R22.reuse, 0x40, RZ, 0xc0, !PT ;  /* 0x0000004016ff7812 */ /* 0x040fe2000784c0ff */
[----:B------:R-:W-:Y:S01]  /*19e90*/  IMAD.MOV.U32 R15, RZ, RZ, -0x1 ;  /* 0xffffffffff0f7424 */ /* 0x000fe200078e00ff */
[C---:B------:R-:W-:Y:S01]  /*19ea0*/  LOP3.LUT P1, RZ, R22.reuse, 0x20, RZ, 0xc0, !PT ;  /* 0x0000002016ff7812 */ /* 0x040fe2000782c0ff */
[----:B------:R-:W-:Y:S01]  /*19eb0*/  IMAD.MOV.U32 R3, RZ, RZ, R14 ;  /* 0x000000ffff037224 */ /* 0x000fe200078e000e */
[----:B------:R-:W-:Y:S01]  /*19ec0*/  LOP3.LUT R22, R22, 0xffffdfff, RZ, 0xc0, !PT ;  /* 0xffffdfff16167812 */ /* 0x000fe200078ec0ff */
[----:B------:R-:W-:-:S10]  /*19ed0*/  IMAD R17, R17, 0x2, R23 ;  /* 0x0000000211117824 */ /* 0x000fd400078e0217 */
[----:B------:R-:W-:Y:S05]  /*19ee0*/  WARPSYNC.COLLECTIVE R15, `(.L_x_4161) ;  /* 0x000000000f087348 */ /* 0x000fea0003c00000 */
[----:B------:R0:W1:Y:S02]  /*19ef0*/  SHFL.IDX P6, R14, R13, R12, R11 ;  /* 0x0000000c0d0e7389 */ /* 0x00006400000c000b */
[----:B01----:R-:W-:Y:S01]  /*19f00*/  ENDCOLLECTIVE ;  /* 0x000000000000791b */ /* 0x003fe20003800000 */
.L_x_4161:
        /* <DEDUP_REMOVED lines=9> */
[----:B------:R-:W-:Y:S01]  /*19fa0*/  IMAD.X R3, RZ, RZ, R3, P0 ;  /* 0x000000ffff037224 */ /* 0x000fe200000e0603 */
[----:B------:R-:W-:-:S04]  /*19fb0*/  ISETP.NE.U32.AND P0, PT, R32, RZ, PT ;  /* 0x000000ff2000720c */ /* 0x000fc80003f05070 */
[----:B------:R-:W-:Y:S01]  /*19fc0*/  @!PT LDS RZ, [RZ] ;  /* 0x00000000fffff984 */ /* 0x000fe20000000800 */
[----:B------:R-:W-:Y:S01]  /*19fd0*/  @!PT LDS RZ, [RZ] ;  /* 0x00000000fffff984 */ /* 0x000fe20000000800 */
[----:B------:R-:W-:Y:S01]  /*19fe0*/  @!PT LDS RZ, [RZ] ;  /* 0x00000000fffff984 */ /* 0x000fe20000000800 */
[----:B------:R0:W-:Y:S09]  /*19ff0*/  LDGSTS.E.BYPASS.LTC128B.128 [R17+0x400], desc[UR40][R2.64], !P6 ;  /* 0x0040000002117fae */ /* 0x0001f2000f101d68 */
[----:B0-----:R-:W-:Y:S05]  /*1a000*/  WARPSYNC.COLLECTIVE R15, `(.L_x_4162) ;  /* 0x000000000f087348 */ /* 0x001fea0003c00000 */
[----:B------:R1:W2:Y:S02]  /*1a010*/  SHFL.IDX P6, R14, R13, R12, R11 ;  /* 0x0000000c0d0e7389 */ /* 0x0002a400000c000b */
[----:B012---:R-:W-:Y:S01]  /*1a020*/  ENDCOLLECTIVE ;  /* 0x000000000000791b */ /* 0x007fe20003800000 */
.L_x_4162:
        /* <DEDUP_REMOVED lines=16> */
.L_x_4163:
[----:B------:R-:W-:Y:S01]  /*1a130*/  @!PT LDS RZ, [RZ] ;  /* 0x00000000fffff984 */ /* 0x000fe20000000800 */
[----:B------:R-:W-:Y:S01]  /*1a140*/  @!PT LDS RZ, [RZ] ;  /* 0x00000000fffff984 */ /* 0x000fe20000000800 */
[----:B------:R-:W-:Y:S01]  /*1a150*/  @!PT LDS RZ, [RZ] ;  /* 0x00000000fffff984 */ /* 0x000fe20000000800 */
[----:B------:R0:W-:Y:S01]  /*1a160*/  LDGSTS.E.BYPASS.LTC128B.128 [R17+0xe400], desc[UR40][R2.64+0x380], P1 ;  /* 0x0e40038002117fae */ /* 0x0001e20008901d68 */
[----:B------:R-:W-:Y:S02]  /*1a170*/  IMAD.MOV.U32 R13, RZ, RZ, R10 ;  /* 0x000000ffff0d7224 */ /* 0x000fe400078e000a */
[----:B------:R-:W-:Y:S01]  /*1a180*/  IMAD.MOV.U32 R12, RZ, RZ, 0x2 ;  /* 0x00000002ff0c7424 */ /* 0x000fe200078e00ff */
[----:B0-----:R-:W-:Y:S02]  /*1a190*/  IADD3 R2, P2, R14, R0, RZ ;  /* 0x000000000e027210 */ /* 0x001fe40007f5e0ff */
[----:B------:R-:W-:-:S03]  /*1a1a0*/  LOP3.LUT P6, RZ, R22, 0x20, RZ, 0xc0, !PT ;  /* 0x0000002016ff7812 */ /* 0x000fc600078cc0ff */
[----:B------:R-:W-:Y:S01]  /*1a1b0*/  IMAD.X R3, RZ, RZ, R5, P2 ;  /* 0x000000ffff037224 */ /* 0x000fe200010e0605 */
[----:B------:R-:W-:-:S04]  /*1a1c0*/  LOP3.LUT P2, RZ, R22, 0x40, RZ, 0xc0, !PT ;  /* 0x0000004016ff7812 */ /* 0x000fc8000784c0ff */
[----:B------:R0:W-:Y:S01]  /*1a1d0*/  LDGSTS.E.BYPASS.LTC128B.128 [R17+0xc00], desc[UR40][R2.64], !P3 ;  /* 0x00c0000002117fae */ /* 0x0001e2000d901d68 */
[C---:B------:R-:W-:Y:S02]  /*1a1e0*/  LOP3.LUT P3, RZ, R22.reuse, 0x8000, RZ, 0xc0, !PT ;  /* 0x0000800016ff7812 */ /* 0x040fe4000786c0ff */
[----:B------:R-:W-:-:S06]  /*1a1f0*/  LOP3.LUT R22, R22, 0xffffbfff, RZ, 0xc0, !PT ;  /* 0xffffbfff16167812 */ /* 0x000fcc00078ec0ff */
[----:B------:R0:W-:Y:S04]  /*1a200*/  LDGSTS.E.BYPASS.LTC128B.128 [R17+0x2c00], desc[UR40][R2.64+0x80], !P2 ;  /* 0x02c0008002117fae */ /* 0x0001e8000d101d68 */
[----:B------:R0:W-:Y:S01]  /*1a210*/  LDGSTS.E.BYPASS.LTC128B.128 [R17+0x4c00], desc[UR40][R2.64+0x100], !P6 ;  /* 0x04c0010002117fae */ /* 0x0001e2000f101d68 */
[----:B------:R-:W-:-:S07]  /*1a220*/  @P3 LOP3.LUT R22, R22, 0x4000, RZ, 0xfc, !PT ;  /* 0x0000400016163812 */ /* 0x000fce00078efcff */
[----:B0-----:R-:W-:Y:S05]  /*1a230*/  WARPSYNC.COLLECTIVE R15, `(.L_x_4164) ;  /* 0x000000000f087348 */ /* 0x001fea0003c00000 */
[----:B------:R1:W2:Y:S02]  /*1a240*/  SHFL.IDX P6, R14, R13, R12, R11 ;  /* 0x0000000c0d0e7389 */ /* 0x0002a400000c000b */
[----:B012---:R-:W-:Y:S01]  /*1a250*/  ENDCOLLECTIVE ;  /* 0x000000000000791b */ /* 0x007fe20003800000 */
.L_x_4164:
        /* <DEDUP_REMOVED lines=14> */
.L_x_4165:
        /* <DEDUP_REMOVED lines=16> */
.L_x_4166:
        /* <DEDUP_REMOVED lines=14> */
.L_x_4167:
[----:B------:R-:W-:Y:S05]  /*1a520*/  BRA `(.L_x_4168) ;  /* 0xffffffbc00f87947 */ /* 0x000fea000383ffff */
.L_x_4048:
[----:B------:R-:W-:Y:S01]  /*1a530*/  BSSY B0, `(.L_x_4169) ;  /* 0x0000008000007945 */ /* 0x000fe20003800000 */
[----:B------:R-:W-:Y:S01]  /*1a540*/  IMAD.MOV.U32 R13, RZ, RZ, R16 ;  /* 0x000000ffff0d7224 */ /* 0x000fe200078e0010 */
[----:B------:R-:W-:Y:S01]  /*1a550*/  MOV R11, 0x1f ;  /* 0x0000001f000b7802 */ /* 0x000fe20000000f00 */
[----:B------:R-:W-:Y:S02]  /*1a560*/  IMAD.MOV.U32 R12, RZ, RZ, RZ ;  /* 0x000000ffff0c7224 */ /* 0x000fe400078e00ff */
[----:B------:R-:W-:-:S07]  /*1a570*/  IMAD.MOV.U32 R15, RZ, RZ, -0x1 ;  /* 0xffffffffff0f7424 */ /* 0x000fce00078e00ff */
[----:B-123--:R-:W-:Y:S05]  /*1a580*/  WARPSYNC.COLLECTIVE R15, `(.L_x_4170) ;  /* 0x000000000f087348 */ /* 0x00efea0003c00000 */
[----:B------:R0:W4:Y:S02]  /*1a590*/  SHFL.IDX P6, R14, R13, R12, R11 ;  /* 0x0000000c0d0e7389 */ /* 0x00012400000c000b */
[----:B01234-:R-:W-:Y:S01]  /*1a5a0*/  ENDCOLLECTIVE ;  /* 0x000000000000791b */ /* 0x01ffe20003800000 */
.L_x_4170:
[----:B------:R-:W-:Y:S05]  /*1a5b0*/  BSYNC B0 ;  /* 0x0000000000007941 */ /* 0x000fea0003800000 */
.L_x_4169:
        /* <DEDUP_REMOVED lines=9> */
.L_x_4171:
[----:B------:R-:W-:Y:S02]  /*1a650*/  ULDC UR4, c[0x0][0xc3c] ;  /* 0x00030f0000047ab9 */ /* 0x000fe40000000800 */
[----:B------:R-:W-:-:S13]  /*1a660*/  ISETP.GE.OR P1, PT, R5, UR4, !P0 ;  /* 0x0000000405007c0c */ /* 0x000fda000c726670 */
[----:B------:R-:W0:Y:S01]  /*1a670*/  @!P1 LDC.64 R2, c[0x0][0xc80] ;  /* 0x00032000ff029b82 */ /* 0x000e220000000a00 */
[----:B------:R-:W-:Y:S02]  /*1a680*/  IMAD.MOV.U32 R11, RZ, RZ, RZ ;  /* 0x000000ffff0b7224 */ /* 0x000fe400078e00ff */
[----:B------:R-:W-:Y:S02]  /*1a690*/  IMAD.MOV.U32 R4, RZ, RZ, R14 ;  /* 0x000000ffff047224 */ /* 0x000fe400078e000e */
[----:B0-----:R-:W-:-:S06]  /*1a6a0*/  @!P1 IMAD.WIDE R2, R5, 0x4, R2 ;  /* 0x0000000405029825 */ /* 0x001fcc00078e0202 */
[----:B------:R0:W2:Y:S01]  /*1a6b0*/  @!P1 LDG.E R3, desc[UR40][R2.64] ;  /* 0x0000002802039981 */ /* 0x0000a2000c1e1900 */
[C---:B------:R-:W-:Y:S02]  /*1a6c0*/  ISETP.GE.U32.AND P2, PT, R8.reuse, 0x2, PT ;  /* 0x000000020800780c */ /* 0x040fe40003f46070 */
[C---:B------:R-:W-:Y:S02]  /*1a6d0*/  ISETP.GE.U32.AND P3, PT, R8.reuse, 0x4, PT ;  /* 0x000000040800780c */ /* 0x040fe40003f66070 */
[C---:B------:R-:W-:Y:S02]  /*1a6e0*/  ISETP.GE.U32.AND P4, PT, R8.reuse, 0x8, PT ;  /* 0x000000080800780c */ /* 0x040fe40003f86070 */
[C---:B------:R-:W-:Y:S01]  /*1a6f0*/  ISETP.GE.U32.AND P5, PT, R8.reuse, 0x10, PT ;  /* 0x000000100800780c */ /* 0x040fe20003fa6070 */
[----:B0-----:R-:W-:Y:S02]  /*1a700*/  IMAD.MOV.U32 R2, RZ, RZ, RZ ;  /* 0x000000ffff027224 */ /* 0x001fe400078e00ff */
[----:B--2---:R-:W-:Y:S01]  /*1a710*/  @!P1 IMAD.MOV.U32 R2, RZ, RZ, R3 ;  /* 0x000000ffff029224 */ /* 0x004fe200078e0003 */
[----:B------:R-:W-:-:S03]  /*1a720*/  ISETP.NE.AND P1, PT, R8, RZ, PT ;  /* 0x000000ff0800720c */ /* 0x000fc60003f25270 */
[----:B------:R-:W-:-:S10]  /*1a730*/  IMAD.MOV.U32 R13, RZ, RZ, R2 ;  /* 0x000000ffff0d7224 */ /* 0x000fd400078e0002 */
[----:B------:R-:W-:Y:S05]  /*1a740*/  WARPSYNC.COLLECTIVE R15, `(.L_x_4172) ;  /* 0x000000000f087348 */ /* 0x000fea0003c00000 */
[----:B------:R0:W1:Y:S02]  /*1a750*/  SHFL.UP P6, R14, R13, R12, R11 ;  /* 0x0400000c0d0e7389 */ /* 0x00006400000c000b */
[----:B01----:R-:W-:Y:S01]  /*1a760*/  ENDCOLLECTIVE ;  /* 0x000000000000791b */ /* 0x003fe20003800000 */
.L_x_4172:
[----:B------:R-:W-:Y:S01]  /*1a770*/  IMAD.MOV.U32 R12, RZ, RZ, 0x2 ;  /* 0x00000002ff0c7424 */ /* 0x000fe200078e00ff */
[----:B------:R-:W-:-:S05]  /*1a780*/  SEL R5, R14, RZ, P1 ;  /* 0x000000ff0e057207 */ /* 0x000fca0000800000 */
[----:B------:R-:W-:-:S04]  /*1a790*/  IMAD.IADD R5, R2, 0x1, R5 ;  /* 0x0000000102057824 */ /* 0x000fc800078e0205 */
[----:B------:R-:W-:-:S07]  /*1a7a0*/  IMAD.MOV.U32 R13, RZ, RZ, R5 ;  /* 0x000000ffff0d7224 */ /* 0x000fce00078e0005 */
[----:B------:R-:W-:Y:S05]  /*1a7b0*/  WARPSYNC.COLLECTIVE R15, `(.L_x_4173) ;  /* 0x000000000f087348 */ /* 0x000fea0003c00000 */
[----:B------:R0:W1:Y:S02]  /*1a7c0*/  SHFL.UP P6, R14, R13, R12, R11 ;  /* 0x0400000c0d0e7389 */ /* 0x00006400000c000b */
[----:B01----:R-:W-:Y:S01]  /*1a7d0*/  ENDCOLLECTIVE ;  /* 0x000000000000791b */ /* 0x003fe20003800000 */
.L_x_4173:
[----:B------:R-:W-:Y:S01]  /*1a7e0*/  IMAD.MOV.U32 R12, RZ, RZ, 0x4 ;  /* 0x00000004ff0c7424 */ /* 0x000fe200078e00ff */
[----:B------:R-:W-:-:S05]  /*1a7f0*/  SEL R6, R14, RZ, P2 ;  /* 0x000000ff0e067207 */ /* 0x000fca0001000000 */
[----:B------:R-:W-:-:S04]  /*1a800*/  IMAD.IADD R6, R5, 0x1, R6 ;  /* 0x0000000105067824 */ /* 0x000fc800078e0206 */
[----:B------:R-:W-:-:S07]  /*1a810*/  IMAD.MOV.U32 R13, RZ, RZ, R6 ;  /* 0x000000ffff0d7224 */ /* 0x000fce00078e0006 */
[----:B------:R-:W-:Y:S05]  /*1a820*/  WARPSYNC.COLLECTIVE R15, `(.L_x_4174) ;  /* 0x000000000f087348 */ /* 0x000fea0003c00000 */
[----:B------:R0:W1:Y:S02]  /*1a830*/  SHFL.UP P6, R14, R13, R12, R11 ;  /* 0x0400000c0d0e7389 */ /* 0x00006400000c000b */
[----:B01----:R-:W-:Y:S01]  /*1a840*/  ENDCOLLECTIVE ;  /* 0x000000000000791b */ /* 0x003fe20003800000 */
.L_x_4174:
[----:B------:R-:W-:Y:S01]  /*1a850*/  IMAD.MOV.U32 R12, RZ, RZ, 0x8 ;  /* 0x00000008ff0c7424 */ /* 0x000fe200078e00ff */
[----:B------:R-:W-:-:S05]  /*1a860*/  SEL R7, R14, RZ, P3 ;  /* 0x000000ff0e077207 */ /* 0x000fca0001800000 */
[----:B------:R-:W-:-:S04]  /*1a870*/  IMAD.IADD R7, R6, 0x1, R7 ;  /* 0x0000000106077824 */ /* 0x000fc800078e0207 */
[----:B------:R-:W-:-:S07]  /*1a880*/  IMAD.MOV.U32 R13, RZ, RZ, R7 ;  /* 0x000000ffff0d7224 */ /* 0x000fce00078e0007 */
[----:B------:R-:W-:Y:S05]  /*1a890*/  WARPSYNC.COLLECTIVE R15, `(.L_x_4175) ;  /* 0x000000000f087348 */ /* 0x000fea0003c00000 */
[----:B------:R0:W1:Y:S02]  /*1a8a0*/  SHFL.UP P6, R14, R13, R12, R11 ;  /* 0x0400000c0d0e7389 */ /* 0x00006400000c000b */
[----:B01----:R-:W-:Y:S01]  /*1a8b0*/  ENDCOLLECTIVE ;  /* 0x000000000000791b */ /* 0x003fe20003800000 */
.L_x_4175:
[----:B------:R-:W-:Y:S01]  /*1a8c0*/  IMAD.MOV.U32 R12, RZ, RZ, 0x10 ;  /* 0x00000010ff0c7424 */ /* 0x000fe200078e00ff */
[----:B------:R-:W-:-:S04]  /*1a8d0*/  SEL R14, R14, RZ, P4 ;  /* 0x000000ff0e0e7207 */ /* 0x000fc80002000000 */
[----:B------:R-:W-:-:S05]  /*1a8e0*/  IADD3 R5, R7, R14, RZ ;  /* 0x0000000e07057210 */ /* 0x000fca0007ffe0ff */
[----:B------:R-:W-:-:S07]  /*1a8f0*/  IMAD.MOV.U32 R13, RZ, RZ, R5 ;  /* 0x000000ffff0d7224 */ /* 0x000fce00078e0005 */
[----:B------:R-:W-:Y:S05]  /*1a900*/  WARPSYNC.COLLECTIVE R15, `(.L_x_4176) ;  /* 0x000000000f087348 */ /* 0x000fea0003c00000 */
[----:B------:R0:W1:Y:S02]  /*1a910*/  SHFL.UP P6, R14, R13, R12, R11 ;  /* 0x0400000c0d0e7389 */ /* 0x00006400000c000b */
[----:B01----:R-:W-:Y:S01]  /*1a920*/  ENDCOLLECTIVE ;  /* 0x000000000000791b */ /* 0x003fe20003800000 */
.L_x_4176:
        /* <DEDUP_REMOVED lines=8> */
.L_x_4177:
[----:B------:R-:W-:Y:S05]  /*1a9b0*/  BRA `(.L_x_4178) ;  /* 0xffffffc0008c7947 */ /* 0x000fea000383ffff */
.L_x_4053:
        /* <DEDUP_REMOVED lines=8> */
.L_x_4180:
[----:B------:R-:W-:Y:S05]  /*1aa40*/  BSYNC B0 ;  /* 0x0000000000007941 */ /* 0x000fea0003800000 */
.L_x_4179:
        /* <DEDUP_REMOVED lines=8> */
.L_x_4181:
[----:B------:R-:W-:Y:S01]  /*1aad0*/  IMAD.MOV.U32 R12, RZ, RZ, 0x4 ;  /* 0x00000004ff0c7424 */ /* 0x000fe200078e00ff */
[----:B------:R-:W-:-:S05]  /*1aae0*/  SEL R14, R14, RZ, P2 ;  /* 0x000000ff0e0e7207 */ /* 0x000fca0001000000 */
[----:B------:R-:W-:-:S04]  /*1aaf0*/  IMAD.IADD R3, R13, 0x1, R14 ;  /* 0x000000010d037824 */ /* 0x000fc800078e020e */
[----:B------:R-:W-:-:S07]  /*1ab00*/  IMAD.MOV.U32 R13, RZ, RZ, R3 ;  /* 0x000000ffff0d7224 */ /* 0x000fce00078e0003 */
[----:B------:R-:W-:Y:S05]  /*1ab10*/  WARPSYNC.COLLECTIVE R15, `(.L_x_4182) ;  /* 0x000000000f087348 */ /* 0x000fea0003c00000 */
[----:B------:R0:W1:Y:S02]  /*1ab20*/  SHFL.UP P6, R14, R13, R12, R11 ;  /* 0x0400000c0d0e7389 */ /* 0x00006400000c000b */
[----:B01----:R-:W-:Y:S01]  /*1ab30*/  ENDCOLLECTIVE ;  /* 0x000000000000791b */ /* 0x003fe20003800000 */
.L_x_4182:
[----:B------:R-:W-:Y:S01]  /*1ab40*/  IMAD.MOV.U32 R12, RZ, RZ, 0x8 ;  /* 0x00000008ff0c7424 */ /* 0x000fe200078e00ff */
[----:B------:R-:W-:-:S05]  /*1ab50*/  SEL R14, R14, RZ, P3 ;  /* 0x000000ff0e0e7207 */ /* 0x000fca0001800000 */
[----:B------:R-:W-:-:S04]  /*1ab60*/  IMAD.IADD R5, R3, 0x1, R14 ;  /* 0x0000000103057824 */ /* 0x000fc800078e020e */
[----:B------:R-:W-:-:S07]  /*1ab70*/  IMAD.MOV.U32 R13, RZ, RZ, R5 ;  /* 0x000000ffff0d7224 */ /* 0x000fce00078e0005 */
[----:B------:R-:W-:Y:S05]  /*1ab80*/  WARPSYNC.COLLECTIVE R15, `(.L_x_4183) ;  /* 0x000000000f087348 */ /* 0x000fea0003c00000 */
[----:B------:R0:W1:Y:S02]  /*1ab90*/  SHFL.UP P6, R14, R13, R12, R11 ;  /* 0x0400000c0d0e7389 */ /* 0x00006400000c000b */
[----:B01----:R-:W-:Y:S01]  /*1aba0*/  ENDCOLLECTIVE ;  /* 0x000000000000791b */ /* 0x003fe20003800000 */
.L_x_4183:
[----:B------:R-:W-:Y:S01]  /*1abb0*/  IMAD.MOV.U32 R12, RZ, RZ, 0x10 ;  /* 0x00000010ff0c7424 */ /* 0x000fe200078e00ff */
[----:B------:R-:W-:-:S05]  /*1abc0*/  SEL R6, R14, RZ, P4 ;  /* 0x000000ff0e067207 */ /* 0x000fca0002000000 */
[----:B------:R-:W-:-:S05]  /*1abd0*/  IMAD.IADD R6, R5, 0x1, R6 ;  /* 0x0000000105067824 */ /* 0x000fca00078e0206 */
[----:B------:R-:W-:-:S07]  /*1abe0*/  MOV R13, R6 ;  /* 0x00000006000d7202 */ /* 0x000fce0000000f00 */
[----:B------:R-:W-:Y:S05]  /*1abf0*/  WARPSYNC.COLLECTIVE R15, `(.L_x_4184) ;  /* 0x000000000f087348 */ /* 0x000fea0003c00000 */
[----:B------:R0:W1:Y:S02]  /*1ac00*/  SHFL.UP P6, R14, R13, R12, R11 ;  /* 0x0400000c0d0e7389 */ /* 0x00006400000c000b */
[----:B01----:R-:W-:Y:S01]  /*1ac10*/  ENDCOLLECTIVE ;  /* 0x000000000000791b */ /* 0x003fe20003800000 */
.L_x_4184:
        /* <DEDUP_REMOVED lines=8> */
.L_x_4185:
[----:B------:R-:W-:Y:S05]  /*1aca0*/  BRA `(.L_x_4186) ;  /* 0xffffffc0006c7947 */ /* 0x000fea000383ffff */
.L_x_4055:
[----:B------:R-:W-:Y:S01]  /*1acb0*/  BSSY B0, `(.L_x_4187) ;  /* 0x0000006000007945 */ /* 0x000fe20003800000 */
[----:B------:R-:W-:Y:S01]  /*1acc0*/  PLOP3.LUT P6, PT, P6, PT, PT, 0x8, 0x0 ;  /* 0x000000000000781c */ /* 0x000fe200037ce170 */
[----:B------:R-:W-:-:S12]  /*1acd0*/  IMAD.MOV.U32 R15, RZ, RZ, -0x1 ;  /* 0xffffffffff0f7424 */ /* 0x000fd800078e00ff */
[----:B0-----:R-:W-:Y:S05]  /*1ace0*/  WARPSYNC.COLLECTIVE R15, `(.L_x_4188) ;  /* 0x000000000f087348 */ /* 0x001fea0003c00000 */
[----:B------:R-:W-:Y:S01]  /*1acf0*/  VOTE.ANY R14, PT, P6 ;  /* 0x00000000000e7806 */ /* 0x000fe200030e0100 */
[----:B0-----:R-:W-:Y:S06]  /*1ad00*/  ENDCOLLECTIVE ;  /* 0x000000000000791b */ /* 0x001fec0003800000 */
.L_x_4188:
[----:B------:R-:W-:Y:S05]  /*1ad10*/  BSYNC B0 ;  /* 0x0000000000007941 */ /* 0x000fea0003800000 */
.L_x_4187:
        /* <DEDUP_REMOVED lines=9> */
.L_x_4189:
[----:B------:R-:W-:Y:S01]  /*1adb0*/  IMAD.MOV.U32 R17, RZ, RZ, R14 ;  /* 0x000000ffff117224 */ /* 0x000fe200078e000e */
[----:B------:R-:W-:Y:S06]  /*1adc0*/  BRA `(.L_x_4190) ;  /* 0xffffffc0005c7947 */ /* 0x000fec000383ffff */
.L_x_4057:
[----:B------:R-:W-:Y:S01]  /*1add0*/  BSSY B0, `(.L_x_4191) ;  /* 0x0000007000007945 */ /* 0x000fe20003800000 */
[----:B------:R-:W-:Y:S02]  /*1ade0*/  IMAD.MOV.U32 R13, RZ, RZ, R3 ;  /* 0x000000ffff0d7224 */ /* 0x000fe400078e0003 */
[----:B------:R-:W-:Y:S02]  /*1adf0*/  IMAD.MOV.U32 R11, RZ, RZ, 0x1f ;  /* 0x0000001fff0b7424 */ /* 0x000fe400078e00ff */
[----:B------:R-:W-:-:S07]  /*1ae00*/  IMAD.MOV.U32 R15, RZ, RZ, -0x1 ;  /* 0xffffffffff0f7424 */ /* 0x000fce00078e00ff */
[----:B012---:R-:W-:Y:S05]  /*1ae10*/  WARPSYNC.COLLECTIVE R15, `(.L_x_4192) ;  /* 0x000000000f087348 */ /* 0x007fea0003c00000 */
[----:B------:R3:W4:Y:S02]  /*1ae20*/  SHFL.IDX P6, R14, R13, R12, R11 ;  /* 0x0000000c0d0e7389 */ /* 0x00072400000c000b */
[----:B01234-:R-:W-:Y:S01]  /*1ae30*/  ENDCOLLECTIVE ;  /* 0x000000000000791b */ /* 0x01ffe20003800000 */
.L_x_4192:
[----:B------:R-:W-:Y:S05]  /*1ae40*/  BSYNC B0 ;  /* 0x0000000000007941 */ /* 0x000fea0003800000 */
.L_x_4191:
[----:B------:R-:W-:Y:S05]  /*1ae50*/  BRA `(.L_x_4056) ;  /* 0xffffffc000547947 */ /* 0x000fea000383ffff */
.L_x_4061:
[----:B0-----:R0:W1:Y:S02]  /*1ae60*/  SYNCS.PHASECHK.TRANS64.TRYWAIT P0, [R4+URZ+0x28c20], R0 ;  /* 0x028c2000040075a7 */ /* 0x001064000800017f */
[----:B-1----:R-:W-:Y:S05]  /*1ae70*/  @!P0 NANOSLEEP.SYNCS 0x989680 ;  /* 0x009896800000895d */ /* 0x002fea0003900000 */
[----:B------:R-:W1:Y:S02]  /*1ae80*/  @!P0 SYNCS.PHASECHK.TRANS64 P0, [R4+URZ+0x28c20], R0 ;  /* 0x028c2000040085a7 */ /* 0x000e64000800007f */
[----:B-1----:R-:W-:Y:S05]  /*1ae90*/  @!P0 BRA `(.L_x_4061) ;  /* 0xfffffffc00f08947 */ /* 0x002fea000383ffff */
[----:B------:R-:W-:Y:S05]  /*1aea0*/  BRA `(.L_x_4193) ;  /* 0xffffffc400407947 */ /* 0x000fea000383ffff */
.L_x_4062:
        /* <DEDUP_REMOVED lines=8> */
[----:B0-23--:R-:W-:Y:S05]  /*1af30*/  WARPSYNC.COLLECTIVE R15, `(.L_x_4195) ;  /* 0x000000000f087348 */ /* 0x00dfea0003c00000 */
[----:B------:R1:W4:Y:S02]  /*1af40*/  SHFL.IDX P6, R14, R13, R12, R11 ;  /* 0x0000000c0d0e7389 */ /* 0x00032400000c000b */
[----:B01234-:R-:W-:Y:S01]  /*1af50*/  ENDCOLLECTIVE ;  /* 0x000000000000791b */ /* 0x01ffe20003800000 */
.L_x_4195:
[----:B------:R-:W-:Y:S05]  /*1af60*/  BSYNC B0 ;  /* 0x0000000000007941 */ /* 0x000fea0003800000 */
.L_x_4194:
[----:B------:R-:W-:Y:S05]  /*1af70*/  BRA `(.L_x_4196) ;  /* 0xffffffc400287947 */ /* 0x000fea000383ffff */
.L_x_4063:
[----:B------:R-:W-:Y:S01]  /*1af80*/  BSSY B0, `(.L_x_4197) ;  /* 0x0000006000007945 */ /* 0x000fe20003800000 */
[----:B------:R-:W-:-:S07]  /*1af90*/  IMAD.MOV.U32 R15, RZ, RZ, -0x1 ;  /* 0xffffffffff0f7424 */ /* 0x000fce00078e00ff */
[----:B0-23--:R-:W-:Y:S05]  /*1afa0*/  WARPSYNC.COLLECTIVE R15, `(.L_x_4198) ;  /* 0x000000000f0c7348 */ /* 0x00dfea0003c00000 */
[----:B------:R-:W-:Y:S02]  /*1afb0*/  ELECT P6, UR62, PT ;  /* 0x00000000003e782f */ /* 0x000fe400038c0000 */
[----:B------:R-:W-:Y:S01]  /*1afc0*/  MOV R14, UR62 ;  /* 0x0000003e000e7c02 */ /* 0x000fe20008000f00 */
[----:B0-23--:R-:W-:Y:S10]  /*1afd0*/  ENDCOLLECTIVE ;  /* 0x000000000000791b */ /* 0x00dff40003800000 */
.L_x_4198:
[----:B------:R-:W-:Y:S05]  /*1afe0*/  BSYNC B0 ;  /* 0x0000000000007941 */ /* 0x000fea0003800000 */
.L_x_4197:
[----:B------:R-:W-:Y:S05]  /*1aff0*/  BRA `(.L_x_4199) ;  /* 0xffffffc4001c7947 */ /* 0x000fea000383ffff */
.L_x_4065:
[----:B0-----:R0:W1:Y:S02]  /*1b000*/  SYNCS.PHASECHK.TRANS64.TRYWAIT P1, [R5+URZ+0x28c40], R0 ;  /* 0x028c4000050075a7 */ /* 0x001064000802017f */
[----:B-1----:R-:W-:Y:S05]  /*1b010*/  @!P1 NANOSLEEP.SYNCS 0x989680 ;  /* 0x009896800000995d */ /* 0x002fea0003900000 */
[----:B------:R-:W1:Y:S02]  /*1b020*/  @!P1 SYNCS.PHASECHK.TRANS64 P1, [R5+URZ+0x28c40], R0 ;  /* 0x028c4000050095a7 */ /* 0x000e64000802007f */
[----:B-1----:R-:W-:Y:S05]  /*1b030*/  @!P1 BRA `(.L_x_4065) ;  /* 0xfffffffc00f09947 */ /* 0x002fea000383ffff */
[----:B------:R-:W-:Y:S05]  /*1b040*/  BRA `(.L_x_4200) ;  /* 0xffffffc400387947 */ /* 0x000fea000383ffff */
.L_x_4067:
[----:B-1----:R1:W4:Y:S02]  /*1b050*/  SYNCS.PHASECHK.TRANS64.TRYWAIT P1, [R25+URZ+0x28c40], R2 ;  /* 0x028c4002190075a7 */ /* 0x002324000802017f */
[----:B----4-:R-:W-:Y:S05]  /*1b060*/  @!P1 NANOSLEEP.SYNCS 0x989680 ;  /* 0x009896800000995d */ /* 0x010fea0003900000 */
[----:B------:R-:W4:Y:S02]  /*1b070*/  @!P1 SYNCS.PHASECHK.TRANS64 P1, [R25+URZ+0x28c40], R2 ;  /* 0x028c4002190095a7 */ /* 0x000f24000802007f */
[----:B----4-:R-:W-:Y:S05]  /*1b080*/  @!P1 BRA `(.L_x_4067) ;  /* 0xfffffffc00f09947 */ /* 0x010fea000383ffff */
[----:B------:R-:W-:Y:S05]  /*1b090*/  BRA `(.L_x_4201) ;  /* 0xffffffc400447947 */ /* 0x000fea000383ffff */
.L_x_4069:
[----:B----4-:R4:W0:Y:S02]  /*1b0a0*/  SYNCS.PHASECHK.TRANS64.TRYWAIT P1, [R5+URZ+0x28c60], R0 ;  /* 0x028c6000050075a7 */ /* 0x010824000802017f */
[----:B0-----:R-:W-:Y:S05]  /*1b0b0*/  @!P1 NANOSLEEP.SYNCS 0x989680 ;  /* 0x009896800000995d */ /* 0x001fea0003900000 */
[----:B------:R-:W0:Y:S02]  /*1b0c0*/  @!P1 SYNCS.PHASECHK.TRANS64 P1, [R5+URZ+0x28c60], R0 ;  /* 0x028c6000050095a7 */ /* 0x000e24000802007f */
[----:B0-----:R-:W-:Y:S05]  /*1b0d0*/  @!P1 BRA `(.L_x_4069) ;  /* 0xfffffffc00f09947 */ /* 0x001fea000383ffff */
[----:B------:R-:W-:Y:S05]  /*1b0e0*/  BRA `(.L_x_4202) ;  /* 0xffffffc400407947 */ /* 0x000fea000383ffff */
.L_x_4203:
        /* <DEDUP_REMOVED lines=9> */
.L_x_15645:


//--------------------- .text._ZN7cutlass13device_kernelIN5flash11enable_sm90INS1_16FlashAttnFwdSm90INS1_25CollectiveMainloopFwdSm90ILi2EN4cute5tupleIJNS5_1CILi1EEES8_S8_EEENS6_IJNS7_ILi64EEESA_SA_EEELi512ENS_10bfloat16_tEfNS_4arch4Sm90ELb0ELb0ELb1ELb1ELb1ELb0ELb1ELb0ELb0ELb1ELb0ELb0EEENS1_21CollectiveEpilogueFwdINS6_IJSA_NS7_ILi512EEESA_EEES9_SC_SE_Li256ELb1ELb1ELb0ELb0EEENS1_36VarlenDynamicPersistentTileSchedulerILi64ELi64ELi256ELi128ELb0ELb1ELb1ELb0ELb1ELb1EEEEEEEEEvNT_6ParamsE --------------------------
	.section	.text._ZN7cutlass13device_kernelIN5flash11enable_sm90INS1_16FlashAttnFwdSm90INS1_25CollectiveMainloopFwdSm90ILi2EN4cute5tupleIJNS5_1CILi1EEES8_S8_EEENS6_IJNS7_ILi64EEESA_SA_EEELi512ENS_10bfloat16_tEfNS_4arch4Sm90ELb0ELb0ELb1ELb1ELb1ELb0ELb1ELb0ELb0ELb1ELb0ELb0EEENS1_21CollectiveEpilogueFwdINS6_IJSA_NS7_ILi512EEESA_EEES9_SC_SE_Li256ELb1ELb1ELb0ELb0EEENS1_36VarlenDynamicPersistentTileSchedulerILi64ELi64ELi256ELi128ELb0ELb1ELb1ELb0ELb1ELb1EEEEEEEEEvNT_6ParamsE,"ax",@progbits
	.align	128
.text._ZN7cutlass13device_kernelIN5flash11enable_sm90INS1_16FlashAttnFwdSm90INS1_25CollectiveMainloopFwdSm90ILi2EN4cute5tupleIJNS5_1CILi1EEES8_S8_EEENS6_IJNS7_ILi64EEESA_SA_EEELi512ENS_10bfloat16_tEfNS_4arch4Sm90ELb0ELb0ELb1ELb1ELb1ELb0ELb1ELb0ELb0ELb1ELb0ELb0EEENS1_21CollectiveEpilogueFwdINS6_IJSA_NS7_ILi512EEESA_EEES9_SC_SE_Li256ELb1ELb1ELb0ELb0EEENS1_36VarlenDynamicPersistentTileSchedulerILi64ELi64ELi256ELi128ELb0ELb1ELb1ELb0ELb1ELb1EEEEEEEEEvNT_6ParamsE:
        .type           _ZN7cutlass13device_kernelIN5flash11enable_sm90INS1_16FlashAttnFwdSm90INS1_25CollectiveMainloopFwdSm90ILi2EN4cute5tupleIJNS5_1CILi1EEES8_S8_EEENS6_IJNS7_ILi64EEESA_SA_EEELi512ENS_10bfloat16_tEfNS_4arch4Sm90ELb0ELb0ELb1ELb1ELb1ELb0ELb1ELb0ELb0ELb1ELb0ELb0EEENS1_21CollectiveEpilogueFwdINS6_IJSA_NS7_ILi512EEESA_EEES9_SC_SE_Li256ELb1ELb1ELb0ELb0EEENS1_36VarlenDynamicPersistentTileSchedulerILi64ELi64ELi256ELi128ELb0ELb1ELb1ELb0ELb1ELb1EEEEEEEEEvNT_6ParamsE,@function
        .size           _ZN7cutlass13device_kernelIN5flash11enable_sm90INS1_16FlashAttnFwdSm90INS1_25CollectiveMainloopFwdSm90ILi2EN4cute5tupleIJNS5_1CILi1EEES8_S8_EEENS6_IJNS7_ILi64EEESA_SA_EEELi512ENS_10bfloat16_tEfNS_4arch4Sm90ELb0ELb0ELb1ELb1ELb1ELb0ELb1ELb0ELb0ELb1ELb0ELb0EEENS1_21CollectiveEpilogueFwdINS6_IJSA_NS7_ILi512EEESA_EEES9_SC_SE_Li256ELb1ELb1ELb0ELb0EEENS1_36VarlenDynamicPersistentTileSchedulerILi64ELi64ELi256ELi128ELb0ELb1ELb1ELb0ELb1ELb1EEEEEEEEEvNT_6ParamsE,(.L_x_15646 - _ZN7cutlass13device_kernelIN5flash11enable_sm90INS1_16FlashAttnFwdSm90INS1_25CollectiveMainloopFwdSm90ILi2EN4cute5tupleIJNS5_1CILi1EEES8_S8_EEENS6_IJNS7_ILi64EEESA_SA_EEELi512ENS_10bfloat16_tEfNS_4arch4Sm90ELb0ELb0ELb1ELb1ELb1ELb0ELb1ELb0ELb0ELb1ELb0ELb0EEENS1_21CollectiveEpilogueFwdINS6_IJSA_NS7_ILi512EEESA_EEES9_SC_SE_Li256ELb1ELb1ELb0ELb0EEENS1_36VarlenDynamicPersistentTileSchedulerILi64ELi64ELi256ELi128ELb0ELb1ELb1ELb0ELb1ELb1EEEEEEEEEvNT_6ParamsE)
        .other          _ZN7cutlass13device_kernelIN5flash11enable_sm90INS1_16FlashAttnFwdSm90INS1_25CollectiveMainloopFwdSm90ILi2EN4cute5tupleIJNS5_1CILi1EEES8_S8_EEENS6_IJNS7_ILi64EEESA_SA_EEELi512ENS_10bfloat16_tEfNS_4arch4Sm90ELb0ELb0ELb1ELb1ELb1ELb0ELb1ELb0ELb0ELb1ELb0ELb0EEENS1_21CollectiveEpilogueFwdINS6_IJSA_NS7_ILi512EEESA_EEES9_SC_SE_Li256ELb1ELb1ELb0ELb0EEENS1_36VarlenDynamicPersistentTileSchedulerILi64ELi64ELi256ELi128ELb0ELb1ELb1ELb0ELb1ELb1EEEEEEEEEvNT_6ParamsE,@"STO_CUDA_ENTRY STV_DEFAULT"
_ZN7cutlass13device_kernelIN5flash11enable_sm90INS1_16FlashAttnFwdSm90INS1_25CollectiveMainloopFwdSm90ILi2EN4cute5tupleIJNS5_1CILi1EEES8_S8_EEENS6_IJNS7_ILi64EEESA_SA_EEELi512ENS_10bfloat16_tEfNS_4arch4Sm90ELb0ELb0ELb1ELb1ELb1ELb0ELb1ELb0ELb0ELb1ELb0ELb0EEENS1_21CollectiveEpilogueFwdINS6_IJSA_NS7_ILi512EEESA_EEES9_SC_SE_Li256ELb1ELb1ELb0ELb0EEENS1_36VarlenDynamicPersistentTileSchedulerILi64ELi64ELi256ELi128ELb0ELb1ELb1ELb0ELb1ELb1EEEEEEEEEvNT_6ParamsE:
        /* <DEDUP_REMOVED lines=11> */
[----:B------:R-:W-:-:S11]  /*00b0*/  ISETP.NE.AND P1, PT, R2, RZ, PT ;  /* 0x000000ff0200720c */ /* 0x000fd60003f25270 */
[----:B------:R-:W-:Y:S01]  /*00c0*/  VOTEU.ALL UP0, P0 ;  /* 0x00000000003f7886 */ /* 0x000fe20000000000 */
[----:B------:R-:W-:Y:S01]  /*00d0*/  VOTEU.ALL UP1, P0 ;  /* 0x00000000003f7886 */ /* 0x000fe20000020000 */
[----:B------:R-:W-:-:S03]  /*00e0*/  VOTEU.ALL UP2, P0 ;  /* 0x00000000003f7886 */ /* 0x000fc60000040000 */
[----:B------:R-:W0:Y:S01]  /*00f0*/  @!UP0 S2UR UR8, SR_CgaCtaId ;  /* 0x00000000000889c3 */ /* 0x000e220000008800 */
[----:B------:R-:W-:Y:S01]  /*0100*/  @!UP0 UMOV UR6, 0x400 ;  /* 0x0000040000068882 */ /* 0x000fe20000000000 */
[----:B------:R-:W-:-:S04]  /*0110*/  @!UP0 UIADD3 UR4, -UR4, 0x100000, URZ ;  /* 0x0010000004048890 */ /* 0x000fc8000fffe13f */
[----:B------:R-:W-:Y:S02]  /*0120*/  @!UP0 USHF.L.U32 UR5, UR4, 0xb, URZ ;  /* 0x0000000b04058899 */ /* 0x000fe4000800063f */
[----:B------:R-:W-:Y:S02]  /*0130*/  @!UP0 USHF.L.U32 UR4, UR4, 0x1, URZ ;  /* 0x0000000104048899 */ /* 0x000fe4000800063f */
[----:B0-----:R-:W-:Y:S02]  /*0140*/  @!UP0 ULEA UR8, UR8, UR6, 0x18 ;  /* 0x0000000608088291 */ /* 0x001fe4000f8ec03f */
[----:B------:R-:W-:-:S04]  /*0150*/  @!UP0 UIADD3 UR6, -UR7, 0x100000, URZ ;  /* 0x0010000007068890 */ /* 0x000fc8000fffe13f */
[----:B------:R-:W-:Y:S02]  /*0160*/  @!UP0 USHF.L.U32 UR7, UR6, 0xb, URZ ;  /* 0x0000000b06078899 */ /* 0x000fe4000800063f */
[----:B------:R-:W-:Y:S01]  /*0170*/  @!UP0 USHF.L.U32 UR6, UR6, 0x1, URZ ;  /* 0x0000000106068899 */ /* 0x000fe2000800063f */
[----:B------:R-:W-:-:S05]  /*0180*/  VOTEU.ALL UP0, P0 ;  /* 0x00000000003f7886 */ /* 0x000fca0000000000 */
[----:B------:R0:W2:Y:S01]  /*0190*/  @!UP0 SYNCS.EXCH.64 URZ, [UR8+0x38800], UR4 ;  /* 0x03880004083f85b2 */ /* 0x0000a20008000100 */
[----:B------:R0:W3:Y:S05]  /*01a0*/  @!UP1 SYNCS.EXCH.64 URZ, [UR8+0x38810], UR4 ;  /* 0x03881004083f95b2 */ /* 0x0000ea0008000100 */
[----:B------:R0:W4:Y:S02]  /*01b0*/  @!UP2 SYNCS.EXCH.64 URZ, [UR8+0x38820], UR6 ;  /* 0x03882006083fa5b2 */ /* 0x0001240008000100 */
        /* <DEDUP_REMOVED lines=11> */
[----:B------:R0:W0:Y:S01]  /*0270*/  SYNCS.EXCH.64 URZ, [UR6+0x38840], UR4 ;  /* 0x03884004063f75b2 */ /* 0x0000220008000100 */
[----:B------:R0:W0:Y:S01]  /*0280*/  SYNCS.EXCH.64 URZ, [UR6+0x38838], UR4 ;  /* 0x03883804063f75b2 */ /* 0x0000220008000100 */
[----:B------:R0:W0:Y:S01]  /*0290*/  SYNCS.EXCH.64 URZ, [UR6+0x38848], UR4 ;  /* 0x03884804063f75b2 */ /* 0x0000220008000100 */
[----:B------:R-:W-:Y:S01]  /*02a0*/  NOP ;  /* 0x0000000000007918 */ /* 0x000fe20000000000 */
.L_x_4204:
        /* <DEDUP_REMOVED lines=22> */
.L_x_4205:
        /* <DEDUP_REMOVED lines=18> */
.L_x_4206:
        /* <DEDUP_REMOVED lines=22> */
.L_x_4207:
        /* <DEDUP_REMOVED lines=23> */
.L_x_4208:
        /* <DEDUP_REMOVED lines=8> */
.L_x_4210:
        /* <DEDUP_REMOVED lines=22> */
[----:B------:R-:W-:Y:S01]  /*09e0*/  ULOP3.LUT UR41, UR38, 0x1, URZ, 0xfc, !UPT ;  /* 0x0000000126297892 */ /* 0x000fe2000f8efc3f */
[----:B------:R-:W-:Y:S01]  /*09f0*/  IMAD.MOV.U32 R196, RZ, RZ, RZ ;  /* 0x000000ffffc47224 */ /* 0x000fe200078e00ff */
[----:B------:R-:W-:Y:S01]  /*0a00*/  SHF.R.S32.HI R3, RZ, 0x1f, R202 ;  /* 0x0000001fff037819 */ /* 0x000fe200000114ca */
[----:B------:R-:W-:-:S03]  /*0a10*/  UMOV UR36, URZ ;  /* 0x0000003f00247c82 */ /* 0x000fc60008000000 */
[CC--:B------:R-:W-:Y:S02]  /*0a20*/  LEA.HI R2, R3.reuse, R202.reuse, RZ, 0x4 ;  /* 0x000000ca03027211 */ /* 0x0c0fe400078f20ff */
[----:B------:R-:W-:Y:S02]  /*0a30*/  LEA.HI R4, R3, R202, RZ, 0x5 ;  /* 0x000000ca03047211 */ /* 0x000fe400078f28ff */
[----:B------:R-:W-:Y:S02]  /*0a40*/  SHF.R.S32.HI R5, RZ, 0x4, R2 ;  /* 0x00000004ff057819 */ /* 0x000fe40000011402 */
[C---:B------:R-:W-:Y:S02]  /*0a50*/  LOP3.LUT R7, R2.reuse, 0xfffffff0, RZ, 0xc0, !PT ;  /* 0xfffffff002077812 */ /* 0x040fe400078ec0ff */
[----:B------:R-:W-:Y:S02]  /*0a60*/  LEA.HI R0, R2, R5, RZ, 0x1 ;  /* 0x0000000502007211 */ /* 0x000fe400078f08ff */
[----:B------:R-:W-:Y:S01]  /*0a70*/  SHF.R.S32.HI R11, RZ, 0x5, R4 ;  /* 0x00000005ff0b7819 */ /* 0x000fe20000011404 */
[----:B------:R-:W-:Y:S01]  /*0a80*/  IMAD.IADD R6, R202, 0x1, -R7 ;  /* 0x00000001ca067824 */ /* 0x000fe200078e0a07 */
[----:B------:R-:W-:-:S02]  /*0a90*/  LOP3.LUT R0, R0, 0x1ffffffe, RZ, 0xc0, !PT ;  /* 0x1ffffffe00007812 */ /* 0x000fc400078ec0ff */
[----:B------:R-:W-:Y:S02]  /*0aa0*/  SHF.R.S32.HI R4, RZ, 0x1f, R4 ;  /* 0x0000001fff047819 */ /* 0x000fe40000011404 */
[----:B------:R-:W-:Y:S01]  /*0ab0*/  SHF.R.S32.HI R7, RZ, 0x1f, R6 ;  /* 0x0000001fff077819 */ /* 0x000fe20000011406 */
[----:B------:R-:W-:Y:S01]  /*0ac0*/  IMAD.IADD R8, R5, 0x1, -R0 ;  /* 0x0000000105087824 */ /* 0x000fe200078e0a00 */
[CC--:B------:R-:W-:Y:S02]  /*0ad0*/  LEA.HI R5, R3.reuse, R202.reuse, RZ, 0x2 ;  /* 0x000000ca03057211 */ /* 0x0c0fe400078f10ff */
[----:B------:R-:W-:Y:S02]  /*0ae0*/  LEA.HI R0, R3, R202, RZ, 0x7 ;  /* 0x000000ca03007211 */ /* 0x000fe400078f38ff */
[----:B------:R-:W-:Y:S02]  /*0af0*/  LOP3.LUT R9, R5, 0xfffffffc, RZ, 0xc0, !PT ;  /* 0xfffffffc05097812 */ /* 0x000fe400078ec0ff */
[----:B------:R-:W-:-:S02]  /*0b00*/  LOP3.LUT R5, R0, 0xffffff80, RZ, 0xc0, !PT ;  /* 0xffffff8000057812 */ /* 0x000fc400078ec0ff */
[----:B------:R-:W-:Y:S01]  /*0b10*/  LEA.HI R4, R4, R11, RZ, 0x2 ;  /* 0x0000000b04047211 */ /* 0x000fe200078f10ff */
[C---:B------:R-:W-:Y:S01]  /*0b20*/  IMAD.IADD R12, R202.reuse, 0x1, -R9 ;  /* 0x00000001ca0c7824 */ /* 0x040fe200078e0a09 */
[----:B------:R-:W-:Y:S01]  /*0b30*/  SHF.R.S32.HI R197, RZ, 0x7, R0 ;  /* 0x00000007ffc57819 */ /* 0x000fe20000011400 */
[----:B------:R-:W-:Y:S01]  /*0b40*/  IMAD.IADD R5, R202, 0x1, -R5 ;  /* 0x00000001ca057824 */ /* 0x000fe200078e0a05 */
[----:B------:R-:W-:Y:S02]  /*0b50*/  LOP3.LUT R4, R4, 0x3ffffc, RZ, 0xc0, !PT ;  /* 0x003ffffc04047812 */ /* 0x000fe400078ec0ff */
[----:B------:R-:W-:Y:S01]  /*0b60*/  LEA.HI R9, R12, R12, RZ, 0x1 ;  /* 0x0000000c0c097211 */ /* 0x000fe200078f08ff */
[----:B------:R-:W-:Y:S01]  /*0b70*/  IMAD R17, R197, 0x100, R6 ;  /* 0x00000100c5117824 */ /* 0x000fe200078e0206 */
[----:B------:R-:W-:Y:S01]  /*0b80*/  SHF.R.S32.HI R2, RZ, 0x1f, R5 ;  /* 0x0000001fff027819 */ /* 0x000fe20000011405 */
[----:B------:R-:W-:Y:S01]  /*0b90*/  IMAD.IADD R10, R11, 0x1, -R4 ;  /* 0x000000010b0a7824 */ /* 0x000fe200078e0a04 */
[----:B------:R-:W-:-:S02]  /*0ba0*/  LEA.HI R7, R7, R6, RZ, 0x3 ;  /* 0x0000000607077211 */ /* 0x000fc400078f18ff */
[-C--:B------:R-:W-:Y:S01]  /*0bb0*/  LEA.HI R4, R2, R5.reuse, RZ, 0x2 ;  /* 0x0000000502047211 */ /* 0x080fe200078f10ff */
[----:B------:R-:W-:Y:S01]  /*0bc0*/  IMAD R16, R10, 0x10, R17 ;  /* 0x000000100a107824 */ /* 0x000fe200078e0211 */
[----:B------:R-:W-:Y:S02]  /*0bd0*/  LOP3.LUT R13, R9, 0x1ffffffe, RZ, 0xc0, !PT ;  /* 0x1ffffffe090d7812 */ /* 0x000fe400078ec0ff */
[----:B------:R-:W-:Y:S02]  /*0be0*/  LOP3.LUT R9, R7, 0xfffffff8, RZ, 0xc0, !PT ;  /* 0xfffffff807097812 */ /* 0x000fe400078ec0ff */
[----:B------:R-:W-:Y:S01]  /*0bf0*/  LOP3.LUT R10, R4, 0x7ffffffc, RZ, 0xc0, !PT ;  /* 0x7ffffffc040a7812 */ /* 0x000fe200078ec0ff */
[----:B------:R-:W-:Y:S01]  /*0c00*/  IMAD.IADD R200, R12, 0x1, -R13 ;  /* 0x000000010cc87824 */ /* 0x000fe200078e0a0d */
[----:B------:R-:W-:Y:S01]  /*0c10*/  LEA.HI R3, R3, R202, RZ, 0x3 ;  /* 0x000000ca03037211 */ /* 0x000fe200078f18ff */
[----:B------:R-:W-:Y:S01]  /*0c20*/  IMAD.IADD R9, R6, 0x1, -R9 ;  /* 0x0000000106097824 */ /* 0x000fe200078e0a09 */
[----:B------:R-:W-:Y:S01]  /*0c30*/  LEA.HI R6, R2, R5, RZ, 0x5 ;  /* 0x0000000502067211 */ /* 0x000fe200078f28ff */
[----:B------:R-:W-:Y:S01]  /*0c40*/  IMAD.IADD R18, R5, 0x1, -R10 ;  /* 0x0000000105127824 */ /* 0x000fe200078e0a0a */
[--C-:B------:R-:W-:Y:S01]  /*0c50*/  SHF.R.S32.HI R2, RZ, 0x2, R4.reuse ;  /* 0x00000002ff027819 */ /* 0x100fe20000011404 */
[----:B------:R-:W-:Y:S01]  /*0c60*/  IMAD.SHL.U32 R10, R7, 0x40, RZ ;  /* 0x00000040070a7824 */ /* 0x000fe200078e00ff */
[----:B------:R-:W-:Y:S01]  /*0c70*/  SHF.R.S32.HI R5, RZ, 0x1f, R4 ;  /* 0x0000001fff057819 */ /* 0x000fe20000011404 */
[----:B------:R-:W-:Y:S01]  /*0c80*/  IMAD.SHL.U32 R4, R9, 0x40, RZ ;  /* 0x0000004009047824 */ /* 0x000fe200078e00ff */
[----:B------:R-:W-:Y:S01]  /*0c90*/  SHF.R.S32.HI R6, RZ, 0x5, R6 ;  /* 0x00000005ff067819 */ /* 0x000fe20000011406 */
[----:B------:R-:W-:Y:S01]  /*0ca0*/  IMAD.SHL.U32 R7, R8, 0x8, RZ ;  /* 0x0000000808077824 */ /* 0x000fe200078e00ff */
[----:B------:R-:W-:Y:S01]  /*0cb0*/  LEA.HI R5, R5, R2, RZ, 0x3 ;  /* 0x0000000205057211 */ /* 0x000fe200078f18ff */
[----:B------:R-:W-:Y:S01]  /*0cc0*/  IMAD.SHL.U32 R18, R18, 0x2, RZ ;  /* 0x0000000212127824 */ /* 0x000fe200078e00ff */
[----:B------:R-:W-:Y:S01]  /*0cd0*/  LOP3.LUT R4, R4, 0x1c0, RZ, 0xc0, !PT ;  /* 0x000001c004047812 */ /* 0x000fe200078ec0ff */
[----:B------:R-:W-:Y:S01]  /*0ce0*/  IMAD.U32 R201, R16, 0x40, R7 ;  /* 0x0000004010c97824 */ /* 0x000fe200078e0007 */
[----:B------:R-:W-:-:S02]  /*0cf0*/  LOP3.LUT R10, R10, 0x7ffffe00, RZ, 0xc0, !PT ;  /* 0x7ffffe000a0a7812 */ /* 0x000fc400078ec0ff */
[----:B------:R-:W-:Y:S02]  /*0d00*/  LOP3.LUT R5, R5, 0xfffffff8, RZ, 0xc0, !PT ;  /* 0xfffffff805057812 */ /* 0x000fe400078ec0ff */
[----:B------:R-:W-:Y:S01]  /*0d10*/  LOP3.LUT R7, R4, 0x8, R7, 0xf8, !PT ;  /* 0x0000000804077812 */ /* 0x000fe200078ef807 */
[----:B------:R-:W-:Y:S01]  /*0d20*/  IMAD R10, R11, 0x400, R10 ;  /* 0x000004000b0a7824 */ /* 0x000fe200078e020a */
[----:B------:R-:W-:Y:S01]  /*0d30*/  SHF.R.U32.HI R4, RZ, 0x3, R4 ;  /* 0x00000003ff047819 */ /* 0x000fe20000011604 */
[----:B------:R-:W-:Y:S01]  /*0d40*/  IMAD.IADD R5, R2, 0x1, -R5 ;  /* 0x0000000102057824 */ /* 0x000fe200078e0a05 */
[----:B------:R-:W-:Y:S01]  /*0d50*/  R2P PR, R9, 0x6 ;  /* 0x0000000609007804 */ /* 0x000fe20000000000 */
[----:B------:R-:W-:Y:S01]  /*0d60*/  IMAD.MOV.U32 R2, RZ, RZ, RZ ;  /* 0x000000ffff027224 */ /* 0x000fe200078e00ff */
[----:B------:R-:W-:Y:S01]  /*0d70*/  LOP3.LUT R7, R7, R4, RZ, 0x3c, !PT ;  /* 0x0000000407077212 */ /* 0x000fe200078e3cff */
[----:B------:R-:W-:Y:S01]  /*0d80*/  IMAD R17, R6, 0x10, R5 ;  /* 0x0000001006117824 */ /* 0x000fe200078e0205 */
[----:B------:R-:W-:Y:S01]  /*0d90*/  LOP3.LUT R5, R3, 0xfffffff8, RZ, 0xc0, !PT ;  /* 0xfffffff803057812 */ /* 0x000fe200078ec0ff */
[----:B------:R-:W-:Y:S01]  /*0da0*/  IMAD.MOV.U32 R6, RZ, RZ, R14 ;  /* 0x000000ffff067224 */ /* 0x000fe200078e000e */
[----:B------:R-:W-:Y:S01]  /*0db0*/  IADD3 R10, R10, R7, RZ ;  /* 0x000000070a0a7210 */ /* 0x000fe20007ffe0ff */
[----:B------:R-:W-:Y:S01]  /*0dc0*/  IMAD.MOV.U32 R7, RZ, RZ, R15 ;  /* 0x000000ffff077224 */ /* 0x000fe200078e000f */
[----:B------:R-:W-:Y:S01]  /*0dd0*/  LEA.HI R0, R0, R197, RZ, 0x1 ;  /* 0x000000c500007211 */ /* 0x000fe200078f08ff */
[----:B------:R-:W-:Y:S01]  /*0de0*/  IMAD.IADD R194, R202, 0x1, -R5 ;  /* 0x00000001cac27824 */ /* 0x000fe200078e0a05 */
[----:B------:R-:W-:Y:S01]  /*0df0*/  LEA R22, R10, UR40, 0x1 ;  /* 0x000000280a167c11 */ /* 0x000fe2000f8e08ff */
[----:B------:R-:W-:Y:S01]  /*0e00*/  IMAD R200, R200, 0x8, R17 ;  /* 0x00000008c8c87824 */ /* 0x000fe200078e0211 */
[----:B------:R-:W-:Y:S01]  /*0e10*/  LOP3.LUT R0, R0, 0xfffffe, RZ, 0xc0, !PT ;  /* 0x00fffffe00007812 */ /* 0x000fe200078ec0ff */
[----:B------:R-:W-:Y:S01]  /*0e20*/  IMAD.SHL.U32 R16, R194, 0x8, RZ ;  /* 0x00000008c2107824 */ /* 0x000fe200078e00ff */
[----:B------:R-:W-:Y:S01]  /*0e30*/  SEL R184, R184, 0xffffffe0, !P1 ;  /* 0xffffffe0b8b87807 */ /* 0x000fe20004800000 */
[C---:B------:R-:W-:Y:S01]  /*0e40*/  VIADD R185, R22.reuse, 0x36400 ;  /* 0x0003640016b97836 */ /* 0x040fe20000000000 */
[----:B------:R-:W-:Y:S01]  /*0e50*/  SHF.R.S32.HI R195, RZ, 0x3, R3 ;  /* 0x00000003ffc37819 */ /* 0x000fe20000011403 */
[----:B------:R-:W-:-:S02]  /*0e60*/  VIADD R23, R22, 0x36440 ;  /* 0x0003644016177836 */ /* 0x000fc40000000000 */
[C---:B------:R-:W-:Y:S01]  /*0e70*/  VIADD R192, R16.reuse, 0x40 ;  /* 0x0000004010c07836 */ /* 0x040fe20000000000 */
[----:B------:R-:W-:Y:S01]  /*0e80*/  @P2 IADD3 R23, R185, -0x40, RZ ;  /* 0xffffffc0b9172810 */ /* 0x000fe20007ffe0ff */
[C---:B------:R-:W-:Y:S02]  /*0e90*/  VIADD R191, R16.reuse, 0x80 ;  /* 0x0000008010bf7836 */ /* 0x040fe40000000000 */
[C---:B------:R-:W-:Y:S01]  /*0ea0*/  VIADD R190, R16.reuse, 0xc0 ;  /* 0x000000c010be7836 */ /* 0x040fe20000000000 */
[----:B------:R-:W-:Y:S01]  /*0eb0*/  SHF.R.S32.HI R209, RZ, 0x1f, R192 ;  /* 0x0000001fffd17819 */ /* 0x000fe200000114c0 */
        /* <DEDUP_REMOVED lines=8> */
[----:B------:R-:W-:Y:S01]  /*0f40*/  IMAD.IADD R0, R197, 0x1, -R0 ;  /* 0x00000001c5007824 */ /* 0x000fe200078e0a00 */
[----:B------:R-:W-:Y:S01]  /*0f50*/  SHF.R.S32.HI R204, RZ, 0x1f, R199 ;  /* 0x0000001fffcc7819 */ /* 0x000fe200000114c7 */
[----:B------:R-:W-:Y:S01]  /*0f60*/  IMAD.IADD R185, R185, 0x1, R184 ;  /* 0x00000001b9b97824 */ /* 0x000fe200078e02b8 */
[----:B------:R-:W-:Y:S01]  /*0f70*/  SHF.R.S32.HI R203, RZ, 0x1f, R198 ;  /* 0x0000001fffcb7819 */ /* 0x000fe200000114c6 */
[----:B------:R-:W-:-:S02]  /*0f80*/  IMAD.SHL.U32 R19, R0, 0x100, RZ ;  /* 0x0000010000137824 */ /* 0x000fc400078e00ff */
[----:B------:R-:W-:-:S07]  /*0f90*/  IMAD.IADD R184, R184, 0x1, R23 ;  /* 0x00000001b8b87824 */ /* 0x000fce00078e0217 */
.L_x_4255:
[----:B0-----:R-:W0:Y:S01]  /*0fa0*/  LDC.64 R186, c[0x0][0xd88] ;  /* 0x00036200ffba7b82 */ /* 0x001e220000000a00 */
[----:B------:R-:W-:Y:S01]  /*0fb0*/  ULDC.64 UR6, c[0x0][0xb20] ;  /* 0x0002c80000067ab9 */ /* 0x000fe20000000a00 */
[----:B------:R-:W-:Y:S01]  /*0fc0*/  IMAD.MOV.U32 R3, RZ, RZ, RZ ;  /* 0x000000ffff037224 */ /* 0x000fe200078e00ff */
[----:B------:R-:W-:Y:S01]  /*0fd0*/  ULDC.64 UR8, c[0x0][0xb18] ;  /* 0x0002c60000087ab9 */ /* 0x000fe20000000a00 */
[----:B------:R-:W-:Y:S01]  /*0fe0*/  ULDC UR5, c[0x0][0x424] ;  /* 0x0001090000057ab9 */ /* 0x000fe20000000800 */
[----:B0-----:R-:W-:-:S06]  /*0ff0*/  IMAD.WIDE R186, R7, 0x4, R186 ;  /* 0x0000000407ba7825 */ /* 0x001fcc00078e02ba */
[----:B--2---:R-:W2:Y:S01]  /*1000*/  LDG.E R186, desc[UR44][R186.64] ;  /* 0x0000002cbaba7981 */ /* 0x004ea2000c1e1900 */
[----:B------:R-:W-:-:S04]  /*1010*/  ISETP.NE.U32.AND P0, PT, RZ, UR6, PT ;  /* 0x00000006ff007c0c */ /* 0x000fc8000bf05070 */
[----:B------:R-:W-:Y:S02]  /*1020*/  ISETP.NE.AND.EX P0, PT, RZ, UR7, PT, P0 ;  /* 0x00000007ff007c0c */ /* 0x000fe4000bf05300 */
[----:B--2---:R-:W-:-:S11]  /*1030*/  SHF.R.S32.HI R193, RZ, 0x1f, R186 ;  /* 0x0000001fffc17819 */ /* 0x004fd600000114ba */
[----:B----4-:R-:W-:-:S04]  /*1040*/  @P0 LEA R4, P1, R186, UR6, 0x2 ;  /* 0x00000006ba040c11 */ /* 0x010fc8000f8210ff */
[----:B------:R-:W-:Y:S01]  /*1050*/  @P0 LEA.HI.X R5, R186, UR7, R193, 0x2, P1 ;  /* 0x00000007ba050c11 */ /* 0x000fe200088f14c1 */
[----:B------:R-:W-:-:S04]  /*1060*/  ULDC.64 UR6, c[0x0][0x418] ;  /* 0x0001060000067ab9 */ /* 0x000fc80000000a00 */
[----:B------:R0:W5:Y:S01]  /*1070*/  @P0 LDG.E R3, desc[UR44][R4.64] ;  /* 0x0000002c04030981 */ /* 0x000162000c1e1900 */
[----:B------:R-:W-:Y:S01]  /*1080*/  ISETP.NE.U32.AND P0, PT, RZ, UR8, PT ;  /* 0x00000008ff007c0c */ /* 0x000fe2000bf05070 */
[----:B------:R-:W-:-:S03]  /*1090*/  UISETP.NE.U32.AND UP0, UPT, UR6, URZ, UPT ;  /* 0x0000003f0600728c */ /* 0x000fc6000bf05070 */
[----:B------:R-:W-:Y:S01]  /*10a0*/  ISETP.NE.AND.EX P0, PT, RZ, UR9, PT, P0 ;  /* 0x00000009ff007c0c */ /* 0x000fe2000bf05300 */
[----:B------:R-:W-:Y:S01]  /*10b0*/  UISETP.NE.AND.EX UP0, UPT, UR7, URZ, UPT, UP0 ;  /* 0x0000003f0700728c */ /* 0x000fe2000bf05300 */
[----:B------:R-:W-:-:S03]  /*10c0*/  ULDC UR6, c[0x0][0x2f0] ;  /* 0x0000bc0000067ab9 */ /* 0x000fc60000000800 */
[----:B------:R-:W-:-:S04]  /*10d0*/  USEL UR5, UR5, 0x1, UP0 ;  /* 0x0000000105057887 */ /* 0x000fc80008000000 */
[----:B------:R-:W-:-:S04]  /*10e0*/  UIMAD UR5, UR5, UR6, URZ ;  /* 0x00000006050572a4 */ /* 0x000fc8000f8e023f */
[C---:B0-----:R-:W-:Y:S02]  /*10f0*/  @P0 LEA R4, P1, R186.reuse, UR8, 0x2 ;  /* 0x00000008ba040c11 */ /* 0x041fe4000f8210ff */
[----:B------:R-:W-:Y:S02]  /*1100*/  IMAD.U32 R168, RZ, RZ, UR5 ;  /* 0x00000005ffa87e24 */ /* 0x000fe4000f8e00ff */
[----:B------:R-:W-:-:S05]  /*1110*/  @P0 LEA.HI.X R5, R186, UR9, R193, 0x2, P1 ;  /* 0x00000009ba050c11 */ /* 0x000fca00088f14c1 */
[----:B------:R0:W5:Y:S01]  /*1120*/  @P0 LDG.E R168, desc[UR44][R4.64] ;  /* 0x0000002c04a80981 */ /* 0x000162000c1e1900 */
[----:B------:R-:W-:Y:S01]  /*1130*/  UMOV UR42, UR4 ;  /* 0x00000004002a7c82 */ /* 0x000fe20008000000 */
[----:B-1-3--:R-:W-:Y:S05]  /*1140*/  @P0 BRA `(.L_x_4211) ;  /* 0x0000000000240947 */ /* 0x00afea0003800000 */
        /* <DEDUP_REMOVED lines=8> */
[----:B--2---:R-:W-:-:S07]  /*11d0*/  IMAD.IADD R168, R7, 0x1, -R168 ;  /* 0x0000000107a87824 */ /* 0x004fce00078e0aa8 */
.L_x_4211:
[----:B------:R-:W-:Y:S01]  /*11e0*/  UISETP.NE.AND UP0, UPT, UR37, 0x1, UPT ;  /* 0x000000012500788c */ /* 0x000fe2000bf05270 */
[----:B-----5:R-:W-:Y:S01]  /*11f0*/  IMAD.IADD R168, R168, 0x1, -R3 ;  /* 0x00000001a8a87824 */ /* 0x020fe200078e0a03 */
[----:B------:R-:W-:Y:S01]  /*1200*/  CS2R R164, SRZ ;  /* 0x0000000000a47805 */ /* 0x000fe2000001ff00 */
[----:B------:R-:W-:Y:S01]  /*1210*/  IMAD.MOV.U32 R187, RZ, RZ, R6 ;  /* 0x000000ffffbb7224 */ /* 0x000fe200078e0006 */
[----:B------:R-:W-:Y:S01]  /*1220*/  CS2R R150, SRZ ;  /* 0x0000000000967805 */ /* 0x000fe2000001ff00 */
[----:B------:R-:W-:Y:S01]  /*1230*/  VIADD R0, R168, 0x3f ;  /* 0x0000003fa8007836 */ /* 0x000fe20000000000 */
[----:B------:R-:W-:Y:S02]  /*1240*/  PLOP3.LUT P0, PT, PT, PT, UP0, 0x80, 0x0 ;  /* 0x000000000000781c */ /* 0x000fe40003f0f008 */
[----:B------:R-:W-:Y:S02]  /*1250*/  CS2R R148, SRZ ;  /* 0x0000000000947805 */ /* 0x000fe4000001ff00 */
[----:B------:R-:W-:-:S02]  /*1260*/  CS2R R146, SRZ ;  /* 0x0000000000927805 */ /* 0x000fc4000001ff00 */
[----:B------:R-:W-:Y:S02]  /*1270*/  CS2R R144, SRZ ;  /* 0x0000000000907805 */ /* 0x000fe4000001ff00 */
[----:B------:R-:W-:Y:S02]  /*1280*/  SHF.R.S32.HI R3, RZ, 0x1f, R0 ;  /* 0x0000001fff037819 */ /* 0x000fe40000011400 */
[----:B------:R-:W-:Y:S02]  /*1290*/  CS2R R142, SRZ ;  /* 0x00000000008e7805 */ /* 0x000fe4000001ff00 */
[----:B------:R-:W-:Y:S02]  /*12a0*/  CS2R R140, SRZ ;  /* 0x00000000008c7805 */ /* 0x000fe4000001ff00 */
[----:B------:R-:W-:Y:S02]  /*12b0*/  CS2R R138, SRZ ;  /* 0x00000000008a7805 */ /* 0x000fe4000001ff00 */
[----:B------:R-:W-:Y:S01]  /*12c0*/  LEA.HI R3, R3, R0, RZ, 0x6 ;  /* 0x0000000003037211 */ /* 0x000fe200078f30ff */
[----:B------:R-:W-:Y:S01]  /*12d0*/  IMAD.MOV.U32 R0, RZ, RZ, RZ ;  /* 0x000000ffff007224 */ /* 0x000fe200078e00ff */
        /* <DEDUP_REMOVED lines=52> */
[----:B------:R-:W-:Y:S01]  /*1620*/  CS2R R34, SRZ ;  /* 0x0000000000227805 */ /* 0x000fe2000001ff00 */
[----:B------:R-:W-:Y:S01]  /*1630*/  IMAD.MOV.U32 R31, RZ, RZ, RZ ;  /* 0x000000ffff1f7224 */ /* 0x000fe200078e00ff */
[----:B------:R-:W-:Y:S02]  /*1640*/  CS2R R10, SRZ ;  /* 0x00000000000a7805 */ /* 0x000fe4000001ff00 */
[----:B------:R-:W-:Y:S01]  /*1650*/  CS2R R174, SRZ ;  /* 0x0000000000ae7805 */ /* 0x000fe2000001ff00 */
[----:B------:R-:W-:Y:S01]  /*1660*/  IMAD.MOV.U32 R27, RZ, RZ, RZ ;  /* 0x000000ffff1b7224 */ /* 0x000fe200078e00ff */
[----:B------:R-:W-:-:S02]  /*1670*/  CS2R R8, SRZ ;  /* 0x0000000000087805 */ /* 0x000fc4000001ff00 */
[----:B------:R-:W-:Y:S01]  /*1680*/  SHF.R.S32.HI R176, RZ, 0x6, R3 ;  /* 0x00000006ffb07819 */ /* 0x000fe20000011403 */
[----:B------:R-:W-:Y:S06]  /*1690*/  @!P0 BRA `(.L_x_4212) ;  /* 0x0000001400d88947 */ /* 0x000fec0003800000 */
[----:B------:R-:W-:Y:S02]  /*16a0*/  ISETP.GE.AND P1, PT, R168, 0x1, PT ;  /* 0x00000001a800780c */ /* 0x000fe40003f26270 */
[----:B------:R-:W-:-:S11]  /*16b0*/  PLOP3.LUT P0, PT, PT, PT, PT, 0x80, 0x0 ;  /* 0x000000000000781c */ /* 0x000fd60003f0f070 */
[----:B------:R-:W-:Y:S05]  /*16c0*/  @!P1 BRA `(.L_x_4213) ;  /* 0x0000007800f09947 */ /* 0x000fea0003800000 */
[----:B------:R-:W1:Y:S01]  /*16d0*/  SHFL.IDX PT, R3, R197, RZ, 0x1f ;  /* 0x00001fffc5037589 */ /* 0x000e6200000e0000 */
[----:B------:R-:W-:Y:S01]  /*16e0*/  UMOV UR7, 0x40000040 ;  /* 0x4000004000077882 */ /* 0x000fe20000000000 */
[----:B------:R-:W-:Y:S01]  /*16f0*/  UMOV UR13, 0x40000040 ;  /* 0x40000040000d7882 */ /* 0x000fe20000000000 */
[----:B------:R-:W-:Y:S01]  /*1700*/  UMOV UR15, 0x40000040 ;  /* 0x40000040000f7882 */ /* 0x000fe20000000000 */
[----:B------:R-:W-:Y:S01]  /*1710*/  BAR.SYNC.DEFER_BLOCKING 0xe, 0x100 ;  /* 0x0384000000007b1d */ /* 0x000fe20000010000 */
[----:B------:R-:W-:-:S05]  /*1720*/  UISETP.NE.AND UP0, UPT, UR41, 0x3, UPT ;  /* 0x000000032900788c */ /* 0x000fca000bf05270 */
[----:B------:R-:W-:Y:S01]  /*1730*/  UMOV UR17, 0x40000040 ;  /* 0x4000004000117882 */ /* 0x000fe20000000000 */
[----:B------:R-:W-:Y:S01]  /*1740*/  UMOV UR19, 0x40000040 ;  /* 0x4000004000137882 */ /* 0x000fe20000000000 */
[----:B------:R-:W-:Y:S01]  /*1750*/  UMOV UR9, 0x40000040 ;  /* 0x4000004000097882 */ /* 0x000fe20000000000 */
[----:B------:R-:W-:Y:S01]  /*1760*/  UMOV UR11, 0x40000040 ;  /* 0x40000040000b7882 */ /* 0x000fe20000000000 */
[----:B------:R-:W-:Y:S02]  /*1770*/  PLOP3.LUT P1, PT, PT, PT, UP0, 0x80, 0x0 ;  /* 0x000000000000781c */ /* 0x000fe40003f2f008 */
[----:B-1----:R-:W-:Y:S01]  /*1780*/  R2UR UR4, R3 ;  /* 0x00000000030472ca */ /* 0x002fe200000e0000 */
        /* <DEDUP_REMOVED lines=15> */
[----:B------:R-:W-:Y:S01]  /*1880*/  ULEA UR6, UR36, UR20, 0xc ;  /* 0x0000001424067291 */ /* 0x000fe2000f8e603f */
[----:B------:R-:W-:Y:S01]  /*1890*/  UMOV UR5, 0x40000040 ;  /* 0x4000004000057882 */ /* 0x000fe20000000000 */
[----:B------:R-:W-:Y:S02]  /*18a0*/  UIADD3 UR8, UR4, 0x6, URZ ;  /* 0x0000000604087890 */ /* 0x000fe4000fffe03f */
[----:B------:R-:W-:Y:S02]  /*18b0*/  UIADD3 UR14, UR6, 0x80, URZ ;  /* 0x00000080060e7890 */ /* 0x000fe4000fffe03f */
[----:B------:R-:W-:-:S03]  /*18c0*/  UIADD3 UR18, UR6, 0x100, URZ ;  /* 0x0000010006127890 */ /* 0x000fc6000fffe03f */
[----:B------:R-:W-:Y:S01]  /*18d0*/  HGMMA.64x256x16.F32.BF16 R24, gdesc[UR4].tnspB, RZ, !UPT, gsb0 ;  /* 0x43e00000041879f0 */ /* 0x000fe2000c0018ff */
[----:B------:R-:W-:Y:S02]  /*18e0*/  UIADD3 UR10, UR6, 0x180, URZ ;  /* 0x00000180060a7890 */ /* 0x000fe4000fffe03f */
        /* <DEDUP_REMOVED lines=16> */
.L_x_4214:
[----:B------:R-:W-:Y:S01]  /*19f0*/  ULEA UR6, UR36, UR40, 0x3 ;  /* 0x0000002824067291 */ /* 0x000fe2000f8e183f */
[----:B------:R-:W-:-:S03]  /*1a00*/  ISETP.GE.AND P0, PT, R168, 0x41, PT ;  /* 0x00000041a800780c */ /* 0x000fc60003f06270 */
[----:B------:R-:W-:-:S04]  /*1a10*/  UIADD3 UR6, UR6, 0x38860, URZ ;  /* 0x0003886006067890 */ /* 0x000fc8000fffe03f */
[----:B------:R-:W-:-:S09]  /*1a20*/  UPRMT UR6, UR39, 0x654, UR6 ;  /* 0x0000065427067896 */ /* 0x000fd20008000006 */
[----:B------:R-:W-:Y:S01]  /*1a30*/  SYNCS.ARRIVE.TRANS64.RED.A1T0 RZ, [UR6], RZ ;  /* 0x000000ffffff79a7 */ /* 0x000fe20008100406 */
[----:B------:R-:W-:Y:S05]  /*1a40*/  @!P0 BRA `(.L_x_4215) ;  /* 0x0000000800b48947 */ /* 0x000fea0003800000 */
[----:B------:R-:W-:-:S07]  /*1a50*/  VIADD R176, R176, 0xfffffffe ;  /* 0xfffffffeb0b07836 */ /* 0x000fce0000000000 */
.L_x_4217:
[----:B------:R-:W-:Y:S01]  /*1a60*/  BAR.SYNC.DEFER_BLOCKING 0xe, 0x100 ;  /* 0x0384000000007b1d */ /* 0x000fe20000010000 */
[----:B0-----:R-:W-:Y:S01]  /*1a70*/  IMAD.U32 R4, RZ, RZ, UR36 ;  /* 0x00000024ff047e24 */ /* 0x001fe2000f8e00ff */
        /* <DEDUP_REMOVED lines=146> */
[----:B------:R-:W-:Y:S01]  /*23a0*/  HGMMA.64x256x16.F32.BF16 R24, gdesc[UR4].tnspB, R24, gsb0 ;  /* 0x43e00000041879f0 */ /* 0x000fe20008001818 */
[----:B------:R-:W-:-:S06]  /*23b0*/  USEL UR6, URZ, 0x1, UP0 ;  /* 0x000000013f067887 */ /* 0x000fcc0008000000 */
[----:B------:R-:W-:Y:S01]  /*23c0*/  LOP3.LUT R2, R2, UR6, RZ, 0x3c, !PT ;  /* 0x0000000602027c12 */ /* 0x000fe2000f8e3cff */
[----:B------:R-:W-:Y:S02]  /*23d0*/  WARPGROUP.DEPBAR.LE gsb0, 0x0 ;  /* 0x00008000000079c5 */ /* 0x000fe40000010000 */
[----:B------:R-:W-:-:S15]  /*23e0*/  WARPGROUP.ARRIVE ;  /* 0x00000000000079c5 */ /* 0x000fde0000000000 */
[----:B------:R-:W-:-:S03]  /*23f0*/  NOP ;  /* 0x0000000000007918 */ /* 0x000fc60000000000 */
        /* <DEDUP_REMOVED lines=13> */
.L_x_4216:
[----:B------:R-:W-:-:S04]  /*24d0*/  ULEA UR6, UR36, UR40, 0x3 ;  /* 0x0000002824067291 */ /* 0x000fc8000f8e183f */
[----:B------:R-:W-:-:S04]  /*24e0*/  UIADD3 UR6, UR6, 0x38860, URZ ;  /* 0x0003886006067890 */ /* 0x000fc8000fffe03f */
[----:B------:R-:W-:-:S09]  /*24f0*/  UPRMT UR6, UR39, 0x654, UR6 ;  /* 0x0000065427067896 */ /* 0x000fd20008000006 */
[----:B------:R-:W-:Y:S01]  /*2500*/  SYNCS.ARRIVE.TRANS64.RED.A1T0 RZ, [UR6], RZ ;  /* 0x000000ffffff79a7 */ /* 0x000fe20008100406 */
[----:B------:R-:W-:Y:S05]  /*2510*/  @P0 BRA `(.L_x_4217) ;  /* 0xfffffff400500947 */ /* 0x000fea000383ffff */
.L_x_4215:
[----:B------:R-:W-:Y:S01]  /*2520*/  BAR.SYNC.DEFER_BLOCKING 0xe, 0x100 ;  /* 0x0384000000007b1d */ /* 0x000fe20000010000 */
[----:B0-----:R-:W-:Y:S01]  /*2530*/  MOV R4, UR36 ;  /* 0x0000002400047c02 */ /* 0x001fe20008000f00 */
[----:B------:R-:W-:Y:S01]  /*2540*/  UIADD3 UR36, UR36, 0x1, URZ ;  /* 0x0000000124247890 */ /* 0x000fe2000fffe03f */
[----:B------:R-:W-:-:S03]  /*2550*/  PLOP3.LUT P0, PT, PT, PT, PT, 0x8, 0x0 ;  /* 0x000000000000781c */ /* 0x000fc60003f0e170 */
        /* <DEDUP_REMOVED lines=136> */
[----:B------:R-:W-:Y:S06]  /*2de0*/  BAR.ARV 0xf, 0x100 ;  /* 0x03c4000000007b1d */ /* 0x000fec0000002000 */
[----:B------:R-:W-:Y:S05]  /*2df0*/  BRA `(.L_x_4213) ;  /* 0x0000006400247947 */ /* 0x000fea0003800000 */
.L_x_4212:
[----:B------:R-:W-:Y:S02]  /*2e00*/  ISETP.GE.AND P1, PT, R168, 0x1, PT ;  /* 0x00000001a800780c */ /* 0x000fe40003f26270 */
[----:B------:R-:W-:-:S11]  /*2e10*/  PLOP3.LUT P0, PT, PT, PT, PT, 0x80, 0x0 ;  /* 0x000000000000781c */ /* 0x000fd60003f0f070 */
[----:B------:R-:W-:Y:S05]  /*2e20*/  @!P1 BRA `(.L_x_4213) ;  /* 0x0000006400189947 */ /* 0x000fea0003800000 */
[----:B------:R-:W1:Y:S02]  /*2e30*/  SHFL.IDX PT, R0, R197, RZ, 0x1f ;  /* 0x00001fffc5007589 */ /* 0x000e6400000e0000 */
[----:B-1----:R-:W-:-:S13]  /*2e40*/  R2UR UR4, R0 ;  /* 0x00000000000472ca */ /* 0x002fda00000e0000 */
        /* <DEDUP_REMOVED lines=14> */
[----:B0-----:R-:W-:Y:S01]  /*2f30*/  IMAD.U32 R4, RZ, RZ, UR4 ;  /* 0x00000004ff047e24 */ /* 0x001fe2000f8e00ff */
        /* <DEDUP_REMOVED lines=12> */
.L_x_4218:
[----:B------:R-:W-:-:S04]  /*3000*/  LEA.HI R0, R196, R196, RZ, 0x1 ;  /* 0x000000c4c4007211 */ /* 0x000fc800078f08ff */
[----:B------:R-:W-:Y:S01]  /*3010*/  LOP3.LUT R3, R0, 0xfffffffe, RZ, 0xc0, !PT ;  /* 0xfffffffe00037812 */ /* 0x000fe200078ec0ff */
[----:B------:R-:W-:-:S04]  /*3020*/  IMAD.U32 R0, RZ, RZ, UR41 ;  /* 0x00000029ff007e24 */ /* 0x000fc8000f8e00ff */
[----:B------:R-:W-:Y:S01]  /*3030*/  IMAD.IADD R3, R196, 0x1, -R3 ;  /* 0x00000001c4037824 */ /* 0x000fe200078e0a03 */
[----:B------:R-:W-:-:S04]  /*3040*/  ISETP.NE.AND P0, PT, R0, 0x3, PT ;  /* 0x000000030000780c */ /* 0x000fc80003f05270 */
[----:B------:R-:W-:-:S04]  /*3050*/  SHF.L.U32 R3, R3, 0x1f, RZ ;  /* 0x0000001f03037819 */ /* 0x000fc800000006ff */
[----:B------:R-:W1:Y:S02]  /*3060*/  SYNCS.PHASECHK.TRANS64.TRYWAIT P1, [UR40+0x38800], R3 ;  /* 0x03880003ff0075a7 */ /* 0x000e640008020168 */
[----:B-1----:R-:W-:Y:S05]  /*3070*/  @!P1 BRA `(.L_x_4219) ;  /* 0x000000f000c89947 */ /* 0x002fea0003800000 */
.L_x_4346:
[----:B------:R-:W-:Y:S05]  /*3080*/  @!P0 BRA `(.L_x_4220) ;  /* 0x0000000000048947 */ /* 0x000fea0003800000 */
[----:B------:R-:W-:Y:S01]  /*3090*/  BPT.TRAP 0x1 ;  /* 0x000000040000795c */ /* 0x000fe20000300000 */
.L_x_4220:
[----:B------:R-:W-:Y:S01]  /*30a0*/  IMAD.U32 R7, RZ, RZ, UR36 ;  /* 0x00000024ff077e24 */ /* 0x000fe2000f8e00ff */
[----:B0-----:R-:W-:-:S04]  /*30b0*/  SHF.L.U32 R4, R2, 0x1f, RZ ;  /* 0x0000001f02047819 */ /* 0x001fc800000006ff */
[----:B------:R-:W-:-:S04]  /*30c0*/  LEA R7, R7, UR40, 0x3 ;  /* 0x0000002807077c11 */ /* 0x000fc8000f8e18ff */
[----:B------:R0:W2:Y:S01]  /*30d0*/  SYNCS.PHASECHK.TRANS64.TRYWAIT P1, [R7+URZ+0x38830], R4 ;  /* 0x03883004070075a7 */ /* 0x0000a2000802017f */
[----:B------:R-:W-:Y:S05]  /*30e0*/  @!P0 BRA `(.L_x_4221) ;  /* 0x0000000000048947 */ /* 0x000fea0003800000 */
[----:B------:R-:W-:Y:S01]  /*30f0*/  BPT.TRAP 0x1 ;  /* 0x000000040000795c */ /* 0x000fe20000300000 */
.L_x_4221:
[----:B--2---:R-:W-:Y:S05]  /*3100*/  @P1 BRA `(.L_x_4222) ;  /* 0x0000000000081947 */ /* 0x004fea0003800000 */
[----:B------:R-:W2:Y:S02]  /*3110*/  SYNCS.PHASECHK.TRANS64.TRYWAIT P1, [R7+URZ+0x38830], R4 ;  /* 0x03883004070075a7 */ /* 0x000ea4000802017f */
[----:B--2---:R-:W-:Y:S05]  /*3120*/  @!P1 BRA `(.L_x_4223) ;  /* 0x000000f000b49947 */ /* 0x004fea0003800000 */
.L_x_4222:
[----:B------:R-:W-:-:S04]  /*3130*/  UIADD3 UR4, UR40, 0x22400, URZ ;  /* 0x0002240028047890 */ /* 0x000fc8000fffe03f */
[----:B------:R-:W-:-:S04]  /*3140*/  USHF.R.U32.HI UR4, URZ, 0x4, UR4 ;  /* 0x000000043f047899 */ /* 0x000fc80008011604 */
[----:B------:R-:W-:-:S06]  /*3150*/  ULOP3.LUT UR4, UR4, 0x3fff, URZ, 0xc0, !UPT ;  /* 0x00003fff04047892 */ /* 0x000fcc000f8ec03f */
[----:B-1----:R-:W-:Y:S01]  /*3160*/  IMAD.U32 R0, RZ, RZ, UR4 ;  /* 0x00000004ff007e24 */ /* 0x002fe2000f8e00ff */
        /* <DEDUP_REMOVED lines=34> */
[----:B------:R-:W1:Y:S02]  /*3390*/  SYNCS.PHASECHK.TRANS64.TRYWAIT P1, [UR40+0x38810], R3 ;  /* 0x03881003ff0075a7 */ /* 0x000e640008020168 */
[----:B-1----:R-:W-:Y:S05]  /*33a0*/  @!P1 BRA `(.L_x_4224) ;  /* 0x000000f000289947 */ /* 0x002fea0003800000 */
.L_x_4347:
[----:B------:R-:W-:Y:S05]  /*33b0*/  @!P0 BRA `(.L_x_4225) ;  /* 0x0000000000048947 */ /* 0x000fea0003800000 */
[----:B------:R-:W-:Y:S01]  /*33c0*/  BPT.TRAP 0x1 ;  /* 0x000000040000795c */ /* 0x000fe20000300000 */
.L_x_4225:
[----:B------:R3:W4:Y:S01]  /*33d0*/  SYNCS.PHASECHK.TRANS64.TRYWAIT P1, [R7+URZ+0x38850], R4 ;  /* 0x03885004070075a7 */ /* 0x000722000802017f */
[----:B------:R-:W-:Y:S05]  /*33e0*/  @!P0 BRA `(.L_x_4226) ;  /* 0x0000000000048947 */ /* 0x000fea0003800000 */
[----:B------:R-:W-:Y:S01]  /*33f0*/  BPT.TRAP 0x1 ;  /* 0x000000040000795c */ /* 0x000fe20000300000 */
.L_x_4226:
[----:B----4-:R-:W-:Y:S05]  /*3400*/  @P1 BRA `(.L_x_4227) ;  /* 0x0000000000081947 */ /* 0x010fea0003800000 */
[----:B------:R-:W4:Y:S02]  /*3410*/  SYNCS.PHASECHK.TRANS64.TRYWAIT P1, [R7+URZ+0x38850], R4 ;  /* 0x03885004070075a7 */ /* 0x000f24000802017f */
[----:B----4-:R-:W-:Y:S05]  /*3420*/  @!P1 BRA `(.L_x_4228) ;  /* 0x000000f000209947 */ /* 0x010fea0003800000 */
.L_x_4227:
[----:B------:R-:W-:Y:S01]  /*3430*/  UIADD3 UR4, UR40, 0x400, URZ ;  /* 0x0000040028047890 */ /* 0x000fe2000fffe03f */
[----:B------:R-:W-:Y:S01]  /*3440*/  WARPGROUP.ARRIVE ;  /* 0x00000000000079c5 */ /* 0x000fe20000000000 */
[----:B------:R-:W-:-:S05]  /*3450*/  UIADD3 UR5, UR40, 0x26400, URZ ;  /* 0x0002640028057890 */ /* 0x000fca000fffe03f */
[----:B-1----:R-:W1:Y:S01]  /*3460*/  S2R R3, SR_TID.X ;  /* 0x0000000000037919 */ /* 0x002e620000002100 */
        /* <DEDUP_REMOVED lines=18> */
[----:B-1----:R-:W-:-:S06]  /*3590*/  SHF.R.U32.HI R3, RZ, 0x7, R3 ;  /* 0x00000007ff037819 */ /* 0x002fcc0000011603 */
[----:B------:R-:W1:Y:S02]  /*35a0*/  SHFL.IDX PT, R3, R3, RZ, 0x1f ;  /* 0x00001fff03037589 */ /* 0x000e6400000e0000 */
[----:B-1----:R-:W-:-:S13]  /*35b0*/  R2UR UR7, R3 ;  /* 0x00000000030772ca */ /* 0x002fda00000e0000 */
        /* <DEDUP_REMOVED lines=251> */
.L_x_4229:
        /* <DEDUP_REMOVED lines=8> */
[----:B------:R-:W1:Y:S01]  /*45f0*/  MUFU.TANH R24, R24 ;  /* 0x0000001800187308 */ /* 0x000e620000002400 */
[----:B------:R-:W-:Y:S01]  /*4600*/  IADD3 R3, -R18, 0x40, R3 ;  /* 0x0000004012037810 */ /* 0x000fe20007ffe103 */
[----:B------:R-:W-:Y:S01]  /*4610*/  FMUL.FTZ R33, R33, UR5 ;  /* 0x0000000521217c20 */ /* 0x000fe20008410000 */
[----:B------:R-:W-:Y:S01]  /*4620*/  FMUL.FTZ R27, R27, UR5 ;  /* 0x000000051b1b7c20 */ /* 0x000fe20008410000 */
[----:B------:R-:W-:Y:S01]  /*4630*/  FMUL.FTZ R36, R36, UR5 ;  /* 0x0000000524247c20 */ /* 0x000fe20008410000 */
[C---:B------:R-:W-:Y:S01]  /*4640*/  ISETP.GT.AND P5, PT, R3.reuse, RZ, PT ;  /* 0x000000ff0300720c */ /* 0x040fe20003fa4270 */
[----:B------:R-:W-:Y:S01]  /*4650*/  FMUL.FTZ R30, R30, UR5 ;  /* 0x000000051e1e7c20 */ /* 0x000fe20008410000 */
[C---:B------:R-:W-:Y:S01]  /*4660*/  ISETP.GT.AND P4, PT, R3.reuse, 0x1, PT ;  /* 0x000000010300780c */ /* 0x040fe20003f84270 */
[----:B------:R-:W5:Y:S01]  /*4670*/  MUFU.TANH R25, R25 ;  /* 0x0000001900197308 */ /* 0x000f620000002400 */
[----:B------:R-:W-:Y:S01]  /*4680*/  ISETP.GT.AND P3, PT, R3, 0x8, PT ;  /* 0x000000080300780c */ /* 0x000fe20003f64270 */
[----:B------:R-:W-:Y:S01]  /*4690*/  FMUL.FTZ R37, R37, UR5 ;  /* 0x0000000525257c20 */ /* 0x000fe20008410000 */
[----:B------:R-:W-:Y:S01]  /*46a0*/  FMUL.FTZ R31, R31, UR5 ;  /* 0x000000051f1f7c20 */ /* 0x000fe20008410000 */
[C---:B------:R-:W-:Y:S01]  /*46b0*/  ISETP.GT.AND P2, PT, R3.reuse, 0x9, PT ;  /* 0x000000090300780c */ /* 0x040fe20003f44270 */
[----:B------:R-:W-:Y:S01]  /*46c0*/  FMUL.FTZ R40, R40, UR5 ;  /* 0x0000000528287c20 */ /* 0x000fe20008410000 */
[----:B------:R-:W-:Y:S01]  /*46d0*/  FMUL.FTZ R34, R34, UR5 ;  /* 0x0000000522227c20 */ /* 0x000fe20008410000 */
[----:B------:R-:W-:Y:S01]  /*46e0*/  ISETP.GT.AND P1, PT, R3, 0x10, PT ;  /* 0x000000100300780c */ /* 0x000fe20003f24270 */
[----:B------:R-:W0:Y:S01]  /*46f0*/  MUFU.TANH R28, R28 ;  /* 0x0000001c001c7308 */ /* 0x000e220000002400 */
[----:B-1----:R-:W-:Y:S01]  /*4700*/  FSEL R24, R24, -INF , P5 ;  /* 0xff80000018187808 */ /* 0x002fe20002800000 */
[----:B------:R-:W-:Y:S01]  /*4710*/  FMUL.FTZ R41, R41, UR5 ;  /* 0x0000000529297c20 */ /* 0x000fe20008410000 */
[----:B------:R-:W-:Y:S01]  /*4720*/  FMUL.FTZ R35, R35, UR5 ;  /* 0x0000000523237c20 */ /* 0x000fe20008410000 */
[----:B------:R-:W-:Y:S01]  /*4730*/  ISETP.GT.AND P6, PT, R3, 0x11, PT ;  /* 0x000000110300780c */ /* 0x000fe20003fc4270 */
[----:B------:R-:W-:Y:S01]  /*4740*/  FMUL.FTZ R44, R44, UR5 ;  /* 0x000000052c2c7c20 */ /* 0x000fe20008410000 */
[----:B------:R-:W-:Y:S01]  /*4750*/  FMUL.FTZ R38, R38, UR5 ;  /* 0x0000000526267c20 */ /* 0x000fe20008410000 */
[----:B------:R-:W-:Y:S01]  /*4760*/  FMUL.FTZ R45, R45, UR5 ;  /* 0x000000052d2d7c20 */ /* 0x000fe20008410000 */
[----:B------:R-:W1:Y:S01]  /*4770*/  MUFU.TANH R29, R29 ;  /* 0x0000001d001d7308 */ /* 0x000e620000002400 */
        /* <DEDUP_REMOVED lines=12> */
[----:B--234-:R-:W-:Y:S01]  /*4840*/  FMNMX.FTZ R4, R28, R5, !PT ;  /* 0x000000051c047209 */ /* 0x01cfe20007810000 */
[----:B------:R-:W-:Y:S01]  /*4850*/  FMUL.FTZ R47, R47, UR5 ;  /* 0x000000052f2f7c20 */ /* 0x000fe20008410000 */
[----:B------:R-:W-:Y:S01]  /*4860*/  FMUL.FTZ R50, R50, UR5 ;  /* 0x0000000532327c20 */ /* 0x000fe20008410000 */
[----:B------:R-:W0:Y:S01]  /*4870*/  MUFU.TANH R26, R26 ;  /* 0x0000001a001a7308 */ /* 0x000e220000002400 */
[----:B-1----:R-:W-:Y:S01]  /*4880*/  FSEL R29, R29, -INF , P2 ;  /* 0xff8000001d1d7808 */ /* 0x002fe20001000000 */
[----:B------:R-:W-:Y:S01]  /*4890*/  FMUL.FTZ R51, R51, UR5 ;  /* 0x0000000533337c20 */ /* 0x000fe20008410000 */
[----:B------:R-:W-:Y:S01]  /*48a0*/  FMUL.FTZ R54, R54, UR5 ;  /* 0x0000000536367c20 */ /* 0x000fe20008410000 */
[----:B------:R-:W-:Y:S01]  /*48b0*/  FMUL.FTZ R55, R55, UR5 ;  /* 0x0000000537377c20 */ /* 0x000fe20008410000 */
[----:B------:R-:W-:Y:S01]  /*48c0*/  FMNMX.FTZ R5, R29, R4, !PT ;  /* 0x000000041d057209 */ /* 0x000fe20007810000 */
[----:B------:R-:W-:Y:S01]  /*48d0*/  ULDC UR11, c[0x0][0xa80] ;  /* 0x0002a000000b7ab9 */ /* 0x000fe20000000800 */
[----:B------:R-:W-:Y:S01]  /*48e0*/  R2UR UR6, R7 ;  /* 0x00000000070672ca */ /* 0x000fe200000e0000 */
[----:B------:R-:W1:Y:S01]  /*48f0*/  MUFU.TANH R33, R33 ;  /* 0x0000002100217308 */ /* 0x000e620000002400 */
[----:B-----5:R-:W-:Y:S01]  /*4900*/  FSEL R32, R32, -INF , P1 ;  /* 0xff80000020207808 */ /* 0x020fe20000800000 */
[----:B------:R-:W-:Y:S01]  /*4910*/  ULOP3.LUT UR5, UR43, 0x2000000, URZ, 0xfc, !UPT ;  /* 0x020000002b057892 */ /* 0x000fe2000f8efc3f */
[----:B------:R-:W-:-:S02]  /*4920*/  UMOV UR15, 0x40000040 ;  /* 0x40000040000f7882 */ /* 0x000fc40000000000 */
[----:B------:R-:W-:Y:S01]  /*4930*/  FMNMX.FTZ R4, R32, R5, !PT ;  /* 0x0000000520047209 */ /* 0x000fe20007810000 */
[----:B------:R-:W-:Y:S02]  /*4940*/  ULEA UR10, UR36, UR5, 0xc ;  /* 0x00000005240a7291 */ /* 0x000fe4000f8e603f */
[----:B------:R-:W2:Y:S01]  /*4950*/  MUFU.TANH R27, R27 ;  /* 0x0000001b001b7308 */ /* 0x000ea20000002400 */
[----:B0-----:R-:W-:Y:S01]  /*4960*/  FSEL R26, R26, -INF , P5 ;  /* 0xff8000001a1a7808 */ /* 0x001fe20002800000 */
[----:B------:R-:W-:Y:S01]  /*4970*/  UMOV UR7, 0x40000040 ;  /* 0x4000004000077882 */ /* 0x000fe20000000000 */
[----:B------:R-:W-:Y:S01]  /*4980*/  ISETP.GT.AND P5, PT, R3, 0x18, PT ;  /* 0x000000180300780c */ /* 0x000fe20003fa4270 */
[----:B------:R-:W-:Y:S01]  /*4990*/  UIADD3 UR6, UR6, 0x38840, URZ ;  /* 0x0003884006067890 */ /* 0x000fe2000fffe03f */
[----:B------:R-:W-:-:S03]  /*49a0*/  UMOV UR14, UR10 ;  /* 0x0000000a000e7c82 */ /* 0x000fc60008000000 */
[----:B------:R-:W0:Y:S01]  /*49b0*/  MUFU.TANH R36, R36 ;  /* 0x0000002400247308 */ /* 0x000e220000002400 */
[----:B-1----:R-:W-:Y:S01]  /*49c0*/  FSEL R33, R33, -INF , P6 ;  /* 0xff80000021217808 */ /* 0x002fe20003000000 */
[----:B------:R-:W-:-:S03]  /*49d0*/  UPRMT UR6, UR39, 0x654, UR6 ;  /* 0x0000065427067896 */ /* 0x000fc60008000006 */
[----:B------:R-:W-:-:S03]  /*49e0*/  FMNMX.FTZ R5, R33, R4, !PT ;  /* 0x0000000421057209 */ /* 0x000fc60007810000 */
[----:B------:R-:W1:Y:S01]  /*49f0*/  MUFU.TANH R30, R30 ;  /* 0x0000001e001e7308 */ /* 0x000e620000002400 */
[----:B--2---:R-:W-:Y:S02]  /*4a00*/  FSEL R27, R27, -INF , P4 ;  /* 0xff8000001b1b7808 */ /* 0x004fe40002000000 */
[----:B------:R-:W-:Y:S01]  /*4a10*/  ISETP.GT.AND P4, PT, R3, 0x19, PT ;  /* 0x000000190300780c */ /* 0x000fe20003f84270 */
[----:B------:R-:W-:Y:S01]  /*4a20*/  SYNCS.ARRIVE.TRANS64.RED.A1T0 RZ, [UR6], RZ ;  /* 0x000000ffffff79a7 */ /* 0x000fe20008100406 */
[----:B------:R-:W-:-:S03]  /*4a30*/  UIADD3 UR6, UR10, 0x80, URZ ;  /* 0x000000800a067890 */ /* 0x000fc6000fffe03f */
[----:B------:R-:W2:Y:S01]  /*4a40*/  MUFU.TANH R37, R37 ;  /* 0x0000002500257308 */ /* 0x000ea20000002400 */
[----:B0-----:R-:W-:-:S04]  /*4a50*/  FSEL R36, R36, -INF , P5 ;  /* 0xff80000024247808 */ /* 0x001fc80002800000 */
        /* <DEDUP_REMOVED lines=41> */
[----:B--2---:R-:W-:-:S07]  /*4cf0*/  FSEL R49, R49, -INF , P4 ;  /* 0xff80000031317808 */ /* 0x004fce0002000000 */
[----:B------:R-:W2:Y:S01]  /*4d00*/  MUFU.TANH R53, R53 ;  /* 0x0000003500357308 */ /* 0x000ea20000002400 */
[----:B0-----:R-:W-:Y:S02]  /*4d10*/  FSEL R43, R43, -INF , P2 ;  /* 0xff8000002b2b7808 */ /* 0x001fe40001000000 */
[----:B------:R-:W-:Y:S02]  /*4d20*/  ISETP.GT.AND P2, PT, R3, 0x39, PT ;  /* 0x000000390300780c */ /* 0x000fe40003f44270 */
[----:B------:R-:W-:-:S03]  /*4d30*/  FMNMX.FTZ R3, R49, R4, !PT ;  /* 0x0000000431037209 */ /* 0x000fc60007810000 */
[----:B------:R-:W0:Y:S01]  /*4d40*/  MUFU.TANH R46, R46 ;  /* 0x0000002e002e7308 */ /* 0x000e220000002400 */
[----:B-1----:R-:W-:-:S04]  /*4d50*/  FSEL R52, R52, -INF , P3 ;  /* 0xff80000034347808 */ /* 0x002fc80001800000 */
[----:B------:R-:W-:Y:S02]  /*4d60*/  FMNMX.FTZ R4, R52, R3, !PT ;  /* 0x0000000334047209 */ /* 0x000fe40007810000 */
[----:B------:R-:W-:Y:S01]  /*4d70*/  FMNMX.FTZ R3, R26, R27, !PT ;  /* 0x0000001b1a037209 */ /* 0x000fe20007810000 */
[----:B------:R-:W1:Y:S01]  /*4d80*/  MUFU.TANH R47, R47 ;  /* 0x0000002f002f7308 */ /* 0x000e620000002400 */
[----:B--2---:R-:W-:-:S04]  /*4d90*/  FSEL R53, R53, -INF , P2 ;  /* 0xff80000035357808 */ /* 0x004fc80001000000 */
[----:B------:R-:W-:-:S03]  /*4da0*/  FMNMX.FTZ R5, R53, R4, !PT ;  /* 0x0000000435057209 */ /* 0x000fc60007810000 */
[----:B------:R-:W2:Y:S01]  /*4db0*/  MUFU.TANH R50, R50 ;  /* 0x0000003200327308 */ /* 0x000ea20000002400 */
[----:B0-----:R-:W-:Y:S01]  /*4dc0*/  FSEL R46, R46, -INF , P1 ;  /* 0xff8000002e2e7808 */ /* 0x001fe20000800000 */
[----:B------:R-:W0:Y:S06]  /*4dd0*/  SHFL.BFLY PT, R4, R5, 0x2, 0x1f ;  /* 0x0c401f0005047f89 */ /* 0x000e2c00000e0000 */
[----:B------:R-:W3:Y:S01]  /*4de0*/  MUFU.TANH R51, R51 ;  /* 0x0000003300337308 */ /* 0x000ee20000002400 */
[----:B-1----:R-:W-:-:S07]  /*4df0*/  FSEL R47, R47, -INF , P6 ;  /* 0xff8000002f2f7808 */ /* 0x002fce0003000000 */
[----:B------:R-:W1:Y:S01]  /*4e00*/  MUFU.TANH R54, R54 ;  /* 0x0000003600367308 */ /* 0x000e620000002400 */
[----:B--2---:R-:W-:-:S07]  /*4e10*/  FSEL R50, R50, -INF , P5 ;  /* 0xff80000032327808 */ /* 0x004fce0002800000 */
[----:B------:R-:W2:Y:S01]  /*4e20*/  MUFU.TANH R55, R55 ;  /* 0x0000003700377308 */ /* 0x000ea20000002400 */
[----:B---3--:R-:W-:Y:S02]  /*4e30*/  FSEL R51, R51, -INF , P4 ;  /* 0xff80000033337808 */ /* 0x008fe40002000000 */
[----:B0-----:R-:W-:Y:S02]  /*4e40*/  FMNMX.FTZ R6, R5, R4, !PT ;  /* 0x0000000405067209 */ /* 0x001fe40007810000 */
[----:B------:R-:W-:-:S03]  /*4e50*/  FMNMX.FTZ R4, R30, R3, !PT ;  /* 0x000000031e047209 */ /* 0x000fc60007810000 */
[----:B------:R-:W0:Y:S01]  /*4e60*/  SHFL.BFLY PT, R9, R6, 0x1, 0x1f ;  /* 0x0c201f0006097f89 */ /* 0x000e2200000e0000 */
[----:B------:R-:W-:Y:S02]  /*4e70*/  FMNMX.FTZ R3, R31, R4, !PT ;  /* 0x000000041f037209 */ /* 0x000fe40007810000 */
[----:B-1----:R-:W-:Y:S02]  /*4e80*/  FSEL R54, R54, -INF , P3 ;  /* 0xff80000036367808 */ /* 0x002fe40001800000 */
[----:B------:R-:W-:-:S04]  /*4e90*/  FMNMX.FTZ R4, R34, R3, !PT ;  /* 0x0000000322047209 */ /* 0x000fc80007810000 */
[----:B------:R-:W-:Y:S02]  /*4ea0*/  FMNMX.FTZ R3, R35, R4, !PT ;  /* 0x0000000423037209 */ /* 0x000fe40007810000 */
[----:B--2---:R-:W-:Y:S02]  /*4eb0*/  FSEL R55, R55, -INF , P2 ;  /* 0xff80000037377808 */ /* 0x004fe40001000000 */
[----:B------:R-:W-:-:S04]  /*4ec0*/  FMNMX.FTZ R4, R38, R3, !PT ;  /* 0x0000000326047209 */ /* 0x000fc80007810000 */
[----:B------:R-:W-:-:S04]  /*4ed0*/  FMNMX.FTZ R5, R39, R4, !PT ;  /* 0x0000000427057209 */ /* 0x000fc80007810000 */
[----:B------:R-:W-:Y:S02]  /*4ee0*/  FMNMX.FTZ R4, R42, R5, !PT ;  /* 0x000000052a047209 */ /* 0x000fe40007810000 */
[----:B0-----:R-:W-:Y:S02]  /*4ef0*/  FMNMX.FTZ R3, R6, R9, !PT ;  /* 0x0000000906037209 */ /* 0x001fe40007810000 */
        /* <DEDUP_REMOVED lines=23> */
[--C-:B------:R-:W-:Y:S01]  /*5070*/  FFMA.FTZ R169, R48, UR11, -R56.reuse ;  /* 0x0000000b30a97c23 */ /* 0x100fe20008010838 */
[--C-:B------:R-:W-:Y:S01]  /*5080*/  FFMA.FTZ R170, R49, UR11, -R56.reuse ;  /* 0x0000000b31aa7c23 */ /* 0x100fe20008010838 */
[--C-:B------:R-:W-:Y:S01]  /*5090*/  FFMA.FTZ R171, R52, UR11, -R56.reuse ;  /* 0x0000000b34ab7c23 */ /* 0x100fe20008010838 */
[--C-:B------:R-:W-:Y:S01]  /*50a0*/  FFMA.FTZ R172, R53, UR11, -R56.reuse ;  /* 0x0000000b35ac7c23 */ /* 0x100fe20008010838 */
[----:B------:R-:W-:Y:S08]  /*50b0*/  MUFU.EX2 R5, R5 ;  /* 0x0000000500057308 */ /* 0x000ff00000000800 */
[----:B------:R-:W1:Y:S08]  /*50c0*/  MUFU.EX2 R6, R6 ;  /* 0x0000000600067308 */ /* 0x000e700000000800 */
[----:B------:R-:W-:Y:S01]  /*50d0*/  MUFU.EX2 R8, R8 ;  /* 0x0000000800087308 */ /* 0x000fe20000000800 */
[----:B0-----:R-:W-:Y:S01]  /*50e0*/  FMNMX.FTZ R24, R4, R15, !PT ;  /* 0x0000000f04187209 */ /* 0x001fe20007810000 */
[----:B------:R-:W-:-:S04]  /*50f0*/  FFMA.FTZ R15, R41, UR11, -R56 ;  /* 0x0000000b290f7c23 */ /* 0x000fc80008010838 */
        /* <DEDUP_REMOVED lines=12> */
[----:B------:R-:W-:-:S04]  /*51c0*/  FMUL.FTZ R24, R4, UR11 ;  /* 0x0000000b04187c20 */ /* 0x000fc80008410000 */
[----:B------:R-:W0:Y:S01]  /*51d0*/  MUFU.EX2 R13, R13 ;  /* 0x0000000d000d7308 */ /* 0x000e220000000800 */
[----:B------:R-:W-:Y:S02]  /*51e0*/  FSEL R24, R24, RZ, P1 ;  /* 0x000000ff18187208 */ /* 0x000fe40000800000 */
[----:B-1----:R-:W-:Y:S01]  /*51f0*/  F2FP.BF16.F32.PACK_AB R156, R11, R10 ;  /* 0x0000000a0b9c723e */ /* 0x002fe200000010ff */
[----:B------:R-:W-:Y:S02]  /*5200*/  FADD.FTZ R10, R10, R9 ;  /* 0x000000090a0a7221 */ /* 0x000fe40000010000 */
[--C-:B------:R-:W-:Y:S01]  /*5210*/  FFMA.FTZ R173, R26, UR11, -R24.reuse ;  /* 0x0000000b1aad7c23 */ /* 0x100fe20008010818 */
        /* <DEDUP_REMOVED lines=28> */
[----:B------:R-:W-:-:S04]  /*53e0*/  FADD.FTZ R175, R175, R174 ;  /* 0x000000aeafaf7221 */ /* 0x000fc80000010000 */
[----:B------:R1:W-:Y:S01]  /*53f0*/  STSM.16.M88.4 [R22+0x36400], R152 ;  /* 0x0364009816007844 */ /* 0x0003e20000000200 */
[----:B------:R-:W-:Y:S01]  /*5400*/  FADD.FTZ R178, R178, R175 ;  /* 0x000000afb2b27221 */ /* 0x000fe20000010000 */
[----:B------:R-:W-:Y:S08]  /*5410*/  MUFU.EX2 R179, R179 ;  /* 0x000000b300b37308 */ /* 0x000ff00000000800 */
[----:B------:R-:W2:Y:S01]  /*5420*/  MUFU.EX2 R182, R182 ;  /* 0x000000b600b67308 */ /* 0x000ea20000000800 */
[----:B0-----:R-:W-:Y:S01]  /*5430*/  F2FP.BF16.F32.PACK_AB R157, R180, R177 ;  /* 0x000000b1b49d723e */ /* 0x001fe200000010ff */
[----:B------:R-:W-:-:S04]  /*5440*/  FADD.FTZ R177, R177, R178 ;  /* 0x000000b2b1b17221 */ /* 0x000fc80000010000 */
[----:B------:R-:W-:Y:S02]  /*5450*/  FADD.FTZ R180, R180, R177 ;  /* 0x000000b1b4b47221 */ /* 0x000fe40000010000 */
[----:B------:R-:W-:Y:S08]  /*5460*/  MUFU.EX2 R14, R14 ;  /* 0x0000000e000e7308 */ /* 0x000ff00000000800 */
[----:B------:R-:W0:Y:S01]  /*5470*/  MUFU.EX2 R15, R15 ;  /* 0x0000000f000f7308 */ /* 0x000e220000000800 */
[----:B--2---:R-:W-:Y:S01]  /*5480*/  F2FP.BF16.F32.PACK_AB R159, R182, R179 ;  /* 0x000000b3b69f723e */ /* 0x004fe200000010ff */
[----:B------:R-:W-:-:S04]  /*5490*/  FADD.FTZ R179, R179, R180 ;  /* 0x000000b4b3b37221 */ /* 0x000fc80000010000 */
[----:B------:R1:W-:Y:S01]  /*54a0*/  STSM.16.M88.4 [R185], R156 ;  /* 0x0000009cb9007844 */ /* 0x0003e20000000200 */
        /* <DEDUP_REMOVED lines=10> */
[----:B------:R-:W-:Y:S02]  /*5550*/  FADD.FTZ R20, R21, R20 ;  /* 0x0000001415147221 */ /* 0x000fe40000010000 */
        /* <DEDUP_REMOVED lines=11> */
[----:B------:R-:W2:Y:S08]  /*5610*/  MUFU.EX2 R171, R171 ;  /* 0x000000ab00ab7308 */ /* 0x000eb00000000800 */
[----:B------:R-:W3:Y:S01]  /*5620*/  MUFU.EX2 R172, R172 ;  /* 0x000000ac00ac7308 */ /* 0x000ee20000000800 */
[----:B0-----:R-:W-:Y:S01]  /*5630*/  F2FP.BF16.F32.PACK_AB R164, R170, R169 ;  /* 0x000000a9aaa4723e */ /* 0x001fe200000010ff */
[----:B------:R-:W-:-:S04]  /*5640*/  FADD.FTZ R169, R169, R20 ;  /* 0x00000014a9a97221 */ /* 0x000fc80000010000 */
[----:B------:R-:W-:Y:S02]  /*5650*/  FADD.FTZ R170, R170, R169 ;  /* 0x000000a9aaaa7221 */ /* 0x000fe40000010000 */
[----:B------:R-:W-:Y:S02]  /*5660*/  MUFU.EX2 R211, R211 ;  /* 0x000000d300d37308 */ /* 0x000fe40000000800 */
[----:B--2---:R-:W-:-:S06]  /*5670*/  FADD.FTZ R5, R171, R170 ;  /* 0x000000aaab057221 */ /* 0x004fcc0000010000 */
[----:B------:R-:W0:Y:S01]  /*5680*/  MUFU.EX2 R214, R214 ;  /* 0x000000d600d67308 */ /* 0x000e220000000800 */
[C---:B---3--:R-:W-:Y:S01]  /*5690*/  F2FP.BF16.F32.PACK_AB R166, R172.reuse, R171 ;  /* 0x000000abaca6723e */ /* 0x048fe200000010ff */
[----:B------:R-:W-:-:S06]  /*56a0*/  FADD.FTZ R5, R172, R5 ;  /* 0x00000005ac057221 */ /* 0x000fcc0000010000 */
[----:B------:R-:W-:Y:S08]  /*56b0*/  MUFU.EX2 R213, R213 ;  /* 0x000000d500d57308 */ /* 0x000ff00000000800 */
[----:B------:R-:W2:Y:S01]  /*56c0*/  MUFU.EX2 R216, R216 ;  /* 0x000000d800d87308 */ /* 0x000ea20000000800 */
[----:B0-----:R-:W-:Y:S01]  /*56d0*/  F2FP.BF16.F32.PACK_AB R165, R214, R211 ;  /* 0x000000d3d6a5723e */ /* 0x001fe200000010ff */
[----:B------:R-:W-:-:S04]  /*56e0*/  FADD.FTZ R211, R211, R212 ;  /* 0x000000d4d3d37221 */ /* 0x000fc80000010000 */
[----:B------:R-:W-:Y:S01]  /*56f0*/  FADD.FTZ R214, R214, R211 ;  /* 0x000000d3d6d67221 */ /* 0x000fe20000010000 */
[----:B--2---:R-:W-:-:S03]  /*5700*/  F2FP.BF16.F32.PACK_AB R167, R216, R213 ;  /* 0x000000d5d8a7723e */ /* 0x004fc600000010ff */
[----:B------:R-:W-:Y:S02]  /*5710*/  FADD.FTZ R213, R213, R214 ;  /* 0x000000d6d5d57221 */ /* 0x000fe40000010000 */
[----:B------:R1:W-:Y:S01]  /*5720*/  STSM.16.M88.4 [R184], R164 ;  /* 0x000000a4b8007844 */ /* 0x0003e20000000200 */
[----:B------:R-:W-:Y:S01]  /*5730*/  WARPGROUP.ARRIVE ;  /* 0x00000000000079c5 */ /* 0x000fe20000000000 */
[----:B------:R-:W-:-:S05]  /*5740*/  FADD.FTZ R6, R216, R213 ;  /* 0x000000d5d8067221 */ /* 0x000fca0000010000 */
[----:B------:R-:W-:Y:S03]  /*5750*/  HGMMA.64x256x16.F32.BF16 R24, R152, gdesc[UR12].tnspB, RZ, !UPT, gsb0 ;  /* 0x43e0000c98187df0 */ /* 0x000fe6000c0018ff */
        /* <DEDUP_REMOVED lines=10> */
[----:B------:R-:W-:Y:S01]  /*5800*/  HGMMA.64x256x16.F32.BF16 R24, R160, gdesc[UR4].tnspB, R24, gsb0 ;  /* 0x43e00004a0187df0 */ /* 0x000fe20008001818 */
[----:B------:R-:W-:Y:S01]  /*5810*/  UMOV UR6, UR10 ;  /* 0x0000000a00067c82 */ /* 0x000fe20008000000 */
        /* <DEDUP_REMOVED lines=14> */
.L_x_4230:
        /* <DEDUP_REMOVED lines=10> */
.L_x_4242:
        /* <DEDUP_REMOVED lines=9> */
.L_x_4232:
[----:B------:R-:W-:Y:S01]  /*5a30*/  ULEA UR6, UR36, UR40, 0x3 ;  /* 0x0000002824067291 */ /* 0x000fe2000f8e183f */
[----:B------:R-:W-:-:S08]  /*5a40*/  SHF.L.U32 R3, R2, 0x1f, RZ ;  /* 0x0000001f02037819 */ /* 0x000fd000000006ff */
[----:B------:R0:W1:Y:S01]  /*5a50*/  SYNCS.PHASECHK.TRANS64.TRYWAIT P2, [UR6+0x38830], R3 ;  /* 0x03883003ff0075a7 */ /* 0x0000620008040146 */
[----:B------:R-:W-:Y:S05]  /*5a60*/  @!P0 BRA `(.L_x_4233) ;  /* 0x0000000000048947 */ /* 0x000fea0003800000 */
[----:B------:R-:W-:Y:S01]  /*5a70*/  BPT.TRAP 0x1 ;  /* 0x000000040000795c */ /* 0x000fe20000300000 */
.L_x_4233:
[----:B-1----:R-:W-:Y:S05]  /*5a80*/  @P2 BRA `(.L_x_4234) ;  /* 0x0000000000082947 */ /* 0x002fea0003800000 */
[----:B------:R-:W1:Y:S02]  /*5a90*/  SYNCS.PHASECHK.TRANS64.TRYWAIT P2, [UR6+0x38830], R3 ;  /* 0x03883003ff0075a7 */ /* 0x000e640008040146 */
[----:B-1----:R-:W-:Y:S05]  /*5aa0*/  @!P2 BRA `(.L_x_4235) ;  /* 0x000000c80094a947 */ /* 0x002fea0003800000 */
.L_x_4234:
        /* <DEDUP_REMOVED lines=28> */
.L_x_4236:
[----:B------:R2:W3:Y:S01]  /*5c70*/  SYNCS.PHASECHK.TRANS64.TRYWAIT P2, [UR6+0x38850], R3 ;  /* 0x03885003ff0075a7 */ /* 0x0004e20008040146 */
[----:B------:R-:W-:Y:S05]  /*5c80*/  @!P0 BRA `(.L_x_4237) ;  /* 0x0000000000048947 */ /* 0x000fea0003800000 */
[----:B------:R-:W-:Y:S01]  /*5c90*/  BPT.TRAP 0x1 ;  /* 0x000000040000795c */ /* 0x000fe20000300000 */
.L_x_4237:
[----:B---3--:R-:W-:Y:S05]  /*5ca0*/  @P2 BRA `(.L_x_4238) ;  /* 0x0000000000082947 */ /* 0x008fea0003800000 */
[----:B------:R-:W3:Y:S02]  /*5cb0*/  SYNCS.PHASECHK.TRANS64.TRYWAIT P2, [UR6+0x38850], R3 ;  /* 0x03885003ff0075a7 */ /* 0x000ee40008040146 */
[----:B---3--:R-:W-:Y:S05]  /*5cc0*/  @!P2 BRA `(.L_x_4239) ;  /* 0x000000c80024a947 */ /* 0x008fea0003800000 */
.L_x_4238:
[----:B------:R-:W-:Y:S01]  /*5cd0*/  UIADD3 UR10, UR40, 0x26400, URZ ;  /* 0x00026400280a7890 */ /* 0x000fe2000fffe03f */
[----:B------:R-:W-:Y:S01]  /*5ce0*/  WARPGROUP.ARRIVE ;  /* 0x00000000000079c5 */ /* 0x000fe20000000000 */
[----:B------:R-:W-:-:S05]  /*5cf0*/  ULEA UR11, UR36, UR4, 0xc ;  /* 0x00000004240b7291 */ /* 0x000fca000f8e603f */
[----:B-1----:R-:W1:Y:S01]  /*5d00*/  S2R R4, SR_TID.X ;  /* 0x0000000000047919 */ /* 0x002e620000002100 */
[----:B------:R-:W-:Y:S01]  /*5d10*/  USHF.R.U32.HI UR10, URZ, 0x4, UR10 ;  /* 0x000000043f0a7899 */ /* 0x000fe2000801160a */
[----:B------:R-:W-:Y:S01]  /*5d20*/  UMOV UR23, 0x40000040 ;  /* 0x4000004000177882 */ /* 0x000fe20000000000 */
[----:B------:R-:W-:Y:S02]  /*5d30*/  UMOV UR21, 0x40000040 ;  /* 0x4000004000157882 */ /* 0x000fe40000000000 */
[----:B------:R-:W-:Y:S01]  /*5d40*/  ULOP3.LUT UR10, UR10, 0x3fff, URZ, 0xc0, !UPT ;  /* 0x00003fff0a0a7892 */ /* 0x000fe2000f8ec03f */
[----:B------:R-:W-:Y:S01]  /*5d50*/  UMOV UR22, UR11 ;  /* 0x0000000b00167c82 */ /* 0x000fe20008000000 */
[----:B------:R-:W-:Y:S02]  /*5d60*/  UIADD3 UR19, UR11, 0x800, URZ ;  /* 0x000008000b137890 */ /* 0x000fe4000fffe03f */
[----:B------:R-:W-:-:S04]  /*5d70*/  ULOP3.LUT UR10, UR10, 0x10000, URZ, 0xfc, !UPT ;  /* 0x000100000a0a7892 */ /* 0x000fc8000f8efc3f */
[----:B------:R-:W-:-:S03]  /*5d80*/  UIADD3 UR24, UR10, 0x800, URZ ;  /* 0x000008000a187890 */ /* 0x000fc6000fffe03f */
[----:B------:R-:W-:Y:S02]  /*5d90*/  UMOV UR20, UR10 ;  /* 0x0000000a00147c82 */ /* 0x000fe40008000000 */
[----:B------:R-:W-:Y:S01]  /*5da0*/  HGMMA.64x64x16.F32.BF16 R152, gdesc[UR20], R152, gsb0 ;  /* 0x00e00000149879f0 */ /* 0x000fe20008001898 */
[----:B------:R-:W-:Y:S02]  /*5db0*/  UIADD3 UR22, UR11, 0x2, URZ ;  /* 0x000000020b167890 */ /* 0x000fe4000fffe03f */
[----:B------:R-:W-:Y:S01]  /*5dc0*/  UIADD3 UR20, UR10, 0x2, URZ ;  /* 0x000000020a147890 */ /* 0x000fe2000fffe03f */
[----:B------:R-:W-:Y:S01]  /*5dd0*/  UMOV UR23, 0x40000040 ;  /* 0x4000004000177882 */ /* 0x000fe20000000000 */
[----:B------:R-:W-:Y:S01]  /*5de0*/  UMOV UR21, 0x40000040 ;  /* 0x4000004000157882 */ /* 0x000fe20000000000 */
[----:B-1----:R-:W-:-:S05]  /*5df0*/  SHF.R.U32.HI R4, RZ, 0x7, R4 ;  /* 0x00000007ff047819 */ /* 0x002fca0000011604 */
[----:B0-2---:R-:W0:Y:S02]  /*5e00*/  SHFL.IDX PT, R3, R4, RZ, 0x1f ;  /* 0x00001fff04037589 */ /* 0x005e2400000e0000 */
        /* <DEDUP_REMOVED lines=258> */
.L_x_4240:
[----:B------:R-:W-:Y:S01]  /*6e30*/  ULDC UR10, c[0x0][0xad0] ;  /* 0x0002b400000a7ab9 */ /* 0x000fe20000000800 */
[----:B------:R-:W-:Y:S01]  /*6e40*/  ULDC UR11, c[0x0][0xa80] ;  /* 0x0002a000000b7ab9 */ /* 0x000fe20000000800 */
        /* <DEDUP_REMOVED lines=37> */
[----:B------:R-:W-:Y:S01]  /*70a0*/  ULEA UR14, UR36, UR5, 0xc ;  /* 0x00000005240e7291 */ /* 0x000fe2000f8e603f */
[----:B------:R-:W1:Y:S01]  /*70b0*/  MUFU.TANH R153, R153 ;  /* 0x0000009900997308 */ /* 0x000e620000002400 */
[----:B--2---:R-:W-:Y:S01]  /*70c0*/  FMNMX.FTZ R3, R15, R152, !PT ;  /* 0x000000980f037209 */ /* 0x004fe20007810000 */
[----:B------:R-:W-:Y:S01]  /*70d0*/  UMOV UR15, 0x40000040 ;  /* 0x40000040000f7882 */ /* 0x000fe20000000000 */
[----:B------:R-:W-:-:S05]  /*70e0*/  UMOV UR19, 0x40000040 ;  /* 0x4000004000137882 */ /* 0x000fca0000000000 */
        /* <DEDUP_REMOVED lines=12> */
[----:B------:R-:W-:Y:S01]  /*71b0*/  FMUL.FTZ R152, R181, UR10 ;  /* 0x0000000ab5987c20 */ /* 0x000fe20008410000 */
[----:B------:R-:W-:-:S04]  /*71c0*/  UIADD3 UR10, UR6, 0x38840, URZ ;  /* 0x00038840060a7890 */ /* 0x000fc8000fffe03f */
[----:B------:R-:W-:Y:S01]  /*71d0*/  UPRMT UR10, UR39, 0x654, UR10 ;  /* 0x00000654270a7896 */ /* 0x000fe2000800000a */
[----:B------:R-:W2:Y:S01]  /*71e0*/  MUFU.TANH R159, R159 ;  /* 0x0000009f009f7308 */ /* 0x000ea20000002400 */
[----:B0-----:R-:W-:-:S07]  /*71f0*/  FMNMX.FTZ R168, R158, R3, !PT ;  /* 0x000000039ea87209 */ /* 0x001fce0007810000 */
[----:B------:R-:W0:Y:S01]  /*7200*/  MUFU.TANH R160, R160 ;  /* 0x000000a000a07308 */ /* 0x000e220000002400 */
[----:B-1----:R-:W-:Y:S01]  /*7210*/  FMNMX.FTZ R168, R21, R168, !PT ;  /* 0x000000a815a87209 */ /* 0x002fe20007810000 */
[----:B------:R-:W-:Y:S01]  /*7220*/  SYNCS.ARRIVE.TRANS64.RED.A1T0 RZ, [UR10], RZ ;  /* 0x000000ffffff79a7 */ /* 0x000fe2000810040a */
[----:B------:R-:W-:-:S05]  /*7230*/  UIADD3 UR10, UR14, 0x80, URZ ;  /* 0x000000800e0a7890 */ /* 0x000fca000fffe03f */
[----:B------:R-:W1:Y:S01]  /*7240*/  MUFU.TANH R161, R161 ;  /* 0x000000a100a17308 */ /* 0x000e620000002400 */
[----:B--2---:R-:W-:Y:S01]  /*7250*/  FMNMX.FTZ R3, R159, R168, !PT ;  /* 0x000000a89f037209 */ /* 0x004fe20007810000 */
[----:B------:R-:W-:Y:S01]  /*7260*/  UMOV UR18, UR10 ;  /* 0x0000000a00127c82 */ /* 0x000fe20008000000 */
[----:B------:R-:W-:-:S05]  /*7270*/  UIADD3 UR10, UR14, 0x100, URZ ;  /* 0x000001000e0a7890 */ /* 0x000fca000fffe03f */
        /* <DEDUP_REMOVED lines=9> */
[----:B------:R-:W3:Y:S08]  /*7310*/  MUFU.TANH R11, R11 ;  /* 0x0000000b000b7308 */ /* 0x000ef00000002400 */
[----:B------:R-:W4:Y:S08]  /*7320*/  MUFU.TANH R12, R12 ;  /* 0x0000000c000c7308 */ /* 0x000f300000002400 */
[----:B------:R-:W5:Y:S01]  /*7330*/  MUFU.TANH R162, R162 ;  /* 0x000000a200a27308 */ /* 0x000f620000002400 */
[----:B0-----:R-:W-:-:S02]  /*7340*/  FMNMX.FTZ R169, R3, R168, !PT ;  /* 0x000000a803a97209 */ /* 0x001fc40007810000 */
[----:B-1----:R-:W-:-:S05]  /*7350*/  FMNMX.FTZ R3, R8, R9, !PT ;  /* 0x0000000908037209 */ /* 0x002fca0007810000 */
[----:B------:R-:W0:Y:S01]  /*7360*/  MUFU.TANH R163, R163 ;  /* 0x000000a300a37308 */ /* 0x000e220000002400 */
[----:B------:R-:W1:Y:S01]  /*7370*/  SHFL.BFLY PT, R170, R169, 0x1, 0x1f ;  /* 0x0c201f00a9aa7f89 */ /* 0x000e6200000e0000 */
[----:B--2---:R-:W-:-:S04]  /*7380*/  FMNMX.FTZ R168, R10, R3, !PT ;  /* 0x000000030aa87209 */ /* 0x004fc80007810000 */
[----:B---3--:R-:W-:Y:S02]  /*7390*/  FMNMX.FTZ R3, R11, R168, !PT ;  /* 0x000000a80b037209 */ /* 0x008fe40007810000 */
[----:B------:R-:W2:Y:S02]  /*73a0*/  MUFU.TANH R165, R165 ;  /* 0x000000a500a57308 */ /* 0x000ea40000002400 */
[----:B----4-:R-:W-:-:S04]  /*73b0*/  FMNMX.FTZ R3, R12, R3, !PT ;  /* 0x000000030c037209 */ /* 0x010fc80007810000 */
[----:B-----5:R-:W-:Y:S02]  /*73c0*/  FMNMX.FTZ R168, R162, R3, !PT ;  /* 0x00000003a2a87209 */ /* 0x020fe40007810000 */
[----:B------:R-:W3:Y:S02]  /*73d0*/  MUFU.TANH R166, R166 ;  /* 0x000000a600a67308 */ /* 0x000ee40000002400 */
[----:B0-----:R-:W-:-:S06]  /*73e0*/  FMNMX.FTZ R168, R163, R168, !PT ;  /* 0x000000a8a3a87209 */ /* 0x001fcc0007810000 */
[----:B------:R-:W0:Y:S01]  /*73f0*/  MUFU.TANH R167, R167 ;  /* 0x000000a700a77308 */ /* 0x000e220000002400 */
[----:B-1----:R-:W-:Y:S02]  /*7400*/  FMNMX.FTZ R3, R169, R170, !PT ;  /* 0x000000aaa9037209 */ /* 0x002fe40007810000 */
[----:B--2---:R-:W-:-:S03]  /*7410*/  FMNMX.FTZ R169, R165, R168, !PT ;  /* 0x000000a8a5a97209 */ /* 0x004fc60007810000 */
[C---:B------:R-:W-:Y:S02]  /*7420*/  FMUL.FTZ R212, R3.reuse, UR11 ;  /* 0x0000000b03d47c20 */ /* 0x040fe40008410000 */
[----:B------:R-:W1:Y:S01]  /*7430*/  MUFU.TANH R176, R176 ;  /* 0x000000b000b07308 */ /* 0x000e620000002400 */
[----:B---3--:R-:W-:Y:S01]  /*7440*/  FMNMX.FTZ R168, R166, R169, !PT ;  /* 0x000000a9a6a87209 */ /* 0x008fe20007810000 */
[----:B------:R-:W-:Y:S01]  /*7450*/  FADD.FTZ R14, -R3, R14 ;  /* 0x0000000e030e7221 */ /* 0x000fe20000010100 */
[--C-:B------:R-:W-:Y:S01]  /*7460*/  FFMA.FTZ R170, R4, UR11, -R212.reuse ;  /* 0x0000000b04aa7c23 */ /* 0x100fe200080108d4 */
[--C-:B------:R-:W-:Y:S01]  /*7470*/  FFMA.FTZ R13, R13, UR11, -R212.reuse ;  /* 0x0000000b0d0d7c23 */ /* 0x100fe200080108d4 */
[--C-:B------:R-:W-:Y:S01]  /*7480*/  FFMA.FTZ R15, R15, UR11, -R212.reuse ;  /* 0x0000000b0f0f7c23 */ /* 0x100fe200080108d4 */
[----:B------:R-:W-:Y:S01]  /*7490*/  FMUL.FTZ R14, R14, UR11 ;  /* 0x0000000b0e0e7c20 */ /* 0x000fe20008410000 */
[--C-:B------:R-:W-:Y:S01]  /*74a0*/  FFMA.FTZ R20, R20, UR11, -R212.reuse ;  /* 0x0000000b14147c23 */ /* 0x100fe200080108d4 */
[----:B------:R-:W2:Y:S01]  /*74b0*/  MUFU.TANH R177, R177 ;  /* 0x000000b100b17308 */ /* 0x000ea20000002400 */
[----:B0-----:R-:W-:Y:S01]  /*74c0*/  FMNMX.FTZ R169, R167, R168, !PT ;  /* 0x000000a8a7a97209 */ /* 0x001fe20007810000 */
[--C-:B------:R-:W-:Y:S01]  /*74d0*/  FFMA.FTZ R171, R155, UR11, -R212.reuse ;  /* 0x0000000b9bab7c23 */ /* 0x100fe200080108d4 */
[--C-:B------:R-:W-:Y:S01]  /*74e0*/  FFMA.FTZ R172, R156, UR11, -R212.reuse ;  /* 0x0000000b9cac7c23 */ /* 0x100fe200080108d4 */
[--C-:B------:R-:W-:Y:S01]  /*74f0*/  FFMA.FTZ R173, R157, UR11, -R212.reuse ;  /* 0x0000000b9dad7c23 */ /* 0x100fe200080108d4 */
[--C-:B------:R-:W-:Y:S01]  /*7500*/  FFMA.FTZ R174, R158, UR11, -R212.reuse ;  /* 0x0000000b9eae7c23 */ /* 0x100fe200080108d4 */
[--C-:B------:R-:W-:Y:S01]  /*7510*/  FFMA.FTZ R21, R21, UR11, -R212.reuse ;  /* 0x0000000b15157c23 */ /* 0x100fe200080108d4 */
[--C-:B------:R-:W-:Y:S01]  /*7520*/  FFMA.FTZ R178, R159, UR11, -R212.reuse ;  /* 0x0000000b9fb27c23 */ /* 0x100fe200080108d4 */
[----:B------:R-:W0:Y:S01]  /*7530*/  MUFU.TANH R175, R175 ;  /* 0x000000af00af7308 */ /* 0x000e220000002400 */
[----:B-1----:R-:W-:Y:S01]  /*7540*/  FMNMX.FTZ R168, R176, R169, !PT ;  /* 0x000000a9b0a87209 */ /* 0x002fe20007810000 */
[--C-:B------:R-:W-:Y:S01]  /*7550*/  FFMA.FTZ R181, R160, UR11, -R212.reuse ;  /* 0x0000000ba0b57c23 */ /* 0x100fe200080108d4 */
[--C-:B------:R-:W-:Y:S01]  /*7560*/  FFMA.FTZ R182, R161, UR11, -R212.reuse ;  /* 0x0000000ba1b67c23 */ /* 0x100fe200080108d4 */
[----:B------:R-:W-:-:S04]  /*7570*/  FFMA.FTZ R211, R164, UR11, -R212 ;  /* 0x0000000ba4d37c23 */ /* 0x000fc800080108d4 */
        /* <DEDUP_REMOVED lines=8> */
[----:B------:R-:W2:Y:S01]  /*7600*/  MUFU.EX2 R14, R14 ;  /* 0x0000000e000e7308 */ /* 0x000ea20000000800 */
[----:B0-----:R-:W-:Y:S01]  /*7610*/  FMNMX.FTZ R4, R210, R169, !PT ;  /* 0x000000a9d2047209 */ /* 0x001fe20007810000 */
[----:B------:R-:W-:-:S06]  /*7620*/  FFMA.FTZ R169, R153, UR11, -R212 ;  /* 0x0000000b99a97c23 */ /* 0x000fcc00080108d4 */
[----:B------:R0:W-:Y:S01]  /*7630*/  MUFU.EX2 R168, R170 ;  /* 0x000000aa00a87308 */ /* 0x0001e20000000800 */
[----:B-1----:R-:W-:-:S05]  /*7640*/  FMNMX.FTZ R4, R183, R4, !PT ;  /* 0x00000004b7047209 */ /* 0x002fca0007810000 */
[----:B------:R-:W1:Y:S02]  /*7650*/  SHFL.BFLY PT, R153, R4, 0x2, 0x1f ;  /* 0x0c401f0004997f89 */ /* 0x000e6400000e0000 */
[----:B------:R-:W-:Y:S01]  /*7660*/  MUFU.EX2 R13, R13 ;  /* 0x0000000d000d7308 */ /* 0x000fe20000000800 */
[--C-:B0-----:R-:W-:Y:S01]  /*7670*/  FFMA.FTZ R170, R154, UR11, -R212.reuse ;  /* 0x0000000b9aaa7c23 */ /* 0x101fe200080108d4 */
[----:B------:R-:W-:Y:S02]  /*7680*/  IMAD.U32 R154, RZ, RZ, UR7 ;  /* 0x00000007ff9a7e24 */ /* 0x000fe4000f8e00ff */
[----:B------:R-:W-:Y:S01]  /*7690*/  FFMA.FTZ R212, R152, UR11, -R212 ;  /* 0x0000000b98d47c23 */ /* 0x000fe200080108d4 */
[-C--:B--2---:R-:W-:Y:S01]  /*76a0*/  FMUL.FTZ R24, R24, R14.reuse ;  /* 0x0000000e18187220 */ /* 0x084fe20000410000 */
        /* <DEDUP_REMOVED lines=44> */
[----:B-1----:R-:W-:Y:S01]  /*7970*/  F2FP.BF16.F32.PACK_AB R156, R170, R169 ;  /* 0x000000a9aa9c723e */ /* 0x002fe200000010ff */
[----:B------:R-:W-:Y:S01]  /*7980*/  FMUL.FTZ R97, R97, R14 ;  /* 0x0000000e61617220 */ /* 0x000fe20000410000 */
[----:B0-----:R-:W-:Y:S01]  /*7990*/  FMNMX.FTZ R4, R153, R4, !PT ;  /* 0x0000000499047209 */ /* 0x001fe20007810000 */
[-C--:B------:R-:W-:Y:S01]  /*79a0*/  FMUL.FTZ R100, R100, R14.reuse ;  /* 0x0000000e64647220 */ /* 0x080fe20000410000 */
[----:B------:R-:W-:Y:S01]  /*79b0*/  IADD3 R153, -R19, RZ, RZ ;  /* 0x000000ff13997210 */ /* 0x000fe20007ffe1ff */
[-C--:B------:R-:W-:Y:S01]  /*79c0*/  FMUL.FTZ R101, R101, R14.reuse ;  /* 0x0000000e65657220 */ /* 0x080fe20000410000 */
[-C--:B------:R-:W-:Y:S01]  /*79d0*/  FMUL.FTZ R104, R104, R14.reuse ;  /* 0x0000000e68687220 */ /* 0x080fe20000410000 */
[----:B------:R-:W-:Y:S01]  /*79e0*/  FADD.FTZ R9, -R4, R9 ;  /* 0x0000000904097221 */ /* 0x000fe20000010100 */
[----:B------:R-:W-:Y:S01]  /*79f0*/  ISETP.NE.AND P2, PT, R18, R153, PT ;  /* 0x000000991200720c */ /* 0x000fe20003f45270 */
[----:B------:R-:W-:Y:S01]  /*7a00*/  FMUL.FTZ R152, R4, UR11 ;  /* 0x0000000b04987c20 */ /* 0x000fe20008410000 */
[----:B------:R-:W-:Y:S01]  /*7a10*/  MUFU.EX2 R173, R173 ;  /* 0x000000ad00ad7308 */ /* 0x000fe20000000800 */
[----:B------:R-:W-:Y:S01]  /*7a20*/  FMUL.FTZ R9, R9, UR11 ;  /* 0x0000000b09097c20 */ /* 0x000fe20008410000 */
[----:B------:R-:W-:Y:S01]  /*7a30*/  FMUL.FTZ R105, R105, R14 ;  /* 0x0000000e69697220 */ /* 0x000fe20000410000 */
[--C-:B------:R-:W-:Y:S01]  /*7a40*/  FFMA.FTZ R213, R10, UR11, -R152.reuse ;  /* 0x0000000b0ad57c23 */ /* 0x100fe20008010898 */
[--C-:B------:R-:W-:Y:S01]  /*7a50*/  FFMA.FTZ R219, R176, UR11, -R152.reuse ;  /* 0x0000000bb0db7c23 */ /* 0x100fe20008010898 */
[--C-:B------:R-:W-:Y:S01]  /*7a60*/  FFMA.FTZ R10, R11, UR11, -R152.reuse ;  /* 0x0000000b0b0a7c23 */ /* 0x100fe20008010898 */
[--C-:B------:R-:W-:Y:S01]  /*7a70*/  FFMA.FTZ R176, R177, UR11, -R152.reuse ;  /* 0x0000000bb1b07c23 */ /* 0x100fe20008010898 */
[--C-:B------:R-:W-:Y:S01]  /*7a80*/  FFMA.FTZ R8, R8, UR11, -R152.reuse ;  /* 0x0000000b08087c23 */ /* 0x100fe20008010898 */
[----:B------:R-:W0:Y:S01]  /*7a90*/  MUFU.EX2 R9, R9 ;  /* 0x0000000900097308 */ /* 0x000e220000000800 */
[--C-:B------:R-:W-:Y:S01]  /*7aa0*/  FFMA.FTZ R11, R12, UR11, -R152.reuse ;  /* 0x0000000b0c0b7c23 */ /* 0x100fe20008010898 */
[----:B------:R-:W-:Y:S01]  /*7ab0*/  FFMA.FTZ R177, R180, UR11, -R152 ;  /* 0x0000000bb4b17c23 */ /* 0x000fe20008010898 */
[----:B------:R-:W-:-:S02]  /*7ac0*/  @!P2 IMAD R153, R154, 0x40, R17 ;  /* 0x000000409a99a824 */ /* 0x000fc400078e0211 */
[--C-:B------:R-:W-:Y:S01]  /*7ad0*/  FFMA.FTZ R12, R162, UR11, -R152.reuse ;  /* 0x0000000ba20c7c23 */ /* 0x100fe20008010898 */
[--C-:B------:R-:W-:Y:S01]  /*7ae0*/  FFMA.FTZ R215, R163, UR11, -R152.reuse ;  /* 0x0000000ba3d77c23 */ /* 0x100fe20008010898 */
[--C-:B------:R-:W-:Y:S01]  /*7af0*/  FFMA.FTZ R214, R165, UR11, -R152.reuse ;  /* 0x0000000ba5d67c23 */ /* 0x100fe20008010898 */
[--C-:B------:R-:W-:Y:S01]  /*7b00*/  FFMA.FTZ R217, R166, UR11, -R152.reuse ;  /* 0x0000000ba6d97c23 */ /* 0x100fe20008010898 */
[----:B------:R-:W-:Y:S01]  /*7b10*/  @!P2 LEA R153, R153, UR40, 0x2 ;  /* 0x000000289999ac11 */ /* 0x000fe2000f8e10ff */
[--C-:B------:R-:W-:Y:S01]  /*7b20*/  FFMA.FTZ R180, R179, UR11, -R152.reuse ;  /* 0x0000000bb3b47c23 */ /* 0x100fe20008010898 */
[--C-:B------:R-:W-:Y:S01]  /*7b30*/  FFMA.FTZ R216, R167, UR11, -R152.reuse ;  /* 0x0000000ba7d87c23 */ /* 0x100fe20008010898 */
[--C-:B------:R-:W-:Y:S01]  /*7b40*/  FFMA.FTZ R175, R175, UR11, -R152.reuse ;  /* 0x0000000bafaf7c23 */ /* 0x100fe20008010898 */
[--C-:B------:R-:W-:Y:S01]  /*7b50*/  FFMA.FTZ R179, R210, UR11, -R152.reuse ;  /* 0x0000000bd2b37c23 */ /* 0x100fe20008010898 */
[----:B------:R-:W-:Y:S01]  /*7b60*/  FFMA.FTZ R210, R183, UR11, -R152 ;  /* 0x0000000bb7d27c23 */ /* 0x000fe20008010898 */
[----:B------:R-:W-:Y:S01]  /*7b70*/  @!P2 STS [R153+0x38400], R14 ;  /* 0x0384000e9900a388 */ /* 0x000fe20000000800 */
[----:B------:R-:W-:Y:S01]  /*7b80*/  MUFU.EX2 R8, R8 ;  /* 0x0000000800087308 */ /* 0x000fe20000000800 */
[----:B------:R-:W-:Y:S01]  /*7b90*/  F2FP.BF16.F32.PACK_AB R152, R168, R13 ;  /* 0x0000000da898723e */ /* 0x000fe200000010ff */
[----:B0-----:R-:W-:Y:S01]  /*7ba0*/  FMUL.FTZ R26, R26, R9 ;  /* 0x000000091a1a7220 */ /* 0x001fe20000410000 */
[----:B------:R0:W-:Y:S01]  /*7bb0*/  @!P2 STS [R153+0x38420], R9 ;  /* 0x038420099900a388 */ /* 0x0001e20000000800 */
[----:B------:R-:W-:Y:S01]  /*7bc0*/  F2FP.BF16.F32.PACK_AB R154, R20, R15 ;  /* 0x0000000f149a723e */ /* 0x000fe200000010ff */
[----:B------:R-:W-:Y:S01]  /*7bd0*/  FMUL.FTZ R27, R27, R9 ;  /* 0x000000091b1b7220 */ /* 0x000fe20000410000 */
[----:B------:R-:W-:Y:S01]  /*7be0*/  F2FP.BF16.F32.PACK_AB R158, R172, R171 ;  /* 0x000000abac9e723e */ /* 0x000fe200000010ff */
        /* <DEDUP_REMOVED lines=66> */
[----:B-1----:R-:W-:Y:S01]  /*8010*/  F2FP.BF16.F32.PACK_AB R159, R217, R214 ;  /* 0x000000d6d99f723e */ /* 0x002fe200000010ff */
[-C--:B------:R-:W-:Y:S01]  /*8020*/  FMUL.FTZ R121, R121, R14.reuse ;  /* 0x0000000e79797220 */ /* 0x080fe20000410000 */
[-C--:B------:R-:W-:Y:S01]  /*8030*/  FMUL.FTZ R122, R122, R9.reuse ;  /* 0x000000097a7a7220 */ /* 0x080fe20000410000 */
[-C--:B------:R-:W-:Y:S01]  /*8040*/  FMUL.FTZ R123, R123, R9.reuse ;  /* 0x000000097b7b7220 */ /* 0x080fe20000410000 */
[-C--:B------:R-:W-:Y:S01]  /*8050*/  FMUL.FTZ R124, R124, R14.reuse ;  /* 0x0000000e7c7c7220 */ /* 0x080fe20000410000 */
[-C--:B------:R-:W-:Y:S01]  /*8060*/  FMUL.FTZ R125, R125, R14.reuse ;  /* 0x0000000e7d7d7220 */ /* 0x080fe20000410000 */
[----:B------:R-:W-:Y:S01]  /*8070*/  FMUL.FTZ R126, R126, R9 ;  /* 0x000000097e7e7220 */ /* 0x000fe20000410000 */
        /* <DEDUP_REMOVED lines=16> */
[----:B------:R-:W0:Y:S01]  /*8180*/  MUFU.EX2 R219, R219 ;  /* 0x000000db00db7308 */ /* 0x000e220000000800 */
[----:B-1----:R-:W-:Y:S01]  /*8190*/  F2FP.BF16.F32.PACK_AB R162, R178, R21 ;  /* 0x00000015b2a2723e */ /* 0x002fe200000010ff */
        /* <DEDUP_REMOVED lines=17> */
[----:B------:R1:W-:Y:S01]  /*82b0*/  STSM.16.M88.4 [R185], R156 ;  /* 0x0000009cb9007844 */ /* 0x0003e20000000200 */
[----:B------:R-:W-:-:S02]  /*82c0*/  FFMA.FTZ R6, R9, R6, R8 ;  /* 0x0000000609067223 */ /* 0x000fc40000010008 */
[----:B------:R-:W-:Y:S02]  /*82d0*/  FADD.FTZ R168, R168, R5 ;  /* 0x00000005a8a87221 */ /* 0x000fe40000010000 */
[----:B------:R-:W-:Y:S01]  /*82e0*/  MUFU.EX2 R181, R181 ;  /* 0x000000b500b57308 */ /* 0x000fe20000000800 */
[----:B------:R-:W-:Y:S01]  /*82f0*/  FADD.FTZ R213, R213, R6 ;  /* 0x00000006d5d57221 */ /* 0x000fe20000010000 */
[----:B------:R-:W-:-:S03]  /*8300*/  FADD.FTZ R15, R15, R168 ;  /* 0x000000a80f0f7221 */ /* 0x000fc60000010000 */
[----:B------:R-:W-:Y:S01]  /*8310*/  FADD.FTZ R10, R10, R213 ;  /* 0x000000d50a0a7221 */ /* 0x000fe20000010000 */
[----:B------:R-:W-:Y:S02]  /*8320*/  FADD.FTZ R20, R20, R15 ;  /* 0x0000000f14147221 */ /* 0x000fe40000010000 */
[----:B------:R-:W0:Y:S01]  /*8330*/  MUFU.EX2 R182, R182 ;  /* 0x000000b600b67308 */ /* 0x000e220000000800 */
[----:B--2---:R-:W-:Y:S01]  /*8340*/  F2FP.BF16.F32.PACK_AB R163, R175, R176 ;  /* 0x000000b0afa3723e */ /* 0x004fe200000010ff */
[----:B------:R-:W-:Y:S01]  /*8350*/  FADD.FTZ R11, R11, R10 ;  /* 0x0000000a0b0b7221 */ /* 0x000fe20000010000 */
[----:B------:R-:W-:-:S03]  /*8360*/  FADD.FTZ R169, R169, R20 ;  /* 0x00000014a9a97221 */ /* 0x000fc60000010000 */
[----:B------:R1:W-:Y:S01]  /*8370*/  STSM.16.M88.4 [R23], R160 ;  /* 0x000000a017007844 */ /* 0x0003e20000000200 */
[----:B------:R-:W-:Y:S01]  /*8380*/  FADD.FTZ R12, R12, R11 ;  /* 0x0000000b0c0c7221 */ /* 0x000fe20000010000 */
[----:B------:R-:W-:Y:S01]  /*8390*/  MUFU.EX2 R211, R211 ;  /* 0x000000d300d37308 */ /* 0x000fe20000000800 */
[----:B------:R-:W-:Y:S02]  /*83a0*/  FADD.FTZ R170, R170, R169 ;  /* 0x000000a9aaaa7221 */ /* 0x000fe40000010000 */
[----:B------:R-:W-:Y:S02]  /*83b0*/  FADD.FTZ R215, R215, R12 ;  /* 0x0000000cd7d77221 */ /* 0x000fe40000010000 */
[----:B------:R-:W-:Y:S02]  /*83c0*/  FADD.FTZ R171, R171, R170 ;  /* 0x000000aaabab7221 */ /* 0x000fe40000010000 */
[----:B------:R-:W-:Y:S01]  /*83d0*/  FADD.FTZ R214, R214, R215 ;  /* 0x000000d7d6d67221 */ /* 0x000fe20000010000 */
[----:B------:R-:W2:Y:S01]  /*83e0*/  MUFU.EX2 R212, R212 ;  /* 0x000000d400d47308 */ /* 0x000ea20000000800 */
[----:B0-----:R-:W-:Y:S01]  /*83f0*/  F2FP.BF16.F32.PACK_AB R164, R182, R181 ;  /* 0x000000b5b6a4723e */ /* 0x001fe200000010ff */
[----:B------:R-:W-:Y:S01]  /*8400*/  FADD.FTZ R172, R172, R171 ;  /* 0x000000abacac7221 */ /* 0x000fe20000010000 */
[----:B------:R-:W-:-:S03]  /*8410*/  FADD.FTZ R217, R217, R214 ;  /* 0x000000d6d9d97221 */ /* 0x000fc60000010000 */
        /* <DEDUP_REMOVED lines=11> */
[----:B------:R-:W-:Y:S02]  /*84d0*/  FADD.FTZ R181, R181, R178 ;  /* 0x000000b2b5b57221 */ /* 0x000fe40000010000 */
[----:B------:R-:W-:Y:S02]  /*84e0*/  MUFU.EX2 R179, R179 ;  /* 0x000000b300b37308 */ /* 0x000fe40000000800 */
[----:B------:R-:W-:-:S04]  /*84f0*/  FADD.FTZ R182, R182, R181 ;  /* 0x000000b5b6b67221 */ /* 0x000fc80000010000 */
[----:B------:R-:W-:Y:S02]  /*8500*/  FADD.FTZ R5, R211, R182 ;  /* 0x000000b6d3057221 */ /* 0x000fe40000010000 */
[----:B------:R-:W2:Y:S01]  /*8510*/  MUFU.EX2 R210, R210 ;  /* 0x000000d200d27308 */ /* 0x000ea20000000800 */
[----:B0-----:R-:W-:Y:S01]  /*8520*/  F2FP.BF16.F32.PACK_AB R165, R180, R177 ;  /* 0x000000b1b4a5723e */ /* 0x001fe200000010ff */
[----:B------:R-:W-:Y:S01]  /*8530*/  FADD.FTZ R177, R177, R176 ;  /* 0x000000b0b1b17221 */ /* 0x000fe20000010000 */
[----:B------:R-:W-:-:S03]  /*8540*/  FADD.FTZ R5, R212, R5 ;  /* 0x00000005d4057221 */ /* 0x000fc60000010000 */
[----:B------:R-:W-:Y:S01]  /*8550*/  FADD.FTZ R180, R180, R177 ;  /* 0x000000b1b4b47221 */ /* 0x000fe20000010000 */
[----:B--2---:R-:W-:-:S03]  /*8560*/  F2FP.BF16.F32.PACK_AB R167, R210, R179 ;  /* 0x000000b3d2a7723e */ /* 0x004fc600000010ff */
[----:B------:R-:W-:Y:S02]  /*8570*/  FADD.FTZ R179, R179, R180 ;  /* 0x000000b4b3b37221 */ /* 0x000fe40000010000 */
[----:B------:R1:W-:Y:S01]  /*8580*/  STSM.16.M88.4 [R184], R164 ;  /* 0x000000a4b8007844 */ /* 0x0003e20000000200 */
[----:B------:R-:W-:Y:S01]  /*8590*/  WARPGROUP.ARRIVE ;  /* 0x00000000000079c5 */ /* 0x000fe20000000000 */
[----:B------:R-:W-:-:S05]  /*85a0*/  FADD.FTZ R6, R210, R179 ;  /* 0x000000b3d2067221 */ /* 0x000fca0000010000 */
[----:B------:R-:W-:Y:S01]  /*85b0*/  HGMMA.64x256x16.F32.BF16 R24, R152, gdesc[UR12].tnspB, R24, gsb0 ;  /* 0x43e0000c98187df0 */ /* 0x000fe20008001818 */
[----:B------:R-:W-:Y:S01]  /*85c0*/  UIADD3 UR14, UR14, 0x180, URZ ;  /* 0x000001800e0e7890 */ /* 0x000fe2000fffe03f */
[----:B------:R-:W-:Y:S01]  /*85d0*/  UMOV UR15, 0x40000040 ;  /* 0x40000040000f7882 */ /* 0x000fe20000000000 */
[----:B------:R-:W-:Y:S02]  /*85e0*/  WARPGROUP.DEPBAR.LE gsb0, 0x0 ;  /* 0x00008000000079c5 */ /* 0x000fe40000010000 */
[----:B------:R-:W-:-:S15]  /*85f0*/  WARPGROUP.ARRIVE ;  /* 0x00000000000079c5 */ /* 0x000fde0000000000 */
[----:B------:R-:W-:-:S08]  /*8600*/  NOP ;  /* 0x0000000000007918 */ /* 0x000fd00000000000 */
        /* <DEDUP_REMOVED lines=22> */
.L_x_4241:
[----:B------:R-:W-:Y:S01]  /*8770*/  UIADD3 UR6, UR6, 0x38860, URZ ;  /* 0x0003886006067890 */ /* 0x000fe2000fffe03f */
[----:B------:R-:W-:Y:S01]  /*8780*/  IMAD.MOV.U32 R9, RZ, RZ, R4 ;  /* 0x000000ffff097224 */ /* 0x000fe200078e0004 */
[----:B------:R-:W-:Y:S01]  /*8790*/  UMOV UR7, UR36 ;  /* 0x0000002400077c82 */ /* 0x000fe20008000000 */
[----:B------:R-:W-:Y:S01]  /*87a0*/  IMAD.MOV.U32 R14, RZ, RZ, R3 ;  /* 0x000000ffff0e7224 */ /* 0x000fe200078e0003 */
[----:B------:R-:W-:-:S09]  /*87b0*/  UPRMT UR6, UR39, 0x654, UR6 ;  /* 0x0000065427067896 */ /* 0x000fd20008000006 */
[----:B------:R-:W-:Y:S01]  /*87c0*/  SYNCS.ARRIVE.TRANS64.RED.A1T0 RZ, [UR6], RZ ;  /* 0x000000ffffff79a7 */ /* 0x000fe20008100406 */
[----:B------:R-:W-:Y:S05]  /*87d0*/  @P1 BRA `(.L_x_4242) ;  /* 0xffffffd000701947 */ /* 0x000fea000383ffff */
.L_x_4231:
[----:B------:R-:W0:Y:S01]  /*87e0*/  SHFL.BFLY PT, R0, R5, 0x2, 0x1f ;  /* 0x0c401f0005007f89 */ /* 0x000e2200000e0000 */
[----:B------:R-:W-:Y:S02]  /*87f0*/  IMAD.U32 R11, RZ, RZ, UR11 ;  /* 0x0000000bff0b7e24 */ /* 0x000fe4000f8e00ff */
[----:B------:R-:W-:Y:S01]  /*8800*/  IMAD.MOV.U32 R165, RZ, RZ, -0x800000 ;  /* 0xff800000ffa57424 */ /* 0x000fe200078e00ff */
[----:B------:R-:W1:Y:S01]  /*8810*/  SHFL.BFLY PT, R9, R6, 0x2, 0x1f ;  /* 0x0c401f0006097f89 */ /* 0x000e6200000e0000 */
[----:B------:R-:W-:Y:S01]  /*8820*/  VIADD R196, R196, 0x1 ;  /* 0x00000001c4c47836 */ /* 0x000fe20000000000 */
[----:B------:R-:W-:Y:S08]  /*8830*/  BAR.ARV 0x8, 0x100 ;  /* 0x0204000000007b1d */ /* 0x000ff00000002000 */
[----:B------:R-:W-:Y:S01]  /*8840*/  BAR.SYNC.DEFER_BLOCKING 0xf, 0x100 ;  /* 0x03c4000000007b1d */ /* 0x000fe20000010000 */
[----:B0-----:R-:W-:Y:S01]  /*8850*/  FADD.FTZ R8, R0, R5 ;  /* 0x0000000500087221 */ /* 0x001fe20000010000 */
[----:B------:R-:W-:-:S02]  /*8860*/  IMAD.MOV.U32 R0, RZ, RZ, RZ ;  /* 0x000000ffff007224 */ /* 0x000fc400078e00ff */
[----:B------:R-:W-:Y:S02]  /*8870*/  IMAD.MOV.U32 R5, RZ, RZ, RZ ;  /* 0x000000ffff057224 */ /* 0x000fe400078e00ff */
[----:B-1----:R-:W-:Y:S01]  /*8880*/  FADD.FTZ R9, R9, R6 ;  /* 0x0000000609097221 */ /* 0x002fe20000010000 */
[----:B------:R-:W0:Y:S01]  /*8890*/  SHFL.BFLY PT, R7, R8, 0x1, 0x1f ;  /* 0x0c201f0008077f89 */ /* 0x000e2200000e0000 */
[----:B------:R-:W-:Y:S01]  /*88a0*/  IMAD.U32 R6, RZ, RZ, UR36 ;  /* 0x00000024ff067e24 */ /* 0x000fe2000f8e00ff */
[----:B------:R-:W-:Y:S02]  /*88b0*/  UIADD3 UR36, UR36, 0x1, URZ ;  /* 0x0000000124247890 */ /* 0x000fe4000fffe03f */
[----:B------:R-:W1:Y:S02]  /*88c0*/  SHFL.BFLY PT, R10, R9, 0x1, 0x1f ;  /* 0x0c201f00090a7f89 */ /* 0x000e6400000e0000 */
[----:B------:R-:W-:-:S04]  /*88d0*/  UISETP.NE.AND UP0, UPT, UR36, 0x2, UPT ;  /* 0x000000022400788c */ /* 0x000fc8000bf05270 */
[----:B------:R-:W-:Y:S02]  /*88e0*/  USEL UR4, URZ, 0x1, UP0 ;  /* 0x000000013f047887 */ /* 0x000fe40008000000 */
[----:B------:R-:W-:-:S04]  /*88f0*/  USEL UR36, UR36, URZ, UP0 ;  /* 0x0000003f24247287 */ /* 0x000fc80008000000 */
[----:B------:R-:W-:Y:S01]  /*8900*/  LOP3.LUT R2, R2, UR4, RZ, 0x3c, !PT ;  /* 0x0000000402027c12 */ /* 0x000fe2000f8e3cff */
[----:B0-----:R-:W-:Y:S01]  /*8910*/  FADD.FTZ R20, R8, R7 ;  /* 0x0000000708147221 */ /* 0x001fe20000010000 */
[----:B------:R-:W-:-:S04]  /*8920*/  IMAD.MOV R7, RZ, RZ, -R19 ;  /* 0x000000ffff077224 */ /* 0x000fc800078e0a13 */
[----:B------:R-:W-:Y:S02]  /*8930*/  FSETP.NE.FTZ.AND P1, PT, R20, RZ, PT ;  /* 0x000000ff1400720b */ /* 0x000fe40003f35000 */
[----:B------:R-:W-:Y:S01]  /*8940*/  ISETP.NE.AND P0, PT, R18, R7, PT ;  /* 0x000000071200720c */ /* 0x000fe20003f05270 */
[----:B-1----:R-:W-:Y:S01]  /*8950*/  FADD.FTZ R7, R9, R10 ;  /* 0x0000000a09077221 */ /* 0x002fe20000010000 */
[----:B------:R-:W-:-:S04]  /*8960*/  IMAD.U32 R9, RZ, RZ, UR11 ;  /* 0x0000000bff097e24 */ /* 0x000fc8000f8e00ff */
[----:B------:R-:W-:-:S05]  /*8970*/  FSETP.NE.FTZ.AND P2, PT, R7, RZ, PT ;  /* 0x000000ff0700720b */ /* 0x000fca0003f55000 */
[----:B------:R-:W0:Y:S02]  /*8980*/  @P1 MUFU.RCP R0, R20 ;  /* 0x0000001400001308 */ /* 0x000e240000001000 */
[----:B------:R-:W-:-:S05]  /*8990*/  @!P0 IMAD R6, R6, 0x40, R17 ;  /* 0x0000004006068824 */ /* 0x000fca00078e0211 */
[----:B------:R-:W-:Y:S01]  /*89a0*/  @!P0 LEA R6, R6, UR40, 0x2 ;  /* 0x0000002806068c11 */ /* 0x000fe2000f8e10ff */
[----:B------:R-:W1:Y:S08]  /*89b0*/  @P2 MUFU.RCP R5, R7 ;  /* 0x0000000700052308 */ /* 0x000e700000001000 */
[----:B------:R-:W2:Y:S01]  /*89c0*/  @P1 MUFU.LG2 R20, R20 ;  /* 0x0000001400141308 */ /* 0x000ea20000000c00 */
[----:B0-----:R-:W-:Y:S01]  /*89d0*/  @!P0 STS [R6+0x38400], R0 ;  /* 0x0384000006008388 */ /* 0x001fe20000000800 */
[-C--:B------:R-:W-:Y:S01]  /*89e0*/  FMUL.FTZ R169, R37, R0.reuse ;  /* 0x0000000025a97220 */ /* 0x080fe20000410000 */
[-C--:B------:R-:W-:Y:S01]  /*89f0*/  FMUL.FTZ R175, R24, R0.reuse ;  /* 0x0000000018af7220 */ /* 0x080fe20000410000 */
[-C--:B------:R-:W-:Y:S01]  /*8a00*/  FMUL.FTZ R174, R28, R0.reuse ;  /* 0x000000001cae7220 */ /* 0x080fe20000410000 */
[-C--:B------:R-:W-:Y:S01]  /*8a10*/  FMUL.FTZ R173, R32, R0.reuse ;  /* 0x0000000020ad7220 */ /* 0x080fe20000410000 */
[-C--:B------:R-:W-:Y:S01]  /*8a20*/  FMUL.FTZ R8, R25, R0.reuse ;  /* 0x0000000019087220 */ /* 0x080fe20000410000 */
[-C--:B------:R-:W-:Y:S01]  /*8a30*/  FMUL.FTZ R10, R29, R0.reuse ;  /* 0x000000001d0a7220 */ /* 0x080fe20000410000 */
[----:B------:R0:W3:Y:S01]  /*8a40*/  @P2 MUFU.LG2 R21, R7 ;  /* 0x0000000700152308 */ /* 0x0000e20000000c00 */
        /* <DEDUP_REMOVED lines=9> */
[----:B0-----:R-:W-:Y:S01]  /*8ae0*/  @P2 FMUL.FTZ R7, R11, 0.69314718246459960938 ;  /* 0x3f3172180b072820 */ /* 0x001fe20000410000 */
[----:B-1----:R-:W-:Y:S01]  /*8af0*/  @P1 FMUL.FTZ R6, R9, 0.69314718246459960938 ;  /* 0x3f31721809061820 */ /* 0x002fe20000410000 */
        /* <DEDUP_REMOVED lines=52> */
[----:B------:R-:W-:-:S02]  /*8e40*/  IMAD.MOV.U32 R0, RZ, RZ, -0x800000 ;  /* 0xff800000ff007424 */ /* 0x000fc400078e00ff */
        /* <DEDUP_REMOVED lines=68> */
.L_x_4213:
[----:B------:R-:W1:Y:S08]  /*9290*/  S2UR UR39, SR_CgaCtaId ;  /* 0x00000000002779c3 */ /* 0x000e700000008800 */
[----:B------:R-:W-:Y:S06]  /*92a0*/  BAR.SYNC.DEFER_BLOCKING 0x5, 0x180 ;  /* 0x0146000000007b1d */ /* 0x000fec0000010000 */
[----:B------:R-:W-:Y:S01]  /*92b0*/  UMOV UR40, 0x400 ;  /* 0x0000040000287882 */ /* 0x000fe20000000000 */
[----:B------:R-:W-:Y:S01]  /*92c0*/  BSSY B0, `(.L_x_4243) ;  /* 0x00002e0000007945 */ /* 0x000fe20003800000 */
[----:B-1----:R-:W-:-:S09]  /*92d0*/  ULEA UR40, UR39, UR40, 0x18 ;  /* 0x0000002827287291 */ /* 0x002fd2000f8ec03f */
[----:B0-----:R-:W0:Y:S02]  /*92e0*/  LDS.128 R4, [UR40+0x388d0] ;  /* 0x0388d028ff047984 */ /* 0x001e240008000c00 */
[----:B0-----:R-:W-:Y:S01]  /*92f0*/  R2UR UR4, R5 ;  /* 0x00000000050472ca */ /* 0x001fe200000e0000 */
        /* <DEDUP_REMOVED lines=22> */
[----:B------:R-:W-:Y:S01]  /*9460*/  ULDC.64 UR6, c[0x0][0xd08] ;  /* 0x0003420000067ab9 */ /* 0x000fe20000000a00 */
[----:B------:R-:W-:Y:S01]  /*9470*/  F2FP.BF16.F32.PACK_AB R33, R67, R33 ;  /* 0x000000214321723e */ /* 0x000fe200000010ff */
[----:B------:R-:W-:Y:S01]  /*9480*/  IMAD.WIDE R122, R201, 0x2, R176 ;  /* 0x00000002c97a7825 */ /* 0x000fe200078e02b0 */
[----:B------:R-:W-:-:S02]  /*9490*/  F2FP.BF16.F32.PACK_AB R73, R75, R74 ;  /* 0x0000004a4b49723e */ /* 0x000fc400000010ff */
[----:B------:R-:W-:Y:S02]  /*94a0*/  F2FP.BF16.F32.PACK_AB R80, R81, R80 ;  /* 0x000000505150723e */ /* 0x000fe400000010ff */
[C---:B------:R-:W-:Y:S02]  /*94b0*/  IADD3 R179, P1, R122.reuse, 0x20, RZ ;  /* 0x000000207ab37810 */ /* 0x040fe40007f3e0ff */
[C---:B------:R-:W-:Y:S02]  /*94c0*/  IADD3 R48, P6, R122.reuse, 0x2020, RZ ;  /* 0x000020207a307810 */ /* 0x040fe40007fde0ff */
[----:B------:R-:W-:Y:S01]  /*94d0*/  LOP3.LUT R20, R179, 0x380, RZ, 0xc0, !PT ;  /* 0x00000380b3147812 */ /* 0x000fe200078ec0ff */
[--C-:B------:R-:W-:Y:S01]  /*94e0*/  IMAD.X R21, RZ, RZ, R123.reuse, P1 ;  /* 0x000000ffff157224 */ /* 0x100fe200008e067b */
[----:B------:R-:W-:Y:S01]  /*94f0*/  IADD3 R183, P4, R122, 0x60, RZ ;  /* 0x000000607ab77810 */ /* 0x000fe20007f9e0ff */
[----:B------:R-:W-:Y:S01]  /*9500*/  IMAD.X R49, RZ, RZ, R123, P6 ;  /* 0x000000ffff317224 */ /* 0x000fe200030e067b */
[----:B------:R-:W-:-:S02]  /*9510*/  SHF.R.U64 R20, R20, 0x3, RZ ;  /* 0x0000000314147819 */ /* 0x000fc400000012ff */
[----:B------:R-:W-:Y:S02]  /*9520*/  IADD3 R181, P0, R122, 0x40, RZ ;  /* 0x000000407ab57810 */ /* 0x000fe40007f1e0ff */
[----:B------:R-:W-:Y:S02]  /*9530*/  LOP3.LUT R20, R20, R179, RZ, 0x3c, !PT ;  /* 0x000000b314147212 */ /* 0x000fe400078e3cff */
[----:B------:R-:W-:Y:S01]  /*9540*/  LOP3.LUT R179, R48, 0x380, RZ, 0xc0, !PT ;  /* 0x0000038030b37812 */ /* 0x000fe200078ec0ff */
[--C-:B------:R-:W-:Y:S01]  /*9550*/  IMAD.X R37, RZ, RZ, R123.reuse, P0 ;  /* 0x000000ffff257224 */ /* 0x100fe200000e067b */
[C---:B------:R-:W-:Y:S02]  /*9560*/  IADD3 R211, P3, R122.reuse, 0x2000, RZ ;  /* 0x000020007ad37810 */ /* 0x040fe40007f7e0ff */
[C---:B------:R-:W-:Y:S02]  /*9570*/  IADD3 R56, P2, R122.reuse, 0x2060, RZ ;  /* 0x000020607a387810 */ /* 0x040fe40007f5e0ff */
[----:B------:R-:W-:Y:S01]  /*9580*/  LOP3.LUT R40, R183, 0x380, RZ, 0xc0, !PT ;  /* 0x00000380b7287812 */ /* 0x000fe200078ec0ff */
[--C-:B------:R-:W-:Y:S01]  /*9590*/  IMAD.X R45, RZ, RZ, R123.reuse, P3 ;  /* 0x000000ffff2d7224 */ /* 0x100fe200018e067b */
[----:B------:R-:W-:Y:S01]  /*95a0*/  IADD3 R60, P1, R122, 0x4000, RZ ;  /* 0x000040007a3c7810 */ /* 0x000fe20007f3e0ff */
[----:B------:R-:W-:Y:S01]  /*95b0*/  IMAD.X R57, RZ, RZ, R123, P2 ;  /* 0x000000ffff397224 */ /* 0x000fe200010e067b */
[----:B------:R-:W-:-:S02]  /*95c0*/  LOP3.LUT R36, R181, 0x380, RZ, 0xc0, !PT ;  /* 0x00000380b5247812 */ /* 0x000fc400078ec0ff */
[----:B------:R-:W-:Y:S01]  /*95d0*/  SHF.R.U64 R179, R179, 0x3, RZ ;  /* 0x00000003b3b37819 */ /* 0x000fe200000012ff */
[--C-:B------:R-:W-:Y:S01]  /*95e0*/  IMAD.X R61, RZ, RZ, R123.reuse, P1 ;  /* 0x000000ffff3d7224 */ /* 0x100fe200008e067b */
[C---:B------:R-:W-:Y:S02]  /*95f0*/  IADD3 R30, P0, R122.reuse, 0x4020, RZ ;  /* 0x000040207a1e7810 */ /* 0x040fe40007f1e0ff */
[----:B------:R-:W-:Y:S02]  /*9600*/  LOP3.LUT R44, R211, 0x380, RZ, 0xc0, !PT ;  /* 0x00000380d32c7812 */ /* 0x000fe400078ec0ff */
[C---:B------:R-:W-:Y:S01]  /*9610*/  LOP3.LUT R5, R122.reuse, 0x380, RZ, 0xc0, !PT ;  /* 0x000003807a057812 */ /* 0x040fe200078ec0ff */
[----:B------:R-:W-:Y:S01]  /*9620*/  IMAD.X R99, RZ, RZ, R123, P0 ;  /* 0x000000ffff637224 */ /* 0x000fe200000e067b */
[----:B------:R-:W-:Y:S02]  /*9630*/  IADD3 R52, P5, R122, 0x2040, RZ ;  /* 0x000020407a347810 */ /* 0x000fe40007fbe0ff */
[----:B------:R-:W-:-:S02]  /*9640*/  SHF.R.U64 R40, R40, 0x3, RZ ;  /* 0x0000000328287819 */ /* 0x000fc400000012ff */
[----:B------:R-:W-:Y:S01]  /*9650*/  SHF.R.U64 R36, R36, 0x3, RZ ;  /* 0x0000000324247819 */ /* 0x000fe200000012ff */
[--C-:B------:R-:W-:Y:S01]  /*9660*/  IMAD.X R53, RZ, RZ, R123.reuse, P5 ;  /* 0x000000ffff357224 */ /* 0x100fe200028e067b */
[C---:B------:R-:W-:Y:S02]  /*9670*/  IADD3 R4, P2, R122.reuse, 0x6040, RZ ;  /* 0x000060407a047810 */ /* 0x040fe40007f5e0ff */
[----:B------:R-:W-:Y:S02]  /*9680*/  LOP3.LUT R48, R179, R48, RZ, 0x3c, !PT ;  /* 0x00000030b3307212 */ /* 0x000fe400078e3cff */
[----:B------:R-:W-:Y:S01]  /*9690*/  IADD3 R26, P1, R122, 0x6060, RZ ;  /* 0x000060607a1a7810 */ /* 0x000fe20007f3e0ff */
[----:B------:R-:W-:Y:S01]  /*96a0*/  IMAD.X R119, RZ, RZ, R123, P2 ;  /* 0x000000ffff777224 */ /* 0x000fe200010e067b */
[----:B------:R-:W-:Y:S02]  /*96b0*/  SHF.R.U64 R44, R44, 0x3, RZ ;  /* 0x000000032c2c7819 */ /* 0x000fe400000012ff */
[----:B------:R-:W-:-:S02]  /*96c0*/  LOP3.LUT R179, R30, 0x380, RZ, 0xc0, !PT ;  /* 0x000003801eb37812 */ /* 0x000fc400078ec0ff */
[----:B------:R-:W-:Y:S02]  /*96d0*/  SHF.R.U64 R5, R5, 0x3, RZ ;  /* 0x0000000305057819 */ /* 0x000fe400000012ff */
[----:B------:R-:W-:Y:S02]  /*96e0*/  LOP3.LUT R40, R40, R183, RZ, 0x3c, !PT ;  /* 0x000000b728287212 */ /* 0x000fe400078e3cff */
[----:B------:R-:W-:Y:S02]  /*96f0*/  IADD3.X R41, RZ, R123, RZ, P4, !PT ;  /* 0x0000007bff297210 */ /* 0x000fe400027fe4ff */
[----:B------:R-:W-:Y:S02]  /*9700*/  LOP3.LUT R36, R36, R181, RZ, 0x3c, !PT ;  /* 0x000000b524247212 */ /* 0x000fe400078e3cff */
[----:B------:R-:W-:Y:S02]  /*9710*/  LOP3.LUT R183, R56, 0x380, RZ, 0xc0, !PT ;  /* 0x0000038038b77812 */ /* 0x000fe400078ec0ff */
[----:B------:R-:W-:-:S02]  /*9720*/  IADD3 R102, P4, R122, 0x4040, RZ ;  /* 0x000040407a667810 */ /* 0x000fc40007f9e0ff */
[C---:B------:R-:W-:Y:S02]  /*9730*/  IADD3 R106, P3, R122.reuse, 0x4060, RZ ;  /* 0x000040607a6a7810 */ /* 0x040fe40007f7e0ff */
[C---:B------:R-:W-:Y:S01]  /*9740*/  IADD3 R110, P6, R122.reuse, 0x6000, RZ ;  /* 0x000060007a6e7810 */ /* 0x040fe20007fde0ff */
[--C-:B------:R-:W-:Y:S01]  /*9750*/  IMAD.X R103, RZ, RZ, R123.reuse, P4 ;  /* 0x000000ffff677224 */ /* 0x100fe200020e067b */
[----:B------:R-:W-:Y:S01]  /*9760*/  IADD3 R3, P5, R122, 0x6020, RZ ;  /* 0x000060207a037810 */ /* 0x000fe20007fbe0ff */
[--C-:B------:R-:W-:Y:S01]  /*9770*/  IMAD.X R107, RZ, RZ, R123.reuse, P3 ;  /* 0x000000ffff6b7224 */ /* 0x100fe200018e067b */
[----:B------:R-:W-:Y:S01]  /*9780*/  LOP3.LUT R181, R52, 0x380, RZ, 0xc0, !PT ;  /* 0x0000038034b57812 */ /* 0x000fe200078ec0ff */
[--C-:B------:R-:W-:Y:S01]  /*9790*/  IMAD.X R111, RZ, RZ, R123.reuse, P6 ;  /* 0x000000ffff6f7224 */ /* 0x100fe200030e067b */
[----:B------:R-:W-:Y:S01]  /*97a0*/  LOP3.LUT R27, R4, 0x380, RZ, 0xc0, !PT ;  /* 0x00000380041b7812 */ /* 0x000fe200078ec0ff */
[----:B------:R-:W-:Y:S01]  /*97b0*/  IMAD.X R115, RZ, RZ, R123, P5 ;  /* 0x000000ffff737224 */ /* 0x000fe200028e067b */
[----:B------:R-:W-:-:S02]  /*97c0*/  LOP3.LUT R44, R44, R211, RZ, 0x3c, !PT ;  /* 0x000000d32c2c7212 */ /* 0x000fc400078e3cff */
[----:B------:R-:W-:Y:S02]  /*97d0*/  SHF.R.U64 R179, R179, 0x3, RZ ;  /* 0x00000003b3b37819 */ /* 0x000fe400000012ff */
[----:B------:R-:W-:Y:S02]  /*97e0*/  LOP3.LUT R175, R26, 0x380, RZ, 0xc0, !PT ;  /* 0x000003801aaf7812 */ /* 0x000fe400078ec0ff */
[----:B------:R-:W-:Y:S01]  /*97f0*/  LOP3.LUT R122, R5, R122, RZ, 0x3c, !PT ;  /* 0x0000007a057a7212 */ /* 0x000fe200078e3cff */
[----:B------:R-:W-:Y:S01]  /*9800*/  IMAD.X R5, RZ, RZ, R123, P1 ;  /* 0x000000ffff057224 */ /* 0x000fe200008e067b */
[----:B------:R-:W-:Y:S02]  /*9810*/  LOP3.LUT R211, R60, 0x380, RZ, 0xc0, !PT ;  /* 0x000003803cd37812 */ /* 0x000fe400078ec0ff */
[----:B------:R-:W-:Y:S02]  /*9820*/  SHF.R.U64 R183, R183, 0x3, RZ ;  /* 0x00000003b7b77819 */ /* 0x000fe400000012ff */
[----:B------:R-:W-:-:S02]  /*9830*/  SHF.R.U64 R181, R181, 0x3, RZ ;  /* 0x00000003b5b57819 */ /* 0x000fc400000012ff */
[----:B------:R-:W-:Y:S02]  /*9840*/  SHF.R.U64 R27, R27, 0x3, RZ ;  /* 0x000000031b1b7819 */ /* 0x000fe400000012ff */
[----:B------:R-:W-:Y:S02]  /*9850*/  LOP3.LUT R98, R179, R30, RZ, 0x3c, !PT ;  /* 0x0000001eb3627212 */ /* 0x000fe400078e3cff */
[----:B------:R-:W-:Y:S02]  /*9860*/  SHF.R.U64 R175, R175, 0x3, RZ ;  /* 0x00000003afaf7819 */ /* 0x000fe400000012ff */
[----:B------:R-:W-:Y:S02]  /*9870*/  SHF.R.U64 R211, R211, 0x3, RZ ;  /* 0x00000003d3d37819 */ /* 0x000fe400000012ff */
[----:B------:R-:W-:Y:S02]  /*9880*/  MOV R123, R122 ;  /* 0x0000007a007b7202 */ /* 0x000fe40000000f00 */
[----:B------:R-:W-:-:S02]  /*9890*/  LOP3.LUT R30, R3, 0x380, RZ, 0xc0, !PT ;  /* 0x00000380031e7812 */ /* 0x000fc400078ec0ff */
[----:B------:R-:W-:Y:S01]  /*98a0*/  LOP3.LUT R56, R183, R56, RZ, 0x3c, !PT ;  /* 0x00000038b7387212 */ /* 0x000fe200078e3cff */
[----:B------:R0:W-:Y:S01]  /*98b0*/  STSM.16.M88.4 [R123], R8 ;  /* 0x000000087b007844 */ /* 0x0001e20000000200 */
[----:B------:R-:W-:Y:S02]  /*98c0*/  LOP3.LUT R52, R181, R52, RZ, 0x3c, !PT ;  /* 0x00000034b5347212 */ /* 0x000fe400078e3cff */
[----:B------:R-:W-:Y:S02]  /*98d0*/  LOP3.LUT R183, R106, 0x380, RZ, 0xc0, !PT ;  /* 0x000003806ab77812 */ /* 0x000fe400078ec0ff */
[----:B------:R-:W-:Y:S02]  /*98e0*/  LOP3.LUT R118, R27, R4, RZ, 0x3c, !PT ;  /* 0x000000041b767212 */ /* 0x000fe400078e3cff */
[----:B------:R-:W-:Y:S02]  /*98f0*/  LOP3.LUT R181, R102, 0x380, RZ, 0xc0, !PT ;  /* 0x0000038066b57812 */ /* 0x000fe400078ec0ff */
[----:B------:R-:W-:-:S02]  /*9900*/  LOP3.LUT R4, R175, R26, RZ, 0x3c, !PT ;  /* 0x0000001aaf047212 */ /* 0x000fc400078e3cff */
[----:B------:R-:W-:Y:S02]  /*9910*/  LOP3.LUT R60, R211, R60, RZ, 0x3c, !PT ;  /* 0x0000003cd33c7212 */ /* 0x000fe400078e3cff */
[----:B------:R-:W-:Y:S02]  /*9920*/  SHF.R.U64 R30, R30, 0x3, RZ ;  /* 0x000000031e1e7819 */ /* 0x000fe400000012ff */
[----:B------:R-:W-:Y:S02]  /*9930*/  LOP3.LUT R211, R110, 0x380, RZ, 0xc0, !PT ;  /* 0x000003806ed37812 */ /* 0x000fe400078ec0ff */
[----:B------:R-:W-:Y:S02]  /*9940*/  SHF.R.U64 R183, R183, 0x3, RZ ;  /* 0x00000003b7b77819 */ /* 0x000fe400000012ff */
[----:B------:R-:W-:Y:S02]  /*9950*/  MOV R122, R20 ;  /* 0x00000014007a7202 */ /* 0x000fe40000000f00 */
[----:B0-----:R-:W-:-:S02]  /*9960*/  F2FP.BF16.F32.PACK_AB R8, R171, R173 ;  /* 0x000000adab08723e */ /* 0x001fc400000010ff */
[----:B------:R-:W-:Y:S02]  /*9970*/  F2FP.BF16.F32.PACK_AB R9, R35, R34 ;  /* 0x000000222309723e */ /* 0x000fe400000010ff */
[----:B------:R-:W-:Y:S02]  /*9980*/  F2FP.BF16.F32.PACK_AB R10, R169, R172 ;  /* 0x000000aca90a723e */ /* 0x000fe400000010ff */
[----:B------:R-:W-:Y:S02]  /*9990*/  F2FP.BF16.F32.PACK_AB R11, R39, R38 ;  /* 0x00000026270b723e */ /* 0x000fe400000010ff */
[----:B------:R-:W-:Y:S02]  /*99a0*/  SHF.R.U64 R181, R181, 0x3, RZ ;  /* 0x00000003b5b57819 */ /* 0x000fe400000012ff */
[----:B------:R-:W-:Y:S01]  /*99b0*/  MOV R37, R36 ;  /* 0x0000002400257202 */ /* 0x000fe20000000f00 */
[----:B------:R0:W-:Y:S01]  /*99c0*/  STSM.16.M88.4 [R122], R8 ;  /* 0x000000087a007844 */ /* 0x0001e20000000200 */
[----:B------:R-:W-:-:S02]  /*99d0*/  LOP3.LUT R114, R30, R3, RZ, 0x3c, !PT ;  /* 0x000000031e727212 */ /* 0x000fc400078e3cff */
[----:B------:R-:W-:Y:S01]  /*99e0*/  MOV R40, R40 ;  /* 0x0000002800287202 */ /* 0x000fe20000000f00 */
[----:B------:R-:W-:Y:S01]  /*99f0*/  STSM.16.M88.4 [R37], R12 ;  /* 0x0000000c25007844 */ /* 0x000fe20000000200 */
[----:B------:R-:W-:Y:S02]  /*9a00*/  F2FP.BF16.F32.PACK_AB R26, R160, R164 ;  /* 0x000000a4a01a723e */ /* 0x000fe400000010ff */
[----:B------:R-:W-:Y:S02]  /*9a10*/  F2FP.BF16.F32.PACK_AB R27, R55, R54 ;  /* 0x00000036371b723e */ /* 0x000fe400000010ff */
[----:B------:R-:W-:Y:S02]  /*9a20*/  MOV R36, R4 ;  /* 0x0000000400247202 */ /* 0x000fe40000000f00 */
[----:B------:R-:W-:Y:S01]  /*9a30*/  SHF.R.U64 R211, R211, 0x3, RZ ;  /* 0x00000003d3d37819 */ /* 0x000fe200000012ff */
[----:B------:R-:W1:Y:S01]  /*9a40*/  LDC.64 R4, c[0x0][0xd00] ;  /* 0x00034000ff047b82 */ /* 0x000e620000000a00 */
[----:B------:R-:W-:Y:S01]  /*9a50*/  MOV R44, R44 ;  /* 0x0000002c002c7202 */ /* 0x000fe20000000f00 */
[----:B------:R-:W-:Y:S01]  /*9a60*/  STSM.16.M88.4 [R40], R24 ;  /* 0x0000001828007844 */ /* 0x000fe20000000200 */
[----:B------:R-:W-:-:S02]  /*9a70*/  F2FP.BF16.F32.PACK_AB R30, R32, R158 ;  /* 0x0000009e201e723e */ /* 0x000fc400000010ff */
[----:B------:R-:W-:Y:S02]  /*9a80*/  LOP3.LUT R106, R183, R106, RZ, 0x3c, !PT ;  /* 0x0000006ab76a7212 */ /* 0x000fe400078e3cff */
[----:B------:R-:W-:Y:S01]  /*9a90*/  MOV R48, R48 ;  /* 0x0000003000307202 */ /* 0x000fe20000000f00 */
[----:B------:R-:W-:Y:S01]  /*9aa0*/  STSM.16.M88.4 [R44], R28 ;  /* 0x0000001c2c007844 */ /* 0x000fe20000000200 */
[----:B------:R-:W-:Y:S01]  /*9ab0*/  F2FP.BF16.F32.PACK_AB R32, R65, R152 ;  /* 0x000000984120723e */ /* 0x000fe200000010ff */
[----:B0-----:R-:W0:Y:S01]  /*9ac0*/  LDC.64 R8, c[0x0][0xd00] ;  /* 0x00034000ff087b82 */ /* 0x001e220000000a00 */
[----:B------:R-:W-:Y:S02]  /*9ad0*/  F2FP.BF16.F32.PACK_AB R34, R69, R68 ;  /* 0x000000444522723e */ /* 0x000fe400000010ff */
[----:B------:R-:W-:Y:S02]  /*9ae0*/  F2FP.BF16.F32.PACK_AB R35, R71, R70 ;  /* 0x000000464723723e */ /* 0x000fe400000010ff */
[----:B------:R-:W-:-:S02]  /*9af0*/  LOP3.LUT R102, R181, R102, RZ, 0x3c, !PT ;  /* 0x00000066b5667212 */ /* 0x000fc400078e3cff */
[----:B------:R-:W-:Y:S01]  /*9b00*/  MOV R52, R52 ;  /* 0x0000003400347202 */ /* 0x000fe20000000f00 */
        /* <DEDUP_REMOVED lines=10> */
[----:B------:R-:W-:Y:S01]  /*9bb0*/  F2FP.BF16.F32.PACK_AB R96, R97, R96 ;  /* 0x000000606160723e */ /* 0x000fe200000010ff */
[----:B------:R-:W-:Y:S01]  /*9bc0*/  STSM.16.M88.4 [R56], R80 ;  /* 0x0000005038007844 */ /* 0x000fe20000000200 */
[----:B------:R-:W-:Y:S02]  /*9bd0*/  LOP3.LUT R110, R211, R110, RZ, 0x3c, !PT ;  /* 0x0000006ed36e7212 */ /* 0x000fe400078e3cff */
[----:B------:R-:W-:-:S02]  /*9be0*/  F2FP.BF16.F32.PACK_AB R104, R105, R104 ;  /* 0x000000686968723e */ /* 0x000fc400000010ff */
[----:B------:R-:W-:Y:S02]  /*9bf0*/  F2FP.BF16.F32.PACK_AB R112, R113, R112 ;  /* 0x000000707170723e */ /* 0x000fe400000010ff */
[----:B------:R-:W-:Y:S02]  /*9c00*/  F2FP.BF16.F32.PACK_AB R120, R121, R120 ;  /* 0x000000787978723e */ /* 0x000fe400000010ff */
[----:B------:R-:W-:Y:S02]  /*9c10*/  F2FP.BF16.F32.PACK_AB R128, R129, R128 ;  /* 0x000000808180723e */ /* 0x000fe400000010ff */
[----:B------:R-:W-:Y:S02]  /*9c20*/  F2FP.BF16.F32.PACK_AB R136, R137, R136 ;  /* 0x000000888988723e */ /* 0x000fe400000010ff */
[----:B------:R-:W-:Y:S01]  /*9c30*/  F2FP.BF16.F32.PACK_AB R144, R145, R144 ;  /* 0x000000909190723e */ /* 0x000fe200000010ff */
[----:B------:R-:W-:Y:S01]  /*9c40*/  ULDC UR5, c[0x0][0xb88] ;  /* 0x0002e20000057ab9 */ /* 0x000fe20000000800 */
[----:B------:R-:W-:Y:S01]  /*9c50*/  MOV R60, R60 ;  /* 0x0000003c003c7202 */ /* 0x000fe20000000f00 */
[----:B0-----:R-:W-:Y:S01]  /*9c60*/  IMAD.WIDE R8, R186, 0x4, R8 ;  /* 0x00000004ba087825 */ /* 0x001fe200078e0208 */
[----:B------:R-:W-:-:S02]  /*9c70*/  MOV R3, R98 ;  /* 0x0000006200037202 */ /* 0x000fc40000000f00 */
[----:B------:R-:W-:Y:S02]  /*9c80*/  F2FP.BF16.F32.PACK_AB R90, R93, R92 ;  /* 0x0000005c5d5a723e */ /* 0x000fe400000010ff */
[----:B------:R-:W-:Y:S02]  /*9c90*/  F2FP.BF16.F32.PACK_AB R91, R95, R94 ;  /* 0x0000005e5f5b723e */ /* 0x000fe400000010ff */
[----:B------:R-:W-:Y:S02]  /*9ca0*/  MOV R21, R106 ;  /* 0x0000006a00157202 */ /* 0x000fe40000000f00 */
[----:B------:R-:W-:Y:S01]  /*9cb0*/  F2FP.BF16.F32.PACK_AB R97, R46, R42 ;  /* 0x0000002a2e61723e */ /* 0x000fe200000010ff */
[----:B------:R-:W-:Y:S01]  /*9cc0*/  STSM.16.M88.4 [R60], R88 ;  /* 0x000000583c007844 */ /* 0x000fe20000000200 */
[----:B------:R-:W-:Y:S02]  /*9cd0*/  F2FP.BF16.F32.PACK_AB R98, R101, R100 ;  /* 0x000000646562723e */ /* 0x000fe400000010ff */
[----:B------:R-:W-:-:S02]  /*9ce0*/  F2FP.BF16.F32.PACK_AB R99, R58, R50 ;  /* 0x000000323a63723e */ /* 0x000fc400000010ff */
[----:B------:R-:W-:Y:S02]  /*9cf0*/  MOV R102, R102 ;  /* 0x0000006600667202 */ /* 0x000fe40000000f00 */
[----:B------:R-:W-:Y:S01]  /*9d00*/  MOV R20, R114 ;  /* 0x0000007200147202 */ /* 0x000fe20000000f00 */
[----:B------:R0:W-:Y:S01]  /*9d10*/  STSM.16.M88.4 [R3], R96 ;  /* 0x0000006003007844 */ /* 0x0001e20000000200 */
[----:B------:R-:W-:Y:S02]  /*9d20*/  F2FP.BF16.F32.PACK_AB R105, R66, R64 ;  /* 0x000000404269723e */ /* 0x000fe400000010ff */
[----:B------:R-:W-:Y:S02]  /*9d30*/  F2FP.BF16.F32.PACK_AB R106, R109, R108 ;  /* 0x0000006c6d6a723e */ /* 0x000fe400000010ff */
[----:B------:R-:W-:Y:S02]  /*9d40*/  F2FP.BF16.F32.PACK_AB R107, R154, R153 ;  /* 0x000000999a6b723e */ /* 0x000fe400000010ff */
[----:B------:R-:W-:-:S02]  /*9d50*/  F2FP.BF16.F32.PACK_AB R113, R156, R155 ;  /* 0x0000009b9c71723e */ /* 0x000fc400000010ff */
[----:B------:R-:W-:Y:S01]  /*9d60*/  F2FP.BF16.F32.PACK_AB R114, R117, R116 ;  /* 0x000000747572723e */ /* 0x000fe200000010ff */
[----:B------:R-:W-:Y:S01]  /*9d70*/  STSM.16.M88.4 [R102], R104 ;  /* 0x0000006866007844 */ /* 0x000fe20000000200 */
[----:B------:R-:W-:Y:S02]  /*9d80*/  F2FP.BF16.F32.PACK_AB R115, R159, R157 ;  /* 0x0000009d9f73723e */ /* 0x000fe400000010ff */
[----:B------:R-:W-:Y:S02]  /*9d90*/  MOV R110, R110 ;  /* 0x0000006e006e7202 */ /* 0x000fe40000000f00 */
[----:B------:R-:W-:Y:S01]  /*9da0*/  F2FP.BF16.F32.PACK_AB R121, R162, R161 ;  /* 0x000000a1a279723e */ /* 0x000fe200000010ff */
[----:B------:R-:W-:Y:S01]  /*9db0*/  STSM.16.M88.4 [R21], R112 ;  /* 0x0000007015007844 */ /* 0x000fe20000000200 */
[----:B------:R-:W-:Y:S02]  /*9dc0*/  F2FP.BF16.F32.PACK_AB R122, R125, R124 ;  /* 0x0000007c7d7a723e */ /* 0x000fe400000010ff */
[----:B------:R-:W-:-:S02]  /*9dd0*/  F2FP.BF16.F32.PACK_AB R123, R127, R126 ;  /* 0x0000007e7f7b723e */ /* 0x000fc400000010ff */
[----:B------:R-:W-:Y:S02]  /*9de0*/  F2FP.BF16.F32.PACK_AB R129, R131, R130 ;  /* 0x000000828381723e */ /* 0x000fe400000010ff */
[----:B------:R-:W-:Y:S01]  /*9df0*/  F2FP.BF16.F32.PACK_AB R130, R133, R132 ;  /* 0x000000848582723e */ /* 0x000fe200000010ff */
[----:B------:R-:W-:Y:S01]  /*9e00*/  STSM.16.M88.4 [R110], R120 ;  /* 0x000000786e007844 */ /* 0x000fe20000000200 */
[----:B------:R-:W-:Y:S02]  /*9e10*/  F2FP.BF16.F32.PACK_AB R131, R135, R134 ;  /* 0x000000868783723e */ /* 0x000fe400000010ff */
[----:B------:R-:W-:Y:S02]  /*9e20*/  F2FP.BF16.F32.PACK_AB R137, R139, R138 ;  /* 0x0000008a8b89723e */ /* 0x000fe400000010ff */
[----:B------:R-:W-:Y:S01]  /*9e30*/  MOV R118, R118 ;  /* 0x0000007600767202 */ /* 0x000fe20000000f00 */
[----:B------:R-:W-:Y:S01]  /*9e40*/  STSM.16.M88.4 [R20], R128 ;  /* 0x0000008014007844 */ /* 0x000fe20000000200 */
[----:B------:R-:W-:-:S02]  /*9e50*/  F2FP.BF16.F32.PACK_AB R138, R141, R140 ;  /* 0x0000008c8d8a723e */ /* 0x000fc400000010ff */
[----:B------:R-:W-:Y:S02]  /*9e60*/  F2FP.BF16.F32.PACK_AB R139, R143, R142 ;  /* 0x0000008e8f8b723e */ /* 0x000fe400000010ff */
[----:B------:R-:W-:Y:S02]  /*9e70*/  F2FP.BF16.F32.PACK_AB R145, R147, R146 ;  /* 0x000000929391723e */ /* 0x000fe400000010ff */
[----:B------:R-:W-:Y:S01]  /*9e80*/  F2FP.BF16.F32.PACK_AB R146, R149, R148 ;  /* 0x000000949592723e */ /* 0x000fe200000010ff */
[----:B------:R-:W-:Y:S01]  /*9e90*/  STSM.16.M88.4 [R118], R136 ;  /* 0x0000008876007844 */ /* 0x000fe20000000200 */
[----:B------:R-:W-:Y:S02]  /*9ea0*/  F2FP.BF16.F32.PACK_AB R147, R151, R150 ;  /* 0x000000969793723e */ /* 0x000fe400000010ff */
[----:B------:R-:W-:Y:S02]  /*9eb0*/  ISETP.NE.U32.AND P6, PT, RZ, UR6, PT ;  /* 0x00000006ff007c0c */ /* 0x000fe4000bfc5070 */
[----:B-1----:R-:W-:Y:S01]  /*9ec0*/  ISETP.NE.U32.AND P0, PT, R4, RZ, PT ;  /* 0x000000ff0400720c */ /* 0x002fe20003f05070 */
[----:B------:R1:W-:Y:S01]  /*9ed0*/  STSM.16.M88.4 [R36], R144 ;  /* 0x0000009024007844 */ /* 0x0003e20000000200 */
[----:B------:R-:W-:Y:S01]  /*9ee0*/  BAR.SYNC.DEFER_BLOCKING 0x1, 0x100 ;  /* 0x0044000000007b1d */ /* 0x000fe20000010000 */
[----:B------:R-:W-:Y:S01]  /*9ef0*/  ISETP.NE.AND.EX P6, PT, RZ, UR7, PT, P6 ;  /* 0x00000007ff007c0c */ /* 0x000fe2000bfc5360 */
[----:B0-----:R-:W-:Y:S01]  /*9f00*/  IMAD R3, R195, 0x40, R16 ;  /* 0x00000040c3037824 */ /* 0x001fe200078e0210 */
[----:B------:R-:W-:Y:S01]  /*9f10*/  ISETP.NE.AND.EX P0, PT, R5, RZ, PT, P0 ;  /* 0x000000ff0500720c */ /* 0x000fe20003f05300 */
[----:B------:R-:W-:-:S02]  /*9f20*/  IMAD.MOV.U32 R4, RZ, RZ, RZ ;  /* 0x000000ffff047224 */ /* 0x000fc400078e00ff */
[----:B------:R-:W-:Y:S01]  /*9f30*/  IMAD.WIDE R176, R3, 0x2, R176 ;  /* 0x0000000203b07825 */ /* 0x000fe200078e02b0 */
[----:B------:R-:W-:-:S07]  /*9f40*/  MOV R3, UR5 ;  /* 0x0000000500037c02 */ /* 0x000fce0008000f00 */
[----:B------:R-:W-:-:S04]  /*9f50*/  @P6 LEA R10, P4, R186, UR6, 0x2 ;  /* 0x00000006ba0a6c11 */ /* 0x000fc8000f8810ff */
[----:B------:R-:W-:Y:S01]  /*9f60*/  @P6 LEA.HI.X R11, R186, UR7, R193, 0x2, P4 ;  /* 0x00000007ba0b6c11 */ /* 0x000fe2000a0f14c1 */
[----:B------:R0:W5:Y:S01]  /*9f70*/  @P0 LDG.E R4, desc[UR44][R8.64] ;  /* 0x0000002c08040981 */ /* 0x000162000c1e1900 */
[C---:B------:R-:W-:Y:S02]  /*9f80*/  IADD3 R13, P1, R176.reuse, 0x1000, RZ ;  /* 0x00001000b00d7810 */ /* 0x040fe40007f3e0ff */
[C---:B------:R-:W-:Y:S01]  /*9f90*/  IADD3 R25, P2, R176.reuse, 0x2000, RZ ;  /* 0x00002000b0197810 */ /* 0x040fe20007f5e0ff */
[----:B------:R0:W5:Y:S01]  /*9fa0*/  @P6 LDG.E R3, desc[UR44][R10.64] ;  /* 0x0000002c0a036981 */ /* 0x000162000c1e1900 */
[C---:B------:R-:W-:Y:S02]  /*9fb0*/  IADD3 R29, P3, R176.reuse, 0x3000, RZ ;  /* 0x00003000b01d7810 */ /* 0x040fe40007f7e0ff */
[----:B------:R-:W-:Y:S02]  /*9fc0*/  IADD3 R33, P4, R176, 0x4000, RZ ;  /* 0x00004000b0217810 */ /* 0x000fe40007f9e0ff */
        /* <DEDUP_REMOVED lines=23> */
[----:B-1----:R-:W-:-:S02]  /*a140*/  LOP3.LUT R36, R37, 0x380, RZ, 0xc0, !PT ;  /* 0x0000038025247812 */ /* 0x002fc400078ec0ff */
        /* <DEDUP_REMOVED lines=22> */
.L_x_4245:
[----:B------:R-:W-:Y:S01]  /*a2b0*/  ISETP.NE.AND P6, PT, R5, RZ, PT ;  /* 0x000000ff0500720c */ /* 0x000fe20003fc5270 */
[--C-:B------:R-:W-:Y:S01]  /*a2c0*/  IMAD.X R57, RZ, RZ, R177.reuse, P5 ;  /* 0x000000ffff397224 */ /* 0x100fe200028e06b1 */
[----:B------:R-:W0:Y:S01]  /*a2d0*/  SHFL.IDX PT, R5, R197, RZ, 0x1f ;  /* 0x00001fffc5057589 */ /* 0x000e2200000e0000 */
[--C-:B------:R-:W-:Y:S01]  /*a2e0*/  IMAD.X R41, RZ, RZ, R177.reuse, P1 ;  /* 0x000000ffff297224 */ /* 0x100fe200008e06b1 */
[C---:B------:R-:W-:Y:S01]  /*a2f0*/  IADD3 R65, P1, R176.reuse, 0xc000, RZ ;  /* 0x0000c000b0417810 */ /* 0x040fe20007f3e0ff */
[--C-:B------:R-:W-:Y:S01]  /*a300*/  IMAD.X R37, RZ, RZ, R177.reuse, P6 ;  /* 0x000000ffff257224 */ /* 0x100fe200030e06b1 */
[C---:B------:R-:W-:Y:S01]  /*a310*/  IADD3 R61, P6, R176.reuse, 0xb000, RZ ;  /* 0x0000b000b03d7810 */ /* 0x040fe20007fde0ff */
[--C-:B------:R-:W-:Y:S01]  /*a320*/  IMAD.X R45, RZ, RZ, R177.reuse, P2 ;  /* 0x000000ffff2d7224 */ /* 0x100fe200010e06b1 */
[C---:B------:R-:W-:Y:S01]  /*a330*/  IADD3 R69, P2, R176.reuse, 0xd000, RZ ;  /* 0x0000d000b0457810 */ /* 0x040fe20007f5e0ff */
[--C-:B------:R-:W-:Y:S01]  /*a340*/  IMAD.X R49, RZ, RZ, R177.reuse, P3 ;  /* 0x000000ffff317224 */ /* 0x100fe200018e06b1 */
[C---:B------:R-:W-:Y:S01]  /*a350*/  IADD3 R73, P3, R176.reuse, 0xe000, RZ ;  /* 0x0000e000b0497810 */ /* 0x040fe20007f7e0ff */
[----:B------:R-:W-:Y:S01]  /*a360*/  IMAD.X R53, RZ, RZ, R177, P4 ;  /* 0x000000ffff357224 */ /* 0x000fe200020e06b1 */
[----:B------:R-:W-:-:S02]  /*a370*/  IADD3 R8, P4, R176, 0xf000, RZ ;  /* 0x0000f000b0087810 */ /* 0x000fc40007f9e0ff */
[----:B------:R-:W-:Y:S02]  /*a380*/  LOP3.LUT R60, R61, 0x380, RZ, 0xc0, !PT ;  /* 0x000003803d3c7812 */ /* 0x000fe400078ec0ff */
[----:B------:R-:W-:Y:S01]  /*a390*/  LOP3.LUT R64, R65, 0x380, RZ, 0xc0, !PT ;  /* 0x0000038041407812 */ /* 0x000fe200078ec0ff */
[----:B------:R-:W-:Y:S01]  /*a3a0*/  IMAD.X R77, RZ, RZ, R177, P4 ;  /* 0x000000ffff4d7224 */ /* 0x000fe200020e06b1 */
[----:B------:R-:W-:Y:S02]  /*a3b0*/  LOP3.LUT R68, R69, 0x380, RZ, 0xc0, !PT ;  /* 0x0000038045447812 */ /* 0x000fe400078ec0ff */
[----:B------:R-:W-:Y:S02]  /*a3c0*/  LOP3.LUT R72, R73, 0x380, RZ, 0xc0, !PT ;  /* 0x0000038049487812 */ /* 0x000fe400078ec0ff */
[----:B------:R-:W-:Y:S02]  /*a3d0*/  LOP3.LUT R9, R176, 0x380, RZ, 0xc0, !PT ;  /* 0x00000380b0097812 */ /* 0x000fe400078ec0ff */
[----:B------:R-:W-:-:S02]  /*a3e0*/  SHF.R.U64 R60, R60, 0x3, RZ ;  /* 0x000000033c3c7819 */ /* 0x000fc400000012ff */
[----:B0-----:R-:W-:Y:S02]  /*a3f0*/  ISETP.NE.AND P5, PT, R5, RZ, PT ;  /* 0x000000ff0500720c */ /* 0x001fe40003fa5270 */
[----:B------:R-:W-:Y:S02]  /*a400*/  LOP3.LUT R5, R8, 0x380, RZ, 0xc0, !PT ;  /* 0x0000038008057812 */ /* 0x000fe400078ec0ff */
        /* <DEDUP_REMOVED lines=14> */
[----:B------:R-:W-:Y:S02]  /*a4f0*/  LOP3.LUT R76, R5, R8, RZ, 0x3c, !PT ;  /* 0x00000008054c7212 */ /* 0x000fe400078e3cff */
[----:B------:R-:W-:Y:S02]  /*a500*/  SHF.R.S32.HI R80, RZ, 0x1f, R187 ;  /* 0x0000001fff507819 */ /* 0x000fe400000114bb */
[----:B------:R-:W-:Y:S02]  /*a510*/  SEL R83, R186, RZ, !P0 ;  /* 0x000000ffba537207 */ /* 0x000fe40004000000 */
[----:B------:R-:W-:Y:S02]  /*a520*/  SEL R193, R193, RZ, !P0 ;  /* 0x000000ffc1c17207 */ /* 0x000fe40004000000 */
[----:B-----5:R-:W-:Y:S01]  /*a530*/  SHF.R.S32.HI R81, RZ, 0x1f, R4 ;  /* 0x0000001fff517819 */ /* 0x020fe20000011404 */
[----:B------:R-:W-:Y:S06]  /*a540*/  @P5 BRA `(.L_x_4246) ;  /* 0x0000000000bc5947 */ /* 0x000fec0003800000 */
[----:B------:R-:W0:Y:S01]  /*a550*/  LDC R14, c[0x0][0xce8] ;  /* 0x00033a00ff0e7b82 */ /* 0x000e220000000800 */
[----:B------:R-:W-:Y:S01]  /*a560*/  IMAD.U32 R5, RZ, RZ, UR42 ;  /* 0x0000002aff057e24 */ /* 0x000fe2000f8e00ff */
[----:B------:R-:W-:Y:S01]  /*a570*/  ULDC.64 UR6, c[0x0][0xc90] ;  /* 0x0003240000067ab9 */ /* 0x000fe20000000a00 */
[----:B------:R-:W-:Y:S02]  /*a580*/  IMAD.U32 R26, RZ, RZ, UR42 ;  /* 0x0000002aff1a7e24 */ /* 0x000fe4000f8e00ff */
[----:B------:R-:W-:Y:S02]  /*a590*/  IMAD R10, R80, UR6, RZ ;  /* 0x00000006500a7c24 */ /* 0x000fe4000f8e02ff */
[----:B------:R-:W-:Y:S02]  /*a5a0*/  IMAD R20, R5, 0x40, R200 ;  /* 0x0000004005147824 */ /* 0x000fe400078e02c8 */
[----:B------:R-:W-:Y:S02]  /*a5b0*/  IMAD.MOV.U32 R5, RZ, RZ, R81 ;  /* 0x000000ffff057224 */ /* 0x000fe400078e0051 */
[----:B------:R-:W-:-:S02]  /*a5c0*/  IMAD R11, R187, UR7, R10 ;  /* 0x00000007bb0b7c24 */ /* 0x000fc4000f8e020a */
[----:B------:R-:W-:Y:S01]  /*a5d0*/  IMAD.WIDE.U32 R8, R187, UR6, R4 ;  /* 0x00000006bb087c25 */ /* 0x000fe2000f8e0004 */
[----:B------:R-:W-:-:S03]  /*a5e0*/  ULDC.64 UR6, c[0x0][0xc98] ;  /* 0x0003260000067ab9 */ /* 0x000fc60000000a00 */
[----:B------:R-:W-:Y:S02]  /*a5f0*/  IMAD.MOV.U32 R5, RZ, RZ, R20 ;  /* 0x000000ffff057224 */ /* 0x000fe400078e0014 */
[----:B------:R-:W-:Y:S02]  /*a600*/  IMAD.IADD R9, R9, 0x1, R11 ;  /* 0x0000000109097824 */ /* 0x000fe400078e020b */
[----:B------:R-:W-:Y:S01]  /*a610*/  IMAD.WIDE.U32 R8, R83, UR6, R8 ;  /* 0x0000000653087c25 */ /* 0x000fe2000f8e0008 */
[----:B0-----:R-:W-:-:S13]  /*a620*/  ISETP.NE.AND P0, PT, R14, 0x1, PT ;  /* 0x000000010e00780c */ /* 0x001fda0003f05270 */
[----:B------:R-:W0:Y:S08]  /*a630*/  @P0 LDC R15, c[0x0][0xcec] ;  /* 0x00033b00ff0f0b82 */ /* 0x000e300000000800 */
[----:B------:R-:W1:Y:S01]  /*a640*/  @P0 LDC R21, c[0x0][0xcf0] ;  /* 0x00033c00ff150b82 */ /* 0x000e620000000800 */
[----:B0-----:R-:W-:-:S05]  /*a650*/  @P0 IMAD.HI.U32 R10, R20, R15, RZ ;  /* 0x0000000f140a0227 */ /* 0x001fca00078e00ff */
[----:B-1----:R-:W-:Y:S01]  /*a660*/  @P0 SHF.R.U32.HI R5, RZ, R21, R10 ;  /* 0x00000015ff050219 */ /* 0x002fe2000001160a */
[----:B------:R-:W-:Y:S02]  /*a670*/  IMAD R10, R193, UR6, RZ ;  /* 0x00000006c10a7c24 */ /* 0x000fe4000f8e02ff */
[----:B------:R-:W-:Y:S01]  /*a680*/  IMAD R21, R26, 0x40, R17 ;  /* 0x000000401a157824 */ /* 0x000fe200078e0211 */
[--C-:B------:R-:W-:Y:S01]  /*a690*/  SHF.R.S32.HI R15, RZ, 0x1f, R5.reuse ;  /* 0x0000001fff0f7819 */ /* 0x100fe20000011405 */
[----:B------:R-:W-:Y:S01]  /*a6a0*/  IMAD.MOV R11, RZ, RZ, -R5 ;  /* 0x000000ffff0b7224 */ /* 0x000fe200078e0a05 */
[----:B------:R-:W-:Y:S01]  /*a6b0*/  IADD3 R8, P0, R5, R8, RZ ;  /* 0x0000000805087210 */ /* 0x000fe20007f1e0ff */
[----:B------:R-:W-:Y:S01]  /*a6c0*/  IMAD R10, R83, UR7, R10 ;  /* 0x00000007530a7c24 */ /* 0x000fe2000f8e020a */
[----:B------:R-:W-:Y:S01]  /*a6d0*/  ULDC.64 UR6, c[0x0][0xc88] ;  /* 0x0003220000067ab9 */ /* 0x000fe20000000a00 */
[----:B------:R-:W-:Y:S02]  /*a6e0*/  IMAD R11, R14, R11, R20 ;  /* 0x0000000b0e0b7224 */ /* 0x000fe400078e0214 */
[----:B------:R-:W-:Y:S01]  /*a6f0*/  IMAD R14, R3, R14, RZ ;  /* 0x0000000e030e7224 */ /* 0x000fe200078e02ff */
[----:B------:R-:W-:-:S02]  /*a700*/  IADD3.X R9, R15, R9, R10, P0, !PT ;  /* 0x000000090f097210 */ /* 0x000fc400007fe40a */
[----:B------:R-:W-:Y:S01]  /*a710*/  SHF.R.S32.HI R5, RZ, 0x1f, R11 ;  /* 0x0000001fff057819 */ /* 0x000fe2000001140b */
[----:B------:R-:W-:-:S04]  /*a720*/  IMAD.WIDE.U32 R8, R11, UR6, R8 ;  /* 0x000000060b087c25 */ /* 0x000fc8000f8e0008 */
[----:B------:R-:W-:-:S04]  /*a730*/  IMAD R10, R5, UR6, RZ ;  /* 0x00000006050a7c24 */ /* 0x000fc8000f8e02ff */
[----:B------:R-:W-:Y:S01]  /*a740*/  IMAD R5, R11, UR7, R10 ;  /* 0x000000070b057c24 */ /* 0x000fe2000f8e020a */
[----:B------:R-:W-:Y:S02]  /*a750*/  ULDC.64 UR6, c[0x0][0xc50] ;  /* 0x0003140000067ab9 */ /* 0x000fe40000000a00 */
[----:B------:R-:W-:Y:S02]  /*a760*/  LEA R15, P0, R8, UR6, 0x2 ;  /* 0x00000006080f7c11 */ /* 0x000fe4000f8010ff */
[----:B------:R-:W-:-:S03]  /*a770*/  IADD3 R5, R9, R5, RZ ;  /* 0x0000000509057210 */ /* 0x000fc60007ffe0ff */
[----:B------:R-:W-:Y:S01]  /*a780*/  SHFL.IDX PT, R10, R15, 0x1, 0x1c1f ;  /* 0x003c1f000f0a7f89 */ /* 0x000fe200000e0000 */
[----:B------:R-:W-:Y:S01]  /*a790*/  LEA.HI.X R20, R8, UR7, R5, 0x2, P0 ;  /* 0x0000000708147c11 */ /* 0x000fe200080f1405 */
[----:B------:R-:W-:Y:S02]  /*a7a0*/  IMAD.MOV R5, RZ, RZ, -R19 ;  /* 0x000000ffff057224 */ /* 0x000fe400078e0a13 */
[----:B------:R-:W-:Y:S03]  /*a7b0*/  SHFL.IDX PT, R8, R15, RZ, 0x1c1f ;  /* 0x001c1fff0f087589 */ /* 0x000fe600000e0000 */
[----:B------:R-:W-:Y:S01]  /*a7c0*/  ISETP.NE.AND P0, PT, R18, R5, PT ;  /* 0x000000051200720c */ /* 0x000fe20003f05270 */
[----:B------:R-:W0:Y:S01]  /*a7d0*/  SHFL.IDX PT, R9, R20, RZ, 0x1c1f ;  /* 0x001c1fff14097589 */ /* 0x000e2200000e0000 */
[C---:B------:R-:W-:Y:S02]  /*a7e0*/  VIADD R5, R21.reuse, 0x8 ;  /* 0x0000000815057836 */ /* 0x040fe40000000000 */
[-C--:B------:R-:W-:Y:S01]  /*a7f0*/  ISETP.GE.OR P1, PT, R21, R14.reuse, P0 ;  /* 0x0000000e1500720c */ /* 0x080fe20000726670 */
[----:B------:R-:W1:Y:S02]  /*a800*/  SHFL.IDX PT, R11, R20, 0x1, 0x1c1f ;  /* 0x003c1f00140b7f89 */ /* 0x000e6400000e0000 */
[----:B------:R-:W-:-:S10]  /*a810*/  ISETP.GE.OR P0, PT, R5, R14, P0 ;  /* 0x0000000e0500720c */ /* 0x000fd40000706670 */
[----:B0-----:R0:W-:Y:S04]  /*a820*/  @!P1 ST.E desc[UR44][R8.64], R0 ;  /* 0x0000000008009985 */ /* 0x0011e8000c10192c */
[----:B-1----:R0:W-:Y:S02]  /*a830*/  @!P0 ST.E desc[UR44][R10.64], R165 ;  /* 0x000000a50a008985 */ /* 0x0021e4000c10192c */
.L_x_4246:
[----:B------:R-:W1:Y:S01]  /*a840*/  LDC R84, c[0x0][0xce8] ;  /* 0x00033a00ff547b82 */ /* 0x000e620000000800 */
[----:B------:R-:W-:Y:S01]  /*a850*/  ULDC UR8, c[0x0][0xbc8] ;  /* 0x0002f20000087ab9 */ /* 0x000fe20000000800 */
[----:B------:R-:W-:Y:S01]  /*a860*/  ULDC.64 UR6, c[0x0][0xba0] ;  /* 0x0002e80000067ab9 */ /* 0x000fe20000000a00 */
[----:B------:R-:W-:Y:S01]  /*a870*/  ISETP.GE.AND P0, PT, R192, UR8, PT ;  /* 0x00000008c0007c0c */ /* 0x000fe2000bf06270 */
[----:B0-----:R0:W5:Y:S03]  /*a880*/  LD.E.128 R8, desc[UR44][R176.64] ;  /* 0x0000002cb0087980 */ /* 0x001166000c101d00 */
[----:B------:R-:W-:Y:S01]  /*a890*/  SEL R20, RZ, 0xffffffff, P0 ;  /* 0xffffffffff147807 */ /* 0x000fe20000000000 */
[----:B------:R-:W5:Y:S01]  /*a8a0*/  LD.E.128 R12, desc[UR44][R12.64] ;  /* 0x0000002c0c0c7980 */ /* 0x000f62000c101d00 */
[----:B------:R-:W-:-:S03]  /*a8b0*/  ISETP.GE.AND P0, PT, R191, UR8, PT ;  /* 0x00000008bf007c0c */ /* 0x000fc6000bf06270 */
[----:B------:R-:W5:Y:S04]  /*a8c0*/  LD.E.128 R24, desc[UR44][R24.64] ;  /* 0x0000002c18187980 */ /* 0x000f68000c101d00 */
[----:B------:R-:W5:Y:S04]  /*a8d0*/  LD.E.128 R28, desc[UR44][R28.64] ;  /* 0x0000002c1c1c7980 */ /* 0x000f68000c101d00 */
[----:B------:R-:W5:Y:S01]  /*a8e0*/  LD.E.128 R32, desc[UR44][R32.64] ;  /* 0x0000002c20207980 */ /* 0x000f62000c101d00 */
[----:B-1----:R-:W-:Y:S01]  /*a8f0*/  ISETP.NE.AND P2, PT, R84, 0x1, PT ;  /* 0x000000015400780c */ /* 0x002fe20003f45270 */
[----:B------:R-:W-:Y:S01]  /*a900*/  IMAD R5, R81, UR6, RZ ;  /* 0x0000000651057c24 */ /* 0x000fe2000f8e02ff */
[----:B------:R-:W-:Y:S01]  /*a910*/  ISETP.GE.AND P1, PT, R16, UR8, PT ;  /* 0x0000000810007c0c */ /* 0x000fe2000bf26270 */
[----:B------:R-:W-:Y:S01]  /*a920*/  IMAD.SHL.U32 R81, R20, 0x2, RZ ;  /* 0x0000000214517824 */ /* 0x000fe200078e00ff */
[----:B------:R-:W-:Y:S01]  /*a930*/  SEL R20, RZ, 0xffffffff, P0 ;  /* 0xffffffffff147807 */ /* 0x000fe20000000000 */
[----:B------:R-:W5:Y:S01]  /*a940*/  LD.E.128 R36, desc[UR44][R36.64] ;  /* 0x0000002c24247980 */ /* 0x000f62000c101d00 */
[----:B------:R-:W-:-:S03]  /*a950*/  SEL R0, RZ, 0x1, P1 ;  /* 0x00000001ff007807 */ /* 0x000fc60000800000 */
[----:B------:R-:W5:Y:S04]  /*a960*/  LD.E.128 R40, desc[UR44][R40.64] ;  /* 0x0000002c28287980 */ /* 0x000f68000c101d00 */
[----:B------:R-:W1:Y:S01]  /*a970*/  @P2 LDC R85, c[0x0][0xcec] ;  /* 0x00033b00ff552b82 */ /* 0x000e620000000800 */
[----:B------:R-:W-:Y:S01]  /*a980*/  IMAD.SHL.U32 R89, R20, 0x4, RZ ;  /* 0x0000000414597824 */ /* 0x000fe200078e00ff */
[----:B------:R-:W-:Y:S01]  /*a990*/  LOP3.LUT R0, R81, 0x2, R0, 0xe2, !PT ;  /* 0x0000000251007812 */ /* 0x000fe200078ee200 */
[----:B------:R-:W5:Y:S04]  /*a9a0*/  LD.E.128 R44, desc[UR44][R44.64] ;  /* 0x0000002c2c2c7980 */ /* 0x000f68000c101d00 */
[----:B------:R-:W5:Y:S01]  /*a9b0*/  LD.E.128 R48, desc[UR44][R48.64] ;  /* 0x0000002c30307980 */ /* 0x000f62000c101d00 */
[----:B------:R-:W2:Y:S01]  /*a9c0*/  @P2 LDC R87, c[0x0][0xcf0] ;  /* 0x00033c00ff572b82 */ /* 0x000ea20000000800 */
[----:B------:R-:W-:Y:S01]  /*a9d0*/  IMAD R21, R4, UR7, R5 ;  /* 0x0000000704157c24 */ /* 0x000fe2000f8e0205 */
[----:B------:R-:W-:Y:S01]  /*a9e0*/  ISETP.GE.AND P0, PT, R190, UR8, PT ;  /* 0x00000008be007c0c */ /* 0x000fe2000bf06270 */
[----:B------:R-:W-:Y:S01]  /*a9f0*/  IMAD.WIDE.U32 R4, R4, UR6, RZ ;  /* 0x0000000604047c25 */ /* 0x000fe2000f8e00ff */
[----:B------:R-:W-:Y:S01]  /*aa00*/  ULDC.64 UR6, c[0x0][0xbe8] ;  /* 0x0002fa0000067ab9 */ /* 0x000fe20000000a00 */
[----:B------:R-:W-:Y:S01]  /*aa10*/  LOP3.LUT R20, R89, 0x4, R0, 0xe2, !PT ;  /* 0x0000000459147812 */ /* 0x000fe200078ee200 */
[----:B------:R-:W5:Y:S01]  /*aa20*/  LD.E.128 R52, desc[UR44][R52.64] ;  /* 0x0000002c34347980 */ /* 0x000f62000c101d00 */
[----:B------:R-:W-:Y:S01]  /*aa30*/  IMAD.IADD R5, R5, 0x1, R21 ;  /* 0x0000000105057824 */ /* 0x000fe200078e0215 */
[----:B------:R-:W-:Y:S01]  /*aa40*/  SEL R21, RZ, 0xffffffff, P0 ;  /* 0xffffffffff157807 */ /* 0x000fe20000000000 */
[----:B------:R-:W-:Y:S01]  /*aa50*/  IMAD R80, R80, UR6, RZ ;  /* 0x0000000650507c24 */ /* 0x000fe2000f8e02ff */
[----:B------:R-:W5:Y:S01]  /*aa60*/  LD.E.128 R56, desc[UR44][R56.64] ;  /* 0x0000002c38387980 */ /* 0x000f62000c101d00 */
[----:B------:R-:W-:-:S02]  /*aa70*/  IMAD R0, R194, 0x20, R195 ;  /* 0x00000020c2007824 */ /* 0x000fc400078e02c3 */
[----:B------:R-:W-:Y:S01]  /*aa80*/  IMAD.U32 R89, RZ, RZ, UR42 ;  /* 0x0000002aff597e24 */ /* 0x000fe2000f8e00ff */
[----:B------:R-:W5:Y:S01]  /*aa90*/  LD.E.128 R60, desc[UR44][R60.64] ;  /* 0x0000002c3c3c7980 */ /* 0x000f62000c101d00 */
[C---:B------:R-:W-:Y:S02]  /*aaa0*/  IMAD R81, R187.reuse, UR7, R80 ;  /* 0x00000007bb517c24 */ /* 0x040fe4000f8e0250 */
[----:B------:R-:W-:Y:S01]  /*aab0*/  IMAD.WIDE.U32 R4, R187, UR6, R4 ;  /* 0x00000006bb047c25 */ /* 0x000fe2000f8e0004 */
[----:B------:R-:W-:Y:S01]  /*aac0*/  ISETP.GE.AND P0, PT, R189, UR8, PT ;  /* 0x00000008bd007c0c */ /* 0x000fe2000bf06270 */
[----:B------:R-:W-:Y:S01]  /*aad0*/  ULDC.64 UR6, c[0x0][0xbf0] ;  /* 0x0002fc0000067ab9 */ /* 0x000fe20000000a00 */
[----:B------:R-:W5:Y:S01]  /*aae0*/  LD.E.128 R64, desc[UR44][R64.64] ;  /* 0x0000002c40407980 */ /* 0x000f62000c101d00 */
[----:B------:R-:W-:Y:S02]  /*aaf0*/  IMAD R82, R89, 0x40, R0 ;  /* 0x0000004059527824 */ /* 0x000fe400078e0200 */
[----:B------:R-:W-:Y:S01]  /*ab00*/  IMAD.SHL.U32 R21, R21, 0x8, RZ ;  /* 0x0000000815157824 */ /* 0x000fe200078e00ff */
[----:B------:R-:W5:Y:S01]  /*ab10*/  LD.E.128 R68, desc[UR44][R68.64] ;  /* 0x0000002c44447980 */ /* 0x000f62000c101d00 */
[----:B------:R-:W-:-:S02]  /*ab20*/  IMAD.IADD R5, R5, 0x1, R81 ;  /* 0x0000000105057824 */ /* 0x000fc400078e0251 */
[----:B-1----:R-:W-:Y:S01]  /*ab30*/  @P2 IMAD.HI.U32 R0, R82, R85, RZ ;  /* 0x0000005552002227 */ /* 0x002fe200078e00ff */
[----:B------:R-:W-:Y:S01]  /*ab40*/  LOP3.LUT R20, R21, 0x8, R20, 0xe2, !PT ;  /* 0x0000000815147812 */ /* 0x000fe200078ee214 */
[----:B------:R-:W5:Y:S02]  /*ab50*/  LD.E.128 R72, desc[UR44][R72.64] ;  /* 0x0000002c48487980 */ /* 0x000f64000c101d00 */
[----:B------:R-:W-:Y:S01]  /*ab60*/  IMAD R81, R193, UR6, RZ ;  /* 0x00000006c1517c24 */ /* 0x000fe2000f8e02ff */
[----:B------:R-:W-:Y:S01]  /*ab70*/  SEL R80, RZ, 0xffffffff, P0 ;  /* 0xffffffffff507807 */ /* 0x000fe20000000000 */
[----:B------:R-:W-:Y:S01]  /*ab80*/  IMAD.MOV.U32 R21, RZ, RZ, R82 ;  /* 0x000000ffff157224 */ /* 0x000fe200078e0052 */
[----:B--2---:R-:W-:Y:S01]  /*ab90*/  @P2 SHF.R.U32.HI R21, RZ, R87, R0 ;  /* 0x00000057ff152219 */ /* 0x004fe20000011600 */
[C---:B------:R-:W-:Y:S01]  /*aba0*/  IMAD R81, R83.reuse, UR7, R81 ;  /* 0x0000000753517c24 */ /* 0x040fe2000f8e0251 */
[----:B------:R-:W5:Y:S01]  /*abb0*/  LD.E.128 R76, desc[UR44][R76.64] ;  /* 0x0000002c4c4c7980 */ /* 0x000f62000c101d00 */
[----:B------:R-:W-:Y:S01]  /*abc0*/  IMAD.WIDE.U32 R4, R83, UR6, R4 ;  /* 0x0000000653047c25 */ /* 0x000fe2000f8e0004 */
[----:B------:R-:W-:Y:S01]  /*abd0*/  ISETP.GE.AND P0, PT, R188, UR8, PT ;  /* 0x00000008bc007c0c */ /* 0x000fe2000bf06270 */
[----:B------:R-:W-:Y:S01]  /*abe0*/  ULDC.64 UR6, c[0x0][0xbe0] ;  /* 0x0002f80000067ab9 */ /* 0x000fe20000000a00 */
[----:B------:R-:W-:Y:S01]  /*abf0*/  @!PT LDS RZ, [RZ] ;  /* 0x00000000fffff984 */ /* 0x000fe20000000800 */
[----:B------:R-:W-:Y:S01]  /*ac00*/  @!PT LDS RZ, [RZ] ;  /* 0x00000000fffff984 */ /* 0x000fe20000000800 */
[----:B------:R-:W-:Y:S01]  /*ac10*/  @!PT LDS RZ, [RZ] ;  /* 0x00000000fffff984 */ /* 0x000fe20000000800 */
[----:B------:R-:W-:Y:S01]  /*ac20*/  @!PT LDS RZ, [RZ] ;  /* 0x00000000fffff984 */ /* 0x000fe20000000800 */
[----:B------:R1:W-:Y:S06]  /*ac30*/  MEMBAR.ALL.CTA ;  /* 0x0000000000007992 */ /* 0x0003ec0000008000 */
[----:B-1----:R-:W1:Y:S01]  /*ac40*/  FENCE.VIEW.ASYNC.S ;  /* 0x00000000000073c6 */ /* 0x002e620000000000 */
[----:B------:R-:W-:Y:S01]  /*ac50*/  IMAD.SHL.U32 R85, R80, 0x10, RZ ;  /* 0x0000001050557824 */ /* 0x000fe200078e00ff */
[----:B------:R-:W-:Y:S01]  /*ac60*/  SHF.R.S32.HI R80, RZ, 0x1f, R21 ;  /* 0x0000001fff507819 */ /* 0x000fe20000011415 */
[----:B------:R-:W-:Y:S01]  /*ac70*/  IMAD.IADD R5, R5, 0x1, R81 ;  /* 0x0000000105057824 */ /* 0x000fe200078e0251 */
[----:B------:R-:W-:Y:S01]  /*ac80*/  SEL R0, RZ, 0xffffffff, P0 ;  /* 0xffffffffff007807 */ /* 0x000fe20000000000 */
[----:B------:R-:W-:Y:S01]  /*ac90*/  IMAD.MOV R81, RZ, RZ, -R21 ;  /* 0x000000ffff517224 */ /* 0x000fe200078e0a15 */
[----:B------:R-:W-:Y:S01]  /*aca0*/  LOP3.LUT R20, R85, 0x10, R20, 0xe2, !PT ;  /* 0x0000001055147812 */ /* 0x000fe200078ee214 */
[----:B------:R-:W-:Y:S01]  /*acb0*/  IMAD R80, R80, UR6, RZ ;  /* 0x0000000650507c24 */ /* 0x000fe2000f8e02ff */
[----:B------:R-:W-:Y:S01]  /*acc0*/  ISETP.GE.AND P0, PT, R199, UR8, PT ;  /* 0x00000008c7007c0c */ /* 0x000fe2000bf06270 */
[----:B------:R-:W-:Y:S01]  /*acd0*/  IMAD R81, R84, R81, R82 ;  /* 0x0000005154517224 */ /* 0x000fe200078e0252 */
[----:B------:R-:W-:Y:S01]  /*ace0*/  MOV R88, UR42 ;  /* 0x0000002a00587c02 */ /* 0x000fe20008000f00 */
[----:B------:R-:W-:Y:S01]  /*acf0*/  IMAD.SHL.U32 R85, R0, 0x20, RZ ;  /* 0x0000002000557824 */ /* 0x000fe200078e00ff */
[----:B------:R-:W-:Y:S01]  /*ad00*/  UIADD3 UR5, UR40, 0x38820, URZ ;  /* 0x0003882028057890 */ /* 0x000fe2000fffe03f */
[C---:B------:R-:W-:Y:S01]  /*ad10*/  IMAD R83, R21.reuse, UR7, R80 ;  /* 0x0000000715537c24 */ /* 0x040fe2000f8e0250 */
[----:B------:R-:W-:Y:S01]  /*ad20*/  SHF.R.S32.HI R80, RZ, 0x1f, R81 ;  /* 0x0000001fff507819 */ /* 0x000fe20000011451 */
[----:B------:R-:W-:Y:S01]  /*ad30*/  IMAD.WIDE.U32 R4, R21, UR6, R4 ;  /* 0x0000000615047c25 */ /* 0x000fe2000f8e0004 */
[----:B------:R-:W-:Y:S01]  /*ad40*/  ULDC.64 UR6, c[0x0][0xbd8] ;  /* 0x0002f60000067ab9 */ /* 0x000fe20000000a00 */
[----:B------:R-:W-:Y:S01]  /*ad50*/  LOP3.LUT R20, R85, 0x20, R20, 0xe2, !PT ;  /* 0x0000002055147812 */ /* 0x000fe200078ee214 */
[----:B------:R-:W-:Y:S01]  /*ad60*/  UPRMT UR5, URZ, 0x654, UR5 ;  /* 0x000006543f057896 */ /* 0x000fe20008000005 */
[----:B------:R-:W-:Y:S01]  /*ad70*/  SEL R21, RZ, 0x40, P0 ;  /* 0x00000040ff157807 */ /* 0x000fe20000000000 */
[----:B------:R-:W-:Y:S01]  /*ad80*/  IMAD.IADD R5, R5, 0x1, R83 ;  /* 0x0000000105057824 */ /* 0x000fe200078e0253 */
[----:B------:R-:W-:Y:S01]  /*ad90*/  ISETP.GE.AND P0, PT, R198, UR8, PT ;  /* 0x00000008c6007c0c */ /* 0x000fe2000bf06270 */
[----:B------:R-:W-:Y:S01]  /*ada0*/  IMAD R80, R80, UR6, RZ ;  /* 0x0000000650507c24 */ /* 0x000fe2000f8e02ff */
[----:B------:R-:W-:Y:S01]  /*adb0*/  LOP3.LUT R0, R20, R21, RZ, 0xfc, !PT ;  /* 0x0000001514007212 */ /* 0x000fe200078efcff */
[----:B------:R-:W-:Y:S01]  /*adc0*/  IMAD R89, R3, R84, RZ ;  /* 0x0000005403597224 */ /* 0x000fe200078e02ff */
[----:B------:R-:W-:Y:S01]  /*add0*/  SEL R3, RZ, 0x80, P0 ;  /* 0x00000080ff037807 */ /* 0x000fe20000000000 */
[----:B------:R-:W-:Y:S01]  /*ade0*/  IMAD R88, R88, 0x40, R195 ;  /* 0x0000004058587824 */ /* 0x000fe200078e02c3 */
[----:B-1----:R-:W-:Y:S01]  /*adf0*/  SYNCS.ARRIVE.TRANS64.RED.A1T0 RZ, [UR5], RZ ;  /* 0x000000ffffff79a7 */ /* 0x002fe20008100405 */
[C---:B------:R-:W-:Y:S01]  /*ae00*/  IMAD R21, R81.reuse, UR7, R80 ;  /* 0x0000000751157c24 */ /* 0x040fe2000f8e0250 */
[----:B------:R-:W-:Y:S01]  /*ae10*/  BSSY B1, `(.L_x_4247) ;  /* 0x000002a000017945 */ /* 0x000fe20003800000 */
[----:B------:R-:W-:Y:S01]  /*ae20*/  IMAD.WIDE.U32 R4, R81, UR6, R4 ;  /* 0x0000000651047c25 */ /* 0x000fe2000f8e0004 */
[----:B------:R-:W-:Y:S01]  /*ae30*/  ISETP.GE.AND P0, PT, R88, R89, PT ;  /* 0x000000595800720c */ /* 0x000fe20003f06270 */
[----:B------:R-:W-:Y:S01]  /*ae40*/  ULDC.64 UR6, c[0x0][0xb80] ;  /* 0x0002e00000067ab9 */ /* 0x000fe20000000a00 */
[----:B------:R-:W-:Y:S01]  /*ae50*/  LOP3.LUT R3, R0, R3, RZ, 0xfc, !PT ;  /* 0x0000000300037212 */ /* 0x000fe200078efcff */
[----:B------:R-:W-:Y:S01]  /*ae60*/  IMAD.IADD R5, R5, 0x1, R21 ;  /* 0x0000000105057824 */ /* 0x000fe200078e0215 */
[----:B------:R-:W-:-:S04]  /*ae70*/  LEA R86, P1, R4, UR6, 0x1 ;  /* 0x0000000604567c11 */ /* 0x000fc8000f8208ff */
        /* <DEDUP_REMOVED lines=35> */
.L_x_4248:
[----:B------:R-:W-:Y:S05]  /*b0b0*/  BSYNC B1 ;  /* 0x0000000000017941 */ /* 0x000fea0003800000 */
.L_x_4247:
[----:B---3--:R-:W-:Y:S01]  /*b0c0*/  VIADD R4, R88, 0x20 ;  /* 0x0000002058047836 */ /* 0x008fe20000000000 */
[----:B-----5:R4:W3:Y:S04]  /*b0d0*/  SHFL.IDX PT, R9, R87, 0x1, 0x181f ;  /* 0x00381f0057097f89 */ /* 0x0208e800000e0000 */
        /* <DEDUP_REMOVED lines=10> */
[----:B-1----:R-:W-:Y:S01]  /*b180*/  @!P3 LEA R20, P6, R191, R8, 0x1 ;  /* 0x00000008bf14b211 */ /* 0x002fe200078c08ff */
[----:B------:R0:W-:Y:S01]  /*b190*/  @!P0 ST.E.128 desc[UR44][R4.64], R12 ;  /* 0x0000000c04008985 */ /* 0x0001e2000c101d2c */
[----:B------:R-:W-:Y:S02]  /*b1a0*/  ISETP.GE.AND P0, PT, R188, UR8, PT ;  /* 0x00000008bc007c0c */ /* 0x000fe4000bf06270 */
[----:B------:R-:W-:Y:S02]  /*b1b0*/  @!P5 LEA.HI.X R11, R192, R9, R209, 0x1, P4 ;  /* 0x00000009c00bd211 */ /* 0x000fe400020f0cd1 */
[----:B------:R-:W-:-:S02]  /*b1c0*/  LOP3.LUT P4, RZ, R0, 0x40, RZ, 0xc0, !PT ;  /* 0x0000004000ff7812 */ /* 0x000fc4000788c0ff */
[----:B--2---:R-:W-:Y:S01]  /*b1d0*/  @!P3 LEA.HI.X R21, R191, R9, R208, 0x1, P6 ;  /* 0x00000009bf15b211 */ /* 0x004fe200030f0cd0 */
        /* <DEDUP_REMOVED lines=20> */
.L_x_4244:
[----:B------:R-:W0:Y:S01]  /*b320*/  LDC.64 R8, c[0x0][0xd00] ;  /* 0x00034000ff087b82 */ /* 0x000e220000000a00 */
[C---:B------:R-:W-:Y:S01]  /*b330*/  IMAD.SHL.U32 R5, R186.reuse, 0x4, RZ ;  /* 0x00000004ba057824 */ /* 0x040fe200078e00ff */
[----:B------:R-:W-:Y:S01]  /*b340*/  SHF.L.U64.HI R0, R186, 0x2, R193 ;  /* 0x00000002ba007819 */ /* 0x000fe200000102c1 */
[----:B------:R-:W-:Y:S01]  /*b350*/  ULDC.64 UR6, c[0x0][0xd08] ;  /* 0x0003420000067ab9 */ /* 0x000fe20000000a00 */
[----:B------:R-:W-:Y:S01]  /*b360*/  ULDC UR5, c[0x0][0xb88] ;  /* 0x0002e20000057ab9 */ /* 0x000fe20000000800 */
[----:B------:R-:W-:-:S03]  /*b370*/  IMAD.MOV.U32 R3, RZ, RZ, RZ ;  /* 0x000000ffff037224 */ /* 0x000fc600078e00ff */
[----:B------:R-:W1:Y:S01]  /*b380*/  LDC R27, c[0x0][0xce8] ;  /* 0x00033a00ff1b7b82 */ /* 0x000e620000000800 */
[----:B0-----:R-:W-:Y:S02]  /*b390*/  ISETP.NE.U32.AND P0, PT, R8, RZ, PT ;  /* 0x000000ff0800720c */ /* 0x001fe40003f05070 */
[----:B------:R-:W-:Y:S02]  /*b3a0*/  IADD3 R8, P1, R5, R8, RZ ;  /* 0x0000000805087210 */ /* 0x000fe40007f3e0ff */
[----:B------:R-:W-:-:S03]  /*b3b0*/  ISETP.NE.AND.EX P0, PT, R9, RZ, PT, P0 ;  /* 0x000000ff0900720c */ /* 0x000fc60003f05300 */
[----:B------:R-:W-:Y:S01]  /*b3c0*/  IMAD.X R9, R0, 0x1, R9, P1 ;  /* 0x0000000100097824 */ /* 0x000fe200008e0609 */
[----:B------:R-:W-:-:S04]  /*b3d0*/  ISETP.NE.U32.AND P1, PT, RZ, UR6, PT ;  /* 0x00000006ff007c0c */ /* 0x000fc8000bf25070 */
[----:B------:R-:W-:-:S05]  /*b3e0*/  ISETP.NE.AND.EX P1, PT, RZ, UR7, PT, P1 ;  /* 0x00000007ff007c0c */ /* 0x000fca000bf25310 */
[----:B------:R0:W5:Y:S08]  /*b3f0*/  @P0 LDG.E R3, desc[UR44][R8.64] ;  /* 0x0000002c08030981 */ /* 0x000170000c1e1900 */
[----:B------:R-:W-:-:S04]  /*b400*/  @P1 IADD3 R4, P2, R5, UR6, RZ ;  /* 0x0000000605041c10 */ /* 0x000fc8000ff5e0ff */
[----:B------:R-:W-:Y:S01]  /*b410*/  @P1 IADD3.X R5, R0, UR7, RZ, P2, !PT ;  /* 0x0000000700051c10 */ /* 0x000fe200097fe4ff */
[----:B------:R-:W-:-:S06]  /*b420*/  IMAD.U32 R0, RZ, RZ, UR5 ;  /* 0x00000005ff007e24 */ /* 0x000fcc000f8e00ff */
[----:B------:R0:W5:Y:S01]  /*b430*/  @P1 LDG.E R0, desc[UR44][R4.64] ;  /* 0x0000002c04001981 */ /* 0x000162000c1e1900 */
[----:B------:R-:W-:Y:S01]  /*b440*/  ISETP.GE.AND P2, PT, R202, 0x40, PT ;  /* 0x00000040ca00780c */ /* 0x000fe20003f46270 */
[----:B-1----:R-:W-:-:S12]  /*b450*/  @P1 BRA `(.L_x_4250) ;  /* 0x0000000000101947 */ /* 0x002fd80003800000 */
[----:B------:R-:W-:Y:S05]  /*b460*/  @!P0 BRA `(.L_x_4250) ;  /* 0x00000000000c8947 */ /* 0x000fea0003800000 */
[----:B0-----:R-:W2:Y:S04]  /*b470*/  LDG.E R5, desc[UR44][R8.64] ;  /* 0x0000002c08057981 */ /* 0x001ea8000c1e1900 */
[----:B-----5:R-:W2:Y:S02]  /*b480*/  LDG.E R0, desc[UR44][R8.64+0x4] ;  /* 0x0000042c08007981 */ /* 0x020ea4000c1e1900 */
[----:B--2---:R-:W-:-:S07]  /*b490*/  IMAD.IADD R0, R0, 0x1, -R5 ;  /* 0x0000000100007824 */ /* 0x004fce00078e0a05 */
.L_x_4250:
[----:B------:R-:W-:Y:S01]  /*b4a0*/  BSSY B1, `(.L_x_4251) ;  /* 0x000002f000017945 */ /* 0x000fe20003800000 */
[----:B------:R-:W-:Y:S02]  /*b4b0*/  SHF.R.S32.HI R15, RZ, 0x1f, R187 ;  /* 0x0000001fff0f7819 */ /* 0x000fe400000114bb */
[----:B------:R-:W-:Y:S02]  /*b4c0*/  SEL R21, R186, RZ, !P0 ;  /* 0x000000ffba157207 */ /* 0x000fe40004000000 */
[----:B------:R-:W-:Y:S02]  /*b4d0*/  SEL R193, R193, RZ, !P0 ;  /* 0x000000ffc1c17207 */ /* 0x000fe40004000000 */
[----:B-----5:R-:W-:Y:S01]  /*b4e0*/  SHF.R.S32.HI R12, RZ, 0x1f, R3 ;  /* 0x0000001fff0c7819 */ /* 0x020fe20000011403 */
[----:B------:R-:W-:Y:S06]  /*b4f0*/  @P2 BRA `(.L_x_4252) ;  /* 0x0000000000a42947 */ /* 0x000fec0003800000 */
[----:B0-----:R-:W0:Y:S01]  /*b500*/  S2R R5, SR_TID.X ;  /* 0x0000000000057919 */ /* 0x001e220000002100 */
[----:B------:R-:W1:Y:S01]  /*b510*/  LDC R13, c[0x0][0xce8] ;  /* 0x00033a00ff0d7b82 */ /* 0x000e620000000800 */
[----:B------:R-:W-:-:S04]  /*b520*/  IMAD.U32 R4, RZ, RZ, UR42 ;  /* 0x0000002aff047e24 */ /* 0x000fc8000f8e00ff */
[----:B0-----:R-:W-:Y:S02]  /*b530*/  IMAD R4, R4, 0x40, R5 ;  /* 0x0000004004047824 */ /* 0x001fe400078e0205 */
[----:B-1----:R-:W-:Y:S02]  /*b540*/  IMAD R5, R0, R13, RZ ;  /* 0x0000000d00057224 */ /* 0x002fe400078e02ff */
        /* <DEDUP_REMOVED lines=11> */
[----:B------:R-:W1:Y:S01]  /*b600*/  @P0 LDC R25, c[0x0][0xcf0] ;  /* 0x00033c00ff190b82 */ /* 0x000e620000000800 */
[----:B0-----:R-:W-:-:S04]  /*b610*/  @P0 IMAD.HI.U32 R8, R14, R11, RZ ;  /* 0x0000000b0e080227 */ /* 0x001fc800078e00ff */
[----:B------:R-:W-:Y:S01]  /*b620*/  IMAD R11, R187, UR7, R10 ;  /* 0x00000007bb0b7c24 */ /* 0x000fe2000f8e020a */
[----:B------:R-:W-:Y:S01]  /*b630*/  ULDC.64 UR6, c[0x0][0xc98] ;  /* 0x0003260000067ab9 */ /* 0x000fe20000000a00 */
[----:B-1----:R-:W-:Y:S02]  /*b640*/  @P0 SHF.R.U32.HI R9, RZ, R25, R8 ;  /* 0x00000019ff090219 */ /* 0x002fe40000011608 */
        /* <DEDUP_REMOVED lines=20> */
.L_x_4252:
[----:B------:R-:W-:Y:S05]  /*b790*/  BSYNC B1 ;  /* 0x0000000000017941 */ /* 0x000fea0003800000 */
.L_x_4251:
[----:B------:R-:W-:Y:S01]  /*b7a0*/  ISETP.NE.AND P0, PT, R27, 0x1, PT ;  /* 0x000000011b00780c */ /* 0x000fe20003f05270 */
[----:B------:R-:W-:Y:S01]  /*b7b0*/  ULDC.64 UR6, c[0x0][0xba0] ;  /* 0x0002e80000067ab9 */ /* 0x000fe20000000a00 */
[----:B------:R-:W-:Y:S01]  /*b7c0*/  ULDC UR5, c[0x0][0xbc8] ;  /* 0x0002f20000057ab9 */ /* 0x000fe20000000800 */
[----:B01----:R-:W-:Y:S01]  /*b7d0*/  IMAD R8, R12, UR6, RZ ;  /* 0x000000060c087c24 */ /* 0x003fe2000f8e02ff */
[----:B------:R-:W-:Y:S01]  /*b7e0*/  ISETP.GE.AND P1, PT, R192, UR5, PT ;  /* 0x00000005c0007c0c */ /* 0x000fe2000bf26270 */
[C---:B------:R-:W-:Y:S01]  /*b7f0*/  IMAD.WIDE.U32 R4, R3.reuse, UR6, RZ ;  /* 0x0000000603047c25 */ /* 0x040fe2000f8e00ff */
[----:B------:R-:W-:Y:S01]  /*b800*/  ISETP.GE.AND P2, PT, R16, UR5, PT ;  /* 0x0000000510007c0c */ /* 0x000fe2000bf46270 */
[----:B------:R-:W-:Y:S01]  /*b810*/  BSSY B1, `(.L_x_4253) ;  /* 0x0000066000017945 */ /* 0x000fe20003800000 */
[----:B------:R-:W-:Y:S01]  /*b820*/  SEL R10, RZ, 0xffffffff, P1 ;  /* 0xffffffffff0a7807 */ /* 0x000fe20000800000 */
[----:B------:R-:W-:Y:S01]  /*b830*/  IMAD R3, R3, UR7, R8 ;  /* 0x0000000703037c24 */ /* 0x000fe2000f8e0208 */
[----:B------:R-:W-:Y:S01]  /*b840*/  ULDC.64 UR6, c[0x0][0xbe8] ;  /* 0x0002fa0000067ab9 */ /* 0x000fe20000000a00 */
[----:B------:R-:W-:Y:S01]  /*b850*/  IMAD R9, R194, 0x20, R195 ;  /* 0x00000020c2097824 */ /* 0x000fe200078e02c3 */
[----:B------:R-:W-:Y:S01]  /*b860*/  ISETP.GE.AND P1, PT, R191, UR5, PT ;  /* 0x00000005bf007c0c */ /* 0x000fe2000bf26270 */
[----:B------:R-:W0:Y:S01]  /*b870*/  @P0 LDC R11, c[0x0][0xcec] ;  /* 0x00033b00ff0b0b82 */ /* 0x000e220000000800 */
[----:B------:R-:W-:Y:S01]  /*b880*/  IMAD.U32 R12, RZ, RZ, UR42 ;  /* 0x0000002aff0c7e24 */ /* 0x000fe2000f8e00ff */
[----:B------:R-:W-:Y:S01]  /*b890*/  IADD3 R5, R5, R3, RZ ;  /* 0x0000000305057210 */ /* 0x000fe20007ffe0ff */
[----:B------:R-:W-:-:S02]  /*b8a0*/  IMAD R8, R15, UR6, RZ ;  /* 0x000000060f087c24 */ /* 0x000fc4000f8e02ff */
[----:B------:R-:W-:Y:S02]  /*b8b0*/  IMAD.SHL.U32 R15, R10, 0x2, RZ ;  /* 0x000000020a0f7824 */ /* 0x000fe400078e00ff */
[C---:B------:R-:W-:Y:S01]  /*b8c0*/  IMAD R3, R187.reuse, UR7, R8 ;  /* 0x00000007bb037c24 */ /* 0x040fe2000f8e0208 */
[----:B------:R-:W1:Y:S01]  /*b8d0*/  @P0 LDC R13, c[0x0][0xcf0] ;  /* 0x00033c00ff0d0b82 */ /* 0x000e620000000800 */
[----:B------:R-:W-:Y:S01]  /*b8e0*/  IMAD R10, R12, 0x40, R9 ;  /* 0x000000400c0a7824 */ /* 0x000fe200078e0209 */
[----:B------:R-:W-:Y:S01]  /*b8f0*/  SEL R8, RZ, 0x1, P2 ;  /* 0x00000001ff087807 */ /* 0x000fe20001000000 */
[----:B------:R-:W-:Y:S01]  /*b900*/  IMAD.WIDE.U32 R4, R187, UR6, R4 ;  /* 0x00000006bb047c25 */ /* 0x000fe2000f8e0004 */
[----:B------:R-:W-:Y:S01]  /*b910*/  SEL R9, RZ, 0xffffffff, P1 ;  /* 0xffffffffff097807 */ /* 0x000fe20000800000 */
[----:B------:R-:W-:Y:S01]  /*b920*/  ULDC.64 UR6, c[0x0][0xbf0] ;  /* 0x0002fc0000067ab9 */ /* 0x000fe20000000a00 */
[----:B------:R-:W-:Y:S01]  /*b930*/  LOP3.LUT R8, R15, 0x2, R8, 0xe2, !PT ;  /* 0x000000020f087812 */ /* 0x000fe200078ee208 */
[----:B------:R-:W-:Y:S01]  /*b940*/  IMAD.IADD R5, R5, 0x1, R3 ;  /* 0x0000000105057824 */ /* 0x000fe200078e0203 */
[----:B------:R-:W-:Y:S01]  /*b950*/  ISETP.GE.AND P1, PT, R190, UR5, PT ;  /* 0x00000005be007c0c */ /* 0x000fe2000bf26270 */
[----:B------:R-:W-:Y:S01]  /*b960*/  IMAD.SHL.U32 R15, R9, 0x4, RZ ;  /* 0x00000004090f7824 */ /* 0x000fe200078e00ff */
[----:B------:R-:W-:Y:S01]  /*b970*/  ISETP.GE.AND P2, PT, R198, UR5, PT ;  /* 0x00000005c6007c0c */ /* 0x000fe2000bf46270 */
[----:B------:R-:W-:Y:S01]  /*b980*/  IMAD R3, R193, UR6, RZ ;  /* 0x00000006c1037c24 */ /* 0x000fe2000f8e02ff */
[----:B------:R-:W-:Y:S01]  /*b990*/  SEL R14, RZ, 0xffffffff, P1 ;  /* 0xffffffffff0e7807 */ /* 0x000fe20000800000 */
[----:B------:R-:W-:Y:S01]  /*b9a0*/  IMAD.WIDE.U32 R4, R21, UR6, R4 ;  /* 0x0000000615047c25 */ /* 0x000fe2000f8e0004 */
[----:B------:R-:W-:-:S03]  /*b9b0*/  LOP3.LUT R12, R15, 0x4, R8, 0xe2, !PT ;  /* 0x000000040f0c7812 */ /* 0x000fc600078ee208 */
[----:B0-----:R-:W-:-:S04]  /*b9c0*/  @P0 IMAD.HI.U32 R8, R10, R11, RZ ;  /* 0x0000000b0a080227 */ /* 0x001fc800078e00ff */
[----:B------:R-:W-:Y:S01]  /*b9d0*/  IMAD R9, R21, UR7, R3 ;  /* 0x0000000715097c24 */ /* 0x000fe2000f8e0203 */
[----:B------:R-:W-:Y:S01]  /*b9e0*/  ULDC.64 UR6, c[0x0][0xbe0] ;  /* 0x0002f80000067ab9 */ /* 0x000fe20000000a00 */
[----:B------:R-:W-:Y:S01]  /*b9f0*/  IMAD.MOV.U32 R3, RZ, RZ, R10 ;  /* 0x000000ffff037224 */ /* 0x000fe200078e000a */
[----:B-1----:R-:W-:Y:S01]  /*ba00*/  @P0 SHF.R.U32.HI R3, RZ, R13, R8 ;  /* 0x0000000dff030219 */ /* 0x002fe20000011608 */
[----:B------:R-:W-:Y:S01]  /*ba10*/  IMAD.SHL.U32 R11, R14, 0x8, RZ ;  /* 0x000000080e0b7824 */ /* 0x000fe200078e00ff */
[----:B------:R-:W-:Y:S01]  /*ba20*/  ISETP.GE.AND P0, PT, R189, UR5, PT ;  /* 0x00000005bd007c0c */ /* 0x000fe2000bf06270 */
[----:B------:R-:W-:Y:S01]  /*ba30*/  IMAD.IADD R5, R5, 0x1, R9 ;  /* 0x0000000105057824 */ /* 0x000fe200078e0209 */
[--C-:B------:R-:W-:Y:S01]  /*ba40*/  SHF.R.S32.HI R8, RZ, 0x1f, R3.reuse ;  /* 0x0000001fff087819 */ /* 0x100fe20000011403 */
[----:B------:R-:W-:Y:S01]  /*ba50*/  IMAD.MOV R9, RZ, RZ, -R3 ;  /* 0x000000ffff097224 */ /* 0x000fe200078e0a03 */
[----:B------:R-:W-:Y:S01]  /*ba60*/  LOP3.LUT R12, R11, 0x8, R12, 0xe2, !PT ;  /* 0x000000080b0c7812 */ /* 0x000fe200078ee20c */
[----:B------:R-:W-:Y:S01]  /*ba70*/  IMAD.WIDE.U32 R4, R3, UR6, R4 ;  /* 0x0000000603047c25 */ /* 0x000fe2000f8e0004 */
[----:B------:R-:W-:-:S02]  /*ba80*/  SEL R11, RZ, 0xffffffff, P0 ;  /* 0xffffffffff0b7807 */ /* 0x000fc40000000000 */
[----:B------:R-:W-:Y:S01]  /*ba90*/  ISETP.GE.AND P0, PT, R188, UR5, PT ;  /* 0x00000005bc007c0c */ /* 0x000fe2000bf06270 */
[----:B------:R-:W-:Y:S02]  /*baa0*/  IMAD R8, R8, UR6, RZ ;  /* 0x0000000608087c24 */ /* 0x000fe4000f8e02ff */
[----:B------:R-:W-:Y:S01]  /*bab0*/  IMAD R9, R27, R9, R10 ;  /* 0x000000091b097224 */ /* 0x000fe200078e020a */
[----:B------:R-:W-:Y:S01]  /*bac0*/  SEL R10, RZ, 0xffffffff, P0 ;  /* 0xffffffffff0a7807 */ /* 0x000fe20000000000 */
[----:B------:R-:W-:Y:S01]  /*bad0*/  IMAD.SHL.U32 R13, R11, 0x10, RZ ;  /* 0x000000100b0d7824 */ /* 0x000fe200078e00ff */
[----:B------:R-:W-:Y:S01]  /*bae0*/  ISETP.GE.AND P0, PT, R199, UR5, PT ;  /* 0x00000005c7007c0c */ /* 0x000fe2000bf06270 */
[----:B------:R-:W-:Y:S01]  /*baf0*/  IMAD R11, R3, UR7, R8 ;  /* 0x00000007030b7c24 */ /* 0x000fe2000f8e0208 */
[----:B------:R-:W-:Y:S01]  /*bb00*/  SHF.R.S32.HI R3, RZ, 0x1f, R9 ;  /* 0x0000001fff037819 */ /* 0x000fe20000011409 */
[----:B------:R-:W-:Y:S01]  /*bb10*/  IMAD.U32 R28, RZ, RZ, UR42 ;  /* 0x0000002aff1c7e24 */ /* 0x000fe2000f8e00ff */
[----:B------:R-:W-:Y:S01]  /*bb20*/  ULDC.64 UR6, c[0x0][0xbd8] ;  /* 0x0002f60000067ab9 */ /* 0x000fe20000000a00 */
[----:B------:R-:W-:Y:S01]  /*bb30*/  IMAD R27, R0, R27, RZ ;  /* 0x0000001b001b7224 */ /* 0x000fe200078e02ff */
[----:B------:R-:W-:Y:S01]  /*bb40*/  LOP3.LUT R12, R13, 0x10, R12, 0xe2, !PT ;  /* 0x000000100d0c7812 */ /* 0x000fe200078ee20c */
[----:B------:R-:W-:-:S02]  /*bb50*/  IMAD.IADD R5, R5, 0x1, R11 ;  /* 0x0000000105057824 */ /* 0x000fc400078e020b */
[----:B------:R-:W-:Y:S02]  /*bb60*/  IMAD R0, R3, UR6, RZ ;  /* 0x0000000603007c24 */ /* 0x000fe4000f8e02ff */
[----:B------:R-:W-:Y:S02]  /*bb70*/  IMAD R28, R28, 0x40, R195 ;  /* 0x000000401c1c7824 */ /* 0x000fe400078e02c3 */
[C---:B------:R-:W-:Y:S01]  /*bb80*/  IMAD R3, R9.reuse, UR7, R0 ;  /* 0x0000000709037c24 */ /* 0x040fe2000f8e0200 */
[----:B------:R-:W-:Y:S01]  /*bb90*/  SEL R0, RZ, 0x80, P2 ;  /* 0x00000080ff007807 */ /* 0x000fe20001000000 */
[----:B------:R-:W-:Y:S01]  /*bba0*/  IMAD.WIDE.U32 R4, R9, UR6, R4 ;  /* 0x0000000609047c25 */ /* 0x000fe2000f8e0004 */
[----:B------:R-:W-:Y:S01]  /*bbb0*/  SEL R9, RZ, 0x40, P0 ;  /* 0x00000040ff097807 */ /* 0x000fe20000000000 */
[----:B------:R-:W-:Y:S01]  /*bbc0*/  ULDC.64 UR6, c[0x0][0xb80] ;  /* 0x0002e00000067ab9 */ /* 0x000fe20000000a00 */
[----:B------:R-:W-:Y:S01]  /*bbd0*/  ISETP.GE.AND P0, PT, R28, R27, PT ;  /* 0x0000001b1c00720c */ /* 0x000fe20003f06270 */
[----:B------:R-:W-:Y:S01]  /*bbe0*/  IMAD.SHL.U32 R13, R10, 0x20, RZ ;  /* 0x000000200a0d7824 */ /* 0x000fe200078e00ff */
[----:B------:R-:W-:Y:S01]  /*bbf0*/  LEA R24, P1, R4, UR6, 0x1 ;  /* 0x0000000604187c11 */ /* 0x000fe2000f8208ff */
[----:B------:R-:W-:-:S03]  /*bc00*/  IMAD.IADD R3, R5, 0x1, R3 ;  /* 0x0000000105037824 */ /* 0x000fc600078e0203 */
[----:B------:R-:W-:Y:S01]  /*bc10*/  LOP3.LUT R12, R13, 0x20, R12, 0xe2, !PT ;  /* 0x000000200d0c7812 */ /* 0x000fe200078ee20c */
[----:B------:R0:W1:Y:S01]  /*bc20*/  SHFL.IDX PT, R8, R24, RZ, 0x181f ;  /* 0x00181fff18087589 */ /* 0x00006200000e0000 */
[----:B------:R-:W-:Y:S02]  /*bc30*/  LEA.HI.X R3, R4, UR7, R3, 0x1, P1 ;  /* 0x0000000704037c11 */ /* 0x000fe400088f0c03 */
[----:B------:R-:W-:-:S03]  /*bc40*/  LOP3.LUT R25, R12, R9, RZ, 0xfc, !PT ;  /* 0x000000090c197212 */ /* 0x000fc600078efcff */
        /* <DEDUP_REMOVED lines=34> */
.L_x_4254:
[----:B------:R-:W-:Y:S05]  /*be70*/  BSYNC B1 ;  /* 0x0000000000017941 */ /* 0x000fea0003800000 */
.L_x_4253:
        /* <DEDUP_REMOVED lines=10> */
[-C--:B-1----:R-:W-:Y:S02]  /*bf20*/  @!P2 LEA R10, P0, R192, R8.reuse, 0x1 ;  /* 0x00000008c00aa211 */ /* 0x082fe400078008ff */
        /* <DEDUP_REMOVED lines=25> */
.L_x_4249:
[----:B------:R-:W-:Y:S05]  /*c0c0*/  BSYNC B0 ;  /* 0x0000000000007941 */ /* 0x000fea0003800000 */
.L_x_4243:
[----:B------:R-:W-:Y:S02]  /*c0d0*/  ULDC UR5, c[0x0][0xd3c] ;  /* 0x00034f0000057ab9 */ /* 0x000fe40000000800 */
[----:B------:R-:W-:-:S13]  /*c0e0*/  ISETP.GE.AND P0, PT, R7, UR5, PT ;  /* 0x0000000507007c0c */ /* 0x000fda000bf06270 */
[----:B------:R-:W-:Y:S05]  /*c0f0*/  @!P0 BRA `(.L_x_4255) ;  /* 0xffffff4c00a88947 */ /* 0x000fea000383ffff */
[----:B------:R-:W-:Y:S05]  /*c100*/  EXIT ;  /* 0x000000000000794d */ /* 0x000fea0003800000 */
.L_x_4209:
        /* <DEDUP_REMOVED lines=16> */
.L_x_4256:
        /* <DEDUP_REMOVED lines=40> */
.L_x_4262:
        /* <DEDUP_REMOVED lines=12> */
.L_x_4261:
[----:B------:R-:W-:Y:S05]  /*c550*/  BSYNC B0 ;  /* 0x0000000000007941 */ /* 0x000fea0003800000 */
.L_x_4260:
        /* <DEDUP_REMOVED lines=21> */
.L_x_4258:
        /* <DEDUP_REMOVED lines=15> */
.L_x_4263:
        /* <DEDUP_REMOVED lines=28> */
.L_x_4259:
[----:B------:R-:W-:Y:S01]  /*c960*/  ULDC UR4, c[0x0][0xd3c] ;  /* 0x00034f0000047ab9 */ /* 0x000fe20000000800 */
[----:B------:R-:W-:Y:S02]  /*c970*/  IMAD.MOV.U32 R17, RZ, RZ, RZ ;  /* 0x000000ffff117224 */ /* 0x000fe400078e00ff */
[----:B------:R-:W-:Y:S02]  /*c980*/  IMAD.U32 R16, RZ, RZ, UR6 ;  /* 0x00000006ff107e24 */ /* 0x000fe4000f8e00ff */
[----:B------:R-:W-:Y:S02]  /*c990*/  IMAD.MOV.U32 R18, RZ, RZ, RZ ;  /* 0x000000ffff127224 */ /* 0x000fe400078e00ff */
[----:B------:R-:W-:-:S07]  /*c9a0*/  IMAD.U32 R19, RZ, RZ, UR4 ;  /* 0x00000004ff137e24 */ /* 0x000fce000f8e00ff */
.L_x_4264:
[----:B------:R-:W-:-:S13]  /*c9b0*/  ISETP.NE.AND P0, PT, R5, RZ, PT ;  /* 0x000000ff0500720c */ /* 0x000fda0003f05270 */
[----:B------:R-:W0:Y:S01]  /*c9c0*/  @!P0 S2R R3, SR_CgaCtaId ;  /* 0x0000000000038919 */ /* 0x000e220000008800 */
[----:B------:R-:W-:-:S04]  /*c9d0*/  @!P0 MOV R0, 0x400 ;  /* 0x0000040000008802 */ /* 0x000fc80000000f00 */
[----:B0-----:R-:W-:-:S05]  /*c9e0*/  @!P0 LEA R0, R3, R0, 0x18 ;  /* 0x0000000003008211 */ /* 0x001fca00078ec0ff */
[----:B------:R1:W-:Y:S01]  /*c9f0*/  @!P0 STS.128 [R0+0x388d0], R16 ;  /* 0x0388d01000008388 */ /* 0x0003e20000000c00 */
[----:B------:R-:W-:Y:S06]  /*ca00*/  BAR.ARV 0x5, 0x180 ;  /* 0x0146000000007b1d */ /* 0x000fec0000002000 */
.L_x_4257:
[----:B------:R2:W-:Y:S01]  /*ca10*/  STL [R1+0x20], RZ ;  /* 0x000020ff01007387 */ /* 0x0005e20000100800 */
[----:B------:R-:W-:Y:S01]  /*ca20*/  ULDC UR4, c[0x0][0xd3c] ;  /* 0x00034f0000047ab9 */ /* 0x000fe20000000800 */
[----:B------:R-:W-:Y:S01]  /*ca30*/  IMAD.MOV.U32 R26, RZ, RZ, 0x1 ;  /* 0x00000001ff1a7424 */ /* 0x000fe200078e00ff */
[----:B0-----:R-:W-:Y:S01]  /*ca40*/  ISETP.GE.AND P0, PT, R19, UR4, PT ;  /* 0x0000000413007c0c */ /* 0x001fe2000bf06270 */
[----:B------:R-:W-:-:S12]  /*ca50*/  IMAD.MOV.U32 R24, RZ, RZ, RZ ;  /* 0x000000ffff187224 */ /* 0x000fd800078e00ff */
[----:B--2---:R-:W-:Y:S05]  /*ca60*/  @P0 BRA `(.L_x_4265) ;  /* 0x0000005400640947 */ /* 0x004fea0003800000 */
[----:B------:R-:W1:Y:S01]  /*ca70*/  S2R R5, SR_TID.X ;  /* 0x0000000000057919 */ /* 0x000e620000002100 */
[----:B------:R-:W0:Y:S01]  /*ca80*/  S2UR UR5, SR_CgaCtaId ;  /* 0x00000000000579c3 */ /* 0x000e220000008800 */
[----:B------:R-:W-:Y:S01]  /*ca90*/  UMOV UR4, 0x400 ;  /* 0x0000040000047882 */ /* 0x000fe20000000000 */
[----:B------:R-:W-:Y:S01]  /*caa0*/  BSSY B8, `(.L_x_4265) ;  /* 0x0000555000087945 */ /* 0x000fe20003800000 */
[----:B------:R2:W-:Y:S01]  /*cab0*/  STL [R1+0x20], RZ ;  /* 0x000020ff01007387 */ /* 0x0005e20000100800 */
[----:B------:R-:W-:Y:S01]  /*cac0*/  IMAD.MOV.U32 R26, RZ, RZ, 0x1 ;  /* 0x00000001ff1a7424 */ /* 0x000fe200078e00ff */
[----:B------:R-:W-:Y:S01]  /*cad0*/  ULOP3.LUT UR36, UR38, 0x2, URZ, 0xfc, !UPT ;  /* 0x0000000226247892 */ /* 0x000fe2000f8efc3f */
[----:B------:R-:W-:Y:S01]  /*cae0*/  IMAD.MOV.U32 R24, RZ, RZ, RZ ;  /* 0x000000ffff187224 */ /* 0x000fe200078e00ff */
[----:B------:R-:W-:Y:S01]  /*caf0*/  ULDC UR37, c[0x0][0xc] ;  /* 0x0000030000257ab9 */ /* 0x000fe20000000800 */
[----:B0-----:R-:W-:-:S06]  /*cb00*/  ULEA UR4, UR5, UR4, 0x18 ;  /* 0x0000000405047291 */ /* 0x001fcc000f8ec03f */
[----:B------:R-:W-:Y:S01]  /*cb10*/  IMAD.U32 R23, RZ, RZ, UR4 ;  /* 0x00000004ff177e24 */ /* 0x000fe2000f8e00ff */
[C---:B-1----:R-:W-:Y:S02]  /*cb20*/  SHF.L.U32 R0, R5.reuse, 0x3, RZ ;  /* 0x0000000305007819 */ /* 0x042fe400000006ff */
[----:B------:R-:W-:Y:S02]  /*cb30*/  LOP3.LUT R4, R5, 0x7f, RZ, 0xc0, !PT ;  /* 0x0000007f05047812 */ /* 0x000fe400078ec0ff */
[----:B------:R-:W-:-:S04]  /*cb40*/  LOP3.LUT R2, R0, 0x1f8, RZ, 0xc0, !PT ;  /* 0x000001f800027812 */ /* 0x000fc800078ec0ff */
[----:B------:R-:W-:Y:S01]  /*cb50*/  LOP3.LUT R3, R2, 0x38, R5, 0x78, !PT ;  /* 0x0000003802037812 */ /* 0x000fe200078e7805 */
[----:B------:R-:W-:Y:S01]  /*cb60*/  IMAD.SHL.U32 R2, R5, 0x10, RZ ;  /* 0x0000001005027824 */ /* 0x000fe200078e00ff */
[----:B------:R-:W-:Y:S02]  /*cb70*/  SHF.R.U32.HI R5, RZ, 0x3, R4 ;  /* 0x00000003ff057819 */ /* 0x000fe40000011604 */
[----:B------:R-:W-:Y:S02]  /*cb80*/  LOP3.LUT R4, R0, 0x38, RZ, 0xc0, !PT ;  /* 0x0000003800047812 */ /* 0x000fe400078ec0ff */
[----:B------:R-:W-:Y:S02]  /*cb90*/  LOP3.LUT R34, R3, 0x200, R0, 0xf8, !PT ;  /* 0x0000020003227812 */ /* 0x000fe400078ef800 */
[----:B------:R-:W-:Y:S02]  /*cba0*/  LOP3.LUT R2, R5, 0x70, R2, 0xf8, !PT ;  /* 0x0000007005027812 */ /* 0x000fe400078ef802 */
[----:B------:R-:W-:Y:S01]  /*cbb0*/  LOP3.LUT R0, R4, 0x40, RZ, 0xfc, !PT ;  /* 0x0000004004007812 */ /* 0x000fe200078efcff */
[----:B------:R-:W-:Y:S01]  /*cbc0*/  IMAD R25, R34, 0x2, R23 ;  /* 0x0000000222197824 */ /* 0x000fe200078e0217 */
[----:B------:R-:W-:-:S02]  /*cbd0*/  LOP3.LUT R3, R4, 0x80, RZ, 0xfc, !PT ;  /* 0x0000008004037812 */ /* 0x000fc400078efcff */
[C---:B------:R-:W-:Y:S02]  /*cbe0*/  LOP3.LUT R2, R4.reuse, 0xc0, RZ, 0xfc, !PT ;  /* 0x000000c004027812 */ /* 0x040fe400078efcff */
[C---:B------:R-:W-:Y:S02]  /*cbf0*/  LOP3.LUT R0, R4.reuse, 0x100, RZ, 0xfc, !PT ;  /* 0x0000010004007812 */ /* 0x040fe400078efcff */
[C---:B------:R-:W-:Y:S02]  /*cc00*/  LOP3.LUT R3, R4.reuse, 0x140, RZ, 0xfc, !PT ;  /* 0x0000014004037812 */ /* 0x040fe400078efcff */
[C---:B------:R-:W-:Y:S02]  /*cc10*/  LOP3.LUT R2, R4.reuse, 0x180, RZ, 0xfc, !PT ;  /* 0x0000018004027812 */ /* 0x040fe400078efcff */
[----:B--2---:R-:W-:-:S07]  /*cc20*/  LOP3.LUT R0, R4, 0x1c0, RZ, 0xfc, !PT ;  /* 0x000001c004007812 */ /* 0x004fce00078efcff */
.L_x_4332:
[----:B------:R-:W0:Y:S02]  /*cc30*/  LDC.64 R2, c[0x0][0xd88] ;  /* 0x00036200ff027b82 */ /* 0x000e240000000a00 */
[----:B0-----:R-:W-:-:S05]  /*cc40*/  IMAD.WIDE R2, R19, 0x4, R2 ;  /* 0x0000000413027825 */ /* 0x001fca00078e0202 */
[----:B--2---:R-:W2:Y:S01]  /*cc50*/  LDG.E R35, desc[UR44][R2.64] ;  /* 0x0000002c02237981 */ /* 0x004ea2000c1e1900 */
        /* <DEDUP_REMOVED lines=36> */
[----:B---34-:R-:W-:Y:S05]  /*cea0*/  @P0 BRA `(.L_x_4266) ;  /* 0x0000000000200947 */ /* 0x018fea0003800000 */
        /* <DEDUP_REMOVED lines=8> */
.L_x_4266:
        /* <DEDUP_REMOVED lines=9> */
.L_x_4267:
[----:B------:R-:W-:Y:S02]  /*cfc0*/  ULDC.64 UR4, c[0x0][0xb00] ;  /* 0x0002c00000047ab9 */ /* 0x000fe40000000a00 */
[----:B------:R-:W-:-:S04]  /*cfd0*/  ISETP.NE.U32.AND P0, PT, RZ, UR4, PT ;  /* 0x00000004ff007c0c */ /* 0x000fc8000bf05070 */
[----:B------:R-:W-:-:S13]  /*cfe0*/  ISETP.NE.AND.EX P0, PT, RZ, UR5, PT, P0 ;  /* 0x00000005ff007c0c */ /* 0x000fda000bf05300 */
[----:B------:R-:W-:Y:S05]  /*cff0*/  @!P0 BRA `(.L_x_4268) ;  /* 0x0000000000148947 */ /* 0x000fea0003800000 */
[----:B-1----:R-:W1:Y:S02]  /*d000*/  LDC.64 R2, c[0x0][0xb00] ;  /* 0x0002c000ff027b82 */ /* 0x002e640000000a00 */
[----:B-1----:R-:W-:-:S05]  /*d010*/  IMAD.WIDE R2, R29, 0x4, R2 ;  /* 0x000000041d027825 */ /* 0x002fca00078e0202 */
[----:B------:R-:W3:Y:S04]  /*d020*/  LDG.E R7, desc[UR44][R2.64] ;  /* 0x0000002c02077981 */ /* 0x000ee8000c1e1900 */
[----:B0-2---:R-:W3:Y:S02]  /*d030*/  LDG.E R0, desc[UR44][R2.64+0x4] ;  /* 0x0000042c02007981 */ /* 0x005ee4000c1e1900 */
[----:B---3--:R-:W-:-:S07]  /*d040*/  IMAD.IADD R7, R0, 0x1, -R7 ;  /* 0x0000000100077824 */ /* 0x008fce00078e0a07 */
.L_x_4268:
[----:B-----5:R-:W-:Y:S01]  /*d050*/  IMAD.IADD R33, R7, 0x1, -R32 ;  /* 0x0000000107217824 */ /* 0x020fe200078e0a20 */
[----:B------:R-:W-:Y:S03]  /*d060*/  BSSY B7, `(.L_x_4269) ;  /* 0x000045a000077945 */ /* 0x000fe60003800000 */
[C---:B012---:R-:W-:Y:S01]  /*d070*/  VIADD R0, R33.reuse, 0x3f ;  /* 0x0000003f21007836 */ /* 0x047fe20000000000 */
[----:B------:R0:W-:Y:S01]  /*d080*/  STL [R1+0x4], R33 ;  /* 0x0000042101007387 */ /* 0x0001e20000100800 */
[----:B------:R-:W-:-:S03]  /*d090*/  ISETP.GT.AND P0, PT, R33, RZ, PT ;  /* 0x000000ff2100720c */ /* 0x000fc60003f04270 */
[----:B------:R-:W-:-:S04]  /*d0a0*/  SHF.R.S32.HI R3, RZ, 0x1f, R0 ;  /* 0x0000001fff037819 */ /* 0x000fc80000011400 */
        /* <DEDUP_REMOVED lines=11> */
[----:B0-----:R-:W1:Y:S02]  /*d160*/  FLO.U32 R0, UR4 ;  /* 0x0000000400007d00 */ /* 0x001e6400080e0000 */
[----:B-1----:R-:W-:-:S06]  /*d170*/  ISETP.EQ.U32.AND P0, PT, R0, R5, PT ;  /* 0x000000050000720c */ /* 0x002fcc0003f02070 */
        /* <DEDUP_REMOVED lines=8> */
.L_x_4270:
[----:B0-----:R-:W-:Y:S01]  /*d200*/  VIADD R0, R23, 0x22400 ;  /* 0x0002240017007836 */ /* 0x001fe20000000000 */
        /* <DEDUP_REMOVED lines=19> */
.L_x_4273:
[----:B------:R-:W-:Y:S05]  /*d340*/  BSYNC B6 ;  /* 0x0000000000067941 */ /* 0x000fea0003800000 */
.L_x_4272:
        /* <DEDUP_REMOVED lines=20> */
.L_x_4276:
        /* <DEDUP_REMOVED lines=15> */
.L_x_4275:
[----:B------:R-:W-:Y:S05]  /*d580*/  BSYNC B6 ;  /* 0x0000000000067941 */ /* 0x000fea0003800000 */
.L_x_4274:
[----:B------:R-:W2:Y:S01]  /*d590*/  LDL R5, [R1+0x28] ;  /* 0x0000280001057983 */ /* 0x000ea20000100800 */
[----:B------:R-:W-:Y:S01]  /*d5a0*/  ULDC.64 UR4, c[0x0][0xaf0] ;  /* 0x0002bc0000047ab9 */ /* 0x000fe20000000a00 */
[----:B------:R-:W0:Y:S01]  /*d5b0*/  LDC R20, c[0x0][0x430] ;  /* 0x00010c00ff147b82 */ /* 0x000e220000000800 */
[----:B------:R-:W-:Y:S01]  /*d5c0*/  ISETP.NE.U32.AND P0, PT, RZ, UR4, PT ;  /* 0x00000004ff007c0c */ /* 0x000fe2000bf05070 */
[----:B------:R-:W1:Y:S03]  /*d5d0*/  S2R R21, SR_TID.X ;  /* 0x0000000000157919 */ /* 0x000e660000002100 */
[----:B------:R-:W-:Y:S01]  /*d5e0*/  ISETP.NE.AND.EX P0, PT, RZ, UR5, PT, P0 ;  /* 0x00000005ff007c0c */ /* 0x000fe2000bf05300 */
[----:B------:R-:W3:-:S12]  /*d5f0*/  S2R R4, SR_TID.X ;  /* 0x0000000000047919 */ /* 0x000ed80000002100 */
[----:B------:R-:W-:Y:S01]  /*d600*/  @P0 IADD3 R2, P1, R27, UR4, RZ ;  /* 0x000000041b020c10 */ /* 0x000fe2000ff3e0ff */
[----:B------:R-:W-:-:S03]  /*d610*/  ULDC UR4, c[0x0][0x320] ;  /* 0x0000c80000047ab9 */ /* 0x000fc60000000800 */
[----:B------:R-:W-:-:S05]  /*d620*/  @P0 IADD3.X R3, R28, UR5, RZ, P1, !PT ;  /* 0x000000051c030c10 */ /* 0x000fca0008ffe4ff */
[----:B------:R4:W5:Y:S01]  /*d630*/  @P0 LDG.E R29, desc[UR44][R2.64] ;  /* 0x0000002c021d0981 */ /* 0x000962000c1e1900 */
[----:B------:R-:W-:Y:S01]  /*d640*/  LOP3.LUT R22, R22, 0xfffffdff, RZ, 0xc0, !PT ;  /* 0xfffffdff16167812 */ /* 0x000fe200078ec0ff */
[----:B------:R-:W-:Y:S01]  /*d650*/  UMOV UR5, 0xffffffff ;  /* 0xffffffff00057882 */ /* 0x000fe20000000000 */
[----:B-1----:R-:W-:Y:S02]  /*d660*/  IMAD.SHL.U32 R21, R21, 0x8, RZ ;  /* 0x0000000815157824 */ /* 0x002fe400078e00ff */
[----:B---3--:R-:W-:-:S03]  /*d670*/  IMAD.SHL.U32 R30, R4, 0x8, RZ ;  /* 0x00000008041e7824 */ /* 0x008fc600078e00ff */
[----:B------:R-:W-:-:S04]  /*d680*/  LOP3.LUT R21, R21, 0x38, RZ, 0xc0, !PT ;  /* 0x0000003815157812 */ /* 0x000fc800078ec0ff */
[C---:B------:R-:W-:Y:S02]  /*d690*/  LOP3.LUT R0, R21.reuse, 0x40, RZ, 0xfc, !PT ;  /* 0x0000004015007812 */ /* 0x040fe400078efcff */
[----:B------:R-:W-:Y:S02]  /*d6a0*/  LOP3.LUT R31, R21, 0x180, RZ, 0xfc, !PT ;  /* 0x00000180151f7812 */ /* 0x000fe400078efcff */
[----:B------:R-:W1:Y:S01]  /*d6b0*/  S2R R21, SR_TID.X ;  /* 0x0000000000157919 */ /* 0x000e620000002100 */
[----:B------:R-:W-:Y:S02]  /*d6c0*/  ISETP.GE.AND P0, PT, R0, UR4, PT ;  /* 0x0000000400007c0c */ /* 0x000fe4000bf06270 */
[----:B------:R-:W-:Y:S02]  /*d6d0*/  ISETP.GE.AND P1, PT, R31, UR4, PT ;  /* 0x000000041f007c0c */ /* 0x000fe4000bf26270 */
[----:B------:R-:W-:-:S04]  /*d6e0*/  LOP3.LUT R30, R30, 0x38, RZ, 0xc0, !PT ;  /* 0x000000381e1e7812 */ /* 0x000fc800078ec0ff */
[C---:B------:R-:W-:Y:S02]  /*d6f0*/  ISETP.GE.AND P2, PT, R30.reuse, UR4, PT ;  /* 0x000000041e007c0c */ /* 0x040fe4000bf46270 */
[----:B------:R-:W-:-:S03]  /*d700*/  LOP3.LUT R30, R30, 0x140, RZ, 0xfc, !PT ;  /* 0x000001401e1e7812 */ /* 0x000fc600078efcff */
        /* <DEDUP_REMOVED lines=9> */
[----:B------:R-:W-:Y:S02]  /*d7a0*/  LOP3.LUT R0, R31, 0x80, RZ, 0xfc, !PT ;  /* 0x000000801f007812 */ /* 0x000fe400078efcff */
[----:B------:R-:W-:Y:S02]  /*d7b0*/  LOP3.LUT R21, R21, 0xc0, RZ, 0xfc, !PT ;  /* 0x000000c015157812 */ /* 0x000fe400078efcff */
[----:B------:R-:W-:Y:S02]  /*d7c0*/  ISETP.GE.AND P5, PT, R0, UR4, PT ;  /* 0x0000000400007c0c */ /* 0x000fe4000bfa6270 */
[----:B------:R-:W-:-:S02]  /*d7d0*/  ISETP.GE.AND P4, PT, R21, UR4, PT ;  /* 0x0000000415007c0c */ /* 0x000fc4000bf86270 */
[----:B------:R-:W1:Y:S01]  /*d7e0*/  S2R R21, SR_TID.X ;  /* 0x0000000000157919 */ /* 0x000e620000002100 */
[----:B------:R-:W-:Y:S02]  /*d7f0*/  LOP3.LUT R31, R31, 0x1c0, RZ, 0xfc, !PT ;  /* 0x000001c01f1f7812 */ /* 0x000fe400078efcff */
[----:B------:R-:W-:Y:S02]  /*d800*/  SEL R0, RZ, 0x40, P1 ;  /* 0x00000040ff007807 */ /* 0x000fe40000800000 */
[----:B------:R-:W-:Y:S01]  /*d810*/  ISETP.GE.AND P0, PT, R31, UR4, PT ;  /* 0x000000041f007c0c */ /* 0x000fe2000bf06270 */
[C---:B------:R-:W-:Y:S01]  /*d820*/  IMAD.SHL.U32 R31, R4.reuse, 0x8, RZ ;  /* 0x00000008041f7824 */ /* 0x040fe200078e00ff */
[----:B------:R-:W-:Y:S02]  /*d830*/  LOP3.LUT R4, R4, 0x7f, RZ, 0xc0, !PT ;  /* 0x0000007f04047812 */ /* 0x000fe400078ec0ff */
[----:B------:R-:W-:Y:S02]  /*d840*/  @P5 LOP3.LUT R22, R22, 0x20, RZ, 0xfc, !PT ;  /* 0x0000002016165812 */ /* 0x000fe400078efcff */
[----:B------:R-:W-:-:S02]  /*d850*/  LOP3.LUT R31, R31, 0x38, RZ, 0xc0, !PT ;  /* 0x000000381f1f7812 */ /* 0x000fc400078ec0ff */
[----:B------:R-:W-:-:S04]  /*d860*/  LOP3.LUT R22, R22, 0xffffffef, RZ, 0xc0, !PT ;  /* 0xffffffef16167812 */ /* 0x000fc800078ec0ff */
[----:B------:R-:W-:-:S04]  /*d870*/  @P4 LOP3.LUT R22, R22, 0x10, RZ, 0xfc, !PT ;  /* 0x0000001016164812 */ /* 0x000fc800078efcff */
[----:B------:R-:W-:-:S04]  /*d880*/  LOP3.LUT R22, R22, 0xfffffffb, RZ, 0xc0, !PT ;  /* 0xfffffffb16167812 */ /* 0x000fc800078ec0ff */
[----:B------:R-:W-:Y:S01]  /*d890*/  LOP3.LUT R22, R22, 0xfffffff7, RZ, 0xc0, !PT ;  /* 0xfffffff716167812 */ /* 0x000fe200078ec0ff */
[----:B-1----:R-:W-:Y:S01]  /*d8a0*/  IMAD.SHL.U32 R9, R21, 0x10, RZ ;  /* 0x0000001015097824 */ /* 0x002fe200078e00ff */
[----:B--2---:R-:W-:Y:S02]  /*d8b0*/  LEA R27, R5, 0xffffffc0, 0x6 ;  /* 0xffffffc0051b7811 */ /* 0x004fe400078e30ff */
[----:B------:R-:W-:Y:S02]  /*d8c0*/  SHF.R.U32.HI R5, RZ, 0x3, R4 ;  /* 0x00000003ff057819 */ /* 0x000fe40000011604 */
[----:B------:R-:W-:Y:S02]  /*d8d0*/  LOP3.LUT R4, R31, 0x100, RZ, 0xfc, !PT ;  /* 0x000001001f047812 */ /* 0x000fe400078efcff */
[----:B------:R-:W-:Y:S02]  /*d8e0*/  LOP3.LUT R9, R5, 0x70, R9, 0xf8, !PT ;  /* 0x0000007005097812 */ /* 0x000fe400078ef809 */
[----:B------:R-:W-:-:S02]  /*d8f0*/  ISETP.GE.AND P3, PT, R4, UR4, PT ;  /* 0x0000000404007c0c */ /* 0x000fc4000bf66270 */
[----:B------:R-:W-:Y:S01]  /*d900*/  SEL R31, RZ, 0x80, P0 ;  /* 0x00000080ff1f7807 */ /* 0x000fe20000000000 */
[----:B------:R-:W-:-:S10]  /*d910*/  IMAD.IADD R6, R9, 0x1, R27 ;  /* 0x0000000109067824 */ /* 0x000fd400078e021b */
[----:B------:R-:W-:-:S04]  /*d920*/  @P3 LOP3.LUT R22, R22, 0x8, RZ, 0xfc, !PT ;  /* 0x0000000816163812 */ /* 0x000fc800078efcff */
[----:B------:R-:W-:Y:S01]  /*d930*/  @P2 LOP3.LUT R22, R22, 0x4, RZ, 0xfc, !PT ;  /* 0x0000000416162812 */ /* 0x000fe200078efcff */
[----:B0---4-:R-:W-:Y:S06]  /*d940*/  BRA.DIV UR5, `(.L_x_4277) ;  /* 0x0000004e051c7947 */ /* 0x011fec000b800000 */
.L_x_4350:
[----:B------:R-:W-:Y:S01]  /*d950*/  ISETP.NE.AND P1, PT, R20, 0x1, PT ;  /* 0x000000011400780c */ /* 0x000fe20003f25270 */
[----:B------:R-:W-:Y:S01]  /*d960*/  IMAD.MOV.U32 R37, RZ, RZ, RZ ;  /* 0x000000ffff257224 */ /* 0x000fe200078e00ff */
[C---:B------:R-:W-:Y:S01]  /*d970*/  ISETP.GE.AND P0, PT, R6.reuse, R33, PT ;  /* 0x000000210600720c */ /* 0x040fe20003f06270 */
[----:B------:R-:W-:Y:S01]  /*d980*/  IMAD.IADD R6, R6, 0x1, R32 ;  /* 0x0000000106067824 */ /* 0x000fe200078e0220 */
[----:B-----5:R-:W-:Y:S02]  /*d990*/  SHF.R.S32.HI R33, RZ, 0x1f, R29 ;  /* 0x0000001fff217819 */ /* 0x020fe4000001141d */
[----:B------:R-:W-:Y:S01]  /*d9a0*/  ISETP.GT.U32.OR P0, PT, R9, 0x3f, P0 ;  /* 0x0000003f0900780c */ /* 0x000fe20000704470 */
[----:B------:R-:W-:Y:S01]  /*d9b0*/  IMAD.MOV.U32 R7, RZ, RZ, R6 ;  /* 0x000000ffff077224 */ /* 0x000fe200078e0006 */
[C---:B------:R-:W-:Y:S02]  /*d9c0*/  LOP3.LUT P6, RZ, R22.reuse, 0x400, RZ, 0xc0, !PT ;  /* 0x0000040016ff7812 */ /* 0x040fe400078cc0ff */
[----:B------:R-:W-:-:S03]  /*d9d0*/  LOP3.LUT R22, R22, 0xffffdfff, RZ, 0xc0, !PT ;  /* 0xffffdfff16167812 */ /* 0x000fc600078ec0ff */
[----:B------:R-:W0:Y:S01]  /*d9e0*/  @P1 LDC R3, c[0x0][0x434] ;  /* 0x00010d00ff031b82 */ /* 0x000e220000000800 */
[----:B------:R-:W-:-:S07]  /*d9f0*/  @P1 LOP3.LUT R22, R22, 0x2000, RZ, 0xfc, !PT ;  /* 0x0000200016161812 */ /* 0x000fce00078efcff */
        /* <DEDUP_REMOVED lines=18> */
[----:B------:R-:W-:Y:S02]  /*db20*/  SHF.L.U32 R2, R2, 0x1, RZ ;  /* 0x0000000102027819 */ /* 0x000fe400000006ff */
[----:B------:R-:W-:Y:S02]  /*db30*/  LOP3.LUT R22, R22, 0xffffefff, RZ, 0xc0, !PT ;  /* 0xffffefff16167812 */ /* 0x000fe400078ec0ff */
[----:B------:R-:W-:Y:S02]  /*db40*/  LOP3.LUT R2, R2, 0x2, R3, 0xe2, !PT ;  /* 0x0000000202027812 */ /* 0x000fe400078ee203 */
[----:B------:R-:W-:-:S02]  /*db50*/  SEL R3, RZ, 0x4, P5 ;  /* 0x00000004ff037807 */ /* 0x000fc40002800000 */
[----:B0-----:R-:W-:Y:S02]  /*db60*/  SEL R4, RZ, 0x8, P4 ;  /* 0x00000008ff047807 */ /* 0x001fe40002000000 */
[----:B------:R-:W-:Y:S02]  /*db70*/  SHF.R.S32.HI R28, RZ, 0x1f, R18 ;  /* 0x0000001fff1c7819 */ /* 0x000fe40000011412 */
[----:B------:R-:W-:Y:S02]  /*db80*/  LOP3.LUT R2, R4, R2, R3, 0xfe, !PT ;  /* 0x0000000204027212 */ /* 0x000fe400078efe03 */
[----:B------:R-:W-:Y:S02]  /*db90*/  SEL R3, RZ, 0x10, P3 ;  /* 0x00000010ff037807 */ /* 0x000fe40001800000 */
[----:B------:R-:W-:-:S04]  /*dba0*/  SEL R4, RZ, 0x20, P2 ;  /* 0x00000020ff047807 */ /* 0x000fc80001000000 */
[----:B------:R-:W-:-:S04]  /*dbb0*/  LOP3.LUT R2, R4, R2, R3, 0xfe, !PT ;  /* 0x0000000204027212 */ /* 0x000fc800078efe03 */
[----:B------:R-:W-:Y:S01]  /*dbc0*/  LOP3.LUT R10, R2, R0, RZ, 0xfc, !PT ;  /* 0x00000000020a7212 */ /* 0x000fe200078efcff */
[----:B------:R-:W-:Y:S02]  /*dbd0*/  IMAD.MOV R0, RZ, RZ, -R7 ;  /* 0x000000ffff007224 */ /* 0x000fe400078e0a07 */
[----:B------:R-:W-:Y:S01]  /*dbe0*/  IMAD.U32 R2, RZ, RZ, UR36 ;  /* 0x00000024ff027e24 */ /* 0x000fe2000f8e00ff */
[----:B------:R-:W-:Y:S01]  /*dbf0*/  LOP3.LUT R31, R10, R31, RZ, 0xfc, !PT ;  /* 0x0000001f0a1f7212 */ /* 0x000fe200078efcff */
[----:B------:R-:W-:Y:S01]  /*dc00*/  IMAD R0, R20, R0, R6 ;  /* 0x0000000014007224 */ /* 0x000fe200078e0206 */
[----:B------:R0:W-:Y:S02]  /*dc10*/  STL [R1+0x24], R10 ;  /* 0x0000240a01007387 */ /* 0x0001e40000100800 */
[----:B------:R-:W-:Y:S02]  /*dc20*/  ISETP.NE.AND P0, PT, R2, 0x3, PT ;  /* 0x000000030200780c */ /* 0x000fe40003f05270 */
[----:B------:R0:W-:Y:S11]  /*dc30*/  STL [R1], R0 ;  /* 0x0000000001007387 */ /* 0x0001f60000100800 */
[----:B------:R-:W-:-:S04]  /*dc40*/  @P0 LOP3.LUT R22, R22, 0x1000, RZ, 0xfc, !PT ;  /* 0x0000100016160812 */ /* 0x000fc800078efcff */
[----:B------:R-:W-:-:S04]  /*dc50*/  LOP3.LUT R22, R22, 0xfffffffe, RZ, 0xc0, !PT ;  /* 0xfffffffe16167812 */ /* 0x000fc800078ec0ff */
[----:B------:R-:W-:Y:S01]  /*dc60*/  @P1 LOP3.LUT R22, R22, 0x1, RZ, 0xfc, !PT ;  /* 0x0000000116161812 */ /* 0x000fe200078efcff */
[----:B0-----:R-:W-:Y:S06]  /*dc70*/  @!P0 BRA `(.L_x_4278) ;  /* 0x0000000000048947 */ /* 0x001fec0003800000 */
[----:B------:R-:W-:Y:S01]  /*dc80*/  BPT.TRAP 0x1 ;  /* 0x000000040000795c */ /* 0x000fe20000300000 */
.L_x_4278:
[----:B------:R-:W-:Y:S01]  /*dc90*/  IMAD R30, R24, 0x8, R23 ;  /* 0x00000008181e7824 */ /* 0x000fe200078e0217 */
[----:B------:R-:W-:Y:S01]  /*dca0*/  SHF.L.U32 R0, R26, 0x1f, RZ ;  /* 0x0000001f1a007819 */ /* 0x000fe200000006ff */
[----:B------:R-:W-:Y:S03]  /*dcb0*/  BSSY B0, `(.L_x_4279) ;  /* 0x0000003000007945 */ /* 0x000fe60003800000 */
[----:B------:R-:W0:Y:S02]  /*dcc0*/  SYNCS.PHASECHK.TRANS64.TRYWAIT P0, [R30+URZ+0x38840], R0 ;  /* 0x038840001e0075a7 */ /* 0x000e24000800017f */
[----:B0-----:R-:W-:Y:S05]  /*dcd0*/  @!P0 BRA `(.L_x_4280) ;  /* 0x0000004800688947 */ /* 0x001fea0003800000 */
.L_x_4351:
[----:B------:R-:W-:Y:S05]  /*dce0*/  BSYNC B0 ;  /* 0x0000000000007941 */ /* 0x000fea0003800000 */
.L_x_4279:
[----:B------:R-:W0:Y:S01]  /*dcf0*/  LDL R2, [R1] ;  /* 0x0000000001027983 */ /* 0x000e220000100800 */
[----:B------:R-:W-:-:S03]  /*dd00*/  ULDC.64 UR4, c[0x0][0x300] ;  /* 0x0000c00000047ab9 */ /* 0x000fc60000000a00 */
[----:B------:R-:W2:Y:S01]  /*dd10*/  LDL R7, [R1+0x4] ;  /* 0x0000040001077983 */ /* 0x000ea20000100800 */
[----:B-----5:R-:W-:Y:S02]  /*dd20*/  SHF.R.S32.HI R4, RZ, 0x1f, R37 ;  /* 0x0000001fff047819 */ /* 0x020fe40000011425 */
        /* <DEDUP_REMOVED lines=19> */
[----:B0-----:R-:W-:Y:S02]  /*de60*/  LOP3.LUT R5, R4, 0x7f, RZ, 0xc0, !PT ;  /* 0x0000007f04057812 */ /* 0x001fe400078ec0ff */
[----:B------:R-:W-:Y:S01]  /*de70*/  IMAD.IADD R4, R3, 0x1, R0 ;  /* 0x0000000103047824 */ /* 0x000fe200078e0200 */
[C---:B------:R-:W-:Y:S01]  /*de80*/  LEA R0, P0, R2.reuse, UR4, 0x1 ;  /* 0x0000000402007c11 */ /* 0x040fe2000f8008ff */
[----:B------:R-:W-:Y:S01]  /*de90*/  ULDC UR4, c[0x0][0x2f4] ;  /* 0x0000bd0000047ab9 */ /* 0x000fe20000000800 */
[----:B------:R-:W-:Y:S02]  /*dea0*/  SHF.R.U32.HI R6, RZ, 0x3, R5 ;  /* 0x00000003ff067819 */ /* 0x000fe40000011605 */
[----:B------:R-:W0:Y:S01]  /*deb0*/  S2R R5, SR_TID.X ;  /* 0x0000000000057919 */ /* 0x000e220000002100 */
[----:B------:R-:W-:Y:S01]  /*dec0*/  LEA.HI.X R4, R2, UR5, R4, 0x1, P0 ;  /* 0x0000000502047c11 */ /* 0x000fe200080f0c04 */
[----:B------:R-:W-:Y:S01]  /*ded0*/  UMOV UR5, 0xffffffff ;  /* 0xffffffff00057882 */ /* 0x000fe20000000000 */
[----:B--2---:R-:W-:-:S04]  /*dee0*/  IADD3 R27, -R6, R7, -R27 ;  /* 0x00000007061b7210 */ /* 0x004fc80007ffe91b */
        /* <DEDUP_REMOVED lines=39> */
.L_x_4361:
        /* <DEDUP_REMOVED lines=10> */
.L_x_4282:
        /* <DEDUP_REMOVED lines=11> */
.L_x_4283:
[----:B------:R1:W5:Y:S01]  /*e2b0*/  LDL.LU R0, [R1+0xc] ;  /* 0x00000c0001007983 */ /* 0x0003620000300800 */
[----:B------:R-:W-:Y:S01]  /*e2c0*/  LOP3.LUT P0, RZ, R22, 0x40, RZ, 0xc0, !PT ;  /* 0x0000004016ff7812 */ /* 0x000fe2000780c0ff */
[----:B------:R1:W-:-:S12]  /*e2d0*/  SYNCS.ARRIVE.TRANS64.A1T0 RZ, [R30+URZ+0x38830], RZ ;  /* 0x038830ff1eff79a7 */ /* 0x0003d8000810003f */
[----:B------:R-:W-:Y:S05]  /*e2e0*/  WARPSYNC.ALL ;  /* 0x0000000000007948 */ /* 0x000fea0003800000 */
[----:B0-----:R-:W-:Y:S01]  /*e2f0*/  SEL R2, R35, RZ, !P0 ;  /* 0x000000ff23027207 */ /* 0x001fe20004000000 */
[----:B------:R-:W-:Y:S04]  /*e300*/  BSSY B6, `(.L_x_4284) ;  /* 0x000001a000067945 */ /* 0x000fe80003800000 */
[----:B------:R0:W-:Y:S01]  /*e310*/  STL [R1+0x8], R2 ;  /* 0x0000080201007387 */ /* 0x0001e20000100800 */
[----:B------:R-:W-:Y:S01]  /*e320*/  BAR.SYNC.DEFER_BLOCKING 0x8, 0x100 ;  /* 0x0204000000007b1d */ /* 0x000fe20000010000 */
[----:B-----5:R-:W-:Y:S01]  /*e330*/  SEL R35, R0, RZ, !P0 ;  /* 0x000000ff00237207 */ /* 0x020fe20004000000 */
[----:B------:R-:W-:-:S04]  /*e340*/  VIADD R0, R23, 0x20400 ;  /* 0x0002040017007836 */ /* 0x000fc80000000000 */
[----:B------:R0:W-:Y:S01]  /*e350*/  STL [R1+0x14], R35 ;  /* 0x0000142301007387 */ /* 0x0001e20000100800 */
[----:B------:R-:W-:Y:S02]  /*e360*/  LOP3.LUT P0, RZ, R0, 0x3ff, RZ, 0xc0, !PT ;  /* 0x000003ff00ff7812 */ /* 0x000fe4000780c0ff */
[----:B------:R-:W-:-:S05]  /*e370*/  SHF.R.S32.HI R0, RZ, 0x1f, R36 ;  /* 0x0000001fff007819 */ /* 0x000fca0000011424 */
[----:B------:R0:W-:Y:S06]  /*e380*/  STL [R1+0xc], R0 ;  /* 0x00000c0001007387 */ /* 0x0001ec0000100800 */
        /* <DEDUP_REMOVED lines=17> */
.L_x_4285:
[----:B------:R-:W-:Y:S05]  /*e4a0*/  BSYNC B6 ;  /* 0x0000000000067941 */ /* 0x000fea0003800000 */
.L_x_4284:
[----:B------:R-:W2:Y:S01]  /*e4b0*/  LDL R4, [R1+0xc] ;  /* 0x00000c0001047983 */ /* 0x000ea20000100800 */
[----:B------:R-:W3:Y:S01]  /*e4c0*/  LDC R10, c[0x0][0x448] ;  /* 0x00011200ff0a7b82 */ /* 0x000ee20000000800 */
[----:B0-----:R-:W0:Y:S01]  /*e4d0*/  S2R R2, SR_TID.X ;  /* 0x0000000000027919 */ /* 0x001e220000002100 */
[----:B------:R-:W-:Y:S01]  /*e4e0*/  IMAD.MOV.U32 R21, RZ, RZ, R35 ;  /* 0x000000ffff157224 */ /* 0x000fe200078e0023 */
[----:B------:R-:W-:Y:S01]  /*e4f0*/  ULDC.64 UR4, c[0x0][0x298] ;  /* 0x0000a60000047ab9 */ /* 0x000fe20000000a00 */
[----:B------:R-:W4:Y:S04]  /*e500*/  LDL R20, [R1+0x8] ;  /* 0x0000080001147983 */ /* 0x000f280000100800 */
[----:B------:R0:W5:Y:S01]  /*e510*/  LDL R9, [R1+0x10] ;  /* 0x0000100001097983 */ /* 0x0001620000100800 */
[----:B------:R-:W1:Y:S01]  /*e520*/  S2R R35, SR_TID.X ;  /* 0x0000000000237919 */ /* 0x000e620000002100 */
[----:B---3--:R-:W-:-:S02]  /*e530*/  ISETP.NE.AND P0, PT, R10, 0x1, PT ;  /* 0x000000010a00780c */ /* 0x008fc40003f05270 */
[----:B0-----:R-:W-:-:S11]  /*e540*/  LOP3.LUT R2, R2, 0x7f, RZ, 0xc0, !PT ;  /* 0x0000007f02027812 */ /* 0x001fd600078ec0ff */
[----:B------:R-:W0:Y:S01]  /*e550*/  @P0 LDC R3, c[0x0][0x44c] ;  /* 0x00011300ff030b82 */ /* 0x000e220000000800 */
[----:B------:R-:W-:Y:S01]  /*e560*/  SHF.R.U32.HI R2, RZ, 0x3, R2 ;  /* 0x00000003ff027819 */ /* 0x000fe20000011602 */
[----:B-1----:R-:W-:-:S05]  /*e570*/  IMAD.SHL.U32 R35, R35, 0x10, RZ ;  /* 0x0000001023237824 */ /* 0x002fca00078e00ff */
[----:B------:R-:W-:Y:S02]  /*e580*/  LOP3.LUT R35, R2, 0x70, R35, 0xf8, !PT ;  /* 0x0000007002237812 */ /* 0x000fe400078ef823 */
[----:B------:R-:W1:Y:S03]  /*e590*/  @P0 LDC R2, c[0x0][0x450] ;  /* 0x00011400ff020b82 */ /* 0x000e660000000800 */
[----:B------:R-:W-:-:S04]  /*e5a0*/  IMAD R35, R17, 0x40, R35 ;  /* 0x0000004011237824 */ /* 0x000fc800078e0223 */
[----:B0-----:R-:W-:-:S04]  /*e5b0*/  @P0 IMAD.HI.U32 R3, R35, R3, RZ ;  /* 0x0000000323030227 */ /* 0x001fc800078e00ff */
[----:B------:R-:W-:Y:S01]  /*e5c0*/  IMAD.MOV.U32 R0, RZ, RZ, R35 ;  /* 0x000000ffff007224 */ /* 0x000fe200078e0023 */
[----:B-1----:R-:W-:Y:S01]  /*e5d0*/  @P0 SHF.R.U32.HI R0, RZ, R2, R3 ;  /* 0x00000002ff000219 */ /* 0x002fe20000011603 */
[----:B------:R-:W-:Y:S01]  /*e5e0*/  IMAD.WIDE.U32 R2, R36, UR4, RZ ;  /* 0x0000000424027c25 */ /* 0x000fe2000f8e00ff */
[----:B------:R-:W0:Y:S01]  /*e5f0*/  S2R R5, SR_TID.X ;  /* 0x0000000000057919 */ /* 0x000e220000002100 */
[----:B------:R-:W-:-:S04]  /*e600*/  LOP3.LUT R22, R22, 0xfffff7ff, RZ, 0xc0, !PT ;  /* 0xfffff7ff16167812 */ /* 0x000fc800078ec0ff */
[----:B------:R-:W-:Y:S02]  /*e610*/  @P0 LOP3.LUT R22, R22, 0x800, RZ, 0xfc, !PT ;  /* 0x0000080016160812 */ /* 0x000fe400078efcff */
[----:B0-----:R-:W-:-:S04]  /*e620*/  SHF.L.U32 R7, R5, 0x3, RZ ;  /* 0x0000000305077819 */ /* 0x001fc800000006ff */
[----:B------:R-:W-:Y:S01]  /*e630*/  LOP3.LUT R7, R7, 0x38, RZ, 0xc0, !PT ;  /* 0x0000003807077812 */ /* 0x000fe200078ec0ff */
[----:B--2---:R-:W-:-:S04]  /*e640*/  IMAD R4, R4, UR4, RZ ;  /* 0x0000000404047c24 */ /* 0x004fc8000f8e02ff */
        /* <DEDUP_REMOVED lines=9> */
[----:B----4-:R-:W-:-:S04]  /*e6e0*/  IMAD.WIDE.U32 R2, R20, UR4, R2 ;  /* 0x0000000414027c25 */ /* 0x010fc8000f8e0002 */
[----:B------:R-:W-:Y:S01]  /*e6f0*/  IMAD R4, R20, UR5, R4 ;  /* 0x0000000514047c24 */ /* 0x000fe2000f8e0204 */
[----:B------:R-:W-:-:S03]  /*e700*/  ULDC.64 UR4, c[0x0][0x2d0] ;  /* 0x0000b40000047ab9 */ /* 0x000fc60000000a00 */
[----:B------:R-:W-:Y:S01]  /*e710*/  IMAD.IADD R3, R3, 0x1, R4 ;  /* 0x0000000103037824 */ /* 0x000fe200078e0204 */
[----:B------:R-:W-:-:S05]  /*e720*/  SHF.R.S32.HI R4, RZ, 0x1f, R0 ;  /* 0x0000001fff047819 */ /* 0x000fca0000011400 */
[----:B------:R-:W-:Y:S02]  /*e730*/  IMAD R4, R4, UR4, RZ ;  /* 0x0000000404047c24 */ /* 0x000fe4000f8e02ff */
[----:B------:R-:W-:-:S04]  /*e740*/  IMAD.WIDE.U32 R2, R0, UR4, R2 ;  /* 0x0000000400027c25 */ /* 0x000fc8000f8e0002 */
[----:B------:R-:W-:Y:S01]  /*e750*/  IMAD R4, R0, UR5, R4 ;  /* 0x0000000500047c24 */ /* 0x000fe2000f8e0204 */
[----:B------:R-:W-:Y:S01]  /*e760*/  ULDC.64 UR4, c[0x0][0x2c8] ;  /* 0x0000b20000047ab9 */ /* 0x000fe20000000a00 */
[----:B------:R-:W-:-:S04]  /*e770*/  IMAD.MOV R0, RZ, RZ, -R0 ;  /* 0x000000ffff007224 */ /* 0x000fc800078e0a00 */
[----:B------:R-:W-:Y:S02]  /*e780*/  IMAD R0, R10, R0, R35 ;  /* 0x000000000a007224 */ /* 0x000fe400078e0223 */
[----:B------:R-:W-:-:S03]  /*e790*/  IMAD.IADD R3, R3, 0x1, R4 ;  /* 0x0000000103037824 */ /* 0x000fc600078e0204 */
[----:B------:R-:W-:Y:S01]  /*e7a0*/  SHF.R.S32.HI R4, RZ, 0x1f, R0 ;  /* 0x0000001fff047819 */ /* 0x000fe20000011400 */
[----:B------:R-:W-:-:S04]  /*e7b0*/  IMAD.WIDE.U32 R2, R0, UR4, R2 ;  /* 0x0000000400027c25 */ /* 0x000fc8000f8e0002 */
[----:B------:R-:W-:-:S04]  /*e7c0*/  IMAD R4, R4, UR4, RZ ;  /* 0x0000000404047c24 */ /* 0x000fc8000f8e02ff */
[----:B------:R-:W-:Y:S01]  /*e7d0*/  IMAD R4, R0, UR5, R4 ;  /* 0x0000000500047c24 */ /* 0x000fe2000f8e0204 */
[----:B------:R-:W-:Y:S02]  /*e7e0*/  ULDC.64 UR4, c[0x0][0x280] ;  /* 0x0000a00000047ab9 */ /* 0x000fe40000000a00 */
[----:B------:R-:W-:Y:S01]  /*e7f0*/  LEA R0, P0, R2, UR4, 0x1 ;  /* 0x0000000402007c11 */ /* 0x000fe2000f8008ff */
[----:B------:R-:W-:Y:S01]  /*e800*/  IMAD.IADD R3, R3, 0x1, R4 ;  /* 0x0000000103037824 */ /* 0x000fe200078e0204 */
[----:B------:R-:W-:Y:S01]  /*e810*/  ULDC UR4, c[0x0][0x2b8] ;  /* 0x0000ae0000047ab9 */ /* 0x000fe20000000800 */
[----:B------:R-:W-:-:S03]  /*e820*/  LOP3.LUT R20, R5, 0x7f, RZ, 0xc0, !PT ;  /* 0x0000007f05147812 */ /* 0x000fc600078ec0ff */
[----:B------:R-:W-:Y:S01]  /*e830*/  LEA.HI.X R2, R2, UR5, R3, 0x1, P0 ;  /* 0x0000000502027c11 */ /* 0x000fe200080f0c03 */
[----:B------:R-:W-:Y:S01]  /*e840*/  UMOV UR5, 0xffffffff ;  /* 0xffffffff00057882 */ /* 0x000fe20000000000 */
[----:B------:R-:W-:Y:S02]  /*e850*/  ISETP.GE.AND P0, PT, R7, UR4, PT ;  /* 0x0000000407007c0c */ /* 0x000fe4000bf06270 */
[----:B------:R-:W-:Y:S01]  /*e860*/  SHF.R.U32.HI R8, RZ, 0x3, R20 ;  /* 0x00000003ff087819 */ /* 0x000fe20000011614 */
[----:B------:R-:W-:Y:S10]  /*e870*/  BRA.DIV UR5, `(.L_x_4286) ;  /* 0x0000004205e47947 */ /* 0x000ff4000b800000 */
[----:B------:R-:W0:Y:S01]  /*e880*/  SHFL.IDX PT, R5, R0, RZ, 0x181f ;  /* 0x00181fff00057589 */ /* 0x000e2200000e0000 */
[----:B-----5:R-:W-:Y:S01]  /*e890*/  IMAD R3, R9, R10, RZ ;  /* 0x0000000a09037224 */ /* 0x020fe200078e02ff */
[----:B------:R-:W-:Y:S01]  /*e8a0*/  LOP3.LUT R22, R22, 0xfffffeff, RZ, 0xc0, !PT ;  /* 0xfffffeff16167812 */ /* 0x000fe200078ec0ff */
[----:B------:R-:W-:Y:S01]  /*e8b0*/  IMAD R17, R17, 0x40, R8 ;  /* 0x0000004011117824 */ /* 0x000fe200078e0208 */
[----:B------:R-:W1:Y:S04]  /*e8c0*/  SHFL.IDX PT, R4, R2, RZ, 0x181f ;  /* 0x00181fff02047589 */ /* 0x000e6800000e0000 */
[----:B------:R-:W-:-:S13]  /*e8d0*/  ISETP.GE.AND P2, PT, R17, R3, PT ;  /* 0x000000031100720c */ /* 0x000fda0003f46270 */
[----:B------:R-:W-:Y:S02]  /*e8e0*/  @P2 LOP3.LUT R22, R22, 0x100, RZ, 0xfc, !PT ;  /* 0x0000010016162812 */ /* 0x000fe400078efcff */
[----:B0-----:R-:W-:Y:S02]  /*e8f0*/  @!P2 LEA R5, P1, R7, R5, 0x1 ;  /* 0x000000050705a211 */ /* 0x001fe400078208ff */
[----:B------:R-:W-:-:S03]  /*e900*/  LOP3.LUT R22, R22, 0xffffff7f, RZ, 0xc0, !PT ;  /* 0xffffff7f16167812 */ /* 0x000fc600078ec0ff */
        /* <DEDUP_REMOVED lines=10> */
[----:B------:R-:W-:-:S04]  /*e9b0*/  @P2 LOP3.LUT R22, R22, 0x80, RZ, 0xfc, !PT ;  /* 0x0000008016162812 */ /* 0x000fc800078efcff */
[----:B------:R-:W-:Y:S02]  /*e9c0*/  LOP3.LUT R22, R22, 0xffffffbf, RZ, 0xc0, !PT ;  /* 0xffffffbf16167812 */ /* 0x000fe400078ec0ff */
        /* <DEDUP_REMOVED lines=11> */
[----:B------:R-:W-:-:S02]  /*ea80*/  @P2 LOP3.LUT R22, R22, 0x40, RZ, 0xfc, !PT ;  /* 0x0000004016162812 */ /* 0x000fc400078efcff */
[----:B0-----:R-:W-:-:S05]  /*ea90*/  @!P2 LEA R5, P1, R7, R5, 0x1 ;  /* 0x000000050705a211 */ /* 0x001fca00078208ff */
[----:B-1----:R-:W-:-:S05]  /*eaa0*/  @!P2 IMAD.X R4, RZ, RZ, R4, P1 ;  /* 0x000000ffff04a224 */ /* 0x002fca00008e0604 */
[----:B------:R-:W-:-:S04]  /*eab0*/  @!P2 LOP3.LUT R5, R5, R4, RZ, 0x3c, !PT ;  /* 0x000000040505a212 */ /* 0x000fc800078e3cff */
[----:B------:R-:W-:-:S04]  /*eac0*/  @!P2 LOP3.LUT R4, R5, R4, RZ, 0x3c, !PT ;  /* 0x000000040504a212 */ /* 0x000fc800078e3cff */
[----:B------:R-:W-:-:S05]  /*ead0*/  @!P2 LOP3.LUT R5, R5, R4, RZ, 0x3c, !PT ;  /* 0x000000040505a212 */ /* 0x000fca00078e3cff */
[----:B------:R0:W-:Y:S04]  /*eae0*/  @!P2 LDGSTS.E.BYPASS.LTC128B.128 [R25+0x21400], desc[UR44][R4.64], !P0 ;  /* 0x214000000419afae */ /* 0x0001e8000c101d6c */
[----:B0-----:R0:W1:Y:S02]  /*eaf0*/  SHFL.IDX PT, R4, R2, 0x3, 0x181f ;  /* 0x00781f0002047f89 */ /* 0x00106400000e0000 */
.L_x_4370:
[----:B------:R-:W-:Y:S01]  /*eb00*/  VIADD R17, R17, 0x30 ;  /* 0x0000003011117836 */ /* 0x000fe20000000000 */
[----:B------:R-:W-:-:S04]  /*eb10*/  LOP3.LUT R22, R22, 0xfffeffff, RZ, 0xc0, !PT ;  /* 0xfffeffff16167812 */ /* 0x000fc800078ec0ff */
[----:B------:R-:W-:-:S13]  /*eb20*/  ISETP.GE.AND P2, PT, R17, R3, PT ;  /* 0x000000031100720c */ /* 0x000fda0003f46270 */
[----:B0-----:R-:W-:Y:S02]  /*eb30*/  @!P2 LEA R2, P1, R7, R0, 0x1 ;  /* 0x000000000702a211 */ /* 0x001fe400078208ff */
[----:B------:R-:W-:-:S03]  /*eb40*/  @P2 LOP3.LUT R22, R22, 0x10000, RZ, 0xfc, !PT ;  /* 0x0001000016162812 */ /* 0x000fc600078efcff */
[----:B-1----:R-:W-:-:S05]  /*eb50*/  @!P2 IMAD.X R3, RZ, RZ, R4, P1 ;  /* 0x000000ffff03a224 */ /* 0x002fca00008e0604 */
[----:B------:R-:W-:Y:S01]  /*eb60*/  @!PT LDS RZ, [RZ] ;  /* 0x00000000fffff984 */ /* 0x000fe20000000800 */
[----:B------:R-:W-:Y:S01]  /*eb70*/  @!PT LDS RZ, [RZ] ;  /* 0x00000000fffff984 */ /* 0x000fe20000000800 */
[----:B------:R-:W-:Y:S01]  /*eb80*/  @!PT LDS RZ, [RZ] ;  /* 0x00000000fffff984 */ /* 0x000fe20000000800 */
[----:B------:R0:W-:Y:S01]  /*eb90*/  @!P2 LDGSTS.E.BYPASS.LTC128B.128 [R25+0x21c00], desc[UR44][R2.64], !P0 ;  /* 0x21c000000219afae */ /* 0x0001e2000c101d6c */
[----:B------:R-:W-:Y:S01]  /*eba0*/  PLOP3.LUT P0, PT, PT, PT, PT, 0x80, 0x0 ;  /* 0x000000000000781c */ /* 0x000fe20003f0f070 */
[----:B------:R-:W-:-:S12]  /*ebb0*/  NOP ;  /* 0x0000000000007918 */ /* 0x000fd80000000000 */
.L_x_4287:
[----:B------:R-:W-:Y:S02]  /*ebc0*/  PLOP3.LUT P1, PT, P1, P0, PT, 0xa2, 0x0 ;  /* 0x000000000000781c */ /* 0x000fe40000f21472 */
[----:B------:R-:W-:-:S08]  /*ebd0*/  @P0 R2UR P1, UR4, R23 ;  /* 0x00000000170402ca */ /* 0x000fd00000020000 */
[----:B------:R-:W-:-:S05]  /*ebe0*/  @P0 PLOP3.LUT P0, PT, P1, PT, PT, 0x80, 0x0 ;  /* 0x000000000000081c */ /* 0x000fca0000f0f070 */
[----:B------:R-:W-:Y:S01]  /*ebf0*/  @!P1 SYNCS.ARRIVE.TRANS64.RED.A0T1 RZ, [UR4+0x38800], RZ ;  /* 0x038800ffffff99a7 */ /* 0x000fe20008200404 */
[----:B------:R-:W-:Y:S07]  /*ec00*/  @!P1 ARRIVES.LDGSTSBAR.64.TRANSCNT [UR4+0x38800] ;  /* 0x03880000ff0099b0 */ /* 0x000fee0008000a84 */
[----:B------:R-:W-:Y:S05]  /*ec10*/  @P0 BRA.U.ANY `(.L_x_4287) ;  /* 0xfffffffd00e80947 */ /* 0x000fea000393ffff */
[----:B------:R-:W-:Y:S01]  /*ec20*/  NOP ;  /* 0x0000000000007918 */ /* 0x000fe20000000000 */
[----:B------:R-:W-:Y:S01]  /*ec30*/  VIADD R0, R23, 0x26400 ;  /* 0x0002640017007836 */ /* 0x000fe20000000000 */
[----:B------:R1:W-:Y:S01]  /*ec40*/  SYNCS.ARRIVE.TRANS64.A1T0 RZ, [R23+URZ+0x38800], RZ ;  /* 0x038800ff17ff79a7 */ /* 0x0003e2000810003f */
[----:B------:R-:W-:Y:S03]  /*ec50*/  BSSY B6, `(.L_x_4288) ;  /* 0x0000013000067945 */ /* 0x000fe60003800000 */
[----:B------:R-:W-:-:S13]  /*ec60*/  LOP3.LUT P0, RZ, R0, 0x3ff, RZ, 0xc0, !PT ;  /* 0x000003ff00ff7812 */ /* 0x000fda000780c0ff */
[----:B-1----:R-:W-:Y:S05]  /*ec70*/  @!P0 BRA `(.L_x_4289) ;  /* 0x0000000000408947 */ /* 0x002fea0003800000 */
        /* <DEDUP_REMOVED lines=16> */
.L_x_4289:
[----:B------:R-:W-:Y:S05]  /*ed80*/  BSYNC B6 ;  /* 0x0000000000067941 */ /* 0x000fea0003800000 */
.L_x_4288:
[----:B------:R-:W2:Y:S01]  /*ed90*/  LDL.LU R21, [R1+0xc] ;  /* 0x00000c0001157983 */ /* 0x000ea20000300800 */
[----:B0-----:R-:W0:Y:S01]  /*eda0*/  LDC R2, c[0x0][0x448] ;  /* 0x00011200ff027b82 */ /* 0x001e220000000800 */
[----:B------:R-:W-:Y:S02]  /*edb0*/  ULDC.64 UR4, c[0x0][0x398] ;  /* 0x0000e60000047ab9 */ /* 0x000fe40000000a00 */
[----:B------:R-:W3:Y:S04]  /*edc0*/  LDL.LU R20, [R1+0x14] ;  /* 0x0000140001147983 */ /* 0x000ee80000300800 */
[----:B------:R-:W4:Y:S01]  /*edd0*/  LDL.LU R17, [R1+0x8] ;  /* 0x0000080001117983 */ /* 0x000f220000300800 */
[----:B0-----:R-:W-:-:S13]  /*ede0*/  ISETP.NE.AND P6, PT, R2, 0x1, PT ;  /* 0x000000010200780c */ /* 0x001fda0003fc5270 */
[----:B------:R-:W0:Y:S08]  /*edf0*/  @P6 LDC R3, c[0x0][0x44c] ;  /* 0x00011300ff036b82 */ /* 0x000e300000000800 */
[----:B------:R-:W1:Y:S01]  /*ee00*/  @P6 LDC R2, c[0x0][0x450] ;  /* 0x00011400ff026b82 */ /* 0x000e620000000800 */
[----:B------:R-:W-:Y:S01]  /*ee10*/  MOV R0, R35 ;  /* 0x0000002300007202 */ /* 0x000fe20000000f00 */
[----:B------:R-:W5:Y:S01]  /*ee20*/  S2R R7, SR_TID.X ;  /* 0x0000000000077919 */ /* 0x000f620000002100 */
[----:B0-----:R-:W-:-:S05]  /*ee30*/  @P6 IMAD.HI.U32 R3, R35, R3, RZ ;  /* 0x0000000323036227 */ /* 0x001fca00078e00ff */
[----:B-1----:R-:W-:Y:S01]  /*ee40*/  @P6 SHF.R.U32.HI R0, RZ, R2, R3 ;  /* 0x00000002ff006219 */ /* 0x002fe20000011603 */
[----:B------:R-:W-:Y:S01]  /*ee50*/  IMAD.WIDE.U32 R2, R36, UR4, RZ ;  /* 0x0000000424027c25 */ /* 0x000fe2000f8e00ff */
[----:B------:R-:W0:Y:S02]  /*ee60*/  S2R R10, SR_TID.X ;  /* 0x00000000000a7919 */ /* 0x000e240000002100 */
[----:B------:R-:W-:Y:S01]  /*ee70*/  SHF.R.S32.HI R5, RZ, 0x1f, R0 ;  /* 0x0000001fff057819 */ /* 0x000fe20000011400 */
[----:B------:R-:W1:Y:S01]  /*ee80*/  S2R R9, SR_TID.X ;  /* 0x0000000000097919 */ /* 0x000e620000002100 */
[----:B------:R-:W-:Y:S01]  /*ee90*/  LOP3.LUT R22, R22, 0xfffff7ff, RZ, 0xc0, !PT ;  /* 0xfffff7ff16167812 */ /* 0x000fe200078ec0ff */
[----:B-1----:R-:W-:-:S05]  /*eea0*/  IMAD.SHL.U32 R8, R9, 0x8, RZ ;  /* 0x0000000809087824 */ /* 0x002fca00078e00ff */
        /* <DEDUP_REMOVED lines=10> */
[----:B---3--:R-:W-:Y:S02]  /*ef50*/  IMAD R4, R20, UR4, RZ ;  /* 0x0000000414047c24 */ /* 0x008fe4000f8e02ff */
[----:B----4-:R-:W-:Y:S01]  /*ef60*/  IMAD.WIDE.U32 R2, R17, UR4, R2 ;  /* 0x0000000411027c25 */ /* 0x010fe2000f8e0002 */
        /* <DEDUP_REMOVED lines=10> */
[----:B------:R-:W-:Y:S01]  /*f010*/  ULDC.64 UR4, c[0x0][0x3c8] ;  /* 0x0000f20000047ab9 */ /* 0x000fe20000000a00 */
[----:B-----5:R-:W-:Y:S02]  /*f020*/  IMAD.SHL.U32 R20, R7, 0x8, RZ ;  /* 0x0000000807147824 */ /* 0x020fe400078e00ff */
[----:B------:R-:W-:Y:S02]  /*f030*/  IMAD.IADD R3, R3, 0x1, R5 ;  /* 0x0000000103037824 */ /* 0x000fe400078e0205 */
[----:B------:R-:W-:Y:S01]  /*f040*/  IMAD R0, R0, UR4, RZ ;  /* 0x0000000400007c24 */ /* 0x000fe2000f8e02ff */
[----:B------:R-:W-:Y:S01]  /*f050*/  LOP3.LUT R20, R20, 0x38, RZ, 0xc0, !PT ;  /* 0x0000003814147812 */ /* 0x000fe200078ec0ff */
[----:B------:R-:W-:-:S04]  /*f060*/  IMAD.WIDE.U32 R2, R4, UR4, R2 ;  /* 0x0000000404027c25 */ /* 0x000fc8000f8e0002 */
[----:B------:R-:W-:Y:S01]  /*f070*/  IMAD R0, R4, UR5, R0 ;  /* 0x0000000504007c24 */ /* 0x000fe2000f8e0200 */
[----:B------:R-:W-:Y:S01]  /*f080*/  ULDC.64 UR4, c[0x0][0x390] ;  /* 0x0000e40000047ab9 */ /* 0x000fe20000000a00 */
[----:B------:R-:W-:Y:S01]  /*f090*/  IMAD.SHL.U32 R17, R7, 0x8, RZ ;  /* 0x0000000807117824 */ /* 0x000fe200078e00ff */
[----:B------:R-:W-:Y:S01]  /*f0a0*/  LOP3.LUT R7, R20, 0x80, RZ, 0xfc, !PT ;  /* 0x0000008014077812 */ /* 0x000fe200078efcff */
[----:B------:R-:W-:Y:S01]  /*f0b0*/  IMAD.IADD R6, R3, 0x1, R0 ;  /* 0x0000000103067824 */ /* 0x000fe200078e0200 */
[----:B------:R-:W-:Y:S01]  /*f0c0*/  LEA R0, P0, R2, UR4, 0x1 ;  /* 0x0000000402007c11 */ /* 0x000fe2000f8008ff */
[----:B------:R-:W-:Y:S01]  /*f0d0*/  ULDC UR4, c[0x0][0x3b8] ;  /* 0x0000ee0000047ab9 */ /* 0x000fe20000000800 */
[----:B------:R-:W-:Y:S02]  /*f0e0*/  LOP3.LUT R17, R17, 0x38, RZ, 0xc0, !PT ;  /* 0x0000003811117812 */ /* 0x000fe400078ec0ff */
[----:B------:R-:W-:Y:S02]  /*f0f0*/  ISETP.GE.AND P4, PT, R7, UR4, PT ;  /* 0x0000000407007c0c */ /* 0x000fe4000bf86270 */
[----:B------:R-:W-:Y:S01]  /*f100*/  LOP3.LUT R7, R17, 0x40, RZ, 0xfc, !PT ;  /* 0x0000004011077812 */ /* 0x000fe200078efcff */
[----:B0-----:R-:W-:-:S05]  /*f110*/  IMAD.SHL.U32 R17, R10, 0x8, RZ ;  /* 0x000000080a117824 */ /* 0x001fca00078e00ff */
[----:B------:R-:W-:Y:S02]  /*f120*/  LOP3.LUT R17, R17, 0x38, RZ, 0xc0, !PT ;  /* 0x0000003811117812 */ /* 0x000fe400078ec0ff */
[----:B------:R-:W-:Y:S02]  /*f130*/  ISETP.GE.AND P5, PT, R7, UR4, PT ;  /* 0x0000000407007c0c */ /* 0x000fe4000bfa6270 */
[----:B------:R-:W-:Y:S01]  /*f140*/  LOP3.LUT R7, R17, 0x100, RZ, 0xfc, !PT ;  /* 0x0000010011077812 */ /* 0x000fe200078efcff */
[----:B------:R-:W-:Y:S01]  /*f150*/  IMAD.SHL.U32 R17, R10, 0x8, RZ ;  /* 0x000000080a117824 */ /* 0x000fe200078e00ff */
[----:B------:R-:W-:-:S04]  /*f160*/  ISETP.GE.AND P1, PT, R8, UR4, PT ;  /* 0x0000000408007c0c */ /* 0x000fc8000bf26270 */
[----:B------:R-:W-:Y:S01]  /*f170*/  LOP3.LUT R17, R17, 0x38, RZ, 0xc0, !PT ;  /* 0x0000003811117812 */ /* 0x000fe200078ec0ff */
[----:B------:R-:W-:Y:S01]  /*f180*/  IMAD.SHL.U32 R20, R9, 0x8, RZ ;  /* 0x0000000809147824 */ /* 0x000fe200078e00ff */
[----:B------:R-:W-:Y:S02]  /*f190*/  ISETP.GE.AND P2, PT, R7, UR4, PT ;  /* 0x0000000407007c0c */ /* 0x000fe4000bf46270 */
[----:B------:R-:W-:Y:S01]  /*f1a0*/  LOP3.LUT R7, R17, 0xc0, RZ, 0xfc, !PT ;  /* 0x000000c011077812 */ /* 0x000fe200078efcff */
[----:B------:R-:W-:Y:S01]  /*f1b0*/  IMAD.SHL.U32 R17, R9, 0x8, RZ ;  /* 0x0000000809117824 */ /* 0x000fe200078e00ff */
[----:B------:R-:W-:Y:S02]  /*f1c0*/  LOP3.LUT R20, R20, 0x38, RZ, 0xc0, !PT ;  /* 0x0000003814147812 */ /* 0x000fe400078ec0ff */
[----:B------:R-:W-:Y:S02]  /*f1d0*/  LEA.HI.X R6, R2, UR5, R6, 0x1, P0 ;  /* 0x0000000502067c11 */ /* 0x000fe400080f0c06 */
[----:B------:R-:W-:-:S02]  /*f1e0*/  LOP3.LUT R17, R17, 0x38, RZ, 0xc0, !PT ;  /* 0x0000003811117812 */ /* 0x000fc400078ec0ff */
[----:B------:R-:W-:Y:S02]  /*f1f0*/  SEL R2, RZ, 0x1, P1 ;  /* 0x00000001ff027807 */ /* 0x000fe40000800000 */
[----:B------:R-:W-:Y:S02]  /*f200*/  SEL R3, RZ, 0x4, P4 ;  /* 0x00000004ff037807 */ /* 0x000fe40002000000 */
[----:B------:R-:W-:Y:S02]  /*f210*/  SEL R4, RZ, 0x2, P5 ;  /* 0x00000002ff047807 */ /* 0x000fe40002800000 */
[----:B------:R-:W-:Y:S02]  /*f220*/  ISETP.GE.AND P3, PT, R7, UR4, PT ;  /* 0x0000000407007c0c */ /* 0x000fe4000bf66270 */
[----:B------:R-:W-:Y:S02]  /*f230*/  LOP3.LUT R7, R20, 0x180, RZ, 0xfc, !PT ;  /* 0x0000018014077812 */ /* 0x000fe400078efcff */
[----:B------:R-:W-:-:S02]  /*f240*/  LOP3.LUT R9, R17, 0x140, RZ, 0xfc, !PT ;  /* 0x0000014011097812 */ /* 0x000fc400078efcff */
[----:B------:R-:W-:Y:S02]  /*f250*/  IADD3 R2, R3, R4, R2 ;  /* 0x0000000403027210 */ /* 0x000fe40007ffe002 */
[----:B------:R-:W-:Y:S02]  /*f260*/  SEL R3, RZ, 0x10, P2 ;  /* 0x00000010ff037807 */ /* 0x000fe40001000000 */
[----:B------:R-:W-:Y:S02]  /*f270*/  SEL R4, RZ, 0x8, P3 ;  /* 0x00000008ff047807 */ /* 0x000fe40001800000 */
[----:B------:R-:W-:Y:S02]  /*f280*/  @P1 LOP3.LUT R22, R22, 0x800, RZ, 0xfc, !PT ;  /* 0x0000080016161812 */ /* 0x000fe400078efcff */
[----:B------:R-:W-:Y:S02]  /*f290*/  ISETP.GE.AND P0, PT, R7, UR4, PT ;  /* 0x0000000407007c0c */ /* 0x000fe4000bf06270 */
[----:B------:R-:W-:-:S02]  /*f2a0*/  LOP3.LUT R7, R17, 0x1c0, RZ, 0xfc, !PT ;  /* 0x000001c011077812 */ /* 0x000fc400078efcff */
[----:B------:R-:W-:Y:S02]  /*f2b0*/  ISETP.GE.AND P1, PT, R9, UR4, PT ;  /* 0x0000000409007c0c */ /* 0x000fe4000bf26270 */
[----:B------:R-:W-:Y:S02]  /*f2c0*/  IADD3 R4, R3, R2, R4 ;  /* 0x0000000203047210 */ /* 0x000fe40007ffe004 */
[----:B------:R-:W-:Y:S02]  /*f2d0*/  SEL R2, RZ, 0x40, P0 ;  /* 0x00000040ff027807 */ /* 0x000fe40000000000 */
[----:B------:R-:W-:Y:S02]  /*f2e0*/  SEL R3, RZ, 0x20, P1 ;  /* 0x00000020ff037807 */ /* 0x000fe40000800000 */
[----:B------:R-:W-:Y:S01]  /*f2f0*/  ISETP.GE.AND P0, PT, R7, UR4, PT ;  /* 0x0000000407007c0c */ /* 0x000fe2000bf06270 */
[----:B------:R-:W-:Y:S01]  /*f300*/  UMOV UR4, 0xffffffff ;  /* 0xffffffff00047882 */ /* 0x000fe20000000000 */
[----:B------:R-:W-:-:S02]  /*f310*/  IADD3 R4, R2, R4, R3 ;  /* 0x0000000402047210 */ /* 0x000fc40007ffe003 */
[----:B------:R-:W-:-:S05]  /*f320*/  SEL R5, RZ, 0x80, P0 ;  /* 0x00000080ff057807 */ /* 0x000fca0000000000 */
[----:B------:R-:W-:Y:S01]  /*f330*/  IMAD.IADD R5, R4, 0x1, R5 ;  /* 0x0000000104057824 */ /* 0x000fe200078e0205 */
[----:B------:R-:W-:Y:S06]  /*f340*/  BRA.DIV UR4, `(.L_x_4290) ;  /* 0x0000003e048c7947 */ /* 0x000fec000b800000 */
[C---:B------:R-:W-:Y:S01]  /*f350*/  LOP3.LUT P6, RZ, R22.reuse, 0x40, RZ, 0xc0, !PT ;  /* 0x0000004016ff7812 */ /* 0x040fe200078cc0ff */
[----:B------:R-:W0:Y:S01]  /*f360*/  SHFL.IDX PT, R3, R0, RZ, 0x181f ;  /* 0x00181fff00037589 */ /* 0x000e2200000e0000 */
[----:B------:R-:W-:-:S03]  /*f370*/  LOP3.LUT R22, R22, 0xffbfffff, RZ, 0xc0, !PT ;  /* 0xffbfffff16167812 */ /* 0x000fc600078ec0ff */
[----:B------:R-:W1:Y:S08]  /*f380*/  SHFL.IDX PT, R2, R6, RZ, 0x181f ;  /* 0x00181fff06027589 */ /* 0x000e7000000e0000 */
[----:B------:R-:W-:-:S04]  /*f390*/  @P6 LOP3.LUT R22, R22, 0x400000, RZ, 0xfc, !PT ;  /* 0x0040000016166812 */ /* 0x000fc800078efcff */
[C---:B------:R-:W-:Y:S02]  /*f3a0*/  LOP3.LUT P6, RZ, R22.reuse, 0x80, RZ, 0xc0, !PT ;  /* 0x0000008016ff7812 */ /* 0x040fe400078cc0ff */
[----:B------:R-:W-:-:S11]  /*f3b0*/  LOP3.LUT R22, R22, 0xff7fffff, RZ, 0xc0, !PT ;  /* 0xff7fffff16167812 */ /* 0x000fd600078ec0ff */
[----:B------:R-:W-:-:S04]  /*f3c0*/  @P6 LOP3.LUT R22, R22, 0x800000, RZ, 0xfc, !PT ;  /* 0x0080000016166812 */ /* 0x000fc800078efcff */
[----:B------:R-:W-:-:S13]  /*f3d0*/  LOP3.LUT P6, RZ, R22, 0x100, RZ, 0xc0, !PT ;  /* 0x0000010016ff7812 */ /* 0x000fda00078cc0ff */
[----:B0-----:R-:W-:Y:S02]  /*f3e0*/  @!P6 LEA R3, P0, R8, R3, 0x1 ;  /* 0x000000030803e211 */ /* 0x001fe400078008ff */
[----:B------:R-:W-:-:S03]  /*f3f0*/  @!P6 LOP3.LUT R7, R4, 0x40, RZ, 0xc0, !PT ;  /* 0x000000400407e812 */ /* 0x000fc600078ec0ff */
[----:B-1----:R-:W-:Y:S01]  /*f400*/  @!P6 IMAD.X R2, RZ, RZ, R2, P0 ;  /* 0x000000ffff02e224 */ /* 0x002fe200000e0602 */
[----:B------:R-:W-:Y:S02]  /*f410*/  LOP3.LUT P0, RZ, R22, 0x800, RZ, 0xc0, !PT ;  /* 0x0000080016ff7812 */ /* 0x000fe4000780c0ff */
[----:B------:R-:W-:Y:S02]  /*f420*/  @!P6 SHF.R.U32.HI R7, RZ, 0x2, R7 ;  /* 0x00000002ff07e819 */ /* 0x000fe40000011607 */
[----:B------:R-:W-:-:S04]  /*f430*/  @!P6 LOP3.LUT R3, R3, R2, RZ, 0x3c, !PT ;  /* 0x000000020303e212 */ /* 0x000fc800078e3cff */
[----:B------:R-:W-:-:S04]  /*f440*/  @!P6 LOP3.LUT R2, R3, R2, RZ, 0x3c, !PT ;  /* 0x000000020302e212 */ /* 0x000fc800078e3cff */
[----:B------:R-:W-:-:S05]  /*f450*/  @!P6 LOP3.LUT R3, R3, R2, RZ, 0x3c, !PT ;  /* 0x000000020303e212 */ /* 0x000fca00078e3cff */
[----:B------:R-:W-:Y:S01]  /*f460*/  @!PT LDS RZ, [RZ] ;  /* 0x00000000fffff984 */ /* 0x000fe20000000800 */
[----:B------:R-:W-:Y:S01]  /*f470*/  @!P6 LDGSTS.E.BYPASS.LTC128B.128 [R25+0x26400], desc[UR44][R2.64], !P0 ;  /* 0x264000000219efae */ /* 0x000fe2000c101d6c */
[----:B------:R-:W-:Y:S02]  /*f480*/  @!P6 ISETP.NE.U32.AND P0, PT, R7, RZ, PT ;  /* 0x000000ff0700e20c */ /* 0x000fe40003f05070 */
[----:B------:R-:W-:Y:S01]  /*f490*/  @!P6 LOP3.LUT R7, R5, 0x80, RZ, 0xc0, !PT ;  /* 0x000000800507e812 */ /* 0x000fe200078ec0ff */
[----:B------:R-:W-:Y:S03]  /*f4a0*/  @!P6 LDGSTS.E.BYPASS.LTC128B.128 [R25+0x28400], desc[UR44][R2.64+0x80], !P5 ;  /* 0x284000800219efae */ /* 0x000fe6000e901d6c */
[----:B------:R-:W-:Y:S01]  /*f4b0*/  @!P6 SHF.R.U32.HI R7, RZ, 0x3, R7 ;  /* 0x00000003ff07e819 */ /* 0x000fe20000011607 */
[----:B------:R-:W-:Y:S04]  /*f4c0*/  @!P6 LDGSTS.E.BYPASS.LTC128B.128 [R25+0x2a400], desc[UR44][R2.64+0x100], !P4 ;  /* 0x2a4001000219efae */ /* 0x000fe8000e101d6c */
[----:B------:R-:W-:Y:S04]  /*f4d0*/  @!P6 LDGSTS.E.BYPASS.LTC128B.128 [R25+0x2c400], desc[UR44][R2.64+0x180], !P3 ;  /* 0x2c4001800219efae */ /* 0x000fe8000d901d6c */
[----:B------:R-:W-:Y:S04]  /*f4e0*/  @!P6 LDGSTS.E.BYPASS.LTC128B.128 [R25+0x2e400], desc[UR44][R2.64+0x200], !P2 ;  /* 0x2e4002000219efae */ /* 0x000fe8000d101d6c */
[----:B------:R-:W-:Y:S04]  /*f4f0*/  @!P6 LDGSTS.E.BYPASS.LTC128B.128 [R25+0x30400], desc[UR44][R2.64+0x280], !P1 ;  /* 0x304002800219efae */ /* 0x000fe8000c901d6c */
[----:B------:R-:W-:Y:S01]  /*f500*/  @!P6 LDGSTS.E.BYPASS.LTC128B.128 [R25+0x32400], desc[UR44][R2.64+0x300], P0 ;  /* 0x324003000219efae */ /* 0x000fe20008101d6c */
[----:B------:R-:W-:-:S03]  /*f510*/  @!P6 ISETP.NE.U32.AND P0, PT, R7, RZ, PT ;  /* 0x000000ff0700e20c */ /* 0x000fc60003f05070 */
[----:B------:R-:W-:Y:S10]  /*f520*/  SHFL.IDX PT, R7, R6, 0x1, 0x181f ;  /* 0x00381f0006077f89 */ /* 0x000ff400000e0000 */
[----:B------:R0:W-:Y:S01]  /*f530*/  @!P6 LDGSTS.E.BYPASS.LTC128B.128 [R25+0x34400], desc[UR44][R2.64+0x380], P0 ;  /* 0x344003800219efae */ /* 0x0001e20008101d6c */
[----:B------:R-:W-:-:S03]  /*f540*/  LOP3.LUT P6, RZ, R22, 0x800000, RZ, 0xc0, !PT ;  /* 0x0080000016ff7812 */ /* 0x000fc600078cc0ff */
[----:B0-----:R-:W0:Y:S10]  /*f550*/  SHFL.IDX PT, R2, R0, 0x1, 0x181f ;  /* 0x00381f0000027f89 */ /* 0x001e3400000e0000 */
[----:B0-----:R-:W-:-:S05]  /*f560*/  @!P6 LEA R2, P0, R8, R2, 0x1 ;  /* 0x000000020802e211 */ /* 0x001fca00078008ff */
[----:B------:R-:W-:Y:S01]  /*f570*/  @!P6 IMAD.X R3, RZ, RZ, R7, P0 ;  /* 0x000000ffff03e224 */ /* 0x000fe200000e0607 */
[----:B------:R-:W-:Y:S02]  /*f580*/  LOP3.LUT P0, RZ, R22, 0x800, RZ, 0xc0, !PT ;  /* 0x0000080016ff7812 */ /* 0x000fe4000780c0ff */
[----:B------:R-:W-:-:S04]  /*f590*/  @!P6 LOP3.LUT R7, R4, 0x40, RZ, 0xc0, !PT ;  /* 0x000000400407e812 */ /* 0x000fc800078ec0ff */
[----:B------:R-:W-:-:S07]  /*f5a0*/  @!P6 SHF.R.U32.HI R7, RZ, 0x2, R7 ;  /* 0x00000002ff07e819 */ /* 0x000fce0000011607 */
        /* <DEDUP_REMOVED lines=11> */
[----:B------:R-:W-:Y:S04]  /*f660*/  SHFL.IDX PT, R7, R6, 0x2, 0x181f ;  /* 0x00581f0006077f89 */ /* 0x000fe800000e0000 */
[----:B------:R-:W-:Y:S06]  /*f670*/  SHFL.IDX PT, R6, R6, 0x3, 0x181f ;  /* 0x00781f0006067f89 */ /* 0x000fec00000e0000 */
[----:B------:R0:W-:Y:S01]  /*f680*/  @!P6 LDGSTS.E.BYPASS.LTC128B.128 [R25+0x34c00], desc[UR44][R2.64+0x380], P0 ;  /* 0x34c003800219efae */ /* 0x0001e20008101d6c */
[----:B------:R-:W-:-:S03]  /*f690*/  LOP3.LUT P6, RZ, R22, 0x400000, RZ, 0xc0, !PT ;  /* 0x0040000016ff7812 */ /* 0x000fc600078cc0ff */
[----:B0-----:R-:W0:Y:S04]  /*f6a0*/  SHFL.IDX PT, R2, R0, 0x2, 0x181f ;  /* 0x00581f0000027f89 */ /* 0x001e2800000e0000 */
[----:B------:R-:W1:Y:S06]  /*f6b0*/  SHFL.IDX PT, R0, R0, 0x3, 0x181f ;  /* 0x00781f0000007f89 */ /* 0x000e6c00000e0000 */
[----:B0-----:R-:W-:-:S05]  /*f6c0*/  @!P6 LEA R2, P0, R8, R2, 0x1 ;  /* 0x000000020802e211 */ /* 0x001fca00078008ff */
[----:B------:R-:W-:Y:S01]  /*f6d0*/  @!P6 IMAD.X R3, RZ, RZ, R7, P0 ;  /* 0x000000ffff03e224 */ /* 0x000fe200000e0607 */
[----:B------:R-:W-:Y:S02]  /*f6e0*/  LOP3.LUT P0, RZ, R22, 0x800, RZ, 0xc0, !PT ;  /* 0x0000080016ff7812 */ /* 0x000fe4000780c0ff */
[----:B------:R-:W-:-:S04]  /*f6f0*/  @!P6 LOP3.LUT R7, R4, 0x40, RZ, 0xc0, !PT ;  /* 0x000000400407e812 */ /* 0x000fc800078ec0ff */
[----:B------:R-:W-:-:S07]  /*f700*/  @!P6 SHF.R.U32.HI R7, RZ, 0x2, R7 ;  /* 0x00000002ff07e819 */ /* 0x000fce0000011607 */
[----:B------:R0:W-:Y:S01]  /*f710*/  @!P6 LDGSTS.E.BYPASS.LTC128B.128 [R25+0x27400], desc[UR44][R2.64], !P0 ;  /* 0x274000000219efae */ /* 0x0001e2000c101d6c */
[----:B------:R-:W-:Y:S02]  /*f720*/  @!P6 ISETP.NE.U32.AND P0, PT, R7, RZ, PT ;  /* 0x000000ff0700e20c */ /* 0x000fe40003f05070 */
[----:B------:R-:W-:Y:S01]  /*f730*/  @!P6 LOP3.LUT R7, R5, 0x80, RZ, 0xc0, !PT ;  /* 0x000000800507e812 */ /* 0x000fe200078ec0ff */
[----:B------:R0:W-:Y:S03]  /*f740*/  @!P6 LDGSTS.E.BYPASS.LTC128B.128 [R25+0x29400], desc[UR44][R2.64+0x80], !P5 ;  /* 0x294000800219efae */ /* 0x0001e6000e901d6c */
[----:B------:R-:W-:Y:S01]  /*f750*/  @!P6 SHF.R.U32.HI R7, RZ, 0x3, R7 ;  /* 0x00000003ff07e819 */ /* 0x000fe20000011607 */
[----:B------:R0:W-:Y:S04]  /*f760*/  @!P6 LDGSTS.E.BYPASS.LTC128B.128 [R25+0x2b400], desc[UR44][R2.64+0x100], !P4 ;  /* 0x2b4001000219efae */ /* 0x0001e8000e101d6c */
[----:B------:R0:W-:Y:S04]  /*f770*/  @!P6 LDGSTS.E.BYPASS.LTC128B.128 [R25+0x2d400], desc[UR44][R2.64+0x180], !P3 ;  /* 0x2d4001800219efae */ /* 0x0001e8000d901d6c */
[----:B------:R0:W-:Y:S04]  /*f780*/  @!P6 LDGSTS.E.BYPASS.LTC128B.128 [R25+0x2f400], desc[UR44][R2.64+0x200], !P2 ;  /* 0x2f4002000219efae */ /* 0x0001e8000d101d6c */
[----:B------:R0:W-:Y:S04]  /*f790*/  @!P6 LDGSTS.E.BYPASS.LTC128B.128 [R25+0x31400], desc[UR44][R2.64+0x280], !P1 ;  /* 0x314002800219efae */ /* 0x0001e8000c901d6c */
[----:B------:R0:W-:Y:S01]  /*f7a0*/  @!P6 LDGSTS.E.BYPASS.LTC128B.128 [R25+0x33400], desc[UR44][R2.64+0x300], P0 ;  /* 0x334003000219efae */ /* 0x0001e20008101d6c */
[----:B------:R-:W-:-:S13]  /*f7b0*/  @!P6 ISETP.NE.U32.AND P0, PT, R7, RZ, PT ;  /* 0x000000ff0700e20c */ /* 0x000fda0003f05070 */
[----:B-1----:R0:W-:Y:S02]  /*f7c0*/  @!P6 LDGSTS.E.BYPASS.LTC128B.128 [R25+0x35400], desc[UR44][R2.64+0x380], P0 ;  /* 0x354003800219efae */ /* 0x0021e40008101d6c */
.L_x_4380:
[----:B------:R-:W-:Y:S01]  /*f7d0*/  LOP3.LUT P0, RZ, R22, 0x10000, RZ, 0xc0, !PT ;  /* 0x0001000016ff7812 */ /* 0x000fe2000780c0ff */
[----:B------:R-:W-:-:S12]  /*f7e0*/  BSSY B0, `(.L_x_4291) ;  /* 0x0000016000007945 */ /* 0x000fd80003800000 */
[----:B------:R-:W-:Y:S05]  /*f7f0*/  @P0 BRA `(.L_x_4292) ;  /* 0x0000000000500947 */ /* 0x000fea0003800000 */
[----:B------:R-:W-:Y:S02]  /*f800*/  LOP3.LUT R4, R4, 0x40, RZ, 0xc0, !PT ;  /* 0x0000004004047812 */ /* 0x000fe400078ec0ff */
[----:B------:R-:W-:Y:S02]  /*f810*/  LOP3.LUT P6, RZ, R22, 0x800, RZ, 0xc0, !PT ;  /* 0x0000080016ff7812 */ /* 0x000fe400078cc0ff */
[----:B0-----:R-:W-:Y:S02]  /*f820*/  LEA R2, P0, R8, R0, 0x1 ;  /* 0x0000000008027211 */ /* 0x001fe400078008ff */
[----:B------:R-:W-:Y:S02]  /*f830*/  SHF.R.U32.HI R4, RZ, 0x2, R4 ;  /* 0x00000002ff047819 */ /* 0x000fe40000011604 */
[----:B------:R-:W-:Y:S01]  /*f840*/  LOP3.LUT R5, R5, 0x80, RZ, 0xc0, !PT ;  /* 0x0000008005057812 */ /* 0x000fe200078ec0ff */
[----:B------:R-:W-:Y:S01]  /*f850*/  IMAD.X R3, RZ, RZ, R6, P0 ;  /* 0x000000ffff037224 */ /* 0x000fe200000e0606 */
[----:B------:R-:W-:-:S02]  /*f860*/  ISETP.NE.U32.AND P0, PT, R4, RZ, PT ;  /* 0x000000ff0400720c */ /* 0x000fc40003f05070 */
[----:B------:R-:W-:-:S03]  /*f870*/  SHF.R.U32.HI R5, RZ, 0x3, R5 ;  /* 0x00000003ff057819 */ /* 0x000fc60000011605 */
[----:B------:R-:W-:Y:S01]  /*f880*/  @!PT LDS RZ, [RZ] ;  /* 0x00000000fffff984 */ /* 0x000fe20000000800 */
[----:B------:R-:W-:Y:S01]  /*f890*/  @!PT LDS RZ, [RZ] ;  /* 0x00000000fffff984 */ /* 0x000fe20000000800 */
[----:B------:R-:W-:Y:S01]  /*f8a0*/  @!PT LDS RZ, [RZ] ;  /* 0x00000000fffff984 */ /* 0x000fe20000000800 */
[----:B------:R1:W-:Y:S04]  /*f8b0*/  LDGSTS.E.BYPASS.LTC128B.128 [R25+0x27c00], desc[UR44][R2.64], !P6 ;  /* 0x27c0000002197fae */ /* 0x0003e8000f101d6c */
[----:B------:R1:W-:Y:S04]  /*f8c0*/  LDGSTS.E.BYPASS.LTC128B.128 [R25+0x29c00], desc[UR44][R2.64+0x80], !P5 ;  /* 0x29c0008002197fae */ /* 0x0003e8000e901d6c */
[----:B------:R1:W-:Y:S04]  /*f8d0*/  LDGSTS.E.BYPASS.LTC128B.128 [R25+0x2bc00], desc[UR44][R2.64+0x100], !P4 ;  /* 0x2bc0010002197fae */ /* 0x0003e8000e101d6c */
[----:B------:R1:W-:Y:S04]  /*f8e0*/  LDGSTS.E.BYPASS.LTC128B.128 [R25+0x2dc00], desc[UR44][R2.64+0x180], !P3 ;  /* 0x2dc0018002197fae */ /* 0x0003e8000d901d6c */
[----:B------:R1:W-:Y:S04]  /*f8f0*/  LDGSTS.E.BYPASS.LTC128B.128 [R25+0x2fc00], desc[UR44][R2.64+0x200], !P2 ;  /* 0x2fc0020002197fae */ /* 0x0003e8000d101d6c */
[----:B------:R1:W-:Y:S04]  /*f900*/  LDGSTS.E.BYPASS.LTC128B.128 [R25+0x31c00], desc[UR44][R2.64+0x280], !P1 ;  /* 0x31c0028002197fae */ /* 0x0003e8000c901d6c */
[----:B------:R1:W-:Y:S01]  /*f910*/  LDGSTS.E.BYPASS.LTC128B.128 [R25+0x33c00], desc[UR44][R2.64+0x300], P0 ;  /* 0x33c0030002197fae */ /* 0x0003e20008101d6c */
[----:B------:R-:W-:-:S13]  /*f920*/  ISETP.NE.U32.AND P0, PT, R5, RZ, PT ;  /* 0x000000ff0500720c */ /* 0x000fda0003f05070 */
[----:B------:R1:W-:Y:S02]  /*f930*/  LDGSTS.E.BYPASS.LTC128B.128 [R25+0x35c00], desc[UR44][R2.64+0x380], P0 ;  /* 0x35c0038002197fae */ /* 0x0003e40008101d6c */
.L_x_4292:
[----:B------:R-:W-:Y:S05]  /*f940*/  BSYNC B0 ;  /* 0x0000000000007941 */ /* 0x000fea0003800000 */
.L_x_4291:
[----:B------:R-:W-:Y:S01]  /*f950*/  NOP ;  /* 0x0000000000007918 */ /* 0x000fe20000000000 */
[----:B------:R-:W-:-:S13]  /*f960*/  PLOP3.LUT P0, PT, PT, PT, PT, 0x80, 0x0 ;  /* 0x000000000000781c */ /* 0x000fda0003f0f070 */
.L_x_4293:
        /* <DEDUP_REMOVED lines=18> */
.L_x_4381:
[----:B------:R-:W-:Y:S05]  /*fa90*/  BSYNC B0 ;  /* 0x0000000000007941 */ /* 0x000fea0003800000 */
.L_x_4294:
[----:B------:R-:W-:-:S05]  /*faa0*/  IMAD.U32 R2, RZ, RZ, UR36 ;  /* 0x00000024ff027e24 */ /* 0x000fca000f8e00ff */
[----:B------:R-:W-:-:S13]  /*fab0*/  ISETP.NE.AND P0, PT, R2, 0x3, PT ;  /* 0x000000030200780c */ /* 0x000fda0003f05270 */
[----:B------:R-:W-:Y:S05]  /*fac0*/  @!P0 BRA `(.L_x_4296) ;  /* 0x0000000000048947 */ /* 0x000fea0003800000 */
[----:B------:R-:W-:Y:S01]  /*fad0*/  BPT.TRAP 0x1 ;  /* 0x000000040000795c */ /* 0x000fe20000300000 */
.L_x_4296:
[----:B0-----:R-:W-:Y:S01]  /*fae0*/  SHF.L.U32 R0, R26, 0x1f, RZ ;  /* 0x0000001f1a007819 */ /* 0x001fe200000006ff */
[----:B------:R-:W-:Y:S03]  /*faf0*/  BSSY B0, `(.L_x_4297) ;  /* 0x0000003000007945 */ /* 0x000fe60003800000 */
[----:B------:R-:W0:Y:S02]  /*fb00*/  SYNCS.PHASECHK.TRANS64.TRYWAIT P0, [R30+URZ+0x38860], R0 ;  /* 0x038860001e0075a7 */ /* 0x000e24000800017f */
[----:B0-----:R-:W-:Y:S05]  /*fb10*/  @!P0 BRA `(.L_x_4298) ;  /* 0x0000004000688947 */ /* 0x001fea0003800000 */
.L_x_4382:
[----:B------:R-:W-:Y:S05]  /*fb20*/  BSYNC B0 ;  /* 0x0000000000007941 */ /* 0x000fea0003800000 */
.L_x_4297:
        /* <DEDUP_REMOVED lines=26> */
[C---:B------:R-:W-:Y:S01]  /*fcd0*/  LOP3.LUT P5, RZ, R31.reuse, 0x2, RZ, 0xc0, !PT ;  /* 0x000000021fff7812 */ /* 0x040fe200078ac0ff */
[----:B------:R-:W1:Y:S01]  /*fce0*/  SHFL.IDX PT, R2, R4, RZ, 0x181f ;  /* 0x00181fff04027589 */ /* 0x000e6200000e0000 */
[C---:B------:R-:W-:Y:S02]  /*fcf0*/  LOP3.LUT P4, RZ, R31.reuse, 0x4, RZ, 0xc0, !PT ;  /* 0x000000041fff7812 */ /* 0x040fe4000788c0ff */
[C---:B------:R-:W-:Y:S02]  /*fd00*/  LOP3.LUT P3, RZ, R31.reuse, 0x8, RZ, 0xc0, !PT ;  /* 0x000000081fff7812 */ /* 0x040fe4000786c0ff */
[----:B------:R-:W-:Y:S02]  /*fd10*/  LOP3.LUT P2, RZ, R31, 0x10, RZ, 0xc0, !PT ;  /* 0x000000101fff7812 */ /* 0x000fe4000784c0ff */
[----:B------:R-:W-:Y:S01]  /*fd20*/  LOP3.LUT R22, R22, 0xffffffbf, RZ, 0xc0, !PT ;  /* 0xffffffbf16167812 */ /* 0x000fe200078ec0ff */
[----:B0-----:R-:W-:-:S02]  /*fd30*/  IMAD.SHL.U32 R7, R3, 0x8, RZ ;  /* 0x0000000803077824 */ /* 0x001fc400078e00ff */
[----:B------:R-:W0:Y:S03]  /*fd40*/  SHFL.IDX PT, R3, R6, RZ, 0x181f ;  /* 0x00181fff06037589 */ /* 0x000e2600000e0000 */
[----:B------:R-:W-:-:S05]  /*fd50*/  LOP3.LUT R7, R7, 0x38, RZ, 0xc0, !PT ;  /* 0x0000003807077812 */ /* 0x000fca00078ec0ff */
[----:B------:R-:W-:Y:S01]  /*fd60*/  IMAD.SHL.U32 R0, R7, 0x2, RZ ;  /* 0x0000000207007824 */ /* 0x000fe200078e00ff */
[----:B------:R-:W-:-:S04]  /*fd70*/  LOP3.LUT R7, R31, 0x1, RZ, 0xc0, !PT ;  /* 0x000000011f077812 */ /* 0x000fc800078ec0ff */
[----:B-1----:R-:W-:Y:S02]  /*fd80*/  IADD3 R2, P0, R2, R0, RZ ;  /* 0x0000000002027210 */ /* 0x002fe40007f1e0ff */
[----:B------:R-:W-:Y:S02]  /*fd90*/  ISETP.NE.U32.AND P1, PT, R7, 0x1, PT ;  /* 0x000000010700780c */ /* 0x000fe40003f25070 */
[----:B------:R-:W-:Y:S01]  /*fda0*/  PRMT R7, R31, 0x8880, RZ ;  /* 0x000088801f077816 */ /* 0x000fe200000000ff */
[----:B0-----:R-:W-:Y:S01]  /*fdb0*/  IMAD.X R3, RZ, RZ, R3, P0 ;  /* 0x000000ffff037224 */ /* 0x001fe200000e0603 */
[----:B------:R-:W-:-:S09]  /*fdc0*/  ISETP.LT.OR P0, PT, R27, 0x1, P1 ;  /* 0x000000011b00780c */ /* 0x000fd20000f01670 */
[----:B------:R-:W-:Y:S02]  /*fdd0*/  @P1 LOP3.LUT R22, R22, 0x40, RZ, 0xfc, !PT ;  /* 0x0000004016161812 */ /* 0x000fe400078efcff */
[----:B------:R-:W-:Y:S02]  /*fde0*/  LOP3.LUT P1, RZ, R31, 0x20, RZ, 0xc0, !PT ;  /* 0x000000201fff7812 */ /* 0x000fe4000782c0ff */
[----:B------:R-:W-:Y:S01]  /*fdf0*/  LOP3.LUT R22, R22, 0xffffff7f, RZ, 0xc0, !PT ;  /* 0xffffff7f16167812 */ /* 0x000fe200078ec0ff */
        /* <DEDUP_REMOVED lines=65> */
.L_x_4392:
        /* <DEDUP_REMOVED lines=34> */
.L_x_4300:
        /* <DEDUP_REMOVED lines=11> */
.L_x_4301:
[----:B------:R-:W2:Y:S01]  /*104e0*/  LDL.LU R2, [R1+0x4] ;  /* 0x0000040001027983 */ /* 0x000ea20000300800 */
[----:B------:R1:W-:Y:S01]  /*104f0*/  SYNCS.ARRIVE.TRANS64.A1T0 RZ, [R30+URZ+0x38850], RZ ;  /* 0x038850ff1eff79a7 */ /* 0x0003e2000810003f */
[----:B------:R-:W-:Y:S01]  /*10500*/  BSSY B0, `(.L_x_4302) ;  /* 0x00000f8000007945 */ /* 0x000fe20003800000 */
[----:B--2---:R-:W-:-:S13]  /*10510*/  ISETP.GE.AND P0, PT, R2, 0x41, PT ;  /* 0x000000410200780c */ /* 0x004fda0003f06270 */
[----:B-1----:R-:W-:Y:S05]  /*10520*/  @!P0 BRA `(.L_x_4303) ;  /* 0x0000000c00d48947 */ /* 0x002fea0003800000 */
[----:B------:R-:W2:Y:S04]  /*10530*/  LDL.LU R2, [R1+0x24] ;  /* 0x0000240001027983 */ /* 0x000ea80000300800 */
[----:B------:R-:W3:Y:S01]  /*10540*/  LDL.LU R3, [R1+0x28] ;  /* 0x0000280001037983 */ /* 0x000ee20000300800 */
[----:B------:R-:W-:-:S04]  /*10550*/  LOP3.LUT R30, R31, 0x80, RZ, 0xc0, !PT ;  /* 0x000000801f1e7812 */ /* 0x000fc800078ec0ff */
[----:B------:R-:W-:Y:S02]  /*10560*/  SHF.R.U32.HI R30, RZ, 0x3, R30 ;  /* 0x00000003ff1e7819 */ /* 0x000fe4000001161e */
[----:B--2---:R-:W-:Y:S01]  /*10570*/  LOP3.LUT R2, R2, 0x40, RZ, 0xc0, !PT ;  /* 0x0000004002027812 */ /* 0x004fe200078ec0ff */
[----:B---3--:R-:W-:-:S03]  /*10580*/  VIADD R7, R3, 0xfffffffe ;  /* 0xfffffffe03077836 */ /* 0x008fc60000000000 */
[----:B------:R-:W-:-:S07]  /*10590*/  SHF.R.U32.HI R31, RZ, 0x2, R2 ;  /* 0x00000002ff1f7819 */ /* 0x000fce0000011602 */
.L_x_4316:
[----:B-1----:R-:W1:Y:S01]  /*105a0*/  S2R R2, SR_TID.X ;  /* 0x0000000000027919 */ /* 0x002e620000002100 */
[----:B0-----:R-:W0:Y:S01]  /*105b0*/  LDC R4, c[0x0][0x430] ;  /* 0x00010c00ff047b82 */ /* 0x001e220000000800 */
[----:B--23--:R-:W-:Y:S01]  /*105c0*/  IMAD R6, R7, 0x40, R32 ;  /* 0x0000004007067824 */ /* 0x00cfe200078e0220 */
[----:B------:R-:W-:Y:S05]  /*105d0*/  YIELD ;  /* 0x0000000000007946 */ /* 0x000fea0003800000 */
[----:B------:R-:W2:Y:S01]  /*105e0*/  S2R R3, SR_TID.X ;  /* 0x0000000000037919 */ /* 0x000ea20000002100 */
[----:B------:R-:W-:Y:S01]  /*105f0*/  IMAD.U32 R11, RZ, RZ, UR36 ;  /* 0x00000024ff0b7e24 */ /* 0x000fe2000f8e00ff */
[----:B------:R-:W-:Y:S01]  /*10600*/  ULDC UR4, c[0x0][0x430] ;  /* 0x00010c0000047ab9 */ /* 0x000fe20000000800 */
[----:B------:R-:W-:Y:S01]  /*10610*/  VIADD R24, R24, 0x1 ;  /* 0x0000000118187836 */ /* 0x000fe20000000000 */
[----:B0-----:R-:W-:-:S02]  /*10620*/  ISETP.NE.AND P0, PT, R4, 0x1, PT ;  /* 0x000000010400780c */ /* 0x001fc40003f05270 */
[----:B-1----:R-:W-:-:S04]  /*10630*/  LOP3.LUT R2, R2, 0x7f, RZ, 0xc0, !PT ;  /* 0x0000007f02027812 */ /* 0x002fc800078ec0ff */
[----:B------:R-:W-:Y:S01]  /*10640*/  SHF.R.U32.HI R2, RZ, 0x3, R2 ;  /* 0x00000003ff027819 */ /* 0x000fe20000011602 */
[----:B--2---:R-:W-:-:S06]  /*10650*/  IMAD.SHL.U32 R4, R3, 0x10, RZ ;  /* 0x0000001003047824 */ /* 0x004fcc00078e00ff */
[----:B------:R-:W0:Y:S01]  /*10660*/  @P0 LDC R3, c[0x0][0x434] ;  /* 0x00010d00ff030b82 */ /* 0x000e220000000800 */
[----:B------:R-:W-:-:S04]  /*10670*/  LOP3.LUT R4, R2, 0x70, R4, 0xf8, !PT ;  /* 0x0000007002047812 */ /* 0x000fc800078ef804 */
[----:B------:R-:W-:-:S03]  /*10680*/  ISETP.GT.U32.AND P1, PT, R4, 0x3f, PT ;  /* 0x0000003f0400780c */ /* 0x000fc60003f24070 */
[----:B------:R-:W1:Y:S01]  /*10690*/  @P0 LDC R2, c[0x0][0x438] ;  /* 0x00010e00ff020b82 */ /* 0x000e620000000800 */
[----:B------:R-:W-:-:S05]  /*106a0*/  IMAD.IADD R6, R4, 0x1, R6 ;  /* 0x0000000104067824 */ /* 0x000fca00078e0206 */
[----:B------:R-:W-:-:S04]  /*106b0*/  MOV R10, R6 ;  /* 0x00000006000a7202 */ /* 0x000fc80000000f00 */
        /* <DEDUP_REMOVED lines=26> */
.L_x_4304:
[----:B------:R-:W-:Y:S01]  /*10860*/  IMAD R6, R24, 0x8, R23 ;  /* 0x0000000818067824 */ /* 0x000fe200078e0217 */
[----:B------:R-:W-:Y:S01]  /*10870*/  SHF.L.U32 R17, R26, 0x1f, RZ ;  /* 0x0000001f1a117819 */ /* 0x000fe200000006ff */
[----:B------:R-:W-:Y:S01]  /*10880*/  BSSY B1, `(.L_x_4305) ;  /* 0x0000004000017945 */ /* 0x000fe20003800000 */
[----:B------:R-:W-:Y:S02]  /*10890*/  SHF.R.S32.HI R9, RZ, 0x1f, R5 ;  /* 0x0000001fff097819 */ /* 0x000fe40000011405 */
[----:B------:R-:W0:Y:S02]  /*108a0*/  SYNCS.PHASECHK.TRANS64.TRYWAIT P0, [R6+URZ+0x38840], R17 ;  /* 0x03884011060075a7 */ /* 0x000e24000800017f */
[----:B0-----:R-:W-:Y:S05]  /*108b0*/  @!P0 BRA `(.L_x_4306) ;  /* 0x0000003c003c8947 */ /* 0x001fea0003800000 */
.L_x_4393:
[----:B------:R-:W-:Y:S05]  /*108c0*/  BSYNC B1 ;  /* 0x0000000000017941 */ /* 0x000fea0003800000 */
.L_x_4305:
        /* <DEDUP_REMOVED lines=42> */
.L_x_4403:
        /* <DEDUP_REMOVED lines=8> */
.L_x_4308:
[----:B------:R-:W-:Y:S02]  /*10bf0*/  PLOP3.LUT P1, PT, P1, P0, PT, 0xa2, 0x0 ;  /* 0x000000000000781c */ /* 0x000fe40000f21472 */
[----:B------:R-:W-:-:S08]  /*10c00*/  @P0 R2UR P1, UR4, R6 ;  /* 0x00000000060402ca */ /* 0x000fd00000020000 */
[----:B------:R-:W-:-:S05]  /*10c10*/  @P0 PLOP3.LUT P0, PT, P1, PT, PT, 0x80, 0x0 ;  /* 0x000000000000081c */ /* 0x000fca0000f0f070 */
[----:B------:R-:W-:Y:S01]  /*10c20*/  @!P1 SYNCS.ARRIVE.TRANS64.RED.A0T1 RZ, [UR4+0x38830], RZ ;  /* 0x038830ffffff99a7 */ /* 0x000fe20008200404 */
[----:B------:R-:W-:Y:S07]  /*10c30*/  @!P1 ARRIVES.LDGSTSBAR.64.TRANSCNT [UR4+0x38830] ;  /* 0x03883000ff0099b0 */ /* 0x000fee0008000a84 */
[----:B------:R-:W-:Y:S05]  /*10c40*/  @P0 BRA.U.ANY `(.L_x_4308) ;  /* 0xfffffffd00e80947 */ /* 0x000fea000393ffff */
[----:B------:R-:W-:Y:S01]  /*10c50*/  NOP ;  /* 0x0000000000007918 */ /* 0x000fe20000000000 */
[----:B--2---:R-:W-:-:S04]  /*10c60*/  MOV R2, UR36 ;  /* 0x0000002400027c02 */ /* 0x004fc80008000f00 */
[----:B------:R-:W-:-:S13]  /*10c70*/  ISETP.NE.AND P2, PT, R2, 0x3, PT ;  /* 0x000000030200780c */ /* 0x000fda0003f45270 */
[----:B------:R-:W-:Y:S05]  /*10c80*/  @!P2 BRA `(.L_x_4309) ;  /* 0x000000000004a947 */ /* 0x000fea0003800000 */
[----:B------:R-:W-:Y:S01]  /*10c90*/  BPT.TRAP 0x1 ;  /* 0x000000040000795c */ /* 0x000fe20000300000 */
.L_x_4309:
[----:B------:R2:W-:Y:S01]  /*10ca0*/  SYNCS.ARRIVE.TRANS64.A1T0 RZ, [R6+URZ+0x38830], RZ ;  /* 0x038830ff06ff79a7 */ /* 0x0005e2000810003f */
[----:B------:R-:W-:Y:S05]  /*10cb0*/  @!P2 BRA `(.L_x_4310) ;  /* 0x000000000004a947 */ /* 0x000fea0003800000 */
[----:B------:R-:W-:Y:S01]  /*10cc0*/  BPT.TRAP 0x1 ;  /* 0x000000040000795c */ /* 0x000fe20000300000 */
.L_x_4310:
[----:B------:R-:W3:Y:S01]  /*10cd0*/  SYNCS.PHASECHK.TRANS64.TRYWAIT P0, [R6+URZ+0x38860], R17 ;  /* 0x03886011060075a7 */ /* 0x000ee2000800017f */
[----:B------:R-:W-:Y:S04]  /*10ce0*/  BSSY B1, `(.L_x_4311) ;  /* 0x0000002000017945 */ /* 0x000fe80003800000 */
[----:B---3--:R-:W-:Y:S05]  /*10cf0*/  @!P0 BRA `(.L_x_4312) ;  /* 0x0000003c005c8947 */ /* 0x008fea0003800000 */
.L_x_4404:
[----:B------:R-:W-:Y:S05]  /*10d00*/  BSYNC B1 ;  /* 0x0000000000017941 */ /* 0x000fea0003800000 */
.L_x_4311:
        /* <DEDUP_REMOVED lines=81> */
.L_x_4414:
        /* <DEDUP_REMOVED lines=25> */
.L_x_4314:
        /* <DEDUP_REMOVED lines=11> */
.L_x_4315:
[----:B------:R3:W-:Y:S01]  /*11460*/  SYNCS.ARRIVE.TRANS64.A1T0 RZ, [R6+URZ+0x38850], RZ ;  /* 0x038850ff06ff79a7 */ /* 0x0007e2000810003f */
[----:B------:R-:W-:Y:S05]  /*11470*/  @P3 BRA `(.L_x_4316) ;  /* 0xfffffff000483947 */ /* 0x000fea000383ffff */
.L_x_4303:
[----:B------:R-:W-:Y:S05]  /*11480*/  BSYNC B0 ;  /* 0x0000000000007941 */ /* 0x000fea0003800000 */
.L_x_4302:
        /* <DEDUP_REMOVED lines=21> */
.L_x_4318:
[----:B------:R-:W-:Y:S05]  /*115e0*/  BSYNC B0 ;  /* 0x0000000000007941 */ /* 0x000fea0003800000 */
.L_x_4317:
[----:B------:R-:W-:-:S07]  /*115f0*/  SEL R24, R24, RZ, P0 ;  /* 0x000000ff18187207 */ /* 0x000fce0000000000 */
.L_x_4271:
[----:B------:R-:W-:Y:S05]  /*11600*/  BSYNC B7 ;  /* 0x0000000000077941 */ /* 0x000fea0003800000 */
.L_x_4269:
        /* <DEDUP_REMOVED lines=11> */
.L_x_4319:
        /* <DEDUP_REMOVED lines=8> */
[----:B------:R-:W0:Y:S02]  /*11740*/  @!P1 LDC.64 R2, c[0x0][0xd80] ;  /* 0x00036000ff029b82 */ /* 0x000e240000000a00 */
[----:B0-----:R-:W-:-:S06]  /*11750*/  @!P1 IMAD.WIDE R2, R5, 0x4, R2 ;  /* 0x0000000405029825 */ /* 0x001fcc00078e0202 */
[----:B------:R-:W4:Y:S01]  /*11760*/  @!P1 LDG.E R2, desc[UR44][R2.64] ;  /* 0x0000002c02029981 */ /* 0x000f22000c1e1900 */
[----:B------:R-:W-:Y:S01]  /*11770*/  IMAD.MOV.U32 R5, RZ, RZ, RZ ;  /* 0x000000ffff057224 */ /* 0x000fe200078e00ff */
[C---:B------:R-:W-:Y:S02]  /*11780*/  ISETP.GE.U32.AND P2, PT, R8.reuse, 0x2, PT ;  /* 0x000000020800780c */ /* 0x040fe40003f46070 */
[C---:B------:R-:W-:Y:S01]  /*11790*/  ISETP.GE.U32.AND P3, PT, R8.reuse, 0x4, PT ;  /* 0x000000040800780c */ /* 0x040fe20003f66070 */
[----:B------:R-:W-:Y:S01]  /*117a0*/  SHFL.IDX PT, R0, R16, RZ, 0x1f ;  /* 0x00001fff10007589 */ /* 0x000fe200000e0000 */
[C---:B------:R-:W-:Y:S02]  /*117b0*/  ISETP.GE.U32.AND P4, PT, R8.reuse, 0x8, PT ;  /* 0x000000080800780c */ /* 0x040fe40003f86070 */
[C---:B------:R-:W-:Y:S01]  /*117c0*/  ISETP.GE.U32.AND P5, PT, R8.reuse, 0x10, PT ;  /* 0x000000100800780c */ /* 0x040fe20003fa6070 */
[----:B------:R-:W-:Y:S01]  /*117d0*/  SHFL.IDX PT, R4, R16, 0x1, 0x1f ;  /* 0x00201f0010047f89 */ /* 0x000fe200000e0000 */
[----:B----4-:R-:W-:Y:S01]  /*117e0*/  @!P1 IMAD.MOV.U32 R5, RZ, RZ, R2 ;  /* 0x000000ffff059224 */ /* 0x010fe200078e0002 */
[----:B------:R-:W-:-:S04]  /*117f0*/  ISETP.NE.AND P1, PT, R8, RZ, PT ;  /* 0x000000ff0800720c */ /* 0x000fc80003f25270 */
        /* <DEDUP_REMOVED lines=15> */
[----:B------:R0:W2:Y:S02]  /*118f0*/  SHFL.IDX PT, R14, R2, 0x1f, 0x1f ;  /* 0x03e01f00020e7f89 */ /* 0x0000a400000e0000 */
.L_x_4424:
[----:B------:R-:W-:Y:S02]  /*11900*/  ULDC UR4, c[0x0][0xd38] ;  /* 0x00034e0000047ab9 */ /* 0x000fe40000000800 */
[----:B------:R-:W-:-:S04]  /*11910*/  IMAD.U32 R7, RZ, RZ, UR4 ;  /* 0x00000004ff077e24 */ /* 0x000fc8000f8e00ff */
[----:B--2---:R-:W-:-:S04]  /*11920*/  IMAD R14, R14, R7, RZ ;  /* 0x000000070e0e7224 */ /* 0x004fc800078e02ff */
[----:B------:R-:W-:-:S05]  /*11930*/  IMAD.IADD R9, R4, 0x1, R14 ;  /* 0x0000000104097824 */ /* 0x000fca00078e020e */
[----:B------:R-:W-:-:S13]  /*11940*/  ISETP.GT.AND P6, PT, R9, R0, PT ;  /* 0x000000000900720c */ /* 0x000fda0003fc4270 */
[----:B------:R-:W-:Y:S05]  /*11950*/  @P6 BRA `(.L_x_4322) ;  /* 0x00000000009c6947 */ /* 0x000fea0003800000 */
.L_x_4327:
        /* <DEDUP_REMOVED lines=14> */
.L_x_4325:
[----:B------:R-:W-:Y:S05]  /*11a40*/  BSYNC B0 ;  /* 0x0000000000007941 */ /* 0x000fea0003800000 */
.L_x_4324:
        /* <DEDUP_REMOVED lines=18> */
.L_x_4432:
[----:B------:R-:W-:Y:S02]  /*11b70*/  ULDC UR4, c[0x0][0xd38] ;  /* 0x00034e0000047ab9 */ /* 0x000fe40000000800 */
[----:B------:R-:W-:-:S04]  /*11b80*/  IMAD.U32 R7, RZ, RZ, UR4 ;  /* 0x00000004ff077e24 */ /* 0x000fc8000f8e00ff */
[----:B--2---:R-:W-:-:S04]  /*11b90*/  IMAD R14, R14, R7, RZ ;  /* 0x000000070e0e7224 */ /* 0x004fc800078e02ff */
[----:B------:R-:W-:-:S05]  /*11ba0*/  IMAD.IADD R9, R14, 0x1, R9 ;  /* 0x000000010e097824 */ /* 0x000fca00078e0209 */
[----:B------:R-:W-:-:S13]  /*11bb0*/  ISETP.GT.AND P6, PT, R9, R0, PT ;  /* 0x000000000900720c */ /* 0x000fda0003fc4270 */
[----:B------:R-:W-:Y:S05]  /*11bc0*/  @!P6 BRA `(.L_x_4327) ;  /* 0xfffffffc0064e947 */ /* 0x000fea000383ffff */
.L_x_4322:
        /* <DEDUP_REMOVED lines=8> */
.L_x_4436:
[----:B------:R-:W-:Y:S01]  /*11c50*/  ISETP.NE.AND P0, PT, R3, RZ, PT ;  /* 0x000000ff0300720c */ /* 0x000fe20003f05270 */
[----:B------:R-:W-:-:S12]  /*11c60*/  IMAD.MOV.U32 R14, RZ, RZ, RZ ;  /* 0x000000ffff0e7224 */ /* 0x000fd800078e00ff */
[----:B------:R-:W-:Y:S05]  /*11c70*/  @!P0 BRA `(.L_x_4329) ;  /* 0x0000000000108947 */ /* 0x000fea0003800000 */
[----:B------:R-:W-:Y:S01]  /*11c80*/  UMOV UR4, 0xffffffff ;  /* 0xffffffff00047882 */ /* 0x000fe20000000000 */
[----:B------:R-:W-:Y:S02]  /*11c90*/  VIADD R12, R4, 0xffffffff ;  /* 0xffffffff040c7836 */ /* 0x000fe40000000000 */
[----:B------:R-:W-:Y:S05]  /*11ca0*/  BRA.DIV UR4, `(.L_x_4330) ;  /* 0x0000003e04887947 */ /* 0x000fea000b800000 */
[----:B------:R4:W0:Y:S02]  /*11cb0*/  SHFL.IDX PT, R14, R2, R12, 0x1f ;  /* 0x00001f0c020e7589 */ /* 0x00082400000e0000 */
.L_x_4329:
[----:B---3--:R-:W-:Y:S01]  /*11cc0*/  IABS R6, R5 ;  /* 0x0000000500067213 */ /* 0x008fe20000000000 */
[----:B0-----:R-:W-:Y:S02]  /*11cd0*/  IMAD R16, R14, R7, R16 ;  /* 0x000000070e107224 */ /* 0x001fe400078e0210 */
[----:B------:R-:W-:Y:S01]  /*11ce0*/  IMAD.IADD R19, R4, 0x1, R19 ;  /* 0x0000000104137824 */ /* 0x000fe200078e0213 */
[----:B------:R-:W0:Y:S01]  /*11cf0*/  I2F.RP R8, R6 ;  /* 0x0000000600087306 */ /* 0x000e220000209400 */
[----:B------:R-:W-:-:S05]  /*11d00*/  IMAD.IADD R10, R0, 0x1, -R16 ;  /* 0x00000001000a7824 */ /* 0x000fca00078e0a10 */
[----:B------:R-:W-:Y:S02]  /*11d10*/  IABS R0, R10 ;  /* 0x0000000a00007213 */ /* 0x000fe40000000000 */
[----:B0-----:R-:W4:Y:S02]  /*11d20*/  MUFU.RCP R8, R8 ;  /* 0x0000000800087308 */ /* 0x001f240000001000 */
[----:B----4-:R-:W-:-:S06]  /*11d30*/  VIADD R2, R8, 0xffffffe ;  /* 0x0ffffffe08027836 */ /* 0x010fcc0000000000 */
[----:B------:R0:W3:Y:S02]  /*11d40*/  F2I.FTZ.U32.TRUNC.NTZ R3, R2 ;  /* 0x0000000200037305 */ /* 0x0000e4000021f000 */
[----:B0-----:R-:W-:Y:S01]  /*11d50*/  IMAD.MOV.U32 R2, RZ, RZ, RZ ;  /* 0x000000ffff027224 */ /* 0x001fe200078e00ff */
[----:B---3--:R-:W-:-:S05]  /*11d60*/  IADD3 R7, RZ, -R3, RZ ;  /* 0x80000003ff077210 */ /* 0x008fca0007ffe0ff */
[----:B------:R-:W-:-:S04]  /*11d70*/  IMAD R7, R7, R6, RZ ;  /* 0x0000000607077224 */ /* 0x000fc800078e02ff */
[----:B------:R-:W-:Y:S01]  /*11d80*/  IMAD.HI.U32 R3, R3, R7, R2 ;  /* 0x0000000703037227 */ /* 0x000fe200078e0002 */
[----:B------:R-:W-:-:S05]  /*11d90*/  IABS R7, R5 ;  /* 0x0000000500077213 */ /* 0x000fca0000000000 */
        /* <DEDUP_REMOVED lines=17> */
.L_x_4323:
[----:B------:R-:W-:Y:S01]  /*11eb0*/  UMOV UR4, URZ ;  /* 0x0000003f00047c82 */ /* 0x000fe20008000000 */
[----:B------:R-:W-:Y:S01]  /*11ec0*/  UMOV UR5, URZ ;  /* 0x0000003f00057c82 */ /* 0x000fe20008000000 */
[----:B------:R-:W-:Y:S01]  /*11ed0*/  ULDC UR6, c[0x0][0xd3c] ;  /* 0x00034f0000067ab9 */ /* 0x000fe20000000800 */
[----:B------:R-:W-:Y:S02]  /*11ee0*/  IMAD.MOV.U32 R16, RZ, RZ, R0 ;  /* 0x000000ffff107224 */ /* 0x000fe400078e0000 */
[----:B------:R-:W-:Y:S02]  /*11ef0*/  IMAD.U32 R17, RZ, RZ, UR4 ;  /* 0x00000004ff117e24 */ /* 0x000fe4000f8e00ff */
[----:B------:R-:W-:Y:S02]  /*11f00*/  IMAD.U32 R18, RZ, RZ, UR5 ;  /* 0x00000005ff127e24 */ /* 0x000fe4000f8e00ff */
[----:B------:R-:W-:-:S07]  /*11f10*/  IMAD.U32 R19, RZ, RZ, UR6 ;  /* 0x00000006ff137e24 */ /* 0x000fce000f8e00ff */
.L_x_4331:
        /* <DEDUP_REMOVED lines=10> */
.L_x_4320:
[----:B------:R-:W-:Y:S02]  /*11fc0*/  ULDC UR4, c[0x0][0xd3c] ;  /* 0x00034f0000047ab9 */ /* 0x000fe40000000800 */
[----:B0-----:R-:W-:-:S13]  /*11fd0*/  ISETP.GE.AND P0, PT, R19, UR4, PT ;  /* 0x0000000413007c0c */ /* 0x001fda000bf06270 */
[----:B------:R-:W-:Y:S05]  /*11fe0*/  @!P0 BRA `(.L_x_4332) ;  /* 0xffffffac00108947 */ /* 0x000fea000383ffff */
[----:B------:R-:W-:Y:S05]  /*11ff0*/  BSYNC B8 ;  /* 0x0000000000087941 */ /* 0x000fea0003800000 */
.L_x_4265:
[----:B-1----:R-:W5:Y:S01]  /*12000*/  LDL.LU R0, [R1+0x20] ;  /* 0x0000200001007983 */ /* 0x002f620000300800 */
[----:B------:R-:W-:Y:S01]  /*12010*/  BSSY B0, `(.L_x_4333) ;  /* 0x000000b000007945 */ /* 0x000fe20003800000 */
[----:B------:R-:W0:Y:S01]  /*12020*/  S2R R5, SR_CgaCtaId ;  /* 0x0000000000057919 */ /* 0x000e220000008800 */
[----:B-----5:R-:W-:-:S05]  /*12030*/  VIADD R0, R0, 0x1 ;  /* 0x0000000100007836 */ /* 0x020fca0000000000 */
        /* <DEDUP_REMOVED lines=8> */
.L_x_4439:
[----:B------:R-:W-:Y:S05]  /*120c0*/  BSYNC B0 ;  /* 0x0000000000007941 */ /* 0x000fea0003800000 */
.L_x_4333:
[----:B------:R-:W-:-:S03]  /*120d0*/  UMOV UR4, 0xffffffff ;  /* 0xffffffff00047882 */ /* 0x000fc60000000000 */
[----:B------:R-:W-:Y:S05]  /*120e0*/  BRA.DIV UR4, `(.L_x_4335) ;  /* 0x0000003a04b07947 */ /* 0x000fea000b800000 */
[----:B0-----:R-:W0:Y:S02]  /*120f0*/  S2R R0, SR_TID.X ;  /* 0x0000000000007919 */ /* 0x001e240000002100 */
[----:B0-----:R-:W-:-:S04]  /*12100*/  SHF.R.U32.HI R0, RZ, 0x5, R0 ;  /* 0x00000005ff007819 */ /* 0x001fc80000011600 */
[----:B------:R-:W-:-:S05]  /*12110*/  LOP3.LUT R0, R0, 0x3, RZ, 0xc0, !PT ;  /* 0x0000000300007812 */ /* 0x000fca00078ec0ff */
[----:B------:R0:W1:Y:S02]  /*12120*/  SHFL.IDX PT, R14, R0, RZ, 0x1f ;  /* 0x00001fff000e7589 */ /* 0x00006400000e0000 */
.L_x_4442:
[----:B-1----:R-:W-:Y:S01]  /*12130*/  ISETP.NE.AND P0, PT, R14, RZ, PT ;  /* 0x000000ff0e00720c */ /* 0x002fe20003f05270 */
[----:B------:R-:W-:-:S12]  /*12140*/  BSSY B0, `(.L_x_4336) ;  /* 0x0000024000007945 */ /* 0x000fd80003800000 */
[----:B------:R-:W-:Y:S05]  /*12150*/  @P0 BRA `(.L_x_4337) ;  /* 0x0000000000880947 */ /* 0x000fea0003800000 */
[----:B------:R-:W-:-:S03]  /*12160*/  UMOV UR4, 0xffffffff ;  /* 0xffffffff00047882 */ /* 0x000fc60000000000 */
[----:B------:R-:W-:Y:S05]  /*12170*/  BRA.DIV UR4, `(.L_x_4338) ;  /* 0x0000003a04c07947 */ /* 0x000fea000b800000 */
[----:B------:R-:W-:-:S13]  /*12180*/  ELECT P6, URZ, PT ;  /* 0x00000000003f782f */ /* 0x000fda00038c0000 */
.L_x_4445:
[----:B------:R-:W-:Y:S05]  /*12190*/  @!P6 BRA `(.L_x_4337) ;  /* 0x000000000078e947 */ /* 0x000fea0003800000 */
[----:B------:R-:W-:-:S06]  /*121a0*/  ULOP3.LUT UR4, UR38, 0x2, URZ, 0xfc, !UPT ;  /* 0x0000000226047892 */ /* 0x000fcc000f8efc3f */
[----:B0-----:R-:W-:-:S05]  /*121b0*/  IMAD.U32 R0, RZ, RZ, UR4 ;  /* 0x00000004ff007e24 */ /* 0x001fca000f8e00ff */
[----:B------:R-:W-:-:S13]  /*121c0*/  ISETP.NE.AND P0, PT, R0, 0x3, PT ;  /* 0x000000030000780c */ /* 0x000fda0003f05270 */
[----:B------:R-:W-:Y:S05]  /*121d0*/  @!P0 BRA `(.L_x_4339) ;  /* 0x0000000000048947 */ /* 0x000fea0003800000 */
[----:B------:R-:W-:Y:S01]  /*121e0*/  BPT.TRAP 0x1 ;  /* 0x000000040000795c */ /* 0x000fe20000300000 */
.L_x_4339:
[C---:B------:R-:W-:Y:S01]  /*121f0*/  LEA R5, R24.reuse, R7, 0x3 ;  /* 0x0000000718057211 */ /* 0x040fe200078e18ff */
[----:B------:R-:W-:Y:S01]  /*12200*/  VIADD R24, R24, 0x1 ;  /* 0x0000000118187836 */ /* 0x000fe20000000000 */
[----:B------:R-:W-:-:S04]  /*12210*/  SHF.L.U32 R0, R26, 0x1f, RZ ;  /* 0x0000001f1a007819 */ /* 0x000fc800000006ff */
[----:B------:R-:W0:Y:S01]  /*12220*/  SYNCS.PHASECHK.TRANS64.TRYWAIT P1, [R5+URZ+0x38840], R0 ;  /* 0x03884000050075a7 */ /* 0x000e22000802017f */
[----:B------:R-:W-:-:S04]  /*12230*/  ISETP.NE.AND P2, PT, R24, 0x2, PT ;  /* 0x000000021800780c */ /* 0x000fc80003f45270 */
[----:B------:R-:W-:Y:S01]  /*12240*/  SEL R3, RZ, 0x1, P2 ;  /* 0x00000001ff037807 */ /* 0x000fe20001000000 */
[----:B0-----:R-:W-:Y:S08]  /*12250*/  @!P1 BRA `(.L_x_4340) ;  /* 0x0000003800a89947 */ /* 0x001ff00003800000 */
.L_x_4446:
[----:B------:R-:W-:Y:S02]  /*12260*/  SEL R24, R24, RZ, P2 ;  /* 0x000000ff18187207 */ /* 0x000fe40001000000 */
[----:B------:R-:W-:Y:S01]  /*12270*/  LOP3.LUT R2, R26, R3, RZ, 0x3c, !PT ;  /* 0x000000031a027212 */ /* 0x000fe200078e3cff */
[----:B------:R-:W-:Y:S06]  /*12280*/  @!P0 BRA `(.L_x_4341) ;  /* 0x0000000000048947 */ /* 0x000fec0003800000 */
[----:B------:R-:W-:Y:S01]  /*12290*/  BPT.TRAP 0x1 ;  /* 0x000000040000795c */ /* 0x000fe20000300000 */
.L_x_4341:
[----:B------:R-:W-:Y:S01]  /*122a0*/  IMAD R3, R24, 0x8, R7 ;  /* 0x0000000818037824 */ /* 0x000fe200078e0207 */
[----:B------:R-:W-:-:S04]  /*122b0*/  SHF.L.U32 R2, R2, 0x1f, RZ ;  /* 0x0000001f02027819 */ /* 0x000fc800000006ff */
[----:B------:R-:W1:Y:S02]  /*122c0*/  SYNCS.PHASECHK.TRANS64.TRYWAIT P1, [R3+URZ+0x38840], R2 ;  /* 0x03884002030075a7 */ /* 0x000e64000802017f */
[----:B-1----:R-:W-:Y:S05]  /*122d0*/  @!P1 BRA `(.L_x_4342) ;  /* 0x00000038009c9947 */ /* 0x002fea0003800000 */
.L_x_4447:
[----:B------:R-:W-:Y:S05]  /*122e0*/  @!P0 BRA `(.L_x_4343) ;  /* 0x0000000000048947 */ /* 0x000fea0003800000 */
[----:B------:R-:W-:Y:S01]  /*122f0*/  BPT.TRAP 0x1 ;  /* 0x000000040000795c */ /* 0x000fe20000300000 */
.L_x_4343:
[----:B------:R-:W5:Y:S02]  /*12300*/  SYNCS.PHASECHK.TRANS64.TRYWAIT P1, [R5+URZ+0x38860], R0 ;  /* 0x03886000050075a7 */ /* 0x000f64000802017f */
[----:B-----5:R-:W-:Y:S05]  /*12310*/  @!P1 BRA `(.L_x_4344) ;  /* 0x0000003800a09947 */ /* 0x020fea0003800000 */
.L_x_4448:
[----:B------:R-:W-:Y:S05]  /*12320*/  @!P0 BRA `(.L_x_4345) ;  /* 0x0000000000048947 */ /* 0x000fea0003800000 */
[----:B------:R-:W-:Y:S01]  /*12330*/  BPT.TRAP 0x1 ;  /* 0x000000040000795c */ /* 0x000fe20000300000 */
.L_x_4345:
[----:B------:R0:W0:Y:S02]  /*12340*/  SYNCS.PHASECHK.TRANS64.TRYWAIT P0, [R3+URZ+0x38860], R2 ;  /* 0x03886002030075a7 */ /* 0x000024000800017f */
[----:B0-----:R-:W-:Y:S05]  /*12350*/  @!P0 NANOSLEEP.SYNCS 0x989680 ;  /* 0x009896800000895d */ /* 0x001fea0003900000 */
[----:B------:R-:W0:Y:S02]  /*12360*/  @!P0 SYNCS.PHASECHK.TRANS64 P0, [R3+URZ+0x38860], R2 ;  /* 0x03886002030085a7 */ /* 0x000e24000800007f */
[----:B0-----:R-:W-:Y:S05]  /*12370*/  @!P0 BRA `(.L_x_4345) ;  /* 0xfffffffc00f08947 */ /* 0x001fea000383ffff */
.L_x_4337:
[----:B------:R-:W-:Y:S05]  /*12380*/  BSYNC B0 ;  /* 0x0000000000007941 */ /* 0x000fea0003800000 */
.L_x_4336:
[----:B------:R-:W-:Y:S05]  /*12390*/  EXIT ;  /* 0x000000000000794d */ /* 0x000fea0003800000 */
.L_x_4219:
[----:B-1----:R-:W-:-:S04]  /*123a0*/  IMAD.U32 R0, RZ, RZ, UR40 ;  /* 0x00000028ff007e24 */ /* 0x002fc8000f8e00ff */
[----:B------:R1:W2:Y:S03]  /*123b0*/  SYNCS.PHASECHK.TRANS64.TRYWAIT P1, [R0+URZ+0x38800], R3 ;  /* 0x03880003000075a7 */ /* 0x0002a6000802017f */
[----:B--2---:R-:W-:Y:S05]  /*123c0*/  @!P1 NANOSLEEP.SYNCS 0x989680 ;  /* 0x009896800000995d */ /* 0x004fea0003900000 */
[----:B------:R-:W2:Y:S02]  /*123d0*/  @!P1 SYNCS.PHASECHK.TRANS64 P1, [R0+URZ+0x38800], R3 ;  /* 0x03880003000095a7 */ /* 0x000ea4000802007f */
[----:B--2---:R-:W-:Y:S05]  /*123e0*/  @!P1 BRA `(.L_x_4219) ;  /* 0xfffffffc00ec9947 */ /* 0x004fea000383ffff */
[----:B------:R-:W-:Y:S05]  /*123f0*/  BRA `(.L_x_4346) ;  /* 0xffffff0c00207947 */ /* 0x000fea000383ffff */
.L_x_4223:
[----:B--2---:R2:W3:Y:S02]  /*12400*/  SYNCS.PHASECHK.TRANS64.TRYWAIT P1, [R7+URZ+0x38830], R4 ;  /* 0x03883004070075a7 */ /* 0x0044e4000802017f */
[----:B---3--:R-:W-:Y:S05]  /*12410*/  @!P1 NANOSLEEP.SYNCS 0x989680 ;  /* 0x009896800000995d */ /* 0x008fea0003900000 */
[----:B------:R-:W3:Y:S02]  /*12420*/  @!P1 SYNCS.PHASECHK.TRANS64 P1, [R7+URZ+0x38830], R4 ;  /* 0x03883004070095a7 */ /* 0x000ee4000802007f */
[----:B---3--:R-:W-:Y:S05]  /*12430*/  @!P1 BRA `(.L_x_4223) ;  /* 0xfffffffc00f09947 */ /* 0x008fea000383ffff */
[----:B------:R-:W-:Y:S05]  /*12440*/  BRA `(.L_x_4222) ;  /* 0xffffff0c00387947 */ /* 0x000fea000383ffff */
.L_x_4224:
[----:B-1----:R-:W-:-:S04]  /*12450*/  IMAD.U32 R6, RZ, RZ, UR40 ;  /* 0x00000028ff067e24 */ /* 0x002fc8000f8e00ff */
[----:B------:R1:W3:Y:S03]  /*12460*/  SYNCS.PHASECHK.TRANS64.TRYWAIT P1, [R6+URZ+0x38810], R3 ;  /* 0x03881003060075a7 */ /* 0x0002e6000802017f */
[----:B---3--:R-:W-:Y:S05]  /*12470*/  @!P1 NANOSLEEP.SYNCS 0x989680 ;  /* 0x009896800000995d */ /* 0x008fea0003900000 */
[----:B------:R-:W3:Y:S02]  /*12480*/  @!P1 SYNCS.PHASECHK.TRANS64 P1, [R6+URZ+0x38810], R3 ;  /* 0x03881003060095a7 */ /* 0x000ee4000802007f */
[----:B---3--:R-:W-:Y:S05]  /*12490*/  @!P1 BRA `(.L_x_4224) ;  /* 0xfffffffc00ec9947 */ /* 0x008fea000383ffff */
[----:B------:R-:W-:Y:S05]  /*124a0*/  BRA `(.L_x_4347) ;  /* 0xffffff0c00c07947 */ /* 0x000fea000383ffff */
.L_x_4228:
[----:B----4-:R4:W0:Y:S02]  /*124b0*/  SYNCS.PHASECHK.TRANS64.TRYWAIT P1, [R7+URZ+0x38850], R4 ;  /* 0x03885004070075a7 */ /* 0x010824000802017f */
[----:B0-----:R-:W-:Y:S05]  /*124c0*/  @!P1 NANOSLEEP.SYNCS 0x989680 ;  /* 0x009896800000995d */ /* 0x001fea0003900000 */
[----:B------:R-:W0:Y:S02]  /*124d0*/  @!P1 SYNCS.PHASECHK.TRANS64 P1, [R7+URZ+0x38850], R4 ;  /* 0x03885004070095a7 */ /* 0x000e24000802007f */
[----:B0-----:R-:W-:Y:S05]  /*124e0*/  @!P1 BRA `(.L_x_4228) ;  /* 0xfffffffc00f09947 */ /* 0x001fea000383ffff */
[----:B------:R-:W-:Y:S05]  /*124f0*/  BRA `(.L_x_4227) ;  /* 0xffffff0c00cc7947 */ /* 0x000fea000383ffff */
.L_x_4235:
[----:B-1----:R-:W-:-:S04]  /*12500*/  IMAD.U32 R4, RZ, RZ, UR6 ;  /* 0x00000006ff047e24 */ /* 0x002fc8000f8e00ff */
[----:B------:R1:W2:Y:S03]  /*12510*/  SYNCS.PHASECHK.TRANS64.TRYWAIT P2, [R4+URZ+0x38830], R3 ;  /* 0x03883003040075a7 */ /* 0x0002a6000804017f */
[----:B--2---:R-:W-:Y:S05]  /*12520*/  @!P2 NANOSLEEP.SYNCS 0x989680 ;  /* 0x009896800000a95d */ /* 0x004fea0003900000 */
[----:B------:R-:W2:Y:S02]  /*12530*/  @!P2 SYNCS.PHASECHK.TRANS64 P2, [R4+URZ+0x38830], R3 ;  /* 0x038830030400a5a7 */ /* 0x000ea4000804007f */
[----:B--2---:R-:W-:Y:S05]  /*12540*/  @!P2 BRA `(.L_x_4235) ;  /* 0xfffffffc00eca947 */ /* 0x004fea000383ffff */
[----:B------:R-:W-:Y:S05]  /*12550*/  BRA `(.L_x_4234) ;  /* 0xffffff3400547947 */ /* 0x000fea000383ffff */
.L_x_4239:
[----:B-1----:R-:W-:-:S04]  /*12560*/  IMAD.U32 R4, RZ, RZ, UR6 ;  /* 0x00000006ff047e24 */ /* 0x002fc8000f8e00ff */
[----:B------:R1:W3:Y:S03]  /*12570*/  SYNCS.PHASECHK.TRANS64.TRYWAIT P2, [R4+URZ+0x38850], R3 ;  /* 0x03885003040075a7 */ /* 0x0002e6000804017f */
[----:B---3--:R-:W-:Y:S05]  /*12580*/  @!P2 NANOSLEEP.SYNCS 0x989680 ;  /* 0x009896800000a95d */ /* 0x008fea0003900000 */
[----:B------:R-:W3:Y:S02]  /*12590*/  @!P2 SYNCS.PHASECHK.TRANS64 P2, [R4+URZ+0x38850], R3 ;  /* 0x038850030400a5a7 */ /* 0x000ee4000804007f */
[----:B---3--:R-:W-:Y:S05]  /*125a0*/  @!P2 BRA `(.L_x_4239) ;  /* 0xfffffffc00eca947 */ /* 0x008fea000383ffff */
[----:B------:R-:W-:Y:S05]  /*125b0*/  BRA `(.L_x_4238) ;  /* 0xffffff3400c47947 */ /* 0x000fea000383ffff */
.L_x_4277:
[----:B------:R-:W-:Y:S01]  /*125c0*/  SHF.R.U32.HI R21, RZ, 0x5, R21 ;  /* 0x00000005ff157819 */ /* 0x000fe20000011615 */
[----:B------:R-:W-:Y:S01]  /*125d0*/  BSSY B0, `(.L_x_4348) ;  /* 0x0000009000007945 */ /* 0x000fe20003800000 */
[----:B------:R-:W-:Y:S02]  /*125e0*/  IMAD.MOV.U32 R12, RZ, RZ, RZ ;  /* 0x000000ffff0c7224 */ /* 0x000fe400078e00ff */
[----:B------:R-:W-:Y:S01]  /*125f0*/  LOP3.LUT R21, R21, 0x3, RZ, 0xc0, !PT ;  /* 0x0000000315157812 */ /* 0x000fe200078ec0ff */
[----:B------:R-:W-:Y:S02]  /*12600*/  IMAD.MOV.U32 R11, RZ, RZ, 0x1f ;  /* 0x0000001fff0b7424 */ /* 0x000fe400078e00ff */
[----:B------:R-:W-:Y:S02]  /*12610*/  IMAD.MOV.U32 R15, RZ, RZ, -0x1 ;  /* 0xffffffffff0f7424 */ /* 0x000fe400078e00ff */
[----:B------:R-:W-:-:S07]  /*12620*/  IMAD.MOV.U32 R13, RZ, RZ, R21 ;  /* 0x000000ffff0d7224 */ /* 0x000fce00078e0015 */
[----:B-----5:R-:W-:Y:S05]  /*12630*/  WARPSYNC.COLLECTIVE R15, `(.L_x_4349) ;  /* 0x000000000f087348 */ /* 0x020fea0003c00000 */
[----:B------:R0:W1:Y:S02]  /*12640*/  SHFL.IDX P6, R14, R13, R12, R11 ;  /* 0x0000000c0d0e7389 */ /* 0x00006400000c000b */
[----:B01---5:R-:W-:Y:S01]  /*12650*/  ENDCOLLECTIVE ;  /* 0x000000000000791b */ /* 0x023fe20003800000 */
.L_x_4349:
[----:B------:R-:W-:Y:S05]  /*12660*/  BSYNC B0 ;  /* 0x0000000000007941 */ /* 0x000fea0003800000 */
.L_x_4348:
[----:B------:R-:W-:Y:S05]  /*12670*/  BRA `(.L_x_4350) ;  /* 0xffffffb000b47947 */ /* 0x000fea000383ffff */
.L_x_4280:
[----:B0-----:R0:W1:Y:S02]  /*12680*/  SYNCS.PHASECHK.TRANS64.TRYWAIT P0, [R30+URZ+0x38840], R0 ;  /* 0x038840001e0075a7 */ /* 0x001064000800017f */
[----:B-1----:R-:W-:Y:S05]  /*12690*/  @!P0 NANOSLEEP.SYNCS 0x989680 ;  /* 0x009896800000895d */ /* 0x002fea0003900000 */
[----:B------:R-:W1:Y:S02]  /*126a0*/  @!P0 SYNCS.PHASECHK.TRANS64 P0, [R30+URZ+0x38840], R0 ;  /* 0x038840001e0085a7 */ /* 0x000e64000800007f */
[----:B-1----:R-:W-:Y:S05]  /*126b0*/  @!P0 BRA `(.L_x_4280) ;  /* 0xfffffffc00f08947 */ /* 0x002fea000383ffff */
[----:B------:R-:W-:Y:S05]  /*126c0*/  BRA `(.L_x_4351) ;  /* 0xffffffb400847947 */ /* 0x000fea000383ffff */
.L_x_4281:
        /* <DEDUP_REMOVED lines=8> */
.L_x_4353:
[----:B------:R-:W-:Y:S05]  /*12750*/  BSYNC B0 ;  /* 0x0000000000007941 */ /* 0x000fea0003800000 */
.L_x_4352:
[----:B------:R-:W-:Y:S01]  /*12760*/  IMAD.MOV.U32 R13, RZ, RZ, R0 ;  /* 0x000000ffff0d7224 */ /* 0x000fe200078e0000 */
[----:B------:R-:W-:Y:S01]  /*12770*/  MOV R11, 0x181f ;  /* 0x0000181f000b7802 */ /* 0x000fe20000000f00 */
[----:B------:R-:W-:Y:S02]  /*12780*/  IMAD.MOV.U32 R12, RZ, RZ, RZ ;  /* 0x000000ffff0c7224 */ /* 0x000fe400078e00ff */
[----:B------:R-:W-:Y:S02]  /*12790*/  IMAD.MOV.U32 R15, RZ, RZ, -0x1 ;  /* 0xffffffffff0f7424 */ /* 0x000fe400078e00ff */
[----:B------:R-:W-:Y:S02]  /*127a0*/  IMAD.MOV.U32 R2, RZ, RZ, R14 ;  /* 0x000000ffff027224 */ /* 0x000fe400078e000e */
[----:B------:R-:W-:-:S07]  /*127b0*/  @P0 IMAD R6, R5, 0x2, R23 ;  /* 0x0000000205060824 */ /* 0x000fce00078e0217 */
[----:B------:R-:W-:Y:S05]  /*127c0*/  WARPSYNC.COLLECTIVE R15, `(.L_x_4354) ;  /* 0x000000000f087348 */ /* 0x000fea0003c00000 */
[----:B------:R0:W1:Y:S02]  /*127d0*/  SHFL.IDX P6, R14, R13, R12, R11 ;  /* 0x0000000c0d0e7389 */ /* 0x00006400000c000b */
[----:B01----:R-:W-:Y:S01]  /*127e0*/  ENDCOLLECTIVE ;  /* 0x000000000000791b */ /* 0x003fe20003800000 */
.L_x_4354:
[----:B------:R-:W-:Y:S02]  /*127f0*/  IMAD.MOV.U32 R13, RZ, RZ, R4 ;  /* 0x000000ffff0d7224 */ /* 0x000fe400078e0004 */
[----:B------:R-:W-:Y:S02]  /*12800*/  IMAD.MOV.U32 R12, RZ, RZ, 0x1 ;  /* 0x00000001ff0c7424 */ /* 0x000fe400078e00ff */
[----:B------:R-:W-:-:S07]  /*12810*/  IMAD.MOV.U32 R3, RZ, RZ, R14 ;  /* 0x000000ffff037224 */ /* 0x000fce00078e000e */
[----:B------:R-:W-:Y:S05]  /*12820*/  WARPSYNC.COLLECTIVE R15, `(.L_x_4355) ;  /* 0x000000000f087348 */ /* 0x000fea0003c00000 */
[----:B------:R0:W1:Y:S02]  /*12830*/  SHFL.IDX P6, R14, R13, R12, R11 ;  /* 0x0000000c0d0e7389 */ /* 0x00006400000c000b */
[----:B01----:R-:W-:Y:S01]  /*12840*/  ENDCOLLECTIVE ;  /* 0x000000000000791b */ /* 0x003fe20003800000 */
.L_x_4355:
        /* <DEDUP_REMOVED lines=15> */
.L_x_4356:
[----:B------:R-:W-:Y:S02]  /*12940*/  @P0 IMAD R6, R5, 0x2, R23 ;  /* 0x0000000205060824 */ /* 0x000fe400078e0217 */
[----:B------:R-:W-:Y:S02]  /*12950*/  IMAD.MOV.U32 R13, RZ, RZ, R4 ;  /* 0x000000ffff0d7224 */ /* 0x000fe400078e0004 */
[----:B------:R-:W-:Y:S02]  /*12960*/  IMAD.MOV.U32 R12, RZ, RZ, 0x2 ;  /* 0x00000002ff0c7424 */ /* 0x000fe400078e00ff */
[----:B------:R-:W-:-:S07]  /*12970*/  IMAD.MOV.U32 R3, RZ, RZ, R14 ;  /* 0x000000ffff037224 */ /* 0x000fce00078e000e */
[----:B------:R-:W-:Y:S05]  /*12980*/  WARPSYNC.COLLECTIVE R15, `(.L_x_4357) ;  /* 0x000000000f087348 */ /* 0x000fea0003c00000 */
[----:B------:R0:W1:Y:S02]  /*12990*/  SHFL.IDX P6, R14, R13, R12, R11 ;  /* 0x0000000c0d0e7389 */ /* 0x00006400000c000b */
[----:B01----:R-:W-:Y:S01]  /*129a0*/  ENDCOLLECTIVE ;  /* 0x000000000000791b */ /* 0x003fe20003800000 */
.L_x_4357:
        /* <DEDUP_REMOVED lines=15> */
.L_x_4358:
[----:B------:R-:W-:Y:S01]  /*12aa0*/  @P0 LEA R6, R5, R23, 0x1 ;  /* 0x0000001705060211 */ /* 0x000fe200078e08ff */
[----:B------:R-:W-:Y:S02]  /*12ab0*/  IMAD.MOV.U32 R13, RZ, RZ, R4 ;  /* 0x000000ffff0d7224 */ /* 0x000fe400078e0004 */
[----:B------:R-:W-:Y:S02]  /*12ac0*/  IMAD.MOV.U32 R12, RZ, RZ, 0x3 ;  /* 0x00000003ff0c7424 */ /* 0x000fe400078e00ff */
[----:B------:R-:W-:-:S07]  /*12ad0*/  IMAD.MOV.U32 R3, RZ, RZ, R14 ;  /* 0x000000ffff037224 */ /* 0x000fce00078e000e */
[----:B------:R-:W-:Y:S05]  /*12ae0*/  WARPSYNC.COLLECTIVE R15, `(.L_x_4359) ;  /* 0x000000000f087348 */ /* 0x000fea0003c00000 */
[----:B------:R0:W1:Y:S02]  /*12af0*/  SHFL.IDX P6, R14, R13, R12, R11 ;  /* 0x0000000c0d0e7389 */ /* 0x00006400000c000b */
[----:B01----:R-:W-:Y:S01]  /*12b00*/  ENDCOLLECTIVE ;  /* 0x000000000000791b */ /* 0x003fe20003800000 */
.L_x_4359:
        /* <DEDUP_REMOVED lines=10> */
.L_x_4360:
[----:B------:R-:W-:Y:S01]  /*12bb0*/  @!PT LDS RZ, [RZ] ;  /* 0x00000000fffff984 */ /* 0x000fe20000000800 */
[----:B------:R-:W-:Y:S01]  /*12bc0*/  @!PT LDS RZ, [RZ] ;  /* 0x00000000fffff984 */ /* 0x000fe20000000800 */
[----:B------:R-:W-:Y:S01]  /*12bd0*/  @!PT LDS RZ, [RZ] ;  /* 0x00000000fffff984 */ /* 0x000fe20000000800 */
[----:B------:R0:W-:Y:S01]  /*12be0*/  @P0 LDGSTS.E.BYPASS.LTC128B.128 [R6+0x23400], desc[UR44][R2.64], !P2 ;  /* 0x2340000002060fae */ /* 0x0001e2000d101d6c */
[----:B------:R-:W-:Y:S01]  /*12bf0*/  IMAD.MOV.U32 R0, RZ, RZ, R14 ;  /* 0x000000ffff007224 */ /* 0x000fe200078e000e */
[----:B------:R-:W-:Y:S06]  /*12c00*/  BRA `(.L_x_4361) ;  /* 0xffffffb400547947 */ /* 0x000fec000383ffff */
.L_x_4286:
[----:B------:R-:W-:Y:S01]  /*12c10*/  IMAD.MOV.U32 R13, RZ, RZ, R2 ;  /* 0x000000ffff0d7224 */ /* 0x000fe200078e0002 */
[----:B------:R-:W-:Y:S01]  /*12c20*/  LOP3.LUT R22, R22, 0xfffffeff, RZ, 0xc0, !PT ;  /* 0xfffffeff16167812 */ /* 0x000fe200078ec0ff */
        /* <DEDUP_REMOVED lines=8> */
.L_x_4362:
[C---:B------:R-:W-:Y:S01]  /*12cb0*/  VIADD R6, R17.reuse, 0x10 ;  /* 0x0000001011067836 */ /* 0x040fe20000000000 */
[----:B------:R-:W-:Y:S01]  /*12cc0*/  ISETP.GE.AND P2, PT, R17, R3, PT ;  /* 0x000000031100720c */ /* 0x000fe20003f46270 */
[----:B------:R-:W-:-:S12]  /*12cd0*/  IMAD.MOV.U32 R13, RZ, RZ, R0 ;  /* 0x000000ffff0d7224 */ /* 0x000fd800078e0000 */
[----:B------:R-:W-:-:S04]  /*12ce0*/  @P2 LOP3.LUT R22, R22, 0x100, RZ, 0xfc, !PT ;  /* 0x0000010016162812 */ /* 0x000fc800078efcff */
[----:B------:R-:W-:Y:S01]  /*12cf0*/  LOP3.LUT R22, R22, 0xffffff7f, RZ, 0xc0, !PT ;  /* 0xffffff7f16167812 */ /* 0x000fe200078ec0ff */
[----:B------:R-:W-:-:S07]  /*12d00*/  IMAD.MOV.U32 R4, RZ, RZ, R14 ;  /* 0x000000ffff047224 */ /* 0x000fce00078e000e */
[----:B------:R-:W-:Y:S05]  /*12d10*/  WARPSYNC.COLLECTIVE R15, `(.L_x_4363) ;  /* 0x000000000f087348 */ /* 0x000fea0003c00000 */
[----:B------:R0:W1:Y:S02]  /*12d20*/  SHFL.IDX P6, R14, R13, R12, R11 ;  /* 0x0000000c0d0e7389 */ /* 0x00006400000c000b */
[----:B01----:R-:W-:Y:S01]  /*12d30*/  ENDCOLLECTIVE ;  /* 0x000000000000791b */ /* 0x003fe20003800000 */
.L_x_4363:
[----:B------:R-:W-:Y:S02]  /*12d40*/  IMAD.MOV.U32 R13, RZ, RZ, R2 ;  /* 0x000000ffff0d7224 */ /* 0x000fe400078e0002 */
[----:B------:R-:W-:Y:S02]  /*12d50*/  IMAD.MOV.U32 R12, RZ, RZ, 0x1 ;  /* 0x00000001ff0c7424 */ /* 0x000fe400078e00ff */
[----:B------:R-:W-:-:S07]  /*12d60*/  IMAD.MOV.U32 R5, RZ, RZ, R14 ;  /* 0x000000ffff057224 */ /* 0x000fce00078e000e */
[----:B------:R-:W-:Y:S05]  /*12d70*/  WARPSYNC.COLLECTIVE R15, `(.L_x_4364) ;  /* 0x000000000f087348 */ /* 0x000fea0003c00000 */
[----:B------:R0:W1:Y:S02]  /*12d80*/  SHFL.IDX P6, R14, R13, R12, R11 ;  /* 0x0000000c0d0e7389 */ /* 0x00006400000c000b */
[----:B01----:R-:W-:Y:S01]  /*12d90*/  ENDCOLLECTIVE ;  /* 0x000000000000791b */ /* 0x003fe20003800000 */
.L_x_4364:
        /* <DEDUP_REMOVED lines=10> */
[----:B------:R-:W-:Y:S02]  /*12e40*/  ISETP.GE.AND P2, PT, R6, R3, PT ;  /* 0x000000030600720c */ /* 0x000fe40003f46270 */
[----:B0-----:R-:W-:-:S11]  /*12e50*/  MOV R4, R14 ;  /* 0x0000000e00047202 */ /* 0x001fd60000000f00 */
[----:B------:R-:W-:Y:S05]  /*12e60*/  WARPSYNC.COLLECTIVE R15, `(.L_x_4365) ;  /* 0x000000000f087348 */ /* 0x000fea0003c00000 */
[----:B------:R0:W1:Y:S02]  /*12e70*/  SHFL.IDX P6, R14, R13, R12, R11 ;  /* 0x0000000c0d0e7389 */ /* 0x00006400000c000b */
[----:B01----:R-:W-:Y:S01]  /*12e80*/  ENDCOLLECTIVE ;  /* 0x000000000000791b */ /* 0x003fe20003800000 */
.L_x_4365:
[----:B------:R-:W-:-:S04]  /*12e90*/  @P2 LOP3.LUT R22, R22, 0x80, RZ, 0xfc, !PT ;  /* 0x0000008016162812 */ /* 0x000fc800078efcff */
[----:B------:R-:W-:Y:S01]  /*12ea0*/  LOP3.LUT R22, R22, 0xffffffbf, RZ, 0xc0, !PT ;  /* 0xffffffbf16167812 */ /* 0x000fe200078ec0ff */
[----:B------:R-:W-:Y:S02]  /*12eb0*/  IMAD.MOV.U32 R13, RZ, RZ, R2 ;  /* 0x000000ffff0d7224 */ /* 0x000fe400078e0002 */
[----:B------:R-:W-:Y:S02]  /*12ec0*/  IMAD.MOV.U32 R12, RZ, RZ, 0x2 ;  /* 0x00000002ff0c7424 */ /* 0x000fe400078e00ff */
[----:B------:R-:W-:-:S07]  /*12ed0*/  IMAD.MOV.U32 R5, RZ, RZ, R14 ;  /* 0x000000ffff057224 */ /* 0x000fce00078e000e */
[----:B------:R-:W-:Y:S05]  /*12ee0*/  WARPSYNC.COLLECTIVE R15, `(.L_x_4366) ;  /* 0x000000000f087348 */ /* 0x000fea0003c00000 */
[----:B------:R0:W1:Y:S02]  /*12ef0*/  SHFL.IDX P6, R14, R13, R12, R11 ;  /* 0x0000000c0d0e7389 */ /* 0x00006400000c000b */
[----:B01----:R-:W-:Y:S01]  /*12f00*/  ENDCOLLECTIVE ;  /* 0x000000000000791b */ /* 0x003fe20003800000 */
.L_x_4366:
        /* <DEDUP_REMOVED lines=16> */
.L_x_4367:
[----:B------:R-:W-:Y:S01]  /*13010*/  @P2 LOP3.LUT R22, R22, 0x40, RZ, 0xfc, !PT ;  /* 0x0000004016162812 */ /* 0x000fe200078efcff */
[----:B------:R-:W-:Y:S02]  /*13020*/  IMAD.MOV.U32 R13, RZ, RZ, R2 ;  /* 0x000000ffff0d7224 */ /* 0x000fe400078e0002 */
[----:B------:R-:W-:Y:S02]  /*13030*/  IMAD.MOV.U32 R12, RZ, RZ, 0x3 ;  /* 0x00000003ff0c7424 */ /* 0x000fe400078e00ff */
[----:B------:R-:W-:-:S07]  /*13040*/  IMAD.MOV.U32 R5, RZ, RZ, R14 ;  /* 0x000000ffff057224 */ /* 0x000fce00078e000e */
[----:B------:R-:W-:Y:S05]  /*13050*/  WARPSYNC.COLLECTIVE R15, `(.L_x_4368) ;  /* 0x000000000f087348 */ /* 0x000fea0003c00000 */
[----:B------:R0:W1:Y:S02]  /*13060*/  SHFL.IDX P6, R14, R13, R12, R11 ;  /* 0x0000000c0d0e7389 */ /* 0x00006400000c000b */
[----:B01----:R-:W-:Y:S01]  /*13070*/  ENDCOLLECTIVE ;  /* 0x000000000000791b */ /* 0x003fe20003800000 */
.L_x_4368:
        /* <DEDUP_REMOVED lines=14> */
.L_x_4369:
[----:B------:R-:W-:Y:S01]  /*13160*/  IMAD.MOV.U32 R0, RZ, RZ, R14 ;  /* 0x000000ffff007224 */ /* 0x000fe200078e000e */
[----:B------:R-:W-:Y:S06]  /*13170*/  BRA `(.L_x_4370) ;  /* 0xffffffb800607947 */ /* 0x000fec000383ffff */
.L_x_4290:
[----:B------:R-:W-:Y:S01]  /*13180*/  LOP3.LUT R22, R22, 0xff7fffff, RZ, 0xc0, !PT ;  /* 0xff7fffff16167812 */ /* 0x000fe200078ec0ff */
[----:B------:R-:W-:Y:S01]  /*13190*/  BSSY B0, `(.L_x_4371) ;  /* 0x000002e000007945 */ /* 0x000fe20003800000 */
[----:B------:R-:W-:Y:S01]  /*131a0*/  IMAD.MOV.U32 R13, RZ, RZ, R6 ;  /* 0x000000ffff0d7224 */ /* 0x000fe200078e0006 */
[----:B------:R-:W-:Y:S01]  /*131b0*/  MOV R11, 0x181f ;  /* 0x0000181f000b7802 */ /* 0x000fe20000000f00 */
[----:B------:R-:W-:Y:S01]  /*131c0*/  IMAD.MOV.U32 R12, RZ, RZ, RZ ;  /* 0x000000ffff0c7224 */ /* 0x000fe200078e00ff */
[----:B------:R-:W-:Y:S01]  /*131d0*/  @P2 LOP3.LUT R22, R22, 0x800000, RZ, 0xfc, !PT ;  /* 0x0080000016162812 */ /* 0x000fe200078efcff */
[----:B------:R-:W-:-:S03]  /*131e0*/  IMAD.MOV.U32 R15, RZ, RZ, -0x1 ;  /* 0xffffffffff0f7424 */ /* 0x000fc600078e00ff */
[----:B------:R-:W-:-:S04]  /*131f0*/  LOP3.LUT R22, R22, 0xffbfffff, RZ, 0xc0, !PT ;  /* 0xffbfffff16167812 */ /* 0x000fc800078ec0ff */
[----:B------:R-:W-:-:S04]  /*13200*/  @P1 LOP3.LUT R22, R22, 0x400000, RZ, 0xfc, !PT ;  /* 0x0040000016161812 */ /* 0x000fc800078efcff */
[C---:B------:R-:W-:Y:S02]  /*13210*/  LOP3.LUT P1, RZ, R22.reuse, 0x100, RZ, 0xc0, !PT ;  /* 0x0000010016ff7812 */ /* 0x040fe4000782c0ff */
[C---:B------:R-:W-:Y:S02]  /*13220*/  LOP3.LUT P0, RZ, R22.reuse, 0x80, RZ, 0xc0, !PT ;  /* 0x0000008016ff7812 */ /* 0x040fe4000780c0ff */
[C---:B------:R-:W-:Y:S02]  /*13230*/  LOP3.LUT P6, RZ, R22.reuse, 0x40, RZ, 0xc0, !PT ;  /* 0x0000004016ff7812 */ /* 0x040fe400078cc0ff */
[----:B------:R-:W-:-:S07]  /*13240*/  LOP3.LUT R22, R22, 0xffff7fff, RZ, 0xc0, !PT ;  /* 0xffff7fff16167812 */ /* 0x000fce00078ec0ff */
[----:B------:R-:W-:-:S04]  /*13250*/  @!P1 LOP3.LUT R7, R4, 0x40, RZ, 0xc0, !PT ;  /* 0x0000004004079812 */ /* 0x000fc800078ec0ff */
[----:B------:R-:W-:-:S04]  /*13260*/  @!P1 SHF.R.U32.HI R7, RZ, 0x2, R7 ;  /* 0x00000002ff079819 */ /* 0x000fc80000011607 */
[----:B------:R-:W-:Y:S02]  /*13270*/  @!P1 ISETP.NE.U32.AND P2, PT, R7, RZ, PT ;  /* 0x000000ff0700920c */ /* 0x000fe40003f45070 */
[----:B------:R-:W-:-:S04]  /*13280*/  @!P1 LOP3.LUT R7, R5, 0x80, RZ, 0xc0, !PT ;  /* 0x0000008005079812 */ /* 0x000fc800078ec0ff */
[----:B------:R-:W-:-:S04]  /*13290*/  @!P1 SHF.R.U32.HI R7, RZ, 0x3, R7 ;  /* 0x00000003ff079819 */ /* 0x000fc80000011607 */
[----:B------:R-:W-:Y:S02]  /*132a0*/  @!P1 ISETP.NE.U32.AND P1, PT, R7, RZ, PT ;  /* 0x000000ff0700920c */ /* 0x000fe40003f25070 */
[----:B------:R-:W-:Y:S02]  /*132b0*/  @!P0 LOP3.LUT R7, R4, 0x40, RZ, 0xc0, !PT ;  /* 0x0000004004078812 */ /* 0x000fe400078ec0ff */
[----:B------:R-:W-:Y:S02]  /*132c0*/  @P2 LOP3.LUT R22, R22, 0x8000, RZ, 0xfc, !PT ;  /* 0x0000800016162812 */ /* 0x000fe400078efcff */
[----:B------:R-:W-:Y:S02]  /*132d0*/  @!P0 SHF.R.U32.HI R7, RZ, 0x2, R7 ;  /* 0x00000002ff078819 */ /* 0x000fe40000011607 */
[C---:B------:R-:W-:Y:S02]  /*132e0*/  LOP3.LUT P2, RZ, R22.reuse, 0x800000, RZ, 0xc0, !PT ;  /* 0x0080000016ff7812 */ /* 0x040fe4000784c0ff */
[----:B------:R-:W-:-:S04]  /*132f0*/  LOP3.LUT R22, R22, 0xffffbfff, RZ, 0xc0, !PT ;  /* 0xffffbfff16167812 */ /* 0x000fc800078ec0ff */
[----:B------:R-:W-:Y:S02]  /*13300*/  @P1 LOP3.LUT R22, R22, 0x4000, RZ, 0xfc, !PT ;  /* 0x0000400016161812 */ /* 0x000fe400078efcff */
[----:B------:R-:W-:Y:S02]  /*13310*/  @!P0 ISETP.NE.U32.AND P1, PT, R7, RZ, PT ;  /* 0x000000ff0700820c */ /* 0x000fe40003f25070 */
[----:B------:R-:W-:Y:S02]  /*13320*/  @!P0 LOP3.LUT R7, R5, 0x80, RZ, 0xc0, !PT ;  /* 0x0000008005078812 */ /* 0x000fe400078ec0ff */
[----:B------:R-:W-:Y:S02]  /*13330*/  LOP3.LUT R22, R22, 0xfffbffff, RZ, 0xc0, !PT ;  /* 0xfffbffff16167812 */ /* 0x000fe400078ec0ff */
        /* <DEDUP_REMOVED lines=11> */
[----:B------:R-:W-:-:S07]  /*133f0*/  @!P6 SHF.R.U32.HI R7, RZ, 0x3, R7 ;  /* 0x00000003ff07e819 */ /* 0x000fce0000011607 */
[----:B------:R-:W-:Y:S02]  /*13400*/  @P0 LOP3.LUT R22, R22, 0x100000, RZ, 0xfc, !PT ;  /* 0x0010000016160812 */ /* 0x000fe400078efcff */
[----:B------:R-:W-:Y:S02]  /*13410*/  @!P6 ISETP.NE.U32.AND P0, PT, R7, RZ, PT ;  /* 0x000000ff0700e20c */ /* 0x000fe40003f05070 */
[----:B------:R-:W-:-:S11]  /*13420*/  LOP3.LUT R22, R22, 0xfff7ffff, RZ, 0xc0, !PT ;  /* 0xfff7ffff16167812 */ /* 0x000fd600078ec0ff */
[----:B------:R-:W-:-:S07]  /*13430*/  @P0 LOP3.LUT R22, R22, 0x80000, RZ, 0xfc, !PT ;  /* 0x0008000016160812 */ /* 0x000fce00078efcff */
[----:B------:R-:W-:Y:S05]  /*13440*/  WARPSYNC.COLLECTIVE R15, `(.L_x_4372) ;  /* 0x000000000f087348 */ /* 0x000fea0003c00000 */
[----:B------:R0:W1:Y:S02]  /*13450*/  SHFL.IDX P6, R14, R13, R12, R11 ;  /* 0x0000000c0d0e7389 */ /* 0x00006400000c000b */
[----:B01----:R-:W-:Y:S01]  /*13460*/  ENDCOLLECTIVE ;  /* 0x000000000000791b */ /* 0x003fe20003800000 */
.L_x_4372:
[----:B------:R-:W-:Y:S05]  /*13470*/  BSYNC B0 ;  /* 0x0000000000007941 */ /* 0x000fea0003800000 */
.L_x_4371:
[----:B------:R-:W-:Y:S01]  /*13480*/  IMAD.MOV.U32 R13, RZ, RZ, R0 ;  /* 0x000000ffff0d7224 */ /* 0x000fe200078e0000 */
[----:B------:R-:W-:Y:S01]  /*13490*/  LOP3.LUT R22, R22, 0xbfffffff, RZ, 0xc0, !PT ;  /* 0xbfffffff16167812 */ /* 0x000fe200078ec0ff */
[----:B------:R-:W-:Y:S02]  /*134a0*/  IMAD.MOV.U32 R12, RZ, RZ, RZ ;  /* 0x000000ffff0c7224 */ /* 0x000fe400078e00ff */
[----:B------:R-:W-:Y:S01]  /*134b0*/  IMAD.MOV.U32 R11, RZ, RZ, 0x181f ;  /* 0x0000181fff0b7424 */ /* 0x000fe200078e00ff */
[----:B------:R-:W-:Y:S01]  /*134c0*/  @P2 LOP3.LUT R22, R22, 0x40000000, RZ, 0xfc, !PT ;  /* 0x4000000016162812 */ /* 0x000fe200078efcff */
[----:B------:R-:W-:Y:S02]  /*134d0*/  IMAD.MOV.U32 R15, RZ, RZ, -0x1 ;  /* 0xffffffffff0f7424 */ /* 0x000fe400078e00ff */
[----:B------:R-:W-:Y:S01]  /*134e0*/  IMAD.MOV.U32 R2, RZ, RZ, R14 ;  /* 0x000000ffff027224 */ /* 0x000fe200078e000e */
[----:B------:R-:W-:-:S13]  /*134f0*/  LOP3.LUT P2, RZ, R22, 0x100, RZ, 0xc0, !PT ;  /* 0x0000010016ff7812 */ /* 0x000fda000784c0ff */
[----:B------:R-:W-:Y:S05]  /*13500*/  WARPSYNC.COLLECTIVE R15, `(.L_x_4373) ;  /* 0x000000000f087348 */ /* 0x000fea0003c00000 */
[----:B------:R0:W1:Y:S02]  /*13510*/  SHFL.IDX P6, R14, R13, R12, R11 ;  /* 0x0000000c0d0e7389 */ /* 0x00006400000c000b */
[----:B01----:R-:W-:Y:S01]  /*13520*/  ENDCOLLECTIVE ;  /* 0x000000000000791b */ /* 0x003fe20003800000 */
.L_x_4373:
[----:B------:R-:W-:-:S04]  /*13530*/  LOP3.LUT R22, R22, 0xdfffffff, RZ, 0xc0, !PT ;  /* 0xdfffffff16167812 */ /* 0x000fc800078ec0ff */
[----:B------:R-:W-:-:S04]  /*13540*/  @P1 LOP3.LUT R22, R22, 0x20000000, RZ, 0xfc, !PT ;  /* 0x2000000016161812 */ /* 0x000fc800078efcff */
[C---:B------:R-:W-:Y:S01]  /*13550*/  LOP3.LUT P1, RZ, R22.reuse, 0x800, RZ, 0xc0, !PT ;  /* 0x0000080016ff7812 */ /* 0x040fe2000782c0ff */
[----:B------:R-:W-:Y:S02]  /*13560*/  IMAD.MOV.U32 R13, RZ, RZ, R6 ;  /* 0x000000ffff0d7224 */ /* 0x000fe400078e0006 */
[----:B------:R-:W-:Y:S01]  /*13570*/  IMAD.MOV.U32 R12, RZ, RZ, 0x1 ;  /* 0x00000001ff0c7424 */ /* 0x000fe200078e00ff */
[C---:B------:R-:W-:Y:S01]  /*13580*/  LOP3.LUT P6, RZ, R22.reuse, 0x4000, RZ, 0xc0, !PT ;  /* 0x0000400016ff7812 */ /* 0x040fe200078cc0ff */
[----:B------:R-:W-:Y:S01]  /*13590*/  IMAD.MOV.U32 R3, RZ, RZ, R14 ;  /* 0x000000ffff037224 */ /* 0x000fe200078e000e */
[----:B------:R-:W-:-:S04]  /*135a0*/  LOP3.LUT R22, R22, 0xefffffff, RZ, 0xc0, !PT ;  /* 0xefffffff16167812 */ /* 0x000fc800078ec0ff */
[----:B------:R-:W-:-:S05]  /*135b0*/  @!P2 LEA R3, P0, R8, R3, 0x1 ;  /* 0x000000030803a211 */ /* 0x000fca00078008ff */
[----:B------:R-:W-:Y:S02]  /*135c0*/  @!P2 IMAD.X R2, RZ, RZ, R2, P0 ;  /* 0x000000ffff02a224 */ /* 0x000fe400000e0602 */
[----:B------:R-:W-:-:S04]  /*135d0*/  @P6 LOP3.LUT R22, R22, 0x10000000, RZ, 0xfc, !PT ;  /* 0x1000000016166812 */ /* 0x000fc800078efcff */
[C---:B------:R-:W-:Y:S02]  /*135e0*/  LOP3.LUT P0, RZ, R22.reuse, 0x100, RZ, 0xc0, !PT ;  /* 0x0000010016ff7812 */ /* 0x040fe4000780c0ff */
[C---:B------:R-:W-:Y:S02]  /*135f0*/  LOP3.LUT P6, RZ, R22.reuse, 0x8000, RZ, 0xc0, !PT ;  /* 0x0000800016ff7812 */ /* 0x040fe400078cc0ff */
[----:B------:R-:W-:-:S09]  /*13600*/  LOP3.LUT P2, RZ, R22, 0x40000000, RZ, 0xc0, !PT ;  /* 0x4000000016ff7812 */ /* 0x000fd2000784c0ff */
[----:B------:R-:W-:-:S04]  /*13610*/  @!P0 LOP3.LUT R3, R3, R2, RZ, 0x3c, !PT ;  /* 0x0000000203038212 */ /* 0x000fc800078e3cff */
[----:B------:R-:W-:-:S04]  /*13620*/  @!P0 LOP3.LUT R2, R3, R2, RZ, 0x3c, !PT ;  /* 0x0000000203028212 */ /* 0x000fc800078e3cff */
[----:B------:R-:W-:-:S05]  /*13630*/  @!P0 LOP3.LUT R3, R3, R2, RZ, 0x3c, !PT ;  /* 0x0000000203038212 */ /* 0x000fca00078e3cff */
[----:B------:R-:W-:Y:S01]  /*13640*/  @!PT LDS RZ, [RZ] ;  /* 0x00000000fffff984 */ /* 0x000fe20000000800 */
[----:B------:R-:W-:Y:S01]  /*13650*/  @!PT LDS RZ, [RZ] ;  /* 0x00000000fffff984 */ /* 0x000fe20000000800 */
[----:B------:R-:W-:Y:S01]  /*13660*/  @!PT LDS RZ, [RZ] ;  /* 0x00000000fffff984 */ /* 0x000fe20000000800 */
[----:B------:R0:W-:Y:S01]  /*13670*/  @!P0 LDGSTS.E.BYPASS.LTC128B.128 [R25+0x26400], desc[UR44][R2.64], !P1 ;  /* 0x2640000002198fae */ /* 0x0001e2000c901d6c */
[C---:B------:R-:W-:Y:S02]  /*13680*/  LOP3.LUT P1, RZ, R22.reuse, 0x20000000, RZ, 0xc0, !PT ;  /* 0x2000000016ff7812 */ /* 0x040fe4000782c0ff */
[----:B------:R-:W-:Y:S01]  /*13690*/  LOP3.LUT R22, R22, 0xfbffffff, RZ, 0xc0, !PT ;  /* 0xfbffffff16167812 */ /* 0x000fe200078ec0ff */
[----:B------:R0:W-:Y:S03]  /*136a0*/  @!P0 LDGSTS.E.BYPASS.LTC128B.128 [R25+0x28400], desc[UR44][R2.64+0x80], !P5 ;  /* 0x2840008002198fae */ /* 0x0001e6000e901d6c */
[----:B------:R-:W-:Y:S01]  /*136b0*/  @P5 LOP3.LUT R22, R22, 0x4000000, RZ, 0xfc, !PT ;  /* 0x0400000016165812 */ /* 0x000fe200078efcff */
[----:B------:R0:W-:Y:S03]  /*136c0*/  @!P0 LDGSTS.E.BYPASS.LTC128B.128 [R25+0x2a400], desc[UR44][R2.64+0x100], !P4 ;  /* 0x2a40010002198fae */ /* 0x0001e6000e101d6c */
[C---:B------:R-:W-:Y:S01]  /*136d0*/  LOP3.LUT P5, RZ, R22.reuse, 0x800, RZ, 0xc0, !PT ;  /* 0x0000080016ff7812 */ /* 0x040fe200078ac0ff */
[----:B------:R0:W-:Y:S01]  /*136e0*/  @!P0 LDGSTS.E.BYPASS.LTC128B.128 [R25+0x2c400], desc[UR44][R2.64+0x180], !P3 ;  /* 0x2c40018002198fae */ /* 0x0001e2000d901d6c */
[----:B------:R-:W-:-:S03]  /*136f0*/  LOP3.LUT R22, R22, 0xf7ffffff, RZ, 0xc0, !PT ;  /* 0xf7ffffff16167812 */ /* 0x000fc600078ec0ff */
[----:B------:R0:W-:Y:S04]  /*13700*/  @!P0 LDGSTS.E.BYPASS.LTC128B.128 [R25+0x2e400], desc[UR44][R2.64+0x200], !P2 ;  /* 0x2e40020002198fae */ /* 0x0001e8000d101d6c */
[----:B------:R0:W-:Y:S04]  /*13710*/  @!P0 LDGSTS.E.BYPASS.LTC128B.128 [R25+0x30400], desc[UR44][R2.64+0x280], !P1 ;  /* 0x3040028002198fae */ /* 0x0001e8000c901d6c */
[----:B------:R-:W-:Y:S01]  /*13720*/  @P5 LOP3.LUT R22, R22, 0x8000000, RZ, 0xfc, !PT ;  /* 0x0800000016165812 */ /* 0x000fe200078efcff */
[----:B------:R0:W-:Y:S03]  /*13730*/  @!P0 LDGSTS.E.BYPASS.LTC128B.128 [R25+0x32400], desc[UR44][R2.64+0x300], P6 ;  /* 0x3240030002198fae */ /* 0x0001e6000b101d6c */
[----:B------:R-:W-:-:S02]  /*13740*/  LOP3.LUT P6, RZ, R22, 0x10000000, RZ, 0xc0, !PT ;  /* 0x1000000016ff7812 */ /* 0x000fc400078cc0ff */
[----:B------:R-:W-:-:S11]  /*13750*/  LOP3.LUT P5, RZ, R22, 0x80, RZ, 0xc0, !PT ;  /* 0x0000008016ff7812 */ /* 0x000fd600078ac0ff */
[----:B------:R0:W-:Y:S02]  /*13760*/  @!P0 LDGSTS.E.BYPASS.LTC128B.128 [R25+0x34400], desc[UR44][R2.64+0x380], P6 ;  /* 0x3440038002198fae */ /* 0x0001e4000b101d6c */
[----:B0-----:R-:W-:Y:S05]  /*13770*/  WARPSYNC.COLLECTIVE R15, `(.L_x_4374) ;  /* 0x000000000f087348 */ /* 0x001fea0003c00000 */
[----:B------:R1:W2:Y:S02]  /*13780*/  SHFL.IDX P6, R14, R13, R12, R11 ;  /* 0x0000000c0d0e7389 */ /* 0x0002a400000c000b */
[----:B012---:R-:W-:Y:S01]  /*13790*/  ENDCOLLECTIVE ;  /* 0x000000000000791b */ /* 0x007fe20003800000 */
.L_x_4374:
[----:B------:R-:W-:Y:S02]  /*137a0*/  IMAD.MOV.U32 R13, RZ, RZ, R0 ;  /* 0x000000ffff0d7224 */ /* 0x000fe400078e0000 */
[----:B------:R-:W-:-:S07]  /*137b0*/  IMAD.MOV.U32 R7, RZ, RZ, R14 ;  /* 0x000000ffff077224 */ /* 0x000fce00078e000e */
[----:B------:R-:W-:Y:S05]  /*137c0*/  WARPSYNC.COLLECTIVE R15, `(.L_x_4375) ;  /* 0x000000000f087348 */ /* 0x000fea0003c00000 */
[----:B------:R0:W1:Y:S02]  /*137d0*/  SHFL.IDX P6, R14, R13, R12, R11 ;  /* 0x0000000c0d0e7389 */ /* 0x00006400000c000b */
[----:B01----:R-:W-:Y:S01]  /*137e0*/  ENDCOLLECTIVE ;  /* 0x000000000000791b */ /* 0x003fe20003800000 */
.L_x_4375:
        /* <DEDUP_REMOVED lines=10> */
[----:B------:R-:W-:-:S11]  /*13890*/  LOP3.LUT P6, RZ, R22, 0x40000, RZ, 0xc0, !PT ;  /* 0x0004000016ff7812 */ /* 0x000fd600078cc0ff */
[----:B------:R-:W-:Y:S01]  /*138a0*/  @!PT LDS RZ, [RZ] ;  /* 0x00000000fffff984 */ /* 0x000fe20000000800 */
[----:B------:R-:W-:Y:S01]  /*138b0*/  @!PT LDS RZ, [RZ] ;  /* 0x00000000fffff984 */ /* 0x000fe20000000800 */
[----:B------:R-:W-:Y:S01]  /*138c0*/  @!PT LDS RZ, [RZ] ;  /* 0x00000000fffff984 */ /* 0x000fe20000000800 */
[----:B------:R0:W-:Y:S01]  /*138d0*/  @!P0 LDGSTS.E.BYPASS.LTC128B.128 [R25+0x26c00], desc[UR44][R2.64], !P5 ;  /* 0x26c0000002198fae */ /* 0x0001e2000e901d6c */
[C---:B------:R-:W-:Y:S02]  /*138e0*/  LOP3.LUT P5, RZ, R22.reuse, 0x4000000, RZ, 0xc0, !PT ;  /* 0x0400000016ff7812 */ /* 0x040fe400078ac0ff */
[----:B------:R-:W-:-:S11]  /*138f0*/  LOP3.LUT R22, R22, 0xff7fffff, RZ, 0xc0, !PT ;  /* 0xff7fffff16167812 */ /* 0x000fd600078ec0ff */
        /* <DEDUP_REMOVED lines=8> */
[----:B------:R0:W-:Y:S03]  /*13980*/  @!P0 LDGSTS.E.BYPASS.LTC128B.128 [R25+0x30c00], desc[UR44][R2.64+0x280], !P1 ;  /* 0x30c0028002198fae */ /* 0x0001e6000c901d6c */
[C---:B------:R-:W-:Y:S01]  /*13990*/  LOP3.LUT P5, RZ, R22.reuse, 0x40, RZ, 0xc0, !PT ;  /* 0x0000004016ff7812 */ /* 0x040fe200078ac0ff */
[----:B------:R0:W-:Y:S01]  /*139a0*/  @!P0 LDGSTS.E.BYPASS.LTC128B.128 [R25+0x32c00], desc[UR44][R2.64+0x300], P6 ;  /* 0x32c0030002198fae */ /* 0x0001e2000b101d6c */
[----:B------:R-:W-:-:S13]  /*139b0*/  LOP3.LUT P6, RZ, R22, 0x2000000, RZ, 0xc0, !PT ;  /* 0x0200000016ff7812 */ /* 0x000fda00078cc0ff */
[----:B------:R0:W-:Y:S02]  /*139c0*/  @!P0 LDGSTS.E.BYPASS.LTC128B.128 [R25+0x34c00], desc[UR44][R2.64+0x380], P6 ;  /* 0x34c0038002198fae */ /* 0x0001e4000b101d6c */
[----:B0-----:R-:W-:Y:S05]  /*139d0*/  WARPSYNC.COLLECTIVE R15, `(.L_x_4376) ;  /* 0x000000000f087348 */ /* 0x001fea0003c00000 */
[----:B------:R1:W2:Y:S02]  /*139e0*/  SHFL.IDX P6, R14, R13, R12, R11 ;  /* 0x0000000c0d0e7389 */ /* 0x0002a400000c000b */
[----:B012---:R-:W-:Y:S01]  /*139f0*/  ENDCOLLECTIVE ;  /* 0x000000000000791b */ /* 0x007fe20003800000 */
.L_x_4376:
[----:B------:R-:W-:Y:S01]  /*13a00*/  MOV R13, R0 ;  /* 0x00000000000d7202 */ /* 0x000fe20000000f00 */
[----:B------:R-:W-:-:S07]  /*13a10*/  IMAD.MOV.U32 R7, RZ, RZ, R14 ;  /* 0x000000ffff077224 */ /* 0x000fce00078e000e */
[----:B------:R-:W-:Y:S05]  /*13a20*/  WARPSYNC.COLLECTIVE R15, `(.L_x_4377) ;  /* 0x000000000f087348 */ /* 0x000fea0003c00000 */
[----:B------:R0:W1:Y:S02]  /*13a30*/  SHFL.IDX P6, R14, R13, R12, R11 ;  /* 0x0000000c0d0e7389 */ /* 0x00006400000c000b */
[----:B01----:R-:W-:Y:S01]  /*13a40*/  ENDCOLLECTIVE ;  /* 0x000000000000791b */ /* 0x003fe20003800000 */
.L_x_4377:
        /* <DEDUP_REMOVED lines=15> */
[----:B------:R-:W-:-:S13]  /*13b40*/  LOP3.LUT P5, RZ, R22, 0x800000, RZ, 0xc0, !PT ;  /* 0x0080000016ff7812 */ /* 0x000fda00078ac0ff */
[----:B------:R0:W-:Y:S04]  /*13b50*/  @!P0 LDGSTS.E.BYPASS.LTC128B.128 [R25+0x29400], desc[UR44][R2.64+0x80], !P5 ;  /* 0x2940008002198fae */ /* 0x0001e8000e901d6c */
[----:B------:R0:W-:Y:S04]  /*13b60*/  @!P0 LDGSTS.E.BYPASS.LTC128B.128 [R25+0x2b400], desc[UR44][R2.64+0x100], !P4 ;  /* 0x2b40010002198fae */ /* 0x0001e8000e101d6c */
[----:B------:R0:W-:Y:S04]  /*13b70*/  @!P0 LDGSTS.E.BYPASS.LTC128B.128 [R25+0x2d400], desc[UR44][R2.64+0x180], !P3 ;  /* 0x2d40018002198fae */ /* 0x0001e8000d901d6c */
[----:B------:R0:W-:Y:S04]  /*13b80*/  @!P0 LDGSTS.E.BYPASS.LTC128B.128 [R25+0x2f400], desc[UR44][R2.64+0x200], !P2 ;  /* 0x2f40020002198fae */ /* 0x0001e8000d101d6c */
[----:B------:R0:W-:Y:S04]  /*13b90*/  @!P0 LDGSTS.E.BYPASS.LTC128B.128 [R25+0x31400], desc[UR44][R2.64+0x280], !P1 ;  /* 0x3140028002198fae */ /* 0x0001e8000c901d6c */
[----:B------:R0:W-:Y:S01]  /*13ba0*/  @!P0 LDGSTS.E.BYPASS.LTC128B.128 [R25+0x33400], desc[UR44][R2.64+0x300], P6 ;  /* 0x3340030002198fae */ /* 0x0001e2000b101d6c */
[----:B------:R-:W-:-:S13]  /*13bb0*/  LOP3.LUT P6, RZ, R22, 0x400000, RZ, 0xc0, !PT ;  /* 0x0040000016ff7812 */ /* 0x000fda00078cc0ff */
[----:B------:R0:W-:Y:S02]  /*13bc0*/  @!P0 LDGSTS.E.BYPASS.LTC128B.128 [R25+0x35400], desc[UR44][R2.64+0x380], P6 ;  /* 0x3540038002198fae */ /* 0x0001e4000b101d6c */
[----:B0-----:R-:W-:Y:S05]  /*13bd0*/  WARPSYNC.COLLECTIVE R15, `(.L_x_4378) ;  /* 0x000000000f087348 */ /* 0x001fea0003c00000 */
[----:B------:R1:W2:Y:S02]  /*13be0*/  SHFL.IDX P6, R14, R13, R12, R11 ;  /* 0x0000000c0d0e7389 */ /* 0x0002a400000c000b */
[----:B012---:R-:W-:Y:S01]  /*13bf0*/  ENDCOLLECTIVE ;  /* 0x000000000000791b */ /* 0x007fe20003800000 */
.L_x_4378:
[----:B------:R-:W-:Y:S02]  /*13c00*/  IMAD.MOV.U32 R13, RZ, RZ, R0 ;  /* 0x000000ffff0d7224 */ /* 0x000fe400078e0000 */
[----:B------:R-:W-:-:S07]  /*13c10*/  IMAD.MOV.U32 R6, RZ, RZ, R14 ;  /* 0x000000ffff067224 */ /* 0x000fce00078e000e */
[----:B------:R-:W-:Y:S05]  /*13c20*/  WARPSYNC.COLLECTIVE R15, `(.L_x_4379) ;  /* 0x000000000f087348 */ /* 0x000fea0003c00000 */
[----:B------:R0:W1:Y:S02]  /*13c30*/  SHFL.IDX P6, R14, R13, R12, R11 ;  /* 0x0000000c0d0e7389 */ /* 0x00006400000c000b */
[----:B01----:R-:W-:Y:S01]  /*13c40*/  ENDCOLLECTIVE ;  /* 0x000000000000791b */ /* 0x003fe20003800000 */
.L_x_4379:
[----:B------:R-:W-:Y:S01]  /*13c50*/  IMAD.MOV.U32 R0, RZ, RZ, R14 ;  /* 0x000000ffff007224 */ /* 0x000fe200078e000e */
[----:B------:R-:W-:Y:S06]  /*13c60*/  BRA `(.L_x_4380) ;  /* 0xffffffb800d87947 */ /* 0x000fec000383ffff */
.L_x_4295:
[----:B0-----:R0:W1:Y:S02]  /*13c70*/  SYNCS.PHASECHK.TRANS64.TRYWAIT P0, [R23+URZ+0x38820], R0 ;  /* 0x03882000170075a7 */ /* 0x001064000800017f */
[----:B-1----:R-:W-:Y:S05]  /*13c80*/  @!P0 NANOSLEEP.SYNCS 0x989680 ;  /* 0x009896800000895d */ /* 0x002fea0003900000 */
[----:B------:R-:W1:Y:S02]  /*13c90*/  @!P0 SYNCS.PHASECHK.TRANS64 P0, [R23+URZ+0x38820], R0 ;  /* 0x03882000170085a7 */ /* 0x000e64000800007f */
[----:B-1----:R-:W-:Y:S05]  /*13ca0*/  @!P0 BRA `(.L_x_4295) ;  /* 0xfffffffc00f08947 */ /* 0x002fea000383ffff */
[----:B------:R-:W-:Y:S05]  /*13cb0*/  BRA `(.L_x_4381) ;  /* 0xffffffbc00747947 */ /* 0x000fea000383ffff */
.L_x_4298:
[----:B0-----:R0:W1:Y:S02]  /*13cc0*/  SYNCS.PHASECHK.TRANS64.TRYWAIT P0, [R30+URZ+0x38860], R0 ;  /* 0x038860001e0075a7 */ /* 0x001064000800017f */
[----:B-1----:R-:W-:Y:S05]  /*13cd0*/  @!P0 NANOSLEEP.SYNCS 0x989680 ;  /* 0x009896800000895d */ /* 0x002fea0003900000 */
[----:B------:R-:W1:Y:S02]  /*13ce0*/  @!P0 SYNCS.PHASECHK.TRANS64 P0, [R30+URZ+0x38860], R0 ;  /* 0x038860001e0085a7 */ /* 0x000e64000800007f */
[----:B-1----:R-:W-:Y:S05]  /*13cf0*/  @!P0 BRA `(.L_x_4298) ;  /* 0xfffffffc00f08947 */ /* 0x002fea000383ffff */
[----:B------:R-:W-:Y:S05]  /*13d00*/  BRA `(.L_x_4382) ;  /* 0xffffffbc00847947 */ /* 0x000fea000383ffff */
.L_x_4299:
        /* <DEDUP_REMOVED lines=8> */
.L_x_4384:
[----:B------:R-:W-:Y:S05]  /*13d90*/  BSYNC B0 ;  /* 0x0000000000007941 */ /* 0x000fea0003800000 */
.L_x_4383:
[----:B------:R-:W0:Y:S01]  /*13da0*/  S2R R7, SR_TID.X ;  /* 0x0000000000077919 */ /* 0x000e220000002100 */
[----:B------:R-:W-:Y:S01]  /*13db0*/  IMAD.MOV.U32 R13, RZ, RZ, R4 ;  /* 0x000000ffff0d7224 */ /* 0x000fe200078e0004 */
[C---:B------:R-:W-:Y:S01]  /*13dc0*/  LOP3.LUT P5, RZ, R31.reuse, 0x2, RZ, 0xc0, !PT ;  /* 0x000000021fff7812 */ /* 0x040fe200078ac0ff */
[----:B------:R-:W-:Y:S01]  /*13dd0*/  IMAD.MOV.U32 R12, RZ, RZ, RZ ;  /* 0x000000ffff0c7224 */ /* 0x000fe200078e00ff */
[C---:B------:R-:W-:Y:S01]  /*13de0*/  LOP3.LUT P4, RZ, R31.reuse, 0x4, RZ, 0xc0, !PT ;  /* 0x000000041fff7812 */ /* 0x040fe2000788c0ff */
[----:B------:R-:W-:Y:S01]  /*13df0*/  IMAD.MOV.U32 R11, RZ, RZ, 0x181f ;  /* 0x0000181fff0b7424 */ /* 0x000fe200078e00ff */
[C---:B------:R-:W-:Y:S01]  /*13e00*/  LOP3.LUT P3, RZ, R31.reuse, 0x8, RZ, 0xc0, !PT ;  /* 0x000000081fff7812 */ /* 0x040fe2000786c0ff */
[----:B------:R-:W-:Y:S01]  /*13e10*/  IMAD.MOV.U32 R15, RZ, RZ, -0x1 ;  /* 0xffffffffff0f7424 */ /* 0x000fe200078e00ff */
[----:B------:R-:W-:Y:S01]  /*13e20*/  LOP3.LUT P2, RZ, R31, 0x10, RZ, 0xc0, !PT ;  /* 0x000000101fff7812 */ /* 0x000fe2000784c0ff */
[----:B------:R-:W-:Y:S01]  /*13e30*/  IMAD.MOV.U32 R3, RZ, RZ, R14 ;  /* 0x000000ffff037224 */ /* 0x000fe200078e000e */
[----:B------:R-:W-:Y:S01]  /*13e40*/  LOP3.LUT R22, R22, 0xffffffbf, RZ, 0xc0, !PT ;  /* 0xffffffbf16167812 */ /* 0x000fe200078ec0ff */
[----:B------:R-:W-:-:S10]  /*13e50*/  IMAD R5, R5, 0x2, R23 ;  /* 0x0000000205057824 */ /* 0x000fd400078e0217 */
[----:B0-----:R-:W-:Y:S05]  /*13e60*/  WARPSYNC.COLLECTIVE R15, `(.L_x_4385) ;  /* 0x000000000f087348 */ /* 0x001fea0003c00000 */
[----:B------:R1:W2:Y:S02]  /*13e70*/  SHFL.IDX P6, R14, R13, R12, R11 ;  /* 0x0000000c0d0e7389 */ /* 0x0002a400000c000b */
[----:B012---:R-:W-:Y:S01]  /*13e80*/  ENDCOLLECTIVE ;  /* 0x000000000000791b */ /* 0x007fe20003800000 */
.L_x_4385:
        /* <DEDUP_REMOVED lines=8> */
[----:B------:R-:W-:Y:S02]  /*13f10*/  ISETP.NE.U32.AND P1, PT, R7, 0x1, PT ;  /* 0x000000010700780c */ /* 0x000fe40003f25070 */
[----:B------:R-:W-:Y:S01]  /*13f20*/  PRMT R7, R31, 0x8880, RZ ;  /* 0x000088801f077816 */ /* 0x000fe200000000ff */
        /* <DEDUP_REMOVED lines=8> */
[----:B------:R-:W-:Y:S02]  /*13fb0*/  ISETP.LT.OR P0, PT, R27, 0x1, !P5 ;  /* 0x000000011b00780c */ /* 0x000fe40006f01670 */
[----:B------:R-:W-:-:S11]  /*13fc0*/  LOP3.LUT R22, R22, 0xffffff7f, RZ, 0xc0, !PT ;  /* 0xffffff7f16167812 */ /* 0x000fd600078ec0ff */
        /* <DEDUP_REMOVED lines=10> */
[----:B------:R-:W-:-:S13]  /*14070*/  ISETP.LT.OR P6, PT, R27, 0x1, !P0 ;  /* 0x000000011b00780c */ /* 0x000fda00047c1670 */
[----:B------:R0:W-:Y:S01]  /*14080*/  LDGSTS.E.BYPASS.LTC128B.128 [R5+0xc400], desc[UR44][R2.64+0x300], !P6 ;  /* 0x0c40030002057fae */ /* 0x0001e2000f101d6c */
[----:B------:R-:W-:-:S13]  /*14090*/  ISETP.GT.AND P6, PT, R7, -0x1, PT ;  /* 0xffffffff0700780c */ /* 0x000fda0003fc4270 */
[----:B------:R-:W-:Y:S02]  /*140a0*/  @P6 LOP3.LUT R22, R22, 0x80, RZ, 0xfc, !PT ;  /* 0x0000008016166812 */ /* 0x000fe400078efcff */
[----:B------:R-:W-:-:S13]  /*140b0*/  ISETP.LT.OR P6, PT, R27, 0x1, P6 ;  /* 0x000000011b00780c */ /* 0x000fda00037c1670 */
[----:B------:R0:W-:Y:S02]  /*140c0*/  LDGSTS.E.BYPASS.LTC128B.128 [R5+0xe400], desc[UR44][R2.64+0x380], !P6 ;  /* 0x0e40038002057fae */ /* 0x0001e4000f101d6c */
[----:B0-----:R-:W-:Y:S05]  /*140d0*/  WARPSYNC.COLLECTIVE R15, `(.L_x_4386) ;  /* 0x000000000f087348 */ /* 0x001fea0003c00000 */
[----:B------:R1:W2:Y:S02]  /*140e0*/  SHFL.IDX P6, R14, R13, R12, R11 ;  /* 0x0000000c0d0e7389 */ /* 0x0002a400000c000b */
[----:B012---:R-:W-:Y:S01]  /*140f0*/  ENDCOLLECTIVE ;  /* 0x000000000000791b */ /* 0x007fe20003800000 */
.L_x_4386:
[----:B------:R-:W-:Y:S02]  /*14100*/  IMAD.MOV.U32 R13, RZ, RZ, R4 ;  /* 0x000000ffff0d7224 */ /* 0x000fe400078e0004 */
[----:B------:R-:W-:-:S07]  /*14110*/  IMAD.MOV.U32 R3, RZ, RZ, R14 ;  /* 0x000000ffff037224 */ /* 0x000fce00078e000e */
[----:B------:R-:W-:Y:S05]  /*14120*/  WARPSYNC.COLLECTIVE R15, `(.L_x_4387) ;  /* 0x000000000f087348 */ /* 0x000fea0003c00000 */
[----:B------:R0:W1:Y:S02]  /*14130*/  SHFL.IDX P6, R14, R13, R12, R11 ;  /* 0x0000000c0d0e7389 */ /* 0x00006400000c000b */
[----:B01----:R-:W-:Y:S01]  /*14140*/  ENDCOLLECTIVE ;  /* 0x000000000000791b */ /* 0x003fe20003800000 */
.L_x_4387:
        /* <DEDUP_REMOVED lines=29> */
.L_x_4388:
[----:B------:R-:W-:Y:S02]  /*14320*/  IMAD.MOV.U32 R13, RZ, RZ, R4 ;  /* 0x000000ffff0d7224 */ /* 0x000fe400078e0004 */
[----:B------:R-:W-:-:S07]  /*14330*/  IMAD.MOV.U32 R7, RZ, RZ, R14 ;  /* 0x000000ffff077224 */ /* 0x000fce00078e000e */
[----:B------:R-:W-:Y:S05]  /*14340*/  WARPSYNC.COLLECTIVE R15, `(.L_x_4389) ;  /* 0x000000000f087348 */ /* 0x000fea0003c00000 */
[----:B------:R0:W1:Y:S02]  /*14350*/  SHFL.IDX P6, R14, R13, R12, R11 ;  /* 0x0000000c0d0e7389 */ /* 0x00006400000c000b */
[----:B01----:R-:W-:Y:S01]  /*14360*/  ENDCOLLECTIVE ;  /* 0x000000000000791b */ /* 0x003fe20003800000 */
.L_x_4389:
        /* <DEDUP_REMOVED lines=29> */
.L_x_4390:
[----:B------:R-:W-:Y:S01]  /*14540*/  IMAD.MOV.U32 R13, RZ, RZ, R4 ;  /* 0x000000ffff0d7224 */ /* 0x000fe200078e0004 */
[----:B------:R-:W-:-:S07]  /*14550*/  MOV R6, R14 ;  /* 0x0000000e00067202 */ /* 0x000fce0000000f00 */
[----:B------:R-:W-:Y:S05]  /*14560*/  WARPSYNC.COLLECTIVE R15, `(.L_x_4391) ;  /* 0x000000000f087348 */ /* 0x000fea0003c00000 */
[----:B------:R0:W1:Y:S02]  /*14570*/  SHFL.IDX P6, R14, R13, R12, R11 ;  /* 0x0000000c0d0e7389 */ /* 0x00006400000c000b */
[----:B01----:R-:W-:Y:S01]  /*14580*/  ENDCOLLECTIVE ;  /* 0x000000000000791b */ /* 0x003fe20003800000 */
.L_x_4391:
[----:B------:R-:W-:Y:S01]  /*14590*/  IMAD.MOV.U32 R2, RZ, RZ, R14 ;  /* 0x000000ffff027224 */ /* 0x000fe200078e000e */
[----:B------:R-:W-:Y:S06]  /*145a0*/  BRA `(.L_x_4392) ;  /* 0xffffffbc00187947 */ /* 0x000fec000383ffff */
.L_x_4306:
[----:B0-----:R0:W1:Y:S02]  /*145b0*/  SYNCS.PHASECHK.TRANS64.TRYWAIT P0, [R6+URZ+0x38840], R17 ;  /* 0x03884011060075a7 */ /* 0x001064000800017f */
[----:B-1----:R-:W-:Y:S05]  /*145c0*/  @!P0 NANOSLEEP.SYNCS 0x989680 ;  /* 0x009896800000895d */ /* 0x002fea0003900000 */
[----:B------:R-:W1:Y:S02]  /*145d0*/  @!P0 SYNCS.PHASECHK.TRANS64 P0, [R6+URZ+0x38840], R17 ;  /* 0x03884011060085a7 */ /* 0x000e64000800007f */
[----:B-1----:R-:W-:Y:S05]  /*145e0*/  @!P0 BRA `(.L_x_4306) ;  /* 0xfffffffc00f08947 */ /* 0x002fea000383ffff */
[----:B------:R-:W-:Y:S05]  /*145f0*/  BRA `(.L_x_4393) ;  /* 0xffffffc000b07947 */ /* 0x000fea000383ffff */
.L_x_4307:
        /* <DEDUP_REMOVED lines=8> */
.L_x_4395:
[----:B------:R-:W-:Y:S05]  /*14680*/  BSYNC B1 ;  /* 0x0000000000017941 */ /* 0x000fea0003800000 */
.L_x_4394:
        /* <DEDUP_REMOVED lines=9> */
.L_x_4396:
[----:B------:R-:W-:Y:S02]  /*14720*/  IMAD.MOV.U32 R13, RZ, RZ, R27 ;  /* 0x000000ffff0d7224 */ /* 0x000fe400078e001b */
[----:B------:R-:W-:Y:S02]  /*14730*/  IMAD.MOV.U32 R12, RZ, RZ, 0x1 ;  /* 0x00000001ff0c7424 */ /* 0x000fe400078e00ff */
[----:B------:R-:W-:-:S07]  /*14740*/  IMAD.MOV.U32 R2, RZ, RZ, R14 ;  /* 0x000000ffff027224 */ /* 0x000fce00078e000e */
[----:B------:R-:W-:Y:S05]  /*14750*/  WARPSYNC.COLLECTIVE R15, `(.L_x_4397) ;  /* 0x000000000f087348 */ /* 0x000fea0003c00000 */
[----:B------:R0:W1:Y:S02]  /*14760*/  SHFL.IDX P6, R14, R13, R12, R11 ;  /* 0x0000000c0d0e7389 */ /* 0x00006400000c000b */
[----:B01----:R-:W-:Y:S01]  /*14770*/  ENDCOLLECTIVE ;  /* 0x000000000000791b */ /* 0x003fe20003800000 */
.L_x_4397:
        /* <DEDUP_REMOVED lines=11> */
.L_x_4398:
[----:B------:R-:W-:Y:S02]  /*14830*/  IMAD.MOV.U32 R13, RZ, RZ, R27 ;  /* 0x000000ffff0d7224 */ /* 0x000fe400078e001b */
[----:B------:R-:W-:Y:S02]  /*14840*/  IMAD.MOV.U32 R12, RZ, RZ, 0x2 ;  /* 0x00000002ff0c7424 */ /* 0x000fe400078e00ff */
[----:B------:R-:W-:-:S07]  /*14850*/  IMAD.MOV.U32 R2, RZ, RZ, R14 ;  /* 0x000000ffff027224 */ /* 0x000fce00078e000e */
[----:B------:R-:W-:Y:S05]  /*14860*/  WARPSYNC.COLLECTIVE R15, `(.L_x_4399) ;  /* 0x000000000f087348 */ /* 0x000fea0003c00000 */
[----:B------:R0:W1:Y:S02]  /*14870*/  SHFL.IDX P6, R14, R13, R12, R11 ;  /* 0x0000000c0d0e7389 */ /* 0x00006400000c000b */
[----:B01----:R-:W-:Y:S01]  /*14880*/  ENDCOLLECTIVE ;  /* 0x000000000000791b */ /* 0x003fe20003800000 */
.L_x_4399:
        /* <DEDUP_REMOVED lines=11> */
.L_x_4400:
[----:B------:R-:W-:Y:S02]  /*14940*/  IMAD.MOV.U32 R13, RZ, RZ, R27 ;  /* 0x000000ffff0d7224 */ /* 0x000fe400078e001b */
[----:B------:R-:W-:Y:S02]  /*14950*/  IMAD.MOV.U32 R12, RZ, RZ, 0x3 ;  /* 0x00000003ff0c7424 */ /* 0x000fe400078e00ff */
[----:B------:R-:W-:-:S07]  /*14960*/  IMAD.MOV.U32 R2, RZ, RZ, R14 ;  /* 0x000000ffff027224 */ /* 0x000fce00078e000e */
[----:B------:R-:W-:Y:S05]  /*14970*/  WARPSYNC.COLLECTIVE R15, `(.L_x_4401) ;  /* 0x000000000f087348 */ /* 0x000fea0003c00000 */
[----:B------:R0:W1:Y:S02]  /*14980*/  SHFL.IDX P6, R14, R13, R12, R11 ;  /* 0x0000000c0d0e7389 */ /* 0x00006400000c000b */
[----:B01----:R-:W-:Y:S01]  /*14990*/  ENDCOLLECTIVE ;  /* 0x000000000000791b */ /* 0x003fe20003800000 */
.L_x_4401:
        /* <DEDUP_REMOVED lines=11> */
.L_x_4402:
[----:B------:R-:W-:Y:S01]  /*14a50*/  IMAD.MOV.U32 R2, RZ, RZ, R14 ;  /* 0x000000ffff027224 */ /* 0x000fe200078e000e */
[----:B------:R-:W-:Y:S06]  /*14a60*/  BRA `(.L_x_4403) ;  /* 0xffffffc000407947 */ /* 0x000fec000383ffff */
.L_x_4312:
[----:B---3--:R3:W4:Y:S02]  /*14a70*/  SYNCS.PHASECHK.TRANS64.TRYWAIT P0, [R6+URZ+0x38860], R17 ;  /* 0x03886011060075a7 */ /* 0x008724000800017f */
[----:B----4-:R-:W-:Y:S05]  /*14a80*/  @!P0 NANOSLEEP.SYNCS 0x989680 ;  /* 0x009896800000895d */ /* 0x010fea0003900000 */
[----:B------:R-:W4:Y:S02]  /*14a90*/  @!P0 SYNCS.PHASECHK.TRANS64 P0, [R6+URZ+0x38860], R17 ;  /* 0x03886011060085a7 */ /* 0x000f24000800007f */
[----:B----4-:R-:W-:Y:S05]  /*14aa0*/  @!P0 BRA `(.L_x_4312) ;  /* 0xfffffffc00f08947 */ /* 0x010fea000383ffff */
[----:B------:R-:W-:Y:S05]  /*14ab0*/  BRA `(.L_x_4404) ;  /* 0xffffffc000907947 */ /* 0x000fea000383ffff */
.L_x_4313:
        /* <DEDUP_REMOVED lines=8> */
.L_x_4406:
[----:B------:R-:W-:Y:S05]  /*14b40*/  BSYNC B1 ;  /* 0x0000000000017941 */ /* 0x000fea0003800000 */
.L_x_4405:
        /* <DEDUP_REMOVED lines=12> */
.L_x_4407:
        /* <DEDUP_REMOVED lines=18> */
.L_x_4408:
        /* <DEDUP_REMOVED lines=16> */
.L_x_4409:
        /* <DEDUP_REMOVED lines=19> */
.L_x_4410:
        /* <DEDUP_REMOVED lines=14> */
.L_x_4411:
        /* <DEDUP_REMOVED lines=16> */
.L_x_4412:
        /* <DEDUP_REMOVED lines=14> */
.L_x_4413:
[----:B------:R-:W-:Y:S05]  /*15220*/  BRA `(.L_x_4414) ;  /* 0xffffffbc00fc7947 */ /* 0x000fea000383ffff */
.L_x_4321:
[----:B------:R-:W-:Y:S01]  /*15230*/  BSSY B0, `(.L_x_4415) ;  /* 0x0000008000007945 */ /* 0x000fe20003800000 */
[----:B------:R-:W-:Y:S02]  /*15240*/  IMAD.MOV.U32 R13, RZ, RZ, R16 ;  /* 0x000000ffff0d7224 */ /* 0x000fe400078e0010 */
[----:B------:R-:W-:Y:S02]  /*15250*/  IMAD.MOV.U32 R12, RZ, RZ, RZ ;  /* 0x000000ffff0c7224 */ /* 0x000fe400078e00ff */
[----:B------:R-:W-:Y:S02]  /*15260*/  IMAD.MOV.U32 R11, RZ, RZ, 0x1f ;  /* 0x0000001fff0b7424 */ /* 0x000fe400078e00ff */
[----:B------:R-:W-:-:S07]  /*15270*/  IMAD.MOV.U32 R15, RZ, RZ, -0x1 ;  /* 0xffffffffff0f7424 */ /* 0x000fce00078e00ff */
[----:B-123--:R-:W-:Y:S05]  /*15280*/  WARPSYNC.COLLECTIVE R15, `(.L_x_4416) ;  /* 0x000000000f087348 */ /* 0x00efea0003c00000 */
[----:B------:R0:W4:Y:S02]  /*15290*/  SHFL.IDX P6, R14, R13, R12, R11 ;  /* 0x0000000c0d0e7389 */ /* 0x00012400000c000b */
[----:B01234-:R-:W-:Y:S01]  /*152a0*/  ENDCOLLECTIVE ;  /* 0x000000000000791b */ /* 0x01ffe20003800000 */
.L_x_4416:
[----:B------:R-:W-:Y:S05]  /*152b0*/  BSYNC B0 ;  /* 0x0000000000007941 */ /* 0x000fea0003800000 */
.L_x_4415:
        /* <DEDUP_REMOVED lines=9> */
.L_x_4417:
        /* <DEDUP_REMOVED lines=18> */
.L_x_4418:
[----:B------:R-:W-:Y:S01]  /*15470*/  IMAD.MOV.U32 R12, RZ, RZ, 0x2 ;  /* 0x00000002ff0c7424 */ /* 0x000fe200078e00ff */
[----:B------:R-:W-:-:S05]  /*15480*/  SEL R6, R14, RZ, P1 ;  /* 0x000000ff0e067207 */ /* 0x000fca0000800000 */
[----:B------:R-:W-:-:S04]  /*15490*/  IMAD.IADD R6, R5, 0x1, R6 ;  /* 0x0000000105067824 */ /* 0x000fc800078e0206 */
[----:B------:R-:W-:-:S07]  /*154a0*/  IMAD.MOV.U32 R13, RZ, RZ, R6 ;  /* 0x000000ffff0d7224 */ /* 0x000fce00078e0006 */
[----:B------:R-:W-:Y:S05]  /*154b0*/  WARPSYNC.COLLECTIVE R15, `(.L_x_4419) ;  /* 0x000000000f087348 */ /* 0x000fea0003c00000 */
[----:B------:R0:W1:Y:S02]  /*154c0*/  SHFL.UP P6, R14, R13, R12, R11 ;  /* 0x0400000c0d0e7389 */ /* 0x00006400000c000b */
[----:B01----:R-:W-:Y:S01]  /*154d0*/  ENDCOLLECTIVE ;  /* 0x000000000000791b */ /* 0x003fe20003800000 */
.L_x_4419:
[----:B------:R-:W-:Y:S01]  /*154e0*/  IMAD.MOV.U32 R12, RZ, RZ, 0x4 ;  /* 0x00000004ff0c7424 */ /* 0x000fe200078e00ff */
[----:B------:R-:W-:-:S05]  /*154f0*/  SEL R7, R14, RZ, P2 ;  /* 0x000000ff0e077207 */ /* 0x000fca0001000000 */
[----:B------:R-:W-:-:S04]  /*15500*/  IMAD.IADD R7, R6, 0x1, R7 ;  /* 0x0000000106077824 */ /* 0x000fc800078e0207 */
[----:B------:R-:W-:-:S07]  /*15510*/  IMAD.MOV.U32 R13, RZ, RZ, R7 ;  /* 0x000000ffff0d7224 */ /* 0x000fce00078e0007 */
[----:B------:R-:W-:Y:S05]  /*15520*/  WARPSYNC.COLLECTIVE R15, `(.L_x_4420) ;  /* 0x000000000f087348 */ /* 0x000fea0003c00000 */
[----:B------:R0:W1:Y:S02]  /*15530*/  SHFL.UP P6, R14, R13, R12, R11 ;  /* 0x0400000c0d0e7389 */ /* 0x00006400000c000b */
[----:B01----:R-:W-:Y:S01]  /*15540*/  ENDCOLLECTIVE ;  /* 0x000000000000791b */ /* 0x003fe20003800000 */
.L_x_4420:
[----:B------:R-:W-:Y:S01]  /*15550*/  IMAD.MOV.U32 R12, RZ, RZ, 0x8 ;  /* 0x00000008ff0c7424 */ /* 0x000fe200078e00ff */
[----:B------:R-:W-:-:S05]  /*15560*/  SEL R2, R14, RZ, P3 ;  /* 0x000000ff0e027207 */ /* 0x000fca0001800000 */
[----:B------:R-:W-:-:S04]  /*15570*/  IMAD.IADD R2, R7, 0x1, R2 ;  /* 0x0000000107027824 */ /* 0x000fc800078e0202 */
[----:B------:R-:W-:-:S07]  /*15580*/  IMAD.MOV.U32 R13, RZ, RZ, R2 ;  /* 0x000000ffff0d7224 */ /* 0x000fce00078e0002 */
[----:B------:R-:W-:Y:S05]  /*15590*/  WARPSYNC.COLLECTIVE R15, `(.L_x_4421) ;  /* 0x000000000f087348 */ /* 0x000fea0003c00000 */
[----:B------:R0:W1:Y:S02]  /*155a0*/  SHFL.UP P6, R14, R13, R12, R11 ;  /* 0x0400000c0d0e7389 */ /* 0x00006400000c000b */
[----:B01----:R-:W-:Y:S01]  /*155b0*/  ENDCOLLECTIVE ;  /* 0x000000000000791b */ /* 0x003fe20003800000 */
.L_x_4421:
[----:B------:R-:W-:Y:S01]  /*155c0*/  IMAD.MOV.U32 R12, RZ, RZ, 0x10 ;  /* 0x00000010ff0c7424 */ /* 0x000fe200078e00ff */
[----:B------:R-:W-:-:S05]  /*155d0*/  SEL R3, R14, RZ, P4 ;  /* 0x000000ff0e037207 */ /* 0x000fca0002000000 */
[----:B------:R-:W-:-:S04]  /*155e0*/  IMAD.IADD R3, R2, 0x1, R3 ;  /* 0x0000000102037824 */ /* 0x000fc800078e0203 */
[----:B------:R-:W-:-:S07]  /*155f0*/  IMAD.MOV.U32 R13, RZ, RZ, R3 ;  /* 0x000000ffff0d7224 */ /* 0x000fce00078e0003 */
[----:B------:R-:W-:Y:S05]  /*15600*/  WARPSYNC.COLLECTIVE R15, `(.L_x_4422) ;  /* 0x000000000f087348 */ /* 0x000fea0003c00000 */
[----:B------:R0:W1:Y:S02]  /*15610*/  SHFL.UP P6, R14, R13, R12, R11 ;  /* 0x0400000c0d0e7389 */ /* 0x00006400000c000b */
[----:B01----:R-:W-:Y:S01]  /*15620*/  ENDCOLLECTIVE ;  /* 0x000000000000791b */ /* 0x003fe20003800000 */
.L_x_4422:
        /* <DEDUP_REMOVED lines=8> */
.L_x_4423:
[----:B------:R-:W-:Y:S05]  /*156b0*/  BRA `(.L_x_4424) ;  /* 0xffffffc000907947 */ /* 0x000fea000383ffff */
.L_x_4326:
        /* <DEDUP_REMOVED lines=8> */
.L_x_4426:
[----:B------:R-:W-:Y:S05]  /*15740*/  BSYNC B0 ;  /* 0x0000000000007941 */ /* 0x000fea0003800000 */
.L_x_4425:
        /* <DEDUP_REMOVED lines=8> */
.L_x_4427:
[----:B------:R-:W-:Y:S01]  /*157d0*/  IMAD.MOV.U32 R12, RZ, RZ, 0x4 ;  /* 0x00000004ff0c7424 */ /* 0x000fe200078e00ff */
[----:B------:R-:W-:-:S05]  /*157e0*/  SEL R2, R14, RZ, P2 ;  /* 0x000000ff0e027207 */ /* 0x000fca0001000000 */
[----:B------:R-:W-:-:S04]  /*157f0*/  IMAD.IADD R2, R13, 0x1, R2 ;  /* 0x000000010d027824 */ /* 0x000fc800078e0202 */
[----:B------:R-:W-:-:S07]  /*15800*/  IMAD.MOV.U32 R13, RZ, RZ, R2 ;  /* 0x000000ffff0d7224 */ /* 0x000fce00078e0002 */
[----:B------:R-:W-:Y:S05]  /*15810*/  WARPSYNC.COLLECTIVE R15, `(.L_x_4428) ;  /* 0x000000000f087348 */ /* 0x000fea0003c00000 */
[----:B------:R0:W1:Y:S02]  /*15820*/  SHFL.UP P6, R14, R13, R12, R11 ;  /* 0x0400000c0d0e7389 */ /* 0x00006400000c000b */
[----:B01----:R-:W-:Y:S01]  /*15830*/  ENDCOLLECTIVE ;  /* 0x000000000000791b */ /* 0x003fe20003800000 */
.L_x_4428:
[----:B------:R-:W-:Y:S01]  /*15840*/  IMAD.MOV.U32 R12, RZ, RZ, 0x8 ;  /* 0x00000008ff0c7424 */ /* 0x000fe200078e00ff */
[----:B------:R-:W-:-:S05]  /*15850*/  SEL R3, R14, RZ, P3 ;  /* 0x000000ff0e037207 */ /* 0x000fca0001800000 */
[----:B------:R-:W-:-:S04]  /*15860*/  IMAD.IADD R3, R2, 0x1, R3 ;  /* 0x0000000102037824 */ /* 0x000fc800078e0203 */
[----:B------:R-:W-:-:S07]  /*15870*/  IMAD.MOV.U32 R13, RZ, RZ, R3 ;  /* 0x000000ffff0d7224 */ /* 0x000fce00078e0003 */
[----:B------:R-:W-:Y:S05]  /*15880*/  WARPSYNC.COLLECTIVE R15, `(.L_x_4429) ;  /* 0x000000000f087348 */ /* 0x000fea0003c00000 */
[----:B------:R0:W1:Y:S02]  /*15890*/  SHFL.UP P6, R14, R13, R12, R11 ;  /* 0x0400000c0d0e7389 */ /* 0x00006400000c000b */
[----:B01----:R-:W-:Y:S01]  /*158a0*/  ENDCOLLECTIVE ;  /* 0x000000000000791b */ /* 0x003fe20003800000 */
.L_x_4429:
[----:B------:R-:W-:Y:S01]  /*158b0*/  IMAD.MOV.U32 R12, RZ, RZ, 0x10 ;  /* 0x00000010ff0c7424 */ /* 0x000fe200078e00ff */
[----:B------:R-:W-:-:S05]  /*158c0*/  SEL R4, R14, RZ, P4 ;  /* 0x000000ff0e047207 */ /* 0x000fca0002000000 */
[----:B------:R-:W-:-:S04]  /*158d0*/  IMAD.IADD R4, R3, 0x1, R4 ;  /* 0x0000000103047824 */ /* 0x000fc800078e0204 */
[----:B------:R-:W-:-:S07]  /*158e0*/  IMAD.MOV.U32 R13, RZ, RZ, R4 ;  /* 0x000000ffff0d7224 */ /* 0x000fce00078e0004 */
[----:B------:R-:W-:Y:S05]  /*158f0*/  WARPSYNC.COLLECTIVE R15, `(.L_x_4430) ;  /* 0x000000000f087348 */ /* 0x000fea0003c00000 */
[----:B------:R0:W1:Y:S02]  /*15900*/  SHFL.UP P6, R14, R13, R12, R11 ;  /* 0x0400000c0d0e7389 */ /* 0x00006400000c000b */
[----:B01----:R-:W-:Y:S01]  /*15910*/  ENDCOLLECTIVE ;  /* 0x000000000000791b */ /* 0x003fe20003800000 */
.L_x_4430:
        /* <DEDUP_REMOVED lines=8> */
.L_x_4431:
[----:B------:R-:W-:Y:S05]  /*159a0*/  BRA `(.L_x_4432) ;  /* 0xffffffc000707947 */ /* 0x000fea000383ffff */
.L_x_4328:
[----:B------:R-:W-:Y:S01]  /*159b0*/  BSSY B0, `(.L_x_4433) ;  /* 0x0000006000007945 */ /* 0x000fe20003800000 */
[----:B------:R-:W-:Y:S01]  /*159c0*/  PLOP3.LUT P6, PT, P6, PT, PT, 0x8, 0x0 ;  /* 0x000000000000781c */ /* 0x000fe200037ce170 */
[----:B------:R-:W-:-:S12]  /*159d0*/  IMAD.MOV.U32 R15, RZ, RZ, -0x1 ;  /* 0xffffffffff0f7424 */ /* 0x000fd800078e00ff */
[----:B01----:R-:W-:Y:S05]  /*159e0*/  WARPSYNC.COLLECTIVE R15, `(.L_x_4434) ;  /* 0x000000000f087348 */ /* 0x003fea0003c00000 */
[----:B------:R-:W-:Y:S01]  /*159f0*/  VOTE.ANY R14, PT, P6 ;  /* 0x00000000000e7806 */ /* 0x000fe200030e0100 */
[----:B01----:R-:W-:Y:S06]  /*15a00*/  ENDCOLLECTIVE ;  /* 0x000000000000791b */ /* 0x003fec0003800000 */
.L_x_4434:
[----:B------:R-:W-:Y:S05]  /*15a10*/  BSYNC B0 ;  /* 0x0000000000007941 */ /* 0x000fea0003800000 */
.L_x_4433:
        /* <DEDUP_REMOVED lines=9> */
.L_x_4435:
[----:B------:R-:W-:Y:S01]  /*15ab0*/  IMAD.MOV.U32 R5, RZ, RZ, R14 ;  /* 0x000000ffff057224 */ /* 0x000fe200078e000e */
[----:B------:R-:W-:Y:S06]  /*15ac0*/  BRA `(.L_x_4436) ;  /* 0xffffffc000607947 */ /* 0x000fec000383ffff */
.L_x_4330:
[----:B------:R-:W-:Y:S01]  /*15ad0*/  BSSY B0, `(.L_x_4437) ;  /* 0x0000007000007945 */ /* 0x000fe20003800000 */
[----:B------:R-:W-:Y:S02]  /*15ae0*/  IMAD.MOV.U32 R13, RZ, RZ, R2 ;  /* 0x000000ffff0d7224 */ /* 0x000fe400078e0002 */
[----:B------:R-:W-:Y:S02]  /*15af0*/  IMAD.MOV.U32 R11, RZ, RZ, 0x1f ;  /* 0x0000001fff0b7424 */ /* 0x000fe400078e00ff */
[----:B------:R-:W-:-:S07]  /*15b00*/  IMAD.MOV.U32 R15, RZ, RZ, -0x1 ;  /* 0xffffffffff0f7424 */ /* 0x000fce00078e00ff */
[----:B0123--:R-:W-:Y:S05]  /*15b10*/  WARPSYNC.COLLECTIVE R15, `(.L_x_4438) ;  /* 0x000000000f087348 */ /* 0x00ffea0003c00000 */
[----:B------:R4:W0:Y:S02]  /*15b20*/  SHFL.IDX P6, R14, R13, R12, R11 ;  /* 0x0000000c0d0e7389 */ /* 0x00082400000c000b */
[----:B01234-:R-:W-:Y:S01]  /*15b30*/  ENDCOLLECTIVE ;  /* 0x000000000000791b */ /* 0x01ffe20003800000 */
.L_x_4438:
[----:B------:R-:W-:Y:S05]  /*15b40*/  BSYNC B0 ;  /* 0x0000000000007941 */ /* 0x000fea0003800000 */
.L_x_4437:
[----:B------:R-:W-:Y:S05]  /*15b50*/  BRA `(.L_x_4329) ;  /* 0xffffffc000587947 */ /* 0x000fea000383ffff */
.L_x_4334:
[----:B0-----:R0:W1:Y:S02]  /*15b60*/  SYNCS.PHASECHK.TRANS64.TRYWAIT P0, [R7+URZ+0x38820], R0 ;  /* 0x03882000070075a7 */ /* 0x001064000800017f */
[----:B-1----:R-:W-:Y:S05]  /*15b70*/  @!P0 NANOSLEEP.SYNCS 0x989680 ;  /* 0x009896800000895d */ /* 0x002fea0003900000 */
[----:B------:R-:W1:Y:S02]  /*15b80*/  @!P0 SYNCS.PHASECHK.TRANS64 P0, [R7+URZ+0x38820], R0 ;  /* 0x03882000070085a7 */ /* 0x000e64000800007f */
[----:B-1----:R-:W-:Y:S05]  /*15b90*/  @!P0 BRA `(.L_x_4334) ;  /* 0xfffffffc00f08947 */ /* 0x002fea000383ffff */
[----:B------:R-:W-:Y:S05]  /*15ba0*/  BRA `(.L_x_4439) ;  /* 0xffffffc400447947 */ /* 0x000fea000383ffff */
.L_x_4335:
        /* <DEDUP_REMOVED lines=8> */
[----:B0-234-:R-:W-:Y:S05]  /*15c30*/  WARPSYNC.COLLECTIVE R15, `(.L_x_4441) ;  /* 0x000000000f087348 */ /* 0x01dfea0003c00000 */
[----:B------:R1:W0:Y:S02]  /*15c40*/  SHFL.IDX P6, R14, R13, R12, R11 ;  /* 0x0000000c0d0e7389 */ /* 0x00022400000c000b */
[----:B01234-:R-:W-:Y:S01]  /*15c50*/  ENDCOLLECTIVE ;  /* 0x000000000000791b */ /* 0x01ffe20003800000 */
.L_x_4441:
[----:B------:R-:W-:Y:S05]  /*15c60*/  BSYNC B0 ;  /* 0x0000000000007941 */ /* 0x000fea0003800000 */
.L_x_4440:
[----:B------:R-:W-:Y:S05]  /*15c70*/  BRA `(.L_x_4442) ;  /* 0xffffffc4002c7947 */ /* 0x000fea000383ffff */
.L_x_4338:
[----:B------:R-:W-:Y:S01]  /*15c80*/  BSSY B1, `(.L_x_4443) ;  /* 0x0000006000017945 */ /* 0x000fe20003800000 */
[----:B------:R-:W-:-:S07]  /*15c90*/  IMAD.MOV.U32 R15, RZ, RZ, -0x1 ;  /* 0xffffffffff0f7424 */ /* 0x000fce00078e00ff */
[----:B0-234-:R-:W-:Y:S05]  /*15ca0*/  WARPSYNC.COLLECTIVE R15, `(.L_x_4444) ;  /* 0x000000000f0c7348 */ /* 0x01dfea0003c00000 */
[----:B------:R-:W-:Y:S02]  /*15cb0*/  ELECT P6, UR62, PT ;  /* 0x00000000003e782f */ /* 0x000fe400038c0000 */
[----:B------:R-:W-:Y:S01]  /*15cc0*/  MOV R14, UR62 ;  /* 0x0000003e000e7c02 */ /* 0x000fe20008000f00 */
[----:B0-234-:R-:W-:Y:S10]  /*15cd0*/  ENDCOLLECTIVE ;  /* 0x000000000000791b */ /* 0x01dff40003800000 */
.L_x_4444:
[----:B------:R-:W-:Y:S05]  /*15ce0*/  BSYNC B1 ;  /* 0x0000000000017941 */ /* 0x000fea0003800000 */
.L_x_4443:
[----:B------:R-:W-:Y:S05]  /*15cf0*/  BRA `(.L_x_4445) ;  /* 0xffffffc400247947 */ /* 0x000fea000383ffff */
.L_x_4340:
[----:B0-----:R0:W1:Y:S02]  /*15d00*/  SYNCS.PHASECHK.TRANS64.TRYWAIT P1, [R5+URZ+0x38840], R0 ;  /* 0x03884000050075a7 */ /* 0x001064000802017f */
[----:B-1----:R-:W-:Y:S05]  /*15d10*/  @!P1 NANOSLEEP.SYNCS 0x989680 ;  /* 0x009896800000995d */ /* 0x002fea0003900000 */
[----:B------:R-:W1:Y:S02]  /*15d20*/  @!P1 SYNCS.PHASECHK.TRANS64 P1, [R5+URZ+0x38840], R0 ;  /* 0x03884000050095a7 */ /* 0x000e64000802007f */
[----:B-1----:R-:W-:Y:S05]  /*15d30*/  @!P1 BRA `(.L_x_4340) ;  /* 0xfffffffc00f09947 */ /* 0x002fea000383ffff */
[----:B------:R-:W-:Y:S05]  /*15d40*/  BRA `(.L_x_4446) ;  /* 0xffffffc400447947 */ /* 0x000fea000383ffff */
.L_x_4342:
[----:B-1----:R1:W0:Y:S02]  /*15d50*/  SYNCS.PHASECHK.TRANS64.TRYWAIT P1, [R3+URZ+0x38840], R2 ;  /* 0x03884002030075a7 */ /* 0x002224000802017f */
[----:B0-----:R-:W-:Y:S05]  /*15d60*/  @!P1 NANOSLEEP.SYNCS 0x989680 ;  /* 0x009896800000995d */ /* 0x001fea0003900000 */
[----:B------:R-:W0:Y:S02]  /*15d70*/  @!P1 SYNCS.PHASECHK.TRANS64 P1, [R3+URZ+0x38840], R2 ;  /* 0x03884002030095a7 */ /* 0x000e24000802007f */
[----:B0-----:R-:W-:Y:S05]  /*15d80*/  @!P1 BRA `(.L_x_4342) ;  /* 0xfffffffc00f09947 */ /* 0x001fea000383ffff */
[----:B------:R-:W-:Y:S05]  /*15d90*/  BRA `(.L_x_4447) ;  /* 0xffffffc400507947 */ /* 0x000fea000383ffff */
.L_x_4344:
[----:B------:R0:W0:Y:S02]  /*15da0*/  SYNCS.PHASECHK.TRANS64.TRYWAIT P1, [R5+URZ+0x38860], R0 ;  /* 0x03886000050075a7 */ /* 0x000024000802017f */
[----:B0-----:R-:W-:Y:S05]  /*15db0*/  @!P1 NANOSLEEP.SYNCS 0x989680 ;  /* 0x009896800000995d */ /* 0x001fea0003900000 */
[----:B------:R-:W0:Y:S02]  /*15dc0*/  @!P1 SYNCS.PHASECHK.TRANS64 P1, [R5+URZ+0x38860], R0 ;  /* 0x03886000050095a7 */ /* 0x000e24000802007f */
[----:B0-----:R-:W-:Y:S05]  /*15dd0*/  @!P1 BRA `(.L_x_4344) ;  /* 0xfffffffc00f09947 */ /* 0x001fea000383ffff */
[----:B------:R-:W-:Y:S05]  /*15de0*/  BRA `(.L_x_4448) ;  /* 0xffffffc4004c7947 */ /* 0x000fea000383ffff */
.L_x_4449:
        /* <DEDUP_REMOVED lines=9> */
.L_x_15646:


//--------------------- .text._ZN7cutlass13device_kernelIN5flash11enable_sm90INS1_16FlashAttnFwdSm90INS1_25CollectiveMainloopFwdSm90ILi2EN4cute5tupleIJNS5_1CILi1EEES8_S8_EEENS6_IJNS7_ILi64EEESA_SA_EEELi512ENS_10bfloat16_tEfNS_4arch4Sm90ELb0ELb0ELb1ELb1ELb1ELb1ELb1ELb0ELb0ELb1ELb0ELb0EEENS1_21CollectiveEpilogueFwdINS6_IJSA_NS7_ILi512EEESA_EEES9_SC_SE_Li256ELb1ELb1ELb0ELb0EEENS1_36VarlenDynamicPersistentTileSchedulerILi64ELi64ELi256ELi128ELb0ELb1ELb1ELb0ELb1ELb1EEEEEEEEEvNT_6ParamsE --------------------------
	.section	.text._ZN7cutlass13device_kernelIN5flash11enable_sm90INS1_16FlashAttnFwdSm90INS1_25CollectiveMainloopFwdSm90ILi2EN4cute5tupleIJNS5_1CILi1EEES8_S8_EEENS6_IJNS7_ILi64EEESA_SA_EEELi512ENS_10bfloat16_tEfNS_4arch4Sm90ELb0ELb0ELb1ELb1ELb1ELb1ELb1ELb0ELb0ELb1ELb0ELb0EEENS1_21CollectiveEpilogueFwdINS6_IJSA_NS7_ILi512EEESA_EEES9_SC_SE_Li256ELb1ELb1ELb0ELb0EEENS1_36VarlenDynamicPersistentTileSchedulerILi64ELi64ELi256ELi128ELb0ELb1ELb1ELb0ELb1ELb1EEEEEEEEEvNT_6ParamsE,"ax",@progbits
	.align	128
.text._ZN7cutlass13device_kernelIN5flash11enable_sm90INS1_16FlashAttnFwdSm90INS1_25CollectiveMainloopFwdSm90ILi2EN4cute5tupleIJNS5_1CILi1EEES8_S8_EEENS6_IJNS7_ILi64EEESA_SA_EEELi512ENS_10bfloat16_tEfNS_4arch4Sm90ELb0ELb0ELb1ELb1ELb1ELb1ELb1ELb0ELb0ELb1ELb0ELb0EEENS1_21CollectiveEpilogueFwdINS6_IJSA_NS7_ILi512EEESA_EEES9_SC_SE_Li256ELb1ELb1ELb0ELb0EEENS1_36VarlenDynamicPersistentTileSchedulerILi64ELi64ELi256ELi128ELb0ELb1ELb1ELb0ELb1ELb1EEEEEEEEEvNT_6ParamsE:
        .type           _ZN7cutlass13device_kernelIN5flash11enable_sm90INS1_16FlashAttnFwdSm90INS1_25CollectiveMainloopFwdSm90ILi2EN4cute5tupleIJNS5_1CILi1EEES8_S8_EEENS6_IJNS7_ILi64EEESA_SA_EEELi512ENS_10bfloat16_tEfNS_4arch4Sm90ELb0ELb0ELb1ELb1ELb1ELb1ELb1ELb0ELb0ELb1ELb0ELb0EEENS1_21CollectiveEpilogueFwdINS6_IJSA_NS7_ILi512EEESA_EEES9_SC_SE_Li256ELb1ELb1ELb0ELb0EEENS1_36VarlenDynamicPersistentTileSchedulerILi64ELi64ELi256ELi128ELb0ELb1ELb1ELb0ELb1ELb1EEEEEEEEEvNT_6ParamsE,@function
        .size           _ZN7cutlass13device_kernelIN5flash11enable_sm90INS1_16FlashAttnFwdSm90INS1_25CollectiveMainloopFwdSm90ILi2EN4cute5tupleIJNS5_1CILi1EEES8_S8_EEENS6_IJNS7_ILi64EEESA_SA_EEELi512ENS_10bfloat16_tEfNS_4arch4Sm90ELb0ELb0ELb1ELb1ELb1ELb1ELb1ELb0ELb0ELb1ELb0ELb0EEENS1_21CollectiveEpilogueFwdINS6_IJSA_NS7_ILi512EEESA_EEES9_SC_SE_Li256ELb1ELb1ELb0ELb0EEENS1_36VarlenDynamicPersistentTileSchedulerILi64ELi64ELi256ELi128ELb0ELb1ELb1ELb0ELb1ELb1EEEEEEEEEvNT_6ParamsE,(.L_x_15647 - _ZN7cutlass13device_kernelIN5flash11enable_sm90INS1_16FlashAttnFwdSm90INS1_25CollectiveMainloopFwdSm90ILi2EN4cute5tupleIJNS5_1CILi1EEES8_S8_EEENS6_IJNS7_ILi64EEESA_SA_EEELi512ENS_10bfloat16_tEfNS_4arch4Sm90ELb0ELb0ELb1ELb1ELb1ELb1ELb1ELb0ELb0ELb1ELb0ELb0EEENS1_21CollectiveEpilogueFwdINS6_IJSA_NS7_ILi512EEESA_EEES9_SC_SE_Li256ELb1ELb1ELb0ELb0EEENS1_36VarlenDynamicPersistentTileSchedulerILi64ELi64ELi256ELi128ELb0ELb1ELb1ELb0ELb1ELb1EEEEEEEEEvNT_6ParamsE)
        .other          _ZN7cutlass13device_kernelIN5flash11enable_sm90INS1_16FlashAttnFwdSm90INS1_25CollectiveMainloopFwdSm90ILi2EN4cute5tupleIJNS5_1CILi1EEES8_S8_EEENS6_IJNS7_ILi64EEESA_SA_EEELi512ENS_10bfloat16_tEfNS_4arch4Sm90ELb0ELb0ELb1ELb1ELb1ELb1ELb1ELb0ELb0ELb1ELb0ELb0EEENS1_21CollectiveEpilogueFwdINS6_IJSA_NS7_ILi512EEESA_EEES9_SC_SE_Li256ELb1ELb1ELb0ELb0EEENS1_36VarlenDynamicPersistentTileSchedulerILi64ELi64ELi256ELi128ELb0ELb1ELb1ELb0ELb1ELb1EEEEEEEEEvNT_6ParamsE,@"STO_CUDA_ENTRY STV_DEFAULT"
_ZN7cutlass13device_kernelIN5flash11enable_sm90INS1_16FlashAttnFwdSm90INS1_25CollectiveMainloopFwdSm90ILi2EN4cute5tupleIJNS5_1CILi1EEES8_S8_EEENS6_IJNS7_ILi64EEESA_SA_EEELi512ENS_10bfloat16_tEfNS_4arch4Sm90ELb0ELb0ELb1ELb1ELb1ELb1ELb1ELb0ELb0ELb1ELb0ELb0EEENS1_21CollectiveEpilogueFwdINS6_IJSA_NS7_ILi512EEESA_EEES9_SC_SE_Li256ELb1ELb1ELb0ELb0EEENS1_36VarlenDynamicPersistentTileSchedulerILi64ELi64ELi256ELi128ELb0ELb1ELb1ELb0ELb1ELb1EEEEEEEEEvNT_6ParamsE:
        /* <DEDUP_REMOVED lines=17> */
.L_x_4451:
[----:B------:R-:W-:Y:S05]  /*0110*/  BSYNC B0 ;  /* 0x0000000000007941 */ /* 0x000fea0003800000 */
.L_x_4450:
        /* <DEDUP_REMOVED lines=12> */
[----:B------:R-:W-:Y:S01]  /*01e0*/  VOTEU.ANY UP2, P0 ;  /* 0x00000000003f7886 */ /* 0x000fe20000040100 */
        /* <DEDUP_REMOVED lines=8> */
[----:B-1----:R0:W1:Y:S01]  /*0270*/  @UP0 SYNCS.EXCH.64 URZ, [UR8+0x38800], UR4 ;  /* 0x03880004083f05b2 */ /* 0x0020620008000100 */
[----:B------:R0:W2:Y:S05]  /*0280*/  @UP1 SYNCS.EXCH.64 URZ, [UR8+0x38810], UR4 ;  /* 0x03881004083f15b2 */ /* 0x0000aa0008000100 */
[----:B------:R0:W3:Y:S02]  /*0290*/  @UP2 SYNCS.EXCH.64 URZ, [UR8+0x38820], UR6 ;  /* 0x03882006083f25b2 */ /* 0x0000e40008000100 */
        /* <DEDUP_REMOVED lines=15> */
.L_x_4452:
        /* <DEDUP_REMOVED lines=22> */
.L_x_4453:
        /* <DEDUP_REMOVED lines=18> */
.L_x_4454:
        /* <DEDUP_REMOVED lines=22> */
.L_x_4455:
        /* <DEDUP_REMOVED lines=22> */
.L_x_4456:
[----:B------:R-:W-:Y:S01]  /*08d0*/  IMAD.MOV.U32 R3, RZ, RZ, 0x1 ;  /* 0x00000001ff037424 */ /* 0x000fe200078e00ff */
[----:B------:R-:W-:Y:S01]  /*08e0*/  ISETP.NE.AND P0, PT, R4, RZ, PT ;  /* 0x000000ff0400720c */ /* 0x000fe20003f05270 */
[----:B------:R-:W-:Y:S01]  /*08f0*/  NOP ;  /* 0x0000000000007918 */ /* 0x000fe20000000000 */
[----:B------:R-:W-:Y:S01]  /*0900*/  ULDC.64 UR40, c[0x0][0x208] ;  /* 0x0000820000287ab9 */ /* 0x000fe20000000a00 */
[----:B------:R-:W-:Y:S01]  /*0910*/  BSSY B9, `(.L_x_4457) ;  /* 0x0001ae5000097945 */ /* 0x000fe20003800000 */
[----:B------:R-:W-:-:S05]  /*0920*/  SEL R3, R3, 0x2, !P0 ;  /* 0x0000000203037807 */ /* 0x000fca0004000000 */
[----:B------:R0:W-:Y:S02]  /*0930*/  STL [R1+0x8], R3 ;  /* 0x0000080301007387 */ /* 0x0001e40000100800 */
[----:B01234-:R-:W-:Y:S06]  /*0940*/  BAR.SYNC.DEFER_BLOCKING 0x0 ;  /* 0x0000000000007b1d */ /* 0x01ffec0000010000 */
[----:B------:R-:W-:Y:S05]  /*0950*/  @!P0 BRA `(.L_x_4458) ;  /* 0x0000012c00988947 */ /* 0x000fea0003800000 */
.L_x_4459:
        /* <DEDUP_REMOVED lines=19> */
[----:B------:R-:W2:Y:S01]  /*0a90*/  LDL.LU R18, [R1+0x8] ;  /* 0x0000080001127983 */ /* 0x000ea20000300800 */
[----:B------:R-:W-:Y:S01]  /*0aa0*/  VIADD R19, R0, 0xffffff80 ;  /* 0xffffff8000137836 */ /* 0x000fe20000000000 */
[----:B------:R-:W-:Y:S01]  /*0ab0*/  CS2R R22, SRZ ;  /* 0x0000000000167805 */ /* 0x000fe2000001ff00 */
[----:B------:R-:W-:Y:S02]  /*0ac0*/  IMAD.MOV.U32 R225, RZ, RZ, 0x20 ;  /* 0x00000020ffe17424 */ /* 0x000fe400078e00ff */
[----:B------:R-:W-:Y:S01]  /*0ad0*/  IMAD.MOV.U32 R186, RZ, RZ, RZ ;  /* 0x000000ffffba7224 */ /* 0x000fe200078e00ff */
[----:B------:R-:W-:-:S04]  /*0ae0*/  SHF.R.S32.HI R0, RZ, 0x1f, R19 ;  /* 0x0000001fff007819 */ /* 0x000fc80000011413 */
        /* <DEDUP_REMOVED lines=15> */
[----:B------:R-:W-:Y:S02]  /*0be0*/  LOP3.LUT R14, R7, 0x1ffffffe, RZ, 0xc0, !PT ;  /* 0x1ffffffe070e7812 */ /* 0x000fe400078ec0ff */
[----:B------:R-:W-:Y:S02]  /*0bf0*/  LEA.HI R13, R13, R220, RZ, 0x2 ;  /* 0x000000dc0d0d7211 */ /* 0x000fe400078f10ff */
[----:B------:R-:W-:Y:S01]  /*0c00*/  SHF.R.S32.HI R7, RZ, 0x2, R6 ;  /* 0x00000002ff077819 */ /* 0x000fe20000011406 */
[----:B------:R-:W-:Y:S01]  /*0c10*/  IMAD.IADD R14, R11, 0x1, -R14 ;  /* 0x000000010b0e7824 */ /* 0x000fe200078e0a0e */
[----:B------:R-:W-:Y:S02]  /*0c20*/  SHF.R.S32.HI R8, RZ, 0x1f, R6 ;  /* 0x0000001fff087819 */ /* 0x000fe40000011406 */
[----:B------:R-:W-:Y:S01]  /*0c30*/  SHF.R.S32.HI R15, RZ, 0x7, R3 ;  /* 0x00000007ff0f7819 */ /* 0x000fe20000011403 */
[----:B------:R-:W-:Y:S01]  /*0c40*/  IMAD.SHL.U32 R14, R14, 0x8, RZ ;  /* 0x000000080e0e7824 */ /* 0x000fe200078e00ff */
[----:B------:R-:W-:-:S02]  /*0c50*/  LOP3.LUT R13, R13, 0x3ffffc, RZ, 0xc0, !PT ;  /* 0x003ffffc0d0d7812 */ /* 0x000fc400078ec0ff */
[----:B------:R-:W-:Y:S01]  /*0c60*/  LEA.HI R8, R8, R7, RZ, 0x3 ;  /* 0x0000000708087211 */ /* 0x000fe200078f18ff */
[----:B------:R-:W-:Y:S01]  /*0c70*/  IMAD R16, R15, 0x100, R9 ;  /* 0x000001000f107824 */ /* 0x000fe200078e0209 */
[----:B------:R-:W-:Y:S01]  /*0c80*/  LOP3.LUT R12, R10, 0xfffffff8, RZ, 0xc0, !PT ;  /* 0xfffffff80a0c7812 */ /* 0x000fe200078ec0ff */
[----:B------:R-:W-:Y:S01]  /*0c90*/  IMAD.IADD R13, R220, 0x1, -R13 ;  /* 0x00000001dc0d7824 */ /* 0x000fe200078e0a0d */
[----:B------:R-:W-:Y:S01]  /*0ca0*/  LOP3.LUT R8, R8, 0xfffffff8, RZ, 0xc0, !PT ;  /* 0xfffffff808087812 */ /* 0x000fe200078ec0ff */
[----:B------:R-:W-:Y:S01]  /*0cb0*/  IMAD.SHL.U32 R10, R10, 0x40, RZ ;  /* 0x000000400a0a7824 */ /* 0x000fe200078e00ff */
[----:B------:R-:W-:Y:S01]  /*0cc0*/  LEA.HI R5, R5, R4, RZ, 0x5 ;  /* 0x0000000405057211 */ /* 0x000fe200078f28ff */
[----:B------:R-:W-:Y:S01]  /*0cd0*/  IMAD.IADD R12, R9, 0x1, -R12 ;  /* 0x00000001090c7824 */ /* 0x000fe200078e0a0c */
[----:B------:R-:W-:Y:S01]  /*0ce0*/  LOP3.LUT R11, R6, 0x7ffffffc, RZ, 0xc0, !PT ;  /* 0x7ffffffc060b7812 */ /* 0x000fe200078ec0ff */
[----:B------:R-:W-:Y:S01]  /*0cf0*/  IMAD R13, R13, 0x10, R16 ;  /* 0x000000100d0d7824 */ /* 0x000fe200078e0210 */
[----:B------:R-:W-:Y:S01]  /*0d00*/  SHF.R.S32.HI R5, RZ, 0x5, R5 ;  /* 0x00000005ff057819 */ /* 0x000fe20000011405 */
[----:B------:R-:W-:Y:S01]  /*0d10*/  IMAD.IADD R8, R7, 0x1, -R8 ;  /* 0x0000000107087824 */ /* 0x000fe200078e0a08 */
[----:B------:R-:W-:Y:S01]  /*0d20*/  LEA.HI R3, R3, R15, RZ, 0x1 ;  /* 0x0000000f03037211 */ /* 0x000fe200078f08ff */
[----:B------:R-:W-:Y:S01]  /*0d30*/  IMAD.IADD R11, R4, 0x1, -R11 ;  /* 0x00000001040b7824 */ /* 0x000fe200078e0a0b */
[-C--:B------:R-:W-:Y:S01]  /*0d40*/  LEA.HI R4, R0, R19.reuse, RZ, 0x3 ;  /* 0x0000001300047211 */ /* 0x080fe200078f18ff */
[----:B------:R-:W-:Y:S01]  /*0d50*/  IMAD.SHL.U32 R9, R12, 0x40, RZ ;  /* 0x000000400c097824 */ /* 0x000fe200078e00ff */
[----:B------:R-:W-:Y:S01]  /*0d60*/  LEA.HI R0, R0, R19, RZ, 0x2 ;  /* 0x0000001300007211 */ /* 0x000fe200078f10ff */
[----:B------:R-:W-:Y:S01]  /*0d70*/  IMAD.U32 R7, R13, 0x40, R14 ;  /* 0x000000400d077824 */ /* 0x000fe200078e000e */
[----:B------:R-:W-:Y:S01]  /*0d80*/  LOP3.LUT R3, R3, 0xfffffe, RZ, 0xc0, !PT ;  /* 0x00fffffe03037812 */ /* 0x000fe200078ec0ff */
[----:B------:R-:W-:Y:S01]  /*0d90*/  IMAD R194, R5, 0x10, R8 ;  /* 0x0000001005c27824 */ /* 0x000fe200078e0208 */
[----:B------:R-:W-:Y:S01]  /*0da0*/  SHF.R.S32.HI R5, RZ, 0x3, R4 ;  /* 0x00000003ff057819 */ /* 0x000fe20000011404 */
[----:B------:R-:W-:Y:S01]  /*0db0*/  IMAD.SHL.U32 R221, R11, 0x2, RZ ;  /* 0x000000020bdd7824 */ /* 0x000fe200078e00ff */
[----:B------:R-:W-:Y:S01]  /*0dc0*/  LOP3.LUT R9, R9, 0x1c0, RZ, 0xc0, !PT ;  /* 0x000001c009097812 */ /* 0x000fe200078ec0ff */
[----:B------:R0:W-:Y:S01]  /*0dd0*/  STL [R1+0x6c], R7 ;  /* 0x00006c0701007387 */ /* 0x0001e20000100800 */
[----:B------:R-:W-:Y:S01]  /*0de0*/  LOP3.LUT R4, R4, 0xfffffff8, RZ, 0xc0, !PT ;  /* 0xfffffff804047812 */ /* 0x000fe200078ec0ff */
[----:B------:R-:W-:Y:S01]  /*0df0*/  IMAD.IADD R3, R15, 0x1, -R3 ;  /* 0x000000010f037824 */ /* 0x000fe200078e0a03 */
[----:B------:R-:W-:Y:S01]  /*0e00*/  LOP3.LUT R14, R9, 0x8, R14, 0xf8, !PT ;  /* 0x00000008090e7812 */ /* 0x000fe200078ef80e */
[----:B------:R-:W-:Y:S01]  /*0e10*/  STL [R1+0x48], RZ ;  /* 0x000048ff01007387 */ /* 0x000fe20000100800 */
[--C-:B------:R-:W-:Y:S01]  /*0e20*/  SHF.R.S32.HI R187, RZ, 0x2, R0.reuse ;  /* 0x00000002ffbb7819 */ /* 0x100fe20000011400 */
[----:B------:R-:W-:Y:S01]  /*0e30*/  IMAD.SHL.U32 R222, R3, 0x100, RZ ;  /* 0x0000010003de7824 */ /* 0x000fe200078e00ff */
[----:B------:R-:W-:-:S02]  /*0e40*/  SHF.R.S32.HI R6, RZ, 0x1f, R0 ;  /* 0x0000001fff067819 */ /* 0x000fc40000011400 */
[----:B------:R-:W-:Y:S02]  /*0e50*/  SHF.R.U32.HI R9, RZ, 0x3, R9 ;  /* 0x00000003ff097819 */ /* 0x000fe40000011609 */
[----:B0-----:R-:W-:Y:S01]  /*0e60*/  LOP3.LUT R7, R10, 0x7ffffe00, RZ, 0xc0, !PT ;  /* 0x7ffffe000a077812 */ /* 0x001fe200078ec0ff */
[C---:B------:R-:W-:Y:S01]  /*0e70*/  IMAD.IADD R10, R19.reuse, 0x1, -R4 ;  /* 0x00000001130a7824 */ /* 0x040fe200078e0a04 */
[----:B------:R-:W-:Y:S02]  /*0e80*/  LOP3.LUT R0, R0, 0xfffffffc, RZ, 0xc0, !PT ;  /* 0xfffffffc00007812 */ /* 0x000fe400078ec0ff */
[----:B------:R-:W-:Y:S01]  /*0e90*/  LOP3.LUT R14, R14, R9, RZ, 0x3c, !PT ;  /* 0x000000090e0e7212 */ /* 0x000fe200078e3cff */
[----:B------:R-:W-:Y:S01]  /*0ea0*/  IMAD.SHL.U32 R192, R10, 0x8, RZ ;  /* 0x000000080ac07824 */ /* 0x000fe200078e00ff */
[----:B------:R-:W-:Y:S01]  /*0eb0*/  LEA.HI R6, R6, R187, RZ, 0x3 ;  /* 0x000000bb06067211 */ /* 0x000fe200078f18ff */
[----:B------:R-:W-:Y:S01]  /*0ec0*/  IMAD.IADD R8, R19, 0x1, -R0 ;  /* 0x0000000113087824 */ /* 0x000fe200078e0a00 */
[----:B------:R-:W-:Y:S01]  /*0ed0*/  R2P PR, R12, 0x6 ;  /* 0x000000060c007804 */ /* 0x000fe20000000000 */
[----:B------:R-:W-:Y:S01]  /*0ee0*/  VIADD R9, R187, 0x20 ;  /* 0x00000020bb097836 */ /* 0x000fe20000000000 */
[----:B------:R-:W-:Y:S01]  /*0ef0*/  LOP3.LUT R6, R6, 0xfffffff8, RZ, 0xc0, !PT ;  /* 0xfffffff806067812 */ /* 0x000fe200078ec0ff */
[----:B------:R-:W-:Y:S01]  /*0f00*/  VIADD R35, R192, 0x40 ;  /* 0x00000040c0237836 */ /* 0x000fe20000000000 */
[----:B------:R-:W-:Y:S01]  /*0f10*/  LEA.HI R0, R8, R8, RZ, 0x1 ;  /* 0x0000000808007211 */ /* 0x000fe200078f08ff */
[C---:B------:R-:W-:Y:S01]  /*0f20*/  VIADD R34, R192.reuse, 0x80 ;  /* 0x00000080c0227836 */ /* 0x040fe20000000000 */
[----:B------:R-:W-:Y:S01]  /*0f30*/  SHF.R.S32.HI R5, RZ, 0x1f, R9 ;  /* 0x0000001fff057819 */ /* 0x000fe20000011409 */
[----:B------:R-:W-:Y:S01]  /*0f40*/  VIADD R33, R192, 0xc0 ;  /* 0x000000c0c0217836 */ /* 0x000fe20000000000 */
[----:B------:R-:W-:Y:S01]  /*0f50*/  SHF.R.S32.HI R36, RZ, 0x1f, R35 ;  /* 0x0000001fff247819 */ /* 0x000fe20000011423 */
[----:B------:R-:W-:Y:S01]  /*0f60*/  IMAD.SHL.U32 R4, R9, 0x40, RZ ;  /* 0x0000004009047824 */ /* 0x000fe200078e00ff */
[----:B------:R-:W-:Y:S01]  /*0f70*/  LOP3.LUT R0, R0, 0x1ffffffe, RZ, 0xc0, !PT ;  /* 0x1ffffffe00007812 */ /* 0x000fe200078ec0ff */
[----:B------:R-:W-:Y:S01]  /*0f80*/  VIADD R32, R192, 0x100 ;  /* 0x00000100c0207836 */ /* 0x000fe20000000000 */
[----:B------:R-:W-:Y:S01]  /*0f90*/  LEA.HI R5, R5, R9, RZ, 0x3 ;  /* 0x0000000905057211 */ /* 0x000fe200078f18ff */
[C---:B------:R-:W-:Y:S01]  /*0fa0*/  IMAD.SHL.U32 R16, R8.reuse, 0x8, RZ ;  /* 0x0000000808107824 */ /* 0x040fe200078e00ff */
[----:B------:R-:W-:Y:S01]  /*0fb0*/  SHF.R.S32.HI R35, RZ, 0x1f, R34 ;  /* 0x0000001fff237819 */ /* 0x000fe20000011422 */
[----:B------:R-:W-:Y:S01]  /*0fc0*/  IMAD.SHL.U32 R184, R8, 0x4, RZ ;  /* 0x0000000408b87824 */ /* 0x000fe200078e00ff */
[----:B------:R-:W-:Y:S01]  /*0fd0*/  SHF.R.S32.HI R34, RZ, 0x1f, R33 ;  /* 0x0000001fff227819 */ /* 0x000fe20000011421 */
[----:B------:R-:W-:Y:S01]  /*0fe0*/  VIADD R31, R192, 0x140 ;  /* 0x00000140c01f7836 */ /* 0x000fe20000000000 */
[----:B------:R-:W-:Y:S01]  /*0ff0*/  LOP3.LUT R4, R4, 0x1c0, RZ, 0xc0, !PT ;  /* 0x000001c004047812 */ /* 0x000fe200078ec0ff */
[C---:B------:R-:W-:Y:S01]  /*1000*/  VIADD R30, R192.reuse, 0x180 ;  /* 0x00000180c01e7836 */ /* 0x040fe20000000000 */
[----:B------:R-:W-:Y:S01]  /*1010*/  SHF.R.S32.HI R33, RZ, 0x1f, R32 ;  /* 0x0000001fff217819 */ /* 0x000fe20000011420 */
[----:B------:R-:W-:Y:S01]  /*1020*/  VIADD R28, R192, 0x1c0 ;  /* 0x000001c0c01c7836 */ /* 0x000fe20000000000 */
[----:B------:R-:W-:Y:S01]  /*1030*/  SHF.R.S32.HI R32, RZ, 0x1f, R31 ;  /* 0x0000001fff207819 */ /* 0x000fe2000001141f */
[----:B------:R-:W-:Y:S01]  /*1040*/  VIADD R211, R16, 0xa0 ;  /* 0x000000a010d37836 */ /* 0x000fe20000000000 */
[----:B------:R-:W-:Y:S01]  /*1050*/  SHF.R.S32.HI R31, RZ, 0x1f, R30 ;  /* 0x0000001fff1f7819 */ /* 0x000fe2000001141e */
[----:B------:R-:W-:Y:S01]  /*1060*/  VIADD R193, R184, 0x10 ;  /* 0x00000010b8c17836 */ /* 0x000fe20000000000 */
[----:B------:R-:W-:Y:S01]  /*1070*/  SHF.R.S32.HI R30, RZ, 0x1f, R28 ;  /* 0x0000001fff1e7819 */ /* 0x000fe2000001141c */
[C---:B------:R-:W-:Y:S01]  /*1080*/  VIADD R210, R16.reuse, 0xc0 ;  /* 0x000000c010d27836 */ /* 0x040fe20000000000 */
[----:B------:R-:W-:Y:S01]  /*1090*/  SHF.R.U32.HI R24, RZ, 0x3, R4 ;  /* 0x00000003ff187819 */ /* 0x000fe20000011604 */
[----:B------:R-:W-:Y:S01]  /*10a0*/  VIADD R209, R16, 0xe0 ;  /* 0x000000e010d17836 */ /* 0x000fe20000000000 */
[----:B------:R-:W-:Y:S01]  /*10b0*/  SHF.R.S32.HI R20, RZ, 0x1f, R193 ;  /* 0x0000001fff147819 */ /* 0x000fe200000114c1 */
[----:B------:R-:W-:Y:S01]  /*10c0*/  IMAD.IADD R3, R8, 0x1, -R0 ;  /* 0x0000000108037824 */ /* 0x000fe200078e0a00 */
[----:B------:R-:W-:Y:S01]  /*10d0*/  LOP3.LUT R0, R4, 0x38, R16, 0xf8, !PT ;  /* 0x0000003804007812 */ /* 0x000fe200078ef810 */
[----:B------:R-:W-:Y:S01]  /*10e0*/  IMAD.SHL.U32 R5, R5, 0x40, RZ ;  /* 0x0000004005057824 */ /* 0x000fe200078e00ff */
[----:B------:R-:W-:Y:S01]  /*10f0*/  SHF.R.S32.HI R4, RZ, 0x1f, R211 ;  /* 0x0000001fff047819 */ /* 0x000fe200000114d3 */
[----:B------:R-:W-:Y:S01]  /*1100*/  IMAD.SHL.U32 R28, R193, 0x2, RZ ;  /* 0x00000002c11c7824 */ /* 0x000fe200078e00ff */
[----:B------:R-:W-:Y:S01]  /*1110*/  SHF.R.S32.HI R9, RZ, 0x1f, R210 ;  /* 0x0000001fff097819 */ /* 0x000fe200000114d2 */
[----:B------:R-:W-:Y:S01]  /*1120*/  IMAD.IADD R190, R187, 0x1, -R6 ;  /* 0x00000001bbbe7824 */ /* 0x000fe200078e0a06 */
[----:B------:R-:W-:Y:S01]  /*1130*/  SHF.R.S32.HI R6, RZ, 0x1f, R209 ;  /* 0x0000001fff067819 */ /* 0x000fe200000114d1 */
[C---:B------:R-:W-:Y:S01]  /*1140*/  VIADD R208, R16.reuse, 0x100 ;  /* 0x0000010010d07836 */ /* 0x040fe20000000000 */
[----:B------:R-:W-:Y:S01]  /*1150*/  LOP3.LUT R5, R5, 0xfffffe00, RZ, 0xc0, !PT ;  /* 0xfffffe0005057812 */ /* 0x000fe200078ec0ff */
[C---:B------:R-:W-:Y:S01]  /*1160*/  VIADD R207, R16.reuse, 0x120 ;  /* 0x0000012010cf7836 */ /* 0x040fe20000000000 */
[----:B------:R0:W-:Y:S01]  /*1170*/  STL [R1+0x58], R28 ;  /* 0x0000581c01007387 */ /* 0x0001e20000100800 */
[C---:B------:R-:W-:Y:S01]  /*1180*/  VIADD R206, R16.reuse, 0x140 ;  /* 0x0000014010ce7836 */ /* 0x040fe20000000000 */
[----:B------:R-:W-:Y:S01]  /*1190*/  SHF.L.U64.HI R30, R211, 0x1, R4 ;  /* 0x00000001d31e7819 */ /* 0x000fe20000010204 */
[C---:B------:R-:W-:Y:S01]  /*11a0*/  VIADD R205, R16.reuse, 0x160 ;  /* 0x0000016010cd7836 */ /* 0x040fe20000000000 */
[----:B------:R-:W-:Y:S01]  /*11b0*/  SHF.R.S32.HI R13, RZ, 0x1f, R208 ;  /* 0x0000001fff0d7819 */ /* 0x000fe200000114d0 */
[C---:B------:R-:W-:Y:S01]  /*11c0*/  VIADD R204, R16.reuse, 0x180 ;  /* 0x0000018010cc7836 */ /* 0x040fe20000000000 */
[----:B------:R-:W-:Y:S01]  /*11d0*/  SHF.L.U64.HI R4, R209, 0x1, R6 ;  /* 0x00000001d1047819 */ /* 0x000fe20000010206 */
[----:B------:R-:W-:Y:S01]  /*11e0*/  STL [R1+0x64], R5 ;  /* 0x0000640501007387 */ /* 0x000fe20000100800 */
[----:B------:R-:W-:Y:S01]  /*11f0*/  SHF.R.S32.HI R8, RZ, 0x1f, R207 ;  /* 0x0000001fff087819 */ /* 0x000fe200000114cf */
[----:B------:R-:W-:Y:S01]  /*1200*/  VIADD R195, R16, 0x1a0 ;  /* 0x000001a010c37836 */ /* 0x000fe20000000000 */
[----:B0-----:R-:W-:Y:S01]  /*1210*/  SHF.L.U64.HI R28, R210, 0x1, R9 ;  /* 0x00000001d21c7819 */ /* 0x001fe20000010209 */
[----:B------:R-:W-:Y:S01]  /*1220*/  STL [R1], R30 ;  /* 0x0000001e01007387 */ /* 0x000fe20000100800 */
[----:B------:R-:W-:Y:S01]  /*1230*/  SHF.R.S32.HI R15, RZ, 0x1f, R206 ;  /* 0x0000001fff0f7819 */ /* 0x000fe200000114ce */
[----:B------:R-:W-:Y:S01]  /*1240*/  IMAD R7, R220, 0x400, R7 ;  /* 0x00000400dc077824 */ /* 0x000fe200078e0207 */
[----:B------:R-:W-:Y:S01]  /*1250*/  SHF.L.U64.HI R9, R208, 0x1, R13 ;  /* 0x00000001d0097819 */ /* 0x000fe2000001020d */
[----:B------:R-:W-:Y:S01]  /*1260*/  STL [R1+0x4], R28 ;  /* 0x0000041c01007387 */ /* 0x000fe20000100800 */
[----:B------:R-:W-:Y:S01]  /*1270*/  SHF.L.U64.HI R6, R207, 0x1, R8 ;  /* 0x00000001cf067819 */ /* 0x000fe20000010208 */
[C---:B------:R-:W-:Y:S01]  /*1280*/  VIADD R216, R16.reuse, 0x1c0 ;  /* 0x000001c010d87836 */ /* 0x040fe20000000000 */
[----:B------:R-:W-:Y:S01]  /*1290*/  SHF.R.S32.HI R10, RZ, 0x1f, R205 ;  /* 0x0000001fff0a7819 */ /* 0x000fe200000114cd */
[----:B------:R0:W-:Y:S01]  /*12a0*/  STL [R1+0x8], R4 ;  /* 0x0000080401007387 */ /* 0x0001e20000100800 */
[----:B------:R-:W-:Y:S01]  /*12b0*/  SHF.R.S32.HI R21, RZ, 0x1f, R204 ;  /* 0x0000001fff157819 */ /* 0x000fe200000114cc */
[----:B------:R-:W-:Y:S01]  /*12c0*/  VIADD R215, R16, 0x1e0 ;  /* 0x000001e010d77836 */ /* 0x000fe20000000000 */
[----:B------:R-:W-:Y:S01]  /*12d0*/  SHF.R.S32.HI R12, RZ, 0x1f, R195 ;  /* 0x0000001fff0c7819 */ /* 0x000fe200000114c3 */
[----:B------:R-:W-:Y:S01]  /*12e0*/  STL [R1+0xc], R9 ;  /* 0x00000c0901007387 */ /* 0x000fe20000100800 */
[----:B------:R-:W-:Y:S01]  /*12f0*/  SHF.L.U64.HI R8, R205, 0x1, R10 ;  /* 0x00000001cd087819 */ /* 0x000fe2000001020a */
[----:B------:R-:W-:Y:S01]  /*1300*/  IMAD.IADD R7, R7, 0x1, R14 ;  /* 0x0000000107077824 */ /* 0x000fe200078e020e */
[----:B------:R-:W-:Y:S01]  /*1310*/  SHF.R.S32.HI R29, RZ, 0x1f, R216 ;  /* 0x0000001fff1d7819 */ /* 0x000fe200000114d8 */
[----:B------:R1:W-:Y:S01]  /*1320*/  STL [R1+0x10], R6 ;  /* 0x0000100601007387 */ /* 0x0003e20000100800 */
[----:B------:R-:W-:Y:S01]  /*1330*/  SHF.R.S32.HI R14, RZ, 0x1f, R215 ;  /* 0x0000001fff0e7819 */ /* 0x000fe200000114d7 */
[----:B------:R-:W-:Y:S01]  /*1340*/  IMAD R223, R7, 0x2, R2 ;  /* 0x0000000207df7824 */ /* 0x000fe200078e0202 */
[----:B0-----:R-:W-:Y:S01]  /*1350*/  SHF.L.U64.HI R4, R206, 0x1, R15 ;  /* 0x00000001ce047819 */ /* 0x001fe2000001020f */
[----:B------:R-:W-:Y:S01]  /*1360*/  VIADD R214, R16, 0x40 ;  /* 0x0000004010d67836 */ /* 0x000fe20000000000 */
[----:B------:R-:W-:Y:S01]  /*1370*/  SHF.L.U64.HI R7, R216, 0x1, R29 ;  /* 0x00000001d8077819 */ /* 0x000fe2000001021d */
[----:B------:R-:W-:Y:S01]  /*1380*/  VIADD R213, R16, 0x60 ;  /* 0x0000006010d57836 */ /* 0x000fe20000000000 */
[----:B------:R-:W-:Y:S01]  /*1390*/  LOP3.LUT R5, R5, R0, R24, 0xf6, !PT ;  /* 0x0000000005057212 */ /* 0x000fe200078ef618 */
[----:B------:R0:W-:Y:S01]  /*13a0*/  STL [R1+0x14], R4 ;  /* 0x0000140401007387 */ /* 0x0001e20000100800 */
[----:B------:R-:W-:Y:S01]  /*13b0*/  IMAD R0, R3, 0x8, R194 ;  /* 0x0000000803007824 */ /* 0x000fe200078e02c2 */
[----:B-1----:R-:W-:Y:S01]  /*13c0*/  SHF.L.U64.HI R6, R204, 0x1, R21 ;  /* 0x00000001cc067819 */ /* 0x002fe20000010215 */
[C---:B------:R-:W-:Y:S01]  /*13d0*/  VIADD R212, R16.reuse, 0x80 ;  /* 0x0000008010d47836 */ /* 0x040fe20000000000 */
[----:B------:R-:W-:Y:S01]  /*13e0*/  STL [R1+0x18], R8 ;  /* 0x0000180801007387 */ /* 0x000fe20000100800 */
[----:B------:R-:W-:Y:S01]  /*13f0*/  VIADD R226, R223, 0x36400 ;  /* 0x00036400dfe27836 */ /* 0x000fe20000000000 */
[----:B------:R-:W-:Y:S01]  /*1400*/  SEL R225, R225, 0xffffffe0, !P1 ;  /* 0xffffffe0e1e17807 */ /* 0x000fe20004800000 */
[----:B------:R-:W-:Y:S01]  /*1410*/  VIADD R19, R16, 0x20 ;  /* 0x0000002010137836 */ /* 0x000fe20000000000 */
[----:B------:R1:W-:Y:S01]  /*1420*/  STL [R1+0x1c], R6 ;  /* 0x00001c0601007387 */ /* 0x0003e20000100800 */
[----:B------:R-:W-:Y:S01]  /*1430*/  VIADD R224, R223, 0x36440 ;  /* 0x00036440dfe07836 */ /* 0x000fe20000000000 */
[----:B0-----:R-:W-:Y:S01]  /*1440*/  SHF.L.U64.HI R4, R195, 0x1, R12 ;  /* 0x00000001c3047819 */ /* 0x001fe2000001020c */
[C---:B------:R-:W-:Y:S01]  /*1450*/  @P2 VIADD R224, R226.reuse, 0xffffffc0 ;  /* 0xffffffc0e2e02836 */ /* 0x040fe20000000000 */
[----:B------:R-:W-:Y:S01]  /*1460*/  SHF.R.S32.HI R227, RZ, 0x1f, R214 ;  /* 0x0000001fffe37819 */ /* 0x000fe200000114d6 */
[----:B------:R-:W-:Y:S01]  /*1470*/  IMAD.IADD R226, R226, 0x1, R225 ;  /* 0x00000001e2e27824 */ /* 0x000fe200078e02e1 */
[----:B------:R-:W-:Y:S01]  /*1480*/  SHF.R.S32.HI R228, RZ, 0x1f, R213 ;  /* 0x0000001fffe47819 */ /* 0x000fe200000114d5 */
[----:B------:R0:W-:Y:S01]  /*1490*/  STL [R1+0x20], R4 ;  /* 0x0000200401007387 */ /* 0x0001e20000100800 */
[----:B------:R-:W-:Y:S01]  /*14a0*/  SHF.R.S32.HI R229, RZ, 0x1f, R212 ;  /* 0x0000001fffe57819 */ /* 0x000fe200000114d4 */
[----:B------:R-:W-:Y:S01]  /*14b0*/  IMAD.IADD R225, R225, 0x1, R224 ;  /* 0x00000001e1e17824 */ /* 0x000fe200078e02e0 */
[----:B-1----:R-:W-:Y:S01]  /*14c0*/  SHF.L.U64.HI R6, R215, 0x1, R14 ;  /* 0x00000001d7067819 */ /* 0x002fe2000001020e */
[----:B------:R-:W-:Y:S01]  /*14d0*/  STL [R1+0x24], R7 ;  /* 0x0000240701007387 */ /* 0x000fe20000100800 */
[----:B------:R-:W-:-:S02]  /*14e0*/  SHF.R.S32.HI R17, RZ, 0x1f, R16 ;  /* 0x0000001fff117819 */ /* 0x000fc40000011410 */
[----:B------:R-:W-:Y:S01]  /*14f0*/  SHF.R.S32.HI R191, RZ, 0x1f, R19 ;  /* 0x0000001fffbf7819 */ /* 0x000fe20000011413 */
[----:B------:R-:W-:Y:S01]  /*1500*/  STL [R1+0x28], R6 ;  /* 0x0000280601007387 */ /* 0x000fe20000100800 */
[----:B------:R-:W-:Y:S02]  /*1510*/  SHF.L.U64.HI R227, R214, 0x1, R227 ;  /* 0x00000001d6e37819 */ /* 0x000fe400000102e3 */
[----:B0-----:R-:W-:Y:S02]  /*1520*/  SHF.L.U64.HI R4, R193, 0x1, R20 ;  /* 0x00000001c1047819 */ /* 0x001fe40000010214 */
[----:B------:R-:W-:Y:S02]  /*1530*/  SHF.L.U64.HI R228, R213, 0x1, R228 ;  /* 0x00000001d5e47819 */ /* 0x000fe400000102e4 */
[----:B------:R-:W-:Y:S01]  /*1540*/  SHF.L.U64.HI R229, R212, 0x1, R229 ;  /* 0x00000001d4e57819 */ /* 0x000fe200000102e5 */
[----:B------:R0:W-:Y:S02]  /*1550*/  STL [R1+0x54], R4 ;  /* 0x0000540401007387 */ /* 0x0001e40000100800 */
[----:B0-----:R-:W-:-:S05]  /*1560*/  IMAD R4, R5, 0x2, R2 ;  /* 0x0000000205047824 */ /* 0x001fca00078e0202 */
[----:B------:R0:W-:Y:S04]  /*1570*/  STL [R1+0x5c], R4 ;  /* 0x00005c0401007387 */ /* 0x0001e80000100800 */
[----:B------:R0:W-:Y:S01]  /*1580*/  STL [R1+0x68], R0 ;  /* 0x0000680001007387 */ /* 0x0001e20000100800 */
[----:B--2---:R-:W-:Y:S01]  /*1590*/  LOP3.LUT R188, R18, 0x1, RZ, 0xfc, !PT ;  /* 0x0000000112bc7812 */ /* 0x004fe200078efcff */
[----:B0-----:R-:W-:-:S07]  /*15a0*/  IMAD.MOV.U32 R18, RZ, RZ, RZ ;  /* 0x000000ffff127224 */ /* 0x001fce00078e00ff */
.L_x_4581:
        /* <DEDUP_REMOVED lines=23> */
[----:B0-----:R-:W-:-:S02]  /*1720*/  IMAD.MOV.U32 R3, RZ, RZ, RZ ;  /* 0x000000ffff037224 */ /* 0x001fc400078e00ff */
[----:B------:R-:W-:Y:S01]  /*1730*/  IADD3.X R9, R30, UR7, RZ, P4, !PT ;  /* 0x000000071e097c10 */ /* 0x000fe2000a7fe4ff */
[----:B------:R-:W-:Y:S01]  /*1740*/  IMAD.U32 R24, RZ, RZ, UR4 ;  /* 0x00000004ff187e24 */ /* 0x000fe2000f8e00ff */
        /* <DEDUP_REMOVED lines=30> */
.L_x_4461:
[----:B------:R-:W-:Y:S02]  /*1930*/  IMAD.U32 R40, RZ, RZ, UR5 ;  /* 0x00000005ff287e24 */ /* 0x000fe4000f8e00ff */
[----:B------:R-:W-:Y:S01]  /*1940*/  IMAD.U32 R28, RZ, RZ, UR4 ;  /* 0x00000004ff1c7e24 */ /* 0x000fe2000f8e00ff */
[----:B------:R-:W-:Y:S06]  /*1950*/  @!P2 BRA `(.L_x_4462) ;  /* 0x000000000010a947 */ /* 0x000fec0003800000 */
[----:B-1----:R-:W-:-:S04]  /*1960*/  IADD3 R4, P0, R31, UR8, RZ ;  /* 0x000000081f047c10 */ /* 0x002fc8000ff1e0ff */
[----:B------:R-:W-:-:S05]  /*1970*/  IADD3.X R5, R30, UR9, RZ, P0, !PT ;  /* 0x000000091e057c10 */ /* 0x000fca00087fe4ff */
[----:B------:R0:W5:Y:S01]  /*1980*/  LDG.E R28, desc[UR40][R4.64] ;  /* 0x00000028041c7981 */ /* 0x000162000c1e1900 */
[----:B------:R-:W-:Y:S05]  /*1990*/  BRA `(.L_x_4463) ;  /* 0x0000000000107947 */ /* 0x000fea0003800000 */
.L_x_4462:
[----:B------:R-:W-:Y:S05]  /*19a0*/  @!P0 BRA `(.L_x_4463) ;  /* 0x00000000000c8947 */ /* 0x000fea0003800000 */
[----:B-1----:R-:W2:Y:S04]  /*19b0*/  LDG.E R5, desc[UR40][R8.64] ;  /* 0x0000002808057981 */ /* 0x002ea8000c1e1900 */
[----:B------:R-:W2:Y:S02]  /*19c0*/  LDG.E R28, desc[UR40][R8.64+0x4] ;  /* 0x00000428081c7981 */ /* 0x000ea4000c1e1900 */
[----:B--2---:R-:W-:-:S07]  /*19d0*/  IMAD.IADD R28, R28, 0x1, -R5 ;  /* 0x000000011c1c7824 */ /* 0x004fce00078e0a05 */
.L_x_4463:
        /* <DEDUP_REMOVED lines=55> */
.L_x_4466:
[----:B------:R-:W-:Y:S05]  /*1d50*/  BSYNC B6 ;  /* 0x0000000000067941 */ /* 0x000fea0003800000 */
.L_x_4465:
        /* <DEDUP_REMOVED lines=20> */
.L_x_4468:
[----:B------:R-:W-:Y:S05]  /*1ea0*/  BSYNC B6 ;  /* 0x0000000000067941 */ /* 0x000fea0003800000 */
.L_x_4467:
[----:B------:R-:W-:Y:S01]  /*1eb0*/  ULDC.64 UR4, c[0x0][0xaf0] ;  /* 0x0002bc0000047ab9 */ /* 0x000fe20000000a00 */
[----:B------:R-:W0:Y:S01]  /*1ec0*/  LDC R51, c[0x0][0x3f4] ;  /* 0x0000fd00ff337b82 */ /* 0x000e220000000800 */
[----:B------:R-:W-:-:S04]  /*1ed0*/  ISETP.NE.U32.AND P0, PT, RZ, UR4, PT ;  /* 0x00000004ff007c0c */ /* 0x000fc8000bf05070 */
[----:B------:R-:W-:-:S03]  /*1ee0*/  ISETP.NE.AND.EX P0, PT, RZ, UR5, PT, P0 ;  /* 0x00000005ff007c0c */ /* 0x000fc6000bf05300 */
[----:B------:R-:W1:Y:S08]  /*1ef0*/  LDC.64 R4, c[0x0][0x3f8] ;  /* 0x0000fe00ff047b82 */ /* 0x000e700000000a00 */
[----:B------:R-:W2:Y:S02]  /*1f00*/  LDC.64 R46, c[0x0][0x408] ;  /* 0x00010200ff2e7b82 */ /* 0x000ea40000000a00 */
[----:B------:R-:W-:-:S02]  /*1f10*/  @P0 IADD3 R6, P1, R31, UR4, RZ ;  /* 0x000000041f060c10 */ /* 0x000fc4000ff3e0ff */
[----:B------:R-:W-:Y:S01]  /*1f20*/  SHF.R.S32.HI R3, RZ, 0x1f, R187 ;  /* 0x0000001fff037819 */ /* 0x000fe200000114bb */
[----:B------:R-:W3:Y:S01]  /*1f30*/  S2R R12, SR_TID.X ;  /* 0x00000000000c7919 */ /* 0x000ee20000002100 */
[----:B------:R-:W-:Y:S02]  /*1f40*/  @P0 IADD3.X R7, R30, UR5, RZ, P1, !PT ;  /* 0x000000051e070c10 */ /* 0x000fe40008ffe4ff */
[--C-:B------:R-:W-:Y:S01]  /*1f50*/  SHF.R.S32.HI R185, RZ, 0x1f, R184.reuse ;  /* 0x0000001fffb97819 */ /* 0x100fe200000114b8 */
[----:B------:R-:W-:Y:S01]  /*1f60*/  IMAD.SHL.U32 R44, R190, 0x40, RZ ;  /* 0x00000040be2c7824 */ /* 0x000fe200078e00ff */
[----:B------:R-:W-:Y:S01]  /*1f70*/  ULDC UR4, c[0x0][0x2f4] ;  /* 0x0000bd0000047ab9 */ /* 0x000fe20000000800 */
[----:B------:R4:W3:Y:S01]  /*1f80*/  @P0 LDG.E R41, desc[UR40][R6.64] ;  /* 0x0000002806290981 */ /* 0x0008e2000c1e1900 */
[----:B0-----:R-:W-:Y:S02]  /*1f90*/  ISETP.GE.AND P0, PT, R16, R51, PT ;  /* 0x000000331000720c */ /* 0x001fe40003f06270 */
[----:B------:R-:W-:Y:S01]  /*1fa0*/  LOP3.LUT R44, R44, 0x1c0, RZ, 0xc0, !PT ;  /* 0x000001c02c2c7812 */ /* 0x000fe200078ec0ff */
[----:B------:R-:W0:Y:S01]  /*1fb0*/  S2R R30, SR_TID.X ;  /* 0x00000000001e7919 */ /* 0x000e220000002100 */
[-C--:B-1----:R-:W-:Y:S01]  /*1fc0*/  IMAD R0, R3, R4.reuse, RZ ;  /* 0x0000000403007224 */ /* 0x082fe200078e02ff */
[----:B------:R-:W-:Y:S01]  /*1fd0*/  SHF.L.U64.HI R42, R4, 0x6, R5 ;  /* 0x00000006042a7819 */ /* 0x000fe20000010205 */
[----:B------:R-:W-:Y:S01]  /*1fe0*/  IMAD.WIDE.U32 R20, R187, R4, R184 ;  /* 0x00000004bb147225 */ /* 0x000fe200078e00b8 */
[----:B------:R-:W-:-:S02]  /*1ff0*/  ISETP.GE.AND P2, PT, R16, UR4, PT ;  /* 0x0000000410007c0c */ /* 0x000fc4000bf46270 */
[----:B----45:R-:W-:Y:S01]  /*2000*/  SHF.R.S32.HI R7, RZ, 0x1f, R27 ;  /* 0x0000001fff077819 */ /* 0x030fe2000001141b */
[----:B------:R-:W-:Y:S01]  /*2010*/  IMAD R9, R187, R5, R0 ;  /* 0x00000005bb097224 */ /* 0x000fe200078e0200 */
[----:B------:R-:W-:Y:S01]  /*2020*/  SHF.R.S32.HI R48, RZ, 0x1f, R26 ;  /* 0x0000001fff307819 */ /* 0x000fe2000001141a */
[----:B--2---:R-:W-:Y:S01]  /*2030*/  IMAD R8, R3, R46, RZ ;  /* 0x0000002e03087224 */ /* 0x004fe200078e02ff */
[----:B------:R-:W-:Y:S01]  /*2040*/  SEL R3, R51, RZ, P0 ;  /* 0x000000ff33037207 */ /* 0x000fe20000000000 */
[----:B------:R-:W-:Y:S01]  /*2050*/  IMAD.WIDE.U32 R32, R187, R4, R16 ;  /* 0x00000004bb207225 */ /* 0x000fe200078e0010 */
[----:B------:R-:W-:Y:S02]  /*2060*/  SHF.L.U64.HI R45, R46, 0x6, R47 ;  /* 0x000000062e2d7819 */ /* 0x000fe4000001022f */
[----:B------:R-:W-:Y:S01]  /*2070*/  ISETP.GE.AND P1, PT, R19, UR4, PT ;  /* 0x0000000413007c0c */ /* 0x000fe2000bf26270 */
[----:B------:R-:W-:Y:S01]  /*2080*/  IMAD.IADD R3, R16, 0x1, R3 ;  /* 0x0000000110037824 */ /* 0x000fe200078e0203 */
[----:B------:R-:W-:Y:S01]  /*2090*/  P2R R63, PR, RZ, 0x4 ;  /* 0x00000004ff3f7803 */ /* 0x000fe20000000000 */
[----:B------:R-:W-:-:S02]  /*20a0*/  IMAD.IADD R21, R21, 0x1, R9 ;  /* 0x0000000115157824 */ /* 0x000fc400078e0209 */
[----:B------:R-:W-:Y:S01]  /*20b0*/  IMAD.IADD R33, R9, 0x1, R33 ;  /* 0x0000000109217824 */ /* 0x000fe200078e0221 */
[----:B------:R-:W-:Y:S01]  /*20c0*/  SHF.R.S32.HI R6, RZ, 0x1f, R3 ;  /* 0x0000001fff067819 */ /* 0x000fe20000011403 */
[----:B------:R-:W-:Y:S01]  /*20d0*/  IMAD R11, R187, R47, R8 ;  /* 0x0000002fbb0b7224 */ /* 0x000fe200078e0208 */
[----:B---3--:R-:W-:Y:S01]  /*20e0*/  SHF.R.U32.HI R12, RZ, 0x7, R12 ;  /* 0x00000007ff0c7819 */ /* 0x008fe2000001160c */
[C---:B------:R-:W-:Y:S01]  /*20f0*/  IMAD R8, R7.reuse, R4, RZ ;  /* 0x0000000407087224 */ /* 0x040fe200078e02ff */
[----:B------:R-:W-:Y:S01]  /*2100*/  LEA.HI R3, R6, R3, RZ, 0x3 ;  /* 0x0000000306037211 */ /* 0x000fe200078f18ff */
[----:B------:R-:W-:Y:S02]  /*2110*/  IMAD R6, R7, R46, RZ ;  /* 0x0000002e07067224 */ /* 0x000fe400078e02ff */
[----:B------:R-:W-:Y:S01]  /*2120*/  IMAD.WIDE.U32 R20, R27, R4, R20 ;  /* 0x000000041b147225 */ /* 0x000fe200078e0014 */
[----:B------:R-:W-:-:S03]  /*2130*/  LOP3.LUT R56, R3, 0xfffffff8, RZ, 0xc0, !PT ;  /* 0xfffffff803387812 */ /* 0x000fc600078ec0ff */
[----:B------:R-:W-:Y:S01]  /*2140*/  IMAD.WIDE.U32 R32, R27, R4, R32 ;  /* 0x000000041b207225 */ /* 0x000fe200078e0020 */
[----:B------:R-:W-:-:S03]  /*2150*/  SHF.R.S32.HI R61, RZ, 0x1f, R56 ;  /* 0x0000001fff3d7819 */ /* 0x000fc60000011438 */
[----:B0-----:R-:W-:Y:S02]  /*2160*/  VIADD R30, R30, 0xffffff80 ;  /* 0xffffff801e1e7836 */ /* 0x001fe40000000000 */
[----:B------:R-:W-:Y:S01]  /*2170*/  IMAD.SHL.U32 R43, R4, 0x40, RZ ;  /* 0x00000040042b7824 */ /* 0x000fe200078e00ff */
[----:B------:R-:W-:Y:S01]  /*2180*/  LOP3.LUT R4, R44, 0x18, R16, 0xf8, !PT ;  /* 0x000000182c047812 */ /* 0x000fe200078ef810 */
[----:B------:R-:W-:Y:S01]  /*2190*/  IMAD R57, R27, R47, R6 ;  /* 0x0000002f1b397224 */ /* 0x000fe200078e0206 */
[----:B------:R-:W-:Y:S01]  /*21a0*/  SHF.R.S32.HI R10, RZ, 0x1f, R30 ;  /* 0x0000001fff0a7819 */ /* 0x000fe2000001141e */
[C---:B------:R-:W-:Y:S01]  /*21b0*/  IMAD.WIDE.U32 R34, R187.reuse, R46, R184 ;  /* 0x0000002ebb227225 */ /* 0x040fe200078e00b8 */
[----:B------:R-:W-:Y:S02]  /*21c0*/  SHF.R.U32.HI R47, RZ, 0x3, R44 ;  /* 0x00000003ff2f7819 */ /* 0x000fe4000001162c */
[----:B------:R-:W-:Y:S01]  /*21d0*/  LEA.HI R10, R10, R30, RZ, 0x2 ;  /* 0x0000001e0a0a7211 */ /* 0x000fe200078f10ff */
[----:B------:R-:W-:-:S03]  /*21e0*/  IMAD.WIDE.U32 R36, R187, R46, R16 ;  /* 0x0000002ebb247225 */ /* 0x000fc600078e0010 */
[----:B------:R-:W-:Y:S01]  /*21f0*/  LOP3.LUT R10, R10, 0xfffffffc, RZ, 0xc0, !PT ;  /* 0xfffffffc0a0a7812 */ /* 0x000fe200078ec0ff */
[----:B------:R-:W-:Y:S01]  /*2200*/  IMAD R9, R27, R5, R8 ;  /* 0x000000051b097224 */ /* 0x000fe200078e0208 */
[-C--:B------:R-:W-:Y:S01]  /*2210*/  LOP3.LUT R5, R4, R47.reuse, RZ, 0x3c, !PT ;  /* 0x0000002f04057212 */ /* 0x080fe200078e3cff */
[----:B------:R-:W-:Y:S01]  /*2220*/  IMAD.IADD R35, R35, 0x1, R11 ;  /* 0x0000000123237824 */ /* 0x000fe200078e020b */
[----:B------:R-:W-:Y:S01]  /*2230*/  LOP3.LUT R4, R44, 0x38, R3, 0xf8, !PT ;  /* 0x000000382c047812 */ /* 0x000fe200078ef803 */
[----:B------:R-:W-:Y:S02]  /*2240*/  IMAD.IADD R37, R11, 0x1, R37 ;  /* 0x000000010b257824 */ /* 0x000fe400078e0225 */
[----:B------:R-:W-:Y:S01]  /*2250*/  IMAD R52, R220, 0x200, R5 ;  /* 0x00000200dc347824 */ /* 0x000fe200078e0205 */
[----:B------:R-:W-:Y:S01]  /*2260*/  LOP3.LUT R5, R4, R47, RZ, 0x3c, !PT ;  /* 0x0000002f04057212 */ /* 0x000fe200078e3cff */
[----:B------:R-:W-:-:S04]  /*2270*/  IMAD.WIDE.U32 R34, R27, R46, R34 ;  /* 0x0000002e1b227225 */ /* 0x000fc800078e0022 */
[----:B------:R-:W-:-:S04]  /*2280*/  IMAD.WIDE.U32 R36, R27, R46, R36 ;  /* 0x0000002e1b247225 */ /* 0x000fc800078e0024 */
[----:B------:R-:W-:Y:S02]  /*2290*/  IMAD.IADD R10, R30, 0x1, -R10 ;  /* 0x000000011e0a7824 */ /* 0x000fe400078e0a0a */
[----:B------:R-:W-:Y:S02]  /*22a0*/  IMAD.IADD R55, R35, 0x1, R57 ;  /* 0x0000000123377824 */ /* 0x000fe400078e0239 */
[----:B------:R-:W-:Y:S02]  /*22b0*/  IMAD.IADD R0, R29, 0x1, R28 ;  /* 0x000000011d007824 */ /* 0x000fe400078e021c */
[----:B------:R-:W-:Y:S02]  /*22c0*/  IMAD.SHL.U32 R46, R46, 0x40, RZ ;  /* 0x000000402e2e7824 */ /* 0x000fe400078e00ff */
[----:B------:R-:W-:Y:S02]  /*22d0*/  VIADD R49, R12, 0x8 ;  /* 0x000000080c317836 */ /* 0x000fe40000000000 */
[----:B------:R-:W-:-:S02]  /*22e0*/  IMAD R50, R10, 0x40, R187 ;  /* 0x000000400a327824 */ /* 0x000fc400078e02bb */
[----:B------:R-:W-:Y:S02]  /*22f0*/  IMAD.SHL.U32 R51, R51, 0x2, RZ ;  /* 0x0000000233337824 */ /* 0x000fe400078e00ff */
[----:B------:R-:W-:Y:S02]  /*2300*/  IMAD.IADD R53, R21, 0x1, R9 ;  /* 0x0000000115357824 */ /* 0x000fe400078e0209 */
[----:B------:R-:W-:Y:S02]  /*2310*/  IMAD.IADD R54, R9, 0x1, R33 ;  /* 0x0000000109367824 */ /* 0x000fe400078e0221 */
[----:B------:R-:W-:Y:S02]  /*2320*/  IMAD.IADD R57, R57, 0x1, R37 ;  /* 0x0000000139397824 */ /* 0x000fe400078e0225 */
[----:B------:R-:W-:Y:S01]  /*2330*/  IMAD R62, R220, 0x200, R5 ;  /* 0x00000200dc3e7824 */ /* 0x000fe200078e0205 */
[----:B------:R-:W-:-:S07]  /*2340*/  SHF.R.S32.HI R60, RZ, 0x1f, R41 ;  /* 0x0000001fff3c7819 */ /* 0x000fce0000011429 */
.L_x_4501:
        /* <DEDUP_REMOVED lines=59> */
[----:B------:R-:W-:Y:S01]  /*2700*/  LEA.HI.X R70, R6, UR5, R7, 0x1, P4 ;  /* 0x0000000506467c11 */ /* 0x000fe2000a0f0c07 */
[----:B------:R-:W-:Y:S01]  /*2710*/  IMAD.IADD R11, R5, 0x1, R11 ;  /* 0x00000001050b7824 */ /* 0x000fe200078e020b */
[----:B------:R-:W-:Y:S07]  /*2720*/  @!P3 BRA `(.L_x_4471) ;  /* 0x0000000800ccb947 */ /* 0x000fee0003800000 */
        /* <DEDUP_REMOVED lines=31> */
.L_x_4473:
[----:B------:R-:W-:Y:S05]  /*2920*/  BSYNC B1 ;  /* 0x0000000000017941 */ /* 0x000fea0003800000 */
.L_x_4472:
        /* <DEDUP_REMOVED lines=17> */
.L_x_4474:
[----:B------:R-:W-:Y:S01]  /*2a40*/  IMAD R64, R22, 0x8, R2 ;  /* 0x0000000816407824 */ /* 0x000fe200078e0202 */
[----:B------:R-:W-:Y:S01]  /*2a50*/  SHF.L.U32 R75, R186, 0x1f, RZ ;  /* 0x0000001fba4b7819 */ /* 0x000fe200000006ff */
[----:B------:R-:W-:Y:S03]  /*2a60*/  BSSY B1, `(.L_x_4475) ;  /* 0x0000003000017945 */ /* 0x000fe60003800000 */
[----:B------:R-:W0:Y:S02]  /*2a70*/  SYNCS.PHASECHK.TRANS64.TRYWAIT P5, [R64+URZ+0x38890], R75 ;  /* 0x0388904b400075a7 */ /* 0x000e2400080a017f */
[----:B0-----:R-:W-:Y:S05]  /*2a80*/  @!P5 BRA `(.L_x_4476) ;  /* 0x0000018c003cd947 */ /* 0x001fea0003800000 */
.L_x_4716:
[----:B------:R-:W-:Y:S05]  /*2a90*/  BSYNC B1 ;  /* 0x0000000000017941 */ /* 0x000fea0003800000 */
.L_x_4475:
[----:B------:R-:W-:-:S03]  /*2aa0*/  UMOV UR4, 0xffffffff ;  /* 0xffffffff00047882 */ /* 0x000fc60000000000 */
[----:B------:R-:W-:Y:S05]  /*2ab0*/  BRA.DIV UR4, `(.L_x_4477) ;  /* 0x0000018e04447947 */ /* 0x000fea000b800000 */
[----:B------:R-:W1:Y:S04]  /*2ac0*/  SHFL.IDX PT, R70, R70, RZ, 0x1c1f ;  /* 0x001c1fff46467589 */ /* 0x000e6800000e0000 */
[----:B------:R2:W3:Y:S02]  /*2ad0*/  SHFL.IDX PT, R14, R71, RZ, 0x1c1f ;  /* 0x001c1fff470e7589 */ /* 0x0004e400000e0000 */
.L_x_4720:
        /* <DEDUP_REMOVED lines=34> */
[----:B------:R-:W-:Y:S01]  /*2d00*/  FFMA.FTZ R81, R12, R71, -R81 ;  /* 0x000000470c517223 */ /* 0x000fe20000010851 */
[-C--:B------:R-:W-:Y:S01]  /*2d10*/  FMUL.FTZ R7, R7, R58.reuse ;  /* 0x0000003a07077220 */ /* 0x080fe20000410000 */
[----:B------:R-:W-:Y:S01]  /*2d20*/  LOP3.LUT R4, R4, 0xffff0000, RZ, 0xc0, !PT ;  /* 0xffff000004047812 */ /* 0x000fe200078ec0ff */
[----:B------:R-:W-:Y:S01]  /*2d30*/  FFMA.FTZ R79, R6, R58, -R79 ;  /* 0x0000003a064f7223 */ /* 0x000fe2000001084f */
[----:B------:R-:W-:Y:S01]  /*2d40*/  FFMA.FTZ R12, R12, R78, R13 ;  /* 0x0000004e0c0c7223 */ /* 0x000fe2000001000d */
[----:B------:R-:W-:-:S02]  /*2d50*/  IMAD.U32 R72, R72, 0x10000, RZ ;  /* 0x0001000048487824 */ /* 0x000fc400078e00ff */
[C---:B------:R-:W-:Y:S01]  /*2d60*/  FMUL.FTZ R58, R30.reuse, R76 ;  /* 0x0000004c1e3a7220 */ /* 0x040fe20000410000 */
[----:B------:R-:W-:Y:S02]  /*2d70*/  IMAD.U32 R31, R31, 0x10000, RZ ;  /* 0x000100001f1f7824 */ /* 0x000fe400078e00ff */
        /* <DEDUP_REMOVED lines=13> */
[----:B------:R-:W-:-:S07]  /*2e50*/  IMAD.MOV.U32 R7, RZ, RZ, R13 ;  /* 0x000000ffff077224 */ /* 0x000fce00078e000d */
.L_x_4482:
[----:B------:R-:W-:Y:S05]  /*2e60*/  BSYNC B2 ;  /* 0x0000000000027941 */ /* 0x000fea0003800000 */
.L_x_4481:
[----:B0-----:R4:W-:Y:S02]  /*2e70*/  ST.E.128 desc[UR40][R10.64], R4 ;  /* 0x000000040a007985 */ /* 0x0019e4000c101d28 */
.L_x_4480:
[----:B------:R-:W-:Y:S05]  /*2e80*/  BSYNC B1 ;  /* 0x0000000000017941 */ /* 0x000fea0003800000 */
.L_x_4479:
        /* <DEDUP_REMOVED lines=58> */
.L_x_4484:
[----:B------:R-:W-:Y:S05]  /*3230*/  BSYNC B1 ;  /* 0x0000000000017941 */ /* 0x000fea0003800000 */
.L_x_4483:
[----:B-1----:R1:W-:Y:S01]  /*3240*/  ST.E.128 desc[UR40][R10.64], R4 ;  /* 0x000000040a007985 */ /* 0x0023e2000c101d28 */
[----:B------:R-:W-:Y:S05]  /*3250*/  BRA `(.L_x_4478) ;  /* 0x0000000c00987947 */ /* 0x000fea0003800000 */
.L_x_4471:
        /* <DEDUP_REMOVED lines=34> */
[----:B------:R-:W-:Y:S01]  /*3480*/  PRMT R87, R87, 0x5410, R15 ;  /* 0x0000541057577816 */ /* 0x000fe2000000000f */
[----:B------:R-:W-:-:S02]  /*3490*/  IMAD.MOV.U32 R10, RZ, RZ, R28 ;  /* 0x000000ffff0a7224 */ /* 0x000fc400078e001c */
[----:B------:R-:W-:Y:S01]  /*34a0*/  IMAD.MOV.U32 R11, RZ, RZ, R29 ;  /* 0x000000ffff0b7224 */ /* 0x000fe200078e001d */
[----:B------:R-:W-:Y:S02]  /*34b0*/  PRMT R82, R9, 0x5410, R8 ;  /* 0x0000541009527816 */ /* 0x000fe40000000008 */
[----:B------:R-:W-:Y:S02]  /*34c0*/  PRMT R86, R86, 0x5410, R10 ;  /* 0x0000541056567816 */ /* 0x000fe4000000000a */
[----:B------:R-:W-:Y:S01]  /*34d0*/  PRMT R83, R11, 0x7610, R83 ;  /* 0x000076100b537816 */ /* 0x000fe20000000053 */
[----:B------:R-:W-:Y:S06]  /*34e0*/  @!P3 BRA `(.L_x_4485) ;  /* 0x000000000004b947 */ /* 0x000fec0003800000 */
[----:B------:R-:W-:Y:S01]  /*34f0*/  BPT.TRAP 0x1 ;  /* 0x000000040000795c */ /* 0x000fe20000300000 */
.L_x_4485:
[----:B------:R-:W-:Y:S01]  /*3500*/  IMAD R64, R22, 0x8, R2 ;  /* 0x0000000816407824 */ /* 0x000fe200078e0202 */
[----:B------:R-:W-:Y:S01]  /*3510*/  SHF.L.U32 R75, R186, 0x1f, RZ ;  /* 0x0000001fba4b7819 */ /* 0x000fe200000006ff */
[----:B------:R-:W-:Y:S03]  /*3520*/  BSSY B1, `(.L_x_4486) ;  /* 0x0000003000017945 */ /* 0x000fe60003800000 */
[----:B------:R-:W0:Y:S02]  /*3530*/  SYNCS.PHASECHK.TRANS64.TRYWAIT P6, [R64+URZ+0x38890], R75 ;  /* 0x0388904b400075a7 */ /* 0x000e2400080c017f */
[----:B0-----:R-:W-:Y:S05]  /*3540*/  @!P6 BRA `(.L_x_4487) ;  /* 0x0000018000e8e947 */ /* 0x001fea0003800000 */
.L_x_4721:
[----:B------:R-:W-:Y:S05]  /*3550*/  BSYNC B1 ;  /* 0x0000000000017941 */ /* 0x000fea0003800000 */
.L_x_4486:
[----:B------:R-:W-:-:S03]  /*3560*/  UMOV UR4, 0xffffffff ;  /* 0xffffffff00047882 */ /* 0x000fc60000000000 */
[----:B------:R-:W-:Y:S05]  /*3570*/  BRA.DIV UR4, `(.L_x_4488) ;  /* 0x0000018204f07947 */ /* 0x000fea000b800000 */
[----:B------:R-:W1:Y:S04]  /*3580*/  SHFL.IDX PT, R70, R70, RZ, 0x1c1f ;  /* 0x001c1fff46467589 */ /* 0x000e6800000e0000 */
[----:B------:R-:W2:Y:S02]  /*3590*/  SHFL.IDX PT, R71, R71, RZ, 0x1c1f ;  /* 0x001c1fff47477589 */ /* 0x000ea400000e0000 */
.L_x_4725:
        /* <DEDUP_REMOVED lines=10> */
[----:B------:R-:W-:-:S04]  /*3640*/  SHF.R.S32.HI R8, RZ, 0x4, R9 ;  /* 0x00000004ff087819 */ /* 0x000fc80000011409 */
[----:B------:R-:W-:-:S05]  /*3650*/  LEA.HI.SX32 R8, R3, R8, 0x1d ;  /* 0x0000000803087211 */ /* 0x000fca00078feaff */
[----:B------:R-:W-:-:S05]  /*3660*/  IMAD.SHL.U32 R77, R8, 0x8, RZ ;  /* 0x00000008084d7824 */ /* 0x000fca00078e00ff */
[----:B------:R-:W-:-:S04]  /*3670*/  LOP3.LUT R8, R44, 0x38, R77, 0xf8, !PT ;  /* 0x000000382c087812 */ /* 0x000fc800078ef84d */
[----:B------:R-:W-:-:S05]  /*3680*/  LOP3.LUT R9, R8, R47, RZ, 0x3c, !PT ;  /* 0x0000002f08097212 */ /* 0x000fca00078e3cff */
[----:B------:R-:W-:Y:S02]  /*3690*/  IMAD R8, R220, 0x200, R9 ;  /* 0x00000200dc087824 */ /* 0x000fe400078e0209 */
[----:B------:R-:W-:Y:S02]  /*36a0*/  IMAD.IADD R9, R62, 0x1, R73 ;  /* 0x000000013e097824 */ /* 0x000fe400078e0249 */
[----:B------:R-:W-:Y:S02]  /*36b0*/  IMAD.IADD R73, R73, 0x1, R8 ;  /* 0x0000000149497824 */ /* 0x000fe400078e0208 */
[--C-:B------:R-:W-:Y:S02]  /*36c0*/  IMAD R9, R9, 0x2, R2.reuse ;  /* 0x0000000209097824 */ /* 0x100fe400078e0202 */
[----:B------:R-:W-:-:S04]  /*36d0*/  IMAD R73, R73, 0x2, R2 ;  /* 0x0000000249497824 */ /* 0x000fc800078e0202 */
[----:B------:R-:W1:Y:S04]  /*36e0*/  LDS.128 R8, [R9+0x22400] ;  /* 0x0224000009087984 */ /* 0x000e680000000c00 */
        /* <DEDUP_REMOVED lines=25> */
[----:B------:R-:W-:Y:S01]  /*3880*/  LOP3.LUT R82, R81, 0xffff0000, RZ, 0xc0, !PT ;  /* 0xffff000051527812 */ /* 0x000fe200078ec0ff */
[C---:B------:R-:W-:Y:S01]  /*3890*/  FMUL.FTZ R81, R28.reuse, R79 ;  /* 0x0000004f1c517220 */ /* 0x040fe20000410000 */
[----:B------:R-:W-:Y:S01]  /*38a0*/  PRMT R78, R87, 0x5432, R78 ;  /* 0x00005432574e7816 */ /* 0x000fe2000000004e */
[-C--:B------:R-:W-:Y:S01]  /*38b0*/  FMUL.FTZ R87, R28, R83.reuse ;  /* 0x000000531c577220 */ /* 0x080fe20000410000 */
[----:B------:R-:W-:Y:S01]  /*38c0*/  LOP3.LUT R7, R9, 0xffff0000, RZ, 0xc0, !PT ;  /* 0xffff000009077812 */ /* 0x000fe200078ec0ff */
[----:B------:R-:W-:Y:S01]  /*38d0*/  FFMA.FTZ R81, R6, R83, R81 ;  /* 0x0000005306517223 */ /* 0x000fe20000010051 */
[----:B------:R-:W-:Y:S01]  /*38e0*/  PRMT R80, R86, 0x5432, R80 ;  /* 0x0000543256507816 */ /* 0x000fe20000000050 */
[----:B------:R-:W-:Y:S01]  /*38f0*/  FMUL.FTZ R86, R29, R82 ;  /* 0x000000521d567220 */ /* 0x000fe20000410000 */
[----:B------:R-:W-:Y:S01]  /*3900*/  LOP3.LUT R74, R74, 0xffff0000, RZ, 0xc0, !PT ;  /* 0xffff00004a4a7812 */ /* 0x000fe200078ec0ff */
[----:B------:R-:W-:Y:S01]  /*3910*/  FFMA.FTZ R87, R6, R79, -R87 ;  /* 0x0000004f06577223 */ /* 0x000fe20000010857 */
[----:B------:R-:W-:Y:S01]  /*3920*/  IMAD.U32 R28, R85, 0x10000, RZ ;  /* 0x00010000551c7824 */ /* 0x000fe200078e00ff */
[----:B------:R-:W-:Y:S01]  /*3930*/  LOP3.LUT R31, R15, 0xffff0000, RZ, 0xc0, !PT ;  /* 0xffff00000f1f7812 */ /* 0x000fe200078ec0ff */
[----:B------:R-:W-:-:S02]  /*3940*/  IMAD.U32 R6, R78, 0x10000, RZ ;  /* 0x000100004e067824 */ /* 0x000fc400078e00ff */
[-C--:B------:R-:W-:Y:S01]  /*3950*/  FMUL.FTZ R88, R29, R74.reuse ;  /* 0x0000004a1d587220 */ /* 0x080fe20000410000 */
[----:B------:R-:W-:Y:S01]  /*3960*/  FFMA.FTZ R86, R7, R74, -R86 ;  /* 0x0000004a07567223 */ /* 0x000fe20000010856 */
[----:B------:R-:W-:Y:S01]  /*3970*/  LOP3.LUT R74, R85, 0xffff0000, RZ, 0xc0, !PT ;  /* 0xffff0000554a7812 */ /* 0x000fe200078ec0ff */
[----:B------:R-:W-:Y:S02]  /*3980*/  IMAD.U32 R9, R11, 0x10000, RZ ;  /* 0x000100000b097824 */ /* 0x000fe400078e00ff */
[C---:B------:R-:W-:Y:S01]  /*3990*/  FMUL.FTZ R90, R30.reuse, R28 ;  /* 0x0000001c1e5a7220 */ /* 0x040fe20000410000 */
[----:B------:R-:W-:Y:S01]  /*39a0*/  FMUL.FTZ R29, R30, R6 ;  /* 0x000000061e1d7220 */ /* 0x000fe20000410000 */
[----:B------:R-:W-:Y:S01]  /*39b0*/  LOP3.LUT R78, R78, 0xffff0000, RZ, 0xc0, !PT ;  /* 0xffff00004e4e7812 */ /* 0x000fe200078ec0ff */
[----:B------:R-:W-:Y:S01]  /*39c0*/  FMUL.FTZ R30, R31, R74 ;  /* 0x0000004a1f1e7220 */ /* 0x000fe20000410000 */
[----:B------:R-:W-:Y:S01]  /*39d0*/  LOP3.LUT R11, R11, 0xffff0000, RZ, 0xc0, !PT ;  /* 0xffff00000b0b7812 */ /* 0x000fe200078ec0ff */
[C---:B------:R-:W-:Y:S01]  /*39e0*/  FFMA.FTZ R90, R9.reuse, R6, -R90 ;  /* 0x00000006095a7223 */ /* 0x040fe2000001085a */
[----:B------:R-:W-:Y:S01]  /*39f0*/  FFMA.FTZ R79, R9, R28, R29 ;  /* 0x0000001c094f7223 */ /* 0x000fe2000001001d */
[----:B------:R-:W-:Y:S01]  /*3a00*/  LOP3.LUT R12, R12, 0xffff0000, RZ, 0xc0, !PT ;  /* 0xffff00000c0c7812 */ /* 0x000fe200078ec0ff */
[C---:B------:R-:W-:Y:S01]  /*3a10*/  IMAD.U32 R28, R80.reuse, 0x10000, RZ ;  /* 0x00010000501c7824 */ /* 0x040fe200078e00ff */
[----:B------:R-:W-:Y:S01]  /*3a20*/  LOP3.LUT R9, R80, 0xffff0000, RZ, 0xc0, !PT ;  /* 0xffff000050097812 */ /* 0x000fe200078ec0ff */
[----:B------:R-:W-:Y:S01]  /*3a30*/  FFMA.FTZ R88, R7, R82, R88 ;  /* 0x0000005207587223 */ /* 0x000fe20000010058 */
[----:B------:R-:W-:-:S02]  /*3a40*/  IMAD.U32 R6, R73, 0x10000, RZ ;  /* 0x0001000049067824 */ /* 0x000fc400078e00ff */
[-C--:B------:R-:W-:Y:S01]  /*3a50*/  FMUL.FTZ R82, R31, R78.reuse ;  /* 0x0000004e1f527220 */ /* 0x080fe20000410000 */
[----:B------:R-:W-:Y:S01]  /*3a60*/  FFMA.FTZ R31, R11, R78, -R30 ;  /* 0x0000004e0b1f7223 */ /* 0x000fe2000001081e */
[----:B------:R-:W-:Y:S01]  /*3a70*/  LOP3.LUT R73, R73, 0xffff0000, RZ, 0xc0, !PT ;  /* 0xffff000049497812 */ /* 0x000fe200078ec0ff */
[C---:B------:R-:W-:Y:S01]  /*3a80*/  FMUL.FTZ R30, R13.reuse, R28 ;  /* 0x0000001c0d1e7220 */ /* 0x040fe20000410000 */
[----:B------:R-:W-:Y:S01]  /*3a90*/  LOP3.LUT R8, R8, 0xffff0000, RZ, 0xc0, !PT ;  /* 0xffff000008087812 */ /* 0x000fe200078ec0ff */
[----:B------:R-:W-:Y:S01]  /*3aa0*/  FMUL.FTZ R13, R13, R6 ;  /* 0x000000060d0d7220 */ /* 0x000fe20000410000 */
[----:B------:R-:W-:Y:S01]  /*3ab0*/  FMUL.FTZ R7, R12, R9 ;  /* 0x000000090c077220 */ /* 0x000fe20000410000 */
[----:B------:R-:W-:Y:S02]  /*3ac0*/  IMAD.U32 R15, R14, 0x10000, RZ ;  /* 0x000100000e0f7824 */ /* 0x000fe400078e00ff */
        /* <DEDUP_REMOVED lines=32> */
.L_x_4490:
[----:B------:R-:W-:Y:S05]  /*3cd0*/  BSYNC B1 ;  /* 0x0000000000017941 */ /* 0x000fea0003800000 */
.L_x_4489:
        /* <DEDUP_REMOVED lines=8> */
.L_x_4470:
[----:B------:R-:W-:-:S13]  /*3d60*/  ISETP.NE.AND P3, PT, R188, 0x3, PT ;  /* 0x00000003bc00780c */ /* 0x000fda0003f65270 */
[----:B------:R-:W-:Y:S05]  /*3d70*/  @!P3 BRA `(.L_x_4491) ;  /* 0x000000000004b947 */ /* 0x000fea0003800000 */
[----:B------:R-:W-:Y:S01]  /*3d80*/  BPT.TRAP 0x1 ;  /* 0x000000040000795c */ /* 0x000fe20000300000 */
.L_x_4491:
[----:B------:R-:W-:Y:S01]  /*3d90*/  IMAD R64, R22, 0x8, R2 ;  /* 0x0000000816407824 */ /* 0x000fe200078e0202 */
[----:B------:R-:W-:Y:S01]  /*3da0*/  SHF.L.U32 R75, R186, 0x1f, RZ ;  /* 0x0000001fba4b7819 */ /* 0x000fe200000006ff */
[----:B------:R-:W-:Y:S01]  /*3db0*/  BSSY B1, `(.L_x_4492) ;  /* 0x0000004000017945 */ /* 0x000fe20003800000 */
[----:B------:R-:W-:Y:S02]  /*3dc0*/  SHF.R.S32.HI R68, RZ, 0x1f, R66 ;  /* 0x0000001fff447819 */ /* 0x000fe40000011442 */
[----:B------:R-:W1:Y:S02]  /*3dd0*/  SYNCS.PHASECHK.TRANS64.TRYWAIT P4, [R64+URZ+0x38890], R75 ;  /* 0x0388904b400075a7 */ /* 0x000e64000808017f */
[----:B-1----:R-:W-:Y:S05]  /*3de0*/  @!P4 BRA `(.L_x_4493) ;  /* 0x0000017c0020c947 */ /* 0x002fea0003800000 */
.L_x_4726:
[----:B------:R-:W-:Y:S05]  /*3df0*/  BSYNC B1 ;  /* 0x0000000000017941 */ /* 0x000fea0003800000 */
.L_x_4492:
        /* <DEDUP_REMOVED lines=26> */
.L_x_4730:
        /* <DEDUP_REMOVED lines=18> */
.L_x_4478:
[----:B------:R-:W-:Y:S05]  /*40c0*/  BSYNC B0 ;  /* 0x0000000000007941 */ /* 0x000fea0003800000 */
.L_x_4469:
        /* <DEDUP_REMOVED lines=17> */
.L_x_4496:
[----:B------:R-:W-:Y:S05]  /*41e0*/  BSYNC B0 ;  /* 0x0000000000007941 */ /* 0x000fea0003800000 */
.L_x_4495:
[----:B------:R-:W1:Y:S01]  /*41f0*/  SYNCS.PHASECHK.TRANS64.TRYWAIT P3, [R64+URZ+0x388b0], R75 ;  /* 0x0388b04b400075a7 */ /* 0x000e62000806017f */
[----:B------:R-:W-:Y:S04]  /*4200*/  BSSY B0, `(.L_x_4497) ;  /* 0x0000002000007945 */ /* 0x000fe80003800000 */
[----:B-1----:R-:W-:Y:S05]  /*4210*/  @!P3 BRA `(.L_x_4498) ;  /* 0x00000178006cb947 */ /* 0x002fea0003800000 */
.L_x_4731:
[----:B------:R-:W-:Y:S05]  /*4220*/  BSYNC B0 ;  /* 0x0000000000007941 */ /* 0x000fea0003800000 */
.L_x_4497:
        /* <DEDUP_REMOVED lines=23> */
[----:B------:R-:W3:Y:S01]  /*43a0*/  LDL R29, [R1] ;  /* 0x00000000011d7983 */ /* 0x000ee20000100800 */
[----:B------:R-:W-:-:S03]  /*43b0*/  ULDC UR4, c[0x0][0x320] ;  /* 0x0000c80000047ab9 */ /* 0x000fc60000000800 */
[----:B------:R-:W4:Y:S01]  /*43c0*/  LDL R28, [R1+0x4] ;  /* 0x00000400011c7983 */ /* 0x000f220000100800 */
[----:B------:R-:W-:Y:S01]  /*43d0*/  ISETP.GE.AND P5, PT, R16, UR4, PT ;  /* 0x0000000410007c0c */ /* 0x000fe2000bfa6270 */
[----:B------:R-:W-:Y:S02]  /*43e0*/  IMAD R9, R22, 0x8000, R52 ;  /* 0x0000800016097824 */ /* 0x000fe400078e0234 */
[----:B------:R-:W5:Y:S02]  /*43f0*/  LDL R15, [R1+0x8] ;  /* 0x00000800010f7983 */ /* 0x000f640000100800 */
[C---:B------:R-:W-:Y:S01]  /*4400*/  IMAD R12, R9.reuse, 0x2, R2 ;  /* 0x00000002090c7824 */ /* 0x040fe200078e0202 */
[----:B------:R-:W-:Y:S01]  /*4410*/  LOP3.LUT P3, RZ, R190, 0x4, RZ, 0xc0, !PT ;  /* 0x00000004beff7812 */ /* 0x000fe2000786c0ff */
[----:B------:R-:W5:Y:S04]  /*4420*/  LDL R14, [R1+0xc] ;  /* 0x00000c00010e7983 */ /* 0x000f680000100800 */
[----:B------:R-:W5:Y:S04]  /*4430*/  LDL R58, [R1+0x10] ;  /* 0x00001000013a7983 */ /* 0x000f680000100800 */
[----:B------:R-:W1:Y:S01]  /*4440*/  @!P5 LDS.128 R4, [R12+0x400] ;  /* 0x000400000c04d984 */ /* 0x000e620000000c00 */
[----:B------:R-:W-:-:S03]  /*4450*/  VIADD R13, R9, 0x20 ;  /* 0x00000020090d7836 */ /* 0x000fc60000000000 */
[----:B------:R-:W-:Y:S01]  /*4460*/  @P3 VIADD R13, R9, 0xffffffe0 ;  /* 0xffffffe0090d3836 */ /* 0x000fe20000000000 */
[C---:B0-----:R-:W-:Y:S01]  /*4470*/  @!P5 LEA R8, P3, R16.reuse, R11, 0x1 ;  /* 0x0000000b1008d211 */ /* 0x041fe200078608ff */
[----:B------:R-:W5:Y:S02]  /*4480*/  LDL R31, [R1+0x14] ;  /* 0x00001400011f7983 */ /* 0x000f640000100800 */
[----:B------:R-:W-:Y:S01]  /*4490*/  IMAD R13, R13, 0x2, R2 ;  /* 0x000000020d0d7824 */ /* 0x000fe200078e0202 */
[----:B--2---:R-:W-:Y:S01]  /*44a0*/  @!P5 LEA.HI.X R9, R16, R10, R17, 0x1, P3 ;  /* 0x0000000a1009d211 */ /* 0x004fe200018f0c11 */
[----:B------:R-:W2:Y:S01]  /*44b0*/  LDL R30, [R1+0x18] ;  /* 0x00001800011e7983 */ /* 0x000ea20000100800 */
        /* <DEDUP_REMOVED lines=24> */
[----:B---3--:R-:W-:Y:S02]  /*4640*/  @!P3 IMAD.X R9, R10, 0x1, R29, P5 ;  /* 0x000000010a09b824 */ /* 0x008fe400028e061d */
[----:B------:R-:W3:Y:S01]  /*4650*/  LDL R29, [R1+0x1c] ;  /* 0x00001c00011d7983 */ /* 0x000ee20000100800 */
[----:B------:R-:W-:-:S03]  /*4660*/  ISETP.GE.AND P5, PT, R210, UR4, PT ;  /* 0x00000004d2007c0c */ /* 0x000fc6000bfa6270 */
[----:B-1----:R0:W-:Y:S10]  /*4670*/  @!P3 ST.E.128 desc[UR40][R8.64], R4 ;  /* 0x000000040800b985 */ /* 0x0021f4000c101d28 */
[----:B------:R-:W1:Y:S01]  /*4680*/  @!P5 LDS.128 R4, [R12+0x6400] ;  /* 0x006400000c04d984 */ /* 0x000e620000000c00 */
[----:B0-----:R-:W-:-:S05]  /*4690*/  @!P5 LEA R8, P3, R210, R11, 0x1 ;  /* 0x0000000bd208d211 */ /* 0x001fca00078608ff */
[----:B----4-:R-:W-:Y:S02]  /*46a0*/  @!P5 IMAD.X R9, R10, 0x1, R28, P3 ;  /* 0x000000010a09d824 */ /* 0x010fe400018e061c */
[----:B------:R-:W4:Y:S01]  /*46b0*/  LDL R28, [R1+0x20] ;  /* 0x00002000011c7983 */ /* 0x000f220000100800 */
[----:B------:R-:W-:-:S03]  /*46c0*/  ISETP.GE.AND P3, PT, R209, UR4, PT ;  /* 0x00000004d1007c0c */ /* 0x000fc6000bf66270 */
[----:B-1----:R0:W-:Y:S10]  /*46d0*/  @!P5 ST.E.128 desc[UR40][R8.64], R4 ;  /* 0x000000040800d985 */ /* 0x0021f4000c101d28 */
[----:B------:R-:W1:Y:S01]  /*46e0*/  @!P3 LDS.128 R4, [R13+0x6400] ;  /* 0x006400000d04b984 */ /* 0x000e620000000c00 */
[----:B0-----:R-:W-:-:S05]  /*46f0*/  @!P3 LEA R8, P5, R209, R11, 0x1 ;  /* 0x0000000bd108b211 */ /* 0x001fca00078a08ff */
[----:B-----5:R-:W-:Y:S02]  /*4700*/  @!P3 IMAD.X R9, R10, 0x1, R15, P5 ;  /* 0x000000010a09b824 */ /* 0x020fe400028e060f */
[----:B------:R-:W5:Y:S01]  /*4710*/  LDL R15, [R1+0x24] ;  /* 0x00002400010f7983 */ /* 0x000f620000100800 */
[----:B------:R-:W-:-:S03]  /*4720*/  ISETP.GE.AND P5, PT, R208, UR4, PT ;  /* 0x00000004d0007c0c */ /* 0x000fc6000bfa6270 */
[----:B-1----:R0:W-:Y:S10]  /*4730*/  @!P3 ST.E.128 desc[UR40][R8.64], R4 ;  /* 0x000000040800b985 */ /* 0x0021f4000c101d28 */
[----:B------:R-:W1:Y:S01]  /*4740*/  @!P5 LDS.128 R4, [R12+0x8400] ;  /* 0x008400000c04d984 */ /* 0x000e620000000c00 */
[----:B0-----:R-:W-:-:S05]  /*4750*/  @!P5 LEA R8, P3, R208, R11, 0x1 ;  /* 0x0000000bd008d211 */ /* 0x001fca00078608ff */
[----:B------:R-:W-:Y:S02]  /*4760*/  @!P5 IMAD.X R9, R10, 0x1, R14, P3 ;  /* 0x000000010a09d824 */ /* 0x000fe400018e060e */
[----:B------:R-:W5:Y:S01]  /*4770*/  LDL R14, [R1+0x28] ;  /* 0x00002800010e7983 */ /* 0x000f620000100800 */
        /* <DEDUP_REMOVED lines=14> */
[----:B--2---:R-:W-:Y:S01]  /*4860*/  @!P3 IMAD.X R9, R10, 0x1, R30, P5 ;  /* 0x000000010a09b824 */ /* 0x004fe200028e061e */
        /* <DEDUP_REMOVED lines=19> */
[----:B------:R-:W-:-:S05]  /*49a0*/  @!P3 IMAD.X R9, R10, 0x1, R14, P5 ;  /* 0x000000010a09b824 */ /* 0x000fca00028e060e */
[----:B-1----:R3:W-:Y:S03]  /*49b0*/  @!P3 ST.E.128 desc[UR40][R8.64], R4 ;  /* 0x000000040800b985 */ /* 0x0027e6000c101d28 */
.L_x_4500:
[----:B------:R-:W-:Y:S05]  /*49c0*/  BSYNC B0 ;  /* 0x0000000000007941 */ /* 0x000fea0003800000 */
.L_x_4499:
        /* <DEDUP_REMOVED lines=17> */
.L_x_4464:
[----:B------:R-:W3:Y:S01]  /*4ae0*/  LDL R4, [R1+0x60] ;  /* 0x0000600001047983 */ /* 0x000ee20000100800 */
[----:B------:R-:W-:Y:S01]  /*4af0*/  BSSY B0, `(.L_x_4502) ;  /* 0x0000046000007945 */ /* 0x000fe20003800000 */
        /* <DEDUP_REMOVED lines=30> */
[----:B------:R-:W-:Y:S01]  /*4ce0*/  IMAD.MOV.U32 R96, RZ, RZ, RZ ;  /* 0x000000ffff607224 */ /* 0x000fe200078e00ff */
[----:B------:R-:W-:-:S02]  /*4cf0*/  CS2R R94, SRZ ;  /* 0x00000000005e7805 */ /* 0x000fc4000001ff00 */
[----:B------:R-:W-:Y:S01]  /*4d00*/  CS2R R92, SRZ ;  /* 0x00000000005c7805 */ /* 0x000fe2000001ff00 */
[----:B------:R-:W-:Y:S01]  /*4d10*/  IMAD.MOV.U32 R91, RZ, RZ, RZ ;  /* 0x000000ffff5b7224 */ /* 0x000fe200078e00ff */
[----:B------:R-:W-:Y:S01]  /*4d20*/  CS2R R88, SRZ ;  /* 0x0000000000587805 */ /* 0x000fe2000001ff00 */
[----:B------:R-:W-:Y:S01]  /*4d30*/  IMAD.MOV.U32 R37, RZ, RZ, RZ ;  /* 0x000000ffff257224 */ /* 0x000fe200078e00ff */
        /* <DEDUP_REMOVED lines=33> */
.L_x_4503:
[----:B------:R-:W-:Y:S05]  /*4f50*/  BSYNC B0 ;  /* 0x0000000000007941 */ /* 0x000fea0003800000 */
.L_x_4502:
[----:B------:R-:W-:Y:S01]  /*4f60*/  BSSY B7, `(.L_x_4504) ;  /* 0x0000b56000077945 */ /* 0x000fe20003800000 */
[----:B--2---:R-:W-:Y:S01]  /*4f70*/  IMAD.MOV.U32 R10, RZ, RZ, RZ ;  /* 0x000000ffff0a7224 */ /* 0x004fe200078e00ff */
        /* <DEDUP_REMOVED lines=9> */
[----:B------:R-:W-:Y:S01]  /*5010*/  IMAD.MOV.U32 R0, RZ, RZ, RZ ;  /* 0x000000ffff007224 */ /* 0x000fe200078e00ff */
[----:B------:R-:W-:Y:S06]  /*5020*/  @!P0 BRA `(.L_x_4505) ;  /* 0x0000001800688947 */ /* 0x000fec0003800000 */
[----:B------:R-:W-:Y:S02]  /*5030*/  ISETP.GE.AND P1, PT, R170, 0x1, PT ;  /* 0x00000001aa00780c */ /* 0x000fe40003f26270 */
[----:B------:R-:W-:-:S11]  /*5040*/  PLOP3.LUT P0, PT, PT, PT, PT, 0x80, 0x0 ;  /* 0x000000000000781c */ /* 0x000fd60003f0f070 */
[----:B------:R-:W-:Y:S05]  /*5050*/  @!P1 BRA `(.L_x_4506) ;  /* 0x000000b400189947 */ /* 0x000fea0003800000 */
[----:B------:R-:W0:Y:S01]  /*5060*/  S2R R20, SR_TID.X ;  /* 0x0000000000147919 */ /* 0x000e220000002100 */
[----:B------:R-:W-:Y:S01]  /*5070*/  IMAD.MOV.U32 R5, RZ, RZ, 0x40000040 ;  /* 0x40000040ff057424 */ /* 0x000fe200078e00ff */
[----:B------:R-:W-:Y:S01]  /*5080*/  BAR.SYNC.DEFER_BLOCKING 0xe, 0x100 ;  /* 0x0384000000007b1d */ /* 0x000fe20000010000 */
[----:B------:R-:W-:-:S03]  /*5090*/  IMAD.MOV.U32 R7, RZ, RZ, 0x40000040 ;  /* 0x40000040ff077424 */ /* 0x000fc600078e00ff */
[----:B------:R-:W-:Y:S01]  /*50a0*/  R2UR UR5, R5 ;  /* 0x00000000050572ca */ /* 0x000fe200000e0000 */
[----:B------:R-:W-:Y:S01]  /*50b0*/  IMAD.MOV.U32 R11, RZ, RZ, 0x40000040 ;  /* 0x40000040ff0b7424 */ /* 0x000fe200078e00ff */
[----:B------:R-:W-:Y:S01]  /*50c0*/  ISETP.NE.AND P2, PT, R188, 0x3, PT ;  /* 0x00000003bc00780c */ /* 0x000fe20003f45270 */
[----:B------:R-:W-:Y:S01]  /*50d0*/  IMAD.MOV.U32 R9, RZ, RZ, 0x40000040 ;  /* 0x40000040ff097424 */ /* 0x000fe200078e00ff */
[----:B------:R-:W-:Y:S01]  /*50e0*/  R2UR UR7, R7 ;  /* 0x00000000070772ca */ /* 0x000fe200000e0000 */
[----:B------:R-:W-:Y:S01]  /*50f0*/  IMAD.MOV.U32 R7, RZ, RZ, 0x40000040 ;  /* 0x40000040ff077424 */ /* 0x000fe200078e00ff */
[----:B------:R-:W-:Y:S01]  /*5100*/  R2UR UR15, R11 ;  /* 0x000000000b0f72ca */ /* 0x000fe200000e0000 */
[----:B------:R-:W-:Y:S01]  /*5110*/  IMAD.MOV.U32 R11, RZ, RZ, 0x40000040 ;  /* 0x40000040ff0b7424 */ /* 0x000fe200078e00ff */
[----:B------:R-:W-:Y:S01]  /*5120*/  R2UR UR11, R9 ;  /* 0x00000000090b72ca */ /* 0x000fe200000e0000 */
[----:B------:R-:W-:-:S03]  /*5130*/  IMAD.MOV.U32 R9, RZ, RZ, 0x40000040 ;  /* 0x40000040ff097424 */ /* 0x000fc600078e00ff */
[----:B------:R-:W-:Y:S02]  /*5140*/  R2UR UR9, R11 ;  /* 0x000000000b0972ca */ /* 0x000fe400000e0000 */
[----:B------:R-:W-:Y:S01]  /*5150*/  R2UR UR13, R9 ;  /* 0x00000000090d72ca */ /* 0x000fe200000e0000 */
[----:B-----5:R-:W-:Y:S01]  /*5160*/  WARPGROUP.ARRIVE ;  /* 0x00000000000079c5 */ /* 0x020fe20000000000 */
        /* <DEDUP_REMOVED lines=10> */
[----:B------:R-:W-:Y:S01]  /*5210*/  SHF.R.U32.HI R4, RZ, 0x4, R0 ;  /* 0x00000004ff047819 */ /* 0x000fe20000011600 */
[----:B------:R-:W-:-:S03]  /*5220*/  VIADD R3, R3, 0x400 ;  /* 0x0000040003037836 */ /* 0x000fc60000000000 */
[----:B------:R-:W-:Y:S02]  /*5230*/  LOP3.LUT R4, R4, 0x3fff, RZ, 0xc0, !PT ;  /* 0x00003fff04047812 */ /* 0x000fe400078ec0ff */
[----:B------:R-:W-:Y:S02]  /*5240*/  SHF.R.U32.HI R3, RZ, 0x4, R3 ;  /* 0x00000004ff037819 */ /* 0x000fe40000011603 */
[----:B------:R-:W-:Y:S02]  /*5250*/  LOP3.LUT R4, R4, 0x10000, RZ, 0xfc, !PT ;  /* 0x0001000004047812 */ /* 0x000fe400078efcff */
[----:B------:R-:W-:Y:S02]  /*5260*/  LOP3.LUT R0, R3, 0x3fff, RZ, 0xc0, !PT ;  /* 0x00003fff03007812 */ /* 0x000fe400078ec0ff */
[----:B------:R-:W-:Y:S02]  /*5270*/  R2UR UR4, R4 ;  /* 0x00000000040472ca */ /* 0x000fe400000e0000 */
[----:B------:R-:W-:-:S05]  /*5280*/  LOP3.LUT R0, R0, 0x2000000, RZ, 0xfc, !PT ;  /* 0x0200000000007812 */ /* 0x000fca00078efcff */
[----:B------:R-:W-:-:S04]  /*5290*/  IMAD R6, R18, 0x1000, R0 ;  /* 0x0000100012067824 */ /* 0x000fc800078e0200 */
[C---:B------:R-:W-:Y:S01]  /*52a0*/  VIADD R10, R6.reuse, 0x100 ;  /* 0x00000100060a7836 */ /* 0x040fe20000000000 */
[C---:B------:R-:W-:Y:S01]  /*52b0*/  R2UR UR6, R6.reuse ;  /* 0x00000000060672ca */ /* 0x040fe200000e0000 */
[C---:B------:R-:W-:Y:S02]  /*52c0*/  VIADD R8, R6.reuse, 0x80 ;  /* 0x0000008006087836 */ /* 0x040fe40000000000 */
[----:B------:R-:W-:Y:S01]  /*52d0*/  VIADD R6, R6, 0x180 ;  /* 0x0000018006067836 */ /* 0x000fe20000000000 */
[----:B------:R-:W-:Y:S01]  /*52e0*/  R2UR UR14, R10 ;  /* 0x000000000a0e72ca */ /* 0x000fe200000e0000 */
[----:B------:R-:W-:Y:S01]  /*52f0*/  VIADD R10, R4, 0x2 ;  /* 0x00000002040a7836 */ /* 0x000fe20000000000 */
[----:B------:R-:W-:Y:S01]  /*5300*/  R2UR UR10, R8 ;  /* 0x00000000080a72ca */ /* 0x000fe200000e0000 */
[----:B------:R-:W-:-:S03]  /*5310*/  VIADD R8, R4, 0x4 ;  /* 0x0000000404087836 */ /* 0x000fc60000000000 */
[----:B------:R-:W-:Y:S02]  /*5320*/  R2UR UR8, R10 ;  /* 0x000000000a0872ca */ /* 0x000fe400000e0000 */
[----:B------:R-:W-:Y:S01]  /*5330*/  R2UR UR12, R8 ;  /* 0x00000000080c72ca */ /* 0x000fe200000e0000 */
[----:B------:R-:W-:Y:S01]  /*5340*/  HGMMA.64x256x16.F32.BF16 R24, gdesc[UR4].tnspB, RZ, !UPT, gsb0 ;  /* 0x43e00000041879f0 */ /* 0x000fe2000c0018ff */
[----:B------:R-:W-:Y:S01]  /*5350*/  R2UR UR6, R6 ;  /* 0x00000000060672ca */ /* 0x000fe200000e0000 */
[----:B------:R-:W-:Y:S01]  /*5360*/  VIADD R6, R4, 0x6 ;  /* 0x0000000604067836 */ /* 0x000fe20000000000 */
[----:B------:R-:W-:Y:S01]  /*5370*/  R2UR UR7, R7 ;  /* 0x00000000070772ca */ /* 0x000fe200000e0000 */
[----:B------:R-:W-:-:S03]  /*5380*/  IMAD.MOV.U32 R7, RZ, RZ, 0x40000040 ;  /* 0x40000040ff077424 */ /* 0x000fc600078e00ff */
[----:B------:R-:W-:Y:S02]  /*5390*/  R2UR UR4, R6 ;  /* 0x00000000060472ca */ /* 0x000fe400000e0000 */
[----:B------:R-:W-:Y:S01]  /*53a0*/  R2UR UR5, R7 ;  /* 0x00000000070572ca */ /* 0x000fe200000e0000 */
        /* <DEDUP_REMOVED lines=16> */
.L_x_4507:
[----:B------:R-:W-:Y:S01]  /*54b0*/  IMAD R3, R18, 0x8, R2 ;  /* 0x0000000812037824 */ /* 0x000fe200078e0202 */
[----:B------:R-:W-:Y:S01]  /*54c0*/  ISETP.GE.AND P0, PT, R170, 0x41, PT ;  /* 0x00000041aa00780c */ /* 0x000fe20003f06270 */
[----:B------:R-:W-:Y:S02]  /*54d0*/  BSSY B0, `(.L_x_4508) ;  /* 0x00000c2000007945 */ /* 0x000fe40003800000 */
[----:B------:R-:W-:-:S05]  /*54e0*/  VIADD R3, R3, 0x38860 ;  /* 0x0003886003037836 */ /* 0x000fca0000000000 */
[----:B------:R-:W-:-:S04]  /*54f0*/  PRMT R3, R189, 0x654, R3 ;  /* 0x00000654bd037816 */ /* 0x000fc80000000003 */
[----:B------:R0:W-:Y:S01]  /*5500*/  SYNCS.ARRIVE.TRANS64.RED.A1T0 RZ, [R3+URZ], RZ ;  /* 0x000000ff03ff79a7 */ /* 0x0001e2000810043f */
[----:B------:R-:W-:Y:S05]  /*5510*/  @!P0 BRA `(.L_x_4509) ;  /* 0x0000000800f48947 */ /* 0x000fea0003800000 */
[----:B------:R-:W-:-:S07]  /*5520*/  VIADD R171, R171, 0xfffffffe ;  /* 0xfffffffeabab7836 */ /* 0x000fce0000000000 */
.L_x_4511:
[----:B------:R-:W-:Y:S01]  /*5530*/  BAR.SYNC.DEFER_BLOCKING 0xe, 0x100 ;  /* 0x0384000000007b1d */ /* 0x000fe20000010000 */
[----:B01----:R-:W-:Y:S01]  /*5540*/  IMAD R3, R18, 0x40, R194 ;  /* 0x0000004012037824 */ /* 0x003fe200078e02c2 */
[----:B------:R-:W-:Y:S01]  /*5550*/  R2UR UR4, R4 ;  /* 0x00000000040472ca */ /* 0x000fe200000e0000 */
[----:B------:R-:W-:Y:S01]  /*5560*/  VIADD R18, R18, 0x1 ;  /* 0x0000000112127836 */ /* 0x000fe20000000000 */
[----:B------:R-:W-:Y:S01]  /*5570*/  R2UR UR5, R5 ;  /* 0x00000000050572ca */ /* 0x000fe200000e0000 */
[----:B------:R-:W-:Y:S02]  /*5580*/  IMAD R3, R3, 0x4, R2 ;  /* 0x0000000403037824 */ /* 0x000fe400078e0202 */
[----:B------:R-:W-:Y:S01]  /*5590*/  IMAD.MOV.U32 R13, RZ, RZ, 0x40000040 ;  /* 0x40000040ff0d7424 */ /* 0x000fe200078e00ff */
[----:B------:R-:W-:Y:S01]  /*55a0*/  ISETP.NE.AND P0, PT, R18, 0x2, PT ;  /* 0x000000021200780c */ /* 0x000fe20003f05270 */
[----:B------:R-:W-:-:S03]  /*55b0*/  IMAD.MOV.U32 R15, RZ, RZ, 0x40000040 ;  /* 0x40000040ff0f7424 */ /* 0x000fc600078e00ff */
[----:B------:R-:W-:Y:S02]  /*55c0*/  SEL R18, R18, RZ, P0 ;  /* 0x000000ff12127207 */ /* 0x000fe40000000000 */
[----:B------:R-:W-:Y:S01]  /*55d0*/  R2UR UR7, R13 ;  /* 0x000000000d0772ca */ /* 0x000fe200000e0000 */
[----:B------:R-:W-:Y:S01]  /*55e0*/  IMAD.MOV.U32 R13, RZ, RZ, 0x40000040 ;  /* 0x40000040ff0d7424 */ /* 0x000fe200078e00ff */
        /* <DEDUP_REMOVED lines=66> */
[----:B------:R-:W-:-:S02]  /*5a10*/  IMAD R12, R18, 0x1000, R0 ;  /* 0x00001000120c7824 */ /* 0x000fc400078e0200 */
[-C--:B-1----:R-:W-:Y:S01]  /*5a20*/  FMUL.FTZ R26, R26, R3.reuse ;  /* 0x000000031a1a7220 */ /* 0x082fe20000410000 */
[-C--:B------:R-:W-:Y:S01]  /*5a30*/  FMUL.FTZ R27, R27, R3.reuse ;  /* 0x000000031b1b7220 */ /* 0x080fe20000410000 */
[-C--:B------:R-:W-:Y:S01]  /*5a40*/  FMUL.FTZ R30, R30, R3.reuse ;  /* 0x000000031e1e7220 */ /* 0x080fe20000410000 */
[-C--:B------:R-:W-:Y:S01]  /*5a50*/  FMUL.FTZ R31, R31, R3.reuse ;  /* 0x000000031f1f7220 */ /* 0x080fe20000410000 */
[----:B------:R-:W-:Y:S01]  /*5a60*/  R2UR UR6, R12 ;  /* 0x000000000c0672ca */ /* 0x000fe200000e0000 */
        /* <DEDUP_REMOVED lines=60> */
[----:B------:R-:W-:-:S02]  /*5e30*/  VIADD R14, R12, 0x80 ;  /* 0x000000800c0e7836 */ /* 0x000fc40000000000 */
[----:B------:R-:W-:Y:S02]  /*5e40*/  IMAD.MOV.U32 R3, RZ, RZ, R171 ;  /* 0x000000ffff037224 */ /* 0x000fe400078e00ab */
[----:B------:R-:W-:Y:S01]  /*5e50*/  VIADD R171, R171, 0xffffffff ;  /* 0xffffffffabab7836 */ /* 0x000fe20000000000 */
[----:B------:R-:W-:Y:S02]  /*5e60*/  WARPGROUP.ARRIVE ;  /* 0x00000000000079c5 */ /* 0x000fe40000000000 */
[----:B------:R-:W-:Y:S02]  /*5e70*/  ISETP.GT.AND P1, PT, R3, RZ, PT ;  /* 0x000000ff0300720c */ /* 0x000fe40003f24270 */
[----:B------:R-:W-:Y:S02]  /*5e80*/  SEL R3, RZ, 0x1, P0 ;  /* 0x00000001ff037807 */ /* 0x000fe40000000000 */
[----:B------:R-:W-:Y:S01]  /*5e90*/  HGMMA.64x256x16.F32.BF16 R24, gdesc[UR4].tnspB, R24, gsb0 ;  /* 0x43e00000041879f0 */ /* 0x000fe20008001818 */
[----:B------:R-:W-:Y:S01]  /*5ea0*/  R2UR UR6, R14 ;  /* 0x000000000e0672ca */ /* 0x000fe200000e0000 */
[----:B------:R-:W-:Y:S01]  /*5eb0*/  VIADD R14, R12, 0x100 ;  /* 0x000001000c0e7836 */ /* 0x000fe20000000000 */
[----:B------:R-:W-:Y:S01]  /*5ec0*/  R2UR UR7, R15 ;  /* 0x000000000f0772ca */ /* 0x000fe200000e0000 */
[----:B------:R-:W-:Y:S01]  /*5ed0*/  IMAD.MOV.U32 R15, RZ, RZ, 0x40000040 ;  /* 0x40000040ff0f7424 */ /* 0x000fe200078e00ff */
[----:B------:R-:W-:Y:S01]  /*5ee0*/  R2UR UR4, R10 ;  /* 0x000000000a0472ca */ /* 0x000fe200000e0000 */
[----:B------:R-:W-:Y:S01]  /*5ef0*/  VIADD R12, R12, 0x180 ;  /* 0x000001800c0c7836 */ /* 0x000fe20000000000 */
[----:B------:R-:W-:-:S02]  /*5f00*/  R2UR UR5, R11 ;  /* 0x000000000b0572ca */ /* 0x000fc400000e0000 */
[----:B------:R-:W-:Y:S01]  /*5f10*/  LOP3.LUT R23, R23, R3, RZ, 0x3c, !PT ;  /* 0x0000000317177212 */ /* 0x000fe200078e3cff */
[----:B------:R-:W-:Y:S02]  /*5f20*/  WARPGROUP.DEPBAR.LE gsb0, 0x0 ;  /* 0x00008000000079c5 */ /* 0x000fe40000010000 */
[----:B------:R-:W-:-:S15]  /*5f30*/  WARPGROUP.ARRIVE ;  /* 0x00000000000079c5 */ /* 0x000fde0000000000 */
[----:B------:R-:W-:-:S01]  /*5f40*/  NOP ;  /* 0x0000000000007918 */ /* 0x000fc20000000000 */
[----:B------:R-:W-:Y:S01]  /*5f50*/  HGMMA.64x256x16.F32.BF16 R24, gdesc[UR4].tnspB, R24, gsb0 ;  /* 0x43e00000041879f0 */ /* 0x000fe20008001818 */
[----:B------:R-:W-:Y:S02]  /*5f60*/  R2UR UR6, R14 ;  /* 0x000000000e0672ca */ /* 0x000fe400000e0000 */
[----:B------:R-:W-:Y:S02]  /*5f70*/  R2UR UR7, R15 ;  /* 0x000000000f0772ca */ /* 0x000fe400000e0000 */
[----:B------:R-:W-:Y:S02]  /*5f80*/  R2UR UR4, R8 ;  /* 0x00000000080472ca */ /* 0x000fe400000e0000 */
[----:B------:R-:W-:Y:S01]  /*5f90*/  R2UR UR5, R9 ;  /* 0x00000000090572ca */ /* 0x000fe200000e0000 */
[----:B------:R-:W-:Y:S02]  /*5fa0*/  WARPGROUP.DEPBAR.LE gsb0, 0x0 ;  /* 0x00008000000079c5 */ /* 0x000fe40000010000 */
[----:B------:R-:W-:-:S15]  /*5fb0*/  WARPGROUP.ARRIVE ;  /* 0x00000000000079c5 */ /* 0x000fde0000000000 */
[----:B------:R-:W-:-:S03]  /*5fc0*/  NOP ;  /* 0x0000000000007918 */ /* 0x000fc60000000000 */
        /* <DEDUP_REMOVED lines=8> */
[----:B------:R-:W-:Y:S03]  /*6050*/  HGMMA.64x256x16.F32.BF16 R24, gdesc[UR4].tnspB, R24, gsb0 ;  /* 0x43e00000041879f0 */ /* 0x000fe60008001818 */
[----:B------:R-:W-:Y:S02]  /*6060*/  WARPGROUP.DEPBAR.LE gsb0, 0x0 ;  /* 0x00008000000079c5 */ /* 0x000fe40000010000 */
[----:B------:R-:W-:Y:S06]  /*6070*/  BAR.ARV 0xf, 0x100 ;  /* 0x03c4000000007b1d */ /* 0x000fec0000002000 */
[----:B------:R-:W-:Y:S05]  /*6080*/  @!P2 BRA `(.L_x_4510) ;  /* 0x000000000004a947 */ /* 0x000fea0003800000 */
[----:B------:R-:W-:Y:S01]  /*6090*/  BPT.TRAP 0x1 ;  /* 0x000000040000795c */ /* 0x000fe20000300000 */
.L_x_4510:
[----:B------:R-:W-:-:S04]  /*60a0*/  IMAD R3, R18, 0x8, R2 ;  /* 0x0000000812037824 */ /* 0x000fc800078e0202 */
[----:B------:R-:W-:-:S05]  /*60b0*/  VIADD R3, R3, 0x38860 ;  /* 0x0003886003037836 */ /* 0x000fca0000000000 */
[----:B------:R-:W-:-:S04]  /*60c0*/  PRMT R3, R189, 0x654, R3 ;  /* 0x00000654bd037816 */ /* 0x000fc80000000003 */
[----:B------:R1:W-:Y:S01]  /*60d0*/  SYNCS.ARRIVE.TRANS64.RED.A1T0 RZ, [R3+URZ], RZ ;  /* 0x000000ff03ff79a7 */ /* 0x0003e2000810043f */
[----:B------:R-:W-:Y:S05]  /*60e0*/  @P1 BRA `(.L_x_4511) ;  /* 0xfffffff400101947 */ /* 0x000fea000383ffff */
.L_x_4509:
[----:B------:R-:W-:Y:S05]  /*60f0*/  BSYNC B0 ;  /* 0x0000000000007941 */ /* 0x000fea0003800000 */
.L_x_4508:
[----:B------:R-:W-:Y:S01]  /*6100*/  BAR.SYNC.DEFER_BLOCKING 0xe, 0x100 ;  /* 0x0384000000007b1d */ /* 0x000fe20000010000 */
[C---:B01----:R-:W-:Y:S01]  /*6110*/  IMAD R3, R18.reuse, 0x40, R194 ;  /* 0x0000004012037824 */ /* 0x043fe200078e02c2 */
[----:B------:R-:W-:Y:S01]  /*6120*/  PLOP3.LUT P0, PT, PT, PT, PT, 0x8, 0x0 ;  /* 0x000000000000781c */ /* 0x000fe20003f0e170 */
[----:B------:R-:W-:Y:S02]  /*6130*/  VIADD R18, R18, 0x1 ;  /* 0x0000000112127836 */ /* 0x000fe40000000000 */
[----:B------:R-:W-:-:S03]  /*6140*/  IMAD R3, R3, 0x4, R2 ;  /* 0x0000000403037824 */ /* 0x000fc600078e0202 */
[----:B------:R-:W-:-:S04]  /*6150*/  ISETP.NE.AND P1, PT, R18, 0x2, PT ;  /* 0x000000021200780c */ /* 0x000fc80003f25270 */
[----:B------:R-:W-:Y:S01]  /*6160*/  SEL R18, R18, RZ, P1 ;  /* 0x000000ff12127207 */ /* 0x000fe20000800000 */
        /* <DEDUP_REMOVED lines=130> */
[----:B------:R-:W-:-:S04]  /*6990*/  SEL R2, RZ, 0x1, P1 ;  /* 0x00000001ff027807 */ /* 0x000fc80000800000 */
[----:B------:R-:W-:Y:S01]  /*69a0*/  LOP3.LUT R23, R23, R2, RZ, 0x3c, !PT ;  /* 0x0000000217177212 */ /* 0x000fe200078e3cff */
[----:B------:R-:W-:Y:S06]  /*69b0*/  BAR.ARV 0xf, 0x100 ;  /* 0x03c4000000007b1d */ /* 0x000fec0000002000 */
[----:B------:R-:W-:Y:S05]  /*69c0*/  BRA `(.L_x_4506) ;  /* 0x0000009800bc7947 */ /* 0x000fea0003800000 */
.L_x_4505:
        /* <DEDUP_REMOVED lines=36> */
.L_x_4513:
[----:B------:R-:W-:Y:S05]  /*6c10*/  BSYNC B6 ;  /* 0x0000000000067941 */ /* 0x000fea0003800000 */
.L_x_4512:
        /* <DEDUP_REMOVED lines=13> */
.L_x_4517:
[----:B-1----:R1:W2:Y:S02]  /*6cf0*/  SYNCS.PHASECHK.TRANS64.TRYWAIT P0, [R2+URZ+0x38800], R3 ;  /* 0x03880003020075a7 */ /* 0x0022a4000800017f */
[----:B--2---:R-:W-:Y:S05]  /*6d00*/  @!P0 NANOSLEEP.SYNCS 0x989680 ;  /* 0x009896800000895d */ /* 0x004fea0003900000 */
[----:B------:R-:W2:Y:S02]  /*6d10*/  @!P0 SYNCS.PHASECHK.TRANS64 P0, [R2+URZ+0x38800], R3 ;  /* 0x03880003020085a7 */ /* 0x000ea4000800007f */
[----:B--2---:R-:W-:Y:S05]  /*6d20*/  @!P0 BRA `(.L_x_4517) ;  /* 0xfffffffc00f08947 */ /* 0x004fea000383ffff */
.L_x_4516:
[----:B------:R-:W-:Y:S05]  /*6d30*/  BSYNC B0 ;  /* 0x0000000000007941 */ /* 0x000fea0003800000 */
.L_x_4515:
[----:B------:R-:W-:Y:S05]  /*6d40*/  BRA `(.L_x_4518) ;  /* 0x0000002000b87947 */ /* 0x000fea0003800000 */
.L_x_4514:
        /* <DEDUP_REMOVED lines=37> */
.L_x_4520:
[----:B------:R-:W-:Y:S05]  /*6fa0*/  BSYNC B6 ;  /* 0x0000000000067941 */ /* 0x000fea0003800000 */
.L_x_4519:
        /* <DEDUP_REMOVED lines=11> */
.L_x_4737:
        /* <DEDUP_REMOVED lines=12> */
[----:B------:R-:W-:Y:S01]  /*7120*/  IMAD.IADD R21, R7, 0x1, -R6 ;  /* 0x0000000107157824 */ /* 0x000fe200078e0a06 */
[----:B------:R-:W-:-:S04]  /*7130*/  CS2R R6, SRZ ;  /* 0x0000000000067805 */ /* 0x000fc8000001ff00 */
[----:B------:R-:W-:Y:S01]  /*7140*/  SHF.L.U32 R31, R21, 0x1f, RZ ;  /* 0x0000001f151f7819 */ /* 0x000fe200000006ff */
[----:B------:R-:W-:Y:S06]  /*7150*/  @P0 BRA `(.L_x_4525) ;  /* 0x0000000000500947 */ /* 0x000fec0003800000 */
[----:B------:R-:W4:Y:S01]  /*7160*/  LDL R30, [R1+0x58] ;  /* 0x00005800011e7983 */ /* 0x000f220000100800 */
[----:B------:R-:W-:-:S03]  /*7170*/  ULDC UR4, c[0x0][0x3f4] ;  /* 0x0000fd0000047ab9 */ /* 0x000fc60000000800 */
[----:B------:R-:W4:Y:S01]  /*7180*/  LDL R20, [R1+0x54] ;  /* 0x0000540001147983 */ /* 0x000f220000100800 */
[----:B------:R-:W-:Y:S01]  /*7190*/  ISETP.GE.AND P3, PT, R193, UR4, PT ;  /* 0x00000004c1007c0c */ /* 0x000fe2000bf66270 */
[----:B--2---:R-:W-:Y:S01]  /*71a0*/  IMAD.MOV.U32 R8, RZ, RZ, R0 ;  /* 0x000000ffff087224 */ /* 0x004fe200078e0000 */
[----:B------:R-:W-:Y:S01]  /*71b0*/  ISETP.GE.AND P2, PT, R184, UR4, PT ;  /* 0x00000004b8007c0c */ /* 0x000fe2000bf46270 */
[----:B-1----:R-:W-:Y:S02]  /*71c0*/  IMAD.MOV.U32 R9, RZ, RZ, R3 ;  /* 0x000000ffff097224 */ /* 0x002fe400078e0003 */
[----:B---3--:R-:W-:Y:S01]  /*71d0*/  IMAD.MOV.U32 R15, RZ, RZ, R5 ;  /* 0x000000ffff0f7224 */ /* 0x008fe200078e0005 */
[----:B------:R-:W-:-:S09]  /*71e0*/  CS2R R10, SRZ ;  /* 0x00000000000a7805 */ /* 0x000fd2000001ff00 */
[----:B0-----:R-:W-:Y:S01]  /*71f0*/  @!P2 IMAD.WIDE R26, R184, 0x2, R8 ;  /* 0x00000002b81aa825 */ /* 0x001fe200078e0208 */
        /* <DEDUP_REMOVED lines=10> */
.L_x_4525:
[----:B------:R-:W-:Y:S05]  /*72a0*/  BSYNC B1 ;  /* 0x0000000000017941 */ /* 0x000fea0003800000 */
.L_x_4524:
        /* <DEDUP_REMOVED lines=9> */
[--C-:B------:R-:W-:Y:S01]  /*7340*/  SHF.R.U64 R24, R10, 0x10, R11.reuse ;  /* 0x000000100a187819 */ /* 0x100fe2000000120b */
[----:B------:R-:W-:Y:S01]  /*7350*/  IMAD.MOV.U32 R4, RZ, RZ, R11 ;  /* 0x000000ffff047224 */ /* 0x000fe200078e000b */
[----:B------:R-:W-:Y:S01]  /*7360*/  SHF.R.U32.HI R27, RZ, 0x10, R13 ;  /* 0x00000010ff1b7819 */ /* 0x000fe2000001160d */
[----:B------:R-:W-:Y:S01]  /*7370*/  IMAD R29, R220, 0x200, R29 ;  /* 0x00000200dc1d7824 */ /* 0x000fe200078e021d */
[----:B------:R-:W-:Y:S01]  /*7380*/  SHF.R.U32.HI R25, RZ, 0x10, R11 ;  /* 0x00000010ff197819 */ /* 0x000fe2000001160b */
[----:B------:R-:W-:Y:S01]  /*7390*/  IMAD.MOV.U32 R12, RZ, RZ, R6 ;  /* 0x000000ffff0c7224 */ /* 0x000fe200078e0006 */
[--C-:B------:R-:W-:Y:S01]  /*73a0*/  SHF.R.U64 R15, R6, 0x10, R7.reuse ;  /* 0x00000010060f7819 */ /* 0x100fe20000001207 */
[--C-:B------:R-:W-:Y:S01]  /*73b0*/  IMAD.MOV.U32 R13, RZ, RZ, R7.reuse ;  /* 0x000000ffff0d7224 */ /* 0x100fe200078e0007 */
[----:B------:R-:W-:Y:S01]  /*73c0*/  SHF.R.U32.HI R20, RZ, 0x10, R7 ;  /* 0x00000010ff147819 */ /* 0x000fe20000011607 */
[----:B------:R-:W-:Y:S01]  /*73d0*/  IMAD.MOV.U32 R11, RZ, RZ, R8 ;  /* 0x000000ffff0b7224 */ /* 0x000fe200078e0008 */
[----:B------:R-:W-:Y:S01]  /*73e0*/  VIMNMX R36, R0, 0x40, PT ;  /* 0x0000004000247848 */ /* 0x000fe20003fe0100 */
[----:B------:R-:W-:Y:S01]  /*73f0*/  IMAD R10, R29, 0x2, R2 ;  /* 0x000000021d0a7824 */ /* 0x000fe200078e0202 */
[--C-:B------:R-:W-:Y:S01]  /*7400*/  SHF.R.U64 R8, R8, 0x10, R9.reuse ;  /* 0x0000001008087819 */ /* 0x100fe20000001209 */
[--C-:B------:R-:W-:Y:S01]  /*7410*/  IMAD.MOV.U32 R6, RZ, RZ, R9.reuse ;  /* 0x000000ffff067224 */ /* 0x100fe200078e0009 */
[----:B------:R-:W-:Y:S01]  /*7420*/  SHF.R.U32.HI R7, RZ, 0x10, R9 ;  /* 0x00000010ff077819 */ /* 0x000fe20000011609 */
[----:B------:R-:W-:Y:S01]  /*7430*/  BSSY B1, `(.L_x_4526) ;  /* 0x000000b000017945 */ /* 0x000fe20003800000 */
[----:B------:R-:W-:Y:S01]  /*7440*/  PRMT R9, R3, 0x5410, R24 ;  /* 0x0000541003097816 */ /* 0x000fe20000000018 */
[----:B------:R-:W-:Y:S01]  /*7450*/  VIADD R0, R10, 0x20440 ;  /* 0x000204400a007836 */ /* 0x000fe20000000000 */
[----:B------:R-:W-:Y:S01]  /*7460*/  PRMT R3, R4, 0x5410, R25 ;  /* 0x0000541004037816 */ /* 0x000fe20000000019 */
[----:B------:R-:W-:Y:S01]  /*7470*/  VIADD R4, R10, 0x20400 ;  /* 0x000204000a047836 */ /* 0x000fe20000000000 */
[----:B------:R-:W-:-:S02]  /*7480*/  PRMT R32, R5, 0x5410, R26 ;  /* 0x0000541005207816 */ /* 0x000fc4000000001a */
[----:B------:R-:W-:Y:S02]  /*7490*/  LOP3.LUT P2, RZ, R190, 0x4, RZ, 0xc0, !PT ;  /* 0x00000004beff7812 */ /* 0x000fe4000784c0ff */
[----:B------:R-:W-:Y:S02]  /*74a0*/  ISETP.GE.AND P1, PT, R187, R36, PT ;  /* 0x00000024bb00720c */ /* 0x000fe40003f26270 */
[----:B------:R-:W-:Y:S02]  /*74b0*/  PRMT R33, R14, 0x5410, R27 ;  /* 0x000054100e217816 */ /* 0x000fe4000000001b */
[----:B------:R-:W-:Y:S01]  /*74c0*/  PRMT R34, R12, 0x5410, R15 ;  /* 0x000054100c227816 */ /* 0x000fe2000000000f */
[----:B------:R-:W-:Y:S08]  /*74d0*/  @!P0 BRA `(.L_x_4527) ;  /* 0x0000014800408947 */ /* 0x000ff00003800000 */
.L_x_4738:
[----:B------:R-:W-:Y:S05]  /*74e0*/  BSYNC B1 ;  /* 0x0000000000017941 */ /* 0x000fea0003800000 */
.L_x_4526:
        /* <DEDUP_REMOVED lines=49> */
.L_x_4531:
[----:B------:R-:W-:Y:S05]  /*7800*/  BSYNC B2 ;  /* 0x0000000000027941 */ /* 0x000fea0003800000 */
.L_x_4530:
        /* <DEDUP_REMOVED lines=39> */
.L_x_4529:
[----:B------:R-:W-:Y:S05]  /*7a80*/  BSYNC B1 ;  /* 0x0000000000017941 */ /* 0x000fea0003800000 */
.L_x_4528:
        /* <DEDUP_REMOVED lines=12> */
[----:B0-----:R-:W-:Y:S01]  /*7b50*/  LOP3.LUT R31, R34, 0xffff0000, RZ, 0xc0, !PT ;  /* 0xffff0000221f7812 */ /* 0x001fe200078ec0ff */
        /* <DEDUP_REMOVED lines=12> */
[-C--:B------:R-:W-:Y:S01]  /*7c20*/  FFMA.FTZ R27, R26, R12.reuse, R27 ;  /* 0x0000000c1a1b7223 */ /* 0x080fe2000001001b */
[----:B------:R-:W-:Y:S01]  /*7c30*/  FFMA.FTZ R4, R24, R12, -R25 ;  /* 0x0000000c18047223 */ /* 0x000fe20000010819 */
[----:B------:R-:W-:-:S02]  /*7c40*/  IMAD.U32 R26, R33, 0x10000, RZ ;  /* 0x00010000211a7824 */ /* 0x000fc400078e00ff */
[-C--:B------:R-:W-:Y:S01]  /*7c50*/  FMUL.FTZ R20, R31, R5.reuse ;  /* 0x000000051f147220 */ /* 0x080fe20000410000 */
[----:B------:R-:W-:Y:S01]  /*7c60*/  FMUL.FTZ R12, R29, R5 ;  /* 0x000000051d0c7220 */ /* 0x000fe20000410000 */
[----:B------:R-:W-:Y:S01]  /*7c70*/  LOP3.LUT R33, R33, 0xffff0000, RZ, 0xc0, !PT ;  /* 0xffff000021217812 */ /* 0x000fe200078ec0ff */
[-C--:B------:R-:W-:Y:S01]  /*7c80*/  FMUL.FTZ R25, R26, R6.reuse ;  /* 0x000000061a197220 */ /* 0x080fe20000410000 */
[-C--:B------:R-:W-:Y:S01]  /*7c90*/  FFMA.FTZ R5, R29, R13.reuse, -R20 ;  /* 0x0000000d1d057223 */ /* 0x080fe20000010814 */
[----:B------:R-:W-:Y:S01]  /*7ca0*/  FFMA.FTZ R12, R31, R13, R12 ;  /* 0x0000000d1f0c7223 */ /* 0x000fe2000001000c */
[C---:B------:R-:W-:Y:S01]  /*7cb0*/  FMUL.FTZ R13, R28.reuse, R6 ;  /* 0x000000061c0d7220 */ /* 0x040fe20000410000 */
[-C--:B------:R-:W-:Y:S01]  /*7cc0*/  FMUL.FTZ R20, R35, R7.reuse ;  /* 0x0000000723147220 */ /* 0x080fe20000410000 */
[C---:B------:R-:W-:Y:S01]  /*7cd0*/  FMUL.FTZ R24, R33.reuse, R7 ;  /* 0x0000000721187220 */ /* 0x040fe20000410000 */
[-C--:B------:R-:W-:Y:S01]  /*7ce0*/  FFMA.FTZ R25, R28, R14.reuse, R25 ;  /* 0x0000000e1c197223 */ /* 0x080fe20000010019 */
[----:B------:R-:W-:Y:S01]  /*7cf0*/  FFMA.FTZ R6, R26, R14, -R13 ;  /* 0x0000000e1a067223 */ /* 0x000fe2000001080d */
[-C--:B------:R-:W-:Y:S01]  /*7d00*/  FFMA.FTZ R7, R33, R15.reuse, -R20 ;  /* 0x0000000f21077223 */ /* 0x080fe20000010814 */
[----:B------:R-:W-:Y:S01]  /*7d10*/  FFMA.FTZ R24, R35, R15, R24 ;  /* 0x0000000f23187223 */ /* 0x000fe20000010018 */
[----:B------:R-:W-:-:S02]  /*7d20*/  F2FP.BF16.F32.PACK_AB R4, R27, R4 ;  /* 0x000000041b04723e */ /* 0x000fc400000010ff */
[----:B------:R-:W-:Y:S02]  /*7d30*/  F2FP.BF16.F32.PACK_AB R5, R12, R5 ;  /* 0x000000050c05723e */ /* 0x000fe400000010ff */
[----:B------:R-:W-:Y:S02]  /*7d40*/  F2FP.BF16.F32.PACK_AB R6, R25, R6 ;  /* 0x000000061906723e */ /* 0x000fe400000010ff */
[----:B------:R-:W-:-:S05]  /*7d50*/  F2FP.BF16.F32.PACK_AB R7, R24, R7 ;  /* 0x000000071807723e */ /* 0x000fca00000010ff */
[----:B------:R1:W-:Y:S02]  /*7d60*/  STS.128 [R10+0x21400], R4 ;  /* 0x021400040a007388 */ /* 0x0003e40000000c00 */
.L_x_4534:
[----:B------:R-:W-:Y:S05]  /*7d70*/  BSYNC B1 ;  /* 0x0000000000017941 */ /* 0x000fea0003800000 */
.L_x_4533:
        /* <DEDUP_REMOVED lines=40> */
.L_x_4522:
[----:B------:R-:W-:-:S03]  /*8000*/  UMOV UR4, 0xffffffff ;  /* 0xffffffff00047882 */ /* 0x000fc60000000000 */
[----:B------:R-:W-:Y:S05]  /*8010*/  BRA.DIV UR4, `(.L_x_4535) ;  /* 0x0000013e04847947 */ /* 0x000fea000b800000 */
[----:B------:R0:W1:Y:S04]  /*8020*/  SHFL.IDX PT, R0, R27, RZ, 0x1c1f ;  /* 0x001c1fff1b007589 */ /* 0x00006800000e0000 */
[----:B------:R0:W2:Y:S04]  /*8030*/  SHFL.IDX PT, R3, R26, RZ, 0x1c1f ;  /* 0x001c1fff1a037589 */ /* 0x0000a800000e0000 */
[----:B------:R0:W3:Y:S04]  /*8040*/  SHFL.IDX PT, R20, R29, RZ, 0x1c1f ;  /* 0x001c1fff1d147589 */ /* 0x0000e800000e0000 */
[----:B------:R0:W4:Y:S02]  /*8050*/  SHFL.IDX PT, R14, R28, RZ, 0x1c1f ;  /* 0x001c1fff1c0e7589 */ /* 0x00012400000e0000 */
.L_x_4744:
[----:B------:R-:W5:Y:S01]  /*8060*/  LDL R6, [R1+0x48] ;  /* 0x0000480001067983 */ /* 0x000f620000100800 */
[----:B------:R-:W-:Y:S01]  /*8070*/  ULDC UR4, c[0x0][0x448] ;  /* 0x0001120000047ab9 */ /* 0x000fe20000000800 */
[----:B0-----:R-:W0:Y:S01]  /*8080*/  LDC R27, c[0x0][0x3f4] ;  /* 0x0000fd00ff1b7b82 */ /* 0x001e220000000800 */
[----:B------:R-:W-:Y:S01]  /*8090*/  IMAD R24, R24, UR4, RZ ;  /* 0x0000000418187c24 */ /* 0x000fe2000f8e02ff */
[----:B------:R-:W-:Y:S01]  /*80a0*/  BSSY B1, `(.L_x_4536) ;  /* 0x0000017000017945 */ /* 0x000fe20003800000 */
[----:B------:R-:W-:Y:S02]  /*80b0*/  CS2R R8, SRZ ;  /* 0x0000000000087805 */ /* 0x000fe4000001ff00 */
[----:B------:R-:W-:Y:S02]  /*80c0*/  CS2R R10, SRZ ;  /* 0x00000000000a7805 */ /* 0x000fe4000001ff00 */
[----:B------:R-:W-:Y:S02]  /*80d0*/  ISETP.GE.AND P0, PT, R4, R24, PT ;  /* 0x000000180400720c */ /* 0x000fe40003f06270 */
[----:B-----5:R-:W-:-:S04]  /*80e0*/  LEA.HI R5, R6, R6, RZ, 0x1 ;  /* 0x0000000606057211 */ /* 0x020fc800078f08ff */
[----:B------:R-:W-:-:S05]  /*80f0*/  LOP3.LUT R5, R5, 0xfffffffe, RZ, 0xc0, !PT ;  /* 0xfffffffe05057812 */ /* 0x000fca00078ec0ff */
[----:B------:R-:W-:Y:S01]  /*8100*/  IMAD.IADD R21, R6, 0x1, -R5 ;  /* 0x0000000106157824 */ /* 0x000fe200078e0a05 */
[----:B------:R-:W-:Y:S02]  /*8110*/  CS2R R4, SRZ ;  /* 0x0000000000047805 */ /* 0x000fe4000001ff00 */
[----:B------:R-:W-:Y:S02]  /*8120*/  CS2R R6, SRZ ;  /* 0x0000000000067805 */ /* 0x000fe4000001ff00 */
[----:B------:R-:W-:Y:S01]  /*8130*/  SHF.L.U32 R29, R21, 0x1f, RZ ;  /* 0x0000001f151d7819 */ /* 0x000fe200000006ff */
[----:B0-----:R-:W-:Y:S06]  /*8140*/  @P0 BRA `(.L_x_4537) ;  /* 0x0000000000300947 */ /* 0x001fec0003800000 */
        /* <DEDUP_REMOVED lines=12> */
.L_x_4537:
[----:B------:R-:W-:Y:S05]  /*8210*/  BSYNC B1 ;  /* 0x0000000000017941 */ /* 0x000fea0003800000 */
.L_x_4536:
[----:B------:R-:W4:Y:S01]  /*8220*/  SYNCS.PHASECHK.TRANS64.TRYWAIT P1, [R2+URZ+0x38800], R29 ;  /* 0x0388001d020075a7 */ /* 0x000f22000802017f */
[----:B-1----:R-:W-:Y:S01]  /*8230*/  IMAD R0, R25, -0x40, R24 ;  /* 0xffffffc019007824 */ /* 0x002fe200078e0218 */
[----:B-----5:R-:W-:Y:S01]  /*8240*/  SHF.R.U64 R25, R8, 0x10, R9 ;  /* 0x0000001008197819 */ /* 0x020fe20000001209 */
[----:B------:R-:W-:Y:S01]  /*8250*/  IMAD.MOV.U32 R24, RZ, RZ, R8 ;  /* 0x000000ffff187224 */ /* 0x000fe200078e0008 */
[--C-:B------:R-:W-:Y:S01]  /*8260*/  SHF.R.U64 R33, R4, 0x10, R5.reuse ;  /* 0x0000001004217819 */ /* 0x100fe20000001205 */
[----:B--2---:R-:W-:Y:S01]  /*8270*/  IMAD.MOV.U32 R3, RZ, RZ, R6 ;  /* 0x000000ffff037224 */ /* 0x004fe200078e0006 */
[----:B------:R-:W-:Y:S01]  /*8280*/  VIMNMX R8, R0, 0x40, PT ;  /* 0x0000004000087848 */ /* 0x000fe20003fe0100 */
[----:B---3--:R-:W-:Y:S01]  /*8290*/  IMAD.MOV.U32 R20, RZ, RZ, R4 ;  /* 0x000000ffff147224 */ /* 0x008fe200078e0004 */
[--C-:B------:R-:W-:Y:S01]  /*82a0*/  SHF.R.U32.HI R26, RZ, 0x10, R5.reuse ;  /* 0x00000010ff1a7819 */ /* 0x100fe20000011605 */
[----:B0-----:R-:W-:Y:S01]  /*82b0*/  IMAD.MOV.U32 R15, RZ, RZ, R5 ;  /* 0x000000ffff0f7224 */ /* 0x001fe200078e0005 */
[--C-:B------:R-:W-:Y:S01]  /*82c0*/  SHF.R.U64 R6, R6, 0x10, R7.reuse ;  /* 0x0000001006067819 */ /* 0x100fe20000001207 */
[--C-:B----4-:R-:W-:Y:S01]  /*82d0*/  IMAD.MOV.U32 R14, RZ, RZ, R7.reuse ;  /* 0x000000ffff0e7224 */ /* 0x110fe200078e0007 */
[----:B------:R-:W-:Y:S01]  /*82e0*/  SHF.R.U32.HI R31, RZ, 0x10, R7 ;  /* 0x00000010ff1f7819 */ /* 0x000fe20000011607 */
[--C-:B------:R-:W-:Y:S01]  /*82f0*/  IMAD.MOV.U32 R12, RZ, RZ, R9.reuse ;  /* 0x000000ffff0c7224 */ /* 0x100fe200078e0009 */
[----:B------:R-:W-:Y:S01]  /*8300*/  ISETP.GE.AND P0, PT, R16, R27, PT ;  /* 0x0000001b1000720c */ /* 0x000fe20003f06270 */
[----:B------:R-:W-:Y:S01]  /*8310*/  IMAD.MOV.U32 R13, RZ, RZ, R10 ;  /* 0x000000ffff0d7224 */ /* 0x000fe200078e000a */
[----:B------:R-:W-:Y:S01]  /*8320*/  SHF.R.U32.HI R7, RZ, 0x10, R9 ;  /* 0x00000010ff077819 */ /* 0x000fe20000011609 */
        /* <DEDUP_REMOVED lines=16> */
.L_x_4745:
[----:B------:R-:W-:Y:S05]  /*8430*/  BSYNC B1 ;  /* 0x0000000000017941 */ /* 0x000fea0003800000 */
.L_x_4538:
[----:B------:R-:W-:Y:S04]  /*8440*/  BSSY B1, `(.L_x_4540) ;  /* 0x000005a000017945 */ /* 0x000fe80003800000 */
[----:B------:R-:W-:Y:S05]  /*8450*/  @P2 BRA `(.L_x_4541) ;  /* 0x0000000400602947 */ /* 0x000fea0003800000 */
[----:B------:R-:W-:Y:S01]  /*8460*/  IMAD.SHL.U32 R4, R190, 0x40, RZ ;  /* 0x00000040be047824 */ /* 0x000fe200078e00ff */
[----:B------:R-:W-:Y:S01]  /*8470*/  LOP3.LUT R37, R24, 0xffff0000, RZ, 0xc0, !PT ;  /* 0xffff000018257812 */ /* 0x000fe200078ec0ff */
[----:B------:R-:W-:Y:S01]  /*8480*/  IMAD.IADD R6, R16, 0x1, R27 ;  /* 0x0000000110067824 */ /* 0x000fe200078e021b */
[----:B------:R-:W-:Y:S01]  /*8490*/  LOP3.LUT R35, R20, 0xffff0000, RZ, 0xc0, !PT ;  /* 0xffff000014237812 */ /* 0x000fe200078ec0ff */
[----:B------:R-:W-:Y:S01]  /*84a0*/  IMAD.U32 R36, R24, 0x10000, RZ ;  /* 0x0001000018247824 */ /* 0x000fe200078e00ff */
[----:B------:R-:W-:Y:S01]  /*84b0*/  LOP3.LUT R7, R4, 0x1c0, RZ, 0xc0, !PT ;  /* 0x000001c004077812 */ /* 0x000fe200078ec0ff */
[----:B------:R-:W-:Y:S02]  /*84c0*/  IMAD.U32 R34, R20, 0x10000, RZ ;  /* 0x0001000014227824 */ /* 0x000fe400078e00ff */
[----:B------:R-:W-:Y:S01]  /*84d0*/  IMAD.U32 R39, R13, 0x10000, RZ ;  /* 0x000100000d277824 */ /* 0x000fe200078e00ff */
[----:B------:R-:W-:Y:S02]  /*84e0*/  SHF.R.U32.HI R9, RZ, 0x3, R7 ;  /* 0x00000003ff097819 */ /* 0x000fe40000011607 */
[----:B------:R-:W-:-:S02]  /*84f0*/  LOP3.LUT R6, R7, 0x38, R6, 0xf8, !PT ;  /* 0x0000003807067812 */ /* 0x000fc400078ef806 */
        /* <DEDUP_REMOVED lines=9> */
[C---:B-1----:R-:W-:Y:S01]  /*8590*/  IMAD.U32 R30, R8.reuse, 0x10000, RZ ;  /* 0x00010000081e7824 */ /* 0x042fe200078e00ff */
[----:B------:R-:W-:Y:S01]  /*85a0*/  LOP3.LUT R8, R8, 0xffff0000, RZ, 0xc0, !PT ;  /* 0xffff000008087812 */ /* 0x000fe200078ec0ff */
[C---:B------:R-:W-:Y:S01]  /*85b0*/  IMAD.U32 R32, R10.reuse, 0x10000, RZ ;  /* 0x000100000a207824 */ /* 0x040fe200078e00ff */
[----:B------:R-:W-:Y:S01]  /*85c0*/  LOP3.LUT R10, R10, 0xffff0000, RZ, 0xc0, !PT ;  /* 0xffff00000a0a7812 */ /* 0x000fe200078ec0ff */
[----:B------:R-:W-:Y:S01]  /*85d0*/  FMUL.FTZ R38, R30, R36 ;  /* 0x000000241e267220 */ /* 0x000fe20000410000 */
[----:B--2---:R-:W-:-:S02]  /*85e0*/  IMAD.U32 R25, R4, 0x10000, RZ ;  /* 0x0001000004197824 */ /* 0x004fc400078e00ff */
[-C--:B------:R-:W-:Y:S01]  /*85f0*/  FMUL.FTZ R30, R30, R34.reuse ;  /* 0x000000221e1e7220 */ /* 0x080fe20000410000 */
[----:B------:R-:W-:Y:S01]  /*8600*/  LOP3.LUT R4, R4, 0xffff0000, RZ, 0xc0, !PT ;  /* 0xffff000004047812 */ /* 0x000fe200078ec0ff */
[----:B------:R-:W-:Y:S01]  /*8610*/  FMUL.FTZ R41, R8, R37 ;  /* 0x0000002508297220 */ /* 0x000fe20000410000 */
[C---:B------:R-:W-:Y:S01]  /*8620*/  FFMA.FTZ R38, R25.reuse, R34, -R38 ;  /* 0x0000002219267223 */ /* 0x040fe20000010826 */
[----:B------:R-:W-:Y:S01]  /*8630*/  FFMA.FTZ R30, R25, R36, R30 ;  /* 0x00000024191e7223 */ /* 0x000fe2000001001e */
[----:B------:R-:W-:Y:S02]  /*8640*/  IMAD.U32 R25, R3, 0x10000, RZ ;  /* 0x0001000003197824 */ /* 0x000fe400078e00ff */
[----:B------:R-:W-:Y:S01]  /*8650*/  FMUL.FTZ R45, R32, R39 ;  /* 0x00000027202d7220 */ /* 0x000fe20000410000 */
[----:B------:R-:W-:Y:S02]  /*8660*/  IMAD.U32 R28, R6, 0x10000, RZ ;  /* 0x00010000061c7824 */ /* 0x000fe400078e00ff */
[-C--:B------:R-:W-:Y:S01]  /*8670*/  FMUL.FTZ R43, R8, R35.reuse ;  /* 0x00000023082b7220 */ /* 0x080fe20000410000 */
[----:B------:R-:W-:Y:S01]  /*8680*/  FFMA.FTZ R41, R4, R35, -R41 ;  /* 0x0000002304297223 */ /* 0x000fe20000010829 */
[----:B------:R-:W-:Y:S01]  /*8690*/  LOP3.LUT R35, R13, 0xffff0000, RZ, 0xc0, !PT ;  /* 0xffff00000d237812 */ /* 0x000fe200078ec0ff */
[-C--:B------:R-:W-:Y:S01]  /*86a0*/  FMUL.FTZ R32, R32, R25.reuse ;  /* 0x0000001920207220 */ /* 0x080fe20000410000 */
[----:B------:R-:W-:Y:S01]  /*86b0*/  FFMA.FTZ R45, R28, R25, -R45 ;  /* 0x000000191c2d7223 */ /* 0x000fe2000001082d */
[----:B------:R-:W-:Y:S01]  /*86c0*/  LOP3.LUT R25, R3, 0xffff0000, RZ, 0xc0, !PT ;  /* 0xffff000003197812 */ /* 0x000fe200078ec0ff */
[----:B------:R-:W-:Y:S01]  /*86d0*/  FFMA.FTZ R43, R4, R37, R43 ;  /* 0x00000025042b7223 */ /* 0x000fe2000001002b */
[----:B------:R-:W-:Y:S01]  /*86e0*/  LOP3.LUT R6, R6, 0xffff0000, RZ, 0xc0, !PT ;  /* 0xffff000006067812 */ /* 0x000fe200078ec0ff */
[----:B------:R-:W-:Y:S01]  /*86f0*/  FFMA.FTZ R39, R28, R39, R32 ;  /* 0x000000271c277223 */ /* 0x000fe20000010020 */
[----:B------:R-:W-:Y:S01]  /*8700*/  FMUL.FTZ R37, R10, R35 ;  /* 0x000000230a257220 */ /* 0x000fe20000410000 */
[----:B------:R-:W-:-:S02]  /*8710*/  IMAD.U32 R31, R9, 0x10000, RZ ;  /* 0x00010000091f7824 */ /* 0x000fc400078e00ff */
[-C--:B------:R-:W-:Y:S01]  /*8720*/  FMUL.FTZ R47, R10, R25.reuse ;  /* 0x000000190a2f7220 */ /* 0x080fe20000410000 */
[----:B------:R-:W-:Y:S02]  /*8730*/  IMAD.U32 R28, R12, 0x10000, RZ ;  /* 0x000100000c1c7824 */ /* 0x000fe400078e00ff */
[C---:B------:R-:W-:Y:S01]  /*8740*/  FFMA.FTZ R34, R6.reuse, R25, -R37 ;  /* 0x0000001906227223 */ /* 0x040fe20000010825 */
[----:B------:R-:W-:Y:S02]  /*8750*/  IMAD.U32 R4, R15, 0x10000, RZ ;  /* 0x000100000f047824 */ /* 0x000fe400078e00ff */
[----:B------:R-:W-:Y:S01]  /*8760*/  FFMA.FTZ R36, R6, R35, R47 ;  /* 0x0000002306247223 */ /* 0x000fe2000001002f */
[----:B------:R-:W-:Y:S02]  /*8770*/  IMAD.U32 R33, R11, 0x10000, RZ ;  /* 0x000100000b217824 */ /* 0x000fe400078e00ff */
[----:B------:R-:W-:Y:S01]  /*8780*/  FMUL.FTZ R25, R31, R28 ;  /* 0x0000001c1f197220 */ /* 0x000fe20000410000 */
[----:B------:R-:W-:-:S02]  /*8790*/  IMAD.U32 R10, R0, 0x10000, RZ ;  /* 0x00010000000a7824 */ /* 0x000fc400078e00ff */
[----:B------:R-:W-:Y:S01]  /*87a0*/  FMUL.FTZ R31, R31, R4 ;  /* 0x000000041f1f7220 */ /* 0x000fe20000410000 */
[----:B------:R-:W-:Y:S01]  /*87b0*/  IMAD.U32 R26, R5, 0x10000, RZ ;  /* 0x00010000051a7824 */ /* 0x000fe200078e00ff */
[----:B------:R-:W-:Y:S01]  /*87c0*/  LOP3.LUT R9, R9, 0xffff0000, RZ, 0xc0, !PT ;  /* 0xffff000009097812 */ /* 0x000fe200078ec0ff */
[----:B------:R-:W-:Y:S02]  /*87d0*/  IMAD.U32 R8, R14, 0x10000, RZ ;  /* 0x000100000e087824 */ /* 0x000fe400078e00ff */
[----:B------:R-:W-:Y:S01]  /*87e0*/  FMUL.FTZ R6, R33, R10 ;  /* 0x0000000a21067220 */ /* 0x000fe20000410000 */
[----:B0-----:R-:W-:Y:S02]  /*87f0*/  IMAD.U32 R29, R7, 0x10000, RZ ;  /* 0x00010000071d7824 */ /* 0x001fe400078e00ff */
[C---:B------:R-:W-:Y:S01]  /*8800*/  FFMA.FTZ R31, R26.reuse, R28, R31 ;  /* 0x0000001c1a1f7223 */ /* 0x040fe2000001001f */
[----:B------:R-:W-:Y:S01]  /*8810*/  FMUL.FTZ R28, R33, R8 ;  /* 0x00000008211c7220 */ /* 0x000fe20000410000 */
[----:B------:R-:W-:Y:S01]  /*8820*/  FFMA.FTZ R25, R26, R4, -R25 ;  /* 0x000000041a197223 */ /* 0x000fe20000010819 */
[----:B------:R-:W-:Y:S01]  /*8830*/  FFMA.FTZ R33, R29, R8, -R6 ;  /* 0x000000081d217223 */ /* 0x000fe20000010806 */
[----:B------:R-:W-:Y:S01]  /*8840*/  LOP3.LUT R11, R11, 0xffff0000, RZ, 0xc0, !PT ;  /* 0xffff00000b0b7812 */ /* 0x000fe200078ec0ff */
[----:B------:R-:W-:Y:S01]  /*8850*/  FFMA.FTZ R29, R29, R10, R28 ;  /* 0x0000000a1d1d7223 */ /* 0x000fe2000001001c */
[----:B------:R-:W-:-:S02]  /*8860*/  LOP3.LUT R8, R12, 0xffff0000, RZ, 0xc0, !PT ;  /* 0xffff00000c087812 */ /* 0x000fc400078ec0ff */
[----:B------:R-:W-:Y:S02]  /*8870*/  LOP3.LUT R26, R0, 0xffff0000, RZ, 0xc0, !PT ;  /* 0xffff0000001a7812 */ /* 0x000fe400078ec0ff */
[----:B------:R-:W-:Y:S01]  /*8880*/  LOP3.LUT R4, R15, 0xffff0000, RZ, 0xc0, !PT ;  /* 0xffff00000f047812 */ /* 0x000fe200078ec0ff */
[----:B------:R-:W-:Y:S01]  /*8890*/  FMUL.FTZ R10, R9, R8 ;  /* 0x00000008090a7220 */ /* 0x000fe20000410000 */
[----:B------:R-:W-:Y:S01]  /*88a0*/  LOP3.LUT R6, R14, 0xffff0000, RZ, 0xc0, !PT ;  /* 0xffff00000e067812 */ /* 0x000fe200078ec0ff */
[----:B------:R-:W-:Y:S01]  /*88b0*/  FMUL.FTZ R40, R11, R26 ;  /* 0x0000001a0b287220 */ /* 0x000fe20000410000 */
[----:B------:R-:W-:Y:S01]  /*88c0*/  LOP3.LUT R5, R5, 0xffff0000, RZ, 0xc0, !PT ;  /* 0xffff000005057812 */ /* 0x000fe200078ec0ff */
[----:B------:R-:W-:Y:S01]  /*88d0*/  FMUL.FTZ R9, R9, R4 ;  /* 0x0000000409097220 */ /* 0x000fe20000410000 */
[----:B------:R-:W-:Y:S01]  /*88e0*/  LOP3.LUT R7, R7, 0xffff0000, RZ, 0xc0, !PT ;  /* 0xffff000007077812 */ /* 0x000fe200078ec0ff */
[----:B------:R-:W-:Y:S02]  /*88f0*/  FMUL.FTZ R11, R11, R6 ;  /* 0x000000060b0b7220 */ /* 0x000fe40000410000 */
        /* <DEDUP_REMOVED lines=14> */
.L_x_4541:
[----:B------:R-:W-:Y:S05]  /*89e0*/  BSYNC B1 ;  /* 0x0000000000017941 */ /* 0x000fea0003800000 */
.L_x_4540:
        /* <DEDUP_REMOVED lines=13> */
[C---:B------:R-:W-:Y:S01]  /*8ac0*/  IMAD.U32 R36, R24.reuse, 0x10000, RZ ;  /* 0x0001000018247824 */ /* 0x040fe200078e00ff */
[----:B------:R-:W-:Y:S01]  /*8ad0*/  LOP3.LUT R38, R24, 0xffff0000, RZ, 0xc0, !PT ;  /* 0xffff000018267812 */ /* 0x000fe200078ec0ff */
[C---:B------:R-:W-:Y:S01]  /*8ae0*/  IMAD.U32 R34, R20.reuse, 0x10000, RZ ;  /* 0x0001000014227824 */ /* 0x040fe200078e00ff */
[----:B------:R-:W-:Y:S01]  /*8af0*/  LOP3.LUT R20, R20, 0xffff0000, RZ, 0xc0, !PT ;  /* 0xffff000014147812 */ /* 0x000fe200078ec0ff */
[----:B------:R-:W-:Y:S02]  /*8b00*/  IMAD.U32 R45, R12, 0x10000, RZ ;  /* 0x000100000c2d7824 */ /* 0x000fe400078e00ff */
[----:B------:R-:W-:Y:S02]  /*8b10*/  IMAD.U32 R43, R15, 0x10000, RZ ;  /* 0x000100000f2b7824 */ /* 0x000fe400078e00ff */
[----:B--2---:R-:W-:-:S04]  /*8b20*/  IMAD.IADD R9, R5, 0x1, R4 ;  /* 0x0000000105097824 */ /* 0x004fc800078e0204 */
[----:B------:R-:W-:Y:S01]  /*8b30*/  IMAD R25, R9, 0x2, R2 ;  /* 0x0000000209197824 */ /* 0x000fe200078e0202 */
[----:B---3--:R-:W1:Y:S04]  /*8b40*/  LDS.128 R4, [R40+0x20400] ;  /* 0x0204000028047984 */ /* 0x008e680000000c00 */
[----:B------:R-:W2:Y:S01]  /*8b50*/  LDS.128 R8, [R25+0x20400] ;  /* 0x0204000019087984 */ /* 0x000ea20000000c00 */
[----:B-1----:R-:W-:Y:S02]  /*8b60*/  IMAD.U32 R26, R4, 0x10000, RZ ;  /* 0x00010000041a7824 */ /* 0x002fe400078e00ff */
[C---:B--2---:R-:W-:Y:S01]  /*8b70*/  IMAD.U32 R30, R8.reuse, 0x10000, RZ ;  /* 0x00010000081e7824 */ /* 0x044fe200078e00ff */
[----:B------:R-:W-:Y:S01]  /*8b80*/  LOP3.LUT R8, R8, 0xffff0000, RZ, 0xc0, !PT ;  /* 0xffff000008087812 */ /* 0x000fe200078ec0ff */
[----:B------:R-:W-:Y:S01]  /*8b90*/  IMAD.U32 R31, R9, 0x10000, RZ ;  /* 0x00010000091f7824 */ /* 0x000fe200078e00ff */
[----:B------:R-:W-:Y:S01]  /*8ba0*/  LOP3.LUT R4, R4, 0xffff0000, RZ, 0xc0, !PT ;  /* 0xffff000004047812 */ /* 0x000fe200078ec0ff */
[-C--:B------:R-:W-:Y:S01]  /*8bb0*/  FMUL.FTZ R35, R36, R30.reuse ;  /* 0x0000001e24237220 */ /* 0x080fe20000410000 */
[----:B------:R-:W-:Y:S01]  /*8bc0*/  FMUL.FTZ R37, R34, R30 ;  /* 0x0000001e22257220 */ /* 0x000fe20000410000 */
[-C--:B------:R-:W-:Y:S01]  /*8bd0*/  FMUL.FTZ R39, R38, R8.reuse ;  /* 0x0000000826277220 */ /* 0x080fe20000410000 */
[----:B------:R-:W-:Y:S01]  /*8be0*/  FMUL.FTZ R41, R20, R8 ;  /* 0x0000000814297220 */ /* 0x000fe20000410000 */
[-C--:B------:R-:W-:Y:S01]  /*8bf0*/  FFMA.FTZ R35, R34, R26.reuse, -R35 ;  /* 0x0000001a22237223 */ /* 0x080fe20000010823 */
[----:B------:R-:W-:Y:S01]  /*8c00*/  FFMA.FTZ R37, R36, R26, R37 ;  /* 0x0000001a24257223 */ /* 0x000fe20000010025 */
[----:B------:R-:W-:-:S02]  /*8c10*/  IMAD.U32 R27, R5, 0x10000, RZ ;  /* 0x00010000051b7824 */ /* 0x000fc400078e00ff */
[-C--:B------:R-:W-:Y:S01]  /*8c20*/  FMUL.FTZ R24, R45, R31.reuse ;  /* 0x0000001f2d187220 */ /* 0x080fe20000410000 */
[----:B------:R-:W-:Y:S01]  /*8c30*/  FMUL.FTZ R26, R43, R31 ;  /* 0x0000001f2b1a7220 */ /* 0x000fe20000410000 */
[----:B------:R-:W-:Y:S02]  /*8c40*/  IMAD.U32 R32, R10, 0x10000, RZ ;  /* 0x000100000a207824 */ /* 0x000fe400078e00ff */
[-C--:B------:R-:W-:Y:S01]  /*8c50*/  FFMA.FTZ R8, R20, R4.reuse, -R39 ;  /* 0x0000000414087223 */ /* 0x080fe20000010827 */
[----:B------:R-:W-:Y:S02]  /*8c60*/  IMAD.U32 R34, R13, 0x10000, RZ ;  /* 0x000100000d227824 */ /* 0x000fe400078e00ff */
[----:B------:R-:W-:Y:S01]  /*8c70*/  FFMA.FTZ R20, R38, R4, R41 ;  /* 0x0000000426147223 */ /* 0x000fe20000010029 */
[----:B------:R-:W-:Y:S01]  /*8c80*/  LOP3.LUT R10, R10, 0xffff0000, RZ, 0xc0, !PT ;  /* 0xffff00000a0a7812 */ /* 0x000fe200078ec0ff */
[C---:B------:R-:W-:Y:S01]  /*8c90*/  IMAD.U32 R4, R3.reuse, 0x10000, RZ ;  /* 0x0001000003047824 */ /* 0x040fe200078e00ff */
[----:B------:R-:W-:Y:S01]  /*8ca0*/  LOP3.LUT R30, R3, 0xffff0000, RZ, 0xc0, !PT ;  /* 0xffff0000031e7812 */ /* 0x000fe200078ec0ff */
[-C--:B------:R-:W-:Y:S01]  /*8cb0*/  FFMA.FTZ R24, R43, R27.reuse, -R24 ;  /* 0x0000001b2b187223 */ /* 0x080fe20000010818 */
[----:B------:R-:W-:Y:S01]  /*8cc0*/  LOP3.LUT R36, R13, 0xffff0000, RZ, 0xc0, !PT ;  /* 0xffff00000d247812 */ /* 0x000fe200078ec0ff */
[----:B------:R-:W-:Y:S01]  /*8cd0*/  FFMA.FTZ R26, R45, R27, R26 ;  /* 0x0000001b2d1a7223 */ /* 0x000fe2000001001a */
[----:B------:R-:W-:-:S02]  /*8ce0*/  IMAD.U32 R28, R6, 0x10000, RZ ;  /* 0x00010000061c7824 */ /* 0x000fc400078e00ff */
[-C--:B------:R-:W-:Y:S01]  /*8cf0*/  FMUL.FTZ R27, R34, R32.reuse ;  /* 0x00000020221b7220 */ /* 0x080fe20000410000 */
[----:B------:R-:W-:Y:S01]  /*8d00*/  IMAD.U32 R33, R11, 0x10000, RZ ;  /* 0x000100000b217824 */ /* 0x000fe200078e00ff */
[----:B------:R-:W-:Y:S01]  /*8d10*/  LOP3.LUT R6, R6, 0xffff0000, RZ, 0xc0, !PT ;  /* 0xffff000006067812 */ /* 0x000fe200078ec0ff */
[----:B------:R-:W-:Y:S02]  /*8d20*/  IMAD.U32 R41, R0, 0x10000, RZ ;  /* 0x0001000000297824 */ /* 0x000fe400078e00ff */
[----:B------:R-:W-:Y:S01]  /*8d30*/  FMUL.FTZ R3, R4, R32 ;  /* 0x0000002004037220 */ /* 0x000fe20000410000 */
[-C--:B------:R-:W-:Y:S01]  /*8d40*/  FMUL.FTZ R13, R36, R10.reuse ;  /* 0x0000000a240d7220 */ /* 0x080fe20000410000 */
[----:B------:R-:W-:Y:S01]  /*8d50*/  FMUL.FTZ R31, R30, R10 ;  /* 0x0000000a1e1f7220 */ /* 0x000fe20000410000 */
[----:B------:R-:W-:Y:S01]  /*8d60*/  FFMA.FTZ R27, R4, R28, -R27 ;  /* 0x0000001c041b7223 */ /* 0x000fe2000001081b */
[----:B------:R-:W-:Y:S02]  /*8d70*/  IMAD.U32 R39, R14, 0x10000, RZ ;  /* 0x000100000e277824 */ /* 0x000fe400078e00ff */
[----:B------:R-:W-:Y:S01]  /*8d80*/  FMUL.FTZ R4, R41, R33 ;  /* 0x0000002129047220 */ /* 0x000fe20000410000 */
[----:B0-----:R-:W-:-:S02]  /*8d90*/  IMAD.U32 R29, R7, 0x10000, RZ ;  /* 0x00010000071d7824 */ /* 0x001fc400078e00ff */
[----:B------:R-:W-:Y:S01]  /*8da0*/  FFMA.FTZ R10, R34, R28, R3 ;  /* 0x0000001c220a7223 */ /* 0x000fe20000010003 */
[-C--:B------:R-:W-:Y:S01]  /*8db0*/  FFMA.FTZ R28, R30, R6.reuse, -R13 ;  /* 0x000000061e1c7223 */ /* 0x080fe2000001080d */
[----:B------:R-:W-:Y:S01]  /*8dc0*/  FFMA.FTZ R31, R36, R6, R31 ;  /* 0x00000006241f7223 */ /* 0x000fe2000001001f */
[----:B------:R-:W-:Y:S01]  /*8dd0*/  FMUL.FTZ R6, R39, R33 ;  /* 0x0000002127067220 */ /* 0x000fe20000410000 */
[----:B------:R-:W-:Y:S01]  /*8de0*/  LOP3.LUT R9, R9, 0xffff0000, RZ, 0xc0, !PT ;  /* 0xffff000009097812 */ /* 0x000fe200078ec0ff */
[----:B------:R-:W-:Y:S01]  /*8df0*/  FFMA.FTZ R13, R39, R29, -R4 ;  /* 0x0000001d270d7223 */ /* 0x000fe20000010804 */
[----:B------:R-:W-:Y:S02]  /*8e00*/  LOP3.LUT R33, R12, 0xffff0000, RZ, 0xc0, !PT ;  /* 0xffff00000c217812 */ /* 0x000fe400078ec0ff */
[----:B------:R-:W-:Y:S02]  /*8e10*/  LOP3.LUT R11, R11, 0xffff0000, RZ, 0xc0, !PT ;  /* 0xffff00000b0b7812 */ /* 0x000fe400078ec0ff */
[----:B------:R-:W-:-:S02]  /*8e20*/  LOP3.LUT R3, R15, 0xffff0000, RZ, 0xc0, !PT ;  /* 0xffff00000f037812 */ /* 0x000fc400078ec0ff */
[----:B------:R-:W-:Y:S02]  /*8e30*/  LOP3.LUT R39, R0, 0xffff0000, RZ, 0xc0, !PT ;  /* 0xffff000000277812 */ /* 0x000fe400078ec0ff */
        /* <DEDUP_REMOVED lines=22> */
.L_x_4532:
[----:B------:R-:W-:Y:S05]  /*8fa0*/  BSYNC B0 ;  /* 0x0000000000007941 */ /* 0x000fea0003800000 */
.L_x_4521:
        /* <DEDUP_REMOVED lines=8> */
.L_x_4518:
[----:B------:R-:W-:-:S13]  /*9030*/  ISETP.NE.AND P0, PT, R188, 0x3, PT ;  /* 0x00000003bc00780c */ /* 0x000fda0003f05270 */
[----:B------:R-:W-:Y:S05]  /*9040*/  @!P0 BRA `(.L_x_4542) ;  /* 0x0000000000048947 */ /* 0x000fea0003800000 */
[----:B------:R-:W-:Y:S01]  /*9050*/  BPT.TRAP 0x1 ;  /* 0x000000040000795c */ /* 0x000fe20000300000 */
.L_x_4542:
[----:B-1-3--:R-:W-:Y:S01]  /*9060*/  IMAD R11, R18, 0x8, R2 ;  /* 0x00000008120b7824 */ /* 0x00afe200078e0202 */
[----:B------:R-:W-:-:S04]  /*9070*/  SHF.L.U32 R10, R23, 0x1f, RZ ;  /* 0x0000001f170a7819 */ /* 0x000fc800000006ff */
[----:B------:R1:W3:Y:S01]  /*9080*/  SYNCS.PHASECHK.TRANS64.TRYWAIT P1, [R11+URZ+0x38830], R10 ;  /* 0x0388300a0b0075a7 */ /* 0x0002e2000802017f */
[----:B------:R-:W-:Y:S05]  /*9090*/  @!P0 BRA `(.L_x_4543) ;  /* 0x0000000000048947 */ /* 0x000fea0003800000 */
[----:B------:R-:W-:Y:S01]  /*90a0*/  BPT.TRAP 0x1 ;  /* 0x000000040000795c */ /* 0x000fe20000300000 */
.L_x_4543:
[C---:B--2---:R-:W-:Y:S02]  /*90b0*/  VIADD R0, R2.reuse, 0x22400 ;  /* 0x0002240002007836 */ /* 0x044fe40000000000 */
[----:B0-----:R-:W-:-:S03]  /*90c0*/  VIADD R3, R2, 0x20400 ;  /* 0x0002040002037836 */ /* 0x001fc60000000000 */
[----:B------:R-:W-:Y:S02]  /*90d0*/  SHF.R.U32.HI R0, RZ, 0x4, R0 ;  /* 0x00000004ff007819 */ /* 0x000fe40000011600 */
[----:B------:R-:W-:Y:S02]  /*90e0*/  SHF.R.U32.HI R3, RZ, 0x4, R3 ;  /* 0x00000004ff037819 */ /* 0x000fe40000011603 */
[----:B------:R-:W-:Y:S02]  /*90f0*/  LOP3.LUT R0, R0, 0x3fff, RZ, 0xc0, !PT ;  /* 0x00003fff00007812 */ /* 0x000fe400078ec0ff */
[----:B------:R-:W-:Y:S02]  /*9100*/  LOP3.LUT R3, R3, 0x3fff, RZ, 0xc0, !PT ;  /* 0x00003fff03037812 */ /* 0x000fe400078ec0ff */
[----:B------:R-:W-:Y:S01]  /*9110*/  LOP3.LUT R218, R0, 0x10000, RZ, 0xfc, !PT ;  /* 0x0001000000da7812 */ /* 0x000fe200078efcff */
[----:B---3--:R-:W-:Y:S06]  /*9120*/  @P1 BRA `(.L_x_4544) ;  /* 0x0000000000081947 */ /* 0x008fec0003800000 */
[----:B------:R-:W0:Y:S02]  /*9130*/  SYNCS.PHASECHK.TRANS64.TRYWAIT P1, [R11+URZ+0x38830], R10 ;  /* 0x0388300a0b0075a7 */ /* 0x000e24000802017f */
[----:B0-----:R-:W-:Y:S05]  /*9140*/  @!P1 BRA `(.L_x_4545) ;  /* 0x0000012c00bc9947 */ /* 0x001fea0003800000 */
.L_x_4544:
        /* <DEDUP_REMOVED lines=10> */
[C---:B------:R-:W-:Y:S01]  /*91f0*/  VIADD R6, R12.reuse, 0x2 ;  /* 0x000000020c067836 */ /* 0x040fe20000000000 */
[----:B------:R-:W-:Y:S01]  /*9200*/  R2UR UR7, R13 ;  /* 0x000000000d0772ca */ /* 0x000fe200000e0000 */
[----:B------:R-:W-:Y:S01]  /*9210*/  IMAD.MOV.U32 R5, RZ, RZ, 0x40000040 ;  /* 0x40000040ff057424 */ /* 0x000fe200078e00ff */
[----:B------:R-:W-:Y:S01]  /*9220*/  SHF.L.U32 R21, R21, 0x1f, RZ ;  /* 0x0000001f15157819 */ /* 0x000fe200000006ff */
[----:B------:R-:W-:Y:S01]  /*9230*/  IMAD.MOV.U32 R7, RZ, RZ, 0x40000040 ;  /* 0x40000040ff077424 */ /* 0x000fe200078e00ff */
[----:B------:R-:W-:Y:S01]  /*9240*/  BSSY B0, `(.L_x_4546) ;  /* 0x0000022000007945 */ /* 0x000fe20003800000 */
[----:B------:R-:W-:-:S02]  /*9250*/  VIADD R14, R12, 0x4 ;  /* 0x000000040c0e7836 */ /* 0x000fc40000000000 */
[----:B------:R-:W-:Y:S02]  /*9260*/  IMAD.MOV.U32 R15, RZ, RZ, 0x40000040 ;  /* 0x40000040ff0f7424 */ /* 0x000fe400078e00ff */
[----:B------:R-:W-:Y:S02]  /*9270*/  VIADD R12, R12, 0x6 ;  /* 0x000000060c0c7836 */ /* 0x000fe40000000000 */
[----:B------:R-:W-:Y:S02]  /*9280*/  IMAD.MOV.U32 R9, RZ, RZ, 0x40000040 ;  /* 0x40000040ff097424 */ /* 0x000fe400078e00ff */
[----:B------:R-:W-:Y:S01]  /*9290*/  HGMMA.64x64x16.F32.BF16 R24, gdesc[UR4], RZ, !UPT, gsb0 ;  /* 0x00e00000041879f0 */ /* 0x000fe2000c0018ff */
[----:B------:R-:W-:Y:S01]  /*92a0*/  R2UR UR4, R4 ;  /* 0x00000000040472ca */ /* 0x000fe200000e0000 */
[----:B------:R-:W-:Y:S01]  /*92b0*/  IMAD.MOV.U32 R13, RZ, RZ, 0x40000040 ;  /* 0x40000040ff0d7424 */ /* 0x000fe200078e00ff */
[----:B------:R-:W-:Y:S02]  /*92c0*/  R2UR UR5, R5 ;  /* 0x00000000050572ca */ /* 0x000fe400000e0000 */
[----:B------:R-:W-:Y:S01]  /*92d0*/  R2UR UR6, R6 ;  /* 0x00000000060672ca */ /* 0x000fe200000e0000 */
[----:B------:R-:W-:Y:S01]  /*92e0*/  VIADD R6, R8, 0x4 ;  /* 0x0000000408067836 */ /* 0x000fe20000000000 */
[----:B------:R-:W-:Y:S01]  /*92f0*/  R2UR UR7, R7 ;  /* 0x00000000070772ca */ /* 0x000fe200000e0000 */
[----:B------:R-:W-:-:S02]  /*9300*/  IMAD.MOV.U32 R7, RZ, RZ, 0x40000040 ;  /* 0x40000040ff077424 */ /* 0x000fc400078e00ff */
        /* <DEDUP_REMOVED lines=19> */
[----:B------:R-:W2:Y:S02]  /*9440*/  SYNCS.PHASECHK.TRANS64.TRYWAIT P1, [R2+URZ+0x38810], R21 ;  /* 0x03881015020075a7 */ /* 0x000ea4000802017f */
[----:B--2---:R-:W-:Y:S05]  /*9450*/  @!P1 BRA `(.L_x_4547) ;  /* 0x0000012c000c9947 */ /* 0x004fea0003800000 */
.L_x_4746:
[----:B------:R-:W-:Y:S05]  /*9460*/  BSYNC B0 ;  /* 0x0000000000007941 */ /* 0x000fea0003800000 */
.L_x_4546:
[----:B------:R-:W-:Y:S05]  /*9470*/  @!P0 BRA `(.L_x_4548) ;  /* 0x0000000000048947 */ /* 0x000fea0003800000 */
[----:B------:R-:W-:Y:S01]  /*9480*/  BPT.TRAP 0x1 ;  /* 0x000000040000795c */ /* 0x000fe20000300000 */
.L_x_4548:
[----:B------:R3:W4:Y:S01]  /*9490*/  SYNCS.PHASECHK.TRANS64.TRYWAIT P1, [R11+URZ+0x38850], R10 ;  /* 0x0388500a0b0075a7 */ /* 0x000722000802017f */
[----:B------:R-:W-:Y:S05]  /*94a0*/  @!P0 BRA `(.L_x_4549) ;  /* 0x0000000000048947 */ /* 0x000fea0003800000 */
[----:B------:R-:W-:Y:S01]  /*94b0*/  BPT.TRAP 0x1 ;  /* 0x000000040000795c */ /* 0x000fe20000300000 */
.L_x_4549:
[C---:B------:R-:W-:Y:S02]  /*94c0*/  VIADD R0, R2.reuse, 0x400 ;  /* 0x0000040002007836 */ /* 0x040fe40000000000 */
[----:B------:R-:W-:-:S03]  /*94d0*/  VIADD R3, R2, 0x26400 ;  /* 0x0002640002037836 */ /* 0x000fc60000000000 */
[----:B------:R-:W-:Y:S02]  /*94e0*/  SHF.R.U32.HI R0, RZ, 0x4, R0 ;  /* 0x00000004ff007819 */ /* 0x000fe40000011600 */
[----:B------:R-:W-:Y:S02]  /*94f0*/  SHF.R.U32.HI R3, RZ, 0x4, R3 ;  /* 0x00000004ff037819 */ /* 0x000fe40000011603 */
[----:B------:R-:W-:Y:S02]  /*9500*/  LOP3.LUT R0, R0, 0x3fff, RZ, 0xc0, !PT ;  /* 0x00003fff00007812 */ /* 0x000fe400078ec0ff */
[----:B------:R-:W-:Y:S02]  /*9510*/  LOP3.LUT R3, R3, 0x3fff, RZ, 0xc0, !PT ;  /* 0x00003fff03037812 */ /* 0x000fe400078ec0ff */
[----:B------:R-:W-:Y:S01]  /*9520*/  LOP3.LUT R219, R0, 0x10000, RZ, 0xfc, !PT ;  /* 0x0001000000db7812 */ /* 0x000fe200078efcff */
[----:B----4-:R-:W-:Y:S06]  /*9530*/  @P1 BRA `(.L_x_4550) ;  /* 0x0000000000081947 */ /* 0x010fec0003800000 */
[----:B------:R-:W4:Y:S02]  /*9540*/  SYNCS.PHASECHK.TRANS64.TRYWAIT P1, [R11+URZ+0x38850], R10 ;  /* 0x0388500a0b0075a7 */ /* 0x000f24000802017f */
[----:B----4-:R-:W-:Y:S05]  /*9550*/  @!P1 BRA `(.L_x_4551) ;  /* 0x0000012800e09947 */ /* 0x010fea0003800000 */
.L_x_4550:
[----:B------:R-:W-:Y:S01]  /*9560*/  LOP3.LUT R0, R3, 0x10000, RZ, 0xfc, !PT ;  /* 0x0001000003007812 */ /* 0x000fe200078efcff */
[----:B------:R-:W-:Y:S01]  /*9570*/  IMAD R12, R18, 0x1000, R219 ;  /* 0x00001000120c7824 */ /* 0x000fe200078e02db */
[----:B------:R-:W-:Y:S05]  /*9580*/  WARPSYNC.ALL ;  /* 0x0000000000007948 */ /* 0x000fea0003800000 */
[----:B------:R-:W-:Y:S01]  /*9590*/  IMAD.MOV.U32 R14, RZ, RZ, R0 ;  /* 0x000000ffff0e7224 */ /* 0x000fe200078e0000 */
[----:B------:R-:W-:Y:S01]  /*95a0*/  R2UR UR6, R12 ;  /* 0x000000000c0672ca */ /* 0x000fe200000e0000 */
[----:B------:R-:W-:Y:S01]  /*95b0*/  IMAD.MOV.U32 R15, RZ, RZ, 0x40000040 ;  /* 0x40000040ff0f7424 */ /* 0x000fe200078e00ff */
[----:B------:R-:W-:Y:S01]  /*95c0*/  WARPGROUP.ARRIVE ;  /* 0x00000000000079c5 */ /* 0x000fe20000000000 */
[----:B------:R-:W-:Y:S01]  /*95d0*/  IMAD.MOV.U32 R13, RZ, RZ, 0x40000040 ;  /* 0x40000040ff0d7424 */ /* 0x000fe200078e00ff */
[----:B------:R-:W-:Y:S01]  /*95e0*/  R2UR UR4, R14 ;  /* 0x000000000e0472ca */ /* 0x000fe200000e0000 */
[----:B------:R-:W-:Y:S01]  /*95f0*/  VIADD R14, R0, 0x2 ;  /* 0x00000002000e7836 */ /* 0x000fe20000000000 */
[----:B------:R-:W-:Y:S01]  /*9600*/  R2UR UR5, R15 ;  /* 0x000000000f0572ca */ /* 0x000fe200000e0000 */
[----:B------:R-:W-:Y:S01]  /*9610*/  VIADD R20, R12, 0x2 ;  /* 0x000000020c147836 */ /* 0x000fe20000000000 */
[----:B------:R-:W-:Y:S01]  /*9620*/  R2UR UR7, R13 ;  /* 0x000000000d0772ca */ /* 0x000fe200000e0000 */
[----:B------:R-:W-:Y:S01]  /*9630*/  IMAD.MOV.U32 R15, RZ, RZ, 0x40000040 ;  /* 0x40000040ff0f7424 */ /* 0x000fe200078e00ff */
[----:B------:R-:W5:Y:S01]  /*9640*/  S2R R56, SR_TID.X ;  /* 0x0000000000387919 */ /* 0x000f620000002100 */
[----:B--2---:R-:W-:-:S02]  /*9650*/  IMAD.MOV.U32 R21, RZ, RZ, 0x40000040 ;  /* 0x40000040ff157424 */ /* 0x004fc400078e00ff */
[----:B01-34-:R-:W-:Y:S02]  /*9660*/  VIADD R10, R0, 0x800 ;  /* 0x00000800000a7836 */ /* 0x01bfe40000000000 */
[----:B------:R-:W-:-:S06]  /*9670*/  IMAD.MOV.U32 R57, RZ, RZ, 0x4 ;  /* 0x00000004ff397424 */ /* 0x000fcc00078e00ff */
[----:B------:R-:W-:Y:S01]  /*9680*/  HGMMA.64x64x16.F32.BF16 R24, gdesc[UR4], R24, gsb0 ;  /* 0x00e00000041879f0 */ /* 0x000fe20008001818 */
[----:B------:R-:W-:Y:S01]  /*9690*/  R2UR UR4, R14 ;  /* 0x000000000e0472ca */ /* 0x000fe200000e0000 */
[----:B------:R-:W-:Y:S01]  /*96a0*/  VIADD R14, R0, 0x4 ;  /* 0x00000004000e7836 */ /* 0x000fe20000000000 */
[----:B------:R-:W-:Y:S01]  /*96b0*/  R2UR UR5, R15 ;  /* 0x000000000f0572ca */ /* 0x000fe200000e0000 */
[----:B------:R-:W-:Y:S01]  /*96c0*/  IMAD.MOV.U32 R15, RZ, RZ, 0x40000040 ;  /* 0x40000040ff0f7424 */ /* 0x000fe200078e00ff */
[----:B------:R-:W-:Y:S01]  /*96d0*/  R2UR UR6, R20 ;  /* 0x00000000140672ca */ /* 0x000fe200000e0000 */
[----:B------:R-:W-:Y:S01]  /*96e0*/  VIADD R20, R12, 0x4 ;  /* 0x000000040c147836 */ /* 0x000fe20000000000 */
[----:B------:R-:W-:Y:S01]  /*96f0*/  R2UR UR7, R21 ;  /* 0x00000000150772ca */ /* 0x000fe200000e0000 */
[----:B------:R-:W-:Y:S01]  /*9700*/  IMAD.MOV.U32 R21, RZ, RZ, 0x40000040 ;  /* 0x40000040ff157424 */ /* 0x000fe200078e00ff */
[----:B-----5:R-:W-:-:S05]  /*9710*/  SHF.R.U32.HI R56, RZ, 0x7, R56 ;  /* 0x00000007ff387819 */ /* 0x020fca0000011638 */
[----:B------:R0:W1:Y:S02]  /*9720*/  SHFL.IDX PT, R3, R56, RZ, 0x1f ;  /* 0x00001fff38037589 */ /* 0x00006400000e0000 */
[----:B0-----:R-:W-:Y:S01]  /*9730*/  VIADD R56, R12, 0x800 ;  /* 0x000008000c387836 */ /* 0x001fe20000000000 */
[----:B-1----:R-:W-:-:S04]  /*9740*/  ISETP.GT.AND P1, PT, R3, 0x7f, PT ;  /* 0x0000007f0300780c */ /* 0x002fc80003f24270 */
[----:B------:R-:W-:Y:S02]  /*9750*/  SEL R3, RZ, 0x2, !P1 ;  /* 0x00000002ff037807 */ /* 0x000fe40004800000 */
[C---:B------:R-:W-:Y:S02]  /*9760*/  SEL R13, R57.reuse, 0x2, P1 ;  /* 0x00000002390d7807 */ /* 0x040fe40000800000 */
[----:B------:R-:W-:Y:S01]  /*9770*/  SEL R57, R57, 0x6, !P1 ;  /* 0x0000000639397807 */ /* 0x000fe20004800000 */
[----:B------:R-:W-:Y:S02]  /*9780*/  WARPGROUP.DEPBAR.LE gsb0, 0x0 ;  /* 0x00008000000079c5 */ /* 0x000fe40000010000 */
[----:B------:R-:W-:-:S06]  /*9790*/  WARPGROUP.ARRIVE ;  /* 0x00000000000079c5 */ /* 0x000fcc0000000000 */
        /* <DEDUP_REMOVED lines=9> */
[----:B------:R-:W-:Y:S02]  /*9830*/  WARPGROUP.DEPBAR.LE gsb0, 0x0 ;  /* 0x00008000000079c5 */ /* 0x000fe40000010000 */
[----:B------:R-:W-:-:S09]  /*9840*/  WARPGROUP.ARRIVE ;  /* 0x00000000000079c5 */ /* 0x000fd20000000000 */
        /* <DEDUP_REMOVED lines=134> */
[----:B------:R-:W-:Y:S01]  /*a0b0*/  IMAD.IADD R14, R3, 0x1, R56 ;  /* 0x00000001030e7824 */ /* 0x000fe200078e0238 */
[----:B------:R-:W-:Y:S01]  /*a0c0*/  R2UR UR5, R15 ;  /* 0x000000000f0572ca */ /* 0x000fe200000e0000 */
[----:B------:R-:W-:Y:S01]  /*a0d0*/  IMAD.MOV.U32 R15, RZ, RZ, 0x40000040 ;  /* 0x40000040ff0f7424 */ /* 0x000fe200078e00ff */
[----:B------:R-:W-:Y:S01]  /*a0e0*/  R2UR UR6, R20 ;  /* 0x00000000140672ca */ /* 0x000fe200000e0000 */
[----:B------:R-:W-:Y:S01]  /*a0f0*/  IMAD.IADD R20, R3, 0x1, R10 ;  /* 0x0000000103147824 */ /* 0x000fe200078e020a */
[----:B------:R-:W-:Y:S01]  /*a100*/  R2UR UR7, R21 ;  /* 0x00000000150772ca */ /* 0x000fe200000e0000 */
[----:B------:R-:W-:Y:S01]  /*a110*/  IMAD.MOV.U32 R21, RZ, RZ, 0x40000040 ;  /* 0x40000040ff157424 */ /* 0x000fe200078e00ff */
[----:B------:R-:W-:Y:S02]  /*a120*/  WARPGROUP.DEPBAR.LE gsb0, 0x0 ;  /* 0x00008000000079c5 */ /* 0x000fe40000010000 */
[----:B------:R-:W-:-:S09]  /*a130*/  WARPGROUP.ARRIVE ;  /* 0x00000000000079c5 */ /* 0x000fd20000000000 */
[----:B------:R-:W-:Y:S01]  /*a140*/  HGMMA.64x64x16.F32.BF16 R24, gdesc[UR4], R24, gsb0 ;  /* 0x00e00000041879f0 */ /* 0x000fe20008001818 */
[----:B------:R-:W-:Y:S01]  /*a150*/  R2UR UR6, R14 ;  /* 0x000000000e0672ca */ /* 0x000fe200000e0000 */
[--C-:B------:R-:W-:Y:S01]  /*a160*/  IMAD.IADD R14, R56, 0x1, R13.reuse ;  /* 0x00000001380e7824 */ /* 0x100fe200078e020d */
        /* <DEDUP_REMOVED lines=16> */
[----:B------:R-:W-:Y:S02]  /*a270*/  IMAD.MOV.U32 R21, RZ, RZ, 0x40000040 ;  /* 0x40000040ff157424 */ /* 0x000fe400078e00ff */
[----:B------:R-:W-:-:S02]  /*a280*/  IMAD.MOV.U32 R10, RZ, RZ, 0x28 ;  /* 0x00000028ff0a7424 */ /* 0x000fc400078e00ff */
[----:B------:R-:W-:-:S03]  /*a290*/  VIADD R56, R12, 0xa00 ;  /* 0x00000a000c387836 */ /* 0x000fc60000000000 */
[----:B------:R-:W-:Y:S01]  /*a2a0*/  SEL R10, R10, 0x26, P1 ;  /* 0x000000260a0a7807 */ /* 0x000fe20000800000 */
[----:B------:R-:W-:Y:S02]  /*a2b0*/  WARPGROUP.DEPBAR.LE gsb0, 0x0 ;  /* 0x00008000000079c5 */ /* 0x000fe40000010000 */
[----:B------:R-:W-:-:S06]  /*a2c0*/  WARPGROUP.ARRIVE ;  /* 0x00000000000079c5 */ /* 0x000fcc0000000000 */
[----:B------:R-:W-:Y:S01]  /*a2d0*/  HGMMA.64x64x16.F32.BF16 R24, gdesc[UR4], R24, gsb0 ;  /* 0x00e00000041879f0 */ /* 0x000fe20008001818 */
[----:B------:R-:W-:Y:S01]  /*a2e0*/  R2UR UR4, R14 ;  /* 0x000000000e0472ca */ /* 0x000fe200000e0000 */
[----:B------:R-:W-:Y:S01]  /*a2f0*/  IMAD.MOV.U32 R14, RZ, RZ, 0xa00 ;  /* 0x00000a00ff0e7424 */ /* 0x000fe200078e00ff */
[----:B------:R-:W-:Y:S01]  /*a300*/  R2UR UR5, R15 ;  /* 0x000000000f0572ca */ /* 0x000fe200000e0000 */
[----:B------:R-:W-:Y:S01]  /*a310*/  IMAD.MOV.U32 R15, RZ, RZ, 0x40000040 ;  /* 0x40000040ff0f7424 */ /* 0x000fe200078e00ff */
[----:B------:R-:W-:Y:S02]  /*a320*/  R2UR UR6, R20 ;  /* 0x00000000140672ca */ /* 0x000fe400000e0000 */
[----:B------:R-:W-:Y:S02]  /*a330*/  R2UR UR7, R21 ;  /* 0x00000000150772ca */ /* 0x000fe400000e0000 */
[----:B------:R-:W-:Y:S02]  /*a340*/  SEL R14, R14, 0x980, P1 ;  /* 0x000009800e0e7807 */ /* 0x000fe40000800000 */
[----:B------:R-:W-:Y:S01]  /*a350*/  LOP3.LUT R21, R10, 0x6, RZ, 0xc0, !PT ;  /* 0x000000060a157812 */ /* 0x000fe200078ec0ff */
[----:B------:R-:W-:Y:S01]  /*a360*/  VIADD R10, R0, 0xa00 ;  /* 0x00000a00000a7836 */ /* 0x000fe20000000000 */
[----:B------:R-:W-:-:S04]  /*a370*/  LOP3.LUT R20, R14, 0xa00, RZ, 0xc0, !PT ;  /* 0x00000a000e147812 */ /* 0x000fc800078ec0ff */
[CC--:B------:R-:W-:Y:S02]  /*a380*/  IADD3 R14, R21.reuse, R20.reuse, R0 ;  /* 0x00000014150e7210 */ /* 0x0c0fe40007ffe000 */
[----:B------:R-:W-:Y:S01]  /*a390*/  IADD3 R20, R21, R20, R12 ;  /* 0x0000001415147210 */ /* 0x000fe20007ffe00c */
[----:B------:R-:W-:Y:S01]  /*a3a0*/  IMAD.MOV.U32 R21, RZ, RZ, 0x40000040 ;  /* 0x40000040ff157424 */ /* 0x000fe200078e00ff */
[----:B------:R-:W-:Y:S02]  /*a3b0*/  WARPGROUP.DEPBAR.LE gsb0, 0x0 ;  /* 0x00008000000079c5 */ /* 0x000fe40000010000 */
[----:B------:R-:W-:-:S06]  /*a3c0*/  WARPGROUP.ARRIVE ;  /* 0x00000000000079c5 */ /* 0x000fcc0000000000 */
        /* <DEDUP_REMOVED lines=113> */
[----:B------:R-:W-:-:S05]  /*aae0*/  IMAD.MOV.U32 R3, RZ, RZ, 0x40 ;  /* 0x00000040ff037424 */ /* 0x000fca00078e00ff */
[----:B------:R-:W-:-:S04]  /*aaf0*/  SEL R3, R3, 0x3e, P1 ;  /* 0x0000003e03037807 */ /* 0x000fc80000800000 */
[----:B------:R-:W-:Y:S01]  /*ab00*/  LOP3.LUT R3, R3, 0x6, RZ, 0xc0, !PT ;  /* 0x0000000603037812 */ /* 0x000fe200078ec0ff */
        /* <DEDUP_REMOVED lines=11> */
[----:B------:R-:W-:Y:S01]  /*abc0*/  IMAD.MOV.U32 R13, RZ, RZ, 0x40000040 ;  /* 0x40000040ff0d7424 */ /* 0x000fe200078e00ff */
[----:B------:R-:W-:-:S02]  /*abd0*/  WARPGROUP.DEPBAR.LE gsb0, 0x0 ;  /* 0x00008000000079c5 */ /* 0x000fc40000010000 */
[----:B------:R-:W-:-:S07]  /*abe0*/  WARPGROUP.ARRIVE ;  /* 0x00000000000079c5 */ /* 0x000fce0000000000 */
        /* <DEDUP_REMOVED lines=11> */
[----:B------:R-:W-:-:S04]  /*aca0*/  LOP3.LUT R10, R10, 0x1e00, RZ, 0xc0, !PT ;  /* 0x00001e000a0a7812 */ /* 0x000fc800078ec0ff */
[----:B------:R-:W-:Y:S01]  /*acb0*/  IADD3 R12, R3, R10, R12 ;  /* 0x0000000a030c7210 */ /* 0x000fe20007ffe00c */
[----:B------:R-:W-:Y:S02]  /*acc0*/  WARPGROUP.DEPBAR.LE gsb0, 0x0 ;  /* 0x00008000000079c5 */ /* 0x000fe40000010000 */
[----:B------:R-:W-:-:S06]  /*acd0*/  WARPGROUP.ARRIVE ;  /* 0x00000000000079c5 */ /* 0x000fcc0000000000 */
[----:B------:R-:W-:Y:S01]  /*ace0*/  HGMMA.64x64x16.F32.BF16 R24, gdesc[UR4], R24, gsb0 ;  /* 0x00e00000041879f0 */ /* 0x000fe20008001818 */
[----:B------:R-:W-:Y:S02]  /*acf0*/  R2UR UR4, R14 ;  /* 0x000000000e0472ca */ /* 0x000fe400000e0000 */
[----:B------:R-:W-:Y:S01]  /*ad00*/  R2UR UR5, R15 ;  /* 0x000000000f0572ca */ /* 0x000fe200000e0000 */
[----:B------:R-:W-:Y:S01]  /*ad10*/  IMAD.MOV.U32 R15, RZ, RZ, 0x40000040 ;  /* 0x40000040ff0f7424 */ /* 0x000fe200078e00ff */
[----:B------:R-:W-:Y:S02]  /*ad20*/  R2UR UR6, R20 ;  /* 0x00000000140672ca */ /* 0x000fe400000e0000 */
[----:B------:R-:W-:Y:S02]  /*ad30*/  R2UR UR7, R21 ;  /* 0x00000000150772ca */ /* 0x000fe400000e0000 */
[----:B------:R-:W-:Y:S01]  /*ad40*/  IADD3 R14, R3, R10, R0 ;  /* 0x0000000a030e7210 */ /* 0x000fe20007ffe000 */
[----:B------:R-:W-:-:S02]  /*ad50*/  WARPGROUP.DEPBAR.LE gsb0, 0x0 ;  /* 0x00008000000079c5 */ /* 0x000fc40000010000 */
[----:B------:R-:W-:-:S08]  /*ad60*/  WARPGROUP.ARRIVE ;  /* 0x00000000000079c5 */ /* 0x000fd00000000000 */
        /* <DEDUP_REMOVED lines=11> */
.L_x_4552:
        /* <DEDUP_REMOVED lines=12> */
[----:B------:R-:W-:Y:S01]  /*aee0*/  FMUL.FTZ R39, R39, UR4 ;  /* 0x0000000427277c20 */ /* 0x000fe20008410000 */
[----:B------:R-:W-:Y:S01]  /*aef0*/  ISETP.GT.AND P5, PT, R12, RZ, PT ;  /* 0x000000ff0c00720c */ /* 0x000fe20003fa4270 */
[----:B------:R-:W-:Y:S01]  /*af00*/  FMUL.FTZ R36, R36, UR4 ;  /* 0x0000000424247c20 */ /* 0x000fe20008410000 */
[C---:B------:R-:W-:Y:S01]  /*af10*/  ISETP.GT.AND P4, PT, R12.reuse, 0x1, PT ;  /* 0x000000010c00780c */ /* 0x040fe20003f84270 */
[----:B------:R-:W0:Y:S01]  /*af20*/  MUFU.TANH R25, R25 ;  /* 0x0000001900197308 */ /* 0x000e220000002400 */
[----:B------:R-:W-:Y:S01]  /*af30*/  FMUL.FTZ R27, R27, UR4 ;  /* 0x000000041b1b7c20 */ /* 0x000fe20008410000 */
[----:B------:R-:W-:Y:S01]  /*af40*/  ISETP.GT.AND P3, PT, R12, 0x8, PT ;  /* 0x000000080c00780c */ /* 0x000fe20003f64270 */
[----:B------:R-:W-:Y:S01]  /*af50*/  FMUL.FTZ R37, R37, UR4 ;  /* 0x0000000425257c20 */ /* 0x000fe20008410000 */
[----:B------:R-:W-:Y:S01]  /*af60*/  FMUL.FTZ R30, R30, UR4 ;  /* 0x000000041e1e7c20 */ /* 0x000fe20008410000 */
[----:B------:R-:W-:Y:S01]  /*af70*/  ISETP.GT.AND P2, PT, R12, 0x9, PT ;  /* 0x000000090c00780c */ /* 0x000fe20003f44270 */
[----:B------:R-:W-:Y:S01]  /*af80*/  FMUL.FTZ R40, R40, UR4 ;  /* 0x0000000428287c20 */ /* 0x000fe20008410000 */
[----:B------:R-:W-:Y:S01]  /*af90*/  FMUL.FTZ R34, R34, UR4 ;  /* 0x0000000422227c20 */ /* 0x000fe20008410000 */
[----:B------:R-:W1:Y:S01]  /*afa0*/  MUFU.TANH R28, R28 ;  /* 0x0000001c001c7308 */ /* 0x000e620000002400 */
[C---:B------:R-:W-:Y:S01]  /*afb0*/  ISETP.GT.AND P1, PT, R12.reuse, 0x10, PT ;  /* 0x000000100c00780c */ /* 0x040fe20003f24270 */
[----:B------:R-:W-:Y:S01]  /*afc0*/  FMUL.FTZ R41, R41, UR4 ;  /* 0x0000000429297c20 */ /* 0x000fe20008410000 */
[----:B------:R-:W-:Y:S01]  /*afd0*/  ISETP.GT.AND P6, PT, R12, 0x11, PT ;  /* 0x000000110c00780c */ /* 0x000fe20003fc4270 */
[----:B------:R-:W-:Y:S01]  /*afe0*/  FMUL.FTZ R44, R44, UR4 ;  /* 0x000000042c2c7c20 */ /* 0x000fe20008410000 */
[----:B------:R-:W-:Y:S01]  /*aff0*/  FMUL.FTZ R35, R35, UR4 ;  /* 0x0000000423237c20 */ /* 0x000fe20008410000 */
[----:B------:R-:W-:Y:S01]  /*b000*/  FMUL.FTZ R38, R38, UR4 ;  /* 0x0000000426267c20 */ /* 0x000fe20008410000 */
[----:B------:R-:W-:Y:S01]  /*b010*/  FMUL.FTZ R45, R45, UR4 ;  /* 0x000000042d2d7c20 */ /* 0x000fe20008410000 */
[----:B------:R-:W2:Y:S01]  /*b020*/  MUFU.TANH R29, R29 ;  /* 0x0000001d001d7308 */ /* 0x000ea20000002400 */
        /* <DEDUP_REMOVED lines=16> */
[----:B--2---:R-:W-:Y:S01]  /*b130*/  FSEL R59, R29, -INF , P2 ;  /* 0xff8000001d3b7808 */ /* 0x004fe20001000000 */
[----:B------:R-:W-:Y:S01]  /*b140*/  ULDC UR5, c[0x0][0xa80] ;  /* 0x0002a00000057ab9 */ /* 0x000fe20000000800 */
[----:B------:R-:W-:Y:S01]  /*b150*/  LOP3.LUT R217, R217, 0x2000000, RZ, 0xfc, !PT ;  /* 0x02000000d9d97812 */ /* 0x000fe200078efcff */
[----:B------:R-:W-:-:S04]  /*b160*/  IMAD.U32 R168, RZ, RZ, UR5 ;  /* 0x00000005ffa87e24 */ /* 0x000fc8000f8e00ff */
[----:B------:R-:W2:Y:S01]  /*b170*/  MUFU.TANH R15, R31 ;  /* 0x0000001f000f7308 */ /* 0x000ea20000002400 */
[----:B0-----:R-:W-:-:S07]  /*b180*/  FSEL R61, R32, -INF , P1 ;  /* 0xff800000203d7808 */ /* 0x001fce0000800000 */
[----:B------:R-:W0:Y:S01]  /*b190*/  MUFU.TANH R33, R33 ;  /* 0x0000002100217308 */ /* 0x000e220000002400 */
[----:B-1----:R-:W-:-:S07]  /*b1a0*/  FSEL R3, R3, -INF , P5 ;  /* 0xff80000003037808 */ /* 0x002fce0002800000 */
[----:B------:R1:W-:Y:S01]  /*b1b0*/  MUFU.TANH R31, R39 ;  /* 0x00000027001f7308 */ /* 0x0003e20000002400 */
[----:B--2---:R-:W-:Y:S02]  /*b1c0*/  FSEL R15, R15, -INF , P2 ;  /* 0xff8000000f0f7808 */ /* 0x004fe40001000000 */
[----:B------:R-:W-:-:S05]  /*b1d0*/  ISETP.GT.AND P2, PT, R12, 0x21, PT ;  /* 0x000000210c00780c */ /* 0x000fca0003f44270 */
[----:B------:R-:W2:Y:S01]  /*b1e0*/  MUFU.TANH R10, R27 ;  /* 0x0000001b000a7308 */ /* 0x000ea20000002400 */
[----:B-1----:R-:W-:Y:S02]  /*b1f0*/  FSEL R39, R24, -INF , P5 ;  /* 0xff80000018277808 */ /* 0x002fe40002800000 */
[----:B------:R-:W-:Y:S02]  /*b200*/  ISETP.GT.AND P5, PT, R12, 0x18, PT ;  /* 0x000000180c00780c */ /* 0x000fe40003fa4270 */
[----:B------:R-:W-:Y:S02]  /*b210*/  FMNMX.FTZ R20, R39, R14, !PT ;  /* 0x0000000e27147209 */ /* 0x000fe40007810000 */
[----:B0-----:R-:W-:Y:S01]  /*b220*/  FSEL R63, R33, -INF , P6 ;  /* 0xff800000213f7808 */ /* 0x001fe20003000000 */
[----:B------:R-:W0:Y:S01]  /*b230*/  MUFU.TANH R36, R36 ;  /* 0x0000002400247308 */ /* 0x000e220000002400 */
[----:B------:R-:W-:-:S04]  /*b240*/  FMNMX.FTZ R20, R57, R20, !PT ;  /* 0x0000001439147209 */ /* 0x000fc80007810000 */
[----:B------:R-:W-:-:S03]  /*b250*/  FMNMX.FTZ R20, R59, R20, !PT ;  /* 0x000000143b147209 */ /* 0x000fc60007810000 */
[----:B------:R-:W1:Y:S01]  /*b260*/  MUFU.TANH R13, R30 ;  /* 0x0000001e000d7308 */ /* 0x000e620000002400 */
[----:B------:R-:W-:Y:S02]  /*b270*/  FMNMX.FTZ R20, R61, R20, !PT ;  /* 0x000000143d147209 */ /* 0x000fe40007810000 */
[----:B--2---:R-:W-:Y:S02]  /*b280*/  FSEL R10, R10, -INF , P4 ;  /* 0xff8000000a0a7808 */ /* 0x004fe40002000000 */
[----:B------:R-:W-:Y:S02]  /*b290*/  ISETP.GT.AND P4, PT, R12, 0x19, PT ;  /* 0x000000190c00780c */ /* 0x000fe40003f84270 */
[----:B------:R-:W-:Y:S01]  /*b2a0*/  FMNMX.FTZ R20, R63, R20, !PT ;  /* 0x000000143f147209 */ /* 0x000fe20007810000 */
[----:B------:R-:W2:Y:S01]  /*b2b0*/  MUFU.TANH R37, R37 ;  /* 0x0000002500257308 */ /* 0x000ea20000002400 */
[----:B0-----:R-:W-:Y:S02]  /*b2c0*/  FSEL R65, R36, -INF , P5 ;  /* 0xff80000024417808 */ /* 0x001fe40002800000 */
[----:B------:R-:W-:-:S02]  /*b2d0*/  FSEL R31, R31, -INF , P4 ;  /* 0xff8000001f1f7808 */ /* 0x000fc40002000000 */
[----:B------:R-:W-:-:S03]  /*b2e0*/  FMNMX.FTZ R20, R65, R20, !PT ;  /* 0x0000001441147209 */ /* 0x000fc60007810000 */
[----:B------:R-:W0:Y:S01]  /*b2f0*/  MUFU.TANH R40, R40 ;  /* 0x0000002800287308 */ /* 0x000e220000002400 */
[----:B-1----:R-:W-:Y:S02]  /*b300*/  FSEL R13, R13, -INF , P3 ;  /* 0xff8000000d0d7808 */ /* 0x002fe40001800000 */
[----:B------:R-:W-:-:S05]  /*b310*/  ISETP.GT.AND P3, PT, R12, 0x20, PT ;  /* 0x000000200c00780c */ /* 0x000fca0003f64270 */
[----:B------:R-:W1:Y:S01]  /*b320*/  MUFU.TANH R34, R34 ;  /* 0x0000002200227308 */ /* 0x000e620000002400 */
[----:B--2---:R-:W-:Y:S02]  /*b330*/  FSEL R37, R37, -INF , P4 ;  /* 0xff80000025257808 */ /* 0x004fe40002000000 */
[----:B------:R-:W-:Y:S02]  /*b340*/  ISETP.GT.AND P4, PT, R12, 0x31, PT ;  /* 0x000000310c00780c */ /* 0x000fe40003f84270 */
[----:B------:R-:W-:-:S03]  /*b350*/  FMNMX.FTZ R20, R37, R20, !PT ;  /* 0x0000001425147209 */ /* 0x000fc60007810000 */
        /* <DEDUP_REMOVED lines=32> */
[----:B------:R-:W-:Y:S02]  /*b560*/  ISETP.GT.AND P2, PT, R12, 0x39, PT ;  /* 0x000000390c00780c */ /* 0x000fe40003f44270 */
[----:B------:R-:W-:-:S03]  /*b570*/  FMNMX.FTZ R12, R3, R10, !PT ;  /* 0x0000000a030c7209 */ /* 0x000fc60007810000 */
[----:B------:R-:W1:Y:S01]  /*b580*/  MUFU.TANH R46, R46 ;  /* 0x0000002e002e7308 */ /* 0x000e620000002400 */
[----:B--2---:R-:W-:Y:S02]  /*b590*/  FSEL R75, R52, -INF , P3 ;  /* 0xff800000344b7808 */ /* 0x004fe40001800000 */
[----:B------:R-:W-:Y:S02]  /*b5a0*/  FMNMX.FTZ R12, R13, R12, !PT ;  /* 0x0000000c0d0c7209 */ /* 0x000fe40007810000 */
[----:B------:R-:W-:Y:S02]  /*b5b0*/  FMNMX.FTZ R20, R75, R20, !PT ;  /* 0x000000144b147209 */ /* 0x000fe40007810000 */
[----:B------:R-:W-:Y:S01]  /*b5c0*/  FMNMX.FTZ R12, R15, R12, !PT ;  /* 0x0000000c0f0c7209 */ /* 0x000fe20007810000 */
[----:B------:R-:W2:Y:S01]  /*b5d0*/  MUFU.TANH R47, R47 ;  /* 0x0000002f002f7308 */ /* 0x000ea20000002400 */
[----:B0-----:R-:W-:Y:S02]  /*b5e0*/  FSEL R77, R53, -INF , P2 ;  /* 0xff800000354d7808 */ /* 0x001fe40001000000 */
[----:B------:R-:W-:-:S02]  /*b5f0*/  FMNMX.FTZ R12, R25, R12, !PT ;  /* 0x0000000c190c7209 */ /* 0x000fc40007810000 */
[----:B------:R-:W-:Y:S02]  /*b600*/  FMNMX.FTZ R20, R77, R20, !PT ;  /* 0x000000144d147209 */ /* 0x000fe40007810000 */
[----:B------:R-:W-:Y:S01]  /*b610*/  FMNMX.FTZ R12, R27, R12, !PT ;  /* 0x0000000c1b0c7209 */ /* 0x000fe20007810000 */
[----:B------:R-:W0:Y:S01]  /*b620*/  MUFU.TANH R50, R50 ;  /* 0x0000003200327308 */ /* 0x000e220000002400 */
[----:B-1----:R-:W-:Y:S01]  /*b630*/  FSEL R43, R46, -INF , P1 ;  /* 0xff8000002e2b7808 */ /* 0x002fe20000800000 */
[----:B------:R-:W1:Y:S01]  /*b640*/  SHFL.BFLY PT, R21, R20, 0x2, 0x1f ;  /* 0x0c401f0014157f89 */ /* 0x000e6200000e0000 */
[----:B------:R-:W-:-:S04]  /*b650*/  FMNMX.FTZ R12, R29, R12, !PT ;  /* 0x0000000c1d0c7209 */ /* 0x000fc80007810000 */
[----:B------:R-:W-:Y:S01]  /*b660*/  FMNMX.FTZ R12, R31, R12, !PT ;  /* 0x0000000c1f0c7209 */ /* 0x000fe20007810000 */
[----:B------:R-:W3:Y:S01]  /*b670*/  MUFU.TANH R51, R51 ;  /* 0x0000003300337308 */ /* 0x000ee20000002400 */
[----:B--2---:R-:W-:Y:S02]  /*b680*/  FSEL R47, R47, -INF , P6 ;  /* 0xff8000002f2f7808 */ /* 0x004fe40003000000 */
[----:B------:R-:W-:-:S04]  /*b690*/  FMNMX.FTZ R12, R35, R12, !PT ;  /* 0x0000000c230c7209 */ /* 0x000fc80007810000 */
[----:B------:R-:W-:Y:S01]  /*b6a0*/  FMNMX.FTZ R12, R33, R12, !PT ;  /* 0x0000000c210c7209 */ /* 0x000fe20007810000 */
[----:B------:R-:W2:Y:S01]  /*b6b0*/  MUFU.TANH R54, R54 ;  /* 0x0000003600367308 */ /* 0x000ea20000002400 */
[----:B0-----:R-:W-:Y:S02]  /*b6c0*/  FSEL R49, R50, -INF , P5 ;  /* 0xff80000032317808 */ /* 0x001fe40002800000 */
[----:B------:R-:W-:-:S04]  /*b6d0*/  FMNMX.FTZ R12, R43, R12, !PT ;  /* 0x0000000c2b0c7209 */ /* 0x000fc80007810000 */
[----:B------:R-:W-:Y:S01]  /*b6e0*/  FMNMX.FTZ R12, R47, R12, !PT ;  /* 0x0000000c2f0c7209 */ /* 0x000fe20007810000 */
[----:B------:R-:W0:Y:S01]  /*b6f0*/  MUFU.TANH R55, R55 ;  /* 0x0000003700377308 */ /* 0x000e220000002400 */
[----:B---3--:R-:W-:Y:S02]  /*b700*/  FSEL R51, R51, -INF , P4 ;  /* 0xff80000033337808 */ /* 0x008fe40002000000 */
[----:B-1----:R-:W-:Y:S02]  /*b710*/  FMNMX.FTZ R21, R20, R21, !PT ;  /* 0x0000001514157209 */ /* 0x002fe40007810000 */
[----:B------:R-:W-:-:S03]  /*b720*/  FMNMX.FTZ R12, R49, R12, !PT ;  /* 0x0000000c310c7209 */ /* 0x000fc60007810000 */
[----:B------:R-:W1:Y:S01]  /*b730*/  SHFL.BFLY PT, R24, R21, 0x1, 0x1f ;  /* 0x0c201f0015187f89 */ /* 0x000e6200000e0000 */
[----:B--2---:R-:W-:Y:S02]  /*b740*/  FSEL R53, R54, -INF , P3 ;  /* 0xff80000036357808 */ /* 0x004fe40001800000 */
[----:B------:R-:W-:-:S04]  /*b750*/  FMNMX.FTZ R12, R51, R12, !PT ;  /* 0x0000000c330c7209 */ /* 0x000fc80007810000 */
[----:B------:R-:W-:Y:S02]  /*b760*/  FMNMX.FTZ R12, R53, R12, !PT ;  /* 0x0000000c350c7209 */ /* 0x000fe40007810000 */
[----:B0-----:R-:W-:-:S04]  /*b770*/  FSEL R55, R55, -INF , P2 ;  /* 0xff80000037377808 */ /* 0x001fc80001000000 */
[----:B------:R-:W-:Y:S02]  /*b780*/  FMNMX.FTZ R12, R55, R12, !PT ;  /* 0x0000000c370c7209 */ /* 0x000fe40007810000 */
[----:B-1----:R-:W-:-:S04]  /*b790*/  FMNMX.FTZ R21, R21, R24, !PT ;  /* 0x0000001815157209 */ /* 0x002fc80007810000 */
[C---:B------:R-:W-:Y:S01]  /*b7a0*/  FSETP.NEU.FTZ.AND P1, PT, R21.reuse, -INF , PT ;  /* 0xff8000001500780b */ /* 0x040fe20003f3d000 */
[----:B------:R-:W-:-:S05]  /*b7b0*/  FMUL.FTZ R20, R21, R168 ;  /* 0x000000a815147220 */ /* 0x000fca0000410000 */
[----:B------:R-:W-:-:S05]  /*b7c0*/  FSEL R20, R20, RZ, P1 ;  /* 0x000000ff14147208 */ /* 0x000fca0000800000 */
[-CC-:B------:R-:W-:Y:S01]  /*b7d0*/  FFMA.FTZ R152, R39, R168.reuse, -R20.reuse ;  /* 0x000000a827987223 */ /* 0x180fe20000010814 */
[-CC-:B------:R-:W-:Y:S01]  /*b7e0*/  FFMA.FTZ R14, R14, R168.reuse, -R20.reuse ;  /* 0x000000a80e0e7223 */ /* 0x180fe20000010814 */
[----:B------:R-:W0:Y:S01]  /*b7f0*/  SHFL.BFLY PT, R39, R12, 0x2, 0x1f ;  /* 0x0c401f000c277f89 */ /* 0x000e2200000e0000 */
        /* <DEDUP_REMOVED lines=12> */
[----:B------:R-:W-:-:S06]  /*b8c0*/  FFMA.FTZ R166, R75, R168, -R20 ;  /* 0x000000a84ba67223 */ /* 0x000fcc0000010814 */
[----:B------:R-:W-:Y:S01]  /*b8d0*/  MUFU.EX2 R57, R57 ;  /* 0x0000003900397308 */ /* 0x000fe20000000800 */
[----:B0-----:R-:W-:Y:S01]  /*b8e0*/  FMNMX.FTZ R14, R12, R39, !PT ;  /* 0x000000270c0e7209 */ /* 0x001fe20007810000 */
[-CC-:B------:R-:W-:Y:S01]  /*b8f0*/  FFMA.FTZ R39, R41, R168.reuse, -R20.reuse ;  /* 0x000000a829277223 */ /* 0x180fe20000010814 */
[----:B------:R-:W-:-:S05]  /*b900*/  FFMA.FTZ R41, R45, R168, -R20 ;  /* 0x000000a82d297223 */ /* 0x000fca0000010814 */
[----:B------:R-:W-:Y:S01]  /*b910*/  MUFU.EX2 R154, R59 ;  /* 0x0000003b009a7308 */ /* 0x000fe20000000800 */
[----:B------:R-:W-:Y:S01]  /*b920*/  FFMA.FTZ R20, R77, R168, -R20 ;  /* 0x000000a84d147223 */ /* 0x000fe20000010814 */
[----:B------:R-:W0:Y:S01]  /*b930*/  SHFL.BFLY PT, R169, R14, 0x1, 0x1f ;  /* 0x0c201f000ea97f89 */ /* 0x000e2200000e0000 */
[----:B-1----:R-:W-:Y:S01]  /*b940*/  FADD.FTZ R30, R152, R79 ;  /* 0x0000004f981e7221 */ /* 0x002fe20000010000 */
[----:B------:R-:W-:-:S04]  /*b950*/  F2FP.BF16.F32.PACK_AB R152, R79, R152 ;  /* 0x000000984f98723e */ /* 0x000fc800000010ff */
[----:B------:R-:W-:Y:S08]  /*b960*/  MUFU.EX2 R61, R61 ;  /* 0x0000003d003d7308 */ /* 0x000ff00000000800 */
[----:B------:R-:W-:Y:S08]  /*b970*/  MUFU.EX2 R156, R63 ;  /* 0x0000003f009c7308 */ /* 0x000ff00000000800 */
[----:B------:R-:W-:Y:S01]  /*b980*/  MUFU.EX2 R45, R20 ;  /* 0x00000014002d7308 */ /* 0x000fe20000000800 */
[----:B0-----:R-:W-:-:S04]  /*b990*/  FMNMX.FTZ R169, R14, R169, !PT ;  /* 0x000000a90ea97209 */ /* 0x001fc80007810000 */
[C---:B------:R-:W-:Y:S01]  /*b9a0*/  FSETP.NEU.FTZ.AND P1, PT, R169.reuse, -INF , PT ;  /* 0xff800000a900780b */ /* 0x040fe20003f3d000 */
[----:B------:R-:W-:Y:S02]  /*b9b0*/  FMUL.FTZ R12, R169, R168 ;  /* 0x000000a8a90c7220 */ /* 0x000fe40000410000 */
[----:B------:R-:W-:Y:S03]  /*b9c0*/  MUFU.EX2 R158, R158 ;  /* 0x0000009e009e7308 */ /* 0x000fe60000000800 */
[----:B------:R-:W-:Y:S01]  /*b9d0*/  FSEL R14, R12, RZ, P1 ;  /* 0x000000ff0c0e7208 */ /* 0x000fe20000800000 */
[----:B------:R-:W-:-:S04]  /*b9e0*/  IMAD R12, R18, 0x1000, R217 ;  /* 0x00001000120c7824 */ /* 0x000fc800078e02d9 */
        /* <DEDUP_REMOVED lines=16> */
[----:B------:R0:W1:Y:S01]  /*baf0*/  MUFU.EX2 R24, R10 ;  /* 0x0000000a00187308 */ /* 0x0000620000000800 */
[-CC-:B------:R-:W-:Y:S01]  /*bb00*/  FFMA.FTZ R53, R53, R168.reuse, -R14.reuse ;  /* 0x000000a835357223 */ /* 0x180fe2000001080e */
[----:B------:R-:W-:Y:S01]  /*bb10*/  FFMA.FTZ R55, R55, R168, -R14 ;  /* 0x000000a837377223 */ /* 0x000fe2000001080e */
[C---:B------:R-:W-:Y:S01]  /*bb20*/  VIADD R14, R12.reuse, 0x80 ;  /* 0x000000800c0e7836 */ /* 0x040fe20000000000 */
[----:B------:R-:W-:-:S04]  /*bb30*/  R2UR UR6, R12 ;  /* 0x000000000c0672ca */ /* 0x000fc800000e0000 */
[----:B------:R2:W3:Y:S01]  /*bb40*/  MUFU.EX2 R155, R13 ;  /* 0x0000000d009b7308 */ /* 0x0004e20000000800 */
[----:B0-----:R-:W-:Y:S01]  /*bb50*/  VIADD R10, R11, 0x38840 ;  /* 0x000388400b0a7836 */ /* 0x001fe20000000000 */
[----:B------:R-:W-:Y:S01]  /*bb60*/  R2UR UR10, R14 ;  /* 0x000000000e0a72ca */ /* 0x000fe200000e0000 */
[C---:B------:R-:W-:Y:S02]  /*bb70*/  VIADD R14, R12.reuse, 0x100 ;  /* 0x000001000c0e7836 */ /* 0x040fe40000000000 */
[----:B------:R-:W-:Y:S01]  /*bb80*/  VIADD R12, R12, 0x180 ;  /* 0x000001800c0c7836 */ /* 0x000fe20000000000 */
[----:B------:R-:W-:Y:S02]  /*bb90*/  PRMT R10, R189, 0x654, R10 ;  /* 0x00000654bd0a7816 */ /* 0x000fe4000000000a */
[----:B------:R0:W4:Y:S01]  /*bba0*/  MUFU.EX2 R26, R15 ;  /* 0x0000000f001a7308 */ /* 0x0001220000000800 */
[----:B--2---:R-:W-:Y:S02]  /*bbb0*/  IMAD.MOV.U32 R13, RZ, RZ, 0x40000040 ;  /* 0x40000040ff0d7424 */ /* 0x004fe400078e00ff */
[----:B-1----:R-:W-:Y:S01]  /*bbc0*/  FADD.FTZ R32, R3, R24 ;  /* 0x0000001803207221 */ /* 0x002fe20000010000 */
[----:B------:R1:W-:Y:S01]  /*bbd0*/  SYNCS.ARRIVE.TRANS64.RED.A1T0 RZ, [R10+URZ], RZ ;  /* 0x000000ff0aff79a7 */ /* 0x0003e2000810043f */
[----:B------:R-:W-:-:S02]  /*bbe0*/  R2UR UR14, R14 ;  /* 0x000000000e0e72ca */ /* 0x000fc400000e0000 */
[----:B------:R-:W-:Y:S01]  /*bbf0*/  R2UR UR7, R13 ;  /* 0x000000000d0772ca */ /* 0x000fe200000e0000 */
[----:B------:R-:W-:Y:S01]  /*bc00*/  FADD.FTZ R13, R57, R30 ;  /* 0x0000001e390d7221 */ /* 0x000fe20000010000 */
[----:B------:R-:W2:Y:S01]  /*bc10*/  MUFU.EX2 R25, R25 ;  /* 0x0000001900197308 */ /* 0x000ea20000000800 */
[----:B0-----:R-:W-:Y:S01]  /*bc20*/  IMAD.MOV.U32 R15, RZ, RZ, 0x40000040 ;  /* 0x40000040ff0f7424 */ /* 0x001fe200078e00ff */
[----:B------:R-:W-:Y:S02]  /*bc30*/  F2FP.BF16.F32.PACK_AB R153, R24, R3 ;  /* 0x000000031899723e */ /* 0x000fe400000010ff */
[----:B------:R-:W-:Y:S02]  /*bc40*/  R2UR UR18, R12 ;  /* 0x000000000c1272ca */ /* 0x000fe400000e0000 */
[----:B------:R-:W-:Y:S01]  /*bc50*/  R2UR UR11, R15 ;  /* 0x000000000f0b72ca */ /* 0x000fe200000e0000 */
[----:B---3--:R-:W-:Y:S01]  /*bc60*/  FADD.FTZ R15, R155, R32 ;  /* 0x000000209b0f7221 */ /* 0x008fe20000010000 */
[----:B------:R2:W0:Y:S01]  /*bc70*/  MUFU.EX2 R20, R27 ;  /* 0x0000001b00147308 */ /* 0x0004220000000800 */
[C---:B------:R-:W-:Y:S01]  /*bc80*/  FADD.FTZ R32, R154.reuse, R13 ;  /* 0x0000000d9a207221 */ /* 0x040fe20000010000 */
[----:B------:R-:W-:Y:S01]  /*bc90*/  F2FP.BF16.F32.PACK_AB R154, R154, R57 ;  /* 0x000000399a9a723e */ /* 0x000fe200000010ff */
[----:B----4-:R-:W-:Y:S01]  /*bca0*/  FADD.FTZ R34, R26, R15 ;  /* 0x0000000f1a227221 */ /* 0x010fe20000010000 */
[----:B------:R-:W-:-:S02]  /*bcb0*/  IMAD.MOV.U32 R15, RZ, RZ, 0x40000040 ;  /* 0x40000040ff0f7424 */ /* 0x000fc400078e00ff */
[----:B------:R-:W-:Y:S01]  /*bcc0*/  FADD.FTZ R13, R61, R32 ;  /* 0x000000203d0d7221 */ /* 0x000fe20000010000 */
[----:B------:R-:W-:Y:S01]  /*bcd0*/  F2FP.BF16.F32.PACK_AB R155, R26, R155 ;  /* 0x0000009b1a9b723e */ /* 0x000fe200000010ff */
[----:B------:R-:W-:Y:S01]  /*bce0*/  BAR.SYNC.DEFER_BLOCKING 0xf, 0x100 ;  /* 0x03c4000000007b1d */ /* 0x000fe20000010000 */
[----:B--2---:R-:W-:Y:S01]  /*bcf0*/  FADD.FTZ R27, R25, R34 ;  /* 0x00000022191b7221 */ /* 0x004fe20000010000 */
[----:B------:R-:W-:Y:S01]  /*bd00*/  R2UR UR15, R15 ;  /* 0x000000000f0f72ca */ /* 0x000fe200000e0000 */
[C---:B------:R-:W-:Y:S01]  /*bd10*/  FADD.FTZ R15, R156.reuse, R13 ;  /* 0x0000000d9c0f7221 */ /* 0x040fe20000010000 */
[----:B------:R-:W-:Y:S02]  /*bd20*/  IMAD.MOV.U32 R13, RZ, RZ, 0x40000040 ;  /* 0x40000040ff0d7424 */ /* 0x000fe400078e00ff */
[----:B------:R-:W2:Y:S01]  /*bd30*/  MUFU.EX2 R29, R29 ;  /* 0x0000001d001d7308 */ /* 0x000ea20000000800 */
[----:B------:R-:W-:Y:S01]  /*bd40*/  F2FP.BF16.F32.PACK_AB R156, R156, R61 ;  /* 0x0000003d9c9c723e */ /* 0x000fe200000010ff */
[----:B------:R-:W-:Y:S01]  /*bd50*/  FADD.FTZ R32, R158, R15 ;  /* 0x0000000f9e207221 */ /* 0x000fe20000010000 */
[----:B------:R-:W-:Y:S01]  /*bd60*/  F2FP.BF16.F32.PACK_AB R158, R37, R158 ;  /* 0x0000009e259e723e */ /* 0x000fe200000010ff */
[C---:B0-----:R-:W-:Y:S01]  /*bd70*/  FADD.FTZ R14, R20.reuse, R27 ;  /* 0x0000001b140e7221 */ /* 0x041fe20000010000 */
[----:B------:R-:W-:Y:S01]  /*bd80*/  R2UR UR19, R13 ;  /* 0x000000000d1372ca */ /* 0x000fe200000e0000 */
[----:B------:R-:W-:Y:S01]  /*bd90*/  FADD.FTZ R15, R37, R32 ;  /* 0x00000020250f7221 */ /* 0x000fe20000010000 */
[----:B------:R-:W-:Y:S01]  /*bda0*/  F2FP.BF16.F32.PACK_AB R157, R20, R25 ;  /* 0x00000019149d723e */ /* 0x000fe200000010ff */
[----:B------:R-:W0:Y:S08]  /*bdb0*/  MUFU.EX2 R28, R31 ;  /* 0x0000001f001c7308 */ /* 0x000e300000000800 */
[----:B------:R-:W3:Y:S01]  /*bdc0*/  MUFU.EX2 R160, R160 ;  /* 0x000000a000a07308 */ /* 0x000ee20000000800 */
[----:B--2---:R-:W-:Y:S01]  /*bdd0*/  FADD.FTZ R13, R29, R14 ;  /* 0x0000000e1d0d7221 */ /* 0x004fe20000010000 */
[----:B------:R2:W-:Y:S06]  /*bde0*/  STSM.16.M88.4 [R223+0x36400], R152 ;  /* 0x03640098df007844 */ /* 0x0005ec0000000200 */
[----:B------:R-:W4:Y:S01]  /*bdf0*/  MUFU.EX2 R35, R35 ;  /* 0x0000002300237308 */ /* 0x000f220000000800 */
[C---:B0-----:R-:W-:Y:S01]  /*be00*/  FADD.FTZ R14, R28.reuse, R13 ;  /* 0x0000000d1c0e7221 */ /* 0x041fe20000010000 */
[----:B------:R-:W-:-:S05]  /*be10*/  F2FP.BF16.F32.PACK_AB R159, R28, R29 ;  /* 0x0000001d1c9f723e */ /* 0x000fca00000010ff */
[----:B------:R2:W-:Y:S01]  /*be20*/  STSM.16.M88.4 [R226], R156 ;  /* 0x0000009ce2007844 */ /* 0x0005e20000000200 */
[----:B------:R-:W0:Y:S01]  /*be30*/  MUFU.EX2 R39, R39 ;  /* 0x0000002700277308 */ /* 0x000e220000000800 */
[----:B---3--:R-:W-:-:S07]  /*be40*/  FADD.FTZ R32, R160, R15 ;  /* 0x0000000fa0207221 */ /* 0x008fce0000010000 */
[----:B-1----:R-:W1:Y:S01]  /*be50*/  MUFU.EX2 R10, R33 ;  /* 0x00000021000a7308 */ /* 0x002e620000000800 */
[----:B----4-:R-:W-:-:S07]  /*be60*/  FADD.FTZ R13, R35, R14 ;  /* 0x0000000e230d7221 */ /* 0x010fce0000010000 */
[----:B------:R-:W3:Y:S01]  /*be70*/  MUFU.EX2 R162, R162 ;  /* 0x000000a200a27308 */ /* 0x000ee20000000800 */
[C---:B0-----:R-:W-:Y:S01]  /*be80*/  FADD.FTZ R3, R39.reuse, R32 ;  /* 0x0000002027037221 */ /* 0x041fe20000010000 */
[----:B------:R-:W-:-:S06]  /*be90*/  F2FP.BF16.F32.PACK_AB R160, R39, R160 ;  /* 0x000000a027a0723e */ /* 0x000fcc00000010ff */
[----:B------:R-:W0:Y:S01]  /*bea0*/  MUFU.EX2 R43, R43 ;  /* 0x0000002b002b7308 */ /* 0x000e220000000800 */
[C---:B-1----:R-:W-:Y:S01]  /*beb0*/  FADD.FTZ R14, R10.reuse, R13 ;  /* 0x0000000d0a0e7221 */ /* 0x042fe20000010000 */
[----:B------:R-:W-:-:S06]  /*bec0*/  F2FP.BF16.F32.PACK_AB R161, R10, R35 ;  /* 0x000000230aa1723e */ /* 0x000fcc00000010ff */
[----:B------:R-:W1:Y:S01]  /*bed0*/  MUFU.EX2 R41, R41 ;  /* 0x0000002900297308 */ /* 0x000e620000000800 */
[----:B---3--:R-:W-:-:S07]  /*bee0*/  FADD.FTZ R24, R162, R3 ;  /* 0x00000003a2187221 */ /* 0x008fce0000010000 */
[----:B------:R-:W3:Y:S01]  /*bef0*/  MUFU.EX2 R164, R164 ;  /* 0x000000a400a47308 */ /* 0x000ee20000000800 */
[----:B0-----:R-:W-:-:S07]  /*bf00*/  FADD.FTZ R3, R43, R14 ;  /* 0x0000000e2b037221 */ /* 0x001fce0000010000 */
[----:B------:R-:W0:Y:S01]  /*bf10*/  MUFU.EX2 R30, R47 ;  /* 0x0000002f001e7308 */ /* 0x000e220000000800 */
[C---:B-1----:R-:W-:Y:S01]  /*bf20*/  FADD.FTZ R13, R41.reuse, R24 ;  /* 0x00000018290d7221 */ /* 0x042fe20000010000 */
[----:B------:R-:W-:-:S06]  /*bf30*/  F2FP.BF16.F32.PACK_AB R162, R41, R162 ;  /* 0x000000a229a2723e */ /* 0x000fcc00000010ff */
[----:B------:R-:W1:Y:S01]  /*bf40*/  MUFU.EX2 R73, R73 ;  /* 0x0000004900497308 */ /* 0x000e620000000800 */
[----:B---3--:R-:W-:-:S07]  /*bf50*/  FADD.FTZ R24, R164, R13 ;  /* 0x0000000da4187221 */ /* 0x008fce0000010000 */
[----:B------:R-:W3:Y:S01]  /*bf60*/  MUFU.EX2 R49, R49 ;  /* 0x0000003100317308 */ /* 0x000ee20000000800 */
[C---:B0-----:R-:W-:Y:S01]  /*bf70*/  FADD.FTZ R20, R30.reuse, R3 ;  /* 0x000000031e147221 */ /* 0x041fe20000010000 */
[----:B------:R-:W-:-:S05]  /*bf80*/  F2FP.BF16.F32.PACK_AB R163, R30, R43 ;  /* 0x0000002b1ea3723e */ /* 0x000fca00000010ff */
[----:B------:R2:W-:Y:S01]  /*bf90*/  STSM.16.M88.4 [R224], R160 ;  /* 0x000000a0e0007844 */ /* 0x0005e20000000200 */
[----:B------:R-:W0:Y:S01]  /*bfa0*/  MUFU.EX2 R166, R166 ;  /* 0x000000a600a67308 */ /* 0x000e220000000800 */
[C---:B-1----:R-:W-:Y:S01]  /*bfb0*/  FADD.FTZ R13, R73.reuse, R24 ;  /* 0x00000018490d7221 */ /* 0x042fe20000010000 */
[----:B------:R-:W-:-:S06]  /*bfc0*/  F2FP.BF16.F32.PACK_AB R164, R73, R164 ;  /* 0x000000a449a4723e */ /* 0x000fcc00000010ff */
[----:B------:R-:W1:Y:S01]  /*bfd0*/  MUFU.EX2 R12, R51 ;  /* 0x00000033000c7308 */ /* 0x000e620000000800 */
[----:B---3--:R-:W-:-:S07]  /*bfe0*/  FADD.FTZ R3, R49, R20 ;  /* 0x0000001431037221 */ /* 0x008fce0000010000 */
[----:B------:R-:W3:Y:S01]  /*bff0*/  MUFU.EX2 R53, R53 ;  /* 0x0000003500357308 */ /* 0x000ee20000000800 */
[----:B0-----:R-:W-:Y:S01]  /*c000*/  FADD.FTZ R20, R166, R13 ;  /* 0x0000000da6147221 */ /* 0x001fe20000010000 */
[----:B------:R-:W-:-:S06]  /*c010*/  F2FP.BF16.F32.PACK_AB R166, R45, R166 ;  /* 0x000000a62da6723e */ /* 0x000fcc00000010ff */
[----:B------:R-:W0:Y:S01]  /*c020*/  MUFU.EX2 R14, R55 ;  /* 0x00000037000e7308 */ /* 0x000e220000000800 */
[C---:B-1----:R-:W-:Y:S01]  /*c030*/  F2FP.BF16.F32.PACK_AB R165, R12.reuse, R49 ;  /* 0x000000310ca5723e */ /* 0x042fe200000010ff */
[----:B------:R-:W-:Y:S01]  /*c040*/  FADD.FTZ R10, R12, R3 ;  /* 0x000000030c0a7221 */ /* 0x000fe20000010000 */
[----:B------:R-:W-:-:S03]  /*c050*/  FADD.FTZ R3, R45, R20 ;  /* 0x000000142d037221 */ /* 0x000fc60000010000 */
[----:B---3--:R-:W-:Y:S01]  /*c060*/  FADD.FTZ R13, R53, R10 ;  /* 0x0000000a350d7221 */ /* 0x008fe20000010000 */
[----:B0-----:R-:W-:-:S03]  /*c070*/  F2FP.BF16.F32.PACK_AB R167, R14, R53 ;  /* 0x000000350ea7723e */ /* 0x001fc600000010ff */
[----:B------:R-:W-:Y:S02]  /*c080*/  FADD.FTZ R10, R14, R13 ;  /* 0x0000000d0e0a7221 */ /* 0x000fe40000010000 */
[----:B------:R2:W-:Y:S01]  /*c090*/  STSM.16.M88.4 [R225], R164 ;  /* 0x000000a4e1007844 */ /* 0x0005e20000000200 */
[----:B------:R-:W-:-:S06]  /*c0a0*/  WARPGROUP.ARRIVE ;  /* 0x00000000000079c5 */ /* 0x000fcc0000000000 */
[----:B------:R-:W-:Y:S03]  /*c0b0*/  HGMMA.64x256x16.F32.BF16 R24, R152, gdesc[UR4].tnspB, RZ, !UPT, gsb0 ;  /* 0x43e0000498187df0 */ /* 0x000fe6000c0018ff */
        /* <DEDUP_REMOVED lines=21> */
[----:B--2---:R-:W-:Y:S05]  /*c210*/  @!P0 BRA `(.L_x_4553) ;  /* 0x0000000000048947 */ /* 0x004fea0003800000 */
[----:B------:R-:W-:Y:S01]  /*c220*/  BPT.TRAP 0x1 ;  /* 0x000000040000795c */ /* 0x000fe20000300000 */
.L_x_4553:
[----:B------:R-:W-:Y:S01]  /*c230*/  ISETP.GE.AND P1, PT, R170, 0x41, PT ;  /* 0x00000041aa00780c */ /* 0x000fe20003f26270 */
[----:B------:R-:W-:Y:S01]  /*c240*/  VIADD R11, R11, 0x38860 ;  /* 0x000388600b0b7836 */ /* 0x000fe20000000000 */
[----:B------:R-:W-:Y:S01]  /*c250*/  ULDC UR37, c[0x0][0xad0] ;  /* 0x0002b40000257ab9 */ /* 0x000fe20000000800 */
[----:B------:R-:W-:Y:S01]  /*c260*/  ULDC UR36, c[0x0][0xa80] ;  /* 0x0002a00000247ab9 */ /* 0x000fe20000000800 */
[----:B------:R-:W-:Y:S02]  /*c270*/  BSSY B0, `(.L_x_4554) ;  /* 0x000037a000007945 */ /* 0x000fe40003800000 */
[----:B------:R-:W-:-:S04]  /*c280*/  PRMT R11, R189, 0x654, R11 ;  /* 0x00000654bd0b7816 */ /* 0x000fc8000000000b */
[----:B------:R0:W-:Y:S03]  /*c290*/  SYNCS.ARRIVE.TRANS64.RED.A1T0 RZ, [R11+URZ], RZ ;  /* 0x000000ff0bff79a7 */ /* 0x0001e6000810043f */
[----:B------:R-:W-:Y:S05]  /*c2a0*/  @!P1 BRA `(.L_x_4555) ;  /* 0x0000003400d89947 */ /* 0x000fea0003800000 */
[----:B0-----:R-:W-:Y:S02]  /*c2b0*/  VIADD R11, R171, 0xfffffffe ;  /* 0xfffffffeab0b7836 */ /* 0x001fe40000000000 */
[----:B------:R-:W-:Y:S02]  /*c2c0*/  IMAD.MOV.U32 R13, RZ, RZ, R169 ;  /* 0x000000ffff0d7224 */ /* 0x000fe400078e00a9 */
[----:B------:R-:W-:Y:S02]  /*c2d0*/  IMAD.MOV.U32 R20, RZ, RZ, R21 ;  /* 0x000000ffff147224 */ /* 0x000fe400078e0015 */
[----:B------:R-:W-:-:S07]  /*c2e0*/  IMAD.MOV.U32 R14, RZ, RZ, R18 ;  /* 0x000000ffff0e7224 */ /* 0x000fce00078e0012 */
.L_x_4568:
[----:B------:R-:W-:Y:S01]  /*c2f0*/  VIADD R15, R14, 0x1 ;  /* 0x000000010e0f7836 */ /* 0x000fe20000000000 */
[C---:B------:R-:W-:Y:S01]  /*c300*/  ISETP.GT.AND P1, PT, R11.reuse, RZ, PT ;  /* 0x000000ff0b00720c */ /* 0x040fe20003f24270 */
[----:B------:R-:W-:-:S03]  /*c310*/  VIADD R11, R11, 0xffffffff ;  /* 0xffffffff0b0b7836 */ /* 0x000fc60000000000 */
[----:B------:R-:W-:-:S04]  /*c320*/  ISETP.NE.AND P2, PT, R15, 0x2, PT ;  /* 0x000000020f00780c */ /* 0x000fc80003f45270 */
[----:B------:R-:W-:Y:S02]  /*c330*/  SEL R15, R15, RZ, P2 ;  /* 0x000000ff0f0f7207 */ /* 0x000fe40001000000 */
[----:B-1----:R-:W-:-:S03]  /*c340*/  SEL R12, RZ, 0x1, P2 ;  /* 0x00000001ff0c7807 */ /* 0x002fc60001000000 */
[----:B------:R-:W-:Y:S01]  /*c350*/  IMAD.MOV.U32 R18, RZ, RZ, R15 ;  /* 0x000000ffff127224 */ /* 0x000fe200078e000f */
[----:B------:R-:W-:Y:S01]  /*c360*/  LOP3.LUT R23, R23, R12, RZ, 0x3c, !PT ;  /* 0x0000000c17177212 */ /* 0x000fe200078e3cff */
[----:B------:R-:W-:Y:S06]  /*c370*/  @!P0 BRA `(.L_x_4556) ;  /* 0x0000000000048947 */ /* 0x000fec0003800000 */
[----:B------:R-:W-:Y:S01]  /*c380*/  BPT.TRAP 0x1 ;  /* 0x000000040000795c */ /* 0x000fe20000300000 */
.L_x_4556:
[----:B------:R-:W-:Y:S01]  /*c390*/  IMAD R12, R18, 0x8, R2 ;  /* 0x00000008120c7824 */ /* 0x000fe200078e0202 */
[----:B------:R-:W-:-:S04]  /*c3a0*/  SHF.L.U32 R21, R23, 0x1f, RZ ;  /* 0x0000001f17157819 */ /* 0x000fc800000006ff */
[----:B------:R0:W1:Y:S01]  /*c3b0*/  SYNCS.PHASECHK.TRANS64.TRYWAIT P2, [R12+URZ+0x38830], R21 ;  /* 0x038830150c0075a7 */ /* 0x000062000804017f */
[----:B------:R-:W-:Y:S05]  /*c3c0*/  @!P0 BRA `(.L_x_4557) ;  /* 0x0000000000048947 */ /* 0x000fea0003800000 */
[----:B------:R-:W-:Y:S01]  /*c3d0*/  BPT.TRAP 0x1 ;  /* 0x000000040000795c */ /* 0x000fe20000300000 */
.L_x_4557:
[----:B------:R-:W-:Y:S01]  /*c3e0*/  VIADD R152, R2, 0x20400 ;  /* 0x0002040002987836 */ /* 0x000fe20000000000 */
[----:B------:R-:W-:Y:S01]  /*c3f0*/  BSSY B1, `(.L_x_4558) ;  /* 0x0000009000017945 */ /* 0x000fe20003800000 */
[----:B------:R-:W-:Y:S02]  /*c400*/  IMAD R156, R18, 0x200, R218 ;  /* 0x00000200129c7824 */ /* 0x000fe400078e02da */
[----:B------:R-:W-:Y:S01]  /*c410*/  IMAD.MOV.U32 R157, RZ, RZ, 0x40000040 ;  /* 0x40000040ff9d7424 */ /* 0x000fe200078e00ff */
[----:B------:R-:W-:-:S04]  /*c420*/  SHF.R.U32.HI R152, RZ, 0x4, R152 ;  /* 0x00000004ff987819 */ /* 0x000fc80000011698 */
[----:B------:R-:W-:-:S04]  /*c430*/  LOP3.LUT R152, R152, 0x3fff, RZ, 0xc0, !PT ;  /* 0x00003fff98987812 */ /* 0x000fc800078ec0ff */
[----:B------:R-:W-:Y:S01]  /*c440*/  LOP3.LUT R152, R152, 0x10000, RZ, 0xfc, !PT ;  /* 0x0001000098987812 */ /* 0x000fe200078efcff */
[----:B-1----:R-:W-:Y:S06]  /*c450*/  @P2 BRA `(.L_x_4559) ;  /* 0x0000000000082947 */ /* 0x002fec0003800000 */
[----:B------:R-:W1:Y:S02]  /*c460*/  SYNCS.PHASECHK.TRANS64.TRYWAIT P2, [R12+URZ+0x38830], R21 ;  /* 0x038830150c0075a7 */ /* 0x000e64000804017f */
[----:B-1----:R-:W-:Y:S05]  /*c470*/  @!P2 BRA `(.L_x_4560) ;  /* 0x000000fc002ca947 */ /* 0x002fea0003800000 */
.L_x_4559:
[----:B------:R-:W-:Y:S05]  /*c480*/  BSYNC B1 ;  /* 0x0000000000017941 */ /* 0x000fea0003800000 */
.L_x_4558:
        /* <DEDUP_REMOVED lines=14> */
[----:B------:R-:W-:Y:S02]  /*c570*/  R2UR UR18, R156 ;  /* 0x000000009c1272ca */ /* 0x000fe400000e0000 */
[----:B------:R-:W-:Y:S02]  /*c580*/  R2UR UR19, R157 ;  /* 0x000000009d1372ca */ /* 0x000fe400000e0000 */
[----:B------:R-:W-:Y:S01]  /*c590*/  WARPGROUP.ARRIVE ;  /* 0x00000000000079c5 */ /* 0x000fe20000000000 */
[----:B------:R-:W-:Y:S02]  /*c5a0*/  R2UR UR8, R4 ;  /* 0x00000000040872ca */ /* 0x000fe400000e0000 */
[----:B------:R-:W-:-:S02]  /*c5b0*/  R2UR UR9, R5 ;  /* 0x00000000050972ca */ /* 0x000fc400000e0000 */
[----:B------:R-:W-:Y:S01]  /*c5c0*/  R2UR UR12, R6 ;  /* 0x00000000060c72ca */ /* 0x000fe200000e0000 */
[----:B------:R-:W-:Y:S01]  /*c5d0*/  HGMMA.64x64x16.F32.BF16 R152, gdesc[UR4], RZ, !UPT, gsb0 ;  /* 0x00e00000049879f0 */ /* 0x000fe2000c0018ff */
        /* <DEDUP_REMOVED lines=15> */
.L_x_4561:
[----:B------:R2:W3:Y:S01]  /*c6d0*/  SYNCS.PHASECHK.TRANS64.TRYWAIT P2, [R12+URZ+0x38850], R21 ;  /* 0x038850150c0075a7 */ /* 0x0004e2000804017f */
[----:B------:R-:W-:Y:S05]  /*c6e0*/  @!P0 BRA `(.L_x_4562) ;  /* 0x0000000000048947 */ /* 0x000fea0003800000 */
[----:B------:R-:W-:Y:S01]  /*c6f0*/  BPT.TRAP 0x1 ;  /* 0x000000040000795c */ /* 0x000fe20000300000 */
.L_x_4562:
[----:B------:R-:W-:Y:S01]  /*c700*/  VIADD R196, R2, 0x26400 ;  /* 0x0002640002c47836 */ /* 0x000fe20000000000 */
[----:B------:R-:W-:Y:S04]  /*c710*/  BSSY B1, `(.L_x_4563) ;  /* 0x0000005000017945 */ /* 0x000fe80003800000 */
[----:B------:R-:W-:Y:S01]  /*c720*/  SHF.R.U32.HI R196, RZ, 0x4, R196 ;  /* 0x00000004ffc47819 */ /* 0x000fe200000116c4 */
[----:B---3--:R-:W-:Y:S06]  /*c730*/  @P2 BRA `(.L_x_4564) ;  /* 0x0000000000082947 */ /* 0x008fec0003800000 */
[----:B------:R-:W3:Y:S02]  /*c740*/  SYNCS.PHASECHK.TRANS64.TRYWAIT P2, [R12+URZ+0x38850], R21 ;  /* 0x038850150c0075a7 */ /* 0x000ee4000804017f */
[----:B---3--:R-:W-:Y:S05]  /*c750*/  @!P2 BRA `(.L_x_4565) ;  /* 0x000000f80088a947 */ /* 0x008fea0003800000 */
.L_x_4564:
[----:B------:R-:W-:Y:S05]  /*c760*/  BSYNC B1 ;  /* 0x0000000000017941 */ /* 0x000fea0003800000 */
.L_x_4563:
[----:B0123--:R-:W-:Y:S01]  /*c770*/  LOP3.LUT R21, R196, 0x3fff, RZ, 0xc0, !PT ;  /* 0x00003fffc4157812 */ /* 0x00ffe200078ec0ff */
[C---:B------:R-:W-:Y:S01]  /*c780*/  VIADD R196, R0.reuse, 0x2 ;  /* 0x0000000200c47836 */ /* 0x040fe20000000000 */
[----:B------:R-:W-:Y:S01]  /*c790*/  WARPGROUP.ARRIVE ;  /* 0x00000000000079c5 */ /* 0x000fe20000000000 */
[----:B------:R-:W-:Y:S01]  /*c7a0*/  VIADD R200, R0, 0x4 ;  /* 0x0000000400c87836 */ /* 0x000fe20000000000 */
[----:B------:R-:W-:Y:S01]  /*c7b0*/  LOP3.LUT R0, R21, 0x10000, RZ, 0xfc, !PT ;  /* 0x0001000015007812 */ /* 0x000fe200078efcff */
[----:B------:R-:W-:-:S03]  /*c7c0*/  IMAD R198, R15, 0x1000, R219 ;  /* 0x000010000fc67824 */ /* 0x000fc600078e02db */
[----:B------:R-:W0:Y:S01]  /*c7d0*/  S2R R21, SR_TID.X ;  /* 0x0000000000157919 */ /* 0x000e220000002100 */
[----:B------:R-:W-:Y:S02]  /*c7e0*/  IMAD.MOV.U32 R199, RZ, RZ, 0x40000040 ;  /* 0x40000040ffc77424 */ /* 0x000fe400078e00ff */
[----:B------:R-:W-:Y:S01]  /*c7f0*/  IMAD.MOV.U32 R202, RZ, RZ, R0 ;  /* 0x000000ffffca7224 */ /* 0x000fe200078e0000 */
[----:B------:R-:W-:Y:S01]  /*c800*/  R2UR UR6, R198 ;  /* 0x00000000c60672ca */ /* 0x000fe200000e0000 */
[----:B------:R-:W-:Y:S01]  /*c810*/  IMAD.MOV.U32 R203, RZ, RZ, 0x40000040 ;  /* 0x40000040ffcb7424 */ /* 0x000fe200078e00ff */
[----:B------:R-:W-:Y:S01]  /*c820*/  R2UR UR7, R199 ;  /* 0x00000000c70772ca */ /* 0x000fe200000e0000 */
[----:B------:R-:W-:Y:S01]  /*c830*/  IMAD.MOV.U32 R197, RZ, RZ, 0x40000040 ;  /* 0x40000040ffc57424 */ /* 0x000fe200078e00ff */
[----:B------:R-:W-:Y:S01]  /*c840*/  R2UR UR4, R202 ;  /* 0x00000000ca0472ca */ /* 0x000fe200000e0000 */
[----:B------:R-:W-:Y:S01]  /*c850*/  IMAD.MOV.U32 R201, RZ, RZ, 0x40000040 ;  /* 0x40000040ffc97424 */ /* 0x000fe200078e00ff */
[----:B------:R-:W-:Y:S01]  /*c860*/  R2UR UR5, R203 ;  /* 0x00000000cb0572ca */ /* 0x000fe200000e0000 */
[----:B------:R-:W-:-:S02]  /*c870*/  VIADD R199, R198, 0x800 ;  /* 0x00000800c6c77836 */ /* 0x000fc40000000000 */
[----:B------:R-:W-:Y:S02]  /*c880*/  VIADD R202, R0, 0x800 ;  /* 0x0000080000ca7836 */ /* 0x000fe40000000000 */
[----:B------:R-:W-:-:S08]  /*c890*/  IMAD.MOV.U32 R203, RZ, RZ, 0xa00 ;  /* 0x00000a00ffcb7424 */ /* 0x000fd000078e00ff */
[----:B------:R-:W-:Y:S01]  /*c8a0*/  HGMMA.64x64x16.F32.BF16 R152, gdesc[UR4], R152, gsb0 ;  /* 0x00e00000049879f0 */ /* 0x000fe20008001898 */
[----:B------:R-:W-:Y:S01]  /*c8b0*/  R2UR UR4, R196 ;  /* 0x00000000c40472ca */ /* 0x000fe200000e0000 */
[----:B------:R-:W-:Y:S01]  /*c8c0*/  VIADD R196, R198, 0x2 ;  /* 0x00000002c6c47836 */ /* 0x000fe20000000000 */
[----:B------:R-:W-:Y:S01]  /*c8d0*/  R2UR UR5, R197 ;  /* 0x00000000c50572ca */ /* 0x000fe200000e0000 */
[----:B------:R-:W-:-:S03]  /*c8e0*/  IMAD.MOV.U32 R197, RZ, RZ, 0x40000040 ;  /* 0x40000040ffc57424 */ /* 0x000fc600078e00ff */
[----:B------:R-:W-:Y:S01]  /*c8f0*/  R2UR UR6, R196 ;  /* 0x00000000c40672ca */ /* 0x000fe200000e0000 */
[----:B------:R-:W-:Y:S01]  /*c900*/  VIADD R196, R198, 0x4 ;  /* 0x00000004c6c47836 */ /* 0x000fe20000000000 */
[----:B------:R-:W-:Y:S01]  /*c910*/  R2UR UR7, R197 ;  /* 0x00000000c50772ca */ /* 0x000fe200000e0000 */
[----:B------:R-:W-:Y:S01]  /*c920*/  IMAD.MOV.U32 R197, RZ, RZ, 0x40000040 ;  /* 0x40000040ffc57424 */ /* 0x000fe200078e00ff */
[----:B0-----:R-:W-:-:S06]  /*c930*/  SHF.R.U32.HI R21, RZ, 0x7, R21 ;  /* 0x00000007ff157819 */ /* 0x001fcc0000011615 */
[----:B------:R-:W0:Y:S02]  /*c940*/  SHFL.IDX PT, R21, R21, RZ, 0x1f ;  /* 0x00001fff15157589 */ /* 0x000e2400000e0000 */
[----:B0-----:R-:W-:-:S04]  /*c950*/  ISETP.GT.AND P2, PT, R21, 0x7f, PT ;  /* 0x0000007f1500780c */ /* 0x001fc80003f44270 */
[----:B------:R-:W-:Y:S02]  /*c960*/  SEL R21, RZ, 0x2, !P2 ;  /* 0x00000002ff157807 */ /* 0x000fe40005000000 */
[----:B------:R-:W-:-:S04]  /*c970*/  SEL R203, R203, 0x980, P2 ;  /* 0x00000980cbcb7807 */ /* 0x000fc80001000000 */
[----:B------:R-:W-:Y:S01]  /*c980*/  LOP3.LUT R203, R203, 0xa00, RZ, 0xc0, !PT ;  /* 0x00000a00cbcb7812 */ /* 0x000fe200078ec0ff */
[----:B------:R-:W-:Y:S02]  /*c990*/  WARPGROUP.DEPBAR.LE gsb0, 0x0 ;  /* 0x00008000000079c5 */ /* 0x000fe40000010000 */
[----:B------:R-:W-:-:S06]  /*c9a0*/  WARPGROUP.ARRIVE ;  /* 0x00000000000079c5 */ /* 0x000fcc0000000000 */
[----:B------:R-:W-:Y:S01]  /*c9b0*/  HGMMA.64x64x16.F32.BF16 R152, gdesc[UR4], R152, gsb0 ;  /* 0x00e00000049879f0 */ /* 0x000fe20008001898 */
[----:B------:R-:W-:Y:S02]  /*c9c0*/  R2UR UR4, R200 ;  /* 0x00000000c80472ca */ /* 0x000fe400000e0000 */
        /* <DEDUP_REMOVED lines=155> */
[----:B------:R-:W-:-:S03]  /*d380*/  IMAD.MOV.U32 R197, RZ, RZ, 0x40000040 ;  /* 0x40000040ffc57424 */ /* 0x000fc600078e00ff */
[----:B------:R-:W-:Y:S01]  /*d390*/  R2UR UR4, R196 ;  /* 0x00000000c40472ca */ /* 0x000fe200000e0000 */
[----:B------:R-:W-:Y:S01]  /*d3a0*/  IMAD.MOV.U32 R196, RZ, RZ, 0x4 ;  /* 0x00000004ffc47424 */ /* 0x000fe200078e00ff */
[----:B------:R-:W-:-:S04]  /*d3b0*/  R2UR UR5, R197 ;  /* 0x00000000c50572ca */ /* 0x000fc800000e0000 */
[C---:B------:R-:W-:Y:S02]  /*d3c0*/  SEL R197, R196.reuse, 0x2, P2 ;  /* 0x00000002c4c57807 */ /* 0x040fe40001000000 */
[----:B------:R-:W-:-:S03]  /*d3d0*/  SEL R196, R196, 0x6, !P2 ;  /* 0x00000006c4c47807 */ /* 0x000fc60005000000 */
[----:B------:R-:W-:Y:S01]  /*d3e0*/  IMAD.IADD R200, R199, 0x1, R197 ;  /* 0x00000001c7c87824 */ /* 0x000fe200078e02c5 */
[----:B------:R-:W-:Y:S02]  /*d3f0*/  WARPGROUP.DEPBAR.LE gsb0, 0x0 ;  /* 0x00008000000079c5 */ /* 0x000fe40000010000 */
[----:B------:R-:W-:-:S06]  /*d400*/  WARPGROUP.ARRIVE ;  /* 0x00000000000079c5 */ /* 0x000fcc0000000000 */
[----:B------:R-:W-:Y:S01]  /*d410*/  HGMMA.64x64x16.F32.BF16 R152, gdesc[UR4], R152, gsb0 ;  /* 0x00e00000049879f0 */ /* 0x000fe20008001898 */
[----:B------:R-:W-:Y:S01]  /*d420*/  R2UR UR6, R200 ;  /* 0x00000000c80672ca */ /* 0x000fe200000e0000 */
[----:B------:R-:W-:Y:S01]  /*d430*/  IMAD.IADD R200, R202, 0x1, R197 ;  /* 0x00000001cac87824 */ /* 0x000fe200078e02c5 */
[----:B------:R-:W-:Y:S01]  /*d440*/  R2UR UR7, R201 ;  /* 0x00000000c90772ca */ /* 0x000fe200000e0000 */
[----:B------:R-:W-:-:S03]  /*d450*/  IMAD.MOV.U32 R201, RZ, RZ, 0x40000040 ;  /* 0x40000040ffc97424 */ /* 0x000fc600078e00ff */
        /* <DEDUP_REMOVED lines=13> */
[----:B------:R-:W-:Y:S02]  /*d530*/  IMAD.MOV.U32 R201, RZ, RZ, 0x40000040 ;  /* 0x40000040ffc97424 */ /* 0x000fe400078e00ff */
[----:B------:R-:W-:Y:S01]  /*d540*/  VIADD R199, R0, 0xa00 ;  /* 0x00000a0000c77836 */ /* 0x000fe20000000000 */
[----:B------:R-:W-:Y:S02]  /*d550*/  R2UR UR6, R200 ;  /* 0x00000000c80672ca */ /* 0x000fe400000e0000 */
[----:B------:R-:W-:Y:S01]  /*d560*/  R2UR UR7, R201 ;  /* 0x00000000c90772ca */ /* 0x000fe200000e0000 */
[----:B------:R-:W-:Y:S01]  /*d570*/  IMAD.MOV.U32 R201, RZ, RZ, 0x40000040 ;  /* 0x40000040ffc97424 */ /* 0x000fe200078e00ff */
[----:B------:R-:W-:-:S02]  /*d580*/  IADD3 R200, R202, R203, R0 ;  /* 0x000000cbcac87210 */ /* 0x000fc40007ffe000 */
        /* <DEDUP_REMOVED lines=10> */
[----:B------:R-:W-:Y:S01]  /*d630*/  VIADD R202, R198, 0xa00 ;  /* 0x00000a00c6ca7836 */ /* 0x000fe20000000000 */
[----:B------:R-:W-:Y:S01]  /*d640*/  R2UR UR7, R203 ;  /* 0x00000000cb0772ca */ /* 0x000fe200000e0000 */
        /* <DEDUP_REMOVED lines=25> */
[----:B------:R-:W-:Y:S01]  /*d7e0*/  VIADD R199, R0, 0xc00 ;  /* 0x00000c0000c77836 */ /* 0x000fe20000000000 */
[----:B------:R-:W-:Y:S02]  /*d7f0*/  WARPGROUP.DEPBAR.LE gsb0, 0x0 ;  /* 0x00008000000079c5 */ /* 0x000fe40000010000 */
[----:B------:R-:W-:-:S07]  /*d800*/  WARPGROUP.ARRIVE ;  /* 0x00000000000079c5 */ /* 0x000fce0000000000 */
[----:B------:R-:W-:Y:S01]  /*d810*/  HGMMA.64x64x16.F32.BF16 R152, gdesc[UR4], R152, gsb0 ;  /* 0x00e00000049879f0 */ /* 0x000fe20008001898 */
[----:B------:R-:W-:Y:S01]  /*d820*/  R2UR UR4, R200 ;  /* 0x00000000c80472ca */ /* 0x000fe200000e0000 */
[----:B------:R-:W-:Y:S01]  /*d830*/  IMAD.IADD R200, R196, 0x1, R202 ;  /* 0x00000001c4c87824 */ /* 0x000fe200078e02ca */
[----:B------:R-:W-:Y:S01]  /*d840*/  R2UR UR5, R201 ;  /* 0x00000000c90572ca */ /* 0x000fe200000e0000 */
[----:B------:R-:W-:Y:S02]  /*d850*/  IMAD.MOV.U32 R201, RZ, RZ, 0x40000040 ;  /* 0x40000040ffc97424 */ /* 0x000fe400078e00ff */
[----:B------:R-:W-:Y:S01]  /*d860*/  IMAD.MOV.U32 R202, RZ, RZ, 0x30 ;  /* 0x00000030ffca7424 */ /* 0x000fe200078e00ff */
[----:B------:R-:W-:Y:S02]  /*d870*/  R2UR UR6, R200 ;  /* 0x00000000c80672ca */ /* 0x000fe400000e0000 */
[----:B------:R-:W-:Y:S01]  /*d880*/  R2UR UR7, R201 ;  /* 0x00000000c90772ca */ /* 0x000fe200000e0000 */
[----:B------:R-:W-:Y:S01]  /*d890*/  IMAD.MOV.U32 R201, RZ, RZ, 0x40000040 ;  /* 0x40000040ffc97424 */ /* 0x000fe200078e00ff */
[----:B------:R-:W-:-:S04]  /*d8a0*/  SEL R202, R202, 0x2e, P2 ;  /* 0x0000002ecaca7807 */ /* 0x000fc80001000000 */
        /* <DEDUP_REMOVED lines=66> */
[----:B------:R-:W-:Y:S02]  /*dcd0*/  WARPGROUP.DEPBAR.LE gsb0, 0x0 ;  /* 0x00008000000079c5 */ /* 0x000fe40000010000 */
[----:B------:R-:W-:-:S10]  /*dce0*/  WARPGROUP.ARRIVE ;  /* 0x00000000000079c5 */ /* 0x000fd40000000000 */
[----:B------:R-:W-:Y:S01]  /*dcf0*/  HGMMA.64x64x16.F32.BF16 R152, gdesc[UR4], R152, gsb0 ;  /* 0x00e00000049879f0 */ /* 0x000fe20008001898 */
[----:B------:R-:W-:Y:S01]  /*dd00*/  R2UR UR6, R200 ;  /* 0x00000000c80672ca */ /* 0x000fe200000e0000 */
[----:B------:R-:W-:Y:S01]  /*dd10*/  IMAD.IADD R200, R202, 0x1, R21 ;  /* 0x00000001cac87824 */ /* 0x000fe200078e0215 */
[----:B------:R-:W-:Y:S01]  /*dd20*/  R2UR UR7, R201 ;  /* 0x00000000c90772ca */ /* 0x000fe200000e0000 */
[----:B------:R-:W-:Y:S02]  /*dd30*/  IMAD.MOV.U32 R201, RZ, RZ, 0x40000040 ;  /* 0x40000040ffc97424 */ /* 0x000fe400078e00ff */
[----:B------:R-:W-:Y:S01]  /*dd40*/  IMAD.MOV.U32 R21, RZ, RZ, 0x1000 ;  /* 0x00001000ff157424 */ /* 0x000fe200078e00ff */
[----:B------:R-:W-:Y:S01]  /*dd50*/  R2UR UR4, R200 ;  /* 0x00000000c80472ca */ /* 0x000fe200000e0000 */
[----:B------:R-:W-:Y:S01]  /*dd60*/  IMAD.IADD R200, R202, 0x1, R197 ;  /* 0x00000001cac87824 */ /* 0x000fe200078e02c5 */
[----:B------:R-:W-:Y:S01]  /*dd70*/  R2UR UR5, R201 ;  /* 0x00000000c90572ca */ /* 0x000fe200000e0000 */
[----:B------:R-:W-:Y:S01]  /*dd80*/  IMAD.MOV.U32 R201, RZ, RZ, 0x40000040 ;  /* 0x40000040ffc97424 */ /* 0x000fe200078e00ff */
[----:B------:R-:W-:-:S04]  /*dd90*/  SEL R21, R21, 0xf80, P2 ;  /* 0x00000f8015157807 */ /* 0x000fc80001000000 */
[----:B------:R-:W-:Y:S01]  /*dda0*/  LOP3.LUT R21, R21, 0x1e00, RZ, 0xc0, !PT ;  /* 0x00001e0015157812 */ /* 0x000fe200078ec0ff */
[----:B------:R-:W-:Y:S02]  /*ddb0*/  WARPGROUP.DEPBAR.LE gsb0, 0x0 ;  /* 0x00008000000079c5 */ /* 0x000fe40000010000 */
[----:B------:R-:W-:-:S06]  /*ddc0*/  WARPGROUP.ARRIVE ;  /* 0x00000000000079c5 */ /* 0x000fcc0000000000 */
[----:B------:R-:W-:Y:S01]  /*ddd0*/  HGMMA.64x64x16.F32.BF16 R152, gdesc[UR4], R152, gsb0 ;  /* 0x00e00000049879f0 */ /* 0x000fe20008001898 */
[----:B------:R-:W-:Y:S01]  /*dde0*/  R2UR UR4, R200 ;  /* 0x00000000c80472ca */ /* 0x000fe200000e0000 */
[--C-:B------:R-:W-:Y:S01]  /*ddf0*/  IMAD.IADD R200, R197, 0x1, R199.reuse ;  /* 0x00000001c5c87824 */ /* 0x100fe200078e02c7 */
[----:B------:R-:W-:Y:S01]  /*de00*/  R2UR UR5, R201 ;  /* 0x00000000c90572ca */ /* 0x000fe200000e0000 */
[----:B------:R-:W-:Y:S02]  /*de10*/  IMAD.MOV.U32 R201, RZ, RZ, 0x40000040 ;  /* 0x40000040ffc97424 */ /* 0x000fe400078e00ff */
[----:B------:R-:W-:Y:S01]  /*de20*/  IMAD.MOV.U32 R197, RZ, RZ, 0x40000040 ;  /* 0x40000040ffc57424 */ /* 0x000fe200078e00ff */
[----:B------:R-:W-:Y:S01]  /*de30*/  R2UR UR6, R200 ;  /* 0x00000000c80672ca */ /* 0x000fe200000e0000 */
[----:B------:R-:W-:Y:S01]  /*de40*/  IMAD.IADD R200, R202, 0x1, R196 ;  /* 0x00000001cac87824 */ /* 0x000fe200078e02c4 */
[----:B------:R-:W-:Y:S01]  /*de50*/  R2UR UR7, R201 ;  /* 0x00000000c90772ca */ /* 0x000fe200000e0000 */
[----:B------:R-:W-:-:S02]  /*de60*/  IMAD.IADD R196, R196, 0x1, R199 ;  /* 0x00000001c4c47824 */ /* 0x000fc400078e02c7 */
        /* <DEDUP_REMOVED lines=9> */
[----:B------:R-:W-:Y:S02]  /*df00*/  R2UR UR5, R201 ;  /* 0x00000000c90572ca */ /* 0x000fe400000e0000 */
[----:B------:R-:W-:Y:S02]  /*df10*/  R2UR UR6, R196 ;  /* 0x00000000c40672ca */ /* 0x000fe400000e0000 */
[----:B------:R-:W-:Y:S01]  /*df20*/  R2UR UR7, R197 ;  /* 0x00000000c50772ca */ /* 0x000fe200000e0000 */
[----:B------:R-:W-:Y:S01]  /*df30*/  IMAD.MOV.U32 R197, RZ, RZ, 0x40000040 ;  /* 0x40000040ffc57424 */ /* 0x000fe200078e00ff */
[----:B------:R-:W-:Y:S01]  /*df40*/  IADD3 R196, R199, R21, R0 ;  /* 0x00000015c7c47210 */ /* 0x000fe20007ffe000 */
[----:B------:R-:W-:Y:S01]  /*df50*/  IMAD.MOV.U32 R199, RZ, RZ, 0x40000040 ;  /* 0x40000040ffc77424 */ /* 0x000fe200078e00ff */
[----:B------:R-:W-:-:S02]  /*df60*/  WARPGROUP.DEPBAR.LE gsb0, 0x0 ;  /* 0x00008000000079c5 */ /* 0x000fc40000010000 */
        /* <DEDUP_REMOVED lines=12> */
.L_x_4566:
        /* <DEDUP_REMOVED lines=24> */
[----:B------:R-:W-:-:S06]  /*e1b0*/  FMUL.FTZ R162, R162, UR37 ;  /* 0x00000025a2a27c20 */ /* 0x000fcc0008410000 */
        /* <DEDUP_REMOVED lines=26> */
[----:B------:R-:W-:Y:S01]  /*e360*/  MUFU.TANH R154, R154 ;  /* 0x0000009a009a7308 */ /* 0x000fe20000002400 */
[----:B--2---:R-:W-:-:S07]  /*e370*/  FMNMX.FTZ R21, R180, R21, !PT ;  /* 0x00000015b4157209 */ /* 0x004fce0007810000 */
[----:B------:R-:W-:Y:S01]  /*e380*/  MUFU.TANH R155, R155 ;  /* 0x0000009b009b7308 */ /* 0x000fe20000002400 */
[----:B0-----:R-:W-:-:S05]  /*e390*/  FMNMX.FTZ R21, R181, R21, !PT ;  /* 0x00000015b5157209 */ /* 0x001fca0007810000 */
[----:B------:R-:W0:Y:S02]  /*e3a0*/  SHFL.BFLY PT, R168, R21, 0x2, 0x1f ;  /* 0x0c401f0015a87f89 */ /* 0x000e2400000e0000 */
[----:B------:R-:W-:Y:S08]  /*e3b0*/  MUFU.TANH R158, R158 ;  /* 0x0000009e009e7308 */ /* 0x000ff00000002400 */
[----:B------:R-:W-:Y:S08]  /*e3c0*/  MUFU.TANH R159, R159 ;  /* 0x0000009f009f7308 */ /* 0x000ff00000002400 */
[----:B------:R-:W-:Y:S01]  /*e3d0*/  MUFU.TANH R162, R162 ;  /* 0x000000a200a27308 */ /* 0x000fe20000002400 */
[----:B0-----:R-:W-:-:S05]  /*e3e0*/  FMNMX.FTZ R21, R21, R168, !PT ;  /* 0x000000a815157209 */ /* 0x001fca0007810000 */
[----:B------:R-:W0:Y:S02]  /*e3f0*/  SHFL.BFLY PT, R168, R21, 0x1, 0x1f ;  /* 0x0c201f0015a87f89 */ /* 0x000e2400000e0000 */
[----:B0-----:R-:W-:Y:S01]  /*e400*/  FMNMX.FTZ R21, R21, R168, !PT ;  /* 0x000000a815157209 */ /* 0x001fe20007810000 */
[----:B------:R-:W-:-:S04]  /*e410*/  IMAD.U32 R168, RZ, RZ, UR36 ;  /* 0x00000024ffa87e24 */ /* 0x000fc8000f8e00ff */
[C---:B------:R-:W-:Y:S01]  /*e420*/  FADD.FTZ R20, -R21.reuse, R20 ;  /* 0x0000001415147221 */ /* 0x040fe20000010100 */
[----:B------:R-:W-:-:S03]  /*e430*/  FMUL.FTZ R197, R21, R168 ;  /* 0x000000a815c57220 */ /* 0x000fc60000410000 */
[-C--:B------:R-:W-:Y:S01]  /*e440*/  FMUL.FTZ R20, R20, R168.reuse ;  /* 0x000000a814147220 */ /* 0x080fe20000410000 */
        /* <DEDUP_REMOVED lines=18> */
[----:B------:R2:W3:Y:S01]  /*e570*/  MUFU.EX2 R169, R153 ;  /* 0x0000009900a97308 */ /* 0x0004e20000000800 */
[-C--:B0-----:R-:W-:Y:S01]  /*e580*/  FMUL.FTZ R24, R24, R20.reuse ;  /* 0x0000001418187220 */ /* 0x081fe20000410000 */
[-C--:B------:R-:W-:Y:S01]  /*e590*/  FMUL.FTZ R25, R25, R20.reuse ;  /* 0x0000001419197220 */ /* 0x080fe20000410000 */
[-C--:B------:R-:W-:Y:S01]  /*e5a0*/  FMUL.FTZ R28, R28, R20.reuse ;  /* 0x000000141c1c7220 */ /* 0x080fe20000410000 */
[-C--:B------:R-:W-:Y:S01]  /*e5b0*/  FMUL.FTZ R29, R29, R20.reuse ;  /* 0x000000141d1d7220 */ /* 0x080fe20000410000 */
[-C--:B------:R-:W-:Y:S01]  /*e5c0*/  FMUL.FTZ R32, R32, R20.reuse ;  /* 0x0000001420207220 */ /* 0x080fe20000410000 */
[-C--:B------:R-:W-:Y:S01]  /*e5d0*/  FMUL.FTZ R33, R33, R20.reuse ;  /* 0x0000001421217220 */ /* 0x080fe20000410000 */
[----:B------:R-:W-:Y:S01]  /*e5e0*/  FMUL.FTZ R36, R36, R20 ;  /* 0x0000001424247220 */ /* 0x000fe20000410000 */
[----:B------:R-:W0:Y:S01]  /*e5f0*/  MUFU.EX2 R156, R156 ;  /* 0x0000009c009c7308 */ /* 0x000e220000000800 */
[----:B-1----:R-:W-:Y:S01]  /*e600*/  FFMA.FTZ R3, R20, R3, R152 ;  /* 0x0000000314037223 */ /* 0x002fe20000010098 */
[----:B--2---:R-:W-:Y:S01]  /*e610*/  FMUL.FTZ R153, R163, UR37 ;  /* 0x00000025a3997c20 */ /* 0x004fe20008410000 */
[----:B------:R-:W-:Y:S01]  /*e620*/  FMUL.FTZ R163, R166, UR37 ;  /* 0x00000025a6a37c20 */ /* 0x000fe20008410000 */
[----:B------:R-:W-:Y:S01]  /*e630*/  FMUL.FTZ R166, R167, UR37 ;  /* 0x00000025a7a67c20 */ /* 0x000fe20008410000 */
[----:B------:R-:W-:Y:S01]  /*e640*/  FMUL.FTZ R167, R170, UR37 ;  /* 0x00000025aaa77c20 */ /* 0x000fe20008410000 */
[----:B------:R-:W-:Y:S01]  /*e650*/  FMUL.FTZ R170, R171, UR37 ;  /* 0x00000025abaa7c20 */ /* 0x000fe20008410000 */
[----:B------:R-:W-:Y:S01]  /*e660*/  FMUL.FTZ R171, R174, UR37 ;  /* 0x00000025aeab7c20 */ /* 0x000fe20008410000 */
[----:B------:R-:W1:Y:S01]  /*e670*/  MUFU.TANH R153, R153 ;  /* 0x0000009900997308 */ /* 0x000e620000002400 */
[C---:B---3--:R-:W-:Y:S01]  /*e680*/  FADD.FTZ R3, R169.reuse, R3 ;  /* 0x00000003a9037221 */ /* 0x048fe20000010000 */
[----:B------:R-:W-:Y:S01]  /*e690*/  F2FP.BF16.F32.PACK_AB R152, R169, R152 ;  /* 0x00000098a998723e */ /* 0x000fe200000010ff */
[----:B------:R-:W-:-:S02]  /*e6a0*/  IMAD.MOV R169, RZ, RZ, -R222 ;  /* 0x000000ffffa97224 */ /* 0x000fc400078e0ade */
[----:B------:R-:W-:Y:S01]  /*e6b0*/  FMUL.FTZ R174, R175, UR37 ;  /* 0x00000025afae7c20 */ /* 0x000fe20008410000 */
[----:B------:R-:W-:Y:S01]  /*e6c0*/  FMUL.FTZ R175, R178, UR37 ;  /* 0x00000025b2af7c20 */ /* 0x000fe20008410000 */
[----:B------:R-:W-:Y:S01]  /*e6d0*/  FMUL.FTZ R178, R179, UR37 ;  /* 0x00000025b3b27c20 */ /* 0x000fe20008410000 */
[----:B------:R-:W-:Y:S01]  /*e6e0*/  FMUL.FTZ R179, R182, UR37 ;  /* 0x00000025b6b37c20 */ /* 0x000fe20008410000 */
[----:B------:R-:W-:Y:S01]  /*e6f0*/  ISETP.NE.AND P2, PT, R221, R169, PT ;  /* 0x000000a9dd00720c */ /* 0x000fe20003f45270 */
[----:B------:R-:W-:Y:S01]  /*e700*/  VIADD R169, R12, 0x38840 ;  /* 0x000388400ca97836 */ /* 0x000fe20000000000 */
[----:B------:R-:W2:Y:S01]  /*e710*/  MUFU.TANH R163, R163 ;  /* 0x000000a300a37308 */ /* 0x000ea20000002400 */
[----:B------:R-:W-:Y:S01]  /*e720*/  FMUL.FTZ R182, R183, UR37 ;  /* 0x00000025b7b67c20 */ /* 0x000fe20008410000 */
[----:B0-----:R-:W-:Y:S01]  /*e730*/  FADD.FTZ R3, R156, R3 ;  /* 0x000000039c037221 */ /* 0x001fe20000010000 */
[-C--:B------:R-:W-:Y:S01]  /*e740*/  FMUL.FTZ R37, R37, R20.reuse ;  /* 0x0000001425257220 */ /* 0x080fe20000410000 */
[----:B------:R-:W-:Y:S01]  /*e750*/  PRMT R169, R189, 0x654, R169 ;  /* 0x00000654bda97816 */ /* 0x000fe200000000a9 */
[-C--:B------:R-:W-:Y:S01]  /*e760*/  FMUL.FTZ R40, R40, R20.reuse ;  /* 0x0000001428287220 */ /* 0x080fe20000410000 */
[-C--:B------:R-:W-:Y:S01]  /*e770*/  FMUL.FTZ R41, R41, R20.reuse ;  /* 0x0000001429297220 */ /* 0x080fe20000410000 */
[-C--:B------:R-:W-:Y:S01]  /*e780*/  FMUL.FTZ R44, R44, R20.reuse ;  /* 0x000000142c2c7220 */ /* 0x080fe20000410000 */
[----:B------:R0:W-:Y:S01]  /*e790*/  SYNCS.ARRIVE.TRANS64.RED.A1T0 RZ, [R169+URZ], RZ ;  /* 0x000000ffa9ff79a7 */ /* 0x0001e2000810043f */
[----:B------:R-:W3:Y:S01]  /*e7a0*/  MUFU.TANH R166, R166 ;  /* 0x000000a600a67308 */ /* 0x000ee20000002400 */
[----:B------:R-:W-:Y:S01]  /*e7b0*/  FMUL.FTZ R45, R45, R20 ;  /* 0x000000142d2d7220 */ /* 0x000fe20000410000 */
[----:B------:R-:W-:-:S02]  /*e7c0*/  @!P2 IMAD R14, R14, 0x40, R194 ;  /* 0x000000400e0ea824 */ /* 0x000fc400078e02c2 */
[-C--:B------:R-:W-:Y:S01]  /*e7d0*/  FMUL.FTZ R48, R48, R20.reuse ;  /* 0x0000001430307220 */ /* 0x080fe20000410000 */
[-C--:B------:R-:W-:Y:S01]  /*e7e0*/  FMUL.FTZ R49, R49, R20.reuse ;  /* 0x0000001431317220 */ /* 0x080fe20000410000 */
[-C--:B------:R-:W-:Y:S01]  /*e7f0*/  FMUL.FTZ R52, R52, R20.reuse ;  /* 0x0000001434347220 */ /* 0x080fe20000410000 */
[----:B------:R-:W-:Y:S01]  /*e800*/  @!P2 IMAD R14, R14, 0x4, R2 ;  /* 0x000000040e0ea824 */ /* 0x000fe200078e0202 */
[----:B0-----:R-:W-:Y:S01]  /*e810*/  FMNMX.FTZ R169, R154, R13, !PT ;  /* 0x0000000d9aa97209 */ /* 0x001fe20007810000 */
[----:B------:R-:W0:Y:S01]  /*e820*/  MUFU.TANH R167, R167 ;  /* 0x000000a700a77308 */ /* 0x000e220000002400 */
[-C--:B------:R-:W-:Y:S01]  /*e830*/  FMUL.FTZ R53, R53, R20.reuse ;  /* 0x0000001435357220 */ /* 0x080fe20000410000 */
[-C--:B------:R-:W-:Y:S01]  /*e840*/  FMUL.FTZ R56, R56, R20.reuse ;  /* 0x0000001438387220 */ /* 0x080fe20000410000 */
[----:B------:R-:W-:Y:S01]  /*e850*/  FMNMX.FTZ R169, R155, R169, !PT ;  /* 0x000000a99ba97209 */ /* 0x000fe20007810000 */
[----:B------:R-:W-:Y:S01]  /*e860*/  @!P2 STS [R14+0x38400], R20 ;  /* 0x038400140e00a388 */ /* 0x000fe20000000800 */
[-C--:B------:R-:W-:Y:S01]  /*e870*/  FMUL.FTZ R57, R57, R20.reuse ;  /* 0x0000001439397220 */ /* 0x080fe20000410000 */
[-C--:B------:R-:W-:Y:S01]  /*e880*/  FMUL.FTZ R60, R60, R20.reuse ;  /* 0x000000143c3c7220 */ /* 0x080fe20000410000 */
[----:B------:R-:W-:Y:S01]  /*e890*/  FMNMX.FTZ R169, R158, R169, !PT ;  /* 0x000000a99ea97209 */ /* 0x000fe20007810000 */
[----:B------:R-:W4:Y:S01]  /*e8a0*/  MUFU.TANH R170, R170 ;  /* 0x000000aa00aa7308 */ /* 0x000f220000002400 */
[-C--:B------:R-:W-:Y:S01]  /*e8b0*/  FMUL.FTZ R61, R61, R20.reuse ;  /* 0x000000143d3d7220 */ /* 0x080fe20000410000 */
[-C--:B------:R-:W-:Y:S01]  /*e8c0*/  FMUL.FTZ R64, R64, R20.reuse ;  /* 0x0000001440407220 */ /* 0x080fe20000410000 */
[----:B------:R-:W-:Y:S01]  /*e8d0*/  FMNMX.FTZ R169, R159, R169, !PT ;  /* 0x000000a99fa97209 */ /* 0x000fe20007810000 */
[-C--:B------:R-:W-:Y:S01]  /*e8e0*/  FMUL.FTZ R65, R65, R20.reuse ;  /* 0x0000001441417220 */ /* 0x080fe20000410000 */
[-C--:B------:R-:W-:Y:S01]  /*e8f0*/  FMUL.FTZ R68, R68, R20.reuse ;  /* 0x0000001444447220 */ /* 0x080fe20000410000 */
[-C--:B------:R-:W-:Y:S01]  /*e900*/  FMUL.FTZ R69, R69, R20.reuse ;  /* 0x0000001445457220 */ /* 0x080fe20000410000 */
[----:B------:R-:W-:Y:S01]  /*e910*/  FMNMX.FTZ R169, R162, R169, !PT ;  /* 0x000000a9a2a97209 */ /* 0x000fe20007810000 */
[----:B------:R-:W5:Y:S01]  /*e920*/  MUFU.TANH R171, R171 ;  /* 0x000000ab00ab7308 */ /* 0x000f620000002400 */
[-C--:B------:R-:W-:Y:S01]  /*e930*/  FMUL.FTZ R72, R72, R20.reuse ;  /* 0x0000001448487220 */ /* 0x080fe20000410000 */
[-C--:B------:R-:W-:Y:S01]  /*e940*/  FMUL.FTZ R73, R73, R20.reuse ;  /* 0x0000001449497220 */ /* 0x080fe20000410000 */
[----:B-1----:R-:W-:Y:S01]  /*e950*/  FMNMX.FTZ R169, R153, R169, !PT ;  /* 0x000000a999a97209 */ /* 0x002fe20007810000 */
[-C--:B------:R-:W-:Y:S01]  /*e960*/  FMUL.FTZ R76, R76, R20.reuse ;  /* 0x000000144c4c7220 */ /* 0x080fe20000410000 */
[-C--:B------:R-:W-:Y:S01]  /*e970*/  FMUL.FTZ R77, R77, R20.reuse ;  /* 0x000000144d4d7220 */ /* 0x080fe20000410000 */
[-C--:B------:R-:W-:Y:S01]  /*e980*/  FMUL.FTZ R80, R80, R20.reuse ;  /* 0x0000001450507220 */ /* 0x080fe20000410000 */
[----:B--2---:R-:W-:Y:S01]  /*e990*/  FMNMX.FTZ R169, R163, R169, !PT ;  /* 0x000000a9a3a97209 */ /* 0x004fe20007810000 */
[----:B------:R-:W1:Y:S01]  /*e9a0*/  MUFU.TANH R174, R174 ;  /* 0x000000ae00ae7308 */ /* 0x000e620000002400 */
[-C--:B------:R-:W-:Y:S01]  /*e9b0*/  FMUL.FTZ R81, R81, R20.reuse ;  /* 0x0000001451517220 */ /* 0x080fe20000410000 */
[-C--:B------:R-:W-:Y:S01]  /*e9c0*/  FMUL.FTZ R84, R84, R20.reuse ;  /* 0x0000001454547220 */ /* 0x080fe20000410000 */
[----:B---3--:R-:W-:Y:S01]  /*e9d0*/  FMNMX.FTZ R169, R166, R169, !PT ;  /* 0x000000a9a6a97209 */ /* 0x008fe20007810000 */
[-C--:B------:R-:W-:Y:S01]  /*e9e0*/  FMUL.FTZ R85, R85, R20.reuse ;  /* 0x0000001455557220 */ /* 0x080fe20000410000 */
[-C--:B------:R-:W-:Y:S01]  /*e9f0*/  FMUL.FTZ R88, R88, R20.reuse ;  /* 0x0000001458587220 */ /* 0x080fe20000410000 */
[-C--:B------:R-:W-:Y:S01]  /*ea00*/  FMUL.FTZ R89, R89, R20.reuse ;  /* 0x0000001459597220 */ /* 0x080fe20000410000 */
[----:B0-----:R-:W-:Y:S01]  /*ea10*/  FMNMX.FTZ R169, R167, R169, !PT ;  /* 0x000000a9a7a97209 */ /* 0x001fe20007810000 */
[----:B------:R-:W0:Y:S01]  /*ea20*/  MUFU.TANH R175, R175 ;  /* 0x000000af00af7308 */ /* 0x000e220000002400 */
[-C--:B------:R-:W-:Y:S01]  /*ea30*/  FMUL.FTZ R92, R92, R20.reuse ;  /* 0x000000145c5c7220 */ /* 0x080fe20000410000 */
[-C--:B------:R-:W-:Y:S01]  /*ea40*/  FMUL.FTZ R93, R93, R20.reuse ;  /* 0x000000145d5d7220 */ /* 0x080fe20000410000 */
[----:B----4-:R-:W-:Y:S01]  /*ea50*/  FMNMX.FTZ R169, R170, R169, !PT ;  /* 0x000000a9aaa97209 */ /* 0x010fe20007810000 */
[-C--:B------:R-:W-:Y:S01]  /*ea60*/  FMUL.FTZ R96, R96, R20.reuse ;  /* 0x0000001460607220 */ /* 0x080fe20000410000 */
[-C--:B------:R-:W-:Y:S01]  /*ea70*/  FMUL.FTZ R97, R97, R20.reuse ;  /* 0x0000001461617220 */ /* 0x080fe20000410000 */
[-C--:B------:R-:W-:Y:S01]  /*ea80*/  FMUL.FTZ R100, R100, R20.reuse ;  /* 0x0000001464647220 */ /* 0x080fe20000410000 */
[----:B-----5:R-:W-:Y:S01]  /*ea90*/  FMNMX.FTZ R169, R171, R169, !PT ;  /* 0x000000a9aba97209 */ /* 0x020fe20007810000 */
[----:B------:R-:W2:Y:S01]  /*eaa0*/  MUFU.TANH R178, R178 ;  /* 0x000000b200b27308 */ /* 0x000ea20000002400 */
[-C--:B------:R-:W-:Y:S01]  /*eab0*/  FMUL.FTZ R101, R101, R20.reuse ;  /* 0x0000001465657220 */ /* 0x080fe20000410000 */
[-C--:B------:R-:W-:Y:S01]  /*eac0*/  FMUL.FTZ R104, R104, R20.reuse ;  /* 0x0000001468687220 */ /* 0x080fe20000410000 */
[----:B-1----:R-:W-:Y:S01]  /*ead0*/  FMNMX.FTZ R169, R174, R169, !PT ;  /* 0x000000a9aea97209 */ /* 0x002fe20007810000 */
[-C--:B------:R-:W-:Y:S01]  /*eae0*/  FMUL.FTZ R105, R105, R20.reuse ;  /* 0x0000001469697220 */ /* 0x080fe20000410000 */
[-C--:B------:R-:W-:Y:S01]  /*eaf0*/  FMUL.FTZ R108, R108, R20.reuse ;  /* 0x000000146c6c7220 */ /* 0x080fe20000410000 */
[-C--:B------:R-:W-:Y:S01]  /*eb00*/  FMUL.FTZ R109, R109, R20.reuse ;  /* 0x000000146d6d7220 */ /* 0x080fe20000410000 */
[-C--:B------:R-:W-:Y:S01]  /*eb10*/  FMUL.FTZ R112, R112, R20.reuse ;  /* 0x0000001470707220 */ /* 0x080fe20000410000 */
[----:B------:R-:W1:Y:S01]  /*eb20*/  MUFU.TANH R179, R179 ;  /* 0x000000b300b37308 */ /* 0x000e620000002400 */
[----:B0-----:R-:W-:Y:S01]  /*eb30*/  FMNMX.FTZ R169, R175, R169, !PT ;  /* 0x000000a9afa97209 */ /* 0x001fe20007810000 */
[-C--:B------:R-:W-:Y:S01]  /*eb40*/  FMUL.FTZ R113, R113, R20.reuse ;  /* 0x0000001471717220 */ /* 0x080fe20000410000 */
[-C--:B------:R-:W-:Y:S01]  /*eb50*/  FMUL.FTZ R116, R116, R20.reuse ;  /* 0x0000001474747220 */ /* 0x080fe20000410000 */
[-C--:B------:R-:W-:Y:S01]  /*eb60*/  FMUL.FTZ R117, R117, R20.reuse ;  /* 0x0000001475757220 */ /* 0x080fe20000410000 */
[-C--:B------:R-:W-:Y:S01]  /*eb70*/  FMUL.FTZ R120, R120, R20.reuse ;  /* 0x0000001478787220 */ /* 0x080fe20000410000 */
[-C--:B------:R-:W-:Y:S01]  /*eb80*/  FMUL.FTZ R121, R121, R20.reuse ;  /* 0x0000001479797220 */ /* 0x080fe20000410000 */
[-C--:B------:R-:W-:Y:S01]  /*eb90*/  FMUL.FTZ R124, R124, R20.reuse ;  /* 0x000000147c7c7220 */ /* 0x080fe20000410000 */
[----:B------:R-:W0:Y:S01]  /*eba0*/  MUFU.TANH R182, R182 ;  /* 0x000000b600b67308 */ /* 0x000e220000002400 */
[----:B--2---:R-:W-:Y:S01]  /*ebb0*/  FMNMX.FTZ R169, R178, R169, !PT ;  /* 0x000000a9b2a97209 */ /* 0x004fe20007810000 */
[-C--:B------:R-:W-:Y:S01]  /*ebc0*/  FMUL.FTZ R125, R125, R20.reuse ;  /* 0x000000147d7d7220 */ /* 0x080fe20000410000 */
[-C--:B------:R-:W-:Y:S01]  /*ebd0*/  FMUL.FTZ R128, R128, R20.reuse ;  /* 0x0000001480807220 */ /* 0x080fe20000410000 */
[-C--:B------:R-:W-:Y:S01]  /*ebe0*/  FMUL.FTZ R129, R129, R20.reuse ;  /* 0x0000001481817220 */ /* 0x080fe20000410000 */
[-C--:B------:R-:W-:Y:S01]  /*ebf0*/  FMUL.FTZ R132, R132, R20.reuse ;  /* 0x0000001484847220 */ /* 0x080fe20000410000 */
[-C--:B------:R-:W-:Y:S01]  /*ec00*/  FMUL.FTZ R133, R133, R20.reuse ;  /* 0x0000001485857220 */ /* 0x080fe20000410000 */
[-C--:B------:R-:W-:Y:S01]  /*ec10*/  FMUL.FTZ R136, R136, R20.reuse ;  /* 0x0000001488887220 */ /* 0x080fe20000410000 */
[----:B------:R-:W2:Y:S01]  /*ec20*/  MUFU.EX2 R157, R157 ;  /* 0x0000009d009d7308 */ /* 0x000ea20000000800 */
[----:B-1----:R-:W-:Y:S01]  /*ec30*/  FMNMX.FTZ R169, R179, R169, !PT ;  /* 0x000000a9b3a97209 */ /* 0x002fe20007810000 */
[-C--:B------:R-:W-:Y:S01]  /*ec40*/  FMUL.FTZ R137, R137, R20.reuse ;  /* 0x0000001489897220 */ /* 0x080fe20000410000 */
[-C--:B------:R-:W-:Y:S01]  /*ec50*/  FMUL.FTZ R140, R140, R20.reuse ;  /* 0x000000148c8c7220 */ /* 0x080fe20000410000 */
[-C--:B------:R-:W-:Y:S01]  /*ec60*/  FMUL.FTZ R141, R141, R20.reuse ;  /* 0x000000148d8d7220 */ /* 0x080fe20000410000 */
[-C--:B------:R-:W-:Y:S01]  /*ec70*/  FMUL.FTZ R144, R144, R20.reuse ;  /* 0x0000001490907220 */ /* 0x080fe20000410000 */
[-C--:B------:R-:W-:Y:S01]  /*ec80*/  FMUL.FTZ R145, R145, R20.reuse ;  /* 0x0000001491917220 */ /* 0x080fe20000410000 */
[-C--:B------:R-:W-:Y:S01]  /*ec90*/  FMUL.FTZ R148, R148, R20.reuse ;  /* 0x0000001494947220 */ /* 0x080fe20000410000 */
[----:B------:R-:W1:Y:S01]  /*eca0*/  MUFU.EX2 R160, R160 ;  /* 0x000000a000a07308 */ /* 0x000e620000000800 */
[----:B0-----:R-:W-:Y:S01]  /*ecb0*/  FMNMX.FTZ R169, R182, R169, !PT ;  /* 0x000000a9b6a97209 */ /* 0x001fe20007810000 */
[----:B------:R-:W-:-:S04]  /*ecc0*/  FMUL.FTZ R149, R149, R20 ;  /* 0x0000001495957220 */ /* 0x000fc80000410000 */
[----:B------:R-:W0:Y:S02]  /*ecd0*/  SHFL.BFLY PT, R183, R169, 0x2, 0x1f ;  /* 0x0c401f00a9b77f89 */ /* 0x000e2400000e0000 */
[----:B------:R-:W3:Y:S01]  /*ece0*/  MUFU.EX2 R161, R161 ;  /* 0x000000a100a17308 */ /* 0x000ee20000000800 */
[----:B--2---:R-:W-:-:S07]  /*ecf0*/  FADD.FTZ R3, R157, R3 ;  /* 0x000000039d037221 */ /* 0x004fce0000010000 */
[----:B------:R-:W2:Y:S01]  /*ed00*/  MUFU.EX2 R164, R164 ;  /* 0x000000a400a47308 */ /* 0x000ea20000000800 */
[----:B-1----:R-:W-:-:S07]  /*ed10*/  FADD.FTZ R3, R160, R3 ;  /* 0x00000003a0037221 */ /* 0x002fce0000010000 */
[----:B------:R-:W1:Y:S01]  /*ed20*/  MUFU.EX2 R165, R165 ;  /* 0x000000a500a57308 */ /* 0x000e620000000800 */
[----:B---3--:R-:W-:Y:S01]  /*ed30*/  FADD.FTZ R3, R161, R3 ;  /* 0x00000003a1037221 */ /* 0x008fe20000010000 */
[----:B0-----:R-:W-:-:S06]  /*ed40*/  FMNMX.FTZ R169, R169, R183, !PT ;  /* 0x000000b7a9a97209 */ /* 0x001fcc0007810000 */
[----:B------:R-:W0:Y:S01]  /*ed50*/  MUFU.EX2 R196, R196 ;  /* 0x000000c400c47308 */ /* 0x000e220000000800 */
[----:B--2---:R-:W-:Y:S01]  /*ed60*/  FADD.FTZ R3, R164, R3 ;  /* 0x00000003a4037221 */ /* 0x004fe20000010000 */
[----:B------:R-:W2:Y:S06]  /*ed70*/  SHFL.BFLY PT, R183, R169, 0x1, 0x1f ;  /* 0x0c201f00a9b77f89 */ /* 0x000eac00000e0000 */
[----:B------:R-:W3:Y:S01]  /*ed80*/  MUFU.EX2 R198, R198 ;  /* 0x000000c600c67308 */ /* 0x000ee20000000800 */
[----:B-1----:R-:W-:-:S07]  /*ed90*/  FADD.FTZ R3, R165, R3 ;  /* 0x00000003a5037221 */ /* 0x002fce0000010000 */
[----:B------:R-:W1:Y:S01]  /*eda0*/  MUFU.EX2 R172, R172 ;  /* 0x000000ac00ac7308 */ /* 0x000e620000000800 */
[----:B0-----:R-:W-:-:S07]  /*edb0*/  FADD.FTZ R3, R196, R3 ;  /* 0x00000003c4037221 */ /* 0x001fce0000010000 */
[----:B------:R-:W0:Y:S01]  /*edc0*/  MUFU.EX2 R173, R173 ;  /* 0x000000ad00ad7308 */ /* 0x000e220000000800 */
[----:B---3--:R-:W-:Y:S01]  /*edd0*/  FADD.FTZ R3, R198, R3 ;  /* 0x00000003c6037221 */ /* 0x008fe20000010000 */
[----:B--2---:R-:W-:-:S05]  /*ede0*/  FMNMX.FTZ R169, R169, R183, !PT ;  /* 0x000000b7a9a97209 */ /* 0x004fca0007810000 */
[----:B------:R-:W-:Y:S01]  /*edf0*/  FADD.FTZ R13, -R169, R13 ;  /* 0x0000000da90d7221 */ /* 0x000fe20000010100 */
[----:B------:R-:W2:Y:S01]  /*ee00*/  MUFU.EX2 R176, R176 ;  /* 0x000000b000b07308 */ /* 0x000ea20000000800 */
[----:B-1----:R-:W-:Y:S02]  /*ee10*/  FADD.FTZ R3, R172, R3 ;  /* 0x00000003ac037221 */ /* 0x002fe40000010000 */
[----:B------:R-:W-:-:S05]  /*ee20*/  FMUL.FTZ R13, R13, R168 ;  /* 0x000000a80d0d7220 */ /* 0x000fca0000410000 */
[----:B------:R-:W1:Y:S01]  /*ee30*/  MUFU.EX2 R177, R177 ;  /* 0x000000b100b17308 */ /* 0x000e620000000800 */
[----:B0-----:R-:W-:-:S07]  /*ee40*/  FADD.FTZ R3, R173, R3 ;  /* 0x00000003ad037221 */ /* 0x001fce0000010000 */
[----:B------:R-:W0:Y:S01]  /*ee50*/  MUFU.EX2 R13, R13 ;  /* 0x0000000d000d7308 */ /* 0x000e220000000800 */
[----:B--2---:R-:W-:-:S04]  /*ee60*/  FADD.FTZ R3, R176, R3 ;  /* 0x00000003b0037221 */ /* 0x004fc80000010000 */
[----:B-1----:R-:W-:Y:S01]  /*ee70*/  FADD.FTZ R3, R177, R3 ;  /* 0x00000003b1037221 */ /* 0x002fe20000010000 */
        /* <DEDUP_REMOVED lines=56> */
[----:B0-----:R-:W-:Y:S01]  /*f200*/  FFMA.FTZ R10, R13, R10, R14 ;  /* 0x0000000a0d0a7223 */ /* 0x001fe2000001000e */
[----:B------:R-:W-:Y:S01]  /*f210*/  F2FP.BF16.F32.PACK_AB R156, R161, R160 ;  /* 0x000000a0a19c723e */ /* 0x000fe200000010ff */
[-C--:B------:R-:W-:Y:S01]  /*f220*/  FMUL.FTZ R91, R91, R13.reuse ;  /* 0x0000000d5b5b7220 */ /* 0x080fe20000410000 */
[----:B------:R-:W-:Y:S01]  /*f230*/  F2FP.BF16.F32.PACK_AB R160, R198, R196 ;  /* 0x000000c4c6a0723e */ /* 0x000fe200000010ff */
        /* <DEDUP_REMOVED lines=34> */
[----:B------:R1:W2:Y:S01]  /*f460*/  MUFU.EX2 R175, R153 ;  /* 0x0000009900af7308 */ /* 0x0002a20000000800 */
[----:B0-----:R-:W-:Y:S01]  /*f470*/  FADD.FTZ R3, R166, R3 ;  /* 0x00000003a6037221 */ /* 0x001fe20000010000 */
[----:B------:R-:W-:Y:S01]  /*f480*/  F2FP.BF16.F32.PACK_AB R166, R197, R166 ;  /* 0x000000a6c5a6723e */ /* 0x000fe200000010ff */
[----:B------:R-:W-:-:S02]  /*f490*/  FADD.FTZ R10, R200, R10 ;  /* 0x0000000ac80a7221 */ /* 0x000fc40000010000 */
[----:B------:R-:W-:Y:S02]  /*f4a0*/  FADD.FTZ R3, R197, R3 ;  /* 0x00000003c5037221 */ /* 0x000fe40000010000 */
[----:B------:R-:W-:Y:S01]  /*f4b0*/  FADD.FTZ R10, R170, R10 ;  /* 0x0000000aaa0a7221 */ /* 0x000fe20000010000 */
[----:B------:R-:W0:Y:S01]  /*f4c0*/  MUFU.EX2 R178, R199 ;  /* 0x000000c700b27308 */ /* 0x000e220000000800 */
[----:B-1----:R-:W-:Y:S01]  /*f4d0*/  F2FP.BF16.F32.PACK_AB R153, R200, R14 ;  /* 0x0000000ec899723e */ /* 0x002fe200000010ff */
[----:B------:R-:W-:Y:S02]  /*f4e0*/  IMAD R14, R15, 0x1000, R217 ;  /* 0x000010000f0e7824 */ /* 0x000fe400078e02d9 */
[----:B------:R-:W-:Y:S01]  /*f4f0*/  FADD.FTZ R10, R171, R10 ;  /* 0x0000000aab0a7221 */ /* 0x000fe20000010000 */
[----:B------:R-:W-:Y:S02]  /*f500*/  IMAD.MOV.U32 R15, RZ, RZ, 0x40000040 ;  /* 0x40000040ff0f7424 */ /* 0x000fe400078e00ff */
[----:B------:R-:W-:Y:S01]  /*f510*/  R2UR UR6, R14 ;  /* 0x000000000e0672ca */ /* 0x000fe200000e0000 */
[----:B------:R-:W-:Y:S01]  /*f520*/  MUFU.EX2 R181, R183 ;  /* 0x000000b700b57308 */ /* 0x000fe20000000800 */
[----:B--2---:R-:W-:Y:S01]  /*f530*/  F2FP.BF16.F32.PACK_AB R157, R175, R174 ;  /* 0x000000aeaf9d723e */ /* 0x004fe200000010ff */
[----:B------:R-:W-:Y:S01]  /*f540*/  FADD.FTZ R10, R174, R10 ;  /* 0x0000000aae0a7221 */ /* 0x000fe20000010000 */
[----:B------:R-:W-:Y:S01]  /*f550*/  R2UR UR7, R15 ;  /* 0x000000000f0772ca */ /* 0x000fe200000e0000 */
[----:B------:R-:W-:-:S02]  /*f560*/  IMAD.MOV.U32 R15, RZ, RZ, 0x40000040 ;  /* 0x40000040ff0f7424 */ /* 0x000fc400078e00ff */
[----:B------:R-:W-:Y:S02]  /*f570*/  FADD.FTZ R10, R175, R10 ;  /* 0x0000000aaf0a7221 */ /* 0x000fe40000010000 */
[----:B------:R1:W-:Y:S02]  /*f580*/  MUFU.EX2 R196, R162 ;  /* 0x000000a200c47308 */ /* 0x0003e40000000800 */
[----:B0-----:R-:W-:-:S04]  /*f590*/  FADD.FTZ R10, R178, R10 ;  /* 0x0000000ab20a7221 */ /* 0x001fc80000010000 */
[----:B------:R-:W-:Y:S02]  /*f5a0*/  FADD.FTZ R10, R179, R10 ;  /* 0x0000000ab30a7221 */ /* 0x000fe40000010000 */
[----:B------:R-:W0:Y:S01]  /*f5b0*/  MUFU.EX2 R180, R167 ;  /* 0x000000a700b47308 */ /* 0x000e220000000800 */
[----:B-1----:R-:W-:-:S07]  /*f5c0*/  F2FP.BF16.F32.PACK_AB R162, R173, R172 ;  /* 0x000000acada2723e */ /* 0x002fce00000010ff */
[----:B------:R1:W2:Y:S08]  /*f5d0*/  MUFU.EX2 R183, R158 ;  /* 0x0000009e00b77308 */ /* 0x0002b00000000800 */
[----:B------:R3:W4:Y:S01]  /*f5e0*/  MUFU.EX2 R199, R159 ;  /* 0x0000009f00c77308 */ /* 0x0007220000000800 */
[----:B-1----:R-:W-:Y:S01]  /*f5f0*/  F2FP.BF16.F32.PACK_AB R158, R165, R164 ;  /* 0x000000a4a59e723e */ /* 0x002fe200000010ff */
[----:B0-----:R-:W-:Y:S01]  /*f600*/  FADD.FTZ R10, R180, R10 ;  /* 0x0000000ab40a7221 */ /* 0x001fe20000010000 */
[----:B------:R-:W-:-:S02]  /*f610*/  F2FP.BF16.F32.PACK_AB R161, R181, R180 ;  /* 0x000000b4b5a1723e */ /* 0x000fc400000010ff */
[----:B------:R-:W-:Y:S01]  /*f620*/  F2FP.BF16.F32.PACK_AB R164, R177, R176 ;  /* 0x000000b0b1a4723e */ /* 0x000fe200000010ff */
[----:B------:R-:W-:Y:S02]  /*f630*/  FADD.FTZ R10, R181, R10 ;  /* 0x0000000ab50a7221 */ /* 0x000fe40000010000 */
[----:B------:R4:W0:Y:S01]  /*f640*/  MUFU.EX2 R172, R163 ;  /* 0x000000a300ac7308 */ /* 0x0008220000000800 */
[----:B---3--:R-:W-:Y:S01]  /*f650*/  F2FP.BF16.F32.PACK_AB R159, R179, R178 ;  /* 0x000000b2b39f723e */ /* 0x008fe200000010ff */
[----:B--2---:R-:W-:-:S06]  /*f660*/  FADD.FTZ R10, R183, R10 ;  /* 0x0000000ab70a7221 */ /* 0x004fcc0000010000 */
[----:B------:R1:W2:Y:S01]  /*f670*/  MUFU.EX2 R173, R155 ;  /* 0x0000009b00ad7308 */ /* 0x0002a20000000800 */
[C---:B----4-:R-:W-:Y:S01]  /*f680*/  F2FP.BF16.F32.PACK_AB R163, R199.reuse, R183 ;  /* 0x000000b7c7a3723e */ /* 0x050fe200000010ff */
[----:B------:R-:W-:-:S04]  /*f690*/  FADD.FTZ R10, R199, R10 ;  /* 0x0000000ac70a7221 */ /* 0x000fc80000010000 */
[----:B------:R-:W-:Y:S02]  /*f6a0*/  FADD.FTZ R10, R196, R10 ;  /* 0x0000000ac40a7221 */ /* 0x000fe40000010000 */
[----:B------:R-:W3:Y:S01]  /*f6b0*/  MUFU.EX2 R182, R182 ;  /* 0x000000b600b67308 */ /* 0x000ee20000000800 */
[----:B-1----:R-:W-:Y:S01]  /*f6c0*/  F2FP.BF16.F32.PACK_AB R155, R171, R170 ;  /* 0x000000aaab9b723e */ /* 0x002fe200000010ff */
[----:B------:R-:W-:Y:S01]  /*f6d0*/  BAR.SYNC.DEFER_BLOCKING 0xf, 0x100 ;  /* 0x03c4000000007b1d */ /* 0x000fe20000010000 */
[C---:B0-----:R-:W-:Y:S01]  /*f6e0*/  F2FP.BF16.F32.PACK_AB R165, R172.reuse, R196 ;  /* 0x000000c4aca5723e */ /* 0x041fe200000010ff */
[----:B------:R-:W-:-:S04]  /*f6f0*/  FADD.FTZ R10, R172, R10 ;  /* 0x0000000aac0a7221 */ /* 0x000fc80000010000 */
[----:B--2---:R-:W-:Y:S01]  /*f700*/  FADD.FTZ R10, R173, R10 ;  /* 0x0000000aad0a7221 */ /* 0x004fe20000010000 */
[----:B---3--:R-:W-:-:S03]  /*f710*/  F2FP.BF16.F32.PACK_AB R167, R182, R173 ;  /* 0x000000adb6a7723e */ /* 0x008fc600000010ff */
[----:B------:R-:W-:Y:S01]  /*f720*/  FADD.FTZ R10, R182, R10 ;  /* 0x0000000ab60a7221 */ /* 0x000fe20000010000 */
[----:B------:R0:W-:Y:S04]  /*f730*/  STSM.16.M88.4 [R223+0x36400], R152 ;  /* 0x03640098df007844 */ /* 0x0001e80000000200 */
[----:B------:R1:W-:Y:S04]  /*f740*/  STSM.16.M88.4 [R226], R156 ;  /* 0x0000009ce2007844 */ /* 0x0003e80000000200 */
[----:B------:R1:W-:Y:S04]  /*f750*/  STSM.16.M88.4 [R224], R160 ;  /* 0x000000a0e0007844 */ /* 0x0003e80000000200 */
[----:B------:R1:W-:Y:S01]  /*f760*/  STSM.16.M88.4 [R225], R164 ;  /* 0x000000a4e1007844 */ /* 0x0003e20000000200 */
[----:B------:R-:W-:-:S06]  /*f770*/  WARPGROUP.ARRIVE ;  /* 0x00000000000079c5 */ /* 0x000fcc0000000000 */
[----:B------:R-:W-:Y:S03]  /*f780*/  HGMMA.64x256x16.F32.BF16 R24, R152, gdesc[UR4].tnspB, R24, gsb0 ;  /* 0x43e0000498187df0 */ /* 0x000fe60008001818 */
[----:B------:R-:W-:Y:S02]  /*f790*/  WARPGROUP.DEPBAR.LE gsb0, 0x0 ;  /* 0x00008000000079c5 */ /* 0x000fe40000010000 */
[----:B0-----:R-:W-:Y:S01]  /*f7a0*/  VIADD R152, R14, 0x80 ;  /* 0x000000800e987836 */ /* 0x001fe20000000000 */
[----:B------:R-:W-:Y:S01]  /*f7b0*/  WARPGROUP.ARRIVE ;  /* 0x00000000000079c5 */ /* 0x000fe20000000000 */
[----:B------:R-:W-:-:S03]  /*f7c0*/  IMAD.MOV.U32 R153, RZ, RZ, 0x40000040 ;  /* 0x40000040ff997424 */ /* 0x000fc600078e00ff */
[----:B------:R-:W-:Y:S01]  /*f7d0*/  R2UR UR6, R152 ;  /* 0x00000000980672ca */ /* 0x000fe200000e0000 */
[C---:B------:R-:W-:Y:S01]  /*f7e0*/  VIADD R152, R14.reuse, 0x100 ;  /* 0x000001000e987836 */ /* 0x040fe20000000000 */
[----:B------:R-:W-:Y:S01]  /*f7f0*/  R2UR UR7, R153 ;  /* 0x00000000990772ca */ /* 0x000fe200000e0000 */
[----:B------:R-:W-:Y:S02]  /*f800*/  IMAD.MOV.U32 R153, RZ, RZ, 0x40000040 ;  /* 0x40000040ff997424 */ /* 0x000fe400078e00ff */
[----:B------:R-:W-:-:S13]  /*f810*/  VIADD R14, R14, 0x180 ;  /* 0x000001800e0e7836 */ /* 0x000fda0000000000 */
        /* <DEDUP_REMOVED lines=24> */
.L_x_4567:
[----:B------:R-:W-:Y:S02]  /*f9a0*/  VIADD R12, R12, 0x38860 ;  /* 0x000388600c0c7836 */ /* 0x000fe40000000000 */
[----:B------:R-:W-:Y:S02]  /*f9b0*/  IMAD.MOV.U32 R13, RZ, RZ, R169 ;  /* 0x000000ffff0d7224 */ /* 0x000fe400078e00a9 */
[----:B------:R-:W-:Y:S01]  /*f9c0*/  IMAD.MOV.U32 R20, RZ, RZ, R21 ;  /* 0x000000ffff147224 */ /* 0x000fe200078e0015 */
[----:B------:R-:W-:Y:S01]  /*f9d0*/  PRMT R12, R189, 0x654, R12 ;  /* 0x00000654bd0c7816 */ /* 0x000fe2000000000c */
[----:B------:R-:W-:-:S03]  /*f9e0*/  IMAD.MOV.U32 R14, RZ, RZ, R18 ;  /* 0x000000ffff0e7224 */ /* 0x000fc600078e0012 */
[----:B------:R1:W-:Y:S01]  /*f9f0*/  SYNCS.ARRIVE.TRANS64.RED.A1T0 RZ, [R12+URZ], RZ ;  /* 0x000000ff0cff79a7 */ /* 0x0003e2000810043f */
[----:B------:R-:W-:Y:S05]  /*fa00*/  @P1 BRA `(.L_x_4568) ;  /* 0xffffffc800381947 */ /* 0x000fea000383ffff */
.L_x_4555:
[----:B------:R-:W-:Y:S05]  /*fa10*/  BSYNC B0 ;  /* 0x0000000000007941 */ /* 0x000fea0003800000 */
.L_x_4554:
[----:B------:R-:W2:Y:S01]  /*fa20*/  LDL.LU R163, [R1+0x48] ;  /* 0x0000480001a37983 */ /* 0x000ea20000300800 */
[----:B------:R-:W-:Y:S02]  /*fa30*/  IMAD.MOV.U32 R162, RZ, RZ, -0x800000 ;  /* 0xff800000ffa27424 */ /* 0x000fe400078e00ff */
[----:B------:R-:W-:Y:S01]  /*fa40*/  IMAD.MOV.U32 R161, RZ, RZ, -0x800000 ;  /* 0xff800000ffa17424 */ /* 0x000fe200078e00ff */
[----:B------:R-:W3:Y:S04]  /*fa50*/  SHFL.BFLY PT, R0, R3, 0x2, 0x1f ;  /* 0x0c401f0003007f89 */ /* 0x000ee800000e0000 */
[----:B------:R-:W4:Y:S01]  /*fa60*/  SHFL.BFLY PT, R5, R10, 0x2, 0x1f ;  /* 0x0c401f000a057f89 */ /* 0x000f2200000e0000 */
[----:B---3--:R-:W-:Y:S01]  /*fa70*/  FADD.FTZ R0, R0, R3 ;  /* 0x0000000300007221 */ /* 0x008fe20000010000 */
[----:B----4-:R-:W-:-:S04]  /*fa80*/  FADD.FTZ R4, R5, R10 ;  /* 0x0000000a05047221 */ /* 0x010fc80000010000 */
[----:B------:R-:W3:Y:S04]  /*fa90*/  SHFL.BFLY PT, R5, R0, 0x1, 0x1f ;  /* 0x0c201f0000057f89 */ /* 0x000ee800000e0000 */
[----:B------:R-:W4:Y:S01]  /*faa0*/  SHFL.BFLY PT, R7, R4, 0x1, 0x1f ;  /* 0x0c201f0004077f89 */ /* 0x000f2200000e0000 */
[----:B---3--:R-:W-:Y:S01]  /*fab0*/  FADD.FTZ R5, R0, R5 ;  /* 0x0000000500057221 */ /* 0x008fe20000010000 */
[----:B------:R-:W-:Y:S02]  /*fac0*/  IMAD.MOV R0, RZ, RZ, -R222 ;  /* 0x000000ffff007224 */ /* 0x000fe400078e0ade */
[----:B----4-:R-:W-:Y:S01]  /*fad0*/  FADD.FTZ R7, R4, R7 ;  /* 0x0000000704077221 */ /* 0x010fe20000010000 */
[----:B------:R-:W-:Y:S08]  /*fae0*/  BAR.ARV 0x8, 0x100 ;  /* 0x0204000000007b1d */ /* 0x000ff00000002000 */
[----:B------:R-:W-:Y:S01]  /*faf0*/  BAR.SYNC.DEFER_BLOCKING 0xf, 0x100 ;  /* 0x03c4000000007b1d */ /* 0x000fe20000010000 */
[----:B------:R-:W-:-:S02]  /*fb00*/  FSETP.NE.FTZ.AND P0, PT, R5, RZ, PT ;  /* 0x000000ff0500720b */ /* 0x000fc40003f15000 */
[----:B------:R-:W-:Y:S02]  /*fb10*/  FSETP.NE.FTZ.AND P1, PT, R7, RZ, PT ;  /* 0x000000ff0700720b */ /* 0x000fe40003f35000 */
[----:B------:R-:W-:Y:S01]  /*fb20*/  ISETP.NE.AND P2, PT, R221, R0, PT ;  /* 0x00000000dd00720c */ /* 0x000fe20003f45270 */
[----:B------:R-:W-:-:S08]  /*fb30*/  IMAD.MOV.U32 R0, RZ, RZ, RZ ;  /* 0x000000ffff007224 */ /* 0x000fd000078e00ff */
[----:B------:R-:W3:Y:S04]  /*fb40*/  @P0 MUFU.LG2 R6, R5 ;  /* 0x0000000500060308 */ /* 0x000ee80000000c00 */
[C---:B------:R-:W-:Y:S02]  /*fb50*/  @!P2 IMAD R9, R18.reuse, 0x40, R194 ;  /* 0x000000401209a824 */ /* 0x040fe400078e02c2 */
[----:B------:R-:W-:Y:S02]  /*fb60*/  VIADD R18, R18, 0x1 ;  /* 0x0000000112127836 */ /* 0x000fe40000000000 */
[----:B------:R-:W4:Y:S01]  /*fb70*/  @P1 MUFU.LG2 R8, R7 ;  /* 0x0000000700081308 */ /* 0x000f220000000c00 */
[----:B------:R-:W-:-:S07]  /*fb80*/  @!P2 IMAD R9, R9, 0x4, R2 ;  /* 0x000000040909a824 */ /* 0x000fce00078e0202 */
[----:B------:R-:W5:Y:S01]  /*fb90*/  @P0 MUFU.RCP R0, R5 ;  /* 0x0000000500000308 */ /* 0x000f620000001000 */
[----:B---3--:R-:W-:Y:S01]  /*fba0*/  @P0 FMUL.FTZ R3, R6, 0.69314718246459960938 ;  /* 0x3f31721806030820 */ /* 0x008fe20000410000 */
[----:B------:R-:W-:-:S04]  /*fbb0*/  @P0 FMUL.FTZ R6, R168, 0.69314718246459960938 ;  /* 0x3f317218a8060820 */ /* 0x000fc80000410000 */
[----:B------:R-:W-:Y:S01]  /*fbc0*/  @P0 FFMA.FTZ R162, R6, R21, R3 ;  /* 0x0000001506a20223 */ /* 0x000fe20000010003 */
[----:B------:R-:W-:Y:S01]  /*fbd0*/  @P1 FMUL.FTZ R3, R168, 0.69314718246459960938 ;  /* 0x3f317218a8031820 */ /* 0x000fe20000410000 */
[----:B------:R-:W-:Y:S01]  /*fbe0*/  PLOP3.LUT P0, PT, PT, PT, PT, 0x8, 0x0 ;  /* 0x000000000000781c */ /* 0x000fe20003f0e170 */
[----:B----4-:R-:W-:-:S04]  /*fbf0*/  @P1 FMUL.FTZ R8, R8, 0.69314718246459960938 ;  /* 0x3f31721808081820 */ /* 0x010fc80000410000 */
[----:B------:R-:W-:Y:S01]  /*fc00*/  @P1 FFMA.FTZ R161, R3, R169, R8 ;  /* 0x000000a903a11223 */ /* 0x000fe20000010008 */
[----:B------:R-:W-:Y:S01]  /*fc10*/  IMAD.MOV.U32 R3, RZ, RZ, RZ ;  /* 0x000000ffff037224 */ /* 0x000fe200078e00ff */
[----:B-----5:R3:W-:Y:S01]  /*fc20*/  @!P2 STS [R9+0x38400], R0 ;  /* 0x038400000900a388 */ /* 0x0207e20000000800 */
[-C--:B------:R-:W-:Y:S01]  /*fc30*/  FMUL.FTZ R154, R28, R0.reuse ;  /* 0x000000001c9a7220 */ /* 0x080fe20000410000 */
[----:B------:R-:W-:-:S03]  /*fc40*/  FMUL.FTZ R153, R40, R0 ;  /* 0x0000000028997220 */ /* 0x000fc60000410000 */
[----:B------:R-:W4:Y:S01]  /*fc50*/  @P1 MUFU.RCP R3, R7 ;  /* 0x0000000700031308 */ /* 0x000f220000001000 */
[----:B------:R-:W-:Y:S01]  /*fc60*/  ISETP.NE.AND P1, PT, R18, 0x2, PT ;  /* 0x000000021200780c */ /* 0x000fe20003f25270 */
[-C--:B------:R-:W-:Y:S01]  /*fc70*/  FMUL.FTZ R6, R24, R0.reuse ;  /* 0x0000000018067220 */ /* 0x080fe20000410000 */
[-C--:B------:R-:W-:Y:S01]  /*fc80*/  FMUL.FTZ R4, R25, R0.reuse ;  /* 0x0000000019047220 */ /* 0x080fe20000410000 */
        /* <DEDUP_REMOVED lines=13> */
[----:B----4-:R1:W-:Y:S01]  /*fd60*/  @!P2 STS [R9+0x38420], R3 ;  /* 0x038420030900a388 */ /* 0x0103e20000000800 */
        /* <DEDUP_REMOVED lines=49> */
[-C--:B---3--:R-:W-:Y:S01]  /*10080*/  FMUL.FTZ R0, R27, R3.reuse ;  /* 0x000000031b007220 */ /* 0x088fe20000410000 */
[-C--:B------:R-:W-:Y:S01]  /*10090*/  FMUL.FTZ R7, R30, R3.reuse ;  /* 0x000000031e077220 */ /* 0x080fe20000410000 */
[-C--:B------:R-:W-:Y:S01]  /*100a0*/  FMUL.FTZ R31, R31, R3.reuse ;  /* 0x000000031f1f7220 */ /* 0x080fe20000410000 */
[-C--:B-1----:R-:W-:Y:S01]  /*100b0*/  FMUL.FTZ R9, R34, R3.reuse ;  /* 0x0000000322097220 */ /* 0x082fe20000410000 */
        /* <DEDUP_REMOVED lines=61> */
[----:B--2---:R-:W-:-:S05]  /*10490*/  VIADD R163, R163, 0x1 ;  /* 0x00000001a3a37836 */ /* 0x004fca0000000000 */
[----:B------:R0:W-:Y:S01]  /*104a0*/  STL [R1+0x48], R163 ;  /* 0x000048a301007387 */ /* 0x0001e20000100800 */
[----:B------:R-:W-:Y:S06]  /*104b0*/  BAR.ARV 0xe, 0x100 ;  /* 0x0384000000007b1d */ /* 0x000fec0000002000 */
.L_x_4506:
[----:B------:R-:W-:Y:S05]  /*104c0*/  BSYNC B7 ;  /* 0x0000000000077941 */ /* 0x000fea0003800000 */
.L_x_4504:
        /* <DEDUP_REMOVED lines=18> */
[----:B------:R-:W-:Y:S02]  /*105f0*/  MOV R20, R2 ;  /* 0x0000000200147202 */ /* 0x000fe40000000f00 */
        /* <DEDUP_REMOVED lines=13> */
[----:B------:R-:W-:Y:S01]  /*106d0*/  BAR.SYNC.DEFER_BLOCKING 0x1, 0x100 ;  /* 0x0044000000007b1d */ /* 0x000fe20000010000 */
[----:B---3--:R-:W-:-:S03]  /*106e0*/  IMAD.WIDE R44, R30, 0x2, R20 ;  /* 0x000000021e2c7825 */ /* 0x008fc600078e0214 */
[----:B------:R-:W-:Y:S01]  /*106f0*/  LOP3.LUT R3, R44, 0x380, RZ, 0xc0, !PT ;  /* 0x000003802c037812 */ /* 0x000fe200078ec0ff */
[----:B------:R-:W-:-:S03]  /*10700*/  IMAD.MOV.U32 R31, RZ, RZ, R45 ;  /* 0x000000ffff1f7224 */ /* 0x000fc600078e002d */
[----:B------:R-:W-:-:S04]  /*10710*/  SHF.R.U64 R3, R3, 0x3, RZ ;  /* 0x0000000303037819 */ /* 0x000fc800000012ff */
[----:B------:R-:W-:Y:S02]  /*10720*/  LOP3.LUT R30, R3, R44, RZ, 0x3c, !PT ;  /* 0x0000002c031e7212 */ /* 0x000fe400078e3cff */
[----:B------:R-:W-:Y:S02]  /*10730*/  IADD3 R3, P0, R44, 0x20, RZ ;  /* 0x000000202c037810 */ /* 0x000fe40007f1e0ff */
[----:B------:R-:W-:-:S05]  /*10740*/  MOV R30, R30 ;  /* 0x0000001e001e7202 */ /* 0x000fca0000000f00 */
[----:B------:R3:W-:Y:S01]  /*10750*/  STSM.16.M88.4 [R30], R4 ;  /* 0x000000041e007844 */ /* 0x0007e20000000200 */
[----:B------:R-:W-:Y:S01]  /*10760*/  LOP3.LUT R0, R3, 0x380, RZ, 0xc0, !PT ;  /* 0x0000038003007812 */ /* 0x000fe200078ec0ff */
[----:B---3--:R-:W-:Y:S01]  /*10770*/  IMAD.X R5, RZ, RZ, R45, P0 ;  /* 0x000000ffff057224 */ /* 0x008fe200000e062d */
[----:B------:R-:W-:-:S04]  /*10780*/  IADD3 R7, P0, R44, 0x40, RZ ;  /* 0x000000402c077810 */ /* 0x000fc80007f1e0ff */
[----:B------:R-:W-:-:S04]  /*10790*/  LOP3.LUT R6, R7, 0x380, RZ, 0xc0, !PT ;  /* 0x0000038007067812 */ /* 0x000fc800078ec0ff */
[----:B------:R-:W-:Y:S02]  /*107a0*/  SHF.R.U64 R6, R6, 0x3, RZ ;  /* 0x0000000306067819 */ /* 0x000fe400000012ff */
[----:B------:R-:W-:Y:S02]  /*107b0*/  SHF.R.U64 R0, R0, 0x3, RZ ;  /* 0x0000000300007819 */ /* 0x000fe400000012ff */
[----:B------:R-:W-:Y:S01]  /*107c0*/  LOP3.LUT R6, R6, R7, RZ, 0x3c, !PT ;  /* 0x0000000706067212 */ /* 0x000fe200078e3cff */
[----:B------:R-:W-:Y:S01]  /*107d0*/  IMAD.X R7, RZ, RZ, R45, P0 ;  /* 0x000000ffff077224 */ /* 0x000fe200000e062d */
[----:B------:R-:W-:Y:S02]  /*107e0*/  LOP3.LUT R4, R0, R3, RZ, 0x3c, !PT ;  /* 0x0000000300047212 */ /* 0x000fe400078e3cff */
[----:B------:R-:W-:Y:S02]  /*107f0*/  IADD3 R49, P6, R44, 0x2040, RZ ;  /* 0x000020402c317810 */ /* 0x000fe40007fde0ff */
[----:B------:R-:W-:-:S02]  /*10800*/  MOV R0, R6 ;  /* 0x0000000600007202 */ /* 0x000fc40000000f00 */
[----:B------:R-:W-:Y:S02]  /*10810*/  F2FP.BF16.F32.PACK_AB R7, R47, R46 ;  /* 0x0000002e2f07723e */ /* 0x000fe400000010ff */
[C---:B------:R-:W-:Y:S02]  /*10820*/  IADD3 R47, P5, R44.reuse, 0x2060, RZ ;  /* 0x000020602c2f7810 */ /* 0x040fe40007fbe0ff */
[C---:B------:R-:W-:Y:S02]  /*10830*/  IADD3 R53, P2, R44.reuse, 0x2020, RZ ;  /* 0x000020202c357810 */ /* 0x040fe40007f5e0ff */
[C---:B------:R-:W-:Y:S02]  /*10840*/  IADD3 R39, P3, R44.reuse, 0x2000, RZ ;  /* 0x000020002c277810 */ /* 0x040fe40007f7e0ff */
[----:B------:R-:W-:Y:S02]  /*10850*/  IADD3 R57, P4, R44, 0x60, RZ ;  /* 0x000000602c397810 */ /* 0x000fe40007f9e0ff */
[----:B------:R-:W-:-:S02]  /*10860*/  LOP3.LUT R48, R49, 0x380, RZ, 0xc0, !PT ;  /* 0x0000038031307812 */ /* 0x000fc400078ec0ff */
[----:B------:R-:W-:Y:S02]  /*10870*/  LOP3.LUT R46, R47, 0x380, RZ, 0xc0, !PT ;  /* 0x000003802f2e7812 */ /* 0x000fe400078ec0ff */
[----:B------:R-:W-:Y:S02]  /*10880*/  LOP3.LUT R52, R53, 0x380, RZ, 0xc0, !PT ;  /* 0x0000038035347812 */ /* 0x000fe400078ec0ff */
[----:B------:R-:W-:Y:S02]  /*10890*/  MOV R3, R4 ;  /* 0x0000000400037202 */ /* 0x000fe40000000f00 */
[----:B------:R-:W-:Y:S02]  /*108a0*/  LOP3.LUT R38, R39, 0x380, RZ, 0xc0, !PT ;  /* 0x0000038027267812 */ /* 0x000fe400078ec0ff */
[----:B------:R-:W-:Y:S02]  /*108b0*/  F2FP.BF16.F32.PACK_AB R4, R14, R153 ;  /* 0x000000990e04723e */ /* 0x000fe400000010ff */
[----:B------:R-:W-:-:S02]  /*108c0*/  F2FP.BF16.F32.PACK_AB R5, R43, R42 ;  /* 0x0000002a2b05723e */ /* 0x000fc400000010ff */
[----:B------:R-:W-:Y:S02]  /*108d0*/  F2FP.BF16.F32.PACK_AB R6, R12, R28 ;  /* 0x0000001c0c06723e */ /* 0x000fe400000010ff */
[----:B------:R-:W-:Y:S02]  /*108e0*/  LOP3.LUT R56, R57, 0x380, RZ, 0xc0, !PT ;  /* 0x0000038039387812 */ /* 0x000fe400078ec0ff */
[----:B------:R-:W-:Y:S02]  /*108f0*/  SHF.R.U64 R48, R48, 0x3, RZ ;  /* 0x0000000330307819 */ /* 0x000fe400000012ff */
        /* <DEDUP_REMOVED lines=16> */
[----:B------:R-:W-:-:S02]  /*10a00*/  IADD3 R43, P1, R44, 0x4000, RZ ;  /* 0x000040002c2b7810 */ /* 0x000fc40007f3e0ff */
[C---:B---3--:R-:W-:Y:S02]  /*10a10*/  IADD3 R9, P0, R44.reuse, 0x4020, RZ ;  /* 0x000040202c097810 */ /* 0x048fe40007f1e0ff */
[C---:B------:R-:W-:Y:S02]  /*10a20*/  IADD3 R11, P2, R44.reuse, 0x6000, RZ ;  /* 0x000060002c0b7810 */ /* 0x040fe40007f5e0ff */
[C---:B----4-:R-:W-:Y:S02]  /*10a30*/  IADD3 R6, P6, R44.reuse, 0x6020, RZ ;  /* 0x000060202c067810 */ /* 0x050fe40007fde0ff */
[C---:B------:R-:W-:Y:S02]  /*10a40*/  IADD3 R4, P5, R44.reuse, 0x6040, RZ ;  /* 0x000060402c047810 */ /* 0x040fe40007fbe0ff */
[C---:B------:R-:W-:Y:S02]  /*10a50*/  IADD3 R31, P3, R44.reuse, 0x4060, RZ ;  /* 0x000040602c1f7810 */ /* 0x040fe40007f7e0ff */
[----:B------:R-:W-:-:S02]  /*10a60*/  IADD3 R35, P4, R44, 0x4040, RZ ;  /* 0x000040402c237810 */ /* 0x000fc40007f9e0ff */
[----:B------:R-:W-:Y:S02]  /*10a70*/  LOP3.LUT R7, R6, 0x380, RZ, 0xc0, !PT ;  /* 0x0000038006077812 */ /* 0x000fe400078ec0ff */
[----:B------:R-:W-:Y:S02]  /*10a80*/  LOP3.LUT R5, R4, 0x380, RZ, 0xc0, !PT ;  /* 0x0000038004057812 */ /* 0x000fe400078ec0ff */
        /* <DEDUP_REMOVED lines=27> */
[----:B------:R-:W-:Y:S02]  /*10c40*/  MOV R38, R38 ;  /* 0x0000002600267202 */ /* 0x000fe40000000f00 */
[----:B------:R-:W-:Y:S02]  /*10c50*/  MOV R39, R46 ;  /* 0x0000002e00277202 */ /* 0x000fe40000000f00 */
[----:B------:R-:W-:Y:S02]  /*10c60*/  MOV R36, R48 ;  /* 0x0000003000247202 */ /* 0x000fe40000000f00 */
[----:B------:R-:W-:Y:S02]  /*10c70*/  MOV R3, R6 ;  /* 0x0000000600037202 */ /* 0x000fe40000000f00 */
[----:B------:R-:W-:Y:S02]  /*10c80*/  MOV R46, R4 ;  /* 0x00000004002e7202 */ /* 0x000fe40000000f00 */
[----:B------:R-:W-:-:S02]  /*10c90*/  MOV R56, R56 ;  /* 0x0000003800387202 */ /* 0x000fc40000000f00 */
[----:B--2---:R-:W-:Y:S02]  /*10ca0*/  MOV R24, R8 ;  /* 0x0000000800187202 */ /* 0x004fe40000000f00 */
[----:B------:R-:W-:Y:S02]  /*10cb0*/  MOV R49, R10 ;  /* 0x0000000a00317202 */ /* 0x000fe40000000f00 */
[----:B------:R-:W-:Y:S02]  /*10cc0*/  F2FP.BF16.F32.PACK_AB R4, R158, R160 ;  /* 0x000000a09e04723e */ /* 0x000fe400000010ff */
[----:B------:R-:W-:Y:S02]  /*10cd0*/  F2FP.BF16.F32.PACK_AB R5, R51, R50 ;  /* 0x000000323305723e */ /* 0x000fe400000010ff */
[----:B------:R-:W-:Y:S02]  /*10ce0*/  F2FP.BF16.F32.PACK_AB R6, R156, R159 ;  /* 0x0000009f9c06723e */ /* 0x000fe400000010ff */
[----:B------:R-:W-:-:S02]  /*10cf0*/  F2FP.BF16.F32.PACK_AB R7, R55, R54 ;  /* 0x000000363707723e */ /* 0x000fc400000010ff */
[----:B------:R-:W-:Y:S02]  /*10d00*/  LOP3.LUT R0, R44, 0x380, RZ, 0xc0, !PT ;  /* 0x000003802c007812 */ /* 0x000fe400078ec0ff */
[----:B------:R-:W-:Y:S02]  /*10d10*/  F2FP.BF16.F32.PACK_AB R8, R155, R157 ;  /* 0x0000009d9b08723e */ /* 0x000fe400000010ff */
[----:B------:R-:W-:Y:S02]  /*10d20*/  F2FP.BF16.F32.PACK_AB R9, R59, R58 ;  /* 0x0000003a3b09723e */ /* 0x000fe400000010ff */
[----:B------:R-:W-:Y:S02]  /*10d30*/  F2FP.BF16.F32.PACK_AB R10, R61, R60 ;  /* 0x0000003c3d0a723e */ /* 0x000fe400000010ff */
[----:B------:R-:W-:Y:S02]  /*10d40*/  F2FP.BF16.F32.PACK_AB R11, R63, R62 ;  /* 0x0000003e3f0b723e */ /* 0x000fe400000010ff */
[----:B------:R-:W-:-:S02]  /*10d50*/  MOV R52, R52 ;  /* 0x0000003400347202 */ /* 0x000fc40000000f00 */
[----:B------:R-:W-:Y:S02]  /*10d60*/  MOV R48, R30 ;  /* 0x0000001e00307202 */ /* 0x000fe40000000f00 */
[----:B------:R-:W-:Y:S02]  /*10d70*/  F2FP.BF16.F32.PACK_AB R12, R65, R64 ;  /* 0x00000040410c723e */ /* 0x000fe400000010ff */
[----:B------:R-:W-:Y:S02]  /*10d80*/  F2FP.BF16.F32.PACK_AB R14, R69, R68 ;  /* 0x00000044450e723e */ /* 0x000fe400000010ff */
[----:B------:R-:W-:Y:S02]  /*10d90*/  MOV R47, R34 ;  /* 0x00000022002f7202 */ /* 0x000fe40000000f00 */
[----:B------:R-:W-:Y:S02]  /*10da0*/  F2FP.BF16.F32.PACK_AB R28, R73, R72 ;  /* 0x00000048491c723e */ /* 0x000fe400000010ff */
[----:B------:R-:W-:-:S02]  /*10db0*/  F2FP.BF16.F32.PACK_AB R30, R77, R76 ;  /* 0x0000004c4d1e723e */ /* 0x000fc400000010ff */
[----:B------:R-:W-:Y:S01]  /*10dc0*/  F2FP.BF16.F32.PACK_AB R31, R79, R78 ;  /* 0x0000004e4f1f723e */ /* 0x000fe200000010ff */
[----:B------:R-:W-:Y:S01]  /*10dd0*/  STSM.16.M88.4 [R56], R4 ;  /* 0x0000000438007844 */ /* 0x000fe20000000200 */
[----:B------:R-:W-:Y:S02]  /*10de0*/  F2FP.BF16.F32.PACK_AB R34, R85, R84 ;  /* 0x000000545522723e */ /* 0x000fe400000010ff */
[----:B------:R-:W-:Y:S01]  /*10df0*/  F2FP.BF16.F32.PACK_AB R35, R87, R86 ;  /* 0x000000565723723e */ /* 0x000fe200000010ff */
[----:B------:R2:W-:Y:S01]  /*10e00*/  STSM.16.M88.4 [R38], R8 ;  /* 0x0000000826007844 */ /* 0x0005e20000000200 */
[----:B------:R-:W-:-:S03]  /*10e10*/  SHF.R.U64 R0, R0, 0x3, RZ ;  /* 0x0000000300007819 */ /* 0x000fc600000012ff */
[----:B------:R-:W-:Y:S01]  /*10e20*/  STSM.16.M88.4 [R52], R12 ;  /* 0x0000000c34007844 */ /* 0x000fe20000000200 */
[----:B------:R-:W-:-:S03]  /*10e30*/  LOP3.LUT R44, R0, R44, RZ, 0x3c, !PT ;  /* 0x0000002c002c7212 */ /* 0x000fc600078e3cff */
[----:B------:R3:W-:Y:S01]  /*10e40*/  STSM.16.M88.4 [R36], R28 ;  /* 0x0000001c24007844 */ /* 0x0007e20000000200 */
[----:B------:R-:W-:-:S03]  /*10e50*/  MOV R0, R42 ;  /* 0x0000002a00007202 */ /* 0x000fc60000000f00 */
[----:B------:R4:W-:Y:S01]  /*10e60*/  STSM.16.M88.4 [R39], R32 ;  /* 0x0000002027007844 */ /* 0x0009e20000000200 */
[----:B------:R-:W-:Y:S02]  /*10e70*/  F2FP.BF16.F32.PACK_AB R42, R101, R100 ;  /* 0x00000064652a723e */ /* 0x000fe400000010ff */
[----:B------:R-:W-:Y:S02]  /*10e80*/  F2FP.BF16.F32.PACK_AB R43, R103, R102 ;  /* 0x00000066672b723e */ /* 0x000fe400000010ff */
[----:B--2---:R-:W-:Y:S02]  /*10e90*/  F2FP.BF16.F32.PACK_AB R38, R93, R92 ;  /* 0x0000005c5d26723e */ /* 0x004fe400000010ff */
[----:B------:R-:W-:Y:S02]  /*10ea0*/  F2FP.BF16.F32.PACK_AB R4, R105, R104 ;  /* 0x000000686904723e */ /* 0x000fe400000010ff */
[----:B------:R-:W-:Y:S02]  /*10eb0*/  F2FP.BF16.F32.PACK_AB R5, R107, R106 ;  /* 0x0000006a6b05723e */ /* 0x000fe400000010ff */
[----:B---3--:R-:W-:-:S02]  /*10ec0*/  F2FP.BF16.F32.PACK_AB R36, R89, R88 ;  /* 0x000000585924723e */ /* 0x008fc400000010ff */
[----:B------:R-:W-:Y:S02]  /*10ed0*/  F2FP.BF16.F32.PACK_AB R6, R109, R108 ;  /* 0x0000006c6d06723e */ /* 0x000fe400000010ff */
[----:B----4-:R-:W-:Y:S02]  /*10ee0*/  F2FP.BF16.F32.PACK_AB R39, R95, R94 ;  /* 0x0000005e5f27723e */ /* 0x010fe400000010ff */
[----:B------:R-:W-:Y:S02]  /*10ef0*/  F2FP.BF16.F32.PACK_AB R7, R111, R110 ;  /* 0x0000006e6f07723e */ /* 0x000fe400000010ff */
[----:B------:R-:W-:Y:S02]  /*10f00*/  F2FP.BF16.F32.PACK_AB R8, R113, R112 ;  /* 0x000000707108723e */ /* 0x000fe400000010ff */
[----:B------:R-:W-:Y:S02]  /*10f10*/  F2FP.BF16.F32.PACK_AB R9, R115, R114 ;  /* 0x000000727309723e */ /* 0x000fe400000010ff */
[----:B------:R-:W-:-:S02]  /*10f20*/  F2FP.BF16.F32.PACK_AB R10, R117, R116 ;  /* 0x00000074750a723e */ /* 0x000fc400000010ff */
        /* <DEDUP_REMOVED lines=15> */
[----:B------:R-:W-:Y:S02]  /*11020*/  F2FP.BF16.F32.PACK_AB R28, R137, R136 ;  /* 0x00000088891c723e */ /* 0x000fe400000010ff */
        /* <DEDUP_REMOVED lines=20> */
[----:B--2---:R-:W-:Y:S01]  /*11170*/  @P6 IADD3 R4, P4, R70, UR4, RZ ;  /* 0x0000000446046c10 */ /* 0x004fe2000ff9e0ff */
[----:B------:R-:W-:-:S02]  /*11180*/  ULDC UR4, c[0x0][0xb88] ;  /* 0x0002e20000047ab9 */ /* 0x000fc40000000800 */
[----:B------:R-:W-:Y:S01]  /*11190*/  IMAD.U32 R0, RZ, RZ, UR4 ;  /* 0x00000004ff007e24 */ /* 0x000fe2000f8e00ff */
[----:B------:R-:W-:Y:S01]  /*111a0*/  @P6 IADD3.X R5, R66, UR5, RZ, P4, !PT ;  /* 0x0000000542056c10 */ /* 0x000fe2000a7fe4ff */
[----:B------:R2:W5:Y:S04]  /*111b0*/  @P0 LDG.E R24, desc[UR40][R8.64] ;  /* 0x0000002808180981 */ /* 0x000568000c1e1900 */
[----:B------:R2:W5:Y:S01]  /*111c0*/  @P6 LDG.E R0, desc[UR40][R4.64] ;  /* 0x0000002804006981 */ /* 0x000562000c1e1900 */
[----:B------:R-:W3:Y:S02]  /*111d0*/  S2R R90, SR_TID.X ;  /* 0x00000000005a7919 */ /* 0x000ee40000002100 */
[----:B---3--:R-:W-:-:S05]  /*111e0*/  VIADD R90, R90, 0xffffff80 ;  /* 0xffffff805a5a7836 */ /* 0x008fca0000000000 */
        /* <DEDUP_REMOVED lines=50> */
[----:B--2---:R-:W-:Y:S06]  /*11510*/  @P6 BRA `(.L_x_4571) ;  /* 0x0000000000106947 */ /* 0x004fec0003800000 */
[----:B------:R-:W-:Y:S05]  /*11520*/  @!P0 BRA `(.L_x_4571) ;  /* 0x00000000000c8947 */ /* 0x000fea0003800000 */
[----:B------:R-:W2:Y:S04]  /*11530*/  LDG.E R3, desc[UR40][R8.64] ;  /* 0x0000002808037981 */ /* 0x000ea8000c1e1900 */
[----:B-----5:R-:W2:Y:S02]  /*11540*/  LDG.E R0, desc[UR40][R8.64+0x4] ;  /* 0x0000042808007981 */ /* 0x020ea4000c1e1900 */
[----:B--2---:R-:W-:-:S07]  /*11550*/  IMAD.IADD R0, R0, 0x1, -R3 ;  /* 0x0000000100007824 */ /* 0x004fce00078e0a03 */
.L_x_4571:
[----:B------:R-:W2:Y:S01]  /*11560*/  LDL.LU R8, [R1+0x38] ;  /* 0x0000380001087983 */ /* 0x000ea20000300800 */
[----:B------:R-:W-:-:S03]  /*11570*/  ISETP.NE.AND P6, PT, R6, RZ, PT ;  /* 0x000000ff0600720c */ /* 0x000fc60003fc5270 */
[----:B------:R-:W3:Y:S01]  /*11580*/  LDL.LU R7, [R1+0x50] ;  /* 0x0000500001077983 */ /* 0x000ee20000300800 */
[----:B------:R-:W4:Y:S01]  /*11590*/  S2R R4, SR_TID.X ;  /* 0x0000000000047919 */ /* 0x000f220000002100 */
[--C-:B------:R-:W-:Y:S02]  /*115a0*/  IMAD.X R57, RZ, RZ, R21.reuse, P5 ;  /* 0x000000ffff397224 */ /* 0x100fe400028e0615 */
[----:B------:R-:W-:Y:S01]  /*115b0*/  IMAD.X R37, RZ, RZ, R21, P6 ;  /* 0x000000ffff257224 */ /* 0x000fe200030e0615 */
[----:B------:R-:W3:Y:S04]  /*115c0*/  LDL R82, [R1+0x2c] ;  /* 0x00002c0001527983 */ /* 0x000ee80000100800 */
[----:B------:R0:W5:Y:S01]  /*115d0*/  LDL R84, [R1+0x4c] ;  /* 0x00004c0001547983 */ /* 0x0001620000100800 */
[----:B----4-:R-:W-:-:S05]  /*115e0*/  VIADD R4, R4, 0xffffff80 ;  /* 0xffffff8004047836 */ /* 0x010fca0000000000 */
[----:B------:R-:W-:-:S04]  /*115f0*/  SHF.R.S32.HI R3, RZ, 0x1f, R4 ;  /* 0x0000001fff037819 */ /* 0x000fc80000011404 */
[----:B------:R-:W-:-:S04]  /*11600*/  LEA.HI R3, R3, R4, RZ, 0x7 ;  /* 0x0000000403037211 */ /* 0x000fc800078f38ff */
[----:B------:R-:W-:-:S06]  /*11610*/  SHF.R.S32.HI R3, RZ, 0x7, R3 ;  /* 0x00000007ff037819 */ /* 0x000fcc0000011403 */
[----:B------:R-:W4:Y:S01]  /*11620*/  SHFL.IDX PT, R3, R3, RZ, 0x1f ;  /* 0x00001fff03037589 */ /* 0x000f2200000e0000 */
[--C-:B------:R-:W-:Y:S01]  /*11630*/  IMAD.X R41, RZ, RZ, R21.reuse, P1 ;  /* 0x000000ffff297224 */ /* 0x100fe200008e0615 */
[C---:B------:R-:W-:Y:S01]  /*11640*/  IADD3 R61, P6, R20.reuse, 0xb000, RZ ;  /* 0x0000b000143d7810 */ /* 0x040fe20007fde0ff */
[--C-:B------:R-:W-:Y:S01]  /*11650*/  IMAD.X R45, RZ, RZ, R21.reuse, P2 ;  /* 0x000000ffff2d7224 */ /* 0x100fe200010e0615 */
[C---:B------:R-:W-:Y:S01]  /*11660*/  IADD3 R65, P1, R20.reuse, 0xc000, RZ ;  /* 0x0000c00014417810 */ /* 0x040fe20007f3e0ff */
[--C-:B------:R-:W-:Y:S01]  /*11670*/  IMAD.X R49, RZ, RZ, R21.reuse, P3 ;  /* 0x000000ffff317224 */ /* 0x100fe200018e0615 */
[C---:B------:R-:W-:Y:S01]  /*11680*/  IADD3 R69, P2, R20.reuse, 0xd000, RZ ;  /* 0x0000d00014457810 */ /* 0x040fe20007f5e0ff */
[----:B------:R-:W-:Y:S01]  /*11690*/  IMAD.X R53, RZ, RZ, R21, P4 ;  /* 0x000000ffff357224 */ /* 0x000fe200020e0615 */
[C---:B------:R-:W-:Y:S02]  /*116a0*/  IADD3 R73, P3, R20.reuse, 0xe000, RZ ;  /* 0x0000e00014497810 */ /* 0x040fe40007f7e0ff */
[----:B------:R-:W-:-:S02]  /*116b0*/  IADD3 R6, P4, R20, 0xf000, RZ ;  /* 0x0000f00014067810 */ /* 0x000fc40007f9e0ff */
[----:B------:R-:W-:Y:S02]  /*116c0*/  LOP3.LUT R60, R61, 0x380, RZ, 0xc0, !PT ;  /* 0x000003803d3c7812 */ /* 0x000fe400078ec0ff */
[----:B------:R-:W-:Y:S02]  /*116d0*/  LOP3.LUT R64, R65, 0x380, RZ, 0xc0, !PT ;  /* 0x0000038041407812 */ /* 0x000fe400078ec0ff */
[----:B------:R-:W-:Y:S02]  /*116e0*/  LOP3.LUT R68, R69, 0x380, RZ, 0xc0, !PT ;  /* 0x0000038045447812 */ /* 0x000fe400078ec0ff */
[----:B------:R-:W-:Y:S02]  /*116f0*/  LOP3.LUT R72, R73, 0x380, RZ, 0xc0, !PT ;  /* 0x0000038049487812 */ /* 0x000fe400078ec0ff */
[----:B----4-:R-:W-:Y:S02]  /*11700*/  ISETP.NE.AND P5, PT, R3, RZ, PT ;  /* 0x000000ff0300720c */ /* 0x010fe40003fa5270 */
        /* <DEDUP_REMOVED lines=23> */
[----:B------:R-:W-:Y:S01]  /*11880*/  SHF.R.S32.HI R81, RZ, 0x1f, R82 ;  /* 0x0000001fff517819 */ /* 0x000fe20000011452 */
[----:B0-----:R-:W-:Y:S06]  /*11890*/  @P5 BRA `(.L_x_4572) ;  /* 0x0000000000bc5947 */ /* 0x001fec0003800000 */
[----:B------:R-:W2:Y:S01]  /*118a0*/  LDL R7, [R1+0x68] ;  /* 0x0000680001077983 */ /* 0x000ea20000100800 */
[----:B------:R-:W0:Y:S01]  /*118b0*/  LDC R35, c[0x0][0xce8] ;  /* 0x00033a00ff237b82 */ /* 0x000e220000000800 */
[----:B------:R-:W-:Y:S01]  /*118c0*/  ULDC.64 UR4, c[0x0][0xc90] ;  /* 0x0003240000047ab9 */ /* 0x000fe20000000a00 */
[----:B------:R-:W-:Y:S02]  /*118d0*/  IMAD.MOV.U32 R6, RZ, RZ, R24 ;  /* 0x000000ffff067224 */ /* 0x000fe400078e0018 */
[----:B------:R-:W-:Y:S02]  /*118e0*/  IMAD R8, R81, UR4, RZ ;  /* 0x0000000451087c24 */ /* 0x000fe4000f8e02ff */
[----:B------:R-:W-:Y:S02]  /*118f0*/  IMAD R30, R84, 0x40, R194 ;  /* 0x00000040541e7824 */ /* 0x000fe400078e02c2 */
[----:B------:R-:W-:Y:S01]  /*11900*/  IMAD R15, R82, UR5, R8 ;  /* 0x00000005520f7c24 */ /* 0x000fe2000f8e0208 */
[----:B0-----:R-:W-:-:S13]  /*11910*/  ISETP.NE.AND P0, PT, R35, 0x1, PT ;  /* 0x000000012300780c */ /* 0x001fda0003f05270 */
[----:B------:R-:W0:Y:S08]  /*11920*/  @P0 LDC R9, c[0x0][0xcec] ;  /* 0x00033b00ff090b82 */ /* 0x000e300000000800 */
[----:B------:R-:W3:Y:S01]  /*11930*/  @P0 LDC R31, c[0x0][0xcf0] ;  /* 0x00033c00ff1f0b82 */ /* 0x000ee20000000800 */
[----:B--2---:R-:W-:Y:S02]  /*11940*/  IMAD R20, R84, 0x40, R7 ;  /* 0x0000004054147824 */ /* 0x004fe400078e0207 */
[----:B------:R-:W-:-:S02]  /*11950*/  IMAD.MOV.U32 R7, RZ, RZ, R21 ;  /* 0x000000ffff077224 */ /* 0x000fc400078e0015 */
[----:B0-----:R-:W-:-:S04]  /*11960*/  @P0 IMAD.HI.U32 R8, R20, R9, RZ ;  /* 0x0000000914080227 */ /* 0x001fc800078e00ff */
[----:B------:R-:W-:Y:S01]  /*11970*/  IMAD.MOV.U32 R9, RZ, RZ, R20 ;  /* 0x000000ffff097224 */ /* 0x000fe200078e0014 */
[----:B---3--:R-:W-:Y:S01]  /*11980*/  @P0 SHF.R.U32.HI R9, RZ, R31, R8 ;  /* 0x0000001fff090219 */ /* 0x008fe20000011608 */
[----:B------:R-:W-:Y:S01]  /*11990*/  IMAD.WIDE.U32 R6, R82, UR4, R6 ;  /* 0x0000000452067c25 */ /* 0x000fe2000f8e0006 */
[----:B------:R-:W-:Y:S02]  /*119a0*/  ULDC.64 UR4, c[0x0][0xc98] ;  /* 0x0003260000047ab9 */ /* 0x000fe40000000a00 */
[----:B------:R-:W-:Y:S01]  /*119b0*/  SHF.R.S32.HI R31, RZ, 0x1f, R9 ;  /* 0x0000001fff1f7819 */ /* 0x000fe20000011409 */
[----:B------:R-:W-:Y:S02]  /*119c0*/  IMAD.IADD R7, R7, 0x1, R15 ;  /* 0x0000000107077824 */ /* 0x000fe400078e020f */
[----:B------:R-:W-:Y:S02]  /*119d0*/  IMAD.MOV R14, RZ, RZ, -R9 ;  /* 0x000000ffff0e7224 */ /* 0x000fe400078e0a09 */
[----:B------:R-:W-:-:S02]  /*119e0*/  IMAD R8, R80, UR4, RZ ;  /* 0x0000000450087c24 */ /* 0x000fc4000f8e02ff */
        /* <DEDUP_REMOVED lines=12> */
[----:B------:R-:W-:-:S03]  /*11ab0*/  ULDC.64 UR4, c[0x0][0xc50] ;  /* 0x0003140000047ab9 */ /* 0x000fc60000000a00 */
[----:B------:R-:W-:Y:S01]  /*11ac0*/  IMAD.IADD R7, R7, 0x1, R15 ;  /* 0x0000000107077824 */ /* 0x000fe200078e020f */
[----:B------:R-:W-:-:S04]  /*11ad0*/  LEA R15, P0, R6, UR4, 0x2 ;  /* 0x00000004060f7c11 */ /* 0x000fc8000f8010ff */
[----:B------:R-:W-:Y:S01]  /*11ae0*/  LEA.HI.X R20, R6, UR5, R7, 0x2, P0 ;  /* 0x0000000506147c11 */ /* 0x000fe200080f1407 */
[----:B------:R-:W-:Y:S01]  /*11af0*/  SHFL.IDX PT, R8, R15, 0x1, 0x1c1f ;  /* 0x003c1f000f087f89 */ /* 0x000fe200000e0000 */
[----:B------:R-:W-:Y:S01]  /*11b00*/  ISETP.NE.AND P0, PT, R221, R14, PT ;  /* 0x0000000edd00720c */ /* 0x000fe20003f05270 */
[C---:B------:R-:W-:Y:S02]  /*11b10*/  VIADD R14, R30.reuse, 0x8 ;  /* 0x000000081e0e7836 */ /* 0x040fe40000000000 */
[----:B------:R-:W-:Y:S01]  /*11b20*/  SHFL.IDX PT, R6, R15, RZ, 0x1c1f ;  /* 0x001c1fff0f067589 */ /* 0x000fe200000e0000 */
[-C--:B------:R-:W-:Y:S02]  /*11b30*/  ISETP.GE.OR P1, PT, R30, R35.reuse, P0 ;  /* 0x000000231e00720c */ /* 0x080fe40000726670 */
[----:B------:R-:W-:Y:S01]  /*11b40*/  ISETP.GE.OR P0, PT, R14, R35, P0 ;  /* 0x000000230e00720c */ /* 0x000fe20000706670 */
[----:B------:R-:W0:Y:S04]  /*11b50*/  SHFL.IDX PT, R7, R20, RZ, 0x1c1f ;  /* 0x001c1fff14077589 */ /* 0x000e2800000e0000 */
[----:B------:R-:W2:Y:S06]  /*11b60*/  SHFL.IDX PT, R9, R20, 0x1, 0x1c1f ;  /* 0x003c1f0014097f89 */ /* 0x000eac00000e0000 */
[----:B0-----:R0:W-:Y:S04]  /*11b70*/  @!P1 ST.E desc[UR40][R6.64], R162 ;  /* 0x000000a206009985 */ /* 0x0011e8000c101928 */
[----:B--2---:R0:W-:Y:S02]  /*11b80*/  @!P0 ST.E desc[UR40][R8.64], R161 ;  /* 0x000000a108008985 */ /* 0x0041e4000c101928 */
.L_x_4572:
[----:B------:R-:W2:Y:S01]  /*11b90*/  LDC R87, c[0x0][0xce8] ;  /* 0x00033a00ff577b82 */ /* 0x000ea20000000800 */
[----:B------:R-:W-:Y:S01]  /*11ba0*/  ULDC.64 UR4, c[0x0][0xba0] ;  /* 0x0002e80000047ab9 */ /* 0x000fe20000000a00 */
[----:B0-----:R-:W5:Y:S01]  /*11bb0*/  LD.E.128 R4, desc[UR40][R4.64] ;  /* 0x0000002804047980 */ /* 0x001f62000c101d00 */
[----:B------:R-:W-:-:S03]  /*11bc0*/  IMAD R21, R21, UR4, RZ ;  /* 0x0000000415157c24 */ /* 0x000fc6000f8e02ff */
[----:B------:R-:W5:Y:S01]  /*11bd0*/  LD.E.128 R8, desc[UR40][R10.64] ;  /* 0x000000280a087980 */ /* 0x000f62000c101d00 */
[C---:B------:R-:W-:Y:S01]  /*11be0*/  IMAD R83, R24.reuse, UR5, R21 ;  /* 0x0000000518537c24 */ /* 0x040fe2000f8e0215 */
[----:B------:R-:W0:Y:S01]  /*11bf0*/  LDC R85, c[0x0][0xbc8] ;  /* 0x0002f200ff557b82 */ /* 0x000e220000000800 */
[----:B------:R-:W-:Y:S01]  /*11c00*/  IMAD.WIDE.U32 R20, R24, UR4, RZ ;  /* 0x0000000418147c25 */ /* 0x000fe2000f8e00ff */
[----:B------:R-:W-:Y:S01]  /*11c10*/  ULDC.64 UR4, c[0x0][0xbe8] ;  /* 0x0002fa0000047ab9 */ /* 0x000fe20000000a00 */
[----:B------:R-:W5:Y:S02]  /*11c20*/  LD.E.128 R12, desc[UR40][R12.64] ;  /* 0x000000280c0c7980 */ /* 0x000f64000c101d00 */
[----:B------:R-:W-:Y:S02]  /*11c30*/  IMAD.IADD R21, R21, 0x1, R83 ;  /* 0x0000000115157824 */ /* 0x000fe400078e0253 */
[----:B------:R-:W-:Y:S01]  /*11c40*/  IMAD R81, R81, UR4, RZ ;  /* 0x0000000451517c24 */ /* 0x000fe2000f8e02ff */
[----:B------:R-:W5:Y:S04]  /*11c50*/  LD.E.128 R28, desc[UR40][R28.64] ;  /* 0x000000281c1c7980 */ /* 0x000f68000c101d00 */
[----:B------:R-:W5:Y:S01]  /*11c60*/  LD.E.128 R32, desc[UR40][R32.64] ;  /* 0x0000002820207980 */ /* 0x000f62000c101d00 */
[----:B--2---:R-:W-:Y:S01]  /*11c70*/  ISETP.NE.AND P1, PT, R87, 0x1, PT ;  /* 0x000000015700780c */ /* 0x004fe20003f25270 */
[----:B------:R-:W-:-:S02]  /*11c80*/  IMAD R81, R82, UR5, R81 ;  /* 0x0000000552517c24 */ /* 0x000fc4000f8e0251 */
[----:B------:R-:W5:Y:S01]  /*11c90*/  LD.E.128 R36, desc[UR40][R36.64] ;  /* 0x0000002824247980 */ /* 0x000f62000c101d00 */
[----:B------:R-:W-:Y:S01]  /*11ca0*/  IMAD.WIDE.U32 R20, R82, UR4, R20 ;  /* 0x0000000452147c25 */ /* 0x000fe2000f8e0014 */
[----:B------:R-:W-:Y:S01]  /*11cb0*/  SHF.R.S32.HI R82, RZ, 0x1f, R90 ;  /* 0x0000001fff527819 */ /* 0x000fe2000001145a */
[----:B------:R-:W-:Y:S01]  /*11cc0*/  ULDC.64 UR4, c[0x0][0xbf0] ;  /* 0x0002fc0000047ab9 */ /* 0x000fe20000000a00 */
[----:B------:R-:W5:Y:S02]  /*11cd0*/  LD.E.128 R40, desc[UR40][R40.64] ;  /* 0x0000002828287980 */ /* 0x000f64000c101d00 */
[----:B------:R-:W-:Y:S02]  /*11ce0*/  LEA.HI R82, R82, R90, RZ, 0x3 ;  /* 0x0000005a52527211 */ /* 0x000fe400078f18ff */
[----:B------:R-:W5:Y:S02]  /*11cf0*/  LD.E.128 R44, desc[UR40][R44.64] ;  /* 0x000000282c2c7980 */ /* 0x000f64000c101d00 */
[----:B------:R-:W2:Y:S01]  /*11d00*/  @P1 LDC R83, c[0x0][0xcec] ;  /* 0x00033b00ff531b82 */ /* 0x000ea20000000800 */
[----:B------:R-:W-:Y:S01]  /*11d10*/  LOP3.LUT R82, R82, 0xfffffff8, RZ, 0xc0, !PT ;  /* 0xfffffff852527812 */ /* 0x000fe200078ec0ff */
[----:B------:R-:W5:Y:S04]  /*11d20*/  LD.E.128 R48, desc[UR40][R48.64] ;  /* 0x0000002830307980 */ /* 0x000f68000c101d00 */
[----:B------:R-:W5:Y:S02]  /*11d30*/  LD.E.128 R52, desc[UR40][R52.64] ;  /* 0x0000002834347980 */ /* 0x000f64000c101d00 */
[----:B------:R-:W3:Y:S01]  /*11d40*/  @P1 LDC R89, c[0x0][0xcf0] ;  /* 0x00033c00ff591b82 */ /* 0x000ee20000000800 */
[----:B------:R-:W-:Y:S01]  /*11d50*/  IMAD.IADD R82, R90, 0x1, -R82 ;  /* 0x000000015a527824 */ /* 0x000fe200078e0a52 */
[----:B------:R-:W5:Y:S03]  /*11d60*/  LD.E.128 R56, desc[UR40][R56.64] ;  /* 0x0000002838387980 */ /* 0x000f66000c101d00 */
[----:B------:R-:W-:Y:S01]  /*11d70*/  IMAD R24, R82, 0x20, R98 ;  /* 0x0000002052187824 */ /* 0x000fe200078e0262 */
[----:B------:R-:W5:Y:S01]  /*11d80*/  LD.E.128 R60, desc[UR40][R60.64] ;  /* 0x000000283c3c7980 */ /* 0x000f62000c101d00 */
[----:B------:R-:W-:-:S02]  /*11d90*/  VIADD R101, R192, 0x40 ;  /* 0x00000040c0657836 */ /* 0x000fc40000000000 */
[----:B------:R-:W-:Y:S01]  /*11da0*/  IMAD R82, R84, 0x40, R24 ;  /* 0x0000004054527824 */ /* 0x000fe200078e0218 */
[----:B------:R-:W5:Y:S01]  /*11db0*/  LD.E.128 R64, desc[UR40][R64.64] ;  /* 0x0000002840407980 */ /* 0x000f62000c101d00 */
[----:B------:R-:W-:Y:S01]  /*11dc0*/  IMAD.IADD R21, R21, 0x1, R81 ;  /* 0x0000000115157824 */ /* 0x000fe200078e0251 */
[----:B0-----:R-:W-:Y:S01]  /*11dd0*/  ISETP.GE.AND P0, PT, R101, R85, PT ;  /* 0x000000556500720c */ /* 0x001fe20003f06270 */
[----:B------:R-:W-:Y:S01]  /*11de0*/  IMAD R80, R80, UR4, RZ ;  /* 0x0000000450507c24 */ /* 0x000fe2000f8e02ff */
[----:B------:R-:W5:Y:S01]  /*11df0*/  LD.E.128 R68, desc[UR40][R68.64] ;  /* 0x0000002844447980 */ /* 0x000f62000c101d00 */
[----:B------:R-:W-:Y:S02]  /*11e00*/  VIADD R99, R192, 0x80 ;  /* 0x00000080c0637836 */ /* 0x000fe40000000000 */
[----:B--2---:R-:W-:Y:S01]  /*11e10*/  @P1 IMAD.HI.U32 R24, R82, R83, RZ ;  /* 0x0000005352181227 */ /* 0x004fe200078e00ff */
[----:B------:R-:W5:Y:S03]  /*11e20*/  LD.E.128 R72, desc[UR40][R72.64] ;  /* 0x0000002848487980 */ /* 0x000f66000c101d00 */
[C---:B------:R-:W-:Y:S01]  /*11e30*/  IMAD R81, R3.reuse, UR5, R80 ;  /* 0x0000000503517c24 */ /* 0x040fe2000f8e0250 */
        /* <DEDUP_REMOVED lines=14> */
[----:B------:R-:W-:Y:S01]  /*11f20*/  ISETP.GE.AND P0, PT, R97, R85, PT ;  /* 0x000000556100720c */ /* 0x000fe20003f06270 */
[--C-:B------:R-:W-:Y:S01]  /*11f30*/  IMAD.MOV R81, RZ, RZ, -R3.reuse ;  /* 0x000000ffff517224 */ /* 0x100fe200078e0a03 */
[----:B------:R-:W-:Y:S01]  /*11f40*/  LOP3.LUT R24, R83, 0x2, R24, 0xe2, !PT ;  /* 0x0000000253187812 */ /* 0x000fe200078ee218 */
[----:B------:R-:W-:Y:S01]  /*11f50*/  IMAD.SHL.U32 R83, R80, 0x4, RZ ;  /* 0x0000000450537824 */ /* 0x000fe200078e00ff */
[----:B------:R-:W-:Y:S01]  /*11f60*/  SEL R80, RZ, 0xffffffff, P0 ;  /* 0xffffffffff507807 */ /* 0x000fe20000000000 */
[----:B------:R-:W-:Y:S01]  /*11f70*/  IMAD R81, R87, R81, R82 ;  /* 0x0000005157517224 */ /* 0x000fe200078e0252 */
[-C--:B------:R-:W-:Y:S01]  /*11f80*/  ISETP.GE.AND P0, PT, R95, R85.reuse, PT ;  /* 0x000000555f00720c */ /* 0x080fe20003f06270 */
[----:B------:R-:W-:Y:S01]  /*11f90*/  VIADD R93, R192, 0x140 ;  /* 0x00000140c05d7836 */ /* 0x000fe20000000000 */
[----:B------:R-:W-:Y:S01]  /*11fa0*/  SHF.R.S32.HI R82, RZ, 0x1f, R3 ;  /* 0x0000001fff527819 */ /* 0x000fe20000011403 */
[----:B------:R-:W-:Y:S01]  /*11fb0*/  @!PT LDS RZ, [RZ] ;  /* 0x00000000fffff984 */ /* 0x000fe20000000800 */
[----:B------:R-:W-:Y:S01]  /*11fc0*/  @!PT LDS RZ, [RZ] ;  /* 0x00000000fffff984 */ /* 0x000fe20000000800 */
[----:B------:R-:W-:Y:S01]  /*11fd0*/  @!PT LDS RZ, [RZ] ;  /* 0x00000000fffff984 */ /* 0x000fe20000000800 */
[----:B------:R-:W-:Y:S01]  /*11fe0*/  @!PT LDS RZ, [RZ] ;  /* 0x00000000fffff984 */ /* 0x000fe20000000800 */
[----:B------:R0:W-:Y:S06]  /*11ff0*/  MEMBAR.ALL.CTA ;  /* 0x0000000000007992 */ /* 0x0001ec0000008000 */
[----:B0-----:R-:W0:Y:S01]  /*12000*/  FENCE.VIEW.ASYNC.S ;  /* 0x00000000000073c6 */ /* 0x001e220000000000 */
[----:B------:R-:W-:Y:S01]  /*12010*/  LOP3.LUT R24, R83, 0x4, R24, 0xe2, !PT ;  /* 0x0000000453187812 */ /* 0x000fe200078ee218 */
[----:B------:R-:W-:Y:S01]  /*12020*/  IMAD.SHL.U32 R83, R80, 0x8, RZ ;  /* 0x0000000850537824 */ /* 0x000fe200078e00ff */
[----:B------:R-:W-:Y:S01]  /*12030*/  SEL R80, RZ, 0xffffffff, P0 ;  /* 0xffffffffff507807 */ /* 0x000fe20000000000 */
[----:B------:R-:W-:Y:S01]  /*12040*/  IMAD R82, R82, UR4, RZ ;  /* 0x0000000452527c24 */ /* 0x000fe2000f8e02ff */
[----:B------:R-:W-:Y:S01]  /*12050*/  ISETP.GE.AND P0, PT, R93, R85, PT ;  /* 0x000000555d00720c */ /* 0x000fe20003f06270 */
[----:B------:R-:W-:Y:S01]  /*12060*/  IMAD.WIDE.U32 R20, R3, UR4, R20 ;  /* 0x0000000403147c25 */ /* 0x000fe2000f8e0014 */
[----:B------:R-:W-:Y:S01]  /*12070*/  LOP3.LUT R24, R83, 0x8, R24, 0xe2, !PT ;  /* 0x0000000853187812 */ /* 0x000fe200078ee218 */
[----:B------:R-:W-:Y:S02]  /*12080*/  BSSY B1, `(.L_x_4573) ;  /* 0x000004f000017945 */ /* 0x000fe40003800000 */
[----:B------:R-:W-:Y:S01]  /*12090*/  IMAD.SHL.U32 R89, R80, 0x10, RZ ;  /* 0x0000001050597824 */ /* 0x000fe200078e00ff */
[----:B------:R-:W-:Y:S01]  /*120a0*/  SHF.R.S32.HI R80, RZ, 0x1f, R81 ;  /* 0x0000001fff507819 */ /* 0x000fe20000011451 */
[----:B------:R-:W-:Y:S01]  /*120b0*/  IMAD R83, R3, UR5, R82 ;  /* 0x0000000503537c24 */ /* 0x000fe2000f8e0252 */
[----:B------:R-:W-:Y:S01]  /*120c0*/  ULDC.64 UR4, c[0x0][0xbd8] ;  /* 0x0002f60000047ab9 */ /* 0x000fe20000000a00 */
[----:B------:R-:W-:Y:S01]  /*120d0*/  IMAD R88, R0, R87, RZ ;  /* 0x0000005700587224 */ /* 0x000fe200078e02ff */
[----:B------:R-:W-:Y:S01]  /*120e0*/  SEL R3, RZ, 0xffffffff, P0 ;  /* 0xffffffffff037807 */ /* 0x000fe20000000000 */
[----:B------:R-:W-:Y:S01]  /*120f0*/  IMAD.IADD R21, R21, 0x1, R83 ;  /* 0x0000000115157824 */ /* 0x000fe200078e0253 */
[----:B------:R-:W-:Y:S01]  /*12100*/  LOP3.LUT R24, R89, 0x10, R24, 0xe2, !PT ;  /* 0x0000001059187812 */ /* 0x000fe200078ee218 */
[----:B------:R-:W-:-:S02]  /*12110*/  IMAD R80, R80, UR4, RZ ;  /* 0x0000000450507c24 */ /* 0x000fc4000f8e02ff */
[----:B------:R-:W-:Y:S02]  /*12120*/  IMAD R87, R84, 0x40, R98 ;  /* 0x0000004054577824 */ /* 0x000fe400078e0262 */
[----:B------:R-:W-:Y:S02]  /*12130*/  VIADD R91, R192, 0x180 ;  /* 0x00000180c05b7836 */ /* 0x000fe40000000000 */
[----:B------:R-:W-:Y:S01]  /*12140*/  IMAD R83, R81, UR5, R80 ;  /* 0x0000000551537c24 */ /* 0x000fe2000f8e0250 */
[----:B------:R-:W-:Y:S01]  /*12150*/  ISETP.GE.AND P1, PT, R87, R88, PT ;  /* 0x000000585700720c */ /* 0x000fe20003f26270 */
[----:B------:R-:W-:Y:S01]  /*12160*/  IMAD.WIDE.U32 R20, R81, UR4, R20 ;  /* 0x0000000451147c25 */ /* 0x000fe2000f8e0014 */
[----:B------:R-:W-:Y:S01]  /*12170*/  ULDC.64 UR4, c[0x0][0xb80] ;  /* 0x0002e00000047ab9 */ /* 0x000fe20000000a00 */
[----:B------:R-:W-:Y:S02]  /*12180*/  ISETP.GE.AND P0, PT, R91, R85, PT ;  /* 0x000000555b00720c */ /* 0x000fe40003f06270 */
[----:B------:R-:W-:Y:S01]  /*12190*/  IMAD.SHL.U32 R3, R3, 0x20, RZ ;  /* 0x0000002003037824 */ /* 0x000fe200078e00ff */
[----:B------:R-:W-:Y:S01]  /*121a0*/  LEA R84, P2, R20, UR4, 0x1 ;  /* 0x0000000414547c11 */ /* 0x000fe2000f8408ff */
[----:B------:R-:W-:-:S02]  /*121b0*/  VIADD R90, R192, 0x1c0 ;  /* 0x000001c0c05a7836 */ /* 0x000fc40000000000 */
[----:B------:R-:W-:Y:S01]  /*121c0*/  IMAD.IADD R21, R21, 0x1, R83 ;  /* 0x0000000115157824 */ /* 0x000fe200078e0253 */
[----:B------:R-:W-:Y:S01]  /*121d0*/  LOP3.LUT R24, R3, 0x20, R24, 0xe2, !PT ;  /* 0x0000002003187812 */ /* 0x000fe200078ee218 */
[----:B------:R-:W-:Y:S01]  /*121e0*/  VIADD R0, R2, 0x38820 ;  /* 0x0003882002007836 */ /* 0x000fe20000000000 */
[----:B------:R-:W-:Y:S01]  /*121f0*/  SEL R3, RZ, 0x40, P0 ;  /* 0x00000040ff037807 */ /* 0x000fe20000000000 */
[----:B------:R-:W-:Y:S01]  /*12200*/  VIADD R89, R192, 0x1c0 ;  /* 0x000001c0c0597836 */ /* 0x000fe20000000000 */
[----:B------:R-:W-:Y:S01]  /*12210*/  ISETP.GE.AND P0, PT, R90, R85, PT ;  /* 0x000000555a00720c */ /* 0x000fe20003f06270 */
[----:B------:R-:W-:Y:S01]  /*12220*/  VIADD R92, R192, 0x180 ;  /* 0x00000180c05c7836 */ /* 0x000fe20000000000 */
[----:B------:R-:W-:Y:S01]  /*12230*/  LEA.HI.X R86, R20, UR5, R21, 0x1, P2 ;  /* 0x0000000514567c11 */ /* 0x000fe200090f0c15 */
[C---:B------:R-:W-:Y:S01]  /*12240*/  VIADD R94, R192.reuse, 0x140 ;  /* 0x00000140c05e7836 */ /* 0x040fe20000000000 */
[----:B------:R-:W-:Y:S01]  /*12250*/  PRMT R0, RZ, 0x654, R0 ;  /* 0x00000654ff007816 */ /* 0x000fe20000000000 */
[----:B------:R-:W-:Y:S01]  /*12260*/  VIADD R96, R192, 0x100 ;  /* 0x00000100c0607836 */ /* 0x000fe20000000000 */
[----:B------:R-:W-:Y:S01]  /*12270*/  LOP3.LUT R3, R24, R3, RZ, 0xfc, !PT ;  /* 0x0000000318037212 */ /* 0x000fe200078efcff */
[C---:B------:R-:W-:Y:S01]  /*12280*/  VIADD R98, R192.reuse, 0xc0 ;  /* 0x000000c0c0627836 */ /* 0x040fe20000000000 */
[----:B------:R-:W-:Y:S01]  /*12290*/  SEL R24, RZ, 0x80, P0 ;  /* 0x00000080ff187807 */ /* 0x000fe20000000000 */
[C---:B------:R-:W-:Y:S01]  /*122a0*/  VIADD R100, R192.reuse, 0x80 ;  /* 0x00000080c0647836 */ /* 0x040fe20000000000 */
[----:B0-----:R0:W-:Y:S01]  /*122b0*/  SYNCS.ARRIVE.TRANS64.RED.A1T0 RZ, [R0+URZ], RZ ;  /* 0x000000ff00ff79a7 */ /* 0x0011e2000810043f */
[----:B------:R-:W-:Y:S01]  /*122c0*/  VIADD R102, R192, 0x40 ;  /* 0x00000040c0667836 */ /* 0x000fe20000000000 */
[----:B------:R0:W2:Y:S01]  /*122d0*/  SHFL.IDX PT, R20, R84, RZ, 0x181f ;  /* 0x00181fff54147589 */ /* 0x0000a200000e0000 */
[----:B------:R-:W-:-:S02]  /*122e0*/  LOP3.LUT R24, R3, R24, RZ, 0xfc, !PT ;  /* 0x0000001803187212 */ /* 0x000fc400078efcff */
[----:B------:R-:W-:Y:S01]  /*122f0*/  SHF.R.S32.HI R89, RZ, 0x1f, R89 ;  /* 0x0000001fff597819 */ /* 0x000fe20000011459 */
[----:B------:R0:W3:Y:S01]  /*12300*/  SHFL.IDX PT, R21, R86, RZ, 0x181f ;  /* 0x00181fff56157589 */ /* 0x0000e200000e0000 */
[----:B------:R-:W-:Y:S02]  /*12310*/  SHF.R.S32.HI R92, RZ, 0x1f, R92 ;  /* 0x0000001fff5c7819 */ /* 0x000fe4000001145c */
[----:B------:R-:W-:Y:S02]  /*12320*/  SHF.R.S32.HI R94, RZ, 0x1f, R94 ;  /* 0x0000001fff5e7819 */ /* 0x000fe4000001145e */
[----:B------:R-:W-:Y:S02]  /*12330*/  SHF.R.S32.HI R96, RZ, 0x1f, R96 ;  /* 0x0000001fff607819 */ /* 0x000fe40000011460 */
[----:B------:R-:W-:Y:S02]  /*12340*/  SHF.R.S32.HI R98, RZ, 0x1f, R98 ;  /* 0x0000001fff627819 */ /* 0x000fe40000011462 */
[----:B------:R-:W-:-:S02]  /*12350*/  SHF.R.S32.HI R100, RZ, 0x1f, R100 ;  /* 0x0000001fff647819 */ /* 0x000fc40000011464 */
[----:B------:R-:W-:Y:S01]  /*12360*/  SHF.R.S32.HI R102, RZ, 0x1f, R102 ;  /* 0x0000001fff667819 */ /* 0x000fe20000011466 */
[----:B0-----:R-:W-:Y:S06]  /*12370*/  @P1 BRA `(.L_x_4574) ;  /* 0x00000000007c1947 */ /* 0x001fec0003800000 */
[-C--:B------:R-:W-:Y:S02]  /*12380*/  ISETP.GE.AND P1, PT, R101, R85.reuse, PT ;  /* 0x000000556500720c */ /* 0x080fe40003f26270 */
[-C--:B------:R-:W-:Y:S02]  /*12390*/  ISETP.GE.AND P0, PT, R192, R85.reuse, PT ;  /* 0x00000055c000720c */ /* 0x080fe40003f06270 */
[-C--:B------:R-:W-:Y:S02]  /*123a0*/  ISETP.GE.AND P5, PT, R99, R85.reuse, PT ;  /* 0x000000556300720c */ /* 0x080fe40003fa6270 */
[----:B------:R-:W-:-:S07]  /*123b0*/  ISETP.GE.AND P3, PT, R97, R85, PT ;  /* 0x000000556100720c */ /* 0x000fce0003f66270 */
[C---:B--2---:R-:W-:Y:S02]  /*123c0*/  @!P1 LEA R80, P2, R101.reuse, R20, 0x1 ;  /* 0x0000001465509211 */ /* 0x044fe400078408ff */
[----:B---3--:R-:W-:Y:S02]  /*123d0*/  @!P0 IMAD.WIDE R82, R192, 0x2, R20 ;  /* 0x00000002c0528825 */ /* 0x008fe400078e0214 */
        /* <DEDUP_REMOVED lines=25> */
.L_x_4574:
[----:B------:R-:W-:Y:S05]  /*12570*/  BSYNC B1 ;  /* 0x0000000000017941 */ /* 0x000fea0003800000 */
.L_x_4573:
[----:B------:R-:W-:Y:S01]  /*12580*/  VIADD R0, R87, 0x20 ;  /* 0x0000002057007836 */ /* 0x000fe20000000000 */
[----:B0----5:R0:W4:Y:S04]  /*12590*/  SHFL.IDX PT, R5, R86, 0x1, 0x181f ;  /* 0x00381f0056057f89 */ /* 0x02112800000e0000 */
[----:B------:R-:W-:Y:S01]  /*125a0*/  ISETP.GE.AND P0, PT, R0, R88, PT ;  /* 0x000000580000720c */ /* 0x000fe20003f06270 */
[----:B------:R0:W0:-:S12]  /*125b0*/  SHFL.IDX PT, R4, R84, 0x1, 0x181f ;  /* 0x00381f0054047f89 */ /* 0x00001800000e0000 */
[----:B------:R-:W-:Y:S05]  /*125c0*/  @P0 BRA `(.L_x_4575) ;  /* 0x0000001000680947 */ /* 0x000fea0003800000 */
[-C--:B------:R-:W-:Y:S02]  /*125d0*/  ISETP.GE.AND P5, PT, R101, R85.reuse, PT ;  /* 0x000000556500720c */ /* 0x080fe40003fa6270 */
[-C--:B------:R-:W-:Y:S02]  /*125e0*/  ISETP.GE.AND P6, PT, R192, R85.reuse, PT ;  /* 0x00000055c000720c */ /* 0x080fe40003fc6270 */
[-C--:B------:R-:W-:Y:S02]  /*125f0*/  ISETP.GE.AND P3, PT, R99, R85.reuse, PT ;  /* 0x000000556300720c */ /* 0x080fe40003f66270 */
[-C--:B------:R-:W-:Y:S02]  /*12600*/  ISETP.GE.AND P2, PT, R97, R85.reuse, PT ;  /* 0x000000556100720c */ /* 0x080fe40003f46270 */
[-C--:B------:R-:W-:Y:S02]  /*12610*/  ISETP.GE.AND P1, PT, R95, R85.reuse, PT ;  /* 0x000000555f00720c */ /* 0x080fe40003f26270 */
[----:B------:R-:W-:-:S03]  /*12620*/  ISETP.GE.AND P0, PT, R93, R85, PT ;  /* 0x000000555d00720c */ /* 0x000fc60003f06270 */
[CC--:B0-----:R-:W-:Y:S02]  /*12630*/  @!P5 LEA R12, P4, R101.reuse, R4.reuse, 0x1 ;  /* 0x00000004650cd211 */ /* 0x0c1fe400078808ff */
[----:B----4-:R-:W-:Y:S02]  /*12640*/  @!P6 IMAD.WIDE R6, R192, 0x2, R4 ;  /* 0x00000002c006e825 */ /* 0x010fe400078e0204 */
[----:B------:R-:W-:Y:S02]  /*12650*/  @!P5 LEA.HI.X R13, R101, R5, R102, 0x1, P4 ;  /* 0x00000005650dd211 */ /* 0x000fe400020f0c66 */
[----:B------:R-:W-:Y:S01]  /*12660*/  LOP3.LUT P4, RZ, R3, 0x40, RZ, 0xc0, !PT ;  /* 0x0000004003ff7812 */ /* 0x000fe2000788c0ff */
[----:B------:R0:W-:Y:S01]  /*12670*/  @!P6 ST.E.128 desc[UR40][R6.64], R8 ;  /* 0x000000080600e985 */ /* 0x0001e2000c101d28 */
[----:B------:R-:W-:-:S03]  /*12680*/  @!P3 LEA R14, P6, R99, R4, 0x1 ;  /* 0x00000004630eb211 */ /* 0x000fc600078c08ff */
[----:B------:R4:W-:Y:S01]  /*12690*/  @!P5 ST.E.128 desc[UR40][R12.64], R28 ;  /* 0x0000001c0c00d985 */ /* 0x0009e2000c101d28 */
[-C--:B------:R-:W-:Y:S02]  /*126a0*/  @!P3 LEA.HI.X R15, R99, R5.reuse, R100, 0x1, P6 ;  /* 0x00000005630fb211 */ /* 0x080fe400030f0c64 */
[-C--:B--2---:R-:W-:Y:S02]  /*126b0*/  @!P2 LEA R20, P5, R97, R4.reuse, 0x1 ;  /* 0x000000046114a211 */ /* 0x084fe400078a08ff */
[-C--:B------:R-:W-:Y:S01]  /*126c0*/  @!P1 LEA R32, P6, R95, R4.reuse, 0x1 ;  /* 0x000000045f209211 */ /* 0x080fe200078c08ff */
[----:B------:R4:W-:Y:S01]  /*126d0*/  @!P3 ST.E.128 desc[UR40][R14.64], R36 ;  /* 0x000000240e00b985 */ /* 0x0009e2000c101d28 */
[----:B------:R-:W-:Y:S02]  /*126e0*/  @!P0 LEA R34, P3, R93, R4, 0x1 ;  /* 0x000000045d228211 */ /* 0x000fe400078608ff */
[-C--:B---3--:R-:W-:Y:S02]  /*126f0*/  @!P2 LEA.HI.X R21, R97, R5.reuse, R98, 0x1, P5 ;  /* 0x000000056115a211 */ /* 0x088fe400028f0c62 */
        /* <DEDUP_REMOVED lines=14> */
.L_x_4570:
        /* <DEDUP_REMOVED lines=26> */
.L_x_4576:
[----:B------:R-:W2:Y:S04]  /*12980*/  LDL.LU R5, [R1+0x38] ;  /* 0x0000380001057983 */ /* 0x000ea80000300800 */
[----:B------:R-:W3:Y:S04]  /*12990*/  LDL.LU R4, [R1+0x50] ;  /* 0x0000500001047983 */ /* 0x000ee80000300800 */
[----:B------:R-:W4:Y:S04]  /*129a0*/  LDL R28, [R1+0x2c] ;  /* 0x00002c00011c7983 */ /* 0x000f280000100800 */
[----:B------:R0:W5:Y:S01]  /*129b0*/  LDL R20, [R1+0x4c] ;  /* 0x00004c0001147983 */ /* 0x0001620000100800 */
        /* <DEDUP_REMOVED lines=46> */
.L_x_4578:
[----:B------:R-:W-:Y:S05]  /*12ca0*/  BSYNC B1 ;  /* 0x0000000000017941 */ /* 0x000fea0003800000 */
.L_x_4577:
[----:B------:R-:W-:Y:S01]  /*12cb0*/  ISETP.NE.AND P0, PT, R29, 0x1, PT ;  /* 0x000000011d00780c */ /* 0x000fe20003f05270 */
[----:B------:R-:W2:Y:S01]  /*12cc0*/  LDC R21, c[0x0][0xbc8] ;  /* 0x0002f200ff157b82 */ /* 0x000ea20000000800 */
[----:B------:R-:W-:Y:S01]  /*12cd0*/  ULDC.64 UR4, c[0x0][0xba0] ;  /* 0x0002e80000047ab9 */ /* 0x000fe20000000a00 */
[--C-:B------:R-:W-:Y:S01]  /*12ce0*/  SHF.R.S32.HI R8, RZ, 0x1f, R24.reuse ;  /* 0x0000001fff087819 */ /* 0x100fe20000011418 */
[----:B0-----:R-:W-:Y:S01]  /*12cf0*/  IMAD R6, R10, UR4, RZ ;  /* 0x000000040a067c24 */ /* 0x001fe2000f8e02ff */
[----:B------:R-:W-:Y:S01]  /*12d00*/  SHF.R.S32.HI R12, RZ, 0x1f, R24 ;  /* 0x0000001fff0c7819 */ /* 0x000fe20000011418 */
[C---:B------:R-:W-:Y:S01]  /*12d10*/  IMAD.WIDE.U32 R4, R3.reuse, UR4, RZ ;  /* 0x0000000403047c25 */ /* 0x040fe2000f8e00ff */
[-C--:B------:R-:W-:Y:S01]  /*12d20*/  LEA.HI R8, R8, R24.reuse, RZ, 0x3 ;  /* 0x0000001808087211 */ /* 0x080fe200078f18ff */
[----:B------:R-:W-:Y:S01]  /*12d30*/  BSSY B1, `(.L_x_4579) ;  /* 0x000007f000017945 */ /* 0x000fe20003800000 */
[----:B------:R-:W-:Y:S01]  /*12d40*/  LEA.HI R12, R12, R24, RZ, 0x3 ;  /* 0x000000180c0c7211 */ /* 0x000fe200078f18ff */
[----:B------:R-:W-:Y:S01]  /*12d50*/  IMAD R3, R3, UR5, R6 ;  /* 0x0000000503037c24 */ /* 0x000fe2000f8e0206 */
[----:B------:R-:W-:Y:S01]  /*12d60*/  LOP3.LUT R8, R8, 0xfffffff8, RZ, 0xc0, !PT ;  /* 0xfffffff808087812 */ /* 0x000fe200078ec0ff */
[----:B------:R-:W-:Y:S01]  /*12d70*/  ULDC.64 UR4, c[0x0][0xbe8] ;  /* 0x0002fa0000047ab9 */ /* 0x000fe20000000a00 */
[----:B------:R-:W0:Y:S01]  /*12d80*/  @P0 LDC R7, c[0x0][0xcec] ;  /* 0x00033b00ff070b82 */ /* 0x000e220000000800 */
[----:B------:R-:W-:Y:S01]  /*12d90*/  IMAD.IADD R5, R5, 0x1, R3 ;  /* 0x0000000105057824 */ /* 0x000fe200078e0203 */
[----:B------:R-:W-:Y:S01]  /*12da0*/  SHF.R.S32.HI R12, RZ, 0x3, R12 ;  /* 0x00000003ff0c7819 */ /* 0x000fe2000001140c */
[----:B------:R-:W-:-:S02]  /*12db0*/  IMAD R3, R13, UR4, RZ ;  /* 0x000000040d037c24 */ /* 0x000fc4000f8e02ff */
[----:B------:R-:W-:Y:S02]  /*12dc0*/  VIADD R43, R192, 0x40 ;  /* 0x00000040c02b7836 */ /* 0x000fe40000000000 */
[----:B------:R-:W-:Y:S01]  /*12dd0*/  IMAD.IADD R8, R24, 0x1, -R8 ;  /* 0x0000000118087824 */ /* 0x000fe200078e0a08 */
[----:B------:R-:W3:Y:S01]  /*12de0*/  @P0 LDC R9, c[0x0][0xcf0] ;  /* 0x00033c00ff090b82 */ /* 0x000ee20000000800 */
[C---:B------:R-:W-:Y:S02]  /*12df0*/  IMAD R3, R28.reuse, UR5, R3 ;  /* 0x000000051c037c24 */ /* 0x040fe4000f8e0203 */
[----:B------:R-:W-:Y:S01]  /*12e00*/  IMAD.WIDE.U32 R4, R28, UR4, R4 ;  /* 0x000000041c047c25 */ /* 0x000fe2000f8e0004 */
[-C--:B--2---:R-:W-:Y:S01]  /*12e10*/  ISETP.GE.AND P1, PT, R43, R21.reuse, PT ;  /* 0x000000152b00720c */ /* 0x084fe20003f26270 */
[----:B------:R-:W-:Y:S01]  /*12e20*/  ULDC.64 UR4, c[0x0][0xbf0] ;  /* 0x0002fc0000047ab9 */ /* 0x000fe20000000a00 */
[----:B------:R-:W-:Y:S01]  /*12e30*/  ISETP.GE.AND P2, PT, R192, R21, PT ;  /* 0x00000015c000720c */ /* 0x000fe20003f46270 */
[----:B------:R-:W-:Y:S01]  /*12e40*/  IMAD R6, R8, 0x20, R12 ;  /* 0x0000002008067824 */ /* 0x000fe200078e020c */
[----:B------:R-:W-:Y:S01]  /*12e50*/  SEL R10, RZ, 0xffffffff, P1 ;  /* 0xffffffffff0a7807 */ /* 0x000fe20000800000 */
[----:B------:R-:W-:-:S02]  /*12e60*/  IMAD.IADD R5, R5, 0x1, R3 ;  /* 0x0000000105057824 */ /* 0x000fc400078e0203 */
[----:B------:R-:W-:Y:S02]  /*12e70*/  IMAD R3, R14, UR4, RZ ;  /* 0x000000040e037c24 */ /* 0x000fe4000f8e02ff */
        /* <DEDUP_REMOVED lines=64> */
[----:B------:R-:W-:Y:S01]  /*13280*/  LOP3.LUT R28, R24, R5, RZ, 0xfc, !PT ;  /* 0x00000005181c7212 */ /* 0x000fe200078efcff */
[----:B------:R-:W-:Y:S01]  /*13290*/  VIADD R44, R192, 0x40 ;  /* 0x00000040c02c7836 */ /* 0x000fe20000000000 */
[----:B------:R0:W3:Y:S01]  /*132a0*/  SHFL.IDX PT, R7, R3, RZ, 0x181f ;  /* 0x00181fff03077589 */ /* 0x0000e200000e0000 */
[----:B------:R-:W-:-:S02]  /*132b0*/  SHF.R.S32.HI R32, RZ, 0x1f, R32 ;  /* 0x0000001fff207819 */ /* 0x000fc40000011420 */
        /* <DEDUP_REMOVED lines=38> */
.L_x_4580:
[----:B------:R-:W-:Y:S05]  /*13520*/  BSYNC B1 ;  /* 0x0000000000017941 */ /* 0x000fea0003800000 */
.L_x_4579:
        /* <DEDUP_REMOVED lines=36> */
.L_x_4575:
[----:B------:R-:W-:Y:S05]  /*13770*/  BSYNC B0 ;  /* 0x0000000000007941 */ /* 0x000fea0003800000 */
.L_x_4569:
[----:B------:R-:W-:Y:S02]  /*13780*/  ULDC UR4, c[0x0][0xd3c] ;  /* 0x00034f0000047ab9 */ /* 0x000fe40000000800 */
[----:B------:R-:W-:-:S13]  /*13790*/  ISETP.GE.AND P0, PT, R27, UR4, PT ;  /* 0x000000041b007c0c */ /* 0x000fda000bf06270 */
[----:B------:R-:W-:Y:S05]  /*137a0*/  @!P0 BRA `(.L_x_4581) ;  /* 0xfffffedc00808947 */ /* 0x000fea000383ffff */
[----:B------:R-:W-:Y:S05]  /*137b0*/  BRA `(.L_x_4460) ;  /* 0x0000007c00e87947 */ /* 0x000fea0003800000 */
.L_x_4458:
        /* <DEDUP_REMOVED lines=16> */
.L_x_4582:
        /* <DEDUP_REMOVED lines=41> */
.L_x_4588:
        /* <DEDUP_REMOVED lines=12> */
.L_x_4587:
[----:B------:R-:W-:Y:S05]  /*13c10*/  BSYNC B0 ;  /* 0x0000000000007941 */ /* 0x000fea0003800000 */
.L_x_4586:
        /* <DEDUP_REMOVED lines=21> */
.L_x_4584:
        /* <DEDUP_REMOVED lines=15> */
.L_x_4589:
        /* <DEDUP_REMOVED lines=28> */
.L_x_4585:
[----:B------:R-:W-:Y:S02]  /*14020*/  IMAD.MOV.U32 R17, RZ, RZ, RZ ;  /* 0x000000ffff117224 */ /* 0x000fe400078e00ff */
[----:B------:R-:W-:Y:S02]  /*14030*/  IMAD.U32 R16, RZ, RZ, UR6 ;  /* 0x00000006ff107e24 */ /* 0x000fe4000f8e00ff */
[----:B------:R-:W-:-:S07]  /*14040*/  IMAD.MOV.U32 R18, RZ, RZ, RZ ;  /* 0x000000ffff127224 */ /* 0x000fce00078e00ff */
.L_x_4590:
[----:B------:R-:W-:-:S13]  /*14050*/  ISETP.NE.AND P0, PT, R5, RZ, PT ;  /* 0x000000ff0500720c */ /* 0x000fda0003f05270 */
[----:B------:R-:W0:Y:S01]  /*14060*/  @!P0 S2R R3, SR_CgaCtaId ;  /* 0x0000000000038919 */ /* 0x000e220000008800 */
[----:B------:R-:W-:-:S04]  /*14070*/  @!P0 MOV R2, 0x400 ;  /* 0x0000040000028802 */ /* 0x000fc80000000f00 */
[----:B0-----:R-:W-:-:S05]  /*14080*/  @!P0 LEA R2, R3, R2, 0x18 ;  /* 0x0000000203028211 */ /* 0x001fca00078ec0ff */
[----:B------:R1:W-:Y:S01]  /*14090*/  @!P0 STS.128 [R2+0x388d0], R16 ;  /* 0x0388d01002008388 */ /* 0x0003e20000000c00 */
[----:B------:R-:W-:Y:S06]  /*140a0*/  BAR.ARV 0x5, 0x180 ;  /* 0x0146000000007b1d */ /* 0x000fec0000002000 */
.L_x_4583:
[----:B------:R2:W-:Y:S01]  /*140b0*/  STL [R1+0x28], RZ ;  /* 0x000028ff01007387 */ /* 0x0005e20000100800 */
[----:B------:R-:W-:Y:S01]  /*140c0*/  ULDC UR4, c[0x0][0xd3c] ;  /* 0x00034f0000047ab9 */ /* 0x000fe20000000800 */
[----:B------:R-:W-:Y:S01]  /*140d0*/  IMAD.MOV.U32 R28, RZ, RZ, 0x1 ;  /* 0x00000001ff1c7424 */ /* 0x000fe200078e00ff */
[----:B0-----:R-:W-:Y:S01]  /*140e0*/  ISETP.GE.AND P0, PT, R19, UR4, PT ;  /* 0x0000000413007c0c */ /* 0x001fe2000bf06270 */
[----:B------:R-:W-:-:S12]  /*140f0*/  IMAD.MOV.U32 R25, RZ, RZ, RZ ;  /* 0x000000ffff197224 */ /* 0x000fd800078e00ff */
[----:B--2---:R-:W-:Y:S05]  /*14100*/  @P0 BRA `(.L_x_4591) ;  /* 0x0000007000b80947 */ /* 0x004fea0003800000 */
[----:B------:R-:W2:Y:S01]  /*14110*/  LDL R4, [R1+0x8] ;  /* 0x0000080001047983 */ /* 0x000ea20000100800 */
[----:B------:R-:W0:Y:S01]  /*14120*/  S2UR UR5, SR_CgaCtaId ;  /* 0x00000000000579c3 */ /* 0x000e220000008800 */
[C---:B-1----:R-:W-:Y:S01]  /*14130*/  IMAD.SHL.U32 R2, R0.reuse, 0x8, RZ ;  /* 0x0000000800027824 */ /* 0x042fe200078e00ff */
[----:B------:R-:W-:Y:S01]  /*14140*/  LOP3.LUT R5, R0, 0x7f, RZ, 0xc0, !PT ;  /* 0x0000007f00057812 */ /* 0x000fe200078ec0ff */
[----:B------:R-:W-:Y:S01]  /*14150*/  UMOV UR4, 0x400 ;  /* 0x0000040000047882 */ /* 0x000fe20000000000 */
[----:B------:R-:W-:Y:S01]  /*14160*/  BSSY B8, `(.L_x_4591) ;  /* 0x0000728000087945 */ /* 0x000fe20003800000 */
[----:B------:R-:W-:Y:S01]  /*14170*/  IMAD.MOV.U32 R29, RZ, RZ, 0x1 ;  /* 0x00000001ff1d7424 */ /* 0x000fe200078e00ff */
[C---:B------:R-:W-:Y:S01]  /*14180*/  LOP3.LUT R3, R2.reuse, 0x1f8, RZ, 0xc0, !PT ;  /* 0x000001f802037812 */ /* 0x040fe200078ec0ff */
[----:B------:R-:W-:Y:S01]  /*14190*/  IMAD.SHL.U32 R36, R5, 0x8, RZ ;  /* 0x0000000805247824 */ /* 0x000fe200078e00ff */
[----:B------:R-:W-:Y:S02]  /*141a0*/  LOP3.LUT R2, R2, 0x38, RZ, 0xc0, !PT ;  /* 0x0000003802027812 */ /* 0x000fe400078ec0ff */
[----:B------:R-:W-:-:S02]  /*141b0*/  CS2R R24, SRZ ;  /* 0x0000000000187805 */ /* 0x000fc4000001ff00 */
[----:B------:R-:W-:Y:S01]  /*141c0*/  LOP3.LUT R3, R3, 0x38, R0, 0x78, !PT ;  /* 0x0000003803037812 */ /* 0x000fe200078e7800 */
[----:B------:R-:W-:Y:S01]  /*141d0*/  IMAD.SHL.U32 R0, R0, 0x10, RZ ;  /* 0x0000001000007824 */ /* 0x000fe200078e00ff */
[----:B------:R-:W-:Y:S01]  /*141e0*/  ULDC.64 UR38, c[0x0][0x198] ;  /* 0x0000660000267ab9 */ /* 0x000fe20000000a00 */
[----:B------:R-:W-:Y:S01]  /*141f0*/  IMAD.MOV.U32 R28, RZ, RZ, 0x1 ;  /* 0x00000001ff1c7424 */ /* 0x000fe200078e00ff */
[----:B------:R-:W-:Y:S01]  /*14200*/  LOP3.LUT R36, R3, 0x200, R36, 0xf8, !PT ;  /* 0x0000020003247812 */ /* 0x000fe200078ef824 */
[----:B------:R-:W-:Y:S01]  /*14210*/  ULDC UR36, c[0x0][0xc] ;  /* 0x0000030000247ab9 */ /* 0x000fe20000000800 */
[----:B------:R-:W-:-:S04]  /*14220*/  SHF.R.U32.HI R3, RZ, 0x3, R5 ;  /* 0x00000003ff037819 */ /* 0x000fc80000011605 */
[----:B------:R-:W-:Y:S02]  /*14230*/  LOP3.LUT R3, R3, 0x70, R0, 0xf8, !PT ;  /* 0x0000007003037812 */ /* 0x000fe400078ef800 */
[C---:B------:R-:W-:Y:S01]  /*14240*/  LOP3.LUT R0, R2.reuse, 0x40, RZ, 0xfc, !PT ;  /* 0x0000004002007812 */ /* 0x040fe200078efcff */
[----:B0-----:R-:W-:Y:S01]  /*14250*/  ULEA UR4, UR5, UR4, 0x18 ;  /* 0x0000000405047291 */ /* 0x001fe2000f8ec03f */
[C---:B------:R-:W-:Y:S02]  /*14260*/  LOP3.LUT R3, R2.reuse, 0xc0, RZ, 0xfc, !PT ;  /* 0x000000c002037812 */ /* 0x040fe400078efcff */
[C---:B------:R-:W-:Y:S02]  /*14270*/  LOP3.LUT R0, R2.reuse, 0x100, RZ, 0xfc, !PT ;  /* 0x0000010002007812 */ /* 0x040fe400078efcff */
[C---:B------:R-:W-:Y:S01]  /*14280*/  LOP3.LUT R3, R2.reuse, 0x180, RZ, 0xfc, !PT ;  /* 0x0000018002037812 */ /* 0x040fe200078efcff */
[----:B------:R-:W-:Y:S01]  /*14290*/  IMAD.U32 R23, RZ, RZ, UR4 ;  /* 0x00000004ff177e24 */ /* 0x000fe2000f8e00ff */
[----:B------:R-:W-:-:S03]  /*142a0*/  LOP3.LUT R0, R2, 0x1c0, RZ, 0xfc, !PT ;  /* 0x000001c002007812 */ /* 0x000fc600078efcff */
[----:B------:R-:W-:Y:S01]  /*142b0*/  IMAD R26, R36, 0x2, R23 ;  /* 0x00000002241a7824 */ /* 0x000fe200078e0217 */
[----:B--2---:R-:W-:-:S05]  /*142c0*/  LOP3.LUT R4, R4, 0x2, RZ, 0xfc, !PT ;  /* 0x0000000204047812 */ /* 0x004fca00078efcff */
[----:B------:R0:W-:Y:S04]  /*142d0*/  STL [R1+0x4c], R4 ;  /* 0x00004c0401007387 */ /* 0x0001e80000100800 */
[----:B------:R1:W-:Y:S01]  /*142e0*/  STL [R1+0x28], RZ ;  /* 0x000028ff01007387 */ /* 0x0003e20000100800 */
[C---:B0-----:R-:W-:Y:S02]  /*142f0*/  LOP3.LUT R4, R2.reuse, 0x80, RZ, 0xfc, !PT ;  /* 0x0000008002047812 */ /* 0x041fe400078efcff */
[----:B-1----:R-:W-:-:S07]  /*14300*/  LOP3.LUT R4, R2, 0x140, RZ, 0xfc, !PT ;  /* 0x0000014002047812 */ /* 0x002fce00078efcff */
.L_x_4704:
[----:B0-----:R-:W0:Y:S02]  /*14310*/  LDC.64 R2, c[0x0][0xd88] ;  /* 0x00036200ff027b82 */ /* 0x001e240000000a00 */
[----:B0-----:R-:W-:-:S05]  /*14320*/  IMAD.WIDE R2, R19, 0x4, R2 ;  /* 0x0000000413027825 */ /* 0x001fca00078e0202 */
[----:B--2---:R-:W2:Y:S01]  /*14330*/  LDG.E R37, desc[UR40][R2.64] ;  /* 0x0000002802257981 */ /* 0x004ea2000c1e1900 */
[----:B------:R-:W-:Y:S05]  /*14340*/  YIELD ;  /* 0x0000000000007946 */ /* 0x000fea0003800000 */
[----:B------:R-:W-:Y:S01]  /*14350*/  ULDC.64 UR4, c[0x0][0xb20] ;  /* 0x0002c80000047ab9 */ /* 0x000fe20000000a00 */
[----:B------:R-:W-:Y:S01]  /*14360*/  IMAD.MOV.U32 R34, RZ, RZ, RZ ;  /* 0x000000ffff227224 */ /* 0x000fe200078e00ff */
[----:B------:R-:W-:Y:S01]  /*14370*/  ISETP.NE.U32.AND P0, PT, RZ, UR4, PT ;  /* 0x00000004ff007c0c */ /* 0x000fe2000bf05070 */
[----:B---3--:R-:W-:Y:S01]  /*14380*/  IMAD.MOV.U32 R6, RZ, RZ, RZ ;  /* 0x000000ffff067224 */ /* 0x008fe200078e00ff */
[----:B------:R-:W-:Y:S01]  /*14390*/  ULDC.64 UR8, c[0x0][0xb10] ;  /* 0x0002c40000087ab9 */ /* 0x000fe20000000a00 */
[----:B------:R-:W-:Y:S01]  /*143a0*/  ULDC.64 UR6, c[0x0][0xb08] ;  /* 0x0002c20000067ab9 */ /* 0x000fe20000000a00 */
[----:B------:R-:W-:-:S02]  /*143b0*/  ISETP.NE.AND.EX P0, PT, RZ, UR5, PT, P0 ;  /* 0x00000005ff007c0c */ /* 0x000fc4000bf05300 */
        /* <DEDUP_REMOVED lines=24> */
[----:B--2---:R0:W-:Y:S02]  /*14540*/  STL [R1], R6 ;  /* 0x0000000601007387 */ /* 0x0041e40000100800 */
        /* <DEDUP_REMOVED lines=19> */
.L_x_4592:
        /* <DEDUP_REMOVED lines=9> */
.L_x_4593:
        /* <DEDUP_REMOVED lines=9> */
.L_x_4594:
        /* <DEDUP_REMOVED lines=32> */
.L_x_4749:
[----:B--2---:R-:W-:Y:S02]  /*149a0*/  ISETP.NE.AND P0, PT, R14, RZ, PT ;  /* 0x000000ff0e00720c */ /* 0x004fe40003f05270 */
[----:B------:R-:W-:-:S11]  /*149b0*/  PLOP3.LUT P6, PT, PT, PT, PT, 0x8, 0x0 ;  /* 0x000000000000781c */ /* 0x000fd60003fce170 */
[----:B------:R-:W-:Y:S05]  /*149c0*/  @P0 BRA `(.L_x_4598) ;  /* 0x00000000000c0947 */ /* 0x000fea0003800000 */
[----:B------:R-:W-:-:S03]  /*149d0*/  UMOV UR4, 0xffffffff ;  /* 0xffffffff00047882 */ /* 0x000fc60000000000 */
[----:B------:R-:W-:Y:S05]  /*149e0*/  BRA.DIV UR4, `(.L_x_4599) ;  /* 0x0000007a042c7947 */ /* 0x000fea000b800000 */
[----:B------:R-:W-:-:S13]  /*149f0*/  ELECT P6, URZ, PT ;  /* 0x00000000003f782f */ /* 0x000fda00038c0000 */
.L_x_4598:
        /* <DEDUP_REMOVED lines=9> */
.L_x_4752:
[----:B------:R-:W-:Y:S05]  /*14a90*/  BSYNC B1 ;  /* 0x0000000000017941 */ /* 0x000fea0003800000 */
.L_x_4600:
        /* <DEDUP_REMOVED lines=10> */
.L_x_4753:
[----:B------:R-:W-:Y:S05]  /*14b40*/  BSYNC B2 ;  /* 0x0000000000027941 */ /* 0x000fea0003800000 */
.L_x_4604:
        /* <DEDUP_REMOVED lines=9> */
.L_x_4607:
[----:B------:R-:W-:Y:S05]  /*14be0*/  BSYNC B2 ;  /* 0x0000000000027941 */ /* 0x000fea0003800000 */
.L_x_4606:
        /* <DEDUP_REMOVED lines=12> */
.L_x_4608:
        /* <DEDUP_REMOVED lines=13> */
.L_x_4754:
[----:B------:R-:W-:Y:S05]  /*14d80*/  BSYNC B2 ;  /* 0x0000000000027941 */ /* 0x000fea0003800000 */
.L_x_4609:
        /* <DEDUP_REMOVED lines=11> */
.L_x_4612:
[----:B------:R-:W-:Y:S05]  /*14e40*/  BSYNC B2 ;  /* 0x0000000000027941 */ /* 0x000fea0003800000 */
.L_x_4611:
        /* <DEDUP_REMOVED lines=9> */
.L_x_4613:
        /* <DEDUP_REMOVED lines=15> */
.L_x_4614:
        /* <DEDUP_REMOVED lines=15> */
.L_x_4615:
        /* <DEDUP_REMOVED lines=15> */
.L_x_4616:
        /* <DEDUP_REMOVED lines=15> */
.L_x_4617:
        /* <DEDUP_REMOVED lines=15> */
.L_x_4618:
        /* <DEDUP_REMOVED lines=15> */
.L_x_4619:
        /* <DEDUP_REMOVED lines=15> */
.L_x_4620:
        /* <DEDUP_REMOVED lines=10> */
.L_x_4603:
[----:B------:R-:W-:Y:S05]  /*15610*/  BSYNC B1 ;  /* 0x0000000000017941 */ /* 0x000fea0003800000 */
.L_x_4602:
        /* <DEDUP_REMOVED lines=9> */
.L_x_4640:
[----:B------:R-:W-:Y:S05]  /*156b0*/  YIELD ;  /* 0x0000000000007946 */ /* 0x000fea0003800000 */
[----:B------:R-:W-:Y:S04]  /*156c0*/  BSSY B1, `(.L_x_4621) ;  /* 0x00000b6000017945 */ /* 0x000fe80003800000 */
[----:B------:R-:W-:Y:S05]  /*156d0*/  @!P6 BRA `(.L_x_4622) ;  /* 0x0000000800d0e947 */ /* 0x000fea0003800000 */
[----:B------:R-:W-:Y:S01]  /*156e0*/  IMAD R6, R24, 0x8, R23 ;  /* 0x0000000818067824 */ /* 0x000fe200078e0217 */
[----:B------:R-:W-:Y:S01]  /*156f0*/  SHF.L.U32 R2, R29, 0x1f, RZ ;  /* 0x0000001f1d027819 */ /* 0x000fe200000006ff */
[----:B-1----:R-:W1:Y:S01]  /*15700*/  S2R R3, SR_TID.X ;  /* 0x0000000000037919 */ /* 0x002e620000002100 */
[----:B------:R-:W-:Y:S02]  /*15710*/  BSSY B2, `(.L_x_4623) ;  /* 0x0000005000027945 */ /* 0x000fe40003800000 */
[----:B------:R-:W2:Y:S01]  /*15720*/  SYNCS.PHASECHK.TRANS64.TRYWAIT P1, [R6+URZ+0x388a0], R2 ;  /* 0x0388a002060075a7 */ /* 0x000ea2000802017f */
[----:B-1----:R-:W-:-:S04]  /*15730*/  LOP3.LUT R3, R3, 0x7f, RZ, 0xc0, !PT ;  /* 0x0000007f03037812 */ /* 0x002fc800078ec0ff */
[----:B------:R-:W-:Y:S01]  /*15740*/  ISETP.NE.AND P2, PT, R3, RZ, PT ;  /* 0x000000ff0300720c */ /* 0x000fe20003f45270 */
[----:B--2---:R-:W-:-:S12]  /*15750*/  @!P1 BRA `(.L_x_4624) ;  /* 0x0000006c002c9947 */ /* 0x004fd80003800000 */
.L_x_4755:
[----:B------:R-:W-:Y:S05]  /*15760*/  BSYNC B2 ;  /* 0x0000000000027941 */ /* 0x000fea0003800000 */
.L_x_4623:
        /* <DEDUP_REMOVED lines=9> */
.L_x_4626:
[----:B------:R-:W-:Y:S05]  /*15800*/  BSYNC B2 ;  /* 0x0000000000027941 */ /* 0x000fea0003800000 */
.L_x_4625:
        /* <DEDUP_REMOVED lines=11> */
.L_x_4627:
        /* <DEDUP_REMOVED lines=13> */
.L_x_4756:
[----:B------:R-:W-:Y:S05]  /*15990*/  BSYNC B2 ;  /* 0x0000000000027941 */ /* 0x000fea0003800000 */
.L_x_4628:
        /* <DEDUP_REMOVED lines=11> */
.L_x_4631:
[----:B------:R-:W-:Y:S05]  /*15a50*/  BSYNC B2 ;  /* 0x0000000000027941 */ /* 0x000fea0003800000 */
.L_x_4630:
        /* <DEDUP_REMOVED lines=9> */
.L_x_4632:
        /* <DEDUP_REMOVED lines=15> */
.L_x_4633:
        /* <DEDUP_REMOVED lines=15> */
.L_x_4634:
        /* <DEDUP_REMOVED lines=15> */
.L_x_4635:
        /* <DEDUP_REMOVED lines=15> */
.L_x_4636:
        /* <DEDUP_REMOVED lines=15> */
.L_x_4637:
        /* <DEDUP_REMOVED lines=15> */
.L_x_4638:
        /* <DEDUP_REMOVED lines=15> */
.L_x_4639:
        /* <DEDUP_REMOVED lines=10> */
.L_x_4622:
[----:B------:R-:W-:Y:S05]  /*16220*/  BSYNC B1 ;  /* 0x0000000000017941 */ /* 0x000fea0003800000 */
.L_x_4621:
        /* <DEDUP_REMOVED lines=8> */
.L_x_4596:
[----:B------:R-:W-:Y:S05]  /*162b0*/  BSYNC B0 ;  /* 0x0000000000007941 */ /* 0x000fea0003800000 */
.L_x_4595:
        /* <DEDUP_REMOVED lines=23> */
.L_x_4642:
        /* <DEDUP_REMOVED lines=9> */
[----:B-1----:R-:W1:Y:S01]  /*164c0*/  LDC.64 R2, c[0x4][R2] ;  /* 0x0100000002027b82 */ /* 0x002e620000000a00 */
[----:B------:R-:W-:Y:S02]  /*164d0*/  IMAD.U32 R5, RZ, RZ, UR7 ;  /* 0x00000007ff057e24 */ /* 0x000fe4000f8e00ff */
[----:B------:R-:W-:Y:S02]  /*164e0*/  IMAD.U32 R6, RZ, RZ, UR8 ;  /* 0x00000008ff067e24 */ /* 0x000fe4000f8e00ff */
[----:B------:R-:W-:-:S02]  /*164f0*/  IMAD.U32 R7, RZ, RZ, UR9 ;  /* 0x00000009ff077e24 */ /* 0x000fc4000f8e00ff */
[----:B------:R-:W-:Y:S02]  /*16500*/  IMAD.U32 R10, RZ, RZ, UR4 ;  /* 0x00000004ff0a7e24 */ /* 0x000fe4000f8e00ff */
[----:B------:R-:W-:Y:S02]  /*16510*/  IMAD.U32 R11, RZ, RZ, UR5 ;  /* 0x00000005ff0b7e24 */ /* 0x000fe4000f8e00ff */
[----:B0-----:R-:W-:Y:S02]  /*16520*/  IMAD.MOV.U32 R8, RZ, RZ, 0x70 ;  /* 0x00000070ff087424 */ /* 0x001fe400078e00ff */
[----:B------:R-:W-:Y:S02]  /*16530*/  IMAD.MOV.U32 R12, RZ, RZ, 0x1 ;  /* 0x00000001ff0c7424 */ /* 0x000fe400078e00ff */
[----:B------:R-:W-:-:S07]  /*16540*/  IMAD.MOV.U32 R13, RZ, RZ, RZ ;  /* 0x000000ffff0d7224 */ /* 0x000fce00078e00ff */
[----:B------:R-:W-:-:S07]  /*16550*/  LEPC R20, `(.L_x_4645) ;  /* 0x000000001014794e */ /* 0x000fce0000000000 */
[----:B-1----:R-:W-:Y:S05]  /*16560*/  CALL.ABS.NOINC R2 ;  /* 0x0000000002007343 */ /* 0x002fea0003c00000 */
.L_x_4645:
[----:B------:R-:W-:Y:S05]  /*16570*/  BSYNC B6 ;  /* 0x0000000000067941 */ /* 0x000fea0003800000 */
.L_x_4644:
        /* <DEDUP_REMOVED lines=20> */
.L_x_4648:
        /* <DEDUP_REMOVED lines=15> */
.L_x_4647:
[----:B------:R-:W-:Y:S05]  /*167b0*/  BSYNC B6 ;  /* 0x0000000000067941 */ /* 0x000fea0003800000 */
.L_x_4646:
[----:B------:R-:W-:Y:S01]  /*167c0*/  ULDC.64 UR4, c[0x0][0xaf0] ;  /* 0x0002bc0000047ab9 */ /* 0x000fe20000000a00 */
[----:B------:R-:W2:Y:S01]  /*167d0*/  S2R R20, SR_TID.X ;  /* 0x0000000000147919 */ /* 0x000ea20000002100 */
[----:B------:R-:W-:Y:S01]  /*167e0*/  ISETP.NE.U32.AND P0, PT, RZ, UR4, PT ;  /* 0x00000004ff007c0c */ /* 0x000fe2000bf05070 */
[----:B------:R-:W3:Y:S03]  /*167f0*/  LDC R10, c[0x0][0x430] ;  /* 0x00010c00ff0a7b82 */ /* 0x000ee60000000800 */
[----:B------:R-:W-:-:S13]  /*16800*/  ISETP.NE.AND.EX P0, PT, RZ, UR5, PT, P0 ;  /* 0x00000005ff007c0c */ /* 0x000fda000bf05300 */
[----:B------:R-:W-:Y:S01]  /*16810*/  @P0 IADD3 R2, P1, R27, UR4, RZ ;  /* 0x000000041b020c10 */ /* 0x000fe2000ff3e0ff */
[----:B------:R-:W4:Y:S01]  /*16820*/  S2R R11, SR_TID.X ;  /* 0x00000000000b7919 */ /* 0x000f220000002100 */
[----:B------:R-:W-:Y:S02]  /*16830*/  ULDC UR4, c[0x0][0x320] ;  /* 0x0000c80000047ab9 */ /* 0x000fe40000000800 */
[----:B-1----:R-:W-:-:S05]  /*16840*/  @P0 IADD3.X R3, R30, UR5, RZ, P1, !PT ;  /* 0x000000051e030c10 */ /* 0x002fca0008ffe4ff */
[----:B------:R1:W5:Y:S01]  /*16850*/  @P0 LDG.E R32, desc[UR40][R2.64] ;  /* 0x0000002802200981 */ /* 0x000362000c1e1900 */
[----:B--2---:R-:W-:-:S04]  /*16860*/  LOP3.LUT R20, R20, 0x7f, RZ, 0xc0, !PT ;  /* 0x0000007f14147812 */ /* 0x004fc800078ec0ff */
[----:B------:R-:W-:Y:S02]  /*16870*/  SHF.R.U32.HI R21, RZ, 0x3, R20 ;  /* 0x00000003ff157819 */ /* 0x000fe40000011614 */
[----:B------:R-:W2:Y:S02]  /*16880*/  S2R R20, SR_TID.X ;  /* 0x0000000000147919 */ /* 0x000ea40000002100 */
[----:B--2---:R-:W-:-:S05]  /*16890*/  IMAD.SHL.U32 R20, R20, 0x10, RZ ;  /* 0x0000001014147824 */ /* 0x004fca00078e00ff */
[----:B------:R-:W-:Y:S02]  /*168a0*/  LOP3.LUT R20, R21, 0x70, R20, 0xf8, !PT ;  /* 0x0000007015147812 */ /* 0x000fe400078ef814 */
[----:B------:R-:W2:Y:S01]  /*168b0*/  S2R R21, SR_TID.X ;  /* 0x0000000000157919 */ /* 0x000ea20000002100 */
[----:B---3--:R-:W-:Y:S01]  /*168c0*/  ISETP.NE.AND P1, PT, R10, 0x1, PT ;  /* 0x000000010a00780c */ /* 0x008fe20003f25270 */
[----:B------:R-:W-:-:S12]  /*168d0*/  VIADD R31, R31, 0xffffffc0 ;  /* 0xffffffc01f1f7836 */ /* 0x000fd80000000000 */
[----:B-1----:R-:W1:Y:S01]  /*168e0*/  @P1 LDC R3, c[0x0][0x434] ;  /* 0x00010d00ff031b82 */ /* 0x002e620000000800 */
[----:B--2---:R-:W-:-:S07]  /*168f0*/  IMAD.SHL.U32 R21, R21, 0x8, RZ ;  /* 0x0000000815157824 */ /* 0x004fce00078e00ff */
[----:B------:R-:W2:Y:S01]  /*16900*/  @P1 LDC R2, c[0x0][0x438] ;  /* 0x00010e00ff021b82 */ /* 0x000ea20000000800 */
[----:B------:R-:W-:-:S04]  /*16910*/  LOP3.LUT R21, R21, 0x38, RZ, 0xc0, !PT ;  /* 0x0000003815157812 */ /* 0x000fc800078ec0ff */
[----:B------:R-:W-:-:S04]  /*16920*/  LOP3.LUT R21, R21, 0x40, RZ, 0xfc, !PT ;  /* 0x0000004015157812 */ /* 0x000fc800078efcff */
[----:B------:R-:W-:Y:S02]  /*16930*/  ISETP.GE.AND P2, PT, R21, UR4, PT ;  /* 0x0000000415007c0c */ /* 0x000fe4000bf46270 */
[----:B------:R-:W3:Y:S01]  /*16940*/  S2R R21, SR_TID.X ;  /* 0x0000000000157919 */ /* 0x000ee20000002100 */
[----:B------:R-:W-:-:S05]  /*16950*/  IMAD.IADD R4, R20, 0x1, R31 ;  /* 0x0000000114047824 */ /* 0x000fca00078e021f */
[C---:B------:R-:W-:Y:S01]  /*16960*/  ISETP.GE.AND P0, PT, R4.reuse, R35, PT ;  /* 0x000000230400720c */ /* 0x040fe20003f06270 */
[----:B------:R-:W-:Y:S02]  /*16970*/  IMAD.IADD R0, R4, 0x1, R34 ;  /* 0x0000000104007824 */ /* 0x000fe400078e0222 */
[----:B----4-:R-:W-:Y:S01]  /*16980*/  IMAD.SHL.U32 R11, R11, 0x8, RZ ;  /* 0x000000080b0b7824 */ /* 0x010fe200078e00ff */
[----:B------:R-:W-:Y:S01]  /*16990*/  ISETP.GT.U32.OR P0, PT, R20, 0x3f, P0 ;  /* 0x0000003f1400780c */ /* 0x000fe20000704470 */
[----:B-1----:R-:W-:-:S03]  /*169a0*/  @P1 IMAD.HI.U32 R3, R0, R3, RZ ;  /* 0x0000000300031227 */ /* 0x002fc600078e00ff */
[----:B------:R-:W-:Y:S01]  /*169b0*/  LOP3.LUT R11, R11, 0x38, RZ, 0xc0, !PT ;  /* 0x000000380b0b7812 */ /* 0x000fe200078ec0ff */
[----:B0-----:R-:W-:Y:S01]  /*169c0*/  IMAD.MOV.U32 R8, RZ, RZ, R0 ;  /* 0x000000ffff087224 */ /* 0x001fe200078e0000 */
[----:B--2---:R-:W-:Y:S02]  /*169d0*/  @P1 SHF.R.U32.HI R8, RZ, R2, R3 ;  /* 0x00000002ff081219 */ /* 0x004fe40000011603 */
[----:B------:R-:W-:Y:S02]  /*169e0*/  ISETP.GE.AND P1, PT, R11, UR4, PT ;  /* 0x000000040b007c0c */ /* 0x000fe4000bf26270 */
[----:B------:R-:W-:Y:S02]  /*169f0*/  LOP3.LUT R22, R22, 0xffffffbf, RZ, 0xc0, !PT ;  /* 0xffffffbf16167812 */ /* 0x000fe400078ec0ff */
[----:B------:R-:W-:Y:S01]  /*16a00*/  SEL R9, RZ, 0xffffffff, P2 ;  /* 0xffffffffff097807 */ /* 0x000fe20001000000 */
[----:B------:R-:W0:Y:S01]  /*16a10*/  @!P0 LDC.64 R2, c[0x0][0x428] ;  /* 0x00010a00ff028b82 */ /* 0x000e220000000a00 */
[----:B------:R-:W-:Y:S01]  /*16a20*/  @P2 LOP3.LUT R22, R22, 0x40, RZ, 0xfc, !PT ;  /* 0x0000004016162812 */ /* 0x000fe200078efcff */
[----:B---3--:R-:W-:Y:S01]  /*16a30*/  IMAD.SHL.U32 R21, R21, 0x8, RZ ;  /* 0x0000000815157824 */ /* 0x008fe200078e00ff */
[----:B------:R-:W-:Y:S01]  /*16a40*/  SEL R4, RZ, 0x1, P1 ;  /* 0x00000001ff047807 */ /* 0x000fe20000800000 */
[----:B------:R-:W-:-:S03]  /*16a50*/  IMAD.SHL.U32 R9, R9, 0x2, RZ ;  /* 0x0000000209097824 */ /* 0x000fc600078e00ff */
[----:B------:R-:W-:Y:S02]  /*16a60*/  LOP3.LUT R21, R21, 0x38, RZ, 0xc0, !PT ;  /* 0x0000003815157812 */ /* 0x000fe400078ec0ff */
[----:B------:R-:W-:Y:S02]  /*16a70*/  LOP3.LUT R22, R22, 0xffffff7f, RZ, 0xc0, !PT ;  /* 0xffffff7f16167812 */ /* 0x000fe400078ec0ff */
[C---:B------:R-:W-:Y:S02]  /*16a80*/  LOP3.LUT R33, R21.reuse, 0x80, RZ, 0xfc, !PT ;  /* 0x0000008015217812 */ /* 0x040fe400078efcff */
[----:B------:R-:W-:Y:S02]  /*16a90*/  LOP3.LUT R21, R21, 0xc0, RZ, 0xfc, !PT ;  /* 0x000000c015157812 */ /* 0x000fe400078efcff */
[----:B------:R-:W-:Y:S02]  /*16aa0*/  @P1 LOP3.LUT R22, R22, 0x80, RZ, 0xfc, !PT ;  /* 0x0000008016161812 */ /* 0x000fe400078efcff */
[----:B------:R-:W-:-:S02]  /*16ab0*/  LOP3.LUT R9, R9, 0x2, R4, 0xe2, !PT ;  /* 0x0000000209097812 */ /* 0x000fc400078ee204 */
[----:B------:R-:W-:Y:S01]  /*16ac0*/  ISETP.GE.AND P2, PT, R33, UR4, PT ;  /* 0x0000000421007c0c */ /* 0x000fe2000bf46270 */
[----:B------:R-:W1:Y:S01]  /*16ad0*/  @!P0 LDC.64 R4, c[0x0][0x418] ;  /* 0x00010600ff048b82 */ /* 0x000e620000000a00 */
[----:B------:R-:W-:Y:S02]  /*16ae0*/  ISETP.GE.AND P1, PT, R21, UR4, PT ;  /* 0x0000000415007c0c */ /* 0x000fe4000bf26270 */
[----:B------:R-:W-:Y:S02]  /*16af0*/  SEL R6, RZ, 0x4, P2 ;  /* 0x00000004ff067807 */ /* 0x000fe40001000000 */
[----:B------:R-:W-:-:S04]  /*16b00*/  SEL R7, RZ, 0x8, P1 ;  /* 0x00000008ff077807 */ /* 0x000fc80000800000 */
[----:B------:R-:W-:Y:S01]  /*16b10*/  LOP3.LUT R9, R7, R9, R6, 0xfe, !PT ;  /* 0x0000000907097212 */ /* 0x000fe200078efe06 */
[--C-:B------:R-:W-:Y:S01]  /*16b20*/  @!P0 IMAD.MOV.U32 R6, RZ, RZ, R8.reuse ;  /* 0x000000ffff068224 */ /* 0x100fe200078e0008 */
[----:B------:R-:W-:Y:S02]  /*16b30*/  @!P0 SHF.R.S32.HI R7, RZ, 0x1f, R8 ;  /* 0x0000001fff078819 */ /* 0x000fe40000011408 */
[----:B------:R-:W-:-:S04]  /*16b40*/  LOP3.LUT R22, R22, 0xffffffdf, RZ, 0xc0, !PT ;  /* 0xffffffdf16167812 */ /* 0x000fc800078ec0ff */
[----:B------:R-:W-:-:S04]  /*16b50*/  @P2 LOP3.LUT R22, R22, 0x20, RZ, 0xfc, !PT ;  /* 0x0000002016162812 */ /* 0x000fc800078efcff */
[----:B------:R-:W-:-:S04]  /*16b60*/  LOP3.LUT R22, R22, 0xffffffef, RZ, 0xc0, !PT ;  /* 0xffffffef16167812 */ /* 0x000fc800078ec0ff */
[----:B------:R-:W-:Y:S02]  /*16b70*/  @P1 LOP3.LUT R22, R22, 0x10, RZ, 0xfc, !PT ;  /* 0x0000001016161812 */ /* 0x000fe400078efcff */
[----:B-----5:R-:W-:Y:S01]  /*16b80*/  SHF.R.S32.HI R35, RZ, 0x1f, R32 ;  /* 0x0000001fff237819 */ /* 0x020fe20000011420 */
[----:B0-----:R-:W-:-:S04]  /*16b90*/  @!P0 IMAD.WIDE.U32 R6, R32, R2, R6 ;  /* 0x0000000220068225 */ /* 0x001fc800078e0006 */
[----:B------:R-:W-:-:S04]  /*16ba0*/  @!P0 IMAD R2, R35, R2, RZ ;  /* 0x0000000223028224 */ /* 0x000fc800078e02ff */
[----:B------:R-:W-:Y:S01]  /*16bb0*/  @!P0 IMAD R3, R32, R3, R2 ;  /* 0x0000000320038224 */ /* 0x000fe200078e0202 */
[----:B-1----:R-:W-:-:S03]  /*16bc0*/  @!P0 LEA R4, P1, R6, R4, 0x2 ;  /* 0x0000000406048211 */ /* 0x002fc600078210ff */
[----:B------:R-:W-:Y:S02]  /*16bd0*/  @!P0 IMAD.IADD R3, R7, 0x1, R3 ;  /* 0x0000000107038824 */ /* 0x000fe400078e0203 */
[----:B------:R-:W-:-:S03]  /*16be0*/  IMAD.MOV.U32 R2, RZ, RZ, RZ ;  /* 0x000000ffff027224 */ /* 0x000fc600078e00ff */
[----:B------:R-:W-:-:S05]  /*16bf0*/  @!P0 LEA.HI.X R5, R6, R5, R3, 0x2, P1 ;  /* 0x0000000506058211 */ /* 0x000fca00008f1403 */
[----:B------:R0:W2:Y:S01]  /*16c00*/  @!P0 LDG.E R2, desc[UR40][R4.64] ;  /* 0x0000002804028981 */ /* 0x0000a2000c1e1900 */
[----:B------:R-:W1:Y:S01]  /*16c10*/  S2R R33, SR_TID.X ;  /* 0x0000000000217919 */ /* 0x000e620000002100 */
[----:B------:R-:W3:Y:S01]  /*16c20*/  S2R R21, SR_TID.X ;  /* 0x0000000000157919 */ /* 0x000ee20000002100 */
[----:B-1----:R-:W-:Y:S02]  /*16c30*/  IMAD.SHL.U32 R33, R33, 0x8, RZ ;  /* 0x0000000821217824 */ /* 0x002fe400078e00ff */
[----:B---3--:R-:W-:-:S03]  /*16c40*/  IMAD.SHL.U32 R21, R21, 0x8, RZ ;  /* 0x0000000815157824 */ /* 0x008fc600078e00ff */
[----:B------:R-:W-:-:S04]  /*16c50*/  LOP3.LUT R33, R33, 0x38, RZ, 0xc0, !PT ;  /* 0x0000003821217812 */ /* 0x000fc800078ec0ff */
[----:B------:R-:W-:Y:S02]  /*16c60*/  LOP3.LUT R12, R33, 0x180, RZ, 0xfc, !PT ;  /* 0x00000180210c7812 */ /* 0x000fe400078efcff */
[----:B------:R-:W-:Y:S02]  /*16c70*/  LOP3.LUT R21, R21, 0x38, RZ, 0xc0, !PT ;  /* 0x0000003815157812 */ /* 0x000fe400078ec0ff */
[----:B------:R-:W-:Y:S02]  /*16c80*/  ISETP.GE.AND P0, PT, R12, UR4, PT ;  /* 0x000000040c007c0c */ /* 0x000fe4000bf06270 */
[C---:B------:R-:W-:Y:S02]  /*16c90*/  LOP3.LUT R13, R21.reuse, 0x100, RZ, 0xfc, !PT ;  /* 0x00000100150d7812 */ /* 0x040fe400078efcff */
[----:B------:R-:W-:Y:S02]  /*16ca0*/  LOP3.LUT R12, R21, 0x140, RZ, 0xfc, !PT ;  /* 0x00000140150c7812 */ /* 0x000fe400078efcff */
[----:B------:R-:W-:-:S02]  /*16cb0*/  ISETP.GE.AND P3, PT, R13, UR4, PT ;  /* 0x000000040d007c0c */ /* 0x000fc4000bf66270 */
[----:B------:R-:W-:Y:S02]  /*16cc0*/  ISETP.GE.AND P2, PT, R12, UR4, PT ;  /* 0x000000040c007c0c */ /* 0x000fe4000bf46270 */
[----:B------:R-:W-:Y:S02]  /*16cd0*/  SEL R3, RZ, 0x10, P3 ;  /* 0x00000010ff037807 */ /* 0x000fe40001800000 */
[----:B0-----:R-:W-:-:S04]  /*16ce0*/  SEL R4, RZ, 0x20, P2 ;  /* 0x00000020ff047807 */ /* 0x001fc80001000000 */
[----:B------:R-:W-:Y:S02]  /*16cf0*/  LOP3.LUT R3, R4, R9, R3, 0xfe, !PT ;  /* 0x0000000904037212 */ /* 0x000fe400078efe03 */
[----:B------:R-:W-:Y:S02]  /*16d00*/  LOP3.LUT R14, R21, 0x1c0, RZ, 0xfc, !PT ;  /* 0x000001c0150e7812 */ /* 0x000fe400078efcff */
[----:B------:R-:W-:-:S04]  /*16d10*/  LOP3.LUT R22, R22, 0xfffffff7, RZ, 0xc0, !PT ;  /* 0xfffffff716167812 */ /* 0x000fc800078ec0ff */
[----:B------:R-:W-:-:S04]  /*16d20*/  @P3 LOP3.LUT R22, R22, 0x8, RZ, 0xfc, !PT ;  /* 0x0000000816163812 */ /* 0x000fc800078efcff */
[----:B------:R-:W-:Y:S01]  /*16d30*/  LOP3.LUT R22, R22, 0xfffffffb, RZ, 0xc0, !PT ;  /* 0xfffffffb16167812 */ /* 0x000fe200078ec0ff */
[----:B------:R-:W-:-:S03]  /*16d40*/  UMOV UR5, 0xffffffff ;  /* 0xffffffff00057882 */ /* 0x000fc60000000000 */
[----:B------:R-:W-:-:S04]  /*16d50*/  @P2 LOP3.LUT R22, R22, 0x4, RZ, 0xfc, !PT ;  /* 0x0000000416162812 */ /* 0x000fc800078efcff */
[----:B------:R-:W-:Y:S01]  /*16d60*/  LOP3.LUT R22, R22, 0xfffffffd, RZ, 0xc0, !PT ;  /* 0xfffffffd16167812 */ /* 0x000fe200078ec0ff */
[----:B--2---:R0:W-:Y:S02]  /*16d70*/  STL [R1+0x4], R2 ;  /* 0x0000040201007387 */ /* 0x0041e40000100800 */
[----:B0-----:R-:W-:-:S04]  /*16d80*/  SEL R2, RZ, 0x40, P0 ;  /* 0x00000040ff027807 */ /* 0x001fc80000000000 */
[----:B------:R-:W-:Y:S01]  /*16d90*/  LOP3.LUT R5, R3, R2, RZ, 0xfc, !PT ;  /* 0x0000000203057212 */ /* 0x000fe200078efcff */
[----:B------:R-:W-:-:S04]  /*16da0*/  IMAD.MOV R2, RZ, RZ, -R8 ;  /* 0x000000ffff027224 */ /* 0x000fc800078e0a08 */
[----:B------:R-:W-:Y:S01]  /*16db0*/  IMAD R0, R10, R2, R0 ;  /* 0x000000020a007224 */ /* 0x000fe200078e0200 */
[----:B------:R0:W-:Y:S01]  /*16dc0*/  STL [R1+0x44], R5 ;  /* 0x0000440501007387 */ /* 0x0001e20000100800 */
[----:B------:R-:W-:Y:S01]  /*16dd0*/  ISETP.GE.AND P0, PT, R14, UR4, PT ;  /* 0x000000040e007c0c */ /* 0x000fe2000bf06270 */
[----:B------:R-:W-:Y:S02]  /*16de0*/  ULDC UR4, c[0x0][0x2f4] ;  /* 0x0000bd0000047ab9 */ /* 0x000fe40000000800 */
[----:B------:R0:W-:Y:S01]  /*16df0*/  STL [R1+0xc], R0 ;  /* 0x00000c0001007387 */ /* 0x0001e20000100800 */
[----:B------:R-:W-:Y:S02]  /*16e00*/  SEL R33, RZ, 0x80, P0 ;  /* 0x00000080ff217807 */ /* 0x000fe40000000000 */
[----:B------:R-:W-:-:S13]  /*16e10*/  ISETP.GE.AND P0, PT, R11, UR4, PT ;  /* 0x000000040b007c0c */ /* 0x000fda000bf06270 */
[----:B------:R-:W-:Y:S01]  /*16e20*/  @P0 LOP3.LUT R22, R22, 0x2, RZ, 0xfc, !PT ;  /* 0x0000000216160812 */ /* 0x000fe200078efcff */
[----:B0-----:R-:W-:Y:S06]  /*16e30*/  BRA.DIV UR5, `(.L_x_4649) ;  /* 0x00000056059c7947 */ /* 0x001fec000b800000 */
.L_x_4759:
[----:B------:R-:W2:Y:S01]  /*16e40*/  LDL R0, [R1+0x4c] ;  /* 0x00004c0001007983 */ /* 0x000ea20000100800 */
[----:B------:R-:W-:Y:S02]  /*16e50*/  ISETP.GT.U32.AND P1, PT, R20, 0x3f, PT ;  /* 0x0000003f1400780c */ /* 0x000fe40003f24070 */
[----:B------:R-:W-:Y:S02]  /*16e60*/  LOP3.LUT R22, R22, 0xfffffeff, RZ, 0xc0, !PT ;  /* 0xfffffeff16167812 */ /* 0x000fe400078ec0ff */
[----:B------:R-:W-:Y:S02]  /*16e70*/  LOP3.LUT R33, R5, R33, RZ, 0xfc, !PT ;  /* 0x0000002105217212 */ /* 0x000fe400078efcff */
[----:B------:R-:W-:Y:S02]  /*16e80*/  LOP3.LUT R22, R22, 0xfffffffe, RZ, 0xc0, !PT ;  /* 0xfffffffe16167812 */ /* 0x000fe400078ec0ff */
[----:B------:R-:W-:-:S05]  /*16e90*/  SHF.R.S32.HI R30, RZ, 0x1f, R18 ;  /* 0x0000001fff1e7819 */ /* 0x000fca0000011412 */
[----:B------:R-:W-:Y:S02]  /*16ea0*/  @P1 LOP3.LUT R22, R22, 0x1, RZ, 0xfc, !PT ;  /* 0x0000000116161812 */ /* 0x000fe400078efcff */
[----:B--2---:R-:W-:-:S13]  /*16eb0*/  ISETP.NE.AND P0, PT, R0, 0x3, PT ;  /* 0x000000030000780c */ /* 0x004fda0003f05270 */
[----:B------:R-:W-:Y:S01]  /*16ec0*/  @P0 LOP3.LUT R22, R22, 0x100, RZ, 0xfc, !PT ;  /* 0x0000010016160812 */ /* 0x000fe200078efcff */
[----:B------:R-:W-:Y:S06]  /*16ed0*/  @!P0 BRA `(.L_x_4650) ;  /* 0x0000000000048947 */ /* 0x000fec0003800000 */
[----:B------:R-:W-:Y:S01]  /*16ee0*/  BPT.TRAP 0x1 ;  /* 0x000000040000795c */ /* 0x000fe20000300000 */
.L_x_4650:
[----:B------:R-:W-:Y:S01]  /*16ef0*/  IMAD R27, R25, 0x8, R23 ;  /* 0x00000008191b7824 */ /* 0x000fe200078e0217 */
[----:B------:R-:W-:Y:S01]  /*16f00*/  SHF.L.U32 R0, R28, 0x1f, RZ ;  /* 0x0000001f1c007819 */ /* 0x000fe200000006ff */
[----:B------:R-:W-:Y:S03]  /*16f10*/  BSSY B0, `(.L_x_4651) ;  /* 0x0000003000007945 */ /* 0x000fe60003800000 */
[----:B------:R-:W0:Y:S02]  /*16f20*/  SYNCS.PHASECHK.TRANS64.TRYWAIT P0, [R27+URZ+0x38840], R0 ;  /* 0x038840001b0075a7 */ /* 0x000e24000800017f */
[----:B0-----:R-:W-:Y:S05]  /*16f30*/  @!P0 BRA `(.L_x_4652) ;  /* 0x0000005400908947 */ /* 0x001fea0003800000 */
.L_x_4760:
[----:B------:R-:W-:Y:S05]  /*16f40*/  BSYNC B0 ;  /* 0x0000000000007941 */ /* 0x000fea0003800000 */
.L_x_4651:
[----:B------:R-:W0:Y:S01]  /*16f50*/  LDL R2, [R1+0xc] ;  /* 0x00000c0001027983 */ /* 0x000e220000100800 */
[----:B------:R-:W-:-:S03]  /*16f60*/  ULDC.64 UR4, c[0x0][0x300] ;  /* 0x0000c00000047ab9 */ /* 0x000fc60000000a00 */
[----:B------:R-:W2:Y:S04]  /*16f70*/  LDL R4, [R1+0x4] ;  /* 0x0000040001047983 */ /* 0x000ea80000100800 */
[----:B------:R-:W3:Y:S01]  /*16f80*/  LDL R6, [R1+0x10] ;  /* 0x0000100001067983 */ /* 0x000ee20000100800 */
[----:B------:R-:W-:Y:S01]  /*16f90*/  LOP3.LUT P2, RZ, R22, 0x2, RZ, 0xc0, !PT ;  /* 0x0000000216ff7812 */ /* 0x000fe2000784c0ff */
[----:B------:R-:W1:Y:S02]  /*16fa0*/  S2R R7, SR_TID.X ;  /* 0x0000000000077919 */ /* 0x000e640000002100 */
[----:B-1----:R-:W-:-:S05]  /*16fb0*/  IMAD.SHL.U32 R7, R7, 0x8, RZ ;  /* 0x0000000807077824 */ /* 0x002fca00078e00ff */
[----:B------:R-:W-:Y:S02]  /*16fc0*/  LOP3.LUT R7, R7, 0x38, RZ, 0xc0, !PT ;  /* 0x0000003807077812 */ /* 0x000fe400078ec0ff */
[----:B0-----:R-:W-:Y:S02]  /*16fd0*/  SHF.R.S32.HI R0, RZ, 0x1f, R2 ;  /* 0x0000001fff007819 */ /* 0x001fe40000011402 */
[----:B--2---:R-:W-:-:S03]  /*16fe0*/  SHF.R.S32.HI R5, RZ, 0x1f, R4 ;  /* 0x0000001fff057819 */ /* 0x004fc60000011404 */
        /* <DEDUP_REMOVED lines=11> */
[----:B------:R-:W0:Y:S02]  /*170a0*/  S2R R4, SR_TID.X ;  /* 0x0000000000047919 */ /* 0x000e240000002100 */
[----:B------:R-:W-:Y:S02]  /*170b0*/  IMAD.IADD R3, R3, 0x1, R0 ;  /* 0x0000000103037824 */ /* 0x000fe400078e0200 */
[----:B------:R-:W-:Y:S02]  /*170c0*/  IMAD R0, R30, UR4, RZ ;  /* 0x000000041e007c24 */ /* 0x000fe4000f8e02ff */
[----:B------:R-:W-:-:S04]  /*170d0*/  IMAD.WIDE.U32 R2, R18, UR4, R2 ;  /* 0x0000000412027c25 */ /* 0x000fc8000f8e0002 */
[----:B------:R-:W-:Y:S01]  /*170e0*/  IMAD R0, R18, UR5, R0 ;  /* 0x0000000512007c24 */ /* 0x000fe2000f8e0200 */
[----:B------:R-:W-:Y:S01]  /*170f0*/  ULDC.64 UR4, c[0x0][0x2e8] ;  /* 0x0000ba0000047ab9 */ /* 0x000fe20000000a00 */
[----:B0-----:R-:W-:-:S04]  /*17100*/  LOP3.LUT R4, R4, 0x7f, RZ, 0xc0, !PT ;  /* 0x0000007f04047812 */ /* 0x001fc800078ec0ff */
[----:B-1----:R-:W-:Y:S01]  /*17110*/  SHF.R.U32.HI R5, RZ, 0x3, R4 ;  /* 0x00000003ff057819 */ /* 0x002fe20000011604 */
[----:B------:R-:W-:Y:S01]  /*17120*/  IMAD.IADD R4, R3, 0x1, R0 ;  /* 0x0000000103047824 */ /* 0x000fe200078e0200 */
[C---:B------:R-:W-:Y:S01]  /*17130*/  LEA R0, P0, R2.reuse, UR4, 0x1 ;  /* 0x0000000402007c11 */ /* 0x040fe2000f8008ff */
[----:B------:R-:W-:Y:S01]  /*17140*/  UMOV UR4, 0xffffffff ;  /* 0xffffffff00047882 */ /* 0x000fe20000000000 */
[----:B---3--:R-:W-:Y:S01]  /*17150*/  IADD3 R31, -R5, R6, -R31 ;  /* 0x00000006051f7210 */ /* 0x008fe20007ffe91f */
        /* <DEDUP_REMOVED lines=36> */
.L_x_4770:
        /* <DEDUP_REMOVED lines=10> */
.L_x_4654:
        /* <DEDUP_REMOVED lines=11> */
.L_x_4655:
[----:B------:R1:W5:Y:S01]  /*174f0*/  LDL.LU R0, [R1+0x20] ;  /* 0x0000200001007983 */ /* 0x0003620000300800 */
[----:B------:R1:W-:Y:S03]  /*17500*/  SYNCS.ARRIVE.TRANS64.A1T0 RZ, [R27+URZ+0x38830], RZ ;  /* 0x038830ff1bff79a7 */ /* 0x0003e6000810003f */
[----:B0-----:R1:W5:Y:S02]  /*17510*/  LDL R2, [R1] ;  /* 0x0000000001027983 */ /* 0x0013640000100800 */
[----:B------:R-:W-:Y:S05]  /*17520*/  WARPSYNC.ALL ;  /* 0x0000000000007948 */ /* 0x000fea0003800000 */
[----:B------:R-:W-:Y:S01]  /*17530*/  ULDC.64 UR4, c[0x0][0xaf8] ;  /* 0x0002be0000047ab9 */ /* 0x000fe20000000a00 */
[----:B------:R-:W-:Y:S01]  /*17540*/  BSSY B6, `(.L_x_4656) ;  /* 0x000001d000067945 */ /* 0x000fe20003800000 */
[----:B------:R-:W-:Y:S01]  /*17550*/  BAR.SYNC.DEFER_BLOCKING 0x8, 0x100 ;  /* 0x0204000000007b1d */ /* 0x000fe20000010000 */
[----:B------:R-:W-:-:S04]  /*17560*/  ISETP.NE.U32.AND P0, PT, RZ, UR4, PT ;  /* 0x00000004ff007c0c */ /* 0x000fc8000bf05070 */
[----:B------:R-:W-:-:S04]  /*17570*/  ISETP.NE.AND.EX P0, PT, RZ, UR5, PT, P0 ;  /* 0x00000005ff007c0c */ /* 0x000fc8000bf05300 */
[----:B------:R-:W-:-:S05]  /*17580*/  SEL R4, R37, RZ, !P0 ;  /* 0x000000ff25047207 */ /* 0x000fca0004000000 */
[----:B------:R0:W-:Y:S01]  /*17590*/  STL [R1+0x14], R4 ;  /* 0x0000140401007387 */ /* 0x0001e20000100800 */
[----:B-----5:R-:W-:Y:S01]  /*175a0*/  SEL R3, R0, RZ, !P0 ;  /* 0x000000ff00037207 */ /* 0x020fe20004000000 */
[----:B------:R-:W-:-:S04]  /*175b0*/  VIADD R0, R23, 0x20400 ;  /* 0x0002040017007836 */ /* 0x000fc80000000000 */
[----:B------:R0:W-:Y:S01]  /*175c0*/  STL [R1+0x30], R3 ;  /* 0x0000300301007387 */ /* 0x0001e20000100800 */
[----:B------:R-:W-:Y:S02]  /*175d0*/  LOP3.LUT P0, RZ, R0, 0x3ff, RZ, 0xc0, !PT ;  /* 0x000003ff00ff7812 */ /* 0x000fe4000780c0ff */
[----:B------:R-:W-:-:S05]  /*175e0*/  SHF.R.S32.HI R0, RZ, 0x1f, R2 ;  /* 0x0000001fff007819 */ /* 0x000fca0000011402 */
[----:B------:R0:W-:Y:S06]  /*175f0*/  STL [R1+0x2c], R0 ;  /* 0x00002c0001007387 */ /* 0x0001ec0000100800 */
[----:B------:R-:W-:Y:S05]  /*17600*/  @!P0 BRA `(.L_x_4657) ;  /* 0x0000000000408947 */ /* 0x000fea0003800000 */
[----:B------:R-:W-:Y:S01]  /*17610*/  MOV R2, 0x0 ;  /* 0x0000000000027802 */ /* 0x000fe20000000f00 */
[----:B------:R-:W-:Y:S01]  /*17620*/  ULDC.64 UR4, c[0x4][0xf0] ;  /* 0x01003c0000047ab9 */ /* 0x000fe20000000a00 */
[----:B------:R-:W-:Y:S01]  /*17630*/  ULDC.64 UR6, c[0x4][0xf8] ;  /* 0x01003e0000067ab9 */ /* 0x000fe20000000a00 */
[----:B------:R-:W-:Y:S01]  /*17640*/  ULDC.64 UR8, c[0x4][0x58] ;  /* 0x0100160000087ab9 */ /* 0x000fe20000000a00 */
[----:B0-----:R-:W-:Y:S02]  /*17650*/  IMAD.U32 R4, RZ, RZ, UR4 ;  /* 0x00000004ff047e24 */ /* 0x001fe4000f8e00ff */
        /* <DEDUP_REMOVED lines=11> */
.L_x_4657:
[----:B------:R-:W-:Y:S05]  /*17710*/  BSYNC B6 ;  /* 0x0000000000067941 */ /* 0x000fea0003800000 */
.L_x_4656:
[----:B------:R-:W2:Y:S01]  /*17720*/  LDL R20, [R1+0x30] ;  /* 0x0000300001147983 */ /* 0x000ea20000100800 */
[----:B------:R-:W3:Y:S01]  /*17730*/  LDC R6, c[0x0][0x448] ;  /* 0x00011200ff067b82 */ /* 0x000ee20000000800 */
[----:B------:R-:W-:Y:S02]  /*17740*/  ULDC.64 UR4, c[0x0][0x298] ;  /* 0x0000a60000047ab9 */ /* 0x000fe40000000a00 */
[----:B0-----:R-:W4:Y:S04]  /*17750*/  LDL R4, [R1+0x2c] ;  /* 0x00002c0001047983 */ /* 0x001f280000100800 */
[----:B------:R-:W4:Y:S04]  /*17760*/  LDL R5, [R1] ;  /* 0x0000000001057983 */ /* 0x000f280000100800 */
[----:B------:R0:W5:Y:S01]  /*17770*/  LDL R9, [R1+0x1c] ;  /* 0x00001c0001097983 */ /* 0x0001620000100800 */
[----:B------:R-:W1:Y:S01]  /*17780*/  S2R R2, SR_TID.X ;  /* 0x0000000000027919 */ /* 0x000e620000002100 */
[----:B------:R-:W0:Y:S01]  /*17790*/  S2R R0, SR_TID.X ;  /* 0x0000000000007919 */ /* 0x000e220000002100 */
[----:B---3--:R-:W-:-:S13]  /*177a0*/  ISETP.NE.AND P0, PT, R6, 0x1, PT ;  /* 0x000000010600780c */ /* 0x008fda0003f05270 */
[----:B------:R-:W3:Y:S01]  /*177b0*/  @P0 LDC R3, c[0x0][0x450] ;  /* 0x00011400ff030b82 */ /* 0x000ee20000000800 */
[----:B-1----:R-:W-:-:S04]  /*177c0*/  LOP3.LUT R2, R2, 0x7f, RZ, 0xc0, !PT ;  /* 0x0000007f02027812 */ /* 0x002fc800078ec0ff */
[----:B------:R-:W-:Y:S01]  /*177d0*/  SHF.R.U32.HI R2, RZ, 0x3, R2 ;  /* 0x00000003ff027819 */ /* 0x000fe20000011602 */
[----:B0-----:R-:W-:Y:S02]  /*177e0*/  IMAD.SHL.U32 R0, R0, 0x10, RZ ;  /* 0x0000001000007824 */ /* 0x001fe400078e00ff */
[----:B--2---:R-:W-:Y:S02]  /*177f0*/  IMAD.MOV.U32 R21, RZ, RZ, R20 ;  /* 0x000000ffff157224 */ /* 0x004fe400078e0014 */
[----:B------:R-:W2:Y:S01]  /*17800*/  LDL R20, [R1+0x14] ;  /* 0x0000140001147983 */ /* 0x000ea20000100800 */
[----:B------:R-:W-:Y:S02]  /*17810*/  LOP3.LUT R0, R2, 0x70, R0, 0xf8, !PT ;  /* 0x0000007002007812 */ /* 0x000fe400078ef800 */
[----:B------:R-:W0:Y:S03]  /*17820*/  @P0 LDC R2, c[0x0][0x44c] ;  /* 0x00011300ff020b82 */ /* 0x000e260000000800 */
[----:B------:R-:W-:-:S02]  /*17830*/  IMAD R37, R17, 0x40, R0 ;  /* 0x0000004011257824 */ /* 0x000fc400078e0200 */
[----:B----4-:R-:W-:Y:S02]  /*17840*/  IMAD R4, R4, UR4, RZ ;  /* 0x0000000404047c24 */ /* 0x010fe4000f8e02ff */
[----:B------:R-:W-:Y:S02]  /*17850*/  IMAD.MOV.U32 R0, RZ, RZ, R37 ;  /* 0x000000ffff007224 */ /* 0x000fe400078e0025 */
[----:B------:R-:W-:Y:S02]  /*17860*/  IMAD R4, R5, UR5, R4 ;  /* 0x0000000505047c24 */ /* 0x000fe4000f8e0204 */
[----:B0-----:R-:W-:-:S05]  /*17870*/  @P0 IMAD.HI.U32 R2, R37, R2, RZ ;  /* 0x0000000225020227 */ /* 0x001fca00078e00ff */
[----:B---3--:R-:W-:Y:S01]  /*17880*/  @P0 SHF.R.U32.HI R0, RZ, R3, R2 ;  /* 0x00000003ff000219 */ /* 0x008fe20000011602 */
        /* <DEDUP_REMOVED lines=8> */
[----:B------:R-:W-:Y:S01]  /*17910*/  IMAD R4, R21, UR4, RZ ;  /* 0x0000000415047c24 */ /* 0x000fe2000f8e02ff */
[----:B------:R-:W0:Y:S02]  /*17920*/  S2R R7, SR_TID.X ;  /* 0x0000000000077919 */ /* 0x000e240000002100 */
[----:B0-----:R-:W-:-:S05]  /*17930*/  IMAD.SHL.U32 R7, R7, 0x8, RZ ;  /* 0x0000000807077824 */ /* 0x001fca00078e00ff */
[----:B------:R-:W-:Y:S01]  /*17940*/  LOP3.LUT R7, R7, 0x38, RZ, 0xc0, !PT ;  /* 0x0000003807077812 */ /* 0x000fe200078ec0ff */
[C---:B--2---:R-:W-:Y:S02]  /*17950*/  IMAD R4, R20.reuse, UR5, R4 ;  /* 0x0000000514047c24 */ /* 0x044fe4000f8e0204 */
[----:B------:R-:W-:Y:S01]  /*17960*/  IMAD.WIDE.U32 R2, R20, UR4, R2 ;  /* 0x0000000414027c25 */ /* 0x000fe2000f8e0002 */
[----:B------:R-:W-:-:S03]  /*17970*/  ULDC.64 UR4, c[0x0][0x2d0] ;  /* 0x0000b40000047ab9 */ /* 0x000fc60000000a00 */
[----:B------:R-:W-:Y:S01]  /*17980*/  IMAD.IADD R3, R3, 0x1, R4 ;  /* 0x0000000103037824 */ /* 0x000fe200078e0204 */
[----:B------:R-:W-:Y:S01]  /*17990*/  SHF.R.S32.HI R4, RZ, 0x1f, R0 ;  /* 0x0000001fff047819 */ /* 0x000fe20000011400 */
[----:B------:R-:W0:Y:S04]  /*179a0*/  S2R R20, SR_TID.X ;  /* 0x0000000000147919 */ /* 0x000e280000002100 */
        /* <DEDUP_REMOVED lines=15> */
[----:B0-----:R-:W-:-:S03]  /*17aa0*/  LOP3.LUT R20, R20, 0x7f, RZ, 0xc0, !PT ;  /* 0x0000007f14147812 */ /* 0x001fc600078ec0ff */
[----:B------:R-:W-:Y:S01]  /*17ab0*/  LEA.HI.X R3, R2, UR5, R3, 0x1, P0 ;  /* 0x0000000502037c11 */ /* 0x000fe200080f0c03 */
[----:B------:R-:W-:Y:S01]  /*17ac0*/  UMOV UR5, 0xffffffff ;  /* 0xffffffff00057882 */ /* 0x000fe20000000000 */
[----:B------:R-:W-:Y:S02]  /*17ad0*/  ISETP.GE.AND P1, PT, R7, UR4, PT ;  /* 0x0000000407007c0c */ /* 0x000fe4000bf26270 */
[----:B------:R-:W-:Y:S01]  /*17ae0*/  SHF.R.U32.HI R8, RZ, 0x3, R20 ;  /* 0x00000003ff087819 */ /* 0x000fe20000011614 */
[----:B------:R-:W-:Y:S10]  /*17af0*/  BRA.DIV UR5, `(.L_x_4658) ;  /* 0x0000005205047947 */ /* 0x000ff4000b800000 */
[----:B------:R-:W0:Y:S01]  /*17b00*/  SHFL.IDX PT, R4, R0, RZ, 0x181f ;  /* 0x00181fff00047589 */ /* 0x000e2200000e0000 */
[----:B-----5:R-:W-:Y:S02]  /*17b10*/  IMAD R2, R9, R6, RZ ;  /* 0x0000000609027224 */ /* 0x020fe400078e02ff */
[----:B------:R-:W-:Y:S01]  /*17b20*/  IMAD R17, R17, 0x40, R8 ;  /* 0x0000004011117824 */ /* 0x000fe200078e0208 */
[----:B------:R-:W1:Y:S03]  /*17b30*/  SHFL.IDX PT, R5, R3, RZ, 0x181f ;  /* 0x00181fff03057589 */ /* 0x000e6600000e0000 */
[C---:B------:R-:W-:Y:S01]  /*17b40*/  VIADD R6, R17.reuse, 0x10 ;  /* 0x0000001011067836 */ /* 0x040fe20000000000 */
[C---:B------:R-:W-:Y:S01]  /*17b50*/  ISETP.GE.AND P0, PT, R17.reuse, R2, PT ;  /* 0x000000021100720c */ /* 0x040fe20003f06270 */
[----:B------:R-:W-:-:S03]  /*17b60*/  VIADD R8, R17, 0x20 ;  /* 0x0000002011087836 */ /* 0x000fc60000000000 */
[----:B------:R-:W-:Y:S04]  /*17b70*/  STL [R1+0x20], R6 ;  /* 0x0000200601007387 */ /* 0x000fe80000100800 */
[----:B------:R-:W-:Y:S05]  /*17b80*/  STL [R1+0x24], R8 ;  /* 0x0000240801007387 */ /* 0x000fea0000100800 */
[----:B0-----:R-:W-:-:S05]  /*17b90*/  @!P0 LEA R4, P2, R7, R4, 0x1 ;  /* 0x0000000407048211 */ /* 0x001fca00078408ff */
[----:B-1----:R-:W-:-:S05]  /*17ba0*/  @!P0 IMAD.X R5, RZ, RZ, R5, P2 ;  /* 0x000000ffff058224 */ /* 0x002fca00010e0605 */
[----:B------:R-:W-:Y:S01]  /*17bb0*/  @!PT LDS RZ, [RZ] ;  /* 0x00000000fffff984 */ /* 0x000fe20000000800 */
[----:B------:R0:W-:Y:S01]  /*17bc0*/  @!P0 LDGSTS.E.BYPASS.LTC128B.128 [R26+0x20400], desc[UR40][R4.64], !P1 ;  /* 0x20400000041a8fae */ /* 0x0001e2000c901d68 */
[----:B------:R-:W-:-:S03]  /*17bd0*/  ISETP.GE.AND P0, PT, R6, R2, PT ;  /* 0x000000020600720c */ /* 0x000fc60003f06270 */
[----:B------:R-:W-:Y:S04]  /*17be0*/  SHFL.IDX PT, R6, R3, 0x2, 0x181f ;  /* 0x00581f0003067f89 */ /* 0x000fe800000e0000 */
[----:B0-----:R-:W0:Y:S04]  /*17bf0*/  SHFL.IDX PT, R5, R0, 0x1, 0x181f ;  /* 0x00381f0000057f89 */ /* 0x001e2800000e0000 */
[----:B------:R-:W1:Y:S04]  /*17c00*/  SHFL.IDX PT, R4, R3, 0x1, 0x181f ;  /* 0x00381f0003047f89 */ /* 0x000e6800000e0000 */
[----:B------:R-:W-:Y:S01]  /*17c10*/  SHFL.IDX PT, R3, R3, 0x3, 0x181f ;  /* 0x00781f0003037f89 */ /* 0x000fe200000e0000 */
[----:B0-----:R-:W-:-:S05]  /*17c20*/  @!P0 LEA R5, P2, R7, R5, 0x1 ;  /* 0x0000000507058211 */ /* 0x001fca00078408ff */
[----:B-1----:R-:W-:-:S05]  /*17c30*/  @!P0 IMAD.X R4, RZ, RZ, R4, P2 ;  /* 0x000000ffff048224 */ /* 0x002fca00010e0604 */
[----:B------:R-:W-:-:S04]  /*17c40*/  @!P0 LOP3.LUT R5, R5, R4, RZ, 0x3c, !PT ;  /* 0x0000000405058212 */ /* 0x000fc800078e3cff */
[----:B------:R-:W-:-:S04]  /*17c50*/  @!P0 LOP3.LUT R4, R5, R4, RZ, 0x3c, !PT ;  /* 0x0000000405048212 */ /* 0x000fc800078e3cff */
[----:B------:R-:W-:-:S05]  /*17c60*/  @!P0 LOP3.LUT R5, R5, R4, RZ, 0x3c, !PT ;  /* 0x0000000405058212 */ /* 0x000fca00078e3cff */
[----:B------:R0:W-:Y:S01]  /*17c70*/  @!P0 LDGSTS.E.BYPASS.LTC128B.128 [R26+0x20c00], desc[UR40][R4.64], !P1 ;  /* 0x20c00000041a8fae */ /* 0x0001e2000c901d68 */
[----:B------:R-:W-:-:S03]  /*17c80*/  ISETP.GE.AND P0, PT, R8, R2, PT ;  /* 0x000000020800720c */ /* 0x000fc60003f06270 */
[----:B0-----:R-:W0:Y:S04]  /*17c90*/  SHFL.IDX PT, R4, R0, 0x2, 0x181f ;  /* 0x00581f0000047f89 */ /* 0x001e2800000e0000 */
[----:B------:R-:W1:Y:S06]  /*17ca0*/  SHFL.IDX PT, R0, R0, 0x3, 0x181f ;  /* 0x00781f0000007f89 */ /* 0x000e6c00000e0000 */
[----:B0-----:R-:W-:-:S05]  /*17cb0*/  @!P0 LEA R5, P2, R7, R4, 0x1 ;  /* 0x0000000407058211 */ /* 0x001fca00078408ff */
[----:B------:R-:W-:-:S05]  /*17cc0*/  @!P0 IMAD.X R4, RZ, RZ, R6, P2 ;  /* 0x000000ffff048224 */ /* 0x000fca00010e0606 */
[----:B------:R-:W-:-:S04]  /*17cd0*/  @!P0 LOP3.LUT R5, R5, R4, RZ, 0x3c, !PT ;  /* 0x0000000405058212 */ /* 0x000fc800078e3cff */
[----:B------:R-:W-:-:S04]  /*17ce0*/  @!P0 LOP3.LUT R4, R5, R4, RZ, 0x3c, !PT ;  /* 0x0000000405048212 */ /* 0x000fc800078e3cff */
[----:B------:R-:W-:-:S05]  /*17cf0*/  @!P0 LOP3.LUT R5, R5, R4, RZ, 0x3c, !PT ;  /* 0x0000000405058212 */ /* 0x000fca00078e3cff */
[----:B-1----:R2:W-:Y:S02]  /*17d00*/  @!P0 LDGSTS.E.BYPASS.LTC128B.128 [R26+0x21400], desc[UR40][R4.64], !P1 ;  /* 0x21400000041a8fae */ /* 0x0025e4000c901d68 */
.L_x_4779:
[----:B0-2---:R-:W-:-:S05]  /*17d10*/  VIADD R4, R17, 0x30 ;  /* 0x0000003011047836 */ /* 0x005fca0000000000 */
[----:B------:R-:W-:Y:S01]  /*17d20*/  ISETP.GE.AND P0, PT, R4, R2, PT ;  /* 0x000000020400720c */ /* 0x000fe20003f06270 */
[----:B------:R0:W-:-:S12]  /*17d30*/  STL [R1+0x34], R4 ;  /* 0x0000340401007387 */ /* 0x0001d80000100800 */
[----:B------:R-:W-:-:S05]  /*17d40*/  @!P0 LEA R2, P2, R7, R0, 0x1 ;  /* 0x0000000007028211 */ /* 0x000fca00078408ff */
[----:B------:R-:W-:-:S05]  /*17d50*/  @!P0 IMAD.X R3, RZ, RZ, R3, P2 ;  /* 0x000000ffff038224 */ /* 0x000fca00010e0603 */
[----:B------:R-:W-:Y:S01]  /*17d60*/  @!PT LDS RZ, [RZ] ;  /* 0x00000000fffff984 */ /* 0x000fe20000000800 */
[----:B------:R-:W-:Y:S01]  /*17d70*/  @!PT LDS RZ, [RZ] ;  /* 0x00000000fffff984 */ /* 0x000fe20000000800 */
[----:B------:R-:W-:Y:S01]  /*17d80*/  @!PT LDS RZ, [RZ] ;  /* 0x00000000fffff984 */ /* 0x000fe20000000800 */
[----:B------:R0:W-:Y:S01]  /*17d90*/  @!P0 LDGSTS.E.BYPASS.LTC128B.128 [R26+0x21c00], desc[UR40][R2.64], !P1 ;  /* 0x21c00000021a8fae */ /* 0x0001e2000c901d68 */
[----:B------:R-:W-:Y:S01]  /*17da0*/  PLOP3.LUT P0, PT, PT, PT, PT, 0x80, 0x0 ;  /* 0x000000000000781c */ /* 0x000fe20003f0f070 */
[----:B------:R-:W-:-:S12]  /*17db0*/  NOP ;  /* 0x0000000000007918 */ /* 0x000fd80000000000 */
.L_x_4659:
        /* <DEDUP_REMOVED lines=28> */
.L_x_4661:
[----:B------:R-:W-:Y:S05]  /*17f80*/  BSYNC B6 ;  /* 0x0000000000067941 */ /* 0x000fea0003800000 */
.L_x_4660:
[----:B------:R-:W2:Y:S01]  /*17f90*/  LDL.LU R0, [R1+0x2c] ;  /* 0x00002c0001007983 */ /* 0x000ea20000300800 */
[----:B------:R-:W1:Y:S01]  /*17fa0*/  LDC R6, c[0x0][0x448] ;  /* 0x00011200ff067b82 */ /* 0x000e620000000800 */
[----:B------:R-:W-:Y:S02]  /*17fb0*/  ULDC.64 UR4, c[0x0][0x398] ;  /* 0x0000e60000047ab9 */ /* 0x000fe40000000a00 */
[----:B0-----:R-:W3:Y:S04]  /*17fc0*/  LDL.LU R2, [R1] ;  /* 0x0000000001027983 */ /* 0x001ee80000300800 */
[----:B------:R-:W4:Y:S04]  /*17fd0*/  LDL.LU R21, [R1+0x30] ;  /* 0x0000300001157983 */ /* 0x000f280000300800 */
[----:B------:R-:W5:Y:S01]  /*17fe0*/  LDL.LU R20, [R1+0x14] ;  /* 0x0000140001147983 */ /* 0x000f620000300800 */
[----:B------:R-:W-:Y:S01]  /*17ff0*/  IMAD.MOV.U32 R4, RZ, RZ, R37 ;  /* 0x000000ffff047224 */ /* 0x000fe200078e0025 */
[----:B------:R-:W-:Y:S01]  /*18000*/  LOP3.LUT R22, R22, 0xfffff7ff, RZ, 0xc0, !PT ;  /* 0xfffff7ff16167812 */ /* 0x000fe200078ec0ff */
[----:B------:R-:W0:Y:S01]  /*18010*/  S2R R8, SR_TID.X ;  /* 0x0000000000087919 */ /* 0x000e220000002100 */
[----:B-1----:R-:W-:-:S13]  /*18020*/  ISETP.NE.AND P0, PT, R6, 0x1, PT ;  /* 0x000000010600780c */ /* 0x002fda0003f05270 */
[----:B------:R-:W1:Y:S01]  /*18030*/  @P0 LDC R5, c[0x0][0x450] ;  /* 0x00011400ff050b82 */ /* 0x000e620000000800 */
[----:B0-----:R-:W-:-:S05]  /*18040*/  IMAD.SHL.U32 R8, R8, 0x8, RZ ;  /* 0x0000000808087824 */ /* 0x001fca00078e00ff */
[----:B------:R-:W-:-:S04]  /*18050*/  LOP3.LUT R8, R8, 0x38, RZ, 0xc0, !PT ;  /* 0x0000003808087812 */ /* 0x000fc800078ec0ff */
[----:B------:R-:W-:Y:S01]  /*18060*/  LOP3.LUT R8, R8, 0xc0, RZ, 0xfc, !PT ;  /* 0x000000c008087812 */ /* 0x000fe200078efcff */
[----:B--2---:R-:W-:-:S04]  /*18070*/  IMAD R0, R0, UR4, RZ ;  /* 0x0000000400007c24 */ /* 0x004fc8000f8e02ff */
[C---:B---3--:R-:W-:Y:S02]  /*18080*/  IMAD R0, R2.reuse, UR5, R0 ;  /* 0x0000000502007c24 */ /* 0x048fe4000f8e0200 */
        /* <DEDUP_REMOVED lines=8> */
[----:B----4-:R-:W-:Y:S02]  /*18110*/  IMAD R0, R21, UR4, RZ ;  /* 0x0000000415007c24 */ /* 0x010fe4000f8e02ff */
[C---:B-----5:R-:W-:Y:S01]  /*18120*/  IMAD.WIDE.U32 R2, R20.reuse, UR4, R2 ;  /* 0x0000000414027c25 */ /* 0x060fe2000f8e0002 */
[----:B------:R-:W0:Y:S03]  /*18130*/  S2R R21, SR_TID.X ;  /* 0x0000000000157919 */ /* 0x000e260000002100 */
[----:B------:R-:W-:Y:S01]  /*18140*/  IMAD R0, R20, UR5, R0 ;  /* 0x0000000514007c24 */ /* 0x000fe2000f8e0200 */
[----:B------:R-:W-:Y:S01]  /*18150*/  ULDC.64 UR4, c[0x0][0x3d0] ;  /* 0x0000f40000047ab9 */ /* 0x000fe20000000a00 */
[----:B------:R-:W2:Y:S02]  /*18160*/  S2R R20, SR_TID.X ;  /* 0x0000000000147919 */ /* 0x000ea40000002100 */
[----:B------:R-:W-:-:S02]  /*18170*/  IMAD.IADD R3, R3, 0x1, R0 ;  /* 0x0000000103037824 */ /* 0x000fc400078e0200 */
[----:B------:R-:W3:Y:S01]  /*18180*/  @P0 LDC R0, c[0x0][0x44c] ;  /* 0x00011300ff000b82 */ /* 0x000ee20000000800 */
[----:B0-----:R-:W-:Y:S02]  /*18190*/  IMAD.SHL.U32 R21, R21, 0x8, RZ ;  /* 0x0000000815157824 */ /* 0x001fe400078e00ff */
[----:B---3--:R-:W-:-:S03]  /*181a0*/  @P0 IMAD.HI.U32 R0, R37, R0, RZ ;  /* 0x0000000025000227 */ /* 0x008fc600078e00ff */
[----:B------:R-:W-:Y:S01]  /*181b0*/  LOP3.LUT R21, R21, 0x38, RZ, 0xc0, !PT ;  /* 0x0000003815157812 */ /* 0x000fe200078ec0ff */
[----:B--2---:R-:W-:Y:S01]  /*181c0*/  IMAD.SHL.U32 R20, R20, 0x8, RZ ;  /* 0x0000000814147824 */ /* 0x004fe200078e00ff */
[----:B-1----:R-:W-:Y:S02]  /*181d0*/  @P0 SHF.R.U32.HI R4, RZ, R5, R0 ;  /* 0x00000005ff040219 */ /* 0x002fe40000011600 */
[----:B------:R-:W-:Y:S02]  /*181e0*/  LOP3.LUT R7, R21, 0x80, RZ, 0xfc, !PT ;  /* 0x0000008015077812 */ /* 0x000fe400078efcff */
[--C-:B------:R-:W-:Y:S01]  /*181f0*/  SHF.R.S32.HI R5, RZ, 0x1f, R4.reuse ;  /* 0x0000001fff057819 */ /* 0x100fe20000011404 */
[----:B------:R-:W-:Y:S01]  /*18200*/  IMAD.MOV R0, RZ, RZ, -R4 ;  /* 0x000000ffff007224 */ /* 0x000fe200078e0a04 */
[----:B------:R-:W0:Y:S01]  /*18210*/  S2R R21, SR_TID.X ;  /* 0x0000000000157919 */ /* 0x000e220000002100 */
[----:B------:R-:W-:Y:S01]  /*18220*/  IMAD.WIDE.U32 R2, R4, UR4, R2 ;  /* 0x0000000404027c25 */ /* 0x000fe2000f8e0002 */
[----:B------:R-:W-:-:S03]  /*18230*/  LOP3.LUT R20, R20, 0x38, RZ, 0xc0, !PT ;  /* 0x0000003814147812 */ /* 0x000fc600078ec0ff */
[----:B------:R-:W-:Y:S02]  /*18240*/  IMAD R0, R6, R0, R37 ;  /* 0x0000000006007224 */ /* 0x000fe400078e0225 */
        /* <DEDUP_REMOVED lines=11> */
[----:B------:R-:W-:Y:S02]  /*18300*/  ULDC UR4, c[0x0][0x3b8] ;  /* 0x0000ee0000047ab9 */ /* 0x000fe40000000800 */
[----:B------:R-:W-:Y:S02]  /*18310*/  ISETP.GE.AND P1, PT, R20, UR4, PT ;  /* 0x0000000414007c0c */ /* 0x000fe4000bf26270 */
[----:B------:R-:W-:Y:S01]  /*18320*/  LEA.HI.X R4, R2, UR5, R4, 0x1, P0 ;  /* 0x0000000502047c11 */ /* 0x000fe200080f0c04 */
[----:B0-----:R-:W-:Y:S01]  /*18330*/  IMAD.SHL.U32 R21, R21, 0x8, RZ ;  /* 0x0000000815157824 */ /* 0x001fe200078e00ff */
[----:B------:R-:W-:-:S02]  /*18340*/  ISETP.GE.AND P0, PT, R7, UR4, PT ;  /* 0x0000000407007c0c */ /* 0x000fc4000bf06270 */
[----:B------:R-:W0:Y:S01]  /*18350*/  S2R R7, SR_TID.X ;  /* 0x0000000000077919 */ /* 0x000e220000002100 */
[----:B------:R-:W-:Y:S02]  /*18360*/  SEL R0, RZ, 0x1, P1 ;  /* 0x00000001ff007807 */ /* 0x000fe40000800000 */
[----:B------:R-:W-:Y:S02]  /*18370*/  LOP3.LUT R21, R21, 0x38, RZ, 0xc0, !PT ;  /* 0x0000003815157812 */ /* 0x000fe400078ec0ff */
[----:B------:R-:W-:Y:S02]  /*18380*/  SEL R2, RZ, 0x4, P0 ;  /* 0x00000004ff027807 */ /* 0x000fe40000000000 */
[----:B------:R-:W-:Y:S02]  /*18390*/  @P1 LOP3.LUT R22, R22, 0x800, RZ, 0xfc, !PT ;  /* 0x0000080016161812 */ /* 0x000fe400078efcff */
[----:B------:R-:W-:Y:S02]  /*183a0*/  ISETP.GE.AND P5, PT, R8, UR4, PT ;  /* 0x0000000408007c0c */ /* 0x000fe4000bfa6270 */
[----:B------:R-:W-:-:S04]  /*183b0*/  LOP3.LUT R22, R22, 0xfffffdff, RZ, 0xc0, !PT ;  /* 0xfffffdff16167812 */ /* 0x000fc800078ec0ff */
[----:B------:R-:W-:-:S04]  /*183c0*/  @P0 LOP3.LUT R22, R22, 0x200, RZ, 0xfc, !PT ;  /* 0x0000020016160812 */ /* 0x000fc800078efcff */
[----:B------:R-:W-:Y:S01]  /*183d0*/  LOP3.LUT R22, R22, 0xfffffbff, RZ, 0xc0, !PT ;  /* 0xfffffbff16167812 */ /* 0x000fe200078ec0ff */
[----:B0-----:R-:W-:-:S05]  /*183e0*/  IMAD.SHL.U32 R7, R7, 0x8, RZ ;  /* 0x0000000807077824 */ /* 0x001fca00078e00ff */
[----:B------:R-:W-:-:S04]  /*183f0*/  LOP3.LUT R7, R7, 0x38, RZ, 0xc0, !PT ;  /* 0x0000003807077812 */ /* 0x000fc800078ec0ff */
[----:B------:R-:W-:-:S04]  /*18400*/  LOP3.LUT R7, R7, 0x40, RZ, 0xfc, !PT ;  /* 0x0000004007077812 */ /* 0x000fc800078efcff */
[----:B------:R-:W-:Y:S02]  /*18410*/  ISETP.GE.AND P0, PT, R7, UR4, PT ;  /* 0x0000000407007c0c */ /* 0x000fe4000bf06270 */
[----:B------:R-:W-:Y:S02]  /*18420*/  LOP3.LUT R7, R21, 0x100, RZ, 0xfc, !PT ;  /* 0x0000010015077812 */ /* 0x000fe400078efcff */
[----:B------:R-:W0:Y:S01]  /*18430*/  S2R R21, SR_TID.X ;  /* 0x0000000000157919 */ /* 0x000e220000002100 */
[----:B------:R-:W-:Y:S02]  /*18440*/  SEL R3, RZ, 0x2, P0 ;  /* 0x00000002ff037807 */ /* 0x000fe40000000000 */
[----:B------:R-:W-:Y:S02]  /*18450*/  ISETP.GE.AND P4, PT, R7, UR4, PT ;  /* 0x0000000407007c0c */ /* 0x000fe4000bf86270 */
[----:B------:R-:W1:Y:S01]  /*18460*/  S2R R7, SR_TID.X ;  /* 0x0000000000077919 */ /* 0x000e620000002100 */
[----:B------:R-:W-:-:S02]  /*18470*/  IADD3 R0, R2, R3, R0 ;  /* 0x0000000302007210 */ /* 0x000fc40007ffe000 */
[----:B------:R-:W-:Y:S02]  /*18480*/  SEL R2, RZ, 0x10, P4 ;  /* 0x00000010ff027807 */ /* 0x000fe40002000000 */
[----:B------:R-:W-:Y:S02]  /*18490*/  @P0 LOP3.LUT R22, R22, 0x400, RZ, 0xfc, !PT ;  /* 0x0000040016160812 */ /* 0x000fe400078efcff */
[----:B------:R-:W-:-:S04]  /*184a0*/  SEL R3, RZ, 0x8, P5 ;  /* 0x00000008ff037807 */ /* 0x000fc80002800000 */
[----:B------:R-:W-:Y:S01]  /*184b0*/  IADD3 R0, R2, R0, R3 ;  /* 0x0000000002007210 */ /* 0x000fe20007ffe003 */
[----:B0-----:R-:W-:Y:S02]  /*184c0*/  IMAD.SHL.U32 R21, R21, 0x8, RZ ;  /* 0x0000000815157824 */ /* 0x001fe400078e00ff */
[----:B-1----:R-:W-:-:S03]  /*184d0*/  IMAD.SHL.U32 R7, R7, 0x8, RZ ;  /* 0x0000000807077824 */ /* 0x002fc600078e00ff */
[----:B------:R-:W-:Y:S02]  /*184e0*/  LOP3.LUT R21, R21, 0x38, RZ, 0xc0, !PT ;  /* 0x0000003815157812 */ /* 0x000fe400078ec0ff */
[----:B------:R-:W-:Y:S02]  /*184f0*/  LOP3.LUT R7, R7, 0x38, RZ, 0xc0, !PT ;  /* 0x0000003807077812 */ /* 0x000fe400078ec0ff */
[----:B------:R-:W-:Y:S02]  /*18500*/  LOP3.LUT R8, R21, 0x140, RZ, 0xfc, !PT ;  /* 0x0000014015087812 */ /* 0x000fe400078efcff */
[----:B------:R-:W-:Y:S02]  /*18510*/  LOP3.LUT R7, R7, 0x180, RZ, 0xfc, !PT ;  /* 0x0000018007077812 */ /* 0x000fe400078efcff */
[----:B------:R-:W-:Y:S02]  /*18520*/  ISETP.GE.AND P3, PT, R8, UR4, PT ;  /* 0x0000000408007c0c */ /* 0x000fe4000bf66270 */
[----:B------:R-:W-:-:S02]  /*18530*/  ISETP.GE.AND P0, PT, R7, UR4, PT ;  /* 0x0000000407007c0c */ /* 0x000fc4000bf06270 */
[----:B------:R-:W-:Y:S02]  /*18540*/  LOP3.LUT R7, R21, 0x1c0, RZ, 0xfc, !PT ;  /* 0x000001c015077812 */ /* 0x000fe400078efcff */
[----:B------:R-:W-:Y:S02]  /*18550*/  SEL R2, RZ, 0x40, P0 ;  /* 0x00000040ff027807 */ /* 0x000fe40000000000 */
[----:B------:R-:W-:Y:S02]  /*18560*/  SEL R3, RZ, 0x20, P3 ;  /* 0x00000020ff037807 */ /* 0x000fe40001800000 */
[----:B------:R-:W-:Y:S01]  /*18570*/  ISETP.GE.AND P0, PT, R7, UR4, PT ;  /* 0x0000000407007c0c */ /* 0x000fe2000bf06270 */
[----:B------:R-:W-:Y:S01]  /*18580*/  UMOV UR4, 0xffffffff ;  /* 0xffffffff00047882 */ /* 0x000fe20000000000 */
[----:B------:R-:W-:Y:S02]  /*18590*/  IADD3 R0, R2, R0, R3 ;  /* 0x0000000002007210 */ /* 0x000fe40007ffe003 */
[----:B------:R-:W-:-:S05]  /*185a0*/  SEL R7, RZ, 0x80, P0 ;  /* 0x00000080ff077807 */ /* 0x000fca0000000000 */
[----:B------:R-:W-:Y:S01]  /*185b0*/  IMAD.IADD R7, R0, 0x1, R7 ;  /* 0x0000000100077824 */ /* 0x000fe200078e0207 */
[----:B------:R-:W-:Y:S06]  /*185c0*/  BRA.DIV UR4, `(.L_x_4662) ;  /* 0x0000004a04907947 */ /* 0x000fec000b800000 */
[----:B------:R-:W2:Y:S04]  /*185d0*/  LDL.LU R9, [R1+0x1c] ;  /* 0x00001c0001097983 */ /* 0x000ea80000300800 */
[----:B------:R-:W3:Y:S04]  /*185e0*/  LDL.LU R3, [R1+0x24] ;  /* 0x0000240001037983 */ /* 0x000ee80000300800 */
[----:B------:R-:W4:Y:S01]  /*185f0*/  LDL.LU R8, [R1+0x20] ;  /* 0x0000200001087983 */ /* 0x000f220000300800 */
[----:B------:R-:W-:-:S03]  /*18600*/  LOP3.LUT R22, R22, 0xffbfffff, RZ, 0xc0, !PT ;  /* 0xffbfffff16167812 */ /* 0x000fc600078ec0ff */
[----:B------:R-:W-:Y:S01]  /*18610*/  SHFL.IDX PT, R14, R5, 0x2, 0x181f ;  /* 0x00581f00050e7f89 */ /* 0x000fe200000e0000 */
[----:B------:R-:W-:-:S04]  /*18620*/  @P4 LOP3.LUT R22, R22, 0x400000, RZ, 0xfc, !PT ;  /* 0x0040000016164812 */ /* 0x000fc800078efcff */
[C---:B------:R-:W-:Y:S02]  /*18630*/  LOP3.LUT P4, RZ, R22.reuse, 0x800, RZ, 0xc0, !PT ;  /* 0x0000080016ff7812 */ /* 0x040fe4000788c0ff */
[----:B------:R-:W-:-:S04]  /*18640*/  LOP3.LUT R22, R22, 0xffdfffff, RZ, 0xc0, !PT ;  /* 0xffdfffff16167812 */ /* 0x000fc800078ec0ff */
[----:B------:R-:W-:-:S04]  /*18650*/  @P3 LOP3.LUT R22, R22, 0x200000, RZ, 0xfc, !PT ;  /* 0x0020000016163812 */ /* 0x000fc800078efcff */
[----:B------:R-:W-:Y:S01]  /*18660*/  LOP3.LUT P3, RZ, R22, 0x400, RZ, 0xc0, !PT ;  /* 0x0000040016ff7812 */ /* 0x000fe2000786c0ff */
[----:B--2---:R-:W-:Y:S02]  /*18670*/  IMAD R6, R9, R6, RZ ;  /* 0x0000000609067224 */ /* 0x004fe400078e02ff */
[----:B---3--:R-:W-:-:S03]  /*18680*/  IMAD.MOV.U32 R9, RZ, RZ, R3 ;  /* 0x000000ffff097224 */ /* 0x008fc600078e0003 */
[----:B------:R-:W-:Y:S01]  /*18690*/  ISETP.GE.AND P0, PT, R17, R6, PT ;  /* 0x000000061100720c */ /* 0x000fe20003f06270 */
[----:B------:R-:W0:-:S12]  /*186a0*/  SHFL.IDX PT, R3, R5, RZ, 0x181f ;  /* 0x00181fff05037589 */ /* 0x000e1800000e0000 */
[----:B------:R-:W-:-:S04]  /*186b0*/  @!P0 LOP3.LUT R2, R0, 0x40, RZ, 0xc0, !PT ;  /* 0x0000004000028812 */ /* 0x000fc800078ec0ff */
[----:B------:R-:W-:-:S04]  /*186c0*/  @!P0 SHF.R.U32.HI R2, RZ, 0x2, R2 ;  /* 0x00000002ff028819 */ /* 0x000fc80000011602 */
[----:B------:R-:W-:Y:S02]  /*186d0*/  @!P0 ISETP.NE.U32.AND P2, PT, R2, RZ, PT ;  /* 0x000000ff0200820c */ /* 0x000fe40003f45070 */
[----:B------:R-:W-:Y:S02]  /*186e0*/  @!P0 LOP3.LUT R2, R7, 0x80, RZ, 0xc0, !PT ;  /* 0x0000008007028812 */ /* 0x000fe400078ec0ff */
[----:B0-----:R-:W-:Y:S02]  /*186f0*/  @!P0 LEA R3, P6, R20, R3, 0x1 ;  /* 0x0000000314038211 */ /* 0x001fe400078c08ff */
[----:B------:R-:W-:-:S04]  /*18700*/  @!P0 SHF.R.U32.HI R2, RZ, 0x3, R2 ;  /* 0x00000003ff028819 */ /* 0x000fc80000011602 */
[----:B------:R-:W-:Y:S02]  /*18710*/  @!P0 ISETP.NE.U32.AND P1, PT, R2, RZ, PT ;  /* 0x000000ff0200820c */ /* 0x000fe40003f25070 */
[----:B------:R-:W0:Y:S02]  /*18720*/  SHFL.IDX PT, R2, R4, RZ, 0x181f ;  /* 0x00181fff04027589 */ /* 0x000e2400000e0000 */
[----:B0-----:R-:W-:Y:S01]  /*18730*/  @!P0 IMAD.X R2, RZ, RZ, R2, P6 ;  /* 0x000000ffff028224 */ /* 0x001fe200030e0602 */
[----:B------:R-:W-:-:S04]  /*18740*/  LOP3.LUT P6, RZ, R22, 0x200, RZ, 0xc0, !PT ;  /* 0x0000020016ff7812 */ /* 0x000fc800078cc0ff */
[----:B------:R-:W-:-:S04]  /*18750*/  @!P0 LOP3.LUT R3, R3, R2, RZ, 0x3c, !PT ;  /* 0x0000000203038212 */ /* 0x000fc800078e3cff */
[----:B------:R-:W-:-:S04]  /*18760*/  @!P0 LOP3.LUT R2, R3, R2, RZ, 0x3c, !PT ;  /* 0x0000000203028212 */ /* 0x000fc800078e3cff */
[----:B------:R-:W-:-:S05]  /*18770*/  @!P0 LOP3.LUT R3, R3, R2, RZ, 0x3c, !PT ;  /* 0x0000000203038212 */ /* 0x000fca00078e3cff */
[----:B------:R-:W-:Y:S01]  /*18780*/  @!P0 LDGSTS.E.BYPASS.LTC128B.128 [R26+0x26400], desc[UR40][R2.64], !P4 ;  /* 0x26400000021a8fae */ /* 0x000fe2000e101d68 */
[----:B------:R-:W-:-:S03]  /*18790*/  LOP3.LUT P4, RZ, R22, 0x400000, RZ, 0xc0, !PT ;  /* 0x0040000016ff7812 */ /* 0x000fc6000788c0ff */
[----:B------:R-:W-:Y:S01]  /*187a0*/  @!P0 LDGSTS.E.BYPASS.LTC128B.128 [R26+0x28400], desc[UR40][R2.64+0x80], !P3 ;  /* 0x28400080021a8fae */ /* 0x000fe2000d901d68 */
[C---:B------:R-:W-:Y:S02]  /*187b0*/  LOP3.LUT P3, RZ, R22.reuse, 0x200000, RZ, 0xc0, !PT ;  /* 0x0020000016ff7812 */ /* 0x040fe4000786c0ff */
[----:B------:R-:W-:Y:S01]  /*187c0*/  LOP3.LUT R22, R22, 0xffefffff, RZ, 0xc0, !PT ;  /* 0xffefffff16167812 */ /* 0x000fe200078ec0ff */
[----:B------:R-:W-:Y:S03]  /*187d0*/  @!P0 LDGSTS.E.BYPASS.LTC128B.128 [R26+0x2a400], desc[UR40][R2.64+0x100], !P6 ;  /* 0x2a400100021a8fae */ /* 0x000fe6000f101d68 */
[----:B------:R-:W-:Y:S01]  /*187e0*/  @P6 LOP3.LUT R22, R22, 0x100000, RZ, 0xfc, !PT ;  /* 0x0010000016166812 */ /* 0x000fe200078efcff */
[----:B------:R-:W-:Y:S03]  /*187f0*/  @!P0 LDGSTS.E.BYPASS.LTC128B.128 [R26+0x2c400], desc[UR40][R2.64+0x180], !P5 ;  /* 0x2c400180021a8fae */ /* 0x000fe6000e901d68 */
[C---:B------:R-:W-:Y:S01]  /*18800*/  LOP3.LUT P6, RZ, R22.reuse, 0x800, RZ, 0xc0, !PT ;  /* 0x0000080016ff7812 */ /* 0x040fe200078cc0ff */
[----:B------:R-:W-:Y:S01]  /*18810*/  @!P0 LDGSTS.E.BYPASS.LTC128B.128 [R26+0x2e400], desc[UR40][R2.64+0x200], !P4 ;  /* 0x2e400200021a8fae */ /* 0x000fe2000e101d68 */
[----:B------:R-:W-:-:S03]  /*18820*/  LOP3.LUT R22, R22, 0xffff7fff, RZ, 0xc0, !PT ;  /* 0xffff7fff16167812 */ /* 0x000fc600078ec0ff */
[----:B------:R-:W-:Y:S04]  /*18830*/  @!P0 LDGSTS.E.BYPASS.LTC128B.128 [R26+0x30400], desc[UR40][R2.64+0x280], !P3 ;  /* 0x30400280021a8fae */ /* 0x000fe8000d901d68 */
[----:B------:R-:W-:Y:S04]  /*18840*/  @!P0 LDGSTS.E.BYPASS.LTC128B.128 [R26+0x32400], desc[UR40][R2.64+0x300], P2 ;  /* 0x32400300021a8fae */ /* 0x000fe80009101d68 */
[----:B------:R0:W-:Y:S01]  /*18850*/  @!P0 LDGSTS.E.BYPASS.LTC128B.128 [R26+0x34400], desc[UR40][R2.64+0x380], P1 ;  /* 0x34400380021a8fae */ /* 0x0001e20008901d68 */
[----:B----4-:R-:W-:-:S03]  /*18860*/  ISETP.GE.AND P0, PT, R8, R6, PT ;  /* 0x000000060800720c */ /* 0x010fc60003f06270 */
[----:B------:R-:W-:Y:S10]  /*18870*/  SHFL.IDX PT, R8, R4, 0x2, 0x181f ;  /* 0x00581f0004087f89 */ /* 0x000ff400000e0000 */
[----:B0-----:R-:W-:-:S02]  /*18880*/  @!P0 LOP3.LUT R3, R0, 0x40, RZ, 0xc0, !PT ;  /* 0x0000004000038812 */ /* 0x001fc400078ec0ff */
[----:B------:R-:W-:Y:S02]  /*18890*/  @!P0 LOP3.LUT R2, R7, 0x80, RZ, 0xc0, !PT ;  /* 0x0000008007028812 */ /* 0x000fe400078ec0ff */
[----:B------:R-:W-:Y:S02]  /*188a0*/  @!P0 SHF.R.U32.HI R3, RZ, 0x2, R3 ;  /* 0x00000002ff038819 */ /* 0x000fe40000011603 */
[----:B------:R-:W-:Y:S02]  /*188b0*/  @!P0 SHF.R.U32.HI R2, RZ, 0x3, R2 ;  /* 0x00000003ff028819 */ /* 0x000fe40000011602 */
[----:B------:R-:W-:Y:S02]  /*188c0*/  @!P0 ISETP.NE.U32.AND P2, PT, R3, RZ, PT ;  /* 0x000000ff0300820c */ /* 0x000fe40003f45070 */
[----:B------:R-:W0:Y:S01]  /*188d0*/  SHFL.IDX PT, R3, R5, 0x1, 0x181f ;  /* 0x00381f0005037f89 */ /* 0x000e2200000e0000 */
[----:B------:R-:W-:-:S03]  /*188e0*/  @!P0 ISETP.NE.U32.AND P1, PT, R2, RZ, PT ;  /* 0x000000ff0200820c */ /* 0x000fc60003f25070 */
[----:B------:R-:W1:Y:S04]  /*188f0*/  SHFL.IDX PT, R2, R4, 0x1, 0x181f ;  /* 0x00381f0004027f89 */ /* 0x000e6800000e0000 */
[----:B------:R-:W2:Y:S03]  /*18900*/  SHFL.IDX PT, R4, R4, 0x3, 0x181f ;  /* 0x00781f0004047f89 */ /* 0x000ea600000e0000 */
[----:B------:R-:W-:-:S04]  /*18910*/  @P2 LOP3.LUT R22, R22, 0x8000, RZ, 0xfc, !PT ;  /* 0x0000800016162812 */ /* 0x000fc800078efcff */
[----:B------:R-:W-:-:S04]  /*18920*/  LOP3.LUT R22, R22, 0xfff7ffff, RZ, 0xc0, !PT ;  /* 0xfff7ffff16167812 */ /* 0x000fc800078ec0ff */
[----:B------:R-:W-:-:S04]  /*18930*/  @P1 LOP3.LUT R22, R22, 0x80000, RZ, 0xfc, !PT ;  /* 0x0008000016161812 */ /* 0x000fc800078efcff */
[----:B------:R-:W-:Y:S02]  /*18940*/  LOP3.LUT P1, RZ, R22, 0x8000, RZ, 0xc0, !PT ;  /* 0x0000800016ff7812 */ /* 0x000fe4000782c0ff */
[----:B0-----:R-:W-:-:S05]  /*18950*/  @!P0 LEA R3, P2, R20, R3, 0x1 ;  /* 0x0000000314038211 */ /* 0x001fca00078408ff */
[----:B-1----:R-:W-:Y:S01]  /*18960*/  @!P0 IMAD.X R2, RZ, RZ, R2, P2 ;  /* 0x000000ffff028224 */ /* 0x002fe200010e0602 */
[----:B------:R-:W-:-:S04]  /*18970*/  LOP3.LUT P2, RZ, R22, 0x400, RZ, 0xc0, !PT ;  /* 0x0000040016ff7812 */ /* 0x000fc8000784c0ff */
[----:B------:R-:W-:-:S04]  /*18980*/  @!P0 LOP3.LUT R3, R3, R2, RZ, 0x3c, !PT ;  /* 0x0000000203038212 */ /* 0x000fc800078e3cff */
[----:B------:R-:W-:-:S04]  /*18990*/  @!P0 LOP3.LUT R2, R3, R2, RZ, 0x3c, !PT ;  /* 0x0000000203028212 */ /* 0x000fc800078e3cff */
[----:B------:R-:W-:-:S05]  /*189a0*/  @!P0 LOP3.LUT R3, R3, R2, RZ, 0x3c, !PT ;  /* 0x0000000203038212 */ /* 0x000fca00078e3cff */
[----:B------:R-:W-:Y:S01]  /*189b0*/  @!P0 LDGSTS.E.BYPASS.LTC128B.128 [R26+0x26c00], desc[UR40][R2.64], !P6 ;  /* 0x26c00000021a8fae */ /* 0x000fe2000f101d68 */
[----:B------:R-:W-:-:S03]  /*189c0*/  LOP3.LUT P6, RZ, R22, 0x100000, RZ, 0xc0, !PT ;  /* 0x0010000016ff7812 */ /* 0x000fc600078cc0ff */
[----:B------:R-:W-:Y:S10]  /*189d0*/  @!P0 LDGSTS.E.BYPASS.LTC128B.128 [R26+0x28c00], desc[UR40][R2.64+0x80], !P2 ;  /* 0x28c00080021a8fae */ /* 0x000ff4000d101d68 */
[----:B------:R-:W-:Y:S04]  /*189e0*/  @!P0 LDGSTS.E.BYPASS.LTC128B.128 [R26+0x2ac00], desc[UR40][R2.64+0x100], !P6 ;  /* 0x2ac00100021a8fae */ /* 0x000fe8000f101d68 */
[----:B------:R-:W-:Y:S04]  /*189f0*/  @!P0 LDGSTS.E.BYPASS.LTC128B.128 [R26+0x2cc00], desc[UR40][R2.64+0x180], !P5 ;  /* 0x2cc00180021a8fae */ /* 0x000fe8000e901d68 */
[----:B------:R-:W-:Y:S04]  /*18a00*/  @!P0 LDGSTS.E.BYPASS.LTC128B.128 [R26+0x2ec00], desc[UR40][R2.64+0x200], !P4 ;  /* 0x2ec00200021a8fae */ /* 0x000fe8000e101d68 */
[----:B------:R-:W-:Y:S04]  /*18a10*/  @!P0 LDGSTS.E.BYPASS.LTC128B.128 [R26+0x30c00], desc[UR40][R2.64+0x280], !P3 ;  /* 0x30c00280021a8fae */ /* 0x000fe8000d901d68 */
[----:B------:R-:W-:Y:S01]  /*18a20*/  @!P0 LDGSTS.E.BYPASS.LTC128B.128 [R26+0x32c00], desc[UR40][R2.64+0x300], P1 ;  /* 0x32c00300021a8fae */ /* 0x000fe20008901d68 */
[----:B------:R-:W-:-:S13]  /*18a30*/  LOP3.LUT P1, RZ, R22, 0x80000, RZ, 0xc0, !PT ;  /* 0x0008000016ff7812 */ /* 0x000fda000782c0ff */
[----:B------:R0:W-:Y:S01]  /*18a40*/  @!P0 LDGSTS.E.BYPASS.LTC128B.128 [R26+0x34c00], desc[UR40][R2.64+0x380], P1 ;  /* 0x34c00380021a8fae */ /* 0x0001e20008901d68 */
[----:B------:R-:W-:-:S13]  /*18a50*/  ISETP.GE.AND P0, PT, R9, R6, PT ;  /* 0x000000060900720c */ /* 0x000fda0003f06270 */
[----:B------:R-:W-:-:S05]  /*18a60*/  @!P0 LEA R9, P1, R20, R14, 0x1 ;  /* 0x0000000e14098211 */ /* 0x000fca00078208ff */
[----:B------:R-:W-:Y:S01]  /*18a70*/  @!P0 IMAD.X R10, RZ, RZ, R8, P1 ;  /* 0x000000ffff0a8224 */ /* 0x000fe200008e0608 */
[----:B------:R-:W-:Y:S01]  /*18a80*/  LOP3.LUT P1, RZ, R22, 0x800, RZ, 0xc0, !PT ;  /* 0x0000080016ff7812 */ /* 0x000fe2000782c0ff */
[----:B0-----:R-:W-:Y:S01]  /*18a90*/  @!P0 IMAD.MOV.U32 R2, RZ, RZ, R9 ;  /* 0x000000ffff028224 */ /* 0x001fe200078e0009 */
[----:B------:R-:W-:Y:S01]  /*18aa0*/  @!P0 LOP3.LUT R8, R0, 0x40, RZ, 0xc0, !PT ;  /* 0x0000004000088812 */ /* 0x000fe200078ec0ff */
[----:B------:R-:W-:-:S03]  /*18ab0*/  @!P0 IMAD.MOV.U32 R3, RZ, RZ, R10 ;  /* 0x000000ffff038224 */ /* 0x000fc600078e000a */
        /* <DEDUP_REMOVED lines=11> */
[----:B------:R-:W-:-:S13]  /*18b70*/  @!P0 ISETP.NE.U32.AND P1, PT, R8, RZ, PT ;  /* 0x000000ff0800820c */ /* 0x000fda0003f25070 */
[----:B------:R0:W-:Y:S04]  /*18b80*/  @!P0 LDGSTS.E.BYPASS.LTC128B.128 [R26+0x35400], desc[UR40][R2.64+0x380], P1 ;  /* 0x35400380021a8fae */ /* 0x0001e80008901d68 */
[----:B0-2---:R0:W1:Y:S02]  /*18b90*/  SHFL.IDX PT, R2, R5, 0x3, 0x181f ;  /* 0x00781f0005027f89 */ /* 0x00506400000e0000 */
.L_x_4789:
[----:B------:R-:W2:Y:S01]  /*18ba0*/  LDL.LU R3, [R1+0x34] ;  /* 0x0000340001037983 */ /* 0x000ea20000300800 */
[----:B------:R-:W-:Y:S01]  /*18bb0*/  BSSY B0, `(.L_x_4663) ;  /* 0x0000019000007945 */ /* 0x000fe20003800000 */
[----:B--2---:R-:W-:-:S13]  /*18bc0*/  ISETP.GE.AND P0, PT, R3, R6, PT ;  /* 0x000000060300720c */ /* 0x004fda0003f06270 */
[----:B------:R-:W-:Y:S05]  /*18bd0*/  @P0 BRA `(.L_x_4664) ;  /* 0x0000000000580947 */ /* 0x000fea0003800000 */
[----:B------:R-:W-:Y:S02]  /*18be0*/  LOP3.LUT R0, R0, 0x40, RZ, 0xc0, !PT ;  /* 0x0000004000007812 */ /* 0x000fe400078ec0ff */
[----:B------:R-:W-:Y:S02]  /*18bf0*/  LOP3.LUT P6, RZ, R22, 0x800, RZ, 0xc0, !PT ;  /* 0x0000080016ff7812 */ /* 0x000fe400078cc0ff */
[----:B-1----:R-:W-:Y:S02]  /*18c00*/  LEA R2, P0, R20, R2, 0x1 ;  /* 0x0000000214027211 */ /* 0x002fe400078008ff */
[C---:B------:R-:W-:Y:S02]  /*18c10*/  LOP3.LUT P2, RZ, R22.reuse, 0x400, RZ, 0xc0, !PT ;  /* 0x0000040016ff7812 */ /* 0x040fe4000784c0ff */
[----:B------:R-:W-:Y:S01]  /*18c20*/  LOP3.LUT P1, RZ, R22, 0x200, RZ, 0xc0, !PT ;  /* 0x0000020016ff7812 */ /* 0x000fe2000782c0ff */
[----:B------:R-:W-:Y:S01]  /*18c30*/  IMAD.X R3, RZ, RZ, R4, P0 ;  /* 0x000000ffff037224 */ /* 0x000fe200000e0604 */
[----:B------:R-:W-:-:S02]  /*18c40*/  SHF.R.U32.HI R0, RZ, 0x2, R0 ;  /* 0x00000002ff007819 */ /* 0x000fc40000011600 */
[----:B------:R-:W-:Y:S02]  /*18c50*/  LOP3.LUT R7, R7, 0x80, RZ, 0xc0, !PT ;  /* 0x0000008007077812 */ /* 0x000fe400078ec0ff */
[----:B------:R-:W-:Y:S01]  /*18c60*/  ISETP.NE.U32.AND P0, PT, R0, RZ, PT ;  /* 0x000000ff0000720c */ /* 0x000fe20003f05070 */
[----:B------:R-:W-:Y:S01]  /*18c70*/  @!PT LDS RZ, [RZ] ;  /* 0x00000000fffff984 */ /* 0x000fe20000000800 */
[----:B------:R-:W-:Y:S01]  /*18c80*/  @!PT LDS RZ, [RZ] ;  /* 0x00000000fffff984 */ /* 0x000fe20000000800 */
[----:B------:R-:W-:Y:S01]  /*18c90*/  @!PT LDS RZ, [RZ] ;  /* 0x00000000fffff984 */ /* 0x000fe20000000800 */
[----:B------:R2:W-:Y:S01]  /*18ca0*/  LDGSTS.E.BYPASS.LTC128B.128 [R26+0x27c00], desc[UR40][R2.64], !P6 ;  /* 0x27c00000021a7fae */ /* 0x0005e2000f101d68 */
[----:B------:R-:W-:-:S03]  /*18cb0*/  SHF.R.U32.HI R7, RZ, 0x3, R7 ;  /* 0x00000003ff077819 */ /* 0x000fc60000011607 */
        /* <DEDUP_REMOVED lines=8> */
.L_x_4664:
[----:B------:R-:W-:Y:S05]  /*18d40*/  BSYNC B0 ;  /* 0x0000000000007941 */ /* 0x000fea0003800000 */
.L_x_4663:
[----:B------:R-:W-:Y:S01]  /*18d50*/  NOP ;  /* 0x0000000000007918 */ /* 0x000fe20000000000 */
[----:B------:R-:W-:-:S13]  /*18d60*/  PLOP3.LUT P0, PT, PT, PT, PT, 0x80, 0x0 ;  /* 0x000000000000781c */ /* 0x000fda0003f0f070 */
.L_x_4665:
[----:B------:R-:W-:Y:S02]  /*18d70*/  PLOP3.LUT P1, PT, P1, P0, PT, 0xa2, 0x0 ;  /* 0x000000000000781c */ /* 0x000fe40000f21472 */
[----:B------:R-:W-:-:S08]  /*18d80*/  @P0 R2UR P1, UR4, R23 ;  /* 0x00000000170402ca */ /* 0x000fd00000020000 */
[----:B------:R-:W-:-:S05]  /*18d90*/  @P0 PLOP3.LUT P0, PT, P1, PT, PT, 0x80, 0x0 ;  /* 0x000000000000081c */ /* 0x000fca0000f0f070 */
[----:B------:R-:W-:Y:S01]  /*18da0*/  @!P1 SYNCS.ARRIVE.TRANS64.RED.A0T1 RZ, [UR4+0x38810], RZ ;  /* 0x038810ffffff99a7 */ /* 0x000fe20008200404 */
[----:B------:R-:W-:Y:S07]  /*18db0*/  @!P1 ARRIVES.LDGSTSBAR.64.TRANSCNT [UR4+0x38810] ;  /* 0x03881000ff0099b0 */ /* 0x000fee0008000a84 */
[----:B------:R-:W-:Y:S05]  /*18dc0*/  @P0 BRA.U.ANY `(.L_x_4665) ;  /* 0xfffffffd00e80947 */ /* 0x000fea000393ffff */
[----:B-12---:R-:W2:Y:S02]  /*18dd0*/  LDL.LU R2, [R1+0x28] ;  /* 0x0000280001027983 */ /* 0x006ea40000300800 */
        /* <DEDUP_REMOVED lines=9> */
[----:B------:R-:W2:Y:S03]  /*18e70*/  SYNCS.PHASECHK.TRANS64.TRYWAIT P0, [R23+URZ+0x38820], R0 ;  /* 0x03882000170075a7 */ /* 0x000ea6000800017f */
[----:B-12---:R-:W-:Y:S05]  /*18e80*/  @!P0 BRA `(.L_x_4667) ;  /* 0x0000004c00208947 */ /* 0x006fea0003800000 */
.L_x_4790:
[----:B------:R-:W-:Y:S05]  /*18e90*/  BSYNC B0 ;  /* 0x0000000000007941 */ /* 0x000fea0003800000 */
.L_x_4666:
[----:B------:R-:W2:Y:S02]  /*18ea0*/  LDL R2, [R1+0x4c] ;  /* 0x00004c0001027983 */ /* 0x000ea40000100800 */
[----:B--2---:R-:W-:-:S13]  /*18eb0*/  ISETP.NE.AND P0, PT, R2, 0x3, PT ;  /* 0x000000030200780c */ /* 0x004fda0003f05270 */
[----:B------:R-:W-:Y:S05]  /*18ec0*/  @!P0 BRA `(.L_x_4668) ;  /* 0x0000000000048947 */ /* 0x000fea0003800000 */
[----:B------:R-:W-:Y:S01]  /*18ed0*/  BPT.TRAP 0x1 ;  /* 0x000000040000795c */ /* 0x000fe20000300000 */
.L_x_4668:
[----:B-1----:R-:W-:Y:S01]  /*18ee0*/  SHF.L.U32 R0, R28, 0x1f, RZ ;  /* 0x0000001f1c007819 */ /* 0x002fe200000006ff */
[----:B------:R-:W-:Y:S03]  /*18ef0*/  BSSY B0, `(.L_x_4669) ;  /* 0x0000003000007945 */ /* 0x000fe60003800000 */
[----:B------:R-:W1:Y:S02]  /*18f00*/  SYNCS.PHASECHK.TRANS64.TRYWAIT P0, [R27+URZ+0x38860], R0 ;  /* 0x038860001b0075a7 */ /* 0x000e64000800017f */
[----:B-1----:R-:W-:Y:S05]  /*18f10*/  @!P0 BRA `(.L_x_4670) ;  /* 0x0000004c00108947 */ /* 0x002fea0003800000 */
.L_x_4791:
[----:B------:R-:W-:Y:S05]  /*18f20*/  BSYNC B0 ;  /* 0x0000000000007941 */ /* 0x000fea0003800000 */
.L_x_4669:
[----:B------:R-:W1:Y:S01]  /*18f30*/  LDL.LU R3, [R1+0x3c] ;  /* 0x00003c0001037983 */ /* 0x000e620000300800 */
[----:B------:R-:W-:-:S03]  /*18f40*/  ULDC.64 UR4, c[0x0][0x328] ;  /* 0x0000ca0000047ab9 */ /* 0x000fc60000000a00 */
[----:B------:R-:W2:Y:S04]  /*18f50*/  LDL.LU R2, [R1+0xc] ;  /* 0x00000c0001027983 */ /* 0x000ea80000300800 */
[----:B0-----:R-:W3:Y:S04]  /*18f60*/  LDL.LU R5, [R1+0x40] ;  /* 0x0000400001057983 */ /* 0x001ee80000300800 */
[----:B------:R-:W4:Y:S01]  /*18f70*/  LDL.LU R4, [R1+0x4] ;  /* 0x0000040001047983 */ /* 0x000f220000300800 */
[----:B-1----:R-:W-:-:S04]  /*18f80*/  IMAD R0, R3, UR4, RZ ;  /* 0x0000000403007c24 */ /* 0x002fc8000f8e02ff */
[C---:B--2---:R-:W-:Y:S02]  /*18f90*/  IMAD R0, R2.reuse, UR5, R0 ;  /* 0x0000000502007c24 */ /* 0x044fe4000f8e0200 */
[----:B------:R-:W-:Y:S01]  /*18fa0*/  IMAD.WIDE.U32 R2, R2, UR4, RZ ;  /* 0x0000000402027c25 */ /* 0x000fe2000f8e00ff */
[----:B------:R-:W-:-:S03]  /*18fb0*/  ULDC.64 UR4, c[0x0][0x338] ;  /* 0x0000ce0000047ab9 */ /* 0x000fc60000000a00 */
[----:B------:R-:W-:Y:S02]  /*18fc0*/  IMAD.IADD R3, R3, 0x1, R0 ;  /* 0x0000000103037824 */ /* 0x000fe400078e0200 */
[----:B---3--:R-:W-:Y:S02]  /*18fd0*/  IMAD R0, R5, UR4, RZ ;  /* 0x0000000405007c24 */ /* 0x008fe4000f8e02ff */
[----:B----4-:R-:W-:-:S04]  /*18fe0*/  IMAD.WIDE.U32 R2, R4, UR4, R2 ;  /* 0x0000000404027c25 */ /* 0x010fc8000f8e0002 */
        /* <DEDUP_REMOVED lines=18> */
[C---:B------:R-:W-:Y:S01]  /*19110*/  LOP3.LUT P3, RZ, R33.reuse, 0x8, RZ, 0xc0, !PT ;  /* 0x0000000821ff7812 */ /* 0x040fe2000786c0ff */
[----:B------:R-:W2:Y:S01]  /*19120*/  SHFL.IDX PT, R3, R6, RZ, 0x181f ;  /* 0x00181fff06037589 */ /* 0x000ea200000e0000 */
[----:B------:R-:W-:Y:S02]  /*19130*/  LOP3.LUT P2, RZ, R33, 0x10, RZ, 0xc0, !PT ;  /* 0x0000001021ff7812 */ /* 0x000fe4000784c0ff */
[----:B------:R-:W-:Y:S01]  /*19140*/  LOP3.LUT R22, R22, 0xfffffdff, RZ, 0xc0, !PT ;  /* 0xfffffdff16167812 */ /* 0x000fe200078ec0ff */
[----:B0-----:R-:W-:-:S05]  /*19150*/  IMAD.SHL.U32 R7, R7, 0x8, RZ ;  /* 0x0000000807077824 */ /* 0x001fca00078e00ff */
[----:B------:R-:W-:-:S05]  /*19160*/  LOP3.LUT R7, R7, 0x38, RZ, 0xc0, !PT ;  /* 0x0000003807077812 */ /* 0x000fca00078ec0ff */
[----:B------:R-:W-:Y:S01]  /*19170*/  IMAD.SHL.U32 R0, R7, 0x2, RZ ;  /* 0x0000000207007824 */ /* 0x000fe200078e00ff */
[----:B------:R-:W-:-:S04]  /*19180*/  LOP3.LUT R7, R33, 0x1, RZ, 0xc0, !PT ;  /* 0x0000000121077812 */ /* 0x000fc800078ec0ff */
[----:B-1----:R-:W-:Y:S02]  /*19190*/  IADD3 R2, P0, R2, R0, RZ ;  /* 0x0000000002027210 */ /* 0x002fe40007f1e0ff */
[----:B------:R-:W-:Y:S02]  /*191a0*/  ISETP.NE.U32.AND P1, PT, R7, 0x1, PT ;  /* 0x000000010700780c */ /* 0x000fe40003f25070 */
[----:B------:R-:W-:Y:S01]  /*191b0*/  PRMT R7, R33, 0x8880, RZ ;  /* 0x0000888021077816 */ /* 0x000fe200000000ff */
[----:B--2---:R-:W-:Y:S01]  /*191c0*/  IMAD.X R3, RZ, RZ, R3, P0 ;  /* 0x000000ffff037224 */ /* 0x004fe200000e0603 */
[----:B------:R-:W-:-:S09]  /*191d0*/  ISETP.LT.OR P0, PT, R31, 0x1, P1 ;  /* 0x000000011f00780c */ /* 0x000fd20000f01670 */
[----:B------:R-:W-:Y:S02]  /*191e0*/  @P1 LOP3.LUT R22, R22, 0x200, RZ, 0xfc, !PT ;  /* 0x0000020016161812 */ /* 0x000fe400078efcff */
[----:B------:R-:W-:Y:S02]  /*191f0*/  LOP3.LUT P1, RZ, R33, 0x20, RZ, 0xc0, !PT ;  /* 0x0000002021ff7812 */ /* 0x000fe4000782c0ff */
[----:B------:R-:W-:Y:S01]  /*19200*/  @!PT LDS RZ, [RZ] ;  /* 0x00000000fffff984 */ /* 0x000fe20000000800 */
[----:B------:R-:W-:Y:S01]  /*19210*/  LDGSTS.E.BYPASS.LTC128B.128 [R4+0x400], desc[UR40][R2.64], !P0 ;  /* 0x0040000002047fae */ /* 0x000fe2000c101d68 */
[----:B------:R-:W-:Y:S02]  /*19220*/  ISETP.LT.OR P0, PT, R31, 0x1, !P5 ;  /* 0x000000011f00780c */ /* 0x000fe40006f01670 */
[----:B------:R-:W-:-:S11]  /*19230*/  LOP3.LUT R22, R22, 0xfffffbff, RZ, 0xc0, !PT ;  /* 0xfffffbff16167812 */ /* 0x000fd600078ec0ff */
        /* <DEDUP_REMOVED lines=62> */
.L_x_4801:
        /* <DEDUP_REMOVED lines=34> */
.L_x_4672:
        /* <DEDUP_REMOVED lines=11> */
.L_x_4673:
        /* <DEDUP_REMOVED lines=9> */
[----:B--2---:R-:W-:Y:S02]  /*19980*/  LOP3.LUT R2, R2, 0x40, RZ, 0xc0, !PT ;  /* 0x0000004002027812 */ /* 0x004fe400078ec0ff */
[----:B---3--:R-:W-:Y:S02]  /*19990*/  LEA.HI.SX32 R7, R3, 0xfffffffe, 0x1a ;  /* 0xfffffffe03077811 */ /* 0x008fe400078fd2ff */
[----:B------:R-:W-:-:S07]  /*199a0*/  SHF.R.U32.HI R33, RZ, 0x2, R2 ;  /* 0x00000002ff217819 */ /* 0x000fce0000011602 */
.L_x_4688:
[----:B--2---:R-:W2:Y:S01]  /*199b0*/  LDL R10, [R1+0x4c] ;  /* 0x00004c00010a7983 */ /* 0x004ea20000100800 */
[----:B0-----:R-:W0:Y:S01]  /*199c0*/  LDC R5, c[0x0][0x430] ;  /* 0x00010c00ff057b82 */ /* 0x001e220000000800 */
[----:B-1----:R-:W1:Y:S01]  /*199d0*/  S2R R2, SR_TID.X ;  /* 0x0000000000027919 */ /* 0x002e620000002100 */
[----:B---3--:R-:W3:Y:S01]  /*199e0*/  S2R R8, SR_TID.X ;  /* 0x0000000000087919 */ /* 0x008ee20000002100 */
[----:B0-----:R-:W-:Y:S02]  /*199f0*/  ISETP.NE.AND P0, PT, R5, 0x1, PT ;  /* 0x000000010500780c */ /* 0x001fe40003f05270 */
[----:B-1----:R-:W-:-:S11]  /*19a00*/  LOP3.LUT R2, R2, 0x7f, RZ, 0xc0, !PT ;  /* 0x0000007f02027812 */ /* 0x002fd600078ec0ff */
[----:B------:R-:W0:Y:S01]  /*19a10*/  @P0 LDC R6, c[0x0][0x434] ;  /* 0x00010d00ff060b82 */ /* 0x000e220000000800 */
[----:B---3--:R-:W-:Y:S01]  /*19a20*/  IMAD.SHL.U32 R8, R8, 0x10, RZ ;  /* 0x0000001008087824 */ /* 0x008fe200078e00ff */
[----:B------:R-:W-:-:S04]  /*19a30*/  SHF.R.U32.HI R2, RZ, 0x3, R2 ;  /* 0x00000003ff027819 */ /* 0x000fc80000011602 */
[----:B------:R-:W-:Y:S02]  /*19a40*/  LOP3.LUT R8, R2, 0x70, R8, 0xf8, !PT ;  /* 0x0000007002087812 */ /* 0x000fe400078ef808 */
[----:B------:R-:W1:Y:S02]  /*19a50*/  @P0 LDC R3, c[0x0][0x438] ;  /* 0x00010e00ff030b82 */ /* 0x000e640000000800 */
[----:B------:R-:W-:Y:S01]  /*19a60*/  ISETP.GT.U32.AND P1, PT, R8, 0x3f, PT ;  /* 0x0000003f0800780c */ /* 0x000fe20003f24070 */
[----:B------:R-:W-:-:S04]  /*19a70*/  IMAD R4, R7, 0x40, R34 ;  /* 0x0000004007047824 */ /* 0x000fc800078e0222 */
[----:B------:R-:W-:-:S08]  /*19a80*/  IMAD.IADD R4, R8, 0x1, R4 ;  /* 0x0000000108047824 */ /* 0x000fd000078e0204 */
[----:B------:R-:W3:Y:S01]  /*19a90*/  @!P1 LDC.64 R8, c[0x0][0x428] ;  /* 0x00010a00ff089b82 */ /* 0x000ee20000000a00 */
[----:B0-----:R-:W-:-:S04]  /*19aa0*/  @P0 IMAD.HI.U32 R6, R4, R6, RZ ;  /* 0x0000000604060227 */ /* 0x001fc800078e00ff */
[----:B------:R-:W-:Y:S01]  /*19ab0*/  IMAD.MOV.U32 R2, RZ, RZ, R4 ;  /* 0x000000ffff027224 */ /* 0x000fe200078e0004 */
[----:B-1----:R-:W-:-:S05]  /*19ac0*/  @P0 SHF.R.U32.HI R2, RZ, R3, R6 ;  /* 0x00000003ff020219 */ /* 0x002fca0000011606 */
[----:B------:R-:W-:-:S04]  /*19ad0*/  IMAD.MOV R3, RZ, RZ, -R2 ;  /* 0x000000ffff037224 */ /* 0x000fc800078e0a02 */
[----:B------:R-:W-:Y:S01]  /*19ae0*/  IMAD R5, R5, R3, R4 ;  /* 0x0000000305057224 */ /* 0x000fe200078e0204 */
[--C-:B------:R-:W-:Y:S01]  /*19af0*/  @!P1 SHF.R.S32.HI R3, RZ, 0x1f, R2.reuse ;  /* 0x0000001fff039819 */ /* 0x100fe20000011402 */
[-C--:B---3--:R-:W-:Y:S02]  /*19b00*/  @!P1 IMAD R4, R35, R8.reuse, RZ ;  /* 0x0000000823049224 */ /* 0x088fe400078e02ff */
[----:B------:R-:W-:-:S04]  /*19b10*/  @!P1 IMAD.WIDE.U32 R2, R32, R8, R2 ;  /* 0x0000000820029225 */ /* 0x000fc800078e0002 */
[----:B------:R-:W-:Y:S02]  /*19b20*/  @!P1 IMAD R4, R32, R9, R4 ;  /* 0x0000000920049224 */ /* 0x000fe400078e0204 */
[----:B------:R-:W0:Y:S02]  /*19b30*/  @!P1 LDC.64 R8, c[0x0][0x418] ;  /* 0x00010600ff089b82 */ /* 0x000e240000000a00 */
[----:B------:R-:W-:Y:S02]  /*19b40*/  @!P1 IMAD.IADD R3, R4, 0x1, R3 ;  /* 0x0000000104039824 */ /* 0x000fe400078e0203 */
[----:B------:R-:W-:Y:S02]  /*19b50*/  IMAD.MOV.U32 R4, RZ, RZ, RZ ;  /* 0x000000ffff047224 */ /* 0x000fe400078e00ff */
[----:B------:R-:W-:Y:S01]  /*19b60*/  VIADD R25, R25, 0x1 ;  /* 0x0000000119197836 */ /* 0x000fe20000000000 */
[----:B0-----:R-:W-:-:S04]  /*19b70*/  @!P1 LEA R8, P0, R2, R8, 0x2 ;  /* 0x0000000802089211 */ /* 0x001fc800078010ff */
[----:B------:R-:W-:Y:S02]  /*19b80*/  @!P1 LEA.HI.X R9, R2, R9, R3, 0x2, P0 ;  /* 0x0000000902099211 */ /* 0x000fe400000f1403 */
[----:B------:R-:W-:-:S03]  /*19b90*/  ISETP.NE.AND P0, PT, R25, 0x2, PT ;  /* 0x000000021900780c */ /* 0x000fc60003f05270 */
[----:B------:R0:W5:Y:S01]  /*19ba0*/  @!P1 LDG.E R4, desc[UR40][R8.64] ;  /* 0x0000002808049981 */ /* 0x000162000c1e1900 */
[----:B------:R-:W-:Y:S01]  /*19bb0*/  SEL R2, RZ, 0x1, P0 ;  /* 0x00000001ff027807 */ /* 0x000fe20000000000 */
[----:B------:R-:W-:Y:S05]  /*19bc0*/  YIELD ;  /* 0x0000000000007946 */ /* 0x000fea0003800000 */
[----:B------:R-:W-:Y:S01]  /*19bd0*/  LOP3.LUT R28, R28, R2, RZ, 0x3c, !PT ;  /* 0x000000021c1c7212 */ /* 0x000fe200078e3cff */
[----:B------:R-:W-:Y:S01]  /*19be0*/  IMAD.MOV.U32 R2, RZ, RZ, R7 ;  /* 0x000000ffff027224 */ /* 0x000fe200078e0007 */
[----:B------:R-:W-:Y:S01]  /*19bf0*/  SEL R25, R25, RZ, P0 ;  /* 0x000000ff19197207 */ /* 0x000fe20000000000 */
[----:B------:R-:W-:-:S03]  /*19c00*/  VIADD R7, R7, 0xffffffff ;  /* 0xffffffff07077836 */ /* 0x000fc60000000000 */
[----:B------:R-:W-:Y:S02]  /*19c10*/  ISETP.GT.AND P3, PT, R2, RZ, PT ;  /* 0x000000ff0200720c */ /* 0x000fe40003f64270 */
[----:B--2---:R-:W-:-:S13]  /*19c20*/  ISETP.NE.AND P1, PT, R10, 0x3, PT ;  /* 0x000000030a00780c */ /* 0x004fda0003f25270 */
[----:B0-----:R-:W-:Y:S05]  /*19c30*/  @!P1 BRA `(.L_x_4676) ;  /* 0x0000000000049947 */ /* 0x001fea0003800000 */
[----:B------:R-:W-:Y:S01]  /*19c40*/  BPT.TRAP 0x1 ;  /* 0x000000040000795c */ /* 0x000fe20000300000 */
.L_x_4676:
[----:B------:R-:W-:Y:S01]  /*19c50*/  IMAD R6, R25, 0x8, R23 ;  /* 0x0000000819067824 */ /* 0x000fe200078e0217 */
[----:B------:R-:W-:Y:S01]  /*19c60*/  SHF.L.U32 R21, R28, 0x1f, RZ ;  /* 0x0000001f1c157819 */ /* 0x000fe200000006ff */
[----:B------:R-:W-:Y:S01]  /*19c70*/  BSSY B1, `(.L_x_4677) ;  /* 0x0000004000017945 */ /* 0x000fe20003800000 */
[----:B------:R-:W-:Y:S02]  /*19c80*/  SHF.R.S32.HI R9, RZ, 0x1f, R5 ;  /* 0x0000001fff097819 */ /* 0x000fe40000011405 */
[----:B------:R-:W0:Y:S02]  /*19c90*/  SYNCS.PHASECHK.TRANS64.TRYWAIT P0, [R6+URZ+0x38840], R21 ;  /* 0x03884015060075a7 */ /* 0x000e24000800017f */
[----:B0-----:R-:W-:Y:S05]  /*19ca0*/  @!P0 BRA `(.L_x_4678) ;  /* 0x0000004400e88947 */ /* 0x001fea0003800000 */
.L_x_4802:
[----:B------:R-:W-:Y:S05]  /*19cb0*/  BSYNC B1 ;  /* 0x0000000000017941 */ /* 0x000fea0003800000 */
.L_x_4677:
        /* <DEDUP_REMOVED lines=42> */
.L_x_4812:
        /* <DEDUP_REMOVED lines=8> */
.L_x_4680:
[----:B------:R-:W-:Y:S02]  /*19fe0*/  PLOP3.LUT P1, PT, P1, P0, PT, 0xa2, 0x0 ;  /* 0x000000000000781c */ /* 0x000fe40000f21472 */
[----:B------:R-:W-:-:S08]  /*19ff0*/  @P0 R2UR P1, UR4, R6 ;  /* 0x00000000060402ca */ /* 0x000fd00000020000 */
[----:B------:R-:W-:-:S05]  /*1a000*/  @P0 PLOP3.LUT P0, PT, P1, PT, PT, 0x80, 0x0 ;  /* 0x000000000000081c */ /* 0x000fca0000f0f070 */
[----:B------:R-:W-:Y:S01]  /*1a010*/  @!P1 SYNCS.ARRIVE.TRANS64.RED.A0T1 RZ, [UR4+0x38830], RZ ;  /* 0x038830ffffff99a7 */ /* 0x000fe20008200404 */
[----:B------:R-:W-:Y:S07]  /*1a020*/  @!P1 ARRIVES.LDGSTSBAR.64.TRANSCNT [UR4+0x38830] ;  /* 0x03883000ff0099b0 */ /* 0x000fee0008000a84 */
[----:B------:R-:W-:Y:S05]  /*1a030*/  @P0 BRA.U.ANY `(.L_x_4680) ;  /* 0xfffffffd00e80947 */ /* 0x000fea000393ffff */
[----:B------:R-:W-:Y:S01]  /*1a040*/  NOP ;  /* 0x0000000000007918 */ /* 0x000fe20000000000 */
[----:B--2---:R-:W2:Y:S02]  /*1a050*/  LDL R2, [R1+0x4c] ;  /* 0x00004c0001027983 */ /* 0x004ea40000100800 */
[----:B--2---:R-:W-:-:S13]  /*1a060*/  ISETP.NE.AND P2, PT, R2, 0x3, PT ;  /* 0x000000030200780c */ /* 0x004fda0003f45270 */
[----:B------:R-:W-:Y:S05]  /*1a070*/  @!P2 BRA `(.L_x_4681) ;  /* 0x000000000004a947 */ /* 0x000fea0003800000 */
[----:B------:R-:W-:Y:S01]  /*1a080*/  BPT.TRAP 0x1 ;  /* 0x000000040000795c */ /* 0x000fe20000300000 */
.L_x_4681:
[----:B------:R2:W-:Y:S01]  /*1a090*/  SYNCS.ARRIVE.TRANS64.A1T0 RZ, [R6+URZ+0x38830], RZ ;  /* 0x038830ff06ff79a7 */ /* 0x0005e2000810003f */
[----:B------:R-:W-:Y:S05]  /*1a0a0*/  @!P2 BRA `(.L_x_4682) ;  /* 0x000000000004a947 */ /* 0x000fea0003800000 */
[----:B------:R-:W-:Y:S01]  /*1a0b0*/  BPT.TRAP 0x1 ;  /* 0x000000040000795c */ /* 0x000fe20000300000 */
.L_x_4682:
[----:B------:R-:W3:Y:S01]  /*1a0c0*/  SYNCS.PHASECHK.TRANS64.TRYWAIT P0, [R6+URZ+0x38860], R21 ;  /* 0x03886015060075a7 */ /* 0x000ee2000800017f */
[----:B------:R-:W-:Y:S04]  /*1a0d0*/  BSSY B1, `(.L_x_4683) ;  /* 0x0000002000017945 */ /* 0x000fe80003800000 */
[----:B---3--:R-:W-:Y:S05]  /*1a0e0*/  @!P0 BRA `(.L_x_4684) ;  /* 0x0000004800088947 */ /* 0x008fea0003800000 */
.L_x_4813:
[----:B------:R-:W-:Y:S05]  /*1a0f0*/  BSYNC B1 ;  /* 0x0000000000017941 */ /* 0x000fea0003800000 */
.L_x_4683:
[----:B------:R-:W-:Y:S01]  /*1a100*/  ULDC.64 UR4, c[0x0][0x328] ;  /* 0x0000ca0000047ab9 */ /* 0x000fe20000000a00 */
[C---:B------:R-:W-:Y:S01]  /*1a110*/  LOP3.LUT P5, RZ, R22.reuse, 0x8, RZ, 0xc0, !PT ;  /* 0x0000000816ff7812 */ /* 0x040fe200078ac0ff */
[----:B------:R-:W-:Y:S01]  /*1a120*/  IMAD R9, R9, UR4, RZ ;  /* 0x0000000409097c24 */ /* 0x000fe2000f8e02ff */
[----:B------:R-:W-:Y:S01]  /*1a130*/  LOP3.LUT P4, RZ, R22, 0x4, RZ, 0xc0, !PT ;  /* 0x0000000416ff7812 */ /* 0x000fe2000788c0ff */
[----:B------:R-:W-:-:S04]  /*1a140*/  IMAD.WIDE.U32 R2, R5, UR4, RZ ;  /* 0x0000000405027c25 */ /* 0x000fc8000f8e00ff */
[----:B------:R-:W-:Y:S01]  /*1a150*/  IMAD R9, R5, UR5, R9 ;  /* 0x0000000505097c24 */ /* 0x000fe2000f8e0209 */
[----:B------:R-:W-:Y:S01]  /*1a160*/  ULDC.64 UR4, c[0x0][0x338] ;  /* 0x0000ce0000047ab9 */ /* 0x000fe20000000a00 */
[----:B-1----:R-:W-:Y:S02]  /*1a170*/  IMAD R17, R25, 0x7000, R8 ;  /* 0x0000700019117824 */ /* 0x002fe400078e0208 */
        /* <DEDUP_REMOVED lines=15> */
[----:B------:R-:W1:Y:S01]  /*1a270*/  SHFL.IDX PT, R2, R9, RZ, 0x181f ;  /* 0x00181fff09027589 */ /* 0x000e6200000e0000 */
[C---:B------:R-:W-:Y:S01]  /*1a280*/  LOP3.LUT P1, RZ, R22.reuse, 0x80, RZ, 0xc0, !PT ;  /* 0x0000008016ff7812 */ /* 0x040fe2000782c0ff */
[----:B------:R-:W-:Y:S01]  /*1a290*/  IMAD R17, R17, 0x2, R23 ;  /* 0x0000000211117824 */ /* 0x000fe200078e0217 */
[C---:B------:R-:W-:Y:S01]  /*1a2a0*/  LOP3.LUT P2, RZ, R22.reuse, 0x40, RZ, 0xc0, !PT ;  /* 0x0000004016ff7812 */ /* 0x040fe2000784c0ff */
[----:B------:R-:W4:Y:S01]  /*1a2b0*/  SHFL.IDX PT, R3, R10, RZ, 0x181f ;  /* 0x00181fff0a037589 */ /* 0x000f2200000e0000 */
[----:B------:R-:W-:-:S03]  /*1a2c0*/  LOP3.LUT R22, R22, 0xfff7ffff, RZ, 0xc0, !PT ;  /* 0xfff7ffff16167812 */ /* 0x000fc600078ec0ff */
[----:B------:R-:W5:Y:S01]  /*1a2d0*/  SHFL.IDX PT, R14, R9, 0x1, 0x181f ;  /* 0x00381f00090e7f89 */ /* 0x000f6200000e0000 */
[----:B------:R-:W-:-:S03]  /*1a2e0*/  @P3 LOP3.LUT R22, R22, 0x80000, RZ, 0xfc, !PT ;  /* 0x0008000016163812 */ /* 0x000fc600078efcff */
[----:B------:R-:W0:Y:S01]  /*1a2f0*/  SHFL.IDX PT, R5, R10, 0x1, 0x181f ;  /* 0x00381f000a057f89 */ /* 0x000e2200000e0000 */
[C---:B------:R-:W-:Y:S02]  /*1a300*/  LOP3.LUT P3, RZ, R22.reuse, 0x20, RZ, 0xc0, !PT ;  /* 0x0000002016ff7812 */ /* 0x040fe4000786c0ff */
[C---:B------:R-:W-:Y:S01]  /*1a310*/  LOP3.LUT P6, RZ, R22.reuse, 0x10, RZ, 0xc0, !PT ;  /* 0x0000001016ff7812 */ /* 0x040fe200078cc0ff */
[----:B------:R-:W-:Y:S01]  /*1a320*/  SHFL.IDX PT, R8, R10, 0x2, 0x181f ;  /* 0x00581f000a087f89 */ /* 0x000fe200000e0000 */
[----:B------:R-:W-:-:S03]  /*1a330*/  LOP3.LUT R22, R22, 0xffdfffff, RZ, 0xc0, !PT ;  /* 0xffdfffff16167812 */ /* 0x000fc600078ec0ff */
[----:B------:R-:W-:Y:S01]  /*1a340*/  SHFL.IDX PT, R10, R10, 0x3, 0x181f ;  /* 0x00781f000a0a7f89 */ /* 0x000fe200000e0000 */
[----:B-1----:R-:W-:-:S05]  /*1a350*/  IADD3 R2, P0, R2, R0, RZ ;  /* 0x0000000002027210 */ /* 0x002fca0007f1e0ff */
[----:B------:R-:W-:Y:S01]  /*1a360*/  @P3 LOP3.LUT R22, R22, 0x200000, RZ, 0xfc, !PT ;  /* 0x0020000016163812 */ /* 0x000fe200078efcff */
[----:B----4-:R-:W-:Y:S01]  /*1a370*/  IMAD.X R3, RZ, RZ, R3, P0 ;  /* 0x000000ffff037224 */ /* 0x010fe200000e0603 */
[----:B------:R-:W-:-:S04]  /*1a380*/  ISETP.NE.U32.AND P0, PT, R33, RZ, PT ;  /* 0x000000ff2100720c */ /* 0x000fc80003f05070 */
[----:B------:R-:W-:Y:S01]  /*1a390*/  LDGSTS.E.BYPASS.LTC128B.128 [R17+0x400], desc[UR40][R2.64], !P1 ;  /* 0x0040000002117fae */ /* 0x000fe2000c901d68 */
[----:B------:R-:W-:-:S03]  /*1a3a0*/  ISETP.NE.U32.AND P1, PT, R31, RZ, PT ;  /* 0x000000ff1f00720c */ /* 0x000fc60003f25070 */
[----:B------:R-:W-:Y:S01]  /*1a3b0*/  LDGSTS.E.BYPASS.LTC128B.128 [R17+0x2400], desc[UR40][R2.64+0x80], !P2 ;  /* 0x0240008002117fae */ /* 0x000fe2000d101d68 */
[----:B-----5:R-:W-:-:S03]  /*1a3c0*/  IADD3 R4, P2, R14, R0, RZ ;  /* 0x000000000e047210 */ /* 0x020fc60007f5e0ff */
[----:B------:R-:W-:Y:S01]  /*1a3d0*/  LDGSTS.E.BYPASS.LTC128B.128 [R17+0x4400], desc[UR40][R2.64+0x100], !P3 ;  /* 0x0440010002117fae */ /* 0x000fe2000d901d68 */
[C---:B------:R-:W-:Y:S01]  /*1a3e0*/  LOP3.LUT P3, RZ, R22.reuse, 0x80, RZ, 0xc0, !PT ;  /* 0x0000008016ff7812 */ /* 0x040fe2000786c0ff */
[----:B0-----:R-:W-:Y:S01]  /*1a3f0*/  IMAD.X R5, RZ, RZ, R5, P2 ;  /* 0x000000ffff057224 */ /* 0x001fe200010e0605 */
        /* <DEDUP_REMOVED lines=33> */
.L_x_4823:
[----:B------:R-:W-:Y:S02]  /*1a610*/  LOP3.LUT R22, R22, 0xffefffff, RZ, 0xc0, !PT ;  /* 0xffefffff16167812 */ /* 0x000fe400078ec0ff */
[----:B-1----:R-:W-:Y:S02]  /*1a620*/  IADD3 R2, P2, R14, R0, RZ ;  /* 0x000000000e027210 */ /* 0x002fe40007f5e0ff */
        /* <DEDUP_REMOVED lines=23> */
.L_x_4686:
[----:B------:R-:W-:Y:S02]  /*1a7a0*/  PLOP3.LUT P1, PT, P1, P0, PT, 0xa2, 0x0 ;  /* 0x000000000000781c */ /* 0x000fe40000f21472 */
[----:B------:R-:W-:-:S08]  /*1a7b0*/  @P0 R2UR P1, UR4, R6 ;  /* 0x00000000060402ca */ /* 0x000fd00000020000 */
[----:B------:R-:W-:-:S05]  /*1a7c0*/  @P0 PLOP3.LUT P0, PT, P1, PT, PT, 0x80, 0x0 ;  /* 0x000000000000081c */ /* 0x000fca0000f0f070 */
[----:B------:R-:W-:Y:S01]  /*1a7d0*/  @!P1 SYNCS.ARRIVE.TRANS64.RED.A0T1 RZ, [UR4+0x38850], RZ ;  /* 0x038850ffffff99a7 */ /* 0x000fe20008200404 */
[----:B------:R-:W-:Y:S07]  /*1a7e0*/  @!P1 ARRIVES.LDGSTSBAR.64.TRANSCNT [UR4+0x38850] ;  /* 0x03885000ff0099b0 */ /* 0x000fee0008000a84 */
[----:B------:R-:W-:Y:S05]  /*1a7f0*/  @P0 BRA.U.ANY `(.L_x_4686) ;  /* 0xfffffffd00e80947 */ /* 0x000fea000393ffff */
[----:B------:R-:W-:Y:S01]  /*1a800*/  NOP ;  /* 0x0000000000007918 */ /* 0x000fe20000000000 */
[----:B0-----:R-:W4:Y:S02]  /*1a810*/  LDL R2, [R1+0x4c] ;  /* 0x00004c0001027983 */ /* 0x001f240000100800 */
[----:B----4-:R-:W-:-:S13]  /*1a820*/  ISETP.NE.AND P2, PT, R2, 0x3, PT ;  /* 0x000000030200780c */ /* 0x010fda0003f45270 */
[----:B------:R-:W-:Y:S05]  /*1a830*/  @!P2 BRA `(.L_x_4687) ;  /* 0x000000000004a947 */ /* 0x000fea0003800000 */
[----:B------:R-:W-:Y:S01]  /*1a840*/  BPT.TRAP 0x1 ;  /* 0x000000040000795c */ /* 0x000fe20000300000 */
.L_x_4687:
[----:B------:R1:W-:Y:S01]  /*1a850*/  SYNCS.ARRIVE.TRANS64.A1T0 RZ, [R6+URZ+0x38850], RZ ;  /* 0x038850ff06ff79a7 */ /* 0x0003e2000810003f */
[----:B------:R-:W-:Y:S05]  /*1a860*/  @P3 BRA `(.L_x_4688) ;  /* 0xfffffff000503947 */ /* 0x000fea000383ffff */
.L_x_4675:
[----:B------:R-:W-:Y:S05]  /*1a870*/  BSYNC B0 ;  /* 0x0000000000007941 */ /* 0x000fea0003800000 */
.L_x_4674:
        /* <DEDUP_REMOVED lines=21> */
.L_x_4690:
[----:B------:R-:W-:Y:S05]  /*1a9d0*/  BSYNC B0 ;  /* 0x0000000000007941 */ /* 0x000fea0003800000 */
.L_x_4689:
[----:B------:R-:W-:-:S07]  /*1a9e0*/  SEL R25, R25, RZ, P0 ;  /* 0x000000ff19197207 */ /* 0x000fce0000000000 */
.L_x_4643:
[----:B------:R-:W-:Y:S05]  /*1a9f0*/  BSYNC B7 ;  /* 0x0000000000077941 */ /* 0x000fea0003800000 */
.L_x_4641:
        /* <DEDUP_REMOVED lines=11> */
.L_x_4691:
        /* <DEDUP_REMOVED lines=36> */
.L_x_4833:
[----:B------:R-:W-:Y:S02]  /*1acf0*/  ULDC UR4, c[0x0][0xd38] ;  /* 0x00034e0000047ab9 */ /* 0x000fe40000000800 */
[----:B------:R-:W-:-:S04]  /*1ad00*/  IMAD.U32 R16, RZ, RZ, UR4 ;  /* 0x00000004ff107e24 */ /* 0x000fc8000f8e00ff */
[----:B-1----:R-:W-:-:S04]  /*1ad10*/  IMAD R5, R14, R16, RZ ;  /* 0x000000100e057224 */ /* 0x002fc800078e02ff */
[----:B------:R-:W-:-:S05]  /*1ad20*/  IMAD.IADD R4, R4, 0x1, R5 ;  /* 0x0000000104047824 */ /* 0x000fca00078e0205 */
[----:B------:R-:W-:-:S13]  /*1ad30*/  ISETP.GT.AND P6, PT, R4, R0, PT ;  /* 0x000000000400720c */ /* 0x000fda0003fc4270 */
[----:B------:R-:W-:Y:S05]  /*1ad40*/  @P6 BRA `(.L_x_4694) ;  /* 0x00000000009c6947 */ /* 0x000fea0003800000 */
.L_x_4699:
        /* <DEDUP_REMOVED lines=14> */
.L_x_4697:
[----:B------:R-:W-:Y:S05]  /*1ae30*/  BSYNC B0 ;  /* 0x0000000000007941 */ /* 0x000fea0003800000 */
.L_x_4696:
        /* <DEDUP_REMOVED lines=18> */
.L_x_4841:
[----:B------:R-:W-:Y:S02]  /*1af60*/  ULDC UR4, c[0x0][0xd38] ;  /* 0x00034e0000047ab9 */ /* 0x000fe40000000800 */
[----:B------:R-:W-:-:S04]  /*1af70*/  IMAD.U32 R16, RZ, RZ, UR4 ;  /* 0x00000004ff107e24 */ /* 0x000fc8000f8e00ff */
[----:B-1----:R-:W-:-:S04]  /*1af80*/  IMAD R5, R14, R16, RZ ;  /* 0x000000100e057224 */ /* 0x002fc800078e02ff */
[----:B------:R-:W-:-:S05]  /*1af90*/  IMAD.IADD R4, R5, 0x1, R4 ;  /* 0x0000000105047824 */ /* 0x000fca00078e0204 */
[----:B------:R-:W-:-:S13]  /*1afa0*/  ISETP.GT.AND P6, PT, R4, R0, PT ;  /* 0x000000000400720c */ /* 0x000fda0003fc4270 */
[----:B------:R-:W-:Y:S05]  /*1afb0*/  @!P6 BRA `(.L_x_4699) ;  /* 0xfffffffc0064e947 */ /* 0x000fea000383ffff */
.L_x_4694:
        /* <DEDUP_REMOVED lines=8> */
.L_x_4845:
[----:B------:R-:W-:Y:S01]  /*1b040*/  ISETP.NE.AND P0, PT, R6, RZ, PT ;  /* 0x000000ff0600720c */ /* 0x000fe20003f05270 */
[----:B------:R-:W-:-:S12]  /*1b050*/  IMAD.MOV.U32 R14, RZ, RZ, RZ ;  /* 0x000000ffff0e7224 */ /* 0x000fd800078e00ff */
[----:B------:R-:W-:Y:S05]  /*1b060*/  @!P0 BRA `(.L_x_4701) ;  /* 0x0000000000108947 */ /* 0x000fea0003800000 */
[----:B------:R-:W-:Y:S01]  /*1b070*/  UMOV UR4, 0xffffffff ;  /* 0xffffffff00047882 */ /* 0x000fe20000000000 */
[----:B------:R-:W-:Y:S02]  /*1b080*/  VIADD R12, R4, 0xffffffff ;  /* 0xffffffff040c7836 */ /* 0x000fe40000000000 */
[----:B------:R-:W-:Y:S05]  /*1b090*/  BRA.DIV UR4, `(.L_x_4702) ;  /* 0x0000004a04347947 */ /* 0x000fea000b800000 */
[----:B------:R3:W4:Y:S02]  /*1b0a0*/  SHFL.IDX PT, R14, R3, R12, 0x1f ;  /* 0x00001f0c030e7589 */ /* 0x00072400000e0000 */
.L_x_4701:
        /* <DEDUP_REMOVED lines=31> */
.L_x_4695:
[----:B------:R-:W-:Y:S01]  /*1b2a0*/  UMOV UR4, URZ ;  /* 0x0000003f00047c82 */ /* 0x000fe20008000000 */
[----:B------:R-:W-:Y:S01]  /*1b2b0*/  UMOV UR5, URZ ;  /* 0x0000003f00057c82 */ /* 0x000fe20008000000 */
[----:B------:R-:W-:Y:S01]  /*1b2c0*/  ULDC UR6, c[0x0][0xd3c] ;  /* 0x00034f0000067ab9 */ /* 0x000fe20000000800 */
[----:B------:R-:W-:Y:S02]  /*1b2d0*/  IMAD.MOV.U32 R16, RZ, RZ, R0 ;  /* 0x000000ffff107224 */ /* 0x000fe400078e0000 */
[----:B------:R-:W-:Y:S02]  /*1b2e0*/  IMAD.U32 R17, RZ, RZ, UR4 ;  /* 0x00000004ff117e24 */ /* 0x000fe4000f8e00ff */
[----:B------:R-:W-:Y:S02]  /*1b2f0*/  IMAD.U32 R18, RZ, RZ, UR5 ;  /* 0x00000005ff127e24 */ /* 0x000fe4000f8e00ff */
[----:B------:R-:W-:-:S07]  /*1b300*/  IMAD.U32 R19, RZ, RZ, UR6 ;  /* 0x00000006ff137e24 */ /* 0x000fce000f8e00ff */
.L_x_4703:
        /* <DEDUP_REMOVED lines=10> */
.L_x_4692:
[----:B------:R-:W-:Y:S02]  /*1b3b0*/  ULDC UR4, c[0x0][0xd3c] ;  /* 0x00034f0000047ab9 */ /* 0x000fe40000000800 */
[----:B----4-:R-:W-:-:S13]  /*1b3c0*/  ISETP.GE.AND P0, PT, R19, UR4, PT ;  /* 0x0000000413007c0c */ /* 0x010fda000bf06270 */
[----:B------:R-:W-:Y:S05]  /*1b3d0*/  @!P0 BRA `(.L_x_4704) ;  /* 0xffffff8c00cc8947 */ /* 0x000fea000383ffff */
[----:B------:R-:W-:Y:S05]  /*1b3e0*/  BSYNC B8 ;  /* 0x0000000000087941 */ /* 0x000fea0003800000 */
.L_x_4591:
        /* <DEDUP_REMOVED lines=12> */
.L_x_4848:
[----:B------:R-:W-:Y:S05]  /*1b4b0*/  BSYNC B0 ;  /* 0x0000000000007941 */ /* 0x000fea0003800000 */
.L_x_4705:
[----:B------:R-:W-:-:S03]  /*1b4c0*/  UMOV UR4, 0xffffffff ;  /* 0xffffffff00047882 */ /* 0x000fc60000000000 */
[----:B------:R-:W-:Y:S05]  /*1b4d0*/  BRA.DIV UR4, `(.L_x_4707) ;  /* 0x00000046045c7947 */ /* 0x000fea000b800000 */
[----:B0-----:R-:W0:Y:S02]  /*1b4e0*/  S2R R0, SR_TID.X ;  /* 0x0000000000007919 */ /* 0x001e240000002100 */
[----:B0-----:R-:W-:-:S04]  /*1b4f0*/  SHF.R.U32.HI R0, RZ, 0x5, R0 ;  /* 0x00000005ff007819 */ /* 0x001fc80000011600 */
[----:B------:R-:W-:-:S05]  /*1b500*/  LOP3.LUT R0, R0, 0x3, RZ, 0xc0, !PT ;  /* 0x0000000300007812 */ /* 0x000fca00078ec0ff */
[----:B------:R0:W1:Y:S02]  /*1b510*/  SHFL.IDX PT, R14, R0, RZ, 0x1f ;  /* 0x00001fff000e7589 */ /* 0x00006400000e0000 */
.L_x_4851:
[----:B-1----:R-:W-:-:S13]  /*1b520*/  ISETP.NE.AND P0, PT, R14, RZ, PT ;  /* 0x000000ff0e00720c */ /* 0x002fda0003f05270 */
[----:B------:R-:W-:Y:S05]  /*1b530*/  @P0 BRA `(.L_x_4460) ;  /* 0x0000000000880947 */ /* 0x000fea0003800000 */
[----:B------:R-:W-:-:S03]  /*1b540*/  UMOV UR4, 0xffffffff ;  /* 0xffffffff00047882 */ /* 0x000fc60000000000 */
[----:B------:R-:W-:Y:S05]  /*1b550*/  BRA.DIV UR4, `(.L_x_4708) ;  /* 0x0000004604707947 */ /* 0x000fea000b800000 */
[----:B------:R-:W-:-:S13]  /*1b560*/  ELECT P6, URZ, PT ;  /* 0x00000000003f782f */ /* 0x000fda00038c0000 */
.L_x_4854:
[----:B------:R-:W-:Y:S05]  /*1b570*/  @!P6 BRA `(.L_x_4460) ;  /* 0x000000000078e947 */ /* 0x000fea0003800000 */
[----:B0-----:R-:W4:Y:S02]  /*1b580*/  LDL.LU R0, [R1+0x8] ;  /* 0x0000080001007983 */ /* 0x001f240000300800 */
[----:B----4-:R-:W-:-:S04]  /*1b590*/  LOP3.LUT R0, R0, 0x2, RZ, 0xfc, !PT ;  /* 0x0000000200007812 */ /* 0x010fc800078efcff */
[----:B------:R-:W-:-:S13]  /*1b5a0*/  ISETP.NE.AND P0, PT, R0, 0x3, PT ;  /* 0x000000030000780c */ /* 0x000fda0003f05270 */
[----:B------:R-:W-:Y:S05]  /*1b5b0*/  @!P0 BRA `(.L_x_4709) ;  /* 0x0000000000048947 */ /* 0x000fea0003800000 */
[----:B------:R-:W-:Y:S01]  /*1b5c0*/  BPT.TRAP 0x1 ;  /* 0x000000040000795c */ /* 0x000fe20000300000 */
.L_x_4709:
[C---:B------:R-:W-:Y:S01]  /*1b5d0*/  IMAD R5, R25.reuse, 0x8, R4 ;  /* 0x0000000819057824 */ /* 0x040fe200078e0204 */
[----:B------:R-:W-:Y:S01]  /*1b5e0*/  SHF.L.U32 R0, R28, 0x1f, RZ ;  /* 0x0000001f1c007819 */ /* 0x000fe200000006ff */
[----:B------:R-:W-:-:S03]  /*1b5f0*/  VIADD R25, R25, 0x1 ;  /* 0x0000000119197836 */ /* 0x000fc60000000000 */
[----:B------:R-:W0:Y:S02]  /*1b600*/  SYNCS.PHASECHK.TRANS64.TRYWAIT P1, [R5+URZ+0x38840], R0 ;  /* 0x03884000050075a7 */ /* 0x000e24000802017f */
[----:B------:R-:W-:-:S04]  /*1b610*/  ISETP.NE.AND P2, PT, R25, 0x2, PT ;  /* 0x000000021900780c */ /* 0x000fc80003f45270 */
[----:B------:R-:W-:Y:S01]  /*1b620*/  SEL R3, RZ, 0x1, P2 ;  /* 0x00000001ff037807 */ /* 0x000fe20001000000 */
[----:B0-----:R-:W-:Y:S08]  /*1b630*/  @!P1 BRA `(.L_x_4710) ;  /* 0x0000004400589947 */ /* 0x001ff00003800000 */
.L_x_4855:
[----:B------:R-:W-:Y:S02]  /*1b640*/  SEL R25, R25, RZ, P2 ;  /* 0x000000ff19197207 */ /* 0x000fe40001000000 */
[----:B------:R-:W-:Y:S01]  /*1b650*/  LOP3.LUT R2, R28, R3, RZ, 0x3c, !PT ;  /* 0x000000031c027212 */ /* 0x000fe200078e3cff */
[----:B------:R-:W-:Y:S06]  /*1b660*/  @!P0 BRA `(.L_x_4711) ;  /* 0x0000000000048947 */ /* 0x000fec0003800000 */
[----:B------:R-:W-:Y:S01]  /*1b670*/  BPT.TRAP 0x1 ;  /* 0x000000040000795c */ /* 0x000fe20000300000 */
.L_x_4711:
[----:B------:R-:W-:Y:S01]  /*1b680*/  IMAD R25, R25, 0x8, R4 ;  /* 0x0000000819197824 */ /* 0x000fe200078e0204 */
[----:B------:R-:W-:-:S04]  /*1b690*/  SHF.L.U32 R2, R2, 0x1f, RZ ;  /* 0x0000001f02027819 */ /* 0x000fc800000006ff */
[----:B------:R-:W1:Y:S02]  /*1b6a0*/  SYNCS.PHASECHK.TRANS64.TRYWAIT P1, [R25+URZ+0x38840], R2 ;  /* 0x03884002190075a7 */ /* 0x000e64000802017f */
[----:B-1----:R-:W-:Y:S05]  /*1b6b0*/  @!P1 BRA `(.L_x_4712) ;  /* 0x00000044004c9947 */ /* 0x002fea0003800000 */
.L_x_4856:
[----:B------:R-:W-:Y:S05]  /*1b6c0*/  @!P0 BRA `(.L_x_4713) ;  /* 0x0000000000048947 */ /* 0x000fea0003800000 */
[----:B------:R-:W-:Y:S01]  /*1b6d0*/  BPT.TRAP 0x1 ;  /* 0x000000040000795c */ /* 0x000fe20000300000 */
.L_x_4713:
[----:B------:R-:W4:Y:S02]  /*1b6e0*/  SYNCS.PHASECHK.TRANS64.TRYWAIT P1, [R5+URZ+0x38860], R0 ;  /* 0x03886000050075a7 */ /* 0x000f24000802017f */
[----:B----4-:R-:W-:Y:S05]  /*1b6f0*/  @!P1 BRA `(.L_x_4714) ;  /* 0x0000004400509947 */ /* 0x010fea0003800000 */
.L_x_4857:
[----:B------:R-:W-:Y:S05]  /*1b700*/  @!P0 BRA `(.L_x_4715) ;  /* 0x0000000000048947 */ /* 0x000fea0003800000 */
[----:B------:R-:W-:Y:S01]  /*1b710*/  BPT.TRAP 0x1 ;  /* 0x000000040000795c */ /* 0x000fe20000300000 */
.L_x_4715:
[----:B------:R0:W0:Y:S02]  /*1b720*/  SYNCS.PHASECHK.TRANS64.TRYWAIT P0, [R25+URZ+0x38860], R2 ;  /* 0x03886002190075a7 */ /* 0x000024000800017f */
[----:B0-----:R-:W-:Y:S05]  /*1b730*/  @!P0 NANOSLEEP.SYNCS 0x989680 ;  /* 0x009896800000895d */ /* 0x001fea0003900000 */
[----:B------:R-:W0:Y:S02]  /*1b740*/  @!P0 SYNCS.PHASECHK.TRANS64 P0, [R25+URZ+0x38860], R2 ;  /* 0x03886002190085a7 */ /* 0x000e24000800007f */
[----:B0-----:R-:W-:Y:S05]  /*1b750*/  @!P0 BRA `(.L_x_4715) ;  /* 0xfffffffc00f08947 */ /* 0x001fea000383ffff */
.L_x_4460:
[----:B------:R-:W-:Y:S05]  /*1b760*/  BSYNC B9 ;  /* 0x0000000000097941 */ /* 0x000fea0003800000 */
.L_x_4457:
[----:B------:R-:W-:Y:S05]  /*1b770*/  EXIT ;  /* 0x000000000000794d */ /* 0x000fea0003800000 */
.L_x_4476:
[----:B0-----:R0:W1:Y:S02]  /*1b780*/  SYNCS.PHASECHK.TRANS64.TRYWAIT P5, [R64+URZ+0x38890], R75 ;  /* 0x0388904b400075a7 */ /* 0x00106400080a017f */
[----:B-1----:R-:W-:Y:S05]  /*1b790*/  @!P5 NANOSLEEP.SYNCS 0x989680 ;  /* 0x009896800000d95d */ /* 0x002fea0003900000 */
[----:B------:R-:W1:Y:S02]  /*1b7a0*/  @!P5 SYNCS.PHASECHK.TRANS64 P5, [R64+URZ+0x38890], R75 ;  /* 0x0388904b4000d5a7 */ /* 0x000e6400080a007f */
[----:B-1----:R-:W-:Y:S05]  /*1b7b0*/  @!P5 BRA `(.L_x_4476) ;  /* 0xfffffffc00f0d947 */ /* 0x002fea000383ffff */
[----:B------:R-:W-:Y:S05]  /*1b7c0*/  BRA `(.L_x_4716) ;  /* 0xfffffe7000b07947 */ /* 0x000fea000383ffff */
.L_x_4477:
        /* <DEDUP_REMOVED lines=8> */
.L_x_4718:
[----:B------:R-:W-:Y:S05]  /*1b850*/  BSYNC B1 ;  /* 0x0000000000017941 */ /* 0x000fea0003800000 */
.L_x_4717:
        /* <DEDUP_REMOVED lines=8> */
.L_x_4719:
[----:B------:R-:W-:Y:S05]  /*1b8e0*/  BRA `(.L_x_4720) ;  /* 0xfffffe70007c7947 */ /* 0x000fea000383ffff */
.L_x_4487:
[----:B0-----:R0:W1:Y:S02]  /*1b8f0*/  SYNCS.PHASECHK.TRANS64.TRYWAIT P6, [R64+URZ+0x38890], R75 ;  /* 0x0388904b400075a7 */ /* 0x00106400080c017f */
[----:B-1----:R-:W-:Y:S05]  /*1b900*/  @!P6 NANOSLEEP.SYNCS 0x989680 ;  /* 0x009896800000e95d */ /* 0x002fea0003900000 */
[----:B------:R-:W1:Y:S02]  /*1b910*/  @!P6 SYNCS.PHASECHK.TRANS64 P6, [R64+URZ+0x38890], R75 ;  /* 0x0388904b4000e5a7 */ /* 0x000e6400080c007f */
[----:B-1----:R-:W-:Y:S05]  /*1b920*/  @!P6 BRA `(.L_x_4487) ;  /* 0xfffffffc00f0e947 */ /* 0x002fea000383ffff */
[----:B------:R-:W-:Y:S05]  /*1b930*/  BRA `(.L_x_4721) ;  /* 0xfffffe7c00047947 */ /* 0x000fea000383ffff */
.L_x_4488:
        /* <DEDUP_REMOVED lines=8> */
.L_x_4723:
[----:B------:R-:W-:Y:S05]  /*1b9c0*/  BSYNC B1 ;  /* 0x0000000000017941 */ /* 0x000fea0003800000 */
.L_x_4722:
        /* <DEDUP_REMOVED lines=8> */
.L_x_4724:
[----:B------:R-:W-:Y:S01]  /*1ba50*/  IMAD.MOV.U32 R71, RZ, RZ, R14 ;  /* 0x000000ffff477224 */ /* 0x000fe200078e000e */
[----:B------:R-:W-:Y:S06]  /*1ba60*/  BRA `(.L_x_4725) ;  /* 0xfffffe7800cc7947 */ /* 0x000fec000383ffff */
.L_x_4493:
[----:B-1----:R1:W2:Y:S02]  /*1ba70*/  SYNCS.PHASECHK.TRANS64.TRYWAIT P4, [R64+URZ+0x38890], R75 ;  /* 0x0388904b400075a7 */ /* 0x0022a4000808017f */
[----:B--2---:R-:W-:Y:S05]  /*1ba80*/  @!P4 NANOSLEEP.SYNCS 0x989680 ;  /* 0x009896800000c95d */ /* 0x004fea0003900000 */
[----:B------:R-:W2:Y:S02]  /*1ba90*/  @!P4 SYNCS.PHASECHK.TRANS64 P4, [R64+URZ+0x38890], R75 ;  /* 0x0388904b4000c5a7 */ /* 0x000ea4000808007f */
[----:B--2---:R-:W-:Y:S05]  /*1baa0*/  @!P4 BRA `(.L_x_4493) ;  /* 0xfffffffc00f0c947 */ /* 0x004fea000383ffff */
[----:B------:R-:W-:Y:S05]  /*1bab0*/  BRA `(.L_x_4726) ;  /* 0xfffffe8000cc7947 */ /* 0x000fea000383ffff */
.L_x_4494:
[----:B------:R-:W-:Y:S01]  /*1bac0*/  BSSY B1, `(.L_x_4727) ;  /* 0x0000007000017945 */ /* 0x000fe20003800000 */
[----:B------:R-:W-:Y:S02]  /*1bad0*/  IMAD.MOV.U32 R12, RZ, RZ, RZ ;  /* 0x000000ffff0c7224 */ /* 0x000fe400078e00ff */
[----:B------:R-:W-:Y:S02]  /*1bae0*/  IMAD.MOV.U32 R11, RZ, RZ, 0x1c1f ;  /* 0x00001c1fff0b7424 */ /* 0x000fe400078e00ff */
[----:B------:R-:W-:-:S07]  /*1baf0*/  IMAD.MOV.U32 R15, RZ, RZ, -0x1 ;  /* 0xffffffffff0f7424 */ /* 0x000fce00078e00ff */
[----:B-1----:R-:W-:Y:S05]  /*1bb00*/  WARPSYNC.COLLECTIVE R15, `(.L_x_4728) ;  /* 0x000000000f087348 */ /* 0x002fea0003c00000 */
[----:B------:R0:W2:Y:S02]  /*1bb10*/  SHFL.IDX P6, R14, R13, R12, R11 ;  /* 0x0000000c0d0e7389 */ /* 0x0000a400000c000b */
[----:B012---:R-:W-:Y:S01]  /*1bb20*/  ENDCOLLECTIVE ;  /* 0x000000000000791b */ /* 0x007fe20003800000 */
.L_x_4728:
[----:B------:R-:W-:Y:S05]  /*1bb30*/  BSYNC B1 ;  /* 0x0000000000017941 */ /* 0x000fea0003800000 */
.L_x_4727:
        /* <DEDUP_REMOVED lines=8> */
.L_x_4729:
[----:B------:R-:W-:Y:S05]  /*1bbc0*/  BRA `(.L_x_4730) ;  /* 0xfffffe8000f47947 */ /* 0x000fea000383ffff */
.L_x_4498:
[----:B-1----:R1:W3:Y:S02]  /*1bbd0*/  SYNCS.PHASECHK.TRANS64.TRYWAIT P3, [R64+URZ+0x388b0], R75 ;  /* 0x0388b04b400075a7 */ /* 0x0022e4000806017f */
[----:B---3--:R-:W-:Y:S05]  /*1bbe0*/  @!P3 NANOSLEEP.SYNCS 0x989680 ;  /* 0x009896800000b95d */ /* 0x008fea0003900000 */
[----:B------:R-:W3:Y:S02]  /*1bbf0*/  @!P3 SYNCS.PHASECHK.TRANS64 P3, [R64+URZ+0x388b0], R75 ;  /* 0x0388b04b4000b5a7 */ /* 0x000ee4000806007f */
[----:B---3--:R-:W-:Y:S05]  /*1bc00*/  @!P3 BRA `(.L_x_4498) ;  /* 0xfffffffc00f0b947 */ /* 0x008fea000383ffff */
[----:B------:R-:W-:Y:S05]  /*1bc10*/  BRA `(.L_x_4731) ;  /* 0xfffffe8400807947 */ /* 0x000fea000383ffff */
.L_x_4523:
        /* <DEDUP_REMOVED lines=8> */
.L_x_4733:
[----:B------:R-:W-:Y:S05]  /*1bca0*/  BSYNC B1 ;  /* 0x0000000000017941 */ /* 0x000fea0003800000 */
.L_x_4732:
        /* <DEDUP_REMOVED lines=8> */
.L_x_4734:
[----:B------:R-:W-:Y:S02]  /*1bd30*/  IMAD.MOV.U32 R13, RZ, RZ, R29 ;  /* 0x000000ffff0d7224 */ /* 0x000fe400078e001d */
[----:B------:R-:W-:-:S07]  /*1bd40*/  IMAD.MOV.U32 R0, RZ, RZ, R14 ;  /* 0x000000ffff007224 */ /* 0x000fce00078e000e */
[----:B------:R-:W-:Y:S05]  /*1bd50*/  WARPSYNC.COLLECTIVE R15, `(.L_x_4735) ;  /* 0x000000000f087348 */ /* 0x000fea0003c00000 */
[----:B------:R0:W1:Y:S02]  /*1bd60*/  SHFL.IDX P6, R14, R13, R12, R11 ;  /* 0x0000000c0d0e7389 */ /* 0x00006400000c000b */
[----:B01----:R-:W-:Y:S01]  /*1bd70*/  ENDCOLLECTIVE ;  /* 0x000000000000791b */ /* 0x003fe20003800000 */
.L_x_4735:
[----:B------:R-:W-:Y:S02]  /*1bd80*/  IMAD.MOV.U32 R13, RZ, RZ, R28 ;  /* 0x000000ffff0d7224 */ /* 0x000fe400078e001c */
[----:B------:R-:W-:-:S07]  /*1bd90*/  IMAD.MOV.U32 R5, RZ, RZ, R14 ;  /* 0x000000ffff057224 */ /* 0x000fce00078e000e */
[----:B------:R-:W-:Y:S05]  /*1bda0*/  WARPSYNC.COLLECTIVE R15, `(.L_x_4736) ;  /* 0x000000000f087348 */ /* 0x000fea0003c00000 */
[----:B------:R0:W1:Y:S02]  /*1bdb0*/  SHFL.IDX P6, R14, R13, R12, R11 ;  /* 0x0000000c0d0e7389 */ /* 0x00006400000c000b */
[----:B01----:R-:W-:Y:S01]  /*1bdc0*/  ENDCOLLECTIVE ;  /* 0x000000000000791b */ /* 0x003fe20003800000 */
.L_x_4736:
[----:B------:R-:W-:Y:S05]  /*1bdd0*/  BRA `(.L_x_4737) ;  /* 0xfffffeb000a07947 */ /* 0x000fea000383ffff */
.L_x_4527:
[----:B0-----:R0:W1:Y:S02]  /*1bde0*/  SYNCS.PHASECHK.TRANS64.TRYWAIT P0, [R2+URZ+0x38800], R31 ;  /* 0x0388001f020075a7 */ /* 0x001064000800017f */
[----:B-1----:R-:W-:Y:S05]  /*1bdf0*/  @!P0 NANOSLEEP.SYNCS 0x989680 ;  /* 0x009896800000895d */ /* 0x002fea0003900000 */
[----:B------:R-:W1:Y:S02]  /*1be00*/  @!P0 SYNCS.PHASECHK.TRANS64 P0, [R2+URZ+0x38800], R31 ;  /* 0x0388001f020085a7 */ /* 0x000e64000800007f */
[----:B-1----:R-:W-:Y:S05]  /*1be10*/  @!P0 BRA `(.L_x_4527) ;  /* 0xfffffffc00f08947 */ /* 0x002fea000383ffff */
[----:B------:R-:W-:Y:S05]  /*1be20*/  BRA `(.L_x_4738) ;  /* 0xfffffeb400ac7947 */ /* 0x000fea000383ffff */
.L_x_4535:
        /* <DEDUP_REMOVED lines=8> */
.L_x_4740:
[----:B------:R-:W-:Y:S05]  /*1beb0*/  BSYNC B1 ;  /* 0x0000000000017941 */ /* 0x000fea0003800000 */
.L_x_4739:
        /* <DEDUP_REMOVED lines=8> */
.L_x_4741:
[----:B------:R-:W-:Y:S02]  /*1bf40*/  IMAD.MOV.U32 R13, RZ, RZ, R29 ;  /* 0x000000ffff0d7224 */ /* 0x000fe400078e001d */
[----:B------:R-:W-:-:S07]  /*1bf50*/  IMAD.MOV.U32 R3, RZ, RZ, R14 ;  /* 0x000000ffff037224 */ /* 0x000fce00078e000e */
[----:B------:R-:W-:Y:S05]  /*1bf60*/  WARPSYNC.COLLECTIVE R15, `(.L_x_4742) ;  /* 0x000000000f087348 */ /* 0x000fea0003c00000 */
[----:B------:R0:W1:Y:S02]  /*1bf70*/  SHFL.IDX P6, R14, R13, R12, R11 ;  /* 0x0000000c0d0e7389 */ /* 0x00006400000c000b */
[----:B01----:R-:W-:Y:S01]  /*1bf80*/  ENDCOLLECTIVE ;  /* 0x000000000000791b */ /* 0x003fe20003800000 */
.L_x_4742:
[----:B------:R-:W-:Y:S02]  /*1bf90*/  IMAD.MOV.U32 R13, RZ, RZ, R28 ;  /* 0x000000ffff0d7224 */ /* 0x000fe400078e001c */
[----:B------:R-:W-:-:S07]  /*1bfa0*/  IMAD.MOV.U32 R20, RZ, RZ, R14 ;  /* 0x000000ffff147224 */ /* 0x000fce00078e000e */
[----:B------:R-:W-:Y:S05]  /*1bfb0*/  WARPSYNC.COLLECTIVE R15, `(.L_x_4743) ;  /* 0x000000000f087348 */ /* 0x000fea0003c00000 */
[----:B------:R0:W1:Y:S02]  /*1bfc0*/  SHFL.IDX P6, R14, R13, R12, R11 ;  /* 0x0000000c0d0e7389 */ /* 0x00006400000c000b */
[----:B01----:R-:W-:Y:S01]  /*1bfd0*/  ENDCOLLECTIVE ;  /* 0x000000000000791b */ /* 0x003fe20003800000 */
.L_x_4743:
[----:B------:R-:W-:Y:S05]  /*1bfe0*/  BRA `(.L_x_4744) ;  /* 0xfffffec0001c7947 */ /* 0x000fea000383ffff */
.L_x_4539:
[----:B0-----:R0:W1:Y:S02]  /*1bff0*/  SYNCS.PHASECHK.TRANS64.TRYWAIT P1, [R2+URZ+0x38800], R29 ;  /* 0x0388001d020075a7 */ /* 0x001064000802017f */
[----:B-1----:R-:W-:Y:S05]  /*1c000*/  @!P1 NANOSLEEP.SYNCS 0x989680 ;  /* 0x009896800000995d */ /* 0x002fea0003900000 */
[----:B------:R-:W1:Y:S02]  /*1c010*/  @!P1 SYNCS.PHASECHK.TRANS64 P1, [R2+URZ+0x38800], R29 ;  /* 0x0388001d020095a7 */ /* 0x000e64000802007f */
[----:B-1----:R-:W-:Y:S05]  /*1c020*/  @!P1 BRA `(.L_x_4539) ;  /* 0xfffffffc00f09947 */ /* 0x002fea000383ffff */
[----:B------:R-:W-:Y:S05]  /*1c030*/  BRA `(.L_x_4745) ;  /* 0xfffffec000fc7947 */ /* 0x000fea000383ffff */
.L_x_4545:
[----:B0-----:R0:W2:Y:S02]  /*1c040*/  SYNCS.PHASECHK.TRANS64.TRYWAIT P1, [R11+URZ+0x38830], R10 ;  /* 0x0388300a0b0075a7 */ /* 0x0010a4000802017f */
[----:B--2---:R-:W-:Y:S05]  /*1c050*/  @!P1 NANOSLEEP.SYNCS 0x989680 ;  /* 0x009896800000995d */ /* 0x004fea0003900000 */
[----:B------:R-:W2:Y:S02]  /*1c060*/  @!P1 SYNCS.PHASECHK.TRANS64 P1, [R11+URZ+0x38830], R10 ;  /* 0x0388300a0b0095a7 */ /* 0x000ea4000802007f */
[----:B--2---:R-:W-:Y:S05]  /*1c070*/  @!P1 BRA `(.L_x_4545) ;  /* 0xfffffffc00f09947 */ /* 0x004fea000383ffff */
[----:B------:R-:W-:Y:S05]  /*1c080*/  BRA `(.L_x_4544) ;  /* 0xfffffed000307947 */ /* 0x000fea000383ffff */
.L_x_4547:
[----:B--2---:R2:W3:Y:S02]  /*1c090*/  SYNCS.PHASECHK.TRANS64.TRYWAIT P1, [R2+URZ+0x38810], R21 ;  /* 0x03881015020075a7 */ /* 0x0044e4000802017f */
[----:B---3--:R-:W-:Y:S05]  /*1c0a0*/  @!P1 NANOSLEEP.SYNCS 0x989680 ;  /* 0x009896800000995d */ /* 0x008fea0003900000 */
[----:B------:R-:W3:Y:S02]  /*1c0b0*/  @!P1 SYNCS.PHASECHK.TRANS64 P1, [R2+URZ+0x38810], R21 ;  /* 0x03881015020095a7 */ /* 0x000ee4000802007f */
[----:B---3--:R-:W-:Y:S05]  /*1c0c0*/  @!P1 BRA `(.L_x_4547) ;  /* 0xfffffffc00f09947 */ /* 0x008fea000383ffff */
[----:B------:R-:W-:Y:S05]  /*1c0d0*/  BRA `(.L_x_4746) ;  /* 0xfffffed000e07947 */ /* 0x000fea000383ffff */
.L_x_4551:
[----:B----4-:R4:W0:Y:S02]  /*1c0e0*/  SYNCS.PHASECHK.TRANS64.TRYWAIT P1, [R11+URZ+0x38850], R10 ;  /* 0x0388500a0b0075a7 */ /* 0x010824000802017f */
[----:B0-----:R-:W-:Y:S05]  /*1c0f0*/  @!P1 NANOSLEEP.SYNCS 0x989680 ;  /* 0x009896800000995d */ /* 0x001fea0003900000 */
[----:B------:R-:W0:Y:S02]  /*1c100*/  @!P1 SYNCS.PHASECHK.TRANS64 P1, [R11+URZ+0x38850], R10 ;  /* 0x0388500a0b0095a7 */ /* 0x000e24000802007f */
[----:B0-----:R-:W-:Y:S05]  /*1c110*/  @!P1 BRA `(.L_x_4551) ;  /* 0xfffffffc00f09947 */ /* 0x001fea000383ffff */
[----:B------:R-:W-:Y:S05]  /*1c120*/  BRA `(.L_x_4550) ;  /* 0xfffffed4000c7947 */ /* 0x000fea000383ffff */
.L_x_4560:
[----:B-1----:R1:W2:Y:S02]  /*1c130*/  SYNCS.PHASECHK.TRANS64.TRYWAIT P2, [R12+URZ+0x38830], R21 ;  /* 0x038830150c0075a7 */ /* 0x0022a4000804017f */
[----:B--2---:R-:W-:Y:S05]  /*1c140*/  @!P2 NANOSLEEP.SYNCS 0x989680 ;  /* 0x009896800000a95d */ /* 0x004fea0003900000 */
[----:B------:R-:W2:Y:S02]  /*1c150*/  @!P2 SYNCS.PHASECHK.TRANS64 P2, [R12+URZ+0x38830], R21 ;  /* 0x038830150c00a5a7 */ /* 0x000ea4000804007f */
[----:B--2---:R-:W-:Y:S05]  /*1c160*/  @!P2 BRA `(.L_x_4560) ;  /* 0xfffffffc00f0a947 */ /* 0x004fea000383ffff */
[----:B------:R-:W-:Y:S05]  /*1c170*/  BRA `(.L_x_4559) ;  /* 0xffffff0000c07947 */ /* 0x000fea000383ffff */
.L_x_4565:
[----:B---3--:R3:W4:Y:S02]  /*1c180*/  SYNCS.PHASECHK.TRANS64.TRYWAIT P2, [R12+URZ+0x38850], R21 ;  /* 0x038850150c0075a7 */ /* 0x008724000804017f */
[----:B----4-:R-:W-:Y:S05]  /*1c190*/  @!P2 NANOSLEEP.SYNCS 0x989680 ;  /* 0x009896800000a95d */ /* 0x010fea0003900000 */
[----:B------:R-:W4:Y:S02]  /*1c1a0*/  @!P2 SYNCS.PHASECHK.TRANS64 P2, [R12+URZ+0x38850], R21 ;  /* 0x038850150c00a5a7 */ /* 0x000f24000804007f */
[----:B----4-:R-:W-:Y:S05]  /*1c1b0*/  @!P2 BRA `(.L_x_4565) ;  /* 0xfffffffc00f0a947 */ /* 0x010fea000383ffff */
[----:B------:R-:W-:Y:S05]  /*1c1c0*/  BRA `(.L_x_4564) ;  /* 0xffffff0400647947 */ /* 0x000fea000383ffff */
.L_x_4597:
[----:B0-----:R-:W0:Y:S01]  /*1c1d0*/  S2R R8, SR_TID.X ;  /* 0x0000000000087919 */ /* 0x001e220000002100 */
[----:B------:R-:W-:Y:S01]  /*1c1e0*/  BSSY B1, `(.L_x_4747) ;  /* 0x000000a000017945 */ /* 0x000fe20003800000 */
[----:B------:R-:W-:Y:S02]  /*1c1f0*/  IMAD.MOV.U32 R12, RZ, RZ, RZ ;  /* 0x000000ffff0c7224 */ /* 0x000fe400078e00ff */
        /* <DEDUP_REMOVED lines=8> */
.L_x_4748:
[----:B------:R-:W-:Y:S05]  /*1c280*/  BSYNC B1 ;  /* 0x0000000000017941 */ /* 0x000fea0003800000 */
.L_x_4747:
[----:B------:R-:W-:Y:S05]  /*1c290*/  BRA `(.L_x_4749) ;  /* 0xffffff8400c07947 */ /* 0x000fea000383ffff */
.L_x_4599:
[----:B------:R-:W-:Y:S01]  /*1c2a0*/  BSSY B1, `(.L_x_4750) ;  /* 0x0000006000017945 */ /* 0x000fe20003800000 */
[----:B------:R-:W-:-:S07]  /*1c2b0*/  IMAD.MOV.U32 R15, RZ, RZ, -0x1 ;  /* 0xffffffffff0f7424 */ /* 0x000fce00078e00ff */
[----:B01----:R-:W-:Y:S05]  /*1c2c0*/  WARPSYNC.COLLECTIVE R15, `(.L_x_4751) ;  /* 0x000000000f0c7348 */ /* 0x003fea0003c00000 */
[----:B------:R-:W-:Y:S02]  /*1c2d0*/  ELECT P6, UR62, PT ;  /* 0x00000000003e782f */ /* 0x000fe400038c0000 */
[----:B------:R-:W-:Y:S01]  /*1c2e0*/  MOV R14, UR62 ;  /* 0x0000003e000e7c02 */ /* 0x000fe20008000f00 */
[----:B01----:R-:W-:Y:S10]  /*1c2f0*/  ENDCOLLECTIVE ;  /* 0x000000000000791b */ /* 0x003ff40003800000 */
.L_x_4751:
[----:B------:R-:W-:Y:S05]  /*1c300*/  BSYNC B1 ;  /* 0x0000000000017941 */ /* 0x000fea0003800000 */
.L_x_4750:
[----:B------:R-:W-:Y:S05]  /*1c310*/  BRA `(.L_x_4598) ;  /* 0xffffff8400b87947 */ /* 0x000fea000383ffff */
.L_x_4601:
[----:B-1----:R1:W2:Y:S02]  /*1c320*/  SYNCS.PHASECHK.TRANS64.TRYWAIT P0, [R23+URZ+0x38820], R3 ;  /* 0x03882003170075a7 */ /* 0x0022a4000800017f */
[----:B--2---:R-:W-:Y:S05]  /*1c330*/  @!P0 NANOSLEEP.SYNCS 0x989680 ;  /* 0x009896800000895d */ /* 0x004fea0003900000 */
[----:B------:R-:W2:Y:S02]  /*1c340*/  @!P0 SYNCS.PHASECHK.TRANS64 P0, [R23+URZ+0x38820], R3 ;  /* 0x03882003170085a7 */ /* 0x000ea4000800007f */
[----:B--2---:R-:W-:Y:S05]  /*1c350*/  @!P0 BRA `(.L_x_4601) ;  /* 0xfffffffc00f08947 */ /* 0x004fea000383ffff */
[----:B------:R-:W-:Y:S05]  /*1c360*/  BRA `(.L_x_4752) ;  /* 0xffffff8400c87947 */ /* 0x000fea000383ffff */
.L_x_4605:
[----:B-1----:R1:W2:Y:S02]  /*1c370*/  SYNCS.PHASECHK.TRANS64.TRYWAIT P0, [R3+URZ+0x388a0], R6 ;  /* 0x0388a006030075a7 */ /* 0x0022a4000800017f */
[----:B--2---:R-:W-:Y:S05]  /*1c380*/  @!P0 NANOSLEEP.SYNCS 0x989680 ;  /* 0x009896800000895d */ /* 0x004fea0003900000 */
[----:B------:R-:W2:Y:S02]  /*1c390*/  @!P0 SYNCS.PHASECHK.TRANS64 P0, [R3+URZ+0x388a0], R6 ;  /* 0x0388a006030085a7 */ /* 0x000ea4000800007f */
[----:B--2---:R-:W-:Y:S05]  /*1c3a0*/  @!P0 BRA `(.L_x_4605) ;  /* 0xfffffffc00f08947 */ /* 0x004fea000383ffff */
[----:B------:R-:W-:Y:S05]  /*1c3b0*/  BRA `(.L_x_4753) ;  /* 0xffffff8400e07947 */ /* 0x000fea000383ffff */
.L_x_4610:
[----:B0-----:R0:W2:Y:S02]  /*1c3c0*/  SYNCS.PHASECHK.TRANS64.TRYWAIT P0, [R3+URZ+0x388c0], R6 ;  /* 0x0388c006030075a7 */ /* 0x0010a4000800017f */
[----:B--2---:R-:W-:Y:S05]  /*1c3d0*/  @!P0 NANOSLEEP.SYNCS 0x989680 ;  /* 0x009896800000895d */ /* 0x004fea0003900000 */
[----:B------:R-:W2:Y:S02]  /*1c3e0*/  @!P0 SYNCS.PHASECHK.TRANS64 P0, [R3+URZ+0x388c0], R6 ;  /* 0x0388c006030085a7 */ /* 0x000ea4000800007f */
[----:B--2---:R-:W-:Y:S05]  /*1c3f0*/  @!P0 BRA `(.L_x_4610) ;  /* 0xfffffffc00f08947 */ /* 0x004fea000383ffff */
[----:B------:R-:W-:Y:S05]  /*1c400*/  BRA `(.L_x_4754) ;  /* 0xffffff88005c7947 */ /* 0x000fea000383ffff */
.L_x_4624:
[----:B-1----:R1:W2:Y:S02]  /*1c410*/  SYNCS.PHASECHK.TRANS64.TRYWAIT P1, [R6+URZ+0x388a0], R2 ;  /* 0x0388a002060075a7 */ /* 0x0022a4000802017f */
[----:B--2---:R-:W-:Y:S05]  /*1c420*/  @!P1 NANOSLEEP.SYNCS 0x989680 ;  /* 0x009896800000995d */ /* 0x004fea0003900000 */
[----:B------:R-:W2:Y:S02]  /*1c430*/  @!P1 SYNCS.PHASECHK.TRANS64 P1, [R6+URZ+0x388a0], R2 ;  /* 0x0388a002060095a7 */ /* 0x000ea4000802007f */
[----:B--2---:R-:W-:Y:S05]  /*1c440*/  @!P1 BRA `(.L_x_4624) ;  /* 0xfffffffc00f09947 */ /* 0x004fea000383ffff */
[----:B------:R-:W-:Y:S05]  /*1c450*/  BRA `(.L_x_4755) ;  /* 0xffffff9000c07947 */ /* 0x000fea000383ffff */
.L_x_4629:
[----:B0-----:R0:W2:Y:S02]  /*1c460*/  SYNCS.PHASECHK.TRANS64.TRYWAIT P1, [R6+URZ+0x388c0], R2 ;  /* 0x0388c002060075a7 */ /* 0x0010a4000802017f */
[----:B--2---:R-:W-:Y:S05]  /*1c470*/  @!P1 NANOSLEEP.SYNCS 0x989680 ;  /* 0x009896800000995d */ /* 0x004fea0003900000 */
[----:B------:R-:W2:Y:S02]  /*1c480*/  @!P1 SYNCS.PHASECHK.TRANS64 P1, [R6+URZ+0x388c0], R2 ;  /* 0x0388c002060095a7 */ /* 0x000ea4000802007f */
[----:B--2---:R-:W-:Y:S05]  /*1c490*/  @!P1 BRA `(.L_x_4629) ;  /* 0xfffffffc00f09947 */ /* 0x004fea000383ffff */
[----:B------:R-:W-:Y:S05]  /*1c4a0*/  BRA `(.L_x_4756) ;  /* 0xffffff9400387947 */ /* 0x000fea000383ffff */
.L_x_4649:
        /* <DEDUP_REMOVED lines=8> */
[----:B------:R-:W-:Y:S05]  /*1c530*/  WARPSYNC.COLLECTIVE R15, `(.L_x_4758) ;  /* 0x000000000f087348 */ /* 0x000fea0003c00000 */
[----:B------:R0:W1:Y:S02]  /*1c540*/  SHFL.IDX P6, R14, R13, R12, R11 ;  /* 0x0000000c0d0e7389 */ /* 0x00006400000c000b */
[----:B01----:R-:W-:Y:S01]  /*1c550*/  ENDCOLLECTIVE ;  /* 0x000000000000791b */ /* 0x003fe20003800000 */
.L_x_4758:
[----:B------:R-:W-:Y:S05]  /*1c560*/  BSYNC B0 ;  /* 0x0000000000007941 */ /* 0x000fea0003800000 */
.L_x_4757:
[----:B------:R-:W-:Y:S05]  /*1c570*/  BRA `(.L_x_4759) ;  /* 0xffffffa800307947 */ /* 0x000fea000383ffff */
.L_x_4652:
[----:B0-----:R0:W1:Y:S02]  /*1c580*/  SYNCS.PHASECHK.TRANS64.TRYWAIT P0, [R27+URZ+0x38840], R0 ;  /* 0x038840001b0075a7 */ /* 0x001064000800017f */
[----:B-1----:R-:W-:Y:S05]  /*1c590*/  @!P0 NANOSLEEP.SYNCS 0x989680 ;  /* 0x009896800000895d */ /* 0x002fea0003900000 */
[----:B------:R-:W1:Y:S02]  /*1c5a0*/  @!P0 SYNCS.PHASECHK.TRANS64 P0, [R27+URZ+0x38840], R0 ;  /* 0x038840001b0085a7 */ /* 0x000e64000800007f */
[----:B-1----:R-:W-:Y:S05]  /*1c5b0*/  @!P0 BRA `(.L_x_4652) ;  /* 0xfffffffc00f08947 */ /* 0x002fea000383ffff */
[----:B------:R-:W-:Y:S05]  /*1c5c0*/  BRA `(.L_x_4760) ;  /* 0xffffffa8005c7947 */ /* 0x000fea000383ffff */
.L_x_4653:
        /* <DEDUP_REMOVED lines=8> */
.L_x_4762:
[----:B------:R-:W-:Y:S05]  /*1c650*/  BSYNC B0 ;  /* 0x0000000000007941 */ /* 0x000fea0003800000 */
.L_x_4761:
        /* <DEDUP_REMOVED lines=9> */
.L_x_4763:
[----:B------:R-:W-:Y:S02]  /*1c6f0*/  IMAD.MOV.U32 R13, RZ, RZ, R4 ;  /* 0x000000ffff0d7224 */ /* 0x000fe400078e0004 */
[----:B------:R-:W-:Y:S02]  /*1c700*/  IMAD.MOV.U32 R12, RZ, RZ, 0x1 ;  /* 0x00000001ff0c7424 */ /* 0x000fe400078e00ff */
[----:B------:R-:W-:-:S07]  /*1c710*/  IMAD.MOV.U32 R3, RZ, RZ, R14 ;  /* 0x000000ffff037224 */ /* 0x000fce00078e000e */
[----:B------:R-:W-:Y:S05]  /*1c720*/  WARPSYNC.COLLECTIVE R15, `(.L_x_4764) ;  /* 0x000000000f087348 */ /* 0x000fea0003c00000 */
[----:B------:R0:W1:Y:S02]  /*1c730*/  SHFL.IDX P6, R14, R13, R12, R11 ;  /* 0x0000000c0d0e7389 */ /* 0x00006400000c000b */
[----:B01----:R-:W-:Y:S01]  /*1c740*/  ENDCOLLECTIVE ;  /* 0x000000000000791b */ /* 0x003fe20003800000 */
.L_x_4764:
        /* <DEDUP_REMOVED lines=15> */
.L_x_4765:
[----:B------:R-:W-:Y:S02]  /*1c840*/  @P0 IMAD R6, R5, 0x2, R23 ;  /* 0x0000000205060824 */ /* 0x000fe400078e0217 */
[----:B------:R-:W-:Y:S02]  /*1c850*/  IMAD.MOV.U32 R13, RZ, RZ, R4 ;  /* 0x000000ffff0d7224 */ /* 0x000fe400078e0004 */
[----:B------:R-:W-:Y:S02]  /*1c860*/  IMAD.MOV.U32 R12, RZ, RZ, 0x2 ;  /* 0x00000002ff0c7424 */ /* 0x000fe400078e00ff */
[----:B------:R-:W-:-:S07]  /*1c870*/  IMAD.MOV.U32 R3, RZ, RZ, R14 ;  /* 0x000000ffff037224 */ /* 0x000fce00078e000e */
[----:B------:R-:W-:Y:S05]  /*1c880*/  WARPSYNC.COLLECTIVE R15, `(.L_x_4766) ;  /* 0x000000000f087348 */ /* 0x000fea0003c00000 */
[----:B------:R0:W1:Y:S02]  /*1c890*/  SHFL.IDX P6, R14, R13, R12, R11 ;  /* 0x0000000c0d0e7389 */ /* 0x00006400000c000b */
[----:B01----:R-:W-:Y:S01]  /*1c8a0*/  ENDCOLLECTIVE ;  /* 0x000000000000791b */ /* 0x003fe20003800000 */
.L_x_4766:
        /* <DEDUP_REMOVED lines=15> */
.L_x_4767:
[----:B------:R-:W-:Y:S02]  /*1c9a0*/  @P0 IMAD R6, R5, 0x2, R23 ;  /* 0x0000000205060824 */ /* 0x000fe400078e0217 */
[----:B------:R-:W-:Y:S02]  /*1c9b0*/  IMAD.MOV.U32 R13, RZ, RZ, R4 ;  /* 0x000000ffff0d7224 */ /* 0x000fe400078e0004 */
[----:B------:R-:W-:Y:S02]  /*1c9c0*/  IMAD.MOV.U32 R12, RZ, RZ, 0x3 ;  /* 0x00000003ff0c7424 */ /* 0x000fe400078e00ff */
[----:B------:R-:W-:-:S07]  /*1c9d0*/  IMAD.MOV.U32 R3, RZ, RZ, R14 ;  /* 0x000000ffff037224 */ /* 0x000fce00078e000e */
[----:B------:R-:W-:Y:S05]  /*1c9e0*/  WARPSYNC.COLLECTIVE R15, `(.L_x_4768) ;  /* 0x000000000f087348 */ /* 0x000fea0003c00000 */
[----:B------:R0:W1:Y:S02]  /*1c9f0*/  SHFL.IDX P6, R14, R13, R12, R11 ;  /* 0x0000000c0d0e7389 */ /* 0x00006400000c000b */
[----:B01----:R-:W-:Y:S01]  /*1ca00*/  ENDCOLLECTIVE ;  /* 0x000000000000791b */ /* 0x003fe20003800000 */
.L_x_4768:
        /* <DEDUP_REMOVED lines=10> */
.L_x_4769:
[----:B------:R-:W-:Y:S01]  /*1cab0*/  @!PT LDS RZ, [RZ] ;  /* 0x00000000fffff984 */ /* 0x000fe20000000800 */
[----:B------:R-:W-:Y:S01]  /*1cac0*/  @!PT LDS RZ, [RZ] ;  /* 0x00000000fffff984 */ /* 0x000fe20000000800 */
[----:B------:R-:W-:Y:S01]  /*1cad0*/  @!PT LDS RZ, [RZ] ;  /* 0x00000000fffff984 */ /* 0x000fe20000000800 */
[----:B------:R1:W-:Y:S01]  /*1cae0*/  @P0 LDGSTS.E.BYPASS.LTC128B.128 [R6+0x23400], desc[UR40][R2.64], !P2 ;  /* 0x2340000002060fae */ /* 0x0003e2000d101d68 */
[----:B------:R-:W-:Y:S01]  /*1caf0*/  IMAD.MOV.U32 R0, RZ, RZ, R14 ;  /* 0x000000ffff007224 */ /* 0x000fe200078e000e */
[----:B------:R-:W-:Y:S06]  /*1cb00*/  BRA `(.L_x_4770) ;  /* 0xffffffa800247947 */ /* 0x000fec000383ffff */
.L_x_4658:
        /* <DEDUP_REMOVED lines=9> */
.L_x_4771:
[C---:B------:R-:W-:Y:S01]  /*1cba0*/  VIADD R10, R17.reuse, 0x10 ;  /* 0x00000010110a7836 */ /* 0x040fe20000000000 */
[C---:B------:R-:W-:Y:S01]  /*1cbb0*/  ISETP.GE.AND P0, PT, R17.reuse, R2, PT ;  /* 0x000000021100720c */ /* 0x040fe20003f06270 */
[----:B------:R-:W-:-:S03]  /*1cbc0*/  VIADD R8, R17, 0x20 ;  /* 0x0000002011087836 */ /* 0x000fc60000000000 */
[----:B------:R0:W-:Y:S04]  /*1cbd0*/  STL [R1+0x20], R10 ;  /* 0x0000200a01007387 */ /* 0x0001e80000100800 */
[----:B------:R0:W-:Y:S01]  /*1cbe0*/  STL [R1+0x24], R8 ;  /* 0x0000240801007387 */ /* 0x0001e20000100800 */
[----:B------:R-:W-:Y:S02]  /*1cbf0*/  IMAD.MOV.U32 R13, RZ, RZ, R0 ;  /* 0x000000ffff0d7224 */ /* 0x000fe400078e0000 */
[----:B------:R-:W-:-:S07]  /*1cc00*/  IMAD.MOV.U32 R5, RZ, RZ, R14 ;  /* 0x000000ffff057224 */ /* 0x000fce00078e000e */
[----:B0-----:R-:W-:Y:S05]  /*1cc10*/  WARPSYNC.COLLECTIVE R15, `(.L_x_4772) ;  /* 0x000000000f087348 */ /* 0x001fea0003c00000 */
[----:B------:R1:W2:Y:S02]  /*1cc20*/  SHFL.IDX P6, R14, R13, R12, R11 ;  /* 0x0000000c0d0e7389 */ /* 0x0002a400000c000b */
[----:B012---:R-:W-:Y:S01]  /*1cc30*/  ENDCOLLECTIVE ;  /* 0x000000000000791b */ /* 0x007fe20003800000 */
.L_x_4772:
[----:B------:R-:W-:Y:S02]  /*1cc40*/  IMAD.MOV.U32 R13, RZ, RZ, R3 ;  /* 0x000000ffff0d7224 */ /* 0x000fe400078e0003 */
[----:B------:R-:W-:Y:S02]  /*1cc50*/  IMAD.MOV.U32 R12, RZ, RZ, 0x1 ;  /* 0x00000001ff0c7424 */ /* 0x000fe400078e00ff */
[----:B------:R-:W-:-:S07]  /*1cc60*/  IMAD.MOV.U32 R4, RZ, RZ, R14 ;  /* 0x000000ffff047224 */ /* 0x000fce00078e000e */
[----:B------:R-:W-:Y:S05]  /*1cc70*/  WARPSYNC.COLLECTIVE R15, `(.L_x_4773) ;  /* 0x000000000f087348 */ /* 0x000fea0003c00000 */
[----:B------:R0:W1:Y:S02]  /*1cc80*/  SHFL.IDX P6, R14, R13, R12, R11 ;  /* 0x0000000c0d0e7389 */ /* 0x00006400000c000b */
[----:B01----:R-:W-:Y:S01]  /*1cc90*/  ENDCOLLECTIVE ;  /* 0x000000000000791b */ /* 0x003fe20003800000 */
.L_x_4773:
[----:B------:R-:W-:-:S05]  /*1cca0*/  @!P0 LEA R4, P2, R7, R4, 0x1 ;  /* 0x0000000407048211 */ /* 0x000fca00078408ff */
[----:B------:R-:W-:-:S05]  /*1ccb0*/  @!P0 IMAD.X R5, RZ, RZ, R5, P2 ;  /* 0x000000ffff058224 */ /* 0x000fca00010e0605 */
[----:B------:R-:W-:Y:S01]  /*1ccc0*/  @!PT LDS RZ, [RZ] ;  /* 0x00000000fffff984 */ /* 0x000fe20000000800 */
[----:B------:R-:W-:Y:S01]  /*1ccd0*/  @!PT LDS RZ, [RZ] ;  /* 0x00000000fffff984 */ /* 0x000fe20000000800 */
[----:B------:R-:W-:Y:S01]  /*1cce0*/  @!PT LDS RZ, [RZ] ;  /* 0x00000000fffff984 */ /* 0x000fe20000000800 */
[----:B------:R0:W-:Y:S01]  /*1ccf0*/  @!P0 LDGSTS.E.BYPASS.LTC128B.128 [R26+0x20400], desc[UR40][R4.64], !P1 ;  /* 0x20400000041a8fae */ /* 0x0001e2000c901d68 */
[----:B------:R-:W-:Y:S01]  /*1cd00*/  IMAD.MOV.U32 R13, RZ, RZ, R0 ;  /* 0x000000ffff0d7224 */ /* 0x000fe200078e0000 */
[----:B------:R-:W-:Y:S01]  /*1cd10*/  ISETP.GE.AND P0, PT, R10, R2, PT ;  /* 0x000000020a00720c */ /* 0x000fe20003f06270 */
[----:B0-----:R-:W-:-:S12]  /*1cd20*/  IMAD.MOV.U32 R4, RZ, RZ, R14 ;  /* 0x000000ffff047224 */ /* 0x001fd800078e000e */
[----:B------:R-:W-:Y:S05]  /*1cd30*/  WARPSYNC.COLLECTIVE R15, `(.L_x_4774) ;  /* 0x000000000f087348 */ /* 0x000fea0003c00000 */
[----:B------:R0:W1:Y:S02]  /*1cd40*/  SHFL.IDX P6, R14, R13, R12, R11 ;  /* 0x0000000c0d0e7389 */ /* 0x00006400000c000b */
[----:B01----:R-:W-:Y:S01]  /*1cd50*/  ENDCOLLECTIVE ;  /* 0x000000000000791b */ /* 0x003fe20003800000 */
.L_x_4774:
[----:B------:R-:W-:Y:S02]  /*1cd60*/  IMAD.MOV.U32 R13, RZ, RZ, R3 ;  /* 0x000000ffff0d7224 */ /* 0x000fe400078e0003 */
[----:B------:R-:W-:Y:S02]  /*1cd70*/  IMAD.MOV.U32 R12, RZ, RZ, 0x2 ;  /* 0x00000002ff0c7424 */ /* 0x000fe400078e00ff */
[----:B------:R-:W-:-:S07]  /*1cd80*/  IMAD.MOV.U32 R5, RZ, RZ, R14 ;  /* 0x000000ffff057224 */ /* 0x000fce00078e000e */
[----:B------:R-:W-:Y:S05]  /*1cd90*/  WARPSYNC.COLLECTIVE R15, `(.L_x_4775) ;  /* 0x000000000f087348 */ /* 0x000fea0003c00000 */
[----:B------:R0:W1:Y:S02]  /*1cda0*/  SHFL.IDX P6, R14, R13, R12, R11 ;  /* 0x0000000c0d0e7389 */ /* 0x00006400000c000b */
[----:B01----:R-:W-:Y:S01]  /*1cdb0*/  ENDCOLLECTIVE ;  /* 0x000000000000791b */ /* 0x003fe20003800000 */
.L_x_4775:
[----:B------:R-:W-:-:S05]  /*1cdc0*/  @!P0 LEA R5, P2, R7, R5, 0x1 ;  /* 0x0000000507058211 */ /* 0x000fca00078408ff */
[----:B------:R-:W-:-:S05]  /*1cdd0*/  @!P0 IMAD.X R4, RZ, RZ, R4, P2 ;  /* 0x000000ffff048224 */ /* 0x000fca00010e0604 */
[----:B------:R-:W-:Y:S01]  /*1cde0*/  @!P0 LOP3.LUT R5, R5, R4, RZ, 0x3c, !PT ;  /* 0x0000000405058212 */ /* 0x000fe200078e3cff */
[----:B------:R-:W-:-:S03]  /*1cdf0*/  IMAD.MOV.U32 R13, RZ, RZ, R0 ;  /* 0x000000ffff0d7224 */ /* 0x000fc600078e0000 */
[----:B------:R-:W-:-:S04]  /*1ce00*/  @!P0 LOP3.LUT R4, R5, R4, RZ, 0x3c, !PT ;  /* 0x0000000405048212 */ /* 0x000fc800078e3cff */
[----:B------:R-:W-:Y:S01]  /*1ce10*/  @!P0 LOP3.LUT R5, R5, R4, RZ, 0x3c, !PT ;  /* 0x0000000405058212 */ /* 0x000fe200078e3cff */
[----:B------:R-:W-:-:S07]  /*1ce20*/  IMAD.MOV.U32 R6, RZ, RZ, R14 ;  /* 0x000000ffff067224 */ /* 0x000fce00078e000e */
[----:B------:R-:W-:Y:S05]  /*1ce30*/  WARPSYNC.COLLECTIVE R15, `(.L_x_4776) ;  /* 0x000000000f087348 */ /* 0x000fea0003c00000 */
[----:B------:R0:W1:Y:S02]  /*1ce40*/  SHFL.IDX P6, R14, R13, R12, R11 ;  /* 0x0000000c0d0e7389 */ /* 0x00006400000c000b */
[----:B01----:R-:W-:Y:S01]  /*1ce50*/  ENDCOLLECTIVE ;  /* 0x000000000000791b */ /* 0x003fe20003800000 */
.L_x_4776:
[----:B------:R-:W-:Y:S01]  /*1ce60*/  @!PT LDS RZ, [RZ] ;  /* 0x00000000fffff984 */ /* 0x000fe20000000800 */
[----:B------:R-:W-:Y:S01]  /*1ce70*/  @!PT LDS RZ, [RZ] ;  /* 0x00000000fffff984 */ /* 0x000fe20000000800 */
[----:B------:R-:W-:Y:S01]  /*1ce80*/  @!PT LDS RZ, [RZ] ;  /* 0x00000000fffff984 */ /* 0x000fe20000000800 */
[----:B------:R0:W-:Y:S01]  /*1ce90*/  @!P0 LDGSTS.E.BYPASS.LTC128B.128 [R26+0x20c00], desc[UR40][R4.64], !P1 ;  /* 0x20c00000041a8fae */ /* 0x0001e2000c901d68 */
[----:B------:R-:W-:Y:S01]  /*1cea0*/  ISETP.GE.AND P0, PT, R8, R2, PT ;  /* 0x000000020800720c */ /* 0x000fe20003f06270 */
[----:B------:R-:W-:Y:S02]  /*1ceb0*/  IMAD.MOV.U32 R13, RZ, RZ, R3 ;  /* 0x000000ffff0d7224 */ /* 0x000fe400078e0003 */
[----:B------:R-:W-:Y:S02]  /*1cec0*/  IMAD.MOV.U32 R12, RZ, RZ, 0x3 ;  /* 0x00000003ff0c7424 */ /* 0x000fe400078e00ff */
[----:B0-----:R-:W-:-:S08]  /*1ced0*/  IMAD.MOV.U32 R4, RZ, RZ, R14 ;  /* 0x000000ffff047224 */ /* 0x001fd000078e000e */
[----:B------:R-:W-:Y:S05]  /*1cee0*/  WARPSYNC.COLLECTIVE R15, `(.L_x_4777) ;  /* 0x000000000f087348 */ /* 0x000fea0003c00000 */
[----:B------:R0:W1:Y:S02]  /*1cef0*/  SHFL.IDX P6, R14, R13, R12, R11 ;  /* 0x0000000c0d0e7389 */ /* 0x00006400000c000b */
[----:B01----:R-:W-:Y:S01]  /*1cf00*/  ENDCOLLECTIVE ;  /* 0x000000000000791b */ /* 0x003fe20003800000 */
.L_x_4777:
        /* <DEDUP_REMOVED lines=10> */
.L_x_4778:
[----:B------:R-:W-:Y:S01]  /*1cfb0*/  @!PT LDS RZ, [RZ] ;  /* 0x00000000fffff984 */ /* 0x000fe20000000800 */
[----:B------:R-:W-:Y:S01]  /*1cfc0*/  @!PT LDS RZ, [RZ] ;  /* 0x00000000fffff984 */ /* 0x000fe20000000800 */
[----:B------:R-:W-:Y:S01]  /*1cfd0*/  @!PT LDS RZ, [RZ] ;  /* 0x00000000fffff984 */ /* 0x000fe20000000800 */
[----:B------:R0:W-:Y:S01]  /*1cfe0*/  @!P0 LDGSTS.E.BYPASS.LTC128B.128 [R26+0x21400], desc[UR40][R4.64], !P1 ;  /* 0x21400000041a8fae */ /* 0x0001e2000c901d68 */
[----:B------:R-:W-:Y:S01]  /*1cff0*/  IMAD.MOV.U32 R0, RZ, RZ, R14 ;  /* 0x000000ffff007224 */ /* 0x000fe200078e000e */
[----:B------:R-:W-:Y:S06]  /*1d000*/  BRA `(.L_x_4779) ;  /* 0xffffffac00407947 */ /* 0x000fec000383ffff */
.L_x_4662:
[----:B------:R-:W2:Y:S04]  /*1d010*/  LDL.LU R10, [R1+0x1c] ;  /* 0x00001c00010a7983 */ /* 0x000ea80000300800 */
[----:B------:R-:W3:Y:S04]  /*1d020*/  LDL.LU R9, [R1+0x20] ;  /* 0x0000200001097983 */ /* 0x000ee80000300800 */
[----:B------:R-:W4:Y:S01]  /*1d030*/  LDL.LU R8, [R1+0x24] ;  /* 0x0000240001087983 */ /* 0x000f220000300800 */
[----:B------:R-:W-:Y:S01]  /*1d040*/  LOP3.LUT R22, R22, 0xffffdfff, RZ, 0xc0, !PT ;  /* 0xffffdfff16167812 */ /* 0x000fe200078ec0ff */
[----:B------:R-:W-:Y:S01]  /*1d050*/  BSSY B0, `(.L_x_4780) ;  /* 0x0000029000007945 */ /* 0x000fe20003800000 */
[----:B------:R-:W-:-:S02]  /*1d060*/  IMAD.MOV.U32 R13, RZ, RZ, R4 ;  /* 0x000000ffff0d7224 */ /* 0x000fc400078e0004 */
[----:B------:R-:W-:Y:S02]  /*1d070*/  IMAD.MOV.U32 R12, RZ, RZ, RZ ;  /* 0x000000ffff0c7224 */ /* 0x000fe400078e00ff */
[----:B------:R-:W-:Y:S02]  /*1d080*/  IMAD.MOV.U32 R11, RZ, RZ, 0x181f ;  /* 0x0000181fff0b7424 */ /* 0x000fe400078e00ff */
[----:B------:R-:W-:Y:S02]  /*1d090*/  IMAD.MOV.U32 R15, RZ, RZ, -0x1 ;  /* 0xffffffffff0f7424 */ /* 0x000fe400078e00ff */
[----:B--2---:R-:W-:-:S05]  /*1d0a0*/  IMAD R6, R10, R6, RZ ;  /* 0x000000060a067224 */ /* 0x004fca00078e02ff */
[-C--:B------:R-:W-:Y:S02]  /*1d0b0*/  ISETP.GE.AND P2, PT, R17, R6.reuse, PT ;  /* 0x000000061100720c */ /* 0x080fe40003f46270 */
[-C--:B---3--:R-:W-:Y:S02]  /*1d0c0*/  ISETP.GE.AND P1, PT, R9, R6.reuse, PT ;  /* 0x000000060900720c */ /* 0x088fe40003f26270 */
[----:B----4-:R-:W-:-:S09]  /*1d0d0*/  ISETP.GE.AND P0, PT, R8, R6, PT ;  /* 0x000000060800720c */ /* 0x010fd20003f06270 */
[C---:B------:R-:W-:Y:S02]  /*1d0e0*/  @!P2 LOP3.LUT R2, R0.reuse, 0x40, RZ, 0xc0, !PT ;  /* 0x000000400002a812 */ /* 0x040fe400078ec0ff */
[----:B------:R-:W-:Y:S02]  /*1d0f0*/  @!P1 LOP3.LUT R3, R0, 0x40, RZ, 0xc0, !PT ;  /* 0x0000004000039812 */ /* 0x000fe400078ec0ff */
[----:B------:R-:W-:Y:S02]  /*1d100*/  @!P2 SHF.R.U32.HI R2, RZ, 0x2, R2 ;  /* 0x00000002ff02a819 */ /* 0x000fe40000011602 */
[----:B------:R-:W-:Y:S02]  /*1d110*/  @!P1 SHF.R.U32.HI R3, RZ, 0x2, R3 ;  /* 0x00000002ff039819 */ /* 0x000fe40000011603 */
[----:B------:R-:W-:Y:S02]  /*1d120*/  @!P2 ISETP.NE.U32.AND P6, PT, R2, RZ, PT ;  /* 0x000000ff0200a20c */ /* 0x000fe40003fc5070 */
[----:B------:R-:W-:-:S02]  /*1d130*/  @!P2 LOP3.LUT R2, R7, 0x80, RZ, 0xc0, !PT ;  /* 0x000000800702a812 */ /* 0x000fc400078ec0ff */
[----:B------:R-:W-:Y:S02]  /*1d140*/  @!P0 LOP3.LUT R8, R0, 0x40, RZ, 0xc0, !PT ;  /* 0x0000004000088812 */ /* 0x000fe400078ec0ff */
[----:B------:R-:W-:Y:S02]  /*1d150*/  @!P2 SHF.R.U32.HI R2, RZ, 0x3, R2 ;  /* 0x00000003ff02a819 */ /* 0x000fe40000011602 */
[----:B------:R-:W-:-:S05]  /*1d160*/  @!P0 SHF.R.U32.HI R8, RZ, 0x2, R8 ;  /* 0x00000002ff088819 */ /* 0x000fca0000011608 */
[----:B------:R-:W-:Y:S02]  /*1d170*/  @P6 LOP3.LUT R22, R22, 0x2000, RZ, 0xfc, !PT ;  /* 0x0000200016166812 */ /* 0x000fe400078efcff */
[----:B------:R-:W-:Y:S02]  /*1d180*/  @!P2 ISETP.NE.U32.AND P6, PT, R2, RZ, PT ;  /* 0x000000ff0200a20c */ /* 0x000fe40003fc5070 */
[----:B------:R-:W-:Y:S02]  /*1d190*/  LOP3.LUT R22, R22, 0xffffefff, RZ, 0xc0, !PT ;  /* 0xffffefff16167812 */ /* 0x000fe400078ec0ff */
[----:B------:R-:W-:-:S04]  /*1d1a0*/  @!P1 LOP3.LUT R2, R7, 0x80, RZ, 0xc0, !PT ;  /* 0x0000008007029812 */ /* 0x000fc800078ec0ff */
[----:B------:R-:W-:-:S05]  /*1d1b0*/  @!P1 SHF.R.U32.HI R2, RZ, 0x3, R2 ;  /* 0x00000003ff029819 */ /* 0x000fca0000011602 */
[----:B------:R-:W-:Y:S02]  /*1d1c0*/  @P6 LOP3.LUT R22, R22, 0x1000, RZ, 0xfc, !PT ;  /* 0x0000100016166812 */ /* 0x000fe400078efcff */
[----:B------:R-:W-:Y:S02]  /*1d1d0*/  @!P1 ISETP.NE.U32.AND P6, PT, R3, RZ, PT ;  /* 0x000000ff0300920c */ /* 0x000fe40003fc5070 */
[----:B------:R-:W-:-:S11]  /*1d1e0*/  LOP3.LUT R22, R22, 0xffff7fff, RZ, 0xc0, !PT ;  /* 0xffff7fff16167812 */ /* 0x000fd600078ec0ff */
[----:B------:R-:W-:Y:S02]  /*1d1f0*/  @P6 LOP3.LUT R22, R22, 0x8000, RZ, 0xfc, !PT ;  /* 0x0000800016166812 */ /* 0x000fe400078efcff */
[----:B------:R-:W-:Y:S02]  /*1d200*/  @!P1 ISETP.NE.U32.AND P6, PT, R2, RZ, PT ;  /* 0x000000ff0200920c */ /* 0x000fe40003fc5070 */
[----:B------:R-:W-:-:S11]  /*1d210*/  LOP3.LUT R22, R22, 0xffffbfff, RZ, 0xc0, !PT ;  /* 0xffffbfff16167812 */ /* 0x000fd600078ec0ff */
        /* <DEDUP_REMOVED lines=12> */
.L_x_4781:
[----:B------:R-:W-:Y:S05]  /*1d2e0*/  BSYNC B0 ;  /* 0x0000000000007941 */ /* 0x000fea0003800000 */
.L_x_4780:
        /* <DEDUP_REMOVED lines=11> */
.L_x_4782:
[----:B------:R-:W-:-:S04]  /*1d3a0*/  LOP3.LUT R22, R22, 0xfdffffff, RZ, 0xc0, !PT ;  /* 0xfdffffff16167812 */ /* 0x000fc800078ec0ff */
[----:B------:R-:W-:-:S04]  /*1d3b0*/  @P3 LOP3.LUT R22, R22, 0x2000000, RZ, 0xfc, !PT ;  /* 0x0200000016163812 */ /* 0x000fc800078efcff */
[C---:B------:R-:W-:Y:S02]  /*1d3c0*/  LOP3.LUT P3, RZ, R22.reuse, 0x400, RZ, 0xc0, !PT ;  /* 0x0000040016ff7812 */ /* 0x040fe4000786c0ff */
[----:B------:R-:W-:Y:S01]  /*1d3d0*/  LOP3.LUT R22, R22, 0xfeffffff, RZ, 0xc0, !PT ;  /* 0xfeffffff16167812 */ /* 0x000fe200078ec0ff */
[----:B------:R-:W-:-:S03]  /*1d3e0*/  IMAD.MOV.U32 R13, RZ, RZ, R4 ;  /* 0x000000ffff0d7224 */ /* 0x000fc600078e0004 */
[----:B------:R-:W-:Y:S01]  /*1d3f0*/  @P1 LOP3.LUT R22, R22, 0x1000000, RZ, 0xfc, !PT ;  /* 0x0100000016161812 */ /* 0x000fe200078efcff */
[----:B------:R-:W-:-:S03]  /*1d400*/  IMAD.MOV.U32 R12, RZ, RZ, 0x1 ;  /* 0x00000001ff0c7424 */ /* 0x000fc600078e00ff */
[C---:B------:R-:W-:Y:S02]  /*1d410*/  LOP3.LUT P1, RZ, R22.reuse, 0x200, RZ, 0xc0, !PT ;  /* 0x0000020016ff7812 */ /* 0x040fe4000782c0ff */
[----:B------:R-:W-:Y:S01]  /*1d420*/  LOP3.LUT R22, R22, 0xffdfffff, RZ, 0xc0, !PT ;  /* 0xffdfffff16167812 */ /* 0x000fe200078ec0ff */
[----:B------:R-:W-:-:S03]  /*1d430*/  IMAD.MOV.U32 R3, RZ, RZ, R14 ;  /* 0x000000ffff037224 */ /* 0x000fc600078e000e */
[----:B------:R-:W-:Y:S02]  /*1d440*/  @P0 LOP3.LUT R22, R22, 0x200000, RZ, 0xfc, !PT ;  /* 0x0020000016160812 */ /* 0x000fe400078efcff */
[----:B------:R-:W-:Y:S02]  /*1d450*/  @!P2 LEA R3, P6, R20, R3, 0x1 ;  /* 0x000000031403a211 */ /* 0x000fe400078c08ff */
[----:B------:R-:W-:-:S03]  /*1d460*/  LOP3.LUT P0, RZ, R22, 0x2000, RZ, 0xc0, !PT ;  /* 0x0000200016ff7812 */ /* 0x000fc6000780c0ff */
        /* <DEDUP_REMOVED lines=9> */
[----:B------:R-:W-:-:S03]  /*1d500*/  LOP3.LUT P4, RZ, R22, 0x4000000, RZ, 0xc0, !PT ;  /* 0x0400000016ff7812 */ /* 0x000fc6000788c0ff */
[----:B------:R0:W-:Y:S01]  /*1d510*/  @!P2 LDGSTS.E.BYPASS.LTC128B.128 [R26+0x28400], desc[UR40][R2.64+0x80], !P3 ;  /* 0x28400080021aafae */ /* 0x0001e2000d901d68 */
[----:B------:R-:W-:-:S03]  /*1d520*/  LOP3.LUT P3, RZ, R22, 0x2000000, RZ, 0xc0, !PT ;  /* 0x0200000016ff7812 */ /* 0x000fc6000786c0ff */
        /* <DEDUP_REMOVED lines=9> */
[----:B------:R0:W-:Y:S04]  /*1d5c0*/  @!P2 LDGSTS.E.BYPASS.LTC128B.128 [R26+0x32400], desc[UR40][R2.64+0x300], P0 ;  /* 0x32400300021aafae */ /* 0x0001e80008101d68 */
[----:B------:R0:W-:Y:S04]  /*1d5d0*/  @!P2 LDGSTS.E.BYPASS.LTC128B.128 [R26+0x34400], desc[UR40][R2.64+0x380], P6 ;  /* 0x34400380021aafae */ /* 0x0001e8000b101d68 */
[----:B0-----:R-:W-:Y:S05]  /*1d5e0*/  WARPSYNC.COLLECTIVE R15, `(.L_x_4783) ;  /* 0x000000000f087348 */ /* 0x001fea0003c00000 */
[----:B------:R1:W2:Y:S02]  /*1d5f0*/  SHFL.IDX P6, R14, R13, R12, R11 ;  /* 0x0000000c0d0e7389 */ /* 0x0002a400000c000b */
[----:B012---:R-:W-:Y:S01]  /*1d600*/  ENDCOLLECTIVE ;  /* 0x000000000000791b */ /* 0x007fe20003800000 */
.L_x_4783:
[----:B------:R-:W-:-:S04]  /*1d610*/  @P5 LOP3.LUT R22, R22, 0x800000, RZ, 0xfc, !PT ;  /* 0x0080000016165812 */ /* 0x000fc800078efcff */
[C---:B------:R-:W-:Y:S02]  /*1d620*/  LOP3.LUT P5, RZ, R22.reuse, 0x800, RZ, 0xc0, !PT ;  /* 0x0000080016ff7812 */ /* 0x040fe400078ac0ff */
[----:B------:R-:W-:Y:S01]  /*1d630*/  LOP3.LUT P0, RZ, R22, 0x8000, RZ, 0xc0, !PT ;  /* 0x0000800016ff7812 */ /* 0x000fe2000780c0ff */
[----:B------:R-:W-:Y:S02]  /*1d640*/  IMAD.MOV.U32 R13, RZ, RZ, R5 ;  /* 0x000000ffff0d7224 */ /* 0x000fe400078e0005 */
[----:B------:R-:W-:-:S10]  /*1d650*/  IMAD.MOV.U32 R2, RZ, RZ, R14 ;  /* 0x000000ffff027224 */ /* 0x000fd400078e000e */
[----:B------:R-:W-:Y:S05]  /*1d660*/  WARPSYNC.COLLECTIVE R15, `(.L_x_4784) ;  /* 0x000000000f087348 */ /* 0x000fea0003c00000 */
[----:B------:R0:W1:Y:S02]  /*1d670*/  SHFL.IDX P6, R14, R13, R12, R11 ;  /* 0x0000000c0d0e7389 */ /* 0x00006400000c000b */
[----:B01----:R-:W-:Y:S01]  /*1d680*/  ENDCOLLECTIVE ;  /* 0x000000000000791b */ /* 0x003fe20003800000 */
.L_x_4784:
[----:B------:R-:W-:Y:S02]  /*1d690*/  IMAD.MOV.U32 R13, RZ, RZ, R4 ;  /* 0x000000ffff0d7224 */ /* 0x000fe400078e0004 */
[----:B------:R-:W-:Y:S02]  /*1d6a0*/  IMAD.MOV.U32 R12, RZ, RZ, 0x2 ;  /* 0x00000002ff0c7424 */ /* 0x000fe400078e00ff */
[----:B------:R-:W-:Y:S01]  /*1d6b0*/  IMAD.MOV.U32 R3, RZ, RZ, R14 ;  /* 0x000000ffff037224 */ /* 0x000fe200078e000e */
[----:B------:R-:W-:-:S04]  /*1d6c0*/  LOP3.LUT P6, RZ, R22, 0x4000, RZ, 0xc0, !PT ;  /* 0x0000400016ff7812 */ /* 0x000fc800078cc0ff */
[----:B------:R-:W-:-:S05]  /*1d6d0*/  @!P1 LEA R3, P2, R20, R3, 0x1 ;  /* 0x0000000314039211 */ /* 0x000fca00078408ff */
[----:B------:R-:W-:Y:S01]  /*1d6e0*/  @!P1 IMAD.X R2, RZ, RZ, R2, P2 ;  /* 0x000000ffff029224 */ /* 0x000fe200010e0602 */
[C---:B------:R-:W-:Y:S02]  /*1d6f0*/  LOP3.LUT P2, RZ, R22.reuse, 0x10000, RZ, 0xc0, !PT ;  /* 0x0001000016ff7812 */ /* 0x040fe4000784c0ff */
[----:B------:R-:W-:Y:S02]  /*1d700*/  LOP3.LUT R22, R22, 0xfff7ffff, RZ, 0xc0, !PT ;  /* 0xfff7ffff16167812 */ /* 0x000fe400078ec0ff */
[----:B------:R-:W-:-:S04]  /*1d710*/  @!P1 LOP3.LUT R3, R3, R2, RZ, 0x3c, !PT ;  /* 0x0000000203039212 */ /* 0x000fc800078e3cff */
[----:B------:R-:W-:-:S04]  /*1d720*/  @!P1 LOP3.LUT R2, R3, R2, RZ, 0x3c, !PT ;  /* 0x0000000203029212 */ /* 0x000fc800078e3cff */
[----:B------:R-:W-:Y:S02]  /*1d730*/  @!P1 LOP3.LUT R3, R3, R2, RZ, 0x3c, !PT ;  /* 0x0000000203039212 */ /* 0x000fe400078e3cff */
[----:B------:R-:W-:-:S03]  /*1d740*/  @P2 LOP3.LUT R22, R22, 0x80000, RZ, 0xfc, !PT ;  /* 0x0008000016162812 */ /* 0x000fc600078efcff */
[----:B------:R-:W-:Y:S01]  /*1d750*/  @!PT LDS RZ, [RZ] ;  /* 0x00000000fffff984 */ /* 0x000fe20000000800 */
[----:B------:R-:W-:Y:S01]  /*1d760*/  @!PT LDS RZ, [RZ] ;  /* 0x00000000fffff984 */ /* 0x000fe20000000800 */
[----:B------:R-:W-:Y:S01]  /*1d770*/  @!PT LDS RZ, [RZ] ;  /* 0x00000000fffff984 */ /* 0x000fe20000000800 */
[----:B------:R0:W-:Y:S01]  /*1d780*/  @!P1 LDGSTS.E.BYPASS.LTC128B.128 [R26+0x26c00], desc[UR40][R2.64], !P5 ;  /* 0x26c00000021a9fae */ /* 0x0001e2000e901d68 */
[C---:B------:R-:W-:Y:S02]  /*1d790*/  LOP3.LUT P2, RZ, R22.reuse, 0x400, RZ, 0xc0, !PT ;  /* 0x0000040016ff7812 */ /* 0x040fe4000784c0ff */
[C---:B------:R-:W-:Y:S02]  /*1d7a0*/  LOP3.LUT P5, RZ, R22.reuse, 0x800000, RZ, 0xc0, !PT ;  /* 0x0080000016ff7812 */ /* 0x040fe400078ac0ff */
[----:B------:R-:W-:-:S09]  /*1d7b0*/  LOP3.LUT R22, R22, 0xffefffff, RZ, 0xc0, !PT ;  /* 0xffefffff16167812 */ /* 0x000fd200078ec0ff */
[----:B------:R-:W-:Y:S01]  /*1d7c0*/  @P2 LOP3.LUT R22, R22, 0x100000, RZ, 0xfc, !PT ;  /* 0x0010000016162812 */ /* 0x000fe200078efcff */
[----:B------:R0:W-:Y:S03]  /*1d7d0*/  @!P1 LDGSTS.E.BYPASS.LTC128B.128 [R26+0x28c00], desc[UR40][R2.64+0x80], !P2 ;  /* 0x28c00080021a9fae */ /* 0x0001e6000d101d68 */
[C---:B------:R-:W-:Y:S01]  /*1d7e0*/  LOP3.LUT P2, RZ, R22.reuse, 0x800, RZ, 0xc0, !PT ;  /* 0x0000080016ff7812 */ /* 0x040fe2000784c0ff */
[----:B------:R0:W-:Y:S01]  /*1d7f0*/  @!P1 LDGSTS.E.BYPASS.LTC128B.128 [R26+0x2ac00], desc[UR40][R2.64+0x100], !P5 ;  /* 0x2ac00100021a9fae */ /* 0x0001e2000e901d68 */
[----:B------:R-:W-:-:S13]  /*1d800*/  LOP3.LUT P5, RZ, R22, 0x400000, RZ, 0xc0, !PT ;  /* 0x0040000016ff7812 */ /* 0x000fda00078ac0ff */
[----:B------:R0:W-:Y:S04]  /*1d810*/  @!P1 LDGSTS.E.BYPASS.LTC128B.128 [R26+0x2cc00], desc[UR40][R2.64+0x180], !P5 ;  /* 0x2cc00180021a9fae */ /* 0x0001e8000e901d68 */
[----:B------:R0:W-:Y:S04]  /*1d820*/  @!P1 LDGSTS.E.BYPASS.LTC128B.128 [R26+0x2ec00], desc[UR40][R2.64+0x200], !P4 ;  /* 0x2ec00200021a9fae */ /* 0x0001e8000e101d68 */
[----:B------:R0:W-:Y:S04]  /*1d830*/  @!P1 LDGSTS.E.BYPASS.LTC128B.128 [R26+0x30c00], desc[UR40][R2.64+0x280], !P3 ;  /* 0x30c00280021a9fae */ /* 0x0001e8000d901d68 */
[----:B------:R0:W-:Y:S01]  /*1d840*/  @!P1 LDGSTS.E.BYPASS.LTC128B.128 [R26+0x32c00], desc[UR40][R2.64+0x300], P0 ;  /* 0x32c00300021a9fae */ /* 0x0001e20008101d68 */
[----:B------:R-:W-:-:S03]  /*1d850*/  LOP3.LUT P0, RZ, R22, 0x200000, RZ, 0xc0, !PT ;  /* 0x0020000016ff7812 */ /* 0x000fc6000780c0ff */
[----:B------:R0:W-:Y:S10]  /*1d860*/  @!P1 LDGSTS.E.BYPASS.LTC128B.128 [R26+0x34c00], desc[UR40][R2.64+0x380], P6 ;  /* 0x34c00380021a9fae */ /* 0x0001f4000b101d68 */
[----:B0-----:R-:W-:Y:S05]  /*1d870*/  WARPSYNC.COLLECTIVE R15, `(.L_x_4785) ;  /* 0x000000000f087348 */ /* 0x001fea0003c00000 */
[----:B------:R1:W2:Y:S02]  /*1d880*/  SHFL.IDX P6, R14, R13, R12, R11 ;  /* 0x0000000c0d0e7389 */ /* 0x0002a400000c000b */
[----:B012---:R-:W-:Y:S01]  /*1d890*/  ENDCOLLECTIVE ;  /* 0x000000000000791b */ /* 0x007fe20003800000 */
.L_x_4785:
[----:B------:R-:W-:Y:S02]  /*1d8a0*/  IMAD.MOV.U32 R13, RZ, RZ, R5 ;  /* 0x000000ffff0d7224 */ /* 0x000fe400078e0005 */
[----:B------:R-:W-:-:S07]  /*1d8b0*/  IMAD.MOV.U32 R8, RZ, RZ, R14 ;  /* 0x000000ffff087224 */ /* 0x000fce00078e000e */
[----:B------:R-:W-:Y:S05]  /*1d8c0*/  WARPSYNC.COLLECTIVE R15, `(.L_x_4786) ;  /* 0x000000000f087348 */ /* 0x000fea0003c00000 */
[----:B------:R0:W1:Y:S02]  /*1d8d0*/  SHFL.IDX P6, R14, R13, R12, R11 ;  /* 0x0000000c0d0e7389 */ /* 0x00006400000c000b */
[----:B01----:R-:W-:Y:S01]  /*1d8e0*/  ENDCOLLECTIVE ;  /* 0x000000000000791b */ /* 0x003fe20003800000 */
.L_x_4786:
[----:B------:R-:W-:Y:S02]  /*1d8f0*/  IMAD.MOV.U32 R13, RZ, RZ, R4 ;  /* 0x000000ffff0d7224 */ /* 0x000fe400078e0004 */
[----:B------:R-:W-:Y:S01]  /*1d900*/  IMAD.MOV.U32 R12, RZ, RZ, 0x3 ;  /* 0x00000003ff0c7424 */ /* 0x000fe200078e00ff */
[----:B------:R-:W-:Y:S02]  /*1d910*/  @!P0 LEA R9, P1, R20, R14, 0x1 ;  /* 0x0000000e14098211 */ /* 0x000fe400078208ff */
[----:B------:R-:W-:-:S03]  /*1d920*/  LOP3.LUT P6, RZ, R22, 0x20000, RZ, 0xc0, !PT ;  /* 0x0002000016ff7812 */ /* 0x000fc600078cc0ff */
[----:B------:R-:W-:Y:S01]  /*1d930*/  @!P0 IMAD.X R10, RZ, RZ, R8, P1 ;  /* 0x000000ffff0a8224 */ /* 0x000fe200008e0608 */
[----:B------:R-:W-:Y:S01]  /*1d940*/  LOP3.LUT P1, RZ, R22, 0x200, RZ, 0xc0, !PT ;  /* 0x0000020016ff7812 */ /* 0x000fe2000782c0ff */
[----:B------:R-:W-:Y:S02]  /*1d950*/  @!P0 IMAD.MOV.U32 R2, RZ, RZ, R9 ;  /* 0x000000ffff028224 */ /* 0x000fe400078e0009 */
[----:B------:R-:W-:-:S05]  /*1d960*/  @!P0 IMAD.MOV.U32 R3, RZ, RZ, R10 ;  /* 0x000000ffff038224 */ /* 0x000fca00078e000a */
[----:B------:R-:W-:Y:S01]  /*1d970*/  @!PT LDS RZ, [RZ] ;  /* 0x00000000fffff984 */ /* 0x000fe20000000800 */
[----:B------:R-:W-:Y:S01]  /*1d980*/  @!PT LDS RZ, [RZ] ;  /* 0x00000000fffff984 */ /* 0x000fe20000000800 */
[----:B------:R-:W-:Y:S01]  /*1d990*/  @!PT LDS RZ, [RZ] ;  /* 0x00000000fffff984 */ /* 0x000fe20000000800 */
[----:B------:R0:W-:Y:S01]  /*1d9a0*/  @!P0 LDGSTS.E.BYPASS.LTC128B.128 [R26+0x27400], desc[UR40][R2.64], !P2 ;  /* 0x27400000021a8fae */ /* 0x0001e2000d101d68 */
[----:B------:R-:W-:-:S13]  /*1d9b0*/  LOP3.LUT P2, RZ, R22, 0x100000, RZ, 0xc0, !PT ;  /* 0x0010000016ff7812 */ /* 0x000fda000784c0ff */
[----:B------:R0:W-:Y:S01]  /*1d9c0*/  @!P0 LDGSTS.E.BYPASS.LTC128B.128 [R26+0x29400], desc[UR40][R2.64+0x80], !P2 ;  /* 0x29400080021a8fae */ /* 0x0001e2000d101d68 */
[----:B------:R-:W-:-:S03]  /*1d9d0*/  LOP3.LUT P2, RZ, R22, 0x80000, RZ, 0xc0, !PT ;  /* 0x0008000016ff7812 */ /* 0x000fc6000784c0ff */
[----:B------:R0:W-:Y:S04]  /*1d9e0*/  @!P0 LDGSTS.E.BYPASS.LTC128B.128 [R26+0x2b400], desc[UR40][R2.64+0x100], !P1 ;  /* 0x2b400100021a8fae */ /* 0x0001e8000c901d68 */
[----:B------:R0:W-:Y:S04]  /*1d9f0*/  @!P0 LDGSTS.E.BYPASS.LTC128B.128 [R26+0x2d400], desc[UR40][R2.64+0x180], !P5 ;  /* 0x2d400180021a8fae */ /* 0x0001e8000e901d68 */
[----:B------:R0:W-:Y:S04]  /*1da00*/  @!P0 LDGSTS.E.BYPASS.LTC128B.128 [R26+0x2f400], desc[UR40][R2.64+0x200], !P4 ;  /* 0x2f400200021a8fae */ /* 0x0001e8000e101d68 */
[----:B------:R0:W-:Y:S04]  /*1da10*/  @!P0 LDGSTS.E.BYPASS.LTC128B.128 [R26+0x31400], desc[UR40][R2.64+0x280], !P3 ;  /* 0x31400280021a8fae */ /* 0x0001e8000d901d68 */
[----:B------:R0:W-:Y:S02]  /*1da20*/  @!P0 LDGSTS.E.BYPASS.LTC128B.128 [R26+0x33400], desc[UR40][R2.64+0x300], P6 ;  /* 0x33400300021a8fae */ /* 0x0001e4000b101d68 */
[----:B0-----:R-:W-:Y:S05]  /*1da30*/  WARPSYNC.COLLECTIVE R15, `(.L_x_4787) ;  /* 0x000000000f087348 */ /* 0x001fea0003c00000 */
[----:B------:R1:W2:Y:S02]  /*1da40*/  SHFL.IDX P6, R14, R13, R12, R11 ;  /* 0x0000000c0d0e7389 */ /* 0x0002a400000c000b */
[----:B012---:R-:W-:Y:S01]  /*1da50*/  ENDCOLLECTIVE ;  /* 0x000000000000791b */ /* 0x007fe20003800000 */
.L_x_4787:
[----:B------:R-:W-:Y:S01]  /*1da60*/  @!PT LDS RZ, [RZ] ;  /* 0x00000000fffff984 */ /* 0x000fe20000000800 */
[----:B------:R-:W-:Y:S01]  /*1da70*/  @!PT LDS RZ, [RZ] ;  /* 0x00000000fffff984 */ /* 0x000fe20000000800 */
[----:B------:R-:W-:Y:S01]  /*1da80*/  @!PT LDS RZ, [RZ] ;  /* 0x00000000fffff984 */ /* 0x000fe20000000800 */
[----:B------:R0:W-:Y:S01]  /*1da90*/  @!P0 LDGSTS.E.BYPASS.LTC128B.128 [R26+0x35400], desc[UR40][R2.64+0x380], P2 ;  /* 0x35400380021a8fae */ /* 0x0001e20009101d68 */
[----:B------:R-:W-:Y:S02]  /*1daa0*/  IMAD.MOV.U32 R13, RZ, RZ, R5 ;  /* 0x000000ffff0d7224 */ /* 0x000fe400078e0005 */
[----:B------:R-:W-:-:S07]  /*1dab0*/  IMAD.MOV.U32 R4, RZ, RZ, R14 ;  /* 0x000000ffff047224 */ /* 0x000fce00078e000e */
[----:B0-----:R-:W-:Y:S05]  /*1dac0*/  WARPSYNC.COLLECTIVE R15, `(.L_x_4788) ;  /* 0x000000000f087348 */ /* 0x001fea0003c00000 */
[----:B------:R1:W2:Y:S02]  /*1dad0*/  SHFL.IDX P6, R14, R13, R12, R11 ;  /* 0x0000000c0d0e7389 */ /* 0x0002a400000c000b */
[----:B012---:R-:W-:Y:S01]  /*1dae0*/  ENDCOLLECTIVE ;  /* 0x000000000000791b */ /* 0x007fe20003800000 */
.L_x_4788:
[----:B------:R-:W-:Y:S01]  /*1daf0*/  IMAD.MOV.U32 R2, RZ, RZ, R14 ;  /* 0x000000ffff027224 */ /* 0x000fe200078e000e */
[----:B------:R-:W-:Y:S06]  /*1db00*/  BRA `(.L_x_4789) ;  /* 0xffffffb000247947 */ /* 0x000fec000383ffff */
.L_x_4667:
[----:B-1----:R1:W2:Y:S02]  /*1db10*/  SYNCS.PHASECHK.TRANS64.TRYWAIT P0, [R23+URZ+0x38820], R0 ;  /* 0x03882000170075a7 */ /* 0x0022a4000800017f */
[----:B--2---:R-:W-:Y:S05]  /*1db20*/  @!P0 NANOSLEEP.SYNCS 0x989680 ;  /* 0x009896800000895d */ /* 0x004fea0003900000 */
[----:B------:R-:W2:Y:S02]  /*1db30*/  @!P0 SYNCS.PHASECHK.TRANS64 P0, [R23+URZ+0x38820], R0 ;  /* 0x03882000170085a7 */ /* 0x000ea4000800007f */
[----:B--2---:R-:W-:Y:S05]  /*1db40*/  @!P0 BRA `(.L_x_4667) ;  /* 0xfffffffc00f08947 */ /* 0x004fea000383ffff */
[----:B------:R-:W-:Y:S05]  /*1db50*/  BRA `(.L_x_4790) ;  /* 0xffffffb000cc7947 */ /* 0x000fea000383ffff */
.L_x_4670:
[----:B-1----:R1:W2:Y:S02]  /*1db60*/  SYNCS.PHASECHK.TRANS64.TRYWAIT P0, [R27+URZ+0x38860], R0 ;  /* 0x038860001b0075a7 */ /* 0x0022a4000800017f */
[----:B--2---:R-:W-:Y:S05]  /*1db70*/  @!P0 NANOSLEEP.SYNCS 0x989680 ;  /* 0x009896800000895d */ /* 0x004fea0003900000 */
[----:B------:R-:W2:Y:S02]  /*1db80*/  @!P0 SYNCS.PHASECHK.TRANS64 P0, [R27+URZ+0x38860], R0 ;  /* 0x038860001b0085a7 */ /* 0x000ea4000800007f */
[----:B--2---:R-:W-:Y:S05]  /*1db90*/  @!P0 BRA `(.L_x_4670) ;  /* 0xfffffffc00f08947 */ /* 0x004fea000383ffff */
[----:B------:R-:W-:Y:S05]  /*1dba0*/  BRA `(.L_x_4791) ;  /* 0xffffffb000dc7947 */ /* 0x000fea000383ffff */
.L_x_4671:
        /* <DEDUP_REMOVED lines=8> */
.L_x_4793:
[----:B------:R-:W-:Y:S05]  /*1dc30*/  BSYNC B0 ;  /* 0x0000000000007941 */ /* 0x000fea0003800000 */
.L_x_4792:
        /* <DEDUP_REMOVED lines=15> */
.L_x_4794:
        /* <DEDUP_REMOVED lines=39> */
.L_x_4795:
[----:B------:R-:W-:Y:S02]  /*1dfa0*/  IMAD.MOV.U32 R13, RZ, RZ, R5 ;  /* 0x000000ffff0d7224 */ /* 0x000fe400078e0005 */
[----:B------:R-:W-:-:S07]  /*1dfb0*/  IMAD.MOV.U32 R3, RZ, RZ, R14 ;  /* 0x000000ffff037224 */ /* 0x000fce00078e000e */
[----:B------:R-:W-:Y:S05]  /*1dfc0*/  WARPSYNC.COLLECTIVE R15, `(.L_x_4796) ;  /* 0x000000000f087348 */ /* 0x000fea0003c00000 */
[----:B------:R0:W1:Y:S02]  /*1dfd0*/  SHFL.IDX P6, R14, R13, R12, R11 ;  /* 0x0000000c0d0e7389 */ /* 0x00006400000c000b */
[----:B01----:R-:W-:Y:S01]  /*1dfe0*/  ENDCOLLECTIVE ;  /* 0x000000000000791b */ /* 0x003fe20003800000 */
.L_x_4796:
        /* <DEDUP_REMOVED lines=29> */
.L_x_4797:
[----:B------:R-:W-:Y:S02]  /*1e1c0*/  IMAD.MOV.U32 R13, RZ, RZ, R5 ;  /* 0x000000ffff0d7224 */ /* 0x000fe400078e0005 */
[----:B------:R-:W-:-:S07]  /*1e1d0*/  IMAD.MOV.U32 R7, RZ, RZ, R14 ;  /* 0x000000ffff077224 */ /* 0x000fce00078e000e */
[----:B------:R-:W-:Y:S05]  /*1e1e0*/  WARPSYNC.COLLECTIVE R15, `(.L_x_4798) ;  /* 0x000000000f087348 */ /* 0x000fea0003c00000 */
[----:B------:R0:W1:Y:S02]  /*1e1f0*/  SHFL.IDX P6, R14, R13, R12, R11 ;  /* 0x0000000c0d0e7389 */ /* 0x00006400000c000b */
[----:B01----:R-:W-:Y:S01]  /*1e200*/  ENDCOLLECTIVE ;  /* 0x000000000000791b */ /* 0x003fe20003800000 */
.L_x_4798:
        /* <DEDUP_REMOVED lines=29> */
.L_x_4799:
[----:B------:R-:W-:Y:S02]  /*1e3e0*/  IMAD.MOV.U32 R13, RZ, RZ, R5 ;  /* 0x000000ffff0d7224 */ /* 0x000fe400078e0005 */
[----:B------:R-:W-:-:S07]  /*1e3f0*/  IMAD.MOV.U32 R6, RZ, RZ, R14 ;  /* 0x000000ffff067224 */ /* 0x000fce00078e000e */
[----:B------:R-:W-:Y:S05]  /*1e400*/  WARPSYNC.COLLECTIVE R15, `(.L_x_4800) ;  /* 0x000000000f087348 */ /* 0x000fea0003c00000 */
[----:B------:R0:W1:Y:S02]  /*1e410*/  SHFL.IDX P6, R14, R13, R12, R11 ;  /* 0x0000000c0d0e7389 */ /* 0x00006400000c000b */
[----:B01----:R-:W-:Y:S01]  /*1e420*/  ENDCOLLECTIVE ;  /* 0x000000000000791b */ /* 0x003fe20003800000 */
.L_x_4800:
[----:B------:R-:W-:Y:S01]  /*1e430*/  IMAD.MOV.U32 R2, RZ, RZ, R14 ;  /* 0x000000ffff027224 */ /* 0x000fe200078e000e */
[----:B------:R-:W-:Y:S06]  /*1e440*/  BRA `(.L_x_4801) ;  /* 0xffffffb000747947 */ /* 0x000fec000383ffff */
.L_x_4678:
[----:B0-----:R0:W1:Y:S02]  /*1e450*/  SYNCS.PHASECHK.TRANS64.TRYWAIT P0, [R6+URZ+0x38840], R21 ;  /* 0x03884015060075a7 */ /* 0x001064000800017f */
[----:B-1----:R-:W-:Y:S05]  /*1e460*/  @!P0 NANOSLEEP.SYNCS 0x989680 ;  /* 0x009896800000895d */ /* 0x002fea0003900000 */
[----:B------:R-:W1:Y:S02]  /*1e470*/  @!P0 SYNCS.PHASECHK.TRANS64 P0, [R6+URZ+0x38840], R21 ;  /* 0x03884015060085a7 */ /* 0x000e64000800007f */
[----:B-1----:R-:W-:Y:S05]  /*1e480*/  @!P0 BRA `(.L_x_4678) ;  /* 0xfffffffc00f08947 */ /* 0x002fea000383ffff */
[----:B------:R-:W-:Y:S05]  /*1e490*/  BRA `(.L_x_4802) ;  /* 0xffffffb800047947 */ /* 0x000fea000383ffff */
.L_x_4679:
        /* <DEDUP_REMOVED lines=8> */
.L_x_4804:
[----:B------:R-:W-:Y:S05]  /*1e520*/  BSYNC B1 ;  /* 0x0000000000017941 */ /* 0x000fea0003800000 */
.L_x_4803:
        /* <DEDUP_REMOVED lines=9> */
.L_x_4805:
[----:B------:R-:W-:Y:S02]  /*1e5c0*/  IMAD.MOV.U32 R13, RZ, RZ, R27 ;  /* 0x000000ffff0d7224 */ /* 0x000fe400078e001b */
[----:B------:R-:W-:Y:S02]  /*1e5d0*/  IMAD.MOV.U32 R12, RZ, RZ, 0x1 ;  /* 0x00000001ff0c7424 */ /* 0x000fe400078e00ff */
[----:B------:R-:W-:-:S07]  /*1e5e0*/  IMAD.MOV.U32 R2, RZ, RZ, R14 ;  /* 0x000000ffff027224 */ /* 0x000fce00078e000e */
[----:B------:R-:W-:Y:S05]  /*1e5f0*/  WARPSYNC.COLLECTIVE R15, `(.L_x_4806) ;  /* 0x000000000f087348 */ /* 0x000fea0003c00000 */
[----:B------:R0:W1:Y:S02]  /*1e600*/  SHFL.IDX P6, R14, R13, R12, R11 ;  /* 0x0000000c0d0e7389 */ /* 0x00006400000c000b */
[----:B01----:R-:W-:Y:S01]  /*1e610*/  ENDCOLLECTIVE ;  /* 0x000000000000791b */ /* 0x003fe20003800000 */
.L_x_4806:
        /* <DEDUP_REMOVED lines=11> */
.L_x_4807:
[----:B------:R-:W-:Y:S02]  /*1e6d0*/  IMAD.MOV.U32 R13, RZ, RZ, R27 ;  /* 0x000000ffff0d7224 */ /* 0x000fe400078e001b */
[----:B------:R-:W-:Y:S02]  /*1e6e0*/  IMAD.MOV.U32 R12, RZ, RZ, 0x2 ;  /* 0x00000002ff0c7424 */ /* 0x000fe400078e00ff */
[----:B------:R-:W-:-:S07]  /*1e6f0*/  IMAD.MOV.U32 R2, RZ, RZ, R14 ;  /* 0x000000ffff027224 */ /* 0x000fce00078e000e */
[----:B------:R-:W-:Y:S05]  /*1e700*/  WARPSYNC.COLLECTIVE R15, `(.L_x_4808) ;  /* 0x000000000f087348 */ /* 0x000fea0003c00000 */
[----:B------:R0:W1:Y:S02]  /*1e710*/  SHFL.IDX P6, R14, R13, R12, R11 ;  /* 0x0000000c0d0e7389 */ /* 0x00006400000c000b */
[----:B01----:R-:W-:Y:S01]  /*1e720*/  ENDCOLLECTIVE ;  /* 0x000000000000791b */ /* 0x003fe20003800000 */
.L_x_4808:
        /* <DEDUP_REMOVED lines=11> */
.L_x_4809:
[----:B------:R-:W-:Y:S02]  /*1e7e0*/  IMAD.MOV.U32 R13, RZ, RZ, R27 ;  /* 0x000000ffff0d7224 */ /* 0x000fe400078e001b */
[----:B------:R-:W-:Y:S02]  /*1e7f0*/  IMAD.MOV.U32 R12, RZ, RZ, 0x3 ;  /* 0x00000003ff0c7424 */ /* 0x000fe400078e00ff */
[----:B------:R-:W-:-:S07]  /*1e800*/  IMAD.MOV.U32 R2, RZ, RZ, R14 ;  /* 0x000000ffff027224 */ /* 0x000fce00078e000e */
[----:B------:R-:W-:Y:S05]  /*1e810*/  WARPSYNC.COLLECTIVE R15, `(.L_x_4810) ;  /* 0x000000000f087348 */ /* 0x000fea0003c00000 */
[----:B------:R0:W1:Y:S02]  /*1e820*/  SHFL.IDX P6, R14, R13, R12, R11 ;  /* 0x0000000c0d0e7389 */ /* 0x00006400000c000b */
[----:B01----:R-:W-:Y:S01]  /*1e830*/  ENDCOLLECTIVE ;  /* 0x000000000000791b */ /* 0x003fe20003800000 */
.L_x_4810:
        /* <DEDUP_REMOVED lines=11> */
.L_x_4811:
[----:B------:R-:W-:Y:S01]  /*1e8f0*/  IMAD.MOV.U32 R2, RZ, RZ, R14 ;  /* 0x000000ffff027224 */ /* 0x000fe200078e000e */
[----:B------:R-:W-:Y:S06]  /*1e900*/  BRA `(.L_x_4812) ;  /* 0xffffffb400947947 */ /* 0x000fec000383ffff */
.L_x_4684:
[----:B---3--:R3:W4:Y:S02]  /*1e910*/  SYNCS.PHASECHK.TRANS64.TRYWAIT P0, [R6+URZ+0x38860], R21 ;  /* 0x03886015060075a7 */ /* 0x008724000800017f */
[----:B----4-:R-:W-:Y:S05]  /*1e920*/  @!P0 NANOSLEEP.SYNCS 0x989680 ;  /* 0x009896800000895d */ /* 0x010fea0003900000 */
[----:B------:R-:W4:Y:S02]  /*1e930*/  @!P0 SYNCS.PHASECHK.TRANS64 P0, [R6+URZ+0x38860], R21 ;  /* 0x03886015060085a7 */ /* 0x000f24000800007f */
[----:B----4-:R-:W-:Y:S05]  /*1e940*/  @!P0 BRA `(.L_x_4684) ;  /* 0xfffffffc00f08947 */ /* 0x010fea000383ffff */
[----:B------:R-:W-:Y:S05]  /*1e950*/  BRA `(.L_x_4813) ;  /* 0xffffffb400e47947 */ /* 0x000fea000383ffff */
.L_x_4685:
[----:B------:R-:W-:Y:S01]  /*1e960*/  BSSY B1, `(.L_x_4814) ;  /* 0x0000008000017945 */ /* 0x000fe20003800000 */
[----:B------:R-:W-:Y:S02]  /*1e970*/  IMAD.MOV.U32 R13, RZ, RZ, R10 ;  /* 0x000000ffff0d7224 */ /* 0x000fe400078e000a */
[----:B------:R-:W-:Y:S02]  /*1e980*/  IMAD.MOV.U32 R12, RZ, RZ, RZ ;  /* 0x000000ffff0c7224 */ /* 0x000fe400078e00ff */
[----:B------:R-:W-:Y:S02]  /*1e990*/  IMAD.MOV.U32 R11, RZ, RZ, 0x181f ;  /* 0x0000181fff0b7424 */ /* 0x000fe400078e00ff */
[----:B------:R-:W-:-:S07]  /*1e9a0*/  IMAD.MOV.U32 R15, RZ, RZ, -0x1 ;  /* 0xffffffffff0f7424 */ /* 0x000fce00078e00ff */
[----:B0-23--:R-:W-:Y:S05]  /*1e9b0*/  WARPSYNC.COLLECTIVE R15, `(.L_x_4815) ;  /* 0x000000000f087348 */ /* 0x00dfea0003c00000 */
[----:B------:R1:W4:Y:S02]  /*1e9c0*/  SHFL.IDX P6, R14, R13, R12, R11 ;  /* 0x0000000c0d0e7389 */ /* 0x00032400000c000b */
[----:B01234-:R-:W-:Y:S01]  /*1e9d0*/  ENDCOLLECTIVE ;  /* 0x000000000000791b */ /* 0x01ffe20003800000 */
.L_x_4815:
[----:B------:R-:W-:Y:S05]  /*1e9e0*/  BSYNC B1 ;  /* 0x0000000000017941 */ /* 0x000fea0003800000 */
.L_x_4814:
[----:B------:R-:W-:Y:S01]  /*1e9f0*/  IMAD.MOV.U32 R13, RZ, RZ, R9 ;  /* 0x000000ffff0d7224 */ /* 0x000fe200078e0009 */
[C---:B------:R-:W-:Y:S01]  /*1ea00*/  LOP3.LUT P2, RZ, R22.reuse, 0x40, RZ, 0xc0, !PT ;  /* 0x0000004016ff7812 */ /* 0x040fe2000784c0ff */
[----:B------:R-:W-:Y:S01]  /*1ea10*/  IMAD.MOV.U32 R12, RZ, RZ, RZ ;  /* 0x000000ffff0c7224 */ /* 0x000fe200078e00ff */
[C---:B------:R-:W-:Y:S01]  /*1ea20*/  LOP3.LUT P1, RZ, R22.reuse, 0x20, RZ, 0xc0, !PT ;  /* 0x0000002016ff7812 */ /* 0x040fe2000782c0ff */
[----:B------:R-:W-:Y:S01]  /*1ea30*/  IMAD.MOV.U32 R11, RZ, RZ, 0x181f ;  /* 0x0000181fff0b7424 */ /* 0x000fe200078e00ff */
[----:B------:R-:W-:Y:S01]  /*1ea40*/  LOP3.LUT R22, R22, 0xfff7ffff, RZ, 0xc0, !PT ;  /* 0xfff7ffff16167812 */ /* 0x000fe200078ec0ff */
[----:B------:R-:W-:Y:S02]  /*1ea50*/  IMAD.MOV.U32 R15, RZ, RZ, -0x1 ;  /* 0xffffffffff0f7424 */ /* 0x000fe400078e00ff */
[----:B------:R-:W-:Y:S01]  /*1ea60*/  IMAD.MOV.U32 R3, RZ, RZ, R14 ;  /* 0x000000ffff037224 */ /* 0x000fe200078e000e */
[----:B------:R-:W-:Y:S01]  /*1ea70*/  @P3 LOP3.LUT R22, R22, 0x80000, RZ, 0xfc, !PT ;  /* 0x0008000016163812 */ /* 0x000fe200078efcff */
[----:B------:R-:W-:-:S07]  /*1ea80*/  IMAD R17, R17, 0x2, R23 ;  /* 0x0000000211117824 */ /* 0x000fce00078e0217 */
[----:B------:R-:W-:Y:S05]  /*1ea90*/  WARPSYNC.COLLECTIVE R15, `(.L_x_4816) ;  /* 0x000000000f087348 */ /* 0x000fea0003c00000 */
[----:B------:R0:W1:Y:S02]  /*1eaa0*/  SHFL.IDX P6, R14, R13, R12, R11 ;  /* 0x0000000c0d0e7389 */ /* 0x00006400000c000b */
[----:B01----:R-:W-:Y:S01]  /*1eab0*/  ENDCOLLECTIVE ;  /* 0x000000000000791b */ /* 0x003fe20003800000 */
.L_x_4816:
        /* <DEDUP_REMOVED lines=17> */
.L_x_4817:
        /* <DEDUP_REMOVED lines=16> */
.L_x_4818:
        /* <DEDUP_REMOVED lines=19> */
.L_x_4819:
        /* <DEDUP_REMOVED lines=14> */
.L_x_4820:
        /* <DEDUP_REMOVED lines=16> */
.L_x_4821:
        /* <DEDUP_REMOVED lines=14> */
.L_x_4822:
[----:B------:R-:W-:Y:S05]  /*1f0c0*/  BRA `(.L_x_4823) ;  /* 0xffffffb400507947 */ /* 0x000fea000383ffff */
.L_x_4693:
        /* <DEDUP_REMOVED lines=8> */
.L_x_4825:
[----:B------:R-:W-:Y:S05]  /*1f150*/  BSYNC B0 ;  /* 0x0000000000007941 */ /* 0x000fea0003800000 */
.L_x_4824:
        /* <DEDUP_REMOVED lines=9> */
.L_x_4826:
        /* <DEDUP_REMOVED lines=18> */
.L_x_4827:
[----:B------:R-:W-:Y:S01]  /*1f310*/  IMAD.MOV.U32 R12, RZ, RZ, 0x2 ;  /* 0x00000002ff0c7424 */ /* 0x000fe200078e00ff */
[----:B------:R-:W-:-:S05]  /*1f320*/  SEL R5, R14, RZ, P1 ;  /* 0x000000ff0e057207 */ /* 0x000fca0000800000 */
[----:B------:R-:W-:-:S04]  /*1f330*/  IMAD.IADD R5, R2, 0x1, R5 ;  /* 0x0000000102057824 */ /* 0x000fc800078e0205 */
[----:B------:R-:W-:-:S07]  /*1f340*/  IMAD.MOV.U32 R13, RZ, RZ, R5 ;  /* 0x000000ffff0d7224 */ /* 0x000fce00078e0005 */
[----:B------:R-:W-:Y:S05]  /*1f350*/  WARPSYNC.COLLECTIVE R15, `(.L_x_4828) ;  /* 0x000000000f087348 */ /* 0x000fea0003c00000 */
[----:B------:R0:W1:Y:S02]  /*1f360*/  SHFL.UP P6, R14, R13, R12, R11 ;  /* 0x0400000c0d0e7389 */ /* 0x00006400000c000b */
[----:B01----:R-:W-:Y:S01]  /*1f370*/  ENDCOLLECTIVE ;  /* 0x000000000000791b */ /* 0x003fe20003800000 */
.L_x_4828:
[----:B------:R-:W-:Y:S01]  /*1f380*/  IMAD.MOV.U32 R12, RZ, RZ, 0x4 ;  /* 0x00000004ff0c7424 */ /* 0x000fe200078e00ff */
[----:B------:R-:W-:-:S05]  /*1f390*/  SEL R6, R14, RZ, P2 ;  /* 0x000000ff0e067207 */ /* 0x000fca0001000000 */
[----:B------:R-:W-:-:S04]  /*1f3a0*/  IMAD.IADD R6, R5, 0x1, R6 ;  /* 0x0000000105067824 */ /* 0x000fc800078e0206 */
[----:B------:R-:W-:-:S07]  /*1f3b0*/  IMAD.MOV.U32 R13, RZ, RZ, R6 ;  /* 0x000000ffff0d7224 */ /* 0x000fce00078e0006 */
[----:B------:R-:W-:Y:S05]  /*1f3c0*/  WARPSYNC.COLLECTIVE R15, `(.L_x_4829) ;  /* 0x000000000f087348 */ /* 0x000fea0003c00000 */
[----:B------:R0:W1:Y:S02]  /*1f3d0*/  SHFL.UP P6, R14, R13, R12, R11 ;  /* 0x0400000c0d0e7389 */ /* 0x00006400000c000b */
[----:B01----:R-:W-:Y:S01]  /*1f3e0*/  ENDCOLLECTIVE ;  /* 0x000000000000791b */ /* 0x003fe20003800000 */
.L_x_4829:
[----:B------:R-:W-:Y:S01]  /*1f3f0*/  IMAD.MOV.U32 R12, RZ, RZ, 0x8 ;  /* 0x00000008ff0c7424 */ /* 0x000fe200078e00ff */
[----:B------:R-:W-:-:S05]  /*1f400*/  SEL R7, R14, RZ, P3 ;  /* 0x000000ff0e077207 */ /* 0x000fca0001800000 */
[----:B------:R-:W-:-:S04]  /*1f410*/  IMAD.IADD R7, R6, 0x1, R7 ;  /* 0x0000000106077824 */ /* 0x000fc800078e0207 */
[----:B------:R-:W-:-:S07]  /*1f420*/  IMAD.MOV.U32 R13, RZ, RZ, R7 ;  /* 0x000000ffff0d7224 */ /* 0x000fce00078e0007 */
[----:B------:R-:W-:Y:S05]  /*1f430*/  WARPSYNC.COLLECTIVE R15, `(.L_x_4830) ;  /* 0x000000000f087348 */ /* 0x000fea0003c00000 */
[----:B------:R0:W1:Y:S02]  /*1f440*/  SHFL.UP P6, R14, R13, R12, R11 ;  /* 0x0400000c0d0e7389 */ /* 0x00006400000c000b */
[----:B01----:R-:W-:Y:S01]  /*1f450*/  ENDCOLLECTIVE ;  /* 0x000000000000791b */ /* 0x003fe20003800000 */
.L_x_4830:
[----:B------:R-:W-:Y:S01]  /*1f460*/  IMAD.MOV.U32 R12, RZ, RZ, 0x10 ;  /* 0x00000010ff0c7424 */ /* 0x000fe200078e00ff */
[----:B------:R-:W-:-:S05]  /*1f470*/  SEL R14, R14, RZ, P4 ;  /* 0x000000ff0e0e7207 */ /* 0x000fca0002000000 */
[----:B------:R-:W-:-:S04]  /*1f480*/  IMAD.IADD R5, R7, 0x1, R14 ;  /* 0x0000000107057824 */ /* 0x000fc800078e020e */
[----:B------:R-:W-:-:S07]  /*1f490*/  IMAD.MOV.U32 R13, RZ, RZ, R5 ;  /* 0x000000ffff0d7224 */ /* 0x000fce00078e0005 */
[----:B------:R-:W-:Y:S05]  /*1f4a0*/  WARPSYNC.COLLECTIVE R15, `(.L_x_4831) ;  /* 0x000000000f087348 */ /* 0x000fea0003c00000 */
[----:B------:R0:W1:Y:S02]  /*1f4b0*/  SHFL.UP P6, R14, R13, R12, R11 ;  /* 0x0400000c0d0e7389 */ /* 0x00006400000c000b */
[----:B01----:R-:W-:Y:S01]  /*1f4c0*/  ENDCOLLECTIVE ;  /* 0x000000000000791b */ /* 0x003fe20003800000 */
.L_x_4831:
        /* <DEDUP_REMOVED lines=8> */
.L_x_4832:
[----:B------:R-:W-:Y:S05]  /*1f550*/  BRA `(.L_x_4833) ;  /* 0xffffffb400e47947 */ /* 0x000fea000383ffff */
.L_x_4698:
        /* <DEDUP_REMOVED lines=8> */
.L_x_4835:
[----:B------:R-:W-:Y:S05]  /*1f5e0*/  BSYNC B0 ;  /* 0x0000000000007941 */ /* 0x000fea0003800000 */
.L_x_4834:
        /* <DEDUP_REMOVED lines=8> */
.L_x_4836:
[----:B------:R-:W-:Y:S01]  /*1f670*/  IMAD.MOV.U32 R12, RZ, RZ, 0x4 ;  /* 0x00000004ff0c7424 */ /* 0x000fe200078e00ff */
[----:B------:R-:W-:-:S05]  /*1f680*/  SEL R14, R14, RZ, P2 ;  /* 0x000000ff0e0e7207 */ /* 0x000fca0001000000 */
[----:B------:R-:W-:-:S04]  /*1f690*/  IMAD.IADD R3, R13, 0x1, R14 ;  /* 0x000000010d037824 */ /* 0x000fc800078e020e */
[----:B------:R-:W-:-:S07]  /*1f6a0*/  IMAD.MOV.U32 R13, RZ, RZ, R3 ;  /* 0x000000ffff0d7224 */ /* 0x000fce00078e0003 */
[----:B------:R-:W-:Y:S05]  /*1f6b0*/  WARPSYNC.COLLECTIVE R15, `(.L_x_4837) ;  /* 0x000000000f087348 */ /* 0x000fea0003c00000 */
[----:B------:R0:W1:Y:S02]  /*1f6c0*/  SHFL.UP P6, R14, R13, R12, R11 ;  /* 0x0400000c0d0e7389 */ /* 0x00006400000c000b */
[----:B01----:R-:W-:Y:S01]  /*1f6d0*/  ENDCOLLECTIVE ;  /* 0x000000000000791b */ /* 0x003fe20003800000 */
.L_x_4837:
[----:B------:R-:W-:Y:S01]  /*1f6e0*/  IMAD.MOV.U32 R12, RZ, RZ, 0x8 ;  /* 0x00000008ff0c7424 */ /* 0x000fe200078e00ff */
[----:B------:R-:W-:-:S05]  /*1f6f0*/  SEL R14, R14, RZ, P3 ;  /* 0x000000ff0e0e7207 */ /* 0x000fca0001800000 */
[----:B------:R-:W-:-:S04]  /*1f700*/  IMAD.IADD R5, R3, 0x1, R14 ;  /* 0x0000000103057824 */ /* 0x000fc800078e020e */
[----:B------:R-:W-:-:S07]  /*1f710*/  IMAD.MOV.U32 R13, RZ, RZ, R5 ;  /* 0x000000ffff0d7224 */ /* 0x000fce00078e0005 */
[----:B------:R-:W-:Y:S05]  /*1f720*/  WARPSYNC.COLLECTIVE R15, `(.L_x_4838) ;  /* 0x000000000f087348 */ /* 0x000fea0003c00000 */
[----:B------:R0:W1:Y:S02]  /*1f730*/  SHFL.UP P6, R14, R13, R12, R11 ;  /* 0x0400000c0d0e7389 */ /* 0x00006400000c000b */
[----:B01----:R-:W-:Y:S01]  /*1f740*/  ENDCOLLECTIVE ;  /* 0x000000000000791b */ /* 0x003fe20003800000 */
.L_x_4838:
[----:B------:R-:W-:Y:S01]  /*1f750*/  IMAD.MOV.U32 R12, RZ, RZ, 0x10 ;  /* 0x00000010ff0c7424 */ /* 0x000fe200078e00ff */
[----:B------:R-:W-:-:S05]  /*1f760*/  SEL R6, R14, RZ, P4 ;  /* 0x000000ff0e067207 */ /* 0x000fca0002000000 */
[----:B------:R-:W-:-:S04]  /*1f770*/  IMAD.IADD R6, R5, 0x1, R6 ;  /* 0x0000000105067824 */ /* 0x000fc800078e0206 */
[----:B------:R-:W-:-:S07]  /*1f780*/  IMAD.MOV.U32 R13, RZ, RZ, R6 ;  /* 0x000000ffff0d7224 */ /* 0x000fce00078e0006 */
[----:B------:R-:W-:Y:S05]  /*1f790*/  WARPSYNC.COLLECTIVE R15, `(.L_x_4839) ;  /* 0x000000000f087348 */ /* 0x000fea0003c00000 */
[----:B------:R0:W1:Y:S02]  /*1f7a0*/  SHFL.UP P6, R14, R13, R12, R11 ;  /* 0x0400000c0d0e7389 */ /* 0x00006400000c000b */
[----:B01----:R-:W-:Y:S01]  /*1f7b0*/  ENDCOLLECTIVE ;  /* 0x000000000000791b */ /* 0x003fe20003800000 */
.L_x_4839:
        /* <DEDUP_REMOVED lines=8> */
.L_x_4840:
[----:B------:R-:W-:Y:S05]  /*1f840*/  BRA `(.L_x_4841) ;  /* 0xffffffb400c47947 */ /* 0x000fea000383ffff */
.L_x_4700:
[----:B------:R-:W-:Y:S01]  /*1f850*/  BSSY B0, `(.L_x_4842) ;  /* 0x0000006000007945 */ /* 0x000fe20003800000 */
[----:B------:R-:W-:Y:S01]  /*1f860*/  PLOP3.LUT P6, PT, P6, PT, PT, 0x8, 0x0 ;  /* 0x000000000000781c */ /* 0x000fe200037ce170 */
[----:B------:R-:W-:-:S12]  /*1f870*/  IMAD.MOV.U32 R15, RZ, RZ, -0x1 ;  /* 0xffffffffff0f7424 */ /* 0x000fd800078e00ff */
[----:B0-----:R-:W-:Y:S05]  /*1f880*/  WARPSYNC.COLLECTIVE R15, `(.L_x_4843) ;  /* 0x000000000f087348 */ /* 0x001fea0003c00000 */
[----:B------:R-:W-:Y:S01]  /*1f890*/  VOTE.ANY R14, PT, P6 ;  /* 0x00000000000e7806 */ /* 0x000fe200030e0100 */
[----:B0-----:R-:W-:Y:S06]  /*1f8a0*/  ENDCOLLECTIVE ;  /* 0x000000000000791b */ /* 0x001fec0003800000 */
.L_x_4843:
[----:B------:R-:W-:Y:S05]  /*1f8b0*/  BSYNC B0 ;  /* 0x0000000000007941 */ /* 0x000fea0003800000 */
.L_x_4842:
        /* <DEDUP_REMOVED lines=9> */
.L_x_4844:
[----:B------:R-:W-:Y:S01]  /*1f950*/  IMAD.MOV.U32 R17, RZ, RZ, R14 ;  /* 0x000000ffff117224 */ /* 0x000fe200078e000e */
[----:B------:R-:W-:Y:S06]  /*1f960*/  BRA `(.L_x_4845) ;  /* 0xffffffb400b47947 */ /* 0x000fec000383ffff */
.L_x_4702:
[----:B------:R-:W-:Y:S01]  /*1f970*/  BSSY B0, `(.L_x_4846) ;  /* 0x0000007000007945 */ /* 0x000fe20003800000 */
[----:B------:R-:W-:Y:S02]  /*1f980*/  IMAD.MOV.U32 R13, RZ, RZ, R3 ;  /* 0x000000ffff0d7224 */ /* 0x000fe400078e0003 */
[----:B------:R-:W-:Y:S02]  /*1f990*/  IMAD.MOV.U32 R11, RZ, RZ, 0x1f ;  /* 0x0000001fff0b7424 */ /* 0x000fe400078e00ff */
[----:B------:R-:W-:-:S07]  /*1f9a0*/  IMAD.MOV.U32 R15, RZ, RZ, -0x1 ;  /* 0xffffffffff0f7424 */ /* 0x000fce00078e00ff */
[----:B012---:R-:W-:Y:S05]  /*1f9b0*/  WARPSYNC.COLLECTIVE R15, `(.L_x_4847) ;  /* 0x000000000f087348 */ /* 0x007fea0003c00000 */
[----:B------:R3:W4:Y:S02]  /*1f9c0*/  SHFL.IDX P6, R14, R13, R12, R11 ;  /* 0x0000000c0d0e7389 */ /* 0x00072400000c000b */
[----:B01234-:R-:W-:Y:S01]  /*1f9d0*/  ENDCOLLECTIVE ;  /* 0x000000000000791b */ /* 0x01ffe20003800000 */
.L_x_4847:
[----:B------:R-:W-:Y:S05]  /*1f9e0*/  BSYNC B0 ;  /* 0x0000000000007941 */ /* 0x000fea0003800000 */
.L_x_4846:
[----:B------:R-:W-:Y:S05]  /*1f9f0*/  BRA `(.L_x_4701) ;  /* 0xffffffb400ac7947 */ /* 0x000fea000383ffff */
.L_x_4706:
[----:B0-----:R0:W1:Y:S02]  /*1fa00*/  SYNCS.PHASECHK.TRANS64.TRYWAIT P0, [R4+URZ+0x38820], R0 ;  /* 0x03882000040075a7 */ /* 0x001064000800017f */
[----:B-1----:R-:W-:Y:S05]  /*1fa10*/  @!P0 NANOSLEEP.SYNCS 0x989680 ;  /* 0x009896800000895d */ /* 0x002fea0003900000 */
[----:B------:R-:W1:Y:S02]  /*1fa20*/  @!P0 SYNCS.PHASECHK.TRANS64 P0, [R4+URZ+0x38820], R0 ;  /* 0x03882000040085a7 */ /* 0x000e64000800007f */
[----:B-1----:R-:W-:Y:S05]  /*1fa30*/  @!P0 BRA `(.L_x_4706) ;  /* 0xfffffffc00f08947 */ /* 0x002fea000383ffff */
[----:B------:R-:W-:Y:S05]  /*1fa40*/  BRA `(.L_x_4848) ;  /* 0xffffffb800987947 */ /* 0x000fea000383ffff */
.L_x_4707:
        /* <DEDUP_REMOVED lines=11> */
.L_x_4850:
[----:B------:R-:W-:Y:S05]  /*1fb00*/  BSYNC B0 ;  /* 0x0000000000007941 */ /* 0x000fea0003800000 */
.L_x_4849:
[----:B------:R-:W-:Y:S05]  /*1fb10*/  BRA `(.L_x_4851) ;  /* 0xffffffb800807947 */ /* 0x000fea000383ffff */
.L_x_4708:
[----:B------:R-:W-:Y:S01]  /*1fb20*/  BSSY B0, `(.L_x_4852) ;  /* 0x0000006000007945 */ /* 0x000fe20003800000 */
[----:B------:R-:W-:-:S07]  /*1fb30*/  IMAD.MOV.U32 R15, RZ, RZ, -0x1 ;  /* 0xffffffffff0f7424 */ /* 0x000fce00078e00ff */
[----:B0-23--:R-:W-:Y:S05]  /*1fb40*/  WARPSYNC.COLLECTIVE R15, `(.L_x_4853) ;  /* 0x000000000f0c7348 */ /* 0x00dfea0003c00000 */
[----:B------:R-:W-:Y:S02]  /*1fb50*/  ELECT P6, UR62, PT ;  /* 0x00000000003e782f */ /* 0x000fe400038c0000 */
[----:B------:R-:W-:Y:S01]  /*1fb60*/  MOV R14, UR62 ;  /* 0x0000003e000e7c02 */ /* 0x000fe20008000f00 */
[----:B0-23--:R-:W-:Y:S10]  /*1fb70*/  ENDCOLLECTIVE ;  /* 0x000000000000791b */ /* 0x00dff40003800000 */
.L_x_4853:
[----:B------:R-:W-:Y:S05]  /*1fb80*/  BSYNC B0 ;  /* 0x0000000000007941 */ /* 0x000fea0003800000 */
.L_x_4852:
[----:B------:R-:W-:Y:S05]  /*1fb90*/  BRA `(.L_x_4854) ;  /* 0xffffffb800747947 */ /* 0x000fea000383ffff */
.L_x_4710:
[----:B0-----:R0:W1:Y:S02]  /*1fba0*/  SYNCS.PHASECHK.TRANS64.TRYWAIT P1, [R5+URZ+0x38840], R0 ;  /* 0x03884000050075a7 */ /* 0x001064000802017f */
[----:B-1----:R-:W-:Y:S05]  /*1fbb0*/  @!P1 NANOSLEEP.SYNCS 0x989680 ;  /* 0x009896800000995d */ /* 0x002fea0003900000 */
[----:B------:R-:W1:Y:S02]  /*1fbc0*/  @!P1 SYNCS.PHASECHK.TRANS64 P1, [R5+URZ+0x38840], R0 ;  /* 0x03884000050095a7 */ /* 0x000e64000802007f */
[----:B-1----:R-:W-:Y:S05]  /*1fbd0*/  @!P1 BRA `(.L_x_4710) ;  /* 0xfffffffc00f09947 */ /* 0x002fea000383ffff */
[----:B------:R-:W-:Y:S05]  /*1fbe0*/  BRA `(.L_x_4855) ;  /* 0xffffffb800947947 */ /* 0x000fea000383ffff */
.L_x_4712:
[----:B-1----:R1:W4:Y:S02]  /*1fbf0*/  SYNCS.PHASECHK.TRANS64.TRYWAIT P1, [R25+URZ+0x38840], R2 ;  /* 0x03884002190075a7 */ /* 0x002324000802017f */
[----:B----4-:R-:W-:Y:S05]  /*1fc00*/  @!P1 NANOSLEEP.SYNCS 0x989680 ;  /* 0x009896800000995d */ /* 0x010fea0003900000 */
[----:B------:R-:W4:Y:S02]  /*1fc10*/  @!P1 SYNCS.PHASECHK.TRANS64 P1, [R25+URZ+0x38840], R2 ;  /* 0x03884002190095a7 */ /* 0x000f24000802007f */
[----:B----4-:R-:W-:Y:S05]  /*1fc20*/  @!P1 BRA `(.L_x_4712) ;  /* 0xfffffffc00f09947 */ /* 0x010fea000383ffff */
[----:B------:R-:W-:Y:S05]  /*1fc30*/  BRA `(.L_x_4856) ;  /* 0xffffffb800a07947 */ /* 0x000fea000383ffff */
.L_x_4714:
[----:B----4-:R4:W0:Y:S02]  /*1fc40*/  SYNCS.PHASECHK.TRANS64.TRYWAIT P1, [R5+URZ+0x38860], R0 ;  /* 0x03886000050075a7 */ /* 0x010824000802017f */
[----:B0-----:R-:W-:Y:S05]  /*1fc50*/  @!P1 NANOSLEEP.SYNCS 0x989680 ;  /* 0x009896800000995d */ /* 0x001fea0003900000 */
[----:B------:R-:W0:Y:S02]  /*1fc60*/  @!P1 SYNCS.PHASECHK.TRANS64 P1, [R5+URZ+0x38860], R0 ;  /* 0x03886000050095a7 */ /* 0x000e24000802007f */
[----:B0-----:R-:W-:Y:S05]  /*1fc70*/  @!P1 BRA `(.L_x_4714) ;  /* 0xfffffffc00f09947 */ /* 0x001fea000383ffff */
[----:B------:R-:W-:Y:S05]  /*1fc80*/  BRA `(.L_x_4857) ;  /* 0xffffffb8009c7947 */ /* 0x000fea000383ffff */
.L_x_4858:
        /* <DEDUP_REMOVED lines=15> */
.L_x_15647:


//--------------------- .text._ZN7cutlass13device_kernelIN5flash11enable_sm90INS1_16FlashAttnFwdSm90INS1_25CollectiveMainloopFwdSm90ILi2EN4cute5tupleIJNS5_1CILi1EEES8_S8_EEENS6_IJNS7_ILi64EEESA_SA_EEELi512ENS_10bfloat16_tEfNS_4arch4Sm90ELb0ELb1ELb1ELb0ELb1ELb0ELb0ELb0ELb0ELb1ELb0ELb0EEENS1_21CollectiveEpilogueFwdINS6_IJSA_NS7_ILi512EEESA_EEES9_SC_SE_Li256ELb0ELb1ELb0ELb0EEENS1_30DynamicPersistentTileSchedulerILi256ELi128ELb0ELb1ELb1EEEEEEEEEvNT_6ParamsE --------------------------
	.section	.text._ZN7cutlass13device_kernelIN5flash11enable_sm90INS1_16FlashAttnFwdSm90INS1_25CollectiveMainloopFwdSm90ILi2EN4cute5tupleIJNS5_1CILi1EEES8_S8_EEENS6_IJNS7_ILi64EEESA_SA_EEELi512ENS_10bfloat16_tEfNS_4arch4Sm90ELb0ELb1ELb1ELb0ELb1ELb0ELb0ELb0ELb0ELb1ELb0ELb0EEENS1_21CollectiveEpilogueFwdINS6_IJSA_NS7_ILi512EEESA_EEES9_SC_SE_Li256ELb0ELb1ELb0ELb0EEENS1_30DynamicPersistentTileSchedulerILi256ELi128ELb0ELb1ELb1EEEEEEEEEvNT_6ParamsE,"ax",@progbits
	.align	128
.text._ZN7cutlass13device_kernelIN5flash11enable_sm90INS1_16FlashAttnFwdSm90INS1_25CollectiveMainloopFwdSm90ILi2EN4cute5tupleIJNS5_1CILi1EEES8_S8_EEENS6_IJNS7_ILi64EEESA_SA_EEELi512ENS_10bfloat16_tEfNS_4arch4Sm90ELb0ELb1ELb1ELb0ELb1ELb0ELb0ELb0ELb0ELb1ELb0ELb0EEENS1_21CollectiveEpilogueFwdINS6_IJSA_NS7_ILi512EEESA_EEES9_SC_SE_Li256ELb0ELb1ELb0ELb0EEENS1_30DynamicPersistentTileSchedulerILi256ELi128ELb0ELb1ELb1EEEEEEEEEvNT_6ParamsE:
        .type           _ZN7cutlass13device_kernelIN5flash11enable_sm90INS1_16FlashAttnFwdSm90INS1_25CollectiveMainloopFwdSm90ILi2EN4cute5tupleIJNS5_1CILi1EEES8_S8_EEENS6_IJNS7_ILi64EEESA_SA_EEELi512ENS_10bfloat16_tEfNS_4arch4Sm90ELb0ELb1ELb1ELb0ELb1ELb0ELb0ELb0ELb0ELb1ELb0ELb0EEENS1_21CollectiveEpilogueFwdINS6_IJSA_NS7_ILi512EEESA_EEES9_SC_SE_Li256ELb0ELb1ELb0ELb0EEENS1_30DynamicPersistentTileSchedulerILi256ELi128ELb0ELb1ELb1EEEEEEEEEvNT_6ParamsE,@function
        .size           _ZN7cutlass13device_kernelIN5flash11enable_sm90INS1_16FlashAttnFwdSm90INS1_25CollectiveMainloopFwdSm90ILi2EN4cute5tupleIJNS5_1CILi1EEES8_S8_EEENS6_IJNS7_ILi64EEESA_SA_EEELi512ENS_10bfloat16_tEfNS_4arch4Sm90ELb0ELb1ELb1ELb0ELb1ELb0ELb0ELb0ELb0ELb1ELb0ELb0EEENS1_21CollectiveEpilogueFwdINS6_IJSA_NS7_ILi512EEESA_EEES9_SC_SE_Li256ELb0ELb1ELb0ELb0EEENS1_30DynamicPersistentTileSchedulerILi256ELi128ELb0ELb1ELb1EEEEEEEEEvNT_6ParamsE,(.L_x_15648 - _ZN7cutlass13device_kernelIN5flash11enable_sm90INS1_16FlashAttnFwdSm90INS1_25CollectiveMainloopFwdSm90ILi2EN4cute5tupleIJNS5_1CILi1EEES8_S8_EEENS6_IJNS7_ILi64EEESA_SA_EEELi512ENS_10bfloat16_tEfNS_4arch4Sm90ELb0ELb1ELb1ELb0ELb1ELb0ELb0ELb0ELb0ELb1ELb0ELb0EEENS1_21CollectiveEpilogueFwdINS6_IJSA_NS7_ILi512EEESA_EEES9_SC_SE_Li256ELb0ELb1ELb0ELb0EEENS1_30DynamicPersistentTileSchedulerILi256ELi128ELb0ELb1ELb1EEEEEEEEEvNT_6ParamsE)
        .other          _ZN7cutlass13device_kernelIN5flash11enable_sm90INS1_16FlashAttnFwdSm90INS1_25CollectiveMainloopFwdSm90ILi2EN4cute5tupleIJNS5_1CILi1EEES8_S8_EEENS6_IJNS7_ILi64EEESA_SA_EEELi512ENS_10bfloat16_tEfNS_4arch4Sm90ELb0ELb1ELb1ELb0ELb1ELb0ELb0ELb0ELb0ELb1ELb0ELb0EEENS1_21CollectiveEpilogueFwdINS6_IJSA_NS7_ILi512EEESA_EEES9_SC_SE_Li256ELb0ELb1ELb0ELb0EEENS1_30DynamicPersistentTileSchedulerILi256ELi128ELb0ELb1ELb1EEEEEEEEEvNT_6ParamsE,@"STO_CUDA_ENTRY STV_DEFAULT"
_ZN7cutlass13device_kernelIN5flash11enable_sm90INS1_16FlashAttnFwdSm90INS1_25CollectiveMainloopFwdSm90ILi2EN4cute5tupleIJNS5_1CILi1EEES8_S8_EEENS6_IJNS7_ILi64EEESA_SA_EEELi512ENS_10bfloat16_tEfNS_4arch4Sm90ELb0ELb1ELb1ELb0ELb1ELb0ELb0ELb0ELb0ELb1ELb0ELb0EEENS1_21CollectiveEpilogueFwdINS6_IJSA_NS7_ILi512EEESA_EEES9_SC_SE_Li256ELb0ELb1ELb0ELb0EEENS1_30DynamicPersistentTileSchedulerILi256ELi128ELb0ELb1ELb1EEEEEEEEEvNT_6ParamsE:
        /* <DEDUP_REMOVED lines=41> */
.L_x_4859:
        /* <DEDUP_REMOVED lines=22> */
.L_x_4860:
        /* <DEDUP_REMOVED lines=18> */
.L_x_4861:
        /* <DEDUP_REMOVED lines=22> */
.L_x_4862:
        /* <DEDUP_REMOVED lines=23> */
.L_x_4863:
        /* <DEDUP_REMOVED lines=8> */
.L_x_4865:
[----:B------:R-:W-:-:S08]  /*0860*/  NOP ;  /* 0x0000000000007918 */ /* 0x000fd00000000000 */
[----:B------:R-:W0:Y:S02]  /*0870*/  USETMAXREG.TRY_ALLOC.CTAPOOL UP0, 0xe8 ;  /* 0x000000e8000079c8 */ /* 0x000e240008000600 */
[----:B0-----:R-:W-:-:S13]  /*0880*/  PLOP3.LUT P0, PT, PT, PT, UP0, 0x80, 0x0 ;  /* 0x000000000000781c */ /* 0x001fda0003f0f008 */
[----:B------:R-:W-:Y:S05]  /*0890*/  @!P0 BRA `(.L_x_4865) ;  /* 0xfffffffc00f08947 */ /* 0x000fea000383ffff */
[----:B------:R-:W-:Y:S01]  /*08a0*/  LOP3.LUT R2, R0, 0xffffff80, RZ, 0xc0, !PT ;  /* 0xffffff8000027812 */ /* 0x000fe200078ec0ff */
[----:B------:R-:W0:Y:S08]  /*08b0*/  S2UR UR4, SR_CTAID.X ;  /* 0x00000000000479c3 */ /* 0x000e300000002500 */
[----:B------:R-:W-:Y:S06]  /*08c0*/  BAR.ARV 0x4, 0x180 ;  /* 0x0106000000007b1d */ /* 0x000fec0000002000 */
[----:B------:R-:W-:-:S02]  /*08d0*/  ISETP.NE.AND P0, PT, R2, 0x80, PT ;  /* 0x000000800200780c */ /* 0x000fc40003f05270 */
[----:B------:R-:W0:Y:S11]  /*08e0*/  LDC R2, c[0x0][0xc38] ;  /* 0x00030e00ff027b82 */ /* 0x000e360000000800 */
        /* <DEDUP_REMOVED lines=16> */
[CC--:B------:R-:W-:Y:S02]  /*09f0*/  LEA.HI R4, R3.reuse, R0.reuse, RZ, 0x5 ;  /* 0x0000000003047211 */ /* 0x0c0fe400078f28ff */
[CC--:B------:R-:W-:Y:S02]  /*0a00*/  LEA.HI R6, R3.reuse, R0.reuse, RZ, 0x7 ;  /* 0x0000000003067211 */ /* 0x0c0fe400078f38ff */
[----:B------:R-:W-:Y:S02]  /*0a10*/  LEA.HI R212, R3, R0, RZ, 0x3 ;  /* 0x0000000003d47211 */ /* 0x000fe400078f18ff */
[----:B------:R-:W-:Y:S02]  /*0a20*/  LOP3.LUT R11, R7, 0xfffffffc, RZ, 0xc0, !PT ;  /* 0xfffffffc070b7812 */ /* 0x000fe400078ec0ff */
[----:B------:R-:W-:Y:S02]  /*0a30*/  SHF.R.S32.HI R7, RZ, 0x4, R2 ;  /* 0x00000004ff077819 */ /* 0x000fe40000011402 */
[----:B------:R-:W-:-:S02]  /*0a40*/  LOP3.LUT R3, R2, 0xfffffff0, RZ, 0xc0, !PT ;  /* 0xfffffff002037812 */ /* 0x000fc400078ec0ff */
[--C-:B------:R-:W-:Y:S01]  /*0a50*/  SHF.R.S32.HI R5, RZ, 0x5, R4.reuse ;  /* 0x00000005ff057819 */ /* 0x100fe20000011404 */
[----:B0-----:R-:W-:Y:S01]  /*0a60*/  ULEA UR42, UR40, UR42, 0x18 ;  /* 0x0000002a282a7291 */ /* 0x001fe2000f8ec03f */
[----:B------:R-:W-:Y:S02]  /*0a70*/  SHF.R.S32.HI R8, RZ, 0x1f, R4 ;  /* 0x0000001fff087819 */ /* 0x000fe40000011404 */
[----:B------:R-:W-:Y:S02]  /*0a80*/  LOP3.LUT R9, R6, 0xffffff80, RZ, 0xc0, !PT ;  /* 0xffffff8006097812 */ /* 0x000fe400078ec0ff */
[----:B------:R-:W-:Y:S01]  /*0a90*/  LEA.HI R4, R2, R7, RZ, 0x1 ;  /* 0x0000000702047211 */ /* 0x000fe200078f08ff */
[----:B------:R-:W-:Y:S01]  /*0aa0*/  IMAD.IADD R2, R0, 0x1, -R3 ;  /* 0x0000000100027824 */ /* 0x000fe200078e0a03 */
[----:B------:R-:W-:Y:S01]  /*0ab0*/  LOP3.LUT R211, R212, 0xfffffff8, RZ, 0xc0, !PT ;  /* 0xfffffff8d4d37812 */ /* 0x000fe200078ec0ff */
[----:B------:R-:W-:Y:S01]  /*0ac0*/  IMAD.IADD R9, R0, 0x1, -R9 ;  /* 0x0000000100097824 */ /* 0x000fe200078e0a09 */
[----:B------:R-:W-:-:S02]  /*0ad0*/  LEA.HI R8, R8, R5, RZ, 0x2 ;  /* 0x0000000508087211 */ /* 0x000fc400078f10ff */
[----:B------:R-:W-:Y:S01]  /*0ae0*/  LOP3.LUT R4, R4, 0x1ffffffe, RZ, 0xc0, !PT ;  /* 0x1ffffffe04047812 */ /* 0x000fe200078ec0ff */
[C---:B------:R-:W-:Y:S01]  /*0af0*/  IMAD.IADD R211, R0.reuse, 0x1, -R211 ;  /* 0x0000000100d37824 */ /* 0x040fe200078e0ad3 */
[----:B------:R-:W-:Y:S02]  /*0b00*/  IADD3 R10, R0, -R11, RZ ;  /* 0x8000000b000a7210 */ /* 0x000fe40007ffe0ff */
[----:B------:R-:W-:Y:S01]  /*0b10*/  SHF.R.S32.HI R3, RZ, 0x1f, R2 ;  /* 0x0000001fff037819 */ /* 0x000fe20000011402 */
[----:B------:R-:W-:Y:S01]  /*0b20*/  IMAD.IADD R4, R7, 0x1, -R4 ;  /* 0x0000000107047824 */ /* 0x000fe200078e0a04 */
[----:B------:R-:W-:Y:S01]  /*0b30*/  SHF.R.S32.HI R213, RZ, 0x7, R6 ;  /* 0x00000007ffd57819 */ /* 0x000fe20000011406 */
[----:B------:R-:W-:Y:S01]  /*0b40*/  IMAD.SHL.U32 R184, R211, 0x8, RZ ;  /* 0x00000008d3b87824 */ /* 0x000fe200078e00ff */
[----:B------:R-:W-:Y:S01]  /*0b50*/  LOP3.LUT R8, R8, 0x3ffffc, RZ, 0xc0, !PT ;  /* 0x003ffffc08087812 */ /* 0x000fe200078ec0ff */
[----:B------:R-:W-:Y:S01]  /*0b60*/  IMAD.SHL.U32 R4, R4, 0x8, RZ ;  /* 0x0000000804047824 */ /* 0x000fe200078e00ff */
[----:B------:R-:W-:Y:S01]  /*0b70*/  SHF.R.S32.HI R0, RZ, 0x1f, R9 ;  /* 0x0000001fff007819 */ /* 0x000fe20000011409 */
[----:B------:R-:W-:Y:S01]  /*0b80*/  IMAD R15, R213, 0x100, R2 ;  /* 0x00000100d50f7824 */ /* 0x000fe200078e0202 */
[----:B------:R-:W-:Y:S01]  /*0b90*/  LEA.HI R11, R10, R10, RZ, 0x1 ;  /* 0x0000000a0a0b7211 */ /* 0x000fe200078f08ff */
[----:B------:R-:W-:Y:S01]  /*0ba0*/  IMAD.IADD R8, R5, 0x1, -R8 ;  /* 0x0000000105087824 */ /* 0x000fe200078e0a08 */
[----:B------:R-:W-:Y:S01]  /*0bb0*/  LEA.HI R7, R3, R2, RZ, 0x3 ;  /* 0x0000000203077211 */ /* 0x000fe200078f18ff */
[----:B------:R-:W-:Y:S01]  /*0bc0*/  VIADD R190, R184, 0x40 ;  /* 0x00000040b8be7836 */ /* 0x000fe20000000000 */
[----:B------:R-:W-:Y:S01]  /*0bd0*/  LEA.HI R3, R0, R9, RZ, 0x2 ;  /* 0x0000000900037211 */ /* 0x000fe200078f10ff */
[----:B------:R-:W-:Y:S01]  /*0be0*/  IMAD R15, R8, 0x10, R15 ;  /* 0x00000010080f7824 */ /* 0x000fe200078e020f */
[----:B------:R-:W-:Y:S01]  /*0bf0*/  LOP3.LUT R13, R11, 0x1ffffffe, RZ, 0xc0, !PT ;  /* 0x1ffffffe0b0d7812 */ /* 0x000fe200078ec0ff */
[----:B------:R-:W-:Y:S01]  /*0c00*/  VIADD R189, R184, 0x80 ;  /* 0x00000080b8bd7836 */ /* 0x000fe20000000000 */
[----:B------:R-:W-:Y:S01]  /*0c10*/  LOP3.LUT R11, R7, 0xfffffff8, RZ, 0xc0, !PT ;  /* 0xfffffff8070b7812 */ /* 0x000fe200078ec0ff */
[----:B------:R-:W-:Y:S01]  /*0c20*/  IMAD.U32 R216, R15, 0x40, R4 ;  /* 0x000000400fd87824 */ /* 0x000fe200078e0004 */
[----:B------:R-:W-:Y:S01]  /*0c30*/  LOP3.LUT R8, R3, 0x7ffffffc, RZ, 0xc0, !PT ;  /* 0x7ffffffc03087812 */ /* 0x000fe200078ec0ff */
[----:B------:R-:W-:Y:S01]  /*0c40*/  IMAD.IADD R13, R10, 0x1, -R13 ;  /* 0x000000010a0d7824 */ /* 0x000fe200078e0a0d */
[----:B------:R-:W-:Y:S01]  /*0c50*/  IADD3 R11, R2, -R11, RZ ;  /* 0x8000000b020b7210 */ /* 0x000fe20007ffe0ff */
[----:B------:R-:W-:Y:S01]  /*0c60*/  VIADD R188, R184, 0xc0 ;  /* 0x000000c0b8bc7836 */ /* 0x000fe20000000000 */
[----:B------:R-:W-:Y:S01]  /*0c70*/  LEA.HI R2, R0, R9, RZ, 0x5 ;  /* 0x0000000900027211 */ /* 0x000fe200078f28ff */
[----:B------:R-:W-:Y:S01]  /*0c80*/  IMAD.IADD R10, R9, 0x1, -R8 ;  /* 0x00000001090a7824 */ /* 0x000fe200078e0a08 */
[--C-:B------:R-:W-:Y:S01]  /*0c90*/  SHF.R.S32.HI R0, RZ, 0x2, R3.reuse ;  /* 0x00000002ff007819 */ /* 0x100fe20000011403 */
[----:B------:R-:W-:Y:S01]  /*0ca0*/  IMAD.SHL.U32 R8, R11, 0x40, RZ ;  /* 0x000000400b087824 */ /* 0x000fe200078e00ff */
[----:B------:R-:W-:Y:S01]  /*0cb0*/  SHF.R.S32.HI R3, RZ, 0x1f, R3 ;  /* 0x0000001fff037819 */ /* 0x000fe20000011403 */
[----:B------:R-:W-:Y:S01]  /*0cc0*/  IMAD.SHL.U32 R9, R7, 0x40, RZ ;  /* 0x0000004007097824 */ /* 0x000fe200078e00ff */
[----:B------:R-:W-:Y:S01]  /*0cd0*/  R2P PR, R11, 0x6 ;  /* 0x000000060b007804 */ /* 0x000fe20000000000 */
[----:B------:R-:W-:Y:S01]  /*0ce0*/  VIADD R187, R184, 0x100 ;  /* 0x00000100b8bb7836 */ /* 0x000fe20000000000 */
[----:B------:R-:W-:Y:S01]  /*0cf0*/  LOP3.LUT R7, R8, 0x1c0, RZ, 0xc0, !PT ;  /* 0x000001c008077812 */ /* 0x000fe200078ec0ff */
[C---:B------:R-:W-:Y:S01]  /*0d00*/  VIADD R186, R184.reuse, 0x140 ;  /* 0x00000140b8ba7836 */ /* 0x040fe20000000000 */
[----:B------:R-:W-:Y:S01]  /*0d10*/  LOP3.LUT R8, R9, 0x7ffffe00, RZ, 0xc0, !PT ;  /* 0x7ffffe0009087812 */ /* 0x000fe200078ec0ff */
[----:B------:R-:W-:Y:S01]  /*0d20*/  VIADD R214, R184, 0x1c0 ;  /* 0x000001c0b8d67836 */ /* 0x000fe20000000000 */
[----:B------:R-:W-:-:S02]  /*0d30*/  LOP3.LUT R4, R7, 0x8, R4, 0xf8, !PT ;  /* 0x0000000807047812 */ /* 0x000fc400078ef804 */
[----:B------:R-:W-:Y:S01]  /*0d40*/  SHF.R.U32.HI R7, RZ, 0x3, R7 ;  /* 0x00000003ff077819 */ /* 0x000fe20000011607 */
[----:B------:R-:W-:Y:S01]  /*0d50*/  IMAD R8, R5, 0x400, R8 ;  /* 0x0000040005087824 */ /* 0x000fe200078e0208 */
[----:B------:R-:W-:Y:S02]  /*0d60*/  LEA.HI R3, R3, R0, RZ, 0x3 ;  /* 0x0000000003037211 */ /* 0x000fe400078f18ff */
[----:B------:R-:W-:Y:S02]  /*0d70*/  LOP3.LUT R7, R4, R7, RZ, 0x3c, !PT ;  /* 0x0000000704077212 */ /* 0x000fe400078e3cff */
[----:B------:R-:W-:Y:S02]  /*0d80*/  LOP3.LUT R3, R3, 0xfffffff8, RZ, 0xc0, !PT ;  /* 0xfffffff803037812 */ /* 0x000fe400078ec0ff */
[----:B------:R-:W-:Y:S01]  /*0d90*/  LEA.HI R6, R6, R213, RZ, 0x1 ;  /* 0x000000d506067211 */ /* 0x000fe200078f08ff */
[----:B------:R-:W-:Y:S01]  /*0da0*/  IMAD.IADD R7, R8, 0x1, R7 ;  /* 0x0000000108077824 */ /* 0x000fe200078e0207 */
[----:B------:R-:W-:-:S02]  /*0db0*/  IADD3 R3, R0, -R3, RZ ;  /* 0x8000000300037210 */ /* 0x000fc40007ffe0ff */
[----:B------:R-:W-:Y:S02]  /*0dc0*/  SHF.R.S32.HI R2, RZ, 0x5, R2 ;  /* 0x00000005ff027819 */ /* 0x000fe40000011402 */
[----:B------:R-:W-:Y:S02]  /*0dd0*/  LEA R18, R7, UR42, 0x1 ;  /* 0x0000002a07127c11 */ /* 0x000fe4000f8e08ff */
[----:B------:R-:W-:Y:S01]  /*0de0*/  LOP3.LUT R6, R6, 0xfffffe, RZ, 0xc0, !PT ;  /* 0x00fffffe06067812 */ /* 0x000fe200078ec0ff */
[----:B------:R-:W-:Y:S01]  /*0df0*/  IMAD R16, R2, 0x10, R3 ;  /* 0x0000001002107824 */ /* 0x000fe200078e0203 */
[----:B------:R-:W-:Y:S01]  /*0e00*/  SEL R22, R22, 0xffffffe0, !P1 ;  /* 0xffffffe016167807 */ /* 0x000fe20004800000 */
[C---:B------:R-:W-:Y:S01]  /*0e10*/  VIADD R23, R18.reuse, 0x26800 ;  /* 0x0002680012177836 */ /* 0x040fe20000000000 */
[----:B------:R-:W-:Y:S01]  /*0e20*/  IADD3 R6, R213, -R6, RZ ;  /* 0x80000006d5067210 */ /* 0x000fe20007ffe0ff */
[----:B------:R-:W-:Y:S01]  /*0e30*/  VIADD R19, R18, 0x26840 ;  /* 0x0002684012137836 */ /* 0x000fe20000000000 */
[----:B------:R-:W-:Y:S01]  /*0e40*/  IADD3 R215, R184, 0x180, RZ ;  /* 0x00000180b8d77810 */ /* 0x000fe20007ffe0ff */
[C---:B------:R-:W-:Y:S01]  /*0e50*/  @P2 VIADD R19, R23.reuse, 0xffffffc0 ;  /* 0xffffffc017132836 */ /* 0x040fe20000000000 */
[----:B------:R-:W-:Y:S01]  /*0e60*/  SHF.R.S32.HI R212, RZ, 0x3, R212 ;  /* 0x00000003ffd47819 */ /* 0x000fe200000114d4 */
[----:B------:R-:W-:Y:S01]  /*0e70*/  IMAD.IADD R23, R23, 0x1, R22 ;  /* 0x0000000117177824 */ /* 0x000fe200078e0216 */
[----:B------:R-:W-:Y:S01]  /*0e80*/  SHF.R.S32.HI R223, RZ, 0x1f, R190 ;  /* 0x0000001fffdf7819 */ /* 0x000fe200000114be */
[----:B------:R-:W-:Y:S01]  /*0e90*/  IMAD.SHL.U32 R17, R6, 0x100, RZ ;  /* 0x0000010006117824 */ /* 0x000fe200078e00ff */
[----:B------:R-:W-:Y:S01]  /*0ea0*/  SHF.R.S32.HI R222, RZ, 0x1f, R189 ;  /* 0x0000001fffde7819 */ /* 0x000fe200000114bd */
[----:B------:R-:W-:Y:S01]  /*0eb0*/  IMAD R185, R13, 0x8, R16 ;  /* 0x000000080db97824 */ /* 0x000fe200078e0210 */
[----:B------:R-:W-:Y:S01]  /*0ec0*/  SHF.R.S32.HI R221, RZ, 0x1f, R188 ;  /* 0x0000001fffdd7819 */ /* 0x000fe200000114bc */
[----:B------:R-:W-:Y:S01]  /*0ed0*/  IMAD.IADD R22, R22, 0x1, R19 ;  /* 0x0000000116167824 */ /* 0x000fe200078e0213 */
[----:B------:R-:W-:-:S02]  /*0ee0*/  SHF.R.S32.HI R220, RZ, 0x1f, R187 ;  /* 0x0000001fffdc7819 */ /* 0x000fc400000114bb */
[----:B------:R-:W-:Y:S02]  /*0ef0*/  SHF.R.S32.HI R219, RZ, 0x1f, R186 ;  /* 0x0000001fffdb7819 */ /* 0x000fe400000114ba */
[----:B------:R-:W-:Y:S02]  /*0f00*/  SHF.R.S32.HI R218, RZ, 0x1f, R215 ;  /* 0x0000001fffda7819 */ /* 0x000fe400000114d7 */
[----:B------:R-:W-:Y:S02]  /*0f10*/  SHF.R.S32.HI R217, RZ, 0x1f, R214 ;  /* 0x0000001fffd97819 */ /* 0x000fe400000114d6 */
[----:B------:R-:W-:-:S07]  /*0f20*/  SHF.L.U32 R2, R10, 0x1, RZ ;  /* 0x000000010a027819 */ /* 0x000fce00000006ff */
.L_x_4980:
[----:B------:R-:W-:Y:S01]  /*0f30*/  ULDC UR5, c[0x0][0xc60] ;  /* 0x0003180000057ab9 */ /* 0x000fe20000000800 */
[----:B------:R-:W-:Y:S01]  /*0f40*/  UMOV UR8, UR4 ;  /* 0x0000000400087c82 */ /* 0x000fe20008000000 */
[----:B------:R-:W-:-:S11]  /*0f50*/  UISETP.NE.AND UP0, UPT, UR5, 0x1, UPT ;  /* 0x000000010500788c */ /* 0x000fd6000bf05270 */
        /* <DEDUP_REMOVED lines=9> */
[----:B012345:R-:W-:Y:S05]  /*0ff0*/  @!P0 BRA `(.L_x_4866) ;  /* 0x0000000000208947 */ /* 0x03ffea0003800000 */
        /* <DEDUP_REMOVED lines=8> */
.L_x_4866:
[----:B------:R-:W-:Y:S01]  /*1080*/  ULDC UR7, c[0x0][0xc54] ;  /* 0x0003150000077ab9 */ /* 0x000fe20000000800 */
[----:B------:R-:W-:Y:S01]  /*1090*/  UMOV UR6, UR9 ;  /* 0x0000000900067c82 */ /* 0x000fe20008000000 */
[----:B------:R-:W-:-:S11]  /*10a0*/  UISETP.NE.AND UP0, UPT, UR7, 0x1, UPT ;  /* 0x000000010700788c */ /* 0x000fd6000bf05270 */
[----:B------:R-:W-:Y:S02]  /*10b0*/  @UP0 ULDC.64 UR10, c[0x0][0xc58] ;  /* 0x00031600000a0ab9 */ /* 0x000fe40000000a00 */
[----:B------:R-:W-:-:S04]  /*10c0*/  UIMAD.WIDE.U32 UR4, UR9, UR10, URZ ;  /* 0x0000000a090472a5 */ /* 0x000fc8000f8e003f */
[----:B------:R-:W-:-:S04]  /*10d0*/  @UP0 USHF.R.U32.HI UR6, URZ, UR11, UR5 ;  /* 0x0000000b3f060299 */ /* 0x000fc80008011605 */
[----:B------:R-:W-:-:S12]  /*10e0*/  UIMAD UR4, UR6, UR7, URZ ;  /* 0x00000007060472a4 */ /* 0x000fd8000f8e023f */
.L_x_4867:
[----:B------:R-:W-:Y:S01]  /*10f0*/  ULDC UR45, c[0x0][0xc48] ;  /* 0x00031200002d7ab9 */ /* 0x000fe20000000800 */
[----:B------:R-:W-:Y:S01]  /*1100*/  ULDC.64 UR10, c[0x0][0x418] ;  /* 0x00010600000a7ab9 */ /* 0x000fe20000000a00 */
[----:B------:R-:W-:Y:S02]  /*1110*/  UISETP.NE.AND UP1, UPT, UR45, 0x1, UPT ;  /* 0x000000012d00788c */ /* 0x000fe4000bf25270 */
[----:B------:R-:W-:Y:S02]  /*1120*/  UISETP.NE.U32.AND UP0, UPT, UR10, URZ, UPT ;  /* 0x0000003f0a00728c */ /* 0x000fe4000bf05070 */
[----:B------:R-:W-:Y:S02]  /*1130*/  UIADD3 UR4, UR9, -UR4, URZ ;  /* 0x8000000409047290 */ /* 0x000fe4000fffe03f */
[----:B------:R-:W-:Y:S01]  /*1140*/  UISETP.NE.AND.EX UP0, UPT, UR11, URZ, UPT, UP0 ;  /* 0x0000003f0b00728c */ /* 0x000fe2000bf05300 */
[----:B------:R-:W-:Y:S01]  /*1150*/  ULDC UR7, c[0x0][0xc54] ;  /* 0x0003150000077ab9 */ /* 0x000fe20000000800 */
[----:B------:R-:W-:Y:S01]  /*1160*/  ULDC UR49, c[0x0][0x424] ;  /* 0x0001090000317ab9 */ /* 0x000fe20000000800 */
[----:B------:R-:W-:-:S02]  /*1170*/  UISETP.NE.AND UP2, UPT, UR46, 0x1, UPT ;  /* 0x000000012e00788c */ /* 0x000fc4000bf45270 */
[----:B------:R-:W-:Y:S02]  /*1180*/  ULOP3.LUT UR5, URZ, UR6, URZ, 0x33, !UPT ;  /* 0x000000063f057292 */ /* 0x000fe4000f8e333f */
[----:B------:R-:W-:Y:S02]  /*1190*/  UIMAD UR8, UR8, UR7, UR4 ;  /* 0x00000007080872a4 */ /* 0x000fe4000f8e0204 */
[----:B------:R-:W-:Y:S01]  /*11a0*/  USEL UR49, UR49, 0x1, UP0 ;  /* 0x0000000131317887 */ /* 0x000fe20008000000 */
[----:B------:R-:W-:Y:S01]  /*11b0*/  PLOP3.LUT P0, PT, PT, PT, UP2, 0x80, 0x0 ;  /* 0x000000000000781c */ /* 0x000fe20003f0f028 */
[----:B------:R-:W-:Y:S01]  /*11c0*/  ULDC UR44, c[0x0][0xc3c] ;  /* 0x00030f00002c7ab9 */ /* 0x000fe20000000800 */
[----:B------:R-:W-:Y:S01]  /*11d0*/  ULDC UR6, c[0x0][0x2f0] ;  /* 0x0000bc0000067ab9 */ /* 0x000fe20000000800 */
[----:B------:R-:W-:Y:S01]  /*11e0*/  @UP1 ULDC UR4, c[0x0][0xc4c] ;  /* 0x0003130000041ab9 */ /* 0x000fe20000000800 */
[----:B------:R-:W-:Y:S02]  /*11f0*/  UIADD3 UR44, UR5, UR44, URZ ;  /* 0x0000002c052c7290 */ /* 0x000fe4000fffe03f */
[----:B------:R-:W-:-:S02]  /*1200*/  UIMAD.WIDE.U32 UR4, UR8, UR4, URZ ;  /* 0x00000004080472a5 */ /* 0x000fc4000f8e003f */
[----:B------:R-:W-:Y:S01]  /*1210*/  UIMAD UR7, UR49, UR6, 0x3f ;  /* 0x0000003f310774a4 */ /* 0x000fe2000f8e0206 */
[----:B------:R-:W-:Y:S01]  /*1220*/  @UP1 ULDC UR9, c[0x0][0xc50] ;  /* 0x0003140000091ab9 */ /* 0x000fe20000000800 */
[----:B------:R-:W-:Y:S01]  /*1230*/  UMOV UR43, UR8 ;  /* 0x00000008002b7c82 */ /* 0x000fe20008000000 */
[----:B------:R-:W-:Y:S02]  /*1240*/  @UP1 USHF.R.U32.HI UR43, URZ, UR9, UR5 ;  /* 0x000000093f2b1299 */ /* 0x000fe40008011605 */
[----:B------:R-:W-:Y:S02]  /*1250*/  USHF.R.S32.HI UR4, URZ, 0x1f, UR7 ;  /* 0x0000001f3f047899 */ /* 0x000fe40008011407 */
[----:B------:R-:W-:Y:S02]  /*1260*/  UIADD3 UR5, -UR43, URZ, URZ ;  /* 0x0000003f2b057290 */ /* 0x000fe4000fffe13f */
[----:B------:R-:W-:Y:S02]  /*1270*/  ULEA.HI UR7, UR4, UR7, URZ, 0x6 ;  /* 0x0000000704077291 */ /* 0x000fe4000f8f303f */
[----:B------:R-:W-:-:S02]  /*1280*/  USHF.L.U32 UR44, UR44, 0x6, URZ ;  /* 0x000000062c2c7899 */ /* 0x000fc4000800063f */
[----:B------:R-:W-:Y:S02]  /*1290*/  UIMAD UR45, UR45, UR5, UR8 ;  /* 0x000000052d2d72a4 */ /* 0x000fe4000f8e0208 */
[----:B------:R-:W-:Y:S01]  /*12a0*/  USHF.R.S32.HI UR7, URZ, 0x6, UR7 ;  /* 0x000000063f077899 */ /* 0x000fe20008011407 */
[----:B------:R-:W-:Y:S11]  /*12b0*/  @!P0 BRA `(.L_x_4868) ;  /* 0x0000002000388947 */ /* 0x000ff60003800000 */
[----:B------:R-:W0:Y:S01]  /*12c0*/  LDC R0, c[0x0][0x448] ;  /* 0x00011200ff007b82 */ /* 0x000e220000000800 */
[----:B------:R-:W-:Y:S01]  /*12d0*/  UIADD3 UR8, UR44, 0x3f, URZ ;  /* 0x0000003f2c087890 */ /* 0x000fe2000fffe03f */
[----:B------:R-:W-:Y:S02]  /*12e0*/  ULDC UR5, c[0x0][0x288] ;  /* 0x0000a20000057ab9 */ /* 0x000fe40000000800 */
[----:B------:R-:W-:-:S04]  /*12f0*/  UIADD3 UR4, -UR5, 0x1, URZ ;  /* 0x0000000105047890 */ /* 0x000fc8000fffe13f */
[----:B------:R-:W1:Y:S01]  /*1300*/  LDC.64 R6, c[0x0][0x9e0] ;  /* 0x00027800ff067b82 */ /* 0x000e620000000a00 */
[----:B------:R-:W-:Y:S01]  /*1310*/  UIMAD UR4, UR49, UR6, UR4 ;  /* 0x00000006310472a4 */ /* 0x000fe2000f8e0204 */
[----:B0-----:R-:W-:Y:S01]  /*1320*/  ISETP.NE.AND P1, PT, R0, 0x1, PT ;  /* 0x000000010000780c */ /* 0x001fe20003f25270 */
[----:B------:R-:W-:Y:S01]  /*1330*/  IMAD.U32 R0, RZ, RZ, UR8 ;  /* 0x00000008ff007e24 */ /* 0x000fe2000f8e00ff */
[----:B-1----:R-:W-:-:S11]  /*1340*/  ISETP.GE.AND P2, PT, R7, 0x1, PT ;  /* 0x000000010700780c */ /* 0x002fd60003f46270 */
[----:B------:R-:W0:Y:S08]  /*1350*/  @P1 LDC R3, c[0x0][0x44c] ;  /* 0x00011300ff031b82 */ /* 0x000e300000000800 */
[----:B------:R-:W1:Y:S01]  /*1360*/  @P1 LDC R4, c[0x0][0x450] ;  /* 0x00011400ff041b82 */ /* 0x000e620000000800 */
[----:B0-----:R-:W-:-:S05]  /*1370*/  @P1 IMAD.HI.U32 R3, R3, UR8, RZ ;  /* 0x0000000803031c27 */ /* 0x001fca000f8e00ff */
[----:B-1----:R-:W-:-:S05]  /*1380*/  @P1 SHF.R.U32.HI R0, RZ, R4, R3 ;  /* 0x00000004ff001219 */ /* 0x002fca0000011603 */
[----:B------:R-:W-:-:S05]  /*1390*/  VIADD R9, R0, UR4 ;  /* 0x0000000400097c36 */ /* 0x000fca0008000000 */
[----:B------:R-:W-:Y:S01]  /*13a0*/  IADD3 R0, R9, R6, RZ ;  /* 0x0000000609007210 */ /* 0x000fe20007ffe0ff */
        /* <DEDUP_REMOVED lines=11> */
.L_x_4870:
[----:B------:R-:W-:-:S13]  /*1460*/  ISETP.NE.AND P0, PT, R7, 0x1, PT ;  /* 0x000000010700780c */ /* 0x000fda0003f05270 */
[----:B------:R-:W0:Y:S02]  /*1470*/  @P0 LDC.64 R4, c[0x0][0x9e8] ;  /* 0x00027a00ff040b82 */ /* 0x000e240000000a00 */
[----:B0-----:R-:W-:-:S05]  /*1480*/  @P0 IMAD.HI.U32 R4, R3, R4, RZ ;  /* 0x0000000403040227 */ /* 0x001fca00078e00ff */
[----:B------:R-:W-:-:S07]  /*1490*/  @P0 SHF.R.U32.HI R3, RZ, R5, R4 ;  /* 0x00000005ff030219 */ /* 0x000fce0000011604 */
.L_x_4871:
[----:B------:R-:W-:-:S05]  /*14a0*/  IMAD R3, R3, R7, R7 ;  /* 0x0000000703037224 */ /* 0x000fca00078e0207 */
[----:B------:R-:W-:-:S07]  /*14b0*/  VIMNMX R0, R0, R3, PT ;  /* 0x0000000300007248 */ /* 0x000fce0003fe0100 */
.L_x_4869:
[----:B------:R-:W0:Y:S01]  /*14c0*/  @P1 LDC R5, c[0x0][0x44c] ;  /* 0x00011300ff051b82 */ /* 0x000e220000000800 */
[----:B------:R-:W-:Y:S01]  /*14d0*/  VIADD R0, R0, 0x3f ;  /* 0x0000003f00007836 */ /* 0x000fe20000000000 */
[----:B------:R-:W-:Y:S01]  /*14e0*/  UIMAD UR6, UR49, UR6, -UR5 ;  /* 0x00000006310672a4 */ /* 0x000fe2000f8e0a05 */
[----:B------:R-:W-:Y:S01]  /*14f0*/  IMAD.U32 R4, RZ, RZ, UR44 ;  /* 0x0000002cff047e24 */ /* 0x000fe2000f8e00ff */
[----:B------:R-:W-:Y:S02]  /*1500*/  ULDC UR4, c[0x0][0x9dc] ;  /* 0x0002770000047ab9 */ /* 0x000fe40000000800 */
[----:B------:R-:W-:Y:S02]  /*1510*/  SHF.R.S32.HI R3, RZ, 0x1f, R0 ;  /* 0x0000001fff037819 */ /* 0x000fe40000011400 */
[----:B------:R-:W1:Y:S02]  /*1520*/  @P1 LDC R6, c[0x0][0x450] ;  /* 0x00011400ff061b82 */ /* 0x000e640000000800 */
[----:B------:R-:W-:-:S04]  /*1530*/  LEA.HI R3, R3, R0, RZ, 0x6 ;  /* 0x0000000003037211 */ /* 0x000fc800078f30ff */
[----:B------:R-:W-:Y:S01]  /*1540*/  SHF.R.S32.HI R3, RZ, 0x6, R3 ;  /* 0x00000006ff037819 */ /* 0x000fe20000011403 */
[----:B0-----:R-:W-:-:S05]  /*1550*/  @P1 IMAD.HI.U32 R5, R5, UR44, RZ ;  /* 0x0000002c05051c27 */ /* 0x001fca000f8e00ff */
[----:B-1----:R-:W-:-:S05]  /*1560*/  @P1 SHF.R.U32.HI R4, RZ, R6, R5 ;  /* 0x00000006ff041219 */ /* 0x002fca0000011605 */
[----:B------:R-:W-:Y:S01]  /*1570*/  VIADD R0, R4, UR6 ;  /* 0x0000000604007c36 */ /* 0x000fe20008000000 */
[----:B------:R-:W-:-:S04]  /*1580*/  VIMNMX R4, R3, UR7, PT ;  /* 0x0000000703047c48 */ /* 0x000fc8000bfe0100 */
[----:B------:R-:W-:Y:S01]  /*1590*/  IADD3 R3, R0, -UR4, RZ ;  /* 0x8000000400037c10 */ /* 0x000fe2000fffe0ff */
        /* <DEDUP_REMOVED lines=10> */
.L_x_4873:
[----:B------:R-:W-:-:S13]  /*1640*/  ISETP.NE.AND P0, PT, R7, 0x1, PT ;  /* 0x000000010700780c */ /* 0x000fda0003f05270 */
[----:B------:R-:W0:Y:S02]  /*1650*/  @P0 LDC.64 R8, c[0x0][0x9e8] ;  /* 0x00027a00ff080b82 */ /* 0x000e240000000a00 */
[----:B0-----:R-:W-:-:S05]  /*1660*/  @P0 IMAD.HI.U32 R6, R0, R8, RZ ;  /* 0x0000000800060227 */ /* 0x001fca00078e00ff */
[----:B------:R-:W-:-:S07]  /*1670*/  @P0 SHF.R.U32.HI R0, RZ, R9, R6 ;  /* 0x00000009ff000219 */ /* 0x000fce0000011606 */
.L_x_4874:
[----:B------:R-:W-:-:S05]  /*1680*/  IMAD R0, R0, R7, RZ ;  /* 0x0000000700007224 */ /* 0x000fca00078e02ff */
[----:B------:R-:W-:-:S07]  /*1690*/  VIMNMX R3, R3, R0, !PT ;  /* 0x0000000003037248 */ /* 0x000fce0007fe0100 */
.L_x_4872:
[----:B------:R-:W-:Y:S01]  /*16a0*/  SHF.R.S32.HI R6, RZ, 0x1f, R3 ;  /* 0x0000001fff067819 */ /* 0x000fe20000011403 */
[----:B------:R-:W-:Y:S01]  /*16b0*/  IMAD.MOV.U32 R0, RZ, RZ, RZ ;  /* 0x000000ffff007224 */ /* 0x000fe200078e00ff */
[----:B------:R-:W-:Y:S02]  /*16c0*/  PLOP3.LUT P0, PT, PT, PT, PT, 0x80, 0x0 ;  /* 0x000000000000781c */ /* 0x000fe40003f0f070 */
[----:B------:R-:W-:Y:S02]  /*16d0*/  CS2R R150, SRZ ;  /* 0x0000000000967805 */ /* 0x000fe4000001ff00 */
[----:B------:R-:W-:Y:S01]  /*16e0*/  LEA.HI R6, R6, R3, RZ, 0x6 ;  /* 0x0000000306067211 */ /* 0x000fe200078f30ff */
[----:B------:R-:W-:Y:S01]  /*16f0*/  IMAD.MOV.U32 R3, RZ, RZ, RZ ;  /* 0x000000ffff037224 */ /* 0x000fe200078e00ff */
[----:B------:R-:W-:Y:S02]  /*1700*/  CS2R R148, SRZ ;  /* 0x0000000000947805 */ /* 0x000fe4000001ff00 */
[----:B------:R-:W-:-:S02]  /*1710*/  CS2R R146, SRZ ;  /* 0x0000000000927805 */ /* 0x000fc4000001ff00 */
[----:B------:R-:W-:Y:S02]  /*1720*/  SHF.R.S32.HI R5, RZ, 0x6, R6 ;  /* 0x00000006ff057819 */ /* 0x000fe40000011406 */
[----:B------:R-:W-:Y:S02]  /*1730*/  CS2R R144, SRZ ;  /* 0x0000000000907805 */ /* 0x000fe4000001ff00 */
        /* <DEDUP_REMOVED lines=63> */
[----:B------:R-:W-:Y:S01]  /*1b30*/  MOV R210, RZ ;  /* 0x000000ff00d27202 */ /* 0x000fe20000000f00 */
[----:B------:R-:W-:Y:S06]  /*1b40*/  @!P1 BRA `(.L_x_4875) ;  /* 0x000000c000d89947 */ /* 0x000fec0003800000 */
        /* <DEDUP_REMOVED lines=14> */
.L_x_4876:
[----:B------:R-:W-:Y:S01]  /*1c30*/  ULEA UR21, UR38, UR42, 0x3 ;  /* 0x0000002a26157291 */ /* 0x000fe2000f8e183f */
[----:B------:R-:W-:-:S05]  /*1c40*/  IMAD.U32 R0, RZ, RZ, UR37 ;  /* 0x00000025ff007e24 */ /* 0x000fca000f8e00ff */
[----:B------:R-:W-:-:S04]  /*1c50*/  SHF.L.U32 R0, R0, 0x1f, RZ ;  /* 0x0000001f00007819 */ /* 0x000fc800000006ff */
[----:B------:R-:W0:Y:S02]  /*1c60*/  SYNCS.PHASECHK.TRANS64.TRYWAIT P1, [UR21+0x28c50], R0 ;  /* 0x028c5000ff0075a7 */ /* 0x000e240008020155 */
[----:B0-----:R-:W-:Y:S05]  /*1c70*/  @!P1 BRA `(.L_x_4877) ;  /* 0x0000013000149947 */ /* 0x001fea0003800000 */
.L_x_5050:
[----:B------:R-:W-:Y:S01]  /*1c80*/  BAR.SYNC.DEFER_BLOCKING 0xe, 0x100 ;  /* 0x0384000000007b1d */ /* 0x000fe20000010000 */
[----:B------:R-:W-:Y:S02]  /*1c90*/  UIADD3 UR4, UR42, 0x26800, URZ ;  /* 0x000268002a047890 */ /* 0x000fe4000fffe03f */
[----:B------:R-:W-:Y:S02]  /*1ca0*/  ULEA UR18, UR38, UR20, 0xc ;  /* 0x0000001426127291 */ /* 0x000fe4000f8e603f */
[----:B------:R-:W-:Y:S01]  /*1cb0*/  USHF.R.U32.HI UR4, URZ, 0x4, UR4 ;  /* 0x000000043f047899 */ /* 0x000fe20008011604 */
[----:B------:R-:W-:Y:S01]  /*1cc0*/  UMOV UR19, 0x40000040 ;  /* 0x4000004000137882 */ /* 0x000fe20000000000 */
[----:B------:R-:W-:Y:S02]  /*1cd0*/  UMOV UR17, 0x40000040 ;  /* 0x4000004000117882 */ /* 0x000fe40000000000 */
[----:B------:R-:W-:Y:S02]  /*1ce0*/  ULOP3.LUT UR4, UR4, 0x3fff, URZ, 0xc0, !UPT ;  /* 0x00003fff04047892 */ /* 0x000fe4000f8ec03f */
[----:B------:R-:W-:-:S02]  /*1cf0*/  UIADD3 UR6, UR18, 0x80, URZ ;  /* 0x0000008012067890 */ /* 0x000fc4000fffe03f */
[----:B------:R-:W-:Y:S01]  /*1d00*/  ULOP3.LUT UR16, UR4, 0x10000, URZ, 0xfc, !UPT ;  /* 0x0001000004107892 */ /* 0x000fe2000f8efc3f */
[----:B------:R-:W-:Y:S01]  /*1d10*/  UMOV UR7, 0x40000040 ;  /* 0x4000004000077882 */ /* 0x000fe20000000000 */
[----:B------:R-:W-:Y:S02]  /*1d20*/  UMOV UR5, 0x40000040 ;  /* 0x4000004000057882 */ /* 0x000fe40000000000 */
[----:B------:R-:W-:Y:S02]  /*1d30*/  UIADD3 UR4, UR16, 0x2, URZ ;  /* 0x0000000210047890 */ /* 0x000fe4000fffe03f */
[----:B------:R-:W-:Y:S02]  /*1d40*/  UIADD3 UR10, UR18, 0x100, URZ ;  /* 0x00000100120a7890 */ /* 0x000fe4000fffe03f */
[----:B------:R-:W-:Y:S01]  /*1d50*/  UIADD3 UR8, UR16, 0x4, URZ ;  /* 0x0000000410087890 */ /* 0x000fe2000fffe03f */
[----:B------:R-:W-:Y:S01]  /*1d60*/  UMOV UR11, 0x40000040 ;  /* 0x40000040000b7882 */ /* 0x000fe20000000000 */
[----:B------:R-:W-:Y:S01]  /*1d70*/  WARPGROUP.ARRIVE ;  /* 0x00000000000079c5 */ /* 0x000fe20000000000 */
[----:B------:R-:W-:Y:S01]  /*1d80*/  UMOV UR9, 0x40000040 ;  /* 0x4000004000097882 */ /* 0x000fe20000000000 */
[----:B------:R-:W-:-:S02]  /*1d90*/  UIADD3 UR14, UR18, 0x180, URZ ;  /* 0x00000180120e7890 */ /* 0x000fc4000fffe03f */
[----:B------:R-:W-:Y:S02]  /*1da0*/  UIADD3 UR12, UR16, 0x6, URZ ;  /* 0x00000006100c7890 */ /* 0x000fe4000fffe03f */
[----:B------:R-:W-:Y:S01]  /*1db0*/  HGMMA.64x256x16.F32.BF16 R24, gdesc[UR16].tnspB, RZ, !UPT, gsb0 ;  /* 0x43e00000101879f0 */ /* 0x000fe2000c0018ff */
[----:B------:R-:W-:Y:S01]  /*1dc0*/  UMOV UR15, 0x40000040 ;  /* 0x40000040000f7882 */ /* 0x000fe20000000000 */
[----:B------:R-:W-:Y:S01]  /*1dd0*/  UMOV UR13, 0x40000040 ;  /* 0x40000040000d7882 */ /* 0x000fe20000000000 */
        /* <DEDUP_REMOVED lines=16> */
.L_x_4878:
[----:B------:R-:W-:Y:S01]  /*1ee0*/  VIADD R4, R4, 0xfffffffe ;  /* 0xfffffffe04047836 */ /* 0x000fe20000000000 */
[----:B------:R-:W-:-:S04]  /*1ef0*/  UIADD3 UR6, UR21, 0x28c60, URZ ;  /* 0x00028c6015067890 */ /* 0x000fc8000fffe03f */
[----:B------:R-:W-:Y:S01]  /*1f00*/  ISETP.GE.AND P1, PT, R4, R5, PT ;  /* 0x000000050400720c */ /* 0x000fe20003f26270 */
[----:B------:R-:W-:-:S09]  /*1f10*/  UPRMT UR6, UR40, 0x654, UR6 ;  /* 0x0000065428067896 */ /* 0x000fd20008000006 */
[----:B------:R-:W-:Y:S03]  /*1f20*/  SYNCS.ARRIVE.TRANS64.RED.A1T0 RZ, [UR6], RZ ;  /* 0x000000ffffff79a7 */ /* 0x000fe60008100406 */
[----:B------:R-:W-:Y:S05]  /*1f30*/  @!P1 BRA `(.L_x_4879) ;  /* 0x0000000800d89947 */ /* 0x000fea0003800000 */
.L_x_4885:
[----:B------:R-:W-:Y:S01]  /*1f40*/  BAR.SYNC.DEFER_BLOCKING 0xe, 0x100 ;  /* 0x0384000000007b1d */ /* 0x000fe20000010000 */
[----:B01----:R-:W-:Y:S01]  /*1f50*/  IMAD.U32 R3, RZ, RZ, UR38 ;  /* 0x00000026ff037e24 */ /* 0x003fe2000f8e00ff */
[----:B------:R-:W-:Y:S01]  /*1f60*/  UIADD3 UR38, UR38, 0x1, URZ ;  /* 0x0000000126267890 */ /* 0x000fe2000fffe03f */
[C---:B------:R-:W-:Y:S01]  /*1f70*/  ISETP.GT.AND P2, PT, R4.reuse, R5, PT ;  /* 0x000000050400720c */ /* 0x040fe20003f44270 */
        /* <DEDUP_REMOVED lines=139> */
.L_x_4880:
[----:B------:R-:W-:Y:S01]  /*2830*/  ULEA UR21, UR38, UR42, 0x3 ;  /* 0x0000002a26157291 */ /* 0x000fe2000f8e183f */
[----:B------:R-:W-:-:S04]  /*2840*/  MOV R0, UR37 ;  /* 0x0000002500007c02 */ /* 0x000fc80008000f00 */
[----:B------:R-:W-:-:S04]  /*2850*/  SHF.L.U32 R0, R0, 0x1f, RZ ;  /* 0x0000001f00007819 */ /* 0x000fc800000006ff */
[----:B------:R0:W1:Y:S01]  /*2860*/  SYNCS.PHASECHK.TRANS64.TRYWAIT P1, [UR21+0x28c50], R0 ;  /* 0x028c5000ff0075a7 */ /* 0x0000620008020155 */
[----:B------:R-:W-:Y:S05]  /*2870*/  @!P0 BRA `(.L_x_4881) ;  /* 0x0000000000048947 */ /* 0x000fea0003800000 */
[----:B------:R-:W-:Y:S01]  /*2880*/  BPT.TRAP 0x1 ;  /* 0x000000040000795c */ /* 0x000fe20000300000 */
.L_x_4881:
[----:B-1----:R-:W-:Y:S05]  /*2890*/  @P1 BRA `(.L_x_4882) ;  /* 0x0000000000081947 */ /* 0x002fea0003800000 */
[----:B------:R-:W1:Y:S02]  /*28a0*/  SYNCS.PHASECHK.TRANS64.TRYWAIT P1, [UR21+0x28c50], R0 ;  /* 0x028c5000ff0075a7 */ /* 0x000e640008020155 */
[----:B-1----:R-:W-:Y:S05]  /*28b0*/  @!P1 BRA `(.L_x_4883) ;  /* 0x00000124001c9947 */ /* 0x002fea0003800000 */
.L_x_4882:
[----:B------:R-:W-:Y:S01]  /*28c0*/  ULEA UR18, UR38, UR20, 0xc ;  /* 0x0000001426127291 */ /* 0x000fe2000f8e603f */
[----:B------:R-:W-:Y:S01]  /*28d0*/  WARPGROUP.ARRIVE ;  /* 0x00000000000079c5 */ /* 0x000fe20000000000 */
[----:B------:R-:W-:Y:S01]  /*28e0*/  UMOV UR19, 0x40000040 ;  /* 0x4000004000137882 */ /* 0x000fe20000000000 */
[----:B------:R-:W-:Y:S01]  /*28f0*/  UMOV UR7, 0x40000040 ;  /* 0x4000004000077882 */ /* 0x000fe20000000000 */
[----:B------:R-:W-:Y:S02]  /*2900*/  UIADD3 UR6, UR18, 0x80, URZ ;  /* 0x0000008012067890 */ /* 0x000fe4000fffe03f */
[----:B------:R-:W-:Y:S01]  /*2910*/  UIADD3 UR10, UR18, 0x100, URZ ;  /* 0x00000100120a7890 */ /* 0x000fe2000fffe03f */
[----:B------:R-:W-:Y:S02]  /*2920*/  UMOV UR11, 0x40000040 ;  /* 0x40000040000b7882 */ /* 0x000fe40000000000 */
[----:B------:R-:W-:Y:S01]  /*2930*/  HGMMA.64x256x16.F32.BF16 R24, gdesc[UR16].tnspB, R24, gsb0 ;  /* 0x43e00000101879f0 */ /* 0x000fe20008001818 */
[----:B------:R-:W-:Y:S01]  /*2940*/  UIADD3 UR14, UR18, 0x180, URZ ;  /* 0x00000180120e7890 */ /* 0x000fe2000fffe03f */
[----:B------:R-:W-:Y:S01]  /*2950*/  UMOV UR15, 0x40000040 ;  /* 0x40000040000f7882 */ /* 0x000fe20000000000 */
[----:B------:R-:W-:-:S02]  /*2960*/  WARPGROUP.DEPBAR.LE gsb0, 0x0 ;  /* 0x00008000000079c5 */ /* 0x000fc40000010000 */
        /* <DEDUP_REMOVED lines=15> */
.L_x_4884:
[----:B------:R-:W-:-:S04]  /*2a60*/  UIADD3 UR6, UR21, 0x28c60, URZ ;  /* 0x00028c6015067890 */ /* 0x000fc8000fffe03f */
[----:B------:R-:W-:-:S09]  /*2a70*/  UPRMT UR6, UR40, 0x654, UR6 ;  /* 0x0000065428067896 */ /* 0x000fd20008000006 */
[----:B------:R-:W-:Y:S01]  /*2a80*/  SYNCS.ARRIVE.TRANS64.RED.A1T0 RZ, [UR6], RZ ;  /* 0x000000ffffff79a7 */ /* 0x000fe20008100406 */
[----:B------:R-:W-:Y:S05]  /*2a90*/  @P2 BRA `(.L_x_4885) ;  /* 0xfffffff400282947 */ /* 0x000fea000383ffff */
.L_x_4879:
[----:B------:R-:W-:Y:S01]  /*2aa0*/  BAR.SYNC.DEFER_BLOCKING 0xe, 0x100 ;  /* 0x0384000000007b1d */ /* 0x000fe20000010000 */
[----:B01----:R-:W-:Y:S01]  /*2ab0*/  IMAD.U32 R3, RZ, RZ, UR38 ;  /* 0x00000026ff037e24 */ /* 0x003fe2000f8e00ff */
[----:B------:R-:W-:Y:S01]  /*2ac0*/  UIADD3 UR38, UR38, 0x1, URZ ;  /* 0x0000000126267890 */ /* 0x000fe2000fffe03f */
[----:B------:R-:W-:Y:S02]  /*2ad0*/  PLOP3.LUT P0, PT, PT, PT, PT, 0x8, 0x0 ;  /* 0x000000000000781c */ /* 0x000fe40003f0e170 */
        /* <DEDUP_REMOVED lines=140> */
.L_x_4868:
[----:B------:R-:W-:Y:S01]  /*33a0*/  ULDC UR4, c[0x0][0x448] ;  /* 0x0001120000047ab9 */ /* 0x000fe20000000800 */
[----:B------:R-:W-:Y:S02]  /*33b0*/  UIADD3 UR10, UR44, 0x3f, URZ ;  /* 0x0000003f2c0a7890 */ /* 0x000fe4000fffe03f */
[----:B------:R-:W-:Y:S01]  /*33c0*/  UISETP.NE.AND UP0, UPT, UR4, 0x1, UPT ;  /* 0x000000010400788c */ /* 0x000fe2000bf05270 */
[----:B------:R-:W-:Y:S02]  /*33d0*/  ULDC UR11, c[0x0][0x288] ;  /* 0x0000a200000b7ab9 */ /* 0x000fe40000000800 */
[----:B------:R-:W-:Y:S01]  /*33e0*/  ULDC.64 UR4, c[0x0][0x9e0] ;  /* 0x0002780000047ab9 */ /* 0x000fe20000000a00 */
[----:B------:R-:W-:Y:S02]  /*33f0*/  UP2UR UR51, UPR, URZ, 0x1 ;  /* 0x000000013f337883 */ /* 0x000fe40008000000 */
[----:B------:R-:W-:-:S04]  /*3400*/  UIADD3 UR12, -UR11, 0x1, URZ ;  /* 0x000000010b0c7890 */ /* 0x000fc8000fffe13f */
[----:B------:R-:W-:Y:S01]  /*3410*/  UIMAD UR12, UR49, UR6, UR12 ;  /* 0x00000006310c72a4 */ /* 0x000fe2000f8e020c */
[----:B------:R-:W-:Y:S01]  /*3420*/  @UP0 ULDC UR8, c[0x0][0x44c] ;  /* 0x0001130000080ab9 */ /* 0x000fe20000000800 */
[----:B------:R-:W-:Y:S01]  /*3430*/  @UP0 ULDC UR13, c[0x0][0x450] ;  /* 0x00011400000d0ab9 */ /* 0x000fe20000000800 */
[----:B------:R-:W-:-:S04]  /*3440*/  UIMAD.WIDE.U32 UR8, UR10, UR8, URZ ;  /* 0x000000080a0872a5 */ /* 0x000fc8000f8e003f */
[----:B------:R-:W-:Y:S02]  /*3450*/  @UP0 USHF.R.U32.HI UR10, URZ, UR13, UR9 ;  /* 0x0000000d3f0a0299 */ /* 0x000fe40008011609 */
[----:B------:R-:W-:Y:S02]  /*3460*/  UISETP.GE.AND UP0, UPT, UR5, 0x1, UPT ;  /* 0x000000010500788c */ /* 0x000fe4000bf06270 */
[----:B------:R-:W-:Y:S02]  /*3470*/  UIADD3 UR10, UR12, UR10, URZ ;  /* 0x0000000a0c0a7290 */ /* 0x000fe4000fffe03f */
[----:B------:R-:W-:Y:S02]  /*3480*/  UP2UR UR50, UPR, URZ, 0x1 ;  /* 0x000000013f327883 */ /* 0x000fe40008000000 */
[----:B------:R-:W-:Y:S01]  /*3490*/  PLOP3.LUT P0, PT, PT, PT, UP0, 0x40, 0x0 ;  /* 0x000000000000781c */ /* 0x000fe20003f0e808 */
[----:B------:R-:W-:-:S06]  /*34a0*/  UIADD3 UR4, UR10, UR4, URZ ;  /* 0x000000040a047290 */ /* 0x000fcc000fffe03f */
[----:B------:R-:W-:-:S06]  /*34b0*/  IMAD.U32 R0, RZ, RZ, UR4 ;  /* 0x00000004ff007e24 */ /* 0x000fcc000f8e00ff */
[----:B------:R-:W-:Y:S05]  /*34c0*/  @P0 BRA `(.L_x_4886) ;  /* 0x0000000000400947 */ /* 0x000fea0003800000 */
        /* <DEDUP_REMOVED lines=10> */
.L_x_4887:
[----:B------:R-:W-:-:S11]  /*3570*/  UISETP.NE.AND UP0, UPT, UR5, 0x1, UPT ;  /* 0x000000010500788c */ /* 0x000fd6000bf05270 */
[----:B------:R-:W-:Y:S02]  /*3580*/  @UP0 ULDC.64 UR12, c[0x0][0x9e8] ;  /* 0x00027a00000c0ab9 */ /* 0x000fe40000000a00 */
[----:B------:R-:W-:-:S04]  /*3590*/  UIMAD.WIDE.U32 UR8, UR4, UR12, URZ ;  /* 0x0000000c040872a5 */ /* 0x000fc8000f8e003f */
[----:B------:R-:W-:-:S12]  /*35a0*/  @UP0 USHF.R.U32.HI UR4, URZ, UR13, UR9 ;  /* 0x0000000d3f040299 */ /* 0x000fd80008011609 */
.L_x_4888:
[----:B------:R-:W-:-:S06]  /*35b0*/  UIMAD UR4, UR4, UR5, UR5 ;  /* 0x00000005040472a4 */ /* 0x000fcc000f8e0205 */
[----:B------:R-:W-:-:S07]  /*35c0*/  VIMNMX R0, R0, UR4, PT ;  /* 0x0000000400007c48 */ /* 0x000fce000bfe0100 */
.L_x_4886:
[----:B------:R-:W-:Y:S01]  /*35d0*/  UISETP.NE.AND UP0, UPT, UR51, URZ, UPT ;  /* 0x0000003f3300728c */ /* 0x000fe2000bf05270 */
[----:B------:R-:W-:Y:S01]  /*35e0*/  IADD3 R0, R0, 0x3f, RZ ;  /* 0x0000003f00007810 */ /* 0x000fe20007ffe0ff */
[----:B------:R-:W-:Y:S01]  /*35f0*/  UMOV UR4, UR44 ;  /* 0x0000002c00047c82 */ /* 0x000fe20008000000 */
[----:B------:R-:W-:Y:S02]  /*3600*/  UIMAD UR6, UR49, UR6, -UR11 ;  /* 0x00000006310672a4 */ /* 0x000fe4000f8e0a0b */
[----:B------:R-:W-:-:S04]  /*3610*/  SHF.R.S32.HI R3, RZ, 0x1f, R0 ;  /* 0x0000001fff037819 */ /* 0x000fc80000011400 */
[----:B------:R-:W-:Y:S02]  /*3620*/  LEA.HI R3, R3, R0, RZ, 0x6 ;  /* 0x0000000003037211 */ /* 0x000fe400078f30ff */
[----:B------:R-:W-:Y:S01]  /*3630*/  @UP0 ULDC UR8, c[0x0][0x44c] ;  /* 0x0001130000080ab9 */ /* 0x000fe20000000800 */
[----:B------:R-:W-:Y:S01]  /*3640*/  @UP0 ULDC UR10, c[0x0][0x450] ;  /* 0x00011400000a0ab9 */ /* 0x000fe20000000800 */
[----:B------:R-:W-:Y:S01]  /*3650*/  UIMAD.WIDE.U32 UR8, UR44, UR8, URZ ;  /* 0x000000082c0872a5 */ /* 0x000fe2000f8e003f */
[----:B------:R-:W-:-:S03]  /*3660*/  SHF.R.S32.HI R3, RZ, 0x6, R3 ;  /* 0x00000006ff037819 */ /* 0x000fc60000011403 */
[----:B------:R-:W-:Y:S01]  /*3670*/  @UP0 USHF.R.U32.HI UR4, URZ, UR10, UR9 ;  /* 0x0000000a3f040299 */ /* 0x000fe20008011609 */
[----:B------:R-:W-:Y:S01]  /*3680*/  VIMNMX R152, R3, UR7, PT ;  /* 0x0000000703987c48 */ /* 0x000fe2000bfe0100 */
[----:B------:R-:W-:Y:S02]  /*3690*/  UISETP.GE.AND UP0, UPT, UR5, 0x1, UPT ;  /* 0x000000010500788c */ /* 0x000fe4000bf06270 */
[----:B------:R-:W-:Y:S01]  /*36a0*/  UIADD3 UR4, UR6, UR4, URZ ;  /* 0x0000000406047290 */ /* 0x000fe2000fffe03f */
[----:B------:R-:W-:-:S03]  /*36b0*/  ULDC UR8, c[0x0][0x9dc] ;  /* 0x0002770000087ab9 */ /* 0x000fc60000000800 */
[----:B------:R-:W-:Y:S01]  /*36c0*/  PLOP3.LUT P0, PT, PT, PT, UP0, 0x40, 0x0 ;  /* 0x000000000000781c */ /* 0x000fe20003f0e808 */
[----:B------:R-:W-:-:S12]  /*36d0*/  UIADD3 UR8, UR4, -UR8, URZ ;  /* 0x8000000804087290 */ /* 0x000fd8000fffe03f */
[----:B------:R-:W-:Y:S05]  /*36e0*/  @P0 BRA `(.L_x_4889) ;  /* 0x0000000000440947 */ /* 0x000fea0003800000 */
        /* <DEDUP_REMOVED lines=10> */
.L_x_4890:
[----:B------:R-:W-:-:S11]  /*3790*/  UISETP.NE.AND UP0, UPT, UR5, 0x1, UPT ;  /* 0x000000010500788c */ /* 0x000fd6000bf05270 */
[----:B------:R-:W-:Y:S02]  /*37a0*/  @UP0 ULDC.64 UR10, c[0x0][0x9e8] ;  /* 0x00027a00000a0ab9 */ /* 0x000fe40000000a00 */
[----:B------:R-:W-:-:S04]  /*37b0*/  UIMAD.WIDE.U32 UR6, UR4, UR10, URZ ;  /* 0x0000000a040672a5 */ /* 0x000fc8000f8e003f */
[----:B------:R-:W-:-:S12]  /*37c0*/  @UP0 USHF.R.U32.HI UR4, URZ, UR11, UR7 ;  /* 0x0000000b3f040299 */ /* 0x000fd80008011607 */
.L_x_4891:
[----:B------:R-:W-:-:S04]  /*37d0*/  UIMAD UR4, UR4, UR5, URZ ;  /* 0x00000005040472a4 */ /* 0x000fc8000f8e023f */
[----:B------:R-:W-:-:S04]  /*37e0*/  UISETP.LT.AND UP0, UPT, UR8, UR4, UPT ;  /* 0x000000040800728c */ /* 0x000fc8000bf01270 */
[----:B------:R-:W-:-:S12]  /*37f0*/  USEL UR8, UR8, UR4, !UP0 ;  /* 0x0000000408087287 */ /* 0x000fd8000c000000 */
.L_x_4889:
[----:B------:R-:W-:Y:S01]  /*3800*/  USHF.R.S32.HI UR4, URZ, 0x1f, UR8 ;  /* 0x0000001f3f047899 */ /* 0x000fe20008011408 */
[----:B------:R-:W-:Y:S01]  /*3810*/  PLOP3.LUT P0, PT, PT, PT, PT, 0x80, 0x0 ;  /* 0x000000000000781c */ /* 0x000fe20003f0f070 */
[----:B------:R-:W-:Y:S01]  /*3820*/  IMAD.MOV.U32 R0, RZ, RZ, RZ ;  /* 0x000000ffff007224 */ /* 0x000fe200078e00ff */
[----:B------:R-:W-:Y:S01]  /*3830*/  CS2R R150, SRZ ;  /* 0x0000000000967805 */ /* 0x000fe2000001ff00 */
[----:B------:R-:W-:Y:S01]  /*3840*/  ULEA.HI UR4, UR4, UR8, URZ, 0x6 ;  /* 0x0000000804047291 */ /* 0x000fe2000f8f303f */
[----:B------:R-:W-:Y:S01]  /*3850*/  IMAD.MOV.U32 R3, RZ, RZ, RZ ;  /* 0x000000ffff037224 */ /* 0x000fe200078e00ff */
[----:B------:R-:W-:Y:S02]  /*3860*/  CS2R R148, SRZ ;  /* 0x0000000000947805 */ /* 0x000fe4000001ff00 */
[----:B------:R-:W-:Y:S01]  /*3870*/  CS2R R146, SRZ ;  /* 0x0000000000927805 */ /* 0x000fe2000001ff00 */
[----:B------:R-:W-:Y:S01]  /*3880*/  USHF.R.S32.HI UR4, URZ, 0x6, UR4 ;  /* 0x000000063f047899 */ /* 0x000fe20008011404 */
[----:B------:R-:W-:-:S02]  /*3890*/  CS2R R144, SRZ ;  /* 0x0000000000907805 */ /* 0x000fc4000001ff00 */
[----:B------:R-:W-:Y:S02]  /*38a0*/  CS2R R164, SRZ ;  /* 0x0000000000a47805 */ /* 0x000fe4000001ff00 */
[----:B------:R-:W-:Y:S01]  /*38b0*/  CS2R R140, SRZ ;  /* 0x00000000008c7805 */ /* 0x000fe2000001ff00 */
[----:B------:R-:W-:Y:S01]  /*38c0*/  UISETP.LT.AND UP0, UPT, URZ, UR4, UPT ;  /* 0x000000043f00728c */ /* 0x000fe2000bf01270 */
[----:B------:R-:W-:Y:S02]  /*38d0*/  CS2R R162, SRZ ;  /* 0x0000000000a27805 */ /* 0x000fe4000001ff00 */
[----:B------:R-:W-:Y:S02]  /*38e0*/  CS2R R136, SRZ ;  /* 0x0000000000887805 */ /* 0x000fe4000001ff00 */
[----:B------:R-:W-:Y:S01]  /*38f0*/  CS2R R160, SRZ ;  /* 0x0000000000a07805 */ /* 0x000fe2000001ff00 */
[----:B------:R-:W-:Y:S01]  /*3900*/  USEL UR47, URZ, UR4, !UP0 ;  /* 0x000000043f2f7287 */ /* 0x000fe2000c000000 */
[----:B------:R-:W-:-:S02]  /*3910*/  CS2R R132, SRZ ;  /* 0x0000000000847805 */ /* 0x000fc4000001ff00 */
[----:B------:R-:W-:Y:S02]  /*3920*/  CS2R R158, SRZ ;  /* 0x00000000009e7805 */ /* 0x000fe4000001ff00 */
[----:B------:R-:W-:Y:S02]  /*3930*/  CS2R R156, SRZ ;  /* 0x00000000009c7805 */ /* 0x000fe4000001ff00 */
[----:B------:R-:W-:Y:S02]  /*3940*/  CS2R R128, SRZ ;  /* 0x0000000000807805 */ /* 0x000fe4000001ff00 */
[----:B------:R-:W-:Y:S02]  /*3950*/  CS2R R154, SRZ ;  /* 0x00000000009a7805 */ /* 0x000fe4000001ff00 */
[----:B------:R-:W-:Y:S01]  /*3960*/  ISETP.GT.AND P1, PT, R152, UR47, PT ;  /* 0x0000002f98007c0c */ /* 0x000fe2000bf24270 */
        /* <DEDUP_REMOVED lines=51> */
[----:B------:R-:W-:Y:S01]  /*3ca0*/  MOV R210, RZ ;  /* 0x000000ff00d27202 */ /* 0x000fe20000000f00 */
[----:B------:R-:W-:Y:S06]  /*3cb0*/  @!P1 BRA `(.L_x_4875) ;  /* 0x000000a0007c9947 */ /* 0x000fec0003800000 */
        /* <DEDUP_REMOVED lines=11> */
[----:B------:R-:W-:-:S04]  /*3d70*/  ULOP3.LUT UR5, UR5, 0x3fff, URZ, 0xc0, !UPT ;  /* 0x00003fff05057892 */ /* 0x000fc8000f8ec03f */
[----:B------:R-:W-:-:S04]  /*3d80*/  ULOP3.LUT UR48, UR5, 0x2000000, URZ, 0xfc, !UPT ;  /* 0x0200000005307892 */ /* 0x000fc8000f8efc3f */
[----:B------:R-:W-:Y:S08]  /*3d90*/  @!P0 BRA `(.L_x_4892) ;  /* 0x0000000000408947 */ /* 0x000ff00003800000 */
        /* <DEDUP_REMOVED lines=16> */
.L_x_4892:
        /* <DEDUP_REMOVED lines=9> */
.L_x_5051:
[----:B------:R-:W-:Y:S05]  /*3f30*/  @!P0 BRA `(.L_x_4894) ;  /* 0x0000000000048947 */ /* 0x000fea0003800000 */
[----:B------:R-:W-:Y:S01]  /*3f40*/  BPT.TRAP 0x1 ;  /* 0x000000040000795c */ /* 0x000fe20000300000 */
.L_x_4894:
[----:B------:R-:W-:Y:S01]  /*3f50*/  IMAD.U32 R8, RZ, RZ, UR37 ;  /* 0x00000025ff087e24 */ /* 0x000fe2000f8e00ff */
[----:B------:R-:W-:-:S04]  /*3f60*/  MOV R7, UR38 ;  /* 0x0000002600077c02 */ /* 0x000fc80008000f00 */
[----:B------:R-:W-:Y:S02]  /*3f70*/  LEA R7, R7, UR42, 0x3 ;  /* 0x0000002a07077c11 */ /* 0x000fe4000f8e18ff */
[----:B------:R-:W-:-:S04]  /*3f80*/  SHF.L.U32 R8, R8, 0x1f, RZ ;  /* 0x0000001f08087819 */ /* 0x000fc800000006ff */
[----:B------:R1:W2:Y:S01]  /*3f90*/  SYNCS.PHASECHK.TRANS64.TRYWAIT P1, [R7+URZ+0x28c30], R8 ;  /* 0x028c3008070075a7 */ /* 0x0002a2000802017f */
[----:B------:R-:W-:Y:S05]  /*3fa0*/  @!P0 BRA `(.L_x_4895) ;  /* 0x0000000000048947 */ /* 0x000fea0003800000 */
[----:B------:R-:W-:Y:S01]  /*3fb0*/  BPT.TRAP 0x1 ;  /* 0x000000040000795c */ /* 0x000fe20000300000 */
.L_x_4895:
[----:B--2---:R-:W-:Y:S05]  /*3fc0*/  @P1 BRA `(.L_x_4896) ;  /* 0x0000000000081947 */ /* 0x004fea0003800000 */
[----:B------:R-:W2:Y:S02]  /*3fd0*/  SYNCS.PHASECHK.TRANS64.TRYWAIT P1, [R7+URZ+0x28c30], R8 ;  /* 0x028c3008070075a7 */ /* 0x000ea4000802017f */
[----:B--2---:R-:W-:Y:S05]  /*3fe0*/  @!P1 BRA `(.L_x_4897) ;  /* 0x0000010c00809947 */ /* 0x004fea0003800000 */
.L_x_4896:
        /* <DEDUP_REMOVED lines=40> */
.L_x_4898:
[----:B------:R-:W-:Y:S01]  /*4270*/  UISETP.NE.AND UP1, UPT, UR51, URZ, UPT ;  /* 0x0000003f3300728c */ /* 0x000fe2000bf25270 */
[----:B------:R-:W0:Y:S01]  /*4280*/  LDC R9, c[0x0][0x2f0] ;  /* 0x0000bc00ff097b82 */ /* 0x000e220000000800 */
[----:B------:R-:W-:Y:S01]  /*4290*/  VIADD R3, R185, UR44 ;  /* 0x0000002cb9037c36 */ /* 0x000fe20008000000 */
[----:B------:R-:W-:Y:S01]  /*42a0*/  R2UR UR6, R7 ;  /* 0x00000000070672ca */ /* 0x000fe200000e0000 */
[----:B------:R-:W-:Y:S02]  /*42b0*/  UISETP.NE.AND UP0, UPT, UR50, URZ, UPT ;  /* 0x0000003f3200728c */ /* 0x000fe4000bf05270 */
[----:B------:R-:W-:Y:S01]  /*42c0*/  PLOP3.LUT P1, PT, PT, PT, UP1, 0x80, 0x0 ;  /* 0x000000000000781c */ /* 0x000fe20003f2f018 */
[----:B------:R-:W-:Y:S01]  /*42d0*/  IMAD.MOV.U32 R4, RZ, RZ, R3 ;  /* 0x000000ffff047224 */ /* 0x000fe200078e0003 */
[----:B------:R-:W-:Y:S01]  /*42e0*/  PLOP3.LUT P2, PT, PT, PT, UP1, 0x80, 0x0 ;  /* 0x000000000000781c */ /* 0x000fe20003f4f018 */
[----:B------:R-:W3:Y:S01]  /*42f0*/  LDC R12, c[0x0][0x288] ;  /* 0x0000a200ff0c7b82 */ /* 0x000ee20000000800 */
[----:B------:R-:W-:Y:S01]  /*4300*/  ULDC UR7, c[0x0][0x9d8] ;  /* 0x0002760000077ab9 */ /* 0x000fe20000000800 */
[----:B------:R-:W-:Y:S01]  /*4310*/  @UP1 ULDC UR10, c[0x0][0x44c] ;  /* 0x00011300000a1ab9 */ /* 0x000fe20000000800 */
[----:B------:R-:W-:Y:S01]  /*4320*/  FMUL.FTZ R30, R30, UR7 ;  /* 0x000000071e1e7c20 */ /* 0x000fe20008410000 */
[----:B------:R-:W-:Y:S01]  /*4330*/  FMUL.FTZ R24, R24, UR7 ;  /* 0x0000000718187c20 */ /* 0x000fe20008410000 */
[----:B------:R-:W-:Y:S01]  /*4340*/  FMUL.FTZ R25, R25, UR7 ;  /* 0x0000000719197c20 */ /* 0x000fe20008410000 */
[----:B------:R-:W-:Y:S01]  /*4350*/  FMUL.FTZ R26, R26, UR7 ;  /* 0x000000071a1a7c20 */ /* 0x000fe20008410000 */
[----:B------:R-:W-:Y:S01]  /*4360*/  UIADD3 UR6, UR6, 0x28c40, URZ ;  /* 0x00028c4006067890 */ /* 0x000fe2000fffe03f */
[----:B------:R-:W-:Y:S01]  /*4370*/  FMUL.FTZ R27, R27, UR7 ;  /* 0x000000071b1b7c20 */ /* 0x000fe20008410000 */
[----:B------:R-:W-:Y:S01]  /*4380*/  FMUL.FTZ R28, R28, UR7 ;  /* 0x000000071c1c7c20 */ /* 0x000fe20008410000 */
[----:B------:R-:W-:Y:S01]  /*4390*/  @P1 IMAD.HI.U32 R5, R3, UR10, RZ ;  /* 0x0000000a03051c27 */ /* 0x000fe2000f8e00ff */
[----:B------:R-:W-:Y:S01]  /*43a0*/  @UP1 ULDC UR10, c[0x0][0x450] ;  /* 0x00011400000a1ab9 */ /* 0x000fe20000000800 */
[----:B------:R-:W-:-:S02]  /*43b0*/  UPRMT UR6, UR40, 0x654, UR6 ;  /* 0x0000065428067896 */ /* 0x000fc40008000006 */
[----:B------:R-:W-:Y:S01]  /*43c0*/  FMUL.FTZ R29, R29, UR7 ;  /* 0x000000071d1d7c20 */ /* 0x000fe20008410000 */
[----:B------:R-:W-:Y:S01]  /*43d0*/  IMAD.MOV.U32 R3, RZ, RZ, -0x40 ;  /* 0xffffffc0ff037424 */ /* 0x000fe200078e00ff */
[----:B------:R-:W-:Y:S01]  /*43e0*/  @P2 SHF.R.U32.HI R4, RZ, UR10, R5 ;  /* 0x0000000aff042c19 */ /* 0x000fe20008011605 */
[----:B------:R-:W-:Y:S01]  /*43f0*/  FMUL.FTZ R32, R32, UR7 ;  /* 0x0000000720207c20 */ /* 0x000fe20008410000 */
[----:B------:R-:W-:Y:S01]  /*4400*/  FMUL.FTZ R33, R33, UR7 ;  /* 0x0000000721217c20 */ /* 0x000fe20008410000 */
[----:B------:R-:W-:Y:S02]  /*4410*/  IMAD R6, R152, R3, 0x41 ;  /* 0x0000004198067424 */ /* 0x000fe400078e0203 */
[----:B------:R-:W-:Y:S01]  /*4420*/  FMUL.FTZ R36, R36, UR7 ;  /* 0x0000000724247c20 */ /* 0x000fe20008410000 */
[----:B------:R-:W4:Y:S01]  /*4430*/  SHFL.IDX PT, R56, R4, RZ, 0x1c1f ;  /* 0x001c1fff04387589 */ /* 0x000f2200000e0000 */
        /* <DEDUP_REMOVED lines=18> */
[----:B------:R5:W1:Y:S01]  /*4560*/  MUFU.TANH R10, R30 ;  /* 0x0000001e000a7308 */ /* 0x000a620000002400 */
[----:B0-----:R-:W-:Y:S01]  /*4570*/  IMAD R5, R9, UR49, R6 ;  /* 0x0000003109057c24 */ /* 0x001fe2000f8e0206 */
[----:B------:R-:W-:Y:S01]  /*4580*/  PLOP3.LUT P1, PT, PT, PT, UP0, 0x40, 0x0 ;  /* 0x000000000000781c */ /* 0x000fe20003f2e808 */
[----:B------:R-:W-:Y:S01]  /*4590*/  ULDC UR22, c[0x0][0x9dc] ;  /* 0x0002770000167ab9 */ /* 0x000fe20000000800 */
[----:B------:R-:W-:Y:S01]  /*45a0*/  SYNCS.ARRIVE.TRANS64.RED.A1T0 RZ, [UR6], RZ ;  /* 0x000000ffffff79a7 */ /* 0x000fe20008100406 */
[----:B------:R-:W-:Y:S01]  /*45b0*/  FMUL.FTZ R34, R34, UR7 ;  /* 0x0000000722227c20 */ /* 0x000fe20008410000 */
[----:B------:R-:W-:Y:S01]  /*45c0*/  ULOP3.LUT UR6, URZ, UR22, URZ, 0x33, !UPT ;  /* 0x000000163f067292 */ /* 0x000fe2000f8e333f */
[----:B---3--:R-:W-:Y:S01]  /*45d0*/  IADD3 R5, R5, -R12, -R2 ;  /* 0x8000000c05057210 */ /* 0x008fe20007ffe802 */
[----:B------:R-:W0:Y:S01]  /*45e0*/  MUFU.TANH R24, R24 ;  /* 0x0000001800187308 */ /* 0x000e220000002400 */
[----:B-----5:R-:W-:Y:S01]  /*45f0*/  LEA R30, R152, 0xffffffc0, 0x6 ;  /* 0xffffffc0981e7811 */ /* 0x020fe200078e30ff */
[----:B------:R-:W-:Y:S01]  /*4600*/  FMUL.FTZ R31, R31, UR7 ;  /* 0x000000071f1f7c20 */ /* 0x000fe20008410000 */
[----:B------:R-:W-:Y:S01]  /*4610*/  FMUL.FTZ R35, R35, UR7 ;  /* 0x0000000723237c20 */ /* 0x000fe20008410000 */
[----:B------:R-:W-:Y:S01]  /*4620*/  ULDC UR15, c[0x0][0x9e0] ;  /* 0x00027800000f7ab9 */ /* 0x000fe20000000800 */
[----:B------:R-:W-:Y:S01]  /*4630*/  FMUL.FTZ R38, R38, UR7 ;  /* 0x0000000726267c20 */ /* 0x000fe20008410000 */
[----:B------:R-:W-:-:S02]  /*4640*/  IMAD R3, R9, UR49, -R30 ;  /* 0x0000003109037c24 */ /* 0x000fc4000f8e0a1e */
        /* <DEDUP_REMOVED lines=28> */
[----:B-----5:R-:W-:-:S07]  /*4810*/  VIADD R34, R5, UR15 ;  /* 0x0000000f05227c36 */ /* 0x020fce0008000000 */
[----:B------:R5:W0:Y:S01]  /*4820*/  MUFU.TANH R15, R35 ;  /* 0x00000023000f7308 */ /* 0x000a220000002400 */
[----:B--2---:R-:W-:-:S04]  /*4830*/  IADD3 R31, -R2, R3, RZ ;  /* 0x00000003021f7210 */ /* 0x004fc80007ffe1ff */
[----:B----4-:R-:W-:-:S03]  /*4840*/  VIADDMNMX R3, R56, R34, R31, PT ;  /* 0x0000002238037246 */ /* 0x010fc6000380011f */
[----:B------:R2:W4:Y:S01]  /*4850*/  MUFU.TANH R20, R38 ;  /* 0x0000002600147308 */ /* 0x0005220000002400 */
[----:B-----5:R-:W-:-:S04]  /*4860*/  VIADD R35, R5, UR6 ;  /* 0x0000000605237c36 */ /* 0x020fc80008000000 */
[----:B------:R-:W-:Y:S02]  /*4870*/  IMAD.IADD R5, R35, 0x1, R56 ;  /* 0x0000000123057824 */ /* 0x000fe400078e0238 */
[----:B--2---:R-:W-:Y:S01]  /*4880*/  VIADD R38, R6, 0xffffffff ;  /* 0xffffffff06267836 */ /* 0x004fe20000000000 */
[----:B01-3--:R-:W-:Y:S06]  /*4890*/  @P1 BRA `(.L_x_4899) ;  /* 0x0000000000641947 */ /* 0x00bfec0003800000 */
[----:B------:R-:W-:Y:S01]  /*48a0*/  IMAD R11, R9, UR49, R56 ;  /* 0x00000031090b7c24 */ /* 0x000fe2000f8e0238 */
[----:B------:R-:W-:Y:S03]  /*48b0*/  BSSY B0, `(.L_x_4900) ;  /* 0x0000013000007945 */ /* 0x000fe60003800000 */
[----:B------:R-:W-:-:S05]  /*48c0*/  IMAD.IADD R11, R11, 0x1, -R12 ;  /* 0x000000010b0b7824 */ /* 0x000fca00078e0a0c */
[----:B------:R-:W-:-:S13]  /*48d0*/  ISETP.GT.AND P1, PT, R11, -0x1, PT ;  /* 0xffffffff0b00780c */ /* 0x000fda0003f24270 */
[----:B------:R-:W-:Y:S05]  /*48e0*/  @P1 BRA `(.L_x_4901) ;  /* 0x0000000000241947 */ /* 0x000fea0003800000 */
[----:B------:R-:W-:Y:S01]  /*48f0*/  ULDC UR6, c[0x0][0x9e4] ;  /* 0x0002790000067ab9 */ /* 0x000fe20000000800 */
[----:B------:R-:W-:Y:S02]  /*4900*/  LOP3.LUT R11, RZ, R11, RZ, 0x33, !PT ;  /* 0x0000000bff0b7212 */ /* 0x000fe400078e33ff */
[----:B------:R-:W-:-:S04]  /*4910*/  MOV R39, UR6 ;  /* 0x0000000600277c02 */ /* 0x000fc80008000f00 */
[----:B------:R-:W-:-:S13]  /*4920*/  ISETP.NE.AND P1, PT, R39, 0x1, PT ;  /* 0x000000012700780c */ /* 0x000fda0003f25270 */
[----:B------:R-:W0:Y:S02]  /*4930*/  @P1 LDC.64 R56, c[0x0][0x9e8] ;  /* 0x00027a00ff381b82 */ /* 0x000e240000000a00 */
[----:B0-----:R-:W-:-:S05]  /*4940*/  @P1 IMAD.HI.U32 R6, R11, R56, RZ ;  /* 0x000000380b061227 */ /* 0x001fca00078e00ff */
[----:B------:R-:W-:-:S04]  /*4950*/  @P1 SHF.R.U32.HI R11, RZ, R57, R6 ;  /* 0x00000039ff0b1219 */ /* 0x000fc80000011606 */
[----:B------:R-:W-:Y:S01]  /*4960*/  LOP3.LUT R11, RZ, R11, RZ, 0x33, !PT ;  /* 0x0000000bff0b7212 */ /* 0x000fe200078e33ff */
[----:B------:R-:W-:Y:S06]  /*4970*/  BRA `(.L_x_4902) ;  /* 0x0000000000187947 */ /* 0x000fec0003800000 */
.L_x_4901:
[----:B------:R-:W-:Y:S02]  /*4980*/  ULDC UR6, c[0x0][0x9e4] ;  /* 0x0002790000067ab9 */ /* 0x000fe40000000800 */
[----:B------:R-:W-:-:S05]  /*4990*/  IMAD.U32 R39, RZ, RZ, UR6 ;  /* 0x00000006ff277e24 */ /* 0x000fca000f8e00ff */
[----:B------:R-:W-:-:S13]  /*49a0*/  ISETP.NE.AND P1, PT, R39, 0x1, PT ;  /* 0x000000012700780c */ /* 0x000fda0003f25270 */
[----:B------:R-:W0:Y:S02]  /*49b0*/  @P1 LDC.64 R56, c[0x0][0x9e8] ;  /* 0x00027a00ff381b82 */ /* 0x000e240000000a00 */
[----:B0-----:R-:W-:-:S05]  /*49c0*/  @P1 IMAD.HI.U32 R6, R11, R56, RZ ;  /* 0x000000380b061227 */ /* 0x001fca00078e00ff */
[----:B------:R-:W-:-:S07]  /*49d0*/  @P1 SHF.R.U32.HI R11, RZ, R57, R6 ;  /* 0x00000039ff0b1219 */ /* 0x000fce0000011606 */
.L_x_4902:
[----:B------:R-:W-:Y:S05]  /*49e0*/  BSYNC B0 ;  /* 0x0000000000007941 */ /* 0x000fea0003800000 */
.L_x_4900:
[----:B------:R-:W-:-:S04]  /*49f0*/  IMAD R11, R11, R39, -R30 ;  /* 0x000000270b0b7224 */ /* 0x000fc800078e0a1e */
[----:B------:R-:W-:-:S05]  /*4a00*/  IMAD.IADD R6, R11, 0x1, -R2 ;  /* 0x000000010b067824 */ /* 0x000fca00078e0a02 */
[----:B------:R-:W-:Y:S02]  /*4a10*/  VIADDMNMX R3, R6, R39, R3, PT ;  /* 0x0000002706037246 */ /* 0x000fe40003800103 */
[----:B------:R-:W-:-:S07]  /*4a20*/  VIMNMX R5, R5, R6, !PT ;  /* 0x0000000605057248 */ /* 0x000fce0007fe0100 */
.L_x_4899:
[C---:B------:R-:W-:Y:S01]  /*4a30*/  ISETP.GE.AND P2, PT, R38.reuse, 0x9, PT ;  /* 0x000000092600780c */ /* 0x040fe20003f46270 */
[----:B------:R-:W0:Y:S01]  /*4a40*/  SHFL.IDX PT, R4, R4, 0x1, 0x1c1f ;  /* 0x003c1f0004047f89 */ /* 0x000e2200000e0000 */
[C---:B------:R-:W-:Y:S01]  /*4a50*/  ISETP.GE.AND P1, PT, R38.reuse, 0x2, PT ;  /* 0x000000022600780c */ /* 0x040fe20003f26270 */
[----:B------:R-:W-:Y:S01]  /*4a60*/  UISETP.NE.AND UP0, UPT, UR50, URZ, UPT ;  /* 0x0000003f3200728c */ /* 0x000fe2000bf05270 */
[C---:B------:R-:W-:Y:S02]  /*4a70*/  ISETP.GT.AND P3, PT, R5.reuse, 0x8, !P2 ;  /* 0x000000080500780c */ /* 0x040fe40005764270 */
[----:B------:R-:W-:Y:S02]  /*4a80*/  ISETP.GT.AND P4, PT, R5, 0x1, !P1 ;  /* 0x000000010500780c */ /* 0x000fe40004f84270 */
[----:B------:R-:W-:Y:S02]  /*4a90*/  ISETP.LT.OR P3, PT, R3, 0x9, P3 ;  /* 0x000000090300780c */ /* 0x000fe40001f61670 */
[----:B------:R-:W-:-:S02]  /*4aa0*/  ISETP.GE.AND P5, PT, R38, 0x11, PT ;  /* 0x000000112600780c */ /* 0x000fc40003fa6270 */
[----:B------:R-:W-:Y:S02]  /*4ab0*/  FSEL R58, R28, -INF , !P3 ;  /* 0xff8000001c3a7808 */ /* 0x000fe40005800000 */
[----:B------:R-:W-:Y:S02]  /*4ac0*/  ISETP.LT.OR P4, PT, R3, 0x2, P4 ;  /* 0x000000020300780c */ /* 0x000fe40002781670 */
[----:B------:R-:W-:Y:S02]  /*4ad0*/  ISETP.GT.AND P3, PT, R5, 0x10, !P5 ;  /* 0x000000100500780c */ /* 0x000fe40006f64270 */
[----:B------:R-:W-:Y:S02]  /*4ae0*/  ISETP.GE.AND P6, PT, R38, 0xa, PT ;  /* 0x0000000a2600780c */ /* 0x000fe40003fc6270 */
[----:B------:R-:W-:Y:S02]  /*4af0*/  FSEL R56, R25, -INF , !P4 ;  /* 0xff80000019387808 */ /* 0x000fe40006000000 */
[----:B------:R-:W-:-:S02]  /*4b00*/  P2R R39, PR, RZ, 0x20 ;  /* 0x00000020ff277803 */ /* 0x000fc40000000000 */
[----:B------:R-:W-:Y:S01]  /*4b10*/  ISETP.LT.OR P3, PT, R3, 0x11, P3 ;  /* 0x000000110300780c */ /* 0x000fe20001f61670 */
[----:B0-----:R-:W-:Y:S01]  /*4b20*/  IMAD.IADD R6, R35, 0x1, R4 ;  /* 0x0000000123067824 */ /* 0x001fe200078e0204 */
[----:B------:R-:W-:Y:S02]  /*4b30*/  ISETP.GT.AND P4, PT, R5, 0x9, !P6 ;  /* 0x000000090500780c */ /* 0x000fe40007784270 */
[----:B------:R-:W-:Y:S02]  /*4b40*/  ISETP.GE.AND P5, PT, R38, 0x12, PT ;  /* 0x000000122600780c */ /* 0x000fe40003fa6270 */
[----:B------:R-:W-:Y:S02]  /*4b50*/  FSEL R62, R32, -INF , !P3 ;  /* 0xff800000203e7808 */ /* 0x000fe40005800000 */
[----:B------:R-:W-:Y:S02]  /*4b60*/  ISETP.LT.OR P4, PT, R3, 0xa, P4 ;  /* 0x0000000a0300780c */ /* 0x000fe40002781670 */
[----:B------:R-:W-:-:S02]  /*4b70*/  ISETP.GT.AND P3, PT, R5, 0x11, !P5 ;  /* 0x000000110500780c */ /* 0x000fc40006f64270 */
[----:B------:R-:W-:Y:S02]  /*4b80*/  FSEL R60, R29, -INF , !P4 ;  /* 0xff8000001d3c7808 */ /* 0x000fe40006000000 */
        /* <DEDUP_REMOVED lines=31> */
[----:B------:R-:W-:Y:S02]  /*4d80*/  P2R R57, PR, RZ, 0x20 ;  /* 0x00000020ff397803 */ /* 0x000fe40000000000 */
[----:B------:R-:W-:Y:S02]  /*4d90*/  FSEL R74, R45, -INF , !P3 ;  /* 0xff8000002d4a7808 */ /* 0x000fe40005800000 */
[----:B------:R-:W-:Y:S02]  /*4da0*/  ISETP.GE.AND P3, PT, R38, 0x31, PT ;  /* 0x000000312600780c */ /* 0x000fe40003f66270 */
[----:B------:R-:W-:-:S02]  /*4db0*/  P2R R25, PR, RZ, 0x40 ;  /* 0x00000040ff197803 */ /* 0x000fc40000000000 */
        /* <DEDUP_REMOVED lines=19> */
[----:B------:R-:W-:Y:S02]  /*4ef0*/  ISETP.LT.OR P6, PT, R3, 0x3a, P6 ;  /* 0x0000003a0300780c */ /* 0x000fe400037c1670 */
[----:B------:R-:W-:Y:S02]  /*4f00*/  VIADDMNMX R3, R4, R34, R31, PT ;  /* 0x0000002204037246 */ /* 0x000fe4000380011f */
[----:B------:R-:W-:Y:S02]  /*4f10*/  FSEL R78, R53, -INF , !P6 ;  /* 0xff800000354e7808 */ /* 0x000fe40007000000 */
[----:B------:R-:W-:-:S13]  /*4f20*/  PLOP3.LUT P6, PT, PT, PT, UP0, 0x40, 0x0 ;  /* 0x000000000000781c */ /* 0x000fda0003fce808 */
[----:B------:R-:W-:Y:S05]  /*4f30*/  @P6 BRA `(.L_x_4903) ;  /* 0x0000000000646947 */ /* 0x000fea0003800000 */
[----:B------:R-:W-:Y:S01]  /*4f40*/  IMAD R5, R9, UR49, R4 ;  /* 0x0000003109057c24 */ /* 0x000fe2000f8e0204 */
[----:B------:R-:W-:Y:S03]  /*4f50*/  BSSY B0, `(.L_x_4904) ;  /* 0x0000013000007945 */ /* 0x000fe60003800000 */
[----:B------:R-:W-:-:S05]  /*4f60*/  IMAD.IADD R5, R5, 0x1, -R12 ;  /* 0x0000000105057824 */ /* 0x000fca00078e0a0c */
        /* <DEDUP_REMOVED lines=11> */
.L_x_4905:
[----:B------:R-:W-:Y:S02]  /*5020*/  ULDC UR6, c[0x0][0x9e4] ;  /* 0x0002790000067ab9 */ /* 0x000fe40000000800 */
[----:B------:R-:W-:-:S04]  /*5030*/  MOV R24, UR6 ;  /* 0x0000000600187c02 */ /* 0x000fc80008000f00 */
[----:B------:R-:W-:-:S13]  /*5040*/  ISETP.NE.AND P6, PT, R24, 0x1, PT ;  /* 0x000000011800780c */ /* 0x000fda0003fc5270 */
[----:B------:R-:W0:Y:S02]  /*5050*/  @P6 LDC.64 R28, c[0x0][0x9e8] ;  /* 0x00027a00ff1c6b82 */ /* 0x000e240000000a00 */
[----:B0-----:R-:W-:-:S05]  /*5060*/  @P6 IMAD.HI.U32 R4, R5, R28, RZ ;  /* 0x0000001c05046227 */ /* 0x001fca00078e00ff */
[----:B------:R-:W-:-:S07]  /*5070*/  @P6 SHF.R.U32.HI R5, RZ, R29, R4 ;  /* 0x0000001dff056219 */ /* 0x000fce0000011604 */
.L_x_4906:
[----:B------:R-:W-:Y:S05]  /*5080*/  BSYNC B0 ;  /* 0x0000000000007941 */ /* 0x000fea0003800000 */
.L_x_4904:
[----:B------:R-:W-:-:S04]  /*5090*/  IMAD R5, R5, R24, -R30 ;  /* 0x0000001805057224 */ /* 0x000fc800078e0a1e */
[----:B------:R-:W-:-:S05]  /*50a0*/  IMAD.IADD R5, R5, 0x1, -R2 ;  /* 0x0000000105057824 */ /* 0x000fca00078e0a02 */
[----:B------:R-:W-:Y:S02]  /*50b0*/  VIADDMNMX R3, R5, R24, R3, PT ;  /* 0x0000001805037246 */ /* 0x000fe40003800103 */
[----:B------:R-:W-:-:S07]  /*50c0*/  VIMNMX R6, R6, R5, !PT ;  /* 0x0000000506067248 */ /* 0x000fce0007fe0100 */
.L_x_4903:
[----:B------:R-:W-:Y:S01]  /*50d0*/  ISETP.GT.AND P1, PT, R6, 0x1, !P1 ;  /* 0x000000010600780c */ /* 0x000fe20004f24270 */
[----:B------:R-:W-:Y:S01]  /*50e0*/  ULDC UR10, c[0x0][0x988] ;  /* 0x00026200000a7ab9 */ /* 0x000fe20000000800 */
[----:B------:R-:W-:Y:S01]  /*50f0*/  BAR.SYNC.DEFER_BLOCKING 0xf, 0x100 ;  /* 0x03c4000000007b1d */ /* 0x000fe20000010000 */
[----:B------:R-:W-:Y:S02]  /*5100*/  ISETP.NE.AND P6, PT, R11, RZ, PT ;  /* 0x000000ff0b00720c */ /* 0x000fe40003fc5270 */
[----:B------:R-:W-:Y:S02]  /*5110*/  ISETP.LT.OR P1, PT, R3, 0x2, P1 ;  /* 0x000000020300780c */ /* 0x000fe40000f21670 */
[----:B------:R-:W-:Y:S02]  /*5120*/  FMNMX.FTZ R5, R32, R56, !PT ;  /* 0x0000003820057209 */ /* 0x000fe40007810000 */
[----:B------:R-:W-:Y:S02]  /*5130*/  FSEL R11, R27, -INF , !P1 ;  /* 0xff8000001b0b7808 */ /* 0x000fe40004800000 */
[----:B------:R-:W-:-:S02]  /*5140*/  ISETP.NE.AND P1, PT, R25, RZ, PT ;  /* 0x000000ff1900720c */ /* 0x000fc40003f25270 */
[----:B------:R-:W-:Y:S02]  /*5150*/  FMNMX.FTZ R5, R58, R5, !PT ;  /* 0x000000053a057209 */ /* 0x000fe40007810000 */
        /* <DEDUP_REMOVED lines=25> */
[----:B----4-:R-:W-:Y:S02]  /*52f0*/  FSEL R20, R20, -INF , !P1 ;  /* 0xff80000014147808 */ /* 0x010fe40004800000 */
[----:B------:R-:W-:Y:S02]  /*5300*/  ISETP.NE.AND P1, PT, R36, RZ, PT ;  /* 0x000000ff2400720c */ /* 0x000fe40003f25270 */
[----:B------:R-:W-:Y:S02]  /*5310*/  FMNMX.FTZ R5, R52, R5, !PT ;  /* 0x0000000534057209 */ /* 0x000fe40007810000 */
[----:B------:R-:W-:-:S02]  /*5320*/  ISETP.GT.AND P1, PT, R6, 0x19, !P1 ;  /* 0x000000190600780c */ /* 0x000fc40004f24270 */
[----:B------:R-:W-:Y:S02]  /*5330*/  FMNMX.FTZ R28, R78, R5, !PT ;  /* 0x000000054e1c7209 */ /* 0x000fe40007810000 */
[----:B------:R-:W-:Y:S02]  /*5340*/  ISETP.LT.OR P1, PT, R3, 0x1a, P1 ;  /* 0x0000001a0300780c */ /* 0x000fe40000f21670 */
[----:B------:R-:W-:Y:S01]  /*5350*/  ISETP.GT.AND P2, PT, R6, 0x8, !P2 ;  /* 0x000000080600780c */ /* 0x000fe20005744270 */
[----:B------:R-:W0:Y:S01]  /*5360*/  SHFL.BFLY PT, R5, R28, 0x2, 0x1f ;  /* 0x0c401f001c057f89 */ /* 0x000e2200000e0000 */
[----:B------:R-:W-:Y:S02]  /*5370*/  FSEL R21, R21, -INF , !P1 ;  /* 0xff80000015157808 */ /* 0x000fe40004800000 */
[----:B------:R-:W-:Y:S02]  /*5380*/  ISETP.NE.AND P1, PT, R37, RZ, PT ;  /* 0x000000ff2500720c */ /* 0x000fe40003f25270 */
[----:B------:R-:W-:-:S02]  /*5390*/  ISETP.LT.OR P2, PT, R3, 0x9, P2 ;  /* 0x000000090300780c */ /* 0x000fc40001741670 */
[----:B------:R-:W-:Y:S02]  /*53a0*/  ISETP.GT.AND P1, PT, R6, 0x20, !P1 ;  /* 0x000000200600780c */ /* 0x000fe40004f24270 */
[----:B------:R-:W-:Y:S02]  /*53b0*/  FSEL R10, R10, -INF , !P2 ;  /* 0xff8000000a0a7808 */ /* 0x000fe40005000000 */
[----:B------:R-:W-:Y:S02]  /*53c0*/  ISETP.LT.OR P1, PT, R3, 0x21, P1 ;  /* 0x000000210300780c */ /* 0x000fe40000f21670 */
[----:B------:R-:W-:Y:S02]  /*53d0*/  ISETP.NE.AND P2, PT, R40, RZ, PT ;  /* 0x000000ff2800720c */ /* 0x000fe40003f45270 */
[----:B------:R-:W-:Y:S02]  /*53e0*/  FSEL R24, R42, -INF , !P1 ;  /* 0xff8000002a187808 */ /* 0x000fe40004800000 */
[----:B------:R-:W-:-:S02]  /*53f0*/  ISETP.GT.AND P1, PT, R6, 0x21, !P2 ;  /* 0x000000210600780c */ /* 0x000fc40005724270 */
[----:B------:R-:W-:Y:S02]  /*5400*/  ISETP.NE.AND P2, PT, R59, RZ, PT ;  /* 0x000000ff3b00720c */ /* 0x000fe40003f45270 */
[----:B------:R-:W-:Y:S02]  /*5410*/  ISETP.LT.OR P1, PT, R3, 0x22, P1 ;  /* 0x000000220300780c */ /* 0x000fe40000f21670 */
[C---:B------:R-:W-:Y:S02]  /*5420*/  ISETP.GT.AND P2, PT, R6.reuse, 0x29, !P2 ;  /* 0x000000290600780c */ /* 0x040fe40005744270 */
[----:B------:R-:W-:Y:S02]  /*5430*/  FSEL R25, R43, -INF , !P1 ;  /* 0xff8000002b197808 */ /* 0x000fe40004800000 */
[----:B------:R-:W-:Y:S02]  /*5440*/  ISETP.GT.AND P1, PT, R6, RZ, !P6 ;  /* 0x000000ff0600720c */ /* 0x000fe40007724270 */
[----:B0-----:R-:W-:-:S02]  /*5450*/  FMNMX.FTZ R29, R28, R5, !PT ;  /* 0x000000051c1d7209 */ /* 0x001fc40007810000 */
[----:B------:R-:W-:Y:S02]  /*5460*/  ISETP.LT.OR P1, PT, R3, 0x1, P1 ;  /* 0x000000010300780c */ /* 0x000fe40000f21670 */
[----:B------:R-:W-:Y:S01]  /*5470*/  ISETP.NE.AND P6, PT, R38, RZ, PT ;  /* 0x000000ff2600720c */ /* 0x000fe20003fc5270 */
[----:B------:R-:W0:Y:S01]  /*5480*/  SHFL.BFLY PT, R30, R29, 0x1, 0x1f ;  /* 0x0c201f001d1e7f89 */ /* 0x000e2200000e0000 */
[----:B------:R-:W-:Y:S02]  /*5490*/  FSEL R4, R26, -INF , !P1 ;  /* 0xff8000001a047808 */ /* 0x000fe40004800000 */
[----:B------:R-:W-:Y:S02]  /*54a0*/  ISETP.NE.AND P1, PT, R41, RZ, PT ;  /* 0x000000ff2900720c */ /* 0x000fe40003f25270 */
[----:B------:R-:W-:Y:S02]  /*54b0*/  FMNMX.FTZ R5, R4, R11, !PT ;  /* 0x0000000b04057209 */ /* 0x000fe40007810000 */
[----:B------:R-:W-:-:S02]  /*54c0*/  ISETP.GT.AND P1, PT, R6, 0x28, !P1 ;  /* 0x000000280600780c */ /* 0x000fc40004f24270 */
[----:B------:R-:W-:Y:S02]  /*54d0*/  FMNMX.FTZ R26, R10, R5, !PT ;  /* 0x000000050a1a7209 */ /* 0x000fe40007810000 */
[----:B------:R-:W-:Y:S02]  /*54e0*/  ISETP.LT.OR P1, PT, R3, 0x29, P1 ;  /* 0x000000290300780c */ /* 0x000fe40000f21670 */
[----:B------:R-:W-:Y:S02]  /*54f0*/  FMNMX.FTZ R5, R13, R26, !PT ;  /* 0x0000001a0d057209 */ /* 0x000fe40007810000 */
[----:B------:R-:W-:Y:S02]  /*5500*/  ISETP.GT.AND P3, PT, R6, 0x30, !P3 ;  /* 0x000000300600780c */ /* 0x000fe40005f64270 */
[----:B------:R-:W-:Y:S02]  /*5510*/  FMNMX.FTZ R26, R14, R5, !PT ;  /* 0x000000050e1a7209 */ /* 0x000fe40007810000 */
[----:B------:R-:W-:-:S02]  /*5520*/  ISETP.LT.OR P2, PT, R3, 0x2a, P2 ;  /* 0x0000002a0300780c */ /* 0x000fc40001741670 */
[----:B------:R-:W-:Y:S02]  /*5530*/  FMNMX.FTZ R27, R15, R26, !PT ;  /* 0x0000001a0f1b7209 */ /* 0x000fe40007810000 */
[----:B------:R-:W-:Y:S02]  /*5540*/  FSEL R26, R46, -INF , !P1 ;  /* 0xff8000002e1a7808 */ /* 0x000fe40004800000 */
[----:B------:R-:W-:Y:S02]  /*5550*/  FMNMX.FTZ R28, R20, R27, !PT ;  /* 0x0000001b141c7209 */ /* 0x000fe40007810000 */
[----:B0-----:R-:W-:Y:S02]  /*5560*/  FMNMX.FTZ R5, R29, R30, !PT ;  /* 0x0000001e1d057209 */ /* 0x001fe40007810000 */
[----:B------:R-:W-:Y:S02]  /*5570*/  FMNMX.FTZ R27, R21, R28, !PT ;  /* 0x0000001c151b7209 */ /* 0x000fe40007810000 */
[C---:B------:R-:W-:Y:S01]  /*5580*/  FSETP.NEU.FTZ.AND P1, PT, R5.reuse, -INF , PT ;  /* 0xff8000000500780b */ /* 0x040fe20003f3d000 */
[----:B------:R-:W-:Y:S01]  /*5590*/  FMUL.FTZ R29, R5, UR10 ;  /* 0x0000000a051d7c20 */ /* 0x000fe20008410000 */
[----:B------:R-:W-:-:S02]  /*55a0*/  FMNMX.FTZ R28, R24, R27, !PT ;  /* 0x0000001b181c7209 */ /* 0x000fc40007810000 */
[C---:B------:R-:W-:Y:S02]  /*55b0*/  ISETP.GT.AND P4, PT, R6.reuse, 0x31, !P4 ;  /* 0x000000310600780c */ /* 0x040fe40006784270 */
[----:B------:R-:W-:Y:S02]  /*55c0*/  FSEL R33, R29, RZ, P1 ;  /* 0x000000ff1d217208 */ /* 0x000fe40000800000 */
[----:B------:R-:W-:Y:S02]  /*55d0*/  FMNMX.FTZ R29, R25, R28, !PT ;  /* 0x0000001c191d7209 */ /* 0x000fe40007810000 */
[----:B------:R-:W-:Y:S01]  /*55e0*/  ISETP.GT.AND P5, PT, R6, 0x38, !P5 ;  /* 0x000000380600780c */ /* 0x000fe20006fa4270 */
[--C-:B------:R-:W-:Y:S01]  /*55f0*/  FFMA.FTZ R32, R32, UR10, -R33.reuse ;  /* 0x0000000a20207c23 */ /* 0x100fe20008010821 */
[----:B------:R-:W-:Y:S01]  /*5600*/  ISETP.GT.AND P1, PT, R6, 0x39, !P6 ;  /* 0x000000390600780c */ /* 0x000fe20007724270 */
[--C-:B------:R-:W-:Y:S01]  /*5610*/  FFMA.FTZ R36, R60, UR10, -R33.reuse ;  /* 0x0000000a3c247c23 */ /* 0x100fe20008010821 */
[----:B------:R-:W-:Y:S01]  /*5620*/  ISETP.LT.OR P3, PT, R3, 0x31, P3 ;  /* 0x000000310300780c */ /* 0x000fe20001f61670 */
[----:B------:R0:W-:Y:S01]  /*5630*/  MUFU.EX2 R156, R32 ;  /* 0x00000020009c7308 */ /* 0x0001e20000000800 */
[----:B------:R-:W-:Y:S01]  /*5640*/  FSEL R27, R47, -INF , !P2 ;  /* 0xff8000002f1b7808 */ /* 0x000fe20005000000 */
[--C-:B------:R-:W-:Y:S01]  /*5650*/  FFMA.FTZ R34, R56, UR10, -R33.reuse ;  /* 0x0000000a38227c23 */ /* 0x100fe20008010821 */
[----:B------:R-:W-:Y:S01]  /*5660*/  FMNMX.FTZ R6, R26, R29, !PT ;  /* 0x0000001d1a067209 */ /* 0x000fe20007810000 */
[--C-:B------:R-:W-:Y:S01]  /*5670*/  FFMA.FTZ R38, R62, UR10, -R33.reuse ;  /* 0x0000000a3e267c23 */ /* 0x100fe20008010821 */
[----:B------:R-:W-:Y:S01]  /*5680*/  ISETP.LT.OR P4, PT, R3, 0x32, P4 ;  /* 0x000000320300780c */ /* 0x000fe20002781670 */
[--C-:B------:R-:W-:Y:S01]  /*5690*/  FFMA.FTZ R40, R66, UR10, -R33.reuse ;  /* 0x0000000a42287c23 */ /* 0x100fe20008010821 */
[----:B------:R-:W-:Y:S01]  /*56a0*/  FSEL R28, R50, -INF , !P3 ;  /* 0xff800000321c7808 */ /* 0x000fe20005800000 */
[----:B------:R1:W-:Y:S01]  /*56b0*/  MUFU.EX2 R37, R36 ;  /* 0x0000002400257308 */ /* 0x0003e20000000800 */
[----:B------:R-:W-:Y:S01]  /*56c0*/  FMNMX.FTZ R31, R27, R6, !PT ;  /* 0x000000061b1f7209 */ /* 0x000fe20007810000 */
[--C-:B0-----:R-:W-:Y:S01]  /*56d0*/  FFMA.FTZ R32, R58, UR10, -R33.reuse ;  /* 0x0000000a3a207c23 */ /* 0x101fe20008010821 */
[----:B------:R-:W-:Y:S01]  /*56e0*/  ISETP.LT.OR P5, PT, R3, 0x39, P5 ;  /* 0x000000390300780c */ /* 0x000fe20002fa1670 */
[--C-:B------:R-:W-:Y:S01]  /*56f0*/  FFMA.FTZ R41, R68, UR10, -R33.reuse ;  /* 0x0000000a44297c23 */ /* 0x100fe20008010821 */
[----:B------:R-:W-:Y:S01]  /*5700*/  FSEL R29, R51, -INF , !P4 ;  /* 0xff800000331d7808 */ /* 0x000fe20006000000 */
[--C-:B------:R-:W-:Y:S01]  /*5710*/  FFMA.FTZ R42, R70, UR10, -R33.reuse ;  /* 0x0000000a462a7c23 */ /* 0x100fe20008010821 */
[----:B------:R-:W-:Y:S01]  /*5720*/  FMNMX.FTZ R6, R28, R31, !PT ;  /* 0x0000001f1c067209 */ /* 0x000fe20007810000 */
[----:B------:R-:W-:Y:S01]  /*5730*/  MUFU.EX2 R158, R32 ;  /* 0x00000020009e7308 */ /* 0x000fe20000000800 */
[----:B------:R-:W-:Y:S01]  /*5740*/  ISETP.LT.OR P1, PT, R3, 0x3a, P1 ;  /* 0x0000003a0300780c */ /* 0x000fe20000f21670 */
[--C-:B-1----:R-:W-:Y:S01]  /*5750*/  FFMA.FTZ R36, R72, UR10, -R33.reuse ;  /* 0x0000000a48247c23 */ /* 0x102fe20008010821 */
[----:B------:R-:W-:Y:S01]  /*5760*/  FSEL R3, R54, -INF , !P5 ;  /* 0xff80000036037808 */ /* 0x000fe20006800000 */
[--C-:B------:R-:W-:Y:S01]  /*5770*/  FFMA.FTZ R46, R48, UR10, -R33.reuse ;  /* 0x0000000a302e7c23 */ /* 0x100fe20008010821 */
[----:B------:R-:W-:Y:S01]  /*5780*/  FMNMX.FTZ R6, R29, R6, !PT ;  /* 0x000000061d067209 */ /* 0x000fe20007810000 */
[----:B------:R-:W-:Y:S01]  /*5790*/  FFMA.FTZ R47, R76, UR10, -R33 ;  /* 0x0000000a4c2f7c23 */ /* 0x000fe20008010821 */
[----:B------:R-:W-:Y:S01]  /*57a0*/  FSEL R30, R55, -INF , !P1 ;  /* 0xff800000371e7808 */ /* 0x000fe20004800000 */
[----:B------:R-:W-:Y:S01]  /*57b0*/  MUFU.EX2 R43, R36 ;  /* 0x00000024002b7308 */ /* 0x000fe20000000800 */
[----:B------:R-:W-:-:S04]  /*57c0*/  FMNMX.FTZ R31, R3, R6, !PT ;  /* 0x00000006031f7209 */ /* 0x000fc80007810000 */
[----:B------:R-:W-:-:S03]  /*57d0*/  FMNMX.FTZ R31, R30, R31, !PT ;  /* 0x0000001f1e1f7209 */ /* 0x000fc60007810000 */
[----:B------:R0:W-:Y:S02]  /*57e0*/  MUFU.EX2 R35, R34 ;  /* 0x0000002200237308 */ /* 0x0001e40000000800 */
[----:B------:R-:W1:Y:S06]  /*57f0*/  SHFL.BFLY PT, R6, R31, 0x2, 0x1f ;  /* 0x0c401f001f067f89 */ /* 0x000e6c00000e0000 */
[----:B------:R-:W-:Y:S01]  /*5800*/  MUFU.EX2 R38, R38 ;  /* 0x0000002600267308 */ /* 0x000fe20000000800 */
[----:B0-----:R-:W-:-:S07]  /*5810*/  FFMA.FTZ R34, R64, UR10, -R33 ;  /* 0x0000000a40227c23 */ /* 0x001fce0008010821 */
[----:B------:R0:W2:Y:S08]  /*5820*/  MUFU.EX2 R39, R34 ;  /* 0x0000002200277308 */ /* 0x0000b00000000800 */
[----:B------:R-:W-:Y:S01]  /*5830*/  MUFU.EX2 R40, R40 ;  /* 0x0000002800287308 */ /* 0x000fe20000000800 */
[--C-:B0-----:R-:W-:Y:S01]  /*5840*/  FFMA.FTZ R34, R44, UR10, -R33.reuse ;  /* 0x0000000a2c227c23 */ /* 0x101fe20008010821 */
[----:B-1----:R-:W-:Y:S01]  /*5850*/  FMNMX.FTZ R32, R31, R6, !PT ;  /* 0x000000061f207209 */ /* 0x002fe20007810000 */
[----:B------:R-:W-:-:S04]  /*5860*/  FFMA.FTZ R44, R74, UR10, -R33 ;  /* 0x0000000a4a2c7c23 */ /* 0x000fc80008010821 */
[----:B------:R-:W0:Y:S01]  /*5870*/  SHFL.BFLY PT, R31, R32, 0x1, 0x1f ;  /* 0x0c201f00201f7f89 */ /* 0x000e2200000e0000 */
[----:B------:R-:W-:Y:S01]  /*5880*/  MUFU.EX2 R45, R44 ;  /* 0x0000002c002d7308 */ /* 0x000fe20000000800 */
[----:B--2---:R-:W-:-:S07]  /*5890*/  F2FP.BF16.F32.PACK_AB R160, R39, R38 ;  /* 0x0000002627a0723e */ /* 0x004fce00000010ff */
[----:B------:R-:W1:Y:S08]  /*58a0*/  MUFU.EX2 R41, R41 ;  /* 0x0000002900297308 */ /* 0x000e700000000800 */
[----:B------:R-:W2:Y:S01]  /*58b0*/  MUFU.EX2 R42, R42 ;  /* 0x0000002a002a7308 */ /* 0x000ea20000000800 */
[----:B0-----:R-:W-:Y:S01]  /*58c0*/  FMNMX.FTZ R6, R32, R31, !PT ;  /* 0x0000001f20067209 */ /* 0x001fe20007810000 */
[--C-:B------:R-:W-:Y:S01]  /*58d0*/  FFMA.FTZ R31, R52, UR10, -R33.reuse ;  /* 0x0000000a341f7c23 */ /* 0x100fe20008010821 */
[----:B------:R-:W-:-:S05]  /*58e0*/  FFMA.FTZ R33, R78, UR10, -R33 ;  /* 0x0000000a4e217c23 */ /* 0x000fca0008010821 */
[----:B------:R-:W0:Y:S01]  /*58f0*/  MUFU.EX2 R34, R34 ;  /* 0x0000002200227308 */ /* 0x000e220000000800 */
[C---:B------:R-:W-:Y:S01]  /*5900*/  FSETP.NEU.FTZ.AND P1, PT, R6.reuse, -INF , PT ;  /* 0xff8000000600780b */ /* 0x040fe20003f3d000 */
[----:B------:R-:W-:Y:S01]  /*5910*/  FMUL.FTZ R32, R6, UR10 ;  /* 0x0000000a06207c20 */ /* 0x000fe20008410000 */
[----:B-1----:R-:W-:-:S04]  /*5920*/  F2FP.BF16.F32.PACK_AB R162, R41, R40 ;  /* 0x0000002829a2723e */ /* 0x002fc800000010ff */
[----:B------:R-:W-:Y:S01]  /*5930*/  FSEL R36, R32, RZ, P1 ;  /* 0x000000ff20247208 */ /* 0x000fe20000800000 */
[----:B------:R-:W-:Y:S01]  /*5940*/  MUFU.EX2 R46, R46 ;  /* 0x0000002e002e7308 */ /* 0x000fe20000000800 */
[----:B--2---:R-:W-:-:S03]  /*5950*/  F2FP.BF16.F32.PACK_AB R164, R43, R42 ;  /* 0x0000002a2ba4723e */ /* 0x004fc600000010ff */
        /* <DEDUP_REMOVED lines=13> */
[--C-:B------:R-:W-:Y:S01]  /*5a30*/  FFMA.FTZ R28, R28, UR10, -R36.reuse ;  /* 0x0000000a1c1c7c23 */ /* 0x100fe20008010824 */
[----:B------:R-:W1:Y:S01]  /*5a40*/  MUFU.EX2 R11, R11 ;  /* 0x0000000b000b7308 */ /* 0x000e620000000800 */
[--C-:B------:R-:W-:Y:S01]  /*5a50*/  FFMA.FTZ R29, R29, UR10, -R36.reuse ;  /* 0x0000000a1d1d7c23 */ /* 0x100fe20008010824 */
[--C-:B------:R-:W-:Y:S01]  /*5a60*/  FFMA.FTZ R3, R3, UR10, -R36.reuse ;  /* 0x0000000a03037c23 */ /* 0x100fe20008010824 */
[----:B------:R-:W-:Y:S01]  /*5a70*/  FFMA.FTZ R30, R30, UR10, -R36 ;  /* 0x0000000a1e1e7c23 */ /* 0x000fe20008010824 */
[----:B0-----:R-:W-:-:S04]  /*5a80*/  F2FP.BF16.F32.PACK_AB R166, R45, R34 ;  /* 0x000000222da6723e */ /* 0x001fc800000010ff */
[----:B------:R-:W-:Y:S08]  /*5a90*/  MUFU.EX2 R10, R10 ;  /* 0x0000000a000a7308 */ /* 0x000ff00000000800 */
[----:B------:R-:W0:Y:S01]  /*5aa0*/  MUFU.EX2 R13, R13 ;  /* 0x0000000d000d7308 */ /* 0x000e220000000800 */
[----:B-1----:R-:W-:-:S07]  /*5ab0*/  F2FP.BF16.F32.PACK_AB R157, R11, R4 ;  /* 0x000000040b9d723e */ /* 0x002fce00000010ff */
[----:B------:R1:W-:Y:S08]  /*5ac0*/  MUFU.EX2 R32, R33 ;  /* 0x0000002100207308 */ /* 0x0003f00000000800 */
[----:B------:R-:W2:Y:S01]  /*5ad0*/  MUFU.EX2 R14, R14 ;  /* 0x0000000e000e7308 */ /* 0x000ea20000000800 */
[----:B-1----:R-:W-:Y:S01]  /*5ae0*/  FADD.FTZ R33, R156, R35 ;  /* 0x000000239c217221 */ /* 0x002fe20000010000 */
[----:B------:R-:W-:-:S02]  /*5af0*/  F2FP.BF16.F32.PACK_AB R156, R35, R156 ;  /* 0x0000009c239c723e */ /* 0x000fc400000010ff */
[----:B0-----:R-:W-:Y:S01]  /*5b00*/  F2FP.BF16.F32.PACK_AB R159, R13, R10 ;  /* 0x0000000a0d9f723e */ /* 0x001fe200000010ff */
[----:B------:R-:W-:Y:S01]  /*5b10*/  FADD.FTZ R44, R158, R33 ;  /* 0x000000219e2c7221 */ /* 0x000fe20000010000 */
[----:B------:R-:W-:Y:S01]  /*5b20*/  FADD.FTZ R33, R4, R11 ;  /* 0x0000000b04217221 */ /* 0x000fe20000010000 */
[C---:B------:R-:W-:Y:S01]  /*5b30*/  F2FP.BF16.F32.PACK_AB R158, R37.reuse, R158 ;  /* 0x0000009e259e723e */ /* 0x040fe200000010ff */
[----:B------:R-:W0:Y:S01]  /*5b40*/  MUFU.EX2 R15, R15 ;  /* 0x0000000f000f7308 */ /* 0x000e220000000800 */
[----:B------:R-:W-:Y:S01]  /*5b50*/  FADD.FTZ R49, R37, R44 ;  /* 0x0000002c25317221 */ /* 0x000fe20000010000 */
[----:B------:R-:W-:Y:S02]  /*5b60*/  FADD.FTZ R44, R10, R33 ;  /* 0x000000210a2c7221 */ /* 0x000fe40000010000 */
[----:B------:R1:W-:Y:S01]  /*5b70*/  STSM.16.M88.4 [R18+0x26800], R156 ;  /* 0x0268009c12007844 */ /* 0x0003e20000000200 */
[----:B------:R-:W-:Y:S01]  /*5b80*/  FADD.FTZ R48, R38, R49 ;  /* 0x0000003126307221 */ /* 0x000fe20000010000 */
[----:B------:R-:W-:-:S02]  /*5b90*/  FADD.FTZ R33, R13, R44 ;  /* 0x0000002c0d217221 */ /* 0x000fc40000010000 */
[----:B------:R-:W3:Y:S01]  /*5ba0*/  MUFU.EX2 R20, R20 ;  /* 0x0000001400147308 */ /* 0x000ee20000000800 */
[----:B------:R-:W-:Y:S01]  /*5bb0*/  FADD.FTZ R49, R39, R48 ;  /* 0x0000003027317221 */ /* 0x000fe20000010000 */
[----:B--2---:R-:W-:-:S03]  /*5bc0*/  FADD.FTZ R36, R14, R33 ;  /* 0x000000210e247221 */ /* 0x004fc60000010000 */
[----:B------:R-:W-:-:S03]  /*5bd0*/  FADD.FTZ R44, R40, R49 ;  /* 0x00000031282c7221 */ /* 0x000fc60000010000 */
[----:B------:R-:W2:Y:S01]  /*5be0*/  MUFU.EX2 R21, R21 ;  /* 0x0000001500157308 */ /* 0x000ea20000000800 */
[----:B0-----:R-:W-:Y:S01]  /*5bf0*/  FADD.FTZ R33, R15, R36 ;  /* 0x000000240f217221 */ /* 0x001fe20000010000 */
[----:B------:R-:W-:Y:S01]  /*5c00*/  FADD.FTZ R35, R41, R44 ;  /* 0x0000002c29237221 */ /* 0x000fe20000010000 */
[----:B------:R-:W-:-:S03]  /*5c10*/  F2FP.BF16.F32.PACK_AB R161, R15, R14 ;  /* 0x0000000e0fa1723e */ /* 0x000fc600000010ff */
[----:B------:R-:W-:Y:S02]  /*5c20*/  FADD.FTZ R38, R42, R35 ;  /* 0x000000232a267221 */ /* 0x000fe40000010000 */
[----:B------:R-:W0:Y:S01]  /*5c30*/  MUFU.EX2 R24, R24 ;  /* 0x0000001800187308 */ /* 0x000e220000000800 */
[----:B---3--:R-:W-:Y:S01]  /*5c40*/  FADD.FTZ R36, R20, R33 ;  /* 0x0000002114247221 */ /* 0x008fe20000010000 */
[----:B------:R-:W-:-:S06]  /*5c50*/  FADD.FTZ R35, R43, R38 ;  /* 0x000000262b237221 */ /* 0x000fcc0000010000 */
[----:B------:R-:W3:Y:S01]  /*5c60*/  MUFU.EX2 R25, R25 ;  /* 0x0000001900197308 */ /* 0x000ee20000000800 */
[C---:B--2---:R-:W-:Y:S01]  /*5c70*/  FADD.FTZ R33, R21.reuse, R36 ;  /* 0x0000002415217221 */ /* 0x044fe20000010000 */
[----:B------:R-:W-:-:S05]  /*5c80*/  F2FP.BF16.F32.PACK_AB R163, R21, R20 ;  /* 0x0000001415a3723e */ /* 0x000fca00000010ff */
[----:B------:R1:W-:Y:S01]  /*5c90*/  STSM.16.M88.4 [R23], R160 ;  /* 0x000000a017007844 */ /* 0x0003e20000000200 */
[----:B------:R-:W2:Y:S01]  /*5ca0*/  MUFU.EX2 R26, R26 ;  /* 0x0000001a001a7308 */ /* 0x000ea20000000800 */
[----:B0-----:R-:W-:-:S07]  /*5cb0*/  FADD.FTZ R4, R24, R33 ;  /* 0x0000002118047221 */ /* 0x001fce0000010000 */
[----:B------:R-:W0:Y:S01]  /*5cc0*/  MUFU.EX2 R27, R27 ;  /* 0x0000001b001b7308 */ /* 0x000e220000000800 */
[C---:B---3--:R-:W-:Y:S01]  /*5cd0*/  FADD.FTZ R11, R25.reuse, R4 ;  /* 0x00000004190b7221 */ /* 0x048fe20000010000 */
[----:B------:R-:W-:Y:S01]  /*5ce0*/  FADD.FTZ R4, R34, R35 ;  /* 0x0000002322047221 */ /* 0x000fe20000010000 */
[----:B------:R-:W-:-:S03]  /*5cf0*/  F2FP.BF16.F32.PACK_AB R165, R25, R24 ;  /* 0x0000001819a5723e */ /* 0x000fc600000010ff */
[----:B------:R-:W-:Y:S02]  /*5d00*/  FADD.FTZ R45, R45, R4 ;  /* 0x000000042d2d7221 */ /* 0x000fe40000010000 */
[----:B------:R-:W3:Y:S01]  /*5d10*/  MUFU.EX2 R47, R47 ;  /* 0x0000002f002f7308 */ /* 0x000ee20000000800 */
[----:B--2---:R-:W-:-:S07]  /*5d20*/  FADD.FTZ R10, R26, R11 ;  /* 0x0000000b1a0a7221 */ /* 0x004fce0000010000 */
[----:B------:R-:W-:Y:S01]  /*5d30*/  MUFU.EX2 R28, R28 ;  /* 0x0000001c001c7308 */ /* 0x000fe20000000800 */
[C---:B0-----:R-:W-:Y:S01]  /*5d40*/  F2FP.BF16.F32.PACK_AB R167, R27.reuse, R26 ;  /* 0x0000001a1ba7723e */ /* 0x041fe200000010ff */
[----:B------:R-:W-:-:S04]  /*5d50*/  FADD.FTZ R27, R27, R10 ;  /* 0x0000000a1b1b7221 */ /* 0x000fc80000010000 */
[----:B------:R1:W-:Y:S02]  /*5d60*/  STSM.16.M88.4 [R19], R164 ;  /* 0x000000a413007844 */ /* 0x0003e40000000200 */
[----:B------:R-:W0:Y:S01]  /*5d70*/  MUFU.EX2 R29, R29 ;  /* 0x0000001d001d7308 */ /* 0x000e220000000800 */
[----:B---3--:R-:W-:Y:S01]  /*5d80*/  F2FP.BF16.F32.PACK_AB R168, R47, R46 ;  /* 0x0000002e2fa8723e */ /* 0x008fe200000010ff */
[----:B------:R-:W-:-:S04]  /*5d90*/  FADD.FTZ R46, R46, R45 ;  /* 0x0000002d2e2e7221 */ /* 0x000fc80000010000 */
[----:B------:R-:W-:Y:S02]  /*5da0*/  FADD.FTZ R46, R47, R46 ;  /* 0x0000002e2f2e7221 */ /* 0x000fe40000010000 */
[----:B------:R-:W2:Y:S08]  /*5db0*/  MUFU.EX2 R31, R31 ;  /* 0x0000001f001f7308 */ /* 0x000eb00000000800 */
[----:B------:R-:W3:Y:S01]  /*5dc0*/  MUFU.EX2 R3, R3 ;  /* 0x0000000300037308 */ /* 0x000ee20000000800 */
[----:B0-----:R-:W-:Y:S01]  /*5dd0*/  F2FP.BF16.F32.PACK_AB R169, R29, R28 ;  /* 0x0000001c1da9723e */ /* 0x001fe200000010ff */
[----:B------:R-:W-:-:S04]  /*5de0*/  FADD.FTZ R28, R28, R27 ;  /* 0x0000001b1c1c7221 */ /* 0x000fc80000010000 */
[----:B------:R-:W-:Y:S02]  /*5df0*/  FADD.FTZ R28, R29, R28 ;  /* 0x0000001c1d1c7221 */ /* 0x000fe40000010000 */
[----:B------:R-:W0:Y:S01]  /*5e00*/  MUFU.EX2 R30, R30 ;  /* 0x0000001e001e7308 */ /* 0x000e220000000800 */
[----:B--2---:R-:W-:Y:S01]  /*5e10*/  F2FP.BF16.F32.PACK_AB R170, R32, R31 ;  /* 0x0000001f20aa723e */ /* 0x004fe200000010ff */
[----:B------:R-:W-:Y:S01]  /*5e20*/  FADD.FTZ R31, R31, R46 ;  /* 0x0000002e1f1f7221 */ /* 0x000fe20000010000 */
[----:B---3--:R-:W-:Y:S01]  /*5e30*/  FADD.FTZ R11, R3, R28 ;  /* 0x0000001c030b7221 */ /* 0x008fe20000010000 */
[----:B0-----:R-:W-:Y:S02]  /*5e40*/  F2FP.BF16.F32.PACK_AB R171, R30, R3 ;  /* 0x000000031eab723e */ /* 0x001fe400000010ff */
[----:B------:R-:W-:Y:S01]  /*5e50*/  FADD.FTZ R3, R32, R31 ;  /* 0x0000001f20037221 */ /* 0x000fe20000010000 */
[----:B------:R-:W-:Y:S02]  /*5e60*/  FADD.FTZ R4, R30, R11 ;  /* 0x0000000b1e047221 */ /* 0x000fe40000010000 */
[----:B------:R1:W-:Y:S01]  /*5e70*/  STSM.16.M88.4 [R22], R168 ;  /* 0x000000a816007844 */ /* 0x0003e20000000200 */
[----:B------:R-:W-:Y:S05]  /*5e80*/  @!P0 BRA `(.L_x_4907) ;  /* 0x0000000000048947 */ /* 0x000fea0003800000 */
[----:B------:R-:W-:Y:S01]  /*5e90*/  BPT.TRAP 0x1 ;  /* 0x000000040000795c */ /* 0x000fe20000300000 */
.L_x_4907:
[----:B------:R0:W2:Y:S01]  /*5ea0*/  SYNCS.PHASECHK.TRANS64.TRYWAIT P1, [R7+URZ+0x28c50], R8 ;  /* 0x028c5008070075a7 */ /* 0x0000a2000802017f */
[----:B------:R-:W-:Y:S05]  /*5eb0*/  @!P0 BRA `(.L_x_4908) ;  /* 0x0000000000048947 */ /* 0x000fea0003800000 */
[----:B------:R-:W-:Y:S01]  /*5ec0*/  BPT.TRAP 0x1 ;  /* 0x000000040000795c */ /* 0x000fe20000300000 */
.L_x_4908:
[----:B--2---:R-:W-:Y:S05]  /*5ed0*/  @P1 BRA `(.L_x_4909) ;  /* 0x0000000000081947 */ /* 0x004fea0003800000 */
[----:B------:R-:W2:Y:S02]  /*5ee0*/  SYNCS.PHASECHK.TRANS64.TRYWAIT P1, [R7+URZ+0x28c50], R8 ;  /* 0x028c5008070075a7 */ /* 0x000ea4000802017f */
[----:B--2---:R-:W-:Y:S05]  /*5ef0*/  @!P1 BRA `(.L_x_4910) ;  /* 0x000000ec00d09947 */ /* 0x004fea0003800000 */
.L_x_4909:
        /* <DEDUP_REMOVED lines=34> */
.L_x_4911:
[----:B------:R-:W-:Y:S01]  /*6120*/  UISETP.NE.AND UP1, UPT, UR51, URZ, UPT ;  /* 0x0000003f3300728c */ /* 0x000fe2000bf25270 */
[----:B------:R-:W-:Y:S01]  /*6130*/  R2UR UR11, R7 ;  /* 0x00000000070b72ca */ /* 0x000fe200000e0000 */
[----:B------:R-:W-:Y:S01]  /*6140*/  UISETP.NE.AND UP0, UPT, UR50, URZ, UPT ;  /* 0x0000003f3200728c */ /* 0x000fe2000bf05270 */
[----:B0-2---:R-:W-:Y:S01]  /*6150*/  IMAD R7, R9, UR49, -R12 ;  /* 0x0000003109077c24 */ /* 0x005fe2000f8e0a0c */
[----:B------:R-:W-:-:S04]  /*6160*/  UMOV UR14, UR44 ;  /* 0x0000002c000e7c82 */ /* 0x000fc80008000000 */
[----:B------:R-:W-:-:S03]  /*6170*/  PLOP3.LUT P1, PT, PT, PT, UP0, 0x40, 0x0 ;  /* 0x000000000000781c */ /* 0x000fc60003f2e808 */
[----:B------:R-:W-:Y:S01]  /*6180*/  @UP1 ULDC UR6, c[0x0][0x44c] ;  /* 0x0001130000061ab9 */ /* 0x000fe20000000800 */
[----:B------:R-:W-:Y:S01]  /*6190*/  @UP1 ULDC UR18, c[0x0][0x450] ;  /* 0x0001140000121ab9 */ /* 0x000fe20000000800 */
[----:B------:R-:W-:Y:S02]  /*61a0*/  UIMAD.WIDE.U32 UR6, UR44, UR6, URZ ;  /* 0x000000062c0672a5 */ /* 0x000fe4000f8e003f */
[----:B------:R-:W-:Y:S02]  /*61b0*/  UIADD3 UR11, UR11, 0x28c60, URZ ;  /* 0x00028c600b0b7890 */ /* 0x000fe4000fffe03f */
[----:B------:R-:W-:Y:S02]  /*61c0*/  @UP1 USHF.R.U32.HI UR14, URZ, UR18, UR7 ;  /* 0x000000123f0e1299 */ /* 0x000fe40008011607 */
[----:B------:R-:W-:-:S04]  /*61d0*/  UPRMT UR11, UR40, 0x654, UR11 ;  /* 0x00000654280b7896 */ /* 0x000fc8000800000b */
[----:B------:R-:W-:-:S04]  /*61e0*/  VIADD R7, R7, UR14 ;  /* 0x0000000e07077c36 */ /* 0x000fc80008000000 */
[----:B------:R-:W-:Y:S01]  /*61f0*/  VIADD R8, R7, UR15 ;  /* 0x0000000f07087c36 */ /* 0x000fe20008000000 */
[----:B------:R-:W-:Y:S04]  /*6200*/  SYNCS.ARRIVE.TRANS64.RED.A1T0 RZ, [UR11], RZ ;  /* 0x000000ffffff79a7 */ /* 0x000fe8000810040b */
[----:B------:R-:W-:Y:S01]  /*6210*/  R2UR UR11, R8 ;  /* 0x00000000080b72ca */ /* 0x000fe200000e0000 */
[----:B------:R-:W-:Y:S01]  /*6220*/  VIADD R8, R152, 0xfffffffe ;  /* 0xfffffffe98087836 */ /* 0x000fe20000000000 */
[----:B------:R-:W-:-:S13]  /*6230*/  @P1 BRA `(.L_x_4912) ;  /* 0x0000000000541947 */ /* 0x000fda0003800000 */
[C---:B------:R-:W-:Y:S01]  /*6240*/  ISETP.GT.AND P1, PT, R7.reuse, RZ, PT ;  /* 0x000000ff0700720c */ /* 0x040fe20003f24270 */
[----:B------:R-:W-:-:S05]  /*6250*/  VIADD R10, R7, 0xffffffff ;  /* 0xffffffff070a7836 */ /* 0x000fca0000000000 */
[----:B------:R-:W-:-:S07]  /*6260*/  R2UR UR14, R10 ;  /* 0x000000000a0e72ca */ /* 0x000fce00000e0000 */
[----:B------:R-:W-:Y:S08]  /*6270*/  @P1 BRA `(.L_x_4913) ;  /* 0x0000000000241947 */ /* 0x000ff00003800000 */
[----:B------:R-:W-:Y:S01]  /*6280*/  R2UR UR14, R7 ;  /* 0x00000000070e72ca */ /* 0x000fe200000e0000 */
[----:B------:R-:W-:Y:S02]  /*6290*/  ULDC UR15, c[0x0][0x9e4] ;  /* 0x00027900000f7ab9 */ /* 0x000fe40000000800 */
[----:B------:R-:W-:-:S10]  /*62a0*/  UISETP.NE.AND UP0, UPT, UR15, 0x1, UPT ;  /* 0x000000010f00788c */ /* 0x000fd4000bf05270 */
[----:B------:R-:W-:Y:S01]  /*62b0*/  UIADD3 UR14, -UR14, URZ, URZ ;  /* 0x0000003f0e0e7290 */ /* 0x000fe2000fffe13f */
[----:B------:R-:W-:-:S03]  /*62c0*/  @UP0 ULDC.64 UR18, c[0x0][0x9e8] ;  /* 0x00027a0000120ab9 */ /* 0x000fc60000000a00 */
[----:B------:R-:W-:-:S04]  /*62d0*/  UIMAD.WIDE.U32 UR6, UR14, UR18, URZ ;  /* 0x000000120e0672a5 */ /* 0x000fc8000f8e003f */
[----:B------:R-:W-:-:S04]  /*62e0*/  @UP0 USHF.R.U32.HI UR14, URZ, UR19, UR7 ;  /* 0x000000133f0e0299 */ /* 0x000fc80008011607 */
[----:B------:R-:W-:Y:S01]  /*62f0*/  ULOP3.LUT UR14, URZ, UR14, URZ, 0x33, !UPT ;  /* 0x0000000e3f0e7292 */ /* 0x000fe2000f8e333f */
[----:B------:R-:W-:Y:S11]  /*6300*/  BRA `(.L_x_4914) ;  /* 0x0000000000147947 */ /* 0x000ff60003800000 */
.L_x_4913:
[----:B------:R-:W-:Y:S02]  /*6310*/  ULDC UR15, c[0x0][0x9e4] ;  /* 0x00027900000f7ab9 */ /* 0x000fe40000000800 */
[----:B------:R-:W-:-:S11]  /*6320*/  UISETP.NE.AND UP0, UPT, UR15, 0x1, UPT ;  /* 0x000000010f00788c */ /* 0x000fd6000bf05270 */
[----:B------:R-:W-:Y:S02]  /*6330*/  @UP0 ULDC.64 UR18, c[0x0][0x9e8] ;  /* 0x00027a0000120ab9 */ /* 0x000fe40000000a00 */
[----:B------:R-:W-:-:S04]  /*6340*/  UIMAD.WIDE.U32 UR6, UR14, UR18, URZ ;  /* 0x000000120e0672a5 */ /* 0x000fc8000f8e003f */
[----:B------:R-:W-:-:S12]  /*6350*/  @UP0 USHF.R.U32.HI UR14, URZ, UR19, UR7 ;  /* 0x000000133f0e0299 */ /* 0x000fd80008011607 */
.L_x_4914:
[----:B------:R-:W-:-:S04]  /*6360*/  UIMAD UR14, UR14, UR15, UR15 ;  /* 0x0000000f0e0e72a4 */ /* 0x000fc8000f8e020f */
[----:B------:R-:W-:-:S04]  /*6370*/  UISETP.LT.AND UP0, UPT, UR11, UR14, UPT ;  /* 0x0000000e0b00728c */ /* 0x000fc8000bf01270 */
[----:B------:R-:W-:-:S12]  /*6380*/  USEL UR11, UR11, UR14, UP0 ;  /* 0x0000000e0b0b7287 */ /* 0x000fd80008000000 */
.L_x_4912:
[----:B------:R-:W-:-:S04]  /*6390*/  USHF.R.S32.HI UR6, URZ, 0x1f, UR11 ;  /* 0x0000001f3f067899 */ /* 0x000fc8000801140b */
[----:B------:R-:W-:-:S04]  /*63a0*/  ULEA.HI UR6, UR6, UR11, URZ, 0x6 ;  /* 0x0000000b06067291 */ /* 0x000fc8000f8f303f */
[----:B------:R-:W-:-:S04]  /*63b0*/  USHF.R.S32.HI UR6, URZ, 0x6, UR6 ;  /* 0x000000063f067899 */ /* 0x000fc80008011406 */
[----:B------:R-:W-:-:S04]  /*63c0*/  UISETP.LT.AND UP0, UPT, UR47, UR6, UPT ;  /* 0x000000062f00728c */ /* 0x000fc8000bf01270 */
[----:B------:R-:W-:-:S06]  /*63d0*/  USEL UR20, UR47, UR6, !UP0 ;  /* 0x000000062f147287 */ /* 0x000fcc000c000000 */
[----:B------:R-:W-:-:S13]  /*63e0*/  ISETP.GE.AND P1, PT, R8, UR20, PT ;  /* 0x0000001408007c0c */ /* 0x000fda000bf26270 */
[----:B------:R-:W-:Y:S05]  /*63f0*/  @!P1 BRA `(.L_x_4915) ;  /* 0x0000002800109947 */ /* 0x000fea0003800000 */
[----:B------:R-:W-:Y:S01]  /*6400*/  MOV R14, R6 ;  /* 0x00000006000e7202 */ /* 0x000fe20000000f00 */
[----:B------:R-:W-:Y:S01]  /*6410*/  IMAD.MOV.U32 R13, RZ, RZ, R5 ;  /* 0x000000ffff0d7224 */ /* 0x000fe200078e0005 */
[----:B------:R-:W-:Y:S01]  /*6420*/  UMOV UR27, UR38 ;  /* 0x00000026001b7c82 */ /* 0x000fe20008000000 */
[----:B------:R-:W-:Y:S01]  /*6430*/  ULDC UR24, c[0x0][0x9e4] ;  /* 0x0002790000187ab9 */ /* 0x000fe20000000800 */
[----:B------:R-:W-:Y:S01]  /*6440*/  ULDC UR22, c[0x0][0x9dc] ;  /* 0x0002770000167ab9 */ /* 0x000fe20000000800 */
[----:B------:R-:W-:Y:S01]  /*6450*/  ULDC UR25, c[0x0][0x9d8] ;  /* 0x0002760000197ab9 */ /* 0x000fe20000000800 */
[----:B------:R-:W-:Y:S01]  /*6460*/  ULDC UR23, c[0x0][0x988] ;  /* 0x0002620000177ab9 */ /* 0x000fe20000000800 */
[----:B------:R-:W-:-:S05]  /*6470*/  ULDC UR26, c[0x0][0x9e0] ;  /* 0x00027800001a7ab9 */ /* 0x000fca0000000800 */
.L_x_4934:
[----:B------:R-:W-:-:S04]  /*6480*/  UIADD3 UR38, UR27, 0x1, URZ ;  /* 0x000000011b267890 */ /* 0x000fc8000fffe03f */
[----:B------:R-:W-:-:S04]  /*6490*/  UISETP.NE.AND UP0, UPT, UR38, 0x2, UPT ;  /* 0x000000022600788c */ /* 0x000fc8000bf05270 */
[----:B------:R-:W-:Y:S02]  /*64a0*/  USEL UR6, URZ, 0x1, UP0 ;  /* 0x000000013f067887 */ /* 0x000fe40008000000 */
[----:B------:R-:W-:Y:S02]  /*64b0*/  USEL UR38, UR38, URZ, UP0 ;  /* 0x0000003f26267287 */ /* 0x000fe40008000000 */
[----:B------:R-:W-:Y:S01]  /*64c0*/  ULOP3.LUT UR37, UR37, UR6, URZ, 0x3c, !UPT ;  /* 0x0000000625257292 */ /* 0x000fe2000f8e3c3f */
[----:B012---:R-:W-:Y:S11]  /*64d0*/  @!P0 BRA `(.L_x_4916) ;  /* 0x0000000000048947 */ /* 0x007ff60003800000 */
[----:B------:R-:W-:Y:S01]  /*64e0*/  BPT.TRAP 0x1 ;  /* 0x000000040000795c */ /* 0x000fe20000300000 */
.L_x_4916:
[----:B------:R-:W-:Y:S01]  /*64f0*/  ULEA UR21, UR38, UR42, 0x3 ;  /* 0x0000002a26157291 */ /* 0x000fe2000f8e183f */
[----:B------:R-:W-:-:S05]  /*6500*/  IMAD.U32 R7, RZ, RZ, UR37 ;  /* 0x00000025ff077e24 */ /* 0x000fca000f8e00ff */
[----:B------:R-:W-:-:S04]  /*6510*/  SHF.L.U32 R7, R7, 0x1f, RZ ;  /* 0x0000001f07077819 */ /* 0x000fc800000006ff */
[----:B------:R0:W2:Y:S01]  /*6520*/  SYNCS.PHASECHK.TRANS64.TRYWAIT P1, [UR21+0x28c30], R7 ;  /* 0x028c3007ff0075a7 */ /* 0x0000a20008020155 */
[----:B------:R-:W-:Y:S05]  /*6530*/  @!P0 BRA `(.L_x_4917) ;  /* 0x0000000000048947 */ /* 0x000fea0003800000 */
[----:B------:R-:W-:Y:S01]  /*6540*/  BPT.TRAP 0x1 ;  /* 0x000000040000795c */ /* 0x000fe20000300000 */
.L_x_4917:
[----:B--2---:R-:W-:Y:S05]  /*6550*/  @P1 BRA `(.L_x_4918) ;  /* 0x0000000000081947 */ /* 0x004fea0003800000 */
[----:B------:R-:W2:Y:S02]  /*6560*/  SYNCS.PHASECHK.TRANS64.TRYWAIT P1, [UR21+0x28c30], R7 ;  /* 0x028c3007ff0075a7 */ /* 0x000ea40008020155 */
[----:B--2---:R-:W-:Y:S05]  /*6570*/  @!P1 BRA `(.L_x_4919) ;  /* 0x000000e800449947 */ /* 0x004fea0003800000 */
.L_x_4918:
[----:B------:R-:W-:Y:S01]  /*6580*/  R2UR UR18, R0 ;  /* 0x00000000001272ca */ /* 0x000fe200000e0000 */
[----:B-1----:R-:W-:Y:S01]  /*6590*/  WARPGROUP.ARRIVE ;  /* 0x00000000000079c5 */ /* 0x002fe20000000000 */
[----:B------:R-:W-:Y:S01]  /*65a0*/  UMOV UR19, 0x40000040 ;  /* 0x4000004000137882 */ /* 0x000fe20000000000 */
[----:B------:R-:W-:Y:S01]  /*65b0*/  UMOV UR7, 0x40000040 ;  /* 0x4000004000077882 */ /* 0x000fe20000000000 */
[----:B------:R-:W-:Y:S01]  /*65c0*/  UMOV UR11, 0x40000040 ;  /* 0x40000040000b7882 */ /* 0x000fe20000000000 */
[----:B------:R-:W-:-:S08]  /*65d0*/  UMOV UR15, 0x40000040 ;  /* 0x40000040000f7882 */ /* 0x000fd00000000000 */
[----:B------:R-:W-:-:S04]  /*65e0*/  ULEA UR18, UR38, UR18, 0x9 ;  /* 0x0000001226127291 */ /* 0x000fc8000f8e483f */
[----:B------:R-:W-:Y:S02]  /*65f0*/  UIADD3 UR6, UR18, 0x2, URZ ;  /* 0x0000000212067890 */ /* 0x000fe4000fffe03f */
[----:B------:R-:W-:Y:S02]  /*6600*/  UIADD3 UR10, UR18, 0x4, URZ ;  /* 0x00000004120a7890 */ /* 0x000fe4000fffe03f */
[----:B------:R-:W-:Y:S02]  /*6610*/  UIADD3 UR14, UR18, 0x6, URZ ;  /* 0x00000006120e7890 */ /* 0x000fe4000fffe03f */
        /* <DEDUP_REMOVED lines=13> */
.L_x_4920:
[----:B------:R-:W-:Y:S01]  /*66f0*/  UISETP.NE.AND UP1, UPT, UR51, URZ, UPT ;  /* 0x0000003f3300728c */ /* 0x000fe2000bf25270 */
[----:B------:R-:W-:Y:S01]  /*6700*/  FMUL.FTZ R197, R165, UR25 ;  /* 0x00000019a5c57c20 */ /* 0x000fe20008410000 */
[----:B------:R-:W-:Y:S01]  /*6710*/  VIADD R165, R185, UR44 ;  /* 0x0000002cb9a57c36 */ /* 0x000fe20008000000 */
[----:B------:R-:W1:Y:S01]  /*6720*/  LDC R9, c[0x0][0x2f0] ;  /* 0x0000bc00ff097b82 */ /* 0x000e620000000800 */
[----:B------:R-:W-:Y:S01]  /*6730*/  FMUL.FTZ R195, R161, UR25 ;  /* 0x00000019a1c37c20 */ /* 0x000fe20008410000 */
[----:B------:R-:W-:Y:S01]  /*6740*/  FMUL.FTZ R196, R164, UR25 ;  /* 0x00000019a4c47c20 */ /* 0x000fe20008410000 */
[----:B------:R-:W-:Y:S01]  /*6750*/  PLOP3.LUT P1, PT, PT, PT, UP1, 0x80, 0x0 ;  /* 0x000000000000781c */ /* 0x000fe20003f2f018 */
[----:B------:R-:W-:Y:S01]  /*6760*/  FMUL.FTZ R161, R179, UR25 ;  /* 0x00000019b3a17c20 */ /* 0x000fe20008410000 */
[----:B------:R-:W-:Y:S01]  /*6770*/  PLOP3.LUT P2, PT, PT, PT, UP1, 0x80, 0x0 ;  /* 0x000000000000781c */ /* 0x000fe20003f4f018 */
[----:B------:R-:W-:Y:S01]  /*6780*/  IMAD.SHL.U32 R179, R8, 0x40, RZ ;  /* 0x0000004008b37824 */ /* 0x000fe200078e00ff */
[----:B------:R-:W-:Y:S01]  /*6790*/  UISETP.NE.AND UP0, UPT, UR50, URZ, UPT ;  /* 0x0000003f3200728c */ /* 0x000fe2000bf05270 */
[----:B------:R-:W3:Y:S01]  /*67a0*/  LDC R12, c[0x0][0x288] ;  /* 0x0000a200ff0c7b82 */ /* 0x000ee20000000800 */
[----:B------:R-:W-:Y:S01]  /*67b0*/  @UP1 ULDC UR6, c[0x0][0x44c] ;  /* 0x0001130000061ab9 */ /* 0x000fe20000000800 */
[----:B------:R-:W-:Y:S01]  /*67c0*/  FMUL.FTZ R20, R158, UR25 ;  /* 0x000000199e147c20 */ /* 0x000fe20008410000 */
[----:B------:R-:W-:Y:S01]  /*67d0*/  FMUL.FTZ R21, R159, UR25 ;  /* 0x000000199f157c20 */ /* 0x000fe20008410000 */
[----:B------:R-:W-:Y:S01]  /*67e0*/  FMUL.FTZ R191, R152, UR25 ;  /* 0x0000001998bf7c20 */ /* 0x000fe20008410000 */
[----:B------:R-:W-:Y:S01]  /*67f0*/  FMUL.FTZ R5, R153, UR25 ;  /* 0x0000001999057c20 */ /* 0x000fe20008410000 */
[----:B------:R-:W-:Y:S01]  /*6800*/  FMUL.FTZ R158, R174, UR25 ;  /* 0x00000019ae9e7c20 */ /* 0x000fe20008410000 */
[----:B------:R-:W-:Y:S01]  /*6810*/  FMUL.FTZ R159, R175, UR25 ;  /* 0x00000019af9f7c20 */ /* 0x000fe20008410000 */
[----:B------:R-:W-:Y:S01]  /*6820*/  @P1 IMAD.HI.U32 R10, R165, UR6, RZ ;  /* 0x00000006a50a1c27 */ /* 0x000fe2000f8e00ff */
[----:B------:R-:W-:-:S03]  /*6830*/  @UP1 ULDC UR6, c[0x0][0x450] ;  /* 0x0001140000061ab9 */ /* 0x000fc60000000800 */
[----:B--2---:R-:W-:Y:S01]  /*6840*/  FMUL.FTZ R6, R154, UR25 ;  /* 0x000000199a067c20 */ /* 0x004fe20008410000 */
[----:B------:R-:W-:Y:S01]  /*6850*/  FMUL.FTZ R15, R155, UR25 ;  /* 0x000000199b0f7c20 */ /* 0x000fe20008410000 */
[----:B------:R-:W-:Y:S01]  /*6860*/  FMUL.FTZ R193, R156, UR25 ;  /* 0x000000199cc17c20 */ /* 0x000fe20008410000 */
[----:B------:R-:W-:Y:S01]  /*6870*/  @P2 SHF.R.U32.HI R165, RZ, UR6, R10 ;  /* 0x00000006ffa52c19 */ /* 0x000fe2000801160a */
[----:B------:R-:W-:Y:S01]  /*6880*/  UIADD3 UR6, UR21, 0x28c40, URZ ;  /* 0x00028c4015067890 */ /* 0x000fe2000fffe03f */
[----:B------:R-:W-:Y:S01]  /*6890*/  FMUL.FTZ R192, R157, UR25 ;  /* 0x000000199dc07c20 */ /* 0x000fe20008410000 */
[----:B------:R-:W-:Y:S01]  /*68a0*/  FMUL.FTZ R194, R160, UR25 ;  /* 0x00000019a0c27c20 */ /* 0x000fe20008410000 */
[----:B------:R-:W-:Y:S01]  /*68b0*/  FMUL.FTZ R152, R162, UR25 ;  /* 0x00000019a2987c20 */ /* 0x000fe20008410000 */
[----:B------:R-:W2:Y:S01]  /*68c0*/  SHFL.IDX PT, R164, R165, RZ, 0x1c1f ;  /* 0x001c1fffa5a47589 */ /* 0x000ea200000e0000 */
[----:B------:R-:W-:Y:S01]  /*68d0*/  UPRMT UR6, UR40, 0x654, UR6 ;  /* 0x0000065428067896 */ /* 0x000fe20008000006 */
[----:B------:R-:W-:Y:S01]  /*68e0*/  FMUL.FTZ R153, R163, UR25 ;  /* 0x00000019a3997c20 */ /* 0x000fe20008410000 */
[----:B------:R-:W-:Y:S01]  /*68f0*/  FMUL.FTZ R174, R176, UR25 ;  /* 0x00000019b0ae7c20 */ /* 0x000fe20008410000 */
[----:B------:R-:W-:Y:S01]  /*6900*/  FMUL.FTZ R175, R177, UR25 ;  /* 0x00000019b1af7c20 */ /* 0x000fe20008410000 */
[----:B------:R-:W-:Y:S01]  /*6910*/  IADD3 R10, -R2, 0x1, -R179 ;  /* 0x00000001020a7810 */ /* 0x000fe20007ffe9b3 */
        /* <DEDUP_REMOVED lines=13> */
[----:B------:R-:W-:Y:S01]  /*69f0*/  PLOP3.LUT P1, PT, PT, PT, UP0, 0x40, 0x0 ;  /* 0x000000000000781c */ /* 0x000fe20003f2e808 */
[----:B-1----:R-:W-:Y:S01]  /*6a00*/  IMAD R11, R9, UR49, R10 ;  /* 0x00000031090b7c24 */ /* 0x002fe2000f8e020a */
[----:B------:R-:W1:Y:S01]  /*6a10*/  MUFU.TANH R191, R191 ;  /* 0x000000bf00bf7308 */ /* 0x000e620000002400 */
[----:B------:R-:W-:Y:S01]  /*6a20*/  SYNCS.ARRIVE.TRANS64.RED.A1T0 RZ, [UR6], RZ ;  /* 0x000000ffffff79a7 */ /* 0x000fe20008100406 */
[----:B------:R-:W-:Y:S01]  /*6a30*/  ULOP3.LUT UR6, URZ, UR22, URZ, 0x33, !UPT ;  /* 0x000000163f067292 */ /* 0x000fe2000f8e333f */
[----:B---3--:R-:W-:-:S05]  /*6a40*/  IMAD.IADD R11, R11, 0x1, -R12 ;  /* 0x000000010b0b7824 */ /* 0x008fca00078e0a0c */
[----:B------:R-:W3:Y:S01]  /*6a50*/  MUFU.TANH R5, R5 ;  /* 0x0000000500057308 */ /* 0x000ee20000002400 */
[C---:B------:R-:W-:Y:S01]  /*6a60*/  IADD3 R181, R11.reuse, UR26, RZ ;  /* 0x0000001a0bb57c10 */ /* 0x040fe2000fffe0ff */
[----:B------:R-:W-:-:S04]  /*6a70*/  VIADD R183, R11, UR6 ;  /* 0x000000060bb77c36 */ /* 0x000fc80008000000 */
[----:B--2---:R-:W-:Y:S02]  /*6a80*/  IMAD.IADD R178, R181, 0x1, R164 ;  /* 0x00000001b5b27824 */ /* 0x004fe400078e02a4 */
[----:B------:R-:W2:Y:S01]  /*6a90*/  MUFU.TANH R6, R6 ;  /* 0x0000000600067308 */ /* 0x000ea20000002400 */
        /* <DEDUP_REMOVED lines=30> */
[----:B-1234-:R-:W-:Y:S05]  /*6c80*/  @P1 BRA `(.L_x_4921) ;  /* 0x00000000005c1947 */ /* 0x01efea0003800000 */
[----:B------:R-:W-:Y:S01]  /*6c90*/  IMAD R11, R9, UR49, R164 ;  /* 0x00000031090b7c24 */ /* 0x000fe2000f8e02a4 */
[----:B------:R-:W-:Y:S03]  /*6ca0*/  BSSY B0, `(.L_x_4922) ;  /* 0x0000011000007945 */ /* 0x000fe60003800000 */
[----:B------:R-:W-:-:S05]  /*6cb0*/  IMAD.IADD R164, R11, 0x1, -R12 ;  /* 0x000000010ba47824 */ /* 0x000fca00078e0a0c */
        /* <DEDUP_REMOVED lines=10> */
.L_x_4923:
[----:B------:R-:W-:-:S04]  /*6d60*/  MOV R166, UR24 ;  /* 0x0000001800a67c02 */ /* 0x000fc80008000f00 */
[----:B------:R-:W-:-:S13]  /*6d70*/  ISETP.NE.AND P1, PT, R166, 0x1, PT ;  /* 0x00000001a600780c */ /* 0x000fda0003f25270 */
[----:B------:R-:W1:Y:S02]  /*6d80*/  @P1 LDC.64 R10, c[0x0][0x9e8] ;  /* 0x00027a00ff0a1b82 */ /* 0x000e640000000a00 */
[----:B-1----:R-:W-:-:S05]  /*6d90*/  @P1 IMAD.HI.U32 R10, R164, R10, RZ ;  /* 0x0000000aa40a1227 */ /* 0x002fca00078e00ff */
[----:B------:R-:W-:-:S07]  /*6da0*/  @P1 SHF.R.U32.HI R164, RZ, R11, R10 ;  /* 0x0000000bffa41219 */ /* 0x000fce000001160a */
.L_x_4924:
[----:B------:R-:W-:Y:S05]  /*6db0*/  BSYNC B0 ;  /* 0x0000000000007941 */ /* 0x000fea0003800000 */
.L_x_4922:
[----:B------:R-:W-:-:S04]  /*6dc0*/  IMAD R11, R164, R166, -R179 ;  /* 0x000000a6a40b7224 */ /* 0x000fc800078e0ab3 */
[----:B------:R-:W-:-:S05]  /*6dd0*/  IMAD.IADD R11, R11, 0x1, -R2 ;  /* 0x000000010b0b7824 */ /* 0x000fca00078e0a02 */
[----:B------:R-:W-:Y:S02]  /*6de0*/  VIADDMNMX R178, R11, R166, R178, PT ;  /* 0x000000a60bb27246 */ /* 0x000fe400038001b2 */
[----:B------:R-:W-:-:S07]  /*6df0*/  VIMNMX R180, R180, R11, !PT ;  /* 0x0000000bb4b47248 */ /* 0x000fce0007fe0100 */
.L_x_4921:
[----:B------:R-:W-:Y:S01]  /*6e00*/  ISETP.GT.AND P1, PT, R8, -0x1, PT ;  /* 0xffffffff0800780c */ /* 0x000fe20003f24270 */
[----:B------:R1:W2:Y:S01]  /*6e10*/  SHFL.IDX PT, R10, R165, 0x1, 0x1c1f ;  /* 0x003c1f00a50a7f89 */ /* 0x0002a200000e0000 */
[----:B------:R-:W-:Y:S02]  /*6e20*/  UISETP.NE.AND UP0, UPT, UR50, URZ, UPT ;  /* 0x0000003f3200728c */ /* 0x000fe4000bf05270 */
[C---:B------:R-:W-:Y:S02]  /*6e30*/  ISETP.GT.AND P4, PT, R180.reuse, 0x1, P1 ;  /* 0x00000001b400780c */ /* 0x040fe40000f84270 */
[----:B------:R-:W-:Y:S02]  /*6e40*/  ISETP.GT.AND P5, PT, R180, RZ, P1 ;  /* 0x000000ffb400720c */ /* 0x000fe40000fa4270 */
[C---:B------:R-:W-:Y:S02]  /*6e50*/  ISETP.LT.OR P4, PT, R178.reuse, 0x2, P4 ;  /* 0x00000002b200780c */ /* 0x040fe40002781670 */
[----:B------:R-:W-:-:S02]  /*6e60*/  ISETP.LT.OR P5, PT, R178, 0x1, P5 ;  /* 0x00000001b200780c */ /* 0x000fc40002fa1670 */
[----:B------:R-:W-:Y:S02]  /*6e70*/  FSEL R164, R5, -INF , !P4 ;  /* 0xff80000005a47808 */ /* 0x000fe40006000000 */
[----:B------:R-:W-:Y:S02]  /*6e80*/  ISETP.GT.AND P4, PT, R180, 0x18, P1 ;  /* 0x00000018b400780c */ /* 0x000fe40000f84270 */
[----:B------:R-:W-:Y:S02]  /*6e90*/  FSEL R166, R191, -INF , !P5 ;  /* 0xff800000bfa67808 */ /* 0x000fe40006800000 */
[----:B------:R-:W-:Y:S02]  /*6ea0*/  ISETP.LT.OR P4, PT, R178, 0x19, P4 ;  /* 0x00000019b200780c */ /* 0x000fe40002781670 */
[C---:B------:R-:W-:Y:S02]  /*6eb0*/  ISETP.GT.AND P6, PT, R180.reuse, 0x8, P1 ;  /* 0x00000008b400780c */ /* 0x040fe40000fc4270 */
[----:B------:R-:W-:-:S02]  /*6ec0*/  ISETP.GT.AND P2, PT, R180, 0x9, P1 ;  /* 0x00000009b400780c */ /* 0x000fc40000f44270 */
[C---:B------:R-:W-:Y:S02]  /*6ed0*/  ISETP.GT.AND P3, PT, R180.reuse, 0x10, P1 ;  /* 0x00000010b400780c */ /* 0x040fe40000f64270 */
[----:B------:R-:W-:Y:S02]  /*6ee0*/  ISETP.GT.AND P5, PT, R180, 0x11, P1 ;  /* 0x00000011b400780c */ /* 0x000fe40000fa4270 */
[----:B0-----:R-:W-:Y:S02]  /*6ef0*/  FSEL R168, R196, -INF , !P4 ;  /* 0xff800000c4a87808 */ /* 0x001fe40006000000 */
[----:B------:R-:W-:Y:S02]  /*6f00*/  ISETP.GT.AND P4, PT, R180, 0x29, P1 ;  /* 0x00000029b400780c */ /* 0x000fe40000f84270 */
[C---:B------:R-:W-:Y:S02]  /*6f10*/  ISETP.LT.OR P6, PT, R178.reuse, 0x9, P6 ;  /* 0x00000009b200780c */ /* 0x040fe400037c1670 */
[----:B------:R-:W-:-:S02]  /*6f20*/  ISETP.LT.OR P2, PT, R178, 0xa, P2 ;  /* 0x0000000ab200780c */ /* 0x000fc40001741670 */
[C---:B------:R-:W-:Y:S02]  /*6f30*/  ISETP.LT.OR P3, PT, R178.reuse, 0x11, P3 ;  /* 0x00000011b200780c */ /* 0x040fe40001f61670 */
[C---:B------:R-:W-:Y:S02]  /*6f40*/  ISETP.LT.OR P5, PT, R178.reuse, 0x12, P5 ;  /* 0x00000012b200780c */ /* 0x040fe40002fa1670 */
[----:B------:R-:W-:Y:S02]  /*6f50*/  ISETP.LT.OR P4, PT, R178, 0x2a, P4 ;  /* 0x0000002ab200780c */ /* 0x000fe40002781670 */
[----:B------:R-:W-:Y:S02]  /*6f60*/  FSEL R193, R193, -INF , !P6 ;  /* 0xff800000c1c17808 */ /* 0x000fe40007000000 */
[----:B------:R-:W-:Y:S02]  /*6f70*/  FSEL R192, R192, -INF , !P2 ;  /* 0xff800000c0c07808 */ /* 0x000fe40005000000 */
[----:B-1----:R-:W-:-:S02]  /*6f80*/  FSEL R165, R194, -INF , !P3 ;  /* 0xff800000c2a57808 */ /* 0x002fc40005800000 */
[----:B------:R-:W-:Y:S02]  /*6f90*/  FSEL R167, R195, -INF , !P5 ;  /* 0xff800000c3a77808 */ /* 0x000fe40006800000 */
[C---:B------:R-:W-:Y:S02]  /*6fa0*/  ISETP.GT.AND P6, PT, R180.reuse, 0x19, P1 ;  /* 0x00000019b400780c */ /* 0x040fe40000fc4270 */
[C---:B------:R-:W-:Y:S02]  /*6fb0*/  ISETP.GT.AND P2, PT, R180.reuse, 0x20, P1 ;  /* 0x00000020b400780c */ /* 0x040fe40000f44270 */
[C---:B------:R-:W-:Y:S02]  /*6fc0*/  ISETP.GT.AND P3, PT, R180.reuse, 0x21, P1 ;  /* 0x00000021b400780c */ /* 0x040fe40000f64270 */
[----:B------:R-:W-:Y:S02]  /*6fd0*/  ISETP.GT.AND P5, PT, R180, 0x28, P1 ;  /* 0x00000028b400780c */ /* 0x000fe40000fa4270 */
[----:B------:R-:W-:-:S02]  /*6fe0*/  FSEL R173, R173, -INF , !P4 ;  /* 0xff800000adad7808 */ /* 0x000fc40006000000 */
[----:B------:R-:W-:Y:S02]  /*6ff0*/  PLOP3.LUT P4, PT, PT, PT, UP0, 0x40, 0x0 ;  /* 0x000000000000781c */ /* 0x000fe40003f8e808 */
[C---:B------:R-:W-:Y:S02]  /*7000*/  ISETP.LT.OR P6, PT, R178.reuse, 0x1a, P6 ;  /* 0x0000001ab200780c */ /* 0x040fe400037c1670 */
[C---:B------:R-:W-:Y:S02]  /*7010*/  ISETP.LT.OR P2, PT, R178.reuse, 0x21, P2 ;  /* 0x00000021b200780c */ /* 0x040fe40001741670 */
[C---:B------:R-:W-:Y:S02]  /*7020*/  ISETP.LT.OR P3, PT, R178.reuse, 0x22, P3 ;  /* 0x00000022b200780c */ /* 0x040fe40001f61670 */
[----:B------:R-:W-:Y:S02]  /*7030*/  ISETP.LT.OR P5, PT, R178, 0x29, P5 ;  /* 0x00000029b200780c */ /* 0x000fe40002fa1670 */
[----:B------:R-:W-:-:S02]  /*7040*/  FSEL R169, R197, -INF , !P6 ;  /* 0xff800000c5a97808 */ /* 0x000fc40007000000 */
[----:B------:R-:W-:Y:S02]  /*7050*/  FSEL R170, R198, -INF , !P2 ;  /* 0xff800000c6aa7808 */ /* 0x000fe40005000000 */
[----:B------:R-:W-:Y:S02]  /*7060*/  FSEL R171, R199, -INF , !P3 ;  /* 0xff800000c7ab7808 */ /* 0x000fe40005800000 */
[----:B------:R-:W-:Y:S02]  /*7070*/  FSEL R172, R172, -INF , !P5 ;  /* 0xff800000acac7808 */ /* 0x000fe40006800000 */
[C---:B------:R-:W-:Y:S02]  /*7080*/  ISETP.GT.AND P6, PT, R180.reuse, 0x30, P1 ;  /* 0x00000030b400780c */ /* 0x040fe40000fc4270 */
[C---:B------:R-:W-:Y:S02]  /*7090*/  ISETP.GT.AND P2, PT, R180.reuse, 0x31, P1 ;  /* 0x00000031b400780c */ /* 0x040fe40000f44270 */
[----:B------:R-:W-:-:S02]  /*70a0*/  ISETP.GT.AND P3, PT, R180, 0x38, P1 ;  /* 0x00000038b400780c */ /* 0x000fc40000f64270 */
[----:B------:R-:W-:Y:S01]  /*70b0*/  ISETP.GT.AND P5, PT, R180, 0x39, P1 ;  /* 0x00000039b400780c */ /* 0x000fe20000fa4270 */
[--C-:B--2---:R-:W-:Y:S01]  /*70c0*/  IMAD.IADD R180, R183, 0x1, R10.reuse ;  /* 0x00000001b7b47824 */ /* 0x104fe200078e020a */
[C---:B------:R-:W-:Y:S02]  /*70d0*/  ISETP.LT.OR P6, PT, R178.reuse, 0x31, P6 ;  /* 0x00000031b200780c */ /* 0x040fe400037c1670 */
[C---:B------:R-:W-:Y:S02]  /*70e0*/  ISETP.LT.OR P2, PT, R178.reuse, 0x32, P2 ;  /* 0x00000032b200780c */ /* 0x040fe40001741670 */
[C---:B------:R-:W-:Y:S02]  /*70f0*/  ISETP.LT.OR P3, PT, R178.reuse, 0x39, P3 ;  /* 0x00000039b200780c */ /* 0x040fe40001f61670 */
[----:B------:R-:W-:Y:S01]  /*7100*/  ISETP.LT.OR P5, PT, R178, 0x3a, P5 ;  /* 0x0000003ab200780c */ /* 0x000fe20002fa1670 */
[----:B------:R-:W-:Y:S01]  /*7110*/  IMAD.IADD R178, R181, 0x1, R10 ;  /* 0x00000001b5b27824 */ /* 0x000fe200078e020a */
[----:B------:R-:W-:-:S02]  /*7120*/  FSEL R174, R174, -INF , !P6 ;  /* 0xff800000aeae7808 */ /* 0x000fc40007000000 */
[----:B------:R-:W-:Y:S02]  /*7130*/  FSEL R175, R175, -INF , !P2 ;  /* 0xff800000afaf7808 */ /* 0x000fe40005000000 */
[----:B------:R-:W-:Y:S02]  /*7140*/  FSEL R176, R176, -INF , !P3 ;  /* 0xff800000b0b07808 */ /* 0x000fe40005800000 */
[----:B------:R-:W-:Y:S01]  /*7150*/  FSEL R177, R177, -INF , !P5 ;  /* 0xff800000b1b17808 */ /* 0x000fe20006800000 */
[----:B------:R-:W-:Y:S06]  /*7160*/  @P4 BRA `(.L_x_4925) ;  /* 0x00000000005c4947 */ /* 0x000fec0003800000 */
        /* <DEDUP_REMOVED lines=13> */
.L_x_4927:
[----:B------:R-:W-:-:S04]  /*7240*/  MOV R182, UR24 ;  /* 0x0000001800b67c02 */ /* 0x000fc80008000f00 */
[----:B------:R-:W-:-:S13]  /*7250*/  ISETP.NE.AND P2, PT, R182, 0x1, PT ;  /* 0x00000001b600780c */ /* 0x000fda0003f45270 */
[----:B------:R-:W0:Y:S02]  /*7260*/  @P2 LDC.64 R10, c[0x0][0x9e8] ;  /* 0x00027a00ff0a2b82 */ /* 0x000e240000000a00 */
[----:B0-----:R-:W-:-:S05]  /*7270*/  @P2 IMAD.HI.U32 R10, R5, R10, RZ ;  /* 0x0000000a050a2227 */ /* 0x001fca00078e00ff */
[----:B------:R-:W-:-:S07]  /*7280*/  @P2 SHF.R.U32.HI R5, RZ, R11, R10 ;  /* 0x0000000bff052219 */ /* 0x000fce000001160a */
.L_x_4928:
[----:B------:R-:W-:Y:S05]  /*7290*/  BSYNC B0 ;  /* 0x0000000000007941 */ /* 0x000fea0003800000 */
.L_x_4926:
[----:B------:R-:W-:-:S04]  /*72a0*/  IMAD R5, R5, R182, -R179 ;  /* 0x000000b605057224 */ /* 0x000fc800078e0ab3 */
[----:B------:R-:W-:-:S05]  /*72b0*/  IMAD.IADD R5, R5, 0x1, -R2 ;  /* 0x0000000105057824 */ /* 0x000fca00078e0a02 */
[----:B------:R-:W-:Y:S02]  /*72c0*/  VIADDMNMX R178, R5, R182, R178, PT ;  /* 0x000000b605b27246 */ /* 0x000fe400038001b2 */
[----:B------:R-:W-:-:S07]  /*72d0*/  VIMNMX R180, R180, R5, !PT ;  /* 0x00000005b4b47248 */ /* 0x000fce0007fe0100 */
.L_x_4925:
[----:B------:R-:W-:Y:S01]  /*72e0*/  FMNMX.FTZ R5, R166, R13, !PT ;  /* 0x0000000da6057209 */ /* 0x000fe20007810000 */
[----:B------:R-:W-:Y:S01]  /*72f0*/  UMOV UR10, UR23 ;  /* 0x00000017000a7c82 */ /* 0x000fe20008000000 */
[----:B------:R-:W-:Y:S01]  /*7300*/  ISETP.GT.AND P3, PT, R180, RZ, P1 ;  /* 0x000000ffb400720c */ /* 0x000fe20000f64270 */
[----:B------:R-:W-:Y:S01]  /*7310*/  IMAD.MOV R191, RZ, RZ, -R17 ;  /* 0x000000ffffbf7224 */ /* 0x000fe200078e0a11 */
[----:B------:R-:W-:Y:S02]  /*7320*/  FMNMX.FTZ R10, R164, R5, !PT ;  /* 0x00000005a40a7209 */ /* 0x000fe40007810000 */
[----:B------:R-:W-:Y:S02]  /*7330*/  ISETP.GT.AND P4, PT, R180, 0x1, P1 ;  /* 0x00000001b400780c */ /* 0x000fe40000f84270 */
[----:B------:R-:W-:Y:S02]  /*7340*/  FMNMX.FTZ R5, R193, R10, !PT ;  /* 0x0000000ac1057209 */ /* 0x000fe40007810000 */
[----:B------:R-:W-:-:S02]  /*7350*/  ISETP.LT.OR P3, PT, R178, 0x1, P3 ;  /* 0x00000001b200780c */ /* 0x000fc40001f61670 */
[----:B------:R-:W-:Y:S02]  /*7360*/  FMNMX.FTZ R10, R192, R5, !PT ;  /* 0x00000005c00a7209 */ /* 0x000fe40007810000 */
[----:B------:R-:W-:Y:S02]  /*7370*/  ISETP.GT.AND P6, PT, R180, 0x8, P1 ;  /* 0x00000008b400780c */ /* 0x000fe40000fc4270 */
[----:B------:R-:W-:Y:S02]  /*7380*/  FMNMX.FTZ R10, R165, R10, !PT ;  /* 0x0000000aa50a7209 */ /* 0x000fe40007810000 */
[----:B------:R-:W-:Y:S02]  /*7390*/  ISETP.LT.OR P4, PT, R178, 0x2, P4 ;  /* 0x00000002b200780c */ /* 0x000fe40002781670 */
[----:B------:R-:W-:Y:S02]  /*73a0*/  FMNMX.FTZ R5, R167, R10, !PT ;  /* 0x0000000aa7057209 */ /* 0x000fe40007810000 */
[----:B------:R-:W-:-:S02]  /*73b0*/  ISETP.GT.AND P2, PT, R180, 0x9, P1 ;  /* 0x00000009b400780c */ /* 0x000fc40000f44270 */
[----:B------:R-:W-:Y:S02]  /*73c0*/  FMNMX.FTZ R10, R168, R5, !PT ;  /* 0x00000005a80a7209 */ /* 0x000fe40007810000 */
[----:B------:R-:W-:Y:S02]  /*73d0*/  ISETP.LT.OR P6, PT, R178, 0x9, P6 ;  /* 0x00000009b200780c */ /* 0x000fe400037c1670 */
[----:B------:R-:W-:Y:S02]  /*73e0*/  FMNMX.FTZ R5, R169, R10, !PT ;  /* 0x0000000aa9057209 */ /* 0x000fe40007810000 */
[----:B------:R-:W-:Y:S02]  /*73f0*/  FSEL R15, R15, -INF , !P4 ;  /* 0xff8000000f0f7808 */ /* 0x000fe40006000000 */
        /* <DEDUP_REMOVED lines=9> */
[----:B------:R-:W-:Y:S02]  /*7490*/  FSEL R21, R21, -INF , !P2 ;  /* 0xff80000015157808 */ /* 0x000fe40005000000 */
[----:B------:R-:W-:Y:S02]  /*74a0*/  FMNMX.FTZ R5, R175, R10, !PT ;  /* 0x0000000aaf057209 */ /* 0x000fe40007810000 */
[----:B------:R-:W-:Y:S02]  /*74b0*/  ISETP.LT.OR P5, PT, R178, 0x11, P5 ;  /* 0x00000011b200780c */ /* 0x000fe40002fa1670 */
[----:B------:R-:W-:Y:S02]  /*74c0*/  FMNMX.FTZ R10, R176, R5, !PT ;  /* 0x00000005b00a7209 */ /* 0x000fe40007810000 */
[----:B------:R-:W-:-:S02]  /*74d0*/  ISETP.GT.AND P6, PT, R180, 0x18, P1 ;  /* 0x00000018b400780c */ /* 0x000fc40000fc4270 */
[----:B------:R-:W-:Y:S02]  /*74e0*/  FMNMX.FTZ R10, R177, R10, !PT ;  /* 0x0000000ab10a7209 */ /* 0x000fe40007810000 */
[----:B------:R-:W-:Y:S02]  /*74f0*/  ISETP.LT.OR P4, PT, R178, 0x12, P4 ;  /* 0x00000012b200780c */ /* 0x000fe40002781670 */
[----:B------:R-:W-:Y:S01]  /*7500*/  FSEL R152, R152, -INF , !P5 ;  /* 0xff80000098987808 */ /* 0x000fe20006800000 */
[----:B------:R-:W0:Y:S01]  /*7510*/  SHFL.BFLY PT, R5, R10, 0x2, 0x1f ;  /* 0x0c401f000a057f89 */ /* 0x000e2200000e0000 */
[----:B------:R-:W-:Y:S02]  /*7520*/  ISETP.GT.AND P2, PT, R180, 0x19, P1 ;  /* 0x00000019b400780c */ /* 0x000fe40000f44270 */
[----:B------:R-:W-:Y:S02]  /*7530*/  ISETP.LT.OR P6, PT, R178, 0x19, P6 ;  /* 0x00000019b200780c */ /* 0x000fe400037c1670 */
[----:B------:R-:W-:-:S02]  /*7540*/  FSEL R153, R153, -INF , !P4 ;  /* 0xff80000099997808 */ /* 0x000fc40006000000 */
[----:B------:R-:W-:Y:S02]  /*7550*/  ISETP.GT.AND P5, PT, R180, 0x21, P1 ;  /* 0x00000021b400780c */ /* 0x000fe40000fa4270 */
[----:B------:R-:W-:Y:S02]  /*7560*/  FSEL R154, R154, -INF , !P6 ;  /* 0xff8000009a9a7808 */ /* 0x000fe40007000000 */
[C---:B------:R-:W-:Y:S02]  /*7570*/  ISETP.LT.OR P2, PT, R178.reuse, 0x1a, P2 ;  /* 0x0000001ab200780c */ /* 0x040fe40001741670 */
[----:B------:R-:W-:Y:S02]  /*7580*/  ISETP.LT.OR P5, PT, R178, 0x22, P5 ;  /* 0x00000022b200780c */ /* 0x000fe40002fa1670 */
[----:B------:R-:W-:Y:S02]  /*7590*/  FSEL R155, R155, -INF , !P2 ;  /* 0xff8000009b9b7808 */ /* 0x000fe40005000000 */
[----:B------:R-:W-:-:S02]  /*75a0*/  ISETP.GT.AND P4, PT, R180, 0x28, P1 ;  /* 0x00000028b400780c */ /* 0x000fc40000f84270 */
[----:B------:R-:W-:Y:S02]  /*75b0*/  ISETP.GT.AND P6, PT, R180, 0x29, P1 ;  /* 0x00000029b400780c */ /* 0x000fe40000fc4270 */
[----:B------:R-:W-:Y:S02]  /*75c0*/  ISETP.LT.OR P4, PT, R178, 0x29, P4 ;  /* 0x00000029b200780c */ /* 0x000fe40002781670 */
[----:B------:R-:W-:Y:S02]  /*75d0*/  ISETP.GT.AND P2, PT, R180, 0x30, P1 ;  /* 0x00000030b400780c */ /* 0x000fe40000f44270 */
[----:B0-----:R-:W-:Y:S02]  /*75e0*/  FMNMX.FTZ R11, R10, R5, !PT ;  /* 0x000000050a0b7209 */ /* 0x001fe40007810000 */
[----:B------:R-:W-:Y:S02]  /*75f0*/  FSEL R158, R158, -INF , !P4 ;  /* 0xff8000009e9e7808 */ /* 0x000fe40006000000 */
[C---:B------:R-:W-:Y:S01]  /*7600*/  ISETP.LT.OR P6, PT, R178.reuse, 0x2a, P6 ;  /* 0x0000002ab200780c */ /* 0x040fe200037c1670 */
[----:B------:R-:W0:Y:S01]  /*7610*/  SHFL.BFLY PT, R182, R11, 0x1, 0x1f ;  /* 0x0c201f000bb67f89 */ /* 0x000e2200000e0000 */
[----:B------:R-:W-:-:S02]  /*7620*/  ISETP.LT.OR P2, PT, R178, 0x31, P2 ;  /* 0x00000031b200780c */ /* 0x000fc40001741670 */
[----:B------:R-:W-:Y:S02]  /*7630*/  ISETP.GT.AND P4, PT, R180, 0x38, P1 ;  /* 0x00000038b400780c */ /* 0x000fe40000f84270 */
[----:B------:R-:W-:Y:S02]  /*7640*/  FSEL R160, R160, -INF , !P2 ;  /* 0xff800000a0a07808 */ /* 0x000fe40005000000 */
[----:B------:R-:W-:Y:S02]  /*7650*/  ISETP.LT.OR P4, PT, R178, 0x39, P4 ;  /* 0x00000039b200780c */ /* 0x000fe40002781670 */
[----:B0-----:R-:W-:Y:S02]  /*7660*/  FMNMX.FTZ R5, R11, R182, !PT ;  /* 0x000000b60b057209 */ /* 0x001fe40007810000 */
[----:B------:R-:W-:Y:S02]  /*7670*/  FSEL R11, R6, -INF , !P3 ;  /* 0xff800000060b7808 */ /* 0x000fe40005800000 */
[----:B------:R-:W-:Y:S01]  /*7680*/  ISETP.GT.AND P3, PT, R180, 0x20, P1 ;  /* 0x00000020b400780c */ /* 0x000fe20000f64270 */
[----:B------:R-:W-:Y:S01]  /*7690*/  FMUL.FTZ R181, R5, UR10 ;  /* 0x0000000a05b57c20 */ /* 0x000fe20008410000 */
[----:B------:R-:W-:-:S02]  /*76a0*/  FMNMX.FTZ R6, R11, R14, !PT ;  /* 0x0000000e0b067209 */ /* 0x000fc40007810000 */
[----:B------:R-:W-:Y:S02]  /*76b0*/  ISETP.LT.OR P3, PT, R178, 0x21, P3 ;  /* 0x00000021b200780c */ /* 0x000fe40001f61670 */
[----:B------:R-:W-:Y:S02]  /*76c0*/  FMNMX.FTZ R179, R15, R6, !PT ;  /* 0x000000060fb37209 */ /* 0x000fe40007810000 */
[----:B------:R-:W-:Y:S02]  /*76d0*/  FSEL R156, R156, -INF , !P3 ;  /* 0xff8000009c9c7808 */ /* 0x000fe40005800000 */
[----:B------:R-:W-:Y:S02]  /*76e0*/  FMNMX.FTZ R6, R20, R179, !PT ;  /* 0x000000b314067209 */ /* 0x000fe40007810000 */
[----:B------:R-:W-:Y:S02]  /*76f0*/  FSETP.NEU.FTZ.AND P3, PT, R5, -INF , PT ;  /* 0xff8000000500780b */ /* 0x000fe40003f7d000 */
[----:B------:R-:W-:-:S02]  /*7700*/  FMNMX.FTZ R179, R21, R6, !PT ;  /* 0x0000000615b37209 */ /* 0x000fc40007810000 */
[----:B------:R-:W-:Y:S02]  /*7710*/  FSEL R181, R181, RZ, P3 ;  /* 0x000000ffb5b57208 */ /* 0x000fe40001800000 */
[----:B------:R-:W-:-:S03]  /*7720*/  FMNMX.FTZ R6, R152, R179, !PT ;  /* 0x000000b398067209 */ /* 0x000fc60007810000 */
[--C-:B------:R-:W-:Y:S01]  /*7730*/  FFMA.FTZ R10, R166, UR10, -R181.reuse ;  /* 0x0000000aa60a7c23 */ /* 0x100fe200080108b5 */
[----:B------:R-:W-:Y:S01]  /*7740*/  FMNMX.FTZ R179, R153, R6, !PT ;  /* 0x0000000699b37209 */ /* 0x000fe20007810000 */
[--C-:B------:R-:W-:Y:S01]  /*7750*/  FFMA.FTZ R173, R173, UR10, -R181.reuse ;  /* 0x0000000aadad7c23 */ /* 0x100fe200080108b5 */
[----:B------:R-:W-:Y:S01]  /*7760*/  FSEL R166, R162, -INF , !P4 ;  /* 0xff800000a2a67808 */ /* 0x000fe20006000000 */
[----:B------:R-:W-:Y:S01]  /*7770*/  FFMA.FTZ R162, R192, UR10, -R181 ;  /* 0x0000000ac0a27c23 */ /* 0x000fe200080108b5 */
[----:B------:R-:W-:Y:S01]  /*7780*/  FMNMX.FTZ R6, R154, R179, !PT ;  /* 0x000000b39a067209 */ /* 0x000fe20007810000 */
[----:B------:R-:W-:Y:S01]  /*7790*/  MUFU.EX2 R10, R10 ;  /* 0x0000000a000a7308 */ /* 0x000fe20000000800 */
[----:B------:R-:W-:Y:S02]  /*77a0*/  FSEL R179, R157, -INF , !P5 ;  /* 0xff8000009db37808 */ /* 0x000fe40006800000 */
[----:B------:R-:W-:Y:S02]  /*77b0*/  FMNMX.FTZ R157, R155, R6, !PT ;  /* 0x000000069b9d7209 */ /* 0x000fe40007810000 */
[----:B------:R-:W-:-:S02]  /*77c0*/  ISETP.GT.AND P5, PT, R180, 0x31, P1 ;  /* 0x00000031b400780c */ /* 0x000fc40000fa4270 */
[----:B------:R-:W-:Y:S01]  /*77d0*/  FMNMX.FTZ R6, R156, R157, !PT ;  /* 0x0000009d9c067209 */ /* 0x000fe20007810000 */
[--C-:B------:R-:W-:Y:S01]  /*77e0*/  FFMA.FTZ R157, R164, UR10, -R181.reuse ;  /* 0x0000000aa49d7c23 */ /* 0x100fe200080108b5 */
[----:B------:R-:W-:Y:S01]  /*77f0*/  FSEL R164, R159, -INF , !P6 ;  /* 0xff8000009fa47808 */ /* 0x000fe20007000000 */
[----:B------:R-:W-:Y:S01]  /*7800*/  FFMA.FTZ R159, R193, UR10, -R181 ;  /* 0x0000000ac19f7c23 */ /* 0x000fe200080108b5 */
[----:B------:R-:W-:Y:S01]  /*7810*/  FMNMX.FTZ R183, R179, R6, !PT ;  /* 0x00000006b3b77209 */ /* 0x000fe20007810000 */
[----:B------:R-:W-:Y:S01]  /*7820*/  MUFU.EX2 R162, R162 ;  /* 0x000000a200a27308 */ /* 0x000fe20000000800 */
[----:B------:R-:W-:Y:S02]  /*7830*/  ISETP.LT.OR P5, PT, R178, 0x32, P5 ;  /* 0x00000032b200780c */ /* 0x000fe40002fa1670 */
[----:B------:R-:W-:Y:S02]  /*7840*/  FMNMX.FTZ R183, R158, R183, !PT ;  /* 0x000000b79eb77209 */ /* 0x000fe40007810000 */
[----:B------:R-:W-:-:S02]  /*7850*/  ISETP.GT.AND P1, PT, R180, 0x39, P1 ;  /* 0x00000039b400780c */ /* 0x000fc40000f24270 */
[----:B------:R-:W-:Y:S01]  /*7860*/  FMNMX.FTZ R183, R164, R183, !PT ;  /* 0x000000b7a4b77209 */ /* 0x000fe20007810000 */
[----:B------:R-:W-:Y:S01]  /*7870*/  MUFU.EX2 R157, R157 ;  /* 0x0000009d009d7308 */ /* 0x000fe20000000800 */
[----:B------:R-:W-:Y:S02]  /*7880*/  FSEL R161, R161, -INF , !P5 ;  /* 0xff800000a1a17808 */ /* 0x000fe40006800000 */
[----:B------:R-:W-:Y:S02]  /*7890*/  FMNMX.FTZ R6, R160, R183, !PT ;  /* 0x000000b7a0067209 */ /* 0x000fe40007810000 */
[----:B------:R-:W-:Y:S01]  /*78a0*/  ISETP.LT.OR P1, PT, R178, 0x3a, P1 ;  /* 0x0000003ab200780c */ /* 0x000fe20000f21670 */
[--C-:B------:R-:W-:Y:S01]  /*78b0*/  FFMA.FTZ R178, R167, UR10, -R181.reuse ;  /* 0x0000000aa7b27c23 */ /* 0x100fe200080108b5 */
[----:B------:R-:W-:Y:S01]  /*78c0*/  FMNMX.FTZ R183, R161, R6, !PT ;  /* 0x00000006a1b77209 */ /* 0x000fe20007810000 */
[----:B------:R-:W-:Y:S01]  /*78d0*/  MUFU.EX2 R159, R159 ;  /* 0x0000009f009f7308 */ /* 0x000fe20000000800 */
[----:B------:R-:W-:Y:S01]  /*78e0*/  FSEL R180, R163, -INF , !P1 ;  /* 0xff800000a3b47808 */ /* 0x000fe20004800000 */
[--C-:B------:R-:W-:Y:S01]  /*78f0*/  FFMA.FTZ R163, R165, UR10, -R181.reuse ;  /* 0x0000000aa5a37c23 */ /* 0x100fe200080108b5 */
[----:B------:R-:W-:Y:S01]  /*7900*/  FMNMX.FTZ R183, R166, R183, !PT ;  /* 0x000000b7a6b77209 */ /* 0x000fe20007810000 */
[--C-:B------:R-:W-:Y:S01]  /*7910*/  FFMA.FTZ R165, R168, UR10, -R181.reuse ;  /* 0x0000000aa8a57c23 */ /* 0x100fe200080108b5 */
[--C-:B------:R-:W-:Y:S01]  /*7920*/  FFMA.FTZ R168, R169, UR10, -R181.reuse ;  /* 0x0000000aa9a87c23 */ /* 0x100fe200080108b5 */
[--C-:B------:R-:W-:Y:S01]  /*7930*/  FFMA.FTZ R169, R172, UR10, -R181.reuse ;  /* 0x0000000aaca97c23 */ /* 0x100fe200080108b5 */
[----:B------:R-:W-:Y:S01]  /*7940*/  FMNMX.FTZ R183, R180, R183, !PT ;  /* 0x000000b7b4b77209 */ /* 0x000fe20007810000 */
[----:B------:R-:W-:Y:S01]  /*7950*/  MUFU.EX2 R163, R163 ;  /* 0x000000a300a37308 */ /* 0x000fe20000000800 */
[----:B------:R-:W-:Y:S01]  /*7960*/  FSEL R172, R5, RZ, P3 ;  /* 0x000000ff05ac7208 */ /* 0x000fe20001800000 */
[--C-:B------:R-:W-:Y:S01]  /*7970*/  FFMA.FTZ R167, R170, UR10, -R181.reuse ;  /* 0x0000000aaaa77c23 */ /* 0x100fe200080108b5 */
[--C-:B------:R-:W-:Y:S01]  /*7980*/  FFMA.FTZ R170, R171, UR10, -R181.reuse ;  /* 0x0000000aabaa7c23 */ /* 0x100fe200080108b5 */
[----:B------:R-:W0:Y:S01]  /*7990*/  SHFL.BFLY PT, R6, R183, 0x2, 0x1f ;  /* 0x0c401f00b7067f89 */ /* 0x000e2200000e0000 */
[----:B------:R-:W-:Y:S01]  /*79a0*/  FFMA.FTZ R171, R174, UR10, -R181 ;  /* 0x0000000aaeab7c23 */ /* 0x000fe200080108b5 */
[----:B------:R-:W-:Y:S01]  /*79b0*/  FADD.FTZ R13, -R172, R13 ;  /* 0x0000000dac0d7221 */ /* 0x000fe20000010100 */
[--C-:B------:R-:W-:Y:S01]  /*79c0*/  FFMA.FTZ R174, R175, UR10, -R181.reuse ;  /* 0x0000000aafae7c23 */ /* 0x100fe200080108b5 */
[----:B------:R-:W-:Y:S01]  /*79d0*/  MUFU.EX2 R178, R178 ;  /* 0x000000b200b27308 */ /* 0x000fe20000000800 */
[--C-:B------:R-:W-:Y:S01]  /*79e0*/  FFMA.FTZ R175, R176, UR10, -R181.reuse ;  /* 0x0000000ab0af7c23 */ /* 0x100fe200080108b5 */
[----:B------:R-:W-:Y:S01]  /*79f0*/  FMUL.FTZ R13, R13, UR10 ;  /* 0x0000000a0d0d7c20 */ /* 0x000fe20008410000 */
[----:B------:R-:W-:Y:S01]  /*7a00*/  FFMA.FTZ R176, R177, UR10, -R181 ;  /* 0x0000000ab1b07c23 */ /* 0x000fe200080108b5 */
[----:B------:R-:W-:-:S04]  /*7a10*/  ISETP.NE.AND P1, PT, R2, R191, PT ;  /* 0x000000bf0200720c */ /* 0x000fc80003f25270 */
[----:B------:R-:W1:Y:S08]  /*7a20*/  MUFU.EX2 R13, R13 ;  /* 0x0000000d000d7308 */ /* 0x000e700000000800 */
[----:B------:R-:W2:Y:S01]  /*7a30*/  MUFU.EX2 R165, R165 ;  /* 0x000000a500a57308 */ /* 0x000ea20000000800 */
[----:B0-----:R-:W-:-:S07]  /*7a40*/  FMNMX.FTZ R6, R183, R6, !PT ;  /* 0x00000006b7067209 */ /* 0x001fce0007810000 */
[----:B------:R-:W0:Y:S01]  /*7a50*/  MUFU.EX2 R168, R168 ;  /* 0x000000a800a87308 */ /* 0x000e220000000800 */
[----:B------:R-:W3:Y:S01]  /*7a60*/  SHFL.BFLY PT, R183, R6, 0x1, 0x1f ;  /* 0x0c201f0006b77f89 */ /* 0x000ee200000e0000 */
[----:B-1----:R-:W-:Y:S01]  /*7a70*/  FFMA.FTZ R182, R13, R3, R10 ;  /* 0x000000030db67223 */ /* 0x002fe2000001000a */
[-C--:B------:R-:W-:Y:S01]  /*7a80*/  FMUL.FTZ R24, R24, R13.reuse ;  /* 0x0000000d18187220 */ /* 0x080fe20000410000 */
[-C--:B------:R-:W-:Y:S01]  /*7a90*/  FMUL.FTZ R25, R25, R13.reuse ;  /* 0x0000000d19197220 */ /* 0x080fe20000410000 */
[-C--:B------:R-:W-:Y:S01]  /*7aa0*/  FMUL.FTZ R28, R28, R13.reuse ;  /* 0x0000000d1c1c7220 */ /* 0x080fe20000410000 */
[----:B------:R-:W-:Y:S01]  /*7ab0*/  FADD.FTZ R182, R157, R182 ;  /* 0x000000b69db67221 */ /* 0x000fe20000010000 */
[-C--:B------:R-:W-:Y:S01]  /*7ac0*/  FMUL.FTZ R29, R29, R13.reuse ;  /* 0x0000000d1d1d7220 */ /* 0x080fe20000410000 */
[----:B------:R-:W-:Y:S01]  /*7ad0*/  MUFU.EX2 R172, R173 ;  /* 0x000000ad00ac7308 */ /* 0x000fe20000000800 */
[-C--:B------:R-:W-:Y:S01]  /*7ae0*/  FMUL.FTZ R32, R32, R13.reuse ;  /* 0x0000000d20207220 */ /* 0x080fe20000410000 */
[----:B------:R-:W-:Y:S01]  /*7af0*/  FADD.FTZ R177, R159, R182 ;  /* 0x000000b69fb17221 */ /* 0x000fe20000010000 */
[-C--:B------:R-:W-:Y:S01]  /*7b00*/  FMUL.FTZ R33, R33, R13.reuse ;  /* 0x0000000d21217220 */ /* 0x080fe20000410000 */
[-C--:B------:R-:W-:Y:S01]  /*7b10*/  FMUL.FTZ R36, R36, R13.reuse ;  /* 0x0000000d24247220 */ /* 0x080fe20000410000 */
[-C--:B------:R-:W-:Y:S01]  /*7b20*/  FMUL.FTZ R37, R37, R13.reuse ;  /* 0x0000000d25257220 */ /* 0x080fe20000410000 */
[----:B------:R-:W-:Y:S01]  /*7b30*/  FADD.FTZ R182, R162, R177 ;  /* 0x000000b1a2b67221 */ /* 0x000fe20000010000 */
[----:B------:R-:W-:Y:S01]  /*7b40*/  IMAD.U32 R177, RZ, RZ, UR27 ;  /* 0x0000001bffb17e24 */ /* 0x000fe2000f8e00ff */
[----:B------:R1:W-:Y:S01]  /*7b50*/  MUFU.EX2 R173, R175 ;  /* 0x000000af00ad7308 */ /* 0x0003e20000000800 */
[----:B------:R-:W-:Y:S01]  /*7b60*/  FMUL.FTZ R40, R40, R13 ;  /* 0x0000000d28287220 */ /* 0x000fe20000410000 */
[----:B------:R-:W-:Y:S01]  /*7b70*/  FADD.FTZ R181, R163, R182 ;  /* 0x000000b6a3b57221 */ /* 0x000fe20000010000 */
[----:B------:R-:W-:-:S02]  /*7b80*/  @!P1 IMAD R177, R177, 0x40, R16 ;  /* 0x00000040b1b19824 */ /* 0x000fc400078e0210 */
[-C--:B------:R-:W-:Y:S01]  /*7b90*/  FMUL.FTZ R41, R41, R13.reuse ;  /* 0x0000000d29297220 */ /* 0x080fe20000410000 */
[-C--:B------:R-:W-:Y:S01]  /*7ba0*/  FMUL.FTZ R44, R44, R13.reuse ;  /* 0x0000000d2c2c7220 */ /* 0x080fe20000410000 */
[-C--:B------:R-:W-:Y:S01]  /*7bb0*/  FMUL.FTZ R45, R45, R13.reuse ;  /* 0x0000000d2d2d7220 */ /* 0x080fe20000410000 */
[----:B------:R-:W-:Y:S01]  /*7bc0*/  FMUL.FTZ R48, R48, R13 ;  /* 0x0000000d30307220 */ /* 0x000fe20000410000 */
[----:B------:R-:W4:Y:S01]  /*7bd0*/  MUFU.EX2 R167, R167 ;  /* 0x000000a700a77308 */ /* 0x000f220000000800 */
[----:B---3--:R-:W-:Y:S01]  /*7be0*/  FMNMX.FTZ R6, R6, R183, !PT ;  /* 0x000000b706067209 */ /* 0x008fe20007810000 */
[-C--:B------:R-:W-:Y:S01]  /*7bf0*/  FMUL.FTZ R49, R49, R13.reuse ;  /* 0x0000000d31317220 */ /* 0x080fe20000410000 */
[----:B------:R-:W-:Y:S01]  /*7c00*/  @!P1 LEA R177, R177, UR42, 0x2 ;  /* 0x0000002ab1b19c11 */ /* 0x000fe2000f8e10ff */
[-C--:B------:R-:W-:Y:S01]  /*7c10*/  FMUL.FTZ R52, R52, R13.reuse ;  /* 0x0000000d34347220 */ /* 0x080fe20000410000 */
[C---:B------:R-:W-:Y:S01]  /*7c20*/  FSETP.NEU.FTZ.AND P2, PT, R6.reuse, -INF , PT ;  /* 0xff8000000600780b */ /* 0x040fe20003f5d000 */
[C---:B------:R-:W-:Y:S01]  /*7c30*/  FMUL.FTZ R3, R6.reuse, UR10 ;  /* 0x0000000a06037c20 */ /* 0x040fe20008410000 */
[-C--:B------:R-:W-:Y:S01]  /*7c40*/  FMUL.FTZ R53, R53, R13.reuse ;  /* 0x0000000d35357220 */ /* 0x080fe20000410000 */
[----:B------:R-:W3:Y:S01]  /*7c50*/  MUFU.EX2 R170, R170 ;  /* 0x000000aa00aa7308 */ /* 0x000ee20000000800 */
[----:B-1----:R-:W-:Y:S01]  /*7c60*/  FSEL R175, R6, RZ, P2 ;  /* 0x000000ff06af7208 */ /* 0x002fe20001000000 */
[----:B------:R1:W-:Y:S01]  /*7c70*/  @!P1 STS [R177+0x28800], R13 ;  /* 0x0288000db1009388 */ /* 0x0003e20000000800 */
[----:B------:R-:W-:Y:S01]  /*7c80*/  FSEL R3, R3, RZ, P2 ;  /* 0x000000ff03037208 */ /* 0x000fe20001000000 */
[-C--:B------:R-:W-:Y:S01]  /*7c90*/  FMUL.FTZ R56, R56, R13.reuse ;  /* 0x0000000d38387220 */ /* 0x080fe20000410000 */
[-C--:B------:R-:W-:Y:S01]  /*7ca0*/  FMUL.FTZ R57, R57, R13.reuse ;  /* 0x0000000d39397220 */ /* 0x080fe20000410000 */
[----:B------:R-:W-:Y:S01]  /*7cb0*/  FADD.FTZ R175, -R175, R14 ;  /* 0x0000000eafaf7221 */ /* 0x000fe20000010100 */
[----:B------:R-:W-:Y:S01]  /*7cc0*/  FADD.FTZ R14, R178, R181 ;  /* 0x000000b5b20e7221 */ /* 0x000fe20000010000 */
[----:B------:R-:W5:Y:S01]  /*7cd0*/  MUFU.EX2 R169, R169 ;  /* 0x000000a900a97308 */ /* 0x000f620000000800 */
[--C-:B------:R-:W-:Y:S01]  /*7ce0*/  FFMA.FTZ R182, R15, UR10, -R3.reuse ;  /* 0x0000000a0fb67c23 */ /* 0x100fe20008010803 */
[--C-:B------:R-:W-:Y:S01]  /*7cf0*/  FFMA.FTZ R11, R11, UR10, -R3.reuse ;  /* 0x0000000a0b0b7c23 */ /* 0x100fe20008010803 */
[----:B--2---:R-:W-:Y:S01]  /*7d00*/  FADD.FTZ R15, R165, R14 ;  /* 0x0000000ea50f7221 */ /* 0x004fe20000010000 */
[----:B------:R-:W-:Y:S01]  /*7d10*/  FMUL.FTZ R14, R175, UR10 ;  /* 0x0000000aaf0e7c20 */ /* 0x000fe20008410000 */
[--C-:B------:R-:W-:Y:S01]  /*7d20*/  FFMA.FTZ R175, R152, UR10, -R3.reuse ;  /* 0x0000000a98af7c23 */ /* 0x100fe20008010803 */
[----:B------:R-:W-:Y:S01]  /*7d30*/  FFMA.FTZ R181, R20, UR10, -R3 ;  /* 0x0000000a14b57c23 */ /* 0x000fe20008010803 */
[----:B0-----:R-:W-:Y:S01]  /*7d40*/  FADD.FTZ R152, R168, R15 ;  /* 0x0000000fa8987221 */ /* 0x001fe20000010000 */
[----:B------:R-:W0:Y:S01]  /*7d50*/  MUFU.EX2 R171, R171 ;  /* 0x000000ab00ab7308 */ /* 0x000e220000000800 */
[--C-:B------:R-:W-:Y:S01]  /*7d60*/  FFMA.FTZ R20, R21, UR10, -R3.reuse ;  /* 0x0000000a15147c23 */ /* 0x100fe20008010803 */
[--C-:B------:R-:W-:Y:S01]  /*7d70*/  FFMA.FTZ R153, R153, UR10, -R3.reuse ;  /* 0x0000000a99997c23 */ /* 0x100fe20008010803 */
[----:B----4-:R-:W-:Y:S01]  /*7d80*/  FADD.FTZ R15, R167, R152 ;  /* 0x00000098a70f7221 */ /* 0x010fe20000010000 */
[--C-:B------:R-:W-:Y:S01]  /*7d90*/  FFMA.FTZ R183, R154, UR10, -R3.reuse ;  /* 0x0000000a9ab77c23 */ /* 0x100fe20008010803 */
[--C-:B------:R-:W-:Y:S01]  /*7da0*/  FFMA.FTZ R191, R155, UR10, -R3.reuse ;  /* 0x0000000a9bbf7c23 */ /* 0x100fe20008010803 */
[----:B------:R-:W-:Y:S01]  /*7db0*/  FFMA.FTZ R192, R156, UR10, -R3 ;  /* 0x0000000a9cc07c23 */ /* 0x000fe20008010803 */
[----:B---3--:R-:W-:Y:S01]  /*7dc0*/  FADD.FTZ R152, R170, R15 ;  /* 0x0000000faa987221 */ /* 0x008fe20000010000 */
[----:B------:R-:W2:Y:S01]  /*7dd0*/  MUFU.EX2 R174, R174 ;  /* 0x000000ae00ae7308 */ /* 0x000ea20000000800 */
[--C-:B------:R-:W-:Y:S01]  /*7de0*/  FFMA.FTZ R179, R179, UR10, -R3.reuse ;  /* 0x0000000ab3b37c23 */ /* 0x100fe20008010803 */
[--C-:B------:R-:W-:Y:S01]  /*7df0*/  FFMA.FTZ R193, R158, UR10, -R3.reuse ;  /* 0x0000000a9ec17c23 */ /* 0x100fe20008010803 */
[----:B-----5:R-:W-:Y:S01]  /*7e00*/  FADD.FTZ R195, R169, R152 ;  /* 0x00000098a9c37221 */ /* 0x020fe20000010000 */
[--C-:B------:R-:W-:Y:S01]  /*7e10*/  FFMA.FTZ R194, R164, UR10, -R3.reuse ;  /* 0x0000000aa4c27c23 */ /* 0x100fe20008010803 */
[--C-:B------:R-:W-:Y:S01]  /*7e20*/  FFMA.FTZ R21, R160, UR10, -R3.reuse ;  /* 0x0000000aa0157c23 */ /* 0x100fe20008010803 */
[----:B------:R-:W-:Y:S01]  /*7e30*/  FFMA.FTZ R161, R161, UR10, -R3 ;  /* 0x0000000aa1a17c23 */ /* 0x000fe20008010803 */
[----:B------:R-:W-:Y:S01]  /*7e40*/  FADD.FTZ R152, R172, R195 ;  /* 0x000000c3ac987221 */ /* 0x000fe20000010000 */
[----:B------:R-:W-:Y:S01]  /*7e50*/  MUFU.EX2 R11, R11 ;  /* 0x0000000b000b7308 */ /* 0x000fe20000000800 */
[--C-:B------:R-:W-:Y:S01]  /*7e60*/  FFMA.FTZ R15, R166, UR10, -R3.reuse ;  /* 0x0000000aa60f7c23 */ /* 0x100fe20008010803 */
[----:B------:R-:W-:Y:S01]  /*7e70*/  FFMA.FTZ R180, R180, UR10, -R3 ;  /* 0x0000000ab4b47c23 */ /* 0x000fe20008010803 */
[----:B0-----:R-:W-:Y:S01]  /*7e80*/  FADD.FTZ R3, R171, R152 ;  /* 0x00000098ab037221 */ /* 0x001fe20000010000 */
[----:B------:R-:W-:Y:S01]  /*7e90*/  F2FP.BF16.F32.PACK_AB R152, R157, R10 ;  /* 0x0000000a9d98723e */ /* 0x000fe200000010ff */
[----:B------:R-:W-:Y:S01]  /*7ea0*/  FMUL.FTZ R60, R60, R13 ;  /* 0x0000000d3c3c7220 */ /* 0x000fe20000410000 */
[----:B------:R-:W-:Y:S01]  /*7eb0*/  F2FP.BF16.F32.PACK_AB R154, R162, R159 ;  /* 0x0000009fa29a723e */ /* 0x000fe200000010ff */
[----:B------:R-:W-:Y:S01]  /*7ec0*/  FMUL.FTZ R61, R61, R13 ;  /* 0x0000000d3d3d7220 */ /* 0x000fe20000410000 */
[----:B------:R-:W0:Y:S01]  /*7ed0*/  MUFU.EX2 R14, R14 ;  /* 0x0000000e000e7308 */ /* 0x000e220000000800 */
[----:B--2---:R-:W-:Y:S01]  /*7ee0*/  FADD.FTZ R10, R174, R3 ;  /* 0x00000003ae0a7221 */ /* 0x004fe20000010000 */
[----:B------:R-:W-:Y:S01]  /*7ef0*/  F2FP.BF16.F32.PACK_AB R158, R168, R165 ;  /* 0x000000a5a89e723e */ /* 0x000fe200000010ff */
[----:B------:R-:W-:Y:S01]  /*7f00*/  FMUL.FTZ R64, R64, R13 ;  /* 0x0000000d40407220 */ /* 0x000fe20000410000 */
[----:B------:R-:W-:Y:S01]  /*7f10*/  F2FP.BF16.F32.PACK_AB R156, R178, R163 ;  /* 0x000000a3b29c723e */ /* 0x000fe200000010ff */
[----:B------:R-:W-:Y:S01]  /*7f20*/  FADD.FTZ R3, R173, R10 ;  /* 0x0000000aad037221 */ /* 0x000fe20000010000 */
[----:B------:R-:W-:Y:S01]  /*7f30*/  F2FP.BF16.F32.PACK_AB R160, R170, R167 ;  /* 0x000000a7aaa0723e */ /* 0x000fe200000010ff */
[----:B------:R-:W-:Y:S01]  /*7f40*/  FMUL.FTZ R65, R65, R13 ;  /* 0x0000000d41417220 */ /* 0x000fe20000410000 */
[----:B------:R-:W2:Y:S01]  /*7f50*/  MUFU.EX2 R182, R182 ;  /* 0x000000b600b67308 */ /* 0x000ea20000000800 */
[----:B------:R-:W-:Y:S01]  /*7f60*/  F2FP.BF16.F32.PACK_AB R162, R172, R169 ;  /* 0x000000a9aca2723e */ /* 0x000fe200000010ff */
[----:B------:R-:W-:Y:S01]  /*7f70*/  FMUL.FTZ R68, R68, R13 ;  /* 0x0000000d44447220 */ /* 0x000fe20000410000 */
[----:B------:R-:W-:Y:S01]  /*7f80*/  F2FP.BF16.F32.PACK_AB R164, R174, R171 ;  /* 0x000000abaea4723e */ /* 0x000fe200000010ff */
[-C--:B------:R-:W-:Y:S01]  /*7f90*/  FMUL.FTZ R69, R69, R13.reuse ;  /* 0x0000000d45457220 */ /* 0x080fe20000410000 */
[-C--:B------:R-:W-:Y:S01]  /*7fa0*/  FMUL.FTZ R72, R72, R13.reuse ;  /* 0x0000000d48487220 */ /* 0x080fe20000410000 */
[-C--:B------:R-:W-:Y:S01]  /*7fb0*/  FMUL.FTZ R73, R73, R13.reuse ;  /* 0x0000000d49497220 */ /* 0x080fe20000410000 */
[-C--:B------:R-:W-:Y:S01]  /*7fc0*/  FMUL.FTZ R76, R76, R13.reuse ;  /* 0x0000000d4c4c7220 */ /* 0x080fe20000410000 */
[----:B------:R-:W3:Y:S01]  /*7fd0*/  MUFU.EX2 R155, R181 ;  /* 0x000000b5009b7308 */ /* 0x000ee20000000800 */
[----:B0-----:R1:W-:Y:S01]  /*7fe0*/  @!P1 STS [R177+0x28820], R14 ;  /* 0x0288200eb1009388 */ /* 0x0013e20000000800 */
        /* <DEDUP_REMOVED lines=14> */
[----:B------:R-:W4:Y:S01]  /*80d0*/  MUFU.EX2 R157, R175 ;  /* 0x000000af009d7308 */ /* 0x000f220000000800 */
[-C--:B------:R-:W-:Y:S01]  /*80e0*/  FMUL.FTZ R104, R104, R13.reuse ;  /* 0x0000000d68687220 */ /* 0x080fe20000410000 */
[-C--:B------:R-:W-:Y:S01]  /*80f0*/  FMUL.FTZ R105, R105, R13.reuse ;  /* 0x0000000d69697220 */ /* 0x080fe20000410000 */
[-C--:B------:R-:W-:Y:S01]  /*8100*/  FMUL.FTZ R108, R108, R13.reuse ;  /* 0x0000000d6c6c7220 */ /* 0x080fe20000410000 */
[-C--:B------:R-:W-:Y:S01]  /*8110*/  FMUL.FTZ R109, R109, R13.reuse ;  /* 0x0000000d6d6d7220 */ /* 0x080fe20000410000 */
[-C--:B------:R-:W-:Y:S01]  /*8120*/  FMUL.FTZ R112, R112, R13.reuse ;  /* 0x0000000d70707220 */ /* 0x080fe20000410000 */
[-C--:B------:R-:W-:Y:S01]  /*8130*/  FMUL.FTZ R113, R113, R13.reuse ;  /* 0x0000000d71717220 */ /* 0x080fe20000410000 */
[-C--:B------:R-:W-:Y:S01]  /*8140*/  FMUL.FTZ R116, R116, R13.reuse ;  /* 0x0000000d74747220 */ /* 0x080fe20000410000 */
[----:B------:R5:W1:Y:S01]  /*8150*/  MUFU.EX2 R10, R153 ;  /* 0x00000099000a7308 */ /* 0x000a620000000800 */
        /* <DEDUP_REMOVED lines=8> */
[----:B-----5:R-:W-:Y:S01]  /*81e0*/  FFMA.FTZ R153, R14, R4, R11 ;  /* 0x000000040e997223 */ /* 0x020fe2000001000b */
[-C--:B------:R-:W-:Y:S01]  /*81f0*/  FMUL.FTZ R132, R132, R13.reuse ;  /* 0x0000000d84847220 */ /* 0x080fe20000410000 */
[-C--:B------:R-:W-:Y:S01]  /*8200*/  FMUL.FTZ R133, R133, R13.reuse ;  /* 0x0000000d85857220 */ /* 0x080fe20000410000 */
[-C--:B------:R-:W-:Y:S01]  /*8210*/  FMUL.FTZ R136, R136, R13.reuse ;  /* 0x0000000d88887220 */ /* 0x080fe20000410000 */
[----:B--2---:R-:W-:Y:S01]  /*8220*/  FADD.FTZ R4, R182, R153 ;  /* 0x00000099b6047221 */ /* 0x004fe20000010000 */
[-C--:B------:R-:W-:Y:S01]  /*8230*/  FMUL.FTZ R137, R137, R13.reuse ;  /* 0x0000000d89897220 */ /* 0x080fe20000410000 */
[----:B------:R-:W-:Y:S01]  /*8240*/  FMUL.FTZ R140, R140, R13 ;  /* 0x0000000d8c8c7220 */ /* 0x000fe20000410000 */
[----:B------:R-:W2:Y:S01]  /*8250*/  MUFU.EX2 R168, R191 ;  /* 0x000000bf00a87308 */ /* 0x000ea20000000800 */
[----:B---3--:R-:W-:Y:S01]  /*8260*/  FADD.FTZ R153, R155, R4 ;  /* 0x000000049b997221 */ /* 0x008fe20000010000 */
[----:B0-----:R-:W-:Y:S01]  /*8270*/  F2FP.BF16.F32.PACK_AB R155, R20, R155 ;  /* 0x0000009b149b723e */ /* 0x001fe200000010ff */
[-C--:B------:R-:W-:Y:S01]  /*8280*/  FMUL.FTZ R141, R141, R13.reuse ;  /* 0x0000000d8d8d7220 */ /* 0x080fe20000410000 */
[-C--:B------:R-:W-:Y:S01]  /*8290*/  FMUL.FTZ R144, R144, R13.reuse ;  /* 0x0000000d90907220 */ /* 0x080fe20000410000 */
[----:B------:R-:W-:Y:S01]  /*82a0*/  FADD.FTZ R4, R20, R153 ;  /* 0x0000009914047221 */ /* 0x000fe20000010000 */
[-C--:B------:R-:W-:Y:S01]  /*82b0*/  FMUL.FTZ R145, R145, R13.reuse ;  /* 0x0000000d91917220 */ /* 0x080fe20000410000 */
[----:B------:R-:W-:Y:S01]  /*82c0*/  FMUL.FTZ R148, R148, R13 ;  /* 0x0000000d94947220 */ /* 0x000fe20000410000 */
[----:B------:R-:W0:Y:S01]  /*82d0*/  MUFU.EX2 R192, R192 ;  /* 0x000000c000c07308 */ /* 0x000e220000000800 */
[----:B----4-:R-:W-:Y:S01]  /*82e0*/  FADD.FTZ R153, R157, R4 ;  /* 0x000000049d997221 */ /* 0x010fe20000010000 */
[----:B-1----:R-:W-:Y:S01]  /*82f0*/  F2FP.BF16.F32.PACK_AB R157, R10, R157 ;  /* 0x0000009d0a9d723e */ /* 0x002fe200000010ff */
[----:B------:R-:W-:Y:S01]  /*8300*/  FMUL.FTZ R149, R149, R13 ;  /* 0x0000000d95957220 */ /* 0x000fe20000410000 */
[-C--:B------:R-:W-:Y:S01]  /*8310*/  FMUL.FTZ R26, R26, R14.reuse ;  /* 0x0000000e1a1a7220 */ /* 0x080fe20000410000 */
[----:B------:R-:W-:Y:S01]  /*8320*/  FADD.FTZ R4, R10, R153 ;  /* 0x000000990a047221 */ /* 0x000fe20000010000 */
[-C--:B------:R-:W-:Y:S01]  /*8330*/  FMUL.FTZ R27, R27, R14.reuse ;  /* 0x0000000e1b1b7220 */ /* 0x080fe20000410000 */
[-C--:B------:R-:W-:Y:S01]  /*8340*/  FMUL.FTZ R30, R30, R14.reuse ;  /* 0x0000000e1e1e7220 */ /* 0x080fe20000410000 */
[----:B------:R-:W1:Y:S01]  /*8350*/  MUFU.EX2 R179, R179 ;  /* 0x000000b300b37308 */ /* 0x000e620000000800 */
[----:B------:R-:W-:Y:S01]  /*8360*/  FADD.FTZ R153, R159, R4 ;  /* 0x000000049f997221 */ /* 0x000fe20000010000 */
[----:B--2---:R-:W-:Y:S01]  /*8370*/  F2FP.BF16.F32.PACK_AB R159, R168, R159 ;  /* 0x0000009fa89f723e */ /* 0x004fe200000010ff */
[-C--:B------:R-:W-:Y:S01]  /*8380*/  FMUL.FTZ R31, R31, R14.reuse ;  /* 0x0000000e1f1f7220 */ /* 0x080fe20000410000 */
[-C--:B------:R-:W-:Y:S01]  /*8390*/  FMUL.FTZ R34, R34, R14.reuse ;  /* 0x0000000e22227220 */ /* 0x080fe20000410000 */
[----:B------:R-:W-:Y:S01]  /*83a0*/  FADD.FTZ R153, R168, R153 ;  /* 0x00000099a8997221 */ /* 0x000fe20000010000 */
[-C--:B------:R-:W-:Y:S01]  /*83b0*/  FMUL.FTZ R35, R35, R14.reuse ;  /* 0x0000000e23237220 */ /* 0x080fe20000410000 */
[-C--:B------:R-:W-:Y:S01]  /*83c0*/  FMUL.FTZ R38, R38, R14.reuse ;  /* 0x0000000e26267220 */ /* 0x080fe20000410000 */
[----:B------:R-:W2:Y:S01]  /*83d0*/  MUFU.EX2 R163, R193 ;  /* 0x000000c100a37308 */ /* 0x000ea20000000800 */
[----:B0-----:R-:W-:Y:S01]  /*83e0*/  FADD.FTZ R170, R192, R153 ;  /* 0x00000099c0aa7221 */ /* 0x001fe20000010000 */
        /* <DEDUP_REMOVED lines=15> */
[----:B--2---:R-:W-:Y:S01]  /*84e0*/  FADD.FTZ R153, R163, R170 ;  /* 0x000000aaa3997221 */ /* 0x004fe20000010000 */
[-C--:B------:R-:W-:Y:S01]  /*84f0*/  FMUL.FTZ R63, R63, R14.reuse ;  /* 0x0000000e3f3f7220 */ /* 0x080fe20000410000 */
[-C--:B------:R-:W-:Y:S01]  /*8500*/  FMUL.FTZ R66, R66, R14.reuse ;  /* 0x0000000e42427220 */ /* 0x080fe20000410000 */
[-C--:B------:R-:W-:Y:S01]  /*8510*/  FMUL.FTZ R67, R67, R14.reuse ;  /* 0x0000000e43437220 */ /* 0x080fe20000410000 */
[-C--:B------:R-:W-:Y:S01]  /*8520*/  FMUL.FTZ R70, R70, R14.reuse ;  /* 0x0000000e46467220 */ /* 0x080fe20000410000 */
[-C--:B------:R-:W-:Y:S01]  /*8530*/  FMUL.FTZ R71, R71, R14.reuse ;  /* 0x0000000e47477220 */ /* 0x080fe20000410000 */
[-C--:B------:R-:W-:Y:S01]  /*8540*/  FMUL.FTZ R74, R74, R14.reuse ;  /* 0x0000000e4a4a7220 */ /* 0x080fe20000410000 */
[----:B------:R1:W2:Y:S01]  /*8550*/  MUFU.EX2 R4, R161 ;  /* 0x000000a100047308 */ /* 0x0002a20000000800 */
[----:B0-----:R-:W-:Y:S01]  /*8560*/  FADD.FTZ R170, R194, R153 ;  /* 0x00000099c2aa7221 */ /* 0x001fe20000010000 */
[----:B------:R-:W-:Y:S01]  /*8570*/  F2FP.BF16.F32.PACK_AB R153, R182, R11 ;  /* 0x0000000bb699723e */ /* 0x000fe200000010ff */
[----:B------:R-:W-:Y:S01]  /*8580*/  BAR.SYNC.DEFER_BLOCKING 0xf, 0x100 ;  /* 0x03c4000000007b1d */ /* 0x000fe20000010000 */
[----:B------:R-:W-:Y:S01]  /*8590*/  F2FP.BF16.F32.PACK_AB R163, R194, R163 ;  /* 0x000000a3c2a3723e */ /* 0x000fe200000010ff */
        /* <DEDUP_REMOVED lines=13> */
[C---:B--2---:R-:W-:Y:S01]  /*8670*/  FADD.FTZ R170, R4.reuse, R161 ;  /* 0x000000a104aa7221 */ /* 0x044fe20000010000 */
[----:B------:R-:W-:Y:S01]  /*8680*/  F2FP.BF16.F32.PACK_AB R161, R179, R192 ;  /* 0x000000c0b3a1723e */ /* 0x000fe200000010ff */
[-C--:B------:R-:W-:Y:S01]  /*8690*/  FMUL.FTZ R95, R95, R14.reuse ;  /* 0x0000000e5f5f7220 */ /* 0x080fe20000410000 */
[----:B------:R-:W-:Y:S01]  /*86a0*/  F2FP.BF16.F32.PACK_AB R165, R4, R21 ;  /* 0x0000001504a5723e */ /* 0x000fe200000010ff */
[-C--:B------:R-:W-:Y:S01]  /*86b0*/  FMUL.FTZ R98, R98, R14.reuse ;  /* 0x0000000e62627220 */ /* 0x080fe20000410000 */
[-C--:B------:R-:W-:Y:S01]  /*86c0*/  FMUL.FTZ R99, R99, R14.reuse ;  /* 0x0000000e63637220 */ /* 0x080fe20000410000 */
[-C--:B------:R-:W-:Y:S01]  /*86d0*/  FMUL.FTZ R102, R102, R14.reuse ;  /* 0x0000000e66667220 */ /* 0x080fe20000410000 */
[----:B------:R-:W2:Y:S01]  /*86e0*/  MUFU.EX2 R180, R180 ;  /* 0x000000b400b47308 */ /* 0x000ea20000000800 */
[C---:B0-----:R-:W-:Y:S01]  /*86f0*/  F2FP.BF16.F32.PACK_AB R166, R176.reuse, R173 ;  /* 0x000000adb0a6723e */ /* 0x041fe200000010ff */
[----:B------:R0:W-:Y:S01]  /*8700*/  STSM.16.M88.4 [R18+0x26800], R152 ;  /* 0x0268009812007844 */ /* 0x0001e20000000200 */
[----:B------:R-:W-:Y:S01]  /*8710*/  FADD.FTZ R3, R176, R3 ;  /* 0x00000003b0037221 */ /* 0x000fe20000010000 */
[-C--:B------:R-:W-:Y:S01]  /*8720*/  FMUL.FTZ R103, R103, R14.reuse ;  /* 0x0000000e67677220 */ /* 0x080fe20000410000 */
[-C--:B------:R-:W-:Y:S01]  /*8730*/  FMUL.FTZ R106, R106, R14.reuse ;  /* 0x0000000e6a6a7220 */ /* 0x080fe20000410000 */
[----:B------:R0:W-:Y:S01]  /*8740*/  STSM.16.M88.4 [R23], R156 ;  /* 0x0000009c17007844 */ /* 0x0001e20000000200 */
[-C--:B------:R-:W-:Y:S01]  /*8750*/  FMUL.FTZ R107, R107, R14.reuse ;  /* 0x0000000e6b6b7220 */ /* 0x080fe20000410000 */
[-C--:B------:R-:W-:Y:S01]  /*8760*/  FMUL.FTZ R110, R110, R14.reuse ;  /* 0x0000000e6e6e7220 */ /* 0x080fe20000410000 */
[----:B-1----:R-:W-:Y:S01]  /*8770*/  FADD.FTZ R11, R15, R170 ;  /* 0x000000aa0f0b7221 */ /* 0x002fe20000010000 */
[----:B------:R0:W-:Y:S01]  /*8780*/  STSM.16.M88.4 [R19], R160 ;  /* 0x000000a013007844 */ /* 0x0001e20000000200 */
[-C--:B------:R-:W-:Y:S01]  /*8790*/  FMUL.FTZ R111, R111, R14.reuse ;  /* 0x0000000e6f6f7220 */ /* 0x080fe20000410000 */
[-C--:B------:R-:W-:Y:S01]  /*87a0*/  FMUL.FTZ R114, R114, R14.reuse ;  /* 0x0000000e72727220 */ /* 0x080fe20000410000 */
[-C--:B------:R-:W-:Y:S01]  /*87b0*/  FMUL.FTZ R115, R115, R14.reuse ;  /* 0x0000000e73737220 */ /* 0x080fe20000410000 */
[-C--:B------:R-:W-:Y:S01]  /*87c0*/  FMUL.FTZ R118, R118, R14.reuse ;  /* 0x0000000e76767220 */ /* 0x080fe20000410000 */
[-C--:B------:R-:W-:Y:S01]  /*87d0*/  FMUL.FTZ R119, R119, R14.reuse ;  /* 0x0000000e77777220 */ /* 0x080fe20000410000 */
[-C--:B------:R-:W-:Y:S01]  /*87e0*/  FMUL.FTZ R122, R122, R14.reuse ;  /* 0x0000000e7a7a7220 */ /* 0x080fe20000410000 */
[C---:B--2---:R-:W-:Y:S01]  /*87f0*/  F2FP.BF16.F32.PACK_AB R167, R180.reuse, R15 ;  /* 0x0000000fb4a7723e */ /* 0x044fe200000010ff */
[----:B------:R-:W-:Y:S01]  /*8800*/  FADD.FTZ R4, R180, R11 ;  /* 0x0000000bb4047221 */ /* 0x000fe20000010000 */
[-C--:B------:R-:W-:Y:S01]  /*8810*/  FMUL.FTZ R123, R123, R14.reuse ;  /* 0x0000000e7b7b7220 */ /* 0x080fe20000410000 */
[-C--:B------:R-:W-:Y:S01]  /*8820*/  FMUL.FTZ R126, R126, R14.reuse ;  /* 0x0000000e7e7e7220 */ /* 0x080fe20000410000 */
[-C--:B------:R-:W-:Y:S01]  /*8830*/  FMUL.FTZ R127, R127, R14.reuse ;  /* 0x0000000e7f7f7220 */ /* 0x080fe20000410000 */
[----:B------:R0:W-:Y:S01]  /*8840*/  STSM.16.M88.4 [R22], R164 ;  /* 0x000000a416007844 */ /* 0x0001e20000000200 */
        /* <DEDUP_REMOVED lines=14> */
.L_x_4929:
[----:B------:R1:W2:Y:S01]  /*8930*/  SYNCS.PHASECHK.TRANS64.TRYWAIT P1, [UR21+0x28c50], R7 ;  /* 0x028c5007ff0075a7 */ /* 0x0002a20008020155 */
[----:B------:R-:W-:Y:S05]  /*8940*/  @!P0 BRA `(.L_x_4930) ;  /* 0x0000000000048947 */ /* 0x000fea0003800000 */
[----:B------:R-:W-:Y:S01]  /*8950*/  BPT.TRAP 0x1 ;  /* 0x000000040000795c */ /* 0x000fe20000300000 */
.L_x_4930:
[----:B--2---:R-:W-:Y:S05]  /*8960*/  @P1 BRA `(.L_x_4931) ;  /* 0x0000000000081947 */ /* 0x004fea0003800000 */
[----:B------:R-:W2:Y:S02]  /*8970*/  SYNCS.PHASECHK.TRANS64.TRYWAIT P1, [UR21+0x28c50], R7 ;  /* 0x028c5007ff0075a7 */ /* 0x000ea40008020155 */
[----:B--2---:R-:W-:Y:S05]  /*8980*/  @!P1 BRA `(.L_x_4932) ;  /* 0x000000c400589947 */ /* 0x004fea0003800000 */
.L_x_4931:
        /* <DEDUP_REMOVED lines=34> */
.L_x_4933:
[----:B------:R-:W-:Y:S01]  /*8bb0*/  UIADD3 UR21, UR21, 0x28c60, URZ ;  /* 0x00028c6015157890 */ /* 0x000fe2000fffe03f */
[C---:B------:R-:W-:Y:S01]  /*8bc0*/  ISETP.GT.AND P1, PT, R8.reuse, UR20, PT ;  /* 0x0000001408007c0c */ /* 0x040fe2000bf24270 */
[----:B------:R-:W-:Y:S01]  /*8bd0*/  UMOV UR27, UR38 ;  /* 0x00000026001b7c82 */ /* 0x000fe20008000000 */
[----:B------:R-:W-:Y:S01]  /*8be0*/  VIADD R8, R8, 0xffffffff ;  /* 0xffffffff08087836 */ /* 0x000fe20000000000 */
[----:B------:R-:W-:Y:S01]  /*8bf0*/  UPRMT UR21, UR40, 0x654, UR21 ;  /* 0x0000065428157896 */ /* 0x000fe20008000015 */
[----:B------:R-:W-:Y:S01]  /*8c00*/  MOV R14, R6 ;  /* 0x00000006000e7202 */ /* 0x000fe20000000f00 */
[----:B------:R-:W-:-:S07]  /*8c10*/  IMAD.MOV.U32 R13, RZ, RZ, R5 ;  /* 0x000000ffff0d7224 */ /* 0x000fce00078e0005 */
[----:B------:R-:W-:Y:S01]  /*8c20*/  SYNCS.ARRIVE.TRANS64.RED.A1T0 RZ, [UR21], RZ ;  /* 0x000000ffffff79a7 */ /* 0x000fe20008100415 */
[----:B------:R-:W-:Y:S05]  /*8c30*/  @P1 BRA `(.L_x_4934) ;  /* 0xffffffd800101947 */ /* 0x000fea000383ffff */
.L_x_4915:
[----:B------:R-:W-:Y:S01]  /*8c40*/  UISETP.NE.AND UP1, UPT, UR51, URZ, UPT ;  /* 0x0000003f3300728c */ /* 0x000fe2000bf25270 */
[----:B------:R-:W-:Y:S01]  /*8c50*/  IADD3 R12, -R12, 0x1, RZ ;  /* 0x000000010c0c7810 */ /* 0x000fe20007ffe1ff */
[----:B------:R-:W-:Y:S02]  /*8c60*/  UISETP.NE.AND UP0, UPT, UR50, URZ, UPT ;  /* 0x0000003f3200728c */ /* 0x000fe4000bf05270 */
[----:B------:R-:W-:Y:S02]  /*8c70*/  UIADD3 UR11, UR44, 0x3f, URZ ;  /* 0x0000003f2c0b7890 */ /* 0x000fe4000fffe03f */
[----:B-12---:R-:W-:Y:S02]  /*8c80*/  IMAD R7, R9, UR49, R12 ;  /* 0x0000003109077c24 */ /* 0x006fe4000f8e020c */
[----:B------:R-:W-:-:S03]  /*8c90*/  PLOP3.LUT P1, PT, PT, PT, UP0, 0x40, 0x0 ;  /* 0x000000000000781c */ /* 0x000fc60003f2e808 */
[----:B------:R-:W-:Y:S01]  /*8ca0*/  @UP1 ULDC UR6, c[0x0][0x44c] ;  /* 0x0001130000061ab9 */ /* 0x000fe20000000800 */
[----:B------:R-:W-:Y:S01]  /*8cb0*/  @UP1 ULDC UR14, c[0x0][0x450] ;  /* 0x00011400000e1ab9 */ /* 0x000fe20000000800 */
[----:B------:R-:W-:-:S04]  /*8cc0*/  UIMAD.WIDE.U32 UR6, UR11, UR6, URZ ;  /* 0x000000060b0672a5 */ /* 0x000fc8000f8e003f */
[----:B------:R-:W-:-:S06]  /*8cd0*/  @UP1 USHF.R.U32.HI UR11, URZ, UR14, UR7 ;  /* 0x0000000e3f0b1299 */ /* 0x000fcc0008011607 */
[----:B------:R-:W-:-:S04]  /*8ce0*/  VIADD R7, R7, UR11 ;  /* 0x0000000b07077c36 */ /* 0x000fc80008000000 */
[----:B------:R-:W-:Y:S01]  /*8cf0*/  VIADD R9, R7, -UR22 ;  /* 0x8000001607097c36 */ /* 0x000fe20008000000 */
[----:B------:R-:W-:Y:S06]  /*8d00*/  @P1 BRA `(.L_x_4935) ;  /* 0x0000000000441947 */ /* 0x000fec0003800000 */
[----:B------:R-:W-:-:S13]  /*8d10*/  ISETP.GT.AND P1, PT, R7, -0x1, PT ;  /* 0xffffffff0700780c */ /* 0x000fda0003f24270 */
[----:B------:R-:W-:Y:S05]  /*8d20*/  @P1 BRA `(.L_x_4936) ;  /* 0x0000000000201947 */ /* 0x000fea0003800000 */
[----:B------:R-:W1:Y:S01]  /*8d30*/  LDC R12, c[0x0][0x9e4] ;  /* 0x00027900ff0c7b82 */ /* 0x000e620000000800 */
[----:B------:R-:W-:Y:S02]  /*8d40*/  LOP3.LUT R7, RZ, R7, RZ, 0x33, !PT ;  /* 0x00000007ff077212 */ /* 0x000fe400078e33ff */
[----:B-1----:R-:W-:-:S13]  /*8d50*/  ISETP.NE.AND P1, PT, R12, 0x1, PT ;  /* 0x000000010c00780c */ /* 0x002fda0003f25270 */
[----:B------:R-:W1:Y:S02]  /*8d60*/  @P1 LDC.64 R10, c[0x0][0x9e8] ;  /* 0x00027a00ff0a1b82 */ /* 0x000e640000000a00 */
[----:B-1----:R-:W-:-:S05]  /*8d70*/  @P1 IMAD.HI.U32 R10, R7, R10, RZ ;  /* 0x0000000a070a1227 */ /* 0x002fca00078e00ff */
[----:B------:R-:W-:-:S04]  /*8d80*/  @P1 SHF.R.U32.HI R7, RZ, R11, R10 ;  /* 0x0000000bff071219 */ /* 0x000fc8000001160a */
[----:B------:R-:W-:Y:S01]  /*8d90*/  LOP3.LUT R7, RZ, R7, RZ, 0x33, !PT ;  /* 0x00000007ff077212 */ /* 0x000fe200078e33ff */
[----:B------:R-:W-:Y:S06]  /*8da0*/  BRA `(.L_x_4937) ;  /* 0x0000000000147947 */ /* 0x000fec0003800000 */
.L_x_4936:
[----:B------:R-:W1:Y:S02]  /*8db0*/  LDC R12, c[0x0][0x9e4] ;  /* 0x00027900ff0c7b82 */ /* 0x000e640000000800 */
[----:B-1----:R-:W-:-:S13]  /*8dc0*/  ISETP.NE.AND P1, PT, R12, 0x1, PT ;  /* 0x000000010c00780c */ /* 0x002fda0003f25270 */
[----:B------:R-:W1:Y:S02]  /*8dd0*/  @P1 LDC.64 R10, c[0x0][0x9e8] ;  /* 0x00027a00ff0a1b82 */ /* 0x000e640000000a00 */
[----:B-1----:R-:W-:-:S05]  /*8de0*/  @P1 IMAD.HI.U32 R10, R7, R10, RZ ;  /* 0x0000000a070a1227 */ /* 0x002fca00078e00ff */
[----:B------:R-:W-:-:S07]  /*8df0*/  @P1 SHF.R.U32.HI R7, RZ, R11, R10 ;  /* 0x0000000bff071219 */ /* 0x000fce000001160a */
.L_x_4937:
[----:B------:R-:W-:-:S05]  /*8e00*/  IMAD R10, R7, R12, RZ ;  /* 0x0000000c070a7224 */ /* 0x000fca00078e02ff */
[----:B------:R-:W-:-:S07]  /*8e10*/  VIMNMX R9, R9, R10, !PT ;  /* 0x0000000a09097248 */ /* 0x000fce0007fe0100 */
.L_x_4935:
[----:B------:R-:W-:-:S05]  /*8e20*/  VIADD R9, R9, 0x3f ;  /* 0x0000003f09097836 */ /* 0x000fca0000000000 */
[----:B------:R-:W-:-:S04]  /*8e30*/  SHF.R.S32.HI R10, RZ, 0x1f, R9 ;  /* 0x0000001fff0a7819 */ /* 0x000fc80000011409 */
[----:B------:R-:W-:-:S04]  /*8e40*/  LEA.HI R10, R10, R9, RZ, 0x6 ;  /* 0x000000090a0a7211 */ /* 0x000fc800078f30ff */
[----:B------:R-:W-:-:S04]  /*8e50*/  SHF.R.S32.HI R7, RZ, 0x6, R10 ;  /* 0x00000006ff077819 */ /* 0x000fc8000001140a */
[----:B------:R-:W-:-:S04]  /*8e60*/  VIMNMX R7, R7, UR47, !PT ;  /* 0x0000002f07077c48 */ /* 0x000fc8000ffe0100 */
[----:B------:R-:W-:-:S13]  /*8e70*/  ISETP.GE.AND P1, PT, R8, R7, PT ;  /* 0x000000070800720c */ /* 0x000fda0003f26270 */
[----:B------:R-:W-:Y:S05]  /*8e80*/  @!P1 BRA `(.L_x_4938) ;  /* 0x0000001c00449947 */ /* 0x000fea0003800000 */
[----:B------:R-:W-:Y:S01]  /*8e90*/  IMAD.MOV.U32 R11, RZ, RZ, R6 ;  /* 0x000000ffff0b7224 */ /* 0x000fe200078e0006 */
[----:B------:R-:W-:Y:S01]  /*8ea0*/  MOV R10, R5 ;  /* 0x00000005000a7202 */ /* 0x000fe20000000f00 */
[----:B------:R-:W-:Y:S01]  /*8eb0*/  IMAD.MOV.U32 R9, RZ, RZ, R8 ;  /* 0x000000ffff097224 */ /* 0x000fe200078e0008 */
[----:B------:R-:W-:Y:S01]  /*8ec0*/  UMOV UR22, UR38 ;  /* 0x0000002600167c82 */ /* 0x000fe20008000000 */
[----:B------:R-:W-:Y:S01]  /*8ed0*/  ULDC UR23, c[0x0][0x9d8] ;  /* 0x0002760000177ab9 */ /* 0x000fe20000000800 */
[----:B------:R-:W-:-:S05]  /*8ee0*/  ULDC UR20, c[0x0][0x988] ;  /* 0x0002620000147ab9 */ /* 0x000fca0000000800 */
.L_x_4949:
[----:B------:R-:W-:Y:S01]  /*8ef0*/  UIADD3 UR38, UR22, 0x1, URZ ;  /* 0x0000000116267890 */ /* 0x000fe2000fffe03f */
[C---:B------:R-:W-:Y:S01]  /*8f00*/  ISETP.GT.AND P1, PT, R9.reuse, R7, PT ;  /* 0x000000070900720c */ /* 0x040fe20003f24270 */
[----:B------:R-:W-:Y:S02]  /*8f10*/  VIADD R9, R9, 0xffffffff ;  /* 0xffffffff09097836 */ /* 0x000fe40000000000 */
[----:B------:R-:W-:-:S04]  /*8f20*/  UISETP.NE.AND UP0, UPT, UR38, 0x2, UPT ;  /* 0x000000022600788c */ /* 0x000fc8000bf05270 */
[----:B------:R-:W-:Y:S02]  /*8f30*/  USEL UR6, URZ, 0x1, UP0 ;  /* 0x000000013f067887 */ /* 0x000fe40008000000 */
[----:B------:R-:W-:Y:S02]  /*8f40*/  USEL UR38, UR38, URZ, UP0 ;  /* 0x0000003f26267287 */ /* 0x000fe40008000000 */
[----:B------:R-:W-:Y:S01]  /*8f50*/  ULOP3.LUT UR37, UR37, UR6, URZ, 0x3c, !UPT ;  /* 0x0000000625257292 */ /* 0x000fe2000f8e3c3f */
[----:B012---:R-:W-:Y:S11]  /*8f60*/  @!P0 BRA `(.L_x_4939) ;  /* 0x0000000000048947 */ /* 0x007ff60003800000 */
[----:B------:R-:W-:Y:S01]  /*8f70*/  BPT.TRAP 0x1 ;  /* 0x000000040000795c */ /* 0x000fe20000300000 */
.L_x_4939:
[----:B------:R-:W-:Y:S01]  /*8f80*/  ULEA UR21, UR38, UR42, 0x3 ;  /* 0x0000002a26157291 */ /* 0x000fe2000f8e183f */
[----:B------:R-:W-:-:S05]  /*8f90*/  IMAD.U32 R8, RZ, RZ, UR37 ;  /* 0x00000025ff087e24 */ /* 0x000fca000f8e00ff */
[----:B------:R-:W-:-:S04]  /*8fa0*/  SHF.L.U32 R8, R8, 0x1f, RZ ;  /* 0x0000001f08087819 */ /* 0x000fc800000006ff */
[----:B------:R1:W2:Y:S01]  /*8fb0*/  SYNCS.PHASECHK.TRANS64.TRYWAIT P2, [UR21+0x28c30], R8 ;  /* 0x028c3008ff0075a7 */ /* 0x0002a20008040155 */
[----:B------:R-:W-:Y:S05]  /*8fc0*/  @!P0 BRA `(.L_x_4940) ;  /* 0x0000000000048947 */ /* 0x000fea0003800000 */
[----:B------:R-:W-:Y:S01]  /*8fd0*/  BPT.TRAP 0x1 ;  /* 0x000000040000795c */ /* 0x000fe20000300000 */
.L_x_4940:
[----:B--2---:R-:W-:Y:S05]  /*8fe0*/  @P2 BRA `(.L_x_4941) ;  /* 0x0000000000082947 */ /* 0x004fea0003800000 */
[----:B------:R-:W2:Y:S02]  /*8ff0*/  SYNCS.PHASECHK.TRANS64.TRYWAIT P2, [UR21+0x28c30], R8 ;  /* 0x028c3008ff0075a7 */ /* 0x000ea40008040155 */
[----:B--2---:R-:W-:Y:S05]  /*9000*/  @!P2 BRA `(.L_x_4942) ;  /* 0x000000bc00d0a947 */ /* 0x004fea0003800000 */
.L_x_4941:
[----:B------:R-:W-:Y:S01]  /*9010*/  R2UR UR18, R0 ;  /* 0x00000000001272ca */ /* 0x000fe200000e0000 */
[----:B0-----:R-:W-:Y:S01]  /*9020*/  WARPGROUP.ARRIVE ;  /* 0x00000000000079c5 */ /* 0x001fe20000000000 */
        /* <DEDUP_REMOVED lines=21> */
.L_x_4943:
        /* <DEDUP_REMOVED lines=34> */
[----:B------:R-:W-:Y:S01]  /*93a0*/  UMOV UR10, UR20 ;  /* 0x00000014000a7c82 */ /* 0x000fe20008000000 */
[----:B------:R-:W-:-:S03]  /*93b0*/  UIADD3 UR6, UR21, 0x28c40, URZ ;  /* 0x00028c4015067890 */ /* 0x000fc6000fffe03f */
[----:B------:R-:W0:Y:S01]  /*93c0*/  MUFU.TANH R193, R193 ;  /* 0x000000c100c17308 */ /* 0x000e220000002400 */
[----:B---3--:R-:W-:Y:S01]  /*93d0*/  FMNMX.FTZ R5, R191, R20, !PT ;  /* 0x00000014bf057209 */ /* 0x008fe20007810000 */
[----:B------:R-:W-:-:S06]  /*93e0*/  UPRMT UR6, UR40, 0x654, UR6 ;  /* 0x0000065428067896 */ /* 0x000fcc0008000006 */
[----:B------:R-:W3:Y:S01]  /*93f0*/  MUFU.TANH R194, R194 ;  /* 0x000000c200c27308 */ /* 0x000ee20000002400 */
[----:B--2---:R-:W-:Y:S02]  /*9400*/  FMNMX.FTZ R20, R192, R5, !PT ;  /* 0x00000005c0147209 */ /* 0x004fe40007810000 */
[----:B------:R-:W-:Y:S05]  /*9410*/  SYNCS.ARRIVE.TRANS64.RED.A1T0 RZ, [UR6], RZ ;  /* 0x000000ffffff79a7 */ /* 0x000fea0008100406 */
        /* <DEDUP_REMOVED lines=14> */
[----:B------:R-:W-:-:S06]  /*9500*/  FMUL.FTZ R20, R162, UR23 ;  /* 0x00000017a2147c20 */ /* 0x000fcc0008410000 */
        /* <DEDUP_REMOVED lines=8> */
[----:B------:R-:W-:-:S06]  /*9590*/  FMUL.FTZ R154, R167, UR23 ;  /* 0x00000017a79a7c20 */ /* 0x000fcc0008410000 */
[----:B------:R-:W3:Y:S01]  /*95a0*/  MUFU.TANH R13, R13 ;  /* 0x0000000d000d7308 */ /* 0x000ee20000002400 */
[----:B--2---:R-:W-:-:S05]  /*95b0*/  FMNMX.FTZ R5, R164, R5, !PT ;  /* 0x00000005a4057209 */ /* 0x004fca0007810000 */
        /* <DEDUP_REMOVED lines=9> */
[----:B------:R-:W3:Y:S03]  /*9650*/  SHFL.BFLY PT, R167, R166, 0x1, 0x1f ;  /* 0x0c201f00a6a77f89 */ /* 0x000ee600000e0000 */
[----:B----4-:R-:W-:-:S03]  /*9660*/  FMNMX.FTZ R162, R14, R5, !PT ;  /* 0x000000050ea27209 */ /* 0x010fc60007810000 */
[----:B------:R-:W4:Y:S01]  /*9670*/  MUFU.TANH R153, R153 ;  /* 0x0000009900997308 */ /* 0x000f220000002400 */
[----:B0-----:R-:W-:Y:S01]  /*9680*/  FMNMX.FTZ R5, R15, R162, !PT ;  /* 0x000000a20f057209 */ /* 0x001fe20007810000 */
[----:B------:R-:W-:-:S03]  /*9690*/  FMUL.FTZ R162, R183, UR23 ;  /* 0x00000017b7a27c20 */ /* 0x000fc60008410000 */
[----:B-----5:R-:W-:-:S03]  /*96a0*/  FMNMX.FTZ R163, R20, R5, !PT ;  /* 0x0000000514a37209 */ /* 0x020fc60007810000 */
[----:B------:R-:W0:Y:S08]  /*96b0*/  MUFU.TANH R154, R154 ;  /* 0x0000009a009a7308 */ /* 0x000e300000002400 */
[----:B------:R-:W5:Y:S01]  /*96c0*/  MUFU.TANH R155, R155 ;  /* 0x0000009b009b7308 */ /* 0x000f620000002400 */
[----:B---3--:R-:W-:Y:S02]  /*96d0*/  FMNMX.FTZ R5, R166, R167, !PT ;  /* 0x000000a7a6057209 */ /* 0x008fe40007810000 */
[----:B--2---:R-:W-:-:S05]  /*96e0*/  FMNMX.FTZ R166, R152, R163, !PT ;  /* 0x000000a398a67209 */ /* 0x004fca0007810000 */
[----:B------:R-:W2:Y:S01]  /*96f0*/  MUFU.TANH R156, R156 ;  /* 0x0000009c009c7308 */ /* 0x000ea20000002400 */
[----:B----4-:R-:W-:Y:S01]  /*9700*/  FMNMX.FTZ R163, R153, R166, !PT ;  /* 0x000000a699a37209 */ /* 0x010fe20007810000 */
[C---:B------:R-:W-:Y:S01]  /*9710*/  FMUL.FTZ R177, R5.reuse, UR10 ;  /* 0x0000000a05b17c20 */ /* 0x040fe20008410000 */
[----:B------:R-:W-:Y:S02]  /*9720*/  FADD.FTZ R10, -R5, R10 ;  /* 0x0000000a050a7221 */ /* 0x000fe40000010100 */
[----:B0-----:R-:W-:Y:S01]  /*9730*/  FMNMX.FTZ R166, R154, R163, !PT ;  /* 0x000000a39aa67209 */ /* 0x001fe20007810000 */
[--C-:B------:R-:W-:Y:S01]  /*9740*/  FFMA.FTZ R21, R21, UR10, -R177.reuse ;  /* 0x0000000a15157c23 */ /* 0x100fe200080108b1 */
[--C-:B------:R-:W-:Y:S01]  /*9750*/  FFMA.FTZ R191, R191, UR10, -R177.reuse ;  /* 0x0000000abfbf7c23 */ /* 0x100fe200080108b1 */
[----:B------:R-:W0:Y:S01]  /*9760*/  MUFU.TANH R157, R157 ;  /* 0x0000009d009d7308 */ /* 0x000e220000002400 */
[----:B-----5:R-:W-:Y:S01]  /*9770*/  FMNMX.FTZ R163, R155, R166, !PT ;  /* 0x000000a69ba37209 */ /* 0x020fe20007810000 */
[--C-:B------:R-:W-:Y:S01]  /*9780*/  FFMA.FTZ R178, R192, UR10, -R177.reuse ;  /* 0x0000000ac0b27c23 */ /* 0x100fe200080108b1 */
[--C-:B------:R-:W-:Y:S01]  /*9790*/  FFMA.FTZ R174, R194, UR10, -R177.reuse ;  /* 0x0000000ac2ae7c23 */ /* 0x100fe200080108b1 */
[--C-:B------:R-:W-:Y:S01]  /*97a0*/  FFMA.FTZ R170, R195, UR10, -R177.reuse ;  /* 0x0000000ac3aa7c23 */ /* 0x100fe200080108b1 */
[--C-:B------:R-:W-:Y:S01]  /*97b0*/  FFMA.FTZ R171, R197, UR10, -R177.reuse ;  /* 0x0000000ac5ab7c23 */ /* 0x100fe200080108b1 */
[--C-:B------:R-:W-:Y:S01]  /*97c0*/  FFMA.FTZ R168, R168, UR10, -R177.reuse ;  /* 0x0000000aa8a87c23 */ /* 0x100fe200080108b1 */
[--C-:B------:R-:W-:Y:S01]  /*97d0*/  FFMA.FTZ R165, R165, UR10, -R177.reuse ;  /* 0x0000000aa5a57c23 */ /* 0x100fe200080108b1 */
[----:B------:R-:W3:Y:S01]  /*97e0*/  MUFU.TANH R158, R158 ;  /* 0x0000009e009e7308 */ /* 0x000ee20000002400 */
[----:B--2---:R-:W-:Y:S01]  /*97f0*/  FMNMX.FTZ R166, R156, R163, !PT ;  /* 0x000000a39ca67209 */ /* 0x004fe20007810000 */
[--C-:B------:R-:W-:Y:S01]  /*9800*/  FFMA.FTZ R180, R196, UR10, -R177.reuse ;  /* 0x0000000ac4b47c23 */ /* 0x100fe200080108b1 */
[----:B------:R-:W-:Y:S01]  /*9810*/  FFMA.FTZ R173, R173, UR10, -R177 ;  /* 0x0000000aadad7c23 */ /* 0x000fe200080108b1 */
[----:B------:R-:W-:-:S04]  /*9820*/  FMUL.FTZ R10, R10, UR10 ;  /* 0x0000000a0a0a7c20 */ /* 0x000fc80008410000 */
[----:B------:R-:W2:Y:S01]  /*9830*/  MUFU.TANH R159, R159 ;  /* 0x0000009f009f7308 */ /* 0x000ea20000002400 */
[----:B0-----:R-:W-:Y:S01]  /*9840*/  FMNMX.FTZ R163, R157, R166, !PT ;  /* 0x000000a69da37209 */ /* 0x001fe20007810000 */
[----:B------:R-:W-:-:S06]  /*9850*/  FFMA.FTZ R166, R6, UR10, -R177 ;  /* 0x0000000a06a67c23 */ /* 0x000fcc00080108b1 */
[----:B------:R-:W0:Y:S01]  /*9860*/  MUFU.TANH R160, R160 ;  /* 0x000000a000a07308 */ /* 0x000e220000002400 */
[----:B---3--:R-:W-:-:S07]  /*9870*/  FMNMX.FTZ R6, R158, R163, !PT ;  /* 0x000000a39e067209 */ /* 0x008fce0007810000 */
[----:B------:R-:W3:Y:S01]  /*9880*/  MUFU.TANH R161, R161 ;  /* 0x000000a100a17308 */ /* 0x000ee20000002400 */
[----:B--2---:R-:W-:-:S07]  /*9890*/  FMNMX.FTZ R163, R159, R6, !PT ;  /* 0x000000069fa37209 */ /* 0x004fce0007810000 */
[----:B------:R-:W2:Y:S01]  /*98a0*/  MUFU.TANH R162, R162 ;  /* 0x000000a200a27308 */ /* 0x000ea20000002400 */
[----:B0-----:R-:W-:-:S07]  /*98b0*/  FMNMX.FTZ R6, R160, R163, !PT ;  /* 0x000000a3a0067209 */ /* 0x001fce0007810000 */
[----:B------:R-:W0:Y:S01]  /*98c0*/  MUFU.EX2 R10, R10 ;  /* 0x0000000a000a7308 */ /* 0x000e220000000800 */
[----:B---3--:R-:W-:-:S07]  /*98d0*/  FMNMX.FTZ R167, R161, R6, !PT ;  /* 0x00000006a1a77209 */ /* 0x008fce0007810000 */
[----:B------:R-:W3:Y:S01]  /*98e0*/  MUFU.EX2 R21, R21 ;  /* 0x0000001500157308 */ /* 0x000ee20000000800 */
[----:B--2---:R-:W-:Y:S01]  /*98f0*/  FMNMX.FTZ R6, R162, R167, !PT ;  /* 0x000000a7a2067209 */ /* 0x004fe20007810000 */
[----:B------:R-:W-:-:S04]  /*9900*/  FFMA.FTZ R167, R193, UR10, -R177 ;  /* 0x0000000ac1a77c23 */ /* 0x000fc800080108b1 */
[----:B------:R-:W2:Y:S02]  /*9910*/  SHFL.BFLY PT, R175, R6, 0x2, 0x1f ;  /* 0x0c401f0006af7f89 */ /* 0x000ea400000e0000 */
[----:B------:R-:W4:Y:S01]  /*9920*/  MUFU.EX2 R166, R166 ;  /* 0x000000a600a67308 */ /* 0x000f220000000800 */
[-C--:B0-----:R-:W-:Y:S01]  /*9930*/  FMUL.FTZ R24, R24, R10.reuse ;  /* 0x0000000a18187220 */ /* 0x081fe20000410000 */
        /* <DEDUP_REMOVED lines=20> */
[----:B--2---:R-:W-:Y:S01]  /*9a80*/  FMNMX.FTZ R179, R6, R175, !PT ;  /* 0x000000af06b37209 */ /* 0x004fe20007810000 */
[--C-:B------:R-:W-:Y:S01]  /*9a90*/  FFMA.FTZ R175, R169, UR10, -R177.reuse ;  /* 0x0000000aa9af7c23 */ /* 0x100fe200080108b1 */
[--C-:B------:R-:W-:Y:S01]  /*9aa0*/  FFMA.FTZ R169, R172, UR10, -R177.reuse ;  /* 0x0000000aaca97c23 */ /* 0x100fe200080108b1 */
[--C-:B------:R-:W-:Y:S01]  /*9ab0*/  FFMA.FTZ R172, R176, UR10, -R177.reuse ;  /* 0x0000000ab0ac7c23 */ /* 0x100fe200080108b1 */
[----:B------:R-:W-:Y:S01]  /*9ac0*/  FFMA.FTZ R176, R164, UR10, -R177 ;  /* 0x0000000aa4b07c23 */ /* 0x000fe200080108b1 */
[----:B------:R-:W2:Y:S01]  /*9ad0*/  SHFL.BFLY PT, R6, R179, 0x1, 0x1f ;  /* 0x0c201f00b3067f89 */ /* 0x000ea200000e0000 */
        /* <DEDUP_REMOVED lines=22> */
[----:B------:R-:W-:Y:S01]  /*9c40*/  FMUL.FTZ R100, R100, R10 ;  /* 0x0000000a64647220 */ /* 0x000fe20000410000 */
[----:B--2---:R-:W-:Y:S01]  /*9c50*/  FMNMX.FTZ R6, R179, R6, !PT ;  /* 0x00000006b3067209 */ /* 0x004fe20007810000 */
[----:B------:R-:W-:Y:S01]  /*9c60*/  MUFU.EX2 R171, R171 ;  /* 0x000000ab00ab7308 */ /* 0x000fe20000000800 */
[-C--:B------:R-:W-:Y:S01]  /*9c70*/  FMUL.FTZ R101, R101, R10.reuse ;  /* 0x0000000a65657220 */ /* 0x080fe20000410000 */
[-C--:B------:R-:W-:Y:S01]  /*9c80*/  FMUL.FTZ R104, R104, R10.reuse ;  /* 0x0000000a68687220 */ /* 0x080fe20000410000 */
[-C--:B------:R-:W-:Y:S01]  /*9c90*/  FMUL.FTZ R105, R105, R10.reuse ;  /* 0x0000000a69697220 */ /* 0x080fe20000410000 */
[C---:B------:R-:W-:Y:S01]  /*9ca0*/  FADD.FTZ R11, -R6.reuse, R11 ;  /* 0x0000000b060b7221 */ /* 0x040fe20000010100 */
[----:B------:R-:W-:Y:S01]  /*9cb0*/  FMUL.FTZ R177, R6, UR10 ;  /* 0x0000000a06b17c20 */ /* 0x000fe20008410000 */
[-C--:B------:R-:W-:Y:S01]  /*9cc0*/  FMUL.FTZ R108, R108, R10.reuse ;  /* 0x0000000a6c6c7220 */ /* 0x080fe20000410000 */
[----:B------:R-:W-:Y:S01]  /*9cd0*/  FMUL.FTZ R109, R109, R10 ;  /* 0x0000000a6d6d7220 */ /* 0x000fe20000410000 */
[----:B------:R-:W-:Y:S01]  /*9ce0*/  FMUL.FTZ R11, R11, UR10 ;  /* 0x0000000a0b0b7c20 */ /* 0x000fe20008410000 */
[--C-:B------:R-:W-:Y:S01]  /*9cf0*/  FFMA.FTZ R12, R12, UR10, -R177.reuse ;  /* 0x0000000a0c0c7c23 */ /* 0x100fe200080108b1 */
[--C-:B------:R-:W-:Y:S01]  /*9d00*/  FFMA.FTZ R179, R15, UR10, -R177.reuse ;  /* 0x0000000a0fb37c23 */ /* 0x100fe200080108b1 */
[--C-:B------:R-:W-:Y:S01]  /*9d10*/  FFMA.FTZ R15, R20, UR10, -R177.reuse ;  /* 0x0000000a140f7c23 */ /* 0x100fe200080108b1 */
[----:B------:R-:W-:Y:S01]  /*9d20*/  FFMA.FTZ R20, R153, UR10, -R177 ;  /* 0x0000000a99147c23 */ /* 0x000fe200080108b1 */
[----:B------:R-:W-:-:S02]  /*9d30*/  IMAD.MOV R153, RZ, RZ, -R17 ;  /* 0x000000ffff997224 */ /* 0x000fc400078e0a11 */
[--C-:B------:R-:W-:Y:S01]  /*9d40*/  FFMA.FTZ R13, R13, UR10, -R177.reuse ;  /* 0x0000000a0d0d7c23 */ /* 0x100fe200080108b1 */
[----:B------:R-:W-:Y:S01]  /*9d50*/  MUFU.EX2 R11, R11 ;  /* 0x0000000b000b7308 */ /* 0x000fe20000000800 */
[--C-:B------:R-:W-:Y:S01]  /*9d60*/  FFMA.FTZ R14, R14, UR10, -R177.reuse ;  /* 0x0000000a0e0e7c23 */ /* 0x100fe200080108b1 */
[--C-:B------:R-:W-:Y:S01]  /*9d70*/  FFMA.FTZ R164, R152, UR10, -R177.reuse ;  /* 0x0000000a98a47c23 */ /* 0x100fe200080108b1 */
[----:B------:R-:W-:Y:S01]  /*9d80*/  ISETP.NE.AND P2, PT, R2, R153, PT ;  /* 0x000000990200720c */ /* 0x000fe20003f45270 */
[----:B------:R-:W-:Y:S02]  /*9d90*/  IMAD.U32 R153, RZ, RZ, UR22 ;  /* 0x00000016ff997e24 */ /* 0x000fe4000f8e00ff */
[--C-:B------:R-:W-:Y:S01]  /*9da0*/  FFMA.FTZ R181, R154, UR10, -R177.reuse ;  /* 0x0000000a9ab57c23 */ /* 0x100fe200080108b1 */
[--C-:B------:R-:W-:Y:S01]  /*9db0*/  FFMA.FTZ R183, R156, UR10, -R177.reuse ;  /* 0x0000000a9cb77c23 */ /* 0x100fe200080108b1 */
[--C-:B------:R-:W-:Y:S01]  /*9dc0*/  FFMA.FTZ R182, R155, UR10, -R177.reuse ;  /* 0x0000000a9bb67c23 */ /* 0x100fe200080108b1 */
[----:B------:R-:W2:Y:S01]  /*9dd0*/  MUFU.EX2 R12, R12 ;  /* 0x0000000c000c7308 */ /* 0x000ea20000000800 */
[--C-:B------:R-:W-:Y:S01]  /*9de0*/  FFMA.FTZ R159, R159, UR10, -R177.reuse ;  /* 0x0000000a9f9f7c23 */ /* 0x100fe200080108b1 */
[--C-:B------:R-:W-:Y:S01]  /*9df0*/  FFMA.FTZ R160, R160, UR10, -R177.reuse ;  /* 0x0000000aa0a07c23 */ /* 0x100fe200080108b1 */
[--C-:B------:R-:W-:Y:S01]  /*9e00*/  FFMA.FTZ R161, R161, UR10, -R177.reuse ;  /* 0x0000000aa1a17c23 */ /* 0x100fe200080108b1 */
[----:B0-----:R-:W-:Y:S01]  /*9e10*/  FFMA.FTZ R191, R162, UR10, -R177 ;  /* 0x0000000aa2bf7c23 */ /* 0x001fe200080108b1 */
[-C--:B------:R-:W-:Y:S01]  /*9e20*/  FMUL.FTZ R112, R112, R10.reuse ;  /* 0x0000000a70707220 */ /* 0x080fe20000410000 */
[-C--:B------:R-:W-:Y:S01]  /*9e30*/  FMUL.FTZ R113, R113, R10.reuse ;  /* 0x0000000a71717220 */ /* 0x080fe20000410000 */
[----:B------:R-:W-:Y:S01]  /*9e40*/  FMUL.FTZ R116, R116, R10 ;  /* 0x0000000a74747220 */ /* 0x000fe20000410000 */
[----:B------:R-:W0:Y:S01]  /*9e50*/  MUFU.EX2 R13, R13 ;  /* 0x0000000d000d7308 */ /* 0x000e220000000800 */
[----:B------:R-:W-:Y:S01]  /*9e60*/  @!P2 LEA R152, R153, R16, 0x6 ;  /* 0x000000109998a211 */ /* 0x000fe200078e30ff */
[----:B---3--:R-:W-:Y:S01]  /*9e70*/  FFMA.FTZ R153, R10, R3, R21 ;  /* 0x000000030a997223 */ /* 0x008fe20000010015 */
[----:B------:R-:W-:Y:S01]  /*9e80*/  FFMA.FTZ R3, R157, UR10, -R177 ;  /* 0x0000000a9d037c23 */ /* 0x000fe200080108b1 */
[-C--:B------:R-:W-:Y:S01]  /*9e90*/  FMUL.FTZ R117, R117, R10.reuse ;  /* 0x0000000a75757220 */ /* 0x080fe20000410000 */
[-C--:B------:R-:W-:Y:S01]  /*9ea0*/  FMUL.FTZ R120, R120, R10.reuse ;  /* 0x0000000a78787220 */ /* 0x080fe20000410000 */
[----:B----4-:R-:W-:Y:S01]  /*9eb0*/  FADD.FTZ R156, R166, R153 ;  /* 0x00000099a69c7221 */ /* 0x010fe20000010000 */
[----:B------:R-:W-:Y:S01]  /*9ec0*/  FMUL.FTZ R121, R121, R10 ;  /* 0x0000000a79797220 */ /* 0x000fe20000410000 */
[----:B------:R-:W3:Y:S01]  /*9ed0*/  MUFU.EX2 R14, R14 ;  /* 0x0000000e000e7308 */ /* 0x000ee20000000800 */
[----:B--2---:R-:W-:Y:S01]  /*9ee0*/  FFMA.FTZ R154, R11, R4, R12 ;  /* 0x000000040b9a7223 */ /* 0x004fe2000001000c */
[----:B------:R-:W-:Y:S01]  /*9ef0*/  FADD.FTZ R155, R163, R156 ;  /* 0x0000009ca39b7221 */ /* 0x000fe20000010000 */
[----:B------:R-:W-:Y:S01]  /*9f00*/  FFMA.FTZ R4, R158, UR10, -R177 ;  /* 0x0000000a9e047c23 */ /* 0x000fe200080108b1 */
[-C--:B------:R-:W-:Y:S01]  /*9f10*/  FMUL.FTZ R124, R124, R10.reuse ;  /* 0x0000000a7c7c7220 */ /* 0x080fe20000410000 */
[-C--:B------:R-:W-:Y:S01]  /*9f20*/  FMUL.FTZ R125, R125, R10.reuse ;  /* 0x0000000a7d7d7220 */ /* 0x080fe20000410000 */
[----:B------:R-:W-:Y:S01]  /*9f30*/  FADD.FTZ R156, R178, R155 ;  /* 0x0000009bb29c7221 */ /* 0x000fe20000010000 */
        /* <DEDUP_REMOVED lines=10> */
[----:B---3--:R-:W-:Y:S01]  /*9fe0*/  FADD.FTZ R154, R14, R153 ;  /* 0x000000990e9a7221 */ /* 0x008fe20000010000 */
[----:B------:R-:W-:Y:S01]  /*9ff0*/  FADD.FTZ R153, R167, R156 ;  /* 0x0000009ca7997221 */ /* 0x000fe20000010000 */
[----:B------:R-:W-:Y:S01]  /*a000*/  @!P2 LEA R156, R152, UR42, 0x2 ;  /* 0x0000002a989cac11 */ /* 0x000fe2000f8e10ff */
[-C--:B------:R-:W-:Y:S01]  /*a010*/  FMUL.FTZ R141, R141, R10.reuse ;  /* 0x0000000a8d8d7220 */ /* 0x080fe20000410000 */
[----:B------:R-:W-:Y:S01]  /*a020*/  F2FP.BF16.F32.PACK_AB R152, R166, R21 ;  /* 0x00000015a698723e */ /* 0x000fe200000010ff */
[----:B------:R-:W-:Y:S01]  /*a030*/  FADD.FTZ R153, R174, R153 ;  /* 0x00000099ae997221 */ /* 0x000fe20000010000 */
[-C--:B------:R-:W-:Y:S01]  /*a040*/  FMUL.FTZ R144, R144, R10.reuse ;  /* 0x0000000a90907220 */ /* 0x080fe20000410000 */
[----:B------:R-:W3:Y:S01]  /*a050*/  MUFU.EX2 R164, R164 ;  /* 0x000000a400a47308 */ /* 0x000ee20000000800 */
[----:B--2---:R-:W-:Y:S01]  /*a060*/  FADD.FTZ R154, R179, R154 ;  /* 0x0000009ab39a7221 */ /* 0x004fe20000010000 */
[----:B------:R-:W-:Y:S01]  /*a070*/  @!P2 STS [R156+0x28800], R10 ;  /* 0x0288000a9c00a388 */ /* 0x000fe20000000800 */
[-C--:B------:R-:W-:Y:S01]  /*a080*/  FMUL.FTZ R145, R145, R10.reuse ;  /* 0x0000000a91917220 */ /* 0x080fe20000410000 */
[-C--:B------:R-:W-:Y:S01]  /*a090*/  FMUL.FTZ R148, R148, R10.reuse ;  /* 0x0000000a94947220 */ /* 0x080fe20000410000 */
[----:B------:R-:W-:Y:S01]  /*a0a0*/  FMUL.FTZ R149, R149, R10 ;  /* 0x0000000a95957220 */ /* 0x000fe20000410000 */
[----:B------:R2:W-:Y:S01]  /*a0b0*/  @!P2 STS [R156+0x28820], R11 ;  /* 0x0288200b9c00a388 */ /* 0x0005e20000000800 */
[-C--:B------:R-:W-:Y:S01]  /*a0c0*/  FMUL.FTZ R26, R26, R11.reuse ;  /* 0x0000000b1a1a7220 */ /* 0x080fe20000410000 */
[----:B------:R-:W4:Y:S01]  /*a0d0*/  MUFU.EX2 R20, R20 ;  /* 0x0000001400147308 */ /* 0x000f220000000800 */
[----:B0-----:R-:W-:Y:S01]  /*a0e0*/  FADD.FTZ R155, R15, R154 ;  /* 0x0000009a0f9b7221 */ /* 0x001fe20000010000 */
[----:B------:R-:W-:Y:S01]  /*a0f0*/  FADD.FTZ R154, R170, R153 ;  /* 0x00000099aa9a7221 */ /* 0x000fe20000010000 */
[----:B------:R-:W-:Y:S01]  /*a100*/  F2FP.BF16.F32.PACK_AB R153, R13, R12 ;  /* 0x0000000c0d99723e */ /* 0x000fe200000010ff */
[-C--:B------:R-:W-:Y:S01]  /*a110*/  FMUL.FTZ R27, R27, R11.reuse ;  /* 0x0000000b1b1b7220 */ /* 0x080fe20000410000 */
[----:B------:R-:W-:Y:S01]  /*a120*/  FMUL.FTZ R30, R30, R11 ;  /* 0x0000000b1e1e7220 */ /* 0x000fe20000410000 */
[----:B------:R-:W-:Y:S01]  /*a130*/  FADD.FTZ R21, R171, R154 ;  /* 0x0000009aab157221 */ /* 0x000fe20000010000 */
[----:B------:R-:W-:Y:S01]  /*a140*/  F2FP.BF16.F32.PACK_AB R154, R178, R163 ;  /* 0x000000a3b29a723e */ /* 0x000fe200000010ff */
[----:B------:R-:W0:Y:S01]  /*a150*/  MUFU.EX2 R181, R181 ;  /* 0x000000b500b57308 */ /* 0x000e220000000800 */
[C---:B---3--:R-:W-:Y:S01]  /*a160*/  FADD.FTZ R155, R164.reuse, R155 ;  /* 0x0000009ba49b7221 */ /* 0x048fe20000010000 */
[----:B------:R-:W-:Y:S01]  /*a170*/  F2FP.BF16.F32.PACK_AB R157, R164, R15 ;  /* 0x0000000fa49d723e */ /* 0x000fe200000010ff */
[----:B------:R-:W-:Y:S01]  /*a180*/  FMUL.FTZ R31, R31, R11 ;  /* 0x0000000b1f1f7220 */ /* 0x000fe20000410000 */
[----:B--2---:R-:W-:Y:S01]  /*a190*/  F2FP.BF16.F32.PACK_AB R156, R174, R167 ;  /* 0x000000a7ae9c723e */ /* 0x004fe200000010ff */
[-C--:B------:R-:W-:Y:S01]  /*a1a0*/  FMUL.FTZ R34, R34, R11.reuse ;  /* 0x0000000b22227220 */ /* 0x080fe20000410000 */
[-C--:B------:R-:W-:Y:S01]  /*a1b0*/  FMUL.FTZ R35, R35, R11.reuse ;  /* 0x0000000b23237220 */ /* 0x080fe20000410000 */
[-C--:B------:R-:W-:Y:S01]  /*a1c0*/  FMUL.FTZ R38, R38, R11.reuse ;  /* 0x0000000b26267220 */ /* 0x080fe20000410000 */
[----:B------:R-:W2:Y:S01]  /*a1d0*/  MUFU.EX2 R182, R182 ;  /* 0x000000b600b67308 */ /* 0x000ea20000000800 */
[----:B----4-:R-:W-:Y:S01]  /*a1e0*/  FADD.FTZ R158, R20, R155 ;  /* 0x0000009b149e7221 */ /* 0x010fe20000010000 */
        /* <DEDUP_REMOVED lines=16> */
[----:B------:R-:W-:Y:S01]  /*a2f0*/  F2FP.BF16.F32.PACK_AB R155, R179, R14 ;  /* 0x0000000eb39b723e */ /* 0x000fe200000010ff */
[----:B------:R-:W-:Y:S01]  /*a300*/  BAR.SYNC.DEFER_BLOCKING 0xf, 0x100 ;  /* 0x03c4000000007b1d */ /* 0x000fe20000010000 */
[-C--:B------:R-:W-:Y:S01]  /*a310*/  FMUL.FTZ R63, R63, R11.reuse ;  /* 0x0000000b3f3f7220 */ /* 0x080fe20000410000 */
[-C--:B------:R-:W-:Y:S01]  /*a320*/  FMUL.FTZ R66, R66, R11.reuse ;  /* 0x0000000b42427220 */ /* 0x080fe20000410000 */
[-C--:B------:R-:W-:Y:S01]  /*a330*/  FMUL.FTZ R67, R67, R11.reuse ;  /* 0x0000000b43437220 */ /* 0x080fe20000410000 */
[-C--:B------:R-:W-:Y:S01]  /*a340*/  FMUL.FTZ R70, R70, R11.reuse ;  /* 0x0000000b46467220 */ /* 0x080fe20000410000 */
[-C--:B------:R-:W-:Y:S01]  /*a350*/  FMUL.FTZ R71, R71, R11.reuse ;  /* 0x0000000b47477220 */ /* 0x080fe20000410000 */
[----:B------:R-:W2:Y:S01]  /*a360*/  MUFU.EX2 R168, R168 ;  /* 0x000000a800a87308 */ /* 0x000ea20000000800 */
[----:B---3--:R-:W-:Y:S01]  /*a370*/  FADD.FTZ R162, R183, R162 ;  /* 0x000000a2b7a27221 */ /* 0x008fe20000010000 */
        /* <DEDUP_REMOVED lines=16> */
[----:B------:R2:W-:Y:S01]  /*a480*/  STSM.16.M88.4 [R18+0x26800], R152 ;  /* 0x0268009812007844 */ /* 0x0005e20000000200 */
[-C--:B------:R-:W-:Y:S01]  /*a490*/  FMUL.FTZ R98, R98, R11.reuse ;  /* 0x0000000b62627220 */ /* 0x080fe20000410000 */
[-C--:B------:R-:W-:Y:S01]  /*a4a0*/  FMUL.FTZ R99, R99, R11.reuse ;  /* 0x0000000b63637220 */ /* 0x080fe20000410000 */
[-C--:B------:R-:W-:Y:S01]  /*a4b0*/  FMUL.FTZ R102, R102, R11.reuse ;  /* 0x0000000b66667220 */ /* 0x080fe20000410000 */
[-C--:B------:R-:W-:Y:S01]  /*a4c0*/  FMUL.FTZ R103, R103, R11.reuse ;  /* 0x0000000b67677220 */ /* 0x080fe20000410000 */
[----:B------:R-:W-:Y:S01]  /*a4d0*/  FMUL.FTZ R106, R106, R11 ;  /* 0x0000000b6a6a7220 */ /* 0x000fe20000410000 */
[----:B------:R4:W5:Y:S01]  /*a4e0*/  MUFU.EX2 R177, R159 ;  /* 0x0000009f00b17308 */ /* 0x0009620000000800 */
[C---:B---3--:R-:W-:Y:S01]  /*a4f0*/  FADD.FTZ R162, R4.reuse, R15 ;  /* 0x0000000f04a27221 */ /* 0x048fe20000010000 */
[----:B------:R-:W-:Y:S01]  /*a500*/  F2FP.BF16.F32.PACK_AB R163, R4, R3 ;  /* 0x0000000304a3723e */ /* 0x000fe200000010ff */
[-C--:B------:R-:W-:Y:S01]  /*a510*/  FMUL.FTZ R107, R107, R11.reuse ;  /* 0x0000000b6b6b7220 */ /* 0x080fe20000410000 */
[-C--:B------:R-:W-:Y:S01]  /*a520*/  FMUL.FTZ R110, R110, R11.reuse ;  /* 0x0000000b6e6e7220 */ /* 0x080fe20000410000 */
[-C--:B------:R-:W-:Y:S01]  /*a530*/  FMUL.FTZ R111, R111, R11.reuse ;  /* 0x0000000b6f6f7220 */ /* 0x080fe20000410000 */
[-C--:B------:R-:W-:Y:S01]  /*a540*/  FMUL.FTZ R114, R114, R11.reuse ;  /* 0x0000000b72727220 */ /* 0x080fe20000410000 */
[-C--:B------:R-:W-:Y:S01]  /*a550*/  FMUL.FTZ R115, R115, R11.reuse ;  /* 0x0000000b73737220 */ /* 0x080fe20000410000 */
[----:B------:R-:W3:Y:S01]  /*a560*/  MUFU.EX2 R165, R165 ;  /* 0x000000a500a57308 */ /* 0x000ee20000000800 */
[----:B0-----:R-:W-:Y:S01]  /*a570*/  FADD.FTZ R158, R175, R158 ;  /* 0x0000009eaf9e7221 */ /* 0x001fe20000010000 */
[----:B----4-:R-:W-:Y:S01]  /*a580*/  F2FP.BF16.F32.PACK_AB R159, R181, R20 ;  /* 0x00000014b59f723e */ /* 0x010fe200000010ff */
[-C--:B------:R-:W-:Y:S01]  /*a590*/  FMUL.FTZ R118, R118, R11.reuse ;  /* 0x0000000b76767220 */ /* 0x080fe20000410000 */
[-C--:B------:R-:W-:Y:S01]  /*a5a0*/  FMUL.FTZ R119, R119, R11.reuse ;  /* 0x0000000b77777220 */ /* 0x080fe20000410000 */
[-C--:B------:R-:W-:Y:S01]  /*a5b0*/  FMUL.FTZ R122, R122, R11.reuse ;  /* 0x0000000b7a7a7220 */ /* 0x080fe20000410000 */
[-C--:B------:R-:W-:Y:S01]  /*a5c0*/  FMUL.FTZ R123, R123, R11.reuse ;  /* 0x0000000b7b7b7220 */ /* 0x080fe20000410000 */
[-C--:B------:R-:W-:Y:S01]  /*a5d0*/  FMUL.FTZ R126, R126, R11.reuse ;  /* 0x0000000b7e7e7220 */ /* 0x080fe20000410000 */
[----:B------:R0:W4:Y:S01]  /*a5e0*/  MUFU.EX2 R166, R160 ;  /* 0x000000a000a67308 */ /* 0x0001220000000800 */
[----:B-----5:R-:W-:Y:S01]  /*a5f0*/  FADD.FTZ R15, R177, R162 ;  /* 0x000000a2b10f7221 */ /* 0x020fe20000010000 */
[-C--:B------:R-:W-:Y:S01]  /*a600*/  FMUL.FTZ R127, R127, R11.reuse ;  /* 0x0000000b7f7f7220 */ /* 0x080fe20000410000 */
[-C--:B------:R-:W-:Y:S01]  /*a610*/  FMUL.FTZ R130, R130, R11.reuse ;  /* 0x0000000b82827220 */ /* 0x080fe20000410000 */
[-C--:B------:R-:W-:Y:S01]  /*a620*/  FMUL.FTZ R131, R131, R11.reuse ;  /* 0x0000000b83837220 */ /* 0x080fe20000410000 */
[-C--:B------:R-:W-:Y:S01]  /*a630*/  FMUL.FTZ R134, R134, R11.reuse ;  /* 0x0000000b86867220 */ /* 0x080fe20000410000 */
[-C--:B------:R-:W-:Y:S01]  /*a640*/  FMUL.FTZ R135, R135, R11.reuse ;  /* 0x0000000b87877220 */ /* 0x080fe20000410000 */
[-C--:B------:R-:W-:Y:S01]  /*a650*/  FMUL.FTZ R138, R138, R11.reuse ;  /* 0x0000000b8a8a7220 */ /* 0x080fe20000410000 */
[----:B------:R-:W5:Y:S01]  /*a660*/  MUFU.EX2 R180, R180 ;  /* 0x000000b400b47308 */ /* 0x000f620000000800 */
[----:B---3--:R-:W-:Y:S01]  /*a670*/  FADD.FTZ R13, R165, R158 ;  /* 0x0000009ea50d7221 */ /* 0x008fe20000010000 */
[----:B------:R-:W-:Y:S01]  /*a680*/  F2FP.BF16.F32.PACK_AB R158, R171, R170 ;  /* 0x000000aaab9e723e */ /* 0x000fe200000010ff */
[-C--:B------:R-:W-:Y:S01]  /*a690*/  FMUL.FTZ R139, R139, R11.reuse ;  /* 0x0000000b8b8b7220 */ /* 0x080fe20000410000 */
[----:B0-----:R-:W-:Y:S01]  /*a6a0*/  F2FP.BF16.F32.PACK_AB R160, R175, R168 ;  /* 0x000000a8afa0723e */ /* 0x001fe200000010ff */
[-C--:B------:R-:W-:Y:S01]  /*a6b0*/  FMUL.FTZ R142, R142, R11.reuse ;  /* 0x0000000b8e8e7220 */ /* 0x080fe20000410000 */
[-C--:B------:R-:W-:Y:S01]  /*a6c0*/  FMUL.FTZ R143, R143, R11.reuse ;  /* 0x0000000b8f8f7220 */ /* 0x080fe20000410000 */
[----:B------:R2:W-:Y:S01]  /*a6d0*/  STSM.16.M88.4 [R23], R156 ;  /* 0x0000009c17007844 */ /* 0x0005e20000000200 */
[----:B------:R0:W3:Y:S01]  /*a6e0*/  MUFU.EX2 R12, R161 ;  /* 0x000000a1000c7308 */ /* 0x0000e20000000800 */
[----:B----4-:R-:W-:Y:S01]  /*a6f0*/  FADD.FTZ R15, R166, R15 ;  /* 0x0000000fa60f7221 */ /* 0x010fe20000010000 */
[-C--:B------:R-:W-:Y:S01]  /*a700*/  FMUL.FTZ R146, R146, R11.reuse ;  /* 0x0000000b92927220 */ /* 0x080fe20000410000 */
[-C--:B------:R-:W-:Y:S01]  /*a710*/  FMUL.FTZ R147, R147, R11.reuse ;  /* 0x0000000b93937220 */ /* 0x080fe20000410000 */
[-C--:B------:R-:W-:Y:S01]  /*a720*/  FMUL.FTZ R150, R150, R11.reuse ;  /* 0x0000000b96967220 */ /* 0x080fe20000410000 */
[----:B------:R-:W-:-:S03]  /*a730*/  FMUL.FTZ R151, R151, R11 ;  /* 0x0000000b97977220 */ /* 0x000fc60000410000 */
[----:B------:R-:W4:Y:S01]  /*a740*/  MUFU.EX2 R169, R169 ;  /* 0x000000a900a97308 */ /* 0x000f220000000800 */
[C---:B-----5:R-:W-:Y:S01]  /*a750*/  FADD.FTZ R14, R180.reuse, R13 ;  /* 0x0000000db40e7221 */ /* 0x060fe20000010000 */
[----:B------:R-:W-:Y:S02]  /*a760*/  F2FP.BF16.F32.PACK_AB R162, R180, R165 ;  /* 0x000000a5b4a2723e */ /* 0x000fe400000010ff */
[----:B0-----:R-:W-:Y:S02]  /*a770*/  F2FP.BF16.F32.PACK_AB R161, R183, R182 ;  /* 0x000000b6b7a1723e */ /* 0x001fe400000010ff */
[----:B------:R-:W-:Y:S02]  /*a780*/  F2FP.BF16.F32.PACK_AB R165, R166, R177 ;  /* 0x000000b1a6a5723e */ /* 0x000fe400000010ff */
[----:B------:R-:W0:Y:S01]  /*a790*/  MUFU.EX2 R167, R191 ;  /* 0x000000bf00a77308 */ /* 0x000e220000000800 */
[----:B---3--:R-:W-:Y:S01]  /*a7a0*/  FADD.FTZ R4, R12, R15 ;  /* 0x0000000f0c047221 */ /* 0x008fe20000010000 */
[----:B------:R2:W-:Y:S06]  /*a7b0*/  STSM.16.M88.4 [R19], R160 ;  /* 0x000000a013007844 */ /* 0x0005ec0000000200 */
[----:B------:R-:W3:Y:S01]  /*a7c0*/  MUFU.EX2 R172, R172 ;  /* 0x000000ac00ac7308 */ /* 0x000ee20000000800 */
[----:B----4-:R-:W-:-:S07]  /*a7d0*/  FADD.FTZ R13, R169, R14 ;  /* 0x0000000ea90d7221 */ /* 0x010fce0000010000 */
[----:B------:R-:W4:Y:S01]  /*a7e0*/  MUFU.EX2 R173, R173 ;  /* 0x000000ad00ad7308 */ /* 0x000f220000000800 */
[C---:B0-----:R-:W-:Y:S01]  /*a7f0*/  FADD.FTZ R4, R167.reuse, R4 ;  /* 0x00000004a7047221 */ /* 0x041fe20000010000 */
[----:B------:R-:W-:-:S06]  /*a800*/  F2FP.BF16.F32.PACK_AB R167, R167, R12 ;  /* 0x0000000ca7a7723e */ /* 0x000fcc00000010ff */
[----:B------:R-:W0:Y:S01]  /*a810*/  MUFU.EX2 R176, R176 ;  /* 0x000000b000b07308 */ /* 0x000e220000000800 */
[C---:B---3--:R-:W-:Y:S01]  /*a820*/  FADD.FTZ R14, R172.reuse, R13 ;  /* 0x0000000dac0e7221 */ /* 0x048fe20000010000 */
[----:B------:R-:W-:-:S03]  /*a830*/  F2FP.BF16.F32.PACK_AB R164, R172, R169 ;  /* 0x000000a9aca4723e */ /* 0x000fc600000010ff */
[----:B----4-:R-:W-:Y:S01]  /*a840*/  FADD.FTZ R3, R173, R14 ;  /* 0x0000000ead037221 */ /* 0x010fe20000010000 */
[----:B0-----:R-:W-:-:S03]  /*a850*/  F2FP.BF16.F32.PACK_AB R166, R176, R173 ;  /* 0x000000adb0a6723e */ /* 0x001fc600000010ff */
[----:B------:R-:W-:Y:S02]  /*a860*/  FADD.FTZ R3, R176, R3 ;  /* 0x00000003b0037221 */ /* 0x000fe40000010000 */
[----:B------:R2:W-:Y:S01]  /*a870*/  STSM.16.M88.4 [R22], R164 ;  /* 0x000000a416007844 */ /* 0x0005e20000000200 */
[----:B------:R-:W-:Y:S05]  /*a880*/  @!P0 BRA `(.L_x_4944) ;  /* 0x0000000000048947 */ /* 0x000fea0003800000 */
[----:B------:R-:W-:Y:S01]  /*a890*/  BPT.TRAP 0x1 ;  /* 0x000000040000795c */ /* 0x000fe20000300000 */
.L_x_4944:
[----:B------:R0:W3:Y:S01]  /*a8a0*/  SYNCS.PHASECHK.TRANS64.TRYWAIT P2, [UR21+0x28c50], R8 ;  /* 0x028c5008ff0075a7 */ /* 0x0000e20008040155 */
[----:B------:R-:W-:Y:S05]  /*a8b0*/  @!P0 BRA `(.L_x_4945) ;  /* 0x0000000000048947 */ /* 0x000fea0003800000 */
[----:B------:R-:W-:Y:S01]  /*a8c0*/  BPT.TRAP 0x1 ;  /* 0x000000040000795c */ /* 0x000fe20000300000 */
.L_x_4945:
[----:B---3--:R-:W-:Y:S05]  /*a8d0*/  @P2 BRA `(.L_x_4946) ;  /* 0x0000000000082947 */ /* 0x008fea0003800000 */
[----:B------:R-:W3:Y:S02]  /*a8e0*/  SYNCS.PHASECHK.TRANS64.TRYWAIT P2, [UR21+0x28c50], R8 ;  /* 0x028c5008ff0075a7 */ /* 0x000ee40008040155 */
[----:B---3--:R-:W-:Y:S05]  /*a8f0*/  @!P2 BRA `(.L_x_4947) ;  /* 0x000000a400aca947 */ /* 0x008fea0003800000 */
.L_x_4946:
        /* <DEDUP_REMOVED lines=34> */
.L_x_4948:
[----:B------:R-:W-:Y:S01]  /*ab20*/  UIADD3 UR21, UR21, 0x28c60, URZ ;  /* 0x00028c6015157890 */ /* 0x000fe2000fffe03f */
[----:B---3--:R-:W-:Y:S01]  /*ab30*/  IMAD.MOV.U32 R11, RZ, RZ, R6 ;  /* 0x000000ffff0b7224 */ /* 0x008fe200078e0006 */
[----:B------:R-:W-:Y:S01]  /*ab40*/  UMOV UR22, UR38 ;  /* 0x0000002600167c82 */ /* 0x000fe20008000000 */
[----:B------:R-:W-:Y:S01]  /*ab50*/  IMAD.MOV.U32 R10, RZ, RZ, R5 ;  /* 0x000000ffff0a7224 */ /* 0x000fe200078e0005 */
[----:B------:R-:W-:-:S09]  /*ab60*/  UPRMT UR21, UR40, 0x654, UR21 ;  /* 0x0000065428157896 */ /* 0x000fd20008000015 */
[----:B------:R-:W-:Y:S01]  /*ab70*/  SYNCS.ARRIVE.TRANS64.RED.A1T0 RZ, [UR21], RZ ;  /* 0x000000ffffff79a7 */ /* 0x000fe20008100415 */
[----:B------:R-:W-:Y:S05]  /*ab80*/  @P1 BRA `(.L_x_4949) ;  /* 0xffffffe000d81947 */ /* 0x000fea000383ffff */
[----:B01----:R-:W-:-:S07]  /*ab90*/  IMAD.MOV.U32 R8, RZ, RZ, R9 ;  /* 0x000000ffff087224 */ /* 0x003fce00078e0009 */
.L_x_4938:
[----:B------:R-:W-:-:S13]  /*aba0*/  ISETP.GE.AND P1, PT, R8, UR47, PT ;  /* 0x0000002f08007c0c */ /* 0x000fda000bf26270 */
[----:B------:R-:W-:Y:S05]  /*abb0*/  @!P1 BRA `(.L_x_4950) ;  /* 0x0000002800109947 */ /* 0x000fea0003800000 */
[----:B------:R-:W-:Y:S01]  /*abc0*/  IMAD.MOV.U32 R12, RZ, RZ, R6 ;  /* 0x000000ffff0c7224 */ /* 0x000fe200078e0006 */
[----:B------:R-:W-:Y:S01]  /*abd0*/  UMOV UR27, UR38 ;  /* 0x00000026001b7c82 */ /* 0x000fe20008000000 */
[----:B------:R-:W-:Y:S01]  /*abe0*/  IMAD.MOV.U32 R9, RZ, RZ, R5 ;  /* 0x000000ffff097224 */ /* 0x000fe200078e0005 */
[----:B------:R-:W-:Y:S01]  /*abf0*/  ULDC UR22, c[0x0][0x9e4] ;  /* 0x0002790000167ab9 */ /* 0x000fe20000000800 */
[----:B------:R-:W-:Y:S01]  /*ac00*/  ULDC UR23, c[0x0][0x9dc] ;  /* 0x0002770000177ab9 */ /* 0x000fe20000000800 */
[----:B------:R-:W-:Y:S01]  /*ac10*/  ULDC UR24, c[0x0][0x288] ;  /* 0x0000a20000187ab9 */ /* 0x000fe20000000800 */
[----:B------:R-:W-:Y:S01]  /*ac20*/  ULDC UR25, c[0x0][0x9d8] ;  /* 0x0002760000197ab9 */ /* 0x000fe20000000800 */
[----:B------:R-:W-:Y:S01]  /*ac30*/  ULDC UR21, c[0x0][0x988] ;  /* 0x0002620000157ab9 */ /* 0x000fe20000000800 */
[----:B------:R-:W-:-:S05]  /*ac40*/  ULDC UR26, c[0x0][0x9e0] ;  /* 0x00027800001a7ab9 */ /* 0x000fca0000000800 */
.L_x_4969:
[----:B------:R-:W-:-:S04]  /*ac50*/  UIADD3 UR38, UR27, 0x1, URZ ;  /* 0x000000011b267890 */ /* 0x000fc8000fffe03f */
[----:B------:R-:W-:-:S04]  /*ac60*/  UISETP.NE.AND UP0, UPT, UR38, 0x2, UPT ;  /* 0x000000022600788c */ /* 0x000fc8000bf05270 */
[----:B------:R-:W-:Y:S02]  /*ac70*/  USEL UR6, URZ, 0x1, UP0 ;  /* 0x000000013f067887 */ /* 0x000fe40008000000 */
[----:B------:R-:W-:Y:S02]  /*ac80*/  USEL UR38, UR38, URZ, UP0 ;  /* 0x0000003f26267287 */ /* 0x000fe40008000000 */
[----:B------:R-:W-:Y:S01]  /*ac90*/  ULOP3.LUT UR37, UR37, UR6, URZ, 0x3c, !UPT ;  /* 0x0000000625257292 */ /* 0x000fe2000f8e3c3f */
[----:B-12---:R-:W-:Y:S11]  /*aca0*/  @!P0 BRA `(.L_x_4951) ;  /* 0x0000000000048947 */ /* 0x006ff60003800000 */
[----:B------:R-:W-:Y:S01]  /*acb0*/  BPT.TRAP 0x1 ;  /* 0x000000040000795c */ /* 0x000fe20000300000 */
.L_x_4951:
[----:B------:R-:W-:Y:S01]  /*acc0*/  ULEA UR20, UR38, UR42, 0x3 ;  /* 0x0000002a26147291 */ /* 0x000fe2000f8e183f */
[----:B------:R-:W-:-:S04]  /*acd0*/  MOV R7, UR37 ;  /* 0x0000002500077c02 */ /* 0x000fc80008000f00 */
[----:B------:R-:W-:-:S04]  /*ace0*/  SHF.L.U32 R7, R7, 0x1f, RZ ;  /* 0x0000001f07077819 */ /* 0x000fc800000006ff */
[----:B------:R1:W3:Y:S01]  /*acf0*/  SYNCS.PHASECHK.TRANS64.TRYWAIT P1, [UR20+0x28c30], R7 ;  /* 0x028c3007ff0075a7 */ /* 0x0002e20008020154 */
[----:B------:R-:W-:Y:S05]  /*ad00*/  @!P0 BRA `(.L_x_4952) ;  /* 0x0000000000048947 */ /* 0x000fea0003800000 */
[----:B------:R-:W-:Y:S01]  /*ad10*/  BPT.TRAP 0x1 ;  /* 0x000000040000795c */ /* 0x000fe20000300000 */
.L_x_4952:
[----:B---3--:R-:W-:Y:S05]  /*ad20*/  @P1 BRA `(.L_x_4953) ;  /* 0x0000000000081947 */ /* 0x008fea0003800000 */
[----:B------:R-:W3:Y:S02]  /*ad30*/  SYNCS.PHASECHK.TRANS64.TRYWAIT P1, [UR20+0x28c30], R7 ;  /* 0x028c3007ff0075a7 */ /* 0x000ee40008020154 */
[----:B---3--:R-:W-:Y:S05]  /*ad40*/  @!P1 BRA `(.L_x_4954) ;  /* 0x000000a000b09947 */ /* 0x008fea0003800000 */
.L_x_4953:
[----:B------:R-:W-:Y:S01]  /*ad50*/  R2UR UR18, R0 ;  /* 0x00000000001272ca */ /* 0x000fe200000e0000 */
[----:B0-2---:R-:W-:Y:S01]  /*ad60*/  WARPGROUP.ARRIVE ;  /* 0x00000000000079c5 */ /* 0x005fe20000000000 */
        /* <DEDUP_REMOVED lines=21> */
.L_x_4955:
[----:B------:R-:W-:Y:S01]  /*aec0*/  UISETP.NE.AND UP1, UPT, UR51, URZ, UPT ;  /* 0x0000003f3300728c */ /* 0x000fe2000bf25270 */
[----:B------:R-:W-:Y:S01]  /*aed0*/  FMUL.FTZ R14, R158, UR25 ;  /* 0x000000199e0e7c20 */ /* 0x000fe20008410000 */
[----:B------:R-:W-:Y:S01]  /*aee0*/  FMUL.FTZ R21, R163, UR25 ;  /* 0x00000019a3157c20 */ /* 0x000fe20008410000 */
[----:B------:R-:W-:Y:S01]  /*aef0*/  FMUL.FTZ R158, R178, UR25 ;  /* 0x00000019b29e7c20 */ /* 0x000fe20008410000 */
[----:B------:R-:W-:Y:S01]  /*af00*/  VIADD R163, R185, UR44 ;  /* 0x0000002cb9a37c36 */ /* 0x000fe20008000000 */
[----:B------:R-:W0:Y:S01]  /*af10*/  LDC R178, c[0x0][0x2f0] ;  /* 0x0000bc00ffb27b82 */ /* 0x000e220000000800 */
[----:B------:R-:W-:Y:S01]  /*af20*/  PLOP3.LUT P1, PT, PT, PT, UP1, 0x80, 0x0 ;  /* 0x000000000000781c */ /* 0x000fe20003f2f018 */
[----:B------:R-:W-:Y:S01]  /*af30*/  FMUL.FTZ R192, R156, UR25 ;  /* 0x000000199cc07c20 */ /* 0x000fe20008410000 */
[----:B------:R-:W-:Y:S01]  /*af40*/  PLOP3.LUT P2, PT, PT, PT, UP1, 0x80, 0x0 ;  /* 0x000000000000781c */ /* 0x000fe20003f4f018 */
[----:B------:R-:W-:Y:S01]  /*af50*/  FMUL.FTZ R197, R165, UR25 ;  /* 0x00000019a5c57c20 */ /* 0x000fe20008410000 */
[----:B------:R-:W-:Y:S01]  /*af60*/  FMUL.FTZ R156, R174, UR25 ;  /* 0x00000019ae9c7c20 */ /* 0x000fe20008410000 */
[----:B------:R-:W-:Y:S01]  /*af70*/  @UP1 ULDC UR6, c[0x0][0x44c] ;  /* 0x0001130000061ab9 */ /* 0x000fe20000000800 */
[----:B------:R-:W-:Y:S01]  /*af80*/  FMUL.FTZ R174, R177, UR25 ;  /* 0x00000019b1ae7c20 */ /* 0x000fe20008410000 */
[----:B------:R-:W-:Y:S01]  /*af90*/  FMUL.FTZ R13, R155, UR25 ;  /* 0x000000199b0d7c20 */ /* 0x000fe20008410000 */
[----:B------:R-:W-:-:S02]  /*afa0*/  IMAD.SHL.U32 R177, R8, 0x40, RZ ;  /* 0x0000004008b17824 */ /* 0x000fc400078e00ff */
[----:B------:R-:W-:Y:S01]  /*afb0*/  FMUL.FTZ R155, R171, UR25 ;  /* 0x00000019ab9b7c20 */ /* 0x000fe20008410000 */
[----:B------:R-:W-:Y:S01]  /*afc0*/  UISETP.NE.AND UP0, UPT, UR50, URZ, UPT ;  /* 0x0000003f3200728c */ /* 0x000fe2000bf05270 */
[----:B------:R-:W-:Y:S01]  /*afd0*/  FMUL.FTZ R171, R172, UR25 ;  /* 0x00000019acab7c20 */ /* 0x000fe20008410000 */
[----:B------:R-:W-:Y:S01]  /*afe0*/  FMUL.FTZ R193, R157, UR25 ;  /* 0x000000199dc17c20 */ /* 0x000fe20008410000 */
[----:B------:R-:W-:Y:S01]  /*aff0*/  @P1 IMAD.HI.U32 R10, R163, UR6, RZ ;  /* 0x00000006a30a1c27 */ /* 0x000fe2000f8e00ff */
[----:B------:R-:W-:-:S03]  /*b000*/  @UP1 ULDC UR6, c[0x0][0x450] ;  /* 0x0001140000061ab9 */ /* 0x000fc60000000800 */
[----:B------:R-:W-:Y:S01]  /*b010*/  FMUL.FTZ R172, R173, UR25 ;  /* 0x00000019adac7c20 */ /* 0x000fe20008410000 */
[----:B------:R-:W-:Y:S01]  /*b020*/  FMUL.FTZ R191, R152, UR25 ;  /* 0x0000001998bf7c20 */ /* 0x000fe20008410000 */
[----:B------:R-:W-:Y:S01]  /*b030*/  FMUL.FTZ R5, R153, UR25 ;  /* 0x0000001999057c20 */ /* 0x000fe20008410000 */
[----:B------:R-:W-:Y:S01]  /*b040*/  @P2 SHF.R.U32.HI R163, RZ, UR6, R10 ;  /* 0x00000006ffa32c19 */ /* 0x000fe2000801160a */
[----:B------:R-:W-:Y:S01]  /*b050*/  UIADD3 UR6, UR20, 0x28c40, URZ ;  /* 0x00028c4014067890 */ /* 0x000fe2000fffe03f */
[----:B---3--:R-:W-:Y:S01]  /*b060*/  FMUL.FTZ R6, R154, UR25 ;  /* 0x000000199a067c20 */ /* 0x008fe20008410000 */
[----:B------:R-:W-:Y:S01]  /*b070*/  FMUL.FTZ R15, R159, UR25 ;  /* 0x000000199f0f7c20 */ /* 0x000fe20008410000 */
[----:B------:R-:W-:Y:S01]  /*b080*/  FMUL.FTZ R194, R160, UR25 ;  /* 0x00000019a0c27c20 */ /* 0x000fe20008410000 */
[----:B------:R-:W2:Y:S01]  /*b090*/  SHFL.IDX PT, R165, R163, RZ, 0x1c1f ;  /* 0x001c1fffa3a57589 */ /* 0x000ea200000e0000 */
[----:B------:R-:W-:Y:S01]  /*b0a0*/  UPRMT UR6, UR40, 0x654, UR6 ;  /* 0x0000065428067896 */ /* 0x000fe20008000006 */
        /* <DEDUP_REMOVED lines=14> */
[----:B------:R-:W-:Y:S01]  /*b190*/  IADD3 R11, -R2, 0x1, -R177 ;  /* 0x00000001020b7810 */ /* 0x000fe20007ffe9b1 */
[----:B------:R-:W-:Y:S01]  /*b1a0*/  FMUL.FTZ R161, R183, UR25 ;  /* 0x00000019b7a17c20 */ /* 0x000fe20008410000 */
[----:B------:R-:W-:Y:S01]  /*b1b0*/  PLOP3.LUT P1, PT, PT, PT, UP0, 0x40, 0x0 ;  /* 0x000000000000781c */ /* 0x000fe20003f2e808 */
[----:B------:R-:W3:Y:S01]  /*b1c0*/  MUFU.TANH R191, R191 ;  /* 0x000000bf00bf7308 */ /* 0x000ee20000002400 */
[----:B------:R-:W-:Y:S01]  /*b1d0*/  SYNCS.ARRIVE.TRANS64.RED.A1T0 RZ, [UR6], RZ ;  /* 0x000000ffffff79a7 */ /* 0x000fe20008100406 */
[----:B0-----:R-:W-:Y:S01]  /*b1e0*/  IMAD R11, R178, UR49, R11 ;  /* 0x00000031b20b7c24 */ /* 0x001fe2000f8e020b */
[----:B------:R-:W-:-:S03]  /*b1f0*/  ULOP3.LUT UR6, URZ, UR23, URZ, 0x33, !UPT ;  /* 0x000000173f067292 */ /* 0x000fc6000f8e333f */
[----:B------:R-:W-:Y:S02]  /*b200*/  VIADD R11, R11, -UR24 ;  /* 0x800000180b0b7c36 */ /* 0x000fe40008000000 */
[----:B------:R-:W0:Y:S02]  /*b210*/  MUFU.TANH R5, R5 ;  /* 0x0000000500057308 */ /* 0x000e240000002400 */
[C---:B------:R-:W-:Y:S02]  /*b220*/  VIADD R182, R11.reuse, UR26 ;  /* 0x0000001a0bb67c36 */ /* 0x040fe40008000000 */
[----:B------:R-:W-:-:S03]  /*b230*/  VIADD R183, R11, UR6 ;  /* 0x000000060bb77c36 */ /* 0x000fc60008000000 */
[----:B--2---:R-:W-:Y:S01]  /*b240*/  IADD3 R179, R182, R165, RZ ;  /* 0x000000a5b6b37210 */ /* 0x004fe20007ffe0ff */
        /* <DEDUP_REMOVED lines=31> */
[----:B--234-:R-:W-:Y:S05]  /*b440*/  @P1 BRA `(.L_x_4956) ;  /* 0x00000000005c1947 */ /* 0x01cfea0003800000 */
[----:B------:R-:W-:Y:S01]  /*b450*/  IMAD R10, R178, UR49, R165 ;  /* 0x00000031b20a7c24 */ /* 0x000fe2000f8e02a5 */
[----:B------:R-:W-:Y:S03]  /*b460*/  BSSY B0, `(.L_x_4957) ;  /* 0x0000011000007945 */ /* 0x000fe60003800000 */
[----:B------:R-:W-:-:S05]  /*b470*/  VIADD R162, R10, -UR24 ;  /* 0x800000180aa27c36 */ /* 0x000fca0008000000 */
[----:B------:R-:W-:-:S13]  /*b480*/  ISETP.GT.AND P1, PT, R162, -0x1, PT ;  /* 0xffffffffa200780c */ /* 0x000fda0003f24270 */
[----:B------:R-:W-:Y:S05]  /*b490*/  @P1 BRA `(.L_x_4958) ;  /* 0x0000000000201947 */ /* 0x000fea0003800000 */
[----:B------:R-:W-:Y:S01]  /*b4a0*/  IMAD.U32 R164, RZ, RZ, UR22 ;  /* 0x00000016ffa47e24 */ /* 0x000fe2000f8e00ff */
[----:B------:R-:W-:-:S04]  /*b4b0*/  LOP3.LUT R165, RZ, R162, RZ, 0x33, !PT ;  /* 0x000000a2ffa57212 */ /* 0x000fc800078e33ff */
[----:B------:R-:W-:-:S13]  /*b4c0*/  ISETP.NE.AND P1, PT, R164, 0x1, PT ;  /* 0x00000001a400780c */ /* 0x000fda0003f25270 */
[----:B------:R-:W2:Y:S02]  /*b4d0*/  @P1 LDC.64 R10, c[0x0][0x9e8] ;  /* 0x00027a00ff0a1b82 */ /* 0x000ea40000000a00 */
[----:B--2---:R-:W-:-:S05]  /*b4e0*/  @P1 IMAD.HI.U32 R10, R165, R10, RZ ;  /* 0x0000000aa50a1227 */ /* 0x004fca00078e00ff */
[----:B------:R-:W-:-:S04]  /*b4f0*/  @P1 SHF.R.U32.HI R165, RZ, R11, R10 ;  /* 0x0000000bffa51219 */ /* 0x000fc8000001160a */
[----:B------:R-:W-:Y:S01]  /*b500*/  LOP3.LUT R162, RZ, R165, RZ, 0x33, !PT ;  /* 0x000000a5ffa27212 */ /* 0x000fe200078e33ff */
[----:B------:R-:W-:Y:S06]  /*b510*/  BRA `(.L_x_4959) ;  /* 0x0000000000147947 */ /* 0x000fec0003800000 */
.L_x_4958:
[----:B------:R-:W-:-:S05]  /*b520*/  IMAD.U32 R164, RZ, RZ, UR22 ;  /* 0x00000016ffa47e24 */ /* 0x000fca000f8e00ff */
[----:B------:R-:W-:-:S13]  /*b530*/  ISETP.NE.AND P1, PT, R164, 0x1, PT ;  /* 0x00000001a400780c */ /* 0x000fda0003f25270 */
[----:B------:R-:W2:Y:S02]  /*b540*/  @P1 LDC.64 R10, c[0x0][0x9e8] ;  /* 0x00027a00ff0a1b82 */ /* 0x000ea40000000a00 */
[----:B--2---:R-:W-:-:S05]  /*b550*/  @P1 IMAD.HI.U32 R10, R162, R10, RZ ;  /* 0x0000000aa20a1227 */ /* 0x004fca00078e00ff */
[----:B------:R-:W-:-:S07]  /*b560*/  @P1 SHF.R.U32.HI R162, RZ, R11, R10 ;  /* 0x0000000bffa21219 */ /* 0x000fce000001160a */
.L_x_4959:
[----:B------:R-:W-:Y:S05]  /*b570*/  BSYNC B0 ;  /* 0x0000000000007941 */ /* 0x000fea0003800000 */
.L_x_4957:
[----:B------:R-:W-:-:S04]  /*b580*/  IMAD R11, R162, R164, -R177 ;  /* 0x000000a4a20b7224 */ /* 0x000fc800078e0ab1 */
[----:B------:R-:W-:-:S05]  /*b590*/  IMAD.IADD R10, R11, 0x1, -R2 ;  /* 0x000000010b0a7824 */ /* 0x000fca00078e0a02 */
[----:B------:R-:W-:Y:S02]  /*b5a0*/  VIADDMNMX R179, R10, R164, R179, PT ;  /* 0x000000a40ab37246 */ /* 0x000fe400038001b3 */
[----:B------:R-:W-:-:S07]  /*b5b0*/  VIMNMX R181, R181, R10, !PT ;  /* 0x0000000ab5b57248 */ /* 0x000fce0007fe0100 */
.L_x_4956:
[----:B------:R-:W-:Y:S01]  /*b5c0*/  ISETP.GT.AND P1, PT, R8, -0x1, PT ;  /* 0xffffffff0800780c */ /* 0x000fe20003f24270 */
[----:B------:R2:W3:Y:S01]  /*b5d0*/  SHFL.IDX PT, R11, R163, 0x1, 0x1c1f ;  /* 0x003c1f00a30b7f89 */ /* 0x0004e200000e0000 */
[----:B------:R-:W-:Y:S02]  /*b5e0*/  UISETP.NE.AND UP0, UPT, UR50, URZ, UPT ;  /* 0x0000003f3200728c */ /* 0x000fe4000bf05270 */
[C---:B------:R-:W-:Y:S02]  /*b5f0*/  ISETP.GT.AND P4, PT, R181.reuse, 0x1, P1 ;  /* 0x00000001b500780c */ /* 0x040fe40000f84270 */
[----:B------:R-:W-:Y:S02]  /*b600*/  ISETP.GT.AND P5, PT, R181, RZ, P1 ;  /* 0x000000ffb500720c */ /* 0x000fe40000fa4270 */
[C---:B------:R-:W-:Y:S02]  /*b610*/  ISETP.LT.OR P4, PT, R179.reuse, 0x2, P4 ;  /* 0x00000002b300780c */ /* 0x040fe40002781670 */
[----:B------:R-:W-:-:S02]  /*b620*/  ISETP.LT.OR P5, PT, R179, 0x1, P5 ;  /* 0x00000001b300780c */ /* 0x000fc40002fa1670 */
[----:B0-----:R-:W-:Y:S02]  /*b630*/  FSEL R162, R5, -INF , !P4 ;  /* 0xff80000005a27808 */ /* 0x001fe40006000000 */
[----:B------:R-:W-:Y:S02]  /*b640*/  ISETP.GT.AND P4, PT, R181, 0x18, P1 ;  /* 0x00000018b500780c */ /* 0x000fe40000f84270 */
[----:B------:R-:W-:Y:S02]  /*b650*/  FSEL R180, R191, -INF , !P5 ;  /* 0xff800000bfb47808 */ /* 0x000fe40006800000 */
[----:B------:R-:W-:Y:S02]  /*b660*/  ISETP.LT.OR P4, PT, R179, 0x19, P4 ;  /* 0x00000019b300780c */ /* 0x000fe40002781670 */
[C---:B------:R-:W-:Y:S02]  /*b670*/  ISETP.GT.AND P6, PT, R181.reuse, 0x8, P1 ;  /* 0x00000008b500780c */ /* 0x040fe40000fc4270 */
[----:B------:R-:W-:-:S02]  /*b680*/  ISETP.GT.AND P2, PT, R181, 0x9, P1 ;  /* 0x00000009b500780c */ /* 0x000fc40000f44270 */
[C---:B------:R-:W-:Y:S02]  /*b690*/  ISETP.GT.AND P3, PT, R181.reuse, 0x10, P1 ;  /* 0x00000010b500780c */ /* 0x040fe40000f64270 */
[C---:B------:R-:W-:Y:S02]  /*b6a0*/  ISETP.GT.AND P5, PT, R181.reuse, 0x11, P1 ;  /* 0x00000011b500780c */ /* 0x040fe40000fa4270 */
[----:B------:R-:W-:Y:S02]  /*b6b0*/  FSEL R167, R196, -INF , !P4 ;  /* 0xff800000c4a77808 */ /* 0x000fe40006000000 */
[----:B------:R-:W-:Y:S02]  /*b6c0*/  ISETP.GT.AND P4, PT, R181, 0x29, P1 ;  /* 0x00000029b500780c */ /* 0x000fe40000f84270 */
[C---:B------:R-:W-:Y:S02]  /*b6d0*/  ISETP.LT.OR P6, PT, R179.reuse, 0x9, P6 ;  /* 0x00000009b300780c */ /* 0x040fe400037c1670 */
[----:B------:R-:W-:-:S02]  /*b6e0*/  ISETP.LT.OR P2, PT, R179, 0xa, P2 ;  /* 0x0000000ab300780c */ /* 0x000fc40001741670 */
[C---:B------:R-:W-:Y:S02]  /*b6f0*/  ISETP.LT.OR P3, PT, R179.reuse, 0x11, P3 ;  /* 0x00000011b300780c */ /* 0x040fe40001f61670 */
[C---:B------:R-:W-:Y:S02]  /*b700*/  ISETP.LT.OR P5, PT, R179.reuse, 0x12, P5 ;  /* 0x00000012b300780c */ /* 0x040fe40002fa1670 */
[----:B------:R-:W-:Y:S02]  /*b710*/  ISETP.LT.OR P4, PT, R179, 0x2a, P4 ;  /* 0x0000002ab300780c */ /* 0x000fe40002781670 */
[----:B--2---:R-:W-:Y:S02]  /*b720*/  FSEL R163, R192, -INF , !P6 ;  /* 0xff800000c0a37808 */ /* 0x004fe40007000000 */
[----:B------:R-:W-:Y:S02]  /*b730*/  FSEL R164, R193, -INF , !P2 ;  /* 0xff800000c1a47808 */ /* 0x000fe40005000000 */
[----:B------:R-:W-:-:S02]  /*b740*/  FSEL R165, R194, -INF , !P3 ;  /* 0xff800000c2a57808 */ /* 0x000fc40005800000 */
        /* <DEDUP_REMOVED lines=19> */
[----:B---3--:R-:W-:Y:S01]  /*b880*/  IMAD.IADD R181, R183, 0x1, R11 ;  /* 0x00000001b7b57824 */ /* 0x008fe200078e020b */
[C---:B------:R-:W-:Y:S02]  /*b890*/  ISETP.LT.OR P6, PT, R179.reuse, 0x31, P6 ;  /* 0x00000031b300780c */ /* 0x040fe400037c1670 */
[C---:B------:R-:W-:Y:S02]  /*b8a0*/  ISETP.LT.OR P2, PT, R179.reuse, 0x32, P2 ;  /* 0x00000032b300780c */ /* 0x040fe40001741670 */
[C---:B------:R-:W-:Y:S02]  /*b8b0*/  ISETP.LT.OR P3, PT, R179.reuse, 0x39, P3 ;  /* 0x00000039b300780c */ /* 0x040fe40001f61670 */
[----:B------:R-:W-:Y:S02]  /*b8c0*/  ISETP.LT.OR P5, PT, R179, 0x3a, P5 ;  /* 0x0000003ab300780c */ /* 0x000fe40002fa1670 */
[----:B------:R-:W-:-:S02]  /*b8d0*/  IADD3 R179, R182, R11, RZ ;  /* 0x0000000bb6b37210 */ /* 0x000fc40007ffe0ff */
[----:B------:R-:W-:Y:S02]  /*b8e0*/  FSEL R173, R173, -INF , !P6 ;  /* 0xff800000adad7808 */ /* 0x000fe40007000000 */
[----:B------:R-:W-:Y:S02]  /*b8f0*/  FSEL R174, R174, -INF , !P2 ;  /* 0xff800000aeae7808 */ /* 0x000fe40005000000 */
[----:B------:R-:W-:Y:S02]  /*b900*/  FSEL R175, R175, -INF , !P3 ;  /* 0xff800000afaf7808 */ /* 0x000fe40005800000 */
[----:B------:R-:W-:Y:S01]  /*b910*/  FSEL R176, R176, -INF , !P5 ;  /* 0xff800000b0b07808 */ /* 0x000fe20006800000 */
[----:B------:R-:W-:Y:S06]  /*b920*/  @P4 BRA `(.L_x_4960) ;  /* 0x00000000005c4947 */ /* 0x000fec0003800000 */
        /* <DEDUP_REMOVED lines=13> */
.L_x_4962:
[----:B------:R-:W-:-:S05]  /*ba00*/  IMAD.U32 R182, RZ, RZ, UR22 ;  /* 0x00000016ffb67e24 */ /* 0x000fca000f8e00ff */
[----:B------:R-:W-:-:S13]  /*ba10*/  ISETP.NE.AND P2, PT, R182, 0x1, PT ;  /* 0x00000001b600780c */ /* 0x000fda0003f45270 */
[----:B------:R-:W0:Y:S02]  /*ba20*/  @P2 LDC.64 R10, c[0x0][0x9e8] ;  /* 0x00027a00ff0a2b82 */ /* 0x000e240000000a00 */
[----:B0-----:R-:W-:-:S05]  /*ba30*/  @P2 IMAD.HI.U32 R10, R178, R10, RZ ;  /* 0x0000000ab20a2227 */ /* 0x001fca00078e00ff */
[----:B------:R-:W-:-:S07]  /*ba40*/  @P2 SHF.R.U32.HI R178, RZ, R11, R10 ;  /* 0x0000000bffb22219 */ /* 0x000fce000001160a */
.L_x_4963:
[----:B------:R-:W-:Y:S05]  /*ba50*/  BSYNC B0 ;  /* 0x0000000000007941 */ /* 0x000fea0003800000 */
.L_x_4961:
[----:B------:R-:W-:-:S04]  /*ba60*/  IMAD R177, R178, R182, -R177 ;  /* 0x000000b6b2b17224 */ /* 0x000fc800078e0ab1 */
[----:B------:R-:W-:-:S05]  /*ba70*/  IMAD.IADD R10, R177, 0x1, -R2 ;  /* 0x00000001b10a7824 */ /* 0x000fca00078e0a02 */
[----:B------:R-:W-:Y:S02]  /*ba80*/  VIADDMNMX R179, R10, R182, R179, PT ;  /* 0x000000b60ab37246 */ /* 0x000fe400038001b3 */
[----:B------:R-:W-:-:S07]  /*ba90*/  VIMNMX R181, R181, R10, !PT ;  /* 0x0000000ab5b57248 */ /* 0x000fce0007fe0100 */
.L_x_4960:
[----:B------:R-:W-:Y:S01]  /*baa0*/  FMNMX.FTZ R5, R180, R9, !PT ;  /* 0x00000009b4057209 */ /* 0x000fe20007810000 */
[----:B------:R-:W-:Y:S01]  /*bab0*/  UMOV UR10, UR21 ;  /* 0x00000015000a7c82 */ /* 0x000fe20008000000 */
[C---:B------:R-:W-:Y:S02]  /*bac0*/  ISETP.GT.AND P3, PT, R181.reuse, RZ, P1 ;  /* 0x000000ffb500720c */ /* 0x040fe40000f64270 */
        /* <DEDUP_REMOVED lines=35> */
[----:B------:R-:W-:Y:S02]  /*bd00*/  FSEL R152, R152, -INF , !P6 ;  /* 0xff80000098987808 */ /* 0x000fe40007000000 */
[----:B------:R-:W-:Y:S02]  /*bd10*/  ISETP.LT.OR P2, PT, R179, 0x1a, P2 ;  /* 0x0000001ab300780c */ /* 0x000fe40001741670 */
[----:B------:R-:W-:Y:S02]  /*bd20*/  ISETP.GT.AND P5, PT, R181, 0x21, P1 ;  /* 0x00000021b500780c */ /* 0x000fe40000fa4270 */
[----:B------:R-:W-:Y:S02]  /*bd30*/  FSEL R153, R153, -INF , !P2 ;  /* 0xff80000099997808 */ /* 0x000fe40005000000 */
[----:B------:R-:W-:Y:S02]  /*bd40*/  ISETP.GT.AND P4, PT, R181, 0x28, P1 ;  /* 0x00000028b500780c */ /* 0x000fe40000f84270 */
[----:B------:R-:W-:-:S02]  /*bd50*/  ISETP.LT.OR P5, PT, R179, 0x22, P5 ;  /* 0x00000022b300780c */ /* 0x000fc40002fa1670 */
[----:B------:R-:W-:Y:S02]  /*bd60*/  ISETP.LT.OR P4, PT, R179, 0x29, P4 ;  /* 0x00000029b300780c */ /* 0x000fe40002781670 */
[----:B------:R-:W-:Y:S02]  /*bd70*/  ISETP.GT.AND P6, PT, R181, 0x29, P1 ;  /* 0x00000029b500780c */ /* 0x000fe40000fc4270 */
[----:B------:R-:W-:Y:S02]  /*bd80*/  FSEL R155, R155, -INF , !P5 ;  /* 0xff8000009b9b7808 */ /* 0x000fe40006800000 */
[----:B0-----:R-:W-:Y:S02]  /*bd90*/  FMNMX.FTZ R11, R10, R5, !PT ;  /* 0x000000050a0b7209 */ /* 0x001fe40007810000 */
[----:B------:R-:W-:Y:S02]  /*bda0*/  FSEL R156, R156, -INF , !P4 ;  /* 0xff8000009c9c7808 */ /* 0x000fe40006000000 */
[C---:B------:R-:W-:Y:S01]  /*bdb0*/  ISETP.GT.AND P2, PT, R181.reuse, 0x30, P1 ;  /* 0x00000030b500780c */ /* 0x040fe20000f44270 */
[----:B------:R-:W0:Y:S01]  /*bdc0*/  SHFL.BFLY PT, R178, R11, 0x1, 0x1f ;  /* 0x0c201f000bb27f89 */ /* 0x000e2200000e0000 */
[----:B------:R-:W-:-:S02]  /*bdd0*/  ISETP.GT.AND P5, PT, R181, 0x31, P1 ;  /* 0x00000031b500780c */ /* 0x000fc40000fa4270 */
[----:B------:R-:W-:Y:S02]  /*bde0*/  ISETP.GT.AND P4, PT, R181, 0x38, P1 ;  /* 0x00000038b500780c */ /* 0x000fe40000f84270 */
[C---:B------:R-:W-:Y:S02]  /*bdf0*/  ISETP.LT.OR P6, PT, R179.reuse, 0x2a, P6 ;  /* 0x0000002ab300780c */ /* 0x040fe400037c1670 */
[C---:B------:R-:W-:Y:S02]  /*be00*/  ISETP.LT.OR P2, PT, R179.reuse, 0x31, P2 ;  /* 0x00000031b300780c */ /* 0x040fe40001741670 */
[C---:B------:R-:W-:Y:S02]  /*be10*/  ISETP.LT.OR P5, PT, R179.reuse, 0x32, P5 ;  /* 0x00000032b300780c */ /* 0x040fe40002fa1670 */
[----:B------:R-:W-:Y:S02]  /*be20*/  ISETP.LT.OR P4, PT, R179, 0x39, P4 ;  /* 0x00000039b300780c */ /* 0x000fe40002781670 */
[----:B------:R-:W-:-:S02]  /*be30*/  FSEL R159, R159, -INF , !P5 ;  /* 0xff8000009f9f7808 */ /* 0x000fc40006800000 */
[----:B------:R-:W-:Y:S02]  /*be40*/  FSEL R160, R160, -INF , !P4 ;  /* 0xff800000a0a07808 */ /* 0x000fe40006000000 */
[----:B0-----:R-:W-:Y:S02]  /*be50*/  FMNMX.FTZ R5, R11, R178, !PT ;  /* 0x000000b20b057209 */ /* 0x001fe40007810000 */
[----:B------:R-:W-:Y:S02]  /*be60*/  FSEL R11, R6, -INF , !P3 ;  /* 0xff800000060b7808 */ /* 0x000fe40005800000 */
[----:B------:R-:W-:Y:S02]  /*be70*/  ISETP.GT.AND P3, PT, R181, 0x20, P1 ;  /* 0x00000020b500780c */ /* 0x000fe40000f64270 */
[----:B------:R-:W-:Y:S02]  /*be80*/  FMNMX.FTZ R6, R11, R12, !PT ;  /* 0x0000000c0b067209 */ /* 0x000fe40007810000 */
[----:B------:R-:W-:-:S02]  /*be90*/  ISETP.LT.OR P3, PT, R179, 0x21, P3 ;  /* 0x00000021b300780c */ /* 0x000fc40001f61670 */
[----:B------:R-:W-:Y:S02]  /*bea0*/  FMNMX.FTZ R177, R13, R6, !PT ;  /* 0x000000060db17209 */ /* 0x000fe40007810000 */
[----:B------:R-:W-:Y:S02]  /*beb0*/  FSEL R154, R154, -INF , !P3 ;  /* 0xff8000009a9a7808 */ /* 0x000fe40005800000 */
[----:B------:R-:W-:Y:S02]  /*bec0*/  FMNMX.FTZ R6, R14, R177, !PT ;  /* 0x000000b10e067209 */ /* 0x000fe40007810000 */
[----:B------:R-:W-:Y:S02]  /*bed0*/  FSETP.NEU.FTZ.AND P3, PT, R5, -INF , PT ;  /* 0xff8000000500780b */ /* 0x000fe40003f7d000 */
[----:B------:R-:W-:Y:S02]  /*bee0*/  FMNMX.FTZ R177, R15, R6, !PT ;  /* 0x000000060fb17209 */ /* 0x000fe40007810000 */
[----:B------:R-:W-:-:S02]  /*bef0*/  ISETP.GT.AND P1, PT, R181, 0x39, P1 ;  /* 0x00000039b500780c */ /* 0x000fc40000f24270 */
[----:B------:R-:W-:Y:S01]  /*bf00*/  FMNMX.FTZ R6, R20, R177, !PT ;  /* 0x000000b114067209 */ /* 0x000fe20007810000 */
[----:B------:R-:W-:Y:S01]  /*bf10*/  FMUL.FTZ R177, R5, UR10 ;  /* 0x0000000a05b17c20 */ /* 0x000fe20008410000 */
[----:B------:R-:W-:Y:S02]  /*bf20*/  FSEL R178, R158, -INF , !P2 ;  /* 0xff8000009eb27808 */ /* 0x000fe40005000000 */
[----:B------:R-:W-:Y:S02]  /*bf30*/  FMNMX.FTZ R183, R21, R6, !PT ;  /* 0x0000000615b77209 */ /* 0x000fe40007810000 */
[----:B------:R-:W-:Y:S02]  /*bf40*/  FSEL R177, R177, RZ, P3 ;  /* 0x000000ffb1b17208 */ /* 0x000fe40001800000 */
[----:B------:R-:W-:Y:S02]  /*bf50*/  FMNMX.FTZ R6, R152, R183, !PT ;  /* 0x000000b798067209 */ /* 0x000fe40007810000 */
[----:B------:R-:W-:Y:S01]  /*bf60*/  ISETP.LT.OR P1, PT, R179, 0x3a, P1 ;  /* 0x0000003ab300780c */ /* 0x000fe20000f21670 */
[--C-:B------:R-:W-:Y:S01]  /*bf70*/  FFMA.FTZ R10, R180, UR10, -R177.reuse ;  /* 0x0000000ab40a7c23 */ /* 0x100fe200080108b1 */
[----:B------:R-:W-:Y:S01]  /*bf80*/  FMNMX.FTZ R183, R153, R6, !PT ;  /* 0x0000000699b77209 */ /* 0x000fe20007810000 */
[--C-:B------:R-:W-:Y:S01]  /*bf90*/  FFMA.FTZ R180, R162, UR10, -R177.reuse ;  /* 0x0000000aa2b47c23 */ /* 0x100fe200080108b1 */
[----:B------:R-:W-:Y:S01]  /*bfa0*/  FSEL R162, R157, -INF , !P6 ;  /* 0xff8000009da27808 */ /* 0x000fe20007000000 */
[----:B------:R-:W-:Y:S01]  /*bfb0*/  FFMA.FTZ R158, R163, UR10, -R177 ;  /* 0x0000000aa39e7c23 */ /* 0x000fe200080108b1 */
[----:B------:R-:W-:Y:S01]  /*bfc0*/  FMNMX.FTZ R6, R154, R183, !PT ;  /* 0x000000b79a067209 */ /* 0x000fe20007810000 */
[----:B------:R0:W-:Y:S01]  /*bfd0*/  MUFU.EX2 R157, R180 ;  /* 0x000000b4009d7308 */ /* 0x0001e20000000800 */
[----:B------:R-:W-:-:S02]  /*bfe0*/  FSEL R179, R161, -INF , !P1 ;  /* 0xff800000a1b37808 */ /* 0x000fc40004800000 */
[----:B------:R-:W-:Y:S02]  /*bff0*/  FMNMX.FTZ R181, R155, R6, !PT ;  /* 0x000000069bb57209 */ /* 0x000fe40007810000 */
[----:B------:R-:W-:Y:S02]  /*c000*/  IADD3 R183, -R17, RZ, RZ ;  /* 0x000000ff11b77210 */ /* 0x000fe40007ffe1ff */
[----:B------:R-:W-:Y:S01]  /*c010*/  FMNMX.FTZ R181, R156, R181, !PT ;  /* 0x000000b59cb57209 */ /* 0x000fe20007810000 */
[----:B------:R-:W-:Y:S01]  /*c020*/  MUFU.EX2 R10, R10 ;  /* 0x0000000a000a7308 */ /* 0x000fe20000000800 */
[--C-:B0-----:R-:W-:Y:S01]  /*c030*/  FFMA.FTZ R180, R164, UR10, -R177.reuse ;  /* 0x0000000aa4b47c23 */ /* 0x101fe200080108b1 */
[--C-:B------:R-:W-:Y:S01]  /*c040*/  FFMA.FTZ R164, R166, UR10, -R177.reuse ;  /* 0x0000000aa6a47c23 */ /* 0x100fe200080108b1 */
[----:B------:R-:W-:Y:S01]  /*c050*/  FMNMX.FTZ R181, R162, R181, !PT ;  /* 0x000000b5a2b57209 */ /* 0x000fe20007810000 */
[--C-:B------:R-:W-:Y:S01]  /*c060*/  FFMA.FTZ R166, R168, UR10, -R177.reuse ;  /* 0x0000000aa8a67c23 */ /* 0x100fe200080108b1 */
[----:B------:R-:W-:Y:S01]  /*c070*/  FFMA.FTZ R168, R170, UR10, -R177 ;  /* 0x0000000aaaa87c23 */ /* 0x000fe200080108b1 */
[----:B------:R-:W-:-:S02]  /*c080*/  FSEL R170, R5, RZ, P3 ;  /* 0x000000ff05aa7208 */ /* 0x000fc40001800000 */
[----:B------:R-:W-:Y:S01]  /*c090*/  FMNMX.FTZ R6, R178, R181, !PT ;  /* 0x000000b5b2067209 */ /* 0x000fe20007810000 */
[----:B------:R-:W-:Y:S01]  /*c0a0*/  MUFU.EX2 R158, R158 ;  /* 0x0000009e009e7308 */ /* 0x000fe20000000800 */
[----:B------:R-:W-:Y:S01]  /*c0b0*/  ISETP.NE.AND P2, PT, R2, R183, PT ;  /* 0x000000b70200720c */ /* 0x000fe20003f45270 */
[----:B------:R-:W-:Y:S01]  /*c0c0*/  FADD.FTZ R9, -R170, R9 ;  /* 0x00000009aa097221 */ /* 0x000fe20000010100 */
[----:B------:R-:W-:-:S03]  /*c0d0*/  FMNMX.FTZ R163, R159, R6, !PT ;  /* 0x000000069fa37209 */ /* 0x000fc60007810000 */
[----:B------:R-:W-:Y:S01]  /*c0e0*/  FMUL.FTZ R9, R9, UR10 ;  /* 0x0000000a09097c20 */ /* 0x000fe20008410000 */
[----:B------:R-:W-:Y:S01]  /*c0f0*/  FMNMX.FTZ R6, R160, R163, !PT ;  /* 0x000000a3a0067209 */ /* 0x000fe20007810000 */
[--C-:B------:R-:W-:Y:S01]  /*c100*/  FFMA.FTZ R163, R165, UR10, -R177.reuse ;  /* 0x0000000aa5a37c23 */ /* 0x100fe200080108b1 */
[----:B------:R0:W-:Y:S01]  /*c110*/  MUFU.EX2 R161, R180 ;  /* 0x000000b400a17308 */ /* 0x0001e20000000800 */
[--C-:B------:R-:W-:Y:S01]  /*c120*/  FFMA.FTZ R165, R167, UR10, -R177.reuse ;  /* 0x0000000aa7a57c23 */ /* 0x100fe200080108b1 */
[----:B------:R-:W-:Y:S01]  /*c130*/  FMNMX.FTZ R6, R179, R6, !PT ;  /* 0x00000006b3067209 */ /* 0x000fe20007810000 */
[--C-:B------:R-:W-:Y:S01]  /*c140*/  FFMA.FTZ R167, R169, UR10, -R177.reuse ;  /* 0x0000000aa9a77c23 */ /* 0x100fe200080108b1 */
[--C-:B------:R-:W-:Y:S01]  /*c150*/  FFMA.FTZ R169, R171, UR10, -R177.reuse ;  /* 0x0000000aaba97c23 */ /* 0x100fe200080108b1 */
[--C-:B------:R-:W-:Y:S01]  /*c160*/  FFMA.FTZ R171, R173, UR10, -R177.reuse ;  /* 0x0000000aadab7c23 */ /* 0x100fe200080108b1 */
[--C-:B------:R-:W-:Y:S01]  /*c170*/  FFMA.FTZ R173, R175, UR10, -R177.reuse ;  /* 0x0000000aafad7c23 */ /* 0x100fe200080108b1 */
[----:B------:R-:W2:Y:S01]  /*c180*/  SHFL.BFLY PT, R181, R6, 0x2, 0x1f ;  /* 0x0c401f0006b57f89 */ /* 0x000ea200000e0000 */
[----:B------:R-:W3:Y:S01]  /*c190*/  MUFU.EX2 R9, R9 ;  /* 0x0000000900097308 */ /* 0x000ee20000000800 */
[--C-:B0-----:R-:W-:Y:S01]  /*c1a0*/  FFMA.FTZ R180, R172, UR10, -R177.reuse ;  /* 0x0000000aacb47c23 */ /* 0x101fe200080108b1 */
[--C-:B------:R-:W-:Y:S01]  /*c1b0*/  FFMA.FTZ R172, R174, UR10, -R177.reuse ;  /* 0x0000000aaeac7c23 */ /* 0x100fe200080108b1 */
[----:B------:R-:W-:-:S05]  /*c1c0*/  FFMA.FTZ R174, R176, UR10, -R177 ;  /* 0x0000000ab0ae7c23 */ /* 0x000fca00080108b1 */
[----:B------:R-:W0:Y:S08]  /*c1d0*/  MUFU.EX2 R163, R163 ;  /* 0x000000a300a37308 */ /* 0x000e300000000800 */
[----:B------:R4:W-:Y:S01]  /*c1e0*/  MUFU.EX2 R170, R180 ;  /* 0x000000b400aa7308 */ /* 0x0009e20000000800 */
[-C--:B---3--:R-:W-:Y:S01]  /*c1f0*/  FMUL.FTZ R24, R24, R9.reuse ;  /* 0x0000000918187220 */ /* 0x088fe20000410000 */
[-C--:B------:R-:W-:Y:S01]  /*c200*/  FMUL.FTZ R25, R25, R9.reuse ;  /* 0x0000000919197220 */ /* 0x080fe20000410000 */
[-C--:B------:R-:W-:Y:S01]  /*c210*/  FMUL.FTZ R28, R28, R9.reuse ;  /* 0x000000091c1c7220 */ /* 0x080fe20000410000 */
[-C--:B------:R-:W-:Y:S01]  /*c220*/  FMUL.FTZ R29, R29, R9.reuse ;  /* 0x000000091d1d7220 */ /* 0x080fe20000410000 */
[-C--:B------:R-:W-:Y:S01]  /*c230*/  FMUL.FTZ R32, R32, R9.reuse ;  /* 0x0000000920207220 */ /* 0x080fe20000410000 */
[----:B------:R-:W-:Y:S01]  /*c240*/  FMUL.FTZ R33, R33, R9 ;  /* 0x0000000921217220 */ /* 0x000fe20000410000 */
[----:B--2---:R-:W-:Y:S01]  /*c250*/  FMNMX.FTZ R181, R6, R181, !PT ;  /* 0x000000b506b57209 */ /* 0x004fe20007810000 */
[----:B------:R-:W2:Y:S01]  /*c260*/  MUFU.EX2 R164, R164 ;  /* 0x000000a400a47308 */ /* 0x000ea20000000800 */
[----:B----4-:R-:W-:Y:S01]  /*c270*/  FFMA.FTZ R180, R9, R3, R10 ;  /* 0x0000000309b47223 */ /* 0x010fe2000001000a */
[-C--:B------:R-:W-:Y:S01]  /*c280*/  FMUL.FTZ R36, R36, R9.reuse ;  /* 0x0000000924247220 */ /* 0x080fe20000410000 */
[-C--:B------:R-:W-:Y:S01]  /*c290*/  FMUL.FTZ R37, R37, R9.reuse ;  /* 0x0000000925257220 */ /* 0x080fe20000410000 */
[----:B------:R-:W3:Y:S01]  /*c2a0*/  SHFL.BFLY PT, R6, R181, 0x1, 0x1f ;  /* 0x0c201f00b5067f89 */ /* 0x000ee200000e0000 */
[----:B------:R-:W-:Y:S01]  /*c2b0*/  FADD.FTZ R175, R157, R180 ;  /* 0x000000b49daf7221 */ /* 0x000fe20000010000 */
[-C--:B------:R-:W-:Y:S01]  /*c2c0*/  FMUL.FTZ R40, R40, R9.reuse ;  /* 0x0000000928287220 */ /* 0x080fe20000410000 */
[-C--:B------:R-:W-:Y:S01]  /*c2d0*/  FMUL.FTZ R41, R41, R9.reuse ;  /* 0x0000000929297220 */ /* 0x080fe20000410000 */
[----:B------:R-:W4:Y:S01]  /*c2e0*/  MUFU.EX2 R165, R165 ;  /* 0x000000a500a57308 */ /* 0x000f220000000800 */
[----:B------:R-:W-:Y:S01]  /*c2f0*/  FADD.FTZ R176, R158, R175 ;  /* 0x000000af9eb07221 */ /* 0x000fe20000010000 */
[-C--:B------:R-:W-:Y:S01]  /*c300*/  FMUL.FTZ R44, R44, R9.reuse ;  /* 0x000000092c2c7220 */ /* 0x080fe20000410000 */
[-C--:B------:R-:W-:Y:S01]  /*c310*/  FMUL.FTZ R45, R45, R9.reuse ;  /* 0x000000092d2d7220 */ /* 0x080fe20000410000 */
[-C--:B------:R-:W-:Y:S01]  /*c320*/  FMUL.FTZ R48, R48, R9.reuse ;  /* 0x0000000930307220 */ /* 0x080fe20000410000 */
[----:B------:R-:W-:Y:S01]  /*c330*/  FADD.FTZ R176, R161, R176 ;  /* 0x000000b0a1b07221 */ /* 0x000fe20000010000 */
[-C--:B------:R-:W-:Y:S01]  /*c340*/  FMUL.FTZ R49, R49, R9.reuse ;  /* 0x0000000931317220 */ /* 0x080fe20000410000 */
[-C--:B------:R-:W-:Y:S01]  /*c350*/  FMUL.FTZ R52, R52, R9.reuse ;  /* 0x0000000934347220 */ /* 0x080fe20000410000 */
[----:B------:R-:W5:Y:S01]  /*c360*/  MUFU.EX2 R166, R166 ;  /* 0x000000a600a67308 */ /* 0x000f620000000800 */
        /* <DEDUP_REMOVED lines=10> */
[----:B------:R-:W-:Y:S01]  /*c410*/  FMUL.FTZ R69, R69, R9 ;  /* 0x0000000945457220 */ /* 0x000fe20000410000 */
[----:B---3--:R-:W-:Y:S01]  /*c420*/  FMNMX.FTZ R6, R181, R6, !PT ;  /* 0x00000006b5067209 */ /* 0x008fe20007810000 */
[----:B------:R-:W-:-:S02]  /*c430*/  IMAD.U32 R181, RZ, RZ, UR27 ;  /* 0x0000001bffb57e24 */ /* 0x000fc4000f8e00ff */
[-C--:B------:R-:W-:Y:S01]  /*c440*/  FMUL.FTZ R72, R72, R9.reuse ;  /* 0x0000000948487220 */ /* 0x080fe20000410000 */
[-C--:B------:R-:W-:Y:S01]  /*c450*/  FMUL.FTZ R73, R73, R9.reuse ;  /* 0x0000000949497220 */ /* 0x080fe20000410000 */
[C---:B------:R-:W-:Y:S01]  /*c460*/  FSETP.NEU.FTZ.AND P1, PT, R6.reuse, -INF , PT ;  /* 0xff8000000600780b */ /* 0x040fe20003f3d000 */
[----:B------:R-:W3:Y:S01]  /*c470*/  MUFU.EX2 R168, R168 ;  /* 0x000000a800a87308 */ /* 0x000ee20000000800 */
[C---:B------:R-:W-:Y:S01]  /*c480*/  FMUL.FTZ R3, R6.reuse, UR10 ;  /* 0x0000000a06037c20 */ /* 0x040fe20008410000 */
[----:B------:R-:W-:Y:S01]  /*c490*/  @!P2 IMAD R176, R181, 0x40, R16 ;  /* 0x00000040b5b0a824 */ /* 0x000fe200078e0210 */
[----:B------:R-:W-:Y:S01]  /*c4a0*/  FSEL R175, R6, RZ, P1 ;  /* 0x000000ff06af7208 */ /* 0x000fe20000800000 */
[-C--:B------:R-:W-:Y:S01]  /*c4b0*/  FMUL.FTZ R76, R76, R9.reuse ;  /* 0x000000094c4c7220 */ /* 0x080fe20000410000 */
[-C--:B------:R-:W-:Y:S01]  /*c4c0*/  FMUL.FTZ R77, R77, R9.reuse ;  /* 0x000000094d4d7220 */ /* 0x080fe20000410000 */
[----:B------:R-:W-:Y:S01]  /*c4d0*/  FSEL R3, R3, RZ, P1 ;  /* 0x000000ff03037208 */ /* 0x000fe20000800000 */
[----:B------:R-:W-:Y:S01]  /*c4e0*/  FMUL.FTZ R80, R80, R9 ;  /* 0x0000000950507220 */ /* 0x000fe20000410000 */
[----:B------:R-:W-:Y:S01]  /*c4f0*/  FADD.FTZ R175, -R175, R12 ;  /* 0x0000000cafaf7221 */ /* 0x000fe20000010100 */
[----:B--2---:R-:W-:Y:S01]  /*c500*/  FADD.FTZ R12, R164, R177 ;  /* 0x000000b1a40c7221 */ /* 0x004fe20000010000 */
[----:B------:R-:W2:Y:S01]  /*c510*/  MUFU.EX2 R169, R169 ;  /* 0x000000a900a97308 */ /* 0x000ea20000000800 */
[--C-:B------:R-:W-:Y:S01]  /*c520*/  FFMA.FTZ R180, R14, UR10, -R3.reuse ;  /* 0x0000000a0eb47c23 */ /* 0x100fe20008010803 */
[--C-:B------:R-:W-:Y:S01]  /*c530*/  FFMA.FTZ R14, R15, UR10, -R3.reuse ;  /* 0x0000000a0f0e7c23 */ /* 0x100fe20008010803 */
[----:B----4-:R-:W-:Y:S01]  /*c540*/  FADD.FTZ R181, R165, R12 ;  /* 0x0000000ca5b57221 */ /* 0x010fe20000010000 */
[--C-:B------:R-:W-:Y:S01]  /*c550*/  FFMA.FTZ R15, R152, UR10, -R3.reuse ;  /* 0x0000000a980f7c23 */ /* 0x100fe20008010803 */
[----:B------:R-:W-:Y:S01]  /*c560*/  FFMA.FTZ R11, R11, UR10, -R3 ;  /* 0x0000000a0b0b7c23 */ /* 0x000fe20008010803 */
[----:B------:R-:W-:Y:S01]  /*c570*/  FMUL.FTZ R12, R175, UR10 ;  /* 0x0000000aaf0c7c20 */ /* 0x000fe20008410000 */
[----:B-----5:R-:W-:Y:S01]  /*c580*/  FADD.FTZ R182, R166, R181 ;  /* 0x000000b5a6b67221 */ /* 0x020fe20000010000 */
[----:B------:R-:W-:Y:S01]  /*c590*/  MUFU.EX2 R171, R171 ;  /* 0x000000ab00ab7308 */ /* 0x000fe20000000800 */
[--C-:B------:R-:W-:Y:S01]  /*c5a0*/  FFMA.FTZ R13, R13, UR10, -R3.reuse ;  /* 0x0000000a0d0d7c23 */ /* 0x100fe20008010803 */
[----:B------:R-:W-:Y:S01]  /*c5b0*/  @!P2 LEA R177, R176, UR42, 0x2 ;  /* 0x0000002ab0b1ac11 */ /* 0x000fe2000f8e10ff */
[----:B0-----:R-:W-:Y:S01]  /*c5c0*/  FADD.FTZ R183, R167, R182 ;  /* 0x000000b6a7b77221 */ /* 0x001fe20000010000 */
[--C-:B------:R-:W-:Y:S01]  /*c5d0*/  FFMA.FTZ R20, R20, UR10, -R3.reuse ;  /* 0x0000000a14147c23 */ /* 0x100fe20008010803 */
[--C-:B------:R-:W-:Y:S01]  /*c5e0*/  FFMA.FTZ R21, R21, UR10, -R3.reuse ;  /* 0x0000000a15157c23 */ /* 0x100fe20008010803 */
[----:B------:R-:W-:Y:S01]  /*c5f0*/  FFMA.FTZ R153, R153, UR10, -R3 ;  /* 0x0000000a99997c23 */ /* 0x000fe20008010803 */
[----:B---3--:R-:W-:Y:S01]  /*c600*/  FADD.FTZ R152, R168, R183 ;  /* 0x000000b7a8987221 */ /* 0x008fe20000010000 */
[----:B------:R-:W0:Y:S01]  /*c610*/  MUFU.EX2 R172, R172 ;  /* 0x000000ac00ac7308 */ /* 0x000e220000000800 */
[--C-:B------:R-:W-:Y:S01]  /*c620*/  FFMA.FTZ R175, R154, UR10, -R3.reuse ;  /* 0x0000000a9aaf7c23 */ /* 0x100fe20008010803 */
[--C-:B------:R-:W-:Y:S01]  /*c630*/  FFMA.FTZ R181, R155, UR10, -R3.reuse ;  /* 0x0000000a9bb57c23 */ /* 0x100fe20008010803 */
[----:B--2---:R-:W-:Y:S01]  /*c640*/  FADD.FTZ R191, R169, R152 ;  /* 0x00000098a9bf7221 */ /* 0x004fe20000010000 */
[--C-:B------:R-:W-:Y:S01]  /*c650*/  FFMA.FTZ R182, R156, UR10, -R3.reuse ;  /* 0x0000000a9cb67c23 */ /* 0x100fe20008010803 */
[--C-:B------:R-:W-:Y:S01]  /*c660*/  FFMA.FTZ R183, R162, UR10, -R3.reuse ;  /* 0x0000000aa2b77c23 */ /* 0x100fe20008010803 */
[----:B------:R-:W-:Y:S01]  /*c670*/  FFMA.FTZ R178, R178, UR10, -R3 ;  /* 0x0000000ab2b27c23 */ /* 0x000fe20008010803 */
[C---:B------:R-:W-:Y:S01]  /*c680*/  FADD.FTZ R152, R170.reuse, R191 ;  /* 0x000000bfaa987221 */ /* 0x040fe20000010000 */
[----:B------:R-:W-:Y:S01]  /*c690*/  MUFU.EX2 R173, R173 ;  /* 0x000000ad00ad7308 */ /* 0x000fe20000000800 */
[--C-:B------:R-:W-:Y:S01]  /*c6a0*/  FFMA.FTZ R159, R159, UR10, -R3.reuse ;  /* 0x0000000a9f9f7c23 */ /* 0x100fe20008010803 */
[--C-:B------:R-:W-:Y:S01]  /*c6b0*/  FFMA.FTZ R179, R179, UR10, -R3.reuse ;  /* 0x0000000ab3b37c23 */ /* 0x100fe20008010803 */
[----:B------:R-:W-:Y:S01]  /*c6c0*/  F2FP.BF16.F32.PACK_AB R154, R161, R158 ;  /* 0x0000009ea19a723e */ /* 0x000fe200000010ff */
[----:B------:R2:W-:Y:S01]  /*c6d0*/  @!P2 STS [R177+0x28800], R9 ;  /* 0x02880009b100a388 */ /* 0x0005e20000000800 */
[----:B------:R-:W-:Y:S01]  /*c6e0*/  F2FP.BF16.F32.PACK_AB R162, R170, R169 ;  /* 0x000000a9aaa2723e */ /* 0x000fe200000010ff */
[----:B------:R-:W-:Y:S01]  /*c6f0*/  FMUL.FTZ R81, R81, R9 ;  /* 0x0000000951517220 */ /* 0x000fe20000410000 */
[----:B------:R-:W-:Y:S01]  /*c700*/  F2FP.BF16.F32.PACK_AB R156, R164, R163 ;  /* 0x000000a3a49c723e */ /* 0x000fe200000010ff */
[----:B------:R-:W-:Y:S01]  /*c710*/  MUFU.EX2 R11, R11 ;  /* 0x0000000b000b7308 */ /* 0x000fe20000000800 */
[----:B0-----:R-:W-:Y:S01]  /*c720*/  F2FP.BF16.F32.PACK_AB R164, R172, R171 ;  /* 0x000000abaca4723e */ /* 0x001fe200000010ff */
[----:B------:R-:W-:Y:S01]  /*c730*/  FMUL.FTZ R84, R84, R9 ;  /* 0x0000000954547220 */ /* 0x000fe20000410000 */
[----:B------:R-:W-:Y:S01]  /*c740*/  F2FP.BF16.F32.PACK_AB R158, R166, R165 ;  /* 0x000000a5a69e723e */ /* 0x000fe200000010ff */
        /* <DEDUP_REMOVED lines=12> */
[----:B------:R3:W4:Y:S01]  /*c810*/  MUFU.EX2 R176, R13 ;  /* 0x0000000d00b07308 */ /* 0x0007220000000800 */
[-C--:B------:R-:W-:Y:S01]  /*c820*/  FMUL.FTZ R108, R108, R9.reuse ;  /* 0x000000096c6c7220 */ /* 0x080fe20000410000 */
[-C--:B------:R-:W-:Y:S01]  /*c830*/  FMUL.FTZ R109, R109, R9.reuse ;  /* 0x000000096d6d7220 */ /* 0x080fe20000410000 */
[-C--:B------:R-:W-:Y:S01]  /*c840*/  FMUL.FTZ R112, R112, R9.reuse ;  /* 0x0000000970707220 */ /* 0x080fe20000410000 */
[-C--:B------:R-:W-:Y:S01]  /*c850*/  FMUL.FTZ R113, R113, R9.reuse ;  /* 0x0000000971717220 */ /* 0x080fe20000410000 */
[-C--:B------:R-:W-:Y:S01]  /*c860*/  FMUL.FTZ R116, R116, R9.reuse ;  /* 0x0000000974747220 */ /* 0x080fe20000410000 */
[-C--:B------:R-:W-:Y:S01]  /*c870*/  FMUL.FTZ R117, R117, R9.reuse ;  /* 0x0000000975757220 */ /* 0x080fe20000410000 */
[----:B------:R-:W-:Y:S01]  /*c880*/  FMUL.FTZ R120, R120, R9 ;  /* 0x0000000978787220 */ /* 0x000fe20000410000 */
[----:B------:R-:W5:Y:S01]  /*c890*/  MUFU.EX2 R155, R180 ;  /* 0x000000b4009b7308 */ /* 0x000f620000000800 */
[----:B---3--:R-:W-:Y:S01]  /*c8a0*/  FFMA.FTZ R13, R160, UR10, -R3 ;  /* 0x0000000aa00d7c23 */ /* 0x008fe20008010803 */
[----:B------:R-:W-:Y:S01]  /*c8b0*/  FADD.FTZ R3, R171, R152 ;  /* 0x00000098ab037221 */ /* 0x000fe20000010000 */
[----:B------:R-:W-:Y:S01]  /*c8c0*/  F2FP.BF16.F32.PACK_AB R152, R157, R10 ;  /* 0x0000000a9d98723e */ /* 0x000fe200000010ff */
[----:B0-----:R0:W-:Y:S01]  /*c8d0*/  @!P2 STS [R177+0x28820], R12 ;  /* 0x0288200cb100a388 */ /* 0x0011e20000000800 */
[----:B------:R-:W-:Y:S01]  /*c8e0*/  F2FP.BF16.F32.PACK_AB R160, R168, R167 ;  /* 0x000000a7a8a0723e */ /* 0x000fe200000010ff */
[----:B------:R-:W-:Y:S01]  /*c8f0*/  FADD.FTZ R10, R172, R3 ;  /* 0x00000003ac0a7221 */ /* 0x000fe20000010000 */
[-C--:B------:R-:W-:Y:S01]  /*c900*/  FMUL.FTZ R121, R121, R9.reuse ;  /* 0x0000000979797220 */ /* 0x080fe20000410000 */
[----:B------:R-:W3:Y:S01]  /*c910*/  MUFU.EX2 R14, R14 ;  /* 0x0000000e000e7308 */ /* 0x000ee20000000800 */
[-C--:B------:R-:W-:Y:S01]  /*c920*/  FMUL.FTZ R124, R124, R9.reuse ;  /* 0x000000097c7c7220 */ /* 0x080fe20000410000 */
[----:B------:R-:W-:Y:S01]  /*c930*/  FADD.FTZ R3, R173, R10 ;  /* 0x0000000aad037221 */ /* 0x000fe20000010000 */
        /* <DEDUP_REMOVED lines=14> */
[----:B------:R-:W-:Y:S01]  /*ca20*/  FMUL.FTZ R149, R149, R9 ;  /* 0x0000000995957220 */ /* 0x000fe20000410000 */
[-C--:B------:R-:W-:Y:S01]  /*ca30*/  FMUL.FTZ R26, R26, R12.reuse ;  /* 0x0000000c1a1a7220 */ /* 0x080fe20000410000 */
[-C--:B------:R-:W-:Y:S01]  /*ca40*/  FMUL.FTZ R27, R27, R12.reuse ;  /* 0x0000000c1b1b7220 */ /* 0x080fe20000410000 */
[-C--:B------:R-:W-:Y:S01]  /*ca50*/  FMUL.FTZ R30, R30, R12.reuse ;  /* 0x0000000c1e1e7220 */ /* 0x080fe20000410000 */
[-C--:B------:R-:W-:Y:S01]  /*ca60*/  FMUL.FTZ R31, R31, R12.reuse ;  /* 0x0000000c1f1f7220 */ /* 0x080fe20000410000 */
[-C--:B------:R-:W-:Y:S01]  /*ca70*/  FMUL.FTZ R34, R34, R12.reuse ;  /* 0x0000000c22227220 */ /* 0x080fe20000410000 */
[----:B------:R-:W-:Y:S01]  /*ca80*/  FMUL.FTZ R35, R35, R12 ;  /* 0x0000000c23237220 */ /* 0x000fe20000410000 */
[----:B------:R-:W0:Y:S01]  /*ca90*/  MUFU.EX2 R21, R21 ;  /* 0x0000001500157308 */ /* 0x000e220000000800 */
[----:B--2---:R-:W-:Y:S01]  /*caa0*/  FFMA.FTZ R153, R12, R4, R11 ;  /* 0x000000040c997223 */ /* 0x004fe2000001000b */
[-C--:B------:R-:W-:Y:S01]  /*cab0*/  FMUL.FTZ R38, R38, R12.reuse ;  /* 0x0000000c26267220 */ /* 0x080fe20000410000 */
[-C--:B------:R-:W-:Y:S01]  /*cac0*/  FMUL.FTZ R39, R39, R12.reuse ;  /* 0x0000000c27277220 */ /* 0x080fe20000410000 */
[-C--:B------:R-:W-:Y:S01]  /*cad0*/  FMUL.FTZ R42, R42, R12.reuse ;  /* 0x0000000c2a2a7220 */ /* 0x080fe20000410000 */
[----:B----4-:R-:W-:Y:S01]  /*cae0*/  FADD.FTZ R4, R176, R153 ;  /* 0x00000099b0047221 */ /* 0x010fe20000010000 */
[-C--:B------:R-:W-:Y:S01]  /*caf0*/  FMUL.FTZ R43, R43, R12.reuse ;  /* 0x0000000c2b2b7220 */ /* 0x080fe20000410000 */
[-C--:B------:R-:W-:Y:S01]  /*cb00*/  FMUL.FTZ R46, R46, R12.reuse ;  /* 0x0000000c2e2e7220 */ /* 0x080fe20000410000 */
[----:B------:R-:W2:Y:S01]  /*cb10*/  MUFU.EX2 R15, R15 ;  /* 0x0000000f000f7308 */ /* 0x000ea20000000800 */
[----:B-----5:R-:W-:Y:S01]  /*cb20*/  FADD.FTZ R153, R155, R4 ;  /* 0x000000049b997221 */ /* 0x020fe20000010000 */
[----:B---3--:R-:W-:Y:S01]  /*cb30*/  F2FP.BF16.F32.PACK_AB R155, R14, R155 ;  /* 0x0000009b0e9b723e */ /* 0x008fe200000010ff */
[-C--:B------:R-:W-:Y:S01]  /*cb40*/  FMUL.FTZ R47, R47, R12.reuse ;  /* 0x0000000c2f2f7220 */ /* 0x080fe20000410000 */
[-C--:B------:R-:W-:Y:S01]  /*cb50*/  FMUL.FTZ R50, R50, R12.reuse ;  /* 0x0000000c32327220 */ /* 0x080fe20000410000 */
[----:B------:R-:W-:Y:S01]  /*cb60*/  FADD.FTZ R153, R14, R153 ;  /* 0x000000990e997221 */ /* 0x000fe20000010000 */
[-C--:B------:R-:W-:Y:S01]  /*cb70*/  FMUL.FTZ R51, R51, R12.reuse ;  /* 0x0000000c33337220 */ /* 0x080fe20000410000 */
[-C--:B------:R-:W-:Y:S01]  /*cb80*/  FMUL.FTZ R54, R54, R12.reuse ;  /* 0x0000000c36367220 */ /* 0x080fe20000410000 */
[----:B------:R-:W3:Y:S01]  /*cb90*/  MUFU.EX2 R161, R175 ;  /* 0x000000af00a17308 */ /* 0x000ee20000000800 */
[----:B-1----:R-:W-:Y:S01]  /*cba0*/  FADD.FTZ R170, R20, R153 ;  /* 0x0000009914aa7221 */ /* 0x002fe20000010000 */
[-C--:B------:R-:W-:Y:S01]  /*cbb0*/  FMUL.FTZ R55, R55, R12.reuse ;  /* 0x0000000c37377220 */ /* 0x080fe20000410000 */
[-C--:B------:R-:W-:Y:S01]  /*cbc0*/  FMUL.FTZ R58, R58, R12.reuse ;  /* 0x0000000c3a3a7220 */ /* 0x080fe20000410000 */
[-C--:B------:R-:W-:Y:S01]  /*cbd0*/  FMUL.FTZ R59, R59, R12.reuse ;  /* 0x0000000c3b3b7220 */ /* 0x080fe20000410000 */
[----:B0-----:R-:W-:Y:S01]  /*cbe0*/  FADD.FTZ R170, R21, R170 ;  /* 0x000000aa15aa7221 */ /* 0x001fe20000010000 */
[-C--:B------:R-:W-:Y:S01]  /*cbf0*/  FMUL.FTZ R62, R62, R12.reuse ;  /* 0x0000000c3e3e7220 */ /* 0x080fe20000410000 */
[-C--:B------:R-:W-:Y:S01]  /*cc00*/  FMUL.FTZ R63, R63, R12.reuse ;  /* 0x0000000c3f3f7220 */ /* 0x080fe20000410000 */
[----:B------:R-:W0:Y:S01]  /*cc10*/  MUFU.EX2 R168, R181 ;  /* 0x000000b500a87308 */ /* 0x000e220000000800 */
[----:B--2---:R-:W-:Y:S01]  /*cc20*/  FADD.FTZ R153, R15, R170 ;  /* 0x000000aa0f997221 */ /* 0x004fe20000010000 */
[-C--:B------:R-:W-:Y:S01]  /*cc30*/  FMUL.FTZ R66, R66, R12.reuse ;  /* 0x0000000c42427220 */ /* 0x080fe20000410000 */
[-C--:B------:R-:W-:Y:S01]  /*cc40*/  FMUL.FTZ R67, R67, R12.reuse ;  /* 0x0000000c43437220 */ /* 0x080fe20000410000 */
[-C--:B------:R-:W-:Y:S01]  /*cc50*/  FMUL.FTZ R70, R70, R12.reuse ;  /* 0x0000000c46467220 */ /* 0x080fe20000410000 */
[----:B------:R-:W-:Y:S01]  /*cc60*/  FADD.FTZ R172, R10, R153 ;  /* 0x000000990aac7221 */ /* 0x000fe20000010000 */
[-C--:B------:R-:W-:Y:S01]  /*cc70*/  FMUL.FTZ R71, R71, R12.reuse ;  /* 0x0000000c47477220 */ /* 0x080fe20000410000 */
[-C--:B------:R-:W-:Y:S01]  /*cc80*/  FMUL.FTZ R74, R74, R12.reuse ;  /* 0x0000000c4a4a7220 */ /* 0x080fe20000410000 */
[----:B------:R-:W1:Y:S01]  /*cc90*/  MUFU.EX2 R163, R182 ;  /* 0x000000b600a37308 */ /* 0x000e620000000800 */
[----:B---3--:R-:W-:Y:S01]  /*cca0*/  FADD.FTZ R153, R161, R172 ;  /* 0x000000aca1997221 */ /* 0x008fe20000010000 */
[-C--:B------:R-:W-:Y:S01]  /*ccb0*/  FMUL.FTZ R75, R75, R12.reuse ;  /* 0x0000000c4b4b7220 */ /* 0x080fe20000410000 */
        /* <DEDUP_REMOVED lines=24> */
[-C--:B------:R-:W-:Y:S01]  /*ce40*/  FMUL.FTZ R110, R110, R12.reuse ;  /* 0x0000000c6e6e7220 */ /* 0x080fe20000410000 */
[-C--:B------:R-:W-:Y:S01]  /*ce50*/  FMUL.FTZ R111, R111, R12.reuse ;  /* 0x0000000c6f6f7220 */ /* 0x080fe20000410000 */
[-C--:B------:R-:W-:Y:S01]  /*ce60*/  FMUL.FTZ R114, R114, R12.reuse ;  /* 0x0000000c72727220 */ /* 0x080fe20000410000 */
[-C--:B------:R-:W-:Y:S01]  /*ce70*/  FMUL.FTZ R115, R115, R12.reuse ;  /* 0x0000000c73737220 */ /* 0x080fe20000410000 */
[-C--:B------:R-:W-:Y:S01]  /*ce80*/  FMUL.FTZ R118, R118, R12.reuse ;  /* 0x0000000c76767220 */ /* 0x080fe20000410000 */
[----:B------:R2:W3:Y:S01]  /*ce90*/  MUFU.EX2 R170, R159 ;  /* 0x0000009f00aa7308 */ /* 0x0004e20000000800 */
        /* <DEDUP_REMOVED lines=10> */
[----:B--2---:R-:W-:Y:S01]  /*cf40*/  F2FP.BF16.F32.PACK_AB R159, R10, R15 ;  /* 0x0000000f0a9f723e */ /* 0x004fe200000010ff */
[-C--:B------:R-:W-:Y:S01]  /*cf50*/  FMUL.FTZ R127, R127, R12.reuse ;  /* 0x0000000c7f7f7220 */ /* 0x080fe20000410000 */
[-C--:B------:R-:W-:Y:S01]  /*cf60*/  FMUL.FTZ R130, R130, R12.reuse ;  /* 0x0000000c82827220 */ /* 0x080fe20000410000 */
[-C--:B------:R-:W-:Y:S01]  /*cf70*/  FMUL.FTZ R131, R131, R12.reuse ;  /* 0x0000000c83837220 */ /* 0x080fe20000410000 */
[-C--:B------:R-:W-:Y:S01]  /*cf80*/  FMUL.FTZ R134, R134, R12.reuse ;  /* 0x0000000c86867220 */ /* 0x080fe20000410000 */
[----:B------:R-:W-:Y:S01]  /*cf90*/  FMUL.FTZ R135, R135, R12 ;  /* 0x0000000c87877220 */ /* 0x000fe20000410000 */
[----:B------:R-:W1:Y:S01]  /*cfa0*/  MUFU.EX2 R172, R179 ;  /* 0x000000b300ac7308 */ /* 0x000e620000000800 */
[----:B---3--:R-:W-:Y:S01]  /*cfb0*/  FADD.FTZ R174, R170, R157 ;  /* 0x0000009daaae7221 */ /* 0x008fe20000010000 */
[----:B------:R-:W-:Y:S01]  /*cfc0*/  F2FP.BF16.F32.PACK_AB R157, R21, R20 ;  /* 0x00000014159d723e */ /* 0x000fe200000010ff */
[-C--:B------:R-:W-:Y:S01]  /*cfd0*/  FMUL.FTZ R138, R138, R12.reuse ;  /* 0x0000000c8a8a7220 */ /* 0x080fe20000410000 */
[----:B------:R-:W-:Y:S01]  /*cfe0*/  F2FP.BF16.F32.PACK_AB R165, R170, R165 ;  /* 0x000000a5aaa5723e */ /* 0x000fe200000010ff */
[-C--:B------:R-:W-:Y:S01]  /*cff0*/  FMUL.FTZ R139, R139, R12.reuse ;  /* 0x0000000c8b8b7220 */ /* 0x080fe20000410000 */
[-C--:B------:R-:W-:Y:S01]  /*d000*/  FMUL.FTZ R142, R142, R12.reuse ;  /* 0x0000000c8e8e7220 */ /* 0x080fe20000410000 */
[-C--:B------:R-:W-:Y:S01]  /*d010*/  FMUL.FTZ R143, R143, R12.reuse ;  /* 0x0000000c8f8f7220 */ /* 0x080fe20000410000 */
[-C--:B------:R-:W-:Y:S01]  /*d020*/  FMUL.FTZ R146, R146, R12.reuse ;  /* 0x0000000c92927220 */ /* 0x080fe20000410000 */
[----:B0-----:R-:W-:Y:S01]  /*d030*/  FADD.FTZ R9, R13, R174 ;  /* 0x000000ae0d097221 */ /* 0x001fe20000010000 */
[----:B------:R0:W-:Y:S01]  /*d040*/  STSM.16.M88.4 [R18+0x26800], R152 ;  /* 0x0268009812007844 */ /* 0x0001e20000000200 */
[-C--:B------:R-:W-:Y:S01]  /*d050*/  FMUL.FTZ R147, R147, R12.reuse ;  /* 0x0000000c93937220 */ /* 0x080fe20000410000 */
[-C--:B------:R-:W-:Y:S01]  /*d060*/  FMUL.FTZ R150, R150, R12.reuse ;  /* 0x0000000c96967220 */ /* 0x080fe20000410000 */
[----:B------:R-:W-:Y:S01]  /*d070*/  FMUL.FTZ R151, R151, R12 ;  /* 0x0000000c97977220 */ /* 0x000fe20000410000 */
[----:B------:R0:W-:Y:S01]  /*d080*/  STSM.16.M88.4 [R23], R156 ;  /* 0x0000009c17007844 */ /* 0x0001e20000000200 */
[----:B-1----:R-:W-:-:S03]  /*d090*/  F2FP.BF16.F32.PACK_AB R167, R172, R13 ;  /* 0x0000000daca7723e */ /* 0x002fc600000010ff */
[----:B------:R0:W-:Y:S01]  /*d0a0*/  STSM.16.M88.4 [R19], R160 ;  /* 0x000000a013007844 */ /* 0x0001e20000000200 */
[----:B------:R-:W-:-:S03]  /*d0b0*/  FADD.FTZ R4, R172, R9 ;  /* 0x00000009ac047221 */ /* 0x000fc60000010000 */
[----:B------:R0:W-:Y:S01]  /*d0c0*/  STSM.16.M88.4 [R22], R164 ;  /* 0x000000a416007844 */ /* 0x0001e20000000200 */
[----:B------:R-:W-:Y:S05]  /*d0d0*/  @!P0 BRA `(.L_x_4964) ;  /* 0x0000000000048947 */ /* 0x000fea0003800000 */
[----:B------:R-:W-:Y:S01]  /*d0e0*/  BPT.TRAP 0x1 ;  /* 0x000000040000795c */ /* 0x000fe20000300000 */
.L_x_4964:
[----:B------:R1:W2:Y:S01]  /*d0f0*/  SYNCS.PHASECHK.TRANS64.TRYWAIT P1, [UR20+0x28c50], R7 ;  /* 0x028c5007ff0075a7 */ /* 0x0002a20008020154 */
[----:B------:R-:W-:Y:S05]  /*d100*/  @!P0 BRA `(.L_x_4965) ;  /* 0x0000000000048947 */ /* 0x000fea0003800000 */
[----:B------:R-:W-:Y:S01]  /*d110*/  BPT.TRAP 0x1 ;  /* 0x000000040000795c */ /* 0x000fe20000300000 */
.L_x_4965:
[----:B--2---:R-:W-:Y:S05]  /*d120*/  @P1 BRA `(.L_x_4966) ;  /* 0x0000000000081947 */ /* 0x004fea0003800000 */
[----:B------:R-:W2:Y:S02]  /*d130*/  SYNCS.PHASECHK.TRANS64.TRYWAIT P1, [UR20+0x28c50], R7 ;  /* 0x028c5007ff0075a7 */ /* 0x000ea40008020154 */
[----:B--2---:R-:W-:Y:S05]  /*d140*/  @!P1 BRA `(.L_x_4967) ;  /* 0x0000007c00c89947 */ /* 0x004fea0003800000 */
.L_x_4966:
        /* <DEDUP_REMOVED lines=34> */
.L_x_4968:
[----:B------:R-:W-:Y:S01]  /*d370*/  UIADD3 UR20, UR20, 0x28c60, URZ ;  /* 0x00028c6014147890 */ /* 0x000fe2000fffe03f */
[C---:B------:R-:W-:Y:S01]  /*d380*/  ISETP.GT.AND P1, PT, R8.reuse, UR47, PT ;  /* 0x0000002f08007c0c */ /* 0x040fe2000bf24270 */
[----:B------:R-:W-:Y:S01]  /*d390*/  UMOV UR27, UR38 ;  /* 0x00000026001b7c82 */ /* 0x000fe20008000000 */
[----:B------:R-:W-:Y:S01]  /*d3a0*/  VIADD R8, R8, 0xffffffff ;  /* 0xffffffff08087836 */ /* 0x000fe20000000000 */
[----:B------:R-:W-:Y:S01]  /*d3b0*/  UPRMT UR20, UR40, 0x654, UR20 ;  /* 0x0000065428147896 */ /* 0x000fe20008000014 */
[----:B------:R-:W-:Y:S02]  /*d3c0*/  IMAD.MOV.U32 R12, RZ, RZ, R6 ;  /* 0x000000ffff0c7224 */ /* 0x000fe400078e0006 */
[----:B------:R-:W-:-:S06]  /*d3d0*/  IMAD.MOV.U32 R9, RZ, RZ, R5 ;  /* 0x000000ffff097224 */ /* 0x000fcc00078e0005 */
[----:B------:R-:W-:Y:S01]  /*d3e0*/  SYNCS.ARRIVE.TRANS64.RED.A1T0 RZ, [UR20], RZ ;  /* 0x000000ffffff79a7 */ /* 0x000fe20008100414 */
[----:B------:R-:W-:Y:S05]  /*d3f0*/  @P1 BRA `(.L_x_4969) ;  /* 0xffffffd800141947 */ /* 0x000fea000383ffff */
.L_x_4950:
[----:B------:R-:W1:Y:S01]  /*d400*/  SHFL.BFLY PT, R0, R3, 0x2, 0x1f ;  /* 0x0c401f0003007f89 */ /* 0x000e6200000e0000 */
[----:B------:R-:W-:Y:S01]  /*d410*/  IADD3 R13, -R17, RZ, RZ ;  /* 0x000000ff110d7210 */ /* 0x000fe20007ffe1ff */
[----:B------:R-:W-:Y:S01]  /*d420*/  IMAD.U32 R8, RZ, RZ, UR10 ;  /* 0x0000000aff087e24 */ /* 0x000fe2000f8e00ff */
[----:B------:R-:W-:Y:S01]  /*d430*/  UIADD3 UR36, UR36, 0x1, URZ ;  /* 0x0000000124247890 */ /* 0x000fe2000fffe03f */
[----:B------:R-:W3:Y:S01]  /*d440*/  SHFL.BFLY PT, R9, R4, 0x2, 0x1f ;  /* 0x0c401f0004097f89 */ /* 0x000ee200000e0000 */
[----:B------:R-:W-:Y:S08]  /*d450*/  BAR.ARV 0x8, 0x100 ;  /* 0x0204000000007b1d */ /* 0x000ff00000002000 */
[----:B------:R-:W-:Y:S01]  /*d460*/  BAR.SYNC.DEFER_BLOCKING 0xf, 0x100 ;  /* 0x03c4000000007b1d */ /* 0x000fe20000010000 */
[----:B------:R-:W-:Y:S01]  /*d470*/  ISETP.NE.AND P0, PT, R2, R13, PT ;  /* 0x0000000d0200720c */ /* 0x000fe20003f05270 */
[----:B------:R-:W-:-:S02]  /*d480*/  IMAD.U32 R12, RZ, RZ, UR10 ;  /* 0x0000000aff0c7e24 */ /* 0x000fc4000f8e00ff */
[----:B-12---:R-:W-:Y:S01]  /*d490*/  FADD.FTZ R7, R0, R3 ;  /* 0x0000000300077221 */ /* 0x006fe20000010000 */
[----:B------:R-:W-:Y:S01]  /*d4a0*/  IMAD.U32 R3, RZ, RZ, UR38 ;  /* 0x00000026ff037e24 */ /* 0x000fe2000f8e00ff */
[----:B------:R-:W-:Y:S01]  /*d4b0*/  UIADD3 UR38, UR38, 0x1, URZ ;  /* 0x0000000126267890 */ /* 0x000fe2000fffe03f */
[----:B---3--:R-:W-:Y:S02]  /*d4c0*/  FADD.FTZ R9, R9, R4 ;  /* 0x0000000409097221 */ /* 0x008fe40000010000 */
[----:B------:R-:W1:Y:S01]  /*d4d0*/  SHFL.BFLY PT, R0, R7, 0x1, 0x1f ;  /* 0x0c201f0007007f89 */ /* 0x000e6200000e0000 */
[----:B------:R-:W-:Y:S01]  /*d4e0*/  IMAD.MOV.U32 R4, RZ, RZ, RZ ;  /* 0x000000ffff047224 */ /* 0x000fe200078e00ff */
[----:B------:R-:W-:-:S03]  /*d4f0*/  UISETP.NE.AND UP0, UPT, UR38, 0x2, UPT ;  /* 0x000000022600788c */ /* 0x000fc6000bf05270 */
[----:B------:R-:W-:Y:S01]  /*d500*/  @!P0 IMAD R3, R3, 0x40, R16 ;  /* 0x0000004003038824 */ /* 0x000fe200078e0210 */
[----:B------:R-:W2:Y:S01]  /*d510*/  SHFL.BFLY PT, R10, R9, 0x1, 0x1f ;  /* 0x0c201f00090a7f89 */ /* 0x000ea200000e0000 */
[----:B------:R-:W-:Y:S02]  /*d520*/  USEL UR4, URZ, 0x1, UP0 ;  /* 0x000000013f047887 */ /* 0x000fe40008000000 */
[----:B------:R-:W-:Y:S02]  /*d530*/  USEL UR38, UR38, URZ, UP0 ;  /* 0x0000003f26267287 */ /* 0x000fe40008000000 */
[----:B------:R-:W-:Y:S01]  /*d540*/  ULOP3.LUT UR37, UR37, UR4, URZ, 0x3c, !UPT ;  /* 0x0000000425257292 */ /* 0x000fe2000f8e3c3f */
[----:B-1----:R-:W-:Y:S01]  /*d550*/  FADD.FTZ R11, R7, R0 ;  /* 0x00000000070b7221 */ /* 0x002fe20000010000 */
[----:B------:R-:W-:Y:S02]  /*d560*/  IMAD.MOV.U32 R0, RZ, RZ, RZ ;  /* 0x000000ffff007224 */ /* 0x000fe400078e00ff */
[----:B--2---:R-:W-:-:S02]  /*d570*/  FADD.FTZ R10, R9, R10 ;  /* 0x0000000a090a7221 */ /* 0x004fc40000010000 */
[----:B------:R-:W-:Y:S02]  /*d580*/  FSETP.NE.FTZ.AND P1, PT, R11, RZ, PT ;  /* 0x000000ff0b00720b */ /* 0x000fe40003f35000 */
[----:B------:R-:W-:Y:S02]  /*d590*/  @!P0 LEA R9, R3, UR42, 0x2 ;  /* 0x0000002a03098c11 */ /* 0x000fe4000f8e10ff */
[----:B------:R-:W-:Y:S02]  /*d5a0*/  FSETP.NE.FTZ.AND P2, PT, R10, RZ, PT ;  /* 0x000000ff0a00720b */ /* 0x000fe40003f55000 */
[----:B------:R-:W-:-:S07]  /*d5b0*/  MOV R3, 0xff800000 ;  /* 0xff80000000037802 */ /* 0x000fce0000000f00 */
[----:B------:R-:W1:Y:S01]  /*d5c0*/  @P1 MUFU.RCP R0, R11 ;  /* 0x0000000b00001308 */ /* 0x000e620000001000 */
[----:B------:R-:W-:-:S07]  /*d5d0*/  @P1 FMUL.FTZ R8, R8, 0.69314718246459960938 ;  /* 0x3f31721808081820 */ /* 0x000fce0000410000 */
[----:B------:R-:W2:Y:S08]  /*d5e0*/  @P2 MUFU.RCP R4, R10 ;  /* 0x0000000a00042308 */ /* 0x000eb00000001000 */
[----:B------:R-:W3:Y:S01]  /*d5f0*/  @P1 MUFU.LG2 R11, R11 ;  /* 0x0000000b000b1308 */ /* 0x000ee20000000c00 */
[----:B-1----:R-:W-:Y:S01]  /*d600*/  @!P0 STS [R9+0x28800], R0 ;  /* 0x0288000009008388 */ /* 0x002fe20000000800 */
[-C--:B------:R-:W-:Y:S01]  /*d610*/  FMUL.FTZ R210, R24, R0.reuse ;  /* 0x0000000018d27220 */ /* 0x080fe20000410000 */
[-C--:B------:R-:W-:Y:S01]  /*d620*/  FMUL.FTZ R207, R25, R0.reuse ;  /* 0x0000000019cf7220 */ /* 0x080fe20000410000 */
[-C--:B------:R-:W-:Y:S01]  /*d630*/  FMUL.FTZ R208, R28, R0.reuse ;  /* 0x000000001cd07220 */ /* 0x080fe20000410000 */
[-C--:B------:R-:W-:Y:S01]  /*d640*/  FMUL.FTZ R7, R29, R0.reuse ;  /* 0x000000001d077220 */ /* 0x080fe20000410000 */
[-C--:B------:R-:W-:Y:S01]  /*d650*/  FMUL.FTZ R209, R32, R0.reuse ;  /* 0x0000000020d17220 */ /* 0x080fe20000410000 */
[-C--:B------:R-:W-:Y:S01]  /*d660*/  FMUL.FTZ R205, R33, R0.reuse ;  /* 0x0000000021cd7220 */ /* 0x080fe20000410000 */
[----:B------:R-:W1:Y:S01]  /*d670*/  @P2 MUFU.LG2 R10, R10 ;  /* 0x0000000a000a2308 */ /* 0x000e620000000c00 */
        /* <DEDUP_REMOVED lines=10> */
[----:B--2---:R-:W-:Y:S01]  /*d720*/  @P2 FMUL.FTZ R9, R12, 0.69314718246459960938 ;  /* 0x3f3172180c092820 */ /* 0x004fe20000410000 */
[-C--:B------:R-:W-:Y:S01]  /*d730*/  FMUL.FTZ R198, R52, R0.reuse ;  /* 0x0000000034c67220 */ /* 0x080fe20000410000 */
[-C--:B------:R-:W-:Y:S01]  /*d740*/  FMUL.FTZ R195, R53, R0.reuse ;  /* 0x0000000035c37220 */ /* 0x080fe20000410000 */
[-C--:B------:R-:W-:Y:S01]  /*d750*/  FMUL.FTZ R196, R56, R0.reuse ;  /* 0x0000000038c47220 */ /* 0x080fe20000410000 */
[-C--:B------:R-:W-:Y:S01]  /*d760*/  FMUL.FTZ R193, R57, R0.reuse ;  /* 0x0000000039c17220 */ /* 0x080fe20000410000 */
[-C--:B------:R-:W-:Y:S01]  /*d770*/  FMUL.FTZ R194, R60, R0.reuse ;  /* 0x000000003cc27220 */ /* 0x080fe20000410000 */
[----:B-1----:R-:W-:Y:S01]  /*d780*/  @P2 FMUL.FTZ R10, R10, 0.69314718246459960938 ;  /* 0x3f3172180a0a2820 */ /* 0x002fe20000410000 */
        /* <DEDUP_REMOVED lines=45> */
[----:B------:R-:W-:Y:S01]  /*da60*/  IMAD.MOV.U32 R0, RZ, RZ, -0x800000 ;  /* 0xff800000ff007424 */ /* 0x000fe200078e00ff */
        /* <DEDUP_REMOVED lines=68> */
.L_x_4875:
[----:B------:R-:W0:Y:S08]  /*deb0*/  S2UR UR40, SR_CgaCtaId ;  /* 0x00000000002879c3 */ /* 0x000e300000008800 */
[----:B------:R-:W-:Y:S06]  /*dec0*/  BAR.SYNC.DEFER_BLOCKING 0x5, 0x180 ;  /* 0x0146000000007b1d */ /* 0x000fec0000010000 */
[----:B------:R-:W-:Y:S01]  /*ded0*/  UMOV UR42, 0x400 ;  /* 0x00000400002a7882 */ /* 0x000fe20000000000 */
[----:B------:R-:W-:Y:S01]  /*dee0*/  BSSY B0, `(.L_x_4970) ;  /* 0x00002a9000007945 */ /* 0x000fe20003800000 */
[----:B0-----:R-:W-:-:S09]  /*def0*/  ULEA UR42, UR40, UR42, 0x18 ;  /* 0x0000002a282a7291 */ /* 0x001fd2000f8ec03f */
[----:B------:R-:W0:Y:S02]  /*df00*/  LDS R4, [UR42+0x28cd0] ;  /* 0x028cd02aff047984 */ /* 0x000e240008000800 */
[----:B0-----:R-:W-:Y:S01]  /*df10*/  R2UR UR4, R4 ;  /* 0x00000000040472ca */ /* 0x001fe200000e0000 */
[----:B------:R-:W-:Y:S06]  /*df20*/  BAR.ARV 0x4, 0x180 ;  /* 0x0106000000007b1d */ /* 0x000fec0000002000 */
[----:B------:R-:W-:Y:S08]  /*df30*/  @P0 BRA `(.L_x_4971) ;  /* 0x0000001c00900947 */ /* 0x000ff00003800000 */
[----:B------:R-:W0:Y:S01]  /*df40*/  S2UR UR5, SR_SWINHI ;  /* 0x00000000000579c3 */ /* 0x000e220000002f00 */
[----:B------:R-:W-:-:S07]  /*df50*/  IMAD R9, R212, 0x40, R184 ;  /* 0x00000040d4097824 */ /* 0x000fce00078e02b8 */
[----:B------:R-:W-:Y:S01]  /*df60*/  BAR.SYNC.DEFER_BLOCKING 0x1, 0x100 ;  /* 0x0044000000007b1d */ /* 0x000fe20000010000 */
[----:B------:R-:W-:Y:S01]  /*df70*/  F2FP.BF16.F32.PACK_AB R6, R7, R208 ;  /* 0x000000d00706723e */ /* 0x000fe200000010ff */
[----:B------:R-:W-:Y:S01]  /*df80*/  USHF.R.S32.HI UR12, URZ, 0x1f, UR45 ;  /* 0x0000001f3f0c7899 */ /* 0x000fe2000801142d */
[----:B------:R-:W-:Y:S01]  /*df90*/  F2FP.BF16.F32.PACK_AB R7, R31, R30 ;  /* 0x0000001e1f07723e */ /* 0x000fe200000010ff */
[----:B------:R-:W-:Y:S01]  /*dfa0*/  USHF.R.S32.HI UR13, URZ, 0x1f, UR43 ;  /* 0x0000001f3f0d7899 */ /* 0x000fe2000801142b */
        /* <DEDUP_REMOVED lines=15> */
[----:B------:R-:W-:-:S02]  /*e0a0*/  F2FP.BF16.F32.PACK_AB R145, R147, R146 ;  /* 0x000000929391723e */ /* 0x000fc400000010ff */
[----:B------:R-:W-:Y:S01]  /*e0b0*/  F2FP.BF16.F32.PACK_AB R146, R149, R148 ;  /* 0x000000949592723e */ /* 0x000fe200000010ff */
[----:B------:R-:W-:Y:S01]  /*e0c0*/  IMAD.WIDE R4, R216, 0x2, R96 ;  /* 0x00000002d8047825 */ /* 0x000fe200078e0260 */
[----:B------:R-:W-:-:S03]  /*e0d0*/  F2FP.BF16.F32.PACK_AB R147, R151, R150 ;  /* 0x000000969793723e */ /* 0x000fc600000010ff */
[----:B------:R-:W-:Y:S01]  /*e0e0*/  IMAD.WIDE R96, R9, 0x2, R96 ;  /* 0x0000000209607825 */ /* 0x000fe200078e0260 */
[C---:B------:R-:W-:Y:S02]  /*e0f0*/  IADD3 R25, P2, R4.reuse, 0x60, RZ ;  /* 0x0000006004197810 */ /* 0x040fe40007f5e0ff */
[----:B------:R-:W-:Y:S02]  /*e100*/  IADD3 R29, P1, R4, 0x2000, RZ ;  /* 0x00002000041d7810 */ /* 0x000fe40007f3e0ff */
[----:B------:R-:W-:Y:S02]  /*e110*/  LOP3.LUT R24, R25, 0x380, RZ, 0xc0, !PT ;  /* 0x0000038019187812 */ /* 0x000fe400078ec0ff */
[----:B------:R-:W-:Y:S02]  /*e120*/  LOP3.LUT R28, R29, 0x380, RZ, 0xc0, !PT ;  /* 0x000003801d1c7812 */ /* 0x000fe400078ec0ff */
[----:B------:R-:W-:Y:S02]  /*e130*/  SHF.R.U64 R24, R24, 0x3, RZ ;  /* 0x0000000318187819 */ /* 0x000fe400000012ff */
[----:B------:R-:W-:-:S02]  /*e140*/  SHF.R.U64 R28, R28, 0x3, RZ ;  /* 0x000000031c1c7819 */ /* 0x000fc400000012ff */
[----:B------:R-:W-:Y:S01]  /*e150*/  LOP3.LUT R24, R24, R25, RZ, 0x3c, !PT ;  /* 0x0000001918187212 */ /* 0x000fe200078e3cff */
[----:B------:R-:W-:Y:S01]  /*e160*/  IMAD.X R25, RZ, RZ, R5, P2 ;  /* 0x000000ffff197224 */ /* 0x000fe200010e0605 */
[C---:B------:R-:W-:Y:S02]  /*e170*/  IADD3 R131, P2, R4.reuse, 0x4040, RZ ;  /* 0x0000404004837810 */ /* 0x040fe40007f5e0ff */
[C---:B------:R-:W-:Y:S02]  /*e180*/  IADD3 R13, P4, R4.reuse, 0x20, RZ ;  /* 0x00000020040d7810 */ /* 0x040fe40007f9e0ff */
[----:B------:R-:W-:Y:S02]  /*e190*/  LOP3.LUT R130, R131, 0x380, RZ, 0xc0, !PT ;  /* 0x0000038083827812 */ /* 0x000fe400078ec0ff */
[----:B------:R-:W-:Y:S02]  /*e1a0*/  IADD3 R15, P3, R4, 0x40, RZ ;  /* 0x00000040040f7810 */ /* 0x000fe40007f7e0ff */
[----:B------:R-:W-:-:S02]  /*e1b0*/  SHF.R.U64 R130, R130, 0x3, RZ ;  /* 0x0000000382827819 */ /* 0x000fc400000012ff */
[----:B------:R-:W-:Y:S01]  /*e1c0*/  LOP3.LUT R28, R28, R29, RZ, 0x3c, !PT ;  /* 0x0000001d1c1c7212 */ /* 0x000fe200078e3cff */
[--C-:B------:R-:W-:Y:S01]  /*e1d0*/  IMAD.X R29, RZ, RZ, R5.reuse, P1 ;  /* 0x000000ffff1d7224 */ /* 0x100fe200008e0605 */
[----:B------:R-:W-:Y:S01]  /*e1e0*/  LOP3.LUT R130, R130, R131, RZ, 0x3c, !PT ;  /* 0x0000008382827212 */ /* 0x000fe200078e3cff */
[----:B------:R-:W-:Y:S01]  /*e1f0*/  IMAD.X R131, RZ, RZ, R5, P2 ;  /* 0x000000ffff837224 */ /* 0x000fe200010e0605 */
[----:B------:R-:W-:Y:S02]  /*e200*/  LOP3.LUT R12, R13, 0x380, RZ, 0xc0, !PT ;  /* 0x000003800d0c7812 */ /* 0x000fe400078ec0ff */
[----:B------:R-:W-:Y:S02]  /*e210*/  LOP3.LUT R14, R15, 0x380, RZ, 0xc0, !PT ;  /* 0x000003800f0e7812 */ /* 0x000fe400078ec0ff */
[----:B------:R-:W-:Y:S02]  /*e220*/  IADD3 R135, P1, R4, 0x4060, RZ ;  /* 0x0000406004877810 */ /* 0x000fe40007f3e0ff */
[----:B------:R-:W-:-:S02]  /*e230*/  IADD3 R33, P2, R96, 0x2000, RZ ;  /* 0x0000200060217810 */ /* 0x000fc40007f5e0ff */
[----:B------:R-:W-:Y:S02]  /*e240*/  SHF.R.U64 R12, R12, 0x3, RZ ;  /* 0x000000030c0c7819 */ /* 0x000fe400000012ff */
[----:B------:R-:W-:Y:S02]  /*e250*/  SHF.R.U64 R14, R14, 0x3, RZ ;  /* 0x000000030e0e7819 */ /* 0x000fe400000012ff */
[----:B------:R-:W-:Y:S02]  /*e260*/  LOP3.LUT R134, R135, 0x380, RZ, 0xc0, !PT ;  /* 0x0000038087867812 */ /* 0x000fe400078ec0ff */
[----:B------:R-:W-:Y:S02]  /*e270*/  LOP3.LUT R32, R33, 0x380, RZ, 0xc0, !PT ;  /* 0x0000038021207812 */ /* 0x000fe400078ec0ff */
[----:B------:R-:W-:Y:S02]  /*e280*/  LOP3.LUT R12, R12, R13, RZ, 0x3c, !PT ;  /* 0x0000000d0c0c7212 */ /* 0x000fe400078e3cff */
[----:B------:R-:W-:Y:S01]  /*e290*/  LOP3.LUT R14, R14, R15, RZ, 0x3c, !PT ;  /* 0x0000000f0e0e7212 */ /* 0x000fe200078e3cff */
[----:B------:R-:W-:Y:S01]  /*e2a0*/  IMAD.X R15, RZ, RZ, R5, P3 ;  /* 0x000000ffff0f7224 */ /* 0x000fe200018e0605 */
[----:B------:R-:W-:-:S02]  /*e2b0*/  SHF.R.U64 R134, R134, 0x3, RZ ;  /* 0x0000000386867819 */ /* 0x000fc400000012ff */
[----:B------:R-:W-:Y:S02]  /*e2c0*/  IADD3.X R13, RZ, R5, RZ, P4, !PT ;  /* 0x00000005ff0d7210 */ /* 0x000fe400027fe4ff */
[----:B------:R-:W-:Y:S02]  /*e2d0*/  SHF.R.U64 R32, R32, 0x3, RZ ;  /* 0x0000000320207819 */ /* 0x000fe400000012ff */
[C---:B------:R-:W-:Y:S02]  /*e2e0*/  IADD3 R49, P0, R4.reuse, 0x2020, RZ ;  /* 0x0000202004317810 */ /* 0x040fe40007f1e0ff */
[C---:B------:R-:W-:Y:S02]  /*e2f0*/  IADD3 R65, P6, R4.reuse, 0x2040, RZ ;  /* 0x0000204004417810 */ /* 0x040fe40007fde0ff */
[C---:B------:R-:W-:Y:S02]  /*e300*/  IADD3 R101, P5, R4.reuse, 0x2060, RZ ;  /* 0x0000206004657810 */ /* 0x040fe40007fbe0ff */
[----:B------:R-:W-:-:S02]  /*e310*/  IADD3 R123, P4, R4, 0x4000, RZ ;  /* 0x00004000047b7810 */ /* 0x000fc40007f9e0ff */
[----:B------:R-:W-:Y:S02]  /*e320*/  IADD3 R127, P3, R4, 0x4020, RZ ;  /* 0x00004020047f7810 */ /* 0x000fe40007f7e0ff */
[----:B------:R-:W-:Y:S01]  /*e330*/  LOP3.LUT R134, R134, R135, RZ, 0x3c, !PT ;  /* 0x0000008786867212 */ /* 0x000fe200078e3cff */
[----:B------:R-:W-:Y:S01]  /*e340*/  IMAD.X R135, RZ, RZ, R5, P1 ;  /* 0x000000ffff877224 */ /* 0x000fe200008e0605 */
[----:B------:R-:W-:Y:S01]  /*e350*/  LOP3.LUT R32, R32, R33, RZ, 0x3c, !PT ;  /* 0x0000002120207212 */ /* 0x000fe200078e3cff */
[----:B------:R-:W-:Y:S01]  /*e360*/  IMAD.X R33, RZ, RZ, R97, P2 ;  /* 0x000000ffff217224 */ /* 0x000fe200010e0661 */
[----:B------:R-:W-:Y:S02]  /*e370*/  LOP3.LUT R48, R49, 0x380, RZ, 0xc0, !PT ;  /* 0x0000038031307812 */ /* 0x000fe400078ec0ff */
[----:B------:R-:W-:Y:S02]  /*e380*/  LOP3.LUT R64, R65, 0x380, RZ, 0xc0, !PT ;  /* 0x0000038041407812 */ /* 0x000fe400078ec0ff */
[----:B------:R-:W-:-:S02]  /*e390*/  LOP3.LUT R100, R101, 0x380, RZ, 0xc0, !PT ;  /* 0x0000038065647812 */ /* 0x000fc400078ec0ff */
[----:B------:R-:W-:Y:S02]  /*e3a0*/  LOP3.LUT R122, R123, 0x380, RZ, 0xc0, !PT ;  /* 0x000003807b7a7812 */ /* 0x000fe400078ec0ff */
[----:B------:R-:W-:Y:S02]  /*e3b0*/  LOP3.LUT R126, R127, 0x380, RZ, 0xc0, !PT ;  /* 0x000003807f7e7812 */ /* 0x000fe400078ec0ff */
[C---:B------:R-:W-:Y:S02]  /*e3c0*/  IADD3 R37, P1, R96.reuse, 0x3000, RZ ;  /* 0x0000300060257810 */ /* 0x040fe40007f3e0ff */
[----:B------:R-:W-:Y:S02]  /*e3d0*/  IADD3 R69, P2, R96, 0x9000, RZ ;  /* 0x0000900060457810 */ /* 0x000fe40007f5e0ff */
[----:B------:R-:W-:Y:S02]  /*e3e0*/  SHF.R.U64 R48, R48, 0x3, RZ ;  /* 0x0000000330307819 */ /* 0x000fe400000012ff */
[----:B------:R-:W-:-:S02]  /*e3f0*/  SHF.R.U64 R64, R64, 0x3, RZ ;  /* 0x0000000340407819 */ /* 0x000fc400000012ff */
[----:B------:R-:W-:Y:S02]  /*e400*/  SHF.R.U64 R100, R100, 0x3, RZ ;  /* 0x0000000364647819 */ /* 0x000fe400000012ff */
[----:B------:R-:W-:Y:S02]  /*e410*/  SHF.R.U64 R122, R122, 0x3, RZ ;  /* 0x000000037a7a7819 */ /* 0x000fe400000012ff */
[----:B------:R-:W-:Y:S02]  /*e420*/  SHF.R.U64 R126, R126, 0x3, RZ ;  /* 0x000000037e7e7819 */ /* 0x000fe400000012ff */
[----:B------:R-:W-:Y:S02]  /*e430*/  LOP3.LUT R36, R37, 0x380, RZ, 0xc0, !PT ;  /* 0x0000038025247812 */ /* 0x000fe400078ec0ff */
[----:B------:R-:W-:Y:S02]  /*e440*/  LOP3.LUT R68, R69, 0x380, RZ, 0xc0, !PT ;  /* 0x0000038045447812 */ /* 0x000fe400078ec0ff */
[----:B------:R-:W-:Y:S01]  /*e450*/  LOP3.LUT R48, R48, R49, RZ, 0x3c, !PT ;  /* 0x0000003130307212 */ /* 0x000fe200078e3cff */
[--C-:B------:R-:W-:Y:S01]  /*e460*/  IMAD.X R49, RZ, RZ, R5.reuse, P0 ;  /* 0x000000ffff317224 */ /* 0x100fe200000e0605 */
[----:B------:R-:W-:Y:S01]  /*e470*/  LOP3.LUT R64, R64, R65, RZ, 0x3c, !PT ;  /* 0x0000004140407212 */ /* 0x000fe200078e3cff */
[----:B------:R-:W-:Y:S01]  /*e480*/  IMAD.X R65, RZ, RZ, R5, P6 ;  /* 0x000000ffff417224 */ /* 0x000fe200030e0605 */
[----:B------:R-:W-:-:S02]  /*e490*/  LOP3.LUT R100, R100, R101, RZ, 0x3c, !PT ;  /* 0x0000006564647212 */ /* 0x000fc400078e3cff */
[----:B------:R-:W-:Y:S01]  /*e4a0*/  LOP3.LUT R122, R122, R123, RZ, 0x3c, !PT ;  /* 0x0000007b7a7a7212 */ /* 0x000fe200078e3cff */
[--C-:B------:R-:W-:Y:S01]  /*e4b0*/  IMAD.X R123, RZ, RZ, R5.reuse, P4 ;  /* 0x000000ffff7b7224 */ /* 0x100fe200020e0605 */
[----:B------:R-:W-:Y:S01]  /*e4c0*/  LOP3.LUT R126, R126, R127, RZ, 0x3c, !PT ;  /* 0x0000007f7e7e7212 */ /* 0x000fe200078e3cff */
[----:B------:R-:W-:Y:S01]  /*e4d0*/  IMAD.X R127, RZ, RZ, R5, P3 ;  /* 0x000000ffff7f7224 */ /* 0x000fe200018e0605 */
[----:B------:R-:W-:Y:S02]  /*e4e0*/  SHF.R.U64 R36, R36, 0x3, RZ ;  /* 0x0000000324247819 */ /* 0x000fe400000012ff */
[----:B------:R-:W-:Y:S02]  /*e4f0*/  IADD3.X R101, RZ, R5, RZ, P5, !PT ;  /* 0x00000005ff657210 */ /* 0x000fe40002ffe4ff */
[----:B------:R-:W-:Y:S02]  /*e500*/  SHF.R.U64 R68, R68, 0x3, RZ ;  /* 0x0000000344447819 */ /* 0x000fe400000012ff */
[----:B------:R-:W-:-:S02]  /*e510*/  IADD3 R139, P0, R4, 0x6000, RZ ;  /* 0x00006000048b7810 */ /* 0x000fc40007f1e0ff */
[C---:B------:R-:W-:Y:S02]  /*e520*/  IADD3 R143, P6, R4.reuse, 0x6020, RZ ;  /* 0x00006020048f7810 */ /* 0x040fe40007fde0ff */
[C---:B------:R-:W-:Y:S02]  /*e530*/  IADD3 R9, P5, R4.reuse, 0x6040, RZ ;  /* 0x0000604004097810 */ /* 0x040fe40007fbe0ff */
[----:B------:R-:W-:Y:S02]  /*e540*/  IADD3 R11, P4, R4, 0x6060, RZ ;  /* 0x00006060040b7810 */ /* 0x000fe40007f9e0ff */
[----:B------:R-:W-:Y:S02]  /*e550*/  IADD3 R21, P3, R96, 0x1000, RZ ;  /* 0x0000100060157810 */ /* 0x000fe40007f7e0ff */
[----:B------:R-:W-:Y:S01]  /*e560*/  LOP3.LUT R36, R36, R37, RZ, 0x3c, !PT ;  /* 0x0000002524247212 */ /* 0x000fe200078e3cff */
[----:B------:R-:W-:Y:S01]  /*e570*/  IMAD.X R37, RZ, RZ, R97, P1 ;  /* 0x000000ffff257224 */ /* 0x000fe200008e0661 */
[----:B------:R-:W-:-:S02]  /*e580*/  LOP3.LUT R68, R68, R69, RZ, 0x3c, !PT ;  /* 0x0000004544447212 */ /* 0x000fc400078e3cff */
[----:B------:R-:W-:Y:S02]  /*e590*/  LOP3.LUT R138, R139, 0x380, RZ, 0xc0, !PT ;  /* 0x000003808b8a7812 */ /* 0x000fe400078ec0ff */
[----:B------:R-:W-:Y:S02]  /*e5a0*/  LOP3.LUT R142, R143, 0x380, RZ, 0xc0, !PT ;  /* 0x000003808f8e7812 */ /* 0x000fe400078ec0ff */
[----:B------:R-:W-:Y:S02]  /*e5b0*/  LOP3.LUT R8, R9, 0x380, RZ, 0xc0, !PT ;  /* 0x0000038009087812 */ /* 0x000fe400078ec0ff */
[----:B------:R-:W-:Y:S02]  /*e5c0*/  LOP3.LUT R10, R11, 0x380, RZ, 0xc0, !PT ;  /* 0x000003800b0a7812 */ /* 0x000fe400078ec0ff */
[----:B------:R-:W-:Y:S02]  /*e5d0*/  LOP3.LUT R20, R21, 0x380, RZ, 0xc0, !PT ;  /* 0x0000038015147812 */ /* 0x000fe400078ec0ff */
[----:B------:R-:W-:-:S02]  /*e5e0*/  IADD3 R73, P1, R96, 0xa000, RZ ;  /* 0x0000a00060497810 */ /* 0x000fc40007f3e0ff */
[----:B------:R-:W-:Y:S02]  /*e5f0*/  LOP3.LUT R69, R4, 0x380, RZ, 0xc0, !PT ;  /* 0x0000038004457812 */ /* 0x000fe400078ec0ff */
[----:B------:R-:W-:Y:S02]  /*e600*/  SHF.R.U64 R138, R138, 0x3, RZ ;  /* 0x000000038a8a7819 */ /* 0x000fe400000012ff */
[----:B------:R-:W-:Y:S02]  /*e610*/  SHF.R.U64 R142, R142, 0x3, RZ ;  /* 0x000000038e8e7819 */ /* 0x000fe400000012ff */
[----:B------:R-:W-:Y:S02]  /*e620*/  SHF.R.U64 R8, R8, 0x3, RZ ;  /* 0x0000000308087819 */ /* 0x000fe400000012ff */
[----:B------:R-:W-:Y:S02]  /*e630*/  SHF.R.U64 R10, R10, 0x3, RZ ;  /* 0x000000030a0a7819 */ /* 0x000fe400000012ff */
[----:B------:R-:W-:-:S02]  /*e640*/  SHF.R.U64 R20, R20, 0x3, RZ ;  /* 0x0000000314147819 */ /* 0x000fc400000012ff */
[----:B------:R-:W-:Y:S02]  /*e650*/  LOP3.LUT R72, R73, 0x380, RZ, 0xc0, !PT ;  /* 0x0000038049487812 */ /* 0x000fe400078ec0ff */
[----:B------:R-:W-:Y:S02]  /*e660*/  SHF.R.U64 R69, R69, 0x3, RZ ;  /* 0x0000000345457819 */ /* 0x000fe400000012ff */
[----:B------:R-:W-:Y:S01]  /*e670*/  LOP3.LUT R138, R138, R139, RZ, 0x3c, !PT ;  /* 0x0000008b8a8a7212 */ /* 0x000fe200078e3cff */
[--C-:B------:R-:W-:Y:S01]  /*e680*/  IMAD.X R139, RZ, RZ, R5.reuse, P0 ;  /* 0x000000ffff8b7224 */ /* 0x100fe200000e0605 */
[----:B------:R-:W-:Y:S02]  /*e690*/  LOP3.LUT R142, R142, R143, RZ, 0x3c, !PT ;  /* 0x0000008f8e8e7212 */ /* 0x000fe400078e3cff */
[----:B------:R-:W-:Y:S01]  /*e6a0*/  LOP3.LUT R8, R8, R9, RZ, 0x3c, !PT ;  /* 0x0000000908087212 */ /* 0x000fe200078e3cff */
[--C-:B------:R-:W-:Y:S01]  /*e6b0*/  IMAD.X R9, RZ, RZ, R5.reuse, P5 ;  /* 0x000000ffff097224 */ /* 0x100fe200028e0605 */
[----:B------:R-:W-:Y:S01]  /*e6c0*/  LOP3.LUT R10, R10, R11, RZ, 0x3c, !PT ;  /* 0x0000000b0a0a7212 */ /* 0x000fe200078e3cff */
[----:B------:R-:W-:Y:S01]  /*e6d0*/  IMAD.X R11, RZ, RZ, R5, P4 ;  /* 0x000000ffff0b7224 */ /* 0x000fe200020e0605 */
[----:B------:R-:W-:Y:S01]  /*e6e0*/  LOP3.LUT R20, R20, R21, RZ, 0x3c, !PT ;  /* 0x0000001514147212 */ /* 0x000fe200078e3cff */
[----:B------:R-:W-:Y:S01]  /*e6f0*/  IMAD.X R21, RZ, RZ, R97, P3 ;  /* 0x000000ffff157224 */ /* 0x000fe200018e0661 */
[----:B------:R-:W-:-:S02]  /*e700*/  SHF.R.U64 R72, R72, 0x3, RZ ;  /* 0x0000000348487819 */ /* 0x000fc400000012ff */
[----:B------:R-:W-:Y:S01]  /*e710*/  LOP3.LUT R4, R69, R4, RZ, 0x3c, !PT ;  /* 0x0000000445047212 */ /* 0x000fe200078e3cff */
[----:B------:R-:W-:Y:S01]  /*e720*/  IMAD.X R69, RZ, RZ, R97, P2 ;  /* 0x000000ffff457224 */ /* 0x000fe200010e0661 */
[----:B------:R-:W-:Y:S02]  /*e730*/  IADD3.X R143, RZ, R5, RZ, P6, !PT ;  /* 0x00000005ff8f7210 */ /* 0x000fe400037fe4ff */
[C---:B------:R-:W-:Y:S02]  /*e740*/  IADD3 R41, P0, R96.reuse, 0x4000, RZ ;  /* 0x0000400060297810 */ /* 0x040fe40007f1e0ff */
[C---:B------:R-:W-:Y:S02]  /*e750*/  IADD3 R45, P6, R96.reuse, 0x5000, RZ ;  /* 0x00005000602d7810 */ /* 0x040fe40007fde0ff */
[C---:B------:R-:W-:Y:S02]  /*e760*/  IADD3 R53, P5, R96.reuse, 0x6000, RZ ;  /* 0x0000600060357810 */ /* 0x040fe40007fbe0ff */
[----:B------:R-:W-:-:S02]  /*e770*/  IADD3 R57, P4, R96, 0x7000, RZ ;  /* 0x0000700060397810 */ /* 0x000fc40007f9e0ff */
[----:B------:R-:W-:Y:S02]  /*e780*/  IADD3 R61, P3, R96, 0x8000, RZ ;  /* 0x00008000603d7810 */ /* 0x000fe40007f7e0ff */
[----:B------:R-:W-:Y:S02]  /*e790*/  LOP3.LUT R72, R72, R73, RZ, 0x3c, !PT ;  /* 0x0000004948487212 */ /* 0x000fe400078e3cff */
[----:B------:R-:W-:Y:S01]  /*e7a0*/  MOV R224, R4 ;  /* 0x0000000400e07202 */ /* 0x000fe20000000f00 */
[----:B------:R-:W0:Y:S01]  /*e7b0*/  SHFL.IDX PT, R73, R213, RZ, 0x1f ;  /* 0x00001fffd5497589 */ /* 0x000e2200000e0000 */
[----:B------:R-:W-:Y:S02]  /*e7c0*/  F2FP.BF16.F32.PACK_AB R4, R207, R210 ;  /* 0x000000d2cf04723e */ /* 0x000fe400000010ff */
[----:B------:R-:W-:Y:S02]  /*e7d0*/  F2FP.BF16.F32.PACK_AB R5, R27, R26 ;  /* 0x0000001a1b05723e */ /* 0x000fe400000010ff */
[----:B------:R-:W-:-:S02]  /*e7e0*/  LOP3.LUT R40, R41, 0x380, RZ, 0xc0, !PT ;  /* 0x0000038029287812 */ /* 0x000fc400078ec0ff */
[----:B------:R-:W-:Y:S01]  /*e7f0*/  LOP3.LUT R44, R45, 0x380, RZ, 0xc0, !PT ;  /* 0x000003802d2c7812 */ /* 0x000fe200078ec0ff */
[----:B------:R1:W-:Y:S01]  /*e800*/  STSM.16.M88.4 [R224], R4 ;  /* 0x00000004e0007844 */ /* 0x0003e20000000200 */
        /* <DEDUP_REMOVED lines=9> */
[----:B------:R-:W-:Y:S02]  /*e8a0*/  MOV R26, R12 ;  /* 0x0000000c001a7202 */ /* 0x000fe40000000f00 */
[----:B-1----:R-:W-:-:S02]  /*e8b0*/  F2FP.BF16.F32.PACK_AB R4, R205, R209 ;  /* 0x000000d1cd04723e */ /* 0x002fc400000010ff */
[----:B------:R-:W-:Y:S02]  /*e8c0*/  F2FP.BF16.F32.PACK_AB R5, R35, R34 ;  /* 0x000000222305723e */ /* 0x000fe400000010ff */
[----:B------:R-:W-:Y:S02]  /*e8d0*/  F2FP.BF16.F32.PACK_AB R6, R203, R206 ;  /* 0x000000cecb06723e */ /* 0x000fe400000010ff */
[----:B------:R-:W-:Y:S02]  /*e8e0*/  F2FP.BF16.F32.PACK_AB R7, R39, R38 ;  /* 0x000000262707723e */ /* 0x000fe400000010ff */
[----:B------:R-:W-:Y:S02]  /*e8f0*/  SHF.R.U64 R27, R27, 0x3, RZ ;  /* 0x000000031b1b7819 */ /* 0x000fe400000012ff */
[----:B------:R-:W-:Y:S01]  /*e900*/  LOP3.LUT R40, R40, R41, RZ, 0x3c, !PT ;  /* 0x0000002928287212 */ /* 0x000fe200078e3cff */
        /* <DEDUP_REMOVED lines=9> */
[----:B------:R-:W-:-:S02]  /*e9a0*/  MOV R34, R8 ;  /* 0x0000000800227202 */ /* 0x000fc40000000f00 */
[----:B------:R-:W-:Y:S02]  /*e9b0*/  MOV R35, R10 ;  /* 0x0000000a00237202 */ /* 0x000fe40000000f00 */
[----:B------:R-:W-:Y:S02]  /*e9c0*/  IADD3.X R41, RZ, R97, RZ, P0, !PT ;  /* 0x00000061ff297210 */ /* 0x000fe400007fe4ff */
[----:B------:R-:W-:Y:S02]  /*e9d0*/  MOV R152, R14 ;  /* 0x0000000e00987202 */ /* 0x000fe40000000f00 */
[----:B------:R-:W-:Y:S02]  /*e9e0*/  F2FP.BF16.F32.PACK_AB R8, R201, R204 ;  /* 0x000000ccc908723e */ /* 0x000fe400000010ff */
[----:B------:R-:W-:Y:S02]  /*e9f0*/  F2FP.BF16.F32.PACK_AB R9, R43, R42 ;  /* 0x0000002a2b09723e */ /* 0x000fe400000010ff */
[----:B------:R-:W-:-:S02]  /*ea00*/  F2FP.BF16.F32.PACK_AB R10, R199, R202 ;  /* 0x000000cac70a723e */ /* 0x000fc400000010ff */
[----:B------:R-:W-:Y:S02]  /*ea10*/  F2FP.BF16.F32.PACK_AB R11, R47, R46 ;  /* 0x0000002e2f0b723e */ /* 0x000fe400000010ff */
[C---:B------:R-:W-:Y:S02]  /*ea20*/  IADD3 R77, P0, R96.reuse, 0xb000, RZ ;  /* 0x0000b000604d7810 */ /* 0x040fe40007f1e0ff */
[C---:B------:R-:W-:Y:S01]  /*ea30*/  IADD3 R81, P6, R96.reuse, 0xc000, RZ ;  /* 0x0000c00060517810 */ /* 0x040fe20007fde0ff */
[----:B------:R-:W-:Y:S01]  /*ea40*/  STSM.16.M88.4 [R152], R8 ;  /* 0x0000000898007844 */ /* 0x000fe20000000200 */
[C---:B------:R-:W-:Y:S02]  /*ea50*/  IADD3 R85, P5, R96.reuse, 0xd000, RZ ;  /* 0x0000d00060557810 */ /* 0x040fe40007fbe0ff */
[C---:B------:R-:W-:Y:S02]  /*ea60*/  IADD3 R89, P4, R96.reuse, 0xe000, RZ ;  /* 0x0000e00060597810 */ /* 0x040fe40007f9e0ff */
[----:B------:R-:W-:-:S02]  /*ea70*/  IADD3 R92, P3, R96, 0xf000, RZ ;  /* 0x0000f000605c7810 */ /* 0x000fc40007f7e0ff */
[----:B------:R-:W-:Y:S02]  /*ea80*/  MOV R207, R24 ;  /* 0x0000001800cf7202 */ /* 0x000fe40000000f00 */
[----:B------:R-:W-:Y:S02]  /*ea90*/  F2FP.BF16.F32.PACK_AB R12, R197, R200 ;  /* 0x000000c8c50c723e */ /* 0x000fe400000010ff */
[----:B------:R-:W-:Y:S02]  /*eaa0*/  F2FP.BF16.F32.PACK_AB R13, R51, R50 ;  /* 0x00000032330d723e */ /* 0x000fe400000010ff */
[----:B------:R-:W-:Y:S02]  /*eab0*/  F2FP.BF16.F32.PACK_AB R14, R195, R198 ;  /* 0x000000c6c30e723e */ /* 0x000fe400000010ff */
[----:B------:R-:W-:Y:S02]  /*eac0*/  F2FP.BF16.F32.PACK_AB R15, R55, R54 ;  /* 0x00000036370f723e */ /* 0x000fe400000010ff */
[----:B------:R-:W-:-:S02]  /*ead0*/  LOP3.LUT R96, R27, R96, RZ, 0x3c, !PT ;  /* 0x000000601b607212 */ /* 0x000fc400078e3cff */
[----:B------:R-:W-:Y:S01]  /*eae0*/  MOV R208, R28 ;  /* 0x0000001c00d07202 */ /* 0x000fe20000000f00 */
[----:B------:R-:W-:Y:S01]  /*eaf0*/  STSM.16.M88.4 [R207], R12 ;  /* 0x0000000ccf007844 */ /* 0x000fe20000000200 */
[----:B-1----:R-:W-:Y:S02]  /*eb00*/  F2FP.BF16.F32.PACK_AB R4, R193, R196 ;  /* 0x000000c4c104723e */ /* 0x002fe400000010ff */
[----:B------:R-:W-:Y:S02]  /*eb10*/  F2FP.BF16.F32.PACK_AB R5, R59, R58 ;  /* 0x0000003a3b05723e */ /* 0x000fe400000010ff */
[----:B------:R-:W-:Y:S02]  /*eb20*/  F2FP.BF16.F32.PACK_AB R6, R191, R194 ;  /* 0x000000c2bf06723e */ /* 0x000fe400000010ff */
[----:B------:R-:W-:Y:S02]  /*eb30*/  F2FP.BF16.F32.PACK_AB R7, R63, R62 ;  /* 0x0000003e3f07723e */ /* 0x000fe400000010ff */
[----:B------:R-:W-:-:S02]  /*eb40*/  MOV R48, R48 ;  /* 0x0000003000307202 */ /* 0x000fc40000000f00 */
[----:B------:R-:W-:Y:S01]  /*eb50*/  F2FP.BF16.F32.PACK_AB R24, R182, R192 ;  /* 0x000000c0b618723e */ /* 0x000fe200000010ff */
[----:B------:R-:W-:Y:S01]  /*eb60*/  STSM.16.M88.4 [R208], R4 ;  /* 0x00000004d0007844 */ /* 0x000fe20000000200 */
[----:B------:R-:W-:Y:S02]  /*eb70*/  F2FP.BF16.F32.PACK_AB R25, R67, R66 ;  /* 0x000000424319723e */ /* 0x000fe400000010ff */
[----:B------:R-:W-:Y:S02]  /*eb80*/  F2FP.BF16.F32.PACK_AB R26, R180, R183 ;  /* 0x000000b7b41a723e */ /* 0x000fe400000010ff */
[----:B------:R-:W-:Y:S02]  /*eb90*/  F2FP.BF16.F32.PACK_AB R27, R71, R70 ;  /* 0x00000046471b723e */ /* 0x000fe400000010ff */
[----:B------:R-:W-:Y:S02]  /*eba0*/  MOV R64, R64 ;  /* 0x0000004000407202 */ /* 0x000fe40000000f00 */
[----:B------:R-:W-:Y:S01]  /*ebb0*/  F2FP.BF16.F32.PACK_AB R28, R178, R181 ;  /* 0x000000b5b21c723e */ /* 0x000fe200000010ff */
[----:B------:R1:W-:Y:S01]  /*ebc0*/  STSM.16.M88.4 [R48], R24 ;  /* 0x0000001830007844 */ /* 0x0003e20000000200 */
[----:B------:R-:W-:-:S02]  /*ebd0*/  F2FP.BF16.F32.PACK_AB R29, R75, R74 ;  /* 0x0000004a4b1d723e */ /* 0x000fc400000010ff */
[----:B------:R-:W-:Y:S02]  /*ebe0*/  MOV R100, R100 ;  /* 0x0000006400647202 */ /* 0x000fe40000000f00 */
[----:B------:R-:W-:Y:S01]  /*ebf0*/  F2FP.BF16.F32.PACK_AB R49, R83, R82 ;  /* 0x000000525331723e */ /* 0x000fe200000010ff */
[----:B------:R2:W-:Y:S01]  /*ec00*/  STSM.16.M88.4 [R64], R28 ;  /* 0x0000001c40007844 */ /* 0x0005e20000000200 */
[----:B------:R-:W-:Y:S02]  /*ec10*/  F2FP.BF16.F32.PACK_AB R50, R172, R175 ;  /* 0x000000afac32723e */ /* 0x000fe400000010ff */
[----:B------:R-:W-:Y:S02]  /*ec20*/  F2FP.BF16.F32.PACK_AB R51, R87, R86 ;  /* 0x000000565733723e */ /* 0x000fe400000010ff */
[----:B------:R-:W-:Y:S02]  /*ec30*/  MOV R122, R122 ;  /* 0x0000007a007a7202 */ /* 0x000fe40000000f00 */
[----:B------:R-:W-:-:S02]  /*ec40*/  F2FP.BF16.F32.PACK_AB R65, R91, R90 ;  /* 0x0000005a5b41723e */ /* 0x000fc400000010ff */
[----:B------:R-:W-:Y:S02]  /*ec50*/  F2FP.BF16.F32.PACK_AB R66, R168, R171 ;  /* 0x000000aba842723e */ /* 0x000fe400000010ff */
[----:B-1----:R-:W-:Y:S02]  /*ec60*/  F2FP.BF16.F32.PACK_AB R48, R174, R177 ;  /* 0x000000b1ae30723e */ /* 0x002fe400000010ff */
[----:B------:R-:W-:Y:S02]  /*ec70*/  F2FP.BF16.F32.PACK_AB R67, R95, R94 ;  /* 0x0000005e5f43723e */ /* 0x000fe400000010ff */
[----:B------:R-:W-:Y:S01]  /*ec80*/  MOV R126, R126 ;  /* 0x0000007e007e7202 */ /* 0x000fe20000000f00 */
[----:B------:R-:W-:Y:S01]  /*ec90*/  STSM.16.M88.4 [R100], R48 ;  /* 0x0000003064007844 */ /* 0x000fe20000000200 */
[----:B--2---:R-:W-:Y:S02]  /*eca0*/  F2FP.BF16.F32.PACK_AB R64, R170, R173 ;  /* 0x000000adaa40723e */ /* 0x004fe400000010ff */
[----:B------:R-:W-:-:S02]  /*ecb0*/  F2FP.BF16.F32.PACK_AB R4, R166, R169 ;  /* 0x000000a9a604723e */ /* 0x000fc400000010ff */
[----:B------:R-:W-:Y:S01]  /*ecc0*/  F2FP.BF16.F32.PACK_AB R5, R99, R98 ;  /* 0x000000626305723e */ /* 0x000fe200000010ff */
[----:B------:R1:W-:Y:S01]  /*ecd0*/  STSM.16.M88.4 [R122], R64 ;  /* 0x000000407a007844 */ /* 0x0003e20000000200 */
[----:B------:R-:W-:Y:S02]  /*ece0*/  F2FP.BF16.F32.PACK_AB R6, R156, R167 ;  /* 0x000000a79c06723e */ /* 0x000fe400000010ff */
[----:B------:R-:W-:Y:S02]  /*ecf0*/  F2FP.BF16.F32.PACK_AB R7, R103, R102 ;  /* 0x000000666707723e */ /* 0x000fe400000010ff */
[----:B------:R-:W-:Y:S02]  /*ed00*/  MOV R130, R130 ;  /* 0x0000008200827202 */ /* 0x000fe40000000f00 */
[----:B------:R-:W-:Y:S01]  /*ed10*/  F2FP.BF16.F32.PACK_AB R8, R105, R158 ;  /* 0x0000009e6908723e */ /* 0x000fe200000010ff */
[----:B------:R2:W-:Y:S01]  /*ed20*/  STSM.16.M88.4 [R126], R4 ;  /* 0x000000047e007844 */ /* 0x0005e20000000200 */
[----:B------:R-:W-:-:S02]  /*ed30*/  F2FP.BF16.F32.PACK_AB R9, R107, R106 ;  /* 0x0000006a6b09723e */ /* 0x000fc400000010ff */
[----:B------:R-:W-:Y:S02]  /*ed40*/  F2FP.BF16.F32.PACK_AB R10, R109, R154 ;  /* 0x0000009a6d0a723e */ /* 0x000fe400000010ff */
[----:B------:R-:W-:Y:S02]  /*ed50*/  F2FP.BF16.F32.PACK_AB R11, R111, R110 ;  /* 0x0000006e6f0b723e */ /* 0x000fe400000010ff */
[----:B0-----:R-:W-:Y:S02]  /*ed60*/  ISETP.NE.AND P2, PT, R73, RZ, PT ;  /* 0x000000ff4900720c */ /* 0x001fe40003f45270 */
[----:B------:R-:W-:Y:S01]  /*ed70*/  MOV R134, R134 ;  /* 0x0000008600867202 */ /* 0x000fe20000000f00 */
[----:B------:R0:W-:Y:S01]  /*ed80*/  STSM.16.M88.4 [R130], R8 ;  /* 0x0000000882007844 */ /* 0x0001e20000000200 */
[----:B------:R-:W-:Y:S02]  /*ed90*/  MOV R138, R138 ;  /* 0x0000008a008a7202 */ /* 0x000fe40000000f00 */
[----:B-1----:R-:W-:Y:S01]  /*eda0*/  F2FP.BF16.F32.PACK_AB R122, R125, R124 ;  /* 0x0000007c7d7a723e */ /* 0x002fe200000010ff */
[----:B------:R1:W-:Y:S01]  /*edb0*/  STSM.16.M88.4 [R134], R112 ;  /* 0x0000007086007844 */ /* 0x0003e20000000200 */
[----:B------:R-:W-:-:S02]  /*edc0*/  F2FP.BF16.F32.PACK_AB R123, R155, R153 ;  /* 0x000000999b7b723e */ /* 0x000fc400000010ff */
[----:B------:R-:W-:Y:S02]  /*edd0*/  MOV R142, R142 ;  /* 0x0000008e008e7202 */ /* 0x000fe40000000f00 */
[----:B------:R-:W-:Y:S01]  /*ede0*/  F2FP.BF16.F32.PACK_AB R131, R161, R160 ;  /* 0x000000a0a183723e */ /* 0x000fe200000010ff */
[----:B------:R1:W-:Y:S01]  /*edf0*/  STSM.16.M88.4 [R138], R120 ;  /* 0x000000788a007844 */ /* 0x0003e20000000200 */
[----:B--2---:R-:W-:Y:S02]  /*ee00*/  F2FP.BF16.F32.PACK_AB R4, R137, R136 ;  /* 0x000000888904723e */ /* 0x004fe400000010ff */
[----:B------:R-:W-:Y:S02]  /*ee10*/  F2FP.BF16.F32.PACK_AB R5, R163, R162 ;  /* 0x000000a2a305723e */ /* 0x000fe400000010ff */
[----:B------:R-:W-:Y:S02]  /*ee20*/  F2FP.BF16.F32.PACK_AB R6, R141, R140 ;  /* 0x0000008c8d06723e */ /* 0x000fe400000010ff */
[----:B0-----:R-:W-:-:S02]  /*ee30*/  F2FP.BF16.F32.PACK_AB R130, R133, R132 ;  /* 0x000000848582723e */ /* 0x001fc400000010ff */
[----:B------:R-:W-:Y:S02]  /*ee40*/  F2FP.BF16.F32.PACK_AB R7, R165, R164 ;  /* 0x000000a4a507723e */ /* 0x000fe400000010ff */
[----:B------:R-:W-:Y:S01]  /*ee50*/  LOP3.LUT R76, R77, 0x380, RZ, 0xc0, !PT ;  /* 0x000003804d4c7812 */ /* 0x000fe200078ec0ff */
[----:B------:R1:W-:Y:S01]  /*ee60*/  STSM.16.M88.4 [R142], R128 ;  /* 0x000000808e007844 */ /* 0x0003e20000000200 */
[----:B------:R-:W-:Y:S02]  /*ee70*/  LOP3.LUT R80, R81, 0x380, RZ, 0xc0, !PT ;  /* 0x0000038051507812 */ /* 0x000fe400078ec0ff */
[----:B------:R-:W-:Y:S01]  /*ee80*/  LOP3.LUT R84, R85, 0x380, RZ, 0xc0, !PT ;  /* 0x0000038055547812 */ /* 0x000fe200078ec0ff */
[----:B------:R1:W-:Y:S01]  /*ee90*/  STSM.16.M88.4 [R34], R4 ;  /* 0x0000000422007844 */ /* 0x0003e20000000200 */
[----:B------:R-:W-:Y:S02]  /*eea0*/  LOP3.LUT R88, R89, 0x380, RZ, 0xc0, !PT ;  /* 0x0000038059587812 */ /* 0x000fe400078ec0ff */
[----:B------:R-:W-:Y:S01]  /*eeb0*/  LOP3.LUT R93, R92, 0x380, RZ, 0xc0, !PT ;  /* 0x000003805c5d7812 */ /* 0x000fe200078ec0ff */
[----:B------:R1:W-:Y:S01]  /*eec0*/  STSM.16.M88.4 [R35], R144 ;  /* 0x0000009023007844 */ /* 0x0003e20000000200 */
[----:B------:R-:W-:-:S02]  /*eed0*/  SHF.R.U64 R76, R76, 0x3, RZ ;  /* 0x000000034c4c7819 */ /* 0x000fc400000012ff */
[----:B------:R-:W-:Y:S02]  /*eee0*/  SHF.R.U64 R80, R80, 0x3, RZ ;  /* 0x0000000350507819 */ /* 0x000fe400000012ff */
[----:B------:R-:W-:Y:S02]  /*eef0*/  SHF.R.U64 R84, R84, 0x3, RZ ;  /* 0x0000000354547819 */ /* 0x000fe400000012ff */
        /* <DEDUP_REMOVED lines=12> */
[----:B------:R-:W-:Y:S01]  /*efc0*/  IADD3.X R73, RZ, R97, RZ, P1, !PT ;  /* 0x00000061ff497210 */ /* 0x000fe20000ffe4ff */
[----:B------:R-:W-:Y:S06]  /*efd0*/  BAR.SYNC.DEFER_BLOCKING 0x1, 0x100 ;  /* 0x0044000000007b1d */ /* 0x000fec0000010000 */
[----:B-1----:R-:W-:Y:S05]  /*efe0*/  @P2 BRA `(.L_x_4972) ;  /* 0x0000000000b82947 */ /* 0x002fea0003800000 */
[----:B------:R-:W0:Y:S01]  /*eff0*/  LDC R8, c[0x0][0xbe8] ;  /* 0x0002fa00ff087b82 */ /* 0x000e220000000800 */
[----:B------:R-:W-:Y:S01]  /*f000*/  IADD3 R10, R185, UR44, RZ ;  /* 0x0000002cb90a7c10 */ /* 0x000fe2000fffe0ff */
[----:B------:R-:W-:Y:S01]  /*f010*/  ULDC.64 UR8, c[0x0][0xb90] ;  /* 0x0002e40000087ab9 */ /* 0x000fe20000000a00 */
[----:B------:R-:W-:Y:S01]  /*f020*/  ULDC.64 UR10, c[0x0][0xb98] ;  /* 0x0002e600000a7ab9 */ /* 0x000fe20000000a00 */
[----:B------:R-:W-:Y:S01]  /*f030*/  UIMAD UR5, UR12, UR8, URZ ;  /* 0x000000080c0572a4 */ /* 0x000fe2000f8e023f */
[----:B------:R-:W-:Y:S01]  /*f040*/  IMAD.MOV R9, RZ, RZ, -R17 ;  /* 0x000000ffff097224 */ /* 0x000fe200078e0a11 */
[----:B------:R-:W-:Y:S01]  /*f050*/  UIMAD.WIDE.U32 UR6, UR45, UR8, URZ ;  /* 0x000000082d0672a5 */ /* 0x000fe2000f8e003f */
[----:B------:R-:W-:Y:S01]  /*f060*/  IMAD.MOV.U32 R4, RZ, RZ, R10 ;  /* 0x000000ffff047224 */ /* 0x000fe200078e000a */
[----:B------:R-:W-:Y:S01]  /*f070*/  UIMAD UR5, UR45, UR9, UR5 ;  /* 0x000000092d0572a4 */ /* 0x000fe2000f8e0205 */
[----:B------:R-:W-:Y:S01]  /*f080*/  IADD3 R13, R16, UR44, RZ ;  /* 0x0000002c100d7c10 */ /* 0x000fe2000fffe0ff */
[----:B------:R-:W-:-:S02]  /*f090*/  UIMAD UR8, UR13, UR10, URZ ;  /* 0x0000000a0d0872a4 */ /* 0x000fc4000f8e023f */
[----:B------:R-:W-:Y:S02]  /*f0a0*/  UIADD3 UR7, UR7, UR5, URZ ;  /* 0x0000000507077290 */ /* 0x000fe4000fffe03f */
[----:B------:R-:W-:Y:S02]  /*f0b0*/  UIMAD UR8, UR43, UR11, UR8 ;  /* 0x0000000b2b0872a4 */ /* 0x000fe4000f8e0208 */
[----:B------:R-:W-:Y:S01]  /*f0c0*/  UIMAD.WIDE.U32 UR6, UR43, UR10, UR6 ;  /* 0x0000000a2b0672a5 */ /* 0x000fe2000f8e0006 */
[----:B------:R-:W-:Y:S01]  /*f0d0*/  ULDC UR5, c[0x0][0xa88] ;  /* 0x0002a20000057ab9 */ /* 0x000fe20000000800 */
[----:B0-----:R-:W-:-:S13]  /*f0e0*/  ISETP.NE.AND P0, PT, R8, 0x1, PT ;  /* 0x000000010800780c */ /* 0x001fda0003f05270 */
[----:B------:R-:W0:Y:S08]  /*f0f0*/  @P0 LDC R5, c[0x0][0xbec] ;  /* 0x0002fb00ff050b82 */ /* 0x000e300000000800 */
[----:B------:R-:W1:Y:S01]  /*f100*/  @P0 LDC R6, c[0x0][0xbf0] ;  /* 0x0002fc00ff060b82 */ /* 0x000e620000000800 */
[----:B0-----:R-:W-:-:S05]  /*f110*/  @P0 IMAD.HI.U32 R5, R10, R5, RZ ;  /* 0x000000050a050227 */ /* 0x001fca00078e00ff */
[----:B-1----:R-:W-:-:S04]  /*f120*/  @P0 SHF.R.U32.HI R4, RZ, R6, R5 ;  /* 0x00000006ff040219 */ /* 0x002fc80000011605 */
[--C-:B------:R-:W-:Y:S01]  /*f130*/  SHF.R.S32.HI R5, RZ, 0x1f, R4.reuse ;  /* 0x0000001fff057819 */ /* 0x100fe20000011404 */
[----:B------:R-:W-:Y:S01]  /*f140*/  IMAD.MOV R7, RZ, RZ, -R4 ;  /* 0x000000ffff077224 */ /* 0x000fe200078e0a04 */
[----:B------:R-:W-:-:S03]  /*f150*/  IADD3 R4, P0, R4, UR6, RZ ;  /* 0x0000000604047c10 */ /* 0x000fc6000ff1e0ff */
[C---:B------:R-:W-:Y:S02]  /*f160*/  IMAD R7, R8.reuse, R7, R10 ;  /* 0x0000000708077224 */ /* 0x040fe400078e020a */
[----:B------:R-:W-:Y:S02]  /*f170*/  IMAD.U32 R10, RZ, RZ, UR8 ;  /* 0x00000008ff0a7e24 */ /* 0x000fe4000f8e00ff */
[----:B------:R-:W-:Y:S01]  /*f180*/  IMAD R8, R8, UR5, RZ ;  /* 0x0000000508087c24 */ /* 0x000fe2000f8e02ff */
[----:B------:R-:W-:Y:S02]  /*f190*/  SHF.R.S32.HI R6, RZ, 0x1f, R7 ;  /* 0x0000001fff067819 */ /* 0x000fe40000011407 */
[----:B------:R-:W-:Y:S01]  /*f1a0*/  IADD3.X R5, R5, UR7, R10, P0, !PT ;  /* 0x0000000705057c10 */ /* 0x000fe200087fe40a */
[----:B------:R-:W-:Y:S02]  /*f1b0*/  ULDC.64 UR6, c[0x0][0xb88] ;  /* 0x0002e20000067ab9 */ /* 0x000fe40000000a00 */
[----:B------:R-:W-:-:S02]  /*f1c0*/  IMAD R6, R6, UR6, RZ ;  /* 0x0000000606067c24 */ /* 0x000fc4000f8e02ff */
[----:B------:R-:W-:-:S04]  /*f1d0*/  IMAD.WIDE.U32 R4, R7, UR6, R4 ;  /* 0x0000000607047c25 */ /* 0x000fc8000f8e0004 */
[----:B------:R-:W-:Y:S01]  /*f1e0*/  IMAD R7, R7, UR7, R6 ;  /* 0x0000000707077c24 */ /* 0x000fe2000f8e0206 */
[----:B------:R-:W-:Y:S02]  /*f1f0*/  ULDC.64 UR6, c[0x0][0xb50] ;  /* 0x0002d40000067ab9 */ /* 0x000fe40000000a00 */
[----:B------:R-:W-:Y:S01]  /*f200*/  LEA R10, P0, R4, UR6, 0x2 ;  /* 0x00000006040a7c11 */ /* 0x000fe2000f8010ff */
[----:B------:R-:W-:-:S04]  /*f210*/  IMAD.IADD R5, R5, 0x1, R7 ;  /* 0x0000000105057824 */ /* 0x000fc800078e0207 */
[----:B------:R-:W-:Y:S01]  /*f220*/  SHFL.IDX PT, R6, R10, 0x1, 0x1c1f ;  /* 0x003c1f000a067f89 */ /* 0x000fe200000e0000 */
[----:B------:R-:W-:Y:S02]  /*f230*/  LEA.HI.X R11, R4, UR7, R5, 0x2, P0 ;  /* 0x00000007040b7c11 */ /* 0x000fe400080f1405 */
[----:B------:R-:W-:Y:S01]  /*f240*/  ISETP.NE.AND P0, PT, R2, R9, PT ;  /* 0x000000090200720c */ /* 0x000fe20003f05270 */
[----:B------:R-:W-:Y:S01]  /*f250*/  SHFL.IDX PT, R4, R10, RZ, 0x1c1f ;  /* 0x001c1fff0a047589 */ /* 0x000fe200000e0000 */
[C---:B------:R-:W-:Y:S02]  /*f260*/  VIADD R9, R13.reuse, 0x8 ;  /* 0x000000080d097836 */ /* 0x040fe40000000000 */
[-C--:B------:R-:W-:Y:S01]  /*f270*/  ISETP.GE.OR P1, PT, R13, R8.reuse, P0 ;  /* 0x000000080d00720c */ /* 0x080fe20000726670 */
[----:B------:R-:W0:Y:S02]  /*f280*/  SHFL.IDX PT, R5, R11, RZ, 0x1c1f ;  /* 0x001c1fff0b057589 */ /* 0x000e2400000e0000 */
[----:B------:R-:W-:-:S02]  /*f290*/  ISETP.GE.OR P0, PT, R9, R8, P0 ;  /* 0x000000080900720c */ /* 0x000fc40000706670 */
[----:B------:R-:W1:Y:S08]  /*f2a0*/  SHFL.IDX PT, R7, R11, 0x1, 0x1c1f ;  /* 0x003c1f000b077f89 */ /* 0x000e7000000e0000 */
[----:B0-----:R0:W-:Y:S04]  /*f2b0*/  @!P1 ST.E desc[UR52][R4.64], R3 ;  /* 0x0000000304009985 */ /* 0x0011e8000c101934 */
[----:B-1----:R0:W-:Y:S02]  /*f2c0*/  @!P0 ST.E desc[UR52][R6.64], R0 ;  /* 0x0000000006008985 */ /* 0x0021e4000c101934 */
.L_x_4972:
[----:B------:R-:W1:Y:S01]  /*f2d0*/  LDC R15, c[0x0][0xbe8] ;  /* 0x0002fa00ff0f7b82 */ /* 0x000e620000000800 */
[----:B------:R-:W-:Y:S01]  /*f2e0*/  ULDC UR10, c[0x0][0xac8] ;  /* 0x0002b200000a7ab9 */ /* 0x000fe20000000800 */
[----:B------:R-:W-:Y:S01]  /*f2f0*/  ULDC.64 UR8, c[0x0][0xae8] ;  /* 0x0002ba0000087ab9 */ /* 0x000fe20000000a00 */
[----:B------:R-:W-:Y:S01]  /*f300*/  ISETP.GE.AND P0, PT, R190, UR10, PT ;  /* 0x0000000abe007c0c */ /* 0x000fe2000bf06270 */
[----:B------:R-:W5:Y:S01]  /*f310*/  LD.E.128 R96, desc[UR52][R96.64] ;  /* 0x0000003460607980 */ /* 0x000f62000c101d00 */
[----:B------:R-:W-:Y:S02]  /*f320*/  ISETP.GE.AND P1, PT, R184, UR10, PT ;  /* 0x0000000ab8007c0c */ /* 0x000fe4000bf26270 */
[----:B0-----:R-:W-:Y:S01]  /*f330*/  SEL R3, RZ, 0xffffffff, P0 ;  /* 0xffffffffff037807 */ /* 0x001fe20000000000 */
[----:B------:R0:W5:Y:S01]  /*f340*/  LD.E.128 R4, desc[UR52][R20.64] ;  /* 0x0000003414047980 */ /* 0x000162000c101d00 */
[----:B------:R-:W-:Y:S02]  /*f350*/  ISETP.GE.AND P0, PT, R189, UR10, PT ;  /* 0x0000000abd007c0c */ /* 0x000fe4000bf06270 */
[----:B------:R-:W-:Y:S01]  /*f360*/  SEL R0, RZ, 0x1, P1 ;  /* 0x00000001ff007807 */ /* 0x000fe20000800000 */
[----:B------:R-:W-:Y:S01]  /*f370*/  IMAD.SHL.U32 R11, R3, 0x2, RZ ;  /* 0x00000002030b7824 */ /* 0x000fe200078e00ff */
[----:B------:R-:W5:Y:S04]  /*f380*/  LD.E.128 R32, desc[UR52][R32.64] ;  /* 0x0000003420207980 */ /* 0x000f68000c101d00 */
[----:B------:R-:W5:Y:S04]  /*f390*/  LD.E.128 R36, desc[UR52][R36.64] ;  /* 0x0000003424247980 */ /* 0x000f68000c101d00 */
[----:B------:R-:W5:Y:S01]  /*f3a0*/  LD.E.128 R40, desc[UR52][R40.64] ;  /* 0x0000003428287980 */ /* 0x000f62000c101d00 */
[----:B-1----:R-:W-:-:S03]  /*f3b0*/  ISETP.NE.AND P2, PT, R15, 0x1, PT ;  /* 0x000000010f00780c */ /* 0x002fc60003f45270 */
[----:B------:R-:W5:Y:S01]  /*f3c0*/  LD.E.128 R44, desc[UR52][R44.64] ;  /* 0x000000342c2c7980 */ /* 0x000f62000c101d00 */
[----:B------:R-:W-:Y:S02]  /*f3d0*/  SEL R3, RZ, 0xffffffff, P0 ;  /* 0xffffffffff037807 */ /* 0x000fe40000000000 */
[----:B------:R-:W-:Y:S01]  /*f3e0*/  LOP3.LUT R0, R11, 0x2, R0, 0xe2, !PT ;  /* 0x000000020b007812 */ /* 0x000fe200078ee200 */
[----:B------:R-:W5:Y:S02]  /*f3f0*/  LD.E.128 R52, desc[UR52][R52.64] ;  /* 0x0000003434347980 */ /* 0x000f64000c101d00 */
[----:B------:R-:W-:Y:S02]  /*f400*/  IMAD.SHL.U32 R3, R3, 0x4, RZ ;  /* 0x0000000403037824 */ /* 0x000fe400078e00ff */
[----:B------:R-:W5:Y:S02]  /*f410*/  LD.E.128 R56, desc[UR52][R56.64] ;  /* 0x0000003438387980 */ /* 0x000f64000c101d00 */
[----:B------:R-:W1:Y:S01]  /*f420*/  @P2 LDC R9, c[0x0][0xbec] ;  /* 0x0002fb00ff092b82 */ /* 0x000e620000000800 */
[----:B------:R-:W-:Y:S01]  /*f430*/  ISETP.GE.AND P0, PT, R188, UR10, PT ;  /* 0x0000000abc007c0c */ /* 0x000fe2000bf06270 */
[----:B------:R-:W5:Y:S04]  /*f440*/  LD.E.128 R60, desc[UR52][R60.64] ;  /* 0x000000343c3c7980 */ /* 0x000f68000c101d00 */
[----:B------:R-:W5:Y:S02]  /*f450*/  LD.E.128 R68, desc[UR52][R68.64] ;  /* 0x0000003444447980 */ /* 0x000f64000c101d00 */
[----:B------:R-:W2:Y:S01]  /*f460*/  @P2 LDC R11, c[0x0][0xbf0] ;  /* 0x0002fc00ff0b2b82 */ /* 0x000ea20000000800 */
[----:B------:R-:W-:Y:S01]  /*f470*/  LOP3.LUT R3, R3, 0x4, R0, 0xe2, !PT ;  /* 0x0000000403037812 */ /* 0x000fe200078ee200 */
[----:B------:R-:W-:Y:S01]  /*f480*/  IMAD R0, R211, 0x20, R212 ;  /* 0x00000020d3007824 */ /* 0x000fe200078e02d4 */
[----:B------:R-:W-:Y:S01]  /*f490*/  SEL R8, RZ, 0xffffffff, P0 ;  /* 0xffffffffff087807 */ /* 0x000fe20000000000 */
[----:B------:R-:W5:Y:S01]  /*f4a0*/  LD.E.128 R72, desc[UR52][R72.64] ;  /* 0x0000003448487980 */ /* 0x000f62000c101d00 */
[----:B------:R-:W-:Y:S01]  /*f4b0*/  ISETP.GE.AND P0, PT, R187, UR10, PT ;  /* 0x0000000abb007c0c */ /* 0x000fe2000bf06270 */
[----:B------:R-:W-:Y:S01]  /*f4c0*/  UIMAD UR5, UR12, UR8, URZ ;  /* 0x000000080c0572a4 */ /* 0x000fe2000f8e023f */
[----:B------:R-:W-:Y:S01]  /*f4d0*/  IADD3 R14, R0, UR44, RZ ;  /* 0x0000002c000e7c10 */ /* 0x000fe2000fffe0ff */
[----:B------:R-:W5:Y:S01]  /*f4e0*/  LD.E.128 R76, desc[UR52][R76.64] ;  /* 0x000000344c4c7980 */ /* 0x000f62000c101d00 */
[----:B------:R-:W-:Y:S01]  /*f4f0*/  SEL R0, RZ, 0xffffffff, P0 ;  /* 0xffffffffff007807 */ /* 0x000fe20000000000 */
[----:B------:R-:W-:Y:S01]  /*f500*/  UIMAD.WIDE.U32 UR6, UR45, UR8, URZ ;  /* 0x000000082d0672a5 */ /* 0x000fe2000f8e003f */
[----:B------:R-:W-:Y:S01]  /*f510*/  IMAD.SHL.U32 R8, R8, 0x8, RZ ;  /* 0x0000000808087824 */ /* 0x000fe200078e00ff */
[----:B------:R-:W-:Y:S01]  /*f520*/  UIMAD UR5, UR45, UR9, UR5 ;  /* 0x000000092d0572a4 */ /* 0x000fe2000f8e0205 */
[----:B------:R-:W5:Y:S01]  /*f530*/  LD.E.128 R80, desc[UR52][R80.64] ;  /* 0x0000003450507980 */ /* 0x000f62000c101d00 */
[----:B------:R-:W-:Y:S01]  /*f540*/  IMAD.SHL.U32 R13, R0, 0x10, RZ ;  /* 0x00000010000d7824 */ /* 0x000fe200078e00ff */
[----:B------:R-:W-:Y:S01]  /*f550*/  ULDC.64 UR8, c[0x0][0xaf0] ;  /* 0x0002bc0000087ab9 */ /* 0x000fe20000000a00 */
[----:B-1----:R-:W-:Y:S01]  /*f560*/  @P2 IMAD.HI.U32 R0, R14, R9, RZ ;  /* 0x000000090e002227 */ /* 0x002fe200078e00ff */
[----:B------:R-:W-:Y:S01]  /*f570*/  UIADD3 UR7, UR7, UR5, URZ ;  /* 0x0000000507077290 */ /* 0x000fe2000fffe03f */
[----:B------:R-:W-:Y:S01]  /*f580*/  LOP3.LUT R8, R8, 0x8, R3, 0xe2, !PT ;  /* 0x0000000808087812 */ /* 0x000fe200078ee203 */
[----:B------:R-:W-:Y:S01]  /*f590*/  UIMAD UR5, UR13, UR8, URZ ;  /* 0x000000080d0572a4 */ /* 0x000fe2000f8e023f */
[----:B------:R-:W-:Y:S01]  /*f5a0*/  IMAD.MOV.U32 R3, RZ, RZ, R14 ;  /* 0x000000ffff037224 */ /* 0x000fe200078e000e */
[----:B------:R-:W-:Y:S01]  /*f5b0*/  UIMAD.WIDE.U32 UR6, UR43, UR8, UR6 ;  /* 0x000000082b0672a5 */ /* 0x000fe2000f8e0006 */
[----:B------:R-:W5:Y:S01]  /*f5c0*/  LD.E.128 R84, desc[UR52][R84.64] ;  /* 0x0000003454547980 */ /* 0x000f62000c101d00 */
[----:B--2---:R-:W-:Y:S01]  /*f5d0*/  @P2 SHF.R.U32.HI R3, RZ, R11, R0 ;  /* 0x0000000bff032219 */ /* 0x004fe20000011600 */
[----:B------:R-:W-:Y:S01]  /*f5e0*/  UIMAD UR5, UR43, UR9, UR5 ;  /* 0x000000092b0572a4 */ /* 0x000fe2000f8e0205 */
[----:B------:R-:W-:Y:S01]  /*f5f0*/  LOP3.LUT R10, R13, 0x10, R8, 0xe2, !PT ;  /* 0x000000100d0a7812 */ /* 0x000fe200078ee208 */
[----:B------:R-:W5:Y:S01]  /*f600*/  LD.E.128 R88, desc[UR52][R88.64] ;  /* 0x0000003458587980 */ /* 0x000f62000c101d00 */
[----:B------:R-:W-:Y:S01]  /*f610*/  SHF.R.S32.HI R11, RZ, 0x1f, R3 ;  /* 0x0000001fff0b7819 */ /* 0x000fe20000011403 */
[----:B------:R-:W-:Y:S01]  /*f620*/  UIADD3 UR5, UR7, UR5, URZ ;  /* 0x0000000507057290 */ /* 0x000fe2000fffe03f */
[----:B------:R-:W-:Y:S01]  /*f630*/  ISETP.GE.AND P0, PT, R186, UR10, PT ;  /* 0x0000000aba007c0c */ /* 0x000fe2000bf06270 */
[----:B------:R-:W-:Y:S01]  /*f640*/  IMAD.U32 R8, RZ, RZ, UR6 ;  /* 0x00000006ff087e24 */ /* 0x000fe2000f8e00ff */
[----:B------:R-:W-:Y:S01]  /*f650*/  IADD3 R13, -R3, RZ, RZ ;  /* 0x000000ff030d7210 */ /* 0x000fe20007ffe1ff */
[----:B------:R-:W-:Y:S01]  /*f660*/  IMAD.U32 R9, RZ, RZ, UR7 ;  /* 0x00000007ff097e24 */ /* 0x000fe2000f8e00ff */
[----:B------:R-:W-:Y:S01]  /*f670*/  ULDC.64 UR6, c[0x0][0xae0] ;  /* 0x0002b80000067ab9 */ /* 0x000fe20000000a00 */
[----:B------:R-:W-:Y:S01]  /*f680*/  SEL R0, RZ, 0xffffffff, P0 ;  /* 0xffffffffff007807 */ /* 0x000fe20000000000 */
[----:B------:R-:W-:Y:S01]  /*f690*/  IMAD R12, R11, UR6, RZ ;  /* 0x000000060b0c7c24 */ /* 0x000fe2000f8e02ff */
[----:B------:R-:W5:Y:S01]  /*f6a0*/  LD.E.128 R92, desc[UR52][R92.64] ;  /* 0x000000345c5c7980 */ /* 0x000f62000c101d00 */
[----:B------:R-:W-:Y:S01]  /*f6b0*/  IMAD R11, R15, R13, R14 ;  /* 0x0000000d0f0b7224 */ /* 0x000fe200078e020e */
[----:B------:R-:W-:Y:S01]  /*f6c0*/  ISETP.GE.AND P0, PT, R215, UR10, PT ;  /* 0x0000000ad7007c0c */ /* 0x000fe2000bf06270 */
[----:B------:R-:W-:Y:S01]  /*f6d0*/  IMAD.U32 R9, RZ, RZ, UR5 ;  /* 0x00000005ff097e24 */ /* 0x000fe2000f8e00ff */
[----:B------:R-:W-:Y:S01]  /*f6e0*/  @!PT LDS RZ, [RZ] ;  /* 0x00000000fffff984 */ /* 0x000fe20000000800 */
[----:B------:R-:W-:Y:S01]  /*f6f0*/  @!PT LDS RZ, [RZ] ;  /* 0x00000000fffff984 */ /* 0x000fe20000000800 */
[----:B------:R-:W-:Y:S01]  /*f700*/  @!PT LDS RZ, [RZ] ;  /* 0x00000000fffff984 */ /* 0x000fe20000000800 */
[----:B------:R-:W-:Y:S01]  /*f710*/  @!PT LDS RZ, [RZ] ;  /* 0x00000000fffff984 */ /* 0x000fe20000000800 */
[----:B------:R1:W-:Y:S06]  /*f720*/  MEMBAR.ALL.CTA ;  /* 0x0000000000007992 */ /* 0x0003ec0000008000 */
[----:B-1----:R-:W1:Y:S01]  /*f730*/  FENCE.VIEW.ASYNC.S ;  /* 0x00000000000073c6 */ /* 0x002e620000000000 */
[----:B0-----:R-:W-:Y:S01]  /*f740*/  IMAD.SHL.U32 R21, R0, 0x20, RZ ;  /* 0x0000002000157824 */ /* 0x001fe200078e00ff */
[----:B------:R-:W-:Y:S01]  /*f750*/  SHF.R.S32.HI R0, RZ, 0x1f, R11 ;  /* 0x0000001fff007819 */ /* 0x000fe2000001140b */
[C---:B------:R-:W-:Y:S01]  /*f760*/  IMAD R13, R3.reuse, UR7, R12 ;  /* 0x00000007030d7c24 */ /* 0x040fe2000f8e020c */
[----:B------:R-:W-:Y:S01]  /*f770*/  ULDC UR8, c[0x0][0xa88] ;  /* 0x0002a20000087ab9 */ /* 0x000fe20000000800 */
[----:B------:R-:W-:Y:S01]  /*f780*/  IMAD.WIDE.U32 R8, R3, UR6, R8 ;  /* 0x0000000603087c25 */ /* 0x000fe2000f8e0008 */
[----:B------:R-:W-:Y:S01]  /*f790*/  ULDC.64 UR6, c[0x0][0xad8] ;  /* 0x0002b60000067ab9 */ /* 0x000fe20000000a00 */
[----:B------:R-:W-:Y:S01]  /*f7a0*/  SEL R3, RZ, 0x40, P0 ;  /* 0x00000040ff037807 */ /* 0x000fe20000000000 */
[----:B------:R-:W-:Y:S01]  /*f7b0*/  UIADD3 UR5, UR42, 0x28c20, URZ ;  /* 0x00028c202a057890 */ /* 0x000fe2000fffe03f */
[----:B------:R-:W-:Y:S01]  /*f7c0*/  IMAD.IADD R9, R9, 0x1, R13 ;  /* 0x0000000109097824 */ /* 0x000fe200078e020d */
[----:B------:R-:W-:Y:S01]  /*f7d0*/  ISETP.GE.AND P0, PT, R214, UR10, PT ;  /* 0x0000000ad6007c0c */ /* 0x000fe2000bf06270 */
[----:B------:R-:W-:Y:S01]  /*f7e0*/  IMAD R0, R0, UR6, RZ ;  /* 0x0000000600007c24 */ /* 0x000fe2000f8e02ff */
[----:B------:R-:W-:Y:S01]  /*f7f0*/  UPRMT UR5, URZ, 0x654, UR5 ;  /* 0x000006543f057896 */ /* 0x000fe20008000005 */
[----:B------:R-:W-:Y:S01]  /*f800*/  VIADD R28, R212, UR44 ;  /* 0x0000002cd41c7c36 */ /* 0x000fe20008000000 */
[----:B------:R-:W-:Y:S01]  /*f810*/  LOP3.LUT R10, R21, 0x20, R10, 0xe2, !PT ;  /* 0x00000020150a7812 */ /* 0x000fe200078ee20a */
[----:B------:R-:W-:Y:S01]  /*f820*/  IMAD R29, R15, UR8, RZ ;  /* 0x000000080f1d7c24 */ /* 0x000fe2000f8e02ff */
[----:B------:R-:W-:Y:S01]  /*f830*/  BSSY B1, `(.L_x_4973) ;  /* 0x000002e000017945 */ /* 0x000fe20003800000 */
[C---:B------:R-:W-:Y:S01]  /*f840*/  IMAD R13, R11.reuse, UR7, R0 ;  /* 0x000000070b0d7c24 */ /* 0x040fe2000f8e0200 */
[----:B------:R-:W-:Y:S01]  /*f850*/  SEL R0, RZ, 0x80, P0 ;  /* 0x00000080ff007807 */ /* 0x000fe20000000000 */
[----:B------:R-:W-:Y:S01]  /*f860*/  IMAD.WIDE.U32 R8, R11, UR6, R8 ;  /* 0x000000060b087c25 */ /* 0x000fe2000f8e0008 */
[----:B------:R-:W-:Y:S01]  /*f870*/  ISETP.GE.AND P0, PT, R28, R29, PT ;  /* 0x0000001d1c00720c */ /* 0x000fe20003f06270 */
[----:B------:R-:W-:Y:S01]  /*f880*/  ULDC.64 UR6, c[0x0][0xa80] ;  /* 0x0002a00000067ab9 */ /* 0x000fe20000000a00 */
[----:B------:R-:W-:Y:S01]  /*f890*/  LOP3.LUT R3, R10, R3, RZ, 0xfc, !PT ;  /* 0x000000030a037212 */ /* 0x000fe200078efcff */
        /* <DEDUP_REMOVED lines=39> */
.L_x_4974:
[----:B------:R-:W-:Y:S05]  /*fb10*/  BSYNC B1 ;  /* 0x0000000000017941 */ /* 0x000fea0003800000 */
.L_x_4973:
[----:B---3--:R-:W-:Y:S01]  /*fb20*/  VIADD R8, R28, 0x20 ;  /* 0x000000201c087836 */ /* 0x008fe20000000000 */
[----:B--2---:R4:W2:Y:S04]  /*fb30*/  SHFL.IDX PT, R11, R27, 0x1, 0x181f ;  /* 0x00381f001b0b7f89 */ /* 0x0048a800000e0000 */
[----:B------:R-:W-:Y:S01]  /*fb40*/  ISETP.GE.AND P0, PT, R8, R29, PT ;  /* 0x0000001d0800720c */ /* 0x000fe20003f06270 */
[----:B-1----:R4:W1:-:S12]  /*fb50*/  SHFL.IDX PT, R10, R26, 0x1, 0x181f ;  /* 0x00381f001a0a7f89 */ /* 0x00285800000e0000 */
[----:B----4-:R-:W-:Y:S05]  /*fb60*/  @P0 BRA `(.L_x_4975) ;  /* 0x0000000c00800947 */ /* 0x010fea0003800000 */
[----:B------:R-:W-:Y:S02]  /*fb70*/  ISETP.GE.AND P0, PT, R184, UR10, PT ;  /* 0x0000000ab8007c0c */ /* 0x000fe4000bf06270 */
[----:B------:R-:W-:Y:S02]  /*fb80*/  ISETP.GE.AND P5, PT, R190, UR10, PT ;  /* 0x0000000abe007c0c */ /* 0x000fe4000bfa6270 */
[----:B------:R-:W-:Y:S02]  /*fb90*/  ISETP.GE.AND P3, PT, R189, UR10, PT ;  /* 0x0000000abd007c0c */ /* 0x000fe4000bf66270 */
[----:B------:R-:W-:Y:S02]  /*fba0*/  ISETP.GE.AND P2, PT, R188, UR10, PT ;  /* 0x0000000abc007c0c */ /* 0x000fe4000bf46270 */
[----:B------:R-:W-:-:S05]  /*fbb0*/  ISETP.GE.AND P1, PT, R187, UR10, PT ;  /* 0x0000000abb007c0c */ /* 0x000fca000bf26270 */
[----:B-12---:R-:W-:Y:S02]  /*fbc0*/  @!P0 IMAD.WIDE R8, R184, 0x2, R10 ;  /* 0x00000002b8088825 */ /* 0x006fe400078e020a */
[-C--:B------:R-:W-:Y:S02]  /*fbd0*/  @!P5 LEA R12, P4, R190, R10.reuse, 0x1 ;  /* 0x0000000abe0cd211 */ /* 0x080fe400078808ff */
[----:B------:R-:W-:Y:S01]  /*fbe0*/  @!P3 LEA R14, P6, R189, R10, 0x1 ;  /* 0x0000000abd0eb211 */ /* 0x000fe200078c08ff */
[----:B-----5:R1:W-:Y:S01]  /*fbf0*/  @!P0 ST.E.128 desc[UR52][R8.64], R4 ;  /* 0x0000000408008985 */ /* 0x0203e2000c101d34 */
        /* <DEDUP_REMOVED lines=8> */
[----:B-1----:R-:W-:-:S03]  /*fc80*/  @!P1 LEA R4, P6, R187, R10, 0x1 ;  /* 0x0000000abb049211 */ /* 0x002fc600078c08ff */
        /* <DEDUP_REMOVED lines=15> */
.L_x_4971:
[----:B------:R-:W0:Y:S01]  /*fd80*/  LDC R10, c[0x0][0xbe8] ;  /* 0x0002fa00ff0a7b82 */ /* 0x000e220000000800 */
[----:B------:R-:W1:Y:S01]  /*fd90*/  S2R R6, SR_TID.X ;  /* 0x0000000000067919 */ /* 0x000e620000002100 */
[----:B------:R-:W-:Y:S01]  /*fda0*/  ULDC UR12, c[0x0][0xac8] ;  /* 0x0002b200000c7ab9 */ /* 0x000fe20000000800 */
[----:B------:R-:W-:Y:S01]  /*fdb0*/  USHF.R.S32.HI UR8, URZ, 0x1f, UR45 ;  /* 0x0000001f3f087899 */ /* 0x000fe2000801142d */
[----:B------:R-:W-:Y:S01]  /*fdc0*/  BSSY B1, `(.L_x_4976) ;  /* 0x0000031000017945 */ /* 0x000fe20003800000 */
[----:B------:R-:W-:Y:S01]  /*fdd0*/  USHF.R.S32.HI UR9, URZ, 0x1f, UR43 ;  /* 0x0000001f3f097899 */ /* 0x000fe2000801142b */
[----:B------:R-:W-:Y:S01]  /*fde0*/  ISETP.GE.AND P1, PT, R190, UR12, PT ;  /* 0x0000000cbe007c0c */ /* 0x000fe2000bf26270 */
[----:B------:R-:W-:Y:S01]  /*fdf0*/  IMAD R8, R211, 0x20, R212 ;  /* 0x00000020d3087824 */ /* 0x000fe200078e02d4 */
[----:B0-----:R-:W-:Y:S02]  /*fe00*/  ISETP.NE.AND P0, PT, R10, 0x1, PT ;  /* 0x000000010a00780c */ /* 0x001fe40003f05270 */
[----:B-1----:R-:W-:-:S11]  /*fe10*/  IADD3 R0, R6, -0x80, RZ ;  /* 0xffffff8006007810 */ /* 0x002fd60007ffe0ff */
[----:B------:R-:W0:Y:S01]  /*fe20*/  @P0 LDC R9, c[0x0][0xbec] ;  /* 0x0002fb00ff090b82 */ /* 0x000e220000000800 */
[----:B------:R-:W-:-:S07]  /*fe30*/  ISETP.GE.AND P2, PT, R0, 0x40, PT ;  /* 0x000000400000780c */ /* 0x000fce0003f46270 */
[----:B------:R-:W1:Y:S06]  /*fe40*/  @P0 LDC R11, c[0x0][0xbf0] ;  /* 0x0002fc00ff0b0b82 */ /* 0x000e6c0000000800 */
[----:B------:R-:W-:Y:S05]  /*fe50*/  @P2 BRA `(.L_x_4977) ;  /* 0x00000000009c2947 */ /* 0x000fea0003800000 */
[----:B------:R-:W2:Y:S01]  /*fe60*/  LDC R5, c[0x0][0xbe8] ;  /* 0x0002fa00ff057b82 */ /* 0x000ea20000000800 */
[----:B------:R-:W-:Y:S01]  /*fe70*/  IMAD.U32 R7, RZ, RZ, UR44 ;  /* 0x0000002cff077e24 */ /* 0x000fe2000f8e00ff */
[----:B------:R-:W-:-:S04]  /*fe80*/  ULDC UR5, c[0x0][0xa88] ;  /* 0x0002a20000057ab9 */ /* 0x000fc80000000800 */
[----:B------:R-:W-:Y:S01]  /*fe90*/  IADD3 R6, R7, -0x80, R6 ;  /* 0xffffff8007067810 */ /* 0x000fe20007ffe006 */
[----:B--2---:R-:W-:-:S05]  /*fea0*/  IMAD R3, R5, UR5, RZ ;  /* 0x0000000505037c24 */ /* 0x004fca000f8e02ff */
[----:B------:R-:W-:-:S13]  /*feb0*/  ISETP.GE.AND P2, PT, R6, R3, PT ;  /* 0x000000030600720c */ /* 0x000fda0003f46270 */
[----:B------:R-:W-:Y:S05]  /*fec0*/  @P2 BRA `(.L_x_4977) ;  /* 0x0000000000802947 */ /* 0x000fea0003800000 */
[----:B------:R-:W-:Y:S01]  /*fed0*/  ISETP.NE.AND P2, PT, R5, 0x1, PT ;  /* 0x000000010500780c */ /* 0x000fe20003f45270 */
[----:B------:R-:W-:Y:S01]  /*fee0*/  ULDC.64 UR10, c[0x0][0xb90] ;  /* 0x0002e400000a7ab9 */ /* 0x000fe20000000a00 */
[----:B------:R-:W-:Y:S01]  /*fef0*/  IMAD.MOV.U32 R4, RZ, RZ, R6 ;  /* 0x000000ffff047224 */ /* 0x000fe200078e0006 */
[----:B------:R-:W-:Y:S02]  /*ff00*/  UIMAD UR5, UR8, UR10, URZ ;  /* 0x0000000a080572a4 */ /* 0x000fe4000f8e023f */
[----:B------:R-:W-:Y:S02]  /*ff10*/  UIMAD.WIDE.U32 UR6, UR45, UR10, URZ ;  /* 0x0000000a2d0672a5 */ /* 0x000fe4000f8e003f */
[----:B------:R-:W-:-:S03]  /*ff20*/  UIMAD UR5, UR45, UR11, UR5 ;  /* 0x0000000b2d0572a4 */ /* 0x000fc6000f8e0205 */
[----:B------:R-:W-:Y:S01]  /*ff30*/  ULDC.64 UR10, c[0x0][0xb98] ;  /* 0x0002e600000a7ab9 */ /* 0x000fe20000000a00 */
[----:B------:R-:W-:Y:S02]  /*ff40*/  UIADD3 UR7, UR7, UR5, URZ ;  /* 0x0000000507077290 */ /* 0x000fe4000fffe03f */
[----:B------:R-:W2:Y:S01]  /*ff50*/  @P2 LDC R3, c[0x0][0xbec] ;  /* 0x0002fb00ff032b82 */ /* 0x000ea20000000800 */
[----:B------:R-:W-:Y:S02]  /*ff60*/  UIMAD UR5, UR9, UR10, URZ ;  /* 0x0000000a090572a4 */ /* 0x000fe4000f8e023f */
[----:B------:R-:W-:Y:S02]  /*ff70*/  UIMAD.WIDE.U32 UR6, UR43, UR10, UR6 ;  /* 0x0000000a2b0672a5 */ /* 0x000fe4000f8e0006 */
[----:B------:R-:W-:-:S03]  /*ff80*/  UIMAD UR5, UR43, UR11, UR5 ;  /* 0x0000000b2b0572a4 */ /* 0x000fc6000f8e0205 */
[----:B------:R-:W3:Y:S01]  /*ff90*/  @P2 LDC R7, c[0x0][0xbf0] ;  /* 0x0002fc00ff072b82 */ /* 0x000ee20000000800 */
[----:B------:R-:W-:Y:S01]  /*ffa0*/  ULDC.64 UR10, c[0x0][0xb88] ;  /* 0x0002e200000a7ab9 */ /* 0x000fe20000000a00 */
[----:B--2---:R-:W-:-:S05]  /*ffb0*/  @P2 IMAD.HI.U32 R0, R6, R3, RZ ;  /* 0x0000000306002227 */ /* 0x004fca00078e00ff */
[----:B---3--:R-:W-:-:S05]  /*ffc0*/  @P2 SHF.R.U32.HI R4, RZ, R7, R0 ;  /* 0x00000007ff042219 */ /* 0x008fca0000011600 */
[----:B------:R-:W-:-:S04]  /*ffd0*/  IMAD.MOV R3, RZ, RZ, -R4 ;  /* 0x000000ffff037224 */ /* 0x000fc800078e0a04 */
[----:B------:R-:W-:Y:S01]  /*ffe0*/  IMAD R3, R5, R3, R6 ;  /* 0x0000000305037224 */ /* 0x000fe200078e0206 */
[----:B------:R-:W-:Y:S01]  /*fff0*/  SHF.R.S32.HI R5, RZ, 0x1f, R4 ;  /* 0x0000001fff057819 */ /* 0x000fe20000011404 */
[----:B------:R-:W-:Y:S01]  /*10000*/  IMAD.U32 R6, RZ, RZ, UR5 ;  /* 0x00000005ff067e24 */ /* 0x000fe2000f8e00ff */
[----:B------:R-:W-:Y:S02]  /*10010*/  IADD3 R4, P2, R4, UR6, RZ ;  /* 0x0000000604047c10 */ /* 0x000fe4000ff5e0ff */
[----:B------:R-:W-:Y:S02]  /*10020*/  SHF.R.S32.HI R0, RZ, 0x1f, R3 ;  /* 0x0000001fff007819 */ /* 0x000fe40000011403 */
[----:B------:R-:W-:Y:S01]  /*10030*/  IADD3.X R5, R5, UR7, R6, P2, !PT ;  /* 0x0000000705057c10 */ /* 0x000fe200097fe406 */
[----:B------:R-:W-:Y:S02]  /*10040*/  ULDC.64 UR6, c[0x0][0xb50] ;  /* 0x0002d40000067ab9 */ /* 0x000fe40000000a00 */
[----:B------:R-:W-:-:S02]  /*10050*/  IMAD R0, R0, UR10, RZ ;  /* 0x0000000a00007c24 */ /* 0x000fc4000f8e02ff */
[----:B------:R-:W-:-:S04]  /*10060*/  IMAD.WIDE.U32 R4, R3, UR10, R4 ;  /* 0x0000000a03047c25 */ /* 0x000fc8000f8e0004 */
[----:B------:R-:W-:Y:S01]  /*10070*/  IMAD R7, R3, UR11, R0 ;  /* 0x0000000b03077c24 */ /* 0x000fe2000f8e0200 */
[----:B------:R-:W-:-:S04]  /*10080*/  LEA R6, P2, R4, UR6, 0x2 ;  /* 0x0000000604067c11 */ /* 0x000fc8000f8410ff */
[----:B------:R-:W-:-:S04]  /*10090*/  IADD3 R3, R5, R7, RZ ;  /* 0x0000000705037210 */ /* 0x000fc80007ffe0ff */
[----:B------:R-:W-:Y:S01]  /*100a0*/  LEA.HI.X R7, R4, UR7, R3, 0x2, P2 ;  /* 0x0000000704077c11 */ /* 0x000fe200090f1403 */
[----:B------:R-:W-:-:S05]  /*100b0*/  IMAD.MOV.U32 R3, RZ, RZ, -0x800000 ;  /* 0xff800000ff037424 */ /* 0x000fca00078e00ff */
[----:B------:R2:W-:Y:S02]  /*100c0*/  STG.E desc[UR52][R6.64], R3 ;  /* 0x0000000306007986 */ /* 0x0005e4000c101934 */
.L_x_4977:
[----:B------:R-:W-:Y:S05]  /*100d0*/  BSYNC B1 ;  /* 0x0000000000017941 */ /* 0x000fea0003800000 */
.L_x_4976:
[----:B--2---:R-:W-:Y:S01]  /*100e0*/  SEL R3, RZ, 0xffffffff, P1 ;  /* 0xffffffffff037807 */ /* 0x004fe20000800000 */
[----:B------:R-:W-:Y:S01]  /*100f0*/  ULDC.64 UR10, c[0x0][0xae8] ;  /* 0x0002ba00000a7ab9 */ /* 0x000fe20000000a00 */
[----:B------:R-:W-:Y:S01]  /*10100*/  ISETP.GE.AND P2, PT, R184, UR12, PT ;  /* 0x0000000cb8007c0c */ /* 0x000fe2000bf46270 */
[----:B------:R-:W-:Y:S01]  /*10110*/  UIMAD UR5, UR8, UR10, URZ ;  /* 0x0000000a080572a4 */ /* 0x000fe2000f8e023f */
[----:B------:R-:W-:Y:S01]  /*10120*/  VIADD R8, R8, UR44 ;  /* 0x0000002c08087c36 */ /* 0x000fe20008000000 */
[----:B------:R-:W-:Y:S01]  /*10130*/  ISETP.GE.AND P1, PT, R189, UR12, PT ;  /* 0x0000000cbd007c0c */ /* 0x000fe2000bf26270 */
[----:B------:R-:W-:Y:S01]  /*10140*/  IMAD.SHL.U32 R3, R3, 0x2, RZ ;  /* 0x0000000203037824 */ /* 0x000fe200078e00ff */
[----:B------:R-:W-:Y:S01]  /*10150*/  SEL R0, RZ, 0x1, P2 ;  /* 0x00000001ff007807 */ /* 0x000fe20001000000 */
[----:B------:R-:W-:Y:S01]  /*10160*/  UIMAD.WIDE.U32 UR6, UR45, UR10, URZ ;  /* 0x0000000a2d0672a5 */ /* 0x000fe2000f8e003f */
[----:B------:R-:W-:Y:S01]  /*10170*/  SEL R5, RZ, 0xffffffff, P1 ;  /* 0xffffffffff057807 */ /* 0x000fe20000800000 */
[----:B------:R-:W-:Y:S01]  /*10180*/  UIMAD UR5, UR45, UR11, UR5 ;  /* 0x0000000b2d0572a4 */ /* 0x000fe2000f8e0205 */
[----:B------:R-:W-:Y:S01]  /*10190*/  LOP3.LUT R4, R3, 0x2, R0, 0xe2, !PT ;  /* 0x0000000203047812 */ /* 0x000fe200078ee200 */
[----:B0-----:R-:W-:Y:S01]  /*101a0*/  @P0 IMAD.HI.U32 R0, R8, R9, RZ ;  /* 0x0000000908000227 */ /* 0x001fe200078e00ff */
[----:B------:R-:W-:Y:S01]  /*101b0*/  ULDC.64 UR10, c[0x0][0xaf0] ;  /* 0x0002bc00000a7ab9 */ /* 0x000fe20000000a00 */
[----:B------:R-:W-:Y:S01]  /*101c0*/  ISETP.GE.AND P1, PT, R188, UR12, PT ;  /* 0x0000000cbc007c0c */ /* 0x000fe2000bf26270 */
[----:B------:R-:W-:Y:S01]  /*101d0*/  UIADD3 UR7, UR7, UR5, URZ ;  /* 0x0000000507077290 */ /* 0x000fe2000fffe03f */
[----:B------:R-:W-:Y:S01]  /*101e0*/  IMAD.MOV.U32 R3, RZ, RZ, R8 ;  /* 0x000000ffff037224 */ /* 0x000fe200078e0008 */
[----:B------:R-:W-:Y:S01]  /*101f0*/  UIMAD UR5, UR9, UR10, URZ ;  /* 0x0000000a090572a4 */ /* 0x000fe2000f8e023f */
[----:B------:R-:W-:Y:S01]  /*10200*/  IMAD.SHL.U32 R5, R5, 0x4, RZ ;  /* 0x0000000405057824 */ /* 0x000fe200078e00ff */
[----:B-1----:R-:W-:Y:S01]  /*10210*/  @P0 SHF.R.U32.HI R3, RZ, R11, R0 ;  /* 0x0000000bff030219 */ /* 0x002fe20000011600 */
[----:B------:R-:W-:Y:S01]  /*10220*/  UIMAD.WIDE.U32 UR6, UR43, UR10, UR6 ;  /* 0x0000000a2b0672a5 */ /* 0x000fe2000f8e0006 */
[----:B------:R-:W-:Y:S01]  /*10230*/  SEL R0, RZ, 0xffffffff, P1 ;  /* 0xffffffffff007807 */ /* 0x000fe20000800000 */
[----:B------:R-:W-:Y:S01]  /*10240*/  UIMAD UR5, UR43, UR11, UR5 ;  /* 0x0000000b2b0572a4 */ /* 0x000fe2000f8e0205 */
[----:B------:R-:W-:Y:S01]  /*10250*/  LOP3.LUT R4, R5, 0x4, R4, 0xe2, !PT ;  /* 0x0000000405047812 */ /* 0x000fe200078ee204 */
[--C-:B------:R-:W-:Y:S01]  /*10260*/  IMAD.MOV R7, RZ, RZ, -R3.reuse ;  /* 0x000000ffff077224 */ /* 0x100fe200078e0a03 */
[----:B------:R-:W-:Y:S01]  /*10270*/  SHF.L.U32 R11, R0, 0x3, RZ ;  /* 0x00000003000b7819 */ /* 0x000fe200000006ff */
[----:B------:R-:W-:Y:S01]  /*10280*/  UIADD3 UR5, UR7, UR5, URZ ;  /* 0x0000000507057290 */ /* 0x000fe2000fffe03f */
[----:B------:R-:W-:Y:S01]  /*10290*/  SHF.R.S32.HI R0, RZ, 0x1f, R3 ;  /* 0x0000001fff007819 */ /* 0x000fe20000011403 */
[----:B------:R-:W-:Y:S01]  /*102a0*/  IMAD.U32 R5, RZ, RZ, UR7 ;  /* 0x00000007ff057e24 */ /* 0x000fe2000f8e00ff */
[----:B------:R-:W-:Y:S01]  /*102b0*/  LOP3.LUT R11, R11, 0x8, R4, 0xe2, !PT ;  /* 0x000000080b0b7812 */ /* 0x000fe200078ee204 */
[----:B------:R-:W-:Y:S01]  /*102c0*/  IMAD.U32 R4, RZ, RZ, UR6 ;  /* 0x00000006ff047e24 */ /* 0x000fe2000f8e00ff */
[----:B------:R-:W-:Y:S01]  /*102d0*/  ULDC.64 UR6, c[0x0][0xae0] ;  /* 0x0002b80000067ab9 */ /* 0x000fe20000000a00 */
[----:B------:R-:W-:Y:S01]  /*102e0*/  IMAD R7, R10, R7, R8 ;  /* 0x000000070a077224 */ /* 0x000fe200078e0208 */
[----:B------:R-:W-:Y:S01]  /*102f0*/  ISETP.GE.AND P1, PT, R187, UR12, PT ;  /* 0x0000000cbb007c0c */ /* 0x000fe2000bf26270 */
[----:B------:R-:W-:Y:S01]  /*10300*/  IMAD.U32 R5, RZ, RZ, UR5 ;  /* 0x00000005ff057e24 */ /* 0x000fe2000f8e00ff */
[----:B------:R-:W-:Y:S01]  /*10310*/  ISETP.GE.AND P0, PT, R186, UR12, PT ;  /* 0x0000000cba007c0c */ /* 0x000fe2000bf06270 */
[----:B------:R-:W-:Y:S01]  /*10320*/  IMAD R6, R0, UR6, RZ ;  /* 0x0000000600067c24 */ /* 0x000fe2000f8e02ff */
[----:B------:R-:W-:Y:S01]  /*10330*/  SHF.R.S32.HI R0, RZ, 0x1f, R7 ;  /* 0x0000001fff007819 */ /* 0x000fe20000011407 */
[C---:B------:R-:W-:Y:S01]  /*10340*/  IMAD.WIDE.U32 R4, R3.reuse, UR6, R4 ;  /* 0x0000000603047c25 */ /* 0x040fe2000f8e0004 */
[----:B------:R-:W-:Y:S01]  /*10350*/  SEL R8, RZ, 0xffffffff, P1 ;  /* 0xffffffffff087807 */ /* 0x000fe20000800000 */
[----:B------:R-:W-:Y:S01]  /*10360*/  ULDC UR5, c[0x0][0xa88] ;  /* 0x0002a20000057ab9 */ /* 0x000fe20000000800 */
[----:B------:R-:W-:Y:S01]  /*10370*/  SEL R12, RZ, 0xffffffff, P0 ;  /* 0xffffffffff0c7807 */ /* 0x000fe20000000000 */
[----:B------:R-:W-:Y:S01]  /*10380*/  IMAD R9, R3, UR7, R6 ;  /* 0x0000000703097c24 */ /* 0x000fe2000f8e0206 */
[----:B------:R-:W-:Y:S01]  /*10390*/  ULDC.64 UR6, c[0x0][0xad8] ;  /* 0x0002b60000067ab9 */ /* 0x000fe20000000a00 */
[----:B------:R-:W-:Y:S01]  /*103a0*/  VIADD R26, R212, UR44 ;  /* 0x0000002cd41a7c36 */ /* 0x000fe20008000000 */
[----:B------:R-:W-:Y:S01]  /*103b0*/  ISETP.GE.AND P0, PT, R215, UR12, PT ;  /* 0x0000000cd7007c0c */ /* 0x000fe2000bf06270 */
[----:B------:R-:W-:Y:S01]  /*103c0*/  IMAD R0, R0, UR6, RZ ;  /* 0x0000000600007c24 */ /* 0x000fe2000f8e02ff */
[----:B------:R-:W-:Y:S01]  /*103d0*/  SHF.L.U32 R12, R12, 0x5, RZ ;  /* 0x000000050c0c7819 */ /* 0x000fe200000006ff */
[----:B------:R-:W-:Y:S01]  /*103e0*/  IMAD.IADD R5, R5, 0x1, R9 ;  /* 0x0000000105057824 */ /* 0x000fe200078e0209 */
[----:B------:R-:W-:Y:S01]  /*103f0*/  ISETP.GE.AND P2, PT, R214, UR12, PT ;  /* 0x0000000cd6007c0c */ /* 0x000fe2000bf46270 */
[----:B------:R-:W-:Y:S01]  /*10400*/  IMAD R25, R10, UR5, RZ ;  /* 0x000000050a197c24 */ /* 0x000fe2000f8e02ff */
[----:B------:R-:W-:Y:S01]  /*10410*/  BSSY B1, `(.L_x_4978) ;  /* 0x0000031000017945 */ /* 0x000fe20003800000 */
[----:B------:R-:W-:-:S02]  /*10420*/  IMAD.SHL.U32 R8, R8, 0x10, RZ ;  /* 0x0000001008087824 */ /* 0x000fc400078e00ff */
[C---:B------:R-:W-:Y:S01]  /*10430*/  IMAD R3, R7.reuse, UR7, R0 ;  /* 0x0000000707037c24 */ /* 0x040fe2000f8e0200 */
[----:B------:R-:W-:Y:S01]  /*10440*/  SEL R0, RZ, 0x40, P0 ;  /* 0x00000040ff007807 */ /* 0x000fe20000000000 */
[----:B------:R-:W-:Y:S01]  /*10450*/  IMAD.WIDE.U32 R4, R7, UR6, R4 ;  /* 0x0000000607047c25 */ /* 0x000fe2000f8e0004 */
[----:B------:R-:W-:Y:S01]  /*10460*/  ISETP.GE.AND P0, PT, R26, R25, PT ;  /* 0x000000191a00720c */ /* 0x000fe20003f06270 */
[----:B------:R-:W-:Y:S01]  /*10470*/  ULDC.64 UR6, c[0x0][0xa80] ;  /* 0x0002a00000067ab9 */ /* 0x000fe20000000a00 */
[----:B------:R-:W-:Y:S01]  /*10480*/  LOP3.LUT R11, R8, 0x10, R11, 0xe2, !PT ;  /* 0x00000010080b7812 */ /* 0x000fe200078ee20b */
[----:B------:R-:W-:Y:S01]  /*10490*/  IMAD.IADD R3, R5, 0x1, R3 ;  /* 0x0000000105037824 */ /* 0x000fe200078e0203 */
[----:B------:R-:W-:Y:S02]  /*104a0*/  LEA R20, P1, R4, UR6, 0x1 ;  /* 0x0000000604147c11 */ /* 0x000fe4000f8208ff */
[----:B------:R-:W-:Y:S02]  /*104b0*/  LOP3.LUT R11, R12, 0x20, R11, 0xe2, !PT ;  /* 0x000000200c0b7812 */ /* 0x000fe400078ee20b */
[----:B------:R-:W-:Y:S01]  /*104c0*/  LEA.HI.X R3, R4, UR7, R3, 0x1, P1 ;  /* 0x0000000704037c11 */ /* 0x000fe200088f0c03 */
[----:B------:R0:W1:Y:S01]  /*104d0*/  SHFL.IDX PT, R6, R20, RZ, 0x181f ;  /* 0x00181fff14067589 */ /* 0x00006200000e0000 */
[----:B------:R-:W-:-:S02]  /*104e0*/  LOP3.LUT R21, R11, R0, RZ, 0xfc, !PT ;  /* 0x000000000b157212 */ /* 0x000fc400078efcff */
[----:B------:R-:W-:Y:S01]  /*104f0*/  SEL R0, RZ, 0x80, P2 ;  /* 0x00000080ff007807 */ /* 0x000fe20001000000 */
[----:B------:R0:W2:Y:S03]  /*10500*/  SHFL.IDX PT, R7, R3, RZ, 0x181f ;  /* 0x00181fff03077589 */ /* 0x0000a600000e0000 */
        /* <DEDUP_REMOVED lines=33> */
.L_x_4979:
[----:B------:R-:W-:Y:S05]  /*10720*/  BSYNC B1 ;  /* 0x0000000000017941 */ /* 0x000fea0003800000 */
.L_x_4978:
        /* <DEDUP_REMOVED lines=36> */
.L_x_4975:
[----:B------:R-:W-:Y:S05]  /*10970*/  BSYNC B0 ;  /* 0x0000000000007941 */ /* 0x000fea0003800000 */
.L_x_4970:
[----:B------:R-:W-:Y:S02]  /*10980*/  ULDC UR5, c[0x0][0xc38] ;  /* 0x00030e0000057ab9 */ /* 0x000fe40000000800 */
[----:B------:R-:W-:-:S06]  /*10990*/  UISETP.GE.AND UP0, UPT, UR4, UR5, UPT ;  /* 0x000000050400728c */ /* 0x000fcc000bf06270 */
[----:B------:R-:W-:-:S13]  /*109a0*/  PLOP3.LUT P0, PT, PT, PT, UP0, 0x80, 0x0 ;  /* 0x000000000000781c */ /* 0x000fda0003f0f008 */
[----:B------:R-:W-:Y:S05]  /*109b0*/  @!P0 BRA `(.L_x_4980) ;  /* 0xffffff04005c8947 */ /* 0x000fea000383ffff */
[----:B------:R-:W-:Y:S05]  /*109c0*/  EXIT ;  /* 0x000000000000794d */ /* 0x000fea0003800000 */
.L_x_4864:
[----:B------:R-:W-:-:S08]  /*109d0*/  NOP ;  /* 0x0000000000007918 */ /* 0x000fd00000000000 */
[----:B------:R-:W0:-:S00]  /*109e0*/  USETMAXREG.DEALLOC.CTAPOOL 0x28 ;  /* 0x00000028000079c8 */ /* 0x000e0000080e0500 */
[----:B0-----:R-:W-:-:S06]  /*109f0*/  LOP3.LUT R2, R2, 0x3, RZ, 0xc0, !PT ;  /* 0x0000000302027812 */ /* 0x001fcc00078ec0ff */
[----:B------:R-:W0:Y:S01]  /*10a00*/  S2UR UR10, SR_CTAID.X ;  /* 0x00000000000a79c3 */ /* 0x000e220000002500 */
[----:B------:R-:W-:Y:S01]  /*10a10*/  LOP3.LUT R16, R16, 0xffffdfff, RZ, 0xc0, !PT ;  /* 0xffffdfff10107812 */ /* 0x000fe200078ec0ff */
[----:B------:R-:W-:Y:S01]  /*10a20*/  STL [R1+0x4], RZ ;  /* 0x000004ff01007387 */ /* 0x000fe20000100800 */
[----:B------:R-:W-:Y:S01]  /*10a30*/  IMAD.MOV.U32 R18, RZ, RZ, RZ ;  /* 0x000000ffff127224 */ /* 0x000fe200078e00ff */
[----:B------:R-:W-:Y:S02]  /*10a40*/  MOV R22, 0x1 ;  /* 0x0000000100167802 */ /* 0x000fe40000000f00 */
[----:B------:R1:W2:Y:S02]  /*10a50*/  SHFL.IDX PT, R3, R2, RZ, 0x1f ;  /* 0x00001fff02037589 */ /* 0x0002a400000e0000 */
[----:B-1----:R-:W0:Y:S01]  /*10a60*/  LDC R2, c[0x0][0xc38] ;  /* 0x00030e00ff027b82 */ /* 0x002e220000000800 */
[----:B--2---:R-:W-:-:S13]  /*10a70*/  ISETP.NE.AND P0, PT, R3, RZ, PT ;  /* 0x000000ff0300720c */ /* 0x004fda0003f05270 */
[----:B------:R-:W-:Y:S01]  /*10a80*/  @P0 LOP3.LUT R16, R16, 0x2000, RZ, 0xfc, !PT ;  /* 0x0000200010100812 */ /* 0x000fe200078efcff */
[----:B------:R-:W-:Y:S06]  /*10a90*/  @P0 BAR.ARV 0x4, 0x180 ;  /* 0x0106000000000b1d */ /* 0x000fec0000002000 */
[----:B0-----:R-:W-:-:S13]  /*10aa0*/  ISETP.LE.AND P0, PT, R2, UR10, PT ;  /* 0x0000000a02007c0c */ /* 0x001fda000bf03270 */
[----:B------:R-:W-:Y:S05]  /*10ab0*/  @P0 BRA `(.L_x_4981) ;  /* 0x0000003c009c0947 */ /* 0x000fea0003800000 */
[----:B------:R-:W-:Y:S01]  /*10ac0*/  IMAD.SHL.U32 R31, R0, 0x8, RZ ;  /* 0x00000008001f7824 */ /* 0x000fe200078e00ff */
[----:B------:R-:W-:Y:S01]  /*10ad0*/  ULDC UR4, c[0x0][0x320] ;  /* 0x0000c80000047ab9 */ /* 0x000fe20000000800 */
[----:B------:R-:W-:Y:S01]  /*10ae0*/  LOP3.LUT R16, R16, 0xffffffbf, RZ, 0xc0, !PT ;  /* 0xffffffbf10107812 */ /* 0x000fe200078ec0ff */
[----:B------:R-:W0:Y:S01]  /*10af0*/  S2UR UR8, SR_CgaCtaId ;  /* 0x00000000000879c3 */ /* 0x000e220000008800 */
[----:B------:R-:W-:Y:S01]  /*10b00*/  LOP3.LUT R10, R0, 0x7f, RZ, 0xc0, !PT ;  /* 0x0000007f000a7812 */ /* 0x000fe200078ec0ff */
[----:B------:R-:W-:Y:S01]  /*10b10*/  ULDC.64 UR6, c[0x0][0x2f0] ;  /* 0x0000bc0000067ab9 */ /* 0x000fe20000000a00 */
[----:B------:R-:W-:Y:S01]  /*10b20*/  LOP3.LUT R8, R31, 0x38, RZ, 0xc0, !PT ;  /* 0x000000381f087812 */ /* 0x000fe200078ec0ff */
[----:B------:R1:W-:Y:S01]  /*10b30*/  STL [R1+0x4], RZ ;  /* 0x000004ff01007387 */ /* 0x0003e20000100800 */
[----:B------:R-:W-:Y:S01]  /*10b40*/  SHF.R.U32.HI R36, RZ, 0x3, R10 ;  /* 0x00000003ff247819 */ /* 0x000fe2000001160a */
[----:B------:R-:W-:Y:S01]  /*10b50*/  ULDC UR9, c[0x0][0x2b8] ;  /* 0x0000ae0000097ab9 */ /* 0x000fe20000000800 */
[C---:B------:R-:W-:Y:S01]  /*10b60*/  LOP3.LUT R2, R8.reuse, 0x40, RZ, 0xfc, !PT ;  /* 0x0000004008027812 */ /* 0x040fe200078efcff */
[----:B------:R-:W-:Y:S01]  /*10b70*/  ULDC UR38, c[0x0][0x288] ;  /* 0x0000a20000267ab9 */ /* 0x000fe20000000800 */
[----:B------:R-:W-:Y:S01]  /*10b80*/  ISETP.GE.AND P0, PT, R8, UR4, PT ;  /* 0x0000000408007c0c */ /* 0x000fe2000bf06270 */
[----:B------:R-:W-:Y:S01]  /*10b90*/  ULDC UR36, c[0x0][0x448] ;  /* 0x0001120000247ab9 */ /* 0x000fe20000000800 */
[----:B------:R-:W-:Y:S01]  /*10ba0*/  ISETP.GE.AND P1, PT, R2, UR4, PT ;  /* 0x0000000402007c0c */ /* 0x000fe2000bf26270 */
[----:B------:R-:W-:Y:S01]  /*10bb0*/  IMAD.U32 R33, RZ, RZ, UR10 ;  /* 0x0000000aff217e24 */ /* 0x000fe2000f8e00ff */
[C---:B------:R-:W-:Y:S01]  /*10bc0*/  LOP3.LUT R3, R8.reuse, 0x80, RZ, 0xfc, !PT ;  /* 0x0000008008037812 */ /* 0x040fe200078efcff */
[----:B------:R-:W-:Y:S01]  /*10bd0*/  IMAD.MOV.U32 R22, RZ, RZ, 0x1 ;  /* 0x00000001ff167424 */ /* 0x000fe200078e00ff */
[----:B------:R-:W-:Y:S01]  /*10be0*/  LOP3.LUT R4, R8, 0xc0, RZ, 0xfc, !PT ;  /* 0x000000c008047812 */ /* 0x000fe200078efcff */
[----:B------:R-:W-:Y:S01]  /*10bf0*/  UIMAD UR36, UR36, UR38, URZ ;  /* 0x00000026242472a4 */ /* 0x000fe2000f8e023f */
[----:B------:R-:W-:Y:S01]  /*10c00*/  ISETP.GE.AND P3, PT, R3, UR4, PT ;  /* 0x0000000403007c0c */ /* 0x000fe2000bf66270 */
[----:B------:R-:W-:Y:S01]  /*10c10*/  ULDC UR46, c[0x0][0xc] ;  /* 0x00000300002e7ab9 */ /* 0x000fe20000000800 */
[----:B------:R-:W-:Y:S01]  /*10c20*/  ISETP.GE.AND P2, PT, R4, UR4, PT ;  /* 0x0000000404007c0c */ /* 0x000fe2000bf46270 */
[----:B------:R-:W-:Y:S01]  /*10c30*/  ULOP3.LUT UR47, UR39, 0x2, URZ, 0xfc, !UPT ;  /* 0x00000002272f7892 */ /* 0x000fe2000f8efc3f */
[----:B------:R-:W-:-:S02]  /*10c40*/  SEL R3, RZ, 0xffffffff, P1 ;  /* 0xffffffffff037807 */ /* 0x000fc40000800000 */
[----:B------:R-:W-:Y:S02]  /*10c50*/  LOP3.LUT R5, R8, 0x180, RZ, 0xfc, !PT ;  /* 0x0000018008057812 */ /* 0x000fe400078efcff */
[----:B------:R-:W-:Y:S01]  /*10c60*/  @P1 LOP3.LUT R16, R16, 0x40, RZ, 0xfc, !PT ;  /* 0x0000004010101812 */ /* 0x000fe200078efcff */
[----:B------:R-:W-:Y:S01]  /*10c70*/  IMAD.SHL.U32 R3, R3, 0x2, RZ ;  /* 0x0000000203037824 */ /* 0x000fe200078e00ff */
[----:B------:R-:W-:Y:S02]  /*10c80*/  LOP3.LUT R6, R8, 0x1c0, RZ, 0xfc, !PT ;  /* 0x000001c008067812 */ /* 0x000fe400078efcff */
[----:B------:R-:W-:Y:S02]  /*10c90*/  LOP3.LUT R16, R16, 0xffffff7f, RZ, 0xc0, !PT ;  /* 0xffffff7f10107812 */ /* 0x000fe400078ec0ff */
[----:B------:R-:W-:Y:S02]  /*10ca0*/  SEL R2, RZ, 0x1, P0 ;  /* 0x00000001ff027807 */ /* 0x000fe40000000000 */
[----:B------:R-:W-:-:S02]  /*10cb0*/  @P0 LOP3.LUT R16, R16, 0x80, RZ, 0xfc, !PT ;  /* 0x0000008010100812 */ /* 0x000fc400078efcff */
[----:B------:R-:W-:Y:S02]  /*10cc0*/  ISETP.GE.AND P1, PT, R5, UR4, PT ;  /* 0x0000000405007c0c */ /* 0x000fe4000bf26270 */
[----:B------:R-:W-:Y:S02]  /*10cd0*/  LOP3.LUT R16, R16, 0xffffffdf, RZ, 0xc0, !PT ;  /* 0xffffffdf10107812 */ /* 0x000fe400078ec0ff */
[----:B------:R-:W-:Y:S02]  /*10ce0*/  ISETP.GE.AND P0, PT, R6, UR4, PT ;  /* 0x0000000406007c0c */ /* 0x000fe4000bf06270 */
[----:B------:R-:W-:Y:S02]  /*10cf0*/  @P3 LOP3.LUT R16, R16, 0x20, RZ, 0xfc, !PT ;  /* 0x0000002010103812 */ /* 0x000fe400078efcff */
[----:B------:R-:W-:Y:S02]  /*10d00*/  LOP3.LUT R5, R8, 0x100, RZ, 0xfc, !PT ;  /* 0x0000010008057812 */ /* 0x000fe400078efcff */
[----:B------:R-:W-:-:S02]  /*10d10*/  LOP3.LUT R16, R16, 0xffffffef, RZ, 0xc0, !PT ;  /* 0xffffffef10107812 */ /* 0x000fc400078ec0ff */
[----:B------:R-:W-:Y:S02]  /*10d20*/  LOP3.LUT R6, R8, 0x140, RZ, 0xfc, !PT ;  /* 0x0000014008067812 */ /* 0x000fe400078efcff */
[----:B------:R-:W-:Y:S02]  /*10d30*/  LOP3.LUT R2, R3, 0x2, R2, 0xe2, !PT ;  /* 0x0000000203027812 */ /* 0x000fe400078ee202 */
[----:B------:R-:W-:Y:S02]  /*10d40*/  @P2 LOP3.LUT R16, R16, 0x10, RZ, 0xfc, !PT ;  /* 0x0000001010102812 */ /* 0x000fe400078efcff */
[----:B------:R-:W-:Y:S02]  /*10d50*/  SEL R3, RZ, 0x4, P3 ;  /* 0x00000004ff037807 */ /* 0x000fe40001800000 */
[----:B------:R-:W-:Y:S02]  /*10d60*/  SEL R4, RZ, 0x8, P2 ;  /* 0x00000008ff047807 */ /* 0x000fe40001000000 */
[----:B------:R-:W-:-:S02]  /*10d70*/  ISETP.GE.AND P3, PT, R5, UR4, PT ;  /* 0x0000000405007c0c */ /* 0x000fc4000bf66270 */
[----:B------:R-:W-:Y:S01]  /*10d80*/  ISETP.GE.AND P2, PT, R6, UR4, PT ;  /* 0x0000000406007c0c */ /* 0x000fe2000bf46270 */
[----:B------:R-:W-:Y:S01]  /*10d90*/  ULDC.64 UR4, c[0x0][0x418] ;  /* 0x0001060000047ab9 */ /* 0x000fe20000000a00 */
[----:B------:R-:W-:Y:S01]  /*10da0*/  LOP3.LUT R4, R4, R2, R3, 0xfe, !PT ;  /* 0x0000000204047212 */ /* 0x000fe200078efe03 */
[----:B------:R-:W-:Y:S01]  /*10db0*/  UISETP.NE.U32.AND UP0, UPT, UR4, URZ, UPT ;  /* 0x0000003f0400728c */ /* 0x000fe2000bf05070 */
[----:B------:R-:W-:Y:S02]  /*10dc0*/  LOP3.LUT R3, R31, 0x1f8, RZ, 0xc0, !PT ;  /* 0x000001f81f037812 */ /* 0x000fe400078ec0ff */
[----:B------:R-:W-:Y:S01]  /*10dd0*/  LOP3.LUT R16, R16, 0xfffffff7, RZ, 0xc0, !PT ;  /* 0xfffffff710107812 */ /* 0x000fe200078ec0ff */
[----:B------:R-:W-:Y:S01]  /*10de0*/  UISETP.NE.AND.EX UP0, UPT, UR5, URZ, UPT, UP0 ;  /* 0x0000003f0500728c */ /* 0x000fe2000bf05300 */
[----:B------:R-:W-:Y:S01]  /*10df0*/  LOP3.LUT R2, R3, 0x38, R0, 0x78, !PT ;  /* 0x0000003803027812 */ /* 0x000fe200078e7800 */
[----:B------:R-:W-:Y:S01]  /*10e00*/  IMAD.SHL.U32 R3, R0, 0x10, RZ ;  /* 0x0000001000037824 */ /* 0x000fe200078e00ff */
[----:B------:R-:W-:Y:S01]  /*10e10*/  UMOV UR5, 0x400 ;  /* 0x0000040000057882 */ /* 0x000fe20000000000 */
[----:B------:R-:W-:Y:S01]  /*10e20*/  @P3 LOP3.LUT R16, R16, 0x8, RZ, 0xfc, !PT ;  /* 0x0000000810103812 */ /* 0x000fe200078efcff */
[----:B0-----:R-:W-:Y:S01]  /*10e30*/  ULEA UR8, UR8, UR5, 0x18 ;  /* 0x0000000508087291 */ /* 0x001fe2000f8ec03f */
[----:B------:R-:W-:Y:S01]  /*10e40*/  LOP3.LUT R31, R2, 0x200, R31, 0xf8, !PT ;  /* 0x00000200021f7812 */ /* 0x000fe200078ef81f */
[----:B------:R-:W-:Y:S01]  /*10e50*/  ULDC UR4, c[0x0][0x424] ;  /* 0x0001090000047ab9 */ /* 0x000fe20000000800 */
[----:B------:R-:W-:Y:S01]  /*10e60*/  LOP3.LUT R0, R36, 0x70, R3, 0xf8, !PT ;  /* 0x0000007024007812 */ /* 0x000fe200078ef803 */
[----:B------:R-:W-:Y:S01]  /*10e70*/  USEL UR4, UR4, 0x1, UP0 ;  /* 0x0000000104047887 */ /* 0x000fe20008000000 */
[----:B------:R-:W-:Y:S01]  /*10e80*/  SEL R7, RZ, 0x40, P1 ;  /* 0x00000040ff077807 */ /* 0x000fe20000800000 */
[----:B------:R-:W-:Y:S01]  /*10e90*/  IMAD.U32 R17, RZ, RZ, UR8 ;  /* 0x00000008ff117e24 */ /* 0x000fe2000f8e00ff */
[----:B------:R-:W-:Y:S01]  /*10ea0*/  ISETP.GE.AND P1, PT, R8, UR7, PT ;  /* 0x0000000708007c0c */ /* 0x000fe2000bf26270 */
[----:B------:R-:W-:Y:S01]  /*10eb0*/  UIMAD UR37, UR4, UR6, URZ ;  /* 0x00000006042572a4 */ /* 0x000fe2000f8e023f */
[----:B------:R-:W-:Y:S01]  /*10ec0*/  LOP3.LUT R16, R16, 0xfffffffb, RZ, 0xc0, !PT ;  /* 0xfffffffb10107812 */ /* 0x000fe200078ec0ff */
[----:B------:R-:W-:Y:S01]  /*10ed0*/  IMAD R0, R31, 0x2, R17 ;  /* 0x000000021f007824 */ /* 0x000fe200078e0211 */
[----:B------:R-:W-:Y:S01]  /*10ee0*/  SEL R5, RZ, 0x10, P3 ;  /* 0x00000010ff057807 */ /* 0x000fe20001800000 */
[----:B------:R-:W-:Y:S01]  /*10ef0*/  UIADD3 UR4, UR37, 0x3f, URZ ;  /* 0x0000003f25047890 */ /* 0x000fe2000fffe03f */
[----:B------:R-:W-:Y:S01]  /*10f00*/  SEL R6, RZ, 0x20, P2 ;  /* 0x00000020ff067807 */ /* 0x000fe20001000000 */
[----:B------:R-:W-:Y:S01]  /*10f10*/  UIADD3 UR48, UR37, 0x1, -UR38 ;  /* 0x0000000125307890 */ /* 0x000fe2000fffe826 */
[----:B------:R1:W-:Y:S01]  /*10f20*/  STL [R1+0x8], R0 ;  /* 0x0000080001007387 */ /* 0x0003e20000100800 */
[----:B------:R-:W-:Y:S01]  /*10f30*/  @P2 LOP3.LUT R16, R16, 0x4, RZ, 0xfc, !PT ;  /* 0x0000000410102812 */ /* 0x000fe200078efcff */
[----:B------:R-:W-:Y:S01]  /*10f40*/  USHF.R.S32.HI UR5, URZ, 0x1f, UR4 ;  /* 0x0000001f3f057899 */ /* 0x000fe20008011404 */
[----:B------:R-:W-:Y:S01]  /*10f50*/  LOP3.LUT R4, R6, R4, R5, 0xfe, !PT ;  /* 0x0000000406047212 */ /* 0x000fe200078efe05 */
[----:B------:R-:W-:Y:S01]  /*10f60*/  UIADD3 UR38, UR37, -UR38, URZ ;  /* 0x8000002625267290 */ /* 0x000fe2000fffe03f */
[----:B------:R-:W-:Y:S01]  /*10f70*/  SEL R9, RZ, 0x80, P0 ;  /* 0x00000080ff097807 */ /* 0x000fe20000000000 */
[----:B------:R-:W-:Y:S01]  /*10f80*/  ULEA.HI UR5, UR5, UR4, URZ, 0x6 ;  /* 0x0000000405057291 */ /* 0x000fe2000f8f303f */
[----:B------:R-:W-:-:S02]  /*10f90*/  ISETP.GE.AND P0, PT, R8, UR9, PT ;  /* 0x0000000908007c0c */ /* 0x000fc4000bf06270 */
[----:B------:R-:W-:Y:S01]  /*10fa0*/  LOP3.LUT R4, R4, R7, RZ, 0xfc, !PT ;  /* 0x0000000704047212 */ /* 0x000fe200078efcff */
[----:B------:R-:W-:Y:S01]  /*10fb0*/  USHF.R.S32.HI UR40, URZ, 0x6, UR5 ;  /* 0x000000063f287899 */ /* 0x000fe20008011405 */
[----:B------:R-:W-:Y:S02]  /*10fc0*/  LOP3.LUT R16, R16, 0xfffffffd, RZ, 0xc0, !PT ;  /* 0xfffffffd10107812 */ /* 0x000fe400078ec0ff */
[----:B------:R-:W-:Y:S02]  /*10fd0*/  LOP3.LUT R32, R4, R9, RZ, 0xfc, !PT ;  /* 0x0000000904207212 */ /* 0x000fe400078efcff */
[----:B------:R-:W-:Y:S02]  /*10fe0*/  @P1 LOP3.LUT R16, R16, 0x2, RZ, 0xfc, !PT ;  /* 0x0000000210101812 */ /* 0x000fe400078efcff */
[----:B------:R-:W-:Y:S02]  /*10ff0*/  LOP3.LUT R28, R4, 0x40, RZ, 0xc0, !PT ;  /* 0x00000040041c7812 */ /* 0x000fe400078ec0ff */
[----:B------:R-:W-:-:S02]  /*11000*/  LOP3.LUT R26, R32, 0x80, RZ, 0xc0, !PT ;  /* 0x00000080201a7812 */ /* 0x000fc400078ec0ff */
[----:B------:R-:W-:Y:S02]  /*11010*/  LOP3.LUT R16, R16, 0xffffefff, RZ, 0xc0, !PT ;  /* 0xffffefff10107812 */ /* 0x000fe400078ec0ff */
[----:B------:R-:W-:Y:S02]  /*11020*/  MOV R18, RZ ;  /* 0x000000ff00127202 */ /* 0x000fe40000000f00 */
[----:B------:R-:W-:Y:S02]  /*11030*/  SHF.R.U32.HI R28, RZ, 0x2, R28 ;  /* 0x00000002ff1c7819 */ /* 0x000fe4000001161c */
[----:B------:R-:W-:Y:S02]  /*11040*/  SHF.R.U32.HI R26, RZ, 0x3, R26 ;  /* 0x00000003ff1a7819 */ /* 0x000fe4000001161a */
[----:B-1----:R-:W-:-:S07]  /*11050*/  @P0 LOP3.LUT R16, R16, 0x1000, RZ, 0xfc, !PT ;  /* 0x0000100010100812 */ /* 0x002fce00078efcff */
.L_x_5036:
        /* <DEDUP_REMOVED lines=13> */
[----:B012--5:R-:W-:Y:S05]  /*11130*/  @P0 BRA `(.L_x_4982) ;  /* 0x0000000000200947 */ /* 0x027fea0003800000 */
        /* <DEDUP_REMOVED lines=8> */
.L_x_4982:
[----:B------:R-:W-:Y:S01]  /*111c0*/  ULDC UR8, c[0x0][0xc54] ;  /* 0x0003150000087ab9 */ /* 0x000fe20000000800 */
[----:B------:R-:W-:Y:S01]  /*111d0*/  UMOV UR6, UR7 ;  /* 0x0000000700067c82 */ /* 0x000fe20008000000 */
[----:B------:R-:W-:-:S11]  /*111e0*/  UISETP.NE.AND UP0, UPT, UR8, 0x1, UPT ;  /* 0x000000010800788c */ /* 0x000fd6000bf05270 */
[----:B------:R-:W-:Y:S02]  /*111f0*/  @UP0 ULDC.64 UR10, c[0x0][0xc58] ;  /* 0x00031600000a0ab9 */ /* 0x000fe40000000a00 */
[----:B------:R-:W-:-:S04]  /*11200*/  UIMAD.WIDE.U32 UR4, UR7, UR10, URZ ;  /* 0x0000000a070472a5 */ /* 0x000fc8000f8e003f */
[----:B------:R-:W-:-:S04]  /*11210*/  @UP0 USHF.R.U32.HI UR6, URZ, UR11, UR5 ;  /* 0x0000000b3f060299 */ /* 0x000fc80008011605 */
[----:B------:R-:W-:-:S12]  /*11220*/  UIMAD UR4, UR6, UR8, URZ ;  /* 0x00000008060472a4 */ /* 0x000fd8000f8e023f */
.L_x_4983:
        /* <DEDUP_REMOVED lines=48> */
.L_x_4985:
[----:B------:R-:W-:-:S11]  /*11530*/  UISETP.NE.AND UP1, UPT, UR5, 0x1, UPT ;  /* 0x000000010500788c */ /* 0x000fd6000bf25270 */
[----:B------:R-:W-:Y:S02]  /*11540*/  @UP1 ULDC.64 UR10, c[0x0][0x9e8] ;  /* 0x00027a00000a1ab9 */ /* 0x000fe40000000a00 */
[----:B------:R-:W-:-:S04]  /*11550*/  UIMAD.WIDE.U32 UR6, UR8, UR10, URZ ;  /* 0x0000000a080672a5 */ /* 0x000fc8000f8e003f */
[----:B------:R-:W-:-:S12]  /*11560*/  @UP1 USHF.R.U32.HI UR8, URZ, UR11, UR7 ;  /* 0x0000000b3f081299 */ /* 0x000fd80008011607 */
.L_x_4986:
[----:B------:R-:W-:-:S04]  /*11570*/  UIMAD UR8, UR8, UR5, UR5 ;  /* 0x00000005080872a4 */ /* 0x000fc8000f8e0205 */
[----:B------:R-:W-:-:S04]  /*11580*/  UISETP.LT.AND UP1, UPT, UR4, UR8, UPT ;  /* 0x000000080400728c */ /* 0x000fc8000bf21270 */
[----:B------:R-:W-:-:S12]  /*11590*/  USEL UR4, UR4, UR8, UP1 ;  /* 0x0000000804047287 */ /* 0x000fd80008800000 */
.L_x_4984:
[----:B------:R-:W-:Y:S01]  /*115a0*/  UISETP.NE.AND UP1, UPT, UR49, URZ, UPT ;  /* 0x0000003f3100728c */ /* 0x000fe2000bf25270 */
[----:B------:R-:W-:Y:S01]  /*115b0*/  PLOP3.LUT P0, PT, PT, PT, UP0, 0x40, 0x0 ;  /* 0x000000000000781c */ /* 0x000fe20003f0e808 */
[----:B------:R-:W-:-:S04]  /*115c0*/  UIADD3 UR4, UR4, 0x3f, URZ ;  /* 0x0000003f04047890 */ /* 0x000fc8000fffe03f */
[----:B------:R-:W-:-:S04]  /*115d0*/  USHF.R.S32.HI UR8, URZ, 0x1f, UR4 ;  /* 0x0000001f3f087899 */ /* 0x000fc80008011404 */
[----:B------:R-:W-:Y:S01]  /*115e0*/  ULEA.HI UR8, UR8, UR4, URZ, 0x6 ;  /* 0x0000000408087291 */ /* 0x000fe2000f8f303f */
[----:B------:R-:W-:Y:S01]  /*115f0*/  @UP1 ULDC UR6, c[0x0][0x44c] ;  /* 0x0001130000061ab9 */ /* 0x000fe20000000800 */
[----:B------:R-:W-:Y:S01]  /*11600*/  @UP1 ULDC UR9, c[0x0][0x450] ;  /* 0x0001140000091ab9 */ /* 0x000fe20000000800 */
[----:B------:R-:W-:Y:S02]  /*11610*/  UIMAD.WIDE.U32 UR6, UR43, UR6, URZ ;  /* 0x000000062b0672a5 */ /* 0x000fe4000f8e003f */
[----:B------:R-:W-:Y:S01]  /*11620*/  UMOV UR4, UR43 ;  /* 0x0000002b00047c82 */ /* 0x000fe20008000000 */
[----:B------:R-:W-:Y:S02]  /*11630*/  USHF.R.S32.HI UR8, URZ, 0x6, UR8 ;  /* 0x000000063f087899 */ /* 0x000fe40008011408 */
[----:B------:R-:W-:Y:S02]  /*11640*/  @UP1 USHF.R.U32.HI UR4, URZ, UR9, UR7 ;  /* 0x000000093f041299 */ /* 0x000fe40008011607 */
[----:B------:R-:W-:-:S02]  /*11650*/  UISETP.LT.AND UP1, UPT, UR40, UR8, UPT ;  /* 0x000000082800728c */ /* 0x000fc4000bf21270 */
[----:B------:R-:W-:Y:S01]  /*11660*/  UIADD3 UR4, UR38, UR4, URZ ;  /* 0x0000000426047290 */ /* 0x000fe2000fffe03f */
[----:B------:R-:W-:Y:S01]  /*11670*/  ULDC UR6, c[0x0][0x9dc] ;  /* 0x0002770000067ab9 */ /* 0x000fe20000000800 */
[----:B------:R-:W-:Y:S02]  /*11680*/  USEL UR44, UR40, UR8, UP1 ;  /* 0x00000008282c7287 */ /* 0x000fe40008800000 */
[----:B------:R-:W-:Y:S01]  /*11690*/  UIADD3 UR8, UR4, -UR6, URZ ;  /* 0x8000000604087290 */ /* 0x000fe2000fffe03f */
[----:B------:R-:W-:Y:S11]  /*116a0*/  @P0 BRA `(.L_x_4987) ;  /* 0x0000000000440947 */ /* 0x000ff60003800000 */
        /* <DEDUP_REMOVED lines=10> */
.L_x_4988:
[----:B------:R-:W-:-:S11]  /*11750*/  UISETP.NE.AND UP0, UPT, UR5, 0x1, UPT ;  /* 0x000000010500788c */ /* 0x000fd6000bf05270 */
[----:B------:R-:W-:Y:S02]  /*11760*/  @UP0 ULDC.64 UR10, c[0x0][0x9e8] ;  /* 0x00027a00000a0ab9 */ /* 0x000fe40000000a00 */
[----:B------:R-:W-:-:S04]  /*11770*/  UIMAD.WIDE.U32 UR6, UR4, UR10, URZ ;  /* 0x0000000a040672a5 */ /* 0x000fc8000f8e003f */
[----:B------:R-:W-:-:S12]  /*11780*/  @UP0 USHF.R.U32.HI UR4, URZ, UR11, UR7 ;  /* 0x0000000b3f040299 */ /* 0x000fd80008011607 */
.L_x_4989:
[----:B------:R-:W-:-:S04]  /*11790*/  UIMAD UR4, UR4, UR5, URZ ;  /* 0x00000005040472a4 */ /* 0x000fc8000f8e023f */
[----:B------:R-:W-:-:S04]  /*117a0*/  UISETP.LT.AND UP0, UPT, UR8, UR4, UPT ;  /* 0x000000040800728c */ /* 0x000fc8000bf01270 */
[----:B------:R-:W-:-:S12]  /*117b0*/  USEL UR8, UR8, UR4, !UP0 ;  /* 0x0000000408087287 */ /* 0x000fd8000c000000 */
.L_x_4987:
[----:B------:R-:W-:Y:S01]  /*117c0*/  USHF.R.S32.HI UR4, URZ, 0x1f, UR8 ;  /* 0x0000001f3f047899 */ /* 0x000fe20008011408 */
[----:B------:R-:W-:Y:S03]  /*117d0*/  BSSY B7, `(.L_x_4990) ;  /* 0x00002fc000077945 */ /* 0x000fe60003800000 */
[----:B------:R-:W-:-:S04]  /*117e0*/  ULEA.HI UR4, UR4, UR8, URZ, 0x6 ;  /* 0x0000000804047291 */ /* 0x000fc8000f8f303f */
[----:B------:R-:W-:-:S04]  /*117f0*/  USHF.R.S32.HI UR4, URZ, 0x6, UR4 ;  /* 0x000000063f047899 */ /* 0x000fc80008011404 */
        /* <DEDUP_REMOVED lines=22> */
.L_x_4991:
[----:B------:R-:W-:Y:S01]  /*11960*/  IADD3 R0, R17, 0x22400, RZ ;  /* 0x0002240011007810 */ /* 0x000fe20007ffe0ff */
[----:B------:R-:W-:Y:S03]  /*11970*/  BSSY B6, `(.L_x_4993) ;  /* 0x0000013000067945 */ /* 0x000fe60003800000 */
        /* <DEDUP_REMOVED lines=17> */
[----:B0----5:R-:W-:Y:S05]  /*11a90*/  CALL.ABS.NOINC R2 ;  /* 0x0000000002007343 */ /* 0x021fea0003c00000 */
.L_x_4994:
[----:B------:R-:W-:Y:S05]  /*11aa0*/  BSYNC B6 ;  /* 0x0000000000067941 */ /* 0x000fea0003800000 */
.L_x_4993:
        /* <DEDUP_REMOVED lines=20> */
.L_x_4997:
        /* <DEDUP_REMOVED lines=15> */
.L_x_4996:
[----:B------:R-:W-:Y:S05]  /*11ce0*/  BSYNC B6 ;  /* 0x0000000000067941 */ /* 0x000fea0003800000 */
.L_x_4995:
        /* <DEDUP_REMOVED lines=8> */
[----:B------:R-:W-:Y:S01]  /*11d70*/  MOV R2, UR4 ;  /* 0x0000000400027c02 */ /* 0x000fe20008000f00 */
[----:B------:R-:W-:Y:S01]  /*11d80*/  IMAD.U32 R3, RZ, RZ, UR5 ;  /* 0x00000005ff037e24 */ /* 0x000fe2000f8e00ff */
[----:B------:R-:W-:-:S04]  /*11d90*/  ULDC UR4, c[0x0][0xc48] ;  /* 0x0003120000047ab9 */ /* 0x000fc80000000800 */
[----:B------:R1:W5:Y:S01]  /*11da0*/  @P0 LDG.E R24, desc[UR52][R2.64] ;  /* 0x0000003402180981 */ /* 0x000362000c1e1900 */
[----:B------:R-:W-:Y:S01]  /*11db0*/  IMAD.U32 R27, RZ, RZ, UR44 ;  /* 0x0000002cff1b7e24 */ /* 0x000fe2000f8e00ff */
[----:B------:R-:W-:Y:S01]  /*11dc0*/  UMOV UR5, 0xffffffff ;  /* 0xffffffff00057882 */ /* 0x000fe20000000000 */
[----:B------:R-:W-:-:S03]  /*11dd0*/  IMAD.U32 R19, RZ, RZ, UR4 ;  /* 0x00000004ff137e24 */ /* 0x000fc6000f8e00ff */
[----:B------:R-:W-:Y:S01]  /*11de0*/  LEA R27, R27, 0xffffffc0, 0x6 ;  /* 0xffffffc01b1b7811 */ /* 0x000fe200078e30ff */
[----:B------:R-:W-:Y:S06]  /*11df0*/  BRA.DIV UR5, `(.L_x_4998) ;  /* 0x0000003205b47947 */ /* 0x000fec000b800000 */
.L_x_5053:
[----:B------:R-:W2:Y:S01]  /*11e00*/  S2R R8, SR_TID.X ;  /* 0x0000000000087919 */ /* 0x000ea20000002100 */
[----:B0-----:R-:W-:Y:S01]  /*11e10*/  ISETP.NE.AND P1, PT, R10, 0x1, PT ;  /* 0x000000010a00780c */ /* 0x001fe20003f25270 */
[----:B------:R-:W-:Y:S01]  /*11e20*/  IMAD.MOV.U32 R34, RZ, RZ, RZ ;  /* 0x000000ffff227224 */ /* 0x000fe200078e00ff */
[----:B-----5:R-:W-:Y:S02]  /*11e30*/  SHF.R.S32.HI R29, RZ, 0x1f, R24 ;  /* 0x0000001fff1d7819 */ /* 0x020fe40000011418 */
[----:B------:R-:W-:-:S09]  /*11e40*/  LOP3.LUT R16, R16, 0xfffffbff, RZ, 0xc0, !PT ;  /* 0xfffffbff10107812 */ /* 0x000fd200078ec0ff */
[----:B------:R-:W0:Y:S01]  /*11e50*/  @P1 LDC R0, c[0x0][0x434] ;  /* 0x00010d00ff001b82 */ /* 0x000e220000000800 */
[----:B------:R-:W-:-:S07]  /*11e60*/  @P1 LOP3.LUT R16, R16, 0x400, RZ, 0xfc, !PT ;  /* 0x0000040010101812 */ /* 0x000fce00078efcff */
[----:B-1----:R-:W1:Y:S01]  /*11e70*/  @P1 LDC R3, c[0x0][0x438] ;  /* 0x00010e00ff031b82 */ /* 0x002e620000000800 */
[----:B--2---:R-:W-:-:S05]  /*11e80*/  IMAD.SHL.U32 R8, R8, 0x10, RZ ;  /* 0x0000001008087824 */ /* 0x004fca00078e00ff */
[----:B------:R-:W-:-:S05]  /*11e90*/  LOP3.LUT R8, R36, 0x70, R8, 0xf8, !PT ;  /* 0x0000007024087812 */ /* 0x000fca00078ef808 */
[----:B------:R-:W-:-:S05]  /*11ea0*/  IMAD.IADD R35, R8, 0x1, R27 ;  /* 0x0000000108237824 */ /* 0x000fca00078e021b */
[C---:B------:R-:W-:Y:S02]  /*11eb0*/  ISETP.GE.AND P0, PT, R35.reuse, UR37, PT ;  /* 0x0000002523007c0c */ /* 0x040fe4000bf06270 */
[----:B------:R-:W-:Y:S02]  /*11ec0*/  IADD3 R35, R35, R30, RZ ;  /* 0x0000001e23237210 */ /* 0x000fe40007ffe0ff */
[----:B------:R-:W-:-:S03]  /*11ed0*/  ISETP.GT.U32.OR P0, PT, R8, 0x3f, P0 ;  /* 0x0000003f0800780c */ /* 0x000fc60000704470 */
[----:B0-----:R-:W-:-:S04]  /*11ee0*/  @P1 IMAD.HI.U32 R0, R35, R0, RZ ;  /* 0x0000000023001227 */ /* 0x001fc800078e00ff */
[----:B------:R-:W-:Y:S01]  /*11ef0*/  IMAD.MOV.U32 R9, RZ, RZ, R35 ;  /* 0x000000ffff097224 */ /* 0x000fe200078e0023 */
[----:B-1----:R-:W-:-:S05]  /*11f00*/  @P1 SHF.R.U32.HI R9, RZ, R3, R0 ;  /* 0x00000003ff091219 */ /* 0x002fca0000011600 */
[----:B------:R-:W0:Y:S01]  /*11f10*/  @!P0 LDC.64 R6, c[0x0][0x428] ;  /* 0x00010a00ff068b82 */ /* 0x000e220000000a00 */
[--C-:B------:R-:W-:Y:S01]  /*11f20*/  @!P0 SHF.R.S32.HI R3, RZ, 0x1f, R9.reuse ;  /* 0x0000001fff038819 */ /* 0x100fe20000011409 */
[----:B------:R-:W-:-:S06]  /*11f30*/  @!P0 IMAD.MOV.U32 R2, RZ, RZ, R9 ;  /* 0x000000ffff028224 */ /* 0x000fcc00078e0009 */
[----:B------:R-:W1:Y:S01]  /*11f40*/  @!P0 LDC.64 R4, c[0x0][0x418] ;  /* 0x00010600ff048b82 */ /* 0x000e620000000a00 */
[-C--:B0-----:R-:W-:Y:S02]  /*11f50*/  @!P0 IMAD R0, R29, R6.reuse, RZ ;  /* 0x000000061d008224 */ /* 0x081fe400078e02ff */
[----:B------:R-:W-:-:S04]  /*11f60*/  @!P0 IMAD.WIDE.U32 R2, R24, R6, R2 ;  /* 0x0000000618028225 */ /* 0x000fc800078e0002 */
[----:B------:R-:W-:Y:S01]  /*11f70*/  @!P0 IMAD R7, R24, R7, R0 ;  /* 0x0000000718078224 */ /* 0x000fe200078e0200 */
[----:B-1----:R-:W-:-:S03]  /*11f80*/  @!P0 LEA R4, P1, R2, R4, 0x2 ;  /* 0x0000000402048211 */ /* 0x002fc600078210ff */
[----:B------:R-:W-:-:S05]  /*11f90*/  @!P0 IMAD.IADD R0, R3, 0x1, R7 ;  /* 0x0000000103008824 */ /* 0x000fca00078e0207 */
[----:B------:R-:W-:Y:S01]  /*11fa0*/  @!P0 LEA.HI.X R5, R2, R5, R0, 0x2, P1 ;  /* 0x0000000502058211 */ /* 0x000fe200008f1400 */
[----:B------:R-:W-:Y:S02]  /*11fb0*/  IMAD.U32 R2, RZ, RZ, UR47 ;  /* 0x0000002fff027e24 */ /* 0x000fe4000f8e00ff */
[----:B------:R-:W-:Y:S02]  /*11fc0*/  IMAD.MOV R0, RZ, RZ, -R9 ;  /* 0x000000ffff007224 */ /* 0x000fe400078e0a09 */
[----:B------:R0:W5:Y:S01]  /*11fd0*/  @!P0 LDG.E R34, desc[UR52][R4.64] ;  /* 0x0000003404228981 */ /* 0x000162000c1e1900 */
[----:B------:R-:W-:Y:S01]  /*11fe0*/  ISETP.NE.AND P2, PT, R2, 0x3, PT ;  /* 0x000000030200780c */ /* 0x000fe20003f45270 */
[----:B------:R-:W-:Y:S01]  /*11ff0*/  IMAD R35, R10, R0, R35 ;  /* 0x000000000a237224 */ /* 0x000fe200078e0223 */
[----:B------:R-:W-:Y:S02]  /*12000*/  ISETP.GT.U32.AND P0, PT, R8, 0x3f, PT ;  /* 0x0000003f0800780c */ /* 0x000fe40003f04070 */
[----:B------:R-:W-:-:S02]  /*12010*/  LOP3.LUT R16, R16, 0xfffffeff, RZ, 0xc0, !PT ;  /* 0xfffffeff10107812 */ /* 0x000fc400078ec0ff */
[----:B------:R-:W-:-:S05]  /*12020*/  IADD3 R0, RZ, -UR42, RZ ;  /* 0x8000002aff007c10 */ /* 0x000fca000fffe0ff */
[----:B------:R-:W-:Y:S02]  /*12030*/  IMAD R19, R19, R0, UR41 ;  /* 0x0000002913137e24 */ /* 0x000fe4000f8e0200 */
[----:B------:R-:W-:-:S03]  /*12040*/  @P2 LOP3.LUT R16, R16, 0x100, RZ, 0xfc, !PT ;  /* 0x0000010010102812 */ /* 0x000fc600078efcff */
[----:B------:R-:W-:Y:S02]  /*12050*/  SHF.R.S32.HI R23, RZ, 0x1f, R19 ;  /* 0x0000001fff177819 */ /* 0x000fe40000011413 */
[----:B------:R-:W-:-:S04]  /*12060*/  LOP3.LUT R16, R16, 0xfffffffe, RZ, 0xc0, !PT ;  /* 0xfffffffe10107812 */ /* 0x000fc800078ec0ff */
[----:B------:R-:W-:Y:S01]  /*12070*/  @P0 LOP3.LUT R16, R16, 0x1, RZ, 0xfc, !PT ;  /* 0x0000000110100812 */ /* 0x000fe200078efcff */
[----:B0-----:R-:W-:Y:S06]  /*12080*/  @!P2 BRA `(.L_x_4999) ;  /* 0x000000000004a947 */ /* 0x001fec0003800000 */
[----:B------:R-:W-:Y:S01]  /*12090*/  BPT.TRAP 0x1 ;  /* 0x000000040000795c */ /* 0x000fe20000300000 */
.L_x_4999:
[----:B------:R-:W-:Y:S01]  /*120a0*/  IMAD R25, R18, 0x8, R17 ;  /* 0x0000000812197824 */ /* 0x000fe200078e0211 */
[----:B------:R-:W-:Y:S01]  /*120b0*/  SHF.L.U32 R0, R22, 0x1f, RZ ;  /* 0x0000001f16007819 */ /* 0x000fe200000006ff */
[----:B------:R-:W-:Y:S03]  /*120c0*/  BSSY B0, `(.L_x_5000) ;  /* 0x0000003000007945 */ /* 0x000fe60003800000 */
[----:B------:R-:W0:Y:S02]  /*120d0*/  SYNCS.PHASECHK.TRANS64.TRYWAIT P0, [R25+URZ+0x28c40], R0 ;  /* 0x028c4000190075a7 */ /* 0x000e24000800017f */
[----:B0-----:R-:W-:Y:S05]  /*120e0*/  @!P0 BRA `(.L_x_5001) ;  /* 0x0000003000248947 */ /* 0x001fea0003800000 */
.L_x_5054:
[----:B------:R-:W-:Y:S05]  /*120f0*/  BSYNC B0 ;  /* 0x0000000000007941 */ /* 0x000fea0003800000 */
.L_x_5000:
[----:B------:R-:W-:Y:S01]  /*12100*/  SHF.R.S32.HI R37, RZ, 0x1f, R35 ;  /* 0x0000001fff257819 */ /* 0x000fe20000011423 */
[----:B------:R-:W1:Y:S01]  /*12110*/  S2R R6, SR_TID.X ;  /* 0x0000000000067919 */ /* 0x000e620000002100 */
[----:B------:R-:W-:Y:S01]  /*12120*/  ULDC.64 UR4, c[0x0][0x300] ;  /* 0x0000c00000047ab9 */ /* 0x000fe20000000a00 */
[----:B-----5:R-:W-:Y:S01]  /*12130*/  SHF.R.S32.HI R4, RZ, 0x1f, R34 ;  /* 0x0000001fff047819 */ /* 0x020fe20000011422 */
[----:B------:R-:W-:Y:S01]  /*12140*/  IMAD.WIDE.U32 R2, R35, UR4, RZ ;  /* 0x0000000423027c25 */ /* 0x000fe2000f8e00ff */
[----:B------:R-:W-:Y:S02]  /*12150*/  IADD3 R27, -R36, UR37, -R27 ;  /* 0x00000025241b7c10 */ /* 0x000fe4000fffe91b */
[----:B------:R-:W-:Y:S01]  /*12160*/  LOP3.LUT P2, RZ, R16, 0x2, RZ, 0xc0, !PT ;  /* 0x0000000210ff7812 */ /* 0x000fe2000784c0ff */
[----:B0-----:R-:W-:Y:S01]  /*12170*/  IMAD R0, R37, UR4, RZ ;  /* 0x0000000425007c24 */ /* 0x001fe2000f8e02ff */
[----:B------:R0:W-:Y:S03]  /*12180*/  STL [R1], R4 ;  /* 0x0000000401007387 */ /* 0x0001e60000100800 */
[----:B------:R-:W-:Y:S01]  /*12190*/  IMAD R5, R35, UR5, R0 ;  /* 0x0000000523057c24 */ /* 0x000fe2000f8e0200 */
[----:B------:R-:W-:-:S03]  /*121a0*/  ULDC.64 UR4, c[0x0][0x310] ;  /* 0x0000c40000047ab9 */ /* 0x000fc60000000a00 */
[----:B------:R-:W-:Y:S02]  /*121b0*/  IMAD.IADD R3, R3, 0x1, R5 ;  /* 0x0000000103037824 */ /* 0x000fe400078e0205 */
[----:B------:R-:W-:Y:S01]  /*121c0*/  IMAD R5, R4, UR4, RZ ;  /* 0x0000000404057c24 */ /* 0x000fe2000f8e02ff */
[----:B0-----:R-:W-:Y:S01]  /*121d0*/  LEA R4, R18, R31, 0xc ;  /* 0x0000001f12047211 */ /* 0x001fe200078e60ff */
        /* <DEDUP_REMOVED lines=10> */
[----:B------:R-:W-:Y:S01]  /*12280*/  UMOV UR4, 0xffffffff ;  /* 0xffffffff00047882 */ /* 0x000fe20000000000 */
[----:B-1----:R-:W-:Y:S02]  /*12290*/  IMAD.SHL.U32 R6, R6, 0x8, RZ ;  /* 0x0000000806067824 */ /* 0x002fe400078e00ff */
[----:B------:R-:W-:Y:S02]  /*122a0*/  LEA.HI.X R5, R2, UR5, R5, 0x1, P0 ;  /* 0x0000000502057c11 */ /* 0x000fe400080f0c05 */
[----:B------:R-:W-:Y:S02]  /*122b0*/  ISETP.GE.AND P0, PT, R27, 0x1, PT ;  /* 0x000000011b00780c */ /* 0x000fe40003f06270 */
[----:B------:R-:W-:Y:S01]  /*122c0*/  LOP3.LUT R6, R6, 0x38, RZ, 0xc0, !PT ;  /* 0x0000003806067812 */ /* 0x000fe200078ec0ff */
[----:B------:R-:W-:Y:S10]  /*122d0*/  BRA.DIV UR4, `(.L_x_5002) ;  /* 0x0000002e04bc7947 */ /* 0x000ff4000b800000 */
[----:B------:R-:W0:Y:S01]  /*122e0*/  SHFL.IDX PT, R14, R0, RZ, 0x181f ;  /* 0x00181fff000e7589 */ /* 0x000e2200000e0000 */
[----:B------:R-:W-:-:S03]  /*122f0*/  @P0 IMAD R7, R4, 0x2, R17 ;  /* 0x0000000204070824 */ /* 0x000fc600078e0211 */
[----:B------:R-:W1:Y:S01]  /*12300*/  SHFL.IDX PT, R2, R5, RZ, 0x181f ;  /* 0x00181fff05027589 */ /* 0x000e6200000e0000 */
[----:B0-----:R-:W-:-:S05]  /*12310*/  @P0 LEA R14, P1, R6, R14, 0x1 ;  /* 0x0000000e060e0211 */ /* 0x001fca00078208ff */
[----:B-1----:R-:W-:Y:S02]  /*12320*/  @P0 IMAD.X R3, RZ, RZ, R2, P1 ;  /* 0x000000ffff030224 */ /* 0x002fe400008e0602 */
[----:B------:R-:W-:Y:S02]  /*12330*/  @P0 IMAD.MOV.U32 R2, RZ, RZ, R14 ;  /* 0x000000ffff020224 */ /* 0x000fe400078e000e */
[----:B------:R-:W0:Y:S04]  /*12340*/  SHFL.IDX PT, R14, R0, 0x1, 0x181f ;  /* 0x00381f00000e7f89 */ /* 0x000e2800000e0000 */
[----:B------:R1:W-:Y:S01]  /*12350*/  @P0 LDGSTS.E.BYPASS.LTC128B.128 [R7+0x22400], desc[UR52][R2.64], !P2 ;  /* 0x2240000002070fae */ /* 0x0003e2000d101d74 */
[----:B------:R-:W-:-:S03]  /*12360*/  ISETP.GE.AND P0, PT, R27, 0x11, PT ;  /* 0x000000111b00780c */ /* 0x000fc60003f06270 */
[----:B-1----:R-:W1:Y:S10]  /*12370*/  SHFL.IDX PT, R2, R5, 0x1, 0x181f ;  /* 0x00381f0005027f89 */ /* 0x002e7400000e0000 */
[----:B------:R-:W-:-:S02]  /*12380*/  @P0 LEA R9, R4, R17, 0x1 ;  /* 0x0000001104090211 */ /* 0x000fc400078e08ff */
[----:B0-----:R-:W-:-:S05]  /*12390*/  @P0 LEA R14, P1, R6, R14, 0x1 ;  /* 0x0000000e060e0211 */ /* 0x001fca00078208ff */
[----:B-1----:R-:W-:Y:S02]  /*123a0*/  @P0 IMAD.X R3, RZ, RZ, R2, P1 ;  /* 0x000000ffff030224 */ /* 0x002fe400008e0602 */
[----:B------:R-:W-:Y:S02]  /*123b0*/  @P0 IMAD.MOV.U32 R2, RZ, RZ, R14 ;  /* 0x000000ffff020224 */ /* 0x000fe400078e000e */
[----:B------:R-:W0:Y:S04]  /*123c0*/  SHFL.IDX PT, R14, R0, 0x2, 0x181f ;  /* 0x00581f00000e7f89 */ /* 0x000e2800000e0000 */
[----:B------:R1:W-:Y:S01]  /*123d0*/  @P0 LDGSTS.E.BYPASS.LTC128B.128 [R9+0x22c00], desc[UR52][R2.64], !P2 ;  /* 0x22c0000002090fae */ /* 0x0003e2000d101d74 */
[----:B------:R-:W-:-:S03]  /*123e0*/  ISETP.GE.AND P0, PT, R27, 0x21, PT ;  /* 0x000000211b00780c */ /* 0x000fc60003f06270 */
[----:B-1----:R-:W1:Y:S10]  /*123f0*/  SHFL.IDX PT, R2, R5, 0x2, 0x181f ;  /* 0x00581f0005027f89 */ /* 0x002e7400000e0000 */
[----:B------:R-:W-:Y:S01]  /*12400*/  @P0 IMAD R7, R4, 0x2, R17 ;  /* 0x0000000204070824 */ /* 0x000fe200078e0211 */
[----:B------:R-:W2:Y:S01]  /*12410*/  SHFL.IDX PT, R5, R5, 0x3, 0x181f ;  /* 0x00781f0005057f89 */ /* 0x000ea200000e0000 */
[----:B0-----:R-:W-:-:S05]  /*12420*/  @P0 LEA R14, P1, R6, R14, 0x1 ;  /* 0x0000000e060e0211 */ /* 0x001fca00078208ff */
[----:B-1----:R-:W-:Y:S02]  /*12430*/  @P0 IMAD.X R3, RZ, RZ, R2, P1 ;  /* 0x000000ffff030224 */ /* 0x002fe400008e0602 */
[----:B------:R-:W-:Y:S02]  /*12440*/  @P0 IMAD.MOV.U32 R2, RZ, RZ, R14 ;  /* 0x000000ffff020224 */ /* 0x000fe400078e000e */
[----:B------:R0:W1:Y:S04]  /*12450*/  SHFL.IDX PT, R14, R0, 0x3, 0x181f ;  /* 0x00781f00000e7f89 */ /* 0x00006800000e0000 */
[----:B--2---:R0:W-:Y:S02]  /*12460*/  @P0 LDGSTS.E.BYPASS.LTC128B.128 [R7+0x23400], desc[UR52][R2.64], !P2 ;  /* 0x2340000002070fae */ /* 0x0041e4000d101d74 */
.L_x_5064:
[----:B------:R-:W-:-:S13]  /*12470*/  ISETP.GE.AND P0, PT, R27, 0x31, PT ;  /* 0x000000311b00780c */ /* 0x000fda0003f06270 */
[----:B01----:R-:W-:-:S05]  /*12480*/  @P0 LEA R2, P1, R6, R14, 0x1 ;  /* 0x0000000e06020211 */ /* 0x003fca00078208ff */
[----:B------:R-:W-:Y:S01]  /*12490*/  @P0 IMAD.X R3, RZ, RZ, R5, P1 ;  /* 0x000000ffff030224 */ /* 0x000fe200008e0605 */
[----:B------:R-:W-:-:S05]  /*124a0*/  @P0 LEA R5, R4, R17, 0x1 ;  /* 0x0000001104050211 */ /* 0x000fca00078e08ff */
[----:B------:R-:W-:Y:S01]  /*124b0*/  @!PT LDS RZ, [RZ] ;  /* 0x00000000fffff984 */ /* 0x000fe20000000800 */
[----:B------:R-:W-:Y:S01]  /*124c0*/  @!PT LDS RZ, [RZ] ;  /* 0x00000000fffff984 */ /* 0x000fe20000000800 */
[----:B------:R-:W-:Y:S01]  /*124d0*/  @!PT LDS RZ, [RZ] ;  /* 0x00000000fffff984 */ /* 0x000fe20000000800 */
[----:B------:R0:W-:Y:S01]  /*124e0*/  @P0 LDGSTS.E.BYPASS.LTC128B.128 [R5+0x23c00], desc[UR52][R2.64], !P2 ;  /* 0x23c0000002050fae */ /* 0x0001e2000d101d74 */
[----:B------:R-:W-:Y:S01]  /*124f0*/  PLOP3.LUT P0, PT, PT, PT, PT, 0x80, 0x0 ;  /* 0x000000000000781c */ /* 0x000fe20003f0f070 */
[----:B------:R-:W-:-:S12]  /*12500*/  NOP ;  /* 0x0000000000007918 */ /* 0x000fd80000000000 */
.L_x_5003:
        /* <DEDUP_REMOVED lines=11> */
.L_x_5004:
[----:B------:R-:W-:Y:S01]  /*125c0*/  VIADD R0, R17, 0x20400 ;  /* 0x0002040011007836 */ /* 0x000fe20000000000 */
[----:B------:R1:W-:Y:S06]  /*125d0*/  SYNCS.ARRIVE.TRANS64.A1T0 RZ, [R25+URZ+0x28c30], RZ ;  /* 0x028c30ff19ff79a7 */ /* 0x0003ec000810003f */
[----:B------:R-:W-:Y:S05]  /*125e0*/  WARPSYNC.ALL ;  /* 0x0000000000007948 */ /* 0x000fea0003800000 */
[----:B------:R-:W-:Y:S01]  /*125f0*/  BAR.SYNC.DEFER_BLOCKING 0x8, 0x100 ;  /* 0x0204000000007b1d */ /* 0x000fe20000010000 */
[----:B------:R-:W-:-:S05]  /*12600*/  LOP3.LUT P0, RZ, R0, 0x3ff, RZ, 0xc0, !PT ;  /* 0x000003ff00ff7812 */ /* 0x000fca000780c0ff */
[----:B------:R-:W-:Y:S08]  /*12610*/  BSSY B6, `(.L_x_5005) ;  /* 0x0000012000067945 */ /* 0x000ff00003800000 */
        /* <DEDUP_REMOVED lines=17> */
.L_x_5006:
[----:B------:R-:W-:Y:S05]  /*12730*/  BSYNC B6 ;  /* 0x0000000000067941 */ /* 0x000fea0003800000 */
.L_x_5005:
[----:B------:R2:W5:Y:S01]  /*12740*/  LDL R8, [R1+0x8] ;  /* 0x0000080001087983 */ /* 0x0005620000100800 */
[----:B------:R-:W-:Y:S01]  /*12750*/  UISETP.NE.AND UP0, UPT, UR49, URZ, UPT ;  /* 0x0000003f3100728c */ /* 0x000fe2000bf05270 */
[----:B0-----:R-:W0:Y:S01]  /*12760*/  S2R R2, SR_TID.X ;  /* 0x0000000000027919 */ /* 0x001e220000002100 */
[----:B------:R-:W-:Y:S01]  /*12770*/  R2UR UR6, R23 ;  /* 0x00000000170672ca */ /* 0x000fe200000e0000 */
[----:B------:R-:W-:-:S03]  /*12780*/  ULDC.64 UR8, c[0x0][0x2d8] ;  /* 0x0000b60000087ab9 */ /* 0x000fc60000000a00 */
[----:B------:R-:W-:Y:S02]  /*12790*/  PLOP3.LUT P0, PT, PT, PT, UP0, 0x80, 0x0 ;  /* 0x000000000000781c */ /* 0x000fe40003f0f008 */
[----:B------:R-:W-:-:S03]  /*127a0*/  LOP3.LUT P5, RZ, R16, 0x1000, RZ, 0xc0, !PT ;  /* 0x0000100010ff7812 */ /* 0x000fc600078ac0ff */
[----:B------:R-:W-:Y:S01]  /*127b0*/  @UP0 ULDC UR4, c[0x0][0x44c] ;  /* 0x0001130000040ab9 */ /* 0x000fe20000000800 */
[----:B0-----:R-:W-:-:S04]  /*127c0*/  SHF.L.U32 R2, R2, 0x4, RZ ;  /* 0x0000000402027819 */ /* 0x001fc800000006ff */
[----:B------:R-:W-:-:S05]  /*127d0*/  LOP3.LUT R2, R36, 0x70, R2, 0xf8, !PT ;  /* 0x0000007024027812 */ /* 0x000fca00078ef802 */
[----:B------:R-:W-:-:S04]  /*127e0*/  VIADD R0, R2, UR43 ;  /* 0x0000002b02007c36 */ /* 0x000fc80008000000 */
[----:B------:R-:W-:Y:S01]  /*127f0*/  @P0 IMAD.HI.U32 R3, R0, UR4, RZ ;  /* 0x0000000400030c27 */ /* 0x000fe2000f8e00ff */
[----:B------:R-:W-:Y:S01]  /*12800*/  PLOP3.LUT P0, PT, PT, PT, UP0, 0x80, 0x0 ;  /* 0x000000000000781c */ /* 0x000fe20003f0f008 */
[----:B------:R-:W-:Y:S01]  /*12810*/  @UP0 ULDC UR4, c[0x0][0x450] ;  /* 0x0001140000040ab9 */ /* 0x000fe20000000800 */
[----:B------:R-:W-:Y:S01]  /*12820*/  R2UR UR7, R19 ;  /* 0x00000000130772ca */ /* 0x000fe200000e0000 */
[----:B------:R-:W-:Y:S01]  /*12830*/  IMAD.MOV.U32 R2, RZ, RZ, R0 ;  /* 0x000000ffff027224 */ /* 0x000fe200078e0000 */
[----:B------:R-:W-:-:S09]  /*12840*/  UIMAD UR6, UR6, UR8, URZ ;  /* 0x00000008060672a4 */ /* 0x000fd2000f8e023f */
[----:B------:R-:W-:Y:S02]  /*12850*/  @P0 SHF.R.U32.HI R2, RZ, UR4, R3 ;  /* 0x00000004ff020c19 */ /* 0x000fe40008011603 */
[----:B------:R-:W-:Y:S01]  /*12860*/  R2UR UR4, R19 ;  /* 0x00000000130472ca */ /* 0x000fe200000e0000 */
[----:B------:R-:W-:Y:S01]  /*12870*/  UIMAD UR7, UR7, UR9, UR6 ;  /* 0x00000009070772a4 */ /* 0x000fe2000f8e0206 */
[----:B------:R-:W0:Y:S01]  /*12880*/  S2R R10, SR_TID.X ;  /* 0x00000000000a7919 */ /* 0x000e220000002100 */
[----:B------:R-:W-:Y:S01]  /*12890*/  USHF.R.S32.HI UR6, URZ, 0x1f, UR42 ;  /* 0x0000001f3f067899 */ /* 0x000fe2000801142a */
[----:B------:R-:W-:-:S09]  /*128a0*/  IMAD.MOV R5, RZ, RZ, -R2 ;  /* 0x000000ffff057224 */ /* 0x000fd200078e0a02 */
        /* <DEDUP_REMOVED lines=22> */
[----:B------:R-:W-:Y:S02]  /*12a10*/  LEA R0, P0, R2, UR4, 0x1 ;  /* 0x0000000402007c11 */ /* 0x000fe4000f8008ff */
[----:B------:R-:W-:Y:S01]  /*12a20*/  IADD3 R5, R3, R7, RZ ;  /* 0x0000000703057210 */ /* 0x000fe20007ffe0ff */
[----:B0-----:R-:W-:Y:S01]  /*12a30*/  IMAD.SHL.U32 R10, R10, 0x8, RZ ;  /* 0x000000080a0a7824 */ /* 0x001fe200078e00ff */
[----:B------:R-:W-:Y:S02]  /*12a40*/  UMOV UR4, 0xffffffff ;  /* 0xffffffff00047882 */ /* 0x000fe40000000000 */
[----:B------:R-:W-:Y:S02]  /*12a50*/  LEA.HI.X R5, R2, UR5, R5, 0x1, P0 ;  /* 0x0000000502057c11 */ /* 0x000fe400080f0c05 */
[----:B------:R-:W-:Y:S01]  /*12a60*/  LOP3.LUT R10, R10, 0x38, RZ, 0xc0, !PT ;  /* 0x000000380a0a7812 */ /* 0x000fe200078ec0ff */
[----:B--2---:R-:W-:Y:S06]  /*12a70*/  BRA.DIV UR4, `(.L_x_5007) ;  /* 0x0000002a04fc7947 */ /* 0x004fec000b800000 */
[----:B------:R-:W0:Y:S01]  /*12a80*/  SHFL.IDX PT, R14, R0, RZ, 0x181f ;  /* 0x00181fff000e7589 */ /* 0x000e2200000e0000 */
[----:B------:R-:W-:-:S03]  /*12a90*/  VIADD R4, R36, UR43 ;  /* 0x0000002b24047c36 */ /* 0x000fc60008000000 */
[----:B------:R-:W2:Y:S01]  /*12aa0*/  SHFL.IDX PT, R2, R5, RZ, 0x181f ;  /* 0x00181fff05027589 */ /* 0x000ea200000e0000 */
[C---:B------:R-:W-:Y:S01]  /*12ab0*/  VIADD R6, R4.reuse, 0x10 ;  /* 0x0000001004067836 */ /* 0x040fe20000000000 */
[----:B------:R-:W-:-:S13]  /*12ac0*/  ISETP.GE.AND P0, PT, R4, UR36, PT ;  /* 0x0000002404007c0c */ /* 0x000fda000bf06270 */
[----:B0-----:R-:W-:-:S05]  /*12ad0*/  @!P0 LEA R14, P1, R10, R14, 0x1 ;  /* 0x0000000e0a0e8211 */ /* 0x001fca00078208ff */
[----:B--2---:R-:W-:Y:S02]  /*12ae0*/  @!P0 IMAD.X R3, RZ, RZ, R2, P1 ;  /* 0x000000ffff038224 */ /* 0x004fe400008e0602 */
[----:B------:R-:W-:Y:S02]  /*12af0*/  @!P0 IMAD.MOV.U32 R2, RZ, RZ, R14 ;  /* 0x000000ffff028224 */ /* 0x000fe400078e000e */
[----:B------:R-:W0:Y:S04]  /*12b00*/  SHFL.IDX PT, R14, R0, 0x1, 0x181f ;  /* 0x00381f00000e7f89 */ /* 0x000e2800000e0000 */
[----:B-----5:R2:W-:Y:S01]  /*12b10*/  @!P0 LDGSTS.E.BYPASS.LTC128B.128 [R8+0x20400], desc[UR52][R2.64], !P5 ;  /* 0x2040000002088fae */ /* 0x0205e2000e901d74 */
[----:B------:R-:W-:Y:S01]  /*12b20*/  ISETP.GE.AND P0, PT, R6, UR36, PT ;  /* 0x0000002406007c0c */ /* 0x000fe2000bf06270 */
[----:B------:R-:W-:-:S02]  /*12b30*/  VIADD R6, R4, 0x20 ;  /* 0x0000002004067836 */ /* 0x000fc40000000000 */
[----:B--2---:R-:W2:Y:S10]  /*12b40*/  SHFL.IDX PT, R2, R5, 0x1, 0x181f ;  /* 0x00381f0005027f89 */ /* 0x004eb400000e0000 */
[----:B0-----:R-:W-:-:S04]  /*12b50*/  @!P0 LEA R14, P1, R10, R14, 0x1 ;  /* 0x0000000e0a0e8211 */ /* 0x001fc800078208ff */
[----:B--2---:R-:W-:Y:S01]  /*12b60*/  @!P0 IADD3.X R3, RZ, R2, RZ, P1, !PT ;  /* 0x00000002ff038210 */ /* 0x004fe20000ffe4ff */
[----:B------:R-:W-:Y:S02]  /*12b70*/  @!P0 IMAD.MOV.U32 R2, RZ, RZ, R14 ;  /* 0x000000ffff028224 */ /* 0x000fe400078e000e */
[----:B------:R-:W0:Y:S04]  /*12b80*/  SHFL.IDX PT, R14, R0, 0x2, 0x181f ;  /* 0x00581f00000e7f89 */ /* 0x000e2800000e0000 */
[----:B------:R2:W-:Y:S01]  /*12b90*/  @!P0 LDGSTS.E.BYPASS.LTC128B.128 [R8+0x20c00], desc[UR52][R2.64], !P5 ;  /* 0x20c0000002088fae */ /* 0x0005e2000e901d74 */
[----:B------:R-:W-:-:S03]  /*12ba0*/  ISETP.GE.AND P0, PT, R6, UR36, PT ;  /* 0x0000002406007c0c */ /* 0x000fc6000bf06270 */
[----:B--2---:R-:W2:Y:S04]  /*12bb0*/  SHFL.IDX PT, R2, R5, 0x2, 0x181f ;  /* 0x00581f0005027f89 */ /* 0x004ea800000e0000 */
[----:B------:R-:W3:Y:S06]  /*12bc0*/  SHFL.IDX PT, R5, R5, 0x3, 0x181f ;  /* 0x00781f0005057f89 */ /* 0x000eec00000e0000 */
[----:B0-----:R-:W-:-:S05]  /*12bd0*/  @!P0 LEA R14, P1, R10, R14, 0x1 ;  /* 0x0000000e0a0e8211 */ /* 0x001fca00078208ff */
[----:B--2---:R-:W-:Y:S02]  /*12be0*/  @!P0 IMAD.X R3, RZ, RZ, R2, P1 ;  /* 0x000000ffff038224 */ /* 0x004fe400008e0602 */
[----:B------:R-:W-:Y:S02]  /*12bf0*/  @!P0 IMAD.MOV.U32 R2, RZ, RZ, R14 ;  /* 0x000000ffff028224 */ /* 0x000fe400078e000e */
[----:B------:R0:W2:Y:S04]  /*12c00*/  SHFL.IDX PT, R14, R0, 0x3, 0x181f ;  /* 0x00781f00000e7f89 */ /* 0x0000a800000e0000 */
[----:B---3--:R0:W-:Y:S02]  /*12c10*/  @!P0 LDGSTS.E.BYPASS.LTC128B.128 [R8+0x21400], desc[UR52][R2.64], !P5 ;  /* 0x2140000002088fae */ /* 0x0081e4000e901d74 */
.L_x_5073:
[----:B------:R-:W-:-:S05]  /*12c20*/  VIADD R4, R4, 0x30 ;  /* 0x0000003004047836 */ /* 0x000fca0000000000 */
[----:B------:R-:W-:-:S13]  /*12c30*/  ISETP.GE.AND P0, PT, R4, UR36, PT ;  /* 0x0000002404007c0c */ /* 0x000fda000bf06270 */
[----:B0-2---:R-:W-:-:S04]  /*12c40*/  @!P0 LEA R2, P1, R10, R14, 0x1 ;  /* 0x0000000e0a028211 */ /* 0x005fc800078208ff */
[----:B------:R-:W-:-:S05]  /*12c50*/  @!P0 IADD3.X R3, RZ, R5, RZ, P1, !PT ;  /* 0x00000005ff038210 */ /* 0x000fca0000ffe4ff */
[----:B------:R-:W-:Y:S01]  /*12c60*/  @!PT LDS RZ, [RZ] ;  /* 0x00000000fffff984 */ /* 0x000fe20000000800 */
[----:B------:R-:W-:Y:S01]  /*12c70*/  @!PT LDS RZ, [RZ] ;  /* 0x00000000fffff984 */ /* 0x000fe20000000800 */
[----:B------:R-:W-:Y:S01]  /*12c80*/  @!PT LDS RZ, [RZ] ;  /* 0x00000000fffff984 */ /* 0x000fe20000000800 */
[----:B------:R0:W-:Y:S01]  /*12c90*/  @!P0 LDGSTS.E.BYPASS.LTC128B.128 [R8+0x21c00], desc[UR52][R2.64], !P5 ;  /* 0x21c0000002088fae */ /* 0x0001e2000e901d74 */
[----:B------:R-:W-:Y:S01]  /*12ca0*/  PLOP3.LUT P0, PT, PT, PT, PT, 0x80, 0x0 ;  /* 0x000000000000781c */ /* 0x000fe20003f0f070 */
[----:B------:R-:W-:-:S12]  /*12cb0*/  NOP ;  /* 0x0000000000007918 */ /* 0x000fd80000000000 */
.L_x_5008:
        /* <DEDUP_REMOVED lines=17> */
[----:B0-2---:R-:W-:Y:S05]  /*12dd0*/  @!P0 BRA `(.L_x_5010) ;  /* 0x0000002c003c8947 */ /* 0x005fea0003800000 */
.L_x_5074:
[----:B------:R-:W-:Y:S05]  /*12de0*/  BSYNC B0 ;  /* 0x0000000000007941 */ /* 0x000fea0003800000 */
.L_x_5009:
[----:B------:R-:W-:-:S05]  /*12df0*/  IMAD.U32 R2, RZ, RZ, UR47 ;  /* 0x0000002fff027e24 */ /* 0x000fca000f8e00ff */
[----:B------:R-:W-:-:S13]  /*12e00*/  ISETP.NE.AND P0, PT, R2, 0x3, PT ;  /* 0x000000030200780c */ /* 0x000fda0003f05270 */
[----:B------:R-:W-:Y:S05]  /*12e10*/  @!P0 BRA `(.L_x_5011) ;  /* 0x0000000000048947 */ /* 0x000fea0003800000 */
[----:B------:R-:W-:Y:S01]  /*12e20*/  BPT.TRAP 0x1 ;  /* 0x000000040000795c */ /* 0x000fe20000300000 */
.L_x_5011:
[----:B0-----:R-:W-:Y:S01]  /*12e30*/  SHF.L.U32 R0, R22, 0x1f, RZ ;  /* 0x0000001f16007819 */ /* 0x001fe200000006ff */
[----:B------:R-:W-:Y:S03]  /*12e40*/  BSSY B0, `(.L_x_5012) ;  /* 0x0000003000007945 */ /* 0x000fe60003800000 */
[----:B------:R-:W0:Y:S02]  /*12e50*/  SYNCS.PHASECHK.TRANS64.TRYWAIT P0, [R25+URZ+0x28c60], R0 ;  /* 0x028c6000190075a7 */ /* 0x000e24000800017f */
[----:B0-----:R-:W-:Y:S05]  /*12e60*/  @!P0 BRA `(.L_x_5013) ;  /* 0x0000002c002c8947 */ /* 0x001fea0003800000 */
.L_x_5075:
[----:B------:R-:W-:Y:S05]  /*12e70*/  BSYNC B0 ;  /* 0x0000000000007941 */ /* 0x000fea0003800000 */
.L_x_5012:
[----:B------:R-:W2:Y:S01]  /*12e80*/  LDL.LU R4, [R1] ;  /* 0x0000000001047983 */ /* 0x000ea20000300800 */
[----:B------:R-:W-:Y:S01]  /*12e90*/  ULDC.64 UR4, c[0x0][0x328] ;  /* 0x0000ca0000047ab9 */ /* 0x000fe20000000a00 */
[----:B------:R-:W-:Y:S01]  /*12ea0*/  LOP3.LUT R16, R16, 0xfffff7ff, RZ, 0xc0, !PT ;  /* 0xfffff7ff10107812 */ /* 0x000fe200078ec0ff */
[----:B0-----:R-:W-:Y:S02]  /*12eb0*/  IMAD R0, R37, UR4, RZ ;  /* 0x0000000425007c24 */ /* 0x001fe4000f8e02ff */
[----:B------:R-:W-:-:S04]  /*12ec0*/  IMAD.WIDE.U32 R2, R35, UR4, RZ ;  /* 0x0000000423027c25 */ /* 0x000fc8000f8e00ff */
[----:B------:R-:W-:Y:S01]  /*12ed0*/  IMAD R5, R35, UR5, R0 ;  /* 0x0000000523057c24 */ /* 0x000fe2000f8e0200 */
[----:B------:R-:W-:-:S03]  /*12ee0*/  ULDC.64 UR4, c[0x0][0x338] ;  /* 0x0000ce0000047ab9 */ /* 0x000fc60000000a00 */
[----:B------:R-:W-:Y:S02]  /*12ef0*/  IMAD.IADD R3, R3, 0x1, R5 ;  /* 0x0000000103037824 */ /* 0x000fe400078e0205 */
[----:B------:R-:W-:-:S04]  /*12f00*/  IMAD.WIDE.U32 R2, R34, UR4, R2 ;  /* 0x0000000422027c25 */ /* 0x000fc8000f8e0002 */
[----:B--2---:R-:W-:Y:S01]  /*12f10*/  IMAD R5, R4, UR4, RZ ;  /* 0x0000000404057c24 */ /* 0x004fe2000f8e02ff */
[----:B------:R-:W-:-:S03]  /*12f20*/  PRMT R4, R32, 0x8880, RZ ;  /* 0x0000888020047816 */ /* 0x000fc600000000ff */
[----:B------:R-:W-:Y:S01]  /*12f30*/  IMAD R5, R34, UR5, R5 ;  /* 0x0000000522057c24 */ /* 0x000fe2000f8e0205 */
[----:B------:R-:W-:Y:S02]  /*12f40*/  ULDC.64 UR4, c[0x0][0x330] ;  /* 0x0000cc0000047ab9 */ /* 0x000fe40000000a00 */
[----:B------:R-:W-:Y:S02]  /*12f50*/  IMAD R0, R23, UR4, RZ ;  /* 0x0000000417007c24 */ /* 0x000fe4000f8e02ff */
[----:B------:R-:W-:Y:S02]  /*12f60*/  IMAD.IADD R3, R3, 0x1, R5 ;  /* 0x0000000103037824 */ /* 0x000fe400078e0205 */
[C---:B------:R-:W-:Y:S02]  /*12f70*/  IMAD R7, R19.reuse, UR5, R0 ;  /* 0x0000000513077c24 */ /* 0x040fe4000f8e0200 */
[----:B------:R-:W-:Y:S01]  /*12f80*/  IMAD.WIDE.U32 R2, R19, UR4, R2 ;  /* 0x0000000413027c25 */ /* 0x000fe2000f8e0002 */
[----:B------:R-:W-:-:S03]  /*12f90*/  ULDC.64 UR4, c[0x0][0x318] ;  /* 0x0000c60000047ab9 */ /* 0x000fc60000000a00 */
[----:B------:R-:W-:Y:S01]  /*12fa0*/  IMAD R5, R18, 0x8000, R31 ;  /* 0x0000800012057824 */ /* 0x000fe200078e021f */
[----:B------:R-:W-:Y:S02]  /*12fb0*/  IADD3 R7, R3, R7, RZ ;  /* 0x0000000703077210 */ /* 0x000fe40007ffe0ff */
[----:B------:R-:W-:Y:S01]  /*12fc0*/  LEA R6, P0, R2, UR4, 0x1 ;  /* 0x0000000402067c11 */ /* 0x000fe2000f8008ff */
[----:B------:R-:W-:-:S03]  /*12fd0*/  UMOV UR4, 0xffffffff ;  /* 0xffffffff00047882 */ /* 0x000fc60000000000 */
[----:B------:R-:W-:Y:S02]  /*12fe0*/  LEA.HI.X R7, R2, UR5, R7, 0x1, P0 ;  /* 0x0000000502077c11 */ /* 0x000fe400080f0c07 */
[----:B------:R-:W-:-:S13]  /*12ff0*/  ISETP.GT.AND P0, PT, R4, -0x1, PT ;  /* 0xffffffff0400780c */ /* 0x000fda0003f04270 */
[----:B------:R-:W-:Y:S01]  /*13000*/  @P0 LOP3.LUT R16, R16, 0x800, RZ, 0xfc, !PT ;  /* 0x0000080010100812 */ /* 0x000fe200078efcff */
[----:B------:R-:W-:Y:S06]  /*13010*/  BRA.DIV UR4, `(.L_x_5014) ;  /* 0x0000002a04d47947 */ /* 0x000fec000b800000 */
[----:B------:R-:W0:Y:S01]  /*13020*/  S2R R2, SR_TID.X ;  /* 0x0000000000027919 */ /* 0x000e220000002100 */
[C---:B------:R-:W-:Y:S01]  /*13030*/  LOP3.LUT P1, RZ, R32.reuse, 0x1, RZ, 0xc0, !PT ;  /* 0x0000000120ff7812 */ /* 0x040fe2000782c0ff */
[----:B------:R-:W-:Y:S01]  /*13040*/  IMAD R5, R5, 0x2, R17 ;  /* 0x0000000205057824 */ /* 0x000fe200078e0211 */
[C---:B------:R-:W-:Y:S01]  /*13050*/  LOP3.LUT P5, RZ, R32.reuse, 0x2, RZ, 0xc0, !PT ;  /* 0x0000000220ff7812 */ /* 0x040fe200078ac0ff */
[----:B------:R-:W2:Y:S01]  /*13060*/  SHFL.IDX PT, R14, R6, RZ, 0x181f ;  /* 0x00181fff060e7589 */ /* 0x000ea200000e0000 */
[C---:B------:R-:W-:Y:S02]  /*13070*/  LOP3.LUT P4, RZ, R32.reuse, 0x4, RZ, 0xc0, !PT ;  /* 0x0000000420ff7812 */ /* 0x040fe4000788c0ff */
[C---:B------:R-:W-:Y:S01]  /*13080*/  LOP3.LUT P3, RZ, R32.reuse, 0x8, RZ, 0xc0, !PT ;  /* 0x0000000820ff7812 */ /* 0x040fe2000786c0ff */
[----:B------:R-:W3:Y:S01]  /*13090*/  SHFL.IDX PT, R3, R7, RZ, 0x181f ;  /* 0x00181fff07037589 */ /* 0x000ee200000e0000 */
[----:B------:R-:W-:Y:S02]  /*130a0*/  LOP3.LUT P2, RZ, R32, 0x10, RZ, 0xc0, !PT ;  /* 0x0000001020ff7812 */ /* 0x000fe4000784c0ff */
[----:B------:R-:W-:Y:S01]  /*130b0*/  LOP3.LUT R16, R16, 0xfffffdff, RZ, 0xc0, !PT ;  /* 0xfffffdff10107812 */ /* 0x000fe200078ec0ff */
[----:B------:R-:W-:Y:S03]  /*130c0*/  SHFL.IDX PT, R8, R7, 0x2, 0x181f ;  /* 0x00581f0007087f89 */ /* 0x000fe600000e0000 */
[----:B------:R-:W-:Y:S01]  /*130d0*/  @P1 LOP3.LUT R16, R16, 0x200, RZ, 0xfc, !PT ;  /* 0x0000020010101812 */ /* 0x000fe200078efcff */
[----:B0-----:R-:W-:-:S05]  /*130e0*/  IMAD.SHL.U32 R2, R2, 0x8, RZ ;  /* 0x0000000802027824 */ /* 0x001fca00078e00ff */
[----:B------:R-:W-:-:S05]  /*130f0*/  LOP3.LUT R2, R2, 0x38, RZ, 0xc0, !PT ;  /* 0x0000003802027812 */ /* 0x000fca00078ec0ff */
[----:B------:R-:W-:-:S05]  /*13100*/  IMAD.SHL.U32 R0, R2, 0x2, RZ ;  /* 0x0000000202007824 */ /* 0x000fca00078e00ff */
[----:B--2---:R-:W-:Y:S02]  /*13110*/  IADD3 R2, P0, R14, R0, RZ ;  /* 0x000000000e027210 */ /* 0x004fe40007f1e0ff */
[----:B------:R-:W0:Y:S03]  /*13120*/  SHFL.IDX PT, R14, R6, 0x1, 0x181f ;  /* 0x00381f00060e7f89 */ /* 0x000e2600000e0000 */
[----:B---3--:R-:W-:Y:S01]  /*13130*/  IMAD.X R3, RZ, RZ, R3, P0 ;  /* 0x000000ffff037224 */ /* 0x008fe200000e0603 */
[----:B------:R-:W-:Y:S02]  /*13140*/  ISETP.LT.OR P0, PT, R27, 0x1, !P1 ;  /* 0x000000011b00780c */ /* 0x000fe40004f01670 */
[----:B------:R-:W-:-:S11]  /*13150*/  LOP3.LUT P1, RZ, R32, 0x20, RZ, 0xc0, !PT ;  /* 0x0000002020ff7812 */ /* 0x000fd6000782c0ff */
        /* <DEDUP_REMOVED lines=14> */
[----:B------:R-:W-:-:S04]  /*13240*/  ISETP.GT.AND P6, PT, R4, -0x1, PT ;  /* 0xffffffff0400780c */ /* 0x000fc80003fc4270 */
[----:B------:R-:W-:-:S13]  /*13250*/  ISETP.LT.OR P6, PT, R27, 0x1, P6 ;  /* 0x000000011b00780c */ /* 0x000fda00037c1670 */
[----:B------:R2:W-:Y:S04]  /*13260*/  LDGSTS.E.BYPASS.LTC128B.128 [R5+0xe400], desc[UR52][R2.64+0x380], !P6 ;  /* 0x0e40038002057fae */ /* 0x0005e8000f101d74 */
[----:B--2---:R-:W2:Y:S01]  /*13270*/  SHFL.IDX PT, R3, R7, 0x1, 0x181f ;  /* 0x00381f0007037f89 */ /* 0x004ea200000e0000 */
[----:B0-----:R-:W-:-:S03]  /*13280*/  IADD3 R2, P6, R14, R0, RZ ;  /* 0x000000000e027210 */ /* 0x001fc60007fde0ff */
[----:B------:R-:W0:Y:S04]  /*13290*/  SHFL.IDX PT, R14, R6, 0x2, 0x181f ;  /* 0x00581f00060e7f89 */ /* 0x000e2800000e0000 */
[----:B------:R-:W3:Y:S01]  /*132a0*/  SHFL.IDX PT, R7, R7, 0x3, 0x181f ;  /* 0x00781f0007077f89 */ /* 0x000ee200000e0000 */
[----:B--2---:R-:W-:Y:S02]  /*132b0*/  IADD3.X R3, RZ, R3, RZ, P6, !PT ;  /* 0x00000003ff037210 */ /* 0x004fe400037fe4ff */
[----:B------:R-:W-:-:S04]  /*132c0*/  LOP3.LUT P6, RZ, R16, 0x200, RZ, 0xc0, !PT ;  /* 0x0000020010ff7812 */ /* 0x000fc800078cc0ff */
        /* <DEDUP_REMOVED lines=14> */
[----:B------:R-:W-:-:S04]  /*133b0*/  ISETP.GT.AND P6, PT, R4, -0x1, PT ;  /* 0xffffffff0400780c */ /* 0x000fc80003fc4270 */
[----:B------:R-:W-:-:S13]  /*133c0*/  ISETP.LT.OR P6, PT, R27, 0x11, P6 ;  /* 0x000000111b00780c */ /* 0x000fda00037c1670 */
[----:B------:R0:W-:Y:S02]  /*133d0*/  LDGSTS.E.BYPASS.LTC128B.128 [R5+0xec00], desc[UR52][R2.64+0x380], !P6 ;  /* 0x0ec0038002057fae */ /* 0x0001e4000f101d74 */
[----:B0-----:R-:W-:Y:S02]  /*133e0*/  IADD3 R2, P6, R14, R0, RZ ;  /* 0x000000000e027210 */ /* 0x001fe40007fde0ff */
[----:B------:R0:W2:Y:S03]  /*133f0*/  SHFL.IDX PT, R14, R6, 0x3, 0x181f ;  /* 0x00781f00060e7f89 */ /* 0x0000a600000e0000 */
[----:B------:R-:W-:Y:S01]  /*13400*/  IMAD.X R3, RZ, RZ, R8, P6 ;  /* 0x000000ffff037224 */ /* 0x000fe200030e0608 */
[----:B------:R-:W-:-:S04]  /*13410*/  LOP3.LUT P6, RZ, R16, 0x200, RZ, 0xc0, !PT ;  /* 0x0000020010ff7812 */ /* 0x000fc800078cc0ff */
        /* <DEDUP_REMOVED lines=14> */
[----:B------:R-:W-:-:S04]  /*13500*/  ISETP.GT.AND P6, PT, R4, -0x1, PT ;  /* 0xffffffff0400780c */ /* 0x000fc80003fc4270 */
[----:B------:R-:W-:-:S13]  /*13510*/  ISETP.LT.OR P6, PT, R27, 0x21, P6 ;  /* 0x000000211b00780c */ /* 0x000fda00037c1670 */
[----:B--23--:R0:W-:Y:S02]  /*13520*/  LDGSTS.E.BYPASS.LTC128B.128 [R5+0xf400], desc[UR52][R2.64+0x380], !P6 ;  /* 0x0f40038002057fae */ /* 0x00c1e4000f101d74 */
.L_x_5085:
[----:B0-----:R-:W-:Y:S02]  /*13530*/  IADD3 R2, P6, R14, R0, RZ ;  /* 0x000000000e027210 */ /* 0x001fe40007fde0ff */
[C---:B------:R-:W-:Y:S02]  /*13540*/  ISETP.LT.OR P5, PT, R27.reuse, 0x31, !P5 ;  /* 0x000000311b00780c */ /* 0x040fe40006fa1670 */
[C---:B------:R-:W-:Y:S01]  /*13550*/  ISETP.LT.OR P4, PT, R27.reuse, 0x31, !P4 ;  /* 0x000000311b00780c */ /* 0x040fe20006781670 */
[----:B------:R-:W-:Y:S01]  /*13560*/  IMAD.X R3, RZ, RZ, R7, P6 ;  /* 0x000000ffff037224 */ /* 0x000fe200030e0607 */
[----:B------:R-:W-:Y:S02]  /*13570*/  LOP3.LUT P6, RZ, R16, 0x200, RZ, 0xc0, !PT ;  /* 0x0000020010ff7812 */ /* 0x000fe400078cc0ff */
[C---:B------:R-:W-:Y:S02]  /*13580*/  ISETP.LT.OR P3, PT, R27.reuse, 0x31, !P3 ;  /* 0x000000311b00780c */ /* 0x040fe40005f61670 */
[----:B------:R-:W-:-:S02]  /*13590*/  ISETP.LT.OR P6, PT, R27, 0x31, !P6 ;  /* 0x000000311b00780c */ /* 0x000fc400077c1670 */
[C---:B------:R-:W-:Y:S02]  /*135a0*/  ISETP.LT.OR P2, PT, R27.reuse, 0x31, !P2 ;  /* 0x000000311b00780c */ /* 0x040fe40005741670 */
[C---:B------:R-:W-:Y:S02]  /*135b0*/  ISETP.LT.OR P1, PT, R27.reuse, 0x31, !P1 ;  /* 0x000000311b00780c */ /* 0x040fe40004f21670 */
[----:B------:R-:W-:-:S07]  /*135c0*/  ISETP.LT.OR P0, PT, R27, 0x31, !P0 ;  /* 0x000000311b00780c */ /* 0x000fce0004701670 */
[----:B------:R-:W-:Y:S01]  /*135d0*/  @!PT LDS RZ, [RZ] ;  /* 0x00000000fffff984 */ /* 0x000fe20000000800 */
[----:B------:R-:W-:Y:S01]  /*135e0*/  @!PT LDS RZ, [RZ] ;  /* 0x00000000fffff984 */ /* 0x000fe20000000800 */
[----:B------:R-:W-:Y:S01]  /*135f0*/  @!PT LDS RZ, [RZ] ;  /* 0x00000000fffff984 */ /* 0x000fe20000000800 */
[----:B------:R0:W-:Y:S01]  /*13600*/  LDGSTS.E.BYPASS.LTC128B.128 [R5+0x1c00], desc[UR52][R2.64], !P6 ;  /* 0x01c0000002057fae */ /* 0x0001e2000f101d74 */
[----:B------:R-:W-:-:S03]  /*13610*/  ISETP.GT.AND P6, PT, R4, -0x1, PT ;  /* 0xffffffff0400780c */ /* 0x000fc60003fc4270 */
[----:B------:R0:W-:Y:S04]  /*13620*/  LDGSTS.E.BYPASS.LTC128B.128 [R5+0x3c00], desc[UR52][R2.64+0x80], !P5 ;  /* 0x03c0008002057fae */ /* 0x0001e8000e901d74 */
[----:B------:R0:W-:Y:S04]  /*13630*/  LDGSTS.E.BYPASS.LTC128B.128 [R5+0x5c00], desc[UR52][R2.64+0x100], !P4 ;  /* 0x05c0010002057fae */ /* 0x0001e8000e101d74 */
[----:B------:R0:W-:Y:S04]  /*13640*/  LDGSTS.E.BYPASS.LTC128B.128 [R5+0x7c00], desc[UR52][R2.64+0x180], !P3 ;  /* 0x07c0018002057fae */ /* 0x0001e8000d901d74 */
[----:B------:R0:W-:Y:S04]  /*13650*/  LDGSTS.E.BYPASS.LTC128B.128 [R5+0x9c00], desc[UR52][R2.64+0x200], !P2 ;  /* 0x09c0020002057fae */ /* 0x0001e8000d101d74 */
[----:B------:R0:W-:Y:S04]  /*13660*/  LDGSTS.E.BYPASS.LTC128B.128 [R5+0xbc00], desc[UR52][R2.64+0x280], !P1 ;  /* 0x0bc0028002057fae */ /* 0x0001e8000c901d74 */
[----:B------:R0:W-:Y:S01]  /*13670*/  LDGSTS.E.BYPASS.LTC128B.128 [R5+0xdc00], desc[UR52][R2.64+0x300], !P0 ;  /* 0x0dc0030002057fae */ /* 0x0001e2000c101d74 */
[----:B------:R-:W-:-:S13]  /*13680*/  ISETP.LT.OR P0, PT, R27, 0x31, P6 ;  /* 0x000000311b00780c */ /* 0x000fda0003701670 */
[----:B------:R0:W-:Y:S01]  /*13690*/  LDGSTS.E.BYPASS.LTC128B.128 [R5+0xfc00], desc[UR52][R2.64+0x380], !P0 ;  /* 0x0fc0038002057fae */ /* 0x0001e2000c101d74 */
[----:B------:R-:W-:Y:S01]  /*136a0*/  PLOP3.LUT P0, PT, PT, PT, PT, 0x80, 0x0 ;  /* 0x000000000000781c */ /* 0x000fe20003f0f070 */
[----:B------:R-:W-:-:S12]  /*136b0*/  NOP ;  /* 0x0000000000007918 */ /* 0x000fd80000000000 */
.L_x_5015:
        /* <DEDUP_REMOVED lines=11> */
.L_x_5016:
[----:B------:R-:W-:Y:S01]  /*13770*/  UIADD3 UR4, UR44, -0x2, URZ ;  /* 0xfffffffe2c047890 */ /* 0x000fe2000fffe03f */
[----:B------:R0:W-:Y:S03]  /*13780*/  SYNCS.ARRIVE.TRANS64.A1T0 RZ, [R25+URZ+0x28c50], RZ ;  /* 0x028c50ff19ff79a7 */ /* 0x0001e6000810003f */
[----:B------:R-:W-:-:S06]  /*13790*/  UISETP.GE.AND UP0, UPT, UR4, UR45, UPT ;  /* 0x0000002d0400728c */ /* 0x000fcc000bf06270 */
[----:B------:R-:W-:-:S13]  /*137a0*/  PLOP3.LUT P0, PT, PT, PT, UP0, 0x40, 0x0 ;  /* 0x000000000000781c */ /* 0x000fda0003f0e808 */
[----:B0-----:R-:W-:Y:S05]  /*137b0*/  @P0 BRA `(.L_x_5017) ;  /* 0x0000000c00980947 */ /* 0x001fea0003800000 */
[----:B------:R-:W-:Y:S01]  /*137c0*/  BSSY B0, `(.L_x_5017) ;  /* 0x00000e5000007945 */ /* 0x000fe20003800000 */
[----:B------:R-:W-:-:S07]  /*137d0*/  IMAD.U32 R9, RZ, RZ, UR4 ;  /* 0x00000004ff097e24 */ /* 0x000fce000f8e00ff */
.L_x_5030:
[----:B0-----:R-:W0:Y:S01]  /*137e0*/  S2R R2, SR_TID.X ;  /* 0x0000000000027919 */ /* 0x001e220000002100 */
[----:B------:R-:W2:Y:S01]  /*137f0*/  LDC R3, c[0x0][0x430] ;  /* 0x00010c00ff037b82 */ /* 0x000ea20000000800 */
[----:B-1----:R-:W-:Y:S01]  /*13800*/  LEA R8, R9, R30, 0x6 ;  /* 0x0000001e09087211 */ /* 0x002fe200078e30ff */
[----:B------:R-:W-:Y:S01]  /*13810*/  VIADD R18, R18, 0x1 ;  /* 0x0000000112127836 */ /* 0x000fe20000000000 */
[----:B--2---:R-:W-:Y:S01]  /*13820*/  ISETP.NE.AND P0, PT, R3, 0x1, PT ;  /* 0x000000010300780c */ /* 0x004fe20003f05270 */
[----:B0-----:R-:W-:-:S05]  /*13830*/  IMAD.SHL.U32 R2, R2, 0x10, RZ ;  /* 0x0000001002027824 */ /* 0x001fca00078e00ff */
[----:B------:R-:W-:-:S07]  /*13840*/  LOP3.LUT R2, R36, 0x70, R2, 0xf8, !PT ;  /* 0x0000007024027812 */ /* 0x000fce00078ef802 */
[----:B------:R-:W0:Y:S01]  /*13850*/  @P0 LDC R3, c[0x0][0x434] ;  /* 0x00010d00ff030b82 */ /* 0x000e220000000800 */
[C---:B------:R-:W-:Y:S01]  /*13860*/  ISETP.GT.U32.AND P1, PT, R2.reuse, 0x3f, PT ;  /* 0x0000003f0200780c */ /* 0x040fe20003f24070 */
[----:B------:R-:W-:-:S06]  /*13870*/  IMAD.IADD R8, R2, 0x1, R8 ;  /* 0x0000000102087824 */ /* 0x000fcc00078e0208 */
[----:B------:R-:W2:Y:S01]  /*13880*/  @P0 LDC R7, c[0x0][0x438] ;  /* 0x00010e00ff070b82 */ /* 0x000ea20000000800 */
[----:B------:R-:W-:-:S07]  /*13890*/  IMAD.MOV.U32 R10, RZ, RZ, R8 ;  /* 0x000000ffff0a7224 */ /* 0x000fce00078e0008 */
[----:B------:R-:W3:Y:S01]  /*138a0*/  @!P1 LDC.64 R4, c[0x0][0x428] ;  /* 0x00010a00ff049b82 */ /* 0x000ee20000000a00 */
[----:B0-----:R-:W-:-:S05]  /*138b0*/  @P0 IMAD.HI.U32 R2, R8, R3, RZ ;  /* 0x0000000308020227 */ /* 0x001fca00078e00ff */
[----:B--2---:R-:W-:Y:S02]  /*138c0*/  @P0 SHF.R.U32.HI R10, RZ, R7, R2 ;  /* 0x00000007ff0a0219 */ /* 0x004fe40000011602 */
[----:B------:R-:W0:Y:S02]  /*138d0*/  @!P1 LDC.64 R6, c[0x0][0x418] ;  /* 0x00010600ff069b82 */ /* 0x000e240000000a00 */
[----:B------:R-:W-:Y:S01]  /*138e0*/  @!P1 SHF.R.S32.HI R3, RZ, 0x1f, R10 ;  /* 0x0000001fff039819 */ /* 0x000fe2000001140a */
[----:B---3--:R-:W-:-:S04]  /*138f0*/  @!P1 IMAD R2, R29, R4, RZ ;  /* 0x000000041d029224 */ /* 0x008fc800078e02ff */
[----:B------:R-:W-:Y:S02]  /*13900*/  @!P1 IMAD R5, R24, R5, R2 ;  /* 0x0000000518059224 */ /* 0x000fe400078e0202 */
[----:B------:R-:W-:-:S04]  /*13910*/  @!P1 IMAD.MOV.U32 R2, RZ, RZ, R10 ;  /* 0x000000ffff029224 */ /* 0x000fc800078e000a */
[----:B------:R-:W-:Y:S01]  /*13920*/  @!P1 IMAD.WIDE.U32 R2, R24, R4, R2 ;  /* 0x0000000418029225 */ /* 0x000fe200078e0002 */
[----:B------:R-:W-:-:S03]  /*13930*/  MOV R4, RZ ;  /* 0x000000ff00047202 */ /* 0x000fc60000000f00 */
[----:B------:R-:W-:Y:S01]  /*13940*/  @!P1 IMAD.IADD R3, R5, 0x1, R3 ;  /* 0x0000000105039824 */ /* 0x000fe200078e0203 */
[----:B0-----:R-:W-:Y:S01]  /*13950*/  @!P1 LEA R6, P0, R2, R6, 0x2 ;  /* 0x0000000602069211 */ /* 0x001fe200078010ff */
[----:B------:R-:W-:-:S03]  /*13960*/  IMAD.U32 R11, RZ, RZ, UR47 ;  /* 0x0000002fff0b7e24 */ /* 0x000fc6000f8e00ff */
[----:B------:R-:W-:Y:S01]  /*13970*/  @!P1 LEA.HI.X R7, R2, R7, R3, 0x2, P0 ;  /* 0x0000000702079211 */ /* 0x000fe200000f1403 */
[----:B------:R-:W-:Y:S01]  /*13980*/  IMAD.MOV R5, RZ, RZ, -R10 ;  /* 0x000000ffff057224 */ /* 0x000fe200078e0a0a */
[----:B------:R-:W-:-:S03]  /*13990*/  ISETP.NE.AND P0, PT, R18, 0x2, PT ;  /* 0x000000021200780c */ /* 0x000fc60003f05270 */
[----:B------:R0:W5:Y:S01]  /*139a0*/  @!P1 LDG.E R4, desc[UR52][R6.64] ;  /* 0x0000003406049981 */ /* 0x000162000c1e1900 */
[----:B------:R-:W-:Y:S01]  /*139b0*/  ISETP.NE.AND P1, PT, R11, 0x3, PT ;  /* 0x000000030b00780c */ /* 0x000fe20003f25270 */
[----:B------:R-:W-:Y:S05]  /*139c0*/  YIELD ;  /* 0x0000000000007946 */ /* 0x000fea0003800000 */
[----:B------:R-:W-:Y:S01]  /*139d0*/  ULDC UR4, c[0x0][0x430] ;  /* 0x00010c0000047ab9 */ /* 0x000fe20000000800 */
[----:B------:R-:W-:Y:S01]  /*139e0*/  IMAD.MOV.U32 R2, RZ, RZ, R9 ;  /* 0x000000ffff027224 */ /* 0x000fe200078e0009 */
[----:B------:R-:W-:Y:S01]  /*139f0*/  SEL R3, RZ, 0x1, P0 ;  /* 0x00000001ff037807 */ /* 0x000fe20000000000 */
[----:B------:R-:W-:Y:S01]  /*13a00*/  IMAD R5, R5, UR4, R8 ;  /* 0x0000000405057c24 */ /* 0x000fe2000f8e0208 */
[----:B------:R-:W-:Y:S01]  /*13a10*/  SEL R18, R18, RZ, P0 ;  /* 0x000000ff12127207 */ /* 0x000fe20000000000 */
[----:B------:R-:W-:Y:S01]  /*13a20*/  VIADD R9, R9, 0xffffffff ;  /* 0xffffffff09097836 */ /* 0x000fe20000000000 */
[----:B------:R-:W-:-:S02]  /*13a30*/  LOP3.LUT R22, R22, R3, RZ, 0x3c, !PT ;  /* 0x0000000316167212 */ /* 0x000fc400078e3cff */
[----:B------:R-:W-:Y:S01]  /*13a40*/  ISETP.GT.AND P3, PT, R2, UR45, PT ;  /* 0x0000002d02007c0c */ /* 0x000fe2000bf64270 */
[----:B0-----:R-:W-:-:S12]  /*13a50*/  @!P1 BRA `(.L_x_5018) ;  /* 0x0000000000049947 */ /* 0x001fd80003800000 */
[----:B------:R-:W-:Y:S01]  /*13a60*/  BPT.TRAP 0x1 ;  /* 0x000000040000795c */ /* 0x000fe20000300000 */
.L_x_5018:
[----:B------:R-:W-:Y:S01]  /*13a70*/  IMAD R8, R18, 0x8, R17 ;  /* 0x0000000812087824 */ /* 0x000fe200078e0211 */
[----:B------:R-:W-:Y:S01]  /*13a80*/  SHF.L.U32 R20, R22, 0x1f, RZ ;  /* 0x0000001f16147819 */ /* 0x000fe200000006ff */
[----:B------:R-:W-:Y:S01]  /*13a90*/  BSSY B1, `(.L_x_5019) ;  /* 0x0000004000017945 */ /* 0x000fe20003800000 */
[----:B------:R-:W-:Y:S02]  /*13aa0*/  SHF.R.S32.HI R7, RZ, 0x1f, R5 ;  /* 0x0000001fff077819 */ /* 0x000fe40000011405 */
[----:B------:R-:W0:Y:S02]  /*13ab0*/  SYNCS.PHASECHK.TRANS64.TRYWAIT P0, [R8+URZ+0x28c40], R20 ;  /* 0x028c4014080075a7 */ /* 0x000e24000800017f */
[----:B0-----:R-:W-:Y:S05]  /*13ac0*/  @!P0 BRA `(.L_x_5020) ;  /* 0x0000002800308947 */ /* 0x001fea0003800000 */
.L_x_5086:
[----:B------:R-:W-:Y:S05]  /*13ad0*/  BSYNC B1 ;  /* 0x0000000000017941 */ /* 0x000fea0003800000 */
.L_x_5019:
[----:B------:R-:W-:Y:S01]  /*13ae0*/  ULDC.64 UR4, c[0x0][0x300] ;  /* 0x0000c00000047ab9 */ /* 0x000fe20000000a00 */
[----:B-----5:R-:W-:Y:S01]  /*13af0*/  SHF.R.S32.HI R10, RZ, 0x1f, R4 ;  /* 0x0000001fff0a7819 */ /* 0x020fe20000011404 */
[----:B------:R-:W-:Y:S01]  /*13b00*/  IMAD R2, R7, UR4, RZ ;  /* 0x0000000407027c24 */ /* 0x000fe2000f8e02ff */
[----:B------:R-:W-:-:S03]  /*13b10*/  LOP3.LUT P1, RZ, R16, 0x2, RZ, 0xc0, !PT ;  /* 0x0000000210ff7812 */ /* 0x000fc6000782c0ff */
        /* <DEDUP_REMOVED lines=16> */
[----:B------:R-:W-:-:S04]  /*13c20*/  UMOV UR4, 0xffffffff ;  /* 0xffffffff00047882 */ /* 0x000fc80000000000 */
[----:B------:R-:W-:Y:S01]  /*13c30*/  LEA.HI.X R27, R2, UR5, R27, 0x1, P0 ;  /* 0x00000005021b7c11 */ /* 0x000fe200080f0c1b */
[----:B------:R-:W-:Y:S06]  /*13c40*/  BRA.DIV UR4, `(.L_x_5021) ;  /* 0x0000002604e47947 */ /* 0x000fec000b800000 */
[----:B------:R-:W2:Y:S01]  /*13c50*/  SHFL.IDX PT, R14, R21, RZ, 0x181f ;  /* 0x00181fff150e7589 */ /* 0x000ea200000e0000 */
[----:B-1----:R-:W-:-:S03]  /*13c60*/  IMAD R25, R6, 0x2, R17 ;  /* 0x0000000206197824 */ /* 0x002fc600078e0211 */
[----:B------:R-:W1:Y:S01]  /*13c70*/  SHFL.IDX PT, R3, R27, RZ, 0x181f ;  /* 0x00181fff1b037589 */ /* 0x000e6200000e0000 */
[----:B--2---:R-:W-:-:S03]  /*13c80*/  IADD3 R2, P0, R14, R0, RZ ;  /* 0x000000000e027210 */ /* 0x004fc60007f1e0ff */
[----:B------:R-:W2:Y:S02]  /*13c90*/  SHFL.IDX PT, R14, R21, 0x1, 0x181f ;  /* 0x00381f00150e7f89 */ /* 0x000ea400000e0000 */
[----:B-1----:R-:W-:-:S05]  /*13ca0*/  IMAD.X R3, RZ, RZ, R3, P0 ;  /* 0x000000ffff037224 */ /* 0x002fca00000e0603 */
[----:B------:R1:W-:Y:S04]  /*13cb0*/  LDGSTS.E.BYPASS.LTC128B.128 [R25+0x22400], desc[UR52][R2.64], !P1 ;  /* 0x2240000002197fae */ /* 0x0003e8000c901d74 */
[----:B-1----:R-:W1:Y:S01]  /*13cc0*/  SHFL.IDX PT, R3, R27, 0x1, 0x181f ;  /* 0x00381f001b037f89 */ /* 0x002e6200000e0000 */
[----:B--2---:R-:W-:-:S03]  /*13cd0*/  IADD3 R2, P0, R14, R0, RZ ;  /* 0x000000000e027210 */ /* 0x004fc60007f1e0ff */
[----:B------:R-:W2:Y:S01]  /*13ce0*/  SHFL.IDX PT, R14, R21, 0x2, 0x181f ;  /* 0x00581f00150e7f89 */ /* 0x000ea200000e0000 */
[----:B-1----:R-:W-:-:S05]  /*13cf0*/  IADD3.X R3, RZ, R3, RZ, P0, !PT ;  /* 0x00000003ff037210 */ /* 0x002fca00007fe4ff */
[----:B------:R1:W-:Y:S04]  /*13d00*/  LDGSTS.E.BYPASS.LTC128B.128 [R25+0x22c00], desc[UR52][R2.64], !P1 ;  /* 0x22c0000002197fae */ /* 0x0003e8000c901d74 */
[----:B-1----:R-:W1:Y:S01]  /*13d10*/  SHFL.IDX PT, R3, R27, 0x2, 0x181f ;  /* 0x00581f001b037f89 */ /* 0x002e6200000e0000 */
[----:B--2---:R-:W-:-:S03]  /*13d20*/  IADD3 R2, P0, R14, R0, RZ ;  /* 0x000000000e027210 */ /* 0x004fc60007f1e0ff */
[----:B------:R2:W3:Y:S04]  /*13d30*/  SHFL.IDX PT, R14, R21, 0x3, 0x181f ;  /* 0x00781f00150e7f89 */ /* 0x0004e800000e0000 */
[----:B------:R-:W4:Y:S01]  /*13d40*/  SHFL.IDX PT, R27, R27, 0x3, 0x181f ;  /* 0x00781f001b1b7f89 */ /* 0x000f2200000e0000 */
[----:B-1----:R-:W-:-:S05]  /*13d50*/  IMAD.X R3, RZ, RZ, R3, P0 ;  /* 0x000000ffff037224 */ /* 0x002fca00000e0603 */
[----:B---3--:R2:W-:Y:S02]  /*13d60*/  LDGSTS.E.BYPASS.LTC128B.128 [R25+0x23400], desc[UR52][R2.64], !P1 ;  /* 0x2340000002197fae */ /* 0x0085e4000c901d74 */
.L_x_5096:
[----:B--2---:R-:W-:-:S05]  /*13d70*/  IADD3 R2, P0, R14, R0, RZ ;  /* 0x000000000e027210 */ /* 0x004fca0007f1e0ff */
[----:B----4-:R-:W-:Y:S01]  /*13d80*/  IMAD.X R3, RZ, RZ, R27, P0 ;  /* 0x000000ffff037224 */ /* 0x010fe200000e061b */
[----:B------:R-:W-:-:S04]  /*13d90*/  PLOP3.LUT P0, PT, PT, PT, PT, 0x80, 0x0 ;  /* 0x000000000000781c */ /* 0x000fc80003f0f070 */
[----:B------:R-:W-:Y:S01]  /*13da0*/  @!PT LDS RZ, [RZ] ;  /* 0x00000000fffff984 */ /* 0x000fe20000000800 */
[----:B------:R-:W-:Y:S01]  /*13db0*/  @!PT LDS RZ, [RZ] ;  /* 0x00000000fffff984 */ /* 0x000fe20000000800 */
[----:B------:R-:W-:Y:S01]  /*13dc0*/  @!PT LDS RZ, [RZ] ;  /* 0x00000000fffff984 */ /* 0x000fe20000000800 */
[----:B------:R1:W-:Y:S01]  /*13dd0*/  LDGSTS.E.BYPASS.LTC128B.128 [R25+0x23c00], desc[UR52][R2.64], !P1 ;  /* 0x23c0000002197fae */ /* 0x0003e2000c901d74 */
[----:B------:R-:W-:-:S08]  /*13de0*/  NOP ;  /* 0x0000000000007918 */ /* 0x000fd00000000000 */
.L_x_5022:
        /* <DEDUP_REMOVED lines=11> */
.L_x_5023:
[----:B------:R1:W-:Y:S01]  /*13ea0*/  SYNCS.ARRIVE.TRANS64.A1T0 RZ, [R8+URZ+0x28c30], RZ ;  /* 0x028c30ff08ff79a7 */ /* 0x0003e2000810003f */
[----:B------:R-:W-:Y:S05]  /*13eb0*/  @!P2 BRA `(.L_x_5024) ;  /* 0x000000000004a947 */ /* 0x000fea0003800000 */
[----:B------:R-:W-:Y:S01]  /*13ec0*/  BPT.TRAP 0x1 ;  /* 0x000000040000795c */ /* 0x000fe20000300000 */
.L_x_5024:
[----:B------:R-:W2:Y:S01]  /*13ed0*/  SYNCS.PHASECHK.TRANS64.TRYWAIT P0, [R8+URZ+0x28c60], R20 ;  /* 0x028c6014080075a7 */ /* 0x000ea2000800017f */
[----:B------:R-:W-:Y:S04]  /*13ee0*/  BSSY B1, `(.L_x_5025) ;  /* 0x0000002000017945 */ /* 0x000fe80003800000 */
[----:B--2---:R-:W-:Y:S05]  /*13ef0*/  @!P0 BRA `(.L_x_5026) ;  /* 0x0000002800448947 */ /* 0x004fea0003800000 */
.L_x_5097:
[----:B------:R-:W-:Y:S05]  /*13f00*/  BSYNC B1 ;  /* 0x0000000000017941 */ /* 0x000fea0003800000 */
.L_x_5025:
[----:B------:R-:W-:Y:S01]  /*13f10*/  ULDC.64 UR4, c[0x0][0x328] ;  /* 0x0000ca0000047ab9 */ /* 0x000fe20000000a00 */
[C---:B------:R-:W-:Y:S01]  /*13f20*/  LOP3.LUT P5, RZ, R16.reuse, 0x8, RZ, 0xc0, !PT ;  /* 0x0000000810ff7812 */ /* 0x040fe200078ac0ff */
        /* <DEDUP_REMOVED lines=19> */
[----:B0-2---:R-:W-:Y:S01]  /*14060*/  LEA.HI.X R20, R2, UR5, R3, 0x1, P0 ;  /* 0x0000000502147c11 */ /* 0x005fe200080f0c03 */
[----:B------:R-:W-:Y:S08]  /*14070*/  BRA.DIV UR4, `(.L_x_5027) ;  /* 0x0000002604f87947 */ /* 0x000ff0000b800000 */
[----:B------:R-:W0:Y:S01]  /*14080*/  SHFL.IDX PT, R14, R10, RZ, 0x181f ;  /* 0x00181fff0a0e7589 */ /* 0x000e2200000e0000 */
[C---:B------:R-:W-:Y:S01]  /*14090*/  LOP3.LUT P1, RZ, R16.reuse, 0x80, RZ, 0xc0, !PT ;  /* 0x0000008010ff7812 */ /* 0x040fe2000782c0ff */
[----:B------:R-:W-:Y:S01]  /*140a0*/  IMAD R21, R21, 0x2, R17 ;  /* 0x0000000215157824 */ /* 0x000fe200078e0211 */
[----:B------:R-:W-:Y:S01]  /*140b0*/  P2R R11, PR, RZ, 0x8 ;  /* 0x00000008ff0b7803 */ /* 0x000fe20000000000 */
[----:B------:R-:W2:Y:S01]  /*140c0*/  SHFL.IDX PT, R3, R20, RZ, 0x181f ;  /* 0x00181fff14037589 */ /* 0x000ea200000e0000 */
[C---:B------:R-:W-:Y:S02]  /*140d0*/  LOP3.LUT P3, RZ, R16.reuse, 0x40, RZ, 0xc0, !PT ;  /* 0x0000004010ff7812 */ /* 0x040fe4000786c0ff */
[C---:B------:R-:W-:Y:S01]  /*140e0*/  LOP3.LUT P6, RZ, R16.reuse, 0x20, RZ, 0xc0, !PT ;  /* 0x0000002010ff7812 */ /* 0x040fe200078cc0ff */
[----:B------:R-:W-:Y:S01]  /*140f0*/  SHFL.IDX PT, R2, R10, 0x2, 0x181f ;  /* 0x00581f000a027f89 */ /* 0x000fe200000e0000 */
[----:B------:R-:W-:Y:S02]  /*14100*/  LOP3.LUT P2, RZ, R16, 0x10, RZ, 0xc0, !PT ;  /* 0x0000001010ff7812 */ /* 0x000fe4000784c0ff */
[----:B------:R-:W-:-:S02]  /*14110*/  P2R R12, PR, RZ, 0x8 ;  /* 0x00000008ff0c7803 */ /* 0x000fc40000000000 */
[----:B0-----:R-:W-:Y:S02]  /*14120*/  IADD3 R6, P0, R14, R0, RZ ;  /* 0x000000000e067210 */ /* 0x001fe40007f1e0ff */
        /* <DEDUP_REMOVED lines=10> */
[----:B------:R-:W-:Y:S02]  /*141d0*/  LDGSTS.E.BYPASS.LTC128B.128 [R21+0x8400], desc[UR52][R6.64+0x200], !P5 ;  /* 0x0840020006157fae */ /* 0x000fe4000e901d74 */
[----:B--2---:R-:W-:Y:S01]  /*141e0*/  IMAD.X R5, RZ, RZ, R3, P0 ;  /* 0x000000ffff057224 */ /* 0x004fe200000e0603 */
[----:B------:R-:W-:Y:S01]  /*141f0*/  IADD3 R2, P0, R2, R0, RZ ;  /* 0x0000000002027210 */ /* 0x000fe20007f1e0ff */
[----:B------:R-:W0:Y:S04]  /*14200*/  SHFL.IDX PT, R3, R20, 0x2, 0x181f ;  /* 0x00581f0014037f89 */ /* 0x000e2800000e0000 */
[----:B------:R-:W-:Y:S04]  /*14210*/  LDGSTS.E.BYPASS.LTC128B.128 [R21+0xa400], desc[UR52][R6.64+0x280], !P4 ;  /* 0x0a40028006157fae */ /* 0x000fe8000e101d74 */
[----:B------:R2:W3:Y:S04]  /*14220*/  SHFL.IDX PT, R14, R10, 0x3, 0x181f ;  /* 0x00781f000a0e7f89 */ /* 0x0004e800000e0000 */
[----:B------:R-:W4:Y:S01]  /*14230*/  SHFL.IDX PT, R20, R20, 0x3, 0x181f ;  /* 0x00781f0014147f89 */ /* 0x000f2200000e0000 */
[----:B0-----:R-:W-:Y:S01]  /*14240*/  IMAD.X R3, RZ, RZ, R3, P0 ;  /* 0x000000ffff037224 */ /* 0x001fe200000e0603 */
[----:B------:R-:W-:-:S13]  /*14250*/  ISETP.NE.U32.AND P0, PT, R28, RZ, PT ;  /* 0x000000ff1c00720c */ /* 0x000fda0003f05070 */
[----:B------:R-:W-:Y:S04]  /*14260*/  LDGSTS.E.BYPASS.LTC128B.128 [R21+0xc400], desc[UR52][R6.64+0x300], P0 ;  /* 0x0c40030006157fae */ /* 0x000fe80008101d74 */
[----:B------:R0:W-:Y:S04]  /*14270*/  LDGSTS.E.BYPASS.LTC128B.128 [R21+0xe400], desc[UR52][R6.64+0x380], P1 ;  /* 0x0e40038006157fae */ /* 0x0001e80008901d74 */
[----:B------:R2:W-:Y:S01]  /*14280*/  LDGSTS.E.BYPASS.LTC128B.128 [R21+0xc00], desc[UR52][R4.64], !P3 ;  /* 0x00c0000004157fae */ /* 0x0005e2000d901d74 */
[----:B------:R-:W-:-:S04]  /*14290*/  ISETP.NE.AND P3, PT, R12, RZ, PT ;  /* 0x000000ff0c00720c */ /* 0x000fc80003f65270 */
[----:B0-----:R-:W-:-:S09]  /*142a0*/  P2R R6, PR, RZ, 0x8 ;  /* 0x00000008ff067803 */ /* 0x001fd20000000000 */
        /* <DEDUP_REMOVED lines=10> */
[----:B------:R2:W-:Y:S01]  /*14350*/  LDGSTS.E.BYPASS.LTC128B.128 [R21+0x3400], desc[UR52][R2.64+0x80], !P3 ;  /* 0x0340008002157fae */ /* 0x0005e2000d901d74 */
[----:B------:R-:W-:-:S03]  /*14360*/  ISETP.NE.AND P3, PT, R11, RZ, PT ;  /* 0x000000ff0b00720c */ /* 0x000fc60003f65270 */
[----:B------:R2:W-:Y:S04]  /*14370*/  LDGSTS.E.BYPASS.LTC128B.128 [R21+0x5400], desc[UR52][R2.64+0x100], !P6 ;  /* 0x0540010002157fae */ /* 0x0005e8000f101d74 */
[----:B------:R2:W-:Y:S04]  /*14380*/  LDGSTS.E.BYPASS.LTC128B.128 [R21+0x7400], desc[UR52][R2.64+0x180], !P2 ;  /* 0x0740018002157fae */ /* 0x0005e8000d101d74 */
[----:B------:R2:W-:Y:S04]  /*14390*/  LDGSTS.E.BYPASS.LTC128B.128 [R21+0x9400], desc[UR52][R2.64+0x200], !P5 ;  /* 0x0940020002157fae */ /* 0x0005e8000e901d74 */
[----:B------:R2:W-:Y:S04]  /*143a0*/  LDGSTS.E.BYPASS.LTC128B.128 [R21+0xb400], desc[UR52][R2.64+0x280], !P4 ;  /* 0x0b40028002157fae */ /* 0x0005e8000e101d74 */
[----:B------:R2:W-:Y:S04]  /*143b0*/  LDGSTS.E.BYPASS.LTC128B.128 [R21+0xd400], desc[UR52][R2.64+0x300], P0 ;  /* 0x0d40030002157fae */ /* 0x0005e80008101d74 */
[----:B---34-:R2:W-:Y:S02]  /*143c0*/  LDGSTS.E.BYPASS.LTC128B.128 [R21+0xf400], desc[UR52][R2.64+0x380], P1 ;  /* 0x0f40038002157fae */ /* 0x0185e40008901d74 */
.L_x_5107:
[----:B--2---:R-:W-:Y:S02]  /*143d0*/  P2R R4, PR, RZ, 0x2 ;  /* 0x00000002ff047803 */ /* 0x004fe40000000000 */
[----:B------:R-:W-:Y:S02]  /*143e0*/  LOP3.LUT P1, RZ, R16, 0x80, RZ, 0xc0, !PT ;  /* 0x0000008010ff7812 */ /* 0x000fe4000782c0ff */
[----:B------:R-:W-:Y:S02]  /*143f0*/  IADD3 R2, P2, R14, R0, RZ ;  /* 0x000000000e027210 */ /* 0x000fe40007f5e0ff */
[----:B------:R-:W-:Y:S02]  /*14400*/  P2R R5, PR, RZ, 0x8 ;  /* 0x00000008ff057803 */ /* 0x000fe40000000000 */
[C---:B------:R-:W-:Y:S01]  /*14410*/  LOP3.LUT P3, RZ, R16.reuse, 0x40, RZ, 0xc0, !PT ;  /* 0x0000004010ff7812 */ /* 0x040fe2000786c0ff */
[----:B------:R-:W-:Y:S01]  /*14420*/  IMAD.X R3, RZ, RZ, R20, P2 ;  /* 0x000000ffff037224 */ /* 0x000fe200010e0614 */
[----:B------:R-:W-:-:S02]  /*14430*/  LOP3.LUT P2, RZ, R16, 0x20, RZ, 0xc0, !PT ;  /* 0x0000002010ff7812 */ /* 0x000fc4000784c0ff */
[----:B------:R-:W-:-:S03]  /*14440*/  LOP3.LUT P6, RZ, R16, 0x10, RZ, 0xc0, !PT ;  /* 0x0000001010ff7812 */ /* 0x000fc600078cc0ff */
[----:B------:R-:W-:Y:S01]  /*14450*/  @!PT LDS RZ, [RZ] ;  /* 0x00000000fffff984 */ /* 0x000fe20000000800 */
[----:B------:R-:W-:Y:S01]  /*14460*/  @!PT LDS RZ, [RZ] ;  /* 0x00000000fffff984 */ /* 0x000fe20000000800 */
[----:B------:R-:W-:Y:S01]  /*14470*/  @!PT LDS RZ, [RZ] ;  /* 0x00000000fffff984 */ /* 0x000fe20000000800 */
[----:B------:R0:W-:Y:S01]  /*14480*/  LDGSTS.E.BYPASS.LTC128B.128 [R21+0x1c00], desc[UR52][R2.64], !P1 ;  /* 0x01c0000002157fae */ /* 0x0001e2000c901d74 */
[----:B------:R-:W-:-:S05]  /*14490*/  ISETP.NE.AND P1, PT, R4, RZ, PT ;  /* 0x000000ff0400720c */ /* 0x000fca0003f25270 */
[----:B------:R0:W-:Y:S01]  /*144a0*/  LDGSTS.E.BYPASS.LTC128B.128 [R21+0x3c00], desc[UR52][R2.64+0x80], !P3 ;  /* 0x03c0008002157fae */ /* 0x0001e2000d901d74 */
[----:B------:R-:W-:-:S03]  /*144b0*/  ISETP.NE.AND P3, PT, R5, RZ, PT ;  /* 0x000000ff0500720c */ /* 0x000fc60003f65270 */
        /* <DEDUP_REMOVED lines=8> */
.L_x_5028:
        /* <DEDUP_REMOVED lines=11> */
.L_x_5029:
[----:B------:R0:W-:Y:S01]  /*145f0*/  SYNCS.ARRIVE.TRANS64.A1T0 RZ, [R8+URZ+0x28c50], RZ ;  /* 0x028c50ff08ff79a7 */ /* 0x0001e2000810003f */
[----:B------:R-:W-:Y:S05]  /*14600*/  @P3 BRA `(.L_x_5030) ;  /* 0xfffffff000743947 */ /* 0x000fea000383ffff */
[----:B------:R-:W-:Y:S05]  /*14610*/  BSYNC B0 ;  /* 0x0000000000007941 */ /* 0x000fea0003800000 */
.L_x_5017:
[----:B------:R-:W2:Y:S01]  /*14620*/  S2R R0, SR_TID.X ;  /* 0x0000000000007919 */ /* 0x000ea20000002100 */
[----:B------:R-:W-:Y:S01]  /*14630*/  VIADD R18, R18, 0x1 ;  /* 0x0000000112127836 */ /* 0x000fe20000000000 */
[----:B------:R-:W-:Y:S04]  /*14640*/  BSSY B0, `(.L_x_5031) ;  /* 0x0000013000007945 */ /* 0x000fe80003800000 */
[----:B------:R-:W-:-:S04]  /*14650*/  ISETP.NE.AND P0, PT, R18, 0x2, PT ;  /* 0x000000021200780c */ /* 0x000fc80003f05270 */
[----:B------:R-:W-:Y:S02]  /*14660*/  SEL R18, R18, RZ, P0 ;  /* 0x000000ff12127207 */ /* 0x000fe40000000000 */
[----:B------:R-:W-:Y:S02]  /*14670*/  SEL R5, RZ, 0x1, P0 ;  /* 0x00000001ff057807 */ /* 0x000fe40000000000 */
[----:B--2---:R-:W-:-:S04]  /*14680*/  LOP3.LUT R0, R0, 0x7f, RZ, 0xc0, !PT ;  /* 0x0000007f00007812 */ /* 0x004fc800078ec0ff */
[----:B------:R-:W-:-:S13]  /*14690*/  ISETP.NE.AND P1, PT, R0, RZ, PT ;  /* 0x000000ff0000720c */ /* 0x000fda0003f25270 */
[----:B------:R-:W-:Y:S05]  /*146a0*/  @P1 BRA `(.L_x_5032) ;  /* 0x0000000000301947 */ /* 0x000fea0003800000 */
[----:B------:R-:W2:Y:S01]  /*146b0*/  S2R R9, SR_LANEID ;  /* 0x0000000000097919 */ /* 0x000ea20000000000 */
[----:B------:R-:W-:Y:S01]  /*146c0*/  VOTEU.ANY UR4, UPT, PT ;  /* 0x0000000000047886 */ /* 0x000fe200038e0100 */
[----:B------:R-:W3:Y:S01]  /*146d0*/  LDC.64 R2, c[0x0][0xc80] ;  /* 0x00032000ff027b82 */ /* 0x000ee20000000a00 */
[----:B------:R-:W2:Y:S08]  /*146e0*/  FLO.U32 R0, UR4 ;  /* 0x0000000400007d00 */ /* 0x000eb000080e0000 */
[----:B------:R-:W3:Y:S01]  /*146f0*/  POPC R7, UR4 ;  /* 0x0000000400077d09 */ /* 0x000ee20008000000 */
[----:B--2---:R-:W-:-:S13]  /*14700*/  ISETP.EQ.U32.AND P0, PT, R0, R9, PT ;  /* 0x000000090000720c */ /* 0x004fda0003f02070 */
[----:B---3--:R-:W2:Y:S01]  /*14710*/  @P0 ATOMG.E.ADD.STRONG.GPU PT, R3, desc[UR52][R2.64], R7 ;  /* 0x00000007020309a8 */ /* 0x008ea200081ee1f4 */
[----:B------:R-:W3:Y:S02]  /*14720*/  S2R R4, SR_LTMASK ;  /* 0x0000000000047919 */ /* 0x000ee40000003900 */
[----:B---3--:R-:W-:-:S04]  /*14730*/  LOP3.LUT R4, R4, UR4, RZ, 0xc0, !PT ;  /* 0x0000000404047c12 */ /* 0x008fc8000f8ec0ff */
[----:B------:R-:W3:Y:S01]  /*14740*/  POPC R33, R4 ;  /* 0x0000000400217309 */ /* 0x000ee20000000000 */
[----:B--2---:R-:W3:Y:S02]  /*14750*/  SHFL.IDX PT, R0, R3, R0, 0x1f ;  /* 0x00001f0003007589 */ /* 0x004ee400000e0000 */
[----:B---3--:R-:W-:-:S07]  /*14760*/  IADD3 R33, R0, UR46, R33 ;  /* 0x0000002e00217c10 */ /* 0x008fce000fffe021 */
.L_x_5032:
[----:B------:R-:W-:Y:S05]  /*14770*/  BSYNC B0 ;  /* 0x0000000000007941 */ /* 0x000fea0003800000 */
.L_x_5031:
[----:B------:R-:W-:-:S07]  /*14780*/  LOP3.LUT R22, R22, R5, RZ, 0x3c, !PT ;  /* 0x0000000516167212 */ /* 0x000fce00078e3cff */
.L_x_4992:
[----:B------:R-:W-:Y:S05]  /*14790*/  BSYNC B7 ;  /* 0x0000000000077941 */ /* 0x000fea0003800000 */
.L_x_4990:
        /* <DEDUP_REMOVED lines=8> */
[----:B------:R2:W3:Y:S01]  /*14820*/  LDS R33, [R17+0x28cd0] ;  /* 0x028cd00011217984 */ /* 0x0004e20000000800 */
[----:B------:R-:W-:Y:S06]  /*14830*/  BAR.ARV 0x4, 0x180 ;  /* 0x0106000000007b1d */ /* 0x000fec0000002000 */
[----:B------:R-:W-:Y:S05]  /*14840*/  BRA `(.L_x_5034) ;  /* 0x00000000002c7947 */ /* 0x000fea0003800000 */
.L_x_5033:
[----:B------:R-:W-:-:S03]  /*14850*/  UMOV UR4, 0xffffffff ;  /* 0xffffffff00047882 */ /* 0x000fc60000000000 */
[----:B------:R-:W-:Y:S05]  /*14860*/  BRA.DIV UR4, `(.L_x_5035) ;  /* 0x0000002604cc7947 */ /* 0x000fea000b800000 */
[----:B------:R2:W3:Y:S02]  /*14870*/  SHFL.IDX PT, R14, R33, RZ, 0x1f ;  /* 0x00001fff210e7589 */ /* 0x0004e400000e0000 */
.L_x_5110:
[----:B------:R-:W4:Y:S01]  /*14880*/  @!P1 S2R R3, SR_CgaCtaId ;  /* 0x0000000000039919 */ /* 0x000f220000008800 */
[----:B------:R-:W-:Y:S05]  /*14890*/  WARPSYNC.ALL ;  /* 0x0000000000007948 */ /* 0x000fea0003800000 */
[----:B------:R-:W-:Y:S01]  /*148a0*/  BAR.SYNC.DEFER_BLOCKING 0x4, 0x180 ;  /* 0x0106000000007b1d */ /* 0x000fe20000010000 */
[----:B------:R-:W-:-:S04]  /*148b0*/  @!P1 MOV R0, 0x400 ;  /* 0x0000040000009802 */ /* 0x000fc80000000f00 */
[----:B----4-:R-:W-:-:S05]  /*148c0*/  @!P1 LEA R17, R3, R0, 0x18 ;  /* 0x0000000003119211 */ /* 0x010fca00078ec0ff */
[----:B------:R2:W-:Y:S02]  /*148d0*/  @!P1 STS [R17+0x28cd0], R33 ;  /* 0x028cd02111009388 */ /* 0x0005e40000000800 */
[----:B--23--:R-:W-:Y:S01]  /*148e0*/  IMAD.MOV.U32 R33, RZ, RZ, R14 ;  /* 0x000000ffff217224 */ /* 0x00cfe200078e000e */
[----:B------:R-:W-:Y:S06]  /*148f0*/  BAR.ARV 0x5, 0x180 ;  /* 0x0146000000007b1d */ /* 0x000fec0000002000 */
.L_x_5034:
[----:B------:R-:W-:Y:S02]  /*14900*/  ULDC UR4, c[0x0][0xc38] ;  /* 0x00030e0000047ab9 */ /* 0x000fe40000000800 */
[----:B---3--:R-:W-:-:S13]  /*14910*/  ISETP.GE.AND P0, PT, R33, UR4, PT ;  /* 0x0000000421007c0c */ /* 0x008fda000bf06270 */
[----:B------:R-:W-:Y:S05]  /*14920*/  @!P0 BRA `(.L_x_5036) ;  /* 0xffffffc400cc8947 */ /* 0x000fea000383ffff */
.L_x_4981:
[----:B------:R-:W3:Y:S01]  /*14930*/  LDL.LU R0, [R1+0x4] ;  /* 0x0000040001007983 */ /* 0x000ee20000300800 */
[----:B------:R-:W-:Y:S01]  /*14940*/  BSSY B0, `(.L_x_5037) ;  /* 0x000000b000007945 */ /* 0x000fe20003800000 */
[----:B------:R-:W4:Y:S01]  /*14950*/  S2R R5, SR_CgaCtaId ;  /* 0x0000000000057919 */ /* 0x000f220000008800 */
[----:B---3--:R-:W-:-:S05]  /*14960*/  VIADD R0, R0, 0x1 ;  /* 0x0000000100007836 */ /* 0x008fca0000000000 */
[----:B------:R-:W-:-:S04]  /*14970*/  LEA.HI R2, R0, R0, RZ, 0x1 ;  /* 0x0000000000027211 */ /* 0x000fc800078f08ff */
[----:B------:R-:W-:Y:S02]  /*14980*/  LOP3.LUT R3, R2, 0xfffffffe, RZ, 0xc0, !PT ;  /* 0xfffffffe02037812 */ /* 0x000fe400078ec0ff */
[----:B------:R-:W-:-:S03]  /*14990*/  MOV R2, 0x400 ;  /* 0x0000040000027802 */ /* 0x000fc60000000f00 */
[----:B------:R-:W-:Y:S01]  /*149a0*/  IMAD.IADD R0, R0, 0x1, -R3 ;  /* 0x0000000100007824 */ /* 0x000fe200078e0a03 */
[----:B----4-:R-:W-:-:S04]  /*149b0*/  LEA R7, R5, R2, 0x18 ;  /* 0x0000000205077211 */ /* 0x010fc800078ec0ff */
[----:B------:R-:W-:-:S04]  /*149c0*/  SHF.L.U32 R0, R0, 0x1f, RZ ;  /* 0x0000001f00007819 */ /* 0x000fc800000006ff */
[----:B------:R-:W3:Y:S02]  /*149d0*/  SYNCS.PHASECHK.TRANS64.TRYWAIT P0, [R7+URZ+0x28c20], R0 ;  /* 0x028c2000070075a7 */ /* 0x000ee4000800017f */
[----:B---3--:R-:W-:Y:S05]  /*149e0*/  @!P0 BRA `(.L_x_5038) ;  /* 0x0000002400948947 */ /* 0x008fea0003800000 */
.L_x_5111:
[----:B------:R-:W-:Y:S05]  /*149f0*/  BSYNC B0 ;  /* 0x0000000000007941 */ /* 0x000fea0003800000 */
.L_x_5037:
[----:B------:R-:W-:-:S03]  /*14a00*/  UMOV UR4, 0xffffffff ;  /* 0xffffffff00047882 */ /* 0x000fc60000000000 */
[----:B------:R-:W-:Y:S05]  /*14a10*/  BRA.DIV UR4, `(.L_x_5039) ;  /* 0x00000026049c7947 */ /* 0x000fea000b800000 */
[----:B---3--:R-:W3:Y:S02]  /*14a20*/  S2R R0, SR_TID.X ;  /* 0x0000000000007919 */ /* 0x008ee40000002100 */
[----:B---3--:R-:W-:-:S04]  /*14a30*/  SHF.R.U32.HI R0, RZ, 0x5, R0 ;  /* 0x00000005ff007819 */ /* 0x008fc80000011600 */
[----:B------:R-:W-:-:S05]  /*14a40*/  LOP3.LUT R0, R0, 0x3, RZ, 0xc0, !PT ;  /* 0x0000000300007812 */ /* 0x000fca00078ec0ff */
[----:B------:R3:W4:Y:S02]  /*14a50*/  SHFL.IDX PT, R14, R0, RZ, 0x1f ;  /* 0x00001fff000e7589 */ /* 0x00072400000e0000 */
.L_x_5114:
[----:B----4-:R-:W-:Y:S01]  /*14a60*/  ISETP.NE.AND P0, PT, R14, RZ, PT ;  /* 0x000000ff0e00720c */ /* 0x010fe20003f05270 */
[----:B------:R-:W-:-:S12]  /*14a70*/  BSSY B0, `(.L_x_5040) ;  /* 0x0000024000007945 */ /* 0x000fd80003800000 */
[----:B------:R-:W-:Y:S05]  /*14a80*/  @P0 BRA `(.L_x_5041) ;  /* 0x0000000000880947 */ /* 0x000fea0003800000 */
[----:B------:R-:W-:-:S03]  /*14a90*/  UMOV UR4, 0xffffffff ;  /* 0xffffffff00047882 */ /* 0x000fc60000000000 */
[----:B------:R-:W-:Y:S05]  /*14aa0*/  BRA.DIV UR4, `(.L_x_5042) ;  /* 0x0000002604ac7947 */ /* 0x000fea000b800000 */
[----:B------:R-:W-:-:S13]  /*14ab0*/  ELECT P6, URZ, PT ;  /* 0x00000000003f782f */ /* 0x000fda00038c0000 */
.L_x_5117:
[----:B------:R-:W-:Y:S05]  /*14ac0*/  @!P6 BRA `(.L_x_5041) ;  /* 0x000000000078e947 */ /* 0x000fea0003800000 */
[----:B------:R-:W-:-:S06]  /*14ad0*/  ULOP3.LUT UR4, UR39, 0x2, URZ, 0xfc, !UPT ;  /* 0x0000000227047892 */ /* 0x000fcc000f8efc3f */
[----:B---3--:R-:W-:-:S04]  /*14ae0*/  MOV R0, UR4 ;  /* 0x0000000400007c02 */ /* 0x008fc80008000f00 */
[----:B------:R-:W-:-:S13]  /*14af0*/  ISETP.NE.AND P0, PT, R0, 0x3, PT ;  /* 0x000000030000780c */ /* 0x000fda0003f05270 */
[----:B------:R-:W-:Y:S05]  /*14b00*/  @!P0 BRA `(.L_x_5043) ;  /* 0x0000000000048947 */ /* 0x000fea0003800000 */
[----:B------:R-:W-:Y:S01]  /*14b10*/  BPT.TRAP 0x1 ;  /* 0x000000040000795c */ /* 0x000fe20000300000 */
.L_x_5043:
[----:B------:R-:W-:Y:S01]  /*14b20*/  IMAD R5, R18, 0x8, R7 ;  /* 0x0000000812057824 */ /* 0x000fe200078e0207 */
[----:B------:R-:W-:Y:S01]  /*14b30*/  SHF.L.U32 R0, R22, 0x1f, RZ ;  /* 0x0000001f16007819 */ /* 0x000fe200000006ff */
[----:B------:R-:W-:-:S03]  /*14b40*/  VIADD R18, R18, 0x1 ;  /* 0x0000000112127836 */ /* 0x000fc60000000000 */
[----:B------:R-:W3:Y:S02]  /*14b50*/  SYNCS.PHASECHK.TRANS64.TRYWAIT P1, [R5+URZ+0x28c40], R0 ;  /* 0x028c4000050075a7 */ /* 0x000ee4000802017f */
[----:B------:R-:W-:-:S04]  /*14b60*/  ISETP.NE.AND P2, PT, R18, 0x2, PT ;  /* 0x000000021200780c */ /* 0x000fc80003f45270 */
[----:B------:R-:W-:Y:S01]  /*14b70*/  SEL R3, RZ, 0x1, P2 ;  /* 0x00000001ff037807 */ /* 0x000fe20001000000 */
[----:B---3--:R-:W-:Y:S08]  /*14b80*/  @!P1 BRA `(.L_x_5044) ;  /* 0x0000002400949947 */ /* 0x008ff00003800000 */
.L_x_5118:
[----:B------:R-:W-:Y:S02]  /*14b90*/  SEL R18, R18, RZ, P2 ;  /* 0x000000ff12127207 */ /* 0x000fe40001000000 */
[----:B------:R-:W-:Y:S01]  /*14ba0*/  LOP3.LUT R2, R22, R3, RZ, 0x3c, !PT ;  /* 0x0000000316027212 */ /* 0x000fe200078e3cff */
[----:B------:R-:W-:Y:S06]  /*14bb0*/  @!P0 BRA `(.L_x_5045) ;  /* 0x0000000000048947 */ /* 0x000fec0003800000 */
[----:B------:R-:W-:Y:S01]  /*14bc0*/  BPT.TRAP 0x1 ;  /* 0x000000040000795c */ /* 0x000fe20000300000 */
.L_x_5045:
[----:B------:R-:W-:Y:S01]  /*14bd0*/  IMAD R3, R18, 0x8, R7 ;  /* 0x0000000812037824 */ /* 0x000fe200078e0207 */
[----:B------:R-:W-:-:S04]  /*14be0*/  SHF.L.U32 R2, R2, 0x1f, RZ ;  /* 0x0000001f02027819 */ /* 0x000fc800000006ff */
[----:B------:R-:W4:Y:S02]  /*14bf0*/  SYNCS.PHASECHK.TRANS64.TRYWAIT P1, [R3+URZ+0x28c40], R2 ;  /* 0x028c4002030075a7 */ /* 0x000f24000802017f */
[----:B----4-:R-:W-:Y:S05]  /*14c00*/  @!P1 BRA `(.L_x_5046) ;  /* 0x0000002400889947 */ /* 0x010fea0003800000 */
.L_x_5119:
[----:B------:R-:W-:Y:S05]  /*14c10*/  @!P0 BRA `(.L_x_5047) ;  /* 0x0000000000048947 */ /* 0x000fea0003800000 */
[----:B------:R-:W-:Y:S01]  /*14c20*/  BPT.TRAP 0x1 ;  /* 0x000000040000795c */ /* 0x000fe20000300000 */
.L_x_5047:
[----:B------:R-:W0:Y:S02]  /*14c30*/  SYNCS.PHASECHK.TRANS64.TRYWAIT P1, [R5+URZ+0x28c60], R0 ;  /* 0x028c6000050075a7 */ /* 0x000e24000802017f */
[----:B0-----:R-:W-:Y:S05]  /*14c40*/  @!P1 BRA `(.L_x_5048) ;  /* 0x00000024008c9947 */ /* 0x001fea0003800000 */
.L_x_5120:
[----:B------:R-:W-:Y:S05]  /*14c50*/  @!P0 BRA `(.L_x_5049) ;  /* 0x0000000000048947 */ /* 0x000fea0003800000 */
[----:B------:R-:W-:Y:S01]  /*14c60*/  BPT.TRAP 0x1 ;  /* 0x000000040000795c */ /* 0x000fe20000300000 */
.L_x_5049:
[----:B------:R0:W0:Y:S02]  /*14c70*/  SYNCS.PHASECHK.TRANS64.TRYWAIT P0, [R3+URZ+0x28c60], R2 ;  /* 0x028c6002030075a7 */ /* 0x000024000800017f */
[----:B0-----:R-:W-:Y:S05]  /*14c80*/  @!P0 NANOSLEEP.SYNCS 0x989680 ;  /* 0x009896800000895d */ /* 0x001fea0003900000 */
[----:B------:R-:W0:Y:S02]  /*14c90*/  @!P0 SYNCS.PHASECHK.TRANS64 P0, [R3+URZ+0x28c60], R2 ;  /* 0x028c6002030085a7 */ /* 0x000e24000800007f */
[----:B0-----:R-:W-:Y:S05]  /*14ca0*/  @!P0 BRA `(.L_x_5049) ;  /* 0xfffffffc00f08947 */ /* 0x001fea000383ffff */
.L_x_5041:
[----:B------:R-:W-:Y:S05]  /*14cb0*/  BSYNC B0 ;  /* 0x0000000000007941 */ /* 0x000fea0003800000 */
.L_x_5040:
[----:B------:R-:W-:Y:S05]  /*14cc0*/  EXIT ;  /* 0x000000000000794d */ /* 0x000fea0003800000 */
.L_x_4877:
[----:B0-----:R-:W-:-:S04]  /*14cd0*/  IMAD.U32 R3, RZ, RZ, UR21 ;  /* 0x00000015ff037e24 */ /* 0x001fc8000f8e00ff */
[----:B------:R0:W1:Y:S03]  /*14ce0*/  SYNCS.PHASECHK.TRANS64.TRYWAIT P1, [R3+URZ+0x28c50], R0 ;  /* 0x028c5000030075a7 */ /* 0x000066000802017f */
[----:B-1----:R-:W-:Y:S05]  /*14cf0*/  @!P1 NANOSLEEP.SYNCS 0x989680 ;  /* 0x009896800000995d */ /* 0x002fea0003900000 */
[----:B------:R-:W1:Y:S02]  /*14d00*/  @!P1 SYNCS.PHASECHK.TRANS64 P1, [R3+URZ+0x28c50], R0 ;  /* 0x028c5000030095a7 */ /* 0x000e64000802007f */
[----:B-1----:R-:W-:Y:S05]  /*14d10*/  @!P1 BRA `(.L_x_4877) ;  /* 0xfffffffc00ec9947 */ /* 0x002fea000383ffff */
[----:B------:R-:W-:Y:S05]  /*14d20*/  BRA `(.L_x_5050) ;  /* 0xfffffecc00d47947 */ /* 0x000fea000383ffff */
.L_x_4883:
[----:B-1----:R-:W-:-:S04]  /*14d30*/  IMAD.U32 R3, RZ, RZ, UR21 ;  /* 0x00000015ff037e24 */ /* 0x002fc8000f8e00ff */
[----:B------:R1:W2:Y:S03]  /*14d40*/  SYNCS.PHASECHK.TRANS64.TRYWAIT P1, [R3+URZ+0x28c50], R0 ;  /* 0x028c5000030075a7 */ /* 0x0002a6000802017f */
[----:B--2---:R-:W-:Y:S05]  /*14d50*/  @!P1 NANOSLEEP.SYNCS 0x989680 ;  /* 0x009896800000995d */ /* 0x004fea0003900000 */
[----:B------:R-:W2:Y:S02]  /*14d60*/  @!P1 SYNCS.PHASECHK.TRANS64 P1, [R3+URZ+0x28c50], R0 ;  /* 0x028c5000030095a7 */ /* 0x000ea4000802007f */
[----:B--2---:R-:W-:Y:S05]  /*14d70*/  @!P1 BRA `(.L_x_4883) ;  /* 0xfffffffc00ec9947 */ /* 0x004fea000383ffff */
[----:B------:R-:W-:Y:S05]  /*14d80*/  BRA `(.L_x_4882) ;  /* 0xfffffed800cc7947 */ /* 0x000fea000383ffff */
.L_x_4893:
[----:B0-----:R-:W-:-:S04]  /*14d90*/  MOV R3, UR42 ;  /* 0x0000002a00037c02 */ /* 0x001fc80008000f00 */
[----:B------:R0:W1:Y:S03]  /*14da0*/  SYNCS.PHASECHK.TRANS64.TRYWAIT P1, [R3+URZ+0x28c00], R0 ;  /* 0x028c0000030075a7 */ /* 0x000066000802017f */
[----:B-1----:R-:W-:Y:S05]  /*14db0*/  @!P1 NANOSLEEP.SYNCS 0x989680 ;  /* 0x009896800000995d */ /* 0x002fea0003900000 */
[----:B------:R-:W1:Y:S02]  /*14dc0*/  @!P1 SYNCS.PHASECHK.TRANS64 P1, [R3+URZ+0x28c00], R0 ;  /* 0x028c0000030095a7 */ /* 0x000e64000802007f */
[----:B-1----:R-:W-:Y:S05]  /*14dd0*/  @!P1 BRA `(.L_x_4893) ;  /* 0xfffffffc00ec9947 */ /* 0x002fea000383ffff */
[----:B------:R-:W-:Y:S05]  /*14de0*/  BRA `(.L_x_5051) ;  /* 0xfffffef000507947 */ /* 0x000fea000383ffff */
.L_x_4897:
[----:B--2---:R2:W3:Y:S02]  /*14df0*/  SYNCS.PHASECHK.TRANS64.TRYWAIT P1, [R7+URZ+0x28c30], R8 ;  /* 0x028c3008070075a7 */ /* 0x0044e4000802017f */
[----:B---3--:R-:W-:Y:S05]  /*14e00*/  @!P1 NANOSLEEP.SYNCS 0x989680 ;  /* 0x009896800000995d */ /* 0x008fea0003900000 */
[----:B------:R-:W3:Y:S02]  /*14e10*/  @!P1 SYNCS.PHASECHK.TRANS64 P1, [R7+URZ+0x28c30], R8 ;  /* 0x028c3008070095a7 */ /* 0x000ee4000802007f */
[----:B---3--:R-:W-:Y:S05]  /*14e20*/  @!P1 BRA `(.L_x_4897) ;  /* 0xfffffffc00f09947 */ /* 0x008fea000383ffff */
[----:B------:R-:W-:Y:S05]  /*14e30*/  BRA `(.L_x_4896) ;  /* 0xfffffef0006c7947 */ /* 0x000fea000383ffff */
.L_x_4910:
[----:B--2---:R2:W3:Y:S02]  /*14e40*/  SYNCS.PHASECHK.TRANS64.TRYWAIT P1, [R7+URZ+0x28c50], R8 ;  /* 0x028c5008070075a7 */ /* 0x0044e4000802017f */
[----:B---3--:R-:W-:Y:S05]  /*14e50*/  @!P1 NANOSLEEP.SYNCS 0x989680 ;  /* 0x009896800000995d */ /* 0x008fea0003900000 */
[----:B------:R-:W3:Y:S02]  /*14e60*/  @!P1 SYNCS.PHASECHK.TRANS64 P1, [R7+URZ+0x28c50], R8 ;  /* 0x028c5008070095a7 */ /* 0x000ee4000802007f */
[----:B---3--:R-:W-:Y:S05]  /*14e70*/  @!P1 BRA `(.L_x_4910) ;  /* 0xfffffffc00f09947 */ /* 0x008fea000383ffff */
[----:B------:R-:W-:Y:S05]  /*14e80*/  BRA `(.L_x_4909) ;  /* 0xffffff10001c7947 */ /* 0x000fea000383ffff */
.L_x_4919:
[----:B--2---:R-:W-:-:S04]  /*14e90*/  IMAD.U32 R6, RZ, RZ, UR21 ;  /* 0x00000015ff067e24 */ /* 0x004fc8000f8e00ff */
[----:B------:R2:W3:Y:S03]  /*14ea0*/  SYNCS.PHASECHK.TRANS64.TRYWAIT P1, [R6+URZ+0x28c30], R7 ;  /* 0x028c3007060075a7 */ /* 0x0004e6000802017f */
[----:B---3--:R-:W-:Y:S05]  /*14eb0*/  @!P1 NANOSLEEP.SYNCS 0x989680 ;  /* 0x009896800000995d */ /* 0x008fea0003900000 */
[----:B------:R-:W3:Y:S02]  /*14ec0*/  @!P1 SYNCS.PHASECHK.TRANS64 P1, [R6+URZ+0x28c30], R7 ;  /* 0x028c3007060095a7 */ /* 0x000ee4000802007f */
[----:B---3--:R-:W-:Y:S05]  /*14ed0*/  @!P1 BRA `(.L_x_4919) ;  /* 0xfffffffc00ec9947 */ /* 0x008fea000383ffff */
[----:B------:R-:W-:Y:S05]  /*14ee0*/  BRA `(.L_x_4918) ;  /* 0xffffff1400a47947 */ /* 0x000fea000383ffff */
.L_x_4932:
[----:B--2---:R-:W-:-:S04]  /*14ef0*/  IMAD.U32 R10, RZ, RZ, UR21 ;  /* 0x00000015ff0a7e24 */ /* 0x004fc8000f8e00ff */
[----:B------:R2:W3:Y:S03]  /*14f00*/  SYNCS.PHASECHK.TRANS64.TRYWAIT P1, [R10+URZ+0x28c50], R7 ;  /* 0x028c50070a0075a7 */ /* 0x0004e6000802017f */
[----:B---3--:R-:W-:Y:S05]  /*14f10*/  @!P1 NANOSLEEP.SYNCS 0x989680 ;  /* 0x009896800000995d */ /* 0x008fea0003900000 */
[----:B------:R-:W3:Y:S02]  /*14f20*/  @!P1 SYNCS.PHASECHK.TRANS64 P1, [R10+URZ+0x28c50], R7 ;  /* 0x028c50070a0095a7 */ /* 0x000ee4000802007f */
[----:B---3--:R-:W-:Y:S05]  /*14f30*/  @!P1 BRA `(.L_x_4932) ;  /* 0xfffffffc00ec9947 */ /* 0x008fea000383ffff */
[----:B------:R-:W-:Y:S05]  /*14f40*/  BRA `(.L_x_4931) ;  /* 0xffffff3800907947 */ /* 0x000fea000383ffff */
.L_x_4942:
[----:B--2---:R-:W-:-:S04]  /*14f50*/  IMAD.U32 R5, RZ, RZ, UR21 ;  /* 0x00000015ff057e24 */ /* 0x004fc8000f8e00ff */
[----:B------:R2:W3:Y:S03]  /*14f60*/  SYNCS.PHASECHK.TRANS64.TRYWAIT P2, [R5+URZ+0x28c30], R8 ;  /* 0x028c3008050075a7 */ /* 0x0004e6000804017f */
[----:B---3--:R-:W-:Y:S05]  /*14f70*/  @!P2 NANOSLEEP.SYNCS 0x989680 ;  /* 0x009896800000a95d */ /* 0x008fea0003900000 */
[----:B------:R-:W3:Y:S02]  /*14f80*/  @!P2 SYNCS.PHASECHK.TRANS64 P2, [R5+URZ+0x28c30], R8 ;  /* 0x028c30080500a5a7 */ /* 0x000ee4000804007f */
[----:B---3--:R-:W-:Y:S05]  /*14f90*/  @!P2 BRA `(.L_x_4942) ;  /* 0xfffffffc00eca947 */ /* 0x008fea000383ffff */
[----:B------:R-:W-:Y:S05]  /*14fa0*/  BRA `(.L_x_4941) ;  /* 0xffffff4000187947 */ /* 0x000fea000383ffff */
.L_x_4947:
[----:B---3--:R-:W-:-:S04]  /*14fb0*/  IMAD.U32 R11, RZ, RZ, UR21 ;  /* 0x00000015ff0b7e24 */ /* 0x008fc8000f8e00ff */
[----:B------:R3:W4:Y:S03]  /*14fc0*/  SYNCS.PHASECHK.TRANS64.TRYWAIT P2, [R11+URZ+0x28c50], R8 ;  /* 0x028c50080b0075a7 */ /* 0x000726000804017f */
[----:B----4-:R-:W-:Y:S05]  /*14fd0*/  @!P2 NANOSLEEP.SYNCS 0x989680 ;  /* 0x009896800000a95d */ /* 0x010fea0003900000 */
[----:B------:R-:W4:Y:S02]  /*14fe0*/  @!P2 SYNCS.PHASECHK.TRANS64 P2, [R11+URZ+0x28c50], R8 ;  /* 0x028c50080b00a5a7 */ /* 0x000f24000804007f */
[----:B----4-:R-:W-:Y:S05]  /*14ff0*/  @!P2 BRA `(.L_x_4947) ;  /* 0xfffffffc00eca947 */ /* 0x010fea000383ffff */
[----:B------:R-:W-:Y:S05]  /*15000*/  BRA `(.L_x_4946) ;  /* 0xffffff58003c7947 */ /* 0x000fea000383ffff */
.L_x_4954:
[----:B---3--:R-:W-:-:S04]  /*15010*/  IMAD.U32 R6, RZ, RZ, UR20 ;  /* 0x00000014ff067e24 */ /* 0x008fc8000f8e00ff */
[----:B------:R3:W4:Y:S03]  /*15020*/  SYNCS.PHASECHK.TRANS64.TRYWAIT P1, [R6+URZ+0x28c30], R7 ;  /* 0x028c3007060075a7 */ /* 0x000726000802017f */
[----:B----4-:R-:W-:Y:S05]  /*15030*/  @!P1 NANOSLEEP.SYNCS 0x989680 ;  /* 0x009896800000995d */ /* 0x010fea0003900000 */
[----:B------:R-:W4:Y:S02]  /*15040*/  @!P1 SYNCS.PHASECHK.TRANS64 P1, [R6+URZ+0x28c30], R7 ;  /* 0x028c3007060095a7 */ /* 0x000f24000802007f */
[----:B----4-:R-:W-:Y:S05]  /*15050*/  @!P1 BRA `(.L_x_4954) ;  /* 0xfffffffc00ec9947 */ /* 0x010fea000383ffff */
[----:B------:R-:W-:Y:S05]  /*15060*/  BRA `(.L_x_4953) ;  /* 0xffffff5c00387947 */ /* 0x000fea000383ffff */
.L_x_4967:
[----:B--2---:R-:W-:-:S04]  /*15070*/  MOV R10, UR20 ;  /* 0x00000014000a7c02 */ /* 0x004fc80008000f00 */
[----:B------:R2:W3:Y:S03]  /*15080*/  SYNCS.PHASECHK.TRANS64.TRYWAIT P1, [R10+URZ+0x28c50], R7 ;  /* 0x028c50070a0075a7 */ /* 0x0004e6000802017f */
[----:B---3--:R-:W-:Y:S05]  /*15090*/  @!P1 NANOSLEEP.SYNCS 0x989680 ;  /* 0x009896800000995d */ /* 0x008fea0003900000 */
[----:B------:R-:W3:Y:S02]  /*150a0*/  @!P1 SYNCS.PHASECHK.TRANS64 P1, [R10+URZ+0x28c50], R7 ;  /* 0x028c50070a0095a7 */ /* 0x000ee4000802007f */
[----:B---3--:R-:W-:Y:S05]  /*150b0*/  @!P1 BRA `(.L_x_4967) ;  /* 0xfffffffc00ec9947 */ /* 0x008fea000383ffff */
[----:B------:R-:W-:Y:S05]  /*150c0*/  BRA `(.L_x_4966) ;  /* 0xffffff8000207947 */ /* 0x000fea000383ffff */
.L_x_4998:
        /* <DEDUP_REMOVED lines=10> */
.L_x_5052:
[----:B------:R-:W-:Y:S05]  /*15170*/  BRA `(.L_x_5053) ;  /* 0xffffffcc00207947 */ /* 0x000fea000383ffff */
.L_x_5001:
[----:B0-----:R0:W1:Y:S02]  /*15180*/  SYNCS.PHASECHK.TRANS64.TRYWAIT P0, [R25+URZ+0x28c40], R0 ;  /* 0x028c4000190075a7 */ /* 0x001064000800017f */
[----:B-1----:R-:W-:Y:S05]  /*15190*/  @!P0 NANOSLEEP.SYNCS 0x989680 ;  /* 0x009896800000895d */ /* 0x002fea0003900000 */
[----:B------:R-:W1:Y:S02]  /*151a0*/  @!P0 SYNCS.PHASECHK.TRANS64 P0, [R25+URZ+0x28c40], R0 ;  /* 0x028c4000190085a7 */ /* 0x000e64000800007f */
[----:B-1----:R-:W-:Y:S05]  /*151b0*/  @!P0 BRA `(.L_x_5001) ;  /* 0xfffffffc00f08947 */ /* 0x002fea000383ffff */
[----:B------:R-:W-:Y:S05]  /*151c0*/  BRA `(.L_x_5054) ;  /* 0xffffffcc00c87947 */ /* 0x000fea000383ffff */
.L_x_5002:
        /* <DEDUP_REMOVED lines=8> */
.L_x_5056:
[----:B------:R-:W-:Y:S05]  /*15250*/  BSYNC B0 ;  /* 0x0000000000007941 */ /* 0x000fea0003800000 */
.L_x_5055:
[----:B------:R-:W-:Y:S01]  /*15260*/  MOV R13, R0 ;  /* 0x00000000000d7202 */ /* 0x000fe20000000f00 */
[----:B------:R-:W-:Y:S01]  /*15270*/  IMAD.MOV.U32 R12, RZ, RZ, RZ ;  /* 0x000000ffff0c7224 */ /* 0x000fe200078e00ff */
[----:B------:R-:W-:Y:S01]  /*15280*/  @P0 LEA R7, R4, R17, 0x1 ;  /* 0x0000001104070211 */ /* 0x000fe200078e08ff */
[----:B------:R-:W-:Y:S02]  /*15290*/  IMAD.MOV.U32 R11, RZ, RZ, 0x181f ;  /* 0x0000181fff0b7424 */ /* 0x000fe400078e00ff */
[----:B------:R-:W-:Y:S02]  /*152a0*/  IMAD.MOV.U32 R15, RZ, RZ, -0x1 ;  /* 0xffffffffff0f7424 */ /* 0x000fe400078e00ff */
[----:B------:R-:W-:-:S07]  /*152b0*/  IMAD.MOV.U32 R2, RZ, RZ, R14 ;  /* 0x000000ffff027224 */ /* 0x000fce00078e000e */
[----:B------:R-:W-:Y:S05]  /*152c0*/  WARPSYNC.COLLECTIVE R15, `(.L_x_5057) ;  /* 0x000000000f087348 */ /* 0x000fea0003c00000 */
[----:B------:R0:W1:Y:S02]  /*152d0*/  SHFL.IDX P6, R14, R13, R12, R11 ;  /* 0x0000000c0d0e7389 */ /* 0x00006400000c000b */
[----:B01----:R-:W-:Y:S01]  /*152e0*/  ENDCOLLECTIVE ;  /* 0x000000000000791b */ /* 0x003fe20003800000 */
.L_x_5057:
        /* <DEDUP_REMOVED lines=8> */
.L_x_5058:
[----:B------:R-:W-:Y:S01]  /*15370*/  @!PT LDS RZ, [RZ] ;  /* 0x00000000fffff984 */ /* 0x000fe20000000800 */
[----:B------:R-:W-:Y:S01]  /*15380*/  @!PT LDS RZ, [RZ] ;  /* 0x00000000fffff984 */ /* 0x000fe20000000800 */
[----:B------:R-:W-:Y:S01]  /*15390*/  @!PT LDS RZ, [RZ] ;  /* 0x00000000fffff984 */ /* 0x000fe20000000800 */
[----:B------:R0:W-:Y:S01]  /*153a0*/  @P0 LDGSTS.E.BYPASS.LTC128B.128 [R7+0x22400], desc[UR52][R2.64], !P2 ;  /* 0x2240000002070fae */ /* 0x0001e2000d101d74 */
[----:B------:R-:W-:Y:S02]  /*153b0*/  ISETP.GE.AND P0, PT, R27, 0x11, PT ;  /* 0x000000111b00780c */ /* 0x000fe40003f06270 */
[----:B------:R-:W-:-:S11]  /*153c0*/  MOV R13, R0 ;  /* 0x00000000000d7202 */ /* 0x000fd60000000f00 */
[----:B------:R-:W-:Y:S02]  /*153d0*/  @P0 IMAD R9, R4, 0x2, R17 ;  /* 0x0000000204090824 */ /* 0x000fe400078e0211 */
[----:B0-----:R-:W-:-:S07]  /*153e0*/  IMAD.MOV.U32 R2, RZ, RZ, R14 ;  /* 0x000000ffff027224 */ /* 0x001fce00078e000e */
[----:B------:R-:W-:Y:S05]  /*153f0*/  WARPSYNC.COLLECTIVE R15, `(.L_x_5059) ;  /* 0x000000000f087348 */ /* 0x000fea0003c00000 */
[----:B------:R0:W1:Y:S02]  /*15400*/  SHFL.IDX P6, R14, R13, R12, R11 ;  /* 0x0000000c0d0e7389 */ /* 0x00006400000c000b */
[----:B01----:R-:W-:Y:S01]  /*15410*/  ENDCOLLECTIVE ;  /* 0x000000000000791b */ /* 0x003fe20003800000 */
.L_x_5059:
[----:B------:R-:W-:Y:S01]  /*15420*/  IMAD.MOV.U32 R13, RZ, RZ, R5 ;  /* 0x000000ffff0d7224 */ /* 0x000fe200078e0005 */
[----:B------:R-:W-:Y:S02]  /*15430*/  MOV R12, 0x2 ;  /* 0x00000002000c7802 */ /* 0x000fe40000000f00 */
[----:B------:R-:W-:-:S05]  /*15440*/  @P0 LEA R14, P1, R6, R14, 0x1 ;  /* 0x0000000e060e0211 */ /* 0x000fca00078208ff */
[----:B------:R-:W-:Y:S02]  /*15450*/  @P0 IMAD.X R3, RZ, RZ, R2, P1 ;  /* 0x000000ffff030224 */ /* 0x000fe400008e0602 */
[----:B------:R-:W-:-:S07]  /*15460*/  @P0 IMAD.MOV.U32 R2, RZ, RZ, R14 ;  /* 0x000000ffff020224 */ /* 0x000fce00078e000e */
[----:B------:R-:W-:Y:S05]  /*15470*/  WARPSYNC.COLLECTIVE R15, `(.L_x_5060) ;  /* 0x000000000f087348 */ /* 0x000fea0003c00000 */
[----:B------:R0:W1:Y:S02]  /*15480*/  SHFL.IDX P6, R14, R13, R12, R11 ;  /* 0x0000000c0d0e7389 */ /* 0x00006400000c000b */
[----:B01----:R-:W-:Y:S01]  /*15490*/  ENDCOLLECTIVE ;  /* 0x000000000000791b */ /* 0x003fe20003800000 */
.L_x_5060:
[----:B------:R-:W-:Y:S01]  /*154a0*/  @!PT LDS RZ, [RZ] ;  /* 0x00000000fffff984 */ /* 0x000fe20000000800 */
[----:B------:R-:W-:Y:S01]  /*154b0*/  @!PT LDS RZ, [RZ] ;  /* 0x00000000fffff984 */ /* 0x000fe20000000800 */
[----:B------:R-:W-:Y:S01]  /*154c0*/  @!PT LDS RZ, [RZ] ;  /* 0x00000000fffff984 */ /* 0x000fe20000000800 */
[----:B------:R0:W-:Y:S01]  /*154d0*/  @P0 LDGSTS.E.BYPASS.LTC128B.128 [R9+0x22c00], desc[UR52][R2.64], !P2 ;  /* 0x22c0000002090fae */ /* 0x0001e2000d101d74 */
[----:B------:R-:W-:Y:S01]  /*154e0*/  ISETP.GE.AND P0, PT, R27, 0x21, PT ;  /* 0x000000211b00780c */ /* 0x000fe20003f06270 */
[----:B------:R-:W-:-:S12]  /*154f0*/  IMAD.MOV.U32 R13, RZ, RZ, R0 ;  /* 0x000000ffff0d7224 */ /* 0x000fd800078e0000 */
[----:B------:R-:W-:Y:S02]  /*15500*/  @P0 IMAD R7, R4, 0x2, R17 ;  /* 0x0000000204070824 */ /* 0x000fe400078e0211 */
[----:B0-----:R-:W-:-:S07]  /*15510*/  IMAD.MOV.U32 R2, RZ, RZ, R14 ;  /* 0x000000ffff027224 */ /* 0x001fce00078e000e */
[----:B------:R-:W-:Y:S05]  /*15520*/  WARPSYNC.COLLECTIVE R15, `(.L_x_5061) ;  /* 0x000000000f087348 */ /* 0x000fea0003c00000 */
[----:B------:R0:W1:Y:S02]  /*15530*/  SHFL.IDX P6, R14, R13, R12, R11 ;  /* 0x0000000c0d0e7389 */ /* 0x00006400000c000b */
[----:B01----:R-:W-:Y:S01]  /*15540*/  ENDCOLLECTIVE ;  /* 0x000000000000791b */ /* 0x003fe20003800000 */
.L_x_5061:
        /* <DEDUP_REMOVED lines=8> */
.L_x_5062:
[----:B------:R-:W-:Y:S01]  /*155d0*/  @!PT LDS RZ, [RZ] ;  /* 0x00000000fffff984 */ /* 0x000fe20000000800 */
[----:B------:R-:W-:Y:S01]  /*155e0*/  @!PT LDS RZ, [RZ] ;  /* 0x00000000fffff984 */ /* 0x000fe20000000800 */
[----:B------:R-:W-:Y:S01]  /*155f0*/  @!PT LDS RZ, [RZ] ;  /* 0x00000000fffff984 */ /* 0x000fe20000000800 */
[----:B------:R0:W-:Y:S01]  /*15600*/  @P0 LDGSTS.E.BYPASS.LTC128B.128 [R7+0x23400], desc[UR52][R2.64], !P2 ;  /* 0x2340000002070fae */ /* 0x0001e2000d101d74 */
[----:B------:R-:W-:Y:S02]  /*15610*/  IMAD.MOV.U32 R13, RZ, RZ, R0 ;  /* 0x000000ffff0d7224 */ /* 0x000fe400078e0000 */
[----:B------:R-:W-:-:S07]  /*15620*/  IMAD.MOV.U32 R5, RZ, RZ, R14 ;  /* 0x000000ffff057224 */ /* 0x000fce00078e000e */
[----:B0-----:R-:W-:Y:S05]  /*15630*/  WARPSYNC.COLLECTIVE R15, `(.L_x_5063) ;  /* 0x000000000f087348 */ /* 0x001fea0003c00000 */
[----:B------:R1:W2:Y:S02]  /*15640*/  SHFL.IDX P6, R14, R13, R12, R11 ;  /* 0x0000000c0d0e7389 */ /* 0x0002a400000c000b */
[----:B012---:R-:W-:Y:S01]  /*15650*/  ENDCOLLECTIVE ;  /* 0x000000000000791b */ /* 0x007fe20003800000 */
.L_x_5063:
[----:B------:R-:W-:Y:S05]  /*15660*/  BRA `(.L_x_5064) ;  /* 0xffffffcc00807947 */ /* 0x000fea000383ffff */
.L_x_5007:
[----:B------:R-:W-:Y:S01]  /*15670*/  MOV R13, R5 ;  /* 0x00000005000d7202 */ /* 0x000fe20000000f00 */
[----:B------:R-:W-:Y:S02]  /*15680*/  IMAD.MOV.U32 R12, RZ, RZ, RZ ;  /* 0x000000ffff0c7224 */ /* 0x000fe400078e00ff */
[----:B------:R-:W-:Y:S02]  /*15690*/  IMAD.MOV.U32 R11, RZ, RZ, 0x181f ;  /* 0x0000181fff0b7424 */ /* 0x000fe400078e00ff */
[----:B------:R-:W-:Y:S02]  /*156a0*/  IMAD.MOV.U32 R15, RZ, RZ, -0x1 ;  /* 0xffffffffff0f7424 */ /* 0x000fe400078e00ff */
[----:B------:R-:W-:-:S07]  /*156b0*/  VIADD R4, R36, UR43 ;  /* 0x0000002b24047c36 */ /* 0x000fce0008000000 */
[----:B-1---5:R-:W-:Y:S05]  /*156c0*/  WARPSYNC.COLLECTIVE R15, `(.L_x_5065) ;  /* 0x000000000f087348 */ /* 0x022fea0003c00000 */
[----:B------:R0:W2:Y:S02]  /*156d0*/  SHFL.IDX P6, R14, R13, R12, R11 ;  /* 0x0000000c0d0e7389 */ /* 0x0000a400000c000b */
[----:B012--5:R-:W-:Y:S01]  /*156e0*/  ENDCOLLECTIVE ;  /* 0x000000000000791b */ /* 0x027fe20003800000 */
.L_x_5065:
[C---:B------:R-:W-:Y:S01]  /*156f0*/  VIADD R6, R4.reuse, 0x10 ;  /* 0x0000001004067836 */ /* 0x040fe20000000000 */
[----:B------:R-:W-:Y:S02]  /*15700*/  ISETP.GE.AND P0, PT, R4, UR36, PT ;  /* 0x0000002404007c0c */ /* 0x000fe4000bf06270 */
[----:B------:R-:W-:Y:S01]  /*15710*/  MOV R13, R0 ;  /* 0x00000000000d7202 */ /* 0x000fe20000000f00 */
[----:B------:R-:W-:-:S10]  /*15720*/  IMAD.MOV.U32 R2, RZ, RZ, R14 ;  /* 0x000000ffff027224 */ /* 0x000fd400078e000e */
[----:B------:R-:W-:Y:S05]  /*15730*/  WARPSYNC.COLLECTIVE R15, `(.L_x_5066) ;  /* 0x000000000f087348 */ /* 0x000fea0003c00000 */
[----:B------:R0:W1:Y:S02]  /*15740*/  SHFL.IDX P6, R14, R13, R12, R11 ;  /* 0x0000000c0d0e7389 */ /* 0x00006400000c000b */
[----:B01----:R-:W-:Y:S01]  /*15750*/  ENDCOLLECTIVE ;  /* 0x000000000000791b */ /* 0x003fe20003800000 */
.L_x_5066:
[----:B------:R-:W-:Y:S01]  /*15760*/  MOV R13, R5 ;  /* 0x00000005000d7202 */ /* 0x000fe20000000f00 */
[----:B------:R-:W-:Y:S01]  /*15770*/  IMAD.MOV.U32 R12, RZ, RZ, 0x1 ;  /* 0x00000001ff0c7424 */ /* 0x000fe200078e00ff */
[----:B------:R-:W-:-:S05]  /*15780*/  @!P0 LEA R14, P1, R10, R14, 0x1 ;  /* 0x0000000e0a0e8211 */ /* 0x000fca00078208ff */
[----:B------:R-:W-:Y:S02]  /*15790*/  @!P0 IMAD.X R3, RZ, RZ, R2, P1 ;  /* 0x000000ffff038224 */ /* 0x000fe400008e0602 */
[----:B------:R-:W-:-:S07]  /*157a0*/  @!P0 IMAD.MOV.U32 R2, RZ, RZ, R14 ;  /* 0x000000ffff028224 */ /* 0x000fce00078e000e */
[----:B------:R-:W-:Y:S05]  /*157b0*/  WARPSYNC.COLLECTIVE R15, `(.L_x_5067) ;  /* 0x000000000f087348 */ /* 0x000fea0003c00000 */
[----:B------:R0:W1:Y:S02]  /*157c0*/  SHFL.IDX P6, R14, R13, R12, R11 ;  /* 0x0000000c0d0e7389 */ /* 0x00006400000c000b */
[----:B01----:R-:W-:Y:S01]  /*157d0*/  ENDCOLLECTIVE ;  /* 0x000000000000791b */ /* 0x003fe20003800000 */
.L_x_5067:
[----:B------:R-:W-:Y:S01]  /*157e0*/  @!PT LDS RZ, [RZ] ;  /* 0x00000000fffff984 */ /* 0x000fe20000000800 */
[----:B------:R-:W-:Y:S01]  /*157f0*/  @!PT LDS RZ, [RZ] ;  /* 0x00000000fffff984 */ /* 0x000fe20000000800 */
[----:B------:R-:W-:Y:S01]  /*15800*/  @!PT LDS RZ, [RZ] ;  /* 0x00000000fffff984 */ /* 0x000fe20000000800 */
[----:B------:R0:W-:Y:S01]  /*15810*/  @!P0 LDGSTS.E.BYPASS.LTC128B.128 [R8+0x20400], desc[UR52][R2.64], !P5 ;  /* 0x2040000002088fae */ /* 0x0001e2000e901d74 */
[----:B------:R-:W-:Y:S01]  /*15820*/  ISETP.GE.AND P0, PT, R6, UR36, PT ;  /* 0x0000002406007c0c */ /* 0x000fe2000bf06270 */
[----:B------:R-:W-:Y:S02]  /*15830*/  VIADD R6, R4, 0x20 ;  /* 0x0000002004067836 */ /* 0x000fe40000000000 */
[----:B------:R-:W-:Y:S02]  /*15840*/  IMAD.MOV.U32 R13, RZ, RZ, R0 ;  /* 0x000000ffff0d7224 */ /* 0x000fe400078e0000 */
[----:B0-----:R-:W-:-:S08]  /*15850*/  IMAD.MOV.U32 R2, RZ, RZ, R14 ;  /* 0x000000ffff027224 */ /* 0x001fd000078e000e */
[----:B------:R-:W-:Y:S05]  /*15860*/  WARPSYNC.COLLECTIVE R15, `(.L_x_5068) ;  /* 0x000000000f087348 */ /* 0x000fea0003c00000 */
[----:B------:R0:W1:Y:S02]  /*15870*/  SHFL.IDX P6, R14, R13, R12, R11 ;  /* 0x0000000c0d0e7389 */ /* 0x00006400000c000b */
[----:B01----:R-:W-:Y:S01]  /*15880*/  ENDCOLLECTIVE ;  /* 0x000000000000791b */ /* 0x003fe20003800000 */
.L_x_5068:
        /* <DEDUP_REMOVED lines=8> */
.L_x_5069:
[----:B------:R-:W-:Y:S01]  /*15910*/  @!PT LDS RZ, [RZ] ;  /* 0x00000000fffff984 */ /* 0x000fe20000000800 */
[----:B------:R-:W-:Y:S01]  /*15920*/  @!PT LDS RZ, [RZ] ;  /* 0x00000000fffff984 */ /* 0x000fe20000000800 */
[----:B------:R-:W-:Y:S01]  /*15930*/  @!PT LDS RZ, [RZ] ;  /* 0x00000000fffff984 */ /* 0x000fe20000000800 */
[----:B------:R0:W-:Y:S01]  /*15940*/  @!P0 LDGSTS.E.BYPASS.LTC128B.128 [R8+0x20c00], desc[UR52][R2.64], !P5 ;  /* 0x20c0000002088fae */ /* 0x0001e2000e901d74 */
[----:B------:R-:W-:Y:S02]  /*15950*/  ISETP.GE.AND P0, PT, R6, UR36, PT ;  /* 0x0000002406007c0c */ /* 0x000fe4000bf06270 */
[----:B------:R-:W-:Y:S01]  /*15960*/  MOV R13, R0 ;  /* 0x00000000000d7202 */ /* 0x000fe20000000f00 */
[----:B0-----:R-:W-:-:S10]  /*15970*/  IMAD.MOV.U32 R2, RZ, RZ, R14 ;  /* 0x000000ffff027224 */ /* 0x001fd400078e000e */
[----:B------:R-:W-:Y:S05]  /*15980*/  WARPSYNC.COLLECTIVE R15, `(.L_x_5070) ;  /* 0x000000000f087348 */ /* 0x000fea0003c00000 */
[----:B------:R0:W1:Y:S02]  /*15990*/  SHFL.IDX P6, R14, R13, R12, R11 ;  /* 0x0000000c0d0e7389 */ /* 0x00006400000c000b */
[----:B01----:R-:W-:Y:S01]  /*159a0*/  ENDCOLLECTIVE ;  /* 0x000000000000791b */ /* 0x003fe20003800000 */
.L_x_5070:
        /* <DEDUP_REMOVED lines=8> */
.L_x_5071:
        /* <DEDUP_REMOVED lines=9> */
.L_x_5072:
[----:B------:R-:W-:Y:S05]  /*15ac0*/  BRA `(.L_x_5073) ;  /* 0xffffffd000547947 */ /* 0x000fea000383ffff */
.L_x_5010:
[----:B0-----:R0:W2:Y:S02]  /*15ad0*/  SYNCS.PHASECHK.TRANS64.TRYWAIT P0, [R17+URZ+0x28c20], R0 ;  /* 0x028c2000110075a7 */ /* 0x0010a4000800017f */
[----:B--2---:R-:W-:Y:S05]  /*15ae0*/  @!P0 NANOSLEEP.SYNCS 0x989680 ;  /* 0x009896800000895d */ /* 0x004fea0003900000 */
[----:B------:R-:W2:Y:S02]  /*15af0*/  @!P0 SYNCS.PHASECHK.TRANS64 P0, [R17+URZ+0x28c20], R0 ;  /* 0x028c2000110085a7 */ /* 0x000ea4000800007f */
[----:B--2---:R-:W-:Y:S05]  /*15b00*/  @!P0 BRA `(.L_x_5010) ;  /* 0xfffffffc00f08947 */ /* 0x004fea000383ffff */
[----:B------:R-:W-:Y:S05]  /*15b10*/  BRA `(.L_x_5074) ;  /* 0xffffffd000b07947 */ /* 0x000fea000383ffff */
.L_x_5013:
[----:B0-----:R0:W2:Y:S02]  /*15b20*/  SYNCS.PHASECHK.TRANS64.TRYWAIT P0, [R25+URZ+0x28c60], R0 ;  /* 0x028c6000190075a7 */ /* 0x0010a4000800017f */
[----:B--2---:R-:W-:Y:S05]  /*15b30*/  @!P0 NANOSLEEP.SYNCS 0x989680 ;  /* 0x009896800000895d */ /* 0x004fea0003900000 */
[----:B------:R-:W2:Y:S02]  /*15b40*/  @!P0 SYNCS.PHASECHK.TRANS64 P0, [R25+URZ+0x28c60], R0 ;  /* 0x028c6000190085a7 */ /* 0x000ea4000800007f */
[----:B--2---:R-:W-:Y:S05]  /*15b50*/  @!P0 BRA `(.L_x_5013) ;  /* 0xfffffffc00f08947 */ /* 0x004fea000383ffff */
[----:B------:R-:W-:Y:S05]  /*15b60*/  BRA `(.L_x_5075) ;  /* 0xffffffd000c07947 */ /* 0x000fea000383ffff */
.L_x_5014:
[----:B------:R-:W-:Y:S01]  /*15b70*/  BSSY B0, `(.L_x_5076) ;  /* 0x0000008000007945 */ /* 0x000fe20003800000 */
[----:B------:R-:W-:Y:S01]  /*15b80*/  IMAD.MOV.U32 R13, RZ, RZ, R7 ;  /* 0x000000ffff0d7224 */ /* 0x000fe200078e0007 */
[----:B------:R-:W-:Y:S01]  /*15b90*/  MOV R15, 0xffffffff ;  /* 0xffffffff000f7802 */ /* 0x000fe20000000f00 */
[----:B------:R-:W-:Y:S02]  /*15ba0*/  IMAD.MOV.U32 R12, RZ, RZ, RZ ;  /* 0x000000ffff0c7224 */ /* 0x000fe400078e00ff */
[----:B------:R-:W-:-:S07]  /*15bb0*/  IMAD.MOV.U32 R11, RZ, RZ, 0x181f ;  /* 0x0000181fff0b7424 */ /* 0x000fce00078e00ff */
[----:B-1----:R-:W-:Y:S05]  /*15bc0*/  WARPSYNC.COLLECTIVE R15, `(.L_x_5077) ;  /* 0x000000000f087348 */ /* 0x002fea0003c00000 */
[----:B------:R0:W2:Y:S02]  /*15bd0*/  SHFL.IDX P6, R14, R13, R12, R11 ;  /* 0x0000000c0d0e7389 */ /* 0x0000a400000c000b */
[----:B012---:R-:W-:Y:S01]  /*15be0*/  ENDCOLLECTIVE ;  /* 0x000000000000791b */ /* 0x007fe20003800000 */
.L_x_5077:
[----:B------:R-:W-:Y:S05]  /*15bf0*/  BSYNC B0 ;  /* 0x0000000000007941 */ /* 0x000fea0003800000 */
.L_x_5076:
        /* <DEDUP_REMOVED lines=8> */
[C---:B------:R-:W-:Y:S01]  /*15c80*/  LOP3.LUT P3, RZ, R32.reuse, 0x8, RZ, 0xc0, !PT ;  /* 0x0000000820ff7812 */ /* 0x040fe2000786c0ff */
[----:B------:R-:W-:Y:S01]  /*15c90*/  IMAD.MOV.U32 R3, RZ, RZ, R14 ;  /* 0x000000ffff037224 */ /* 0x000fe200078e000e */
[----:B------:R-:W-:Y:S01]  /*15ca0*/  LOP3.LUT P2, RZ, R32, 0x10, RZ, 0xc0, !PT ;  /* 0x0000001020ff7812 */ /* 0x000fe2000784c0ff */
[----:B------:R-:W-:-:S12]  /*15cb0*/  IMAD R5, R5, 0x2, R17 ;  /* 0x0000000205057824 */ /* 0x000fd800078e0211 */
[----:B0-----:R-:W-:Y:S05]  /*15cc0*/  WARPSYNC.COLLECTIVE R15, `(.L_x_5078) ;  /* 0x000000000f087348 */ /* 0x001fea0003c00000 */
[----:B------:R1:W2:Y:S02]  /*15cd0*/  SHFL.IDX P6, R14, R13, R12, R11 ;  /* 0x0000000c0d0e7389 */ /* 0x0002a400000c000b */
[----:B012---:R-:W-:Y:S01]  /*15ce0*/  ENDCOLLECTIVE ;  /* 0x000000000000791b */ /* 0x007fe20003800000 */
.L_x_5078:
[----:B------:R-:W-:-:S04]  /*15cf0*/  LOP3.LUT R16, R16, 0xfffffdff, RZ, 0xc0, !PT ;  /* 0xfffffdff10107812 */ /* 0x000fc800078ec0ff */
[----:B------:R-:W-:Y:S02]  /*15d00*/  @P1 LOP3.LUT R16, R16, 0x200, RZ, 0xfc, !PT ;  /* 0x0000020010101812 */ /* 0x000fe400078efcff */
[----:B------:R-:W-:Y:S01]  /*15d10*/  MOV R13, R7 ;  /* 0x00000007000d7202 */ /* 0x000fe20000000f00 */
[----:B------:R-:W-:Y:S01]  /*15d20*/  IMAD.MOV.U32 R12, RZ, RZ, 0x1 ;  /* 0x00000001ff0c7424 */ /* 0x000fe200078e00ff */
[----:B------:R-:W-:-:S04]  /*15d30*/  SHF.L.U32 R8, R8, 0x3, RZ ;  /* 0x0000000308087819 */ /* 0x000fc800000006ff */
[----:B------:R-:W-:-:S05]  /*15d40*/  LOP3.LUT R8, R8, 0x38, RZ, 0xc0, !PT ;  /* 0x0000003808087812 */ /* 0x000fca00078ec0ff */
[----:B------:R-:W-:-:S05]  /*15d50*/  IMAD.SHL.U32 R0, R8, 0x2, RZ ;  /* 0x0000000208007824 */ /* 0x000fca00078e00ff */
[----:B------:R-:W-:-:S05]  /*15d60*/  IADD3 R2, P0, R14, R0, RZ ;  /* 0x000000000e027210 */ /* 0x000fca0007f1e0ff */
[----:B------:R-:W-:Y:S01]  /*15d70*/  IMAD.X R3, RZ, RZ, R3, P0 ;  /* 0x000000ffff037224 */ /* 0x000fe200000e0603 */
[----:B------:R-:W-:Y:S02]  /*15d80*/  ISETP.LT.OR P0, PT, R27, 0x1, !P1 ;  /* 0x000000011b00780c */ /* 0x000fe40004f01670 */
[----:B------:R-:W-:-:S11]  /*15d90*/  LOP3.LUT P1, RZ, R32, 0x20, RZ, 0xc0, !PT ;  /* 0x0000002020ff7812 */ /* 0x000fd6000782c0ff */
        /* <DEDUP_REMOVED lines=17> */
[----:B------:R-:W-:-:S04]  /*15eb0*/  ISETP.GT.AND P6, PT, R4, -0x1, PT ;  /* 0xffffffff0400780c */ /* 0x000fc80003fc4270 */
[----:B------:R-:W-:-:S13]  /*15ec0*/  ISETP.LT.OR P6, PT, R27, 0x1, P6 ;  /* 0x000000011b00780c */ /* 0x000fda00037c1670 */
[----:B------:R0:W-:Y:S02]  /*15ed0*/  LDGSTS.E.BYPASS.LTC128B.128 [R5+0xe400], desc[UR52][R2.64+0x380], !P6 ;  /* 0x0e40038002057fae */ /* 0x0001e4000f101d74 */
[----:B0-----:R-:W-:Y:S05]  /*15ee0*/  WARPSYNC.COLLECTIVE R15, `(.L_x_5079) ;  /* 0x000000000f087348 */ /* 0x001fea0003c00000 */
[----:B------:R1:W2:Y:S02]  /*15ef0*/  SHFL.IDX P6, R14, R13, R12, R11 ;  /* 0x0000000c0d0e7389 */ /* 0x0002a400000c000b */
[----:B012---:R-:W-:Y:S01]  /*15f00*/  ENDCOLLECTIVE ;  /* 0x000000000000791b */ /* 0x007fe20003800000 */
.L_x_5079:
[----:B------:R-:W-:Y:S02]  /*15f10*/  IMAD.MOV.U32 R13, RZ, RZ, R6 ;  /* 0x000000ffff0d7224 */ /* 0x000fe400078e0006 */
[----:B------:R-:W-:-:S07]  /*15f20*/  IMAD.MOV.U32 R3, RZ, RZ, R14 ;  /* 0x000000ffff037224 */ /* 0x000fce00078e000e */
[----:B------:R-:W-:Y:S05]  /*15f30*/  WARPSYNC.COLLECTIVE R15, `(.L_x_5080) ;  /* 0x000000000f087348 */ /* 0x000fea0003c00000 */
[----:B------:R0:W1:Y:S02]  /*15f40*/  SHFL.IDX P6, R14, R13, R12, R11 ;  /* 0x0000000c0d0e7389 */ /* 0x00006400000c000b */
[----:B01----:R-:W-:Y:S01]  /*15f50*/  ENDCOLLECTIVE ;  /* 0x000000000000791b */ /* 0x003fe20003800000 */
.L_x_5080:
[----:B------:R-:W-:Y:S01]  /*15f60*/  MOV R13, R7 ;  /* 0x00000007000d7202 */ /* 0x000fe20000000f00 */
[----:B------:R-:W-:Y:S01]  /*15f70*/  IMAD.MOV.U32 R12, RZ, RZ, 0x2 ;  /* 0x00000002ff0c7424 */ /* 0x000fe200078e00ff */
[----:B------:R-:W-:-:S05]  /*15f80*/  IADD3 R2, P6, R14, R0, RZ ;  /* 0x000000000e027210 */ /* 0x000fca0007fde0ff */
[----:B------:R-:W-:Y:S01]  /*15f90*/  IMAD.X R3, RZ, RZ, R3, P6 ;  /* 0x000000ffff037224 */ /* 0x000fe200030e0603 */
[----:B------:R-:W-:-:S04]  /*15fa0*/  LOP3.LUT P6, RZ, R16, 0x200, RZ, 0xc0, !PT ;  /* 0x0000020010ff7812 */ /* 0x000fc800078cc0ff */
[----:B------:R-:W-:-:S13]  /*15fb0*/  ISETP.LT.OR P6, PT, R27, 0x11, !P6 ;  /* 0x000000111b00780c */ /* 0x000fda00077c1670 */
        /* <DEDUP_REMOVED lines=22> */
.L_x_5081:
[----:B------:R-:W-:Y:S02]  /*16120*/  IMAD.MOV.U32 R13, RZ, RZ, R6 ;  /* 0x000000ffff0d7224 */ /* 0x000fe400078e0006 */
[----:B------:R-:W-:-:S07]  /*16130*/  IMAD.MOV.U32 R8, RZ, RZ, R14 ;  /* 0x000000ffff087224 */ /* 0x000fce00078e000e */
[----:B------:R-:W-:Y:S05]  /*16140*/  WARPSYNC.COLLECTIVE R15, `(.L_x_5082) ;  /* 0x000000000f087348 */ /* 0x000fea0003c00000 */
[----:B------:R0:W1:Y:S02]  /*16150*/  SHFL.IDX P6, R14, R13, R12, R11 ;  /* 0x0000000c0d0e7389 */ /* 0x00006400000c000b */
[----:B01----:R-:W-:Y:S01]  /*16160*/  ENDCOLLECTIVE ;  /* 0x000000000000791b */ /* 0x003fe20003800000 */
.L_x_5082:
        /* <DEDUP_REMOVED lines=28> */
.L_x_5083:
[----:B------:R-:W-:Y:S02]  /*16330*/  IMAD.MOV.U32 R13, RZ, RZ, R6 ;  /* 0x000000ffff0d7224 */ /* 0x000fe400078e0006 */
[----:B------:R-:W-:-:S07]  /*16340*/  IMAD.MOV.U32 R7, RZ, RZ, R14 ;  /* 0x000000ffff077224 */ /* 0x000fce00078e000e */
[----:B------:R-:W-:Y:S05]  /*16350*/  WARPSYNC.COLLECTIVE R15, `(.L_x_5084) ;  /* 0x000000000f087348 */ /* 0x000fea0003c00000 */
[----:B------:R0:W1:Y:S02]  /*16360*/  SHFL.IDX P6, R14, R13, R12, R11 ;  /* 0x0000000c0d0e7389 */ /* 0x00006400000c000b */
[----:B01----:R-:W-:Y:S01]  /*16370*/  ENDCOLLECTIVE ;  /* 0x000000000000791b */ /* 0x003fe20003800000 */
.L_x_5084:
[----:B------:R-:W-:Y:S05]  /*16380*/  BRA `(.L_x_5085) ;  /* 0xffffffd000687947 */ /* 0x000fea000383ffff */
.L_x_5020:
[----:B0-----:R0:W2:Y:S02]  /*16390*/  SYNCS.PHASECHK.TRANS64.TRYWAIT P0, [R8+URZ+0x28c40], R20 ;  /* 0x028c4014080075a7 */ /* 0x0010a4000800017f */
[----:B--2---:R-:W-:Y:S05]  /*163a0*/  @!P0 NANOSLEEP.SYNCS 0x989680 ;  /* 0x009896800000895d */ /* 0x004fea0003900000 */
[----:B------:R-:W2:Y:S02]  /*163b0*/  @!P0 SYNCS.PHASECHK.TRANS64 P0, [R8+URZ+0x28c40], R20 ;  /* 0x028c4014080085a7 */ /* 0x000ea4000800007f */
[----:B--2---:R-:W-:Y:S05]  /*163c0*/  @!P0 BRA `(.L_x_5020) ;  /* 0xfffffffc00f08947 */ /* 0x004fea000383ffff */
[----:B------:R-:W-:Y:S05]  /*163d0*/  BRA `(.L_x_5086) ;  /* 0xffffffd400bc7947 */ /* 0x000fea000383ffff */
.L_x_5021:
        /* <DEDUP_REMOVED lines=8> */
.L_x_5088:
[----:B------:R-:W-:Y:S05]  /*16460*/  BSYNC B1 ;  /* 0x0000000000017941 */ /* 0x000fea0003800000 */
.L_x_5087:
        /* <DEDUP_REMOVED lines=9> */
.L_x_5089:
[----:B------:R-:W-:Y:S01]  /*16500*/  MOV R13, R27 ;  /* 0x0000001b000d7202 */ /* 0x000fe20000000f00 */
[----:B------:R-:W-:Y:S01]  /*16510*/  IMAD.MOV.U32 R12, RZ, RZ, 0x1 ;  /* 0x00000001ff0c7424 */ /* 0x000fe200078e00ff */
[----:B------:R-:W-:-:S13]  /*16520*/  IADD3 R2, P0, R14, R0, RZ ;  /* 0x000000000e027210 */ /* 0x000fda0007f1e0ff */
[----:B------:R-:W-:Y:S05]  /*16530*/  WARPSYNC.COLLECTIVE R15, `(.L_x_5090) ;  /* 0x000000000f087348 */ /* 0x000fea0003c00000 */
[----:B------:R0:W1:Y:S02]  /*16540*/  SHFL.IDX P6, R14, R13, R12, R11 ;  /* 0x0000000c0d0e7389 */ /* 0x00006400000c000b */
[----:B01----:R-:W-:Y:S01]  /*16550*/  ENDCOLLECTIVE ;  /* 0x000000000000791b */ /* 0x003fe20003800000 */
.L_x_5090:
        /* <DEDUP_REMOVED lines=10> */
.L_x_5091:
[----:B------:R-:W-:Y:S01]  /*16600*/  MOV R13, R27 ;  /* 0x0000001b000d7202 */ /* 0x000fe20000000f00 */
[----:B------:R-:W-:Y:S01]  /*16610*/  IMAD.MOV.U32 R12, RZ, RZ, 0x2 ;  /* 0x00000002ff0c7424 */ /* 0x000fe200078e00ff */
[----:B------:R-:W-:-:S13]  /*16620*/  IADD3 R2, P0, R14, R0, RZ ;  /* 0x000000000e027210 */ /* 0x000fda0007f1e0ff */
[----:B------:R-:W-:Y:S05]  /*16630*/  WARPSYNC.COLLECTIVE R15, `(.L_x_5092) ;  /* 0x000000000f087348 */ /* 0x000fea0003c00000 */
[----:B------:R0:W1:Y:S02]  /*16640*/  SHFL.IDX P6, R14, R13, R12, R11 ;  /* 0x0000000c0d0e7389 */ /* 0x00006400000c000b */
[----:B01----:R-:W-:Y:S01]  /*16650*/  ENDCOLLECTIVE ;  /* 0x000000000000791b */ /* 0x003fe20003800000 */
.L_x_5092:
        /* <DEDUP_REMOVED lines=10> */
.L_x_5093:
[----:B------:R-:W-:Y:S01]  /*16700*/  MOV R13, R27 ;  /* 0x0000001b000d7202 */ /* 0x000fe20000000f00 */
[----:B------:R-:W-:Y:S01]  /*16710*/  IMAD.MOV.U32 R12, RZ, RZ, 0x3 ;  /* 0x00000003ff0c7424 */ /* 0x000fe200078e00ff */
[----:B------:R-:W-:-:S13]  /*16720*/  IADD3 R2, P0, R14, R0, RZ ;  /* 0x000000000e027210 */ /* 0x000fda0007f1e0ff */
[----:B------:R-:W-:Y:S05]  /*16730*/  WARPSYNC.COLLECTIVE R15, `(.L_x_5094) ;  /* 0x000000000f087348 */ /* 0x000fea0003c00000 */
[----:B------:R0:W1:Y:S02]  /*16740*/  SHFL.IDX P6, R14, R13, R12, R11 ;  /* 0x0000000c0d0e7389 */ /* 0x00006400000c000b */
[----:B01----:R-:W-:Y:S01]  /*16750*/  ENDCOLLECTIVE ;  /* 0x000000000000791b */ /* 0x003fe20003800000 */
.L_x_5094:
        /* <DEDUP_REMOVED lines=10> */
.L_x_5095:
[----:B------:R-:W-:Y:S05]  /*16800*/  BRA `(.L_x_5096) ;  /* 0xffffffd400587947 */ /* 0x000fea000383ffff */
.L_x_5026:
[----:B--2---:R2:W3:Y:S02]  /*16810*/  SYNCS.PHASECHK.TRANS64.TRYWAIT P0, [R8+URZ+0x28c60], R20 ;  /* 0x028c6014080075a7 */ /* 0x0044e4000800017f */
[----:B---3--:R-:W-:Y:S05]  /*16820*/  @!P0 NANOSLEEP.SYNCS 0x989680 ;  /* 0x009896800000895d */ /* 0x008fea0003900000 */
[----:B------:R-:W3:Y:S02]  /*16830*/  @!P0 SYNCS.PHASECHK.TRANS64 P0, [R8+URZ+0x28c60], R20 ;  /* 0x028c6014080085a7 */ /* 0x000ee4000800007f */
[----:B---3--:R-:W-:Y:S05]  /*16840*/  @!P0 BRA `(.L_x_5026) ;  /* 0xfffffffc00f08947 */ /* 0x008fea000383ffff */
[----:B------:R-:W-:Y:S05]  /*16850*/  BRA `(.L_x_5097) ;  /* 0xffffffd400a87947 */ /* 0x000fea000383ffff */
.L_x_5027:
[----:B------:R-:W-:Y:S01]  /*16860*/  BSSY B1, `(.L_x_5098) ;  /* 0x0000008000017945 */ /* 0x000fe20003800000 */
[----:B------:R-:W-:Y:S01]  /*16870*/  IMAD.MOV.U32 R13, RZ, RZ, R20 ;  /* 0x000000ffff0d7224 */ /* 0x000fe200078e0014 */
[----:B------:R-:W-:Y:S01]  /*16880*/  MOV R12, RZ ;  /* 0x000000ff000c7202 */ /* 0x000fe20000000f00 */
[----:B------:R-:W-:Y:S02]  /*16890*/  IMAD.MOV.U32 R11, RZ, RZ, 0x181f ;  /* 0x0000181fff0b7424 */ /* 0x000fe400078e00ff */
[----:B------:R-:W-:-:S07]  /*168a0*/  IMAD.MOV.U32 R15, RZ, RZ, -0x1 ;  /* 0xffffffffff0f7424 */ /* 0x000fce00078e00ff */
[----:B-1----:R-:W-:Y:S05]  /*168b0*/  WARPSYNC.COLLECTIVE R15, `(.L_x_5099) ;  /* 0x000000000f087348 */ /* 0x002fea0003c00000 */
[----:B------:R0:W2:Y:S02]  /*168c0*/  SHFL.IDX P6, R14, R13, R12, R11 ;  /* 0x0000000c0d0e7389 */ /* 0x0000a400000c000b */
[----:B012---:R-:W-:Y:S01]  /*168d0*/  ENDCOLLECTIVE ;  /* 0x000000000000791b */ /* 0x007fe20003800000 */
.L_x_5099:
[----:B------:R-:W-:Y:S05]  /*168e0*/  BSYNC B1 ;  /* 0x0000000000017941 */ /* 0x000fea0003800000 */
.L_x_5098:
[----:B------:R-:W-:Y:S01]  /*168f0*/  IMAD.MOV.U32 R13, RZ, RZ, R10 ;  /* 0x000000ffff0d7224 */ /* 0x000fe200078e000a */
[----:B------:R-:W-:Y:S01]  /*16900*/  MOV R12, RZ ;  /* 0x000000ff000c7202 */ /* 0x000fe20000000f00 */
[----:B------:R-:W-:Y:S01]  /*16910*/  IMAD.MOV.U32 R11, RZ, RZ, 0x181f ;  /* 0x0000181fff0b7424 */ /* 0x000fe200078e00ff */
[C---:B------:R-:W-:Y:S01]  /*16920*/  LOP3.LUT P2, RZ, R16.reuse, 0x40, RZ, 0xc0, !PT ;  /* 0x0000004010ff7812 */ /* 0x040fe2000784c0ff */
[----:B------:R-:W-:Y:S01]  /*16930*/  IMAD.MOV.U32 R15, RZ, RZ, -0x1 ;  /* 0xffffffffff0f7424 */ /* 0x000fe200078e00ff */
[----:B------:R-:W-:Y:S01]  /*16940*/  LOP3.LUT P1, RZ, R16, 0x20, RZ, 0xc0, !PT ;  /* 0x0000002010ff7812 */ /* 0x000fe2000782c0ff */
[----:B------:R-:W-:Y:S01]  /*16950*/  IMAD.MOV.U32 R3, RZ, RZ, R14 ;  /* 0x000000ffff037224 */ /* 0x000fe200078e000e */
[----:B------:R-:W-:Y:S01]  /*16960*/  P2R R4, PR, RZ, 0x8 ;  /* 0x00000008ff047803 */ /* 0x000fe20000000000 */
[----:B------:R-:W-:-:S10]  /*16970*/  IMAD R21, R21, 0x2, R17 ;  /* 0x0000000215157824 */ /* 0x000fd400078e0211 */
[----:B------:R-:W-:Y:S05]  /*16980*/  WARPSYNC.COLLECTIVE R15, `(.L_x_5100) ;  /* 0x000000000f087348 */ /* 0x000fea0003c00000 */
[----:B------:R0:W1:Y:S02]  /*16990*/  SHFL.IDX P6, R14, R13, R12, R11 ;  /* 0x0000000c0d0e7389 */ /* 0x00006400000c000b */
[----:B01----:R-:W-:Y:S01]  /*169a0*/  ENDCOLLECTIVE ;  /* 0x000000000000791b */ /* 0x003fe20003800000 */
.L_x_5100:
[----:B------:R-:W-:-:S04]  /*169b0*/  LOP3.LUT P3, RZ, R16, 0x10, RZ, 0xc0, !PT ;  /* 0x0000001010ff7812 */ /* 0x000fc8000786c0ff */
        /* <DEDUP_REMOVED lines=14> */
.L_x_5101:
        /* <DEDUP_REMOVED lines=17> */
.L_x_5102:
        /* <DEDUP_REMOVED lines=17> */
.L_x_5103:
        /* <DEDUP_REMOVED lines=14> */
.L_x_5104:
[----:B------:R-:W-:Y:S02]  /*16da0*/  IMAD.MOV.U32 R13, RZ, RZ, R20 ;  /* 0x000000ffff0d7224 */ /* 0x000fe400078e0014 */
[----:B------:R-:W-:Y:S02]  /*16db0*/  IMAD.MOV.U32 R12, RZ, RZ, 0x3 ;  /* 0x00000003ff0c7424 */ /* 0x000fe400078e00ff */
[----:B------:R-:W-:Y:S01]  /*16dc0*/  IMAD.MOV.U32 R2, RZ, RZ, R14 ;  /* 0x000000ffff027224 */ /* 0x000fe200078e000e */
[----:B------:R-:W-:-:S04]  /*16dd0*/  LOP3.LUT P6, RZ, R16, 0x20, RZ, 0xc0, !PT ;  /* 0x0000002010ff7812 */ /* 0x000fc800078cc0ff */
[----:B------:R-:W-:-:S04]  /*16de0*/  IADD3 R2, P2, R2, R0, RZ ;  /* 0x0000000002027210 */ /* 0x000fc80007f5e0ff */
        /* <DEDUP_REMOVED lines=12> */
.L_x_5105:
[----:B------:R-:W-:Y:S01]  /*16eb0*/  @!PT LDS RZ, [RZ] ;  /* 0x00000000fffff984 */ /* 0x000fe20000000800 */
[----:B------:R-:W-:Y:S01]  /*16ec0*/  @!PT LDS RZ, [RZ] ;  /* 0x00000000fffff984 */ /* 0x000fe20000000800 */
[----:B------:R-:W-:Y:S01]  /*16ed0*/  @!PT LDS RZ, [RZ] ;  /* 0x00000000fffff984 */ /* 0x000fe20000000800 */
[----:B------:R0:W-:Y:S01]  /*16ee0*/  LDGSTS.E.BYPASS.LTC128B.128 [R21+0x7400], desc[UR52][R2.64+0x180], !P3 ;  /* 0x0740018002157fae */ /* 0x0001e2000d901d74 */
[----:B------:R-:W-:-:S03]  /*16ef0*/  ISETP.NE.AND P3, PT, R4, RZ, PT ;  /* 0x000000ff0400720c */ /* 0x000fc60003f65270 */
        /* <DEDUP_REMOVED lines=9> */
.L_x_5106:
[----:B------:R-:W-:Y:S05]  /*16f90*/  BRA `(.L_x_5107) ;  /* 0xffffffd4000c7947 */ /* 0x000fea000383ffff */
.L_x_5035:
[----:B------:R-:W-:Y:S01]  /*16fa0*/  BSSY B0, `(.L_x_5108) ;  /* 0x0000008000007945 */ /* 0x000fe20003800000 */
[----:B------:R-:W-:Y:S01]  /*16fb0*/  MOV R13, R33 ;  /* 0x00000021000d7202 */ /* 0x000fe20000000f00 */
[----:B------:R-:W-:Y:S02]  /*16fc0*/  IMAD.MOV.U32 R12, RZ, RZ, RZ ;  /* 0x000000ffff0c7224 */ /* 0x000fe400078e00ff */
[----:B------:R-:W-:Y:S02]  /*16fd0*/  IMAD.MOV.U32 R11, RZ, RZ, 0x1f ;  /* 0x0000001fff0b7424 */ /* 0x000fe400078e00ff */
[----:B------:R-:W-:-:S07]  /*16fe0*/  IMAD.MOV.U32 R15, RZ, RZ, -0x1 ;  /* 0xffffffffff0f7424 */ /* 0x000fce00078e00ff */
[----:B01---5:R-:W-:Y:S05]  /*16ff0*/  WARPSYNC.COLLECTIVE R15, `(.L_x_5109) ;  /* 0x000000000f087348 */ /* 0x023fea0003c00000 */
[----:B------:R2:W3:Y:S02]  /*17000*/  SHFL.IDX P6, R14, R13, R12, R11 ;  /* 0x0000000c0d0e7389 */ /* 0x0004e400000c000b */
[----:B0123-5:R-:W-:Y:S01]  /*17010*/  ENDCOLLECTIVE ;  /* 0x000000000000791b */ /* 0x02ffe20003800000 */
.L_x_5109:
[----:B------:R-:W-:Y:S05]  /*17020*/  BSYNC B0 ;  /* 0x0000000000007941 */ /* 0x000fea0003800000 */
.L_x_5108:
[----:B------:R-:W-:Y:S05]  /*17030*/  BRA `(.L_x_5110) ;  /* 0xffffffd800107947 */ /* 0x000fea000383ffff */
.L_x_5038:
[----:B---3--:R3:W4:Y:S02]  /*17040*/  SYNCS.PHASECHK.TRANS64.TRYWAIT P0, [R7+URZ+0x28c20], R0 ;  /* 0x028c2000070075a7 */ /* 0x008724000800017f */
[----:B----4-:R-:W-:Y:S05]  /*17050*/  @!P0 NANOSLEEP.SYNCS 0x989680 ;  /* 0x009896800000895d */ /* 0x010fea0003900000 */
[----:B------:R-:W4:Y:S02]  /*17060*/  @!P0 SYNCS.PHASECHK.TRANS64 P0, [R7+URZ+0x28c20], R0 ;  /* 0x028c2000070085a7 */ /* 0x000f24000800007f */
[----:B----4-:R-:W-:Y:S05]  /*17070*/  @!P0 BRA `(.L_x_5038) ;  /* 0xfffffffc00f08947 */ /* 0x010fea000383ffff */
[----:B------:R-:W-:Y:S05]  /*17080*/  BRA `(.L_x_5111) ;  /* 0xffffffd800587947 */ /* 0x000fea000383ffff */
.L_x_5039:
[----:B------:R-:W4:Y:S01]  /*17090*/  S2R R2, SR_TID.X ;  /* 0x0000000000027919 */ /* 0x000f220000002100 */
[----:B------:R-:W-:Y:S01]  /*170a0*/  BSSY B0, `(.L_x_5112) ;  /* 0x000000a000007945 */ /* 0x000fe20003800000 */
[----:B------:R-:W-:Y:S01]  /*170b0*/  MOV R12, RZ ;  /* 0x000000ff000c7202 */ /* 0x000fe20000000f00 */
[----:B------:R-:W-:Y:S02]  /*170c0*/  IMAD.MOV.U32 R11, RZ, RZ, 0x1f ;  /* 0x0000001fff0b7424 */ /* 0x000fe400078e00ff */
[----:B------:R-:W-:Y:S01]  /*170d0*/  IMAD.MOV.U32 R15, RZ, RZ, -0x1 ;  /* 0xffffffffff0f7424 */ /* 0x000fe200078e00ff */
[----:B----4-:R-:W-:-:S04]  /*170e0*/  SHF.R.U32.HI R2, RZ, 0x5, R2 ;  /* 0x00000005ff027819 */ /* 0x010fc80000011602 */
[----:B------:R-:W-:-:S05]  /*170f0*/  LOP3.LUT R2, R2, 0x3, RZ, 0xc0, !PT ;  /* 0x0000000302027812 */ /* 0x000fca00078ec0ff */
[----:B------:R-:W-:-:S07]  /*17100*/  IMAD.MOV.U32 R13, RZ, RZ, R2 ;  /* 0x000000ffff0d7224 */ /* 0x000fce00078e0002 */
[----:B0123-5:R-:W-:Y:S05]  /*17110*/  WARPSYNC.COLLECTIVE R15, `(.L_x_5113) ;  /* 0x000000000f087348 */ /* 0x02ffea0003c00000 */
[----:B------:R4:W0:Y:S02]  /*17120*/  SHFL.IDX P6, R14, R13, R12, R11 ;  /* 0x0000000c0d0e7389 */ /* 0x00082400000c000b */
[----:B012345:R-:W-:Y:S01]  /*17130*/  ENDCOLLECTIVE ;  /* 0x000000000000791b */ /* 0x03ffe20003800000 */
.L_x_5113:
[----:B------:R-:W-:Y:S05]  /*17140*/  BSYNC B0 ;  /* 0x0000000000007941 */ /* 0x000fea0003800000 */
.L_x_5112:
[----:B------:R-:W-:Y:S05]  /*17150*/  BRA `(.L_x_5114) ;  /* 0xffffffd800407947 */ /* 0x000fea000383ffff */
.L_x_5042:
[----:B------:R-:W-:Y:S01]  /*17160*/  BSSY B1, `(.L_x_5115) ;  /* 0x0000006000017945 */ /* 0x000fe20003800000 */
[----:B------:R-:W-:-:S07]  /*17170*/  IMAD.MOV.U32 R15, RZ, RZ, -0x1 ;  /* 0xffffffffff0f7424 */ /* 0x000fce00078e00ff */
[----:B0123-5:R-:W-:Y:S05]  /*17180*/  WARPSYNC.COLLECTIVE R15, `(.L_x_5116) ;  /* 0x000000000f0c7348 */ /* 0x02ffea0003c00000 */
[----:B------:R-:W-:Y:S02]  /*17190*/  ELECT P6, UR62, PT ;  /* 0x00000000003e782f */ /* 0x000fe400038c0000 */
[----:B------:R-:W-:Y:S01]  /*171a0*/  MOV R14, UR62 ;  /* 0x0000003e000e7c02 */ /* 0x000fe20008000f00 */
[----:B0123-5:R-:W-:Y:S10]  /*171b0*/  ENDCOLLECTIVE ;  /* 0x000000000000791b */ /* 0x02fff40003800000 */
.L_x_5116:
[----:B------:R-:W-:Y:S05]  /*171c0*/  BSYNC B1 ;  /* 0x0000000000017941 */ /* 0x000fea0003800000 */
.L_x_5115:
[----:B------:R-:W-:Y:S05]  /*171d0*/  BRA `(.L_x_5117) ;  /* 0xffffffd800387947 */ /* 0x000fea000383ffff */
.L_x_5044:
[----:B---3--:R3:W4:Y:S02]  /*171e0*/  SYNCS.PHASECHK.TRANS64.TRYWAIT P1, [R5+URZ+0x28c40], R0 ;  /* 0x028c4000050075a7 */ /* 0x008724000802017f */
[----:B----4-:R-:W-:Y:S05]  /*171f0*/  @!P1 NANOSLEEP.SYNCS 0x989680 ;  /* 0x009896800000995d */ /* 0x010fea0003900000 */
[----:B------:R-:W4:Y:S02]  /*17200*/  @!P1 SYNCS.PHASECHK.TRANS64 P1, [R5+URZ+0x28c40], R0 ;  /* 0x028c4000050095a7 */ /* 0x000f24000802007f */
[----:B----4-:R-:W-:Y:S05]  /*17210*/  @!P1 BRA `(.L_x_5044) ;  /* 0xfffffffc00f09947 */ /* 0x010fea000383ffff */
[----:B------:R-:W-:Y:S05]  /*17220*/  BRA `(.L_x_5118) ;  /* 0xffffffd800587947 */ /* 0x000fea000383ffff */
.L_x_5046:
[----:B----4-:R4:W0:Y:S02]  /*17230*/  SYNCS.PHASECHK.TRANS64.TRYWAIT P1, [R3+URZ+0x28c40], R2 ;  /* 0x028c4002030075a7 */ /* 0x010824000802017f */
[----:B0-----:R-:W-:Y:S05]  /*17240*/  @!P1 NANOSLEEP.SYNCS 0x989680 ;  /* 0x009896800000995d */ /* 0x001fea0003900000 */
[----:B------:R-:W0:Y:S02]  /*17250*/  @!P1 SYNCS.PHASECHK.TRANS64 P1, [R3+URZ+0x28c40], R2 ;  /* 0x028c4002030095a7 */ /* 0x000e24000802007f */
[----:B0-----:R-:W-:Y:S05]  /*17260*/  @!P1 BRA `(.L_x_5046) ;  /* 0xfffffffc00f09947 */ /* 0x001fea000383ffff */
[----:B------:R-:W-:Y:S05]  /*17270*/  BRA `(.L_x_5119) ;  /* 0xffffffd800647947 */ /* 0x000fea000383ffff */
.L_x_5048:
[----:B------:R0:W0:Y:S02]  /*17280*/  SYNCS.PHASECHK.TRANS64.TRYWAIT P1, [R5+URZ+0x28c60], R0 ;  /* 0x028c6000050075a7 */ /* 0x000024000802017f */
[----:B0-----:R-:W-:Y:S05]  /*17290*/  @!P1 NANOSLEEP.SYNCS 0x989680 ;  /* 0x009896800000995d */ /* 0x001fea0003900000 */
[----:B------:R-:W0:Y:S02]  /*172a0*/  @!P1 SYNCS.PHASECHK.TRANS64 P1, [R5+URZ+0x28c60], R0 ;  /* 0x028c6000050095a7 */ /* 0x000e24000802007f */
[----:B0-----:R-:W-:Y:S05]  /*172b0*/  @!P1 BRA `(.L_x_5048) ;  /* 0xfffffffc00f09947 */ /* 0x001fea000383ffff */
[----:B------:R-:W-:Y:S05]  /*172c0*/  BRA `(.L_x_5120) ;  /* 0xffffffd800607947 */ /* 0x000fea000383ffff */
.L_x_5121:
        /* <DEDUP_REMOVED lines=11> */
.L_x_15648:


//--------------------- .text._ZN7cutlass13device_kernelIN5flash11enable_sm90INS1_16FlashAttnFwdSm90INS1_25CollectiveMainloopFwdSm90ILi2EN4cute5tupleIJNS5_1CILi1EEES8_S8_EEENS6_IJNS7_ILi64EEESA_SA_EEELi512ENS_10bfloat16_tEfNS_4arch4Sm90ELb0ELb1ELb1ELb0ELb1ELb0ELb1ELb0ELb0ELb1ELb0ELb0EEENS1_21CollectiveEpilogueFwdINS6_IJSA_NS7_ILi512EEESA_EEES9_SC_SE_Li256ELb0ELb1ELb0ELb0EEENS1_30DynamicPersistentTileSchedulerILi256ELi128ELb0ELb1ELb1EEEEEEEEEvNT_6ParamsE --------------------------
	.section	.text._ZN7cutlass13device_kernelIN5flash11enable_sm90INS1_16FlashAttnFwdSm90INS1_25CollectiveMainloopFwdSm90ILi2EN4cute5tupleIJNS5_1CILi1EEES8_S8_EEENS6_IJNS7_ILi64EEESA_SA_EEELi512ENS_10bfloat16_tEfNS_4arch4Sm90ELb0ELb1ELb1ELb0ELb1ELb0ELb1ELb0ELb0ELb1ELb0ELb0EEENS1_21CollectiveEpilogueFwdINS6_IJSA_NS7_ILi512EEESA_EEES9_SC_SE_Li256ELb0ELb1ELb0ELb0EEENS1_30DynamicPersistentTileSchedulerILi256ELi128ELb0ELb1ELb1EEEEEEEEEvNT_6ParamsE,"ax",@progbits
	.align	128
.text._ZN7cutlass13device_kernelIN5flash11enable_sm90INS1_16FlashAttnFwdSm90INS1_25CollectiveMainloopFwdSm90ILi2EN4cute5tupleIJNS5_1CILi1EEES8_S8_EEENS6_IJNS7_ILi64EEESA_SA_EEELi512ENS_10bfloat16_tEfNS_4arch4Sm90ELb0ELb1ELb1ELb0ELb1ELb0ELb1ELb0ELb0ELb1ELb0ELb0EEENS1_21CollectiveEpilogueFwdINS6_IJSA_NS7_ILi512EEESA_EEES9_SC_SE_Li256ELb0ELb1ELb0ELb0EEENS1_30DynamicPersistentTileSchedulerILi256ELi128ELb0ELb1ELb1EEEEEEEEEvNT_6ParamsE:
        .type           _ZN7cutlass13device_kernelIN5flash11enable_sm90INS1_16FlashAttnFwdSm90INS1_25CollectiveMainloopFwdSm90ILi2EN4cute5tupleIJNS5_1CILi1EEES8_S8_EEENS6_IJNS7_ILi64EEESA_SA_EEELi512ENS_10bfloat16_tEfNS_4arch4Sm90ELb0ELb1ELb1ELb0ELb1ELb0ELb1ELb0ELb0ELb1ELb0ELb0EEENS1_21CollectiveEpilogueFwdINS6_IJSA_NS7_ILi512EEESA_EEES9_SC_SE_Li256ELb0ELb1ELb0ELb0EEENS1_30DynamicPersistentTileSchedulerILi256ELi128ELb0ELb1ELb1EEEEEEEEEvNT_6ParamsE,@function
        .size           _ZN7cutlass13device_kernelIN5flash11enable_sm90INS1_16FlashAttnFwdSm90INS1_25CollectiveMainloopFwdSm90ILi2EN4cute5tupleIJNS5_1CILi1EEES8_S8_EEENS6_IJNS7_ILi64EEESA_SA_EEELi512ENS_10bfloat16_tEfNS_4arch4Sm90ELb0ELb1ELb1ELb0ELb1ELb0ELb1ELb0ELb0ELb1ELb0ELb0EEENS1_21CollectiveEpilogueFwdINS6_IJSA_NS7_ILi512EEESA_EEES9_SC_SE_Li256ELb0ELb1ELb0ELb0EEENS1_30DynamicPersistentTileSchedulerILi256ELi128ELb0ELb1ELb1EEEEEEEEEvNT_6ParamsE,(.L_x_15649 - _ZN7cutlass13device_kernelIN5flash11enable_sm90INS1_16FlashAttnFwdSm90INS1_25CollectiveMainloopFwdSm90ILi2EN4cute5tupleIJNS5_1CILi1EEES8_S8_EEENS6_IJNS7_ILi64EEESA_SA_EEELi512ENS_10bfloat16_tEfNS_4arch4Sm90ELb0ELb1ELb1ELb0ELb1ELb0ELb1ELb0ELb0ELb1ELb0ELb0EEENS1_21CollectiveEpilogueFwdINS6_IJSA_NS7_ILi512EEESA_EEES9_SC_SE_Li256ELb0ELb1ELb0ELb0EEENS1_30DynamicPersistentTileSchedulerILi256ELi128ELb0ELb1ELb1EEEEEEEEEvNT_6ParamsE)
        .other          _ZN7cutlass13device_kernelIN5flash11enable_sm90INS1_16FlashAttnFwdSm90INS1_25CollectiveMainloopFwdSm90ILi2EN4cute5tupleIJNS5_1CILi1EEES8_S8_EEENS6_IJNS7_ILi64EEESA_SA_EEELi512ENS_10bfloat16_tEfNS_4arch4Sm90ELb0ELb1ELb1ELb0ELb1ELb0ELb1ELb0ELb0ELb1ELb0ELb0EEENS1_21CollectiveEpilogueFwdINS6_IJSA_NS7_ILi512EEESA_EEES9_SC_SE_Li256ELb0ELb1ELb0ELb0EEENS1_30DynamicPersistentTileSchedulerILi256ELi128ELb0ELb1ELb1EEEEEEEEEvNT_6ParamsE,@"STO_CUDA_ENTRY STV_DEFAULT"
_ZN7cutlass13device_kernelIN5flash11enable_sm90INS1_16FlashAttnFwdSm90INS1_25CollectiveMainloopFwdSm90ILi2EN4cute5tupleIJNS5_1CILi1EEES8_S8_EEENS6_IJNS7_ILi64EEESA_SA_EEELi512ENS_10bfloat16_tEfNS_4arch4Sm90ELb0ELb1ELb1ELb0ELb1ELb0ELb1ELb0ELb0ELb1ELb0ELb0EEENS1_21CollectiveEpilogueFwdINS6_IJSA_NS7_ILi512EEESA_EEES9_SC_SE_Li256ELb0ELb1ELb0ELb0EEENS1_30DynamicPersistentTileSchedulerILi256ELi128ELb0ELb1ELb1EEEEEEEEEvNT_6ParamsE:
        /* <DEDUP_REMOVED lines=43> */
.L_x_5122:
        /* <DEDUP_REMOVED lines=22> */
.L_x_5123:
        /* <DEDUP_REMOVED lines=18> */
.L_x_5124:
        /* <DEDUP_REMOVED lines=22> */
.L_x_5125:
[----:B------:R-:W5:Y:S01]  /*0690*/  SHFL.IDX PT, R2, R0, RZ, 0x1f ;  /* 0x00001fff00027589 */ /* 0x000f6200000e0000 */
[----:B0-----:R-:W-:Y:S01]  /*06a0*/  R2UR UR4, R3 ;  /* 0x00000000030472ca */ /* 0x001fe200000e0000 */
[----:B------:R-:W-:-:S12]  /*06b0*/  NOP ;  /* 0x0000000000007918 */ /* 0x000fd80000000000 */
[----:B------:R-:W-:-:S05]  /*06c0*/  IMAD.U32 R4, RZ, RZ, UR4 ;  /* 0x00000004ff047e24 */ /* 0x000fca000f8e00ff */
[----:B------:R0:W-:Y:S01]  /*06d0*/  STL [R1+0x420], R4 ;  /* 0x0004200401007387 */ /* 0x0001e20000100800 */
[----:B-----5:R-:W-:-:S13]  /*06e0*/  ISETP.NE.AND P0, PT, R2, RZ, PT ;  /* 0x000000ff0200720c */ /* 0x020fda0003f05270 */
[----:B0-----:R-:W-:Y:S05]  /*06f0*/  @P0 BRA `(.L_x_5126) ;  /* 0x0000000000480947 */ /* 0x001fea0003800000 */
        /* <DEDUP_REMOVED lines=18> */
.L_x_5126:
[----:B0-----:R-:W-:Y:S01]  /*0820*/  R2UR UR4, R4 ;  /* 0x00000000040472ca */ /* 0x001fe200000e0000 */
[----:B------:R-:W-:Y:S01]  /*0830*/  UMOV UR61, 0x1 ;  /* 0x00000001003d7882 */ /* 0x000fe20000000000 */
[----:B------:R-:W-:Y:S01]  /*0840*/  NOP ;  /* 0x0000000000007918 */ /* 0x000fe20000000000 */
[----:B------:R-:W-:-:S10]  /*0850*/  ULDC.64 UR36, c[0x0][0x208] ;  /* 0x0000820000247ab9 */ /* 0x000fd40000000a00 */
[----:B------:R-:W-:-:S03]  /*0860*/  UISETP.NE.AND UP0, UPT, UR4, URZ, UPT ;  /* 0x0000003f0400728c */ /* 0x000fc6000bf05270 */
[----:B------:R-:W-:Y:S01]  /*0870*/  ULDC UR4, c[0x0][0x20] ;  /* 0x0000080000047ab9 */ /* 0x000fe20000000800 */
[----:B------:R-:W-:Y:S01]  /*0880*/  USEL UR61, UR61, 0x2, !UP0 ;  /* 0x000000023d3d7887 */ /* 0x000fe2000c000000 */
[----:B-1234-:R-:W-:Y:S01]  /*0890*/  BAR.SYNC.DEFER_BLOCKING 0x0 ;  /* 0x0000000000007b1d */ /* 0x01efe20000010000 */
[----:B------:R-:W-:Y:S02]  /*08a0*/  PLOP3.LUT P1, PT, PT, PT, UP0, 0x80, 0x0 ;  /* 0x000000000000781c */ /* 0x000fe40003f2f008 */
[----:B------:R-:W-:-:S03]  /*08b0*/  IADD3 R2, P0, R1, UR4, RZ ;  /* 0x0000000401027c10 */ /* 0x000fc6000ff1e0ff */
[----:B------:R-:W-:Y:S02]  /*08c0*/  ULDC UR4, c[0x0][0x24] ;  /* 0x0000090000047ab9 */ /* 0x000fe40000000800 */
[----:B------:R-:W-:-:S06]  /*08d0*/  IMAD.X R18, RZ, RZ, UR4, P0 ;  /* 0x00000004ff127e24 */ /* 0x000fcc00080e06ff */
[----:B------:R-:W-:Y:S05]  /*08e0*/  @!P1 BRA `(.L_x_5127) ;  /* 0x0000024400749947 */ /* 0x000fea0003800000 */
.L_x_5128:
[----:B------:R-:W-:-:S08]  /*08f0*/  NOP ;  /* 0x0000000000007918 */ /* 0x000fd00000000000 */
[----:B------:R-:W0:Y:S02]  /*0900*/  USETMAXREG.TRY_ALLOC.CTAPOOL UP0, 0xe8 ;  /* 0x000000e8000079c8 */ /* 0x000e240008000600 */
[----:B0-----:R-:W-:-:S13]  /*0910*/  PLOP3.LUT P0, PT, PT, PT, UP0, 0x80, 0x0 ;  /* 0x000000000000781c */ /* 0x001fda0003f0f008 */
[----:B------:R-:W-:Y:S05]  /*0920*/  @!P0 BRA `(.L_x_5128) ;  /* 0xfffffffc00f08947 */ /* 0x000fea000383ffff */
[----:B------:R-:W0:Y:S01]  /*0930*/  S2R R3, SR_TID.X ;  /* 0x0000000000037919 */ /* 0x000e220000002100 */
[----:B------:R-:W1:Y:S08]  /*0940*/  S2UR UR5, SR_CTAID.X ;  /* 0x00000000000579c3 */ /* 0x000e700000002500 */
[----:B------:R-:W-:Y:S06]  /*0950*/  BAR.ARV 0x4, 0x180 ;  /* 0x0106000000007b1d */ /* 0x000fec0000002000 */
[----:B------:R-:W-:-:S02]  /*0960*/  IADD3 R202, P1, R2, 0x1c8, RZ ;  /* 0x000001c802ca7810 */ /* 0x000fc40007f3e0ff */
[----:B------:R-:W-:Y:S01]  /*0970*/  IADD3 R204, P2, R2, 0x1d4, RZ ;  /* 0x000001d402cc7810 */ /* 0x000fe20007f5e0ff */
[----:B------:R2:W-:Y:S02]  /*0980*/  STL.64 [R1+0x1c8], RZ ;  /* 0x0001c8ff01007387 */ /* 0x0005e40000100a00 */
[--C-:B------:R-:W-:Y:S02]  /*0990*/  IMAD.X R203, RZ, RZ, R18.reuse, P1 ;  /* 0x000000ffffcb7224 */ /* 0x100fe400008e0612 */
[----:B------:R2:W-:Y:S01]  /*09a0*/  STL [R1+0x1d0], RZ ;  /* 0x0001d0ff01007387 */ /* 0x0005e20000100800 */
[----:B------:R-:W-:-:S03]  /*09b0*/  IMAD.X R199, RZ, RZ, R18, P2 ;  /* 0x000000ffffc77224 */ /* 0x000fc600010e0612 */
[----:B------:R2:W-:Y:S01]  /*09c0*/  STL [R1+0x1d4], RZ ;  /* 0x0001d4ff01007387 */ /* 0x0005e20000100800 */
[----:B0-----:R-:W-:-:S04]  /*09d0*/  LOP3.LUT R0, R3, 0xffffff80, RZ, 0xc0, !PT ;  /* 0xffffff8003007812 */ /* 0x001fc800078ec0ff */
[----:B------:R-:W-:Y:S02]  /*09e0*/  ISETP.NE.AND P0, PT, R0, 0x80, PT ;  /* 0x000000800000780c */ /* 0x000fe40003f05270 */
[----:B------:R-:W1:Y:S11]  /*09f0*/  LDC R0, c[0x0][0xd38] ;  /* 0x00034e00ff007b82 */ /* 0x000e760000000800 */
[----:B------:R-:W-:Y:S06]  /*0a00*/  @!P0 BAR.ARV 0x8, 0x100 ;  /* 0x0204000000008b1d */ /* 0x000fec0000002000 */
[----:B------:R-:W-:-:S13]  /*0a10*/  ISETP.GE.U32.AND P0, PT, R3, 0x100, PT ;  /* 0x000001000300780c */ /* 0x000fda0003f06070 */
[----:B------:R-:W-:Y:S06]  /*0a20*/  @P0 BAR.ARV 0xf, 0x100 ;  /* 0x03c4000000000b1d */ /* 0x000fec0000002000 */
[----:B-1----:R-:W-:-:S13]  /*0a30*/  ISETP.LE.AND P0, PT, R0, UR5, PT ;  /* 0x0000000500007c0c */ /* 0x002fda000bf03270 */
[----:B--2---:R-:W-:Y:S05]  /*0a40*/  @P0 EXIT ;  /* 0x000000000000094d */ /* 0x004fea0003800000 */
[----:B------:R-:W0:Y:S01]  /*0a50*/  S2R R7, SR_CgaCtaId ;  /* 0x0000000000077919 */ /* 0x000e220000008800 */
[----:B------:R-:W-:Y:S01]  /*0a60*/  VIADD R191, R3, 0xffffff80 ;  /* 0xffffff8003bf7836 */ /* 0x000fe20000000000 */
[----:B------:R-:W-:Y:S01]  /*0a70*/  MOV R4, 0x400 ;  /* 0x0000040000047802 */ /* 0x000fe20000000f00 */
[----:B------:R-:W1:Y:S01]  /*0a80*/  S2UR UR4, SR_SWINHI ;  /* 0x00000000000479c3 */ /* 0x000e620000002f00 */
[----:B------:R-:W-:Y:S02]  /*0a90*/  ULOP3.LUT UR6, UR61, 0x1, URZ, 0xfc, !UPT ;  /* 0x000000013d067892 */ /* 0x000fe4000f8efc3f */
[----:B------:R-:W-:-:S04]  /*0aa0*/  SHF.R.S32.HI R0, RZ, 0x1f, R191 ;  /* 0x0000001fff007819 */ /* 0x000fc800000114bf */
[CC--:B------:R-:W-:Y:S02]  /*0ab0*/  LEA.HI R5, R0.reuse, R191.reuse, RZ, 0x7 ;  /* 0x000000bf00057211 */ /* 0x0c0fe400078f38ff */
[----:B------:R-:W-:Y:S02]  /*0ac0*/  LEA.HI R3, R0, R191, RZ, 0x4 ;  /* 0x000000bf00037211 */ /* 0x000fe400078f20ff */
[----:B------:R-:W-:Y:S02]  /*0ad0*/  LOP3.LUT R6, R5, 0xffffff80, RZ, 0xc0, !PT ;  /* 0xffffff8005067812 */ /* 0x000fe400078ec0ff */
[----:B------:R-:W-:-:S03]  /*0ae0*/  SHF.R.S32.HI R194, RZ, 0x7, R5 ;  /* 0x00000007ffc27819 */ /* 0x000fc60000011405 */
[----:B------:R-:W-:Y:S01]  /*0af0*/  IMAD.IADD R8, R191, 0x1, -R6 ;  /* 0x00000001bf087824 */ /* 0x000fe200078e0a06 */
[----:B------:R-:W-:Y:S02]  /*0b00*/  LEA.HI R6, R0, R191, RZ, 0x2 ;  /* 0x000000bf00067211 */ /* 0x000fe400078f10ff */
[----:B------:R-:W-:Y:S02]  /*0b10*/  LEA.HI R5, R5, R194, RZ, 0x1 ;  /* 0x000000c205057211 */ /* 0x000fe400078f08ff */
[----:B------:R-:W-:Y:S02]  /*0b20*/  SHF.R.S32.HI R11, RZ, 0x1f, R8 ;  /* 0x0000001fff0b7819 */ /* 0x000fe40000011408 */
[----:B------:R-:W-:Y:S02]  /*0b30*/  LOP3.LUT R12, R6, 0xfffffffc, RZ, 0xc0, !PT ;  /* 0xfffffffc060c7812 */ /* 0x000fe400078ec0ff */
[----:B------:R-:W-:Y:S02]  /*0b40*/  SHF.R.S32.HI R6, RZ, 0x4, R3 ;  /* 0x00000004ff067819 */ /* 0x000fe40000011403 */
[----:B------:R-:W-:Y:S01]  /*0b50*/  LEA.HI R10, R11, R8, RZ, 0x2 ;  /* 0x000000080b0a7211 */ /* 0x000fe200078f10ff */
[----:B------:R-:W-:Y:S01]  /*0b60*/  IMAD.IADD R12, R191, 0x1, -R12 ;  /* 0x00000001bf0c7824 */ /* 0x000fe200078e0a0c */
[----:B0-----:R-:W-:-:S02]  /*0b70*/  LEA R4, R7, R4, 0x18 ;  /* 0x0000000407047211 */ /* 0x001fc400078ec0ff */
[----:B------:R-:W-:Y:S02]  /*0b80*/  SHF.R.S32.HI R13, RZ, 0x1f, R10 ;  /* 0x0000001fff0d7819 */ /* 0x000fe4000001140a */
[----:B------:R-:W-:Y:S02]  /*0b90*/  R2UR UR44, R4 ;  /* 0x00000000042c72ca */ /* 0x000fe400000e0000 */
[CC--:B------:R-:W-:Y:S02]  /*0ba0*/  LEA.HI R4, R0.reuse, R191.reuse, RZ, 0x5 ;  /* 0x000000bf00047211 */ /* 0x0c0fe400078f28ff */
[----:B------:R-:W-:Y:S02]  /*0bb0*/  LEA.HI R0, R0, R191, RZ, 0x3 ;  /* 0x000000bf00007211 */ /* 0x000fe400078f18ff */
[--C-:B------:R-:W-:Y:S02]  /*0bc0*/  SHF.R.S32.HI R206, RZ, 0x5, R4.reuse ;  /* 0x00000005ffce7819 */ /* 0x100fe40000011404 */
[----:B------:R-:W-:-:S02]  /*0bd0*/  SHF.R.S32.HI R9, RZ, 0x1f, R4 ;  /* 0x0000001fff097819 */ /* 0x000fc40000011404 */
[----:B------:R-:W-:Y:S02]  /*0be0*/  LOP3.LUT R4, R3, 0xfffffff0, RZ, 0xc0, !PT ;  /* 0xfffffff003047812 */ /* 0x000fe400078ec0ff */
[----:B------:R-:W-:Y:S01]  /*0bf0*/  LEA.HI R9, R9, R206, RZ, 0x2 ;  /* 0x000000ce09097211 */ /* 0x000fe200078f10ff */
[----:B------:R-:W-:Y:S01]  /*0c00*/  UMOV UR38, UR44 ;  /* 0x0000002c00267c82 */ /* 0x000fe20008000000 */
[----:B-1----:R-:W-:Y:S01]  /*0c10*/  UMOV UR39, UR4 ;  /* 0x0000000400277c82 */ /* 0x002fe20008000000 */
[----:B------:R-:W-:Y:S01]  /*0c20*/  LEA.HI R3, R3, R6, RZ, 0x1 ;  /* 0x0000000603037211 */ /* 0x000fe200078f08ff */
[----:B------:R-:W-:Y:S01]  /*0c30*/  IMAD.IADD R207, R191, 0x1, -R4 ;  /* 0x00000001bfcf7824 */ /* 0x000fe200078e0a04 */
[----:B------:R-:W-:Y:S01]  /*0c40*/  SHF.R.S32.HI R4, RZ, 0x2, R10 ;  /* 0x00000002ff047819 */ /* 0x000fe2000001140a */
[----:B------:R-:W-:Y:S01]  /*0c50*/  IMAD.U32 R200, RZ, RZ, UR38 ;  /* 0x00000026ffc87e24 */ /* 0x000fe2000f8e00ff */
[----:B------:R-:W-:Y:S01]  /*0c60*/  LOP3.LUT R9, R9, 0x3ffffc, RZ, 0xc0, !PT ;  /* 0x003ffffc09097812 */ /* 0x000fe200078ec0ff */
[----:B------:R-:W-:Y:S01]  /*0c70*/  IMAD R14, R194, 0x100, R207 ;  /* 0x00000100c20e7824 */ /* 0x000fe200078e02cf */
[----:B------:R-:W-:Y:S01]  /*0c80*/  LEA.HI R13, R13, R4, RZ, 0x3 ;  /* 0x000000040d0d7211 */ /* 0x000fe200078f18ff */
[----:B------:R-:W-:Y:S01]  /*0c90*/  IMAD.U32 R201, RZ, RZ, UR39 ;  /* 0x00000027ffc97e24 */ /* 0x000fe2000f8e00ff */
[----:B------:R-:W-:Y:S01]  /*0ca0*/  LOP3.LUT R3, R3, 0x1ffffffe, RZ, 0xc0, !PT ;  /* 0x1ffffffe03037812 */ /* 0x000fe200078ec0ff */
[----:B------:R-:W-:Y:S01]  /*0cb0*/  IMAD.IADD R9, R206, 0x1, -R9 ;  /* 0x00000001ce097824 */ /* 0x000fe200078e0a09 */
[----:B------:R-:W-:Y:S01]  /*0cc0*/  LOP3.LUT R198, R0, 0xfffffff8, RZ, 0xc0, !PT ;  /* 0xfffffff800c67812 */ /* 0x000fe200078ec0ff */
[----:B------:R-:W-:Y:S01]  /*0cd0*/  UMOV UR4, UR5 ;  /* 0x0000000500047c82 */ /* 0x000fe20008000000 */
[----:B------:R-:W-:Y:S01]  /*0ce0*/  LOP3.LUT R13, R13, 0xfffffff8, RZ, 0xc0, !PT ;  /* 0xfffffff80d0d7812 */ /* 0x000fe200078ec0ff */
[----:B------:R-:W-:Y:S01]  /*0cf0*/  IMAD.IADD R3, R6, 0x1, -R3 ;  /* 0x0000000106037824 */ /* 0x000fe200078e0a03 */
[----:B------:R-:W-:Y:S01]  /*0d00*/  LEA.HI R6, R12, R12, RZ, 0x1 ;  /* 0x0000000c0c067211 */ /* 0x000fe200078f08ff */
[----:B------:R-:W-:Y:S01]  /*0d10*/  IMAD R14, R9, 0x10, R14 ;  /* 0x00000010090e7824 */ /* 0x000fe200078e020e */
[----:B------:R-:W-:Y:S01]  /*0d20*/  LEA.HI R11, R11, R8, RZ, 0x5 ;  /* 0x000000080b0b7211 */ /* 0x000fe200078f28ff */
[----:B------:R-:W-:Y:S01]  /*0d30*/  IMAD.IADD R198, R191, 0x1, -R198 ;  /* 0x00000001bfc67824 */ /* 0x000fe200078e0ac6 */
[----:B------:R-:W-:Y:S01]  /*0d40*/  LOP3.LUT R9, R10, 0x7ffffffc, RZ, 0xc0, !PT ;  /* 0x7ffffffc0a097812 */ /* 0x000fe200078ec0ff */
[----:B------:R-:W-:Y:S01]  /*0d50*/  IMAD.IADD R22, R4, 0x1, -R13 ;  /* 0x0000000104167824 */ /* 0x000fe200078e0a0d */
[----:B------:R-:W-:Y:S01]  /*0d60*/  LOP3.LUT R5, R5, 0xfffffe, RZ, 0xc0, !PT ;  /* 0x00fffffe05057812 */ /* 0x000fe200078ec0ff */
[----:B------:R-:W-:Y:S01]  /*0d70*/  IMAD.SHL.U32 R156, R198, 0x8, RZ ;  /* 0x00000008c69c7824 */ /* 0x000fe200078e00ff */
[----:B------:R-:W-:Y:S01]  /*0d80*/  LOP3.LUT R13, R6, 0x1ffffffe, RZ, 0xc0, !PT ;  /* 0x1ffffffe060d7812 */ /* 0x000fe200078ec0ff */
[----:B------:R-:W-:Y:S01]  /*0d90*/  IMAD.IADD R9, R8, 0x1, -R9 ;  /* 0x0000000108097824 */ /* 0x000fe200078e0a09 */
[----:B------:R-:W-:Y:S01]  /*0da0*/  SHF.R.S32.HI R11, RZ, 0x5, R11 ;  /* 0x00000005ff0b7819 */ /* 0x000fe2000001140b */
[----:B------:R-:W-:Y:S01]  /*0db0*/  IMAD.IADD R5, R194, 0x1, -R5 ;  /* 0x00000001c2057824 */ /* 0x000fe200078e0a05 */
[----:B------:R-:W-:Y:S01]  /*0dc0*/  SHF.R.S32.HI R159, RZ, 0x3, R0 ;  /* 0x00000003ff9f7819 */ /* 0x000fe20000011400 */
[----:B------:R-:W-:-:S02]  /*0dd0*/  IMAD.SHL.U32 R227, R3, 0x8, RZ ;  /* 0x0000000803e37824 */ /* 0x000fc400078e00ff */
[C---:B------:R-:W-:Y:S02]  /*0de0*/  VIADD R154, R156.reuse, 0x40 ;  /* 0x000000409c9a7836 */ /* 0x040fe40000000000 */
        /* <DEDUP_REMOVED lines=13> */
[----:B------:R-:W-:Y:S01]  /*0ec0*/  IMAD R22, R11, 0x10, R22 ;  /* 0x000000100b167824 */ /* 0x000fe200078e0216 */
[----:B------:R-:W-:Y:S01]  /*0ed0*/  SHF.R.S32.HI R176, RZ, 0x1f, R157 ;  /* 0x0000001fffb07819 */ /* 0x000fe2000001149d */
[----:B------:R-:W-:-:S02]  /*0ee0*/  IMAD.SHL.U32 R205, R5, 0x100, RZ ;  /* 0x0000010005cd7824 */ /* 0x000fc400078e00ff */
[----:B------:R-:W-:Y:S02]  /*0ef0*/  IMAD.U32 R17, R14, 0x40, R227 ;  /* 0x000000400e117824 */ /* 0x000fe400078e00e3 */
[----:B------:R-:W-:Y:S02]  /*0f00*/  IMAD.SHL.U32 R226, R9, 0x2, RZ ;  /* 0x0000000209e27824 */ /* 0x000fe400078e00ff */
[----:B------:R-:W-:-:S04]  /*0f10*/  IMAD.WIDE R16, R17, 0x2, R200 ;  /* 0x0000000211107825 */ /* 0x000fc800078e02c8 */
[----:B------:R-:W-:Y:S02]  /*0f20*/  IMAD.IADD R23, R226, 0x1, R205 ;  /* 0x00000001e2177824 */ /* 0x000fe400078e02cd */
[----:B------:R-:W-:-:S07]  /*0f30*/  IMAD R228, R13, 0x8, R22 ;  /* 0x000000080de47824 */ /* 0x000fce00078e0216 */
.L_x_5265:
        /* <DEDUP_REMOVED lines=12> */
[----:B01234-:R-:W-:Y:S05]  /*1000*/  @!P0 BRA `(.L_x_5129) ;  /* 0x0000000000208947 */ /* 0x01ffea0003800000 */
        /* <DEDUP_REMOVED lines=8> */
.L_x_5129:
[----:B------:R-:W-:Y:S01]  /*1090*/  ULDC UR7, c[0x0][0xd54] ;  /* 0x0003550000077ab9 */ /* 0x000fe20000000800 */
[----:B------:R-:W-:Y:S01]  /*10a0*/  UMOV UR6, UR9 ;  /* 0x0000000900067c82 */ /* 0x000fe20008000000 */
[----:B------:R-:W-:-:S11]  /*10b0*/  UISETP.NE.AND UP0, UPT, UR7, 0x1, UPT ;  /* 0x000000010700788c */ /* 0x000fd6000bf05270 */
[----:B------:R-:W-:Y:S02]  /*10c0*/  @UP0 ULDC.64 UR10, c[0x0][0xd58] ;  /* 0x00035600000a0ab9 */ /* 0x000fe40000000a00 */
[----:B------:R-:W-:-:S04]  /*10d0*/  UIMAD.WIDE.U32 UR4, UR9, UR10, URZ ;  /* 0x0000000a090472a5 */ /* 0x000fc8000f8e003f */
[----:B------:R-:W-:-:S04]  /*10e0*/  @UP0 USHF.R.U32.HI UR6, URZ, UR11, UR5 ;  /* 0x0000000b3f060299 */ /* 0x000fc80008011605 */
[----:B------:R-:W-:-:S12]  /*10f0*/  UIMAD UR4, UR6, UR7, URZ ;  /* 0x00000007060472a4 */ /* 0x000fd8000f8e023f */
.L_x_5130:
[----:B------:R-:W2:Y:S01]  /*1100*/  LDL R0, [R1+0x420] ;  /* 0x0004200001007983 */ /* 0x000ea20000100800 */
[----:B------:R-:W-:Y:S01]  /*1110*/  ULDC UR60, c[0x0][0xd48] ;  /* 0x00035200003c7ab9 */ /* 0x000fe20000000800 */
[----:B------:R-:W-:Y:S01]  /*1120*/  UIADD3 UR4, UR9, -UR4, URZ ;  /* 0x8000000409047290 */ /* 0x000fe2000fffe03f */
[----:B------:R-:W-:Y:S01]  /*1130*/  IADD3 R32, P0, R2, 0x3f0, RZ ;  /* 0x000003f002207810 */ /* 0x000fe20007f1e0ff */
[----:B------:R-:W-:Y:S01]  /*1140*/  UISETP.NE.AND UP1, UPT, UR60, 0x1, UPT ;  /* 0x000000013c00788c */ /* 0x000fe2000bf25270 */
[----:B------:R0:W-:Y:S01]  /*1150*/  STL.128 [R1+0x3f0], RZ ;  /* 0x0003f0ff01007387 */ /* 0x0001e20000100c00 */
[----:B------:R-:W-:Y:S01]  /*1160*/  ULDC UR5, c[0x0][0xd54] ;  /* 0x0003550000057ab9 */ /* 0x000fe20000000800 */
[----:B------:R-:W-:Y:S01]  /*1170*/  ULOP3.LUT UR59, URZ, UR6, URZ, 0x33, !UPT ;  /* 0x000000063f3b7292 */ /* 0x000fe2000f8e333f */
[----:B------:R-:W-:Y:S01]  /*1180*/  IMAD.X R41, RZ, RZ, R18, P0 ;  /* 0x000000ffff297224 */ /* 0x000fe200000e0612 */
[----:B------:R0:W-:Y:S01]  /*1190*/  STL.128 [R1+0x400], RZ ;  /* 0x000400ff01007387 */ /* 0x0001e20000100c00 */
[----:B------:R-:W-:Y:S01]  /*11a0*/  UIMAD UR8, UR8, UR5, UR4 ;  /* 0x00000005080872a4 */ /* 0x000fe2000f8e0204 */
[----:B------:R-:W-:-:S02]  /*11b0*/  ULDC.64 UR10, c[0x0][0x418] ;  /* 0x00010600000a7ab9 */ /* 0x000fc40000000a00 */
[----:B------:R0:W-:Y:S01]  /*11c0*/  STL.128 [R1+0x1e0], RZ ;  /* 0x0001e0ff01007387 */ /* 0x0001e20000100c00 */
[----:B------:R-:W-:Y:S01]  /*11d0*/  ULDC UR6, c[0x0][0xd3c] ;  /* 0x00034f0000067ab9 */ /* 0x000fe20000000800 */
[----:B------:R-:W-:Y:S01]  /*11e0*/  @UP1 ULDC UR4, c[0x0][0xd4c] ;  /* 0x0003530000041ab9 */ /* 0x000fe20000000800 */
[----:B------:R-:W-:Y:S01]  /*11f0*/  UISETP.NE.U32.AND UP0, UPT, UR10, URZ, UPT ;  /* 0x0000003f0a00728c */ /* 0x000fe2000bf05070 */
[----:B------:R0:W-:Y:S01]  /*1200*/  STL.128 [R1+0x1f0], RZ ;  /* 0x0001f0ff01007387 */ /* 0x0001e20000100c00 */
[----:B------:R-:W-:Y:S02]  /*1210*/  UIMAD.WIDE.U32 UR4, UR8, UR4, URZ ;  /* 0x00000004080472a5 */ /* 0x000fe4000f8e003f */
[----:B------:R-:W-:Y:S01]  /*1220*/  UIADD3 UR59, UR59, UR6, URZ ;  /* 0x000000063b3b7290 */ /* 0x000fe2000fffe03f */
[----:B------:R0:W-:Y:S01]  /*1230*/  STL.128 [R1+0x200], RZ ;  /* 0x000200ff01007387 */ /* 0x0001e20000100c00 */
[----:B------:R-:W-:Y:S01]  /*1240*/  UMOV UR58, UR8 ;  /* 0x00000008003a7c82 */ /* 0x000fe20008000000 */
[----:B------:R-:W-:Y:S01]  /*1250*/  @UP1 ULDC UR6, c[0x0][0xd50] ;  /* 0x0003540000061ab9 */ /* 0x000fe20000000800 */
[----:B------:R-:W-:Y:S01]  /*1260*/  UISETP.NE.AND.EX UP0, UPT, UR11, URZ, UPT, UP0 ;  /* 0x0000003f0b00728c */ /* 0x000fe2000bf05300 */
[----:B------:R0:W-:Y:S01]  /*1270*/  STL.128 [R1+0x210], RZ ;  /* 0x000210ff01007387 */ /* 0x0001e20000100c00 */
[----:B------:R-:W-:Y:S01]  /*1280*/  @UP1 USHF.R.U32.HI UR58, URZ, UR6, UR5 ;  /* 0x000000063f3a1299 */ /* 0x000fe20008011605 */
[----:B------:R-:W-:-:S02]  /*1290*/  ULDC UR47, c[0x0][0x424] ;  /* 0x00010900002f7ab9 */ /* 0x000fc40000000800 */
[----:B------:R0:W-:Y:S01]  /*12a0*/  STL.128 [R1+0x220], RZ ;  /* 0x000220ff01007387 */ /* 0x0001e20000100c00 */
[----:B------:R-:W-:Y:S02]  /*12b0*/  USEL UR47, UR47, 0x1, UP0 ;  /* 0x000000012f2f7887 */ /* 0x000fe40008000000 */
[----:B------:R-:W-:Y:S01]  /*12c0*/  UIADD3 UR4, -UR58, URZ, URZ ;  /* 0x0000003f3a047290 */ /* 0x000fe2000fffe13f */
[----:B------:R0:W-:Y:S01]  /*12d0*/  STL.128 [R1+0x230], RZ ;  /* 0x000230ff01007387 */ /* 0x0001e20000100c00 */
[----:B------:R-:W-:Y:S02]  /*12e0*/  ULDC UR7, c[0x0][0x2f0] ;  /* 0x0000bc0000077ab9 */ /* 0x000fe40000000800 */
[----:B------:R-:W-:Y:S01]  /*12f0*/  UIMAD UR47, UR47, UR7, URZ ;  /* 0x000000072f2f72a4 */ /* 0x000fe2000f8e023f */
[----:B------:R0:W-:Y:S01]  /*1300*/  STL.128 [R1+0x240], RZ ;  /* 0x000240ff01007387 */ /* 0x0001e20000100c00 */
[----:B------:R-:W-:-:S03]  /*1310*/  UIMAD UR60, UR60, UR4, UR8 ;  /* 0x000000043c3c72a4 */ /* 0x000fc6000f8e0208 */
[----:B------:R0:W-:Y:S04]  /*1320*/  STL.128 [R1+0x250], RZ ;  /* 0x000250ff01007387 */ /* 0x0001e80000100c00 */
        /* <DEDUP_REMOVED lines=23> */
[----:B------:R0:W-:Y:S01]  /*14a0*/  STL.128 [R1+0x3d0], RZ ;  /* 0x0003d0ff01007387 */ /* 0x0001e20000100c00 */
[----:B--2---:R-:W-:-:S02]  /*14b0*/  R2UR UR12, R0 ;  /* 0x00000000000c72ca */ /* 0x004fc400000e0000 */
[----:B------:R-:W1:Y:S11]  /*14c0*/  LDC R0, c[0x0][0xa80] ;  /* 0x0002a000ff007b82 */ /* 0x000e760000000800 */
[----:B------:R-:W-:-:S06]  /*14d0*/  UISETP.NE.AND UP2, UPT, UR12, 0x1, UPT ;  /* 0x000000010c00788c */ /* 0x000fcc000bf45270 */
[----:B------:R-:W-:Y:S01]  /*14e0*/  PLOP3.LUT P1, PT, PT, PT, UP2, 0x80, 0x0 ;  /* 0x000000000000781c */ /* 0x000fe20003f2f028 */
[----:B-1----:R0:W-:-:S12]  /*14f0*/  STL [R1+0x410], R0 ;  /* 0x0004100001007387 */ /* 0x0021d80000100800 */
[----:B------:R-:W-:Y:S05]  /*1500*/  @!P1 BRA `(.L_x_5131) ;  /* 0x0000007c00e09947 */ /* 0x000fea0003800000 */
[----:B------:R-:W1:Y:S01]  /*1510*/  LDC.64 R8, c[0x0][0xad8] ;  /* 0x0002b600ff087b82 */ /* 0x000e620000000a00 */
[----:B------:R-:W-:Y:S01]  /*1520*/  ULDC UR4, c[0x0][0x448] ;  /* 0x0001120000047ab9 */ /* 0x000fe20000000800 */
[----:B------:R-:W-:Y:S02]  /*1530*/  USHF.L.U32 UR6, UR59, 0x6, URZ ;  /* 0x000000063b067899 */ /* 0x000fe4000800063f */
[----:B------:R-:W-:Y:S01]  /*1540*/  UISETP.NE.AND UP0, UPT, UR4, 0x1, UPT ;  /* 0x000000010400788c */ /* 0x000fe2000bf05270 */
[----:B------:R-:W-:Y:S01]  /*1550*/  ULDC UR9, c[0x0][0x288] ;  /* 0x0000a20000097ab9 */ /* 0x000fe20000000800 */
[----:B------:R-:W-:Y:S02]  /*1560*/  UIADD3 UR7, UR6, 0x3f, URZ ;  /* 0x0000003f06077890 */ /* 0x000fe4000fffe03f */
[----:B------:R-:W-:-:S07]  /*1570*/  UIADD3 UR8, UR47, 0x1, -UR9 ;  /* 0x000000012f087890 */ /* 0x000fce000fffe809 */
[----:B------:R-:W-:Y:S01]  /*1580*/  @UP0 UIADD3 UR4, UR6, 0x3f, URZ ;  /* 0x0000003f06040890 */ /* 0x000fe2000fffe03f */
[----:B------:R-:W-:Y:S01]  /*1590*/  @UP0 ULDC UR5, c[0x0][0x44c] ;  /* 0x0001130000050ab9 */ /* 0x000fe20000000800 */
[----:B------:R-:W-:Y:S02]  /*15a0*/  @UP0 ULDC UR10, c[0x0][0x450] ;  /* 0x00011400000a0ab9 */ /* 0x000fe40000000800 */
[----:B------:R-:W-:-:S04]  /*15b0*/  UIMAD.WIDE.U32 UR4, UR4, UR5, URZ ;  /* 0x00000005040472a5 */ /* 0x000fc8000f8e003f */
[----:B------:R-:W-:Y:S01]  /*15c0*/  @UP0 USHF.R.U32.HI UR7, URZ, UR10, UR5 ;  /* 0x0000000a3f070299 */ /* 0x000fe20008011605 */
[----:B-1----:R-:W-:-:S03]  /*15d0*/  ISETP.GE.AND P1, PT, R9, 0x1, PT ;  /* 0x000000010900780c */ /* 0x002fc60003f26270 */
[----:B------:R-:W-:-:S06]  /*15e0*/  UIADD3 UR7, UR8, UR7, URZ ;  /* 0x0000000708077290 */ /* 0x000fcc000fffe03f */
[----:B0-----:R-:W-:-:S04]  /*15f0*/  VIADD R0, R8, UR7 ;  /* 0x0000000708007c36 */ /* 0x001fc80008000000 */
[----:B------:R-:W-:Y:S05]  /*1600*/  @!P1 BRA `(.L_x_5132) ;  /* 0x0000000000449947 */ /* 0x000fea0003800000 */
[----:B------:R-:W-:Y:S01]  /*1610*/  ISETP.LT.AND P0, PT, RZ, UR7, PT ;  /* 0x00000007ff007c0c */ /* 0x000fe2000bf01270 */
[----:B------:R-:W-:-:S06]  /*1620*/  UIADD3 UR4, UR7, -0x1, URZ ;  /* 0xffffffff07047890 */ /* 0x000fcc000fffe03f */
[----:B------:R-:W-:-:S06]  /*1630*/  IMAD.U32 R3, RZ, RZ, UR4 ;  /* 0x00000004ff037e24 */ /* 0x000fcc000f8e00ff */
[----:B------:R-:W-:Y:S05]  /*1640*/  @P0 BRA `(.L_x_5133) ;  /* 0x00000000001c0947 */ /* 0x000fea0003800000 */
[----:B------:R-:W-:Y:S01]  /*1650*/  ISETP.NE.AND P0, PT, R9, 0x1, PT ;  /* 0x000000010900780c */ /* 0x000fe20003f05270 */
[----:B------:R-:W-:-:S12]  /*1660*/  IMAD R3, RZ, RZ, -UR7 ;  /* 0x80000007ff037e24 */ /* 0x000fd8000f8e02ff */
[----:B------:R-:W0:Y:S02]  /*1670*/  @P0 LDC.64 R4, c[0x0][0xae0] ;  /* 0x0002b800ff040b82 */ /* 0x000e240000000a00 */
[----:B0-----:R-:W-:-:S05]  /*1680*/  @P0 IMAD.HI.U32 R4, R3, R4, RZ ;  /* 0x0000000403040227 */ /* 0x001fca00078e00ff */
[----:B------:R-:W-:-:S04]  /*1690*/  @P0 SHF.R.U32.HI R3, RZ, R5, R4 ;  /* 0x00000005ff030219 */ /* 0x000fc80000011604 */
[----:B------:R-:W-:Y:S01]  /*16a0*/  LOP3.LUT R3, RZ, R3, RZ, 0x33, !PT ;  /* 0x00000003ff037212 */ /* 0x000fe200078e33ff */
[----:B------:R-:W-:Y:S06]  /*16b0*/  BRA `(.L_x_5134) ;  /* 0x0000000000107947 */ /* 0x000fec0003800000 */
.L_x_5133:
[----:B------:R-:W-:-:S13]  /*16c0*/  ISETP.NE.AND P0, PT, R9, 0x1, PT ;  /* 0x000000010900780c */ /* 0x000fda0003f05270 */
[----:B------:R-:W0:Y:S02]  /*16d0*/  @P0 LDC.64 R4, c[0x0][0xae0] ;  /* 0x0002b800ff040b82 */ /* 0x000e240000000a00 */
[----:B0-----:R-:W-:-:S05]  /*16e0*/  @P0 IMAD.HI.U32 R4, R3, R4, RZ ;  /* 0x0000000403040227 */ /* 0x001fca00078e00ff */
[----:B------:R-:W-:-:S07]  /*16f0*/  @P0 SHF.R.U32.HI R3, RZ, R5, R4 ;  /* 0x00000005ff030219 */ /* 0x000fce0000011604 */
.L_x_5134:
[----:B------:R-:W-:-:S05]  /*1700*/  IMAD R3, R3, R9, R9 ;  /* 0x0000000903037224 */ /* 0x000fca00078e0209 */
[----:B------:R-:W-:-:S07]  /*1710*/  VIMNMX R0, R0, R3, PT ;  /* 0x0000000300007248 */ /* 0x000fce0003fe0100 */
.L_x_5132:
[----:B------:R-:W-:Y:S01]  /*1720*/  @UP0 ULDC UR4, c[0x0][0x44c] ;  /* 0x0001130000040ab9 */ /* 0x000fe20000000800 */
[----:B------:R-:W-:Y:S01]  /*1730*/  UIADD3 UR7, UR47, 0x3f, URZ ;  /* 0x0000003f2f077890 */ /* 0x000fe2000fffe03f */
[----:B------:R-:W-:Y:S01]  /*1740*/  VIADD R0, R0, 0x3f ;  /* 0x0000003f00007836 */ /* 0x000fe20000000000 */
[----:B------:R-:W-:Y:S01]  /*1750*/  UIMAD.WIDE.U32 UR4, UR6, UR4, URZ ;  /* 0x00000004060472a5 */ /* 0x000fe2000f8e003f */
[----:B------:R-:W-:Y:S01]  /*1760*/  @UP0 ULDC UR10, c[0x0][0x450] ;  /* 0x00011400000a0ab9 */ /* 0x000fe20000000800 */
[----:B------:R-:W-:Y:S02]  /*1770*/  USHF.R.S32.HI UR8, URZ, 0x1f, UR7 ;  /* 0x0000001f3f087899 */ /* 0x000fe40008011407 */
[----:B------:R-:W-:Y:S01]  /*1780*/  SHF.R.S32.HI R3, RZ, 0x1f, R0 ;  /* 0x0000001fff037819 */ /* 0x000fe20000011400 */
[----:B------:R-:W-:Y:S02]  /*1790*/  @UP0 USHF.R.U32.HI UR6, URZ, UR10, UR5 ;  /* 0x0000000a3f060299 */ /* 0x000fe40008011605 */
[----:B------:R-:W-:Y:S01]  /*17a0*/  ULEA.HI UR8, UR8, UR7, URZ, 0x6 ;  /* 0x0000000708087291 */ /* 0x000fe2000f8f303f */
[----:B------:R-:W-:Y:S01]  /*17b0*/  LEA.HI R3, R3, R0, RZ, 0x6 ;  /* 0x0000000003037211 */ /* 0x000fe200078f30ff */
[----:B------:R-:W-:Y:S01]  /*17c0*/  UIADD3 UR6, UR6, -UR9, UR47 ;  /* 0x8000000906067290 */ /* 0x000fe2000fffe02f */
[----:B------:R-:W-:Y:S01]  /*17d0*/  ULDC UR4, c[0x0][0xad4] ;  /* 0x0002b50000047ab9 */ /* 0x000fe20000000800 */
[----:B------:R-:W-:Y:S01]  /*17e0*/  USHF.R.S32.HI UR8, URZ, 0x6, UR8 ;  /* 0x000000063f087899 */ /* 0x000fe20008011408 */
[----:B------:R-:W-:Y:S01]  /*17f0*/  SHF.R.S32.HI R3, RZ, 0x6, R3 ;  /* 0x00000006ff037819 */ /* 0x000fe20000011403 */
[----:B------:R-:W-:-:S04]  /*1800*/  UIADD3 UR4, UR6, -UR4, URZ ;  /* 0x8000000406047290 */ /* 0x000fc8000fffe03f */
[----:B------:R-:W-:Y:S02]  /*1810*/  VIMNMX R219, R3, UR8, PT ;  /* 0x0000000803db7c48 */ /* 0x000fe4000bfe0100 */
[----:B------:R-:W-:Y:S01]  /*1820*/  IMAD.U32 R3, RZ, RZ, UR4 ;  /* 0x00000004ff037e24 */ /* 0x000fe2000f8e00ff */
[----:B------:R-:W-:Y:S06]  /*1830*/  @!P1 BRA `(.L_x_5135) ;  /* 0x0000000000409947 */ /* 0x000fec0003800000 */
[----:B------:R-:W-:-:S05]  /*1840*/  IMAD.U32 R0, RZ, RZ, UR6 ;  /* 0x00000006ff007e24 */ /* 0x000fca000f8e00ff */
        /* <DEDUP_REMOVED lines=9> */
.L_x_5136:
[----:B------:R-:W-:-:S13]  /*18e0*/  ISETP.NE.AND P0, PT, R9, 0x1, PT ;  /* 0x000000010900780c */ /* 0x000fda0003f05270 */
[----:B------:R-:W0:Y:S02]  /*18f0*/  @P0 LDC.64 R4, c[0x0][0xae0] ;  /* 0x0002b800ff040b82 */ /* 0x000e240000000a00 */
[----:B0-----:R-:W-:-:S05]  /*1900*/  @P0 IMAD.HI.U32 R4, R0, R4, RZ ;  /* 0x0000000400040227 */ /* 0x001fca00078e00ff */
[----:B------:R-:W-:-:S07]  /*1910*/  @P0 SHF.R.U32.HI R0, RZ, R5, R4 ;  /* 0x00000005ff000219 */ /* 0x000fce0000011604 */
.L_x_5137:
[----:B------:R-:W-:-:S05]  /*1920*/  IMAD R0, R0, R9, RZ ;  /* 0x0000000900007224 */ /* 0x000fca00078e02ff */
[----:B------:R-:W-:-:S07]  /*1930*/  VIMNMX R3, R3, R0, !PT ;  /* 0x0000000003037248 */ /* 0x000fce0007fe0100 */
.L_x_5135:
[----:B------:R-:W-:-:S04]  /*1940*/  SHF.R.S32.HI R0, RZ, 0x1f, R3 ;  /* 0x0000001fff007819 */ /* 0x000fc80000011403 */
[----:B------:R-:W-:Y:S02]  /*1950*/  LEA.HI R0, R0, R3, RZ, 0x6 ;  /* 0x0000000300007211 */ /* 0x000fe400078f30ff */
[----:B------:R-:W-:Y:S02]  /*1960*/  PRMT R3, RZ, 0x7610, R3 ;  /* 0x00007610ff037816 */ /* 0x000fe40000000003 */
[----:B------:R-:W-:-:S04]  /*1970*/  SHF.R.S32.HI R0, RZ, 0x6, R0 ;  /* 0x00000006ff007819 */ /* 0x000fc80000011400 */
[----:B------:R-:W-:-:S04]  /*1980*/  VIMNMX R0, RZ, R0, !PT ;  /* 0x00000000ff007248 */ /* 0x000fc80007fe0100 */
[----:B------:R-:W-:-:S13]  /*1990*/  ISETP.GT.AND P0, PT, R219, R0, PT ;  /* 0x00000000db00720c */ /* 0x000fda0003f04270 */
[----:B------:R-:W-:Y:S05]  /*19a0*/  @!P0 BRA `(.L_x_5138) ;  /* 0x0000020400e08947 */ /* 0x000fea0003800000 */
[----:B------:R-:W2:Y:S04]  /*19b0*/  LDL R24, [R1+0x1c8] ;  /* 0x0001c80001187983 */ /* 0x000ea80000100800 */
[----:B------:R-:W3:Y:S04]  /*19c0*/  LDL R26, [R1+0x1e0] ;  /* 0x0001e000011a7983 */ /* 0x000ee80000100800 */
[----:B------:R-:W4:Y:S04]  /*19d0*/  LDL R60, [R1+0x1e4] ;  /* 0x0001e400013c7983 */ /* 0x000f280000100800 */
        /* <DEDUP_REMOVED lines=126> */
[----:B------:R-:W0:Y:S02]  /*21c0*/  SHFL.IDX PT, R3, R194, RZ, 0x1f ;  /* 0x00001fffc2037589 */ /* 0x000e2400000e0000 */
[----:B0-----:R-:W-:-:S04]  /*21d0*/  LEA.HI R4, R3, R3, RZ, 0x1 ;  /* 0x0000000303047211 */ /* 0x001fc800078f08ff */
[----:B------:R-:W-:-:S05]  /*21e0*/  LOP3.LUT R4, R4, 0x1fffe, RZ, 0xc0, !PT ;  /* 0x0001fffe04047812 */ /* 0x000fca00078ec0ff */
[----:B------:R-:W-:-:S05]  /*21f0*/  IMAD.IADD R4, R3, 0x1, -R4 ;  /* 0x0000000103047824 */ /* 0x000fca00078e0a04 */
[----:B------:R-:W-:-:S05]  /*2200*/  LEA R4, R4, UR44, 0xf ;  /* 0x0000002c04047c11 */ /* 0x000fca000f8e78ff */
[----:B------:R-:W-:-:S05]  /*2210*/  VIADD R4, R4, 0x400 ;  /* 0x0000040004047836 */ /* 0x000fca0000000000 */
[----:B------:R-:W-:-:S04]  /*2220*/  SHF.R.U32.HI R4, RZ, 0x4, R4 ;  /* 0x00000004ff047819 */ /* 0x000fc80000011604 */
[----:B------:R-:W-:Y:S01]  /*2230*/  LOP3.LUT R3, R4, 0x3fff, RZ, 0xc0, !PT ;  /* 0x00003fff04037812 */ /* 0x000fe200078ec0ff */
[----:B------:R-:W-:-:S03]  /*2240*/  UIADD3 UR4, UR44, 0x36400, URZ ;  /* 0x000364002c047890 */ /* 0x000fc6000fffe03f */
[----:B------:R-:W-:Y:S01]  /*2250*/  LOP3.LUT R3, R3, 0x2000000, RZ, 0xfc, !PT ;  /* 0x0200000003037812 */ /* 0x000fe200078efcff */
[----:B------:R-:W-:Y:S01]  /*2260*/  IMAD.MOV.U32 R5, RZ, RZ, 0x40000040 ;  /* 0x40000040ff057424 */ /* 0x000fe200078e00ff */
[----:B------:R-:W-:-:S03]  /*2270*/  USHF.R.U32.HI UR4, URZ, 0x4, UR4 ;  /* 0x000000043f047899 */ /* 0x000fc60008011604 */
[----:B--2---:R-:W-:Y:S01]  /*2280*/  IMAD R4, R24, 0x1000, R3 ;  /* 0x0000100018047824 */ /* 0x004fe200078e0203 */
[----:B------:R-:W-:Y:S01]  /*2290*/  R2UR UR15, R5 ;  /* 0x00000000050f72ca */ /* 0x000fe200000e0000 */
[----:B------:R-:W-:-:S03]  /*22a0*/  ULOP3.LUT UR4, UR4, 0x3fff, URZ, 0xc0, !UPT ;  /* 0x00003fff04047892 */ /* 0x000fc6000f8ec03f */
[----:B------:R-:W-:Y:S01]  /*22b0*/  R2UR UR14, R4 ;  /* 0x00000000040e72ca */ /* 0x000fe200000e0000 */
[----:B------:R-:W-:Y:S01]  /*22c0*/  ULOP3.LUT UR12, UR4, 0x10000, URZ, 0xfc, !UPT ;  /* 0x00010000040c7892 */ /* 0x000fe2000f8efc3f */
[----:B---3--:R-:W-:Y:S04]  /*22d0*/  STL [R1+0x1e0], R26 ;  /* 0x0001e01a01007387 */ /* 0x008fe80000100800 */
[----:B----4-:R-:W-:Y:S04]  /*22e0*/  STL [R1+0x1e4], R60 ;  /* 0x0001e43c01007387 */ /* 0x010fe80000100800 */
[----:B------:R-:W-:Y:S04]  /*22f0*/  STL [R1+0x1e8], R62 ;  /* 0x0001e83e01007387 */ /* 0x000fe80000100800 */
        /* <DEDUP_REMOVED lines=66> */
[----:B------:R0:W-:Y:S01]  /*2720*/  STL [R1+0x304], R37 ;  /* 0x0003042501007387 */ /* 0x0001e20000100800 */
[----:B------:R-:W-:Y:S06]  /*2730*/  BAR.SYNC.DEFER_BLOCKING 0xe, 0x100 ;  /* 0x0384000000007b1d */ /* 0x000fec0000010000 */
[----:B------:R-:W-:Y:S01]  /*2740*/  UMOV UR13, 0x40000040 ;  /* 0x40000040000d7882 */ /* 0x000fe20000000000 */
[----:B0-----:R-:W-:-:S06]  /*2750*/  WARPGROUP.ARRIVE ;  /* 0x00000000000079c5 */ /* 0x001fcc0000000000 */
[----:B------:R-:W-:Y:S01]  /*2760*/  HGMMA.64x256x16.F32.BF16 R24, gdesc[UR12].tnspB, RZ, !UPT, gsb0 ;  /* 0x43e000000c1879f0 */ /* 0x000fe2000c0018ff */
[----:B------:R0:W-:Y:S04]  /*2770*/  STL [R1+0x30c], R8 ;  /* 0x00030c0801007387 */ /* 0x0001e80000100800 */
[----:B------:R1:W-:Y:S01]  /*2780*/  STL [R1+0x37c], R9 ;  /* 0x00037c0901007387 */ /* 0x0003e20000100800 */
[----:B0-----:R-:W-:Y:S02]  /*2790*/  VIADD R8, R4, 0x80 ;  /* 0x0000008004087836 */ /* 0x001fe40000000000 */
[----:B-1----:R-:W-:-:S03]  /*27a0*/  IMAD.MOV.U32 R9, RZ, RZ, 0x40000040 ;  /* 0x40000040ff097424 */ /* 0x002fc600078e00ff */
[----:B------:R-:W-:Y:S02]  /*27b0*/  R2UR UR18, R8 ;  /* 0x00000000081272ca */ /* 0x000fe400000e0000 */
[----:B------:R-:W-:Y:S01]  /*27c0*/  R2UR UR19, R9 ;  /* 0x00000000091372ca */ /* 0x000fe200000e0000 */
[----:B------:R-:W-:Y:S01]  /*27d0*/  UIADD3 UR16, UR12, 0x2, URZ ;  /* 0x000000020c107890 */ /* 0x000fe2000fffe03f */
        /* <DEDUP_REMOVED lines=55> */
[----:B------:R-:W-:Y:S01]  /*2b50*/  STL [R1+0x3dc], R215 ;  /* 0x0003dcd701007387 */ /* 0x000fe20000100800 */
[----:B------:R-:W-:Y:S01]  /*2b60*/  UMOV UR17, 0x40000040 ;  /* 0x4000004000117882 */ /* 0x000fe20000000000 */
[----:B------:R-:W-:-:S02]  /*2b70*/  WARPGROUP.DEPBAR.LE gsb0, 0x0 ;  /* 0x00008000000079c5 */ /* 0x000fc40000010000 */
[----:B------:R-:W-:Y:S04]  /*2b80*/  STL.128 [R1+0x1e0], R24 ;  /* 0x0001e01801007387 */ /* 0x000fe80000100c00 */
        /* <DEDUP_REMOVED lines=30> */
[----:B------:R0:W-:Y:S02]  /*2d70*/  STL.128 [R1+0x3d0], R148 ;  /* 0x0003d09401007387 */ /* 0x0001e40000100c00 */
[----:B0-----:R-:W-:-:S06]  /*2d80*/  WARPGROUP.ARRIVE ;  /* 0x00000000000079c5 */ /* 0x001fcc0000000000 */
[----:B------:R-:W-:Y:S01]  /*2d90*/  HGMMA.64x256x16.F32.BF16 R24, gdesc[UR16].tnspB, R24, gsb0 ;  /* 0x43e00000101879f0 */ /* 0x000fe20008001818 */
[----:B------:R-:W-:Y:S02]  /*2da0*/  VIADD R8, R4, 0x100 ;  /* 0x0000010004087836 */ /* 0x000fe40000000000 */
[----:B------:R-:W-:-:S03]  /*2db0*/  IMAD.MOV.U32 R9, RZ, RZ, 0x40000040 ;  /* 0x40000040ff097424 */ /* 0x000fc600078e00ff */
[----:B------:R-:W-:Y:S02]  /*2dc0*/  R2UR UR6, R8 ;  /* 0x00000000080672ca */ /* 0x000fe400000e0000 */
[----:B------:R-:W-:Y:S01]  /*2dd0*/  R2UR UR7, R9 ;  /* 0x00000000090772ca */ /* 0x000fe200000e0000 */
[----:B------:R-:W-:Y:S01]  /*2de0*/  UIADD3 UR4, UR12, 0x4, URZ ;  /* 0x000000040c047890 */ /* 0x000fe2000fffe03f */
[----:B------:R-:W-:Y:S01]  /*2df0*/  UMOV UR5, 0x40000040 ;  /* 0x4000004000057882 */ /* 0x000fe20000000000 */
[----:B------:R-:W-:Y:S02]  /*2e00*/  VIADD R4, R4, 0x180 ;  /* 0x0000018004047836 */ /* 0x000fe40000000000 */
[----:B------:R-:W-:-:S03]  /*2e10*/  IMAD.MOV.U32 R5, RZ, RZ, 0x40000040 ;  /* 0x40000040ff057424 */ /* 0x000fc600078e00ff */
[----:B------:R-:W-:Y:S02]  /*2e20*/  R2UR UR10, R4 ;  /* 0x00000000040a72ca */ /* 0x000fe400000e0000 */
[----:B------:R-:W-:Y:S01]  /*2e30*/  R2UR UR11, R5 ;  /* 0x00000000050b72ca */ /* 0x000fe200000e0000 */
[----:B------:R-:W-:Y:S01]  /*2e40*/  UIADD3 UR8, UR12, 0x6, URZ ;  /* 0x000000060c087890 */ /* 0x000fe2000fffe03f */
[----:B------:R0:W5:Y:S01]  /*2e50*/  LDL R5, [R1+0x1c8] ;  /* 0x0001c80001057983 */ /* 0x0001620000100800 */
[----:B------:R-:W-:Y:S01]  /*2e60*/  UMOV UR9, 0x40000040 ;  /* 0x4000004000097882 */ /* 0x000fe20000000000 */
[----:B------:R-:W-:Y:S02]  /*2e70*/  WARPGROUP.DEPBAR.LE gsb0, 0x0 ;  /* 0x00008000000079c5 */ /* 0x000fe40000010000 */
        /* <DEDUP_REMOVED lines=32> */
[----:B-1----:R-:W-:-:S06]  /*3080*/  WARPGROUP.ARRIVE ;  /* 0x00000000000079c5 */ /* 0x002fcc0000000000 */
[----:B------:R-:W-:Y:S03]  /*3090*/  HGMMA.64x256x16.F32.BF16 R24, gdesc[UR4].tnspB, R24, gsb0 ;  /* 0x43e00000041879f0 */ /* 0x000fe60008001818 */
        /* <DEDUP_REMOVED lines=48> */
[----:B------:R1:W-:Y:S04]  /*33a0*/  STL.128 [R1+0x2a0], R72 ;  /* 0x0002a04801007387 */ /* 0x0003e80000100c00 */
        /* <DEDUP_REMOVED lines=19> */
[----:B------:R-:W4:Y:S04]  /*34e0*/  LDL R4, [R1+0x1e0] ;  /* 0x0001e00001047983 */ /* 0x000f280000100800 */
[----:B-1----:R-:W4:Y:S04]  /*34f0*/  LDL R74, [R1+0x1e4] ;  /* 0x0001e400014a7983 */ /* 0x002f280000100800 */
[----:B--2---:R-:W2:Y:S04]  /*3500*/  LDL R76, [R1+0x1e8] ;  /* 0x0001e800014c7983 */ /* 0x004ea80000100800 */
[----:B------:R-:W2:Y:S04]  /*3510*/  LDL R78, [R1+0x1ec] ;  /* 0x0001ec00014e7983 */ /* 0x000ea80000100800 */
[----:B------:R-:W2:Y:S04]  /*3520*/  LDL R6, [R1+0x1f0] ;  /* 0x0001f00001067983 */ /* 0x000ea80000100800 */
[----:B---3--:R-:W3:Y:S04]  /*3530*/  LDL R80, [R1+0x1f4] ;  /* 0x0001f40001507983 */ /* 0x008ee80000100800 */
[----:B------:R-:W3:Y:S04]  /*3540*/  LDL R82, [R1+0x1f8] ;  /* 0x0001f80001527983 */ /* 0x000ee80000100800 */
[----:B----4-:R-:W4:Y:S04]  /*3550*/  LDL R84, [R1+0x1fc] ;  /* 0x0001fc0001547983 */ /* 0x010f280000100800 */
[----:B------:R-:W4:Y:S04]  /*3560*/  LDL R8, [R1+0x200] ;  /* 0x0002000001087983 */ /* 0x000f280000100800 */
[----:B------:R-:W4:Y:S04]  /*3570*/  LDL R86, [R1+0x204] ;  /* 0x0002040001567983 */ /* 0x000f280000100800 */
[----:B0-----:R-:W4:Y:S04]  /*3580*/  LDL R88, [R1+0x208] ;  /* 0x0002080001587983 */ /* 0x001f280000100800 */
        /* <DEDUP_REMOVED lines=116> */
[----:B------:R-:W4:Y:S01]  /*3cd0*/  LDL R81, [R1+0x3dc] ;  /* 0x0003dc0001517983 */ /* 0x000f220000100800 */
[----:B------:R-:W-:-:S03]  /*3ce0*/  ULOP3.LUT UR20, UR61, 0x1, URZ, 0xfc, !UPT ;  /* 0x000000013d147892 */ /* 0x000fc6000f8efc3f */
[----:B------:R0:W-:Y:S01]  /*3cf0*/  STL [R1+0x1e0], R4 ;  /* 0x0001e00401007387 */ /* 0x0001e20000100800 */
[----:B------:R-:W-:-:S03]  /*3d00*/  UISETP.NE.AND UP0, UPT, UR20, 0x3, UPT ;  /* 0x000000031400788c */ /* 0x000fc6000bf05270 */
[----:B------:R0:W-:Y:S04]  /*3d10*/  STL [R1+0x1e4], R74 ;  /* 0x0001e44a01007387 */ /* 0x0001e80000100800 */
[----:B--2---:R0:W-:Y:S04]  /*3d20*/  STL [R1+0x1e8], R76 ;  /* 0x0001e84c01007387 */ /* 0x0041e80000100800 */
[----:B------:R0:W-:Y:S04]  /*3d30*/  STL [R1+0x1ec], R78 ;  /* 0x0001ec4e01007387 */ /* 0x0001e80000100800 */
[----:B------:R0:W-:Y:S04]  /*3d40*/  STL [R1+0x1f0], R6 ;  /* 0x0001f00601007387 */ /* 0x0001e80000100800 */
[----:B---3--:R0:W-:Y:S04]  /*3d50*/  STL [R1+0x1f4], R80 ;  /* 0x0001f45001007387 */ /* 0x0081e80000100800 */
[----:B------:R0:W-:Y:S04]  /*3d60*/  STL [R1+0x1f8], R82 ;  /* 0x0001f85201007387 */ /* 0x0001e80000100800 */
[----:B----4-:R0:W-:Y:S04]  /*3d70*/  STL [R1+0x1fc], R84 ;  /* 0x0001fc5401007387 */ /* 0x0101e80000100800 */
[----:B------:R0:W-:Y:S04]  /*3d80*/  STL [R1+0x200], R8 ;  /* 0x0002000801007387 */ /* 0x0001e80000100800 */
        /* <DEDUP_REMOVED lines=118> */
[----:B------:R0:W-:Y:S01]  /*44f0*/  STL [R1+0x3dc], R81 ;  /* 0x0003dc5101007387 */ /* 0x0001e20000100800 */
[----:B------:R-:W-:Y:S06]  /*4500*/  BAR.ARV 0xf, 0x100 ;  /* 0x03c4000000007b1d */ /* 0x000fec0000002000 */
[----:B------:R-:W-:-:S13]  /*4510*/  PLOP3.LUT P1, PT, PT, PT, UP0, 0x80, 0x0 ;  /* 0x000000000000781c */ /* 0x000fda0003f2f008 */
[----:B0-----:R-:W-:Y:S05]  /*4520*/  @!P1 BRA `(.L_x_5139) ;  /* 0x0000000000049947 */ /* 0x001fea0003800000 */
[----:B------:R-:W-:Y:S01]  /*4530*/  BPT.TRAP 0x1 ;  /* 0x000000040000795c */ /* 0x000fe20000300000 */
.L_x_5139:
[----:B-----5:R-:W-:-:S05]  /*4540*/  LEA R5, R5, UR44, 0x3 ;  /* 0x0000002c05057c11 */ /* 0x020fca000f8e18ff */
[----:B------:R-:W-:-:S05]  /*4550*/  VIADD R4, R5, 0x38860 ;  /* 0x0003886005047836 */ /* 0x000fca0000000000 */
[----:B------:R-:W-:-:S04]  /*4560*/  PRMT R4, R7, 0x654, R4 ;  /* 0x0000065407047816 */ /* 0x000fc80000000004 */
[----:B------:R0:W-:Y:S02]  /*4570*/  SYNCS.ARRIVE.TRANS64.RED.A1T0 RZ, [R4+URZ], RZ ;  /* 0x000000ff04ff79a7 */ /* 0x0001e4000810043f */
[----:B0-----:R-:W-:-:S05]  /*4580*/  VIADD R4, R219, 0xfffffffe ;  /* 0xfffffffedb047836 */ /* 0x001fca0000000000 */
[----:B------:R-:W-:-:S13]  /*4590*/  ISETP.GE.AND P0, PT, R4, R0, PT ;  /* 0x000000000400720c */ /* 0x000fda0003f06270 */
[----:B------:R-:W-:Y:S05]  /*45a0*/  @!P0 BRA `(.L_x_5140) ;  /* 0x0000003c005c8947 */ /* 0x000fea0003800000 */
.L_x_5142:
[----:B------:R-:W2:Y:S04]  /*45b0*/  LDL R5, [R1+0x1c8] ;  /* 0x0001c80001057983 */ /* 0x000ea80000100800 */
[----:B------:R-:W3:Y:S04]  /*45c0*/  LDL.64 R122, [R1+0x280] ;  /* 0x00028000017a7983 */ /* 0x000ee80000100a00 */
[----:B------:R-:W4:Y:S04]  /*45d0*/  LDL.64 R104, [R1+0x2f0] ;  /* 0x0002f00001687983 */ /* 0x000f280000100a00 */
        /* <DEDUP_REMOVED lines=61> */
[----:B------:R-:W4:Y:S01]  /*49b0*/  LDL.64 R10, [R1+0x3d8] ;  /* 0x0003d800010a7983 */ /* 0x000f220000100a00 */
[----:B0-2---:R-:W-:-:S05]  /*49c0*/  IMAD R6, R5, 0x40, R22 ;  /* 0x0000004005067824 */ /* 0x005fca00078e0216 */
[----:B------:R-:W-:Y:S01]  /*49d0*/  LEA R128, R6, UR44, 0x2 ;  /* 0x0000002c06807c11 */ /* 0x000fe2000f8e10ff */
[----:B------:R-:W-:Y:S06]  /*49e0*/  BAR.SYNC.DEFER_BLOCKING 0xe, 0x100 ;  /* 0x0384000000007b1d */ /* 0x000fec0000010000 */
[----:B------:R-:W3:Y:S02]  /*49f0*/  LDS R6, [R128+0x38400] ;  /* 0x0384000080067984 */ /* 0x000ee40000000800 */
[C---:B---3--:R-:W-:Y:S01]  /*4a00*/  FMUL.FTZ R123, R6.reuse, R123 ;  /* 0x0000007b067b7220 */ /* 0x048fe20000410000 */
[----:B------:R-:W-:-:S05]  /*4a10*/  FMUL.FTZ R122, R6, R122 ;  /* 0x0000007a067a7220 */ /* 0x000fca0000410000 */
[----:B------:R4:W-:Y:S02]  /*4a20*/  STL.64 [R1+0x280], R122 ;  /* 0x0002807a01007387 */ /* 0x0009e40000100a00 */
[C---:B----4-:R-:W-:Y:S02]  /*4a30*/  FMUL.FTZ R122, R6.reuse, R104 ;  /* 0x00000068067a7220 */ /* 0x050fe40000410000 */
[----:B------:R-:W0:Y:S01]  /*4a40*/  LDS R104, [R128+0x38420] ;  /* 0x0384200080687984 */ /* 0x000e220000000800 */
[C---:B------:R-:W-:Y:S01]  /*4a50*/  FMUL.FTZ R131, R6.reuse, R131 ;  /* 0x0000008306837220 */ /* 0x040fe20000410000 */
        /* <DEDUP_REMOVED lines=55> */
[----:B------:R-:W-:Y:S01]  /*4dd0*/  FMUL.FTZ R100, R6, R100 ;  /* 0x0000006406647220 */ /* 0x000fe20000410000 */
[-C--:B------:R-:W-:Y:S01]  /*4de0*/  FMUL.FTZ R102, R102, R6.reuse ;  /* 0x0000000666667220 */ /* 0x080fe20000410000 */
[----:B------:R-:W-:Y:S01]  /*4df0*/  FMUL.FTZ R103, R103, R6 ;  /* 0x0000000667677220 */ /* 0x000fe20000410000 */
[C---:B------:R-:W-:Y:S01]  /*4e00*/  FMUL.FTZ R79, R6.reuse, R79 ;  /* 0x0000004f064f7220 */ /* 0x040fe20000410000 */
[----:B------:R-:W-:Y:S01]  /*4e10*/  FMUL.FTZ R78, R6, R78 ;  /* 0x0000004e064e7220 */ /* 0x000fe20000410000 */
[C---:B0-----:R-:W-:Y:S01]  /*4e20*/  FMUL.FTZ R77, R104.reuse, R77 ;  /* 0x0000004d684d7220 */ /* 0x041fe20000410000 */
        /* <DEDUP_REMOVED lines=63> */
[----:B------:R-:W-:Y:S04]  /*5220*/  STL.64 [R1+0x1f0], R130 ;  /* 0x0001f08201007387 */ /* 0x000fe80000100a00 */
        /* <DEDUP_REMOVED lines=31> */
[----:B------:R0:W-:Y:S04]  /*5420*/  STL.64 [R1+0x1f8], R74 ;  /* 0x0001f84a01007387 */ /* 0x0001e80000100a00 */
        /* <DEDUP_REMOVED lines=29> */
[----:B------:R2:W-:Y:S04]  /*5600*/  STL.64 [R1+0x3d8], R10 ;  /* 0x0003d80a01007387 */ /* 0x0005e80000100a00 */
[----:B0-----:R-:W3:Y:S04]  /*5610*/  LDL R74, [R1+0x1e4] ;  /* 0x0001e400014a7983 */ /* 0x001ee80000100800 */
[----:B------:R-:W4:Y:S04]  /*5620*/  LDL R76, [R1+0x1e8] ;  /* 0x0001e800014c7983 */ /* 0x000f280000100800 */
[----:B------:R-:W4:Y:S04]  /*5630*/  LDL R78, [R1+0x1ec] ;  /* 0x0001ec00014e7983 */ /* 0x000f280000100800 */
[----:B------:R-:W4:Y:S04]  /*5640*/  LDL R6, [R1+0x1f0] ;  /* 0x0001f00001067983 */ /* 0x000f280000100800 */
[----:B------:R-:W4:Y:S04]  /*5650*/  LDL R80, [R1+0x1f4] ;  /* 0x0001f40001507983 */ /* 0x000f280000100800 */
[----:B------:R-:W4:Y:S04]  /*5660*/  LDL R82, [R1+0x1f8] ;  /* 0x0001f80001527983 */ /* 0x000f280000100800 */
[----:B------:R-:W4:Y:S04]  /*5670*/  LDL R84, [R1+0x1fc] ;  /* 0x0001fc0001547983 */ /* 0x000f280000100800 */
[----:B-1----:R-:W4:Y:S04]  /*5680*/  LDL R8, [R1+0x200] ;  /* 0x0002000001087983 */ /* 0x002f280000100800 */
[----:B------:R-:W4:Y:S04]  /*5690*/  LDL R86, [R1+0x204] ;  /* 0x0002040001567983 */ /* 0x000f280000100800 */
[----:B------:R-:W4:Y:S04]  /*56a0*/  LDL R88, [R1+0x208] ;  /* 0x0002080001587983 */ /* 0x000f280000100800 */
[----:B------:R-:W4:Y:S04]  /*56b0*/  LDL R90, [R1+0x20c] ;  /* 0x00020c00015a7983 */ /* 0x000f280000100800 */
[----:B--2---:R-:W2:Y:S04]  /*56c0*/  LDL R10, [R1+0x210] ;  /* 0x00021000010a7983 */ /* 0x004ea80000100800 */
[----:B------:R-:W2:Y:S04]  /*56d0*/  LDL R92, [R1+0x214] ;  /* 0x00021400015c7983 */ /* 0x000ea80000100800 */
        /* <DEDUP_REMOVED lines=114> */
[----:B------:R-:W-:Y:S04]  /*5e00*/  STL [R1+0x1e0], R102 ;  /* 0x0001e06601007387 */ /* 0x000fe80000100800 */
        /* <DEDUP_REMOVED lines=11> */
[----:B--2---:R-:W-:Y:S04]  /*5ec0*/  STL [R1+0x210], R10 ;  /* 0x0002100a01007387 */ /* 0x004fe80000100800 */
        /* <DEDUP_REMOVED lines=77> */
[----:B------:R0:W-:Y:S04]  /*63a0*/  STL [R1+0x348], R27 ;  /* 0x0003481b01007387 */ /* 0x0001e80000100800 */
[----:B------:R-:W-:Y:S04]  /*63b0*/  STL [R1+0x34c], R29 ;  /* 0x00034c1d01007387 */ /* 0x000fe80000100800 */
[----:B------:R-:W-:Y:S04]  /*63c0*/  STL [R1+0x350], R56 ;  /* 0x0003503801007387 */ /* 0x000fe80000100800 */
[----:B------:R1:W-:Y:S04]  /*63d0*/  STL [R1+0x354], R31 ;  /* 0x0003541f01007387 */ /* 0x0003e80000100800 */
[----:B------:R-:W-:Y:S04]  /*63e0*/  STL [R1+0x358], R33 ;  /* 0x0003582101007387 */ /* 0x000fe80000100800 */
[----:B------:R2:W-:Y:S04]  /*63f0*/  STL [R1+0x35c], R35 ;  /* 0x00035c2301007387 */ /* 0x0005e80000100800 */
        /* <DEDUP_REMOVED lines=27> */
[----:B------:R-:W-:Y:S04]  /*65b0*/  STL [R1+0x3cc], R77 ;  /* 0x0003cc4d01007387 */ /* 0x000fe80000100800 */
[----:B------:R4:W-:Y:S04]  /*65c0*/  STL [R1+0x3d0], R72 ;  /* 0x0003d04801007387 */ /* 0x0009e80000100800 */
[----:B------:R4:W-:Y:S04]  /*65d0*/  STL [R1+0x3d4], R79 ;  /* 0x0003d44f01007387 */ /* 0x0009e80000100800 */
[----:B------:R-:W-:Y:S04]  /*65e0*/  STL [R1+0x3d8], R81 ;  /* 0x0003d85101007387 */ /* 0x000fe80000100800 */
[----:B------:R4:W-:Y:S04]  /*65f0*/  STL [R1+0x3dc], R83 ;  /* 0x0003dc5301007387 */ /* 0x0009e80000100800 */
[----:B0-----:R-:W4:Y:S04]  /*6600*/  LDL.128 R24, [R1+0x1e0] ;  /* 0x0001e00001187983 */ /* 0x001f280000100c00 */
[----:B-1----:R-:W4:Y:S04]  /*6610*/  LDL.128 R28, [R1+0x1f0] ;  /* 0x0001f000011c7983 */ /* 0x002f280000100c00 */
[----:B--2---:R-:W2:Y:S04]  /*6620*/  LDL.128 R32, [R1+0x200] ;  /* 0x0002000001207983 */ /* 0x004ea80000100c00 */
[----:B---3--:R-:W2:Y:S04]  /*6630*/  LDL.128 R36, [R1+0x210] ;  /* 0x0002100001247983 */ /* 0x008ea80000100c00 */
[----:B----4-:R-:W2:Y:S04]  /*6640*/  LDL.128 R40, [R1+0x220] ;  /* 0x0002200001287983 */ /* 0x010ea80000100c00 */
[----:B------:R-:W2:Y:S04]  /*6650*/  LDL.128 R44, [R1+0x230] ;  /* 0x00023000012c7983 */ /* 0x000ea80000100c00 */
        /* <DEDUP_REMOVED lines=25> */
[----:B------:R-:W2:Y:S01]  /*67f0*/  LDL.128 R148, [R1+0x3d0] ;  /* 0x0003d00001947983 */ /* 0x000ea20000100c00 */
[----:B------:R-:W-:-:S02]  /*6800*/  VIADD R6, R5, 0x1 ;  /* 0x0000000105067836 */ /* 0x000fc40000000000 */
[----:B------:R-:W-:Y:S01]  /*6810*/  IMAD.MOV.U32 R9, RZ, RZ, 0x40000040 ;  /* 0x40000040ff097424 */ /* 0x000fe200078e00ff */
[----:B------:R-:W3:Y:S02]  /*6820*/  LDL R5, [R1+0x1d0] ;  /* 0x0001d00001057983 */ /* 0x000ee40000100800 */
[----:B------:R-:W-:Y:S02]  /*6830*/  ISETP.NE.AND P0, PT, R6, 0x2, PT ;  /* 0x000000020600780c */ /* 0x000fe40003f05270 */
[----:B------:R0:W-:Y:S01]  /*6840*/  STL [R1+0x1c8], R6 ;  /* 0x0001c80601007387 */ /* 0x0001e20000100800 */
[----:B------:R-:W-:-:S10]  /*6850*/  R2UR UR15, R9 ;  /* 0x00000000090f72ca */ /* 0x000fd400000e0000 */
[----:B0-----:R-:W-:-:S04]  /*6860*/  @!P0 IMAD.MOV.U32 R6, RZ, RZ, RZ ;  /* 0x000000ffff068224 */ /* 0x001fc800078e00ff */
[----:B------:R-:W-:-:S05]  /*6870*/  IMAD R8, R6, 0x1000, R3 ;  /* 0x0000100006087824 */ /* 0x000fca00078e0203 */
[C---:B------:R-:W-:Y:S01]  /*6880*/  R2UR UR14, R8.reuse ;  /* 0x00000000080e72ca */ /* 0x040fe200000e0000 */
[----:B------:R-:W-:Y:S02]  /*6890*/  VIADD R10, R8, 0x80 ;  /* 0x00000080080a7836 */ /* 0x000fe40000000000 */
[----:B------:R-:W-:-:S03]  /*68a0*/  IMAD.MOV.U32 R11, RZ, RZ, 0x40000040 ;  /* 0x40000040ff0b7424 */ /* 0x000fc600078e00ff */
[----:B------:R-:W-:Y:S02]  /*68b0*/  R2UR UR18, R10 ;  /* 0x000000000a1272ca */ /* 0x000fe400000e0000 */
[----:B------:R-:W-:Y:S01]  /*68c0*/  R2UR UR19, R11 ;  /* 0x000000000b1372ca */ /* 0x000fe200000e0000 */
[----:B--2---:R-:W-:-:S06]  /*68d0*/  WARPGROUP.ARRIVE ;  /* 0x00000000000079c5 */ /* 0x004fcc0000000000 */
[----:B------:R-:W-:Y:S01]  /*68e0*/  HGMMA.64x256x16.F32.BF16 R24, gdesc[UR12].tnspB, R24, gsb0 ;  /* 0x43e000000c1879f0 */ /* 0x000fe20008001818 */
[----:B------:R-:W-:Y:S02]  /*68f0*/  VIADD R10, R8, 0x100 ;  /* 0x00000100080a7836 */ /* 0x000fe40000000000 */
[----:B------:R-:W-:-:S03]  /*6900*/  IMAD.MOV.U32 R11, RZ, RZ, 0x40000040 ;  /* 0x40000040ff0b7424 */ /* 0x000fc600078e00ff */
[----:B------:R-:W-:Y:S02]  /*6910*/  R2UR UR6, R10 ;  /* 0x000000000a0672ca */ /* 0x000fe400000e0000 */
[----:B------:R-:W-:Y:S01]  /*6920*/  R2UR UR7, R11 ;  /* 0x000000000b0772ca */ /* 0x000fe200000e0000 */
        /* <DEDUP_REMOVED lines=39> */
[----:B------:R-:W2:Y:S01]  /*6ba0*/  @!P0 LDL R8, [R1+0x1cc] ;  /* 0x0001cc0001088983 */ /* 0x000ea20000100800 */
[----:B------:R-:W-:-:S03]  /*6bb0*/  WARPGROUP.DEPBAR.LE gsb0, 0x0 ;  /* 0x00008000000079c5 */ /* 0x000fc60000010000 */
        /* <DEDUP_REMOVED lines=34> */
[----:B------:R-:W-:Y:S04]  /*6de0*/  @!P0 STL [R1+0x1c8], RZ ;  /* 0x0001c8ff01008387 */ /* 0x000fe80000100800 */
[----:B------:R0:W5:Y:S01]  /*6df0*/  LDL R9, [R1+0x1c8] ;  /* 0x0001c80001097983 */ /* 0x0001620000100800 */
        /* <DEDUP_REMOVED lines=68> */
[----:B------:R-:W2:Y:S04]  /*7240*/  LDL R10, [R1+0x1e0] ;  /* 0x0001e000010a7983 */ /* 0x000ea80000100800 */
[----:B-1----:R-:W2:Y:S04]  /*7250*/  LDL R80, [R1+0x1e4] ;  /* 0x0001e40001507983 */ /* 0x002ea80000100800 */
[----:B------:R-:W2:Y:S04]  /*7260*/  LDL R82, [R1+0x1e8] ;  /* 0x0001e80001527983 */ /* 0x000ea80000100800 */
[----:B----4-:R-:W4:Y:S04]  /*7270*/  LDL R84, [R1+0x1ec] ;  /* 0x0001ec0001547983 */ /* 0x010f280000100800 */
[----:B------:R-:W4:Y:S04]  /*7280*/  LDL R12, [R1+0x1f0] ;  /* 0x0001f000010c7983 */ /* 0x000f280000100800 */
[----:B------:R-:W4:Y:S04]  /*7290*/  LDL R86, [R1+0x1f4] ;  /* 0x0001f40001567983 */ /* 0x000f280000100800 */
[----:B---3--:R-:W3:Y:S04]  /*72a0*/  LDL R88, [R1+0x1f8] ;  /* 0x0001f80001587983 */ /* 0x008ee80000100800 */
[----:B------:R-:W3:Y:S04]  /*72b0*/  LDL R90, [R1+0x1fc] ;  /* 0x0001fc00015a7983 */ /* 0x000ee80000100800 */
[----:B------:R-:W3:Y:S04]  /*72c0*/  LDL R14, [R1+0x200] ;  /* 0x00020000010e7983 */ /* 0x000ee80000100800 */
[----:B0-----:R-:W3:Y:S04]  /*72d0*/  LDL R92, [R1+0x204] ;  /* 0x00020400015c7983 */ /* 0x001ee80000100800 */
[----:B------:R-:W3:Y:S04]  /*72e0*/  LDL R94, [R1+0x208] ;  /* 0x00020800015e7983 */ /* 0x000ee80000100800 */
        /* <DEDUP_REMOVED lines=116> */
[----:B------:R-:W2:Y:S01]  /*7a30*/  LDL R89, [R1+0x3dc] ;  /* 0x0003dc0001597983 */ /* 0x000ea20000100800 */
[----:B------:R-:W-:-:S03]  /*7a40*/  VIADD R6, R5, 0x1 ;  /* 0x0000000105067836 */ /* 0x000fc60000000000 */
[----:B------:R0:W-:Y:S04]  /*7a50*/  STL [R1+0x1e0], R10 ;  /* 0x0001e00a01007387 */ /* 0x0001e80000100800 */
[----:B------:R0:W-:Y:S04]  /*7a60*/  STL [R1+0x1d0], R6 ;  /* 0x0001d00601007387 */ /* 0x0001e80000100800 */
[----:B------:R0:W-:Y:S04]  /*7a70*/  STL [R1+0x1e4], R80 ;  /* 0x0001e45001007387 */ /* 0x0001e80000100800 */
[----:B------:R0:W-:Y:S04]  /*7a80*/  STL [R1+0x1e8], R82 ;  /* 0x0001e85201007387 */ /* 0x0001e80000100800 */
[----:B----4-:R0:W-:Y:S04]  /*7a90*/  STL [R1+0x1ec], R84 ;  /* 0x0001ec5401007387 */ /* 0x0101e80000100800 */
[----:B------:R0:W-:Y:S04]  /*7aa0*/  STL [R1+0x1f0], R12 ;  /* 0x0001f00c01007387 */ /* 0x0001e80000100800 */
[----:B------:R0:W-:Y:S04]  /*7ab0*/  STL [R1+0x1f4], R86 ;  /* 0x0001f45601007387 */ /* 0x0001e80000100800 */
[----:B---3--:R0:W-:Y:S04]  /*7ac0*/  STL [R1+0x1f8], R88 ;  /* 0x0001f85801007387 */ /* 0x0081e80000100800 */
[----:B------:R0:W-:Y:S04]  /*7ad0*/  STL [R1+0x1fc], R90 ;  /* 0x0001fc5a01007387 */ /* 0x0001e80000100800 */
[----:B------:R0:W-:Y:S04]  /*7ae0*/  STL [R1+0x200], R14 ;  /* 0x0002000e01007387 */ /* 0x0001e80000100800 */
[----:B------:R0:W-:Y:S04]  /*7af0*/  STL [R1+0x204], R92 ;  /* 0x0002045c01007387 */ /* 0x0001e80000100800 */
[----:B------:R0:W-:Y:S04]  /*7b00*/  STL [R1+0x208], R94 ;  /* 0x0002085e01007387 */ /* 0x0001e80000100800 */
[----:B--2---:R0:W-:Y:S04]  /*7b10*/  STL [R1+0x20c], R96 ;  /* 0x00020c6001007387 */ /* 0x0041e80000100800 */
        /* <DEDUP_REMOVED lines=116> */
[----:B------:R-:W-:-:S05]  /*8260*/  @!P0 LOP3.LUT R8, R8, 0x1, RZ, 0x3c, !PT ;  /* 0x0000000108088812 */ /* 0x000fca00078e3cff */
[----:B------:R0:W-:Y:S01]  /*8270*/  @!P0 STL [R1+0x1cc], R8 ;  /* 0x0001cc0801008387 */ /* 0x0001e20000100800 */
[----:B------:R-:W-:Y:S06]  /*8280*/  BAR.ARV 0xf, 0x100 ;  /* 0x03c4000000007b1d */ /* 0x000fec0000002000 */
[C---:B------:R-:W-:Y:S01]  /*8290*/  ISETP.GT.AND P0, PT, R4.reuse, R0, PT ;  /* 0x000000000400720c */ /* 0x040fe20003f04270 */
[----:B------:R-:W-:Y:S01]  /*82a0*/  VIADD R4, R4, 0xffffffff ;  /* 0xffffffff04047836 */ /* 0x000fe20000000000 */
[----:B------:R-:W-:Y:S11]  /*82b0*/  @!P1 BRA `(.L_x_5141) ;  /* 0x0000000000049947 */ /* 0x000ff60003800000 */
[----:B------:R-:W-:Y:S01]  /*82c0*/  BPT.TRAP 0x1 ;  /* 0x000000040000795c */ /* 0x000fe20000300000 */
.L_x_5141:
[----:B-----5:R-:W-:-:S05]  /*82d0*/  LEA R9, R9, UR44, 0x3 ;  /* 0x0000002c09097c11 */ /* 0x020fca000f8e18ff */
[----:B0-----:R-:W-:-:S05]  /*82e0*/  VIADD R6, R9, 0x38860 ;  /* 0x0003886009067836 */ /* 0x001fca0000000000 */
[----:B------:R-:W-:-:S04]  /*82f0*/  PRMT R6, R7, 0x654, R6 ;  /* 0x0000065407067816 */ /* 0x000fc80000000006 */
[----:B------:R0:W-:Y:S01]  /*8300*/  SYNCS.ARRIVE.TRANS64.RED.A1T0 RZ, [R6+URZ], RZ ;  /* 0x000000ff06ff79a7 */ /* 0x0001e2000810043f */
[----:B------:R-:W-:Y:S05]  /*8310*/  @P0 BRA `(.L_x_5142) ;  /* 0xffffffc000a40947 */ /* 0x000fea000383ffff */
.L_x_5140:
[----:B------:R-:W2:Y:S04]  /*8320*/  LDL R119, [R1+0x1c8] ;  /* 0x0001c80001777983 */ /* 0x000ea80000100800 */
[----:B------:R-:W3:Y:S04]  /*8330*/  LDL.64 R122, [R1+0x1e0] ;  /* 0x0001e000017a7983 */ /* 0x000ee80000100a00 */
[----:B------:R-:W4:Y:S04]  /*8340*/  LDL.64 R106, [R1+0x290] ;  /* 0x00029000016a7983 */ /* 0x000f280000100a00 */
[----:B------:R-:W5:Y:S04]  /*8350*/  LDL.64 R10, [R1+0x368] ;  /* 0x00036800010a7983 */ /* 0x000f680000100a00 */
        /* <DEDUP_REMOVED lines=60> */
[----:B0-----:R-:W5:Y:S04]  /*8720*/  LDL.64 R6, [R1+0x3d8] ;  /* 0x0003d80001067983 */ /* 0x001f680000100a00 */
[----:B------:R-:W5:Y:S04]  /*8730*/  LDL R3, [R1+0x1d0] ;  /* 0x0001d00001037983 */ /* 0x000f680000100800 */
[----:B------:R-:W5:Y:S01]  /*8740*/  LDL R0, [R1+0x1c8] ;  /* 0x0001c80001007983 */ /* 0x000f620000100800 */
[----:B--2---:R-:W-:-:S05]  /*8750*/  IMAD R118, R119, 0x40, R22 ;  /* 0x0000004077767824 */ /* 0x004fca00078e0216 */
        /* <DEDUP_REMOVED lines=8> */
[C---:B-----5:R-:W-:Y:S01]  /*87e0*/  FMUL.FTZ R125, R118.reuse, R125 ;  /* 0x0000007d767d7220 */ /* 0x060fe20000410000 */
        /* <DEDUP_REMOVED lines=33> */
[C---:B0-----:R-:W-:Y:S01]  /*8a00*/  FMUL.FTZ R11, R106.reuse, R11 ;  /* 0x0000000b6a0b7220 */ /* 0x041fe20000410000 */
[----:B------:R-:W-:Y:S01]  /*8a10*/  FMUL.FTZ R10, R106, R10 ;  /* 0x0000000a6a0a7220 */ /* 0x000fe20000410000 */
[C---:B------:R-:W-:Y:S01]  /*8a20*/  FMUL.FTZ R102, R118.reuse, R102 ;  /* 0x0000006676667220 */ /* 0x040fe20000410000 */
[C---:B------:R-:W-:Y:S01]  /*8a30*/  FMUL.FTZ R101, R118.reuse, R101 ;  /* 0x0000006576657220 */ /* 0x040fe20000410000 */
[C---:B------:R-:W-:Y:S01]  /*8a40*/  FMUL.FTZ R100, R118.reuse, R100 ;  /* 0x0000006476647220 */ /* 0x040fe20000410000 */
[C---:B------:R-:W-:Y:S01]  /*8a50*/  FMUL.FTZ R99, R118.reuse, R99 ;  /* 0x0000006376637220 */ /* 0x040fe20000410000 */
[----:B------:R0:W-:Y:S01]  /*8a60*/  STL.64 [R1+0x368], R10 ;  /* 0x0003680a01007387 */ /* 0x0001e20000100a00 */
        /* <DEDUP_REMOVED lines=85> */
[----:B0-----:R-:W-:-:S02]  /*8fc0*/  VIADD R10, R3, 0x1 ;  /* 0x00000001030a7836 */ /* 0x001fc40000000000 */
[----:B------:R-:W-:Y:S01]  /*8fd0*/  VIADD R0, R0, 0x1 ;  /* 0x0000000100007836 */ /* 0x000fe20000000000 */
[----:B------:R0:W-:Y:S04]  /*8fe0*/  STL.64 [R1+0x1f0], R124 ;  /* 0x0001f07c01007387 */ /* 0x0001e80000100a00 */
        /* <DEDUP_REMOVED lines=61> */
[----:B------:R0:W-:Y:S04]  /*93c0*/  STL [R1+0x1d0], R10 ;  /* 0x0001d00a01007387 */ /* 0x0001e80000100800 */
[----:B------:R0:W-:Y:S01]  /*93d0*/  STL [R1+0x1c8], R0 ;  /* 0x0001c80001007387 */ /* 0x0001e20000100800 */
[----:B------:R-:W-:Y:S06]  /*93e0*/  BAR.ARV 0xf, 0x100 ;  /* 0x03c4000000007b1d */ /* 0x000fec0000002000 */
[----:B------:R-:W-:Y:S01]  /*93f0*/  ISETP.NE.AND P0, PT, R0, 0x2, PT ;  /* 0x000000020000780c */ /* 0x000fe20003f05270 */
[----:B------:R-:W-:Y:S01]  /*9400*/  BSSY B0, `(.L_x_5143) ;  /* 0x0000007000007945 */ /* 0x000fe20003800000 */
[----:B------:R-:W-:-:S11]  /*9410*/  IMAD.MOV.U32 R3, RZ, RZ, 0x1 ;  /* 0x00000001ff037424 */ /* 0x000fd600078e00ff */
[----:B0-----:R-:W-:Y:S05]  /*9420*/  @P0 BRA `(.L_x_5144) ;  /* 0x0000000000100947 */ /* 0x001fea0003800000 */
[----:B------:R-:W2:Y:S04]  /*9430*/  LDL R0, [R1+0x1cc] ;  /* 0x0001cc0001007983 */ /* 0x000ea80000100800 */
[----:B------:R0:W-:Y:S01]  /*9440*/  STL [R1+0x1c8], RZ ;  /* 0x0001c8ff01007387 */ /* 0x0001e20000100800 */
[----:B--2---:R-:W-:-:S05]  /*9450*/  LOP3.LUT R0, R0, 0x1, RZ, 0x3c, !PT ;  /* 0x0000000100007812 */ /* 0x004fca00078e3cff */
[----:B------:R0:W-:Y:S02]  /*9460*/  STL [R1+0x1cc], R0 ;  /* 0x0001cc0001007387 */ /* 0x0001e40000100800 */
.L_x_5144:
[----:B------:R-:W-:Y:S05]  /*9470*/  BSYNC B0 ;  /* 0x0000000000007941 */ /* 0x000fea0003800000 */
.L_x_5143:
[----:B------:R-:W-:Y:S05]  /*9480*/  BRA `(.L_x_5138) ;  /* 0x0000018c00287947 */ /* 0x000fea0003800000 */
.L_x_5131:
[----:B------:R-:W-:Y:S01]  /*9490*/  UIADD3 UR4, UP3, UR38, 0x38860, URZ ;  /* 0x0003886026047890 */ /* 0x000fe2000ff7e03f */
[----:B------:R-:W-:Y:S01]  /*94a0*/  IMAD.MOV.U32 R9, RZ, RZ, R7 ;  /* 0x000000ffff097224 */ /* 0x000fe200078e0007 */
[----:B------:R-:W-:Y:S01]  /*94b0*/  UIADD3 UR7, UP2, UR38, 0x38850, URZ ;  /* 0x0003885026077890 */ /* 0x000fe2000ff5e03f */
[----:B------:R-:W-:Y:S01]  /*94c0*/  IMAD.MOV.U32 R8, RZ, RZ, 0x100 ;  /* 0x00000100ff087424 */ /* 0x000fe200078e00ff */
[----:B------:R-:W-:Y:S01]  /*94d0*/  UIADD3.X UR5, URZ, UR39, URZ, UP3, !UPT ;  /* 0x000000273f057290 */ /* 0x000fe20009ffe43f */
[----:B------:R-:W-:Y:S01]  /*94e0*/  IMAD.U32 R4, RZ, RZ, UR61 ;  /* 0x0000003dff047e24 */ /* 0x000fe2000f8e00ff */
[----:B------:R-:W-:Y:S01]  /*94f0*/  UIADD3 UR10, UP1, UR38, 0x38830, URZ ;  /* 0x00038830260a7890 */ /* 0x000fe2000ff3e03f */
[----:B------:R-:W-:Y:S01]  /*9500*/  IMAD.MOV.U32 R5, RZ, RZ, 0x80 ;  /* 0x00000080ff057424 */ /* 0x000fe200078e00ff */
[----:B------:R-:W-:Y:S01]  /*9510*/  UIADD3 UR9, UP0, UR38, 0x38840, URZ ;  /* 0x0003884026097890 */ /* 0x000fe2000ff1e03f */
[----:B------:R1:W-:Y:S01]  /*9520*/  STL.64 [R1+0x30], R8 ;  /* 0x0000300801007387 */ /* 0x0003e20000100a00 */
[----:B------:R-:W-:Y:S01]  /*9530*/  UIADD3.X UR8, URZ, UR39, URZ, UP2, !UPT ;  /* 0x000000273f087290 */ /* 0x000fe200097fe43f */
[----:B------:R-:W-:Y:S01]  /*9540*/  IMAD.MOV.U32 R6, RZ, RZ, 0x80 ;  /* 0x00000080ff067424 */ /* 0x000fe200078e00ff */
[----:B------:R-:W-:Y:S01]  /*9550*/  ULDC UR11, c[0x0][0x448] ;  /* 0x00011200000b7ab9 */ /* 0x000fe20000000800 */
[----:B0-----:R-:W-:Y:S01]  /*9560*/  IMAD.U32 R0, RZ, RZ, UR7 ;  /* 0x00000007ff007e24 */ /* 0x001fe2000f8e00ff */
[----:B------:R-:W-:Y:S01]  /*9570*/  UIADD3.X UR7, URZ, UR39, URZ, UP0, !UPT ;  /* 0x000000273f077290 */ /* 0x000fe200087fe43f */
[----:B------:R-:W-:Y:S01]  /*9580*/  IMAD.U32 R10, RZ, RZ, UR61 ;  /* 0x0000003dff0a7e24 */ /* 0x000fe2000f8e00ff */
[----:B------:R-:W-:Y:S01]  /*9590*/  UISETP.NE.AND UP4, UPT, UR11, 0x1, UPT ;  /* 0x000000010b00788c */ /* 0x000fe2000bf85270 */
[----:B------:R-:W-:Y:S01]  /*95a0*/  IMAD.MOV.U32 R11, RZ, RZ, 0x80 ;  /* 0x00000080ff0b7424 */ /* 0x000fe200078e00ff */
[----:B------:R0:W-:Y:S01]  /*95b0*/  STL.128 [R1], R4 ;  /* 0x0000000401007387 */ /* 0x0001e20000100c00 */
[----:B------:R-:W-:Y:S01]  /*95c0*/  IMAD.U32 R3, RZ, RZ, UR8 ;  /* 0x00000008ff037e24 */ /* 0x000fe2000f8e00ff */
[----:B------:R-:W-:Y:S01]  /*95d0*/  USHF.L.U32 UR6, UR59, 0x6, URZ ;  /* 0x000000063b067899 */ /* 0x000fe2000800063f */
[----:B-1----:R-:W-:Y:S01]  /*95e0*/  IMAD.U32 R8, RZ, RZ, UR4 ;  /* 0x00000004ff087e24 */ /* 0x002fe2000f8e00ff */
[----:B------:R-:W-:Y:S01]  /*95f0*/  UIADD3.X UR4, URZ, UR39, URZ, UP1, !UPT ;  /* 0x000000273f047290 */ /* 0x000fe20008ffe43f */
[----:B------:R-:W-:Y:S01]  /*9600*/  IMAD.U32 R9, RZ, RZ, UR5 ;  /* 0x00000005ff097e24 */ /* 0x000fe2000f8e00ff */
[----:B------:R1:W-:Y:S01]  /*9610*/  STL.64 [R1+0x28], R10 ;  /* 0x0000280a01007387 */ /* 0x0003e20000100a00 */
[----:B------:R-:W-:Y:S01]  /*9620*/  IMAD.U32 R12, RZ, RZ, UR59 ;  /* 0x0000003bff0c7e24 */ /* 0x000fe2000f8e00ff */
[----:B------:R-:W-:Y:S01]  /*9630*/  ULDC UR45, c[0x0][0x288] ;  /* 0x0000a200002d7ab9 */ /* 0x000fe20000000800 */
[----:B------:R-:W-:Y:S01]  /*9640*/  @UP4 UIADD3 UR8, UR6, 0x3f, URZ ;  /* 0x0000003f06084890 */ /* 0x000fe2000fffe03f */
[----:B------:R2:W-:Y:S01]  /*9650*/  STL [R1+0x10], RZ ;  /* 0x000010ff01007387 */ /* 0x0005e20000100800 */
[----:B------:R-:W-:Y:S01]  /*9660*/  UIADD3 UR40, UR47, 0x1, -UR45 ;  /* 0x000000012f287890 */ /* 0x000fe2000fffe82d */
[----:B------:R-:W-:Y:S01]  /*9670*/  IADD3 R48, P0, R2, 0x28, RZ ;  /* 0x0000002802307810 */ /* 0x000fe20007f1e0ff */
[----:B------:R-:W-:Y:S01]  /*9680*/  UP2UR UR41, UPR, URZ, 0x10 ;  /* 0x000000103f297883 */ /* 0x000fe20008000000 */
[----:B------:R2:W-:Y:S01]  /*9690*/  STL [R1+0x50], R12 ;  /* 0x0000500c01007387 */ /* 0x0005e20000100800 */
[----:B0-----:R-:W-:-:S02]  /*96a0*/  IMAD.MOV.U32 R6, RZ, RZ, R8 ;  /* 0x000000ffff067224 */ /* 0x001fc400078e0008 */
[----:B------:R-:W-:Y:S01]  /*96b0*/  IMAD.MOV.U32 R7, RZ, RZ, R9 ;  /* 0x000000ffff077224 */ /* 0x000fe200078e0009 */
[----:B------:R2:W-:Y:S01]  /*96c0*/  STL [R1+0x38], RZ ;  /* 0x000038ff01007387 */ /* 0x0005e20000100800 */
[----:B------:R-:W-:Y:S02]  /*96d0*/  IMAD.MOV.U32 R4, RZ, RZ, R0 ;  /* 0x000000ffff047224 */ /* 0x000fe400078e0000 */
[----:B------:R-:W-:Y:S02]  /*96e0*/  IMAD.MOV.U32 R5, RZ, RZ, R3 ;  /* 0x000000ffff057224 */ /* 0x000fe400078e0003 */
[----:B------:R-:W-:Y:S01]  /*96f0*/  IMAD.U32 R8, RZ, RZ, UR10 ;  /* 0x0000000aff087e24 */ /* 0x000fe2000f8e00ff */
[----:B------:R-:W-:Y:S01]  /*9700*/  @UP4 ULDC UR10, c[0x0][0x450] ;  /* 0x00011400000a4ab9 */ /* 0x000fe20000000800 */
[----:B------:R-:W-:Y:S01]  /*9710*/  IMAD.U32 R9, RZ, RZ, UR4 ;  /* 0x00000004ff097e24 */ /* 0x000fe2000f8e00ff */
[----:B------:R-:W-:Y:S01]  /*9720*/  ULDC.64 UR4, c[0x0][0xad8] ;  /* 0x0002b60000047ab9 */ /* 0x000fe20000000a00 */
[----:B-1----:R-:W-:Y:S01]  /*9730*/  IMAD.U32 R10, RZ, RZ, UR9 ;  /* 0x00000009ff0a7e24 */ /* 0x002fe2000f8e00ff */
[----:B------:R-:W-:Y:S01]  /*9740*/  UISETP.GE.AND UP0, UPT, UR5, 0x1, UPT ;  /* 0x000000010500788c */ /* 0x000fe2000bf06270 */
[----:B------:R-:W-:Y:S01]  /*9750*/  IMAD.U32 R11, RZ, RZ, UR7 ;  /* 0x00000007ff0b7e24 */ /* 0x000fe2000f8e00ff */
[----:B------:R2:W-:Y:S01]  /*9760*/  STL.128 [R1+0x40], R4 ;  /* 0x0000400401007387 */ /* 0x0005e20000100c00 */
[----:B------:R-:W-:Y:S01]  /*9770*/  @UP4 ULDC UR9, c[0x0][0x44c] ;  /* 0x0001130000094ab9 */ /* 0x000fe20000000800 */
[----:B------:R-:W-:Y:S01]  /*9780*/  UIADD3 UR7, UR6, 0x3f, URZ ;  /* 0x0000003f06077890 */ /* 0x000fe2000fffe03f */
[----:B------:R-:W-:Y:S01]  /*9790*/  IMAD.X R49, RZ, RZ, R18, P0 ;  /* 0x000000ffff317224 */ /* 0x000fe200000e0612 */
[----:B------:R2:W-:Y:S01]  /*97a0*/  STL.64 [R1+0x18], R8 ;  /* 0x0000180801007387 */ /* 0x0005e20000100a00 */
[----:B------:R-:W-:Y:S01]  /*97b0*/  UIMAD.WIDE.U32 UR8, UR8, UR9, URZ ;  /* 0x00000009080872a5 */ /* 0x000fe2000f8e003f */
[----:B------:R-:W-:Y:S01]  /*97c0*/  PLOP3.LUT P1, PT, PT, PT, UP0, 0x40, 0x0 ;  /* 0x000000000000781c */ /* 0x000fe20003f2e808 */
[----:B------:R-:W-:Y:S01]  /*97d0*/  UP2UR UR43, UPR, URZ, 0x1 ;  /* 0x000000013f2b7883 */ /* 0x000fe20008000000 */
[----:B------:R2:W-:Y:S01]  /*97e0*/  STL.64 [R1+0x20], R10 ;  /* 0x0000200a01007387 */ /* 0x0005e20000100a00 */
[----:B------:R-:W-:-:S04]  /*97f0*/  @UP4 USHF.R.U32.HI UR7, URZ, UR10, UR9 ;  /* 0x0000000a3f074299 */ /* 0x000fc80008011609 */
[----:B------:R-:W-:-:S04]  /*9800*/  UIADD3 UR8, UR40, UR7, URZ ;  /* 0x0000000728087290 */ /* 0x000fc8000fffe03f */
[----:B------:R-:W-:Y:S02]  /*9810*/  UIADD3 UR4, UR8, UR4, URZ ;  /* 0x0000000408047290 */ /* 0x000fe4000fffe03f */
[----:B------:R-:W-:Y:S10]  /*9820*/  @P1 BRA `(.L_x_5145) ;  /* 0x0000000000441947 */ /* 0x000ff40003800000 */
        /* <DEDUP_REMOVED lines=10> */
.L_x_5146:
[----:B------:R-:W-:-:S11]  /*98d0*/  UISETP.NE.AND UP0, UPT, UR5, 0x1, UPT ;  /* 0x000000010500788c */ /* 0x000fd6000bf05270 */
[----:B------:R-:W-:Y:S02]  /*98e0*/  @UP0 ULDC.64 UR10, c[0x0][0xae0] ;  /* 0x0002b800000a0ab9 */ /* 0x000fe40000000a00 */
[----:B------:R-:W-:-:S04]  /*98f0*/  UIMAD.WIDE.U32 UR8, UR7, UR10, URZ ;  /* 0x0000000a070872a5 */ /* 0x000fc8000f8e003f */
[----:B------:R-:W-:-:S12]  /*9900*/  @UP0 USHF.R.U32.HI UR7, URZ, UR11, UR9 ;  /* 0x0000000b3f070299 */ /* 0x000fd80008011609 */
.L_x_5147:
[----:B------:R-:W-:-:S04]  /*9910*/  UIMAD UR7, UR7, UR5, UR5 ;  /* 0x00000005070772a4 */ /* 0x000fc8000f8e0205 */
[----:B------:R-:W-:-:S04]  /*9920*/  UISETP.LT.AND UP0, UPT, UR4, UR7, UPT ;  /* 0x000000070400728c */ /* 0x000fc8000bf01270 */
[----:B------:R-:W-:-:S12]  /*9930*/  USEL UR4, UR4, UR7, UP0 ;  /* 0x0000000704047287 */ /* 0x000fd80008000000 */
.L_x_5145:
[----:B------:R-:W-:Y:S02]  /*9940*/  UISETP.NE.AND UP0, UPT, UR41, URZ, UPT ;  /* 0x0000003f2900728c */ /* 0x000fe4000bf05270 */
[----:B------:R-:W-:Y:S02]  /*9950*/  UIADD3 UR10, UR47, 0x3f, URZ ;  /* 0x0000003f2f0a7890 */ /* 0x000fe4000fffe03f */
[----:B------:R-:W-:Y:S02]  /*9960*/  UIADD3 UR4, UR4, 0x3f, URZ ;  /* 0x0000003f04047890 */ /* 0x000fe4000fffe03f */
[----:B------:R-:W-:Y:S02]  /*9970*/  UISETP.GE.AND UP1, UPT, UR5, 0x1, UPT ;  /* 0x000000010500788c */ /* 0x000fe4000bf26270 */
[----:B------:R-:W-:Y:S02]  /*9980*/  USHF.R.S32.HI UR11, URZ, 0x1f, UR10 ;  /* 0x0000001f3f0b7899 */ /* 0x000fe4000801140a */
[----:B------:R-:W-:Y:S01]  /*9990*/  USHF.R.S32.HI UR7, URZ, 0x1f, UR4 ;  /* 0x0000001f3f077899 */ /* 0x000fe20008011404 */
[----:B------:R-:W-:Y:S01]  /*99a0*/  @UP0 ULDC UR8, c[0x0][0x44c] ;  /* 0x0001130000080ab9 */ /* 0x000fe20000000800 */
[----:B------:R-:W-:Y:S01]  /*99b0*/  ULEA.HI UR11, UR11, UR10, URZ, 0x6 ;  /* 0x0000000a0b0b7291 */ /* 0x000fe2000f8f303f */
[----:B------:R-:W-:Y:S01]  /*99c0*/  PLOP3.LUT P0, PT, PT, PT, UP1, 0x40, 0x0 ;  /* 0x000000000000781c */ /* 0x000fe20003f0e818 */
[----:B------:R-:W-:-:S02]  /*99d0*/  UIMAD.WIDE.U32 UR8, UR6, UR8, URZ ;  /* 0x00000008060872a5 */ /* 0x000fc4000f8e003f */
[----:B------:R-:W-:Y:S01]  /*99e0*/  ULEA.HI UR7, UR7, UR4, URZ, 0x6 ;  /* 0x0000000407077291 */ /* 0x000fe2000f8f303f */
[----:B------:R-:W-:Y:S01]  /*99f0*/  @UP0 ULDC UR12, c[0x0][0x450] ;  /* 0x00011400000c0ab9 */ /* 0x000fe20000000800 */
[----:B------:R-:W-:Y:S02]  /*9a00*/  UIADD3 UR45, UR47, -UR45, URZ ;  /* 0x8000002d2f2d7290 */ /* 0x000fe4000fffe03f */
[----:B------:R-:W-:Y:S02]  /*9a10*/  USHF.R.S32.HI UR11, URZ, 0x6, UR11 ;  /* 0x000000063f0b7899 */ /* 0x000fe4000801140b */
        /* <DEDUP_REMOVED lines=19> */
.L_x_5149:
[----:B------:R-:W-:-:S11]  /*9b50*/  UISETP.NE.AND UP0, UPT, UR5, 0x1, UPT ;  /* 0x000000010500788c */ /* 0x000fd6000bf05270 */
[----:B------:R-:W-:Y:S02]  /*9b60*/  @UP0 ULDC.64 UR10, c[0x0][0xae0] ;  /* 0x0002b800000a0ab9 */ /* 0x000fe40000000a00 */
[----:B------:R-:W-:-:S04]  /*9b70*/  UIMAD.WIDE.U32 UR6, UR4, UR10, URZ ;  /* 0x0000000a040672a5 */ /* 0x000fc8000f8e003f */
[----:B------:R-:W-:-:S12]  /*9b80*/  @UP0 USHF.R.U32.HI UR4, URZ, UR11, UR7 ;  /* 0x0000000b3f040299 */ /* 0x000fd80008011607 */
.L_x_5150:
[----:B------:R-:W-:-:S04]  /*9b90*/  UIMAD UR4, UR4, UR5, URZ ;  /* 0x00000005040472a4 */ /* 0x000fc8000f8e023f */
[----:B------:R-:W-:-:S04]  /*9ba0*/  UISETP.LT.AND UP0, UPT, UR8, UR4, UPT ;  /* 0x000000040800728c */ /* 0x000fc8000bf01270 */
[----:B------:R-:W-:-:S12]  /*9bb0*/  USEL UR8, UR8, UR4, !UP0 ;  /* 0x0000000408087287 */ /* 0x000fd8000c000000 */
.L_x_5148:
[----:B------:R-:W-:Y:S01]  /*9bc0*/  USHF.R.S32.HI UR4, URZ, 0x1f, UR8 ;  /* 0x0000001f3f047899 */ /* 0x000fe20008011408 */
[----:B------:R-:W-:-:S03]  /*9bd0*/  PRMT R3, RZ, 0x7610, R3 ;  /* 0x00007610ff037816 */ /* 0x000fc60000000003 */
[----:B------:R-:W-:-:S04]  /*9be0*/  ULEA.HI UR4, UR4, UR8, URZ, 0x6 ;  /* 0x0000000804047291 */ /* 0x000fc8000f8f303f */
[----:B------:R-:W-:-:S04]  /*9bf0*/  USHF.R.S32.HI UR4, URZ, 0x6, UR4 ;  /* 0x000000063f047899 */ /* 0x000fc80008011404 */
[----:B------:R-:W-:-:S04]  /*9c00*/  UISETP.LT.AND UP0, UPT, URZ, UR4, UPT ;  /* 0x000000043f00728c */ /* 0x000fc8000bf01270 */
[----:B------:R-:W-:-:S04]  /*9c10*/  USEL UR42, URZ, UR4, !UP0 ;  /* 0x000000043f2a7287 */ /* 0x000fc8000c000000 */
[----:B------:R-:W-:-:S06]  /*9c20*/  UISETP.GT.AND UP0, UPT, UR46, UR42, UPT ;  /* 0x0000002a2e00728c */ /* 0x000fcc000bf04270 */
[----:B------:R-:W-:-:S13]  /*9c30*/  PLOP3.LUT P0, PT, PT, PT, UP0, 0x80, 0x0 ;  /* 0x000000000000781c */ /* 0x000fda0003f0f008 */
[----:B------:R-:W-:Y:S05]  /*9c40*/  @!P0 BRA `(.L_x_5138) ;  /* 0x0000018400388947 */ /* 0x000fea0003800000 */
[----:B------:R-:W0:Y:S01]  /*9c50*/  SHFL.IDX PT, R0, R194, RZ, 0x1f ;  /* 0x00001fffc2007589 */ /* 0x000e2200000e0000 */
[----:B------:R-:W-:Y:S01]  /*9c60*/  UIADD3 UR6, UR44, 0x26400, URZ ;  /* 0x000264002c067890 */ /* 0x000fe2000fffe03f */
[----:B------:R-:W-:Y:S01]  /*9c70*/  IMAD.MOV.U32 R13, RZ, RZ, 0x40000040 ;  /* 0x40000040ff0d7424 */ /* 0x000fe200078e00ff */
[----:B------:R-:W-:Y:S01]  /*9c80*/  UIADD3 UR4, UR44, 0x20400, URZ ;  /* 0x000204002c047890 */ /* 0x000fe2000fffe03f */
[----:B------:R-:W1:Y:S01]  /*9c90*/  S2R R56, SR_TID.X ;  /* 0x0000000000387919 */ /* 0x000e620000002100 */
[----:B------:R-:W-:Y:S01]  /*9ca0*/  UIADD3 UR8, UR44, 0x400, URZ ;  /* 0x000004002c087890 */ /* 0x000fe2000fffe03f */
[----:B------:R-:W-:Y:S01]  /*9cb0*/  IMAD.MOV.U32 R15, RZ, RZ, 0x40000040 ;  /* 0x40000040ff0f7424 */ /* 0x000fe200078e00ff */
[----:B------:R-:W-:Y:S01]  /*9cc0*/  USHF.R.U32.HI UR6, URZ, 0x4, UR6 ;  /* 0x000000043f067899 */ /* 0x000fe20008011606 */
[----:B--2---:R-:W-:Y:S01]  /*9cd0*/  IMAD.MOV.U32 R7, RZ, RZ, 0x40000040 ;  /* 0x40000040ff077424 */ /* 0x004fe200078e00ff */
[----:B------:R-:W-:Y:S01]  /*9ce0*/  USHF.R.U32.HI UR4, URZ, 0x4, UR4 ;  /* 0x000000043f047899 */ /* 0x000fe20008011604 */
[C---:B------:R-:W-:Y:S01]  /*9cf0*/  IADD3 R42, P5, R2.reuse, 0x88, RZ ;  /* 0x00000088022a7810 */ /* 0x040fe20007fbe0ff */
[----:B------:R-:W-:Y:S01]  /*9d00*/  USHF.R.U32.HI UR7, URZ, 0x4, UR8 ;  /* 0x000000043f077899 */ /* 0x000fe20008011608 */
[----:B------:R-:W-:Y:S01]  /*9d10*/  IMAD.MOV.U32 R8, RZ, RZ, 0x1 ;  /* 0x00000001ff087424 */ /* 0x000fe200078e00ff */
[----:B------:R-:W-:Y:S01]  /*9d20*/  ULOP3.LUT UR6, UR6, 0x3fff, URZ, 0xc0, !UPT ;  /* 0x00003fff06067892 */ /* 0x000fe2000f8ec03f */
[----:B------:R-:W-:Y:S01]  /*9d30*/  IMAD.MOV.U32 R9, RZ, RZ, RZ ;  /* 0x000000ffff097224 */ /* 0x000fe200078e00ff */
[----:B------:R-:W-:Y:S01]  /*9d40*/  ULOP3.LUT UR4, UR4, 0x3fff, URZ, 0xc0, !UPT ;  /* 0x00003fff04047892 */ /* 0x000fe2000f8ec03f */
[----:B------:R-:W-:Y:S01]  /*9d50*/  IMAD.X R55, RZ, RZ, R18, P5 ;  /* 0x000000ffff377224 */ /* 0x000fe200028e0612 */
[----:B------:R-:W-:Y:S01]  /*9d60*/  UIADD3 UR9, UP0, UR38, 0x38400, URZ ;  /* 0x0003840026097890 */ /* 0x000fe2000ff1e03f */
[----:B------:R-:W-:Y:S01]  /*9d70*/  IMAD.MOV.U32 R10, RZ, RZ, 0x1 ;  /* 0x00000001ff0a7424 */ /* 0x000fe200078e00ff */
[----:B------:R-:W-:Y:S01]  /*9d80*/  ULOP3.LUT UR7, UR7, 0x3fff, URZ, 0xc0, !UPT ;  /* 0x00003fff07077892 */ /* 0x000fe2000f8ec03f */
[----:B------:R-:W-:Y:S01]  /*9d90*/  IMAD.MOV.U32 R11, RZ, RZ, RZ ;  /* 0x000000ffff0b7224 */ /* 0x000fe200078e00ff */
[----:B------:R-:W-:Y:S01]  /*9da0*/  ULOP3.LUT UR6, UR6, 0x10000, URZ, 0xfc, !UPT ;  /* 0x0001000006067892 */ /* 0x000fe2000f8efc3f */
[----:B------:R-:W-:Y:S01]  /*9db0*/  IADD3 R46, P1, R2, 0x98, RZ ;  /* 0x00000098022e7810 */ /* 0x000fe20007f3e0ff */
[----:B------:R-:W-:Y:S01]  /*9dc0*/  ULOP3.LUT UR4, UR4, 0x10000, URZ, 0xfc, !UPT ;  /* 0x0001000004047892 */ /* 0x000fe2000f8efc3f */
[C---:B0-----:R-:W-:Y:S01]  /*9dd0*/  LEA.HI R3, R0.reuse, R0, RZ, 0x1 ;  /* 0x0000000000037211 */ /* 0x041fe200078f08ff */
[----:B------:R-:W-:Y:S01]  /*9de0*/  UIADD3.X UR10, URZ, UR39, URZ, UP0, !UPT ;  /* 0x000000273f0a7290 */ /* 0x000fe200087fe43f */
[----:B------:R-:W-:Y:S01]  /*9df0*/  IMAD.U32 R4, RZ, RZ, UR9 ;  /* 0x00000009ff047e24 */ /* 0x000fe2000f8e00ff */
[----:B------:R-:W-:Y:S01]  /*9e00*/  ULOP3.LUT UR7, UR7, 0x10000, URZ, 0xfc, !UPT ;  /* 0x0001000007077892 */ /* 0x000fe2000f8efc3f */
[----:B------:R-:W-:Y:S01]  /*9e10*/  LOP3.LUT R3, R3, 0x6, RZ, 0xc0, !PT ;  /* 0x0000000603037812 */ /* 0x000fe200078ec0ff */
[----:B------:R-:W-:Y:S01]  /*9e20*/  IMAD.U32 R6, RZ, RZ, UR4 ;  /* 0x00000004ff067e24 */ /* 0x000fe2000f8e00ff */
[----:B------:R-:W-:Y:S01]  /*9e30*/  UIADD3 UR4, UR44, 0x36400, URZ ;  /* 0x000364002c047890 */ /* 0x000fe2000fffe03f */
[----:B------:R-:W-:Y:S01]  /*9e40*/  IMAD.U32 R5, RZ, RZ, UR10 ;  /* 0x0000000aff057e24 */ /* 0x000fe2000f8e00ff */
[----:B------:R-:W-:Y:S01]  /*9e50*/  UIADD3 UR5, UR44, 0x22400, URZ ;  /* 0x000224002c057890 */ /* 0x000fe2000fffe03f */
[----:B------:R-:W-:Y:S01]  /*9e60*/  IMAD.IADD R0, R0, 0x1, -R3 ;  /* 0x0000000100007824 */ /* 0x000fe200078e0a03 */
[----:B------:R-:W-:Y:S01]  /*9e70*/  ULOP3.LUT UP0, URZ, UR4, 0x3ff, URZ, 0xc0, !UPT ;  /* 0x000003ff043f7892 */ /* 0x000fe2000f80c03f */
[----:B------:R-:W-:Y:S01]  /*9e80*/  IMAD.U32 R3, RZ, RZ, UR6 ;  /* 0x00000006ff037e24 */ /* 0x000fe2000f8e00ff */
[----:B------:R-:W-:Y:S01]  /*9e90*/  USHF.R.U32.HI UR5, URZ, 0x4, UR5 ;  /* 0x000000043f057899 */ /* 0x000fe20008011605 */
[----:B-1----:R-:W-:Y:S01]  /*9ea0*/  VIADD R12, R56, 0xffffff80 ;  /* 0xffffff80380c7836 */ /* 0x002fe20000000000 */
[----:B------:R-:W-:Y:S01]  /*9eb0*/  LEA R0, R0, UR8, 0xf ;  /* 0x0000000800007c11 */ /* 0x000fe2000f8e78ff */
[----:B------:R-:W-:Y:S01]  /*9ec0*/  IMAD.U32 R14, RZ, RZ, UR7 ;  /* 0x00000007ff0e7e24 */ /* 0x000fe2000f8e00ff */
[----:B------:R-:W-:Y:S01]  /*9ed0*/  STL.64 [R1+0x58], R4 ;  /* 0x0000580401007387 */ /* 0x000fe20000100a00 */
[----:B------:R-:W-:Y:S01]  /*9ee0*/  ULOP3.LUT UR5, UR5, 0x3fff, URZ, 0xc0, !UPT ;  /* 0x00003fff05057892 */ /* 0x000fe2000f8ec03f */
[----:B------:R-:W-:Y:S01]  /*9ef0*/  SHF.R.U32.HI R0, RZ, 0x4, R0 ;  /* 0x00000004ff007819 */ /* 0x000fe20000011600 */
[----:B------:R-:W-:Y:S01]  /*9f00*/  IMAD.X R47, RZ, RZ, R18, P1 ;  /* 0x000000ffff2f7224 */ /* 0x000fe200008e0612 */
[----:B------:R0:W-:Y:S01]  /*9f10*/  STL [R1+0x74], R12 ;  /* 0x0000740c01007387 */ /* 0x0001e20000100800 */
[----:B------:R-:W-:Y:S01]  /*9f20*/  PLOP3.LUT P5, PT, PT, PT, UP0, 0x80, 0x0 ;  /* 0x000000000000781c */ /* 0x000fe20003faf008 */
[----:B------:R-:W-:Y:S01]  /*9f30*/  ULOP3.LUT UR5, UR5, 0x10000, URZ, 0xfc, !UPT ;  /* 0x0001000005057892 */ /* 0x000fe2000f8efc3f */
[----:B------:R-:W-:Y:S01]  /*9f40*/  LOP3.LUT R0, R0, 0x3fff, RZ, 0xc0, !PT ;  /* 0x00003fff00007812 */ /* 0x000fe200078ec0ff */
[----:B------:R-:W-:Y:S01]  /*9f50*/  STL.64 [R1+0x78], R6 ;  /* 0x0000780601007387 */ /* 0x000fe20000100a00 */
[----:B------:R-:W-:-:S02]  /*9f60*/  IADD3 R44, P6, R2, 0x90, RZ ;  /* 0x00000090022c7810 */ /* 0x000fc40007fde0ff */
[----:B------:R-:W-:Y:S01]  /*9f70*/  LOP3.LUT R0, R0, 0x2000000, RZ, 0xfc, !PT ;  /* 0x0200000000007812 */ /* 0x000fe200078efcff */
[----:B------:R1:W-:Y:S01]  /*9f80*/  STL.128 [R1+0x60], R8 ;  /* 0x0000600801007387 */ /* 0x0003e20000100c00 */
[C---:B------:R-:W-:Y:S01]  /*9f90*/  IADD3 R40, P0, R2.reuse, 0x80, RZ ;  /* 0x0000008002287810 */ /* 0x040fe20007f1e0ff */
[----:B0-----:R-:W-:Y:S01]  /*9fa0*/  IMAD.MOV.U32 R12, RZ, RZ, R3 ;  /* 0x000000ffff0c7224 */ /* 0x001fe200078e0003 */
[C---:B------:R-:W-:Y:S01]  /*9fb0*/  IADD3 R35, P4, R2.reuse, 0x78, RZ ;  /* 0x0000007802237810 */ /* 0x040fe20007f9e0ff */
[--C-:B------:R-:W-:Y:S01]  /*9fc0*/  IMAD.X R57, RZ, RZ, R18.reuse, P6 ;  /* 0x000000ffff397224 */ /* 0x100fe200030e0612 */
[C---:B------:R-:W-:Y:S01]  /*9fd0*/  IADD3 R28, P3, R2.reuse, 0x74, RZ ;  /* 0x00000074021c7810 */ /* 0x040fe20007f7e0ff */
[----:B------:R-:W-:Y:S01]  /*9fe0*/  IMAD.MOV.U32 R3, RZ, RZ, R207 ;  /* 0x000000ffff037224 */ /* 0x000fe200078e00cf */
[----:B------:R-:W-:Y:S01]  /*9ff0*/  STL.128 [R1+0x90], R12 ;  /* 0x0000900c01007387 */ /* 0x000fe20000100c00 */
[C---:B------:R-:W-:Y:S01]  /*a000*/  IADD3 R34, P2, R2.reuse, 0x68, RZ ;  /* 0x0000006802227810 */ /* 0x040fe20007f5e0ff */
[--C-:B------:R-:W-:Y:S01]  /*a010*/  IMAD.X R53, RZ, RZ, R18.reuse, P0 ;  /* 0x000000ffff357224 */ /* 0x100fe200000e0612 */
[C---:B------:R-:W-:Y:S01]  /*a020*/  IADD3 R33, P1, R2.reuse, 0x60, RZ ;  /* 0x0000006002217810 */ /* 0x040fe20007f3e0ff */
[--C-:B------:R-:W-:Y:S01]  /*a030*/  IMAD.X R54, RZ, RZ, R18.reuse, P4 ;  /* 0x000000ffff367224 */ /* 0x100fe200020e0612 */
[----:B------:R-:W-:Y:S01]  /*a040*/  IADD3 R24, P6, R2, 0x58, RZ ;  /* 0x0000005802187810 */ /* 0x000fe20007fde0ff */
[----:B------:R-:W-:-:S02]  /*a050*/  IMAD.X R29, RZ, RZ, R18, P3 ;  /* 0x000000ffff1d7224 */ /* 0x000fc400018e0612 */
[----:B------:R-:W-:Y:S02]  /*a060*/  IMAD.X R45, RZ, RZ, R18, P2 ;  /* 0x000000ffff2d7224 */ /* 0x000fe400010e0612 */
[----:B-1----:R-:W-:Y:S02]  /*a070*/  IMAD.U32 R8, RZ, RZ, UR5 ;  /* 0x00000005ff087e24 */ /* 0x002fe4000f8e00ff */
[----:B------:R-:W-:Y:S02]  /*a080*/  IMAD.MOV.U32 R9, RZ, RZ, 0x40000040 ;  /* 0x40000040ff097424 */ /* 0x000fe400078e00ff */
[----:B------:R-:W-:Y:S02]  /*a090*/  IMAD.MOV.U32 R10, RZ, RZ, R0 ;  /* 0x000000ffff0a7224 */ /* 0x000fe400078e0000 */
[----:B------:R-:W-:Y:S02]  /*a0a0*/  IMAD.MOV.U32 R11, RZ, RZ, 0x40000040 ;  /* 0x40000040ff0b7424 */ /* 0x000fe400078e00ff */
[----:B------:R-:W-:-:S02]  /*a0b0*/  IMAD.MOV.U32 R0, RZ, RZ, R206 ;  /* 0x000000ffff007224 */ /* 0x000fc400078e00ce */
[--C-:B------:R-:W-:Y:S01]  /*a0c0*/  IMAD.X R52, RZ, RZ, R18.reuse, P1 ;  /* 0x000000ffff347224 */ /* 0x100fe200008e0612 */
[----:B------:R0:W-:Y:S01]  /*a0d0*/  STL.128 [R1+0x80], R8 ;  /* 0x0000800801007387 */ /* 0x0001e20000100c00 */
[----:B------:R-:W-:Y:S02]  /*a0e0*/  IMAD.X R25, RZ, RZ, R18, P6 ;  /* 0x000000ffff197224 */ /* 0x000fe400030e0612 */
[----:B0-----:R-:W-:Y:S01]  /*a0f0*/  IMAD.MOV.U32 R10, RZ, RZ, R227 ;  /* 0x000000ffff0a7224 */ /* 0x001fe200078e00e3 */
        /* <DEDUP_REMOVED lines=17> */
.L_x_5152:
[----:B------:R-:W2:Y:S02]  /*a210*/  LDL R7, [R1+0x74] ;  /* 0x0000740001077983 */ /* 0x000ea40000100800 */
[----:B--2---:R-:W-:-:S04]  /*a220*/  SHF.R.S32.HI R0, RZ, 0x1f, R7 ;  /* 0x0000001fff007819 */ /* 0x004fc80000011407 */
[CC--:B------:R-:W-:Y:S02]  /*a230*/  LEA.HI R3, R0.reuse, R7.reuse, RZ, 0x4 ;  /* 0x0000000700037211 */ /* 0x0c0fe400078f20ff */
[----:B------:R-:W-:Y:S02]  /*a240*/  LEA.HI R0, R0, R7, RZ, 0x5 ;  /* 0x0000000700007211 */ /* 0x000fe400078f28ff */
[----:B------:R-:W-:Y:S02]  /*a250*/  SHF.R.S32.HI R4, RZ, 0x4, R3 ;  /* 0x00000004ff047819 */ /* 0x000fe40000011403 */
[----:B------:R-:W-:Y:S02]  /*a260*/  SHF.R.S32.HI R0, RZ, 0x5, R0 ;  /* 0x00000005ff007819 */ /* 0x000fe40000011400 */
[C---:B------:R-:W-:Y:S02]  /*a270*/  LEA.HI R5, R3.reuse, R4, RZ, 0x1 ;  /* 0x0000000403057211 */ /* 0x040fe400078f08ff */
[----:B------:R-:W-:-:S02]  /*a280*/  LOP3.LUT R3, R3, 0xfffffff0, RZ, 0xc0, !PT ;  /* 0xfffffff003037812 */ /* 0x000fc400078ec0ff */
[----:B------:R-:W-:-:S03]  /*a290*/  LOP3.LUT R5, R5, 0x1ffffffe, RZ, 0xc0, !PT ;  /* 0x1ffffffe05057812 */ /* 0x000fc600078ec0ff */
[----:B------:R-:W-:Y:S02]  /*a2a0*/  IMAD.IADD R3, R7, 0x1, -R3 ;  /* 0x0000000107037824 */ /* 0x000fe400078e0a03 */
[----:B------:R-:W-:-:S04]  /*a2b0*/  IMAD.IADD R5, R4, 0x1, -R5 ;  /* 0x0000000104057824 */ /* 0x000fc800078e0a05 */
[----:B------:R-:W-:-:S07]  /*a2c0*/  IMAD.SHL.U32 R10, R5, 0x8, RZ ;  /* 0x00000008050a7824 */ /* 0x000fce00078e00ff */
.L_x_5151:
[----:B------:R-:W2:Y:S01]  /*a2d0*/  LDL R43, [R1+0x1d4] ;  /* 0x0001d400012b7983 */ /* 0x000ea20000100800 */
[----:B------:R-:W-:Y:S01]  /*a2e0*/  SHF.R.S32.HI R4, RZ, 0x1f, R3 ;  /* 0x0000001fff047819 */ /* 0x000fe20000011403 */
[----:B------:R-:W0:Y:S01]  /*a2f0*/  LDC.64 R38, c[0x0][0xad0] ;  /* 0x0002b400ff267b82 */ /* 0x000e220000000a00 */
[----:B------:R-:W-:Y:S01]  /*a300*/  IADD3 R7, P0, R2, 0xfc, RZ ;  /* 0x000000fc02077810 */ /* 0x000fe20007f1e0ff */
[----:B------:R1:W-:Y:S01]  /*a310*/  STL.64 [R1+0xc0], R24 ;  /* 0x0000c01801007387 */ /* 0x0003e20000100a00 */
[----:B------:R-:W-:Y:S01]  /*a320*/  LEA.HI R4, R4, R3, RZ, 0x3 ;  /* 0x0000000304047211 */ /* 0x000fe200078f18ff */
[----:B------:R-:W-:Y:S01]  /*a330*/  IMAD.U32 R14, RZ, RZ, UR38 ;  /* 0x00000026ff0e7e24 */ /* 0x000fe2000f8e00ff */
[----:B------:R-:W-:Y:S01]  /*a340*/  IADD3 R30, P3, R2, 0xa0, RZ ;  /* 0x000000a0021e7810 */ /* 0x000fe20007f7e0ff */
[----:B------:R-:W-:Y:S01]  /*a350*/  IMAD.X R8, RZ, RZ, R18, P0 ;  /* 0x000000ffff087224 */ /* 0x000fe200000e0612 */
[C---:B------:R-:W-:Y:S01]  /*a360*/  LOP3.LUT R6, R4.reuse, 0xfffffff8, RZ, 0xc0, !PT ;  /* 0xfffffff804067812 */ /* 0x040fe200078ec0ff */
[----:B------:R-:W-:Y:S01]  /*a370*/  IMAD.SHL.U32 R4, R4, 0x40, RZ ;  /* 0x0000004004047824 */ /* 0x000fe200078e00ff */
[----:B------:R-:W-:Y:S01]  /*a380*/  IADD3 R50, P2, R2, 0xb0, RZ ;  /* 0x000000b002327810 */ /* 0x000fe20007f5e0ff */
[----:B------:R-:W-:Y:S01]  /*a390*/  IMAD.U32 R15, RZ, RZ, UR39 ;  /* 0x00000027ff0f7e24 */ /* 0x000fe2000f8e00ff */
[----:B------:R-:W-:Y:S01]  /*a3a0*/  STL.64 [R1+0xb0], R22 ;  /* 0x0000b01601007387 */ /* 0x000fe20000100a00 */
[----:B------:R-:W-:Y:S01]  /*a3b0*/  IMAD.IADD R3, R3, 0x1, -R6 ;  /* 0x0000000103037824 */ /* 0x000fe200078e0a06 */
[----:B------:R-:W-:Y:S01]  /*a3c0*/  LOP3.LUT R11, R4, 0xfffffe00, RZ, 0xc0, !PT ;  /* 0xfffffe00040b7812 */ /* 0x000fe200078ec0ff */
[----:B-1----:R-:W1:Y:S01]  /*a3d0*/  LDC R24, c[0x0][0x288] ;  /* 0x0000a200ff187b82 */ /* 0x002e620000000800 */
[----:B------:R-:W-:Y:S01]  /*a3e0*/  IADD3 R6, P1, R2, 0x70, RZ ;  /* 0x0000007002067810 */ /* 0x000fe20007f3e0ff */
[C---:B------:R-:W-:Y:S01]  /*a3f0*/  IMAD.SHL.U32 R5, R3.reuse, 0x40, RZ ;  /* 0x0000004003057824 */ /* 0x040fe200078e00ff */
[----:B------:R-:W-:Y:S01]  /*a400*/  LOP3.LUT P0, RZ, R3, 0x2, RZ, 0xc0, !PT ;  /* 0x0000000203ff7812 */ /* 0x000fe2000780c0ff */
[----:B------:R-:W-:Y:S01]  /*a410*/  IMAD R0, R0, 0x400, R11 ;  /* 0x0000040000007824 */ /* 0x000fe200078e020b */
[----:B------:R-:W-:Y:S01]  /*a420*/  STL.U8 [R1+0xc8], RZ ;  /* 0x0000c8ff01007387 */ /* 0x000fe20000100000 */
[----:B------:R-:W-:Y:S01]  /*a430*/  IMAD.X R13, RZ, RZ, R18, P1 ;  /* 0x000000ffff0d7224 */ /* 0x000fe200008e0612 */
[----:B------:R-:W-:Y:S01]  /*a440*/  LOP3.LUT R5, R5, 0x1c0, RZ, 0xc0, !PT ;  /* 0x000001c005057812 */ /* 0x000fe200078ec0ff */
[----:B------:R-:W-:Y:S01]  /*a450*/  IMAD.MOV.U32 R12, RZ, RZ, 0x10 ;  /* 0x00000010ff0c7424 */ /* 0x000fe200078e00ff */
[----:B------:R-:W-:Y:S01]  /*a460*/  LOP3.LUT P1, RZ, R3, 0x4, RZ, 0xc0, !PT ;  /* 0x0000000403ff7812 */ /* 0x000fe2000782c0ff */
[----:B0-----:R-:W-:Y:S01]  /*a470*/  IMAD.MOV.U32 R26, RZ, RZ, R39 ;  /* 0x000000ffff1a7224 */ /* 0x001fe200078e0027 */
[----:B------:R-:W-:Y:S01]  /*a480*/  LOP3.LUT R9, R5, 0x8, R10, 0xf8, !PT ;  /* 0x0000000805097812 */ /* 0x000fe200078ef80a */
[----:B------:R-:W-:Y:S01]  /*a490*/  IMAD.X R31, RZ, RZ, R18, P3 ;  /* 0x000000ffff1f7224 */ /* 0x000fe200018e0612 */
[----:B------:R-:W-:Y:S01]  /*a4a0*/  SHF.R.U32.HI R4, RZ, 0x3, R5 ;  /* 0x00000003ff047819 */ /* 0x000fe20000011605 */
[----:B------:R-:W-:Y:S01]  /*a4b0*/  IMAD.MOV.U32 R5, RZ, RZ, R8 ;  /* 0x000000ffff057224 */ /* 0x000fe200078e0008 */
[----:B------:R-:W0:Y:S01]  /*a4c0*/  LDC.64 R10, c[0x0][0xae0] ;  /* 0x0002b800ff0a7b82 */ /* 0x000e220000000a00 */
[----:B------:R-:W-:Y:S01]  /*a4d0*/  SEL R12, R12, 0xfffffff0, !P0 ;  /* 0xfffffff00c0c7807 */ /* 0x000fe20004000000 */
[----:B------:R-:W-:Y:S01]  /*a4e0*/  IMAD.X R51, RZ, RZ, R18, P2 ;  /* 0x000000ffff337224 */ /* 0x000fe200010e0612 */
[----:B------:R-:W-:Y:S01]  /*a4f0*/  LOP3.LUT R9, R9, R4, RZ, 0x3c, !PT ;  /* 0x0000000409097212 */ /* 0x000fe200078e3cff */
[----:B------:R-:W-:Y:S01]  /*a500*/  IMAD.MOV.U32 R4, RZ, RZ, R7 ;  /* 0x000000ffff047224 */ /* 0x000fe200078e0007 */
[----:B------:R-:W-:Y:S01]  /*a510*/  STL.128 [R1+0x110], R28 ;  /* 0x0001101c01007387 */ /* 0x000fe20000100c00 */
[----:B------:R-:W-:Y:S01]  /*a520*/  IMAD.MOV.U32 R7, RZ, RZ, R13 ;  /* 0x000000ffff077224 */ /* 0x000fe200078e000d */
[----:B------:R-:W-:Y:S01]  /*a530*/  BSSY B0, `(.L_x_5153) ;  /* 0x0000021000007945 */ /* 0x000fe20003800000 */
[----:B------:R-:W-:Y:S01]  /*a540*/  IMAD.IADD R3, R0, 0x1, R9 ;  /* 0x0000000100037824 */ /* 0x000fe200078e0209 */
[----:B------:R-:W-:Y:S01]  /*a550*/  STL.64 [R1+0xb8], R50 ;  /* 0x0000b83201007387 */ /* 0x000fe20000100a00 */
[----:B------:R-:W3:Y:S01]  /*a560*/  LDC.64 R8, c[0x0][0xad8] ;  /* 0x0002b600ff087b82 */ /* 0x000ee20000000a00 */
[----:B------:R-:W-:-:S02]  /*a570*/  IMAD.MOV.U32 R13, RZ, RZ, 0x20 ;  /* 0x00000020ff0d7424 */ /* 0x000fc400078e00ff */
[----:B------:R4:W-:Y:S01]  /*a580*/  STL.128 [R1+0x100], R4 ;  /* 0x0001000401007387 */ /* 0x0009e20000100c00 */
[----:B------:R-:W-:Y:S02]  /*a590*/  IMAD.WIDE.U32 R20, R3, 0x2, R14 ;  /* 0x0000000203147825 */ /* 0x000fe400078e000e */
[----:B------:R-:W-:Y:S01]  /*a5a0*/  SEL R13, R13, 0xffffffe0, !P1 ;  /* 0xffffffe00d0d7807 */ /* 0x000fe20004800000 */
[----:B------:R0:W-:Y:S01]  /*a5b0*/  STL.U8 [R1+0x120], RZ ;  /* 0x000120ff01007387 */ /* 0x0001e20000100000 */
[----:B------:R-:W-:Y:S01]  /*a5c0*/  IMAD.U32 R25, RZ, RZ, UR47 ;  /* 0x0000002fff197e24 */ /* 0x000fe2000f8e00ff */
[----:B------:R-:W-:Y:S01]  /*a5d0*/  IADD3 R20, P0, R20, 0x36400, RZ ;  /* 0x0003640014147810 */ /* 0x000fe20007f1e0ff */
[----:B------:R-:W-:Y:S01]  /*a5e0*/  IMAD.MOV.U32 R36, RZ, RZ, RZ ;  /* 0x000000ffff247224 */ /* 0x000fe200078e00ff */
[----:B------:R0:W-:Y:S01]  /*a5f0*/  STL.64 [R1+0xa0], R12 ;  /* 0x0000a00c01007387 */ /* 0x0001e20000100a00 */
[----:B------:R-:W-:Y:S02]  /*a600*/  VIADD R191, R56, 0xffffff80 ;  /* 0xffffff8038bf7836 */ /* 0x000fe40000000000 */
[----:B------:R-:W-:-:S02]  /*a610*/  IMAD.X R21, RZ, RZ, R21, P0 ;  /* 0x000000ffff157224 */ /* 0x000fc400000e0615 */
[----:B0-----:R-:W-:Y:S01]  /*a620*/  IMAD.MOV.U32 R39, RZ, RZ, R11 ;  /* 0x000000ffff277224 */ /* 0x001fe200078e000b */
[----:B------:R0:W-:Y:S01]  /*a630*/  STL [R1+0xcc], R191 ;  /* 0x0000ccbf01007387 */ /* 0x0001e20000100800 */
[----:B----4-:R-:W4:Y:S01]  /*a640*/  LDC R6, c[0x0][0x450] ;  /* 0x00011400ff067b82 */ /* 0x010f220000000800 */
[----:B------:R-:W-:Y:S02]  /*a650*/  IMAD.MOV.U32 R7, RZ, RZ, R38 ;  /* 0x000000ffff077224 */ /* 0x000fe400078e0026 */
[----:B------:R0:W-:Y:S01]  /*a660*/  STL.64 [R1+0xa8], R20 ;  /* 0x0000a81401007387 */ /* 0x0001e20000100a00 */
[----:B------:R-:W-:Y:S02]  /*a670*/  IMAD.MOV.U32 R38, RZ, RZ, R10 ;  /* 0x000000ffff267224 */ /* 0x000fe400078e000a */
[----:B---3--:R-:W-:Y:S02]  /*a680*/  IMAD.MOV.U32 R27, RZ, RZ, R8 ;  /* 0x000000ffff1b7224 */ /* 0x008fe400078e0008 */
[----:B------:R-:W-:Y:S01]  /*a690*/  IMAD.MOV.U32 R37, RZ, RZ, R9 ;  /* 0x000000ffff257224 */ /* 0x000fe200078e0009 */
[----:B------:R-:W4:Y:S02]  /*a6a0*/  LDC.64 R4, c[0x0][0x448] ;  /* 0x00011200ff047b82 */ /* 0x000f240000000a00 */
[----:B-1----:R0:W-:Y:S04]  /*a6b0*/  STL.128 [R1+0xd0], R24 ;  /* 0x0000d01801007387 */ /* 0x0021e80000100c00 */
[----:B------:R0:W-:Y:S04]  /*a6c0*/  STL.128 [R1+0xe0], R36 ;  /* 0x0000e02401007387 */ /* 0x0001e80000100c00 */
[----:B----4-:R0:W-:Y:S01]  /*a6d0*/  STL.128 [R1+0xf0], R4 ;  /* 0x0000f00401007387 */ /* 0x0101e20000100c00 */
[----:B--2---:R-:W-:-:S04]  /*a6e0*/  LEA.HI R0, R43, R43, RZ, 0x1 ;  /* 0x0000002b2b007211 */ /* 0x004fc800078f08ff */
[----:B------:R-:W-:-:S05]  /*a6f0*/  LOP3.LUT R0, R0, 0xfffffffe, RZ, 0xc0, !PT ;  /* 0xfffffffe00007812 */ /* 0x000fca00078ec0ff */
[----:B------:R-:W-:-:S05]  /*a700*/  IMAD.IADD R0, R43, 0x1, -R0 ;  /* 0x000000012b007824 */ /* 0x000fca00078e0a00 */
[----:B------:R-:W-:-:S04]  /*a710*/  SHF.L.U32 R0, R0, 0x1f, RZ ;  /* 0x0000001f00007819 */ /* 0x000fc800000006ff */
[----:B------:R-:W1:Y:S02]  /*a720*/  SYNCS.PHASECHK.TRANS64.TRYWAIT P0, [UR44+0x38800], R0 ;  /* 0x03880000ff0075a7 */ /* 0x000e64000800016c */
[----:B01----:R-:W-:Y:S05]  /*a730*/  @!P0 BRA `(.L_x_5154) ;  /* 0x000001f800248947 */ /* 0x003fea0003800000 */
.L_x_5339:
[----:B------:R-:W-:Y:S05]  /*a740*/  BSYNC B0 ;  /* 0x0000000000007941 */ /* 0x000fea0003800000 */
.L_x_5153:
[----:B------:R-:W2:Y:S04]  /*a750*/  LDL R30, [R1] ;  /* 0x00000000011e7983 */ /* 0x000ea80000100800 */
[----:B------:R1:W5:Y:S01]  /*a760*/  LDL.64 R20, [R1+0x1c8] ;  /* 0x0001c80001147983 */ /* 0x0003620000100a00 */
[C---:B------:R-:W-:Y:S01]  /*a770*/  IADD3 R26, P0, R2.reuse, 0xc8, RZ ;  /* 0x000000c8021a7810 */ /* 0x040fe20007f1e0ff */
[----:B------:R-:W-:Y:S01]  /*a780*/  IMAD.MOV.U32 R24, RZ, RZ, R33 ;  /* 0x000000ffff187224 */ /* 0x000fe200078e0021 */
[C---:B------:R-:W-:Y:S01]  /*a790*/  IADD3 R4, P1, R2.reuse, 0x100, RZ ;  /* 0x0000010002047810 */ /* 0x040fe20007f3e0ff */
[----:B------:R-:W-:Y:S01]  /*a7a0*/  IMAD.MOV.U32 R25, RZ, RZ, R52 ;  /* 0x000000ffff197224 */ /* 0x000fe200078e0034 */
[----:B------:R-:W-:Y:S01]  /*a7b0*/  STL.64 [R1+0x128], R202 ;  /* 0x000128ca01007387 */ /* 0x000fe20000100a00 */
[----:B------:R-:W-:Y:S01]  /*a7c0*/  IMAD.X R27, RZ, RZ, R18, P0 ;  /* 0x000000ffff1b7224 */ /* 0x000fe200000e0612 */
[----:B0-----:R-:W-:Y:S01]  /*a7d0*/  IADD3 R0, P0, R2, 0x3e0, RZ ;  /* 0x000003e002007810 */ /* 0x001fe20007f1e0ff */
[----:B------:R-:W-:Y:S01]  /*a7e0*/  IMAD.MOV.U32 R12, RZ, RZ, R40 ;  /* 0x000000ffff0c7224 */ /* 0x000fe200078e0028 */
[----:B------:R-:W-:Y:S01]  /*a7f0*/  BSSY B0, `(.L_x_5155) ;  /* 0x0000035000007945 */ /* 0x000fe20003800000 */
[----:B------:R-:W-:Y:S01]  /*a800*/  IMAD.MOV.U32 R13, RZ, RZ, R53 ;  /* 0x000000ffff0d7224 */ /* 0x000fe200078e0035 */
[----:B------:R0:W-:Y:S01]  /*a810*/  STL.128 [R1+0x130], R24 ;  /* 0x0001301801007387 */ /* 0x0001e20000100c00 */
[----:B------:R-:W-:-:S02]  /*a820*/  IMAD.X R3, RZ, RZ, R18, P0 ;  /* 0x000000ffff037224 */ /* 0x000fc400000e0612 */
[----:B------:R-:W-:Y:S01]  /*a830*/  IMAD.X R7, RZ, RZ, R18, P1 ;  /* 0x000000ffff077224 */ /* 0x000fe200008e0612 */
[----:B------:R3:W-:Y:S01]  /*a840*/  STL.128 [R1+0x150], R12 ;  /* 0x0001500c01007387 */ /* 0x0007e20000100c00 */
[----:B------:R-:W-:Y:S01]  /*a850*/  IADD3 R28, P1, R2, 0x120, RZ ;  /* 0x00000120021c7810 */ /* 0x000fe20007f3e0ff */
[----:B------:R-:W-:-:S04]  /*a860*/  IMAD.MOV.U32 R43, RZ, RZ, R55 ;  /* 0x000000ffff2b7224 */ /* 0x000fc800078e0037 */
[----:B------:R-:W-:-:S05]  /*a870*/  IMAD.X R29, RZ, RZ, R18, P1 ;  /* 0x000000ffff1d7224 */ /* 0x000fca00008e0612 */
[----:B------:R-:W-:Y:S01]  /*a880*/  STL.64 [R1+0x1c0], R28 ;  /* 0x0001c01c01007387 */ /* 0x000fe20000100a00 */
[----:B0-----:R-:W-:Y:S02]  /*a890*/  IMAD.MOV.U32 R26, RZ, RZ, R35 ;  /* 0x000000ffff1a7224 */ /* 0x001fe400078e0023 */
[----:B------:R-:W-:Y:S02]  /*a8a0*/  IMAD.MOV.U32 R27, RZ, RZ, R54 ;  /* 0x000000ffff1b7224 */ /* 0x000fe400078e0036 */
[----:B------:R-:W-:Y:S01]  /*a8b0*/  IMAD.MOV.U32 R24, RZ, RZ, R2 ;  /* 0x000000ffff187224 */ /* 0x000fe200078e0002 */
[C---:B---3--:R-:W-:Y:S01]  /*a8c0*/  IADD3 R14, P0, R2.reuse, 0x1e0, RZ ;  /* 0x000001e0020e7810 */ /* 0x048fe20007f1e0ff */
[----:B------:R-:W-:Y:S01]  /*a8d0*/  IMAD.MOV.U32 R25, RZ, RZ, R18 ;  /* 0x000000ffff197224 */ /* 0x000fe200078e0012 */
[----:B------:R-:W-:-:S03]  /*a8e0*/  IADD3 R12, P2, R2, 0x108, RZ ;  /* 0x00000108020c7810 */ /* 0x000fc60007f5e0ff */
[--C-:B------:R-:W-:Y:S01]  /*a8f0*/  IMAD.X R15, RZ, RZ, R18.reuse, P0 ;  /* 0x000000ffff0f7224 */ /* 0x100fe200000e0612 */
[----:B------:R0:W-:Y:S01]  /*a900*/  STL.128 [R1+0x140], R24 ;  /* 0x0001401801007387 */ /* 0x0001e20000100c00 */
[----:B------:R-:W-:Y:S02]  /*a910*/  IMAD.X R13, RZ, RZ, R18, P2 ;  /* 0x000000ffff0d7224 */ /* 0x000fe400010e0612 */
[----:B------:R-:W-:Y:S02]  /*a920*/  IMAD.MOV.U32 R40, RZ, RZ, R14 ;  /* 0x000000ffff287224 */ /* 0x000fe400078e000e */
[----:B0-----:R-:W-:Y:S02]  /*a930*/  IMAD.MOV.U32 R26, RZ, RZ, R48 ;  /* 0x000000ffff1a7224 */ /* 0x001fe400078e0030 */
[----:B------:R-:W-:Y:S02]  /*a940*/  IMAD.MOV.U32 R27, RZ, RZ, R49 ;  /* 0x000000ffff1b7224 */ /* 0x000fe400078e0031 */
[----:B------:R-:W-:-:S02]  /*a950*/  IMAD.MOV.U32 R24, RZ, RZ, R204 ;  /* 0x000000ffff187224 */ /* 0x000fc400078e00cc */
[----:B------:R-:W-:-:S05]  /*a960*/  IMAD.MOV.U32 R25, RZ, RZ, R199 ;  /* 0x000000ffff197224 */ /* 0x000fca00078e00c7 */
[----:B------:R0:W-:Y:S02]  /*a970*/  STL.128 [R1+0x160], R24 ;  /* 0x0001601801007387 */ /* 0x0001e40000100c00 */
[----:B0-----:R-:W-:Y:S02]  /*a980*/  IMAD.MOV.U32 R24, RZ, RZ, R34 ;  /* 0x000000ffff187224 */ /* 0x001fe400078e0022 */
[----:B------:R-:W-:Y:S02]  /*a990*/  IMAD.MOV.U32 R25, RZ, RZ, R45 ;  /* 0x000000ffff197224 */ /* 0x000fe400078e002d */
[----:B------:R-:W-:Y:S02]  /*a9a0*/  IMAD.MOV.U32 R26, RZ, RZ, R44 ;  /* 0x000000ffff1a7224 */ /* 0x000fe400078e002c */
[----:B------:R-:W-:-:S05]  /*a9b0*/  IMAD.MOV.U32 R27, RZ, RZ, R57 ;  /* 0x000000ffff1b7224 */ /* 0x000fca00078e0039 */
[----:B------:R0:W-:Y:S02]  /*a9c0*/  STL.128 [R1+0x170], R24 ;  /* 0x0001701801007387 */ /* 0x0001e40000100c00 */
[----:B0-----:R-:W-:Y:S02]  /*a9d0*/  IMAD.MOV.U32 R24, RZ, RZ, R46 ;  /* 0x000000ffff187224 */ /* 0x001fe400078e002e */
[----:B------:R-:W-:Y:S02]  /*a9e0*/  IMAD.MOV.U32 R25, RZ, RZ, R47 ;  /* 0x000000ffff197224 */ /* 0x000fe400078e002f */
[----:B------:R-:W-:Y:S01]  /*a9f0*/  IMAD.MOV.U32 R26, RZ, RZ, R0 ;  /* 0x000000ffff1a7224 */ /* 0x000fe200078e0000 */
[----:B------:R-:W-:Y:S01]  /*aa00*/  IADD3 R0, P3, R2, 0xb8, RZ ;  /* 0x000000b802007810 */ /* 0x000fe20007f7e0ff */
[----:B------:R-:W-:-:S04]  /*aa10*/  IMAD.MOV.U32 R27, RZ, RZ, R3 ;  /* 0x000000ffff1b7224 */ /* 0x000fc800078e0003 */
[----:B------:R-:W-:Y:S01]  /*aa20*/  IMAD.X R3, RZ, RZ, R18, P3 ;  /* 0x000000ffff037224 */ /* 0x000fe200018e0612 */
[----:B------:R0:W-:Y:S02]  /*aa30*/  STL.128 [R1+0x180], R24 ;  /* 0x0001801801007387 */ /* 0x0001e40000100c00 */
[----:B0-----:R-:W-:Y:S02]  /*aa40*/  IMAD.MOV.U32 R26, RZ, RZ, R32 ;  /* 0x000000ffff1a7224 */ /* 0x001fe400078e0020 */
[----:B------:R-:W-:Y:S02]  /*aa50*/  IMAD.MOV.U32 R27, RZ, RZ, R41 ;  /* 0x000000ffff1b7224 */ /* 0x000fe400078e0029 */
[----:B------:R-:W-:Y:S02]  /*aa60*/  IMAD.MOV.U32 R24, RZ, RZ, R4 ;  /* 0x000000ffff187224 */ /* 0x000fe400078e0004 */
[----:B------:R-:W-:Y:S02]  /*aa70*/  IMAD.MOV.U32 R25, RZ, RZ, R7 ;  /* 0x000000ffff197224 */ /* 0x000fe400078e0007 */
[----:B------:R-:W-:-:S03]  /*aa80*/  IMAD.MOV.U32 R41, RZ, RZ, R15 ;  /* 0x000000ffff297224 */ /* 0x000fc600078e000f */
[----:B------:R0:W-:Y:S04]  /*aa90*/  STL.128 [R1+0x190], R24 ;  /* 0x0001901801007387 */ /* 0x0001e80000100c00 */
[----:B------:R1:W-:Y:S01]  /*aaa0*/  STL.128 [R1+0x1b0], R40 ;  /* 0x0001b02801007387 */ /* 0x0003e20000100c00 */
[----:B0-----:R-:W-:Y:S02]  /*aab0*/  IMAD.MOV.U32 R24, RZ, RZ, R0 ;  /* 0x000000ffff187224 */ /* 0x001fe400078e0000 */
[----:B------:R-:W-:Y:S02]  /*aac0*/  IMAD.MOV.U32 R25, RZ, RZ, R3 ;  /* 0x000000ffff197224 */ /* 0x000fe400078e0003 */
[----:B------:R-:W-:Y:S02]  /*aad0*/  IMAD.MOV.U32 R26, RZ, RZ, R12 ;  /* 0x000000ffff1a7224 */ /* 0x000fe400078e000c */
[----:B------:R-:W-:-:S05]  /*aae0*/  IMAD.MOV.U32 R27, RZ, RZ, R13 ;  /* 0x000000ffff1b7224 */ /* 0x000fca00078e000d */
[----:B------:R1:W-:Y:S01]  /*aaf0*/  STL.128 [R1+0x1a0], R24 ;  /* 0x0001a01801007387 */ /* 0x0003e20000100c00 */
[----:B--2---:R-:W-:-:S04]  /*ab00*/  LOP3.LUT R0, R30, 0x1, RZ, 0xfc, !PT ;  /* 0x000000011e007812 */ /* 0x004fc800078efcff */
[----:B------:R-:W-:-:S13]  /*ab10*/  ISETP.NE.AND P1, PT, R0, 0x3, PT ;  /* 0x000000030000780c */ /* 0x000fda0003f25270 */
[----:B-1----:R-:W-:Y:S05]  /*ab20*/  @!P1 BRA `(.L_x_5156) ;  /* 0x0000000000049947 */ /* 0x002fea0003800000 */
[----:B------:R-:W-:Y:S01]  /*ab30*/  BPT.TRAP 0x1 ;  /* 0x000000040000795c */ /* 0x000fe20000300000 */
.L_x_5156:
[----:B------:R-:W-:Y:S05]  /*ab40*/  BSYNC B0 ;  /* 0x0000000000007941 */ /* 0x000fea0003800000 */
.L_x_5155:
[----:B------:R-:W2:Y:S01]  /*ab50*/  LDL.64 R12, [R1+0x18] ;  /* 0x00001800010c7983 */ /* 0x000ea20000100a00 */
[----:B-----5:R-:W-:Y:S01]  /*ab60*/  SHF.L.U32 R21, R21, 0x1f, RZ ;  /* 0x0000001f15157819 */ /* 0x020fe200000006ff */
[----:B------:R-:W-:Y:S01]  /*ab70*/  BSSY B0, `(.L_x_5157) ;  /* 0x0000006000007945 */ /* 0x000fe20003800000 */
[----:B--2---:R-:W-:-:S05]  /*ab80*/  MOV R3, R12 ;  /* 0x0000000c00037202 */ /* 0x004fca0000000f00 */
[----:B------:R-:W-:-:S04]  /*ab90*/  IMAD R20, R20, 0x8, R3 ;  /* 0x0000000814147824 */ /* 0x000fc800078e0203 */
[----:B------:R0:W1:Y:S01]  /*aba0*/  SYNCS.PHASECHK.TRANS64.TRYWAIT P0, [R20+URZ], R21 ;  /* 0x00000015140075a7 */ /* 0x000062000800017f */
[----:B------:R-:W-:Y:S05]  /*abb0*/  @!P1 BRA `(.L_x_5158) ;  /* 0x0000000000049947 */ /* 0x000fea0003800000 */
[----:B------:R-:W-:Y:S01]  /*abc0*/  BPT.TRAP 0x1 ;  /* 0x000000040000795c */ /* 0x000fe20000300000 */
.L_x_5158:
[----:B------:R-:W-:Y:S05]  /*abd0*/  BSYNC B0 ;  /* 0x0000000000007941 */ /* 0x000fea0003800000 */
.L_x_5157:
[----:B------:R-:W-:Y:S04]  /*abe0*/  BSSY B0, `(.L_x_5159) ;  /* 0x0000004000007945 */ /* 0x000fe80003800000 */
[----:B-1----:R-:W-:Y:S05]  /*abf0*/  @P0 BRA `(.L_x_5160) ;  /* 0x0000000000080947 */ /* 0x002fea0003800000 */
[----:B------:R-:W1:Y:S02]  /*ac00*/  SYNCS.PHASECHK.TRANS64.TRYWAIT P0, [R20+URZ], R21 ;  /* 0x00000015140075a7 */ /* 0x000e64000800017f */
[----:B-1----:R-:W-:Y:S05]  /*ac10*/  @!P0 BRA `(.L_x_5161) ;  /* 0x000001f400048947 */ /* 0x002fea0003800000 */
.L_x_5160:
[----:B------:R-:W-:Y:S05]  /*ac20*/  BSYNC B0 ;  /* 0x0000000000007941 */ /* 0x000fea0003800000 */
.L_x_5159:
[----:B------:R-:W2:Y:S04]  /*ac30*/  LDL R7, [R1+0x1c8] ;  /* 0x0001c80001077983 */ /* 0x000ea80000100800 */
[----:B------:R-:W2:Y:S01]  /*ac40*/  LDL.64 R12, [R1+0x80] ;  /* 0x00008000010c7983 */ /* 0x000ea20000100a00 */
[----:B------:R-:W-:Y:S05]  /*ac50*/  WARPSYNC.ALL ;  /* 0x0000000000007948 */ /* 0x000fea0003800000 */
[----:B01----:R-:W3:Y:S04]  /*ac60*/  LDL.64 R20, [R1+0x78] ;  /* 0x0000780001147983 */ /* 0x003ee80000100a00 */
[----:B------:R-:W4:Y:S04]  /*ac70*/  LDL.64 R14, [R1+0x78] ;  /* 0x00007800010e7983 */ /* 0x000f280000100a00 */
[----:B------:R-:W5:Y:S04]  /*ac80*/  LDL.64 R56, [R1+0x78] ;  /* 0x0000780001387983 */ /* 0x000f680000100a00 */
[----:B------:R-:W5:Y:S01]  /*ac90*/  LDL.64 R58, [R1+0x78] ;  /* 0x00007800013a7983 */ /* 0x000f620000100a00 */
[----:B--2---:R-:W-:Y:S01]  /*aca0*/  IMAD R12, R7, 0x200, R12 ;  /* 0x00000200070c7824 */ /* 0x004fe200078e020c */
[----:B------:R-:W-:-:S02]  /*acb0*/  R2UR UR7, R13 ;  /* 0x000000000d0772ca */ /* 0x000fc400000e0000 */
[----:B------:R-:W2:Y:S01]  /*acc0*/  LDL R3, [R1+0x1d4] ;  /* 0x0001d40001037983 */ /* 0x000ea20000100800 */
[----:B------:R-:W-:Y:S01]  /*acd0*/  WARPGROUP.ARRIVE ;  /* 0x00000000000079c5 */ /* 0x000fe20000000000 */
[----:B------:R-:W-:Y:S01]  /*ace0*/  R2UR UR6, R12 ;  /* 0x000000000c0672ca */ /* 0x000fe200000e0000 */
[----:B------:R-:W-:Y:S01]  /*acf0*/  BSSY B0, `(.L_x_5162) ;  /* 0x000002e000007945 */ /* 0x000fe20003800000 */
[----:B------:R0:W-:Y:S01]  /*ad00*/  STL [R1+0x60], RZ ;  /* 0x000060ff01007387 */ /* 0x0001e20000100800 */
[----:B---3--:R-:W-:Y:S01]  /*ad10*/  R2UR UR4, R20 ;  /* 0x00000000140472ca */ /* 0x008fe200000e0000 */
[----:B------:R-:W-:Y:S01]  /*ad20*/  VIADD R20, R12, 0x2 ;  /* 0x000000020c147836 */ /* 0x000fe20000000000 */
[----:B------:R-:W-:Y:S01]  /*ad30*/  R2UR UR5, R21 ;  /* 0x00000000150572ca */ /* 0x000fe200000e0000 */
[----:B------:R-:W-:Y:S02]  /*ad40*/  IMAD.MOV.U32 R21, RZ, RZ, R13 ;  /* 0x000000ffff157224 */ /* 0x000fe400078e000d */
[----:B----4-:R-:W-:-:S02]  /*ad50*/  VIADD R14, R14, 0x2 ;  /* 0x000000020e0e7836 */ /* 0x010fc40000000000 */
[----:B-----5:R-:W-:Y:S02]  /*ad60*/  VIADD R56, R56, 0x4 ;  /* 0x0000000438387836 */ /* 0x020fe40000000000 */
[----:B------:R-:W-:-:S06]  /*ad70*/  VIADD R58, R58, 0x6 ;  /* 0x000000063a3a7836 */ /* 0x000fcc0000000000 */
[----:B------:R-:W-:Y:S01]  /*ad80*/  HGMMA.64x64x16.F32.BF16 R24, gdesc[UR4], RZ, !UPT, gsb0 ;  /* 0x00e00000041879f0 */ /* 0x000fe2000c0018ff */
[----:B------:R-:W-:Y:S02]  /*ad90*/  R2UR UR6, R20 ;  /* 0x00000000140672ca */ /* 0x000fe400000e0000 */
[----:B------:R-:W-:Y:S02]  /*ada0*/  R2UR UR7, R21 ;  /* 0x00000000150772ca */ /* 0x000fe400000e0000 */
[----:B------:R-:W-:Y:S01]  /*adb0*/  R2UR UR4, R14 ;  /* 0x000000000e0472ca */ /* 0x000fe200000e0000 */
[C---:B------:R-:W-:Y:S01]  /*adc0*/  VIADD R14, R12.reuse, 0x4 ;  /* 0x000000040c0e7836 */ /* 0x040fe20000000000 */
[----:B------:R-:W-:Y:S01]  /*add0*/  R2UR UR5, R15 ;  /* 0x000000000f0572ca */ /* 0x000fe200000e0000 */
[----:B------:R-:W-:Y:S01]  /*ade0*/  IMAD.MOV.U32 R15, RZ, RZ, R13 ;  /* 0x000000ffff0f7224 */ /* 0x000fe200078e000d */
[----:B--2---:R-:W-:Y:S01]  /*adf0*/  LEA.HI R0, R3, R3, RZ, 0x1 ;  /* 0x0000000303007211 */ /* 0x004fe200078f08ff */
[----:B------:R-:W-:-:S03]  /*ae00*/  VIADD R12, R12, 0x6 ;  /* 0x000000060c0c7836 */ /* 0x000fc60000000000 */
[----:B------:R-:W-:Y:S01]  /*ae10*/  LOP3.LUT R4, R0, 0xfffffffe, RZ, 0xc0, !PT ;  /* 0xfffffffe00047812 */ /* 0x000fe200078ec0ff */
[----:B------:R-:W-:-:S04]  /*ae20*/  IMAD.MOV.U32 R0, RZ, RZ, 0x1 ;  /* 0x00000001ff007424 */ /* 0x000fc800078e00ff */
[----:B------:R-:W-:Y:S01]  /*ae30*/  IMAD.IADD R3, R3, 0x1, -R4 ;  /* 0x0000000103037824 */ /* 0x000fe200078e0a04 */
[----:B------:R0:W-:Y:S04]  /*ae40*/  STL [R1+0x60], R0 ;  /* 0x0000600001007387 */ /* 0x0001e80000100800 */
[----:B------:R-:W-:Y:S01]  /*ae50*/  SHF.L.U32 R3, R3, 0x1f, RZ ;  /* 0x0000001f03037819 */ /* 0x000fe200000006ff */
[----:B------:R0:W-:Y:S04]  /*ae60*/  STL [R1+0x60], R0 ;  /* 0x0000600001007387 */ /* 0x0001e80000100800 */
[----:B------:R0:W-:Y:S04]  /*ae70*/  STL [R1+0x60], R0 ;  /* 0x0000600001007387 */ /* 0x0001e80000100800 */
[----:B------:R0:W-:Y:S01]  /*ae80*/  STL [R1+0x60], R0 ;  /* 0x0000600001007387 */ /* 0x0001e20000100800 */
[----:B------:R-:W-:-:S02]  /*ae90*/  WARPGROUP.DEPBAR.LE gsb0, 0x0 ;  /* 0x00008000000079c5 */ /* 0x000fc40000010000 */
[----:B------:R-:W-:-:S06]  /*aea0*/  WARPGROUP.ARRIVE ;  /* 0x00000000000079c5 */ /* 0x000fcc0000000000 */
        /* <DEDUP_REMOVED lines=16> */
[----:B------:R-:W1:Y:S02]  /*afb0*/  SYNCS.PHASECHK.TRANS64.TRYWAIT P0, [UR44+0x38810], R3 ;  /* 0x03881003ff0075a7 */ /* 0x000e64000800016c */
[----:B01----:R-:W-:Y:S05]  /*afc0*/  @!P0 BRA `(.L_x_5163) ;  /* 0x000001f0002c8947 */ /* 0x003fea0003800000 */
.L_x_5340:
[----:B------:R-:W-:Y:S05]  /*afd0*/  BSYNC B0 ;  /* 0x0000000000007941 */ /* 0x000fea0003800000 */
.L_x_5162:
[----:B0-----:R-:W2:Y:S04]  /*afe0*/  LDL R3, [R1+0x28] ;  /* 0x0000280001037983 */ /* 0x001ea80000100800 */
[----:B------:R0:W5:Y:S01]  /*aff0*/  LDL.64 R12, [R1+0x1c8] ;  /* 0x0001c800010c7983 */ /* 0x0001620000100a00 */
[----:B------:R-:W-:Y:S01]  /*b000*/  BSSY B0, `(.L_x_5164) ;  /* 0x0000005000007945 */ /* 0x000fe20003800000 */
[----:B--2---:R-:W-:-:S04]  /*b010*/  LOP3.LUT R3, R3, 0x1, RZ, 0xfc, !PT ;  /* 0x0000000103037812 */ /* 0x004fc800078efcff */
[----:B------:R-:W-:-:S13]  /*b020*/  ISETP.NE.AND P1, PT, R3, 0x3, PT ;  /* 0x000000030300780c */ /* 0x000fda0003f25270 */
[----:B0-----:R-:W-:Y:S05]  /*b030*/  @!P1 BRA `(.L_x_5165) ;  /* 0x0000000000049947 */ /* 0x001fea0003800000 */
[----:B------:R-:W-:Y:S01]  /*b040*/  BPT.TRAP 0x1 ;  /* 0x000000040000795c */ /* 0x000fe20000300000 */
.L_x_5165:
[----:B------:R-:W-:Y:S05]  /*b050*/  BSYNC B0 ;  /* 0x0000000000007941 */ /* 0x000fea0003800000 */
.L_x_5164:
        /* <DEDUP_REMOVED lines=8> */
.L_x_5167:
[----:B------:R-:W-:Y:S05]  /*b0e0*/  BSYNC B0 ;  /* 0x0000000000007941 */ /* 0x000fea0003800000 */
.L_x_5166:
[----:B------:R-:W-:Y:S04]  /*b0f0*/  BSSY B0, `(.L_x_5168) ;  /* 0x0000004000007945 */ /* 0x000fe80003800000 */
[----:B-1----:R-:W-:Y:S05]  /*b100*/  @P0 BRA `(.L_x_5169) ;  /* 0x0000000000080947 */ /* 0x002fea0003800000 */
[----:B------:R-:W1:Y:S02]  /*b110*/  SYNCS.PHASECHK.TRANS64.TRYWAIT P0, [R12+URZ], R13 ;  /* 0x0000000d0c0075a7 */ /* 0x000e64000800017f */
[----:B-1----:R-:W-:Y:S05]  /*b120*/  @!P0 BRA `(.L_x_5170) ;  /* 0x000001ec00ec8947 */ /* 0x002fea0003800000 */
.L_x_5169:
[----:B------:R-:W-:Y:S05]  /*b130*/  BSYNC B0 ;  /* 0x0000000000007941 */ /* 0x000fea0003800000 */
.L_x_5168:
[----:B------:R-:W2:Y:S04]  /*b140*/  LDL R4, [R1+0x68] ;  /* 0x0000680001047983 */ /* 0x000ea80000100800 */
[----:B------:R-:W3:Y:S04]  /*b150*/  LDL R3, [R1+0x1c8] ;  /* 0x0001c80001037983 */ /* 0x000ee80000100800 */
[----:B01----:R-:W3:Y:S04]  /*b160*/  LDL.64 R12, [R1+0x98] ;  /* 0x00009800010c7983 */ /* 0x003ee80000100a00 */
[----:B------:R-:W4:Y:S04]  /*b170*/  LDL.64 R14, [R1+0x90] ;  /* 0x00009000010e7983 */ /* 0x000f280000100a00 */
[----:B------:R-:W4:Y:S04]  /*b180*/  LDL.64 R20, [R1+0x90] ;  /* 0x0000900001147983 */ /* 0x000f280000100a00 */
[----:B------:R-:W4:Y:S04]  /*b190*/  LDL.64 R56, [R1+0x90] ;  /* 0x0000900001387983 */ /* 0x000f280000100a00 */
[----:B------:R-:W4:Y:S01]  /*b1a0*/  LDL.64 R58, [R1+0x90] ;  /* 0x00009000013a7983 */ /* 0x000f220000100a00 */
[----:B------:R-:W-:Y:S05]  /*b1b0*/  WARPSYNC.ALL ;  /* 0x0000000000007948 */ /* 0x000fea0003800000 */
[----:B------:R-:W-:Y:S01]  /*b1c0*/  WARPGROUP.ARRIVE ;  /* 0x00000000000079c5 */ /* 0x000fe20000000000 */
[----:B------:R-:W4:Y:S04]  /*b1d0*/  LDL.64 R60, [R1+0x90] ;  /* 0x00009000013c7983 */ /* 0x000f280000100a00 */
[----:B------:R-:W4:Y:S01]  /*b1e0*/  LDL.64 R62, [R1+0x90] ;  /* 0x00009000013e7983 */ /* 0x000f220000100a00 */
[----:B------:R-:W0:Y:S03]  /*b1f0*/  S2R R7, SR_TID.X ;  /* 0x0000000000077919 */ /* 0x000e260000002100 */
[----:B------:R-:W4:Y:S04]  /*b200*/  LDL.64 R64, [R1+0x90] ;  /* 0x0000900001407983 */ /* 0x000f280000100a00 */
[----:B------:R-:W4:Y:S04]  /*b210*/  LDL.64 R66, [R1+0x90] ;  /* 0x0000900001427983 */ /* 0x000f280000100a00 */
[----:B------:R-:W4:Y:S01]  /*b220*/  LDL.64 R68, [R1+0x90] ;  /* 0x0000900001447983 */ /* 0x000f220000100a00 */
[----:B--2---:R-:W-:Y:S01]  /*b230*/  ISETP.NE.U32.AND P0, PT, R4, RZ, PT ;  /* 0x000000ff0400720c */ /* 0x004fe20003f05070 */
[----:B---3--:R-:W-:Y:S01]  /*b240*/  IMAD R12, R3, 0x1000, R12 ;  /* 0x00001000030c7824 */ /* 0x008fe200078e020c */
[----:B------:R-:W-:-:S02]  /*b250*/  R2UR UR7, R13 ;  /* 0x000000000d0772ca */ /* 0x000fc400000e0000 */
[----:B----4-:R-:W-:Y:S02]  /*b260*/  R2UR UR4, R14 ;  /* 0x000000000e0472ca */ /* 0x010fe400000e0000 */
[----:B------:R-:W-:Y:S02]  /*b270*/  R2UR UR6, R12 ;  /* 0x000000000c0672ca */ /* 0x000fe400000e0000 */
[----:B------:R-:W-:-:S05]  /*b280*/  R2UR UR5, R15 ;  /* 0x000000000f0572ca */ /* 0x000fca00000e0000 */
[----:B------:R-:W-:-:S08]  /*b290*/  VOTEU.ANY UP0, P0 ;  /* 0x00000000003f7886 */ /* 0x000fd00000000100 */
[----:B------:R-:W-:Y:S01]  /*b2a0*/  HGMMA.64x64x16.F32.BF16 R24, gdesc[UR4], R24, UP0, gsb0 ;  /* 0x00e00000041879f0 */ /* 0x000fe2000b801818 */
[----:B------:R-:W-:Y:S02]  /*b2b0*/  VIADD R20, R20, 0x2 ;  /* 0x0000000214147836 */ /* 0x000fe40000000000 */
[----:B------:R-:W-:Y:S02]  /*b2c0*/  VIADD R14, R12, 0x2 ;  /* 0x000000020c0e7836 */ /* 0x000fe40000000000 */
[----:B------:R-:W-:Y:S01]  /*b2d0*/  IMAD.MOV.U32 R15, RZ, RZ, R13 ;  /* 0x000000ffff0f7224 */ /* 0x000fe200078e000d */
[----:B------:R-:W-:Y:S02]  /*b2e0*/  R2UR UR4, R20 ;  /* 0x00000000140472ca */ /* 0x000fe400000e0000 */
[----:B------:R-:W-:Y:S02]  /*b2f0*/  R2UR UR6, R14 ;  /* 0x000000000e0672ca */ /* 0x000fe400000e0000 */
[----:B------:R-:W-:-:S02]  /*b300*/  R2UR UR7, R15 ;  /* 0x000000000f0772ca */ /* 0x000fc400000e0000 */
[----:B------:R-:W-:Y:S01]  /*b310*/  R2UR UR5, R21 ;  /* 0x00000000150572ca */ /* 0x000fe200000e0000 */
[----:B------:R-:W-:Y:S02]  /*b320*/  WARPGROUP.DEPBAR.LE gsb0, 0x0 ;  /* 0x00008000000079c5 */ /* 0x000fe40000010000 */
[----:B------:R-:W-:Y:S01]  /*b330*/  WARPGROUP.ARRIVE ;  /* 0x00000000000079c5 */ /* 0x000fe20000000000 */
[----:B------:R-:W-:Y:S01]  /*b340*/  VIADD R56, R56, 0x4 ;  /* 0x0000000438387836 */ /* 0x000fe20000000000 */
[----:B------:R-:W2:Y:S08]  /*b350*/  LDL.64 R20, [R1+0x90] ;  /* 0x0000900001147983 */ /* 0x000eb00000100a00 */
[----:B------:R-:W-:Y:S01]  /*b360*/  HGMMA.64x64x16.F32.BF16 R24, gdesc[UR4], R24, gsb0 ;  /* 0x00e00000041879f0 */ /* 0x000fe20008001818 */
[----:B------:R-:W-:-:S02]  /*b370*/  VIADD R14, R12, 0x4 ;  /* 0x000000040c0e7836 */ /* 0x000fc40000000000 */
[----:B------:R-:W-:Y:S01]  /*b380*/  IMAD.MOV.U32 R15, RZ, RZ, R13 ;  /* 0x000000ffff0f7224 */ /* 0x000fe200078e000d */
[----:B------:R-:W-:Y:S02]  /*b390*/  R2UR UR4, R56 ;  /* 0x00000000380472ca */ /* 0x000fe400000e0000 */
[----:B------:R-:W-:Y:S02]  /*b3a0*/  R2UR UR6, R14 ;  /* 0x000000000e0672ca */ /* 0x000fe400000e0000 */
[----:B------:R-:W-:Y:S02]  /*b3b0*/  R2UR UR7, R15 ;  /* 0x000000000f0772ca */ /* 0x000fe400000e0000 */
[----:B------:R-:W-:Y:S01]  /*b3c0*/  R2UR UR5, R57 ;  /* 0x00000000390572ca */ /* 0x000fe200000e0000 */
[----:B------:R-:W-:Y:S02]  /*b3d0*/  WARPGROUP.DEPBAR.LE gsb0, 0x0 ;  /* 0x00008000000079c5 */ /* 0x000fe40000010000 */
[----:B------:R-:W-:Y:S01]  /*b3e0*/  WARPGROUP.ARRIVE ;  /* 0x00000000000079c5 */ /* 0x000fe20000000000 */
[----:B------:R-:W-:Y:S01]  /*b3f0*/  VIADD R58, R58, 0x6 ;  /* 0x000000063a3a7836 */ /* 0x000fe20000000000 */
[----:B------:R-:W3:Y:S08]  /*b400*/  LDL.64 R56, [R1+0x90] ;  /* 0x0000900001387983 */ /* 0x000ef00000100a00 */
        /* <DEDUP_REMOVED lines=10> */
[----:B------:R-:W4:Y:S08]  /*b4b0*/  LDL.64 R58, [R1+0x90] ;  /* 0x00009000013a7983 */ /* 0x000f300000100a00 */
        /* <DEDUP_REMOVED lines=20> */
[----:B--2---:R-:W-:Y:S01]  /*b600*/  VIADD R20, R20, 0x204 ;  /* 0x0000020414147836 */ /* 0x004fe20000000000 */
        /* <DEDUP_REMOVED lines=10> */
[----:B---3--:R-:W-:Y:S01]  /*b6b0*/  VIADD R56, R56, 0x206 ;  /* 0x0000020638387836 */ /* 0x008fe20000000000 */
        /* <DEDUP_REMOVED lines=10> */
[----:B----4-:R-:W-:Y:S01]  /*b760*/  VIADD R58, R58, 0x400 ;  /* 0x000004003a3a7836 */ /* 0x010fe20000000000 */
        /* <DEDUP_REMOVED lines=84> */
[----:B------:R-:W-:Y:S02]  /*bcb0*/  R2UR UR5, R63 ;  /* 0x000000003f0572ca */ /* 0x000fe400000e0000 */
[----:B0-----:R-:W-:Y:S01]  /*bcc0*/  SHF.R.U32.HI R7, RZ, 0x7, R7 ;  /* 0x00000007ff077819 */ /* 0x001fe20000011607 */
[----:B------:R-:W-:-:S02]  /*bcd0*/  WARPGROUP.DEPBAR.LE gsb0, 0x0 ;  /* 0x00008000000079c5 */ /* 0x000fc40000010000 */
[----:B------:R-:W-:Y:S01]  /*bce0*/  WARPGROUP.ARRIVE ;  /* 0x00000000000079c5 */ /* 0x000fe20000000000 */
[----:B------:R-:W-:Y:S01]  /*bcf0*/  VIADD R4, R12, 0x800 ;  /* 0x000008000c047836 */ /* 0x000fe20000000000 */
[----:B------:R-:W-:Y:S01]  /*bd00*/  UMOV UR8, 0x1 ;  /* 0x0000000100087882 */ /* 0x000fe20000000000 */
[----:B------:R-:W-:Y:S01]  /*bd10*/  IMAD.MOV.U32 R15, RZ, RZ, R13 ;  /* 0x000000ffff0f7224 */ /* 0x000fe200078e000d */
[----:B------:R-:W3:Y:S04]  /*bd20*/  LDL.64 R62, [R1+0x90] ;  /* 0x00009000013e7983 */ /* 0x000ee80000100a00 */
[----:B------:R-:W-:Y:S01]  /*bd30*/  HGMMA.64x64x16.F32.BF16 R24, gdesc[UR4], R24, gsb0 ;  /* 0x00e00000041879f0 */ /* 0x000fe20008001818 */
[----:B------:R-:W0:Y:S01]  /*bd40*/  SHFL.IDX PT, R3, R7, RZ, 0x1f ;  /* 0x00001fff07037589 */ /* 0x000e2200000e0000 */
[----:B------:R-:W-:-:S02]  /*bd50*/  R2UR UR7, R15 ;  /* 0x000000000f0772ca */ /* 0x000fc400000e0000 */
[----:B----4-:R-:W-:Y:S01]  /*bd60*/  R2UR UR5, R21 ;  /* 0x00000000150572ca */ /* 0x010fe200000e0000 */
[----:B------:R-:W-:Y:S01]  /*bd70*/  UISETP.NE.U32.AND UP0, UPT, UR8, URZ, UPT ;  /* 0x0000003f0800728c */ /* 0x000fe2000bf05070 */
[----:B0-----:R-:W-:-:S04]  /*bd80*/  ISETP.GT.AND P0, PT, R3, 0x7f, PT ;  /* 0x0000007f0300780c */ /* 0x001fc80003f04270 */
[----:B------:R-:W-:-:S04]  /*bd90*/  SEL R3, RZ, 0x2, !P0 ;  /* 0x00000002ff037807 */ /* 0x000fc80004000000 */
[----:B------:R-:W-:Y:S01]  /*bda0*/  IADD3 R20, R20, 0x800, R3 ;  /* 0x0000080014147810 */ /* 0x000fe20007ffe003 */
[----:B------:R-:W-:-:S03]  /*bdb0*/  IMAD.IADD R14, R3, 0x1, R4 ;  /* 0x00000001030e7824 */ /* 0x000fc600078e0204 */
[----:B------:R-:W-:Y:S02]  /*bdc0*/  R2UR UR4, R20 ;  /* 0x00000000140472ca */ /* 0x000fe400000e0000 */
[----:B------:R-:W-:Y:S01]  /*bdd0*/  R2UR UR6, R14 ;  /* 0x000000000e0672ca */ /* 0x000fe200000e0000 */
[----:B------:R-:W-:Y:S02]  /*bde0*/  WARPGROUP.DEPBAR.LE gsb0, 0x0 ;  /* 0x00008000000079c5 */ /* 0x000fe40000010000 */
[----:B------:R-:W-:-:S10]  /*bdf0*/  WARPGROUP.ARRIVE ;  /* 0x00000000000079c5 */ /* 0x000fd40000000000 */
[----:B------:R-:W-:Y:S01]  /*be00*/  HGMMA.64x64x16.F32.BF16 R24, gdesc[UR4], R24, UP0, gsb0 ;  /* 0x00e00000041879f0 */ /* 0x000fe2000b801818 */
[----:B------:R-:W-:-:S05]  /*be10*/  IMAD.MOV.U32 R20, RZ, RZ, 0x4 ;  /* 0x00000004ff147424 */ /* 0x000fca00078e00ff */
[----:B------:R-:W-:Y:S01]  /*be20*/  SEL R7, R20, 0x2, P0 ;  /* 0x0000000214077807 */ /* 0x000fe20000000000 */
[----:B------:R-:W-:-:S03]  /*be30*/  IMAD.MOV.U32 R15, RZ, RZ, R13 ;  /* 0x000000ffff0f7224 */ /* 0x000fc600078e000d */
[----:B------:R-:W-:Y:S01]  /*be40*/  IADD3 R56, R7, 0x800, R56 ;  /* 0x0000080007387810 */ /* 0x000fe20007ffe038 */
[----:B------:R-:W-:Y:S01]  /*be50*/  IMAD.IADD R14, R4, 0x1, R7 ;  /* 0x00000001040e7824 */ /* 0x000fe200078e0207 */
[----:B------:R-:W-:Y:S02]  /*be60*/  R2UR UR7, R15 ;  /* 0x000000000f0772ca */ /* 0x000fe400000e0000 */
[----:B------:R-:W-:Y:S02]  /*be70*/  R2UR UR4, R56 ;  /* 0x00000000380472ca */ /* 0x000fe400000e0000 */
[----:B------:R-:W-:Y:S02]  /*be80*/  R2UR UR6, R14 ;  /* 0x000000000e0672ca */ /* 0x000fe400000e0000 */
[----:B------:R-:W-:Y:S01]  /*be90*/  R2UR UR5, R57 ;  /* 0x00000000390572ca */ /* 0x000fe200000e0000 */
[----:B------:R-:W-:Y:S02]  /*bea0*/  WARPGROUP.DEPBAR.LE gsb0, 0x0 ;  /* 0x00008000000079c5 */ /* 0x000fe40000010000 */
[----:B------:R-:W-:-:S10]  /*beb0*/  WARPGROUP.ARRIVE ;  /* 0x00000000000079c5 */ /* 0x000fd40000000000 */
[----:B------:R-:W-:Y:S01]  /*bec0*/  HGMMA.64x64x16.F32.BF16 R24, gdesc[UR4], R24, gsb0 ;  /* 0x00e00000041879f0 */ /* 0x000fe20008001818 */
[----:B------:R-:W-:Y:S01]  /*bed0*/  SEL R15, R20, 0x6, !P0 ;  /* 0x00000006140f7807 */ /* 0x000fe20004000000 */
[----:B------:R-:W-:-:S03]  /*bee0*/  IMAD.MOV.U32 R21, RZ, RZ, R13 ;  /* 0x000000ffff157224 */ /* 0x000fc600078e000d */
[----:B--2---:R-:W-:Y:S01]  /*bef0*/  IADD3 R58, R15, 0x800, R58 ;  /* 0x000008000f3a7810 */ /* 0x004fe20007ffe03a */
[----:B------:R-:W-:Y:S01]  /*bf00*/  IMAD.IADD R20, R4, 0x1, R15 ;  /* 0x0000000104147824 */ /* 0x000fe200078e020f */
[----:B------:R-:W-:Y:S02]  /*bf10*/  R2UR UR7, R21 ;  /* 0x00000000150772ca */ /* 0x000fe400000e0000 */
[----:B------:R-:W-:Y:S02]  /*bf20*/  R2UR UR4, R58 ;  /* 0x000000003a0472ca */ /* 0x000fe400000e0000 */
[----:B------:R-:W-:Y:S02]  /*bf30*/  R2UR UR6, R20 ;  /* 0x00000000140672ca */ /* 0x000fe400000e0000 */
[----:B------:R-:W-:Y:S01]  /*bf40*/  R2UR UR5, R59 ;  /* 0x000000003b0572ca */ /* 0x000fe200000e0000 */
[----:B------:R-:W-:Y:S01]  /*bf50*/  IMAD.MOV.U32 R4, RZ, RZ, 0x28 ;  /* 0x00000028ff047424 */ /* 0x000fe200078e00ff */
[----:B------:R-:W2:Y:S01]  /*bf60*/  LDL.64 R58, [R1+0x90] ;  /* 0x00009000013a7983 */ /* 0x000ea20000100a00 */
[----:B------:R-:W-:-:S03]  /*bf70*/  IMAD.MOV.U32 R21, RZ, RZ, 0xa00 ;  /* 0x00000a00ff157424 */ /* 0x000fc600078e00ff */
[----:B------:R-:W-:Y:S01]  /*bf80*/  SEL R4, R4, 0x26, P0 ;  /* 0x0000002604047807 */ /* 0x000fe20000000000 */
[----:B------:R-:W-:Y:S02]  /*bf90*/  WARPGROUP.DEPBAR.LE gsb0, 0x0 ;  /* 0x00008000000079c5 */ /* 0x000fe40000010000 */
[----:B------:R-:W-:-:S06]  /*bfa0*/  WARPGROUP.ARRIVE ;  /* 0x00000000000079c5 */ /* 0x000fcc0000000000 */
[----:B------:R-:W-:Y:S01]  /*bfb0*/  HGMMA.64x64x16.F32.BF16 R24, gdesc[UR4], R24, gsb0 ;  /* 0x00e00000041879f0 */ /* 0x000fe20008001818 */
[----:B------:R-:W-:-:S05]  /*bfc0*/  SEL R21, R21, 0x980, P0 ;  /* 0x0000098015157807 */ /* 0x000fca0000000000 */
[----:B------:R-:W-:-:S05]  /*bfd0*/  IMAD.IADD R4, R4, 0x1, R21 ;  /* 0x0000000104047824 */ /* 0x000fca00078e0215 */
[----:B------:R-:W-:-:S05]  /*bfe0*/  LOP3.LUT R21, R4, 0xa06, RZ, 0xc0, !PT ;  /* 0x00000a0604157812 */ /* 0x000fca00078ec0ff */
[----:B---3--:R-:W-:Y:S02]  /*bff0*/  IMAD.IADD R60, R21, 0x1, R60 ;  /* 0x00000001153c7824 */ /* 0x008fe400078e023c */
[----:B------:R-:W-:Y:S02]  /*c000*/  IMAD.IADD R20, R12, 0x1, R21 ;  /* 0x000000010c147824 */ /* 0x000fe400078e0215 */
[----:B------:R-:W-:Y:S01]  /*c010*/  IMAD.MOV.U32 R21, RZ, RZ, R13 ;  /* 0x000000ffff157224 */ /* 0x000fe200078e000d */
[----:B------:R-:W-:Y:S02]  /*c020*/  R2UR UR4, R60 ;  /* 0x000000003c0472ca */ /* 0x000fe400000e0000 */
[----:B------:R-:W-:Y:S02]  /*c030*/  R2UR UR6, R20 ;  /* 0x00000000140672ca */ /* 0x000fe400000e0000 */
[----:B------:R-:W-:Y:S02]  /*c040*/  R2UR UR7, R21 ;  /* 0x00000000150772ca */ /* 0x000fe400000e0000 */
[----:B------:R-:W-:Y:S01]  /*c050*/  R2UR UR5, R61 ;  /* 0x000000003d0572ca */ /* 0x000fe200000e0000 */
[----:B------:R-:W-:-:S02]  /*c060*/  WARPGROUP.DEPBAR.LE gsb0, 0x0 ;  /* 0x00008000000079c5 */ /* 0x000fc40000010000 */
[----:B------:R-:W-:Y:S01]  /*c070*/  WARPGROUP.ARRIVE ;  /* 0x00000000000079c5 */ /* 0x000fe20000000000 */
[----:B------:R-:W-:Y:S01]  /*c080*/  VIADD R4, R12, 0xa00 ;  /* 0x00000a000c047836 */ /* 0x000fe20000000000 */
[C---:B------:R-:W-:Y:S01]  /*c090*/  IADD3 R20, R3.reuse, 0xa00, R64 ;  /* 0x00000a0003147810 */ /* 0x040fe20007ffe040 */
[----:B------:R-:W-:Y:S01]  /*c0a0*/  IMAD.MOV.U32 R21, RZ, RZ, R65 ;  /* 0x000000ffff157224 */ /* 0x000fe200078e0041 */
[----:B------:R-:W3:Y:S06]  /*c0b0*/  LDL.64 R60, [R1+0x90] ;  /* 0x00009000013c7983 */ /* 0x000eec0000100a00 */
[----:B------:R-:W-:Y:S01]  /*c0c0*/  HGMMA.64x64x16.F32.BF16 R24, gdesc[UR4], R24, gsb0 ;  /* 0x00e00000041879f0 */ /* 0x000fe20008001818 */
[----:B------:R-:W-:-:S02]  /*c0d0*/  IMAD.IADD R56, R3, 0x1, R4 ;  /* 0x0000000103387824 */ /* 0x000fc400078e0204 */
[----:B------:R-:W-:Y:S01]  /*c0e0*/  IMAD.MOV.U32 R57, RZ, RZ, R13 ;  /* 0x000000ffff397224 */ /* 0x000fe200078e000d */
[----:B------:R-:W-:Y:S01]  /*c0f0*/  R2UR UR4, R20 ;  /* 0x00000000140472ca */ /* 0x000fe200000e0000 */
[----:B------:R-:W4:Y:S01]  /*c100*/  LDL.64 R64, [R1+0x90] ;  /* 0x0000900001407983 */ /* 0x000f220000100a00 */
[----:B------:R-:W-:Y:S02]  /*c110*/  R2UR UR6, R56 ;  /* 0x00000000380672ca */ /* 0x000fe400000e0000 */
[----:B------:R-:W-:Y:S02]  /*c120*/  R2UR UR7, R57 ;  /* 0x00000000390772ca */ /* 0x000fe400000e0000 */
[----:B------:R-:W-:Y:S01]  /*c130*/  R2UR UR5, R21 ;  /* 0x00000000150572ca */ /* 0x000fe200000e0000 */
[----:B------:R-:W-:Y:S02]  /*c140*/  WARPGROUP.DEPBAR.LE gsb0, 0x0 ;  /* 0x00008000000079c5 */ /* 0x000fe40000010000 */
[----:B------:R-:W-:-:S10]  /*c150*/  WARPGROUP.ARRIVE ;  /* 0x00000000000079c5 */ /* 0x000fd40000000000 */
[----:B------:R-:W-:Y:S01]  /*c160*/  HGMMA.64x64x16.F32.BF16 R24, gdesc[UR4], R24, gsb0 ;  /* 0x00e00000041879f0 */ /* 0x000fe20008001818 */
[C---:B------:R-:W-:Y:S01]  /*c170*/  IMAD.IADD R56, R7.reuse, 0x1, R4 ;  /* 0x0000000107387824 */ /* 0x040fe200078e0204 */
[----:B------:R-:W-:Y:S01]  /*c180*/  IADD3 R20, R7, 0xa00, R66 ;  /* 0x00000a0007147810 */ /* 0x000fe20007ffe042 */
[----:B------:R-:W-:Y:S02]  /*c190*/  IMAD.MOV.U32 R21, RZ, RZ, R67 ;  /* 0x000000ffff157224 */ /* 0x000fe400078e0043 */
[----:B------:R-:W-:Y:S01]  /*c1a0*/  IMAD.MOV.U32 R57, RZ, RZ, R13 ;  /* 0x000000ffff397224 */ /* 0x000fe200078e000d */
[----:B------:R-:W-:Y:S02]  /*c1b0*/  R2UR UR6, R56 ;  /* 0x00000000380672ca */ /* 0x000fe400000e0000 */
[----:B------:R-:W-:Y:S02]  /*c1c0*/  R2UR UR4, R20 ;  /* 0x00000000140472ca */ /* 0x000fe400000e0000 */
[----:B------:R-:W-:-:S02]  /*c1d0*/  R2UR UR7, R57 ;  /* 0x00000000390772ca */ /* 0x000fc400000e0000 */
[----:B------:R-:W-:Y:S01]  /*c1e0*/  R2UR UR5, R21 ;  /* 0x00000000150572ca */ /* 0x000fe200000e0000 */
[----:B------:R-:W-:Y:S02]  /*c1f0*/  WARPGROUP.DEPBAR.LE gsb0, 0x0 ;  /* 0x00008000000079c5 */ /* 0x000fe40000010000 */
[----:B------:R-:W-:Y:S01]  /*c200*/  WARPGROUP.ARRIVE ;  /* 0x00000000000079c5 */ /* 0x000fe20000000000 */
[C---:B------:R-:W-:Y:S01]  /*c210*/  IMAD.IADD R20, R15.reuse, 0x1, R4 ;  /* 0x000000010f147824 */ /* 0x040fe200078e0204 */
[----:B------:R-:W-:Y:S01]  /*c220*/  IADD3 R62, R15, 0xa00, R62 ;  /* 0x00000a000f3e7810 */ /* 0x000fe20007ffe03e */
[----:B------:R-:W4:Y:S07]  /*c230*/  LDL.64 R56, [R1+0x90] ;  /* 0x0000900001387983 */ /* 0x000f2e0000100a00 */
[----:B------:R-:W-:Y:S01]  /*c240*/  HGMMA.64x64x16.F32.BF16 R24, gdesc[UR4], R24, gsb0 ;  /* 0x00e00000041879f0 */ /* 0x000fe20008001818 */
[----:B------:R-:W-:Y:S01]  /*c250*/  IMAD.MOV.U32 R21, RZ, RZ, R13 ;  /* 0x000000ffff157224 */ /* 0x000fe200078e000d */
[----:B------:R-:W-:-:S02]  /*c260*/  R2UR UR6, R20 ;  /* 0x00000000140672ca */ /* 0x000fc400000e0000 */
[----:B------:R-:W-:Y:S02]  /*c270*/  R2UR UR4, R62 ;  /* 0x000000003e0472ca */ /* 0x000fe400000e0000 */
[----:B------:R-:W-:Y:S02]  /*c280*/  R2UR UR7, R21 ;  /* 0x00000000150772ca */ /* 0x000fe400000e0000 */
[----:B------:R-:W-:Y:S01]  /*c290*/  R2UR UR5, R63 ;  /* 0x000000003f0572ca */ /* 0x000fe200000e0000 */
[----:B------:R-:W-:Y:S02]  /*c2a0*/  IMAD.MOV.U32 R4, RZ, RZ, 0x30 ;  /* 0x00000030ff047424 */ /* 0x000fe400078e00ff */
[----:B------:R-:W-:-:S03]  /*c2b0*/  IMAD.MOV.U32 R21, RZ, RZ, 0xc00 ;  /* 0x00000c00ff157424 */ /* 0x000fc600078e00ff */
[----:B------:R-:W-:Y:S02]  /*c2c0*/  SEL R4, R4, 0x2e, P0 ;  /* 0x0000002e04047807 */ /* 0x000fe40000000000 */
[----:B------:R-:W-:Y:S01]  /*c2d0*/  SEL R21, R21, 0xb80, P0 ;  /* 0x00000b8015157807 */ /* 0x000fe20000000000 */
[----:B------:R-:W-:Y:S02]  /*c2e0*/  WARPGROUP.DEPBAR.LE gsb0, 0x0 ;  /* 0x00008000000079c5 */ /* 0x000fe40000010000 */
[----:B------:R-:W-:-:S06]  /*c2f0*/  WARPGROUP.ARRIVE ;  /* 0x00000000000079c5 */ /* 0x000fcc0000000000 */
[----:B------:R-:W-:Y:S01]  /*c300*/  HGMMA.64x64x16.F32.BF16 R24, gdesc[UR4], R24, gsb0 ;  /* 0x00e00000041879f0 */ /* 0x000fe20008001818 */
[----:B------:R-:W-:-:S05]  /*c310*/  IMAD.IADD R4, R4, 0x1, R21 ;  /* 0x0000000104047824 */ /* 0x000fca00078e0215 */
[----:B------:R-:W-:Y:S01]  /*c320*/  LOP3.LUT R63, R4, 0xe06, RZ, 0xc0, !PT ;  /* 0x00000e06043f7812 */ /* 0x000fe200078ec0ff */
[----:B------:R-:W-:-:S04]  /*c330*/  IMAD.MOV.U32 R21, RZ, RZ, R69 ;  /* 0x000000ffff157224 */ /* 0x000fc800078e0045 */
[----:B------:R-:W-:Y:S02]  /*c340*/  IMAD.IADD R20, R63, 0x1, R68 ;  /* 0x000000013f147824 */ /* 0x000fe400078e0244 */
        /* <DEDUP_REMOVED lines=9> */
[C---:B--2---:R-:W-:Y:S01]  /*c3e0*/  IADD3 R58, R3.reuse, 0xc00, R58 ;  /* 0x00000c00033a7810 */ /* 0x044fe20007ffe03a */
[----:B------:R-:W2:Y:S07]  /*c3f0*/  LDL.64 R62, [R1+0x90] ;  /* 0x00009000013e7983 */ /* 0x000eae0000100a00 */
[----:B------:R-:W-:Y:S01]  /*c400*/  HGMMA.64x64x16.F32.BF16 R24, gdesc[UR4], R24, gsb0 ;  /* 0x00e00000041879f0 */ /* 0x000fe20008001818 */
[----:B------:R-:W-:-:S02]  /*c410*/  IMAD.IADD R20, R3, 0x1, R4 ;  /* 0x0000000103147824 */ /* 0x000fc400078e0204 */
[--C-:B------:R-:W-:Y:S01]  /*c420*/  IMAD.MOV.U32 R21, RZ, RZ, R13.reuse ;  /* 0x000000ffff157224 */ /* 0x100fe200078e000d */
[----:B------:R-:W-:Y:S02]  /*c430*/  R2UR UR4, R58 ;  /* 0x000000003a0472ca */ /* 0x000fe400000e0000 */
[----:B------:R-:W-:Y:S02]  /*c440*/  R2UR UR6, R20 ;  /* 0x00000000140672ca */ /* 0x000fe400000e0000 */
[----:B------:R-:W-:Y:S02]  /*c450*/  R2UR UR7, R21 ;  /* 0x00000000150772ca */ /* 0x000fe400000e0000 */
[----:B------:R-:W-:Y:S01]  /*c460*/  R2UR UR5, R59 ;  /* 0x000000003b0572ca */ /* 0x000fe200000e0000 */
[----:B------:R-:W-:Y:S02]  /*c470*/  WARPGROUP.DEPBAR.LE gsb0, 0x0 ;  /* 0x00008000000079c5 */ /* 0x000fe40000010000 */
[----:B------:R-:W-:Y:S01]  /*c480*/  WARPGROUP.ARRIVE ;  /* 0x00000000000079c5 */ /* 0x000fe20000000000 */
[C---:B------:R-:W-:Y:S01]  /*c490*/  IMAD.IADD R20, R7.reuse, 0x1, R4 ;  /* 0x0000000107147824 */ /* 0x040fe200078e0204 */
[----:B---3--:R-:W-:Y:S01]  /*c4a0*/  IADD3 R60, R7, 0xc00, R60 ;  /* 0x00000c00073c7810 */ /* 0x008fe20007ffe03c */
[----:B------:R-:W-:Y:S01]  /*c4b0*/  IMAD.MOV.U32 R21, RZ, RZ, R13 ;  /* 0x000000ffff157224 */ /* 0x000fe200078e000d */
[----:B------:R-:W3:Y:S06]  /*c4c0*/  LDL.64 R58, [R1+0x90] ;  /* 0x00009000013a7983 */ /* 0x000eec0000100a00 */
[----:B------:R-:W-:Y:S01]  /*c4d0*/  HGMMA.64x64x16.F32.BF16 R24, gdesc[UR4], R24, gsb0 ;  /* 0x00e00000041879f0 */ /* 0x000fe20008001818 */
[----:B------:R-:W-:-:S02]  /*c4e0*/  R2UR UR6, R20 ;  /* 0x00000000140672ca */ /* 0x000fc400000e0000 */
[----:B------:R-:W-:Y:S02]  /*c4f0*/  R2UR UR7, R21 ;  /* 0x00000000150772ca */ /* 0x000fe400000e0000 */
[----:B------:R-:W-:Y:S02]  /*c500*/  R2UR UR4, R60 ;  /* 0x000000003c0472ca */ /* 0x000fe400000e0000 */
[----:B------:R-:W-:Y:S01]  /*c510*/  R2UR UR5, R61 ;  /* 0x000000003d0572ca */ /* 0x000fe200000e0000 */
[----:B------:R-:W-:Y:S02]  /*c520*/  WARPGROUP.DEPBAR.LE gsb0, 0x0 ;  /* 0x00008000000079c5 */ /* 0x000fe40000010000 */
[----:B------:R-:W-:Y:S01]  /*c530*/  WARPGROUP.ARRIVE ;  /* 0x00000000000079c5 */ /* 0x000fe20000000000 */
[C---:B------:R-:W-:Y:S01]  /*c540*/  IMAD.IADD R20, R15.reuse, 0x1, R4 ;  /* 0x000000010f147824 */ /* 0x040fe200078e0204 */
[----:B----4-:R-:W-:Y:S01]  /*c550*/  IADD3 R56, R15, 0xc00, R56 ;  /* 0x00000c000f387810 */ /* 0x010fe20007ffe038 */
[----:B------:R-:W-:Y:S01]  /*c560*/  IMAD.MOV.U32 R21, RZ, RZ, R13 ;  /* 0x000000ffff157224 */ /* 0x000fe200078e000d */
[----:B------:R-:W4:Y:S06]  /*c570*/  LDL.64 R60, [R1+0x90] ;  /* 0x00009000013c7983 */ /* 0x000f2c0000100a00 */
[----:B------:R-:W-:Y:S01]  /*c580*/  HGMMA.64x64x16.F32.BF16 R24, gdesc[UR4], R24, gsb0 ;  /* 0x00e00000041879f0 */ /* 0x000fe20008001818 */
        /* <DEDUP_REMOVED lines=15> */
[----:B------:R-:W-:Y:S01]  /*c680*/  IMAD.IADD R56, R12, 0x1, R57 ;  /* 0x000000010c387824 */ /* 0x000fe200078e0239 */
[----:B------:R-:W-:Y:S01]  /*c690*/  R2UR UR5, R21 ;  /* 0x00000000150572ca */ /* 0x000fe200000e0000 */
[----:B------:R-:W-:Y:S01]  /*c6a0*/  IMAD.MOV.U32 R57, RZ, RZ, R13 ;  /* 0x000000ffff397224 */ /* 0x000fe200078e000d */
[----:B------:R-:W-:Y:S01]  /*c6b0*/  R2UR UR4, R20 ;  /* 0x00000000140472ca */ /* 0x000fe200000e0000 */
[----:B------:R-:W4:Y:S01]  /*c6c0*/  LDL.64 R64, [R1+0x90] ;  /* 0x0000900001407983 */ /* 0x000f220000100a00 */
[----:B------:R-:W-:Y:S02]  /*c6d0*/  R2UR UR6, R56 ;  /* 0x00000000380672ca */ /* 0x000fe400000e0000 */
[----:B------:R-:W-:Y:S01]  /*c6e0*/  R2UR UR7, R57 ;  /* 0x00000000390772ca */ /* 0x000fe200000e0000 */
[----:B------:R-:W-:-:S02]  /*c6f0*/  WARPGROUP.DEPBAR.LE gsb0, 0x0 ;  /* 0x00008000000079c5 */ /* 0x000fc40000010000 */
[----:B------:R-:W-:Y:S01]  /*c700*/  WARPGROUP.ARRIVE ;  /* 0x00000000000079c5 */ /* 0x000fe20000000000 */
[----:B------:R-:W-:Y:S01]  /*c710*/  VIADD R4, R12, 0xe00 ;  /* 0x00000e000c047836 */ /* 0x000fe20000000000 */
[C---:B--2---:R-:W-:Y:S01]  /*c720*/  IADD3 R62, R3.reuse, 0xe00, R62 ;  /* 0x00000e00033e7810 */ /* 0x044fe20007ffe03e */
[----:B------:R-:W-:Y:S01]  /*c730*/  IMAD.MOV.U32 R21, RZ, RZ, R13 ;  /* 0x000000ffff157224 */ /* 0x000fe200078e000d */
[----:B------:R-:W2:Y:S06]  /*c740*/  LDL R57, [R1] ;  /* 0x0000000001397983 */ /* 0x000eac0000100800 */
[----:B------:R-:W-:Y:S01]  /*c750*/  HGMMA.64x64x16.F32.BF16 R24, gdesc[UR4], R24, gsb0 ;  /* 0x00e00000041879f0 */ /* 0x000fe20008001818 */
[----:B------:R-:W-:Y:S01]  /*c760*/  IMAD.IADD R20, R3, 0x1, R4 ;  /* 0x0000000103147824 */ /* 0x000fe200078e0204 */
[----:B------:R-:W-:Y:S01]  /*c770*/  R2UR UR7, R21 ;  /* 0x00000000150772ca */ /* 0x000fe200000e0000 */
[----:B------:R0:W5:Y:S01]  /*c780*/  LDL R3, [R1+0x1c8] ;  /* 0x0001c80001037983 */ /* 0x0001620000100800 */
[----:B------:R-:W-:-:S02]  /*c790*/  R2UR UR4, R62 ;  /* 0x000000003e0472ca */ /* 0x000fc400000e0000 */
[----:B------:R-:W-:Y:S01]  /*c7a0*/  R2UR UR6, R20 ;  /* 0x00000000140672ca */ /* 0x000fe200000e0000 */
[----:B------:R0:W5:Y:S01]  /*c7b0*/  LDL R56, [R1+0xc] ;  /* 0x00000c0001387983 */ /* 0x0001620000100800 */
[----:B------:R-:W-:Y:S01]  /*c7c0*/  R2UR UR5, R63 ;  /* 0x000000003f0572ca */ /* 0x000fe200000e0000 */
[----:B------:R-:W-:Y:S02]  /*c7d0*/  WARPGROUP.DEPBAR.LE gsb0, 0x0 ;  /* 0x00008000000079c5 */ /* 0x000fe40000010000 */
[----:B------:R-:W-:-:S10]  /*c7e0*/  WARPGROUP.ARRIVE ;  /* 0x00000000000079c5 */ /* 0x000fd40000000000 */
[----:B------:R-:W-:Y:S01]  /*c7f0*/  HGMMA.64x64x16.F32.BF16 R24, gdesc[UR4], R24, gsb0 ;  /* 0x00e00000041879f0 */ /* 0x000fe20008001818 */
[C---:B------:R-:W-:Y:S01]  /*c800*/  IMAD.IADD R20, R7.reuse, 0x1, R4 ;  /* 0x0000000107147824 */ /* 0x040fe200078e0204 */
[----:B---3--:R-:W-:Y:S01]  /*c810*/  IADD3 R58, R7, 0xe00, R58 ;  /* 0x00000e00073a7810 */ /* 0x008fe20007ffe03a */
[----:B------:R-:W-:Y:S01]  /*c820*/  IMAD.MOV.U32 R21, RZ, RZ, R13 ;  /* 0x000000ffff157224 */ /* 0x000fe200078e000d */
[----:B------:R-:W-:Y:S02]  /*c830*/  R2UR UR5, R59 ;  /* 0x000000003b0572ca */ /* 0x000fe400000e0000 */
[----:B------:R-:W-:Y:S02]  /*c840*/  R2UR UR6, R20 ;  /* 0x00000000140672ca */ /* 0x000fe400000e0000 */
[----:B------:R-:W-:Y:S02]  /*c850*/  R2UR UR7, R21 ;  /* 0x00000000150772ca */ /* 0x000fe400000e0000 */
[----:B------:R-:W-:Y:S01]  /*c860*/  R2UR UR4, R58 ;  /* 0x000000003a0472ca */ /* 0x000fe200000e0000 */
[----:B------:R-:W-:-:S02]  /*c870*/  WARPGROUP.DEPBAR.LE gsb0, 0x0 ;  /* 0x00008000000079c5 */ /* 0x000fc40000010000 */
[----:B------:R-:W-:-:S10]  /*c880*/  WARPGROUP.ARRIVE ;  /* 0x00000000000079c5 */ /* 0x000fd40000000000 */
[----:B------:R-:W-:Y:S01]  /*c890*/  HGMMA.64x64x16.F32.BF16 R24, gdesc[UR4], R24, gsb0 ;  /* 0x00e00000041879f0 */ /* 0x000fe20008001818 */
[C---:B----4-:R-:W-:Y:S01]  /*c8a0*/  IADD3 R60, R15.reuse, 0xe00, R60 ;  /* 0x00000e000f3c7810 */ /* 0x050fe20007ffe03c */
[----:B------:R-:W-:Y:S02]  /*c8b0*/  IMAD.IADD R14, R15, 0x1, R4 ;  /* 0x000000010f0e7824 */ /* 0x000fe400078e0204 */
[----:B------:R-:W-:Y:S01]  /*c8c0*/  IMAD.MOV.U32 R15, RZ, RZ, R13 ;  /* 0x000000ffff0f7224 */ /* 0x000fe200078e000d */
[----:B------:R-:W-:Y:S02]  /*c8d0*/  R2UR UR4, R60 ;  /* 0x000000003c0472ca */ /* 0x000fe400000e0000 */
[----:B------:R-:W-:Y:S02]  /*c8e0*/  R2UR UR6, R14 ;  /* 0x000000000e0672ca */ /* 0x000fe400000e0000 */
[----:B------:R-:W-:Y:S02]  /*c8f0*/  R2UR UR7, R15 ;  /* 0x000000000f0772ca */ /* 0x000fe400000e0000 */
[----:B------:R-:W-:Y:S01]  /*c900*/  R2UR UR5, R61 ;  /* 0x000000003d0572ca */ /* 0x000fe200000e0000 */
[----:B------:R-:W-:-:S02]  /*c910*/  IMAD.MOV.U32 R4, RZ, RZ, 0x40 ;  /* 0x00000040ff047424 */ /* 0x000fc400078e00ff */
        /* <DEDUP_REMOVED lines=8> */
[----:B------:R-:W-:Y:S02]  /*c9a0*/  IMAD.MOV.U32 R15, RZ, RZ, R13 ;  /* 0x000000ffff0f7224 */ /* 0x000fe400078e000d */
[----:B------:R-:W-:Y:S02]  /*c9b0*/  IMAD.MOV.U32 R13, RZ, RZ, R65 ;  /* 0x000000ffff0d7224 */ /* 0x000fe400078e0041 */
[----:B------:R-:W-:Y:S02]  /*c9c0*/  IMAD.IADD R14, R12, 0x1, R7 ;  /* 0x000000010c0e7824 */ /* 0x000fe400078e0207 */
[----:B------:R-:W-:Y:S01]  /*c9d0*/  IMAD.IADD R12, R7, 0x1, R64 ;  /* 0x00000001070c7824 */ /* 0x000fe200078e0240 */
[----:B------:R-:W-:Y:S02]  /*c9e0*/  R2UR UR7, R15 ;  /* 0x000000000f0772ca */ /* 0x000fe400000e0000 */
[----:B------:R-:W-:-:S02]  /*c9f0*/  R2UR UR6, R14 ;  /* 0x000000000e0672ca */ /* 0x000fc400000e0000 */
[----:B------:R-:W-:Y:S02]  /*ca00*/  R2UR UR4, R12 ;  /* 0x000000000c0472ca */ /* 0x000fe400000e0000 */
[----:B------:R-:W-:Y:S01]  /*ca10*/  R2UR UR5, R13 ;  /* 0x000000000d0572ca */ /* 0x000fe200000e0000 */
[----:B------:R0:W-:Y:S04]  /*ca20*/  STL [R1+0x68], R0 ;  /* 0x0000680001007387 */ /* 0x0001e80000100800 */
[----:B------:R0:W-:Y:S04]  /*ca30*/  STL [R1+0x68], R0 ;  /* 0x0000680001007387 */ /* 0x0001e80000100800 */
[----:B------:R0:W-:Y:S04]  /*ca40*/  STL [R1+0x68], R0 ;  /* 0x0000680001007387 */ /* 0x0001e80000100800 */
[----:B------:R0:W-:Y:S04]  /*ca50*/  STL [R1+0x68], R0 ;  /* 0x0000680001007387 */ /* 0x0001e80000100800 */
[----:B------:R0:W-:Y:S01]  /*ca60*/  STL [R1+0x68], R0 ;  /* 0x0000680001007387 */ /* 0x0001e20000100800 */
[----:B------:R-:W-:-:S02]  /*ca70*/  WARPGROUP.DEPBAR.LE gsb0, 0x0 ;  /* 0x00008000000079c5 */ /* 0x000fc40000010000 */
[----:B------:R-:W-:-:S06]  /*ca80*/  WARPGROUP.ARRIVE ;  /* 0x00000000000079c5 */ /* 0x000fcc0000000000 */
[----:B------:R-:W-:Y:S01]  /*ca90*/  HGMMA.64x64x16.F32.BF16 R24, gdesc[UR4], R24, gsb0 ;  /* 0x00e00000041879f0 */ /* 0x000fe20008001818 */
        /* <DEDUP_REMOVED lines=24> */
[----:B--2---:R-:W-:-:S03]  /*cc20*/  LOP3.LUT R4, R57, 0x1, RZ, 0xfc, !PT ;  /* 0x0000000139047812 */ /* 0x004fc600078efcff */
[----:B------:R0:W-:Y:S04]  /*cc30*/  STL [R1+0x68], R0 ;  /* 0x0000680001007387 */ /* 0x0001e80000100800 */
[----:B------:R0:W-:Y:S04]  /*cc40*/  STL [R1+0x68], R0 ;  /* 0x0000680001007387 */ /* 0x0001e80000100800 */
[----:B------:R0:W-:Y:S01]  /*cc50*/  STL [R1+0x68], R0 ;  /* 0x0000680001007387 */ /* 0x0001e20000100800 */
[----:B------:R-:W-:Y:S01]  /*cc60*/  ISETP.NE.AND P0, PT, R4, 0x3, PT ;  /* 0x000000030400780c */ /* 0x000fe20003f05270 */
[----:B------:R-:W-:-:S02]  /*cc70*/  WARPGROUP.DEPBAR.LE gsb0, 0x0 ;  /* 0x00008000000079c5 */ /* 0x000fc40000010000 */
[----:B------:R-:W-:Y:S10]  /*cc80*/  BSSY B0, `(.L_x_5171) ;  /* 0x0000003000007945 */ /* 0x000ff40003800000 */
[----:B0-----:R-:W-:Y:S05]  /*cc90*/  @!P0 BRA `(.L_x_5172) ;  /* 0x0000000000048947 */ /* 0x001fea0003800000 */
[----:B------:R-:W-:Y:S01]  /*cca0*/  BPT.TRAP 0x1 ;  /* 0x000000040000795c */ /* 0x000fe20000300000 */
.L_x_5172:
[----:B------:R-:W-:Y:S05]  /*ccb0*/  BSYNC B0 ;  /* 0x0000000000007941 */ /* 0x000fea0003800000 */
.L_x_5171:
[----:B------:R-:W2:Y:S02]  /*ccc0*/  LDL.64 R12, [R1+0x20] ;  /* 0x00002000010c7983 */ /* 0x000ea40000100a00 */
[----:B--2---:R-:W-:-:S05]  /*ccd0*/  MOV R0, R12 ;  /* 0x0000000c00007202 */ /* 0x004fca0000000f00 */
[----:B-----5:R-:W-:-:S05]  /*cce0*/  IMAD R3, R3, 0x8, R0 ;  /* 0x0000000803037824 */ /* 0x020fca00078e0200 */
[----:B------:R-:W-:-:S04]  /*ccf0*/  PRMT R3, R56, 0x654, R3 ;  /* 0x0000065438037816 */ /* 0x000fc80000000003 */
[----:B------:R0:W-:Y:S01]  /*cd00*/  SYNCS.ARRIVE.TRANS64.RED.A1T0 RZ, [R3+URZ], RZ ;  /* 0x000000ff03ff79a7 */ /* 0x0001e2000810043f */
[----:B------:R-:W2:Y:S04]  /*cd10*/  LDL.64 R60, [R1+0x100] ;  /* 0x00010000013c7983 */ /* 0x000ea80000100a00 */
[----:B------:R-:W3:Y:S04]  /*cd20*/  LDL.64 R20, [R1+0xf0] ;  /* 0x0000f00001147983 */ /* 0x000ee80000100a00 */
[----:B0-----:R-:W4:Y:S04]  /*cd30*/  LDL R3, [R1+0xcc] ;  /* 0x0000cc0001037983 */ /* 0x001f280000100800 */
[----:B------:R-:W4:Y:S04]  /*cd40*/  LDL R4, [R1+0x50] ;  /* 0x0000500001047983 */ /* 0x000f280000100800 */
[----:B------:R-:W4:Y:S04]  /*cd50*/  LDL R7, [R1+0xf8] ;  /* 0x0000f80001077983 */ /* 0x000f280000100800 */
[----:B------:R-:W4:Y:S04]  /*cd60*/  LDL.128 R12, [R1+0xd0] ;  /* 0x0000d000010c7983 */ /* 0x000f280000100c00 */
[----:B------:R-:W4:Y:S04]  /*cd70*/  LDL.128 R56, [R1+0xe0] ;  /* 0x0000e00001387983 */ /* 0x000f280000100c00 */
[----:B--2---:R-:W2:Y:S01]  /*cd80*/  LD.E R60, desc[UR36][R60.64] ;  /* 0x000000243c3c7980 */ /* 0x004ea2000c101900 */
[----:B---3--:R-:W-:Y:S01]  /*cd90*/  ISETP.NE.AND P0, PT, R20, 0x1, PT ;  /* 0x000000011400780c */ /* 0x008fe20003f05270 */
[----:B------:R-:W-:-:S02]  /*cda0*/  UMOV UR4, 0xffffffc0 ;  /* 0xffffffc000047882 */ /* 0x000fc40000000000 */
[----:B------:R-:W-:Y:S01]  /*cdb0*/  UIMAD UR4, UR46, UR4, 0x41 ;  /* 0x000000412e0474a4 */ /* 0x000fe2000f8e0204 */
[----:B------:R-:W-:Y:S01]  /*cdc0*/  BSSY B0, `(.L_x_5173) ;  /* 0x000007c000007945 */ /* 0x000fe20003800000 */
[----:B----4-:R-:W-:Y:S01]  /*cdd0*/  ISETP.GE.AND P1, PT, R57, 0x1, PT ;  /* 0x000000013900780c */ /* 0x010fe20003f26270 */
[-C--:B--2---:R-:W-:Y:S01]  /*cde0*/  FMUL.FTZ R0, R26, R60.reuse ;  /* 0x0000003c1a007220 */ /* 0x084fe20000410000 */
[-C--:B------:R-:W-:Y:S01]  /*cdf0*/  FMUL.FTZ R29, R29, R60.reuse ;  /* 0x0000003c1d1d7220 */ /* 0x080fe20000410000 */
[----:B------:R-:W-:Y:S01]  /*ce00*/  SHF.R.S32.HI R26, RZ, 0x1f, R3 ;  /* 0x0000001fff1a7819 */ /* 0x000fe20000011403 */
[----:B------:R-:W-:Y:S02]  /*ce10*/  FMUL.FTZ R30, R30, R60 ;  /* 0x0000003c1e1e7220 */ /* 0x000fe40000410000 */
[----:B------:R0:W1:Y:S02]  /*ce20*/  MUFU.TANH R61, R29 ;  /* 0x0000001d003d7308 */ /* 0x0000640000002400 */
[----:B0-----:R-:W-:-:S06]  /*ce30*/  LEA.HI R29, R26, R3, RZ, 0x7 ;  /* 0x000000031a1d7211 */ /* 0x001fcc00078f38ff */
[----:B------:R0:W2:Y:S01]  /*ce40*/  MUFU.TANH R62, R30 ;  /* 0x0000001e003e7308 */ /* 0x0000a20000002400 */
[-C--:B------:R-:W-:Y:S01]  /*ce50*/  FMUL.FTZ R32, R32, R60.reuse ;  /* 0x0000003c20207220 */ /* 0x080fe20000410000 */
[----:B0-----:R-:W-:Y:S01]  /*ce60*/  LOP3.LUT R30, R29, 0xffffff80, RZ, 0xc0, !PT ;  /* 0xffffff801d1e7812 */ /* 0x001fe200078ec0ff */
[----:B------:R-:W-:-:S04]  /*ce70*/  FMUL.FTZ R31, R31, R60 ;  /* 0x0000003c1f1f7220 */ /* 0x000fc80000410000 */
[----:B------:R-:W-:Y:S01]  /*ce80*/  IMAD.IADD R30, R3, 0x1, -R30 ;  /* 0x00000001031e7824 */ /* 0x000fe200078e0a1e */
[----:B------:R0:W3:Y:S01]  /*ce90*/  MUFU.TANH R64, R32 ;  /* 0x0000002000407308 */ /* 0x0000e20000002400 */
[----:B------:R-:W-:-:S03]  /*cea0*/  FMUL.FTZ R33, R33, R60 ;  /* 0x0000003c21217220 */ /* 0x000fc60000410000 */
[----:B------:R-:W-:-:S04]  /*ceb0*/  SHF.R.S32.HI R29, RZ, 0x1f, R30 ;  /* 0x0000001fff1d7819 */ /* 0x000fc8000001141e */
[----:B------:R4:W1:Y:S01]  /*cec0*/  MUFU.TANH R63, R31 ;  /* 0x0000001f003f7308 */ /* 0x0008620000002400 */
[----:B0-----:R-:W-:-:S04]  /*ced0*/  LEA.HI R32, R26, R3, RZ, 0x2 ;  /* 0x000000031a207211 */ /* 0x001fc800078f10ff */
[----:B------:R-:W-:Y:S02]  /*cee0*/  LOP3.LUT R32, R32, 0xfffffffc, RZ, 0xc0, !PT ;  /* 0xfffffffc20207812 */ /* 0x000fe400078ec0ff */
[-C--:B----4-:R-:W-:Y:S01]  /*cef0*/  LEA.HI R31, R29, R30.reuse, RZ, 0x2 ;  /* 0x0000001e1d1f7211 */ /* 0x090fe200078f10ff */
[----:B------:R0:W4:Y:S03]  /*cf00*/  MUFU.TANH R65, R33 ;  /* 0x0000002100417308 */ /* 0x0001260000002400 */
[--C-:B------:R-:W-:Y:S01]  /*cf10*/  SHF.R.S32.HI R26, RZ, 0x2, R31.reuse ;  /* 0x00000002ff1a7819 */ /* 0x100fe2000001141f */
[----:B------:R-:W-:Y:S01]  /*cf20*/  IMAD.IADD R32, R3, 0x1, -R32 ;  /* 0x0000000103207824 */ /* 0x000fe200078e0a20 */
[----:B------:R-:W-:Y:S02]  /*cf30*/  LEA.HI R29, R29, R30, RZ, 0x5 ;  /* 0x0000001e1d1d7211 */ /* 0x000fe400078f28ff */
[----:B0-----:R-:W-:-:S04]  /*cf40*/  SHF.R.S32.HI R33, RZ, 0x1f, R31 ;  /* 0x0000001fff217819 */ /* 0x001fc8000001141f */
[----:B------:R-:W-:Y:S02]  /*cf50*/  LEA.HI R33, R33, R26, RZ, 0x3 ;  /* 0x0000001a21217211 */ /* 0x000fe400078f18ff */
[----:B------:R-:W-:Y:S02]  /*cf60*/  LEA.HI R3, R32, R32, RZ, 0x1 ;  /* 0x0000002020037211 */ /* 0x000fe400078f08ff */
[----:B------:R-:W-:Y:S02]  /*cf70*/  LOP3.LUT R33, R33, 0xfffffff8, RZ, 0xc0, !PT ;  /* 0xfffffff821217812 */ /* 0x000fe400078ec0ff */
[----:B------:R-:W-:Y:S02]  /*cf80*/  SHF.R.S32.HI R29, RZ, 0x5, R29 ;  /* 0x00000005ff1d7819 */ /* 0x000fe4000001141d */
[----:B------:R-:W-:Y:S01]  /*cf90*/  LOP3.LUT R3, R3, 0x1ffffffe, RZ, 0xc0, !PT ;  /* 0x1ffffffe03037812 */ /* 0x000fe200078ec0ff */
[----:B------:R-:W-:Y:S02]  /*cfa0*/  IMAD.IADD R33, R26, 0x1, -R33 ;  /* 0x000000011a217824 */ /* 0x000fe400078e0a21 */
[----:B------:R-:W-:-:S02]  /*cfb0*/  IMAD R4, R4, 0x4, R29 ;  /* 0x0000000404047824 */ /* 0x000fc400078e021d */
[----:B------:R-:W-:Y:S02]  /*cfc0*/  IMAD.IADD R3, R32, 0x1, -R3 ;  /* 0x0000000120037824 */ /* 0x000fe400078e0a03 */
[----:B------:R-:W-:-:S04]  /*cfd0*/  IMAD.U32 R4, R4, 0x10, R33 ;  /* 0x0000001004047824 */ /* 0x000fc800078e0021 */
[----:B------:R-:W-:-:S04]  /*cfe0*/  IMAD R20, R3, 0x8, R4 ;  /* 0x0000000803147824 */ /* 0x000fc800078e0204 */
[----:B------:R-:W-:-:S05]  /*cff0*/  @P0 IMAD.HI.U32 R4, R20, R21, RZ ;  /* 0x0000001514040227 */ /* 0x000fca00078e00ff */
[----:B------:R-:W-:Y:S02]  /*d000*/  @P0 SHF.R.U32.HI R20, RZ, R7, R4 ;  /* 0x00000007ff140219 */ /* 0x000fe40000011604 */
[----:B------:R-:W-:-:S03]  /*d010*/  LOP3.LUT R31, R31, 0x7ffffffc, RZ, 0xc0, !PT ;  /* 0x7ffffffc1f1f7812 */ /* 0x000fc600078ec0ff */
[----:B------:R-:W0:Y:S01]  /*d020*/  SHFL.IDX PT, R7, R20, RZ, 0x1c1f ;  /* 0x001c1fff14077589 */ /* 0x000e2200000e0000 */
        /* <DEDUP_REMOVED lines=25> */
[----:B------:R-:W-:-:S02]  /*d1c0*/  IMAD.IADD R31, R30, 0x1, -R31 ;  /* 0x000000011e1f7824 */ /* 0x000fc400078e0a1f */
[----:B------:R-:W-:Y:S01]  /*d1d0*/  FMUL.FTZ R55, R55, R60 ;  /* 0x0000003c37377220 */ /* 0x000fe20000410000 */
[----:B------:R-:W-:Y:S01]  /*d1e0*/  VIADD R4, R13, UR4 ;  /* 0x000000040d047c36 */ /* 0x000fe20008000000 */
[----:B------:R-:W-:Y:S01]  /*d1f0*/  ULEA UR4, UR46, 0xffffffc0, 0x6 ;  /* 0xffffffc02e047891 */ /* 0x000fe2000f8e303f */
[----:B------:R-:W0:Y:S02]  /*d200*/  MUFU.TANH R24, R24 ;  /* 0x0000001800187308 */ /* 0x000e240000002400 */
[----:B------:R-:W-:-:S03]  /*d210*/  IMAD R3, R31, -0x2, R4 ;  /* 0xfffffffe1f037824 */ /* 0x000fc600078e0204 */
[----:B------:R-:W-:-:S03]  /*d220*/  VIADD R4, R13, -UR4 ;  /* 0x800000040d047c36 */ /* 0x000fc60008000000 */
[----:B------:R-:W0:Y:S01]  /*d230*/  MUFU.TANH R25, R25 ;  /* 0x0000001900197308 */ /* 0x000e220000002400 */
[----:B------:R-:W-:Y:S01]  /*d240*/  IMAD.IADD R26, R3, 0x1, -R12 ;  /* 0x00000001031a7824 */ /* 0x000fe200078e0a0c */
[----:B------:R-:W-:-:S06]  /*d250*/  LOP3.LUT R3, RZ, R14, RZ, 0x33, !PT ;  /* 0x0000000eff037212 */ /* 0x000fcc00078e33ff */
[----:B------:R-:W0:Y:S01]  /*d260*/  MUFU.TANH R0, R0 ;  /* 0x0000000000007308 */ /* 0x000e220000002400 */
[----:B------:R-:W-:-:S07]  /*d270*/  IMAD R21, R31, -0x2, R4 ;  /* 0xfffffffe1f157824 */ /* 0x000fce00078e0204 */
[----:B------:R-:W0:Y:S01]  /*d280*/  MUFU.TANH R27, R27 ;  /* 0x0000001b001b7308 */ /* 0x000e220000002400 */
[----:B------:R-:W-:-:S07]  /*d290*/  IMAD.IADD R30, R26, 0x1, R15 ;  /* 0x000000011a1e7824 */ /* 0x000fce00078e020f */
        /* <DEDUP_REMOVED lines=21> */
[----:B------:R-:W1:Y:S08]  /*d3f0*/  MUFU.TANH R54, R54 ;  /* 0x0000003600367308 */ /* 0x000e700000002400 */
[----:B------:R-:W1:Y:S01]  /*d400*/  MUFU.TANH R55, R55 ;  /* 0x0000003700377308 */ /* 0x000e620000002400 */
[----:B------:R-:W-:Y:S01]  /*d410*/  IMAD.IADD R26, R26, 0x1, R3 ;  /* 0x000000011a1a7824 */ /* 0x000fe200078e0203 */
[----:B0-----:R-:W-:Y:S01]  /*d420*/  VIADDMNMX R4, R7, R30, R21, PT ;  /* 0x0000001e07047246 */ /* 0x001fe20003800115 */
[----:B------:R-:W-:-:S02]  /*d430*/  VIADD R56, R56, -UR4 ;  /* 0x8000000438387c36 */ /* 0x000fc40008000000 */
[----:B------:R-:W-:Y:S01]  /*d440*/  IMAD.IADD R3, R26, 0x1, R7 ;  /* 0x000000011a037824 */ /* 0x000fe200078e0207 */
[----:B--234-:R-:W-:Y:S06]  /*d450*/  @!P1 BRA `(.L_x_5174) ;  /* 0x0000000000489947 */ /* 0x01cfec0003800000 */
[----:B------:R-:W-:Y:S01]  /*d460*/  IADD3 R7, -R12, R13, R7 ;  /* 0x0000000d0c077210 */ /* 0x000fe20007ffe107 */
[----:B------:R-:W-:Y:S03]  /*d470*/  BSSY B1, `(.L_x_5175) ;  /* 0x000000c000017945 */ /* 0x000fe60003800000 */
[----:B------:R-:W-:-:S13]  /*d480*/  ISETP.GT.AND P0, PT, R7, -0x1, PT ;  /* 0xffffffff0700780c */ /* 0x000fda0003f04270 */
[----:B------:R-:W-:Y:S05]  /*d490*/  @P0 BRA `(.L_x_5176) ;  /* 0x0000000000180947 */ /* 0x000fea0003800000 */
[----:B------:R-:W-:Y:S02]  /*d4a0*/  ISETP.NE.AND P0, PT, R57, 0x1, PT ;  /* 0x000000013900780c */ /* 0x000fe40003f05270 */
[----:B------:R-:W-:-:S11]  /*d4b0*/  LOP3.LUT R7, RZ, R7, RZ, 0x33, !PT ;  /* 0x00000007ff077212 */ /* 0x000fd600078e33ff */
[----:B------:R-:W-:-:S05]  /*d4c0*/  @P0 IMAD.HI.U32 R14, R7, R58, RZ ;  /* 0x0000003a070e0227 */ /* 0x000fca00078e00ff */
[----:B------:R-:W-:-:S04]  /*d4d0*/  @P0 SHF.R.U32.HI R7, RZ, R59, R14 ;  /* 0x0000003bff070219 */ /* 0x000fc8000001160e */
[----:B------:R-:W-:Y:S01]  /*d4e0*/  LOP3.LUT R7, RZ, R7, RZ, 0x33, !PT ;  /* 0x00000007ff077212 */ /* 0x000fe200078e33ff */
[----:B------:R-:W-:Y:S06]  /*d4f0*/  BRA `(.L_x_5177) ;  /* 0x00000000000c7947 */ /* 0x000fec0003800000 */
.L_x_5176:
[----:B------:R-:W-:-:S13]  /*d500*/  ISETP.NE.AND P0, PT, R57, 0x1, PT ;  /* 0x000000013900780c */ /* 0x000fda0003f05270 */
[----:B------:R-:W-:-:S05]  /*d510*/  @P0 IMAD.HI.U32 R14, R7, R58, RZ ;  /* 0x0000003a070e0227 */ /* 0x000fca00078e00ff */
[----:B------:R-:W-:-:S07]  /*d520*/  @P0 SHF.R.U32.HI R7, RZ, R59, R14 ;  /* 0x0000003bff070219 */ /* 0x000fce000001160e */
.L_x_5177:
[----:B------:R-:W-:Y:S05]  /*d530*/  BSYNC B1 ;  /* 0x0000000000017941 */ /* 0x000fea0003800000 */
.L_x_5175:
[----:B------:R-:W-:-:S04]  /*d540*/  IMAD R14, R7, R57, -UR4 ;  /* 0x80000004070e7e24 */ /* 0x000fc8000f8e0239 */
[----:B------:R-:W-:-:S05]  /*d550*/  IMAD R14, R31, -0x2, R14 ;  /* 0xfffffffe1f0e7824 */ /* 0x000fca00078e020e */
[----:B------:R-:W-:Y:S02]  /*d560*/  VIMNMX R3, R3, R14, !PT ;  /* 0x0000000e03037248 */ /* 0x000fe40007fe0100 */
[----:B------:R-:W-:-:S07]  /*d570*/  VIADDMNMX R4, R14, R57, R4, PT ;  /* 0x000000390e047246 */ /* 0x000fce0003800104 */
.L_x_5174:
[----:B------:R-:W-:Y:S05]  /*d580*/  BSYNC B0 ;  /* 0x0000000000007941 */ /* 0x000fea0003800000 */
.L_x_5173:
[C---:B------:R-:W-:Y:S01]  /*d590*/  ISETP.GE.AND P1, PT, R56.reuse, 0x9, PT ;  /* 0x000000093800780c */ /* 0x040fe20003f26270 */
[----:B------:R-:W0:Y:S01]  /*d5a0*/  SHFL.IDX PT, R7, R20, 0x1, 0x1c1f ;  /* 0x003c1f0014077f89 */ /* 0x000e2200000e0000 */
[----:B------:R-:W-:Y:S01]  /*d5b0*/  ISETP.GE.AND P0, PT, R56, 0x2, PT ;  /* 0x000000023800780c */ /* 0x000fe20003f06270 */
[----:B------:R-:W-:Y:S01]  /*d5c0*/  BSSY B0, `(.L_x_5178) ;  /* 0x000005f000007945 */ /* 0x000fe20003800000 */
[C---:B------:R-:W-:Y:S02]  /*d5d0*/  ISETP.GT.AND P2, PT, R3.reuse, 0x8, !P1 ;  /* 0x000000080300780c */ /* 0x040fe40004f44270 */
[----:B------:R-:W-:Y:S02]  /*d5e0*/  ISETP.GT.AND P3, PT, R3, 0x1, !P0 ;  /* 0x000000010300780c */ /* 0x000fe40004764270 */
[----:B------:R-:W-:Y:S02]  /*d5f0*/  ISETP.LT.OR P2, PT, R4, 0x9, P2 ;  /* 0x000000090400780c */ /* 0x000fe40001741670 */
[----:B------:R-:W-:-:S02]  /*d600*/  ISETP.GE.AND P4, PT, R56, 0x11, PT ;  /* 0x000000113800780c */ /* 0x000fc40003f86270 */
[----:B------:R-:W-:Y:S02]  /*d610*/  ISETP.LT.OR P3, PT, R4, 0x2, P3 ;  /* 0x000000020400780c */ /* 0x000fe40001f61670 */
[----:B------:R-:W-:Y:S02]  /*d620*/  FSEL R162, R28, -INF , !P2 ;  /* 0xff8000001ca27808 */ /* 0x000fe40005000000 */
[----:B------:R-:W-:Y:S02]  /*d630*/  ISETP.GT.AND P2, PT, R3, 0x10, !P4 ;  /* 0x000000100300780c */ /* 0x000fe40006744270 */
[----:B------:R-:W-:Y:S02]  /*d640*/  ISETP.GE.AND P5, PT, R56, 0xa, PT ;  /* 0x0000000a3800780c */ /* 0x000fe40003fa6270 */
[----:B------:R-:W-:Y:S02]  /*d650*/  FSEL R60, R25, -INF , !P3 ;  /* 0xff800000193c7808 */ /* 0x000fe40005800000 */
[----:B------:R-:W-:-:S02]  /*d660*/  P2R R25, PR, RZ, 0x10 ;  /* 0x00000010ff197803 */ /* 0x000fc40000000000 */
[----:B------:R-:W-:Y:S02]  /*d670*/  ISETP.LT.OR P2, PT, R4, 0x11, P2 ;  /* 0x000000110400780c */ /* 0x000fe40001741670 */
[C---:B------:R-:W-:Y:S02]  /*d680*/  ISETP.GT.AND P3, PT, R3.reuse, 0x9, !P5 ;  /* 0x000000090300780c */ /* 0x040fe40006f64270 */
[----:B------:R-:W-:Y:S02]  /*d690*/  ISETP.GE.AND P4, PT, R56, 0x12, PT ;  /* 0x000000123800780c */ /* 0x000fe40003f86270 */
[----:B------:R-:W-:Y:S02]  /*d6a0*/  FSEL R64, R64, -INF , !P2 ;  /* 0xff80000040407808 */ /* 0x000fe40005000000 */
[----:B------:R-:W-:Y:S02]  /*d6b0*/  ISETP.LT.OR P3, PT, R4, 0xa, P3 ;  /* 0x0000000a0400780c */ /* 0x000fe40001f61670 */
[----:B------:R-:W-:-:S02]  /*d6c0*/  ISETP.GT.AND P2, PT, R3, 0x11, !P4 ;  /* 0x000000110300780c */ /* 0x000fc40006744270 */
[----:B-1----:R-:W-:Y:S02]  /*d6d0*/  FSEL R66, R61, -INF , !P3 ;  /* 0xff8000003d427808 */ /* 0x002fe40005800000 */
        /* <DEDUP_REMOVED lines=26> */
[----:B------:R-:W-:Y:S02]  /*d880*/  P2R R28, PR, RZ, 0x10 ;  /* 0x00000010ff1c7803 */ /* 0x000fe40000000000 */
[----:B------:R-:W-:Y:S02]  /*d890*/  FSEL R44, R44, -INF , !P2 ;  /* 0xff8000002c2c7808 */ /* 0x000fe40005000000 */
[----:B------:R-:W-:-:S02]  /*d8a0*/  ISETP.GE.AND P2, PT, R56, 0x2a, PT ;  /* 0x0000002a3800780c */ /* 0x000fc40003f46270 */
[----:B------:R-:W-:Y:S02]  /*d8b0*/  P2R R15, PR, RZ, 0x20 ;  /* 0x00000020ff0f7803 */ /* 0x000fe40000000000 */
        /* <DEDUP_REMOVED lines=39> */
.L_x_5181:
[----:B------:R-:W-:-:S13]  /*db30*/  ISETP.NE.AND P6, PT, R57, 0x1, PT ;  /* 0x000000013900780c */ /* 0x000fda0003fc5270 */
[----:B------:R-:W-:-:S05]  /*db40*/  @P6 IMAD.HI.U32 R58, R12, R58, RZ ;  /* 0x0000003a0c3a6227 */ /* 0x000fca00078e00ff */
[----:B------:R-:W-:-:S07]  /*db50*/  @P6 SHF.R.U32.HI R12, RZ, R59, R58 ;  /* 0x0000003bff0c6219 */ /* 0x000fce000001163a */
.L_x_5182:
[----:B------:R-:W-:Y:S05]  /*db60*/  BSYNC B1 ;  /* 0x0000000000017941 */ /* 0x000fea0003800000 */
.L_x_5180:
[----:B------:R-:W-:-:S04]  /*db70*/  IMAD R12, R12, R57, -UR4 ;  /* 0x800000040c0c7e24 */ /* 0x000fc8000f8e0239 */
[----:B------:R-:W-:-:S05]  /*db80*/  IMAD R12, R31, -0x2, R12 ;  /* 0xfffffffe1f0c7824 */ /* 0x000fca00078e020c */
[----:B------:R-:W-:Y:S02]  /*db90*/  VIADDMNMX R4, R12, R57, R4, PT ;  /* 0x000000390c047246 */ /* 0x000fe40003800104 */
[----:B------:R-:W-:-:S07]  /*dba0*/  VIMNMX R3, R3, R12, !PT ;  /* 0x0000000c03037248 */ /* 0x000fce0007fe0100 */
.L_x_5179:
[----:B------:R-:W-:Y:S05]  /*dbb0*/  BSYNC B0 ;  /* 0x0000000000007941 */ /* 0x000fea0003800000 */
.L_x_5178:
[C---:B------:R-:W-:Y:S01]  /*dbc0*/  ISETP.GT.AND P0, PT, R3.reuse, 0x1, !P0 ;  /* 0x000000010300780c */ /* 0x040fe20004704270 */
[----:B------:R-:W-:Y:S01]  /*dbd0*/  BAR.SYNC.DEFER_BLOCKING 0xf, 0x100 ;  /* 0x03c4000000007b1d */ /* 0x000fe20000010000 */
[----:B------:R-:W-:Y:S02]  /*dbe0*/  ISETP.GT.AND P1, PT, R3, 0x8, !P1 ;  /* 0x000000080300780c */ /* 0x000fe40004f24270 */
[C---:B------:R-:W-:Y:S02]  /*dbf0*/  ISETP.LT.OR P0, PT, R4.reuse, 0x2, P0 ;  /* 0x000000020400780c */ /* 0x040fe40000701670 */
[----:B------:R-:W-:Y:S02]  /*dc00*/  ISETP.LT.OR P1, PT, R4, 0x9, P1 ;  /* 0x000000090400780c */ /* 0x000fe40000f21670 */
[----:B------:R-:W-:Y:S01]  /*dc10*/  FSEL R27, R27, -INF , !P0 ;  /* 0xff8000001b1b7808 */ /* 0x000fe20004000000 */
[----:B------:R-:W2:Y:S01]  /*dc20*/  LDL R81, [R1+0x1c8] ;  /* 0x0001c80001517983 */ /* 0x000ea20000100800 */
[----:B------:R-:W-:-:S02]  /*dc30*/  ISETP.NE.AND P0, PT, R15, RZ, PT ;  /* 0x000000ff0f00720c */ /* 0x000fc40003f05270 */
[----:B------:R-:W-:Y:S01]  /*dc40*/  FSEL R21, R62, -INF , !P1 ;  /* 0xff8000003e157808 */ /* 0x000fe20004800000 */
[----:B------:R-:W3:Y:S01]  /*dc50*/  LDL R58, [R1+0x21c] ;  /* 0x00021c00013a7983 */ /* 0x000ee20000100800 */
[----:B------:R-:W-:Y:S02]  /*dc60*/  ISETP.GT.AND P0, PT, R3, 0x9, !P0 ;  /* 0x000000090300780c */ /* 0x000fe40004704270 */
[----:B------:R-:W-:Y:S01]  /*dc70*/  ISETP.NE.AND P1, PT, R32, RZ, PT ;  /* 0x000000ff2000720c */ /* 0x000fe20003f25270 */
[----:B------:R-:W4:Y:S01]  /*dc80*/  LDL R62, [R1+0x224] ;  /* 0x00022400013e7983 */ /* 0x000f220000100800 */
[----:B------:R-:W-:Y:S02]  /*dc90*/  ISETP.LT.OR P0, PT, R4, 0xa, P0 ;  /* 0x0000000a0400780c */ /* 0x000fe40000701670 */
[----:B------:R-:W-:Y:S01]  /*dca0*/  ISETP.NE.AND P6, PT, R14, RZ, PT ;  /* 0x000000ff0e00720c */ /* 0x000fe20003fc5270 */
[----:B------:R-:W2:Y:S01]  /*dcb0*/  LDL R78, [R1+0x244] ;  /* 0x00024400014e7983 */ /* 0x000ea20000100800 */
[----:B------:R-:W-:-:S02]  /*dcc0*/  FSEL R24, R63, -INF , !P0 ;  /* 0xff8000003f187808 */ /* 0x000fc40004000000 */
[----:B------:R-:W-:Y:S01]  /*dcd0*/  ISETP.NE.AND P0, PT, R25, RZ, PT ;  /* 0x000000ff1900720c */ /* 0x000fe20003f05270 */
[----:B------:R-:W2:Y:S01]  /*dce0*/  LDL R80, [R1+0x248] ;  /* 0x0002480001507983 */ /* 0x000ea20000100800 */
[C---:B------:R-:W-:Y:S02]  /*dcf0*/  ISETP.GT.AND P2, PT, R3.reuse, 0x29, !P2 ;  /* 0x000000290300780c */ /* 0x040fe40005744270 */
[C---:B------:R-:W-:Y:S01]  /*dd00*/  ISETP.GT.AND P0, PT, R3.reuse, 0x10, !P0 ;  /* 0x000000100300780c */ /* 0x040fe20004704270 */
[----:B------:R-:W2:Y:S01]  /*dd10*/  LDL R82, [R1+0x24c] ;  /* 0x00024c0001527983 */ /* 0x000ea20000100800 */
[----:B------:R-:W-:Y:S02]  /*dd20*/  ISETP.GT.AND P3, PT, R3, 0x30, !P3 ;  /* 0x000000300300780c */ /* 0x000fe40005f64270 */
[C---:B------:R-:W-:Y:S01]  /*dd30*/  ISETP.LT.OR P0, PT, R4.reuse, 0x11, P0 ;  /* 0x000000110400780c */ /* 0x040fe20000701670 */
[----:B------:R-:W2:Y:S01]  /*dd40*/  LDL R84, [R1+0x250] ;  /* 0x0002500001547983 */ /* 0x000ea20000100800 */
[----:B------:R-:W-:-:S02]  /*dd50*/  ISETP.LT.OR P2, PT, R4, 0x2a, P2 ;  /* 0x0000002a0400780c */ /* 0x000fc40001741670 */
[----:B------:R-:W-:Y:S01]  /*dd60*/  FSEL R25, R34, -INF , !P0 ;  /* 0xff80000022197808 */ /* 0x000fe20004000000 */
[----:B------:R-:W2:Y:S01]  /*dd70*/  LDL R86, [R1+0x254] ;  /* 0x0002540001567983 */ /* 0x000ea20000100800 */
[----:B------:R-:W-:Y:S02]  /*dd80*/  ISETP.NE.AND P0, PT, R28, RZ, PT ;  /* 0x000000ff1c00720c */ /* 0x000fe40003f05270 */
[C---:B------:R-:W-:Y:S01]  /*dd90*/  ISETP.GT.AND P4, PT, R3.reuse, 0x31, !P4 ;  /* 0x000000310300780c */ /* 0x040fe20006784270 */
[----:B------:R-:W2:Y:S01]  /*dda0*/  LDL R88, [R1+0x258] ;  /* 0x0002580001587983 */ /* 0x000ea20000100800 */
[----:B------:R-:W-:Y:S02]  /*ddb0*/  ISETP.GT.AND P0, PT, R3, 0x11, !P0 ;  /* 0x000000110300780c */ /* 0x000fe40004704270 */
[C---:B------:R-:W-:Y:S01]  /*ddc0*/  ISETP.LT.OR P3, PT, R4.reuse, 0x31, P3 ;  /* 0x000000310400780c */ /* 0x040fe20001f61670 */
[----:B------:R-:W2:Y:S01]  /*ddd0*/  LDL R90, [R1+0x25c] ;  /* 0x00025c00015a7983 */ /* 0x000ea20000100800 */
[----:B------:R-:W-:-:S02]  /*dde0*/  ISETP.LT.OR P0, PT, R4, 0x12, P0 ;  /* 0x000000120400780c */ /* 0x000fc40000701670 */
[----:B------:R-:W-:Y:S01]  /*ddf0*/  ISETP.GT.AND P5, PT, R3, 0x38, !P5 ;  /* 0x000000380300780c */ /* 0x000fe20006fa4270 */
[----:B------:R-:W2:Y:S01]  /*de00*/  LDL R92, [R1+0x260] ;  /* 0x00026000015c7983 */ /* 0x000ea20000100800 */
[----:B------:R-:W-:Y:S02]  /*de10*/  FSEL R26, R35, -INF , !P0 ;  /* 0xff800000231a7808 */ /* 0x000fe40004000000 */
[----:B------:R-:W-:Y:S01]  /*de20*/  ISETP.NE.AND P0, PT, R29, RZ, PT ;  /* 0x000000ff1d00720c */ /* 0x000fe20003f05270 */
[----:B------:R-:W2:Y:S01]  /*de30*/  LDL R94, [R1+0x264] ;  /* 0x00026400015e7983 */ /* 0x000ea20000100800 */
[----:B------:R-:W-:Y:S02]  /*de40*/  ISETP.LT.OR P4, PT, R4, 0x32, P4 ;  /* 0x000000320400780c */ /* 0x000fe40002781670 */
[----:B------:R-:W-:Y:S01]  /*de50*/  ISETP.GT.AND P0, PT, R3, 0x18, !P0 ;  /* 0x000000180300780c */ /* 0x000fe20004704270 */
[----:B------:R-:W2:Y:S01]  /*de60*/  LDL R96, [R1+0x268] ;  /* 0x0002680001607983 */ /* 0x000ea20000100800 */
[----:B------:R-:W-:-:S02]  /*de70*/  FSEL R34, R50, -INF , !P3 ;  /* 0xff80000032227808 */ /* 0x000fc40005800000 */
[C---:B------:R-:W-:Y:S01]  /*de80*/  ISETP.LT.OR P0, PT, R4.reuse, 0x19, P0 ;  /* 0x000000190400780c */ /* 0x040fe20000701670 */
[----:B------:R-:W3:Y:S01]  /*de90*/  LDL R50, [R1+0x20c] ;  /* 0x00020c0001327983 */ /* 0x000ee20000100800 */
[----:B------:R-:W-:Y:S02]  /*dea0*/  ISETP.LT.OR P5, PT, R4, 0x39, P5 ;  /* 0x000000390400780c */ /* 0x000fe40002fa1670 */
[----:B------:R-:W-:Y:S01]  /*deb0*/  FSEL R28, R38, -INF , !P0 ;  /* 0xff800000261c7808 */ /* 0x000fe20004000000 */
[----:B------:R-:W2:Y:S01]  /*dec0*/  LDL R98, [R1+0x26c] ;  /* 0x00026c0001627983 */ /* 0x000ea20000100800 */
[----:B------:R-:W-:Y:S02]  /*ded0*/  ISETP.GT.AND P0, PT, R3, 0x19, !P1 ;  /* 0x000000190300780c */ /* 0x000fe40004f04270 */
[----:B------:R-:W-:Y:S01]  /*dee0*/  ISETP.NE.AND P1, PT, R37, RZ, PT ;  /* 0x000000ff2500720c */ /* 0x000fe20003f25270 */
[----:B------:R-:W4:Y:S01]  /*def0*/  LDL R38, [R1+0x410] ;  /* 0x0004100001267983 */ /* 0x000f220000100800 */
        /* <DEDUP_REMOVED lines=10> */
[----:B------:R-:W-:Y:S01]  /*dfa0*/  ISETP.LT.OR P0, PT, R4, 0x21, P0 ;  /* 0x000000210400780c */ /* 0x000fe20000701670 */
[----:B------:R-:W3:Y:S01]  /*dfb0*/  LDL R46, [R1+0x204] ;  /* 0x00020400012e7983 */ /* 0x000ee20000100800 */
[----:B------:R-:W-:Y:S02]  /*dfc0*/  FSEL R33, R47, -INF , !P2 ;  /* 0xff8000002f217808 */ /* 0x000fe40005000000 */
[----:B------:R-:W-:Y:S01]  /*dfd0*/  FSEL R30, R42, -INF , !P0 ;  /* 0xff8000002a1e7808 */ /* 0x000fe20004000000 */
[----:B------:R-:W2:Y:S01]  /*dfe0*/  LDL R106, [R1+0x27c] ;  /* 0x00027c00016a7983 */ /* 0x000ea20000100800 */
[----:B------:R-:W-:Y:S02]  /*dff0*/  ISETP.GT.AND P0, PT, R3, RZ, !P6 ;  /* 0x000000ff0300720c */ /* 0x000fe40007704270 */
[----:B------:R-:W-:Y:S01]  /*e000*/  ISETP.NE.AND P6, PT, R41, RZ, PT ;  /* 0x000000ff2900720c */ /* 0x000fe20003fc5270 */
[----:B------:R-:W3:Y:S01]  /*e010*/  LDL R42, [R1+0x1fc] ;  /* 0x0001fc00012a7983 */ /* 0x000ee20000100800 */
[----:B------:R-:W-:-:S02]  /*e020*/  ISETP.LT.OR P0, PT, R4, 0x1, P0 ;  /* 0x000000010400780c */ /* 0x000fc40000701670 */
[----:B------:R-:W-:Y:S01]  /*e030*/  FSEL R35, R51, -INF , !P4 ;  /* 0xff80000033237808 */ /* 0x000fe20006000000 */
[----:B------:R-:W2:Y:S01]  /*e040*/  LDL R108, [R1+0x280] ;  /* 0x00028000016c7983 */ /* 0x000ea20000100800 */
[----:B------:R-:W-:Y:S02]  /*e050*/  FSEL R20, R0, -INF , !P0 ;  /* 0xff80000000147808 */ /* 0x000fe40004000000 */
[----:B------:R-:W-:Y:S01]  /*e060*/  FMNMX.FTZ R0, R160, R60, !PT ;  /* 0x0000003ca0007209 */ /* 0x000fe20007810000 */
[----:B------:R-:W2:Y:S01]  /*e070*/  LDL R110, [R1+0x284] ;  /* 0x00028400016e7983 */ /* 0x000ea20000100800 */
[----:B------:R-:W-:Y:S02]  /*e080*/  ISETP.NE.AND P0, PT, R36, RZ, PT ;  /* 0x000000ff2400720c */ /* 0x000fe40003f05270 */
[----:B------:R-:W-:Y:S01]  /*e090*/  FMNMX.FTZ R0, R162, R0, !PT ;  /* 0x00000000a2007209 */ /* 0x000fe20007810000 */
[----:B------:R-:W2:Y:S01]  /*e0a0*/  LDL R112, [R1+0x288] ;  /* 0x0002880001707983 */ /* 0x000ea20000100800 */
[----:B------:R-:W-:-:S02]  /*e0b0*/  ISETP.GT.AND P0, PT, R3, 0x21, !P0 ;  /* 0x000000210300780c */ /* 0x000fc40004704270 */
[----:B------:R-:W-:Y:S01]  /*e0c0*/  FMNMX.FTZ R0, R66, R0, !PT ;  /* 0x0000000042007209 */ /* 0x000fe20007810000 */
[----:B------:R-:W2:Y:S01]  /*e0d0*/  LDL R114, [R1+0x28c] ;  /* 0x00028c0001727983 */ /* 0x000ea20000100800 */
[----:B------:R-:W-:Y:S02]  /*e0e0*/  ISETP.LT.OR P0, PT, R4, 0x22, P0 ;  /* 0x000000220400780c */ /* 0x000fe40000701670 */
[----:B------:R-:W-:Y:S01]  /*e0f0*/  FMNMX.FTZ R0, R64, R0, !PT ;  /* 0x0000000040007209 */ /* 0x000fe20007810000 */
[----:B------:R-:W2:Y:S01]  /*e100*/  LDL R116, [R1+0x290] ;  /* 0x0002900001747983 */ /* 0x000ea20000100800 */
[----:B------:R-:W-:Y:S02]  /*e110*/  FSEL R31, R43, -INF , !P0 ;  /* 0xff8000002b1f7808 */ /* 0x000fe40004000000 */
        /* <DEDUP_REMOVED lines=11> */
[----:B------:R-:W-:-:S02]  /*e1d0*/  FSEL R37, R55, -INF , !P0 ;  /* 0xff80000037257808 */ /* 0x000fc40004000000 */
[----:B------:R-:W-:Y:S01]  /*e1e0*/  FMNMX.FTZ R0, R72, R0, !PT ;  /* 0x0000000048007209 */ /* 0x000fe20007810000 */
[----:B------:R-:W2:Y:S03]  /*e1f0*/  LDL R124, [R1+0x2a0] ;  /* 0x0002a000017c7983 */ /* 0x000ea60000100800 */
        /* <DEDUP_REMOVED lines=9> */
[----:B------:R-:W2:Y:S01]  /*e290*/  LDL R134, [R1+0x2b4] ;  /* 0x0002b40001867983 */ /* 0x000ea20000100800 */
[----:B------:R-:W-:-:S02]  /*e2a0*/  FMNMX.FTZ R0, R20, R27, !PT ;  /* 0x0000001b14007209 */ /* 0x000fc40007810000 */
[----:B------:R-:W-:Y:S01]  /*e2b0*/  FMNMX.FTZ R12, R56, R12, !PT ;  /* 0x0000000c380c7209 */ /* 0x000fe20007810000 */
[----:B------:R-:W2:Y:S01]  /*e2c0*/  LDL R136, [R1+0x2b8] ;  /* 0x0002b80001887983 */ /* 0x000ea20000100800 */
[----:B------:R-:W-:-:S03]  /*e2d0*/  FMNMX.FTZ R7, R21, R0, !PT ;  /* 0x0000000015077209 */ /* 0x000fc60007810000 */
[----:B------:R-:W0:Y:S01]  /*e2e0*/  SHFL.BFLY PT, R13, R12, 0x2, 0x1f ;  /* 0x0c401f000c0d7f89 */ /* 0x000e2200000e0000 */
[----:B------:R-:W-:-:S03]  /*e2f0*/  FMNMX.FTZ R0, R24, R7, !PT ;  /* 0x0000000718007209 */ /* 0x000fc60007810000 */
[----:B------:R-:W2:Y:S01]  /*e300*/  LDL R138, [R1+0x2bc] ;  /* 0x0002bc00018a7983 */ /* 0x000ea20000100800 */
        /* <DEDUP_REMOVED lines=8> */
[----:B------:R-:W-:Y:S02]  /*e390*/  FMNMX.FTZ R0, R30, R7, !PT ;  /* 0x000000071e007209 */ /* 0x000fe40007810000 */
[----:B0-----:R-:W-:Y:S01]  /*e3a0*/  FMNMX.FTZ R14, R12, R13, !PT ;  /* 0x0000000d0c0e7209 */ /* 0x001fe20007810000 */
        /* <DEDUP_REMOVED lines=15> */
[----:B------:R-:W2:Y:S04]  /*e4a0*/  LDL R47, [R1+0x2fc] ;  /* 0x0002fc00012f7983 */ /* 0x000ea80000100800 */
[----:B------:R-:W-:Y:S04]  /*e4b0*/  STL.64 [R1+0x3f0], R12 ;  /* 0x0003f00c01007387 */ /* 0x000fe80000100a00 */
[----:B------:R0:W-:Y:S04]  /*e4c0*/  STL [R1+0x3f0], R0 ;  /* 0x0003f00001007387 */ /* 0x0001e80000100800 */
[----:B------:R-:W4:Y:S04]  /*e4d0*/  LDL R7, [R1+0x3f0] ;  /* 0x0003f00001077983 */ /* 0x000f280000100800 */
[----:B------:R-:W3:Y:S04]  /*e4e0*/  LDL R4, [R1+0x3f4] ;  /* 0x0003f40001047983 */ /* 0x000ee80000100800 */
[----:B------:R-:W2:Y:S04]  /*e4f0*/  LDL.64 R14, [R1+0x118] ;  /* 0x00011800010e7983 */ /* 0x000ea80000100a00 */
        /* <DEDUP_REMOVED lines=48> */
[----:B----4-:R-:W-:Y:S01]  /*e800*/  FMUL.FTZ R3, R38, R7 ;  /* 0x0000000726037220 */ /* 0x010fe20000410000 */
[----:B------:R-:W-:-:S02]  /*e810*/  FSETP.NEU.FTZ.AND P0, PT, R7, -INF , PT ;  /* 0xff8000000700780b */ /* 0x000fc40003f1d000 */
[----:B---3--:R-:W1:Y:S02]  /*e820*/  SHFL.BFLY PT, R7, R4, 0x2, 0x1f ;  /* 0x0c401f0004077f89 */ /* 0x008e6400000e0000 */
[----:B------:R-:W-:-:S05]  /*e830*/  FSEL R3, R3, RZ, P0 ;  /* 0x000000ff03037208 */ /* 0x000fca0000000000 */
[----:B0-----:R-:W-:Y:S01]  /*e840*/  FFMA.FTZ R0, R66, R38, -R3 ;  /* 0x0000002642007223 */ /* 0x001fe20000010803 */
[----:B-1----:R-:W-:-:S03]  /*e850*/  FMNMX.FTZ R7, R7, R4, !PT ;  /* 0x0000000407077209 */ /* 0x002fc60007810000 */
        /* <DEDUP_REMOVED lines=9> */
[----:B0-----:R-:W0:Y:S01]  /*e8f0*/  SHFL.BFLY PT, R0, R7, 0x1, 0x1f ;  /* 0x0c201f0007007f89 */ /* 0x001e2200000e0000 */
        /* <DEDUP_REMOVED lines=8> */
[----:B------:R-:W3:Y:S04]  /*e980*/  LDL R40, [R1+0x1f8] ;  /* 0x0001f80001287983 */ /* 0x000ee80000100800 */
[----:B------:R-:W4:Y:S03]  /*e990*/  LDL R44, [R1+0x200] ;  /* 0x00020000012c7983 */ /* 0x000f260000100800 */
[----:B------:R-:W1:Y:S01]  /*e9a0*/  MUFU.EX2 R83, R83 ;  /* 0x0000005300537308 */ /* 0x000e620000000800 */
[----:B------:R-:W4:Y:S04]  /*e9b0*/  LDL R48, [R1+0x208] ;  /* 0x0002080001307983 */ /* 0x000f280000100800 */
[----:B------:R-:W4:Y:S01]  /*e9c0*/  LDL R52, [R1+0x210] ;  /* 0x0002100001347983 */ /* 0x000f220000100800 */
[----:B0-----:R-:W-:-:S02]  /*e9d0*/  FMNMX.FTZ R0, R7, R0, !PT ;  /* 0x0000000007007209 */ /* 0x001fc40007810000 */
[----:B------:R-:W-:Y:S01]  /*e9e0*/  MUFU.EX2 R162, R162 ;  /* 0x000000a200a27308 */ /* 0x000fe20000000800 */
[----:B------:R-:W4:Y:S01]  /*e9f0*/  LDL R56, [R1+0x218] ;  /* 0x0002180001387983 */ /* 0x000f220000100800 */
[C---:B------:R-:W-:Y:S01]  /*ea00*/  FSETP.NEU.FTZ.AND P0, PT, R0.reuse, -INF , PT ;  /* 0xff8000000000780b */ /* 0x040fe20003f1d000 */
[-C--:B------:R-:W-:Y:S02]  /*ea10*/  FMUL.FTZ R4, R0, R38.reuse ;  /* 0x0000002600047220 */ /* 0x080fe40000410000 */
[----:B------:R-:W4:Y:S03]  /*ea20*/  LDL R60, [R1+0x220] ;  /* 0x00022000013c7983 */ /* 0x000f260000100800 */
[----:B------:R-:W-:Y:S01]  /*ea30*/  FSEL R3, R4, RZ, P0 ;  /* 0x000000ff04037208 */ /* 0x000fe20000000000 */
[----:B------:R-:W-:Y:S01]  /*ea40*/  MUFU.EX2 R164, R164 ;  /* 0x000000a400a47308 */ /* 0x000fe20000000800 */
[----:B------:R-:W4:Y:S03]  /*ea50*/  LDL R64, [R1+0x228] ;  /* 0x0002280001407983 */ /* 0x000f260000100800 */
[-CC-:B------:R-:W-:Y:S01]  /*ea60*/  FFMA.FTZ R161, R20, R38.reuse, -R3.reuse ;  /* 0x0000002614a17223 */ /* 0x180fe20000010803 */
[-CC-:B------:R-:W-:Y:S01]  /*ea70*/  FFMA.FTZ R99, R27, R38.reuse, -R3.reuse ;  /* 0x000000261b637223 */ /* 0x180fe20000010803 */
[-CC-:B------:R-:W-:Y:S01]  /*ea80*/  FFMA.FTZ R163, R21, R38.reuse, -R3.reuse ;  /* 0x0000002615a37223 */ /* 0x180fe20000010803 */
[-CC-:B------:R-:W-:Y:S01]  /*ea90*/  FFMA.FTZ R97, R24, R38.reuse, -R3.reuse ;  /* 0x0000002618617223 */ /* 0x180fe20000010803 */
[----:B------:R-:W-:Y:S01]  /*eaa0*/  MUFU.EX2 R111, R111 ;  /* 0x0000006f006f7308 */ /* 0x000fe20000000800 */
[-CC-:B------:R-:W-:Y:S01]  /*eab0*/  FFMA.FTZ R165, R25, R38.reuse, -R3.reuse ;  /* 0x0000002619a57223 */ /* 0x180fe20000010803 */
[----:B------:R-:W4:Y:S04]  /*eac0*/  LDL R66, [R1+0x22c] ;  /* 0x00022c0001427983 */ /* 0x000f280000100800 */
[----:B------:R-:W4:Y:S02]  /*ead0*/  LDL R68, [R1+0x230] ;  /* 0x0002300001447983 */ /* 0x000f240000100800 */
[----:B------:R-:W-:Y:S02]  /*eae0*/  MUFU.EX2 R161, R161 ;  /* 0x000000a100a17308 */ /* 0x000fe40000000800 */
[----:B------:R-:W4:Y:S04]  /*eaf0*/  LDL R70, [R1+0x234] ;  /* 0x0002340001467983 */ /* 0x000f280000100800 */
[----:B------:R-:W4:Y:S02]  /*eb00*/  LDL R72, [R1+0x238] ;  /* 0x0002380001487983 */ /* 0x000f240000100800 */
[----:B------:R-:W0:Y:S01]  /*eb10*/  MUFU.EX2 R99, R99 ;  /* 0x0000006300637308 */ /* 0x000e220000000800 */
[-CC-:B------:R-:W-:Y:S01]  /*eb20*/  FFMA.FTZ R95, R26, R38.reuse, -R3.reuse ;  /* 0x000000261a5f7223 */ /* 0x180fe20000010803 */
[----:B------:R-:W4:Y:S04]  /*eb30*/  LDL R74, [R1+0x23c] ;  /* 0x00023c00014a7983 */ /* 0x000f280000100800 */
[----:B------:R-:W4:Y:S02]  /*eb40*/  LDL R76, [R1+0x240] ;  /* 0x00024000014c7983 */ /* 0x000f240000100800 */
[----:B------:R-:W0:Y:S01]  /*eb50*/  MUFU.EX2 R163, R163 ;  /* 0x000000a300a37308 */ /* 0x000e220000000800 */
[-C--:B------:R-:W-:Y:S01]  /*eb60*/  FFMA.FTZ R167, R28, R38.reuse, -R3 ;  /* 0x000000261ca77223 */ /* 0x080fe20000010803 */
[----:B-1----:R-:W-:Y:S01]  /*eb70*/  FADD.FTZ R7, R160, R83 ;  /* 0x00000053a0077221 */ /* 0x002fe20000010000 */
[-CC-:B------:R-:W-:Y:S01]  /*eb80*/  FFMA.FTZ R93, R29, R38.reuse, -R3.reuse ;  /* 0x000000261d5d7223 */ /* 0x180fe20000010803 */
[----:B------:R-:W-:-:S04]  /*eb90*/  FFMA.FTZ R169, R30, R38, -R3 ;  /* 0x000000261ea97223 */ /* 0x000fc80000010803 */
[----:B------:R-:W-:Y:S08]  /*eba0*/  MUFU.EX2 R166, R166 ;  /* 0x000000a600a67308 */ /* 0x000ff00000000800 */
[----:B------:R-:W1:Y:S01]  /*ebb0*/  MUFU.EX2 R97, R97 ;  /* 0x0000006100617308 */ /* 0x000e620000000800 */
[----:B0-----:R-:W-:-:S07]  /*ebc0*/  FADD.FTZ R4, R161, R99 ;  /* 0x00000063a1047221 */ /* 0x001fce0000010000 */
[----:B------:R-:W0:Y:S01]  /*ebd0*/  MUFU.EX2 R165, R165 ;  /* 0x000000a500a57308 */ /* 0x000e220000000800 */
[----:B------:R-:W-:Y:S01]  /*ebe0*/  FADD.FTZ R12, R162, R7 ;  /* 0x00000007a20c7221 */ /* 0x000fe20000010000 */
[----:B------:R-:W-:Y:S01]  /*ebf0*/  FADD.FTZ R4, R163, R4 ;  /* 0x00000004a3047221 */ /* 0x000fe20000010000 */
[----:B------:R-:W-:-:S05]  /*ec00*/  FFMA.FTZ R91, R31, R38, -R3 ;  /* 0x000000261f5b7223 */ /* 0x000fca0000010803 */
[----:B------:R-:W-:Y:S08]  /*ec10*/  MUFU.EX2 R107, R107 ;  /* 0x0000006b006b7308 */ /* 0x000ff00000000800 */
[----:B------:R-:W0:Y:S01]  /*ec20*/  MUFU.EX2 R95, R95 ;  /* 0x0000005f005f7308 */ /* 0x000e220000000800 */
[----:B------:R-:W-:Y:S01]  /*ec30*/  FADD.FTZ R7, R113, R12 ;  /* 0x0000000c71077221 */ /* 0x000fe20000010000 */
[----:B-1----:R-:W-:Y:S01]  /*ec40*/  FADD.FTZ R4, R97, R4 ;  /* 0x0000000461047221 */ /* 0x002fe20000010000 */
[----:B------:R-:W-:-:S05]  /*ec50*/  FFMA.FTZ R171, R32, R38, -R3 ;  /* 0x0000002620ab7223 */ /* 0x000fca0000010803 */
[----:B------:R-:W-:Y:S01]  /*ec60*/  MUFU.EX2 R168, R168 ;  /* 0x000000a800a87308 */ /* 0x000fe20000000800 */
[-CC-:B------:R-:W-:Y:S01]  /*ec70*/  FFMA.FTZ R89, R33, R38.reuse, -R3.reuse ;  /* 0x0000002621597223 */ /* 0x180fe20000010803 */
[----:B------:R-:W-:-:S06]  /*ec80*/  FFMA.FTZ R173, R34, R38, -R3 ;  /* 0x0000002622ad7223 */ /* 0x000fcc0000010803 */
[----:B------:R-:W-:Y:S01]  /*ec90*/  MUFU.EX2 R109, R109 ;  /* 0x0000006d006d7308 */ /* 0x000fe20000000800 */
[----:B------:R-:W-:-:S07]  /*eca0*/  FFMA.FTZ R87, R35, R38, -R3 ;  /* 0x0000002623577223 */ /* 0x000fce0000010803 */
[----:B------:R-:W-:Y:S01]  /*ecb0*/  MUFU.EX2 R170, R170 ;  /* 0x000000aa00aa7308 */ /* 0x000fe20000000800 */
[----:B------:R-:W-:-:S07]  /*ecc0*/  FFMA.FTZ R175, R36, R38, -R3 ;  /* 0x0000002624af7223 */ /* 0x000fce0000010803 */
[----:B------:R-:W-:Y:S01]  /*ecd0*/  MUFU.EX2 R105, R105 ;  /* 0x0000006900697308 */ /* 0x000fe20000000800 */
[----:B------:R-:W-:-:S07]  /*ece0*/  FFMA.FTZ R85, R37, R38, -R3 ;  /* 0x0000002625557223 */ /* 0x000fce0000010803 */
[----:B------:R-:W-:Y:S08]  /*ecf0*/  MUFU.EX2 R172, R172 ;  /* 0x000000ac00ac7308 */ /* 0x000ff00000000800 */
[----:B------:R-:W-:Y:S08]  /*ed00*/  MUFU.EX2 R101, R101 ;  /* 0x0000006500657308 */ /* 0x000ff00000000800 */
[----:B------:R-:W-:Y:S08]  /*ed10*/  MUFU.EX2 R174, R174 ;  /* 0x000000ae00ae7308 */ /* 0x000ff00000000800 */
[----:B------:R-:W-:Y:S01]  /*ed20*/  MUFU.EX2 R103, R103 ;  /* 0x0000006700677308 */ /* 0x000fe20000000800 */
[----:B------:R1:W-:Y:S04]  /*ed30*/  STL [R1+0x3f4], R0 ;  /* 0x0003f40001007387 */ /* 0x0003e80000100800 */
[----:B------:R-:W4:Y:S03]  /*ed40*/  LDL R28, [R1+0x1e0] ;  /* 0x0001e000011c7983 */ /* 0x000f260000100800 */
[----:B------:R-:W2:Y:S01]  /*ed50*/  MUFU.EX2 R167, R167 ;  /* 0x000000a700a77308 */ /* 0x000ea20000000800 */
[----:B------:R-:W-:Y:S01]  /*ed60*/  FADD.FTZ R12, R164, R7 ;  /* 0x00000007a40c7221 */ /* 0x000fe20000010000 */
[----:B0-----:R-:W-:Y:S01]  /*ed70*/  FADD.FTZ R4, R165, R4 ;  /* 0x00000004a5047221 */ /* 0x001fe20000010000 */
[----:B------:R-:W4:Y:S04]  /*ed80*/  LDL R30, [R1+0x1e4] ;  /* 0x0001e400011e7983 */ /* 0x000f280000100800 */
[----:B------:R-:W4:Y:S01]  /*ed90*/  LDL R29, [R1+0x2d8] ;  /* 0x0002d800011d7983 */ /* 0x000f220000100800 */
[----:B------:R-:W0:Y:S01]  /*eda0*/  MUFU.EX2 R93, R93 ;  /* 0x0000005d005d7308 */ /* 0x000e220000000800 */
[----:B------:R-:W-:Y:S01]  /*edb0*/  FADD.FTZ R7, R111, R12 ;  /* 0x0000000c6f077221 */ /* 0x000fe20000010000 */
[----:B------:R-:W-:Y:S01]  /*edc0*/  FADD.FTZ R4, R95, R4 ;  /* 0x000000045f047221 */ /* 0x000fe20000010000 */
[----:B------:R-:W4:Y:S04]  /*edd0*/  LDL R32, [R1+0x1e8] ;  /* 0x0001e80001207983 */ /* 0x000f280000100800 */
[----:B------:R-:W4:Y:S01]  /*ede0*/  LDL R31, [R1+0x2dc] ;  /* 0x0002dc00011f7983 */ /* 0x000f220000100800 */
[----:B------:R-:W1:Y:S01]  /*edf0*/  MUFU.EX2 R169, R169 ;  /* 0x000000a900a97308 */ /* 0x000e620000000800 */
[----:B------:R-:W-:Y:S01]  /*ee00*/  FADD.FTZ R12, R166, R7 ;  /* 0x00000007a60c7221 */ /* 0x000fe20000010000 */
[----:B--2---:R-:W-:Y:S01]  /*ee10*/  FADD.FTZ R4, R167, R4 ;  /* 0x00000004a7047221 */ /* 0x004fe20000010000 */
[----:B------:R-:W2:Y:S05]  /*ee20*/  LDL R34, [R1+0x1ec] ;  /* 0x0001ec0001227983 */ /* 0x000eaa0000100800 */
[----:B------:R-:W1:Y:S01]  /*ee30*/  MUFU.EX2 R91, R91 ;  /* 0x0000005b005b7308 */ /* 0x000e620000000800 */
[----:B------:R-:W-:Y:S01]  /*ee40*/  FADD.FTZ R7, R107, R12 ;  /* 0x0000000c6b077221 */ /* 0x000fe20000010000 */
[----:B0-----:R-:W-:Y:S01]  /*ee50*/  FADD.FTZ R4, R93, R4 ;  /* 0x000000045d047221 */ /* 0x001fe20000010000 */
[----:B------:R-:W2:Y:S04]  /*ee60*/  LDL R36, [R1+0x1f0] ;  /* 0x0001f00001247983 */ /* 0x000ea80000100800 */
[----:B------:R-:W2:Y:S01]  /*ee70*/  LDL R33, [R1+0x2e0] ;  /* 0x0002e00001217983 */ /* 0x000ea20000100800 */
[----:B------:R-:W0:Y:S01]  /*ee80*/  MUFU.EX2 R171, R171 ;  /* 0x000000ab00ab7308 */ /* 0x000e220000000800 */
[----:B------:R-:W-:Y:S01]  /*ee90*/  FADD.FTZ R12, R168, R7 ;  /* 0x00000007a80c7221 */ /* 0x000fe20000010000 */
[----:B-1----:R-:W-:Y:S01]  /*eea0*/  FADD.FTZ R4, R169, R4 ;  /* 0x00000004a9047221 */ /* 0x002fe20000010000 */
[----:B------:R-:W2:Y:S05]  /*eeb0*/  LDL R38, [R1+0x1f4] ;  /* 0x0001f40001267983 */ /* 0x000eaa0000100800 */
[----:B------:R-:W1:Y:S01]  /*eec0*/  MUFU.EX2 R89, R89 ;  /* 0x0000005900597308 */ /* 0x000e620000000800 */
[----:B------:R-:W-:Y:S01]  /*eed0*/  FADD.FTZ R7, R109, R12 ;  /* 0x0000000c6d077221 */ /* 0x000fe20000010000 */
[----:B------:R-:W-:Y:S01]  /*eee0*/  FADD.FTZ R4, R91, R4 ;  /* 0x000000045b047221 */ /* 0x000fe20000010000 */
[----:B------:R-:W2:Y:S05]  /*eef0*/  LDL R35, [R1+0x2e4] ;  /* 0x0002e40001237983 */ /* 0x000eaa0000100800 */
[----:B------:R-:W1:Y:S01]  /*ef00*/  MUFU.EX2 R173, R173 ;  /* 0x000000ad00ad7308 */ /* 0x000e620000000800 */
[----:B------:R-:W-:Y:S01]  /*ef10*/  FADD.FTZ R12, R170, R7 ;  /* 0x00000007aa0c7221 */ /* 0x000fe20000010000 */
[----:B0-----:R-:W-:Y:S01]  /*ef20*/  FADD.FTZ R4, R171, R4 ;  /* 0x00000004ab047221 */ /* 0x001fe20000010000 */
[----:B------:R-:W2:Y:S05]  /*ef30*/  LDL R37, [R1+0x2e8] ;  /* 0x0002e80001257983 */ /* 0x000eaa0000100800 */
        /* <DEDUP_REMOVED lines=11> */
[----:B------:R-:W2:Y:S02]  /*eff0*/  LDL.64 R12, [R1+0x88] ;  /* 0x00008800010c7983 */ /* 0x000ea40000100a00 */
[----:B------:R-:W-:-:S02]  /*f000*/  FADD.FTZ R20, R174, R3 ;  /* 0x00000003ae147221 */ /* 0x000fc40000010000 */
[----:B------:R-:W2:Y:S01]  /*f010*/  LDL R3, [R1+0x348] ;  /* 0x0003480001037983 */ /* 0x000ea20000100800 */
[----:B-1----:R-:W-:Y:S01]  /*f020*/  FADD.FTZ R4, R175, R4 ;  /* 0x00000004af047221 */ /* 0x002fe20000010000 */
[----:B------:R-:W-:-:S03]  /*f030*/  FADD.FTZ R20, R103, R20 ;  /* 0x0000001467147221 */ /* 0x000fc60000010000 */
[----:B------:R-:W-:Y:S02]  /*f040*/  FADD.FTZ R21, R85, R4 ;  /* 0x0000000455157221 */ /* 0x000fe40000010000 */
[----:B------:R-:W2:Y:S04]  /*f050*/  LDL R4, [R1+0x34c] ;  /* 0x00034c0001047983 */ /* 0x000ea80000100800 */
[----:B------:R0:W-:Y:S04]  /*f060*/  STL.64 [R1+0x400], R20 ;  /* 0x0004001401007387 */ /* 0x0001e80000100a00 */
[----:B------:R-:W2:Y:S04]  /*f070*/  LD.E.64 R26, desc[UR36][R14.64+0x8] ;  /* 0x000008240e1a7980 */ /* 0x000ea8000c101b00 */
[----:B------:R-:W2:Y:S04]  /*f080*/  LD.E.64 R24, desc[UR36][R14.64] ;  /* 0x000000240e187980 */ /* 0x000ea8000c101b00 */
[----:B0-----:R-:W2:Y:S04]  /*f090*/  LDL R20, [R1+0x35c] ;  /* 0x00035c0001147983 */ /* 0x001ea80000100800 */
[----:B------:R-:W2:Y:S04]  /*f0a0*/  LDL R21, [R1+0x360] ;  /* 0x0003600001157983 */ /* 0x000ea80000100800 */
[----:B------:R-:W2:Y:S04]  /*f0b0*/  LDL R14, [R1+0x354] ;  /* 0x00035400010e7983 */ /* 0x000ea80000100800 */
[----:B------:R-:W2:Y:S01]  /*f0c0*/  LDL R15, [R1+0x358] ;  /* 0x00035800010f7983 */ /* 0x000ea20000100800 */
        /* <DEDUP_REMOVED lines=16> */
[----:B---3--:R-:W-:Y:S04]  /*f1d0*/  STL [R1+0x1f8], R40 ;  /* 0x0001f82801007387 */ /* 0x008fe80000100800 */
[----:B------:R-:W-:Y:S04]  /*f1e0*/  STL [R1+0x1fc], R42 ;  /* 0x0001fc2a01007387 */ /* 0x000fe80000100800 */
        /* <DEDUP_REMOVED lines=52> */
[----:B------:R-:W-:Y:S01]  /*f530*/  IMAD R12, R81, 0x1000, R12 ;  /* 0x00001000510c7824 */ /* 0x000fe200078e020c */
[----:B------:R-:W-:-:S04]  /*f540*/  R2UR UR7, R13 ;  /* 0x000000000d0772ca */ /* 0x000fc800000e0000 */
[----:B------:R-:W-:Y:S01]  /*f550*/  R2UR UR6, R12 ;  /* 0x000000000c0672ca */ /* 0x000fe200000e0000 */
[----:B------:R-:W-:Y:S04]  /*f560*/  STL [R1+0x2b8], R136 ;  /* 0x0002b88801007387 */ /* 0x000fe80000100800 */
[----:B------:R-:W-:Y:S01]  /*f570*/  STL [R1+0x2bc], R138 ;  /* 0x0002bc8a01007387 */ /* 0x000fe20000100800 */
[----:B------:R-:W-:-:S05]  /*f580*/  MOV R26, R26 ;  /* 0x0000001a001a7202 */ /* 0x000fca0000000f00 */
[--C-:B------:R-:W-:Y:S02]  /*f590*/  IMAD R25, R25, 0x2, R26.reuse ;  /* 0x0000000219197824 */ /* 0x100fe400078e021a */
[C---:B------:R-:W-:Y:S02]  /*f5a0*/  IMAD R27, R24.reuse, 0x2, R26 ;  /* 0x00000002181b7824 */ /* 0x040fe400078e021a */
[----:B------:R-:W-:Y:S01]  /*f5b0*/  IMAD R24, R24, 0x2, R25 ;  /* 0x0000000218187824 */ /* 0x000fe200078e0219 */
[----:B------:R-:W-:Y:S04]  /*f5c0*/  STSM.16.M88.4 [R26], R160 ;  /* 0x000000a01a007844 */ /* 0x000fe80000000200 */
[----:B------:R-:W-:Y:S04]  /*f5d0*/  STSM.16.M88.4 [R27], R164 ;  /* 0x000000a41b007844 */ /* 0x000fe80000000200 */
[----:B------:R-:W-:Y:S04]  /*f5e0*/  STSM.16.M88.4 [R25], R168 ;  /* 0x000000a819007844 */ /* 0x000fe80000000200 */
[----:B------:R-:W-:Y:S04]  /*f5f0*/  STSM.16.M88.4 [R24], R172 ;  /* 0x000000ac18007844 */ /* 0x000fe80000000200 */
        /* <DEDUP_REMOVED lines=31> */
[----:B------:R0:W-:Y:S02]  /*f7f0*/  STL [R1+0x340], R79 ;  /* 0x0003404f01007387 */ /* 0x0001e40000100800 */
[----:B0-----:R-:W-:-:S06]  /*f800*/  WARPGROUP.ARRIVE ;  /* 0x00000000000079c5 */ /* 0x001fcc0000000000 */
[----:B------:R-:W-:Y:S01]  /*f810*/  HGMMA.64x256x16.F32.BF16 R24, R160, gdesc[UR4].tnspB, RZ, !UPT, gsb0 ;  /* 0x43e00004a0187df0 */ /* 0x000fe2000c0018ff */
[----:B------:R0:W-:Y:S04]  /*f820*/  STL [R1+0x354], R14 ;  /* 0x0003540e01007387 */ /* 0x0001e80000100800 */
[----:B------:R1:W-:Y:S01]  /*f830*/  STL [R1+0x358], R15 ;  /* 0x0003580f01007387 */ /* 0x0003e20000100800 */
[----:B0-----:R-:W-:Y:S02]  /*f840*/  VIADD R14, R12, 0x80 ;  /* 0x000000800c0e7836 */ /* 0x001fe40000000000 */
[----:B-1----:R-:W-:-:S03]  /*f850*/  IMAD.MOV.U32 R15, RZ, RZ, R13 ;  /* 0x000000ffff0f7224 */ /* 0x002fc600078e000d */
[----:B------:R-:W-:Y:S02]  /*f860*/  R2UR UR6, R14 ;  /* 0x000000000e0672ca */ /* 0x000fe400000e0000 */
[----:B------:R-:W-:Y:S01]  /*f870*/  R2UR UR7, R15 ;  /* 0x000000000f0772ca */ /* 0x000fe200000e0000 */
        /* <DEDUP_REMOVED lines=72> */
[----:B------:R-:W-:Y:S01]  /*fd00*/  HGMMA.64x256x16.F32.BF16 R24, R164, gdesc[UR4].tnspB, R24, gsb0 ;  /* 0x43e00004a4187df0 */ /* 0x000fe20008001818 */
[----:B------:R-:W-:Y:S02]  /*fd10*/  VIADD R14, R12, 0x100 ;  /* 0x000001000c0e7836 */ /* 0x000fe40000000000 */
[----:B------:R-:W-:-:S03]  /*fd20*/  IMAD.MOV.U32 R15, RZ, RZ, R13 ;  /* 0x000000ffff0f7224 */ /* 0x000fc600078e000d */
[----:B------:R-:W-:Y:S02]  /*fd30*/  R2UR UR6, R14 ;  /* 0x000000000e0672ca */ /* 0x000fe400000e0000 */
[----:B------:R-:W-:Y:S01]  /*fd40*/  R2UR UR7, R15 ;  /* 0x000000000f0772ca */ /* 0x000fe200000e0000 */
[----:B------:R-:W-:Y:S01]  /*fd50*/  VIADD R12, R12, 0x180 ;  /* 0x000001800c0c7836 */ /* 0x000fe20000000000 */
        /* <DEDUP_REMOVED lines=71> */
[----:B------:R-:W-:Y:S03]  /*101d0*/  HGMMA.64x256x16.F32.BF16 R24, R172, gdesc[UR4].tnspB, R24, gsb0 ;  /* 0x43e00004ac187df0 */ /* 0x000fe60008001818 */
        /* <DEDUP_REMOVED lines=34> */
[----:B0-----:R-:W4:Y:S04]  /*10400*/  LDL R78, [R1+0x1e4] ;  /* 0x0001e400014e7983 */ /* 0x001f280000100800 */
[----:B-1----:R-:W4:Y:S04]  /*10410*/  LDL R80, [R1+0x1e8] ;  /* 0x0001e80001507983 */ /* 0x002f280000100800 */
[----:B------:R-:W4:Y:S04]  /*10420*/  LDL R82, [R1+0x1ec] ;  /* 0x0001ec0001527983 */ /* 0x000f280000100800 */
[----:B------:R-:W4:Y:S04]  /*10430*/  LDL R4, [R1+0x1f0] ;  /* 0x0001f00001047983 */ /* 0x000f280000100800 */
[----:B--2---:R-:W2:Y:S04]  /*10440*/  LDL R84, [R1+0x1f4] ;  /* 0x0001f40001547983 */ /* 0x004ea80000100800 */
[----:B------:R-:W2:Y:S04]  /*10450*/  LDL R86, [R1+0x1f8] ;  /* 0x0001f80001567983 */ /* 0x000ea80000100800 */
[----:B---3--:R-:W3:Y:S04]  /*10460*/  LDL R88, [R1+0x1fc] ;  /* 0x0001fc0001587983 */ /* 0x008ee80000100800 */
[----:B------:R-:W3:Y:S04]  /*10470*/  LDL R12, [R1+0x200] ;  /* 0x00020000010c7983 */ /* 0x000ee80000100800 */
[----:B------:R-:W3:Y:S04]  /*10480*/  LDL R90, [R1+0x204] ;  /* 0x00020400015a7983 */ /* 0x000ee80000100800 */
[----:B----4-:R-:W4:Y:S04]  /*10490*/  LDL R92, [R1+0x208] ;  /* 0x00020800015c7983 */ /* 0x010f280000100800 */
        /* <DEDUP_REMOVED lines=117> */
[----:B------:R-:W-:Y:S01]  /*10bf0*/  @!PT LDS RZ, [RZ] ;  /* 0x00000000fffff984 */ /* 0x000fe20000000800 */
[----:B------:R-:W-:Y:S01]  /*10c00*/  @!PT LDS RZ, [RZ] ;  /* 0x00000000fffff984 */ /* 0x000fe20000000800 */
[----:B------:R-:W-:Y:S01]  /*10c10*/  @!PT LDS RZ, [RZ] ;  /* 0x00000000fffff984 */ /* 0x000fe20000000800 */
[----:B------:R-:W-:Y:S01]  /*10c20*/  @!PT LDS RZ, [RZ] ;  /* 0x00000000fffff984 */ /* 0x000fe20000000800 */
[----:B------:R0:W-:Y:S06]  /*10c30*/  MEMBAR.ALL.CTA ;  /* 0x0000000000007992 */ /* 0x0001ec0000008000 */
[----:B0-----:R-:W0:Y:S04]  /*10c40*/  FENCE.VIEW.ASYNC.S ;  /* 0x00000000000073c6 */ /* 0x001e280000000000 */
[----:B------:R-:W-:Y:S04]  /*10c50*/  STL [R1+0x1e0], R0 ;  /* 0x0001e00001007387 */ /* 0x000fe80000100800 */
[----:B------:R-:W-:Y:S04]  /*10c60*/  STL [R1+0x1e4], R78 ;  /* 0x0001e44e01007387 */ /* 0x000fe80000100800 */
[----:B------:R-:W-:Y:S04]  /*10c70*/  STL [R1+0x1e8], R80 ;  /* 0x0001e85001007387 */ /* 0x000fe80000100800 */
[----:B------:R-:W-:Y:S04]  /*10c80*/  STL [R1+0x1ec], R82 ;  /* 0x0001ec5201007387 */ /* 0x000fe80000100800 */
[----:B------:R-:W-:Y:S04]  /*10c90*/  STL [R1+0x1f0], R4 ;  /* 0x0001f00401007387 */ /* 0x000fe80000100800 */
[----:B--2---:R-:W-:Y:S04]  /*10ca0*/  STL [R1+0x1f4], R84 ;  /* 0x0001f45401007387 */ /* 0x004fe80000100800 */
[----:B------:R-:W-:Y:S04]  /*10cb0*/  STL [R1+0x1f8], R86 ;  /* 0x0001f85601007387 */ /* 0x000fe80000100800 */
[----:B---3--:R-:W-:Y:S04]  /*10cc0*/  STL [R1+0x1fc], R88 ;  /* 0x0001fc5801007387 */ /* 0x008fe80000100800 */
[----:B------:R-:W-:Y:S04]  /*10cd0*/  STL [R1+0x200], R12 ;  /* 0x0002000c01007387 */ /* 0x000fe80000100800 */
        /* <DEDUP_REMOVED lines=119> */
[----:B0-----:R-:W-:-:S03]  /*11450*/  NOP ;  /* 0x0000000000007918 */ /* 0x001fc60000000000 */
[----:B-1----:R-:W3:Y:S04]  /*11460*/  LDL R3, [R1+0x28] ;  /* 0x0000280001037983 */ /* 0x002ee80000100800 */
[----:B------:R2:W5:Y:S01]  /*11470*/  LDL R0, [R1+0x1c8] ;  /* 0x0001c80001007983 */ /* 0x0005620000100800 */
[----:B------:R-:W-:Y:S01]  /*11480*/  BSSY B0, `(.L_x_5183) ;  /* 0x0000006000007945 */ /* 0x000fe20003800000 */
[----:B------:R-:W-:Y:S06]  /*11490*/  BAR.ARV 0xe, 0x100 ;  /* 0x0384000000007b1d */ /* 0x000fec0000002000 */
[----:B---3--:R-:W-:-:S04]  /*114a0*/  LOP3.LUT R3, R3, 0x1, RZ, 0xfc, !PT ;  /* 0x0000000103037812 */ /* 0x008fc800078efcff */
[----:B------:R-:W-:-:S13]  /*114b0*/  ISETP.NE.AND P0, PT, R3, 0x3, PT ;  /* 0x000000030300780c */ /* 0x000fda0003f05270 */
[----:B--2---:R-:W-:Y:S05]  /*114c0*/  @!P0 BRA `(.L_x_5184) ;  /* 0x0000000000048947 */ /* 0x004fea0003800000 */
[----:B------:R-:W-:Y:S01]  /*114d0*/  BPT.TRAP 0x1 ;  /* 0x000000040000795c */ /* 0x000fe20000300000 */
.L_x_5184:
[----:B------:R-:W-:Y:S05]  /*114e0*/  BSYNC B0 ;  /* 0x0000000000007941 */ /* 0x000fea0003800000 */
.L_x_5183:
[----:B------:R-:W2:Y:S01]  /*114f0*/  LDL.64 R12, [R1+0x48] ;  /* 0x00004800010c7983 */ /* 0x000ea20000100a00 */
[----:B------:R-:W-:Y:S02]  /*11500*/  UISETP.NE.AND UP1, UPT, UR41, URZ, UPT ;  /* 0x0000003f2900728c */ /* 0x000fe4000bf25270 */
[----:B------:R-:W-:Y:S01]  /*11510*/  UISETP.NE.AND UP0, UPT, UR43, URZ, UPT ;  /* 0x0000003f2b00728c */ /* 0x000fe2000bf05270 */
[----:B------:R-:W3:Y:S01]  /*11520*/  LDL R3, [R1+0x34] ;  /* 0x0000340001037983 */ /* 0x000ee20000100800 */
[----:B--2---:R-:W-:-:S05]  /*11530*/  MOV R7, R12 ;  /* 0x0000000c00077202 */ /* 0x004fca0000000f00 */
[----:B-----5:R-:W-:-:S05]  /*11540*/  IMAD R0, R0, 0x8, R7 ;  /* 0x0000000800007824 */ /* 0x020fca00078e0207 */
[----:B---3--:R-:W-:-:S04]  /*11550*/  PRMT R0, R3, 0x654, R0 ;  /* 0x0000065403007816 */ /* 0x008fc80000000000 */
[----:B------:R0:W-:Y:S02]  /*11560*/  SYNCS.ARRIVE.TRANS64.RED.A1T0 RZ, [R0+URZ], RZ ;  /* 0x000000ff00ff79a7 */ /* 0x0001e4000810043f */
[----:B0-----:R-:W2:Y:S01]  /*11570*/  LDL R0, [R1+0x50] ;  /* 0x0000500001007983 */ /* 0x001ea20000100800 */
[----:B------:R-:W-:Y:S02]  /*11580*/  PLOP3.LUT P0, PT, PT, PT, UP1, 0x80, 0x0 ;  /* 0x000000000000781c */ /* 0x000fe40003f0f018 */
[----:B------:R-:W-:Y:S01]  /*11590*/  PLOP3.LUT P1, PT, PT, PT, UP1, 0x80, 0x0 ;  /* 0x000000000000781c */ /* 0x000fe20003f2f018 */
[----:B------:R-:W-:Y:S01]  /*115a0*/  UIADD3 UR46, UR46, -0x2, URZ ;  /* 0xfffffffe2e2e7890 */ /* 0x000fe2000fffe03f */
[----:B--2---:R-:W-:-:S09]  /*115b0*/  IMAD.SHL.U32 R4, R0, 0x40, RZ ;  /* 0x0000004000047824 */ /* 0x004fd200078e00ff */
[----:B------:R-:W-:Y:S01]  /*115c0*/  @P0 IMAD.HI.U32 R5, R4, R5, RZ ;  /* 0x0000000504050227 */ /* 0x000fe200078e00ff */
[----:B------:R-:W-:-:S03]  /*115d0*/  PLOP3.LUT P0, PT, PT, PT, UP0, 0x40, 0x0 ;  /* 0x000000000000781c */ /* 0x000fc60003f0e808 */
[----:B------:R-:W-:Y:S01]  /*115e0*/  IMAD.MOV.U32 R0, RZ, RZ, R4 ;  /* 0x000000ffff007224 */ /* 0x000fe200078e0004 */
[----:B------:R-:W-:-:S05]  /*115f0*/  @P1 SHF.R.U32.HI R0, RZ, R6, R5 ;  /* 0x00000006ff001219 */ /* 0x000fca0000011605 */
[----:B------:R-:W-:Y:S02]  /*11600*/  VIADD R3, R0, UR45 ;  /* 0x0000002d00037c36 */ /* 0x000fe40008000000 */
[----:B------:R-:W-:Y:S02]  /*11610*/  IMAD.U32 R0, RZ, RZ, UR46 ;  /* 0x0000002eff007e24 */ /* 0x000fe4000f8e00ff */
[----:B------:R-:W-:Y:S01]  /*11620*/  IMAD.IADD R8, R3, 0x1, R8 ;  /* 0x0000000103087824 */ /* 0x000fe200078e0208 */
[----:B------:R-:W-:Y:S06]  /*11630*/  @P0 BRA `(.L_x_5185) ;  /* 0x0000000000400947 */ /* 0x000fec0003800000 */
[C---:B------:R-:W-:Y:S01]  /*11640*/  ISETP.GT.AND P0, PT, R3.reuse, RZ, PT ;  /* 0x000000ff0300720c */ /* 0x040fe20003f04270 */
[----:B------:R-:W-:Y:S01]  /*11650*/  BSSY B0, `(.L_x_5186) ;  /* 0x000000c000007945 */ /* 0x000fe20003800000 */
[----:B------:R-:W-:-:S11]  /*11660*/  VIADD R5, R3, 0xffffffff ;  /* 0xffffffff03057836 */ /* 0x000fd60000000000 */
[----:B------:R-:W-:Y:S05]  /*11670*/  @P0 BRA `(.L_x_5187) ;  /* 0x0000000000180947 */ /* 0x000fea0003800000 */
[----:B------:R-:W-:Y:S01]  /*11680*/  ISETP.NE.AND P0, PT, R9, 0x1, PT ;  /* 0x000000010900780c */ /* 0x000fe20003f05270 */
[----:B------:R-:W-:-:S12]  /*11690*/  IMAD.MOV R3, RZ, RZ, -R3 ;  /* 0x000000ffff037224 */ /* 0x000fd800078e0a03 */
[----:B------:R-:W-:-:S05]  /*116a0*/  @P0 IMAD.HI.U32 R10, R3, R10, RZ ;  /* 0x0000000a030a0227 */ /* 0x000fca00078e00ff */
[----:B------:R-:W-:-:S04]  /*116b0*/  @P0 SHF.R.U32.HI R3, RZ, R11, R10 ;  /* 0x0000000bff030219 */ /* 0x000fc8000001160a */
[----:B------:R-:W-:Y:S01]  /*116c0*/  LOP3.LUT R5, RZ, R3, RZ, 0x33, !PT ;  /* 0x00000003ff057212 */ /* 0x000fe200078e33ff */
[----:B------:R-:W-:Y:S06]  /*116d0*/  BRA `(.L_x_5188) ;  /* 0x00000000000c7947 */ /* 0x000fec0003800000 */
.L_x_5187:
[----:B------:R-:W-:-:S13]  /*116e0*/  ISETP.NE.AND P0, PT, R9, 0x1, PT ;  /* 0x000000010900780c */ /* 0x000fda0003f05270 */
[----:B------:R-:W-:-:S05]  /*116f0*/  @P0 IMAD.HI.U32 R10, R5, R10, RZ ;  /* 0x0000000a050a0227 */ /* 0x000fca00078e00ff */
[----:B------:R-:W-:-:S07]  /*11700*/  @P0 SHF.R.U32.HI R5, RZ, R11, R10 ;  /* 0x0000000bff050219 */ /* 0x000fce000001160a */
.L_x_5188:
[----:B------:R-:W-:Y:S05]  /*11710*/  BSYNC B0 ;  /* 0x0000000000007941 */ /* 0x000fea0003800000 */
.L_x_5186:
[----:B------:R-:W-:-:S05]  /*11720*/  IMAD R5, R5, R9, R9 ;  /* 0x0000000905057224 */ /* 0x000fca00078e0209 */
[----:B------:R-:W-:-:S07]  /*11730*/  VIMNMX R8, R8, R5, PT ;  /* 0x0000000508087248 */ /* 0x000fce0003fe0100 */
.L_x_5185:
[----:B------:R-:W-:Y:S01]  /*11740*/  SHF.R.S32.HI R3, RZ, 0x1f, R8 ;  /* 0x0000001fff037819 */ /* 0x000fe20000011408 */
[----:B------:R-:W-:Y:S03]  /*11750*/  BSSY B1, `(.L_x_5189) ;  /* 0x0000014000017945 */ /* 0x000fe60003800000 */
[----:B------:R-:W-:-:S04]  /*11760*/  LEA.HI R3, R3, R8, RZ, 0x6 ;  /* 0x0000000803037211 */ /* 0x000fc800078f30ff */
[----:B------:R-:W-:-:S04]  /*11770*/  SHF.R.S32.HI R3, RZ, 0x6, R3 ;  /* 0x00000006ff037819 */ /* 0x000fc80000011403 */
[----:B------:R-:W-:-:S04]  /*11780*/  VIMNMX R6, R3, UR42, !PT ;  /* 0x0000002a03067c48 */ /* 0x000fc8000ffe0100 */
[----:B------:R-:W-:-:S13]  /*11790*/  ISETP.GE.AND P0, PT, R0, R6, PT ;  /* 0x000000060000720c */ /* 0x000fda0003f06270 */
[----:B------:R-:W-:Y:S05]  /*117a0*/  @!P0 BRA `(.L_x_5190) ;  /* 0x0000000000388947 */ /* 0x000fea0003800000 */
[----:B------:R-:W-:Y:S01]  /*117b0*/  BSSY B0, `(.L_x_5191) ;  /* 0x000000b000007945 */ /* 0x000fe20003800000 */
.L_x_5192:
[C---:B------:R-:W-:Y:S01]  /*117c0*/  IADD3 R12, P0, R2.reuse, 0x50, RZ ;  /* 0x00000050020c7810 */ /* 0x040fe20007f1e0ff */
[C---:B------:R-:W-:Y:S01]  /*117d0*/  VIADD R7, R2.reuse, 0x128 ;  /* 0x0000012802077836 */ /* 0x040fe20000000000 */
[----:B------:R-:W-:Y:S02]  /*117e0*/  IADD3 R28, P1, R2, 0xcc, RZ ;  /* 0x000000cc021c7810 */ /* 0x000fe40007f3e0ff */
[----:B------:R-:W-:Y:S01]  /*117f0*/  MOV R3, 0x11830 ;  /* 0x0001183000037802 */ /* 0x000fe20000000f00 */
[--C-:B------:R-:W-:Y:S02]  /*11800*/  IMAD.X R13, RZ, RZ, R18.reuse, P0 ;  /* 0x000000ffff0d7224 */ /* 0x100fe400000e0612 */
[----:B------:R-:W-:-:S08]  /*11810*/  IMAD.X R29, RZ, RZ, R18, P1 ;  /* 0x000000ffff1d7224 */ /* 0x000fd000008e0612 */
[----:B------:R-:W-:Y:S05]  /*11820*/  CALL.REL.NOINC `($_ZN7cutlass13device_kernelIN5flash11enable_sm90INS1_16FlashAttnFwdSm90INS1_25CollectiveMainloopFwdSm90ILi2EN4cute5tupleIJNS5_1CILi1EEES8_S8_EEENS6_IJNS7_ILi64EEESA_SA_EEELi512ENS_10bfloat16_tEfNS_4arch4Sm90ELb0ELb1ELb1ELb0ELb1ELb0ELb1ELb0ELb0ELb1ELb0ELb0EEENS1_21CollectiveEpilogueFwdINS6_IJSA_NS7_ILi512EEESA_EEES9_SC_SE_Li256ELb0ELb1ELb0ELb0EEENS1_30DynamicPersistentTileSchedulerILi256ELi128ELb0ELb1ELb1EEEEEEEEEvNT_6ParamsE$_ZZN5flash25CollectiveMainloopFwdSm90ILi2EN4cute5tupleIJNS1_1CILi1EEES4_S4_EEENS2_IJNS3_ILi64EEES6_S6_EEELi512EN7cutlass10bfloat16_tEfNS8_4arch4Sm90ELb0ELb1ELb1ELb0ELb1ELb0ELb1ELb0ELb0ELb1ELb0ELb0EE3mmaINS_16FlashAttnFwdSm90ISC_NS_21CollectiveEpilogueFwdINS2_IJS6_NS3_ILi512EEES6_EEES5_S9_SB_Li256ELb0ELb1ELb0ELb0EEENS_30DynamicPersistentTileSchedulerILi256ELi128ELb0ELb1ELb1EEEE13SharedStorageENS1_6TensorINS1_11ArrayEngineIfLm128EEENS1_6LayoutINS2_IJNS2_IJNS3_ILi2EEESR_NS3_ILi32EEEEEES4_S4_EEENS2_IJNS2_IJS4_SR_NS3_ILi4EEEEEENS3_ILi0EEESX_EEEEEEENS_7SoftmaxILi2ELi0EEEEEbRKNSC_6ParamsENS8_13PipelineAsyncILi2EEES17_RNS8_13PipelineStateILj2EEERT0_RT1_iRiRKNS_16SeqlenInfoQKNewKILb0ELb0EEENS2_IJiiiiEEERT_ENKUliT_T0_T1_E_clIZSD_ISM_S10_S12_EbS15_S17_S17_S1A_S1C_S1E_iS1F_S1J_S1K_S1M_EUlRS1N_iE1_NS3_ILb0EEENS3_ILb1EEEEEDaiS1N_S1O_S1P_) ;  /* 0x000001b4000c7944 */ /* 0x000fea0003c00000 */
[C---:B------:R-:W-:Y:S01]  /*11830*/  ISETP.GT.AND P0, PT, R0.reuse, R6, PT ;  /* 0x000000060000720c */ /* 0x040fe20003f04270 */
[----:B------:R-:W-:-:S12]  /*11840*/  VIADD R0, R0, 0xffffffff ;  /* 0xffffffff00007836 */ /* 0x000fd80000000000 */
[----:B------:R-:W-:Y:S05]  /*11850*/  @P0 BRA `(.L_x_5192) ;  /* 0xfffffffc00d80947 */ /* 0x000fea000383ffff */
[----:B------:R-:W-:Y:S05]  /*11860*/  BSYNC B0 ;  /* 0x0000000000007941 */ /* 0x000fea0003800000 */
.L_x_5191:
[----:B------:R-:W2:Y:S02]  /*11870*/  LDL R4, [R1+0x50] ;  /* 0x0000500001047983 */ /* 0x000ea40000100800 */
[----:B--2---:R-:W-:-:S07]  /*11880*/  IMAD.SHL.U32 R4, R4, 0x40, RZ ;  /* 0x0000004004047824 */ /* 0x004fce00078e00ff */
.L_x_5190:
[----:B------:R-:W-:Y:S05]  /*11890*/  BSYNC B1 ;  /* 0x0000000000017941 */ /* 0x000fea0003800000 */
.L_x_5189:
[----:B------:R-:W-:Y:S01]  /*118a0*/  UISETP.NE.AND UP1, UPT, UR41, URZ, UPT ;  /* 0x0000003f2900728c */ /* 0x000fe2000bf25270 */
[----:B------:R-:W-:Y:S01]  /*118b0*/  VIADD R4, R4, 0x3f ;  /* 0x0000003f04047836 */ /* 0x000fe20000000000 */
[----:B------:R-:W-:-:S04]  /*118c0*/  UISETP.NE.AND UP0, UPT, UR43, URZ, UPT ;  /* 0x0000003f2b00728c */ /* 0x000fc8000bf05270 */
[----:B------:R-:W-:Y:S02]  /*118d0*/  PLOP3.LUT P0, PT, PT, PT, UP1, 0x80, 0x0 ;  /* 0x000000000000781c */ /* 0x000fe40003f0f018 */
[----:B------:R-:W-:-:S03]  /*118e0*/  PLOP3.LUT P1, PT, PT, PT, UP1, 0x80, 0x0 ;  /* 0x000000000000781c */ /* 0x000fc60003f2f018 */
[----:B------:R-:W-:-:S08]  /*118f0*/  @UP1 ULDC UR4, c[0x0][0x44c] ;  /* 0x0001130000041ab9 */ /* 0x000fd00000000800 */
[----:B------:R-:W-:Y:S01]  /*11900*/  @P0 IMAD.HI.U32 R3, R4, UR4, RZ ;  /* 0x0000000404030c27 */ /* 0x000fe2000f8e00ff */
[----:B------:R-:W-:Y:S01]  /*11910*/  PLOP3.LUT P0, PT, PT, PT, UP0, 0x40, 0x0 ;  /* 0x000000000000781c */ /* 0x000fe20003f0e808 */
[----:B------:R-:W-:-:S03]  /*11920*/  @UP1 ULDC UR4, c[0x0][0x450] ;  /* 0x0001140000041ab9 */ /* 0x000fc60000000800 */
[----:B------:R-:W-:Y:S01]  /*11930*/  @P1 SHF.R.U32.HI R4, RZ, UR4, R3 ;  /* 0x00000004ff041c19 */ /* 0x000fe20008011603 */
[----:B------:R-:W-:-:S04]  /*11940*/  ULDC UR4, c[0x0][0xad4] ;  /* 0x0002b50000047ab9 */ /* 0x000fc80000000800 */
[----:B------:R-:W-:-:S04]  /*11950*/  VIADD R4, R4, UR40 ;  /* 0x0000002804047c36 */ /* 0x000fc80008000000 */
[----:B------:R-:W-:Y:S01]  /*11960*/  VIADD R3, R4, -UR4 ;  /* 0x8000000404037c36 */ /* 0x000fe20008000000 */
[----:B------:R-:W-:Y:S06]  /*11970*/  @P0 BRA `(.L_x_5193) ;  /* 0x0000000000540947 */ /* 0x000fec0003800000 */
[----:B------:R-:W-:Y:S01]  /*11980*/  ISETP.GT.AND P0, PT, R4, -0x1, PT ;  /* 0xffffffff0400780c */ /* 0x000fe20003f04270 */
[----:B------:R-:W-:-:S12]  /*11990*/  BSSY B0, `(.L_x_5194) ;  /* 0x0000011000007945 */ /* 0x000fd80003800000 */
        /* <DEDUP_REMOVED lines=10> */
.L_x_5195:
[----:B------:R-:W-:Y:S02]  /*11a40*/  ULDC UR4, c[0x0][0xadc] ;  /* 0x0002b70000047ab9 */ /* 0x000fe40000000800 */
[----:B------:R-:W-:-:S05]  /*11a50*/  IMAD.U32 R7, RZ, RZ, UR4 ;  /* 0x00000004ff077e24 */ /* 0x000fca000f8e00ff */
[----:B------:R-:W-:-:S13]  /*11a60*/  ISETP.NE.AND P0, PT, R7, 0x1, PT ;  /* 0x000000010700780c */ /* 0x000fda0003f05270 */
[----:B------:R-:W0:Y:S02]  /*11a70*/  @P0 LDC.64 R8, c[0x0][0xae0] ;  /* 0x0002b800ff080b82 */ /* 0x000e240000000a00 */
[----:B0-----:R-:W-:-:S05]  /*11a80*/  @P0 IMAD.HI.U32 R6, R4, R8, RZ ;  /* 0x0000000804060227 */ /* 0x001fca00078e00ff */
[----:B------:R-:W-:-:S07]  /*11a90*/  @P0 SHF.R.U32.HI R4, RZ, R9, R6 ;  /* 0x00000009ff040219 */ /* 0x000fce0000011606 */
.L_x_5196:
[----:B------:R-:W-:Y:S05]  /*11aa0*/  BSYNC B0 ;  /* 0x0000000000007941 */ /* 0x000fea0003800000 */
.L_x_5194:
[----:B------:R-:W-:-:S05]  /*11ab0*/  IMAD R4, R4, R7, RZ ;  /* 0x0000000704047224 */ /* 0x000fca00078e02ff */
[----:B------:R-:W-:-:S07]  /*11ac0*/  VIMNMX R3, R3, R4, !PT ;  /* 0x0000000403037248 */ /* 0x000fce0007fe0100 */
.L_x_5193:
[----:B------:R-:W-:-:S05]  /*11ad0*/  VIADD R3, R3, 0x3f ;  /* 0x0000003f03037836 */ /* 0x000fca0000000000 */
[----:B------:R-:W-:-:S04]  /*11ae0*/  SHF.R.S32.HI R4, RZ, 0x1f, R3 ;  /* 0x0000001fff047819 */ /* 0x000fc80000011403 */
[----:B------:R-:W-:-:S04]  /*11af0*/  LEA.HI R4, R4, R3, RZ, 0x6 ;  /* 0x0000000304047211 */ /* 0x000fc800078f30ff */
[----:B------:R-:W-:-:S04]  /*11b00*/  SHF.R.S32.HI R4, RZ, 0x6, R4 ;  /* 0x00000006ff047819 */ /* 0x000fc80000011404 */
[----:B------:R-:W-:-:S04]  /*11b10*/  VIMNMX R177, R4, UR42, !PT ;  /* 0x0000002a04b17c48 */ /* 0x000fc8000ffe0100 */
[----:B------:R-:W-:-:S13]  /*11b20*/  ISETP.GE.AND P0, PT, R0, R177, PT ;  /* 0x000000b10000720c */ /* 0x000fda0003f06270 */
[----:B------:R-:W-:Y:S05]  /*11b30*/  @!P0 BRA `(.L_x_5197) ;  /* 0x0000007000588947 */ /* 0x000fea0003800000 */
.L_x_5220:
[----:B------:R-:W2:Y:S04]  /*11b40*/  LDL R58, [R1+0x1c8] ;  /* 0x0001c800013a7983 */ /* 0x000ea80000100800 */
[----:B0-----:R-:W3:Y:S04]  /*11b50*/  LDL R3, [R1+0x1d0] ;  /* 0x0001d00001037983 */ /* 0x001ee80000100800 */
[----:B------:R-:W4:Y:S01]  /*11b60*/  LDL R5, [R1] ;  /* 0x0000000001057983 */ /* 0x000f220000100800 */
[----:B--2---:R-:W-:-:S05]  /*11b70*/  VIADD R6, R58, 0x1 ;  /* 0x000000013a067836 */ /* 0x004fca0000000000 */
[----:B------:R-:W-:-:S13]  /*11b80*/  ISETP.NE.AND P0, PT, R6, 0x2, PT ;  /* 0x000000020600780c */ /* 0x000fda0003f05270 */
[----:B------:R0:W5:Y:S04]  /*11b90*/  @P0 LDL R8, [R1+0x1cc] ;  /* 0x0001cc0001080983 */ /* 0x0001680000100800 */
[----:B------:R-:W2:Y:S01]  /*11ba0*/  @!P0 LDL R7, [R1+0x1cc] ;  /* 0x0001cc0001078983 */ /* 0x000ea20000100800 */
[----:B---3--:R-:W-:Y:S01]  /*11bb0*/  VIADD R4, R3, 0x1 ;  /* 0x0000000103047836 */ /* 0x008fe20000000000 */
[----:B----4-:R-:W-:Y:S02]  /*11bc0*/  LOP3.LUT R5, R5, 0x1, RZ, 0xfc, !PT ;  /* 0x0000000105057812 */ /* 0x010fe400078efcff */
[----:B------:R1:W-:Y:S04]  /*11bd0*/  STL [R1+0x1c8], R6 ;  /* 0x0001c80601007387 */ /* 0x0003e80000100800 */
[----:B------:R0:W-:Y:S04]  /*11be0*/  STL [R1+0x1d0], R4 ;  /* 0x0001d00401007387 */ /* 0x0001e80000100800 */
[----:B------:R0:W-:Y:S01]  /*11bf0*/  @!P0 STL [R1+0x1c8], RZ ;  /* 0x0001c8ff01008387 */ /* 0x0001e20000100800 */
[----:B------:R-:W-:Y:S01]  /*11c00*/  ISETP.NE.AND P1, PT, R5, 0x3, PT ;  /* 0x000000030500780c */ /* 0x000fe20003f25270 */
[----:B------:R-:W-:Y:S05]  /*11c10*/  YIELD ;  /* 0x0000000000007946 */ /* 0x000fea0003800000 */
[----:B------:R-:W-:Y:S01]  /*11c20*/  BSSY B0, `(.L_x_5198) ;  /* 0x0000006000007945 */ /* 0x000fe20003800000 */
[----:B-1----:R-:W-:Y:S01]  /*11c30*/  @!P0 IMAD.MOV.U32 R6, RZ, RZ, RZ ;  /* 0x000000ffff068224 */ /* 0x002fe200078e00ff */
[----:B--2---:R-:W-:-:S05]  /*11c40*/  @!P0 LOP3.LUT R8, R7, 0x1, RZ, 0x3c, !PT ;  /* 0x0000000107088812 */ /* 0x004fca00078e3cff */
[----:B------:R0:W-:Y:S01]  /*11c50*/  @!P0 STL [R1+0x1cc], R8 ;  /* 0x0001cc0801008387 */ /* 0x0001e20000100800 */
[----:B------:R-:W-:Y:S05]  /*11c60*/  @!P1 BRA `(.L_x_5199) ;  /* 0x0000000000049947 */ /* 0x000fea0003800000 */
[----:B------:R-:W-:Y:S01]  /*11c70*/  BPT.TRAP 0x1 ;  /* 0x000000040000795c */ /* 0x000fe20000300000 */
.L_x_5199:
[----:B------:R-:W-:Y:S05]  /*11c80*/  BSYNC B0 ;  /* 0x0000000000007941 */ /* 0x000fea0003800000 */
.L_x_5198:
[----:B0-----:R-:W2:Y:S02]  /*11c90*/  LDL.64 R4, [R1+0x18] ;  /* 0x0000180001047983 */ /* 0x001ea40000100a00 */
[----:B--2---:R-:W-:Y:S02]  /*11ca0*/  MOV R3, R4 ;  /* 0x0000000400037202 */ /* 0x004fe40000000f00 */
[----:B-----5:R-:W-:-:S03]  /*11cb0*/  SHF.L.U32 R5, R8, 0x1f, RZ ;  /* 0x0000001f08057819 */ /* 0x020fc600000006ff */
[----:B------:R-:W-:-:S04]  /*11cc0*/  IMAD R6, R6, 0x8, R3 ;  /* 0x0000000806067824 */ /* 0x000fc800078e0203 */
[----:B------:R0:W1:Y:S01]  /*11cd0*/  SYNCS.PHASECHK.TRANS64.TRYWAIT P0, [R6+URZ], R5 ;  /* 0x00000005060075a7 */ /* 0x000062000800017f */
[----:B------:R0:W5:Y:S01]  /*11ce0*/  LDL.64 R8, [R1+0x1c8] ;  /* 0x0001c80001087983 */ /* 0x0001620000100a00 */
[----:B------:R-:W-:Y:S04]  /*11cf0*/  BSSY B0, `(.L_x_5200) ;  /* 0x0000003000007945 */ /* 0x000fe80003800000 */
[----:B------:R-:W-:Y:S05]  /*11d00*/  @!P1 BRA `(.L_x_5201) ;  /* 0x0000000000049947 */ /* 0x000fea0003800000 */
[----:B------:R-:W-:Y:S01]  /*11d10*/  BPT.TRAP 0x1 ;  /* 0x000000040000795c */ /* 0x000fe20000300000 */
.L_x_5201:
[----:B------:R-:W-:Y:S05]  /*11d20*/  BSYNC B0 ;  /* 0x0000000000007941 */ /* 0x000fea0003800000 */
.L_x_5200:
[----:B------:R-:W-:Y:S04]  /*11d30*/  BSSY B0, `(.L_x_5202) ;  /* 0x0000006000007945 */ /* 0x000fe80003800000 */
[----:B-1----:R-:W-:Y:S05]  /*11d40*/  @P0 BRA `(.L_x_5203) ;  /* 0x0000000000100947 */ /* 0x002fea0003800000 */
[----:B-----5:R-:W-:Y:S01]  /*11d50*/  IMAD R8, R8, 0x8, R3 ;  /* 0x0000000808087824 */ /* 0x020fe200078e0203 */
[----:B------:R-:W-:-:S04]  /*11d60*/  SHF.L.U32 R9, R9, 0x1f, RZ ;  /* 0x0000001f09097819 */ /* 0x000fc800000006ff */
[----:B------:R-:W1:Y:S02]  /*11d70*/  SYNCS.PHASECHK.TRANS64.TRYWAIT P0, [R8+URZ], R9 ;  /* 0x00000009080075a7 */ /* 0x000e64000800017f */
[----:B-1----:R-:W-:Y:S05]  /*11d80*/  @!P0 BRA `(.L_x_5204) ;  /* 0x0000018000e88947 */ /* 0x002fea0003800000 */
.L_x_5203:
[----:B------:R-:W-:Y:S05]  /*11d90*/  BSYNC B0 ;  /* 0x0000000000007941 */ /* 0x000fea0003800000 */
.L_x_5202:
[----:B------:R-:W2:Y:S04]  /*11da0*/  LDL R3, [R1+0x1c8] ;  /* 0x0001c80001037983 */ /* 0x000ea80000100800 */
[----:B0-----:R-:W2:Y:S01]  /*11db0*/  LDL.64 R4, [R1+0x80] ;  /* 0x0000800001047983 */ /* 0x001ea20000100a00 */
[----:B------:R-:W-:Y:S05]  /*11dc0*/  WARPSYNC.ALL ;  /* 0x0000000000007948 */ /* 0x000fea0003800000 */
[----:B-1---5:R-:W3:Y:S04]  /*11dd0*/  LDL.64 R8, [R1+0x78] ;  /* 0x0000780001087983 */ /* 0x022ee80000100a00 */
[----:B------:R-:W4:Y:S04]  /*11de0*/  LDL.64 R6, [R1+0x78] ;  /* 0x0000780001067983 */ /* 0x000f280000100a00 */
[----:B------:R-:W4:Y:S04]  /*11df0*/  LDL.64 R10, [R1+0x78] ;  /* 0x00007800010a7983 */ /* 0x000f280000100a00 */
[----:B------:R-:W4:Y:S01]  /*11e00*/  LDL.64 R12, [R1+0x78] ;  /* 0x00007800010c7983 */ /* 0x000f220000100a00 */
[----:B--2---:R-:W-:Y:S01]  /*11e10*/  IMAD R4, R3, 0x200, R4 ;  /* 0x0000020003047824 */ /* 0x004fe200078e0204 */
[----:B------:R-:W-:Y:S01]  /*11e20*/  R2UR UR7, R5 ;  /* 0x00000000050772ca */ /* 0x000fe200000e0000 */
[----:B------:R-:W-:Y:S01]  /*11e30*/  WARPGROUP.ARRIVE ;  /* 0x00000000000079c5 */ /* 0x000fe20000000000 */
[----:B------:R-:W2:Y:S02]  /*11e40*/  LDL R3, [R1+0x28] ;  /* 0x0000280001037983 */ /* 0x000ea40000100800 */
[----:B------:R-:W-:-:S02]  /*11e50*/  R2UR UR6, R4 ;  /* 0x00000000040672ca */ /* 0x000fc400000e0000 */
[----:B------:R0:W5:Y:S01]  /*11e60*/  LDL.64 R14, [R1+0x1c8] ;  /* 0x0001c800010e7983 */ /* 0x0001620000100a00 */
[----:B---3--:R-:W-:Y:S02]  /*11e70*/  R2UR UR4, R8 ;  /* 0x00000000080472ca */ /* 0x008fe400000e0000 */
[----:B------:R-:W-:-:S13]  /*11e80*/  R2UR UR5, R9 ;  /* 0x00000000090572ca */ /* 0x000fda00000e0000 */
[----:B------:R-:W-:Y:S01]  /*11e90*/  HGMMA.64x64x16.F32.BF16 R24, gdesc[UR4], RZ, !UPT, gsb0 ;  /* 0x00e00000041879f0 */ /* 0x000fe2000c0018ff */
[----:B----4-:R-:W-:Y:S02]  /*11ea0*/  VIADD R6, R6, 0x2 ;  /* 0x0000000206067836 */ /* 0x010fe40000000000 */
[----:B------:R-:W-:Y:S02]  /*11eb0*/  VIADD R8, R4, 0x2 ;  /* 0x0000000204087836 */ /* 0x000fe40000000000 */
[----:B------:R-:W-:Y:S01]  /*11ec0*/  IMAD.MOV.U32 R9, RZ, RZ, R5 ;  /* 0x000000ffff097224 */ /* 0x000fe200078e0005 */
[----:B------:R-:W-:Y:S02]  /*11ed0*/  R2UR UR4, R6 ;  /* 0x00000000060472ca */ /* 0x000fe400000e0000 */
[----:B------:R-:W-:Y:S02]  /*11ee0*/  R2UR UR6, R8 ;  /* 0x00000000080672ca */ /* 0x000fe400000e0000 */
[----:B------:R-:W-:-:S02]  /*11ef0*/  R2UR UR7, R9 ;  /* 0x00000000090772ca */ /* 0x000fc400000e0000 */
[----:B------:R-:W-:Y:S01]  /*11f00*/  R2UR UR5, R7 ;  /* 0x00000000070572ca */ /* 0x000fe200000e0000 */
[----:B------:R-:W-:Y:S02]  /*11f10*/  WARPGROUP.DEPBAR.LE gsb0, 0x0 ;  /* 0x00008000000079c5 */ /* 0x000fe40000010000 */
[----:B------:R-:W-:-:S10]  /*11f20*/  WARPGROUP.ARRIVE ;  /* 0x00000000000079c5 */ /* 0x000fd40000000000 */
[----:B------:R-:W-:Y:S01]  /*11f30*/  HGMMA.64x64x16.F32.BF16 R24, gdesc[UR4], R24, gsb0 ;  /* 0x00e00000041879f0 */ /* 0x000fe20008001818 */
        /* <DEDUP_REMOVED lines=11> */
[----:B------:R-:W-:Y:S01]  /*11ff0*/  VIADD R12, R12, 0x6 ;  /* 0x000000060c0c7836 */ /* 0x000fe20000000000 */
[----:B------:R-:W-:Y:S02]  /*12000*/  R2UR UR7, R5 ;  /* 0x00000000050772ca */ /* 0x000fe400000e0000 */
[----:B------:R-:W-:Y:S02]  /*12010*/  R2UR UR6, R4 ;  /* 0x00000000040672ca */ /* 0x000fe400000e0000 */
[----:B------:R-:W-:Y:S02]  /*12020*/  R2UR UR4, R12 ;  /* 0x000000000c0472ca */ /* 0x000fe400000e0000 */
[----:B------:R-:W-:Y:S01]  /*12030*/  R2UR UR5, R13 ;  /* 0x000000000d0572ca */ /* 0x000fe200000e0000 */
[----:B------:R-:W-:Y:S01]  /*12040*/  IMAD.MOV.U32 R6, RZ, RZ, 0x1 ;  /* 0x00000001ff067424 */ /* 0x000fe200078e00ff */
[----:B------:R0:W-:Y:S01]  /*12050*/  STL [R1+0x60], RZ ;  /* 0x000060ff01007387 */ /* 0x0001e20000100800 */
[----:B------:R-:W-:-:S02]  /*12060*/  WARPGROUP.DEPBAR.LE gsb0, 0x0 ;  /* 0x00008000000079c5 */ /* 0x000fc40000010000 */
[----:B------:R-:W-:-:S08]  /*12070*/  WARPGROUP.ARRIVE ;  /* 0x00000000000079c5 */ /* 0x000fd00000000000 */
[----:B------:R-:W-:Y:S01]  /*12080*/  HGMMA.64x64x16.F32.BF16 R24, gdesc[UR4], R24, gsb0 ;  /* 0x00e00000041879f0 */ /* 0x000fe20008001818 */
[----:B------:R0:W-:Y:S01]  /*12090*/  STL [R1+0x60], R6 ;  /* 0x0000600601007387 */ /* 0x0001e20000100800 */
[----:B--2---:R-:W-:-:S03]  /*120a0*/  LOP3.LUT R3, R3, 0x1, RZ, 0xfc, !PT ;  /* 0x0000000103037812 */ /* 0x004fc600078efcff */
[----:B------:R0:W-:Y:S04]  /*120b0*/  STL [R1+0x60], R6 ;  /* 0x0000600601007387 */ /* 0x0001e80000100800 */
[----:B------:R0:W-:Y:S04]  /*120c0*/  STL [R1+0x60], R6 ;  /* 0x0000600601007387 */ /* 0x0001e80000100800 */
[----:B------:R0:W-:Y:S01]  /*120d0*/  STL [R1+0x60], R6 ;  /* 0x0000600601007387 */ /* 0x0001e20000100800 */
[----:B------:R-:W-:Y:S01]  /*120e0*/  ISETP.NE.AND P1, PT, R3, 0x3, PT ;  /* 0x000000030300780c */ /* 0x000fe20003f25270 */
[----:B------:R-:W-:Y:S01]  /*120f0*/  BSSY B0, `(.L_x_5205) ;  /* 0x0000004000007945 */ /* 0x000fe20003800000 */
[----:B------:R-:W-:-:S11]  /*12100*/  WARPGROUP.DEPBAR.LE gsb0, 0x0 ;  /* 0x00008000000079c5 */ /* 0x000fd60000010000 */
[----:B0-----:R-:W-:Y:S05]  /*12110*/  @!P1 BRA `(.L_x_5206) ;  /* 0x0000000000049947 */ /* 0x001fea0003800000 */
[----:B------:R-:W-:Y:S01]  /*12120*/  BPT.TRAP 0x1 ;  /* 0x000000040000795c */ /* 0x000fe20000300000 */
.L_x_5206:
[----:B------:R-:W-:Y:S05]  /*12130*/  BSYNC B0 ;  /* 0x0000000000007941 */ /* 0x000fea0003800000 */
.L_x_5205:
        /* <DEDUP_REMOVED lines=8> */
.L_x_5208:
[----:B------:R-:W-:Y:S05]  /*121c0*/  BSYNC B0 ;  /* 0x0000000000007941 */ /* 0x000fea0003800000 */
.L_x_5207:
[----:B------:R-:W-:Y:S04]  /*121d0*/  BSSY B0, `(.L_x_5209) ;  /* 0x0000004000007945 */ /* 0x000fe80003800000 */
[----:B-1----:R-:W-:Y:S05]  /*121e0*/  @P0 BRA `(.L_x_5210) ;  /* 0x0000000000080947 */ /* 0x002fea0003800000 */
[----:B------:R-:W1:Y:S02]  /*121f0*/  SYNCS.PHASECHK.TRANS64.TRYWAIT P0, [R14+URZ], R15 ;  /* 0x0000000f0e0075a7 */ /* 0x000e64000800017f */
[----:B-1----:R-:W-:Y:S05]  /*12200*/  @!P0 BRA `(.L_x_5211) ;  /* 0x0000017c00dc8947 */ /* 0x002fea0003800000 */
.L_x_5210:
[----:B------:R-:W-:Y:S05]  /*12210*/  BSYNC B0 ;  /* 0x0000000000007941 */ /* 0x000fea0003800000 */
.L_x_5209:
[----:B------:R-:W2:Y:S04]  /*12220*/  LDL R7, [R1+0x68] ;  /* 0x0000680001077983 */ /* 0x000ea80000100800 */
[----:B------:R-:W3:Y:S04]  /*12230*/  LDL R3, [R1+0x1c8] ;  /* 0x0001c80001037983 */ /* 0x000ee80000100800 */
[----:B------:R-:W3:Y:S04]  /*12240*/  LDL.64 R4, [R1+0x98] ;  /* 0x0000980001047983 */ /* 0x000ee80000100a00 */
[----:B------:R-:W4:Y:S04]  /*12250*/  LDL.64 R8, [R1+0x90] ;  /* 0x0000900001087983 */ /* 0x000f280000100a00 */
[----:B------:R-:W4:Y:S04]  /*12260*/  LDL.64 R10, [R1+0x90] ;  /* 0x00009000010a7983 */ /* 0x000f280000100a00 */
[----:B------:R-:W4:Y:S04]  /*12270*/  LDL.64 R12, [R1+0x90] ;  /* 0x00009000010c7983 */ /* 0x000f280000100a00 */
[----:B01----:R-:W4:Y:S01]  /*12280*/  LDL.64 R14, [R1+0x90] ;  /* 0x00009000010e7983 */ /* 0x003f220000100a00 */
        /* <DEDUP_REMOVED lines=177> */
[----:B0-----:R-:W-:-:S05]  /*12da0*/  SHF.R.U32.HI R59, RZ, 0x7, R59 ;  /* 0x00000007ff3b7819 */ /* 0x001fca000001163b */
[----:B------:R-:W0:Y:S01]  /*12db0*/  SHFL.IDX PT, R3, R59, RZ, 0x1f ;  /* 0x00001fff3b037589 */ /* 0x000e2200000e0000 */
[----:B------:R-:W-:Y:S02]  /*12dc0*/  WARPGROUP.DEPBAR.LE gsb0, 0x0 ;  /* 0x00008000000079c5 */ /* 0x000fe40000010000 */
[----:B------:R-:W-:-:S06]  /*12dd0*/  WARPGROUP.ARRIVE ;  /* 0x00000000000079c5 */ /* 0x000fcc0000000000 */
[----:B------:R-:W-:Y:S01]  /*12de0*/  HGMMA.64x64x16.F32.BF16 R24, gdesc[UR4], R24, gsb0 ;  /* 0x00e00000041879f0 */ /* 0x000fe20008001818 */
[----:B0-----:R-:W-:Y:S01]  /*12df0*/  ISETP.GT.AND P0, PT, R3, 0x7f, PT ;  /* 0x0000007f0300780c */ /* 0x001fe20003f04270 */
[----:B------:R-:W-:-:S03]  /*12e00*/  VIADD R8, R4, 0x800 ;  /* 0x0000080004087836 */ /* 0x000fc60000000000 */
[----:B------:R-:W-:Y:S01]  /*12e10*/  SEL R3, RZ, 0x2, !P0 ;  /* 0x00000002ff037807 */ /* 0x000fe20004000000 */
[----:B------:R-:W-:-:S03]  /*12e20*/  IMAD.MOV.U32 R57, RZ, RZ, R5 ;  /* 0x000000ffff397224 */ /* 0x000fc600078e0005 */
[----:B----4-:R-:W-:Y:S01]  /*12e30*/  IADD3 R10, R10, 0x800, R3 ;  /* 0x000008000a0a7810 */ /* 0x010fe20007ffe003 */
[----:B------:R-:W-:Y:S01]  /*12e40*/  IMAD.IADD R56, R3, 0x1, R8 ;  /* 0x0000000103387824 */ /* 0x000fe200078e0208 */
[----:B------:R-:W-:Y:S01]  /*12e50*/  R2UR UR11, R57 ;  /* 0x00000000390b72ca */ /* 0x000fe200000e0000 */
[----:B------:R-:W-:Y:S01]  /*12e60*/  UMOV UR4, 0x1 ;  /* 0x0000000100047882 */ /* 0x000fe20000000000 */
[----:B------:R-:W-:Y:S02]  /*12e70*/  R2UR UR8, R10 ;  /* 0x000000000a0872ca */ /* 0x000fe400000e0000 */
[----:B------:R-:W-:Y:S02]  /*12e80*/  R2UR UR10, R56 ;  /* 0x00000000380a72ca */ /* 0x000fe400000e0000 */
[----:B------:R-:W-:Y:S01]  /*12e90*/  R2UR UR9, R11 ;  /* 0x000000000b0972ca */ /* 0x000fe200000e0000 */
[----:B------:R-:W-:Y:S01]  /*12ea0*/  UISETP.NE.U32.AND UP0, UPT, UR4, URZ, UPT ;  /* 0x0000003f0400728c */ /* 0x000fe2000bf05070 */
[----:B------:R-:W-:-:S02]  /*12eb0*/  WARPGROUP.DEPBAR.LE gsb0, 0x0 ;  /* 0x00008000000079c5 */ /* 0x000fc40000010000 */
[----:B------:R-:W-:Y:S01]  /*12ec0*/  WARPGROUP.ARRIVE ;  /* 0x00000000000079c5 */ /* 0x000fe20000000000 */
[----:B------:R-:W-:Y:S01]  /*12ed0*/  IMAD.MOV.U32 R9, RZ, RZ, 0x4 ;  /* 0x00000004ff097424 */ /* 0x000fe200078e00ff */
[----:B------:R-:W-:Y:S01]  /*12ee0*/  R2UR UR5, R13 ;  /* 0x000000000d0572ca */ /* 0x000fe200000e0000 */
[----:B------:R-:W4:Y:S06]  /*12ef0*/  LDL.64 R56, [R1+0x90] ;  /* 0x0000900001387983 */ /* 0x000f2c0000100a00 */
[----:B------:R-:W-:Y:S01]  /*12f00*/  HGMMA.64x64x16.F32.BF16 R24, gdesc[UR8], R24, UP0, gsb0 ;  /* 0x00e00000081879f0 */ /* 0x000fe2000b801818 */
[----:B------:R-:W-:Y:S01]  /*12f10*/  SEL R7, R9, 0x2, P0 ;  /* 0x0000000209077807 */ /* 0x000fe20000000000 */
[----:B------:R-:W-:-:S03]  /*12f20*/  IMAD.MOV.U32 R11, RZ, RZ, R5 ;  /* 0x000000ffff0b7224 */ /* 0x000fc600078e0005 */
[----:B------:R-:W-:Y:S01]  /*12f30*/  IADD3 R12, R7, 0x800, R12 ;  /* 0x00000800070c7810 */ /* 0x000fe20007ffe00c */
[----:B------:R-:W-:Y:S01]  /*12f40*/  IMAD.IADD R10, R8, 0x1, R7 ;  /* 0x00000001080a7824 */ /* 0x000fe200078e0207 */
        /* <DEDUP_REMOVED lines=41> */
[----:B------:R-:W3:Y:S01]  /*131e0*/  LDL.64 R60, [R1+0x90] ;  /* 0x00009000013c7983 */ /* 0x000ee20000100a00 */
        /* <DEDUP_REMOVED lines=17> */
[----:B----4-:R-:W-:Y:S01]  /*13300*/  IADD3 R56, R9, 0xa00, R56 ;  /* 0x00000a0009387810 */ /* 0x010fe20007ffe038 */
        /* <DEDUP_REMOVED lines=168> */
.L_x_5213:
[----:B------:R-:W-:Y:S05]  /*13d90*/  BSYNC B0 ;  /* 0x0000000000007941 */ /* 0x000fea0003800000 */
.L_x_5212:
[----:B------:R-:W2:Y:S02]  /*13da0*/  LDL.64 R4, [R1+0x20] ;  /* 0x0000200001047983 */ /* 0x000ea40000100a00 */
[----:B--2---:R-:W-:-:S05]  /*13db0*/  MOV R4, R4 ;  /* 0x0000000400047202 */ /* 0x004fca0000000f00 */
[----:B-----5:R-:W-:-:S05]  /*13dc0*/  IMAD R3, R3, 0x8, R4 ;  /* 0x0000000803037824 */ /* 0x020fca00078e0204 */
[----:B------:R-:W-:-:S04]  /*13dd0*/  PRMT R3, R12, 0x654, R3 ;  /* 0x000006540c037816 */ /* 0x000fc80000000003 */
[----:B------:R0:W-:Y:S01]  /*13de0*/  SYNCS.ARRIVE.TRANS64.RED.A1T0 RZ, [R3+URZ], RZ ;  /* 0x000000ff03ff79a7 */ /* 0x0001e2000810043f */
[----:B------:R-:W2:Y:S04]  /*13df0*/  LDL.64 R6, [R1+0x100] ;  /* 0x0001000001067983 */ /* 0x000ea80000100a00 */
[----:B------:R-:W3:Y:S04]  /*13e00*/  LDL.64 R4, [R1+0x3f0] ;  /* 0x0003f00001047983 */ /* 0x000ee80000100a00 */
[----:B------:R-:W4:Y:S04]  /*13e10*/  LDL R15, [R1+0x410] ;  /* 0x00041000010f7983 */ /* 0x000f280000100800 */
[----:B------:R-:W4:Y:S04]  /*13e20*/  LDL.64 R20, [R1+0x400] ;  /* 0x0004000001147983 */ /* 0x000f280000100a00 */
[----:B--2---:R-:W2:Y:S02]  /*13e30*/  LD.E R6, desc[UR36][R6.64] ;  /* 0x0000002406067980 */ /* 0x004ea4000c101900 */
[-C--:B--2---:R-:W-:Y:S01]  /*13e40*/  FMUL.FTZ R11, R24, R6.reuse ;  /* 0x00000006180b7220 */ /* 0x084fe20000410000 */
[-C--:B------:R-:W-:Y:S01]  /*13e50*/  FMUL.FTZ R14, R26, R6.reuse ;  /* 0x000000061a0e7220 */ /* 0x080fe20000410000 */
[-C--:B0-----:R-:W-:Y:S01]  /*13e60*/  FMUL.FTZ R3, R25, R6.reuse ;  /* 0x0000000619037220 */ /* 0x081fe20000410000 */
[-C--:B------:R-:W-:Y:S01]  /*13e70*/  FMUL.FTZ R12, R27, R6.reuse ;  /* 0x000000061b0c7220 */ /* 0x080fe20000410000 */
[-C--:B------:R-:W-:Y:S01]  /*13e80*/  FMUL.FTZ R9, R28, R6.reuse ;  /* 0x000000061c097220 */ /* 0x080fe20000410000 */
[-C--:B------:R-:W-:Y:S01]  /*13e90*/  FMUL.FTZ R182, R30, R6.reuse ;  /* 0x000000061eb67220 */ /* 0x080fe20000410000 */
[----:B------:R-:W3:Y:S01]  /*13ea0*/  MUFU.TANH R11, R11 ;  /* 0x0000000b000b7308 */ /* 0x000ee20000002400 */
[-C--:B------:R-:W-:Y:S01]  /*13eb0*/  FMUL.FTZ R73, R29, R6.reuse ;  /* 0x000000061d497220 */ /* 0x080fe20000410000 */
[-C--:B------:R-:W-:Y:S01]  /*13ec0*/  FMUL.FTZ R180, R31, R6.reuse ;  /* 0x000000061fb47220 */ /* 0x080fe20000410000 */
[-C--:B------:R-:W-:Y:S01]  /*13ed0*/  FMUL.FTZ R77, R32, R6.reuse ;  /* 0x00000006204d7220 */ /* 0x080fe20000410000 */
[-C--:B------:R-:W-:Y:S01]  /*13ee0*/  FMUL.FTZ R192, R34, R6.reuse ;  /* 0x0000000622c07220 */ /* 0x080fe20000410000 */
[-C--:B------:R-:W-:Y:S01]  /*13ef0*/  FMUL.FTZ R83, R33, R6.reuse ;  /* 0x0000000621537220 */ /* 0x080fe20000410000 */
[-C--:B------:R-:W-:Y:S01]  /*13f00*/  FMUL.FTZ R184, R35, R6.reuse ;  /* 0x0000000623b87220 */ /* 0x080fe20000410000 */
[-C--:B------:R-:W-:Y:S01]  /*13f10*/  FMUL.FTZ R87, R36, R6.reuse ;  /* 0x0000000624577220 */ /* 0x080fe20000410000 */
[----:B------:R-:W0:Y:S01]  /*13f20*/  MUFU.TANH R14, R14 ;  /* 0x0000000e000e7308 */ /* 0x000e220000002400 */
[-C--:B------:R-:W-:Y:S01]  /*13f30*/  FMUL.FTZ R208, R38, R6.reuse ;  /* 0x0000000626d07220 */ /* 0x080fe20000410000 */
[-C--:B------:R-:W-:Y:S01]  /*13f40*/  FMUL.FTZ R93, R37, R6.reuse ;  /* 0x00000006255d7220 */ /* 0x080fe20000410000 */
[-C--:B------:R-:W-:Y:S01]  /*13f50*/  FMUL.FTZ R196, R39, R6.reuse ;  /* 0x0000000627c47220 */ /* 0x080fe20000410000 */
[-C--:B------:R-:W-:Y:S01]  /*13f60*/  FMUL.FTZ R97, R40, R6.reuse ;  /* 0x0000000628617220 */ /* 0x080fe20000410000 */
[-C--:B------:R-:W-:Y:S01]  /*13f70*/  FMUL.FTZ R212, R42, R6.reuse ;  /* 0x000000062ad47220 */ /* 0x080fe20000410000 */
[-C--:B------:R-:W-:Y:S01]  /*13f80*/  FMUL.FTZ R103, R41, R6.reuse ;  /* 0x0000000629677220 */ /* 0x080fe20000410000 */
[-C--:B------:R-:W-:Y:S01]  /*13f90*/  FMUL.FTZ R210, R43, R6.reuse ;  /* 0x000000062bd27220 */ /* 0x080fe20000410000 */
[----:B------:R-:W1:Y:S01]  /*13fa0*/  MUFU.TANH R3, R3 ;  /* 0x0000000300037308 */ /* 0x000e620000002400 */
[-C--:B------:R-:W-:Y:S01]  /*13fb0*/  FMUL.FTZ R107, R44, R6.reuse ;  /* 0x000000062c6b7220 */ /* 0x080fe20000410000 */
[-C--:B------:R-:W-:Y:S01]  /*13fc0*/  FMUL.FTZ R216, R46, R6.reuse ;  /* 0x000000062ed87220 */ /* 0x080fe20000410000 */
[-C--:B------:R-:W-:Y:S01]  /*13fd0*/  FMUL.FTZ R113, R45, R6.reuse ;  /* 0x000000062d717220 */ /* 0x080fe20000410000 */
[-C--:B------:R-:W-:Y:S01]  /*13fe0*/  FMUL.FTZ R214, R47, R6.reuse ;  /* 0x000000062fd67220 */ /* 0x080fe20000410000 */
[-C--:B------:R-:W-:Y:S01]  /*13ff0*/  FMUL.FTZ R117, R48, R6.reuse ;  /* 0x0000000630757220 */ /* 0x080fe20000410000 */
[-C--:B------:R-:W-:Y:S01]  /*14000*/  FMUL.FTZ R220, R50, R6.reuse ;  /* 0x0000000632dc7220 */ /* 0x080fe20000410000 */
[-C--:B------:R-:W-:Y:S01]  /*14010*/  FMUL.FTZ R123, R49, R6.reuse ;  /* 0x00000006317b7220 */ /* 0x080fe20000410000 */
[----:B------:R-:W2:Y:S01]  /*14020*/  MUFU.TANH R12, R12 ;  /* 0x0000000c000c7308 */ /* 0x000ea20000002400 */
[-C--:B------:R-:W-:Y:S01]  /*14030*/  FMUL.FTZ R218, R51, R6.reuse ;  /* 0x0000000633da7220 */ /* 0x080fe20000410000 */
[-C--:B------:R-:W-:Y:S01]  /*14040*/  FMUL.FTZ R125, R52, R6.reuse ;  /* 0x00000006347d7220 */ /* 0x080fe20000410000 */
[-C--:B------:R-:W-:Y:S01]  /*14050*/  FMUL.FTZ R222, R54, R6.reuse ;  /* 0x0000000636de7220 */ /* 0x080fe20000410000 */
[-C--:B------:R-:W-:Y:S01]  /*14060*/  FMUL.FTZ R135, R53, R6.reuse ;  /* 0x0000000635877220 */ /* 0x080fe20000410000 */
[----:B------:R-:W-:Y:S01]  /*14070*/  FMUL.FTZ R224, R55, R6 ;  /* 0x0000000637e07220 */ /* 0x000fe20000410000 */
[----:B------:R-:W4:Y:S02]  /*14080*/  LDL.64 R24, [R1+0xb8] ;  /* 0x0000b80001187983 */ /* 0x000f240000100a00 */
[----:B------:R-:W2:Y:S08]  /*14090*/  MUFU.TANH R9, R9 ;  /* 0x0000000900097308 */ /* 0x000eb00000002400 */
[----:B------:R-:W2:Y:S01]  /*140a0*/  MUFU.TANH R182, R182 ;  /* 0x000000b600b67308 */ /* 0x000ea20000002400 */
[----:B---3--:R-:W-:-:S02]  /*140b0*/  FMNMX.FTZ R8, R11, R4, !PT ;  /* 0x000000040b087209 */ /* 0x008fc40007810000 */
[----:B0-----:R-:W-:-:S05]  /*140c0*/  FMNMX.FTZ R7, R14, R5, !PT ;  /* 0x000000050e077209 */ /* 0x001fca0007810000 */
[----:B------:R-:W0:Y:S08]  /*140d0*/  MUFU.TANH R73, R73 ;  /* 0x0000004900497308 */ /* 0x000e300000002400 */
[----:B------:R-:W3:Y:S01]  /*140e0*/  MUFU.TANH R180, R180 ;  /* 0x000000b400b47308 */ /* 0x000ee20000002400 */
[----:B-1----:R-:W-:Y:S02]  /*140f0*/  FMNMX.FTZ R8, R3, R8, !PT ;  /* 0x0000000803087209 */ /* 0x002fe40007810000 */
[----:B--2---:R-:W-:-:S05]  /*14100*/  FMNMX.FTZ R7, R12, R7, !PT ;  /* 0x000000070c077209 */ /* 0x004fca0007810000 */
[----:B------:R-:W1:Y:S08]  /*14110*/  MUFU.TANH R77, R77 ;  /* 0x0000004d004d7308 */ /* 0x000e700000002400 */
[----:B------:R-:W2:Y:S01]  /*14120*/  MUFU.TANH R192, R192 ;  /* 0x000000c000c07308 */ /* 0x000ea20000002400 */
[----:B------:R-:W-:Y:S02]  /*14130*/  FMNMX.FTZ R8, R9, R8, !PT ;  /* 0x0000000809087209 */ /* 0x000fe40007810000 */
[----:B------:R-:W-:-:S05]  /*14140*/  FMNMX.FTZ R7, R182, R7, !PT ;  /* 0x00000007b6077209 */ /* 0x000fca0007810000 */
[----:B------:R-:W2:Y:S08]  /*14150*/  MUFU.TANH R83, R83 ;  /* 0x0000005300537308 */ /* 0x000eb00000002400 */
[----:B------:R-:W2:Y:S01]  /*14160*/  MUFU.TANH R184, R184 ;  /* 0x000000b800b87308 */ /* 0x000ea20000002400 */
[----:B0-----:R-:W-:Y:S02]  /*14170*/  FMNMX.FTZ R8, R73, R8, !PT ;  /* 0x0000000849087209 */ /* 0x001fe40007810000 */
[----:B---3--:R-:W-:-:S05]  /*14180*/  FMNMX.FTZ R7, R180, R7, !PT ;  /* 0x00000007b4077209 */ /* 0x008fca0007810000 */
        /* <DEDUP_REMOVED lines=39> */
[----:B--2---:R-:W-:-:S02]  /*14400*/  FMNMX.FTZ R7, R218, R7, !PT ;  /* 0x00000007da077209 */ /* 0x004fc40007810000 */
[----:B------:R-:W-:Y:S02]  /*14410*/  FMNMX.FTZ R6, R125, R8, !PT ;  /* 0x000000087d067209 */ /* 0x000fe40007810000 */
[----:B------:R-:W-:Y:S02]  /*14420*/  FMNMX.FTZ R7, R222, R7, !PT ;  /* 0x00000007de077209 */ /* 0x000fe40007810000 */
[----:B0-----:R-:W-:Y:S02]  /*14430*/  FMNMX.FTZ R6, R135, R6, !PT ;  /* 0x0000000687067209 */ /* 0x001fe40007810000 */
[----:B---3--:R-:W-:-:S03]  /*14440*/  FMNMX.FTZ R7, R224, R7, !PT ;  /* 0x00000007e0077209 */ /* 0x008fc60007810000 */
[----:B------:R-:W0:Y:S04]  /*14450*/  SHFL.BFLY PT, R13, R6, 0x2, 0x1f ;  /* 0x0c401f00060d7f89 */ /* 0x000e2800000e0000 */
[----:B------:R-:W-:Y:S04]  /*14460*/  STL.64 [R1+0x3f0], R6 ;  /* 0x0003f00601007387 */ /* 0x000fe80000100a00 */
[----:B------:R-:W2:Y:S01]  /*14470*/  LDL R26, [R1+0x3f4] ;  /* 0x0003f400011a7983 */ /* 0x000ea20000100800 */
[----:B0-----:R-:W-:-:S05]  /*14480*/  FMNMX.FTZ R13, R6, R13, !PT ;  /* 0x0000000d060d7209 */ /* 0x001fca0007810000 */
[----:B------:R-:W0:Y:S02]  /*14490*/  SHFL.BFLY PT, R8, R13, 0x1, 0x1f ;  /* 0x0c201f000d087f89 */ /* 0x000e2400000e0000 */
[----:B0-----:R-:W-:-:S05]  /*144a0*/  FMNMX.FTZ R8, R13, R8, !PT ;  /* 0x000000080d087209 */ /* 0x001fca0007810000 */
[----:B------:R-:W-:Y:S04]  /*144b0*/  STL [R1+0x3f0], R8 ;  /* 0x0003f00801007387 */ /* 0x000fe80000100800 */
[----:B------:R-:W3:Y:S04]  /*144c0*/  LDL R27, [R1+0x3f0] ;  /* 0x0003f000011b7983 */ /* 0x000ee80000100800 */
[----:B--2---:R-:W0:Y:S02]  /*144d0*/  SHFL.BFLY PT, R7, R26, 0x2, 0x1f ;  /* 0x0c401f001a077f89 */ /* 0x004e2400000e0000 */
[----:B0-----:R-:W-:-:S05]  /*144e0*/  FMNMX.FTZ R7, R7, R26, !PT ;  /* 0x0000001a07077209 */ /* 0x001fca0007810000 */
[----:B------:R-:W0:Y:S02]  /*144f0*/  SHFL.BFLY PT, R6, R7, 0x1, 0x1f ;  /* 0x0c201f0007067f89 */ /* 0x000e2400000e0000 */
[----:B0-----:R-:W-:Y:S01]  /*14500*/  FMNMX.FTZ R6, R7, R6, !PT ;  /* 0x0000000607067209 */ /* 0x001fe20007810000 */
[----:B---3--:R-:W-:-:S04]  /*14510*/  FADD.FTZ R4, R4, -R27 ;  /* 0x8000001b04047221 */ /* 0x008fc80000010000 */
[----:B------:R-:W-:Y:S01]  /*14520*/  FADD.FTZ R10, R5, -R6 ;  /* 0x80000006050a7221 */ /* 0x000fe20000010000 */
[----:B----4-:R-:W-:-:S03]  /*14530*/  FMUL.FTZ R4, R4, R15 ;  /* 0x0000000f04047220 */ /* 0x010fc60000410000 */
[----:B------:R-:W-:Y:S01]  /*14540*/  FMUL.FTZ R10, R15, R10 ;  /* 0x0000000a0f0a7220 */ /* 0x000fe20000410000 */
[----:B------:R-:W0:Y:S08]  /*14550*/  MUFU.EX2 R151, R4 ;  /* 0x0000000400977308 */ /* 0x000e300000000800 */
[----:B------:R-:W1:Y:S01]  /*14560*/  MUFU.EX2 R150, R10 ;  /* 0x0000000a00967308 */ /* 0x000e620000000800 */
[----:B------:R2:W-:Y:S01]  /*14570*/  STL [R1+0x3f4], R6 ;  /* 0x0003f40601007387 */ /* 0x0005e20000100800 */
[----:B0-----:R-:W-:Y:S01]  /*14580*/  FMUL.FTZ R20, R151, R20 ;  /* 0x0000001497147220 */ /* 0x001fe20000410000 */
[----:B-1----:R-:W-:-:S05]  /*14590*/  FMUL.FTZ R21, R21, R150 ;  /* 0x0000009615157220 */ /* 0x002fca0000410000 */
[----:B------:R2:W-:Y:S04]  /*145a0*/  STL.64 [R1+0x400], R20 ;  /* 0x0004001401007387 */ /* 0x0005e80000100a00 */
[----:B------:R-:W3:Y:S01]  /*145b0*/  LD.E R5, desc[UR36][R24.64+0x4] ;  /* 0x0000042418057980 */ /* 0x000ee2000c101900 */
[----:B------:R-:W-:Y:S01]  /*145c0*/  BSSY B0, `(.L_x_5214) ;  /* 0x000000c000007945 */ /* 0x000fe20003800000 */
[----:B---3--:R-:W-:-:S13]  /*145d0*/  ISETP.NE.AND P0, PT, R5, RZ, PT ;  /* 0x000000ff0500720c */ /* 0x008fda0003f05270 */
[----:B--2---:R-:W-:Y:S05]  /*145e0*/  @P0 BRA `(.L_x_5215) ;  /* 0x0000000000240947 */ /* 0x004fea0003800000 */
[----:B------:R-:W2:Y:S04]  /*145f0*/  LDL.64 R20, [R1+0xc0] ;  /* 0x0000c00001147983 */ /* 0x000ea80000100a00 */
[----:B------:R-:W3:Y:S04]  /*14600*/  LD.E R25, desc[UR36][R24.64] ;  /* 0x0000002418197980 */ /* 0x000ee8000c101900 */
[----:B--2---:R-:W2:Y:S01]  /*14610*/  LD.E.64 R6, desc[UR36][R20.64] ;  /* 0x0000002414067980 */ /* 0x004ea2000c101b00 */
[----:B---3--:R-:W-:-:S04]  /*14620*/  IMAD R4, R58, 0x40, R25 ;  /* 0x000000403a047824 */ /* 0x008fc800078e0219 */
[----:B--2---:R-:W-:-:S05]  /*14630*/  IMAD.WIDE R4, R4, 0x4, R6 ;  /* 0x0000000404047825 */ /* 0x004fca00078e0206 */
[----:B------:R0:W-:Y:S04]  /*14640*/  ST.E desc[UR36][R4.64], R151 ;  /* 0x0000009704007985 */ /* 0x0001e8000c101924 */
[----:B------:R-:W2:Y:S04]  /*14650*/  LDL.64 R24, [R1+0xb8] ;  /* 0x0000b80001187983 */ /* 0x000ea80000100a00 */
[----:B--2---:R-:W2:Y:S02]  /*14660*/  LD.E R6, desc[UR36][R24.64+0x4] ;  /* 0x0000042418067980 */ /* 0x004ea4000c101900 */
[----:B0-2---:R-:W-:-:S13]  /*14670*/  ISETP.NE.AND P0, PT, R6, RZ, PT ;  /* 0x000000ff0600720c */ /* 0x005fda0003f05270 */
.L_x_5215:
[----:B------:R-:W-:Y:S05]  /*14680*/  BSYNC B0 ;  /* 0x0000000000007941 */ /* 0x000fea0003800000 */
.L_x_5214:
[----:B------:R-:W-:Y:S04]  /*14690*/  BSSY B0, `(.L_x_5216) ;  /* 0x0000009000007945 */ /* 0x000fe80003800000 */
[----:B------:R-:W-:Y:S05]  /*146a0*/  @P0 BRA `(.L_x_5217) ;  /* 0x00000000001c0947 */ /* 0x000fea0003800000 */
[----:B------:R-:W2:Y:S04]  /*146b0*/  LDL.64 R6, [R1+0xc0] ;  /* 0x0000c00001067983 */ /* 0x000ea80000100a00 */
[----:B------:R-:W3:Y:S04]  /*146c0*/  LD.E R25, desc[UR36][R24.64] ;  /* 0x0000002418197980 */ /* 0x000ee8000c101900 */
[----:B--2---:R-:W2:Y:S01]  /*146d0*/  LD.E.64 R4, desc[UR36][R6.64] ;  /* 0x0000002406047980 */ /* 0x004ea2000c101b00 */
[----:B---3--:R-:W-:-:S04]  /*146e0*/  IMAD R58, R58, 0x40, R25 ;  /* 0x000000403a3a7824 */ /* 0x008fc800078e0219 */
[----:B------:R-:W-:-:S04]  /*146f0*/  VIADD R58, R58, 0x8 ;  /* 0x000000083a3a7836 */ /* 0x000fc80000000000 */
[----:B--2---:R-:W-:-:S05]  /*14700*/  IMAD.WIDE R4, R58, 0x4, R4 ;  /* 0x000000043a047825 */ /* 0x004fca00078e0204 */
[----:B------:R0:W-:Y:S02]  /*14710*/  ST.E desc[UR36][R4.64], R150 ;  /* 0x0000009604007985 */ /* 0x0001e4000c101924 */
.L_x_5217:
[----:B------:R-:W-:Y:S05]  /*14720*/  BSYNC B0 ;  /* 0x0000000000007941 */ /* 0x000fea0003800000 */
.L_x_5216:
[----:B------:R-:W2:Y:S04]  /*14730*/  LDL R195, [R1+0x410] ;  /* 0x0004100001c37983 */ /* 0x000ea80000100800 */
[----:B------:R-:W2:Y:S04]  /*14740*/  LDL.64 R132, [R1+0x3f0] ;  /* 0x0003f00001847983 */ /* 0x000ea80000100a00 */
[----:B0-----:R-:W3:Y:S04]  /*14750*/  LDL.64 R4, [R1+0x400] ;  /* 0x0004000001047983 */ /* 0x001ee80000100a00 */
        /* <DEDUP_REMOVED lines=51> */
[-C--:B--2---:R-:W-:Y:S01]  /*14a90*/  FMUL.FTZ R132, R132, R195.reuse ;  /* 0x000000c384847220 */ /* 0x084fe20000410000 */
[----:B------:R-:W-:-:S03]  /*14aa0*/  FMUL.FTZ R193, R133, R195 ;  /* 0x000000c385c17220 */ /* 0x000fc60000410000 */
        /* <DEDUP_REMOVED lines=16> */
[----:B------:R-:W2:Y:S04]  /*14bb0*/  LDL.64 R72, [R1+0x390] ;  /* 0x0003900001487983 */ /* 0x000ea80000100a00 */
        /* <DEDUP_REMOVED lines=12> */
[----:B------:R-:W2:Y:S01]  /*14c80*/  LDL.64 R134, [R1+0x398] ;  /* 0x0003980001867983 */ /* 0x000ea20000100a00 */
[-CC-:B------:R-:W-:Y:S01]  /*14c90*/  FFMA.FTZ R161, R14, R195.reuse, -R193.reuse ;  /* 0x000000c30ea17223 */ /* 0x180fe200000108c1 */
[-CC-:B------:R-:W-:Y:S01]  /*14ca0*/  FFMA.FTZ R20, R12, R195.reuse, -R193.reuse ;  /* 0x000000c30c147223 */ /* 0x180fe200000108c1 */
[----:B------:R-:W-:Y:S01]  /*14cb0*/  MUFU.EX2 R21, R21 ;  /* 0x0000001500157308 */ /* 0x000fe20000000800 */
[-CC-:B------:R-:W-:Y:S01]  /*14cc0*/  FFMA.FTZ R163, R182, R195.reuse, -R193.reuse ;  /* 0x000000c3b6a37223 */ /* 0x180fe200000108c1 */
[----:B------:R-:W-:-:S06]  /*14cd0*/  FFMA.FTZ R14, R180, R195, -R193 ;  /* 0x000000c3b40e7223 */ /* 0x000fcc00000108c1 */
[----:B------:R-:W3:Y:S01]  /*14ce0*/  MUFU.EX2 R161, R161 ;  /* 0x000000a100a17308 */ /* 0x000ee20000000800 */
[----:B------:R-:W-:-:S07]  /*14cf0*/  FFMA.FTZ R165, R192, R195, -R193 ;  /* 0x000000c3c0a57223 */ /* 0x000fce00000108c1 */
[----:B------:R-:W0:Y:S08]  /*14d00*/  MUFU.EX2 R20, R20 ;  /* 0x0000001400147308 */ /* 0x000e300000000800 */
[----:B------:R-:W1:Y:S01]  /*14d10*/  MUFU.EX2 R160, R160 ;  /* 0x000000a000a07308 */ /* 0x000e620000000800 */
[----:B------:R-:W-:-:S07]  /*14d20*/  FFMA.FTZ R12, R184, R195, -R193 ;  /* 0x000000c3b80c7223 */ /* 0x000fce00000108c1 */
[----:B------:R-:W1:Y:S08]  /*14d30*/  MUFU.EX2 R163, R163 ;  /* 0x000000a300a37308 */ /* 0x000e700000000800 */
[----:B------:R-:W1:Y:S01]  /*14d40*/  MUFU.EX2 R162, R162 ;  /* 0x000000a200a27308 */ /* 0x000e620000000800 */
[----:B---3--:R-:W-:Y:S01]  /*14d50*/  FADD.FTZ R173, R161, R5 ;  /* 0x00000005a1ad7221 */ /* 0x008fe20000010000 */
[----:B------:R-:W-:-:S06]  /*14d60*/  FFMA.FTZ R167, R208, R195, -R193 ;  /* 0x000000c3d0a77223 */ /* 0x000fcc00000108c1 */
[----:B------:R-:W3:Y:S01]  /*14d70*/  MUFU.EX2 R14, R14 ;  /* 0x0000000e000e7308 */ /* 0x000ee20000000800 */
[----:B------:R-:W-:-:S07]  /*14d80*/  FADD.FTZ R5, R21, R4 ;  /* 0x0000000415057221 */ /* 0x000fce0000010000 */
[----:B------:R-:W3:Y:S01]  /*14d90*/  MUFU.EX2 R15, R15 ;  /* 0x0000000f000f7308 */ /* 0x000ee20000000800 */
[----:B0-----:R-:W-:Y:S01]  /*14da0*/  FADD.FTZ R4, R20, R173 ;  /* 0x000000ad14047221 */ /* 0x001fe20000010000 */
[----:B------:R-:W-:-:S06]  /*14db0*/  FFMA.FTZ R184, R196, R195, -R193 ;  /* 0x000000c3c4b87223 */ /* 0x000fcc00000108c1 */
[----:B------:R-:W0:Y:S01]  /*14dc0*/  MUFU.EX2 R165, R165 ;  /* 0x000000a500a57308 */ /* 0x000e220000000800 */
[----:B-1----:R-:W-:-:S07]  /*14dd0*/  FADD.FTZ R5, R160, R5 ;  /* 0x00000005a0057221 */ /* 0x002fce0000010000 */
[----:B------:R-:W1:Y:S01]  /*14de0*/  MUFU.EX2 R164, R164 ;  /* 0x000000a400a47308 */ /* 0x000e620000000800 */
[----:B------:R-:W-:Y:S01]  /*14df0*/  FADD.FTZ R173, R163, R4 ;  /* 0x00000004a3ad7221 */ /* 0x000fe20000010000 */
[----:B------:R-:W-:-:S06]  /*14e00*/  FFMA.FTZ R169, R212, R195, -R193 ;  /* 0x000000c3d4a97223 */ /* 0x000fcc00000108c1 */
[----:B------:R-:W1:Y:S01]  /*14e10*/  MUFU.EX2 R12, R12 ;  /* 0x0000000c000c7308 */ /* 0x000e620000000800 */
[----:B------:R-:W-:-:S07]  /*14e20*/  FADD.FTZ R4, R162, R5 ;  /* 0x00000005a2047221 */ /* 0x000fce0000010000 */
        /* <DEDUP_REMOVED lines=13> */
[----:B------:R-:W4:Y:S01]  /*14f00*/  MUFU.EX2 R169, R169 ;  /* 0x000000a900a97308 */ /* 0x000f220000000800 */
[----:B------:R-:W-:-:S07]  /*14f10*/  FADD.FTZ R5, R13, R4 ;  /* 0x000000040d057221 */ /* 0x000fce0000010000 */
[----:B------:R-:W4:Y:S01]  /*14f20*/  MUFU.EX2 R168, R168 ;  /* 0x000000a800a87308 */ /* 0x000f220000000800 */
        /* <DEDUP_REMOVED lines=10> */
[----:B----4-:R-:W-:Y:S01]  /*14fd0*/  FADD.FTZ R180, R169, R180 ;  /* 0x000000b4a9b47221 */ /* 0x010fe20000010000 */
[----:B------:R-:W-:-:S06]  /*14fe0*/  FADD.FTZ R5, R168, R5 ;  /* 0x00000005a8057221 */ /* 0x000fcc0000010000 */
[----:B------:R-:W4:Y:S01]  /*14ff0*/  MUFU.EX2 R182, R182 ;  /* 0x000000b600b67308 */ /* 0x000f220000000800 */
[----:B------:R-:W-:-:S07]  /*15000*/  FFMA.FTZ R175, R222, R195, -R193 ;  /* 0x000000c3deaf7223 */ /* 0x000fce00000108c1 */
[----:B------:R-:W4:Y:S01]  /*15010*/  MUFU.EX2 R170, R170 ;  /* 0x000000aa00aa7308 */ /* 0x000f220000000800 */
[----:B---3--:R-:W-:Y:S01]  /*15020*/  FADD.FTZ R192, R183, R180 ;  /* 0x000000b4b7c07221 */ /* 0x008fe20000010000 */
[----:B------:R-:W-:-:S06]  /*15030*/  FADD.FTZ R4, R10, R5 ;  /* 0x000000050a047221 */ /* 0x000fcc0000010000 */
[----:B------:R-:W3:Y:S01]  /*15040*/  MUFU.EX2 R173, R173 ;  /* 0x000000ad00ad7308 */ /* 0x000ee20000000800 */
[----:B------:R-:W-:-:S07]  /*15050*/  FFMA.FTZ R180, R224, R195, -R193 ;  /* 0x000000c3e0b47223 */ /* 0x000fce00000108c1 */
[----:B------:R-:W3:Y:S01]  /*15060*/  MUFU.EX2 R8, R8 ;  /* 0x0000000800087308 */ /* 0x000ee20000000800 */
[----:B0-----:R-:W-:Y:S01]  /*15070*/  FADD.FTZ R193, R171, R192 ;  /* 0x000000c0abc17221 */ /* 0x001fe20000010000 */
[----:B-1----:R-:W-:-:S06]  /*15080*/  FADD.FTZ R5, R9, R4 ;  /* 0x0000000409057221 */ /* 0x002fcc0000010000 */
[----:B------:R-:W0:Y:S08]  /*15090*/  MUFU.EX2 R181, R181 ;  /* 0x000000b500b57308 */ /* 0x000e300000000800 */
[----:B------:R-:W1:Y:S01]  /*150a0*/  MUFU.EX2 R172, R172 ;  /* 0x000000ac00ac7308 */ /* 0x000e620000000800 */
[----:B----4-:R-:W-:Y:S01]  /*150b0*/  FADD.FTZ R4, R182, R193 ;  /* 0x000000c1b6047221 */ /* 0x010fe20000010000 */
[----:B------:R-:W-:-:S06]  /*150c0*/  FADD.FTZ R5, R170, R5 ;  /* 0x00000005aa057221 */ /* 0x000fcc0000010000 */
[----:B------:R-:W-:Y:S08]  /*150d0*/  MUFU.EX2 R3, R3 ;  /* 0x0000000300037308 */ /* 0x000ff00000000800 */
[----:B------:R-:W4:Y:S01]  /*150e0*/  MUFU.EX2 R175, R175 ;  /* 0x000000af00af7308 */ /* 0x000f220000000800 */
[----:B---3--:R-:W-:Y:S01]  /*150f0*/  FADD.FTZ R4, R173, R4 ;  /* 0x00000004ad047221 */ /* 0x008fe20000010000 */
[----:B------:R-:W-:-:S06]  /*15100*/  FADD.FTZ R5, R8, R5 ;  /* 0x0000000508057221 */ /* 0x000fcc0000010000 */
[----:B------:R-:W3:Y:S08]  /*15110*/  MUFU.EX2 R174, R174 ;  /* 0x000000ae00ae7308 */ /* 0x000ef00000000800 */
[----:B------:R-:W3:Y:S01]  /*15120*/  MUFU.EX2 R180, R180 ;  /* 0x000000b400b47308 */ /* 0x000ee20000000800 */
[----:B0-----:R-:W-:Y:S01]  /*15130*/  FADD.FTZ R192, R181, R4 ;  /* 0x00000004b5c07221 */ /* 0x001fe20000010000 */
[----:B-1----:R-:W-:-:S03]  /*15140*/  FADD.FTZ R4, R172, R5 ;  /* 0x00000005ac047221 */ /* 0x002fc60000010000 */
[----:B----4-:R-:W-:Y:S01]  /*15150*/  FADD.FTZ R5, R175, R192 ;  /* 0x000000c0af057221 */ /* 0x010fe20000010000 */
[----:B------:R-:W-:Y:S01]  /*15160*/  FADD.FTZ R193, R3, R4 ;  /* 0x0000000403c17221 */ /* 0x000fe20000010000 */
[----:B------:R-:W-:-:S03]  /*15170*/  FMUL.FTZ R147, R151, R147 ;  /* 0x0000009397937220 */ /* 0x000fc60000410000 */
[----:B---3--:R-:W-:Y:S01]  /*15180*/  FADD.FTZ R4, R174, R193 ;  /* 0x000000c1ae047221 */ /* 0x008fe20000010000 */
[C---:B------:R-:W-:Y:S01]  /*15190*/  FMUL.FTZ R146, R151.reuse, R146 ;  /* 0x0000009297927220 */ /* 0x040fe20000410000 */
[C---:B------:R-:W-:Y:S01]  /*151a0*/  FMUL.FTZ R7, R151.reuse, R7 ;  /* 0x0000000797077220 */ /* 0x040fe20000410000 */
[C---:B------:R-:W-:Y:S01]  /*151b0*/  FMUL.FTZ R6, R151.reuse, R6 ;  /* 0x0000000697067220 */ /* 0x040fe20000410000 */
[C---:B------:R-:W-:Y:S01]  /*151c0*/  FMUL.FTZ R109, R150.reuse, R109 ;  /* 0x0000006d966d7220 */ /* 0x040fe20000410000 */
[----:B------:R-:W-:Y:S01]  /*151d0*/  FMUL.FTZ R108, R150, R108 ;  /* 0x0000006c966c7220 */ /* 0x000fe20000410000 */
[C---:B------:R-:W-:Y:S01]  /*151e0*/  FMUL.FTZ R143, R151.reuse, R143 ;  /* 0x0000008f978f7220 */ /* 0x040fe20000410000 */
[----:B------:R-:W-:Y:S01]  /*151f0*/  FADD.FTZ R5, R180, R5 ;  /* 0x00000005b4057221 */ /* 0x000fe20000010000 */
[C---:B------:R-:W-:Y:S01]  /*15200*/  FMUL.FTZ R142, R151.reuse, R142 ;  /* 0x0000008e978e7220 */ /* 0x040fe20000410000 */
[C---:B------:R-:W-:Y:S01]  /*15210*/  FMUL.FTZ R145, R150.reuse, R145 ;  /* 0x0000009196917220 */ /* 0x040fe20000410000 */
[C---:B------:R-:W-:Y:S01]  /*15220*/  FMUL.FTZ R144, R150.reuse, R144 ;  /* 0x0000009096907220 */ /* 0x040fe20000410000 */
[C---:B------:R-:W-:Y:S01]  /*15230*/  FMUL.FTZ R149, R151.reuse, R149 ;  /* 0x0000009597957220 */ /* 0x040fe20000410000 */
[----:B------:R0:W-:Y:S01]  /*15240*/  STL.64 [R1+0x400], R4 ;  /* 0x0004000401007387 */ /* 0x0001e20000100a00 */
[----:B------:R-:W-:Y:S01]  /*15250*/  BAR.SYNC.DEFER_BLOCKING 0xf, 0x100 ;  /* 0x03c4000000007b1d */ /* 0x000fe20000010000 */
        /* <DEDUP_REMOVED lines=23> */
[----:B0-----:R-:W3:Y:S01]  /*153d0*/  LD.E.64 R4, desc[UR36][R178.64+0x8] ;  /* 0x00000824b2047980 */ /* 0x001ee2000c101b00 */
        /* <DEDUP_REMOVED lines=9> */
[----:B------:R-:W4:Y:S04]  /*15470*/  LD.E.64 R178, desc[UR36][R178.64] ;  /* 0x00000024b2b27980 */ /* 0x000f28000c101b00 */
[----:B------:R-:W-:Y:S04]  /*15480*/  STL.64 [R1+0x1e0], R146 ;  /* 0x0001e09201007387 */ /* 0x000fe80000100a00 */
[----:B------:R0:W-:Y:S04]  /*15490*/  STL.64 [R1+0x200], R6 ;  /* 0x0002000601007387 */ /* 0x0001e80000100a00 */
[----:B------:R-:W-:Y:S01]  /*154a0*/  STL.64 [R1+0x2c8], R108 ;  /* 0x0002c86c01007387 */ /* 0x000fe20000100a00 */
[C---:B------:R-:W-:Y:S01]  /*154b0*/  FMUL.FTZ R54, R151.reuse, R54 ;  /* 0x0000003697367220 */ /* 0x040fe20000410000 */
[C---:B------:R-:W-:Y:S01]  /*154c0*/  FMUL.FTZ R57, R151.reuse, R57 ;  /* 0x0000003997397220 */ /* 0x040fe20000410000 */
[C---:B------:R-:W-:Y:S01]  /*154d0*/  FMUL.FTZ R56, R151.reuse, R56 ;  /* 0x0000003897387220 */ /* 0x040fe20000410000 */
[C---:B------:R-:W-:Y:S01]  /*154e0*/  FMUL.FTZ R59, R151.reuse, R59 ;  /* 0x0000003b973b7220 */ /* 0x040fe20000410000 */
[C---:B------:R-:W-:Y:S01]  /*154f0*/  FMUL.FTZ R58, R151.reuse, R58 ;  /* 0x0000003a973a7220 */ /* 0x040fe20000410000 */
[C---:B------:R-:W-:Y:S01]  /*15500*/  FMUL.FTZ R61, R151.reuse, R61 ;  /* 0x0000003d973d7220 */ /* 0x040fe20000410000 */
[C---:B------:R-:W-:Y:S01]  /*15510*/  FMUL.FTZ R60, R151.reuse, R60 ;  /* 0x0000003c973c7220 */ /* 0x040fe20000410000 */
[----:B0-----:R-:W3:Y:S04]  /*15520*/  LDL R6, [R1+0x1e0] ;  /* 0x0001e00001067983 */ /* 0x001ee80000100800 */
[----:B------:R-:W4:Y:S01]  /*15530*/  LDL R7, [R1+0x2cc] ;  /* 0x0002cc0001077983 */ /* 0x000f220000100800 */
        /* <DEDUP_REMOVED lines=10> */
[C---:B--2---:R-:W-:Y:S01]  /*155e0*/  FMUL.FTZ R73, R151.reuse, R73 ;  /* 0x0000004997497220 */ /* 0x044fe20000410000 */
        /* <DEDUP_REMOVED lines=128> */
[----:B0-----:R-:W4:Y:S04]  /*15df0*/  LDL R86, [R1+0x1e4] ;  /* 0x0001e40001567983 */ /* 0x001f280000100800 */
[----:B-1----:R-:W4:Y:S04]  /*15e00*/  LDL R88, [R1+0x1e8] ;  /* 0x0001e80001587983 */ /* 0x002f280000100800 */
        /* <DEDUP_REMOVED lines=10> */
[----:B---3--:R-:W3:Y:S04]  /*15eb0*/  LDL R104, [R1+0x214] ;  /* 0x0002140001687983 */ /* 0x008ee80000100800 */
[----:B------:R-:W3:Y:S04]  /*15ec0*/  LDL R106, [R1+0x218] ;  /* 0x00021800016a7983 */ /* 0x000ee80000100800 */
[----:B------:R-:W3:Y:S04]  /*15ed0*/  LDL R108, [R1+0x21c] ;  /* 0x00021c00016c7983 */ /* 0x000ee80000100800 */
[----:B------:R-:W3:Y:S04]  /*15ee0*/  LDL R30, [R1+0x220] ;  /* 0x00022000011e7983 */ /* 0x000ee80000100800 */
        /* <DEDUP_REMOVED lines=110> */
[----:B------:R-:W-:Y:S04]  /*165d0*/  STL [R1+0x1e0], R6 ;  /* 0x0001e00601007387 */ /* 0x000fe80000100800 */
[----:B------:R0:W-:Y:S04]  /*165e0*/  STL [R1+0x2cc], R7 ;  /* 0x0002cc0701007387 */ /* 0x0001e80000100800 */
[----:B------:R-:W4:Y:S04]  /*165f0*/  LDL R193, [R1+0x1c8] ;  /* 0x0001c80001c17983 */ /* 0x000f280000100800 */
[----:B0-----:R-:W4:Y:S04]  /*16600*/  LDL.64 R6, [R1+0x88] ;  /* 0x0000880001067983 */ /* 0x001f280000100a00 */
        /* <DEDUP_REMOVED lines=12> */
[----:B---3--:R-:W-:Y:S04]  /*166d0*/  STL [R1+0x214], R104 ;  /* 0x0002146801007387 */ /* 0x008fe80000100800 */
[----:B------:R-:W-:Y:S04]  /*166e0*/  STL [R1+0x218], R106 ;  /* 0x0002186a01007387 */ /* 0x000fe80000100800 */
[----:B------:R-:W-:Y:S04]  /*166f0*/  STL [R1+0x21c], R108 ;  /* 0x00021c6c01007387 */ /* 0x000fe80000100800 */
[----:B------:R-:W-:Y:S04]  /*16700*/  STL [R1+0x220], R30 ;  /* 0x0002201e01007387 */ /* 0x000fe80000100800 */
        /* <DEDUP_REMOVED lines=106> */
[----:B------:R4:W-:Y:S04]  /*16db0*/  STL [R1+0x3d0], R84 ;  /* 0x0003d05401007387 */ /* 0x0009e80000100800 */
[----:B------:R-:W-:Y:S04]  /*16dc0*/  STL [R1+0x3d4], R121 ;  /* 0x0003d47901007387 */ /* 0x000fe80000100800 */
[----:B------:R4:W-:Y:S04]  /*16dd0*/  STL [R1+0x3d8], R123 ;  /* 0x0003d87b01007387 */ /* 0x0009e80000100800 */
        /* <DEDUP_REMOVED lines=33> */
[----:B------:R-:W-:Y:S01]  /*16ff0*/  MOV R5, R4 ;  /* 0x0000000400057202 */ /* 0x000fe20000000f00 */
[----:B------:R-:W-:Y:S01]  /*17000*/  IMAD R6, R193, 0x1000, R6 ;  /* 0x00001000c1067824 */ /* 0x000fe200078e0206 */
[----:B------:R-:W-:-:S02]  /*17010*/  F2FP.BF16.F32.PACK_AB R160, R160, R21 ;  /* 0x00000015a0a0723e */ /* 0x000fc400000010ff */
[----:B------:R-:W-:Y:S01]  /*17020*/  F2FP.BF16.F32.PACK_AB R161, R20, R161 ;  /* 0x000000a114a1723e */ /* 0x000fe200000010ff */
[--C-:B------:R-:W-:Y:S01]  /*17030*/  IMAD R179, R179, 0x2, R5.reuse ;  /* 0x00000002b3b37824 */ /* 0x100fe200078e0205 */
[----:B------:R-:W-:Y:S01]  /*17040*/  F2FP.BF16.F32.PACK_AB R162, R15, R162 ;  /* 0x000000a20fa2723e */ /* 0x000fe200000010ff */
[----:B------:R-:W-:Y:S01]  /*17050*/  IMAD R4, R178, 0x2, R5 ;  /* 0x00000002b2047824 */ /* 0x000fe200078e0205 */
[----:B------:R-:W-:Y:S02]  /*17060*/  F2FP.BF16.F32.PACK_AB R163, R14, R163 ;  /* 0x000000a30ea3723e */ /* 0x000fe400000010ff */
[----:B------:R-:W-:Y:S02]  /*17070*/  F2FP.BF16.F32.PACK_AB R164, R13, R164 ;  /* 0x000000a40da4723e */ /* 0x000fe400000010ff */
[----:B------:R-:W-:Y:S02]  /*17080*/  F2FP.BF16.F32.PACK_AB R165, R12, R165 ;  /* 0x000000a50ca5723e */ /* 0x000fe400000010ff */
[----:B------:R-:W-:-:S02]  /*17090*/  F2FP.BF16.F32.PACK_AB R166, R11, R166 ;  /* 0x000000a60ba6723e */ /* 0x000fc400000010ff */
[----:B------:R-:W-:Y:S01]  /*170a0*/  F2FP.BF16.F32.PACK_AB R167, R184, R167 ;  /* 0x000000a7b8a7723e */ /* 0x000fe200000010ff */
[----:B------:R-:W-:Y:S01]  /*170b0*/  IMAD R178, R178, 0x2, R179 ;  /* 0x00000002b2b27824 */ /* 0x000fe200078e02b3 */
[----:B------:R-:W-:Y:S02]  /*170c0*/  R2UR UR6, R6 ;  /* 0x00000000060672ca */ /* 0x000fe400000e0000 */
[----:B------:R-:W-:Y:S02]  /*170d0*/  R2UR UR7, R7 ;  /* 0x00000000070772ca */ /* 0x000fe400000e0000 */
        /* <DEDUP_REMOVED lines=8> */
[----:B------:R-:W-:Y:S04]  /*17160*/  STSM.16.M88.4 [R5], R160 ;  /* 0x000000a005007844 */ /* 0x000fe80000000200 */
[----:B------:R0:W-:Y:S04]  /*17170*/  STSM.16.M88.4 [R4], R164 ;  /* 0x000000a404007844 */ /* 0x0001e80000000200 */
[----:B------:R-:W-:Y:S04]  /*17180*/  STSM.16.M88.4 [R179], R168 ;  /* 0x000000a8b3007844 */ /* 0x000fe80000000200 */
[----:B------:R-:W-:Y:S01]  /*17190*/  STSM.16.M88.4 [R178], R172 ;  /* 0x000000acb2007844 */ /* 0x000fe20000000200 */
[----:B------:R-:W-:-:S02]  /*171a0*/  VIADD R8, R6, 0x80 ;  /* 0x0000008006087836 */ /* 0x000fc40000000000 */
[----:B------:R-:W-:Y:S01]  /*171b0*/  IMAD.MOV.U32 R9, RZ, RZ, R7 ;  /* 0x000000ffff097224 */ /* 0x000fe200078e0007 */
[----:B--2---:R-:W-:-:S06]  /*171c0*/  WARPGROUP.ARRIVE ;  /* 0x00000000000079c5 */ /* 0x004fcc0000000000 */
[----:B------:R-:W-:Y:S01]  /*171d0*/  HGMMA.64x256x16.F32.BF16 R24, R160, gdesc[UR4].tnspB, R24, gsb0 ;  /* 0x43e00004a0187df0 */ /* 0x000fe20008001818 */
[----:B------:R-:W-:Y:S02]  /*171e0*/  R2UR UR6, R8 ;  /* 0x00000000080672ca */ /* 0x000fe400000e0000 */
[----:B------:R-:W-:Y:S01]  /*171f0*/  R2UR UR7, R9 ;  /* 0x00000000090772ca */ /* 0x000fe200000e0000 */
[----:B0-----:R-:W-:Y:S02]  /*17200*/  VIADD R4, R6, 0x100 ;  /* 0x0000010006047836 */ /* 0x001fe40000000000 */
[----:B------:R-:W-:Y:S01]  /*17210*/  IMAD.MOV.U32 R5, RZ, RZ, R7 ;  /* 0x000000ffff057224 */ /* 0x000fe200078e0007 */
        /* <DEDUP_REMOVED lines=277> */
[----:B------:R1:W-:Y:S04]  /*18370*/  STL [R1+0x1e0], R4 ;  /* 0x0001e00401007387 */ /* 0x0003e80000100800 */
        /* <DEDUP_REMOVED lines=128> */
[----:B-1----:R-:W4:Y:S04]  /*18b80*/  LDL R4, [R1+0x28] ;  /* 0x0000280001047983 */ /* 0x002f280000100800 */
[----:B--2---:R3:W5:Y:S01]  /*18b90*/  LDL R3, [R1+0x1c8] ;  /* 0x0001c80001037983 */ /* 0x0047620000100800 */
[----:B------:R-:W-:Y:S01]  /*18ba0*/  BSSY B0, `(.L_x_5218) ;  /* 0x0000006000007945 */ /* 0x000fe20003800000 */
[----:B------:R-:W-:Y:S06]  /*18bb0*/  BAR.ARV 0xe, 0x100 ;  /* 0x0384000000007b1d */ /* 0x000fec0000002000 */
[----:B----4-:R-:W-:-:S04]  /*18bc0*/  LOP3.LUT R4, R4, 0x1, RZ, 0xfc, !PT ;  /* 0x0000000104047812 */ /* 0x010fc800078efcff */
[----:B------:R-:W-:-:S13]  /*18bd0*/  ISETP.NE.AND P0, PT, R4, 0x3, PT ;  /* 0x000000030400780c */ /* 0x000fda0003f05270 */
[----:B---3--:R-:W-:Y:S05]  /*18be0*/  @!P0 BRA `(.L_x_5219) ;  /* 0x0000000000048947 */ /* 0x008fea0003800000 */
[----:B------:R-:W-:Y:S01]  /*18bf0*/  BPT.TRAP 0x1 ;  /* 0x000000040000795c */ /* 0x000fe20000300000 */
.L_x_5219:
[----:B------:R-:W-:Y:S05]  /*18c00*/  BSYNC B0 ;  /* 0x0000000000007941 */ /* 0x000fea0003800000 */
.L_x_5218:
[----:B------:R-:W2:Y:S04]  /*18c10*/  LDL.64 R6, [R1+0x48] ;  /* 0x0000480001067983 */ /* 0x000ea80000100a00 */
[----:B------:R-:W3:Y:S01]  /*18c20*/  LDL R4, [R1+0x34] ;  /* 0x0000340001047983 */ /* 0x000ee20000100800 */
[C---:B------:R-:W-:Y:S01]  /*18c30*/  ISETP.GT.AND P0, PT, R0.reuse, R177, PT ;  /* 0x000000b10000720c */ /* 0x040fe20003f04270 */
[----:B------:R-:W-:Y:S01]  /*18c40*/  VIADD R0, R0, 0xffffffff ;  /* 0xffffffff00007836 */ /* 0x000fe20000000000 */
[----:B--2---:R-:W-:-:S05]  /*18c50*/  MOV R6, R6 ;  /* 0x0000000600067202 */ /* 0x004fca0000000f00 */
[----:B-----5:R-:W-:-:S05]  /*18c60*/  IMAD R3, R3, 0x8, R6 ;  /* 0x0000000803037824 */ /* 0x020fca00078e0206 */
[----:B---3--:R-:W-:-:S04]  /*18c70*/  PRMT R3, R4, 0x654, R3 ;  /* 0x0000065404037816 */ /* 0x008fc80000000003 */
[----:B------:R0:W-:Y:S01]  /*18c80*/  SYNCS.ARRIVE.TRANS64.RED.A1T0 RZ, [R3+URZ], RZ ;  /* 0x000000ff03ff79a7 */ /* 0x0001e2000810043f */
[----:B------:R-:W-:Y:S05]  /*18c90*/  @P0 BRA `(.L_x_5220) ;  /* 0xffffff8c00a80947 */ /* 0x000fea000383ffff */
.L_x_5197:
[----:B------:R-:W-:-:S13]  /*18ca0*/  ISETP.GE.AND P0, PT, R0, UR42, PT ;  /* 0x0000002a00007c0c */ /* 0x000fda000bf06270 */
[----:B------:R-:W-:Y:S05]  /*18cb0*/  @!P0 BRA `(.L_x_5221) ;  /* 0x0000007c00f48947 */ /* 0x000fea0003800000 */
.L_x_5254:
[----:B------:R-:W2:Y:S04]  /*18cc0*/  LDL R58, [R1+0x1c8] ;  /* 0x0001c800013a7983 */ /* 0x000ea80000100800 */
[----:B01----:R-:W3:Y:S04]  /*18cd0*/  LDL R3, [R1+0x1d0] ;  /* 0x0001d00001037983 */ /* 0x003ee80000100800 */
        /* <DEDUP_REMOVED lines=18> */
.L_x_5223:
[----:B------:R-:W-:Y:S05]  /*18e00*/  BSYNC B0 ;  /* 0x0000000000007941 */ /* 0x000fea0003800000 */
.L_x_5222:
        /* <DEDUP_REMOVED lines=9> */
.L_x_5225:
[----:B------:R-:W-:Y:S05]  /*18ea0*/  BSYNC B0 ;  /* 0x0000000000007941 */ /* 0x000fea0003800000 */
.L_x_5224:
[----:B------:R-:W-:Y:S04]  /*18eb0*/  BSSY B0, `(.L_x_5226) ;  /* 0x0000006000007945 */ /* 0x000fe80003800000 */
[----:B-1----:R-:W-:Y:S05]  /*18ec0*/  @P0 BRA `(.L_x_5227) ;  /* 0x0000000000100947 */ /* 0x002fea0003800000 */
[----:B-----5:R-:W-:Y:S01]  /*18ed0*/  IMAD R8, R8, 0x8, R3 ;  /* 0x0000000808087824 */ /* 0x020fe200078e0203 */
[----:B------:R-:W-:-:S04]  /*18ee0*/  SHF.L.U32 R9, R9, 0x1f, RZ ;  /* 0x0000001f09097819 */ /* 0x000fc800000006ff */
[----:B------:R-:W1:Y:S02]  /*18ef0*/  SYNCS.PHASECHK.TRANS64.TRYWAIT P0, [R8+URZ], R9 ;  /* 0x00000009080075a7 */ /* 0x000e64000800017f */
[----:B-1----:R-:W-:Y:S05]  /*18f00*/  @!P0 BRA `(.L_x_5228) ;  /* 0x0000011000b08947 */ /* 0x002fea0003800000 */
.L_x_5227:
[----:B------:R-:W-:Y:S05]  /*18f10*/  BSYNC B0 ;  /* 0x0000000000007941 */ /* 0x000fea0003800000 */
.L_x_5226:
        /* <DEDUP_REMOVED lines=57> */
.L_x_5230:
[----:B------:R-:W-:Y:S05]  /*192b0*/  BSYNC B0 ;  /* 0x0000000000007941 */ /* 0x000fea0003800000 */
.L_x_5229:
        /* <DEDUP_REMOVED lines=8> */
.L_x_5232:
[----:B------:R-:W-:Y:S05]  /*19340*/  BSYNC B0 ;  /* 0x0000000000007941 */ /* 0x000fea0003800000 */
.L_x_5231:
[----:B------:R-:W-:Y:S04]  /*19350*/  BSSY B0, `(.L_x_5233) ;  /* 0x0000004000007945 */ /* 0x000fe80003800000 */
[----:B-1----:R-:W-:Y:S05]  /*19360*/  @P0 BRA `(.L_x_5234) ;  /* 0x0000000000080947 */ /* 0x002fea0003800000 */
[----:B------:R-:W1:Y:S02]  /*19370*/  SYNCS.PHASECHK.TRANS64.TRYWAIT P0, [R14+URZ], R15 ;  /* 0x0000000f0e0075a7 */ /* 0x000e64000800017f */
[----:B-1----:R-:W-:Y:S05]  /*19380*/  @!P0 BRA `(.L_x_5235) ;  /* 0x0000010c00a48947 */ /* 0x002fea0003800000 */
.L_x_5234:
[----:B------:R-:W-:Y:S05]  /*19390*/  BSYNC B0 ;  /* 0x0000000000007941 */ /* 0x000fea0003800000 */
.L_x_5233:
        /* <DEDUP_REMOVED lines=439> */
.L_x_5237:
[----:B------:R-:W-:Y:S05]  /*1af10*/  BSYNC B0 ;  /* 0x0000000000007941 */ /* 0x000fea0003800000 */
.L_x_5236:
[----:B------:R-:W2:Y:S02]  /*1af20*/  LDL.64 R4, [R1+0x20] ;  /* 0x0000200001047983 */ /* 0x000ea40000100a00 */
[----:B--2---:R-:W-:-:S05]  /*1af30*/  MOV R4, R4 ;  /* 0x0000000400047202 */ /* 0x004fca0000000f00 */
[----:B-----5:R-:W-:-:S05]  /*1af40*/  IMAD R3, R3, 0x8, R4 ;  /* 0x0000000803037824 */ /* 0x020fca00078e0204 */
[----:B------:R-:W-:-:S04]  /*1af50*/  PRMT R3, R12, 0x654, R3 ;  /* 0x000006540c037816 */ /* 0x000fc80000000003 */
[----:B------:R0:W-:Y:S01]  /*1af60*/  SYNCS.ARRIVE.TRANS64.RED.A1T0 RZ, [R3+URZ], RZ ;  /* 0x000000ff03ff79a7 */ /* 0x0001e2000810043f */
[----:B------:R-:W2:Y:S04]  /*1af70*/  LDL.64 R14, [R1+0x100] ;  /* 0x00010000010e7983 */ /* 0x000ea80000100a00 */
[----:B------:R-:W3:Y:S04]  /*1af80*/  LDL R20, [R1+0xcc] ;  /* 0x0000cc0001147983 */ /* 0x000ee80000100800 */
[----:B------:R-:W4:Y:S04]  /*1af90*/  LDL.64 R12, [R1+0xf0] ;  /* 0x0000f000010c7983 */ /* 0x000f280000100a00 */
[----:B------:R-:W4:Y:S04]  /*1afa0*/  LDL R21, [R1+0x50] ;  /* 0x0000500001157983 */ /* 0x000f280000100800 */
[----:B------:R-:W4:Y:S04]  /*1afb0*/  LDL R56, [R1+0xf8] ;  /* 0x0000f80001387983 */ /* 0x000f280000100800 */
[----:B------:R-:W4:Y:S04]  /*1afc0*/  LDL.128 R8, [R1+0xe0] ;  /* 0x0000e00001087983 */ /* 0x000f280000100c00 */
[----:B------:R-:W4:Y:S04]  /*1afd0*/  LDL.128 R4, [R1+0xd0] ;  /* 0x0000d00001047983 */ /* 0x000f280000100c00 */
[----:B--2---:R3:W0:Y:S02]  /*1afe0*/  LD.E R14, desc[UR36][R14.64] ;  /* 0x000000240e0e7980 */ /* 0x004624000c101900 */
[----:B---3--:R-:W-:-:S02]  /*1aff0*/  SHF.R.S32.HI R15, RZ, 0x1f, R20 ;  /* 0x0000001fff0f7819 */ /* 0x008fc40000011414 */
[----:B----4-:R-:W-:Y:S02]  /*1b000*/  ISETP.NE.AND P0, PT, R12, 0x1, PT ;  /* 0x000000010c00780c */ /* 0x010fe40003f05270 */
[----:B------:R-:W-:Y:S01]  /*1b010*/  ISETP.GE.AND P1, PT, R9, 0x1, PT ;  /* 0x000000010900780c */ /* 0x000fe20003f26270 */
[----:B------:R-:W-:Y:S01]  /*1b020*/  BSSY B0, `(.L_x_5238) ;  /* 0x0000078000007945 */ /* 0x000fe20003800000 */
[-C--:B0-----:R-:W-:Y:S01]  /*1b030*/  FMUL.FTZ R3, R26, R14.reuse ;  /* 0x0000000e1a037220 */ /* 0x081fe20000410000 */
[----:B------:R-:W-:Y:S01]  /*1b040*/  FMUL.FTZ R29, R29, R14 ;  /* 0x0000000e1d1d7220 */ /* 0x000fe20000410000 */
[----:B------:R-:W-:-:S03]  /*1b050*/  LEA.HI R26, R15, R20, RZ, 0x7 ;  /* 0x000000140f1a7211 */ /* 0x000fc600078f38ff */
[----:B------:R0:W1:Y:S01]  /*1b060*/  MUFU.TANH R57, R29 ;  /* 0x0000001d00397308 */ /* 0x0000620000002400 */
[-C--:B------:R-:W-:Y:S01]  /*1b070*/  FMUL.FTZ R31, R31, R14.reuse ;  /* 0x0000000e1f1f7220 */ /* 0x080fe20000410000 */
[----:B0-----:R-:W-:Y:S01]  /*1b080*/  LOP3.LUT R29, R26, 0xffffff80, RZ, 0xc0, !PT ;  /* 0xffffff801a1d7812 */ /* 0x001fe200078ec0ff */
[----:B------:R-:W-:-:S04]  /*1b090*/  FMUL.FTZ R30, R30, R14 ;  /* 0x0000000e1e1e7220 */ /* 0x000fc80000410000 */
[----:B------:R-:W-:Y:S01]  /*1b0a0*/  IMAD.IADD R29, R20, 0x1, -R29 ;  /* 0x00000001141d7824 */ /* 0x000fe200078e0a1d */
[----:B------:R0:W2:Y:S01]  /*1b0b0*/  MUFU.TANH R59, R31 ;  /* 0x0000001f003b7308 */ /* 0x0000a20000002400 */
[----:B------:R-:W-:-:S03]  /*1b0c0*/  FMUL.FTZ R32, R32, R14 ;  /* 0x0000000e20207220 */ /* 0x000fc60000410000 */
[----:B------:R-:W-:-:S04]  /*1b0d0*/  SHF.R.S32.HI R26, RZ, 0x1f, R29 ;  /* 0x0000001fff1a7819 */ /* 0x000fc8000001141d */
[----:B------:R3:W4:Y:S01]  /*1b0e0*/  MUFU.TANH R210, R30 ;  /* 0x0000001e00d27308 */ /* 0x0007220000002400 */
[----:B0-----:R-:W-:-:S04]  /*1b0f0*/  LEA.HI R31, R15, R20, RZ, 0x2 ;  /* 0x000000140f1f7211 */ /* 0x001fc800078f10ff */
[----:B------:R-:W-:Y:S02]  /*1b100*/  LOP3.LUT R31, R31, 0xfffffffc, RZ, 0xc0, !PT ;  /* 0xfffffffc1f1f7812 */ /* 0x000fe400078ec0ff */
[-C--:B---3--:R-:W-:Y:S01]  /*1b110*/  LEA.HI R30, R26, R29.reuse, RZ, 0x2 ;  /* 0x0000001d1a1e7211 */ /* 0x088fe200078f10ff */
[----:B------:R0:W3:Y:S03]  /*1b120*/  MUFU.TANH R77, R32 ;  /* 0x00000020004d7308 */ /* 0x0000e60000002400 */
[--C-:B------:R-:W-:Y:S01]  /*1b130*/  SHF.R.S32.HI R15, RZ, 0x2, R30.reuse ;  /* 0x00000002ff0f7819 */ /* 0x100fe2000001141e */
[----:B------:R-:W-:Y:S01]  /*1b140*/  IMAD.IADD R31, R20, 0x1, -R31 ;  /* 0x00000001141f7824 */ /* 0x000fe200078e0a1f */
[----:B0-----:R-:W-:Y:S02]  /*1b150*/  SHF.R.S32.HI R32, RZ, 0x1f, R30 ;  /* 0x0000001fff207819 */ /* 0x001fe4000001141e */
[----:B------:R-:W-:-:S02]  /*1b160*/  LEA.HI R26, R26, R29, RZ, 0x5 ;  /* 0x0000001d1a1a7211 */ /* 0x000fc400078f28ff */
        /* <DEDUP_REMOVED lines=11> */
[----:B------:R-:W-:Y:S01]  /*1b220*/  @P0 SHF.R.U32.HI R20, RZ, R56, R13 ;  /* 0x00000038ff140219 */ /* 0x000fe2000001160d */
[----:B------:R-:W-:Y:S01]  /*1b230*/  IMAD.SHL.U32 R31, R0, 0x40, RZ ;  /* 0x00000040001f7824 */ /* 0x000fe200078e00ff */
[----:B------:R-:W-:-:S03]  /*1b240*/  LOP3.LUT R30, R30, 0x7ffffffc, RZ, 0xc0, !PT ;  /* 0x7ffffffc1e1e7812 */ /* 0x000fc600078ec0ff */
[----:B------:R-:W0:Y:S01]  /*1b250*/  SHFL.IDX PT, R15, R20, RZ, 0x1c1f ;  /* 0x001c1fff140f7589 */ /* 0x000e2200000e0000 */
[----:B------:R-:W-:Y:S01]  /*1b260*/  IADD3 R13, -R31, 0x1, RZ ;  /* 0x000000011f0d7810 */ /* 0x000fe20007ffe1ff */
[----:B------:R-:W-:Y:S02]  /*1b270*/  IMAD.IADD R30, R29, 0x1, -R30 ;  /* 0x000000011d1e7824 */ /* 0x000fe400078e0a1e */
        /* <DEDUP_REMOVED lines=27> */
[----:B------:R-:W-:Y:S01]  /*1b430*/  IMAD R13, R30, -0x2, R13 ;  /* 0xfffffffe1e0d7824 */ /* 0x000fe200078e020d */
[----:B------:R-:W0:Y:S04]  /*1b440*/  MUFU.TANH R24, R24 ;  /* 0x0000001800187308 */ /* 0x000e280000002400 */
[----:B------:R-:W-:-:S04]  /*1b450*/  IADD3 R12, -R4, R13, R5 ;  /* 0x0000000d040c7210 */ /* 0x000fc80007ffe105 */
[----:B------:R-:W0:Y:S01]  /*1b460*/  MUFU.TANH R25, R25 ;  /* 0x0000001900197308 */ /* 0x000e220000002400 */
[----:B------:R-:W-:-:S07]  /*1b470*/  LOP3.LUT R13, RZ, R6, RZ, 0x33, !PT ;  /* 0x00000006ff0d7212 */ /* 0x000fce00078e33ff */
        /* <DEDUP_REMOVED lines=25> */
[----:B------:R1:W1:Y:S01]  /*1b610*/  MUFU.TANH R196, R14 ;  /* 0x0000000e00c47308 */ /* 0x0002620000002400 */
[----:B------:R-:W-:-:S02]  /*1b620*/  IMAD.IADD R26, R12, 0x1, R7 ;  /* 0x000000010c1a7824 */ /* 0x000fc400078e0207 */
[----:B------:R-:W-:Y:S02]  /*1b630*/  IMAD.IADD R29, R12, 0x1, R13 ;  /* 0x000000010c1d7824 */ /* 0x000fe400078e020d */
[----:B------:R-:W-:Y:S02]  /*1b640*/  IMAD.IADD R32, R8, 0x1, -R31 ;  /* 0x0000000108207824 */ /* 0x000fe400078e0a1f */
[--C-:B0-----:R-:W-:Y:S02]  /*1b650*/  IMAD.IADD R6, R26, 0x1, R15.reuse ;  /* 0x000000011a067824 */ /* 0x101fe400078e020f */
        /* <DEDUP_REMOVED lines=12> */
.L_x_5241:
[----:B------:R-:W-:-:S13]  /*1b720*/  ISETP.NE.AND P0, PT, R9, 0x1, PT ;  /* 0x000000010900780c */ /* 0x000fda0003f05270 */
[----:B------:R-:W-:-:S05]  /*1b730*/  @P0 IMAD.HI.U32 R12, R8, R10, RZ ;  /* 0x0000000a080c0227 */ /* 0x000fca00078e00ff */
[----:B------:R-:W-:-:S07]  /*1b740*/  @P0 SHF.R.U32.HI R8, RZ, R11, R12 ;  /* 0x0000000bff080219 */ /* 0x000fce000001160c */
.L_x_5242:
[----:B------:R-:W-:Y:S05]  /*1b750*/  BSYNC B1 ;  /* 0x0000000000017941 */ /* 0x000fea0003800000 */
.L_x_5240:
[----:B------:R-:W-:-:S04]  /*1b760*/  IMAD R13, R8, R9, -R31 ;  /* 0x00000009080d7224 */ /* 0x000fc800078e0a1f */
[----:B------:R-:W-:-:S05]  /*1b770*/  IMAD R8, R30, -0x2, R13 ;  /* 0xfffffffe1e087824 */ /* 0x000fca00078e020d */
[----:B------:R-:W-:Y:S02]  /*1b780*/  VIMNMX R7, R7, R8, !PT ;  /* 0x0000000807077248 */ /* 0x000fe40007fe0100 */
[----:B------:R-:W-:-:S07]  /*1b790*/  VIADDMNMX R6, R8, R9, R6, PT ;  /* 0x0000000908067246 */ /* 0x000fce0003800106 */
.L_x_5239:
[----:B------:R-:W-:Y:S05]  /*1b7a0*/  BSYNC B0 ;  /* 0x0000000000007941 */ /* 0x000fea0003800000 */
.L_x_5238:
        /* <DEDUP_REMOVED lines=13> */
[----:B-1----:R-:W-:-:S02]  /*1b880*/  P2R R14, PR, RZ, 0x10 ;  /* 0x00000010ff0e7803 */ /* 0x002fc40000000000 */
[----:B------:R-:W-:Y:S02]  /*1b890*/  ISETP.LT.OR P2, PT, R6, 0x11, P2 ;  /* 0x000000110600780c */ /* 0x000fe40001741670 */
        /* <DEDUP_REMOVED lines=60> */
[----:B------:R-:W-:Y:S01]  /*1bc60*/  ISETP.LT.OR P6, PT, R6, 0x3a, P6 ;  /* 0x0000003a0600780c */ /* 0x000fe200037c1670 */
[----:B------:R-:W-:-:S03]  /*1bc70*/  IMAD.IADD R6, R26, 0x1, R20 ;  /* 0x000000011a067824 */ /* 0x000fc600078e0214 */
        /* <DEDUP_REMOVED lines=13> */
.L_x_5246:
[----:B------:R-:W-:-:S13]  /*1bd50*/  ISETP.NE.AND P6, PT, R9, 0x1, PT ;  /* 0x000000010900780c */ /* 0x000fda0003fc5270 */
[----:B------:R-:W-:-:S05]  /*1bd60*/  @P6 IMAD.HI.U32 R10, R4, R10, RZ ;  /* 0x0000000a040a6227 */ /* 0x000fca00078e00ff */
[----:B------:R-:W-:-:S07]  /*1bd70*/  @P6 SHF.R.U32.HI R4, RZ, R11, R10 ;  /* 0x0000000bff046219 */ /* 0x000fce000001160a */
.L_x_5247:
[----:B------:R-:W-:Y:S05]  /*1bd80*/  BSYNC B1 ;  /* 0x0000000000017941 */ /* 0x000fea0003800000 */
.L_x_5245:
[----:B------:R-:W-:-:S04]  /*1bd90*/  IMAD R5, R4, R9, -R31 ;  /* 0x0000000904057224 */ /* 0x000fc800078e0a1f */
[----:B------:R-:W-:-:S05]  /*1bda0*/  IMAD R30, R30, -0x2, R5 ;  /* 0xfffffffe1e1e7824 */ /* 0x000fca00078e0205 */
[----:B------:R-:W-:Y:S02]  /*1bdb0*/  VIADDMNMX R6, R30, R9, R6, PT ;  /* 0x000000091e067246 */ /* 0x000fe40003800106 */
[----:B------:R-:W-:-:S07]  /*1bdc0*/  VIMNMX R7, R7, R30, !PT ;  /* 0x0000001e07077248 */ /* 0x000fce0007fe0100 */
.L_x_5244:
[----:B------:R-:W-:Y:S05]  /*1bdd0*/  BSYNC B0 ;  /* 0x0000000000007941 */ /* 0x000fea0003800000 */
.L_x_5243:
[C---:B------:R-:W-:Y:S01]  /*1bde0*/  ISETP.GT.AND P0, PT, R7.reuse, 0x1, !P0 ;  /* 0x000000010700780c */ /* 0x040fe20004704270 */
[----:B------:R-:W2:Y:S01]  /*1bdf0*/  LDL.64 R10, [R1+0x400] ;  /* 0x00040000010a7983 */ /* 0x000ea20000100a00 */
        /* <DEDUP_REMOVED lines=11> */
[----:B------:R-:W-:Y:S02]  /*1beb0*/  ISETP.GT.AND P0, PT, R7, 0x10, !P1 ;  /* 0x000000100700780c */ /* 0x000fe40004f04270 */
[----:B------:R-:W-:Y:S02]  /*1bec0*/  ISETP.NE.AND P1, PT, R40, RZ, PT ;  /* 0x000000ff2800720c */ /* 0x000fe40003f25270 */
[----:B------:R-:W-:-:S04]  /*1bed0*/  ISETP.LT.OR P0, PT, R6, 0x11, P0 ;  /* 0x000000110600780c */ /* 0x000fc80000701670 */
[----:B------:R-:W-:Y:S02]  /*1bee0*/  FSEL R192, R34, -INF , !P0 ;  /* 0xff80000022c07808 */ /* 0x000fe40004000000 */
[----:B------:R-:W-:-:S04]  /*1bef0*/  ISETP.NE.AND P0, PT, R25, RZ, PT ;  /* 0x000000ff1900720c */ /* 0x000fc80003f05270 */
[----:B------:R-:W-:-:S04]  /*1bf00*/  ISETP.GT.AND P0, PT, R7, 0x11, !P0 ;  /* 0x000000110700780c */ /* 0x000fc80004704270 */
[----:B------:R-:W-:-:S04]  /*1bf10*/  ISETP.LT.OR P0, PT, R6, 0x12, P0 ;  /* 0x000000120600780c */ /* 0x000fc80000701670 */
[----:B------:R-:W-:Y:S02]  /*1bf20*/  FSEL R12, R35, -INF , !P0 ;  /* 0xff800000230c7808 */ /* 0x000fe40004000000 */
[----:B------:R-:W-:Y:S02]  /*1bf30*/  ISETP.NE.AND P0, PT, R28, RZ, PT ;  /* 0x000000ff1c00720c */ /* 0x000fe40003f05270 */
[----:B------:R-:W3:Y:S02]  /*1bf40*/  LDL.64 R28, [R1+0x3f0] ;  /* 0x0003f000011c7983 */ /* 0x000ee40000100a00 */
[----:B------:R-:W-:-:S04]  /*1bf50*/  ISETP.GT.AND P0, PT, R7, 0x18, !P0 ;  /* 0x000000180700780c */ /* 0x000fc80004704270 */
[----:B------:R-:W-:-:S04]  /*1bf60*/  ISETP.LT.OR P0, PT, R6, 0x19, P0 ;  /* 0x000000190600780c */ /* 0x000fc80000701670 */
[----:B------:R-:W-:Y:S02]  /*1bf70*/  FSEL R184, R38, -INF , !P0 ;  /* 0xff80000026b87808 */ /* 0x000fe40004000000 */
[C---:B------:R-:W-:Y:S02]  /*1bf80*/  ISETP.GT.AND P0, PT, R7.reuse, 0x19, !P6 ;  /* 0x000000190700780c */ /* 0x040fe40007704270 */
[C---:B------:R-:W-:Y:S02]  /*1bf90*/  ISETP.GT.AND P1, PT, R7.reuse, 0x28, !P1 ;  /* 0x000000280700780c */ /* 0x040fe40004f24270 */
[----:B------:R-:W-:Y:S02]  /*1bfa0*/  ISETP.LT.OR P0, PT, R6, 0x1a, P0 ;  /* 0x0000001a0600780c */ /* 0x000fe40000701670 */
[----:B------:R-:W-:Y:S02]  /*1bfb0*/  ISETP.GT.AND P2, PT, R7, 0x29, !P2 ;  /* 0x000000290700780c */ /* 0x000fe40005744270 */
[----:B------:R-:W-:-:S02]  /*1bfc0*/  FSEL R182, R39, -INF , !P0 ;  /* 0xff80000027b67808 */ /* 0x000fc40004000000 */
[----:B------:R-:W-:Y:S02]  /*1bfd0*/  ISETP.NE.AND P0, PT, R36, RZ, PT ;  /* 0x000000ff2400720c */ /* 0x000fe40003f05270 */
[C---:B------:R-:W-:Y:S02]  /*1bfe0*/  ISETP.GT.AND P3, PT, R7.reuse, 0x30, !P3 ;  /* 0x000000300700780c */ /* 0x040fe40005f64270 */
[C---:B------:R-:W-:Y:S02]  /*1bff0*/  ISETP.GT.AND P0, PT, R7.reuse, 0x20, !P0 ;  /* 0x000000200700780c */ /* 0x040fe40004704270 */
[----:B------:R-:W-:Y:S02]  /*1c000*/  ISETP.GT.AND P4, PT, R7, 0x31, !P4 ;  /* 0x000000310700780c */ /* 0x000fe40006784270 */
[----:B------:R-:W-:Y:S02]  /*1c010*/  ISETP.LT.OR P0, PT, R6, 0x21, P0 ;  /* 0x000000210600780c */ /* 0x000fe40000701670 */
[----:B------:R-:W-:-:S02]  /*1c020*/  ISETP.NE.AND P6, PT, R24, RZ, PT ;  /* 0x000000ff1800720c */ /* 0x000fc40003fc5270 */
[----:B------:R-:W-:Y:S01]  /*1c030*/  FSEL R180, R42, -INF , !P0 ;  /* 0xff8000002ab47808 */ /* 0x000fe20004000000 */
[----:B------:R-:W4:Y:S01]  /*1c040*/  LDL.64 R24, [R1+0xb8] ;  /* 0x0000b80001187983 */ /* 0x000f220000100a00 */
[----:B------:R-:W-:Y:S02]  /*1c050*/  ISETP.NE.AND P0, PT, R8, RZ, PT ;  /* 0x000000ff0800720c */ /* 0x000fe40003f05270 */
[----:B------:R-:W-:Y:S01]  /*1c060*/  ISETP.LT.OR P1, PT, R6, 0x29, P1 ;  /* 0x000000290600780c */ /* 0x000fe20000f21670 */
[----:B------:R-:W5:Y:S01]  /*1c070*/  LDL R8, [R1+0x410] ;  /* 0x0004100001087983 */ /* 0x000f620000100800 */
[----:B------:R-:W-:-:S04]  /*1c080*/  ISETP.GT.AND P0, PT, R7, RZ, !P0 ;  /* 0x000000ff0700720c */ /* 0x000fc80004704270 */
[----:B------:R-:W-:-:S04]  /*1c090*/  ISETP.LT.OR P0, PT, R6, 0x1, P0 ;  /* 0x000000010600780c */ /* 0x000fc80000701670 */
[----:B------:R-:W-:Y:S02]  /*1c0a0*/  FSEL R132, R3, -INF , !P0 ;  /* 0xff80000003847808 */ /* 0x000fe40004000000 */
[----:B------:R-:W-:-:S04]  /*1c0b0*/  ISETP.NE.AND P0, PT, R37, RZ, PT ;  /* 0x000000ff2500720c */ /* 0x000fc80003f05270 */
[----:B------:R-:W-:-:S04]  /*1c0c0*/  ISETP.GT.AND P0, PT, R7, 0x21, !P0 ;  /* 0x000000210700780c */ /* 0x000fc80004704270 */
[----:B------:R-:W-:-:S04]  /*1c0d0*/  ISETP.LT.OR P0, PT, R6, 0x22, P0 ;  /* 0x000000220600780c */ /* 0x000fc80000701670 */
[----:B------:R-:W-:Y:S02]  /*1c0e0*/  FSEL R220, R43, -INF , !P0 ;  /* 0xff8000002bdc7808 */ /* 0x000fe40004000000 */
[----:B------:R-:W-:Y:S02]  /*1c0f0*/  ISETP.LT.OR P2, PT, R6, 0x2a, P2 ;  /* 0x0000002a0600780c */ /* 0x000fe40001741670 */
[----:B------:R-:W-:Y:S02]  /*1c100*/  FSEL R218, R46, -INF , !P1 ;  /* 0xff8000002eda7808 */ /* 0x000fe40004800000 */
[----:B------:R-:W-:Y:S02]  /*1c110*/  ISETP.LT.OR P3, PT, R6, 0x31, P3 ;  /* 0x000000310600780c */ /* 0x000fe40001f61670 */
[----:B------:R-:W-:Y:S02]  /*1c120*/  FSEL R216, R47, -INF , !P2 ;  /* 0xff8000002fd87808 */ /* 0x000fe40005000000 */
[----:B------:R-:W-:-:S02]  /*1c130*/  ISETP.GT.AND P5, PT, R7, 0x38, !P5 ;  /* 0x000000380700780c */ /* 0x000fc40006fa4270 */
[----:B------:R-:W-:Y:S02]  /*1c140*/  ISETP.LT.OR P4, PT, R6, 0x32, P4 ;  /* 0x000000320600780c */ /* 0x000fe40002781670 */
[----:B------:R-:W-:Y:S02]  /*1c150*/  FSEL R214, R50, -INF , !P3 ;  /* 0xff80000032d67808 */ /* 0x000fe40005800000 */
[----:B------:R-:W-:Y:S02]  /*1c160*/  ISETP.GT.AND P6, PT, R7, 0x39, !P6 ;  /* 0x000000390700780c */ /* 0x000fe400077c4270 */
[C---:B------:R-:W-:Y:S02]  /*1c170*/  ISETP.LT.OR P5, PT, R6.reuse, 0x39, P5 ;  /* 0x000000390600780c */ /* 0x040fe40002fa1670 */
[----:B------:R-:W-:Y:S02]  /*1c180*/  FSEL R212, R51, -INF , !P4 ;  /* 0xff80000033d47808 */ /* 0x000fe40006000000 */
[----:B------:R-:W-:-:S02]  /*1c190*/  ISETP.LT.OR P6, PT, R6, 0x3a, P6 ;  /* 0x0000003a0600780c */ /* 0x000fc400037c1670 */
[----:B------:R-:W-:Y:S02]  /*1c1a0*/  FSEL R208, R54, -INF , !P5 ;  /* 0xff80000036d07808 */ /* 0x000fe40006800000 */
[----:B------:R-:W-:Y:S02]  /*1c1b0*/  FSEL R196, R196, -INF , !P6 ;  /* 0xff800000c4c47808 */ /* 0x000fe40007000000 */
[----:B---3--:R-:W-:-:S04]  /*1c1c0*/  FMNMX.FTZ R3, R21, R28, !PT ;  /* 0x0000001c15037209 */ /* 0x008fc80007810000 */
[----:B------:R-:W-:Y:S02]  /*1c1d0*/  FMNMX.FTZ R4, R63, R3, !PT ;  /* 0x000000033f047209 */ /* 0x000fe40007810000 */
[----:B------:R-:W-:Y:S02]  /*1c1e0*/  FMNMX.FTZ R3, R132, R29, !PT ;  /* 0x0000001d84037209 */ /* 0x000fe40007810000 */
[----:B------:R-:W-:Y:S02]  /*1c1f0*/  FMNMX.FTZ R4, R67, R4, !PT ;  /* 0x0000000443047209 */ /* 0x000fe40007810000 */
[----:B------:R-:W-:Y:S02]  /*1c200*/  FMNMX.FTZ R3, R20, R3, !PT ;  /* 0x0000000314037209 */ /* 0x000fe40007810000 */
[----:B------:R-:W-:Y:S02]  /*1c210*/  FMNMX.FTZ R4, R15, R4, !PT ;  /* 0x000000040f047209 */ /* 0x000fe40007810000 */
[----:B------:R-:W-:-:S02]  /*1c220*/  FMNMX.FTZ R3, R210, R3, !PT ;  /* 0x00000003d2037209 */ /* 0x000fc40007810000 */
        /* <DEDUP_REMOVED lines=23> */
[----:B------:R-:W-:-:S03]  /*1c3a0*/  FMNMX.FTZ R3, R208, R3, !PT ;  /* 0x00000003d0037209 */ /* 0x000fc60007810000 */
[----:B------:R-:W0:Y:S01]  /*1c3b0*/  SHFL.BFLY PT, R7, R4, 0x2, 0x1f ;  /* 0x0c401f0004077f89 */ /* 0x000e2200000e0000 */
[----:B------:R-:W-:-:S05]  /*1c3c0*/  FMNMX.FTZ R5, R196, R3, !PT ;  /* 0x00000003c4057209 */ /* 0x000fca0007810000 */
[----:B------:R-:W-:Y:S04]  /*1c3d0*/  STL.64 [R1+0x3f0], R4 ;  /* 0x0003f00401007387 */ /* 0x000fe80000100a00 */
[----:B------:R-:W3:Y:S01]  /*1c3e0*/  LDL R26, [R1+0x3f4] ;  /* 0x0003f400011a7983 */ /* 0x000ee20000100800 */
[----:B0-----:R-:W-:-:S05]  /*1c3f0*/  FMNMX.FTZ R3, R4, R7, !PT ;  /* 0x0000000704037209 */ /* 0x001fca0007810000 */
[----:B------:R-:W0:Y:S02]  /*1c400*/  SHFL.BFLY PT, R6, R3, 0x1, 0x1f ;  /* 0x0c201f0003067f89 */ /* 0x000e2400000e0000 */
[----:B0-----:R-:W-:-:S05]  /*1c410*/  FMNMX.FTZ R6, R3, R6, !PT ;  /* 0x0000000603067209 */ /* 0x001fca0007810000 */
[----:B------:R-:W-:Y:S04]  /*1c420*/  STL [R1+0x3f0], R6 ;  /* 0x0003f00601007387 */ /* 0x000fe80000100800 */
[----:B------:R-:W2:Y:S04]  /*1c430*/  LDL R9, [R1+0x3f0] ;  /* 0x0003f00001097983 */ /* 0x000ea80000100800 */
[----:B---3--:R-:W0:Y:S02]  /*1c440*/  SHFL.BFLY PT, R7, R26, 0x2, 0x1f ;  /* 0x0c401f001a077f89 */ /* 0x008e2400000e0000 */
[----:B0-----:R-:W-:-:S05]  /*1c450*/  FMNMX.FTZ R7, R7, R26, !PT ;  /* 0x0000001a07077209 */ /* 0x001fca0007810000 */
[----:B------:R-:W0:Y:S01]  /*1c460*/  SHFL.BFLY PT, R4, R7, 0x1, 0x1f ;  /* 0x0c201f0007047f89 */ /* 0x000e2200000e0000 */
[----:B--2---:R-:W-:Y:S02]  /*1c470*/  FSETP.NEU.FTZ.AND P0, PT, R9, -INF , PT ;  /* 0xff8000000900780b */ /* 0x004fe40003f1d000 */
[----:B0-----:R-:W-:Y:S02]  /*1c480*/  FMNMX.FTZ R4, R7, R4, !PT ;  /* 0x0000000407047209 */ /* 0x001fe40007810000 */
[----:B------:R-:W-:Y:S02]  /*1c490*/  FSEL R3, R9, RZ, P0 ;  /* 0x000000ff09037208 */ /* 0x000fe40000000000 */
[----:B------:R-:W-:-:S04]  /*1c4a0*/  FSETP.NEU.FTZ.AND P0, PT, R4, -INF , PT ;  /* 0xff8000000400780b */ /* 0x000fc80003f1d000 */
[----:B------:R-:W-:Y:S01]  /*1c4b0*/  FSEL R6, R4, RZ, P0 ;  /* 0x000000ff04067208 */ /* 0x000fe20000000000 */
[----:B------:R-:W-:-:S04]  /*1c4c0*/  FADD.FTZ R3, R28, -R3 ;  /* 0x800000031c037221 */ /* 0x000fc80000010000 */
[----:B------:R-:W-:Y:S01]  /*1c4d0*/  FADD.FTZ R29, R29, -R6 ;  /* 0x800000061d1d7221 */ /* 0x000fe20000010000 */
[----:B-----5:R-:W-:-:S03]  /*1c4e0*/  FMUL.FTZ R3, R3, R8 ;  /* 0x0000000803037220 */ /* 0x020fc60000410000 */
[----:B------:R-:W-:Y:S01]  /*1c4f0*/  FMUL.FTZ R29, R8, R29 ;  /* 0x0000001d081d7220 */ /* 0x000fe20000410000 */
[----:B------:R-:W0:Y:S08]  /*1c500*/  MUFU.EX2 R150, R3 ;  /* 0x0000000300967308 */ /* 0x000e300000000800 */
[----:B------:R-:W1:Y:S01]  /*1c510*/  MUFU.EX2 R151, R29 ;  /* 0x0000001d00977308 */ /* 0x000e620000000800 */
[----:B------:R2:W-:Y:S01]  /*1c520*/  STL [R1+0x3f4], R4 ;  /* 0x0003f40401007387 */ /* 0x0005e20000100800 */
[----:B0-----:R-:W-:Y:S01]  /*1c530*/  FMUL.FTZ R10, R150, R10 ;  /* 0x0000000a960a7220 */ /* 0x001fe20000410000 */
[----:B-1----:R-:W-:-:S05]  /*1c540*/  FMUL.FTZ R11, R11, R151 ;  /* 0x000000970b0b7220 */ /* 0x002fca0000410000 */
[----:B------:R2:W-:Y:S04]  /*1c550*/  STL.64 [R1+0x400], R10 ;  /* 0x0004000a01007387 */ /* 0x0005e80000100a00 */
[----:B----4-:R-:W3:Y:S01]  /*1c560*/  LD.E R5, desc[UR36][R24.64+0x4] ;  /* 0x0000042418057980 */ /* 0x010ee2000c101900 */
        /* <DEDUP_REMOVED lines=12> */
.L_x_5249:
[----:B------:R-:W-:Y:S05]  /*1c630*/  BSYNC B0 ;  /* 0x0000000000007941 */ /* 0x000fea0003800000 */
.L_x_5248:
        /* <DEDUP_REMOVED lines=9> */
.L_x_5251:
[----:B------:R-:W-:Y:S05]  /*1c6d0*/  BSYNC B0 ;  /* 0x0000000000007941 */ /* 0x000fea0003800000 */
.L_x_5250:
        /* <DEDUP_REMOVED lines=52> */
[CC--:B--2---:R-:W-:Y:S01]  /*1ca20*/  FMUL.FTZ R3, R126.reuse, R193.reuse ;  /* 0x000000c17e037220 */ /* 0x0c4fe20000410000 */
[----:B------:R-:W-:Y:S01]  /*1ca30*/  FSETP.NEU.FTZ.AND P0, PT, R126, -INF , PT ;  /* 0xff8000007e00780b */ /* 0x000fe20003f1d000 */
[----:B------:R-:W-:-:S03]  /*1ca40*/  FMUL.FTZ R177, R127, R193 ;  /* 0x000000c17fb17220 */ /* 0x000fc60000410000 */
[----:B------:R-:W-:Y:S02]  /*1ca50*/  FSEL R134, R3, RZ, P0 ;  /* 0x000000ff03867208 */ /* 0x000fe40000000000 */
[----:B------:R-:W-:Y:S02]  /*1ca60*/  FSETP.NEU.FTZ.AND P0, PT, R127, -INF , PT ;  /* 0xff8000007f00780b */ /* 0x000fe40003f1d000 */
[----:B------:R-:W2:Y:S02]  /*1ca70*/  LDL.64 R126, [R1+0x358] ;  /* 0x00035800017e7983 */ /* 0x000ea40000100a00 */
[----:B------:R-:W-:Y:S01]  /*1ca80*/  FSEL R177, R177, RZ, P0 ;  /* 0x000000ffb1b17208 */ /* 0x000fe20000000000 */
        /* <DEDUP_REMOVED lines=16> */
[-CC-:B------:R-:W-:Y:S01]  /*1cb90*/  FFMA.FTZ R161, R132, R193.reuse, -R177.reuse ;  /* 0x000000c184a17223 */ /* 0x180fe200000108b1 */
        /* <DEDUP_REMOVED lines=16> */
[----:B------:R-:W3:Y:S01]  /*1cca0*/  MUFU.EX2 R161, R161 ;  /* 0x000000a100a17308 */ /* 0x000ee20000000800 */
[-CC-:B------:R-:W-:Y:S01]  /*1ccb0*/  FFMA.FTZ R163, R210, R193.reuse, -R177.reuse ;  /* 0x000000c1d2a37223 */ /* 0x180fe200000108b1 */
[----:B------:R-:W-:-:S06]  /*1ccc0*/  FFMA.FTZ R14, R14, R193, -R177 ;  /* 0x000000c10e0e7223 */ /* 0x000fcc00000108b1 */
[----:B------:R-:W0:Y:S01]  /*1ccd0*/  MUFU.EX2 R21, R21 ;  /* 0x0000001500157308 */ /* 0x000e220000000800 */
[----:B------:R-:W-:-:S07]  /*1cce0*/  FFMA.FTZ R165, R192, R193, -R177 ;  /* 0x000000c1c0a57223 */ /* 0x000fce00000108b1 */
[----:B------:R-:W1:Y:S08]  /*1ccf0*/  MUFU.EX2 R20, R20 ;  /* 0x0000001400147308 */ /* 0x000e700000000800 */
[----:B------:R-:W1:Y:S01]  /*1cd00*/  MUFU.EX2 R160, R160 ;  /* 0x000000a000a07308 */ /* 0x000e620000000800 */
[----:B------:R-:W-:-:S07]  /*1cd10*/  FFMA.FTZ R12, R12, R193, -R177 ;  /* 0x000000c10c0c7223 */ /* 0x000fce00000108b1 */
[----:B------:R-:W1:Y:S08]  /*1cd20*/  MUFU.EX2 R163, R163 ;  /* 0x000000a300a37308 */ /* 0x000e700000000800 */
[----:B------:R-:W1:Y:S01]  /*1cd30*/  MUFU.EX2 R162, R162 ;  /* 0x000000a200a27308 */ /* 0x000e620000000800 */
[----:B---3--:R-:W-:Y:S01]  /*1cd40*/  FADD.FTZ R173, R161, R5 ;  /* 0x00000005a1ad7221 */ /* 0x008fe20000010000 */
[----:B0-----:R-:W-:-:S06]  /*1cd50*/  FADD.FTZ R5, R21, R4 ;  /* 0x0000000415057221 */ /* 0x001fcc0000010000 */
[----:B------:R-:W-:Y:S01]  /*1cd60*/  MUFU.EX2 R15, R15 ;  /* 0x0000000f000f7308 */ /* 0x000fe20000000800 */
[----:B------:R-:W-:-:S07]  /*1cd70*/  FFMA.FTZ R167, R184, R193, -R177 ;  /* 0x000000c1b8a77223 */ /* 0x000fce00000108b1 */
[----:B------:R-:W0:Y:S01]  /*1cd80*/  MUFU.EX2 R14, R14 ;  /* 0x0000000e000e7308 */ /* 0x000e220000000800 */
[----:B-1----:R-:W-:Y:S01]  /*1cd90*/  FADD.FTZ R4, R20, R173 ;  /* 0x000000ad14047221 */ /* 0x002fe20000010000 */
[----:B------:R-:W-:-:S06]  /*1cda0*/  FADD.FTZ R5, R160, R5 ;  /* 0x00000005a0057221 */ /* 0x000fcc0000010000 */
[----:B------:R-:W-:Y:S01]  /*1cdb0*/  MUFU.EX2 R164, R164 ;  /* 0x000000a400a47308 */ /* 0x000fe20000000800 */
[----:B------:R-:W-:-:S07]  /*1cdc0*/  FFMA.FTZ R183, R182, R193, -R177 ;  /* 0x000000c1b6b77223 */ /* 0x000fce00000108b1 */
[----:B------:R-:W1:Y:S01]  /*1cdd0*/  MUFU.EX2 R165, R165 ;  /* 0x000000a500a57308 */ /* 0x000e620000000800 */
[----:B------:R-:W-:Y:S01]  /*1cde0*/  FADD.FTZ R173, R163, R4 ;  /* 0x00000004a3ad7221 */ /* 0x000fe20000010000 */
[----:B------:R-:W-:-:S06]  /*1cdf0*/  FADD.FTZ R4, R162, R5 ;  /* 0x00000005a2047221 */ /* 0x000fcc0000010000 */
[----:B------:R-:W-:Y:S01]  /*1ce00*/  MUFU.EX2 R13, R13 ;  /* 0x0000000d000d7308 */ /* 0x000fe20000000800 */
[----:B------:R-:W-:-:S07]  /*1ce10*/  FFMA.FTZ R169, R180, R193, -R177 ;  /* 0x000000c1b4a97223 */ /* 0x000fce00000108b1 */
[----:B------:R-:W3:Y:S01]  /*1ce20*/  MUFU.EX2 R12, R12 ;  /* 0x0000000c000c7308 */ /* 0x000ee20000000800 */
[----:B0-----:R-:W-:Y:S01]  /*1ce30*/  FADD.FTZ R180, R14, R173 ;  /* 0x000000ad0eb47221 */ /* 0x001fe20000010000 */
[----:B------:R-:W-:-:S06]  /*1ce40*/  FADD.FTZ R5, R15, R4 ;  /* 0x000000040f057221 */ /* 0x000fcc0000010000 */
        /* <DEDUP_REMOVED lines=8> */
[----:B---3--:R-:W-:Y:S01]  /*1ced0*/  FADD.FTZ R184, R12, R175 ;  /* 0x000000af0cb87221 */ /* 0x008fe20000010000 */
        /* <DEDUP_REMOVED lines=26> */
[----:B------:R-:W-:Y:S08]  /*1d080*/  MUFU.EX2 R172, R172 ;  /* 0x000000ac00ac7308 */ /* 0x000ff00000000800 */
[----:B------:R-:W1:Y:S01]  /*1d090*/  MUFU.EX2 R180, R180 ;  /* 0x000000b400b47308 */ /* 0x000e620000000800 */
[----:B---3--:R-:W-:Y:S01]  /*1d0a0*/  FADD.FTZ R184, R181, R184 ;  /* 0x000000b8b5b87221 */ /* 0x008fe20000010000 */
[----:B------:R-:W-:-:S06]  /*1d0b0*/  FADD.FTZ R5, R170, R5 ;  /* 0x00000005aa057221 */ /* 0x000fcc0000010000 */
[----:B------:R-:W-:Y:S08]  /*1d0c0*/  MUFU.EX2 R3, R3 ;  /* 0x0000000300037308 */ /* 0x000ff00000000800 */
[----:B------:R-:W3:Y:S01]  /*1d0d0*/  MUFU.EX2 R175, R175 ;  /* 0x000000af00af7308 */ /* 0x000ee20000000800 */
[----:B0-----:R-:W-:Y:S01]  /*1d0e0*/  FADD.FTZ R193, R173, R184 ;  /* 0x000000b8adc17221 */ /* 0x001fe20000010000 */
[----:B------:R-:W-:-:S06]  /*1d0f0*/  FADD.FTZ R5, R8, R5 ;  /* 0x0000000508057221 */ /* 0x000fcc0000010000 */
[----:B------:R-:W0:Y:S08]  /*1d100*/  MUFU.EX2 R174, R174 ;  /* 0x000000ae00ae7308 */ /* 0x000e300000000800 */
[----:B------:R-:W0:Y:S01]  /*1d110*/  MUFU.EX2 R177, R177 ;  /* 0x000000b100b17308 */ /* 0x000e220000000800 */
[----:B-1----:R-:W-:Y:S01]  /*1d120*/  FADD.FTZ R184, R180, R193 ;  /* 0x000000c1b4b87221 */ /* 0x002fe20000010000 */
[----:B------:R-:W-:-:S03]  /*1d130*/  FADD.FTZ R4, R172, R5 ;  /* 0x00000005ac047221 */ /* 0x000fc60000010000 */
[----:B---3--:R-:W-:Y:S01]  /*1d140*/  FADD.FTZ R184, R175, R184 ;  /* 0x000000b8afb87221 */ /* 0x008fe20000010000 */
[----:B------:R-:W-:Y:S01]  /*1d150*/  FADD.FTZ R193, R3, R4 ;  /* 0x0000000403c17221 */ /* 0x000fe20000010000 */
[----:B----4-:R-:W-:-:S03]  /*1d160*/  FMUL.FTZ R147, R150, R147 ;  /* 0x0000009396937220 */ /* 0x010fc60000410000 */
[----:B0-----:R-:W-:Y:S01]  /*1d170*/  FADD.FTZ R4, R174, R193 ;  /* 0x000000c1ae047221 */ /* 0x001fe20000010000 */
[C---:B------:R-:W-:Y:S01]  /*1d180*/  FMUL.FTZ R146, R150.reuse, R146 ;  /* 0x0000009296927220 */ /* 0x040fe20000410000 */
[C---:B------:R-:W-:Y:S01]  /*1d190*/  FMUL.FTZ R7, R150.reuse, R7 ;  /* 0x0000000796077220 */ /* 0x040fe20000410000 */
[C---:B------:R-:W-:Y:S01]  /*1d1a0*/  FMUL.FTZ R6, R150.reuse, R6 ;  /* 0x0000000696067220 */ /* 0x040fe20000410000 */
[C---:B------:R-:W-:Y:S01]  /*1d1b0*/  FMUL.FTZ R49, R150.reuse, R49 ;  /* 0x0000003196317220 */ /* 0x040fe20000410000 */
[C---:B------:R-:W-:Y:S01]  /*1d1c0*/  FMUL.FTZ R48, R150.reuse, R48 ;  /* 0x0000003096307220 */ /* 0x040fe20000410000 */
        /* <DEDUP_REMOVED lines=50> */
[C---:B--2---:R-:W-:Y:S01]  /*1d4f0*/  FMUL.FTZ R63, R150.reuse, R63 ;  /* 0x0000003f963f7220 */ /* 0x044fe20000410000 */
[C---:B------:R-:W-:Y:S01]  /*1d500*/  FMUL.FTZ R62, R150.reuse, R62 ;  /* 0x0000003e963e7220 */ /* 0x040fe20000410000 */
[----:B0-----:R-:W2:Y:S04]  /*1d510*/  LDL R6, [R1+0x1e0] ;  /* 0x0001e00001067983 */ /* 0x001ea80000100800 */
[----:B------:R-:W3:Y:S01]  /*1d520*/  LDL R7, [R1+0x2d4] ;  /* 0x0002d40001077983 */ /* 0x000ee20000100800 */
        /* <DEDUP_REMOVED lines=139> */
[----:B0-----:R-:W3:Y:S04]  /*1dde0*/  LDL R86, [R1+0x1e4] ;  /* 0x0001e40001567983 */ /* 0x001ee80000100800 */
[----:B-1----:R-:W3:Y:S04]  /*1ddf0*/  LDL R88, [R1+0x1e8] ;  /* 0x0001e80001587983 */ /* 0x002ee80000100800 */
[----:B------:R-:W3:Y:S04]  /*1de00*/  LDL R90, [R1+0x1ec] ;  /* 0x0001ec00015a7983 */ /* 0x000ee80000100800 */
[----:B------:R-:W3:Y:S04]  /*1de10*/  LDL R24, [R1+0x1f0] ;  /* 0x0001f00001187983 */ /* 0x000ee80000100800 */
        /* <DEDUP_REMOVED lines=122> */
[----:B------:R-:W-:Y:S04]  /*1e5c0*/  STL [R1+0x1e0], R6 ;  /* 0x0001e00601007387 */ /* 0x000fe80000100800 */
[----:B------:R0:W-:Y:S04]  /*1e5d0*/  STL [R1+0x2d4], R7 ;  /* 0x0002d40701007387 */ /* 0x0001e80000100800 */
[----:B------:R-:W3:Y:S04]  /*1e5e0*/  LDL R193, [R1+0x1c8] ;  /* 0x0001c80001c17983 */ /* 0x000ee80000100800 */
[----:B0-----:R-:W3:Y:S04]  /*1e5f0*/  LDL.64 R6, [R1+0x88] ;  /* 0x0000880001067983 */ /* 0x001ee80000100a00 */
        /* <DEDUP_REMOVED lines=607> */
.L_x_5253:
[----:B------:R-:W-:Y:S05]  /*20bf0*/  BSYNC B0 ;  /* 0x0000000000007941 */ /* 0x000fea0003800000 */
.L_x_5252:
[----:B------:R-:W2:Y:S04]  /*20c00*/  LDL.64 R6, [R1+0x48] ;  /* 0x0000480001067983 */ /* 0x000ea80000100a00 */
[----:B------:R-:W3:Y:S01]  /*20c10*/  LDL R4, [R1+0x34] ;  /* 0x0000340001047983 */ /* 0x000ee20000100800 */
[C---:B------:R-:W-:Y:S01]  /*20c20*/  ISETP.GT.AND P0, PT, R0.reuse, UR42, PT ;  /* 0x0000002a00007c0c */ /* 0x040fe2000bf04270 */
[----:B------:R-:W-:Y:S01]  /*20c30*/  VIADD R0, R0, 0xffffffff ;  /* 0xffffffff00007836 */ /* 0x000fe20000000000 */
[----:B--2---:R-:W-:-:S05]  /*20c40*/  MOV R6, R6 ;  /* 0x0000000600067202 */ /* 0x004fca0000000f00 */
[----:B-----5:R-:W-:-:S05]  /*20c50*/  IMAD R3, R3, 0x8, R6 ;  /* 0x0000000803037824 */ /* 0x020fca00078e0206 */
[----:B---3--:R-:W-:-:S04]  /*20c60*/  PRMT R3, R4, 0x654, R3 ;  /* 0x0000065404037816 */ /* 0x008fc80000000003 */
[----:B------:R1:W-:Y:S01]  /*20c70*/  SYNCS.ARRIVE.TRANS64.RED.A1T0 RZ, [R3+URZ], RZ ;  /* 0x000000ff03ff79a7 */ /* 0x0003e2000810043f */
[----:B------:R-:W-:Y:S05]  /*20c80*/  @P0 BRA `(.L_x_5254) ;  /* 0xffffff80000c0947 */ /* 0x000fea000383ffff */
.L_x_5221:
[----:B------:R-:W-:Y:S05]  /*20c90*/  WARPSYNC.ALL ;  /* 0x0000000000007948 */ /* 0x000fea0003800000 */
[----:B------:R-:W2:Y:S04]  /*20ca0*/  LDL R5, [R1+0x400] ;  /* 0x0004000001057983 */ /* 0x000ea80000100800 */
[----:B------:R-:W3:Y:S04]  /*20cb0*/  LDL R8, [R1+0x404] ;  /* 0x0004040001087983 */ /* 0x000ee80000100800 */
[----:B------:R-:W4:Y:S01]  /*20cc0*/  LDL.64 R14, [R1+0xb8] ;  /* 0x0000b800010e7983 */ /* 0x000f220000100a00 */
[----:B------:R-:W-:Y:S08]  /*20cd0*/  BAR.ARV 0x8, 0x100 ;  /* 0x0204000000007b1d */ /* 0x000ff00000002000 */
[----:B------:R-:W-:Y:S06]  /*20ce0*/  BAR.SYNC.DEFER_BLOCKING 0xf, 0x100 ;  /* 0x03c4000000007b1d */ /* 0x000fec0000010000 */
[----:B--2---:R-:W2:Y:S02]  /*20cf0*/  SHFL.BFLY PT, R0, R5, 0x2, 0x1f ;  /* 0x0c401f0005007f89 */ /* 0x004ea400000e0000 */
[----:B--2---:R-:W-:-:S05]  /*20d00*/  FADD.FTZ R0, R5, R0 ;  /* 0x0000000005007221 */ /* 0x004fca0000010000 */
[----:B01----:R-:W0:Y:S02]  /*20d10*/  SHFL.BFLY PT, R3, R0, 0x1, 0x1f ;  /* 0x0c201f0000037f89 */ /* 0x003e2400000e0000 */
[----:B0-----:R-:W-:-:S05]  /*20d20*/  FADD.FTZ R4, R0, R3 ;  /* 0x0000000300047221 */ /* 0x001fca0000010000 */
[----:B------:R-:W-:Y:S04]  /*20d30*/  STL [R1+0x400], R4 ;  /* 0x0004000401007387 */ /* 0x000fe80000100800 */
[----:B------:R-:W2:Y:S04]  /*20d40*/  LDL R20, [R1+0x400] ;  /* 0x0004000001147983 */ /* 0x000ea80000100800 */
[----:B---3--:R-:W0:Y:S02]  /*20d50*/  SHFL.BFLY PT, R3, R8, 0x2, 0x1f ;  /* 0x0c401f0008037f89 */ /* 0x008e2400000e0000 */
[----:B0-----:R-:W-:-:S05]  /*20d60*/  FADD.FTZ R3, R3, R8 ;  /* 0x0000000803037221 */ /* 0x001fca0000010000 */
[----:B------:R-:W0:Y:S02]  /*20d70*/  SHFL.BFLY PT, R6, R3, 0x1, 0x1f ;  /* 0x0c201f0003067f89 */ /* 0x000e2400000e0000 */
[----:B0-----:R-:W-:-:S05]  /*20d80*/  FADD.FTZ R6, R3, R6 ;  /* 0x0000000603067221 */ /* 0x001fca0000010000 */
[----:B------:R-:W-:-:S13]  /*20d90*/  FSETP.NE.FTZ.AND P2, PT, R6, RZ, PT ;  /* 0x000000ff0600720b */ /* 0x000fda0003f55000 */
[----:B------:R-:W3:Y:S04]  /*20da0*/  @P2 LDL R9, [R1+0x410] ;  /* 0x0004100001092983 */ /* 0x000ee80000100800 */
[----:B------:R-:W5:Y:S01]  /*20db0*/  @P2 LDL R10, [R1+0x3f4] ;  /* 0x0003f400010a2983 */ /* 0x000f620000100800 */
[----:B--2---:R-:W-:-:S13]  /*20dc0*/  FSETP.NE.FTZ.AND P1, PT, R20, RZ, PT ;  /* 0x000000ff1400720b */ /* 0x004fda0003f35000 */
[----:B------:R-:W2:Y:S04]  /*20dd0*/  @P1 LDL R0, [R1+0x410] ;  /* 0x0004100001001983 */ /* 0x000ea80000100800 */
[----:B------:R-:W4:Y:S01]  /*20de0*/  @P1 LDL R5, [R1+0x3f0] ;  /* 0x0003f00001051983 */ /* 0x000f220000100800 */
[----:B------:R-:W0:Y:S08]  /*20df0*/  @P2 MUFU.LG2 R11, R6 ;  /* 0x00000006000b2308 */ /* 0x000e300000000c00 */
[----:B------:R-:W1:Y:S01]  /*20e00*/  @P1 MUFU.LG2 R7, R20 ;  /* 0x0000001400071308 */ /* 0x000e620000000c00 */
[----:B------:R-:W-:-:S02]  /*20e10*/  IMAD.MOV.U32 R4, RZ, RZ, -0x800000 ;  /* 0xff800000ff047424 */ /* 0x000fc400078e00ff */
[----:B------:R-:W-:Y:S02]  /*20e20*/  IMAD.MOV.U32 R8, RZ, RZ, -0x800000 ;  /* 0xff800000ff087424 */ /* 0x000fe400078e00ff */
[----:B0-----:R-:W-:Y:S01]  /*20e30*/  @P2 FMUL.FTZ R12, R11, 0.69314718246459960938 ;  /* 0x3f3172180b0c2820 */ /* 0x001fe20000410000 */
[----:B-1----:R-:W-:Y:S01]  /*20e40*/  @P1 FMUL.FTZ R7, R7, 0.69314718246459960938 ;  /* 0x3f31721807071820 */ /* 0x002fe20000410000 */
[----:B------:R-:W-:Y:S01]  /*20e50*/  STL [R1+0x404], R6 ;  /* 0x0004040601007387 */ /* 0x000fe20000100800 */
[----:B---3--:R-:W-:-:S04]  /*20e60*/  @P2 FMUL.FTZ R9, R9, 0.69314718246459960938 ;  /* 0x3f31721809092820 */ /* 0x008fc80000410000 */
[----:B-----5:R-:W-:-:S05]  /*20e70*/  @P2 FFMA.FTZ R8, R9, R10, R12 ;  /* 0x0000000a09082223 */ /* 0x020fca000001000c */
[----:B------:R0:W-:Y:S01]  /*20e80*/  STL [R1+0x404], R8 ;  /* 0x0004040801007387 */ /* 0x0001e20000100800 */
[----:B--2---:R-:W-:-:S04]  /*20e90*/  @P1 FMUL.FTZ R0, R0, 0.69314718246459960938 ;  /* 0x3f31721800001820 */ /* 0x004fc80000410000 */
[----:B----4-:R-:W-:Y:S02]  /*20ea0*/  @P1 FFMA.FTZ R4, R0, R5, R7 ;  /* 0x0000000500041223 */ /* 0x010fe40000010007 */
[----:B------:R-:W2:Y:S04]  /*20eb0*/  LDL R5, [R1+0x1c8] ;  /* 0x0001c80001057983 */ /* 0x000ea80000100800 */
[----:B------:R1:W-:Y:S04]  /*20ec0*/  STL [R1+0x400], R4 ;  /* 0x0004000401007387 */ /* 0x0003e80000100800 */
[----:B------:R-:W3:Y:S02]  /*20ed0*/  LD.E R0, desc[UR36][R14.64+0x4] ;  /* 0x000004240e007980 */ /* 0x000ee4000c101900 */
[----:B---3--:R-:W-:-:S13]  /*20ee0*/  ISETP.NE.AND P0, PT, R0, RZ, PT ;  /* 0x000000ff0000720c */ /* 0x008fda0003f05270 */
[----:B------:R-:W3:Y:S04]  /*20ef0*/  @!P0 LDL.64 R12, [R1+0xc0] ;  /* 0x0000c000010c8983 */ /* 0x000ee80000100a00 */
[----:B------:R-:W2:Y:S01]  /*20f00*/  @!P0 LD.E R10, desc[UR36][R14.64] ;  /* 0x000000240e0a8980 */ /* 0x000ea2000c101900 */
[----:B------:R-:W-:-:S06]  /*20f10*/  IMAD.MOV.U32 R0, RZ, RZ, RZ ;  /* 0x000000ffff007224 */ /* 0x000fcc00078e00ff */
[----:B------:R-:W4:Y:S01]  /*20f20*/  @P1 MUFU.RCP R0, R20 ;  /* 0x0000001400001308 */ /* 0x000f220000001000 */
[----:B---3--:R-:W3:Y:S01]  /*20f30*/  @!P0 LD.E.64 R12, desc[UR36][R12.64] ;  /* 0x000000240c0c8980 */ /* 0x008ee2000c101b00 */
[----:B--2---:R-:W-:-:S04]  /*20f40*/  @!P0 IMAD R10, R5, 0x40, R10 ;  /* 0x00000040050a8824 */ /* 0x004fc800078e020a */
[----:B---3--:R-:W-:-:S05]  /*20f50*/  @!P0 IMAD.WIDE R10, R10, 0x4, R12 ;  /* 0x000000040a0a8825 */ /* 0x008fca00078e020c */
[----:B----4-:R2:W-:Y:S04]  /*20f60*/  @!P0 ST.E desc[UR36][R10.64], R0 ;  /* 0x000000000a008985 */ /* 0x0105e8000c101924 */
[----:B------:R-:W3:Y:S04]  /*20f70*/  @!P0 LDL.64 R14, [R1+0xb8] ;  /* 0x0000b800010e8983 */ /* 0x000ee80000100a00 */
[----:B---3--:R-:W3:Y:S02]  /*20f80*/  @!P0 LD.E R3, desc[UR36][R14.64+0x4] ;  /* 0x000004240e038980 */ /* 0x008ee4000c101900 */
[----:B---3--:R-:W-:-:S13]  /*20f90*/  @!P0 ISETP.NE.AND P0, PT, R3, RZ, PT ;  /* 0x000000ff0300820c */ /* 0x008fda0003f05270 */
[----:B0-----:R-:W3:Y:S04]  /*20fa0*/  @!P0 LDL.64 R8, [R1+0xc0] ;  /* 0x0000c00001088983 */ /* 0x001ee80000100a00 */
[----:B-1----:R-:W4:Y:S01]  /*20fb0*/  @!P0 LD.E R4, desc[UR36][R14.64] ;  /* 0x000000240e048980 */ /* 0x002f22000c101900 */
[----:B------:R-:W-:-:S06]  /*20fc0*/  IMAD.MOV.U32 R3, RZ, RZ, RZ ;  /* 0x000000ffff037224 */ /* 0x000fcc00078e00ff */
[----:B------:R-:W0:Y:S01]  /*20fd0*/  @P2 MUFU.RCP R3, R6 ;  /* 0x0000000600032308 */ /* 0x000e220000001000 */
[----:B---3--:R-:W3:Y:S01]  /*20fe0*/  @!P0 LD.E.64 R8, desc[UR36][R8.64] ;  /* 0x0000002408088980 */ /* 0x008ee2000c101b00 */
[----:B----4-:R-:W-:-:S04]  /*20ff0*/  @!P0 IMAD R4, R5, 0x40, R4 ;  /* 0x0000004005048824 */ /* 0x010fc800078e0204 */
[----:B------:R-:W-:-:S04]  /*21000*/  @!P0 VIADD R4, R4, 0x8 ;  /* 0x0000000804048836 */ /* 0x000fc80000000000 */
[----:B---3--:R-:W-:-:S05]  /*21010*/  @!P0 IMAD.WIDE R4, R4, 0x4, R8 ;  /* 0x0000000404048825 */ /* 0x008fca00078e0208 */
[----:B0-----:R0:W-:Y:S04]  /*21020*/  @!P0 ST.E desc[UR36][R4.64], R3 ;  /* 0x0000000304008985 */ /* 0x0011e8000c101924 */
[----:B------:R-:W3:Y:S04]  /*21030*/  LDL R114, [R1+0x1c8] ;  /* 0x0001c80001727983 */ /* 0x000ee80000100800 */
        /* <DEDUP_REMOVED lines=59> */
[----:B--2---:R-:W2:Y:S04]  /*213f0*/  LDL.64 R10, [R1+0x388] ;  /* 0x00038800010a7983 */ /* 0x004ea80000100a00 */
[----:B------:R-:W2:Y:S04]  /*21400*/  LDL.64 R6, [R1+0x398] ;  /* 0x0003980001067983 */ /* 0x000ea80000100a00 */
[----:B------:R-:W2:Y:S04]  /*21410*/  LDL.64 R12, [R1+0x3a8] ;  /* 0x0003a800010c7983 */ /* 0x000ea80000100a00 */
[----:B0-----:R-:W2:Y:S04]  /*21420*/  LDL.64 R4, [R1+0x3b8] ;  /* 0x0003b80001047983 */ /* 0x001ea80000100a00 */
[----:B------:R-:W2:Y:S04]  /*21430*/  LDL.64 R8, [R1+0x3c8] ;  /* 0x0003c80001087983 */ /* 0x000ea80000100a00 */
[----:B------:R-:W2:Y:S04]  /*21440*/  LDL R115, [R1+0x1d0] ;  /* 0x0001d00001737983 */ /* 0x000ea80000100800 */
[----:B------:R-:W2:Y:S01]  /*21450*/  LDL R112, [R1+0x1d4] ;  /* 0x0001d40001707983 */ /* 0x000ea20000100800 */
[----:B---3--:R-:W-:-:S05]  /*21460*/  VIADD R114, R114, 0x1 ;  /* 0x0000000172727836 */ /* 0x008fca0000000000 */
[----:B------:R-:W-:-:S13]  /*21470*/  ISETP.NE.AND P0, PT, R114, 0x2, PT ;  /* 0x000000027200780c */ /* 0x000fda0003f05270 */
[----:B------:R-:W3:Y:S01]  /*21480*/  @!P0 LDL R113, [R1+0x1cc] ;  /* 0x0001cc0001718983 */ /* 0x000ee20000100800 */
[-C--:B----4-:R-:W-:Y:S01]  /*21490*/  FMUL.FTZ R15, R15, R3.reuse ;  /* 0x000000030f0f7220 */ /* 0x090fe20000410000 */
[-C--:B------:R-:W-:Y:S01]  /*214a0*/  FMUL.FTZ R14, R14, R3.reuse ;  /* 0x000000030e0e7220 */ /* 0x080fe20000410000 */
[-C--:B-----5:R-:W-:Y:S01]  /*214b0*/  FMUL.FTZ R139, R139, R0.reuse ;  /* 0x000000008b8b7220 */ /* 0x0a0fe20000410000 */
        /* <DEDUP_REMOVED lines=13> */
[----:B------:R3:W-:Y:S01]  /*21590*/  STL.64 [R1+0x338], R14 ;  /* 0x0003380e01007387 */ /* 0x0007e20000100a00 */
        /* <DEDUP_REMOVED lines=113> */
[----:B------:R-:W-:Y:S01]  /*21cb0*/  VIADD R112, R112, 0x1 ;  /* 0x0000000170707836 */ /* 0x000fe20000000000 */
[----:B------:R1:W-:Y:S04]  /*21cc0*/  STL [R1+0x1c8], R114 ;  /* 0x0001c87201007387 */ /* 0x0003e80000100800 */
        /* <DEDUP_REMOVED lines=11> */
[----:B------:R1:W-:Y:S01]  /*21d80*/  STL.64 [R1+0x270], R118 ;  /* 0x0002707601007387 */ /* 0x0003e20000100a00 */
[----:B---3--:R-:W-:-:S03]  /*21d90*/  @!P0 LOP3.LUT R14, R113, 0x1, RZ, 0x3c, !PT ;  /* 0x00000001710e8812 */ /* 0x008fc600078e3cff */
        /* <DEDUP_REMOVED lines=52> */
[----:B------:R1:W-:Y:S04]  /*220e0*/  @!P0 STL [R1+0x1cc], R14 ;  /* 0x0001cc0e01008387 */ /* 0x0003e80000100800 */
[----:B------:R1:W-:Y:S04]  /*220f0*/  STL [R1+0x1d4], R112 ;  /* 0x0001d47001007387 */ /* 0x0003e80000100800 */
[----:B------:R1:W-:Y:S01]  /*22100*/  @!P0 STL [R1+0x1c8], RZ ;  /* 0x0001c8ff01008387 */ /* 0x0003e20000100800 */
[----:B------:R-:W-:Y:S01]  /*22110*/  IMAD.MOV.U32 R3, RZ, RZ, 0x1 ;  /* 0x00000001ff037424 */ /* 0x000fe200078e00ff */
[----:B------:R-:W-:Y:S06]  /*22120*/  BAR.ARV 0xe, 0x100 ;  /* 0x0384000000007b1d */ /* 0x000fec0000002000 */
.L_x_5138:
[----:B-12---:R-:W1:Y:S01]  /*22130*/  S2R R7, SR_CgaCtaId ;  /* 0x0000000000077919 */ /* 0x006e620000008800 */
[----:B0-----:R-:W-:Y:S01]  /*22140*/  MOV R0, 0x400 ;  /* 0x0000040000007802 */ /* 0x001fe20000000f00 */
[----:B------:R-:W-:Y:S01]  /*22150*/  BSSY B0, `(.L_x_5255) ;  /* 0x00002d1000007945 */ /* 0x000fe20003800000 */
[----:B------:R-:W-:Y:S02]  /*22160*/  BAR.SYNC.DEFER_BLOCKING 0x5, 0x180 ;  /* 0x0146000000007b1d */ /* 0x000fe40000010000 */
[----:B-1----:R-:W-:-:S04]  /*22170*/  LEA R0, R7, R0, 0x18 ;  /* 0x0000000007007211 */ /* 0x002fc800078ec0ff */
[----:B------:R-:W-:Y:S02]  /*22180*/  R2UR UR44, R0 ;  /* 0x00000000002c72ca */ /* 0x000fe400000e0000 */
[----:B------:R-:W-:-:S04]  /*22190*/  PRMT R0, R3, 0x9910, RZ ;  /* 0x0000991003007816 */ /* 0x000fc800000000ff */
[----:B------:R-:W-:-:S07]  /*221a0*/  ISETP.NE.AND P0, PT, R0, RZ, PT ;  /* 0x000000ff0000720c */ /* 0x000fce0003f05270 */
[----:B------:R-:W0:Y:S02]  /*221b0*/  LDS R4, [UR44+0x388d0] ;  /* 0x0388d02cff047984 */ /* 0x000e240008000800 */
[----:B0-----:R-:W-:Y:S01]  /*221c0*/  R2UR UR4, R4 ;  /* 0x00000000040472ca */ /* 0x001fe200000e0000 */
[----:B------:R-:W-:Y:S06]  /*221d0*/  BAR.ARV 0x4, 0x180 ;  /* 0x0106000000007b1d */ /* 0x000fec0000002000 */
[----:B------:R-:W-:Y:S08]  /*221e0*/  @!P0 BRA `(.L_x_5256) ;  /* 0x0000002000188947 */ /* 0x000ff00003800000 */
[----:B------:R-:W2:Y:S04]  /*221f0*/  LDL.128 R144, [R1+0x1e0] ;  /* 0x0001e00001907983 */ /* 0x000ea80000100c00 */
[----:B------:R-:W3:Y:S04]  /*22200*/  LDL.128 R132, [R1+0x200] ;  /* 0x0002000001847983 */ /* 0x000ee80000100c00 */
[----:B------:R-:W4:Y:S04]  /*22210*/  LDL.128 R136, [R1+0x1f0] ;  /* 0x0001f00001887983 */ /* 0x000f280000100c00 */
[----:B------:R-:W5:Y:S04]  /*22220*/  LDL.128 R124, [R1+0x220] ;  /* 0x00022000017c7983 */ /* 0x000f680000100c00 */
        /* <DEDUP_REMOVED lines=27> */
[----:B------:R-:W5:Y:S01]  /*223e0*/  LDL.128 R8, [R1+0x3d0] ;  /* 0x0003d00001087983 */ /* 0x000f620000100c00 */
[----:B------:R-:W-:-:S04]  /*223f0*/  IADD3 R209, P1, R16, 0x20, RZ ;  /* 0x0000002010d17810 */ /* 0x000fc80007f3e0ff */
[----:B------:R-:W-:-:S04]  /*22400*/  LOP3.LUT R208, R209, 0x380, RZ, 0xc0, !PT ;  /* 0x00000380d1d07812 */ /* 0x000fc800078ec0ff */
[----:B------:R-:W-:-:S04]  /*22410*/  SHF.R.U64 R208, R208, 0x3, RZ ;  /* 0x00000003d0d07819 */ /* 0x000fc800000012ff */
[----:B------:R-:W-:Y:S01]  /*22420*/  LOP3.LUT R208, R208, R209, RZ, 0x3c, !PT ;  /* 0x000000d1d0d07212 */ /* 0x000fe200078e3cff */
[----:B------:R-:W-:Y:S01]  /*22430*/  IMAD.X R209, RZ, RZ, R17, P1 ;  /* 0x000000ffffd17224 */ /* 0x000fe200008e0611 */
[C---:B------:R-:W-:Y:S02]  /*22440*/  IADD3 R163, P1, R16.reuse, 0x4000, RZ ;  /* 0x0000400010a37810 */ /* 0x040fe40007f3e0ff */
[----:B------:R-:W-:Y:S02]  /*22450*/  IADD3 R175, P0, R16, 0x40, RZ ;  /* 0x0000004010af7810 */ /* 0x000fe40007f1e0ff */
[----:B------:R-:W-:Y:S02]  /*22460*/  LOP3.LUT R162, R163, 0x380, RZ, 0xc0, !PT ;  /* 0x00000380a3a27812 */ /* 0x000fe400078ec0ff */
[----:B------:R-:W-:Y:S02]  /*22470*/  LOP3.LUT R174, R175, 0x380, RZ, 0xc0, !PT ;  /* 0x00000380afae7812 */ /* 0x000fe400078ec0ff */
[----:B------:R-:W-:-:S02]  /*22480*/  SHF.R.U64 R162, R162, 0x3, RZ ;  /* 0x00000003a2a27819 */ /* 0x000fc400000012ff */
[----:B------:R-:W-:Y:S02]  /*22490*/  SHF.R.U64 R174, R174, 0x3, RZ ;  /* 0x00000003aeae7819 */ /* 0x000fe400000012ff */
[----:B------:R-:W-:Y:S01]  /*224a0*/  LOP3.LUT R162, R162, R163, RZ, 0x3c, !PT ;  /* 0x000000a3a2a27212 */ /* 0x000fe200078e3cff */
[--C-:B------:R-:W-:Y:S01]  /*224b0*/  IMAD.X R163, RZ, RZ, R17.reuse, P1 ;  /* 0x000000ffffa37224 */ /* 0x100fe200008e0611 */
[----:B------:R-:W-:Y:S01]  /*224c0*/  LOP3.LUT R174, R174, R175, RZ, 0x3c, !PT ;  /* 0x000000afaeae7212 */ /* 0x000fe200078e3cff */
[----:B------:R-:W-:Y:S01]  /*224d0*/  IMAD.X R175, RZ, RZ, R17, P0 ;  /* 0x000000ffffaf7224 */ /* 0x000fe200000e0611 */
[C---:B------:R-:W-:Y:S02]  /*224e0*/  IADD3 R141, P1, R16.reuse, 0x6060, RZ ;  /* 0x00006060108d7810 */ /* 0x040fe40007f3e0ff */
[C---:B------:R-:W-:Y:S02]  /*224f0*/  IADD3 R161, P0, R16.reuse, 0x4020, RZ ;  /* 0x0000402010a17810 */ /* 0x040fe40007f1e0ff */
[----:B------:R-:W-:-:S02]  /*22500*/  IADD3 R167, P5, R16, 0x2040, RZ ;  /* 0x0000204010a77810 */ /* 0x000fc40007fbe0ff */
[C---:B------:R-:W-:Y:S02]  /*22510*/  IADD3 R165, P6, R16.reuse, 0x2060, RZ ;  /* 0x0000206010a57810 */ /* 0x040fe40007fde0ff */
[----:B------:R-:W-:Y:S01]  /*22520*/  LOP3.LUT R140, R141, 0x380, RZ, 0xc0, !PT ;  /* 0x000003808d8c7812 */ /* 0x000fe200078ec0ff */
[----:B------:R-:W-:Y:S01]  /*22530*/  IMAD R193, R159, 0x40, R156 ;  /* 0x000000409fc17824 */ /* 0x000fe200078e029c */
[----:B------:R-:W-:Y:S02]  /*22540*/  IADD3 R173, P2, R16, 0x60, RZ ;  /* 0x0000006010ad7810 */ /* 0x000fe40007f5e0ff */
[----:B------:R-:W-:Y:S02]  /*22550*/  LOP3.LUT R160, R161, 0x380, RZ, 0xc0, !PT ;  /* 0x00000380a1a07812 */ /* 0x000fe400078ec0ff */
[----:B------:R-:W-:Y:S02]  /*22560*/  LOP3.LUT R166, R167, 0x380, RZ, 0xc0, !PT ;  /* 0x00000380a7a67812 */ /* 0x000fe400078ec0ff */
[----:B------:R-:W-:-:S02]  /*22570*/  LOP3.LUT R164, R165, 0x380, RZ, 0xc0, !PT ;  /* 0x00000380a5a47812 */ /* 0x000fc400078ec0ff */
[----:B------:R-:W-:Y:S01]  /*22580*/  SHF.R.U64 R140, R140, 0x3, RZ ;  /* 0x000000038c8c7819 */ /* 0x000fe200000012ff */
[----:B------:R-:W-:Y:S01]  /*22590*/  IMAD.WIDE R192, R193, 0x2, R200 ;  /* 0x00000002c1c07825 */ /* 0x000fe200078e02c8 */
[----:B------:R-:W-:Y:S02]  /*225a0*/  LOP3.LUT R172, R173, 0x380, RZ, 0xc0, !PT ;  /* 0x00000380adac7812 */ /* 0x000fe400078ec0ff */
[----:B------:R-:W-:Y:S02]  /*225b0*/  SHF.R.U64 R160, R160, 0x3, RZ ;  /* 0x00000003a0a07819 */ /* 0x000fe400000012ff */
[----:B------:R-:W-:Y:S02]  /*225c0*/  SHF.R.U64 R166, R166, 0x3, RZ ;  /* 0x00000003a6a67819 */ /* 0x000fe400000012ff */
[----:B------:R-:W-:Y:S02]  /*225d0*/  SHF.R.U64 R164, R164, 0x3, RZ ;  /* 0x00000003a4a47819 */ /* 0x000fe400000012ff */
[----:B------:R-:W-:Y:S01]  /*225e0*/  LOP3.LUT R140, R140, R141, RZ, 0x3c, !PT ;  /* 0x0000008d8c8c7212 */ /* 0x000fe200078e3cff */
[----:B------:R-:W-:Y:S01]  /*225f0*/  IMAD.X R141, RZ, RZ, R17, P1 ;  /* 0x000000ffff8d7224 */ /* 0x000fe200008e0611 */
[----:B------:R-:W-:-:S02]  /*22600*/  SHF.R.U64 R172, R172, 0x3, RZ ;  /* 0x00000003acac7819 */ /* 0x000fc400000012ff */
[----:B------:R-:W-:Y:S01]  /*22610*/  LOP3.LUT R160, R160, R161, RZ, 0x3c, !PT ;  /* 0x000000a1a0a07212 */ /* 0x000fe200078e3cff */
[--C-:B------:R-:W-:Y:S01]  /*22620*/  IMAD.X R161, RZ, RZ, R17.reuse, P0 ;  /* 0x000000ffffa17224 */ /* 0x100fe200000e0611 */
[----:B------:R-:W-:Y:S02]  /*22630*/  IADD3 R171, P3, R16, 0x2000, RZ ;  /* 0x0000200010ab7810 */ /* 0x000fe40007f7e0ff */
[----:B------:R-:W-:Y:S01]  /*22640*/  LOP3.LUT R166, R166, R167, RZ, 0x3c, !PT ;  /* 0x000000a7a6a67212 */ /* 0x000fe200078e3cff */
[--C-:B------:R-:W-:Y:S01]  /*22650*/  IMAD.X R167, RZ, RZ, R17.reuse, P5 ;  /* 0x000000ffffa77224 */ /* 0x100fe200028e0611 */
[----:B------:R-:W-:Y:S02]  /*22660*/  IADD3 R181, P0, R192, 0x1000, RZ ;  /* 0x00001000c0b57810 */ /* 0x000fe40007f1e0ff */
[----:B------:R-:W-:Y:S01]  /*22670*/  LOP3.LUT R164, R164, R165, RZ, 0x3c, !PT ;  /* 0x000000a5a4a47212 */ /* 0x000fe200078e3cff */
[--C-:B------:R-:W-:Y:S01]  /*22680*/  IMAD.X R165, RZ, RZ, R17.reuse, P6 ;  /* 0x000000ffffa57224 */ /* 0x100fe200030e0611 */
[----:B------:R-:W-:Y:S01]  /*22690*/  LOP3.LUT R172, R172, R173, RZ, 0x3c, !PT ;  /* 0x000000adacac7212 */ /* 0x000fe200078e3cff */
[----:B------:R-:W-:Y:S01]  /*226a0*/  IMAD.X R173, RZ, RZ, R17, P2 ;  /* 0x000000ffffad7224 */ /* 0x000fe200010e0611 */
[----:B------:R-:W-:-:S02]  /*226b0*/  IADD3 R5, P5, R16, 0x6020, RZ ;  /* 0x0000602010057810 */ /* 0x000fc40007fbe0ff */
[C---:B------:R-:W-:Y:S02]  /*226c0*/  IADD3 R169, P4, R16.reuse, 0x2020, RZ ;  /* 0x0000202010a97810 */ /* 0x040fe40007f9e0ff */
[----:B------:R-:W-:Y:S02]  /*226d0*/  LOP3.LUT R170, R171, 0x380, RZ, 0xc0, !PT ;  /* 0x00000380abaa7812 */ /* 0x000fe400078ec0ff */
[C---:B------:R-:W-:Y:S02]  /*226e0*/  IADD3 R143, P6, R16.reuse, 0x6040, RZ ;  /* 0x00006040108f7810 */ /* 0x040fe40007fde0ff */
[----:B------:R-:W-:Y:S02]  /*226f0*/  MOV R3, R140 ;  /* 0x0000008c00037202 */ /* 0x000fe40000000f00 */
[----:B------:R-:W-:Y:S01]  /*22700*/  IADD3 R21, P2, R16, 0x4040, RZ ;  /* 0x0000404010157810 */ /* 0x000fe20007f5e0ff */
[----:B------:R-:W0:Y:S01]  /*22710*/  SHFL.IDX PT, R141, R194, RZ, 0x1f ;  /* 0x00001fffc28d7589 */ /* 0x000e2200000e0000 */
[----:B------:R-:W-:-:S02]  /*22720*/  LOP3.LUT R180, R181, 0x380, RZ, 0xc0, !PT ;  /* 0x00000380b5b47812 */ /* 0x000fc400078ec0ff */
[----:B------:R-:W-:Y:S02]  /*22730*/  LOP3.LUT R4, R5, 0x380, RZ, 0xc0, !PT ;  /* 0x0000038005047812 */ /* 0x000fe400078ec0ff */
[----:B------:R-:W-:Y:S02]  /*22740*/  LOP3.LUT R168, R169, 0x380, RZ, 0xc0, !PT ;  /* 0x00000380a9a87812 */ /* 0x000fe400078ec0ff */
[----:B------:R-:W-:Y:S02]  /*22750*/  SHF.R.U64 R170, R170, 0x3, RZ ;  /* 0x00000003aaaa7819 */ /* 0x000fe400000012ff */
[----:B------:R-:W-:Y:S02]  /*22760*/  LOP3.LUT R142, R143, 0x380, RZ, 0xc0, !PT ;  /* 0x000003808f8e7812 */ /* 0x000fe400078ec0ff */
[----:B------:R-:W-:Y:S02]  /*22770*/  LOP3.LUT R20, R21, 0x380, RZ, 0xc0, !PT ;  /* 0x0000038015147812 */ /* 0x000fe400078ec0ff */
[----:B------:R-:W-:-:S02]  /*22780*/  SHF.R.U64 R180, R180, 0x3, RZ ;  /* 0x00000003b4b47819 */ /* 0x000fc400000012ff */
[----:B------:R-:W-:Y:S02]  /*22790*/  SHF.R.U64 R4, R4, 0x3, RZ ;  /* 0x0000000304047819 */ /* 0x000fe400000012ff */
[----:B------:R-:W-:Y:S02]  /*227a0*/  SHF.R.U64 R168, R168, 0x3, RZ ;  /* 0x00000003a8a87819 */ /* 0x000fe400000012ff */
[----:B------:R-:W-:Y:S01]  /*227b0*/  LOP3.LUT R170, R170, R171, RZ, 0x3c, !PT ;  /* 0x000000abaaaa7212 */ /* 0x000fe200078e3cff */
[----:B------:R-:W-:Y:S01]  /*227c0*/  IMAD.X R171, RZ, RZ, R17, P3 ;  /* 0x000000ffffab7224 */ /* 0x000fe200018e0611 */
[----:B------:R-:W-:Y:S02]  /*227d0*/  SHF.R.U64 R142, R142, 0x3, RZ ;  /* 0x000000038e8e7819 */ /* 0x000fe400000012ff */
[----:B------:R-:W-:Y:S02]  /*227e0*/  SHF.R.U64 R20, R20, 0x3, RZ ;  /* 0x0000000314147819 */ /* 0x000fe400000012ff */
[----:B------:R-:W-:Y:S01]  /*227f0*/  LOP3.LUT R180, R180, R181, RZ, 0x3c, !PT ;  /* 0x000000b5b4b47212 */ /* 0x000fe200078e3cff */
[----:B------:R-:W-:Y:S01]  /*22800*/  IMAD.X R181, RZ, RZ, R193, P0 ;  /* 0x000000ffffb57224 */ /* 0x000fe200000e06c1 */
[----:B------:R-:W-:-:S02]  /*22810*/  IADD3 R151, P3, R16, 0x4060, RZ ;  /* 0x0000406010977810 */ /* 0x000fc40007f7e0ff */
[----:B------:R-:W-:Y:S02]  /*22820*/  MOV R6, R164 ;  /* 0x000000a400067202 */ /* 0x000fe40000000f00 */
[----:B------:R-:W-:Y:S01]  /*22830*/  LOP3.LUT R4, R4, R5, RZ, 0x3c, !PT ;  /* 0x0000000504047212 */ /* 0x000fe200078e3cff */
[--C-:B------:R-:W-:Y:S01]  /*22840*/  IMAD.X R5, RZ, RZ, R17.reuse, P5 ;  /* 0x000000ffff057224 */ /* 0x100fe200028e0611 */
[----:B------:R-:W-:Y:S02]  /*22850*/  IADD3 R165, P0, R192, 0x8000, RZ ;  /* 0x00008000c0a57810 */ /* 0x000fe40007f1e0ff */
[----:B------:R-:W-:Y:S01]  /*22860*/  LOP3.LUT R168, R168, R169, RZ, 0x3c, !PT ;  /* 0x000000a9a8a87212 */ /* 0x000fe200078e3cff */
[--C-:B------:R-:W-:Y:S01]  /*22870*/  IMAD.X R169, RZ, RZ, R17.reuse, P4 ;  /* 0x000000ffffa97224 */ /* 0x100fe200020e0611 */
[----:B------:R-:W-:Y:S01]  /*22880*/  LOP3.LUT R142, R142, R143, RZ, 0x3c, !PT ;  /* 0x0000008f8e8e7212 */ /* 0x000fe200078e3cff */
[--C-:B------:R-:W-:Y:S01]  /*22890*/  IMAD.X R143, RZ, RZ, R17.reuse, P6 ;  /* 0x000000ffff8f7224 */ /* 0x100fe200030e0611 */
[----:B------:R-:W-:Y:S01]  /*228a0*/  LOP3.LUT R20, R20, R21, RZ, 0x3c, !PT ;  /* 0x0000001514147212 */ /* 0x000fe200078e3cff */
[----:B------:R-:W-:Y:S01]  /*228b0*/  IMAD.X R21, RZ, RZ, R17, P2 ;  /* 0x000000ffff157224 */ /* 0x000fe200010e0611 */
[----:B------:R-:W-:-:S02]  /*228c0*/  LOP3.LUT R150, R151, 0x380, RZ, 0xc0, !PT ;  /* 0x0000038097967812 */ /* 0x000fc400078ec0ff */
[----:B------:R-:W-:Y:S02]  /*228d0*/  IADD3 R149, P4, R16, 0x6000, RZ ;  /* 0x0000600010957810 */ /* 0x000fe40007f9e0ff */
[----:B------:R-:W-:Y:S02]  /*228e0*/  MOV R197, R172 ;  /* 0x000000ac00c57202 */ /* 0x000fe40000000f00 */
[C---:B------:R-:W-:Y:S02]  /*228f0*/  IADD3 R179, P6, R192.reuse, 0x2000, RZ ;  /* 0x00002000c0b37810 */ /* 0x040fe40007fde0ff */
[----:B------:R-:W-:Y:S02]  /*22900*/  IADD3 R173, P2, R192, 0x4000, RZ ;  /* 0x00004000c0ad7810 */ /* 0x000fe40007f5e0ff */
[----:B------:R-:W-:Y:S02]  /*22910*/  LOP3.LUT R164, R165, 0x380, RZ, 0xc0, !PT ;  /* 0x00000380a5a47812 */ /* 0x000fe400078ec0ff */
[----:B------:R-:W-:-:S02]  /*22920*/  MOV R5, R4 ;  /* 0x0000000400057202 */ /* 0x000fc40000000f00 */
[----:B------:R-:W-:Y:S02]  /*22930*/  SHF.R.U64 R150, R150, 0x3, RZ ;  /* 0x0000000396967819 */ /* 0x000fe400000012ff */
[----:B------:R-:W-:Y:S02]  /*22940*/  LOP3.LUT R148, R149, 0x380, RZ, 0xc0, !PT ;  /* 0x0000038095947812 */ /* 0x000fe400078ec0ff */
[----:B------:R-:W-:Y:S02]  /*22950*/  MOV R4, R142 ;  /* 0x0000008e00047202 */ /* 0x000fe40000000f00 */
[----:B------:R-:W-:Y:S02]  /*22960*/  LOP3.LUT R178, R179, 0x380, RZ, 0xc0, !PT ;  /* 0x00000380b3b27812 */ /* 0x000fe400078ec0ff */
[----:B------:R-:W-:Y:S02]  /*22970*/  LOP3.LUT R172, R173, 0x380, RZ, 0xc0, !PT ;  /* 0x00000380adac7812 */ /* 0x000fe400078ec0ff */
[----:B------:R-:W-:-:S02]  /*22980*/  SHF.R.U64 R164, R164, 0x3, RZ ;  /* 0x00000003a4a47819 */ /* 0x000fc400000012ff */
[----:B------:R-:W-:Y:S02]  /*22990*/  LOP3.LUT R143, R16, 0x380, RZ, 0xc0, !PT ;  /* 0x00000380108f7812 */ /* 0x000fe400078ec0ff */
[----:B------:R-:W-:Y:S01]  /*229a0*/  LOP3.LUT R150, R150, R151, RZ, 0x3c, !PT ;  /* 0x0000009796967212 */ /* 0x000fe200078e3cff */
[----:B------:R-:W-:Y:S01]  /*229b0*/  IMAD.X R151, RZ, RZ, R17, P3 ;  /* 0x000000ffff977224 */ /* 0x000fe200018e0611 */
[----:B------:R-:W-:Y:S02]  /*229c0*/  SHF.R.U64 R148, R148, 0x3, RZ ;  /* 0x0000000394947819 */ /* 0x000fe400000012ff */
[----:B------:R-:W-:Y:S02]  /*229d0*/  SHF.R.U64 R178, R178, 0x3, RZ ;  /* 0x00000003b2b27819 */ /* 0x000fe400000012ff */
[----:B------:R-:W-:Y:S02]  /*229e0*/  SHF.R.U64 R172, R172, 0x3, RZ ;  /* 0x00000003acac7819 */ /* 0x000fe400000012ff */
[----:B------:R-:W-:Y:S01]  /*229f0*/  LOP3.LUT R164, R164, R165, RZ, 0x3c, !PT ;  /* 0x000000a5a4a47212 */ /* 0x000fe200078e3cff */
[----:B------:R-:W-:Y:S01]  /*22a00*/  IMAD.X R165, RZ, RZ, R193, P0 ;  /* 0x000000ffffa57224 */ /* 0x000fe200000e06c1 */
[----:B------:R-:W-:-:S02]  /*22a10*/  SHF.R.U64 R143, R143, 0x3, RZ ;  /* 0x000000038f8f7819 */ /* 0x000fc400000012ff */
[----:B0-----:R-:W-:Y:S01]  /*22a20*/  ISETP.NE.AND P0, PT, R141, RZ, PT ;  /* 0x000000ff8d00720c */ /* 0x001fe20003f05270 */
[--C-:B------:R-:W-:Y:S01]  /*22a30*/  IMAD.MOV.U32 R141, RZ, RZ, R17.reuse ;  /* 0x000000ffff8d7224 */ /* 0x100fe200078e0011 */
[----:B------:R-:W-:Y:S01]  /*22a40*/  LOP3.LUT R148, R148, R149, RZ, 0x3c, !PT ;  /* 0x0000009594947212 */ /* 0x000fe200078e3cff */
[----:B------:R-:W-:Y:S01]  /*22a50*/  IMAD.X R149, RZ, RZ, R17, P4 ;  /* 0x000000ffff957224 */ /* 0x000fe200020e0611 */
[----:B------:R-:W-:Y:S02]  /*22a60*/  MOV R183, R174 ;  /* 0x000000ae00b77202 */ /* 0x000fe40000000f00 */
[----:B------:R-:W-:Y:S02]  /*22a70*/  MOV R196, R170 ;  /* 0x000000aa00c47202 */ /* 0x000fe40000000f00 */
[----:B------:R-:W-:Y:S02]  /*22a80*/  MOV R195, R168 ;  /* 0x000000a800c37202 */ /* 0x000fe40000000f00 */
[----:B------:R-:W-:-:S02]  /*22a90*/  MOV R184, R166 ;  /* 0x000000a600b87202 */ /* 0x000fc40000000f00 */
[----:B------:R-:W-:Y:S02]  /*22aa0*/  MOV R21, R20 ;  /* 0x0000001400157202 */ /* 0x000fe40000000f00 */
[----:B------:R-:W-:Y:S01]  /*22ab0*/  LOP3.LUT R178, R178, R179, RZ, 0x3c, !PT ;  /* 0x000000b3b2b27212 */ /* 0x000fe200078e3cff */
[--C-:B------:R-:W-:Y:S01]  /*22ac0*/  IMAD.X R179, RZ, RZ, R193.reuse, P6 ;  /* 0x000000ffffb37224 */ /* 0x100fe200030e06c1 */
[----:B------:R-:W-:Y:S01]  /*22ad0*/  LOP3.LUT R172, R172, R173, RZ, 0x3c, !PT ;  /* 0x000000adacac7212 */ /* 0x000fe200078e3cff */
[----:B------:R-:W-:Y:S01]  /*22ae0*/  IMAD.X R173, RZ, RZ, R193, P2 ;  /* 0x000000ffffad7224 */ /* 0x000fe200010e06c1 */
[----:B------:R-:W-:Y:S02]  /*22af0*/  LOP3.LUT R140, R143, R16, RZ, 0x3c, !PT ;  /* 0x000000108f8c7212 */ /* 0x000fe400078e3cff */
[----:B------:R-:W-:Y:S02]  /*22b00*/  MOV R182, R162 ;  /* 0x000000a200b67202 */ /* 0x000fe40000000f00 */
[----:B------:R-:W-:-:S02]  /*22b10*/  MOV R20, R150 ;  /* 0x0000009600147202 */ /* 0x000fc40000000f00 */
[C---:B------:R-:W-:Y:S02]  /*22b20*/  IADD3 R175, P1, R192.reuse, 0x3000, RZ ;  /* 0x00003000c0af7810 */ /* 0x040fe40007f3e0ff */
[C---:B------:R-:W-:Y:S02]  /*22b30*/  IADD3 R171, P5, R192.reuse, 0x5000, RZ ;  /* 0x00005000c0ab7810 */ /* 0x040fe40007fbe0ff */
[C---:B------:R-:W-:Y:S02]  /*22b40*/  IADD3 R169, P4, R192.reuse, 0x6000, RZ ;  /* 0x00006000c0a97810 */ /* 0x040fe40007f9e0ff */
[C---:B------:R-:W-:Y:S02]  /*22b50*/  IADD3 R167, P3, R192.reuse, 0x7000, RZ ;  /* 0x00007000c0a77810 */ /* 0x040fe40007f7e0ff */
[C---:B------:R-:W-:Y:S02]  /*22b60*/  IADD3 R163, P6, R192.reuse, 0x9000, RZ ;  /* 0x00009000c0a37810 */ /* 0x040fe40007fde0ff */
[----:B------:R-:W-:-:S02]  /*22b70*/  IADD3 R151, P2, R192, 0xb000, RZ ;  /* 0x0000b000c0977810 */ /* 0x000fc40007f5e0ff */
[----:B--2---:R-:W-:Y:S02]  /*22b80*/  F2FP.BF16.F32.PACK_AB R144, R145, R144 ;  /* 0x000000909190723e */ /* 0x004fe400000010ff */
[----:B------:R-:W-:Y:S02]  /*22b90*/  MOV R208, R208 ;  /* 0x000000d000d07202 */ /* 0x000fe40000000f00 */
[----:B------:R-:W-:Y:S02]  /*22ba0*/  F2FP.BF16.F32.PACK_AB R145, R147, R146 ;  /* 0x000000929391723e */ /* 0x000fe400000010ff */
[----:B---3--:R-:W-:Y:S02]  /*22bb0*/  F2FP.BF16.F32.PACK_AB R132, R133, R132 ;  /* 0x000000848584723e */ /* 0x008fe400000010ff */
[----:B------:R-:W-:Y:S02]  /*22bc0*/  MOV R209, R140 ;  /* 0x0000008c00d17202 */ /* 0x000fe40000000f00 */
[----:B----4-:R-:W-:-:S02]  /*22bd0*/  F2FP.BF16.F32.PACK_AB R146, R137, R136 ;  /* 0x000000888992723e */ /* 0x010fc400000010ff */
[----:B------:R-:W-:Y:S01]  /*22be0*/  F2FP.BF16.F32.PACK_AB R147, R139, R138 ;  /* 0x0000008a8b93723e */ /* 0x000fe200000010ff */
[----:B------:R-:W-:Y:S01]  /*22bf0*/  BAR.SYNC.DEFER_BLOCKING 0x1, 0x100 ;  /* 0x0044000000007b1d */ /* 0x000fe20000010000 */
[----:B------:R-:W-:Y:S02]  /*22c00*/  F2FP.BF16.F32.PACK_AB R133, R135, R134 ;  /* 0x000000868785723e */ /* 0x000fe400000010ff */
[----:B-----5:R-:W-:Y:S02]  /*22c10*/  F2FP.BF16.F32.PACK_AB R124, R125, R124 ;  /* 0x0000007c7d7c723e */ /* 0x020fe400000010ff */
[----:B------:R-:W-:Y:S02]  /*22c20*/  LOP3.LUT R174, R175, 0x380, RZ, 0xc0, !PT ;  /* 0x00000380afae7812 */ /* 0x000fe400078ec0ff */
[----:B------:R-:W-:Y:S02]  /*22c30*/  LOP3.LUT R170, R171, 0x380, RZ, 0xc0, !PT ;  /* 0x00000380abaa7812 */ /* 0x000fe400078ec0ff */
[----:B------:R-:W-:-:S02]  /*22c40*/  LOP3.LUT R168, R169, 0x380, RZ, 0xc0, !PT ;  /* 0x00000380a9a87812 */ /* 0x000fc400078ec0ff */
[----:B------:R-:W-:Y:S02]  /*22c50*/  LOP3.LUT R166, R167, 0x380, RZ, 0xc0, !PT ;  /* 0x00000380a7a67812 */ /* 0x000fe400078ec0ff */
[----:B------:R-:W-:Y:S02]  /*22c60*/  F2FP.BF16.F32.PACK_AB R134, R129, R128 ;  /* 0x000000808186723e */ /* 0x000fe400000010ff */
[----:B------:R-:W-:Y:S02]  /*22c70*/  F2FP.BF16.F32.PACK_AB R135, R131, R130 ;  /* 0x000000828387723e */ /* 0x000fe400000010ff */
[----:B------:R-:W-:Y:S02]  /*22c80*/  F2FP.BF16.F32.PACK_AB R125, R127, R126 ;  /* 0x0000007e7f7d723e */ /* 0x000fe400000010ff */
[----:B------:R-:W-:Y:S02]  /*22c90*/  F2FP.BF16.F32.PACK_AB R116, R117, R116 ;  /* 0x000000747574723e */ /* 0x000fe400000010ff */
[----:B------:R-:W-:-:S02]  /*22ca0*/  LOP3.LUT R162, R163, 0x380, RZ, 0xc0, !PT ;  /* 0x00000380a3a27812 */ /* 0x000fc400078ec0ff */
[----:B------:R-:W-:Y:S02]  /*22cb0*/  LOP3.LUT R150, R151, 0x380, RZ, 0xc0, !PT ;  /* 0x0000038097967812 */ /* 0x000fe400078ec0ff */
        /* <DEDUP_REMOVED lines=8> */
[----:B------:R0:W-:Y:S01]  /*22d40*/  STSM.16.M88.4 [R209], R144 ;  /* 0x00000090d1007844 */ /* 0x0001e20000000200 */
[----:B------:R-:W-:Y:S02]  /*22d50*/  F2FP.BF16.F32.PACK_AB R110, R105, R104 ;  /* 0x00000068696e723e */ /* 0x000fe400000010ff */
[----:B------:R-:W-:Y:S02]  /*22d60*/  F2FP.BF16.F32.PACK_AB R111, R107, R106 ;  /* 0x0000006a6b6f723e */ /* 0x000fe400000010ff */
[----:B------:R-:W-:-:S02]  /*22d70*/  F2FP.BF16.F32.PACK_AB R101, R103, R102 ;  /* 0x000000666765723e */ /* 0x000fc400000010ff */
[----:B------:R-:W-:Y:S01]  /*22d80*/  F2FP.BF16.F32.PACK_AB R92, R93, R92 ;  /* 0x0000005c5d5c723e */ /* 0x000fe200000010ff */
[----:B------:R0:W-:Y:S01]  /*22d90*/  STSM.16.M88.4 [R208], R132 ;  /* 0x00000084d0007844 */ /* 0x0001e20000000200 */
[----:B------:R-:W-:Y:S02]  /*22da0*/  SHF.R.U64 R174, R174, 0x3, RZ ;  /* 0x00000003aeae7819 */ /* 0x000fe400000012ff */
[----:B------:R-:W-:Y:S02]  /*22db0*/  SHF.R.U64 R170, R170, 0x3, RZ ;  /* 0x00000003aaaa7819 */ /* 0x000fe400000012ff */
[----:B------:R-:W-:Y:S02]  /*22dc0*/  SHF.R.U64 R168, R168, 0x3, RZ ;  /* 0x00000003a8a87819 */ /* 0x000fe400000012ff */
[----:B------:R-:W-:Y:S02]  /*22dd0*/  SHF.R.U64 R166, R166, 0x3, RZ ;  /* 0x00000003a6a67819 */ /* 0x000fe400000012ff */
[----:B------:R-:W-:-:S02]  /*22de0*/  F2FP.BF16.F32.PACK_AB R102, R97, R96 ;  /* 0x000000606166723e */ /* 0x000fc400000010ff */
[----:B------:R-:W-:Y:S02]  /*22df0*/  F2FP.BF16.F32.PACK_AB R103, R99, R98 ;  /* 0x000000626367723e */ /* 0x000fe400000010ff */
[----:B------:R-:W-:Y:S02]  /*22e00*/  F2FP.BF16.F32.PACK_AB R93, R95, R94 ;  /* 0x0000005e5f5d723e */ /* 0x000fe400000010ff */
[----:B------:R-:W-:Y:S01]  /*22e10*/  F2FP.BF16.F32.PACK_AB R84, R85, R84 ;  /* 0x000000545554723e */ /* 0x000fe200000010ff */
[----:B------:R0:W-:Y:S01]  /*22e20*/  STSM.16.M88.4 [R183], R124 ;  /* 0x0000007cb7007844 */ /* 0x0001e20000000200 */
[----:B------:R-:W-:Y:S02]  /*22e30*/  SHF.R.U64 R162, R162, 0x3, RZ ;  /* 0x00000003a2a27819 */ /* 0x000fe400000012ff */
[----:B------:R-:W-:Y:S02]  /*22e40*/  SHF.R.U64 R150, R150, 0x3, RZ ;  /* 0x0000000396967819 */ /* 0x000fe400000012ff */
        /* <DEDUP_REMOVED lines=10> */
[----:B------:R-:W-:Y:S02]  /*22ef0*/  F2FP.BF16.F32.PACK_AB R78, R73, R72 ;  /* 0x00000048494e723e */ /* 0x000fe400000010ff */
[----:B------:R-:W-:Y:S02]  /*22f00*/  F2FP.BF16.F32.PACK_AB R79, R75, R74 ;  /* 0x0000004a4b4f723e */ /* 0x000fe400000010ff */
[----:B------:R-:W-:Y:S02]  /*22f10*/  F2FP.BF16.F32.PACK_AB R69, R71, R70 ;  /* 0x000000464745723e */ /* 0x000fe400000010ff */
[----:B------:R-:W-:Y:S01]  /*22f20*/  F2FP.BF16.F32.PACK_AB R60, R61, R60 ;  /* 0x0000003c3d3c723e */ /* 0x000fe200000010ff */
[----:B------:R0:W-:Y:S01]  /*22f30*/  STSM.16.M88.4 [R195], R100 ;  /* 0x00000064c3007844 */ /* 0x0001e20000000200 */
[----:B------:R-:W-:-:S02]  /*22f40*/  MOV R177, R160 ;  /* 0x000000a000b17202 */ /* 0x000fc40000000f00 */
        /* <DEDUP_REMOVED lines=8> */
[----:B------:R-:W-:Y:S02]  /*22fd0*/  F2FP.BF16.F32.PACK_AB R70, R65, R64 ;  /* 0x000000404146723e */ /* 0x000fe400000010ff */
[----:B------:R-:W-:-:S02]  /*22fe0*/  F2FP.BF16.F32.PACK_AB R71, R67, R66 ;  /* 0x000000424347723e */ /* 0x000fc400000010ff */
[----:B------:R-:W-:Y:S02]  /*22ff0*/  F2FP.BF16.F32.PACK_AB R61, R63, R62 ;  /* 0x0000003e3f3d723e */ /* 0x000fe400000010ff */
[----:B------:R-:W-:Y:S01]  /*23000*/  F2FP.BF16.F32.PACK_AB R52, R53, R52 ;  /* 0x000000343534723e */ /* 0x000fe200000010ff */
[----:B------:R0:W-:Y:S01]  /*23010*/  STSM.16.M88.4 [R184], R92 ;  /* 0x0000005cb8007844 */ /* 0x0001e20000000200 */
[----:B------:R-:W-:Y:S02]  /*23020*/  MOV R0, R148 ;  /* 0x0000009400007202 */ /* 0x000fe40000000f00 */
[----:B------:R-:W-:Y:S01]  /*23030*/  LOP3.LUT R162, R162, R163, RZ, 0x3c, !PT ;  /* 0x000000a3a2a27212 */ /* 0x000fe200078e3cff */
[----:B------:R-:W-:Y:S01]  /*23040*/  IMAD.X R163, RZ, RZ, R193, P6 ;  /* 0x000000ffffa37224 */ /* 0x000fe200030e06c1 */
[----:B------:R-:W-:Y:S02]  /*23050*/  LOP3.LUT R150, R150, R151, RZ, 0x3c, !PT ;  /* 0x0000009796967212 */ /* 0x000fe400078e3cff */
[----:B------:R-:W-:-:S02]  /*23060*/  F2FP.BF16.F32.PACK_AB R62, R57, R56 ;  /* 0x00000038393e723e */ /* 0x000fc400000010ff */
[----:B------:R-:W-:Y:S02]  /*23070*/  F2FP.BF16.F32.PACK_AB R63, R59, R58 ;  /* 0x0000003a3b3f723e */ /* 0x000fe400000010ff */
[----:B------:R-:W-:Y:S02]  /*23080*/  F2FP.BF16.F32.PACK_AB R53, R55, R54 ;  /* 0x000000363735723e */ /* 0x000fe400000010ff */
[----:B------:R-:W-:Y:S01]  /*23090*/  F2FP.BF16.F32.PACK_AB R44, R45, R44 ;  /* 0x0000002c2d2c723e */ /* 0x000fe200000010ff */
[----:B------:R0:W-:Y:S01]  /*230a0*/  STSM.16.M88.4 [R6], R84 ;  /* 0x0000005406007844 */ /* 0x0001e20000000200 */
[C---:B------:R-:W-:Y:S02]  /*230b0*/  IADD3 R161, P1, R192.reuse, 0xa000, RZ ;  /* 0x0000a000c0a17810 */ /* 0x040fe40007f3e0ff */
[C---:B------:R-:W-:Y:S02]  /*230c0*/  IADD3 R151, P5, R192.reuse, 0xc000, RZ ;  /* 0x0000c000c0977810 */ /* 0x040fe40007fbe0ff */
[----:B------:R-:W-:-:S02]  /*230d0*/  IADD3 R149, P4, R192, 0xd000, RZ ;  /* 0x0000d000c0957810 */ /* 0x000fc40007f9e0ff */
[C---:B------:R-:W-:Y:S02]  /*230e0*/  IADD3 R210, P3, R192.reuse, 0xe000, RZ ;  /* 0x0000e000c0d27810 */ /* 0x040fe40007f7e0ff */
[----:B------:R-:W-:Y:S02]  /*230f0*/  F2FP.BF16.F32.PACK_AB R54, R49, R48 ;  /* 0x000000303136723e */ /* 0x000fe400000010ff */
[----:B------:R-:W-:Y:S02]  /*23100*/  F2FP.BF16.F32.PACK_AB R55, R51, R50 ;  /* 0x000000323337723e */ /* 0x000fe400000010ff */
[----:B------:R-:W-:Y:S02]  /*23110*/  F2FP.BF16.F32.PACK_AB R45, R47, R46 ;  /* 0x0000002e2f2d723e */ /* 0x000fe400000010ff */
[----:B------:R-:W-:Y:S01]  /*23120*/  F2FP.BF16.F32.PACK_AB R36, R37, R36 ;  /* 0x000000242524723e */ /* 0x000fe200000010ff */
[----:B------:R0:W-:Y:S01]  /*23130*/  STSM.16.M88.4 [R182], R76 ;  /* 0x0000004cb6007844 */ /* 0x0001e20000000200 */
[----:B------:R-:W-:-:S02]  /*23140*/  IADD3 R137, P6, R192, 0xf000, RZ ;  /* 0x0000f000c0897810 */ /* 0x000fc40007fde0ff */
[----:B------:R-:W-:Y:S02]  /*23150*/  F2FP.BF16.F32.PACK_AB R46, R41, R40 ;  /* 0x00000028292e723e */ /* 0x000fe400000010ff */
[----:B------:R-:W-:Y:S02]  /*23160*/  F2FP.BF16.F32.PACK_AB R47, R43, R42 ;  /* 0x0000002a2b2f723e */ /* 0x000fe400000010ff */
[----:B------:R-:W-:Y:S02]  /*23170*/  F2FP.BF16.F32.PACK_AB R37, R39, R38 ;  /* 0x000000262725723e */ /* 0x000fe400000010ff */
[----:B------:R-:W-:Y:S01]  /*23180*/  F2FP.BF16.F32.PACK_AB R28, R29, R28 ;  /* 0x0000001c1d1c723e */ /* 0x000fe200000010ff */
[----:B------:R0:W-:Y:S01]  /*23190*/  STSM.16.M88.4 [R177], R68 ;  /* 0x00000044b1007844 */ /* 0x0001e20000000200 */
[----:B------:R-:W-:Y:S02]  /*231a0*/  F2FP.BF16.F32.PACK_AB R38, R33, R32 ;  /* 0x000000202126723e */ /* 0x000fe400000010ff */
[----:B------:R-:W-:-:S02]  /*231b0*/  F2FP.BF16.F32.PACK_AB R39, R35, R34 ;  /* 0x000000222327723e */ /* 0x000fc400000010ff */
[----:B------:R-:W-:Y:S02]  /*231c0*/  F2FP.BF16.F32.PACK_AB R29, R31, R30 ;  /* 0x0000001e1f1d723e */ /* 0x000fe400000010ff */
[----:B------:R-:W-:Y:S01]  /*231d0*/  F2FP.BF16.F32.PACK_AB R12, R13, R12 ;  /* 0x0000000c0d0c723e */ /* 0x000fe200000010ff */
[----:B------:R0:W-:Y:S01]  /*231e0*/  STSM.16.M88.4 [R21], R60 ;  /* 0x0000003c15007844 */ /* 0x0001e20000000200 */
[----:B------:R-:W-:Y:S02]  /*231f0*/  F2FP.BF16.F32.PACK_AB R30, R25, R24 ;  /* 0x00000018191e723e */ /* 0x000fe400000010ff */
[----:B------:R-:W-:Y:S02]  /*23200*/  F2FP.BF16.F32.PACK_AB R31, R27, R26 ;  /* 0x0000001a1b1f723e */ /* 0x000fe400000010ff */
[----:B------:R-:W-:Y:S01]  /*23210*/  F2FP.BF16.F32.PACK_AB R13, R15, R14 ;  /* 0x0000000e0f0d723e */ /* 0x000fe200000010ff */
[----:B------:R0:W-:Y:S01]  /*23220*/  STSM.16.M88.4 [R20], R52 ;  /* 0x0000003414007844 */ /* 0x0001e20000000200 */
[----:B------:R-:W-:-:S02]  /*23230*/  LOP3.LUT R160, R161, 0x380, RZ, 0xc0, !PT ;  /* 0x00000380a1a07812 */ /* 0x000fc400078ec0ff */
[----:B------:R-:W-:Y:S02]  /*23240*/  LOP3.LUT R148, R151, 0x380, RZ, 0xc0, !PT ;  /* 0x0000038097947812 */ /* 0x000fe400078ec0ff */
[----:B------:R-:W-:Y:S02]  /*23250*/  LOP3.LUT R142, R149, 0x380, RZ, 0xc0, !PT ;  /* 0x00000380958e7812 */ /* 0x000fe400078ec0ff */
[----:B------:R-:W-:Y:S02]  /*23260*/  LOP3.LUT R143, R210, 0x380, RZ, 0xc0, !PT ;  /* 0x00000380d28f7812 */ /* 0x000fe400078ec0ff */
[----:B------:R-:W-:Y:S02]  /*23270*/  LOP3.LUT R129, R192, 0x380, RZ, 0xc0, !PT ;  /* 0x00000380c0817812 */ /* 0x000fe400078ec0ff */
[----:B------:R-:W-:Y:S02]  /*23280*/  F2FP.BF16.F32.PACK_AB R14, R9, R8 ;  /* 0x00000008090e723e */ /* 0x000fe400000010ff */
[----:B------:R-:W-:Y:S01]  /*23290*/  F2FP.BF16.F32.PACK_AB R15, R11, R10 ;  /* 0x0000000a0b0f723e */ /* 0x000fe200000010ff */
[----:B------:R0:W-:Y:S01]  /*232a0*/  STSM.16.M88.4 [R0], R44 ;  /* 0x0000002c00007844 */ /* 0x0001e20000000200 */
[----:B------:R-:W-:-:S02]  /*232b0*/  LOP3.LUT R130, R137, 0x380, RZ, 0xc0, !PT ;  /* 0x0000038089827812 */ /* 0x000fc400078ec0ff */
[----:B------:R-:W-:Y:S01]  /*232c0*/  SHF.R.U64 R160, R160, 0x3, RZ ;  /* 0x00000003a0a07819 */ /* 0x000fe200000012ff */
[----:B------:R0:W-:Y:S01]  /*232d0*/  STSM.16.M88.4 [R5], R36 ;  /* 0x0000002405007844 */ /* 0x0001e20000000200 */
[----:B------:R-:W-:Y:S02]  /*232e0*/  SHF.R.U64 R148, R148, 0x3, RZ ;  /* 0x0000000394947819 */ /* 0x000fe400000012ff */
[----:B------:R-:W-:Y:S01]  /*232f0*/  SHF.R.U64 R142, R142, 0x3, RZ ;  /* 0x000000038e8e7819 */ /* 0x000fe200000012ff */
[----:B------:R0:W-:Y:S01]  /*23300*/  STSM.16.M88.4 [R4], R28 ;  /* 0x0000001c04007844 */ /* 0x0001e20000000200 */
[----:B------:R-:W-:Y:S02]  /*23310*/  SHF.R.U64 R143, R143, 0x3, RZ ;  /* 0x000000038f8f7819 */ /* 0x000fe400000012ff */
[----:B------:R-:W-:Y:S01]  /*23320*/  SHF.R.U64 R129, R129, 0x3, RZ ;  /* 0x0000000381817819 */ /* 0x000fe200000012ff */
[----:B------:R0:W-:Y:S01]  /*23330*/  STSM.16.M88.4 [R3], R12 ;  /* 0x0000000c03007844 */ /* 0x0001e20000000200 */
[----:B------:R-:W-:Y:S01]  /*23340*/  SHF.R.U64 R130, R130, 0x3, RZ ;  /* 0x0000000382827819 */ /* 0x000fe200000012ff */
[----:B------:R-:W-:-:S02]  /*23350*/  USHF.R.S32.HI UR12, URZ, 0x1f, UR60 ;  /* 0x0000001f3f0c7899 */ /* 0x000fc4000801143c */
[----:B------:R-:W-:Y:S01]  /*23360*/  USHF.R.S32.HI UR13, URZ, 0x1f, UR58 ;  /* 0x0000001f3f0d7899 */ /* 0x000fe2000801143a */
        /* <DEDUP_REMOVED lines=11> */
[----:B------:R-:W-:-:S02]  /*23420*/  IMAD.X R131, RZ, RZ, R193, P6 ;  /* 0x000000ffff837224 */ /* 0x000fc400030e06c1 */
[----:B------:R-:W-:Y:S01]  /*23430*/  IMAD.MOV.U32 R129, RZ, RZ, R193 ;  /* 0x000000ffff817224 */ /* 0x000fe200078e00c1 */
[----:B------:R-:W-:Y:S06]  /*23440*/  BAR.SYNC.DEFER_BLOCKING 0x1, 0x100 ;  /* 0x0044000000007b1d */ /* 0x000fec0000010000 */
[----:B0-----:R-:W-:Y:S05]  /*23450*/  @P0 BRA `(.L_x_5257) ;  /* 0x0000000000c80947 */ /* 0x001fea0003800000 */
[----:B------:R-:W0:Y:S01]  /*23460*/  LDC R8, c[0x0][0xce8] ;  /* 0x00033a00ff087b82 */ /* 0x000e220000000800 */
[----:B------:R-:W-:Y:S01]  /*23470*/  IMAD.MOV R3, RZ, RZ, -R205 ;  /* 0x000000ffff037224 */ /* 0x000fe200078e0acd */
[----:B------:R-:W-:Y:S01]  /*23480*/  ULDC UR5, c[0x0][0xb88] ;  /* 0x0002e20000057ab9 */ /* 0x000fe20000000800 */
[----:B------:R-:W-:Y:S01]  /*23490*/  IMAD.U32 R13, RZ, RZ, UR59 ;  /* 0x0000003bff0d7e24 */ /* 0x000fe2000f8e00ff */
[----:B------:R-:W-:Y:S01]  /*234a0*/  ULDC.64 UR8, c[0x0][0xc90] ;  /* 0x0003240000087ab9 */ /* 0x000fe20000000a00 */
[----:B------:R-:W-:Y:S01]  /*234b0*/  IMAD.U32 R5, RZ, RZ, UR59 ;  /* 0x0000003bff057e24 */ /* 0x000fe2000f8e00ff */
[----:B------:R-:W-:Y:S01]  /*234c0*/  ISETP.NE.AND P0, PT, R226, R3, PT ;  /* 0x00000003e200720c */ /* 0x000fe20003f05270 */
[----:B------:R-:W-:Y:S01]  /*234d0*/  IMAD R13, R13, 0x40, R22 ;  /* 0x000000400d0d7824 */ /* 0x000fe200078e0216 */
[----:B------:R-:W-:Y:S01]  /*234e0*/  ULDC.64 UR10, c[0x0][0xc98] ;  /* 0x00032600000a7ab9 */ /* 0x000fe20000000a00 */
[----:B0-----:R-:W-:-:S05]  /*234f0*/  IMAD R6, R8, UR5, RZ ;  /* 0x0000000508067c24 */ /* 0x001fca000f8e02ff */
[----:B------:R-:W-:-:S13]  /*23500*/  ISETP.GE.OR P1, PT, R13, R6, P0 ;  /* 0x000000060d00720c */ /* 0x000fda0000726670 */
[----:B------:R-:W2:Y:S01]  /*23510*/  @!P1 LDL R11, [R1+0x400] ;  /* 0x00040000010b9983 */ /* 0x000ea20000100800 */
[----:B------:R-:W-:Y:S01]  /*23520*/  ISETP.NE.AND P2, PT, R8, 0x1, PT ;  /* 0x000000010800780c */ /* 0x000fe20003f45270 */
[----:B------:R-:W-:Y:S01]  /*23530*/  IMAD R5, R5, 0x40, R228 ;  /* 0x0000004005057824 */ /* 0x000fe200078e02e4 */
[----:B------:R-:W-:Y:S02]  /*23540*/  UIMAD UR5, UR12, UR8, URZ ;  /* 0x000000080c0572a4 */ /* 0x000fe4000f8e023f */
[----:B------:R-:W-:Y:S01]  /*23550*/  UIMAD.WIDE.U32 UR6, UR60, UR8, URZ ;  /* 0x000000083c0672a5 */ /* 0x000fe2000f8e003f */
[----:B------:R-:W-:Y:S01]  /*23560*/  IMAD.MOV.U32 R4, RZ, RZ, R5 ;  /* 0x000000ffff047224 */ /* 0x000fe200078e0005 */
[----:B------:R-:W-:Y:S02]  /*23570*/  UIMAD UR5, UR60, UR9, UR5 ;  /* 0x000000093c0572a4 */ /* 0x000fe4000f8e0205 */
[----:B------:R-:W-:Y:S02]  /*23580*/  UIMAD UR8, UR13, UR10, URZ ;  /* 0x0000000a0d0872a4 */ /* 0x000fe4000f8e023f */
[----:B------:R-:W-:-:S02]  /*23590*/  UIADD3 UR7, UR7, UR5, URZ ;  /* 0x0000000507077290 */ /* 0x000fc4000fffe03f */
[----:B------:R-:W-:Y:S01]  /*235a0*/  UIMAD UR8, UR58, UR11, UR8 ;  /* 0x0000000b3a0872a4 */ /* 0x000fe2000f8e0208 */
[----:B------:R-:W0:Y:S01]  /*235b0*/  @P2 LDC R0, c[0x0][0xcec] ;  /* 0x00033b00ff002b82 */ /* 0x000e220000000800 */
[----:B------:R-:W-:-:S07]  /*235c0*/  UIMAD.WIDE.U32 UR6, UR58, UR10, UR6 ;  /* 0x0000000a3a0672a5 */ /* 0x000fce000f8e0006 */
[----:B------:R-:W1:Y:S01]  /*235d0*/  @P2 LDC R3, c[0x0][0xcf0] ;  /* 0x00033c00ff032b82 */ /* 0x000e620000000800 */
[----:B0-----:R-:W-:-:S05]  /*235e0*/  @P2 IMAD.HI.U32 R0, R5, R0, RZ ;  /* 0x0000000005002227 */ /* 0x001fca00078e00ff */
[----:B-1----:R-:W-:-:S05]  /*235f0*/  @P2 SHF.R.U32.HI R4, RZ, R3, R0 ;  /* 0x00000003ff042219 */ /* 0x002fca0000011600 */
        /* <DEDUP_REMOVED lines=14> */
[----:B------:R-:W-:Y:S01]  /*236e0*/  SHFL.IDX PT, R8, R0, RZ, 0x1c1f ;  /* 0x001c1fff00087589 */ /* 0x000fe200000e0000 */
[----:B------:R-:W-:Y:S01]  /*236f0*/  LEA.HI.X R10, R4, UR7, R3, 0x2, P2 ;  /* 0x00000007040a7c11 */ /* 0x000fe200090f1403 */
[----:B------:R-:W-:-:S04]  /*23700*/  VIADD R3, R13, 0x8 ;  /* 0x000000080d037836 */ /* 0x000fc80000000000 */
[----:B------:R-:W2:Y:S01]  /*23710*/  SHFL.IDX PT, R9, R10, RZ, 0x1c1f ;  /* 0x001c1fff0a097589 */ /* 0x000ea200000e0000 */
[----:B------:R-:W-:-:S03]  /*23720*/  ISETP.GE.OR P0, PT, R3, R6, P0 ;  /* 0x000000060300720c */ /* 0x000fc60000706670 */
[----:B--2---:R-:W-:Y:S10]  /*23730*/  @!P1 ST.E desc[UR36][R8.64], R11 ;  /* 0x0000000b08009985 */ /* 0x004ff4000c101924 */
[----:B------:R-:W2:Y:S04]  /*23740*/  @!P0 LDL R3, [R1+0x404] ;  /* 0x0004040001038983 */ /* 0x000ea80000100800 */
[----:B------:R-:W-:Y:S04]  /*23750*/  SHFL.IDX PT, R4, R0, 0x1, 0x1c1f ;  /* 0x003c1f0000047f89 */ /* 0x000fe800000e0000 */
[----:B------:R-:W2:Y:S04]  /*23760*/  SHFL.IDX PT, R5, R10, 0x1, 0x1c1f ;  /* 0x003c1f000a057f89 */ /* 0x000ea800000e0000 */
[----:B--2---:R0:W-:Y:S02]  /*23770*/  @!P0 ST.E desc[UR36][R4.64], R3 ;  /* 0x0000000304008985 */ /* 0x0041e4000c101924 */
.L_x_5257:
[----:B------:R-:W1:Y:S01]  /*23780*/  LDC R74, c[0x0][0xce8] ;  /* 0x00033a00ff4a7b82 */ /* 0x000e620000000800 */
[----:B------:R-:W-:Y:S01]  /*23790*/  ULDC UR10, c[0x0][0xbc8] ;  /* 0x0002f200000a7ab9 */ /* 0x000fe20000000800 */
[----:B------:R-:W-:Y:S01]  /*237a0*/  IMAD R0, R198, 0x20, R159 ;  /* 0x00000020c6007824 */ /* 0x000fe200078e029f */
[----:B------:R-:W-:Y:S01]  /*237b0*/  ISETP.GE.AND P1, PT, R154, UR10, PT ;  /* 0x0000000a9a007c0c */ /* 0x000fe2000bf26270 */
[----:B0-----:R-:W-:Y:S01]  /*237c0*/  IMAD.U32 R5, RZ, RZ, UR59 ;  /* 0x0000003bff057e24 */ /* 0x001fe2000f8e00ff */
[----:B------:R-:W-:Y:S01]  /*237d0*/  ULDC.64 UR8, c[0x0][0xbe8] ;  /* 0x0002fa0000087ab9 */ /* 0x000fe20000000a00 */
[----:B------:R0:W5:Y:S04]  /*237e0*/  LD.E.128 R8, desc[UR36][R128.64] ;  /* 0x0000002480087980 */ /* 0x000168000c101d00 */
[----:B------:R-:W5:Y:S04]  /*237f0*/  LD.E.128 R180, desc[UR36][R180.64] ;  /* 0x00000024b4b47980 */ /* 0x000f68000c101d00 */
[----:B------:R0:W5:Y:S04]  /*23800*/  LD.E.128 R12, desc[UR36][R178.64] ;  /* 0x00000024b20c7980 */ /* 0x000168000c101d00 */
[----:B------:R0:W5:Y:S04]  /*23810*/  LD.E.128 R24, desc[UR36][R174.64] ;  /* 0x00000024ae187980 */ /* 0x000168000c101d00 */
[----:B------:R0:W5:Y:S01]  /*23820*/  LD.E.128 R28, desc[UR36][R172.64] ;  /* 0x00000024ac1c7980 */ /* 0x000162000c101d00 */
[----:B-1----:R-:W-:-:S02]  /*23830*/  ISETP.NE.AND P3, PT, R74, 0x1, PT ;  /* 0x000000014a00780c */ /* 0x002fc40003f65270 */
[----:B------:R-:W-:Y:S01]  /*23840*/  SEL R4, RZ, 0xffffffff, P1 ;  /* 0xffffffffff047807 */ /* 0x000fe20000800000 */
[----:B------:R0:W5:Y:S01]  /*23850*/  LD.E.128 R32, desc[UR36][R170.64] ;  /* 0x00000024aa207980 */ /* 0x000162000c101d00 */
[----:B------:R-:W-:Y:S02]  /*23860*/  ISETP.GE.AND P0, PT, R155, UR10, PT ;  /* 0x0000000a9b007c0c */ /* 0x000fe4000bf06270 */
[----:B------:R-:W-:Y:S01]  /*23870*/  ISETP.GE.AND P2, PT, R156, UR10, PT ;  /* 0x0000000a9c007c0c */ /* 0x000fe2000bf46270 */
[----:B------:R-:W-:Y:S01]  /*23880*/  IMAD R72, R5, 0x40, R0 ;  /* 0x0000004005487824 */ /* 0x000fe200078e0200 */
[----:B------:R-:W-:Y:S01]  /*23890*/  UIMAD UR5, UR12, UR8, URZ ;  /* 0x000000080c0572a4 */ /* 0x000fe2000f8e023f */
[----:B------:R0:W5:Y:S04]  /*238a0*/  LD.E.128 R36, desc[UR36][R168.64] ;  /* 0x00000024a8247980 */ /* 0x000168000c101d00 */
[----:B------:R-:W1:Y:S01]  /*238b0*/  @P3 LDC R21, c[0x0][0xcec] ;  /* 0x00033b00ff153b82 */ /* 0x000e620000000800 */
[----:B------:R-:W-:Y:S01]  /*238c0*/  UIMAD.WIDE.U32 UR6, UR60, UR8, URZ ;  /* 0x000000083c0672a5 */ /* 0x000fe2000f8e003f */
[----:B------:R0:W5:Y:S04]  /*238d0*/  LD.E.128 R40, desc[UR36][R166.64] ;  /* 0x00000024a6287980 */ /* 0x000168000c101d00 */
[----:B------:R0:W5:Y:S02]  /*238e0*/  LD.E.128 R44, desc[UR36][R164.64] ;  /* 0x00000024a42c7980 */ /* 0x000164000c101d00 */
[----:B------:R-:W2:Y:S01]  /*238f0*/  @P3 LDC R73, c[0x0][0xcf0] ;  /* 0x00033c00ff493b82 */ /* 0x000ea20000000800 */
[----:B------:R-:W-:Y:S01]  /*23900*/  ISETP.GE.AND P1, PT, R153, UR10, PT ;  /* 0x0000000a99007c0c */ /* 0x000fe2000bf26270 */
[----:B------:R-:W-:Y:S01]  /*23910*/  IMAD.SHL.U32 R6, R4, 0x2, RZ ;  /* 0x0000000204067824 */ /* 0x000fe200078e00ff */
[----:B------:R-:W-:Y:S01]  /*23920*/  SEL R4, RZ, 0xffffffff, P0 ;  /* 0xffffffffff047807 */ /* 0x000fe20000000000 */
[----:B------:R0:W5:Y:S01]  /*23930*/  LD.E.128 R48, desc[UR36][R162.64] ;  /* 0x00000024a2307980 */ /* 0x000162000c101d00 */
[----:B------:R-:W-:-:S02]  /*23940*/  SEL R0, RZ, 0xffffffff, P1 ;  /* 0xffffffffff007807 */ /* 0x000fc40000800000 */
[----:B------:R-:W-:Y:S01]  /*23950*/  SEL R3, RZ, 0x1, P2 ;  /* 0x00000001ff037807 */ /* 0x000fe20001000000 */
[----:B------:R-:W-:Y:S01]  /*23960*/  UIMAD UR5, UR60, UR9, UR5 ;  /* 0x000000093c0572a4 */ /* 0x000fe2000f8e0205 */
[----:B------:R-:W-:Y:S01]  /*23970*/  IMAD.SHL.U32 R4, R4, 0x4, RZ ;  /* 0x0000000404047824 */ /* 0x000fe200078e00ff */
[----:B------:R-:W-:Y:S01]  /*23980*/  ISETP.GE.AND P0, PT, R152, UR10, PT ;  /* 0x0000000a98007c0c */ /* 0x000fe2000bf06270 */
[----:B------:R-:W-:Y:S01]  /*23990*/  IMAD.SHL.U32 R75, R0, 0x8, RZ ;  /* 0x00000008004b7824 */ /* 0x000fe200078e00ff */
[----:B------:R-:W-:Y:S01]  /*239a0*/  LOP3.LUT R3, R6, 0x2, R3, 0xe2, !PT ;  /* 0x0000000206037812 */ /* 0x000fe200078ee203 */
[----:B------:R-:W-:Y:S01]  /*239b0*/  ULDC.64 UR8, c[0x0][0xbf0] ;  /* 0x0002fc0000087ab9 */ /* 0x000fe20000000a00 */
[----:B------:R-:W-:Y:S01]  /*239c0*/  UIADD3 UR7, UR7, UR5, URZ ;  /* 0x0000000507077290 */ /* 0x000fe2000fffe03f */
[----:B------:R0:W5:Y:S01]  /*239d0*/  LD.E.128 R52, desc[UR36][R160.64] ;  /* 0x00000024a0347980 */ /* 0x000162000c101d00 */
[----:B-1----:R-:W-:Y:S01]  /*239e0*/  @P3 IMAD.HI.U32 R0, R72, R21, RZ ;  /* 0x0000001548003227 */ /* 0x002fe200078e00ff */
[----:B------:R-:W-:Y:S01]  /*239f0*/  UIMAD UR5, UR13, UR8, URZ ;  /* 0x000000080d0572a4 */ /* 0x000fe2000f8e023f */
[----:B------:R-:W-:Y:S01]  /*23a00*/  SEL R5, RZ, 0xffffffff, P0 ;  /* 0xffffffffff057807 */ /* 0x000fe20000000000 */
[----:B------:R0:W5:Y:S01]  /*23a10*/  LD.E.128 R56, desc[UR36][R150.64] ;  /* 0x0000002496387980 */ /* 0x000162000c101d00 */
[----:B------:R-:W-:Y:S01]  /*23a20*/  LOP3.LUT R4, R4, 0x4, R3, 0xe2, !PT ;  /* 0x0000000404047812 */ /* 0x000fe200078ee203 */
[----:B------:R-:W-:Y:S01]  /*23a30*/  IMAD.MOV.U32 R3, RZ, RZ, R72 ;  /* 0x000000ffff037224 */ /* 0x000fe200078e0048 */
[----:B------:R-:W-:Y:S01]  /*23a40*/  UIMAD UR5, UR58, UR9, UR5 ;  /* 0x000000093a0572a4 */ /* 0x000fe2000f8e0205 */
[----:B------:R0:W5:Y:S01]  /*23a50*/  LD.E.128 R60, desc[UR36][R148.64] ;  /* 0x00000024943c7980 */ /* 0x000162000c101d00 */
[----:B--2---:R-:W-:Y:S01]  /*23a60*/  @P3 SHF.R.U32.HI R3, RZ, R73, R0 ;  /* 0x00000049ff033219 */ /* 0x004fe20000011600 */
[----:B------:R-:W-:Y:S01]  /*23a70*/  UIMAD.WIDE.U32 UR6, UR58, UR8, UR6 ;  /* 0x000000083a0672a5 */ /* 0x000fe2000f8e0006 */
[----:B------:R-:W-:Y:S01]  /*23a80*/  IMAD.SHL.U32 R5, R5, 0x10, RZ ;  /* 0x0000001005057824 */ /* 0x000fe200078e00ff */
[----:B------:R-:W-:Y:S01]  /*23a90*/  LOP3.LUT R4, R75, 0x8, R4, 0xe2, !PT ;  /* 0x000000084b047812 */ /* 0x000fe200078ee204 */
[----:B------:R0:W5:Y:S01]  /*23aa0*/  LD.E.128 R64, desc[UR36][R142.64] ;  /* 0x000000248e407980 */ /* 0x000162000c101d00 */
[----:B------:R-:W-:Y:S01]  /*23ab0*/  ISETP.GE.AND P0, PT, R19, UR10, PT ;  /* 0x0000000a13007c0c */ /* 0x000fe2000bf06270 */
[----:B------:R-:W-:Y:S01]  /*23ac0*/  UIADD3 UR5, UR7, UR5, URZ ;  /* 0x0000000507057290 */ /* 0x000fe2000fffe03f */
[--C-:B------:R-:W-:Y:S01]  /*23ad0*/  IMAD.MOV R21, RZ, RZ, -R3.reuse ;  /* 0x000000ffff157224 */ /* 0x100fe200078e0a03 */
[----:B------:R-:W-:Y:S01]  /*23ae0*/  SHF.R.S32.HI R20, RZ, 0x1f, R3 ;  /* 0x0000001fff147819 */ /* 0x000fe20000011403 */
[----:B------:R0:W5:Y:S01]  /*23af0*/  LD.E.128 R68, desc[UR36][R140.64] ;  /* 0x000000248c447980 */ /* 0x000162000c101d00 */
[----:B------:R-:W-:Y:S01]  /*23b00*/  LOP3.LUT R0, R5, 0x10, R4, 0xe2, !PT ;  /* 0x0000001005007812 */ /* 0x000fe200078ee204 */
[----:B------:R-:W-:Y:S01]  /*23b10*/  IMAD.U32 R4, RZ, RZ, UR6 ;  /* 0x00000006ff047e24 */ /* 0x000fe2000f8e00ff */
[----:B------:R-:W-:Y:S01]  /*23b20*/  SEL R6, RZ, 0xffffffff, P0 ;  /* 0xffffffffff067807 */ /* 0x000fe20000000000 */
[----:B------:R-:W-:Y:S01]  /*23b30*/  IMAD.U32 R5, RZ, RZ, UR7 ;  /* 0x00000007ff057e24 */ /* 0x000fe2000f8e00ff */
[----:B------:R-:W-:Y:S01]  /*23b40*/  ULDC.64 UR6, c[0x0][0xbe0] ;  /* 0x0002f80000067ab9 */ /* 0x000fe20000000a00 */
[----:B------:R-:W-:Y:S01]  /*23b50*/  IMAD R21, R74, R21, R72 ;  /* 0x000000154a157224 */ /* 0x000fe200078e0248 */
[----:B------:R-:W5:Y:S01]  /*23b60*/  LD.E.128 R128, desc[UR36][R130.64] ;  /* 0x0000002482807980 */ /* 0x000f62000c101d00 */
[----:B------:R-:W-:Y:S01]  /*23b70*/  IMAD.U32 R5, RZ, RZ, UR5 ;  /* 0x00000005ff057e24 */ /* 0x000fe2000f8e00ff */
[----:B------:R-:W-:Y:S01]  /*23b80*/  ISETP.GE.AND P0, PT, R158, UR10, PT ;  /* 0x0000000a9e007c0c */ /* 0x000fe2000bf06270 */
[----:B------:R-:W-:Y:S01]  /*23b90*/  IMAD R20, R20, UR6, RZ ;  /* 0x0000000614147c24 */ /* 0x000fe2000f8e02ff */
        /* <DEDUP_REMOVED lines=8> */
[C---:B------:R-:W-:Y:S01]  /*23c20*/  IMAD R73, R3.reuse, UR7, R20 ;  /* 0x0000000703497c24 */ /* 0x040fe2000f8e0214 */
[----:B------:R-:W-:Y:S01]  /*23c30*/  ULDC UR8, c[0x0][0xb88] ;  /* 0x0002e20000087ab9 */ /* 0x000fe20000000800 */
[----:B------:R-:W-:Y:S01]  /*23c40*/  IMAD.WIDE.U32 R4, R3, UR6, R4 ;  /* 0x0000000603047c25 */ /* 0x000fe2000f8e0004 */
[----:B------:R-:W-:Y:S01]  /*23c50*/  ULDC.64 UR6, c[0x0][0xbd8] ;  /* 0x0002f60000067ab9 */ /* 0x000fe20000000a00 */
[----:B------:R-:W-:Y:S01]  /*23c60*/  LOP3.LUT R0, R75, 0x20, R0, 0xe2, !PT ;  /* 0x000000204b007812 */ /* 0x000fe200078ee200 */
[----:B------:R-:W-:Y:S01]  /*23c70*/  UIADD3 UR5, UR44, 0x38820, URZ ;  /* 0x000388202c057890 */ /* 0x000fe2000fffe03f */
[----:B------:R-:W-:Y:S01]  /*23c80*/  IMAD.U32 R20, RZ, RZ, UR59 ;  /* 0x0000003bff147e24 */ /* 0x000fe2000f8e00ff */
[----:B------:R-:W-:Y:S01]  /*23c90*/  SEL R3, RZ, 0x40, P0 ;  /* 0x00000040ff037807 */ /* 0x000fe20000000000 */
[----:B------:R-:W-:Y:S01]  /*23ca0*/  IMAD.IADD R5, R5, 0x1, R73 ;  /* 0x0000000105057824 */ /* 0x000fe200078e0249 */
[----:B------:R-:W-:Y:S01]  /*23cb0*/  ISETP.GE.AND P0, PT, R157, UR10, PT ;  /* 0x0000000a9d007c0c */ /* 0x000fe2000bf06270 */
[----:B------:R-:W-:Y:S01]  /*23cc0*/  IMAD R6, R6, UR6, RZ ;  /* 0x0000000606067c24 */ /* 0x000fe2000f8e02ff */
[----:B------:R-:W-:Y:S01]  /*23cd0*/  LOP3.LUT R0, R0, R3, RZ, 0xfc, !PT ;  /* 0x0000000300007212 */ /* 0x000fe200078efcff */
[----:B------:R-:W-:Y:S01]  /*23ce0*/  IMAD R79, R20, 0x40, R159 ;  /* 0x00000040144f7824 */ /* 0x000fe200078e029f */
[----:B------:R-:W-:Y:S01]  /*23cf0*/  SEL R3, RZ, 0x80, P0 ;  /* 0x00000080ff037807 */ /* 0x000fe20000000000 */
[----:B------:R-:W-:Y:S01]  /*23d00*/  IMAD R80, R74, UR8, RZ ;  /* 0x000000084a507c24 */ /* 0x000fe2000f8e02ff */
[----:B------:R-:W-:Y:S01]  /*23d10*/  UPRMT UR5, URZ, 0x654, UR5 ;  /* 0x000006543f057896 */ /* 0x000fe20008000005 */
[C---:B------:R-:W-:Y:S01]  /*23d20*/  IMAD R73, R21.reuse, UR7, R6 ;  /* 0x0000000715497c24 */ /* 0x040fe2000f8e0206 */
[----:B------:R-:W-:Y:S01]  /*23d30*/  BSSY B1, `(.L_x_5258) ;  /* 0x000002b000017945 */ /* 0x000fe20003800000 */
[----:B------:R-:W-:Y:S01]  /*23d40*/  IMAD.WIDE.U32 R4, R21, UR6, R4 ;  /* 0x0000000615047c25 */ /* 0x000fe2000f8e0004 */
[----:B------:R-:W-:Y:S01]  /*23d50*/  ISETP.GE.AND P0, PT, R79, R80, PT ;  /* 0x000000504f00720c */ /* 0x000fe20003f06270 */
[----:B------:R-:W-:Y:S01]  /*23d60*/  ULDC.64 UR6, c[0x0][0xb80] ;  /* 0x0002e00000067ab9 */ /* 0x000fe20000000a00 */
[----:B------:R-:W-:Y:S01]  /*23d70*/  LOP3.LUT R3, R0, R3, RZ, 0xfc, !PT ;  /* 0x0000000300037212 */ /* 0x000fe200078efcff */
[----:B------:R-:W-:Y:S01]  /*23d80*/  IMAD.IADD R5, R5, 0x1, R73 ;  /* 0x0000000105057824 */ /* 0x000fe200078e0249 */
[C---:B------:R-:W-:Y:S01]  /*23d90*/  LEA R6, P1, R4.reuse, UR6, 0x1 ;  /* 0x0000000604067c11 */ /* 0x040fe2000f8208ff */
[----:B-1----:R-:W-:Y:S03]  /*23da0*/  SYNCS.ARRIVE.TRANS64.RED.A1T0 RZ, [UR5], RZ ;  /* 0x000000ffffff79a7 */ /* 0x002fe60008100405 */
        /* <DEDUP_REMOVED lines=27> */
[----:B--2---:R-:W-:Y:S02]  /*23f60*/  @P4 LEA R12, P5, R157, R20, 0x1 ;  /* 0x000000149d0c4211 */ /* 0x004fe400078a08ff */
[-C--:B------:R-:W-:Y:S01]  /*23f70*/  @!P1 LEA.HI.X R9, R19, R21.reuse, R186, 0x1, P6 ;  /* 0x0000001513099211 */ /* 0x080fe200030f0cba */
[----:B------:R3:W-:Y:S01]  /*23f80*/  @!P2 ST.E.128 desc[UR36][R4.64], R44 ;  /* 0x0000002c0400a985 */ /* 0x0007e2000c101d24 */
[----:B------:R-:W-:-:S02]  /*23f90*/  @P0 LEA.HI.X R11, R158, R21, R185, 0x1, P3 ;  /* 0x000000159e0b0211 */ /* 0x000fc400018f0cb9 */
[----:B------:R-:W-:Y:S01]  /*23fa0*/  @P4 LEA.HI.X R13, R157, R21, R176, 0x1, P5 ;  /* 0x000000159d0d4211 */ /* 0x000fe200028f0cb0 */
[----:B------:R3:W-:Y:S04]  /*23fb0*/  @!P1 ST.E.128 desc[UR36][R8.64], R52 ;  /* 0x0000003408009985 */ /* 0x0007e8000c101d24 */
[----:B------:R3:W-:Y:S04]  /*23fc0*/  @P0 ST.E.128 desc[UR36][R10.64], R60 ;  /* 0x0000003c0a000985 */ /* 0x0007e8000c101d24 */
[----:B------:R3:W-:Y:S02]  /*23fd0*/  @P4 ST.E.128 desc[UR36][R12.64], R68 ;  /* 0x000000440c004985 */ /* 0x0007e4000c101d24 */
.L_x_5259:
[----:B------:R-:W-:Y:S05]  /*23fe0*/  BSYNC B1 ;  /* 0x0000000000017941 */ /* 0x000fea0003800000 */
.L_x_5258:
        /* <DEDUP_REMOVED lines=11> */
[CC--:B------:R-:W-:Y:S02]  /*240a0*/  @!P5 LEA R10, P4, R154.reuse, R8.reuse, 0x1 ;  /* 0x000000089a0ad211 */ /* 0x0c0fe400078808ff */
        /* <DEDUP_REMOVED lines=9> */
[-C--:B------:R-:W-:Y:S02]  /*24140*/  @!P2 LEA.HI.X R15, R153, R9.reuse, R188, 0x1, P5 ;  /* 0x00000009990fa211 */ /* 0x080fe400028f0cbc */
[CC--:B-1----:R-:W-:Y:S02]  /*24150*/  @!P0 LEA R20, P3, R19.reuse, R8.reuse, 0x1 ;  /* 0x0000000813148211 */ /* 0x0c2fe400078608ff */
[-C--:B0-----:R-:W-:Y:S01]  /*24160*/  @!P1 LEA R4, P6, R152, R8.reuse, 0x1 ;  /* 0x0000000898049211 */ /* 0x081fe200078c08ff */
[----:B------:R4:W-:Y:S01]  /*24170*/  @!P2 ST.E.128 desc[UR36][R14.64], R40 ;  /* 0x000000280e00a985 */ /* 0x0009e2000c101d24 */
[----:B------:R-:W-:Y:S02]  /*24180*/  @P4 LEA R28, P5, R158, R8, 0x1 ;  /* 0x000000089e1c4211 */ /* 0x000fe400078a08ff */
[-C--:B------:R-:W-:Y:S02]  /*24190*/  @!P1 LEA.HI.X R5, R152, R9.reuse, R187, 0x1, P6 ;  /* 0x0000000998059211 */ /* 0x080fe400030f0cbb */
[----:B--2---:R-:W-:-:S02]  /*241a0*/  @!P0 LEA.HI.X R21, R19, R9, R186, 0x1, P3 ;  /* 0x0000000913158211 */ /* 0x004fc400018f0cba */
        /* <DEDUP_REMOVED lines=10> */
.L_x_5256:
[----:B------:R-:W0:Y:S01]  /*24250*/  LDC R12, c[0x0][0xce8] ;  /* 0x00033a00ff0c7b82 */ /* 0x000e220000000800 */
[----:B------:R-:W-:Y:S01]  /*24260*/  ISETP.GE.AND P2, PT, R191, 0x40, PT ;  /* 0x00000040bf00780c */ /* 0x000fe20003f46270 */
[----:B------:R-:W-:Y:S01]  /*24270*/  ULDC UR12, c[0x0][0xbc8] ;  /* 0x0002f200000c7ab9 */ /* 0x000fe20000000800 */
[----:B------:R-:W-:Y:S01]  /*24280*/  IMAD R0, R198, 0x20, R159 ;  /* 0x00000020c6007824 */ /* 0x000fe200078e029f */
[----:B------:R-:W-:Y:S01]  /*24290*/  ISETP.GE.AND P4, PT, R156, UR12, PT ;  /* 0x0000000c9c007c0c */ /* 0x000fe2000bf86270 */
[----:B------:R-:W-:Y:S01]  /*242a0*/  IMAD.U32 R3, RZ, RZ, UR59 ;  /* 0x0000003bff037e24 */ /* 0x000fe2000f8e00ff */
[----:B------:R-:W-:Y:S01]  /*242b0*/  ISETP.GE.AND P3, PT, R154, UR12, PT ;  /* 0x0000000c9a007c0c */ /* 0x000fe2000bf66270 */
[----:B------:R-:W-:Y:S01]  /*242c0*/  USHF.R.S32.HI UR8, URZ, 0x1f, UR60 ;  /* 0x0000001f3f087899 */ /* 0x000fe2000801143c */
[----:B------:R-:W-:Y:S01]  /*242d0*/  BSSY B1, `(.L_x_5261) ;  /* 0x0000033000017945 */ /* 0x000fe20003800000 */
[----:B------:R-:W-:Y:S01]  /*242e0*/  USHF.R.S32.HI UR9, URZ, 0x1f, UR58 ;  /* 0x0000001f3f097899 */ /* 0x000fe2000801143a */
[----:B------:R-:W-:Y:S01]  /*242f0*/  ISETP.GE.AND P1, PT, R155, UR12, PT ;  /* 0x0000000c9b007c0c */ /* 0x000fe2000bf26270 */
[----:B------:R-:W-:Y:S01]  /*24300*/  IMAD R10, R3, 0x40, R0 ;  /* 0x00000040030a7824 */ /* 0x000fe200078e0200 */
[----:B------:R-:W-:-:S02]  /*24310*/  SEL R14, RZ, 0x1, P4 ;  /* 0x00000001ff0e7807 */ /* 0x000fc40002000000 */
[----:B------:R-:W-:Y:S02]  /*24320*/  SEL R15, RZ, 0xffffffff, P3 ;  /* 0xffffffffff0f7807 */ /* 0x000fe40001800000 */
[----:B0-----:R-:W-:-:S13]  /*24330*/  ISETP.NE.AND P0, PT, R12, 0x1, PT ;  /* 0x000000010c00780c */ /* 0x001fda0003f05270 */
[----:B------:R-:W0:Y:S08]  /*24340*/  @P0 LDC R11, c[0x0][0xcec] ;  /* 0x00033b00ff0b0b82 */ /* 0x000e300000000800 */
[----:B------:R-:W1:Y:S01]  /*24350*/  @P0 LDC R13, c[0x0][0xcf0] ;  /* 0x00033c00ff0d0b82 */ /* 0x000e620000000800 */
[----:B------:R-:W-:Y:S05]  /*24360*/  @P2 BRA `(.L_x_5262) ;  /* 0x0000000000a42947 */ /* 0x000fea0003800000 */
[----:B------:R-:W2:Y:S01]  /*24370*/  S2R R4, SR_TID.X ;  /* 0x0000000000047919 */ /* 0x000ea20000002100 */
[----:B------:R-:W3:Y:S01]  /*24380*/  LDC R5, c[0x0][0xce8] ;  /* 0x00033a00ff057b82 */ /* 0x000ee20000000800 */
[----:B------:R-:W-:Y:S01]  /*24390*/  IMAD.U32 R0, RZ, RZ, UR59 ;  /* 0x0000003bff007e24 */ /* 0x000fe2000f8e00ff */
[----:B------:R-:W-:Y:S02]  /*243a0*/  ULDC UR5, c[0x0][0xb88] ;  /* 0x0002e20000057ab9 */ /* 0x000fe40000000800 */
[----:B---3--:R-:W-:Y:S02]  /*243b0*/  IMAD R3, R5, UR5, RZ ;  /* 0x0000000505037c24 */ /* 0x008fe4000f8e02ff */
[----:B--2---:R-:W-:-:S04]  /*243c0*/  IMAD R0, R0, 0x40, R4 ;  /* 0x0000004000007824 */ /* 0x004fc800078e0204 */
[----:B------:R-:W-:-:S05]  /*243d0*/  VIADD R6, R0, 0xffffff80 ;  /* 0xffffff8000067836 */ /* 0x000fca0000000000 */
        /* <DEDUP_REMOVED lines=34> */
.L_x_5262:
[----:B------:R-:W-:Y:S05]  /*24600*/  BSYNC B1 ;  /* 0x0000000000017941 */ /* 0x000fea0003800000 */
.L_x_5261:
[----:B------:R-:W-:Y:S01]  /*24610*/  SEL R0, RZ, 0xffffffff, P1 ;  /* 0xffffffffff007807 */ /* 0x000fe20000800000 */
[----:B------:R-:W-:Y:S01]  /*24620*/  ULDC.64 UR10, c[0x0][0xbe8] ;  /* 0x0002fa00000a7ab9 */ /* 0x000fe20000000a00 */
[----:B------:R-:W-:Y:S01]  /*24630*/  IMAD.SHL.U32 R15, R15, 0x2, RZ ;  /* 0x000000020f0f7824 */ /* 0x000fe200078e00ff */
[----:B------:R-:W-:Y:S01]  /*24640*/  UIMAD UR5, UR8, UR10, URZ ;  /* 0x0000000a080572a4 */ /* 0x000fe2000f8e023f */
[----:B------:R-:W-:Y:S01]  /*24650*/  ISETP.GE.AND P1, PT, R153, UR12, PT ;  /* 0x0000000c99007c0c */ /* 0x000fe2000bf26270 */
[----:B------:R-:W-:Y:S01]  /*24660*/  IMAD.SHL.U32 R5, R0, 0x4, RZ ;  /* 0x0000000400057824 */ /* 0x000fe200078e00ff */
[----:B------:R-:W-:Y:S01]  /*24670*/  UIMAD.WIDE.U32 UR6, UR60, UR10, URZ ;  /* 0x0000000a3c0672a5 */ /* 0x000fe2000f8e003f */
[----:B0-----:R-:W-:Y:S01]  /*24680*/  @P0 IMAD.HI.U32 R0, R10, R11, RZ ;  /* 0x0000000b0a000227 */ /* 0x001fe200078e00ff */
[----:B------:R-:W-:Y:S01]  /*24690*/  UIMAD UR5, UR60, UR11, UR5 ;  /* 0x0000000b3c0572a4 */ /* 0x000fe2000f8e0205 */
[----:B------:R-:W-:Y:S01]  /*246a0*/  LOP3.LUT R14, R15, 0x2, R14, 0xe2, !PT ;  /* 0x000000020f0e7812 */ /* 0x000fe200078ee20e */
[----:B------:R-:W-:Y:S01]  /*246b0*/  BSSY B1, `(.L_x_5263) ;  /* 0x0000056000017945 */ /* 0x000fe20003800000 */
[----:B--2---:R-:W-:Y:S01]  /*246c0*/  IMAD.MOV.U32 R3, RZ, RZ, R10 ;  /* 0x000000ffff037224 */ /* 0x004fe200078e000a */
[----:B-1----:R-:W-:Y:S01]  /*246d0*/  @P0 SHF.R.U32.HI R3, RZ, R13, R0 ;  /* 0x0000000dff030219 */ /* 0x002fe20000011600 */
[----:B------:R-:W-:Y:S01]  /*246e0*/  ULDC.64 UR10, c[0x0][0xbf0] ;  /* 0x0002fc00000a7ab9 */ /* 0x000fe20000000a00 */
[----:B------:R-:W-:Y:S01]  /*246f0*/  SEL R0, RZ, 0xffffffff, P1 ;  /* 0xffffffffff007807 */ /* 0x000fe20000800000 */
[----:B------:R-:W-:Y:S01]  /*24700*/  UIADD3 UR7, UR7, UR5, URZ ;  /* 0x0000000507077290 */ /* 0x000fe2000fffe03f */
[----:B------:R-:W-:Y:S01]  /*24710*/  LOP3.LUT R14, R5, 0x4, R14, 0xe2, !PT ;  /* 0x00000004050e7812 */ /* 0x000fe200078ee20e */
[----:B------:R-:W-:Y:S01]  /*24720*/  UIMAD UR5, UR9, UR10, URZ ;  /* 0x0000000a090572a4 */ /* 0x000fe2000f8e023f */
[----:B------:R-:W-:Y:S01]  /*24730*/  ISETP.GE.AND P1, PT, R152, UR12, PT ;  /* 0x0000000c98007c0c */ /* 0x000fe2000bf26270 */
[----:B------:R-:W-:Y:S01]  /*24740*/  UIMAD.WIDE.U32 UR6, UR58, UR10, UR6 ;  /* 0x0000000a3a0672a5 */ /* 0x000fe2000f8e0006 */
[----:B------:R-:W-:Y:S01]  /*24750*/  IMAD.SHL.U32 R5, R0, 0x8, RZ ;  /* 0x0000000800057824 */ /* 0x000fe200078e00ff */
[----:B------:R-:W-:Y:S01]  /*24760*/  UIMAD UR5, UR58, UR11, UR5 ;  /* 0x0000000b3a0572a4 */ /* 0x000fe2000f8e0205 */
[--C-:B------:R-:W-:Y:S01]  /*24770*/  SHF.R.S32.HI R0, RZ, 0x1f, R3.reuse ;  /* 0x0000001fff007819 */ /* 0x100fe20000011403 */
[----:B------:R-:W-:Y:S01]  /*24780*/  IMAD.MOV R9, RZ, RZ, -R3 ;  /* 0x000000ffff097224 */ /* 0x000fe200078e0a03 */
[----:B------:R-:W-:Y:S01]  /*24790*/  ISETP.GE.AND P0, PT, R19, UR12, PT ;  /* 0x0000000c13007c0c */ /* 0x000fe2000bf06270 */
[----:B------:R-:W-:Y:S01]  /*247a0*/  UIADD3 UR5, UR7, UR5, URZ ;  /* 0x0000000507057290 */ /* 0x000fe2000fffe03f */
[----:B------:R-:W-:Y:S01]  /*247b0*/  LOP3.LUT R14, R5, 0x8, R14, 0xe2, !PT ;  /* 0x00000008050e7812 */ /* 0x000fe200078ee20e */
[----:B------:R-:W-:Y:S01]  /*247c0*/  IMAD.U32 R4, RZ, RZ, UR6 ;  /* 0x00000006ff047e24 */ /* 0x000fe2000f8e00ff */
[----:B------:R-:W-:Y:S01]  /*247d0*/  SEL R6, RZ, 0xffffffff, P1 ;  /* 0xffffffffff067807 */ /* 0x000fe20000800000 */
[----:B------:R-:W-:Y:S01]  /*247e0*/  IMAD.U32 R5, RZ, RZ, UR7 ;  /* 0x00000007ff057e24 */ /* 0x000fe2000f8e00ff */
[----:B------:R-:W-:Y:S01]  /*247f0*/  ULDC.64 UR6, c[0x0][0xbe0] ;  /* 0x0002f80000067ab9 */ /* 0x000fe20000000a00 */
[----:B------:R-:W-:Y:S01]  /*24800*/  IMAD R9, R12, R9, R10 ;  /* 0x000000090c097224 */ /* 0x000fe200078e020a */
[----:B------:R-:W-:Y:S01]  /*24810*/  SEL R8, RZ, 0xffffffff, P0 ;  /* 0xffffffffff087807 */ /* 0x000fe20000000000 */
[----:B------:R-:W-:Y:S01]  /*24820*/  IMAD R0, R0, UR6, RZ ;  /* 0x0000000600007c24 */ /* 0x000fe2000f8e02ff */
[----:B------:R-:W-:Y:S01]  /*24830*/  ISETP.GE.AND P0, PT, R158, UR12, PT ;  /* 0x0000000c9e007c0c */ /* 0x000fe2000bf06270 */
[----:B------:R-:W-:Y:S01]  /*24840*/  IMAD.U32 R5, RZ, RZ, UR5 ;  /* 0x00000005ff057e24 */ /* 0x000fe2000f8e00ff */
[----:B------:R-:W-:Y:S01]  /*24850*/  ULDC UR5, c[0x0][0xb88] ;  /* 0x0002e20000057ab9 */ /* 0x000fe20000000800 */
[----:B------:R-:W-:Y:S01]  /*24860*/  IMAD.SHL.U32 R13, R6, 0x10, RZ ;  /* 0x00000010060d7824 */ /* 0x000fe200078e00ff */
[----:B------:R-:W-:Y:S01]  /*24870*/  ISETP.GE.AND P2, PT, R157, UR12, PT ;  /* 0x0000000c9d007c0c */ /* 0x000fe2000bf46270 */
[C---:B------:R-:W-:Y:S01]  /*24880*/  IMAD R11, R3.reuse, UR7, R0 ;  /* 0x00000007030b7c24 */ /* 0x040fe2000f8e0200 */
[----:B------:R-:W-:Y:S01]  /*24890*/  SHF.R.S32.HI R0, RZ, 0x1f, R9 ;  /* 0x0000001fff007819 */ /* 0x000fe20000011409 */
[----:B------:R-:W-:Y:S01]  /*248a0*/  IMAD.WIDE.U32 R4, R3, UR6, R4 ;  /* 0x0000000603047c25 */ /* 0x000fe2000f8e0004 */
[----:B------:R-:W-:Y:S01]  /*248b0*/  ULDC.64 UR6, c[0x0][0xbd8] ;  /* 0x0002f60000067ab9 */ /* 0x000fe20000000a00 */
[----:B------:R-:W-:-:S02]  /*248c0*/  LOP3.LUT R14, R13, 0x10, R14, 0xe2, !PT ;  /* 0x000000100d0e7812 */ /* 0x000fc400078ee20e */
[----:B------:R-:W-:Y:S02]  /*248d0*/  IMAD.SHL.U32 R3, R8, 0x20, RZ ;  /* 0x0000002008037824 */ /* 0x000fe400078e00ff */
[----:B------:R-:W-:Y:S02]  /*248e0*/  IMAD R0, R0, UR6, RZ ;  /* 0x0000000600007c24 */ /* 0x000fe4000f8e02ff */
[----:B------:R-:W-:Y:S01]  /*248f0*/  IMAD.IADD R5, R5, 0x1, R11 ;  /* 0x0000000105057824 */ /* 0x000fe200078e020b */
[----:B------:R-:W-:Y:S01]  /*24900*/  LOP3.LUT R14, R3, 0x20, R14, 0xe2, !PT ;  /* 0x00000020030e7812 */ /* 0x000fe200078ee20e */
[----:B------:R-:W-:Y:S02]  /*24910*/  IMAD R3, R9, UR7, R0 ;  /* 0x0000000709037c24 */ /* 0x000fe4000f8e0200 */
[----:B------:R-:W-:Y:S02]  /*24920*/  IMAD.U32 R0, RZ, RZ, UR59 ;  /* 0x0000003bff007e24 */ /* 0x000fe4000f8e00ff */
[----:B------:R-:W-:-:S02]  /*24930*/  IMAD R27, R12, UR5, RZ ;  /* 0x000000050c1b7c24 */ /* 0x000fc4000f8e02ff */
[----:B------:R-:W-:Y:S02]  /*24940*/  IMAD R0, R0, 0x40, R159 ;  /* 0x0000004000007824 */ /* 0x000fe400078e029f */
[----:B------:R-:W-:Y:S01]  /*24950*/  IMAD.WIDE.U32 R4, R9, UR6, R4 ;  /* 0x0000000609047c25 */ /* 0x000fe2000f8e0004 */
        /* <DEDUP_REMOVED lines=43> */
.L_x_5264:
[----:B------:R-:W-:Y:S05]  /*24c10*/  BSYNC B1 ;  /* 0x0000000000017941 */ /* 0x000fea0003800000 */
.L_x_5263:
        /* <DEDUP_REMOVED lines=13> */
[C---:B------:R-:W-:Y:S01]  /*24cf0*/  @!P5 LEA R12, P0, R155.reuse, R8, 0x1 ;  /* 0x000000089b0cd211 */ /* 0x040fe200078008ff */
        /* <DEDUP_REMOVED lines=22> */
.L_x_5260:
[----:B------:R-:W-:Y:S05]  /*24e60*/  BSYNC B0 ;  /* 0x0000000000007941 */ /* 0x000fea0003800000 */
.L_x_5255:
[----:B------:R-:W-:Y:S02]  /*24e70*/  ULDC UR5, c[0x0][0xd38] ;  /* 0x00034e0000057ab9 */ /* 0x000fe40000000800 */
[----:B------:R-:W-:-:S06]  /*24e80*/  UISETP.GE.AND UP0, UPT, UR4, UR5, UPT ;  /* 0x000000050400728c */ /* 0x000fcc000bf06270 */
[----:B------:R-:W-:-:S13]  /*24e90*/  PLOP3.LUT P0, PT, PT, PT, UP0, 0x80, 0x0 ;  /* 0x000000000000781c */ /* 0x000fda0003f0f008 */
[----:B------:R-:W-:Y:S05]  /*24ea0*/  @!P0 BRA `(.L_x_5265) ;  /* 0xfffffdc000248947 */ /* 0x000fea000383ffff */
[----:B------:R-:W-:Y:S05]  /*24eb0*/  EXIT ;  /* 0x000000000000794d */ /* 0x000fea0003800000 */
.L_x_5127:
[----:B------:R-:W-:-:S08]  /*24ec0*/  NOP ;  /* 0x0000000000007918 */ /* 0x000fd00000000000 */
[----:B------:R-:W0:-:S00]  /*24ed0*/  USETMAXREG.DEALLOC.CTAPOOL 0x28 ;  /* 0x00000028000079c8 */ /* 0x000e0000080e0500 */
[----:B0-----:R-:W-:-:S06]  /*24ee0*/  LOP3.LUT R0, R0, 0x3, RZ, 0xc0, !PT ;  /* 0x0000000300007812 */ /* 0x001fcc00078ec0ff */
[----:B------:R-:W0:Y:S01]  /*24ef0*/  S2UR UR8, SR_CTAID.X ;  /* 0x00000000000879c3 */ /* 0x000e220000002500 */
[----:B------:R-:W-:Y:S01]  /*24f00*/  LOP3.LUT R16, R16, 0xffdfffff, RZ, 0xc0, !PT ;  /* 0xffdfffff10107812 */ /* 0x000fe200078ec0ff */
[----:B------:R-:W-:Y:S01]  /*24f10*/  STL [R1+0x440], RZ ;  /* 0x000440ff01007387 */ /* 0x000fe20000100800 */
        /* <DEDUP_REMOVED lines=10> */
[----:B------:R-:W-:Y:S01]  /*24fc0*/  ULDC UR4, c[0x0][0x320] ;  /* 0x0000c80000047ab9 */ /* 0x000fe20000000800 */
[----:B------:R-:W-:Y:S01]  /*24fd0*/  ULDC UR5, c[0x0][0x3b8] ;  /* 0x0000ee0000057ab9 */ /* 0x000fe20000000800 */
[----:B------:R-:W-:Y:S01]  /*24fe0*/  LOP3.LUT R16, R16, 0xfffffdff, RZ, 0xc0, !PT ;  /* 0xfffffdff10107812 */ /* 0x000fe200078ec0ff */
[----:B------:R-:W1:Y:S01]  /*24ff0*/  S2UR UR6, SR_CgaCtaId ;  /* 0x00000000000679c3 */ /* 0x000e620000008800 */
[----:B------:R-:W-:Y:S01]  /*25000*/  ULDC.64 UR10, c[0x0][0x418] ;  /* 0x00010600000a7ab9 */ /* 0x000fe20000000a00 */
[----:B------:R2:W-:Y:S01]  /*25010*/  STL [R1+0x440], RZ ;  /* 0x000440ff01007387 */ /* 0x0005e20000100800 */
[----:B------:R-:W-:Y:S01]  /*25020*/  UISETP.NE.U32.AND UP0, UPT, UR10, URZ, UPT ;  /* 0x0000003f0a00728c */ /* 0x000fe2000bf05070 */
[----:B------:R-:W-:Y:S01]  /*25030*/  IMAD.U32 R36, RZ, RZ, UR8 ;  /* 0x00000008ff247e24 */ /* 0x000fe2000f8e00ff */
[----:B------:R-:W-:Y:S01]  /*25040*/  ULDC.64 UR42, c[0x0][0x2f0] ;  /* 0x0000bc00002a7ab9 */ /* 0x000fe20000000a00 */
[----:B------:R-:W-:Y:S01]  /*25050*/  ULDC UR7, c[0x0][0x2b8] ;  /* 0x0000ae0000077ab9 */ /* 0x000fe20000000800 */
[----:B------:R-:W-:Y:S01]  /*25060*/  UISETP.NE.AND.EX UP0, UPT, UR11, URZ, UPT, UP0 ;  /* 0x0000003f0b00728c */ /* 0x000fe2000bf05300 */
[----:B------:R-:W-:Y:S01]  /*25070*/  IMAD.MOV.U32 R23, RZ, RZ, 0x1 ;  /* 0x00000001ff177424 */ /* 0x000fe200078e00ff */
[----:B------:R-:W-:Y:S01]  /*25080*/  ULDC UR40, c[0x0][0x288] ;  /* 0x0000a20000287ab9 */ /* 0x000fe20000000800 */
[----:B------:R-:W-:Y:S01]  /*25090*/  ULDC UR41, c[0x0][0x448] ;  /* 0x0001120000297ab9 */ /* 0x000fe20000000800 */
[----:B------:R-:W-:Y:S01]  /*250a0*/  IMAD.MOV.U32 R18, RZ, RZ, RZ ;  /* 0x000000ffff127224 */ /* 0x000fe200078e00ff */
[----:B------:R-:W-:Y:S01]  /*250b0*/  UIMAD UR41, UR41, UR40, URZ ;  /* 0x00000028292972a4 */ /* 0x000fe2000f8e023f */
[----:B------:R-:W-:Y:S01]  /*250c0*/  ULDC UR48, c[0x0][0xc] ;  /* 0x0000030000307ab9 */ /* 0x000fe20000000800 */
[----:B------:R-:W-:Y:S01]  /*250d0*/  ULOP3.LUT UR47, UR61, 0x2, URZ, 0xfc, !UPT ;  /* 0x000000023d2f7892 */ /* 0x000fe2000f8efc3f */
[C---:B0-----:R-:W-:Y:S01]  /*250e0*/  IMAD.SHL.U32 R32, R13.reuse, 0x8, RZ ;  /* 0x000000080d207824 */ /* 0x041fe200078e00ff */
[----:B------:R-:W-:-:S04]  /*250f0*/  LOP3.LUT R12, R13, 0x7f, RZ, 0xc0, !PT ;  /* 0x0000007f0d0c7812 */ /* 0x000fc800078ec0ff */
[----:B------:R-:W-:-:S04]  /*25100*/  LOP3.LUT R11, R32, 0x38, RZ, 0xc0, !PT ;  /* 0x00000038200b7812 */ /* 0x000fc800078ec0ff */
[C---:B------:R-:W-:Y:S02]  /*25110*/  LOP3.LUT R0, R11.reuse, 0x40, RZ, 0xfc, !PT ;  /* 0x000000400b007812 */ /* 0x040fe400078efcff */
[C---:B------:R-:W-:Y:S02]  /*25120*/  ISETP.GE.AND P6, PT, R11.reuse, UR4, PT ;  /* 0x000000040b007c0c */ /* 0x040fe4000bfc6270 */
[C---:B------:R-:W-:Y:S02]  /*25130*/  ISETP.GE.AND P1, PT, R0.reuse, UR4, PT ;  /* 0x0000000400007c0c */ /* 0x040fe4000bf26270 */
[----:B------:R-:W-:Y:S02]  /*25140*/  ISETP.GE.AND P0, PT, R0, UR5, PT ;  /* 0x0000000500007c0c */ /* 0x000fe4000bf06270 */
[C---:B------:R-:W-:Y:S02]  /*25150*/  ISETP.GE.AND P5, PT, R11.reuse, UR5, PT ;  /* 0x000000050b007c0c */ /* 0x040fe4000bfa6270 */
[----:B------:R-:W-:-:S02]  /*25160*/  LOP3.LUT R2, R11, 0x180, RZ, 0xfc, !PT ;  /* 0x000001800b027812 */ /* 0x000fc400078efcff */
[C---:B------:R-:W-:Y:S02]  /*25170*/  LOP3.LUT R8, R11.reuse, 0x80, RZ, 0xfc, !PT ;  /* 0x000000800b087812 */ /* 0x040fe400078efcff */
[----:B------:R-:W-:Y:S02]  /*25180*/  LOP3.LUT R3, R11, 0x1c0, RZ, 0xfc, !PT ;  /* 0x000001c00b037812 */ /* 0x000fe400078efcff */
[----:B------:R-:W-:Y:S02]  /*25190*/  ISETP.GE.AND P2, PT, R2, UR5, PT ;  /* 0x0000000502007c0c */ /* 0x000fe4000bf46270 */
[----:B------:R-:W-:Y:S02]  /*251a0*/  @P1 LOP3.LUT R16, R16, 0x200, RZ, 0xfc, !PT ;  /* 0x0000020010101812 */ /* 0x000fe400078efcff */
[----:B------:R-:W-:Y:S02]  /*251b0*/  ISETP.GE.AND P4, PT, R8, UR4, PT ;  /* 0x0000000408007c0c */ /* 0x000fe4000bf86270 */
[----:B------:R-:W-:-:S02]  /*251c0*/  LOP3.LUT R16, R16, 0xfffbffff, RZ, 0xc0, !PT ;  /* 0xfffbffff10107812 */ /* 0x000fc400078ec0ff */
[----:B------:R-:W-:Y:S02]  /*251d0*/  ISETP.GE.AND P3, PT, R2, UR4, PT ;  /* 0x0000000402007c0c */ /* 0x000fe4000bf66270 */
[----:B------:R-:W-:Y:S02]  /*251e0*/  @P0 LOP3.LUT R16, R16, 0x40000, RZ, 0xfc, !PT ;  /* 0x0004000010100812 */ /* 0x000fe400078efcff */
[----:B------:R-:W-:Y:S02]  /*251f0*/  ISETP.GE.AND P1, PT, R3, UR4, PT ;  /* 0x0000000403007c0c */ /* 0x000fe4000bf26270 */
[----:B------:R-:W-:Y:S02]  /*25200*/  LOP3.LUT R16, R16, 0xfffffbff, RZ, 0xc0, !PT ;  /* 0xfffffbff10107812 */ /* 0x000fe400078ec0ff */
[----:B------:R-:W-:Y:S02]  /*25210*/  SEL R2, RZ, 0x40, P2 ;  /* 0x00000040ff027807 */ /* 0x000fe40001000000 */
[----:B------:R-:W-:-:S02]  /*25220*/  @P6 LOP3.LUT R16, R16, 0x400, RZ, 0xfc, !PT ;  /* 0x0000040010106812 */ /* 0x000fc400078efcff */
[----:B------:R-:W-:Y:S02]  /*25230*/  LOP3.LUT R10, R11, 0xc0, RZ, 0xfc, !PT ;  /* 0x000000c00b0a7812 */ /* 0x000fe400078efcff */
[----:B------:R-:W-:Y:S02]  /*25240*/  LOP3.LUT R16, R16, 0xfff7ffff, RZ, 0xc0, !PT ;  /* 0xfff7ffff10107812 */ /* 0x000fe400078ec0ff */
[----:B------:R-:W-:Y:S02]  /*25250*/  ISETP.GE.AND P2, PT, R0, UR4, PT ;  /* 0x0000000400007c0c */ /* 0x000fe4000bf46270 */
[----:B------:R-:W-:Y:S02]  /*25260*/  @P5 LOP3.LUT R16, R16, 0x80000, RZ, 0xfc, !PT ;  /* 0x0008000010105812 */ /* 0x000fe400078efcff */
[----:B------:R-:W-:Y:S02]  /*25270*/  SEL R7, RZ, 0x40, P3 ;  /* 0x00000040ff077807 */ /* 0x000fe40001800000 */
[----:B------:R-:W-:-:S02]  /*25280*/  SEL R33, RZ, 0x80, P1 ;  /* 0x00000080ff217807 */ /* 0x000fc40000800000 */
[----:B------:R-:W-:Y:S02]  /*25290*/  ISETP.GE.AND P3, PT, R0, UR5, PT ;  /* 0x0000000500007c0c */ /* 0x000fe4000bf66270 */
[----:B------:R-:W-:Y:S02]  /*252a0*/  ISETP.GE.AND P1, PT, R10, UR4, PT ;  /* 0x000000040a007c0c */ /* 0x000fe4000bf26270 */
[----:B------:R-:W-:Y:S02]  /*252b0*/  SEL R0, RZ, 0xffffffff, P2 ;  /* 0xffffffffff007807 */ /* 0x000fe40001000000 */
[----:B------:R-:W-:Y:S02]  /*252c0*/  LOP3.LUT R16, R16, 0xffffffdf, RZ, 0xc0, !PT ;  /* 0xffffffdf10107812 */ /* 0x000fe400078ec0ff */
[----:B------:R-:W-:Y:S01]  /*252d0*/  ISETP.GE.AND P0, PT, R3, UR5, PT ;  /* 0x0000000503007c0c */ /* 0x000fe2000bf06270 */
[----:B------:R-:W-:Y:S01]  /*252e0*/  IMAD.SHL.U32 R6, R0, 0x2, RZ ;  /* 0x0000000200067824 */ /* 0x000fe200078e00ff */
[----:B------:R-:W-:-:S02]  /*252f0*/  @P4 LOP3.LUT R16, R16, 0x20, RZ, 0xfc, !PT ;  /* 0x0000002010104812 */ /* 0x000fc400078efcff */
[----:B------:R-:W-:Y:S02]  /*25300*/  SEL R0, RZ, 0xffffff80, P0 ;  /* 0xffffff80ff007807 */ /* 0x000fe40000000000 */
[----:B------:R-:W-:Y:S02]  /*25310*/  ISETP.GE.AND P0, PT, R8, UR5, PT ;  /* 0x0000000508007c0c */ /* 0x000fe4000bf06270 */
[----:B------:R-:W-:Y:S02]  /*25320*/  LOP3.LUT R16, R16, 0xffffffef, RZ, 0xc0, !PT ;  /* 0xffffffef10107812 */ /* 0x000fe400078ec0ff */
[----:B------:R-:W-:Y:S02]  /*25330*/  SEL R5, RZ, 0xffffffff, P3 ;  /* 0xffffffffff057807 */ /* 0x000fe40001800000 */
[----:B------:R-:W-:Y:S02]  /*25340*/  @P1 LOP3.LUT R16, R16, 0x10, RZ, 0xfc, !PT ;  /* 0x0000001010101812 */ /* 0x000fe400078efcff */
[----:B------:R-:W-:Y:S01]  /*25350*/  SEL R9, RZ, 0x4, P0 ;  /* 0x00000004ff097807 */ /* 0x000fe20000000000 */
[----:B------:R-:W-:Y:S01]  /*25360*/  IMAD.SHL.U32 R5, R5, 0x2, RZ ;  /* 0x0000000205057824 */ /* 0x000fe200078e00ff */
[----:B------:R-:W-:-:S02]  /*25370*/  LOP3.LUT R16, R16, 0xfffdffff, RZ, 0xc0, !PT ;  /* 0xfffdffff10107812 */ /* 0x000fc400078ec0ff */
[----:B------:R-:W-:Y:S02]  /*25380*/  SEL R3, RZ, 0x1, P6 ;  /* 0x00000001ff037807 */ /* 0x000fe40003000000 */
[----:B------:R-:W-:Y:S02]  /*25390*/  @P0 LOP3.LUT R16, R16, 0x20000, RZ, 0xfc, !PT ;  /* 0x0002000010100812 */ /* 0x000fe400078efcff */
[----:B------:R-:W-:Y:S02]  /*253a0*/  ISETP.GE.AND P0, PT, R10, UR5, PT ;  /* 0x000000050a007c0c */ /* 0x000fe4000bf06270 */
[----:B------:R-:W-:Y:S02]  /*253b0*/  SEL R4, RZ, 0x1, P5 ;  /* 0x00000001ff047807 */ /* 0x000fe40002800000 */
[----:B------:R-:W-:Y:S02]  /*253c0*/  LOP3.LUT R3, R6, 0x2, R3, 0xe2, !PT ;  /* 0x0000000206037812 */ /* 0x000fe400078ee203 */
[----:B------:R-:W-:-:S02]  /*253d0*/  LOP3.LUT R6, R5, 0x2, R4, 0xe2, !PT ;  /* 0x0000000205067812 */ /* 0x000fc400078ee204 */
[----:B------:R-:W-:Y:S02]  /*253e0*/  SEL R8, RZ, 0x8, P0 ;  /* 0x00000008ff087807 */ /* 0x000fe40000000000 */
[----:B------:R-:W-:Y:S02]  /*253f0*/  LOP3.LUT R16, R16, 0xfffeffff, RZ, 0xc0, !PT ;  /* 0xfffeffff10107812 */ /* 0x000fe400078ec0ff */
[----:B------:R-:W-:Y:S02]  /*25400*/  LOP3.LUT R8, R8, R6, R9, 0xfe, !PT ;  /* 0x0000000608087212 */ /* 0x000fe400078efe09 */
[----:B------:R-:W-:Y:S02]  /*25410*/  LOP3.LUT R9, R11, 0x100, RZ, 0xfc, !PT ;  /* 0x000001000b097812 */ /* 0x000fe400078efcff */
[----:B------:R-:W-:Y:S02]  /*25420*/  @P0 LOP3.LUT R16, R16, 0x10000, RZ, 0xfc, !PT ;  /* 0x0001000010100812 */ /* 0x000fe400078efcff */
[----:B------:R-:W-:-:S02]  /*25430*/  ISETP.GE.AND P0, PT, R9, UR4, PT ;  /* 0x0000000409007c0c */ /* 0x000fc4000bf06270 */
[----:B------:R-:W-:Y:S02]  /*25440*/  SEL R4, RZ, 0x4, P4 ;  /* 0x00000004ff047807 */ /* 0x000fe40002000000 */
[----:B------:R-:W-:Y:S02]  /*25450*/  SEL R5, RZ, 0x8, P1 ;  /* 0x00000008ff057807 */ /* 0x000fe40000800000 */
[----:B------:R-:W-:Y:S02]  /*25460*/  LOP3.LUT R16, R16, 0xfffffff7, RZ, 0xc0, !PT ;  /* 0xfffffff710107812 */ /* 0x000fe400078ec0ff */
[----:B------:R-:W-:Y:S02]  /*25470*/  LOP3.LUT R10, R11, 0x140, RZ, 0xfc, !PT ;  /* 0x000001400b0a7812 */ /* 0x000fe400078efcff */
[----:B------:R-:W-:Y:S02]  /*25480*/  LOP3.LUT R4, R5, R3, R4, 0xfe, !PT ;  /* 0x0000000305047212 */ /* 0x000fe400078efe04 */
[----:B------:R-:W-:-:S02]  /*25490*/  SEL R5, RZ, 0x10, P0 ;  /* 0x00000010ff057807 */ /* 0x000fc40000000000 */
[----:B------:R-:W-:Y:S02]  /*254a0*/  @P0 LOP3.LUT R16, R16, 0x8, RZ, 0xfc, !PT ;  /* 0x0000000810100812 */ /* 0x000fe400078efcff */
[----:B------:R-:W-:Y:S01]  /*254b0*/  ISETP.GE.AND P0, PT, R10, UR4, PT ;  /* 0x000000040a007c0c */ /* 0x000fe2000bf06270 */
[----:B------:R-:W-:Y:S01]  /*254c0*/  ULDC UR4, c[0x0][0x424] ;  /* 0x0001090000047ab9 */ /* 0x000fe20000000800 */
[----:B------:R-:W-:Y:S01]  /*254d0*/  LOP3.LUT R16, R16, 0xfffffffb, RZ, 0xc0, !PT ;  /* 0xfffffffb10107812 */ /* 0x000fe200078ec0ff */
[----:B------:R-:W-:Y:S01]  /*254e0*/  USEL UR4, UR4, 0x1, UP0 ;  /* 0x0000000104047887 */ /* 0x000fe20008000000 */
[----:B------:R-:W-:Y:S02]  /*254f0*/  SEL R6, RZ, 0x20, P0 ;  /* 0x00000020ff067807 */ /* 0x000fe40000000000 */
[----:B------:R-:W-:Y:S01]  /*25500*/  LOP3.LUT R3, R32, 0x1f8, RZ, 0xc0, !PT ;  /* 0x000001f820037812 */ /* 0x000fe200078ec0ff */
[----:B------:R-:W-:Y:S01]  /*25510*/  UIMAD UR42, UR4, UR42, URZ ;  /* 0x0000002a042a72a4 */ /* 0x000fe2000f8e023f */
[----:B------:R-:W-:-:S02]  /*25520*/  ISETP.GE.AND P1, PT, R11, UR43, PT ;  /* 0x0000002b0b007c0c */ /* 0x000fc4000bf26270 */
[----:B------:R-:W-:Y:S01]  /*25530*/  LOP3.LUT R3, R3, 0x38, R13, 0x78, !PT ;  /* 0x0000003803037812 */ /* 0x000fe200078e780d */
[----:B------:R-:W-:Y:S01]  /*25540*/  UIADD3 UR4, UR42, 0x3f, URZ ;  /* 0x0000003f2a047890 */ /* 0x000fe2000fffe03f */
[----:B------:R-:W-:Y:S01]  /*25550*/  LOP3.LUT R4, R6, R4, R5, 0xfe, !PT ;  /* 0x0000000406047212 */ /* 0x000fe200078efe05 */
[----:B------:R-:W-:Y:S01]  /*25560*/  UIADD3 UR46, UR42, 0x1, -UR40 ;  /* 0x000000012a2e7890 */ /* 0x000fe2000fffe828 */
[----:B------:R-:W-:Y:S01]  /*25570*/  @P0 LOP3.LUT R16, R16, 0x4, RZ, 0xfc, !PT ;  /* 0x0000000410100812 */ /* 0x000fe200078efcff */
[----:B------:R-:W-:Y:S01]  /*25580*/  UIADD3 UR40, UR42, -UR40, URZ ;  /* 0x800000282a287290 */ /* 0x000fe2000fffe03f */
[----:B------:R-:W-:Y:S02]  /*25590*/  ISETP.GE.AND P0, PT, R9, UR5, PT ;  /* 0x0000000509007c0c */ /* 0x000fe4000bf06270 */
[----:B------:R-:W-:Y:S02]  /*255a0*/  LOP3.LUT R16, R16, 0xffff7fff, RZ, 0xc0, !PT ;  /* 0xffff7fff10107812 */ /* 0x000fe400078ec0ff */
[----:B------:R-:W-:-:S02]  /*255b0*/  SEL R9, RZ, 0x10, P0 ;  /* 0x00000010ff097807 */ /* 0x000fc40000000000 */
[----:B------:R-:W-:Y:S02]  /*255c0*/  LOP3.LUT R32, R3, 0x200, R32, 0xf8, !PT ;  /* 0x0000020003207812 */ /* 0x000fe400078ef820 */
[----:B------:R-:W-:Y:S02]  /*255d0*/  SHF.R.U32.HI R3, RZ, 0x3, R12 ;  /* 0x00000003ff037819 */ /* 0x000fe4000001160c */
[----:B------:R-:W-:-:S03]  /*255e0*/  LOP3.LUT R4, R4, R7, RZ, 0xfc, !PT ;  /* 0x0000000704047212 */ /* 0x000fc600078efcff */
[----:B------:R-:W-:Y:S02]  /*255f0*/  @P0 LOP3.LUT R16, R16, 0x8000, RZ, 0xfc, !PT ;  /* 0x0000800010100812 */ /* 0x000fe400078efcff */
[----:B------:R-:W-:Y:S01]  /*25600*/  ISETP.GE.AND P0, PT, R10, UR5, PT ;  /* 0x000000050a007c0c */ /* 0x000fe2000bf06270 */
[----:B------:R-:W-:Y:S01]  /*25610*/  UMOV UR5, 0x400 ;  /* 0x0000040000057882 */ /* 0x000fe20000000000 */
[----:B------:R-:W-:Y:S01]  /*25620*/  LOP3.LUT R16, R16, 0xffffbfff, RZ, 0xc0, !PT ;  /* 0xffffbfff10107812 */ /* 0x000fe200078ec0ff */
[----:B-1----:R-:W-:Y:S01]  /*25630*/  ULEA UR5, UR6, UR5, 0x18 ;  /* 0x0000000506057291 */ /* 0x002fe2000f8ec03f */
[----:B------:R-:W-:Y:S02]  /*25640*/  SEL R10, RZ, 0x20, P0 ;  /* 0x00000020ff0a7807 */ /* 0x000fe40000000000 */
[----:B------:R-:W-:Y:S02]  /*25650*/  LOP3.LUT R33, R4, R33, RZ, 0xfc, !PT ;  /* 0x0000002104217212 */ /* 0x000fe400078efcff */
[----:B------:R-:W-:Y:S01]  /*25660*/  LOP3.LUT R9, R10, R8, R9, 0xfe, !PT ;  /* 0x000000080a097212 */ /* 0x000fe200078efe09 */
[----:B------:R-:W-:Y:S01]  /*25670*/  IMAD.U32 R17, RZ, RZ, UR5 ;  /* 0x00000005ff117e24 */ /* 0x000fe2000f8e00ff */
[----:B------:R-:W-:Y:S01]  /*25680*/  USHF.R.S32.HI UR5, URZ, 0x1f, UR4 ;  /* 0x0000001f3f057899 */ /* 0x000fe20008011404 */
[----:B------:R-:W-:-:S02]  /*25690*/  LOP3.LUT R29, R4, 0x40, RZ, 0xc0, !PT ;  /* 0x00000040041d7812 */ /* 0x000fc400078ec0ff */
[----:B------:R-:W-:Y:S01]  /*256a0*/  LOP3.LUT R9, R9, R2, RZ, 0xfc, !PT ;  /* 0x0000000209097212 */ /* 0x000fe200078efcff */
[----:B------:R-:W-:Y:S01]  /*256b0*/  IMAD.SHL.U32 R2, R13, 0x10, RZ ;  /* 0x000000100d027824 */ /* 0x000fe200078e00ff */
[----:B------:R-:W-:Y:S01]  /*256c0*/  @P0 LOP3.LUT R16, R16, 0x4000, RZ, 0xfc, !PT ;  /* 0x0000400010100812 */ /* 0x000fe200078efcff */
[----:B------:R-:W-:Y:S01]  /*256d0*/  ULEA.HI UR5, UR5, UR4, URZ, 0x6 ;  /* 0x0000000405057291 */ /* 0x000fe2000f8f303f */
[C---:B------:R-:W-:Y:S01]  /*256e0*/  LOP3.LUT R0, R9.reuse, 0x80, R0, 0xc8, !PT ;  /* 0x0000008009007812 */ /* 0x040fe200078ec800 */
[----:B------:R-:W-:Y:S01]  /*256f0*/  IMAD R22, R32, 0x2, R17 ;  /* 0x0000000220167824 */ /* 0x000fe200078e0211 */
[----:B------:R-:W-:Y:S01]  /*25700*/  LOP3.LUT R9, R9, 0x40, RZ, 0xc0, !PT ;  /* 0x0000004009097812 */ /* 0x000fe200078ec0ff */
[----:B------:R-:W-:Y:S01]  /*25710*/  USHF.R.S32.HI UR39, URZ, 0x6, UR5 ;  /* 0x000000063f277899 */ /* 0x000fe20008011405 */
[----:B------:R-:W-:Y:S02]  /*25720*/  LOP3.LUT R2, R3, 0x70, R2, 0xf8, !PT ;  /* 0x0000007003027812 */ /* 0x000fe400078ef802 */
[----:B------:R-:W-:-:S02]  /*25730*/  SHF.R.U32.HI R2, RZ, 0x2, R9 ;  /* 0x00000002ff027819 */ /* 0x000fc40000011609 */
[----:B------:R-:W-:Y:S02]  /*25740*/  SHF.R.U32.HI R0, RZ, 0x3, R0 ;  /* 0x00000003ff007819 */ /* 0x000fe40000011600 */
[----:B------:R-:W-:Y:S01]  /*25750*/  ISETP.GE.AND P0, PT, R11, UR7, PT ;  /* 0x000000070b007c0c */ /* 0x000fe2000bf06270 */
[----:B------:R2:W-:Y:S01]  /*25760*/  STL [R1+0x424], R2 ;  /* 0x0004240201007387 */ /* 0x0005e20000100800 */
[----:B------:R-:W-:Y:S02]  /*25770*/  LOP3.LUT R16, R16, 0xffefffff, RZ, 0xc0, !PT ;  /* 0xffefffff10107812 */ /* 0x000fe400078ec0ff */
[----:B------:R-:W-:Y:S01]  /*25780*/  LOP3.LUT R28, R33, 0x80, RZ, 0xc0, !PT ;  /* 0x00000080211c7812 */ /* 0x000fe200078ec0ff */
[----:B------:R2:W-:Y:S01]  /*25790*/  STL [R1+0x420], R0 ;  /* 0x0004200001007387 */ /* 0x0005e20000100800 */
[----:B------:R-:W-:Y:S02]  /*257a0*/  LOP3.LUT R16, R16, 0xfffffffd, RZ, 0xc0, !PT ;  /* 0xfffffffd10107812 */ /* 0x000fe400078ec0ff */
[----:B------:R-:W-:-:S02]  /*257b0*/  SHF.R.U32.HI R29, RZ, 0x2, R29 ;  /* 0x00000002ff1d7819 */ /* 0x000fc4000001161d */
[----:B------:R-:W-:Y:S02]  /*257c0*/  @P1 LOP3.LUT R16, R16, 0x2, RZ, 0xfc, !PT ;  /* 0x0000000210101812 */ /* 0x000fe400078efcff */
[----:B------:R-:W-:Y:S02]  /*257d0*/  SHF.R.U32.HI R28, RZ, 0x3, R28 ;  /* 0x00000003ff1c7819 */ /* 0x000fe4000001161c */
[----:B------:R-:W-:-:S07]  /*257e0*/  @P0 LOP3.LUT R16, R16, 0x100000, RZ, 0xfc, !PT ;  /* 0x0010000010100812 */ /* 0x000fce00078efcff */
.L_x_5325:
        /* <DEDUP_REMOVED lines=13> */
[----:B-12345:R-:W-:Y:S05]  /*258c0*/  @P0 BRA `(.L_x_5267) ;  /* 0x0000000000200947 */ /* 0x03efea0003800000 */
        /* <DEDUP_REMOVED lines=8> */
.L_x_5267:
[----:B------:R-:W-:Y:S01]  /*25950*/  ULDC UR8, c[0x0][0xd54] ;  /* 0x0003550000087ab9 */ /* 0x000fe20000000800 */
[----:B------:R-:W-:Y:S01]  /*25960*/  UMOV UR6, UR7 ;  /* 0x0000000700067c82 */ /* 0x000fe20008000000 */
[----:B------:R-:W-:-:S11]  /*25970*/  UISETP.NE.AND UP0, UPT, UR8, 0x1, UPT ;  /* 0x000000010800788c */ /* 0x000fd6000bf05270 */
[----:B------:R-:W-:Y:S02]  /*25980*/  @UP0 ULDC.64 UR10, c[0x0][0xd58] ;  /* 0x00035600000a0ab9 */ /* 0x000fe40000000a00 */
[----:B------:R-:W-:-:S04]  /*25990*/  UIMAD.WIDE.U32 UR4, UR7, UR10, URZ ;  /* 0x0000000a070472a5 */ /* 0x000fc8000f8e003f */
[----:B------:R-:W-:-:S04]  /*259a0*/  @UP0 USHF.R.U32.HI UR6, URZ, UR11, UR5 ;  /* 0x0000000b3f060299 */ /* 0x000fc80008011605 */
[----:B------:R-:W-:-:S12]  /*259b0*/  UIMAD UR4, UR6, UR8, URZ ;  /* 0x00000008060472a4 */ /* 0x000fd8000f8e023f */
.L_x_5268:
        /* <DEDUP_REMOVED lines=20> */
[----:B--2---:R-:W-:Y:S01]  /*25b00*/  IMAD.U32 R2, RZ, RZ, UR4 ;  /* 0x00000004ff027e24 */ /* 0x004fe2000f8e00ff */
        /* <DEDUP_REMOVED lines=15> */
[----:B------:R-:W-:Y:S02]  /*25c00*/  PLOP3.LUT P0, PT, PT, PT, UP0, 0x40, 0x0 ;  /* 0x000000000000781c */ /* 0x000fe40003f0e808 */
[----:B------:R-:W-:-:S11]  /*25c10*/  IMAD.U32 R0, RZ, RZ, UR4 ;  /* 0x00000004ff007e24 */ /* 0x000fd6000f8e00ff */
        /* <DEDUP_REMOVED lines=11> */
.L_x_5270:
[----:B------:R-:W-:-:S11]  /*25cd0*/  UISETP.NE.AND UP1, UPT, UR5, 0x1, UPT ;  /* 0x000000010500788c */ /* 0x000fd6000bf25270 */
[----:B------:R-:W-:Y:S02]  /*25ce0*/  @UP1 ULDC.64 UR8, c[0x0][0xae0] ;  /* 0x0002b80000081ab9 */ /* 0x000fe40000000a00 */
[----:B------:R-:W-:-:S04]  /*25cf0*/  UIMAD.WIDE.U32 UR6, UR4, UR8, URZ ;  /* 0x00000008040672a5 */ /* 0x000fc8000f8e003f */
[----:B------:R-:W-:-:S12]  /*25d00*/  @UP1 USHF.R.U32.HI UR4, URZ, UR9, UR7 ;  /* 0x000000093f041299 */ /* 0x000fd80008011607 */
.L_x_5271:
[----:B------:R-:W-:-:S06]  /*25d10*/  UIMAD UR4, UR4, UR5, UR5 ;  /* 0x00000005040472a4 */ /* 0x000fcc000f8e0205 */
[----:B------:R-:W-:-:S07]  /*25d20*/  VIMNMX R0, R0, UR4, PT ;  /* 0x0000000400007c48 */ /* 0x000fce000bfe0100 */
.L_x_5269:
[----:B------:R-:W-:Y:S01]  /*25d30*/  VIADD R0, R0, 0x3f ;  /* 0x0000003f00007836 */ /* 0x000fe20000000000 */
[----:B------:R-:W-:Y:S01]  /*25d40*/  UISETP.NE.AND UP1, UPT, UR49, URZ, UPT ;  /* 0x0000003f3100728c */ /* 0x000fe2000bf25270 */
[----:B------:R-:W-:Y:S01]  /*25d50*/  PLOP3.LUT P0, PT, PT, PT, UP0, 0x40, 0x0 ;  /* 0x000000000000781c */ /* 0x000fe20003f0e808 */
[----:B------:R-:W-:Y:S02]  /*25d60*/  UMOV UR4, UR43 ;  /* 0x0000002b00047c82 */ /* 0x000fe40008000000 */
[----:B------:R-:W-:-:S04]  /*25d70*/  SHF.R.S32.HI R3, RZ, 0x1f, R0 ;  /* 0x0000001fff037819 */ /* 0x000fc80000011400 */
[----:B------:R-:W-:-:S03]  /*25d80*/  LEA.HI R3, R3, R0, RZ, 0x6 ;  /* 0x0000000003037211 */ /* 0x000fc600078f30ff */
[----:B------:R-:W-:Y:S01]  /*25d90*/  @UP1 ULDC UR6, c[0x0][0x44c] ;  /* 0x0001130000061ab9 */ /* 0x000fe20000000800 */
[----:B------:R-:W-:Y:S01]  /*25da0*/  SHF.R.S32.HI R3, RZ, 0x6, R3 ;  /* 0x00000006ff037819 */ /* 0x000fe20000011403 */
[----:B------:R-:W-:Y:S01]  /*25db0*/  UIMAD.WIDE.U32 UR6, UR43, UR6, URZ ;  /* 0x000000062b0672a5 */ /* 0x000fe2000f8e003f */
[----:B------:R-:W-:Y:S02]  /*25dc0*/  @UP1 ULDC UR8, c[0x0][0x450] ;  /* 0x0001140000081ab9 */ /* 0x000fe40000000800 */
[----:B------:R-:W-:Y:S01]  /*25dd0*/  VIMNMX R24, R3, UR39, PT ;  /* 0x0000002703187c48 */ /* 0x000fe2000bfe0100 */
[----:B------:R-:W-:-:S03]  /*25de0*/  @UP1 USHF.R.U32.HI UR4, URZ, UR8, UR7 ;  /* 0x000000083f041299 */ /* 0x000fc60008011607 */
[----:B------:R-:W-:Y:S01]  /*25df0*/  ULDC UR8, c[0x0][0xad4] ;  /* 0x0002b50000087ab9 */ /* 0x000fe20000000800 */
[----:B------:R0:W-:Y:S01]  /*25e00*/  STL [R1+0x428], R24 ;  /* 0x0004281801007387 */ /* 0x0001e20000100800 */
[----:B------:R-:W-:-:S04]  /*25e10*/  UIADD3 UR4, UR40, UR4, URZ ;  /* 0x0000000428047290 */ /* 0x000fc8000fffe03f */
        /* <DEDUP_REMOVED lines=12> */
.L_x_5273:
[----:B------:R-:W-:-:S11]  /*25ee0*/  UISETP.NE.AND UP0, UPT, UR5, 0x1, UPT ;  /* 0x000000010500788c */ /* 0x000fd6000bf05270 */
[----:B------:R-:W-:Y:S02]  /*25ef0*/  @UP0 ULDC.64 UR10, c[0x0][0xae0] ;  /* 0x0002b800000a0ab9 */ /* 0x000fe40000000a00 */
[----:B------:R-:W-:-:S04]  /*25f00*/  UIMAD.WIDE.U32 UR6, UR4, UR10, URZ ;  /* 0x0000000a040672a5 */ /* 0x000fc8000f8e003f */
[----:B------:R-:W-:-:S12]  /*25f10*/  @UP0 USHF.R.U32.HI UR4, URZ, UR11, UR7 ;  /* 0x0000000b3f040299 */ /* 0x000fd80008011607 */
.L_x_5274:
[----:B------:R-:W-:-:S04]  /*25f20*/  UIMAD UR4, UR4, UR5, URZ ;  /* 0x00000005040472a4 */ /* 0x000fc8000f8e023f */
[----:B------:R-:W-:-:S04]  /*25f30*/  UISETP.LT.AND UP0, UPT, UR8, UR4, UPT ;  /* 0x000000040800728c */ /* 0x000fc8000bf01270 */
[----:B------:R-:W-:-:S12]  /*25f40*/  USEL UR8, UR8, UR4, !UP0 ;  /* 0x0000000408087287 */ /* 0x000fd8000c000000 */
.L_x_5272:
[----:B------:R-:W-:Y:S01]  /*25f50*/  USHF.R.S32.HI UR4, URZ, 0x1f, UR8 ;  /* 0x0000001f3f047899 */ /* 0x000fe20008011408 */
[----:B------:R-:W-:Y:S03]  /*25f60*/  BSSY B7, `(.L_x_5275) ;  /* 0x00003b3000077945 */ /* 0x000fe60003800000 */
[----:B------:R-:W-:-:S04]  /*25f70*/  ULEA.HI UR4, UR4, UR8, URZ, 0x6 ;  /* 0x0000000804047291 */ /* 0x000fc8000f8f303f */
[----:B------:R-:W-:-:S04]  /*25f80*/  USHF.R.S32.HI UR4, URZ, 0x6, UR4 ;  /* 0x000000063f047899 */ /* 0x000fc80008011404 */
[----:B------:R-:W-:-:S04]  /*25f90*/  UISETP.LT.AND UP0, UPT, URZ, UR4, UPT ;  /* 0x000000043f00728c */ /* 0x000fc8000bf01270 */
[----:B------:R-:W-:-:S06]  /*25fa0*/  USEL UR44, URZ, UR4, !UP0 ;  /* 0x000000043f2c7287 */ /* 0x000fcc000c000000 */
[----:B------:R-:W-:-:S13]  /*25fb0*/  ISETP.GT.AND P0, PT, R24, UR44, PT ;  /* 0x0000002c18007c0c */ /* 0x000fda000bf04270 */
        /* <DEDUP_REMOVED lines=18> */
.L_x_5276:
        /* <DEDUP_REMOVED lines=19> */
[----:B01---5:R-:W-:Y:S05]  /*26210*/  CALL.ABS.NOINC R2 ;  /* 0x0000000002007343 */ /* 0x023fea0003c00000 */
.L_x_5279:
[----:B------:R-:W-:Y:S05]  /*26220*/  BSYNC B6 ;  /* 0x0000000000067941 */ /* 0x000fea0003800000 */
.L_x_5278:
        /* <DEDUP_REMOVED lines=19> */
[----:B0-2--5:R-:W-:Y:S05]  /*26360*/  CALL.ABS.NOINC R2 ;  /* 0x0000000002007343 */ /* 0x025fea0003c00000 */
.L_x_5282:
        /* <DEDUP_REMOVED lines=15> */
.L_x_5281:
[----:B------:R-:W-:Y:S05]  /*26460*/  BSYNC B6 ;  /* 0x0000000000067941 */ /* 0x000fea0003800000 */
.L_x_5280:
[----:B------:R-:W-:Y:S01]  /*26470*/  ULDC.64 UR4, c[0x0][0xaf0] ;  /* 0x0002bc0000047ab9 */ /* 0x000fe20000000a00 */
[----:B------:R-:W-:Y:S01]  /*26480*/  IMAD.U32 R26, RZ, RZ, UR38 ;  /* 0x00000026ff1a7e24 */ /* 0x000fe2000f8e00ff */
[----:B------:R-:W-:Y:S01]  /*26490*/  UISETP.NE.U32.AND UP0, UPT, UR4, URZ, UPT ;  /* 0x0000003f0400728c */ /* 0x000fe2000bf05070 */
[----:B------:R-:W1:Y:S03]  /*264a0*/  LDC R10, c[0x0][0x430] ;  /* 0x00010c00ff0a7b82 */ /* 0x000e660000000800 */
        /* <DEDUP_REMOVED lines=9> */
[----:B------:R-:W-:Y:S01]  /*26540*/  IMAD.U32 R19, RZ, RZ, UR4 ;  /* 0x00000004ff137e24 */ /* 0x000fe2000f8e00ff */
[----:B------:R-:W-:Y:S01]  /*26550*/  LEA R25, R24, 0xffffffc0, 0x6 ;  /* 0xffffffc018197811 */ /* 0x000fe200078e30ff */
[----:B------:R-:W-:Y:S06]  /*26560*/  BRA.DIV UR5, `(.L_x_5283) ;  /* 0x0000003e05407947 */ /* 0x000fec000b800000 */
.L_x_5342:
[----:B------:R-:W3:Y:S01]  /*26570*/  S2R R0, SR_TID.X ;  /* 0x0000000000007919 */ /* 0x000ee20000002100 */
[----:B-1----:R-:W-:Y:S01]  /*26580*/  ISETP.NE.AND P1, PT, R10, 0x1, PT ;  /* 0x000000010a00780c */ /* 0x002fe20003f25270 */
[----:B------:R-:W-:Y:S01]  /*26590*/  IMAD.MOV.U32 R35, RZ, RZ, RZ ;  /* 0x000000ffff237224 */ /* 0x000fe200078e00ff */
[----:B-----5:R-:W-:Y:S01]  /*265a0*/  SHF.R.S32.HI R30, RZ, 0x1f, R26 ;  /* 0x0000001fff1e7819 */ /* 0x020fe2000001141a */
[----:B--2---:R-:W1:Y:S01]  /*265b0*/  S2R R2, SR_TID.X ;  /* 0x0000000000027919 */ /* 0x004e620000002100 */
[----:B------:R-:W-:-:S09]  /*265c0*/  LOP3.LUT R16, R16, 0xffffdfff, RZ, 0xc0, !PT ;  /* 0xffffdfff10107812 */ /* 0x000fd200078ec0ff */
[----:B------:R-:W2:Y:S01]  /*265d0*/  @P1 LDC R4, c[0x0][0x434] ;  /* 0x00010d00ff041b82 */ /* 0x000ea20000000800 */
[----:B------:R-:W-:-:S07]  /*265e0*/  @P1 LOP3.LUT R16, R16, 0x2000, RZ, 0xfc, !PT ;  /* 0x0000200010101812 */ /* 0x000fce00078efcff */
[----:B------:R-:W4:Y:S01]  /*265f0*/  @P1 LDC R5, c[0x0][0x438] ;  /* 0x00010e00ff051b82 */ /* 0x000f220000000800 */
[----:B---3--:R-:W-:Y:S01]  /*26600*/  LOP3.LUT R0, R0, 0x7f, RZ, 0xc0, !PT ;  /* 0x0000007f00007812 */ /* 0x008fe200078ec0ff */
[----:B-1----:R-:W-:-:S03]  /*26610*/  IMAD.SHL.U32 R8, R2, 0x10, RZ ;  /* 0x0000001002087824 */ /* 0x002fc600078e00ff */
[----:B------:R-:W-:-:S04]  /*26620*/  SHF.R.U32.HI R0, RZ, 0x3, R0 ;  /* 0x00000003ff007819 */ /* 0x000fc80000011600 */
[----:B------:R-:W-:-:S05]  /*26630*/  LOP3.LUT R8, R0, 0x70, R8, 0xf8, !PT ;  /* 0x0000007000087812 */ /* 0x000fca00078ef808 */
[----:B------:R-:W-:-:S04]  /*26640*/  IMAD.IADD R0, R8, 0x1, R25 ;  /* 0x0000000108007824 */ /* 0x000fc800078e0219 */
[C---:B------:R-:W-:Y:S01]  /*26650*/  IMAD.IADD R37, R0.reuse, 0x1, R31 ;  /* 0x0000000100257824 */ /* 0x040fe200078e021f */
[----:B------:R-:W-:-:S03]  /*26660*/  ISETP.GE.AND P0, PT, R0, UR42, PT ;  /* 0x0000002a00007c0c */ /* 0x000fc6000bf06270 */
[----:B--2---:R-:W-:Y:S01]  /*26670*/  @P1 IMAD.HI.U32 R4, R37, R4, RZ ;  /* 0x0000000425041227 */ /* 0x004fe200078e00ff */
[----:B------:R-:W-:-:S03]  /*26680*/  ISETP.GT.U32.OR P0, PT, R8, 0x3f, P0 ;  /* 0x0000003f0800780c */ /* 0x000fc60000704470 */
[----:B------:R-:W-:Y:S01]  /*26690*/  IMAD.MOV.U32 R0, RZ, RZ, R37 ;  /* 0x000000ffff007224 */ /* 0x000fe200078e0025 */
[----:B----4-:R-:W-:-:S09]  /*266a0*/  @P1 SHF.R.U32.HI R0, RZ, R5, R4 ;  /* 0x00000005ff001219 */ /* 0x010fd20000011604 */
[----:B------:R-:W1:Y:S01]  /*266b0*/  @!P0 LDC.64 R2, c[0x0][0x428] ;  /* 0x00010a00ff028b82 */ /* 0x000e620000000a00 */
[----:B------:R-:W-:-:S07]  /*266c0*/  @!P0 SHF.R.S32.HI R7, RZ, 0x1f, R0 ;  /* 0x0000001fff078819 */ /* 0x000fce0000011400 */
[----:B------:R-:W2:Y:S01]  /*266d0*/  @!P0 LDC.64 R4, c[0x0][0x418] ;  /* 0x00010600ff048b82 */ /* 0x000ea20000000a00 */
[----:B-1----:R-:W-:-:S04]  /*266e0*/  @!P0 IMAD R6, R30, R2, RZ ;  /* 0x000000021e068224 */ /* 0x002fc800078e02ff */
[C---:B------:R-:W-:Y:S02]  /*266f0*/  @!P0 IMAD R9, R26.reuse, R3, R6 ;  /* 0x000000031a098224 */ /* 0x040fe400078e0206 */
[--C-:B------:R-:W-:Y:S02]  /*26700*/  @!P0 IMAD.MOV.U32 R6, RZ, RZ, R0.reuse ;  /* 0x000000ffff068224 */ /* 0x100fe400078e0000 */
[----:B------:R-:W-:Y:S02]  /*26710*/  IMAD.MOV R0, RZ, RZ, -R0 ;  /* 0x000000ffff007224 */ /* 0x000fe400078e0a00 */
[----:B------:R-:W-:-:S04]  /*26720*/  @!P0 IMAD.WIDE.U32 R2, R26, R2, R6 ;  /* 0x000000021a028225 */ /* 0x000fc800078e0006 */
[----:B------:R-:W-:Y:S01]  /*26730*/  IMAD R37, R10, R0, R37 ;  /* 0x000000000a257224 */ /* 0x000fe200078e0225 */
[C---:B--2---:R-:W-:Y:S01]  /*26740*/  @!P0 LEA R4, P1, R2.reuse, R4, 0x2 ;  /* 0x0000000402048211 */ /* 0x044fe200078210ff */
[----:B------:R-:W-:Y:S02]  /*26750*/  IMAD R0, RZ, RZ, -UR38 ;  /* 0x80000026ff007e24 */ /* 0x000fe4000f8e02ff */
[----:B------:R-:W-:Y:S02]  /*26760*/  @!P0 IMAD.IADD R3, R3, 0x1, R9 ;  /* 0x0000000103038824 */ /* 0x000fe400078e0209 */
[----:B------:R-:W-:Y:S02]  /*26770*/  IMAD R19, R19, R0, UR45 ;  /* 0x0000002d13137e24 */ /* 0x000fe4000f8e0200 */
[----:B------:R-:W-:Y:S01]  /*26780*/  IMAD.U32 R0, RZ, RZ, UR47 ;  /* 0x0000002fff007e24 */ /* 0x000fe2000f8e00ff */
[----:B------:R-:W-:-:S04]  /*26790*/  @!P0 LEA.HI.X R5, R2, R5, R3, 0x2, P1 ;  /* 0x0000000502058211 */ /* 0x000fc800008f1403 */
[----:B------:R-:W-:Y:S01]  /*267a0*/  ISETP.NE.AND P2, PT, R0, 0x3, PT ;  /* 0x000000030000780c */ /* 0x000fe20003f45270 */
[----:B------:R1:W5:Y:S01]  /*267b0*/  @!P0 LDG.E R35, desc[UR36][R4.64] ;  /* 0x0000002404238981 */ /* 0x000362000c1e1900 */
[----:B------:R-:W-:Y:S02]  /*267c0*/  ISETP.GT.U32.AND P0, PT, R8, 0x3f, PT ;  /* 0x0000003f0800780c */ /* 0x000fe40003f04070 */
[----:B------:R-:W-:Y:S02]  /*267d0*/  LOP3.LUT R16, R16, 0xfffff7ff, RZ, 0xc0, !PT ;  /* 0xfffff7ff10107812 */ /* 0x000fe400078ec0ff */
[----:B0-----:R-:W-:-:S07]  /*267e0*/  SHF.R.S32.HI R24, RZ, 0x1f, R19 ;  /* 0x0000001fff187819 */ /* 0x001fce0000011413 */
[----:B------:R-:W-:-:S04]  /*267f0*/  @P2 LOP3.LUT R16, R16, 0x800, RZ, 0xfc, !PT ;  /* 0x0000080010102812 */ /* 0x000fc800078efcff */
[----:B------:R-:W-:-:S04]  /*26800*/  LOP3.LUT R16, R16, 0xfffffffe, RZ, 0xc0, !PT ;  /* 0xfffffffe10107812 */ /* 0x000fc800078ec0ff */
[----:B------:R-:W-:Y:S01]  /*26810*/  @P0 LOP3.LUT R16, R16, 0x1, RZ, 0xfc, !PT ;  /* 0x0000000110100812 */ /* 0x000fe200078efcff */
[----:B-1----:R-:W-:Y:S06]  /*26820*/  @!P2 BRA `(.L_x_5284) ;  /* 0x000000000004a947 */ /* 0x002fec0003800000 */
[----:B------:R-:W-:Y:S01]  /*26830*/  BPT.TRAP 0x1 ;  /* 0x000000040000795c */ /* 0x000fe20000300000 */
.L_x_5284:
[----:B------:R-:W-:Y:S01]  /*26840*/  IMAD R27, R18, 0x8, R17 ;  /* 0x00000008121b7824 */ /* 0x000fe200078e0211 */
[----:B------:R-:W-:Y:S01]  /*26850*/  SHF.L.U32 R0, R23, 0x1f, RZ ;  /* 0x0000001f17007819 */ /* 0x000fe200000006ff */
[----:B------:R-:W-:Y:S03]  /*26860*/  BSSY B0, `(.L_x_5285) ;  /* 0x0000003000007945 */ /* 0x000fe60003800000 */
[----:B------:R-:W0:Y:S02]  /*26870*/  SYNCS.PHASECHK.TRANS64.TRYWAIT P0, [R27+URZ+0x38840], R0 ;  /* 0x038840001b0075a7 */ /* 0x000e24000800017f */
[----:B0-----:R-:W-:Y:S05]  /*26880*/  @!P0 BRA `(.L_x_5286) ;  /* 0x0000003800a48947 */ /* 0x001fea0003800000 */
.L_x_5343:
[----:B------:R-:W-:Y:S05]  /*26890*/  BSYNC B0 ;  /* 0x0000000000007941 */ /* 0x000fea0003800000 */
.L_x_5285:
[----:B0-----:R-:W-:Y:S01]  /*268a0*/  SHF.R.S32.HI R0, RZ, 0x1f, R37 ;  /* 0x0000001fff007819 */ /* 0x001fe20000011425 */
[----:B------:R-:W-:Y:S01]  /*268b0*/  ULDC.64 UR4, c[0x0][0x300] ;  /* 0x0000c00000047ab9 */ /* 0x000fe20000000a00 */
[----:B-----5:R-:W-:Y:S01]  /*268c0*/  SHF.R.S32.HI R4, RZ, 0x1f, R35 ;  /* 0x0000001fff047819 */ /* 0x020fe20000011423 */
[----:B------:R-:W-:Y:S01]  /*268d0*/  IMAD.WIDE.U32 R2, R37, UR4, RZ ;  /* 0x0000000425027c25 */ /* 0x000fe2000f8e00ff */
[----:B------:R-:W0:Y:S01]  /*268e0*/  S2R R6, SR_TID.X ;  /* 0x0000000000067919 */ /* 0x000e220000002100 */
[----:B------:R-:W-:Y:S01]  /*268f0*/  LOP3.LUT P2, RZ, R16, 0x2, RZ, 0xc0, !PT ;  /* 0x0000000210ff7812 */ /* 0x000fe2000784c0ff */
[----:B------:R1:W-:Y:S04]  /*26900*/  STL [R1+0x438], R0 ;  /* 0x0004380001007387 */ /* 0x0003e80000100800 */
[----:B------:R2:W-:Y:S01]  /*26910*/  STL [R1+0x43c], R4 ;  /* 0x00043c0401007387 */ /* 0x0005e20000100800 */
[----:B-1----:R-:W-:-:S04]  /*26920*/  IMAD R0, R0, UR4, RZ ;  /* 0x0000000400007c24 */ /* 0x002fc8000f8e02ff */
[----:B------:R-:W-:Y:S01]  /*26930*/  IMAD R5, R37, UR5, R0 ;  /* 0x0000000525057c24 */ /* 0x000fe2000f8e0200 */
[----:B------:R-:W-:Y:S02]  /*26940*/  ULDC.64 UR4, c[0x0][0x310] ;  /* 0x0000c40000047ab9 */ /* 0x000fe40000000a00 */
[----:B------:R-:W-:Y:S02]  /*26950*/  IMAD R0, R4, UR4, RZ ;  /* 0x0000000404007c24 */ /* 0x000fe4000f8e02ff */
[----:B--2---:R-:W1:Y:S01]  /*26960*/  S2R R4, SR_TID.X ;  /* 0x0000000000047919 */ /* 0x004e620000002100 */
        /* <DEDUP_REMOVED lines=9> */
[----:B0-----:R-:W-:Y:S01]  /*26a00*/  IMAD.SHL.U32 R8, R6, 0x8, RZ ;  /* 0x0000000806087824 */ /* 0x001fe200078e00ff */
[----:B------:R-:W-:Y:S01]  /*26a10*/  LEA R0, P0, R2, UR4, 0x1 ;  /* 0x0000000402007c11 */ /* 0x000fe2000f8008ff */
[----:B------:R-:W-:Y:S01]  /*26a20*/  IMAD.IADD R5, R3, 0x1, R5 ;  /* 0x0000000103057824 */ /* 0x000fe200078e0205 */
[----:B------:R-:W-:Y:S02]  /*26a30*/  UMOV UR4, 0xffffffff ;  /* 0xffffffff00047882 */ /* 0x000fe40000000000 */
[----:B------:R-:W-:Y:S02]  /*26a40*/  LOP3.LUT R8, R8, 0x38, RZ, 0xc0, !PT ;  /* 0x0000003808087812 */ /* 0x000fe400078ec0ff */
[----:B------:R-:W-:Y:S02]  /*26a50*/  LEA.HI.X R5, R2, UR5, R5, 0x1, P0 ;  /* 0x0000000502057c11 */ /* 0x000fe400080f0c05 */
[----:B-1----:R-:W-:-:S04]  /*26a60*/  LOP3.LUT R4, R4, 0x7f, RZ, 0xc0, !PT ;  /* 0x0000007f04047812 */ /* 0x002fc800078ec0ff */
[----:B------:R-:W-:-:S04]  /*26a70*/  SHF.R.U32.HI R4, RZ, 0x3, R4 ;  /* 0x00000003ff047819 */ /* 0x000fc80000011604 */
[----:B------:R-:W-:Y:S01]  /*26a80*/  IADD3 R25, -R4, UR42, -R25 ;  /* 0x0000002a04197c10 */ /* 0x000fe2000fffe919 */
[----:B------:R-:W-:-:S03]  /*26a90*/  IMAD R4, R18, 0x1000, R32 ;  /* 0x0000100012047824 */ /* 0x000fc600078e0220 */
[----:B------:R-:W-:Y:S01]  /*26aa0*/  ISETP.GE.AND P0, PT, R25, 0x1, PT ;  /* 0x000000011900780c */ /* 0x000fe20003f06270 */
[----:B------:R-:W-:-:S12]  /*26ab0*/  BRA.DIV UR4, `(.L_x_5287) ;  /* 0x0000003a042c7947 */ /* 0x000fd8000b800000 */
[----:B------:R-:W0:Y:S01]  /*26ac0*/  SHFL.IDX PT, R14, R0, RZ, 0x181f ;  /* 0x00181fff000e7589 */ /* 0x000e2200000e0000 */
[----:B------:R-:W-:-:S03]  /*26ad0*/  @P0 IMAD R7, R4, 0x2, R17 ;  /* 0x0000000204070824 */ /* 0x000fc600078e0211 */
[----:B------:R-:W1:Y:S01]  /*26ae0*/  SHFL.IDX PT, R2, R5, RZ, 0x181f ;  /* 0x00181fff05027589 */ /* 0x000e6200000e0000 */
[----:B0-----:R-:W-:-:S03]  /*26af0*/  @P0 LEA R6, P1, R8, R14, 0x1 ;  /* 0x0000000e08060211 */ /* 0x001fc600078208ff */
[----:B------:R-:W0:Y:S02]  /*26b00*/  SHFL.IDX PT, R14, R0, 0x1, 0x181f ;  /* 0x00381f00000e7f89 */ /* 0x000e2400000e0000 */
[----:B-1----:R-:W-:Y:S02]  /*26b10*/  @P0 IMAD.X R3, RZ, RZ, R2, P1 ;  /* 0x000000ffff030224 */ /* 0x002fe400008e0602 */
[----:B------:R-:W-:-:S05]  /*26b20*/  @P0 IMAD.MOV.U32 R2, RZ, RZ, R6 ;  /* 0x000000ffff020224 */ /* 0x000fca00078e0006 */
[----:B------:R1:W-:Y:S01]  /*26b30*/  @P0 LDGSTS.E.BYPASS.LTC128B.128 [R7+0x22400], desc[UR36][R2.64], !P2 ;  /* 0x2240000002070fae */ /* 0x0003e2000d101d64 */
[----:B------:R-:W-:-:S03]  /*26b40*/  ISETP.GE.AND P0, PT, R25, 0x11, PT ;  /* 0x000000111900780c */ /* 0x000fc60003f06270 */
[----:B-1----:R-:W1:Y:S10]  /*26b50*/  SHFL.IDX PT, R2, R5, 0x1, 0x181f ;  /* 0x00381f0005027f89 */ /* 0x002e7400000e0000 */
[----:B0-----:R-:W-:Y:S01]  /*26b60*/  @P0 LEA R6, P1, R8, R14, 0x1 ;  /* 0x0000000e08060211 */ /* 0x001fe200078208ff */
[----:B------:R-:W-:Y:S01]  /*26b70*/  @P0 IMAD R9, R4, 0x2, R17 ;  /* 0x0000000204090824 */ /* 0x000fe200078e0211 */
[----:B------:R-:W0:Y:S03]  /*26b80*/  SHFL.IDX PT, R14, R0, 0x2, 0x181f ;  /* 0x00581f00000e7f89 */ /* 0x000e2600000e0000 */
[----:B-1----:R-:W-:-:S02]  /*26b90*/  @P0 IMAD.X R3, RZ, RZ, R2, P1 ;  /* 0x000000ffff030224 */ /* 0x002fc400008e0602 */
[----:B------:R-:W-:-:S05]  /*26ba0*/  @P0 IMAD.MOV.U32 R2, RZ, RZ, R6 ;  /* 0x000000ffff020224 */ /* 0x000fca00078e0006 */
[----:B------:R1:W-:Y:S01]  /*26bb0*/  @P0 LDGSTS.E.BYPASS.LTC128B.128 [R9+0x22c00], desc[UR36][R2.64], !P2 ;  /* 0x22c0000002090fae */ /* 0x0003e2000d101d64 */
[----:B------:R-:W-:-:S03]  /*26bc0*/  ISETP.GE.AND P0, PT, R25, 0x21, PT ;  /* 0x000000211900780c */ /* 0x000fc60003f06270 */
[----:B-1----:R-:W1:Y:S10]  /*26bd0*/  SHFL.IDX PT, R2, R5, 0x2, 0x181f ;  /* 0x00581f0005027f89 */ /* 0x002e7400000e0000 */
[----:B0-----:R-:W-:Y:S01]  /*26be0*/  @P0 LEA R6, P1, R8, R14, 0x1 ;  /* 0x0000000e08060211 */ /* 0x001fe200078208ff */
[----:B------:R-:W-:Y:S01]  /*26bf0*/  @P0 IMAD R7, R4, 0x2, R17 ;  /* 0x0000000204070824 */ /* 0x000fe200078e0211 */
[----:B------:R-:W0:Y:S04]  /*26c00*/  SHFL.IDX PT, R5, R5, 0x3, 0x181f ;  /* 0x00781f0005057f89 */ /* 0x000e2800000e0000 */
[----:B------:R2:W3:Y:S01]  /*26c10*/  SHFL.IDX PT, R14, R0, 0x3, 0x181f ;  /* 0x00781f00000e7f89 */ /* 0x0004e200000e0000 */
[----:B-1----:R-:W-:-:S02]  /*26c20*/  @P0 IMAD.X R3, RZ, RZ, R2, P1 ;  /* 0x000000ffff030224 */ /* 0x002fc400008e0602 */
[----:B------:R-:W-:-:S05]  /*26c30*/  @P0 IMAD.MOV.U32 R2, RZ, RZ, R6 ;  /* 0x000000ffff020224 */ /* 0x000fca00078e0006 */
[----:B0-----:R2:W-:Y:S02]  /*26c40*/  @P0 LDGSTS.E.BYPASS.LTC128B.128 [R7+0x23400], desc[UR36][R2.64], !P2 ;  /* 0x2340000002070fae */ /* 0x0015e4000d101d64 */
.L_x_5353:
[----:B------:R-:W-:-:S13]  /*26c50*/  ISETP.GE.AND P0, PT, R25, 0x31, PT ;  /* 0x000000311900780c */ /* 0x000fda0003f06270 */
[----:B--23--:R-:W-:-:S05]  /*26c60*/  @P0 LEA R2, P1, R8, R14, 0x1 ;  /* 0x0000000e08020211 */ /* 0x00cfca00078208ff */
[----:B------:R-:W-:Y:S02]  /*26c70*/  @P0 IMAD.X R3, RZ, RZ, R5, P1 ;  /* 0x000000ffff030224 */ /* 0x000fe400008e0605 */
[----:B------:R-:W-:-:S05]  /*26c80*/  @P0 IMAD R5, R4, 0x2, R17 ;  /* 0x0000000204050824 */ /* 0x000fca00078e0211 */
[----:B------:R-:W-:Y:S01]  /*26c90*/  @!PT LDS RZ, [RZ] ;  /* 0x00000000fffff984 */ /* 0x000fe20000000800 */
[----:B------:R-:W-:Y:S01]  /*26ca0*/  @!PT LDS RZ, [RZ] ;  /* 0x00000000fffff984 */ /* 0x000fe20000000800 */
[----:B------:R-:W-:Y:S01]  /*26cb0*/  @!PT LDS RZ, [RZ] ;  /* 0x00000000fffff984 */ /* 0x000fe20000000800 */
[----:B------:R0:W-:Y:S01]  /*26cc0*/  @P0 LDGSTS.E.BYPASS.LTC128B.128 [R5+0x23c00], desc[UR36][R2.64], !P2 ;  /* 0x23c0000002050fae */ /* 0x0001e2000d101d64 */
[----:B------:R-:W-:Y:S01]  /*26cd0*/  PLOP3.LUT P0, PT, PT, PT, PT, 0x80, 0x0 ;  /* 0x000000000000781c */ /* 0x000fe20003f0f070 */
[----:B------:R-:W-:-:S12]  /*26ce0*/  NOP ;  /* 0x0000000000007918 */ /* 0x000fd80000000000 */
.L_x_5288:
        /* <DEDUP_REMOVED lines=10> */
.L_x_5289:
[----:B------:R1:W-:Y:S02]  /*26d90*/  SYNCS.ARRIVE.TRANS64.A1T0 RZ, [R27+URZ+0x38830], RZ ;  /* 0x038830ff1bff79a7 */ /* 0x0003e4000810003f */
[----:B------:R-:W-:Y:S05]  /*26da0*/  WARPSYNC.ALL ;  /* 0x0000000000007948 */ /* 0x000fea0003800000 */
[----:B------:R-:W-:Y:S01]  /*26db0*/  VIADD R0, R17, 0x20400 ;  /* 0x0002040011007836 */ /* 0x000fe20000000000 */
[----:B------:R-:W-:Y:S01]  /*26dc0*/  BAR.SYNC.DEFER_BLOCKING 0x8, 0x100 ;  /* 0x0204000000007b1d */ /* 0x000fe20000010000 */
[----:B------:R-:W-:-:S03]  /*26dd0*/  USHF.R.S32.HI UR50, URZ, 0x1f, UR38 ;  /* 0x0000001f3f327899 */ /* 0x000fc60008011426 */
[----:B------:R-:W-:Y:S02]  /*26de0*/  LOP3.LUT P0, RZ, R0, 0x3ff, RZ, 0xc0, !PT ;  /* 0x000003ff00ff7812 */ /* 0x000fe4000780c0ff */
[----:B------:R-:W-:Y:S11]  /*26df0*/  BSSY B6, `(.L_x_5290) ;  /* 0x0000012000067945 */ /* 0x000ff60003800000 */
        /* <DEDUP_REMOVED lines=17> */
.L_x_5291:
[----:B------:R-:W-:Y:S05]  /*26f10*/  BSYNC B6 ;  /* 0x0000000000067941 */ /* 0x000fea0003800000 */
.L_x_5290:
[----:B0-----:R-:W0:Y:S01]  /*26f20*/  S2R R2, SR_TID.X ;  /* 0x0000000000027919 */ /* 0x001e220000002100 */
[----:B------:R-:W-:Y:S01]  /*26f30*/  UISETP.NE.AND UP0, UPT, UR49, URZ, UPT ;  /* 0x0000003f3100728c */ /* 0x000fe2000bf05270 */
[----:B------:R-:W-:Y:S01]  /*26f40*/  R2UR UR6, R24 ;  /* 0x00000000180672ca */ /* 0x000fe200000e0000 */
[----:B------:R-:W-:Y:S01]  /*26f50*/  ULDC.64 UR8, c[0x0][0x2d8] ;  /* 0x0000b60000087ab9 */ /* 0x000fe20000000a00 */
[----:B------:R-:W-:Y:S01]  /*26f60*/  R2UR UR7, R19 ;  /* 0x00000000130772ca */ /* 0x000fe200000e0000 */
[----:B------:R-:W2:Y:S01]  /*26f70*/  S2R R21, SR_TID.X ;  /* 0x0000000000157919 */ /* 0x000ea20000002100 */
[----:B------:R-:W-:Y:S02]  /*26f80*/  LOP3.LUT P5, RZ, R16, 0x100000, RZ, 0xc0, !PT ;  /* 0x0010000010ff7812 */ /* 0x000fe400078ac0ff */
[----:B------:R-:W-:-:S04]  /*26f90*/  PLOP3.LUT P0, PT, PT, PT, UP0, 0x80, 0x0 ;  /* 0x000000000000781c */ /* 0x000fc80003f0f008 */
[----:B------:R-:W-:-:S03]  /*26fa0*/  @UP0 ULDC UR4, c[0x0][0x44c] ;  /* 0x0001130000040ab9 */ /* 0x000fc60000000800 */
[----:B------:R-:W-:-:S04]  /*26fb0*/  UIMAD UR6, UR6, UR8, URZ ;  /* 0x00000008060672a4 */ /* 0x000fc8000f8e023f */
[----:B------:R-:W-:Y:S01]  /*26fc0*/  UIMAD UR6, UR7, UR9, UR6 ;  /* 0x00000009070672a4 */ /* 0x000fe2000f8e0206 */
[C---:B0-----:R-:W-:Y:S01]  /*26fd0*/  LOP3.LUT R20, R2.reuse, 0x7f, RZ, 0xc0, !PT ;  /* 0x0000007f02147812 */ /* 0x041fe200078ec0ff */
[----:B------:R-:W-:-:S03]  /*26fe0*/  IMAD.SHL.U32 R2, R2, 0x10, RZ ;  /* 0x0000001002027824 */ /* 0x000fc600078e00ff */
[----:B------:R-:W-:Y:S01]  /*26ff0*/  SHF.R.U32.HI R20, RZ, 0x3, R20 ;  /* 0x00000003ff147819 */ /* 0x000fe20000011614 */
[----:B--2---:R-:W-:-:S03]  /*27000*/  IMAD.SHL.U32 R7, R21, 0x8, RZ ;  /* 0x0000000815077824 */ /* 0x004fc600078e00ff */
[----:B------:R-:W-:Y:S02]  /*27010*/  LOP3.LUT R2, R20, 0x70, R2, 0xf8, !PT ;  /* 0x0000007014027812 */ /* 0x000fe400078ef802 */
[----:B------:R-:W-:Y:S02]  /*27020*/  LOP3.LUT R20, R21, 0x7f, RZ, 0xc0, !PT ;  /* 0x0000007f15147812 */ /* 0x000fe400078ec0ff */
[----:B------:R-:W-:Y:S01]  /*27030*/  LOP3.LUT R7, R7, 0x38, RZ, 0xc0, !PT ;  /* 0x0000003807077812 */ /* 0x000fe200078ec0ff */
[----:B------:R-:W-:Y:S01]  /*27040*/  VIADD R34, R2, UR43 ;  /* 0x0000002b02227c36 */ /* 0x000fe20008000000 */
[----:B------:R-:W-:-:S03]  /*27050*/  SHF.R.U32.HI R8, RZ, 0x3, R20 ;  /* 0x00000003ff087819 */ /* 0x000fc60000011614 */
[----:B------:R-:W-:Y:S01]  /*27060*/  @P0 IMAD.HI.U32 R2, R34, UR4, RZ ;  /* 0x0000000422020c27 */ /* 0x000fe2000f8e00ff */
[----:B------:R-:W-:Y:S01]  /*27070*/  PLOP3.LUT P0, PT, PT, PT, UP0, 0x80, 0x0 ;  /* 0x000000000000781c */ /* 0x000fe20003f0f008 */
[----:B------:R-:W-:Y:S02]  /*27080*/  @UP0 ULDC UR4, c[0x0][0x450] ;  /* 0x0001140000040ab9 */ /* 0x000fe40000000800 */
[----:B------:R-:W-:-:S10]  /*27090*/  IMAD.MOV.U32 R0, RZ, RZ, R34 ;  /* 0x000000ffff007224 */ /* 0x000fd400078e0022 */
[----:B------:R-:W-:Y:S02]  /*270a0*/  @P0 SHF.R.U32.HI R0, RZ, UR4, R2 ;  /* 0x00000004ff000c19 */ /* 0x000fe40008011602 */
[----:B------:R-:W-:-:S13]  /*270b0*/  R2UR UR4, R19 ;  /* 0x00000000130472ca */ /* 0x000fda00000e0000 */
[----:B------:R-:W-:-:S03]  /*270c0*/  UIMAD.WIDE.U32 UR4, UR4, UR8, URZ ;  /* 0x00000008040472a5 */ /* 0x000fc6000f8e003f */
[----:B------:R-:W-:Y:S01]  /*270d0*/  ULDC.64 UR8, c[0x0][0x2e0] ;  /* 0x0000b80000087ab9 */ /* 0x000fe20000000a00 */
[----:B------:R-:W-:Y:S02]  /*270e0*/  UIADD3 UR5, UR5, UR6, URZ ;  /* 0x0000000605057290 */ /* 0x000fe4000fffe03f */
[----:B------:R-:W-:Y:S02]  /*270f0*/  UIMAD UR6, UR50, UR8, URZ ;  /* 0x00000008320672a4 */ /* 0x000fe4000f8e023f */
[----:B------:R-:W-:Y:S02]  /*27100*/  UIMAD.WIDE.U32 UR4, UR38, UR8, UR4 ;  /* 0x00000008260472a5 */ /* 0x000fe4000f8e0004 */
[----:B------:R-:W-:-:S04]  /*27110*/  UIMAD UR6, UR38, UR9, UR6 ;  /* 0x00000009260672a4 */ /* 0x000fc8000f8e0206 */
[----:B------:R-:W-:Y:S01]  /*27120*/  IMAD.U32 R4, RZ, RZ, UR4 ;  /* 0x00000004ff047e24 */ /* 0x000fe2000f8e00ff */
[----:B------:R-:W-:Y:S02]  /*27130*/  UIADD3 UR6, UR5, UR6, URZ ;  /* 0x0000000605067290 */ /* 0x000fe4000fffe03f */
[----:B------:R-:W-:Y:S02]  /*27140*/  IMAD.U32 R5, RZ, RZ, UR5 ;  /* 0x00000005ff057e24 */ /* 0x000fe4000f8e00ff */
[----:B------:R-:W-:Y:S01]  /*27150*/  IMAD.MOV.U32 R2, RZ, RZ, R4 ;  /* 0x000000ffff027224 */ /* 0x000fe200078e0004 */
[----:B------:R-:W-:Y:S01]  /*27160*/  SHF.R.S32.HI R4, RZ, 0x1f, R0 ;  /* 0x0000001fff047819 */ /* 0x000fe20000011400 */
[----:B------:R-:W-:Y:S01]  /*27170*/  ULDC.64 UR4, c[0x0][0x2d0] ;  /* 0x0000b40000047ab9 */ /* 0x000fe20000000a00 */
[----:B------:R-:W-:-:S03]  /*27180*/  IMAD.U32 R3, RZ, RZ, UR6 ;  /* 0x00000006ff037e24 */ /* 0x000fc6000f8e00ff */
[----:B------:R-:W-:Y:S02]  /*27190*/  IMAD R5, R4, UR4, RZ ;  /* 0x0000000404057c24 */ /* 0x000fe4000f8e02ff */
[----:B------:R-:W-:Y:S01]  /*271a0*/  IMAD.WIDE.U32 R2, R0, UR4, R2 ;  /* 0x0000000400027c25 */ /* 0x000fe2000f8e0002 */
[----:B------:R-:W-:-:S03]  /*271b0*/  ULDC UR4, c[0x0][0x448] ;  /* 0x0001120000047ab9 */ /* 0x000fc60000000800 */
[----:B------:R-:W-:Y:S02]  /*271c0*/  IMAD R4, R0, UR5, R5 ;  /* 0x0000000500047c24 */ /* 0x000fe4000f8e0205 */
[----:B------:R-:W-:Y:S02]  /*271d0*/  IMAD.MOV R0, RZ, RZ, -R0 ;  /* 0x000000ffff007224 */ /* 0x000fe400078e0a00 */
[----:B------:R-:W-:Y:S02]  /*271e0*/  IMAD.IADD R3, R3, 0x1, R4 ;  /* 0x0000000103037824 */ /* 0x000fe400078e0204 */
[----:B------:R-:W-:Y:S01]  /*271f0*/  IMAD R0, R0, UR4, R34 ;  /* 0x0000000400007c24 */ /* 0x000fe2000f8e0222 */
[----:B------:R-:W-:-:S03]  /*27200*/  ULDC.64 UR4, c[0x0][0x2c8] ;  /* 0x0000b20000047ab9 */ /* 0x000fc60000000a00 */
[----:B------:R-:W-:Y:S01]  /*27210*/  IMAD.WIDE.U32 R2, R0, UR4, R2 ;  /* 0x0000000400027c25 */ /* 0x000fe2000f8e0002 */
[----:B------:R-:W-:-:S05]  /*27220*/  SHF.R.S32.HI R4, RZ, 0x1f, R0 ;  /* 0x0000001fff047819 */ /* 0x000fca0000011400 */
[----:B------:R-:W-:-:S04]  /*27230*/  IMAD R5, R4, UR4, RZ ;  /* 0x0000000404057c24 */ /* 0x000fc8000f8e02ff */
        /* <DEDUP_REMOVED lines=8> */
[----:B------:R-:W-:Y:S01]  /*272c0*/  VIADD R4, R8, UR43 ;  /* 0x0000002b08047c36 */ /* 0x000fe20008000000 */
[----:B------:R-:W-:Y:S02]  /*272d0*/  LOP3.LUT R16, R16, 0xfffffeff, RZ, 0xc0, !PT ;  /* 0xfffffeff10107812 */ /* 0x000fe400078ec0ff */
[----:B------:R-:W2:Y:S02]  /*272e0*/  SHFL.IDX PT, R2, R5, RZ, 0x181f ;  /* 0x00181fff05027589 */ /* 0x000ea400000e0000 */
[----:B------:R-:W-:-:S13]  /*272f0*/  ISETP.GE.AND P1, PT, R4, UR41, PT ;  /* 0x0000002904007c0c */ /* 0x000fda000bf26270 */
[----:B------:R-:W-:-:S04]  /*27300*/  @P1 LOP3.LUT R16, R16, 0x100, RZ, 0xfc, !PT ;  /* 0x0000010010101812 */ /* 0x000fc800078efcff */
[----:B------:R-:W-:Y:S02]  /*27310*/  LOP3.LUT R16, R16, 0xffffff7f, RZ, 0xc0, !PT ;  /* 0xffffff7f10107812 */ /* 0x000fe400078ec0ff */
[----:B0-----:R-:W-:Y:S02]  /*27320*/  @!P1 LEA R6, P0, R7, R14, 0x1 ;  /* 0x0000000e07069211 */ /* 0x001fe400078008ff */
[----:B------:R-:W0:Y:S03]  /*27330*/  SHFL.IDX PT, R14, R0, 0x1, 0x181f ;  /* 0x00381f00000e7f89 */ /* 0x000e2600000e0000 */
[----:B--2---:R-:W-:Y:S02]  /*27340*/  @!P1 IMAD.X R3, RZ, RZ, R2, P0 ;  /* 0x000000ffff039224 */ /* 0x004fe400000e0602 */
[----:B------:R-:W-:Y:S02]  /*27350*/  @!P1 IMAD.MOV.U32 R2, RZ, RZ, R6 ;  /* 0x000000ffff029224 */ /* 0x000fe400078e0006 */
[----:B------:R-:W-:-:S03]  /*27360*/  VIADD R6, R4, 0x10 ;  /* 0x0000001004067836 */ /* 0x000fc60000000000 */
[----:B------:R2:W-:Y:S02]  /*27370*/  @!P1 LDGSTS.E.BYPASS.LTC128B.128 [R22+0x20400], desc[UR36][R2.64], !P5 ;  /* 0x2040000002169fae */ /* 0x0005e4000e901d64 */
[----:B------:R-:W-:Y:S02]  /*27380*/  ISETP.GE.AND P1, PT, R6, UR41, PT ;  /* 0x0000002906007c0c */ /* 0x000fe4000bf26270 */
[----:B--2---:R-:W2:Y:S11]  /*27390*/  SHFL.IDX PT, R2, R5, 0x1, 0x181f ;  /* 0x00381f0005027f89 */ /* 0x004eb600000e0000 */
[----:B0-----:R-:W-:-:S02]  /*273a0*/  @!P1 LEA R6, P0, R7, R14, 0x1 ;  /* 0x0000000e07069211 */ /* 0x001fc400078008ff */
[----:B------:R-:W0:Y:S01]  /*273b0*/  SHFL.IDX PT, R14, R0, 0x2, 0x181f ;  /* 0x00581f00000e7f89 */ /* 0x000e2200000e0000 */
[----:B------:R-:W-:-:S04]  /*273c0*/  @P1 LOP3.LUT R16, R16, 0x80, RZ, 0xfc, !PT ;  /* 0x0000008010101812 */ /* 0x000fc800078efcff */
[----:B------:R-:W-:Y:S01]  /*273d0*/  LOP3.LUT R16, R16, 0xffffffbf, RZ, 0xc0, !PT ;  /* 0xffffffbf10107812 */ /* 0x000fe200078ec0ff */
[----:B--2---:R-:W-:Y:S02]  /*273e0*/  @!P1 IMAD.X R3, RZ, RZ, R2, P0 ;  /* 0x000000ffff039224 */ /* 0x004fe400000e0602 */
[----:B------:R-:W-:Y:S02]  /*273f0*/  @!P1 IMAD.MOV.U32 R2, RZ, RZ, R6 ;  /* 0x000000ffff029224 */ /* 0x000fe400078e0006 */
[----:B------:R-:W-:-:S03]  /*27400*/  VIADD R6, R4, 0x20 ;  /* 0x0000002004067836 */ /* 0x000fc60000000000 */
[----:B------:R2:W-:Y:S02]  /*27410*/  @!P1 LDGSTS.E.BYPASS.LTC128B.128 [R22+0x20c00], desc[UR36][R2.64], !P5 ;  /* 0x20c0000002169fae */ /* 0x0005e4000e901d64 */
[----:B------:R-:W-:Y:S02]  /*27420*/  ISETP.GE.AND P1, PT, R6, UR41, PT ;  /* 0x0000002906007c0c */ /* 0x000fe4000bf26270 */
[----:B--2---:R-:W2:Y:S11]  /*27430*/  SHFL.IDX PT, R2, R5, 0x2, 0x181f ;  /* 0x00581f0005027f89 */ /* 0x004eb600000e0000 */
[----:B0-----:R-:W-:Y:S01]  /*27440*/  @!P1 LEA R6, P0, R7, R14, 0x1 ;  /* 0x0000000e07069211 */ /* 0x001fe200078008ff */
[----:B------:R-:W0:Y:S01]  /*27450*/  SHFL.IDX PT, R5, R5, 0x3, 0x181f ;  /* 0x00781f0005057f89 */ /* 0x000e2200000e0000 */
[----:B------:R-:W-:-:S03]  /*27460*/  @P1 LOP3.LUT R16, R16, 0x40, RZ, 0xfc, !PT ;  /* 0x0000004010101812 */ /* 0x000fc600078efcff */
[----:B------:R3:W4:Y:S01]  /*27470*/  SHFL.IDX PT, R14, R0, 0x3, 0x181f ;  /* 0x00781f00000e7f89 */ /* 0x00072200000e0000 */
[----:B--2---:R-:W-:Y:S02]  /*27480*/  @!P1 IMAD.X R3, RZ, RZ, R2, P0 ;  /* 0x000000ffff039224 */ /* 0x004fe400000e0602 */
[----:B------:R-:W-:-:S05]  /*27490*/  @!P1 IMAD.MOV.U32 R2, RZ, RZ, R6 ;  /* 0x000000ffff029224 */ /* 0x000fca00078e0006 */
[----:B0-----:R3:W-:Y:S02]  /*274a0*/  @!P1 LDGSTS.E.BYPASS.LTC128B.128 [R22+0x21400], desc[UR36][R2.64], !P5 ;  /* 0x2140000002169fae */ /* 0x0017e4000e901d64 */
.L_x_5362:
[----:B------:R-:W-:Y:S01]  /*274b0*/  VIADD R4, R4, 0x30 ;  /* 0x0000003004047836 */ /* 0x000fe20000000000 */
[----:B------:R-:W-:-:S04]  /*274c0*/  LOP3.LUT R16, R16, 0xffffefff, RZ, 0xc0, !PT ;  /* 0xffffefff10107812 */ /* 0x000fc800078ec0ff */
[----:B------:R-:W-:-:S13]  /*274d0*/  ISETP.GE.AND P1, PT, R4, UR41, PT ;  /* 0x0000002904007c0c */ /* 0x000fda000bf26270 */
[----:B---34-:R-:W-:Y:S02]  /*274e0*/  @!P1 LEA R2, P0, R7, R14, 0x1 ;  /* 0x0000000e07029211 */ /* 0x018fe400078008ff */
[----:B------:R-:W-:-:S03]  /*274f0*/  @P1 LOP3.LUT R16, R16, 0x1000, RZ, 0xfc, !PT ;  /* 0x0000100010101812 */ /* 0x000fc600078efcff */
[----:B------:R-:W-:Y:S01]  /*27500*/  @!P1 IMAD.X R3, RZ, RZ, R5, P0 ;  /* 0x000000ffff039224 */ /* 0x000fe200000e0605 */
[----:B------:R-:W-:-:S04]  /*27510*/  PLOP3.LUT P0, PT, PT, PT, PT, 0x80, 0x0 ;  /* 0x000000000000781c */ /* 0x000fc80003f0f070 */
[----:B------:R-:W-:Y:S01]  /*27520*/  @!PT LDS RZ, [RZ] ;  /* 0x00000000fffff984 */ /* 0x000fe20000000800 */
[----:B------:R-:W-:Y:S01]  /*27530*/  @!PT LDS RZ, [RZ] ;  /* 0x00000000fffff984 */ /* 0x000fe20000000800 */
[----:B------:R-:W-:Y:S01]  /*27540*/  @!PT LDS RZ, [RZ] ;  /* 0x00000000fffff984 */ /* 0x000fe20000000800 */
[----:B------:R0:W-:Y:S01]  /*27550*/  @!P1 LDGSTS.E.BYPASS.LTC128B.128 [R22+0x21c00], desc[UR36][R2.64], !P5 ;  /* 0x21c0000002169fae */ /* 0x0001e2000e901d64 */
[----:B------:R-:W-:-:S08]  /*27560*/  NOP ;  /* 0x0000000000007918 */ /* 0x000fd00000000000 */
.L_x_5293:
[----:B------:R-:W-:Y:S02]  /*27570*/  PLOP3.LUT P1, PT, P1, P0, PT, 0xa2, 0x0 ;  /* 0x000000000000781c */ /* 0x000fe40000f21472 */
[----:B------:R-:W-:-:S08]  /*27580*/  @P0 R2UR P1, UR4, R17 ;  /* 0x00000000110402ca */ /* 0x000fd00000020000 */
[----:B------:R-:W-:-:S05]  /*27590*/  @P0 PLOP3.LUT P0, PT, P1, PT, PT, 0x80, 0x0 ;  /* 0x000000000000081c */ /* 0x000fca0000f0f070 */
[----:B------:R-:W-:Y:S01]  /*275a0*/  @!P1 SYNCS.ARRIVE.TRANS64.RED.A0T1 RZ, [UR4+0x38800], RZ ;  /* 0x038800ffffff99a7 */ /* 0x000fe20008200404 */
[----:B------:R-:W-:Y:S07]  /*275b0*/  @!P1 ARRIVES.LDGSTSBAR.64.TRANSCNT [UR4+0x38800] ;  /* 0x03880000ff0099b0 */ /* 0x000fee0008000a84 */
[----:B------:R-:W-:Y:S05]  /*275c0*/  @P0 BRA.U.ANY `(.L_x_5293) ;  /* 0xfffffffd00e80947 */ /* 0x000fea000393ffff */
[----:B------:R-:W-:Y:S01]  /*275d0*/  ULDC.64 UR4, c[0x0][0x3d8] ;  /* 0x0000f60000047ab9 */ /* 0x000fe20000000a00 */
[----:B------:R-:W-:Y:S01]  /*275e0*/  NOP ;  /* 0x0000000000007918 */ /* 0x000fe20000000000 */
[----:B------:R-:W-:Y:S01]  /*275f0*/  IMAD R0, R24, UR4, RZ ;  /* 0x0000000418007c24 */ /* 0x000fe2000f8e02ff */
[----:B------:R2:W-:Y:S01]  /*27600*/  SYNCS.ARRIVE.TRANS64.A1T0 RZ, [R17+URZ+0x38800], RZ ;  /* 0x038800ff11ff79a7 */ /* 0x0005e2000810003f */
[C---:B------:R-:W-:Y:S01]  /*27610*/  IMAD.WIDE.U32 R4, R19.reuse, UR4, RZ ;  /* 0x0000000413047c25 */ /* 0x040fe2000f8e00ff */
[----:B------:R-:W-:Y:S03]  /*27620*/  BSSY B6, `(.L_x_5294) ;  /* 0x0000018000067945 */ /* 0x000fe60003800000 */
[----:B------:R-:W-:Y:S01]  /*27630*/  IMAD R0, R19, UR5, R0 ;  /* 0x0000000513007c24 */ /* 0x000fe2000f8e0200 */
[----:B------:R2:W-:Y:S01]  /*27640*/  STL.64 [R1+0x430], R4 ;  /* 0x0004300401007387 */ /* 0x0005e20000100a00 */
[----:B0-----:R-:W-:-:S02]  /*27650*/  VIADD R2, R17, 0x26400 ;  /* 0x0002640011027836 */ /* 0x001fc40000000000 */
[----:B------:R-:W-:-:S03]  /*27660*/  IMAD.IADD R0, R5, 0x1, R0 ;  /* 0x0000000105007824 */ /* 0x000fc600078e0200 */
[----:B------:R-:W-:Y:S02]  /*27670*/  LOP3.LUT P0, RZ, R2, 0x3ff, RZ, 0xc0, !PT ;  /* 0x000003ff02ff7812 */ /* 0x000fe4000780c0ff */
[----:B------:R2:W-:Y:S11]  /*27680*/  STL [R1+0x444], R0 ;  /* 0x0004440001007387 */ /* 0x0005f60000100800 */
[----:B--2---:R-:W-:Y:S05]  /*27690*/  @!P0 BRA `(.L_x_5295) ;  /* 0x0000000000408947 */ /* 0x004fea0003800000 */
        /* <DEDUP_REMOVED lines=16> */
.L_x_5295:
[----:B------:R-:W-:Y:S05]  /*277a0*/  BSYNC B6 ;  /* 0x0000000000067941 */ /* 0x000fea0003800000 */
.L_x_5294:
[----:B------:R-:W2:Y:S04]  /*277b0*/  LDL.LU.64 R4, [R1+0x430] ;  /* 0x0004300001047983 */ /* 0x000ea80000300a00 */
[----:B------:R-:W3:Y:S01]  /*277c0*/  LDL.LU R20, [R1+0x444] ;  /* 0x0004440001147983 */ /* 0x000ee20000300800 */
[----:B------:R-:W-:Y:S01]  /*277d0*/  UISETP.NE.AND UP0, UPT, UR49, URZ, UPT ;  /* 0x0000003f3100728c */ /* 0x000fe2000bf05270 */
[----:B------:R-:W-:Y:S01]  /*277e0*/  IMAD.MOV.U32 R2, RZ, RZ, R34 ;  /* 0x000000ffff027224 */ /* 0x000fe200078e0022 */
[----:B------:R-:W-:Y:S01]  /*277f0*/  ULDC UR6, c[0x0][0x448] ;  /* 0x0001120000067ab9 */ /* 0x000fe20000000800 */
[----:B------:R0:W5:Y:S01]  /*27800*/  LDL R8, [R1+0x424] ;  /* 0x0004240001087983 */ /* 0x0001620000100800 */
[----:B------:R-:W-:Y:S01]  /*27810*/  ULDC.64 UR8, c[0x0][0x3e0] ;  /* 0x0000f80000087ab9 */ /* 0x000fe20000000a00 */
[----:B------:R-:W-:-:S02]  /*27820*/  LOP3.LUT P2, RZ, R16, 0x20000, RZ, 0xc0, !PT ;  /* 0x0002000010ff7812 */ /* 0x000fc4000784c0ff */
[----:B------:R0:W5:Y:S01]  /*27830*/  LDL R6, [R1+0x420] ;  /* 0x0004200001067983 */ /* 0x0001620000100800 */
[----:B------:R-:W-:Y:S02]  /*27840*/  PLOP3.LUT P0, PT, PT, PT, UP0, 0x80, 0x0 ;  /* 0x000000000000781c */ /* 0x000fe40003f0f008 */
[C---:B------:R-:W-:Y:S01]  /*27850*/  LOP3.LUT P3, RZ, R16.reuse, 0x10000, RZ, 0xc0, !PT ;  /* 0x0001000010ff7812 */ /* 0x040fe2000786c0ff */
[----:B------:R-:W-:Y:S01]  /*27860*/  @UP0 ULDC UR4, c[0x0][0x44c] ;  /* 0x0001130000040ab9 */ /* 0x000fe20000000800 */
[C---:B------:R-:W-:Y:S02]  /*27870*/  LOP3.LUT P4, RZ, R16.reuse, 0x8000, RZ, 0xc0, !PT ;  /* 0x0000800010ff7812 */ /* 0x040fe4000788c0ff */
[----:B------:R-:W-:-:S07]  /*27880*/  LOP3.LUT P5, RZ, R16, 0x4000, RZ, 0xc0, !PT ;  /* 0x0000400010ff7812 */ /* 0x000fce00078ac0ff */
[----:B------:R-:W-:Y:S01]  /*27890*/  @P0 IMAD.HI.U32 R0, R34, UR4, RZ ;  /* 0x0000000422000c27 */ /* 0x000fe2000f8e00ff */
[----:B------:R-:W-:Y:S01]  /*278a0*/  PLOP3.LUT P0, PT, PT, PT, UP0, 0x80, 0x0 ;  /* 0x000000000000781c */ /* 0x000fe20003f0f008 */
[----:B------:R-:W-:-:S12]  /*278b0*/  @UP0 ULDC UR4, c[0x0][0x450] ;  /* 0x0001140000040ab9 */ /* 0x000fd80000000800 */
[----:B------:R-:W-:-:S04]  /*278c0*/  @P0 SHF.R.U32.HI R2, RZ, UR4, R0 ;  /* 0x00000004ff020c19 */ /* 0x000fc80008011600 */
[--C-:B------:R-:W-:Y:S02]  /*278d0*/  SHF.R.S32.HI R0, RZ, 0x1f, R2.reuse ;  /* 0x0000001fff007819 */ /* 0x100fe40000011402 */
[----:B--2---:R-:W-:Y:S02]  /*278e0*/  R2UR UR5, R5 ;  /* 0x00000000050572ca */ /* 0x004fe400000e0000 */
[----:B------:R-:W-:Y:S02]  /*278f0*/  R2UR UR4, R4 ;  /* 0x00000000040472ca */ /* 0x000fe400000e0000 */
[----:B---3--:R-:W-:Y:S01]  /*27900*/  R2UR UR5, R20 ;  /* 0x00000000140572ca */ /* 0x008fe200000e0000 */
[----:B------:R-:W-:Y:S01]  /*27910*/  IMAD.MOV R5, RZ, RZ, -R2 ;  /* 0x000000ffff057224 */ /* 0x000fe200078e0a02 */
[----:B------:R-:W2:Y:S03]  /*27920*/  S2R R20, SR_TID.X ;  /* 0x0000000000147919 */ /* 0x000ea60000002100 */
[----:B------:R-:W-:Y:S01]  /*27930*/  IMAD R5, R5, UR6, R34 ;  /* 0x0000000605057c24 */ /* 0x000fe2000f8e0222 */
[----:B------:R-:W-:-:S04]  /*27940*/  UIMAD UR6, UR50, UR8, URZ ;  /* 0x00000008320672a4 */ /* 0x000fc8000f8e023f */
[----:B------:R-:W-:-:S03]  /*27950*/  UIMAD UR6, UR38, UR9, UR6 ;  /* 0x00000009260672a4 */ /* 0x000fc6000f8e0206 */
[----:B------:R-:W-:-:S03]  /*27960*/  UIMAD.WIDE.U32 UR4, UR38, UR8, UR4 ;  /* 0x00000008260472a5 */ /* 0x000fc6000f8e0004 */
[----:B------:R-:W-:Y:S01]  /*27970*/  ULDC.64 UR8, c[0x0][0x3d0] ;  /* 0x0000f40000087ab9 */ /* 0x000fe20000000a00 */
[----:B------:R-:W-:Y:S01]  /*27980*/  UIADD3 UR5, UR5, UR6, URZ ;  /* 0x0000000605057290 */ /* 0x000fe2000fffe03f */
[----:B------:R-:W-:Y:S02]  /*27990*/  IMAD R7, R0, UR8, RZ ;  /* 0x0000000800077c24 */ /* 0x000fe4000f8e02ff */
[----:B------:R-:W-:Y:S01]  /*279a0*/  IMAD.U32 R3, RZ, RZ, UR8 ;  /* 0x00000008ff037e24 */ /* 0x000fe2000f8e00ff */
[----:B------:R-:W-:Y:S01]  /*279b0*/  SHF.R.S32.HI R0, RZ, 0x1f, R5 ;  /* 0x0000001fff007819 */ /* 0x000fe20000011405 */
        /* <DEDUP_REMOVED lines=11> */
[----:B--2---:R-:W-:-:S03]  /*27a70*/  IMAD.SHL.U32 R9, R20, 0x8, RZ ;  /* 0x0000000814097824 */ /* 0x004fc600078e00ff */
[----:B------:R-:W-:Y:S02]  /*27a80*/  LEA.HI.X R4, R2, UR5, R3, 0x1, P0 ;  /* 0x0000000502047c11 */ /* 0x000fe400080f0c03 */
[----:B------:R-:W-:Y:S01]  /*27a90*/  LOP3.LUT R9, R9, 0x38, RZ, 0xc0, !PT ;  /* 0x0000003809097812 */ /* 0x000fe200078ec0ff */
[----:B0-----:R-:W-:Y:S06]  /*27aa0*/  BRA.DIV UR4, `(.L_x_5296) ;  /* 0x0000003204887947 */ /* 0x001fec000b800000 */
[C---:B------:R-:W-:Y:S01]  /*27ab0*/  LOP3.LUT P1, RZ, R16.reuse, 0x40, RZ, 0xc0, !PT ;  /* 0x0000004010ff7812 */ /* 0x040fe2000782c0ff */
[----:B------:R-:W0:Y:S01]  /*27ac0*/  SHFL.IDX PT, R14, R0, RZ, 0x181f ;  /* 0x00181fff000e7589 */ /* 0x000e2200000e0000 */
[C---:B------:R-:W-:Y:S02]  /*27ad0*/  LOP3.LUT P6, RZ, R16.reuse, 0x40000, RZ, 0xc0, !PT ;  /* 0x0004000010ff7812 */ /* 0x040fe400078cc0ff */
[----:B------:R-:W-:Y:S01]  /*27ae0*/  LOP3.LUT R16, R16, 0xffbfffff, RZ, 0xc0, !PT ;  /* 0xffbfffff10107812 */ /* 0x000fe200078ec0ff */
[----:B------:R-:W2:Y:S04]  /*27af0*/  SHFL.IDX PT, R2, R4, RZ, 0x181f ;  /* 0x00181fff04027589 */ /* 0x000ea800000e0000 */
[----:B------:R-:W-:Y:S04]  /*27b00*/  SHFL.IDX PT, R5, R4, 0x1, 0x181f ;  /* 0x00381f0004057f89 */ /* 0x000fe800000e0000 */
[----:B------:R-:W-:-:S04]  /*27b10*/  @P1 LOP3.LUT R16, R16, 0x400000, RZ, 0xfc, !PT ;  /* 0x0040000010101812 */ /* 0x000fc800078efcff */
[C---:B------:R-:W-:Y:S02]  /*27b20*/  LOP3.LUT P1, RZ, R16.reuse, 0x80, RZ, 0xc0, !PT ;  /* 0x0000008010ff7812 */ /* 0x040fe4000782c0ff */
[----:B------:R-:W-:-:S11]  /*27b30*/  LOP3.LUT R16, R16, 0xff7fffff, RZ, 0xc0, !PT ;  /* 0xff7fffff10107812 */ /* 0x000fd600078ec0ff */
[----:B------:R-:W-:-:S04]  /*27b40*/  @P1 LOP3.LUT R16, R16, 0x800000, RZ, 0xfc, !PT ;  /* 0x0080000010101812 */ /* 0x000fc800078efcff */
[----:B------:R-:W-:-:S13]  /*27b50*/  LOP3.LUT P1, RZ, R16, 0x100, RZ, 0xc0, !PT ;  /* 0x0000010010ff7812 */ /* 0x000fda000782c0ff */
[----:B0-----:R-:W-:-:S05]  /*27b60*/  @!P1 LEA R14, P0, R9, R14, 0x1 ;  /* 0x0000000e090e9211 */ /* 0x001fca00078008ff */
[----:B--2---:R-:W-:Y:S01]  /*27b70*/  @!P1 IMAD.X R3, RZ, RZ, R2, P0 ;  /* 0x000000ffff039224 */ /* 0x004fe200000e0602 */
[----:B------:R-:W-:Y:S01]  /*27b80*/  LOP3.LUT P0, RZ, R16, 0x80000, RZ, 0xc0, !PT ;  /* 0x0008000010ff7812 */ /* 0x000fe2000780c0ff */
[----:B------:R-:W-:Y:S02]  /*27b90*/  @!P1 IMAD.MOV.U32 R2, RZ, RZ, R14 ;  /* 0x000000ffff029224 */ /* 0x000fe400078e000e */
[----:B------:R-:W0:Y:S10]  /*27ba0*/  SHFL.IDX PT, R14, R0, 0x1, 0x181f ;  /* 0x00381f00000e7f89 */ /* 0x000e3400000e0000 */
        /* <DEDUP_REMOVED lines=11> */
[----:B0-----:R-:W-:-:S05]  /*27c60*/  @!P1 LEA R14, P0, R9, R14, 0x1 ;  /* 0x0000000e090e9211 */ /* 0x001fca00078008ff */
[----:B------:R-:W-:Y:S01]  /*27c70*/  @!P1 IMAD.X R5, RZ, RZ, R5, P0 ;  /* 0x000000ffff059224 */ /* 0x000fe200000e0605 */
[----:B------:R-:W-:Y:S01]  /*27c80*/  LOP3.LUT P0, RZ, R16, 0x80000, RZ, 0xc0, !PT ;  /* 0x0008000010ff7812 */ /* 0x000fe2000780c0ff */
[----:B--2---:R-:W-:Y:S02]  /*27c90*/  @!P1 IMAD.MOV.U32 R2, RZ, RZ, R14 ;  /* 0x000000ffff029224 */ /* 0x004fe400078e000e */
[----:B------:R-:W-:Y:S01]  /*27ca0*/  @!P1 IMAD.MOV.U32 R3, RZ, RZ, R5 ;  /* 0x000000ffff039224 */ /* 0x000fe200078e0005 */
[----:B------:R-:W0:Y:S04]  /*27cb0*/  SHFL.IDX PT, R14, R0, 0x2, 0x181f ;  /* 0x00581f00000e7f89 */ /* 0x000e2800000e0000 */
[----:B------:R-:W2:Y:S04]  /*27cc0*/  SHFL.IDX PT, R5, R4, 0x2, 0x181f ;  /* 0x00581f0004057f89 */ /* 0x000ea800000e0000 */
[----:B------:R-:W3:Y:S04]  /*27cd0*/  SHFL.IDX PT, R4, R4, 0x3, 0x181f ;  /* 0x00781f0004047f89 */ /* 0x000ee800000e0000 */
        /* <DEDUP_REMOVED lines=12> */
[----:B--2---:R-:W-:Y:S01]  /*27da0*/  @!P1 IMAD.X R5, RZ, RZ, R5, P0 ;  /* 0x000000ffff059224 */ /* 0x004fe200000e0605 */
[----:B------:R-:W-:Y:S01]  /*27db0*/  LOP3.LUT P0, RZ, R16, 0x80000, RZ, 0xc0, !PT ;  /* 0x0008000010ff7812 */ /* 0x000fe2000780c0ff */
[----:B----4-:R-:W-:Y:S02]  /*27dc0*/  @!P1 IMAD.MOV.U32 R2, RZ, RZ, R14 ;  /* 0x000000ffff029224 */ /* 0x010fe400078e000e */
[----:B------:R-:W-:Y:S01]  /*27dd0*/  @!P1 IMAD.MOV.U32 R3, RZ, RZ, R5 ;  /* 0x000000ffff039224 */ /* 0x000fe200078e0005 */
[----:B------:R2:W4:Y:S09]  /*27de0*/  SHFL.IDX PT, R14, R0, 0x3, 0x181f ;  /* 0x00781f00000e7f89 */ /* 0x00053200000e0000 */
        /* <DEDUP_REMOVED lines=9> */
[----:B---34-:R2:W-:Y:S02]  /*27e80*/  @!P1 LDGSTS.E.BYPASS.LTC128B.128 [R22+0x35400], desc[UR36][R2.64+0x380], P0 ;  /* 0x3540038002169fae */ /* 0x0185e40008101d64 */
.L_x_5372:
[C---:B------:R-:W-:Y:S02]  /*27e90*/  LOP3.LUT P1, RZ, R16.reuse, 0x1000, RZ, 0xc0, !PT ;  /* 0x0000100010ff7812 */ /* 0x040fe4000782c0ff */
[----:B------:R-:W-:-:S11]  /*27ea0*/  LOP3.LUT P6, RZ, R16, 0x40000, RZ, 0xc0, !PT ;  /* 0x0004000010ff7812 */ /* 0x000fd600078cc0ff */
[----:B0-2---:R-:W-:-:S05]  /*27eb0*/  @!P1 LEA R2, P0, R9, R14, 0x1 ;  /* 0x0000000e09029211 */ /* 0x005fca00078008ff */
        /* <DEDUP_REMOVED lines=15> */
[----:B------:R-:W-:Y:S01]  /*27fb0*/  PLOP3.LUT P0, PT, PT, PT, PT, 0x80, 0x0 ;  /* 0x000000000000781c */ /* 0x000fe20003f0f070 */
[----:B------:R-:W-:-:S12]  /*27fc0*/  NOP ;  /* 0x0000000000007918 */ /* 0x000fd80000000000 */
.L_x_5297:
        /* <DEDUP_REMOVED lines=18> */
.L_x_5373:
[----:B------:R-:W-:Y:S05]  /*280f0*/  BSYNC B0 ;  /* 0x0000000000007941 */ /* 0x000fea0003800000 */
.L_x_5298:
[----:B------:R-:W-:-:S13]  /*28100*/  LOP3.LUT P0, RZ, R16, 0x800, RZ, 0xc0, !PT ;  /* 0x0000080010ff7812 */ /* 0x000fda000780c0ff */
[----:B------:R-:W-:Y:S05]  /*28110*/  @!P0 BRA `(.L_x_5300) ;  /* 0x0000000000048947 */ /* 0x000fea0003800000 */
[----:B------:R-:W-:Y:S01]  /*28120*/  BPT.TRAP 0x1 ;  /* 0x000000040000795c */ /* 0x000fe20000300000 */
.L_x_5300:
[----:B0-----:R-:W-:Y:S01]  /*28130*/  SHF.L.U32 R0, R23, 0x1f, RZ ;  /* 0x0000001f17007819 */ /* 0x001fe200000006ff */
[----:B------:R-:W-:Y:S03]  /*28140*/  BSSY B0, `(.L_x_5301) ;  /* 0x0000003000007945 */ /* 0x000fe60003800000 */
[----:B------:R-:W0:Y:S02]  /*28150*/  SYNCS.PHASECHK.TRANS64.TRYWAIT P0, [R27+URZ+0x38860], R0 ;  /* 0x038860001b0075a7 */ /* 0x000e24000800017f */
[----:B0-----:R-:W-:Y:S05]  /*28160*/  @!P0 BRA `(.L_x_5302) ;  /* 0x0000003000c88947 */ /* 0x001fea0003800000 */
.L_x_5374:
[----:B------:R-:W-:Y:S05]  /*28170*/  BSYNC B0 ;  /* 0x0000000000007941 */ /* 0x000fea0003800000 */
.L_x_5301:
[----:B------:R-:W0:Y:S01]  /*28180*/  LDL.LU R2, [R1+0x438] ;  /* 0x0004380001027983 */ /* 0x000e220000300800 */
[----:B------:R-:W-:-:S03]  /*28190*/  ULDC.64 UR4, c[0x0][0x328] ;  /* 0x0000ca0000047ab9 */ /* 0x000fc60000000a00 */
[----:B------:R-:W2:Y:S01]  /*281a0*/  LDL.LU R4, [R1+0x43c] ;  /* 0x00043c0001047983 */ /* 0x000ea20000300800 */
[----:B------:R-:W-:Y:S01]  /*281b0*/  LOP3.LUT R16, R16, 0xffffff7f, RZ, 0xc0, !PT ;  /* 0xffffff7f10107812 */ /* 0x000fe200078ec0ff */
[----:B0-----:R-:W-:Y:S02]  /*281c0*/  IMAD R0, R2, UR4, RZ ;  /* 0x0000000402007c24 */ /* 0x001fe4000f8e02ff */
[----:B------:R-:W-:-:S04]  /*281d0*/  IMAD.WIDE.U32 R2, R37, UR4, RZ ;  /* 0x0000000425027c25 */ /* 0x000fc8000f8e00ff */
[----:B------:R-:W-:Y:S01]  /*281e0*/  IMAD R5, R37, UR5, R0 ;  /* 0x0000000525057c24 */ /* 0x000fe2000f8e0200 */
[----:B------:R-:W-:Y:S02]  /*281f0*/  ULDC.64 UR4, c[0x0][0x338] ;  /* 0x0000ce0000047ab9 */ /* 0x000fe40000000a00 */
[----:B--2---:R-:W-:Y:S01]  /*28200*/  IMAD R0, R4, UR4, RZ ;  /* 0x0000000404007c24 */ /* 0x004fe2000f8e02ff */
[----:B------:R-:W-:Y:S01]  /*28210*/  PRMT R4, R33, 0x8880, RZ ;  /* 0x0000888021047816 */ /* 0x000fe200000000ff */
        /* <DEDUP_REMOVED lines=13> */
[----:B------:R-:W-:Y:S02]  /*282f0*/  LEA.HI.X R7, R2, UR5, R7, 0x1, P0 ;  /* 0x0000000502077c11 */ /* 0x000fe400080f0c07 */
[----:B------:R-:W-:-:S13]  /*28300*/  ISETP.GT.AND P0, PT, R4, -0x1, PT ;  /* 0xffffffff0400780c */ /* 0x000fda0003f04270 */
[----:B------:R-:W-:Y:S01]  /*28310*/  @P0 LOP3.LUT R16, R16, 0x80, RZ, 0xfc, !PT ;  /* 0x0000008010100812 */ /* 0x000fe200078efcff */
[----:B------:R-:W-:Y:S06]  /*28320*/  BRA.DIV UR4, `(.L_x_5303) ;  /* 0x00000032046c7947 */ /* 0x000fec000b800000 */
[----:B------:R-:W0:Y:S01]  /*28330*/  S2R R2, SR_TID.X ;  /* 0x0000000000027919 */ /* 0x000e220000002100 */
[----:B------:R-:W-:Y:S01]  /*28340*/  LOP3.LUT P1, RZ, R33, 0x1, RZ, 0xc0, !PT ;  /* 0x0000000121ff7812 */ /* 0x000fe2000782c0ff */
        /* <DEDUP_REMOVED lines=39> */
[----:B--2---:R-:W-:Y:S01]  /*285c0*/  IMAD.X R3, RZ, RZ, R3, P6 ;  /* 0x000000ffff037224 */ /* 0x004fe200030e0603 */
        /* <DEDUP_REMOVED lines=39> */
.L_x_5384:
        /* <DEDUP_REMOVED lines=25> */
.L_x_5304:
        /* <DEDUP_REMOVED lines=10> */
.L_x_5305:
[----:B0-----:R-:W2:Y:S01]  /*28a70*/  LDL.LU R2, [R1+0x428] ;  /* 0x0004280001027983 */ /* 0x001ea20000300800 */
[----:B------:R0:W-:Y:S01]  /*28a80*/  SYNCS.ARRIVE.TRANS64.A1T0 RZ, [R27+URZ+0x38850], RZ ;  /* 0x038850ff1bff79a7 */ /* 0x0001e2000810003f */
[----:B--2---:R-:W-:-:S05]  /*28a90*/  VIADD R9, R2, 0xfffffffe ;  /* 0xfffffffe02097836 */ /* 0x004fca0000000000 */
[----:B------:R-:W-:-:S13]  /*28aa0*/  ISETP.GE.AND P0, PT, R9, UR44, PT ;  /* 0x0000002c09007c0c */ /* 0x000fda000bf06270 */
[----:B0-----:R-:W-:Y:S05]  /*28ab0*/  @!P0 BRA `(.L_x_5306) ;  /* 0x0000000c00988947 */ /* 0x001fea0003800000 */
[----:B------:R-:W-:Y:S01]  /*28ac0*/  BSSY B0, `(.L_x_5306) ;  /* 0x00000e5000007945 */ /* 0x000fe20003800000 */
.L_x_5319:
[----:B0-----:R-:W0:Y:S01]  /*28ad0*/  S2R R2, SR_TID.X ;  /* 0x0000000000027919 */ /* 0x001e220000002100 */
[----:B--23--:R-:W-:Y:S01]  /*28ae0*/  IMAD R8, R9, 0x40, R31 ;  /* 0x0000004009087824 */ /* 0x00cfe200078e021f */
[----:B------:R-:W-:Y:S01]  /*28af0*/  LOP3.LUT P1, RZ, R16, 0x800, RZ, 0xc0, !PT ;  /* 0x0000080010ff7812 */ /* 0x000fe2000782c0ff */
[----:B------:R-:W-:Y:S01]  /*28b00*/  VIADD R18, R18, 0x1 ;  /* 0x0000000112127836 */ /* 0x000fe20000000000 */
[C---:B0-----:R-:W-:Y:S01]  /*28b10*/  LOP3.LUT R3, R2.reuse, 0x7f, RZ, 0xc0, !PT ;  /* 0x0000007f02037812 */ /* 0x041fe200078ec0ff */
[----:B------:R-:W-:-:S03]  /*28b20*/  IMAD.SHL.U32 R2, R2, 0x10, RZ ;  /* 0x0000001002027824 */ /* 0x000fc600078e00ff */
[----:B------:R-:W-:Y:S02]  /*28b30*/  SHF.R.U32.HI R4, RZ, 0x3, R3 ;  /* 0x00000003ff047819 */ /* 0x000fe40000011603 */
[----:B------:R-:W0:Y:S02]  /*28b40*/  LDC R3, c[0x0][0x430] ;  /* 0x00010c00ff037b82 */ /* 0x000e240000000800 */
[----:B------:R-:W-:-:S04]  /*28b50*/  LOP3.LUT R2, R4, 0x70, R2, 0xf8, !PT ;  /* 0x0000007004027812 */ /* 0x000fc800078ef802 */
[C---:B------:R-:W-:Y:S01]  /*28b60*/  ISETP.GT.U32.AND P2, PT, R2.reuse, 0x3f, PT ;  /* 0x0000003f0200780c */ /* 0x040fe20003f44070 */
[----:B------:R-:W-:-:S04]  /*28b70*/  IMAD.IADD R8, R2, 0x1, R8 ;  /* 0x0000000102087824 */ /* 0x000fc800078e0208 */
[----:B------:R-:W-:-:S08]  /*28b80*/  IMAD.MOV.U32 R10, RZ, RZ, R8 ;  /* 0x000000ffff0a7224 */ /* 0x000fd000078e0008 */
[----:B------:R-:W2:Y:S01]  /*28b90*/  @!P2 LDC.64 R4, c[0x0][0x428] ;  /* 0x00010a00ff04ab82 */ /* 0x000ea20000000a00 */
[----:B0-----:R-:W-:-:S13]  /*28ba0*/  ISETP.NE.AND P0, PT, R3, 0x1, PT ;  /* 0x000000010300780c */ /* 0x001fda0003f05270 */
[----:B------:R-:W0:Y:S08]  /*28bb0*/  @P0 LDC R3, c[0x0][0x434] ;  /* 0x00010d00ff030b82 */ /* 0x000e300000000800 */
[----:B------:R-:W3:Y:S01]  /*28bc0*/  @P0 LDC R7, c[0x0][0x438] ;  /* 0x00010e00ff070b82 */ /* 0x000ee20000000800 */
[----:B0-----:R-:W-:-:S05]  /*28bd0*/  @P0 IMAD.HI.U32 R2, R8, R3, RZ ;  /* 0x0000000308020227 */ /* 0x001fca00078e00ff */
[----:B---3--:R-:W-:Y:S01]  /*28be0*/  @P0 SHF.R.U32.HI R10, RZ, R7, R2 ;  /* 0x00000007ff0a0219 */ /* 0x008fe20000011602 */
[----:B--2---:R-:W-:Y:S01]  /*28bf0*/  @!P2 IMAD R2, R30, R4, RZ ;  /* 0x000000041e02a224 */ /* 0x004fe200078e02ff */
[----:B------:R-:W0:Y:S02]  /*28c00*/  @!P2 LDC.64 R6, c[0x0][0x418] ;  /* 0x00010600ff06ab82 */ /* 0x000e240000000a00 */
[----:B------:R-:W-:Y:S01]  /*28c10*/  @!P2 SHF.R.S32.HI R3, RZ, 0x1f, R10 ;  /* 0x0000001fff03a819 */ /* 0x000fe2000001140a */
[----:B------:R-:W-:Y:S02]  /*28c20*/  @!P2 IMAD R5, R26, R5, R2 ;  /* 0x000000051a05a224 */ /* 0x000fe400078e0202 */
[----:B------:R-:W-:-:S04]  /*28c30*/  @!P2 IMAD.MOV.U32 R2, RZ, RZ, R10 ;  /* 0x000000ffff02a224 */ /* 0x000fc800078e000a */
[----:B------:R-:W-:-:S04]  /*28c40*/  @!P2 IMAD.WIDE.U32 R2, R26, R4, R2 ;  /* 0x000000041a02a225 */ /* 0x000fc800078e0002 */
[----:B------:R-:W-:Y:S02]  /*28c50*/  @!P2 IMAD.IADD R3, R5, 0x1, R3 ;  /* 0x000000010503a824 */ /* 0x000fe400078e0203 */
[----:B------:R-:W-:Y:S01]  /*28c60*/  IMAD.MOV.U32 R4, RZ, RZ, RZ ;  /* 0x000000ffff047224 */ /* 0x000fe200078e00ff */
[----:B0-----:R-:W-:-:S04]  /*28c70*/  @!P2 LEA R6, P0, R2, R6, 0x2 ;  /* 0x000000060206a211 */ /* 0x001fc800078010ff */
[----:B------:R-:W-:Y:S02]  /*28c80*/  @!P2 LEA.HI.X R7, R2, R7, R3, 0x2, P0 ;  /* 0x000000070207a211 */ /* 0x000fe400000f1403 */
[----:B------:R-:W-:-:S03]  /*28c90*/  ISETP.NE.AND P0, PT, R18, 0x2, PT ;  /* 0x000000021200780c */ /* 0x000fc60003f05270 */
[----:B------:R0:W5:Y:S01]  /*28ca0*/  @!P2 LDG.E R4, desc[UR36][R6.64] ;  /* 0x000000240604a981 */ /* 0x000162000c1e1900 */
[----:B------:R-:W-:Y:S01]  /*28cb0*/  SEL R2, RZ, 0x1, P0 ;  /* 0x00000001ff027807 */ /* 0x000fe20000000000 */
[----:B------:R-:W-:Y:S01]  /*28cc0*/  IMAD.MOV R5, RZ, RZ, -R10 ;  /* 0x000000ffff057224 */ /* 0x000fe200078e0a0a */
[----:B------:R-:W-:Y:S05]  /*28cd0*/  YIELD ;  /* 0x0000000000007946 */ /* 0x000fea0003800000 */
[----:B------:R-:W-:Y:S01]  /*28ce0*/  LOP3.LUT R23, R23, R2, RZ, 0x3c, !PT ;  /* 0x0000000217177212 */ /* 0x000fe200078e3cff */
[----:B------:R-:W-:Y:S01]  /*28cf0*/  ULDC UR4, c[0x0][0x430] ;  /* 0x00010c0000047ab9 */ /* 0x000fe20000000800 */
[----:B------:R-:W-:Y:S01]  /*28d00*/  IMAD.MOV.U32 R2, RZ, RZ, R9 ;  /* 0x000000ffff027224 */ /* 0x000fe200078e0009 */
[----:B------:R-:W-:Y:S01]  /*28d10*/  SEL R18, R18, RZ, P0 ;  /* 0x000000ff12127207 */ /* 0x000fe20000000000 */
[----:B------:R-:W-:-:S02]  /*28d20*/  IMAD R5, R5, UR4, R8 ;  /* 0x0000000405057c24 */ /* 0x000fc4000f8e0208 */
[----:B------:R-:W-:Y:S01]  /*28d30*/  VIADD R9, R9, 0xffffffff ;  /* 0xffffffff09097836 */ /* 0x000fe20000000000 */
[----:B------:R-:W-:Y:S01]  /*28d40*/  ISETP.GT.AND P3, PT, R2, UR44, PT ;  /* 0x0000002c02007c0c */ /* 0x000fe2000bf64270 */
[----:B0-----:R-:W-:-:S12]  /*28d50*/  @!P1 BRA `(.L_x_5307) ;  /* 0x0000000000049947 */ /* 0x001fd80003800000 */
[----:B------:R-:W-:Y:S01]  /*28d60*/  BPT.TRAP 0x1 ;  /* 0x000000040000795c */ /* 0x000fe20000300000 */
.L_x_5307:
[----:B------:R-:W-:Y:S01]  /*28d70*/  IMAD R8, R18, 0x8, R17 ;  /* 0x0000000812087824 */ /* 0x000fe200078e0211 */
[----:B------:R-:W-:Y:S01]  /*28d80*/  SHF.L.U32 R20, R23, 0x1f, RZ ;  /* 0x0000001f17147819 */ /* 0x000fe200000006ff */
[----:B------:R-:W-:Y:S01]  /*28d90*/  BSSY B1, `(.L_x_5308) ;  /* 0x0000004000017945 */ /* 0x000fe20003800000 */
[----:B------:R-:W-:Y:S02]  /*28da0*/  SHF.R.S32.HI R7, RZ, 0x1f, R5 ;  /* 0x0000001fff077819 */ /* 0x000fe40000011405 */
[----:B------:R-:W0:Y:S02]  /*28db0*/  SYNCS.PHASECHK.TRANS64.TRYWAIT P0, [R8+URZ+0x38840], R20 ;  /* 0x03884014080075a7 */ /* 0x000e24000800017f */
[----:B0-----:R-:W-:Y:S05]  /*28dc0*/  @!P0 BRA `(.L_x_5309) ;  /* 0x0000002c00cc8947 */ /* 0x001fea0003800000 */
.L_x_5385:
[----:B------:R-:W-:Y:S05]  /*28dd0*/  BSYNC B1 ;  /* 0x0000000000017941 */ /* 0x000fea0003800000 */
.L_x_5308:
[----:B------:R-:W-:Y:S01]  /*28de0*/  ULDC.64 UR4, c[0x0][0x300] ;  /* 0x0000c00000047ab9 */ /* 0x000fe20000000a00 */
[----:B-----5:R-:W-:Y:S01]  /*28df0*/  SHF.R.S32.HI R10, RZ, 0x1f, R4 ;  /* 0x0000001fff0a7819 */ /* 0x020fe20000011404 */
[----:B------:R-:W-:Y:S01]  /*28e00*/  IMAD R2, R7, UR4, RZ ;  /* 0x0000000407027c24 */ /* 0x000fe2000f8e02ff */
[----:B------:R-:W-:-:S03]  /*28e10*/  LOP3.LUT P1, RZ, R16, 0x2, RZ, 0xc0, !PT ;  /* 0x0000000210ff7812 */ /* 0x000fc6000782c0ff */
        /* <DEDUP_REMOVED lines=10> */
[C---:B-1----:R-:W-:Y:S02]  /*28ec0*/  IMAD R27, R19.reuse, UR5, R6 ;  /* 0x00000005131b7c24 */ /* 0x042fe4000f8e0206 */
[----:B------:R-:W-:Y:S01]  /*28ed0*/  IMAD.WIDE.U32 R2, R19, UR4, R2 ;  /* 0x0000000413027c25 */ /* 0x000fe2000f8e0002 */
[----:B------:R-:W-:-:S03]  /*28ee0*/  ULDC.64 UR4, c[0x0][0x2e8] ;  /* 0x0000ba0000047ab9 */ /* 0x000fc60000000a00 */
[----:B------:R-:W-:Y:S01]  /*28ef0*/  IMAD.IADD R27, R27, 0x1, R3 ;  /* 0x000000011b1b7824 */ /* 0x000fe200078e0203 */
[----:B------:R-:W-:Y:S01]  /*28f00*/  LEA R21, P0, R2, UR4, 0x1 ;  /* 0x0000000402157c11 */ /* 0x000fe2000f8008ff */
[----:B------:R-:W-:Y:S01]  /*28f10*/  UMOV UR4, 0xffffffff ;  /* 0xffffffff00047882 */ /* 0x000fe20000000000 */
[----:B------:R-:W-:Y:S02]  /*28f20*/  IMAD R6, R18, 0x1000, R32 ;  /* 0x0000100012067824 */ /* 0x000fe400078e0220 */
[----:B------:R-:W-:Y:S01]  /*28f30*/  LEA.HI.X R27, R2, UR5, R27, 0x1, P0 ;  /* 0x00000005021b7c11 */ /* 0x000fe200080f0c1b */
[----:B------:R-:W-:Y:S08]  /*28f40*/  BRA.DIV UR4, `(.L_x_5310) ;  /* 0x0000002e04807947 */ /* 0x000ff0000b800000 */
[----:B------:R-:W1:Y:S01]  /*28f50*/  SHFL.IDX PT, R14, R21, RZ, 0x181f ;  /* 0x00181fff150e7589 */ /* 0x000e6200000e0000 */
[----:B------:R-:W-:-:S03]  /*28f60*/  IMAD R25, R6, 0x2, R17 ;  /* 0x0000000206197824 */ /* 0x000fc600078e0211 */
[----:B------:R-:W2:Y:S01]  /*28f70*/  SHFL.IDX PT, R3, R27, RZ, 0x181f ;  /* 0x00181fff1b037589 */ /* 0x000ea200000e0000 */
[----:B-1----:R-:W-:-:S03]  /*28f80*/  IADD3 R2, P0, R14, R0, RZ ;  /* 0x000000000e027210 */ /* 0x002fc60007f1e0ff */
[----:B------:R-:W-:Y:S02]  /*28f90*/  SHFL.IDX PT, R14, R21, 0x3, 0x181f ;  /* 0x00781f00150e7f89 */ /* 0x000fe400000e0000 */
[----:B--2---:R-:W-:-:S05]  /*28fa0*/  IMAD.X R3, RZ, RZ, R3, P0 ;  /* 0x000000ffff037224 */ /* 0x004fca00000e0603 */
        /* <DEDUP_REMOVED lines=11> */
[----:B---3--:R1:W-:Y:S03]  /*29060*/  LDGSTS.E.BYPASS.LTC128B.128 [R25+0x23400], desc[UR36][R2.64], !P1 ;  /* 0x2340000002197fae */ /* 0x0083e6000c901d64 */
.L_x_5395:
[----:B-1----:R-:W-:-:S05]  /*29070*/  IADD3 R2, P0, R14, R0, RZ ;  /* 0x000000000e027210 */ /* 0x002fca0007f1e0ff */
[----:B------:R-:W-:Y:S01]  /*29080*/  IMAD.X R3, RZ, RZ, R27, P0 ;  /* 0x000000ffff037224 */ /* 0x000fe200000e061b */
[----:B------:R-:W-:-:S04]  /*29090*/  PLOP3.LUT P0, PT, PT, PT, PT, 0x80, 0x0 ;  /* 0x000000000000781c */ /* 0x000fc80003f0f070 */
[----:B------:R-:W-:Y:S01]  /*290a0*/  @!PT LDS RZ, [RZ] ;  /* 0x00000000fffff984 */ /* 0x000fe20000000800 */
[----:B------:R-:W-:Y:S01]  /*290b0*/  @!PT LDS RZ, [RZ] ;  /* 0x00000000fffff984 */ /* 0x000fe20000000800 */
[----:B------:R-:W-:Y:S01]  /*290c0*/  @!PT LDS RZ, [RZ] ;  /* 0x00000000fffff984 */ /* 0x000fe20000000800 */
[----:B------:R1:W-:Y:S01]  /*290d0*/  LDGSTS.E.BYPASS.LTC128B.128 [R25+0x23c00], desc[UR36][R2.64], !P1 ;  /* 0x23c0000002197fae */ /* 0x0003e2000c901d64 */
[----:B------:R-:W-:-:S08]  /*290e0*/  NOP ;  /* 0x0000000000007918 */ /* 0x000fd00000000000 */
.L_x_5311:
        /* <DEDUP_REMOVED lines=10> */
.L_x_5312:
[----:B------:R2:W-:Y:S01]  /*29190*/  SYNCS.ARRIVE.TRANS64.A1T0 RZ, [R8+URZ+0x38830], RZ ;  /* 0x038830ff08ff79a7 */ /* 0x0005e2000810003f */
[----:B------:R-:W-:Y:S05]  /*291a0*/  @!P2 BRA `(.L_x_5313) ;  /* 0x000000000004a947 */ /* 0x000fea0003800000 */
[----:B------:R-:W-:Y:S01]  /*291b0*/  BPT.TRAP 0x1 ;  /* 0x000000040000795c */ /* 0x000fe20000300000 */
.L_x_5313:
[----:B------:R-:W3:Y:S01]  /*291c0*/  SYNCS.PHASECHK.TRANS64.TRYWAIT P0, [R8+URZ+0x38860], R20 ;  /* 0x03886014080075a7 */ /* 0x000ee2000800017f */
[----:B------:R-:W-:Y:S04]  /*291d0*/  BSSY B1, `(.L_x_5314) ;  /* 0x0000002000017945 */ /* 0x000fe80003800000 */
[----:B---3--:R-:W-:Y:S05]  /*291e0*/  @!P0 BRA `(.L_x_5315) ;  /* 0x0000002c00ec8947 */ /* 0x008fea0003800000 */
.L_x_5396:
[----:B------:R-:W-:Y:S05]  /*291f0*/  BSYNC B1 ;  /* 0x0000000000017941 */ /* 0x000fea0003800000 */
.L_x_5314:
[----:B------:R-:W-:Y:S01]  /*29200*/  ULDC.64 UR4, c[0x0][0x328] ;  /* 0x0000ca0000047ab9 */ /* 0x000fe20000000a00 */
[C---:B------:R-:W-:Y:S01]  /*29210*/  LOP3.LUT P5, RZ, R16.reuse, 0x8, RZ, 0xc0, !PT ;  /* 0x0000000810ff7812 */ /* 0x040fe200078ac0ff */
[----:B-1----:R-:W-:Y:S01]  /*29220*/  IMAD R2, R7, UR4, RZ ;  /* 0x0000000407027c24 */ /* 0x002fe2000f8e02ff */
        /* <DEDUP_REMOVED lines=18> */
[----:B0--3--:R-:W-:Y:S01]  /*29350*/  LEA.HI.X R20, R2, UR5, R3, 0x1, P0 ;  /* 0x0000000502147c11 */ /* 0x009fe200080f0c03 */
[----:B------:R-:W-:Y:S08]  /*29360*/  BRA.DIV UR4, `(.L_x_5316) ;  /* 0x0000002e04a07947 */ /* 0x000ff0000b800000 */
[----:B------:R-:W0:Y:S01]  /*29370*/  SHFL.IDX PT, R14, R10, RZ, 0x181f ;  /* 0x00181fff0a0e7589 */ /* 0x000e2200000e0000 */
[C---:B------:R-:W-:Y:S01]  /*29380*/  LOP3.LUT P1, RZ, R16.reuse, 0x400, RZ, 0xc0, !PT ;  /* 0x0000040010ff7812 */ /* 0x040fe2000782c0ff */
[----:B------:R-:W-:Y:S01]  /*29390*/  IMAD R21, R21, 0x2, R17 ;  /* 0x0000000215157824 */ /* 0x000fe200078e0211 */
[----:B------:R-:W-:Y:S01]  /*293a0*/  LOP3.LUT R16, R16, 0xffbfffff, RZ, 0xc0, !PT ;  /* 0xffbfffff10107812 */ /* 0x000fe200078ec0ff */
[----:B------:R-:W1:Y:S03]  /*293b0*/  SHFL.IDX PT, R3, R20, RZ, 0x181f ;  /* 0x00181fff14037589 */ /* 0x000e6600000e0000 */
[----:B------:R-:W-:Y:S01]  /*293c0*/  @P3 LOP3.LUT R16, R16, 0x400000, RZ, 0xfc, !PT ;  /* 0x0040000010103812 */ /* 0x000fe200078efcff */
[----:B------:R-:W-:Y:S03]  /*293d0*/  SHFL.IDX PT, R2, R10, 0x2, 0x181f ;  /* 0x00581f000a027f89 */ /* 0x000fe600000e0000 */
[----:B------:R-:W-:-:S02]  /*293e0*/  LOP3.LUT P3, RZ, R16, 0x200, RZ, 0xc0, !PT ;  /* 0x0000020010ff7812 */ /* 0x000fc4000786c0ff */
[C---:B------:R-:W-:Y:S02]  /*293f0*/  LOP3.LUT P6, RZ, R16.reuse, 0x20, RZ, 0xc0, !PT ;  /* 0x0000002010ff7812 */ /* 0x040fe400078cc0ff */
[C---:B------:R-:W-:Y:S02]  /*29400*/  LOP3.LUT P2, RZ, R16.reuse, 0x10, RZ, 0xc0, !PT ;  /* 0x0000001010ff7812 */ /* 0x040fe4000784c0ff */
[----:B------:R-:W-:Y:S02]  /*29410*/  LOP3.LUT R16, R16, 0xff7fffff, RZ, 0xc0, !PT ;  /* 0xff7fffff10107812 */ /* 0x000fe400078ec0ff */
[----:B0-----:R-:W-:Y:S02]  /*29420*/  IADD3 R6, P0, R14, R0, RZ ;  /* 0x000000000e067210 */ /* 0x001fe40007f1e0ff */
[----:B------:R-:W0:Y:S03]  /*29430*/  SHFL.IDX PT, R14, R10, 0x1, 0x181f ;  /* 0x00381f000a0e7f89 */ /* 0x000e2600000e0000 */
[----:B------:R-:W-:Y:S01]  /*29440*/  @P3 LOP3.LUT R16, R16, 0x800000, RZ, 0xfc, !PT ;  /* 0x0080000010103812 */ /* 0x000fe200078efcff */
[----:B-1----:R-:W-:-:S02]  /*29450*/  IMAD.X R7, RZ, RZ, R3, P0 ;  /* 0x000000ffff077224 */ /* 0x002fc400000e0603 */
[----:B------:R-:W1:Y:S04]  /*29460*/  SHFL.IDX PT, R3, R20, 0x1, 0x181f ;  /* 0x00381f0014037f89 */ /* 0x000e6800000e0000 */
        /* <DEDUP_REMOVED lines=8> */
[----:B-1----:R-:W-:Y:S01]  /*294f0*/  IMAD.X R5, RZ, RZ, R3, P0 ;  /* 0x000000ffff057224 */ /* 0x002fe200000e0603 */
        /* <DEDUP_REMOVED lines=10> */
[----:B------:R-:W-:-:S04]  /*295a0*/  LOP3.LUT P3, RZ, R16, 0x800000, RZ, 0xc0, !PT ;  /* 0x0080000010ff7812 */ /* 0x000fc8000786c0ff */
        /* <DEDUP_REMOVED lines=12> */
[----:B------:R-:W-:-:S03]  /*29670*/  LOP3.LUT P3, RZ, R16, 0x400000, RZ, 0xc0, !PT ;  /* 0x0040000010ff7812 */ /* 0x000fc6000786c0ff */
[----:B------:R1:W-:Y:S04]  /*29680*/  LDGSTS.E.BYPASS.LTC128B.128 [R21+0x5400], desc[UR36][R2.64+0x100], !P6 ;  /* 0x0540010002157fae */ /* 0x0003e8000f101d64 */
[----:B------:R1:W-:Y:S04]  /*29690*/  LDGSTS.E.BYPASS.LTC128B.128 [R21+0x7400], desc[UR36][R2.64+0x180], !P2 ;  /* 0x0740018002157fae */ /* 0x0003e8000d101d64 */
[----:B------:R1:W-:Y:S04]  /*296a0*/  LDGSTS.E.BYPASS.LTC128B.128 [R21+0x9400], desc[UR36][R2.64+0x200], !P5 ;  /* 0x0940020002157fae */ /* 0x0003e8000e901d64 */
[----:B------:R1:W-:Y:S04]  /*296b0*/  LDGSTS.E.BYPASS.LTC128B.128 [R21+0xb400], desc[UR36][R2.64+0x280], !P4 ;  /* 0x0b40028002157fae */ /* 0x0003e8000e101d64 */
[----:B------:R1:W-:Y:S04]  /*296c0*/  LDGSTS.E.BYPASS.LTC128B.128 [R21+0xd400], desc[UR36][R2.64+0x300], P0 ;  /* 0x0d40030002157fae */ /* 0x0003e80008101d64 */
[----:B---34-:R1:W-:Y:S02]  /*296d0*/  LDGSTS.E.BYPASS.LTC128B.128 [R21+0xf400], desc[UR36][R2.64+0x380], P1 ;  /* 0x0f40038002157fae */ /* 0x0183e40008901d64 */
.L_x_5406:
[----:B-1----:R-:W-:Y:S02]  /*296e0*/  P2R R4, PR, RZ, 0x2 ;  /* 0x00000002ff047803 */ /* 0x002fe40000000000 */
        /* <DEDUP_REMOVED lines=22> */
.L_x_5317:
        /* <DEDUP_REMOVED lines=10> */
.L_x_5318:
[----:B------:R3:W-:Y:S01]  /*298f0*/  SYNCS.ARRIVE.TRANS64.A1T0 RZ, [R8+URZ+0x38850], RZ ;  /* 0x038850ff08ff79a7 */ /* 0x0007e2000810003f */
[----:B------:R-:W-:Y:S05]  /*29900*/  @P3 BRA `(.L_x_5319) ;  /* 0xfffffff000703947 */ /* 0x000fea000383ffff */
[----:B------:R-:W-:Y:S05]  /*29910*/  BSYNC B0 ;  /* 0x0000000000007941 */ /* 0x000fea0003800000 */
.L_x_5306:
[----:B------:R-:W0:Y:S01]  /*29920*/  S2R R0, SR_TID.X ;  /* 0x0000000000007919 */ /* 0x000e220000002100 */
[----:B------:R-:W-:Y:S01]  /*29930*/  VIADD R18, R18, 0x1 ;  /* 0x0000000112127836 */ /* 0x000fe20000000000 */
[----:B------:R-:W-:Y:S04]  /*29940*/  BSSY B0, `(.L_x_5320) ;  /* 0x0000013000007945 */ /* 0x000fe80003800000 */
[----:B------:R-:W-:-:S04]  /*29950*/  ISETP.NE.AND P0, PT, R18, 0x2, PT ;  /* 0x000000021200780c */ /* 0x000fc80003f05270 */
[----:B------:R-:W-:Y:S02]  /*29960*/  SEL R18, R18, RZ, P0 ;  /* 0x000000ff12127207 */ /* 0x000fe40000000000 */
[----:B0-----:R-:W-:Y:S02]  /*29970*/  LOP3.LUT R2, R0, 0x7f, RZ, 0xc0, !PT ;  /* 0x0000007f00027812 */ /* 0x001fe400078ec0ff */
[----:B------:R-:W-:Y:S02]  /*29980*/  SEL R0, RZ, 0x1, P0 ;  /* 0x00000001ff007807 */ /* 0x000fe40000000000 */
[----:B------:R-:W-:-:S13]  /*29990*/  ISETP.NE.AND P1, PT, R2, RZ, PT ;  /* 0x000000ff0200720c */ /* 0x000fda0003f25270 */
[----:B------:R-:W-:Y:S05]  /*299a0*/  @P1 BRA `(.L_x_5321) ;  /* 0x0000000000301947 */ /* 0x000fea0003800000 */
[----:B------:R-:W0:Y:S01]  /*299b0*/  S2R R7, SR_LANEID ;  /* 0x0000000000077919 */ /* 0x000e220000000000 */
[----:B------:R-:W-:Y:S01]  /*299c0*/  VOTEU.ANY UR4, UPT, PT ;  /* 0x0000000000047886 */ /* 0x000fe200038e0100 */
[----:B------:R-:W4:Y:S01]  /*299d0*/  LDC.64 R2, c[0x0][0xd80] ;  /* 0x00036000ff027b82 */ /* 0x000f220000000a00 */
[----:B------:R-:W0:Y:S08]  /*299e0*/  FLO.U32 R4, UR4 ;  /* 0x0000000400047d00 */ /* 0x000e3000080e0000 */
[----:B------:R-:W4:Y:S01]  /*299f0*/  POPC R5, UR4 ;  /* 0x0000000400057d09 */ /* 0x000f220008000000 */
[----:B0-----:R-:W-:-:S13]  /*29a00*/  ISETP.EQ.U32.AND P0, PT, R4, R7, PT ;  /* 0x000000070400720c */ /* 0x001fda0003f02070 */
[----:B----4-:R-:W4:Y:S01]  /*29a10*/  @P0 ATOMG.E.ADD.STRONG.GPU PT, R3, desc[UR36][R2.64], R5 ;  /* 0x00000005020309a8 */ /* 0x010f2200081ee1e4 */
[----:B------:R-:W0:Y:S02]  /*29a20*/  S2R R6, SR_LTMASK ;  /* 0x0000000000067919 */ /* 0x000e240000003900 */
[----:B0-----:R-:W-:-:S04]  /*29a30*/  LOP3.LUT R6, R6, UR4, RZ, 0xc0, !PT ;  /* 0x0000000406067c12 */ /* 0x001fc8000f8ec0ff */
[----:B------:R-:W0:Y:S01]  /*29a40*/  POPC R7, R6 ;  /* 0x0000000600077309 */ /* 0x000e220000000000 */
[----:B----4-:R-:W0:Y:S02]  /*29a50*/  SHFL.IDX PT, R4, R3, R4, 0x1f ;  /* 0x00001f0403047589 */ /* 0x010e2400000e0000 */
[----:B0-----:R-:W-:-:S07]  /*29a60*/  IADD3 R36, R4, UR48, R7 ;  /* 0x0000003004247c10 */ /* 0x001fce000fffe007 */
.L_x_5321:
[----:B------:R-:W-:Y:S05]  /*29a70*/  BSYNC B0 ;  /* 0x0000000000007941 */ /* 0x000fea0003800000 */
.L_x_5320:
[----:B------:R-:W-:-:S07]  /*29a80*/  LOP3.LUT R23, R23, R0, RZ, 0x3c, !PT ;  /* 0x0000000017177212 */ /* 0x000fce00078e3cff */
.L_x_5277:
[----:B------:R-:W-:Y:S05]  /*29a90*/  BSYNC B7 ;  /* 0x0000000000077941 */ /* 0x000fea0003800000 */
.L_x_5275:
        /* <DEDUP_REMOVED lines=8> */
[----:B------:R4:W0:Y:S01]  /*29b20*/  LDS R36, [R17+0x388d0] ;  /* 0x0388d00011247984 */ /* 0x0008220000000800 */
[----:B------:R-:W-:Y:S06]  /*29b30*/  BAR.ARV 0x4, 0x180 ;  /* 0x0106000000007b1d */ /* 0x000fec0000002000 */
[----:B------:R-:W-:Y:S05]  /*29b40*/  BRA `(.L_x_5323) ;  /* 0x00000000002c7947 */ /* 0x000fea0003800000 */
.L_x_5322:
[----:B------:R-:W-:-:S03]  /*29b50*/  UMOV UR4, 0xffffffff ;  /* 0xffffffff00047882 */ /* 0x000fc60000000000 */
[----:B------:R-:W-:Y:S05]  /*29b60*/  BRA.DIV UR4, `(.L_x_5324) ;  /* 0x0000002e04707947 */ /* 0x000fea000b800000 */
[----:B------:R4:W0:Y:S02]  /*29b70*/  SHFL.IDX PT, R14, R36, RZ, 0x1f ;  /* 0x00001fff240e7589 */ /* 0x00082400000e0000 */
.L_x_5409:
[----:B------:R-:W1:Y:S01]  /*29b80*/  @!P1 S2R R3, SR_CgaCtaId ;  /* 0x0000000000039919 */ /* 0x000e620000008800 */
[----:B------:R-:W-:Y:S05]  /*29b90*/  WARPSYNC.ALL ;  /* 0x0000000000007948 */ /* 0x000fea0003800000 */
[----:B------:R-:W-:Y:S01]  /*29ba0*/  BAR.SYNC.DEFER_BLOCKING 0x4, 0x180 ;  /* 0x0106000000007b1d */ /* 0x000fe20000010000 */
[----:B------:R-:W-:-:S04]  /*29bb0*/  @!P1 MOV R0, 0x400 ;  /* 0x0000040000009802 */ /* 0x000fc80000000f00 */
[----:B-1----:R-:W-:-:S05]  /*29bc0*/  @!P1 LEA R17, R3, R0, 0x18 ;  /* 0x0000000003119211 */ /* 0x002fca00078ec0ff */
[----:B------:R0:W-:Y:S02]  /*29bd0*/  @!P1 STS [R17+0x388d0], R36 ;  /* 0x0388d02411009388 */ /* 0x0001e40000000800 */
[----:B0---4-:R-:W-:Y:S01]  /*29be0*/  IMAD.MOV.U32 R36, RZ, RZ, R14 ;  /* 0x000000ffff247224 */ /* 0x011fe200078e000e */
[----:B------:R-:W-:Y:S06]  /*29bf0*/  BAR.ARV 0x5, 0x180 ;  /* 0x0146000000007b1d */ /* 0x000fec0000002000 */
.L_x_5323:
[----:B------:R-:W-:Y:S02]  /*29c00*/  ULDC UR4, c[0x0][0xd38] ;  /* 0x00034e0000047ab9 */ /* 0x000fe40000000800 */
[----:B0-----:R-:W-:-:S13]  /*29c10*/  ISETP.GE.AND P0, PT, R36, UR4, PT ;  /* 0x0000000424007c0c */ /* 0x001fda000bf06270 */
[----:B------:R-:W-:Y:S05]  /*29c20*/  @!P0 BRA `(.L_x_5325) ;  /* 0xffffffb800f08947 */ /* 0x000fea000383ffff */
.L_x_5266:
[----:B------:R-:W2:Y:S01]  /*29c30*/  LDL.LU R0, [R1+0x440] ;  /* 0x0004400001007983 */ /* 0x000ea20000300800 */
[----:B------:R-:W-:Y:S01]  /*29c40*/  BSSY B0, `(.L_x_5326) ;  /* 0x000000b000007945 */ /* 0x000fe20003800000 */
[----:B------:R-:W0:Y:S01]  /*29c50*/  S2R R5, SR_CgaCtaId ;  /* 0x0000000000057919 */ /* 0x000e220000008800 */
[----:B--2---:R-:W-:-:S05]  /*29c60*/  VIADD R0, R0, 0x1 ;  /* 0x0000000100007836 */ /* 0x004fca0000000000 */
        /* <DEDUP_REMOVED lines=8> */
.L_x_5410:
[----:B------:R-:W-:Y:S05]  /*29cf0*/  BSYNC B0 ;  /* 0x0000000000007941 */ /* 0x000fea0003800000 */
.L_x_5326:
[----:B------:R-:W-:-:S03]  /*29d00*/  UMOV UR4, 0xffffffff ;  /* 0xffffffff00047882 */ /* 0x000fc60000000000 */
[----:B------:R-:W-:Y:S05]  /*29d10*/  BRA.DIV UR4, `(.L_x_5328) ;  /* 0x0000002e04407947 */ /* 0x000fea000b800000 */
[----:B0-----:R-:W0:Y:S02]  /*29d20*/  S2R R0, SR_TID.X ;  /* 0x0000000000007919 */ /* 0x001e240000002100 */
[----:B0-----:R-:W-:-:S04]  /*29d30*/  SHF.R.U32.HI R0, RZ, 0x5, R0 ;  /* 0x00000005ff007819 */ /* 0x001fc80000011600 */
[----:B------:R-:W-:-:S05]  /*29d40*/  LOP3.LUT R0, R0, 0x3, RZ, 0xc0, !PT ;  /* 0x0000000300007812 */ /* 0x000fca00078ec0ff */
[----:B------:R0:W2:Y:S02]  /*29d50*/  SHFL.IDX PT, R14, R0, RZ, 0x1f ;  /* 0x00001fff000e7589 */ /* 0x0000a400000e0000 */
.L_x_5413:
[----:B--2---:R-:W-:Y:S01]  /*29d60*/  ISETP.NE.AND P0, PT, R14, RZ, PT ;  /* 0x000000ff0e00720c */ /* 0x004fe20003f05270 */
[----:B------:R-:W-:-:S12]  /*29d70*/  BSSY B0, `(.L_x_5329) ;  /* 0x0000024000007945 */ /* 0x000fd80003800000 */
[----:B------:R-:W-:Y:S05]  /*29d80*/  @P0 BRA `(.L_x_5330) ;  /* 0x0000000000880947 */ /* 0x000fea0003800000 */
[----:B------:R-:W-:-:S03]  /*29d90*/  UMOV UR4, 0xffffffff ;  /* 0xffffffff00047882 */ /* 0x000fc60000000000 */
[----:B------:R-:W-:Y:S05]  /*29da0*/  BRA.DIV UR4, `(.L_x_5331) ;  /* 0x0000002e04507947 */ /* 0x000fea000b800000 */
[----:B------:R-:W-:-:S13]  /*29db0*/  ELECT P6, URZ, PT ;  /* 0x00000000003f782f */ /* 0x000fda00038c0000 */
.L_x_5416:
[----:B------:R-:W-:Y:S05]  /*29dc0*/  @!P6 BRA `(.L_x_5330) ;  /* 0x000000000078e947 */ /* 0x000fea0003800000 */
[----:B------:R-:W-:-:S06]  /*29dd0*/  ULOP3.LUT UR4, UR61, 0x2, URZ, 0xfc, !UPT ;  /* 0x000000023d047892 */ /* 0x000fcc000f8efc3f */
[----:B0-----:R-:W-:-:S05]  /*29de0*/  IMAD.U32 R0, RZ, RZ, UR4 ;  /* 0x00000004ff007e24 */ /* 0x001fca000f8e00ff */
[----:B------:R-:W-:-:S13]  /*29df0*/  ISETP.NE.AND P0, PT, R0, 0x3, PT ;  /* 0x000000030000780c */ /* 0x000fda0003f05270 */
[----:B------:R-:W-:Y:S05]  /*29e00*/  @!P0 BRA `(.L_x_5332) ;  /* 0x0000000000048947 */ /* 0x000fea0003800000 */
[----:B------:R-:W-:Y:S01]  /*29e10*/  BPT.TRAP 0x1 ;  /* 0x000000040000795c */ /* 0x000fe20000300000 */
.L_x_5332:
[C---:B------:R-:W-:Y:S01]  /*29e20*/  IMAD R3, R18.reuse, 0x8, R5 ;  /* 0x0000000812037824 */ /* 0x040fe200078e0205 */
[----:B------:R-:W-:Y:S01]  /*29e30*/  SHF.L.U32 R2, R23, 0x1f, RZ ;  /* 0x0000001f17027819 */ /* 0x000fe200000006ff */
[----:B------:R-:W-:-:S03]  /*29e40*/  VIADD R18, R18, 0x1 ;  /* 0x0000000112127836 */ /* 0x000fc60000000000 */
[----:B------:R-:W0:Y:S02]  /*29e50*/  SYNCS.PHASECHK.TRANS64.TRYWAIT P1, [R3+URZ+0x38840], R2 ;  /* 0x03884002030075a7 */ /* 0x000e24000802017f */
[----:B------:R-:W-:-:S04]  /*29e60*/  ISETP.NE.AND P2, PT, R18, 0x2, PT ;  /* 0x000000021200780c */ /* 0x000fc80003f45270 */
[----:B------:R-:W-:Y:S01]  /*29e70*/  SEL R0, RZ, 0x1, P2 ;  /* 0x00000001ff007807 */ /* 0x000fe20001000000 */
[----:B0-----:R-:W-:Y:S08]  /*29e80*/  @!P1 BRA `(.L_x_5333) ;  /* 0x0000002c00389947 */ /* 0x001ff00003800000 */
.L_x_5417:
[----:B------:R-:W-:Y:S02]  /*29e90*/  SEL R18, R18, RZ, P2 ;  /* 0x000000ff12127207 */ /* 0x000fe40001000000 */
[----:B------:R-:W-:Y:S01]  /*29ea0*/  LOP3.LUT R0, R23, R0, RZ, 0x3c, !PT ;  /* 0x0000000017007212 */ /* 0x000fe200078e3cff */
[----:B------:R-:W-:Y:S06]  /*29eb0*/  @!P0 BRA `(.L_x_5334) ;  /* 0x0000000000048947 */ /* 0x000fec0003800000 */
[----:B------:R-:W-:Y:S01]  /*29ec0*/  BPT.TRAP 0x1 ;  /* 0x000000040000795c */ /* 0x000fe20000300000 */
.L_x_5334:
[----:B------:R-:W-:Y:S01]  /*29ed0*/  IMAD R5, R18, 0x8, R5 ;  /* 0x0000000812057824 */ /* 0x000fe200078e0205 */
[----:B------:R-:W-:-:S04]  /*29ee0*/  SHF.L.U32 R0, R0, 0x1f, RZ ;  /* 0x0000001f00007819 */ /* 0x000fc800000006ff */
[----:B------:R-:W2:Y:S02]  /*29ef0*/  SYNCS.PHASECHK.TRANS64.TRYWAIT P1, [R5+URZ+0x38840], R0 ;  /* 0x03884000050075a7 */ /* 0x000ea4000802017f */
[----:B--2---:R-:W-:Y:S05]  /*29f00*/  @!P1 BRA `(.L_x_5335) ;  /* 0x0000002c002c9947 */ /* 0x004fea0003800000 */
.L_x_5418:
[----:B------:R-:W-:Y:S05]  /*29f10*/  @!P0 BRA `(.L_x_5336) ;  /* 0x0000000000048947 */ /* 0x000fea0003800000 */
[----:B------:R-:W-:Y:S01]  /*29f20*/  BPT.TRAP 0x1 ;  /* 0x000000040000795c */ /* 0x000fe20000300000 */
.L_x_5336:
[----:B------:R-:W0:Y:S02]  /*29f30*/  SYNCS.PHASECHK.TRANS64.TRYWAIT P1, [R3+URZ+0x38860], R2 ;  /* 0x03886002030075a7 */ /* 0x000e24000802017f */
[----:B0-----:R-:W-:Y:S05]  /*29f40*/  @!P1 BRA `(.L_x_5337) ;  /* 0x0000002c00309947 */ /* 0x001fea0003800000 */
.L_x_5419:
[----:B------:R-:W-:Y:S05]  /*29f50*/  @!P0 BRA `(.L_x_5338) ;  /* 0x0000000000048947 */ /* 0x000fea0003800000 */
[----:B------:R-:W-:Y:S01]  /*29f60*/  BPT.TRAP 0x1 ;  /* 0x000000040000795c */ /* 0x000fe20000300000 */
.L_x_5338:
[----:B------:R0:W0:Y:S02]  /*29f70*/  SYNCS.PHASECHK.TRANS64.TRYWAIT P0, [R5+URZ+0x38860], R0 ;  /* 0x03886000050075a7 */ /* 0x000024000800017f */
[----:B0-----:R-:W-:Y:S05]  /*29f80*/  @!P0 NANOSLEEP.SYNCS 0x989680 ;  /* 0x009896800000895d */ /* 0x001fea0003900000 */
[----:B------:R-:W0:Y:S02]  /*29f90*/  @!P0 SYNCS.PHASECHK.TRANS64 P0, [R5+URZ+0x38860], R0 ;  /* 0x03886000050085a7 */ /* 0x000e24000800007f */
[----:B0-----:R-:W-:Y:S05]  /*29fa0*/  @!P0 BRA `(.L_x_5338) ;  /* 0xfffffffc00f08947 */ /* 0x001fea000383ffff */
.L_x_5330:
[----:B------:R-:W-:Y:S05]  /*29fb0*/  BSYNC B0 ;  /* 0x0000000000007941 */ /* 0x000fea0003800000 */
.L_x_5329:
[----:B------:R-:W-:Y:S05]  /*29fc0*/  EXIT ;  /* 0x000000000000794d */ /* 0x000fea0003800000 */
.L_x_5154:
[----:B0-----:R-:W-:-:S04]  /*29fd0*/  IMAD.U32 R3, RZ, RZ, UR44 ;  /* 0x0000002cff037e24 */ /* 0x001fc8000f8e00ff */
[----:B------:R0:W1:Y:S03]  /*29fe0*/  SYNCS.PHASECHK.TRANS64.TRYWAIT P0, [R3+URZ+0x38800], R0 ;  /* 0x03880000030075a7 */ /* 0x000066000800017f */
[----:B-1----:R-:W-:Y:S05]  /*29ff0*/  @!P0 NANOSLEEP.SYNCS 0x989680 ;  /* 0x009896800000895d */ /* 0x002fea0003900000 */
[----:B------:R-:W1:Y:S02]  /*2a000*/  @!P0 SYNCS.PHASECHK.TRANS64 P0, [R3+URZ+0x38800], R0 ;  /* 0x03880000030085a7 */ /* 0x000e64000800007f */
[----:B-1----:R-:W-:Y:S05]  /*2a010*/  @!P0 BRA `(.L_x_5154) ;  /* 0xfffffffc00ec8947 */ /* 0x002fea000383ffff */
[----:B------:R-:W-:Y:S05]  /*2a020*/  BRA `(.L_x_5339) ;  /* 0xfffffe0400c47947 */ /* 0x000fea000383ffff */
.L_x_5161:
[----:B-1----:R1:W2:Y:S02]  /*2a030*/  SYNCS.PHASECHK.TRANS64.TRYWAIT P0, [R20+URZ], R21 ;  /* 0x00000015140075a7 */ /* 0x0022a4000800017f */
[----:B--2---:R-:W-:Y:S05]  /*2a040*/  @!P0 NANOSLEEP.SYNCS 0x989680 ;  /* 0x009896800000895d */ /* 0x004fea0003900000 */
[----:B------:R-:W2:Y:S02]  /*2a050*/  @!P0 SYNCS.PHASECHK.TRANS64 P0, [R20+URZ], R21 ;  /* 0x00000015140085a7 */ /* 0x000ea4000800007f */
[----:B--2---:R-:W-:Y:S05]  /*2a060*/  @!P0 BRA `(.L_x_5161) ;  /* 0xfffffffc00f08947 */ /* 0x004fea000383ffff */
[----:B------:R-:W-:Y:S05]  /*2a070*/  BRA `(.L_x_5160) ;  /* 0xfffffe0800e87947 */ /* 0x000fea000383ffff */
.L_x_5163:
[----:B0-----:R-:W-:-:S04]  /*2a080*/  IMAD.U32 R4, RZ, RZ, UR44 ;  /* 0x0000002cff047e24 */ /* 0x001fc8000f8e00ff */
[----:B------:R0:W1:Y:S03]  /*2a090*/  SYNCS.PHASECHK.TRANS64.TRYWAIT P0, [R4+URZ+0x38810], R3 ;  /* 0x03881003040075a7 */ /* 0x000066000800017f */
[----:B-1----:R-:W-:Y:S05]  /*2a0a0*/  @!P0 NANOSLEEP.SYNCS 0x989680 ;  /* 0x009896800000895d */ /* 0x002fea0003900000 */
[----:B------:R-:W1:Y:S02]  /*2a0b0*/  @!P0 SYNCS.PHASECHK.TRANS64 P0, [R4+URZ+0x38810], R3 ;  /* 0x03881003040085a7 */ /* 0x000e64000800007f */
[----:B-1----:R-:W-:Y:S05]  /*2a0c0*/  @!P0 BRA `(.L_x_5163) ;  /* 0xfffffffc00ec8947 */ /* 0x002fea000383ffff */
[----:B------:R-:W-:Y:S05]  /*2a0d0*/  BRA `(.L_x_5340) ;  /* 0xfffffe0c00bc7947 */ /* 0x000fea000383ffff */
.L_x_5170:
[----:B-1----:R1:W2:Y:S02]  /*2a0e0*/  SYNCS.PHASECHK.TRANS64.TRYWAIT P0, [R12+URZ], R13 ;  /* 0x0000000d0c0075a7 */ /* 0x0022a4000800017f */
[----:B--2---:R-:W-:Y:S05]  /*2a0f0*/  @!P0 NANOSLEEP.SYNCS 0x989680 ;  /* 0x009896800000895d */ /* 0x004fea0003900000 */
[----:B------:R-:W2:Y:S02]  /*2a100*/  @!P0 SYNCS.PHASECHK.TRANS64 P0, [R12+URZ], R13 ;  /* 0x0000000d0c0085a7 */ /* 0x000ea4000800007f */
[----:B--2---:R-:W-:Y:S05]  /*2a110*/  @!P0 BRA `(.L_x_5170) ;  /* 0xfffffffc00f08947 */ /* 0x004fea000383ffff */
[----:B------:R-:W-:Y:S05]  /*2a120*/  BRA `(.L_x_5169) ;  /* 0xfffffe1000007947 */ /* 0x000fea000383ffff */
.L_x_5204:
[----:B-1----:R1:W2:Y:S02]  /*2a130*/  SYNCS.PHASECHK.TRANS64.TRYWAIT P0, [R8+URZ], R9 ;  /* 0x00000009080075a7 */ /* 0x0022a4000800017f */
[----:B--2---:R-:W-:Y:S05]  /*2a140*/  @!P0 NANOSLEEP.SYNCS 0x989680 ;  /* 0x009896800000895d */ /* 0x004fea0003900000 */
[----:B------:R-:W2:Y:S02]  /*2a150*/  @!P0 SYNCS.PHASECHK.TRANS64 P0, [R8+URZ], R9 ;  /* 0x00000009080085a7 */ /* 0x000ea4000800007f */
[----:B--2---:R-:W-:Y:S05]  /*2a160*/  @!P0 BRA `(.L_x_5204) ;  /* 0xfffffffc00f08947 */ /* 0x004fea000383ffff */
[----:B------:R-:W-:Y:S05]  /*2a170*/  BRA `(.L_x_5203) ;  /* 0xfffffe7c00047947 */ /* 0x000fea000383ffff */
.L_x_5211:
[----:B-1----:R1:W2:Y:S02]  /*2a180*/  SYNCS.PHASECHK.TRANS64.TRYWAIT P0, [R14+URZ], R15 ;  /* 0x0000000f0e0075a7 */ /* 0x0022a4000800017f */
[----:B--2---:R-:W-:Y:S05]  /*2a190*/  @!P0 NANOSLEEP.SYNCS 0x989680 ;  /* 0x009896800000895d */ /* 0x004fea0003900000 */
[----:B------:R-:W2:Y:S02]  /*2a1a0*/  @!P0 SYNCS.PHASECHK.TRANS64 P0, [R14+URZ], R15 ;  /* 0x0000000f0e0085a7 */ /* 0x000ea4000800007f */
[----:B--2---:R-:W-:Y:S05]  /*2a1b0*/  @!P0 BRA `(.L_x_5211) ;  /* 0xfffffffc00f08947 */ /* 0x004fea000383ffff */
[----:B------:R-:W-:Y:S05]  /*2a1c0*/  BRA `(.L_x_5210) ;  /* 0xfffffe8000107947 */ /* 0x000fea000383ffff */
.L_x_5228:
[----:B-1----:R1:W2:Y:S02]  /*2a1d0*/  SYNCS.PHASECHK.TRANS64.TRYWAIT P0, [R8+URZ], R9 ;  /* 0x00000009080075a7 */ /* 0x0022a4000800017f */
[----:B--2---:R-:W-:Y:S05]  /*2a1e0*/  @!P0 NANOSLEEP.SYNCS 0x989680 ;  /* 0x009896800000895d */ /* 0x004fea0003900000 */
[----:B------:R-:W2:Y:S02]  /*2a1f0*/  @!P0 SYNCS.PHASECHK.TRANS64 P0, [R8+URZ], R9 ;  /* 0x00000009080085a7 */ /* 0x000ea4000800007f */
[----:B--2---:R-:W-:Y:S05]  /*2a200*/  @!P0 BRA `(.L_x_5228) ;  /* 0xfffffffc00f08947 */ /* 0x004fea000383ffff */
[----:B------:R-:W-:Y:S05]  /*2a210*/  BRA `(.L_x_5227) ;  /* 0xfffffeec003c7947 */ /* 0x000fea000383ffff */
.L_x_5235:
[----:B-1----:R1:W2:Y:S02]  /*2a220*/  SYNCS.PHASECHK.TRANS64.TRYWAIT P0, [R14+URZ], R15 ;  /* 0x0000000f0e0075a7 */ /* 0x0022a4000800017f */
[----:B--2---:R-:W-:Y:S05]  /*2a230*/  @!P0 NANOSLEEP.SYNCS 0x989680 ;  /* 0x009896800000895d */ /* 0x004fea0003900000 */
[----:B------:R-:W2:Y:S02]  /*2a240*/  @!P0 SYNCS.PHASECHK.TRANS64 P0, [R14+URZ], R15 ;  /* 0x0000000f0e0085a7 */ /* 0x000ea4000800007f */
[----:B--2---:R-:W-:Y:S05]  /*2a250*/  @!P0 BRA `(.L_x_5235) ;  /* 0xfffffffc00f08947 */ /* 0x004fea000383ffff */
[----:B------:R-:W-:Y:S05]  /*2a260*/  BRA `(.L_x_5234) ;  /* 0xfffffef000487947 */ /* 0x000fea000383ffff */
.L_x_5283:
[----:B------:R-:W3:Y:S01]  /*2a270*/  S2R R20, SR_TID.X ;  /* 0x0000000000147919 */ /* 0x000ee20000002100 */
[----:B------:R-:W-:Y:S02]  /*2a280*/  IMAD.MOV.U32 R12, RZ, RZ, RZ ;  /* 0x000000ffff0c7224 */ /* 0x000fe400078e00ff */
[----:B------:R-:W-:Y:S02]  /*2a290*/  IMAD.MOV.U32 R11, RZ, RZ, 0x1f ;  /* 0x0000001fff0b7424 */ /* 0x000fe400078e00ff */
[----:B------:R-:W-:Y:S01]  /*2a2a0*/  IMAD.MOV.U32 R15, RZ, RZ, -0x1 ;  /* 0xffffffffff0f7424 */ /* 0x000fe200078e00ff */
[----:B---3--:R-:W-:-:S04]  /*2a2b0*/  SHF.R.U32.HI R20, RZ, 0x5, R20 ;  /* 0x00000005ff147819 */ /* 0x008fc80000011614 */
[----:B------:R-:W-:-:S05]  /*2a2c0*/  LOP3.LUT R20, R20, 0x3, RZ, 0xc0, !PT ;  /* 0x0000000314147812 */ /* 0x000fca00078ec0ff */
[----:B------:R-:W-:-:S07]  /*2a2d0*/  IMAD.MOV.U32 R13, RZ, RZ, R20 ;  /* 0x000000ffff0d7224 */ /* 0x000fce00078e0014 */
[----:B012--5:R-:W-:Y:S05]  /*2a2e0*/  WARPSYNC.COLLECTIVE R15, `(.L_x_5341) ;  /* 0x000000000f087348 */ /* 0x027fea0003c00000 */
[----:B------:R3:W4:Y:S02]  /*2a2f0*/  SHFL.IDX P6, R14, R13, R12, R11 ;  /* 0x0000000c0d0e7389 */ /* 0x00072400000c000b */
[----:B012345:R-:W-:Y:S01]  /*2a300*/  ENDCOLLECTIVE ;  /* 0x000000000000791b */ /* 0x03ffe20003800000 */
.L_x_5341:
[----:B------:R-:W-:Y:S05]  /*2a310*/  BRA `(.L_x_5342) ;  /* 0xffffffc000947947 */ /* 0x000fea000383ffff */
.L_x_5286:
[----:B0-----:R0:W1:Y:S02]  /*2a320*/  SYNCS.PHASECHK.TRANS64.TRYWAIT P0, [R27+URZ+0x38840], R0 ;  /* 0x038840001b0075a7 */ /* 0x001064000800017f */
[----:B-1----:R-:W-:Y:S05]  /*2a330*/  @!P0 NANOSLEEP.SYNCS 0x989680 ;  /* 0x009896800000895d */ /* 0x002fea0003900000 */
[----:B------:R-:W1:Y:S02]  /*2a340*/  @!P0 SYNCS.PHASECHK.TRANS64 P0, [R27+URZ+0x38840], R0 ;  /* 0x038840001b0085a7 */ /* 0x000e64000800007f */
[----:B-1----:R-:W-:Y:S05]  /*2a350*/  @!P0 BRA `(.L_x_5286) ;  /* 0xfffffffc00f08947 */ /* 0x002fea000383ffff */
[----:B------:R-:W-:Y:S05]  /*2a360*/  BRA `(.L_x_5343) ;  /* 0xffffffc400487947 */ /* 0x000fea000383ffff */
.L_x_5287:
        /* <DEDUP_REMOVED lines=8> */
.L_x_5345:
[----:B------:R-:W-:Y:S05]  /*2a3f0*/  BSYNC B0 ;  /* 0x0000000000007941 */ /* 0x000fea0003800000 */
.L_x_5344:
        /* <DEDUP_REMOVED lines=9> */
.L_x_5346:
[----:B------:R-:W-:Y:S02]  /*2a490*/  IMAD.MOV.U32 R13, RZ, RZ, R5 ;  /* 0x000000ffff0d7224 */ /* 0x000fe400078e0005 */
[----:B------:R-:W-:Y:S01]  /*2a4a0*/  IMAD.MOV.U32 R12, RZ, RZ, 0x1 ;  /* 0x00000001ff0c7424 */ /* 0x000fe200078e00ff */
[----:B------:R-:W-:-:S13]  /*2a4b0*/  @P0 LEA R6, P1, R8, R14, 0x1 ;  /* 0x0000000e08060211 */ /* 0x000fda00078208ff */
[----:B------:R-:W-:Y:S05]  /*2a4c0*/  WARPSYNC.COLLECTIVE R15, `(.L_x_5347) ;  /* 0x000000000f087348 */ /* 0x000fea0003c00000 */
[----:B------:R0:W1:Y:S02]  /*2a4d0*/  SHFL.IDX P6, R14, R13, R12, R11 ;  /* 0x0000000c0d0e7389 */ /* 0x00006400000c000b */
[----:B01----:R-:W-:Y:S01]  /*2a4e0*/  ENDCOLLECTIVE ;  /* 0x000000000000791b */ /* 0x003fe20003800000 */
.L_x_5347:
[----:B------:R-:W-:Y:S02]  /*2a4f0*/  @P0 IMAD.X R3, RZ, RZ, R2, P1 ;  /* 0x000000ffff030224 */ /* 0x000fe400008e0602 */
[----:B------:R-:W-:-:S05]  /*2a500*/  @P0 IMAD.MOV.U32 R2, RZ, RZ, R6 ;  /* 0x000000ffff020224 */ /* 0x000fca00078e0006 */
[----:B------:R-:W-:Y:S01]  /*2a510*/  @!PT LDS RZ, [RZ] ;  /* 0x00000000fffff984 */ /* 0x000fe20000000800 */
[----:B------:R-:W-:Y:S01]  /*2a520*/  @!PT LDS RZ, [RZ] ;  /* 0x00000000fffff984 */ /* 0x000fe20000000800 */
[----:B------:R-:W-:Y:S01]  /*2a530*/  @!PT LDS RZ, [RZ] ;  /* 0x00000000fffff984 */ /* 0x000fe20000000800 */
[----:B------:R0:W-:Y:S01]  /*2a540*/  @P0 LDGSTS.E.BYPASS.LTC128B.128 [R7+0x22400], desc[UR36][R2.64], !P2 ;  /* 0x2240000002070fae */ /* 0x0001e2000d101d64 */
[----:B------:R-:W-:Y:S01]  /*2a550*/  ISETP.GE.AND P0, PT, R25, 0x11, PT ;  /* 0x000000111900780c */ /* 0x000fe20003f06270 */
[----:B------:R-:W-:Y:S02]  /*2a560*/  IMAD.MOV.U32 R13, RZ, RZ, R0 ;  /* 0x000000ffff0d7224 */ /* 0x000fe400078e0000 */
[----:B0-----:R-:W-:-:S10]  /*2a570*/  IMAD.MOV.U32 R2, RZ, RZ, R14 ;  /* 0x000000ffff027224 */ /* 0x001fd400078e000e */
[----:B------:R-:W-:Y:S05]  /*2a580*/  WARPSYNC.COLLECTIVE R15, `(.L_x_5348) ;  /* 0x000000000f087348 */ /* 0x000fea0003c00000 */
[----:B------:R0:W1:Y:S02]  /*2a590*/  SHFL.IDX P6, R14, R13, R12, R11 ;  /* 0x0000000c0d0e7389 */ /* 0x00006400000c000b */
[----:B01----:R-:W-:Y:S01]  /*2a5a0*/  ENDCOLLECTIVE ;  /* 0x000000000000791b */ /* 0x003fe20003800000 */
.L_x_5348:
[----:B------:R-:W-:Y:S02]  /*2a5b0*/  @P0 IMAD R9, R4, 0x2, R17 ;  /* 0x0000000204090824 */ /* 0x000fe400078e0211 */
[----:B------:R-:W-:Y:S02]  /*2a5c0*/  IMAD.MOV.U32 R13, RZ, RZ, R5 ;  /* 0x000000ffff0d7224 */ /* 0x000fe400078e0005 */
[----:B------:R-:W-:Y:S01]  /*2a5d0*/  IMAD.MOV.U32 R12, RZ, RZ, 0x2 ;  /* 0x00000002ff0c7424 */ /* 0x000fe200078e00ff */
[----:B------:R-:W-:-:S13]  /*2a5e0*/  @P0 LEA R6, P1, R8, R14, 0x1 ;  /* 0x0000000e08060211 */ /* 0x000fda00078208ff */
[----:B------:R-:W-:Y:S05]  /*2a5f0*/  WARPSYNC.COLLECTIVE R15, `(.L_x_5349) ;  /* 0x000000000f087348 */ /* 0x000fea0003c00000 */
[----:B------:R0:W1:Y:S02]  /*2a600*/  SHFL.IDX P6, R14, R13, R12, R11 ;  /* 0x0000000c0d0e7389 */ /* 0x00006400000c000b */
[----:B01----:R-:W-:Y:S01]  /*2a610*/  ENDCOLLECTIVE ;  /* 0x000000000000791b */ /* 0x003fe20003800000 */
.L_x_5349:
        /* <DEDUP_REMOVED lines=12> */
.L_x_5350:
[----:B------:R-:W-:Y:S02]  /*2a6e0*/  @P0 IMAD R7, R4, 0x2, R17 ;  /* 0x0000000204070824 */ /* 0x000fe400078e0211 */
[----:B------:R-:W-:Y:S02]  /*2a6f0*/  IMAD.MOV.U32 R13, RZ, RZ, R5 ;  /* 0x000000ffff0d7224 */ /* 0x000fe400078e0005 */
[----:B------:R-:W-:Y:S01]  /*2a700*/  IMAD.MOV.U32 R12, RZ, RZ, 0x3 ;  /* 0x00000003ff0c7424 */ /* 0x000fe200078e00ff */
[----:B------:R-:W-:-:S13]  /*2a710*/  @P0 LEA R6, P1, R8, R14, 0x1 ;  /* 0x0000000e08060211 */ /* 0x000fda00078208ff */
[----:B------:R-:W-:Y:S05]  /*2a720*/  WARPSYNC.COLLECTIVE R15, `(.L_x_5351) ;  /* 0x000000000f087348 */ /* 0x000fea0003c00000 */
[----:B------:R0:W1:Y:S02]  /*2a730*/  SHFL.IDX P6, R14, R13, R12, R11 ;  /* 0x0000000c0d0e7389 */ /* 0x00006400000c000b */
[----:B01----:R-:W-:Y:S01]  /*2a740*/  ENDCOLLECTIVE ;  /* 0x000000000000791b */ /* 0x003fe20003800000 */
.L_x_5351:
[----:B------:R-:W-:Y:S02]  /*2a750*/  @P0 IMAD.X R3, RZ, RZ, R2, P1 ;  /* 0x000000ffff030224 */ /* 0x000fe400008e0602 */
[----:B------:R-:W-:-:S05]  /*2a760*/  @P0 IMAD.MOV.U32 R2, RZ, RZ, R6 ;  /* 0x000000ffff020224 */ /* 0x000fca00078e0006 */
        /* <DEDUP_REMOVED lines=9> */
.L_x_5352:
[----:B------:R-:W-:Y:S05]  /*2a800*/  BRA `(.L_x_5353) ;  /* 0xffffffc400107947 */ /* 0x000fea000383ffff */
.L_x_5292:
[----:B------:R-:W-:Y:S01]  /*2a810*/  IMAD.MOV.U32 R13, RZ, RZ, R5 ;  /* 0x000000ffff0d7224 */ /* 0x000fe200078e0005 */
[----:B------:R-:W-:Y:S01]  /*2a820*/  LOP3.LUT R16, R16, 0xfffffeff, RZ, 0xc0, !PT ;  /* 0xfffffeff10107812 */ /* 0x000fe200078ec0ff */
[----:B------:R-:W-:Y:S02]  /*2a830*/  IMAD.MOV.U32 R12, RZ, RZ, RZ ;  /* 0x000000ffff0c7224 */ /* 0x000fe400078e00ff */
[----:B------:R-:W-:Y:S02]  /*2a840*/  IMAD.MOV.U32 R11, RZ, RZ, 0x181f ;  /* 0x0000181fff0b7424 */ /* 0x000fe400078e00ff */
[----:B------:R-:W-:Y:S02]  /*2a850*/  IMAD.MOV.U32 R15, RZ, RZ, -0x1 ;  /* 0xffffffffff0f7424 */ /* 0x000fe400078e00ff */
[----:B------:R-:W-:-:S07]  /*2a860*/  VIADD R4, R8, UR43 ;  /* 0x0000002b08047c36 */ /* 0x000fce0008000000 */
[----:B-1----:R-:W-:Y:S05]  /*2a870*/  WARPSYNC.COLLECTIVE R15, `(.L_x_5354) ;  /* 0x000000000f087348 */ /* 0x002fea0003c00000 */
[----:B------:R0:W2:Y:S02]  /*2a880*/  SHFL.IDX P6, R14, R13, R12, R11 ;  /* 0x0000000c0d0e7389 */ /* 0x0000a400000c000b */
[----:B012---:R-:W-:Y:S01]  /*2a890*/  ENDCOLLECTIVE ;  /* 0x000000000000791b */ /* 0x007fe20003800000 */
.L_x_5354:
[----:B------:R-:W-:Y:S01]  /*2a8a0*/  ISETP.GE.AND P1, PT, R4, UR41, PT ;  /* 0x0000002904007c0c */ /* 0x000fe2000bf26270 */
[----:B------:R-:W-:-:S12]  /*2a8b0*/  IMAD.MOV.U32 R13, RZ, RZ, R0 ;  /* 0x000000ffff0d7224 */ /* 0x000fd800078e0000 */
[----:B------:R-:W-:-:S04]  /*2a8c0*/  @P1 LOP3.LUT R16, R16, 0x100, RZ, 0xfc, !PT ;  /* 0x0000010010101812 */ /* 0x000fc800078efcff */
[----:B------:R-:W-:Y:S01]  /*2a8d0*/  LOP3.LUT R16, R16, 0xffffff7f, RZ, 0xc0, !PT ;  /* 0xffffff7f10107812 */ /* 0x000fe200078ec0ff */
[----:B------:R-:W-:-:S07]  /*2a8e0*/  IMAD.MOV.U32 R2, RZ, RZ, R14 ;  /* 0x000000ffff027224 */ /* 0x000fce00078e000e */
[----:B------:R-:W-:Y:S05]  /*2a8f0*/  WARPSYNC.COLLECTIVE R15, `(.L_x_5355) ;  /* 0x000000000f087348 */ /* 0x000fea0003c00000 */
[----:B------:R0:W1:Y:S02]  /*2a900*/  SHFL.IDX P6, R14, R13, R12, R11 ;  /* 0x0000000c0d0e7389 */ /* 0x00006400000c000b */
[----:B01----:R-:W-:Y:S01]  /*2a910*/  ENDCOLLECTIVE ;  /* 0x000000000000791b */ /* 0x003fe20003800000 */
.L_x_5355:
[----:B------:R-:W-:Y:S02]  /*2a920*/  IMAD.MOV.U32 R13, RZ, RZ, R5 ;  /* 0x000000ffff0d7224 */ /* 0x000fe400078e0005 */
[----:B------:R-:W-:Y:S01]  /*2a930*/  IMAD.MOV.U32 R12, RZ, RZ, 0x1 ;  /* 0x00000001ff0c7424 */ /* 0x000fe200078e00ff */
[----:B------:R-:W-:-:S13]  /*2a940*/  @!P1 LEA R6, P0, R7, R14, 0x1 ;  /* 0x0000000e07069211 */ /* 0x000fda00078008ff */
[----:B------:R-:W-:Y:S05]  /*2a950*/  WARPSYNC.COLLECTIVE R15, `(.L_x_5356) ;  /* 0x000000000f087348 */ /* 0x000fea0003c00000 */
[----:B------:R0:W1:Y:S02]  /*2a960*/  SHFL.IDX P6, R14, R13, R12, R11 ;  /* 0x0000000c0d0e7389 */ /* 0x00006400000c000b */
[----:B01----:R-:W-:Y:S01]  /*2a970*/  ENDCOLLECTIVE ;  /* 0x000000000000791b */ /* 0x003fe20003800000 */
.L_x_5356:
[----:B------:R-:W-:Y:S02]  /*2a980*/  @!P1 IMAD.X R3, RZ, RZ, R2, P0 ;  /* 0x000000ffff039224 */ /* 0x000fe400000e0602 */
[----:B------:R-:W-:Y:S02]  /*2a990*/  @!P1 IMAD.MOV.U32 R2, RZ, RZ, R6 ;  /* 0x000000ffff029224 */ /* 0x000fe400078e0006 */
[----:B------:R-:W-:-:S03]  /*2a9a0*/  VIADD R6, R4, 0x10 ;  /* 0x0000001004067836 */ /* 0x000fc60000000000 */
[----:B------:R-:W-:Y:S01]  /*2a9b0*/  @!PT LDS RZ, [RZ] ;  /* 0x00000000fffff984 */ /* 0x000fe20000000800 */
[----:B------:R-:W-:Y:S01]  /*2a9c0*/  @!PT LDS RZ, [RZ] ;  /* 0x00000000fffff984 */ /* 0x000fe20000000800 */
[----:B------:R-:W-:Y:S01]  /*2a9d0*/  @!PT LDS RZ, [RZ] ;  /* 0x00000000fffff984 */ /* 0x000fe20000000800 */
[----:B------:R0:W-:Y:S02]  /*2a9e0*/  @!P1 LDGSTS.E.BYPASS.LTC128B.128 [R22+0x20400], desc[UR36][R2.64], !P5 ;  /* 0x2040000002169fae */ /* 0x0001e4000e901d64 */
[----:B------:R-:W-:Y:S01]  /*2a9f0*/  ISETP.GE.AND P1, PT, R6, UR41, PT ;  /* 0x0000002906007c0c */ /* 0x000fe2000bf26270 */
[----:B------:R-:W-:Y:S02]  /*2aa00*/  IMAD.MOV.U32 R13, RZ, RZ, R0 ;  /* 0x000000ffff0d7224 */ /* 0x000fe400078e0000 */
[----:B0-----:R-:W-:-:S10]  /*2aa10*/  IMAD.MOV.U32 R2, RZ, RZ, R14 ;  /* 0x000000ffff027224 */ /* 0x001fd400078e000e */
[----:B------:R-:W-:-:S07]  /*2aa20*/  @P1 LOP3.LUT R16, R16, 0x80, RZ, 0xfc, !PT ;  /* 0x0000008010101812 */ /* 0x000fce00078efcff */
[----:B------:R-:W-:Y:S05]  /*2aa30*/  WARPSYNC.COLLECTIVE R15, `(.L_x_5357) ;  /* 0x000000000f087348 */ /* 0x000fea0003c00000 */
[----:B------:R0:W1:Y:S02]  /*2aa40*/  SHFL.IDX P6, R14, R13, R12, R11 ;  /* 0x0000000c0d0e7389 */ /* 0x00006400000c000b */
[----:B01----:R-:W-:Y:S01]  /*2aa50*/  ENDCOLLECTIVE ;  /* 0x000000000000791b */ /* 0x003fe20003800000 */
.L_x_5357:
[----:B------:R-:W-:Y:S01]  /*2aa60*/  LOP3.LUT R16, R16, 0xffffffbf, RZ, 0xc0, !PT ;  /* 0xffffffbf10107812 */ /* 0x000fe200078ec0ff */
[----:B------:R-:W-:Y:S02]  /*2aa70*/  IMAD.MOV.U32 R13, RZ, RZ, R5 ;  /* 0x000000ffff0d7224 */ /* 0x000fe400078e0005 */
[----:B------:R-:W-:Y:S01]  /*2aa80*/  IMAD.MOV.U32 R12, RZ, RZ, 0x2 ;  /* 0x00000002ff0c7424 */ /* 0x000fe200078e00ff */
[----:B------:R-:W-:-:S13]  /*2aa90*/  @!P1 LEA R6, P0, R7, R14, 0x1 ;  /* 0x0000000e07069211 */ /* 0x000fda00078008ff */
[----:B------:R-:W-:Y:S05]  /*2aaa0*/  WARPSYNC.COLLECTIVE R15, `(.L_x_5358) ;  /* 0x000000000f087348 */ /* 0x000fea0003c00000 */
[----:B------:R0:W1:Y:S02]  /*2aab0*/  SHFL.IDX P6, R14, R13, R12, R11 ;  /* 0x0000000c0d0e7389 */ /* 0x00006400000c000b */
[----:B01----:R-:W-:Y:S01]  /*2aac0*/  ENDCOLLECTIVE ;  /* 0x000000000000791b */ /* 0x003fe20003800000 */
.L_x_5358:
        /* <DEDUP_REMOVED lines=14> */
.L_x_5359:
[----:B------:R-:W-:Y:S02]  /*2abb0*/  IMAD.MOV.U32 R13, RZ, RZ, R5 ;  /* 0x000000ffff0d7224 */ /* 0x000fe400078e0005 */
[----:B------:R-:W-:Y:S01]  /*2abc0*/  IMAD.MOV.U32 R12, RZ, RZ, 0x3 ;  /* 0x00000003ff0c7424 */ /* 0x000fe200078e00ff */
[----:B------:R-:W-:-:S13]  /*2abd0*/  @!P1 LEA R6, P0, R7, R14, 0x1 ;  /* 0x0000000e07069211 */ /* 0x000fda00078008ff */
[----:B------:R-:W-:Y:S05]  /*2abe0*/  WARPSYNC.COLLECTIVE R15, `(.L_x_5360) ;  /* 0x000000000f087348 */ /* 0x000fea0003c00000 */
[----:B------:R0:W1:Y:S02]  /*2abf0*/  SHFL.IDX P6, R14, R13, R12, R11 ;  /* 0x0000000c0d0e7389 */ /* 0x00006400000c000b */
[----:B01----:R-:W-:Y:S01]  /*2ac00*/  ENDCOLLECTIVE ;  /* 0x000000000000791b */ /* 0x003fe20003800000 */
.L_x_5360:
[----:B------:R-:W-:Y:S02]  /*2ac10*/  @!P1 IMAD.X R3, RZ, RZ, R2, P0 ;  /* 0x000000ffff039224 */ /* 0x000fe400000e0602 */
[----:B------:R-:W-:-:S05]  /*2ac20*/  @!P1 IMAD.MOV.U32 R2, RZ, RZ, R6 ;  /* 0x000000ffff029224 */ /* 0x000fca00078e0006 */
[----:B------:R-:W-:Y:S01]  /*2ac30*/  @!PT LDS RZ, [RZ] ;  /* 0x00000000fffff984 */ /* 0x000fe20000000800 */
[----:B------:R-:W-:Y:S01]  /*2ac40*/  @!PT LDS RZ, [RZ] ;  /* 0x00000000fffff984 */ /* 0x000fe20000000800 */
[----:B------:R-:W-:Y:S01]  /*2ac50*/  @!PT LDS RZ, [RZ] ;  /* 0x00000000fffff984 */ /* 0x000fe20000000800 */
[----:B------:R0:W-:Y:S01]  /*2ac60*/  @!P1 LDGSTS.E.BYPASS.LTC128B.128 [R22+0x21400], desc[UR36][R2.64], !P5 ;  /* 0x2140000002169fae */ /* 0x0001e2000e901d64 */
[----:B------:R-:W-:Y:S02]  /*2ac70*/  IMAD.MOV.U32 R13, RZ, RZ, R0 ;  /* 0x000000ffff0d7224 */ /* 0x000fe400078e0000 */
[----:B------:R-:W-:-:S07]  /*2ac80*/  IMAD.MOV.U32 R5, RZ, RZ, R14 ;  /* 0x000000ffff057224 */ /* 0x000fce00078e000e */
[----:B0-----:R-:W-:Y:S05]  /*2ac90*/  WARPSYNC.COLLECTIVE R15, `(.L_x_5361) ;  /* 0x000000000f087348 */ /* 0x001fea0003c00000 */
[----:B------:R1:W2:Y:S02]  /*2aca0*/  SHFL.IDX P6, R14, R13, R12, R11 ;  /* 0x0000000c0d0e7389 */ /* 0x0002a400000c000b */
[----:B012---:R-:W-:Y:S01]  /*2acb0*/  ENDCOLLECTIVE ;  /* 0x000000000000791b */ /* 0x007fe20003800000 */
.L_x_5361:
[----:B------:R-:W-:Y:S05]  /*2acc0*/  BRA `(.L_x_5362) ;  /* 0xffffffc400f87947 */ /* 0x000fea000383ffff */
.L_x_5296:
        /* <DEDUP_REMOVED lines=8> */
.L_x_5364:
[----:B------:R-:W-:Y:S05]  /*2ad50*/  BSYNC B0 ;  /* 0x0000000000007941 */ /* 0x000fea0003800000 */
.L_x_5363:
[----:B------:R-:W-:Y:S01]  /*2ad60*/  IMAD.MOV.U32 R13, RZ, RZ, R0 ;  /* 0x000000ffff0d7224 */ /* 0x000fe200078e0000 */
[----:B------:R-:W-:Y:S01]  /*2ad70*/  LOP3.LUT P1, RZ, R16, 0x100, RZ, 0xc0, !PT ;  /* 0x0000010010ff7812 */ /* 0x000fe2000782c0ff */
[----:B------:R-:W-:Y:S02]  /*2ad80*/  IMAD.MOV.U32 R12, RZ, RZ, RZ ;  /* 0x000000ffff0c7224 */ /* 0x000fe400078e00ff */
[----:B------:R-:W-:Y:S02]  /*2ad90*/  IMAD.MOV.U32 R11, RZ, RZ, 0x181f ;  /* 0x0000181fff0b7424 */ /* 0x000fe400078e00ff */
[----:B------:R-:W-:Y:S02]  /*2ada0*/  IMAD.MOV.U32 R15, RZ, RZ, -0x1 ;  /* 0xffffffffff0f7424 */ /* 0x000fe400078e00ff */
[----:B------:R-:W-:-:S07]  /*2adb0*/  IMAD.MOV.U32 R2, RZ, RZ, R14 ;  /* 0x000000ffff027224 */ /* 0x000fce00078e000e */
[----:B------:R-:W-:Y:S05]  /*2adc0*/  WARPSYNC.COLLECTIVE R15, `(.L_x_5365) ;  /* 0x000000000f087348 */ /* 0x000fea0003c00000 */
[----:B------:R0:W1:Y:S02]  /*2add0*/  SHFL.IDX P6, R14, R13, R12, R11 ;  /* 0x0000000c0d0e7389 */ /* 0x00006400000c000b */
[----:B01----:R-:W-:Y:S01]  /*2ade0*/  ENDCOLLECTIVE ;  /* 0x000000000000791b */ /* 0x003fe20003800000 */
.L_x_5365:
[----:B------:R-:W-:Y:S02]  /*2adf0*/  IMAD.MOV.U32 R13, RZ, RZ, R4 ;  /* 0x000000ffff0d7224 */ /* 0x000fe400078e0004 */
[----:B------:R-:W-:Y:S01]  /*2ae00*/  IMAD.MOV.U32 R12, RZ, RZ, 0x1 ;  /* 0x00000001ff0c7424 */ /* 0x000fe200078e00ff */
[----:B------:R-:W-:Y:S02]  /*2ae10*/  @!P1 LEA R14, P0, R9, R14, 0x1 ;  /* 0x0000000e090e9211 */ /* 0x000fe400078008ff */
[----:B------:R-:W-:-:S03]  /*2ae20*/  LOP3.LUT P6, RZ, R16, 0x40000, RZ, 0xc0, !PT ;  /* 0x0004000010ff7812 */ /* 0x000fc600078cc0ff */
[----:B------:R-:W-:Y:S01]  /*2ae30*/  @!P1 IMAD.X R3, RZ, RZ, R2, P0 ;  /* 0x000000ffff039224 */ /* 0x000fe200000e0602 */
[C---:B------:R-:W-:Y:S01]  /*2ae40*/  LOP3.LUT P0, RZ, R16.reuse, 0x80000, RZ, 0xc0, !PT ;  /* 0x0008000010ff7812 */ /* 0x040fe2000780c0ff */
[----:B------:R-:W-:Y:S01]  /*2ae50*/  @!P1 IMAD.MOV.U32 R2, RZ, RZ, R14 ;  /* 0x000000ffff029224 */ /* 0x000fe200078e000e */
[----:B------:R-:W-:-:S04]  /*2ae60*/  LOP3.LUT R16, R16, 0xffbfffff, RZ, 0xc0, !PT ;  /* 0xffbfffff10107812 */ /* 0x000fc800078ec0ff */
[----:B------:R-:W-:-:S07]  /*2ae70*/  @P2 LOP3.LUT R16, R16, 0x400000, RZ, 0xfc, !PT ;  /* 0x0040000010102812 */ /* 0x000fce00078efcff */
        /* <DEDUP_REMOVED lines=9> */
.L_x_5366:
        /* <DEDUP_REMOVED lines=15> */
.L_x_5367:
        /* <DEDUP_REMOVED lines=11> */
[----:B0-----:R-:W-:Y:S02]  /*2b0b0*/  @!P6 IMAD.MOV.U32 R2, RZ, RZ, R14 ;  /* 0x000000ffff02e224 */ /* 0x001fe400078e000e */
[----:B------:R-:W-:-:S05]  /*2b0c0*/  @!P6 IMAD.MOV.U32 R3, RZ, RZ, R5 ;  /* 0x000000ffff03e224 */ /* 0x000fca00078e0005 */
[----:B------:R0:W-:Y:S01]  /*2b0d0*/  @!P6 LDGSTS.E.BYPASS.LTC128B.128 [R22+0x26c00], desc[UR36][R2.64], !P2 ;  /* 0x26c000000216efae */ /* 0x0001e2000d101d64 */
[----:B------:R-:W-:-:S04]  /*2b0e0*/  LOP3.LUT P2, RZ, R16, 0x400000, RZ, 0xc0, !PT ;  /* 0x0040000010ff7812 */ /* 0x000fc8000784c0ff */
[----:B------:R0:W-:Y:S01]  /*2b0f0*/  @!P6 LDGSTS.E.BYPASS.LTC128B.128 [R22+0x28c00], desc[UR36][R2.64+0x80], !P0 ;  /* 0x28c000800216efae */ /* 0x0001e2000c101d64 */
[----:B------:R-:W-:-:S08]  /*2b100*/  @!P6 ISETP.NE.U32.AND P0, PT, R8, RZ, PT ;  /* 0x000000ff0800e20c */ /* 0x000fd00003f05070 */
        /* <DEDUP_REMOVED lines=10> */
.L_x_5368:
[----:B------:R-:W-:Y:S02]  /*2b1b0*/  IMAD.MOV.U32 R13, RZ, RZ, R0 ;  /* 0x000000ffff0d7224 */ /* 0x000fe400078e0000 */
[----:B------:R-:W-:-:S07]  /*2b1c0*/  IMAD.MOV.U32 R5, RZ, RZ, R14 ;  /* 0x000000ffff057224 */ /* 0x000fce00078e000e */
[----:B------:R-:W-:Y:S05]  /*2b1d0*/  WARPSYNC.COLLECTIVE R15, `(.L_x_5369) ;  /* 0x000000000f087348 */ /* 0x000fea0003c00000 */
[----:B------:R0:W1:Y:S02]  /*2b1e0*/  SHFL.IDX P6, R14, R13, R12, R11 ;  /* 0x0000000c0d0e7389 */ /* 0x00006400000c000b */
[----:B01----:R-:W-:Y:S01]  /*2b1f0*/  ENDCOLLECTIVE ;  /* 0x000000000000791b */ /* 0x003fe20003800000 */
.L_x_5369:
        /* <DEDUP_REMOVED lines=17> */
.L_x_5370:
[----:B------:R-:W-:Y:S01]  /*2b310*/  @!PT LDS RZ, [RZ] ;  /* 0x00000000fffff984 */ /* 0x000fe20000000800 */
[----:B------:R-:W-:Y:S01]  /*2b320*/  @!PT LDS RZ, [RZ] ;  /* 0x00000000fffff984 */ /* 0x000fe20000000800 */
[----:B------:R-:W-:Y:S01]  /*2b330*/  @!PT LDS RZ, [RZ] ;  /* 0x00000000fffff984 */ /* 0x000fe20000000800 */
[----:B------:R0:W-:Y:S04]  /*2b340*/  @!P1 LDGSTS.E.BYPASS.LTC128B.128 [R22+0x2b400], desc[UR36][R2.64+0x100], !P2 ;  /* 0x2b40010002169fae */ /* 0x0001e8000d101d64 */
        /* <DEDUP_REMOVED lines=10> */
.L_x_5371:
[----:B------:R-:W-:Y:S01]  /*2b3f0*/  @!PT LDS RZ, [RZ] ;  /* 0x00000000fffff984 */ /* 0x000fe20000000800 */
[----:B------:R-:W-:Y:S01]  /*2b400*/  @!PT LDS RZ, [RZ] ;  /* 0x00000000fffff984 */ /* 0x000fe20000000800 */
[----:B------:R-:W-:Y:S01]  /*2b410*/  @!PT LDS RZ, [RZ] ;  /* 0x00000000fffff984 */ /* 0x000fe20000000800 */
[----:B------:R0:W-:Y:S01]  /*2b420*/  @!P1 LDGSTS.E.BYPASS.LTC128B.128 [R22+0x35400], desc[UR36][R2.64+0x380], P0 ;  /* 0x3540038002169fae */ /* 0x0001e20008101d64 */
[----:B------:R-:W-:Y:S05]  /*2b430*/  BRA `(.L_x_5372) ;  /* 0xffffffc800947947 */ /* 0x000fea000383ffff */
.L_x_5299:
[----:B0-----:R0:W2:Y:S02]  /*2b440*/  SYNCS.PHASECHK.TRANS64.TRYWAIT P0, [R17+URZ+0x38820], R0 ;  /* 0x03882000110075a7 */ /* 0x0010a4000800017f */
[----:B--2---:R-:W-:Y:S05]  /*2b450*/  @!P0 NANOSLEEP.SYNCS 0x989680 ;  /* 0x009896800000895d */ /* 0x004fea0003900000 */
[----:B------:R-:W2:Y:S02]  /*2b460*/  @!P0 SYNCS.PHASECHK.TRANS64 P0, [R17+URZ+0x38820], R0 ;  /* 0x03882000110085a7 */ /* 0x000ea4000800007f */
[----:B--2---:R-:W-:Y:S05]  /*2b470*/  @!P0 BRA `(.L_x_5299) ;  /* 0xfffffffc00f08947 */ /* 0x004fea000383ffff */
[----:B------:R-:W-:Y:S05]  /*2b480*/  BRA `(.L_x_5373) ;  /* 0xffffffcc00187947 */ /* 0x000fea000383ffff */
.L_x_5302:
[----:B0-----:R0:W2:Y:S02]  /*2b490*/  SYNCS.PHASECHK.TRANS64.TRYWAIT P0, [R27+URZ+0x38860], R0 ;  /* 0x038860001b0075a7 */ /* 0x0010a4000800017f */
[----:B--2---:R-:W-:Y:S05]  /*2b4a0*/  @!P0 NANOSLEEP.SYNCS 0x989680 ;  /* 0x009896800000895d */ /* 0x004fea0003900000 */
[----:B------:R-:W2:Y:S02]  /*2b4b0*/  @!P0 SYNCS.PHASECHK.TRANS64 P0, [R27+URZ+0x38860], R0 ;  /* 0x038860001b0085a7 */ /* 0x000ea4000800007f */
[----:B--2---:R-:W-:Y:S05]  /*2b4c0*/  @!P0 BRA `(.L_x_5302) ;  /* 0xfffffffc00f08947 */ /* 0x004fea000383ffff */
[----:B------:R-:W-:Y:S05]  /*2b4d0*/  BRA `(.L_x_5374) ;  /* 0xffffffcc00247947 */ /* 0x000fea000383ffff */
.L_x_5303:
        /* <DEDUP_REMOVED lines=8> */
.L_x_5376:
[----:B------:R-:W-:Y:S05]  /*2b560*/  BSYNC B0 ;  /* 0x0000000000007941 */ /* 0x000fea0003800000 */
.L_x_5375:
        /* <DEDUP_REMOVED lines=15> */
.L_x_5377:
[----:B------:R-:W-:-:S04]  /*2b660*/  LOP3.LUT R16, R16, 0xffffffbf, RZ, 0xc0, !PT ;  /* 0xffffffbf10107812 */ /* 0x000fc800078ec0ff */
[----:B------:R-:W-:Y:S01]  /*2b670*/  @P1 LOP3.LUT R16, R16, 0x40, RZ, 0xfc, !PT ;  /* 0x0000004010101812 */ /* 0x000fe200078efcff */
[----:B------:R-:W-:Y:S02]  /*2b680*/  IMAD.MOV.U32 R13, RZ, RZ, R7 ;  /* 0x000000ffff0d7224 */ /* 0x000fe400078e0007 */
[----:B------:R-:W-:Y:S02]  /*2b690*/  IMAD.MOV.U32 R12, RZ, RZ, 0x1 ;  /* 0x00000001ff0c7424 */ /* 0x000fe400078e00ff */
[----:B------:R-:W-:-:S05]  /*2b6a0*/  IMAD.SHL.U32 R8, R8, 0x8, RZ ;  /* 0x0000000808087824 */ /* 0x000fca00078e00ff */
        /* <DEDUP_REMOVED lines=29> */
.L_x_5378:
[----:B------:R-:W-:Y:S02]  /*2b880*/  IMAD.MOV.U32 R13, RZ, RZ, R6 ;  /* 0x000000ffff0d7224 */ /* 0x000fe400078e0006 */
[----:B------:R-:W-:-:S07]  /*2b890*/  IMAD.MOV.U32 R3, RZ, RZ, R14 ;  /* 0x000000ffff037224 */ /* 0x000fce00078e000e */
[----:B------:R-:W-:Y:S05]  /*2b8a0*/  WARPSYNC.COLLECTIVE R15, `(.L_x_5379) ;  /* 0x000000000f087348 */ /* 0x000fea0003c00000 */
[----:B------:R0:W1:Y:S02]  /*2b8b0*/  SHFL.IDX P6, R14, R13, R12, R11 ;  /* 0x0000000c0d0e7389 */ /* 0x00006400000c000b */
[----:B01----:R-:W-:Y:S01]  /*2b8c0*/  ENDCOLLECTIVE ;  /* 0x000000000000791b */ /* 0x003fe20003800000 */
.L_x_5379:
[----:B------:R-:W-:Y:S02]  /*2b8d0*/  IMAD.MOV.U32 R13, RZ, RZ, R7 ;  /* 0x000000ffff0d7224 */ /* 0x000fe400078e0007 */
        /* <DEDUP_REMOVED lines=27> */
.L_x_5380:
[----:B------:R-:W-:Y:S02]  /*2ba90*/  IMAD.MOV.U32 R13, RZ, RZ, R6 ;  /* 0x000000ffff0d7224 */ /* 0x000fe400078e0006 */
[----:B------:R-:W-:-:S07]  /*2baa0*/  IMAD.MOV.U32 R8, RZ, RZ, R14 ;  /* 0x000000ffff087224 */ /* 0x000fce00078e000e */
[----:B------:R-:W-:Y:S05]  /*2bab0*/  WARPSYNC.COLLECTIVE R15, `(.L_x_5381) ;  /* 0x000000000f087348 */ /* 0x000fea0003c00000 */
[----:B------:R0:W1:Y:S02]  /*2bac0*/  SHFL.IDX P6, R14, R13, R12, R11 ;  /* 0x0000000c0d0e7389 */ /* 0x00006400000c000b */
[----:B01----:R-:W-:Y:S01]  /*2bad0*/  ENDCOLLECTIVE ;  /* 0x000000000000791b */ /* 0x003fe20003800000 */
.L_x_5381:
        /* <DEDUP_REMOVED lines=28> */
.L_x_5382:
[----:B------:R-:W-:Y:S02]  /*2bca0*/  IMAD.MOV.U32 R13, RZ, RZ, R6 ;  /* 0x000000ffff0d7224 */ /* 0x000fe400078e0006 */
[----:B------:R-:W-:-:S07]  /*2bcb0*/  IMAD.MOV.U32 R7, RZ, RZ, R14 ;  /* 0x000000ffff077224 */ /* 0x000fce00078e000e */
[----:B------:R-:W-:Y:S05]  /*2bcc0*/  WARPSYNC.COLLECTIVE R15, `(.L_x_5383) ;  /* 0x000000000f087348 */ /* 0x000fea0003c00000 */
[----:B------:R0:W1:Y:S02]  /*2bcd0*/  SHFL.IDX P6, R14, R13, R12, R11 ;  /* 0x0000000c0d0e7389 */ /* 0x00006400000c000b */
[----:B01----:R-:W-:Y:S01]  /*2bce0*/  ENDCOLLECTIVE ;  /* 0x000000000000791b */ /* 0x003fe20003800000 */
.L_x_5383:
[----:B------:R-:W-:Y:S05]  /*2bcf0*/  BRA `(.L_x_5384) ;  /* 0xffffffc800d07947 */ /* 0x000fea000383ffff */
.L_x_5309:
[----:B0-----:R0:W2:Y:S02]  /*2bd00*/  SYNCS.PHASECHK.TRANS64.TRYWAIT P0, [R8+URZ+0x38840], R20 ;  /* 0x03884014080075a7 */ /* 0x0010a4000800017f */
[----:B--2---:R-:W-:Y:S05]  /*2bd10*/  @!P0 NANOSLEEP.SYNCS 0x989680 ;  /* 0x009896800000895d */ /* 0x004fea0003900000 */
[----:B------:R-:W2:Y:S02]  /*2bd20*/  @!P0 SYNCS.PHASECHK.TRANS64 P0, [R8+URZ+0x38840], R20 ;  /* 0x03884014080085a7 */ /* 0x000ea4000800007f */
[----:B--2---:R-:W-:Y:S05]  /*2bd30*/  @!P0 BRA `(.L_x_5309) ;  /* 0xfffffffc00f08947 */ /* 0x004fea000383ffff */
[----:B------:R-:W-:Y:S05]  /*2bd40*/  BRA `(.L_x_5385) ;  /* 0xffffffd000207947 */ /* 0x000fea000383ffff */
.L_x_5310:
        /* <DEDUP_REMOVED lines=8> */
.L_x_5387:
[----:B------:R-:W-:Y:S05]  /*2bdd0*/  BSYNC B1 ;  /* 0x0000000000017941 */ /* 0x000fea0003800000 */
.L_x_5386:
        /* <DEDUP_REMOVED lines=9> */
.L_x_5388:
[----:B------:R-:W-:Y:S02]  /*2be70*/  IMAD.MOV.U32 R13, RZ, RZ, R27 ;  /* 0x000000ffff0d7224 */ /* 0x000fe400078e001b */
[----:B------:R-:W-:Y:S01]  /*2be80*/  IMAD.MOV.U32 R12, RZ, RZ, 0x1 ;  /* 0x00000001ff0c7424 */ /* 0x000fe200078e00ff */
[----:B------:R-:W-:-:S13]  /*2be90*/  IADD3 R2, P0, R14, R0, RZ ;  /* 0x000000000e027210 */ /* 0x000fda0007f1e0ff */
[----:B------:R-:W-:Y:S05]  /*2bea0*/  WARPSYNC.COLLECTIVE R15, `(.L_x_5389) ;  /* 0x000000000f087348 */ /* 0x000fea0003c00000 */
[----:B------:R0:W1:Y:S02]  /*2beb0*/  SHFL.IDX P6, R14, R13, R12, R11 ;  /* 0x0000000c0d0e7389 */ /* 0x00006400000c000b */
[----:B01----:R-:W-:Y:S01]  /*2bec0*/  ENDCOLLECTIVE ;  /* 0x000000000000791b */ /* 0x003fe20003800000 */
.L_x_5389:
        /* <DEDUP_REMOVED lines=10> */
.L_x_5390:
[----:B------:R-:W-:Y:S02]  /*2bf70*/  IMAD.MOV.U32 R13, RZ, RZ, R27 ;  /* 0x000000ffff0d7224 */ /* 0x000fe400078e001b */
[----:B------:R-:W-:Y:S02]  /*2bf80*/  IMAD.MOV.U32 R12, RZ, RZ, 0x2 ;  /* 0x00000002ff0c7424 */ /* 0x000fe400078e00ff */
[----:B------:R-:W-:-:S07]  /*2bf90*/  IMAD.MOV.U32 R2, RZ, RZ, R14 ;  /* 0x000000ffff027224 */ /* 0x000fce00078e000e */
[----:B------:R-:W-:Y:S05]  /*2bfa0*/  WARPSYNC.COLLECTIVE R15, `(.L_x_5391) ;  /* 0x000000000f087348 */ /* 0x000fea0003c00000 */
[----:B------:R0:W1:Y:S02]  /*2bfb0*/  SHFL.IDX P6, R14, R13, R12, R11 ;  /* 0x0000000c0d0e7389 */ /* 0x00006400000c000b */
[----:B01----:R-:W-:Y:S01]  /*2bfc0*/  ENDCOLLECTIVE ;  /* 0x000000000000791b */ /* 0x003fe20003800000 */
.L_x_5391:
        /* <DEDUP_REMOVED lines=11> */
.L_x_5392:
[----:B------:R-:W-:Y:S02]  /*2c080*/  IMAD.MOV.U32 R13, RZ, RZ, R27 ;  /* 0x000000ffff0d7224 */ /* 0x000fe400078e001b */
[----:B------:R-:W-:Y:S02]  /*2c090*/  IMAD.MOV.U32 R12, RZ, RZ, 0x3 ;  /* 0x00000003ff0c7424 */ /* 0x000fe400078e00ff */
[----:B------:R-:W-:-:S07]  /*2c0a0*/  IMAD.MOV.U32 R2, RZ, RZ, R14 ;  /* 0x000000ffff027224 */ /* 0x000fce00078e000e */
[----:B------:R-:W-:Y:S05]  /*2c0b0*/  WARPSYNC.COLLECTIVE R15, `(.L_x_5393) ;  /* 0x000000000f087348 */ /* 0x000fea0003c00000 */
[----:B------:R0:W1:Y:S02]  /*2c0c0*/  SHFL.IDX P6, R14, R13, R12, R11 ;  /* 0x0000000c0d0e7389 */ /* 0x00006400000c000b */
[----:B01----:R-:W-:Y:S01]  /*2c0d0*/  ENDCOLLECTIVE ;  /* 0x000000000000791b */ /* 0x003fe20003800000 */
.L_x_5393:
        /* <DEDUP_REMOVED lines=11> */
.L_x_5394:
[----:B------:R-:W-:Y:S05]  /*2c190*/  BRA `(.L_x_5395) ;  /* 0xffffffcc00b47947 */ /* 0x000fea000383ffff */
.L_x_5315:
[----:B---3--:R3:W4:Y:S02]  /*2c1a0*/  SYNCS.PHASECHK.TRANS64.TRYWAIT P0, [R8+URZ+0x38860], R20 ;  /* 0x03886014080075a7 */ /* 0x008724000800017f */
[----:B----4-:R-:W-:Y:S05]  /*2c1b0*/  @!P0 NANOSLEEP.SYNCS 0x989680 ;  /* 0x009896800000895d */ /* 0x010fea0003900000 */
[----:B------:R-:W4:Y:S02]  /*2c1c0*/  @!P0 SYNCS.PHASECHK.TRANS64 P0, [R8+URZ+0x38860], R20 ;  /* 0x03886014080085a7 */ /* 0x000f24000800007f */
[----:B----4-:R-:W-:Y:S05]  /*2c1d0*/  @!P0 BRA `(.L_x_5315) ;  /* 0xfffffffc00f08947 */ /* 0x010fea000383ffff */
[----:B------:R-:W-:Y:S05]  /*2c1e0*/  BRA `(.L_x_5396) ;  /* 0xffffffd000007947 */ /* 0x000fea000383ffff */
.L_x_5316:
[----:B------:R-:W-:Y:S01]  /*2c1f0*/  BSSY B1, `(.L_x_5397) ;  /* 0x0000008000017945 */ /* 0x000fe20003800000 */
[----:B------:R-:W-:Y:S02]  /*2c200*/  IMAD.MOV.U32 R13, RZ, RZ, R20 ;  /* 0x000000ffff0d7224 */ /* 0x000fe400078e0014 */
[----:B------:R-:W-:Y:S02]  /*2c210*/  IMAD.MOV.U32 R12, RZ, RZ, RZ ;  /* 0x000000ffff0c7224 */ /* 0x000fe400078e00ff */
[----:B------:R-:W-:Y:S02]  /*2c220*/  IMAD.MOV.U32 R11, RZ, RZ, 0x181f ;  /* 0x0000181fff0b7424 */ /* 0x000fe400078e00ff */
[----:B------:R-:W-:-:S07]  /*2c230*/  IMAD.MOV.U32 R15, RZ, RZ, -0x1 ;  /* 0xffffffffff0f7424 */ /* 0x000fce00078e00ff */
[----:B--2---:R-:W-:Y:S05]  /*2c240*/  WARPSYNC.COLLECTIVE R15, `(.L_x_5398) ;  /* 0x000000000f087348 */ /* 0x004fea0003c00000 */
[----:B------:R0:W1:Y:S02]  /*2c250*/  SHFL.IDX P6, R14, R13, R12, R11 ;  /* 0x0000000c0d0e7389 */ /* 0x00006400000c000b */
[----:B012---:R-:W-:Y:S01]  /*2c260*/  ENDCOLLECTIVE ;  /* 0x000000000000791b */ /* 0x007fe20003800000 */
.L_x_5398:
[----:B------:R-:W-:Y:S05]  /*2c270*/  BSYNC B1 ;  /* 0x0000000000017941 */ /* 0x000fea0003800000 */
.L_x_5397:
[----:B------:R-:W-:Y:S01]  /*2c280*/  IMAD.MOV.U32 R13, RZ, RZ, R10 ;  /* 0x000000ffff0d7224 */ /* 0x000fe200078e000a */
[C---:B------:R-:W-:Y:S01]  /*2c290*/  LOP3.LUT P2, RZ, R16.reuse, 0x200, RZ, 0xc0, !PT ;  /* 0x0000020010ff7812 */ /* 0x040fe2000784c0ff */
[----:B------:R-:W-:Y:S01]  /*2c2a0*/  IMAD.MOV.U32 R12, RZ, RZ, RZ ;  /* 0x000000ffff0c7224 */ /* 0x000fe200078e00ff */
[C---:B------:R-:W-:Y:S01]  /*2c2b0*/  LOP3.LUT P1, RZ, R16.reuse, 0x20, RZ, 0xc0, !PT ;  /* 0x0000002010ff7812 */ /* 0x040fe2000782c0ff */
[----:B------:R-:W-:Y:S01]  /*2c2c0*/  IMAD.MOV.U32 R11, RZ, RZ, 0x181f ;  /* 0x0000181fff0b7424 */ /* 0x000fe200078e00ff */
[----:B------:R-:W-:Y:S01]  /*2c2d0*/  P2R R4, PR, RZ, 0x8 ;  /* 0x00000008ff047803 */ /* 0x000fe20000000000 */
[----:B------:R-:W-:Y:S01]  /*2c2e0*/  IMAD.MOV.U32 R15, RZ, RZ, -0x1 ;  /* 0xffffffffff0f7424 */ /* 0x000fe200078e00ff */
[----:B------:R-:W-:Y:S01]  /*2c2f0*/  LOP3.LUT P3, RZ, R16, 0x10, RZ, 0xc0, !PT ;  /* 0x0000001010ff7812 */ /* 0x000fe2000786c0ff */
[----:B------:R-:W-:Y:S02]  /*2c300*/  IMAD.MOV.U32 R3, RZ, RZ, R14 ;  /* 0x000000ffff037224 */ /* 0x000fe400078e000e */
[----:B------:R-:W-:-:S10]  /*2c310*/  IMAD R21, R21, 0x2, R17 ;  /* 0x0000000215157824 */ /* 0x000fd400078e0211 */
[----:B------:R-:W-:Y:S05]  /*2c320*/  WARPSYNC.COLLECTIVE R15, `(.L_x_5399) ;  /* 0x000000000f087348 */ /* 0x000fea0003c00000 */
[----:B------:R0:W1:Y:S02]  /*2c330*/  SHFL.IDX P6, R14, R13, R12, R11 ;  /* 0x0000000c0d0e7389 */ /* 0x00006400000c000b */
[----:B01----:R-:W-:Y:S01]  /*2c340*/  ENDCOLLECTIVE ;  /* 0x000000000000791b */ /* 0x003fe20003800000 */
.L_x_5399:
[----:B------:R-:W-:Y:S01]  /*2c350*/  P2R R5, PR, RZ, 0x8 ;  /* 0x00000008ff057803 */ /* 0x000fe20000000000 */
[----:B------:R-:W-:Y:S02]  /*2c360*/  IMAD.MOV.U32 R13, RZ, RZ, R20 ;  /* 0x000000ffff0d7224 */ /* 0x000fe400078e0014 */
        /* <DEDUP_REMOVED lines=12> */
.L_x_5400:
        /* <DEDUP_REMOVED lines=17> */
.L_x_5401:
        /* <DEDUP_REMOVED lines=17> */
.L_x_5402:
        /* <DEDUP_REMOVED lines=14> */
.L_x_5403:
        /* <DEDUP_REMOVED lines=17> */
.L_x_5404:
        /* <DEDUP_REMOVED lines=14> */
.L_x_5405:
[----:B------:R-:W-:Y:S05]  /*2c920*/  BRA `(.L_x_5406) ;  /* 0xffffffcc006c7947 */ /* 0x000fea000383ffff */
.L_x_5324:
[----:B------:R-:W-:Y:S01]  /*2c930*/  BSSY B0, `(.L_x_5407) ;  /* 0x0000008000007945 */ /* 0x000fe20003800000 */
[----:B------:R-:W-:Y:S02]  /*2c940*/  IMAD.MOV.U32 R13, RZ, RZ, R36 ;  /* 0x000000ffff0d7224 */ /* 0x000fe400078e0024 */
[----:B------:R-:W-:Y:S02]  /*2c950*/  IMAD.MOV.U32 R12, RZ, RZ, RZ ;  /* 0x000000ffff0c7224 */ /* 0x000fe400078e00ff */
[----:B------:R-:W-:Y:S02]  /*2c960*/  IMAD.MOV.U32 R11, RZ, RZ, 0x1f ;  /* 0x0000001fff0b7424 */ /* 0x000fe400078e00ff */
[----:B------:R-:W-:-:S07]  /*2c970*/  IMAD.MOV.U32 R15, RZ, RZ, -0x1 ;  /* 0xffffffffff0f7424 */ /* 0x000fce00078e00ff */
[----:B0123-5:R-:W-:Y:S05]  /*2c980*/  WARPSYNC.COLLECTIVE R15, `(.L_x_5408) ;  /* 0x000000000f087348 */ /* 0x02ffea0003c00000 */
[----:B------:R4:W0:Y:S02]  /*2c990*/  SHFL.IDX P6, R14, R13, R12, R11 ;  /* 0x0000000c0d0e7389 */ /* 0x00082400000c000b */
[----:B012345:R-:W-:Y:S01]  /*2c9a0*/  ENDCOLLECTIVE ;  /* 0x000000000000791b */ /* 0x03ffe20003800000 */
.L_x_5408:
[----:B------:R-:W-:Y:S05]  /*2c9b0*/  BSYNC B0 ;  /* 0x0000000000007941 */ /* 0x000fea0003800000 */
.L_x_5407:
[----:B------:R-:W-:Y:S05]  /*2c9c0*/  BRA `(.L_x_5409) ;  /* 0xffffffd0006c7947 */ /* 0x000fea000383ffff */
.L_x_5327:
[----:B0-----:R0:W2:Y:S02]  /*2c9d0*/  SYNCS.PHASECHK.TRANS64.TRYWAIT P0, [R5+URZ+0x38820], R0 ;  /* 0x03882000050075a7 */ /* 0x0010a4000800017f */
[----:B--2---:R-:W-:Y:S05]  /*2c9e0*/  @!P0 NANOSLEEP.SYNCS 0x989680 ;  /* 0x009896800000895d */ /* 0x004fea0003900000 */
[----:B------:R-:W2:Y:S02]  /*2c9f0*/  @!P0 SYNCS.PHASECHK.TRANS64 P0, [R5+URZ+0x38820], R0 ;  /* 0x03882000050085a7 */ /* 0x000ea4000800007f */
[----:B--2---:R-:W-:Y:S05]  /*2ca00*/  @!P0 BRA `(.L_x_5327) ;  /* 0xfffffffc00f08947 */ /* 0x004fea000383ffff */
[----:B------:R-:W-:Y:S05]  /*2ca10*/  BRA `(.L_x_5410) ;  /* 0xffffffd000b47947 */ /* 0x000fea000383ffff */
.L_x_5328:
        /* <DEDUP_REMOVED lines=8> */
[----:B01-345:R-:W-:Y:S05]  /*2caa0*/  WARPSYNC.COLLECTIVE R15, `(.L_x_5412) ;  /* 0x000000000f087348 */ /* 0x03bfea0003c00000 */
[----:B------:R2:W0:Y:S02]  /*2cab0*/  SHFL.IDX P6, R14, R13, R12, R11 ;  /* 0x0000000c0d0e7389 */ /* 0x00042400000c000b */
[----:B012345:R-:W-:Y:S01]  /*2cac0*/  ENDCOLLECTIVE ;  /* 0x000000000000791b */ /* 0x03ffe20003800000 */
.L_x_5412:
[----:B------:R-:W-:Y:S05]  /*2cad0*/  BSYNC B0 ;  /* 0x0000000000007941 */ /* 0x000fea0003800000 */
.L_x_5411:
[----:B------:R-:W-:Y:S05]  /*2cae0*/  BRA `(.L_x_5413) ;  /* 0xffffffd0009c7947 */ /* 0x000fea000383ffff */
.L_x_5331:
[----:B------:R-:W-:Y:S01]  /*2caf0*/  BSSY B1, `(.L_x_5414) ;  /* 0x0000006000017945 */ /* 0x000fe20003800000 */
[----:B------:R-:W-:-:S07]  /*2cb00*/  IMAD.MOV.U32 R15, RZ, RZ, -0x1 ;  /* 0xffffffffff0f7424 */ /* 0x000fce00078e00ff */
[----:B01-345:R-:W-:Y:S05]  /*2cb10*/  WARPSYNC.COLLECTIVE R15, `(.L_x_5415) ;  /* 0x000000000f0c7348 */ /* 0x03bfea0003c00000 */
[----:B------:R-:W-:Y:S02]  /*2cb20*/  ELECT P6, UR62, PT ;  /* 0x00000000003e782f */ /* 0x000fe400038c0000 */
[----:B------:R-:W-:Y:S01]  /*2cb30*/  MOV R14, UR62 ;  /* 0x0000003e000e7c02 */ /* 0x000fe20008000f00 */
[----:B01-345:R-:W-:Y:S10]  /*2cb40*/  ENDCOLLECTIVE ;  /* 0x000000000000791b */ /* 0x03bff40003800000 */
.L_x_5415:
[----:B------:R-:W-:Y:S05]  /*2cb50*/  BSYNC B1 ;  /* 0x0000000000017941 */ /* 0x000fea0003800000 */
.L_x_5414:
[----:B------:R-:W-:Y:S05]  /*2cb60*/  BRA `(.L_x_5416) ;  /* 0xffffffd000947947 */ /* 0x000fea000383ffff */
.L_x_5333:
[----:B0-----:R0:W2:Y:S02]  /*2cb70*/  SYNCS.PHASECHK.TRANS64.TRYWAIT P1, [R3+URZ+0x38840], R2 ;  /* 0x03884002030075a7 */ /* 0x0010a4000802017f */
[----:B--2---:R-:W-:Y:S05]  /*2cb80*/  @!P1 NANOSLEEP.SYNCS 0x989680 ;  /* 0x009896800000995d */ /* 0x004fea0003900000 */
[----:B------:R-:W2:Y:S02]  /*2cb90*/  @!P1 SYNCS.PHASECHK.TRANS64 P1, [R3+URZ+0x38840], R2 ;  /* 0x03884002030095a7 */ /* 0x000ea4000802007f */
[----:B--2---:R-:W-:Y:S05]  /*2cba0*/  @!P1 BRA `(.L_x_5333) ;  /* 0xfffffffc00f09947 */ /* 0x004fea000383ffff */
[----:B------:R-:W-:Y:S05]  /*2cbb0*/  BRA `(.L_x_5417) ;  /* 0xffffffd000b47947 */ /* 0x000fea000383ffff */
.L_x_5335:
[----:B--2---:R2:W0:Y:S02]  /*2cbc0*/  SYNCS.PHASECHK.TRANS64.TRYWAIT P1, [R5+URZ+0x38840], R0 ;  /* 0x03884000050075a7 */ /* 0x004424000802017f */
[----:B0-----:R-:W-:Y:S05]  /*2cbd0*/  @!P1 NANOSLEEP.SYNCS 0x989680 ;  /* 0x009896800000995d */ /* 0x001fea0003900000 */
[----:B------:R-:W0:Y:S02]  /*2cbe0*/  @!P1 SYNCS.PHASECHK.TRANS64 P1, [R5+URZ+0x38840], R0 ;  /* 0x03884000050095a7 */ /* 0x000e24000802007f */
[----:B0-----:R-:W-:Y:S05]  /*2cbf0*/  @!P1 BRA `(.L_x_5335) ;  /* 0xfffffffc00f09947 */ /* 0x001fea000383ffff */
[----:B------:R-:W-:Y:S05]  /*2cc00*/  BRA `(.L_x_5418) ;  /* 0xffffffd000c07947 */ /* 0x000fea000383ffff */
.L_x_5337:
[----:B------:R0:W0:Y:S02]  /*2cc10*/  SYNCS.PHASECHK.TRANS64.TRYWAIT P1, [R3+URZ+0x38860], R2 ;  /* 0x03886002030075a7 */ /* 0x000024000802017f */
[----:B0-----:R-:W-:Y:S05]  /*2cc20*/  @!P1 NANOSLEEP.SYNCS 0x989680 ;  /* 0x009896800000995d */ /* 0x001fea0003900000 */
[----:B------:R-:W0:Y:S02]  /*2cc30*/  @!P1 SYNCS.PHASECHK.TRANS64 P1, [R3+URZ+0x38860], R2 ;  /* 0x03886002030095a7 */ /* 0x000e24000802007f */
[----:B0-----:R-:W-:Y:S05]  /*2cc40*/  @!P1 BRA `(.L_x_5337) ;  /* 0xfffffffc00f09947 */ /* 0x001fea000383ffff */
[----:B------:R-:W-:Y:S05]  /*2cc50*/  BRA `(.L_x_5419) ;  /* 0xffffffd000bc7947 */ /* 0x000fea000383ffff */
        .type           $_ZN7cutlass13device_kernelIN5flash11enable_sm90INS1_16FlashAttnFwdSm90INS1_25CollectiveMainloopFwdSm90ILi2EN4cute5tupleIJNS5_1CILi1EEES8_S8_EEENS6_IJNS7_ILi64EEESA_SA_EEELi512ENS_10bfloat16_tEfNS_4arch4Sm90ELb0ELb1ELb1ELb0ELb1ELb0ELb1ELb0ELb0ELb1ELb0ELb0EEENS1_21CollectiveEpilogueFwdINS6_IJSA_NS7_ILi512EEESA_EEES9_SC_SE_Li256ELb0ELb1ELb0ELb0EEENS1_30DynamicPersistentTileSchedulerILi256ELi128ELb0ELb1ELb1EEEEEEEEEvNT_6ParamsE$_ZZN5flash25CollectiveMainloopFwdSm90ILi2EN4cute5tupleIJNS1_1CILi1EEES4_S4_EEENS2_IJNS3_ILi64EEES6_S6_EEELi512EN7cutlass10bfloat16_tEfNS8_4arch4Sm90ELb0ELb1ELb1ELb0ELb1ELb0ELb1ELb0ELb0ELb1ELb0ELb0EE3mmaINS_16FlashAttnFwdSm90ISC_NS_21CollectiveEpilogueFwdINS2_IJS6_NS3_ILi512EEES6_EEES5_S9_SB_Li256ELb0ELb1ELb0ELb0EEENS_30DynamicPersistentTileSchedulerILi256ELi128ELb0ELb1ELb1EEEE13SharedStorageENS1_6TensorINS1_11ArrayEngineIfLm128EEENS1_6LayoutINS2_IJNS2_IJNS3_ILi2EEESR_NS3_ILi32EEEEEES4_S4_EEENS2_IJNS2_IJS4_SR_NS3_ILi4EEEEEENS3_ILi0EEESX_EEEEEEENS_7SoftmaxILi2ELi0EEEEEbRKNSC_6ParamsENS8_13PipelineAsyncILi2EEES17_RNS8_13PipelineStateILj2EEERT0_RT1_iRiRKNS_16SeqlenInfoQKNewKILb0ELb0EEENS2_IJiiiiEEERT_ENKUliT_T0_T1_E_clIZSD_ISM_S10_S12_EbS15_S17_S17_S1A_S1C_S1E_iS1F_S1J_S1K_S1M_EUlRS1N_iE1_NS3_ILb0EEENS3_ILb1EEEEEDaiS1N_S1O_S1P_,@function
        .size           $_ZN7cutlass13device_kernelIN5flash11enable_sm90INS1_16FlashAttnFwdSm90INS1_25CollectiveMainloopFwdSm90ILi2EN4cute5tupleIJNS5_1CILi1EEES8_S8_EEENS6_IJNS7_ILi64EEESA_SA_EEELi512ENS_10bfloat16_tEfNS_4arch4Sm90ELb0ELb1ELb1ELb0ELb1ELb0ELb1ELb0ELb0ELb1ELb0ELb0EEENS1_21CollectiveEpilogueFwdINS6_IJSA_NS7_ILi512EEESA_EEES9_SC_SE_Li256ELb0ELb1ELb0ELb0EEENS1_30DynamicPersistentTileSchedulerILi256ELi128ELb0ELb1ELb1EEEEEEEEEvNT_6ParamsE$_ZZN5flash25CollectiveMainloopFwdSm90ILi2EN4cute5tupleIJNS1_1CILi1EEES4_S4_EEENS2_IJNS3_ILi64EEES6_S6_EEELi512EN7cutlass10bfloat16_tEfNS8_4arch4Sm90ELb0ELb1ELb1ELb0ELb1ELb0ELb1ELb0ELb0ELb1ELb0ELb0EE3mmaINS_16FlashAttnFwdSm90ISC_NS_21CollectiveEpilogueFwdINS2_IJS6_NS3_ILi512EEES6_EEES5_S9_SB_Li256ELb0ELb1ELb0ELb0EEENS_30DynamicPersistentTileSchedulerILi256ELi128ELb0ELb1ELb1EEEE13SharedStorageENS1_6TensorINS1_11ArrayEngineIfLm128EEENS1_6LayoutINS2_IJNS2_IJNS3_ILi2EEESR_NS3_ILi32EEEEEES4_S4_EEENS2_IJNS2_IJS4_SR_NS3_ILi4EEEEEENS3_ILi0EEESX_EEEEEEENS_7SoftmaxILi2ELi0EEEEEbRKNSC_6ParamsENS8_13PipelineAsyncILi2EEES17_RNS8_13PipelineStateILj2EEERT0_RT1_iRiRKNS_16SeqlenInfoQKNewKILb0ELb0EEENS2_IJiiiiEEERT_ENKUliT_T0_T1_E_clIZSD_ISM_S10_S12_EbS15_S17_S17_S1A_S1C_S1E_iS1F_S1J_S1K_S1M_EUlRS1N_iE1_NS3_ILb0EEENS3_ILb1EEEEEDaiS1N_S1O_S1P_,(.L_x_15649 - $_ZN7cutlass13device_kernelIN5flash11enable_sm90INS1_16FlashAttnFwdSm90INS1_25CollectiveMainloopFwdSm90ILi2EN4cute5tupleIJNS5_1CILi1EEES8_S8_EEENS6_IJNS7_ILi64EEESA_SA_EEELi512ENS_10bfloat16_tEfNS_4arch4Sm90ELb0ELb1ELb1ELb0ELb1ELb0ELb1ELb0ELb0ELb1ELb0ELb0EEENS1_21CollectiveEpilogueFwdINS6_IJSA_NS7_ILi512EEESA_EEES9_SC_SE_Li256ELb0ELb1ELb0ELb0EEENS1_30DynamicPersistentTileSchedulerILi256ELi128ELb0ELb1ELb1EEEEEEEEEvNT_6ParamsE$_ZZN5flash25CollectiveMainloopFwdSm90ILi2EN4cute5tupleIJNS1_1CILi1EEES4_S4_EEENS2_IJNS3_ILi64EEES6_S6_EEELi512EN7cutlass10bfloat16_tEfNS8_4arch4Sm90ELb0ELb1ELb1ELb0ELb1ELb0ELb1ELb0ELb0ELb1ELb0ELb0EE3mmaINS_16FlashAttnFwdSm90ISC_NS_21CollectiveEpilogueFwdINS2_IJS6_NS3_ILi512EEES6_EEES5_S9_SB_Li256ELb0ELb1ELb0ELb0EEENS_30DynamicPersistentTileSchedulerILi256ELi128ELb0ELb1ELb1EEEE13SharedStorageENS1_6TensorINS1_11ArrayEngineIfLm128EEENS1_6LayoutINS2_IJNS2_IJNS3_ILi2EEESR_NS3_ILi32EEEEEES4_S4_EEENS2_IJNS2_IJS4_SR_NS3_ILi4EEEEEENS3_ILi0EEESX_EEEEEEENS_7SoftmaxILi2ELi0EEEEEbRKNSC_6ParamsENS8_13PipelineAsyncILi2EEES17_RNS8_13PipelineStateILj2EEERT0_RT1_iRiRKNS_16SeqlenInfoQKNewKILb0ELb0EEENS2_IJiiiiEEERT_ENKUliT_T0_T1_E_clIZSD_ISM_S10_S12_EbS15_S17_S17_S1A_S1C_S1E_iS1F_S1J_S1K_S1M_EUlRS1N_iE1_NS3_ILb0EEENS3_ILb1EEEEEDaiS1N_S1O_S1P_)
$_ZN7cutlass13device_kernelIN5flash11enable_sm90INS1_16FlashAttnFwdSm90INS1_25CollectiveMainloopFwdSm90ILi2EN4cute5tupleIJNS5_1CILi1EEES8_S8_EEENS6_IJNS7_ILi64EEESA_SA_EEELi512ENS_10bfloat16_tEfNS_4arch4Sm90ELb0ELb1ELb1ELb0ELb1ELb0ELb1ELb0ELb0ELb1ELb0ELb0EEENS1_21CollectiveEpilogueFwdINS6_IJSA_NS7_ILi512EEESA_EEES9_SC_SE_Li256ELb0ELb1ELb0ELb0EEENS1_30DynamicPersistentTileSchedulerILi256ELi128ELb0ELb1ELb1EEEEEEEEEvNT_6ParamsE$_ZZN5flash25CollectiveMainloopFwdSm90ILi2EN4cute5tupleIJNS1_1CILi1EEES4_S4_EEENS2_IJNS3_ILi64EEES6_S6_EEELi512EN7cutlass10bfloat16_tEfNS8_4arch4Sm90ELb0ELb1ELb1ELb0ELb1ELb0ELb1ELb0ELb0ELb1ELb0ELb0EE3mmaINS_16FlashAttnFwdSm90ISC_NS_21CollectiveEpilogueFwdINS2_IJS6_NS3_ILi512EEES6_EEES5_S9_SB_Li256ELb0ELb1ELb0ELb0EEENS_30DynamicPersistentTileSchedulerILi256ELi128ELb0ELb1ELb1EEEE13SharedStorageENS1_6TensorINS1_11ArrayEngineIfLm128EEENS1_6LayoutINS2_IJNS2_IJNS3_ILi2EEESR_NS3_ILi32EEEEEES4_S4_EEENS2_IJNS2_IJS4_SR_NS3_ILi4EEEEEENS3_ILi0EEESX_EEEEEEENS_7SoftmaxILi2ELi0EEEEEbRKNSC_6ParamsENS8_13PipelineAsyncILi2EEES17_RNS8_13PipelineStateILj2EEERT0_RT1_iRiRKNS_16SeqlenInfoQKNewKILb0ELb0EEENS2_IJiiiiEEERT_ENKUliT_T0_T1_E_clIZSD_ISM_S10_S12_EbS15_S17_S17_S1A_S1C_S1E_iS1F_S1J_S1K_S1M_EUlRS1N_iE1_NS3_ILb0EEENS3_ILb1EEEEEDaiS1N_S1O_S1P_:
[----:B------:R-:W-:Y:S05]  /*2cc60*/  YIELD ;  /* 0x0000000000007946 */ /* 0x000fea0003800000 */
[----:B------:R-:W-:Y:S02]  /*2cc70*/  ULDC UR4, c[0x0][0x20] ;  /* 0x0000080000047ab9 */ /* 0x000fe40000000800 */
[----:B------:R-:W-:-:S05]  /*2cc80*/  VIADD R7, R7, -UR4 ;  /* 0x8000000407077c36 */ /* 0x000fca0008000000 */
[----:B------:R-:W2:Y:S01]  /*2cc90*/  LDL.64 R8, [R7] ;  /* 0x0000000007087983 */ /* 0x000ea20000100a00 */
[----:B------:R-:W0:Y:S02]  /*2cca0*/  LDC.64 R4, c[0x0][0x208] ;  /* 0x00008200ff047b82 */ /* 0x000e240000000a00 */
[----:B0-----:R-:W-:Y:S02]  /*2ccb0*/  R2UR UR4, R4 ;  /* 0x00000000040472ca */ /* 0x001fe400000e0000 */
[----:B------:R-:W-:-:S13]  /*2ccc0*/  R2UR UR5, R5 ;  /* 0x00000000050572ca */ /* 0x000fda00000e0000 */
[----:B--2---:R-:W2:Y:S01]  /*2ccd0*/  LD.E R10, desc[UR4][R8.64] ;  /* 0x00000004080a7980 */ /* 0x004ea2000c101900 */
[----:B------:R-:W-:Y:S02]  /*2cce0*/  R2UR UR4, R4 ;  /* 0x00000000040472ca */ /* 0x000fe400000e0000 */
[----:B------:R-:W-:-:S13]  /*2ccf0*/  R2UR UR5, R5 ;  /* 0x00000000050572ca */ /* 0x000fda00000e0000 */
[----:B------:R-:W3:Y:S01]  /*2cd00*/  LD.E R14, desc[UR4][R8.64+0x8] ;  /* 0x00000804080e7980 */ /* 0x000ee2000c101900 */
[----:B--2---:R-:W-:-:S05]  /*2cd10*/  VIADD R11, R10, 0x1 ;  /* 0x000000010a0b7836 */ /* 0x004fca0000000000 */
[----:B------:R-:W-:-:S13]  /*2cd20*/  ISETP.NE.AND P0, PT, R11, 0x2, PT ;  /* 0x000000020b00780c */ /* 0x000fda0003f05270 */
[----:B------:R-:W-:Y:S02]  /*2cd30*/  @!P0 R2UR UR6, R4 ;  /* 0x00000000040682ca */ /* 0x000fe400000e0000 */
[----:B------:R-:W-:-:S13]  /*2cd40*/  @!P0 R2UR UR7, R5 ;  /* 0x00000000050782ca */ /* 0x000fda00000e0000 */
[----:B------:R-:W2:Y:S01]  /*2cd50*/  @!P0 LD.E R15, desc[UR6][R8.64+0x4] ;  /* 0x00000406080f8980 */ /* 0x000ea2000c101900 */
[C---:B------:R-:W-:Y:S02]  /*2cd60*/  R2UR UR4, R4.reuse ;  /* 0x00000000040472ca */ /* 0x040fe400000e0000 */
[C---:B------:R-:W-:Y:S02]  /*2cd70*/  R2UR UR5, R5.reuse ;  /* 0x00000000050572ca */ /* 0x040fe400000e0000 */
[C---:B------:R-:W-:Y:S02]  /*2cd80*/  R2UR UR6, R4.reuse ;  /* 0x00000000040672ca */ /* 0x040fe400000e0000 */
[C---:B------:R-:W-:Y:S02]  /*2cd90*/  R2UR UR7, R5.reuse ;  /* 0x00000000050772ca */ /* 0x040fe400000e0000 */
[----:B------:R-:W-:Y:S02]  /*2cda0*/  @!P0 R2UR UR8, R4 ;  /* 0x00000000040882ca */ /* 0x000fe400000e0000 */
[----:B------:R-:W-:-:S02]  /*2cdb0*/  @!P0 R2UR UR9, R5 ;  /* 0x00000000050982ca */ /* 0x000fc400000e0000 */
[----:B------:R-:W-:Y:S02]  /*2cdc0*/  @!P0 R2UR UR10, R4 ;  /* 0x00000000040a82ca */ /* 0x000fe400000e0000 */
[----:B------:R-:W-:Y:S01]  /*2cdd0*/  @!P0 R2UR UR11, R5 ;  /* 0x00000000050b82ca */ /* 0x000fe200000e0000 */
[----:B---3--:R-:W-:Y:S01]  /*2cde0*/  VIADD R25, R14, 0x1 ;  /* 0x000000010e197836 */ /* 0x008fe20000000000 */
[----:B------:R-:W-:Y:S04]  /*2cdf0*/  ST.E desc[UR4][R8.64], R11 ;  /* 0x0000000b08007985 */ /* 0x000fe8000c101904 */
[----:B------:R-:W-:Y:S04]  /*2ce00*/  ST.E desc[UR6][R8.64+0x8], R25 ;  /* 0x0000081908007985 */ /* 0x000fe8000c101906 */
[----:B------:R-:W-:Y:S01]  /*2ce10*/  @!P0 ST.E desc[UR8][R8.64], RZ ;  /* 0x000000ff08008985 */ /* 0x000fe2000c101908 */
[----:B--2---:R-:W-:-:S05]  /*2ce20*/  @!P0 LOP3.LUT R27, R15, 0x1, RZ, 0x3c, !PT ;  /* 0x000000010f1b8812 */ /* 0x004fca00078e3cff */
[----:B------:R0:W-:Y:S04]  /*2ce30*/  @!P0 ST.E desc[UR10][R8.64+0x4], R27 ;  /* 0x0000041b08008985 */ /* 0x0001e8000c10190a */
[----:B------:R-:W2:Y:S01]  /*2ce40*/  LDL.64 R20, [R7+0x18] ;  /* 0x0000180007147983 */ /* 0x000ea20000100a00 */
[----:B------:R-:W-:Y:S02]  /*2ce50*/  R2UR UR4, R4 ;  /* 0x00000000040472ca */ /* 0x000fe400000e0000 */
[----:B------:R-:W-:Y:S01]  /*2ce60*/  R2UR UR5, R5 ;  /* 0x00000000050572ca */ /* 0x000fe200000e0000 */
[----:B------:R-:W3:-:S12]  /*2ce70*/  LDL.64 R14, [R7] ;  /* 0x00000000070e7983 */ /* 0x000ed80000100a00 */
[----:B--2---:R-:W2:Y:S01]  /*2ce80*/  LD.E R24, desc[UR4][R20.64] ;  /* 0x0000000414187980 */ /* 0x004ea2000c101900 */
[C---:B------:R-:W-:Y:S02]  /*2ce90*/  R2UR UR4, R4.reuse ;  /* 0x00000000040472ca */ /* 0x040fe400000e0000 */
[C---:B------:R-:W-:Y:S02]  /*2cea0*/  R2UR UR5, R5.reuse ;  /* 0x00000000050572ca */ /* 0x040fe400000e0000 */
[----:B------:R-:W-:Y:S02]  /*2ceb0*/  R2UR UR6, R4 ;  /* 0x00000000040672ca */ /* 0x000fe400000e0000 */
[----:B------:R-:W-:Y:S01]  /*2cec0*/  R2UR UR7, R5 ;  /* 0x00000000050772ca */ /* 0x000fe200000e0000 */
[----:B------:R-:W-:Y:S01]  /*2ced0*/  BSSY B2, `(.L_x_5420) ;  /* 0x0000009000027945 */ /* 0x000fe20003800000 */
[----:B0-----:R-:W-:Y:S02]  /*2cee0*/  IMAD.MOV.U32 R8, RZ, RZ, R28 ;  /* 0x000000ffff087224 */ /* 0x001fe400078e001c */
[----:B------:R-:W-:-:S05]  /*2cef0*/  IMAD.MOV.U32 R9, RZ, RZ, R29 ;  /* 0x000000ffff097224 */ /* 0x000fca00078e001d */
[----:B---3--:R0:W5:Y:S04]  /*2cf00*/  LD.E R26, desc[UR4][R14.64] ;  /* 0x000000040e1a7980 */ /* 0x008168000c101900 */
[----:B------:R0:W5:Y:S01]  /*2cf10*/  LD.E R11, desc[UR6][R14.64+0x4] ;  /* 0x000004060e0b7980 */ /* 0x000162000c101900 */
[----:B--2---:R-:W-:-:S04]  /*2cf20*/  LOP3.LUT R24, R24, 0x1, RZ, 0xfc, !PT ;  /* 0x0000000118187812 */ /* 0x004fc800078efcff */
[----:B------:R-:W-:-:S13]  /*2cf30*/  ISETP.NE.AND P0, PT, R24, 0x3, PT ;  /* 0x000000031800780c */ /* 0x000fda0003f05270 */
[----:B0-----:R-:W-:Y:S05]  /*2cf40*/  @!P0 BRA `(.L_x_5421) ;  /* 0x0000000000048947 */ /* 0x001fea0003800000 */
[----:B------:R-:W-:Y:S01]  /*2cf50*/  BPT.TRAP 0x1 ;  /* 0x000000040000795c */ /* 0x000fe20000300000 */
.L_x_5421:
[----:B------:R-:W-:Y:S05]  /*2cf60*/  BSYNC B2 ;  /* 0x0000000000027941 */ /* 0x000fea0003800000 */
.L_x_5420:
[----:B------:R-:W-:Y:S02]  /*2cf70*/  R2UR UR4, R4 ;  /* 0x00000000040472ca */ /* 0x000fe400000e0000 */
[----:B------:R-:W-:-:S13]  /*2cf80*/  R2UR UR5, R5 ;  /* 0x00000000050572ca */ /* 0x000fda00000e0000 */
[----:B------:R-:W2:Y:S01]  /*2cf90*/  LD.E.64 R24, desc[UR4][R20.64+0x18] ;  /* 0x0000180414187980 */ /* 0x000ea2000c101b00 */
[----:B-----5:R-:W-:Y:S02]  /*2cfa0*/  SHF.L.U32 R27, R11, 0x1f, RZ ;  /* 0x0000001f0b1b7819 */ /* 0x020fe400000006ff */
[----:B--2---:R-:W-:-:S05]  /*2cfb0*/  MOV R25, R24 ;  /* 0x0000001800197202 */ /* 0x004fca0000000f00 */
[----:B------:R-:W-:-:S04]  /*2cfc0*/  IMAD R26, R26, 0x8, R25 ;  /* 0x000000081a1a7824 */ /* 0x000fc800078e0219 */
[----:B------:R0:W1:Y:S01]  /*2cfd0*/  SYNCS.PHASECHK.TRANS64.TRYWAIT P0, [R26+URZ], R27 ;  /* 0x0000001b1a0075a7 */ /* 0x000062000800017f */
[----:B------:R-:W2:Y:S01]  /*2cfe0*/  LD.E R25, desc[UR4][R20.64] ;  /* 0x0000000414197980 */ /* 0x000ea2000c101900 */
[----:B------:R-:W-:Y:S02]  /*2cff0*/  R2UR UR6, R4 ;  /* 0x00000000040672ca */ /* 0x000fe400000e0000 */
[----:B------:R-:W-:Y:S01]  /*2d000*/  R2UR UR7, R5 ;  /* 0x00000000050772ca */ /* 0x000fe200000e0000 */
[----:B------:R0:W5:Y:S01]  /*2d010*/  LD.E R11, desc[UR4][R14.64] ;  /* 0x000000040e0b7980 */ /* 0x000162000c101900 */
[----:B------:R-:W-:Y:S11]  /*2d020*/  BSSY B2, `(.L_x_5422) ;  /* 0x0000006000027945 */ /* 0x000ff60003800000 */
[----:B------:R0:W5:Y:S01]  /*2d030*/  LD.E R24, desc[UR6][R14.64+0x4] ;  /* 0x000004060e187980 */ /* 0x000162000c101900 */
[----:B--2---:R-:W-:-:S04]  /*2d040*/  LOP3.LUT R25, R25, 0x1, RZ, 0xfc, !PT ;  /* 0x0000000119197812 */ /* 0x004fc800078efcff */
[----:B------:R-:W-:-:S13]  /*2d050*/  ISETP.NE.AND P1, PT, R25, 0x3, PT ;  /* 0x000000031900780c */ /* 0x000fda0003f25270 */
[----:B01----:R-:W-:Y:S05]  /*2d060*/  @!P1 BRA `(.L_x_5423) ;  /* 0x0000000000049947 */ /* 0x003fea0003800000 */
[----:B------:R-:W-:Y:S01]  /*2d070*/  BPT.TRAP 0x1 ;  /* 0x000000040000795c */ /* 0x000fe20000300000 */
.L_x_5423:
[----:B------:R-:W-:Y:S05]  /*2d080*/  BSYNC B2 ;  /* 0x0000000000027941 */ /* 0x000fea0003800000 */
.L_x_5422:
[----:B------:R-:W-:Y:S04]  /*2d090*/  BSSY B2, `(.L_x_5424) ;  /* 0x000000a000027945 */ /* 0x000fe80003800000 */
[----:B------:R-:W-:Y:S05]  /*2d0a0*/  @P0 BRA `(.L_x_5425) ;  /* 0x0000000000200947 */ /* 0x000fea0003800000 */
[----:B------:R-:W-:Y:S02]  /*2d0b0*/  R2UR UR4, R4 ;  /* 0x00000000040472ca */ /* 0x000fe400000e0000 */
[----:B------:R-:W-:-:S13]  /*2d0c0*/  R2UR UR5, R5 ;  /* 0x00000000050572ca */ /* 0x000fda00000e0000 */
[----:B------:R-:W2:Y:S01]  /*2d0d0*/  LD.E.64 R20, desc[UR4][R20.64+0x18] ;  /* 0x0000180414147980 */ /* 0x000ea2000c101b00 */
[----:B-----5:R-:W-:Y:S02]  /*2d0e0*/  SHF.L.U32 R24, R24, 0x1f, RZ ;  /* 0x0000001f18187819 */ /* 0x020fe400000006ff */
[----:B--2---:R-:W-:-:S05]  /*2d0f0*/  MOV R14, R20 ;  /* 0x00000014000e7202 */ /* 0x004fca0000000f00 */
[----:B------:R-:W-:-:S04]  /*2d100*/  IMAD R11, R11, 0x8, R14 ;  /* 0x000000080b0b7824 */ /* 0x000fc800078e020e */
[----:B------:R-:W0:Y:S02]  /*2d110*/  SYNCS.PHASECHK.TRANS64.TRYWAIT P0, [R11+URZ], R24 ;  /* 0x000000180b0075a7 */ /* 0x000e24000800017f */
[----:B0-----:R-:W-:Y:S05]  /*2d120*/  @!P0 BRA `(.L_x_5426) ;  /* 0x0000011800188947 */ /* 0x001fea0003800000 */
.L_x_5425:
[----:B------:R-:W-:Y:S05]  /*2d130*/  BSYNC B2 ;  /* 0x0000000000027941 */ /* 0x000fea0003800000 */
.L_x_5424:
[----:B0----5:R-:W2:Y:S04]  /*2d140*/  LDL.64 R24, [R7] ;  /* 0x0000000007187983 */ /* 0x021ea80000100a00 */
[----:B------:R-:W3:Y:S01]  /*2d150*/  LDL.64 R20, [R7+0x28] ;  /* 0x0000280007147983 */ /* 0x000ee20000100a00 */
[C---:B------:R-:W-:Y:S02]  /*2d160*/  R2UR UR6, R4.reuse ;  /* 0x00000000040672ca */ /* 0x040fe400000e0000 */
[C---:B------:R-:W-:Y:S01]  /*2d170*/  R2UR UR7, R5.reuse ;  /* 0x00000000050772ca */ /* 0x040fe200000e0000 */
[----:B------:R-:W4:Y:S01]  /*2d180*/  LDL.64 R14, [R7+0x20] ;  /* 0x00002000070e7983 */ /* 0x000f220000100a00 */
[C---:B------:R-:W-:Y:S02]  /*2d190*/  R2UR UR4, R4.reuse ;  /* 0x00000000040472ca */ /* 0x040fe400000e0000 */
[----:B------:R-:W-:Y:S01]  /*2d1a0*/  R2UR UR5, R5 ;  /* 0x00000000050572ca */ /* 0x000fe200000e0000 */
[----:B------:R-:W4:Y:S08]  /*2d1b0*/  LDL.64 R56, [R7+0x8] ;  /* 0x0000080007387983 */ /* 0x000f300000100a00 */
[----:B--2---:R-:W2:Y:S04]  /*2d1c0*/  LD.E R25, desc[UR6][R24.64] ;  /* 0x0000000618197980 */ /* 0x004ea8000c101900 */
[----:B---3--:R-:W2:Y:S01]  /*2d1d0*/  LD.E.64 R58, desc[UR4][R20.64] ;  /* 0x00000004143a7980 */ /* 0x008ea2000c101b00 */
[----:B------:R-:W-:Y:S05]  /*2d1e0*/  WARPSYNC.ALL ;  /* 0x0000000000007948 */ /* 0x000fea0003800000 */
[----:B------:R-:W-:-:S02]  /*2d1f0*/  R2UR UR4, R4 ;  /* 0x00000000040472ca */ /* 0x000fc400000e0000 */
[C---:B------:R-:W-:Y:S02]  /*2d200*/  R2UR UR5, R5.reuse ;  /* 0x00000000050572ca */ /* 0x040fe400000e0000 */
[----:B------:R-:W-:Y:S02]  /*2d210*/  R2UR UR6, R4 ;  /* 0x00000000040672ca */ /* 0x000fe400000e0000 */
[----:B------:R-:W-:-:S09]  /*2d220*/  R2UR UR7, R5 ;  /* 0x00000000050772ca */ /* 0x000fd200000e0000 */
[----:B----4-:R0:W-:Y:S04]  /*2d230*/  ST.E desc[UR4][R56.64], RZ ;  /* 0x000000ff38007985 */ /* 0x0101e8000c101904 */
[----:B------:R-:W3:Y:S01]  /*2d240*/  LD.E.64 R20, desc[UR6][R14.64] ;  /* 0x000000060e147980 */ /* 0x000ee2000c101b00 */
[----:B--2---:R-:W-:Y:S01]  /*2d250*/  IMAD R58, R25, 0x200, R58 ;  /* 0x00000200193a7824 */ /* 0x004fe200078e023a */
[----:B------:R-:W-:Y:S01]  /*2d260*/  R2UR UR7, R59 ;  /* 0x000000003b0772ca */ /* 0x000fe200000e0000 */
[----:B------:R-:W-:Y:S01]  /*2d270*/  WARPGROUP.ARRIVE ;  /* 0x00000000000079c5 */ /* 0x000fe20000000000 */
[----:B------:R-:W-:Y:S01]  /*2d280*/  R2UR UR8, R4 ;  /* 0x00000000040872ca */ /* 0x000fe200000e0000 */
[----:B------:R-:W-:Y:S01]  /*2d290*/  IMAD.MOV.U32 R11, RZ, RZ, 0x1 ;  /* 0x00000001ff0b7424 */ /* 0x000fe200078e00ff */
[----:B------:R-:W-:-:S02]  /*2d2a0*/  R2UR UR6, R58 ;  /* 0x000000003a0672ca */ /* 0x000fc400000e0000 */
[C---:B------:R-:W-:Y:S02]  /*2d2b0*/  R2UR UR9, R5.reuse ;  /* 0x00000000050972ca */ /* 0x040fe400000e0000 */
[----:B------:R-:W-:Y:S02]  /*2d2c0*/  R2UR UR10, R4 ;  /* 0x00000000040a72ca */ /* 0x000fe400000e0000 */
[----:B------:R-:W-:Y:S02]  /*2d2d0*/  R2UR UR11, R5 ;  /* 0x00000000050b72ca */ /* 0x000fe400000e0000 */
[----:B---3--:R-:W-:Y:S02]  /*2d2e0*/  R2UR UR4, R20 ;  /* 0x00000000140472ca */ /* 0x008fe400000e0000 */
[----:B------:R-:W-:-:S13]  /*2d2f0*/  R2UR UR5, R21 ;  /* 0x00000000150572ca */ /* 0x000fda00000e0000 */
[----:B------:R-:W-:Y:S03]  /*2d300*/  HGMMA.64x64x16.F32.BF16 R24, gdesc[UR4], RZ, !UPT, gsb0 ;  /* 0x00e00000041879f0 */ /* 0x000fe6000c0018ff */
[----:B------:R-:W-:Y:S02]  /*2d310*/  WARPGROUP.DEPBAR.LE gsb0, 0x0 ;  /* 0x00008000000079c5 */ /* 0x000fe40000010000 */
[----:B------:R0:W-:Y:S04]  /*2d320*/  ST.E desc[UR8][R56.64], R11 ;  /* 0x0000000b38007985 */ /* 0x0001e8000c101908 */
[----:B------:R-:W2:Y:S01]  /*2d330*/  LD.E.64 R20, desc[UR10][R14.64] ;  /* 0x0000000a0e147980 */ /* 0x000ea2000c101b00 */
[----:B------:R-:W-:Y:S01]  /*2d340*/  VIADD R60, R58, 0x2 ;  /* 0x000000023a3c7836 */ /* 0x000fe20000000000 */
[----:B------:R-:W-:Y:S01]  /*2d350*/  WARPGROUP.ARRIVE ;  /* 0x00000000000079c5 */ /* 0x000fe20000000000 */
[----:B------:R-:W-:Y:S01]  /*2d360*/  IMAD.MOV.U32 R61, RZ, RZ, R59 ;  /* 0x000000ffff3d7224 */ /* 0x000fe200078e003b */
[----:B------:R-:W-:-:S02]  /*2d370*/  R2UR UR8, R4 ;  /* 0x00000000040872ca */ /* 0x000fc400000e0000 */
[----:B------:R-:W-:Y:S02]  /*2d380*/  R2UR UR6, R60 ;  /* 0x000000003c0672ca */ /* 0x000fe400000e0000 */
[----:B------:R-:W-:Y:S02]  /*2d390*/  R2UR UR7, R61 ;  /* 0x000000003d0772ca */ /* 0x000fe400000e0000 */
[C---:B------:R-:W-:Y:S02]  /*2d3a0*/  R2UR UR9, R5.reuse ;  /* 0x00000000050972ca */ /* 0x040fe400000e0000 */
[----:B------:R-:W-:Y:S02]  /*2d3b0*/  R2UR UR10, R4 ;  /* 0x00000000040a72ca */ /* 0x000fe400000e0000 */
[----:B------:R-:W-:Y:S01]  /*2d3c0*/  R2UR UR11, R5 ;  /* 0x00000000050b72ca */ /* 0x000fe200000e0000 */
[----:B--2---:R-:W-:Y:S01]  /*2d3d0*/  VIADD R20, R20, 0x2 ;  /* 0x0000000214147836 */ /* 0x004fe20000000000 */
[----:B------:R-:W-:-:S04]  /*2d3e0*/  R2UR UR5, R21 ;  /* 0x00000000150572ca */ /* 0x000fc800000e0000 */
[----:B------:R-:W-:-:S13]  /*2d3f0*/  R2UR UR4, R20 ;  /* 0x00000000140472ca */ /* 0x000fda00000e0000 */
[----:B------:R-:W-:Y:S03]  /*2d400*/  HGMMA.64x64x16.F32.BF16 R24, gdesc[UR4], R24, gsb0 ;  /* 0x00e00000041879f0 */ /* 0x000fe60008001818 */
        /* <DEDUP_REMOVED lines=20> */
[----:B------:R-:W-:Y:S01]  /*2d550*/  R2UR UR7, R59 ;  /* 0x000000003b0772ca */ /* 0x000fe200000e0000 */
[----:B------:R-:W-:Y:S01]  /*2d560*/  WARPGROUP.ARRIVE ;  /* 0x00000000000079c5 */ /* 0x000fe20000000000 */
[----:B------:R-:W-:-:S02]  /*2d570*/  R2UR UR8, R4 ;  /* 0x00000000040872ca */ /* 0x000fc400000e0000 */
        /* <DEDUP_REMOVED lines=8> */
[----:B------:R-:W2:Y:S01]  /*2d600*/  LDL.64 R20, [R7+0x40] ;  /* 0x0000400007147983 */ /* 0x000ea20000100a00 */
[----:B------:R-:W-:-:S02]  /*2d610*/  R2UR UR4, R4 ;  /* 0x00000000040472ca */ /* 0x000fc400000e0000 */
[----:B------:R-:W-:Y:S01]  /*2d620*/  R2UR UR5, R5 ;  /* 0x00000000050572ca */ /* 0x000fe200000e0000 */
[----:B------:R-:W3:-:S12]  /*2d630*/  LDL.64 R14, [R7] ;  /* 0x00000000070e7983 */ /* 0x000ed80000100a00 */
[----:B--2---:R-:W2:Y:S01]  /*2d640*/  LD.E R60, desc[UR4][R20.64] ;  /* 0x00000004143c7980 */ /* 0x004ea2000c101900 */
[C---:B------:R-:W-:Y:S02]  /*2d650*/  R2UR UR4, R4.reuse ;  /* 0x00000000040472ca */ /* 0x040fe400000e0000 */
[C---:B------:R-:W-:Y:S02]  /*2d660*/  R2UR UR5, R5.reuse ;  /* 0x00000000050572ca */ /* 0x040fe400000e0000 */
[----:B------:R-:W-:Y:S02]  /*2d670*/  R2UR UR6, R4 ;  /* 0x00000000040672ca */ /* 0x000fe400000e0000 */
[----:B------:R-:W-:Y:S01]  /*2d680*/  R2UR UR7, R5 ;  /* 0x00000000050772ca */ /* 0x000fe200000e0000 */
[----:B------:R-:W-:Y:S08]  /*2d690*/  BSSY B2, `(.L_x_5427) ;  /* 0x0000007000027945 */ /* 0x000ff00003800000 */
[----:B---3--:R0:W5:Y:S04]  /*2d6a0*/  LD.E R58, desc[UR4][R14.64] ;  /* 0x000000040e3a7980 */ /* 0x008168000c101900 */
[----:B------:R0:W5:Y:S01]  /*2d6b0*/  LD.E R59, desc[UR6][R14.64+0x4] ;  /* 0x000004060e3b7980 */ /* 0x000162000c101900 */
[----:B--2---:R-:W-:-:S04]  /*2d6c0*/  LOP3.LUT R60, R60, 0x1, RZ, 0xfc, !PT ;  /* 0x000000013c3c7812 */ /* 0x004fc800078efcff */
[----:B------:R-:W-:-:S13]  /*2d6d0*/  ISETP.NE.AND P0, PT, R60, 0x3, PT ;  /* 0x000000033c00780c */ /* 0x000fda0003f05270 */
[----:B0-----:R-:W-:Y:S05]  /*2d6e0*/  @!P0 BRA `(.L_x_5428) ;  /* 0x0000000000048947 */ /* 0x001fea0003800000 */
[----:B------:R-:W-:Y:S01]  /*2d6f0*/  BPT.TRAP 0x1 ;  /* 0x000000040000795c */ /* 0x000fe20000300000 */
.L_x_5428:
[----:B------:R-:W-:Y:S05]  /*2d700*/  BSYNC B2 ;  /* 0x0000000000027941 */ /* 0x000fea0003800000 */
.L_x_5427:
        /* <DEDUP_REMOVED lines=17> */
.L_x_5430:
[----:B------:R-:W-:Y:S05]  /*2d820*/  BSYNC B2 ;  /* 0x0000000000027941 */ /* 0x000fea0003800000 */
.L_x_5429:
        /* <DEDUP_REMOVED lines=10> */
.L_x_5432:
[----:B------:R-:W-:Y:S05]  /*2d8d0*/  BSYNC B2 ;  /* 0x0000000000027941 */ /* 0x000fea0003800000 */
.L_x_5431:
[----:B------:R-:W2:Y:S04]  /*2d8e0*/  LDL.64 R60, [R7] ;  /* 0x00000000073c7983 */ /* 0x000ea80000100a00 */
[----:B------:R-:W0:Y:S04]  /*2d8f0*/  LDL.64 R58, [R7+0x58] ;  /* 0x00005800073a7983 */ /* 0x000e280000100a00 */
[----:B------:R-:W3:Y:S04]  /*2d900*/  LDL.64 R14, [R7+0x48] ;  /* 0x00004800070e7983 */ /* 0x000ee80000100a00 */
[----:B------:R-:W4:Y:S01]  /*2d910*/  LDL.64 R20, [R7+0x50] ;  /* 0x0000500007147983 */ /* 0x000f220000100a00 */
[----:B------:R-:W-:-:S02]  /*2d920*/  R2UR UR6, R4 ;  /* 0x00000000040672ca */ /* 0x000fc400000e0000 */
[C---:B------:R-:W-:Y:S02]  /*2d930*/  R2UR UR7, R5.reuse ;  /* 0x00000000050772ca */ /* 0x040fe400000e0000 */
[----:B------:R-:W-:Y:S02]  /*2d940*/  R2UR UR4, R4 ;  /* 0x00000000040472ca */ /* 0x000fe400000e0000 */
[----:B------:R-:W-:-:S09]  /*2d950*/  R2UR UR5, R5 ;  /* 0x00000000050572ca */ /* 0x000fd200000e0000 */
[----:B--2---:R-:W2:Y:S04]  /*2d960*/  LD.E R61, desc[UR6][R60.64] ;  /* 0x000000063c3d7980 */ /* 0x004ea8000c101900 */
[----:B0----5:R-:W2:Y:S01]  /*2d970*/  LD.E.64 R56, desc[UR4][R58.64] ;  /* 0x000000043a387980 */ /* 0x021ea2000c101b00 */
[----:B------:R-:W-:Y:S05]  /*2d980*/  WARPSYNC.ALL ;  /* 0x0000000000007948 */ /* 0x000fea0003800000 */
[----:B------:R-:W-:-:S02]  /*2d990*/  R2UR UR6, R4 ;  /* 0x00000000040672ca */ /* 0x000fc400000e0000 */
[C---:B------:R-:W-:Y:S02]  /*2d9a0*/  R2UR UR7, R5.reuse ;  /* 0x00000000050772ca */ /* 0x040fe400000e0000 */
[----:B------:R-:W-:Y:S02]  /*2d9b0*/  R2UR UR4, R4 ;  /* 0x00000000040472ca */ /* 0x000fe400000e0000 */
[----:B------:R-:W-:-:S09]  /*2d9c0*/  R2UR UR5, R5 ;  /* 0x00000000050572ca */ /* 0x000fd200000e0000 */
[----:B---3--:R-:W3:Y:S04]  /*2d9d0*/  LD.E R64, desc[UR6][R14.64] ;  /* 0x000000060e407980 */ /* 0x008ee8000c101900 */
[----:B----4-:R-:W4:Y:S01]  /*2d9e0*/  LD.E.64 R62, desc[UR4][R20.64] ;  /* 0x00000004143e7980 */ /* 0x010f22000c101b00 */
[----:B------:R-:W-:Y:S01]  /*2d9f0*/  WARPGROUP.ARRIVE ;  /* 0x00000000000079c5 */ /* 0x000fe20000000000 */
[C---:B------:R-:W-:Y:S02]  /*2da00*/  R2UR UR8, R4.reuse ;  /* 0x00000000040872ca */ /* 0x040fe400000e0000 */
[----:B------:R-:W-:Y:S02]  /*2da10*/  R2UR UR9, R5 ;  /* 0x00000000050972ca */ /* 0x000fe400000e0000 */
[----:B------:R-:W-:-:S02]  /*2da20*/  R2UR UR10, R4 ;  /* 0x00000000040a72ca */ /* 0x000fc400000e0000 */
[----:B------:R-:W-:Y:S01]  /*2da30*/  R2UR UR11, R5 ;  /* 0x00000000050b72ca */ /* 0x000fe200000e0000 */
[----:B--2---:R-:W-:Y:S01]  /*2da40*/  IMAD R56, R61, 0x1000, R56 ;  /* 0x000010003d387824 */ /* 0x004fe200078e0238 */
[----:B------:R-:W-:-:S04]  /*2da50*/  R2UR UR7, R57 ;  /* 0x00000000390772ca */ /* 0x000fc800000e0000 */
[----:B------:R-:W-:Y:S02]  /*2da60*/  R2UR UR6, R56 ;  /* 0x00000000380672ca */ /* 0x000fe400000e0000 */
[----:B---3--:R-:W-:Y:S02]  /*2da70*/  ISETP.NE.U32.AND P0, PT, R64, RZ, PT ;  /* 0x000000ff4000720c */ /* 0x008fe40003f05070 */
[----:B----4-:R-:W-:Y:S02]  /*2da80*/  R2UR UR4, R62 ;  /* 0x000000003e0472ca */ /* 0x010fe400000e0000 */
[----:B------:R-:W-:-:S09]  /*2da90*/  R2UR UR5, R63 ;  /* 0x000000003f0572ca */ /* 0x000fd200000e0000 */
[----:B------:R-:W-:-:S05]  /*2daa0*/  VOTEU.ANY UP0, P0 ;  /* 0x00000000003f7886 */ /* 0x000fca0000000100 */
[----:B------:R-:W-:Y:S03]  /*2dab0*/  HGMMA.64x64x16.F32.BF16 R24, gdesc[UR4], R24, UP0, gsb0 ;  /* 0x00e00000041879f0 */ /* 0x000fe6000b801818 */
[----:B------:R-:W-:Y:S02]  /*2dac0*/  WARPGROUP.DEPBAR.LE gsb0, 0x0 ;  /* 0x00008000000079c5 */ /* 0x000fe40000010000 */
[----:B------:R-:W-:Y:S04]  /*2dad0*/  ST.E desc[UR8][R14.64], R11 ;  /* 0x0000000b0e007985 */ /* 0x000fe8000c101908 */
        /* <DEDUP_REMOVED lines=242> */
[----:B------:R-:W-:Y:S01]  /*2ea00*/  UMOV UR8, 0x1 ;  /* 0x0000000100087882 */ /* 0x000fe20000000000 */
[----:B------:R-:W-:Y:S01]  /*2ea10*/  IMAD.MOV.U32 R61, RZ, RZ, R57 ;  /* 0x000000ffff3d7224 */ /* 0x000fe200078e0039 */
[----:B------:R-:W0:Y:S01]  /*2ea20*/  S2R R62, SR_TID.X ;  /* 0x00000000003e7919 */ /* 0x000e220000002100 */
[----:B------:R-:W-:Y:S01]  /*2ea30*/  UISETP.NE.U32.AND UP0, UPT, UR8, URZ, UPT ;  /* 0x0000003f0800728c */ /* 0x000fe2000bf05070 */
[----:B------:R-:W-:Y:S01]  /*2ea40*/  WARPGROUP.ARRIVE ;  /* 0x00000000000079c5 */ /* 0x000fe20000000000 */
[----:B------:R-:W-:-:S02]  /*2ea50*/  R2UR UR10, R4 ;  /* 0x00000000040a72ca */ /* 0x000fc400000e0000 */
[----:B------:R-:W-:Y:S02]  /*2ea60*/  R2UR UR7, R61 ;  /* 0x000000003d0772ca */ /* 0x000fe400000e0000 */
[C---:B------:R-:W-:Y:S02]  /*2ea70*/  R2UR UR11, R5.reuse ;  /* 0x00000000050b72ca */ /* 0x040fe400000e0000 */
[----:B------:R-:W-:Y:S02]  /*2ea80*/  R2UR UR12, R4 ;  /* 0x00000000040c72ca */ /* 0x000fe400000e0000 */
[----:B------:R-:W-:Y:S02]  /*2ea90*/  R2UR UR13, R5 ;  /* 0x00000000050d72ca */ /* 0x000fe400000e0000 */
[----:B0-----:R-:W-:-:S06]  /*2eaa0*/  SHF.R.U32.HI R62, RZ, 0x7, R62 ;  /* 0x00000007ff3e7819 */ /* 0x001fcc000001163e */
[----:B------:R-:W0:Y:S02]  /*2eab0*/  SHFL.IDX PT, R62, R62, RZ, 0x1f ;  /* 0x00001fff3e3e7589 */ /* 0x000e2400000e0000 */
[----:B0-----:R-:W-:-:S04]  /*2eac0*/  ISETP.GT.AND P0, PT, R62, 0x7f, PT ;  /* 0x0000007f3e00780c */ /* 0x001fc80003f04270 */
[----:B------:R-:W-:-:S05]  /*2ead0*/  SEL R63, RZ, 0x2, !P0 ;  /* 0x00000002ff3f7807 */ /* 0x000fca0004000000 */
[----:B------:R-:W-:-:S05]  /*2eae0*/  IMAD.IADD R60, R63, 0x1, R64 ;  /* 0x000000013f3c7824 */ /* 0x000fca00078e0240 */
[----:B------:R-:W-:Y:S02]  /*2eaf0*/  R2UR UR6, R60 ;  /* 0x000000003c0672ca */ /* 0x000fe400000e0000 */
[----:B--2---:R-:W-:Y:S02]  /*2eb00*/  IADD3 R58, R63, 0x800, R58 ;  /* 0x000008003f3a7810 */ /* 0x004fe40007ffe03a */
[----:B------:R-:W-:Y:S02]  /*2eb10*/  R2UR UR5, R59 ;  /* 0x000000003b0572ca */ /* 0x000fe400000e0000 */
[----:B------:R-:W-:-:S13]  /*2eb20*/  R2UR UR4, R58 ;  /* 0x000000003a0472ca */ /* 0x000fda00000e0000 */
[----:B------:R-:W-:Y:S03]  /*2eb30*/  HGMMA.64x64x16.F32.BF16 R24, gdesc[UR4], R24, UP0, gsb0 ;  /* 0x00e00000041879f0 */ /* 0x000fe6000b801818 */
[----:B------:R-:W-:Y:S02]  /*2eb40*/  WARPGROUP.DEPBAR.LE gsb0, 0x0 ;  /* 0x00008000000079c5 */ /* 0x000fe40000010000 */
[----:B------:R0:W-:Y:S04]  /*2eb50*/  ST.E desc[UR10][R14.64], R11 ;  /* 0x0000000b0e007985 */ /* 0x0001e8000c10190a */
[----:B------:R-:W2:Y:S01]  /*2eb60*/  LD.E.64 R58, desc[UR12][R20.64] ;  /* 0x0000000c143a7980 */ /* 0x000ea2000c101b00 */
[----:B------:R-:W-:Y:S01]  /*2eb70*/  IMAD.MOV.U32 R67, RZ, RZ, 0x4 ;  /* 0x00000004ff437424 */ /* 0x000fe200078e00ff */
[----:B------:R-:W-:Y:S01]  /*2eb80*/  WARPGROUP.ARRIVE ;  /* 0x00000000000079c5 */ /* 0x000fe20000000000 */
[----:B------:R-:W-:Y:S01]  /*2eb90*/  IMAD.MOV.U32 R61, RZ, RZ, R57 ;  /* 0x000000ffff3d7224 */ /* 0x000fe200078e0039 */
[----:B------:R-:W-:-:S02]  /*2eba0*/  R2UR UR8, R4 ;  /* 0x00000000040872ca */ /* 0x000fc400000e0000 */
[----:B------:R-:W-:Y:S02]  /*2ebb0*/  SEL R65, R67, 0x2, P0 ;  /* 0x0000000243417807 */ /* 0x000fe40000000000 */
[----:B------:R-:W-:Y:S02]  /*2ebc0*/  R2UR UR7, R61 ;  /* 0x000000003d0772ca */ /* 0x000fe400000e0000 */
[C---:B------:R-:W-:Y:S01]  /*2ebd0*/  R2UR UR9, R5.reuse ;  /* 0x00000000050972ca */ /* 0x040fe200000e0000 */
[----:B------:R-:W-:Y:S01]  /*2ebe0*/  IMAD.IADD R60, R64, 0x1, R65 ;  /* 0x00000001403c7824 */ /* 0x000fe200078e0241 */
[----:B------:R-:W-:Y:S02]  /*2ebf0*/  R2UR UR10, R4 ;  /* 0x00000000040a72ca */ /* 0x000fe400000e0000 */
[----:B------:R-:W-:Y:S02]  /*2ec00*/  R2UR UR11, R5 ;  /* 0x00000000050b72ca */ /* 0x000fe400000e0000 */
[----:B------:R-:W-:-:S02]  /*2ec10*/  R2UR UR6, R60 ;  /* 0x000000003c0672ca */ /* 0x000fc400000e0000 */
[----:B--2---:R-:W-:Y:S02]  /*2ec20*/  IADD3 R58, R65, 0x800, R58 ;  /* 0x00000800413a7810 */ /* 0x004fe40007ffe03a */
[----:B------:R-:W-:Y:S02]  /*2ec30*/  R2UR UR5, R59 ;  /* 0x000000003b0572ca */ /* 0x000fe400000e0000 */
[----:B------:R-:W-:-:S13]  /*2ec40*/  R2UR UR4, R58 ;  /* 0x000000003a0472ca */ /* 0x000fda00000e0000 */
[----:B------:R-:W-:Y:S03]  /*2ec50*/  HGMMA.64x64x16.F32.BF16 R24, gdesc[UR4], R24, gsb0 ;  /* 0x00e00000041879f0 */ /* 0x000fe60008001818 */
[----:B------:R-:W-:Y:S02]  /*2ec60*/  WARPGROUP.DEPBAR.LE gsb0, 0x0 ;  /* 0x00008000000079c5 */ /* 0x000fe40000010000 */
[----:B------:R0:W-:Y:S04]  /*2ec70*/  ST.E desc[UR8][R14.64], R11 ;  /* 0x0000000b0e007985 */ /* 0x0001e8000c101908 */
[----:B------:R-:W2:Y:S01]  /*2ec80*/  LD.E.64 R58, desc[UR10][R20.64] ;  /* 0x0000000a143a7980 */ /* 0x000ea2000c101b00 */
[----:B------:R-:W-:Y:S01]  /*2ec90*/  SEL R67, R67, 0x6, !P0 ;  /* 0x0000000643437807 */ /* 0x000fe20004000000 */
[----:B------:R-:W-:Y:S01]  /*2eca0*/  IMAD.MOV.U32 R61, RZ, RZ, R57 ;  /* 0x000000ffff3d7224 */ /* 0x000fe200078e0039 */
[----:B------:R-:W-:Y:S01]  /*2ecb0*/  WARPGROUP.ARRIVE ;  /* 0x00000000000079c5 */ /* 0x000fe20000000000 */
[----:B------:R-:W-:-:S02]  /*2ecc0*/  R2UR UR8, R4 ;  /* 0x00000000040872ca */ /* 0x000fc400000e0000 */
[----:B------:R-:W-:Y:S01]  /*2ecd0*/  IMAD.IADD R60, R64, 0x1, R67 ;  /* 0x00000001403c7824 */ /* 0x000fe200078e0243 */
[----:B------:R-:W-:Y:S02]  /*2ece0*/  R2UR UR7, R61 ;  /* 0x000000003d0772ca */ /* 0x000fe400000e0000 */
[C---:B------:R-:W-:Y:S02]  /*2ecf0*/  R2UR UR9, R5.reuse ;  /* 0x00000000050972ca */ /* 0x040fe400000e0000 */
[----:B------:R-:W-:Y:S02]  /*2ed00*/  R2UR UR6, R60 ;  /* 0x000000003c0672ca */ /* 0x000fe400000e0000 */
[----:B------:R-:W-:Y:S02]  /*2ed10*/  R2UR UR10, R4 ;  /* 0x00000000040a72ca */ /* 0x000fe400000e0000 */
[----:B------:R-:W-:Y:S02]  /*2ed20*/  R2UR UR11, R5 ;  /* 0x00000000050b72ca */ /* 0x000fe400000e0000 */
[----:B--2---:R-:W-:-:S02]  /*2ed30*/  IADD3 R58, R67, 0x800, R58 ;  /* 0x00000800433a7810 */ /* 0x004fc40007ffe03a */
[----:B------:R-:W-:Y:S02]  /*2ed40*/  R2UR UR5, R59 ;  /* 0x000000003b0572ca */ /* 0x000fe400000e0000 */
[----:B------:R-:W-:-:S13]  /*2ed50*/  R2UR UR4, R58 ;  /* 0x000000003a0472ca */ /* 0x000fda00000e0000 */
[----:B------:R-:W-:Y:S03]  /*2ed60*/  HGMMA.64x64x16.F32.BF16 R24, gdesc[UR4], R24, gsb0 ;  /* 0x00e00000041879f0 */ /* 0x000fe60008001818 */
[----:B------:R-:W-:Y:S02]  /*2ed70*/  WARPGROUP.DEPBAR.LE gsb0, 0x0 ;  /* 0x00008000000079c5 */ /* 0x000fe40000010000 */
[----:B------:R0:W-:Y:S04]  /*2ed80*/  ST.E desc[UR8][R14.64], R11 ;  /* 0x0000000b0e007985 */ /* 0x0001e8000c101908 */
[----:B------:R-:W2:Y:S01]  /*2ed90*/  LD.E.64 R68, desc[UR10][R20.64] ;  /* 0x0000000a14447980 */ /* 0x000ea2000c101b00 */
[----:B------:R-:W-:Y:S01]  /*2eda0*/  IMAD.MOV.U32 R58, RZ, RZ, 0x28 ;  /* 0x00000028ff3a7424 */ /* 0x000fe200078e00ff */
[----:B------:R-:W-:Y:S01]  /*2edb0*/  WARPGROUP.ARRIVE ;  /* 0x00000000000079c5 */ /* 0x000fe20000000000 */
[----:B------:R-:W-:Y:S01]  /*2edc0*/  IMAD.MOV.U32 R59, RZ, RZ, 0xa00 ;  /* 0x00000a00ff3b7424 */ /* 0x000fe200078e00ff */
[----:B------:R-:W-:Y:S01]  /*2edd0*/  R2UR UR8, R4 ;  /* 0x00000000040872ca */ /* 0x000fe200000e0000 */
[----:B------:R-:W-:Y:S01]  /*2ede0*/  IMAD.MOV.U32 R61, RZ, RZ, R57 ;  /* 0x000000ffff3d7224 */ /* 0x000fe200078e0039 */
[----:B------:R-:W-:-:S02]  /*2edf0*/  SEL R58, R58, 0x26, P0 ;  /* 0x000000263a3a7807 */ /* 0x000fc40000000000 */
[----:B------:R-:W-:Y:S02]  /*2ee00*/  SEL R59, R59, 0x980, P0 ;  /* 0x000009803b3b7807 */ /* 0x000fe40000000000 */
[----:B------:R-:W-:Y:S02]  /*2ee10*/  R2UR UR7, R61 ;  /* 0x000000003d0772ca */ /* 0x000fe400000e0000 */
[C---:B------:R-:W-:Y:S01]  /*2ee20*/  R2UR UR9, R5.reuse ;  /* 0x00000000050972ca */ /* 0x040fe200000e0000 */
[----:B------:R-:W-:Y:S01]  /*2ee30*/  IMAD.IADD R58, R58, 0x1, R59 ;  /* 0x000000013a3a7824 */ /* 0x000fe200078e023b */
[----:B------:R-:W-:Y:S02]  /*2ee40*/  R2UR UR10, R4 ;  /* 0x00000000040a72ca */ /* 0x000fe400000e0000 */
[----:B------:R-:W-:Y:S02]  /*2ee50*/  R2UR UR11, R5 ;  /* 0x00000000050b72ca */ /* 0x000fe400000e0000 */
[----:B------:R-:W-:-:S05]  /*2ee60*/  LOP3.LUT R59, R58, 0xa06, RZ, 0xc0, !PT ;  /* 0x00000a063a3b7812 */ /* 0x000fca00078ec0ff */
[----:B------:R-:W-:-:S05]  /*2ee70*/  IMAD.IADD R60, R56, 0x1, R59 ;  /* 0x00000001383c7824 */ /* 0x000fca00078e023b */
[----:B------:R-:W-:Y:S01]  /*2ee80*/  R2UR UR6, R60 ;  /* 0x000000003c0672ca */ /* 0x000fe200000e0000 */
[----:B--2---:R-:W-:Y:S02]  /*2ee90*/  IMAD.IADD R58, R59, 0x1, R68 ;  /* 0x000000013b3a7824 */ /* 0x004fe400078e0244 */
[----:B------:R-:W-:-:S03]  /*2eea0*/  IMAD.MOV.U32 R59, RZ, RZ, R69 ;  /* 0x000000ffff3b7224 */ /* 0x000fc600078e0045 */
[----:B------:R-:W-:Y:S02]  /*2eeb0*/  R2UR UR4, R58 ;  /* 0x000000003a0472ca */ /* 0x000fe400000e0000 */
        /* <DEDUP_REMOVED lines=8> */
[----:B------:R-:W-:Y:S01]  /*2ef40*/  R2UR UR8, R4 ;  /* 0x00000000040872ca */ /* 0x000fe200000e0000 */
[----:B------:R-:W-:Y:S01]  /*2ef50*/  IMAD.IADD R60, R63, 0x1, R62 ;  /* 0x000000013f3c7824 */ /* 0x000fe200078e023e */
[----:B------:R-:W-:-:S02]  /*2ef60*/  R2UR UR9, R5 ;  /* 0x00000000050972ca */ /* 0x000fc400000e0000 */
[----:B------:R-:W-:Y:S02]  /*2ef70*/  R2UR UR7, R61 ;  /* 0x000000003d0772ca */ /* 0x000fe400000e0000 */
[----:B------:R-:W-:Y:S02]  /*2ef80*/  R2UR UR6, R60 ;  /* 0x000000003c0672ca */ /* 0x000fe400000e0000 */
[----:B------:R-:W-:Y:S02]  /*2ef90*/  R2UR UR10, R4 ;  /* 0x00000000040a72ca */ /* 0x000fe400000e0000 */
[----:B------:R-:W-:Y:S02]  /*2efa0*/  R2UR UR11, R5 ;  /* 0x00000000050b72ca */ /* 0x000fe400000e0000 */
[----:B--2---:R-:W-:Y:S02]  /*2efb0*/  IADD3 R58, R63, 0xa00, R58 ;  /* 0x00000a003f3a7810 */ /* 0x004fe40007ffe03a */
[----:B------:R-:W-:-:S02]  /*2efc0*/  R2UR UR5, R59 ;  /* 0x000000003b0572ca */ /* 0x000fc400000e0000 */
[----:B------:R-:W-:-:S13]  /*2efd0*/  R2UR UR4, R58 ;  /* 0x000000003a0472ca */ /* 0x000fda00000e0000 */
[----:B------:R-:W-:Y:S03]  /*2efe0*/  HGMMA.64x64x16.F32.BF16 R24, gdesc[UR4], R24, gsb0 ;  /* 0x00e00000041879f0 */ /* 0x000fe60008001818 */
[----:B------:R-:W-:Y:S02]  /*2eff0*/  WARPGROUP.DEPBAR.LE gsb0, 0x0 ;  /* 0x00008000000079c5 */ /* 0x000fe40000010000 */
[----:B------:R0:W-:Y:S04]  /*2f000*/  ST.E desc[UR8][R14.64], R11 ;  /* 0x0000000b0e007985 */ /* 0x0001e8000c101908 */
[----:B------:R-:W2:Y:S01]  /*2f010*/  LD.E.64 R58, desc[UR10][R20.64] ;  /* 0x0000000a143a7980 */ /* 0x000ea2000c101b00 */
[----:B------:R-:W-:Y:S01]  /*2f020*/  IMAD.IADD R60, R65, 0x1, R62 ;  /* 0x00000001413c7824 */ /* 0x000fe200078e023e */
[----:B------:R-:W-:Y:S01]  /*2f030*/  WARPGROUP.ARRIVE ;  /* 0x00000000000079c5 */ /* 0x000fe20000000000 */
[----:B------:R-:W-:Y:S01]  /*2f040*/  IMAD.MOV.U32 R61, RZ, RZ, R57 ;  /* 0x000000ffff3d7224 */ /* 0x000fe200078e0039 */
[----:B------:R-:W-:-:S02]  /*2f050*/  R2UR UR8, R4 ;  /* 0x00000000040872ca */ /* 0x000fc400000e0000 */
[----:B------:R-:W-:Y:S02]  /*2f060*/  R2UR UR6, R60 ;  /* 0x000000003c0672ca */ /* 0x000fe400000e0000 */
[----:B------:R-:W-:Y:S02]  /*2f070*/  R2UR UR7, R61 ;  /* 0x000000003d0772ca */ /* 0x000fe400000e0000 */
[C---:B------:R-:W-:Y:S02]  /*2f080*/  R2UR UR9, R5.reuse ;  /* 0x00000000050972ca */ /* 0x040fe400000e0000 */
        /* <DEDUP_REMOVED lines=172> */
[----:B------:R-:W-:-:S02]  /*2fb50*/  R2UR UR8, R4 ;  /* 0x00000000040872ca */ /* 0x000fc400000e0000 */
[----:B------:R-:W-:Y:S02]  /*2fb60*/  SEL R58, R58, 0x3e, P0 ;  /* 0x0000003e3a3a7807 */ /* 0x000fe40000000000 */
[----:B------:R-:W-:Y:S02]  /*2fb70*/  SEL R59, R59, 0xf80, P0 ;  /* 0x00000f803b3b7807 */ /* 0x000fe40000000000 */
[----:B------:R-:W-:-:S03]  /*2fb80*/  R2UR UR9, R5 ;  /* 0x00000000050972ca */ /* 0x000fc600000e0000 */
[----:B------:R-:W-:-:S05]  /*2fb90*/  IMAD.IADD R58, R58, 0x1, R59 ;  /* 0x000000013a3a7824 */ /* 0x000fca00078e023b */
[----:B------:R-:W-:-:S05]  /*2fba0*/  LOP3.LUT R59, R58, 0x1e06, RZ, 0xc0, !PT ;  /* 0x00001e063a3b7812 */ /* 0x000fca00078ec0ff */
[----:B------:R-:W-:-:S05]  /*2fbb0*/  IMAD.IADD R58, R56, 0x1, R59 ;  /* 0x00000001383a7824 */ /* 0x000fca00078e023b */
[----:B------:R-:W-:Y:S01]  /*2fbc0*/  R2UR UR6, R58 ;  /* 0x000000003a0672ca */ /* 0x000fe200000e0000 */
[----:B--2---:R-:W-:Y:S02]  /*2fbd0*/  IMAD.IADD R56, R59, 0x1, R20 ;  /* 0x000000013b387824 */ /* 0x004fe400078e0214 */
[----:B------:R-:W-:Y:S02]  /*2fbe0*/  IMAD.MOV.U32 R59, RZ, RZ, R57 ;  /* 0x000000ffff3b7224 */ /* 0x000fe400078e0039 */
[----:B------:R-:W-:Y:S01]  /*2fbf0*/  IMAD.MOV.U32 R57, RZ, RZ, R21 ;  /* 0x000000ffff397224 */ /* 0x000fe200078e0015 */
[----:B------:R-:W-:Y:S02]  /*2fc00*/  R2UR UR4, R56 ;  /* 0x00000000380472ca */ /* 0x000fe400000e0000 */
[----:B------:R-:W-:Y:S02]  /*2fc10*/  R2UR UR7, R59 ;  /* 0x000000003b0772ca */ /* 0x000fe400000e0000 */
        /* <DEDUP_REMOVED lines=9> */
[----:B------:R-:W-:Y:S02]  /*2fcb0*/  R2UR UR4, R4 ;  /* 0x00000000040472ca */ /* 0x000fe400000e0000 */
[----:B------:R-:W-:Y:S01]  /*2fcc0*/  R2UR UR5, R5 ;  /* 0x00000000050572ca */ /* 0x000fe200000e0000 */
[----:B------:R-:W-:-:S12]  /*2fcd0*/  BSSY B2, `(.L_x_5434) ;  /* 0x0000006000027945 */ /* 0x000fd80003800000 */
[----:B---3--:R0:W5:Y:S01]  /*2fce0*/  LD.E R20, desc[UR4][R20.64] ;  /* 0x0000000414147980 */ /* 0x008162000c101900 */
[----:B--2---:R-:W-:-:S04]  /*2fcf0*/  LOP3.LUT R58, R58, 0x1, RZ, 0xfc, !PT ;  /* 0x000000013a3a7812 */ /* 0x004fc800078efcff */
[----:B------:R-:W-:-:S13]  /*2fd00*/  ISETP.NE.AND P0, PT, R58, 0x3, PT ;  /* 0x000000033a00780c */ /* 0x000fda0003f05270 */
[----:B0-----:R-:W-:Y:S05]  /*2fd10*/  @!P0 BRA `(.L_x_5435) ;  /* 0x0000000000048947 */ /* 0x001fea0003800000 */
[----:B------:R-:W-:Y:S01]  /*2fd20*/  BPT.TRAP 0x1 ;  /* 0x000000040000795c */ /* 0x000fe20000300000 */
.L_x_5435:
[----:B------:R-:W-:Y:S05]  /*2fd30*/  BSYNC B2 ;  /* 0x0000000000027941 */ /* 0x000fea0003800000 */
.L_x_5434:
[C---:B------:R-:W-:Y:S02]  /*2fd40*/  R2UR UR6, R4.reuse ;  /* 0x00000000040672ca */ /* 0x040fe400000e0000 */
[C---:B------:R-:W-:Y:S02]  /*2fd50*/  R2UR UR7, R5.reuse ;  /* 0x00000000050772ca */ /* 0x040fe400000e0000 */
[----:B------:R-:W-:Y:S02]  /*2fd60*/  R2UR UR4, R4 ;  /* 0x00000000040472ca */ /* 0x000fe400000e0000 */
[----:B------:R-:W-:-:S09]  /*2fd70*/  R2UR UR5, R5 ;  /* 0x00000000050572ca */ /* 0x000fd200000e0000 */
[----:B------:R-:W2:Y:S04]  /*2fd80*/  LD.E.64 R14, desc[UR6][R56.64+0x20] ;  /* 0x00002006380e7980 */ /* 0x000ea8000c101b00 */
[----:B------:R-:W3:Y:S01]  /*2fd90*/  LD.E R11, desc[UR4][R56.64+0xc] ;  /* 0x00000c04380b7980 */ /* 0x000ee2000c101900 */
[----:B--2---:R-:W-:-:S05]  /*2fda0*/  MOV R15, R14 ;  /* 0x0000000e000f7202 */ /* 0x004fca0000000f00 */
[----:B-----5:R-:W-:-:S05]  /*2fdb0*/  IMAD R20, R20, 0x8, R15 ;  /* 0x0000000814147824 */ /* 0x020fca00078e020f */
[----:B---3--:R-:W-:-:S04]  /*2fdc0*/  PRMT R11, R11, 0x654, R20 ;  /* 0x000006540b0b7816 */ /* 0x008fc80000000014 */
[----:B------:R0:W-:Y:S01]  /*2fdd0*/  SYNCS.ARRIVE.TRANS64.RED.A1T0 RZ, [R11+URZ], RZ ;  /* 0x000000ff0bff79a7 */ /* 0x0001e2000810043f */
[----:B------:R-:W2:Y:S04]  /*2fde0*/  LDL.64 R14, [R7+0x68] ;  /* 0x00006800070e7983 */ /* 0x000ea80000100a00 */
[----:B------:R-:W3:Y:S04]  /*2fdf0*/  LD.E R21, desc[UR4][R8.64] ;  /* 0x0000000408157980 */ /* 0x000ee8000c101900 */
[----:B0-----:R-:W4:Y:S04]  /*2fe00*/  LD.E R11, desc[UR4][R8.64+0x24] ;  /* 0x00002404080b7980 */ /* 0x001f28000c101900 */
[----:B------:R-:W3:Y:S04]  /*2fe10*/  LD.E R58, desc[UR4][R12.64] ;  /* 0x000000040c3a7980 */ /* 0x000ee8000c101900 */
[----:B--2---:R-:W2:Y:S01]  /*2fe20*/  LD.E.64 R14, desc[UR4][R14.64] ;  /* 0x000000040e0e7980 */ /* 0x004ea2000c101b00 */
[----:B----4-:R-:W-:-:S13]  /*2fe30*/  ISETP.NE.AND P0, PT, R11, 0x1, PT ;  /* 0x000000010b00780c */ /* 0x010fda0003f05270 */
[C---:B------:R-:W-:Y:S02]  /*2fe40*/  @P0 R2UR UR6, R4.reuse ;  /* 0x00000000040602ca */ /* 0x040fe400000e0000 */
[C---:B------:R-:W-:Y:S02]  /*2fe50*/  @P0 R2UR UR7, R5.reuse ;  /* 0x00000000050702ca */ /* 0x040fe400000e0000 */
[C---:B------:R-:W-:Y:S02]  /*2fe60*/  R2UR UR14, R4.reuse ;  /* 0x00000000040e72ca */ /* 0x040fe400000e0000 */
[----:B------:R-:W-:Y:S02]  /*2fe70*/  R2UR UR15, R5 ;  /* 0x00000000050f72ca */ /* 0x000fe400000e0000 */
[----:B------:R-:W-:-:S07]  /*2fe80*/  R2UR UR10, R4 ;  /* 0x00000000040a72ca */ /* 0x000fce00000e0000 */
[----:B------:R-:W4:Y:S01]  /*2fe90*/  @P0 LD.E R59, desc[UR6][R8.64+0x2c] ;  /* 0x00002c06083b0980 */ /* 0x000f22000c101900 */
[C---:B------:R-:W-:Y:S02]  /*2fea0*/  R2UR UR6, R4.reuse ;  /* 0x00000000040672ca */ /* 0x040fe400000e0000 */
[C---:B------:R-:W-:Y:S01]  /*2feb0*/  R2UR UR7, R5.reuse ;  /* 0x00000000050772ca */ /* 0x040fe200000e0000 */
[----:B------:R-:W4:Y:S01]  /*2fec0*/  LD.E R12, desc[UR14][R8.64+0x18] ;  /* 0x0000180e080c7980 */ /* 0x000f22000c101900 */
[C---:B------:R-:W-:Y:S02]  /*2fed0*/  R2UR UR11, R5.reuse ;  /* 0x00000000050b72ca */ /* 0x040fe400000e0000 */
[C---:B------:R-:W-:Y:S02]  /*2fee0*/  R2UR UR8, R4.reuse ;  /* 0x00000000040872ca */ /* 0x040fe400000e0000 */
[----:B------:R-:W-:Y:S02]  /*2fef0*/  R2UR UR9, R5 ;  /* 0x00000000050972ca */ /* 0x000fe400000e0000 */
[----:B------:R-:W-:-:S02]  /*2ff00*/  R2UR UR12, R4 ;  /* 0x00000000040c72ca */ /* 0x000fc400000e0000 */
[----:B------:R-:W-:-:S03]  /*2ff10*/  R2UR UR13, R5 ;  /* 0x00000000050d72ca */ /* 0x000fc600000e0000 */
[----:B------:R-:W4:Y:S04]  /*2ff20*/  LD.E R56, desc[UR6][R8.64+0x4] ;  /* 0x0000040608387980 */ /* 0x000f28000c101900 */
[----:B------:R-:W4:Y:S04]  /*2ff30*/  LD.E R61, desc[UR10][R8.64+0xc] ;  /* 0x00000c0a083d7980 */ /* 0x000f28000c101900 */
[----:B------:R-:W4:Y:S04]  /*2ff40*/  LD.E R62, desc[UR8][R8.64+0x10] ;  /* 0x00001008083e7980 */ /* 0x000f28000c101900 */
[----:B------:R-:W4:Y:S04]  /*2ff50*/  LD.E R63, desc[UR12][R8.64+0x14] ;  /* 0x0000140c083f7980 */ /* 0x000f28000c101900 */
[----:B--2---:R3:W2:Y:S01]  /*2ff60*/  LD.E R20, desc[UR4][R14.64] ;  /* 0x000000040e147980 */ /* 0x0046a2000c101900 */
[----:B------:R-:W-:-:S02]  /*2ff70*/  @P0 R2UR UR4, R4 ;  /* 0x00000000040402ca */ /* 0x000fc400000e0000 */
[----:B------:R-:W-:-:S13]  /*2ff80*/  @P0 R2UR UR5, R5 ;  /* 0x00000000050502ca */ /* 0x000fda00000e0000 */
[----:B------:R-:W2:Y:S01]  /*2ff90*/  @P0 LD.E R60, desc[UR4][R8.64+0x28] ;  /* 0x00002804083c0980 */ /* 0x000ea2000c101900 */
[----:B------:R-:W-:Y:S02]  /*2ffa0*/  R2UR UR4, R4 ;  /* 0x00000000040472ca */ /* 0x000fe400000e0000 */
[----:B------:R-:W-:-:S13]  /*2ffb0*/  R2UR UR5, R5 ;  /* 0x00000000050572ca */ /* 0x000fda00000e0000 */
[----:B------:R-:W2:Y:S01]  /*2ffc0*/  LD.E R57, desc[UR4][R8.64+0x8] ;  /* 0x0000080408397980 */ /* 0x000ea2000c101900 */
[----:B---3--:R-:W-:-:S04]  /*2ffd0*/  SHF.R.S32.HI R14, RZ, 0x1f, R21 ;  /* 0x0000001fff0e7819 */ /* 0x008fc80000011415 */
[----:B------:R-:W-:Y:S02]  /*2ffe0*/  LEA.HI R15, R14, R21, RZ, 0x7 ;  /* 0x000000150e0f7211 */ /* 0x000fe400078f38ff */
[----:B----4-:R-:W-:Y:S01]  /*2fff0*/  ISETP.GE.AND P1, PT, R12, 0x1, PT ;  /* 0x000000010c00780c */ /* 0x010fe20003f26270 */
[----:B------:R-:W-:Y:S01]  /*30000*/  BSSY B2, `(.L_x_5436) ;  /* 0x0000087000027945 */ /* 0x000fe20003800000 */
[----:B--2---:R-:W-:-:S04]  /*30010*/  FMUL.FTZ R24, R24, R20 ;  /* 0x0000001418187220 */ /* 0x004fc80000410000 */
[----:B------:R0:W1:Y:S01]  /*30020*/  MUFU.TANH R64, R24 ;  /* 0x0000001800407308 */ /* 0x0000620000002400 */
[----:B------:R-:W-:Y:S01]  /*30030*/  FMUL.FTZ R25, R25, R20 ;  /* 0x0000001419197220 */ /* 0x000fe20000410000 */
[----:B0-----:R-:W-:-:S05]  /*30040*/  LOP3.LUT R24, R15, 0xffffff80, RZ, 0xc0, !PT ;  /* 0xffffff800f187812 */ /* 0x001fca00078ec0ff */
[----:B------:R-:W-:Y:S01]  /*30050*/  IMAD.IADD R24, R21, 0x1, -R24 ;  /* 0x0000000115187824 */ /* 0x000fe200078e0a18 */
[----:B------:R0:W2:Y:S01]  /*30060*/  MUFU.TANH R65, R25 ;  /* 0x0000001900417308 */ /* 0x0000a20000002400 */
[----:B------:R-:W-:-:S03]  /*30070*/  FMUL.FTZ R28, R28, R20 ;  /* 0x000000141c1c7220 */ /* 0x000fc60000410000 */
[----:B------:R-:W-:Y:S01]  /*30080*/  SHF.R.S32.HI R15, RZ, 0x1f, R24 ;  /* 0x0000001fff0f7819 */ /* 0x000fe20000011418 */
[----:B------:R-:W-:Y:S01]  /*30090*/  FMUL.FTZ R13, R27, R20 ;  /* 0x000000141b0d7220 */ /* 0x000fe20000410000 */
[----:B0-----:R-:W-:Y:S02]  /*300a0*/  LEA.HI R25, R14, R21, RZ, 0x2 ;  /* 0x000000150e197211 */ /* 0x001fe400078f10ff */
[----:B------:R0:W3:Y:S01]  /*300b0*/  MUFU.TANH R27, R28 ;  /* 0x0000001c001b7308 */ /* 0x0000e20000002400 */
[----:B------:R-:W-:Y:S01]  /*300c0*/  LEA.HI R14, R15, R24, RZ, 0x2 ;  /* 0x000000180f0e7211 */ /* 0x000fe200078f10ff */
[----:B------:R-:W-:-:S03]  /*300d0*/  FMUL.FTZ R11, R26, R20 ;  /* 0x000000141a0b7220 */ /* 0x000fc60000410000 */
[--C-:B------:R-:W-:Y:S02]  /*300e0*/  SHF.R.S32.HI R26, RZ, 0x1f, R14.reuse ;  /* 0x0000001fff1a7819 */ /* 0x100fe4000001140e */
[----:B0-----:R-:W-:Y:S02]  /*300f0*/  LOP3.LUT R28, R25, 0xfffffffc, RZ, 0xc0, !PT ;  /* 0xfffffffc191c7812 */ /* 0x001fe400078ec0ff */
[----:B------:R-:W-:Y:S02]  /*30100*/  SHF.R.S32.HI R25, RZ, 0x2, R14 ;  /* 0x00000002ff197819 */ /* 0x000fe4000001140e */
[----:B------:R-:W-:Y:S01]  /*30110*/  LEA.HI R15, R15, R24, RZ, 0x5 ;  /* 0x000000180f0f7211 */ /* 0x000fe200078f28ff */
[----:B------:R-:W-:Y:S01]  /*30120*/  IMAD.IADD R28, R21, 0x1, -R28 ;  /* 0x00000001151c7824 */ /* 0x000fe200078e0a1c */
[----:B------:R-:W-:Y:S02]  /*30130*/  LEA.HI R26, R26, R25, RZ, 0x3 ;  /* 0x000000191a1a7211 */ /* 0x000fe400078f18ff */
[----:B------:R-:W-:-:S02]  /*30140*/  SHF.R.S32.HI R15, RZ, 0x5, R15 ;  /* 0x00000005ff0f7819 */ /* 0x000fc4000001140f */
[----:B------:R-:W-:Y:S02]  /*30150*/  LEA.HI R21, R28, R28, RZ, 0x1 ;  /* 0x0000001c1c157211 */ /* 0x000fe400078f08ff */
[----:B------:R-:W-:Y:S01]  /*30160*/  LOP3.LUT R26, R26, 0xfffffff8, RZ, 0xc0, !PT ;  /* 0xfffffff81a1a7812 */ /* 0x000fe200078ec0ff */
[----:B------:R-:W-:Y:S01]  /*30170*/  IMAD R15, R58, 0x4, R15 ;  /* 0x000000043a0f7824 */ /* 0x000fe200078e020f */
[----:B------:R-:W-:Y:S01]  /*30180*/  LOP3.LUT R21, R21, 0x1ffffffe, RZ, 0xc0, !PT ;  /* 0x1ffffffe15157812 */ /* 0x000fe200078ec0ff */
[-C--:B------:R-:W-:Y:S02]  /*30190*/  FMUL.FTZ R31, R31, R20.reuse ;  /* 0x000000141f1f7220 */ /* 0x080fe40000410000 */
[----:B------:R-:W-:Y:S02]  /*301a0*/  IMAD.IADD R26, R25, 0x1, -R26 ;  /* 0x00000001191a7824 */ /* 0x000fe400078e0a1a */
[----:B------:R-:W-:Y:S01]  /*301b0*/  FMUL.FTZ R37, R37, R20 ;  /* 0x0000001425257220 */ /* 0x000fe20000410000 */
[----:B------:R-:W-:-:S02]  /*301c0*/  IMAD.IADD R21, R28, 0x1, -R21 ;  /* 0x000000011c157824 */ /* 0x000fc400078e0a15 */
[----:B------:R-:W-:Y:S01]  /*301d0*/  IMAD.U32 R26, R15, 0x10, R26 ;  /* 0x000000100f1a7824 */ /* 0x000fe200078e001a */
[----:B------:R-:W0:Y:S08]  /*301e0*/  MUFU.TANH R67, R31 ;  /* 0x0000001f00437308 */ /* 0x000e300000002400 */
[----:B------:R4:W0:Y:S02]  /*301f0*/  MUFU.TANH R31, R37 ;  /* 0x00000025001f7308 */ /* 0x0008240000002400 */
[----:B----4-:R-:W-:-:S04]  /*30200*/  IMAD R37, R21, 0x8, R26 ;  /* 0x0000000815257824 */ /* 0x010fc800078e021a */
[----:B------:R-:W-:-:S04]  /*30210*/  @P0 IMAD.HI.U32 R60, R37, R60, RZ ;  /* 0x0000003c253c0227 */ /* 0x000fc800078e00ff */
[-C--:B------:R-:W-:Y:S01]  /*30220*/  FMUL.FTZ R30, R30, R20.reuse ;  /* 0x000000141e1e7220 */ /* 0x080fe20000410000 */
[----:B------:R-:W-:Y:S01]  /*30230*/  @P0 SHF.R.U32.HI R37, RZ, R59, R60 ;  /* 0x0000003bff250219 */ /* 0x000fe2000001163c */
[-C--:B------:R-:W-:Y:S01]  /*30240*/  FMUL.FTZ R36, R36, R20.reuse ;  /* 0x0000001424247220 */ /* 0x080fe20000410000 */
[----:B------:R-:W-:Y:S01]  /*30250*/  LOP3.LUT R15, R14, 0x7ffffffc, RZ, 0xc0, !PT ;  /* 0x7ffffffc0e0f7812 */ /* 0x000fe200078ec0ff */
[----:B------:R-:W-:Y:S02]  /*30260*/  IMAD.SHL.U32 R58, R0, 0x40, RZ ;  /* 0x00000040003a7824 */ /* 0x000fe400078e00ff */
[-C--:B------:R-:W-:Y:S01]  /*30270*/  FMUL.FTZ R35, R35, R20.reuse ;  /* 0x0000001423237220 */ /* 0x080fe20000410000 */
[----:B------:R-:W4:Y:S01]  /*30280*/  SHFL.IDX PT, R21, R37, RZ, 0x1c1f ;  /* 0x001c1fff25157589 */ /* 0x000f2200000e0000 */
[----:B------:R-:W0:Y:S01]  /*30290*/  MUFU.TANH R66, R30 ;  /* 0x0000001e00427308 */ /* 0x000e220000002400 */
[-C--:B------:R-:W-:Y:S01]  /*302a0*/  FMUL.FTZ R29, R29, R20.reuse ;  /* 0x000000141d1d7220 */ /* 0x080fe20000410000 */
[-C--:B------:R-:W-:Y:S01]  /*302b0*/  FMUL.FTZ R32, R32, R20.reuse ;  /* 0x0000001420207220 */ /* 0x080fe20000410000 */
[-C--:B------:R-:W-:Y:S01]  /*302c0*/  FMUL.FTZ R33, R33, R20.reuse ;  /* 0x0000001421217220 */ /* 0x080fe20000410000 */
[-C--:B------:R-:W-:Y:S01]  /*302d0*/  FMUL.FTZ R40, R40, R20.reuse ;  /* 0x0000001428287220 */ /* 0x080fe20000410000 */
[----:B------:R-:W-:-:S03]  /*302e0*/  FMUL.FTZ R41, R41, R20 ;  /* 0x0000001429297220 */ /* 0x000fc60000410000 */
[----:B------:R1:W0:Y:S01]  /*302f0*/  MUFU.TANH R30, R36 ;  /* 0x00000024001e7308 */ /* 0x0002220000002400 */
[-C--:B------:R-:W-:Y:S01]  /*30300*/  FMUL.FTZ R42, R42, R20.reuse ;  /* 0x000000142a2a7220 */ /* 0x080fe20000410000 */
[-C--:B------:R-:W-:Y:S01]  /*30310*/  FMUL.FTZ R44, R44, R20.reuse ;  /* 0x000000142c2c7220 */ /* 0x080fe20000410000 */
[-C--:B------:R-:W-:Y:S01]  /*30320*/  FMUL.FTZ R45, R45, R20.reuse ;  /* 0x000000142d2d7220 */ /* 0x080fe20000410000 */
[-C--:B------:R-:W-:Y:S01]  /*30330*/  FMUL.FTZ R46, R46, R20.reuse ;  /* 0x000000142e2e7220 */ /* 0x080fe20000410000 */
[-C--:B------:R-:W-:Y:S01]  /*30340*/  FMUL.FTZ R47, R47, R20.reuse ;  /* 0x000000142f2f7220 */ /* 0x080fe20000410000 */
[-C--:B------:R-:W-:Y:S01]  /*30350*/  FMUL.FTZ R48, R48, R20.reuse ;  /* 0x0000001430307220 */ /* 0x080fe20000410000 */
[-C--:B------:R-:W-:Y:S01]  /*30360*/  FMUL.FTZ R49, R49, R20.reuse ;  /* 0x0000001431317220 */ /* 0x080fe20000410000 */
[----:B------:R2:W0:Y:S01]  /*30370*/  MUFU.TANH R69, R35 ;  /* 0x0000002300457308 */ /* 0x0004220000002400 */
[----:B-1----:R-:W-:Y:S01]  /*30380*/  IMAD.IADD R36, R24, 0x1, -R15 ;  /* 0x0000000118247824 */ /* 0x002fe200078e0a0f */
[----:B------:R-:W-:Y:S01]  /*30390*/  IADD3 R15, -R58, 0x1, RZ ;  /* 0x000000013a0f7810 */ /* 0x000fe20007ffe1ff */
        /* <DEDUP_REMOVED lines=9> */
[----:B------:R-:W-:Y:S01]  /*30430*/  FMUL.FTZ R20, R55, R20 ;  /* 0x0000001437147220 */ /* 0x000fe20000410000 */
[----:B------:R-:W-:Y:S01]  /*30440*/  IMAD R15, R36, -0x2, R15 ;  /* 0xfffffffe240f7824 */ /* 0x000fe200078e020f */
[----:B------:R-:W1:Y:S01]  /*30450*/  MUFU.TANH R11, R11 ;  /* 0x0000000b000b7308 */ /* 0x000e620000002400 */
[----:B------:R-:W-:-:S03]  /*30460*/  LOP3.LUT R14, RZ, R61, RZ, 0x33, !PT ;  /* 0x0000003dff0e7212 */ /* 0x000fc600078e33ff */
[----:B------:R-:W-:-:S04]  /*30470*/  IADD3 R15, -R56, R15, R57 ;  /* 0x0000000f380f7210 */ /* 0x000fc80007ffe139 */
        /* <DEDUP_REMOVED lines=20> */
[----:B------:R-:W-:-:S02]  /*305c0*/  IMAD.IADD R62, R15, 0x1, R62 ;  /* 0x000000010f3e7824 */ /* 0x000fc400078e023e */
[----:B------:R-:W-:-:S05]  /*305d0*/  IMAD.IADD R63, R63, 0x1, -R58 ;  /* 0x000000013f3f7824 */ /* 0x000fca00078e0a3a */
[----:B------:R3:W0:Y:S02]  /*305e0*/  MUFU.TANH R70, R38 ;  /* 0x0000002600467308 */ /* 0x0006240000002400 */
[----:B---3--:R-:W-:-:S06]  /*305f0*/  IMAD.IADD R38, R15, 0x1, R14 ;  /* 0x000000010f267824 */ /* 0x008fcc00078e020e */
[----:B------:R4:W3:Y:S08]  /*30600*/  MUFU.TANH R68, R34 ;  /* 0x0000002200447308 */ /* 0x0008f00000002400 */
[----:B------:R1:W0:Y:S01]  /*30610*/  MUFU.TANH R71, R39 ;  /* 0x0000002700477308 */ /* 0x0002220000002400 */
[--C-:B----4-:R-:W-:Y:S02]  /*30620*/  IMAD.IADD R34, R38, 0x1, R21.reuse ;  /* 0x0000000126227824 */ /* 0x110fe400078e0215 */
[----:B-1----:R-:W-:Y:S01]  /*30630*/  IMAD.IADD R39, R62, 0x1, R21 ;  /* 0x000000013e277824 */ /* 0x002fe200078e0215 */
[----:B--23--:R-:W-:Y:S06]  /*30640*/  @!P1 BRA `(.L_x_5437) ;  /* 0x0000000000889947 */ /* 0x00cfec0003800000 */
[----:B------:R-:W-:Y:S01]  /*30650*/  IADD3 R15, -R56, R57, R21 ;  /* 0x00000039380f7210 */ /* 0x000fe20007ffe115 */
[----:B------:R-:W-:Y:S03]  /*30660*/  BSSY B3, `(.L_x_5438) ;  /* 0x000001c000037945 */ /* 0x000fe60003800000 */
[----:B------:R-:W-:-:S13]  /*30670*/  ISETP.GT.AND P0, PT, R15, -0x1, PT ;  /* 0xffffffff0f00780c */ /* 0x000fda0003f04270 */
[----:B------:R-:W-:Y:S05]  /*30680*/  @P0 BRA `(.L_x_5439) ;  /* 0x00000000003c0947 */ /* 0x000fea0003800000 */
[----:B------:R-:W-:Y:S01]  /*30690*/  ISETP.NE.AND P0, PT, R12, 0x1, PT ;  /* 0x000000010c00780c */ /* 0x000fe20003f05270 */
[----:B------:R-:W-:Y:S01]  /*306a0*/  BSSY B4, `(.L_x_5440) ;  /* 0x000000b000047945 */ /* 0x000fe20003800000 */
[----:B------:R-:W-:-:S11]  /*306b0*/  LOP3.LUT R15, RZ, R15, RZ, 0x33, !PT ;  /* 0x0000000fff0f7212 */ /* 0x000fd600078e33ff */
[----:B------:R-:W-:Y:S05]  /*306c0*/  @!P0 BRA `(.L_x_5441) ;  /* 0x0000000000208947 */ /* 0x000fea0003800000 */
[C---:B------:R-:W-:Y:S02]  /*306d0*/  R2UR UR4, R4.reuse ;  /* 0x00000000040472ca */ /* 0x040fe400000e0000 */
[C---:B------:R-:W-:Y:S02]  /*306e0*/  R2UR UR5, R5.reuse ;  /* 0x00000000050572ca */ /* 0x040fe400000e0000 */
[----:B------:R-:W-:Y:S02]  /*306f0*/  R2UR UR6, R4 ;  /* 0x00000000040672ca */ /* 0x000fe400000e0000 */
[----:B------:R-:W-:-:S09]  /*30700*/  R2UR UR7, R5 ;  /* 0x00000000050772ca */ /* 0x000fd200000e0000 */
[----:B------:R-:W2:Y:S04]  /*30710*/  LD.E R14, desc[UR4][R8.64+0x1c] ;  /* 0x00001c04080e7980 */ /* 0x000ea8000c101900 */
[----:B------:R-:W3:Y:S01]  /*30720*/  LD.E R21, desc[UR6][R8.64+0x20] ;  /* 0x0000200608157980 */ /* 0x000ee2000c101900 */
[----:B--2---:R-:W-:-:S05]  /*30730*/  IMAD.HI.U32 R14, R15, R14, RZ ;  /* 0x0000000e0f0e7227 */ /* 0x004fca00078e00ff */
[----:B---3--:R-:W-:-:S07]  /*30740*/  SHF.R.U32.HI R15, RZ, R21, R14 ;  /* 0x00000015ff0f7219 */ /* 0x008fce000001160e */
.L_x_5441:
[----:B------:R-:W-:Y:S05]  /*30750*/  BSYNC B4 ;  /* 0x0000000000047941 */ /* 0x000fea0003800000 */
.L_x_5440:
[----:B------:R-:W-:Y:S01]  /*30760*/  LOP3.LUT R15, RZ, R15, RZ, 0x33, !PT ;  /* 0x0000000fff0f7212 */ /* 0x000fe200078e33ff */
[----:B------:R-:W-:Y:S06]  /*30770*/  BRA `(.L_x_5442) ;  /* 0x0000000000287947 */ /* 0x000fec0003800000 */
.L_x_5439:
[----:B------:R-:W-:-:S13]  /*30780*/  ISETP.NE.AND P0, PT, R12, 0x1, PT ;  /* 0x000000010c00780c */ /* 0x000fda0003f05270 */
        /* <DEDUP_REMOVED lines=9> */
.L_x_5442:
[----:B------:R-:W-:Y:S05]  /*30820*/  BSYNC B3 ;  /* 0x0000000000037941 */ /* 0x000fea0003800000 */
.L_x_5438:
[----:B------:R-:W-:-:S04]  /*30830*/  IMAD R15, R12, R15, -R58 ;  /* 0x0000000f0c0f7224 */ /* 0x000fc800078e0a3a */
[----:B------:R-:W-:-:S05]  /*30840*/  IMAD R15, R36, -0x2, R15 ;  /* 0xfffffffe240f7824 */ /* 0x000fca00078e020f */
[----:B------:R-:W-:Y:S02]  /*30850*/  VIMNMX R34, R34, R15, !PT ;  /* 0x0000000f22227248 */ /* 0x000fe40007fe0100 */
[----:B------:R-:W-:-:S07]  /*30860*/  VIADDMNMX R39, R15, R12, R39, PT ;  /* 0x0000000c0f277246 */ /* 0x000fce0003800127 */
.L_x_5437:
[----:B------:R-:W-:Y:S05]  /*30870*/  BSYNC B2 ;  /* 0x0000000000027941 */ /* 0x000fea0003800000 */
.L_x_5436:
[C---:B------:R-:W-:Y:S01]  /*30880*/  ISETP.GE.AND P1, PT, R63.reuse, 0x9, PT ;  /* 0x000000093f00780c */ /* 0x040fe20003f26270 */
[----:B------:R-:W1:Y:S01]  /*30890*/  SHFL.IDX PT, R37, R37, 0x1, 0x1c1f ;  /* 0x003c1f0025257f89 */ /* 0x000e6200000e0000 */
        /* <DEDUP_REMOVED lines=13> */
[----:B-1----:R-:W-:Y:S01]  /*30970*/  IMAD.IADD R38, R38, 0x1, R37 ;  /* 0x0000000126267824 */ /* 0x002fe200078e0225 */
[----:B------:R-:W-:Y:S02]  /*30980*/  ISETP.GT.AND P3, PT, R34, 0x9, !P5 ;  /* 0x000000092200780c */ /* 0x000fe40006f64270 */
[----:B------:R-:W-:Y:S02]  /*30990*/  ISETP.GE.AND P4, PT, R63, 0x12, PT ;  /* 0x000000123f00780c */ /* 0x000fe40003f86270 */
[----:B0-----:R-:W-:Y:S02]  /*309a0*/  FSEL R21, R32, -INF , !P2 ;  /* 0xff80000020157808 */ /* 0x001fe40005000000 */
        /* <DEDUP_REMOVED lines=77> */
.L_x_5448:
[----:B------:R-:W-:Y:S05]  /*30e80*/  BSYNC B4 ;  /* 0x0000000000047941 */ /* 0x000fea0003800000 */
.L_x_5447:
[----:B------:R-:W-:Y:S01]  /*30e90*/  LOP3.LUT R57, RZ, R57, RZ, 0x33, !PT ;  /* 0x00000039ff397212 */ /* 0x000fe200078e33ff */
[----:B------:R-:W-:Y:S06]  /*30ea0*/  BRA `(.L_x_5449) ;  /* 0x0000000000287947 */ /* 0x000fec0003800000 */
.L_x_5446:
        /* <DEDUP_REMOVED lines=10> */
.L_x_5449:
[----:B------:R-:W-:Y:S05]  /*30f50*/  BSYNC B3 ;  /* 0x0000000000037941 */ /* 0x000fea0003800000 */
.L_x_5445:
[----:B------:R-:W-:-:S04]  /*30f60*/  IMAD R57, R12, R57, -R58 ;  /* 0x000000390c397224 */ /* 0x000fc800078e0a3a */
[----:B------:R-:W-:-:S05]  /*30f70*/  IMAD R57, R36, -0x2, R57 ;  /* 0xfffffffe24397824 */ /* 0x000fca00078e0239 */
[----:B------:R-:W-:Y:S02]  /*30f80*/  VIADDMNMX R39, R57, R12, R39, PT ;  /* 0x0000000c39277246 */ /* 0x000fe40003800127 */
[----:B------:R-:W-:-:S07]  /*30f90*/  VIMNMX R38, R38, R57, !PT ;  /* 0x0000003926267248 */ /* 0x000fce0007fe0100 */
.L_x_5444:
[----:B------:R-:W-:Y:S05]  /*30fa0*/  BSYNC B2 ;  /* 0x0000000000027941 */ /* 0x000fea0003800000 */
.L_x_5443:
[----:B------:R-:W2:Y:S01]  /*30fb0*/  LDL.64 R8, [R7+0x70] ;  /* 0x0000700007087983 */ /* 0x000ea20000100a00 */
[----:B------:R-:W-:Y:S02]  /*30fc0*/  R2UR UR4, R4 ;  /* 0x00000000040472ca */ /* 0x000fe400000e0000 */
[----:B------:R-:W-:Y:S02]  /*30fd0*/  R2UR UR5, R5 ;  /* 0x00000000050572ca */ /* 0x000fe400000e0000 */
[C---:B------:R-:W-:Y:S02]  /*30fe0*/  ISETP.GT.AND P0, PT, R38.reuse, 0x1, !P0 ;  /* 0x000000012600780c */ /* 0x040fe40004704270 */
[----:B------:R-:W-:Y:S02]  /*30ff0*/  ISETP.NE.AND P6, PT, R65, RZ, PT ;  /* 0x000000ff4100720c */ /* 0x000fe40003fc5270 */
[----:B------:R-:W-:Y:S02]  /*31000*/  ISETP.LT.OR P0, PT, R39, 0x2, P0 ;  /* 0x000000022700780c */ /* 0x000fe40000701670 */
[----:B------:R-:W-:-:S02]  /*31010*/  ISETP.GT.AND P1, PT, R38, 0x8, !P1 ;  /* 0x000000082600780c */ /* 0x000fc40004f24270 */
[----:B------:R-:W-:Y:S02]  /*31020*/  FSEL R53, R13, -INF , !P0 ;  /* 0xff8000000d357808 */ /* 0x000fe40004000000 */
[----:B------:R-:W-:Y:S02]  /*31030*/  ISETP.NE.AND P0, PT, R55, RZ, PT ;  /* 0x000000ff3700720c */ /* 0x000fe40003f05270 */
[C---:B------:R-:W-:Y:S02]  /*31040*/  ISETP.LT.OR P1, PT, R39.reuse, 0x9, P1 ;  /* 0x000000092700780c */ /* 0x040fe40000f21670 */
[----:B------:R-:W-:Y:S02]  /*31050*/  ISETP.GT.AND P0, PT, R38, 0x9, !P0 ;  /* 0x000000092600780c */ /* 0x000fe40004704270 */
[----:B------:R-:W-:Y:S02]  /*31060*/  FSEL R57, R66, -INF , !P1 ;  /* 0xff80000042397808 */ /* 0x000fe40004800000 */
[----:B------:R-:W-:-:S02]  /*31070*/  ISETP.LT.OR P0, PT, R39, 0xa, P0 ;  /* 0x0000000a2700780c */ /* 0x000fc40000701670 */
[----:B------:R-:W-:Y:S02]  /*31080*/  ISETP.NE.AND P1, PT, R74, RZ, PT ;  /* 0x000000ff4a00720c */ /* 0x000fe40003f25270 */
[----:B------:R-:W-:Y:S02]  /*31090*/  FSEL R67, R67, -INF , !P0 ;  /* 0xff80000043437808 */ /* 0x000fe40004000000 */
[----:B------:R-:W-:-:S04]  /*310a0*/  ISETP.NE.AND P0, PT, R59, RZ, PT ;  /* 0x000000ff3b00720c */ /* 0x000fc80003f05270 */
[----:B------:R-:W-:-:S04]  /*310b0*/  ISETP.GT.AND P0, PT, R38, 0x10, !P0 ;  /* 0x000000102600780c */ /* 0x000fc80004704270 */
[----:B------:R-:W-:-:S04]  /*310c0*/  ISETP.LT.OR P0, PT, R39, 0x11, P0 ;  /* 0x000000112700780c */ /* 0x000fc80000701670 */
        /* <DEDUP_REMOVED lines=17> */
[----:B------:R-:W-:-:S04]  /*311e0*/  ISETP.NE.AND P0, PT, R41, RZ, PT ;  /* 0x000000ff2900720c */ /* 0x000fc80003f05270 */
[----:B------:R-:W-:-:S04]  /*311f0*/  ISETP.GT.AND P0, PT, R38, RZ, !P0 ;  /* 0x000000ff2600720c */ /* 0x000fc80004704270 */
[----:B------:R-:W-:-:S04]  /*31200*/  ISETP.LT.OR P0, PT, R39, 0x1, P0 ;  /* 0x000000012700780c */ /* 0x000fc80000701670 */
[----:B------:R-:W-:Y:S02]  /*31210*/  FSEL R49, R11, -INF , !P0 ;  /* 0xff8000000b317808 */ /* 0x000fe40004000000 */
[----:B------:R-:W-:Y:S01]  /*31220*/  ISETP.NE.AND P0, PT, R73, RZ, PT ;  /* 0x000000ff4900720c */ /* 0x000fe20003f05270 */
[----:B--2---:R-:W2:Y:S03]  /*31230*/  LD.E.64 R12, desc[UR4][R8.64] ;  /* 0x00000004080c7980 */ /* 0x004ea6000c101b00 */
[C---:B------:R-:W-:Y:S02]  /*31240*/  ISETP.GT.AND P0, PT, R38.reuse, 0x21, !P0 ;  /* 0x000000212600780c */ /* 0x040fe40004704270 */
[C---:B------:R-:W-:Y:S02]  /*31250*/  ISETP.GT.AND P1, PT, R38.reuse, 0x28, !P1 ;  /* 0x000000282600780c */ /* 0x040fe40004f24270 */
[----:B------:R-:W-:-:S02]  /*31260*/  ISETP.GT.AND P2, PT, R38, 0x29, !P2 ;  /* 0x000000292600780c */ /* 0x000fc40005744270 */
[C---:B------:R-:W-:Y:S02]  /*31270*/  ISETP.GT.AND P3, PT, R38.reuse, 0x30, !P3 ;  /* 0x000000302600780c */ /* 0x040fe40005f64270 */
[C---:B------:R-:W-:Y:S02]  /*31280*/  ISETP.GT.AND P4, PT, R38.reuse, 0x31, !P4 ;  /* 0x000000312600780c */ /* 0x040fe40006784270 */
[C---:B------:R-:W-:Y:S02]  /*31290*/  ISETP.GT.AND P5, PT, R38.reuse, 0x38, !P5 ;  /* 0x000000382600780c */ /* 0x040fe40006fa4270 */
[----:B------:R-:W-:Y:S02]  /*312a0*/  ISETP.GT.AND P6, PT, R38, 0x39, !P6 ;  /* 0x000000392600780c */ /* 0x000fe400077c4270 */
[C---:B------:R-:W-:Y:S02]  /*312b0*/  ISETP.LT.OR P0, PT, R39.reuse, 0x22, P0 ;  /* 0x000000222700780c */ /* 0x040fe40000701670 */
[----:B------:R-:W-:-:S02]  /*312c0*/  ISETP.LT.OR P1, PT, R39, 0x29, P1 ;  /* 0x000000292700780c */ /* 0x000fc40000f21670 */
[----:B------:R-:W-:Y:S02]  /*312d0*/  FSEL R65, R35, -INF , !P0 ;  /* 0xff80000023417808 */ /* 0x000fe40004000000 */
[C---:B------:R-:W-:Y:S02]  /*312e0*/  ISETP.LT.OR P2, PT, R39.reuse, 0x2a, P2 ;  /* 0x0000002a2700780c */ /* 0x040fe40001741670 */
[----:B------:R-:W-:Y:S02]  /*312f0*/  FSEL R73, R46, -INF , !P1 ;  /* 0xff8000002e497808 */ /* 0x000fe40004800000 */
[----:B------:R-:W-:Y:S02]  /*31300*/  ISETP.LT.OR P3, PT, R39, 0x31, P3 ;  /* 0x000000312700780c */ /* 0x000fe40001f61670 */
[----:B------:R-:W-:Y:S02]  /*31310*/  FSEL R75, R47, -INF , !P2 ;  /* 0xff8000002f4b7808 */ /* 0x000fe40005000000 */
[----:B------:R-:W-:-:S02]  /*31320*/  ISETP.LT.OR P4, PT, R39, 0x32, P4 ;  /* 0x000000322700780c */ /* 0x000fc40002781670 */
[----:B------:R-:W-:Y:S02]  /*31330*/  FSEL R77, R50, -INF , !P3 ;  /* 0xff800000324d7808 */ /* 0x000fe40005800000 */
[----:B------:R-:W-:Y:S02]  /*31340*/  ISETP.LT.OR P5, PT, R39, 0x39, P5 ;  /* 0x000000392700780c */ /* 0x000fe40002fa1670 */
[----:B------:R-:W-:Y:S02]  /*31350*/  FSEL R79, R51, -INF , !P4 ;  /* 0xff800000334f7808 */ /* 0x000fe40006000000 */
[----:B------:R-:W-:Y:S02]  /*31360*/  ISETP.LT.OR P6, PT, R39, 0x3a, P6 ;  /* 0x0000003a2700780c */ /* 0x000fe400037c1670 */
[----:B------:R-:W-:Y:S02]  /*31370*/  FSEL R81, R54, -INF , !P5 ;  /* 0xff80000036517808 */ /* 0x000fe40006800000 */
[----:B------:R-:W-:-:S02]  /*31380*/  R2UR UR6, R4 ;  /* 0x00000000040672ca */ /* 0x000fc400000e0000 */
[----:B------:R-:W-:Y:S02]  /*31390*/  R2UR UR7, R5 ;  /* 0x00000000050772ca */ /* 0x000fe400000e0000 */
[----:B------:R-:W-:-:S11]  /*313a0*/  FSEL R83, R43, -INF , !P6 ;  /* 0xff8000002b537808 */ /* 0x000fd60007000000 */
[----:B------:R-:W3:Y:S01]  /*313b0*/  LD.E R41, desc[UR6][R8.64+0x14] ;  /* 0x0000140608297980 */ /* 0x000ee2000c101900 */
[----:B--2---:R-:W-:Y:S02]  /*313c0*/  FMNMX.FTZ R11, R45, R12, !PT ;  /* 0x0000000c2d0b7209 */ /* 0x004fe40007810000 */
        /* <DEDUP_REMOVED lines=12> */
[----:B------:R-:W-:Y:S01]  /*31490*/  FMNMX.FTZ R36, R61, R36, !PT ;  /* 0x000000243d247209 */ /* 0x000fe20007810000 */
[----:B------:R-:W2:Y:S01]  /*314a0*/  LD.E R40, desc[UR4][R8.64+0x20] ;  /* 0x0000200408287980 */ /* 0x000ea2000c101900 */
        /* <DEDUP_REMOVED lines=17> */
[----:B------:R-:W-:-:S03]  /*315c0*/  FMNMX.FTZ R39, R83, R36, !PT ;  /* 0x0000002453277209 */ /* 0x000fc60007810000 */
[----:B------:R-:W0:Y:S04]  /*315d0*/  SHFL.BFLY PT, R11, R38, 0x2, 0x1f ;  /* 0x0c401f00260b7f89 */ /* 0x000e2800000e0000 */
[----:B------:R1:W-:Y:S04]  /*315e0*/  ST.E.64 desc[UR4][R8.64], R38 ;  /* 0x0000002608007985 */ /* 0x0003e8000c101b04 */
[----:B------:R-:W4:Y:S01]  /*315f0*/  LD.E R44, desc[UR6][R8.64+0x4] ;  /* 0x00000406082c7980 */ /* 0x000f22000c101900 */
[----:B0-----:R-:W-:-:S03]  /*31600*/  FMNMX.FTZ R11, R38, R11, !PT ;  /* 0x0000000b260b7209 */ /* 0x001fc60007810000 */
[----:B-1----:R-:W5:Y:S04]  /*31610*/  LD.E R38, desc[UR4][R8.64+0x10] ;  /* 0x0000100408267980 */ /* 0x002f68000c101900 */
[----:B------:R-:W0:Y:S02]  /*31620*/  SHFL.BFLY PT, R36, R11, 0x1, 0x1f ;  /* 0x0c201f000b247f89 */ /* 0x000e2400000e0000 */
[----:B0-----:R-:W-:-:S05]  /*31630*/  FMNMX.FTZ R35, R11, R36, !PT ;  /* 0x000000240b237209 */ /* 0x001fca0007810000 */
[----:B------:R-:W-:Y:S04]  /*31640*/  ST.E desc[UR4][R8.64], R35 ;  /* 0x0000002308007985 */ /* 0x000fe8000c101904 */
[----:B------:R-:W3:Y:S01]  /*31650*/  LD.E R37, desc[UR6][R8.64] ;  /* 0x0000000608257980 */ /* 0x000ee2000c101900 */
[----:B------:R-:W-:Y:S02]  /*31660*/  R2UR UR8, R4 ;  /* 0x00000000040872ca */ /* 0x000fe400000e0000 */
[----:B------:R-:W-:Y:S01]  /*31670*/  R2UR UR9, R5 ;  /* 0x00000000050972ca */ /* 0x000fe200000e0000 */
[----:B----4-:R-:W0:Y:S02]  /*31680*/  SHFL.BFLY PT, R11, R44, 0x2, 0x1f ;  /* 0x0c401f002c0b7f89 */ /* 0x010e2400000e0000 */
[----:B0-----:R-:W-:-:S05]  /*31690*/  FMNMX.FTZ R36, R11, R44, !PT ;  /* 0x0000002c0b247209 */ /* 0x001fca0007810000 */
[----:B------:R-:W0:Y:S02]  /*316a0*/  SHFL.BFLY PT, R11, R36, 0x1, 0x1f ;  /* 0x0c201f00240b7f89 */ /* 0x000e2400000e0000 */
[----:B0-----:R-:W-:Y:S02]  /*316b0*/  FMNMX.FTZ R35, R36, R11, !PT ;  /* 0x0000000b24237209 */ /* 0x001fe40007810000 */
[----:B---3--:R-:W-:Y:S02]  /*316c0*/  FSETP.NEU.FTZ.AND P0, PT, R37, -INF , PT ;  /* 0xff8000002500780b */ /* 0x008fe40003f1d000 */
[----:B------:R-:W-:Y:S02]  /*316d0*/  FSETP.NEU.FTZ.AND P1, PT, R35, -INF , PT ;  /* 0xff8000002300780b */ /* 0x000fe40003f3d000 */
[----:B------:R-:W-:Y:S02]  /*316e0*/  FSEL R11, R37, RZ, P0 ;  /* 0x000000ff250b7208 */ /* 0x000fe40000000000 */
[----:B------:R-:W-:-:S03]  /*316f0*/  FSEL R42, R35, RZ, P1 ;  /* 0x000000ff232a7208 */ /* 0x000fc60000800000 */
[----:B------:R-:W-:Y:S02]  /*31700*/  FADD.FTZ R11, R12, -R11 ;  /* 0x8000000b0c0b7221 */ /* 0x000fe40000010000 */
[----:B------:R-:W-:Y:S02]  /*31710*/  FADD.FTZ R13, R13, -R42 ;  /* 0x8000002a0d0d7221 */ /* 0x000fe40000010000 */
[----:B--2---:R-:W-:Y:S02]  /*31720*/  FMUL.FTZ R11, R11, R40 ;  /* 0x000000280b0b7220 */ /* 0x004fe40000410000 */
[----:B------:R-:W-:-:S04]  /*31730*/  FMUL.FTZ R12, R40, R13 ;  /* 0x0000000d280c7220 */ /* 0x000fc80000410000 */
[----:B------:R-:W5:Y:S08]  /*31740*/  MUFU.EX2 R11, R11 ;  /* 0x0000000b000b7308 */ /* 0x000f700000000800 */
[----:B------:R-:W0:Y:S01]  /*31750*/  MUFU.EX2 R12, R12 ;  /* 0x0000000c000c7308 */ /* 0x000e220000000800 */
[----:B------:R1:W-:Y:S01]  /*31760*/  ST.E desc[UR4][R8.64+0x4], R35 ;  /* 0x0000042308007985 */ /* 0x0003e2000c101904 */
[----:B-----5:R-:W-:Y:S01]  /*31770*/  FMUL.FTZ R13, R11, R38 ;  /* 0x000000260b0d7220 */ /* 0x020fe20000410000 */
[----:B0-----:R-:W-:-:S04]  /*31780*/  FMUL.FTZ R41, R12, R41 ;  /* 0x000000290c297220 */ /* 0x001fc80000410000 */
[----:B------:R1:W-:Y:S04]  /*31790*/  ST.E desc[UR6][R8.64+0x10], R13 ;  /* 0x0000100d08007985 */ /* 0x0003e8000c101906 */
[----:B------:R1:W-:Y:S04]  /*317a0*/  ST.E desc[UR8][R8.64+0x14], R41 ;  /* 0x0000142908007985 */ /* 0x0003e8000c101908 */
[----:B------:R-:W2:Y:S04]  /*317b0*/  LDL.64 R36, [R7+0x78] ;  /* 0x0000780007247983 */ /* 0x000ea80000100a00 */
[----:B--2---:R-:W2:Y:S04]  /*317c0*/  LD.E.64 R38, desc[UR4][R36.64] ;  /* 0x0000000424267980 */ /* 0x004ea8000c101b00 */
[----:B--2---:R-:W2:Y:S01]  /*317d0*/  LD.E R40, desc[UR4][R38.64+0x4] ;  /* 0x0000040426287980 */ /* 0x004ea2000c101900 */
[----:B------:R-:W-:Y:S01]  /*317e0*/  BSSY B2, `(.L_x_5450) ;  /* 0x0000010000027945 */ /* 0x000fe20003800000 */
[----:B--2---:R-:W-:-:S13]  /*317f0*/  ISETP.NE.AND P0, PT, R40, RZ, PT ;  /* 0x000000ff2800720c */ /* 0x004fda0003f05270 */
[----:B-1----:R-:W-:Y:S05]  /*31800*/  @P0 BRA `(.L_x_5451) ;  /* 0x0000000000340947 */ /* 0x002fea0003800000 */
[----:B------:R-:W-:Y:S02]  /*31810*/  R2UR UR4, R4 ;  /* 0x00000000040472ca */ /* 0x000fe400000e0000 */
[----:B------:R-:W-:-:S13]  /*31820*/  R2UR UR5, R5 ;  /* 0x00000000050572ca */ /* 0x000fda00000e0000 */
[----:B------:R-:W2:Y:S01]  /*31830*/  LD.E.64 R8, desc[UR4][R36.64+0x8] ;  /* 0x0000080424087980 */ /* 0x000ea2000c101b00 */
[----:B------:R-:W-:Y:S02]  /*31840*/  R2UR UR6, R4 ;  /* 0x00000000040672ca */ /* 0x000fe400000e0000 */
[----:B------:R-:W-:Y:S01]  /*31850*/  R2UR UR7, R5 ;  /* 0x00000000050772ca */ /* 0x000fe200000e0000 */
[----:B------:R-:W3:-:S12]  /*31860*/  LD.E R39, desc[UR4][R38.64] ;  /* 0x0000000426277980 */ /* 0x000ed8000c101900 */
[----:B--2---:R-:W2:Y:S01]  /*31870*/  LD.E.64 R8, desc[UR6][R8.64] ;  /* 0x0000000608087980 */ /* 0x004ea2000c101b00 */
[----:B---3--:R-:W-:-:S04]  /*31880*/  IMAD R41, R10, 0x40, R39 ;  /* 0x000000400a297824 */ /* 0x008fc800078e0227 */
[----:B--2---:R-:W-:-:S05]  /*31890*/  IMAD.WIDE R40, R41, 0x4, R8 ;  /* 0x0000000429287825 */ /* 0x004fca00078e0208 */
[----:B------:R0:W-:Y:S04]  /*318a0*/  ST.E desc[UR4][R40.64], R11 ;  /* 0x0000000b28007985 */ /* 0x0001e8000c101904 */
[----:B------:R-:W2:Y:S04]  /*318b0*/  LD.E.64 R38, desc[UR6][R36.64] ;  /* 0x0000000624267980 */ /* 0x000ea8000c101b00 */
[----:B--2---:R-:W2:Y:S02]  /*318c0*/  LD.E R13, desc[UR4][R38.64+0x4] ;  /* 0x00000404260d7980 */ /* 0x004ea4000c101900 */
[----:B0-2---:R-:W-:-:S13]  /*318d0*/  ISETP.NE.AND P0, PT, R13, RZ, PT ;  /* 0x000000ff0d00720c */ /* 0x005fda0003f05270 */
.L_x_5451:
[----:B------:R-:W-:Y:S05]  /*318e0*/  BSYNC B2 ;  /* 0x0000000000027941 */ /* 0x000fea0003800000 */
.L_x_5450:
[----:B------:R-:W-:Y:S04]  /*318f0*/  BSSY B2, `(.L_x_5452) ;  /* 0x000000d000027945 */ /* 0x000fe80003800000 */
[----:B------:R-:W-:Y:S05]  /*31900*/  @P0 BRA `(.L_x_5453) ;  /* 0x00000000002c0947 */ /* 0x000fea0003800000 */
        /* <DEDUP_REMOVED lines=8> */
[----:B------:R-:W-:-:S04]  /*31990*/  VIADD R13, R10, 0x8 ;  /* 0x000000080a0d7836 */ /* 0x000fc80000000000 */
[----:B--2---:R-:W-:-:S05]  /*319a0*/  IMAD.WIDE R8, R13, 0x4, R8 ;  /* 0x000000040d087825 */ /* 0x004fca00078e0208 */
[----:B------:R0:W-:Y:S02]  /*319b0*/  ST.E desc[UR4][R8.64], R12 ;  /* 0x0000000c08007985 */ /* 0x0001e4000c101904 */
.L_x_5453:
[----:B------:R-:W-:Y:S05]  /*319c0*/  BSYNC B2 ;  /* 0x0000000000027941 */ /* 0x000fea0003800000 */
.L_x_5452:
[----:B0-----:R-:W2:Y:S01]  /*319d0*/  LDL.64 R8, [R7+0x70] ;  /* 0x0000700007087983 */ /* 0x001ea20000100a00 */
[C---:B------:R-:W-:Y:S02]  /*319e0*/  R2UR UR4, R4.reuse ;  /* 0x00000000040472ca */ /* 0x040fe400000e0000 */
[C---:B------:R-:W-:Y:S02]  /*319f0*/  R2UR UR5, R5.reuse ;  /* 0x00000000050572ca */ /* 0x040fe400000e0000 */
[C---:B------:R-:W-:Y:S02]  /*31a00*/  R2UR UR6, R4.reuse ;  /* 0x00000000040672ca */ /* 0x040fe400000e0000 */
[C---:B------:R-:W-:Y:S02]  /*31a10*/  R2UR UR7, R5.reuse ;  /* 0x00000000050772ca */ /* 0x040fe400000e0000 */
[----:B------:R-:W-:Y:S02]  /*31a20*/  R2UR UR8, R4 ;  /* 0x00000000040872ca */ /* 0x000fe400000e0000 */
[----:B------:R-:W-:-:S05]  /*31a30*/  R2UR UR9, R5 ;  /* 0x00000000050972ca */ /* 0x000fca00000e0000 */
[----:B--2---:R-:W2:Y:S04]  /*31a40*/  LD.E R10, desc[UR4][R8.64] ;  /* 0x00000004080a7980 */ /* 0x004ea8000c101900 */
[----:B------:R-:W3:Y:S04]  /*31a50*/  LD.E R13, desc[UR6][R8.64+0x20] ;  /* 0x00002006080d7980 */ /* 0x000ee8000c101900 */
[----:B------:R-:W4:Y:S04]  /*31a60*/  LD.E R36, desc[UR8][R8.64+0x4] ;  /* 0x0000040808247980 */ /* 0x000f28000c101900 */
[----:B------:R-:W4:Y:S04]  /*31a70*/  LD.E R56, desc[UR4][R8.64+0x10] ;  /* 0x0000100408387980 */ /* 0x000f28000c101900 */
[----:B------:R-:W4:Y:S01]  /*31a80*/  LD.E R55, desc[UR6][R8.64+0x14] ;  /* 0x0000140608377980 */ /* 0x000f22000c101900 */
[C---:B--2---:R-:W-:Y:S01]  /*31a90*/  FSETP.NEU.FTZ.AND P0, PT, R10.reuse, -INF , PT ;  /* 0xff8000000a00780b */ /* 0x044fe20003f1d000 */
[----:B---3--:R-:W-:Y:S01]  /*31aa0*/  FMUL.FTZ R35, R10, R13 ;  /* 0x0000000d0a237220 */ /* 0x008fe20000410000 */
[----:B----4-:R-:W-:Y:S01]  /*31ab0*/  FSETP.NEU.FTZ.AND P1, PT, R36, -INF , PT ;  /* 0xff8000002400780b */ /* 0x010fe20003f3d000 */
[----:B------:R-:W-:-:S03]  /*31ac0*/  FMUL.FTZ R36, R13, R36 ;  /* 0x000000240d247220 */ /* 0x000fc60000410000 */
[----:B------:R-:W-:Y:S02]  /*31ad0*/  FSEL R10, R35, RZ, P0 ;  /* 0x000000ff230a7208 */ /* 0x000fe40000000000 */
[----:B------:R-:W-:-:S03]  /*31ae0*/  FSEL R40, R36, RZ, P1 ;  /* 0x000000ff24287208 */ /* 0x000fc60000800000 */
        /* <DEDUP_REMOVED lines=34> */
[----:B------:R0:W1:Y:S08]  /*31d10*/  MUFU.EX2 R160, R14 ;  /* 0x0000000e00a07308 */ /* 0x0000700000000800 */
[----:B------:R-:W2:Y:S01]  /*31d20*/  MUFU.EX2 R41, R41 ;  /* 0x0000002900297308 */ /* 0x000ea20000000800 */
[----:B0-----:R-:W-:-:S07]  /*31d30*/  FADD.FTZ R14, R34, R55 ;  /* 0x00000037220e7221 */ /* 0x001fce0000010000 */
[----:B------:R0:W3:Y:S08]  /*31d40*/  MUFU.EX2 R162, R15 ;  /* 0x0000000f00a27308 */ /* 0x0000f00000000800 */
[----:B------:R-:W4:Y:S01]  /*31d50*/  MUFU.EX2 R42, R42 ;  /* 0x0000002a002a7308 */ /* 0x000f220000000800 */
[----:B0-----:R-:W-:-:S04]  /*31d60*/  FADD.FTZ R15, R35, R56 ;  /* 0x00000038230f7221 */ /* 0x001fc80000010000 */
[----:B-1----:R-:W-:-:S03]  /*31d70*/  FADD.FTZ R15, R160, R15 ;  /* 0x0000000fa00f7221 */ /* 0x002fc60000010000 */
[----:B------:R-:W0:Y:S08]  /*31d80*/  MUFU.EX2 R13, R20 ;  /* 0x00000014000d7308 */ /* 0x000e300000000800 */
[----:B------:R-:W1:Y:S08]  /*31d90*/  MUFU.EX2 R43, R43 ;  /* 0x0000002b002b7308 */ /* 0x000e700000000800 */
[----:B------:R2:W1:Y:S08]  /*31da0*/  MUFU.EX2 R164, R21 ;  /* 0x0000001500a47308 */ /* 0x0004700000000800 */
[----:B------:R-:W1:Y:S01]  /*31db0*/  MUFU.EX2 R44, R44 ;  /* 0x0000002c002c7308 */ /* 0x000e620000000800 */
[----:B--2---:R-:W-:Y:S01]  /*31dc0*/  FADD.FTZ R21, R41, R14 ;  /* 0x0000000e29157221 */ /* 0x004fe20000010000 */
[----:B---3--:R-:W-:-:S03]  /*31dd0*/  FADD.FTZ R14, R162, R15 ;  /* 0x0000000fa20e7221 */ /* 0x008fc60000010000 */
[----:B----4-:R-:W-:Y:S01]  /*31de0*/  FADD.FTZ R20, R42, R21 ;  /* 0x000000152a147221 */ /* 0x010fe20000010000 */
[----:B0-----:R-:W-:Y:S02]  /*31df0*/  FADD.FTZ R15, R13, R14 ;  /* 0x0000000e0d0f7221 */ /* 0x001fe40000010000 */
[----:B------:R-:W0:Y:S01]  /*31e00*/  MUFU.EX2 R27, R24 ;  /* 0x00000018001b7308 */ /* 0x000e220000000800 */
[----:B-1----:R-:W-:Y:S01]  /*31e10*/  FADD.FTZ R21, R43, R20 ;  /* 0x000000142b157221 */ /* 0x002fe20000010000 */
[----:B------:R-:W-:-:S06]  /*31e20*/  FADD.FTZ R14, R164, R15 ;  /* 0x0000000fa40e7221 */ /* 0x000fcc0000010000 */
[----:B------:R-:W1:Y:S01]  /*31e30*/  MUFU.EX2 R45, R45 ;  /* 0x0000002d002d7308 */ /* 0x000e620000000800 */
[----:B------:R-:W-:-:S07]  /*31e40*/  FADD.FTZ R20, R44, R21 ;  /* 0x000000152c147221 */ /* 0x000fce0000010000 */
        /* <DEDUP_REMOVED lines=40> */
[----:B--2---:R-:W-:-:S05]  /*320d0*/  FADD.FTZ R55, R10, R21 ;  /* 0x000000150a377221 */ /* 0x004fca0000010000 */
[----:B------:R-:W-:Y:S01]  /*320e0*/  ST.E desc[UR4][R8.64+0x10], R55 ;  /* 0x0000103708007985 */ /* 0x000fe2000c101904 */
[----:B0-----:R-:W-:-:S05]  /*320f0*/  FADD.FTZ R57, R175, R14 ;  /* 0x0000000eaf397221 */ /* 0x001fca0000010000 */
[----:B------:R0:W-:Y:S04]  /*32100*/  ST.E desc[UR6][R8.64+0x14], R57 ;  /* 0x0000143908007985 */ /* 0x0001e8000c101906 */
[----:B------:R-:W2:Y:S01]  /*32110*/  LDL.64 R20, [R7+0x80] ;  /* 0x0000800007147983 */ /* 0x000ea20000100a00 */
[----:B------:R-:W-:Y:S06]  /*32120*/  BAR.SYNC.DEFER_BLOCKING 0xf, 0x100 ;  /* 0x03c4000000007b1d */ /* 0x000fec0000010000 */
[----:B------:R-:W3:Y:S04]  /*32130*/  LDL.64 R14, [R7+0x88] ;  /* 0x00008800070e7983 */ /* 0x000ee80000100a00 */
[----:B--2---:R-:W2:Y:S04]  /*32140*/  LD.E.64 R20, desc[UR4][R20.64+0x10] ;  /* 0x0000100414147980 */ /* 0x004ea8000c101b00 */
[----:B--2---:R-:W2:Y:S04]  /*32150*/  LD.E.64 R24, desc[UR6][R20.64+0x8] ;  /* 0x0000080614187980 */ /* 0x004ea8000c101b00 */
[----:B------:R-:W4:Y:S01]  /*32160*/  LD.E.64 R58, desc[UR4][R20.64] ;  /* 0x00000004143a7980 */ /* 0x000f22000c101b00 */
        /* <DEDUP_REMOVED lines=16> */
[----:B--2---:R-:W-:-:S05]  /*32270*/  MOV R24, R24 ;  /* 0x0000001800187202 */ /* 0x004fca0000000f00 */
[--C-:B----4-:R-:W-:Y:S02]  /*32280*/  IMAD R59, R59, 0x2, R24.reuse ;  /* 0x000000023b3b7824 */ /* 0x110fe400078e0218 */
[C---:B0-----:R-:W-:Y:S02]  /*32290*/  IMAD R8, R58.reuse, 0x2, R24 ;  /* 0x000000023a087824 */ /* 0x041fe400078e0218 */
[----:B------:R-:W-:Y:S01]  /*322a0*/  IMAD R58, R58, 0x2, R59 ;  /* 0x000000023a3a7824 */ /* 0x000fe200078e023b */
[----:B------:R-:W-:Y:S04]  /*322b0*/  STSM.16.M88.4 [R24], R160 ;  /* 0x000000a018007844 */ /* 0x000fe80000000200 */
[----:B------:R0:W-:Y:S04]  /*322c0*/  STSM.16.M88.4 [R8], R164 ;  /* 0x000000a408007844 */ /* 0x0001e80000000200 */
[----:B------:R-:W-:Y:S04]  /*322d0*/  STSM.16.M88.4 [R59], R168 ;  /* 0x000000a83b007844 */ /* 0x000fe80000000200 */
[----:B------:R1:W-:Y:S04]  /*322e0*/  STSM.16.M88.4 [R58], R172 ;  /* 0x000000ac3a007844 */ /* 0x0003e80000000200 */
[----:B---3--:R-:W2:Y:S04]  /*322f0*/  LD.E R10, desc[UR4][R14.64] ;  /* 0x000000040e0a7980 */ /* 0x008ea8000c101900 */
[----:B0-----:R-:W3:Y:S04]  /*32300*/  LD.E R8, desc[UR4][R14.64+0x14] ;  /* 0x000014040e087980 */ /* 0x001ee8000c101900 */
[----:B------:R-:W4:Y:S04]  /*32310*/  LD.E R36, desc[UR4][R14.64+0x44] ;  /* 0x000044040e247980 */ /* 0x000f28000c101900 */
[----:B------:R-:W4:Y:S01]  /*32320*/  LD.E R50, desc[UR4][R14.64+0x80] ;  /* 0x000080040e327980 */ /* 0x000f22000c101900 */
[----:B------:R-:W-:-:S02]  /*32330*/  R2UR UR18, R4 ;  /* 0x00000000041272ca */ /* 0x000fc400000e0000 */
[----:B------:R-:W-:Y:S01]  /*32340*/  R2UR UR19, R5 ;  /* 0x00000000051372ca */ /* 0x000fe200000e0000 */
[----:B------:R-:W4:Y:S04]  /*32350*/  LD.E R66, desc[UR4][R14.64+0xc0] ;  /* 0x0000c0040e427980 */ /* 0x000f28000c101900 */
        /* <DEDUP_REMOVED lines=11> */
[----:B------:R-:W4:Y:S01]  /*32410*/  LD.E R86, desc[UR8][R14.64+0x110] ;  /* 0x000110080e567980 */ /* 0x000f22000c101900 */
[----:B------:R-:W-:-:S02]  /*32420*/  R2UR UR10, R4 ;  /* 0x00000000040a72ca */ /* 0x000fc400000e0000 */
[C---:B------:R-:W-:Y:S01]  /*32430*/  R2UR UR11, R5.reuse ;  /* 0x00000000050b72ca */ /* 0x040fe200000e0000 */
[----:B------:R-:W4:Y:S01]  /*32440*/  LD.E R64, desc[UR18][R14.64+0xb4] ;  /* 0x0000b4120e407980 */ /* 0x000f22000c101900 */
[C---:B------:R-:W-:Y:S02]  /*32450*/  R2UR UR12, R4.reuse ;  /* 0x00000000040c72ca */ /* 0x040fe400000e0000 */
[C---:B------:R-:W-:Y:S01]  /*32460*/  R2UR UR13, R5.reuse ;  /* 0x00000000050d72ca */ /* 0x040fe200000e0000 */
[----:B------:R-:W4:Y:S01]  /*32470*/  LD.E R80, desc[UR18][R14.64+0xf4] ;  /* 0x0000f4120e507980 */ /* 0x000f22000c101900 */
[C---:B------:R-:W-:Y:S02]  /*32480*/  R2UR UR14, R4.reuse ;  /* 0x00000000040e72ca */ /* 0x040fe400000e0000 */
[----:B------:R-:W-:Y:S02]  /*32490*/  R2UR UR15, R5 ;  /* 0x00000000050f72ca */ /* 0x000fe400000e0000 */
        /* <DEDUP_REMOVED lines=11> */
[----:B-1----:R-:W4:Y:S04]  /*32550*/  LD.E R58, desc[UR12][R14.64+0xa0] ;  /* 0x0000a00c0e3a7980 */ /* 0x002f28000c101900 */
        /* <DEDUP_REMOVED lines=10> */
[----:B--2---:R-:W-:-:S05]  /*32600*/  FMUL.FTZ R9, R11, R10 ;  /* 0x0000000a0b097220 */ /* 0x004fca0000410000 */
[----:B------:R3:W-:Y:S02]  /*32610*/  ST.E desc[UR4][R14.64], R9 ;  /* 0x000000090e007985 */ /* 0x0007e4000c101904 */
[C---:B---3--:R-:W-:Y:S02]  /*32620*/  FMUL.FTZ R9, R11.reuse, R8 ;  /* 0x000000080b097220 */ /* 0x048fe40000410000 */
[----:B------:R-:W2:Y:S04]  /*32630*/  LD.E R8, desc[UR18][R14.64+0x134] ;  /* 0x000134120e087980 */ /* 0x000ea8000c101900 */
[----:B------:R4:W-:Y:S02]  /*32640*/  ST.E desc[UR4][R14.64+0x14], R9 ;  /* 0x000014090e007985 */ /* 0x0009e4000c101904 */
[----:B----4-:R-:W-:-:S05]  /*32650*/  FMUL.FTZ R9, R11, R36 ;  /* 0x000000240b097220 */ /* 0x010fca0000410000 */
[----:B------:R0:W-:Y:S02]  /*32660*/  ST.E desc[UR4][R14.64+0x44], R9 ;  /* 0x000044090e007985 */ /* 0x0001e4000c101904 */
[----:B0-----:R-:W-:-:S05]  /*32670*/  FMUL.FTZ R9, R11, R50 ;  /* 0x000000320b097220 */ /* 0x001fca0000410000 */
[----:B------:R0:W-:Y:S02]  /*32680*/  ST.E desc[UR4][R14.64+0x80], R9 ;  /* 0x000080090e007985 */ /* 0x0001e4000c101904 */
[----:B0-----:R-:W-:-:S05]  /*32690*/  FMUL.FTZ R9, R11, R66 ;  /* 0x000000420b097220 */ /* 0x001fca0000410000 */
[----:B------:R0:W-:Y:S02]  /*326a0*/  ST.E desc[UR4][R14.64+0xc0], R9 ;  /* 0x0000c0090e007985 */ /* 0x0001e4000c101904 */
[----:B0-----:R-:W-:-:S05]  /*326b0*/  FMUL.FTZ R9, R11, R82 ;  /* 0x000000520b097220 */ /* 0x001fca0000410000 */
[----:B------:R2:W-:Y:S02]  /*326c0*/  ST.E desc[UR4][R14.64+0x100], R9 ;  /* 0x000100090e007985 */ /* 0x0005e4000c101904 */
[C---:B--2---:R-:W-:Y:S02]  /*326d0*/  FMUL.FTZ R9, R11.reuse, R8 ;  /* 0x000000080b097220 */ /* 0x044fe40000410000 */
[----:B------:R-:W2:Y:S01]  /*326e0*/  LD.E R8, desc[UR6][R14.64+0x140] ;  /* 0x000140060e087980 */ /* 0x000ea2000c101900 */
[----:B------:R-:W-:-:S05]  /*326f0*/  FMUL.FTZ R13, R11, R20 ;  /* 0x000000140b0d7220 */ /* 0x000fca0000410000 */
[----:B------:R0:W-:Y:S02]  /*32700*/  ST.E desc[UR6][R14.64+0x4], R13 ;  /* 0x0000040d0e007985 */ /* 0x0001e4000c101906 */
[----:B0-----:R-:W-:-:S05]  /*32710*/  FMUL.FTZ R13, R11, R34 ;  /* 0x000000220b0d7220 */ /* 0x001fca0000410000 */
        /* <DEDUP_REMOVED lines=22> */
[----:B------:R-:W2:Y:S04]  /*32880*/  LD.E R8, desc[UR6][R14.64+0x150] ;  /* 0x000150060e087980 */ /* 0x000ea8000c101900 */
[----:B------:R2:W-:Y:S02]  /*32890*/  ST.E desc[UR4][R14.64+0x134], R9 ;  /* 0x000134090e007985 */ /* 0x0005e4000c101904 */
[----:B--2---:R-:W-:-:S02]  /*328a0*/  FMUL.FTZ R9, R11, R8 ;  /* 0x000000080b097220 */ /* 0x004fc40000410000 */
[----:B------:R-:W2:Y:S04]  /*328b0*/  LD.E R8, desc[UR6][R14.64+0x154] ;  /* 0x000154060e087980 */ /* 0x000ea8000c101900 */
        /* <DEDUP_REMOVED lines=57> */
[----:B------:R2:W-:Y:S01]  /*32c50*/  ST.E desc[UR4][R14.64+0x1d4], R21 ;  /* 0x0001d4150e007985 */ /* 0x0005e2000c101904 */
[C---:B------:R-:W-:Y:S01]  /*32c60*/  FMUL.FTZ R25, R11.reuse, R26 ;  /* 0x0000001a0b197220 */ /* 0x040fe20000410000 */
[C---:B------:R-:W-:Y:S01]  /*32c70*/  FMUL.FTZ R27, R11.reuse, R28 ;  /* 0x0000001c0b1b7220 */ /* 0x040fe20000410000 */
[C---:B------:R-:W-:Y:S01]  /*32c80*/  FMUL.FTZ R29, R11.reuse, R30 ;  /* 0x0000001e0b1d7220 */ /* 0x040fe20000410000 */
[----:B------:R-:W-:-:S02]  /*32c90*/  FMUL.FTZ R31, R11, R32 ;  /* 0x000000200b1f7220 */ /* 0x000fc40000410000 */
[----:B------:R0:W-:Y:S04]  /*32ca0*/  ST.E desc[UR10][R14.64+0x20], R25 ;  /* 0x000020190e007985 */ /* 0x0001e8000c10190a */
[----:B------:R1:W-:Y:S04]  /*32cb0*/  ST.E desc[UR12][R14.64+0x24], R27 ;  /* 0x0000241b0e007985 */ /* 0x0003e8000c10190c */
[----:B------:R3:W-:Y:S01]  /*32cc0*/  ST.E desc[UR14][R14.64+0x30], R29 ;  /* 0x0000301d0e007985 */ /* 0x0007e2000c10190e */
[----:B--2---:R-:W-:-:S03]  /*32cd0*/  FMUL.FTZ R21, R11, R8 ;  /* 0x000000080b157220 */ /* 0x004fc60000410000 */
[----:B------:R-:W2:Y:S01]  /*32ce0*/  LD.E R8, desc[UR6][R14.64+0x1f4] ;  /* 0x0001f4060e087980 */ /* 0x000ea2000c101900 */
[C---:B0-----:R-:W-:Y:S01]  /*32cf0*/  FMUL.FTZ R25, R11.reuse, R40 ;  /* 0x000000280b197220 */ /* 0x041fe20000410000 */
[C---:B-1----:R-:W-:Y:S01]  /*32d00*/  FMUL.FTZ R27, R11.reuse, R42 ;  /* 0x0000002a0b1b7220 */ /* 0x042fe20000410000 */
[C---:B---3--:R-:W-:Y:S01]  /*32d10*/  FMUL.FTZ R29, R11.reuse, R44 ;  /* 0x0000002c0b1d7220 */ /* 0x048fe20000410000 */
[----:B------:R0:W-:Y:S04]  /*32d20*/  ST.E desc[UR16][R14.64+0x34], R31 ;  /* 0x0000341f0e007985 */ /* 0x0001e8000c101910 */
[----:B------:R1:W-:Y:S01]  /*32d30*/  ST.E desc[UR10][R14.64+0x54], R25 ;  /* 0x000054190e007985 */ /* 0x0003e2000c10190a */
[----:B0-----:R-:W-:-:S03]  /*32d40*/  FMUL.FTZ R31, R11, R48 ;  /* 0x000000300b1f7220 */ /* 0x001fc60000410000 */
[----:B------:R0:W-:Y:S01]  /*32d50*/  ST.E desc[UR12][R14.64+0x60], R27 ;  /* 0x0000601b0e007985 */ /* 0x0001e2000c10190c */
[----:B-1----:R-:W-:-:S03]  /*32d60*/  FMUL.FTZ R25, R11, R54 ;  /* 0x000000360b197220 */ /* 0x002fc60000410000 */
[----:B------:R1:W-:Y:S04]  /*32d70*/  ST.E desc[UR14][R14.64+0x64], R29 ;  /* 0x0000641d0e007985 */ /* 0x0003e8000c10190e */
[----:B------:R3:W-:Y:S01]  /*32d80*/  ST.E desc[UR16][R14.64+0x74], R31 ;  /* 0x0000741f0e007985 */ /* 0x0007e2000c101910 */
[C---:B0-----:R-:W-:Y:S01]  /*32d90*/  FMUL.FTZ R27, R11.reuse, R58 ;  /* 0x0000003a0b1b7220 */ /* 0x041fe20000410000 */
[C---:B-1----:R-:W-:Y:S01]  /*32da0*/  FMUL.FTZ R29, R11.reuse, R60 ;  /* 0x0000003c0b1d7220 */ /* 0x042fe20000410000 */
[C---:B---3--:R-:W-:Y:S01]  /*32db0*/  FMUL.FTZ R31, R11.reuse, R62 ;  /* 0x0000003e0b1f7220 */ /* 0x048fe20000410000 */
[----:B------:R0:W-:Y:S01]  /*32dc0*/  ST.E desc[UR10][R14.64+0x90], R25 ;  /* 0x000090190e007985 */ /* 0x0001e2000c10190a */
[----:B------:R-:W-:-:S03]  /*32dd0*/  FMUL.FTZ R33, R11, R64 ;  /* 0x000000400b217220 */ /* 0x000fc60000410000 */
[----:B------:R1:W-:Y:S04]  /*32de0*/  ST.E desc[UR12][R14.64+0xa0], R27 ;  /* 0x0000a01b0e007985 */ /* 0x0003e8000c10190c */
[----:B------:R3:W-:Y:S04]  /*32df0*/  ST.E desc[UR14][R14.64+0xa4], R29 ;  /* 0x0000a41d0e007985 */ /* 0x0007e8000c10190e */
[----:B------:R4:W-:Y:S01]  /*32e00*/  ST.E desc[UR16][R14.64+0xb0], R31 ;  /* 0x0000b01f0e007985 */ /* 0x0009e2000c101910 */
[C---:B0-----:R-:W-:Y:S01]  /*32e10*/  FMUL.FTZ R25, R11.reuse, R72 ;  /* 0x000000480b197220 */ /* 0x041fe20000410000 */
[C---:B-1----:R-:W-:Y:S01]  /*32e20*/  FMUL.FTZ R27, R11.reuse, R74 ;  /* 0x0000004a0b1b7220 */ /* 0x042fe20000410000 */
[C---:B---3--:R-:W-:Y:S01]  /*32e30*/  FMUL.FTZ R29, R11.reuse, R76 ;  /* 0x0000004c0b1d7220 */ /* 0x048fe20000410000 */
[C---:B----4-:R-:W-:Y:S01]  /*32e40*/  FMUL.FTZ R31, R11.reuse, R78 ;  /* 0x0000004e0b1f7220 */ /* 0x050fe20000410000 */
[----:B------:R0:W-:Y:S04]  /*32e50*/  ST.E desc[UR18][R14.64+0xb4], R33 ;  /* 0x0000b4210e007985 */ /* 0x0001e8000c101912 */
[----:B------:R1:W-:Y:S04]  /*32e60*/  ST.E desc[UR10][R14.64+0xd4], R25 ;  /* 0x0000d4190e007985 */ /* 0x0003e8000c10190a */
[----:B------:R3:W-:Y:S04]  /*32e70*/  ST.E desc[UR12][R14.64+0xe0], R27 ;  /* 0x0000e01b0e007985 */ /* 0x0007e8000c10190c */
[----:B------:R4:W-:Y:S01]  /*32e80*/  ST.E desc[UR14][R14.64+0xe4], R29 ;  /* 0x0000e41d0e007985 */ /* 0x0009e2000c10190e */
[----:B0-----:R-:W-:-:S03]  /*32e90*/  FMUL.FTZ R33, R11, R80 ;  /* 0x000000500b217220 */ /* 0x001fc60000410000 */
[----:B------:R0:W-:Y:S01]  /*32ea0*/  ST.E desc[UR16][R14.64+0xf0], R31 ;  /* 0x0000f01f0e007985 */ /* 0x0001e2000c101910 */
[C---:B-1----:R-:W-:Y:S01]  /*32eb0*/  FMUL.FTZ R25, R11.reuse, R88 ;  /* 0x000000580b197220 */ /* 0x042fe20000410000 */
[C---:B---3--:R-:W-:Y:S01]  /*32ec0*/  FMUL.FTZ R27, R11.reuse, R90 ;  /* 0x0000005a0b1b7220 */ /* 0x048fe20000410000 */
[C---:B----4-:R-:W-:Y:S01]  /*32ed0*/  FMUL.FTZ R29, R11.reuse, R92 ;  /* 0x0000005c0b1d7220 */ /* 0x050fe20000410000 */
[C---:B0-----:R-:W-:Y:S01]  /*32ee0*/  FMUL.FTZ R31, R11.reuse, R94 ;  /* 0x0000005e0b1f7220 */ /* 0x041fe20000410000 */
[----:B------:R0:W-:Y:S04]  /*32ef0*/  ST.E desc[UR4][R14.64+0x1e0], R9 ;  /* 0x0001e0090e007985 */ /* 0x0001e8000c101904 */
[----:B------:R1:W-:Y:S04]  /*32f00*/  ST.E desc[UR4][R14.64+0x1e4], R13 ;  /* 0x0001e40d0e007985 */ /* 0x0003e8000c101904 */
[----:B0-----:R-:W3:Y:S04]  /*32f10*/  LD.E R9, desc[UR6][R14.64+0x8] ;  /* 0x000008060e097980 */ /* 0x001ee8000c101900 */
[----:B-1----:R-:W4:Y:S01]  /*32f20*/  LD.E R13, desc[UR6][R14.64+0xc] ;  /* 0x00000c060e0d7980 */ /* 0x002f22000c101900 */
[----:B--2---:R-:W-:-:S05]  /*32f30*/  FMUL.FTZ R11, R11, R8 ;  /* 0x000000080b0b7220 */ /* 0x004fca0000410000 */
[----:B------:R0:W-:Y:S04]  /*32f40*/  ST.E desc[UR4][R14.64+0x1f4], R11 ;  /* 0x0001f40b0e007985 */ /* 0x0001e8000c101904 */
[----:B0-----:R-:W2:Y:S01]  /*32f50*/  LD.E R11, desc[UR6][R14.64+0x18] ;  /* 0x000018060e0b7980 */ /* 0x001ea2000c101900 */
[C---:B---3--:R-:W-:Y:S01]  /*32f60*/  FMUL.FTZ R9, R12.reuse, R9 ;  /* 0x000000090c097220 */ /* 0x048fe20000410000 */
[----:B----4-:R-:W-:-:S04]  /*32f70*/  FMUL.FTZ R13, R12, R13 ;  /* 0x0000000d0c0d7220 */ /* 0x010fc80000410000 */
        /* <DEDUP_REMOVED lines=60> */
[----:B0-----:R-:W2:Y:S04]  /*33340*/  LD.E R11, desc[UR6][R14.64+0xbc] ;  /* 0x0000bc060e0b7980 */ /* 0x001ea8000c101900 */
[----:B------:R-:W-:Y:S04]  /*33350*/  ST.E desc[UR18][R14.64+0xf4], R33 ;  /* 0x0000f4210e007985 */ /* 0x000fe8000c101912 */
[----:B------:R-:W-:Y:S04]  /*33360*/  ST.E desc[UR10][R14.64+0x114], R25 ;  /* 0x000114190e007985 */ /* 0x000fe8000c10190a */
[----:B------:R-:W-:Y:S04]  /*33370*/  ST.E desc[UR12][R14.64+0x120], R27 ;  /* 0x0001201b0e007985 */ /* 0x000fe8000c10190c */
[----:B------:R-:W-:Y:S04]  /*33380*/  ST.E desc[UR14][R14.64+0x124], R29 ;  /* 0x0001241d0e007985 */ /* 0x000fe8000c10190e */
[----:B------:R-:W-:Y:S04]  /*33390*/  ST.E desc[UR16][R14.64+0x130], R31 ;  /* 0x0001301f0e007985 */ /* 0x000fe8000c101910 */
[----:B------:R-:W-:Y:S01]  /*333a0*/  ST.E desc[UR4][R14.64+0x1f0], R21 ;  /* 0x0001f0150e007985 */ /* 0x000fe2000c101904 */
[C---:B---3--:R-:W-:Y:S01]  /*333b0*/  FMUL.FTZ R9, R12.reuse, R9 ;  /* 0x000000090c097220 */ /* 0x048fe20000410000 */
[----:B----4-:R-:W-:-:S04]  /*333c0*/  FMUL.FTZ R13, R12, R13 ;  /* 0x0000000d0c0d7220 */ /* 0x010fc80000410000 */
[----:B------:R0:W-:Y:S04]  /*333d0*/  ST.E desc[UR4][R14.64+0xac], R9 ;  /* 0x0000ac090e007985 */ /* 0x0001e8000c101904 */
[----:B------:R1:W-:Y:S01]  /*333e0*/  ST.E desc[UR4][R14.64+0xb8], R13 ;  /* 0x0000b80d0e007985 */ /* 0x0003e2000c101904 */
[----:B--2---:R-:W-:-:S05]  /*333f0*/  FMUL.FTZ R11, R12, R11 ;  /* 0x0000000b0c0b7220 */ /* 0x004fca0000410000 */
[----:B------:R2:W-:Y:S04]  /*33400*/  ST.E desc[UR4][R14.64+0xbc], R11 ;  /* 0x0000bc0b0e007985 */ /* 0x0005e8000c101904 */
[----:B0-----:R-:W3:Y:S02]  /*33410*/  LD.E R9, desc[UR6][R14.64+0xc8] ;  /* 0x0000c8060e097980 */ /* 0x001ee4000c101900 */
[----:B---3--:R-:W-:-:S05]  /*33420*/  FMUL.FTZ R9, R12, R9 ;  /* 0x000000090c097220 */ /* 0x008fca0000410000 */
[----:B------:R0:W-:Y:S04]  /*33430*/  ST.E desc[UR4][R14.64+0xc8], R9 ;  /* 0x0000c8090e007985 */ /* 0x0001e8000c101904 */
[----:B-1----:R-:W3:Y:S02]  /*33440*/  LD.E R13, desc[UR6][R14.64+0xcc] ;  /* 0x0000cc060e0d7980 */ /* 0x002ee4000c101900 */
[----:B---3--:R-:W-:-:S05]  /*33450*/  FMUL.FTZ R13, R12, R13 ;  /* 0x0000000d0c0d7220 */ /* 0x008fca0000410000 */
[----:B------:R1:W-:Y:S04]  /*33460*/  ST.E desc[UR4][R14.64+0xcc], R13 ;  /* 0x0000cc0d0e007985 */ /* 0x0003e8000c101904 */
[----:B--2---:R-:W2:Y:S02]  /*33470*/  LD.E R11, desc[UR6][R14.64+0xd8] ;  /* 0x0000d8060e0b7980 */ /* 0x004ea4000c101900 */
        /* <DEDUP_REMOVED lines=109> */
[----:B------:R-:W-:Y:S04]  /*33b50*/  ST.E desc[UR4][R14.64+0x1f8], R21 ;  /* 0x0001f8150e007985 */ /* 0x000fe8000c101904 */
[----:B0-----:R-:W2:Y:S02]  /*33b60*/  LD.E R9, desc[UR6][R14.64+0x1fc] ;  /* 0x0001fc060e097980 */ /* 0x001ea4000c101900 */
[----:B--2---:R-:W-:-:S05]  /*33b70*/  FMUL.FTZ R25, R12, R9 ;  /* 0x000000090c197220 */ /* 0x004fca0000410000 */
[----:B------:R0:W-:Y:S04]  /*33b80*/  ST.E desc[UR4][R14.64+0x1fc], R25 ;  /* 0x0001fc190e007985 */ /* 0x0001e8000c101904 */
[----:B------:R-:W2:Y:S04]  /*33b90*/  LDL.64 R8, [R7+0x88] ;  /* 0x0000880007087983 */ /* 0x000ea80000100a00 */
[----:B-1----:R-:W3:Y:S04]  /*33ba0*/  LDL.64 R12, [R7] ;  /* 0x00000000070c7983 */ /* 0x002ee80000100a00 */
[----:B------:R-:W4:Y:S04]  /*33bb0*/  LDL.64 R10, [R7+0x90] ;  /* 0x00009000070a7983 */ /* 0x000f280000100a00 */
[----:B--2---:R-:W2:Y:S04]  /*33bc0*/  LD.E R27, desc[UR4][R8.64] ;  /* 0x00000004081b7980 */ /* 0x004ea8000c101900 */
[----:B---3--:R-:W3:Y:S04]  /*33bd0*/  LD.E R13, desc[UR6][R12.64] ;  /* 0x000000060c0d7980 */ /* 0x008ee8000c101900 */
[----:B----4-:R-:W3:Y:S04]  /*33be0*/  LD.E.64 R10, desc[UR4][R10.64] ;  /* 0x000000040a0a7980 */ /* 0x010ee8000c101b00 */
[----:B--2---:R1:W-:Y:S04]  /*33bf0*/  ST.E desc[UR8][R8.64], R27 ;  /* 0x0000001b08007985 */ /* 0x0043e8000c101908 */
[----:B0-----:R-:W2:Y:S04]  /*33c00*/  LD.E R15, desc[UR10][R8.64+0x4] ;  /* 0x0000040a080f7980 */ /* 0x001ea8000c101900 */
[----:B--2---:R0:W-:Y:S04]  /*33c10*/  ST.E desc[UR4][R8.64+0x4], R15 ;  /* 0x0000040f08007985 */ /* 0x0041e8000c101904 */
[----:B------:R-:W2:Y:S04]  /*33c20*/  LD.E R21, desc[UR6][R8.64+0x8] ;  /* 0x0000080608157980 */ /* 0x000ea8000c101900 */
[----:B--2---:R2:W-:Y:S04]  /*33c30*/  ST.E desc[UR4][R8.64+0x8], R21 ;  /* 0x0000081508007985 */ /* 0x0045e8000c101904 */
[----:B------:R-:W4:Y:S04]  /*33c40*/  LD.E R25, desc[UR6][R8.64+0xc] ;  /* 0x00000c0608197980 */ /* 0x000f28000c101900 */
[----:B----4-:R4:W-:Y:S04]  /*33c50*/  ST.E desc[UR4][R8.64+0xc], R25 ;  /* 0x00000c1908007985 */ /* 0x0109e8000c101904 */
[----:B-1----:R-:W3:Y:S04]  /*33c60*/  LD.E R27, desc[UR6][R8.64+0x10] ;  /* 0x00001006081b7980 */ /* 0x002ee8000c101900 */
[----:B---3--:R1:W-:Y:S04]  /*33c70*/  ST.E desc[UR4][R8.64+0x10], R27 ;  /* 0x0000101b08007985 */ /* 0x0083e8000c101904 */
[----:B0-----:R-:W3:Y:S04]  /*33c80*/  LD.E R15, desc[UR6][R8.64+0x14] ;  /* 0x00001406080f7980 */ /* 0x001ee8000c101900 */
[----:B---3--:R0:W-:Y:S04]  /*33c90*/  ST.E desc[UR4][R8.64+0x14], R15 ;  /* 0x0000140f08007985 */ /* 0x0081e8000c101904 */
[----:B--2---:R-:W2:Y:S04]  /*33ca0*/  LD.E R21, desc[UR6][R8.64+0x18] ;  /* 0x0000180608157980 */ /* 0x004ea8000c101900 */
[----:B--2---:R2:W-:Y:S04]  /*33cb0*/  ST.E desc[UR4][R8.64+0x18], R21 ;  /* 0x0000181508007985 */ /* 0x0045e8000c101904 */
[----:B----4-:R-:W3:Y:S04]  /*33cc0*/  LD.E R25, desc[UR6][R8.64+0x1c] ;  /* 0x00001c0608197980 */ /* 0x010ee8000c101900 */
[----:B---3--:R3:W-:Y:S04]  /*33cd0*/  ST.E desc[UR4][R8.64+0x1c], R25 ;  /* 0x00001c1908007985 */ /* 0x0087e8000c101904 */
[----:B-1----:R-:W4:Y:S04]  /*33ce0*/  LD.E R27, desc[UR6][R8.64+0x20] ;  /* 0x00002006081b7980 */ /* 0x002f28000c101900 */
[----:B----4-:R1:W-:Y:S04]  /*33cf0*/  ST.E desc[UR4][R8.64+0x20], R27 ;  /* 0x0000201b08007985 */ /* 0x0103e8000c101904 */
[----:B0-----:R-:W4:Y:S04]  /*33d00*/  LD.E R15, desc[UR6][R8.64+0x24] ;  /* 0x00002406080f7980 */ /* 0x001f28000c101900 */
[----:B----4-:R0:W-:Y:S04]  /*33d10*/  ST.E desc[UR4][R8.64+0x24], R15 ;  /* 0x0000240f08007985 */ /* 0x0101e8000c101904 */
[----:B--2---:R-:W2:Y:S04]  /*33d20*/  LD.E R21, desc[UR6][R8.64+0x28] ;  /* 0x0000280608157980 */ /* 0x004ea8000c101900 */
[----:B--2---:R2:W-:Y:S04]  /*33d30*/  ST.E desc[UR4][R8.64+0x28], R21 ;  /* 0x0000281508007985 */ /* 0x0045e8000c101904 */
[----:B---3--:R-:W3:Y:S04]  /*33d40*/  LD.E R25, desc[UR6][R8.64+0x2c] ;  /* 0x00002c0608197980 */ /* 0x008ee8000c101900 */
        /* <DEDUP_REMOVED lines=226> */
[----:B----4-:R-:W-:Y:S04]  /*34b70*/  ST.E desc[UR4][R8.64+0x1f0], R27 ;  /* 0x0001f01b08007985 */ /* 0x010fe8000c101904 */
[----:B0-----:R-:W4:Y:S04]  /*34b80*/  LD.E R15, desc[UR6][R8.64+0x1f4] ;  /* 0x0001f406080f7980 */ /* 0x001f28000c101900 */
[----:B----4-:R-:W-:Y:S04]  /*34b90*/  ST.E desc[UR4][R8.64+0x1f4], R15 ;  /* 0x0001f40f08007985 */ /* 0x010fe8000c101904 */
[----:B--2---:R-:W2:Y:S01]  /*34ba0*/  LD.E R21, desc[UR6][R8.64+0x1f8] ;  /* 0x0001f80608157980 */ /* 0x004ea2000c101900 */
[----:B------:R-:W-:-:S02]  /*34bb0*/  R2UR UR30, R4 ;  /* 0x00000000041e72ca */ /* 0x000fc400000e0000 */
[C---:B------:R-:W-:Y:S02]  /*34bc0*/  R2UR UR31, R5.reuse ;  /* 0x00000000051f72ca */ /* 0x040fe400000e0000 */
[C---:B------:R-:W-:Y:S02]  /*34bd0*/  R2UR UR28, R4.reuse ;  /* 0x00000000041c72ca */ /* 0x040fe400000e0000 */
[C---:B------:R-:W-:Y:S02]  /*34be0*/  R2UR UR29, R5.reuse ;  /* 0x00000000051d72ca */ /* 0x040fe400000e0000 */
[C---:B------:R-:W-:Y:S02]  /*34bf0*/  R2UR UR26, R4.reuse ;  /* 0x00000000041a72ca */ /* 0x040fe400000e0000 */
[----:B------:R-:W-:Y:S01]  /*34c00*/  R2UR UR27, R5 ;  /* 0x00000000051b72ca */ /* 0x000fe200000e0000 */
[----:B--2---:R-:W-:Y:S04]  /*34c10*/  ST.E desc[UR4][R8.64+0x1f8], R21 ;  /* 0x0001f81508007985 */ /* 0x004fe8000c101904 */
[----:B---3--:R-:W2:Y:S01]  /*34c20*/  LD.E R25, desc[UR6][R8.64+0x1fc] ;  /* 0x0001fc0608197980 */ /* 0x008ea2000c101900 */
[----:B------:R-:W-:-:S02]  /*34c30*/  R2UR UR24, R4 ;  /* 0x00000000041872ca */ /* 0x000fc400000e0000 */
[C---:B------:R-:W-:Y:S02]  /*34c40*/  R2UR UR25, R5.reuse ;  /* 0x00000000051972ca */ /* 0x040fe400000e0000 */
[C---:B------:R-:W-:Y:S02]  /*34c50*/  R2UR UR22, R4.reuse ;  /* 0x00000000041672ca */ /* 0x040fe400000e0000 */
[C---:B------:R-:W-:Y:S02]  /*34c60*/  R2UR UR23, R5.reuse ;  /* 0x00000000051772ca */ /* 0x040fe400000e0000 */
[C---:B------:R-:W-:Y:S02]  /*34c70*/  R2UR UR20, R4.reuse ;  /* 0x00000000041472ca */ /* 0x040fe400000e0000 */
[----:B------:R-:W-:Y:S02]  /*34c80*/  R2UR UR21, R5 ;  /* 0x00000000051572ca */ /* 0x000fe400000e0000 */
        /* <DEDUP_REMOVED lines=16> */
[----:B------:R-:W-:Y:S02]  /*34d90*/  R2UR UR32, R4 ;  /* 0x00000000042072ca */ /* 0x000fe400000e0000 */
[----:B------:R-:W-:Y:S01]  /*34da0*/  R2UR UR33, R5 ;  /* 0x00000000052172ca */ /* 0x000fe200000e0000 */
[----:B--2---:R0:W-:Y:S04]  /*34db0*/  ST.E desc[UR4][R8.64+0x1fc], R25 ;  /* 0x0001fc1908007985 */ /* 0x0041e8000c101904 */
[----:B------:R-:W2:Y:S04]  /*34dc0*/  LD.E R24, desc[UR30][R8.64] ;  /* 0x0000001e08187980 */ /* 0x000ea8000c101900 */
[----:B------:R-:W2:Y:S04]  /*34dd0*/  LD.E R26, desc[UR26][R8.64+0x8] ;  /* 0x0000081a081a7980 */ /* 0x000ea8000c101900 */
[----:B0-----:R-:W2:Y:S04]  /*34de0*/  LD.E R25, desc[UR28][R8.64+0x4] ;  /* 0x0000041c08197980 */ /* 0x001ea8000c101900 */
[----:B------:R-:W2:Y:S04]  /*34df0*/  LD.E R27, desc[UR24][R8.64+0xc] ;  /* 0x00000c18081b7980 */ /* 0x000ea8000c101900 */
        /* <DEDUP_REMOVED lines=123> */
[----:B------:R-:W2:Y:S01]  /*355b0*/  LD.E R151, desc[UR10][R8.64+0x1fc] ;  /* 0x0001fc0a08977980 */ /* 0x000ea2000c101900 */
[----:B------:R-:W-:Y:S01]  /*355c0*/  IMAD R10, R13, 0x1000, R10 ;  /* 0x000010000d0a7824 */ /* 0x000fe200078e020a */
[----:B------:R-:W-:-:S04]  /*355d0*/  R2UR UR7, R11 ;  /* 0x000000000b0772ca */ /* 0x000fc800000e0000 */
[----:B------:R-:W-:Y:S02]  /*355e0*/  R2UR UR6, R10 ;  /* 0x000000000a0672ca */ /* 0x000fe400000e0000 */
        /* <DEDUP_REMOVED lines=42> */
[----:B------:R-:W-:Y:S02]  /*35890*/  R2UR UR30, R4 ;  /* 0x00000000041e72ca */ /* 0x000fe400000e0000 */
[----:B------:R-:W-:Y:S01]  /*358a0*/  R2UR UR31, R5 ;  /* 0x00000000051f72ca */ /* 0x000fe200000e0000 */
[----:B--2---:R-:W-:-:S06]  /*358b0*/  WARPGROUP.ARRIVE ;  /* 0x00000000000079c5 */ /* 0x004fcc0000000000 */
[----:B------:R-:W-:Y:S01]  /*358c0*/  HGMMA.64x256x16.F32.BF16 R24, R160, gdesc[UR4].tnspB, R24, gsb0 ;  /* 0x43e00004a0187df0 */ /* 0x000fe20008001818 */
[----:B------:R-:W-:Y:S02]  /*358d0*/  VIADD R12, R10, 0x80 ;  /* 0x000000800a0c7836 */ /* 0x000fe40000000000 */
[----:B------:R-:W-:-:S03]  /*358e0*/  IMAD.MOV.U32 R13, RZ, RZ, R11 ;  /* 0x000000ffff0d7224 */ /* 0x000fc600078e000b */
[----:B------:R-:W-:Y:S02]  /*358f0*/  R2UR UR6, R12 ;  /* 0x000000000c0672ca */ /* 0x000fe400000e0000 */
[----:B------:R-:W-:Y:S01]  /*35900*/  R2UR UR7, R13 ;  /* 0x000000000d0772ca */ /* 0x000fe200000e0000 */
[----:B------:R-:W-:Y:S02]  /*35910*/  WARPGROUP.DEPBAR.LE gsb0, 0x0 ;  /* 0x00008000000079c5 */ /* 0x000fe40000010000 */
[----:B------:R-:W-:Y:S04]  /*35920*/  ST.E desc[UR32][R8.64], R24 ;  /* 0x0000001808007985 */ /* 0x000fe8000c101920 */
[----:B------:R-:W-:Y:S04]  /*35930*/  ST.E desc[UR34][R8.64+0x4], R25 ;  /* 0x0000041908007985 */ /* 0x000fe8000c101922 */
[----:B------:R-:W-:Y:S04]  /*35940*/  ST.E desc[UR44][R8.64+0x8], R26 ;  /* 0x0000081a08007985 */ /* 0x000fe8000c10192c */
[----:B------:R-:W-:Y:S04]  /*35950*/  ST.E desc[UR46][R8.64+0xc], R27 ;  /* 0x00000c1b08007985 */ /* 0x000fe8000c10192e */
[----:B------:R-:W-:Y:S04]  /*35960*/  ST.E desc[UR48][R8.64+0x10], R28 ;  /* 0x0000101c08007985 */ /* 0x000fe8000c101930 */
[----:B------:R-:W-:Y:S01]  /*35970*/  ST.E desc[UR50][R8.64+0x14], R29 ;  /* 0x0000141d08007985 */ /* 0x000fe2000c101932 */
[----:B------:R-:W-:-:S03]  /*35980*/  R2UR UR32, R4 ;  /* 0x00000000042072ca */ /* 0x000fc600000e0000 */
[----:B------:R-:W-:Y:S01]  /*35990*/  ST.E desc[UR52][R8.64+0x18], R30 ;  /* 0x0000181e08007985 */ /* 0x000fe2000c101934 */
[----:B------:R-:W-:-:S03]  /*359a0*/  R2UR UR33, R5 ;  /* 0x00000000052172ca */ /* 0x000fc600000e0000 */
[----:B------:R-:W-:Y:S01]  /*359b0*/  ST.E desc[UR54][R8.64+0x1c], R31 ;  /* 0x00001c1f08007985 */ /* 0x000fe2000c101936 */
[----:B------:R-:W-:-:S03]  /*359c0*/  R2UR UR34, R4 ;  /* 0x00000000042272ca */ /* 0x000fc600000e0000 */
[----:B------:R-:W-:Y:S01]  /*359d0*/  ST.E desc[UR56][R8.64+0x20], R32 ;  /* 0x0000202008007985 */ /* 0x000fe2000c101938 */
[----:B------:R-:W-:-:S03]  /*359e0*/  R2UR UR35, R5 ;  /* 0x00000000052372ca */ /* 0x000fc600000e0000 */
[----:B------:R-:W-:Y:S01]  /*359f0*/  ST.E desc[UR4][R8.64+0x24], R33 ;  /* 0x0000242108007985 */ /* 0x000fe2000c101904 */
[C---:B------:R-:W-:Y:S02]  /*35a00*/  R2UR UR44, R4.reuse ;  /* 0x00000000042c72ca */ /* 0x040fe400000e0000 */
[C---:B------:R-:W-:Y:S01]  /*35a10*/  R2UR UR45, R5.reuse ;  /* 0x00000000052d72ca */ /* 0x040fe200000e0000 */
[----:B------:R-:W-:Y:S01]  /*35a20*/  ST.E desc[UR8][R8.64+0x28], R34 ;  /* 0x0000282208007985 */ /* 0x000fe2000c101908 */
[C---:B------:R-:W-:Y:S02]  /*35a30*/  R2UR UR46, R4.reuse ;  /* 0x00000000042e72ca */ /* 0x040fe400000e0000 */
[C---:B------:R-:W-:Y:S01]  /*35a40*/  R2UR UR47, R5.reuse ;  /* 0x00000000052f72ca */ /* 0x040fe200000e0000 */
[----:B------:R-:W-:Y:S01]  /*35a50*/  ST.E desc[UR10][R8.64+0x2c], R35 ;  /* 0x00002c2308007985 */ /* 0x000fe2000c10190a */
[C---:B------:R-:W-:Y:S02]  /*35a60*/  R2UR UR48, R4.reuse ;  /* 0x00000000043072ca */ /* 0x040fe400000e0000 */
[----:B------:R-:W-:Y:S01]  /*35a70*/  R2UR UR49, R5 ;  /* 0x00000000053172ca */ /* 0x000fe200000e0000 */
[----:B------:R-:W-:Y:S01]  /*35a80*/  ST.E desc[UR12][R8.64+0x30], R36 ;  /* 0x0000302408007985 */ /* 0x000fe2000c10190c */
[----:B------:R-:W-:-:S02]  /*35a90*/  R2UR UR50, R4 ;  /* 0x00000000043272ca */ /* 0x000fc400000e0000 */
        /* <DEDUP_REMOVED lines=299> */
[----:B------:R-:W-:Y:S02]  /*36d50*/  R2UR UR22, R4 ;  /* 0x00000000041672ca */ /* 0x000fe400000e0000 */
[----:B------:R-:W-:Y:S01]  /*36d60*/  R2UR UR23, R5 ;  /* 0x00000000051772ca */ /* 0x000fe200000e0000 */
[----:B------:R-:W-:Y:S04]  /*36d70*/  ST.E desc[UR46][R8.64+0x1c4], R137 ;  /* 0x0001c48908007985 */ /* 0x000fe8000c10192e */
        /* <DEDUP_REMOVED lines=13> */
[----:B------:R0:W-:Y:S02]  /*36e50*/  ST.E desc[UR22][R8.64+0x1fc], R151 ;  /* 0x0001fc9708007985 */ /* 0x0001e4000c101916 */
[----:B0-----:R-:W-:-:S06]  /*36e60*/  WARPGROUP.ARRIVE ;  /* 0x00000000000079c5 */ /* 0x001fcc0000000000 */
[----:B------:R-:W-:Y:S01]  /*36e70*/  HGMMA.64x256x16.F32.BF16 R24, R164, gdesc[UR4].tnspB, R24, gsb0 ;  /* 0x43e00004a4187df0 */ /* 0x000fe20008001818 */
        /* <DEDUP_REMOVED lines=42> */
[----:B------:R-:W-:Y:S02]  /*37120*/  R2UR UR30, R4 ;  /* 0x00000000041e72ca */ /* 0x000fe400000e0000 */
[----:B------:R-:W-:Y:S01]  /*37130*/  R2UR UR31, R5 ;  /* 0x00000000051f72ca */ /* 0x000fe200000e0000 */
        /* <DEDUP_REMOVED lines=391> */
[----:B------:R-:W-:Y:S01]  /*389b0*/  VIADD R10, R10, 0x180 ;  /* 0x000001800a0a7836 */ /* 0x000fe20000000000 */
[----:B------:R-:W-:-:S04]  /*389c0*/  R2UR UR7, R11 ;  /* 0x000000000b0772ca */ /* 0x000fc800000e0000 */
        /* <DEDUP_REMOVED lines=365> */
[----:B------:R-:W-:Y:S01]  /*3a0a0*/  R2UR UR25, R5 ;  /* 0x00000000051972ca */ /* 0x000fe200000e0000 */
[----:B------:R-:W-:Y:S02]  /*3a0b0*/  WARPGROUP.DEPBAR.LE gsb0, 0x0 ;  /* 0x00008000000079c5 */ /* 0x000fe40000010000 */
[----:B------:R-:W-:Y:S01]  /*3a0c0*/  ST.E desc[UR4][R8.64], R24 ;  /* 0x0000001808007985 */ /* 0x000fe2000c101904 */
[----:B------:R-:W-:-:S02]  /*3a0d0*/  R2UR UR4, R4 ;  /* 0x00000000040472ca */ /* 0x000fc400000e0000 */
[----:B------:R-:W-:Y:S01]  /*3a0e0*/  R2UR UR5, R5 ;  /* 0x00000000050572ca */ /* 0x000fe200000e0000 */
[----:B------:R-:W-:Y:S04]  /*3a0f0*/  ST.E desc[UR6][R8.64+0x4], R25 ;  /* 0x0000041908007985 */ /* 0x000fe8000c101906 */
[----:B------:R-:W-:Y:S04]  /*3a100*/  ST.E desc[UR8][R8.64+0x8], R26 ;  /* 0x0000081a08007985 */ /* 0x000fe8000c101908 */
[----:B------:R-:W-:Y:S01]  /*3a110*/  ST.E desc[UR10][R8.64+0xc], R27 ;  /* 0x00000c1b08007985 */ /* 0x000fe2000c10190a */
[----:B------:R-:W-:-:S03]  /*3a120*/  R2UR UR6, R4 ;  /* 0x00000000040672ca */ /* 0x000fc600000e0000 */
[----:B------:R-:W-:Y:S01]  /*3a130*/  ST.E desc[UR12][R8.64+0x10], R28 ;  /* 0x0000101c08007985 */ /* 0x000fe2000c10190c */
[----:B------:R-:W-:-:S03]  /*3a140*/  R2UR UR7, R5 ;  /* 0x00000000050772ca */ /* 0x000fc600000e0000 */
        /* <DEDUP_REMOVED lines=21> */
[C---:B------:R-:W-:Y:S02]  /*3a2a0*/  R2UR UR20, R4.reuse ;  /* 0x00000000041472ca */ /* 0x040fe400000e0000 */
[----:B------:R-:W-:Y:S01]  /*3a2b0*/  R2UR UR21, R5 ;  /* 0x00000000051572ca */ /* 0x000fe200000e0000 */
[----:B------:R-:W-:Y:S01]  /*3a2c0*/  ST.E desc[UR6][R8.64+0x30], R36 ;  /* 0x0000302408007985 */ /* 0x000fe2000c101906 */
[----:B------:R-:W-:-:S02]  /*3a2d0*/  R2UR UR22, R4 ;  /* 0x00000000041672ca */ /* 0x000fc400000e0000 */
[C---:B------:R-:W-:Y:S02]  /*3a2e0*/  R2UR UR23, R5.reuse ;  /* 0x00000000051772ca */ /* 0x040fe400000e0000 */
[C---:B------:R-:W-:Y:S02]  /*3a2f0*/  R2UR UR24, R4.reuse ;  /* 0x00000000041872ca */ /* 0x040fe400000e0000 */
[C---:B------:R-:W-:Y:S02]  /*3a300*/  R2UR UR25, R5.reuse ;  /* 0x00000000051972ca */ /* 0x040fe400000e0000 */
[C---:B------:R-:W-:Y:S02]  /*3a310*/  R2UR UR6, R4.reuse ;  /* 0x00000000040672ca */ /* 0x040fe400000e0000 */
[----:B------:R-:W-:Y:S01]  /*3a320*/  R2UR UR7, R5 ;  /* 0x00000000050772ca */ /* 0x000fe200000e0000 */
[----:B------:R-:W-:Y:S01]  /*3a330*/  ST.E desc[UR8][R8.64+0x34], R37 ;  /* 0x0000342508007985 */ /* 0x000fe2000c101908 */
[----:B------:R-:W-:-:S02]  /*3a340*/  R2UR UR8, R4 ;  /* 0x00000000040872ca */ /* 0x000fc400000e0000 */
[----:B------:R-:W-:Y:S01]  /*3a350*/  R2UR UR9, R5 ;  /* 0x00000000050972ca */ /* 0x000fe200000e0000 */
        /* <DEDUP_REMOVED lines=28> */
[C---:B------:R-:W-:Y:S01]  /*3a520*/  R2UR UR21, R5.reuse ;  /* 0x00000000051572ca */ /* 0x040fe200000e0000 */
[----:B------:R-:W-:Y:S01]  /*3a530*/  ST.E desc[UR4][R8.64+0x64], R49 ;  /* 0x0000643108007985 */ /* 0x000fe2000c101904 */
[C---:B------:R-:W-:Y:S02]  /*3a540*/  R2UR UR22, R4.reuse ;  /* 0x00000000041672ca */ /* 0x040fe400000e0000 */
[C---:B------:R-:W-:Y:S01]  /*3a550*/  R2UR UR23, R5.reuse ;  /* 0x00000000051772ca */ /* 0x040fe200000e0000 */
[----:B------:R-:W-:Y:S01]  /*3a560*/  ST.E desc[UR6][R8.64+0x68], R50 ;  /* 0x0000683208007985 */ /* 0x000fe2000c101906 */
[C---:B------:R-:W-:Y:S02]  /*3a570*/  R2UR UR24, R4.reuse ;  /* 0x00000000041872ca */ /* 0x040fe400000e0000 */
[----:B------:R-:W-:Y:S02]  /*3a580*/  R2UR UR25, R5 ;  /* 0x00000000051972ca */ /* 0x000fe400000e0000 */
[----:B------:R-:W-:-:S02]  /*3a590*/  R2UR UR4, R4 ;  /* 0x00000000040472ca */ /* 0x000fc400000e0000 */
[C---:B------:R-:W-:Y:S02]  /*3a5a0*/  R2UR UR5, R5.reuse ;  /* 0x00000000050572ca */ /* 0x040fe400000e0000 */
[C---:B------:R-:W-:Y:S02]  /*3a5b0*/  R2UR UR6, R4.reuse ;  /* 0x00000000040672ca */ /* 0x040fe400000e0000 */
        /* <DEDUP_REMOVED lines=9> */
[----:B------:R-:W-:Y:S04]  /*3a650*/  ST.E desc[UR20][R8.64+0x84], R57 ;  /* 0x0000843908007985 */ /* 0x000fe8000c101914 */
[----:B------:R-:W-:Y:S04]  /*3a660*/  ST.E desc[UR22][R8.64+0x88], R58 ;  /* 0x0000883a08007985 */ /* 0x000fe8000c101916 */
[----:B------:R-:W-:Y:S01]  /*3a670*/  ST.E desc[UR24][R8.64+0x8c], R59 ;  /* 0x00008c3b08007985 */ /* 0x000fe2000c101918 */
[----:B------:R-:W-:-:S03]  /*3a680*/  R2UR UR10, R4 ;  /* 0x00000000040a72ca */ /* 0x000fc600000e0000 */
[----:B------:R-:W-:Y:S01]  /*3a690*/  ST.E desc[UR4][R8.64+0x90], R60 ;  /* 0x0000903c08007985 */ /* 0x000fe2000c101904 */
[C---:B------:R-:W-:Y:S02]  /*3a6a0*/  R2UR UR4, R4.reuse ;  /* 0x00000000040472ca */ /* 0x040fe400000e0000 */
[C---:B------:R-:W-:Y:S01]  /*3a6b0*/  R2UR UR5, R5.reuse ;  /* 0x00000000050572ca */ /* 0x040fe200000e0000 */
[----:B------:R-:W-:Y:S01]  /*3a6c0*/  ST.E desc[UR6][R8.64+0x94], R61 ;  /* 0x0000943d08007985 */ /* 0x000fe2000c101906 */
        /* <DEDUP_REMOVED lines=267> */
[----:B------:R-:W2:Y:S01]  /*3b780*/  LD.E R21, desc[UR28][R8.64+0x1fc] ;  /* 0x0001fc1c08157980 */ /* 0x000ea2000c101900 */
[----:B------:R-:W-:-:S02]  /*3b790*/  R2UR UR6, R4 ;  /* 0x00000000040672ca */ /* 0x000fc400000e0000 */
[C---:B------:R-:W-:Y:S02]  /*3b7a0*/  R2UR UR7, R5.reuse ;  /* 0x00000000050772ca */ /* 0x040fe400000e0000 */
[----:B------:R-:W-:Y:S02]  /*3b7b0*/  R2UR UR4, R4 ;  /* 0x00000000040472ca */ /* 0x000fe400000e0000 */
[----:B------:R-:W-:-:S09]  /*3b7c0*/  R2UR UR5, R5 ;  /* 0x00000000050572ca */ /* 0x000fd200000e0000 */
[----:B--2---:R0:W-:Y:S04]  /*3b7d0*/  ST.E desc[UR6][R8.64+0x1fc], R21 ;  /* 0x0001fc1508007985 */ /* 0x0041e8000c101906 */
[----:B------:R-:W2:Y:S01]  /*3b7e0*/  LD.E R11, desc[UR4][R8.64] ;  /* 0x00000004080b7980 */ /* 0x000ea2000c101900 */
[C---:B------:R-:W-:Y:S02]  /*3b7f0*/  R2UR UR4, R4.reuse ;  /* 0x00000000040472ca */ /* 0x040fe400000e0000 */
        /* <DEDUP_REMOVED lines=10> */
[----:B------:R-:W3:Y:S01]  /*3b8a0*/  LD.E R15, desc[UR6][R8.64+0x8] ;  /* 0x00000806080f7980 */ /* 0x000ee2000c101900 */
[C---:B------:R-:W-:Y:S02]  /*3b8b0*/  R2UR UR4, R4.reuse ;  /* 0x00000000040472ca */ /* 0x040fe400000e0000 */
[C---:B------:R-:W-:Y:S02]  /*3b8c0*/  R2UR UR5, R5.reuse ;  /* 0x00000000050572ca */ /* 0x040fe400000e0000 */
[----:B------:R-:W-:Y:S02]  /*3b8d0*/  R2UR UR6, R4 ;  /* 0x00000000040672ca */ /* 0x000fe400000e0000 */
[----:B------:R-:W-:-:S09]  /*3b8e0*/  R2UR UR7, R5 ;  /* 0x00000000050772ca */ /* 0x000fd200000e0000 */
[----:B---3--:R3:W-:Y:S04]  /*3b8f0*/  ST.E desc[UR4][R8.64+0x8], R15 ;  /* 0x0000080f08007985 */ /* 0x0087e8000c101904 */
[----:B0-----:R-:W4:Y:S01]  /*3b900*/  LD.E R21, desc[UR6][R8.64+0xc] ;  /* 0x00000c0608157980 */ /* 0x001f22000c101900 */
[C---:B------:R-:W-:Y:S02]  /*3b910*/  R2UR UR4, R4.reuse ;  /* 0x00000000040472ca */ /* 0x040fe400000e0000 */
[C---:B------:R-:W-:Y:S02]  /*3b920*/  R2UR UR5, R5.reuse ;  /* 0x00000000050572ca */ /* 0x040fe400000e0000 */
[----:B------:R-:W-:Y:S02]  /*3b930*/  R2UR UR6, R4 ;  /* 0x00000000040672ca */ /* 0x000fe400000e0000 */
[----:B------:R-:W-:-:S09]  /*3b940*/  R2UR UR7, R5 ;  /* 0x00000000050772ca */ /* 0x000fd200000e0000 */
[----:B----4-:R0:W-:Y:S04]  /*3b950*/  ST.E desc[UR4][R8.64+0xc], R21 ;  /* 0x00000c1508007985 */ /* 0x0101e8000c101904 */
[----:B-1----:R-:W4:Y:S01]  /*3b960*/  LD.E R11, desc[UR6][R8.64+0x10] ;  /* 0x00001006080b7980 */ /* 0x002f22000c101900 */
[C---:B------:R-:W-:Y:S02]  /*3b970*/  R2UR UR4, R4.reuse ;  /* 0x00000000040472ca */ /* 0x040fe400000e0000 */
[C---:B------:R-:W-:Y:S02]  /*3b980*/  R2UR UR5, R5.reuse ;  /* 0x00000000050572ca */ /* 0x040fe400000e0000 */
[----:B------:R-:W-:Y:S02]  /*3b990*/  R2UR UR6, R4 ;  /* 0x00000000040672ca */ /* 0x000fe400000e0000 */
[----:B------:R-:W-:-:S09]  /*3b9a0*/  R2UR UR7, R5 ;  /* 0x00000000050772ca */ /* 0x000fd200000e0000 */
[----:B----4-:R1:W-:Y:S04]  /*3b9b0*/  ST.E desc[UR4][R8.64+0x10], R11 ;  /* 0x0000100b08007985 */ /* 0x0103e8000c101904 */
[----:B--2---:R-:W2:Y:S01]  /*3b9c0*/  LD.E R13, desc[UR6][R8.64+0x14] ;  /* 0x00001406080d7980 */ /* 0x004ea2000c101900 */
[C---:B------:R-:W-:Y:S02]  /*3b9d0*/  R2UR UR4, R4.reuse ;  /* 0x00000000040472ca */ /* 0x040fe400000e0000 */
[C---:B------:R-:W-:Y:S02]  /*3b9e0*/  R2UR UR5, R5.reuse ;  /* 0x00000000050572ca */ /* 0x040fe400000e0000 */
[----:B------:R-:W-:Y:S02]  /*3b9f0*/  R2UR UR6, R4 ;  /* 0x00000000040672ca */ /* 0x000fe400000e0000 */
[----:B------:R-:W-:-:S09]  /*3ba00*/  R2UR UR7, R5 ;  /* 0x00000000050772ca */ /* 0x000fd200000e0000 */
[----:B--2---:R2:W-:Y:S04]  /*3ba10*/  ST.E desc[UR4][R8.64+0x14], R13 ;  /* 0x0000140d08007985 */ /* 0x0045e8000c101904 */
[----:B---3--:R-:W3:Y:S01]  /*3ba20*/  LD.E R15, desc[UR6][R8.64+0x18] ;  /* 0x00001806080f7980 */ /* 0x008ee2000c101900 */
        /* <DEDUP_REMOVED lines=694> */
[----:B--2---:R-:W-:Y:S04]  /*3e590*/  ST.E desc[UR4][R8.64+0x1e4], R13 ;  /* 0x0001e40d08007985 */ /* 0x004fe8000c101904 */
[----:B---3--:R-:W2:Y:S01]  /*3e5a0*/  LD.E R15, desc[UR6][R8.64+0x1e8] ;  /* 0x0001e806080f7980 */ /* 0x008ea2000c101900 */
[C---:B------:R-:W-:Y:S02]  /*3e5b0*/  R2UR UR4, R4.reuse ;  /* 0x00000000040472ca */ /* 0x040fe400000e0000 */
[C---:B------:R-:W-:Y:S02]  /*3e5c0*/  R2UR UR5, R5.reuse ;  /* 0x00000000050572ca */ /* 0x040fe400000e0000 */
[----:B------:R-:W-:Y:S02]  /*3e5d0*/  R2UR UR6, R4 ;  /* 0x00000000040672ca */ /* 0x000fe400000e0000 */
[----:B------:R-:W-:-:S09]  /*3e5e0*/  R2UR UR7, R5 ;  /* 0x00000000050772ca */ /* 0x000fd200000e0000 */
[----:B--2---:R2:W-:Y:S04]  /*3e5f0*/  ST.E desc[UR4][R8.64+0x1e8], R15 ;  /* 0x0001e80f08007985 */ /* 0x0045e8000c101904 */
[----:B0-----:R-:W3:Y:S01]  /*3e600*/  LD.E R21, desc[UR6][R8.64+0x1ec] ;  /* 0x0001ec0608157980 */ /* 0x001ee2000c101900 */
[C---:B------:R-:W-:Y:S02]  /*3e610*/  R2UR UR4, R4.reuse ;  /* 0x00000000040472ca */ /* 0x040fe400000e0000 */
[C---:B------:R-:W-:Y:S02]  /*3e620*/  R2UR UR5, R5.reuse ;  /* 0x00000000050572ca */ /* 0x040fe400000e0000 */
[----:B------:R-:W-:Y:S02]  /*3e630*/  R2UR UR6, R4 ;  /* 0x00000000040672ca */ /* 0x000fe400000e0000 */
[----:B------:R-:W-:-:S09]  /*3e640*/  R2UR UR7, R5 ;  /* 0x00000000050772ca */ /* 0x000fd200000e0000 */
[----:B---3--:R-:W-:Y:S04]  /*3e650*/  ST.E desc[UR4][R8.64+0x1ec], R21 ;  /* 0x0001ec1508007985 */ /* 0x008fe8000c101904 */
[----:B-1----:R-:W3:Y:S01]  /*3e660*/  LD.E R11, desc[UR6][R8.64+0x1f0] ;  /* 0x0001f006080b7980 */ /* 0x002ee2000c101900 */
[C---:B------:R-:W-:Y:S02]  /*3e670*/  R2UR UR4, R4.reuse ;  /* 0x00000000040472ca */ /* 0x040fe400000e0000 */
[C---:B------:R-:W-:Y:S02]  /*3e680*/  R2UR UR5, R5.reuse ;  /* 0x00000000050572ca */ /* 0x040fe400000e0000 */
[----:B------:R-:W-:Y:S02]  /*3e690*/  R2UR UR6, R4 ;  /* 0x00000000040672ca */ /* 0x000fe400000e0000 */
[----:B------:R-:W-:-:S09]  /*3e6a0*/  R2UR UR7, R5 ;  /* 0x00000000050772ca */ /* 0x000fd200000e0000 */
[----:B---3--:R0:W-:Y:S04]  /*3e6b0*/  ST.E desc[UR4][R8.64+0x1f0], R11 ;  /* 0x0001f00b08007985 */ /* 0x0081e8000c101904 */
[----:B------:R-:W3:Y:S01]  /*3e6c0*/  LD.E R25, desc[UR6][R8.64+0x1f4] ;  /* 0x0001f40608197980 */ /* 0x000ee2000c101900 */
[C---:B------:R-:W-:Y:S02]  /*3e6d0*/  R2UR UR4, R4.reuse ;  /* 0x00000000040472ca */ /* 0x040fe400000e0000 */
[C---:B------:R-:W-:Y:S02]  /*3e6e0*/  R2UR UR5, R5.reuse ;  /* 0x00000000050572ca */ /* 0x040fe400000e0000 */
[----:B------:R-:W-:Y:S02]  /*3e6f0*/  R2UR UR6, R4 ;  /* 0x00000000040672ca */ /* 0x000fe400000e0000 */
[----:B------:R-:W-:-:S09]  /*3e700*/  R2UR UR7, R5 ;  /* 0x00000000050772ca */ /* 0x000fd200000e0000 */
[----:B---3--:R1:W-:Y:S04]  /*3e710*/  ST.E desc[UR4][R8.64+0x1f4], R25 ;  /* 0x0001f41908007985 */ /* 0x0083e8000c101904 */
[----:B--2---:R-:W2:Y:S01]  /*3e720*/  LD.E R15, desc[UR6][R8.64+0x1f8] ;  /* 0x0001f806080f7980 */ /* 0x004ea2000c101900 */
[----:B------:R-:W-:Y:S02]  /*3e730*/  R2UR UR4, R4 ;  /* 0x00000000040472ca */ /* 0x000fe400000e0000 */
[----:B------:R-:W-:-:S13]  /*3e740*/  R2UR UR5, R5 ;  /* 0x00000000050572ca */ /* 0x000fda00000e0000 */
[----:B--2---:R1:W-:Y:S01]  /*3e750*/  ST.E desc[UR4][R8.64+0x1f8], R15 ;  /* 0x0001f80f08007985 */ /* 0x0043e2000c101904 */
[----:B------:R-:W-:Y:S01]  /*3e760*/  @!PT LDS RZ, [RZ] ;  /* 0x00000000fffff984 */ /* 0x000fe20000000800 */
[----:B------:R-:W-:Y:S01]  /*3e770*/  @!PT LDS RZ, [RZ] ;  /* 0x00000000fffff984 */ /* 0x000fe20000000800 */
[----:B------:R-:W-:Y:S01]  /*3e780*/  @!PT LDS RZ, [RZ] ;  /* 0x00000000fffff984 */ /* 0x000fe20000000800 */
[----:B------:R-:W-:Y:S01]  /*3e790*/  @!PT LDS RZ, [RZ] ;  /* 0x00000000fffff984 */ /* 0x000fe20000000800 */
[----:B------:R2:W-:Y:S06]  /*3e7a0*/  MEMBAR.ALL.CTA ;  /* 0x0000000000007992 */ /* 0x0005ec0000008000 */
[----:B--2---:R-:W2:Y:S02]  /*3e7b0*/  FENCE.VIEW.ASYNC.S ;  /* 0x00000000000073c6 */ /* 0x004ea40000000000 */
[----:B--2---:R-:W-:Y:S02]  /*3e7c0*/  NOP ;  /* 0x0000000000007918 */ /* 0x004fe40000000000 */
[----:B------:R-:W2:Y:S01]  /*3e7d0*/  LDL.64 R12, [R7+0x40] ;  /* 0x00004000070c7983 */ /* 0x000ea20000100a00 */
[----:B------:R-:W-:-:S02]  /*3e7e0*/  R2UR UR4, R4 ;  /* 0x00000000040472ca */ /* 0x000fc400000e0000 */
[----:B------:R-:W-:Y:S01]  /*3e7f0*/  R2UR UR5, R5 ;  /* 0x00000000050572ca */ /* 0x000fe200000e0000 */
[----:B------:R-:W-:Y:S06]  /*3e800*/  BAR.ARV 0xe, 0x100 ;  /* 0x0384000000007b1d */ /* 0x000fec0000002000 */
[----:B0-----:R-:W3:Y:S06]  /*3e810*/  LDL.64 R10, [R7] ;  /* 0x00000000070a7983 */ /* 0x001eec0000100a00 */
[----:B--2---:R-:W2:Y:S01]  /*3e820*/  LD.E R14, desc[UR4][R12.64] ;  /* 0x000000040c0e7980 */ /* 0x004ea2000c101900 */
[----:B------:R-:W-:-:S02]  /*3e830*/  R2UR UR4, R4 ;  /* 0x00000000040472ca */ /* 0x000fc400000e0000 */
[----:B------:R-:W-:Y:S01]  /*3e840*/  R2UR UR5, R5 ;  /* 0x00000000050572ca */ /* 0x000fe200000e0000 */
[----:B------:R-:W-:-:S12]  /*3e850*/  BSSY B2, `(.L_x_5454) ;  /* 0x0000006000027945 */ /* 0x000fd80003800000 */
[----:B---3--:R1:W5:Y:S01]  /*3e860*/  LD.E R10, desc[UR4][R10.64] ;  /* 0x000000040a0a7980 */ /* 0x008362000c101900 */
[----:B--2---:R-:W-:-:S04]  /*3e870*/  LOP3.LUT R14, R14, 0x1, RZ, 0xfc, !PT ;  /* 0x000000010e0e7812 */ /* 0x004fc800078efcff */
[----:B------:R-:W-:-:S13]  /*3e880*/  ISETP.NE.AND P0, PT, R14, 0x3, PT ;  /* 0x000000030e00780c */ /* 0x000fda0003f05270 */
[----:B-1----:R-:W-:Y:S05]  /*3e890*/  @!P0 BRA `(.L_x_5455) ;  /* 0x0000000000048947 */ /* 0x002fea0003800000 */
[----:B------:R-:W-:Y:S01]  /*3e8a0*/  BPT.TRAP 0x1 ;  /* 0x000000040000795c */ /* 0x000fe20000300000 */
.L_x_5455:
[----:B------:R-:W-:Y:S05]  /*3e8b0*/  BSYNC B2 ;  /* 0x0000000000027941 */ /* 0x000fea0003800000 */
.L_x_5454:
[C---:B------:R-:W-:Y:S02]  /*3e8c0*/  R2UR UR6, R4.reuse ;  /* 0x00000000040672ca */ /* 0x040fe400000e0000 */
[C---:B------:R-:W-:Y:S02]  /*3e8d0*/  R2UR UR7, R5.reuse ;  /* 0x00000000050772ca */ /* 0x040fe400000e0000 */
[----:B------:R-:W-:Y:S02]  /*3e8e0*/  R2UR UR4, R4 ;  /* 0x00000000040472ca */ /* 0x000fe400000e0000 */
[----:B------:R-:W-:-:S09]  /*3e8f0*/  R2UR UR5, R5 ;  /* 0x00000000050572ca */ /* 0x000fd200000e0000 */
[----:B------:R-:W2:Y:S04]  /*3e900*/  LD.E.64 R4, desc[UR6][R12.64+0x20] ;  /* 0x000020060c047980 */ /* 0x000ea8000c101b00 */
[----:B------:R-:W3:Y:S01]  /*3e910*/  LD.E R7, desc[UR4][R12.64+0xc] ;  /* 0x00000c040c077980 */ /* 0x000ee2000c101900 */
[----:B--2---:R-:W-:Y:S01]  /*3e920*/  MOV R5, R4 ;  /* 0x0000000400057202 */ /* 0x004fe20000000f00 */
[----:B------:R-:W-:-:S04]  /*3e930*/  IMAD.MOV.U32 R4, RZ, RZ, R3 ;  /* 0x000000ffff047224 */ /* 0x000fc800078e0003 */
[----:B-----5:R-:W-:Y:S02]  /*3e940*/  IMAD R10, R10, 0x8, R5 ;  /* 0x000000080a0a7824 */ /* 0x020fe400078e0205 */
[----:B------:R-:W-:-:S03]  /*3e950*/  IMAD.MOV.U32 R5, RZ, RZ, 0x0 ;  /* 0x00000000ff057424 */ /* 0x000fc600078e00ff */
[----:B---3--:R-:W-:-:S04]  /*3e960*/  PRMT R7, R7, 0x654, R10 ;  /* 0x0000065407077816 */ /* 0x008fc8000000000a */
[----:B------:R0:W-:Y:S02]  /*3e970*/  SYNCS.ARRIVE.TRANS64.RED.A1T0 RZ, [R7+URZ], RZ ;  /* 0x000000ff07ff79a7 */ /* 0x0001e4000810043f */
[----:B0-----:R-:W-:Y:S05]  /*3e980*/  RET.REL.NODEC R4 `(_ZN7cutlass13device_kernelIN5flash11enable_sm90INS1_16FlashAttnFwdSm90INS1_25CollectiveMainloopFwdSm90ILi2EN4cute5tupleIJNS5_1CILi1EEES8_S8_EEENS6_IJNS7_ILi64EEESA_SA_EEELi512ENS_10bfloat16_tEfNS_4arch4Sm90ELb0ELb1ELb1ELb0ELb1ELb0ELb1ELb0ELb0ELb1ELb0ELb0EEENS1_21CollectiveEpilogueFwdINS6_IJSA_NS7_ILi512EEESA_EEES9_SC_SE_Li256ELb0ELb1ELb0ELb0EEENS1_30DynamicPersistentTileSchedulerILi256ELi128ELb0ELb1ELb1EEEEEEEEEvNT_6ParamsE) ;  /* 0xfffffc14049c7950 */ /* 0x001fea0003c3ffff */
.L_x_5426:
[----:B0-----:R0:W1:Y:S02]  /*3e990*/  SYNCS.PHASECHK.TRANS64.TRYWAIT P0, [R11+URZ], R24 ;  /* 0x000000180b0075a7 */ /* 0x001064000800017f */
[----:B-1----:R-:W-:Y:S05]  /*3e9a0*/  @!P0 NANOSLEEP.SYNCS 0x989680 ;  /* 0x009896800000895d */ /* 0x002fea0003900000 */
[----:B------:R-:W1:Y:S02]  /*3e9b0*/  @!P0 SYNCS.PHASECHK.TRANS64 P0, [R11+URZ], R24 ;  /* 0x000000180b0085a7 */ /* 0x000e64000800007f */
[----:B-1----:R-:W-:Y:S05]  /*3e9c0*/  @!P0 BRA `(.L_x_5426) ;  /* 0xfffffffc00f08947 */ /* 0x002fea000383ffff */
[----:B------:R-:W-:Y:S05]  /*3e9d0*/  BRA `(.L_x_5425) ;  /* 0xfffffee400d47947 */ /* 0x000fea000383ffff */
.L_x_5433:
[----:B0-----:R0:W1:Y:S02]  /*3e9e0*/  SYNCS.PHASECHK.TRANS64.TRYWAIT P0, [R56+URZ], R57 ;  /* 0x00000039380075a7 */ /* 0x001064000800017f */
[----:B-1----:R-:W-:Y:S05]  /*3e9f0*/  @!P0 NANOSLEEP.SYNCS 0x989680 ;  /* 0x009896800000895d */ /* 0x002fea0003900000 */
[----:B------:R-:W1:Y:S02]  /*3ea00*/  @!P0 SYNCS.PHASECHK.TRANS64 P0, [R56+URZ], R57 ;  /* 0x00000039380085a7 */ /* 0x000e64000800007f */
[----:B-1----:R-:W-:Y:S05]  /*3ea10*/  @!P0 BRA `(.L_x_5433) ;  /* 0xfffffffc00f08947 */ /* 0x002fea000383ffff */
[----:B------:R-:W-:Y:S05]  /*3ea20*/  BRA `(.L_x_5432) ;  /* 0xfffffeec00a87947 */ /* 0x000fea000383ffff */
.L_x_5456:
        /* <DEDUP_REMOVED lines=13> */
.L_x_15649:


//--------------------- .text._ZN7cutlass13device_kernelIN5flash11enable_sm90INS1_16FlashAttnFwdSm90INS1_25CollectiveMainloopFwdSm90ILi2EN4cute5tupleIJNS5_1CILi1EEES8_S8_EEENS6_IJNS7_ILi64EEESA_SA_EEELi512ENS_10bfloat16_tEfNS_4arch4Sm90ELb0ELb1ELb1ELb1ELb1ELb0ELb0ELb0ELb0ELb1ELb0ELb0EEENS1_21CollectiveEpilogueFwdINS6_IJSA_NS7_ILi512EEESA_EEES9_SC_SE_Li256ELb1ELb1ELb0ELb0EEENS1_36VarlenDynamicPersistentTileSchedulerILi64ELi64ELi256ELi128ELb0ELb1ELb1ELb1ELb0ELb1EEEEEEEEEvNT_6ParamsE --------------------------
	.section	.text._ZN7cutlass13device_kernelIN5flash11enable_sm90INS1_16FlashAttnFwdSm90INS1_25CollectiveMainloopFwdSm90ILi2EN4cute5tupleIJNS5_1CILi1EEES8_S8_EEENS6_IJNS7_ILi64EEESA_SA_EEELi512ENS_10bfloat16_tEfNS_4arch4Sm90ELb0ELb1ELb1ELb1ELb1ELb0ELb0ELb0ELb0ELb1ELb0ELb0EEENS1_21CollectiveEpilogueFwdINS6_IJSA_NS7_ILi512EEESA_EEES9_SC_SE_Li256ELb1ELb1ELb0ELb0EEENS1_36VarlenDynamicPersistentTileSchedulerILi64ELi64ELi256ELi128ELb0ELb1ELb1ELb1ELb0ELb1EEEEEEEEEvNT_6ParamsE,"ax",@progbits
	.align	128
.text._ZN7cutlass13device_kernelIN5flash11enable_sm90INS1_16FlashAttnFwdSm90INS1_25CollectiveMainloopFwdSm90ILi2EN4cute5tupleIJNS5_1CILi1EEES8_S8_EEENS6_IJNS7_ILi64EEESA_SA_EEELi512ENS_10bfloat16_tEfNS_4arch4Sm90ELb0ELb1ELb1ELb1ELb1ELb0ELb0ELb0ELb0ELb1ELb0ELb0EEENS1_21CollectiveEpilogueFwdINS6_IJSA_NS7_ILi512EEESA_EEES9_SC_SE_Li256ELb1ELb1ELb0ELb0EEENS1_36VarlenDynamicPersistentTileSchedulerILi64ELi64ELi256ELi128ELb0ELb1ELb1ELb1ELb0ELb1EEEEEEEEEvNT_6ParamsE:
        .type           _ZN7cutlass13device_kernelIN5flash11enable_sm90INS1_16FlashAttnFwdSm90INS1_25CollectiveMainloopFwdSm90ILi2EN4cute5tupleIJNS5_1CILi1EEES8_S8_EEENS6_IJNS7_ILi64EEESA_SA_EEELi512ENS_10bfloat16_tEfNS_4arch4Sm90ELb0ELb1ELb1ELb1ELb1ELb0ELb0ELb0ELb0ELb1ELb0ELb0EEENS1_21CollectiveEpilogueFwdINS6_IJSA_NS7_ILi512EEESA_EEES9_SC_SE_Li256ELb1ELb1ELb0ELb0EEENS1_36VarlenDynamicPersistentTileSchedulerILi64ELi64ELi256ELi128ELb0ELb1ELb1ELb1ELb0ELb1EEEEEEEEEvNT_6ParamsE,@function
        .size           _ZN7cutlass13device_kernelIN5flash11enable_sm90INS1_16FlashAttnFwdSm90INS1_25CollectiveMainloopFwdSm90ILi2EN4cute5tupleIJNS5_1CILi1EEES8_S8_EEENS6_IJNS7_ILi64EEESA_SA_EEELi512ENS_10bfloat16_tEfNS_4arch4Sm90ELb0ELb1ELb1ELb1ELb1ELb0ELb0ELb0ELb0ELb1ELb0ELb0EEENS1_21CollectiveEpilogueFwdINS6_IJSA_NS7_ILi512EEESA_EEES9_SC_SE_Li256ELb1ELb1ELb0ELb0EEENS1_36VarlenDynamicPersistentTileSchedulerILi64ELi64ELi256ELi128ELb0ELb1ELb1ELb1ELb0ELb1EEEEEEEEEvNT_6ParamsE,(.L_x_15651 - _ZN7cutlass13device_kernelIN5flash11enable_sm90INS1_16FlashAttnFwdSm90INS1_25CollectiveMainloopFwdSm90ILi2EN4cute5tupleIJNS5_1CILi1EEES8_S8_EEENS6_IJNS7_ILi64EEESA_SA_EEELi512ENS_10bfloat16_tEfNS_4arch4Sm90ELb0ELb1ELb1ELb1ELb1ELb0ELb0ELb0ELb0ELb1ELb0ELb0EEENS1_21CollectiveEpilogueFwdINS6_IJSA_NS7_ILi512EEESA_EEES9_SC_SE_Li256ELb1ELb1ELb0ELb0EEENS1_36VarlenDynamicPersistentTileSchedulerILi64ELi64ELi256ELi128ELb0ELb1ELb1ELb1ELb0ELb1EEEEEEEEEvNT_6ParamsE)
        .other          _ZN7cutlass13device_kernelIN5flash11enable_sm90INS1_16FlashAttnFwdSm90INS1_25CollectiveMainloopFwdSm90ILi2EN4cute5tupleIJNS5_1CILi1EEES8_S8_EEENS6_IJNS7_ILi64EEESA_SA_EEELi512ENS_10bfloat16_tEfNS_4arch4Sm90ELb0ELb1ELb1ELb1ELb1ELb0ELb0ELb0ELb0ELb1ELb0ELb0EEENS1_21CollectiveEpilogueFwdINS6_IJSA_NS7_ILi512EEESA_EEES9_SC_SE_Li256ELb1ELb1ELb0ELb0EEENS1_36VarlenDynamicPersistentTileSchedulerILi64ELi64ELi256ELi128ELb0ELb1ELb1ELb1ELb0ELb1EEEEEEEEEvNT_6ParamsE,@"STO_CUDA_ENTRY STV_DEFAULT"
_ZN7cutlass13device_kernelIN5flash11enable_sm90INS1_16FlashAttnFwdSm90INS1_25CollectiveMainloopFwdSm90ILi2EN4cute5tupleIJNS5_1CILi1EEES8_S8_EEENS6_IJNS7_ILi64EEESA_SA_EEELi512ENS_10bfloat16_tEfNS_4arch4Sm90ELb0ELb1ELb1ELb1ELb1ELb0ELb0ELb0ELb0ELb1ELb0ELb0EEENS1_21CollectiveEpilogueFwdINS6_IJSA_NS7_ILi512EEESA_EEES9_SC_SE_Li256ELb1ELb1ELb0ELb0EEENS1_36VarlenDynamicPersistentTileSchedulerILi64ELi64ELi256ELi128ELb0ELb1ELb1ELb1ELb0ELb1EEEEEEEEEvNT_6ParamsE:
        /* <DEDUP_REMOVED lines=41> */
.L_x_5457:
        /* <DEDUP_REMOVED lines=22> */
.L_x_5458:
        /* <DEDUP_REMOVED lines=18> */
.L_x_5459:
        /* <DEDUP_REMOVED lines=22> */
.L_x_5460:
        /* <DEDUP_REMOVED lines=23> */
.L_x_5461:
        /* <DEDUP_REMOVED lines=8> */
.L_x_5463:
[----:B------:R-:W-:-:S08]  /*0860*/  NOP ;  /* 0x0000000000007918 */ /* 0x000fd00000000000 */
[----:B------:R-:W0:Y:S02]  /*0870*/  USETMAXREG.TRY_ALLOC.CTAPOOL UP0, 0xe8 ;  /* 0x000000e8000079c8 */ /* 0x000e240008000600 */
[----:B0-----:R-:W-:-:S13]  /*0880*/  PLOP3.LUT P0, PT, PT, PT, UP0, 0x80, 0x0 ;  /* 0x000000000000781c */ /* 0x001fda0003f0f008 */
[----:B------:R-:W-:Y:S05]  /*0890*/  @!P0 BRA `(.L_x_5463) ;  /* 0xfffffffc00f08947 */ /* 0x000fea000383ffff */
[----:B------:R-:W-:Y:S01]  /*08a0*/  LOP3.LUT R2, R0, 0xffffff80, RZ, 0xc0, !PT ;  /* 0xffffff8000027812 */ /* 0x000fe200078ec0ff */
[----:B------:R-:W0:Y:S01]  /*08b0*/  S2UR UR40, SR_CgaCtaId ;  /* 0x00000000002879c3 */ /* 0x000e220000008800 */
[----:B------:R-:W-:Y:S01]  /*08c0*/  UMOV UR41, 0x400 ;  /* 0x0000040000297882 */ /* 0x000fe20000000000 */
[----:B------:R-:W-:Y:S01]  /*08d0*/  ULDC UR4, c[0x0][0xc3c] ;  /* 0x00030f0000047ab9 */ /* 0x000fe20000000800 */
[----:B------:R-:W-:-:S13]  /*08e0*/  ISETP.NE.AND P0, PT, R2, 0x80, PT ;  /* 0x000000800200780c */ /* 0x000fda0003f05270 */
[----:B------:R-:W-:Y:S06]  /*08f0*/  @!P0 BAR.ARV 0x8, 0x100 ;  /* 0x0204000000008b1d */ /* 0x000fec0000002000 */
[----:B------:R-:W-:Y:S01]  /*0900*/  ISETP.GE.U32.AND P0, PT, R0, 0x100, PT ;  /* 0x000001000000780c */ /* 0x000fe20003f06070 */
[----:B0-----:R-:W-:-:S12]  /*0910*/  ULEA UR41, UR40, UR41, 0x18 ;  /* 0x0000002928297291 */ /* 0x001fd8000f8ec03f */
        /* <DEDUP_REMOVED lines=20> */
[C---:B------:R-:W-:Y:S02]  /*0a60*/  LEA.HI R3, R2.reuse, R5, RZ, 0x1 ;  /* 0x0000000502037211 */ /* 0x040fe400078f08ff */
[----:B------:R-:W-:Y:S02]  /*0a70*/  LOP3.LUT R2, R2, 0xfffffff0, RZ, 0xc0, !PT ;  /* 0xfffffff002027812 */ /* 0x000fe400078ec0ff */
[----:B------:R-:W-:Y:S02]  /*0a80*/  LOP3.LUT R4, R3, 0x1ffffffe, RZ, 0xc0, !PT ;  /* 0x1ffffffe03047812 */ /* 0x000fe400078ec0ff */
[----:B------:R-:W-:Y:S01]  /*0a90*/  LEA.HI R3, R0, R197, RZ, 0x5 ;  /* 0x000000c500037211 */ /* 0x000fe200078f28ff */
[----:B------:R-:W-:Y:S01]  /*0aa0*/  IMAD.IADD R2, R197, 0x1, -R2 ;  /* 0x00000001c5027824 */ /* 0x000fe200078e0a02 */
[----:B------:R-:W-:Y:S01]  /*0ab0*/  LOP3.LUT R10, R7, 0xfffffffc, RZ, 0xc0, !PT ;  /* 0xfffffffc070a7812 */ /* 0x000fe200078ec0ff */
[----:B------:R-:W-:Y:S01]  /*0ac0*/  IMAD.IADD R5, R5, 0x1, -R4 ;  /* 0x0000000105057824 */ /* 0x000fe200078e0a04 */
[----:B------:R-:W-:-:S02]  /*0ad0*/  SHF.R.S32.HI R4, RZ, 0x5, R3 ;  /* 0x00000005ff047819 */ /* 0x000fc40000011403 */
[----:B------:R-:W-:Y:S01]  /*0ae0*/  SHF.R.S32.HI R3, RZ, 0x1f, R3 ;  /* 0x0000001fff037819 */ /* 0x000fe20000011403 */
[----:B------:R-:W-:Y:S01]  /*0af0*/  IMAD.IADD R10, R197, 0x1, -R10 ;  /* 0x00000001c50a7824 */ /* 0x000fe200078e0a0a */
[----:B------:R-:W-:Y:S01]  /*0b00*/  LOP3.LUT R8, R6, 0xffffff80, RZ, 0xc0, !PT ;  /* 0xffffff8006087812 */ /* 0x000fe200078ec0ff */
[----:B------:R-:W-:Y:S01]  /*0b10*/  IMAD.SHL.U32 R5, R5, 0x8, RZ ;  /* 0x0000000805057824 */ /* 0x000fe200078e00ff */
[----:B------:R-:W-:Y:S02]  /*0b20*/  LEA.HI R3, R3, R4, RZ, 0x2 ;  /* 0x0000000403037211 */ /* 0x000fe400078f10ff */
[----:B------:R-:W-:Y:S01]  /*0b30*/  SHF.R.S32.HI R193, RZ, 0x7, R6 ;  /* 0x00000007ffc17819 */ /* 0x000fe20000011406 */
[----:B------:R-:W-:Y:S01]  /*0b40*/  IMAD.IADD R8, R197, 0x1, -R8 ;  /* 0x00000001c5087824 */ /* 0x000fe200078e0a08 */
[----:B------:R-:W-:Y:S02]  /*0b50*/  LOP3.LUT R3, R3, 0x3ffffc, RZ, 0xc0, !PT ;  /* 0x003ffffc03037812 */ /* 0x000fe400078ec0ff */
[--C-:B------:R-:W-:Y:S01]  /*0b60*/  SHF.R.S32.HI R7, RZ, 0x1f, R2.reuse ;  /* 0x0000001fff077819 */ /* 0x100fe20000011402 */
[----:B------:R-:W-:Y:S01]  /*0b70*/  IMAD R12, R193, 0x100, R2 ;  /* 0x00000100c10c7824 */ /* 0x000fe200078e0202 */
[----:B------:R-:W-:Y:S01]  /*0b80*/  LEA.HI R11, R10, R10, RZ, 0x1 ;  /* 0x0000000a0a0b7211 */ /* 0x000fe200078f08ff */
[----:B------:R-:W-:Y:S01]  /*0b90*/  IMAD.IADD R3, R4, 0x1, -R3 ;  /* 0x0000000104037824 */ /* 0x000fe200078e0a03 */
[----:B------:R-:W-:-:S02]  /*0ba0*/  LEA.HI R9, R7, R2, RZ, 0x3 ;  /* 0x0000000207097211 */ /* 0x000fc400078f18ff */
[----:B------:R-:W-:Y:S02]  /*0bb0*/  SHF.R.S32.HI R7, RZ, 0x1f, R8 ;  /* 0x0000001fff077819 */ /* 0x000fe40000011408 */
[----:B------:R-:W-:Y:S02]  /*0bc0*/  LOP3.LUT R13, R11, 0x1ffffffe, RZ, 0xc0, !PT ;  /* 0x1ffffffe0b0d7812 */ /* 0x000fe400078ec0ff */
[----:B------:R-:W-:Y:S02]  /*0bd0*/  LEA R12, R3, R12, 0x4 ;  /* 0x0000000c030c7211 */ /* 0x000fe400078e20ff */
[-C--:B------:R-:W-:Y:S01]  /*0be0*/  LEA.HI R3, R7, R8.reuse, RZ, 0x2 ;  /* 0x0000000807037211 */ /* 0x080fe200078f10ff */
[----:B------:R-:W-:Y:S01]  /*0bf0*/  IMAD.IADD R185, R10, 0x1, -R13 ;  /* 0x000000010ab97824 */ /* 0x000fe200078e0a0d */
[C---:B------:R-:W-:Y:S01]  /*0c00*/  LOP3.LUT R11, R9.reuse, 0xfffffff8, RZ, 0xc0, !PT ;  /* 0xfffffff8090b7812 */ /* 0x040fe200078ec0ff */
[----:B------:R-:W-:Y:S01]  /*0c10*/  IMAD.SHL.U32 R9, R9, 0x40, RZ ;  /* 0x0000004009097824 */ /* 0x000fe200078e00ff */
[----:B------:R-:W-:Y:S01]  /*0c20*/  LOP3.LUT R13, R3, 0x7ffffffc, RZ, 0xc0, !PT ;  /* 0x7ffffffc030d7812 */ /* 0x000fe200078ec0ff */
[----:B------:R-:W-:Y:S01]  /*0c30*/  IMAD.U32 R196, R12, 0x40, R5 ;  /* 0x000000400cc47824 */ /* 0x000fe200078e0005 */
[----:B------:R-:W-:Y:S01]  /*0c40*/  LEA.HI R7, R7, R8, RZ, 0x5 ;  /* 0x0000000807077211 */ /* 0x000fe200078f28ff */
[----:B------:R-:W-:Y:S01]  /*0c50*/  IMAD.IADD R11, R2, 0x1, -R11 ;  /* 0x00000001020b7824 */ /* 0x000fe200078e0a0b */
[----:B------:R-:W-:Y:S01]  /*0c60*/  SHF.R.S32.HI R2, RZ, 0x2, R3 ;  /* 0x00000002ff027819 */ /* 0x000fe20000011403 */
[----:B------:R-:W-:Y:S01]  /*0c70*/  IMAD.IADD R13, R8, 0x1, -R13 ;  /* 0x00000001080d7824 */ /* 0x000fe200078e0a0d */
[----:B------:R-:W-:Y:S01]  /*0c80*/  SHF.R.S32.HI R3, RZ, 0x1f, R3 ;  /* 0x0000001fff037819 */ /* 0x000fe20000011403 */
[----:B------:R-:W-:Y:S01]  /*0c90*/  IMAD.SHL.U32 R8, R11, 0x40, RZ ;  /* 0x000000400b087824 */ /* 0x000fe200078e00ff */
[----:B------:R-:W-:-:S02]  /*0ca0*/  LOP3.LUT R9, R9, 0x7ffffe00, RZ, 0xc0, !PT ;  /* 0x7ffffe0009097812 */ /* 0x000fc400078ec0ff */
[----:B------:R-:W-:Y:S02]  /*0cb0*/  LEA.HI R3, R3, R2, RZ, 0x3 ;  /* 0x0000000203037211 */ /* 0x000fe400078f18ff */
[----:B------:R-:W-:Y:S01]  /*0cc0*/  LOP3.LUT R8, R8, 0x1c0, RZ, 0xc0, !PT ;  /* 0x000001c008087812 */ /* 0x000fe200078ec0ff */
[----:B------:R-:W-:Y:S01]  /*0cd0*/  IMAD R9, R4, 0x400, R9 ;  /* 0x0000040004097824 */ /* 0x000fe200078e0209 */
[----:B------:R-:W-:Y:S02]  /*0ce0*/  LOP3.LUT R3, R3, 0xfffffff8, RZ, 0xc0, !PT ;  /* 0xfffffff803037812 */ /* 0x000fe400078ec0ff */
[----:B------:R-:W-:Y:S02]  /*0cf0*/  LOP3.LUT R5, R8, 0x8, R5, 0xf8, !PT ;  /* 0x0000000808057812 */ /* 0x000fe400078ef805 */
[----:B------:R-:W-:Y:S02]  /*0d00*/  SHF.R.U32.HI R8, RZ, 0x3, R8 ;  /* 0x00000003ff087819 */ /* 0x000fe40000011608 */
[----:B------:R-:W-:-:S02]  /*0d10*/  LEA.HI R0, R0, R197, RZ, 0x3 ;  /* 0x000000c500007211 */ /* 0x000fc400078f18ff */
[----:B------:R-:W-:Y:S02]  /*0d20*/  LOP3.LUT R8, R5, R8, RZ, 0x3c, !PT ;  /* 0x0000000805087212 */ /* 0x000fe400078e3cff */
[----:B------:R-:W-:Y:S02]  /*0d30*/  IADD3 R16, R2, -R3, RZ ;  /* 0x8000000302107210 */ /* 0x000fe40007ffe0ff */
[----:B------:R-:W-:Y:S01]  /*0d40*/  LOP3.LUT R2, R0, 0xfffffff8, RZ, 0xc0, !PT ;  /* 0xfffffff800027812 */ /* 0x000fe200078ec0ff */
[----:B------:R-:W-:Y:S01]  /*0d50*/  IMAD.IADD R8, R9, 0x1, R8 ;  /* 0x0000000109087824 */ /* 0x000fe200078e0208 */
[----:B------:R-:W-:Y:S02]  /*0d60*/  R2P PR, R11, 0x6 ;  /* 0x000000060b007804 */ /* 0x000fe40000000000 */
[----:B------:R-:W-:Y:S01]  /*0d70*/  LEA.HI R6, R6, R193, RZ, 0x1 ;  /* 0x000000c106067211 */ /* 0x000fe200078f08ff */
[----:B------:R-:W-:Y:S01]  /*0d80*/  IMAD.IADD R191, R197, 0x1, -R2 ;  /* 0x00000001c5bf7824 */ /* 0x000fe200078e0a02 */
[----:B------:R-:W-:-:S02]  /*0d90*/  LEA R18, R8, UR41, 0x1 ;  /* 0x0000002908127c11 */ /* 0x000fc4000f8e08ff */
[----:B------:R-:W-:Y:S01]  /*0da0*/  SHF.R.S32.HI R7, RZ, 0x5, R7 ;  /* 0x00000005ff077819 */ /* 0x000fe20000011407 */
[----:B------:R-:W-:Y:S01]  /*0db0*/  IMAD.SHL.U32 R184, R191, 0x8, RZ ;  /* 0x00000008bfb87824 */ /* 0x000fe200078e00ff */
[----:B------:R-:W-:Y:S01]  /*0dc0*/  LOP3.LUT R6, R6, 0xfffffe, RZ, 0xc0, !PT ;  /* 0x00fffffe06067812 */ /* 0x000fe200078ec0ff */
[----:B------:R-:W-:Y:S01]  /*0dd0*/  VIADD R23, R18, 0x26800 ;  /* 0x0002680012177836 */ /* 0x000fe20000000000 */
[----:B------:R-:W-:Y:S01]  /*0de0*/  SEL R22, R22, 0xffffffe0, !P1 ;  /* 0xffffffe016167807 */ /* 0x000fe20004800000 */
        /* <DEDUP_REMOVED lines=12> */
[----:B------:R-:W-:Y:S01]  /*0eb0*/  VIADD R19, R18, 0x26840 ;  /* 0x0002684012137836 */ /* 0x000fe20000000000 */
[----:B------:R-:W-:Y:S01]  /*0ec0*/  SHF.R.S32.HI R200, RZ, 0x1f, R186 ;  /* 0x0000001fffc87819 */ /* 0x000fe200000114ba */
[----:B------:R-:W-:Y:S01]  /*0ed0*/  IMAD R16, R7, 0x10, R16 ;  /* 0x0000001007107824 */ /* 0x000fe200078e0210 */
[----:B------:R-:W-:Y:S01]  /*0ee0*/  SHF.R.S32.HI R199, RZ, 0x1f, R195 ;  /* 0x0000001fffc77819 */ /* 0x000fe200000114c3 */
[----:B------:R-:W-:Y:S01]  /*0ef0*/  IMAD.IADD R6, R193, 0x1, -R6 ;  /* 0x00000001c1067824 */ /* 0x000fe200078e0a06 */
[----:B------:R-:W-:Y:S01]  /*0f00*/  SHF.R.S32.HI R198, RZ, 0x1f, R194 ;  /* 0x0000001fffc67819 */ /* 0x000fe200000114c2 */
[----:B------:R-:W-:Y:S01]  /*0f10*/  @P2 VIADD R19, R23, 0xffffffc0 ;  /* 0xffffffc017132836 */ /* 0x000fe20000000000 */
[----:B------:R-:W-:Y:S01]  /*0f20*/  SHF.L.U32 R2, R13, 0x1, RZ ;  /* 0x000000010d027819 */ /* 0x000fe200000006ff */
[----:B------:R-:W-:-:S02]  /*0f30*/  IMAD.IADD R23, R23, 0x1, R22 ;  /* 0x0000000117177824 */ /* 0x000fc400078e0216 */
[----:B------:R-:W-:Y:S02]  /*0f40*/  IMAD.SHL.U32 R17, R6, 0x100, RZ ;  /* 0x0000010006117824 */ /* 0x000fe400078e00ff */
[----:B------:R-:W-:Y:S02]  /*0f50*/  IMAD R185, R185, 0x8, R16 ;  /* 0x00000008b9b97824 */ /* 0x000fe400078e0210 */
[----:B------:R-:W-:-:S07]  /*0f60*/  IMAD.IADD R22, R22, 0x1, R19 ;  /* 0x0000000116167824 */ /* 0x000fce00078e0213 */
.L_x_5581:
[----:B------:R-:W-:Y:S01]  /*0f70*/  ULDC.64 UR8, c[0x0][0xa28] ;  /* 0x00028a0000087ab9 */ /* 0x000fe20000000a00 */
[----:B------:R-:W-:Y:S01]  /*0f80*/  ULDC UR4, c[0x0][0x424] ;  /* 0x0001090000047ab9 */ /* 0x000fe20000000800 */
[----:B------:R-:W-:-:S04]  /*0f90*/  UISETP.NE.U32.AND UP0, UPT, UR8, URZ, UPT ;  /* 0x0000003f0800728c */ /* 0x000fc8000bf05070 */
[----:B------:R-:W-:-:S03]  /*0fa0*/  UISETP.NE.AND.EX UP0, UPT, UR9, URZ, UPT, UP0 ;  /* 0x0000003f0900728c */ /* 0x000fc6000bf05300 */
[----:B------:R-:W-:Y:S02]  /*0fb0*/  ULDC.64 UR8, c[0x0][0xa18] ;  /* 0x0002860000087ab9 */ /* 0x000fe40000000a00 */
[----:B------:R-:W-:Y:S01]  /*0fc0*/  UISETP.NE.U32.AND UP1, UPT, UR8, URZ, UPT ;  /* 0x0000003f0800728c */ /* 0x000fe2000bf25070 */
[----:B------:R-:W-:-:S03]  /*0fd0*/  PLOP3.LUT P0, PT, PT, PT, UP0, 0x80, 0x0 ;  /* 0x000000000000781c */ /* 0x000fc60003f0f008 */
[----:B------:R-:W-:-:S03]  /*0fe0*/  UISETP.NE.AND.EX UP1, UPT, UR9, URZ, UPT, UP1 ;  /* 0x0000003f0900728c */ /* 0x000fc6000bf25310 */
[----:B------:R-:W-:Y:S02]  /*0ff0*/  @UP0 ULDC.64 UR8, c[0x0][0xa28] ;  /* 0x00028a0000080ab9 */ /* 0x000fe40000000a00 */
[----:B------:R-:W-:Y:S01]  /*1000*/  @UP0 UIMAD.WIDE UR8, UR6, 0x4, UR8 ;  /* 0x00000004060808a5 */ /* 0x000fe2000f8e0208 */
[----:B------:R-:W-:-:S05]  /*1010*/  PLOP3.LUT P2, PT, PT, PT, UP1, 0x80, 0x0 ;  /* 0x000000000000781c */ /* 0x000fca0003f4f018 */
[----:B------:R-:W-:Y:S01]  /*1020*/  @UP1 ULDC.64 UR10, c[0x0][0xa18] ;  /* 0x00028600000a1ab9 */ /* 0x000fe20000000a00 */
[----:B0-23--:R-:W-:Y:S02]  /*1030*/  IMAD.U32 R4, RZ, RZ, UR8 ;  /* 0x00000008ff047e24 */ /* 0x00dfe4000f8e00ff */
[----:B------:R-:W-:Y:S01]  /*1040*/  IMAD.U32 R5, RZ, RZ, UR9 ;  /* 0x00000009ff057e24 */ /* 0x000fe2000f8e00ff */
[----:B------:R-:W-:-:S04]  /*1050*/  @UP1 UIMAD.WIDE UR8, UR6, 0x4, UR10 ;  /* 0x00000004060818a5 */ /* 0x000fc8000f8e020a */
[----:B------:R-:W2:Y:S02]  /*1060*/  @P0 LDG.E R4, desc[UR54][R4.64] ;  /* 0x0000003604040981 */ /* 0x000ea4000c1e1900 */
[----:B-1----:R-:W-:Y:S02]  /*1070*/  IMAD.U32 R6, RZ, RZ, UR8 ;  /* 0x00000008ff067e24 */ /* 0x002fe4000f8e00ff */
[----:B----4-:R-:W-:Y:S01]  /*1080*/  IMAD.U32 R7, RZ, RZ, UR9 ;  /* 0x00000009ff077e24 */ /* 0x010fe2000f8e00ff */
[----:B------:R-:W-:-:S04]  /*1090*/  ULDC.64 UR8, c[0x0][0x418] ;  /* 0x0001060000087ab9 */ /* 0x000fc80000000a00 */
[----:B------:R-:W3:Y:S01]  /*10a0*/  @P2 LDG.E R6, desc[UR54][R6.64] ;  /* 0x0000003606062981 */ /* 0x000ee2000c1e1900 */
[----:B------:R-:W-:Y:S01]  /*10b0*/  UISETP.NE.U32.AND UP0, UPT, UR8, URZ, UPT ;  /* 0x0000003f0800728c */ /* 0x000fe2000bf05070 */
[----:B------:R-:W-:Y:S01]  /*10c0*/  UMOV UR48, URZ ;  /* 0x0000003f00307c82 */ /* 0x000fe20008000000 */
[----:B------:R-:W-:Y:S02]  /*10d0*/  UMOV UR43, UR7 ;  /* 0x00000007002b7c82 */ /* 0x000fe40008000000 */
[----:B------:R-:W-:-:S03]  /*10e0*/  UISETP.NE.AND.EX UP0, UPT, UR9, URZ, UPT, UP0 ;  /* 0x0000003f0900728c */ /* 0x000fc6000bf05300 */
[----:B------:R-:W-:Y:S01]  /*10f0*/  ULDC.64 UR8, c[0x0][0xa20] ;  /* 0x0002880000087ab9 */ /* 0x000fe20000000a00 */
[----:B------:R-:W-:Y:S01]  /*1100*/  USEL UR4, UR4, 0x1, UP0 ;  /* 0x0000000104047887 */ /* 0x000fe20008000000 */
[----:B------:R-:W-:Y:S01]  /*1110*/  ISETP.NE.U32.AND P1, PT, RZ, UR8, PT ;  /* 0x00000008ff007c0c */ /* 0x000fe2000bf25070 */
[----:B------:R-:W-:Y:S02]  /*1120*/  ULDC UR8, c[0x0][0x2f0] ;  /* 0x0000bc0000087ab9 */ /* 0x000fe40000000800 */
[----:B------:R-:W-:Y:S01]  /*1130*/  UIMAD UR4, UR4, UR8, URZ ;  /* 0x00000008040472a4 */ /* 0x000fe2000f8e023f */
[----:B------:R-:W-:Y:S02]  /*1140*/  ISETP.NE.AND.EX P1, PT, RZ, UR9, PT, P1 ;  /* 0x00000009ff007c0c */ /* 0x000fe4000bf25310 */
[----:B--2---:R-:W-:Y:S02]  /*1150*/  @P0 R2UR UR48, R4 ;  /* 0x00000000043002ca */ /* 0x004fe400000e0000 */
[----:B---3--:R-:W-:Y:S01]  /*1160*/  @P2 R2UR UR50, R6 ;  /* 0x00000000063222ca */ /* 0x008fe200000e0000 */
[----:B------:R-:W-:-:S14]  /*1170*/  @P2 BRA `(.L_x_5464) ;  /* 0x0000000000382947 */ /* 0x000fdc0003800000 */
[----:B------:R-:W-:Y:S01]  /*1180*/  ULDC.64 UR8, c[0x0][0xa00] ;  /* 0x0002800000087ab9 */ /* 0x000fe20000000a00 */
[----:B------:R-:W-:Y:S01]  /*1190*/  ULDC UR50, c[0x0][0x288] ;  /* 0x0000a20000327ab9 */ /* 0x000fe20000000800 */
[----:B------:R-:W-:-:S04]  /*11a0*/  ISETP.NE.U32.AND P0, PT, RZ, UR8, PT ;  /* 0x00000008ff007c0c */ /* 0x000fc8000bf05070 */
[----:B------:R-:W-:-:S13]  /*11b0*/  ISETP.NE.AND.EX P0, PT, RZ, UR9, PT, P0 ;  /* 0x00000009ff007c0c */ /* 0x000fda000bf05300 */
[----:B------:R-:W-:Y:S05]  /*11c0*/  @!P0 BRA `(.L_x_5464) ;  /* 0x0000000000248947 */ /* 0x000fea0003800000 */
[----:B------:R-:W-:Y:S02]  /*11d0*/  ULDC.64 UR8, c[0x0][0xa00] ;  /* 0x0002800000087ab9 */ /* 0x000fe40000000a00 */
[----:B------:R-:W-:-:S06]  /*11e0*/  UIMAD.WIDE UR8, UR6, 0x4, UR8 ;  /* 0x00000004060878a5 */ /* 0x000fcc000f8e0208 */
[----:B------:R-:W-:Y:S01]  /*11f0*/  IMAD.U32 R4, RZ, RZ, UR8 ;  /* 0x00000008ff047e24 */ /* 0x000fe2000f8e00ff */
[----:B------:R-:W-:-:S05]  /*1200*/  MOV R5, UR9 ;  /* 0x0000000900057c02 */ /* 0x000fca0008000f00 */
[----:B------:R-:W2:Y:S04]  /*1210*/  LDG.E R3, desc[UR54][R4.64] ;  /* 0x0000003604037981 */ /* 0x000ea8000c1e1900 */
[----:B------:R-:W3:Y:S01]  /*1220*/  LDG.E R0, desc[UR54][R4.64+0x4] ;  /* 0x0000043604007981 */ /* 0x000ee2000c1e1900 */
[----:B--2---:R-:W-:Y:S02]  /*1230*/  R2UR UR50, R3 ;  /* 0x00000000033272ca */ /* 0x004fe400000e0000 */
[----:B---3--:R-:W-:-:S13]  /*1240*/  R2UR UR7, R0 ;  /* 0x00000000000772ca */ /* 0x008fda00000e0000 */
[----:B------:R-:W-:-:S12]  /*1250*/  UIADD3 UR50, -UR50, UR7, URZ ;  /* 0x0000000732327290 */ /* 0x000fd8000fffe13f */
.L_x_5464:
[----:B------:R-:W-:Y:S01]  /*1260*/  UMOV UR44, UR6 ;  /* 0x00000006002c7c82 */ /* 0x000fe20008000000 */
[----:B------:R-:W-:Y:S05]  /*1270*/  @!P1 BRA `(.L_x_5465) ;  /* 0x00000000001c9947 */ /* 0x000fea0003800000 */
[----:B------:R-:W-:Y:S02]  /*1280*/  ULDC.64 UR8, c[0x0][0xa20] ;  /* 0x0002880000087ab9 */ /* 0x000fe40000000a00 */
[----:B------:R-:W-:-:S06]  /*1290*/  UIMAD.WIDE UR6, UR6, 0x4, UR8 ;  /* 0x00000004060678a5 */ /* 0x000fcc000f8e0208 */
[----:B------:R-:W-:Y:S02]  /*12a0*/  IMAD.U32 R4, RZ, RZ, UR6 ;  /* 0x00000006ff047e24 */ /* 0x000fe4000f8e00ff */
[----:B------:R-:W-:-:S05]  /*12b0*/  IMAD.U32 R5, RZ, RZ, UR7 ;  /* 0x00000007ff057e24 */ /* 0x000fca000f8e00ff */
[----:B------:R-:W2:Y:S02]  /*12c0*/  LDG.E R4, desc[UR54][R4.64] ;  /* 0x0000003604047981 */ /* 0x000ea4000c1e1900 */
[----:B--2---:R-:W-:Y:S01]  /*12d0*/  R2UR UR4, R4 ;  /* 0x00000000040472ca */ /* 0x004fe200000e0000 */
[----:B------:R-:W-:-:S14]  /*12e0*/  BRA `(.L_x_5466) ;  /* 0x0000000000347947 */ /* 0x000fdc0003800000 */
.L_x_5465:
        /* <DEDUP_REMOVED lines=13> */
.L_x_5466:
[----:B------:R-:W-:Y:S02]  /*13c0*/  UISETP.NE.AND UP0, UPT, UR46, 0x1, UPT ;  /* 0x000000012e00788c */ /* 0x000fe4000bf05270 */
[----:B------:R-:W-:Y:S02]  /*13d0*/  UIADD3 UR48, -UR48, UR4, URZ ;  /* 0x0000000430307290 */ /* 0x000fe4000fffe13f */
[----:B------:R-:W-:Y:S02]  /*13e0*/  USHF.L.U32 UR45, UR5, 0x6, URZ ;  /* 0x00000006052d7899 */ /* 0x000fe4000800063f */
[----:B------:R-:W-:Y:S01]  /*13f0*/  UIADD3 UR4, UR48, 0x3f, URZ ;  /* 0x0000003f30047890 */ /* 0x000fe2000fffe03f */
[----:B------:R-:W-:-:S03]  /*1400*/  PLOP3.LUT P0, PT, PT, PT, UP0, 0x80, 0x0 ;  /* 0x000000000000781c */ /* 0x000fc60003f0f008 */
[----:B------:R-:W-:-:S04]  /*1410*/  USHF.R.S32.HI UR6, URZ, 0x1f, UR4 ;  /* 0x0000001f3f067899 */ /* 0x000fc80008011404 */
[----:B------:R-:W-:-:S04]  /*1420*/  ULEA.HI UR6, UR6, UR4, URZ, 0x6 ;  /* 0x0000000406067291 */ /* 0x000fc8000f8f303f */
[----:B------:R-:W-:Y:S02]  /*1430*/  USHF.R.S32.HI UR6, URZ, 0x6, UR6 ;  /* 0x000000063f067899 */ /* 0x000fe40008011406 */
[----:B------:R-:W-:Y:S10]  /*1440*/  @!P0 BRA `(.L_x_5467) ;  /* 0x0000002000308947 */ /* 0x000ff40003800000 */
[----:B------:R-:W0:Y:S01]  /*1450*/  LDC.64 R6, c[0x0][0x9e0] ;  /* 0x00027800ff067b82 */ /* 0x000e220000000a00 */
[----:B------:R-:W-:Y:S01]  /*1460*/  ULDC UR4, c[0x0][0x448] ;  /* 0x0001120000047ab9 */ /* 0x000fe20000000800 */
[----:B------:R-:W-:Y:S02]  /*1470*/  UIADD3 UR7, UR45, 0x3f, URZ ;  /* 0x0000003f2d077890 */ /* 0x000fe4000fffe03f */
[----:B------:R-:W-:Y:S02]  /*1480*/  UISETP.NE.AND UP0, UPT, UR4, 0x1, UPT ;  /* 0x000000010400788c */ /* 0x000fe4000bf05270 */
[----:B------:R-:W-:-:S09]  /*1490*/  UIADD3 UR8, UR48, 0x1, -UR50 ;  /* 0x0000000130087890 */ /* 0x000fd2000fffe832 */
[----:B------:R-:W-:Y:S01]  /*14a0*/  @UP0 ULDC UR4, c[0x0][0x44c] ;  /* 0x0001130000040ab9 */ /* 0x000fe20000000800 */
[----:B------:R-:W-:Y:S01]  /*14b0*/  @UP0 ULDC UR9, c[0x0][0x450] ;  /* 0x0001140000090ab9 */ /* 0x000fe20000000800 */
[----:B------:R-:W-:-:S04]  /*14c0*/  UIMAD.WIDE.U32 UR4, UR7, UR4, URZ ;  /* 0x00000004070472a5 */ /* 0x000fc8000f8e003f */
[----:B------:R-:W-:Y:S01]  /*14d0*/  @UP0 USHF.R.U32.HI UR7, URZ, UR9, UR5 ;  /* 0x000000093f070299 */ /* 0x000fe20008011605 */
[----:B0-----:R-:W-:-:S03]  /*14e0*/  ISETP.GE.AND P1, PT, R7, 0x1, PT ;  /* 0x000000010700780c */ /* 0x001fc60003f26270 */
[----:B------:R-:W-:-:S06]  /*14f0*/  UIADD3 UR7, UR8, UR7, URZ ;  /* 0x0000000708077290 */ /* 0x000fcc000fffe03f */
[----:B------:R-:W-:-:S04]  /*1500*/  VIADD R0, R6, UR7 ;  /* 0x0000000706007c36 */ /* 0x000fc80008000000 */
        /* <DEDUP_REMOVED lines=12> */
.L_x_5469:
[----:B------:R-:W-:-:S13]  /*15d0*/  ISETP.NE.AND P0, PT, R7, 0x1, PT ;  /* 0x000000010700780c */ /* 0x000fda0003f05270 */
[----:B------:R-:W0:Y:S02]  /*15e0*/  @P0 LDC.64 R4, c[0x0][0x9e8] ;  /* 0x00027a00ff040b82 */ /* 0x000e240000000a00 */
[----:B0-----:R-:W-:-:S05]  /*15f0*/  @P0 IMAD.HI.U32 R4, R3, R4, RZ ;  /* 0x0000000403040227 */ /* 0x001fca00078e00ff */
[----:B------:R-:W-:-:S07]  /*1600*/  @P0 SHF.R.U32.HI R3, RZ, R5, R4 ;  /* 0x00000005ff030219 */ /* 0x000fce0000011604 */
.L_x_5470:
[----:B------:R-:W-:-:S05]  /*1610*/  IMAD R3, R3, R7, R7 ;  /* 0x0000000703037224 */ /* 0x000fca00078e0207 */
[----:B------:R-:W-:-:S07]  /*1620*/  VIMNMX R0, R0, R3, PT ;  /* 0x0000000300007248 */ /* 0x000fce0003fe0100 */
.L_x_5468:
[----:B------:R-:W-:Y:S01]  /*1630*/  @UP0 ULDC UR4, c[0x0][0x44c] ;  /* 0x0001130000040ab9 */ /* 0x000fe20000000800 */
[----:B------:R-:W-:Y:S01]  /*1640*/  VIADD R0, R0, 0x3f ;  /* 0x0000003f00007836 */ /* 0x000fe20000000000 */
[----:B------:R-:W-:Y:S01]  /*1650*/  UIMAD.WIDE.U32 UR4, UR45, UR4, URZ ;  /* 0x000000042d0472a5 */ /* 0x000fe2000f8e003f */
[----:B------:R-:W-:Y:S01]  /*1660*/  @UP0 ULDC UR8, c[0x0][0x450] ;  /* 0x0001140000080ab9 */ /* 0x000fe20000000800 */
[----:B------:R-:W-:Y:S02]  /*1670*/  UMOV UR7, UR45 ;  /* 0x0000002d00077c82 */ /* 0x000fe40008000000 */
[----:B------:R-:W-:Y:S01]  /*1680*/  @UP0 USHF.R.U32.HI UR7, URZ, UR8, UR5 ;  /* 0x000000083f070299 */ /* 0x000fe20008011605 */
[----:B------:R-:W-:Y:S02]  /*1690*/  SHF.R.S32.HI R3, RZ, 0x1f, R0 ;  /* 0x0000001fff037819 */ /* 0x000fe40000011400 */
[----:B------:R-:W-:Y:S01]  /*16a0*/  ULDC UR4, c[0x0][0x9dc] ;  /* 0x0002770000047ab9 */ /* 0x000fe20000000800 */
[----:B------:R-:W-:Y:S01]  /*16b0*/  UIADD3 UR48, UR7, UR48, -UR50 ;  /* 0x0000003007307290 */ /* 0x000fe2000fffe832 */
[----:B------:R-:W-:-:S03]  /*16c0*/  LEA.HI R3, R3, R0, RZ, 0x6 ;  /* 0x0000000003037211 */ /* 0x000fc600078f30ff */
[----:B------:R-:W-:Y:S01]  /*16d0*/  UIADD3 UR4, UR48, -UR4, URZ ;  /* 0x8000000430047290 */ /* 0x000fe2000fffe03f */
[----:B------:R-:W-:-:S04]  /*16e0*/  SHF.R.S32.HI R3, RZ, 0x6, R3 ;  /* 0x00000006ff037819 */ /* 0x000fc80000011403 */
[----:B------:R-:W-:Y:S02]  /*16f0*/  VIMNMX R4, R3, UR6, PT ;  /* 0x0000000603047c48 */ /* 0x000fe4000bfe0100 */
[----:B------:R-:W-:Y:S01]  /*1700*/  MOV R5, UR4 ;  /* 0x0000000400057c02 */ /* 0x000fe20008000f00 */
        /* <DEDUP_REMOVED lines=11> */
.L_x_5472:
[----:B------:R-:W-:-:S13]  /*17c0*/  ISETP.NE.AND P0, PT, R7, 0x1, PT ;  /* 0x000000010700780c */ /* 0x000fda0003f05270 */
[----:B------:R-:W0:Y:S02]  /*17d0*/  @P0 LDC.64 R8, c[0x0][0x9e8] ;  /* 0x00027a00ff080b82 */ /* 0x000e240000000a00 */
[----:B0-----:R-:W-:-:S05]  /*17e0*/  @P0 IMAD.HI.U32 R6, R0, R8, RZ ;  /* 0x0000000800060227 */ /* 0x001fca00078e00ff */
[----:B------:R-:W-:-:S07]  /*17f0*/  @P0 SHF.R.U32.HI R0, RZ, R9, R6 ;  /* 0x00000009ff000219 */ /* 0x000fce0000011606 */
.L_x_5473:
[----:B------:R-:W-:-:S05]  /*1800*/  IMAD R0, R0, R7, RZ ;  /* 0x0000000700007224 */ /* 0x000fca00078e02ff */
[----:B------:R-:W-:-:S07]  /*1810*/  VIMNMX R5, R5, R0, !PT ;  /* 0x0000000005057248 */ /* 0x000fce0007fe0100 */
.L_x_5471:
[----:B------:R-:W-:Y:S01]  /*1820*/  SHF.R.S32.HI R0, RZ, 0x1f, R5 ;  /* 0x0000001fff007819 */ /* 0x000fe20000011405 */
[----:B------:R-:W-:Y:S01]  /*1830*/  IMAD.MOV.U32 R3, RZ, RZ, RZ ;  /* 0x000000ffff037224 */ /* 0x000fe200078e00ff */
[----:B------:R-:W-:Y:S02]  /*1840*/  PLOP3.LUT P0, PT, PT, PT, PT, 0x80, 0x0 ;  /* 0x000000000000781c */ /* 0x000fe40003f0f070 */
[----:B------:R-:W-:Y:S02]  /*1850*/  CS2R R20, SRZ ;  /* 0x0000000000147805 */ /* 0x000fe4000001ff00 */
[----:B------:R-:W-:Y:S02]  /*1860*/  LEA.HI R0, R0, R5, RZ, 0x6 ;  /* 0x0000000500007211 */ /* 0x000fe400078f30ff */
[----:B------:R-:W-:Y:S02]  /*1870*/  CS2R R150, SRZ ;  /* 0x0000000000967805 */ /* 0x000fe4000001ff00 */
[----:B------:R-:W-:-:S02]  /*1880*/  CS2R R148, SRZ ;  /* 0x0000000000947805 */ /* 0x000fc4000001ff00 */
[----:B------:R-:W-:Y:S02]  /*1890*/  CS2R R146, SRZ ;  /* 0x0000000000927805 */ /* 0x000fe4000001ff00 */
[----:B------:R-:W-:Y:S02]  /*18a0*/  SHF.R.S32.HI R0, RZ, 0x6, R0 ;  /* 0x00000006ff007819 */ /* 0x000fe40000011400 */
[----:B------:R-:W-:Y:S02]  /*18b0*/  CS2R R144, SRZ ;  /* 0x0000000000907805 */ /* 0x000fe4000001ff00 */
        /* <DEDUP_REMOVED lines=78> */
.L_x_5475:
[----:B------:R-:W-:Y:S01]  /*1da0*/  ULEA UR21, UR38, UR41, 0x3 ;  /* 0x0000002926157291 */ /* 0x000fe2000f8e183f */
[----:B------:R-:W-:-:S05]  /*1db0*/  IMAD.U32 R3, RZ, RZ, UR37 ;  /* 0x00000025ff037e24 */ /* 0x000fca000f8e00ff */
[----:B------:R-:W-:-:S04]  /*1dc0*/  SHF.L.U32 R3, R3, 0x1f, RZ ;  /* 0x0000001f03037819 */ /* 0x000fc800000006ff */
[----:B------:R-:W0:Y:S02]  /*1dd0*/  SYNCS.PHASECHK.TRANS64.TRYWAIT P1, [UR21+0x28c50], R3 ;  /* 0x028c5003ff0075a7 */ /* 0x000e240008020155 */
[----:B0-----:R-:W-:Y:S05]  /*1de0*/  @!P1 BRA `(.L_x_5476) ;  /* 0x0000014c00309947 */ /* 0x001fea0003800000 */
.L_x_5674:
        /* <DEDUP_REMOVED lines=38> */
.L_x_5477:
[----:B0-----:R-:W-:Y:S01]  /*2050*/  VIADD R3, R4, 0xfffffffe ;  /* 0xfffffffe04037836 */ /* 0x001fe20000000000 */
[----:B------:R-:W-:-:S04]  /*2060*/  UIADD3 UR6, UR21, 0x28c60, URZ ;  /* 0x00028c6015067890 */ /* 0x000fc8000fffe03f */
[----:B------:R-:W-:Y:S01]  /*2070*/  ISETP.GE.AND P1, PT, R3, R0, PT ;  /* 0x000000000300720c */ /* 0x000fe20003f26270 */
[----:B------:R-:W-:-:S09]  /*2080*/  UPRMT UR6, UR40, 0x654, UR6 ;  /* 0x0000065428067896 */ /* 0x000fd20008000006 */
[----:B------:R-:W-:Y:S03]  /*2090*/  SYNCS.ARRIVE.TRANS64.RED.A1T0 RZ, [UR6], RZ ;  /* 0x000000ffffff79a7 */ /* 0x000fe60008100406 */
[----:B------:R-:W-:Y:S05]  /*20a0*/  @!P1 BRA `(.L_x_5478) ;  /* 0x0000000800d89947 */ /* 0x000fea0003800000 */
.L_x_5484:
[----:B------:R-:W-:Y:S01]  /*20b0*/  BAR.SYNC.DEFER_BLOCKING 0xe, 0x100 ;  /* 0x0384000000007b1d */ /* 0x000fe20000010000 */
[----:B-1----:R-:W-:Y:S01]  /*20c0*/  IMAD.U32 R5, RZ, RZ, UR38 ;  /* 0x00000026ff057e24 */ /* 0x002fe2000f8e00ff */
[----:B------:R-:W-:Y:S01]  /*20d0*/  UIADD3 UR38, UR38, 0x1, URZ ;  /* 0x0000000126267890 */ /* 0x000fe2000fffe03f */
[C---:B------:R-:W-:Y:S01]  /*20e0*/  ISETP.GT.AND P2, PT, R3.reuse, R0, PT ;  /* 0x000000000300720c */ /* 0x040fe20003f44270 */
[----:B------:R-:W-:Y:S02]  /*20f0*/  VIADD R3, R3, 0xffffffff ;  /* 0xffffffff03037836 */ /* 0x000fe40000000000 */
[----:B0-----:R-:W-:Y:S01]  /*2100*/  LEA R4, R5, R16, 0x6 ;  /* 0x0000001005047211 */ /* 0x001fe200078e30ff */
        /* <DEDUP_REMOVED lines=137> */
.L_x_5479:
[----:B------:R-:W-:Y:S01]  /*29a0*/  ULEA UR21, UR38, UR41, 0x3 ;  /* 0x0000002926157291 */ /* 0x000fe2000f8e183f */
[----:B------:R-:W-:-:S05]  /*29b0*/  IMAD.U32 R4, RZ, RZ, UR37 ;  /* 0x00000025ff047e24 */ /* 0x000fca000f8e00ff */
[----:B------:R-:W-:-:S04]  /*29c0*/  SHF.L.U32 R4, R4, 0x1f, RZ ;  /* 0x0000001f04047819 */ /* 0x000fc800000006ff */
[----:B------:R0:W1:Y:S01]  /*29d0*/  SYNCS.PHASECHK.TRANS64.TRYWAIT P1, [UR21+0x28c50], R4 ;  /* 0x028c5004ff0075a7 */ /* 0x0000620008020155 */
[----:B------:R-:W-:Y:S05]  /*29e0*/  @!P0 BRA `(.L_x_5480) ;  /* 0x0000000000048947 */ /* 0x000fea0003800000 */
[----:B------:R-:W-:Y:S01]  /*29f0*/  BPT.TRAP 0x1 ;  /* 0x000000040000795c */ /* 0x000fe20000300000 */
.L_x_5480:
[----:B-1----:R-:W-:Y:S05]  /*2a00*/  @P1 BRA `(.L_x_5481) ;  /* 0x0000000000081947 */ /* 0x002fea0003800000 */
[----:B------:R-:W1:Y:S02]  /*2a10*/  SYNCS.PHASECHK.TRANS64.TRYWAIT P1, [UR21+0x28c50], R4 ;  /* 0x028c5004ff0075a7 */ /* 0x000e640008020155 */
[----:B-1----:R-:W-:Y:S05]  /*2a20*/  @!P1 BRA `(.L_x_5482) ;  /* 0x0000014000389947 */ /* 0x002fea0003800000 */
.L_x_5481:
        /* <DEDUP_REMOVED lines=26> */
.L_x_5483:
[----:B------:R-:W-:-:S04]  /*2bd0*/  UIADD3 UR6, UR21, 0x28c60, URZ ;  /* 0x00028c6015067890 */ /* 0x000fc8000fffe03f */
[----:B------:R-:W-:-:S09]  /*2be0*/  UPRMT UR6, UR40, 0x654, UR6 ;  /* 0x0000065428067896 */ /* 0x000fd20008000006 */
[----:B------:R-:W-:Y:S01]  /*2bf0*/  SYNCS.ARRIVE.TRANS64.RED.A1T0 RZ, [UR6], RZ ;  /* 0x000000ffffff79a7 */ /* 0x000fe20008100406 */
[----:B------:R-:W-:Y:S05]  /*2c00*/  @P2 BRA `(.L_x_5484) ;  /* 0xfffffff400282947 */ /* 0x000fea000383ffff */
.L_x_5478:
[----:B------:R-:W-:Y:S01]  /*2c10*/  BAR.SYNC.DEFER_BLOCKING 0xe, 0x100 ;  /* 0x0384000000007b1d */ /* 0x000fe20000010000 */
[----:B------:R-:W-:Y:S01]  /*2c20*/  IMAD.U32 R3, RZ, RZ, UR38 ;  /* 0x00000026ff037e24 */ /* 0x000fe2000f8e00ff */
[----:B------:R-:W-:Y:S01]  /*2c30*/  UIADD3 UR38, UR38, 0x1, URZ ;  /* 0x0000000126267890 */ /* 0x000fe2000fffe03f */
[----:B------:R-:W-:Y:S01]  /*2c40*/  PLOP3.LUT P0, PT, PT, PT, PT, 0x8, 0x0 ;  /* 0x000000000000781c */ /* 0x000fe20003f0e170 */
[----:B------:R-:W-:Y:S02]  /*2c50*/  IMAD.MOV.U32 R20, RZ, RZ, RZ ;  /* 0x000000ffff147224 */ /* 0x000fe400078e00ff */
[----:B------:R-:W-:Y:S01]  /*2c60*/  IMAD R0, R3, 0x40, R16 ;  /* 0x0000004003007824 */ /* 0x000fe200078e0210 */
[----:B------:R-:W-:-:S04]  /*2c70*/  UISETP.NE.AND UP0, UPT, UR38, 0x2, UPT ;  /* 0x000000022600788c */ /* 0x000fc8000bf05270 */
[----:B01----:R-:W-:Y:S01]  /*2c80*/  LEA R4, R0, UR41, 0x2 ;  /* 0x0000002900047c11 */ /* 0x003fe2000f8e10ff */
        /* <DEDUP_REMOVED lines=136> */
.L_x_5467:
[----:B------:R-:W-:Y:S01]  /*3510*/  ULDC UR4, c[0x0][0x448] ;  /* 0x0001120000047ab9 */ /* 0x000fe20000000800 */
[----:B------:R-:W-:Y:S02]  /*3520*/  UIADD3 UR7, UR45, 0x3f, URZ ;  /* 0x0000003f2d077890 */ /* 0x000fe4000fffe03f */
[----:B------:R-:W-:Y:S02]  /*3530*/  UISETP.NE.AND UP0, UPT, UR4, 0x1, UPT ;  /* 0x000000010400788c */ /* 0x000fe4000bf05270 */
[----:B------:R-:W-:Y:S01]  /*3540*/  UIADD3 UR10, UR48, 0x1, -UR50 ;  /* 0x00000001300a7890 */ /* 0x000fe2000fffe832 */
[----:B------:R-:W-:Y:S01]  /*3550*/  ULDC.64 UR4, c[0x0][0x9e0] ;  /* 0x0002780000047ab9 */ /* 0x000fe20000000a00 */
[----:B------:R-:W-:-:S07]  /*3560*/  UP2UR UR52, UPR, URZ, 0x1 ;  /* 0x000000013f347883 */ /* 0x000fce0008000000 */
        /* <DEDUP_REMOVED lines=21> */
.L_x_5486:
[----:B------:R-:W-:-:S11]  /*36c0*/  UISETP.NE.AND UP0, UPT, UR5, 0x1, UPT ;  /* 0x000000010500788c */ /* 0x000fd6000bf05270 */
[----:B------:R-:W-:Y:S02]  /*36d0*/  @UP0 ULDC.64 UR10, c[0x0][0x9e8] ;  /* 0x00027a00000a0ab9 */ /* 0x000fe40000000a00 */
[----:B------:R-:W-:-:S04]  /*36e0*/  UIMAD.WIDE.U32 UR8, UR4, UR10, URZ ;  /* 0x0000000a040872a5 */ /* 0x000fc8000f8e003f */
[----:B------:R-:W-:-:S12]  /*36f0*/  @UP0 USHF.R.U32.HI UR4, URZ, UR11, UR9 ;  /* 0x0000000b3f040299 */ /* 0x000fd80008011609 */
.L_x_5487:
[----:B------:R-:W-:-:S06]  /*3700*/  UIMAD UR4, UR4, UR5, UR5 ;  /* 0x00000005040472a4 */ /* 0x000fcc000f8e0205 */
[----:B------:R-:W-:-:S07]  /*3710*/  VIMNMX R0, R0, UR4, PT ;  /* 0x0000000400007c48 */ /* 0x000fce000bfe0100 */
.L_x_5485:
[----:B------:R-:W-:Y:S01]  /*3720*/  UISETP.NE.AND UP0, UPT, UR52, URZ, UPT ;  /* 0x0000003f3400728c */ /* 0x000fe2000bf05270 */
[----:B------:R-:W-:Y:S01]  /*3730*/  VIADD R0, R0, 0x3f ;  /* 0x0000003f00007836 */ /* 0x000fe20000000000 */
[----:B------:R-:W-:-:S04]  /*3740*/  UMOV UR4, UR45 ;  /* 0x0000002d00047c82 */ /* 0x000fc80008000000 */
[----:B------:R-:W-:-:S04]  /*3750*/  SHF.R.S32.HI R3, RZ, 0x1f, R0 ;  /* 0x0000001fff037819 */ /* 0x000fc80000011400 */
[----:B------:R-:W-:Y:S01]  /*3760*/  LEA.HI R3, R3, R0, RZ, 0x6 ;  /* 0x0000000003037211 */ /* 0x000fe200078f30ff */
[----:B------:R-:W-:Y:S01]  /*3770*/  @UP0 ULDC UR8, c[0x0][0x44c] ;  /* 0x0001130000080ab9 */ /* 0x000fe20000000800 */
[----:B------:R-:W-:Y:S01]  /*3780*/  @UP0 ULDC UR7, c[0x0][0x450] ;  /* 0x0001140000070ab9 */ /* 0x000fe20000000800 */
[----:B------:R-:W-:Y:S01]  /*3790*/  UIMAD.WIDE.U32 UR8, UR45, UR8, URZ ;  /* 0x000000082d0872a5 */ /* 0x000fe2000f8e003f */
[----:B------:R-:W-:-:S03]  /*37a0*/  SHF.R.S32.HI R3, RZ, 0x6, R3 ;  /* 0x00000006ff037819 */ /* 0x000fc60000011403 */
[----:B------:R-:W-:Y:S01]  /*37b0*/  @UP0 USHF.R.U32.HI UR4, URZ, UR7, UR9 ;  /* 0x000000073f040299 */ /* 0x000fe20008011609 */
[----:B------:R-:W-:Y:S01]  /*37c0*/  VIMNMX R168, R3, UR6, PT ;  /* 0x0000000603a87c48 */ /* 0x000fe2000bfe0100 */
[----:B------:R-:W-:Y:S02]  /*37d0*/  UISETP.GE.AND UP0, UPT, UR5, 0x1, UPT ;  /* 0x000000010500788c */ /* 0x000fe4000bf06270 */
[----:B------:R-:W-:Y:S01]  /*37e0*/  UIADD3 UR4, UR4, UR48, -UR50 ;  /* 0x0000003004047290 */ /* 0x000fe2000fffe832 */
        /* <DEDUP_REMOVED lines=14> */
.L_x_5489:
[----:B------:R-:W-:-:S11]  /*38d0*/  UISETP.NE.AND UP0, UPT, UR5, 0x1, UPT ;  /* 0x000000010500788c */ /* 0x000fd6000bf05270 */
[----:B------:R-:W-:Y:S02]  /*38e0*/  @UP0 ULDC.64 UR10, c[0x0][0x9e8] ;  /* 0x00027a00000a0ab9 */ /* 0x000fe40000000a00 */
[----:B------:R-:W-:-:S04]  /*38f0*/  UIMAD.WIDE.U32 UR6, UR4, UR10, URZ ;  /* 0x0000000a040672a5 */ /* 0x000fc8000f8e003f */
[----:B------:R-:W-:-:S12]  /*3900*/  @UP0 USHF.R.U32.HI UR4, URZ, UR11, UR7 ;  /* 0x0000000b3f040299 */ /* 0x000fd80008011607 */
.L_x_5490:
[----:B------:R-:W-:-:S04]  /*3910*/  UIMAD UR4, UR4, UR5, URZ ;  /* 0x00000005040472a4 */ /* 0x000fc8000f8e023f */
[----:B------:R-:W-:-:S04]  /*3920*/  UISETP.LT.AND UP0, UPT, UR8, UR4, UPT ;  /* 0x000000040800728c */ /* 0x000fc8000bf01270 */
[----:B------:R-:W-:-:S12]  /*3930*/  USEL UR8, UR8, UR4, !UP0 ;  /* 0x0000000408087287 */ /* 0x000fd8000c000000 */
.L_x_5488:
[----:B------:R-:W-:Y:S01]  /*3940*/  USHF.R.S32.HI UR4, URZ, 0x1f, UR8 ;  /* 0x0000001f3f047899 */ /* 0x000fe20008011408 */
[----:B------:R-:W-:Y:S02]  /*3950*/  PLOP3.LUT P0, PT, PT, PT, PT, 0x80, 0x0 ;  /* 0x000000000000781c */ /* 0x000fe40003f0f070 */
[----:B------:R-:W-:Y:S02]  /*3960*/  CS2R R20, SRZ ;  /* 0x0000000000147805 */ /* 0x000fe4000001ff00 */
[----:B------:R-:W-:Y:S01]  /*3970*/  MOV R3, RZ ;  /* 0x000000ff00037202 */ /* 0x000fe20000000f00 */
[----:B------:R-:W-:Y:S01]  /*3980*/  ULEA.HI UR4, UR4, UR8, URZ, 0x6 ;  /* 0x0000000804047291 */ /* 0x000fe2000f8f303f */
[----:B------:R-:W-:Y:S02]  /*3990*/  CS2R R150, SRZ ;  /* 0x0000000000967805 */ /* 0x000fe4000001ff00 */
        /* <DEDUP_REMOVED lines=16> */
[----:B------:R-:W-:Y:S02]  /*3aa0*/  ISETP.GT.AND P1, PT, R168, UR47, PT ;  /* 0x0000002fa8007c0c */ /* 0x000fe4000bf24270 */
        /* <DEDUP_REMOVED lines=46> */
[----:B------:R-:W-:Y:S01]  /*3d90*/  CS2R R30, SRZ ;  /* 0x00000000001e7805 */ /* 0x000fe2000001ff00 */
[----:B------:R-:W-:Y:S01]  /*3da0*/  IMAD.MOV.U32 R28, RZ, RZ, RZ ;  /* 0x000000ffff1c7224 */ /* 0x000fe200078e00ff */
[----:B------:R-:W-:Y:S02]  /*3db0*/  CS2R R170, SRZ ;  /* 0x0000000000aa7805 */ /* 0x000fe4000001ff00 */
[----:B------:R-:W-:Y:S01]  /*3dc0*/  CS2R R26, SRZ ;  /* 0x00000000001a7805 */ /* 0x000fe2000001ff00 */
[----:B------:R-:W-:Y:S01]  /*3dd0*/  IMAD.MOV.U32 R172, RZ, RZ, RZ ;  /* 0x000000ffffac7224 */ /* 0x000fe200078e00ff */
        /* <DEDUP_REMOVED lines=31> */
.L_x_5491:
        /* <DEDUP_REMOVED lines=9> */
.L_x_5675:
[----:B------:R-:W-:Y:S05]  /*4060*/  @!P0 BRA `(.L_x_5493) ;  /* 0x0000000000048947 */ /* 0x000fea0003800000 */
[----:B------:R-:W-:Y:S01]  /*4070*/  BPT.TRAP 0x1 ;  /* 0x000000040000795c */ /* 0x000fe20000300000 */
.L_x_5493:
[----:B------:R-:W-:Y:S02]  /*4080*/  IMAD.U32 R7, RZ, RZ, UR38 ;  /* 0x00000026ff077e24 */ /* 0x000fe4000f8e00ff */
[----:B------:R-:W-:-:S03]  /*4090*/  IMAD.U32 R8, RZ, RZ, UR37 ;  /* 0x00000025ff087e24 */ /* 0x000fc6000f8e00ff */
[----:B------:R-:W-:Y:S02]  /*40a0*/  LEA R7, R7, UR41, 0x3 ;  /* 0x0000002907077c11 */ /* 0x000fe4000f8e18ff */
[----:B------:R-:W-:-:S04]  /*40b0*/  SHF.L.U32 R8, R8, 0x1f, RZ ;  /* 0x0000001f08087819 */ /* 0x000fc800000006ff */
[----:B------:R1:W2:Y:S01]  /*40c0*/  SYNCS.PHASECHK.TRANS64.TRYWAIT P1, [R7+URZ+0x28c30], R8 ;  /* 0x028c3008070075a7 */ /* 0x0002a2000802017f */
[----:B------:R-:W-:Y:S05]  /*40d0*/  @!P0 BRA `(.L_x_5494) ;  /* 0x0000000000048947 */ /* 0x000fea0003800000 */
[----:B------:R-:W-:Y:S01]  /*40e0*/  BPT.TRAP 0x1 ;  /* 0x000000040000795c */ /* 0x000fe20000300000 */
.L_x_5494:
[----:B--2---:R-:W-:Y:S05]  /*40f0*/  @P1 BRA `(.L_x_5495) ;  /* 0x0000000000081947 */ /* 0x004fea0003800000 */
[----:B------:R-:W2:Y:S02]  /*4100*/  SYNCS.PHASECHK.TRANS64.TRYWAIT P1, [R7+URZ+0x28c30], R8 ;  /* 0x028c3008070075a7 */ /* 0x000ea4000802017f */
[----:B--2---:R-:W-:Y:S05]  /*4110*/  @!P1 BRA `(.L_x_5496) ;  /* 0x0000012800ac9947 */ /* 0x004fea0003800000 */
.L_x_5495:
        /* <DEDUP_REMOVED lines=40> */
.L_x_5497:
[----:B------:R-:W-:Y:S01]  /*43a0*/  UISETP.NE.AND UP1, UPT, UR52, URZ, UPT ;  /* 0x0000003f3400728c */ /* 0x000fe2000bf25270 */
[----:B------:R-:W-:Y:S01]  /*43b0*/  IADD3 R3, R185, UR45, RZ ;  /* 0x0000002db9037c10 */ /* 0x000fe2000fffe0ff */
[----:B------:R-:W-:Y:S01]  /*43c0*/  IMAD.MOV.U32 R5, RZ, RZ, -0x40 ;  /* 0xffffffc0ff057424 */ /* 0x000fe200078e00ff */
[----:B------:R-:W-:Y:S01]  /*43d0*/  R2UR UR6, R7 ;  /* 0x00000000070672ca */ /* 0x000fe200000e0000 */
[----:B------:R-:W-:Y:S02]  /*43e0*/  UISETP.NE.AND UP0, UPT, UR51, URZ, UPT ;  /* 0x0000003f3300728c */ /* 0x000fe4000bf05270 */
[----:B------:R-:W-:Y:S01]  /*43f0*/  PLOP3.LUT P1, PT, PT, PT, UP1, 0x80, 0x0 ;  /* 0x000000000000781c */ /* 0x000fe20003f2f018 */
[----:B------:R-:W-:Y:S01]  /*4400*/  ULDC UR7, c[0x0][0x9d8] ;  /* 0x0002760000077ab9 */ /* 0x000fe20000000800 */
[----:B------:R-:W-:Y:S01]  /*4410*/  PLOP3.LUT P2, PT, PT, PT, UP1, 0x80, 0x0 ;  /* 0x000000000000781c */ /* 0x000fe20003f4f018 */
[----:B------:R-:W-:Y:S02]  /*4420*/  IMAD R5, R168, R5, 0x41 ;  /* 0x00000041a8057424 */ /* 0x000fe400078e0205 */
[----:B------:R-:W-:Y:S01]  /*4430*/  FMUL.FTZ R24, R24, UR7 ;  /* 0x0000000718187c20 */ /* 0x000fe20008410000 */
        /* <DEDUP_REMOVED lines=12> */
[----:B------:R-:W-:Y:S01]  /*4500*/  FMUL.FTZ R33, R33, UR7 ;  /* 0x0000000721217c20 */ /* 0x000fe20008410000 */
[----:B------:R-:W-:Y:S01]  /*4510*/  @P2 SHF.R.U32.HI R3, RZ, UR10, R4 ;  /* 0x0000000aff032c19 */ /* 0x000fe20008011604 */
        /* <DEDUP_REMOVED lines=21> */
[----:B------:R-:W-:Y:S01]  /*4670*/  FMUL.FTZ R34, R34, UR7 ;  /* 0x0000000722227c20 */ /* 0x000fe20008410000 */
[----:B------:R-:W-:Y:S01]  /*4680*/  IADD3 R4, -R2, UR48, R5 ;  /* 0x0000003002047c10 */ /* 0x000fe2000fffe105 */
[----:B------:R-:W3:Y:S01]  /*4690*/  MUFU.TANH R24, R24 ;  /* 0x0000001800187308 */ /* 0x000ee20000002400 */
[----:B------:R-:W-:Y:S01]  /*46a0*/  ULDC UR20, c[0x0][0x9dc] ;  /* 0x0002770000147ab9 */ /* 0x000fe20000000800 */
[----:B------:R-:W-:Y:S01]  /*46b0*/  SYNCS.ARRIVE.TRANS64.RED.A1T0 RZ, [UR6], RZ ;  /* 0x000000ffffff79a7 */ /* 0x000fe20008100406 */
[----:B------:R-:W-:Y:S01]  /*46c0*/  FMUL.FTZ R31, R31, UR7 ;  /* 0x000000071f1f7c20 */ /* 0x000fe20008410000 */
[----:B------:R-:W-:Y:S01]  /*46d0*/  ULOP3.LUT UR6, URZ, UR20, URZ, 0x33, !UPT ;  /* 0x000000143f067292 */ /* 0x000fe2000f8e333f */
[----:B------:R-:W-:Y:S01]  /*46e0*/  FMUL.FTZ R35, R35, UR7 ;  /* 0x0000000723237c20 */ /* 0x000fe20008410000 */
[----:B------:R-:W-:Y:S01]  /*46f0*/  VIADD R4, R4, -UR50 ;  /* 0x8000003204047c36 */ /* 0x000fe20008000000 */
[----:B------:R-:W-:Y:S01]  /*4700*/  ULDC UR14, c[0x0][0x9e0] ;  /* 0x00027800000e7ab9 */ /* 0x000fe20000000800 */
[----:B------:R-:W4:Y:S01]  /*4710*/  MUFU.TANH R25, R25 ;  /* 0x0000001900197308 */ /* 0x000f220000002400 */
[----:B------:R-:W-:-:S07]  /*4720*/  FMUL.FTZ R38, R38, UR7 ;  /* 0x0000000726267c20 */ /* 0x000fce0008410000 */
        /* <DEDUP_REMOVED lines=28> */
[----:B-----5:R-:W-:-:S04]  /*48f0*/  LEA R34, R168, 0xffffffc0, 0x6 ;  /* 0xffffffc0a8227811 */ /* 0x020fc800078e30ff */
[----:B------:R-:W-:-:S03]  /*4900*/  IADD3 R10, -R2, UR48, -R34 ;  /* 0x00000030020a7c10 */ /* 0x000fc6000fffe922 */
[----:B------:R5:W2:Y:S01]  /*4910*/  MUFU.TANH R13, R35 ;  /* 0x00000023000d7308 */ /* 0x000aa20000002400 */
[----:B-1----:R-:W-:-:S07]  /*4920*/  VIADD R31, R4, UR14 ;  /* 0x0000000e041f7c36 */ /* 0x002fce0008000000 */
[----:B------:R1:W2:Y:S01]  /*4930*/  MUFU.TANH R14, R38 ;  /* 0x00000026000e7308 */ /* 0x0002a20000002400 */
[----:B-----5:R-:W-:Y:S01]  /*4940*/  VIADD R35, R4, UR6 ;  /* 0x0000000604237c36 */ /* 0x020fe20008000000 */
[----:B0-----:R-:W-:Y:S01]  /*4950*/  VIADDMNMX R4, R6, R31, R10, PT ;  /* 0x0000001f06047246 */ /* 0x001fe2000380010a */
[----:B-1----:R-:W-:Y:S02]  /*4960*/  VIADD R38, R5, 0xffffffff ;  /* 0xffffffff05267836 */ /* 0x002fe40000000000 */
[----:B------:R-:W-:Y:S01]  /*4970*/  IMAD.IADD R5, R35, 0x1, R6 ;  /* 0x0000000123057824 */ /* 0x000fe200078e0206 */
[----:B---34-:R-:W-:Y:S06]  /*4980*/  @P1 BRA `(.L_x_5498) ;  /* 0x0000000000641947 */ /* 0x018fec0003800000 */
[----:B------:R-:W-:Y:S01]  /*4990*/  IMAD.U32 R9, RZ, RZ, UR50 ;  /* 0x00000032ff097e24 */ /* 0x000fe2000f8e00ff */
[----:B------:R-:W-:Y:S04]  /*49a0*/  BSSY B0, `(.L_x_5499) ;  /* 0x0000013000007945 */ /* 0x000fe80003800000 */
[----:B------:R-:W-:-:S04]  /*49b0*/  IADD3 R9, -R9, UR48, R6 ;  /* 0x0000003009097c10 */ /* 0x000fc8000fffe106 */
        /* <DEDUP_REMOVED lines=11> */
.L_x_5500:
[----:B------:R-:W-:Y:S02]  /*4a70*/  ULDC UR6, c[0x0][0x9e4] ;  /* 0x0002790000067ab9 */ /* 0x000fe40000000800 */
[----:B------:R-:W-:-:S04]  /*4a80*/  MOV R39, UR6 ;  /* 0x0000000600277c02 */ /* 0x000fc80008000f00 */
[----:B------:R-:W-:-:S13]  /*4a90*/  ISETP.NE.AND P1, PT, R39, 0x1, PT ;  /* 0x000000012700780c */ /* 0x000fda0003f25270 */
[----:B------:R-:W0:Y:S02]  /*4aa0*/  @P1 LDC.64 R42, c[0x0][0x9e8] ;  /* 0x00027a00ff2a1b82 */ /* 0x000e240000000a00 */
[----:B0-----:R-:W-:-:S05]  /*4ab0*/  @P1 IMAD.HI.U32 R6, R9, R42, RZ ;  /* 0x0000002a09061227 */ /* 0x001fca00078e00ff */
[----:B------:R-:W-:-:S07]  /*4ac0*/  @P1 SHF.R.U32.HI R9, RZ, R43, R6 ;  /* 0x0000002bff091219 */ /* 0x000fce0000011606 */
.L_x_5501:
[----:B------:R-:W-:Y:S05]  /*4ad0*/  BSYNC B0 ;  /* 0x0000000000007941 */ /* 0x000fea0003800000 */
.L_x_5499:
[----:B------:R-:W-:-:S04]  /*4ae0*/  IMAD R9, R9, R39, -R34 ;  /* 0x0000002709097224 */ /* 0x000fc800078e0a22 */
[----:B------:R-:W-:-:S05]  /*4af0*/  IMAD.IADD R9, R9, 0x1, -R2 ;  /* 0x0000000109097824 */ /* 0x000fca00078e0a02 */
[----:B------:R-:W-:Y:S02]  /*4b00*/  VIADDMNMX R4, R9, R39, R4, PT ;  /* 0x0000002709047246 */ /* 0x000fe40003800104 */
[----:B------:R-:W-:-:S07]  /*4b10*/  VIMNMX R5, R5, R9, !PT ;  /* 0x0000000905057248 */ /* 0x000fce0007fe0100 */
.L_x_5498:
[C---:B------:R-:W-:Y:S01]  /*4b20*/  ISETP.GE.AND P2, PT, R38.reuse, 0x9, PT ;  /* 0x000000092600780c */ /* 0x040fe20003f46270 */
[----:B------:R-:W-:Y:S01]  /*4b30*/  UISETP.NE.AND UP0, UPT, UR51, URZ, UPT ;  /* 0x0000003f3300728c */ /* 0x000fe2000bf05270 */
        /* <DEDUP_REMOVED lines=75> */
[----:B------:R-:W-:Y:S02]  /*4ff0*/  PLOP3.LUT P6, PT, PT, PT, UP0, 0x40, 0x0 ;  /* 0x000000000000781c */ /* 0x000fe40003fce808 */
[----:B0-----:R-:W-:Y:S01]  /*5000*/  VIADDMNMX R4, R24, R31, R10, PT ;  /* 0x0000001f18047246 */ /* 0x001fe2000380010a */
[----:B------:R-:W-:-:S10]  /*5010*/  IMAD.IADD R6, R35, 0x1, R24 ;  /* 0x0000000123067824 */ /* 0x000fd400078e0218 */
[----:B------:R-:W-:Y:S05]  /*5020*/  @P6 BRA `(.L_x_5502) ;  /* 0x0000000000646947 */ /* 0x000fea0003800000 */
        /* <DEDUP_REMOVED lines=14> */
.L_x_5504:
[----:B------:R-:W-:Y:S02]  /*5110*/  ULDC UR6, c[0x0][0x9e4] ;  /* 0x0002790000067ab9 */ /* 0x000fe40000000800 */
[----:B------:R-:W-:-:S05]  /*5120*/  IMAD.U32 R5, RZ, RZ, UR6 ;  /* 0x00000006ff057e24 */ /* 0x000fca000f8e00ff */
[----:B------:R-:W-:-:S13]  /*5130*/  ISETP.NE.AND P6, PT, R5, 0x1, PT ;  /* 0x000000010500780c */ /* 0x000fda0003fc5270 */
[----:B------:R-:W0:Y:S02]  /*5140*/  @P6 LDC.64 R24, c[0x0][0x9e8] ;  /* 0x00027a00ff186b82 */ /* 0x000e240000000a00 */
[----:B0-----:R-:W-:-:S05]  /*5150*/  @P6 IMAD.HI.U32 R10, R3, R24, RZ ;  /* 0x00000018030a6227 */ /* 0x001fca00078e00ff */
[----:B------:R-:W-:-:S07]  /*5160*/  @P6 SHF.R.U32.HI R3, RZ, R25, R10 ;  /* 0x00000019ff036219 */ /* 0x000fce000001160a */
.L_x_5505:
[----:B------:R-:W-:Y:S05]  /*5170*/  BSYNC B0 ;  /* 0x0000000000007941 */ /* 0x000fea0003800000 */
.L_x_5503:
[----:B------:R-:W-:-:S04]  /*5180*/  IMAD R3, R3, R5, -R34 ;  /* 0x0000000503037224 */ /* 0x000fc800078e0a22 */
[----:B------:R-:W-:-:S05]  /*5190*/  IMAD.IADD R3, R3, 0x1, -R2 ;  /* 0x0000000103037824 */ /* 0x000fca00078e0a02 */
[----:B------:R-:W-:Y:S02]  /*51a0*/  VIADDMNMX R4, R3, R5, R4, PT ;  /* 0x0000000503047246 */ /* 0x000fe40003800104 */
[----:B------:R-:W-:-:S07]  /*51b0*/  VIMNMX R6, R6, R3, !PT ;  /* 0x0000000306067248 */ /* 0x000fce0007fe0100 */
.L_x_5502:
[----:B------:R-:W-:Y:S01]  /*51c0*/  ISETP.GT.AND P1, PT, R6, 0x1, !P1 ;  /* 0x000000010600780c */ /* 0x000fe20004f24270 */
[----:B------:R-:W-:Y:S01]  /*51d0*/  ULDC UR10, c[0x0][0x988] ;  /* 0x00026200000a7ab9 */ /* 0x000fe20000000800 */
[----:B------:R-:W-:Y:S01]  /*51e0*/  FMNMX.FTZ R5, R32, R42, !PT ;  /* 0x0000002a20057209 */ /* 0x000fe20007810000 */
[----:B------:R-:W-:Y:S01]  /*51f0*/  BAR.SYNC.DEFER_BLOCKING 0xf, 0x100 ;  /* 0x03c4000000007b1d */ /* 0x000fe20000010000 */
        /* <DEDUP_REMOVED lines=15> */
[----:B------:R-:W-:-:S02]  /*52f0*/  ISETP.GT.AND P2, PT, R6, 0x8, !P2 ;  /* 0x000000080600780c */ /* 0x000fc40005744270 */
[----:B------:R-:W-:Y:S02]  /*5300*/  FSEL R12, R12, -INF , !P1 ;  /* 0xff8000000c0c7808 */ /* 0x000fe40004800000 */
[----:B------:R-:W-:Y:S02]  /*5310*/  ISETP.NE.AND P1, PT, R28, RZ, PT ;  /* 0x000000ff1c00720c */ /* 0x000fe40003f25270 */
[----:B------:R-:W-:Y:S02]  /*5320*/  FMNMX.FTZ R5, R40, R5, !PT ;  /* 0x0000000528057209 */ /* 0x000fe40007810000 */
[----:B------:R-:W-:Y:S02]  /*5330*/  ISETP.GT.AND P1, PT, R6, 0x11, !P1 ;  /* 0x000000110600780c */ /* 0x000fe40004f24270 */
[C---:B------:R-:W-:Y:S02]  /*5340*/  ISETP.LT.OR P2, PT, R4.reuse, 0x9, P2 ;  /* 0x000000090400780c */ /* 0x040fe40001741670 */
[----:B------:R-:W-:-:S02]  /*5350*/  ISETP.LT.OR P1, PT, R4, 0x12, P1 ;  /* 0x000000120400780c */ /* 0x000fc40000f21670 */
[----:B------:R-:W-:Y:S02]  /*5360*/  ISETP.NE.AND P6, PT, R9, RZ, PT ;  /* 0x000000ff0900720c */ /* 0x000fe40003fc5270 */
[----:B--2---:R-:W-:Y:S02]  /*5370*/  FSEL R13, R13, -INF , !P1 ;  /* 0xff8000000d0d7808 */ /* 0x004fe40004800000 */
[----:B------:R-:W-:Y:S02]  /*5380*/  ISETP.NE.AND P1, PT, R29, RZ, PT ;  /* 0x000000ff1d00720c */ /* 0x000fe40003f25270 */
[----:B------:R-:W-:Y:S02]  /*5390*/  FMNMX.FTZ R5, R68, R5, !PT ;  /* 0x0000000544057209 */ /* 0x000fe40007810000 */
[----:B------:R-:W-:Y:S02]  /*53a0*/  ISETP.GT.AND P1, PT, R6, 0x18, !P1 ;  /* 0x000000180600780c */ /* 0x000fe40004f24270 */
[----:B------:R-:W-:-:S02]  /*53b0*/  FSEL R9, R30, -INF , !P2 ;  /* 0xff8000001e097808 */ /* 0x000fc40005000000 */
[----:B------:R-:W-:Y:S02]  /*53c0*/  ISETP.LT.OR P1, PT, R4, 0x19, P1 ;  /* 0x000000190400780c */ /* 0x000fe40000f21670 */
[----:B------:R-:W-:Y:S02]  /*53d0*/  ISETP.NE.AND P2, PT, R37, RZ, PT ;  /* 0x000000ff2500720c */ /* 0x000fe40003f45270 */
        /* <DEDUP_REMOVED lines=13> */
[----:B------:R-:W-:Y:S02]  /*54b0*/  ISETP.GT.AND P3, PT, R6, 0x30, !P3 ;  /* 0x000000300600780c */ /* 0x000fe40005f64270 */
[----:B------:R-:W-:Y:S02]  /*54c0*/  FSEL R20, R20, -INF , !P1 ;  /* 0xff80000014147808 */ /* 0x000fe40004800000 */
[----:B------:R-:W-:-:S02]  /*54d0*/  ISETP.GT.AND P1, PT, R6, 0x21, !P2 ;  /* 0x000000210600780c */ /* 0x000fc40005724270 */
[----:B------:R-:W-:Y:S02]  /*54e0*/  ISETP.NE.AND P2, PT, R57, RZ, PT ;  /* 0x000000ff3900720c */ /* 0x000fe40003f45270 */
[----:B------:R-:W-:Y:S02]  /*54f0*/  ISETP.LT.OR P1, PT, R4, 0x22, P1 ;  /* 0x000000220400780c */ /* 0x000fe40000f21670 */
[C---:B------:R-:W-:Y:S02]  /*5500*/  ISETP.GT.AND P2, PT, R6.reuse, 0x29, !P2 ;  /* 0x000000290600780c */ /* 0x040fe40005744270 */
[----:B------:R-:W-:Y:S02]  /*5510*/  FSEL R21, R21, -INF , !P1 ;  /* 0xff80000015157808 */ /* 0x000fe40004800000 */
[----:B------:R-:W-:Y:S02]  /*5520*/  ISETP.GT.AND P1, PT, R6, RZ, !P6 ;  /* 0x000000ff0600720c */ /* 0x000fe40007724270 */
[----:B------:R-:W-:-:S02]  /*5530*/  ISETP.NE.AND P6, PT, R38, RZ, PT ;  /* 0x000000ff2600720c */ /* 0x000fc40003fc5270 */
[C---:B------:R-:W-:Y:S02]  /*5540*/  ISETP.LT.OR P1, PT, R4.reuse, 0x1, P1 ;  /* 0x000000010400780c */ /* 0x040fe40000f21670 */
[----:B------:R-:W-:Y:S02]  /*5550*/  ISETP.LT.OR P2, PT, R4, 0x2a, P2 ;  /* 0x0000002a0400780c */ /* 0x000fe40001741670 */
[----:B------:R-:W-:Y:S02]  /*5560*/  FSEL R3, R26, -INF , !P1 ;  /* 0xff8000001a037808 */ /* 0x000fe40004800000 */
[----:B------:R-:W-:Y:S02]  /*5570*/  FMNMX.FTZ R26, R74, R5, !PT ;  /* 0x000000054a1a7209 */ /* 0x000fe40007810000 */
[----:B------:R-:W-:Y:S02]  /*5580*/  FMNMX.FTZ R24, R3, R10, !PT ;  /* 0x0000000a03187209 */ /* 0x000fe40007810000 */
[----:B------:R-:W-:Y:S01]  /*5590*/  ISETP.NE.AND P1, PT, R41, RZ, PT ;  /* 0x000000ff2900720c */ /* 0x000fe20003f25270 */
[----:B------:R-:W0:Y:S01]  /*55a0*/  SHFL.BFLY PT, R5, R26, 0x2, 0x1f ;  /* 0x0c401f001a057f89 */ /* 0x000e2200000e0000 */
[----:B------:R-:W-:-:S02]  /*55b0*/  FMNMX.FTZ R24, R9, R24, !PT ;  /* 0x0000001809187209 */ /* 0x000fc40007810000 */
[C---:B------:R-:W-:Y:S02]  /*55c0*/  ISETP.GT.AND P1, PT, R6.reuse, 0x28, !P1 ;  /* 0x000000280600780c */ /* 0x040fe40004f24270 */
[----:B------:R-:W-:Y:S02]  /*55d0*/  ISETP.GT.AND P4, PT, R6, 0x31, !P4 ;  /* 0x000000310600780c */ /* 0x000fe40006784270 */
[----:B------:R-:W-:Y:S02]  /*55e0*/  ISETP.LT.OR P1, PT, R4, 0x29, P1 ;  /* 0x000000290400780c */ /* 0x000fe40000f21670 */
[----:B------:R-:W-:Y:S02]  /*55f0*/  ISETP.GT.AND P5, PT, R6, 0x38, !P5 ;  /* 0x000000380600780c */ /* 0x000fe40006fa4270 */
[C---:B------:R-:W-:Y:S02]  /*5600*/  ISETP.LT.OR P3, PT, R4.reuse, 0x31, P3 ;  /* 0x000000310400780c */ /* 0x040fe40001f61670 */
[----:B------:R-:W-:-:S02]  /*5610*/  ISETP.LT.OR P4, PT, R4, 0x32, P4 ;  /* 0x000000320400780c */ /* 0x000fc40002781670 */
[----:B------:R-:W-:Y:S02]  /*5620*/  ISETP.LT.OR P5, PT, R4, 0x39, P5 ;  /* 0x000000390400780c */ /* 0x000fe40002fa1670 */
[----:B0-----:R-:W-:Y:S02]  /*5630*/  FMNMX.FTZ R27, R26, R5, !PT ;  /* 0x000000051a1b7209 */ /* 0x001fe40007810000 */
[----:B------:R-:W-:-:S03]  /*5640*/  FMNMX.FTZ R5, R11, R24, !PT ;  /* 0x000000180b057209 */ /* 0x000fc60007810000 */
[----:B------:R-:W0:Y:S01]  /*5650*/  SHFL.BFLY PT, R28, R27, 0x1, 0x1f ;  /* 0x0c201f001b1c7f89 */ /* 0x000e2200000e0000 */
[----:B------:R-:W-:-:S04]  /*5660*/  FMNMX.FTZ R24, R12, R5, !PT ;  /* 0x000000050c187209 */ /* 0x000fc80007810000 */
[----:B------:R-:W-:Y:S02]  /*5670*/  FMNMX.FTZ R25, R13, R24, !PT ;  /* 0x000000180d197209 */ /* 0x000fe40007810000 */
[----:B------:R-:W-:Y:S02]  /*5680*/  FSEL R24, R46, -INF , !P1 ;  /* 0xff8000002e187808 */ /* 0x000fe40004800000 */
[----:B------:R-:W-:-:S04]  /*5690*/  FMNMX.FTZ R26, R14, R25, !PT ;  /* 0x000000190e1a7209 */ /* 0x000fc80007810000 */
[----:B------:R-:W-:-:S04]  /*56a0*/  FMNMX.FTZ R25, R15, R26, !PT ;  /* 0x0000001a0f197209 */ /* 0x000fc80007810000 */
[----:B------:R-:W-:Y:S02]  /*56b0*/  FMNMX.FTZ R26, R20, R25, !PT ;  /* 0x00000019141a7209 */ /* 0x000fe40007810000 */
[----:B------:R-:W-:Y:S02]  /*56c0*/  FSEL R25, R47, -INF , !P2 ;  /* 0xff8000002f197808 */ /* 0x000fe40005000000 */
[----:B0-----:R-:W-:-:S04]  /*56d0*/  FMNMX.FTZ R5, R27, R28, !PT ;  /* 0x0000001c1b057209 */ /* 0x001fc80007810000 */
[C---:B------:R-:W-:Y:S01]  /*56e0*/  FSETP.NEU.FTZ.AND P1, PT, R5.reuse, -INF , PT ;  /* 0xff8000000500780b */ /* 0x040fe20003f3d000 */
[----:B------:R-:W-:-:S05]  /*56f0*/  FMUL.FTZ R27, R5, UR10 ;  /* 0x0000000a051b7c20 */ /* 0x000fca0008410000 */
[----:B------:R-:W-:Y:S02]  /*5700*/  FSEL R31, R27, RZ, P1 ;  /* 0x000000ff1b1f7208 */ /* 0x000fe40000800000 */
[----:B------:R-:W-:Y:S02]  /*5710*/  FMNMX.FTZ R27, R21, R26, !PT ;  /* 0x0000001a151b7209 */ /* 0x000fe40007810000 */
[----:B------:R-:W-:Y:S01]  /*5720*/  ISETP.GT.AND P1, PT, R6, 0x39, !P6 ;  /* 0x000000390600780c */ /* 0x000fe20007724270 */
[--C-:B------:R-:W-:Y:S01]  /*5730*/  FFMA.FTZ R30, R32, UR10, -R31.reuse ;  /* 0x0000000a201e7c23 */ /* 0x100fe2000801081f */
[----:B------:R-:W-:Y:S01]  /*5740*/  FMNMX.FTZ R6, R24, R27, !PT ;  /* 0x0000001b18067209 */ /* 0x000fe20007810000 */
[--C-:B------:R-:W-:Y:S01]  /*5750*/  FFMA.FTZ R34, R58, UR10, -R31.reuse ;  /* 0x0000000a3a227c23 */ /* 0x100fe2000801081f */
[----:B------:R-:W-:Y:S01]  /*5760*/  FSEL R26, R50, -INF , !P3 ;  /* 0xff800000321a7808 */ /* 0x000fe20005800000 */
[----:B------:R0:W-:Y:S01]  /*5770*/  MUFU.EX2 R152, R30 ;  /* 0x0000001e00987308 */ /* 0x0001e20000000800 */
[----:B------:R-:W-:Y:S01]  /*5780*/  FMNMX.FTZ R29, R25, R6, !PT ;  /* 0x00000006191d7209 */ /* 0x000fe20007810000 */
[--C-:B------:R-:W-:Y:S01]  /*5790*/  FFMA.FTZ R32, R42, UR10, -R31.reuse ;  /* 0x0000000a2a207c23 */ /* 0x100fe2000801081f */
[----:B------:R-:W-:Y:S01]  /*57a0*/  FSEL R27, R51, -INF , !P4 ;  /* 0xff800000331b7808 */ /* 0x000fe20006000000 */
[--C-:B------:R-:W-:Y:S01]  /*57b0*/  FFMA.FTZ R36, R60, UR10, -R31.reuse ;  /* 0x0000000a3c247c23 */ /* 0x100fe2000801081f */
[----:B------:R-:W-:Y:S01]  /*57c0*/  FMNMX.FTZ R6, R26, R29, !PT ;  /* 0x0000001d1a067209 */ /* 0x000fe20007810000 */
[--C-:B------:R-:W-:Y:S01]  /*57d0*/  FFMA.FTZ R42, R70, UR10, -R31.reuse ;  /* 0x0000000a462a7c23 */ /* 0x100fe2000801081f */
[----:B------:R-:W-:Y:S01]  /*57e0*/  ISETP.LT.OR P1, PT, R4, 0x3a, P1 ;  /* 0x0000003a0400780c */ /* 0x000fe20000f21670 */
[----:B------:R1:W-:Y:S01]  /*57f0*/  MUFU.EX2 R35, R34 ;  /* 0x0000002200237308 */ /* 0x0003e20000000800 */
[----:B------:R-:W-:Y:S01]  /*5800*/  FSEL R4, R54, -INF , !P5 ;  /* 0xff80000036047808 */ /* 0x000fe20006800000 */
[--C-:B0-----:R-:W-:Y:S01]  /*5810*/  FFMA.FTZ R30, R56, UR10, -R31.reuse ;  /* 0x0000000a381e7c23 */ /* 0x101fe2000801081f */
[----:B------:R-:W-:Y:S01]  /*5820*/  FMNMX.FTZ R29, R27, R6, !PT ;  /* 0x000000061b1d7209 */ /* 0x000fe20007810000 */
[--C-:B------:R-:W-:Y:S01]  /*5830*/  FFMA.FTZ R38, R64, UR10, -R31.reuse ;  /* 0x0000000a40267c23 */ /* 0x100fe2000801081f */
[----:B------:R-:W-:Y:S01]  /*5840*/  FSEL R28, R55, -INF , !P1 ;  /* 0xff800000371c7808 */ /* 0x000fe20004800000 */
[--C-:B------:R-:W-:Y:S01]  /*5850*/  FFMA.FTZ R39, R66, UR10, -R31.reuse ;  /* 0x0000000a42277c23 */ /* 0x100fe2000801081f */
[----:B------:R-:W-:Y:S01]  /*5860*/  FMNMX.FTZ R29, R4, R29, !PT ;  /* 0x0000001d041d7209 */ /* 0x000fe20007810000 */
[----:B------:R-:W-:Y:S01]  /*5870*/  MUFU.EX2 R154, R30 ;  /* 0x0000001e009a7308 */ /* 0x000fe20000000800 */
[--C-:B-1----:R-:W-:Y:S01]  /*5880*/  FFMA.FTZ R34, R68, UR10, -R31.reuse ;  /* 0x0000000a44227c23 */ /* 0x102fe2000801081f */
[--C-:B------:R-:W-:Y:S01]  /*5890*/  FFMA.FTZ R40, R40, UR10, -R31.reuse ;  /* 0x0000000a28287c23 */ /* 0x100fe2000801081f */
[----:B------:R-:W-:Y:S01]  /*58a0*/  FMNMX.FTZ R29, R28, R29, !PT ;  /* 0x0000001d1c1d7209 */ /* 0x000fe20007810000 */
[----:B------:R-:W-:-:S04]  /*58b0*/  FFMA.FTZ R45, R72, UR10, -R31 ;  /* 0x0000000a482d7c23 */ /* 0x000fc8000801081f */
[----:B------:R-:W0:Y:S01]  /*58c0*/  SHFL.BFLY PT, R6, R29, 0x2, 0x1f ;  /* 0x0c401f001d067f89 */ /* 0x000e2200000e0000 */
[----:B------:R-:W-:Y:S08]  /*58d0*/  MUFU.EX2 R41, R34 ;  /* 0x0000002200297308 */ /* 0x000ff00000000800 */
[----:B------:R1:W-:Y:S08]  /*58e0*/  MUFU.EX2 R33, R32 ;  /* 0x0000002000217308 */ /* 0x0003f00000000800 */
[----:B------:R-:W-:Y:S01]  /*58f0*/  MUFU.EX2 R36, R36 ;  /* 0x0000002400247308 */ /* 0x000fe20000000800 */
[----:B-1----:R-:W-:Y:S01]  /*5900*/  FFMA.FTZ R32, R62, UR10, -R31 ;  /* 0x0000000a3e207c23 */ /* 0x002fe2000801081f */
[----:B0-----:R-:W-:-:S06]  /*5910*/  FMNMX.FTZ R30, R29, R6, !PT ;  /* 0x000000061d1e7209 */ /* 0x001fcc0007810000 */
[----:B------:R-:W-:Y:S01]  /*5920*/  MUFU.EX2 R43, R42 ;  /* 0x0000002a002b7308 */ /* 0x000fe20000000800 */
[----:B------:R-:W0:Y:S07]  /*5930*/  SHFL.BFLY PT, R29, R30, 0x1, 0x1f ;  /* 0x0c201f001e1d7f89 */ /* 0x000e2e00000e0000 */
[----:B------:R1:W2:Y:S08]  /*5940*/  MUFU.EX2 R37, R32 ;  /* 0x0000002000257308 */ /* 0x0002b00000000800 */
[----:B------:R-:W-:Y:S01]  /*5950*/  MUFU.EX2 R38, R38 ;  /* 0x0000002600267308 */ /* 0x000fe20000000800 */
[--C-:B-1----:R-:W-:Y:S01]  /*5960*/  FFMA.FTZ R32, R44, UR10, -R31.reuse ;  /* 0x0000000a2c207c23 */ /* 0x102fe2000801081f */
[----:B------:R-:W-:-:S06]  /*5970*/  FFMA.FTZ R44, R48, UR10, -R31 ;  /* 0x0000000a302c7c23 */ /* 0x000fcc000801081f */
[----:B------:R-:W1:Y:S01]  /*5980*/  MUFU.EX2 R39, R39 ;  /* 0x0000002700277308 */ /* 0x000e620000000800 */
[----:B--2---:R-:W-:Y:S02]  /*5990*/  F2FP.BF16.F32.PACK_AB R156, R37, R36 ;  /* 0x00000024259c723e */ /* 0x004fe400000010ff */
[----:B0-----:R-:W-:Y:S01]  /*59a0*/  FMNMX.FTZ R6, R30, R29, !PT ;  /* 0x0000001d1e067209 */ /* 0x001fe20007810000 */
[--C-:B------:R-:W-:Y:S01]  /*59b0*/  FFMA.FTZ R29, R52, UR10, -R31.reuse ;  /* 0x0000000a341d7c23 */ /* 0x100fe2000801081f */
[----:B------:R-:W-:Y:S02]  /*59c0*/  FFMA.FTZ R31, R74, UR10, -R31 ;  /* 0x0000000a4a1f7c23 */ /* 0x000fe4000801081f */
[C---:B------:R-:W-:Y:S01]  /*59d0*/  FSETP.NEU.FTZ.AND P1, PT, R6.reuse, -INF , PT ;  /* 0xff8000000600780b */ /* 0x040fe20003f3d000 */
[----:B------:R-:W-:Y:S01]  /*59e0*/  FMUL.FTZ R30, R6, UR10 ;  /* 0x0000000a061e7c20 */ /* 0x000fe20008410000 */
[----:B------:R-:W0:Y:S04]  /*59f0*/  MUFU.EX2 R40, R40 ;  /* 0x0000002800287308 */ /* 0x000e280000000800 */
[----:B------:R-:W-:-:S02]  /*5a00*/  FSEL R34, R30, RZ, P1 ;  /* 0x000000ff1e227208 */ /* 0x000fc40000800000 */
[----:B-1----:R-:W-:Y:S02]  /*5a10*/  F2FP.BF16.F32.PACK_AB R158, R39, R38 ;  /* 0x00000026279e723e */ /* 0x002fe400000010ff */
        /* <DEDUP_REMOVED lines=18> */
[----:B------:R-:W-:Y:S01]  /*5b40*/  FFMA.FTZ R28, R28, UR10, -R34 ;  /* 0x0000000a1c1c7c23 */ /* 0x000fe20008010822 */
[----:B0-----:R-:W-:-:S05]  /*5b50*/  F2FP.BF16.F32.PACK_AB R160, R41, R40 ;  /* 0x0000002829a0723e */ /* 0x001fca00000010ff */
[----:B------:R-:W0:Y:S08]  /*5b60*/  MUFU.EX2 R9, R9 ;  /* 0x0000000900097308 */ /* 0x000e300000000800 */
[----:B------:R2:W3:Y:S01]  /*5b70*/  MUFU.EX2 R42, R11 ;  /* 0x0000000b002a7308 */ /* 0x0004e20000000800 */
[----:B-1----:R-:W-:Y:S01]  /*5b80*/  FADD.FTZ R46, R3, R10 ;  /* 0x0000000a032e7221 */ /* 0x002fe20000010000 */
[----:B------:R-:W-:-:S06]  /*5b90*/  F2FP.BF16.F32.PACK_AB R153, R10, R3 ;  /* 0x000000030a99723e */ /* 0x000fcc00000010ff */
[----:B------:R-:W1:Y:S01]  /*5ba0*/  MUFU.EX2 R12, R12 ;  /* 0x0000000c000c7308 */ /* 0x000e620000000800 */
[----:B--2---:R-:W-:Y:S01]  /*5bb0*/  FADD.FTZ R11, R152, R33 ;  /* 0x00000021980b7221 */ /* 0x004fe20000010000 */
[----:B------:R-:W-:-:S03]  /*5bc0*/  F2FP.BF16.F32.PACK_AB R152, R33, R152 ;  /* 0x000000982198723e */ /* 0x000fc600000010ff */
[----:B------:R-:W-:Y:S01]  /*5bd0*/  FADD.FTZ R48, R154, R11 ;  /* 0x0000000b9a307221 */ /* 0x000fe20000010000 */
[----:B0-----:R-:W-:Y:S01]  /*5be0*/  FADD.FTZ R11, R9, R46 ;  /* 0x0000002e090b7221 */ /* 0x001fe20000010000 */
[C---:B------:R-:W-:Y:S01]  /*5bf0*/  F2FP.BF16.F32.PACK_AB R154, R35.reuse, R154 ;  /* 0x0000009a239a723e */ /* 0x040fe200000010ff */
[----:B------:R-:W0:Y:S01]  /*5c00*/  MUFU.EX2 R13, R13 ;  /* 0x0000000d000d7308 */ /* 0x000e220000000800 */
[----:B------:R-:W-:Y:S01]  /*5c10*/  FADD.FTZ R31, R35, R48 ;  /* 0x00000030231f7221 */ /* 0x000fe20000010000 */
[C---:B---3--:R-:W-:Y:S01]  /*5c20*/  FADD.FTZ R11, R42.reuse, R11 ;  /* 0x0000000b2a0b7221 */ /* 0x048fe20000010000 */
[----:B------:R-:W-:Y:S02]  /*5c30*/  F2FP.BF16.F32.PACK_AB R155, R42, R9 ;  /* 0x000000092a9b723e */ /* 0x000fe400000010ff */
[----:B------:R-:W-:-:S03]  /*5c40*/  FADD.FTZ R46, R36, R31 ;  /* 0x0000001f242e7221 */ /* 0x000fc60000010000 */
[----:B------:R-:W2:Y:S01]  /*5c50*/  MUFU.EX2 R14, R14 ;  /* 0x0000000e000e7308 */ /* 0x000ea20000000800 */
[----:B------:R-:W-:Y:S01]  /*5c60*/  FADD.FTZ R31, R37, R46 ;  /* 0x0000002e251f7221 */ /* 0x000fe20000010000 */
[----:B-1----:R-:W-:Y:S01]  /*5c70*/  FADD.FTZ R34, R12, R11 ;  /* 0x0000000b0c227221 */ /* 0x002fe20000010000 */
[----:B------:R1:W-:Y:S02]  /*5c80*/  STSM.16.M88.4 [R18+0x26800], R152 ;  /* 0x0268009812007844 */ /* 0x0003e40000000200 */
[----:B------:R-:W-:-:S03]  /*5c90*/  FADD.FTZ R46, R38, R31 ;  /* 0x0000001f262e7221 */ /* 0x000fc60000010000 */
[----:B------:R-:W3:Y:S01]  /*5ca0*/  MUFU.EX2 R15, R15 ;  /* 0x0000000f000f7308 */ /* 0x000ee20000000800 */
[----:B0-----:R-:W-:Y:S01]  /*5cb0*/  FADD.FTZ R11, R13, R34 ;  /* 0x000000220d0b7221 */ /* 0x001fe20000010000 */
[----:B------:R-:W-:Y:S01]  /*5cc0*/  FADD.FTZ R31, R39, R46 ;  /* 0x0000002e271f7221 */ /* 0x000fe20000010000 */
[----:B------:R-:W-:-:S03]  /*5cd0*/  F2FP.BF16.F32.PACK_AB R157, R13, R12 ;  /* 0x0000000c0d9d723e */ /* 0x000fc600000010ff */
[----:B------:R-:W-:Y:S02]  /*5ce0*/  FADD.FTZ R36, R40, R31 ;  /* 0x0000001f28247221 */ /* 0x000fe40000010000 */
[----:B------:R-:W0:Y:S01]  /*5cf0*/  MUFU.EX2 R20, R20 ;  /* 0x0000001400147308 */ /* 0x000e220000000800 */
[----:B--2---:R-:W-:Y:S01]  /*5d00*/  FADD.FTZ R34, R14, R11 ;  /* 0x0000000b0e227221 */ /* 0x004fe20000010000 */
[----:B------:R-:W-:-:S06]  /*5d10*/  FADD.FTZ R33, R41, R36 ;  /* 0x0000002429217221 */ /* 0x000fcc0000010000 */
[----:B------:R-:W2:Y:S01]  /*5d20*/  MUFU.EX2 R21, R21 ;  /* 0x0000001500157308 */ /* 0x000ea20000000800 */
[C---:B---3--:R-:W-:Y:S01]  /*5d30*/  FADD.FTZ R31, R15.reuse, R34 ;  /* 0x000000220f1f7221 */ /* 0x048fe20000010000 */
[----:B------:R-:W-:-:S05]  /*5d40*/  F2FP.BF16.F32.PACK_AB R159, R15, R14 ;  /* 0x0000000e0f9f723e */ /* 0x000fca00000010ff */
[----:B------:R1:W-:Y:S01]  /*5d50*/  STSM.16.M88.4 [R23], R156 ;  /* 0x0000009c17007844 */ /* 0x0003e20000000200 */
[----:B------:R-:W3:Y:S01]  /*5d60*/  MUFU.EX2 R32, R32 ;  /* 0x0000002000207308 */ /* 0x000ee20000000800 */
[----:B0-----:R-:W-:-:S07]  /*5d70*/  FADD.FTZ R10, R20, R31 ;  /* 0x0000001f140a7221 */ /* 0x001fce0000010000 */
[----:B------:R-:W0:Y:S01]  /*5d80*/  MUFU.EX2 R24, R24 ;  /* 0x0000001800187308 */ /* 0x000e220000000800 */
[C---:B--2---:R-:W-:Y:S01]  /*5d90*/  FADD.FTZ R3, R21.reuse, R10 ;  /* 0x0000000a15037221 */ /* 0x044fe20000010000 */
[----:B------:R-:W-:-:S06]  /*5da0*/  F2FP.BF16.F32.PACK_AB R161, R21, R20 ;  /* 0x0000001415a1723e */ /* 0x000fcc00000010ff */
[----:B------:R-:W2:Y:S01]  /*5db0*/  MUFU.EX2 R25, R25 ;  /* 0x0000001900197308 */ /* 0x000ea20000000800 */
[----:B---3--:R-:W-:Y:S01]  /*5dc0*/  FADD.FTZ R10, R32, R33 ;  /* 0x00000021200a7221 */ /* 0x008fe20000010000 */
[----:B------:R-:W-:-:S03]  /*5dd0*/  F2FP.BF16.F32.PACK_AB R162, R43, R32 ;  /* 0x000000202ba2723e */ /* 0x000fc600000010ff */
[----:B------:R-:W-:-:S03]  /*5de0*/  FADD.FTZ R43, R43, R10 ;  /* 0x0000000a2b2b7221 */ /* 0x000fc60000010000 */
[----:B------:R-:W-:Y:S01]  /*5df0*/  MUFU.EX2 R44, R44 ;  /* 0x0000002c002c7308 */ /* 0x000fe20000000800 */
[----:B0-----:R-:W-:-:S07]  /*5e00*/  FADD.FTZ R12, R24, R3 ;  /* 0x00000003180c7221 */ /* 0x001fce0000010000 */
[----:B------:R-:W0:Y:S01]  /*5e10*/  MUFU.EX2 R45, R45 ;  /* 0x0000002d002d7308 */ /* 0x000e220000000800 */
[C---:B--2---:R-:W-:Y:S01]  /*5e20*/  F2FP.BF16.F32.PACK_AB R163, R25.reuse, R24 ;  /* 0x0000001819a3723e */ /* 0x044fe200000010ff */
        /* <DEDUP_REMOVED lines=8> */
[----:B------:R-:W-:Y:S01]  /*5eb0*/  MUFU.EX2 R4, R4 ;  /* 0x0000000400047308 */ /* 0x000fe20000000800 */
[----:B--2---:R-:W-:Y:S01]  /*5ec0*/  F2FP.BF16.F32.PACK_AB R165, R27, R26 ;  /* 0x0000001a1ba5723e */ /* 0x004fe200000010ff */
[----:B------:R-:W-:-:S04]  /*5ed0*/  FADD.FTZ R26, R26, R25 ;  /* 0x000000191a1a7221 */ /* 0x000fc80000010000 */
[----:B------:R-:W-:Y:S02]  /*5ee0*/  FADD.FTZ R27, R27, R26 ;  /* 0x0000001a1b1b7221 */ /* 0x000fe40000010000 */
[----:B------:R-:W2:Y:S01]  /*5ef0*/  MUFU.EX2 R11, R28 ;  /* 0x0000001c000b7308 */ /* 0x000ea20000000800 */
[----:B0-----:R-:W-:Y:S01]  /*5f00*/  F2FP.BF16.F32.PACK_AB R166, R30, R29 ;  /* 0x0000001d1ea6723e */ /* 0x001fe200000010ff */
[----:B------:R-:W-:-:S04]  /*5f10*/  FADD.FTZ R3, R29, R44 ;  /* 0x0000002c1d037221 */ /* 0x000fc80000010000 */
[----:B------:R-:W-:Y:S01]  /*5f20*/  FADD.FTZ R3, R30, R3 ;  /* 0x000000031e037221 */ /* 0x000fe20000010000 */
[----:B--2---:R-:W-:Y:S01]  /*5f30*/  F2FP.BF16.F32.PACK_AB R167, R11, R4 ;  /* 0x000000040ba7723e */ /* 0x004fe200000010ff */
[----:B------:R-:W-:-:S04]  /*5f40*/  FADD.FTZ R4, R4, R27 ;  /* 0x0000001b04047221 */ /* 0x000fc80000010000 */
[----:B------:R1:W-:Y:S01]  /*5f50*/  STSM.16.M88.4 [R22], R164 ;  /* 0x000000a416007844 */ /* 0x0003e20000000200 */
[----:B------:R-:W-:Y:S01]  /*5f60*/  FADD.FTZ R4, R11, R4 ;  /* 0x000000040b047221 */ /* 0x000fe20000010000 */
[----:B------:R-:W-:Y:S06]  /*5f70*/  @!P0 BRA `(.L_x_5506) ;  /* 0x0000000000048947 */ /* 0x000fec0003800000 */
[----:B------:R-:W-:Y:S01]  /*5f80*/  BPT.TRAP 0x1 ;  /* 0x000000040000795c */ /* 0x000fe20000300000 */
.L_x_5506:
[----:B------:R0:W2:Y:S01]  /*5f90*/  SYNCS.PHASECHK.TRANS64.TRYWAIT P1, [R7+URZ+0x28c50], R8 ;  /* 0x028c5008070075a7 */ /* 0x0000a2000802017f */
[----:B------:R-:W-:Y:S05]  /*5fa0*/  @!P0 BRA `(.L_x_5507) ;  /* 0x0000000000048947 */ /* 0x000fea0003800000 */
[----:B------:R-:W-:Y:S01]  /*5fb0*/  BPT.TRAP 0x1 ;  /* 0x000000040000795c */ /* 0x000fe20000300000 */
.L_x_5507:
[----:B--2---:R-:W-:Y:S05]  /*5fc0*/  @P1 BRA `(.L_x_5508) ;  /* 0x0000000000081947 */ /* 0x004fea0003800000 */
[----:B------:R-:W2:Y:S02]  /*5fd0*/  SYNCS.PHASECHK.TRANS64.TRYWAIT P1, [R7+URZ+0x28c50], R8 ;  /* 0x028c5008070075a7 */ /* 0x000ea4000802017f */
[----:B--2---:R-:W-:Y:S05]  /*5fe0*/  @!P1 BRA `(.L_x_5509) ;  /* 0x0000010c000c9947 */ /* 0x004fea0003800000 */
.L_x_5508:
        /* <DEDUP_REMOVED lines=34> */
.L_x_5510:
[----:B------:R-:W-:Y:S01]  /*6210*/  R2UR UR6, R7 ;  /* 0x00000000070672ca */ /* 0x000fe200000e0000 */
[----:B------:R-:W-:Y:S01]  /*6220*/  UISETP.NE.AND UP1, UPT, UR52, URZ, UPT ;  /* 0x0000003f3400728c */ /* 0x000fe2000bf25270 */
[----:B0-2---:R-:W-:Y:S01]  /*6230*/  VIADD R8, R168, 0xfffffffe ;  /* 0xfffffffea8087836 */ /* 0x005fe20000000000 */
[----:B------:R-:W-:-:S06]  /*6240*/  UISETP.NE.AND UP0, UPT, UR51, URZ, UPT ;  /* 0x0000003f3300728c */ /* 0x000fcc000bf05270 */
[----:B------:R-:W-:-:S03]  /*6250*/  PLOP3.LUT P1, PT, PT, PT, UP0, 0x40, 0x0 ;  /* 0x000000000000781c */ /* 0x000fc60003f2e808 */
[----:B------:R-:W-:Y:S01]  /*6260*/  @UP1 ULDC UR15, c[0x0][0x450] ;  /* 0x00011400000f1ab9 */ /* 0x000fe20000000800 */
[----:B------:R-:W-:-:S04]  /*6270*/  UIADD3 UR6, UR6, 0x28c60, URZ ;  /* 0x00028c6006067890 */ /* 0x000fc8000fffe03f */
[----:B------:R-:W-:-:S03]  /*6280*/  UPRMT UR11, UR40, 0x654, UR6 ;  /* 0x00000654280b7896 */ /* 0x000fc60008000006 */
[----:B------:R-:W-:Y:S02]  /*6290*/  @UP1 ULDC UR6, c[0x0][0x44c] ;  /* 0x0001130000061ab9 */ /* 0x000fe40000000800 */
[----:B------:R-:W-:-:S04]  /*62a0*/  UIMAD.WIDE.U32 UR6, UR45, UR6, URZ ;  /* 0x000000062d0672a5 */ /* 0x000fc8000f8e003f */
[----:B------:R-:W-:Y:S01]  /*62b0*/  SYNCS.ARRIVE.TRANS64.RED.A1T0 RZ, [UR11], RZ ;  /* 0x000000ffffff79a7 */ /* 0x000fe2000810040b */
[----:B------:R-:W-:Y:S01]  /*62c0*/  UMOV UR11, UR45 ;  /* 0x0000002d000b7c82 */ /* 0x000fe20008000000 */
[----:B------:R-:W-:-:S04]  /*62d0*/  @UP1 USHF.R.U32.HI UR11, URZ, UR15, UR7 ;  /* 0x0000000f3f0b1299 */ /* 0x000fc80008011607 */
[----:B------:R-:W-:-:S04]  /*62e0*/  UIADD3 UR6, UR11, UR48, -UR50 ;  /* 0x000000300b067290 */ /* 0x000fc8000fffe832 */
[----:B------:R-:W-:Y:S01]  /*62f0*/  UIADD3 UR11, UR6, UR14, URZ ;  /* 0x0000000e060b7290 */ /* 0x000fe2000fffe03f */
[----:B------:R-:W-:Y:S11]  /*6300*/  @P1 BRA `(.L_x_5511) ;  /* 0x00000000004c1947 */ /* 0x000ff60003800000 */
[----:B------:R-:W-:Y:S01]  /*6310*/  ISETP.LT.AND P1, PT, RZ, UR6, PT ;  /* 0x00000006ff007c0c */ /* 0x000fe2000bf21270 */
[----:B------:R-:W-:-:S12]  /*6320*/  UIADD3 UR18, UR6, -0x1, URZ ;  /* 0xffffffff06127890 */ /* 0x000fd8000fffe03f */
[----:B------:R-:W-:Y:S05]  /*6330*/  @P1 BRA `(.L_x_5512) ;  /* 0x0000000000201947 */ /* 0x000fea0003800000 */
[----:B------:R-:W-:Y:S01]  /*6340*/  ULDC UR19, c[0x0][0x9e4] ;  /* 0x0002790000137ab9 */ /* 0x000fe20000000800 */
[----:B------:R-:W-:Y:S02]  /*6350*/  UIADD3 UR18, -UR6, URZ, URZ ;  /* 0x0000003f06127290 */ /* 0x000fe4000fffe13f */
[----:B------:R-:W-:-:S11]  /*6360*/  UISETP.NE.AND UP0, UPT, UR19, 0x1, UPT ;  /* 0x000000011300788c */ /* 0x000fd6000bf05270 */
[----:B------:R-:W-:Y:S02]  /*6370*/  @UP0 ULDC.64 UR6, c[0x0][0x9e8] ;  /* 0x00027a0000060ab9 */ /* 0x000fe40000000a00 */
[----:B------:R-:W-:-:S04]  /*6380*/  UIMAD.WIDE.U32 UR14, UR18, UR6, URZ ;  /* 0x00000006120e72a5 */ /* 0x000fc8000f8e003f */
[----:B------:R-:W-:-:S04]  /*6390*/  @UP0 USHF.R.U32.HI UR18, URZ, UR7, UR15 ;  /* 0x000000073f120299 */ /* 0x000fc8000801160f */
[----:B------:R-:W-:Y:S01]  /*63a0*/  ULOP3.LUT UR18, URZ, UR18, URZ, 0x33, !UPT ;  /* 0x000000123f127292 */ /* 0x000fe2000f8e333f */
[----:B------:R-:W-:Y:S11]  /*63b0*/  BRA `(.L_x_5513) ;  /* 0x0000000000147947 */ /* 0x000ff60003800000 */
.L_x_5512:
[----:B------:R-:W-:Y:S02]  /*63c0*/  ULDC UR19, c[0x0][0x9e4] ;  /* 0x0002790000137ab9 */ /* 0x000fe40000000800 */
[----:B------:R-:W-:-:S11]  /*63d0*/  UISETP.NE.AND UP0, UPT, UR19, 0x1, UPT ;  /* 0x000000011300788c */ /* 0x000fd6000bf05270 */
[----:B------:R-:W-:Y:S02]  /*63e0*/  @UP0 ULDC.64 UR6, c[0x0][0x9e8] ;  /* 0x00027a0000060ab9 */ /* 0x000fe40000000a00 */
[----:B------:R-:W-:-:S04]  /*63f0*/  UIMAD.WIDE.U32 UR14, UR18, UR6, URZ ;  /* 0x00000006120e72a5 */ /* 0x000fc8000f8e003f */
[----:B------:R-:W-:-:S12]  /*6400*/  @UP0 USHF.R.U32.HI UR18, URZ, UR7, UR15 ;  /* 0x000000073f120299 */ /* 0x000fd8000801160f */
.L_x_5513:
[----:B------:R-:W-:-:S04]  /*6410*/  UIMAD UR18, UR18, UR19, UR19 ;  /* 0x00000013121272a4 */ /* 0x000fc8000f8e0213 */
[----:B------:R-:W-:-:S04]  /*6420*/  UISETP.LT.AND UP0, UPT, UR11, UR18, UPT ;  /* 0x000000120b00728c */ /* 0x000fc8000bf01270 */
[----:B------:R-:W-:-:S12]  /*6430*/  USEL UR11, UR11, UR18, UP0 ;  /* 0x000000120b0b7287 */ /* 0x000fd80008000000 */
.L_x_5511:
[----:B------:R-:W-:-:S04]  /*6440*/  USHF.R.S32.HI UR6, URZ, 0x1f, UR11 ;  /* 0x0000001f3f067899 */ /* 0x000fc8000801140b */
[----:B------:R-:W-:-:S04]  /*6450*/  ULEA.HI UR6, UR6, UR11, URZ, 0x6 ;  /* 0x0000000b06067291 */ /* 0x000fc8000f8f303f */
[----:B------:R-:W-:-:S04]  /*6460*/  USHF.R.S32.HI UR6, URZ, 0x6, UR6 ;  /* 0x000000063f067899 */ /* 0x000fc80008011406 */
[----:B------:R-:W-:-:S04]  /*6470*/  UISETP.LT.AND UP0, UPT, UR47, UR6, UPT ;  /* 0x000000062f00728c */ /* 0x000fc8000bf01270 */
[----:B------:R-:W-:-:S06]  /*6480*/  USEL UR21, UR47, UR6, !UP0 ;  /* 0x000000062f157287 */ /* 0x000fcc000c000000 */
[----:B------:R-:W-:-:S13]  /*6490*/  ISETP.GE.AND P1, PT, R8, UR21, PT ;  /* 0x0000001508007c0c */ /* 0x000fda000bf26270 */
[----:B------:R-:W-:Y:S05]  /*64a0*/  @!P1 BRA `(.L_x_5514) ;  /* 0x0000002800089947 */ /* 0x000fea0003800000 */
[----:B------:R-:W-:Y:S01]  /*64b0*/  IMAD.MOV.U32 R12, RZ, RZ, R6 ;  /* 0x000000ffff0c7224 */ /* 0x000fe200078e0006 */
[----:B------:R-:W-:Y:S01]  /*64c0*/  MOV R9, R5 ;  /* 0x0000000500097202 */ /* 0x000fe20000000f00 */
[----:B------:R-:W-:Y:S01]  /*64d0*/  UMOV UR27, UR38 ;  /* 0x00000026001b7c82 */ /* 0x000fe20008000000 */
[----:B------:R-:W-:Y:S01]  /*64e0*/  ULDC UR24, c[0x0][0x9e4] ;  /* 0x0002790000187ab9 */ /* 0x000fe20000000800 */
[----:B------:R-:W-:Y:S01]  /*64f0*/  ULDC UR20, c[0x0][0x9dc] ;  /* 0x0002770000147ab9 */ /* 0x000fe20000000800 */
[----:B------:R-:W-:Y:S01]  /*6500*/  ULDC UR23, c[0x0][0x9d8] ;  /* 0x0002760000177ab9 */ /* 0x000fe20000000800 */
[----:B------:R-:W-:Y:S01]  /*6510*/  ULDC UR26, c[0x0][0x988] ;  /* 0x00026200001a7ab9 */ /* 0x000fe20000000800 */
[----:B------:R-:W-:-:S05]  /*6520*/  ULDC UR25, c[0x0][0x9e0] ;  /* 0x0002780000197ab9 */ /* 0x000fca0000000800 */
.L_x_5533:
[----:B------:R-:W-:-:S04]  /*6530*/  UIADD3 UR38, UR27, 0x1, URZ ;  /* 0x000000011b267890 */ /* 0x000fc8000fffe03f */
[----:B------:R-:W-:-:S04]  /*6540*/  UISETP.NE.AND UP0, UPT, UR38, 0x2, UPT ;  /* 0x000000022600788c */ /* 0x000fc8000bf05270 */
[----:B------:R-:W-:Y:S02]  /*6550*/  USEL UR6, URZ, 0x1, UP0 ;  /* 0x000000013f067887 */ /* 0x000fe40008000000 */
[----:B------:R-:W-:Y:S02]  /*6560*/  USEL UR38, UR38, URZ, UP0 ;  /* 0x0000003f26267287 */ /* 0x000fe40008000000 */
[----:B------:R-:W-:Y:S01]  /*6570*/  ULOP3.LUT UR37, UR37, UR6, URZ, 0x3c, !UPT ;  /* 0x0000000625257292 */ /* 0x000fe2000f8e3c3f */
[----:B012---:R-:W-:Y:S11]  /*6580*/  @!P0 BRA `(.L_x_5515) ;  /* 0x0000000000048947 */ /* 0x007ff60003800000 */
[----:B------:R-:W-:Y:S01]  /*6590*/  BPT.TRAP 0x1 ;  /* 0x000000040000795c */ /* 0x000fe20000300000 */
.L_x_5515:
[----:B------:R-:W-:Y:S01]  /*65a0*/  ULEA UR22, UR38, UR41, 0x3 ;  /* 0x0000002926167291 */ /* 0x000fe2000f8e183f */
[----:B------:R-:W-:-:S05]  /*65b0*/  IMAD.U32 R7, RZ, RZ, UR37 ;  /* 0x00000025ff077e24 */ /* 0x000fca000f8e00ff */
[----:B------:R-:W-:-:S04]  /*65c0*/  SHF.L.U32 R7, R7, 0x1f, RZ ;  /* 0x0000001f07077819 */ /* 0x000fc800000006ff */
[----:B------:R0:W2:Y:S01]  /*65d0*/  SYNCS.PHASECHK.TRANS64.TRYWAIT P1, [UR22+0x28c30], R7 ;  /* 0x028c3007ff0075a7 */ /* 0x0000a20008020156 */
[----:B------:R-:W-:Y:S05]  /*65e0*/  @!P0 BRA `(.L_x_5516) ;  /* 0x0000000000048947 */ /* 0x000fea0003800000 */
[----:B------:R-:W-:Y:S01]  /*65f0*/  BPT.TRAP 0x1 ;  /* 0x000000040000795c */ /* 0x000fe20000300000 */
.L_x_5516:
[----:B--2---:R-:W-:Y:S05]  /*6600*/  @P1 BRA `(.L_x_5517) ;  /* 0x0000000000081947 */ /* 0x004fea0003800000 */
[----:B------:R-:W2:Y:S02]  /*6610*/  SYNCS.PHASECHK.TRANS64.TRYWAIT P1, [UR22+0x28c30], R7 ;  /* 0x028c3007ff0075a7 */ /* 0x000ea40008020156 */
[----:B--2---:R-:W-:Y:S05]  /*6620*/  @!P1 BRA `(.L_x_5518) ;  /* 0x0000010400909947 */ /* 0x004fea0003800000 */
.L_x_5517:
        /* <DEDUP_REMOVED lines=23> */
.L_x_5519:
[----:B------:R-:W-:Y:S01]  /*67a0*/  UISETP.NE.AND UP1, UPT, UR52, URZ, UPT ;  /* 0x0000003f3400728c */ /* 0x000fe2000bf25270 */
[----:B------:R-:W-:Y:S01]  /*67b0*/  FMUL.FTZ R20, R163, UR23 ;  /* 0x00000017a3147c20 */ /* 0x000fe20008410000 */
[----:B------:R-:W-:Y:S02]  /*67c0*/  VIADD R163, R185, UR45 ;  /* 0x0000002db9a37c36 */ /* 0x000fe40008000000 */
[----:B------:R-:W-:Y:S01]  /*67d0*/  FMUL.FTZ R21, R162, UR23 ;  /* 0x00000017a2157c20 */ /* 0x000fe20008410000 */
[----:B------:R-:W-:Y:S01]  /*67e0*/  FMUL.FTZ R13, R155, UR23 ;  /* 0x000000179b0d7c20 */ /* 0x000fe20008410000 */
[----:B------:R-:W-:Y:S01]  /*67f0*/  FMUL.FTZ R155, R171, UR23 ;  /* 0x00000017ab9b7c20 */ /* 0x000fe20008410000 */
[----:B------:R-:W-:Y:S01]  /*6800*/  PLOP3.LUT P1, PT, PT, PT, UP1, 0x80, 0x0 ;  /* 0x000000000000781c */ /* 0x000fe20003f2f018 */
[----:B------:R-:W-:Y:S01]  /*6810*/  UISETP.NE.AND UP0, UPT, UR51, URZ, UPT ;  /* 0x0000003f3300728c */ /* 0x000fe2000bf05270 */
[----:B------:R-:W-:Y:S01]  /*6820*/  PLOP3.LUT P2, PT, PT, PT, UP1, 0x80, 0x0 ;  /* 0x000000000000781c */ /* 0x000fe20003f4f018 */
[----:B------:R-:W-:Y:S01]  /*6830*/  FMUL.FTZ R206, R156, UR23 ;  /* 0x000000179cce7c20 */ /* 0x000fe20008410000 */
[----:B------:R-:W-:Y:S01]  /*6840*/  FMUL.FTZ R171, R172, UR23 ;  /* 0x00000017acab7c20 */ /* 0x000fe20008410000 */
[----:B------:R-:W-:Y:S01]  /*6850*/  @UP1 ULDC UR6, c[0x0][0x44c] ;  /* 0x0001130000061ab9 */ /* 0x000fe20000000800 */
[----:B------:R-:W-:Y:S01]  /*6860*/  FMUL.FTZ R207, R157, UR23 ;  /* 0x000000179dcf7c20 */ /* 0x000fe20008410000 */
[----:B------:R-:W-:Y:S01]  /*6870*/  FMUL.FTZ R172, R173, UR23 ;  /* 0x00000017adac7c20 */ /* 0x000fe20008410000 */
[----:B------:R-:W-:Y:S01]  /*6880*/  FMUL.FTZ R156, R174, UR23 ;  /* 0x00000017ae9c7c20 */ /* 0x000fe20008410000 */
[----:B------:R-:W-:Y:S01]  /*6890*/  FMUL.FTZ R205, R152, UR23 ;  /* 0x0000001798cd7c20 */ /* 0x000fe20008410000 */
[----:B------:R-:W-:Y:S01]  /*68a0*/  FMUL.FTZ R5, R153, UR23 ;  /* 0x0000001799057c20 */ /* 0x000fe20008410000 */
[----:B--2---:R-:W-:Y:S01]  /*68b0*/  FMUL.FTZ R6, R154, UR23 ;  /* 0x000000179a067c20 */ /* 0x004fe20008410000 */
        /* <DEDUP_REMOVED lines=8> */
[----:B------:R-:W-:Y:S01]  /*6940*/  FMUL.FTZ R157, R175, UR23 ;  /* 0x00000017af9d7c20 */ /* 0x000fe20008410000 */
[----:B------:R-:W-:Y:S01]  /*6950*/  FMUL.FTZ R173, R176, UR23 ;  /* 0x00000017b0ad7c20 */ /* 0x000fe20008410000 */
[----:B------:R-:W-:Y:S01]  /*6960*/  FMUL.FTZ R174, R177, UR23 ;  /* 0x00000017b1ae7c20 */ /* 0x000fe20008410000 */
[----:B------:R-:W1:Y:S01]  /*6970*/  SHFL.IDX PT, R162, R163, RZ, 0x1c1f ;  /* 0x001c1fffa3a27589 */ /* 0x000e6200000e0000 */
        /* <DEDUP_REMOVED lines=13> */
[----:B------:R-:W-:-:S02]  /*6a50*/  IMAD.SHL.U32 R177, R8, 0x40, RZ ;  /* 0x0000004008b17824 */ /* 0x000fc400078e00ff */
[----:B------:R-:W-:Y:S01]  /*6a60*/  FMUL.FTZ R161, R183, UR23 ;  /* 0x00000017b7a17c20 */ /* 0x000fe20008410000 */
[----:B------:R-:W-:Y:S01]  /*6a70*/  PLOP3.LUT P1, PT, PT, PT, UP0, 0x40, 0x0 ;  /* 0x000000000000781c */ /* 0x000fe20003f2e808 */
[----:B------:R-:W-:Y:S01]  /*6a80*/  IMAD.U32 R11, RZ, RZ, UR50 ;  /* 0x00000032ff0b7e24 */ /* 0x000fe2000f8e00ff */
[----:B------:R-:W2:Y:S01]  /*6a90*/  MUFU.TANH R205, R205 ;  /* 0x000000cd00cd7308 */ /* 0x000ea20000002400 */
[----:B------:R-:W-:Y:S01]  /*6aa0*/  IADD3 R10, -R2, 0x1, -R177 ;  /* 0x00000001020a7810 */ /* 0x000fe20007ffe9b1 */
[----:B------:R-:W-:Y:S01]  /*6ab0*/  SYNCS.ARRIVE.TRANS64.RED.A1T0 RZ, [UR6], RZ ;  /* 0x000000ffffff79a7 */ /* 0x000fe20008100406 */
[----:B------:R-:W-:Y:S02]  /*6ac0*/  ULOP3.LUT UR6, URZ, UR20, URZ, 0x33, !UPT ;  /* 0x000000143f067292 */ /* 0x000fe4000f8e333f */
[----:B------:R-:W-:-:S03]  /*6ad0*/  IADD3 R10, -R11, UR48, R10 ;  /* 0x000000300b0a7c10 */ /* 0x000fc6000fffe10a */
[----:B------:R-:W3:Y:S02]  /*6ae0*/  MUFU.TANH R5, R5 ;  /* 0x0000000500057308 */ /* 0x000ee40000002400 */
[C---:B------:R-:W-:Y:S02]  /*6af0*/  VIADD R181, R10.reuse, UR25 ;  /* 0x000000190ab57c36 */ /* 0x040fe40008000000 */
[----:B------:R-:W-:Y:S02]  /*6b00*/  VIADD R183, R10, UR6 ;  /* 0x000000060ab77c36 */ /* 0x000fe40008000000 */
[----:B-1----:R-:W-:Y:S02]  /*6b10*/  IMAD.IADD R179, R181, 0x1, R162 ;  /* 0x00000001b5b37824 */ /* 0x002fe400078e02a2 */
[----:B------:R-:W1:Y:S01]  /*6b20*/  MUFU.TANH R6, R6 ;  /* 0x0000000600067308 */ /* 0x000e620000002400 */
        /* <DEDUP_REMOVED lines=31> */
[----:B------:R-:W-:Y:S01]  /*6d20*/  MOV R11, UR50 ;  /* 0x00000032000b7c02 */ /* 0x000fe20008000f00 */
[----:B------:R-:W-:Y:S03]  /*6d30*/  BSSY B0, `(.L_x_5521) ;  /* 0x0000011000007945 */ /* 0x000fe60003800000 */
[----:B------:R-:W-:-:S04]  /*6d40*/  IADD3 R162, -R11, UR48, R162 ;  /* 0x000000300ba27c10 */ /* 0x000fc8000fffe1a2 */
        /* <DEDUP_REMOVED lines=10> */
.L_x_5522:
[----:B------:R-:W-:-:S05]  /*6df0*/  IMAD.U32 R164, RZ, RZ, UR24 ;  /* 0x00000018ffa47e24 */ /* 0x000fca000f8e00ff */
[----:B------:R-:W-:-:S13]  /*6e00*/  ISETP.NE.AND P1, PT, R164, 0x1, PT ;  /* 0x00000001a400780c */ /* 0x000fda0003f25270 */
[----:B------:R-:W1:Y:S02]  /*6e10*/  @P1 LDC.64 R10, c[0x0][0x9e8] ;  /* 0x00027a00ff0a1b82 */ /* 0x000e640000000a00 */
[----:B-1----:R-:W-:-:S05]  /*6e20*/  @P1 IMAD.HI.U32 R10, R162, R10, RZ ;  /* 0x0000000aa20a1227 */ /* 0x002fca00078e00ff */
[----:B------:R-:W-:-:S07]  /*6e30*/  @P1 SHF.R.U32.HI R162, RZ, R11, R10 ;  /* 0x0000000bffa21219 */ /* 0x000fce000001160a */
.L_x_5523:
[----:B------:R-:W-:Y:S05]  /*6e40*/  BSYNC B0 ;  /* 0x0000000000007941 */ /* 0x000fea0003800000 */
.L_x_5521:
[----:B------:R-:W-:-:S04]  /*6e50*/  IMAD R11, R162, R164, -R177 ;  /* 0x000000a4a20b7224 */ /* 0x000fc800078e0ab1 */
[----:B------:R-:W-:-:S05]  /*6e60*/  IMAD.IADD R11, R11, 0x1, -R2 ;  /* 0x000000010b0b7824 */ /* 0x000fca00078e0a02 */
[----:B------:R-:W-:Y:S02]  /*6e70*/  VIADDMNMX R179, R11, R164, R179, PT ;  /* 0x000000a40bb37246 */ /* 0x000fe400038001b3 */
[----:B------:R-:W-:-:S07]  /*6e80*/  VIMNMX R180, R180, R11, !PT ;  /* 0x0000000bb4b47248 */ /* 0x000fce0007fe0100 */
.L_x_5520:
        /* <DEDUP_REMOVED lines=8> */
[C---:B------:R-:W-:Y:S02]  /*6f10*/  ISETP.GT.AND P4, PT, R180.reuse, 0x18, P1 ;  /* 0x00000018b400780c */ /* 0x040fe40000f84270 */
        /* <DEDUP_REMOVED lines=13> */
[----:B-1----:R-:W-:Y:S02]  /*6ff0*/  FSEL R163, R206, -INF , !P6 ;  /* 0xff800000cea37808 */ /* 0x002fe40007000000 */
        /* <DEDUP_REMOVED lines=32> */
[----:B------:R-:W-:Y:S01]  /*7200*/  IMAD.U32 R5, RZ, RZ, UR50 ;  /* 0x00000032ff057e24 */ /* 0x000fe2000f8e00ff */
[----:B------:R-:W-:Y:S04]  /*7210*/  BSSY B0, `(.L_x_5525) ;  /* 0x0000011000007945 */ /* 0x000fe80003800000 */
[----:B------:R-:W-:-:S04]  /*7220*/  IADD3 R5, -R5, UR48, R10 ;  /* 0x0000003005057c10 */ /* 0x000fc8000fffe10a */
        /* <DEDUP_REMOVED lines=10> */
.L_x_5526:
[----:B------:R-:W-:-:S05]  /*72d0*/  IMAD.U32 R182, RZ, RZ, UR24 ;  /* 0x00000018ffb67e24 */ /* 0x000fca000f8e00ff */
[----:B------:R-:W-:-:S13]  /*72e0*/  ISETP.NE.AND P2, PT, R182, 0x1, PT ;  /* 0x00000001b600780c */ /* 0x000fda0003f45270 */
[----:B------:R-:W0:Y:S02]  /*72f0*/  @P2 LDC.64 R10, c[0x0][0x9e8] ;  /* 0x00027a00ff0a2b82 */ /* 0x000e240000000a00 */
[----:B0-----:R-:W-:-:S05]  /*7300*/  @P2 IMAD.HI.U32 R10, R5, R10, RZ ;  /* 0x0000000a050a2227 */ /* 0x001fca00078e00ff */
[----:B------:R-:W-:-:S07]  /*7310*/  @P2 SHF.R.U32.HI R5, RZ, R11, R10 ;  /* 0x0000000bff052219 */ /* 0x000fce000001160a */
.L_x_5527:
[----:B------:R-:W-:Y:S05]  /*7320*/  BSYNC B0 ;  /* 0x0000000000007941 */ /* 0x000fea0003800000 */
.L_x_5525:
[----:B------:R-:W-:-:S05]  /*7330*/  IMAD R5, R5, R182, -R177 ;  /* 0x000000b605057224 */ /* 0x000fca00078e0ab1 */
[----:B------:R-:W-:-:S04]  /*7340*/  IADD3 R5, -R2, R5, RZ ;  /* 0x0000000502057210 */ /* 0x000fc80007ffe1ff */
[----:B------:R-:W-:Y:S02]  /*7350*/  VIADDMNMX R179, R5, R182, R179, PT ;  /* 0x000000b605b37246 */ /* 0x000fe400038001b3 */
[----:B------:R-:W-:-:S07]  /*7360*/  VIMNMX R180, R180, R5, !PT ;  /* 0x00000005b4b47248 */ /* 0x000fce0007fe0100 */
.L_x_5524:
        /* <DEDUP_REMOVED lines=41> */
[C---:B------:R-:W-:Y:S02]  /*7600*/  ISETP.GT.AND P5, PT, R180.reuse, 0x21, P1 ;  /* 0x00000021b400780c */ /* 0x040fe40000fa4270 */
[----:B------:R-:W-:Y:S02]  /*7610*/  FSEL R153, R153, -INF , !P2 ;  /* 0xff80000099997808 */ /* 0x000fe40005000000 */
[----:B------:R-:W-:Y:S02]  /*7620*/  ISETP.GT.AND P4, PT, R180, 0x28, P1 ;  /* 0x00000028b400780c */ /* 0x000fe40000f84270 */
[----:B------:R-:W-:-:S02]  /*7630*/  ISETP.LT.OR P5, PT, R179, 0x22, P5 ;  /* 0x00000022b300780c */ /* 0x000fc40002fa1670 */
[----:B------:R-:W-:Y:S02]  /*7640*/  ISETP.GT.AND P6, PT, R180, 0x29, P1 ;  /* 0x00000029b400780c */ /* 0x000fe40000fc4270 */
[----:B------:R-:W-:Y:S02]  /*7650*/  ISETP.LT.OR P4, PT, R179, 0x29, P4 ;  /* 0x00000029b300780c */ /* 0x000fe40002781670 */
[----:B------:R-:W-:Y:S02]  /*7660*/  FSEL R155, R155, -INF , !P5 ;  /* 0xff8000009b9b7808 */ /* 0x000fe40006800000 */
[----:B0-----:R-:W-:Y:S02]  /*7670*/  FMNMX.FTZ R11, R10, R5, !PT ;  /* 0x000000050a0b7209 */ /* 0x001fe40007810000 */
[----:B------:R-:W-:Y:S02]  /*7680*/  ISETP.GT.AND P2, PT, R180, 0x30, P1 ;  /* 0x00000030b400780c */ /* 0x000fe40000f44270 */
[----:B------:R-:W-:Y:S01]  /*7690*/  FSEL R156, R156, -INF , !P4 ;  /* 0xff8000009c9c7808 */ /* 0x000fe20006000000 */
[----:B------:R-:W0:Y:S01]  /*76a0*/  SHFL.BFLY PT, R182, R11, 0x1, 0x1f ;  /* 0x0c201f000bb67f89 */ /* 0x000e2200000e0000 */
[----:B------:R-:W-:-:S02]  /*76b0*/  ISETP.LT.OR P6, PT, R179, 0x2a, P6 ;  /* 0x0000002ab300780c */ /* 0x000fc400037c1670 */
[C---:B------:R-:W-:Y:S02]  /*76c0*/  ISETP.GT.AND P5, PT, R180.reuse, 0x31, P1 ;  /* 0x00000031b400780c */ /* 0x040fe40000fa4270 */
[----:B------:R-:W-:Y:S02]  /*76d0*/  ISETP.GT.AND P4, PT, R180, 0x38, P1 ;  /* 0x00000038b400780c */ /* 0x000fe40000f84270 */
        /* <DEDUP_REMOVED lines=18> */
[----:B------:R-:W-:Y:S02]  /*7800*/  ISETP.LT.OR P1, PT, R179, 0x3a, P1 ;  /* 0x0000003ab300780c */ /* 0x000fe40000f21670 */
[----:B------:R-:W-:Y:S02]  /*7810*/  FMNMX.FTZ R181, R20, R177, !PT ;  /* 0x000000b114b57209 */ /* 0x000fe40007810000 */
[----:B------:R-:W-:Y:S02]  /*7820*/  FSEL R177, R6, RZ, P3 ;  /* 0x000000ff06b17208 */ /* 0x000fe40001800000 */
[----:B------:R-:W-:Y:S02]  /*7830*/  FMNMX.FTZ R6, R152, R181, !PT ;  /* 0x000000b598067209 */ /* 0x000fe40007810000 */
[----:B------:R-:W-:Y:S01]  /*7840*/  FSEL R179, R161, -INF , !P1 ;  /* 0xff800000a1b37808 */ /* 0x000fe20004800000 */
[--C-:B------:R-:W-:Y:S01]  /*7850*/  FFMA.FTZ R180, R162, UR10, -R177.reuse ;  /* 0x0000000aa2b47c23 */ /* 0x100fe200080108b1 */
[----:B------:R-:W-:Y:S01]  /*7860*/  FMNMX.FTZ R181, R153, R6, !PT ;  /* 0x0000000699b57209 */ /* 0x000fe20007810000 */
[----:B------:R-:W-:Y:S01]  /*7870*/  FFMA.FTZ R10, R178, UR10, -R177 ;  /* 0x0000000ab20a7c23 */ /* 0x000fe200080108b1 */
[----:B------:R-:W-:-:S02]  /*7880*/  FSEL R162, R157, -INF , !P6 ;  /* 0xff8000009da27808 */ /* 0x000fc40007000000 */
[----:B------:R-:W-:Y:S01]  /*7890*/  FMNMX.FTZ R6, R154, R181, !PT ;  /* 0x000000b59a067209 */ /* 0x000fe20007810000 */
[----:B------:R0:W-:Y:S01]  /*78a0*/  MUFU.EX2 R157, R180 ;  /* 0x000000b4009d7308 */ /* 0x0001e20000000800 */
[----:B------:R-:W-:Y:S01]  /*78b0*/  FSEL R178, R158, -INF , !P2 ;  /* 0xff8000009eb27808 */ /* 0x000fe20005000000 */
[--C-:B------:R-:W-:Y:S01]  /*78c0*/  FFMA.FTZ R158, R163, UR10, -R177.reuse ;  /* 0x0000000aa39e7c23 */ /* 0x100fe200080108b1 */
[----:B------:R-:W-:Y:S02]  /*78d0*/  FMNMX.FTZ R181, R155, R6, !PT ;  /* 0x000000069bb57209 */ /* 0x000fe40007810000 */
[----:B------:R-:W-:Y:S02]  /*78e0*/  ISETP.NE.AND P1, PT, R2, R183, PT ;  /* 0x000000b70200720c */ /* 0x000fe40003f25270 */
        /* <DEDUP_REMOVED lines=9> */
[----:B------:R-:W-:Y:S02]  /*7980*/  MUFU.EX2 R158, R158 ;  /* 0x0000009e009e7308 */ /* 0x000fe40000000800 */
        /* <DEDUP_REMOVED lines=12> */
[----:B------:R-:W1:Y:S01]  /*7a50*/  SHFL.BFLY PT, R181, R6, 0x2, 0x1f ;  /* 0x0c401f0006b57f89 */ /* 0x000e6200000e0000 */
[----:B------:R-:W2:Y:S01]  /*7a60*/  MUFU.EX2 R9, R9 ;  /* 0x0000000900097308 */ /* 0x000ea20000000800 */
[--C-:B0-----:R-:W-:Y:S01]  /*7a70*/  FFMA.FTZ R180, R172, UR10, -R177.reuse ;  /* 0x0000000aacb47c23 */ /* 0x101fe200080108b1 */
[--C-:B------:R-:W-:Y:S01]  /*7a80*/  FFMA.FTZ R172, R174, UR10, -R177.reuse ;  /* 0x0000000aaeac7c23 */ /* 0x100fe200080108b1 */
[----:B------:R-:W-:-:S05]  /*7a90*/  FFMA.FTZ R174, R176, UR10, -R177 ;  /* 0x0000000ab0ae7c23 */ /* 0x000fca00080108b1 */
[----:B------:R-:W0:Y:S08]  /*7aa0*/  MUFU.EX2 R163, R163 ;  /* 0x000000a300a37308 */ /* 0x000e300000000800 */
[----:B------:R3:W-:Y:S01]  /*7ab0*/  MUFU.EX2 R170, R180 ;  /* 0x000000b400aa7308 */ /* 0x0007e20000000800 */
[-C--:B--2---:R-:W-:Y:S01]  /*7ac0*/  FMUL.FTZ R24, R24, R9.reuse ;  /* 0x0000000918187220 */ /* 0x084fe20000410000 */
[-C--:B------:R-:W-:Y:S01]  /*7ad0*/  FMUL.FTZ R25, R25, R9.reuse ;  /* 0x0000000919197220 */ /* 0x080fe20000410000 */
[-C--:B------:R-:W-:Y:S01]  /*7ae0*/  FMUL.FTZ R28, R28, R9.reuse ;  /* 0x000000091c1c7220 */ /* 0x080fe20000410000 */
[-C--:B------:R-:W-:Y:S01]  /*7af0*/  FMUL.FTZ R29, R29, R9.reuse ;  /* 0x000000091d1d7220 */ /* 0x080fe20000410000 */
[-C--:B------:R-:W-:Y:S01]  /*7b00*/  FMUL.FTZ R32, R32, R9.reuse ;  /* 0x0000000920207220 */ /* 0x080fe20000410000 */
[----:B------:R-:W-:Y:S01]  /*7b10*/  FMUL.FTZ R33, R33, R9 ;  /* 0x0000000921217220 */ /* 0x000fe20000410000 */
[----:B-1----:R-:W-:Y:S01]  /*7b20*/  FMNMX.FTZ R181, R6, R181, !PT ;  /* 0x000000b506b57209 */ /* 0x002fe20007810000 */
[----:B------:R-:W1:Y:S01]  /*7b30*/  MUFU.EX2 R164, R164 ;  /* 0x000000a400a47308 */ /* 0x000e620000000800 */
[----:B---3--:R-:W-:Y:S01]  /*7b40*/  FFMA.FTZ R180, R9, R3, R10 ;  /* 0x0000000309b47223 */ /* 0x008fe2000001000a */
[-C--:B------:R-:W-:Y:S01]  /*7b50*/  FMUL.FTZ R36, R36, R9.reuse ;  /* 0x0000000924247220 */ /* 0x080fe20000410000 */
[-C--:B------:R-:W-:Y:S01]  /*7b60*/  FMUL.FTZ R37, R37, R9.reuse ;  /* 0x0000000925257220 */ /* 0x080fe20000410000 */
[----:B------:R-:W2:Y:S01]  /*7b70*/  SHFL.BFLY PT, R6, R181, 0x1, 0x1f ;  /* 0x0c201f00b5067f89 */ /* 0x000ea200000e0000 */
[----:B------:R-:W-:Y:S01]  /*7b80*/  FADD.FTZ R175, R157, R180 ;  /* 0x000000b49daf7221 */ /* 0x000fe20000010000 */
[-C--:B------:R-:W-:Y:S01]  /*7b90*/  FMUL.FTZ R40, R40, R9.reuse ;  /* 0x0000000928287220 */ /* 0x080fe20000410000 */
[-C--:B------:R-:W-:Y:S01]  /*7ba0*/  FMUL.FTZ R41, R41, R9.reuse ;  /* 0x0000000929297220 */ /* 0x080fe20000410000 */
[----:B------:R-:W3:Y:S01]  /*7bb0*/  MUFU.EX2 R165, R165 ;  /* 0x000000a500a57308 */ /* 0x000ee20000000800 */
[----:B------:R-:W-:Y:S01]  /*7bc0*/  FADD.FTZ R176, R158, R175 ;  /* 0x000000af9eb07221 */ /* 0x000fe20000010000 */
[-C--:B------:R-:W-:Y:S01]  /*7bd0*/  FMUL.FTZ R44, R44, R9.reuse ;  /* 0x000000092c2c7220 */ /* 0x080fe20000410000 */
[-C--:B------:R-:W-:Y:S01]  /*7be0*/  FMUL.FTZ R45, R45, R9.reuse ;  /* 0x000000092d2d7220 */ /* 0x080fe20000410000 */
[-C--:B------:R-:W-:Y:S01]  /*7bf0*/  FMUL.FTZ R48, R48, R9.reuse ;  /* 0x0000000930307220 */ /* 0x080fe20000410000 */
[----:B------:R-:W-:Y:S01]  /*7c00*/  FADD.FTZ R176, R161, R176 ;  /* 0x000000b0a1b07221 */ /* 0x000fe20000010000 */
[-C--:B------:R-:W-:Y:S01]  /*7c10*/  FMUL.FTZ R49, R49, R9.reuse ;  /* 0x0000000931317220 */ /* 0x080fe20000410000 */
[-C--:B------:R-:W-:Y:S01]  /*7c20*/  FMUL.FTZ R52, R52, R9.reuse ;  /* 0x0000000934347220 */ /* 0x080fe20000410000 */
[----:B------:R-:W4:Y:S01]  /*7c30*/  MUFU.EX2 R166, R166 ;  /* 0x000000a600a67308 */ /* 0x000f220000000800 */
        /* <DEDUP_REMOVED lines=11> */
[----:B--2---:R-:W-:Y:S01]  /*7cf0*/  FMNMX.FTZ R6, R181, R6, !PT ;  /* 0x00000006b5067209 */ /* 0x004fe20007810000 */
[----:B------:R-:W-:-:S02]  /*7d00*/  IMAD.U32 R181, RZ, RZ, UR27 ;  /* 0x0000001bffb57e24 */ /* 0x000fc4000f8e00ff */
[-C--:B------:R-:W-:Y:S01]  /*7d10*/  FMUL.FTZ R72, R72, R9.reuse ;  /* 0x0000000948487220 */ /* 0x080fe20000410000 */
[-C--:B------:R-:W-:Y:S01]  /*7d20*/  FMUL.FTZ R73, R73, R9.reuse ;  /* 0x0000000949497220 */ /* 0x080fe20000410000 */
[C---:B------:R-:W-:Y:S01]  /*7d30*/  FSETP.NEU.FTZ.AND P2, PT, R6.reuse, -INF , PT ;  /* 0xff8000000600780b */ /* 0x040fe20003f5d000 */
[----:B------:R-:W2:Y:S01]  /*7d40*/  MUFU.EX2 R168, R168 ;  /* 0x000000a800a87308 */ /* 0x000ea20000000800 */
        /* <DEDUP_REMOVED lines=8> */
[----:B-1----:R-:W-:Y:S01]  /*7dd0*/  FADD.FTZ R12, R164, R177 ;  /* 0x000000b1a40c7221 */ /* 0x002fe20000010000 */
[----:B------:R-:W1:Y:S01]  /*7de0*/  MUFU.EX2 R169, R169 ;  /* 0x000000a900a97308 */ /* 0x000e620000000800 */
[--C-:B------:R-:W-:Y:S01]  /*7df0*/  FFMA.FTZ R180, R14, UR10, -R3.reuse ;  /* 0x0000000a0eb47c23 */ /* 0x100fe20008010803 */
[--C-:B------:R-:W-:Y:S01]  /*7e00*/  FFMA.FTZ R14, R15, UR10, -R3.reuse ;  /* 0x0000000a0f0e7c23 */ /* 0x100fe20008010803 */
[----:B---3--:R-:W-:Y:S01]  /*7e10*/  FADD.FTZ R181, R165, R12 ;  /* 0x0000000ca5b57221 */ /* 0x008fe20000010000 */
[--C-:B------:R-:W-:Y:S01]  /*7e20*/  FFMA.FTZ R15, R152, UR10, -R3.reuse ;  /* 0x0000000a980f7c23 */ /* 0x100fe20008010803 */
[----:B------:R-:W-:Y:S01]  /*7e30*/  FFMA.FTZ R11, R11, UR10, -R3 ;  /* 0x0000000a0b0b7c23 */ /* 0x000fe20008010803 */
[----:B------:R-:W-:Y:S01]  /*7e40*/  FMUL.FTZ R12, R175, UR10 ;  /* 0x0000000aaf0c7c20 */ /* 0x000fe20008410000 */
[----:B----4-:R-:W-:Y:S01]  /*7e50*/  FADD.FTZ R182, R166, R181 ;  /* 0x000000b5a6b67221 */ /* 0x010fe20000010000 */
[----:B------:R-:W-:Y:S01]  /*7e60*/  MUFU.EX2 R171, R171 ;  /* 0x000000ab00ab7308 */ /* 0x000fe20000000800 */
[--C-:B------:R-:W-:Y:S01]  /*7e70*/  FFMA.FTZ R13, R13, UR10, -R3.reuse ;  /* 0x0000000a0d0d7c23 */ /* 0x100fe20008010803 */
[----:B------:R-:W-:Y:S01]  /*7e80*/  @!P1 LEA R177, R176, UR41, 0x2 ;  /* 0x00000029b0b19c11 */ /* 0x000fe2000f8e10ff */
[----:B0-----:R-:W-:Y:S01]  /*7e90*/  FADD.FTZ R183, R167, R182 ;  /* 0x000000b6a7b77221 */ /* 0x001fe20000010000 */
[--C-:B------:R-:W-:Y:S01]  /*7ea0*/  FFMA.FTZ R21, R21, UR10, -R3.reuse ;  /* 0x0000000a15157c23 */ /* 0x100fe20008010803 */
[--C-:B------:R-:W-:Y:S01]  /*7eb0*/  FFMA.FTZ R20, R20, UR10, -R3.reuse ;  /* 0x0000000a14147c23 */ /* 0x100fe20008010803 */
[----:B------:R-:W-:Y:S01]  /*7ec0*/  FFMA.FTZ R153, R153, UR10, -R3 ;  /* 0x0000000a99997c23 */ /* 0x000fe20008010803 */
[----:B--2---:R-:W-:Y:S01]  /*7ed0*/  FADD.FTZ R152, R168, R183 ;  /* 0x000000b7a8987221 */ /* 0x004fe20000010000 */
[----:B------:R-:W0:Y:S01]  /*7ee0*/  MUFU.EX2 R172, R172 ;  /* 0x000000ac00ac7308 */ /* 0x000e220000000800 */
[--C-:B------:R-:W-:Y:S01]  /*7ef0*/  FFMA.FTZ R175, R154, UR10, -R3.reuse ;  /* 0x0000000a9aaf7c23 */ /* 0x100fe20008010803 */
[--C-:B------:R-:W-:Y:S01]  /*7f00*/  FFMA.FTZ R181, R155, UR10, -R3.reuse ;  /* 0x0000000a9bb57c23 */ /* 0x100fe20008010803 */
[----:B-1----:R-:W-:Y:S01]  /*7f10*/  FADD.FTZ R205, R169, R152 ;  /* 0x00000098a9cd7221 */ /* 0x002fe20000010000 */
        /* <DEDUP_REMOVED lines=28> */
[----:B------:R2:W3:Y:S01]  /*80e0*/  MUFU.EX2 R176, R13 ;  /* 0x0000000d00b07308 */ /* 0x0004e20000000800 */
[-C--:B------:R-:W-:Y:S01]  /*80f0*/  FMUL.FTZ R108, R108, R9.reuse ;  /* 0x000000096c6c7220 */ /* 0x080fe20000410000 */
[-C--:B------:R-:W-:Y:S01]  /*8100*/  FMUL.FTZ R109, R109, R9.reuse ;  /* 0x000000096d6d7220 */ /* 0x080fe20000410000 */
[-C--:B------:R-:W-:Y:S01]  /*8110*/  FMUL.FTZ R112, R112, R9.reuse ;  /* 0x0000000970707220 */ /* 0x080fe20000410000 */
[-C--:B------:R-:W-:Y:S01]  /*8120*/  FMUL.FTZ R113, R113, R9.reuse ;  /* 0x0000000971717220 */ /* 0x080fe20000410000 */
[-C--:B------:R-:W-:Y:S01]  /*8130*/  FMUL.FTZ R116, R116, R9.reuse ;  /* 0x0000000974747220 */ /* 0x080fe20000410000 */
[-C--:B------:R-:W-:Y:S01]  /*8140*/  FMUL.FTZ R117, R117, R9.reuse ;  /* 0x0000000975757220 */ /* 0x080fe20000410000 */
[----:B------:R-:W-:Y:S01]  /*8150*/  FMUL.FTZ R120, R120, R9 ;  /* 0x0000000978787220 */ /* 0x000fe20000410000 */
[----:B------:R-:W4:Y:S01]  /*8160*/  MUFU.EX2 R155, R180 ;  /* 0x000000b4009b7308 */ /* 0x000f220000000800 */
[----:B--2---:R-:W-:Y:S01]  /*8170*/  FFMA.FTZ R13, R160, UR10, -R3 ;  /* 0x0000000aa00d7c23 */ /* 0x004fe20008010803 */
[----:B------:R-:W-:Y:S01]  /*8180*/  FADD.FTZ R3, R171, R152 ;  /* 0x00000098ab037221 */ /* 0x000fe20000010000 */
[----:B------:R-:W-:Y:S01]  /*8190*/  F2FP.BF16.F32.PACK_AB R152, R157, R10 ;  /* 0x0000000a9d98723e */ /* 0x000fe200000010ff */
[----:B0-----:R0:W-:Y:S01]  /*81a0*/  @!P1 STS [R177+0x28820], R12 ;  /* 0x0288200cb1009388 */ /* 0x0011e20000000800 */
[----:B------:R-:W-:Y:S01]  /*81b0*/  F2FP.BF16.F32.PACK_AB R160, R168, R167 ;  /* 0x000000a7a8a0723e */ /* 0x000fe200000010ff */
[----:B------:R-:W-:Y:S01]  /*81c0*/  FADD.FTZ R10, R172, R3 ;  /* 0x00000003ac0a7221 */ /* 0x000fe20000010000 */
[-C--:B------:R-:W-:Y:S01]  /*81d0*/  FMUL.FTZ R121, R121, R9.reuse ;  /* 0x0000000979797220 */ /* 0x080fe20000410000 */
[----:B------:R-:W2:Y:S01]  /*81e0*/  MUFU.EX2 R14, R14 ;  /* 0x0000000e000e7308 */ /* 0x000ea20000000800 */
[-C--:B------:R-:W-:Y:S01]  /*81f0*/  FMUL.FTZ R124, R124, R9.reuse ;  /* 0x000000097c7c7220 */ /* 0x080fe20000410000 */
[----:B------:R-:W-:Y:S01]  /*8200*/  FADD.FTZ R3, R173, R10 ;  /* 0x0000000aad037221 */ /* 0x000fe20000010000 */
[-C--:B------:R-:W-:Y:S01]  /*8210*/  FMUL.FTZ R125, R125, R9.reuse ;  /* 0x000000097d7d7220 */ /* 0x080fe20000410000 */
[-C--:B------:R-:W-:Y:S01]  /*8220*/  FMUL.FTZ R128, R128, R9.reuse ;  /* 0x0000000980807220 */ /* 0x080fe20000410000 */
[-C--:B------:R-:W-:Y:S01]  /*8230*/  FMUL.FTZ R129, R129, R9.reuse ;  /* 0x0000000981817220 */ /* 0x080fe20000410000 */
[-C--:B------:R-:W-:Y:S01]  /*8240*/  FMUL.FTZ R132, R132, R9.reuse ;  /* 0x0000000984847220 */ /* 0x080fe20000410000 */
[-C--:B------:R-:W-:Y:S01]  /*8250*/  FMUL.FTZ R133, R133, R9.reuse ;  /* 0x0000000985857220 */ /* 0x080fe20000410000 */
[----:B------:R-:W5:Y:S01]  /*8260*/  MUFU.EX2 R21, R21 ;  /* 0x0000001500157308 */ /* 0x000f620000000800 */
        /* <DEDUP_REMOVED lines=17> */
[-C--:B------:R-:W-:Y:S01]  /*8380*/  FMUL.FTZ R38, R38, R12.reuse ;  /* 0x0000000c26267220 */ /* 0x080fe20000410000 */
[-C--:B------:R-:W-:Y:S01]  /*8390*/  FMUL.FTZ R39, R39, R12.reuse ;  /* 0x0000000c27277220 */ /* 0x080fe20000410000 */
[-C--:B------:R-:W-:Y:S01]  /*83a0*/  FMUL.FTZ R42, R42, R12.reuse ;  /* 0x0000000c2a2a7220 */ /* 0x080fe20000410000 */
[----:B---3--:R-:W-:Y:S01]  /*83b0*/  FADD.FTZ R4, R176, R153 ;  /* 0x00000099b0047221 */ /* 0x008fe20000010000 */
[-C--:B------:R-:W-:Y:S01]  /*83c0*/  FMUL.FTZ R43, R43, R12.reuse ;  /* 0x0000000c2b2b7220 */ /* 0x080fe20000410000 */
[-C--:B------:R-:W-:Y:S01]  /*83d0*/  FMUL.FTZ R46, R46, R12.reuse ;  /* 0x0000000c2e2e7220 */ /* 0x080fe20000410000 */
[----:B------:R-:W1:Y:S01]  /*83e0*/  MUFU.EX2 R15, R15 ;  /* 0x0000000f000f7308 */ /* 0x000e620000000800 */
[----:B----4-:R-:W-:Y:S01]  /*83f0*/  FADD.FTZ R153, R155, R4 ;  /* 0x000000049b997221 */ /* 0x010fe20000010000 */
[----:B--2---:R-:W-:Y:S01]  /*8400*/  F2FP.BF16.F32.PACK_AB R155, R14, R155 ;  /* 0x0000009b0e9b723e */ /* 0x004fe200000010ff */
[-C--:B------:R-:W-:Y:S01]  /*8410*/  FMUL.FTZ R47, R47, R12.reuse ;  /* 0x0000000c2f2f7220 */ /* 0x080fe20000410000 */
[-C--:B------:R-:W-:Y:S01]  /*8420*/  FMUL.FTZ R50, R50, R12.reuse ;  /* 0x0000000c32327220 */ /* 0x080fe20000410000 */
[----:B------:R-:W-:Y:S01]  /*8430*/  FADD.FTZ R170, R14, R153 ;  /* 0x000000990eaa7221 */ /* 0x000fe20000010000 */
[-C--:B------:R-:W-:Y:S01]  /*8440*/  FMUL.FTZ R51, R51, R12.reuse ;  /* 0x0000000c33337220 */ /* 0x080fe20000410000 */
[-C--:B------:R-:W-:Y:S01]  /*8450*/  FMUL.FTZ R54, R54, R12.reuse ;  /* 0x0000000c36367220 */ /* 0x080fe20000410000 */
[----:B------:R-:W2:Y:S01]  /*8460*/  MUFU.EX2 R161, R175 ;  /* 0x000000af00a17308 */ /* 0x000ea20000000800 */
[----:B-----5:R-:W-:Y:S01]  /*8470*/  FADD.FTZ R153, R21, R170 ;  /* 0x000000aa15997221 */ /* 0x020fe20000010000 */
[-C--:B------:R-:W-:Y:S01]  /*8480*/  FMUL.FTZ R55, R55, R12.reuse ;  /* 0x0000000c37377220 */ /* 0x080fe20000410000 */
[-C--:B------:R-:W-:Y:S01]  /*8490*/  FMUL.FTZ R58, R58, R12.reuse ;  /* 0x0000000c3a3a7220 */ /* 0x080fe20000410000 */
[-C--:B------:R-:W-:Y:S01]  /*84a0*/  FMUL.FTZ R59, R59, R12.reuse ;  /* 0x0000000c3b3b7220 */ /* 0x080fe20000410000 */
[----:B0-----:R-:W-:Y:S01]  /*84b0*/  FADD.FTZ R170, R20, R153 ;  /* 0x0000009914aa7221 */ /* 0x001fe20000010000 */
[-C--:B------:R-:W-:Y:S01]  /*84c0*/  FMUL.FTZ R62, R62, R12.reuse ;  /* 0x0000000c3e3e7220 */ /* 0x080fe20000410000 */
[-C--:B------:R-:W-:Y:S01]  /*84d0*/  FMUL.FTZ R63, R63, R12.reuse ;  /* 0x0000000c3f3f7220 */ /* 0x080fe20000410000 */
[----:B------:R-:W0:Y:S01]  /*84e0*/  MUFU.EX2 R168, R181 ;  /* 0x000000b500a87308 */ /* 0x000e220000000800 */
[----:B-1----:R-:W-:Y:S01]  /*84f0*/  FADD.FTZ R153, R15, R170 ;  /* 0x000000aa0f997221 */ /* 0x002fe20000010000 */
[-C--:B------:R-:W-:Y:S01]  /*8500*/  FMUL.FTZ R66, R66, R12.reuse ;  /* 0x0000000c42427220 */ /* 0x080fe20000410000 */
[-C--:B------:R-:W-:Y:S01]  /*8510*/  FMUL.FTZ R67, R67, R12.reuse ;  /* 0x0000000c43437220 */ /* 0x080fe20000410000 */
[-C--:B------:R-:W-:Y:S01]  /*8520*/  FMUL.FTZ R70, R70, R12.reuse ;  /* 0x0000000c46467220 */ /* 0x080fe20000410000 */
[----:B------:R-:W-:Y:S01]  /*8530*/  FADD.FTZ R172, R10, R153 ;  /* 0x000000990aac7221 */ /* 0x000fe20000010000 */
        /* <DEDUP_REMOVED lines=50> */
[-C--:B------:R-:W-:Y:S01]  /*8860*/  FMUL.FTZ R135, R135, R12.reuse ;  /* 0x0000000c87877220 */ /* 0x080fe20000410000 */
        /* <DEDUP_REMOVED lines=21> */
.L_x_5528:
[----:B------:R1:W2:Y:S01]  /*89c0*/  SYNCS.PHASECHK.TRANS64.TRYWAIT P1, [UR22+0x28c50], R7 ;  /* 0x028c5007ff0075a7 */ /* 0x0002a20008020156 */
[----:B------:R-:W-:Y:S05]  /*89d0*/  @!P0 BRA `(.L_x_5529) ;  /* 0x0000000000048947 */ /* 0x000fea0003800000 */
[----:B------:R-:W-:Y:S01]  /*89e0*/  BPT.TRAP 0x1 ;  /* 0x000000040000795c */ /* 0x000fe20000300000 */
.L_x_5529:
[----:B--2---:R-:W-:Y:S05]  /*89f0*/  @P1 BRA `(.L_x_5530) ;  /* 0x0000000000081947 */ /* 0x004fea0003800000 */
[----:B------:R-:W2:Y:S02]  /*8a00*/  SYNCS.PHASECHK.TRANS64.TRYWAIT P1, [UR22+0x28c50], R7 ;  /* 0x028c5007ff0075a7 */ /* 0x000ea40008020156 */
[----:B--2---:R-:W-:Y:S05]  /*8a10*/  @!P1 BRA `(.L_x_5531) ;  /* 0x000000e000ac9947 */ /* 0x004fea0003800000 */
.L_x_5530:
        /* <DEDUP_REMOVED lines=34> */
.L_x_5532:
        /* <DEDUP_REMOVED lines=9> */
.L_x_5514:
[----:B------:R-:W-:Y:S02]  /*8cd0*/  UISETP.NE.AND UP1, UPT, UR52, URZ, UPT ;  /* 0x0000003f3400728c */ /* 0x000fe4000bf25270 */
[----:B------:R-:W-:Y:S02]  /*8ce0*/  UISETP.NE.AND UP0, UPT, UR51, URZ, UPT ;  /* 0x0000003f3300728c */ /* 0x000fe4000bf05270 */
[----:B------:R-:W-:Y:S02]  /*8cf0*/  UIADD3 UR11, UR45, 0x3f, URZ ;  /* 0x0000003f2d0b7890 */ /* 0x000fe4000fffe03f */
[----:B------:R-:W-:Y:S02]  /*8d00*/  UIADD3 UR14, UR48, 0x1, -UR50 ;  /* 0x00000001300e7890 */ /* 0x000fe4000fffe832 */
[----:B------:R-:W-:-:S03]  /*8d10*/  PLOP3.LUT P1, PT, PT, PT, UP0, 0x40, 0x0 ;  /* 0x000000000000781c */ /* 0x000fc60003f2e808 */
[----:B------:R-:W-:Y:S01]  /*8d20*/  @UP1 ULDC UR6, c[0x0][0x44c] ;  /* 0x0001130000061ab9 */ /* 0x000fe20000000800 */
[----:B------:R-:W-:Y:S01]  /*8d30*/  @UP1 ULDC UR15, c[0x0][0x450] ;  /* 0x00011400000f1ab9 */ /* 0x000fe20000000800 */
[----:B------:R-:W-:-:S04]  /*8d40*/  UIMAD.WIDE.U32 UR6, UR11, UR6, URZ ;  /* 0x000000060b0672a5 */ /* 0x000fc8000f8e003f */
[----:B------:R-:W-:-:S04]  /*8d50*/  @UP1 USHF.R.U32.HI UR11, URZ, UR15, UR7 ;  /* 0x0000000f3f0b1299 */ /* 0x000fc80008011607 */
[----:B------:R-:W-:-:S04]  /*8d60*/  UIADD3 UR11, UR14, UR11, URZ ;  /* 0x0000000b0e0b7290 */ /* 0x000fc8000fffe03f */
[----:B------:R-:W-:Y:S01]  /*8d70*/  UIADD3 UR20, UR11, -UR20, URZ ;  /* 0x800000140b147290 */ /* 0x000fe2000fffe03f */
[----:B------:R-:W-:Y:S11]  /*8d80*/  @P1 BRA `(.L_x_5534) ;  /* 0x00000000004c1947 */ /* 0x000ff60003800000 */
[----:B------:R-:W-:-:S06]  /*8d90*/  UISETP.GT.AND UP0, UPT, UR11, -0x1, UPT ;  /* 0xffffffff0b00788c */ /* 0x000fcc000bf04270 */
[----:B------:R-:W-:-:S13]  /*8da0*/  PLOP3.LUT P1, PT, PT, PT, UP0, 0x80, 0x0 ;  /* 0x000000000000781c */ /* 0x000fda0003f2f008 */
[----:B------:R-:W-:Y:S05]  /*8db0*/  @P1 BRA `(.L_x_5535) ;  /* 0x0000000000201947 */ /* 0x000fea0003800000 */
[----:B------:R-:W-:Y:S01]  /*8dc0*/  ULDC UR14, c[0x0][0x9e4] ;  /* 0x00027900000e7ab9 */ /* 0x000fe20000000800 */
[----:B------:R-:W-:Y:S02]  /*8dd0*/  ULOP3.LUT UR11, URZ, UR11, URZ, 0x33, !UPT ;  /* 0x0000000b3f0b7292 */ /* 0x000fe4000f8e333f */
[----:B------:R-:W-:-:S11]  /*8de0*/  UISETP.NE.AND UP0, UPT, UR14, 0x1, UPT ;  /* 0x000000010e00788c */ /* 0x000fd6000bf05270 */
[----:B------:R-:W-:Y:S02]  /*8df0*/  @UP0 ULDC.64 UR18, c[0x0][0x9e8] ;  /* 0x00027a0000120ab9 */ /* 0x000fe40000000a00 */
[----:B------:R-:W-:-:S04]  /*8e00*/  UIMAD.WIDE.U32 UR6, UR11, UR18, URZ ;  /* 0x000000120b0672a5 */ /* 0x000fc8000f8e003f */
[----:B------:R-:W-:-:S04]  /*8e10*/  @UP0 USHF.R.U32.HI UR11, URZ, UR19, UR7 ;  /* 0x000000133f0b0299 */ /* 0x000fc80008011607 */
[----:B------:R-:W-:Y:S01]  /*8e20*/  ULOP3.LUT UR11, URZ, UR11, URZ, 0x33, !UPT ;  /* 0x0000000b3f0b7292 */ /* 0x000fe2000f8e333f */
[----:B------:R-:W-:Y:S11]  /*8e30*/  BRA `(.L_x_5536) ;  /* 0x0000000000147947 */ /* 0x000ff60003800000 */
.L_x_5535:
[----:B------:R-:W-:Y:S02]  /*8e40*/  ULDC UR14, c[0x0][0x9e4] ;  /* 0x00027900000e7ab9 */ /* 0x000fe40000000800 */
[----:B------:R-:W-:-:S11]  /*8e50*/  UISETP.NE.AND UP0, UPT, UR14, 0x1, UPT ;  /* 0x000000010e00788c */ /* 0x000fd6000bf05270 */
[----:B------:R-:W-:Y:S02]  /*8e60*/  @UP0 ULDC.64 UR18, c[0x0][0x9e8] ;  /* 0x00027a0000120ab9 */ /* 0x000fe40000000a00 */
[----:B------:R-:W-:-:S04]  /*8e70*/  UIMAD.WIDE.U32 UR6, UR11, UR18, URZ ;  /* 0x000000120b0672a5 */ /* 0x000fc8000f8e003f */
[----:B------:R-:W-:-:S12]  /*8e80*/  @UP0 USHF.R.U32.HI UR11, URZ, UR19, UR7 ;  /* 0x000000133f0b0299 */ /* 0x000fd80008011607 */
.L_x_5536:
[----:B------:R-:W-:-:S04]  /*8e90*/  UIMAD UR11, UR11, UR14, URZ ;  /* 0x0000000e0b0b72a4 */ /* 0x000fc8000f8e023f */
[----:B------:R-:W-:-:S04]  /*8ea0*/  UISETP.LT.AND UP0, UPT, UR20, UR11, UPT ;  /* 0x0000000b1400728c */ /* 0x000fc8000bf01270 */
[----:B------:R-:W-:-:S12]  /*8eb0*/  USEL UR20, UR20, UR11, !UP0 ;  /* 0x0000000b14147287 */ /* 0x000fd8000c000000 */
.L_x_5534:
[----:B------:R-:W-:-:S04]  /*8ec0*/  UIADD3 UR20, UR20, 0x3f, URZ ;  /* 0x0000003f14147890 */ /* 0x000fc8000fffe03f */
        /* <DEDUP_REMOVED lines=8> */
[----:B------:R-:W-:Y:S01]  /*8f50*/  UMOV UR23, UR38 ;  /* 0x0000002600177c82 */ /* 0x000fe20008000000 */
[----:B--2---:R-:W-:Y:S01]  /*8f60*/  IMAD.MOV.U32 R10, RZ, RZ, R5 ;  /* 0x000000ffff0a7224 */ /* 0x004fe200078e0005 */
[----:B------:R-:W-:Y:S01]  /*8f70*/  ULDC UR24, c[0x0][0x9d8] ;  /* 0x0002760000187ab9 */ /* 0x000fe20000000800 */
[----:B------:R-:W-:-:S05]  /*8f80*/  ULDC UR21, c[0x0][0x988] ;  /* 0x0002620000157ab9 */ /* 0x000fca0000000800 */
.L_x_5548:
[----:B------:R-:W-:Y:S01]  /*8f90*/  UIADD3 UR38, UR23, 0x1, URZ ;  /* 0x0000000117267890 */ /* 0x000fe2000fffe03f */
[C---:B------:R-:W-:Y:S02]  /*8fa0*/  ISETP.GT.AND P1, PT, R8.reuse, UR20, PT ;  /* 0x0000001408007c0c */ /* 0x040fe4000bf24270 */
[----:B------:R-:W-:Y:S01]  /*8fb0*/  IADD3 R8, R8, -0x1, RZ ;  /* 0xffffffff08087810 */ /* 0x000fe20007ffe0ff */
[----:B------:R-:W-:-:S04]  /*8fc0*/  UISETP.NE.AND UP0, UPT, UR38, 0x2, UPT ;  /* 0x000000022600788c */ /* 0x000fc8000bf05270 */
[----:B------:R-:W-:Y:S02]  /*8fd0*/  USEL UR6, URZ, 0x1, UP0 ;  /* 0x000000013f067887 */ /* 0x000fe40008000000 */
[----:B------:R-:W-:Y:S02]  /*8fe0*/  USEL UR38, UR38, URZ, UP0 ;  /* 0x0000003f26267287 */ /* 0x000fe40008000000 */
[----:B------:R-:W-:Y:S01]  /*8ff0*/  ULOP3.LUT UR37, UR37, UR6, URZ, 0x3c, !UPT ;  /* 0x0000000625257292 */ /* 0x000fe2000f8e3c3f */
[----:B0--3--:R-:W-:Y:S11]  /*9000*/  @!P0 BRA `(.L_x_5538) ;  /* 0x0000000000048947 */ /* 0x009ff60003800000 */
[----:B------:R-:W-:Y:S01]  /*9010*/  BPT.TRAP 0x1 ;  /* 0x000000040000795c */ /* 0x000fe20000300000 */
.L_x_5538:
[----:B------:R-:W-:Y:S01]  /*9020*/  ULEA UR22, UR38, UR41, 0x3 ;  /* 0x0000002926167291 */ /* 0x000fe2000f8e183f */
[----:B-1----:R-:W-:-:S05]  /*9030*/  IMAD.U32 R7, RZ, RZ, UR37 ;  /* 0x00000025ff077e24 */ /* 0x002fca000f8e00ff */
[----:B------:R-:W-:-:S04]  /*9040*/  SHF.L.U32 R7, R7, 0x1f, RZ ;  /* 0x0000001f07077819 */ /* 0x000fc800000006ff */
[----:B------:R1:W2:Y:S01]  /*9050*/  SYNCS.PHASECHK.TRANS64.TRYWAIT P2, [UR22+0x28c30], R7 ;  /* 0x028c3007ff0075a7 */ /* 0x0002a20008040156 */
[----:B------:R-:W-:Y:S05]  /*9060*/  @!P0 BRA `(.L_x_5539) ;  /* 0x0000000000048947 */ /* 0x000fea0003800000 */
[----:B------:R-:W-:Y:S01]  /*9070*/  BPT.TRAP 0x1 ;  /* 0x000000040000795c */ /* 0x000fe20000300000 */
.L_x_5539:
[----:B--2---:R-:W-:Y:S05]  /*9080*/  @P2 BRA `(.L_x_5540) ;  /* 0x0000000000082947 */ /* 0x004fea0003800000 */
[----:B------:R-:W2:Y:S02]  /*9090*/  SYNCS.PHASECHK.TRANS64.TRYWAIT P2, [UR22+0x28c30], R7 ;  /* 0x028c3007ff0075a7 */ /* 0x000ea40008040156 */
[----:B--2---:R-:W-:Y:S05]  /*90a0*/  @!P2 BRA `(.L_x_5541) ;  /* 0x000000dc0020a947 */ /* 0x004fea0003800000 */
.L_x_5540:
        /* <DEDUP_REMOVED lines=23> */
.L_x_5542:
[----:B------:R-:W-:Y:S01]  /*9220*/  FMUL.FTZ R15, R152, UR24 ;  /* 0x00000018980f7c20 */ /* 0x000fe20008410000 */
[----:B--2---:R-:W-:Y:S01]  /*9230*/  FMUL.FTZ R6, R153, UR24 ;  /* 0x0000001899067c20 */ /* 0x004fe20008410000 */
        /* <DEDUP_REMOVED lines=29> */
[----:B--2---:R-:W-:Y:S01]  /*9410*/  FMNMX.FTZ R20, R6, R5, !PT ;  /* 0x0000000506147209 */ /* 0x004fe20007810000 */
[----:B------:R-:W-:Y:S01]  /*9420*/  FMUL.FTZ R159, R179, UR24 ;  /* 0x00000018b39f7c20 */ /* 0x000fe20008410000 */
[----:B------:R-:W-:Y:S01]  /*9430*/  UMOV UR10, UR21 ;  /* 0x00000015000a7c82 */ /* 0x000fe20008000000 */
[----:B------:R-:W-:Y:S01]  /*9440*/  FMUL.FTZ R161, R183, UR24 ;  /* 0x00000018b7a17c20 */ /* 0x000fe20008410000 */
[----:B------:R-:W-:-:S03]  /*9450*/  UIADD3 UR6, UR22, 0x28c40, URZ ;  /* 0x00028c4016067890 */ /* 0x000fc6000fffe03f */
[----:B------:R-:W2:Y:S01]  /*9460*/  MUFU.TANH R207, R207 ;  /* 0x000000cf00cf7308 */ /* 0x000ea20000002400 */
[----:B---3--:R-:W-:Y:S01]  /*9470*/  FMNMX.FTZ R5, R205, R20, !PT ;  /* 0x00000014cd057209 */ /* 0x008fe20007810000 */
[----:B------:R-:W-:-:S06]  /*9480*/  UPRMT UR6, UR40, 0x654, UR6 ;  /* 0x0000065428067896 */ /* 0x000fcc0008000006 */
[----:B------:R-:W3:Y:S01]  /*9490*/  MUFU.TANH R208, R208 ;  /* 0x000000d000d07308 */ /* 0x000ee20000002400 */
[----:B0-----:R-:W-:Y:S02]  /*94a0*/  FMNMX.FTZ R20, R206, R5, !PT ;  /* 0x00000005ce147209 */ /* 0x001fe40007810000 */
[----:B------:R-:W-:Y:S05]  /*94b0*/  SYNCS.ARRIVE.TRANS64.RED.A1T0 RZ, [UR6], RZ ;  /* 0x000000ffffff79a7 */ /* 0x000fea0008100406 */
[----:B------:R-:W0:Y:S01]  /*94c0*/  MUFU.TANH R209, R209 ;  /* 0x000000d100d17308 */ /* 0x000e220000002400 */
[----:B--2---:R-:W-:-:S07]  /*94d0*/  FMNMX.FTZ R5, R207, R20, !PT ;  /* 0x00000014cf057209 */ /* 0x004fce0007810000 */
[----:B------:R-:W2:Y:S01]  /*94e0*/  MUFU.TANH R211, R211 ;  /* 0x000000d300d37308 */ /* 0x000ea20000002400 */
[----:B---3--:R-:W-:-:S07]  /*94f0*/  FMNMX.FTZ R20, R208, R5, !PT ;  /* 0x00000005d0147209 */ /* 0x008fce0007810000 */
[----:B------:R-:W3:Y:S01]  /*9500*/  MUFU.TANH R168, R168 ;  /* 0x000000a800a87308 */ /* 0x000ee20000002400 */
[----:B0-----:R-:W-:-:S07]  /*9510*/  FMNMX.FTZ R20, R209, R20, !PT ;  /* 0x00000014d1147209 */ /* 0x001fce0007810000 */
[----:B------:R-:W0:Y:S01]  /*9520*/  MUFU.TANH R169, R169 ;  /* 0x000000a900a97308 */ /* 0x000e220000002400 */
[----:B--2---:R-:W-:-:S07]  /*9530*/  FMNMX.FTZ R5, R211, R20, !PT ;  /* 0x00000014d3057209 */ /* 0x004fce0007810000 */
[----:B------:R-:W2:Y:S01]  /*9540*/  MUFU.TANH R165, R165 ;  /* 0x000000a500a57308 */ /* 0x000ea20000002400 */
[----:B---3--:R-:W-:-:S07]  /*9550*/  FMNMX.FTZ R20, R168, R5, !PT ;  /* 0x00000005a8147209 */ /* 0x008fce0007810000 */
[----:B------:R-:W3:Y:S01]  /*9560*/  MUFU.TANH R210, R210 ;  /* 0x000000d200d27308 */ /* 0x000ee20000002400 */
[----:B0-----:R-:W-:-:S07]  /*9570*/  FMNMX.FTZ R20, R169, R20, !PT ;  /* 0x00000014a9147209 */ /* 0x001fce0007810000 */
[----:B------:R-:W0:Y:S01]  /*9580*/  MUFU.TANH R172, R172 ;  /* 0x000000ac00ac7308 */ /* 0x000e220000002400 */
[----:B--2---:R-:W-:Y:S01]  /*9590*/  FMNMX.FTZ R5, R165, R20, !PT ;  /* 0x00000014a5057209 */ /* 0x004fe20007810000 */
[----:B------:R-:W-:-:S06]  /*95a0*/  FMUL.FTZ R20, R162, UR24 ;  /* 0x00000018a2147c20 */ /* 0x000fcc0008410000 */
[----:B------:R-:W2:Y:S01]  /*95b0*/  MUFU.TANH R176, R176 ;  /* 0x000000b000b07308 */ /* 0x000ea20000002400 */
[----:B---3--:R-:W-:-:S07]  /*95c0*/  FMNMX.FTZ R5, R210, R5, !PT ;  /* 0x00000005d2057209 */ /* 0x008fce0007810000 */
[----:B------:R-:W3:Y:S01]  /*95d0*/  MUFU.TANH R173, R173 ;  /* 0x000000ad00ad7308 */ /* 0x000ee20000002400 */
[----:B0-----:R-:W-:-:S07]  /*95e0*/  FMNMX.FTZ R5, R172, R5, !PT ;  /* 0x00000005ac057209 */ /* 0x001fce0007810000 */
[----:B------:R-:W0:Y:S01]  /*95f0*/  MUFU.TANH R164, R164 ;  /* 0x000000a400a47308 */ /* 0x000e220000002400 */
[----:B--2---:R-:W-:-:S07]  /*9600*/  FMNMX.FTZ R152, R176, R5, !PT ;  /* 0x00000005b0987209 */ /* 0x004fce0007810000 */
[----:B------:R-:W2:Y:S01]  /*9610*/  MUFU.TANH R12, R12 ;  /* 0x0000000c000c7308 */ /* 0x000ea20000002400 */
[----:B---3--:R-:W-:Y:S01]  /*9620*/  FMNMX.FTZ R5, R173, R152, !PT ;  /* 0x00000098ad057209 */ /* 0x008fe20007810000 */
[----:B------:R-:W-:-:S06]  /*9630*/  FMUL.FTZ R152, R166, UR24 ;  /* 0x00000018a6987c20 */ /* 0x000fcc0008410000 */
[----:B------:R-:W3:Y:S01]  /*9640*/  MUFU.TANH R11, R11 ;  /* 0x0000000b000b7308 */ /* 0x000ee20000002400 */
[----:B0-----:R-:W-:-:S05]  /*9650*/  FMNMX.FTZ R5, R164, R5, !PT ;  /* 0x00000005a4057209 */ /* 0x001fca0007810000 */
[----:B------:R-:W0:Y:S02]  /*9660*/  SHFL.BFLY PT, R158, R5, 0x2, 0x1f ;  /* 0x0c401f00059e7f89 */ /* 0x000e2400000e0000 */
[----:B------:R-:W4:Y:S01]  /*9670*/  MUFU.TANH R13, R13 ;  /* 0x0000000d000d7308 */ /* 0x000f220000002400 */
[----:B--2---:R-:W-:-:S07]  /*9680*/  FMNMX.FTZ R160, R12, R9, !PT ;  /* 0x000000090ca07209 */ /* 0x004fce0007810000 */
[----:B------:R-:W2:Y:S01]  /*9690*/  MUFU.TANH R14, R14 ;  /* 0x0000000e000e7308 */ /* 0x000ea20000002400 */
[----:B---3--:R-:W-:-:S07]  /*96a0*/  FMNMX.FTZ R160, R11, R160, !PT ;  /* 0x000000a00ba07209 */ /* 0x008fce0007810000 */
[----:B------:R-:W3:Y:S01]  /*96b0*/  MUFU.TANH R20, R20 ;  /* 0x0000001400147308 */ /* 0x000ee20000002400 */
[----:B0-----:R-:W-:Y:S01]  /*96c0*/  FMNMX.FTZ R163, R5, R158, !PT ;  /* 0x0000009e05a37209 */ /* 0x001fe20007810000 */
[----:B------:R-:W-:-:S06]  /*96d0*/  FMUL.FTZ R158, R178, UR24 ;  /* 0x00000018b29e7c20 */ /* 0x000fcc0008410000 */
[----:B------:R-:W0:Y:S01]  /*96e0*/  MUFU.TANH R21, R21 ;  /* 0x0000001500157308 */ /* 0x000e220000002400 */
[----:B----4-:R-:W-:Y:S01]  /*96f0*/  FMNMX.FTZ R5, R13, R160, !PT ;  /* 0x000000a00d057209 */ /* 0x010fe20007810000 */
[----:B------:R-:W-:Y:S01]  /*9700*/  FMUL.FTZ R160, R182, UR24 ;  /* 0x00000018b6a07c20 */ /* 0x000fe20008410000 */
[----:B------:R-:W4:Y:S02]  /*9710*/  SHFL.BFLY PT, R166, R163, 0x1, 0x1f ;  /* 0x0c201f00a3a67f89 */ /* 0x000f2400000e0000 */
[----:B--2---:R-:W-:-:S03]  /*9720*/  FMNMX.FTZ R5, R14, R5, !PT ;  /* 0x000000050e057209 */ /* 0x004fc60007810000 */
[----:B------:R-:W2:Y:S01]  /*9730*/  MUFU.TANH R152, R152 ;  /* 0x0000009800987308 */ /* 0x000ea20000002400 */
[----:B---3--:R-:W-:-:S07]  /*9740*/  FMNMX.FTZ R162, R20, R5, !PT ;  /* 0x0000000514a27209 */ /* 0x008fce0007810000 */
[----:B------:R-:W3:Y:S08]  /*9750*/  MUFU.TANH R153, R153 ;  /* 0x0000009900997308 */ /* 0x000ef00000002400 */
[----:B------:R-:W5:Y:S01]  /*9760*/  MUFU.TANH R154, R154 ;  /* 0x0000009a009a7308 */ /* 0x000f620000002400 */
[----:B----4-:R-:W-:Y:S02]  /*9770*/  FMNMX.FTZ R5, R163, R166, !PT ;  /* 0x000000a6a3057209 */ /* 0x010fe40007810000 */
[----:B0-----:R-:W-:-:S05]  /*9780*/  FMNMX.FTZ R163, R21, R162, !PT ;  /* 0x000000a215a37209 */ /* 0x001fca0007810000 */
[----:B------:R-:W0:Y:S01]  /*9790*/  MUFU.TANH R155, R155 ;  /* 0x0000009b009b7308 */ /* 0x000e220000002400 */
[C---:B------:R-:W-:Y:S01]  /*97a0*/  FADD.FTZ R162, -R5.reuse, R10 ;  /* 0x0000000a05a27221 */ /* 0x040fe20000010100 */
[----:B--2---:R-:W-:Y:S01]  /*97b0*/  FMNMX.FTZ R10, R152, R163, !PT ;  /* 0x000000a3980a7209 */ /* 0x004fe20007810000 */
[----:B------:R-:W-:Y:S02]  /*97c0*/  FMUL.FTZ R177, R5, UR10 ;  /* 0x0000000a05b17c20 */ /* 0x000fe40008410000 */
[----:B------:R-:W-:Y:S01]  /*97d0*/  FMUL.FTZ R166, R162, UR10 ;  /* 0x0000000aa2a67c20 */ /* 0x000fe20008410000 */
[----:B---3--:R-:W-:Y:S01]  /*97e0*/  FMNMX.FTZ R163, R153, R10, !PT ;  /* 0x0000000a99a37209 */ /* 0x008fe20007810000 */
[--C-:B------:R-:W-:Y:S01]  /*97f0*/  FFMA.FTZ R170, R6, UR10, -R177.reuse ;  /* 0x0000000a06aa7c23 */ /* 0x100fe200080108b1 */
[----:B------:R-:W2:Y:S01]  /*9800*/  MUFU.TANH R156, R156 ;  /* 0x0000009c009c7308 */ /* 0x000ea20000002400 */
[--C-:B------:R-:W-:Y:S01]  /*9810*/  FFMA.FTZ R15, R15, UR10, -R177.reuse ;  /* 0x0000000a0f0f7c23 */ /* 0x100fe200080108b1 */
[----:B-----5:R-:W-:Y:S01]  /*9820*/  FMNMX.FTZ R162, R154, R163, !PT ;  /* 0x000000a39aa27209 */ /* 0x020fe20007810000 */
[--C-:B------:R-:W-:Y:S01]  /*9830*/  FFMA.FTZ R174, R206, UR10, -R177.reuse ;  /* 0x0000000aceae7c23 */ /* 0x100fe200080108b1 */
[--C-:B------:R-:W-:Y:S01]  /*9840*/  FFMA.FTZ R171, R208, UR10, -R177.reuse ;  /* 0x0000000ad0ab7c23 */ /* 0x100fe200080108b1 */
[--C-:B------:R-:W-:Y:S01]  /*9850*/  FFMA.FTZ R168, R168, UR10, -R177.reuse ;  /* 0x0000000aa8a87c23 */ /* 0x100fe200080108b1 */
[--C-:B------:R-:W-:Y:S01]  /*9860*/  FFMA.FTZ R165, R165, UR10, -R177.reuse ;  /* 0x0000000aa5a57c23 */ /* 0x100fe200080108b1 */
[--C-:B------:R-:W-:Y:S01]  /*9870*/  FFMA.FTZ R178, R210, UR10, -R177.reuse ;  /* 0x0000000ad2b27c23 */ /* 0x100fe200080108b1 */
[----:B------:R-:W3:Y:S01]  /*9880*/  MUFU.TANH R157, R157 ;  /* 0x0000009d009d7308 */ /* 0x000ee20000002400 */
[----:B0-----:R-:W-:Y:S01]  /*9890*/  FMNMX.FTZ R163, R155, R162, !PT ;  /* 0x000000a29ba37209 */ /* 0x001fe20007810000 */
[----:B------:R-:W-:-:S06]  /*98a0*/  FFMA.FTZ R173, R173, UR10, -R177 ;  /* 0x0000000aadad7c23 */ /* 0x000fcc00080108b1 */
[----:B------:R-:W0:Y:S01]  /*98b0*/  MUFU.TANH R158, R158 ;  /* 0x0000009e009e7308 */ /* 0x000e220000002400 */
[----:B--2---:R-:W-:-:S07]  /*98c0*/  FMNMX.FTZ R162, R156, R163, !PT ;  /* 0x000000a39ca27209 */ /* 0x004fce0007810000 */
[----:B------:R-:W2:Y:S01]  /*98d0*/  MUFU.TANH R159, R159 ;  /* 0x0000009f009f7308 */ /* 0x000ea20000002400 */
[----:B---3--:R-:W-:-:S07]  /*98e0*/  FMNMX.FTZ R163, R157, R162, !PT ;  /* 0x000000a29da37209 */ /* 0x008fce0007810000 */
[----:B------:R-:W3:Y:S01]  /*98f0*/  MUFU.TANH R160, R160 ;  /* 0x000000a000a07308 */ /* 0x000ee20000002400 */
[----:B0-----:R-:W-:Y:S01]  /*9900*/  FMNMX.FTZ R6, R158, R163, !PT ;  /* 0x000000a39e067209 */ /* 0x001fe20007810000 */
[----:B------:R-:W-:-:S06]  /*9910*/  FFMA.FTZ R163, R205, UR10, -R177 ;  /* 0x0000000acda37c23 */ /* 0x000fcc00080108b1 */
[----:B------:R-:W0:Y:S01]  /*9920*/  MUFU.TANH R161, R161 ;  /* 0x000000a100a17308 */ /* 0x000e220000002400 */
[----:B--2---:R-:W-:-:S07]  /*9930*/  FMNMX.FTZ R167, R159, R6, !PT ;  /* 0x000000069fa77209 */ /* 0x004fce0007810000 */
[----:B------:R2:W4:Y:S01]  /*9940*/  MUFU.EX2 R10, R166 ;  /* 0x000000a6000a7308 */ /* 0x0005220000000800 */
[----:B---3--:R-:W-:Y:S01]  /*9950*/  FMNMX.FTZ R6, R160, R167, !PT ;  /* 0x000000a7a0067209 */ /* 0x008fe20007810000 */
[----:B------:R-:W-:-:S06]  /*9960*/  FFMA.FTZ R167, R209, UR10, -R177 ;  /* 0x0000000ad1a77c23 */ /* 0x000fcc00080108b1 */
[----:B------:R3:W-:Y:S01]  /*9970*/  MUFU.EX2 R162, R170 ;  /* 0x000000aa00a27308 */ /* 0x0007e20000000800 */
[----:B0-----:R-:W-:Y:S01]  /*9980*/  FMNMX.FTZ R6, R161, R6, !PT ;  /* 0x00000006a1067209 */ /* 0x001fe20007810000 */
[----:B--2---:R-:W-:-:S04]  /*9990*/  FFMA.FTZ R166, R207, UR10, -R177 ;  /* 0x0000000acfa67c23 */ /* 0x004fc800080108b1 */
[----:B------:R-:W0:Y:S02]  /*99a0*/  SHFL.BFLY PT, R175, R6, 0x2, 0x1f ;  /* 0x0c401f0006af7f89 */ /* 0x000e2400000e0000 */
[----:B------:R-:W2:Y:S01]  /*99b0*/  MUFU.EX2 R15, R15 ;  /* 0x0000000f000f7308 */ /* 0x000ea20000000800 */
[--C-:B---3--:R-:W-:Y:S01]  /*99c0*/  FFMA.FTZ R170, R211, UR10, -R177.reuse ;  /* 0x0000000ad3aa7c23 */ /* 0x108fe200080108b1 */
[-C--:B----4-:R-:W-:Y:S01]  /*99d0*/  FMUL.FTZ R24, R24, R10.reuse ;  /* 0x0000000a18187220 */ /* 0x090fe20000410000 */
        /* <DEDUP_REMOVED lines=19> */
[----:B0-----:R-:W-:Y:S01]  /*9b10*/  FMNMX.FTZ R179, R6, R175, !PT ;  /* 0x000000af06b37209 */ /* 0x001fe20007810000 */
[--C-:B------:R-:W-:Y:S01]  /*9b20*/  FFMA.FTZ R175, R169, UR10, -R177.reuse ;  /* 0x0000000aa9af7c23 */ /* 0x100fe200080108b1 */
[--C-:B------:R-:W-:Y:S01]  /*9b30*/  FFMA.FTZ R169, R172, UR10, -R177.reuse ;  /* 0x0000000aaca97c23 */ /* 0x100fe200080108b1 */
[--C-:B------:R-:W-:Y:S01]  /*9b40*/  FFMA.FTZ R172, R176, UR10, -R177.reuse ;  /* 0x0000000ab0ac7c23 */ /* 0x100fe200080108b1 */
[----:B------:R-:W-:Y:S01]  /*9b50*/  FFMA.FTZ R176, R164, UR10, -R177 ;  /* 0x0000000aa4b07c23 */ /* 0x000fe200080108b1 */
[----:B------:R-:W0:Y:S01]  /*9b60*/  SHFL.BFLY PT, R6, R179, 0x1, 0x1f ;  /* 0x0c201f00b3067f89 */ /* 0x000e2200000e0000 */
        /* <DEDUP_REMOVED lines=23> */
[----:B0-----:R-:W-:Y:S01]  /*9ce0*/  FMNMX.FTZ R6, R179, R6, !PT ;  /* 0x00000006b3067209 */ /* 0x001fe20007810000 */
        /* <DEDUP_REMOVED lines=10> */
[----:B------:R-:W-:Y:S01]  /*9d90*/  FFMA.FTZ R177, R153, UR10, -R164 ;  /* 0x0000000a99b17c23 */ /* 0x000fe200080108a4 */
[----:B------:R-:W-:-:S02]  /*9da0*/  IMAD.MOV R153, RZ, RZ, -R17 ;  /* 0x000000ffff997224 */ /* 0x000fc400078e0a11 */
[--C-:B------:R-:W-:Y:S01]  /*9db0*/  FFMA.FTZ R11, R11, UR10, -R164.reuse ;  /* 0x0000000a0b0b7c23 */ /* 0x100fe200080108a4 */
[--C-:B------:R-:W-:Y:S01]  /*9dc0*/  FFMA.FTZ R13, R13, UR10, -R164.reuse ;  /* 0x0000000a0d0d7c23 */ /* 0x100fe200080108a4 */
[----:B------:R-:W-:Y:S01]  /*9dd0*/  MUFU.EX2 R9, R9 ;  /* 0x0000000900097308 */ /* 0x000fe20000000800 */
[--C-:B------:R-:W-:Y:S01]  /*9de0*/  FFMA.FTZ R180, R14, UR10, -R164.reuse ;  /* 0x0000000a0eb47c23 */ /* 0x100fe200080108a4 */
[----:B------:R-:W-:Y:S01]  /*9df0*/  ISETP.NE.AND P2, PT, R2, R153, PT ;  /* 0x000000990200720c */ /* 0x000fe20003f45270 */
[--C-:B------:R-:W-:Y:S01]  /*9e00*/  FFMA.FTZ R14, R20, UR10, -R164.reuse ;  /* 0x0000000a140e7c23 */ /* 0x100fe200080108a4 */
[----:B------:R-:W-:Y:S02]  /*9e10*/  IMAD.U32 R153, RZ, RZ, UR23 ;  /* 0x00000017ff997e24 */ /* 0x000fe4000f8e00ff */
[--C-:B------:R-:W-:Y:S01]  /*9e20*/  FFMA.FTZ R21, R21, UR10, -R164.reuse ;  /* 0x0000000a15157c23 */ /* 0x100fe200080108a4 */
[--C-:B------:R-:W-:Y:S01]  /*9e30*/  FFMA.FTZ R20, R152, UR10, -R164.reuse ;  /* 0x0000000a98147c23 */ /* 0x100fe200080108a4 */
[--C-:B------:R-:W-:Y:S01]  /*9e40*/  FFMA.FTZ R179, R154, UR10, -R164.reuse ;  /* 0x0000000a9ab37c23 */ /* 0x100fe200080108a4 */
[----:B------:R-:W0:Y:S01]  /*9e50*/  MUFU.EX2 R12, R12 ;  /* 0x0000000c000c7308 */ /* 0x000e220000000800 */
[--C-:B------:R-:W-:Y:S01]  /*9e60*/  FFMA.FTZ R182, R155, UR10, -R164.reuse ;  /* 0x0000000a9bb67c23 */ /* 0x100fe200080108a4 */
[--C-:B------:R-:W-:Y:S01]  /*9e70*/  FFMA.FTZ R181, R158, UR10, -R164.reuse ;  /* 0x0000000a9eb57c23 */ /* 0x100fe200080108a4 */
[--C-:B------:R-:W-:Y:S01]  /*9e80*/  FFMA.FTZ R159, R159, UR10, -R164.reuse ;  /* 0x0000000a9f9f7c23 */ /* 0x100fe200080108a4 */
[----:B------:R-:W-:Y:S01]  /*9e90*/  FFMA.FTZ R160, R160, UR10, -R164 ;  /* 0x0000000aa0a07c23 */ /* 0x000fe200080108a4 */
[-C--:B------:R-:W-:Y:S01]  /*9ea0*/  FMUL.FTZ R109, R109, R10.reuse ;  /* 0x0000000a6d6d7220 */ /* 0x080fe20000410000 */
[-C--:B------:R-:W-:Y:S01]  /*9eb0*/  FMUL.FTZ R112, R112, R10.reuse ;  /* 0x0000000a70707220 */ /* 0x080fe20000410000 */
[----:B------:R-:W-:Y:S01]  /*9ec0*/  @!P2 IMAD R152, R153, 0x40, R16 ;  /* 0x000000409998a824 */ /* 0x000fe200078e0210 */
[----:B------:R-:W3:Y:S01]  /*9ed0*/  MUFU.EX2 R11, R11 ;  /* 0x0000000b000b7308 */ /* 0x000ee20000000800 */
[----:B--2---:R-:W-:Y:S01]  /*9ee0*/  FFMA.FTZ R153, R10, R3, R15 ;  /* 0x000000030a997223 */ /* 0x004fe2000001000f */
[----:B------:R-:W-:Y:S01]  /*9ef0*/  FFMA.FTZ R3, R156, UR10, -R164 ;  /* 0x0000000a9c037c23 */ /* 0x000fe200080108a4 */
[-C--:B------:R-:W-:Y:S01]  /*9f00*/  FMUL.FTZ R113, R113, R10.reuse ;  /* 0x0000000a71717220 */ /* 0x080fe20000410000 */
[-C--:B------:R-:W-:Y:S01]  /*9f10*/  FMUL.FTZ R116, R116, R10.reuse ;  /* 0x0000000a74747220 */ /* 0x080fe20000410000 */
[----:B------:R-:W-:Y:S01]  /*9f20*/  FADD.FTZ R156, R162, R153 ;  /* 0x00000099a29c7221 */ /* 0x000fe20000010000 */
[-C--:B------:R-:W-:Y:S01]  /*9f30*/  FMUL.FTZ R117, R117, R10.reuse ;  /* 0x0000000a75757220 */ /* 0x080fe20000410000 */
[----:B------:R-:W-:Y:S01]  /*9f40*/  FMUL.FTZ R120, R120, R10 ;  /* 0x0000000a78787220 */ /* 0x000fe20000410000 */
[----:B------:R-:W2:Y:S01]  /*9f50*/  MUFU.EX2 R13, R13 ;  /* 0x0000000d000d7308 */ /* 0x000ea20000000800 */
[----:B0-----:R-:W-:Y:S01]  /*9f60*/  FFMA.FTZ R154, R9, R4, R12 ;  /* 0x00000004099a7223 */ /* 0x001fe2000001000c */
[----:B------:R-:W-:Y:S01]  /*9f70*/  FADD.FTZ R153, R163, R156 ;  /* 0x0000009ca3997221 */ /* 0x000fe20000010000 */
[----:B------:R-:W-:Y:S01]  /*9f80*/  @!P2 LEA R156, R152, UR41, 0x2 ;  /* 0x00000029989cac11 */ /* 0x000fe2000f8e10ff */
[--C-:B------:R-:W-:Y:S01]  /*9f90*/  FFMA.FTZ R4, R157, UR10, -R164.reuse ;  /* 0x0000000a9d047c23 */ /* 0x100fe200080108a4 */
[----:B------:R-:W-:Y:S01]  /*9fa0*/  FFMA.FTZ R164, R161, UR10, -R164 ;  /* 0x0000000aa1a47c23 */ /* 0x000fe200080108a4 */
[----:B------:R-:W-:Y:S01]  /*9fb0*/  FADD.FTZ R153, R174, R153 ;  /* 0x00000099ae997221 */ /* 0x000fe20000010000 */
[-C--:B------:R-:W-:Y:S01]  /*9fc0*/  FMUL.FTZ R121, R121, R10.reuse ;  /* 0x0000000a79797220 */ /* 0x080fe20000410000 */
[----:B------:R-:W0:Y:S01]  /*9fd0*/  MUFU.EX2 R180, R180 ;  /* 0x000000b400b47308 */ /* 0x000e220000000800 */
[----:B---3--:R-:W-:Y:S01]  /*9fe0*/  FADD.FTZ R154, R11, R154 ;  /* 0x0000009a0b9a7221 */ /* 0x008fe20000010000 */
[----:B------:R-:W-:Y:S01]  /*9ff0*/  @!P2 STS [R156+0x28800], R10 ;  /* 0x0288000a9c00a388 */ /* 0x000fe20000000800 */
[-C--:B------:R-:W-:Y:S01]  /*a000*/  FMUL.FTZ R124, R124, R10.reuse ;  /* 0x0000000a7c7c7220 */ /* 0x080fe20000410000 */
[-C--:B------:R-:W-:Y:S01]  /*a010*/  FMUL.FTZ R125, R125, R10.reuse ;  /* 0x0000000a7d7d7220 */ /* 0x080fe20000410000 */
[-C--:B------:R-:W-:Y:S01]  /*a020*/  FMUL.FTZ R128, R128, R10.reuse ;  /* 0x0000000a80807220 */ /* 0x080fe20000410000 */
[----:B------:R3:W-:Y:S01]  /*a030*/  @!P2 STS [R156+0x28820], R9 ;  /* 0x028820099c00a388 */ /* 0x0007e20000000800 */
[-C--:B------:R-:W-:Y:S01]  /*a040*/  FMUL.FTZ R129, R129, R10.reuse ;  /* 0x0000000a81817220 */ /* 0x080fe20000410000 */
[----:B------:R-:W4:Y:S01]  /*a050*/  MUFU.EX2 R14, R14 ;  /* 0x0000000e000e7308 */ /* 0x000f220000000800 */
[----:B--2---:R-:W-:Y:S01]  /*a060*/  FADD.FTZ R155, R13, R154 ;  /* 0x0000009a0d9b7221 */ /* 0x004fe20000010000 */
[----:B------:R-:W-:Y:S01]  /*a070*/  FADD.FTZ R154, R166, R153 ;  /* 0x00000099a69a7221 */ /* 0x000fe20000010000 */
[-C--:B------:R-:W-:Y:S01]  /*a080*/  FMUL.FTZ R132, R132, R10.reuse ;  /* 0x0000000a84847220 */ /* 0x080fe20000410000 */
[-C--:B------:R-:W-:Y:S01]  /*a090*/  FMUL.FTZ R133, R133, R10.reuse ;  /* 0x0000000a85857220 */ /* 0x080fe20000410000 */
[-C--:B------:R-:W-:Y:S01]  /*a0a0*/  FMUL.FTZ R136, R136, R10.reuse ;  /* 0x0000000a88887220 */ /* 0x080fe20000410000 */
[----:B------:R-:W-:Y:S01]  /*a0b0*/  FADD.FTZ R154, R171, R154 ;  /* 0x0000009aab9a7221 */ /* 0x000fe20000010000 */
[----:B------:R-:W-:Y:S01]  /*a0c0*/  FMUL.FTZ R137, R137, R10 ;  /* 0x0000000a89897220 */ /* 0x000fe20000410000 */
[----:B------:R-:W2:Y:S01]  /*a0d0*/  MUFU.EX2 R21, R21 ;  /* 0x0000001500157308 */ /* 0x000ea20000000800 */
[----:B0-----:R-:W-:Y:S01]  /*a0e0*/  FADD.FTZ R155, R180, R155 ;  /* 0x0000009bb49b7221 */ /* 0x001fe20000010000 */
[----:B---3--:R-:W-:Y:S01]  /*a0f0*/  F2FP.BF16.F32.PACK_AB R156, R171, R166 ;  /* 0x000000a6ab9c723e */ /* 0x008fe200000010ff */
[-C--:B------:R-:W-:Y:S01]  /*a100*/  FMUL.FTZ R140, R140, R10.reuse ;  /* 0x0000000a8c8c7220 */ /* 0x080fe20000410000 */
[-C--:B------:R-:W-:Y:S01]  /*a110*/  FMUL.FTZ R141, R141, R10.reuse ;  /* 0x0000000a8d8d7220 */ /* 0x080fe20000410000 */
[-C--:B------:R-:W-:Y:S01]  /*a120*/  FMUL.FTZ R144, R144, R10.reuse ;  /* 0x0000000a90907220 */ /* 0x080fe20000410000 */
[-C--:B------:R-:W-:Y:S01]  /*a130*/  FMUL.FTZ R145, R145, R10.reuse ;  /* 0x0000000a91917220 */ /* 0x080fe20000410000 */
[-C--:B------:R-:W-:Y:S01]  /*a140*/  FMUL.FTZ R148, R148, R10.reuse ;  /* 0x0000000a94947220 */ /* 0x080fe20000410000 */
[----:B------:R-:W0:Y:S01]  /*a150*/  MUFU.EX2 R20, R20 ;  /* 0x0000001400147308 */ /* 0x000e220000000800 */
[----:B----4-:R-:W-:Y:S01]  /*a160*/  FADD.FTZ R152, R14, R155 ;  /* 0x0000009b0e987221 */ /* 0x010fe20000010000 */
[----:B------:R-:W-:Y:S01]  /*a170*/  FADD.FTZ R155, R167, R154 ;  /* 0x0000009aa79b7221 */ /* 0x000fe20000010000 */
[----:B------:R-:W-:Y:S01]  /*a180*/  FMUL.FTZ R149, R149, R10 ;  /* 0x0000000a95957220 */ /* 0x000fe20000410000 */
[-C--:B------:R-:W-:Y:S01]  /*a190*/  FMUL.FTZ R26, R26, R9.reuse ;  /* 0x000000091a1a7220 */ /* 0x080fe20000410000 */
[-C--:B------:R-:W-:Y:S01]  /*a1a0*/  FMUL.FTZ R27, R27, R9.reuse ;  /* 0x000000091b1b7220 */ /* 0x080fe20000410000 */
[----:B------:R-:W-:Y:S01]  /*a1b0*/  FADD.FTZ R155, R170, R155 ;  /* 0x0000009baa9b7221 */ /* 0x000fe20000010000 */
[----:B------:R-:W-:Y:S01]  /*a1c0*/  FMUL.FTZ R30, R30, R9 ;  /* 0x000000091e1e7220 */ /* 0x000fe20000410000 */
[----:B------:R-:W3:Y:S01]  /*a1d0*/  MUFU.EX2 R177, R177 ;  /* 0x000000b100b17308 */ /* 0x000ee20000000800 */
[----:B--2---:R-:W-:Y:S01]  /*a1e0*/  FADD.FTZ R153, R21, R152 ;  /* 0x0000009815997221 */ /* 0x004fe20000010000 */
[----:B------:R-:W-:Y:S01]  /*a1f0*/  F2FP.BF16.F32.PACK_AB R152, R162, R15 ;  /* 0x0000000fa298723e */ /* 0x000fe200000010ff */
[-C--:B------:R-:W-:Y:S01]  /*a200*/  FMUL.FTZ R31, R31, R9.reuse ;  /* 0x000000091f1f7220 */ /* 0x080fe20000410000 */
[----:B------:R-:W-:Y:S01]  /*a210*/  F2FP.BF16.F32.PACK_AB R157, R21, R14 ;  /* 0x0000000e159d723e */ /* 0x000fe200000010ff */
[-C--:B------:R-:W-:Y:S01]  /*a220*/  FMUL.FTZ R34, R34, R9.reuse ;  /* 0x0000000922227220 */ /* 0x080fe20000410000 */
[-C--:B------:R-:W-:Y:S01]  /*a230*/  FMUL.FTZ R35, R35, R9.reuse ;  /* 0x0000000923237220 */ /* 0x080fe20000410000 */
[-C--:B------:R-:W-:Y:S01]  /*a240*/  FMUL.FTZ R38, R38, R9.reuse ;  /* 0x0000000926267220 */ /* 0x080fe20000410000 */
[----:B------:R-:W2:Y:S01]  /*a250*/  MUFU.EX2 R179, R179 ;  /* 0x000000b300b37308 */ /* 0x000ea20000000800 */
[----:B0-----:R-:W-:Y:S01]  /*a260*/  FADD.FTZ R154, R20, R153 ;  /* 0x00000099149a7221 */ /* 0x001fe20000010000 */
[----:B------:R-:W-:Y:S01]  /*a270*/  F2FP.BF16.F32.PACK_AB R153, R11, R12 ;  /* 0x0000000c0b99723e */ /* 0x000fe200000010ff */
[-C--:B------:R-:W-:Y:S01]  /*a280*/  FMUL.FTZ R39, R39, R9.reuse ;  /* 0x0000000927277220 */ /* 0x080fe20000410000 */
[-C--:B------:R-:W-:Y:S01]  /*a290*/  FMUL.FTZ R42, R42, R9.reuse ;  /* 0x000000092a2a7220 */ /* 0x080fe20000410000 */
[-C--:B------:R-:W-:Y:S01]  /*a2a0*/  FMUL.FTZ R43, R43, R9.reuse ;  /* 0x000000092b2b7220 */ /* 0x080fe20000410000 */
[-C--:B------:R-:W-:Y:S01]  /*a2b0*/  FMUL.FTZ R46, R46, R9.reuse ;  /* 0x000000092e2e7220 */ /* 0x080fe20000410000 */
[----:B------:R-:W-:Y:S01]  /*a2c0*/  FMUL.FTZ R47, R47, R9 ;  /* 0x000000092f2f7220 */ /* 0x000fe20000410000 */
[----:B------:R-:W0:Y:S01]  /*a2d0*/  MUFU.EX2 R182, R182 ;  /* 0x000000b600b67308 */ /* 0x000e220000000800 */
[----:B---3--:R-:W-:Y:S01]  /*a2e0*/  FADD.FTZ R158, R177, R154 ;  /* 0x0000009ab19e7221 */ /* 0x008fe20000010000 */
[----:B------:R-:W-:Y:S01]  /*a2f0*/  F2FP.BF16.F32.PACK_AB R154, R174, R163 ;  /* 0x000000a3ae9a723e */ /* 0x000fe200000010ff */
[-C--:B------:R-:W-:Y:S01]  /*a300*/  FMUL.FTZ R50, R50, R9.reuse ;  /* 0x0000000932327220 */ /* 0x080fe20000410000 */
[-C--:B------:R-:W-:Y:S01]  /*a310*/  FMUL.FTZ R51, R51, R9.reuse ;  /* 0x0000000933337220 */ /* 0x080fe20000410000 */
[-C--:B------:R-:W-:Y:S01]  /*a320*/  FMUL.FTZ R54, R54, R9.reuse ;  /* 0x0000000936367220 */ /* 0x080fe20000410000 */
[-C--:B------:R-:W-:Y:S01]  /*a330*/  FMUL.FTZ R55, R55, R9.reuse ;  /* 0x0000000937377220 */ /* 0x080fe20000410000 */
[----:B------:R-:W-:Y:S01]  /*a340*/  FMUL.FTZ R58, R58, R9 ;  /* 0x000000093a3a7220 */ /* 0x000fe20000410000 */
[----:B------:R-:W3:Y:S01]  /*a350*/  MUFU.EX2 R168, R168 ;  /* 0x000000a800a87308 */ /* 0x000ee20000000800 */
[----:B--2---:R-:W-:Y:S01]  /*a360*/  FADD.FTZ R15, R179, R158 ;  /* 0x0000009eb30f7221 */ /* 0x004fe20000010000 */
[----:B------:R-:W-:Y:S01]  /*a370*/  F2FP.BF16.F32.PACK_AB R158, R170, R167 ;  /* 0x000000a7aa9e723e */ /* 0x000fe200000010ff */
[-C--:B------:R-:W-:Y:S01]  /*a380*/  FMUL.FTZ R59, R59, R9.reuse ;  /* 0x000000093b3b7220 */ /* 0x080fe20000410000 */
[-C--:B------:R-:W-:Y:S01]  /*a390*/  FMUL.FTZ R62, R62, R9.reuse ;  /* 0x000000093e3e7220 */ /* 0x080fe20000410000 */
[-C--:B------:R-:W-:Y:S01]  /*a3a0*/  FMUL.FTZ R63, R63, R9.reuse ;  /* 0x000000093f3f7220 */ /* 0x080fe20000410000 */
[-C--:B------:R-:W-:Y:S01]  /*a3b0*/  FMUL.FTZ R66, R66, R9.reuse ;  /* 0x0000000942427220 */ /* 0x080fe20000410000 */
[----:B------:R-:W-:Y:S01]  /*a3c0*/  FMUL.FTZ R67, R67, R9 ;  /* 0x0000000943437220 */ /* 0x000fe20000410000 */
[----:B------:R-:W2:Y:S01]  /*a3d0*/  MUFU.EX2 R3, R3 ;  /* 0x0000000300037308 */ /* 0x000ea20000000800 */
[C---:B0-----:R-:W-:Y:S01]  /*a3e0*/  FADD.FTZ R12, R182.reuse, R15 ;  /* 0x0000000fb60c7221 */ /* 0x041fe20000010000 */
        /* <DEDUP_REMOVED lines=9> */
[----:B------:R-:W-:Y:S01]  /*a480*/  BAR.SYNC.DEFER_BLOCKING 0xf, 0x100 ;  /* 0x03c4000000007b1d */ /* 0x000fe20000010000 */
[-C--:B------:R-:W-:Y:S01]  /*a490*/  FMUL.FTZ R79, R79, R9.reuse ;  /* 0x000000094f4f7220 */ /* 0x080fe20000410000 */
[-C--:B------:R-:W-:Y:S01]  /*a4a0*/  FMUL.FTZ R82, R82, R9.reuse ;  /* 0x0000000952527220 */ /* 0x080fe20000410000 */
[-C--:B------:R-:W-:Y:S01]  /*a4b0*/  FMUL.FTZ R83, R83, R9.reuse ;  /* 0x0000000953537220 */ /* 0x080fe20000410000 */
[-C--:B------:R-:W-:Y:S01]  /*a4c0*/  FMUL.FTZ R86, R86, R9.reuse ;  /* 0x0000000956567220 */ /* 0x080fe20000410000 */
[-C--:B------:R-:W-:Y:S01]  /*a4d0*/  FMUL.FTZ R87, R87, R9.reuse ;  /* 0x0000000957577220 */ /* 0x080fe20000410000 */
[----:B------:R-:W3:Y:S01]  /*a4e0*/  MUFU.EX2 R165, R165 ;  /* 0x000000a500a57308 */ /* 0x000ee20000000800 */
        /* <DEDUP_REMOVED lines=17> */
[----:B------:R3:W-:Y:S01]  /*a600*/  STSM.16.M88.4 [R18+0x26800], R152 ;  /* 0x0268009812007844 */ /* 0x0007e20000000200 */
[-C--:B------:R-:W-:Y:S01]  /*a610*/  FMUL.FTZ R114, R114, R9.reuse ;  /* 0x0000000972727220 */ /* 0x080fe20000410000 */
[-C--:B------:R-:W-:Y:S01]  /*a620*/  FMUL.FTZ R115, R115, R9.reuse ;  /* 0x0000000973737220 */ /* 0x080fe20000410000 */
[-C--:B------:R-:W-:Y:S01]  /*a630*/  FMUL.FTZ R118, R118, R9.reuse ;  /* 0x0000000976767220 */ /* 0x080fe20000410000 */
[-C--:B------:R-:W-:Y:S01]  /*a640*/  FMUL.FTZ R119, R119, R9.reuse ;  /* 0x0000000977777220 */ /* 0x080fe20000410000 */
[-C--:B------:R-:W-:Y:S01]  /*a650*/  FMUL.FTZ R122, R122, R9.reuse ;  /* 0x000000097a7a7220 */ /* 0x080fe20000410000 */
[----:B------:R-:W4:Y:S01]  /*a660*/  MUFU.EX2 R169, R169 ;  /* 0x000000a900a97308 */ /* 0x000f220000000800 */
        /* <DEDUP_REMOVED lines=16> */
[----:B----4-:R-:W-:Y:S01]  /*a770*/  FADD.FTZ R13, R169, R14 ;  /* 0x0000000ea90d7221 */ /* 0x010fe20000010000 */
[-C--:B------:R-:W-:Y:S01]  /*a780*/  FMUL.FTZ R146, R146, R9.reuse ;  /* 0x0000000992927220 */ /* 0x080fe20000410000 */
[-C--:B------:R-:W-:Y:S01]  /*a790*/  FMUL.FTZ R147, R147, R9.reuse ;  /* 0x0000000993937220 */ /* 0x080fe20000410000 */
[-C--:B------:R-:W-:Y:S01]  /*a7a0*/  FMUL.FTZ R150, R150, R9.reuse ;  /* 0x0000000996967220 */ /* 0x080fe20000410000 */
[----:B------:R-:W-:-:S03]  /*a7b0*/  FMUL.FTZ R151, R151, R9 ;  /* 0x0000000997977220 */ /* 0x000fc60000410000 */
[----:B------:R-:W4:Y:S01]  /*a7c0*/  MUFU.EX2 R173, R173 ;  /* 0x000000ad00ad7308 */ /* 0x000f220000000800 */
[----:B--2---:R-:W-:Y:S01]  /*a7d0*/  FADD.FTZ R15, R181, R162 ;  /* 0x000000a2b50f7221 */ /* 0x004fe20000010000 */
[----:B------:R-:W-:-:S06]  /*a7e0*/  F2FP.BF16.F32.PACK_AB R162, R178, R165 ;  /* 0x000000a5b2a2723e */ /* 0x000fcc00000010ff */
[----:B------:R-:W2:Y:S01]  /*a7f0*/  MUFU.EX2 R176, R176 ;  /* 0x000000b000b07308 */ /* 0x000ea20000000800 */
[----:B0-----:R-:W-:-:S07]  /*a800*/  FADD.FTZ R14, R172, R13 ;  /* 0x0000000dac0e7221 */ /* 0x001fce0000010000 */
[----:B------:R0:W5:Y:S01]  /*a810*/  MUFU.EX2 R206, R159 ;  /* 0x0000009f00ce7308 */ /* 0x0001620000000800 */
[----:B----4-:R-:W-:-:S07]  /*a820*/  FADD.FTZ R3, R173, R14 ;  /* 0x0000000ead037221 */ /* 0x010fce0000010000 */
[----:B------:R4:W1:Y:S01]  /*a830*/  MUFU.EX2 R11, R160 ;  /* 0x000000a0000b7308 */ /* 0x0008620000000800 */
[----:B0-----:R-:W-:Y:S01]  /*a840*/  F2FP.BF16.F32.PACK_AB R159, R177, R20 ;  /* 0x00000014b19f723e */ /* 0x001fe200000010ff */
[C---:B--2---:R-:W-:Y:S01]  /*a850*/  FADD.FTZ R3, R176.reuse, R3 ;  /* 0x00000003b0037221 */ /* 0x044fe20000010000 */
[----:B------:R-:W-:-:S03]  /*a860*/  F2FP.BF16.F32.PACK_AB R166, R176, R173 ;  /* 0x000000adb0a6723e */ /* 0x000fc600000010ff */
[----:B------:R3:W-:Y:S02]  /*a870*/  STSM.16.M88.4 [R23], R156 ;  /* 0x0000009c17007844 */ /* 0x0007e40000000200 */
[----:B------:R0:W2:Y:S01]  /*a880*/  MUFU.EX2 R12, R164 ;  /* 0x000000a4000c7308 */ /* 0x0000a20000000800 */
[----:B----4-:R-:W-:Y:S01]  /*a890*/  F2FP.BF16.F32.PACK_AB R160, R175, R168 ;  /* 0x000000a8afa0723e */ /* 0x010fe200000010ff */
[C---:B-----5:R-:W-:Y:S01]  /*a8a0*/  FADD.FTZ R20, R206.reuse, R15 ;  /* 0x0000000fce147221 */ /* 0x060fe20000010000 */
[----:B------:R-:W-:-:S03]  /*a8b0*/  F2FP.BF16.F32.PACK_AB R165, R206, R181 ;  /* 0x000000b5cea5723e */ /* 0x000fc600000010ff */
[----:B------:R3:W-:Y:S01]  /*a8c0*/  STSM.16.M88.4 [R19], R160 ;  /* 0x000000a013007844 */ /* 0x0007e20000000200 */
[----:B0-----:R-:W-:Y:S01]  /*a8d0*/  F2FP.BF16.F32.PACK_AB R164, R172, R169 ;  /* 0x000000a9aca4723e */ /* 0x001fe200000010ff */
[----:B-1----:R-:W-:Y:S01]  /*a8e0*/  FADD.FTZ R13, R11, R20 ;  /* 0x000000140b0d7221 */ /* 0x002fe20000010000 */
[----:B--2---:R-:W-:-:S03]  /*a8f0*/  F2FP.BF16.F32.PACK_AB R167, R12, R11 ;  /* 0x0000000b0ca7723e */ /* 0x004fc600000010ff */
[----:B------:R-:W-:Y:S02]  /*a900*/  FADD.FTZ R4, R12, R13 ;  /* 0x0000000d0c047221 */ /* 0x000fe40000010000 */
[----:B------:R3:W-:Y:S01]  /*a910*/  STSM.16.M88.4 [R22], R164 ;  /* 0x000000a416007844 */ /* 0x0007e20000000200 */
[----:B------:R-:W-:Y:S05]  /*a920*/  @!P0 BRA `(.L_x_5543) ;  /* 0x0000000000048947 */ /* 0x000fea0003800000 */
[----:B------:R-:W-:Y:S01]  /*a930*/  BPT.TRAP 0x1 ;  /* 0x000000040000795c */ /* 0x000fe20000300000 */
.L_x_5543:
[----:B------:R0:W1:Y:S01]  /*a940*/  SYNCS.PHASECHK.TRANS64.TRYWAIT P2, [UR22+0x28c50], R7 ;  /* 0x028c5007ff0075a7 */ /* 0x0000620008040156 */
[----:B------:R-:W-:Y:S05]  /*a950*/  @!P0 BRA `(.L_x_5544) ;  /* 0x0000000000048947 */ /* 0x000fea0003800000 */
[----:B------:R-:W-:Y:S01]  /*a960*/  BPT.TRAP 0x1 ;  /* 0x000000040000795c */ /* 0x000fe20000300000 */
.L_x_5544:
[----:B-1----:R-:W-:Y:S05]  /*a970*/  @P2 BRA `(.L_x_5545) ;  /* 0x0000000000082947 */ /* 0x002fea0003800000 */
[----:B------:R-:W1:Y:S02]  /*a980*/  SYNCS.PHASECHK.TRANS64.TRYWAIT P2, [UR22+0x28c50], R7 ;  /* 0x028c5007ff0075a7 */ /* 0x000e640008040156 */
[----:B-1----:R-:W-:Y:S05]  /*a990*/  @!P2 BRA `(.L_x_5546) ;  /* 0x000000c000fca947 */ /* 0x002fea0003800000 */
.L_x_5545:
        /* <DEDUP_REMOVED lines=34> */
.L_x_5547:
[----:B------:R-:W-:Y:S01]  /*abc0*/  UIADD3 UR22, UR22, 0x28c60, URZ ;  /* 0x00028c6016167890 */ /* 0x000fe2000fffe03f */
[----:B------:R-:W-:Y:S01]  /*abd0*/  IMAD.MOV.U32 R9, RZ, RZ, R6 ;  /* 0x000000ffff097224 */ /* 0x000fe200078e0006 */
[----:B------:R-:W-:Y:S01]  /*abe0*/  UMOV UR23, UR38 ;  /* 0x0000002600177c82 */ /* 0x000fe20008000000 */
[----:B-1----:R-:W-:Y:S01]  /*abf0*/  IMAD.MOV.U32 R10, RZ, RZ, R5 ;  /* 0x000000ffff0a7224 */ /* 0x002fe200078e0005 */
[----:B------:R-:W-:-:S09]  /*ac00*/  UPRMT UR22, UR40, 0x654, UR22 ;  /* 0x0000065428167896 */ /* 0x000fd20008000016 */
[----:B------:R-:W-:Y:S01]  /*ac10*/  SYNCS.ARRIVE.TRANS64.RED.A1T0 RZ, [UR22], RZ ;  /* 0x000000ffffff79a7 */ /* 0x000fe20008100416 */
[----:B------:R-:W-:Y:S05]  /*ac20*/  @P1 BRA `(.L_x_5548) ;  /* 0xffffffe000d81947 */ /* 0x000fea000383ffff */
.L_x_5537:
        /* <DEDUP_REMOVED lines=9> */
[----:B------:R-:W-:-:S05]  /*acc0*/  ULDC UR25, c[0x0][0x9e0] ;  /* 0x0002780000197ab9 */ /* 0x000fca0000000800 */
.L_x_5568:
[----:B------:R-:W-:-:S04]  /*acd0*/  UIADD3 UR38, UR26, 0x1, URZ ;  /* 0x000000011a267890 */ /* 0x000fc8000fffe03f */
[----:B------:R-:W-:-:S04]  /*ace0*/  UISETP.NE.AND UP0, UPT, UR38, 0x2, UPT ;  /* 0x000000022600788c */ /* 0x000fc8000bf05270 */
[----:B------:R-:W-:Y:S02]  /*acf0*/  USEL UR6, URZ, 0x1, UP0 ;  /* 0x000000013f067887 */ /* 0x000fe40008000000 */
[----:B------:R-:W-:Y:S02]  /*ad00*/  USEL UR38, UR38, URZ, UP0 ;  /* 0x0000003f26267287 */ /* 0x000fe40008000000 */
[----:B------:R-:W-:Y:S01]  /*ad10*/  ULOP3.LUT UR37, UR37, UR6, URZ, 0x3c, !UPT ;  /* 0x0000000625257292 */ /* 0x000fe2000f8e3c3f */
[----:B------:R-:W-:Y:S11]  /*ad20*/  @!P0 BRA `(.L_x_5550) ;  /* 0x0000000000048947 */ /* 0x000ff60003800000 */
[----:B------:R-:W-:Y:S01]  /*ad30*/  BPT.TRAP 0x1 ;  /* 0x000000040000795c */ /* 0x000fe20000300000 */
.L_x_5550:
[----:B------:R-:W-:Y:S01]  /*ad40*/  ULEA UR20, UR38, UR41, 0x3 ;  /* 0x0000002926147291 */ /* 0x000fe2000f8e183f */
[----:B012---:R-:W-:-:S04]  /*ad50*/  MOV R7, UR37 ;  /* 0x0000002500077c02 */ /* 0x007fc80008000f00 */
[----:B------:R-:W-:-:S04]  /*ad60*/  SHF.L.U32 R7, R7, 0x1f, RZ ;  /* 0x0000001f07077819 */ /* 0x000fc800000006ff */
[----:B------:R0:W1:Y:S01]  /*ad70*/  SYNCS.PHASECHK.TRANS64.TRYWAIT P1, [UR20+0x28c30], R7 ;  /* 0x028c3007ff0075a7 */ /* 0x0000620008020154 */
[----:B------:R-:W-:Y:S05]  /*ad80*/  @!P0 BRA `(.L_x_5551) ;  /* 0x0000000000048947 */ /* 0x000fea0003800000 */
[----:B------:R-:W-:Y:S01]  /*ad90*/  BPT.TRAP 0x1 ;  /* 0x000000040000795c */ /* 0x000fe20000300000 */
.L_x_5551:
[----:B-1----:R-:W-:Y:S05]  /*ada0*/  @P1 BRA `(.L_x_5552) ;  /* 0x0000000000081947 */ /* 0x002fea0003800000 */
[----:B------:R-:W1:Y:S02]  /*adb0*/  SYNCS.PHASECHK.TRANS64.TRYWAIT P1, [UR20+0x28c30], R7 ;  /* 0x028c3007ff0075a7 */ /* 0x000e640008020154 */
[----:B-1----:R-:W-:Y:S05]  /*adc0*/  @!P1 BRA `(.L_x_5553) ;  /* 0x000000c000089947 */ /* 0x002fea0003800000 */
.L_x_5552:
[----:B------:R-:W-:Y:S01]  /*add0*/  R2UR UR18, R0 ;  /* 0x00000000001272ca */ /* 0x000fe200000e0000 */
[----:B---3--:R-:W-:Y:S01]  /*ade0*/  WARPGROUP.ARRIVE ;  /* 0x00000000000079c5 */ /* 0x008fe20000000000 */
        /* <DEDUP_REMOVED lines=21> */
.L_x_5554:
        /* <DEDUP_REMOVED lines=17> */
[----:B-1----:R-:W-:Y:S01]  /*b050*/  FMUL.FTZ R6, R154, UR24 ;  /* 0x000000189a067c20 */ /* 0x002fe20008410000 */
        /* <DEDUP_REMOVED lines=37> */
[--C-:B-1----:R-:W-:Y:S02]  /*b2b0*/  IMAD.IADD R179, R181, 0x1, R162.reuse ;  /* 0x00000001b5b37824 */ /* 0x102fe400078e02a2 */
        /* <DEDUP_REMOVED lines=32> */
[----:B------:R-:W-:Y:S01]  /*b4c0*/  IMAD.U32 R11, RZ, RZ, UR50 ;  /* 0x00000032ff0b7e24 */ /* 0x000fe2000f8e00ff */
[----:B------:R-:W-:Y:S04]  /*b4d0*/  BSSY B0, `(.L_x_5556) ;  /* 0x0000011000007945 */ /* 0x000fe80003800000 */
[----:B------:R-:W-:-:S04]  /*b4e0*/  IADD3 R162, -R11, UR48, R162 ;  /* 0x000000300ba27c10 */ /* 0x000fc8000fffe1a2 */
        /* <DEDUP_REMOVED lines=10> */
.L_x_5557:
[----:B------:R-:W-:-:S05]  /*b590*/  IMAD.U32 R164, RZ, RZ, UR22 ;  /* 0x00000016ffa47e24 */ /* 0x000fca000f8e00ff */
[----:B------:R-:W-:-:S13]  /*b5a0*/  ISETP.NE.AND P1, PT, R164, 0x1, PT ;  /* 0x00000001a400780c */ /* 0x000fda0003f25270 */
[----:B------:R-:W1:Y:S02]  /*b5b0*/  @P1 LDC.64 R10, c[0x0][0x9e8] ;  /* 0x00027a00ff0a1b82 */ /* 0x000e640000000a00 */
[----:B-1----:R-:W-:-:S05]  /*b5c0*/  @P1 IMAD.HI.U32 R10, R162, R10, RZ ;  /* 0x0000000aa20a1227 */ /* 0x002fca00078e00ff */
[----:B------:R-:W-:-:S07]  /*b5d0*/  @P1 SHF.R.U32.HI R162, RZ, R11, R10 ;  /* 0x0000000bffa21219 */ /* 0x000fce000001160a */
.L_x_5558:
[----:B------:R-:W-:Y:S05]  /*b5e0*/  BSYNC B0 ;  /* 0x0000000000007941 */ /* 0x000fea0003800000 */
.L_x_5556:
[----:B------:R-:W-:-:S04]  /*b5f0*/  IMAD R11, R162, R164, -R177 ;  /* 0x000000a4a20b7224 */ /* 0x000fc800078e0ab1 */
[----:B------:R-:W-:-:S05]  /*b600*/  IMAD.IADD R11, R11, 0x1, -R2 ;  /* 0x000000010b0b7824 */ /* 0x000fca00078e0a02 */
[----:B------:R-:W-:Y:S02]  /*b610*/  VIADDMNMX R179, R11, R164, R179, PT ;  /* 0x000000a40bb37246 */ /* 0x000fe400038001b3 */
[----:B------:R-:W-:-:S07]  /*b620*/  VIMNMX R180, R180, R11, !PT ;  /* 0x0000000bb4b47248 */ /* 0x000fce0007fe0100 */
.L_x_5555:
        /* <DEDUP_REMOVED lines=68> */
.L_x_5561:
[----:B------:R-:W-:-:S05]  /*ba70*/  IMAD.U32 R182, RZ, RZ, UR22 ;  /* 0x00000016ffb67e24 */ /* 0x000fca000f8e00ff */
[----:B------:R-:W-:-:S13]  /*ba80*/  ISETP.NE.AND P2, PT, R182, 0x1, PT ;  /* 0x00000001b600780c */ /* 0x000fda0003f45270 */
[----:B------:R-:W0:Y:S02]  /*ba90*/  @P2 LDC.64 R10, c[0x0][0x9e8] ;  /* 0x00027a00ff0a2b82 */ /* 0x000e240000000a00 */
[----:B0-----:R-:W-:-:S05]  /*baa0*/  @P2 IMAD.HI.U32 R10, R5, R10, RZ ;  /* 0x0000000a050a2227 */ /* 0x001fca00078e00ff */
[----:B------:R-:W-:-:S07]  /*bab0*/  @P2 SHF.R.U32.HI R5, RZ, R11, R10 ;  /* 0x0000000bff052219 */ /* 0x000fce000001160a */
.L_x_5562:
[----:B------:R-:W-:Y:S05]  /*bac0*/  BSYNC B0 ;  /* 0x0000000000007941 */ /* 0x000fea0003800000 */
.L_x_5560:
[----:B------:R-:W-:-:S04]  /*bad0*/  IMAD R5, R5, R182, -R177 ;  /* 0x000000b605057224 */ /* 0x000fc800078e0ab1 */
[----:B------:R-:W-:-:S05]  /*bae0*/  IMAD.IADD R5, R5, 0x1, -R2 ;  /* 0x0000000105057824 */ /* 0x000fca00078e0a02 */
[----:B------:R-:W-:Y:S02]  /*baf0*/  VIADDMNMX R179, R5, R182, R179, PT ;  /* 0x000000b605b37246 */ /* 0x000fe400038001b3 */
[----:B------:R-:W-:-:S07]  /*bb00*/  VIMNMX R180, R180, R5, !PT ;  /* 0x00000005b4b47248 */ /* 0x000fce0007fe0100 */
.L_x_5559:
[----:B------:R-:W-:Y:S01]  /*bb10*/  FMNMX.FTZ R5, R178, R9, !PT ;  /* 0x00000009b2057209 */ /* 0x000fe20007810000 */
[----:B------:R-:W-:Y:S01]  /*bb20*/  UMOV UR10, UR21 ;  /* 0x00000015000a7c82 */ /* 0x000fe20008000000 */
[----:B------:R-:W-:Y:S02]  /*bb30*/  ISETP.GT.AND P3, PT, R180, RZ, P1 ;  /* 0x000000ffb400720c */ /* 0x000fe40000f64270 */
        /* <DEDUP_REMOVED lines=56> */
[----:B------:R-:W-:Y:S02]  /*bec0*/  IADD3 R183, -R17, RZ, RZ ;  /* 0x000000ff11b77210 */ /* 0x000fe40007ffe1ff */
[----:B0-----:R-:W-:Y:S02]  /*bed0*/  FMNMX.FTZ R5, R11, R182, !PT ;  /* 0x000000b60b057209 */ /* 0x001fe40007810000 */
[----:B------:R-:W-:Y:S02]  /*bee0*/  FSEL R11, R6, -INF , !P3 ;  /* 0xff800000060b7808 */ /* 0x000fe40005800000 */
[----:B------:R-:W-:Y:S02]  /*bef0*/  ISETP.GT.AND P3, PT, R180, 0x20, P1 ;  /* 0x00000020b400780c */ /* 0x000fe40000f64270 */
[----:B------:R-:W-:-:S02]  /*bf00*/  FMNMX.FTZ R6, R11, R12, !PT ;  /* 0x0000000c0b067209 */ /* 0x000fc40007810000 */
[----:B------:R-:W-:Y:S02]  /*bf10*/  ISETP.LT.OR P3, PT, R179, 0x21, P3 ;  /* 0x00000021b300780c */ /* 0x000fe40001f61670 */
[----:B------:R-:W-:Y:S02]  /*bf20*/  FMNMX.FTZ R177, R13, R6, !PT ;  /* 0x000000060db17209 */ /* 0x000fe40007810000 */
[----:B------:R-:W-:Y:S02]  /*bf30*/  FSEL R154, R154, -INF , !P3 ;  /* 0xff8000009a9a7808 */ /* 0x000fe40005800000 */
[----:B------:R-:W-:Y:S02]  /*bf40*/  FMNMX.FTZ R6, R14, R177, !PT ;  /* 0x000000b10e067209 */ /* 0x000fe40007810000 */
[----:B------:R-:W-:Y:S02]  /*bf50*/  FSETP.NEU.FTZ.AND P3, PT, R5, -INF , PT ;  /* 0xff8000000500780b */ /* 0x000fe40003f7d000 */
[----:B------:R-:W-:-:S02]  /*bf60*/  FMNMX.FTZ R6, R15, R6, !PT ;  /* 0x000000060f067209 */ /* 0x000fc40007810000 */
[----:B------:R-:W-:Y:S02]  /*bf70*/  ISETP.GT.AND P1, PT, R180, 0x39, P1 ;  /* 0x00000039b400780c */ /* 0x000fe40000f24270 */
[----:B------:R-:W-:Y:S01]  /*bf80*/  FMNMX.FTZ R177, R21, R6, !PT ;  /* 0x0000000615b17209 */ /* 0x000fe20007810000 */
[----:B------:R-:W-:Y:S01]  /*bf90*/  FMUL.FTZ R6, R5, UR10 ;  /* 0x0000000a05067c20 */ /* 0x000fe20008410000 */
[----:B------:R-:W-:Y:S02]  /*bfa0*/  ISETP.LT.OR P1, PT, R179, 0x3a, P1 ;  /* 0x0000003ab300780c */ /* 0x000fe40000f21670 */
[----:B------:R-:W-:Y:S02]  /*bfb0*/  FMNMX.FTZ R181, R20, R177, !PT ;  /* 0x000000b114b57209 */ /* 0x000fe40007810000 */
[----:B------:R-:W-:Y:S02]  /*bfc0*/  FSEL R177, R6, RZ, P3 ;  /* 0x000000ff06b17208 */ /* 0x000fe40001800000 */
[----:B------:R-:W-:-:S02]  /*bfd0*/  FMNMX.FTZ R6, R152, R181, !PT ;  /* 0x000000b598067209 */ /* 0x000fc40007810000 */
[----:B------:R-:W-:Y:S01]  /*bfe0*/  FSEL R179, R161, -INF , !P1 ;  /* 0xff800000a1b37808 */ /* 0x000fe20004800000 */
[--C-:B------:R-:W-:Y:S01]  /*bff0*/  FFMA.FTZ R180, R162, UR10, -R177.reuse ;  /* 0x0000000aa2b47c23 */ /* 0x100fe200080108b1 */
[----:B------:R-:W-:Y:S01]  /*c000*/  FMNMX.FTZ R181, R153, R6, !PT ;  /* 0x0000000699b57209 */ /* 0x000fe20007810000 */
[--C-:B------:R-:W-:Y:S01]  /*c010*/  FFMA.FTZ R10, R178, UR10, -R177.reuse ;  /* 0x0000000ab20a7c23 */ /* 0x100fe200080108b1 */
[----:B------:R-:W-:Y:S02]  /*c020*/  FSEL R162, R157, -INF , !P6 ;  /* 0xff8000009da27808 */ /* 0x000fe40007000000 */
[----:B------:R-:W-:Y:S01]  /*c030*/  FMNMX.FTZ R6, R154, R181, !PT ;  /* 0x000000b59a067209 */ /* 0x000fe20007810000 */
[----:B------:R0:W-:Y:S01]  /*c040*/  MUFU.EX2 R157, R180 ;  /* 0x000000b4009d7308 */ /* 0x0001e20000000800 */
[----:B------:R-:W-:Y:S01]  /*c050*/  FSEL R178, R158, -INF , !P2 ;  /* 0xff8000009eb27808 */ /* 0x000fe20005000000 */
[----:B------:R-:W-:Y:S01]  /*c060*/  FFMA.FTZ R158, R163, UR10, -R177 ;  /* 0x0000000aa39e7c23 */ /* 0x000fe200080108b1 */
[----:B------:R-:W-:-:S02]  /*c070*/  FMNMX.FTZ R181, R155, R6, !PT ;  /* 0x000000069bb57209 */ /* 0x000fc40007810000 */
        /* <DEDUP_REMOVED lines=8> */
[----:B------:R-:W-:Y:S02]  /*c100*/  FSEL R170, R5, RZ, P3 ;  /* 0x000000ff05aa7208 */ /* 0x000fe40001800000 */
        /* <DEDUP_REMOVED lines=261> */
.L_x_5563:
[----:B------:R1:W2:Y:S01]  /*d160*/  SYNCS.PHASECHK.TRANS64.TRYWAIT P1, [UR20+0x28c50], R7 ;  /* 0x028c5007ff0075a7 */ /* 0x0002a20008020154 */
[----:B------:R-:W-:Y:S05]  /*d170*/  @!P0 BRA `(.L_x_5564) ;  /* 0x0000000000048947 */ /* 0x000fea0003800000 */
[----:B------:R-:W-:Y:S01]  /*d180*/  BPT.TRAP 0x1 ;  /* 0x000000040000795c */ /* 0x000fe20000300000 */
.L_x_5564:
[----:B--2---:R-:W-:Y:S05]  /*d190*/  @P1 BRA `(.L_x_5565) ;  /* 0x0000000000081947 */ /* 0x004fea0003800000 */
[----:B------:R-:W2:Y:S02]  /*d1a0*/  SYNCS.PHASECHK.TRANS64.TRYWAIT P1, [UR20+0x28c50], R7 ;  /* 0x028c5007ff0075a7 */ /* 0x000ea40008020154 */
[----:B--2---:R-:W-:Y:S05]  /*d1b0*/  @!P1 BRA `(.L_x_5566) ;  /* 0x0000009c00249947 */ /* 0x004fea0003800000 */
.L_x_5565:
        /* <DEDUP_REMOVED lines=34> */
.L_x_5567:
        /* <DEDUP_REMOVED lines=9> */
.L_x_5549:
[----:B------:R-:W4:Y:S01]  /*d470*/  SHFL.BFLY PT, R0, R3, 0x2, 0x1f ;  /* 0x0c401f0003007f89 */ /* 0x000f2200000e0000 */
[----:B------:R-:W-:Y:S01]  /*d480*/  IMAD.MOV R11, RZ, RZ, -R17 ;  /* 0x000000ffff0b7224 */ /* 0x000fe200078e0a11 */
[----:B------:R-:W-:Y:S01]  /*d490*/  UIADD3 UR36, UR36, 0x1, URZ ;  /* 0x0000000124247890 */ /* 0x000fe2000fffe03f */
[----:B------:R-:W-:Y:S01]  /*d4a0*/  IMAD.U32 R13, RZ, RZ, UR10 ;  /* 0x0000000aff0d7e24 */ /* 0x000fe2000f8e00ff */
[----:B012---:R-:W0:Y:S01]  /*d4b0*/  SHFL.BFLY PT, R7, R4, 0x2, 0x1f ;  /* 0x0c401f0004077f89 */ /* 0x007e2200000e0000 */
[----:B------:R-:W-:Y:S01]  /*d4c0*/  IMAD.MOV.U32 R20, RZ, RZ, -0x800000 ;  /* 0xff800000ff147424 */ /* 0x000fe200078e00ff */
[----:B------:R-:W-:Y:S08]  /*d4d0*/  BAR.ARV 0x8, 0x100 ;  /* 0x0204000000007b1d */ /* 0x000ff00000002000 */
[----:B------:R-:W-:Y:S01]  /*d4e0*/  BAR.SYNC.DEFER_BLOCKING 0xf, 0x100 ;  /* 0x03c4000000007b1d */ /* 0x000fe20000010000 */
[----:B------:R-:W-:Y:S01]  /*d4f0*/  ISETP.NE.AND P0, PT, R2, R11, PT ;  /* 0x0000000b0200720c */ /* 0x000fe20003f05270 */
[----:B------:R-:W-:-:S02]  /*d500*/  IMAD.MOV.U32 R11, RZ, RZ, RZ ;  /* 0x000000ffff0b7224 */ /* 0x000fc400078e00ff */
[----:B----4-:R-:W-:Y:S01]  /*d510*/  FADD.FTZ R0, R0, R3 ;  /* 0x0000000300007221 */ /* 0x010fe20000010000 */
[----:B------:R-:W-:Y:S01]  /*d520*/  IMAD.U32 R3, RZ, RZ, UR38 ;  /* 0x00000026ff037e24 */ /* 0x000fe2000f8e00ff */
[----:B------:R-:W-:Y:S01]  /*d530*/  UIADD3 UR38, UR38, 0x1, URZ ;  /* 0x0000000126267890 */ /* 0x000fe2000fffe03f */
[----:B0-----:R-:W-:Y:S02]  /*d540*/  FADD.FTZ R8, R7, R4 ;  /* 0x0000000407087221 */ /* 0x001fe40000010000 */
[----:B------:R-:W0:Y:S05]  /*d550*/  SHFL.BFLY PT, R9, R0, 0x1, 0x1f ;  /* 0x0c201f0000097f89 */ /* 0x000e2a00000e0000 */
[----:B------:R-:W-:Y:S01]  /*d560*/  @!P0 IMAD R3, R3, 0x40, R16 ;  /* 0x0000004003038824 */ /* 0x000fe200078e0210 */
[----:B------:R-:W-:Y:S01]  /*d570*/  UISETP.NE.AND UP0, UPT, UR38, 0x2, UPT ;  /* 0x000000022600788c */ /* 0x000fe2000bf05270 */
[----:B------:R-:W1:Y:S03]  /*d580*/  SHFL.BFLY PT, R7, R8, 0x1, 0x1f ;  /* 0x0c201f0008077f89 */ /* 0x000e6600000e0000 */
[----:B------:R-:W-:Y:S01]  /*d590*/  @!P0 LEA R4, R3, UR41, 0x2 ;  /* 0x0000002903048c11 */ /* 0x000fe2000f8e10ff */
[----:B------:R-:W-:Y:S01]  /*d5a0*/  USEL UR4, URZ, 0x1, UP0 ;  /* 0x000000013f047887 */ /* 0x000fe20008000000 */
[----:B------:R-:W-:Y:S01]  /*d5b0*/  IMAD.MOV.U32 R3, RZ, RZ, -0x800000 ;  /* 0xff800000ff037424 */ /* 0x000fe200078e00ff */
[----:B------:R-:W-:-:S02]  /*d5c0*/  USEL UR38, UR38, URZ, UP0 ;  /* 0x0000003f26267287 */ /* 0x000fc40008000000 */
[----:B------:R-:W-:Y:S01]  /*d5d0*/  ULOP3.LUT UR37, UR37, UR4, URZ, 0x3c, !UPT ;  /* 0x0000000425257292 */ /* 0x000fe2000f8e3c3f */
[----:B0-----:R-:W-:Y:S01]  /*d5e0*/  FADD.FTZ R9, R0, R9 ;  /* 0x0000000900097221 */ /* 0x001fe20000010000 */
[----:B------:R-:W-:Y:S01]  /*d5f0*/  MOV R0, RZ ;  /* 0x000000ff00007202 */ /* 0x000fe20000000f00 */
[----:B-1----:R-:W-:-:S03]  /*d600*/  FADD.FTZ R7, R8, R7 ;  /* 0x0000000708077221 */ /* 0x002fc60000010000 */
[----:B------:R-:W-:Y:S02]  /*d610*/  FSETP.NE.FTZ.AND P1, PT, R9, RZ, PT ;  /* 0x000000ff0900720b */ /* 0x000fe40003f35000 */
[----:B------:R-:W-:-:S11]  /*d620*/  FSETP.NE.FTZ.AND P2, PT, R7, RZ, PT ;  /* 0x000000ff0700720b */ /* 0x000fd60003f55000 */
[----:B------:R-:W0:Y:S08]  /*d630*/  @P1 MUFU.RCP R11, R9 ;  /* 0x00000009000b1308 */ /* 0x000e300000001000 */
[----:B------:R-:W1:Y:S01]  /*d640*/  @P2 MUFU.RCP R0, R7 ;  /* 0x0000000700002308 */ /* 0x000e620000001000 */
[-C--:B0-----:R-:W-:Y:S01]  /*d650*/  FMUL.FTZ R169, R32, R11.reuse ;  /* 0x0000000b20a97220 */ /* 0x081fe20000410000 */
[----:B---3--:R-:W-:-:S06]  /*d660*/  FMUL.FTZ R166, R33, R11 ;  /* 0x0000000b21a67220 */ /* 0x008fcc0000410000 */
[----:B------:R-:W0:Y:S01]  /*d670*/  @P1 MUFU.LG2 R32, R9 ;  /* 0x0000000900201308 */ /* 0x000e220000000c00 */
[----:B------:R-:W-:Y:S01]  /*d680*/  @!P0 STS [R4+0x28800], R11 ;  /* 0x0288000b04008388 */ /* 0x000fe20000000800 */
[-C--:B------:R-:W-:Y:S01]  /*d690*/  FMUL.FTZ R171, R28, R11.reuse ;  /* 0x0000000b1cab7220 */ /* 0x080fe20000410000 */
[-C--:B------:R-:W-:Y:S01]  /*d6a0*/  FMUL.FTZ R28, R29, R11.reuse ;  /* 0x0000000b1d1c7220 */ /* 0x080fe20000410000 */
[----:B------:R-:W-:Y:S02]  /*d6b0*/  IMAD.U32 R29, RZ, RZ, UR10 ;  /* 0x0000000aff1d7e24 */ /* 0x000fe4000f8e00ff */
[-C--:B------:R-:W-:Y:S01]  /*d6c0*/  FMUL.FTZ R172, R24, R11.reuse ;  /* 0x0000000b18ac7220 */ /* 0x080fe20000410000 */
[----:B-1----:R1:W-:Y:S01]  /*d6d0*/  @!P0 STS [R4+0x28820], R0 ;  /* 0x0288200004008388 */ /* 0x0023e20000000800 */
[-C--:B------:R-:W-:Y:S01]  /*d6e0*/  FMUL.FTZ R170, R25, R11.reuse ;  /* 0x0000000b19aa7220 */ /* 0x080fe20000410000 */
[----:B------:R0:W2:Y:S01]  /*d6f0*/  @P2 MUFU.LG2 R33, R7 ;  /* 0x0000000700212308 */ /* 0x0000a20000000c00 */
[----:B------:R-:W-:Y:S01]  /*d700*/  @P2 FMUL.FTZ R29, R29, 0.69314718246459960938 ;  /* 0x3f3172181d1d2820 */ /* 0x000fe20000410000 */
[-C--:B------:R-:W-:Y:S01]  /*d710*/  FMUL.FTZ R167, R36, R11.reuse ;  /* 0x0000000b24a77220 */ /* 0x080fe20000410000 */
[-C--:B------:R-:W-:Y:S01]  /*d720*/  FMUL.FTZ R164, R37, R11.reuse ;  /* 0x0000000b25a47220 */ /* 0x080fe20000410000 */
[-C--:B------:R-:W-:Y:S01]  /*d730*/  FMUL.FTZ R165, R40, R11.reuse ;  /* 0x0000000b28a57220 */ /* 0x080fe20000410000 */
[-C--:B------:R-:W-:Y:S01]  /*d740*/  FMUL.FTZ R8, R41, R11.reuse ;  /* 0x0000000b29087220 */ /* 0x080fe20000410000 */
[-C--:B------:R-:W-:Y:S01]  /*d750*/  FMUL.FTZ R163, R44, R11.reuse ;  /* 0x0000000b2ca37220 */ /* 0x080fe20000410000 */
[-C--:B------:R-:W-:Y:S01]  /*d760*/  FMUL.FTZ R10, R45, R11.reuse ;  /* 0x0000000b2d0a7220 */ /* 0x080fe20000410000 */
[----:B-1----:R-:W-:Y:S01]  /*d770*/  @P1 FMUL.FTZ R4, R13, 0.69314718246459960938 ;  /* 0x3f3172180d041820 */ /* 0x002fe20000410000 */
        /* <DEDUP_REMOVED lines=122> */
.L_x_5474:
        /* <DEDUP_REMOVED lines=34> */
[----:B------:R-:W-:Y:S01]  /*e140*/  F2FP.BF16.F32.PACK_AB R73, R75, R74 ;  /* 0x0000004a4b49723e */ /* 0x000fe200000010ff */
[----:B------:R-:W-:Y:S01]  /*e150*/  UISETP.NE.U32.AND UP0, UPT, UR8, URZ, UPT ;  /* 0x0000003f0800728c */ /* 0x000fe2000bf05070 */
[----:B------:R-:W-:-:S02]  /*e160*/  F2FP.BF16.F32.PACK_AB R80, R81, R80 ;  /* 0x000000505150723e */ /* 0x000fc400000010ff */
[C---:B------:R-:W-:Y:S01]  /*e170*/  IADD3 R173, P1, R4.reuse, 0x20, RZ ;  /* 0x0000002004ad7810 */ /* 0x040fe20007f3e0ff */
[----:B------:R-:W-:Y:S01]  /*e180*/  UISETP.NE.AND.EX UP0, UPT, UR9, URZ, UPT, UP0 ;  /* 0x0000003f0900728c */ /* 0x000fe2000bf05300 */
[C---:B------:R-:W-:Y:S02]  /*e190*/  IADD3 R183, P6, R4.reuse, 0x2020, RZ ;  /* 0x0000202004b77810 */ /* 0x040fe40007fde0ff */
[C---:B------:R-:W-:Y:S01]  /*e1a0*/  IADD3 R177, P0, R4.reuse, 0x40, RZ ;  /* 0x0000004004b17810 */ /* 0x040fe20007f1e0ff */
[--C-:B------:R-:W-:Y:S01]  /*e1b0*/  IMAD.X R37, RZ, RZ, R5.reuse, P1 ;  /* 0x000000ffff257224 */ /* 0x100fe200008e0605 */
[----:B------:R-:W-:Y:S01]  /*e1c0*/  LOP3.LUT R36, R173, 0x380, RZ, 0xc0, !PT ;  /* 0x00000380ad247812 */ /* 0x000fe200078ec0ff */
[--C-:B------:R-:W-:Y:S01]  /*e1d0*/  IMAD.X R53, RZ, RZ, R5.reuse, P6 ;  /* 0x000000ffff357224 */ /* 0x100fe200030e0605 */
[----:B------:R-:W-:Y:S01]  /*e1e0*/  IADD3 R7, P6, R4, 0x6000, RZ ;  /* 0x0000600004077810 */ /* 0x000fe20007fde0ff */
[----:B------:R-:W-:Y:S01]  /*e1f0*/  ULDC.64 UR8, c[0x0][0xc00] ;  /* 0x0003000000087ab9 */ /* 0x000fe20000000a00 */
[----:B------:R-:W-:Y:S01]  /*e200*/  IADD3.X R41, RZ, R5, RZ, P0, !PT ;  /* 0x00000005ff297210 */ /* 0x000fe200007fe4ff */
[----:B------:R-:W-:Y:S01]  /*e210*/  UIMAD.WIDE UR8, UR44, 0x4, UR8 ;  /* 0x000000042c0878a5 */ /* 0x000fe2000f8e0208 */
[----:B------:R-:W-:Y:S01]  /*e220*/  SHF.R.U64 R36, R36, 0x3, RZ ;  /* 0x0000000324247819 */ /* 0x000fe200000012ff */
[----:B------:R-:W-:Y:S01]  /*e230*/  IMAD.X R119, RZ, RZ, R5, P6 ;  /* 0x000000ffff777224 */ /* 0x000fe200030e0605 */
[----:B------:R-:W-:-:S02]  /*e240*/  IADD3 R207, P2, R4, 0x2060, RZ ;  /* 0x0000206004cf7810 */ /* 0x000fc40007f5e0ff */
[C---:B------:R-:W-:Y:S02]  /*e250*/  IADD3 R6, P0, R4.reuse, 0x4020, RZ ;  /* 0x0000402004067810 */ /* 0x040fe40007f1e0ff */
[C---:B------:R-:W-:Y:S01]  /*e260*/  LOP3.LUT R29, R4.reuse, 0x380, RZ, 0xc0, !PT ;  /* 0x00000380041d7812 */ /* 0x040fe200078ec0ff */
[--C-:B------:R-:W-:Y:S01]  /*e270*/  IMAD.X R99, RZ, RZ, R5.reuse, P2 ;  /* 0x000000ffff637224 */ /* 0x100fe200010e0605 */
[----:B------:R-:W-:Y:S01]  /*e280*/  LOP3.LUT R118, R7, 0x380, RZ, 0xc0, !PT ;  /* 0x0000038007767812 */ /* 0x000fe200078ec0ff */
[--C-:B------:R-:W-:Y:S01]  /*e290*/  IMAD.X R107, RZ, RZ, R5.reuse, P0 ;  /* 0x000000ffff6b7224 */ /* 0x100fe200000e0605 */
        /* <DEDUP_REMOVED lines=8> */
[----:B------:R-:W-:Y:S01]  /*e320*/  LOP3.LUT R173, R6, 0x380, RZ, 0xc0, !PT ;  /* 0x0000038006ad7812 */ /* 0x000fe200078ec0ff */
[----:B------:R-:W-:Y:S01]  /*e330*/  IMAD.X R103, RZ, RZ, R5, P1 ;  /* 0x000000ffff677224 */ /* 0x000fe200008e0605 */
[----:B------:R-:W-:-:S02]  /*e340*/  SHF.R.U64 R29, R29, 0x3, RZ ;  /* 0x000000031d1d7819 */ /* 0x000fc400000012ff */
[----:B------:R-:W-:Y:S02]  /*e350*/  LOP3.LUT R40, R177, 0x380, RZ, 0xc0, !PT ;  /* 0x00000380b1287812 */ /* 0x000fe400078ec0ff */
[----:B------:R-:W-:Y:S02]  /*e360*/  SHF.R.U64 R118, R118, 0x3, RZ ;  /* 0x0000000376767819 */ /* 0x000fe400000012ff */
[C---:B------:R-:W-:Y:S02]  /*e370*/  IADD3 R168, P2, R4.reuse, 0x6040, RZ ;  /* 0x0000604004a87810 */ /* 0x040fe40007f5e0ff */
[C---:B------:R-:W-:Y:S02]  /*e380*/  IADD3 R110, P4, R4.reuse, 0x4040, RZ ;  /* 0x00004040046e7810 */ /* 0x040fe40007f9e0ff */
[C---:B------:R-:W-:Y:S02]  /*e390*/  IADD3 R114, P3, R4.reuse, 0x4060, RZ ;  /* 0x0000406004727810 */ /* 0x040fe40007f7e0ff */
[C---:B------:R-:W-:Y:S01]  /*e3a0*/  IADD3 R0, P5, R4.reuse, 0x6020, RZ ;  /* 0x0000602004007810 */ /* 0x040fe20007fbe0ff */
[----:B------:R-:W-:Y:S01]  /*e3b0*/  IMAD.X R111, RZ, RZ, R5, P4 ;  /* 0x000000ffff6f7224 */ /* 0x000fe200020e0605 */
[----:B------:R-:W-:-:S02]  /*e3c0*/  IADD3 R32, P1, R4, 0x6060, RZ ;  /* 0x0000606004207810 */ /* 0x000fc40007f3e0ff */
[----:B------:R-:W-:Y:S01]  /*e3d0*/  SHF.R.U64 R173, R173, 0x3, RZ ;  /* 0x00000003adad7819 */ /* 0x000fe200000012ff */
[--C-:B------:R-:W-:Y:S01]  /*e3e0*/  IMAD.X R123, RZ, RZ, R5.reuse, P5 ;  /* 0x000000ffff7b7224 */ /* 0x100fe200028e0605 */
[----:B------:R-:W-:Y:S01]  /*e3f0*/  LOP3.LUT R4, R29, R4, RZ, 0x3c, !PT ;  /* 0x000000041d047212 */ /* 0x000fe200078e3cff */
[--C-:B------:R-:W-:Y:S01]  /*e400*/  IMAD.X R29, RZ, RZ, R5.reuse, P2 ;  /* 0x000000ffff1d7224 */ /* 0x100fe200010e0605 */
[----:B------:R-:W-:Y:S01]  /*e410*/  LOP3.LUT R44, R179, 0x380, RZ, 0xc0, !PT ;  /* 0x00000380b32c7812 */ /* 0x000fe200078ec0ff */
[----:B------:R-:W-:Y:S01]  /*e420*/  IMAD.X R33, RZ, RZ, R5, P1 ;  /* 0x000000ffff217224 */ /* 0x000fe200008e0605 */
[----:B------:R-:W-:Y:S02]  /*e430*/  SHF.R.U64 R40, R40, 0x3, RZ ;  /* 0x0000000328287819 */ /* 0x000fe400000012ff */
[----:B------:R-:W-:Y:S02]  /*e440*/  LOP3.LUT R118, R118, R7, RZ, 0x3c, !PT ;  /* 0x0000000776767212 */ /* 0x000fe400078e3cff */
[----:B------:R-:W-:-:S02]  /*e450*/  LOP3.LUT R7, R168, 0x380, RZ, 0xc0, !PT ;  /* 0x00000380a8077812 */ /* 0x000fc400078ec0ff */
[----:B------:R-:W-:Y:S02]  /*e460*/  LOP3.LUT R48, R181, 0x380, RZ, 0xc0, !PT ;  /* 0x00000380b5307812 */ /* 0x000fe400078ec0ff */
[----:B------:R-:W-:Y:S02]  /*e470*/  LOP3.LUT R106, R173, R6, RZ, 0x3c, !PT ;  /* 0x00000006ad6a7212 */ /* 0x000fe400078e3cff */
[----:B------:R-:W-:Y:S02]  /*e480*/  IADD3.X R115, RZ, R5, RZ, P3, !PT ;  /* 0x00000005ff737210 */ /* 0x000fe40001ffe4ff */
[----:B------:R-:W-:Y:S02]  /*e490*/  SHF.R.U64 R44, R44, 0x3, RZ ;  /* 0x000000032c2c7819 */ /* 0x000fe400000012ff */
[----:B------:R-:W-:Y:S02]  /*e4a0*/  LOP3.LUT R40, R40, R177, RZ, 0x3c, !PT ;  /* 0x000000b128287212 */ /* 0x000fe400078e3cff */
[----:B------:R-:W-:-:S02]  /*e4b0*/  LOP3.LUT R52, R183, 0x380, RZ, 0xc0, !PT ;  /* 0x00000380b7347812 */ /* 0x000fc400078ec0ff */
[----:B------:R-:W-:Y:S02]  /*e4c0*/  MOV R173, R4 ;  /* 0x0000000400ad7202 */ /* 0x000fe40000000f00 */
[----:B------:R-:W-:Y:S02]  /*e4d0*/  F2FP.BF16.F32.PACK_AB R6, R28, R171 ;  /* 0x000000ab1c06723e */ /* 0x000fe400000010ff */
[----:B------:R-:W-:Y:S02]  /*e4e0*/  LOP3.LUT R94, R205, 0x380, RZ, 0xc0, !PT ;  /* 0x00000380cd5e7812 */ /* 0x000fe400078ec0ff */
[----:B------:R-:W-:Y:S02]  /*e4f0*/  LOP3.LUT R177, R110, 0x380, RZ, 0xc0, !PT ;  /* 0x000003806eb17812 */ /* 0x000fe400078ec0ff */
[----:B------:R-:W-:Y:S02]  /*e500*/  F2FP.BF16.F32.PACK_AB R5, R27, R26 ;  /* 0x0000001a1b05723e */ /* 0x000fe400000010ff */
[----:B------:R-:W-:-:S02]  /*e510*/  SHF.R.U64 R171, R7, 0x3, RZ ;  /* 0x0000000307ab7819 */ /* 0x000fc400000012ff */
[----:B------:R-:W-:Y:S02]  /*e520*/  LOP3.LUT R98, R207, 0x380, RZ, 0xc0, !PT ;  /* 0x00000380cf627812 */ /* 0x000fe400078ec0ff */
[----:B------:R-:W-:Y:S02]  /*e530*/  F2FP.BF16.F32.PACK_AB R4, R170, R172 ;  /* 0x000000acaa04723e */ /* 0x000fe400000010ff */
[----:B------:R-:W-:Y:S02]  /*e540*/  LOP3.LUT R27, R0, 0x380, RZ, 0xc0, !PT ;  /* 0x00000380001b7812 */ /* 0x000fe400078ec0ff */
[----:B------:R-:W-:Y:S02]  /*e550*/  F2FP.BF16.F32.PACK_AB R7, R31, R30 ;  /* 0x0000001e1f07723e */ /* 0x000fe400000010ff */
[----:B------:R-:W-:Y:S02]  /*e560*/  SHF.R.U64 R48, R48, 0x3, RZ ;  /* 0x0000000330307819 */ /* 0x000fe400000012ff */
[----:B------:R-:W-:Y:S01]  /*e570*/  LOP3.LUT R102, R209, 0x380, RZ, 0xc0, !PT ;  /* 0x00000380d1667812 */ /* 0x000fe200078ec0ff */
[----:B------:R0:W-:Y:S01]  /*e580*/  STSM.16.M88.4 [R173], R4 ;  /* 0x00000004ad007844 */ /* 0x0001e20000000200 */
[----:B------:R-:W-:-:S02]  /*e590*/  LOP3.LUT R44, R44, R179, RZ, 0x3c, !PT ;  /* 0x000000b32c2c7212 */ /* 0x000fc400078e3cff */
[----:B------:R-:W-:Y:S02]  /*e5a0*/  SHF.R.U64 R52, R52, 0x3, RZ ;  /* 0x0000000334347819 */ /* 0x000fe400000012ff */
[----:B------:R-:W-:Y:S02]  /*e5b0*/  SHF.R.U64 R94, R94, 0x3, RZ ;  /* 0x000000035e5e7819 */ /* 0x000fe400000012ff */
[----:B------:R-:W-:Y:S02]  /*e5c0*/  LOP3.LUT R179, R114, 0x380, RZ, 0xc0, !PT ;  /* 0x0000038072b37812 */ /* 0x000fe400078ec0ff */
[----:B------:R-:W-:Y:S02]  /*e5d0*/  SHF.R.U64 R177, R177, 0x3, RZ ;  /* 0x00000003b1b17819 */ /* 0x000fe400000012ff */
[----:B------:R-:W-:Y:S02]  /*e5e0*/  SHF.R.U64 R98, R98, 0x3, RZ ;  /* 0x0000000362627819 */ /* 0x000fe400000012ff */
[----:B------:R-:W-:-:S02]  /*e5f0*/  SHF.R.U64 R27, R27, 0x3, RZ ;  /* 0x000000031b1b7819 */ /* 0x000fc400000012ff */
[----:B------:R-:W-:Y:S02]  /*e600*/  LOP3.LUT R48, R48, R181, RZ, 0x3c, !PT ;  /* 0x000000b530307212 */ /* 0x000fe400078e3cff */
[----:B------:R-:W-:Y:S02]  /*e610*/  SHF.R.U64 R102, R102, 0x3, RZ ;  /* 0x0000000366667819 */ /* 0x000fe400000012ff */
[----:B------:R-:W-:Y:S02]  /*e620*/  LOP3.LUT R52, R52, R183, RZ, 0x3c, !PT ;  /* 0x000000b734347212 */ /* 0x000fe400078e3cff */
[----:B------:R-:W-:Y:S02]  /*e630*/  MOV R37, R36 ;  /* 0x0000002400257202 */ /* 0x000fe40000000f00 */
[----:B0-----:R-:W-:Y:S02]  /*e640*/  F2FP.BF16.F32.PACK_AB R4, R166, R169 ;  /* 0x000000a9a604723e */ /* 0x001fe400000010ff */
[----:B------:R-:W-:-:S02]  /*e650*/  F2FP.BF16.F32.PACK_AB R5, R35, R34 ;  /* 0x000000222305723e */ /* 0x000fc400000010ff */
[----:B------:R-:W-:Y:S02]  /*e660*/  F2FP.BF16.F32.PACK_AB R6, R164, R167 ;  /* 0x000000a7a406723e */ /* 0x000fe400000010ff */
[----:B------:R-:W-:Y:S02]  /*e670*/  F2FP.BF16.F32.PACK_AB R7, R39, R38 ;  /* 0x000000262707723e */ /* 0x000fe400000010ff */
[----:B------:R-:W-:Y:S02]  /*e680*/  LOP3.LUT R94, R94, R205, RZ, 0x3c, !PT ;  /* 0x000000cd5e5e7212 */ /* 0x000fe400078e3cff */
[----:B------:R-:W-:Y:S01]  /*e690*/  SHF.R.U64 R179, R179, 0x3, RZ ;  /* 0x00000003b3b37819 */ /* 0x000fe200000012ff */
[----:B------:R0:W-:Y:S01]  /*e6a0*/  STSM.16.M88.4 [R37], R4 ;  /* 0x0000000425007844 */ /* 0x0001e20000000200 */
[----:B------:R-:W-:Y:S02]  /*e6b0*/  LOP3.LUT R110, R177, R110, RZ, 0x3c, !PT ;  /* 0x0000006eb16e7212 */ /* 0x000fe400078e3cff */
[----:B------:R-:W-:-:S02]  /*e6c0*/  MOV R40, R40 ;  /* 0x0000002800287202 */ /* 0x000fc40000000f00 */
[----:B------:R-:W-:Y:S02]  /*e6d0*/  LOP3.LUT R98, R98, R207, RZ, 0x3c, !PT ;  /* 0x000000cf62627212 */ /* 0x000fe400078e3cff */
[----:B------:R-:W-:Y:S01]  /*e6e0*/  LOP3.LUT R177, R32, 0x380, RZ, 0xc0, !PT ;  /* 0x0000038020b17812 */ /* 0x000fe200078ec0ff */
[----:B------:R-:W-:Y:S01]  /*e6f0*/  STSM.16.M88.4 [R40], R8 ;  /* 0x0000000828007844 */ /* 0x000fe20000000200 */
[----:B------:R-:W-:Y:S02]  /*e700*/  LOP3.LUT R122, R27, R0, RZ, 0x3c, !PT ;  /* 0x000000001b7a7212 */ /* 0x000fe400078e3cff */
[----:B------:R-:W-:Y:S02]  /*e710*/  MOV R44, R44 ;  /* 0x0000002c002c7202 */ /* 0x000fe40000000f00 */
[----:B------:R-:W-:Y:S02]  /*e720*/  LOP3.LUT R102, R102, R209, RZ, 0x3c, !PT ;  /* 0x000000d166667212 */ /* 0x000fe400078e3cff */
[----:B------:R-:W-:Y:S01]  /*e730*/  MOV R48, R48 ;  /* 0x0000003000307202 */ /* 0x000fe20000000f00 */
[----:B------:R-:W-:Y:S01]  /*e740*/  STSM.16.M88.4 [R44], R12 ;  /* 0x0000000c2c007844 */ /* 0x000fe20000000200 */
[----:B------:R-:W-:Y:S01]  /*e750*/  F2FP.BF16.F32.PACK_AB R26, R61, R60 ;  /* 0x0000003c3d1a723e */ /* 0x000fe200000010ff */
[----:B0-----:R-:W-:Y:S01]  /*e760*/  IMAD.U32 R4, RZ, RZ, UR8 ;  /* 0x00000008ff047e24 */ /* 0x001fe2000f8e00ff */
[----:B------:R-:W-:Y:S01]  /*e770*/  F2FP.BF16.F32.PACK_AB R27, R63, R62 ;  /* 0x0000003e3f1b723e */ /* 0x000fe200000010ff */
[----:B------:R-:W-:Y:S01]  /*e780*/  IMAD.U32 R5, RZ, RZ, UR9 ;  /* 0x00000009ff057e24 */ /* 0x000fe2000f8e00ff */
[----:B------:R-:W-:Y:S01]  /*e790*/  MOV R52, R52 ;  /* 0x0000003400347202 */ /* 0x000fe20000000f00 */
[----:B------:R-:W-:Y:S01]  /*e7a0*/  ULDC.64 UR8, c[0x0][0xc08] ;  /* 0x0003020000087ab9 */ /* 0x000fe20000000a00 */
[----:B------:R-:W-:Y:S01]  /*e7b0*/  LOP3.LUT R114, R179, R114, RZ, 0x3c, !PT ;  /* 0x00000072b3727212 */ /* 0x000fe200078e3cff */
[----:B------:R-:W-:Y:S01]  /*e7c0*/  STSM.16.M88.4 [R48], R24 ;  /* 0x0000001830007844 */ /* 0x000fe20000000200 */
[----:B------:R-:W-:-:S02]  /*e7d0*/  MOV R94, R94 ;  /* 0x0000005e005e7202 */ /* 0x000fc40000000f00 */
[----:B------:R-:W-:Y:S01]  /*e7e0*/  F2FP.BF16.F32.PACK_AB R74, R77, R76 ;  /* 0x0000004c4d4a723e */ /* 0x000fe200000010ff */
[----:B------:R-:W-:Y:S01]  /*e7f0*/  STSM.16.M88.4 [R52], R64 ;  /* 0x0000004034007844 */ /* 0x000fe20000000200 */
[----:B------:R-:W-:Y:S02]  /*e800*/  F2FP.BF16.F32.PACK_AB R75, R79, R78 ;  /* 0x0000004e4f4b723e */ /* 0x000fe400000010ff */
[----:B------:R-:W-:Y:S02]  /*e810*/  F2FP.BF16.F32.PACK_AB R81, R83, R82 ;  /* 0x000000525351723e */ /* 0x000fe400000010ff */
[----:B------:R-:W-:Y:S01]  /*e820*/  F2FP.BF16.F32.PACK_AB R88, R89, R88 ;  /* 0x000000585958723e */ /* 0x000fe200000010ff */
[----:B------:R-:W-:Y:S01]  /*e830*/  STSM.16.M88.4 [R94], R72 ;  /* 0x000000485e007844 */ /* 0x000fe20000000200 */
[----:B------:R-:W-:Y:S02]  /*e840*/  SHF.R.U64 R177, R177, 0x3, RZ ;  /* 0x00000003b1b17819 */ /* 0x000fe400000012ff */
[----:B------:R-:W-:-:S02]  /*e850*/  MOV R36, R98 ;  /* 0x0000006200247202 */ /* 0x000fc40000000f00 */
[----:B------:R-:W-:Y:S02]  /*e860*/  F2FP.BF16.F32.PACK_AB R82, R85, R84 ;  /* 0x000000545552723e */ /* 0x000fe400000010ff */
[----:B------:R-:W-:Y:S02]  /*e870*/  F2FP.BF16.F32.PACK_AB R83, R87, R86 ;  /* 0x000000565753723e */ /* 0x000fe400000010ff */
[----:B------:R-:W-:Y:S02]  /*e880*/  F2FP.BF16.F32.PACK_AB R89, R91, R90 ;  /* 0x0000005a5b59723e */ /* 0x000fe400000010ff */
[----:B------:R-:W-:Y:S01]  /*e890*/  MOV R102, R102 ;  /* 0x0000006600667202 */ /* 0x000fe20000000f00 */
[----:B------:R-:W-:Y:S01]  /*e8a0*/  STSM.16.M88.4 [R36], R80 ;  /* 0x0000005024007844 */ /* 0x000fe20000000200 */
        /* <DEDUP_REMOVED lines=17> */
[----:B------:R-:W-:Y:S01]  /*e9c0*/  LOP3.LUT R32, R177, R32, RZ, 0x3c, !PT ;  /* 0x00000020b1207212 */ /* 0x000fe200078e3cff */
        /* <DEDUP_REMOVED lines=19> */
[----:B------:R0:W-:Y:S01]  /*eb00*/  STSM.16.M88.4 [R0], R128 ;  /* 0x0000008000007844 */ /* 0x0001e20000000200 */
        /* <DEDUP_REMOVED lines=14> */
[----:B------:R-:W-:Y:S02]  /*ebf0*/  @UP1 ULDC.64 UR8, c[0x0][0xc08] ;  /* 0x0003020000081ab9 */ /* 0x000fe40000000a00 */
[----:B------:R-:W-:Y:S01]  /*ec00*/  @UP1 UIMAD.WIDE UR8, UR44, 0x4, UR8 ;  /* 0x000000042c0818a5 */ /* 0x000fe2000f8e0208 */
[----:B------:R-:W-:Y:S02]  /*ec10*/  ULDC UR4, c[0x0][0xa88] ;  /* 0x0002a20000047ab9 */ /* 0x000fe40000000800 */
[----:B0-----:R-:W-:-:S03]  /*ec20*/  IMAD.U32 R0, RZ, RZ, UR4 ;  /* 0x00000004ff007e24 */ /* 0x001fc6000f8e00ff */
[----:B------:R-:W-:Y:S01]  /*ec30*/  MOV R14, UR8 ;  /* 0x00000008000e7c02 */ /* 0x000fe20008000f00 */
[----:B------:R-:W-:Y:S01]  /*ec40*/  IMAD.U32 R15, RZ, RZ, UR9 ;  /* 0x00000009ff0f7e24 */ /* 0x000fe2000f8e00ff */
[----:B------:R-:W3:Y:S01]  /*ec50*/  @P0 LDG.E R6, desc[UR54][R4.64] ;  /* 0x0000003604060981 */ /* 0x000ee2000c1e1900 */
[----:B------:R-:W-:-:S03]  /*ec60*/  IMAD R7, R192, 0x40, R184 ;  /* 0x00000040c0077824 */ /* 0x000fc600078e02b8 */
[----:B------:R0:W5:Y:S01]  /*ec70*/  @P6 LDG.E R0, desc[UR54][R14.64] ;  /* 0x000000360e006981 */ /* 0x000162000c1e1900 */
[----:B------:R-:W-:-:S03]  /*ec80*/  IMAD.WIDE R174, R7, 0x2, R174 ;  /* 0x0000000207ae7825 */ /* 0x000fc600078e02ae */
[C---:B------:R-:W-:Y:S02]  /*ec90*/  IADD3 R9, P2, R174.reuse, 0x1000, RZ ;  /* 0x00001000ae097810 */ /* 0x040fe40007f5e0ff */
[C---:B------:R-:W-:Y:S02]  /*eca0*/  IADD3 R13, P1, R174.reuse, 0x2000, RZ ;  /* 0x00002000ae0d7810 */ /* 0x040fe40007f3e0ff */
[----:B------:R-:W-:Y:S02]  /*ecb0*/  P2R R10, PR, RZ, 0x4 ;  /* 0x00000004ff0a7803 */ /* 0x000fe40000000000 */
[C---:B------:R-:W-:Y:S02]  /*ecc0*/  IADD3 R25, P2, R174.reuse, 0x3000, RZ ;  /* 0x00003000ae197810 */ /* 0x040fe40007f5e0ff */
[C---:B------:R-:W-:Y:S02]  /*ecd0*/  IADD3 R29, P3, R174.reuse, 0x4000, RZ ;  /* 0x00004000ae1d7810 */ /* 0x040fe40007f7e0ff */
[----:B------:R-:W-:-:S02]  /*ece0*/  IADD3 R33, P4, R174, 0x5000, RZ ;  /* 0x00005000ae217810 */ /* 0x000fc40007f9e0ff */
[----:B------:R-:W-:Y:S02]  /*ecf0*/  IADD3 R37, P5, R174, 0x6000, RZ ;  /* 0x00006000ae257810 */ /* 0x000fe40007fbe0ff */
[----:B------:R-:W-:Y:S02]  /*ed00*/  LOP3.LUT R8, R9, 0x380, RZ, 0xc0, !PT ;  /* 0x0000038009087812 */ /* 0x000fe400078ec0ff */
[----:B------:R-:W-:Y:S02]  /*ed10*/  LOP3.LUT R12, R13, 0x380, RZ, 0xc0, !PT ;  /* 0x000003800d0c7812 */ /* 0x000fe400078ec0ff */
[----:B------:R-:W-:Y:S02]  /*ed20*/  LOP3.LUT R24, R25, 0x380, RZ, 0xc0, !PT ;  /* 0x0000038019187812 */ /* 0x000fe400078ec0ff */
[----:B-1----:R-:W-:Y:S02]  /*ed30*/  LOP3.LUT R28, R29, 0x380, RZ, 0xc0, !PT ;  /* 0x000003801d1c7812 */ /* 0x002fe400078ec0ff */
[----:B--2---:R-:W-:-:S02]  /*ed40*/  LOP3.LUT R32, R33, 0x380, RZ, 0xc0, !PT ;  /* 0x0000038021207812 */ /* 0x004fc400078ec0ff */
        /* <DEDUP_REMOVED lines=14> */
[----:B---3--:R-:W-:Y:S01]  /*ee30*/  @P0 R2UR UR4, R6 ;  /* 0x00000000060402ca */ /* 0x008fe200000e0000 */
[----:B0-----:R-:W-:-:S14]  /*ee40*/  @P6 BRA `(.L_x_5571) ;  /* 0x0000000000106947 */ /* 0x001fdc0003800000 */
[----:B------:R-:W-:Y:S05]  /*ee50*/  @!P0 BRA `(.L_x_5571) ;  /* 0x00000000000c8947 */ /* 0x000fea0003800000 */
[----:B------:R-:W2:Y:S04]  /*ee60*/  LDG.E R7, desc[UR54][R4.64] ;  /* 0x0000003604077981 */ /* 0x000ea8000c1e1900 */
[----:B-----5:R-:W2:Y:S02]  /*ee70*/  LDG.E R0, desc[UR54][R4.64+0x4] ;  /* 0x0000043604007981 */ /* 0x020ea4000c1e1900 */
[----:B--2---:R-:W-:-:S07]  /*ee80*/  IMAD.IADD R0, R0, 0x1, -R7 ;  /* 0x0000000100007824 */ /* 0x004fce00078e0a07 */
.L_x_5571:
        /* <DEDUP_REMOVED lines=10> */
[--C-:B------:R-:W-:Y:S01]  /*ef30*/  IMAD.X R33, RZ, RZ, R175.reuse, P4 ;  /* 0x000000ffff217224 */ /* 0x100fe200020e06af */
[----:B------:R-:W-:Y:S01]  /*ef40*/  LOP3.LUT R44, R45, 0x380, RZ, 0xc0, !PT ;  /* 0x000003802d2c7812 */ /* 0x000fe200078ec0ff */
[--C-:B------:R-:W-:Y:S01]  /*ef50*/  IMAD.X R37, RZ, RZ, R175.reuse, P5 ;  /* 0x000000ffff257224 */ /* 0x100fe200028e06af */
[----:B------:R-:W-:Y:S01]  /*ef60*/  LOP3.LUT R48, R49, 0x380, RZ, 0xc0, !PT ;  /* 0x0000038031307812 */ /* 0x000fe200078ec0ff */
[----:B------:R-:W-:Y:S01]  /*ef70*/  USHF.R.S32.HI UR9, URZ, 0x1f, UR44 ;  /* 0x0000001f3f097899 */ /* 0x000fe2000801142c */
[----:B------:R-:W-:Y:S01]  /*ef80*/  SHF.R.U64 R44, R44, 0x3, RZ ;  /* 0x000000032c2c7819 */ /* 0x000fe200000012ff */
[----:B------:R-:W-:Y:S01]  /*ef90*/  USHF.R.S32.HI UR16, URZ, 0x1f, UR4 ;  /* 0x0000001f3f107899 */ /* 0x000fe20008011404 */
[----:B------:R-:W-:Y:S01]  /*efa0*/  SHF.R.U64 R40, R40, 0x3, RZ ;  /* 0x0000000328287819 */ /* 0x000fe200000012ff */
[----:B------:R-:W-:Y:S01]  /*efb0*/  USHF.R.S32.HI UR17, URZ, 0x1f, UR43 ;  /* 0x0000001f3f117899 */ /* 0x000fe2000801142b */
[----:B------:R-:W-:Y:S01]  /*efc0*/  SHF.R.U64 R48, R48, 0x3, RZ ;  /* 0x0000000330307819 */ /* 0x000fe200000012ff */
[----:B------:R-:W-:Y:S01]  /*efd0*/  USEL UR8, UR44, URZ, !UP0 ;  /* 0x0000003f2c087287 */ /* 0x000fe2000c000000 */
[----:B------:R-:W-:Y:S01]  /*efe0*/  LOP3.LUT R44, R44, R45, RZ, 0x3c, !PT ;  /* 0x0000002d2c2c7212 */ /* 0x000fe200078e3cff */
[----:B------:R-:W-:Y:S01]  /*eff0*/  IMAD.X R45, RZ, RZ, R175, P6 ;  /* 0x000000ffff2d7224 */ /* 0x000fe200030e06af */
[----:B------:R-:W-:Y:S01]  /*f000*/  LOP3.LUT R40, R40, R41, RZ, 0x3c, !PT ;  /* 0x0000002928287212 */ /* 0x000fe200078e3cff */
[----:B------:R-:W-:Y:S01]  /*f010*/  USEL UR9, UR9, URZ, !UP0 ;  /* 0x0000003f09097287 */ /* 0x000fe2000c000000 */
[----:B0-----:R-:W-:-:S02]  /*f020*/  ISETP.NE.AND P6, PT, R4, RZ, PT ;  /* 0x000000ff0400720c */ /* 0x001fc40003fc5270 */
        /* <DEDUP_REMOVED lines=9> */
[----:B------:R-:W-:Y:S02]  /*f0c0*/  LOP3.LUT R56, R57, 0x380, RZ, 0xc0, !PT ;  /* 0x0000038039387812 */ /* 0x000fe400078ec0ff */
[----:B------:R-:W-:Y:S01]  /*f0d0*/  LOP3.LUT R52, R53, 0x380, RZ, 0xc0, !PT ;  /* 0x0000038035347812 */ /* 0x000fe200078ec0ff */
[----:B------:R-:W-:Y:S01]  /*f0e0*/  IMAD.X R69, RZ, RZ, R175, P1 ;  /* 0x000000ffff457224 */ /* 0x000fe200008e06af */
[----:B------:R-:W-:Y:S02]  /*f0f0*/  LOP3.LUT R64, R65, 0x380, RZ, 0xc0, !PT ;  /* 0x0000038041407812 */ /* 0x000fe400078ec0ff */
        /* <DEDUP_REMOVED lines=22> */
[----:B------:R-:W-:Y:S01]  /*f260*/  LOP3.LUT R68, R4, R5, RZ, 0x3c, !PT ;  /* 0x0000000504447212 */ /* 0x000fe200078e3cff */
[----:B------:R-:W-:Y:S06]  /*f270*/  @P6 BRA `(.L_x_5572) ;  /* 0x0000000000bc6947 */ /* 0x000fec0003800000 */
[----:B------:R-:W0:Y:S01]  /*f280*/  LDC R11, c[0x0][0xbe8] ;  /* 0x0002fa00ff0b7b82 */ /* 0x000e220000000800 */
[----:B------:R-:W-:Y:S01]  /*f290*/  IADD3 R10, R185, UR45, RZ ;  /* 0x0000002db90a7c10 */ /* 0x000fe2000fffe0ff */
[----:B------:R-:W-:Y:S01]  /*f2a0*/  ULDC.64 UR14, c[0x0][0xb90] ;  /* 0x0002e400000e7ab9 */ /* 0x000fe20000000a00 */
[----:B------:R-:W-:Y:S01]  /*f2b0*/  UMOV UR10, UR4 ;  /* 0x00000004000a7c82 */ /* 0x000fe20008000000 */
[----:B------:R-:W-:Y:S01]  /*f2c0*/  UIMAD UR12, UR17, UR14, URZ ;  /* 0x0000000e110c72a4 */ /* 0x000fe2000f8e023f */
[----:B------:R-:W-:Y:S01]  /*f2d0*/  IMAD.MOV R21, RZ, RZ, -R17 ;  /* 0x000000ffff157224 */ /* 0x000fe200078e0a11 */
[----:B------:R-:W-:Y:S01]  /*f2e0*/  UMOV UR11, UR16 ;  /* 0x00000010000b7c82 */ /* 0x000fe20008000000 */
[----:B------:R-:W-:Y:S01]  /*f2f0*/  IMAD.MOV.U32 R4, RZ, RZ, R10 ;  /* 0x000000ffff047224 */ /* 0x000fe200078e000a */
[----:B------:R-:W-:Y:S01]  /*f300*/  UIMAD.WIDE.U32 UR10, UR43, UR14, UR10 ;  /* 0x0000000e2b0a72a5 */ /* 0x000fe2000f8e000a */
[----:B------:R-:W-:Y:S01]  /*f310*/  VIADD R26, R16, UR45 ;  /* 0x0000002d101a7c36 */ /* 0x000fe20008000000 */
[----:B------:R-:W-:-:S03]  /*f320*/  UIMAD UR12, UR43, UR15, UR12 ;  /* 0x0000000f2b0c72a4 */ /* 0x000fc6000f8e020c */
[----:B------:R-:W-:Y:S01]  /*f330*/  ULDC.64 UR14, c[0x0][0xb98] ;  /* 0x0002e600000e7ab9 */ /* 0x000fe20000000a00 */
[----:B------:R-:W-:Y:S02]  /*f340*/  UIADD3 UR11, UR11, UR12, URZ ;  /* 0x0000000c0b0b7290 */ /* 0x000fe4000fffe03f */
[----:B------:R-:W-:Y:S02]  /*f350*/  UIMAD UR13, UR9, UR14, URZ ;  /* 0x0000000e090d72a4 */ /* 0x000fe4000f8e023f */
[----:B------:R-:W-:Y:S02]  /*f360*/  UIMAD.WIDE.U32 UR10, UR8, UR14, UR10 ;  /* 0x0000000e080a72a5 */ /* 0x000fe4000f8e000a */
[----:B------:R-:W-:Y:S01]  /*f370*/  UIMAD UR13, UR8, UR15, UR13 ;  /* 0x0000000f080d72a4 */ /* 0x000fe2000f8e020d */
        /* <DEDUP_REMOVED lines=8> */
[----:B------:R-:W-:Y:S02]  /*f400*/  IMAD R7, R11, R6, R10 ;  /* 0x000000060b077224 */ /* 0x000fe400078e020a */
[----:B------:R-:W-:Y:S02]  /*f410*/  IMAD.U32 R10, RZ, RZ, UR13 ;  /* 0x0000000dff0a7e24 */ /* 0x000fe4000f8e00ff */
[----:B-----5:R-:W-:Y:S01]  /*f420*/  IMAD R11, R0, R11, RZ ;  /* 0x0000000b000b7224 */ /* 0x020fe200078e02ff */
[----:B------:R-:W-:Y:S02]  /*f430*/  SHF.R.S32.HI R6, RZ, 0x1f, R7 ;  /* 0x0000001fff067819 */ /* 0x000fe40000011407 */
[----:B------:R-:W-:Y:S01]  /*f440*/  IADD3.X R5, R5, UR11, R10, P0, !PT ;  /* 0x0000000b05057c10 */ /* 0x000fe200087fe40a */
[----:B------:R-:W-:Y:S01]  /*f450*/  ULDC.64 UR10, c[0x0][0xb88] ;  /* 0x0002e200000a7ab9 */ /* 0x000fe20000000a00 */
[----:B------:R-:W-:Y:S02]  /*f460*/  VIADD R10, R26, 0x8 ;  /* 0x000000081a0a7836 */ /* 0x000fe40000000000 */
        /* <DEDUP_REMOVED lines=16> */
.L_x_5572:
[----:B------:R-:W1:Y:S01]  /*f570*/  LDC R81, c[0x0][0xbe8] ;  /* 0x0002fa00ff517b82 */ /* 0x000e620000000800 */
[----:B------:R-:W-:Y:S01]  /*f580*/  ULDC UR18, c[0x0][0xac8] ;  /* 0x0002b20000127ab9 */ /* 0x000fe20000000800 */
[----:B------:R-:W-:Y:S01]  /*f590*/  ULDC.64 UR14, c[0x0][0xaa0] ;  /* 0x0002a800000e7ab9 */ /* 0x000fe20000000a00 */
[----:B------:R-:W-:Y:S01]  /*f5a0*/  ISETP.GE.AND P0, PT, R190, UR18, PT ;  /* 0x00000012be007c0c */ /* 0x000fe2000bf06270 */
[----:B0-----:R0:W5:Y:S01]  /*f5b0*/  LD.E.128 R4, desc[UR54][R174.64] ;  /* 0x00000036ae047980 */ /* 0x001162000c101d00 */
[----:B------:R-:W-:Y:S02]  /*f5c0*/  ISETP.GE.AND P1, PT, R184, UR18, PT ;  /* 0x00000012b8007c0c */ /* 0x000fe4000bf26270 */
[----:B------:R-:W-:Y:S01]  /*f5d0*/  SEL R20, RZ, 0xffffffff, P0 ;  /* 0xffffffffff147807 */ /* 0x000fe20000000000 */
[----:B------:R-:W5:Y:S01]  /*f5e0*/  LD.E.128 R8, desc[UR54][R8.64] ;  /* 0x0000003608087980 */ /* 0x000f62000c101d00 */
[----:B------:R-:W-:-:S03]  /*f5f0*/  SEL R3, RZ, 0x1, P1 ;  /* 0x00000001ff037807 */ /* 0x000fc60000800000 */
[----:B------:R-:W5:Y:S04]  /*f600*/  LD.E.128 R12, desc[UR54][R12.64] ;  /* 0x000000360c0c7980 */ /* 0x000f68000c101d00 */
[----:B------:R-:W5:Y:S04]  /*f610*/  LD.E.128 R24, desc[UR54][R24.64] ;  /* 0x0000003618187980 */ /* 0x000f68000c101d00 */
[----:B------:R-:W5:Y:S01]  /*f620*/  LD.E.128 R28, desc[UR54][R28.64] ;  /* 0x000000361c1c7980 */ /* 0x000f62000c101d00 */
[----:B-1----:R-:W-:Y:S01]  /*f630*/  ISETP.NE.AND P2, PT, R81, 0x1, PT ;  /* 0x000000015100780c */ /* 0x002fe20003f45270 */
[----:B------:R-:W-:Y:S01]  /*f640*/  IMAD.SHL.U32 R20, R20, 0x2, RZ ;  /* 0x0000000214147824 */ /* 0x000fe200078e00ff */
[----:B------:R-:W-:Y:S01]  /*f650*/  ISETP.GE.AND P0, PT, R189, UR18, PT ;  /* 0x00000012bd007c0c */ /* 0x000fe2000bf06270 */
[----:B------:R-:W-:Y:S01]  /*f660*/  UIMAD UR12, UR16, UR14, URZ ;  /* 0x0000000e100c72a4 */ /* 0x000fe2000f8e023f */
[----:B------:R-:W5:Y:S02]  /*f670*/  LD.E.128 R32, desc[UR54][R32.64] ;  /* 0x0000003620207980 */ /* 0x000f64000c101d00 */
[----:B------:R-:W-:-:S02]  /*f680*/  LOP3.LUT R3, R20, 0x2, R3, 0xe2, !PT ;  /* 0x0000000214037812 */ /* 0x000fc400078ee203 */
[----:B------:R-:W5:Y:S04]  /*f690*/  LD.E.128 R36, desc[UR54][R36.64] ;  /* 0x0000003624247980 */ /* 0x000f68000c101d00 */
[----:B------:R-:W5:Y:S01]  /*f6a0*/  LD.E.128 R40, desc[UR54][R40.64] ;  /* 0x0000003628287980 */ /* 0x000f62000c101d00 */
[----:B------:R-:W1:Y:S01]  /*f6b0*/  @P2 LDC R77, c[0x0][0xbec] ;  /* 0x0002fb00ff4d2b82 */ /* 0x000e620000000800 */
[----:B------:R-:W-:Y:S02]  /*f6c0*/  SEL R20, RZ, 0xffffffff, P0 ;  /* 0xffffffffff147807 */ /* 0x000fe40000000000 */
[----:B------:R-:W-:Y:S01]  /*f6d0*/  ISETP.GE.AND P0, PT, R188, UR18, PT ;  /* 0x00000012bc007c0c */ /* 0x000fe2000bf06270 */
[----:B------:R-:W5:Y:S04]  /*f6e0*/  LD.E.128 R44, desc[UR54][R44.64] ;  /* 0x000000362c2c7980 */ /* 0x000f68000c101d00 */
[----:B------:R-:W2:Y:S01]  /*f6f0*/  @P2 LDC R79, c[0x0][0xbf0] ;  /* 0x0002fc00ff4f2b82 */ /* 0x000ea20000000800 */
[----:B------:R-:W-:Y:S01]  /*f700*/  SHF.L.U32 R20, R20, 0x2, RZ ;  /* 0x0000000214147819 */ /* 0x000fe200000006ff */
[----:B------:R-:W-:Y:S01]  /*f710*/  UIMAD.WIDE.U32 UR10, UR4, UR14, URZ ;  /* 0x0000000e040a72a5 */ /* 0x000fe2000f8e003f */
[----:B------:R-:W-:Y:S01]  /*f720*/  SEL R21, RZ, 0xffffffff, P0 ;  /* 0xffffffffff157807 */ /* 0x000fe20000000000 */
[----:B------:R-:W-:Y:S01]  /*f730*/  UIMAD UR12, UR4, UR15, UR12 ;  /* 0x0000000f040c72a4 */ /* 0x000fe2000f8e020c */
[----:B------:R-:W-:Y:S01]  /*f740*/  LOP3.LUT R20, R20, 0x4, R3, 0xe2, !PT ;  /* 0x0000000414147812 */ /* 0x000fe200078ee203 */
[----:B------:R-:W-:Y:S01]  /*f750*/  IMAD R3, R191, 0x20, R192 ;  /* 0x00000020bf037824 */ /* 0x000fe200078e02c0 */
[----:B------:R-:W-:Y:S01]  /*f760*/  ULDC.64 UR14, c[0x0][0xae8] ;  /* 0x0002ba00000e7ab9 */ /* 0x000fe20000000a00 */
[----:B------:R-:W-:Y:S01]  /*f770*/  UIADD3 UR11, UR11, UR12, URZ ;  /* 0x0000000c0b0b7290 */ /* 0x000fe2000fffe03f */
[----:B------:R-:W-:Y:S01]  /*f780*/  IMAD.SHL.U32 R21, R21, 0x8, RZ ;  /* 0x0000000815157824 */ /* 0x000fe200078e00ff */
[----:B------:R-:W-:Y:S01]  /*f790*/  UIMAD UR4, UR17, UR14, URZ ;  /* 0x0000000e110472a4 */ /* 0x000fe2000f8e023f */
[----:B------:R-:W-:Y:S01]  /*f7a0*/  ISETP.GE.AND P0, PT, R187, UR18, PT ;  /* 0x00000012bb007c0c */ /* 0x000fe2000bf06270 */
[----:B------:R-:W-:Y:S01]  /*f7b0*/  VIADD R82, R3, UR45 ;  /* 0x0000002d03527c36 */ /* 0x000fe20008000000 */
[----:B------:R-:W-:Y:S01]  /*f7c0*/  UIMAD.WIDE.U32 UR10, UR43, UR14, UR10 ;  /* 0x0000000e2b0a72a5 */ /* 0x000fe2000f8e000a */
[----:B------:R-:W5:Y:S01]  /*f7d0*/  LD.E.128 R48, desc[UR54][R48.64] ;  /* 0x0000003630307980 */ /* 0x000f62000c101d00 */
[----:B------:R-:W-:Y:S01]  /*f7e0*/  UIMAD UR4, UR43, UR15, UR4 ;  /* 0x0000000f2b0472a4 */ /* 0x000fe2000f8e0204 */
[----:B------:R-:W-:Y:S01]  /*f7f0*/  SEL R3, RZ, 0xffffffff, P0 ;  /* 0xffffffffff037807 */ /* 0x000fe20000000000 */
[----:B------:R-:W-:Y:S01]  /*f800*/  ULDC.64 UR12, c[0x0][0xaf0] ;  /* 0x0002bc00000c7ab9 */ /* 0x000fe20000000a00 */
[----:B------:R-:W-:Y:S01]  /*f810*/  LOP3.LUT R21, R21, 0x8, R20, 0xe2, !PT ;  /* 0x0000000815157812 */ /* 0x000fe200078ee214 */
[----:B------:R-:W-:Y:S01]  /*f820*/  UIMAD UR9, UR9, UR12, URZ ;  /* 0x0000000c090972a4 */ /* 0x000fe2000f8e023f */
[----:B-1----:R-:W-:Y:S01]  /*f830*/  @P2 IMAD.HI.U32 R20, R82, R77, RZ ;  /* 0x0000004d52142227 */ /* 0x002fe200078e00ff */
[----:B------:R-:W-:Y:S01]  /*f840*/  UIADD3 UR11, UR11, UR4, URZ ;  /* 0x000000040b0b7290 */ /* 0x000fe2000fffe03f */
[----:B------:R-:W5:Y:S01]  /*f850*/  LD.E.128 R56, desc[UR54][R56.64] ;  /* 0x0000003638387980 */ /* 0x000f62000c101d00 */
[----:B------:R-:W-:Y:S01]  /*f860*/  UIMAD UR4, UR8, UR13, UR9 ;  /* 0x0000000d080472a4 */ /* 0x000fe2000f8e0209 */
[----:B------:R-:W-:Y:S01]  /*f870*/  IMAD.SHL.U32 R76, R3, 0x10, RZ ;  /* 0x00000010034c7824 */ /* 0x000fe200078e00ff */
[----:B------:R-:W-:Y:S01]  /*f880*/  UIMAD.WIDE.U32 UR8, UR8, UR12, UR10 ;  /* 0x0000000c080872a5 */ /* 0x000fe2000f8e000a */
[----:B------:R-:W-:Y:S01]  /*f890*/  IMAD.MOV.U32 R3, RZ, RZ, R82 ;  /* 0x000000ffff037224 */ /* 0x000fe200078e0052 */
[----:B--2---:R-:W-:Y:S01]  /*f8a0*/  @P2 SHF.R.U32.HI R3, RZ, R79, R20 ;  /* 0x0000004fff032219 */ /* 0x004fe20000011614 */
[----:B------:R-:W5:Y:S01]  /*f8b0*/  LD.E.128 R52, desc[UR54][R52.64] ;  /* 0x0000003634347980 */ /* 0x000f62000c101d00 */
[----:B------:R-:W-:-:S02]  /*f8c0*/  LOP3.LUT R76, R76, 0x10, R21, 0xe2, !PT ;  /* 0x000000104c4c7812 */ /* 0x000fc400078ee215 */
        /* <DEDUP_REMOVED lines=10> */
[----:B------:R-:W-:-:S02]  /*f970*/  IMAD R77, R81, R79, R82 ;  /* 0x0000004f514d7224 */ /* 0x000fc400078e0252 */
[----:B------:R-:W-:Y:S01]  /*f980*/  IMAD.U32 R21, RZ, RZ, UR4 ;  /* 0x00000004ff157e24 */ /* 0x000fe2000f8e00ff */
[----:B------:R-:W5:Y:S01]  /*f990*/  LD.E.128 R60, desc[UR54][R60.64] ;  /* 0x000000363c3c7980 */ /* 0x000f62000c101d00 */
[----:B------:R-:W-:Y:S01]  /*f9a0*/  IMAD.SHL.U32 R83, R78, 0x20, RZ ;  /* 0x000000204e537824 */ /* 0x000fe200078e00ff */
[----:B------:R-:W-:Y:S02]  /*f9b0*/  SHF.R.S32.HI R78, RZ, 0x1f, R77 ;  /* 0x0000001fff4e7819 */ /* 0x000fe4000001144d */
[----:B------:R-:W5:Y:S01]  /*f9c0*/  LD.E.128 R72, desc[UR54][R72.64] ;  /* 0x0000003648487980 */ /* 0x000f62000c101d00 */
[----:B------:R-:W-:-:S03]  /*f9d0*/  ISETP.GE.AND P0, PT, R195, UR18, PT ;  /* 0x00000012c3007c0c */ /* 0x000fc6000bf06270 */
[----:B------:R-:W5:Y:S01]  /*f9e0*/  LD.E.128 R68, desc[UR54][R68.64] ;  /* 0x0000003644447980 */ /* 0x000f62000c101d00 */
[C---:B------:R-:W-:Y:S01]  /*f9f0*/  IMAD R79, R3.reuse, UR9, R80 ;  /* 0x00000009034f7c24 */ /* 0x040fe2000f8e0250 */
[----:B------:R-:W-:Y:S01]  /*fa00*/  UIADD3 UR4, UR41, 0x28c20, URZ ;  /* 0x00028c2029047890 */ /* 0x000fe2000fffe03f */
[----:B------:R-:W-:Y:S01]  /*fa10*/  IMAD.WIDE.U32 R20, R3, UR8, R20 ;  /* 0x0000000803147c25 */ /* 0x000fe2000f8e0014 */
[----:B------:R-:W-:Y:S01]  /*fa20*/  @!PT LDS RZ, [RZ] ;  /* 0x00000000fffff984 */ /* 0x000fe20000000800 */
[----:B------:R-:W-:Y:S01]  /*fa30*/  @!PT LDS RZ, [RZ] ;  /* 0x00000000fffff984 */ /* 0x000fe20000000800 */
[----:B------:R-:W-:Y:S01]  /*fa40*/  @!PT LDS RZ, [RZ] ;  /* 0x00000000fffff984 */ /* 0x000fe20000000800 */
[----:B------:R-:W-:Y:S01]  /*fa50*/  @!PT LDS RZ, [RZ] ;  /* 0x00000000fffff984 */ /* 0x000fe20000000800 */
[----:B------:R1:W-:Y:S06]  /*fa60*/  MEMBAR.ALL.CTA ;  /* 0x0000000000007992 */ /* 0x0003ec0000008000 */
[----:B-1----:R-:W1:Y:S01]  /*fa70*/  FENCE.VIEW.ASYNC.S ;  /* 0x00000000000073c6 */ /* 0x002e620000000000 */
[----:B------:R-:W-:Y:S01]  /*fa80*/  ULDC.64 UR8, c[0x0][0xad8] ;  /* 0x0002b60000087ab9 */ /* 0x000fe20000000a00 */
[----:B------:R-:W-:Y:S01]  /*fa90*/  SEL R3, RZ, 0x40, P0 ;  /* 0x00000040ff037807 */ /* 0x000fe20000000000 */
[----:B------:R-:W-:Y:S01]  /*faa0*/  IMAD.IADD R21, R21, 0x1, R79 ;  /* 0x0000000115157824 */ /* 0x000fe200078e024f */
[----:B------:R-:W-:Y:S01]  /*fab0*/  ISETP.GE.AND P0, PT, R194, UR18, PT ;  /* 0x00000012c2007c0c */ /* 0x000fe2000bf06270 */
[----:B------:R-:W-:Y:S01]  /*fac0*/  IMAD R78, R78, UR8, RZ ;  /* 0x000000084e4e7c24 */ /* 0x000fe2000f8e02ff */
[----:B------:R-:W-:Y:S01]  /*fad0*/  UPRMT UR4, URZ, 0x654, UR4 ;  /* 0x000006543f047896 */ /* 0x000fe20008000004 */
[----:B-----5:R-:W-:Y:S01]  /*fae0*/  IMAD R87, R0, R81, RZ ;  /* 0x0000005100577224 */ /* 0x020fe200078e02ff */
[----:B------:R-:W-:Y:S01]  /*faf0*/  SEL R0, RZ, 0x80, P0 ;  /* 0x00000080ff007807 */ /* 0x000fe20000000000 */
[----:B------:R-:W-:Y:S01]  /*fb00*/  VIADD R86, R192, UR45 ;  /* 0x0000002dc0567c36 */ /* 0x000fe20008000000 */
[----:B------:R-:W-:Y:S01]  /*fb10*/  LOP3.LUT R76, R83, 0x20, R76, 0xe2, !PT ;  /* 0x00000020534c7812 */ /* 0x000fe200078ee24c */
[C---:B------:R-:W-:Y:S01]  /*fb20*/  IMAD R79, R77.reuse, UR9, R78 ;  /* 0x000000094d4f7c24 */ /* 0x040fe2000f8e024e */
[----:B------:R-:W-:Y:S01]  /*fb30*/  BSSY B1, `(.L_x_5573) ;  /* 0x000002c000017945 */ /* 0x000fe20003800000 */
[----:B------:R-:W-:Y:S01]  /*fb40*/  IMAD.WIDE.U32 R20, R77, UR8, R20 ;  /* 0x000000084d147c25 */ /* 0x000fe2000f8e0014 */
[----:B------:R-:W-:Y:S01]  /*fb50*/  ISETP.GE.AND P0, PT, R86, R87, PT ;  /* 0x000000575600720c */ /* 0x000fe20003f06270 */
[----:B------:R-:W-:Y:S01]  /*fb60*/  ULDC.64 UR8, c[0x0][0xa80] ;  /* 0x0002a00000087ab9 */ /* 0x000fe20000000a00 */
[----:B------:R-:W-:Y:S01]  /*fb70*/  LOP3.LUT R3, R76, R3, RZ, 0xfc, !PT ;  /* 0x000000034c037212 */ /* 0x000fe200078efcff */
[----:B------:R-:W-:Y:S01]  /*fb80*/  IMAD.IADD R21, R21, 0x1, R79 ;  /* 0x0000000115157824 */ /* 0x000fe200078e024f */
[----:B------:R-:W-:-:S02]  /*fb90*/  LEA R84, P1, R20, UR8, 0x1 ;  /* 0x0000000814547c11 */ /* 0x000fc4000f8208ff */
[----:B------:R-:W-:Y:S02]  /*fba0*/  LOP3.LUT R0, R3, R0, RZ, 0xfc, !PT ;  /* 0x0000000003007212 */ /* 0x000fe400078efcff */
[----:B------:R-:W-:Y:S01]  /*fbb0*/  LEA.HI.X R85, R20, UR9, R21, 0x1, P1 ;  /* 0x0000000914557c11 */ /* 0x000fe200088f0c15 */
[----:B-1----:R0:W1:Y:S01]  /*fbc0*/  SHFL.IDX PT, R76, R84, RZ, 0x181f ;  /* 0x00181fff544c7589 */ /* 0x00206200000e0000 */
[----:B------:R-:W-:Y:S03]  /*fbd0*/  SYNCS.ARRIVE.TRANS64.RED.A1T0 RZ, [UR4], RZ ;  /* 0x000000ffffff79a7 */ /* 0x000fe60008100404 */
        /* <DEDUP_REMOVED lines=33> */
.L_x_5574:
[----:B------:R-:W-:Y:S05]  /*fdf0*/  BSYNC B1 ;  /* 0x0000000000017941 */ /* 0x000fea0003800000 */
.L_x_5573:
[----:B---3--:R-:W-:Y:S01]  /*fe00*/  VIADD R4, R86, 0x20 ;  /* 0x0000002056047836 */ /* 0x008fe20000000000 */
[----:B------:R3:W4:Y:S04]  /*fe10*/  SHFL.IDX PT, R7, R85, 0x1, 0x181f ;  /* 0x00381f0055077f89 */ /* 0x00072800000e0000 */
[----:B------:R-:W-:Y:S01]  /*fe20*/  ISETP.GE.AND P0, PT, R4, R87, PT ;  /* 0x000000570400720c */ /* 0x000fe20003f06270 */
[----:B------:R3:W0:-:S12]  /*fe30*/  SHFL.IDX PT, R6, R84, 0x1, 0x181f ;  /* 0x00381f0054067f89 */ /* 0x00061800000e0000 */
[----:B---3--:R-:W-:Y:S05]  /*fe40*/  @P0 BRA `(.L_x_5575) ;  /* 0x0000001000080947 */ /* 0x008fea0003800000 */
[----:B------:R-:W-:Y:S02]  /*fe50*/  ISETP.GE.AND P0, PT, R184, UR18, PT ;  /* 0x00000012b8007c0c */ /* 0x000fe4000bf06270 */
[----:B------:R-:W-:Y:S02]  /*fe60*/  ISETP.GE.AND P5, PT, R190, UR18, PT ;  /* 0x00000012be007c0c */ /* 0x000fe4000bfa6270 */
[----:B------:R-:W-:Y:S02]  /*fe70*/  ISETP.GE.AND P3, PT, R189, UR18, PT ;  /* 0x00000012bd007c0c */ /* 0x000fe4000bf66270 */
[----:B------:R-:W-:Y:S02]  /*fe80*/  ISETP.GE.AND P2, PT, R188, UR18, PT ;  /* 0x00000012bc007c0c */ /* 0x000fe4000bf46270 */
[----:B------:R-:W-:-:S05]  /*fe90*/  ISETP.GE.AND P1, PT, R187, UR18, PT ;  /* 0x00000012bb007c0c */ /* 0x000fca000bf26270 */
[----:B0---4-:R-:W-:Y:S02]  /*fea0*/  @!P0 IMAD.WIDE R4, R184, 0x2, R6 ;  /* 0x00000002b8048825 */ /* 0x011fe400078e0206 */
        /* <DEDUP_REMOVED lines=23> */
[----:B---3--:R-:W-:-:S04]  /*10020*/  LEA R4, P0, R194, R6, 0x1 ;  /* 0x00000006c2047211 */ /* 0x008fc800078008ff */
[----:B------:R-:W-:-:S05]  /*10030*/  LEA.HI.X R5, R194, R7, R198, 0x1, P0 ;  /* 0x00000007c2057211 */ /* 0x000fca00000f0cc6 */
[----:B------:R0:W-:Y:S01]  /*10040*/  ST.E.128 desc[UR54][R4.64], R68 ;  /* 0x0000004404007985 */ /* 0x0001e2000c101d36 */
[----:B------:R-:W-:Y:S05]  /*10050*/  BRA `(.L_x_5575) ;  /* 0x0000000c00847947 */ /* 0x000fea0003800000 */
.L_x_5570:
[----:B------:R-:W-:Y:S01]  /*10060*/  ULDC.64 UR8, c[0x0][0xc00] ;  /* 0x0003000000087ab9 */ /* 0x000fe20000000a00 */
[----:B------:R-:W-:Y:S01]  /*10070*/  ULDC UR4, c[0x0][0xa88] ;  /* 0x0002a20000047ab9 */ /* 0x000fe20000000800 */
[----:B------:R-:W-:Y:S01]  /*10080*/  UISETP.NE.U32.AND UP0, UPT, UR8, URZ, UPT ;  /* 0x0000003f0800728c */ /* 0x000fe2000bf05070 */
[----:B------:R-:W0:Y:S03]  /*10090*/  LDC R11, c[0x0][0xbe8] ;  /* 0x0002fa00ff0b7b82 */ /* 0x000e260000000800 */
[----:B------:R-:W-:-:S03]  /*100a0*/  UISETP.NE.AND.EX UP0, UPT, UR9, URZ, UPT, UP0 ;  /* 0x0000003f0900728c */ /* 0x000fc6000bf05300 */
[----:B------:R-:W-:Y:S02]  /*100b0*/  ULDC.64 UR8, c[0x0][0xc00] ;  /* 0x0003000000087ab9 */ /* 0x000fe40000000a00 */
[----:B------:R-:W-:Y:S01]  /*100c0*/  UIMAD.WIDE UR8, UR44, 0x4, UR8 ;  /* 0x000000042c0878a5 */ /* 0x000fe2000f8e0208 */
[----:B------:R-:W-:-:S05]  /*100d0*/  PLOP3.LUT P1, PT, PT, PT, UP0, 0x80, 0x0 ;  /* 0x000000000000781c */ /* 0x000fca0003f2f008 */
[----:B------:R-:W-:Y:S02]  /*100e0*/  IMAD.U32 R4, RZ, RZ, UR8 ;  /* 0x00000008ff047e24 */ /* 0x000fe4000f8e00ff */
[----:B------:R-:W-:Y:S01]  /*100f0*/  IMAD.U32 R5, RZ, RZ, UR9 ;  /* 0x00000009ff057e24 */ /* 0x000fe2000f8e00ff */
[----:B------:R-:W-:Y:S02]  /*10100*/  ULDC.64 UR8, c[0x0][0xc08] ;  /* 0x0003020000087ab9 */ /* 0x000fe40000000a00 */
[----:B------:R-:W-:Y:S01]  /*10110*/  UISETP.NE.U32.AND UP1, UPT, UR8, URZ, UPT ;  /* 0x0000003f0800728c */ /* 0x000fe2000bf25070 */
[----:B------:R-:W-:Y:S02]  /*10120*/  IMAD.U32 R0, RZ, RZ, UR4 ;  /* 0x00000004ff007e24 */ /* 0x000fe4000f8e00ff */
[----:B------:R-:W2:Y:S01]  /*10130*/  @P1 LDG.E R3, desc[UR54][R4.64] ;  /* 0x0000003604031981 */ /* 0x000ea2000c1e1900 */
[----:B------:R-:W-:-:S06]  /*10140*/  UISETP.NE.AND.EX UP1, UPT, UR9, URZ, UPT, UP1 ;  /* 0x0000003f0900728c */ /* 0x000fcc000bf25310 */
[----:B------:R-:W-:-:S05]  /*10150*/  PLOP3.LUT P2, PT, PT, PT, UP1, 0x80, 0x0 ;  /* 0x000000000000781c */ /* 0x000fca0003f4f018 */
[----:B------:R-:W-:Y:S02]  /*10160*/  @UP1 ULDC.64 UR8, c[0x0][0xc08] ;  /* 0x0003020000081ab9 */ /* 0x000fe40000000a00 */
[----:B------:R-:W-:-:S06]  /*10170*/  @UP1 UIMAD.WIDE UR8, UR44, 0x4, UR8 ;  /* 0x000000042c0818a5 */ /* 0x000fcc000f8e0208 */
[----:B------:R-:W-:Y:S01]  /*10180*/  MOV R6, UR8 ;  /* 0x0000000800067c02 */ /* 0x000fe20008000f00 */
[----:B------:R-:W-:-:S05]  /*10190*/  IMAD.U32 R7, RZ, RZ, UR9 ;  /* 0x00000009ff077e24 */ /* 0x000fca000f8e00ff */
[----:B------:R1:W5:Y:S01]  /*101a0*/  @P2 LDG.E R0, desc[UR54][R6.64] ;  /* 0x0000003606002981 */ /* 0x000362000c1e1900 */
[----:B------:R-:W-:Y:S01]  /*101b0*/  UMOV UR4, URZ ;  /* 0x0000003f00047c82 */ /* 0x000fe20008000000 */
[----:B------:R-:W-:Y:S01]  /*101c0*/  USHF.R.S32.HI UR14, URZ, 0x1f, UR43 ;  /* 0x0000001f3f0e7899 */ /* 0x000fe2000801142b */
[----:B------:R-:W-:Y:S02]  /*101d0*/  ISETP.GE.AND P0, PT, R197, 0x40, PT ;  /* 0x00000040c500780c */ /* 0x000fe40003f06270 */
[----:B--2---:R-:W-:Y:S01]  /*101e0*/  @P1 R2UR UR4, R3 ;  /* 0x00000000030412ca */ /* 0x004fe200000e0000 */
[----:B01----:R-:W-:-:S14]  /*101f0*/  @P2 BRA `(.L_x_5576) ;  /* 0x0000000000102947 */ /* 0x003fdc0003800000 */
[----:B------:R-:W-:Y:S05]  /*10200*/  @!P1 BRA `(.L_x_5576) ;  /* 0x00000000000c9947 */ /* 0x000fea0003800000 */
[----:B------:R-:W2:Y:S04]  /*10210*/  LDG.E R3, desc[UR54][R4.64] ;  /* 0x0000003604037981 */ /* 0x000ea8000c1e1900 */
[----:B-----5:R-:W2:Y:S02]  /*10220*/  LDG.E R0, desc[UR54][R4.64+0x4] ;  /* 0x0000043604007981 */ /* 0x020ea4000c1e1900 */
[----:B--2---:R-:W-:-:S07]  /*10230*/  IMAD.IADD R0, R0, 0x1, -R3 ;  /* 0x0000000100007824 */ /* 0x004fce00078e0a03 */
.L_x_5576:
[----:B------:R-:W-:Y:S01]  /*10240*/  USHF.R.S32.HI UR9, URZ, 0x1f, UR44 ;  /* 0x0000001f3f097899 */ /* 0x000fe2000801142c */
[----:B------:R-:W-:Y:S01]  /*10250*/  BSSY B1, `(.L_x_5577) ;  /* 0x000002e000017945 */ /* 0x000fe20003800000 */
[----:B------:R-:W-:Y:S02]  /*10260*/  USHF.R.S32.HI UR13, URZ, 0x1f, UR4 ;  /* 0x0000001f3f0d7899 */ /* 0x000fe40008011404 */
[----:B------:R-:W-:Y:S02]  /*10270*/  USEL UR8, UR44, URZ, !UP0 ;  /* 0x0000003f2c087287 */ /* 0x000fe4000c000000 */
[----:B------:R-:W-:Y:S01]  /*10280*/  USEL UR9, UR9, URZ, !UP0 ;  /* 0x0000003f09097287 */ /* 0x000fe2000c000000 */
[----:B------:R-:W-:Y:S11]  /*10290*/  @P0 BRA `(.L_x_5578) ;  /* 0x0000000000a40947 */ /* 0x000ff60003800000 */
[----:B------:R-:W0:Y:S01]  /*102a0*/  S2R R6, SR_TID.X ;  /* 0x0000000000067919 */ /* 0x000e220000002100 */
[----:B------:R-:W1:Y:S01]  /*102b0*/  LDC R5, c[0x0][0xbe8] ;  /* 0x0002fa00ff057b82 */ /* 0x000e620000000800 */
[----:B------:R-:W-:Y:S02]  /*102c0*/  IMAD.U32 R7, RZ, RZ, UR45 ;  /* 0x0000002dff077e24 */ /* 0x000fe4000f8e00ff */
[----:B-1---5:R-:W-:-:S03]  /*102d0*/  IMAD R3, R0, R5, RZ ;  /* 0x0000000500037224 */ /* 0x022fc600078e02ff */
[----:B0-----:R-:W-:-:S04]  /*102e0*/  IADD3 R6, R7, -0x80, R6 ;  /* 0xffffff8007067810 */ /* 0x001fc80007ffe006 */
[----:B------:R-:W-:-:S13]  /*102f0*/  ISETP.GE.AND P0, PT, R6, R3, PT ;  /* 0x000000030600720c */ /* 0x000fda0003f06270 */
[----:B------:R-:W-:Y:S05]  /*10300*/  @P0 BRA `(.L_x_5578) ;  /* 0x0000000000880947 */ /* 0x000fea0003800000 */
[----:B------:R-:W-:Y:S01]  /*10310*/  ISETP.NE.AND P0, PT, R5, 0x1, PT ;  /* 0x000000010500780c */ /* 0x000fe20003f05270 */
[----:B------:R-:W-:Y:S01]  /*10320*/  ULDC.64 UR16, c[0x0][0xb90] ;  /* 0x0002e40000107ab9 */ /* 0x000fe20000000a00 */
[----:B------:R-:W-:Y:S01]  /*10330*/  UMOV UR10, UR4 ;  /* 0x00000004000a7c82 */ /* 0x000fe20008000000 */
[----:B------:R-:W-:Y:S01]  /*10340*/  UIMAD UR12, UR14, UR16, URZ ;  /* 0x000000100e0c72a4 */ /* 0x000fe2000f8e023f */
[----:B------:R-:W-:Y:S01]  /*10350*/  IMAD.MOV.U32 R4, RZ, RZ, R6 ;  /* 0x000000ffff047224 */ /* 0x000fe200078e0006 */
[----:B------:R-:W-:Y:S02]  /*10360*/  UMOV UR11, UR13 ;  /* 0x0000000d000b7c82 */ /* 0x000fe40008000000 */
[----:B------:R-:W-:Y:S02]  /*10370*/  UIMAD.WIDE.U32 UR10, UR43, UR16, UR10 ;  /* 0x000000102b0a72a5 */ /* 0x000fe4000f8e000a */
[----:B------:R-:W-:-:S03]  /*10380*/  UIMAD UR12, UR43, UR17, UR12 ;  /* 0x000000112b0c72a4 */ /* 0x000fc6000f8e020c */
[----:B------:R-:W-:Y:S01]  /*10390*/  ULDC.64 UR16, c[0x0][0xb98] ;  /* 0x0002e60000107ab9 */ /* 0x000fe20000000a00 */
[----:B------:R-:W0:Y:S01]  /*103a0*/  @P0 LDC R3, c[0x0][0xbec] ;  /* 0x0002fb00ff030b82 */ /* 0x000e220000000800 */
[----:B------:R-:W-:Y:S02]  /*103b0*/  UIADD3 UR11, UR11, UR12, URZ ;  /* 0x0000000c0b0b7290 */ /* 0x000fe4000fffe03f */
[----:B------:R-:W-:Y:S02]  /*103c0*/  UIMAD UR12, UR9, UR16, URZ ;  /* 0x00000010090c72a4 */ /* 0x000fe4000f8e023f */
[----:B------:R-:W-:Y:S02]  /*103d0*/  UIMAD.WIDE.U32 UR10, UR8, UR16, UR10 ;  /* 0x00000010080a72a5 */ /* 0x000fe4000f8e000a */
[----:B------:R-:W-:Y:S01]  /*103e0*/  UIMAD UR12, UR8, UR17, UR12 ;  /* 0x00000011080c72a4 */ /* 0x000fe2000f8e020c */
[----:B------:R-:W1:Y:S02]  /*103f0*/  @P0 LDC R8, c[0x0][0xbf0] ;  /* 0x0002fc00ff080b82 */ /* 0x000e640000000800 */
[----:B------:R-:W-:Y:S01]  /*10400*/  ULDC.64 UR16, c[0x0][0xb88] ;  /* 0x0002e20000107ab9 */ /* 0x000fe20000000a00 */
[----:B0-----:R-:W-:-:S05]  /*10410*/  @P0 IMAD.HI.U32 R3, R6, R3, RZ ;  /* 0x0000000306030227 */ /* 0x001fca00078e00ff */
[----:B-1----:R-:W-:Y:S01]  /*10420*/  @P0 SHF.R.U32.HI R4, RZ, R8, R3 ;  /* 0x00000008ff040219 */ /* 0x002fe20000011603 */
[----:B------:R-:W-:-:S04]  /*10430*/  IMAD.U32 R8, RZ, RZ, UR12 ;  /* 0x0000000cff087e24 */ /* 0x000fc8000f8e00ff */
        /* <DEDUP_REMOVED lines=15> */
.L_x_5578:
[----:B------:R-:W-:Y:S05]  /*10530*/  BSYNC B1 ;  /* 0x0000000000017941 */ /* 0x000fea0003800000 */
.L_x_5577:
        /* <DEDUP_REMOVED lines=10> */
[----:B-----5:R-:W-:Y:S01]  /*105e0*/  IMAD R25, R0, R11, RZ ;  /* 0x0000000b00197224 */ /* 0x020fe200078e02ff */
[----:B------:R-:W-:Y:S01]  /*105f0*/  SHF.L.U32 R4, R4, 0x1, RZ ;  /* 0x0000000104047819 */ /* 0x000fe200000006ff */
[----:B------:R-:W-:Y:S01]  /*10600*/  ULDC.64 UR16, c[0x0][0xae8] ;  /* 0x0002ba0000107ab9 */ /* 0x000fe20000000a00 */
[----:B------:R-:W0:Y:S01]  /*10610*/  @P0 LDC R5, c[0x0][0xbec] ;  /* 0x0002fb00ff050b82 */ /* 0x000e220000000800 */
[----:B------:R-:W-:Y:S01]  /*10620*/  ISETP.GE.AND P2, PT, R189, UR15, PT ;  /* 0x0000000fbd007c0c */ /* 0x000fe2000bf46270 */
[----:B------:R-:W-:Y:S01]  /*10630*/  UIADD3 UR11, UR11, UR12, URZ ;  /* 0x0000000c0b0b7290 */ /* 0x000fe2000fffe03f */
[----:B------:R-:W-:Y:S01]  /*10640*/  LOP3.LUT R4, R4, 0x2, R3, 0xe2, !PT ;  /* 0x0000000204047812 */ /* 0x000fe200078ee203 */
[----:B------:R-:W-:Y:S01]  /*10650*/  UIMAD UR4, UR14, UR16, URZ ;  /* 0x000000100e0472a4 */ /* 0x000fe2000f8e023f */
[----:B------:R-:W-:Y:S01]  /*10660*/  IMAD R3, R191, 0x20, R192 ;  /* 0x00000020bf037824 */ /* 0x000fe200078e02c0 */
[----:B------:R-:W-:Y:S01]  /*10670*/  SEL R6, RZ, 0xffffffff, P2 ;  /* 0xffffffffff067807 */ /* 0x000fe20001000000 */
[----:B------:R-:W-:Y:S01]  /*10680*/  UIMAD.WIDE.U32 UR10, UR43, UR16, UR10 ;  /* 0x000000102b0a72a5 */ /* 0x000fe2000f8e000a */
[----:B------:R-:W1:Y:S01]  /*10690*/  @P0 LDC R7, c[0x0][0xbf0] ;  /* 0x0002fc00ff070b82 */ /* 0x000e620000000800 */
[----:B------:R-:W-:Y:S01]  /*106a0*/  UIMAD UR4, UR43, UR17, UR4 ;  /* 0x000000112b0472a4 */ /* 0x000fe2000f8e0204 */
[----:B------:R-:W-:Y:S01]  /*106b0*/  VIADD R8, R3, UR45 ;  /* 0x0000002d03087c36 */ /* 0x000fe20008000000 */
[----:B------:R-:W-:Y:S01]  /*106c0*/  ULDC.64 UR12, c[0x0][0xaf0] ;  /* 0x0002bc00000c7ab9 */ /* 0x000fe20000000a00 */
[----:B------:R-:W-:Y:S01]  /*106d0*/  ISETP.GE.AND P1, PT, R188, UR15, PT ;  /* 0x0000000fbc007c0c */ /* 0x000fe2000bf26270 */
[----:B------:R-:W-:Y:S01]  /*106e0*/  UIMAD UR9, UR9, UR12, URZ ;  /* 0x0000000c090972a4 */ /* 0x000fe2000f8e023f */
[----:B------:R-:W-:Y:S01]  /*106f0*/  IMAD.SHL.U32 R9, R6, 0x4, RZ ;  /* 0x0000000406097824 */ /* 0x000fe200078e00ff */
[----:B------:R-:W-:Y:S01]  /*10700*/  UIADD3 UR11, UR11, UR4, URZ ;  /* 0x000000040b0b7290 */ /* 0x000fe2000fffe03f */
[----:B------:R-:W-:Y:S01]  /*10710*/  SEL R10, RZ, 0xffffffff, P1 ;  /* 0xffffffffff0a7807 */ /* 0x000fe20000800000 */
[----:B------:R-:W-:Y:S01]  /*10720*/  UIMAD UR4, UR8, UR13, UR9 ;  /* 0x0000000d080472a4 */ /* 0x000fe2000f8e0209 */
[----:B------:R-:W-:Y:S01]  /*10730*/  IMAD.MOV.U32 R3, RZ, RZ, R8 ;  /* 0x000000ffff037224 */ /* 0x000fe200078e0008 */
[----:B------:R-:W-:Y:S01]  /*10740*/  UIMAD.WIDE.U32 UR8, UR8, UR12, UR10 ;  /* 0x0000000c080872a5 */ /* 0x000fe2000f8e000a */
[----:B------:R-:W-:Y:S01]  /*10750*/  LOP3.LUT R9, R9, 0x4, R4, 0xe2, !PT ;  /* 0x0000000409097812 */ /* 0x000fe200078ee204 */
[----:B------:R-:W-:Y:S01]  /*10760*/  IMAD.SHL.U32 R10, R10, 0x8, RZ ;  /* 0x000000080a0a7824 */ /* 0x000fe200078e00ff */
[----:B------:R-:W-:Y:S01]  /*10770*/  ISETP.GE.AND P2, PT, R194, UR15, PT ;  /* 0x0000000fc2007c0c */ /* 0x000fe2000bf46270 */
[----:B------:R-:W-:Y:S01]  /*10780*/  UIADD3 UR4, UR9, UR4, URZ ;  /* 0x0000000409047290 */ /* 0x000fe2000fffe03f */
[----:B0-----:R-:W-:Y:S01]  /*10790*/  @P0 IMAD.HI.U32 R6, R8, R5, RZ ;  /* 0x0000000508060227 */ /* 0x001fe200078e00ff */
[----:B------:R-:W-:Y:S01]  /*107a0*/  BSSY B1, `(.L_x_5579) ;  /* 0x0000048000017945 */ /* 0x000fe20003800000 */
[----:B------:R-:W-:-:S02]  /*107b0*/  LOP3.LUT R10, R10, 0x8, R9, 0xe2, !PT ;  /* 0x000000080a0a7812 */ /* 0x000fc400078ee209 */
[----:B------:R-:W-:Y:S01]  /*107c0*/  IMAD.U32 R4, RZ, RZ, UR8 ;  /* 0x00000008ff047e24 */ /* 0x000fe2000f8e00ff */
[----:B------:R-:W-:Y:S01]  /*107d0*/  SEL R0, RZ, 0x80, P2 ;  /* 0x00000080ff007807 */ /* 0x000fe20001000000 */
[----:B------:R-:W-:Y:S01]  /*107e0*/  IMAD.U32 R5, RZ, RZ, UR9 ;  /* 0x00000009ff057e24 */ /* 0x000fe2000f8e00ff */
[----:B------:R-:W-:Y:S01]  /*107f0*/  ULDC.64 UR8, c[0x0][0xae0] ;  /* 0x0002b80000087ab9 */ /* 0x000fe20000000a00 */
[----:B-1----:R-:W-:Y:S01]  /*10800*/  @P0 SHF.R.U32.HI R3, RZ, R7, R6 ;  /* 0x00000007ff030219 */ /* 0x002fe20000011606 */
[----:B------:R-:W-:Y:S01]  /*10810*/  IMAD.U32 R5, RZ, RZ, UR4 ;  /* 0x00000004ff057e24 */ /* 0x000fe2000f8e00ff */
[----:B------:R-:W-:Y:S01]  /*10820*/  ISETP.GE.AND P0, PT, R187, UR15, PT ;  /* 0x0000000fbb007c0c */ /* 0x000fe2000bf06270 */
[----:B------:R-:W-:Y:S01]  /*10830*/  VIADD R26, R192, UR45 ;  /* 0x0000002dc01a7c36 */ /* 0x000fe20008000000 */
[----:B------:R-:W-:Y:S01]  /*10840*/  SHF.R.S32.HI R6, RZ, 0x1f, R3 ;  /* 0x0000001fff067819 */ /* 0x000fe20000011403 */
[C---:B------:R-:W-:Y:S01]  /*10850*/  IMAD.WIDE.U32 R4, R3.reuse, UR8, R4 ;  /* 0x0000000803047c25 */ /* 0x040fe2000f8e0004 */
[----:B------:R-:W-:-:S02]  /*10860*/  IADD3 R7, -R3, RZ, RZ ;  /* 0x000000ff03077210 */ /* 0x000fc40007ffe1ff */
[----:B------:R-:W-:Y:S01]  /*10870*/  SEL R9, RZ, 0xffffffff, P0 ;  /* 0xffffffffff097807 */ /* 0x000fe20000000000 */
[----:B------:R-:W-:Y:S01]  /*10880*/  IMAD R6, R6, UR8, RZ ;  /* 0x0000000806067c24 */ /* 0x000fe2000f8e02ff */
[----:B------:R-:W-:Y:S01]  /*10890*/  ISETP.GE.AND P0, PT, R186, UR15, PT ;  /* 0x0000000fba007c0c */ /* 0x000fe2000bf06270 */
[----:B------:R-:W-:Y:S02]  /*108a0*/  IMAD R7, R11, R7, R8 ;  /* 0x000000070b077224 */ /* 0x000fe400078e0208 */
[----:B------:R-:W-:Y:S01]  /*108b0*/  IMAD.SHL.U32 R13, R9, 0x10, RZ ;  /* 0x00000010090d7824 */ /* 0x000fe200078e00ff */
[----:B------:R-:W-:Y:S01]  /*108c0*/  SEL R8, RZ, 0xffffffff, P0 ;  /* 0xffffffffff087807 */ /* 0x000fe20000000000 */
[----:B------:R-:W-:Y:S01]  /*108d0*/  IMAD R9, R3, UR9, R6 ;  /* 0x0000000903097c24 */ /* 0x000fe2000f8e0206 */
[----:B------:R-:W-:Y:S01]  /*108e0*/  SHF.R.S32.HI R3, RZ, 0x1f, R7 ;  /* 0x0000001fff037819 */ /* 0x000fe20000011407 */
[----:B------:R-:W-:Y:S01]  /*108f0*/  ULDC.64 UR8, c[0x0][0xad8] ;  /* 0x0002b60000087ab9 */ /* 0x000fe20000000a00 */
[----:B------:R-:W-:Y:S01]  /*10900*/  ISETP.GE.AND P0, PT, R195, UR15, PT ;  /* 0x0000000fc3007c0c */ /* 0x000fe2000bf06270 */
[----:B------:R-:W-:Y:S01]  /*10910*/  IMAD.IADD R5, R5, 0x1, R9 ;  /* 0x0000000105057824 */ /* 0x000fe200078e0209 */
[----:B------:R-:W-:Y:S01]  /*10920*/  LOP3.LUT R10, R13, 0x10, R10, 0xe2, !PT ;  /* 0x000000100d0a7812 */ /* 0x000fe200078ee20a */
[----:B------:R-:W-:-:S02]  /*10930*/  IMAD R6, R3, UR8, RZ ;  /* 0x0000000803067c24 */ /* 0x000fc4000f8e02ff */
[----:B------:R-:W-:-:S04]  /*10940*/  IMAD.WIDE.U32 R4, R7, UR8, R4 ;  /* 0x0000000807047c25 */ /* 0x000fc8000f8e0004 */
[----:B------:R-:W-:Y:S01]  /*10950*/  IMAD R3, R7, UR9, R6 ;  /* 0x0000000907037c24 */ /* 0x000fe2000f8e0206 */
        /* <DEDUP_REMOVED lines=44> */
.L_x_5580:
[----:B------:R-:W-:Y:S05]  /*10c20*/  BSYNC B1 ;  /* 0x0000000000017941 */ /* 0x000fea0003800000 */
.L_x_5579:
        /* <DEDUP_REMOVED lines=36> */
.L_x_5575:
[----:B------:R-:W-:Y:S05]  /*10e70*/  BSYNC B0 ;  /* 0x0000000000007941 */ /* 0x000fea0003800000 */
.L_x_5569:
[----:B------:R-:W-:Y:S02]  /*10e80*/  ULDC UR4, c[0x0][0xc3c] ;  /* 0x00030f0000047ab9 */ /* 0x000fe40000000800 */
[----:B------:R-:W-:-:S06]  /*10e90*/  UISETP.GE.AND UP0, UPT, UR6, UR4, UPT ;  /* 0x000000040600728c */ /* 0x000fcc000bf06270 */
[----:B------:R-:W-:-:S13]  /*10ea0*/  PLOP3.LUT P0, PT, PT, PT, UP0, 0x80, 0x0 ;  /* 0x000000000000781c */ /* 0x000fda0003f0f008 */
[----:B------:R-:W-:Y:S05]  /*10eb0*/  @!P0 BRA `(.L_x_5581) ;  /* 0xffffff00002c8947 */ /* 0x000fea000383ffff */
[----:B------:R-:W-:Y:S05]  /*10ec0*/  EXIT ;  /* 0x000000000000794d */ /* 0x000fea0003800000 */
.L_x_5462:
        /* <DEDUP_REMOVED lines=16> */
.L_x_5582:
        /* <DEDUP_REMOVED lines=36> */
[----:B------:R-:W-:Y:S01]  /*11210*/  IMAD.MOV.U32 R6, RZ, RZ, R3 ;  /* 0x000000ffff067224 */ /* 0x000fe200078e0003 */
[----:B------:R-:W-:Y:S01]  /*11220*/  UMOV UR4, URZ ;  /* 0x0000003f00047c82 */ /* 0x000fe20008000000 */
[----:B------:R-:W-:-:S05]  /*11230*/  ULDC UR5, c[0x0][0xc38] ;  /* 0x00030e0000057ab9 */ /* 0x000fca0000000800 */
.L_x_5588:
        /* <DEDUP_REMOVED lines=12> */
.L_x_5587:
[----:B------:R-:W-:Y:S05]  /*11300*/  BSYNC B0 ;  /* 0x0000000000007941 */ /* 0x000fea0003800000 */
.L_x_5586:
        /* <DEDUP_REMOVED lines=20> */
.L_x_5584:
        /* <DEDUP_REMOVED lines=18> */
[----:B------:R-:W-:-:S05]  /*11570*/  IADD3 R9, R15, -0x1, RZ ;  /* 0xffffffff0f097810 */ /* 0x000fca0007ffe0ff */
[----:B------:R2:W3:Y:S02]  /*11580*/  SHFL.IDX PT, R16, R8, R9, 0x1f ;  /* 0x00001f0908107589 */ /* 0x0004e400000e0000 */
.L_x_5589:
[----:B---3--:R-:W-:Y:S01]  /*11590*/  IMAD R16, R16, UR5, R13 ;  /* 0x0000000510107c24 */ /* 0x008fe2000f8e020d */
[----:B------:R-:W-:Y:S01]  /*115a0*/  IABS R2, R6 ;  /* 0x0000000600027213 */ /* 0x000fe20000000000 */
[----:B-12---:R-:W-:-:S03]  /*115b0*/  IMAD.MOV R9, RZ, RZ, -R3 ;  /* 0x000000ffff097224 */ /* 0x006fc600078e0a03 */
[----:B0-----:R-:W-:Y:S01]  /*115c0*/  IADD3 R11, -R16, UR6, RZ ;  /* 0x00000006100b7c10 */ /* 0x001fe2000fffe1ff */
        /* <DEDUP_REMOVED lines=17> */
[----:B------:R-:W-:Y:S02]  /*116e0*/  @!P2 IADD3 R2, -R2, RZ, RZ ;  /* 0x000000ff0202a210 */ /* 0x000fe40007ffe1ff */
[----:B------:R-:W-:-:S05]  /*116f0*/  @!P1 LOP3.LUT R2, RZ, R6, RZ, 0x33, !PT ;  /* 0x00000006ff029212 */ /* 0x000fca00078e33ff */
[----:B------:R-:W-:Y:S02]  /*11700*/  IMAD R13, R7, R2, RZ ;  /* 0x00000002070d7224 */ /* 0x000fe400078e02ff */
[----:B------:R-:W-:Y:S02]  /*11710*/  IMAD.MOV R9, RZ, RZ, -R2 ;  /* 0x000000ffff097224 */ /* 0x000fe400078e0a02 */
[----:B------:R-:W-:Y:S02]  /*11720*/  IMAD.MOV R8, RZ, RZ, -R13 ;  /* 0x000000ffff087224 */ /* 0x000fe400078e0a0d */
[----:B------:R-:W-:-:S03]  /*11730*/  IMAD R6, R6, R9, R11 ;  /* 0x0000000906067224 */ /* 0x000fc600078e020b */
[----:B------:R-:W-:Y:S02]  /*11740*/  VIADDMNMX R15, R8, UR5, R7, PT ;  /* 0x00000005080f7c46 */ /* 0x000fe4000b800107 */
[----:B------:R-:W-:Y:S02]  /*11750*/  IABS R11, R6 ;  /* 0x00000006000b7213 */ /* 0x000fe40000000000 */
[-C--:B------:R-:W-:Y:S01]  /*11760*/  IABS R8, R15.reuse ;  /* 0x0000000f00087213 */ /* 0x080fe20000000000 */
[----:B------:R-:W-:Y:S01]  /*11770*/  IMAD.MOV R18, RZ, RZ, -R15 ;  /* 0x000000ffff127224 */ /* 0x000fe200078e0a0f */
[----:B------:R-:W-:Y:S02]  /*11780*/  IABS R10, R15 ;  /* 0x0000000f000a7213 */ /* 0x000fe40000000000 */
[----:B------:R-:W0:Y:S08]  /*11790*/  I2F.RP R7, R8 ;  /* 0x0000000800077306 */ /* 0x000e300000209400 */
[----:B0-----:R-:W0:Y:S02]  /*117a0*/  MUFU.RCP R7, R7 ;  /* 0x0000000700077308 */ /* 0x001e240000001000 */
[----:B0-----:R-:W-:-:S06]  /*117b0*/  VIADD R3, R7, 0xffffffe ;  /* 0x0ffffffe07037836 */ /* 0x001fcc0000000000 */
[----:B------:R-:W0:Y:S02]  /*117c0*/  F2I.FTZ.U32.TRUNC.NTZ R3, R3 ;  /* 0x0000000300037305 */ /* 0x000e24000021f000 */
[----:B0-----:R-:W-:-:S04]  /*117d0*/  IMAD.MOV R2, RZ, RZ, -R3 ;  /* 0x000000ffff027224 */ /* 0x001fc800078e0a03 */
[----:B------:R-:W-:Y:S02]  /*117e0*/  IMAD.MOV.U32 R9, RZ, RZ, R2 ;  /* 0x000000ffff097224 */ /* 0x000fe400078e0002 */
[----:B------:R-:W-:Y:S02]  /*117f0*/  IMAD.MOV.U32 R2, RZ, RZ, RZ ;  /* 0x000000ffff027224 */ /* 0x000fe400078e00ff */
[----:B------:R-:W-:-:S04]  /*11800*/  IMAD R9, R9, R8, RZ ;  /* 0x0000000809097224 */ /* 0x000fc800078e02ff */
[----:B------:R-:W-:-:S04]  /*11810*/  IMAD.HI.U32 R2, R3, R9, R2 ;  /* 0x0000000903027227 */ /* 0x000fc800078e0002 */
[----:B------:R-:W-:Y:S02]  /*11820*/  IMAD.MOV R3, RZ, RZ, -R10 ;  /* 0x000000ffff037224 */ /* 0x000fe400078e0a0a */
        /* <DEDUP_REMOVED lines=17> */
.L_x_5585:
[----:B------:R-:W-:Y:S01]  /*11940*/  ULDC UR4, c[0x0][0xc3c] ;  /* 0x00030f0000047ab9 */ /* 0x000fe20000000800 */
[----:B------:R-:W-:Y:S01]  /*11950*/  IMAD.MOV.U32 R17, RZ, RZ, RZ ;  /* 0x000000ffff117224 */ /* 0x000fe200078e00ff */
[----:B------:R-:W-:Y:S01]  /*11960*/  MOV R19, UR4 ;  /* 0x0000000400137c02 */ /* 0x000fe20008000f00 */
[----:B------:R-:W-:Y:S02]  /*11970*/  IMAD.U32 R16, RZ, RZ, UR6 ;  /* 0x00000006ff107e24 */ /* 0x000fe4000f8e00ff */
[----:B------:R-:W-:-:S07]  /*11980*/  IMAD.MOV.U32 R18, RZ, RZ, RZ ;  /* 0x000000ffff127224 */ /* 0x000fce00078e00ff */
.L_x_5590:
[----:B------:R-:W-:-:S13]  /*11990*/  ISETP.NE.AND P0, PT, R5, RZ, PT ;  /* 0x000000ff0500720c */ /* 0x000fda0003f05270 */
[----:B------:R-:W0:Y:S01]  /*119a0*/  @!P0 S2R R3, SR_CgaCtaId ;  /* 0x0000000000038919 */ /* 0x000e220000008800 */
[----:B------:R-:W-:-:S04]  /*119b0*/  @!P0 MOV R2, 0x400 ;  /* 0x0000040000028802 */ /* 0x000fc80000000f00 */
[----:B0-----:R-:W-:-:S05]  /*119c0*/  @!P0 LEA R2, R3, R2, 0x18 ;  /* 0x0000000203028211 */ /* 0x001fca00078ec0ff */
[----:B------:R0:W-:Y:S01]  /*119d0*/  @!P0 STS.128 [R2+0x28cd0], R16 ;  /* 0x028cd01002008388 */ /* 0x0001e20000000c00 */
[----:B------:R-:W-:Y:S06]  /*119e0*/  BAR.ARV 0x5, 0x180 ;  /* 0x0146000000007b1d */ /* 0x000fec0000002000 */
.L_x_5583:
[----:B------:R2:W-:Y:S01]  /*119f0*/  STL [R1+0x10], RZ ;  /* 0x000010ff01007387 */ /* 0x0005e20000100800 */
[----:B------:R-:W-:Y:S01]  /*11a00*/  ULDC UR4, c[0x0][0xc3c] ;  /* 0x00030f0000047ab9 */ /* 0x000fe20000000800 */
[----:B------:R-:W-:Y:S01]  /*11a10*/  IMAD.MOV.U32 R25, RZ, RZ, 0x1 ;  /* 0x00000001ff197424 */ /* 0x000fe200078e00ff */
[----:B-1----:R-:W-:Y:S01]  /*11a20*/  ISETP.GE.AND P0, PT, R19, UR4, PT ;  /* 0x0000000413007c0c */ /* 0x002fe2000bf06270 */
[----:B------:R-:W-:-:S12]  /*11a30*/  IMAD.MOV.U32 R24, RZ, RZ, RZ ;  /* 0x000000ffff187224 */ /* 0x000fd800078e00ff */
[----:B--2---:R-:W-:Y:S05]  /*11a40*/  @P0 BRA `(.L_x_5591) ;  /* 0x0000004c00300947 */ /* 0x004fea0003800000 */
[----:B------:R-:W1:Y:S01]  /*11a50*/  S2UR UR5, SR_CgaCtaId ;  /* 0x00000000000579c3 */ /* 0x000e620000008800 */
[C---:B0-----:R-:W-:Y:S01]  /*11a60*/  IMAD.SHL.U32 R2, R0.reuse, 0x8, RZ ;  /* 0x0000000800027824 */ /* 0x041fe200078e00ff */
[----:B------:R-:W-:Y:S01]  /*11a70*/  UMOV UR4, 0x400 ;  /* 0x0000040000047882 */ /* 0x000fe20000000000 */
[----:B------:R-:W-:Y:S01]  /*11a80*/  LOP3.LUT R4, R0, 0x7f, RZ, 0xc0, !PT ;  /* 0x0000007f00047812 */ /* 0x000fe200078ec0ff */
[----:B------:R0:W-:Y:S01]  /*11a90*/  STL [R1+0x10], RZ ;  /* 0x000010ff01007387 */ /* 0x0001e20000100800 */
[----:B------:R-:W-:Y:S01]  /*11aa0*/  BSSY B8, `(.L_x_5591) ;  /* 0x00004c6000087945 */ /* 0x000fe20003800000 */
[----:B------:R-:W-:Y:S01]  /*11ab0*/  LOP3.LUT R3, R2, 0x1f8, RZ, 0xc0, !PT ;  /* 0x000001f802037812 */ /* 0x000fe200078ec0ff */
[----:B------:R-:W-:Y:S01]  /*11ac0*/  IMAD.MOV.U32 R25, RZ, RZ, 0x1 ;  /* 0x00000001ff197424 */ /* 0x000fe200078e00ff */
[----:B------:R-:W-:Y:S01]  /*11ad0*/  SHF.R.U32.HI R5, RZ, 0x3, R4 ;  /* 0x00000003ff057819 */ /* 0x000fe20000011604 */
[----:B------:R-:W-:Y:S01]  /*11ae0*/  IMAD.MOV.U32 R24, RZ, RZ, RZ ;  /* 0x000000ffff187224 */ /* 0x000fe200078e00ff */
[----:B------:R-:W-:Y:S01]  /*11af0*/  LOP3.LUT R3, R3, 0x38, R0, 0x78, !PT ;  /* 0x0000003803037812 */ /* 0x000fe200078e7800 */
[----:B------:R-:W-:Y:S01]  /*11b00*/  IMAD.SHL.U32 R0, R0, 0x10, RZ ;  /* 0x0000001000007824 */ /* 0x000fe200078e00ff */
[----:B------:R-:W-:Y:S01]  /*11b10*/  LOP3.LUT R4, R2, 0x38, RZ, 0xc0, !PT ;  /* 0x0000003802047812 */ /* 0x000fe200078ec0ff */
[----:B------:R-:W-:Y:S01]  /*11b20*/  ULOP3.LUT UR36, UR39, 0x2, URZ, 0xfc, !UPT ;  /* 0x0000000227247892 */ /* 0x000fe2000f8efc3f */
[----:B------:R-:W-:Y:S01]  /*11b30*/  LOP3.LUT R34, R3, 0x200, R2, 0xf8, !PT ;  /* 0x0000020003227812 */ /* 0x000fe200078ef802 */
[----:B------:R-:W-:Y:S01]  /*11b40*/  ULDC UR37, c[0x0][0xc] ;  /* 0x0000030000257ab9 */ /* 0x000fe20000000800 */
[----:B------:R-:W-:-:S02]  /*11b50*/  LOP3.LUT R0, R5, 0x70, R0, 0xf8, !PT ;  /* 0x0000007005007812 */ /* 0x000fc400078ef800 */
[C---:B------:R-:W-:Y:S02]  /*11b60*/  LOP3.LUT R0, R4.reuse, 0xc0, RZ, 0xfc, !PT ;  /* 0x000000c004007812 */ /* 0x040fe400078efcff */
[C---:B------:R-:W-:Y:S02]  /*11b70*/  LOP3.LUT R0, R4.reuse, 0x140, RZ, 0xfc, !PT ;  /* 0x0000014004007812 */ /* 0x040fe400078efcff */
[C---:B------:R-:W-:Y:S01]  /*11b80*/  LOP3.LUT R2, R4.reuse, 0x40, RZ, 0xfc, !PT ;  /* 0x0000004004027812 */ /* 0x040fe200078efcff */
[----:B-1----:R-:W-:Y:S01]  /*11b90*/  ULEA UR4, UR5, UR4, 0x18 ;  /* 0x0000000405047291 */ /* 0x002fe2000f8ec03f */
[C---:B------:R-:W-:Y:S02]  /*11ba0*/  LOP3.LUT R3, R4.reuse, 0x80, RZ, 0xfc, !PT ;  /* 0x0000008004037812 */ /* 0x040fe400078efcff */
[C---:B------:R-:W-:Y:S02]  /*11bb0*/  LOP3.LUT R2, R4.reuse, 0x100, RZ, 0xfc, !PT ;  /* 0x0000010004027812 */ /* 0x040fe400078efcff */
[C---:B------:R-:W-:Y:S01]  /*11bc0*/  LOP3.LUT R3, R4.reuse, 0x180, RZ, 0xfc, !PT ;  /* 0x0000018004037812 */ /* 0x040fe200078efcff */
[----:B------:R-:W-:Y:S01]  /*11bd0*/  IMAD.U32 R23, RZ, RZ, UR4 ;  /* 0x00000004ff177e24 */ /* 0x000fe2000f8e00ff */
[----:B------:R-:W-:-:S03]  /*11be0*/  LOP3.LUT R2, R4, 0x1c0, RZ, 0xfc, !PT ;  /* 0x000001c004027812 */ /* 0x000fc600078efcff */
[----:B------:R-:W-:-:S05]  /*11bf0*/  IMAD R0, R34, 0x2, R23 ;  /* 0x0000000222007824 */ /* 0x000fca00078e0217 */
[----:B------:R0:W-:Y:S02]  /*11c00*/  STL [R1+0x18], R0 ;  /* 0x0000180001007387 */ /* 0x0001e40000100800 */
.L_x_5660:
[----:B------:R-:W-:Y:S05]  /*11c10*/  YIELD ;  /* 0x0000000000007946 */ /* 0x000fea0003800000 */
[----:B------:R-:W-:Y:S01]  /*11c20*/  ULDC.64 UR4, c[0x0][0xa28] ;  /* 0x00028a0000047ab9 */ /* 0x000fe20000000a00 */
[----:B------:R-:W-:Y:S02]  /*11c30*/  MOV R31, RZ ;  /* 0x000000ff001f7202 */ /* 0x000fe40000000f00 */
[----:B------:R-:W-:-:S04]  /*11c40*/  ISETP.NE.U32.AND P0, PT, RZ, UR4, PT ;  /* 0x00000004ff007c0c */ /* 0x000fc8000bf05070 */
[----:B------:R-:W-:Y:S01]  /*11c50*/  ISETP.NE.AND.EX P0, PT, RZ, UR5, PT, P0 ;  /* 0x00000005ff007c0c */ /* 0x000fe2000bf05300 */
[----:B------:R-:W-:-:S12]  /*11c60*/  ULDC.64 UR4, c[0x0][0xa18] ;  /* 0x0002860000047ab9 */ /* 0x000fd80000000a00 */
[----:B-1----:R-:W1:Y:S02]  /*11c70*/  @P0 LDC.64 R2, c[0x0][0xa28] ;  /* 0x00028a00ff020b82 */ /* 0x002e640000000a00 */
[----:B-1----:R-:W-:-:S05]  /*11c80*/  @P0 IMAD.WIDE R2, R19, 0x4, R2 ;  /* 0x0000000413020825 */ /* 0x002fca00078e0202 */
[----:B------:R1:W5:Y:S01]  /*11c90*/  @P0 LDG.E R31, desc[UR54][R2.64] ;  /* 0x00000036021f0981 */ /* 0x000362000c1e1900 */
[----:B------:R-:W-:Y:S01]  /*11ca0*/  ISETP.NE.U32.AND P0, PT, RZ, UR4, PT ;  /* 0x00000004ff007c0c */ /* 0x000fe2000bf05070 */
[----:B0-----:R-:W-:Y:S01]  /*11cb0*/  IMAD.MOV.U32 R0, RZ, RZ, RZ ;  /* 0x000000ffff007224 */ /* 0x001fe200078e00ff */
[----:B------:R-:W-:Y:S02]  /*11cc0*/  LOP3.LUT R22, R22, 0xfffffdff, RZ, 0xc0, !PT ;  /* 0xfffffdff16167812 */ /* 0x000fe400078ec0ff */
[----:B------:R-:W-:Y:S01]  /*11cd0*/  ISETP.NE.AND.EX P1, PT, RZ, UR5, PT, P0 ;  /* 0x00000005ff007c0c */ /* 0x000fe2000bf25300 */
[----:B------:R-:W-:Y:S02]  /*11ce0*/  ULDC.64 UR4, c[0x0][0xa00] ;  /* 0x0002800000047ab9 */ /* 0x000fe40000000a00 */
[----:B------:R-:W-:Y:S01]  /*11cf0*/  ISETP.NE.U32.AND P0, PT, RZ, UR4, PT ;  /* 0x00000004ff007c0c */ /* 0x000fe2000bf05070 */
[----:B-1----:R-:W0:Y:S03]  /*11d00*/  LDC.64 R2, c[0x0][0xa00] ;  /* 0x00028000ff027b82 */ /* 0x002e260000000a00 */
[----:B------:R-:W-:Y:S01]  /*11d10*/  ISETP.NE.AND.EX P2, PT, RZ, UR5, PT, P0 ;  /* 0x00000005ff007c0c */ /* 0x000fe2000bf45300 */
[----:B------:R-:W-:-:S05]  /*11d20*/  ULDC.64 UR4, c[0x0][0x418] ;  /* 0x0001060000047ab9 */ /* 0x000fca0000000a00 */
[----:B------:R-:W1:Y:S07]  /*11d30*/  @P1 LDC.64 R4, c[0x0][0xa18] ;  /* 0x00028600ff041b82 */ /* 0x000e6e0000000a00 */
[----:B------:R-:W-:Y:S01]  /*11d40*/  @P2 LOP3.LUT R22, R22, 0x200, RZ, 0xfc, !PT ;  /* 0x0000020016162812 */ /* 0x000fe200078efcff */
[----:B0-----:R-:W-:-:S05]  /*11d50*/  IMAD.WIDE R2, R19, 0x4, R2 ;  /* 0x0000000413027825 */ /* 0x001fca00078e0202 */
[----:B--2---:R-:W2:Y:S01]  /*11d60*/  @P2 LDG.E R0, desc[UR54][R2.64] ;  /* 0x0000003602002981 */ /* 0x004ea2000c1e1900 */
[----:B-1----:R-:W-:-:S05]  /*11d70*/  @P1 IMAD.WIDE R4, R19, 0x4, R4 ;  /* 0x0000000413041825 */ /* 0x002fca00078e0204 */
[----:B------:R0:W5:Y:S01]  /*11d80*/  @P1 LDG.E R37, desc[UR54][R4.64] ;  /* 0x0000003604251981 */ /* 0x000162000c1e1900 */
[----:B------:R-:W-:-:S03]  /*11d90*/  UISETP.NE.U32.AND UP0, UPT, UR4, URZ, UPT ;  /* 0x0000003f0400728c */ /* 0x000fc6000bf05070 */
[----:B------:R-:W-:Y:S01]  /*11da0*/  ULDC UR4, c[0x0][0x424] ;  /* 0x0001090000047ab9 */ /* 0x000fe20000000800 */
[----:B------:R-:W-:-:S03]  /*11db0*/  UISETP.NE.AND.EX UP0, UPT, UR5, URZ, UPT, UP0 ;  /* 0x0000003f0500728c */ /* 0x000fc6000bf05300 */
[----:B------:R-:W-:Y:S01]  /*11dc0*/  ULDC UR5, c[0x0][0x2f0] ;  /* 0x0000bc0000057ab9 */ /* 0x000fe20000000800 */
[----:B------:R-:W-:-:S04]  /*11dd0*/  USEL UR4, UR4, 0x1, UP0 ;  /* 0x0000000104047887 */ /* 0x000fc80008000000 */
[----:B------:R-:W-:Y:S01]  /*11de0*/  UIMAD UR4, UR4, UR5, URZ ;  /* 0x00000005040472a4 */ /* 0x000fe2000f8e023f */
[----:B--2---:R1:W-:Y:S05]  /*11df0*/  STL [R1], R0 ;  /* 0x0000000001007387 */ /* 0x0043ea0000100800 */
[----:B-1----:R-:W-:Y:S01]  /*11e00*/  IMAD.U32 R0, RZ, RZ, UR4 ;  /* 0x00000004ff007e24 */ /* 0x002fe2000f8e00ff */
[----:B0--34-:R-:W-:Y:S06]  /*11e10*/  @P1 BRA `(.L_x_5592) ;  /* 0x0000000000181947 */ /* 0x019fec0003800000 */
[----:B------:R-:W-:Y:S02]  /*11e20*/  ULDC UR4, c[0x0][0x288] ;  /* 0x0000a20000047ab9 */ /* 0x000fe40000000800 */
[----:B-----5:R-:W-:Y:S01]  /*11e30*/  IMAD.U32 R37, RZ, RZ, UR4 ;  /* 0x00000004ff257e24 */ /* 0x020fe2000f8e00ff */
[----:B------:R-:W-:Y:S06]  /*11e40*/  @!P2 BRA `(.L_x_5592) ;  /* 0x00000000000ca947 */ /* 0x000fec0003800000 */
[----:B------:R-:W2:Y:S04]  /*11e50*/  LDG.E R4, desc[UR54][R2.64] ;  /* 0x0000003602047981 */ /* 0x000ea8000c1e1900 */
[----:B------:R-:W2:Y:S02]  /*11e60*/  LDG.E R37, desc[UR54][R2.64+0x4] ;  /* 0x0000043602257981 */ /* 0x000ea4000c1e1900 */
[----:B--2---:R-:W-:-:S07]  /*11e70*/  IMAD.IADD R37, R37, 0x1, -R4 ;  /* 0x0000000125257824 */ /* 0x004fce00078e0a04 */
.L_x_5592:
[----:B------:R-:W-:Y:S02]  /*11e80*/  ULDC.64 UR4, c[0x0][0xa20] ;  /* 0x0002880000047ab9 */ /* 0x000fe40000000a00 */
[----:B------:R-:W-:-:S04]  /*11e90*/  ISETP.NE.U32.AND P0, PT, RZ, UR4, PT ;  /* 0x00000004ff007c0c */ /* 0x000fc8000bf05070 */
[----:B------:R-:W-:-:S13]  /*11ea0*/  ISETP.NE.AND.EX P0, PT, RZ, UR5, PT, P0 ;  /* 0x00000005ff007c0c */ /* 0x000fda000bf05300 */
[----:B------:R-:W-:Y:S05]  /*11eb0*/  @!P0 BRA `(.L_x_5593) ;  /* 0x0000000000108947 */ /* 0x000fea0003800000 */
[----:B------:R-:W0:Y:S02]  /*11ec0*/  LDC.64 R2, c[0x0][0xa20] ;  /* 0x00028800ff027b82 */ /* 0x000e240000000a00 */
[----:B0-----:R-:W-:-:S05]  /*11ed0*/  IMAD.WIDE R2, R19, 0x4, R2 ;  /* 0x0000000413027825 */ /* 0x001fca00078e0202 */
[----:B------:R0:W5:Y:S01]  /*11ee0*/  LDG.E R0, desc[UR54][R2.64] ;  /* 0x0000003602007981 */ /* 0x000162000c1e1900 */
[----:B------:R-:W-:Y:S05]  /*11ef0*/  BRA `(.L_x_5594) ;  /* 0x0000000000247947 */ /* 0x000fea0003800000 */
.L_x_5593:
[----:B------:R-:W-:Y:S02]  /*11f00*/  ULDC.64 UR4, c[0x0][0xa08] ;  /* 0x0002820000047ab9 */ /* 0x000fe40000000a00 */
[----:B------:R-:W-:-:S04]  /*11f10*/  ISETP.NE.U32.AND P0, PT, RZ, UR4, PT ;  /* 0x00000004ff007c0c */ /* 0x000fc8000bf05070 */
[----:B------:R-:W-:-:S13]  /*11f20*/  ISETP.NE.AND.EX P0, PT, RZ, UR5, PT, P0 ;  /* 0x00000005ff007c0c */ /* 0x000fda000bf05300 */
[----:B------:R-:W-:Y:S05]  /*11f30*/  @!P0 BRA `(.L_x_5594) ;  /* 0x0000000000148947 */ /* 0x000fea0003800000 */
[----:B------:R-:W0:Y:S02]  /*11f40*/  LDC.64 R2, c[0x0][0xa08] ;  /* 0x00028200ff027b82 */ /* 0x000e240000000a00 */
[----:B0-----:R-:W-:-:S05]  /*11f50*/  IMAD.WIDE R2, R19, 0x4, R2 ;  /* 0x0000000413027825 */ /* 0x001fca00078e0202 */
[----:B------:R-:W2:Y:S04]  /*11f60*/  LDG.E R0, desc[UR54][R2.64] ;  /* 0x0000003602007981 */ /* 0x000ea8000c1e1900 */
[----:B------:R-:W2:Y:S02]  /*11f70*/  LDG.E R5, desc[UR54][R2.64+0x4] ;  /* 0x0000043602057981 */ /* 0x000ea4000c1e1900 */
[----:B--2---:R-:W-:-:S07]  /*11f80*/  IMAD.IADD R0, R5, 0x1, -R0 ;  /* 0x0000000105007824 */ /* 0x004fce00078e0a00 */
.L_x_5594:
[----:B0-----:R-:W0:Y:S01]  /*11f90*/  LDC R2, c[0x0][0x448] ;  /* 0x00011200ff027b82 */ /* 0x001e220000000800 */
[----:B------:R-:W-:Y:S01]  /*11fa0*/  IMAD.SHL.U32 R35, R17, 0x40, RZ ;  /* 0x0000004011237824 */ /* 0x000fe200078e00ff */
[----:B------:R-:W-:Y:S01]  /*11fb0*/  LOP3.LUT R22, R22, 0xfffffeff, RZ, 0xc0, !PT ;  /* 0xfffffeff16167812 */ /* 0x000fe200078ec0ff */
[----:B-----5:R-:W-:Y:S02]  /*11fc0*/  IMAD.IADD R29, R0, 0x1, -R31 ;  /* 0x00000001001d7824 */ /* 0x020fe400078e0a1f */
[----:B------:R-:W-:Y:S01]  /*11fd0*/  VIADD R4, R35, 0x3f ;  /* 0x0000003f23047836 */ /* 0x000fe20000000000 */
[----:B0-----:R-:W-:Y:S02]  /*11fe0*/  ISETP.NE.AND P2, PT, R2, 0x1, PT ;  /* 0x000000010200780c */ /* 0x001fe40003f45270 */
[----:B------:R-:W0:Y:S11]  /*11ff0*/  LDC.64 R2, c[0x0][0x9e0] ;  /* 0x00027800ff027b82 */ /* 0x000e360000000a00 */
[----:B------:R-:W1:Y:S01]  /*12000*/  @P2 LDC R5, c[0x0][0x44c] ;  /* 0x00011300ff052b82 */ /* 0x000e620000000800 */
[----:B------:R-:W-:-:S07]  /*12010*/  @P2 LOP3.LUT R22, R22, 0x100, RZ, 0xfc, !PT ;  /* 0x0000010016162812 */ /* 0x000fce00078efcff */
[----:B------:R-:W2:Y:S01]  /*12020*/  @P2 LDC R6, c[0x0][0x450] ;  /* 0x00011400ff062b82 */ /* 0x000ea20000000800 */
[----:B0-----:R-:W-:Y:S01]  /*12030*/  ISETP.GE.AND P1, PT, R3, 0x1, PT ;  /* 0x000000010300780c */ /* 0x001fe20003f26270 */
[----:B-1----:R-:W-:-:S05]  /*12040*/  @P2 IMAD.HI.U32 R5, R4, R5, RZ ;  /* 0x0000000504052227 */ /* 0x002fca00078e00ff */
[----:B--2---:R-:W-:Y:S02]  /*12050*/  @P2 SHF.R.U32.HI R4, RZ, R6, R5 ;  /* 0x00000006ff042219 */ /* 0x004fe40000011605 */
[----:B------:R-:W-:-:S04]  /*12060*/  IADD3 R5, R29, 0x1, -R37 ;  /* 0x000000011d057810 */ /* 0x000fc80007ffe825 */
[----:B------:R-:W-:-:S05]  /*12070*/  IADD3 R7, R5, R4, RZ ;  /* 0x0000000405077210 */ /* 0x000fca0007ffe0ff */
        /* <DEDUP_REMOVED lines=13> */
.L_x_5597:
[----:B------:R-:W-:-:S13]  /*12150*/  ISETP.NE.AND P0, PT, R3, 0x1, PT ;  /* 0x000000010300780c */ /* 0x000fda0003f05270 */
[----:B------:R-:W0:Y:S02]  /*12160*/  @P0 LDC.64 R4, c[0x0][0x9e8] ;  /* 0x00027a00ff040b82 */ /* 0x000e240000000a00 */
[----:B0-----:R-:W-:-:S05]  /*12170*/  @P0 IMAD.HI.U32 R4, R0, R4, RZ ;  /* 0x0000000400040227 */ /* 0x001fca00078e00ff */
[----:B------:R-:W-:-:S07]  /*12180*/  @P0 SHF.R.U32.HI R0, RZ, R5, R4 ;  /* 0x00000005ff000219 */ /* 0x000fce0000011604 */
.L_x_5598:
[----:B------:R-:W-:Y:S05]  /*12190*/  BSYNC B0 ;  /* 0x0000000000007941 */ /* 0x000fea0003800000 */
.L_x_5596:
[----:B------:R-:W-:-:S05]  /*121a0*/  IMAD R5, R0, R3, R3 ;  /* 0x0000000300057224 */ /* 0x000fca00078e0203 */
[----:B------:R-:W-:-:S07]  /*121b0*/  VIMNMX R2, R2, R5, PT ;  /* 0x0000000502027248 */ /* 0x000fce0003fe0100 */
.L_x_5595:
[----:B------:R-:W0:Y:S01]  /*121c0*/  @P2 LDC R4, c[0x0][0x44c] ;  /* 0x00011300ff042b82 */ /* 0x000e220000000800 */
[----:B------:R-:W-:Y:S01]  /*121d0*/  VIADD R2, R2, 0x3f ;  /* 0x0000003f02027836 */ /* 0x000fe20000000000 */
[----:B------:R-:W-:Y:S01]  /*121e0*/  ULDC UR4, c[0x0][0x9dc] ;  /* 0x0002770000047ab9 */ /* 0x000fe20000000800 */
[----:B------:R-:W-:-:S05]  /*121f0*/  IMAD.MOV.U32 R0, RZ, RZ, R35 ;  /* 0x000000ffff007224 */ /* 0x000fca00078e0023 */
[----:B------:R-:W1:Y:S01]  /*12200*/  @P2 LDC R5, c[0x0][0x450] ;  /* 0x00011400ff052b82 */ /* 0x000e620000000800 */
[----:B0-----:R-:W-:-:S05]  /*12210*/  @P2 IMAD.HI.U32 R4, R35, R4, RZ ;  /* 0x0000000423042227 */ /* 0x001fca00078e00ff */
[----:B-1----:R-:W-:Y:S02]  /*12220*/  @P2 SHF.R.U32.HI R0, RZ, R5, R4 ;  /* 0x00000005ff002219 */ /* 0x002fe40000011604 */
[----:B------:R-:W-:-:S04]  /*12230*/  SHF.R.S32.HI R5, RZ, 0x1f, R2 ;  /* 0x0000001fff057819 */ /* 0x000fc80000011402 */
[----:B------:R-:W-:Y:S01]  /*12240*/  LEA.HI R4, R5, R2, RZ, 0x6 ;  /* 0x0000000205047211 */ /* 0x000fe200078f30ff */
[----:B------:R-:W-:-:S03]  /*12250*/  VIADD R2, R29, 0x3f ;  /* 0x0000003f1d027836 */ /* 0x000fc60000000000 */
[----:B------:R-:W-:Y:S02]  /*12260*/  SHF.R.S32.HI R4, RZ, 0x6, R4 ;  /* 0x00000006ff047819 */ /* 0x000fe40000011404 */
[----:B------:R-:W-:-:S04]  /*12270*/  SHF.R.S32.HI R5, RZ, 0x1f, R2 ;  /* 0x0000001fff057819 */ /* 0x000fc80000011402 */
[----:B------:R-:W-:Y:S02]  /*12280*/  LEA.HI R5, R5, R2, RZ, 0x6 ;  /* 0x0000000205057211 */ /* 0x000fe400078f30ff */
[----:B------:R-:W-:Y:S02]  /*12290*/  IADD3 R2, R0, R29, -R37 ;  /* 0x0000001d00027210 */ /* 0x000fe40007ffe825 */
[----:B------:R-:W-:-:S03]  /*122a0*/  SHF.R.S32.HI R5, RZ, 0x6, R5 ;  /* 0x00000006ff057819 */ /* 0x000fc60000011405 */
        /* <DEDUP_REMOVED lines=14> */
.L_x_5601:
[----:B------:R-:W-:-:S13]  /*12390*/  ISETP.NE.AND P0, PT, R3, 0x1, PT ;  /* 0x000000010300780c */ /* 0x000fda0003f05270 */
[----:B------:R-:W1:Y:S02]  /*123a0*/  @P0 LDC.64 R4, c[0x0][0x9e8] ;  /* 0x00027a00ff040b82 */ /* 0x000e640000000a00 */
[----:B-1----:R-:W-:-:S05]  /*123b0*/  @P0 IMAD.HI.U32 R4, R2, R4, RZ ;  /* 0x0000000402040227 */ /* 0x002fca00078e00ff */
[----:B------:R-:W-:-:S07]  /*123c0*/  @P0 SHF.R.U32.HI R2, RZ, R5, R4 ;  /* 0x00000005ff020219 */ /* 0x000fce0000011604 */
.L_x_5602:
[----:B------:R-:W-:Y:S05]  /*123d0*/  BSYNC B0 ;  /* 0x0000000000007941 */ /* 0x000fea0003800000 */
.L_x_5600:
[----:B------:R-:W-:-:S05]  /*123e0*/  IMAD R3, R2, R3, RZ ;  /* 0x0000000302037224 */ /* 0x000fca00078e02ff */
[----:B------:R-:W-:-:S07]  /*123f0*/  VIMNMX R0, R0, R3, !PT ;  /* 0x0000000300007248 */ /* 0x000fce0007fe0100 */
.L_x_5599:
[----:B------:R-:W-:Y:S01]  /*12400*/  SHF.R.S32.HI R3, RZ, 0x1f, R0 ;  /* 0x0000001fff037819 */ /* 0x000fe20000011400 */
[----:B------:R-:W-:Y:S03]  /*12410*/  BSSY B7, `(.L_x_5603) ;  /* 0x000036d000077945 */ /* 0x000fe60003800000 */
[----:B------:R-:W-:-:S04]  /*12420*/  LEA.HI R3, R3, R0, RZ, 0x6 ;  /* 0x0000000003037211 */ /* 0x000fc800078f30ff */
[----:B------:R-:W-:-:S04]  /*12430*/  SHF.R.S32.HI R3, RZ, 0x6, R3 ;  /* 0x00000006ff037819 */ /* 0x000fc80000011403 */
        /* <DEDUP_REMOVED lines=20> */
.L_x_5604:
        /* <DEDUP_REMOVED lines=20> */
.L_x_5607:
[----:B------:R-:W-:Y:S05]  /*126c0*/  BSYNC B6 ;  /* 0x0000000000067941 */ /* 0x000fea0003800000 */
.L_x_5606:
        /* <DEDUP_REMOVED lines=10> */
[----:B------:R-:W-:Y:S01]  /*12770*/  MOV R13, RZ ;  /* 0x000000ff000d7202 */ /* 0x000fe20000000f00 */
[----:B------:R-:W-:Y:S02]  /*12780*/  IMAD.U32 R5, RZ, RZ, UR7 ;  /* 0x00000007ff057e24 */ /* 0x000fe4000f8e00ff */
[----:B------:R-:W-:Y:S02]  /*12790*/  IMAD.U32 R6, RZ, RZ, UR8 ;  /* 0x00000008ff067e24 */ /* 0x000fe4000f8e00ff */
[----:B------:R-:W-:-:S02]  /*127a0*/  IMAD.U32 R7, RZ, RZ, UR9 ;  /* 0x00000009ff077e24 */ /* 0x000fc4000f8e00ff */
[----:B------:R-:W-:Y:S02]  /*127b0*/  IMAD.U32 R10, RZ, RZ, UR4 ;  /* 0x00000004ff0a7e24 */ /* 0x000fe4000f8e00ff */
[----:B------:R-:W-:Y:S02]  /*127c0*/  IMAD.U32 R11, RZ, RZ, UR5 ;  /* 0x00000005ff0b7e24 */ /* 0x000fe4000f8e00ff */
[----:B------:R-:W-:Y:S02]  /*127d0*/  IMAD.MOV.U32 R8, RZ, RZ, 0x70 ;  /* 0x00000070ff087424 */ /* 0x000fe400078e00ff */
[----:B-1----:R-:W-:-:S07]  /*127e0*/  IMAD.MOV.U32 R12, RZ, RZ, 0x1 ;  /* 0x00000001ff0c7424 */ /* 0x002fce00078e00ff */
[----:B------:R-:W-:-:S07]  /*127f0*/  LEPC R20, `(.L_x_5610) ;  /* 0x000000001014794e */ /* 0x000fce0000000000 */
[----:B0-2---:R-:W-:Y:S05]  /*12800*/  CALL.ABS.NOINC R2 ;  /* 0x0000000002007343 */ /* 0x005fea0003c00000 */
.L_x_5610:
[----:B------:R0:W1:Y:S01]  /*12810*/  LDC.64 R2, c[0x4][R17] ;  /* 0x0100000011027b82 */ /* 0x0000620000000a00 */
[----:B------:R-:W-:Y:S01]  /*12820*/  ULDC.64 UR6, c[0x4][0xf0] ;  /* 0x01003c0000067ab9 */ /* 0x000fe20000000a00 */
[----:B------:R-:W-:Y:S01]  /*12830*/  ULDC.64 UR8, c[0x4][0xf8] ;  /* 0x01003e0000087ab9 */ /* 0x000fe20000000a00 */
[----:B------:R-:W-:Y:S01]  /*12840*/  ULDC.64 UR4, c[0x4][0x50] ;  /* 0x0100140000047ab9 */ /* 0x000fe20000000a00 */
        /* <DEDUP_REMOVED lines=8> */
[----:B0-----:R-:W-:-:S07]  /*128d0*/  IMAD.MOV.U32 R12, RZ, RZ, 0x1 ;  /* 0x00000001ff0c7424 */ /* 0x001fce00078e00ff */
[----:B------:R-:W-:-:S07]  /*128e0*/  LEPC R20, `(.L_x_5609) ;  /* 0x000000001014794e */ /* 0x000fce0000000000 */
[----:B-1----:R-:W-:Y:S05]  /*128f0*/  CALL.ABS.NOINC R2 ;  /* 0x0000000002007343 */ /* 0x002fea0003c00000 */
.L_x_5609:
[----:B------:R-:W-:Y:S05]  /*12900*/  BSYNC B6 ;  /* 0x0000000000067941 */ /* 0x000fea0003800000 */
.L_x_5608:
[----:B------:R-:W1:Y:S01]  /*12910*/  S2R R20, SR_TID.X ;  /* 0x0000000000147919 */ /* 0x000e620000002100 */
[----:B------:R-:W-:Y:S01]  /*12920*/  ULDC.64 UR4, c[0x0][0x9f8] ;  /* 0x00027e0000047ab9 */ /* 0x000fe20000000a00 */
[----:B------:R-:W-:Y:S01]  /*12930*/  IMAD.MOV.U32 R28, RZ, RZ, R19 ;  /* 0x000000ffff1c7224 */ /* 0x000fe200078e0013 */
[----:B------:R-:W-:Y:S01]  /*12940*/  ISETP.NE.U32.AND P0, PT, RZ, UR4, PT ;  /* 0x00000004ff007c0c */ /* 0x000fe2000bf05070 */
[----:B------:R-:W2:Y:S01]  /*12950*/  S2R R17, SR_TID.X ;  /* 0x0000000000117919 */ /* 0x000ea20000002100 */
[----:B------:R-:W-:Y:S01]  /*12960*/  ULDC UR4, c[0x0][0x320] ;  /* 0x0000c80000047ab9 */ /* 0x000fe20000000800 */
[----:B------:R-:W3:Y:S01]  /*12970*/  LDC R9, c[0x0][0x430] ;  /* 0x00010c00ff097b82 */ /* 0x000ee20000000800 */
[----:B------:R-:W-:-:S13]  /*12980*/  ISETP.NE.AND.EX P0, PT, RZ, UR5, PT, P0 ;  /* 0x00000005ff007c0c */ /* 0x000fda000bf05300 */
[----:B------:R-:W4:Y:S01]  /*12990*/  @P0 LDC.64 R2, c[0x0][0x9f8] ;  /* 0x00027e00ff020b82 */ /* 0x000f220000000a00 */
[----:B-1----:R-:W-:Y:S02]  /*129a0*/  IMAD.SHL.U32 R20, R20, 0x8, RZ ;  /* 0x0000000814147824 */ /* 0x002fe400078e00ff */
[----:B--2---:R-:W-:-:S03]  /*129b0*/  IMAD.SHL.U32 R17, R17, 0x8, RZ ;  /* 0x0000000811117824 */ /* 0x004fc600078e00ff */
[----:B------:R-:W-:-:S04]  /*129c0*/  LOP3.LUT R20, R20, 0x38, RZ, 0xc0, !PT ;  /* 0x0000003814147812 */ /* 0x000fc800078ec0ff */
[C---:B------:R-:W-:Y:S02]  /*129d0*/  LOP3.LUT R26, R20.reuse, 0x180, RZ, 0xfc, !PT ;  /* 0x00000180141a7812 */ /* 0x040fe400078efcff */
[----:B------:R-:W-:Y:S01]  /*129e0*/  LOP3.LUT R20, R20, 0x40, RZ, 0xfc, !PT ;  /* 0x0000004014147812 */ /* 0x000fe200078efcff */
[----:B----4-:R-:W-:Y:S01]  /*129f0*/  @P0 IMAD.WIDE R2, R19, 0x4, R2 ;  /* 0x0000000413020825 */ /* 0x010fe200078e0202 */
[----:B------:R-:W-:Y:S02]  /*12a00*/  LOP3.LUT R17, R17, 0x38, RZ, 0xc0, !PT ;  /* 0x0000003811117812 */ /* 0x000fe400078ec0ff */
[----:B------:R-:W-:Y:S02]  /*12a10*/  ISETP.GE.AND P3, PT, R20, UR4, PT ;  /* 0x0000000414007c0c */ /* 0x000fe4000bf66270 */
[----:B------:R-:W-:Y:S01]  /*12a20*/  LOP3.LUT R20, R17, 0x1c0, RZ, 0xfc, !PT ;  /* 0x000001c011147812 */ /* 0x000fe200078efcff */
[----:B------:R1:W5:Y:S01]  /*12a30*/  @P0 LDG.E R28, desc[UR54][R2.64] ;  /* 0x00000036021c0981 */ /* 0x000362000c1e1900 */
[----:B------:R-:W-:Y:S01]  /*12a40*/  ISETP.GE.AND P1, PT, R26, UR4, PT ;  /* 0x000000041a007c0c */ /* 0x000fe2000bf26270 */
[----:B------:R-:W-:Y:S01]  /*12a50*/  UMOV UR5, 0xffffffff ;  /* 0xffffffff00057882 */ /* 0x000fe20000000000 */
[----:B------:R-:W-:Y:S01]  /*12a60*/  ISETP.GE.AND P0, PT, R20, UR4, PT ;  /* 0x0000000414007c0c */ /* 0x000fe2000bf06270 */
[----:B------:R-:W2:Y:S01]  /*12a70*/  S2R R21, SR_TID.X ;  /* 0x0000000000157919 */ /* 0x000ea20000002100 */
[----:B------:R-:W-:-:S02]  /*12a80*/  LEA R0, R27, 0xffffffc0, 0x6 ;  /* 0xffffffc01b007811 */ /* 0x000fc400078e30ff */
[----:B------:R-:W-:Y:S01]  /*12a90*/  LOP3.LUT R22, R22, 0xffffffbf, RZ, 0xc0, !PT ;  /* 0xffffffbf16167812 */ /* 0x000fe200078ec0ff */
[----:B------:R-:W4:Y:S01]  /*12aa0*/  S2R R20, SR_TID.X ;  /* 0x0000000000147919 */ /* 0x000f220000002100 */
[----:B------:R-:W-:Y:S02]  /*12ab0*/  SEL R6, RZ, 0x40, P1 ;  /* 0x00000040ff067807 */ /* 0x000fe40000800000 */
[----:B------:R-:W-:Y:S01]  /*12ac0*/  @P3 LOP3.LUT R22, R22, 0x40, RZ, 0xfc, !PT ;  /* 0x0000004016163812 */ /* 0x000fe200078efcff */
[----:B------:R-:W0:Y:S03]  /*12ad0*/  S2R R17, SR_TID.X ;  /* 0x0000000000117919 */ /* 0x000e260000002100 */
[----:B------:R-:W-:Y:S01]  /*12ae0*/  LOP3.LUT R22, R22, 0xffffff7f, RZ, 0xc0, !PT ;  /* 0xffffff7f16167812 */ /* 0x000fe200078ec0ff */
[----:B------:R-:W3:Y:S01]  /*12af0*/  S2R R26, SR_TID.X ;  /* 0x00000000001a7919 */ /* 0x000ee20000002100 */
[----:B--2---:R-:W-:-:S02]  /*12b00*/  IMAD.SHL.U32 R21, R21, 0x8, RZ ;  /* 0x0000000815157824 */ /* 0x004fc400078e00ff */
[----:B----4-:R-:W-:-:S03]  /*12b10*/  IMAD.SHL.U32 R20, R20, 0x8, RZ ;  /* 0x0000000814147824 */ /* 0x010fc600078e00ff */
[----:B------:R-:W-:Y:S01]  /*12b20*/  LOP3.LUT R21, R21, 0x38, RZ, 0xc0, !PT ;  /* 0x0000003815157812 */ /* 0x000fe200078ec0ff */
[----:B0-----:R-:W-:Y:S01]  /*12b30*/  IMAD.SHL.U32 R17, R17, 0x8, RZ ;  /* 0x0000000811117824 */ /* 0x001fe200078e00ff */
[----:B------:R-:W-:Y:S02]  /*12b40*/  LOP3.LUT R20, R20, 0x38, RZ, 0xc0, !PT ;  /* 0x0000003814147812 */ /* 0x000fe400078ec0ff */
[----:B------:R-:W-:Y:S02]  /*12b50*/  ISETP.GE.AND P2, PT, R21, UR4, PT ;  /* 0x0000000415007c0c */ /* 0x000fe4000bf46270 */
[----:B---3--:R-:W-:Y:S02]  /*12b60*/  LOP3.LUT R26, R26, 0x7f, RZ, 0xc0, !PT ;  /* 0x0000007f1a1a7812 */ /* 0x008fe400078ec0ff */
[----:B------:R-:W-:Y:S02]  /*12b70*/  LOP3.LUT R17, R17, 0x38, RZ, 0xc0, !PT ;  /* 0x0000003811117812 */ /* 0x000fe400078ec0ff */
[----:B------:R-:W-:-:S02]  /*12b80*/  SHF.R.U32.HI R27, RZ, 0x3, R26 ;  /* 0x00000003ff1b7819 */ /* 0x000fc4000001161a */
[----:B------:R-:W-:Y:S02]  /*12b90*/  LOP3.LUT R26, R20, 0xc0, RZ, 0xfc, !PT ;  /* 0x000000c0141a7812 */ /* 0x000fe400078efcff */
[----:B------:R-:W0:Y:S01]  /*12ba0*/  S2R R20, SR_TID.X ;  /* 0x0000000000147919 */ /* 0x000e220000002100 */
[----:B------:R-:W-:Y:S02]  /*12bb0*/  LOP3.LUT R17, R17, 0x80, RZ, 0xfc, !PT ;  /* 0x0000008011117812 */ /* 0x000fe400078efcff */
[----:B------:R-:W-:Y:S02]  /*12bc0*/  @P2 LOP3.LUT R22, R22, 0x80, RZ, 0xfc, !PT ;  /* 0x0000008016162812 */ /* 0x000fe400078efcff */
[----:B------:R-:W-:Y:S02]  /*12bd0*/  ISETP.GE.AND P5, PT, R17, UR4, PT ;  /* 0x0000000411007c0c */ /* 0x000fe4000bfa6270 */
[----:B------:R-:W-:Y:S02]  /*12be0*/  ISETP.GE.AND P4, PT, R26, UR4, PT ;  /* 0x000000041a007c0c */ /* 0x000fe4000bf86270 */
[----:B------:R-:W-:-:S02]  /*12bf0*/  LOP3.LUT R22, R22, 0xffffffdf, RZ, 0xc0, !PT ;  /* 0xffffffdf16167812 */ /* 0x000fc400078ec0ff */
[C---:B------:R-:W-:Y:S02]  /*12c00*/  LOP3.LUT R26, R21.reuse, 0x100, RZ, 0xfc, !PT ;  /* 0x00000100151a7812 */ /* 0x040fe400078efcff */
[----:B------:R-:W-:Y:S02]  /*12c10*/  LOP3.LUT R21, R21, 0x140, RZ, 0xfc, !PT ;  /* 0x0000014015157812 */ /* 0x000fe400078efcff */
[----:B------:R-:W-:Y:S02]  /*12c20*/  ISETP.GE.AND P3, PT, R26, UR4, PT ;  /* 0x000000041a007c0c */ /* 0x000fe4000bf66270 */
[----:B------:R-:W-:Y:S02]  /*12c30*/  ISETP.GE.AND P2, PT, R21, UR4, PT ;  /* 0x0000000415007c0c */ /* 0x000fe4000bf46270 */
[----:B------:R-:W-:Y:S02]  /*12c40*/  @P5 LOP3.LUT R22, R22, 0x20, RZ, 0xfc, !PT ;  /* 0x0000002016165812 */ /* 0x000fe400078efcff */
[----:B------:R-:W-:-:S02]  /*12c50*/  SEL R17, RZ, 0x80, P0 ;  /* 0x00000080ff117807 */ /* 0x000fc40000000000 */
[----:B------:R-:W-:-:S04]  /*12c60*/  LOP3.LUT R22, R22, 0xffffffef, RZ, 0xc0, !PT ;  /* 0xffffffef16167812 */ /* 0x000fc800078ec0ff */
[----:B------:R-:W-:-:S04]  /*12c70*/  @P4 LOP3.LUT R22, R22, 0x10, RZ, 0xfc, !PT ;  /* 0x0000001016164812 */ /* 0x000fc800078efcff */
[----:B------:R-:W-:Y:S01]  /*12c80*/  LOP3.LUT R22, R22, 0xfffffffb, RZ, 0xc0, !PT ;  /* 0xfffffffb16167812 */ /* 0x000fe200078ec0ff */
[----:B0-----:R-:W-:-:S03]  /*12c90*/  IMAD.SHL.U32 R20, R20, 0x10, RZ ;  /* 0x0000001014147824 */ /* 0x001fc600078e00ff */
[----:B------:R-:W-:Y:S02]  /*12ca0*/  @P2 LOP3.LUT R22, R22, 0x4, RZ, 0xfc, !PT ;  /* 0x0000000416162812 */ /* 0x000fe400078efcff */
[----:B------:R-:W-:Y:S02]  /*12cb0*/  LOP3.LUT R20, R27, 0x70, R20, 0xf8, !PT ;  /* 0x000000701b147812 */ /* 0x000fe400078ef814 */
[----:B------:R-:W-:-:S03]  /*12cc0*/  LOP3.LUT R22, R22, 0xfffffff7, RZ, 0xc0, !PT ;  /* 0xfffffff716167812 */ /* 0x000fc600078ec0ff */
[----:B------:R-:W-:Y:S01]  /*12cd0*/  IMAD.IADD R36, R20, 0x1, R0 ;  /* 0x0000000114247824 */ /* 0x000fe200078e0200 */
[----:B------:R-:W-:Y:S01]  /*12ce0*/  @P3 LOP3.LUT R22, R22, 0x8, RZ, 0xfc, !PT ;  /* 0x0000000816163812 */ /* 0x000fe200078efcff */
[----:B-1----:R-:W-:Y:S06]  /*12cf0*/  BRA.DIV UR5, `(.L_x_5611) ;  /* 0x00000042056c7947 */ /* 0x002fec000b800000 */
.L_x_5678:
[----:B------:R-:W-:Y:S01]  /*12d00*/  ISETP.NE.AND P1, PT, R9, 0x1, PT ;  /* 0x000000010900780c */ /* 0x000fe20003f25270 */
[----:B------:R-:W-:Y:S01]  /*12d10*/  IMAD.MOV.U32 R30, RZ, RZ, RZ ;  /* 0x000000ffff1e7224 */ /* 0x000fe200078e00ff */
        /* <DEDUP_REMOVED lines=36> */
[----:B------:R-:W-:Y:S01]  /*12f60*/  LOP3.LUT R2, R4, R2, R3, 0xfe, !PT ;  /* 0x0000000204027212 */ /* 0x000fe200078efe03 */
[----:B------:R-:W-:-:S03]  /*12f70*/  IMAD.U32 R3, RZ, RZ, UR36 ;  /* 0x00000024ff037e24 */ /* 0x000fc6000f8e00ff */
[----:B------:R-:W-:Y:S01]  /*12f80*/  LOP3.LUT R6, R2, R6, RZ, 0xfc, !PT ;  /* 0x0000000602067212 */ /* 0x000fe200078efcff */
[----:B------:R-:W-:Y:S01]  /*12f90*/  IMAD.MOV R2, RZ, RZ, -R7 ;  /* 0x000000ffff027224 */ /* 0x000fe200078e0a07 */
[----:B------:R-:W-:Y:S02]  /*12fa0*/  ISETP.NE.AND P0, PT, R3, 0x3, PT ;  /* 0x000000030300780c */ /* 0x000fe40003f05270 */
[----:B------:R-:W-:Y:S01]  /*12fb0*/  LOP3.LUT R17, R6, R17, RZ, 0xfc, !PT ;  /* 0x0000001106117212 */ /* 0x000fe200078efcff */
[----:B------:R0:W-:Y:S01]  /*12fc0*/  STL [R1+0x14], R6 ;  /* 0x0000140601007387 */ /* 0x0001e20000100800 */
[----:B------:R-:W-:-:S09]  /*12fd0*/  IMAD R36, R9, R2, R36 ;  /* 0x0000000209247224 */ /* 0x000fd200078e0224 */
[----:B------:R-:W-:-:S04]  /*12fe0*/  @P0 LOP3.LUT R22, R22, 0x400, RZ, 0xfc, !PT ;  /* 0x0000040016160812 */ /* 0x000fc800078efcff */
[----:B------:R-:W-:-:S04]  /*12ff0*/  LOP3.LUT R22, R22, 0xfffffffe, RZ, 0xc0, !PT ;  /* 0xfffffffe16167812 */ /* 0x000fc800078ec0ff */
[----:B------:R-:W-:Y:S01]  /*13000*/  @P1 LOP3.LUT R22, R22, 0x1, RZ, 0xfc, !PT ;  /* 0x0000000116161812 */ /* 0x000fe200078efcff */
[----:B0-----:R-:W-:Y:S06]  /*13010*/  @!P0 BRA `(.L_x_5612) ;  /* 0x0000000000048947 */ /* 0x001fec0003800000 */
[----:B------:R-:W-:Y:S01]  /*13020*/  BPT.TRAP 0x1 ;  /* 0x000000040000795c */ /* 0x000fe20000300000 */
.L_x_5612:
[----:B------:R-:W0:Y:S01]  /*13030*/  S2R R2, SR_TID.X ;  /* 0x0000000000027919 */ /* 0x000e220000002100 */
[----:B------:R-:W-:Y:S01]  /*13040*/  IMAD R27, R24, 0x8, R23 ;  /* 0x00000008181b7824 */ /* 0x000fe200078e0217 */
[----:B------:R-:W-:Y:S01]  /*13050*/  BSSY B0, `(.L_x_5613) ;  /* 0x0000007000007945 */ /* 0x000fe20003800000 */
[----:B0-----:R-:W-:-:S04]  /*13060*/  LOP3.LUT R2, R2, 0x7f, RZ, 0xc0, !PT ;  /* 0x0000007f02027812 */ /* 0x001fc800078ec0ff */
[----:B------:R-:W-:-:S04]  /*13070*/  SHF.R.U32.HI R2, RZ, 0x3, R2 ;  /* 0x00000003ff027819 */ /* 0x000fc80000011602 */
[----:B------:R-:W-:Y:S02]  /*13080*/  IADD3 R29, -R2, R29, -R0 ;  /* 0x0000001d021d7210 */ /* 0x000fe40007ffe900 */
[----:B------:R-:W-:-:S04]  /*13090*/  SHF.L.U32 R0, R25, 0x1f, RZ ;  /* 0x0000001f19007819 */ /* 0x000fc800000006ff */
[----:B------:R-:W0:Y:S02]  /*130a0*/  SYNCS.PHASECHK.TRANS64.TRYWAIT P0, [R27+URZ+0x28c40], R0 ;  /* 0x028c40001b0075a7 */ /* 0x000e24000800017f */
[----:B0-----:R-:W-:Y:S05]  /*130b0*/  @!P0 BRA `(.L_x_5614) ;  /* 0x0000003c00b08947 */ /* 0x001fea0003800000 */
.L_x_5679:
[----:B------:R-:W-:Y:S05]  /*130c0*/  BSYNC B0 ;  /* 0x0000000000007941 */ /* 0x000fea0003800000 */
.L_x_5613:
[----:B------:R-:W1:Y:S01]  /*130d0*/  S2R R7, SR_TID.X ;  /* 0x0000000000077919 */ /* 0x000e620000002100 */
[----:B0-----:R-:W-:Y:S01]  /*130e0*/  SHF.R.S32.HI R0, RZ, 0x1f, R36 ;  /* 0x0000001fff007819 */ /* 0x001fe20000011424 */
[----:B------:R-:W-:Y:S01]  /*130f0*/  ULDC.64 UR4, c[0x0][0x300] ;  /* 0x0000c00000047ab9 */ /* 0x000fe20000000a00 */
[----:B-----5:R-:W-:Y:S01]  /*13100*/  SHF.R.S32.HI R4, RZ, 0x1f, R30 ;  /* 0x0000001fff047819 */ /* 0x020fe2000001141e */
[----:B------:R-:W-:Y:S01]  /*13110*/  IMAD.WIDE.U32 R2, R36, UR4, RZ ;  /* 0x0000000424027c25 */ /* 0x000fe2000f8e00ff */
[----:B------:R-:W-:Y:S01]  /*13120*/  LOP3.LUT R22, R22, 0xfffffffd, RZ, 0xc0, !PT ;  /* 0xfffffffd16167812 */ /* 0x000fe200078ec0ff */
[----:B------:R0:W-:Y:S04]  /*13130*/  STL [R1+0x8], R0 ;  /* 0x0000080001007387 */ /* 0x0001e80000100800 */
[----:B------:R2:W-:Y:S01]  /*13140*/  STL [R1+0xc], R4 ;  /* 0x00000c0401007387 */ /* 0x0005e20000100800 */
[----:B0-----:R-:W-:-:S04]  /*13150*/  IMAD R0, R0, UR4, RZ ;  /* 0x0000000400007c24 */ /* 0x001fc8000f8e02ff */
[----:B------:R-:W-:Y:S01]  /*13160*/  IMAD R0, R36, UR5, R0 ;  /* 0x0000000524007c24 */ /* 0x000fe2000f8e0200 */
[----:B------:R-:W-:-:S04]  /*13170*/  ULDC.64 UR4, c[0x0][0x310] ;  /* 0x0000c40000047ab9 */ /* 0x000fc80000000a00 */
[----:B------:R-:W-:Y:S01]  /*13180*/  IADD3 R3, R3, R0, RZ ;  /* 0x0000000003037210 */ /* 0x000fe20007ffe0ff */
[----:B------:R-:W-:Y:S02]  /*13190*/  IMAD R0, R4, UR4, RZ ;  /* 0x0000000404007c24 */ /* 0x000fe4000f8e02ff */
[----:B--2---:R-:W-:Y:S02]  /*131a0*/  IMAD R4, R24, 0x1000, R34 ;  /* 0x0000100018047824 */ /* 0x004fe400078e0222 */
[C---:B------:R-:W-:Y:S02]  /*131b0*/  IMAD R0, R30.reuse, UR5, R0 ;  /* 0x000000051e007c24 */ /* 0x040fe4000f8e0200 */
[----:B------:R-:W-:Y:S01]  /*131c0*/  IMAD.WIDE.U32 R2, R30, UR4, R2 ;  /* 0x000000041e027c25 */ /* 0x000fe2000f8e0002 */
[----:B------:R-:W-:-:S03]  /*131d0*/  ULDC.64 UR4, c[0x0][0x308] ;  /* 0x0000c20000047ab9 */ /* 0x000fc60000000a00 */
[----:B------:R-:W-:Y:S02]  /*131e0*/  IMAD.IADD R3, R3, 0x1, R0 ;  /* 0x0000000103037824 */ /* 0x000fe400078e0200 */
[----:B------:R-:W-:Y:S02]  /*131f0*/  IMAD R0, R26, UR4, RZ ;  /* 0x000000041a007c24 */ /* 0x000fe4000f8e02ff */
[----:B-1----:R-:W-:Y:S02]  /*13200*/  IMAD.SHL.U32 R7, R7, 0x8, RZ ;  /* 0x0000000807077824 */ /* 0x002fe400078e00ff */
[C---:B------:R-:W-:Y:S02]  /*13210*/  IMAD R0, R18.reuse, UR5, R0 ;  /* 0x0000000512007c24 */ /* 0x040fe4000f8e0200 */
[----:B------:R-:W-:Y:S01]  /*13220*/  IMAD.WIDE.U32 R2, R18, UR4, R2 ;  /* 0x0000000412027c25 */ /* 0x000fe2000f8e0002 */
[----:B------:R-:W-:Y:S01]  /*13230*/  ULDC.64 UR4, c[0x0][0x2e8] ;  /* 0x0000ba0000047ab9 */ /* 0x000fe20000000a00 */
[----:B------:R-:W-:-:S02]  /*13240*/  LOP3.LUT R7, R7, 0x38, RZ, 0xc0, !PT ;  /* 0x0000003807077812 */ /* 0x000fc400078ec0ff */
[----:B------:R-:W-:Y:S01]  /*13250*/  IMAD.IADD R5, R3, 0x1, R0 ;  /* 0x0000000103057824 */ /* 0x000fe200078e0200 */
[C---:B------:R-:W-:Y:S01]  /*13260*/  LEA R0, P0, R2.reuse, UR4, 0x1 ;  /* 0x0000000402007c11 */ /* 0x040fe2000f8008ff */
[----:B------:R-:W-:Y:S02]  /*13270*/  ULDC UR4, c[0x0][0x2f4] ;  /* 0x0000bd0000047ab9 */ /* 0x000fe40000000800 */
[----:B------:R-:W-:Y:S02]  /*13280*/  ISETP.GE.AND P2, PT, R7, UR4, PT ;  /* 0x0000000407007c0c */ /* 0x000fe4000bf46270 */
[----:B------:R-:W-:Y:S01]  /*13290*/  LEA.HI.X R5, R2, UR5, R5, 0x1, P0 ;  /* 0x0000000502057c11 */ /* 0x000fe200080f0c05 */
[----:B------:R-:W-:Y:S01]  /*132a0*/  UMOV UR5, 0xffffffff ;  /* 0xffffffff00057882 */ /* 0x000fe20000000000 */
[----:B------:R-:W-:-:S09]  /*132b0*/  ISETP.GE.AND P0, PT, R29, 0x1, PT ;  /* 0x000000011d00780c */ /* 0x000fd20003f06270 */
        /* <DEDUP_REMOVED lines=28> */
[----:B0-----:R-:W-:-:S04]  /*13480*/  @P0 LEA R3, P1, R7, R3, 0x1 ;  /* 0x0000000307030211 */ /* 0x001fc800078208ff */
[----:B-1----:R-:W-:-:S04]  /*13490*/  @P0 IADD3.X R2, RZ, R2, RZ, P1, !PT ;  /* 0x00000002ff020210 */ /* 0x002fc80000ffe4ff */
[----:B------:R-:W-:-:S04]  /*134a0*/  @P0 LOP3.LUT R3, R3, R2, RZ, 0x3c, !PT ;  /* 0x0000000203030212 */ /* 0x000fc800078e3cff */
[----:B------:R-:W-:-:S04]  /*134b0*/  @P0 LOP3.LUT R2, R3, R2, RZ, 0x3c, !PT ;  /* 0x0000000203020212 */ /* 0x000fc800078e3cff */
[----:B------:R-:W-:-:S05]  /*134c0*/  @P0 LOP3.LUT R3, R3, R2, RZ, 0x3c, !PT ;  /* 0x0000000203030212 */ /* 0x000fca00078e3cff */
[----:B--23--:R1:W-:Y:S02]  /*134d0*/  @P0 LDGSTS.E.BYPASS.LTC128B.128 [R6+0x23400], desc[UR54][R2.64], !P2 ;  /* 0x2340000002060fae */ /* 0x00c3e4000d101d76 */
.L_x_5689:
        /* <DEDUP_REMOVED lines=10> */
.L_x_5616:
        /* <DEDUP_REMOVED lines=11> */
.L_x_5617:
        /* <DEDUP_REMOVED lines=23> */
.L_x_5619:
[----:B------:R-:W-:Y:S05]  /*137a0*/  BSYNC B6 ;  /* 0x0000000000067941 */ /* 0x000fea0003800000 */
.L_x_5618:
[----:B0-----:R-:W2:Y:S01]  /*137b0*/  LDL.LU R2, [R1] ;  /* 0x0000000001027983 */ /* 0x001ea20000300800 */
[----:B------:R-:W0:Y:S01]  /*137c0*/  LDC R21, c[0x0][0x448] ;  /* 0x00011200ff157b82 */ /* 0x000e220000000800 */
[----:B------:R-:W-:Y:S01]  /*137d0*/  ULDC.64 UR4, c[0x0][0x298] ;  /* 0x0000a60000047ab9 */ /* 0x000fe20000000a00 */
[----:B------:R-:W-:Y:S01]  /*137e0*/  LOP3.LUT P6, RZ, R22, 0x200, RZ, 0xc0, !PT ;  /* 0x0000020016ff7812 */ /* 0x000fe200078cc0ff */
[----:B------:R3:W5:Y:S01]  /*137f0*/  LDL R7, [R1+0x18] ;  /* 0x0000180001077983 */ /* 0x0007620000100800 */
[----:B------:R-:W-:Y:S01]  /*13800*/  SHF.R.S32.HI R4, RZ, 0x1f, R19 ;  /* 0x0000001fff047819 */ /* 0x000fe20000011413 */
[----:B------:R-:W4:Y:S03]  /*13810*/  S2R R20, SR_TID.X ;  /* 0x0000000000147919 */ /* 0x000f260000002100 */
[----:B------:R-:W-:Y:S02]  /*13820*/  SEL R4, R4, RZ, !P6 ;  /* 0x000000ff04047207 */ /* 0x000fe40007000000 */
[----:B----4-:R-:W-:Y:S01]  /*13830*/  LOP3.LUT R20, R20, 0x7f, RZ, 0xc0, !PT ;  /* 0x0000007f14147812 */ /* 0x010fe200078ec0ff */
[----:B------:R-:W4:Y:S02]  /*13840*/  S2R R8, SR_TID.X ;  /* 0x0000000000087919 */ /* 0x000f240000002100 */
[----:B----4-:R-:W-:-:S05]  /*13850*/  IMAD.SHL.U32 R8, R8, 0x8, RZ ;  /* 0x0000000808087824 */ /* 0x010fca00078e00ff */
[----:B------:R-:W-:Y:S02]  /*13860*/  LOP3.LUT R8, R8, 0x38, RZ, 0xc0, !PT ;  /* 0x0000003808087812 */ /* 0x000fe400078ec0ff */
[----:B--2---:R-:W-:-:S05]  /*13870*/  SHF.R.S32.HI R0, RZ, 0x1f, R2 ;  /* 0x0000001fff007819 */ /* 0x004fca0000011402 */
[----:B------:R-:W-:-:S04]  /*13880*/  IMAD R0, R0, UR4, RZ ;  /* 0x0000000400007c24 */ /* 0x000fc8000f8e02ff */
        /* <DEDUP_REMOVED lines=9> */
[----:B------:R-:W-:Y:S01]  /*13920*/  IMAD.IADD R3, R3, 0x1, R0 ;  /* 0x0000000103037824 */ /* 0x000fe200078e0200 */
[----:B------:R-:W-:Y:S02]  /*13930*/  SEL R0, R19, RZ, !P6 ;  /* 0x000000ff13007207 */ /* 0x000fe40007000000 */
[----:B0-----:R-:W-:Y:S02]  /*13940*/  ISETP.NE.AND P6, PT, R21, 0x1, PT ;  /* 0x000000011500780c */ /* 0x001fe40003fc5270 */
[----:B------:R-:W-:Y:S01]  /*13950*/  SHF.R.U32.HI R21, RZ, 0x3, R20 ;  /* 0x00000003ff157819 */ /* 0x000fe20000011614 */
[C---:B------:R-:W-:Y:S01]  /*13960*/  IMAD.WIDE.U32 R2, R0.reuse, UR4, R2 ;  /* 0x0000000400027c25 */ /* 0x040fe2000f8e0002 */
[----:B------:R-:W0:Y:S03]  /*13970*/  S2R R20, SR_TID.X ;  /* 0x0000000000147919 */ /* 0x000e260000002100 */
[----:B------:R-:W-:Y:S01]  /*13980*/  IMAD R4, R0, UR5, R4 ;  /* 0x0000000500047c24 */ /* 0x000fe2000f8e0204 */
[----:B------:R-:W-:-:S03]  /*13990*/  ULDC.64 UR4, c[0x0][0x2d0] ;  /* 0x0000b40000047ab9 */ /* 0x000fc60000000a00 */
[----:B------:R-:W-:Y:S02]  /*139a0*/  IMAD.IADD R3, R3, 0x1, R4 ;  /* 0x0000000103037824 */ /* 0x000fe400078e0204 */
[----:B------:R-:W2:Y:S08]  /*139b0*/  @P6 LDC R6, c[0x0][0x44c] ;  /* 0x00011300ff066b82 */ /* 0x000eb00000000800 */
[----:B------:R-:W4:Y:S01]  /*139c0*/  @P6 LDC R0, c[0x0][0x450] ;  /* 0x00011400ff006b82 */ /* 0x000f220000000800 */
[----:B0-----:R-:W-:-:S04]  /*139d0*/  SHF.L.U32 R20, R20, 0x4, RZ ;  /* 0x0000000414147819 */ /* 0x001fc800000006ff */
[----:B------:R-:W-:-:S05]  /*139e0*/  LOP3.LUT R20, R21, 0x70, R20, 0xf8, !PT ;  /* 0x0000007015147812 */ /* 0x000fca00078ef814 */
[----:B------:R-:W-:-:S04]  /*139f0*/  IMAD.IADD R5, R20, 0x1, R35 ;  /* 0x0000000114057824 */ /* 0x000fc800078e0223 */
[----:B--2---:R-:W-:-:S04]  /*13a00*/  @P6 IMAD.HI.U32 R6, R5, R6, RZ ;  /* 0x0000000605066227 */ /* 0x004fc800078e00ff */
[----:B------:R-:W-:Y:S01]  /*13a10*/  IMAD.MOV.U32 R4, RZ, RZ, R5 ;  /* 0x000000ffff047224 */ /* 0x000fe200078e0005 */
[----:B----4-:R-:W-:Y:S02]  /*13a20*/  @P6 SHF.R.U32.HI R4, RZ, R0, R6 ;  /* 0x00000000ff046219 */ /* 0x010fe40000011606 */
[----:B------:R-:W0:Y:S03]  /*13a30*/  LDC R6, c[0x0][0x448] ;  /* 0x00011200ff067b82 */ /* 0x000e260000000800 */
[----:B------:R-:W-:Y:S01]  /*13a40*/  IMAD.MOV R0, RZ, RZ, -R4 ;  /* 0x000000ffff007224 */ /* 0x000fe200078e0a04 */
[----:B------:R-:W2:Y:S01]  /*13a50*/  S2R R20, SR_TID.X ;  /* 0x0000000000147919 */ /* 0x000ea20000002100 */
        /* <DEDUP_REMOVED lines=14> */
[----:B------:R-:W-:Y:S01]  /*13b40*/  ULDC UR4, c[0x0][0x2b8] ;  /* 0x0000ae0000047ab9 */ /* 0x000fe20000000800 */
[----:B--2---:R-:W-:-:S03]  /*13b50*/  LOP3.LUT R20, R20, 0x7f, RZ, 0xc0, !PT ;  /* 0x0000007f14147812 */ /* 0x004fc600078ec0ff */
[----:B------:R-:W-:Y:S01]  /*13b60*/  LEA.HI.X R4, R2, UR5, R4, 0x1, P0 ;  /* 0x0000000502047c11 */ /* 0x000fe200080f0c04 */
[----:B------:R-:W-:Y:S01]  /*13b70*/  UMOV UR5, 0xffffffff ;  /* 0xffffffff00057882 */ /* 0x000fe20000000000 */
[----:B------:R-:W-:Y:S02]  /*13b80*/  ISETP.GE.AND P1, PT, R8, UR4, PT ;  /* 0x0000000408007c0c */ /* 0x000fe4000bf26270 */
[----:B------:R-:W-:Y:S01]  /*13b90*/  SHF.R.U32.HI R9, RZ, 0x3, R20 ;  /* 0x00000003ff097819 */ /* 0x000fe20000011614 */
[----:B---3--:R-:W-:Y:S10]  /*13ba0*/  BRA.DIV UR5, `(.L_x_5620) ;  /* 0x0000003a05587947 */ /* 0x008ff4000b800000 */
[----:B------:R-:W0:Y:S01]  /*13bb0*/  SHFL.IDX PT, R3, R0, RZ, 0x181f ;  /* 0x00181fff00037589 */ /* 0x000e2200000e0000 */
[----:B------:R-:W-:Y:S02]  /*13bc0*/  IMAD R37, R37, R6, RZ ;  /* 0x0000000625257224 */ /* 0x000fe400078e02ff */
[----:B------:R-:W-:Y:S01]  /*13bd0*/  IMAD.IADD R35, R9, 0x1, R35 ;  /* 0x0000000109237824 */ /* 0x000fe200078e0223 */
[----:B------:R-:W2:Y:S04]  /*13be0*/  SHFL.IDX PT, R2, R4, RZ, 0x181f ;  /* 0x00181fff04027589 */ /* 0x000ea800000e0000 */
[----:B------:R-:W-:-:S13]  /*13bf0*/  ISETP.GE.AND P0, PT, R35, R37, PT ;  /* 0x000000252300720c */ /* 0x000fda0003f06270 */
[----:B0-----:R-:W-:-:S05]  /*13c00*/  @!P0 LEA R3, P2, R8, R3, 0x1 ;  /* 0x0000000308038211 */ /* 0x001fca00078408ff */
[----:B--2---:R-:W-:-:S05]  /*13c10*/  @!P0 IMAD.X R2, RZ, RZ, R2, P2 ;  /* 0x000000ffff028224 */ /* 0x004fca00010e0602 */
[----:B------:R-:W-:-:S04]  /*13c20*/  @!P0 LOP3.LUT R3, R3, R2, RZ, 0x3c, !PT ;  /* 0x0000000203038212 */ /* 0x000fc800078e3cff */
[----:B------:R-:W-:-:S04]  /*13c30*/  @!P0 LOP3.LUT R2, R3, R2, RZ, 0x3c, !PT ;  /* 0x0000000203028212 */ /* 0x000fc800078e3cff */
[----:B------:R-:W-:-:S05]  /*13c40*/  @!P0 LOP3.LUT R3, R3, R2, RZ, 0x3c, !PT ;  /* 0x0000000203038212 */ /* 0x000fca00078e3cff */
[----:B------:R-:W-:Y:S01]  /*13c50*/  @!PT LDS RZ, [RZ] ;  /* 0x00000000fffff984 */ /* 0x000fe20000000800 */
[----:B-----5:R0:W-:Y:S02]  /*13c60*/  @!P0 LDGSTS.E.BYPASS.LTC128B.128 [R7+0x20400], desc[UR54][R2.64], !P1 ;  /* 0x2040000002078fae */ /* 0x0201e4000c901d76 */
[----:B0-----:R-:W-:Y:S02]  /*13c70*/  IADD3 R2, R35, 0x10, RZ ;  /* 0x0000001023027810 */ /* 0x001fe40007ffe0ff */
[----:B------:R-:W0:Y:S02]  /*13c80*/  SHFL.IDX PT, R3, R0, 0x1, 0x181f ;  /* 0x00381f0000037f89 */ /* 0x000e2400000e0000 */
[----:B------:R-:W-:Y:S02]  /*13c90*/  ISETP.GE.AND P0, PT, R2, R37, PT ;  /* 0x000000250200720c */ /* 0x000fe40003f06270 */
[----:B------:R-:W2:Y:S11]  /*13ca0*/  SHFL.IDX PT, R2, R4, 0x1, 0x181f ;  /* 0x00381f0004027f89 */ /* 0x000eb600000e0000 */
[----:B0-----:R-:W-:-:S05]  /*13cb0*/  @!P0 LEA R3, P2, R8, R3, 0x1 ;  /* 0x0000000308038211 */ /* 0x001fca00078408ff */
[----:B--2---:R-:W-:-:S05]  /*13cc0*/  @!P0 IMAD.X R2, RZ, RZ, R2, P2 ;  /* 0x000000ffff028224 */ /* 0x004fca00010e0602 */
        /* <DEDUP_REMOVED lines=8> */
[----:B------:R-:W2:Y:S04]  /*13d50*/  SHFL.IDX PT, R2, R4, 0x2, 0x181f ;  /* 0x00581f0004027f89 */ /* 0x000ea800000e0000 */
[----:B------:R-:W3:Y:S04]  /*13d60*/  SHFL.IDX PT, R4, R4, 0x3, 0x181f ;  /* 0x00781f0004047f89 */ /* 0x000ee800000e0000 */
[----:B0-----:R-:W-:-:S05]  /*13d70*/  @!P0 LEA R3, P2, R8, R3, 0x1 ;  /* 0x0000000308038211 */ /* 0x001fca00078408ff */
[----:B--2---:R-:W-:-:S05]  /*13d80*/  @!P0 IMAD.X R2, RZ, RZ, R2, P2 ;  /* 0x000000ffff028224 */ /* 0x004fca00010e0602 */
[----:B------:R-:W-:-:S04]  /*13d90*/  @!P0 LOP3.LUT R3, R3, R2, RZ, 0x3c, !PT ;  /* 0x0000000203038212 */ /* 0x000fc800078e3cff */
[----:B------:R-:W-:-:S04]  /*13da0*/  @!P0 LOP3.LUT R2, R3, R2, RZ, 0x3c, !PT ;  /* 0x0000000203028212 */ /* 0x000fc800078e3cff */
[----:B------:R-:W-:-:S05]  /*13db0*/  @!P0 LOP3.LUT R3, R3, R2, RZ, 0x3c, !PT ;  /* 0x0000000203038212 */ /* 0x000fca00078e3cff */
[----:B---3--:R0:W-:Y:S02]  /*13dc0*/  @!P0 LDGSTS.E.BYPASS.LTC128B.128 [R7+0x21400], desc[UR54][R2.64], !P1 ;  /* 0x2140000002078fae */ /* 0x0081e4000c901d76 */
.L_x_5698:
[----:B------:R-:W-:-:S05]  /*13dd0*/  VIADD R35, R35, 0x30 ;  /* 0x0000003023237836 */ /* 0x000fca0000000000 */
[----:B------:R-:W-:-:S13]  /*13de0*/  ISETP.GE.AND P0, PT, R35, R37, PT ;  /* 0x000000252300720c */ /* 0x000fda0003f06270 */
[----:B0-----:R-:W-:-:S05]  /*13df0*/  @!P0 LEA R2, P2, R8, R0, 0x1 ;  /* 0x0000000008028211 */ /* 0x001fca00078408ff */
[----:B------:R-:W-:-:S05]  /*13e00*/  @!P0 IMAD.X R3, RZ, RZ, R4, P2 ;  /* 0x000000ffff038224 */ /* 0x000fca00010e0604 */
[----:B------:R-:W-:Y:S01]  /*13e10*/  @!PT LDS RZ, [RZ] ;  /* 0x00000000fffff984 */ /* 0x000fe20000000800 */
[----:B------:R-:W-:Y:S01]  /*13e20*/  @!PT LDS RZ, [RZ] ;  /* 0x00000000fffff984 */ /* 0x000fe20000000800 */
[----:B------:R-:W-:Y:S01]  /*13e30*/  @!PT LDS RZ, [RZ] ;  /* 0x00000000fffff984 */ /* 0x000fe20000000800 */
[----:B------:R0:W-:Y:S01]  /*13e40*/  @!P0 LDGSTS.E.BYPASS.LTC128B.128 [R7+0x21c00], desc[UR54][R2.64], !P1 ;  /* 0x21c0000002078fae */ /* 0x0001e2000c901d76 */
[----:B------:R-:W-:Y:S01]  /*13e50*/  PLOP3.LUT P0, PT, PT, PT, PT, 0x80, 0x0 ;  /* 0x000000000000781c */ /* 0x000fe20003f0f070 */
[----:B------:R-:W-:-:S12]  /*13e60*/  NOP ;  /* 0x0000000000007918 */ /* 0x000fd80000000000 */
.L_x_5621:
        /* <DEDUP_REMOVED lines=18> */
.L_x_5699:
[----:B------:R-:W-:Y:S05]  /*13f90*/  BSYNC B0 ;  /* 0x0000000000007941 */ /* 0x000fea0003800000 */
.L_x_5622:
[----:B------:R-:W-:-:S05]  /*13fa0*/  IMAD.U32 R2, RZ, RZ, UR36 ;  /* 0x00000024ff027e24 */ /* 0x000fca000f8e00ff */
[----:B------:R-:W-:-:S13]  /*13fb0*/  ISETP.NE.AND P0, PT, R2, 0x3, PT ;  /* 0x000000030200780c */ /* 0x000fda0003f05270 */
[----:B------:R-:W-:Y:S05]  /*13fc0*/  @!P0 BRA `(.L_x_5624) ;  /* 0x0000000000048947 */ /* 0x000fea0003800000 */
[----:B------:R-:W-:Y:S01]  /*13fd0*/  BPT.TRAP 0x1 ;  /* 0x000000040000795c */ /* 0x000fe20000300000 */
.L_x_5624:
[----:B0-----:R-:W-:Y:S01]  /*13fe0*/  SHF.L.U32 R0, R25, 0x1f, RZ ;  /* 0x0000001f19007819 */ /* 0x001fe200000006ff */
[----:B------:R-:W-:Y:S03]  /*13ff0*/  BSSY B0, `(.L_x_5625) ;  /* 0x0000003000007945 */ /* 0x000fe60003800000 */
[----:B------:R-:W0:Y:S02]  /*14000*/  SYNCS.PHASECHK.TRANS64.TRYWAIT P0, [R27+URZ+0x28c60], R0 ;  /* 0x028c60001b0075a7 */ /* 0x000e24000800017f */
[----:B0-----:R-:W-:Y:S05]  /*14010*/  @!P0 BRA `(.L_x_5626) ;  /* 0x0000003800948947 */ /* 0x001fea0003800000 */
.L_x_5700:
[----:B------:R-:W-:Y:S05]  /*14020*/  BSYNC B0 ;  /* 0x0000000000007941 */ /* 0x000fea0003800000 */
.L_x_5625:
[----:B------:R-:W0:Y:S01]  /*14030*/  LDL.LU R2, [R1+0x8] ;  /* 0x0000080001027983 */ /* 0x000e220000300800 */
[----:B------:R-:W-:-:S03]  /*14040*/  ULDC.64 UR4, c[0x0][0x328] ;  /* 0x0000ca0000047ab9 */ /* 0x000fc60000000a00 */
[----:B------:R-:W2:Y:S01]  /*14050*/  LDL.LU R4, [R1+0xc] ;  /* 0x00000c0001047983 */ /* 0x000ea20000300800 */
[----:B------:R-:W-:Y:S02]  /*14060*/  IMAD R5, R24, 0x8000, R34 ;  /* 0x0000800018057824 */ /* 0x000fe400078e0222 */
[----:B0-----:R-:W-:Y:S02]  /*14070*/  IMAD R0, R2, UR4, RZ ;  /* 0x0000000402007c24 */ /* 0x001fe4000f8e02ff */
[----:B------:R-:W-:-:S04]  /*14080*/  IMAD.WIDE.U32 R2, R36, UR4, RZ ;  /* 0x0000000424027c25 */ /* 0x000fc8000f8e00ff */
[----:B------:R-:W-:Y:S01]  /*14090*/  IMAD R0, R36, UR5, R0 ;  /* 0x0000000524007c24 */ /* 0x000fe2000f8e0200 */
[----:B------:R-:W-:-:S04]  /*140a0*/  ULDC.64 UR4, c[0x0][0x338] ;  /* 0x0000ce0000047ab9 */ /* 0x000fc80000000a00 */
[----:B------:R-:W-:Y:S01]  /*140b0*/  IADD3 R3, R3, R0, RZ ;  /* 0x0000000003037210 */ /* 0x000fe20007ffe0ff */
        /* <DEDUP_REMOVED lines=23> */
[----:B0-----:R-:W-:-:S05]  /*14230*/  IMAD.SHL.U32 R7, R7, 0x8, RZ ;  /* 0x0000000807077824 */ /* 0x001fca00078e00ff */
[----:B------:R-:W-:-:S05]  /*14240*/  LOP3.LUT R7, R7, 0x38, RZ, 0xc0, !PT ;  /* 0x0000003807077812 */ /* 0x000fca00078ec0ff */
[----:B------:R-:W-:Y:S01]  /*14250*/  IMAD.SHL.U32 R0, R7, 0x2, RZ ;  /* 0x0000000207007824 */ /* 0x000fe200078e00ff */
[----:B------:R-:W-:-:S04]  /*14260*/  LOP3.LUT R7, R17, 0x1, RZ, 0xc0, !PT ;  /* 0x0000000111077812 */ /* 0x000fc800078ec0ff */
[----:B--2---:R-:W-:Y:S02]  /*14270*/  IADD3 R2, P0, R2, R0, RZ ;  /* 0x0000000002027210 */ /* 0x004fe40007f1e0ff */
[----:B------:R-:W-:Y:S02]  /*14280*/  ISETP.NE.U32.AND P1, PT, R7, 0x1, PT ;  /* 0x000000010700780c */ /* 0x000fe40003f25070 */
[----:B------:R-:W-:Y:S01]  /*14290*/  PRMT R7, R17, 0x8880, RZ ;  /* 0x0000888011077816 */ /* 0x000fe200000000ff */
[----:B---3--:R-:W-:Y:S01]  /*142a0*/  IMAD.X R3, RZ, RZ, R3, P0 ;  /* 0x000000ffff037224 */ /* 0x008fe200000e0603 */
        /* <DEDUP_REMOVED lines=25> */
[----:B------:R-:W2:Y:S04]  /*14440*/  SHFL.IDX PT, R3, R6, 0x1, 0x181f ;  /* 0x00381f0006037f89 */ /* 0x000ea800000e0000 */
[----:B------:R-:W-:Y:S01]  /*14450*/  SHFL.IDX PT, R6, R6, 0x3, 0x181f ;  /* 0x00781f0006067f89 */ /* 0x000fe200000e0000 */
[----:B0-----:R-:W-:-:S05]  /*14460*/  IADD3 R2, P6, R2, R0, RZ ;  /* 0x0000000002027210 */ /* 0x001fca0007fde0ff */
[----:B--2---:R-:W-:Y:S01]  /*14470*/  IMAD.X R3, RZ, RZ, R3, P6 ;  /* 0x000000ffff037224 */ /* 0x004fe200030e0603 */
        /* <DEDUP_REMOVED lines=19> */
[----:B0-----:R-:W-:-:S04]  /*145b0*/  IADD3 R2, P6, R2, R0, RZ ;  /* 0x0000000002027210 */ /* 0x001fc80007fde0ff */
[----:B------:R-:W-:Y:S02]  /*145c0*/  IADD3.X R3, RZ, R7, RZ, P6, !PT ;  /* 0x00000007ff037210 */ /* 0x000fe400037fe4ff */
        /* <DEDUP_REMOVED lines=18> */
[----:B0-----:R0:W2:Y:S02]  /*146f0*/  SHFL.IDX PT, R2, R4, 0x3, 0x181f ;  /* 0x00781f0004027f89 */ /* 0x0010a400000e0000 */
.L_x_5710:
        /* <DEDUP_REMOVED lines=11> */
[----:B--2---:R-:W-:Y:S02]  /*147b0*/  IADD3 R2, P0, R2, R0, RZ ;  /* 0x0000000002027210 */ /* 0x004fe40007f1e0ff */
        /* <DEDUP_REMOVED lines=22> */
.L_x_5628:
        /* <DEDUP_REMOVED lines=11> */
.L_x_5629:
[----:B------:R-:W2:Y:S01]  /*149d0*/  LDL.LU R2, [R1+0x4] ;  /* 0x0000040001027983 */ /* 0x000ea20000300800 */
[----:B------:R3:W-:Y:S01]  /*149e0*/  SYNCS.ARRIVE.TRANS64.A1T0 RZ, [R27+URZ+0x28c50], RZ ;  /* 0x028c50ff1bff79a7 */ /* 0x0007e2000810003f */
[----:B------:R-:W-:Y:S01]  /*149f0*/  BSSY B0, `(.L_x_5630) ;  /* 0x00000f7000007945 */ /* 0x000fe20003800000 */
[----:B--2---:R-:W-:-:S05]  /*14a00*/  VIADD R7, R2, 0xfffffffe ;  /* 0xfffffffe02077836 */ /* 0x004fca0000000000 */
[----:B------:R-:W-:-:S13]  /*14a10*/  ISETP.GE.AND P0, PT, R7, R32, PT ;  /* 0x000000200700720c */ /* 0x000fda0003f06270 */
[----:B---3--:R-:W-:Y:S05]  /*14a20*/  @!P0 BRA `(.L_x_5631) ;  /* 0x0000000c00cc8947 */ /* 0x008fea0003800000 */
[----:B------:R-:W2:Y:S01]  /*14a30*/  LDL.LU R2, [R1+0x14] ;  /* 0x0000140001027983 */ /* 0x000ea20000300800 */
[----:B------:R-:W-:-:S04]  /*14a40*/  LOP3.LUT R29, R17, 0x80, RZ, 0xc0, !PT ;  /* 0x00000080111d7812 */ /* 0x000fc800078ec0ff */
[----:B------:R-:W-:Y:S02]  /*14a50*/  SHF.R.U32.HI R29, RZ, 0x3, R29 ;  /* 0x00000003ff1d7819 */ /* 0x000fe4000001161d */
[----:B--2---:R-:W-:-:S04]  /*14a60*/  LOP3.LUT R30, R2, 0x40, RZ, 0xc0, !PT ;  /* 0x00000040021e7812 */ /* 0x004fc800078ec0ff */
[----:B------:R-:W-:-:S07]  /*14a70*/  SHF.R.U32.HI R30, RZ, 0x2, R30 ;  /* 0x00000002ff1e7819 */ /* 0x000fce000001161e */
.L_x_5644:
[----:B--2---:R-:W2:Y:S01]  /*14a80*/  S2R R2, SR_TID.X ;  /* 0x0000000000027919 */ /* 0x004ea20000002100 */
[----:B---3--:R-:W3:Y:S01]  /*14a90*/  LDC R3, c[0x0][0x430] ;  /* 0x00010c00ff037b82 */ /* 0x008ee20000000800 */
[----:B------:R-:W-:Y:S01]  /*14aa0*/  IMAD R6, R7, 0x40, R31 ;  /* 0x0000004007067824 */ /* 0x000fe200078e021f */
[----:B------:R-:W-:Y:S05]  /*14ab0*/  YIELD ;  /* 0x0000000000007946 */ /* 0x000fea0003800000 */
[----:B0-----:R-:W0:Y:S01]  /*14ac0*/  S2R R4, SR_TID.X ;  /* 0x0000000000047919 */ /* 0x001e220000002100 */
[----:B------:R-:W-:Y:S01]  /*14ad0*/  IMAD.U32 R11, RZ, RZ, UR36 ;  /* 0x00000024ff0b7e24 */ /* 0x000fe2000f8e00ff */
[----:B------:R-:W-:Y:S01]  /*14ae0*/  ULDC UR4, c[0x0][0x430] ;  /* 0x00010c0000047ab9 */ /* 0x000fe20000000800 */
[----:B------:R-:W-:Y:S01]  /*14af0*/  VIADD R24, R24, 0x1 ;  /* 0x0000000118187836 */ /* 0x000fe20000000000 */
[----:B---3--:R-:W-:-:S02]  /*14b00*/  ISETP.NE.AND P0, PT, R3, 0x1, PT ;  /* 0x000000010300780c */ /* 0x008fc40003f05270 */
[----:B--2---:R-:W-:-:S04]  /*14b10*/  LOP3.LUT R2, R2, 0x7f, RZ, 0xc0, !PT ;  /* 0x0000007f02027812 */ /* 0x004fc800078ec0ff */
[----:B------:R-:W-:-:S07]  /*14b20*/  SHF.R.U32.HI R2, RZ, 0x3, R2 ;  /* 0x00000003ff027819 */ /* 0x000fce0000011602 */
[----:B------:R-:W2:Y:S01]  /*14b30*/  @P0 LDC R3, c[0x0][0x434] ;  /* 0x00010d00ff030b82 */ /* 0x000ea20000000800 */
[----:B0-----:R-:W-:-:S05]  /*14b40*/  IMAD.SHL.U32 R4, R4, 0x10, RZ ;  /* 0x0000001004047824 */ /* 0x001fca00078e00ff */
[----:B------:R-:W-:Y:S02]  /*14b50*/  LOP3.LUT R4, R2, 0x70, R4, 0xf8, !PT ;  /* 0x0000007002047812 */ /* 0x000fe400078ef804 */
[----:B------:R-:W0:Y:S02]  /*14b60*/  @P0 LDC R2, c[0x0][0x438] ;  /* 0x00010e00ff020b82 */ /* 0x000e240000000800 */
[C---:B------:R-:W-:Y:S01]  /*14b70*/  ISETP.GT.U32.AND P1, PT, R4.reuse, 0x3f, PT ;  /* 0x0000003f0400780c */ /* 0x040fe20003f24070 */
[----:B------:R-:W-:-:S04]  /*14b80*/  IMAD.IADD R6, R4, 0x1, R6 ;  /* 0x0000000104067824 */ /* 0x000fc800078e0206 */
[----:B------:R-:W-:-:S08]  /*14b90*/  IMAD.MOV.U32 R10, RZ, RZ, R6 ;  /* 0x000000ffff0a7224 */ /* 0x000fd000078e0006 */
[----:B------:R-:W3:Y:S01]  /*14ba0*/  @!P1 LDC.64 R4, c[0x0][0x428] ;  /* 0x00010a00ff049b82 */ /* 0x000ee20000000a00 */
[----:B--2---:R-:W-:-:S07]  /*14bb0*/  @P0 IMAD.HI.U32 R3, R6, R3, RZ ;  /* 0x0000000306030227 */ /* 0x004fce00078e00ff */
[----:B------:R-:W2:Y:S01]  /*14bc0*/  @!P1 LDC.64 R8, c[0x0][0x418] ;  /* 0x00010600ff089b82 */ /* 0x000ea20000000a00 */
[----:B0-----:R-:W-:-:S04]  /*14bd0*/  @P0 SHF.R.U32.HI R10, RZ, R2, R3 ;  /* 0x00000002ff0a0219 */ /* 0x001fc80000011603 */
[--C-:B------:R-:W-:Y:S01]  /*14be0*/  @!P1 SHF.R.S32.HI R3, RZ, 0x1f, R10.reuse ;  /* 0x0000001fff039819 */ /* 0x100fe2000001140a */
[----:B------:R-:W-:-:S04]  /*14bf0*/  @!P1 IMAD.MOV.U32 R2, RZ, RZ, R10 ;  /* 0x000000ffff029224 */ /* 0x000fc800078e000a */
[----:B---3--:R-:W-:-:S04]  /*14c00*/  @!P1 IMAD.WIDE.U32 R2, R28, R4, R2 ;  /* 0x000000041c029225 */ /* 0x008fc800078e0002 */
[----:B------:R-:W-:-:S04]  /*14c10*/  @!P1 IMAD R4, R33, R4, RZ ;  /* 0x0000000421049224 */ /* 0x000fc800078e02ff */
[----:B------:R-:W-:Y:S01]  /*14c20*/  @!P1 IMAD R5, R28, R5, R4 ;  /* 0x000000051c059224 */ /* 0x000fe200078e0204 */
[----:B--2---:R-:W-:Y:S01]  /*14c30*/  @!P1 LEA R8, P0, R2, R8, 0x2 ;  /* 0x0000000802089211 */ /* 0x004fe200078010ff */
[----:B------:R-:W-:-:S03]  /*14c40*/  IMAD.MOV.U32 R4, RZ, RZ, RZ ;  /* 0x000000ffff047224 */ /* 0x000fc600078e00ff */
[----:B------:R-:W-:Y:S01]  /*14c50*/  @!P1 IADD3 R3, R5, R3, RZ ;  /* 0x0000000305039210 */ /* 0x000fe20007ffe0ff */
[----:B------:R-:W-:-:S03]  /*14c60*/  IMAD.MOV R5, RZ, RZ, -R10 ;  /* 0x000000ffff057224 */ /* 0x000fc600078e0a0a */
[----:B------:R-:W-:Y:S01]  /*14c70*/  @!P1 LEA.HI.X R9, R2, R9, R3, 0x2, P0 ;  /* 0x0000000902099211 */ /* 0x000fe200000f1403 */
[----:B------:R-:W-:Y:S01]  /*14c80*/  IMAD R5, R5, UR4, R6 ;  /* 0x0000000405057c24 */ /* 0x000fe2000f8e0206 */
[----:B------:R-:W-:-:S03]  /*14c90*/  ISETP.NE.AND P0, PT, R24, 0x2, PT ;  /* 0x000000021800780c */ /* 0x000fc60003f05270 */
[----:B------:R0:W5:Y:S01]  /*14ca0*/  @!P1 LDG.E R4, desc[UR54][R8.64] ;  /* 0x0000003608049981 */ /* 0x000162000c1e1900 */
[----:B------:R-:W-:Y:S01]  /*14cb0*/  ISETP.NE.AND P1, PT, R11, 0x3, PT ;  /* 0x000000030b00780c */ /* 0x000fe20003f25270 */
[----:B------:R-:W-:Y:S01]  /*14cc0*/  IMAD.MOV.U32 R3, RZ, RZ, R7 ;  /* 0x000000ffff037224 */ /* 0x000fe200078e0007 */
[----:B------:R-:W-:Y:S01]  /*14cd0*/  SEL R2, RZ, 0x1, P0 ;  /* 0x00000001ff027807 */ /* 0x000fe20000000000 */
[----:B------:R-:W-:Y:S01]  /*14ce0*/  VIADD R7, R7, 0xffffffff ;  /* 0xffffffff07077836 */ /* 0x000fe20000000000 */
[----:B------:R-:W-:Y:S02]  /*14cf0*/  SEL R24, R24, RZ, P0 ;  /* 0x000000ff18187207 */ /* 0x000fe40000000000 */
[----:B------:R-:W-:Y:S02]  /*14d00*/  LOP3.LUT R25, R25, R2, RZ, 0x3c, !PT ;  /* 0x0000000219197212 */ /* 0x000fe400078e3cff */
[----:B------:R-:W-:-:S05]  /*14d10*/  ISETP.GT.AND P3, PT, R3, R32, PT ;  /* 0x000000200300720c */ /* 0x000fca0003f64270 */
[----:B01----:R-:W-:Y:S08]  /*14d20*/  @!P1 BRA `(.L_x_5632) ;  /* 0x0000000000049947 */ /* 0x003ff00003800000 */
[----:B------:R-:W-:Y:S01]  /*14d30*/  BPT.TRAP 0x1 ;  /* 0x000000040000795c */ /* 0x000fe20000300000 */
.L_x_5632:
[----:B------:R-:W-:Y:S01]  /*14d40*/  IMAD R6, R24, 0x8, R23 ;  /* 0x0000000818067824 */ /* 0x000fe200078e0217 */
[----:B------:R-:W-:Y:S01]  /*14d50*/  SHF.L.U32 R17, R25, 0x1f, RZ ;  /* 0x0000001f19117819 */ /* 0x000fe200000006ff */
[----:B------:R-:W-:Y:S01]  /*14d60*/  BSSY B1, `(.L_x_5633) ;  /* 0x0000004000017945 */ /* 0x000fe20003800000 */
[----:B------:R-:W-:Y:S02]  /*14d70*/  SHF.R.S32.HI R9, RZ, 0x1f, R5 ;  /* 0x0000001fff097819 */ /* 0x000fe40000011405 */
[----:B------:R-:W0:Y:S02]  /*14d80*/  SYNCS.PHASECHK.TRANS64.TRYWAIT P0, [R6+URZ+0x28c40], R17 ;  /* 0x028c4011060075a7 */ /* 0x000e24000800017f */
[----:B0-----:R-:W-:Y:S05]  /*14d90*/  @!P0 BRA `(.L_x_5634) ;  /* 0x0000003400708947 */ /* 0x001fea0003800000 */
.L_x_5711:
[----:B------:R-:W-:Y:S05]  /*14da0*/  BSYNC B1 ;  /* 0x0000000000017941 */ /* 0x000fea0003800000 */
.L_x_5633:
        /* <DEDUP_REMOVED lines=20> */
[----:B-1----:R-:W-:Y:S01]  /*14ef0*/  LEA.HI.X R27, R2, UR5, R8, 0x1, P0 ;  /* 0x00000005021b7c11 */ /* 0x002fe200080f0c08 */
[----:B------:R-:W-:Y:S01]  /*14f00*/  IMAD R8, R24, 0x1000, R34 ;  /* 0x0000100018087824 */ /* 0x000fe200078e0222 */
[----:B------:R-:W-:Y:S07]  /*14f10*/  BRA.DIV UR4, `(.L_x_5635) ;  /* 0x0000003604247947 */ /* 0x000fee000b800000 */
        /* <DEDUP_REMOVED lines=19> */
.L_x_5721:
        /* <DEDUP_REMOVED lines=8> */
.L_x_5636:
        /* <DEDUP_REMOVED lines=11> */
.L_x_5637:
[----:B------:R2:W-:Y:S01]  /*15180*/  SYNCS.ARRIVE.TRANS64.A1T0 RZ, [R6+URZ+0x28c30], RZ ;  /* 0x028c30ff06ff79a7 */ /* 0x0005e2000810003f */
[----:B------:R-:W-:Y:S05]  /*15190*/  @!P2 BRA `(.L_x_5638) ;  /* 0x000000000004a947 */ /* 0x000fea0003800000 */
[----:B------:R-:W-:Y:S01]  /*151a0*/  BPT.TRAP 0x1 ;  /* 0x000000040000795c */ /* 0x000fe20000300000 */
.L_x_5638:
[----:B------:R-:W3:Y:S01]  /*151b0*/  SYNCS.PHASECHK.TRANS64.TRYWAIT P0, [R6+URZ+0x28c60], R17 ;  /* 0x028c6011060075a7 */ /* 0x000ee2000800017f */
[----:B------:R-:W-:Y:S04]  /*151c0*/  BSSY B1, `(.L_x_5639) ;  /* 0x0000002000017945 */ /* 0x000fe80003800000 */
[----:B---3--:R-:W-:Y:S05]  /*151d0*/  @!P0 BRA `(.L_x_5640) ;  /* 0x0000003400908947 */ /* 0x008fea0003800000 */
.L_x_5722:
[----:B------:R-:W-:Y:S05]  /*151e0*/  BSYNC B1 ;  /* 0x0000000000017941 */ /* 0x000fea0003800000 */
.L_x_5639:
        /* <DEDUP_REMOVED lines=81> */
.L_x_5732:
        /* <DEDUP_REMOVED lines=25> */
.L_x_5642:
        /* <DEDUP_REMOVED lines=11> */
.L_x_5643:
[----:B------:R3:W-:Y:S01]  /*15940*/  SYNCS.ARRIVE.TRANS64.A1T0 RZ, [R6+URZ+0x28c50], RZ ;  /* 0x028c50ff06ff79a7 */ /* 0x0007e2000810003f */
[----:B------:R-:W-:Y:S05]  /*15950*/  @P3 BRA `(.L_x_5644) ;  /* 0xfffffff000483947 */ /* 0x000fea000383ffff */
.L_x_5631:
[----:B------:R-:W-:Y:S05]  /*15960*/  BSYNC B0 ;  /* 0x0000000000007941 */ /* 0x000fea0003800000 */
.L_x_5630:
[----:B------:R-:W4:Y:S01]  /*15970*/  S2R R2, SR_TID.X ;  /* 0x0000000000027919 */ /* 0x000f220000002100 */
[----:B------:R-:W-:Y:S01]  /*15980*/  IADD3 R24, R24, 0x1, RZ ;  /* 0x0000000118187810 */ /* 0x000fe20007ffe0ff */
[----:B------:R-:W-:Y:S03]  /*15990*/  BSSY B0, `(.L_x_5645) ;  /* 0x0000013000007945 */ /* 0x000fe60003800000 */
        /* <DEDUP_REMOVED lines=18> */
.L_x_5646:
[----:B------:R-:W-:Y:S05]  /*15ac0*/  BSYNC B0 ;  /* 0x0000000000007941 */ /* 0x000fea0003800000 */
.L_x_5645:
[----:B------:R-:W-:-:S07]  /*15ad0*/  SEL R24, R24, RZ, P0 ;  /* 0x000000ff18187207 */ /* 0x000fce0000000000 */
.L_x_5605:
[----:B------:R-:W-:Y:S05]  /*15ae0*/  BSYNC B7 ;  /* 0x0000000000077941 */ /* 0x000fea0003800000 */
.L_x_5603:
        /* <DEDUP_REMOVED lines=11> */
.L_x_5647:
        /* <DEDUP_REMOVED lines=17> */
[----:B----4-:R-:W-:Y:S01]  /*15cb0*/  @!P1 IMAD.MOV.U32 R17, RZ, RZ, R2 ;  /* 0x000000ffff119224 */ /* 0x010fe200078e0002 */
[----:B------:R-:W-:-:S04]  /*15cc0*/  ISETP.NE.AND P1, PT, R8, RZ, PT ;  /* 0x000000ff0800720c */ /* 0x000fc80003f25270 */
[----:B------:R-:W0:Y:S02]  /*15cd0*/  SHFL.UP PT, R14, R17, 0x1, RZ ;  /* 0x04200000110e7989 */ /* 0x000e2400000e00ff */
[----:B0-----:R-:W-:-:S05]  /*15ce0*/  SEL R4, R14, RZ, P1 ;  /* 0x000000ff0e047207 */ /* 0x001fca0000800000 */
[----:B------:R-:W-:-:S05]  /*15cf0*/  IMAD.IADD R4, R17, 0x1, R4 ;  /* 0x0000000111047824 */ /* 0x000fca00078e0204 */
[----:B------:R-:W0:Y:S02]  /*15d00*/  SHFL.UP PT, R14, R4, 0x2, RZ ;  /* 0x04400000040e7989 */ /* 0x000e2400000e00ff */
[----:B0-----:R-:W-:-:S05]  /*15d10*/  SEL R5, R14, RZ, P2 ;  /* 0x000000ff0e057207 */ /* 0x001fca0001000000 */
[----:B--23--:R-:W-:Y:S02]  /*15d20*/  IMAD.IADD R6, R4, 0x1, R5 ;  /* 0x0000000104067824 */ /* 0x00cfe400078e0205 */
[----:B------:R-:W-:Y:S04]  /*15d30*/  SHFL.IDX PT, R5, R16, 0x1, 0x1f ;  /* 0x00201f0010057f89 */ /* 0x000fe800000e0000 */
        /* <DEDUP_REMOVED lines=9> */
[----:B------:R0:W2:Y:S02]  /*15dd0*/  SHFL.IDX PT, R14, R2, 0x1f, 0x1f ;  /* 0x03e01f00020e7f89 */ /* 0x0000a400000e0000 */
.L_x_5742:
[----:B------:R-:W-:Y:S02]  /*15de0*/  ULDC UR4, c[0x0][0xc38] ;  /* 0x00030e0000047ab9 */ /* 0x000fe40000000800 */
[----:B------:R-:W-:-:S04]  /*15df0*/  IMAD.U32 R4, RZ, RZ, UR4 ;  /* 0x00000004ff047e24 */ /* 0x000fc8000f8e00ff */
[----:B--2---:R-:W-:-:S04]  /*15e00*/  IMAD R14, R14, R4, RZ ;  /* 0x000000040e0e7224 */ /* 0x004fc800078e02ff */
[----:B------:R-:W-:-:S05]  /*15e10*/  IMAD.IADD R5, R5, 0x1, R14 ;  /* 0x0000000105057824 */ /* 0x000fca00078e020e */
[----:B------:R-:W-:-:S13]  /*15e20*/  ISETP.GT.AND P6, PT, R5, R0, PT ;  /* 0x000000000500720c */ /* 0x000fda0003fc4270 */
[----:B------:R-:W-:Y:S05]  /*15e30*/  @P6 BRA `(.L_x_5650) ;  /* 0x00000000009c6947 */ /* 0x000fea0003800000 */
.L_x_5655:
        /* <DEDUP_REMOVED lines=14> */
.L_x_5653:
[----:B------:R-:W-:Y:S05]  /*15f20*/  BSYNC B0 ;  /* 0x0000000000007941 */ /* 0x000fea0003800000 */
.L_x_5652:
        /* <DEDUP_REMOVED lines=18> */
.L_x_5750:
[----:B------:R-:W-:Y:S02]  /*16050*/  ULDC UR4, c[0x0][0xc38] ;  /* 0x00030e0000047ab9 */ /* 0x000fe40000000800 */
[----:B------:R-:W-:-:S04]  /*16060*/  IMAD.U32 R4, RZ, RZ, UR4 ;  /* 0x00000004ff047e24 */ /* 0x000fc8000f8e00ff */
[----:B--2---:R-:W-:-:S04]  /*16070*/  IMAD R14, R14, R4, RZ ;  /* 0x000000040e0e7224 */ /* 0x004fc800078e02ff */
[----:B------:R-:W-:-:S05]  /*16080*/  IMAD.IADD R5, R14, 0x1, R5 ;  /* 0x000000010e057824 */ /* 0x000fca00078e0205 */
[----:B------:R-:W-:-:S13]  /*16090*/  ISETP.GT.AND P6, PT, R5, R0, PT ;  /* 0x000000000500720c */ /* 0x000fda0003fc4270 */
[----:B------:R-:W-:Y:S05]  /*160a0*/  @!P6 BRA `(.L_x_5655) ;  /* 0xfffffffc0064e947 */ /* 0x000fea000383ffff */
.L_x_5650:
        /* <DEDUP_REMOVED lines=8> */
.L_x_5754:
[----:B------:R-:W-:Y:S01]  /*16130*/  ISETP.NE.AND P0, PT, R3, RZ, PT ;  /* 0x000000ff0300720c */ /* 0x000fe20003f05270 */
[----:B------:R-:W-:-:S12]  /*16140*/  IMAD.MOV.U32 R14, RZ, RZ, RZ ;  /* 0x000000ffff0e7224 */ /* 0x000fd800078e00ff */
[----:B------:R-:W-:Y:S05]  /*16150*/  @!P0 BRA `(.L_x_5657) ;  /* 0x0000000000108947 */ /* 0x000fea0003800000 */
[----:B------:R-:W-:Y:S01]  /*16160*/  UMOV UR4, 0xffffffff ;  /* 0xffffffff00047882 */ /* 0x000fe20000000000 */
[----:B------:R-:W-:Y:S02]  /*16170*/  VIADD R12, R6, 0xffffffff ;  /* 0xffffffff060c7836 */ /* 0x000fe40000000000 */
[----:B------:R-:W-:Y:S05]  /*16180*/  BRA.DIV UR4, `(.L_x_5658) ;  /* 0x0000003604bc7947 */ /* 0x000fea000b800000 */
[----:B------:R4:W0:Y:S02]  /*16190*/  SHFL.IDX PT, R14, R2, R12, 0x1f ;  /* 0x00001f0c020e7589 */ /* 0x00082400000e0000 */
.L_x_5657:
        /* <DEDUP_REMOVED lines=12> */
[----:B0-----:R-:W-:-:S05]  /*16260*/  IADD3 R11, RZ, -R3, RZ ;  /* 0x80000003ff0b7210 */ /* 0x001fca0007ffe0ff */
        /* <DEDUP_REMOVED lines=45> */
[----:B------:R-:W-:-:S05]  /*16540*/  @P0 VIADD R2, R2, 0x1 ;  /* 0x0000000102020836 */ /* 0x000fca0000000000 */
[----:B------:R-:W-:Y:S02]  /*16550*/  @!P2 IADD3 R2, -R2, RZ, RZ ;  /* 0x000000ff0202a210 */ /* 0x000fe40007ffe1ff */
[----:B------:R-:W-:Y:S01]  /*16560*/  @!P1 LOP3.LUT R2, RZ, R4, RZ, 0x33, !PT ;  /* 0x00000004ff029212 */ /* 0x000fe200078e33ff */
[----:B------:R-:W-:-:S04]  /*16570*/  IMAD.MOV R4, RZ, RZ, -R4 ;  /* 0x000000ffff047224 */ /* 0x000fc800078e0a04 */
[----:B------:R-:W-:Y:S01]  /*16580*/  IMAD R18, R2, R4, R5 ;  /* 0x0000000402127224 */ /* 0x000fe200078e0205 */
[----:B------:R-:W-:-:S05]  /*16590*/  LOP3.LUT R2, RZ, R2, RZ, 0x33, !PT ;  /* 0x00000002ff027212 */ /* 0x000fca00078e33ff */
[----:B------:R-:W-:Y:S01]  /*165a0*/  IMAD.IADD R17, R17, 0x1, R2 ;  /* 0x0000000111117824 */ /* 0x000fe200078e0202 */
[----:B------:R-:W-:Y:S06]  /*165b0*/  BRA `(.L_x_5659) ;  /* 0x00000000001c7947 */ /* 0x000fec0003800000 */
.L_x_5651:
[----:B------:R-:W-:Y:S01]  /*165c0*/  UMOV UR4, URZ ;  /* 0x0000003f00047c82 */ /* 0x000fe20008000000 */
[----:B------:R-:W-:Y:S01]  /*165d0*/  UMOV UR5, URZ ;  /* 0x0000003f00057c82 */ /* 0x000fe20008000000 */
[----:B------:R-:W-:Y:S01]  /*165e0*/  ULDC UR6, c[0x0][0xc3c] ;  /* 0x00030f0000067ab9 */ /* 0x000fe20000000800 */
[----:B------:R-:W-:Y:S02]  /*165f0*/  IMAD.MOV.U32 R16, RZ, RZ, R0 ;  /* 0x000000ffff107224 */ /* 0x000fe400078e0000 */
[----:B------:R-:W-:Y:S02]  /*16600*/  IMAD.U32 R17, RZ, RZ, UR4 ;  /* 0x00000004ff117e24 */ /* 0x000fe4000f8e00ff */
[----:B------:R-:W-:Y:S02]  /*16610*/  IMAD.U32 R18, RZ, RZ, UR5 ;  /* 0x00000005ff127e24 */ /* 0x000fe4000f8e00ff */
[----:B------:R-:W-:-:S07]  /*16620*/  IMAD.U32 R19, RZ, RZ, UR6 ;  /* 0x00000006ff137e24 */ /* 0x000fce000f8e00ff */
.L_x_5659:
        /* <DEDUP_REMOVED lines=10> */
.L_x_5648:
[----:B------:R-:W-:Y:S02]  /*166d0*/  ULDC UR4, c[0x0][0xc3c] ;  /* 0x00030f0000047ab9 */ /* 0x000fe40000000800 */
[----:B0-----:R-:W-:-:S13]  /*166e0*/  ISETP.GE.AND P0, PT, R19, UR4, PT ;  /* 0x0000000413007c0c */ /* 0x001fda000bf06270 */
[----:B------:R-:W-:Y:S05]  /*166f0*/  @!P0 BRA `(.L_x_5660) ;  /* 0xffffffb400448947 */ /* 0x000fea000383ffff */
[----:B------:R-:W-:Y:S05]  /*16700*/  BSYNC B8 ;  /* 0x0000000000087941 */ /* 0x000fea0003800000 */
.L_x_5591:
[----:B------:R-:W5:Y:S01]  /*16710*/  LDL.LU R0, [R1+0x10] ;  /* 0x0000100001007983 */ /* 0x000f620000300800 */
[----:B------:R-:W-:Y:S01]  /*16720*/  BSSY B0, `(.L_x_5661) ;  /* 0x000000b000007945 */ /* 0x000fe20003800000 */
[----:B------:R-:W1:Y:S01]  /*16730*/  S2R R5, SR_CgaCtaId ;  /* 0x0000000000057919 */ /* 0x000e620000008800 */
[----:B-----5:R-:W-:-:S04]  /*16740*/  IADD3 R0, R0, 0x1, RZ ;  /* 0x0000000100007810 */ /* 0x020fc80007ffe0ff */
[----:B0-----:R-:W-:-:S04]  /*16750*/  LEA.HI R2, R0, R0, RZ, 0x1 ;  /* 0x0000000000027211 */ /* 0x001fc800078f08ff */
[----:B------:R-:W-:Y:S02]  /*16760*/  LOP3.LUT R3, R2, 0xfffffffe, RZ, 0xc0, !PT ;  /* 0xfffffffe02037812 */ /* 0x000fe400078ec0ff */
[----:B------:R-:W-:-:S03]  /*16770*/  MOV R2, 0x400 ;  /* 0x0000040000027802 */ /* 0x000fc60000000f00 */
[----:B------:R-:W-:Y:S01]  /*16780*/  IMAD.IADD R0, R0, 0x1, -R3 ;  /* 0x0000000100007824 */ /* 0x000fe200078e0a03 */
[----:B-1----:R-:W-:-:S04]  /*16790*/  LEA R5, R5, R2, 0x18 ;  /* 0x0000000205057211 */ /* 0x002fc800078ec0ff */
[----:B------:R-:W-:-:S04]  /*167a0*/  SHF.L.U32 R0, R0, 0x1f, RZ ;  /* 0x0000001f00007819 */ /* 0x000fc800000006ff */
[----:B------:R-:W0:Y:S02]  /*167b0*/  SYNCS.PHASECHK.TRANS64.TRYWAIT P0, [R5+URZ+0x28c20], R0 ;  /* 0x028c2000050075a7 */ /* 0x000e24000800017f */
[----:B0-----:R-:W-:Y:S05]  /*167c0*/  @!P0 BRA `(.L_x_5662) ;  /* 0x0000003000508947 */ /* 0x001fea0003800000 */
.L_x_5757:
[----:B------:R-:W-:Y:S05]  /*167d0*/  BSYNC B0 ;  /* 0x0000000000007941 */ /* 0x000fea0003800000 */
.L_x_5661:
[----:B------:R-:W-:-:S03]  /*167e0*/  UMOV UR4, 0xffffffff ;  /* 0xffffffff00047882 */ /* 0x000fc60000000000 */
[----:B------:R-:W-:Y:S05]  /*167f0*/  BRA.DIV UR4, `(.L_x_5663) ;  /* 0x0000003204587947 */ /* 0x000fea000b800000 */
[----:B0-----:R-:W0:Y:S02]  /*16800*/  S2R R0, SR_TID.X ;  /* 0x0000000000007919 */ /* 0x001e240000002100 */
[----:B0-----:R-:W-:-:S04]  /*16810*/  SHF.R.U32.HI R0, RZ, 0x5, R0 ;  /* 0x00000005ff007819 */ /* 0x001fc80000011600 */
[----:B------:R-:W-:-:S05]  /*16820*/  LOP3.LUT R0, R0, 0x3, RZ, 0xc0, !PT ;  /* 0x0000000300007812 */ /* 0x000fca00078ec0ff */
[----:B------:R0:W1:Y:S02]  /*16830*/  SHFL.IDX PT, R14, R0, RZ, 0x1f ;  /* 0x00001fff000e7589 */ /* 0x00006400000e0000 */
.L_x_5760:
[----:B-1----:R-:W-:Y:S01]  /*16840*/  ISETP.NE.AND P0, PT, R14, RZ, PT ;  /* 0x000000ff0e00720c */ /* 0x002fe20003f05270 */
[----:B------:R-:W-:-:S12]  /*16850*/  BSSY B0, `(.L_x_5664) ;  /* 0x0000024000007945 */ /* 0x000fd80003800000 */
[----:B------:R-:W-:Y:S05]  /*16860*/  @P0 BRA `(.L_x_5665) ;  /* 0x0000000000880947 */ /* 0x000fea0003800000 */
[----:B------:R-:W-:-:S03]  /*16870*/  UMOV UR4, 0xffffffff ;  /* 0xffffffff00047882 */ /* 0x000fc60000000000 */
[----:B------:R-:W-:Y:S05]  /*16880*/  BRA.DIV UR4, `(.L_x_5666) ;  /* 0x0000003204687947 */ /* 0x000fea000b800000 */
[----:B------:R-:W-:-:S13]  /*16890*/  ELECT P6, URZ, PT ;  /* 0x00000000003f782f */ /* 0x000fda00038c0000 */
.L_x_5763:
[----:B------:R-:W-:Y:S05]  /*168a0*/  @!P6 BRA `(.L_x_5665) ;  /* 0x000000000078e947 */ /* 0x000fea0003800000 */
[----:B------:R-:W-:-:S06]  /*168b0*/  ULOP3.LUT UR4, UR39, 0x2, URZ, 0xfc, !UPT ;  /* 0x0000000227047892 */ /* 0x000fcc000f8efc3f */
[----:B0-----:R-:W-:-:S05]  /*168c0*/  IMAD.U32 R0, RZ, RZ, UR4 ;  /* 0x00000004ff007e24 */ /* 0x001fca000f8e00ff */
[----:B------:R-:W-:-:S13]  /*168d0*/  ISETP.NE.AND P0, PT, R0, 0x3, PT ;  /* 0x000000030000780c */ /* 0x000fda0003f05270 */
[----:B------:R-:W-:Y:S05]  /*168e0*/  @!P0 BRA `(.L_x_5667) ;  /* 0x0000000000048947 */ /* 0x000fea0003800000 */
[----:B------:R-:W-:Y:S01]  /*168f0*/  BPT.TRAP 0x1 ;  /* 0x000000040000795c */ /* 0x000fe20000300000 */
.L_x_5667:
[C---:B------:R-:W-:Y:S01]  /*16900*/  IMAD R3, R24.reuse, 0x8, R5 ;  /* 0x0000000818037824 */ /* 0x040fe200078e0205 */
[----:B------:R-:W-:Y:S01]  /*16910*/  SHF.L.U32 R2, R25, 0x1f, RZ ;  /* 0x0000001f19027819 */ /* 0x000fe200000006ff */
[----:B------:R-:W-:-:S03]  /*16920*/  VIADD R24, R24, 0x1 ;  /* 0x0000000118187836 */ /* 0x000fc60000000000 */
[----:B------:R-:W0:Y:S02]  /*16930*/  SYNCS.PHASECHK.TRANS64.TRYWAIT P1, [R3+URZ+0x28c40], R2 ;  /* 0x028c4002030075a7 */ /* 0x000e24000802017f */
[----:B------:R-:W-:-:S04]  /*16940*/  ISETP.NE.AND P2, PT, R24, 0x2, PT ;  /* 0x000000021800780c */ /* 0x000fc80003f45270 */
[----:B------:R-:W-:Y:S01]  /*16950*/  SEL R0, RZ, 0x1, P2 ;  /* 0x00000001ff007807 */ /* 0x000fe20001000000 */
[----:B0-----:R-:W-:Y:S08]  /*16960*/  @!P1 BRA `(.L_x_5668) ;  /* 0x0000003000509947 */ /* 0x001ff00003800000 */
.L_x_5764:
[----:B------:R-:W-:Y:S02]  /*16970*/  SEL R24, R24, RZ, P2 ;  /* 0x000000ff18187207 */ /* 0x000fe40001000000 */
[----:B------:R-:W-:Y:S01]  /*16980*/  LOP3.LUT R0, R25, R0, RZ, 0x3c, !PT ;  /* 0x0000000019007212 */ /* 0x000fe200078e3cff */
[----:B------:R-:W-:Y:S06]  /*16990*/  @!P0 BRA `(.L_x_5669) ;  /* 0x0000000000048947 */ /* 0x000fec0003800000 */
[----:B------:R-:W-:Y:S01]  /*169a0*/  BPT.TRAP 0x1 ;  /* 0x000000040000795c */ /* 0x000fe20000300000 */
.L_x_5669:
[----:B------:R-:W-:Y:S01]  /*169b0*/  IMAD R5, R24, 0x8, R5 ;  /* 0x0000000818057824 */ /* 0x000fe200078e0205 */
[----:B------:R-:W-:-:S04]  /*169c0*/  SHF.L.U32 R0, R0, 0x1f, RZ ;  /* 0x0000001f00007819 */ /* 0x000fc800000006ff */
[----:B------:R-:W1:Y:S02]  /*169d0*/  SYNCS.PHASECHK.TRANS64.TRYWAIT P1, [R5+URZ+0x28c40], R0 ;  /* 0x028c4000050075a7 */ /* 0x000e64000802017f */
[----:B-1----:R-:W-:Y:S05]  /*169e0*/  @!P1 BRA `(.L_x_5670) ;  /* 0x0000003000449947 */ /* 0x002fea0003800000 */
.L_x_5765:
[----:B------:R-:W-:Y:S05]  /*169f0*/  @!P0 BRA `(.L_x_5671) ;  /* 0x0000000000048947 */ /* 0x000fea0003800000 */
[----:B------:R-:W-:Y:S01]  /*16a00*/  BPT.TRAP 0x1 ;  /* 0x000000040000795c */ /* 0x000fe20000300000 */
.L_x_5671:
[----:B------:R-:W5:Y:S02]  /*16a10*/  SYNCS.PHASECHK.TRANS64.TRYWAIT P1, [R3+URZ+0x28c60], R2 ;  /* 0x028c6002030075a7 */ /* 0x000f64000802017f */
[----:B-----5:R-:W-:Y:S05]  /*16a20*/  @!P1 BRA `(.L_x_5672) ;  /* 0x0000003000489947 */ /* 0x020fea0003800000 */
.L_x_5766:
[----:B------:R-:W-:Y:S05]  /*16a30*/  @!P0 BRA `(.L_x_5673) ;  /* 0x0000000000048947 */ /* 0x000fea0003800000 */
[----:B------:R-:W-:Y:S01]  /*16a40*/  BPT.TRAP 0x1 ;  /* 0x000000040000795c */ /* 0x000fe20000300000 */
.L_x_5673:
[----:B------:R0:W0:Y:S02]  /*16a50*/  SYNCS.PHASECHK.TRANS64.TRYWAIT P0, [R5+URZ+0x28c60], R0 ;  /* 0x028c6000050075a7 */ /* 0x000024000800017f */
[----:B0-----:R-:W-:Y:S05]  /*16a60*/  @!P0 NANOSLEEP.SYNCS 0x989680 ;  /* 0x009896800000895d */ /* 0x001fea0003900000 */
[----:B------:R-:W0:Y:S02]  /*16a70*/  @!P0 SYNCS.PHASECHK.TRANS64 P0, [R5+URZ+0x28c60], R0 ;  /* 0x028c6000050085a7 */ /* 0x000e24000800007f */
[----:B0-----:R-:W-:Y:S05]  /*16a80*/  @!P0 BRA `(.L_x_5673) ;  /* 0xfffffffc00f08947 */ /* 0x001fea000383ffff */
.L_x_5665:
[----:B------:R-:W-:Y:S05]  /*16a90*/  BSYNC B0 ;  /* 0x0000000000007941 */ /* 0x000fea0003800000 */
.L_x_5664:
[----:B------:R-:W-:Y:S05]  /*16aa0*/  EXIT ;  /* 0x000000000000794d */ /* 0x000fea0003800000 */
.L_x_5476:
[----:B0-----:R-:W-:-:S04]  /*16ab0*/  IMAD.U32 R6, RZ, RZ, UR21 ;  /* 0x00000015ff067e24 */ /* 0x001fc8000f8e00ff */
[----:B------:R0:W1:Y:S03]  /*16ac0*/  SYNCS.PHASECHK.TRANS64.TRYWAIT P1, [R6+URZ+0x28c50], R3 ;  /* 0x028c5003060075a7 */ /* 0x000066000802017f */
[----:B-1----:R-:W-:Y:S05]  /*16ad0*/  @!P1 NANOSLEEP.SYNCS 0x989680 ;  /* 0x009896800000995d */ /* 0x002fea0003900000 */
[----:B------:R-:W1:Y:S02]  /*16ae0*/  @!P1 SYNCS.PHASECHK.TRANS64 P1, [R6+URZ+0x28c50], R3 ;  /* 0x028c5003060095a7 */ /* 0x000e64000802007f */
[----:B-1----:R-:W-:Y:S05]  /*16af0*/  @!P1 BRA `(.L_x_5476) ;  /* 0xfffffffc00ec9947 */ /* 0x002fea000383ffff */
[----:B------:R-:W-:Y:S05]  /*16b00*/  BRA `(.L_x_5674) ;  /* 0xfffffeb000b87947 */ /* 0x000fea000383ffff */
.L_x_5482:
[----:B-1----:R-:W-:-:S04]  /*16b10*/  IMAD.U32 R5, RZ, RZ, UR21 ;  /* 0x00000015ff057e24 */ /* 0x002fc8000f8e00ff */
[----:B------:R1:W2:Y:S03]  /*16b20*/  SYNCS.PHASECHK.TRANS64.TRYWAIT P1, [R5+URZ+0x28c50], R4 ;  /* 0x028c5004050075a7 */ /* 0x0002a6000802017f */
[----:B--2---:R-:W-:Y:S05]  /*16b30*/  @!P1 NANOSLEEP.SYNCS 0x989680 ;  /* 0x009896800000995d */ /* 0x004fea0003900000 */
[----:B------:R-:W2:Y:S02]  /*16b40*/  @!P1 SYNCS.PHASECHK.TRANS64 P1, [R5+URZ+0x28c50], R4 ;  /* 0x028c5004050095a7 */ /* 0x000ea4000802007f */
[----:B--2---:R-:W-:Y:S05]  /*16b50*/  @!P1 BRA `(.L_x_5482) ;  /* 0xfffffffc00ec9947 */ /* 0x004fea000383ffff */
[----:B------:R-:W-:Y:S05]  /*16b60*/  BRA `(.L_x_5481) ;  /* 0xfffffebc00b07947 */ /* 0x000fea000383ffff */
.L_x_5492:
[----:B0-----:R-:W-:-:S04]  /*16b70*/  MOV R3, UR41 ;  /* 0x0000002900037c02 */ /* 0x001fc80008000f00 */
[----:B------:R0:W1:Y:S03]  /*16b80*/  SYNCS.PHASECHK.TRANS64.TRYWAIT P1, [R3+URZ+0x28c00], R0 ;  /* 0x028c0000030075a7 */ /* 0x000066000802017f */
[----:B-1----:R-:W-:Y:S05]  /*16b90*/  @!P1 NANOSLEEP.SYNCS 0x989680 ;  /* 0x009896800000995d */ /* 0x002fea0003900000 */
[----:B------:R-:W1:Y:S02]  /*16ba0*/  @!P1 SYNCS.PHASECHK.TRANS64 P1, [R3+URZ+0x28c00], R0 ;  /* 0x028c0000030095a7 */ /* 0x000e64000802007f */
[----:B-1----:R-:W-:Y:S05]  /*16bb0*/  @!P1 BRA `(.L_x_5492) ;  /* 0xfffffffc00ec9947 */ /* 0x002fea000383ffff */
[----:B------:R-:W-:Y:S05]  /*16bc0*/  BRA `(.L_x_5675) ;  /* 0xfffffed400247947 */ /* 0x000fea000383ffff */
.L_x_5496:
[----:B--2---:R2:W3:Y:S02]  /*16bd0*/  SYNCS.PHASECHK.TRANS64.TRYWAIT P1, [R7+URZ+0x28c30], R8 ;  /* 0x028c3008070075a7 */ /* 0x0044e4000802017f */
[----:B---3--:R-:W-:Y:S05]  /*16be0*/  @!P1 NANOSLEEP.SYNCS 0x989680 ;  /* 0x009896800000995d */ /* 0x008fea0003900000 */
[----:B------:R-:W3:Y:S02]  /*16bf0*/  @!P1 SYNCS.PHASECHK.TRANS64 P1, [R7+URZ+0x28c30], R8 ;  /* 0x028c3008070095a7 */ /* 0x000ee4000802007f */
[----:B---3--:R-:W-:Y:S05]  /*16c00*/  @!P1 BRA `(.L_x_5496) ;  /* 0xfffffffc00f09947 */ /* 0x008fea000383ffff */
[----:B------:R-:W-:Y:S05]  /*16c10*/  BRA `(.L_x_5495) ;  /* 0xfffffed400407947 */ /* 0x000fea000383ffff */
.L_x_5509:
[----:B--2---:R2:W3:Y:S02]  /*16c20*/  SYNCS.PHASECHK.TRANS64.TRYWAIT P1, [R7+URZ+0x28c50], R8 ;  /* 0x028c5008070075a7 */ /* 0x0044e4000802017f */
[----:B---3--:R-:W-:Y:S05]  /*16c30*/  @!P1 NANOSLEEP.SYNCS 0x989680 ;  /* 0x009896800000995d */ /* 0x008fea0003900000 */
[----:B------:R-:W3:Y:S02]  /*16c40*/  @!P1 SYNCS.PHASECHK.TRANS64 P1, [R7+URZ+0x28c50], R8 ;  /* 0x028c5008070095a7 */ /* 0x000ee4000802007f */
[----:B---3--:R-:W-:Y:S05]  /*16c50*/  @!P1 BRA `(.L_x_5509) ;  /* 0xfffffffc00f09947 */ /* 0x008fea000383ffff */
[----:B------:R-:W-:Y:S05]  /*16c60*/  BRA `(.L_x_5508) ;  /* 0xfffffef000e07947 */ /* 0x000fea000383ffff */
.L_x_5518:
[----:B--2---:R-:W-:-:S04]  /*16c70*/  IMAD.U32 R6, RZ, RZ, UR22 ;  /* 0x00000016ff067e24 */ /* 0x004fc8000f8e00ff */
[----:B------:R2:W3:Y:S03]  /*16c80*/  SYNCS.PHASECHK.TRANS64.TRYWAIT P1, [R6+URZ+0x28c30], R7 ;  /* 0x028c3007060075a7 */ /* 0x0004e6000802017f */
[----:B---3--:R-:W-:Y:S05]  /*16c90*/  @!P1 NANOSLEEP.SYNCS 0x989680 ;  /* 0x009896800000995d */ /* 0x008fea0003900000 */
[----:B------:R-:W3:Y:S02]  /*16ca0*/  @!P1 SYNCS.PHASECHK.TRANS64 P1, [R6+URZ+0x28c30], R7 ;  /* 0x028c3007060095a7 */ /* 0x000ee4000802007f */
[----:B---3--:R-:W-:Y:S05]  /*16cb0*/  @!P1 BRA `(.L_x_5518) ;  /* 0xfffffffc00ec9947 */ /* 0x008fea000383ffff */
[----:B------:R-:W-:Y:S05]  /*16cc0*/  BRA `(.L_x_5517) ;  /* 0xfffffef800587947 */ /* 0x000fea000383ffff */
.L_x_5531:
[----:B--2---:R-:W-:-:S04]  /*16cd0*/  IMAD.U32 R10, RZ, RZ, UR22 ;  /* 0x00000016ff0a7e24 */ /* 0x004fc8000f8e00ff */
[----:B------:R2:W3:Y:S03]  /*16ce0*/  SYNCS.PHASECHK.TRANS64.TRYWAIT P1, [R10+URZ+0x28c50], R7 ;  /* 0x028c50070a0075a7 */ /* 0x0004e6000802017f */
[----:B---3--:R-:W-:Y:S05]  /*16cf0*/  @!P1 NANOSLEEP.SYNCS 0x989680 ;  /* 0x009896800000995d */ /* 0x008fea0003900000 */
[----:B------:R-:W3:Y:S02]  /*16d00*/  @!P1 SYNCS.PHASECHK.TRANS64 P1, [R10+URZ+0x28c50], R7 ;  /* 0x028c50070a0095a7 */ /* 0x000ee4000802007f */
[----:B---3--:R-:W-:Y:S05]  /*16d10*/  @!P1 BRA `(.L_x_5531) ;  /* 0xfffffffc00ec9947 */ /* 0x008fea000383ffff */
[----:B------:R-:W-:Y:S05]  /*16d20*/  BRA `(.L_x_5530) ;  /* 0xffffff1c003c7947 */ /* 0x000fea000383ffff */
.L_x_5541:
[----:B--2---:R-:W-:-:S04]  /*16d30*/  IMAD.U32 R6, RZ, RZ, UR22 ;  /* 0x00000016ff067e24 */ /* 0x004fc8000f8e00ff */
[----:B------:R2:W3:Y:S03]  /*16d40*/  SYNCS.PHASECHK.TRANS64.TRYWAIT P2, [R6+URZ+0x28c30], R7 ;  /* 0x028c3007060075a7 */ /* 0x0004e6000804017f */
[----:B---3--:R-:W-:Y:S05]  /*16d50*/  @!P2 NANOSLEEP.SYNCS 0x989680 ;  /* 0x009896800000a95d */ /* 0x008fea0003900000 */
[----:B------:R-:W3:Y:S02]  /*16d60*/  @!P2 SYNCS.PHASECHK.TRANS64 P2, [R6+URZ+0x28c30], R7 ;  /* 0x028c30070600a5a7 */ /* 0x000ee4000804007f */
[----:B---3--:R-:W-:Y:S05]  /*16d70*/  @!P2 BRA `(.L_x_5541) ;  /* 0xfffffffc00eca947 */ /* 0x008fea000383ffff */
[----:B------:R-:W-:Y:S05]  /*16d80*/  BRA `(.L_x_5540) ;  /* 0xffffff2000c87947 */ /* 0x000fea000383ffff */
.L_x_5546:
[----:B-1----:R-:W-:-:S04]  /*16d90*/  IMAD.U32 R10, RZ, RZ, UR22 ;  /* 0x00000016ff0a7e24 */ /* 0x002fc8000f8e00ff */
[----:B------:R1:W2:Y:S03]  /*16da0*/  SYNCS.PHASECHK.TRANS64.TRYWAIT P2, [R10+URZ+0x28c50], R7 ;  /* 0x028c50070a0075a7 */ /* 0x0002a6000804017f */
[----:B--2---:R-:W-:Y:S05]  /*16db0*/  @!P2 NANOSLEEP.SYNCS 0x989680 ;  /* 0x009896800000a95d */ /* 0x004fea0003900000 */
[----:B------:R-:W2:Y:S02]  /*16dc0*/  @!P2 SYNCS.PHASECHK.TRANS64 P2, [R10+URZ+0x28c50], R7 ;  /* 0x028c50070a00a5a7 */ /* 0x000ea4000804007f */
[----:B--2---:R-:W-:Y:S05]  /*16dd0*/  @!P2 BRA `(.L_x_5546) ;  /* 0xfffffffc00eca947 */ /* 0x004fea000383ffff */
[----:B------:R-:W-:Y:S05]  /*16de0*/  BRA `(.L_x_5545) ;  /* 0xffffff3800ec7947 */ /* 0x000fea000383ffff */
.L_x_5553:
[----:B-1----:R-:W-:-:S04]  /*16df0*/  IMAD.U32 R6, RZ, RZ, UR20 ;  /* 0x00000014ff067e24 */ /* 0x002fc8000f8e00ff */
[----:B------:R1:W2:Y:S03]  /*16e00*/  SYNCS.PHASECHK.TRANS64.TRYWAIT P1, [R6+URZ+0x28c30], R7 ;  /* 0x028c3007060075a7 */ /* 0x0002a6000802017f */
[----:B--2---:R-:W-:Y:S05]  /*16e10*/  @!P1 NANOSLEEP.SYNCS 0x989680 ;  /* 0x009896800000995d */ /* 0x004fea0003900000 */
[----:B------:R-:W2:Y:S02]  /*16e20*/  @!P1 SYNCS.PHASECHK.TRANS64 P1, [R6+URZ+0x28c30], R7 ;  /* 0x028c3007060095a7 */ /* 0x000ea4000802007f */
[----:B--2---:R-:W-:Y:S05]  /*16e30*/  @!P1 BRA `(.L_x_5553) ;  /* 0xfffffffc00ec9947 */ /* 0x004fea000383ffff */
[----:B------:R-:W-:Y:S05]  /*16e40*/  BRA `(.L_x_5552) ;  /* 0xffffff3c00e07947 */ /* 0x000fea000383ffff */
.L_x_5566:
[----:B--2---:R-:W-:-:S04]  /*16e50*/  IMAD.U32 R10, RZ, RZ, UR20 ;  /* 0x00000014ff0a7e24 */ /* 0x004fc8000f8e00ff */
[----:B------:R2:W3:Y:S03]  /*16e60*/  SYNCS.PHASECHK.TRANS64.TRYWAIT P1, [R10+URZ+0x28c50], R7 ;  /* 0x028c50070a0075a7 */ /* 0x0004e6000802017f */
[----:B---3--:R-:W-:Y:S05]  /*16e70*/  @!P1 NANOSLEEP.SYNCS 0x989680 ;  /* 0x009896800000995d */ /* 0x008fea0003900000 */
[----:B------:R-:W3:Y:S02]  /*16e80*/  @!P1 SYNCS.PHASECHK.TRANS64 P1, [R10+URZ+0x28c50], R7 ;  /* 0x028c50070a0095a7 */ /* 0x000ee4000802007f */
[----:B---3--:R-:W-:Y:S05]  /*16e90*/  @!P1 BRA `(.L_x_5566) ;  /* 0xfffffffc00ec9947 */ /* 0x008fea000383ffff */
[----:B------:R-:W-:Y:S05]  /*16ea0*/  BRA `(.L_x_5565) ;  /* 0xffffff6000c47947 */ /* 0x000fea000383ffff */
.L_x_5611:
        /* <DEDUP_REMOVED lines=11> */
.L_x_5677:
[----:B------:R-:W-:Y:S05]  /*16f60*/  BSYNC B0 ;  /* 0x0000000000007941 */ /* 0x000fea0003800000 */
.L_x_5676:
[----:B------:R-:W-:Y:S05]  /*16f70*/  BRA `(.L_x_5678) ;  /* 0xffffffbc00607947 */ /* 0x000fea000383ffff */
.L_x_5614:
[----:B0-----:R0:W1:Y:S02]  /*16f80*/  SYNCS.PHASECHK.TRANS64.TRYWAIT P0, [R27+URZ+0x28c40], R0 ;  /* 0x028c40001b0075a7 */ /* 0x001064000800017f */
[----:B-1----:R-:W-:Y:S05]  /*16f90*/  @!P0 NANOSLEEP.SYNCS 0x989680 ;  /* 0x009896800000895d */ /* 0x002fea0003900000 */
[----:B------:R-:W1:Y:S02]  /*16fa0*/  @!P0 SYNCS.PHASECHK.TRANS64 P0, [R27+URZ+0x28c40], R0 ;  /* 0x028c40001b0085a7 */ /* 0x000e64000800007f */
[----:B-1----:R-:W-:Y:S05]  /*16fb0*/  @!P0 BRA `(.L_x_5614) ;  /* 0xfffffffc00f08947 */ /* 0x002fea000383ffff */
[----:B------:R-:W-:Y:S05]  /*16fc0*/  BRA `(.L_x_5679) ;  /* 0xffffffc0003c7947 */ /* 0x000fea000383ffff */
.L_x_5615:
        /* <DEDUP_REMOVED lines=8> */
.L_x_5681:
[----:B------:R-:W-:Y:S05]  /*17050*/  BSYNC B0 ;  /* 0x0000000000007941 */ /* 0x000fea0003800000 */
.L_x_5680:
[----:B------:R-:W-:Y:S01]  /*17060*/  MOV R13, R0 ;  /* 0x00000000000d7202 */ /* 0x000fe20000000f00 */
        /* <DEDUP_REMOVED lines=8> */
.L_x_5682:
[----:B------:R-:W-:Y:S01]  /*170f0*/  IMAD.MOV.U32 R13, RZ, RZ, R5 ;  /* 0x000000ffff0d7224 */ /* 0x000fe200078e0005 */
[----:B------:R-:W-:Y:S01]  /*17100*/  MOV R12, 0x1 ;  /* 0x00000001000c7802 */ /* 0x000fe20000000f00 */
[----:B------:R-:W-:-:S07]  /*17110*/  IMAD.MOV.U32 R3, RZ, RZ, R14 ;  /* 0x000000ffff037224 */ /* 0x000fce00078e000e */
[----:B------:R-:W-:Y:S05]  /*17120*/  WARPSYNC.COLLECTIVE R15, `(.L_x_5683) ;  /* 0x000000000f087348 */ /* 0x000fea0003c00000 */
[----:B------:R0:W1:Y:S02]  /*17130*/  SHFL.IDX P6, R14, R13, R12, R11 ;  /* 0x0000000c0d0e7389 */ /* 0x00006400000c000b */
[----:B01----:R-:W-:Y:S01]  /*17140*/  ENDCOLLECTIVE ;  /* 0x000000000000791b */ /* 0x003fe20003800000 */
.L_x_5683:
        /* <DEDUP_REMOVED lines=15> */
.L_x_5684:
[----:B------:R-:W-:Y:S02]  /*17240*/  @P0 IMAD R6, R4, 0x2, R23 ;  /* 0x0000000204060824 */ /* 0x000fe400078e0217 */
[----:B------:R-:W-:Y:S02]  /*17250*/  IMAD.MOV.U32 R13, RZ, RZ, R5 ;  /* 0x000000ffff0d7224 */ /* 0x000fe400078e0005 */
[----:B------:R-:W-:Y:S02]  /*17260*/  IMAD.MOV.U32 R12, RZ, RZ, 0x2 ;  /* 0x00000002ff0c7424 */ /* 0x000fe400078e00ff */
[----:B------:R-:W-:-:S07]  /*17270*/  IMAD.MOV.U32 R3, RZ, RZ, R14 ;  /* 0x000000ffff037224 */ /* 0x000fce00078e000e */
[----:B------:R-:W-:Y:S05]  /*17280*/  WARPSYNC.COLLECTIVE R15, `(.L_x_5685) ;  /* 0x000000000f087348 */ /* 0x000fea0003c00000 */
[----:B------:R0:W1:Y:S02]  /*17290*/  SHFL.IDX P6, R14, R13, R12, R11 ;  /* 0x0000000c0d0e7389 */ /* 0x00006400000c000b */
[----:B01----:R-:W-:Y:S01]  /*172a0*/  ENDCOLLECTIVE ;  /* 0x000000000000791b */ /* 0x003fe20003800000 */
.L_x_5685:
        /* <DEDUP_REMOVED lines=15> */
.L_x_5686:
[----:B------:R-:W-:Y:S02]  /*173a0*/  @P0 IMAD R6, R4, 0x2, R23 ;  /* 0x0000000204060824 */ /* 0x000fe400078e0217 */
[----:B------:R-:W-:Y:S02]  /*173b0*/  IMAD.MOV.U32 R13, RZ, RZ, R5 ;  /* 0x000000ffff0d7224 */ /* 0x000fe400078e0005 */
[----:B------:R-:W-:Y:S02]  /*173c0*/  IMAD.MOV.U32 R12, RZ, RZ, 0x3 ;  /* 0x00000003ff0c7424 */ /* 0x000fe400078e00ff */
[----:B------:R-:W-:-:S07]  /*173d0*/  IMAD.MOV.U32 R3, RZ, RZ, R14 ;  /* 0x000000ffff037224 */ /* 0x000fce00078e000e */
[----:B------:R-:W-:Y:S05]  /*173e0*/  WARPSYNC.COLLECTIVE R15, `(.L_x_5687) ;  /* 0x000000000f087348 */ /* 0x000fea0003c00000 */
[----:B------:R0:W1:Y:S02]  /*173f0*/  SHFL.IDX P6, R14, R13, R12, R11 ;  /* 0x0000000c0d0e7389 */ /* 0x00006400000c000b */
[----:B01----:R-:W-:Y:S01]  /*17400*/  ENDCOLLECTIVE ;  /* 0x000000000000791b */ /* 0x003fe20003800000 */
.L_x_5687:
[----:B------:R-:W-:-:S05]  /*17410*/  @P0 LEA R3, P1, R7, R3, 0x1 ;  /* 0x0000000307030211 */ /* 0x000fca00078208ff */
[----:B------:R-:W-:-:S05]  /*17420*/  @P0 IMAD.X R2, RZ, RZ, R2, P1 ;  /* 0x000000ffff020224 */ /* 0x000fca00008e0602 */
[----:B------:R-:W-:Y:S02]  /*17430*/  @P0 LOP3.LUT R3, R3, R2, RZ, 0x3c, !PT ;  /* 0x0000000203030212 */ /* 0x000fe400078e3cff */
[----:B------:R-:W-:Y:S02]  /*17440*/  MOV R13, R0 ;  /* 0x00000000000d7202 */ /* 0x000fe40000000f00 */
[----:B------:R-:W-:-:S04]  /*17450*/  @P0 LOP3.LUT R2, R3, R2, RZ, 0x3c, !PT ;  /* 0x0000000203020212 */ /* 0x000fc800078e3cff */
[----:B------:R-:W-:Y:S01]  /*17460*/  @P0 LOP3.LUT R3, R3, R2, RZ, 0x3c, !PT ;  /* 0x0000000203030212 */ /* 0x000fe200078e3cff */
[----:B------:R-:W-:-:S07]  /*17470*/  IMAD.MOV.U32 R5, RZ, RZ, R14 ;  /* 0x000000ffff057224 */ /* 0x000fce00078e000e */
[----:B------:R-:W-:Y:S05]  /*17480*/  WARPSYNC.COLLECTIVE R15, `(.L_x_5688) ;  /* 0x000000000f087348 */ /* 0x000fea0003c00000 */
[----:B------:R0:W1:Y:S02]  /*17490*/  SHFL.IDX P6, R14, R13, R12, R11 ;  /* 0x0000000c0d0e7389 */ /* 0x00006400000c000b */
[----:B01----:R-:W-:Y:S01]  /*174a0*/  ENDCOLLECTIVE ;  /* 0x000000000000791b */ /* 0x003fe20003800000 */
.L_x_5688:
[----:B------:R-:W-:Y:S01]  /*174b0*/  @!PT LDS RZ, [RZ] ;  /* 0x00000000fffff984 */ /* 0x000fe20000000800 */
[----:B------:R-:W-:Y:S01]  /*174c0*/  @!PT LDS RZ, [RZ] ;  /* 0x00000000fffff984 */ /* 0x000fe20000000800 */
[----:B------:R-:W-:Y:S01]  /*174d0*/  @!PT LDS RZ, [RZ] ;  /* 0x00000000fffff984 */ /* 0x000fe20000000800 */
[----:B------:R0:W-:Y:S01]  /*174e0*/  @P0 LDGSTS.E.BYPASS.LTC128B.128 [R6+0x23400], desc[UR54][R2.64], !P2 ;  /* 0x2340000002060fae */ /* 0x0001e2000d101d76 */
[----:B------:R-:W-:Y:S01]  /*174f0*/  IMAD.MOV.U32 R0, RZ, RZ, R14 ;  /* 0x000000ffff007224 */ /* 0x000fe200078e000e */
[----:B------:R-:W-:Y:S06]  /*17500*/  BRA `(.L_x_5689) ;  /* 0xffffffbc00f47947 */ /* 0x000fec000383ffff */
.L_x_5620:
[----:B------:R-:W-:Y:S02]  /*17510*/  IMAD.MOV.U32 R13, RZ, RZ, R4 ;  /* 0x000000ffff0d7224 */ /* 0x000fe400078e0004 */
[----:B------:R-:W-:Y:S02]  /*17520*/  IMAD.MOV.U32 R12, RZ, RZ, RZ ;  /* 0x000000ffff0c7224 */ /* 0x000fe400078e00ff */
[----:B------:R-:W-:Y:S02]  /*17530*/  IMAD.MOV.U32 R11, RZ, RZ, 0x181f ;  /* 0x0000181fff0b7424 */ /* 0x000fe400078e00ff */
[----:B------:R-:W-:Y:S02]  /*17540*/  IMAD.MOV.U32 R15, RZ, RZ, -0x1 ;  /* 0xffffffffff0f7424 */ /* 0x000fe400078e00ff */
[----:B------:R-:W-:Y:S02]  /*17550*/  IMAD R37, R37, R6, RZ ;  /* 0x0000000625257224 */ /* 0x000fe400078e02ff */
[----:B------:R-:W-:-:S07]  /*17560*/  IMAD.IADD R35, R9, 0x1, R35 ;  /* 0x0000000109237824 */ /* 0x000fce00078e0223 */
[----:B-1---5:R-:W-:Y:S05]  /*17570*/  WARPSYNC.COLLECTIVE R15, `(.L_x_5690) ;  /* 0x000000000f087348 */ /* 0x022fea0003c00000 */
[----:B------:R0:W2:Y:S02]  /*17580*/  SHFL.IDX P6, R14, R13, R12, R11 ;  /* 0x0000000c0d0e7389 */ /* 0x0000a400000c000b */
[----:B012--5:R-:W-:Y:S01]  /*17590*/  ENDCOLLECTIVE ;  /* 0x000000000000791b */ /* 0x027fe20003800000 */
.L_x_5690:
[C---:B------:R-:W-:Y:S01]  /*175a0*/  VIADD R6, R35.reuse, 0x10 ;  /* 0x0000001023067836 */ /* 0x040fe20000000000 */
[----:B------:R-:W-:Y:S01]  /*175b0*/  ISETP.GE.AND P0, PT, R35, R37, PT ;  /* 0x000000252300720c */ /* 0x000fe20003f06270 */
[----:B------:R-:W-:Y:S02]  /*175c0*/  IMAD.MOV.U32 R13, RZ, RZ, R0 ;  /* 0x000000ffff0d7224 */ /* 0x000fe400078e0000 */
[----:B------:R-:W-:-:S10]  /*175d0*/  IMAD.MOV.U32 R2, RZ, RZ, R14 ;  /* 0x000000ffff027224 */ /* 0x000fd400078e000e */
[----:B------:R-:W-:Y:S05]  /*175e0*/  WARPSYNC.COLLECTIVE R15, `(.L_x_5691) ;  /* 0x000000000f087348 */ /* 0x000fea0003c00000 */
[----:B------:R0:W1:Y:S02]  /*175f0*/  SHFL.IDX P6, R14, R13, R12, R11 ;  /* 0x0000000c0d0e7389 */ /* 0x00006400000c000b */
[----:B01----:R-:W-:Y:S01]  /*17600*/  ENDCOLLECTIVE ;  /* 0x000000000000791b */ /* 0x003fe20003800000 */
.L_x_5691:
[----:B------:R-:W-:Y:S02]  /*17610*/  IMAD.MOV.U32 R13, RZ, RZ, R4 ;  /* 0x000000ffff0d7224 */ /* 0x000fe400078e0004 */
[----:B------:R-:W-:Y:S01]  /*17620*/  IMAD.MOV.U32 R12, RZ, RZ, 0x1 ;  /* 0x00000001ff0c7424 */ /* 0x000fe200078e00ff */
[----:B------:R-:W-:-:S07]  /*17630*/  MOV R3, R14 ;  /* 0x0000000e00037202 */ /* 0x000fce0000000f00 */
[----:B------:R-:W-:Y:S05]  /*17640*/  WARPSYNC.COLLECTIVE R15, `(.L_x_5692) ;  /* 0x000000000f087348 */ /* 0x000fea0003c00000 */
[----:B------:R0:W1:Y:S02]  /*17650*/  SHFL.IDX P6, R14, R13, R12, R11 ;  /* 0x0000000c0d0e7389 */ /* 0x00006400000c000b */
[----:B01----:R-:W-:Y:S01]  /*17660*/  ENDCOLLECTIVE ;  /* 0x000000000000791b */ /* 0x003fe20003800000 */
.L_x_5692:
        /* <DEDUP_REMOVED lines=15> */
.L_x_5693:
[----:B------:R-:W-:Y:S02]  /*17760*/  IMAD.MOV.U32 R13, RZ, RZ, R4 ;  /* 0x000000ffff0d7224 */ /* 0x000fe400078e0004 */
[----:B------:R-:W-:Y:S01]  /*17770*/  IMAD.MOV.U32 R12, RZ, RZ, 0x2 ;  /* 0x00000002ff0c7424 */ /* 0x000fe200078e00ff */
[----:B------:R-:W-:-:S07]  /*17780*/  MOV R3, R14 ;  /* 0x0000000e00037202 */ /* 0x000fce0000000f00 */
[----:B------:R-:W-:Y:S05]  /*17790*/  WARPSYNC.COLLECTIVE R15, `(.L_x_5694) ;  /* 0x000000000f087348 */ /* 0x000fea0003c00000 */
[----:B------:R0:W1:Y:S02]  /*177a0*/  SHFL.IDX P6, R14, R13, R12, R11 ;  /* 0x0000000c0d0e7389 */ /* 0x00006400000c000b */
[----:B01----:R-:W-:Y:S01]  /*177b0*/  ENDCOLLECTIVE ;  /* 0x000000000000791b */ /* 0x003fe20003800000 */
.L_x_5694:
        /* <DEDUP_REMOVED lines=16> */
.L_x_5695:
[----:B------:R-:W-:Y:S02]  /*178c0*/  IMAD.MOV.U32 R13, RZ, RZ, R4 ;  /* 0x000000ffff0d7224 */ /* 0x000fe400078e0004 */
[----:B------:R-:W-:Y:S02]  /*178d0*/  IMAD.MOV.U32 R12, RZ, RZ, 0x3 ;  /* 0x00000003ff0c7424 */ /* 0x000fe400078e00ff */
[----:B------:R-:W-:-:S07]  /*178e0*/  IMAD.MOV.U32 R3, RZ, RZ, R14 ;  /* 0x000000ffff037224 */ /* 0x000fce00078e000e */
[----:B------:R-:W-:Y:S05]  /*178f0*/  WARPSYNC.COLLECTIVE R15, `(.L_x_5696) ;  /* 0x000000000f087348 */ /* 0x000fea0003c00000 */
[----:B------:R0:W1:Y:S02]  /*17900*/  SHFL.IDX P6, R14, R13, R12, R11 ;  /* 0x0000000c0d0e7389 */ /* 0x00006400000c000b */
[----:B01----:R-:W-:Y:S01]  /*17910*/  ENDCOLLECTIVE ;  /* 0x000000000000791b */ /* 0x003fe20003800000 */
.L_x_5696:
[----:B------:R-:W-:-:S04]  /*17920*/  @!P0 LEA R3, P2, R8, R3, 0x1 ;  /* 0x0000000308038211 */ /* 0x000fc800078408ff */
[----:B------:R-:W-:-:S04]  /*17930*/  @!P0 IADD3.X R2, RZ, R2, RZ, P2, !PT ;  /* 0x00000002ff028210 */ /* 0x000fc800017fe4ff */
        /* <DEDUP_REMOVED lines=8> */
[----:B------:R0:W-:Y:S03]  /*179c0*/  @!P0 LDGSTS.E.BYPASS.LTC128B.128 [R7+0x21400], desc[UR54][R2.64], !P1 ;  /* 0x2140000002078fae */ /* 0x0001e6000c901d76 */
[----:B0-----:R-:W-:Y:S05]  /*179d0*/  WARPSYNC.COLLECTIVE R15, `(.L_x_5697) ;  /* 0x000000000f087348 */ /* 0x001fea0003c00000 */
[----:B------:R1:W2:Y:S02]  /*179e0*/  SHFL.IDX P6, R14, R13, R12, R11 ;  /* 0x0000000c0d0e7389 */ /* 0x0002a400000c000b */
[----:B012---:R-:W-:Y:S01]  /*179f0*/  ENDCOLLECTIVE ;  /* 0x000000000000791b */ /* 0x007fe20003800000 */
.L_x_5697:
[----:B------:R-:W-:Y:S01]  /*17a00*/  IMAD.MOV.U32 R0, RZ, RZ, R14 ;  /* 0x000000ffff007224 */ /* 0x000fe200078e000e */
[----:B------:R-:W-:Y:S06]  /*17a10*/  BRA `(.L_x_5698) ;  /* 0xffffffc000ec7947 */ /* 0x000fec000383ffff */
.L_x_5623:
[----:B0-----:R0:W2:Y:S02]  /*17a20*/  SYNCS.PHASECHK.TRANS64.TRYWAIT P0, [R23+URZ+0x28c20], R0 ;  /* 0x028c2000170075a7 */ /* 0x0010a4000800017f */
[----:B--2---:R-:W-:Y:S05]  /*17a30*/  @!P0 NANOSLEEP.SYNCS 0x989680 ;  /* 0x009896800000895d */ /* 0x004fea0003900000 */
[----:B------:R-:W2:Y:S02]  /*17a40*/  @!P0 SYNCS.PHASECHK.TRANS64 P0, [R23+URZ+0x28c20], R0 ;  /* 0x028c2000170085a7 */ /* 0x000ea4000800007f */
[----:B--2---:R-:W-:Y:S05]  /*17a50*/  @!P0 BRA `(.L_x_5623) ;  /* 0xfffffffc00f08947 */ /* 0x004fea000383ffff */
[----:B------:R-:W-:Y:S05]  /*17a60*/  BRA `(.L_x_5699) ;  /* 0xffffffc400487947 */ /* 0x000fea000383ffff */
.L_x_5626:
[----:B0-----:R0:W2:Y:S02]  /*17a70*/  SYNCS.PHASECHK.TRANS64.TRYWAIT P0, [R27+URZ+0x28c60], R0 ;  /* 0x028c60001b0075a7 */ /* 0x0010a4000800017f */
[----:B--2---:R-:W-:Y:S05]  /*17a80*/  @!P0 NANOSLEEP.SYNCS 0x989680 ;  /* 0x009896800000895d */ /* 0x004fea0003900000 */
[----:B------:R-:W2:Y:S02]  /*17a90*/  @!P0 SYNCS.PHASECHK.TRANS64 P0, [R27+URZ+0x28c60], R0 ;  /* 0x028c60001b0085a7 */ /* 0x000ea4000800007f */
[----:B--2---:R-:W-:Y:S05]  /*17aa0*/  @!P0 BRA `(.L_x_5626) ;  /* 0xfffffffc00f08947 */ /* 0x004fea000383ffff */
[----:B------:R-:W-:Y:S05]  /*17ab0*/  BRA `(.L_x_5700) ;  /* 0xffffffc400587947 */ /* 0x000fea000383ffff */
.L_x_5627:
        /* <DEDUP_REMOVED lines=8> */
.L_x_5702:
[----:B------:R-:W-:Y:S05]  /*17b40*/  BSYNC B0 ;  /* 0x0000000000007941 */ /* 0x000fea0003800000 */
.L_x_5701:
        /* <DEDUP_REMOVED lines=15> */
.L_x_5703:
        /* <DEDUP_REMOVED lines=39> */
.L_x_5704:
[----:B------:R-:W-:Y:S02]  /*17eb0*/  IMAD.MOV.U32 R13, RZ, RZ, R4 ;  /* 0x000000ffff0d7224 */ /* 0x000fe400078e0004 */
[----:B------:R-:W-:-:S07]  /*17ec0*/  IMAD.MOV.U32 R3, RZ, RZ, R14 ;  /* 0x000000ffff037224 */ /* 0x000fce00078e000e */
[----:B------:R-:W-:Y:S05]  /*17ed0*/  WARPSYNC.COLLECTIVE R15, `(.L_x_5705) ;  /* 0x000000000f087348 */ /* 0x000fea0003c00000 */
[----:B------:R0:W1:Y:S02]  /*17ee0*/  SHFL.IDX P6, R14, R13, R12, R11 ;  /* 0x0000000c0d0e7389 */ /* 0x00006400000c000b */
[----:B01----:R-:W-:Y:S01]  /*17ef0*/  ENDCOLLECTIVE ;  /* 0x000000000000791b */ /* 0x003fe20003800000 */
.L_x_5705:
[----:B------:R-:W-:Y:S02]  /*17f00*/  IMAD.MOV.U32 R13, RZ, RZ, R6 ;  /* 0x000000ffff0d7224 */ /* 0x000fe400078e0006 */
[----:B------:R-:W-:Y:S01]  /*17f10*/  IMAD.MOV.U32 R12, RZ, RZ, 0x2 ;  /* 0x00000002ff0c7424 */ /* 0x000fe200078e00ff */
[----:B------:R-:W-:-:S04]  /*17f20*/  MOV R2, R14 ;  /* 0x0000000e00027202 */ /* 0x000fc80000000f00 */
        /* <DEDUP_REMOVED lines=26> */
.L_x_5706:
[----:B------:R-:W-:Y:S02]  /*180d0*/  IMAD.MOV.U32 R13, RZ, RZ, R4 ;  /* 0x000000ffff0d7224 */ /* 0x000fe400078e0004 */
[----:B------:R-:W-:-:S07]  /*180e0*/  IMAD.MOV.U32 R7, RZ, RZ, R14 ;  /* 0x000000ffff077224 */ /* 0x000fce00078e000e */
[----:B------:R-:W-:Y:S05]  /*180f0*/  WARPSYNC.COLLECTIVE R15, `(.L_x_5707) ;  /* 0x000000000f087348 */ /* 0x000fea0003c00000 */
[----:B------:R0:W1:Y:S02]  /*18100*/  SHFL.IDX P6, R14, R13, R12, R11 ;  /* 0x0000000c0d0e7389 */ /* 0x00006400000c000b */
[----:B01----:R-:W-:Y:S01]  /*18110*/  ENDCOLLECTIVE ;  /* 0x000000000000791b */ /* 0x003fe20003800000 */
.L_x_5707:
[----:B------:R-:W-:Y:S01]  /*18120*/  MOV R13, R6 ;  /* 0x00000006000d7202 */ /* 0x000fe20000000f00 */
        /* <DEDUP_REMOVED lines=28> */
.L_x_5708:
[----:B------:R-:W-:Y:S02]  /*182f0*/  IMAD.MOV.U32 R13, RZ, RZ, R4 ;  /* 0x000000ffff0d7224 */ /* 0x000fe400078e0004 */
[----:B------:R-:W-:-:S07]  /*18300*/  IMAD.MOV.U32 R6, RZ, RZ, R14 ;  /* 0x000000ffff067224 */ /* 0x000fce00078e000e */
[----:B------:R-:W-:Y:S05]  /*18310*/  WARPSYNC.COLLECTIVE R15, `(.L_x_5709) ;  /* 0x000000000f087348 */ /* 0x000fea0003c00000 */
[----:B------:R0:W1:Y:S02]  /*18320*/  SHFL.IDX P6, R14, R13, R12, R11 ;  /* 0x0000000c0d0e7389 */ /* 0x00006400000c000b */
[----:B01----:R-:W-:Y:S01]  /*18330*/  ENDCOLLECTIVE ;  /* 0x000000000000791b */ /* 0x003fe20003800000 */
.L_x_5709:
[----:B------:R-:W-:Y:S01]  /*18340*/  IMAD.MOV.U32 R2, RZ, RZ, R14 ;  /* 0x000000ffff027224 */ /* 0x000fe200078e000e */
[----:B------:R-:W-:Y:S06]  /*18350*/  BRA `(.L_x_5710) ;  /* 0xffffffc000e87947 */ /* 0x000fec000383ffff */
.L_x_5634:
[----:B0-----:R0:W2:Y:S02]  /*18360*/  SYNCS.PHASECHK.TRANS64.TRYWAIT P0, [R6+URZ+0x28c40], R17 ;  /* 0x028c4011060075a7 */ /* 0x0010a4000800017f */
[----:B--2---:R-:W-:Y:S05]  /*18370*/  @!P0 NANOSLEEP.SYNCS 0x989680 ;  /* 0x009896800000895d */ /* 0x004fea0003900000 */
[----:B------:R-:W2:Y:S02]  /*18380*/  @!P0 SYNCS.PHASECHK.TRANS64 P0, [R6+URZ+0x28c40], R17 ;  /* 0x028c4011060085a7 */ /* 0x000ea4000800007f */
[----:B--2---:R-:W-:Y:S05]  /*18390*/  @!P0 BRA `(.L_x_5634) ;  /* 0xfffffffc00f08947 */ /* 0x004fea000383ffff */
[----:B------:R-:W-:Y:S05]  /*183a0*/  BRA `(.L_x_5711) ;  /* 0xffffffc8007c7947 */ /* 0x000fea000383ffff */
.L_x_5635:
        /* <DEDUP_REMOVED lines=8> */
.L_x_5713:
[----:B------:R-:W-:Y:S05]  /*18430*/  BSYNC B1 ;  /* 0x0000000000017941 */ /* 0x000fea0003800000 */
.L_x_5712:
[----:B------:R-:W-:Y:S01]  /*18440*/  IMAD.MOV.U32 R13, RZ, RZ, R20 ;  /* 0x000000ffff0d7224 */ /* 0x000fe200078e0014 */
[----:B------:R-:W-:Y:S01]  /*18450*/  LEA R21, R8, R23, 0x1 ;  /* 0x0000001708157211 */ /* 0x000fe200078e08ff */
[----:B------:R-:W-:Y:S02]  /*18460*/  IMAD.MOV.U32 R12, RZ, RZ, RZ ;  /* 0x000000ffff0c7224 */ /* 0x000fe400078e00ff */
[----:B------:R-:W-:Y:S02]  /*18470*/  IMAD.MOV.U32 R11, RZ, RZ, 0x181f ;  /* 0x0000181fff0b7424 */ /* 0x000fe400078e00ff */
[----:B------:R-:W-:Y:S02]  /*18480*/  IMAD.MOV.U32 R15, RZ, RZ, -0x1 ;  /* 0xffffffffff0f7424 */ /* 0x000fe400078e00ff */
[----:B------:R-:W-:-:S07]  /*18490*/  IMAD.MOV.U32 R3, RZ, RZ, R14 ;  /* 0x000000ffff037224 */ /* 0x000fce00078e000e */
[----:B------:R-:W-:Y:S05]  /*184a0*/  WARPSYNC.COLLECTIVE R15, `(.L_x_5714) ;  /* 0x000000000f087348 */ /* 0x000fea0003c00000 */
[----:B------:R0:W1:Y:S02]  /*184b0*/  SHFL.IDX P6, R14, R13, R12, R11 ;  /* 0x0000000c0d0e7389 */ /* 0x00006400000c000b */
[----:B01----:R-:W-:Y:S01]  /*184c0*/  ENDCOLLECTIVE ;  /* 0x000000000000791b */ /* 0x003fe20003800000 */
.L_x_5714:
[----:B------:R-:W-:Y:S02]  /*184d0*/  IMAD.MOV.U32 R13, RZ, RZ, R27 ;  /* 0x000000ffff0d7224 */ /* 0x000fe400078e001b */
[----:B------:R-:W-:Y:S02]  /*184e0*/  IMAD.MOV.U32 R12, RZ, RZ, 0x1 ;  /* 0x00000001ff0c7424 */ /* 0x000fe400078e00ff */
[----:B------:R-:W-:-:S07]  /*184f0*/  IMAD.MOV.U32 R2, RZ, RZ, R14 ;  /* 0x000000ffff027224 */ /* 0x000fce00078e000e */
[----:B------:R-:W-:Y:S05]  /*18500*/  WARPSYNC.COLLECTIVE R15, `(.L_x_5715) ;  /* 0x000000000f087348 */ /* 0x000fea0003c00000 */
[----:B------:R0:W1:Y:S02]  /*18510*/  SHFL.IDX P6, R14, R13, R12, R11 ;  /* 0x0000000c0d0e7389 */ /* 0x00006400000c000b */
[----:B01----:R-:W-:Y:S01]  /*18520*/  ENDCOLLECTIVE ;  /* 0x000000000000791b */ /* 0x003fe20003800000 */
.L_x_5715:
        /* <DEDUP_REMOVED lines=11> */
.L_x_5716:
[----:B------:R-:W-:Y:S01]  /*185e0*/  IMAD.MOV.U32 R13, RZ, RZ, R27 ;  /* 0x000000ffff0d7224 */ /* 0x000fe200078e001b */
[----:B------:R-:W-:Y:S01]  /*185f0*/  MOV R12, 0x2 ;  /* 0x00000002000c7802 */ /* 0x000fe20000000f00 */
[----:B------:R-:W-:-:S07]  /*18600*/  IMAD.MOV.U32 R2, RZ, RZ, R14 ;  /* 0x000000ffff027224 */ /* 0x000fce00078e000e */
[----:B------:R-:W-:Y:S05]  /*18610*/  WARPSYNC.COLLECTIVE R15, `(.L_x_5717) ;  /* 0x000000000f087348 */ /* 0x000fea0003c00000 */
[----:B------:R0:W1:Y:S02]  /*18620*/  SHFL.IDX P6, R14, R13, R12, R11 ;  /* 0x0000000c0d0e7389 */ /* 0x00006400000c000b */
[----:B01----:R-:W-:Y:S01]  /*18630*/  ENDCOLLECTIVE ;  /* 0x000000000000791b */ /* 0x003fe20003800000 */
.L_x_5717:
        /* <DEDUP_REMOVED lines=11> */
.L_x_5718:
[----:B------:R-:W-:Y:S02]  /*186f0*/  IMAD.MOV.U32 R13, RZ, RZ, R27 ;  /* 0x000000ffff0d7224 */ /* 0x000fe400078e001b */
[----:B------:R-:W-:Y:S02]  /*18700*/  IMAD.MOV.U32 R12, RZ, RZ, 0x3 ;  /* 0x00000003ff0c7424 */ /* 0x000fe400078e00ff */
[----:B------:R-:W-:-:S07]  /*18710*/  IMAD.MOV.U32 R2, RZ, RZ, R14 ;  /* 0x000000ffff027224 */ /* 0x000fce00078e000e */
[----:B------:R-:W-:Y:S05]  /*18720*/  WARPSYNC.COLLECTIVE R15, `(.L_x_5719) ;  /* 0x000000000f087348 */ /* 0x000fea0003c00000 */
[----:B------:R0:W1:Y:S02]  /*18730*/  SHFL.IDX P6, R14, R13, R12, R11 ;  /* 0x0000000c0d0e7389 */ /* 0x00006400000c000b */
[----:B01----:R-:W-:Y:S01]  /*18740*/  ENDCOLLECTIVE ;  /* 0x000000000000791b */ /* 0x003fe20003800000 */
.L_x_5719:
        /* <DEDUP_REMOVED lines=11> */
.L_x_5720:
[----:B------:R-:W-:Y:S01]  /*18800*/  IMAD.MOV.U32 R2, RZ, RZ, R14 ;  /* 0x000000ffff027224 */ /* 0x000fe200078e000e */
[----:B------:R-:W-:Y:S06]  /*18810*/  BRA `(.L_x_5721) ;  /* 0xffffffc8000c7947 */ /* 0x000fec000383ffff */
.L_x_5640:
[----:B---3--:R3:W4:Y:S02]  /*18820*/  SYNCS.PHASECHK.TRANS64.TRYWAIT P0, [R6+URZ+0x28c60], R17 ;  /* 0x028c6011060075a7 */ /* 0x008724000800017f */
[----:B----4-:R-:W-:Y:S05]  /*18830*/  @!P0 NANOSLEEP.SYNCS 0x989680 ;  /* 0x009896800000895d */ /* 0x010fea0003900000 */
[----:B------:R-:W4:Y:S02]  /*18840*/  @!P0 SYNCS.PHASECHK.TRANS64 P0, [R6+URZ+0x28c60], R17 ;  /* 0x028c6011060085a7 */ /* 0x000f24000800007f */
[----:B----4-:R-:W-:Y:S05]  /*18850*/  @!P0 BRA `(.L_x_5640) ;  /* 0xfffffffc00f08947 */ /* 0x010fea000383ffff */
[----:B------:R-:W-:Y:S05]  /*18860*/  BRA `(.L_x_5722) ;  /* 0xffffffc8005c7947 */ /* 0x000fea000383ffff */
.L_x_5641:
        /* <DEDUP_REMOVED lines=8> */
.L_x_5724:
[----:B------:R-:W-:Y:S05]  /*188f0*/  BSYNC B1 ;  /* 0x0000000000017941 */ /* 0x000fea0003800000 */
.L_x_5723:
        /* <DEDUP_REMOVED lines=12> */
.L_x_5725:
        /* <DEDUP_REMOVED lines=18> */
.L_x_5726:
        /* <DEDUP_REMOVED lines=11> */
[----:B------:R-:W-:-:S03]  /*18b90*/  MOV R5, R14 ;  /* 0x0000000e00057202 */ /* 0x000fc60000000f00 */
[----:B------:R0:W-:Y:S04]  /*18ba0*/  LDGSTS.E.BYPASS.LTC128B.128 [R17+0xc400], desc[UR54][R2.64+0x300], P0 ;  /* 0x0c40030002117fae */ /* 0x0001e80008101d76 */
[----:B0-----:R-:W-:Y:S05]  /*18bb0*/  WARPSYNC.COLLECTIVE R15, `(.L_x_5727) ;  /* 0x000000000f087348 */ /* 0x001fea0003c00000 */
[----:B------:R1:W2:Y:S02]  /*18bc0*/  SHFL.IDX P6, R14, R13, R12, R11 ;  /* 0x0000000c0d0e7389 */ /* 0x0002a400000c000b */
[----:B012---:R-:W-:Y:S01]  /*18bd0*/  ENDCOLLECTIVE ;  /* 0x000000000000791b */ /* 0x007fe20003800000 */
.L_x_5727:
        /* <DEDUP_REMOVED lines=19> */
.L_x_5728:
        /* <DEDUP_REMOVED lines=14> */
.L_x_5729:
        /* <DEDUP_REMOVED lines=16> */
.L_x_5730:
        /* <DEDUP_REMOVED lines=14> */
.L_x_5731:
[----:B------:R-:W-:Y:S05]  /*18fd0*/  BRA `(.L_x_5732) ;  /* 0xffffffc400c87947 */ /* 0x000fea000383ffff */
.L_x_5649:
[----:B------:R-:W-:Y:S01]  /*18fe0*/  BSSY B0, `(.L_x_5733) ;  /* 0x0000008000007945 */ /* 0x000fe20003800000 */
[----:B------:R-:W-:Y:S02]  /*18ff0*/  IMAD.MOV.U32 R13, RZ, RZ, R16 ;  /* 0x000000ffff0d7224 */ /* 0x000fe400078e0010 */
[----:B------:R-:W-:Y:S02]  /*19000*/  IMAD.MOV.U32 R12, RZ, RZ, RZ ;  /* 0x000000ffff0c7224 */ /* 0x000fe400078e00ff */
[----:B------:R-:W-:Y:S02]  /*19010*/  IMAD.MOV.U32 R11, RZ, RZ, 0x1f ;  /* 0x0000001fff0b7424 */ /* 0x000fe400078e00ff */
[----:B------:R-:W-:-:S07]  /*19020*/  IMAD.MOV.U32 R15, RZ, RZ, -0x1 ;  /* 0xffffffffff0f7424 */ /* 0x000fce00078e00ff */
[----:B0123--:R-:W-:Y:S05]  /*19030*/  WARPSYNC.COLLECTIVE R15, `(.L_x_5734) ;  /* 0x000000000f087348 */ /* 0x00ffea0003c00000 */
[----:B------:R4:W0:Y:S02]  /*19040*/  SHFL.IDX P6, R14, R13, R12, R11 ;  /* 0x0000000c0d0e7389 */ /* 0x00082400000c000b */
[----:B01234-:R-:W-:Y:S01]  /*19050*/  ENDCOLLECTIVE ;  /* 0x000000000000791b */ /* 0x01ffe20003800000 */
.L_x_5734:
[----:B------:R-:W-:Y:S05]  /*19060*/  BSYNC B0 ;  /* 0x0000000000007941 */ /* 0x000fea0003800000 */
.L_x_5733:
        /* <DEDUP_REMOVED lines=9> */
.L_x_5735:
        /* <DEDUP_REMOVED lines=18> */
.L_x_5736:
[----:B------:R-:W-:Y:S01]  /*19220*/  IMAD.MOV.U32 R12, RZ, RZ, 0x2 ;  /* 0x00000002ff0c7424 */ /* 0x000fe200078e00ff */
[----:B------:R-:W-:-:S05]  /*19230*/  SEL R4, R14, RZ, P1 ;  /* 0x000000ff0e047207 */ /* 0x000fca0000800000 */
[----:B------:R-:W-:-:S04]  /*19240*/  IMAD.IADD R4, R17, 0x1, R4 ;  /* 0x0000000111047824 */ /* 0x000fc800078e0204 */
[----:B------:R-:W-:-:S07]  /*19250*/  IMAD.MOV.U32 R13, RZ, RZ, R4 ;  /* 0x000000ffff0d7224 */ /* 0x000fce00078e0004 */
[----:B------:R-:W-:Y:S05]  /*19260*/  WARPSYNC.COLLECTIVE R15, `(.L_x_5737) ;  /* 0x000000000f087348 */ /* 0x000fea0003c00000 */
[----:B------:R0:W1:Y:S02]  /*19270*/  SHFL.UP P6, R14, R13, R12, R11 ;  /* 0x0400000c0d0e7389 */ /* 0x00006400000c000b */
[----:B01----:R-:W-:Y:S01]  /*19280*/  ENDCOLLECTIVE ;  /* 0x000000000000791b */ /* 0x003fe20003800000 */
.L_x_5737:
[----:B------:R-:W-:Y:S02]  /*19290*/  MOV R12, 0x4 ;  /* 0x00000004000c7802 */ /* 0x000fe40000000f00 */
[----:B------:R-:W-:-:S05]  /*192a0*/  SEL R3, R14, RZ, P2 ;  /* 0x000000ff0e037207 */ /* 0x000fca0001000000 */
[----:B------:R-:W-:-:S04]  /*192b0*/  IMAD.IADD R6, R4, 0x1, R3 ;  /* 0x0000000104067824 */ /* 0x000fc800078e0203 */
[----:B------:R-:W-:-:S07]  /*192c0*/  IMAD.MOV.U32 R13, RZ, RZ, R6 ;  /* 0x000000ffff0d7224 */ /* 0x000fce00078e0006 */
[----:B------:R-:W-:Y:S05]  /*192d0*/  WARPSYNC.COLLECTIVE R15, `(.L_x_5738) ;  /* 0x000000000f087348 */ /* 0x000fea0003c00000 */
[----:B------:R0:W1:Y:S02]  /*192e0*/  SHFL.UP P6, R14, R13, R12, R11 ;  /* 0x0400000c0d0e7389 */ /* 0x00006400000c000b */
[----:B01----:R-:W-:Y:S01]  /*192f0*/  ENDCOLLECTIVE ;  /* 0x000000000000791b */ /* 0x003fe20003800000 */
.L_x_5738:
[----:B------:R-:W-:Y:S01]  /*19300*/  IMAD.MOV.U32 R12, RZ, RZ, 0x8 ;  /* 0x00000008ff0c7424 */ /* 0x000fe200078e00ff */
[----:B------:R-:W-:-:S05]  /*19310*/  SEL R3, R14, RZ, P3 ;  /* 0x000000ff0e037207 */ /* 0x000fca0001800000 */
[----:B------:R-:W-:-:S04]  /*19320*/  IMAD.IADD R2, R6, 0x1, R3 ;  /* 0x0000000106027824 */ /* 0x000fc800078e0203 */
[----:B------:R-:W-:-:S07]  /*19330*/  IMAD.MOV.U32 R13, RZ, RZ, R2 ;  /* 0x000000ffff0d7224 */ /* 0x000fce00078e0002 */
[----:B------:R-:W-:Y:S05]  /*19340*/  WARPSYNC.COLLECTIVE R15, `(.L_x_5739) ;  /* 0x000000000f087348 */ /* 0x000fea0003c00000 */
[----:B------:R0:W1:Y:S02]  /*19350*/  SHFL.UP P6, R14, R13, R12, R11 ;  /* 0x0400000c0d0e7389 */ /* 0x00006400000c000b */
[----:B01----:R-:W-:Y:S01]  /*19360*/  ENDCOLLECTIVE ;  /* 0x000000000000791b */ /* 0x003fe20003800000 */
.L_x_5739:
[----:B------:R-:W-:Y:S01]  /*19370*/  IMAD.MOV.U32 R12, RZ, RZ, 0x10 ;  /* 0x00000010ff0c7424 */ /* 0x000fe200078e00ff */
[----:B------:R-:W-:-:S05]  /*19380*/  SEL R3, R14, RZ, P4 ;  /* 0x000000ff0e037207 */ /* 0x000fca0002000000 */
[----:B------:R-:W-:-:S04]  /*19390*/  IMAD.IADD R3, R2, 0x1, R3 ;  /* 0x0000000102037824 */ /* 0x000fc800078e0203 */
[----:B------:R-:W-:-:S07]  /*193a0*/  IMAD.MOV.U32 R13, RZ, RZ, R3 ;  /* 0x000000ffff0d7224 */ /* 0x000fce00078e0003 */
[----:B------:R-:W-:Y:S05]  /*193b0*/  WARPSYNC.COLLECTIVE R15, `(.L_x_5740) ;  /* 0x000000000f087348 */ /* 0x000fea0003c00000 */
[----:B------:R0:W1:Y:S02]  /*193c0*/  SHFL.UP P6, R14, R13, R12, R11 ;  /* 0x0400000c0d0e7389 */ /* 0x00006400000c000b */
[----:B01----:R-:W-:Y:S01]  /*193d0*/  ENDCOLLECTIVE ;  /* 0x000000000000791b */ /* 0x003fe20003800000 */
.L_x_5740:
        /* <DEDUP_REMOVED lines=8> */
.L_x_5741:
[----:B------:R-:W-:Y:S05]  /*19460*/  BRA `(.L_x_5742) ;  /* 0xffffffc8005c7947 */ /* 0x000fea000383ffff */
.L_x_5654:
        /* <DEDUP_REMOVED lines=8> */
.L_x_5744:
[----:B------:R-:W-:Y:S05]  /*194f0*/  BSYNC B0 ;  /* 0x0000000000007941 */ /* 0x000fea0003800000 */
.L_x_5743:
        /* <DEDUP_REMOVED lines=8> */
.L_x_5745:
[----:B------:R-:W-:Y:S01]  /*19580*/  IMAD.MOV.U32 R12, RZ, RZ, 0x4 ;  /* 0x00000004ff0c7424 */ /* 0x000fe200078e00ff */
[----:B------:R-:W-:-:S05]  /*19590*/  SEL R2, R14, RZ, P2 ;  /* 0x000000ff0e027207 */ /* 0x000fca0001000000 */
[----:B------:R-:W-:-:S04]  /*195a0*/  IMAD.IADD R2, R13, 0x1, R2 ;  /* 0x000000010d027824 */ /* 0x000fc800078e0202 */
[----:B------:R-:W-:-:S07]  /*195b0*/  IMAD.MOV.U32 R13, RZ, RZ, R2 ;  /* 0x000000ffff0d7224 */ /* 0x000fce00078e0002 */
[----:B------:R-:W-:Y:S05]  /*195c0*/  WARPSYNC.COLLECTIVE R15, `(.L_x_5746) ;  /* 0x000000000f087348 */ /* 0x000fea0003c00000 */
[----:B------:R0:W1:Y:S02]  /*195d0*/  SHFL.UP P6, R14, R13, R12, R11 ;  /* 0x0400000c0d0e7389 */ /* 0x00006400000c000b */
[----:B01----:R-:W-:Y:S01]  /*195e0*/  ENDCOLLECTIVE ;  /* 0x000000000000791b */ /* 0x003fe20003800000 */
.L_x_5746:
[----:B------:R-:W-:Y:S02]  /*195f0*/  MOV R12, 0x8 ;  /* 0x00000008000c7802 */ /* 0x000fe40000000f00 */
[----:B------:R-:W-:-:S05]  /*19600*/  SEL R3, R14, RZ, P3 ;  /* 0x000000ff0e037207 */ /* 0x000fca0001800000 */
[----:B------:R-:W-:-:S04]  /*19610*/  IMAD.IADD R3, R2, 0x1, R3 ;  /* 0x0000000102037824 */ /* 0x000fc800078e0203 */
[----:B------:R-:W-:-:S07]  /*19620*/  IMAD.MOV.U32 R13, RZ, RZ, R3 ;  /* 0x000000ffff0d7224 */ /* 0x000fce00078e0003 */
[----:B------:R-:W-:Y:S05]  /*19630*/  WARPSYNC.COLLECTIVE R15, `(.L_x_5747) ;  /* 0x000000000f087348 */ /* 0x000fea0003c00000 */
[----:B------:R0:W1:Y:S02]  /*19640*/  SHFL.UP P6, R14, R13, R12, R11 ;  /* 0x0400000c0d0e7389 */ /* 0x00006400000c000b */
[----:B01----:R-:W-:Y:S01]  /*19650*/  ENDCOLLECTIVE ;  /* 0x000000000000791b */ /* 0x003fe20003800000 */
.L_x_5747:
[----:B------:R-:W-:Y:S01]  /*19660*/  IMAD.MOV.U32 R12, RZ, RZ, 0x10 ;  /* 0x00000010ff0c7424 */ /* 0x000fe200078e00ff */
[----:B------:R-:W-:-:S05]  /*19670*/  SEL R4, R14, RZ, P4 ;  /* 0x000000ff0e047207 */ /* 0x000fca0002000000 */
[----:B------:R-:W-:-:S04]  /*19680*/  IMAD.IADD R4, R3, 0x1, R4 ;  /* 0x0000000103047824 */ /* 0x000fc800078e0204 */
[----:B------:R-:W-:-:S07]  /*19690*/  IMAD.MOV.U32 R13, RZ, RZ, R4 ;  /* 0x000000ffff0d7224 */ /* 0x000fce00078e0004 */
[----:B------:R-:W-:Y:S05]  /*196a0*/  WARPSYNC.COLLECTIVE R15, `(.L_x_5748) ;  /* 0x000000000f087348 */ /* 0x000fea0003c00000 */
[----:B------:R0:W1:Y:S02]  /*196b0*/  SHFL.UP P6, R14, R13, R12, R11 ;  /* 0x0400000c0d0e7389 */ /* 0x00006400000c000b */
[----:B01----:R-:W-:Y:S01]  /*196c0*/  ENDCOLLECTIVE ;  /* 0x000000000000791b */ /* 0x003fe20003800000 */
.L_x_5748:
        /* <DEDUP_REMOVED lines=8> */
.L_x_5749:
[----:B------:R-:W-:Y:S05]  /*19750*/  BRA `(.L_x_5750) ;  /* 0xffffffc8003c7947 */ /* 0x000fea000383ffff */
.L_x_5656:
[----:B------:R-:W-:Y:S01]  /*19760*/  BSSY B0, `(.L_x_5751) ;  /* 0x0000006000007945 */ /* 0x000fe20003800000 */
[----:B------:R-:W-:Y:S02]  /*19770*/  PLOP3.LUT P6, PT, P6, PT, PT, 0x8, 0x0 ;  /* 0x000000000000781c */ /* 0x000fe400037ce170 */
[----:B------:R-:W-:-:S11]  /*19780*/  MOV R15, 0xffffffff ;  /* 0xffffffff000f7802 */ /* 0x000fd60000000f00 */
[----:B01----:R-:W-:Y:S05]  /*19790*/  WARPSYNC.COLLECTIVE R15, `(.L_x_5752) ;  /* 0x000000000f087348 */ /* 0x003fea0003c00000 */
[----:B------:R-:W-:Y:S01]  /*197a0*/  VOTE.ANY R14, PT, P6 ;  /* 0x00000000000e7806 */ /* 0x000fe200030e0100 */
[----:B01----:R-:W-:Y:S06]  /*197b0*/  ENDCOLLECTIVE ;  /* 0x000000000000791b */ /* 0x003fec0003800000 */
.L_x_5752:
[----:B------:R-:W-:Y:S05]  /*197c0*/  BSYNC B0 ;  /* 0x0000000000007941 */ /* 0x000fea0003800000 */
.L_x_5751:
        /* <DEDUP_REMOVED lines=9> */
.L_x_5753:
[----:B------:R-:W-:Y:S01]  /*19860*/  IMAD.MOV.U32 R17, RZ, RZ, R14 ;  /* 0x000000ffff117224 */ /* 0x000fe200078e000e */
[----:B------:R-:W-:Y:S06]  /*19870*/  BRA `(.L_x_5754) ;  /* 0xffffffc8002c7947 */ /* 0x000fec000383ffff */
.L_x_5658:
[----:B------:R-:W-:Y:S01]  /*19880*/  BSSY B0, `(.L_x_5755) ;  /* 0x0000007000007945 */ /* 0x000fe20003800000 */
[----:B------:R-:W-:Y:S01]  /*19890*/  IMAD.MOV.U32 R13, RZ, RZ, R2 ;  /* 0x000000ffff0d7224 */ /* 0x000fe200078e0002 */
[----:B------:R-:W-:Y:S01]  /*198a0*/  MOV R11, 0x1f ;  /* 0x0000001f000b7802 */ /* 0x000fe20000000f00 */
[----:B------:R-:W-:-:S07]  /*198b0*/  IMAD.MOV.U32 R15, RZ, RZ, -0x1 ;  /* 0xffffffffff0f7424 */ /* 0x000fce00078e00ff */
[----:B0123--:R-:W-:Y:S05]  /*198c0*/  WARPSYNC.COLLECTIVE R15, `(.L_x_5756) ;  /* 0x000000000f087348 */ /* 0x00ffea0003c00000 */
[----:B------:R4:W0:Y:S02]  /*198d0*/  SHFL.IDX P6, R14, R13, R12, R11 ;  /* 0x0000000c0d0e7389 */ /* 0x00082400000c000b */
[----:B01234-:R-:W-:Y:S01]  /*198e0*/  ENDCOLLECTIVE ;  /* 0x000000000000791b */ /* 0x01ffe20003800000 */
.L_x_5756:
[----:B------:R-:W-:Y:S05]  /*198f0*/  BSYNC B0 ;  /* 0x0000000000007941 */ /* 0x000fea0003800000 */
.L_x_5755:
[----:B------:R-:W-:Y:S05]  /*19900*/  BRA `(.L_x_5657) ;  /* 0xffffffc800247947 */ /* 0x000fea000383ffff */
.L_x_5662:
[----:B0-----:R0:W1:Y:S02]  /*19910*/  SYNCS.PHASECHK.TRANS64.TRYWAIT P0, [R5+URZ+0x28c20], R0 ;  /* 0x028c2000050075a7 */ /* 0x001064000800017f */
[----:B-1----:R-:W-:Y:S05]  /*19920*/  @!P0 NANOSLEEP.SYNCS 0x989680 ;  /* 0x009896800000895d */ /* 0x002fea0003900000 */
[----:B------:R-:W1:Y:S02]  /*19930*/  @!P0 SYNCS.PHASECHK.TRANS64 P0, [R5+URZ+0x28c20], R0 ;  /* 0x028c2000050085a7 */ /* 0x000e64000800007f */
[----:B-1----:R-:W-:Y:S05]  /*19940*/  @!P0 BRA `(.L_x_5662) ;  /* 0xfffffffc00f08947 */ /* 0x002fea000383ffff */
[----:B------:R-:W-:Y:S05]  /*19950*/  BRA `(.L_x_5757) ;  /* 0xffffffcc009c7947 */ /* 0x000fea000383ffff */
.L_x_5663:
        /* <DEDUP_REMOVED lines=11> */
.L_x_5759:
[----:B------:R-:W-:Y:S05]  /*19a10*/  BSYNC B0 ;  /* 0x0000000000007941 */ /* 0x000fea0003800000 */
.L_x_5758:
[----:B------:R-:W-:Y:S05]  /*19a20*/  BRA `(.L_x_5760) ;  /* 0xffffffcc00847947 */ /* 0x000fea000383ffff */
.L_x_5666:
[----:B------:R-:W-:Y:S01]  /*19a30*/  BSSY B1, `(.L_x_5761) ;  /* 0x0000006000017945 */ /* 0x000fe20003800000 */
[----:B------:R-:W-:-:S07]  /*19a40*/  IMAD.MOV.U32 R15, RZ, RZ, -0x1 ;  /* 0xffffffffff0f7424 */ /* 0x000fce00078e00ff */
[----:B0-234-:R-:W-:Y:S05]  /*19a50*/  WARPSYNC.COLLECTIVE R15, `(.L_x_5762) ;  /* 0x000000000f0c7348 */ /* 0x01dfea0003c00000 */
[----:B------:R-:W-:Y:S02]  /*19a60*/  ELECT P6, UR62, PT ;  /* 0x00000000003e782f */ /* 0x000fe400038c0000 */
[----:B------:R-:W-:Y:S01]  /*19a70*/  MOV R14, UR62 ;  /* 0x0000003e000e7c02 */ /* 0x000fe20008000f00 */
[----:B0-234-:R-:W-:Y:S10]  /*19a80*/  ENDCOLLECTIVE ;  /* 0x000000000000791b */ /* 0x01dff40003800000 */
.L_x_5762:
[----:B------:R-:W-:Y:S05]  /*19a90*/  BSYNC B1 ;  /* 0x0000000000017941 */ /* 0x000fea0003800000 */
.L_x_5761:
[----:B------:R-:W-:Y:S05]  /*19aa0*/  BRA `(.L_x_5763) ;  /* 0xffffffcc007c7947 */ /* 0x000fea000383ffff */
.L_x_5668:
[----:B0-----:R0:W1:Y:S02]  /*19ab0*/  SYNCS.PHASECHK.TRANS64.TRYWAIT P1, [R3+URZ+0x28c40], R2 ;  /* 0x028c4002030075a7 */ /* 0x001064000802017f */
[----:B-1----:R-:W-:Y:S05]  /*19ac0*/  @!P1 NANOSLEEP.SYNCS 0x989680 ;  /* 0x009896800000995d */ /* 0x002fea0003900000 */
[----:B------:R-:W1:Y:S02]  /*19ad0*/  @!P1 SYNCS.PHASECHK.TRANS64 P1, [R3+URZ+0x28c40], R2 ;  /* 0x028c4002030095a7 */ /* 0x000e64000802007f */
[----:B-1----:R-:W-:Y:S05]  /*19ae0*/  @!P1 BRA `(.L_x_5668) ;  /* 0xfffffffc00f09947 */ /* 0x002fea000383ffff */
[----:B------:R-:W-:Y:S05]  /*19af0*/  BRA `(.L_x_5764) ;  /* 0xffffffcc009c7947 */ /* 0x000fea000383ffff */
.L_x_5670:
[----:B-1----:R1:W0:Y:S02]  /*19b00*/  SYNCS.PHASECHK.TRANS64.TRYWAIT P1, [R5+URZ+0x28c40], R0 ;  /* 0x028c4000050075a7 */ /* 0x002224000802017f */
[----:B0-----:R-:W-:Y:S05]  /*19b10*/  @!P1 NANOSLEEP.SYNCS 0x989680 ;  /* 0x009896800000995d */ /* 0x001fea0003900000 */
[----:B------:R-:W0:Y:S02]  /*19b20*/  @!P1 SYNCS.PHASECHK.TRANS64 P1, [R5+URZ+0x28c40], R0 ;  /* 0x028c4000050095a7 */ /* 0x000e24000802007f */
[----:B0-----:R-:W-:Y:S05]  /*19b30*/  @!P1 BRA `(.L_x_5670) ;  /* 0xfffffffc00f09947 */ /* 0x001fea000383ffff */
[----:B------:R-:W-:Y:S05]  /*19b40*/  BRA `(.L_x_5765) ;  /* 0xffffffcc00a87947 */ /* 0x000fea000383ffff */
.L_x_5672:
[----:B------:R0:W0:Y:S02]  /*19b50*/  SYNCS.PHASECHK.TRANS64.TRYWAIT P1, [R3+URZ+0x28c60], R2 ;  /* 0x028c6002030075a7 */ /* 0x000024000802017f */
[----:B0-----:R-:W-:Y:S05]  /*19b60*/  @!P1 NANOSLEEP.SYNCS 0x989680 ;  /* 0x009896800000995d */ /* 0x001fea0003900000 */
[----:B------:R-:W0:Y:S02]  /*19b70*/  @!P1 SYNCS.PHASECHK.TRANS64 P1, [R3+URZ+0x28c60], R2 ;  /* 0x028c6002030095a7 */ /* 0x000e24000802007f */
[----:B0-----:R-:W-:Y:S05]  /*19b80*/  @!P1 BRA `(.L_x_5672) ;  /* 0xfffffffc00f09947 */ /* 0x001fea000383ffff */
[----:B------:R-:W-:Y:S05]  /*19b90*/  BRA `(.L_x_5766) ;  /* 0xffffffcc00a47947 */ /* 0x000fea000383ffff */
.L_x_5767:
        /* <DEDUP_REMOVED lines=14> */
.L_x_15651:


//--------------------- .text._ZN7cutlass13device_kernelIN5flash11enable_sm90INS1_16FlashAttnFwdSm90INS1_25CollectiveMainloopFwdSm90ILi2EN4cute5tupleIJNS5_1CILi1EEES8_S8_EEENS6_IJNS7_ILi64EEESA_SA_EEELi512ENS_10bfloat16_tEfNS_4arch4Sm90ELb0ELb1ELb1ELb1ELb1ELb1ELb0ELb0ELb0ELb1ELb0ELb0EEENS1_21CollectiveEpilogueFwdINS6_IJSA_NS7_ILi512EEESA_EEES9_SC_SE_Li256ELb1ELb1ELb0ELb0EEENS1_36VarlenDynamicPersistentTileSchedulerILi64ELi64ELi256ELi128ELb0ELb1ELb1ELb1ELb0ELb1EEEEEEEEEvNT_6ParamsE --------------------------
	.section	.text._ZN7cutlass13device_kernelIN5flash11enable_sm90INS1_16FlashAttnFwdSm90INS1_25CollectiveMainloopFwdSm90ILi2EN4cute5tupleIJNS5_1CILi1EEES8_S8_EEENS6_IJNS7_ILi64EEESA_SA_EEELi512ENS_10bfloat16_tEfNS_4arch4Sm90ELb0ELb1ELb1ELb1ELb1ELb1ELb0ELb0ELb0ELb1ELb0ELb0EEENS1_21CollectiveEpilogueFwdINS6_IJSA_NS7_ILi512EEESA_EEES9_SC_SE_Li256ELb1ELb1ELb0ELb0EEENS1_36VarlenDynamicPersistentTileSchedulerILi64ELi64ELi256ELi128ELb0ELb1ELb1ELb1ELb0ELb1EEEEEEEEEvNT_6ParamsE,"ax",@progbits
	.align	128
.text._ZN7cutlass13device_kernelIN5flash11enable_sm90INS1_16FlashAttnFwdSm90INS1_25CollectiveMainloopFwdSm90ILi2EN4cute5tupleIJNS5_1CILi1EEES8_S8_EEENS6_IJNS7_ILi64EEESA_SA_EEELi512ENS_10bfloat16_tEfNS_4arch4Sm90ELb0ELb1ELb1ELb1ELb1ELb1ELb0ELb0ELb0ELb1ELb0ELb0EEENS1_21CollectiveEpilogueFwdINS6_IJSA_NS7_ILi512EEESA_EEES9_SC_SE_Li256ELb1ELb1ELb0ELb0EEENS1_36VarlenDynamicPersistentTileSchedulerILi64ELi64ELi256ELi128ELb0ELb1ELb1ELb1ELb0ELb1EEEEEEEEEvNT_6ParamsE:
        .type           _ZN7cutlass13device_kernelIN5flash11enable_sm90INS1_16FlashAttnFwdSm90INS1_25CollectiveMainloopFwdSm90ILi2EN4cute5tupleIJNS5_1CILi1EEES8_S8_EEENS6_IJNS7_ILi64EEESA_SA_EEELi512ENS_10bfloat16_tEfNS_4arch4Sm90ELb0ELb1ELb1ELb1ELb1ELb1ELb0ELb0ELb0ELb1ELb0ELb0EEENS1_21CollectiveEpilogueFwdINS6_IJSA_NS7_ILi512EEESA_EEES9_SC_SE_Li256ELb1ELb1ELb0ELb0EEENS1_36VarlenDynamicPersistentTileSchedulerILi64ELi64ELi256ELi128ELb0ELb1ELb1ELb1ELb0ELb1EEEEEEEEEvNT_6ParamsE,@function
        .size           _ZN7cutlass13device_kernelIN5flash11enable_sm90INS1_16FlashAttnFwdSm90INS1_25CollectiveMainloopFwdSm90ILi2EN4cute5tupleIJNS5_1CILi1EEES8_S8_EEENS6_IJNS7_ILi64EEESA_SA_EEELi512ENS_10bfloat16_tEfNS_4arch4Sm90ELb0ELb1ELb1ELb1ELb1ELb1ELb0ELb0ELb0ELb1ELb0ELb0EEENS1_21CollectiveEpilogueFwdINS6_IJSA_NS7_ILi512EEESA_EEES9_SC_SE_Li256ELb1ELb1ELb0ELb0EEENS1_36VarlenDynamicPersistentTileSchedulerILi64ELi64ELi256ELi128ELb0ELb1ELb1ELb1ELb0ELb1EEEEEEEEEvNT_6ParamsE,(.L_x_15652 - _ZN7cutlass13device_kernelIN5flash11enable_sm90INS1_16FlashAttnFwdSm90INS1_25CollectiveMainloopFwdSm90ILi2EN4cute5tupleIJNS5_1CILi1EEES8_S8_EEENS6_IJNS7_ILi64EEESA_SA_EEELi512ENS_10bfloat16_tEfNS_4arch4Sm90ELb0ELb1ELb1ELb1ELb1ELb1ELb0ELb0ELb0ELb1ELb0ELb0EEENS1_21CollectiveEpilogueFwdINS6_IJSA_NS7_ILi512EEESA_EEES9_SC_SE_Li256ELb1ELb1ELb0ELb0EEENS1_36VarlenDynamicPersistentTileSchedulerILi64ELi64ELi256ELi128ELb0ELb1ELb1ELb1ELb0ELb1EEEEEEEEEvNT_6ParamsE)
        .other          _ZN7cutlass13device_kernelIN5flash11enable_sm90INS1_16FlashAttnFwdSm90INS1_25CollectiveMainloopFwdSm90ILi2EN4cute5tupleIJNS5_1CILi1EEES8_S8_EEENS6_IJNS7_ILi64EEESA_SA_EEELi512ENS_10bfloat16_tEfNS_4arch4Sm90ELb0ELb1ELb1ELb1ELb1ELb1ELb0ELb0ELb0ELb1ELb0ELb0EEENS1_21CollectiveEpilogueFwdINS6_IJSA_NS7_ILi512EEESA_EEES9_SC_SE_Li256ELb1ELb1ELb0ELb0EEENS1_36VarlenDynamicPersistentTileSchedulerILi64ELi64ELi256ELi128ELb0ELb1ELb1ELb1ELb0ELb1EEEEEEEEEvNT_6ParamsE,@"STO_CUDA_ENTRY STV_DEFAULT"
_ZN7cutlass13device_kernelIN5flash11enable_sm90INS1_16FlashAttnFwdSm90INS1_25CollectiveMainloopFwdSm90ILi2EN4cute5tupleIJNS5_1CILi1EEES8_S8_EEENS6_IJNS7_ILi64EEESA_SA_EEELi512ENS_10bfloat16_tEfNS_4arch4Sm90ELb0ELb1ELb1ELb1ELb1ELb1ELb0ELb0ELb0ELb1ELb0ELb0EEENS1_21CollectiveEpilogueFwdINS6_IJSA_NS7_ILi512EEESA_EEES9_SC_SE_Li256ELb1ELb1ELb0ELb0EEENS1_36VarlenDynamicPersistentTileSchedulerILi64ELi64ELi256ELi128ELb0ELb1ELb1ELb1ELb0ELb1EEEEEEEEEvNT_6ParamsE:
        /* <DEDUP_REMOVED lines=18> */
.L_x_5769:
[----:B------:R-:W-:Y:S05]  /*0120*/  BSYNC B0 ;  /* 0x0000000000007941 */ /* 0x000fea0003800000 */
.L_x_5768:
        /* <DEDUP_REMOVED lines=35> */
[----:B------:R3:W0:Y:S02]  /*0360*/  SYNCS.EXCH.64 URZ, [UR6+0x28c48], UR4 ;  /* 0x028c4804063f75b2 */ /* 0x0006240008000100 */
[----:B---3--:R-:W-:Y:S01]  /*0370*/  NOP ;  /* 0x0000000000007918 */ /* 0x008fe20000000000 */
.L_x_5770:
        /* <DEDUP_REMOVED lines=22> */
.L_x_5771:
        /* <DEDUP_REMOVED lines=18> */
.L_x_5772:
        /* <DEDUP_REMOVED lines=22> */
.L_x_5773:
        /* <DEDUP_REMOVED lines=22> */
.L_x_5774:
[----:B------:R-:W-:Y:S01]  /*08c0*/  PLOP3.LUT P0, PT, PT, PT, UP0, 0x80, 0x0 ;  /* 0x000000000000781c */ /* 0x000fe20003f0f008 */
[----:B------:R-:W-:Y:S01]  /*08d0*/  UMOV UR36, 0x1 ;  /* 0x0000000100247882 */ /* 0x000fe20000000000 */
[----:B------:R-:W-:Y:S01]  /*08e0*/  NOP ;  /* 0x0000000000007918 */ /* 0x000fe20000000000 */
[----:B------:R-:W-:Y:S01]  /*08f0*/  USEL UR36, UR36, 0x2, !UP0 ;  /* 0x0000000224247887 */ /* 0x000fe2000c000000 */
[----:B------:R-:W-:Y:S01]  /*0900*/  BSSY B9, `(.L_x_5775) ;  /* 0x0001fbd000097945 */ /* 0x000fe20003800000 */
[----:B------:R-:W-:Y:S01]  /*0910*/  ULDC.64 UR40, c[0x0][0x208] ;  /* 0x0000820000287ab9 */ /* 0x000fe20000000a00 */
[----:B012-4-:R-:W-:Y:S07]  /*0920*/  BAR.SYNC.DEFER_BLOCKING 0x0 ;  /* 0x0000000000007b1d */ /* 0x017fee0000010000 */
[----:B------:R-:W-:Y:S05]  /*0930*/  @!P0 BRA `(.L_x_5776) ;  /* 0x0000017c00d48947 */ /* 0x000fea0003800000 */
.L_x_5777:
[----:B------:R-:W-:-:S08]  /*0940*/  NOP ;  /* 0x0000000000007918 */ /* 0x000fd00000000000 */
[----:B------:R-:W0:Y:S02]  /*0950*/  USETMAXREG.TRY_ALLOC.CTAPOOL UP0, 0xe8 ;  /* 0x000000e8000079c8 */ /* 0x000e240008000600 */
[----:B0-----:R-:W-:-:S13]  /*0960*/  PLOP3.LUT P0, PT, PT, PT, UP0, 0x80, 0x0 ;  /* 0x000000000000781c */ /* 0x001fda0003f0f008 */
[----:B------:R-:W-:Y:S05]  /*0970*/  @!P0 BRA `(.L_x_5777) ;  /* 0xfffffffc00f08947 */ /* 0x000fea000383ffff */
[----:B------:R-:W-:Y:S01]  /*0980*/  ISETP.NE.AND P0, PT, R3, 0x1, PT ;  /* 0x000000010300780c */ /* 0x000fe20003f05270 */
[----:B------:R-:W0:Y:S01]  /*0990*/  S2UR UR4, SR_CgaCtaId ;  /* 0x00000000000479c3 */ /* 0x000e220000008800 */
        /* <DEDUP_REMOVED lines=13> */
[----:B------:R-:W-:Y:S01]  /*0a70*/  CS2R R188, SRZ ;  /* 0x0000000000bc7805 */ /* 0x000fe2000001ff00 */
[----:B------:R-:W-:Y:S01]  /*0a80*/  IMAD.MOV.U32 R200, RZ, RZ, 0x20 ;  /* 0x00000020ffc87424 */ /* 0x000fe200078e00ff */
[----:B------:R-:W-:Y:S02]  /*0a90*/  ULOP3.LUT UR37, UR36, 0x1, URZ, 0xfc, !UPT ;  /* 0x0000000124257892 */ /* 0x000fe4000f8efc3f */
[----:B------:R-:W-:-:S04]  /*0aa0*/  SHF.R.S32.HI R0, RZ, 0x1f, R16 ;  /* 0x0000001fff007819 */ /* 0x000fc80000011410 */
[CC--:B------:R-:W-:Y:S02]  /*0ab0*/  LEA.HI R3, R0.reuse, R16.reuse, RZ, 0x4 ;  /* 0x0000001000037211 */ /* 0x0c0fe400078f20ff */
[CC--:B------:R-:W-:Y:S02]  /*0ac0*/  LEA.HI R7, R0.reuse, R16.reuse, RZ, 0x7 ;  /* 0x0000001000077211 */ /* 0x0c0fe400078f38ff */
[----:B------:R-:W-:Y:S02]  /*0ad0*/  LOP3.LUT R4, R3, 0xfffffff0, RZ, 0xc0, !PT ;  /* 0xfffffff003047812 */ /* 0x000fe400078ec0ff */
[----:B------:R-:W-:Y:S02]  /*0ae0*/  LOP3.LUT R6, R7, 0xffffff80, RZ, 0xc0, !PT ;  /* 0xffffff8007067812 */ /* 0x000fe400078ec0ff */
[----:B------:R-:W-:Y:S01]  /*0af0*/  LEA.HI R5, R0, R16, RZ, 0x5 ;  /* 0x0000001000057211 */ /* 0x000fe200078f28ff */
[C---:B------:R-:W-:Y:S01]  /*0b00*/  IMAD.IADD R4, R16.reuse, 0x1, -R4 ;  /* 0x0000000110047824 */ /* 0x040fe200078e0a04 */
[----:B------:R-:W-:Y:S01]  /*0b10*/  SHF.R.S32.HI R20, RZ, 0x7, R7 ;  /* 0x00000007ff147819 */ /* 0x000fe20000011407 */
[----:B------:R-:W-:Y:S01]  /*0b20*/  IMAD.IADD R8, R16, 0x1, -R6 ;  /* 0x0000000110087824 */ /* 0x000fe200078e0a06 */
[----:B------:R-:W-:-:S02]  /*0b30*/  SHF.R.S32.HI R18, RZ, 0x5, R5 ;  /* 0x00000005ff127819 */ /* 0x000fc40000011405 */
[--C-:B------:R-:W-:Y:S01]  /*0b40*/  SHF.R.S32.HI R11, RZ, 0x1f, R4.reuse ;  /* 0x0000001fff0b7819 */ /* 0x100fe20000011404 */
[----:B------:R-:W-:Y:S01]  /*0b50*/  IMAD R14, R20, 0x100, R4 ;  /* 0x00000100140e7824 */ /* 0x000fe200078e0204 */
[----:B------:R-:W-:Y:S02]  /*0b60*/  SHF.R.S32.HI R5, RZ, 0x1f, R5 ;  /* 0x0000001fff057819 */ /* 0x000fe40000011405 */
[----:B------:R-:W-:Y:S02]  /*0b70*/  SHF.R.S32.HI R6, RZ, 0x4, R3 ;  /* 0x00000004ff067819 */ /* 0x000fe40000011403 */
[----:B------:R-:W-:Y:S02]  /*0b80*/  LEA.HI R13, R11, R4, RZ, 0x3 ;  /* 0x000000040b0d7211 */ /* 0x000fe400078f18ff */
[----:B------:R-:W-:Y:S02]  /*0b90*/  LEA.HI R3, R3, R6, RZ, 0x1 ;  /* 0x0000000603037211 */ /* 0x000fe400078f08ff */
[----:B------:R-:W-:-:S02]  /*0ba0*/  LEA.HI R5, R5, R18, RZ, 0x2 ;  /* 0x0000001205057211 */ /* 0x000fc400078f10ff */
[C---:B------:R-:W-:Y:S01]  /*0bb0*/  LOP3.LUT R15, R13.reuse, 0xfffffff8, RZ, 0xc0, !PT ;  /* 0xfffffff80d0f7812 */ /* 0x040fe200078ec0ff */
[----:B------:R-:W-:Y:S01]  /*0bc0*/  IMAD.SHL.U32 R13, R13, 0x40, RZ ;  /* 0x000000400d0d7824 */ /* 0x000fe200078e00ff */
[----:B------:R-:W-:Y:S02]  /*0bd0*/  SHF.R.S32.HI R9, RZ, 0x1f, R8 ;  /* 0x0000001fff097819 */ /* 0x000fe40000011408 */
[----:B------:R-:W-:Y:S01]  /*0be0*/  LOP3.LUT R3, R3, 0x1ffffffe, RZ, 0xc0, !PT ;  /* 0x1ffffffe03037812 */ /* 0x000fe200078ec0ff */
[----:B------:R-:W-:Y:S01]  /*0bf0*/  IMAD.IADD R15, R4, 0x1, -R15 ;  /* 0x00000001040f7824 */ /* 0x000fe200078e0a0f */
[----:B------:R-:W-:Y:S02]  /*0c00*/  LOP3.LUT R5, R5, 0x3ffffc, RZ, 0xc0, !PT ;  /* 0x003ffffc05057812 */ /* 0x000fe400078ec0ff */
[CC--:B------:R-:W-:Y:S01]  /*0c10*/  LEA.HI R10, R9.reuse, R8.reuse, RZ, 0x2 ;  /* 0x00000008090a7211 */ /* 0x0c0fe200078f10ff */
[----:B------:R-:W-:Y:S01]  /*0c20*/  IMAD.IADD R3, R6, 0x1, -R3 ;  /* 0x0000000106037824 */ /* 0x000fe200078e0a03 */
[----:B------:R-:W-:Y:S01]  /*0c30*/  LEA.HI R9, R9, R8, RZ, 0x5 ;  /* 0x0000000809097211 */ /* 0x000fe200078f28ff */
[----:B------:R-:W-:Y:S01]  /*0c40*/  IMAD.IADD R5, R18, 0x1, -R5 ;  /* 0x0000000112057824 */ /* 0x000fe200078e0a05 */
[--C-:B------:R-:W-:Y:S01]  /*0c50*/  SHF.R.S32.HI R11, RZ, 0x2, R10.reuse ;  /* 0x00000002ff0b7819 */ /* 0x100fe2000001140a */
[----:B------:R-:W-:Y:S01]  /*0c60*/  IMAD.SHL.U32 R4, R15, 0x40, RZ ;  /* 0x000000400f047824 */ /* 0x000fe200078e00ff */
[----:B------:R-:W-:Y:S01]  /*0c70*/  SHF.R.S32.HI R12, RZ, 0x1f, R10 ;  /* 0x0000001fff0c7819 */ /* 0x000fe2000001140a */
[----:B------:R-:W-:Y:S01]  /*0c80*/  IMAD R14, R5, 0x10, R14 ;  /* 0x00000010050e7824 */ /* 0x000fe200078e020e */
[----:B------:R-:W-:Y:S01]  /*0c90*/  LOP3.LUT R13, R13, 0x7ffffe00, RZ, 0xc0, !PT ;  /* 0x7ffffe000d0d7812 */ /* 0x000fe200078ec0ff */
[----:B------:R-:W-:Y:S01]  /*0ca0*/  IMAD.SHL.U32 R3, R3, 0x8, RZ ;  /* 0x0000000803037824 */ /* 0x000fe200078e00ff */
[----:B------:R-:W-:-:S02]  /*0cb0*/  LOP3.LUT R4, R4, 0x1c0, RZ, 0xc0, !PT ;  /* 0x000001c004047812 */ /* 0x000fc400078ec0ff */
[----:B------:R-:W-:Y:S01]  /*0cc0*/  LEA.HI R12, R12, R11, RZ, 0x3 ;  /* 0x0000000b0c0c7211 */ /* 0x000fe200078f18ff */
[--C-:B------:R-:W-:Y:S01]  /*0cd0*/  IMAD.U32 R5, R14, 0x40, R3.reuse ;  /* 0x000000400e057824 */ /* 0x100fe200078e0003 */
[----:B------:R-:W-:Y:S01]  /*0ce0*/  LOP3.LUT R3, R4, 0x8, R3, 0xf8, !PT ;  /* 0x0000000804037812 */ /* 0x000fe200078ef803 */
[----:B------:R-:W-:Y:S01]  /*0cf0*/  IMAD R13, R18, 0x400, R13 ;  /* 0x00000400120d7824 */ /* 0x000fe200078e020d */
[----:B------:R-:W-:Y:S02]  /*0d00*/  LOP3.LUT R12, R12, 0xfffffff8, RZ, 0xc0, !PT ;  /* 0xfffffff80c0c7812 */ /* 0x000fe400078ec0ff */
[----:B------:R-:W-:Y:S02]  /*0d10*/  CS2R R18, SRZ ;  /* 0x0000000000127805 */ /* 0x000fe4000001ff00 */
[----:B------:R-:W-:Y:S01]  /*0d20*/  SHF.R.U32.HI R4, RZ, 0x3, R4 ;  /* 0x00000003ff047819 */ /* 0x000fe20000011604 */
[----:B------:R0:W-:Y:S01]  /*0d30*/  STL [R1+0x60], R5 ;  /* 0x0000600501007387 */ /* 0x0001e20000100800 */
[----:B------:R-:W-:Y:S01]  /*0d40*/  SHF.R.S32.HI R9, RZ, 0x5, R9 ;  /* 0x00000005ff097819 */ /* 0x000fe20000011409 */
[----:B------:R-:W-:Y:S01]  /*0d50*/  IMAD.IADD R12, R11, 0x1, -R12 ;  /* 0x000000010b0c7824 */ /* 0x000fe200078e0a0c */
[----:B------:R-:W-:Y:S01]  /*0d60*/  LOP3.LUT R4, R3, R4, RZ, 0x3c, !PT ;  /* 0x0000000403047212 */ /* 0x000fe200078e3cff */
[----:B------:R-:W-:Y:S01]  /*0d70*/  STL [R1+0x50], RZ ;  /* 0x000050ff01007387 */ /* 0x000fe20000100800 */
[CC--:B------:R-:W-:Y:S01]  /*0d80*/  LEA.HI R3, R0.reuse, R16.reuse, RZ, 0x3 ;  /* 0x0000001000037211 */ /* 0x0c0fe200078f18ff */
[----:B------:R-:W-:Y:S01]  /*0d90*/  IMAD R194, R9, 0x10, R12 ;  /* 0x0000001009c27824 */ /* 0x000fe200078e020c */
[----:B------:R-:W-:Y:S01]  /*0da0*/  LEA.HI R0, R0, R16, RZ, 0x2 ;  /* 0x0000001000007211 */ /* 0x000fe200078f10ff */
[----:B------:R-:W-:Y:S01]  /*0db0*/  IMAD.IADD R13, R13, 0x1, R4 ;  /* 0x000000010d0d7824 */ /* 0x000fe200078e0204 */
[----:B------:R-:W-:-:S02]  /*0dc0*/  SHF.R.S32.HI R4, RZ, 0x3, R3 ;  /* 0x00000003ff047819 */ /* 0x000fc40000011403 */
[----:B------:R-:W-:Y:S01]  /*0dd0*/  SHF.R.S32.HI R192, RZ, 0x2, R0 ;  /* 0x00000002ffc07819 */ /* 0x000fe20000011400 */
[----:B------:R-:W-:Y:S01]  /*0de0*/  IMAD R198, R13, 0x2, R2 ;  /* 0x000000020dc67824 */ /* 0x000fe200078e0202 */
[----:B------:R-:W-:Y:S02]  /*0df0*/  SHF.R.S32.HI R9, RZ, 0x1f, R0 ;  /* 0x0000001fff097819 */ /* 0x000fe40000011400 */
[----:B------:R-:W-:Y:S01]  /*0e00*/  LOP3.LUT R0, R0, 0xfffffffc, RZ, 0xc0, !PT ;  /* 0xfffffffc00007812 */ /* 0x000fe200078ec0ff */
[----:B------:R-:W-:Y:S01]  /*0e10*/  VIADD R201, R198, 0x26800 ;  /* 0x00026800c6c97836 */ /* 0x000fe20000000000 */
[----:B0-----:R-:W-:Y:S01]  /*0e20*/  LOP3.LUT R5, R10, 0x7ffffffc, RZ, 0xc0, !PT ;  /* 0x7ffffffc0a057812 */ /* 0x001fe200078ec0ff */
[----:B------:R-:W-:Y:S01]  /*0e30*/  VIADD R199, R198, 0x26840 ;  /* 0x00026840c6c77836 */ /* 0x000fe20000000000 */
[----:B------:R-:W-:Y:S01]  /*0e40*/  LOP3.LUT R3, R3, 0xfffffff8, RZ, 0xc0, !PT ;  /* 0xfffffff803037812 */ /* 0x000fe200078ec0ff */
[----:B------:R-:W-:Y:S01]  /*0e50*/  IMAD.IADD R6, R16, 0x1, -R0 ;  /* 0x0000000110067824 */ /* 0x000fe200078e0a00 */
[----:B------:R-:W-:Y:S01]  /*0e60*/  LEA.HI R7, R7, R20, RZ, 0x1 ;  /* 0x0000001407077211 */ /* 0x000fe200078f08ff */
[----:B------:R-:W-:Y:S01]  /*0e70*/  IMAD.IADD R5, R8, 0x1, -R5 ;  /* 0x0000000108057824 */ /* 0x000fe200078e0a05 */
[----:B------:R-:W-:Y:S01]  /*0e80*/  LEA.HI R9, R9, R192, RZ, 0x3 ;  /* 0x000000c009097211 */ /* 0x000fe200078f18ff */
[----:B------:R-:W-:Y:S01]  /*0e90*/  IMAD.IADD R10, R16, 0x1, -R3 ;  /* 0x00000001100a7824 */ /* 0x000fe200078e0a03 */
[----:B------:R-:W-:Y:S01]  /*0ea0*/  LEA.HI R0, R6, R6, RZ, 0x1 ;  /* 0x0000000606007211 */ /* 0x000fe200078f08ff */
[----:B------:R-:W-:Y:S01]  /*0eb0*/  VIADD R8, R192, 0x20 ;  /* 0x00000020c0087836 */ /* 0x000fe20000000000 */
[----:B------:R-:W-:Y:S01]  /*0ec0*/  LOP3.LUT R7, R7, 0xfffffe, RZ, 0xc0, !PT ;  /* 0x00fffffe07077812 */ /* 0x000fe200078ec0ff */
[----:B------:R-:W-:Y:S01]  /*0ed0*/  IMAD.SHL.U32 R204, R10, 0x8, RZ ;  /* 0x000000080acc7824 */ /* 0x000fe200078e00ff */
[----:B------:R-:W-:Y:S01]  /*0ee0*/  LOP3.LUT R0, R0, 0x1ffffffe, RZ, 0xc0, !PT ;  /* 0x1ffffffe00007812 */ /* 0x000fe200078ec0ff */
[----:B------:R-:W-:Y:S01]  /*0ef0*/  IMAD.SHL.U32 R3, R8, 0x40, RZ ;  /* 0x0000004008037824 */ /* 0x000fe200078e00ff */
[----:B------:R-:W-:Y:S01]  /*0f00*/  SHF.R.S32.HI R4, RZ, 0x1f, R8 ;  /* 0x0000001fff047819 */ /* 0x000fe20000011408 */
[----:B------:R-:W-:Y:S01]  /*0f10*/  IMAD.SHL.U32 R16, R6, 0x8, RZ ;  /* 0x0000000806107824 */ /* 0x000fe200078e00ff */
[----:B------:R-:W-:Y:S01]  /*0f20*/  IADD3 R36, R204, 0x40, RZ ;  /* 0x00000040cc247810 */ /* 0x000fe20007ffe0ff */
[----:B------:R-:W-:Y:S01]  /*0f30*/  IMAD.SHL.U32 R190, R6, 0x4, RZ ;  /* 0x0000000406be7824 */ /* 0x000fe200078e00ff */
[----:B------:R-:W-:Y:S01]  /*0f40*/  LEA.HI R4, R4, R8, RZ, 0x3 ;  /* 0x0000000804047211 */ /* 0x000fe200078f18ff */
[----:B------:R-:W-:Y:S01]  /*0f50*/  VIADD R228, R16, 0x40 ;  /* 0x0000004010e47836 */ /* 0x000fe20000000000 */
[----:B------:R-:W-:Y:S01]  /*0f60*/  LOP3.LUT R3, R3, 0x1c0, RZ, 0xc0, !PT ;  /* 0x000001c003037812 */ /* 0x000fe200078ec0ff */
[C---:B------:R-:W-:Y:S01]  /*0f70*/  VIADD R34, R204.reuse, 0xc0 ;  /* 0x000000c0cc227836 */ /* 0x040fe20000000000 */
[----:B------:R-:W-:Y:S01]  /*0f80*/  LOP3.LUT R9, R9, 0xfffffff8, RZ, 0xc0, !PT ;  /* 0xfffffff809097812 */ /* 0x000fe200078ec0ff */
[C---:B------:R-:W-:Y:S01]  /*0f90*/  VIADD R35, R204.reuse, 0x80 ;  /* 0x00000080cc237836 */ /* 0x040fe20000000000 */
[----:B------:R-:W-:Y:S01]  /*0fa0*/  SHF.R.U32.HI R24, RZ, 0x3, R3 ;  /* 0x00000003ff187819 */ /* 0x000fe20000011603 */
[----:B------:R-:W-:Y:S01]  /*0fb0*/  VIADD R32, R204, 0x140 ;  /* 0x00000140cc207836 */ /* 0x000fe20000000000 */
[----:B------:R-:W-:Y:S01]  /*0fc0*/  SHF.R.S32.HI R38, RZ, 0x1f, R36 ;  /* 0x0000001fff267819 */ /* 0x000fe20000011424 */
[----:B------:R-:W-:Y:S01]  /*0fd0*/  IMAD.IADD R7, R20, 0x1, -R7 ;  /* 0x0000000114077824 */ /* 0x000fe200078e0a07 */
[----:B------:R-:W-:Y:S01]  /*0fe0*/  SHF.R.S32.HI R36, RZ, 0x1f, R34 ;  /* 0x0000001fff247819 */ /* 0x000fe20000011422 */
[----:B------:R-:W-:Y:S01]  /*0ff0*/  VIADD R220, R16, 0x60 ;  /* 0x0000006010dc7836 */ /* 0x000fe20000000000 */
[----:B------:R-:W-:Y:S01]  /*1000*/  SHF.R.S32.HI R37, RZ, 0x1f, R35 ;  /* 0x0000001fff257819 */ /* 0x000fe20000011423 */
[C---:B------:R-:W-:Y:S01]  /*1010*/  VIADD R33, R204.reuse, 0x100 ;  /* 0x00000100cc217836 */ /* 0x040fe20000000000 */
[----:B------:R-:W-:Y:S01]  /*1020*/  SHF.R.S32.HI R34, RZ, 0x1f, R32 ;  /* 0x0000001fff227819 */ /* 0x000fe20000011420 */
[----:B------:R-:W-:Y:S01]  /*1030*/  VIADD R31, R204, 0x180 ;  /* 0x00000180cc1f7836 */ /* 0x000fe20000000000 */
[----:B------:R-:W-:Y:S01]  /*1040*/  R2P PR, R15, 0x6 ;  /* 0x000000060f007804 */ /* 0x000fe20000000000 */
[----:B------:R-:W-:Y:S01]  /*1050*/  VIADD R218, R16, 0x80 ;  /* 0x0000008010da7836 */ /* 0x000fe20000000000 */
[----:B------:R-:W-:Y:S01]  /*1060*/  SHF.R.S32.HI R35, RZ, 0x1f, R33 ;  /* 0x0000001fff237819 */ /* 0x000fe20000011421 */
[----:B------:R-:W-:Y:S01]  /*1070*/  VIADD R203, R190, 0x10 ;  /* 0x00000010becb7836 */ /* 0x000fe20000000000 */
[----:B------:R-:W-:Y:S01]  /*1080*/  SHF.R.S32.HI R32, RZ, 0x1f, R31 ;  /* 0x0000001fff207819 */ /* 0x000fe2000001141f */
[----:B------:R-:W-:Y:S01]  /*1090*/  VIADD R30, R204, 0x1c0 ;  /* 0x000001c0cc1e7836 */ /* 0x000fe20000000000 */
[----:B------:R-:W-:Y:S01]  /*10a0*/  SEL R200, R200, 0xffffffe0, !P1 ;  /* 0xffffffe0c8c87807 */ /* 0x000fe20004800000 */
[----:B------:R-:W-:Y:S01]  /*10b0*/  IMAD.IADD R229, R6, 0x1, -R0 ;  /* 0x0000000106e57824 */ /* 0x000fe200078e0a00 */
[----:B------:R-:W-:Y:S01]  /*10c0*/  LOP3.LUT R0, R3, 0x38, R16, 0xf8, !PT ;  /* 0x0000003803007812 */ /* 0x000fe200078ef810 */
[----:B------:R-:W-:Y:S01]  /*10d0*/  IMAD.SHL.U32 R4, R4, 0x40, RZ ;  /* 0x0000004004047824 */ /* 0x000fe200078e00ff */
[----:B------:R-:W-:Y:S01]  /*10e0*/  SHF.R.S32.HI R3, RZ, 0x1f, R228 ;  /* 0x0000001fff037819 */ /* 0x000fe200000114e4 */
[----:B------:R-:W-:Y:S01]  /*10f0*/  VIADD R29, R16, 0x1c0 ;  /* 0x000001c0101d7836 */ /* 0x000fe20000000000 */
[----:B------:R-:W-:Y:S01]  /*1100*/  SHF.R.S32.HI R33, RZ, 0x1f, R203 ;  /* 0x0000001fff217819 */ /* 0x000fe200000114cb */
[----:B------:R-:W-:Y:S01]  /*1110*/  IMAD.SHL.U32 R197, R7, 0x100, RZ ;  /* 0x0000010007c57824 */ /* 0x000fe200078e00ff */
[----:B------:R-:W-:Y:S01]  /*1120*/  SHF.R.S32.HI R7, RZ, 0x1f, R220 ;  /* 0x0000001fff077819 */ /* 0x000fe200000114dc */
[----:B------:R-:W-:Y:S01]  /*1130*/  IMAD.IADD R196, R192, 0x1, -R9 ;  /* 0x00000001c0c47824 */ /* 0x000fe200078e0a09 */
[----:B------:R-:W-:Y:S01]  /*1140*/  SHF.R.S32.HI R9, RZ, 0x1f, R218 ;  /* 0x0000001fff097819 */ /* 0x000fe200000114da */
[C---:B------:R-:W-:Y:S01]  /*1150*/  VIADD R28, R16.reuse, 0x1e0 ;  /* 0x000001e0101c7836 */ /* 0x040fe20000000000 */
[----:B------:R-:W-:Y:S01]  /*1160*/  SHF.R.S32.HI R31, RZ, 0x1f, R30 ;  /* 0x0000001fff1f7819 */ /* 0x000fe2000001141e */
[----:B------:R-:W-:Y:S01]  /*1170*/  VIADD R215, R16, 0xa0 ;  /* 0x000000a010d77836 */ /* 0x000fe20000000000 */
[----:B------:R-:W-:Y:S01]  /*1180*/  SHF.L.U64.HI R30, R228, 0x1, R3 ;  /* 0x00000001e41e7819 */ /* 0x000fe20000010203 */
[----:B------:R-:W-:Y:S01]  /*1190*/  VIADD R214, R16, 0xc0 ;  /* 0x000000c010d67836 */ /* 0x000fe20000000000 */
[----:B------:R-:W-:Y:S01]  /*11a0*/  LOP3.LUT R4, R4, 0xfffffe00, RZ, 0xc0, !PT ;  /* 0xfffffe0004047812 */ /* 0x000fe200078ec0ff */
[----:B------:R-:W-:Y:S01]  /*11b0*/  STL [R1+0x4], R29 ;  /* 0x0000041d01007387 */ /* 0x000fe20000100800 */
[----:B------:R-:W-:Y:S01]  /*11c0*/  SHF.L.U64.HI R7, R220, 0x1, R7 ;  /* 0x00000001dc077819 */ /* 0x000fe20000010207 */
[----:B------:R-:W-:Y:S01]  /*11d0*/  VIADD R213, R16, 0xe0 ;  /* 0x000000e010d57836 */ /* 0x000fe20000000000 */
[----:B------:R-:W-:Y:S01]  /*11e0*/  SHF.L.U64.HI R3, R218, 0x1, R9 ;  /* 0x00000001da037819 */ /* 0x000fe20000010209 */
[----:B------:R-:W-:Y:S01]  /*11f0*/  STL [R1], R28 ;  /* 0x0000001c01007387 */ /* 0x000fe20000100800 */
[----:B------:R-:W-:Y:S01]  /*1200*/  SHF.R.S32.HI R6, RZ, 0x1f, R215 ;  /* 0x0000001fff067819 */ /* 0x000fe200000114d7 */
[C---:B------:R-:W-:Y:S01]  /*1210*/  VIADD R211, R16.reuse, 0x100 ;  /* 0x0000010010d37836 */ /* 0x040fe20000000000 */
[----:B------:R-:W-:Y:S01]  /*1220*/  SHF.R.S32.HI R11, RZ, 0x1f, R214 ;  /* 0x0000001fff0b7819 */ /* 0x000fe200000114d6 */
[----:B------:R-:W-:Y:S01]  /*1230*/  STL [R1+0x54], R33 ;  /* 0x0000542101007387 */ /* 0x000fe20000100800 */
[C---:B------:R-:W-:Y:S01]  /*1240*/  VIADD R210, R16.reuse, 0x120 ;  /* 0x0000012010d27836 */ /* 0x040fe20000000000 */
[----:B------:R-:W-:Y:S01]  /*1250*/  SHF.L.U64.HI R6, R215, 0x1, R6 ;  /* 0x00000001d7067819 */ /* 0x000fe20000010206 */
[C---:B------:R-:W-:Y:S01]  /*1260*/  VIADD R208, R16.reuse, 0x140 ;  /* 0x0000014010d07836 */ /* 0x040fe20000000000 */
[----:B------:R-:W-:Y:S01]  /*1270*/  STL [R1+0x10], R30 ;  /* 0x0000101e01007387 */ /* 0x000fe20000100800 */
[----:B------:R-:W-:Y:S01]  /*1280*/  SHF.R.S32.HI R8, RZ, 0x1f, R213 ;  /* 0x0000001fff087819 */ /* 0x000fe200000114d5 */
[C---:B------:R-:W-:Y:S01]  /*1290*/  VIADD R207, R16.reuse, 0x160 ;  /* 0x0000016010cf7836 */ /* 0x040fe20000000000 */
[----:B------:R-:W-:Y:S01]  /*12a0*/  SHF.R.S32.HI R10, RZ, 0x1f, R211 ;  /* 0x0000001fff0a7819 */ /* 0x000fe200000114d3 */
[----:B------:R-:W-:Y:S01]  /*12b0*/  STL [R1+0x5c], R4 ;  /* 0x00005c0401007387 */ /* 0x000fe20000100800 */
        /* <DEDUP_REMOVED lines=8> */
[----:B------:R-:W-:Y:S01]  /*1340*/  SHF.R.S32.HI R23, RZ, 0x1f, R206 ;  /* 0x0000001fff177819 */ /* 0x000fe200000114ce */
[C---:B------:R-:W-:Y:S01]  /*1350*/  @P2 VIADD R199, R201.reuse, 0xffffffc0 ;  /* 0xffffffc0c9c72836 */ /* 0x040fe20000000000 */
[----:B------:R-:W-:Y:S01]  /*1360*/  SHF.R.S32.HI R14, RZ, 0x1f, R205 ;  /* 0x0000001fff0e7819 */ /* 0x000fe200000114cd */
[----:B------:R2:W-:Y:S01]  /*1370*/  STL [R1+0x1c], R6 ;  /* 0x00001c0601007387 */ /* 0x0005e20000100800 */
[----:B------:R-:W-:Y:S01]  /*1380*/  SHF.R.S32.HI R20, RZ, 0x1f, R29 ;  /* 0x0000001fff147819 */ /* 0x000fe2000001141d */
[----:B------:R-:W-:Y:S01]  /*1390*/  IMAD.IADD R201, R201, 0x1, R200 ;  /* 0x00000001c9c97824 */ /* 0x000fe200078e02c8 */
[----:B0-----:R-:W-:Y:S01]  /*13a0*/  SHF.L.U64.HI R7, R213, 0x1, R8 ;  /* 0x00000001d5077819 */ /* 0x001fe20000010208 */
[----:B------:R-:W-:Y:S01]  /*13b0*/  IMAD.SHL.U32 R185, R5, 0x2, RZ ;  /* 0x0000000205b97824 */ /* 0x000fe200078e00ff */
[----:B------:R-:W-:Y:S01]  /*13c0*/  SHF.R.S32.HI R22, RZ, 0x1f, R28 ;  /* 0x0000001fff167819 */ /* 0x000fe2000001141c */
[----:B------:R-:W-:Y:S01]  /*13d0*/  IMAD R229, R229, 0x8, R194 ;  /* 0x00000008e5e57824 */ /* 0x000fe200078e02c2 */
[----:B-1----:R-:W-:Y:S01]  /*13e0*/  SHF.L.U64.HI R3, R214, 0x1, R11 ;  /* 0x00000001d6037819 */ /* 0x002fe2000001020b */
[----:B------:R-:W-:Y:S01]  /*13f0*/  IMAD.IADD R200, R200, 0x1, R199 ;  /* 0x00000001c8c87824 */ /* 0x000fe200078e02c7 */
[----:B------:R-:W-:-:S02]  /*1400*/  SHF.R.S32.HI R17, RZ, 0x1f, R16 ;  /* 0x0000001fff117819 */ /* 0x000fc40000011410 */
[----:B--2---:R-:W-:Y:S01]  /*1410*/  SHF.L.U64.HI R6, R211, 0x1, R10 ;  /* 0x00000001d3067819 */ /* 0x004fe2000001020a */
[----:B------:R0:W-:Y:S01]  /*1420*/  STL [R1+0x20], R3 ;  /* 0x0000200301007387 */ /* 0x0001e20000100800 */
[----:B------:R-:W-:-:S03]  /*1430*/  SHF.R.S32.HI R202, RZ, 0x1f, R186 ;  /* 0x0000001fffca7819 */ /* 0x000fc600000114ba */
[----:B------:R1:W-:Y:S04]  /*1440*/  STL [R1+0x24], R7 ;  /* 0x0000240701007387 */ /* 0x0003e80000100800 */
[----:B------:R2:W-:Y:S01]  /*1450*/  STL [R1+0x28], R6 ;  /* 0x0000280601007387 */ /* 0x0005e20000100800 */
[----:B0-----:R-:W-:Y:S02]  /*1460*/  SHF.L.U64.HI R3, R210, 0x1, R15 ;  /* 0x00000001d2037819 */ /* 0x001fe4000001020f */
[----:B-1----:R-:W-:-:S03]  /*1470*/  SHF.L.U64.HI R7, R208, 0x1, R21 ;  /* 0x00000001d0077819 */ /* 0x002fc60000010215 */
[----:B------:R0:W-:Y:S01]  /*1480*/  STL [R1+0x2c], R3 ;  /* 0x00002c0301007387 */ /* 0x0001e20000100800 */
[----:B--2---:R-:W-:-:S03]  /*1490*/  SHF.L.U64.HI R6, R207, 0x1, R12 ;  /* 0x00000001cf067819 */ /* 0x004fc6000001020c */
[----:B------:R1:W-:Y:S04]  /*14a0*/  STL [R1+0x30], R7 ;  /* 0x0000300701007387 */ /* 0x0003e80000100800 */
[----:B------:R2:W-:Y:S01]  /*14b0*/  STL [R1+0x34], R6 ;  /* 0x0000340601007387 */ /* 0x0005e20000100800 */
[----:B0-----:R-:W-:Y:S02]  /*14c0*/  SHF.L.U64.HI R3, R206, 0x1, R23 ;  /* 0x00000001ce037819 */ /* 0x001fe40000010217 */
[----:B-1----:R-:W-:-:S03]  /*14d0*/  SHF.L.U64.HI R7, R205, 0x1, R14 ;  /* 0x00000001cd077819 */ /* 0x002fc6000001020e */
[----:B------:R0:W-:Y:S01]  /*14e0*/  STL [R1+0x38], R3 ;  /* 0x0000380301007387 */ /* 0x0001e20000100800 */
[----:B--2---:R-:W-:-:S03]  /*14f0*/  SHF.L.U64.HI R6, R29, 0x1, R20 ;  /* 0x000000011d067819 */ /* 0x004fc60000010214 */
[----:B------:R-:W-:Y:S04]  /*1500*/  STL [R1+0x3c], R7 ;  /* 0x00003c0701007387 */ /* 0x000fe80000100800 */
[----:B------:R-:W-:Y:S01]  /*1510*/  STL [R1+0x40], R6 ;  /* 0x0000400601007387 */ /* 0x000fe20000100800 */
[----:B0-----:R-:W-:-:S05]  /*1520*/  SHF.L.U64.HI R3, R28, 0x1, R22 ;  /* 0x000000011c037819 */ /* 0x001fca0000010216 */
[----:B------:R0:W-:Y:S02]  /*1530*/  STL [R1+0x44], R3 ;  /* 0x0000440301007387 */ /* 0x0001e40000100800 */
[----:B0-----:R-:W-:-:S05]  /*1540*/  LOP3.LUT R3, R4, R0, R24, 0xf6, !PT ;  /* 0x0000000004037212 */ /* 0x001fca00078ef618 */
[----:B------:R-:W-:-:S05]  /*1550*/  IMAD R0, R3, 0x2, R2 ;  /* 0x0000000203007824 */ /* 0x000fca00078e0202 */
[----:B------:R0:W-:Y:S02]  /*1560*/  STL [R1+0x58], R0 ;  /* 0x0000580001007387 */ /* 0x0001e40000100800 */
.L_x_5997:
[----:B------:R-:W-:Y:S01]  /*1570*/  ULDC.64 UR4, c[0x0][0xa28] ;  /* 0x00028a0000047ab9 */ /* 0x000fe20000000a00 */
[----:B01234-:R-:W1:Y:S01]  /*1580*/  LDC.64 R6, c[0x0][0xa08] ;  /* 0x00028200ff067b82 */ /* 0x01fe620000000a00 */
[----:B------:R-:W-:Y:S01]  /*1590*/  ISETP.NE.U32.AND P0, PT, RZ, UR4, PT ;  /* 0x00000004ff007c0c */ /* 0x000fe2000bf05070 */
[----:B0-----:R-:W-:Y:S01]  /*15a0*/  IMAD.MOV.U32 R0, RZ, RZ, RZ ;  /* 0x000000ffff007224 */ /* 0x001fe200078e00ff */
[----:B------:R-:W-:Y:S01]  /*15b0*/  ULDC.64 UR6, c[0x0][0xa20] ;  /* 0x0002880000067ab9 */ /* 0x000fe20000000a00 */
[----:B------:R-:W-:Y:S01]  /*15c0*/  IMAD.MOV.U32 R28, RZ, RZ, RZ ;  /* 0x000000ffff1c7224 */ /* 0x000fe200078e00ff */
[----:B------:R-:W-:Y:S01]  /*15d0*/  ISETP.NE.AND.EX P0, PT, RZ, UR5, PT, P0 ;  /* 0x00000005ff007c0c */ /* 0x000fe2000bf05300 */
[----:B------:R-:W-:Y:S02]  /*15e0*/  ULDC.64 UR4, c[0x0][0xa18] ;  /* 0x0002860000047ab9 */ /* 0x000fe40000000a00 */
[----:B------:R-:W-:-:S04]  /*15f0*/  ISETP.NE.U32.AND P1, PT, RZ, UR4, PT ;  /* 0x00000004ff007c0c */ /* 0x000fc8000bf25070 */
[----:B------:R-:W-:Y:S01]  /*1600*/  ISETP.NE.AND.EX P1, PT, RZ, UR5, PT, P1 ;  /* 0x00000005ff007c0c */ /* 0x000fe2000bf25310 */
[----:B------:R-:W-:Y:S02]  /*1610*/  ULDC.64 UR4, c[0x0][0xa08] ;  /* 0x0002820000047ab9 */ /* 0x000fe40000000a00 */
[----:B------:R-:W-:-:S03]  /*1620*/  ISETP.NE.U32.AND P3, PT, RZ, UR4, PT ;  /* 0x00000004ff007c0c */ /* 0x000fc6000bf65070 */
[----:B------:R-:W0:Y:S01]  /*1630*/  @P0 LDC.64 R4, c[0x0][0xa28] ;  /* 0x00028a00ff040b82 */ /* 0x000e220000000a00 */
[----:B------:R-:W-:Y:S01]  /*1640*/  ISETP.NE.AND.EX P3, PT, RZ, UR5, PT, P3 ;  /* 0x00000005ff007c0c */ /* 0x000fe2000bf65330 */
[----:B-1----:R-:W-:-:S06]  /*1650*/  IMAD.WIDE R10, R27, 0x4, R6 ;  /* 0x000000041b0a7825 */ /* 0x002fcc00078e0206 */
[----:B------:R-:W1:Y:S01]  /*1660*/  @P1 LDC.64 R8, c[0x0][0xa18] ;  /* 0x00028600ff081b82 */ /* 0x000e620000000a00 */
[----:B------:R-:W-:Y:S02]  /*1670*/  ULDC UR4, c[0x0][0x288] ;  /* 0x0000a20000047ab9 */ /* 0x000fe40000000800 */
[----:B------:R-:W-:Y:S01]  /*1680*/  IMAD.U32 R23, RZ, RZ, UR4 ;  /* 0x00000004ff177e24 */ /* 0x000fe2000f8e00ff */
[----:B------:R2:W-:Y:S01]  /*1690*/  STL [R1+0x48], R26 ;  /* 0x0000481a01007387 */ /* 0x0005e20000100800 */
[----:B------:R-:W-:-:S03]  /*16a0*/  ULDC.64 UR4, c[0x0][0x418] ;  /* 0x0001060000047ab9 */ /* 0x000fc60000000a00 */
[----:B------:R2:W5:Y:S01]  /*16b0*/  @P3 LDG.E R28, desc[UR40][R10.64] ;  /* 0x000000280a1c3981 */ /* 0x000562000c1e1900 */
[----:B0-----:R-:W-:-:S05]  /*16c0*/  @P0 IMAD.WIDE R4, R27, 0x4, R4 ;  /* 0x000000041b040825 */ /* 0x001fca00078e0204 */
[----:B------:R2:W5:Y:S01]  /*16d0*/  @P0 LDG.E R0, desc[UR40][R4.64] ;  /* 0x0000002804000981 */ /* 0x000562000c1e1900 */
[----:B-1----:R-:W-:-:S05]  /*16e0*/  @P1 IMAD.WIDE R6, R27, 0x4, R8 ;  /* 0x000000041b061825 */ /* 0x002fca00078e0208 */
[----:B------:R2:W5:Y:S04]  /*16f0*/  @P1 LDG.E R23, desc[UR40][R6.64] ;  /* 0x0000002806171981 */ /* 0x000568000c1e1900 */
[----:B------:R2:W-:Y:S01]  /*1700*/  STL [R1+0x4c], R27 ;  /* 0x00004c1b01007387 */ /* 0x0005e20000100800 */
[----:B------:R-:W-:-:S03]  /*1710*/  UISETP.NE.U32.AND UP0, UPT, UR4, URZ, UPT ;  /* 0x0000003f0400728c */ /* 0x000fc6000bf05070 */
[----:B------:R-:W-:Y:S01]  /*1720*/  ULDC UR4, c[0x0][0x424] ;  /* 0x0001090000047ab9 */ /* 0x000fe20000000800 */
[----:B------:R-:W-:Y:S01]  /*1730*/  UISETP.NE.AND.EX UP0, UPT, UR5, URZ, UPT, UP0 ;  /* 0x0000003f0500728c */ /* 0x000fe2000bf05300 */
[----:B------:R-:W-:Y:S02]  /*1740*/  ISETP.NE.U32.AND P2, PT, RZ, UR6, PT ;  /* 0x00000006ff007c0c */ /* 0x000fe4000bf45070 */
[----:B------:R-:W-:Y:S01]  /*1750*/  ULDC UR5, c[0x0][0x2f0] ;  /* 0x0000bc0000057ab9 */ /* 0x000fe20000000800 */
[----:B------:R-:W-:Y:S01]  /*1760*/  USEL UR4, UR4, 0x1, UP0 ;  /* 0x0000000104047887 */ /* 0x000fe20008000000 */
[----:B------:R-:W-:-:S03]  /*1770*/  ISETP.NE.AND.EX P2, PT, RZ, UR7, PT, P2 ;  /* 0x00000007ff007c0c */ /* 0x000fc6000bf45320 */
[----:B------:R-:W-:-:S03]  /*1780*/  UIMAD UR4, UR4, UR5, URZ ;  /* 0x00000005040472a4 */ /* 0x000fc6000f8e023f */
[----:B------:R-:W-:Y:S01]  /*1790*/  ULDC UR5, c[0x0][0x348] ;  /* 0x0000d20000057ab9 */ /* 0x000fe20000000800 */
[----:B--2---:R-:W-:Y:S08]  /*17a0*/  @P1 BRA `(.L_x_5779) ;  /* 0x0000000000241947 */ /* 0x004ff00003800000 */
        /* <DEDUP_REMOVED lines=9> */
.L_x_5779:
[----:B------:R-:W-:Y:S02]  /*1840*/  IMAD.U32 R38, RZ, RZ, UR5 ;  /* 0x00000005ff267e24 */ /* 0x000fe4000f8e00ff */
[----:B------:R-:W-:Y:S01]  /*1850*/  IMAD.U32 R29, RZ, RZ, UR4 ;  /* 0x00000004ff1d7e24 */ /* 0x000fe2000f8e00ff */
[----:B------:R-:W-:Y:S06]  /*1860*/  @!P2 BRA `(.L_x_5780) ;  /* 0x000000000010a947 */ /* 0x000fec0003800000 */
[----:B------:R-:W0:Y:S02]  /*1870*/  LDC.64 R4, c[0x0][0xa20] ;  /* 0x00028800ff047b82 */ /* 0x000e240000000a00 */
[----:B0-----:R-:W-:-:S05]  /*1880*/  IMAD.WIDE R4, R27, 0x4, R4 ;  /* 0x000000041b047825 */ /* 0x001fca00078e0204 */
[----:B------:R0:W5:Y:S01]  /*1890*/  LDG.E R29, desc[UR40][R4.64] ;  /* 0x00000028041d7981 */ /* 0x000162000c1e1900 */
[----:B------:R-:W-:Y:S05]  /*18a0*/  BRA `(.L_x_5781) ;  /* 0x0000000000107947 */ /* 0x000fea0003800000 */
.L_x_5780:
[----:B------:R-:W-:Y:S05]  /*18b0*/  @!P3 BRA `(.L_x_5781) ;  /* 0x00000000000cb947 */ /* 0x000fea0003800000 */
[----:B------:R-:W2:Y:S04]  /*18c0*/  LDG.E R4, desc[UR40][R10.64] ;  /* 0x000000280a047981 */ /* 0x000ea8000c1e1900 */
[----:B------:R-:W2:Y:S02]  /*18d0*/  LDG.E R29, desc[UR40][R10.64+0x4] ;  /* 0x000004280a1d7981 */ /* 0x000ea4000c1e1900 */
[----:B--2---:R-:W-:-:S07]  /*18e0*/  IMAD.IADD R29, R29, 0x1, -R4 ;  /* 0x000000011d1d7824 */ /* 0x004fce00078e0a04 */
.L_x_5781:
        /* <DEDUP_REMOVED lines=17> */
[----:B------:R-:W0:Y:S01]  /*1a00*/  LDC.64 R4, c[0x0][0x9e0] ;  /* 0x00027800ff047b82 */ /* 0x000e220000000a00 */
[----:B------:R-:W-:Y:S02]  /*1a10*/  IMAD.IADD R13, R29, 0x1, -R0 ;  /* 0x000000011d0d7824 */ /* 0x000fe400078e0a00 */
[----:B------:R-:W-:-:S04]  /*1a20*/  VIADD R0, R195, 0x3f ;  /* 0x0000003fc3007836 */ /* 0x000fc80000000000 */
[----:B-1----:R-:W-:-:S04]  /*1a30*/  IMAD.MOV.U32 R6, RZ, RZ, R0 ;  /* 0x000000ffff067224 */ /* 0x002fc800078e0000 */
[----:B------:R-:W1:Y:S08]  /*1a40*/  @P1 LDC R11, c[0x0][0x44c] ;  /* 0x00011300ff0b1b82 */ /* 0x000e700000000800 */
[----:B------:R-:W4:Y:S01]  /*1a50*/  @P1 LDC R12, c[0x0][0x450] ;  /* 0x00011400ff0c1b82 */ /* 0x000f220000000800 */
[----:B0-----:R-:W-:Y:S01]  /*1a60*/  ISETP.GE.AND P2, PT, R5, 0x1, PT ;  /* 0x000000010500780c */ /* 0x001fe20003f46270 */
[----:B---3--:R-:W-:-:S02]  /*1a70*/  @P0 IMAD.IADD R38, R10, 0x1, -R3 ;  /* 0x000000010a260824 */ /* 0x008fc400078e0a03 */
[----:B-1----:R-:W-:-:S04]  /*1a80*/  @P1 IMAD.HI.U32 R3, R0, R11, RZ ;  /* 0x0000000b00031227 */ /* 0x002fc800078e00ff */
[----:B------:R-:W-:Y:S01]  /*1a90*/  IMAD.IADD R184, R13, 0x1, R38 ;  /* 0x000000010db87824 */ /* 0x000fe200078e0226 */
[----:B----4-:R-:W-:-:S03]  /*1aa0*/  @P1 SHF.R.U32.HI R6, RZ, R12, R3 ;  /* 0x0000000cff061219 */ /* 0x010fc60000011603 */
[C---:B------:R-:W-:Y:S01]  /*1ab0*/  VIADD R0, R184.reuse, 0x3f ;  /* 0x0000003fb8007836 */ /* 0x040fe20000000000 */
[----:B------:R-:W-:-:S04]  /*1ac0*/  IADD3 R7, R184, 0x1, -R23 ;  /* 0x00000001b8077810 */ /* 0x000fc80007ffe817 */
[----:B------:R-:W-:Y:S01]  /*1ad0*/  SHF.R.S32.HI R3, RZ, 0x1f, R0 ;  /* 0x0000001fff037819 */ /* 0x000fe20000011400 */
[----:B--2---:R-:W-:-:S03]  /*1ae0*/  IMAD.IADD R9, R7, 0x1, R6 ;  /* 0x0000000107097824 */ /* 0x004fc600078e0206 */
[----:B------:R-:W-:Y:S01]  /*1af0*/  LEA.HI R3, R3, R0, RZ, 0x6 ;  /* 0x0000000003037211 */ /* 0x000fe200078f30ff */
[----:B------:R-:W-:-:S03]  /*1b00*/  IMAD.IADD R4, R9, 0x1, R4 ;  /* 0x0000000109047824 */ /* 0x000fc600078e0204 */
[----:B------:R-:W-:Y:S01]  /*1b10*/  SHF.R.S32.HI R168, RZ, 0x6, R3 ;  /* 0x00000006ffa87819 */ /* 0x000fe20000011403 */
        /* <DEDUP_REMOVED lines=12> */
.L_x_5784:
[----:B------:R-:W-:-:S13]  /*1be0*/  ISETP.NE.AND P0, PT, R5, 0x1, PT ;  /* 0x000000010500780c */ /* 0x000fda0003f05270 */
[----:B------:R-:W0:Y:S02]  /*1bf0*/  @P0 LDC.64 R6, c[0x0][0x9e8] ;  /* 0x00027a00ff060b82 */ /* 0x000e240000000a00 */
[----:B0-----:R-:W-:-:S05]  /*1c00*/  @P0 IMAD.HI.U32 R6, R0, R6, RZ ;  /* 0x0000000600060227 */ /* 0x001fca00078e00ff */
[----:B------:R-:W-:-:S07]  /*1c10*/  @P0 SHF.R.U32.HI R0, RZ, R7, R6 ;  /* 0x00000007ff000219 */ /* 0x000fce0000011606 */
.L_x_5785:
[----:B------:R-:W-:Y:S05]  /*1c20*/  BSYNC B0 ;  /* 0x0000000000007941 */ /* 0x000fea0003800000 */
.L_x_5783:
[----:B------:R-:W-:-:S05]  /*1c30*/  IMAD R3, R0, R5, R5 ;  /* 0x0000000500037224 */ /* 0x000fca00078e0205 */
[----:B------:R-:W-:-:S07]  /*1c40*/  VIMNMX R4, R4, R3, PT ;  /* 0x0000000304047248 */ /* 0x000fce0003fe0100 */
.L_x_5782:
        /* <DEDUP_REMOVED lines=20> */
.L_x_5788:
[----:B------:R-:W-:-:S13]  /*1d90*/  ISETP.NE.AND P0, PT, R5, 0x1, PT ;  /* 0x000000010500780c */ /* 0x000fda0003f05270 */
[----:B------:R-:W0:Y:S02]  /*1da0*/  @P0 LDC.64 R6, c[0x0][0x9e8] ;  /* 0x00027a00ff060b82 */ /* 0x000e240000000a00 */
[----:B0-----:R-:W-:-:S05]  /*1db0*/  @P0 IMAD.HI.U32 R6, R0, R6, RZ ;  /* 0x0000000600060227 */ /* 0x001fca00078e00ff */
[----:B------:R-:W-:-:S07]  /*1dc0*/  @P0 SHF.R.U32.HI R0, RZ, R7, R6 ;  /* 0x00000007ff000219 */ /* 0x000fce0000011606 */
.L_x_5789:
[----:B------:R-:W-:Y:S05]  /*1dd0*/  BSYNC B0 ;  /* 0x0000000000007941 */ /* 0x000fea0003800000 */
.L_x_5787:
[----:B------:R-:W-:-:S05]  /*1de0*/  IMAD R0, R0, R5, RZ ;  /* 0x0000000500007224 */ /* 0x000fca00078e02ff */
[----:B------:R-:W-:-:S07]  /*1df0*/  VIMNMX R3, R3, R0, !PT ;  /* 0x0000000003037248 */ /* 0x000fce0007fe0100 */
.L_x_5786:
[----:B------:R-:W-:Y:S02]  /*1e00*/  IADD3 R4, R4, 0x3f, RZ ;  /* 0x0000003f04047810 */ /* 0x000fe40007ffe0ff */
[----:B------:R-:W-:Y:S02]  /*1e10*/  SHF.R.S32.HI R0, RZ, 0x1f, R3 ;  /* 0x0000001fff007819 */ /* 0x000fe40000011403 */
[----:B------:R-:W-:Y:S02]  /*1e20*/  SHF.R.S32.HI R5, RZ, 0x1f, R4 ;  /* 0x0000001fff057819 */ /* 0x000fe40000011404 */
[----:B------:R-:W-:Y:S02]  /*1e30*/  LEA.HI R0, R0, R3, RZ, 0x6 ;  /* 0x0000000300007211 */ /* 0x000fe400078f30ff */
[----:B------:R-:W-:Y:S02]  /*1e40*/  LEA.HI R5, R5, R4, RZ, 0x6 ;  /* 0x0000000405057211 */ /* 0x000fe400078f30ff */
[----:B------:R-:W-:-:S02]  /*1e50*/  SHF.R.S32.HI R0, RZ, 0x6, R0 ;  /* 0x00000006ff007819 */ /* 0x000fc40000011400 */
[----:B------:R-:W-:Y:S02]  /*1e60*/  SHF.R.S32.HI R5, RZ, 0x6, R5 ;  /* 0x00000006ff057819 */ /* 0x000fe40000011405 */
[----:B------:R-:W-:Y:S02]  /*1e70*/  VIMNMX R0, RZ, R0, !PT ;  /* 0x00000000ff007248 */ /* 0x000fe40007fe0100 */
[----:B------:R-:W-:Y:S02]  /*1e80*/  VIMNMX R5, R168, R5, PT ;  /* 0x00000005a8057248 */ /* 0x000fe40003fe0100 */
[----:B------:R-:W-:Y:S01]  /*1e90*/  PLOP3.LUT P3, PT, PT, PT, PT, 0x80, 0x0 ;  /* 0x000000000000781c */ /* 0x000fe20003f6f070 */
[--C-:B------:R-:W-:Y:S02]  /*1ea0*/  IMAD R0, R0, 0x40, -R13.reuse ;  /* 0x0000004000007824 */ /* 0x100fe400078e0a0d */
[----:B------:R-:W-:-:S03]  /*1eb0*/  IMAD R5, R5, 0x40, -R13 ;  /* 0x0000004005057824 */ /* 0x000fc600078e0a0d */
[----:B------:R-:W-:Y:S02]  /*1ec0*/  VIMNMX R0, RZ, R0, !PT ;  /* 0x00000000ff007248 */ /* 0x000fe40007fe0100 */
[----:B------:R-:W-:Y:S02]  /*1ed0*/  VIMNMX R5, R5, R38, PT ;  /* 0x0000002605057248 */ /* 0x000fe40003fe0100 */
[----:B------:R-:W-:Y:S02]  /*1ee0*/  SHF.R.U32.HI R39, RZ, 0x6, R0 ;  /* 0x00000006ff277819 */ /* 0x000fe40000011600 */
[----:B------:R-:W-:-:S03]  /*1ef0*/  ISETP.GT.AND P0, PT, R5, R0, PT ;  /* 0x000000000500720c */ /* 0x000fc60003f04270 */
[----:B------:R-:W-:-:S10]  /*1f00*/  IMAD.MOV.U32 R25, RZ, RZ, R39 ;  /* 0x000000ffff197224 */ /* 0x000fd400078e0027 */
[----:B------:R-:W-:-:S05]  /*1f10*/  @P0 VIADD R3, R5, 0x3f ;  /* 0x0000003f05030836 */ /* 0x000fca0000000000 */
[----:B------:R-:W-:-:S04]  /*1f20*/  @P0 SHF.R.S32.HI R0, RZ, 0x1f, R3 ;  /* 0x0000001fff000819 */ /* 0x000fc80000011403 */
[----:B------:R-:W-:-:S04]  /*1f30*/  @P0 LEA.HI R0, R0, R3, RZ, 0x6 ;  /* 0x0000000300000211 */ /* 0x000fc800078f30ff */
[----:B------:R-:W-:-:S04]  /*1f40*/  @P0 SHF.R.S32.HI R25, RZ, 0x6, R0 ;  /* 0x00000006ff190819 */ /* 0x000fc80000011400 */
        /* <DEDUP_REMOVED lines=22> */
.L_x_5792:
[----:B------:R-:W-:Y:S05]  /*20b0*/  BSYNC B6 ;  /* 0x0000000000067941 */ /* 0x000fea0003800000 */
.L_x_5791:
        /* <DEDUP_REMOVED lines=20> */
.L_x_5794:
[----:B------:R-:W-:Y:S05]  /*2200*/  BSYNC B6 ;  /* 0x0000000000067941 */ /* 0x000fea0003800000 */
.L_x_5793:
[----:B------:R-:W-:Y:S01]  /*2210*/  ULDC.64 UR4, c[0x0][0x9f8] ;  /* 0x00027e0000047ab9 */ /* 0x000fe20000000a00 */
[----:B------:R-:W-:Y:S01]  /*2220*/  IMAD.MOV.U32 R0, RZ, RZ, R27 ;  /* 0x000000ffff007224 */ /* 0x000fe200078e001b */
[----:B------:R-:W-:Y:S01]  /*2230*/  ISETP.NE.U32.AND P0, PT, RZ, UR4, PT ;  /* 0x00000004ff007c0c */ /* 0x000fe2000bf05070 */
[----:B------:R-:W0:Y:S01]  /*2240*/  S2R R31, SR_TID.X ;  /* 0x00000000001f7919 */ /* 0x000e220000002100 */
[----:B------:R-:W1:Y:S08]  /*2250*/  LDC R15, c[0x0][0x3f4] ;  /* 0x0000fd00ff0f7b82 */ /* 0x000e700000000800 */
[----:B------:R-:W2:Y:S01]  /*2260*/  LDC.64 R42, c[0x0][0x3f8] ;  /* 0x0000fe00ff2a7b82 */ /* 0x000ea20000000a00 */
[----:B------:R-:W-:-:S07]  /*2270*/  ISETP.NE.AND.EX P0, PT, RZ, UR5, PT, P0 ;  /* 0x00000005ff007c0c */ /* 0x000fce000bf05300 */
[----:B------:R-:W3:Y:S01]  /*2280*/  LDC.64 R4, c[0x0][0x408] ;  /* 0x00010200ff047b82 */ /* 0x000ee20000000a00 */
[----:B------:R-:W-:Y:S01]  /*2290*/  SHF.R.S32.HI R9, RZ, 0x1f, R192 ;  /* 0x0000001fff097819 */ /* 0x000fe200000114c0 */
[----:B------:R-:W4:Y:S01]  /*22a0*/  S2R R49, SR_TID.X ;  /* 0x0000000000317919 */ /* 0x000f220000002100 */
[----:B------:R-:W-:Y:S01]  /*22b0*/  SHF.R.S32.HI R191, RZ, 0x1f, R190 ;  /* 0x0000001fffbf7819 */ /* 0x000fe200000114be */
[----:B------:R-:W-:-:S04]  /*22c0*/  ULDC UR4, c[0x0][0x2f4] ;  /* 0x0000bd0000047ab9 */ /* 0x000fc80000000800 */
[----:B------:R-:W0:Y:S02]  /*22d0*/  @P0 LDC.64 R6, c[0x0][0x9f8] ;  /* 0x00027e00ff060b82 */ /* 0x000e240000000a00 */
[----:B0-----:R-:W-:-:S05]  /*22e0*/  @P0 IMAD.WIDE R6, R27, 0x4, R6 ;  /* 0x000000041b060825 */ /* 0x001fca00078e0206 */
[----:B------:R0:W4:Y:S01]  /*22f0*/  @P0 LDG.E R0, desc[UR40][R6.64] ;  /* 0x0000002806000981 */ /* 0x000122000c1e1900 */
[----:B------:R-:W-:Y:S01]  /*2300*/  VIADD R31, R31, 0xffffff80 ;  /* 0xffffff801f1f7836 */ /* 0x000fe20000000000 */
[----:B-1----:R-:W-:Y:S01]  /*2310*/  ISETP.GE.AND P0, PT, R16, R15, PT ;  /* 0x0000000f1000720c */ /* 0x002fe20003f06270 */
[C---:B--2---:R-:W-:Y:S01]  /*2320*/  IMAD R3, R9.reuse, R42, RZ ;  /* 0x0000002a09037224 */ /* 0x044fe200078e02ff */
[----:B------:R-:W-:Y:S01]  /*2330*/  SHF.L.U64.HI R41, R42, 0x6, R43 ;  /* 0x000000062a297819 */ /* 0x000fe2000001022b */
[-C--:B---3--:R-:W-:Y:S01]  /*2340*/  IMAD R9, R9, R4.reuse, RZ ;  /* 0x0000000409097224 */ /* 0x088fe200078e02ff */
[----:B------:R-:W-:Y:S01]  /*2350*/  SHF.R.S32.HI R30, RZ, 0x1f, R31 ;  /* 0x0000001fff1e7819 */ /* 0x000fe2000001141f */
[----:B------:R-:W-:Y:S01]  /*2360*/  IMAD R11, R192, R43, R3 ;  /* 0x0000002bc00b7224 */ /* 0x000fe200078e0203 */
[----:B------:R-:W-:Y:S01]  /*2370*/  SHF.L.U64.HI R44, R4, 0x6, R5 ;  /* 0x00000006042c7819 */ /* 0x000fe20000010205 */
[----:B------:R-:W-:Y:S01]  /*2380*/  IMAD R13, R192, R5, R9 ;  /* 0x00000005c00d7224 */ /* 0x000fe200078e0209 */
[----:B------:R-:W-:Y:S01]  /*2390*/  LEA.HI R30, R30, R31, RZ, 0x2 ;  /* 0x0000001f1e1e7211 */ /* 0x000fe200078f10ff */
[----:B------:R-:W-:Y:S01]  /*23a0*/  IMAD.WIDE.U32 R34, R192, R4, R190 ;  /* 0x00000004c0227225 */ /* 0x000fe200078e00be */
[----:B0-----:R-:W-:-:S02]  /*23b0*/  SEL R7, R15, RZ, P0 ;  /* 0x000000ff0f077207 */ /* 0x001fc40000000000 */
[----:B------:R-:W-:Y:S01]  /*23c0*/  LOP3.LUT R30, R30, 0xfffffffc, RZ, 0xc0, !PT ;  /* 0xfffffffc1e1e7812 */ /* 0x000fe200078ec0ff */
[-C--:B------:R-:W-:Y:S01]  /*23d0*/  IMAD.WIDE.U32 R20, R192, R42.reuse, R190 ;  /* 0x0000002ac0147225 */ /* 0x080fe200078e00be */
[----:B-----5:R-:W-:Y:S02]  /*23e0*/  SHF.R.S32.HI R9, RZ, 0x1f, R24 ;  /* 0x0000001fff097819 */ /* 0x020fe40000011418 */
[C---:B------:R-:W-:Y:S01]  /*23f0*/  ISETP.GE.AND P2, PT, R16.reuse, UR4, PT ;  /* 0x0000000410007c0c */ /* 0x040fe2000bf46270 */
[----:B------:R-:W-:Y:S01]  /*2400*/  IMAD.IADD R30, R31, 0x1, -R30 ;  /* 0x000000011f1e7824 */ /* 0x000fe200078e0a1e */
[----:B------:R-:W-:Y:S01]  /*2410*/  SHF.R.S32.HI R47, RZ, 0x1f, R26 ;  /* 0x0000001fff2f7819 */ /* 0x000fe2000001141a */
[----:B------:R-:W0:Y:S01]  /*2420*/  S2R R31, SR_TID.X ;  /* 0x00000000001f7919 */ /* 0x000e220000002100 */
[----:B------:R-:W-:Y:S01]  /*2430*/  IMAD.IADD R7, R16, 0x1, R7 ;  /* 0x0000000110077824 */ /* 0x000fe200078e0207 */
[----:B------:R-:W-:Y:S01]  /*2440*/  ISETP.GE.AND P1, PT, R186, UR4, PT ;  /* 0x00000004ba007c0c */ /* 0x000fe2000bf26270 */
[C---:B------:R-:W-:Y:S01]  /*2450*/  IMAD R8, R9.reuse, R42, RZ ;  /* 0x0000002a09087224 */ /* 0x040fe200078e02ff */
[----:B------:R-:W-:Y:S01]  /*2460*/  P2R R62, PR, RZ, 0x4 ;  /* 0x00000004ff3e7803 */ /* 0x000fe20000000000 */
[----:B------:R-:W-:Y:S01]  /*2470*/  IMAD R9, R9, R4, RZ ;  /* 0x0000000409097224 */ /* 0x000fe200078e02ff */
[----:B------:R-:W-:Y:S01]  /*2480*/  SHF.R.S32.HI R6, RZ, 0x1f, R7 ;  /* 0x0000001fff067819 */ /* 0x000fe20000011407 */
[----:B------:R-:W-:Y:S01]  /*2490*/  IMAD R48, R30, 0x40, R192 ;  /* 0x000000401e307824 */ /* 0x000fe200078e02c0 */
[----:B----4-:R-:W-:Y:S01]  /*24a0*/  LEA.HI R49, R49, 0x8, RZ, 0x19 ;  /* 0x0000000831317811 */ /* 0x010fe200078fc8ff */
[----:B------:R-:W-:Y:S01]  /*24b0*/  IMAD R9, R24, R5, R9 ;  /* 0x0000000518097224 */ /* 0x000fe200078e0209 */
[----:B------:R-:W-:Y:S01]  /*24c0*/  LEA.HI R27, R6, R7, RZ, 0x3 ;  /* 0x00000007061b7211 */ /* 0x000fe200078f18ff */
[----:B------:R-:W-:-:S02]  /*24d0*/  IMAD.SHL.U32 R6, R196, 0x40, RZ ;  /* 0x00000040c4067824 */ /* 0x000fc400078e00ff */
[----:B------:R-:W-:Y:S01]  /*24e0*/  IMAD R7, R24, R43, R8 ;  /* 0x0000002b18077224 */ /* 0x000fe200078e0208 */
[----:B------:R-:W-:Y:S01]  /*24f0*/  LOP3.LUT R55, R27, 0xfffffff8, RZ, 0xc0, !PT ;  /* 0xfffffff81b377812 */ /* 0x000fe200078ec0ff */
[----:B------:R-:W-:Y:S01]  /*2500*/  IMAD.WIDE.U32 R32, R192, R42, R16 ;  /* 0x0000002ac0207225 */ /* 0x000fe200078e0010 */
[----:B------:R-:W-:Y:S02]  /*2510*/  LOP3.LUT R43, R6, 0x1c0, RZ, 0xc0, !PT ;  /* 0x000001c0062b7812 */ /* 0x000fe400078ec0ff */
[----:B------:R-:W-:Y:S01]  /*2520*/  SHF.R.S32.HI R60, RZ, 0x1f, R55 ;  /* 0x0000001fff3c7819 */ /* 0x000fe20000011437 */
[----:B------:R-:W-:Y:S01]  /*2530*/  IMAD.WIDE.U32 R36, R192, R4, R16 ;  /* 0x00000004c0247225 */ /* 0x000fe200078e0010 */
[----:B------:R-:W-:Y:S02]  /*2540*/  SHF.R.U32.HI R46, RZ, 0x3, R43 ;  /* 0x00000003ff2e7819 */ /* 0x000fe4000001162b */
[----:B------:R-:W-:Y:S01]  /*2550*/  LOP3.LUT R5, R43, 0x18, R16, 0xf8, !PT ;  /* 0x000000182b057812 */ /* 0x000fe200078ef810 */
[----:B------:R-:W-:-:S02]  /*2560*/  IMAD.IADD R35, R35, 0x1, R13 ;  /* 0x0000000123237824 */ /* 0x000fc400078e020d */
[----:B------:R-:W-:Y:S01]  /*2570*/  IMAD.IADD R21, R21, 0x1, R11 ;  /* 0x0000000115157824 */ /* 0x000fe200078e020b */
[----:B------:R-:W-:Y:S01]  /*2580*/  LOP3.LUT R5, R5, R46, RZ, 0x3c, !PT ;  /* 0x0000002e05057212 */ /* 0x000fe200078e3cff */
[----:B------:R-:W-:Y:S02]  /*2590*/  IMAD.IADD R33, R11, 0x1, R33 ;  /* 0x000000010b217824 */ /* 0x000fe400078e0221 */
[----:B------:R-:W-:Y:S02]  /*25a0*/  IMAD.IADD R37, R13, 0x1, R37 ;  /* 0x000000010d257824 */ /* 0x000fe400078e0225 */
[----:B------:R-:W-:-:S04]  /*25b0*/  IMAD.WIDE.U32 R34, R24, R4, R34 ;  /* 0x0000000418227225 */ /* 0x000fc800078e0022 */
[----:B0-----:R-:W-:Y:S01]  /*25c0*/  VIADD R31, R31, 0xffffff80 ;  /* 0xffffff801f1f7836 */ /* 0x001fe20000000000 */
[----:B------:R-:W-:Y:S01]  /*25d0*/  IADD3 R58, R35, R9, RZ ;  /* 0x00000009233a7210 */ /* 0x000fe20007ffe0ff */
[----:B------:R-:W-:-:S03]  /*25e0*/  IMAD.WIDE.U32 R20, R24, R42, R20 ;  /* 0x0000002a18147225 */ /* 0x000fc600078e0014 */
[----:B------:R-:W-:Y:S01]  /*25f0*/  SHF.R.S32.HI R30, RZ, 0x1f, R31 ;  /* 0x0000001fff1e7819 */ /* 0x000fe2000001141f */
[----:B------:R-:W-:-:S03]  /*2600*/  IMAD.WIDE.U32 R32, R24, R42, R32 ;  /* 0x0000002a18207225 */ /* 0x000fc600078e0020 */
[----:B------:R-:W-:Y:S01]  /*2610*/  LEA.HI R30, R30, R31, RZ, 0x5 ;  /* 0x0000001f1e1e7211 */ /* 0x000fe200078f28ff */
[----:B------:R-:W-:-:S03]  /*2620*/  IMAD.WIDE.U32 R36, R24, R4, R36 ;  /* 0x0000000418247225 */ /* 0x000fc600078e0024 */
[----:B------:R-:W-:Y:S01]  /*2630*/  SHF.R.S32.HI R30, RZ, 0x5, R30 ;  /* 0x00000005ff1e7819 */ /* 0x000fe2000001141e */
[----:B------:R-:W-:Y:S02]  /*2640*/  IMAD.IADD R3, R28, 0x1, R29 ;  /* 0x000000011c037824 */ /* 0x000fe400078e021d */
[----:B------:R-:W-:Y:S02]  /*2650*/  IMAD.SHL.U32 R42, R42, 0x40, RZ ;  /* 0x000000402a2a7824 */ /* 0x000fe400078e00ff */
[----:B------:R-:W-:Y:S01]  /*2660*/  IMAD R51, R30, 0x200, R5 ;  /* 0x000002001e337824 */ /* 0x000fe200078e0205 */
[----:B------:R-:W-:Y:S01]  /*2670*/  LOP3.LUT R5, R43, 0x38, R27, 0xf8, !PT ;  /* 0x000000382b057812 */ /* 0x000fe200078ef81b */
[----:B------:R-:W-:Y:S02]  /*2680*/  IMAD.SHL.U32 R45, R4, 0x40, RZ ;  /* 0x00000040042d7824 */ /* 0x000fe400078e00ff */
[----:B------:R-:W-:Y:S01]  /*2690*/  IMAD.SHL.U32 R50, R15, 0x2, RZ ;  /* 0x000000020f327824 */ /* 0x000fe200078e00ff */
[----:B------:R-:W-:Y:S01]  /*26a0*/  LOP3.LUT R5, R5, R46, RZ, 0x3c, !PT ;  /* 0x0000002e05057212 */ /* 0x000fe200078e3cff */
[----:B------:R-:W-:-:S02]  /*26b0*/  IMAD.IADD R53, R21, 0x1, R7 ;  /* 0x0000000115357824 */ /* 0x000fc400078e0207 */
[----:B------:R-:W-:Y:S02]  /*26c0*/  IMAD.IADD R54, R7, 0x1, R33 ;  /* 0x0000000107367824 */ /* 0x000fe400078e0221 */
[----:B------:R-:W-:Y:S02]  /*26d0*/  IMAD.IADD R59, R9, 0x1, R37 ;  /* 0x00000001093b7824 */ /* 0x000fe400078e0225 */
[----:B------:R-:W-:Y:S01]  /*26e0*/  IMAD R61, R30, 0x200, R5 ;  /* 0x000002001e3d7824 */ /* 0x000fe200078e0205 */
[----:B------:R-:W-:-:S07]  /*26f0*/  SHF.R.S32.HI R52, RZ, 0x1f, R0 ;  /* 0x0000001fff347819 */ /* 0x000fce0000011400 */
.L_x_5827:
[----:B------:R-:W0:Y:S01]  /*2700*/  LDC R65, c[0x0][0x430] ;  /* 0x00010c00ff417b82 */ /* 0x000e220000000800 */
[----:B------:R-:W-:Y:S02]  /*2710*/  VIADD R25, R25, 0xffffffff ;  /* 0xffffffff19197836 */ /* 0x000fe40000000000 */
[----:B------:R-:W-:Y:S02]  /*2720*/  IMAD.MOV.U32 R64, RZ, RZ, RZ ;  /* 0x000000ffff407224 */ /* 0x000fe400078e00ff */
[----:B------:R-:W-:-:S03]  /*2730*/  IMAD R4, R25, 0x40, R48 ;  /* 0x0000004019047824 */ /* 0x000fc600078e0230 */
[----:B-1----:R-:W1:Y:S01]  /*2740*/  LDC R75, c[0x0][0x3f4] ;  /* 0x0000fd00ff4b7b82 */ /* 0x002e620000000800 */
[----:B------:R-:W-:Y:S01]  /*2750*/  IMAD.IADD R12, R3, 0x1, R4 ;  /* 0x00000001030c7824 */ /* 0x000fe200078e0204 */
[----:B------:R-:W-:-:S03]  /*2760*/  ISETP.GE.AND P2, PT, R4, R38, PT ;  /* 0x000000260400720c */ /* 0x000fc60003f46270 */
[----:B------:R-:W-:Y:S01]  /*2770*/  IMAD.MOV.U32 R8, RZ, RZ, R12 ;  /* 0x000000ffff087224 */ /* 0x000fe200078e000c */
[----:B------:R-:W-:Y:S02]  /*2780*/  ISETP.GT.OR P2, PT, R48, 0x3f, P2 ;  /* 0x0000003f3000780c */ /* 0x000fe40001744670 */
[----:B0-----:R-:W-:-:S11]  /*2790*/  ISETP.NE.AND P3, PT, R65, 0x1, PT ;  /* 0x000000014100780c */ /* 0x001fd60003f65270 */
[----:B------:R-:W0:Y:S08]  /*27a0*/  @!P2 LDC.64 R6, c[0x0][0x428] ;  /* 0x00010a00ff06ab82 */ /* 0x000e300000000a00 */
[----:B------:R-:W2:Y:S08]  /*27b0*/  @!P2 LDC.64 R4, c[0x0][0x418] ;  /* 0x00010600ff04ab82 */ /* 0x000eb00000000a00 */
[----:B---3--:R-:W3:Y:S08]  /*27c0*/  @P3 LDC R9, c[0x0][0x434] ;  /* 0x00010d00ff093b82 */ /* 0x008ef00000000800 */
[----:B----4-:R-:W4:Y:S01]  /*27d0*/  @P3 LDC R10, c[0x0][0x438] ;  /* 0x00010e00ff0a3b82 */ /* 0x010f220000000800 */
        /* <DEDUP_REMOVED lines=10> */
[----:B------:R-:W-:Y:S01]  /*2880*/  IMAD.SHL.U32 R70, R188, 0x1000, RZ ;  /* 0x00001000bc467824 */ /* 0x000fe200078e00ff */
[----:B------:R-:W-:Y:S05]  /*2890*/  YIELD ;  /* 0x0000000000007946 */ /* 0x000fea0003800000 */
[----:B------:R-:W-:Y:S01]  /*28a0*/  IMAD.MOV R6, RZ, RZ, -R8 ;  /* 0x000000ffff067224 */ /* 0x000fe200078e0a08 */
[----:B------:R-:W-:Y:S01]  /*28b0*/  BSSY B0, `(.L_x_5795) ;  /* 0x00001c5000007945 */ /* 0x000fe20003800000 */
[----:B------:R-:W-:Y:S01]  /*28c0*/  IMAD.IADD R7, R51, 0x1, R70 ;  /* 0x0000000133077824 */ /* 0x000fe200078e0246 */
[----:B------:R0:W5:Y:S01]  /*28d0*/  @!P2 LDG.E R64, desc[UR40][R4.64] ;  /* 0x000000280440a981 */ /* 0x000162000c1e1900 */
[----:B------:R-:W-:Y:S01]  /*28e0*/  IMAD R65, R65, R6, R12 ;  /* 0x0000000641417224 */ /* 0x000fe200078e020c */
[----:B------:R-:W-:Y:S01]  /*28f0*/  ISETP.GT.AND P2, PT, R25, R39, PT ;  /* 0x000000271900720c */ /* 0x000fe20003f44270 */
[----:B------:R-:W-:Y:S01]  /*2900*/  IMAD R74, R7, 0x2, R2 ;  /* 0x00000002074a7824 */ /* 0x000fe200078e0202 */
[----:B------:R-:W-:Y:S11]  /*2910*/  @!P3 BRA `(.L_x_5796) ;  /* 0x00000018001cb947 */ /* 0x000ff60003800000 */
        /* <DEDUP_REMOVED lines=37> */
[----:B------:R-:W-:Y:S01]  /*2b70*/  IMAD R8, R44, R25, RZ ;  /* 0x000000192c087224 */ /* 0x000fe200078e02ff */
[----:B------:R-:W-:Y:S01]  /*2b80*/  ULDC.64 UR4, c[0x0][0x3e8] ;  /* 0x0000fa0000047ab9 */ /* 0x000fe20000000a00 */
[----:B------:R-:W-:Y:S01]  /*2b90*/  IMAD.MOV.U32 R6, RZ, RZ, R34 ;  /* 0x000000ffff067224 */ /* 0x000fe200078e0022 */
[----:B------:R-:W-:Y:S01]  /*2ba0*/  ULDC.64 UR6, c[0x0][0x400] ;  /* 0x0001000000067ab9 */ /* 0x000fe20000000a00 */
[----:B------:R-:W-:Y:S01]  /*2bb0*/  IMAD.MOV.U32 R7, RZ, RZ, R58 ;  /* 0x000000ffff077224 */ /* 0x000fe200078e003a */
[----:B------:R-:W-:Y:S01]  /*2bc0*/  CS2R R28, SRZ ;  /* 0x00000000001c7805 */ /* 0x000fe2000001ff00 */
[-C--:B------:R-:W-:Y:S02]  /*2bd0*/  IMAD R5, R10, R45.reuse, R8 ;  /* 0x0000002d0a057224 */ /* 0x080fe400078e0208 */
[----:B------:R-:W-:Y:S01]  /*2be0*/  IMAD.WIDE.U32 R8, R25, R45, R6 ;  /* 0x0000002d19087225 */ /* 0x000fe200078e0006 */
[----:B------:R-:W-:-:S03]  /*2bf0*/  IADD3 R7, P3, R20, R4, RZ ;  /* 0x0000000414077210 */ /* 0x000fc60007f7e0ff */
[----:B------:R-:W-:Y:S01]  /*2c00*/  IMAD.IADD R5, R9, 0x1, R5 ;  /* 0x0000000109057824 */ /* 0x000fe200078e0205 */
[C---:B------:R-:W-:Y:S01]  /*2c10*/  LEA R4, P5, R8.reuse, UR6, 0x1 ;  /* 0x0000000608047c11 */ /* 0x040fe2000f8a08ff */
[----:B------:R-:W-:Y:S01]  /*2c20*/  IMAD.X R10, R11, 0x1, R53, P3 ;  /* 0x000000010b0a7824 */ /* 0x000fe200018e0635 */
[C---:B------:R-:W-:Y:S02]  /*2c30*/  LEA R6, P3, R7.reuse, UR4, 0x1 ;  /* 0x0000000407067c11 */ /* 0x040fe4000f8608ff */
[----:B------:R-:W-:Y:S02]  /*2c40*/  LEA.HI.X R5, R8, UR7, R5, 0x1, P5 ;  /* 0x0000000708057c11 */ /* 0x000fe4000a8f0c05 */
[----:B------:R-:W-:Y:S02]  /*2c50*/  CS2R R8, SRZ ;  /* 0x0000000000087805 */ /* 0x000fe4000001ff00 */
[----:B------:R-:W-:Y:S02]  /*2c60*/  LEA.HI.X R7, R7, UR5, R10, 0x1, P3 ;  /* 0x0000000507077c11 */ /* 0x000fe400098f0c0a */
[----:B------:R-:W-:-:S02]  /*2c70*/  ISETP.GE.AND P5, PT, R190, R75, PT ;  /* 0x0000004bbe00720c */ /* 0x000fc40003fa6270 */
[----:B------:R-:W-:-:S11]  /*2c80*/  ISETP.GE.AND P3, PT, R203, R75, PT ;  /* 0x0000004bcb00720c */ /* 0x000fd60003f66270 */
[----:B------:R0:W5:Y:S04]  /*2c90*/  @!P5 LDG.E.64 R30, desc[UR40][R6.64] ;  /* 0x00000028061ed981 */ /* 0x000168000c1e1b00 */
[----:B------:R0:W5:Y:S04]  /*2ca0*/  @!P3 LDG.E.64 R8, desc[UR40][R6.64+0x20] ;  /* 0x000020280608b981 */ /* 0x000168000c1e1b00 */
[----:B------:R0:W5:Y:S04]  /*2cb0*/  @!P5 LDG.E.64 R56, desc[UR40][R4.64] ;  /* 0x000000280438d981 */ /* 0x000168000c1e1b00 */
[----:B------:R0:W5:Y:S02]  /*2cc0*/  @!P3 LDG.E.64 R28, desc[UR40][R4.64+0x20] ;  /* 0x00002028041cb981 */ /* 0x000164000c1e1b00 */
.L_x_5799:
[----:B------:R-:W-:Y:S05]  /*2cd0*/  BSYNC B1 ;  /* 0x0000000000017941 */ /* 0x000fea0003800000 */
.L_x_5798:
[----:B------:R-:W-:Y:S01]  /*2ce0*/  UISETP.NE.AND UP0, UPT, UR37, 0x3, UPT ;  /* 0x000000032500788c */ /* 0x000fe2000bf05270 */
[----:B0----5:R-:W-:Y:S02]  /*2cf0*/  IMAD.MOV.U32 R4, RZ, RZ, R8 ;  /* 0x000000ffff047224 */ /* 0x021fe400078e0008 */
[----:B------:R-:W-:Y:S02]  /*2d00*/  IMAD.MOV.U32 R5, RZ, RZ, R9 ;  /* 0x000000ffff057224 */ /* 0x000fe400078e0009 */
[----:B------:R-:W-:Y:S01]  /*2d10*/  IMAD.MOV.U32 R6, RZ, RZ, R30 ;  /* 0x000000ffff067224 */ /* 0x000fe200078e001e */
[----:B------:R-:W-:Y:S01]  /*2d20*/  PLOP3.LUT P3, PT, PT, PT, UP0, 0x80, 0x0 ;  /* 0x000000000000781c */ /* 0x000fe20003f6f008 */
        /* <DEDUP_REMOVED lines=14> */
.L_x_5800:
[----:B------:R-:W-:Y:S01]  /*2e10*/  IMAD R63, R188, 0x8, R2 ;  /* 0x00000008bc3f7824 */ /* 0x000fe200078e0202 */
[----:B------:R-:W-:Y:S01]  /*2e20*/  SHF.L.U32 R72, R189, 0x1f, RZ ;  /* 0x0000001fbd487819 */ /* 0x000fe200000006ff */
[----:B------:R-:W-:Y:S03]  /*2e30*/  BSSY B1, `(.L_x_5801) ;  /* 0x0000003000017945 */ /* 0x000fe60003800000 */
[----:B------:R-:W0:Y:S02]  /*2e40*/  SYNCS.PHASECHK.TRANS64.TRYWAIT P5, [R63+URZ+0x28c90], R72 ;  /* 0x028c90483f0075a7 */ /* 0x000e2400080a017f */
[----:B0-----:R-:W-:Y:S05]  /*2e50*/  @!P5 BRA `(.L_x_5802) ;  /* 0x000001d400a4d947 */ /* 0x001fea0003800000 */
.L_x_6142:
[----:B------:R-:W-:Y:S05]  /*2e60*/  BSYNC B1 ;  /* 0x0000000000017941 */ /* 0x000fea0003800000 */
.L_x_5801:
[----:B------:R-:W-:-:S03]  /*2e70*/  UMOV UR4, 0xffffffff ;  /* 0xffffffff00047882 */ /* 0x000fc60000000000 */
[----:B------:R-:W-:Y:S05]  /*2e80*/  BRA.DIV UR4, `(.L_x_5803) ;  /* 0x000001d604ac7947 */ /* 0x000fea000b800000 */
[----:B------:R1:W2:Y:S04]  /*2e90*/  SHFL.IDX PT, R71, R68, RZ, 0x1c1f ;  /* 0x001c1fff44477589 */ /* 0x0002a800000e0000 */
[----:B------:R1:W3:Y:S02]  /*2ea0*/  SHFL.IDX PT, R14, R69, RZ, 0x1c1f ;  /* 0x001c1fff450e7589 */ /* 0x0002e400000e0000 */
.L_x_6146:
        /* <DEDUP_REMOVED lines=8> */
[----:B--2---:R-:W-:-:S07]  /*2f30*/  LEA.HI.X R11, R16, R71, R17, 0x1, P4 ;  /* 0x00000047100b7211 */ /* 0x004fce00020f0c11 */
[----:B----4-:R-:W-:Y:S05]  /*2f40*/  @P5 BRA `(.L_x_5808) ;  /* 0x0000000000b85947 */ /* 0x010fea0003800000 */
[----:B-1----:R-:W-:Y:S01]  /*2f50*/  SHF.R.U64 R69, R56, 0x10, R57 ;  /* 0x0000001038457819 */ /* 0x002fe20000001239 */
[----:B0-----:R-:W-:Y:S01]  /*2f60*/  IMAD.U32 R15, R7, 0x10000, RZ ;  /* 0x00010000070f7824 */ /* 0x001fe200078e00ff */
[----:B------:R-:W-:Y:S01]  /*2f70*/  SHF.R.U64 R74, R30, 0x10, R31 ;  /* 0x000000101e4a7819 */ /* 0x000fe2000000121f */
[----:B------:R-:W-:Y:S01]  /*2f80*/  IMAD.U32 R12, R6, 0x10000, RZ ;  /* 0x00010000060c7824 */ /* 0x000fe200078e00ff */
[----:B------:R-:W-:Y:S02]  /*2f90*/  SHF.R.U32.HI R76, RZ, 0x10, R57 ;  /* 0x00000010ff4c7819 */ /* 0x000fe40000011639 */
[----:B------:R-:W-:Y:S02]  /*2fa0*/  SHF.R.U32.HI R68, RZ, 0x10, R31 ;  /* 0x00000010ff447819 */ /* 0x000fe4000001161f */
[C---:B------:R-:W-:Y:S02]  /*2fb0*/  PRMT R69, R77.reuse, 0x5410, R69 ;  /* 0x000054104d457816 */ /* 0x040fe40000000045 */
[----:B------:R-:W-:-:S02]  /*2fc0*/  PRMT R31, R77, 0x5432, R74 ;  /* 0x000054324d1f7816 */ /* 0x000fc4000000004a */
[----:B------:R-:W-:Y:S02]  /*2fd0*/  PRMT R76, R81, 0x5432, R76 ;  /* 0x00005432514c7816 */ /* 0x000fe4000000004c */
[----:B------:R-:W-:Y:S02]  /*2fe0*/  LOP3.LUT R30, R7, 0xffff0000, RZ, 0xc0, !PT ;  /* 0xffff0000071e7812 */ /* 0x000fe400078ec0ff */
        /* <DEDUP_REMOVED lines=8> */
[----:B------:R-:W-:-:S02]  /*3070*/  IMAD.U32 R6, R5, 0x10000, RZ ;  /* 0x0001000005067824 */ /* 0x000fc400078e00ff */
[C---:B------:R-:W-:Y:S01]  /*3080*/  FMUL.FTZ R79, R7.reuse, R74 ;  /* 0x0000004a074f7220 */ /* 0x040fe20000410000 */
[C---:B------:R-:W-:Y:S02]  /*3090*/  IMAD.U32 R5, R4.reuse, 0x10000, RZ ;  /* 0x0001000004057824 */ /* 0x040fe400078e00ff */
[----:B------:R-:W-:Y:S01]  /*30a0*/  FMUL.FTZ R7, R7, R56 ;  /* 0x0000003807077220 */ /* 0x000fe20000410000 */
[----:B------:R-:W-:Y:S01]  /*30b0*/  LOP3.LUT R4, R4, 0xffff0000, RZ, 0xc0, !PT ;  /* 0xffff000004047812 */ /* 0x000fe200078ec0ff */
[C---:B------:R-:W-:Y:S01]  /*30c0*/  FMUL.FTZ R81, R13.reuse, R77 ;  /* 0x0000004d0d517220 */ /* 0x040fe20000410000 */
[----:B------:R-:W-:Y:S01]  /*30d0*/  FMUL.FTZ R13, R13, R68 ;  /* 0x000000440d0d7220 */ /* 0x000fe20000410000 */
[----:B------:R-:W-:Y:S01]  /*30e0*/  LOP3.LUT R76, R76, 0xffff0000, RZ, 0xc0, !PT ;  /* 0xffff00004c4c7812 */ /* 0x000fe200078ec0ff */
[----:B------:R-:W-:Y:S01]  /*30f0*/  IMAD.U32 R31, R31, 0x10000, RZ ;  /* 0x000100001f1f7824 */ /* 0x000fe200078e00ff */
[----:B------:R-:W-:Y:S01]  /*3100*/  LOP3.LUT R57, R57, 0xffff0000, RZ, 0xc0, !PT ;  /* 0xffff000039397812 */ /* 0x000fe200078ec0ff */
[C---:B------:R-:W-:Y:S01]  /*3110*/  FFMA.FTZ R79, R6.reuse, R56, -R79 ;  /* 0x00000038064f7223 */ /* 0x040fe2000001084f */
[----:B------:R-:W-:Y:S01]  /*3120*/  FFMA.FTZ R74, R6, R74, R7 ;  /* 0x0000004a064a7223 */ /* 0x000fe20000010007 */
[----:B------:R-:W-:Y:S01]  /*3130*/  FFMA.FTZ R81, R12, R68, -R81 ;  /* 0x000000440c517223 */ /* 0x000fe20000010851 */
[----:B------:R-:W-:Y:S01]  /*3140*/  FMUL.FTZ R6, R4, R69 ;  /* 0x0000004504067220 */ /* 0x000fe20000410000 */
[----:B------:R-:W-:Y:S01]  /*3150*/  FFMA.FTZ R12, R12, R77, R13 ;  /* 0x0000004d0c0c7223 */ /* 0x000fe2000001000d */
        /* <DEDUP_REMOVED lines=13> */
.L_x_5808:
[----:B------:R-:W-:Y:S05]  /*3230*/  BSYNC B2 ;  /* 0x0000000000027941 */ /* 0x000fea0003800000 */
.L_x_5807:
[----:B0-----:R4:W-:Y:S02]  /*3240*/  ST.E.128 desc[UR40][R10.64], R4 ;  /* 0x000000040a007985 */ /* 0x0019e4000c101d28 */
.L_x_5806:
[----:B------:R-:W-:Y:S05]  /*3250*/  BSYNC B1 ;  /* 0x0000000000017941 */ /* 0x000fea0003800000 */
.L_x_5805:
        /* <DEDUP_REMOVED lines=8> */
[----:B--2---:R-:W-:-:S03]  /*32e0*/  LEA.HI.X R11, R186, R71, R202, 0x1, P4 ;  /* 0x00000047ba0b7211 */ /* 0x004fc600020f0cca */
[----:B------:R-:W-:-:S06]  /*32f0*/  IMAD R4, R5, 0x2, R2 ;  /* 0x0000000205047824 */ /* 0x000fcc00078e0202 */
[----:B------:R-:W2:Y:S01]  /*3300*/  LDS.128 R4, [R4+0x22400] ;  /* 0x0224000004047984 */ /* 0x000ea20000000c00 */
[----:B------:R-:W-:Y:S05]  /*3310*/  @P5 BRA `(.L_x_5810) ;  /* 0x0000000000b85947 */ /* 0x000fea0003800000 */
[----:B------:R-:W-:Y:S01]  /*3320*/  SHF.R.U64 R14, R8, 0x10, R9 ;  /* 0x00000010080e7819 */ /* 0x000fe20000001209 */
[----:B--2---:R-:W-:Y:S01]  /*3330*/  IMAD.U32 R8, R6, 0x10000, RZ ;  /* 0x0001000006087824 */ /* 0x004fe200078e00ff */
[--C-:B------:R-:W-:Y:S02]  /*3340*/  SHF.R.U64 R30, R28, 0x10, R29.reuse ;  /* 0x000000101c1e7819 */ /* 0x100fe4000000121d */
[----:B------:R-:W-:Y:S02]  /*3350*/  SHF.R.U32.HI R56, RZ, 0x10, R29 ;  /* 0x00000010ff387819 */ /* 0x000fe4000001161d */
[----:B------:R-:W-:Y:S02]  /*3360*/  SHF.R.U32.HI R15, RZ, 0x10, R9 ;  /* 0x00000010ff0f7819 */ /* 0x000fe40000011609 */
[----:B------:R-:W-:Y:S02]  /*3370*/  PRMT R14, R78, 0x5432, R14 ;  /* 0x000054324e0e7816 */ /* 0x000fe4000000000e */
[----:B------:R-:W-:-:S02]  /*3380*/  PRMT R30, R80, 0x5432, R30 ;  /* 0x00005432501e7816 */ /* 0x000fc4000000001e */
[----:B------:R-:W-:Y:S02]  /*3390*/  PRMT R56, R82, 0x5432, R56 ;  /* 0x0000543252387816 */ /* 0x000fe40000000038 */
[----:B------:R-:W-:Y:S02]  /*33a0*/  PRMT R28, R78, 0x5410, R15 ;  /* 0x000054104e1c7816 */ /* 0x000fe4000000000f */
[C---:B------:R-:W-:Y:S01]  /*33b0*/  LOP3.LUT R13, R7.reuse, 0xffff0000, RZ, 0xc0, !PT ;  /* 0xffff0000070d7812 */ /* 0x040fe200078ec0ff */
[----:B------:R-:W-:Y:S01]  /*33c0*/  IMAD.U32 R57, R56, 0x10000, RZ ;  /* 0x0001000038397824 */ /* 0x000fe200078e00ff */
[----:B------:R-:W-:Y:S01]  /*33d0*/  SHF.L.U32 R12, R7, 0x10, RZ ;  /* 0x00000010070c7819 */ /* 0x000fe200000006ff */
[----:B------:R-:W-:Y:S01]  /*33e0*/  IMAD.U32 R29, R28, 0x10000, RZ ;  /* 0x000100001c1d7824 */ /* 0x000fe200078e00ff */
[----:B------:R-:W-:Y:S02]  /*33f0*/  LOP3.LUT R7, R5, 0xffff0000, RZ, 0xc0, !PT ;  /* 0xffff000005077812 */ /* 0x000fe400078ec0ff */
[C---:B------:R-:W-:Y:S01]  /*3400*/  LOP3.LUT R31, R30.reuse, 0xffff0000, RZ, 0xc0, !PT ;  /* 0xffff00001e1f7812 */ /* 0x040fe200078ec0ff */
[----:B------:R-:W-:Y:S01]  /*3410*/  IMAD.U32 R30, R30, 0x10000, RZ ;  /* 0x000100001e1e7824 */ /* 0x000fe200078e00ff */
[C---:B------:R-:W-:Y:S01]  /*3420*/  LOP3.LUT R15, R14.reuse, 0xffff0000, RZ, 0xc0, !PT ;  /* 0xffff00000e0f7812 */ /* 0x040fe200078ec0ff */
[----:B------:R-:W-:Y:S01]  /*3430*/  IMAD.U32 R14, R14, 0x10000, RZ ;  /* 0x000100000e0e7824 */ /* 0x000fe200078e00ff */
[----:B------:R-:W-:Y:S01]  /*3440*/  LOP3.LUT R9, R6, 0xffff0000, RZ, 0xc0, !PT ;  /* 0xffff000006097812 */ /* 0x000fe200078ec0ff */
[C---:B-1----:R-:W-:Y:S01]  /*3450*/  FMUL.FTZ R69, R7.reuse, R31 ;  /* 0x0000001f07457220 */ /* 0x042fe20000410000 */
        /* <DEDUP_REMOVED lines=26> */
.L_x_5810:
[----:B------:R-:W-:Y:S05]  /*3600*/  BSYNC B1 ;  /* 0x0000000000017941 */ /* 0x000fea0003800000 */
.L_x_5809:
[----:B--2---:R2:W-:Y:S01]  /*3610*/  ST.E.128 desc[UR40][R10.64], R4 ;  /* 0x000000040a007985 */ /* 0x0045e2000c101d28 */
[----:B------:R-:W-:Y:S05]  /*3620*/  BRA `(.L_x_5804) ;  /* 0x0000000c00b47947 */ /* 0x000fea0003800000 */
.L_x_5797:
        /* <DEDUP_REMOVED lines=24> */
[----:B------:R-:W-:Y:S01]  /*37b0*/  UISETP.NE.AND UP0, UPT, UR37, 0x3, UPT ;  /* 0x000000032500788c */ /* 0x000fe2000bf05270 */
[----:B------:R-:W-:-:S05]  /*37c0*/  ISETP.GE.AND P5, PT, R16, R75, PT ;  /* 0x0000004b1000720c */ /* 0x000fca0003fa6270 */
[----:B------:R-:W-:Y:S01]  /*37d0*/  PLOP3.LUT P3, PT, PT, PT, UP0, 0x80, 0x0 ;  /* 0x000000000000781c */ /* 0x000fe20003f6f008 */
        /* <DEDUP_REMOVED lines=16> */
.L_x_5811:
[----:B------:R-:W-:Y:S01]  /*38e0*/  IMAD R63, R188, 0x8, R2 ;  /* 0x00000008bc3f7824 */ /* 0x000fe200078e0202 */
[----:B------:R-:W-:Y:S01]  /*38f0*/  SHF.L.U32 R72, R189, 0x1f, RZ ;  /* 0x0000001fbd487819 */ /* 0x000fe200000006ff */
[----:B------:R-:W-:Y:S03]  /*3900*/  BSSY B1, `(.L_x_5812) ;  /* 0x0000003000017945 */ /* 0x000fe60003800000 */
[----:B------:R-:W0:Y:S02]  /*3910*/  SYNCS.PHASECHK.TRANS64.TRYWAIT P6, [R63+URZ+0x28c90], R72 ;  /* 0x028c90483f0075a7 */ /* 0x000e2400080c017f */
[----:B0-----:R-:W-:Y:S05]  /*3920*/  @!P6 BRA `(.L_x_5813) ;  /* 0x000001cc004ce947 */ /* 0x001fea0003800000 */
.L_x_6147:
[----:B------:R-:W-:Y:S05]  /*3930*/  BSYNC B1 ;  /* 0x0000000000017941 */ /* 0x000fea0003800000 */
.L_x_5812:
[----:B------:R-:W-:-:S03]  /*3940*/  UMOV UR4, 0xffffffff ;  /* 0xffffffff00047882 */ /* 0x000fc60000000000 */
[----:B------:R-:W-:Y:S05]  /*3950*/  BRA.DIV UR4, `(.L_x_5814) ;  /* 0x000001ce04547947 */ /* 0x000fea000b800000 */
[----:B------:R-:W1:Y:S04]  /*3960*/  SHFL.IDX PT, R68, R68, RZ, 0x1c1f ;  /* 0x001c1fff44447589 */ /* 0x000e6800000e0000 */
[----:B------:R-:W2:Y:S02]  /*3970*/  SHFL.IDX PT, R69, R69, RZ, 0x1c1f ;  /* 0x001c1fff45457589 */ /* 0x000ea400000e0000 */
.L_x_6151:
[----:B------:R-:W3:Y:S02]  /*3980*/  LDC R71, c[0x0][0x2f4] ;  /* 0x0000bd00ff477b82 */ /* 0x000ee40000000800 */
[----:B---3--:R-:W-:-:S13]  /*3990*/  ISETP.GE.OR P4, PT, R16, R71, P4 ;  /* 0x000000471000720c */ /* 0x008fda0002786670 */
[----:B------:R-:W-:Y:S05]  /*39a0*/  @P4 BRA `(.L_x_5804) ;  /* 0x0000000800d44947 */ /* 0x000fea0003800000 */
[----:B------:R-:W3:Y:S01]  /*39b0*/  S2R R11, SR_TID.X ;  /* 0x00000000000b7919 */ /* 0x000ee20000002100 */
        /* <DEDUP_REMOVED lines=9> */
[----:B------:R-:W-:Y:S02]  /*3a50*/  IMAD.SHL.U32 R74, R8, 0x8, RZ ;  /* 0x00000008084a7824 */ /* 0x000fe400078e00ff */
[----:B---3--:R-:W-:-:S03]  /*3a60*/  VIADD R11, R11, 0xffffff80 ;  /* 0xffffff800b0b7836 */ /* 0x008fc60000000000 */
[----:B------:R-:W-:Y:S02]  /*3a70*/  LOP3.LUT R9, R43, 0x38, R74, 0xf8, !PT ;  /* 0x000000382b097812 */ /* 0x000fe400078ef84a */
[----:B------:R-:W-:Y:S02]  /*3a80*/  SHF.R.S32.HI R10, RZ, 0x1f, R11 ;  /* 0x0000001fff0a7819 */ /* 0x000fe4000001140b */
[----:B------:R-:W-:Y:S02]  /*3a90*/  LOP3.LUT R9, R9, R46, RZ, 0x3c, !PT ;  /* 0x0000002e09097212 */ /* 0x000fe400078e3cff */
[----:B------:R-:W-:-:S04]  /*3aa0*/  LEA.HI R10, R10, R11, RZ, 0x5 ;  /* 0x0000000b0a0a7211 */ /* 0x000fc800078f28ff */
[----:B------:R-:W-:-:S05]  /*3ab0*/  SHF.R.S32.HI R10, RZ, 0x5, R10 ;  /* 0x00000005ff0a7819 */ /* 0x000fca000001140a */
[----:B------:R-:W-:Y:S02]  /*3ac0*/  IMAD R11, R10, 0x200, R9 ;  /* 0x000002000a0b7824 */ /* 0x000fe400078e0209 */
[----:B------:R-:W-:Y:S02]  /*3ad0*/  IMAD.IADD R9, R61, 0x1, R70 ;  /* 0x000000013d097824 */ /* 0x000fe400078e0246 */
[----:B------:R-:W-:Y:S02]  /*3ae0*/  IMAD.IADD R11, R70, 0x1, R11 ;  /* 0x00000001460b7824 */ /* 0x000fe400078e020b */
[--C-:B------:R-:W-:Y:S02]  /*3af0*/  IMAD R9, R9, 0x2, R2.reuse ;  /* 0x0000000209097824 */ /* 0x100fe400078e0202 */
[----:B------:R-:W-:-:S04]  /*3b00*/  IMAD R12, R11, 0x2, R2 ;  /* 0x000000020b0c7824 */ /* 0x000fc800078e0202 */
[----:B------:R-:W1:Y:S04]  /*3b10*/  LDS.128 R8, [R9+0x22400] ;  /* 0x0224000009087984 */ /* 0x000e680000000c00 */
[----:B------:R-:W2:Y:S01]  /*3b20*/  LDS.128 R12, [R12+0x22400] ;  /* 0x022400000c0c7984 */ /* 0x000ea20000000c00 */
[----:B------:R-:W-:Y:S05]  /*3b30*/  @P5 BRA `(.L_x_5816) ;  /* 0x0000000400705947 */ /* 0x000fea0003800000 */
[----:B------:R-:W-:Y:S02]  /*3b40*/  SHF.R.U32.HI R75, RZ, 0x10, R5 ;  /* 0x00000010ff4b7819 */ /* 0x000fe40000011605 */
[----:B------:R-:W-:Y:S02]  /*3b50*/  SHF.R.U32.HI R80, RZ, 0x10, R29 ;  /* 0x00000010ff507819 */ /* 0x000fe4000001161d */
[----:B------:R-:W-:Y:S01]  /*3b60*/  SHF.R.U64 R70, R4, 0x10, R5 ;  /* 0x0000001004467819 */ /* 0x000fe20000001205 */
[----:B-1----:R-:W-:Y:S01]  /*3b70*/  IMAD.U32 R5, R9, 0x10000, RZ ;  /* 0x0001000009057824 */ /* 0x002fe200078e00ff */
[----:B------:R-:W-:Y:S01]  /*3b80*/  SHF.R.U64 R77, R6, 0x10, R7 ;  /* 0x00000010064d7819 */ /* 0x000fe20000001207 */
[----:B------:R-:W-:Y:S01]  /*3b90*/  IMAD.U32 R4, R8, 0x10000, RZ ;  /* 0x0001000008047824 */ /* 0x000fe200078e00ff */
[----:B------:R-:W-:Y:S02]  /*3ba0*/  PRMT R75, R76, 0x5410, R75 ;  /* 0x000054104c4b7816 */ /* 0x000fe4000000004b */
[----:B------:R-:W-:-:S02]  /*3bb0*/  PRMT R80, R81, 0x5432, R80 ;  /* 0x0000543251507816 */ /* 0x000fc40000000050 */
[----:B------:R-:W-:Y:S02]  /*3bc0*/  SHF.R.U32.HI R83, RZ, 0x10, R31 ;  /* 0x00000010ff537819 */ /* 0x000fe4000001161f */
[----:B------:R-:W-:Y:S01]  /*3bd0*/  SHF.R.U64 R79, R28, 0x10, R29 ;  /* 0x000000101c4f7819 */ /* 0x000fe2000000121d */
[----:B--2---:R-:W-:Y:S01]  /*3be0*/  IMAD.U32 R28, R13, 0x10000, RZ ;  /* 0x000100000d1c7824 */ /* 0x004fe200078e00ff */
[----:B------:R-:W-:Y:S01]  /*3bf0*/  SHF.R.U64 R82, R30, 0x10, R31 ;  /* 0x000000101e527819 */ /* 0x000fe2000000121f */
[----:B------:R-:W-:Y:S01]  /*3c00*/  IMAD.U32 R30, R15, 0x10000, RZ ;  /* 0x000100000f1e7824 */ /* 0x000fe200078e00ff */
[----:B------:R-:W-:Y:S01]  /*3c10*/  PRMT R70, R76, 0x5432, R70 ;  /* 0x000054324c467816 */ /* 0x000fe20000000046 */
[----:B------:R-:W-:Y:S01]  /*3c20*/  IMAD.U32 R76, R75, 0x10000, RZ ;  /* 0x000100004b4c7824 */ /* 0x000fe200078e00ff */
[----:B------:R-:W-:Y:S01]  /*3c30*/  PRMT R77, R81, 0x5410, R77 ;  /* 0x00005410514d7816 */ /* 0x000fe2000000004d */
[----:B------:R-:W-:Y:S01]  /*3c40*/  IMAD.U32 R81, R80, 0x10000, RZ ;  /* 0x0001000050517824 */ /* 0x000fe200078e00ff */
[----:B------:R-:W-:Y:S01]  /*3c50*/  SHF.R.U32.HI R78, RZ, 0x10, R7 ;  /* 0x00000010ff4e7819 */ /* 0x000fe20000011607 */
[----:B------:R-:W-:Y:S01]  /*3c60*/  FMUL.FTZ R86, R28, R76 ;  /* 0x0000004c1c567220 */ /* 0x000fe20000410000 */
[----:B------:R-:W-:Y:S01]  /*3c70*/  PRMT R83, R85, 0x5410, R83 ;  /* 0x0000541055537816 */ /* 0x000fe20000000053 */
[----:B------:R-:W-:Y:S01]  /*3c80*/  IMAD.U32 R7, R10, 0x10000, RZ ;  /* 0x000100000a077824 */ /* 0x000fe200078e00ff */
[----:B------:R-:W-:Y:S01]  /*3c90*/  LOP3.LUT R29, R13, 0xffff0000, RZ, 0xc0, !PT ;  /* 0xffff00000d1d7812 */ /* 0x000fe200078ec0ff */
[----:B------:R-:W-:Y:S01]  /*3ca0*/  FFMA.FTZ R86, R5, R81, R86 ;  /* 0x0000005105567223 */ /* 0x000fe20000010056 */
[----:B------:R-:W-:Y:S01]  /*3cb0*/  LOP3.LUT R80, R80, 0xffff0000, RZ, 0xc0, !PT ;  /* 0xffff000050507812 */ /* 0x000fe200078ec0ff */
[----:B------:R-:W-:Y:S01]  /*3cc0*/  IMAD.U32 R13, R12, 0x10000, RZ ;  /* 0x000100000c0d7824 */ /* 0x000fe200078e00ff */
[----:B------:R-:W-:-:S02]  /*3cd0*/  LOP3.LUT R75, R75, 0xffff0000, RZ, 0xc0, !PT ;  /* 0xffff00004b4b7812 */ /* 0x000fc400078ec0ff */
[C---:B------:R-:W-:Y:S02]  /*3ce0*/  PRMT R79, R84.reuse, 0x5410, R79 ;  /* 0x00005410544f7816 */ /* 0x040fe4000000004f */
[----:B------:R-:W-:Y:S01]  /*3cf0*/  PRMT R82, R84, 0x5432, R82 ;  /* 0x0000543254527816 */ /* 0x000fe20000000052 */
[----:B------:R-:W-:Y:S01]  /*3d00*/  FMUL.FTZ R84, R28, R81 ;  /* 0x000000511c547220 */ /* 0x000fe20000410000 */
[----:B------:R-:W-:Y:S01]  /*3d10*/  PRMT R78, R85, 0x5432, R78 ;  /* 0x00005432554e7816 */ /* 0x000fe2000000004e */
[----:B------:R-:W-:Y:S01]  /*3d20*/  IMAD.U32 R28, R83, 0x10000, RZ ;  /* 0x00010000531c7824 */ /* 0x000fe200078e00ff */
[----:B------:R-:W-:Y:S01]  /*3d30*/  LOP3.LUT R6, R9, 0xffff0000, RZ, 0xc0, !PT ;  /* 0xffff000009067812 */ /* 0x000fe200078ec0ff */
[C---:B------:R-:W-:Y:S01]  /*3d40*/  FMUL.FTZ R85, R29.reuse, R80 ;  /* 0x000000501d557220 */ /* 0x040fe20000410000 */
[----:B------:R-:W-:Y:S01]  /*3d50*/  FMUL.FTZ R29, R29, R75 ;  /* 0x0000004b1d1d7220 */ /* 0x000fe20000410000 */
[----:B------:R-:W-:Y:S01]  /*3d60*/  FFMA.FTZ R84, R5, R76, -R84 ;  /* 0x0000004c05547223 */ /* 0x000fe20000010854 */
[----:B------:R-:W-:-:S02]  /*3d70*/  IMAD.U32 R9, R11, 0x10000, RZ ;  /* 0x000100000b097824 */ /* 0x000fc400078e00ff */
[----:B------:R-:W-:Y:S01]  /*3d80*/  FMUL.FTZ R88, R30, R28 ;  /* 0x0000001c1e587220 */ /* 0x000fe20000410000 */
[----:B------:R-:W-:Y:S02]  /*3d90*/  IMAD.U32 R5, R78, 0x10000, RZ ;  /* 0x000100004e057824 */ /* 0x000fe400078e00ff */
[C---:B------:R-:W-:Y:S01]  /*3da0*/  FFMA.FTZ R85, R6.reuse, R75, -R85 ;  /* 0x0000004b06557223 */ /* 0x040fe20000010855 */
[----:B------:R-:W-:Y:S01]  /*3db0*/  FFMA.FTZ R75, R6, R80, R29 ;  /* 0x00000050064b7223 */ /* 0x000fe2000001001d */
[----:B------:R-:W-:Y:S01]  /*3dc0*/  SHF.L.U32 R6, R79, 0x10, RZ ;  /* 0x000000104f067819 */ /* 0x000fe200000006ff */
[-C--:B------:R-:W-:Y:S01]  /*3dd0*/  FMUL.FTZ R81, R30, R5.reuse ;  /* 0x000000051e517220 */ /* 0x080fe20000410000 */
[----:B------:R-:W-:Y:S01]  /*3de0*/  LOP3.LUT R31, R15, 0xffff0000, RZ, 0xc0, !PT ;  /* 0xffff00000f1f7812 */ /* 0x000fe200078ec0ff */
[----:B------:R-:W-:Y:S01]  /*3df0*/  FFMA.FTZ R88, R9, R5, -R88 ;  /* 0x0000000509587223 */ /* 0x000fe20000010858 */
[----:B------:R-:W-:Y:S01]  /*3e00*/  LOP3.LUT R76, R83, 0xffff0000, RZ, 0xc0, !PT ;  /* 0xffff0000534c7812 */ /* 0x000fe200078ec0ff */
[----:B------:R-:W-:Y:S01]  /*3e10*/  IMAD.U32 R5, R70, 0x10000, RZ ;  /* 0x0001000046057824 */ /* 0x000fe200078e00ff */
[----:B------:R-:W-:Y:S01]  /*3e20*/  LOP3.LUT R78, R78, 0xffff0000, RZ, 0xc0, !PT ;  /* 0xffff00004e4e7812 */ /* 0x000fe200078ec0ff */
[----:B------:R-:W-:Y:S01]  /*3e30*/  FFMA.FTZ R81, R9, R28, R81 ;  /* 0x0000001c09517223 */ /* 0x000fe20000010051 */
[----:B------:R-:W-:Y:S01]  /*3e40*/  LOP3.LUT R11, R11, 0xffff0000, RZ, 0xc0, !PT ;  /* 0xffff00000b0b7812 */ /* 0x000fe200078ec0ff */
[----:B------:R-:W-:Y:S01]  /*3e50*/  FMUL.FTZ R29, R13, R6 ;  /* 0x000000060d1d7220 */ /* 0x000fe20000410000 */
[----:B------:R-:W-:Y:S01]  /*3e60*/  LOP3.LUT R12, R12, 0xffff0000, RZ, 0xc0, !PT ;  /* 0xffff00000c0c7812 */ /* 0x000fe200078ec0ff */
[C---:B------:R-:W-:Y:S01]  /*3e70*/  FMUL.FTZ R28, R31.reuse, R76 ;  /* 0x0000004c1f1c7220 */ /* 0x040fe20000410000 */
[-C--:B------:R-:W-:Y:S01]  /*3e80*/  FMUL.FTZ R30, R31, R78.reuse ;  /* 0x0000004e1f1e7220 */ /* 0x080fe20000410000 */
[----:B------:R-:W-:Y:S01]  /*3e90*/  LOP3.LUT R79, R79, 0xffff0000, RZ, 0xc0, !PT ;  /* 0xffff00004f4f7812 */ /* 0x000fe200078ec0ff */
[-C--:B------:R-:W-:Y:S01]  /*3ea0*/  FMUL.FTZ R13, R13, R5.reuse ;  /* 0x000000050d0d7220 */ /* 0x080fe20000410000 */
[----:B------:R-:W-:Y:S01]  /*3eb0*/  LOP3.LUT R9, R70, 0xffff0000, RZ, 0xc0, !PT ;  /* 0xffff000046097812 */ /* 0x000fe200078ec0ff */
[----:B------:R-:W-:Y:S01]  /*3ec0*/  IMAD.U32 R15, R14, 0x10000, RZ ;  /* 0x000100000e0f7824 */ /* 0x000fe200078e00ff */
[----:B------:R-:W-:Y:S01]  /*3ed0*/  LOP3.LUT R8, R8, 0xffff0000, RZ, 0xc0, !PT ;  /* 0xffff000008087812 */ /* 0x000fe200078ec0ff */
[C---:B------:R-:W-:Y:S01]  /*3ee0*/  FFMA.FTZ R83, R11.reuse, R78, -R28 ;  /* 0x0000004e0b537223 */ /* 0x040fe2000001081c */
[----:B------:R-:W-:Y:S01]  /*3ef0*/  FFMA.FTZ R30, R11, R76, R30 ;  /* 0x0000004c0b1e7223 */ /* 0x000fe2000001001e */
[C---:B------:R-:W-:Y:S01]  /*3f00*/  FFMA.FTZ R29, R4.reuse, R5, -R29 ;  /* 0x00000005041d7223 */ /* 0x040fe2000001081d */
[----:B------:R-:W-:Y:S01]  /*3f10*/  FFMA.FTZ R13, R4, R6, R13 ;  /* 0x00000006040d7223 */ /* 0x000fe2000001000d */
[----:B------:R-:W-:Y:S01]  /*3f20*/  LOP3.LUT R14, R14, 0xffff0000, RZ, 0xc0, !PT ;  /* 0xffff00000e0e7812 */ /* 0x000fe200078ec0ff */
[----:B------:R-:W-:Y:S01]  /*3f30*/  FMUL.FTZ R11, R12, R79 ;  /* 0x0000004f0c0b7220 */ /* 0x000fe20000410000 */
[C---:B------:R-:W-:Y:S01]  /*3f40*/  IMAD.U32 R4, R77.reuse, 0x10000, RZ ;  /* 0x000100004d047824 */ /* 0x040fe200078e00ff */
[C---:B------:R-:W-:Y:S01]  /*3f50*/  LOP3.LUT R5, R82.reuse, 0xffff0000, RZ, 0xc0, !PT ;  /* 0xffff000052057812 */ /* 0x040fe200078ec0ff */
[----:B------:R-:W-:Y:S01]  /*3f60*/  IMAD.U32 R6, R82, 0x10000, RZ ;  /* 0x0001000052067824 */ /* 0x000fe200078e00ff */
[----:B------:R-:W-:Y:S01]  /*3f70*/  LOP3.LUT R77, R77, 0xffff0000, RZ, 0xc0, !PT ;  /* 0xffff00004d4d7812 */ /* 0x000fe200078ec0ff */
[-C--:B------:R-:W-:Y:S01]  /*3f80*/  FMUL.FTZ R31, R12, R9.reuse ;  /* 0x000000090c1f7220 */ /* 0x080fe20000410000 */
[----:B------:R-:W-:Y:S01]  /*3f90*/  FFMA.FTZ R12, R8, R9, -R11 ;  /* 0x00000009080c7223 */ /* 0x000fe2000001080b */
[----:B------:R-:W-:Y:S01]  /*3fa0*/  LOP3.LUT R10, R10, 0xffff0000, RZ, 0xc0, !PT ;  /* 0xffff00000a0a7812 */ /* 0x000fe200078ec0ff */
[C---:B------:R-:W-:Y:S01]  /*3fb0*/  FMUL.FTZ R28, R15.reuse, R6 ;  /* 0x000000060f1c7220 */ /* 0x040fe20000410000 */
[C---:B------:R-:W-:Y:S01]  /*3fc0*/  FMUL.FTZ R9, R14.reuse, R5 ;  /* 0x000000050e097220 */ /* 0x040fe20000410000 */
[-C--:B------:R-:W-:Y:S01]  /*3fd0*/  FMUL.FTZ R15, R15, R4.reuse ;  /* 0x000000040f0f7220 */ /* 0x080fe20000410000 */
[----:B------:R-:W-:Y:S01]  /*3fe0*/  FMUL.FTZ R14, R14, R77 ;  /* 0x0000004d0e0e7220 */ /* 0x000fe20000410000 */
[----:B------:R-:W-:Y:S01]  /*3ff0*/  FFMA.FTZ R8, R8, R79, R31 ;  /* 0x0000004f08087223 */ /* 0x000fe2000001001f */
        /* <DEDUP_REMOVED lines=16> */
.L_x_5816:
[----:B------:R-:W-:Y:S05]  /*4100*/  BSYNC B1 ;  /* 0x0000000000017941 */ /* 0x000fea0003800000 */
.L_x_5815:
[----:B-1----:R1:W-:Y:S01]  /*4110*/  ST.E.128 desc[UR40][R56.64], R8 ;  /* 0x0000000838007985 */ /* 0x0023e2000c101d28 */
[----:B------:R-:W-:Y:S01]  /*4120*/  ISETP.GE.AND P4, PT, R74, R71, PT ;  /* 0x000000474a00720c */ /* 0x000fe20003f86270 */
[----:B------:R-:W-:Y:S02]  /*4130*/  IMAD.MOV.U32 R4, RZ, RZ, R69 ;  /* 0x000000ffff047224 */ /* 0x000fe400078e0045 */
[----:B------:R-:W-:-:S10]  /*4140*/  IMAD.MOV.U32 R5, RZ, RZ, R68 ;  /* 0x000000ffff057224 */ /* 0x000fd400078e0044 */
[----:B------:R-:W-:Y:S05]  /*4150*/  @P4 BRA `(.L_x_5804) ;  /* 0x0000000000e84947 */ /* 0x000fea0003800000 */
[----:B------:R-:W-:-:S05]  /*4160*/  IMAD.WIDE R4, R74, 0x2, R4 ;  /* 0x000000024a047825 */ /* 0x000fca00078e0204 */
[----:B--2---:R2:W-:Y:S01]  /*4170*/  ST.E.128 desc[UR40][R4.64], R12 ;  /* 0x0000000c04007985 */ /* 0x0045e2000c101d28 */
[----:B------:R-:W-:Y:S05]  /*4180*/  BRA `(.L_x_5804) ;  /* 0x0000000000dc7947 */ /* 0x000fea0003800000 */
.L_x_5796:
[----:B------:R-:W-:-:S06]  /*4190*/  UISETP.NE.AND UP0, UPT, UR37, 0x3, UPT ;  /* 0x000000032500788c */ /* 0x000fcc000bf05270 */
[----:B------:R-:W-:-:S13]  /*41a0*/  PLOP3.LUT P3, PT, PT, PT, UP0, 0x80, 0x0 ;  /* 0x000000000000781c */ /* 0x000fda0003f6f008 */
[----:B------:R-:W-:Y:S05]  /*41b0*/  @!P3 BRA `(.L_x_5817) ;  /* 0x000000000004b947 */ /* 0x000fea0003800000 */
[----:B------:R-:W-:Y:S01]  /*41c0*/  BPT.TRAP 0x1 ;  /* 0x000000040000795c */ /* 0x000fe20000300000 */
.L_x_5817:
[----:B------:R-:W-:Y:S01]  /*41d0*/  IMAD R63, R188, 0x8, R2 ;  /* 0x00000008bc3f7824 */ /* 0x000fe200078e0202 */
[----:B------:R-:W-:Y:S01]  /*41e0*/  SHF.L.U32 R72, R189, 0x1f, RZ ;  /* 0x0000001fbd487819 */ /* 0x000fe200000006ff */
[----:B------:R-:W-:Y:S01]  /*41f0*/  BSSY B1, `(.L_x_5818) ;  /* 0x0000004000017945 */ /* 0x000fe20003800000 */
[----:B------:R-:W-:Y:S02]  /*4200*/  SHF.R.S32.HI R67, RZ, 0x1f, R65 ;  /* 0x0000001fff437819 */ /* 0x000fe40000011441 */
[----:B------:R-:W1:Y:S02]  /*4210*/  SYNCS.PHASECHK.TRANS64.TRYWAIT P4, [R63+URZ+0x28c90], R72 ;  /* 0x028c90483f0075a7 */ /* 0x000e64000808017f */
[----:B-1----:R-:W-:Y:S05]  /*4220*/  @!P4 BRA `(.L_x_5819) ;  /* 0x000001c4006cc947 */ /* 0x002fea0003800000 */
.L_x_6152:
[----:B------:R-:W-:Y:S05]  /*4230*/  BSYNC B1 ;  /* 0x0000000000017941 */ /* 0x000fea0003800000 */
.L_x_5818:
        /* <DEDUP_REMOVED lines=24> */
[----:B------:R0:W2:Y:S04]  /*43c0*/  SHFL.IDX PT, R29, R13, RZ, 0x1c1f ;  /* 0x001c1fff0d1d7589 */ /* 0x0000a800000e0000 */
[----:B------:R0:W3:Y:S02]  /*43d0*/  SHFL.IDX PT, R14, R5, RZ, 0x1c1f ;  /* 0x001c1fff050e7589 */ /* 0x0000e400000e0000 */
.L_x_6156:
        /* <DEDUP_REMOVED lines=18> */
.L_x_5804:
[----:B------:R-:W-:Y:S05]  /*4500*/  BSYNC B0 ;  /* 0x0000000000007941 */ /* 0x000fea0003800000 */
.L_x_5795:
[----:B0-2-4-:R-:W0:Y:S01]  /*4510*/  S2R R4, SR_TID.X ;  /* 0x0000000000047919 */ /* 0x015e220000002100 */
[----:B------:R-:W-:Y:S01]  /*4520*/  @!PT LDS RZ, [RZ] ;  /* 0x00000000fffff984 */ /* 0x000fe20000000800 */
[----:B------:R-:W-:Y:S01]  /*4530*/  @!PT LDS RZ, [RZ] ;  /* 0x00000000fffff984 */ /* 0x000fe20000000800 */
[----:B------:R-:W-:Y:S01]  /*4540*/  @!PT LDS RZ, [RZ] ;  /* 0x00000000fffff984 */ /* 0x000fe20000000800 */
[----:B------:R-:W-:Y:S01]  /*4550*/  @!PT LDS RZ, [RZ] ;  /* 0x00000000fffff984 */ /* 0x000fe20000000800 */
[----:B------:R2:W-:Y:S06]  /*4560*/  MEMBAR.ALL.CTA ;  /* 0x0000000000007992 */ /* 0x0005ec0000008000 */
[----:B--2---:R-:W2:Y:S01]  /*4570*/  FENCE.VIEW.ASYNC.S ;  /* 0x00000000000073c6 */ /* 0x004ea20000000000 */
[----:B------:R-:W-:Y:S05]  /*4580*/  WARPSYNC.ALL ;  /* 0x0000000000007948 */ /* 0x000fea0003800000 */
[----:B------:R-:W-:Y:S01]  /*4590*/  BSSY B0, `(.L_x_5821) ;  /* 0x0000009000007945 */ /* 0x000fe20003800000 */
[----:B0-----:R-:W-:Y:S01]  /*45a0*/  LOP3.LUT R4, R4, 0x7f, RZ, 0xc0, !PT ;  /* 0x0000007f04047812 */ /* 0x001fe200078ec0ff */
[----:B--2---:R0:W-:Y:S03]  /*45b0*/  BAR.SYNC.DEFER_BLOCKING R49, 0x80 ;  /* 0x000200310000751d */ /* 0x0041e60000010000 */
[----:B------:R-:W-:-:S13]  /*45c0*/  ISETP.NE.AND P4, PT, R4, RZ, PT ;  /* 0x000000ff0400720c */ /* 0x000fda0003f85270 */
[----:B------:R-:W-:-:S05]  /*45d0*/  @!P4 VIADD R4, R63, 0x28ca0 ;  /* 0x00028ca03f04c836 */ /* 0x000fca0000000000 */
[----:B------:R-:W-:-:S04]  /*45e0*/  @!P4 PRMT R4, RZ, 0x654, R4 ;  /* 0x00000654ff04c816 */ /* 0x000fc80000000004 */
[----:B------:R0:W-:Y:S01]  /*45f0*/  @!P4 SYNCS.ARRIVE.TRANS64.RED.A1T0 RZ, [R4+URZ], RZ ;  /* 0x000000ff04ffc9a7 */ /* 0x0001e2000810043f */
[----:B------:R-:W-:Y:S05]  /*4600*/  @!P3 BRA `(.L_x_5822) ;  /* 0x000000000004b947 */ /* 0x000fea0003800000 */
[----:B------:R-:W-:Y:S01]  /*4610*/  BPT.TRAP 0x1 ;  /* 0x000000040000795c */ /* 0x000fe20000300000 */
.L_x_5822:
[----:B------:R-:W-:Y:S05]  /*4620*/  BSYNC B0 ;  /* 0x0000000000007941 */ /* 0x000fea0003800000 */
.L_x_5821:
[----:B------:R-:W2:Y:S01]  /*4630*/  SYNCS.PHASECHK.TRANS64.TRYWAIT P3, [R63+URZ+0x28cb0], R72 ;  /* 0x028cb0483f0075a7 */ /* 0x000ea2000806017f */
[----:B------:R-:W-:Y:S04]  /*4640*/  BSSY B0, `(.L_x_5823) ;  /* 0x0000002000007945 */ /* 0x000fe80003800000 */
[----:B--2---:R-:W-:Y:S05]  /*4650*/  @!P3 BRA `(.L_x_5824) ;  /* 0x000001c000b8b947 */ /* 0x004fea0003800000 */
.L_x_6157:
[----:B------:R-:W-:Y:S05]  /*4660*/  BSYNC B0 ;  /* 0x0000000000007941 */ /* 0x000fea0003800000 */
.L_x_5823:
        /* <DEDUP_REMOVED lines=11> */
[----:B-1----:R-:W-:Y:S02]  /*4720*/  IMAD R9, R47, UR4, RZ ;  /* 0x000000042f097c24 */ /* 0x002fe4000f8e02ff */
[----:B------:R-:W-:Y:S02]  /*4730*/  IMAD.IADD R5, R5, 0x1, R7 ;  /* 0x0000000105057824 */ /* 0x000fe400078e0207 */
[C---:B------:R-:W-:Y:S02]  /*4740*/  IMAD R7, R26.reuse, UR5, R9 ;  /* 0x000000051a077c24 */ /* 0x040fe4000f8e0209 */
[----:B------:R-:W-:Y:S01]  /*4750*/  IMAD.WIDE.U32 R4, R26, UR4, R4 ;  /* 0x000000041a047c25 */ /* 0x000fe2000f8e0004 */
[----:B------:R-:W-:-:S03]  /*4760*/  ULDC.64 UR4, c[0x0][0x318] ;  /* 0x0000c60000047ab9 */ /* 0x000fc60000000a00 */
[----:B------:R-:W-:Y:S01]  /*4770*/  IMAD.IADD R7, R5, 0x1, R7 ;  /* 0x0000000105077824 */ /* 0x000fe200078e0207 */
[----:B------:R-:W-:-:S04]  /*4780*/  LEA R5, P3, R4, UR4, 0x1 ;  /* 0x0000000404057c11 */ /* 0x000fc8000f8608ff */
[----:B------:R-:W-:Y:S01]  /*4790*/  LEA.HI.X R4, R4, UR5, R7, 0x1, P3 ;  /* 0x0000000504047c11 */ /* 0x000fe200098f0c07 */
[----:B------:R0:W1:Y:S01]  /*47a0*/  SHFL.IDX PT, R15, R5, RZ, 0x1c1f ;  /* 0x001c1fff050f7589 */ /* 0x00006200000e0000 */
[----:B------:R-:W-:-:S03]  /*47b0*/  ISETP.GT.AND P3, PT, R73, R192, PT ;  /* 0x000000c04900720c */ /* 0x000fc60003f64270 */
[----:B------:R0:W4:Y:S10]  /*47c0*/  SHFL.IDX PT, R13, R4, RZ, 0x1c1f ;  /* 0x001c1fff040d7589 */ /* 0x00013400000e0000 */
[----:B0-----:R-:W-:Y:S05]  /*47d0*/  @!P3 BRA `(.L_x_5826) ;  /* 0x00000004009cb947 */ /* 0x001fea0003800000 */
[----:B------:R-:W5:Y:S01]  /*47e0*/  LDL R31, [R1+0x10] ;  /* 0x00001000011f7983 */ /* 0x000f620000100800 */
[----:B------:R-:W-:-:S03]  /*47f0*/  ULDC UR4, c[0x0][0x320] ;  /* 0x0000c80000047ab9 */ /* 0x000fc60000000800 */
[----:B------:R-:W2:Y:S04]  /*4800*/  LDL R12, [R1+0x14] ;  /* 0x00001400010c7983 */ /* 0x000ea80000100800 */
[----:B------:R-:W2:Y:S01]  /*4810*/  LDL R30, [R1+0x18] ;  /* 0x00001800011e7983 */ /* 0x000ea20000100800 */
[----:B------:R-:W-:Y:S01]  /*4820*/  ISETP.GE.AND P5, PT, R16, UR4, PT ;  /* 0x0000000410007c0c */ /* 0x000fe2000bfa6270 */
[----:B------:R-:W-:Y:S01]  /*4830*/  IMAD R9, R188, 0x8000, R51 ;  /* 0x00008000bc097824 */ /* 0x000fe200078e0233 */
[----:B------:R-:W-:Y:S01]  /*4840*/  LOP3.LUT P3, RZ, R196, 0x4, RZ, 0xc0, !PT ;  /* 0x00000004c4ff7812 */ /* 0x000fe2000786c0ff */
[----:B------:R-:W2:Y:S02]  /*4850*/  LDL R29, [R1+0x1c] ;  /* 0x00001c00011d7983 */ /* 0x000ea40000100800 */
[----:B------:R-:W-:-:S02]  /*4860*/  IMAD R10, R9, 0x2, R2 ;  /* 0x00000002090a7824 */ /* 0x000fc400078e0202 */
[----:B------:R-:W2:Y:S04]  /*4870*/  LDL R28, [R1+0x20] ;  /* 0x00002000011c7983 */ /* 0x000ea80000100800 */
[----:B---3--:R-:W3:Y:S01]  /*4880*/  LDL R14, [R1+0x24] ;  /* 0x00002400010e7983 */ /* 0x008ee20000100800 */
[----:B------:R-:W-:-:S03]  /*4890*/  VIADD R11, R9, 0x20 ;  /* 0x00000020090b7836 */ /* 0x000fc60000000000 */
[----:B------:R-:W0:Y:S01]  /*48a0*/  @!P5 LDS.128 R4, [R10+0x400] ;  /* 0x000400000a04d984 */ /* 0x000e220000000c00 */
[----:B------:R-:W-:Y:S01]  /*48b0*/  @P3 VIADD R11, R9, 0xffffffe0 ;  /* 0xffffffe0090b3836 */ /* 0x000fe20000000000 */
[C---:B-1----:R-:W-:Y:S02]  /*48c0*/  @!P5 LEA R8, P3, R16.reuse, R15, 0x1 ;  /* 0x0000000f1008d211 */ /* 0x042fe400078608ff */
[----:B------:R-:W3:Y:S01]  /*48d0*/  LDL R64, [R1+0x2c] ;  /* 0x00002c0001407983 */ /* 0x000ee20000100800 */
[----:B------:R-:W-:Y:S01]  /*48e0*/  IMAD R11, R11, 0x2, R2 ;  /* 0x000000020b0b7824 */ /* 0x000fe200078e0202 */
[----:B----4-:R-:W-:Y:S02]  /*48f0*/  @!P5 LEA.HI.X R9, R16, R13, R17, 0x1, P3 ;  /* 0x0000000d1009d211 */ /* 0x010fe400018f0c11 */
[C---:B------:R-:W-:Y:S01]  /*4900*/  ISETP.GE.AND P3, PT, R186.reuse, UR4, PT ;  /* 0x00000004ba007c0c */ /* 0x040fe2000bf66270 */
[----:B------:R-:W4:Y:S04]  /*4910*/  LDL R57, [R1+0x30] ;  /* 0x0000300001397983 */ /* 0x000f280000100800 */
[----:B------:R-:W4:Y:S04]  /*4920*/  LDL R56, [R1+0x34] ;  /* 0x0000340001387983 */ /* 0x000f280000100800 */
[----:B0-----:R0:W-:Y:S04]  /*4930*/  @!P5 ST.E.128 desc[UR40][R8.64], R4 ;  /* 0x000000040800d985 */ /* 0x0011e8000c101d28 */
[----:B------:R-:W1:Y:S01]  /*4940*/  @!P3 LDS.128 R4, [R11+0x400] ;  /* 0x000400000b04b984 */ /* 0x000e620000000c00 */
[----:B0-----:R-:W-:-:S04]  /*4950*/  @!P3 LEA R8, P5, R186, R15, 0x1 ;  /* 0x0000000fba08b211 */ /* 0x001fc800078a08ff */
[----:B------:R-:W-:Y:S02]  /*4960*/  @!P3 LEA.HI.X R9, R186, R13, R202, 0x1, P5 ;  /* 0x0000000dba09b211 */ /* 0x000fe400028f0cca */
[----:B------:R-:W-:-:S03]  /*4970*/  ISETP.GE.AND P5, PT, R228, UR4, PT ;  /* 0x00000004e4007c0c */ /* 0x000fc6000bfa6270 */
[----:B-1----:R0:W-:Y:S10]  /*4980*/  @!P3 ST.E.128 desc[UR40][R8.64], R4 ;  /* 0x000000040800b985 */ /* 0x0021f4000c101d28 */
[----:B------:R-:W1:Y:S01]  /*4990*/  @!P5 LDS.128 R4, [R10+0x2400] ;  /* 0x002400000a04d984 */ /* 0x000e620000000c00 */
[----:B0-----:R-:W-:-:S05]  /*49a0*/  @!P5 LEA R8, P3, R228, R15, 0x1 ;  /* 0x0000000fe408d211 */ /* 0x001fca00078608ff */
[----:B-----5:R-:W-:Y:S01]  /*49b0*/  @!P5 IMAD.X R9, R13, 0x1, R31, P3 ;  /* 0x000000010d09d824 */ /* 0x020fe200018e061f */
[C---:B------:R-:W-:Y:S01]  /*49c0*/  ISETP.GE.AND P3, PT, R220.reuse, UR4, PT ;  /* 0x00000004dc007c0c */ /* 0x040fe2000bf66270 */
[----:B------:R-:W5:Y:S04]  /*49d0*/  LDL R31, [R1+0x38] ;  /* 0x00003800011f7983 */ /* 0x000f680000100800 */
[----:B-1----:R0:W-:Y:S08]  /*49e0*/  @!P5 ST.E.128 desc[UR40][R8.64], R4 ;  /* 0x000000040800d985 */ /* 0x0021f0000c101d28 */
[----:B------:R-:W1:Y:S01]  /*49f0*/  @!P3 LDS.128 R4, [R11+0x2400] ;  /* 0x002400000b04b984 */ /* 0x000e620000000c00 */
[----:B0-----:R-:W-:-:S05]  /*4a00*/  @!P3 LEA R8, P5, R220, R15, 0x1 ;  /* 0x0000000fdc08b211 */ /* 0x001fca00078a08ff */
[----:B--2---:R-:W-:Y:S02]  /*4a10*/  @!P3 IMAD.X R9, R13, 0x1, R12, P5 ;  /* 0x000000010d09b824 */ /* 0x004fe400028e060c */
[----:B------:R-:W2:Y:S01]  /*4a20*/  LDL R12, [R1+0x28] ;  /* 0x00002800010c7983 */ /* 0x000ea20000100800 */
[----:B------:R-:W-:-:S03]  /*4a30*/  ISETP.GE.AND P5, PT, R218, UR4, PT ;  /* 0x00000004da007c0c */ /* 0x000fc6000bfa6270 */
[----:B-1----:R0:W-:Y:S10]  /*4a40*/  @!P3 ST.E.128 desc[UR40][R8.64], R4 ;  /* 0x000000040800b985 */ /* 0x0021f4000c101d28 */
[----:B------:R-:W1:Y:S01]  /*4a50*/  @!P5 LDS.128 R4, [R10+0x4400] ;  /* 0x004400000a04d984 */ /* 0x000e620000000c00 */
[----:B0-----:R-:W-:-:S05]  /*4a60*/  @!P5 LEA R8, P3, R218, R15, 0x1 ;  /* 0x0000000fda08d211 */ /* 0x001fca00078608ff */
[----:B------:R-:W-:Y:S01]  /*4a70*/  @!P5 IMAD.X R9, R13, 0x1, R30, P3 ;  /* 0x000000010d09d824 */ /* 0x000fe200018e061e */
[C---:B------:R-:W-:Y:S01]  /*4a80*/  ISETP.GE.AND P3, PT, R215.reuse, UR4, PT ;  /* 0x00000004d7007c0c */ /* 0x040fe2000bf66270 */
[----:B------:R-:W5:Y:S04]  /*4a90*/  LDL R30, [R1+0x3c] ;  /* 0x00003c00011e7983 */ /* 0x000f680000100800 */
[----:B-1----:R0:W-:Y:S08]  /*4aa0*/  @!P5 ST.E.128 desc[UR40][R8.64], R4 ;  /* 0x000000040800d985 */ /* 0x0021f0000c101d28 */
        /* <DEDUP_REMOVED lines=14> */
[----:B---3--:R-:W-:Y:S02]  /*4b90*/  @!P3 IMAD.X R9, R13, 0x1, R14, P5 ;  /* 0x000000010d09b824 */ /* 0x008fe400028e060e */
[----:B------:R-:W3:Y:S01]  /*4ba0*/  LDL R14, [R1] ;  /* 0x00000000010e7983 */ /* 0x000ee20000100800 */
[----:B------:R-:W-:-:S03]  /*4bb0*/  ISETP.GE.AND P5, PT, R211, UR4, PT ;  /* 0x00000004d3007c0c */ /* 0x000fc6000bfa6270 */
[----:B-1----:R0:W-:Y:S10]  /*4bc0*/  @!P3 ST.E.128 desc[UR40][R8.64], R4 ;  /* 0x000000040800b985 */ /* 0x0021f4000c101d28 */
        /* <DEDUP_REMOVED lines=34> */
[----:B---3--:R-:W-:-:S04]  /*4df0*/  ISETP.GE.AND P3, PT, R14, UR4, PT ;  /* 0x000000040e007c0c */ /* 0x008fc8000bf66270 */
[----:B-1----:R0:W-:Y:S09]  /*4e00*/  @!P5 ST.E.128 desc[UR40][R8.64], R4 ;  /* 0x000000040800d985 */ /* 0x0021f2000c101d28 */
[----:B------:R-:W1:Y:S01]  /*4e10*/  @!P3 LDS.128 R4, [R11+0xe400] ;  /* 0x00e400000b04b984 */ /* 0x000e620000000c00 */
[----:B0-----:R-:W-:-:S05]  /*4e20*/  @!P3 LEA R8, P5, R14, R15, 0x1 ;  /* 0x0000000f0e08b211 */ /* 0x001fca00078a08ff */
[----:B--2---:R-:W-:-:S05]  /*4e30*/  @!P3 IMAD.X R9, R13, 0x1, R12, P5 ;  /* 0x000000010d09b824 */ /* 0x004fca00028e060c */
[----:B-1----:R0:W-:Y:S03]  /*4e40*/  @!P3 ST.E.128 desc[UR40][R8.64], R4 ;  /* 0x000000040800b985 */ /* 0x0021e6000c101d28 */
.L_x_5826:
[----:B------:R-:W-:Y:S05]  /*4e50*/  BSYNC B0 ;  /* 0x0000000000007941 */ /* 0x000fea0003800000 */
.L_x_5825:
[----:B------:R-:W-:Y:S01]  /*4e60*/  @!PT LDS RZ, [RZ] ;  /* 0x00000000fffff984 */ /* 0x000fe20000000800 */
[----:B------:R-:W-:Y:S01]  /*4e70*/  @!PT LDS RZ, [RZ] ;  /* 0x00000000fffff984 */ /* 0x000fe20000000800 */
[----:B------:R-:W-:Y:S01]  /*4e80*/  @!PT LDS RZ, [RZ] ;  /* 0x00000000fffff984 */ /* 0x000fe20000000800 */
[----:B------:R-:W-:Y:S01]  /*4e90*/  @!PT LDS RZ, [RZ] ;  /* 0x00000000fffff984 */ /* 0x000fe20000000800 */
[----:B------:R5:W-:Y:S06]  /*4ea0*/  MEMBAR.ALL.CTA ;  /* 0x0000000000007992 */ /* 0x000bec0000008000 */
[----:B-----5:R-:W5:Y:S01]  /*4eb0*/  FENCE.VIEW.ASYNC.S ;  /* 0x00000000000073c6 */ /* 0x020f620000000000 */
[----:B--2---:R-:W-:Y:S01]  /*4ec0*/  @!P4 VIADD R63, R63, 0x28cc0 ;  /* 0x00028cc03f3fc836 */ /* 0x004fe20000000000 */
[----:B-----5:R2:W-:Y:S04]  /*4ed0*/  BAR.SYNC.DEFER_BLOCKING R49, 0x80 ;  /* 0x000200310000751d */ /* 0x0205e80000010000 */
[----:B------:R-:W-:Y:S01]  /*4ee0*/  @!P4 PRMT R63, RZ, 0x654, R63 ;  /* 0x00000654ff3fc816 */ /* 0x000fe2000000003f */
[----:B------:R-:W-:Y:S01]  /*4ef0*/  VIADD R188, R188, 0x1 ;  /* 0x00000001bcbc7836 */ /* 0x000fe20000000000 */
[----:B------:R-:W-:-:S02]  /*4f00*/  PLOP3.LUT P3, PT, PT, PT, PT, 0x8, 0x0 ;  /* 0x000000000000781c */ /* 0x000fc40003f6e170 */
[----:B------:R2:W-:Y:S02]  /*4f10*/  @!P4 SYNCS.ARRIVE.TRANS64.RED.A1T0 RZ, [R63+URZ], RZ ;  /* 0x000000ff3fffc9a7 */ /* 0x0005e4000810043f */
[----:B------:R-:W-:-:S04]  /*4f20*/  ISETP.NE.AND P4, PT, R188, 0x2, PT ;  /* 0x00000002bc00780c */ /* 0x000fc80003f85270 */
[----:B0-----:R-:W-:Y:S02]  /*4f30*/  SEL R4, RZ, 0x1, P4 ;  /* 0x00000001ff047807 */ /* 0x001fe40002000000 */
[----:B------:R-:W-:Y:S02]  /*4f40*/  SEL R188, R188, RZ, P4 ;  /* 0x000000ffbcbc7207 */ /* 0x000fe40002000000 */
[----:B------:R-:W-:Y:S01]  /*4f50*/  LOP3.LUT R189, R189, R4, RZ, 0x3c, !PT ;  /* 0x00000004bdbd7212 */ /* 0x000fe200078e3cff */
[----:B--2---:R-:W-:Y:S06]  /*4f60*/  @P2 BRA `(.L_x_5827) ;  /* 0xffffffd400e42947 */ /* 0x004fec000383ffff */
.L_x_5790:
[----:B------:R-:W-:Y:S04]  /*4f70*/  BSSY B0, `(.L_x_5828) ;  /* 0x0000004000007945 */ /* 0x000fe80003800000 */
[----:B------:R-:W-:Y:S05]  /*4f80*/  @P3 BRA `(.L_x_5829) ;  /* 0x0000000000083947 */ /* 0x000fea0003800000 */
[----:B------:R-:W0:Y:S02]  /*4f90*/  FENCE.VIEW.ASYNC.G ;  /* 0x00000000000073c6 */ /* 0x000e240000000100 */
[----:B0-----:R-:W-:Y:S06]  /*4fa0*/  BAR.ARV 0xc, 0x180 ;  /* 0x0306000000007b1d */ /* 0x001fec0000002000 */
.L_x_5829:
[----:B------:R-:W-:Y:S05]  /*4fb0*/  BSYNC B0 ;  /* 0x0000000000007941 */ /* 0x000fea0003800000 */
.L_x_5828:
[----:B------:R-:W-:Y:S01]  /*4fc0*/  UISETP.NE.AND UP0, UPT, UR39, 0x1, UPT ;  /* 0x000000012700788c */ /* 0x000fe2000bf05270 */
[----:B------:R-:W-:Y:S05]  /*4fd0*/  BSSY B7, `(.L_x_5830) ;  /* 0x0001066000077945 */ /* 0x000fea0003800000 */
[----:B------:R-:W-:-:S13]  /*4fe0*/  PLOP3.LUT P0, PT, PT, PT, UP0, 0x80, 0x0 ;  /* 0x000000000000781c */ /* 0x000fda0003f0f008 */
[----:B------:R-:W-:Y:S05]  /*4ff0*/  @!P0 BRA `(.L_x_5831) ;  /* 0x0000002000e88947 */ /* 0x000fea0003800000 */
[----:B------:R-:W0:Y:S01]  /*5000*/  LDC R0, c[0x0][0x448] ;  /* 0x00011200ff007b82 */ /* 0x000e220000000800 */
[----:B------:R-:W-:-:S07]  /*5010*/  IADD3 R23, R184, 0x1, -R23 ;  /* 0x00000001b8177810 */ /* 0x000fce0007ffe817 */
[----:B------:R-:W2:Y:S01]  /*5020*/  LDC.64 R4, c[0x0][0x9e0] ;  /* 0x00027800ff047b82 */ /* 0x000ea20000000a00 */
[----:B0-----:R-:W-:Y:S01]  /*5030*/  ISETP.NE.AND P1, PT, R0, 0x1, PT ;  /* 0x000000010000780c */ /* 0x001fe20003f25270 */
[----:B------:R-:W-:Y:S01]  /*5040*/  VIADD R0, R195, 0x3f ;  /* 0x0000003fc3007836 */ /* 0x000fe20000000000 */
[----:B--2---:R-:W-:-:S11]  /*5050*/  ISETP.GE.AND P2, PT, R5, 0x1, PT ;  /* 0x000000010500780c */ /* 0x004fd60003f46270 */
[----:B------:R-:W0:Y:S08]  /*5060*/  @P1 LDC R3, c[0x0][0x44c] ;  /* 0x00011300ff031b82 */ /* 0x000e300000000800 */
[----:B------:R-:W2:Y:S01]  /*5070*/  @P1 LDC R6, c[0x0][0x450] ;  /* 0x00011400ff061b82 */ /* 0x000ea20000000800 */
[----:B0-----:R-:W-:-:S05]  /*5080*/  @P1 IMAD.HI.U32 R3, R0, R3, RZ ;  /* 0x0000000300031227 */ /* 0x001fca00078e00ff */
[----:B--2---:R-:W-:-:S04]  /*5090*/  @P1 SHF.R.U32.HI R0, RZ, R6, R3 ;  /* 0x00000006ff001219 */ /* 0x004fc80000011603 */
        /* <DEDUP_REMOVED lines=14> */
.L_x_5834:
[----:B------:R-:W-:-:S13]  /*5180*/  ISETP.NE.AND P0, PT, R5, 0x1, PT ;  /* 0x000000010500780c */ /* 0x000fda0003f05270 */
[----:B------:R-:W0:Y:S02]  /*5190*/  @P0 LDC.64 R6, c[0x0][0x9e8] ;  /* 0x00027a00ff060b82 */ /* 0x000e240000000a00 */
[----:B0-----:R-:W-:-:S05]  /*51a0*/  @P0 IMAD.HI.U32 R6, R0, R6, RZ ;  /* 0x0000000600060227 */ /* 0x001fca00078e00ff */
[----:B------:R-:W-:-:S07]  /*51b0*/  @P0 SHF.R.U32.HI R0, RZ, R7, R6 ;  /* 0x00000007ff000219 */ /* 0x000fce0000011606 */
.L_x_5835:
[----:B------:R-:W-:Y:S05]  /*51c0*/  BSYNC B0 ;  /* 0x0000000000007941 */ /* 0x000fea0003800000 */
.L_x_5833:
[----:B------:R-:W-:-:S05]  /*51d0*/  IMAD R3, R0, R5, R5 ;  /* 0x0000000500037224 */ /* 0x000fca00078e0205 */
[----:B------:R-:W-:-:S07]  /*51e0*/  VIMNMX R4, R4, R3, PT ;  /* 0x0000000304047248 */ /* 0x000fce0003fe0100 */
.L_x_5832:
[----:B------:R-:W0:Y:S01]  /*51f0*/  @P1 LDC R0, c[0x0][0x44c] ;  /* 0x00011300ff001b82 */ /* 0x000e220000000800 */
[----:B------:R-:W-:Y:S01]  /*5200*/  VIADD R4, R4, 0x3f ;  /* 0x0000003f04047836 */ /* 0x000fe20000000000 */
[----:B------:R-:W-:Y:S01]  /*5210*/  ULDC UR4, c[0x0][0x9dc] ;  /* 0x0002770000047ab9 */ /* 0x000fe20000000800 */
[----:B------:R-:W-:-:S03]  /*5220*/  IMAD.MOV.U32 R7, RZ, RZ, R195 ;  /* 0x000000ffff077224 */ /* 0x000fc600078e00c3 */
[----:B------:R-:W-:Y:S02]  /*5230*/  SHF.R.S32.HI R3, RZ, 0x1f, R4 ;  /* 0x0000001fff037819 */ /* 0x000fe40000011404 */
[----:B------:R-:W2:Y:S02]  /*5240*/  @P1 LDC R9, c[0x0][0x450] ;  /* 0x00011400ff091b82 */ /* 0x000ea40000000800 */
[----:B------:R-:W-:-:S04]  /*5250*/  LEA.HI R3, R3, R4, RZ, 0x6 ;  /* 0x0000000403037211 */ /* 0x000fc800078f30ff */
[----:B------:R-:W-:-:S04]  /*5260*/  SHF.R.S32.HI R3, RZ, 0x6, R3 ;  /* 0x00000006ff037819 */ /* 0x000fc80000011403 */
[----:B------:R-:W-:Y:S01]  /*5270*/  VIMNMX R20, R168, R3, PT ;  /* 0x00000003a8147248 */ /* 0x000fe20003fe0100 */
[----:B0-----:R-:W-:-:S05]  /*5280*/  @P1 IMAD.HI.U32 R0, R195, R0, RZ ;  /* 0x00000000c3001227 */ /* 0x001fca00078e00ff */
[----:B--2---:R-:W-:-:S05]  /*5290*/  @P1 SHF.R.U32.HI R7, RZ, R9, R0 ;  /* 0x00000009ff071219 */ /* 0x004fca0000011600 */
        /* <DEDUP_REMOVED lines=13> */
.L_x_5838:
[----:B------:R-:W-:-:S13]  /*5370*/  ISETP.NE.AND P0, PT, R5, 0x1, PT ;  /* 0x000000010500780c */ /* 0x000fda0003f05270 */
[----:B------:R-:W0:Y:S02]  /*5380*/  @P0 LDC.64 R6, c[0x0][0x9e8] ;  /* 0x00027a00ff060b82 */ /* 0x000e240000000a00 */
[----:B0-----:R-:W-:-:S05]  /*5390*/  @P0 IMAD.HI.U32 R4, R40, R6, RZ ;  /* 0x0000000628040227 */ /* 0x001fca00078e00ff */
[----:B------:R-:W-:-:S07]  /*53a0*/  @P0 SHF.R.U32.HI R40, RZ, R7, R4 ;  /* 0x00000007ff280219 */ /* 0x000fce0000011604 */
.L_x_5839:
[----:B------:R-:W-:Y:S05]  /*53b0*/  BSYNC B0 ;  /* 0x0000000000007941 */ /* 0x000fea0003800000 */
.L_x_5837:
[----:B------:R-:W-:-:S05]  /*53c0*/  IMAD R5, R40, R5, RZ ;  /* 0x0000000528057224 */ /* 0x000fca00078e02ff */
[----:B------:R-:W-:-:S07]  /*53d0*/  VIMNMX R0, R0, R5, !PT ;  /* 0x0000000500007248 */ /* 0x000fce0007fe0100 */
.L_x_5836:
        /* <DEDUP_REMOVED lines=47> */
[----:B-1-3--:R-:W-:Y:S02]  /*56d0*/  CS2R R14, SRZ ;  /* 0x00000000000e7805 */ /* 0x00afe4000001ff00 */
[----:B------:R-:W-:Y:S01]  /*56e0*/  CS2R R76, SRZ ;  /* 0x00000000004c7805 */ /* 0x000fe2000001ff00 */
[----:B------:R-:W-:Y:S01]  /*56f0*/  IMAD.MOV.U32 R75, RZ, RZ, RZ ;  /* 0x000000ffff4b7224 */ /* 0x000fe200078e00ff */
[----:B----4-:R-:W-:-:S02]  /*5700*/  CS2R R12, SRZ ;  /* 0x00000000000c7805 */ /* 0x010fc4000001ff00 */
        /* <DEDUP_REMOVED lines=28> */
[----:B------:R-:W-:Y:S06]  /*58d0*/  @!P1 BRA `(.L_x_5840) ;  /* 0x000000fc00549947 */ /* 0x000fec0003800000 */
[----:B------:R-:W0:Y:S02]  /*58e0*/  S2R R23, SR_TID.X ;  /* 0x0000000000177919 */ /* 0x000e240000002100 */
        /* <DEDUP_REMOVED lines=8> */
[----:B------:R-:W-:Y:S02]  /*5970*/  IMAD.U32 R0, RZ, RZ, UR37 ;  /* 0x00000025ff007e24 */ /* 0x000fe4000f8e00ff */
[----:B------:R-:W-:-:S03]  /*5980*/  IMAD R3, R3, 0x8000, R2 ;  /* 0x0000800003037824 */ /* 0x000fc600078e0202 */
[----:B------:R-:W-:Y:S01]  /*5990*/  ISETP.NE.AND P0, PT, R0, 0x3, PT ;  /* 0x000000030000780c */ /* 0x000fe20003f05270 */
[----:B------:R-:W-:-:S05]  /*59a0*/  VIADD R3, R3, 0x400 ;  /* 0x0000040003037836 */ /* 0x000fca0000000000 */
[----:B------:R-:W-:-:S04]  /*59b0*/  SHF.R.U32.HI R3, RZ, 0x4, R3 ;  /* 0x00000004ff037819 */ /* 0x000fc80000011603 */
[----:B------:R-:W-:-:S04]  /*59c0*/  LOP3.LUT R0, R3, 0x3fff, RZ, 0xc0, !PT ;  /* 0x00003fff03007812 */ /* 0x000fc800078ec0ff */
[----:B------:R-:W-:Y:S01]  /*59d0*/  LOP3.LUT R0, R0, 0x2000000, RZ, 0xfc, !PT ;  /* 0x0200000000007812 */ /* 0x000fe200078efcff */
[----:B------:R-:W-:Y:S06]  /*59e0*/  @!P0 BRA `(.L_x_5841) ;  /* 0x0000000000048947 */ /* 0x000fec0003800000 */
[----:B------:R-:W-:Y:S01]  /*59f0*/  BPT.TRAP 0x1 ;  /* 0x000000040000795c */ /* 0x000fe20000300000 */
.L_x_5841:
[----:B------:R-:W-:Y:S01]  /*5a00*/  IMAD R3, R18, 0x8, R2 ;  /* 0x0000000812037824 */ /* 0x000fe200078e0202 */
[----:B------:R-:W-:Y:S01]  /*5a10*/  SHF.L.U32 R6, R19, 0x1f, RZ ;  /* 0x0000001f13067819 */ /* 0x000fe200000006ff */
[----:B------:R-:W-:Y:S01]  /*5a20*/  VIADD R5, R2, 0x26800 ;  /* 0x0002680002057836 */ /* 0x000fe20000000000 */
[----:B------:R-:W-:Y:S01]  /*5a30*/  BSSY B0, `(.L_x_5842) ;  /* 0x0000008000007945 */ /* 0x000fe20003800000 */
[----:B------:R-:W-:Y:S01]  /*5a40*/  IMAD R8, R18, 0x1000, R0 ;  /* 0x0000100012087824 */ /* 0x000fe200078e0200 */
[----:B------:R-:W0:Y:S01]  /*5a50*/  SYNCS.PHASECHK.TRANS64.TRYWAIT P1, [R3+URZ+0x28c50], R6 ;  /* 0x028c5006030075a7 */ /* 0x000e22000802017f */
[----:B------:R-:W-:Y:S01]  /*5a60*/  IMAD.MOV.U32 R9, RZ, RZ, 0x40000040 ;  /* 0x40000040ff097424 */ /* 0x000fe200078e00ff */
[----:B------:R-:W-:-:S04]  /*5a70*/  SHF.R.U32.HI R5, RZ, 0x4, R5 ;  /* 0x00000004ff057819 */ /* 0x000fc80000011605 */
[----:B------:R-:W-:-:S04]  /*5a80*/  LOP3.LUT R5, R5, 0x3fff, RZ, 0xc0, !PT ;  /* 0x00003fff05057812 */ /* 0x000fc800078ec0ff */
[----:B------:R-:W-:Y:S01]  /*5a90*/  LOP3.LUT R5, R5, 0x10000, RZ, 0xfc, !PT ;  /* 0x0001000005057812 */ /* 0x000fe200078efcff */
[----:B0-----:R-:W-:Y:S06]  /*5aa0*/  @!P1 BRA `(.L_x_5843) ;  /* 0x000001ac00b89947 */ /* 0x001fec0003800000 */
.L_x_6158:
[----:B------:R-:W-:Y:S05]  /*5ab0*/  BSYNC B0 ;  /* 0x0000000000007941 */ /* 0x000fea0003800000 */
.L_x_5842:
[----:B------:R-:W-:Y:S01]  /*5ac0*/  BAR.SYNC.DEFER_BLOCKING 0xe, 0x100 ;  /* 0x0384000000007b1d */ /* 0x000fe20000010000 */
[----:B0-----:R-:W-:Y:S01]  /*5ad0*/  IMAD.MOV.U32 R6, RZ, RZ, R5 ;  /* 0x000000ffff067224 */ /* 0x001fe200078e0005 */
[C---:B------:R-:W-:Y:S01]  /*5ae0*/  R2UR UR6, R8.reuse ;  /* 0x00000000080672ca */ /* 0x040fe200000e0000 */
[----:B------:R-:W-:Y:S01]  /*5af0*/  IMAD.MOV.U32 R7, RZ, RZ, 0x40000040 ;  /* 0x40000040ff077424 */ /* 0x000fe200078e00ff */
[----:B------:R-:W-:Y:S01]  /*5b00*/  R2UR UR7, R9 ;  /* 0x00000000090772ca */ /* 0x000fe200000e0000 */
[----:B------:R-:W-:Y:S01]  /*5b10*/  VIADD R10, R8, 0x80 ;  /* 0x00000080080a7836 */ /* 0x000fe20000000000 */
[----:B------:R-:W-:Y:S01]  /*5b20*/  R2UR UR4, R6 ;  /* 0x00000000060472ca */ /* 0x000fe200000e0000 */
[----:B------:R-:W-:Y:S01]  /*5b30*/  IMAD.MOV.U32 R11, RZ, RZ, 0x40000040 ;  /* 0x40000040ff0b7424 */ /* 0x000fe200078e00ff */
[----:B------:R-:W-:Y:S01]  /*5b40*/  R2UR UR5, R7 ;  /* 0x00000000070572ca */ /* 0x000fe200000e0000 */
[----:B------:R-:W-:Y:S02]  /*5b50*/  VIADD R12, R5, 0x2 ;  /* 0x00000002050c7836 */ /* 0x000fe40000000000 */
[----:B------:R-:W-:-:S02]  /*5b60*/  IMAD.MOV.U32 R13, RZ, RZ, 0x40000040 ;  /* 0x40000040ff0d7424 */ /* 0x000fc400078e00ff */
[----:B------:R-:W-:Y:S01]  /*5b70*/  IMAD.MOV.U32 R9, RZ, RZ, 0x40000040 ;  /* 0x40000040ff097424 */ /* 0x000fe200078e00ff */
[----:B-----5:R-:W-:-:S07]  /*5b80*/  WARPGROUP.ARRIVE ;  /* 0x00000000000079c5 */ /* 0x020fce0000000000 */
[----:B------:R-:W-:Y:S01]  /*5b90*/  HGMMA.64x256x16.F32.BF16 R24, gdesc[UR4].tnspB, RZ, !UPT, gsb0 ;  /* 0x43e00000041879f0 */ /* 0x000fe2000c0018ff */
[----:B------:R-:W-:Y:S01]  /*5ba0*/  R2UR UR6, R10 ;  /* 0x000000000a0672ca */ /* 0x000fe200000e0000 */
[----:B------:R-:W-:Y:S01]  /*5bb0*/  VIADD R10, R8, 0x100 ;  /* 0x00000100080a7836 */ /* 0x000fe20000000000 */
[----:B------:R-:W-:Y:S01]  /*5bc0*/  R2UR UR7, R11 ;  /* 0x000000000b0772ca */ /* 0x000fe200000e0000 */
[----:B------:R-:W-:Y:S01]  /*5bd0*/  IMAD.MOV.U32 R11, RZ, RZ, 0x40000040 ;  /* 0x40000040ff0b7424 */ /* 0x000fe200078e00ff */
[----:B------:R-:W-:Y:S02]  /*5be0*/  R2UR UR4, R12 ;  /* 0x000000000c0472ca */ /* 0x000fe400000e0000 */
[----:B------:R-:W-:Y:S02]  /*5bf0*/  R2UR UR5, R13 ;  /* 0x000000000d0572ca */ /* 0x000fe400000e0000 */
[----:B------:R-:W-:Y:S01]  /*5c00*/  IADD3 R8, R8, 0x180, RZ ;  /* 0x0000018008087810 */ /* 0x000fe20007ffe0ff */
[----:B------:R-:W-:-:S02]  /*5c10*/  WARPGROUP.DEPBAR.LE gsb0, 0x0 ;  /* 0x00008000000079c5 */ /* 0x000fc40000010000 */
[----:B------:R-:W-:-:S15]  /*5c20*/  WARPGROUP.ARRIVE ;  /* 0x00000000000079c5 */ /* 0x000fde0000000000 */
[----:B------:R-:W-:-:S01]  /*5c30*/  NOP ;  /* 0x0000000000007918 */ /* 0x000fc20000000000 */
[----:B------:R-:W-:Y:S01]  /*5c40*/  HGMMA.64x256x16.F32.BF16 R24, gdesc[UR4].tnspB, R24, gsb0 ;  /* 0x43e00000041879f0 */ /* 0x000fe20008001818 */
        /* <DEDUP_REMOVED lines=21> */
[----:B------:R-:W-:Y:S06]  /*5da0*/  BAR.ARV 0xf, 0x100 ;  /* 0x03c4000000007b1d */ /* 0x000fec0000002000 */
[----:B------:R-:W-:Y:S05]  /*5db0*/  @!P0 BRA `(.L_x_5844) ;  /* 0x0000000000048947 */ /* 0x000fea0003800000 */
[----:B------:R-:W-:Y:S01]  /*5dc0*/  BPT.TRAP 0x1 ;  /* 0x000000040000795c */ /* 0x000fe20000300000 */
.L_x_5844:
[----:B------:R-:W-:Y:S01]  /*5dd0*/  VIADD R14, R3, 0x28c60 ;  /* 0x00028c60030e7836 */ /* 0x000fe20000000000 */
[----:B------:R-:W-:Y:S01]  /*5de0*/  BSSY B0, `(.L_x_5845) ;  /* 0x00000cc000007945 */ /* 0x000fe20003800000 */
[----:B------:R-:W-:-:S03]  /*5df0*/  VIADD R3, R20, 0xfffffffe ;  /* 0xfffffffe14037836 */ /* 0x000fc60000000000 */
[----:B------:R-:W-:Y:S02]  /*5e00*/  PRMT R14, R187, 0x654, R14 ;  /* 0x00000654bb0e7816 */ /* 0x000fe4000000000e */
[----:B------:R-:W-:Y:S02]  /*5e10*/  ISETP.GE.AND P1, PT, R3, R4, PT ;  /* 0x000000040300720c */ /* 0x000fe40003f26270 */
[----:B------:R0:W-:Y:S11]  /*5e20*/  SYNCS.ARRIVE.TRANS64.RED.A1T0 RZ, [R14+URZ], RZ ;  /* 0x000000ff0eff79a7 */ /* 0x0001f6000810043f */
[----:B0-----:R-:W-:Y:S05]  /*5e30*/  @!P1 BRA `(.L_x_5846) ;  /* 0x0000000c00189947 */ /* 0x001fea0003800000 */
.L_x_5853:
[----:B------:R-:W-:Y:S01]  /*5e40*/  BAR.SYNC.DEFER_BLOCKING 0xe, 0x100 ;  /* 0x0384000000007b1d */ /* 0x000fe20000010000 */
[C---:B------:R-:W-:Y:S01]  /*5e50*/  IMAD R5, R18.reuse, 0x40, R194 ;  /* 0x0000004012057824 */ /* 0x040fe200078e02c2 */
[----:B------:R-:W-:Y:S01]  /*5e60*/  ISETP.GT.AND P2, PT, R3, R4, PT ;  /* 0x000000040300720c */ /* 0x000fe20003f44270 */
[----:B------:R-:W-:Y:S02]  /*5e70*/  VIADD R18, R18, 0x1 ;  /* 0x0000000112127836 */ /* 0x000fe40000000000 */
[----:B------:R-:W-:Y:S02]  /*5e80*/  IMAD R5, R5, 0x4, R2 ;  /* 0x0000000405057824 */ /* 0x000fe400078e0202 */
[----:B------:R-:W-:Y:S01]  /*5e90*/  VIADD R3, R3, 0xffffffff ;  /* 0xffffffff03037836 */ /* 0x000fe20000000000 */
[----:B------:R-:W-:-:S04]  /*5ea0*/  ISETP.NE.AND P1, PT, R18, 0x2, PT ;  /* 0x000000021200780c */ /* 0x000fc80003f25270 */
[----:B------:R-:W-:Y:S01]  /*5eb0*/  SEL R18, R18, RZ, P1 ;  /* 0x000000ff12127207 */ /* 0x000fe20000800000 */
[----:B0-----:R-:W0:Y:S04]  /*5ec0*/  LDS R14, [R5+0x28800] ;  /* 0x02880000050e7984 */ /* 0x001e280000000800 */
        /* <DEDUP_REMOVED lines=133> */
.L_x_5847:
[----:B------:R-:W-:Y:S01]  /*6720*/  IMAD R5, R18, 0x8, R2 ;  /* 0x0000000812057824 */ /* 0x000fe200078e0202 */
[----:B------:R-:W-:-:S04]  /*6730*/  SHF.L.U32 R14, R19, 0x1f, RZ ;  /* 0x0000001f130e7819 */ /* 0x000fc800000006ff */
[----:B------:R0:W1:Y:S01]  /*6740*/  SYNCS.PHASECHK.TRANS64.TRYWAIT P1, [R5+URZ+0x28c50], R14 ;  /* 0x028c500e050075a7 */ /* 0x000062000802017f */
[----:B------:R-:W-:Y:S05]  /*6750*/  @!P0 BRA `(.L_x_5848) ;  /* 0x0000000000048947 */ /* 0x000fea0003800000 */
[----:B------:R-:W-:Y:S01]  /*6760*/  BPT.TRAP 0x1 ;  /* 0x000000040000795c */ /* 0x000fe20000300000 */
.L_x_5848:
[----:B------:R-:W-:Y:S04]  /*6770*/  BSSY B1, `(.L_x_5849) ;  /* 0x0000004000017945 */ /* 0x000fe80003800000 */
[----:B-1----:R-:W-:Y:S05]  /*6780*/  @P1 BRA `(.L_x_5850) ;  /* 0x0000000000081947 */ /* 0x002fea0003800000 */
[----:B------:R-:W1:Y:S02]  /*6790*/  SYNCS.PHASECHK.TRANS64.TRYWAIT P1, [R5+URZ+0x28c50], R14 ;  /* 0x028c500e050075a7 */ /* 0x000e64000802017f */
[----:B-1----:R-:W-:Y:S05]  /*67a0*/  @!P1 BRA `(.L_x_5851) ;  /* 0x000001a0008c9947 */ /* 0x002fea0003800000 */
.L_x_5850:
[----:B------:R-:W-:Y:S05]  /*67b0*/  BSYNC B1 ;  /* 0x0000000000017941 */ /* 0x000fea0003800000 */
.L_x_5849:
[----:B01----:R-:W-:Y:S01]  /*67c0*/  IMAD R14, R18, 0x1000, R0 ;  /* 0x00001000120e7824 */ /* 0x003fe200078e0200 */
[----:B------:R-:W-:Y:S01]  /*67d0*/  R2UR UR4, R6 ;  /* 0x00000000060472ca */ /* 0x000fe200000e0000 */
[----:B------:R-:W-:Y:S01]  /*67e0*/  IMAD.MOV.U32 R15, RZ, RZ, 0x40000040 ;  /* 0x40000040ff0f7424 */ /* 0x000fe200078e00ff */
[----:B------:R-:W-:Y:S01]  /*67f0*/  R2UR UR5, R7 ;  /* 0x00000000070572ca */ /* 0x000fe200000e0000 */
[----:B------:R-:W-:Y:S01]  /*6800*/  WARPGROUP.ARRIVE ;  /* 0x00000000000079c5 */ /* 0x000fe20000000000 */
[C---:B------:R-:W-:Y:S01]  /*6810*/  R2UR UR6, R14.reuse ;  /* 0x000000000e0672ca */ /* 0x040fe200000e0000 */
[----:B------:R-:W-:Y:S01]  /*6820*/  VIADD R20, R14, 0x80 ;  /* 0x000000800e147836 */ /* 0x000fe20000000000 */
[----:B------:R-:W-:Y:S01]  /*6830*/  R2UR UR7, R15 ;  /* 0x000000000f0772ca */ /* 0x000fe200000e0000 */
[----:B------:R-:W-:Y:S02]  /*6840*/  IMAD.MOV.U32 R21, RZ, RZ, 0x40000040 ;  /* 0x40000040ff157424 */ /* 0x000fe400078e00ff */
[----:B------:R-:W-:-:S10]  /*6850*/  IMAD.MOV.U32 R15, RZ, RZ, 0x40000040 ;  /* 0x40000040ff0f7424 */ /* 0x000fd400078e00ff */
[----:B------:R-:W-:Y:S01]  /*6860*/  HGMMA.64x256x16.F32.BF16 R24, gdesc[UR4].tnspB, R24, gsb0 ;  /* 0x43e00000041879f0 */ /* 0x000fe20008001818 */
[----:B------:R-:W-:Y:S01]  /*6870*/  R2UR UR6, R20 ;  /* 0x00000000140672ca */ /* 0x000fe200000e0000 */
[----:B------:R-:W-:Y:S01]  /*6880*/  VIADD R20, R14, 0x100 ;  /* 0x000001000e147836 */ /* 0x000fe20000000000 */
[----:B------:R-:W-:Y:S01]  /*6890*/  R2UR UR7, R21 ;  /* 0x00000000150772ca */ /* 0x000fe200000e0000 */
[----:B------:R-:W-:Y:S01]  /*68a0*/  IMAD.MOV.U32 R21, RZ, RZ, 0x40000040 ;  /* 0x40000040ff157424 */ /* 0x000fe200078e00ff */
[----:B------:R-:W-:Y:S01]  /*68b0*/  R2UR UR4, R12 ;  /* 0x000000000c0472ca */ /* 0x000fe200000e0000 */
[----:B------:R-:W-:Y:S01]  /*68c0*/  VIADD R14, R14, 0x180 ;  /* 0x000001800e0e7836 */ /* 0x000fe20000000000 */
        /* <DEDUP_REMOVED lines=25> */
.L_x_5852:
[----:B------:R-:W-:-:S05]  /*6a60*/  VIADD R14, R5, 0x28c60 ;  /* 0x00028c60050e7836 */ /* 0x000fca0000000000 */
[----:B------:R-:W-:-:S04]  /*6a70*/  PRMT R14, R187, 0x654, R14 ;  /* 0x00000654bb0e7816 */ /* 0x000fc8000000000e */
[----:B------:R0:W-:Y:S01]  /*6a80*/  SYNCS.ARRIVE.TRANS64.RED.A1T0 RZ, [R14+URZ], RZ ;  /* 0x000000ff0eff79a7 */ /* 0x0001e2000810043f */
[----:B------:R-:W-:Y:S05]  /*6a90*/  @P2 BRA `(.L_x_5853) ;  /* 0xfffffff000e82947 */ /* 0x000fea000383ffff */
.L_x_5846:
[----:B------:R-:W-:Y:S05]  /*6aa0*/  BSYNC B0 ;  /* 0x0000000000007941 */ /* 0x000fea0003800000 */
.L_x_5845:
[----:B------:R-:W-:Y:S01]  /*6ab0*/  BAR.SYNC.DEFER_BLOCKING 0xe, 0x100 ;  /* 0x0384000000007b1d */ /* 0x000fe20000010000 */
[C---:B------:R-:W-:Y:S01]  /*6ac0*/  IMAD R3, R18.reuse, 0x40, R194 ;  /* 0x0000004012037824 */ /* 0x040fe200078e02c2 */
[----:B------:R-:W-:Y:S01]  /*6ad0*/  PLOP3.LUT P0, PT, PT, PT, PT, 0x8, 0x0 ;  /* 0x000000000000781c */ /* 0x000fe20003f0e170 */
[----:B------:R-:W-:Y:S02]  /*6ae0*/  VIADD R18, R18, 0x1 ;  /* 0x0000000112127836 */ /* 0x000fe40000000000 */
[----:B------:R-:W-:-:S03]  /*6af0*/  IMAD R3, R3, 0x4, R2 ;  /* 0x0000000403037824 */ /* 0x000fc600078e0202 */
[----:B------:R-:W-:-:S04]  /*6b00*/  ISETP.NE.AND P1, PT, R18, 0x2, PT ;  /* 0x000000021200780c */ /* 0x000fc80003f25270 */
[----:B------:R-:W-:Y:S02]  /*6b10*/  SEL R0, RZ, 0x1, P1 ;  /* 0x00000001ff007807 */ /* 0x000fe40000800000 */
[----:B------:R-:W-:Y:S02]  /*6b20*/  SEL R18, R18, RZ, P1 ;  /* 0x000000ff12127207 */ /* 0x000fe40000800000 */
[----:B------:R-:W-:Y:S01]  /*6b30*/  LOP3.LUT R19, R19, R0, RZ, 0x3c, !PT ;  /* 0x0000000013137212 */ /* 0x000fe200078e3cff */
[----:B------:R-:W1:Y:S04]  /*6b40*/  LDS R2, [R3+0x28800] ;  /* 0x0288000003027984 */ /* 0x000e680000000800 */
[----:B------:R2:W3:Y:S02]  /*6b50*/  LDS R0, [R3+0x28820] ;  /* 0x0288200003007984 */ /* 0x0004e40000000800 */
[----:B--2---:R-:W-:-:S02]  /*6b60*/  IMAD.MOV.U32 R3, RZ, RZ, RZ ;  /* 0x000000ffff037224 */ /* 0x004fc400078e00ff */
[-C--:B-1----:R-:W-:Y:S01]  /*6b70*/  FMUL.FTZ R153, R28, R2.reuse ;  /* 0x000000021c997220 */ /* 0x082fe20000410000 */
[-C--:B------:R-:W-:Y:S01]  /*6b80*/  FMUL.FTZ R28, R29, R2.reuse ;  /* 0x000000021d1c7220 */ /* 0x080fe20000410000 */
[-C--:B------:R-:W-:Y:S01]  /*6b90*/  FMUL.FTZ R12, R33, R2.reuse ;  /* 0x00000002210c7220 */ /* 0x080fe20000410000 */
[-C--:B0-----:R-:W-:Y:S01]  /*6ba0*/  FMUL.FTZ R14, R37, R2.reuse ;  /* 0x00000002250e7220 */ /* 0x081fe20000410000 */
[-C--:B------:R-:W-:Y:S01]  /*6bb0*/  FMUL.FTZ R170, R41, R2.reuse ;  /* 0x0000000229aa7220 */ /* 0x080fe20000410000 */
[-C--:B------:R-:W-:Y:S01]  /*6bc0*/  FMUL.FTZ R152, R36, R2.reuse ;  /* 0x0000000224987220 */ /* 0x080fe20000410000 */
[----:B------:R-:W-:Y:S01]  /*6bd0*/  FMUL.FTZ R172, R40, R2 ;  /* 0x0000000228ac7220 */ /* 0x000fe20000410000 */
[-C--:B---3--:R-:W-:Y:S01]  /*6be0*/  FMUL.FTZ R5, R26, R0.reuse ;  /* 0x000000001a057220 */ /* 0x088fe20000410000 */
        /* <DEDUP_REMOVED lines=123> */
.L_x_5831:
        /* <DEDUP_REMOVED lines=24> */
.L_x_5856:
[----:B------:R-:W-:-:S13]  /*7520*/  ISETP.NE.AND P0, PT, R5, 0x1, PT ;  /* 0x000000010500780c */ /* 0x000fda0003f05270 */
[----:B------:R-:W0:Y:S02]  /*7530*/  @P0 LDC.64 R6, c[0x0][0x9e8] ;  /* 0x00027a00ff060b82 */ /* 0x000e240000000a00 */
[----:B0-----:R-:W-:-:S05]  /*7540*/  @P0 IMAD.HI.U32 R6, R0, R6, RZ ;  /* 0x0000000600060227 */ /* 0x001fca00078e00ff */
[----:B------:R-:W-:-:S07]  /*7550*/  @P0 SHF.R.U32.HI R0, RZ, R7, R6 ;  /* 0x00000007ff000219 */ /* 0x000fce0000011606 */
.L_x_5857:
[----:B------:R-:W-:Y:S05]  /*7560*/  BSYNC B0 ;  /* 0x0000000000007941 */ /* 0x000fea0003800000 */
.L_x_5855:
[----:B------:R-:W-:-:S05]  /*7570*/  IMAD R3, R0, R5, R5 ;  /* 0x0000000500037224 */ /* 0x000fca00078e0205 */
[----:B------:R-:W-:-:S07]  /*7580*/  VIMNMX R4, R4, R3, PT ;  /* 0x0000000304047248 */ /* 0x000fce0003fe0100 */
.L_x_5854:
        /* <DEDUP_REMOVED lines=24> */
.L_x_5860:
[----:B------:R-:W-:-:S13]  /*7710*/  ISETP.NE.AND P0, PT, R5, 0x1, PT ;  /* 0x000000010500780c */ /* 0x000fda0003f05270 */
[----:B------:R-:W0:Y:S02]  /*7720*/  @P0 LDC.64 R6, c[0x0][0x9e8] ;  /* 0x00027a00ff060b82 */ /* 0x000e240000000a00 */
[----:B0-----:R-:W-:-:S05]  /*7730*/  @P0 IMAD.HI.U32 R4, R40, R6, RZ ;  /* 0x0000000628040227 */ /* 0x001fca00078e00ff */
[----:B------:R-:W-:-:S07]  /*7740*/  @P0 SHF.R.U32.HI R40, RZ, R7, R4 ;  /* 0x00000007ff280219 */ /* 0x000fce0000011604 */
.L_x_5861:
[----:B------:R-:W-:Y:S05]  /*7750*/  BSYNC B0 ;  /* 0x0000000000007941 */ /* 0x000fea0003800000 */
.L_x_5859:
[----:B------:R-:W-:-:S05]  /*7760*/  IMAD R5, R40, R5, RZ ;  /* 0x0000000528057224 */ /* 0x000fca00078e02ff */
[----:B------:R-:W-:-:S07]  /*7770*/  VIMNMX R0, R0, R5, !PT ;  /* 0x0000000500007248 */ /* 0x000fce0007fe0100 */
.L_x_5858:
        /* <DEDUP_REMOVED lines=16> */
[----:B------:R-:W-:Y:S01]  /*7880*/  ISETP.GT.AND P1, PT, R168, R4, PT ;  /* 0x00000004a800720c */ /* 0x000fe20003f24270 */
[----:B------:R0:W-:Y:S01]  /*7890*/  STL [R1+0x8], R4 ;  /* 0x0000080401007387 */ /* 0x0001e20000100800 */
        /* <DEDUP_REMOVED lines=48> */
[----:B------:R-:W-:Y:S02]  /*7ba0*/  MOV R169, RZ ;  /* 0x000000ff00a97202 */ /* 0x000fe40000000f00 */
        /* <DEDUP_REMOVED lines=13> */
[----:B0-----:R-:W-:Y:S06]  /*7c80*/  @!P1 BRA `(.L_x_5840) ;  /* 0x000000d800689947 */ /* 0x001fec0003800000 */
        /* <DEDUP_REMOVED lines=15> */
[----:B------:R-:W-:-:S04]  /*7d80*/  LOP3.LUT R3, R3, 0x3fff, RZ, 0xc0, !PT ;  /* 0x00003fff03037812 */ /* 0x000fc800078ec0ff */
[----:B------:R-:W-:Y:S01]  /*7d90*/  LOP3.LUT R193, R3, 0x2000000, RZ, 0xfc, !PT ;  /* 0x0200000003c17812 */ /* 0x000fe200078efcff */
        /* <DEDUP_REMOVED lines=17> */
.L_x_5863:
[----:B------:R-:W-:Y:S05]  /*7eb0*/  BSYNC B6 ;  /* 0x0000000000067941 */ /* 0x000fea0003800000 */
.L_x_5862:
        /* <DEDUP_REMOVED lines=13> */
.L_x_5867:
[----:B-1----:R1:W2:Y:S02]  /*7f90*/  SYNCS.PHASECHK.TRANS64.TRYWAIT P0, [R2+URZ+0x28c00], R3 ;  /* 0x028c0003020075a7 */ /* 0x0022a4000800017f */
[----:B--2---:R-:W-:Y:S05]  /*7fa0*/  @!P0 NANOSLEEP.SYNCS 0x989680 ;  /* 0x009896800000895d */ /* 0x004fea0003900000 */
[----:B------:R-:W2:Y:S02]  /*7fb0*/  @!P0 SYNCS.PHASECHK.TRANS64 P0, [R2+URZ+0x28c00], R3 ;  /* 0x028c0003020085a7 */ /* 0x000ea4000800007f */
[----:B--2---:R-:W-:Y:S05]  /*7fc0*/  @!P0 BRA `(.L_x_5867) ;  /* 0xfffffffc00f08947 */ /* 0x004fea000383ffff */
.L_x_5866:
[----:B------:R-:W-:Y:S05]  /*7fd0*/  BSYNC B0 ;  /* 0x0000000000007941 */ /* 0x000fea0003800000 */
.L_x_5865:
[----:B------:R-:W-:Y:S05]  /*7fe0*/  BRA `(.L_x_5868) ;  /* 0x0000002c00f87947 */ /* 0x000fea0003800000 */
.L_x_5864:
[----:B------:R-:W-:Y:S01]  /*7ff0*/  VIADD R4, R2, 0x20400 ;  /* 0x0002040002047836 */ /* 0x000fe20000000000 */
[----:B-----5:R-:W-:Y:S01]  /*8000*/  SHF.R.S32.HI R0, RZ, 0x1f, R24 ;  /* 0x0000001fff007819 */ /* 0x020fe20000011418 */
[----:B------:R-:W-:Y:S01]  /*8010*/  ULDC.64 UR4, c[0x0][0x3f8] ;  /* 0x0000fe0000047ab9 */ /* 0x000fe20000000a00 */
[----:B------:R-:W-:Y:S01]  /*8020*/  ULDC.64 UR6, c[0x0][0x408] ;  /* 0x0001020000067ab9 */ /* 0x000fe20000000a00 */
[----:B------:R-:W-:Y:S01]  /*8030*/  IMAD.WIDE.U32 R26, R24, UR4, RZ ;  /* 0x00000004181a7c25 */ /* 0x000fe2000f8e00ff */
[----:B------:R-:W-:Y:S01]  /*8040*/  LOP3.LUT P0, RZ, R4, 0x3ff, RZ, 0xc0, !PT ;  /* 0x000003ff04ff7812 */ /* 0x000fe2000780c0ff */
[----:B------:R-:W-:Y:S02]  /*8050*/  BSSY B6, `(.L_x_5869) ;  /* 0x0000019000067945 */ /* 0x000fe40003800000 */
[C---:B------:R-:W-:Y:S02]  /*8060*/  IMAD R3, R0.reuse, UR4, RZ ;  /* 0x0000000400037c24 */ /* 0x040fe4000f8e02ff */
[----:B------:R-:W-:-:S02]  /*8070*/  IMAD R5, R0, UR6, RZ ;  /* 0x0000000600057c24 */ /* 0x000fc4000f8e02ff */
[C---:B------:R-:W-:Y:S02]  /*8080*/  IMAD R3, R24.reuse, UR5, R3 ;  /* 0x0000000518037c24 */ /* 0x040fe4000f8e0203 */
[C---:B------:R-:W-:Y:S02]  /*8090*/  IMAD R5, R24.reuse, UR7, R5 ;  /* 0x0000000718057c24 */ /* 0x040fe4000f8e0205 */
[----:B------:R-:W-:-:S04]  /*80a0*/  IMAD.WIDE.U32 R24, R24, UR6, RZ ;  /* 0x0000000618187c25 */ /* 0x000fc8000f8e00ff */
        /* <DEDUP_REMOVED lines=19> */
.L_x_5870:
[----:B------:R-:W-:Y:S05]  /*81e0*/  BSYNC B6 ;  /* 0x0000000000067941 */ /* 0x000fea0003800000 */
.L_x_5869:
[----:B------:R-:W-:Y:S01]  /*81f0*/  ULDC.U8 UR4, c[0x0][0x410] ;  /* 0x0001040000047ab9 */ /* 0x000fe20000000000 */
[----:B------:R-:W-:Y:S01]  /*8200*/  BSSY B0, `(.L_x_5871) ;  /* 0x00002d4000007945 */ /* 0x000fe20003800000 */
[----:B------:R-:W-:Y:S01]  /*8210*/  ISETP.NE.AND P0, PT, RZ, UR4, PT ;  /* 0x00000004ff007c0c */ /* 0x000fe2000bf05270 */
[----:B------:R-:W-:-:S12]  /*8220*/  IMAD.IADD R39, R192, 0x1, R195 ;  /* 0x00000001c0277824 */ /* 0x000fd800078e02c3 */
[----:B------:R-:W-:Y:S05]  /*8230*/  @!P0 BRA `(.L_x_5872) ;  /* 0x0000001400c48947 */ /* 0x000fea0003800000 */
[----:B------:R-:W0:Y:S01]  /*8240*/  LDC R34, c[0x0][0x448] ;  /* 0x00011200ff227b82 */ /* 0x000e220000000800 */
[----:B------:R-:W1:Y:S01]  /*8250*/  S2R R21, SR_TID.X ;  /* 0x0000000000157919 */ /* 0x000e620000002100 */
[----:B------:R-:W-:Y:S01]  /*8260*/  ULDC.64 UR4, c[0x0][0x3f8] ;  /* 0x0000fe0000047ab9 */ /* 0x000fe20000000a00 */
[----:B------:R-:W-:Y:S01]  /*8270*/  ULDC.64 UR6, c[0x0][0x408] ;  /* 0x0001020000067ab9 */ /* 0x000fe20000000a00 */
[----:B------:R-:W-:Y:S02]  /*8280*/  IMAD.MOV.U32 R6, RZ, RZ, R26 ;  /* 0x000000ffff067224 */ /* 0x000fe400078e001a */
[----:B------:R-:W-:Y:S02]  /*8290*/  IMAD.MOV.U32 R7, RZ, RZ, R29 ;  /* 0x000000ffff077224 */ /* 0x000fe400078e001d */
[----:B------:R-:W-:Y:S02]  /*82a0*/  IMAD.MOV.U32 R10, RZ, RZ, R24 ;  /* 0x000000ffff0a7224 */ /* 0x000fe400078e0018 */
[----:B------:R-:W-:Y:S01]  /*82b0*/  IMAD.MOV.U32 R11, RZ, RZ, R31 ;  /* 0x000000ffff0b7224 */ /* 0x000fe200078e001f */
[----:B0-----:R-:W-:Y:S01]  /*82c0*/  ISETP.NE.AND P0, PT, R34, 0x1, PT ;  /* 0x000000012200780c */ /* 0x001fe20003f05270 */
[----:B-1----:R-:W-:-:S12]  /*82d0*/  VIADD R21, R21, 0xffffff80 ;  /* 0xffffff8015157836 */ /* 0x002fd80000000000 */
[----:B------:R-:W0:Y:S01]  /*82e0*/  @P0 LDC R0, c[0x0][0x44c] ;  /* 0x00011300ff000b82 */ /* 0x000e220000000800 */
[----:B------:R-:W-:-:S04]  /*82f0*/  SHF.R.S32.HI R20, RZ, 0x1f, R21 ;  /* 0x0000001fff147819 */ /* 0x000fc80000011415 */
[----:B------:R-:W-:-:S03]  /*8300*/  LEA.HI R20, R20, R21, RZ, 0x2 ;  /* 0x0000001514147211 */ /* 0x000fc600078f10ff */
[----:B------:R-:W1:Y:S01]  /*8310*/  @P0 LDC R5, c[0x0][0x450] ;  /* 0x00011400ff050b82 */ /* 0x000e620000000800 */
[----:B------:R-:W-:-:S05]  /*8320*/  LOP3.LUT R20, R20, 0xfffffffc, RZ, 0xc0, !PT ;  /* 0xfffffffc14147812 */ /* 0x000fca00078ec0ff */
[----:B------:R-:W-:-:S04]  /*8330*/  IMAD.IADD R20, R21, 0x1, -R20 ;  /* 0x0000000115147824 */ /* 0x000fc800078e0a14 */
[----:B------:R-:W-:-:S04]  /*8340*/  IMAD R3, R20, 0x20, R39 ;  /* 0x0000002014037824 */ /* 0x000fc800078e0227 */
        /* <DEDUP_REMOVED lines=14> */
[----:B------:R-:W-:-:S02]  /*8430*/  LEA R7, P1, R10, UR6, 0x1 ;  /* 0x000000060a077c11 */ /* 0x000fc4000f8208ff */
[----:B------:R-:W-:Y:S02]  /*8440*/  IADD3 R3, R11, R3, RZ ;  /* 0x000000030b037210 */ /* 0x000fe40007ffe0ff */
[----:B------:R-:W-:Y:S02]  /*8450*/  LEA.HI.X R6, R6, UR5, R5, 0x1, P0 ;  /* 0x0000000506067c11 */ /* 0x000fe400080f0c05 */
[----:B------:R-:W-:Y:S01]  /*8460*/  LEA.HI.X R10, R10, UR7, R3, 0x1, P1 ;  /* 0x000000070a0a7c11 */ /* 0x000fe200088f0c03 */
[----:B------:R-:W-:Y:S06]  /*8470*/  BRA.DIV UR4, `(.L_x_5873) ;  /* 0x00000186046c7947 */ /* 0x000fec000b800000 */
[----:B------:R0:W1:Y:S04]  /*8480*/  SHFL.IDX PT, R3, R6, RZ, 0x1c1f ;  /* 0x001c1fff06037589 */ /* 0x00006800000e0000 */
[----:B------:R0:W2:Y:S04]  /*8490*/  SHFL.IDX PT, R0, R4, RZ, 0x1c1f ;  /* 0x001c1fff04007589 */ /* 0x0000a800000e0000 */
[----:B------:R0:W3:Y:S04]  /*84a0*/  SHFL.IDX PT, R5, R10, RZ, 0x1c1f ;  /* 0x001c1fff0a057589 */ /* 0x0000e800000e0000 */
[----:B------:R0:W4:Y:S02]  /*84b0*/  SHFL.IDX PT, R14, R7, RZ, 0x1c1f ;  /* 0x001c1fff070e7589 */ /* 0x00012400000e0000 */
.L_x_6164:
[----:B------:R-:W-:Y:S01]  /*84c0*/  IMAD R34, R23, R34, RZ ;  /* 0x0000002217227224 */ /* 0x000fe200078e02ff */
[----:B------:R-:W-:Y:S01]  /*84d0*/  BSSY B1, `(.L_x_5874) ;  /* 0x000001e000017945 */ /* 0x000fe20003800000 */
[----:B------:R-:W-:Y:S02]  /*84e0*/  CS2R R24, SRZ ;  /* 0x0000000000187805 */ /* 0x000fe4000001ff00 */
[----:B------:R-:W-:Y:S02]  /*84f0*/  CS2R R28, SRZ ;  /* 0x00000000001c7805 */ /* 0x000fe4000001ff00 */
[----:B------:R-:W-:Y:S02]  /*8500*/  CS2R R20, SRZ ;  /* 0x0000000000147805 */ /* 0x000fe4000001ff00 */
[----:B------:R-:W-:Y:S02]  /*8510*/  ISETP.GE.AND P0, PT, R39, R34, PT ;  /* 0x000000222700720c */ /* 0x000fe40003f06270 */
[----:B------:R-:W-:-:S11]  /*8520*/  CS2R R26, SRZ ;  /* 0x00000000001a7805 */ /* 0x000fd6000001ff00 */
[----:B------:R-:W-:Y:S05]  /*8530*/  @P0 BRA `(.L_x_5875) ;  /* 0x00000000005c0947 */ /* 0x000fea0003800000 */
[----:B------:R-:W4:Y:S01]  /*8540*/  LDL R11, [R1+0x54] ;  /* 0x00005400010b7983 */ /* 0x000f220000100800 */
[----:B------:R-:W-:Y:S01]  /*8550*/  ULDC UR4, c[0x0][0x3f4] ;  /* 0x0000fd0000047ab9 */ /* 0x000fe20000000800 */
[----:B--2---:R-:W-:Y:S01]  /*8560*/  IMAD.MOV.U32 R8, RZ, RZ, R0 ;  /* 0x000000ffff087224 */ /* 0x004fe200078e0000 */
[----:B------:R-:W-:Y:S01]  /*8570*/  ISETP.GE.AND P3, PT, R203, UR4, PT ;  /* 0x00000004cb007c0c */ /* 0x000fe2000bf66270 */
[----:B-1----:R-:W-:Y:S01]  /*8580*/  IMAD.MOV.U32 R9, RZ, RZ, R3 ;  /* 0x000000ffff097224 */ /* 0x002fe200078e0003 */
[----:B------:R-:W-:Y:S01]  /*8590*/  ISETP.GE.AND P2, PT, R190, UR4, PT ;  /* 0x00000004be007c0c */ /* 0x000fe2000bf46270 */
[----:B---3--:R-:W-:Y:S01]  /*85a0*/  IMAD.MOV.U32 R15, RZ, RZ, R5 ;  /* 0x000000ffff0f7224 */ /* 0x008fe200078e0005 */
[----:B------:R-:W-:-:S09]  /*85b0*/  CS2R R28, SRZ ;  /* 0x00000000001c7805 */ /* 0x000fd2000001ff00 */
[C---:B------:R-:W-:Y:S01]  /*85c0*/  @!P3 IMAD.SHL.U32 R33, R203.reuse, 0x2, RZ ;  /* 0x00000002cb21b824 */ /* 0x040fe200078e00ff */
[----:B------:R-:W-:Y:S02]  /*85d0*/  CS2R R26, SRZ ;  /* 0x00000000001a7805 */ /* 0x000fe4000001ff00 */
[----:B------:R-:W-:Y:S01]  /*85e0*/  CS2R R24, SRZ ;  /* 0x0000000000187805 */ /* 0x000fe2000001ff00 */
[----:B------:R-:W-:Y:S01]  /*85f0*/  @!P2 IMAD.WIDE R8, R190, 0x2, R8 ;  /* 0x00000002be08a825 */ /* 0x000fe200078e0208 */
[-C--:B------:R-:W-:Y:S02]  /*8600*/  @!P3 IADD3 R30, P0, R0, R33.reuse, RZ ;  /* 0x00000021001eb210 */ /* 0x080fe40007f1e0ff */
[----:B----4-:R-:W-:Y:S01]  /*8610*/  @!P3 IADD3 R32, P1, R14, R33, RZ ;  /* 0x000000210e20b210 */ /* 0x010fe20007f3e0ff */
[----:B------:R-:W-:Y:S01]  /*8620*/  @!P2 IMAD.WIDE R12, R190, 0x2, R14 ;  /* 0x00000002be0ca825 */ /* 0x000fe200078e020e */
[----:B------:R1:W5:Y:S04]  /*8630*/  @!P2 LD.E.64 R28, desc[UR40][R8.64] ;  /* 0x00000028081ca980 */ /* 0x000368000c101b00 */
[----:B------:R1:W5:Y:S01]  /*8640*/  @!P2 LD.E.64 R26, desc[UR40][R12.64] ;  /* 0x000000280c1aa980 */ /* 0x000362000c101b00 */
[----:B------:R-:W-:-:S05]  /*8650*/  @!P3 SHF.L.U64.HI R20, R203, 0x1, R11 ;  /* 0x00000001cb14b819 */ /* 0x000fca000001020b */
[--C-:B------:R-:W-:Y:S02]  /*8660*/  @!P3 IMAD.X R31, R3, 0x1, R20.reuse, P0 ;  /* 0x00000001031fb824 */ /* 0x100fe400000e0614 */
[----:B------:R-:W-:Y:S01]  /*8670*/  @!P3 IMAD.X R33, R5, 0x1, R20, P1 ;  /* 0x000000010521b824 */ /* 0x000fe200008e0614 */
[----:B------:R-:W-:Y:S02]  /*8680*/  CS2R R20, SRZ ;  /* 0x0000000000147805 */ /* 0x000fe4000001ff00 */
[----:B------:R1:W5:Y:S04]  /*8690*/  @!P3 LD.E.64 R24, desc[UR40][R30.64] ;  /* 0x000000281e18b980 */ /* 0x000368000c101b00 */
[----:B------:R1:W5:Y:S02]  /*86a0*/  @!P3 LD.E.64 R20, desc[UR40][R32.64] ;  /* 0x000000282014b980 */ /* 0x000364000c101b00 */
.L_x_5875:
[----:B------:R-:W-:Y:S05]  /*86b0*/  BSYNC B1 ;  /* 0x0000000000017941 */ /* 0x000fea0003800000 */
.L_x_5874:
[----:B---3-5:R-:W-:Y:S01]  /*86c0*/  IMAD.MOV.U32 R5, RZ, RZ, R28 ;  /* 0x000000ffff057224 */ /* 0x028fe200078e001c */
[----:B------:R-:W-:Y:S01]  /*86d0*/  UMOV UR4, 0xffffffff ;  /* 0xffffffff00047882 */ /* 0x000fe20000000000 */
[----:B-1----:R-:W-:Y:S02]  /*86e0*/  IMAD.MOV.U32 R8, RZ, RZ, R29 ;  /* 0x000000ffff087224 */ /* 0x002fe400078e001d */
[----:B--2---:R-:W-:Y:S02]  /*86f0*/  IMAD.MOV.U32 R0, RZ, RZ, R24 ;  /* 0x000000ffff007224 */ /* 0x004fe400078e0018 */
[----:B------:R-:W-:Y:S01]  /*8700*/  IMAD.MOV.U32 R3, RZ, RZ, R25 ;  /* 0x000000ffff037224 */ /* 0x000fe200078e0019 */
[----:B------:R-:W-:Y:S01]  /*8710*/  PRMT R40, R8, 0x5410, R5 ;  /* 0x0000541008287816 */ /* 0x000fe20000000005 */
[----:B------:R-:W-:Y:S02]  /*8720*/  IMAD.MOV.U32 R5, RZ, RZ, R26 ;  /* 0x000000ffff057224 */ /* 0x000fe400078e001a */
[----:B------:R-:W-:Y:S01]  /*8730*/  IMAD.MOV.U32 R8, RZ, RZ, R27 ;  /* 0x000000ffff087224 */ /* 0x000fe200078e001b */
[----:B------:R-:W-:Y:S01]  /*8740*/  PRMT R42, R3, 0x5410, R0 ;  /* 0x00005410032a7816 */ /* 0x000fe20000000000 */
[----:B------:R-:W-:-:S02]  /*8750*/  IMAD.MOV.U32 R0, RZ, RZ, R20 ;  /* 0x000000ffff007224 */ /* 0x000fc400078e0014 */
[----:B------:R-:W-:Y:S01]  /*8760*/  IMAD.MOV.U32 R3, RZ, RZ, R21 ;  /* 0x000000ffff037224 */ /* 0x000fe200078e0015 */
[----:B------:R-:W-:Y:S02]  /*8770*/  PRMT R41, R5, 0x5410, R8 ;  /* 0x0000541005297816 */ /* 0x000fe40000000008 */
[----:B------:R-:W-:Y:S02]  /*8780*/  CS2R R8, SRZ ;  /* 0x0000000000087805 */ /* 0x000fe4000001ff00 */
[----:B------:R-:W-:Y:S01]  /*8790*/  PRMT R44, R0, 0x5410, R3 ;  /* 0x00005410002c7816 */ /* 0x000fe20000000003 */
[----:B------:R-:W-:Y:S06]  /*87a0*/  BRA.DIV UR4, `(.L_x_5876) ;  /* 0x0000018604107947 */ /* 0x000fec000b800000 */
[----:B------:R1:W2:Y:S04]  /*87b0*/  SHFL.IDX PT, R3, R6, 0x1, 0x1c1f ;  /* 0x003c1f0006037f89 */ /* 0x0002a800000e0000 */
[----:B------:R1:W3:Y:S04]  /*87c0*/  SHFL.IDX PT, R0, R4, 0x1, 0x1c1f ;  /* 0x003c1f0004007f89 */ /* 0x0002e800000e0000 */
[----:B------:R1:W0:Y:S04]  /*87d0*/  SHFL.IDX PT, R5, R10, 0x1, 0x1c1f ;  /* 0x003c1f000a057f89 */ /* 0x00022800000e0000 */
[----:B----4-:R1:W4:Y:S02]  /*87e0*/  SHFL.IDX PT, R14, R7, 0x1, 0x1c1f ;  /* 0x003c1f00070e7f89 */ /* 0x01032400000e0000 */
.L_x_6170:
[----:B01----:R-:W5:Y:S01]  /*87f0*/  LDL R6, [R1+0x50] ;  /* 0x0000500001067983 */ /* 0x003f620000100800 */
[----:B------:R-:W-:Y:S01]  /*8800*/  VIADD R39, R39, 0x20 ;  /* 0x0000002027277836 */ /* 0x000fe20000000000 */
[----:B------:R-:W-:Y:S01]  /*8810*/  BSSY B1, `(.L_x_5877) ;  /* 0x0000022000017945 */ /* 0x000fe20003800000 */
[----:B------:R-:W-:Y:S01]  /*8820*/  IMAD.SHL.U32 R36, R196, 0x40, RZ ;  /* 0x00000040c4247824 */ /* 0x000fe200078e00ff */
[----:B------:R-:W-:Y:S02]  /*8830*/  CS2R R30, SRZ ;  /* 0x00000000001e7805 */ /* 0x000fe4000001ff00 */
[----:B------:R-:W-:Y:S02]  /*8840*/  CS2R R10, SRZ ;  /* 0x00000000000a7805 */ /* 0x000fe4000001ff00 */
[----:B------:R-:W-:Y:S02]  /*8850*/  ISETP.GE.AND P0, PT, R39, R34, PT ;  /* 0x000000222700720c */ /* 0x000fe40003f06270 */
[----:B------:R-:W-:-:S02]  /*8860*/  CS2R R12, SRZ ;  /* 0x00000000000c7805 */ /* 0x000fc4000001ff00 */
[----:B-----5:R-:W-:-:S04]  /*8870*/  LEA.HI R4, R6, R6, RZ, 0x1 ;  /* 0x0000000606047211 */ /* 0x020fc800078f08ff */
[----:B------:R-:W-:-:S05]  /*8880*/  LOP3.LUT R4, R4, 0xfffffffe, RZ, 0xc0, !PT ;  /* 0xfffffffe04047812 */ /* 0x000fca00078ec0ff */
[----:B------:R-:W-:-:S05]  /*8890*/  IMAD.IADD R4, R6, 0x1, -R4 ;  /* 0x0000000106047824 */ /* 0x000fca00078e0a04 */
[----:B------:R-:W-:Y:S01]  /*88a0*/  SHF.L.U32 R35, R4, 0x1f, RZ ;  /* 0x0000001f04237819 */ /* 0x000fe200000006ff */
[----:B------:R-:W-:Y:S06]  /*88b0*/  @P0 BRA `(.L_x_5878) ;  /* 0x00000000005c0947 */ /* 0x000fec0003800000 */
[----:B------:R-:W4:Y:S01]  /*88c0*/  LDL R15, [R1+0x54] ;  /* 0x00005400010f7983 */ /* 0x000f220000100800 */
[----:B------:R-:W-:Y:S01]  /*88d0*/  ULDC UR4, c[0x0][0x3f4] ;  /* 0x0000fd0000047ab9 */ /* 0x000fe20000000800 */
[----:B---3--:R-:W-:Y:S01]  /*88e0*/  IMAD.MOV.U32 R6, RZ, RZ, R0 ;  /* 0x000000ffff067224 */ /* 0x008fe200078e0000 */
[----:B------:R-:W-:Y:S01]  /*88f0*/  ISETP.GE.AND P2, PT, R190, UR4, PT ;  /* 0x00000004be007c0c */ /* 0x000fe2000bf46270 */
[----:B--2---:R-:W-:Y:S01]  /*8900*/  IMAD.MOV.U32 R7, RZ, RZ, R3 ;  /* 0x000000ffff077224 */ /* 0x004fe200078e0003 */
[----:B------:R-:W-:Y:S02]  /*8910*/  ISETP.GE.AND P3, PT, R203, UR4, PT ;  /* 0x00000004cb007c0c */ /* 0x000fe4000bf66270 */
[----:B------:R-:W-:-:S09]  /*8920*/  CS2R R30, SRZ ;  /* 0x00000000001e7805 */ /* 0x000fd2000001ff00 */
[----:B------:R-:W-:-:S04]  /*8930*/  @!P2 IMAD.WIDE R32, R190, 0x2, R6 ;  /* 0x00000002be20a825 */ /* 0x000fc800078e0206 */
[C---:B------:R-:W-:Y:S01]  /*8940*/  @!P3 IMAD.SHL.U32 R7, R203.reuse, 0x2, RZ ;  /* 0x00000002cb07b824 */ /* 0x040fe200078e00ff */
[----:B------:R-:W-:Y:S02]  /*8950*/  CS2R R12, SRZ ;  /* 0x00000000000c7805 */ /* 0x000fe4000001ff00 */
[----:B------:R-:W-:Y:S01]  /*8960*/  CS2R R8, SRZ ;  /* 0x0000000000087805 */ /* 0x000fe2000001ff00 */
[----:B------:R0:W5:Y:S01]  /*8970*/  @!P2 LD.E.64 R30, desc[UR40][R32.64] ;  /* 0x00000028201ea980 */ /* 0x000162000c101b00 */
[-C--:B------:R-:W-:Y:S02]  /*8980*/  @!P3 IADD3 R6, P0, R0, R7.reuse, RZ ;  /* 0x000000070006b210 */ /* 0x080fe40007f1e0ff */
[----:B----4-:R-:W-:Y:S02]  /*8990*/  @!P3 IADD3 R4, P1, R14, R7, RZ ;  /* 0x000000070e04b210 */ /* 0x010fe40007f3e0ff */
[----:B------:R-:W-:Y:S01]  /*89a0*/  @!P3 SHF.L.U64.HI R10, R203, 0x1, R15 ;  /* 0x00000001cb0ab819 */ /* 0x000fe2000001020f */
[----:B------:R-:W-:-:S04]  /*89b0*/  IMAD.MOV.U32 R15, RZ, RZ, R5 ;  /* 0x000000ffff0f7224 */ /* 0x000fc800078e0005 */
[--C-:B------:R-:W-:Y:S02]  /*89c0*/  @!P3 IMAD.X R7, R3, 0x1, R10.reuse, P0 ;  /* 0x000000010307b824 */ /* 0x100fe400000e060a */
[----:B------:R-:W-:Y:S01]  /*89d0*/  @!P3 IMAD.X R5, R5, 0x1, R10, P1 ;  /* 0x000000010505b824 */ /* 0x000fe200008e060a */
[----:B------:R-:W-:Y:S01]  /*89e0*/  CS2R R10, SRZ ;  /* 0x00000000000a7805 */ /* 0x000fe2000001ff00 */
[----:B------:R-:W-:Y:S01]  /*89f0*/  @!P2 IMAD.WIDE R14, R190, 0x2, R14 ;  /* 0x00000002be0ea825 */ /* 0x000fe200078e020e */
[----:B------:R0:W5:Y:S04]  /*8a00*/  @!P3 LD.E.64 R8, desc[UR40][R6.64] ;  /* 0x000000280608b980 */ /* 0x000168000c101b00 */
[----:B------:R0:W5:Y:S04]  /*8a10*/  @!P2 LD.E.64 R12, desc[UR40][R14.64] ;  /* 0x000000280e0ca980 */ /* 0x000168000c101b00 */
[----:B------:R0:W5:Y:S02]  /*8a20*/  @!P3 LD.E.64 R10, desc[UR40][R4.64] ;  /* 0x00000028040ab980 */ /* 0x000164000c101b00 */
.L_x_5878:
[----:B------:R-:W-:Y:S05]  /*8a30*/  BSYNC B1 ;  /* 0x0000000000017941 */ /* 0x000fea0003800000 */
.L_x_5877:
[----:B------:R-:W1:Y:S01]  /*8a40*/  S2R R37, SR_TID.X ;  /* 0x0000000000257919 */ /* 0x000e620000002100 */
[----:B------:R-:W1:Y:S01]  /*8a50*/  SYNCS.PHASECHK.TRANS64.TRYWAIT P0, [R2+URZ+0x28c00], R35 ;  /* 0x028c0023020075a7 */ /* 0x000e62000800017f */
[----:B--2---:R-:W-:Y:S01]  /*8a60*/  LOP3.LUT R3, R36, 0x1c0, RZ, 0xc0, !PT ;  /* 0x000001c024037812 */ /* 0x004fe200078ec0ff */
[----:B0----5:R-:W-:Y:S01]  /*8a70*/  IMAD.MOV.U32 R4, RZ, RZ, R8 ;  /* 0x000000ffff047224 */ /* 0x021fe200078e0008 */
[----:B------:R-:W-:Y:S01]  /*8a80*/  VIADDMNMX R45, R34, -R195, 0x40, PT ;  /* 0x00000040222d7446 */ /* 0x000fe200038009c3 */
[----:B------:R-:W-:Y:S01]  /*8a90*/  IMAD.MOV.U32 R6, RZ, RZ, R10 ;  /* 0x000000ffff067224 */ /* 0x000fe200078e000a */
[----:B---3--:R-:W-:Y:S01]  /*8aa0*/  LOP3.LUT R0, R3, 0x18, R16, 0xf8, !PT ;  /* 0x0000001803007812 */ /* 0x008fe200078ef810 */
[----:B------:R-:W-:Y:S01]  /*8ab0*/  IMAD.MOV.U32 R5, RZ, RZ, R31 ;  /* 0x000000ffff057224 */ /* 0x000fe200078e001f */
[----:B------:R-:W-:Y:S01]  /*8ac0*/  SHF.R.U32.HI R3, RZ, 0x3, R3 ;  /* 0x00000003ff037819 */ /* 0x000fe20000011603 */
[----:B------:R-:W-:Y:S01]  /*8ad0*/  BSSY B1, `(.L_x_5879) ;  /* 0x0000018000017945 */ /* 0x000fe20003800000 */
[----:B------:R-:W-:Y:S01]  /*8ae0*/  PRMT R32, R4, 0x7610, R32 ;  /* 0x0000761004207816 */ /* 0x000fe20000000020 */
[----:B------:R-:W-:Y:S01]  /*8af0*/  IMAD.MOV.U32 R4, RZ, RZ, R30 ;  /* 0x000000ffff047224 */ /* 0x000fe200078e001e */
[----:B------:R-:W-:Y:S01]  /*8b00*/  LOP3.LUT R0, R0, R3, RZ, 0x3c, !PT ;  /* 0x0000000300007212 */ /* 0x000fe200078e3cff */
[----:B------:R-:W-:Y:S01]  /*8b10*/  IMAD.MOV.U32 R3, RZ, RZ, R9 ;  /* 0x000000ffff037224 */ /* 0x000fe200078e0009 */
[----:B------:R-:W-:Y:S01]  /*8b20*/  PRMT R46, R5, 0x7610, R46 ;  /* 0x00007610052e7816 */ /* 0x000fe2000000002e */
[----:B------:R-:W-:Y:S01]  /*8b30*/  IMAD.MOV.U32 R5, RZ, RZ, R13 ;  /* 0x000000ffff057224 */ /* 0x000fe200078e000d */
[----:B----4-:R-:W-:Y:S01]  /*8b40*/  PRMT R14, R6, 0x5410, R4 ;  /* 0x00005410060e7816 */ /* 0x010fe20000000004 */
[----:B------:R-:W-:Y:S01]  /*8b50*/  IMAD.MOV.U32 R4, RZ, RZ, R12 ;  /* 0x000000ffff047224 */ /* 0x000fe200078e000c */
[----:B------:R-:W-:-:S02]  /*8b60*/  PRMT R15, R3, 0x7610, R15 ;  /* 0x00007610030f7816 */ /* 0x000fc4000000000f */
[----:B------:R-:W-:Y:S02]  /*8b70*/  LOP3.LUT P2, RZ, R196, 0x4, RZ, 0xc0, !PT ;  /* 0x00000004c4ff7812 */ /* 0x000fe4000784c0ff */
[----:B------:R-:W-:Y:S02]  /*8b80*/  PRMT R47, R4, 0x7610, R47 ;  /* 0x00007610042f7816 */ /* 0x000fe4000000002f */
[----:B------:R-:W-:Y:S01]  /*8b90*/  ISETP.GE.AND P1, PT, R192, R45, PT ;  /* 0x0000002dc000720c */ /* 0x000fe20003f26270 */
[----:B-1----:R-:W-:-:S05]  /*8ba0*/  VIADD R37, R37, 0xffffff80 ;  /* 0xffffff8025257836 */ /* 0x002fca0000000000 */
[----:B------:R-:W-:-:S04]  /*8bb0*/  SHF.R.S32.HI R7, RZ, 0x1f, R37 ;  /* 0x0000001fff077819 */ /* 0x000fc80000011425 */
[----:B------:R-:W-:-:S04]  /*8bc0*/  LEA.HI R7, R7, R37, RZ, 0x5 ;  /* 0x0000002507077211 */ /* 0x000fc800078f28ff */
[----:B------:R-:W-:-:S05]  /*8bd0*/  SHF.R.S32.HI R7, RZ, 0x5, R7 ;  /* 0x00000005ff077819 */ /* 0x000fca0000011407 */
[----:B------:R-:W-:Y:S02]  /*8be0*/  IMAD R3, R7, 0x200, R0 ;  /* 0x0000020007037824 */ /* 0x000fe400078e0200 */
[----:B------:R-:W-:Y:S02]  /*8bf0*/  IMAD.MOV.U32 R0, RZ, RZ, R11 ;  /* 0x000000ffff007224 */ /* 0x000fe400078e000b */
[----:B------:R-:W-:-:S03]  /*8c00*/  IMAD R3, R3, 0x2, R2 ;  /* 0x0000000203037824 */ /* 0x000fc600078e0202 */
[----:B------:R-:W-:Y:S01]  /*8c10*/  PRMT R33, R0, 0x7610, R33 ;  /* 0x0000761000217816 */ /* 0x000fe20000000021 */
[C---:B------:R-:W-:Y:S02]  /*8c20*/  VIADD R4, R3.reuse, 0x20400 ;  /* 0x0002040003047836 */ /* 0x040fe40000000000 */
[----:B------:R-:W-:Y:S01]  /*8c30*/  VIADD R0, R3, 0x20440 ;  /* 0x0002044003007836 */ /* 0x000fe20000000000 */
[----:B------:R-:W-:Y:S06]  /*8c40*/  @!P0 BRA `(.L_x_5880) ;  /* 0x0000018000588947 */ /* 0x000fec0003800000 */
.L_x_6171:
[----:B------:R-:W-:Y:S05]  /*8c50*/  BSYNC B1 ;  /* 0x0000000000017941 */ /* 0x000fea0003800000 */
.L_x_5879:
[----:B------:R-:W-:Y:S01]  /*8c60*/  BSSY B1, `(.L_x_5881) ;  /* 0x0000067000017945 */ /* 0x000fe20003800000 */
[----:B------:R-:W-:Y:S01]  /*8c70*/  PRMT R15, R15, 0x5410, R5 ;  /* 0x000054100f0f7816 */ /* 0x000fe20000000005 */
[----:B------:R-:W-:Y:S02]  /*8c80*/  @P2 VIADD R0, R4, 0xffffffc0 ;  /* 0xffffffc004002836 */ /* 0x000fe40000000000 */
[----:B------:R-:W-:Y:S05]  /*8c90*/  @P1 BRA `(.L_x_5882) ;  /* 0x00000004008c1947 */ /* 0x000fea0003800000 */
[----:B------:R-:W1:Y:S01]  /*8ca0*/  LDC R4, c[0x0][0x3f4] ;  /* 0x0000fd00ff047b82 */ /* 0x000e620000000800 */
[----:B------:R-:W-:Y:S01]  /*8cb0*/  BSSY B2, `(.L_x_5883) ;  /* 0x0000032000027945 */ /* 0x000fe20003800000 */
[-C--:B-1----:R-:W-:Y:S02]  /*8cc0*/  ISETP.GE.AND P0, PT, R190, R4.reuse, PT ;  /* 0x00000004be00720c */ /* 0x082fe40003f06270 */
[----:B------:R-:W-:-:S11]  /*8cd0*/  ISETP.GE.AND P1, PT, R203, R4, PT ;  /* 0x00000004cb00720c */ /* 0x000fd60003f26270 */
[----:B------:R-:W-:Y:S05]  /*8ce0*/  @P0 BRA `(.L_x_5884) ;  /* 0x0000000000b80947 */ /* 0x000fea0003800000 */
[----:B------:R-:W1:Y:S01]  /*8cf0*/  LDS.128 R4, [R3+0x20400] ;  /* 0x0204000003047984 */ /* 0x000e620000000c00 */
[----:B------:R-:W-:Y:S02]  /*8d00*/  SHF.R.U32.HI R38, RZ, 0x10, R27 ;  /* 0x00000010ff267819 */ /* 0x000fe4000001161b */
[----:B0-----:R-:W-:Y:S02]  /*8d10*/  SHF.R.U32.HI R35, RZ, 0x10, R29 ;  /* 0x00000010ff237819 */ /* 0x001fe4000001161d */
[----:B------:R-:W-:Y:S02]  /*8d20*/  PRMT R38, R41, 0x5432, R38 ;  /* 0x0000543229267816 */ /* 0x000fe40000000026 */
[----:B------:R-:W-:Y:S02]  /*8d30*/  PRMT R35, R40, 0x5410, R35 ;  /* 0x0000541028237816 */ /* 0x000fe40000000023 */
[----:B------:R-:W-:Y:S01]  /*8d40*/  SHF.R.U64 R37, R26, 0x10, R27 ;  /* 0x000000101a257819 */ /* 0x000fe2000000121b */
[----:B------:R-:W-:Y:S01]  /*8d50*/  IMAD.U32 R39, R38, 0x10000, RZ ;  /* 0x0001000026277824 */ /* 0x000fe200078e00ff */
[----:B------:R-:W-:Y:S01]  /*8d60*/  SHF.R.U64 R34, R28, 0x10, R29 ;  /* 0x000000101c227819 */ /* 0x000fe2000000121d */
[----:B------:R-:W-:Y:S01]  /*8d70*/  IMAD.U32 R36, R35, 0x10000, RZ ;  /* 0x0001000023247824 */ /* 0x000fe200078e00ff */
[----:B------:R-:W-:-:S02]  /*8d80*/  LOP3.LUT R38, R38, 0xffff0000, RZ, 0xc0, !PT ;  /* 0xffff000026267812 */ /* 0x000fc400078ec0ff */
[----:B------:R-:W-:Y:S02]  /*8d90*/  PRMT R34, R40, 0x5432, R34 ;  /* 0x0000543228227816 */ /* 0x000fe40000000022 */
[----:B------:R-:W-:Y:S02]  /*8da0*/  PRMT R37, R41, 0x5410, R37 ;  /* 0x0000541029257816 */ /* 0x000fe40000000025 */
[----:B------:R-:W-:Y:S02]  /*8db0*/  LOP3.LUT R35, R35, 0xffff0000, RZ, 0xc0, !PT ;  /* 0xffff000023237812 */ /* 0x000fe400078ec0ff */
[C---:B-1----:R-:W-:Y:S01]  /*8dc0*/  LOP3.LUT R27, R6.reuse, 0xffff0000, RZ, 0xc0, !PT ;  /* 0xffff0000061b7812 */ /* 0x042fe200078ec0ff */
[----:B------:R-:W-:Y:S01]  /*8dd0*/  IMAD.U32 R26, R6, 0x10000, RZ ;  /* 0x00010000061a7824 */ /* 0x000fe200078e00ff */
[C---:B------:R-:W-:Y:S01]  /*8de0*/  LOP3.LUT R29, R7.reuse, 0xffff0000, RZ, 0xc0, !PT ;  /* 0xffff0000071d7812 */ /* 0x040fe200078ec0ff */
[----:B------:R-:W-:Y:S01]  /*8df0*/  IMAD.U32 R28, R7, 0x10000, RZ ;  /* 0x00010000071c7824 */ /* 0x000fe200078e00ff */
[----:B------:R-:W-:Y:S01]  /*8e00*/  SHF.L.U32 R7, R5, 0x10, RZ ;  /* 0x0000001005077819 */ /* 0x000fe200000006ff */
[C---:B------:R-:W-:Y:S01]  /*8e10*/  FMUL.FTZ R41, R27.reuse, R39 ;  /* 0x000000271b297220 */ /* 0x040fe20000410000 */
[----:B------:R-:W-:Y:S01]  /*8e20*/  FMUL.FTZ R40, R27, R36 ;  /* 0x000000241b287220 */ /* 0x000fe20000410000 */
[----:B------:R-:W-:Y:S01]  /*8e30*/  FMUL.FTZ R27, R29, R38 ;  /* 0x000000261d1b7220 */ /* 0x000fe20000410000 */
[----:B------:R-:W-:-:S02]  /*8e40*/  IMAD.U32 R6, R4, 0x10000, RZ ;  /* 0x0001000004067824 */ /* 0x000fc400078e00ff */
[C---:B------:R-:W-:Y:S01]  /*8e50*/  FFMA.FTZ R41, R26.reuse, R36, -R41 ;  /* 0x000000241a297223 */ /* 0x040fe20000010829 */
[----:B------:R-:W-:Y:S01]  /*8e60*/  FFMA.FTZ R40, R26, R39, R40 ;  /* 0x000000271a287223 */ /* 0x000fe20000010028 */
[-C--:B------:R-:W-:Y:S01]  /*8e70*/  FFMA.FTZ R39, R28, R35.reuse, -R27 ;  /* 0x000000231c277223 */ /* 0x080fe2000001081b */
[----:B------:R-:W-:Y:S01]  /*8e80*/  IMAD.U32 R27, R34, 0x10000, RZ ;  /* 0x00010000221b7824 */ /* 0x000fe200078e00ff */
[----:B------:R-:W-:Y:S01]  /*8e90*/  LOP3.LUT R4, R4, 0xffff0000, RZ, 0xc0, !PT ;  /* 0xffff000004047812 */ /* 0x000fe200078ec0ff */
[----:B------:R-:W-:Y:S01]  /*8ea0*/  FMUL.FTZ R43, R29, R35 ;  /* 0x000000231d2b7220 */ /* 0x000fe20000410000 */
[----:B------:R-:W-:Y:S01]  /*8eb0*/  LOP3.LUT R5, R5, 0xffff0000, RZ, 0xc0, !PT ;  /* 0xffff000005057812 */ /* 0x000fe200078ec0ff */
[C---:B------:R-:W-:Y:S01]  /*8ec0*/  IMAD.U32 R29, R37.reuse, 0x10000, RZ ;  /* 0x00010000251d7824 */ /* 0x040fe200078e00ff */
        /* <DEDUP_REMOVED lines=16> */
.L_x_5884:
[----:B------:R-:W-:Y:S05]  /*8fd0*/  BSYNC B2 ;  /* 0x0000000000027941 */ /* 0x000fea0003800000 */
.L_x_5883:
[----:B------:R-:W-:Y:S05]  /*8fe0*/  @P1 BRA `(.L_x_5882) ;  /* 0x0000000000b81947 */ /* 0x000fea0003800000 */
[----:B-1----:R-:W1:Y:S01]  /*8ff0*/  LDS.128 R4, [R0] ;  /* 0x0000000000047984 */ /* 0x002e620000000c00 */
[----:B------:R-:W-:Y:S02]  /*9000*/  SHF.R.U32.HI R34, RZ, 0x10, R21 ;  /* 0x00000010ff227819 */ /* 0x000fe40000011615 */
[----:B------:R-:W-:Y:S02]  /*9010*/  SHF.R.U32.HI R27, RZ, 0x10, R25 ;  /* 0x00000010ff1b7819 */ /* 0x000fe40000011619 */
[----:B------:R-:W-:Y:S02]  /*9020*/  PRMT R34, R44, 0x5432, R34 ;  /* 0x000054322c227816 */ /* 0x000fe40000000022 */
[----:B------:R-:W-:Y:S02]  /*9030*/  PRMT R27, R42, 0x5410, R27 ;  /* 0x000054102a1b7816 */ /* 0x000fe4000000001b */
[----:B------:R-:W-:Y:S01]  /*9040*/  SHF.R.U64 R29, R20, 0x10, R21 ;  /* 0x00000010141d7819 */ /* 0x000fe20000001215 */
[----:B0-----:R-:W-:Y:S01]  /*9050*/  IMAD.U32 R35, R34, 0x10000, RZ ;  /* 0x0001000022237824 */ /* 0x001fe200078e00ff */
[----:B------:R-:W-:Y:S01]  /*9060*/  SHF.R.U64 R26, R24, 0x10, R25 ;  /* 0x00000010181a7819 */ /* 0x000fe20000001219 */
[----:B------:R-:W-:Y:S01]  /*9070*/  IMAD.U32 R28, R27, 0x10000, RZ ;  /* 0x000100001b1c7824 */ /* 0x000fe200078e00ff */
[----:B------:R-:W-:-:S02]  /*9080*/  LOP3.LUT R34, R34, 0xffff0000, RZ, 0xc0, !PT ;  /* 0xffff000022227812 */ /* 0x000fc400078ec0ff */
[----:B------:R-:W-:Y:S02]  /*9090*/  LOP3.LUT R27, R27, 0xffff0000, RZ, 0xc0, !PT ;  /* 0xffff00001b1b7812 */ /* 0x000fe400078ec0ff */
[----:B------:R-:W-:Y:S02]  /*90a0*/  PRMT R26, R42, 0x5432, R26 ;  /* 0x000054322a1a7816 */ /* 0x000fe4000000001a */
[----:B------:R-:W-:Y:S02]  /*90b0*/  PRMT R29, R44, 0x5410, R29 ;  /* 0x000054102c1d7816 */ /* 0x000fe4000000001d */
[C---:B-1----:R-:W-:Y:S01]  /*90c0*/  LOP3.LUT R21, R6.reuse, 0xffff0000, RZ, 0xc0, !PT ;  /* 0xffff000006157812 */ /* 0x042fe200078ec0ff */
[----:B------:R-:W-:Y:S01]  /*90d0*/  IMAD.U32 R20, R6, 0x10000, RZ ;  /* 0x0001000006147824 */ /* 0x000fe200078e00ff */
[C---:B------:R-:W-:Y:S01]  /*90e0*/  LOP3.LUT R25, R7.reuse, 0xffff0000, RZ, 0xc0, !PT ;  /* 0xffff000007197812 */ /* 0x040fe200078ec0ff */
[----:B------:R-:W-:Y:S02]  /*90f0*/  IMAD.U32 R24, R7, 0x10000, RZ ;  /* 0x0001000007187824 */ /* 0x000fe400078e00ff */
[C---:B------:R-:W-:Y:S01]  /*9100*/  FMUL.FTZ R37, R21.reuse, R35 ;  /* 0x0000002315257220 */ /* 0x040fe20000410000 */
[----:B------:R-:W-:Y:S01]  /*9110*/  FMUL.FTZ R36, R21, R28 ;  /* 0x0000001c15247220 */ /* 0x000fe20000410000 */
[----:B------:R-:W-:Y:S01]  /*9120*/  FMUL.FTZ R21, R25, R34 ;  /* 0x0000002219157220 */ /* 0x000fe20000410000 */
[----:B------:R-:W-:-:S02]  /*9130*/  IMAD.U32 R6, R4, 0x10000, RZ ;  /* 0x0001000004067824 */ /* 0x000fc400078e00ff */
[C---:B------:R-:W-:Y:S01]  /*9140*/  FFMA.FTZ R37, R20.reuse, R28, -R37 ;  /* 0x0000001c14257223 */ /* 0x040fe20000010825 */
[----:B------:R-:W-:Y:S01]  /*9150*/  FFMA.FTZ R36, R20, R35, R36 ;  /* 0x0000002314247223 */ /* 0x000fe20000010024 */
[-C--:B------:R-:W-:Y:S01]  /*9160*/  FFMA.FTZ R35, R24, R27.reuse, -R21 ;  /* 0x0000001b18237223 */ /* 0x080fe20000010815 */
[C---:B------:R-:W-:Y:S01]  /*9170*/  IMAD.U32 R7, R5.reuse, 0x10000, RZ ;  /* 0x0001000005077824 */ /* 0x040fe200078e00ff */
[----:B------:R-:W-:Y:S01]  /*9180*/  LOP3.LUT R4, R4, 0xffff0000, RZ, 0xc0, !PT ;  /* 0xffff000004047812 */ /* 0x000fe200078ec0ff */
[C---:B------:R-:W-:Y:S01]  /*9190*/  IMAD.U32 R21, R26.reuse, 0x10000, RZ ;  /* 0x000100001a157824 */ /* 0x040fe200078e00ff */
[----:B------:R-:W-:Y:S01]  /*91a0*/  LOP3.LUT R5, R5, 0xffff0000, RZ, 0xc0, !PT ;  /* 0xffff000005057812 */ /* 0x000fe200078ec0ff */
[----:B------:R-:W-:Y:S01]  /*91b0*/  FMUL.FTZ R39, R25, R27 ;  /* 0x0000001b19277220 */ /* 0x000fe20000410000 */
[C---:B------:R-:W-:Y:S01]  /*91c0*/  LOP3.LUT R20, R29.reuse, 0xffff0000, RZ, 0xc0, !PT ;  /* 0xffff00001d147812 */ /* 0x040fe200078ec0ff */
[----:B------:R-:W-:Y:S01]  /*91d0*/  IMAD.U32 R25, R29, 0x10000, RZ ;  /* 0x000100001d197824 */ /* 0x000fe200078e00ff */
[----:B------:R-:W-:Y:S01]  /*91e0*/  LOP3.LUT R26, R26, 0xffff0000, RZ, 0xc0, !PT ;  /* 0xffff00001a1a7812 */ /* 0x000fe200078ec0ff */
[----:B------:R-:W-:Y:S01]  /*91f0*/  FFMA.FTZ R34, R24, R34, R39 ;  /* 0x0000002218227223 */ /* 0x000fe20000010027 */
[C---:B------:R-:W-:Y:S01]  /*9200*/  FMUL.FTZ R24, R4.reuse, R21 ;  /* 0x0000001504187220 */ /* 0x040fe20000410000 */
[-C--:B------:R-:W-:Y:S01]  /*9210*/  FMUL.FTZ R27, R4, R25.reuse ;  /* 0x00000019041b7220 */ /* 0x080fe20000410000 */
        /* <DEDUP_REMOVED lines=9> */
[----:B------:R-:W-:-:S05]  /*92b0*/  F2FP.BF16.F32.PACK_AB R5, R20, R5 ;  /* 0x000000051405723e */ /* 0x000fca00000010ff */
[----:B------:R2:W-:Y:S02]  /*92c0*/  STS.128 [R0], R4 ;  /* 0x0000000400007388 */ /* 0x0005e40000000c00 */
.L_x_5882:
[----:B------:R-:W-:Y:S05]  /*92d0*/  BSYNC B1 ;  /* 0x0000000000017941 */ /* 0x000fea0003800000 */
.L_x_5881:
        /* <DEDUP_REMOVED lines=10> */
[----:B------:R-:W-:Y:S02]  /*9380*/  SHF.R.U32.HI R25, RZ, 0x10, R31 ;  /* 0x00000010ff197819 */ /* 0x000fe4000001161f */
[----:B------:R-:W-:Y:S02]  /*9390*/  PRMT R28, R15, 0x5432, R28 ;  /* 0x000054320f1c7816 */ /* 0x000fe4000000001c */
[----:B------:R-:W-:Y:S02]  /*93a0*/  PRMT R25, R46, 0x5410, R25 ;  /* 0x000054102e197816 */ /* 0x000fe40000000019 */
[----:B------:R-:W-:Y:S01]  /*93b0*/  SHF.R.U64 R27, R12, 0x10, R13 ;  /* 0x000000100c1b7819 */ /* 0x000fe2000000120d */
[C---:B------:R-:W-:Y:S01]  /*93c0*/  IMAD.U32 R29, R28.reuse, 0x10000, RZ ;  /* 0x000100001c1d7824 */ /* 0x040fe200078e00ff */
[----:B------:R-:W-:Y:S01]  /*93d0*/  LOP3.LUT R28, R28, 0xffff0000, RZ, 0xc0, !PT ;  /* 0xffff00001c1c7812 */ /* 0x000fe200078ec0ff */
[----:B------:R-:W-:Y:S01]  /*93e0*/  IMAD.U32 R26, R25, 0x10000, RZ ;  /* 0x00010000191a7824 */ /* 0x000fe200078e00ff */
[----:B------:R-:W-:-:S02]  /*93f0*/  SHF.R.U64 R24, R30, 0x10, R31 ;  /* 0x000000101e187819 */ /* 0x000fc4000000121f */
        /* <DEDUP_REMOVED lines=18> */
[----:B0-----:R-:W-:Y:S01]  /*9520*/  FMUL.FTZ R35, R21, R25 ;  /* 0x0000001915237220 */ /* 0x001fe20000410000 */
        /* <DEDUP_REMOVED lines=16> */
[----:B------:R1:W-:Y:S02]  /*9630*/  STS.128 [R3+0x21400], R4 ;  /* 0x0214000403007388 */ /* 0x0003e40000000c00 */
.L_x_5887:
[----:B------:R-:W-:Y:S05]  /*9640*/  BSYNC B1 ;  /* 0x0000000000017941 */ /* 0x000fea0003800000 */
.L_x_5886:
[----:B------:R-:W-:Y:S05]  /*9650*/  @P1 BRA `(.L_x_5885) ;  /* 0x0000001800381947 */ /* 0x000fea0003800000 */
[----:B-1----:R-:W1:Y:S01]  /*9660*/  LDS.128 R4, [R0+0x1000] ;  /* 0x0010000000047984 */ /* 0x002e620000000c00 */
        /* <DEDUP_REMOVED lines=12> */
[C---:B-1----:R-:W-:Y:S01]  /*9730*/  LOP3.LUT R9, R6.reuse, 0xffff0000, RZ, 0xc0, !PT ;  /* 0xffff000006097812 */ /* 0x042fe200078ec0ff */
[C---:B------:R-:W-:Y:S01]  /*9740*/  IMAD.U32 R10, R7.reuse, 0x10000, RZ ;  /* 0x00010000070a7824 */ /* 0x040fe200078e00ff */
[----:B------:R-:W-:Y:S01]  /*9750*/  LOP3.LUT R7, R7, 0xffff0000, RZ, 0xc0, !PT ;  /* 0xffff000007077812 */ /* 0x000fe200078ec0ff */
        /* <DEDUP_REMOVED lines=31> */
.L_x_5872:
[----:B------:R-:W0:Y:S01]  /*9950*/  S2R R0, SR_TID.X ;  /* 0x0000000000007919 */ /* 0x000e220000002100 */
[----:B------:R-:W1:Y:S01]  /*9960*/  LDC R34, c[0x0][0x448] ;  /* 0x00011200ff227b82 */ /* 0x000e620000000800 */
[----:B------:R-:W-:Y:S01]  /*9970*/  ULDC.64 UR4, c[0x0][0x3f8] ;  /* 0x0000fe0000047ab9 */ /* 0x000fe20000000a00 */
[----:B------:R-:W-:Y:S01]  /*9980*/  ULDC.64 UR6, c[0x0][0x408] ;  /* 0x0001020000067ab9 */ /* 0x000fe20000000a00 */
[----:B------:R-:W-:Y:S02]  /*9990*/  IMAD.MOV.U32 R27, RZ, RZ, R29 ;  /* 0x000000ffff1b7224 */ /* 0x000fe400078e001d */
[----:B------:R-:W-:Y:S01]  /*99a0*/  IMAD.MOV.U32 R4, RZ, RZ, R24 ;  /* 0x000000ffff047224 */ /* 0x000fe200078e0018 */
[----:B-1----:R-:W-:Y:S01]  /*99b0*/  ISETP.NE.AND P0, PT, R34, 0x1, PT ;  /* 0x000000012200780c */ /* 0x002fe20003f05270 */
[----:B0-----:R-:W-:-:S05]  /*99c0*/  VIADD R0, R0, 0xffffff80 ;  /* 0xffffff8000007836 */ /* 0x001fca0000000000 */
[----:B------:R-:W-:-:S07]  /*99d0*/  SHF.R.S32.HI R3, RZ, 0x1f, R0 ;  /* 0x0000001fff037819 */ /* 0x000fce0000011400 */
[----:B------:R-:W0:Y:S01]  /*99e0*/  @P0 LDC R5, c[0x0][0x450] ;  /* 0x00011400ff050b82 */ /* 0x000e220000000800 */
[----:B------:R-:W-:-:S04]  /*99f0*/  LEA.HI R3, R3, R0, RZ, 0x2 ;  /* 0x0000000003037211 */ /* 0x000fc800078f10ff */
[----:B------:R-:W-:-:S05]  /*9a00*/  LOP3.LUT R3, R3, 0xfffffffc, RZ, 0xc0, !PT ;  /* 0xfffffffc03037812 */ /* 0x000fca00078ec0ff */
[----:B------:R-:W-:Y:S02]  /*9a10*/  IMAD.IADD R3, R0, 0x1, -R3 ;  /* 0x0000000100037824 */ /* 0x000fe400078e0a03 */
[----:B------:R-:W1:Y:S02]  /*9a20*/  @P0 LDC R0, c[0x0][0x44c] ;  /* 0x00011300ff000b82 */ /* 0x000e640000000800 */
[----:B------:R-:W-:-:S04]  /*9a30*/  IMAD R3, R3, 0x20, R39 ;  /* 0x0000002003037824 */ /* 0x000fc800078e0227 */
[----:B-1----:R-:W-:-:S05]  /*9a40*/  @P0 IMAD.HI.U32 R0, R3, R0, RZ ;  /* 0x0000000003000227 */ /* 0x002fca00078e00ff */
[----:B0-----:R-:W-:Y:S01]  /*9a50*/  @P0 SHF.R.U32.HI R3, RZ, R5, R0 ;  /* 0x00000005ff030219 */ /* 0x001fe20000011600 */
        /* <DEDUP_REMOVED lines=18> */
[----:B------:R-:W0:Y:S01]  /*9b80*/  LDC R37, c[0x0][0x3f4] ;  /* 0x0000fd00ff257b82 */ /* 0x000e220000000800 */
[----:B------:R-:W1:Y:S01]  /*9b90*/  SHFL.IDX PT, R3, R25, RZ, 0x1c1f ;  /* 0x001c1fff19037589 */ /* 0x000e6200000e0000 */
[----:B------:R-:W-:-:S03]  /*9ba0*/  IMAD R34, R23, R34, RZ ;  /* 0x0000002217227224 */ /* 0x000fc600078e02ff */
[----:B------:R-:W2:Y:S04]  /*9bb0*/  SHFL.IDX PT, R0, R26, RZ, 0x1c1f ;  /* 0x001c1fff1a007589 */ /* 0x000ea800000e0000 */
[----:B------:R-:W3:Y:S04]  /*9bc0*/  SHFL.IDX PT, R14, R27, RZ, 0x1c1f ;  /* 0x001c1fff1b0e7589 */ /* 0x000ee800000e0000 */
[----:B------:R-:W4:Y:S01]  /*9bd0*/  SHFL.IDX PT, R4, R24, RZ, 0x1c1f ;  /* 0x001c1fff18047589 */ /* 0x000f2200000e0000 */
[----:B0-----:R-:W-:-:S04]  /*9be0*/  ISETP.GE.AND P0, PT, R16, R37, PT ;  /* 0x000000251000720c */ /* 0x001fc80003f06270 */
[----:B------:R-:W-:-:S13]  /*9bf0*/  ISETP.GE.OR P1, PT, R39, R34, P0 ;  /* 0x000000222700720c */ /* 0x000fda0000726670 */
[C---:B------:R-:W-:Y:S01]  /*9c00*/  @!P1 IMAD.SHL.U32 R5, R16.reuse, 0x2, RZ ;  /* 0x0000000210059824 */ /* 0x040fe200078e00ff */
[----:B------:R-:W-:-:S04]  /*9c10*/  @!P1 SHF.L.U64.HI R21, R16, 0x1, R17 ;  /* 0x0000000110159819 */ /* 0x000fc80000010211 */
[----:B-1----:R-:W-:-:S05]  /*9c20*/  @!P1 IADD3 R6, P2, R3, R5, RZ ;  /* 0x0000000503069210 */ /* 0x002fca0007f5e0ff */
[----:B--2---:R-:W-:-:S05]  /*9c30*/  @!P1 IMAD.X R7, R0, 0x1, R21, P2 ;  /* 0x0000000100079824 */ /* 0x004fca00010e0615 */
[----:B------:R-:W2:Y:S01]  /*9c40*/  @!P1 LD.E.128 R8, desc[UR40][R6.64] ;  /* 0x0000002806089980 */ /* 0x000ea2000c101d00 */
[----:B---3--:R-:W-:-:S05]  /*9c50*/  @!P1 IADD3 R14, P2, R14, R5, RZ ;  /* 0x000000050e0e9210 */ /* 0x008fca0007f5e0ff */
[----:B----4-:R-:W-:-:S04]  /*9c60*/  @!P1 IMAD.X R3, R4, 0x1, R21, P2 ;  /* 0x0000000104039824 */ /* 0x010fc800010e0615 */
[----:B------:R-:W-:-:S05]  /*9c70*/  @!P1 IMAD.MOV.U32 R15, RZ, RZ, R3 ;  /* 0x000000ffff0f9224 */ /* 0x000fca00078e0003 */
[----:B------:R0:W3:Y:S01]  /*9c80*/  @!P1 LD.E.128 R4, desc[UR40][R14.64] ;  /* 0x000000280e049980 */ /* 0x0000e2000c101d00 */
[----:B------:R-:W-:Y:S02]  /*9c90*/  CS2R R30, SRZ ;  /* 0x00000000001e7805 */ /* 0x000fe4000001ff00 */
[----:B------:R-:W-:Y:S02]  /*9ca0*/  CS2R R32, SRZ ;  /* 0x0000000000207805 */ /* 0x000fe4000001ff00 */
[----:B------:R-:W-:Y:S01]  /*9cb0*/  CS2R R28, SRZ ;  /* 0x00000000001c7805 */ /* 0x000fe2000001ff00 */
[----:B------:R-:W1:Y:S01]  /*9cc0*/  SHFL.IDX PT, R24, R24, 0x1, 0x1c1f ;  /* 0x003c1f0018187f89 */ /* 0x000e6200000e0000 */
[----:B------:R-:W-:-:S03]  /*9cd0*/  CS2R R20, SRZ ;  /* 0x0000000000147805 */ /* 0x000fc6000001ff00 */
[----:B0-----:R0:W4:Y:S01]  /*9ce0*/  SHFL.IDX PT, R14, R27, 0x1, 0x1c1f ;  /* 0x003c1f001b0e7f89 */ /* 0x00112200000e0000 */
[----:B--2---:R-:W-:Y:S02]  /*9cf0*/  @!P1 IMAD.MOV.U32 R31, RZ, RZ, R9 ;  /* 0x000000ffff1f9224 */ /* 0x004fe400078e0009 */
[----:B------:R-:W-:Y:S02]  /*9d00*/  @!P1 IMAD.MOV.U32 R30, RZ, RZ, R8 ;  /* 0x000000ffff1e9224 */ /* 0x000fe400078e0008 */
[----:B------:R-:W-:Y:S01]  /*9d10*/  @!P1 IMAD.MOV.U32 R32, RZ, RZ, R10 ;  /* 0x000000ffff209224 */ /* 0x000fe200078e000a */
[----:B------:R-:W-:Y:S01]  /*9d20*/  MOV R3, R31 ;  /* 0x0000001f00037202 */ /* 0x000fe20000000f00 */
[----:B------:R-:W-:Y:S02]  /*9d30*/  IMAD.MOV.U32 R0, RZ, RZ, R30 ;  /* 0x000000ffff007224 */ /* 0x000fe400078e001e */
[----:B------:R-:W-:Y:S01]  /*9d40*/  IMAD.MOV.U32 R8, RZ, RZ, R32 ;  /* 0x000000ffff087224 */ /* 0x000fe200078e0020 */
[----:B------:R-:W-:Y:S01]  /*9d50*/  PRMT R46, R46, 0x5410, R3 ;  /* 0x000054102e2e7816 */ /* 0x000fe20000000003 */
[----:B------:R-:W-:Y:S01]  /*9d60*/  @!P1 IMAD.MOV.U32 R33, RZ, RZ, R11 ;  /* 0x000000ffff219224 */ /* 0x000fe200078e000b */
[----:B------:R-:W-:Y:S01]  /*9d70*/  PRMT R36, R36, 0x5410, R0 ;  /* 0x0000541024247816 */ /* 0x000fe20000000000 */
[----:B------:R0:W2:Y:S01]  /*9d80*/  SHFL.IDX PT, R3, R25, 0x1, 0x1c1f ;  /* 0x003c1f0019037f89 */ /* 0x0000a200000e0000 */
[----:B------:R-:W-:Y:S01]  /*9d90*/  PRMT R35, R8, 0x7610, R35 ;  /* 0x0000761008237816 */ /* 0x000fe20000000023 */
[----:B------:R-:W-:-:S02]  /*9da0*/  IMAD.MOV.U32 R9, RZ, RZ, R33 ;  /* 0x000000ffff097224 */ /* 0x000fc400078e0021 */
[----:B------:R0:W0:Y:S01]  /*9db0*/  SHFL.IDX PT, R0, R26, 0x1, 0x1c1f ;  /* 0x003c1f001a007f89 */ /* 0x00002200000e0000 */
[----:B---3--:R-:W-:Y:S02]  /*9dc0*/  @!P1 IMAD.MOV.U32 R28, RZ, RZ, R4 ;  /* 0x000000ffff1c9224 */ /* 0x008fe400078e0004 */
[----:B------:R-:W-:Y:S01]  /*9dd0*/  @!P1 IMAD.MOV.U32 R29, RZ, RZ, R5 ;  /* 0x000000ffff1d9224 */ /* 0x000fe200078e0005 */
[----:B------:R-:W-:Y:S01]  /*9de0*/  PRMT R36, R9, 0x7610, R36 ;  /* 0x0000761009247816 */ /* 0x000fe20000000024 */
[----:B------:R-:W-:Y:S02]  /*9df0*/  @!P1 IMAD.MOV.U32 R21, RZ, RZ, R7 ;  /* 0x000000ffff159224 */ /* 0x000fe400078e0007 */
[----:B------:R-:W-:Y:S02]  /*9e00*/  @!P1 IMAD.MOV.U32 R20, RZ, RZ, R6 ;  /* 0x000000ffff149224 */ /* 0x000fe400078e0006 */
[----:B------:R-:W-:Y:S02]  /*9e10*/  IMAD.MOV.U32 R4, RZ, RZ, R28 ;  /* 0x000000ffff047224 */ /* 0x000fe400078e001c */
[----:B------:R-:W-:-:S02]  /*9e20*/  IMAD.MOV.U32 R5, RZ, RZ, R29 ;  /* 0x000000ffff057224 */ /* 0x000fc400078e001d */
[----:B------:R-:W-:Y:S01]  /*9e30*/  IMAD.MOV.U32 R7, RZ, RZ, R21 ;  /* 0x000000ffff077224 */ /* 0x000fe200078e0015 */
[----:B------:R-:W-:Y:S01]  /*9e40*/  PRMT R35, R35, 0x5410, R4 ;  /* 0x0000541023237816 */ /* 0x000fe20000000004 */
[----:B------:R-:W-:-:S03]  /*9e50*/  IMAD.MOV.U32 R6, RZ, RZ, R20 ;  /* 0x000000ffff067224 */ /* 0x000fc600078e0014 */
[----:B------:R-:W-:Y:S02]  /*9e60*/  PRMT R41, R7, 0x5410, R5 ;  /* 0x0000541007297816 */ /* 0x000fe40000000005 */
[----:B------:R-:W-:Y:S02]  /*9e70*/  CS2R R4, SRZ ;  /* 0x0000000000047805 */ /* 0x000fe4000001ff00 */
[----:B-12-4-:R-:W-:-:S07]  /*9e80*/  PRMT R43, R43, 0x5410, R6 ;  /* 0x000054102b2b7816 */ /* 0x016fce0000000006 */
.L_x_6181:
[----:B------:R-:W2:Y:S01]  /*9e90*/  LDL R7, [R1+0x50] ;  /* 0x0000500001077983 */ /* 0x000ea20000100800 */
[----:B------:R-:W-:Y:S01]  /*9ea0*/  VIADD R39, R39, 0x20 ;  /* 0x0000002027277836 */ /* 0x000fe20000000000 */
[----:B------:R-:W-:Y:S01]  /*9eb0*/  BSSY B1, `(.L_x_5889) ;  /* 0x0000016000017945 */ /* 0x000fe20003800000 */
[----:B------:R-:W-:Y:S02]  /*9ec0*/  CS2R R8, SRZ ;  /* 0x0000000000087805 */ /* 0x000fe4000001ff00 */
[----:B------:R-:W-:Y:S02]  /*9ed0*/  CS2R R10, SRZ ;  /* 0x00000000000a7805 */ /* 0x000fe4000001ff00 */
[----:B------:R-:W-:Y:S02]  /*9ee0*/  ISETP.GE.AND P1, PT, R39, R34, PT ;  /* 0x000000222700720c */ /* 0x000fe40003f26270 */
[----:B--2---:R-:W-:-:S04]  /*9ef0*/  LEA.HI R6, R7, R7, RZ, 0x1 ;  /* 0x0000000707067211 */ /* 0x004fc800078f08ff */
[----:B------:R-:W-:-:S05]  /*9f00*/  LOP3.LUT R6, R6, 0xfffffffe, RZ, 0xc0, !PT ;  /* 0xfffffffe06067812 */ /* 0x000fca00078ec0ff */
[----:B------:R-:W-:Y:S01]  /*9f10*/  IMAD.IADD R13, R7, 0x1, -R6 ;  /* 0x00000001070d7824 */ /* 0x000fe200078e0a06 */
[----:B------:R-:W-:-:S04]  /*9f20*/  CS2R R6, SRZ ;  /* 0x0000000000067805 */ /* 0x000fc8000001ff00 */
[----:B------:R-:W-:Y:S01]  /*9f30*/  SHF.L.U32 R13, R13, 0x1f, RZ ;  /* 0x0000001f0d0d7819 */ /* 0x000fe200000006ff */
[----:B------:R-:W-:Y:S06]  /*9f40*/  @P1 BRA `(.L_x_5890) ;  /* 0x0000000000301947 */ /* 0x000fec0003800000 */
[----:B------:R-:W-:Y:S02]  /*9f50*/  CS2R R6, SRZ ;  /* 0x0000000000067805 */ /* 0x000fe4000001ff00 */
[----:B------:R-:W-:Y:S02]  /*9f60*/  CS2R R8, SRZ ;  /* 0x0000000000087805 */ /* 0x000fe4000001ff00 */
[----:B------:R-:W-:Y:S01]  /*9f70*/  CS2R R10, SRZ ;  /* 0x00000000000a7805 */ /* 0x000fe2000001ff00 */
[----:B------:R-:W-:Y:S06]  /*9f80*/  @P0 BRA `(.L_x_5890) ;  /* 0x0000000000200947 */ /* 0x000fec0003800000 */
[C---:B------:R-:W-:Y:S01]  /*9f90*/  IMAD.SHL.U32 R4, R16.reuse, 0x2, RZ ;  /* 0x0000000210047824 */ /* 0x040fe200078e00ff */
[----:B------:R-:W-:-:S04]  /*9fa0*/  SHF.L.U64.HI R5, R16, 0x1, R17 ;  /* 0x0000000110057819 */ /* 0x000fc80000010211 */
[-C--:B------:R-:W-:Y:S02]  /*9fb0*/  IADD3 R8, P1, R3, R4.reuse, RZ ;  /* 0x0000000403087210 */ /* 0x080fe40007f3e0ff */
[----:B------:R-:W-:-:S03]  /*9fc0*/  IADD3 R4, P2, R14, R4, RZ ;  /* 0x000000040e047210 */ /* 0x000fc60007f5e0ff */
[--C-:B0-----:R-:W-:Y:S02]  /*9fd0*/  IMAD.X R9, R0, 0x1, R5.reuse, P1 ;  /* 0x0000000100097824 */ /* 0x101fe400008e0605 */
[----:B------:R-:W-:-:S04]  /*9fe0*/  IMAD.X R5, R24, 0x1, R5, P2 ;  /* 0x0000000118057824 */ /* 0x000fc800010e0605 */
[----:B------:R-:W5:Y:S04]  /*9ff0*/  LD.E.128 R8, desc[UR40][R8.64] ;  /* 0x0000002808087980 */ /* 0x000f68000c101d00 */
[----:B------:R-:W5:Y:S02]  /*a000*/  LD.E.128 R4, desc[UR40][R4.64] ;  /* 0x0000002804047980 */ /* 0x000f64000c101d00 */
.L_x_5890:
[----:B------:R-:W-:Y:S05]  /*a010*/  BSYNC B1 ;  /* 0x0000000000017941 */ /* 0x000fea0003800000 */
.L_x_5889:
[----:B------:R-:W1:Y:S01]  /*a020*/  SYNCS.PHASECHK.TRANS64.TRYWAIT P1, [R2+URZ+0x28c00], R13 ;  /* 0x028c000d020075a7 */ /* 0x000e62000802017f */
[----:B------:R-:W-:Y:S01]  /*a030*/  VIADDMNMX R3, R34, -R195, 0x40, PT ;  /* 0x0000004022037446 */ /* 0x000fe200038009c3 */
[C---:B------:R-:W-:Y:S01]  /*a040*/  VIADD R14, R192.reuse, 0x20 ;  /* 0x00000020c00e7836 */ /* 0x040fe20000000000 */
[----:B------:R-:W-:Y:S01]  /*a050*/  BSSY B1, `(.L_x_5891) ;  /* 0x0000011000017945 */ /* 0x000fe20003800000 */
[----:B0----5:R-:W-:Y:S01]  /*a060*/  IMAD.MOV.U32 R0, RZ, RZ, R4 ;  /* 0x000000ffff007224 */ /* 0x021fe200078e0004 */
[-C--:B------:R-:W-:Y:S01]  /*a070*/  ISETP.GE.OR P2, PT, R192, R3.reuse, P0 ;  /* 0x00000003c000720c */ /* 0x080fe20000746670 */
[----:B------:R-:W-:Y:S01]  /*a080*/  IMAD.MOV.U32 R12, RZ, RZ, R5 ;  /* 0x000000ffff0c7224 */ /* 0x000fe200078e0005 */
[----:B------:R-:W-:Y:S01]  /*a090*/  ISETP.GE.OR P0, PT, R14, R3, P0 ;  /* 0x000000030e00720c */ /* 0x000fe20000706670 */
        /* <DEDUP_REMOVED lines=11> */
[----:B-1----:R-:W-:Y:S06]  /*a150*/  @!P1 BRA `(.L_x_5892) ;  /* 0x0000017000949947 */ /* 0x002fec0003800000 */
.L_x_6182:
[----:B------:R-:W-:Y:S05]  /*a160*/  BSYNC B1 ;  /* 0x0000000000017941 */ /* 0x000fea0003800000 */
.L_x_5891:
[----:B------:R-:W-:Y:S04]  /*a170*/  BSSY B1, `(.L_x_5893) ;  /* 0x000006f000017945 */ /* 0x000fe80003800000 */
[----:B------:R-:W-:Y:S05]  /*a180*/  @P2 BRA `(.L_x_5894) ;  /* 0x0000000400b42947 */ /* 0x000fea0003800000 */
[----:B------:R-:W1:Y:S01]  /*a190*/  S2R R25, SR_TID.X ;  /* 0x0000000000197919 */ /* 0x000e620000002100 */
[----:B------:R-:W-:Y:S01]  /*a1a0*/  IMAD.SHL.U32 R12, R196, 0x40, RZ ;  /* 0x00000040c40c7824 */ /* 0x000fe200078e00ff */
[----:B------:R-:W-:Y:S01]  /*a1b0*/  SHF.R.U64 R34, R30, 0x10, R31 ;  /* 0x000000101e227819 */ /* 0x000fe2000000121f */
[----:B0-----:R-:W-:Y:S01]  /*a1c0*/  IMAD.IADD R13, R16, 0x1, R37 ;  /* 0x00000001100d7824 */ /* 0x001fe200078e0225 */
[----:B------:R-:W-:Y:S02]  /*a1d0*/  SHF.R.U64 R40, R28, 0x10, R29 ;  /* 0x000000101c287819 */ /* 0x000fe4000000121d */
[----:B------:R-:W-:Y:S02]  /*a1e0*/  LOP3.LUT R14, R12, 0x1c0, RZ, 0xc0, !PT ;  /* 0x000001c00c0e7812 */ /* 0x000fe400078ec0ff */
[----:B------:R-:W-:Y:S02]  /*a1f0*/  SHF.R.U64 R30, R32, 0x10, R33 ;  /* 0x00000010201e7819 */ /* 0x000fe40000001221 */
[----:B------:R-:W-:-:S02]  /*a200*/  LOP3.LUT R12, R14, 0x38, R16, 0xf8, !PT ;  /* 0x000000380e0c7812 */ /* 0x000fc400078ef810 */
[----:B------:R-:W-:Y:S02]  /*a210*/  SHF.R.U32.HI R15, RZ, 0x3, R14 ;  /* 0x00000003ff0f7819 */ /* 0x000fe4000001160e */
[----:B------:R-:W-:Y:S02]  /*a220*/  LOP3.LUT R14, R14, 0x38, R13, 0xf8, !PT ;  /* 0x000000380e0e7812 */ /* 0x000fe400078ef80d */
[-C--:B------:R-:W-:Y:S02]  /*a230*/  LOP3.LUT R12, R12, R15.reuse, RZ, 0x3c, !PT ;  /* 0x0000000f0c0c7212 */ /* 0x080fe400078e3cff */
[----:B------:R-:W-:Y:S02]  /*a240*/  LOP3.LUT R14, R14, R15, RZ, 0x3c, !PT ;  /* 0x0000000f0e0e7212 */ /* 0x000fe400078e3cff */
[----:B------:R-:W-:Y:S02]  /*a250*/  SHF.R.U32.HI R42, RZ, 0x10, R29 ;  /* 0x00000010ff2a7819 */ /* 0x000fe4000001161d */
[----:B------:R-:W-:-:S02]  /*a260*/  SHF.R.U32.HI R45, RZ, 0x10, R21 ;  /* 0x00000010ff2d7819 */ /* 0x000fc40000011615 */
[----:B------:R-:W-:Y:S02]  /*a270*/  PRMT R34, R36, 0x5432, R34 ;  /* 0x0000543224227816 */ /* 0x000fe40000000022 */
[C---:B------:R-:W-:Y:S02]  /*a280*/  PRMT R40, R35.reuse, 0x5432, R40 ;  /* 0x0000543223287816 */ /* 0x040fe40000000028 */
[----:B------:R-:W-:Y:S01]  /*a290*/  PRMT R39, R35, 0x5410, R30 ;  /* 0x0000541023277816 */ /* 0x000fe2000000001e */
[----:B------:R-:W-:Y:S01]  /*a2a0*/  IMAD.U32 R35, R34, 0x10000, RZ ;  /* 0x0001000022237824 */ /* 0x000fe200078e00ff */
[----:B------:R-:W-:Y:S01]  /*a2b0*/  PRMT R42, R41, 0x5432, R42 ;  /* 0x00005432292a7816 */ /* 0x000fe2000000002a */
[----:B-1----:R-:W-:Y:S01]  /*a2c0*/  VIADD R25, R25, 0xffffff80 ;  /* 0xffffff8019197836 */ /* 0x002fe20000000000 */
[----:B------:R-:W-:Y:S01]  /*a2d0*/  PRMT R45, R41, 0x5410, R45 ;  /* 0x00005410292d7816 */ /* 0x000fe2000000002d */
[----:B------:R-:W-:Y:S01]  /*a2e0*/  IMAD.U32 R41, R40, 0x10000, RZ ;  /* 0x0001000028297824 */ /* 0x000fe200078e00ff */
[----:B------:R-:W-:-:S02]  /*a2f0*/  SHF.R.U32.HI R38, RZ, 0x10, R31 ;  /* 0x00000010ff267819 */ /* 0x000fc4000001161f */
[----:B------:R-:W-:Y:S02]  /*a300*/  SHF.R.S32.HI R24, RZ, 0x1f, R25 ;  /* 0x0000001fff187819 */ /* 0x000fe40000011419 */
[----:B------:R-:W-:Y:S02]  /*a310*/  SHF.R.U64 R44, R20, 0x10, R21 ;  /* 0x00000010142c7819 */ /* 0x000fe40000001215 */
[----:B------:R-:W-:Y:S02]  /*a320*/  LEA.HI R24, R24, R25, RZ, 0x5 ;  /* 0x0000001918187211 */ /* 0x000fe400078f28ff */
[----:B------:R-:W-:Y:S02]  /*a330*/  PRMT R38, R46, 0x5432, R38 ;  /* 0x000054322e267816 */ /* 0x000fe40000000026 */
[----:B------:R-:W-:Y:S02]  /*a340*/  SHF.R.S32.HI R24, RZ, 0x5, R24 ;  /* 0x00000005ff187819 */ /* 0x000fe40000011418 */
[----:B------:R-:W-:-:S02]  /*a350*/  PRMT R44, R43, 0x5432, R44 ;  /* 0x000054322b2c7816 */ /* 0x000fc4000000002c */
[----:B------:R-:W-:Y:S01]  /*a360*/  LOP3.LUT R43, R40, 0xffff0000, RZ, 0xc0, !PT ;  /* 0xffff0000282b7812 */ /* 0x000fe200078ec0ff */
[C---:B------:R-:W-:Y:S01]  /*a370*/  IMAD R25, R24.reuse, 0x200, R14 ;  /* 0x0000020018197824 */ /* 0x040fe200078e020e */
[----:B------:R-:W-:Y:S01]  /*a380*/  SHF.R.U32.HI R33, RZ, 0x10, R33 ;  /* 0x00000010ff217819 */ /* 0x000fe20000011621 */
[----:B------:R-:W-:Y:S02]  /*a390*/  IMAD R13, R24, 0x200, R12 ;  /* 0x00000200180d7824 */ /* 0x000fe400078e020c */
[--C-:B------:R-:W-:Y:S01]  /*a3a0*/  IMAD R50, R25, 0x2, R2.reuse ;  /* 0x0000000219327824 */ /* 0x100fe200078e0202 */
[----:B------:R-:W-:Y:S01]  /*a3b0*/  PRMT R36, R36, 0x5410, R33 ;  /* 0x0000541024247816 */ /* 0x000fe20000000021 */
[----:B------:R-:W-:-:S03]  /*a3c0*/  IMAD R48, R13, 0x2, R2 ;  /* 0x000000020d307824 */ /* 0x000fc600078e0202 */
[----:B------:R-:W0:Y:S04]  /*a3d0*/  LDS.128 R24, [R50+0x20400] ;  /* 0x0204000032187984 */ /* 0x000e280000000c00 */
[----:B------:R-:W1:Y:S01]  /*a3e0*/  LDS.128 R12, [R48+0x20400] ;  /* 0x02040000300c7984 */ /* 0x000e620000000c00 */
[C---:B0-----:R-:W-:Y:S01]  /*a3f0*/  IMAD.U32 R30, R24.reuse, 0x10000, RZ ;  /* 0x00010000181e7824 */ /* 0x041fe200078e00ff */
[----:B------:R-:W-:Y:S01]  /*a400*/  LOP3.LUT R24, R24, 0xffff0000, RZ, 0xc0, !PT ;  /* 0xffff000018187812 */ /* 0x000fe200078ec0ff */
[C---:B------:R-:W-:Y:S01]  /*a410*/  IMAD.U32 R31, R25.reuse, 0x10000, RZ ;  /* 0x00010000191f7824 */ /* 0x040fe200078e00ff */
[----:B------:R-:W-:Y:S01]  /*a420*/  LOP3.LUT R25, R25, 0xffff0000, RZ, 0xc0, !PT ;  /* 0xffff000019197812 */ /* 0x000fe200078ec0ff */
[----:B-1----:R-:W-:Y:S02]  /*a430*/  IMAD.U32 R20, R12, 0x10000, RZ ;  /* 0x000100000c147824 */ /* 0x002fe400078e00ff */
[C---:B------:R-:W-:Y:S01]  /*a440*/  FMUL.FTZ R47, R30.reuse, R41 ;  /* 0x000000291e2f7220 */ /* 0x040fe20000410000 */
[-C--:B------:R-:W-:Y:S01]  /*a450*/  FMUL.FTZ R49, R30, R35.reuse ;  /* 0x000000231e317220 */ /* 0x080fe20000410000 */
[----:B------:R-:W-:Y:S01]  /*a460*/  IMAD.U32 R30, R42, 0x10000, RZ ;  /* 0x000100002a1e7824 */ /* 0x000fe200078e00ff */
[----:B------:R-:W-:Y:S01]  /*a470*/  LOP3.LUT R12, R12, 0xffff0000, RZ, 0xc0, !PT ;  /* 0xffff00000c0c7812 */ /* 0x000fe200078ec0ff */
[C---:B------:R-:W-:Y:S01]  /*a480*/  FFMA.FTZ R47, R20.reuse, R35, -R47 ;  /* 0x00000023142f7223 */ /* 0x040fe2000001082f */
[----:B------:R-:W-:Y:S01]  /*a490*/  FFMA.FTZ R49, R20, R41, R49 ;  /* 0x0000002914317223 */ /* 0x000fe20000010031 */
[----:B------:R-:W-:Y:S01]  /*a4a0*/  LOP3.LUT R35, R34, 0xffff0000, RZ, 0xc0, !PT ;  /* 0xffff000022237812 */ /* 0x000fe200078ec0ff */
[----:B------:R-:W-:-:S02]  /*a4b0*/  IMAD.U32 R20, R38, 0x10000, RZ ;  /* 0x0001000026147824 */ /* 0x000fc400078e00ff */
[----:B------:R-:W-:Y:S01]  /*a4c0*/  FMUL.FTZ R40, R31, R30 ;  /* 0x0000001e1f287220 */ /* 0x000fe20000410000 */
[----:B------:R-:W-:Y:S02]  /*a4d0*/  IMAD.U32 R21, R13, 0x10000, RZ ;  /* 0x000100000d157824 */ /* 0x000fe400078e00ff */
[C---:B------:R-:W-:Y:S01]  /*a4e0*/  FMUL.FTZ R51, R24.reuse, R43 ;  /* 0x0000002b18337220 */ /* 0x040fe20000410000 */
[----:B------:R-:W-:Y:S01]  /*a4f0*/  FMUL.FTZ R31, R31, R20 ;  /* 0x000000141f1f7220 */ /* 0x000fe20000410000 */
[-C--:B------:R-:W-:Y:S01]  /*a500*/  FMUL.FTZ R41, R24, R35.reuse ;  /* 0x0000002318297220 */ /* 0x080fe20000410000 */
[----:B------:R-:W-:Y:S01]  /*a510*/  LOP3.LUT R42, R42, 0xffff0000, RZ, 0xc0, !PT ;  /* 0xffff00002a2a7812 */ /* 0x000fe200078ec0ff */
[----:B------:R-:W-:Y:S01]  /*a520*/  IMAD.U32 R32, R26, 0x10000, RZ ;  /* 0x000100001a207824 */ /* 0x000fe200078e00ff */
[----:B------:R-:W-:Y:S01]  /*a530*/  LOP3.LUT R38, R38, 0xffff0000, RZ, 0xc0, !PT ;  /* 0xffff000026267812 */ /* 0x000fe200078ec0ff */
[----:B------:R-:W-:Y:S01]  /*a540*/  FFMA.FTZ R30, R21, R30, R31 ;  /* 0x0000001e151e7223 */ /* 0x000fe2000001001f */
[----:B------:R-:W-:Y:S01]  /*a550*/  LOP3.LUT R13, R13, 0xffff0000, RZ, 0xc0, !PT ;  /* 0xffff00000d0d7812 */ /* 0x000fe200078ec0ff */
[C---:B------:R-:W-:Y:S01]  /*a560*/  FFMA.FTZ R24, R12.reuse, R35, -R51 ;  /* 0x000000230c187223 */ /* 0x040fe20000010833 */
[----:B------:R-:W-:Y:S01]  /*a570*/  FFMA.FTZ R34, R12, R43, R41 ;  /* 0x0000002b0c227223 */ /* 0x000fe20000010029 */
[----:B------:R-:W-:Y:S01]  /*a580*/  FFMA.FTZ R40, R21, R20, -R40 ;  /* 0x0000001415287223 */ /* 0x000fe20000010828 */
[----:B------:R-:W-:Y:S01]  /*a590*/  IMAD.U32 R31, R44, 0x10000, RZ ;  /* 0x000100002c1f7824 */ /* 0x000fe200078e00ff */
[----:B------:R-:W-:Y:S01]  /*a5a0*/  SHF.L.U32 R33, R27, 0x10, RZ ;  /* 0x000000101b217819 */ /* 0x000fe200000006ff */
[----:B------:R-:W-:Y:S01]  /*a5b0*/  FMUL.FTZ R12, R25, R42 ;  /* 0x0000002a190c7220 */ /* 0x000fe20000410000 */
[----:B------:R-:W-:-:S02]  /*a5c0*/  IMAD.U32 R21, R39, 0x10000, RZ ;  /* 0x0001000027157824 */ /* 0x000fc400078e00ff */
[-C--:B------:R-:W-:Y:S01]  /*a5d0*/  FMUL.FTZ R46, R25, R38.reuse ;  /* 0x00000026192e7220 */ /* 0x080fe20000410000 */
[----:B------:R-:W-:Y:S02]  /*a5e0*/  IMAD.U32 R20, R45, 0x10000, RZ ;  /* 0x000100002d147824 */ /* 0x000fe400078e00ff */
[----:B------:R-:W-:Y:S01]  /*a5f0*/  FMUL.FTZ R41, R32, R31 ;  /* 0x0000001f20297220 */ /* 0x000fe20000410000 */
[----:B------:R-:W-:Y:S02]  /*a600*/  IMAD.U32 R28, R14, 0x10000, RZ ;  /* 0x000100000e1c7824 */ /* 0x000fe400078e00ff */
[----:B------:R-:W-:Y:S01]  /*a610*/  FFMA.FTZ R25, R13, R38, -R12 ;  /* 0x000000260d197223 */ /* 0x000fe2000001080c */
[----:B------:R-:W-:Y:S01]  /*a620*/  FMUL.FTZ R32, R32, R21 ;  /* 0x0000001520207220 */ /* 0x000fe20000410000 */
[----:B------:R-:W-:Y:S02]  /*a630*/  IMAD.U32 R29, R15, 0x10000, RZ ;  /* 0x000100000f1d7824 */ /* 0x000fe400078e00ff */
[----:B------:R-:W-:Y:S01]  /*a640*/  FMUL.FTZ R38, R33, R20 ;  /* 0x0000001421267220 */ /* 0x000fe20000410000 */
[----:B------:R-:W-:-:S02]  /*a650*/  IMAD.U32 R12, R36, 0x10000, RZ ;  /* 0x00010000240c7824 */ /* 0x000fc400078e00ff */
[C---:B------:R-:W-:Y:S01]  /*a660*/  FFMA.FTZ R41, R28.reuse, R21, -R41 ;  /* 0x000000151c297223 */ /* 0x040fe20000010829 */
[----:B------:R-:W-:Y:S01]  /*a670*/  FFMA.FTZ R32, R28, R31, R32 ;  /* 0x0000001f1c207223 */ /* 0x000fe20000010020 */
[----:B------:R-:W-:Y:S01]  /*a680*/  FFMA.FTZ R35, R13, R42, R46 ;  /* 0x0000002a0d237223 */ /* 0x000fe2000001002e */
[-C--:B------:R-:W-:Y:S01]  /*a690*/  FMUL.FTZ R28, R33, R12.reuse ;  /* 0x0000000c211c7220 */ /* 0x080fe20000410000 */
[----:B------:R-:W-:Y:S01]  /*a6a0*/  FFMA.FTZ R38, R29, R12, -R38 ;  /* 0x0000000c1d267223 */ /* 0x000fe20000010826 */
[----:B------:R-:W-:Y:S02]  /*a6b0*/  LOP3.LUT R26, R26, 0xffff0000, RZ, 0xc0, !PT ;  /* 0xffff00001a1a7812 */ /* 0x000fe400078ec0ff */
[----:B------:R-:W-:Y:S01]  /*a6c0*/  LOP3.LUT R27, R27, 0xffff0000, RZ, 0xc0, !PT ;  /* 0xffff00001b1b7812 */ /* 0x000fe200078ec0ff */
[----:B------:R-:W-:Y:S01]  /*a6d0*/  FFMA.FTZ R28, R29, R20, R28 ;  /* 0x000000141d1c7223 */ /* 0x000fe2000001001c */
[----:B------:R-:W-:Y:S02]  /*a6e0*/  LOP3.LUT R13, R44, 0xffff0000, RZ, 0xc0, !PT ;  /* 0xffff00002c0d7812 */ /* 0x000fe400078ec0ff */
[----:B------:R-:W-:-:S02]  /*a6f0*/  LOP3.LUT R12, R45, 0xffff0000, RZ, 0xc0, !PT ;  /* 0xffff00002d0c7812 */ /* 0x000fc400078ec0ff */
[----:B------:R-:W-:Y:S01]  /*a700*/  LOP3.LUT R39, R39, 0xffff0000, RZ, 0xc0, !PT ;  /* 0xffff000027277812 */ /* 0x000fe200078ec0ff */
[----:B------:R-:W-:Y:S01]  /*a710*/  FMUL.FTZ R21, R26, R13 ;  /* 0x0000000d1a157220 */ /* 0x000fe20000410000 */
[----:B------:R-:W-:Y:S01]  /*a720*/  LOP3.LUT R36, R36, 0xffff0000, RZ, 0xc0, !PT ;  /* 0xffff000024247812 */ /* 0x000fe200078ec0ff */
[----:B------:R-:W-:Y:S01]  /*a730*/  FMUL.FTZ R42, R27, R12 ;  /* 0x0000000c1b2a7220 */ /* 0x000fe20000410000 */
[----:B------:R-:W-:Y:S01]  /*a740*/  LOP3.LUT R14, R14, 0xffff0000, RZ, 0xc0, !PT ;  /* 0xffff00000e0e7812 */ /* 0x000fe200078ec0ff */
[-C--:B------:R-:W-:Y:S01]  /*a750*/  FMUL.FTZ R26, R26, R39.reuse ;  /* 0x000000271a1a7220 */ /* 0x080fe20000410000 */
[----:B------:R-:W-:Y:S01]  /*a760*/  LOP3.LUT R15, R15, 0xffff0000, RZ, 0xc0, !PT ;  /* 0xffff00000f0f7812 */ /* 0x000fe200078ec0ff */
[-C--:B------:R-:W-:Y:S02]  /*a770*/  FMUL.FTZ R29, R27, R36.reuse ;  /* 0x000000241b1d7220 */ /* 0x080fe40000410000 */
        /* <DEDUP_REMOVED lines=14> */
.L_x_5894:
[----:B------:R-:W-:Y:S05]  /*a860*/  BSYNC B1 ;  /* 0x0000000000017941 */ /* 0x000fea0003800000 */
.L_x_5893:
[----:B------:R-:W-:Y:S02]  /*a870*/  PRMT R20, R0, 0x7610, R20 ;  /* 0x0000761000147816 */ /* 0x000fe40000000014 */
[----:B------:R-:W-:Y:S01]  /*a880*/  PRMT R30, R3, 0x7610, R30 ;  /* 0x00007610031e7816 */ /* 0x000fe2000000001e */
[----:B------:R-:W-:Y:S06]  /*a890*/  @P0 BRA `(.L_x_5885) ;  /* 0x0000000400a80947 */ /* 0x000fec0003800000 */
[----:B-1----:R-:W2:Y:S01]  /*a8a0*/  LDL R12, [R1+0x5c] ;  /* 0x00005c00010c7983 */ /* 0x002ea20000100800 */
[C---:B0-----:R-:W-:Y:S02]  /*a8b0*/  VIADD R13, R192.reuse, 0x20 ;  /* 0x00000020c00d7836 */ /* 0x041fe40000000000 */
        /* <DEDUP_REMOVED lines=9> */
[----:B------:R-:W-:Y:S02]  /*a950*/  LOP3.LUT R0, R0, R13, RZ, 0x3c, !PT ;  /* 0x0000000d00007212 */ /* 0x000fe400078e3cff */
[----:B------:R-:W-:Y:S02]  /*a960*/  SHF.R.U64 R32, R4, 0x10, R5 ;  /* 0x0000001004207819 */ /* 0x000fe40000001205 */
[----:B------:R-:W-:Y:S02]  /*a970*/  SHF.R.U64 R21, R8, 0x10, R9 ;  /* 0x0000001008157819 */ /* 0x000fe40000001209 */
[----:B------:R-:W-:Y:S02]  /*a980*/  PRMT R32, R52, 0x5432, R32 ;  /* 0x0000543234207816 */ /* 0x000fe40000000020 */
[----:B------:R-:W-:Y:S02]  /*a990*/  PRMT R21, R54, 0x5410, R21 ;  /* 0x0000541036157816 */ /* 0x000fe40000000015 */
[----:B------:R-:W-:-:S02]  /*a9a0*/  SHF.R.U32.HI R28, RZ, 0x10, R9 ;  /* 0x00000010ff1c7819 */ /* 0x000fc40000011609 */
[--C-:B------:R-:W-:Y:S01]  /*a9b0*/  SHF.R.U64 R29, R10, 0x10, R11.reuse ;  /* 0x000000100a1d7819 */ /* 0x100fe2000000120b */
[----:B------:R-:W-:Y:S01]  /*a9c0*/  IMAD.U32 R33, R32, 0x10000, RZ ;  /* 0x0001000020217824 */ /* 0x000fe200078e00ff */
[----:B------:R-:W-:Y:S02]  /*a9d0*/  SHF.R.U32.HI R31, RZ, 0x10, R11 ;  /* 0x00000010ff1f7819 */ /* 0x000fe4000001160b */
[----:B------:R-:W-:Y:S02]  /*a9e0*/  SHF.R.U32.HI R34, RZ, 0x10, R5 ;  /* 0x00000010ff227819 */ /* 0x000fe40000011605 */
[----:B------:R-:W-:Y:S02]  /*a9f0*/  SHF.R.U32.HI R37, RZ, 0x10, R7 ;  /* 0x00000010ff257819 */ /* 0x000fe40000011607 */
[C---:B------:R-:W-:Y:S02]  /*aa00*/  PRMT R34, R53.reuse, 0x5432, R34 ;  /* 0x0000543235227816 */ /* 0x040fe40000000022 */
[----:B------:R-:W-:-:S02]  /*aa10*/  PRMT R37, R53, 0x5410, R37 ;  /* 0x0000541035257816 */ /* 0x000fc40000000025 */
[----:B------:R-:W-:Y:S01]  /*aa20*/  PRMT R31, R30, 0x5410, R31 ;  /* 0x000054101e1f7816 */ /* 0x000fe2000000001f */
[----:B------:R-:W-:Y:S01]  /*aa30*/  IMAD.U32 R36, R34, 0x10000, RZ ;  /* 0x0001000022247824 */ /* 0x000fe200078e00ff */
[----:B------:R-:W-:Y:S02]  /*aa40*/  PRMT R28, R54, 0x5432, R28 ;  /* 0x00005432361c7816 */ /* 0x000fe4000000001c */
[----:B------:R-:W-:Y:S02]  /*aa50*/  SHF.R.U64 R35, R6, 0x10, R7 ;  /* 0x0000001006237819 */ /* 0x000fe40000001207 */
[----:B------:R-:W-:Y:S01]  /*aa60*/  PRMT R29, R20, 0x5410, R29 ;  /* 0x00005410141d7816 */ /* 0x000fe2000000001d */
[----:B------:R-:W-:Y:S01]  /*aa70*/  IMAD.U32 R30, R28, 0x10000, RZ ;  /* 0x000100001c1e7824 */ /* 0x000fe200078e00ff */
[----:B------:R-:W-:Y:S01]  /*aa80*/  PRMT R35, R52, 0x5410, R35 ;  /* 0x0000541034237816 */ /* 0x000fe20000000023 */
[----:B--2---:R-:W-:-:S04]  /*aa90*/  IMAD.IADD R3, R12, 0x1, R0 ;  /* 0x000000010c037824 */ /* 0x004fc800078e0200 */
[----:B------:R-:W-:Y:S01]  /*aaa0*/  IMAD R3, R3, 0x2, R2 ;  /* 0x0000000203037824 */ /* 0x000fe200078e0202 */
[----:B---3--:R-:W-:Y:S04]  /*aab0*/  LDS.128 R12, [R40+0x20400] ;  /* 0x02040000280c7984 */ /* 0x008fe80000000c00 */
[----:B------:R-:W0:Y:S02]  /*aac0*/  LDS.128 R24, [R3+0x20400] ;  /* 0x0204000003187984 */ /* 0x000e240000000c00 */
[C---:B0-----:R-:W-:Y:S01]  /*aad0*/  IMAD.U32 R9, R24.reuse, 0x10000, RZ ;  /* 0x0001000018097824 */ /* 0x041fe200078e00ff */
[----:B------:R-:W-:Y:S01]  /*aae0*/  LOP3.LUT R10, R24, 0xffff0000, RZ, 0xc0, !PT ;  /* 0xffff0000180a7812 */ /* 0x000fe200078ec0ff */
[C---:B------:R-:W-:Y:S01]  /*aaf0*/  IMAD.U32 R11, R25.reuse, 0x10000, RZ ;  /* 0x00010000190b7824 */ /* 0x040fe200078e00ff */
[----:B------:R-:W-:Y:S01]  /*ab00*/  LOP3.LUT R24, R25, 0xffff0000, RZ, 0xc0, !PT ;  /* 0xffff000019187812 */ /* 0x000fe200078ec0ff */
[----:B------:R-:W-:-:S02]  /*ab10*/  IMAD.U32 R25, R21, 0x10000, RZ ;  /* 0x0001000015197824 */ /* 0x000fc400078e00ff */
[C---:B------:R-:W-:Y:S01]  /*ab20*/  FMUL.FTZ R39, R9.reuse, R33 ;  /* 0x0000002109277220 */ /* 0x040fe20000410000 */
[C---:B------:R-:W-:Y:S02]  /*ab30*/  IMAD.U32 R0, R12.reuse, 0x10000, RZ ;  /* 0x000100000c007824 */ /* 0x040fe400078e00ff */
[-C--:B------:R-:W-:Y:S01]  /*ab40*/  FMUL.FTZ R9, R9, R25.reuse ;  /* 0x0000001909097220 */ /* 0x080fe20000410000 */
[----:B------:R-:W-:Y:S01]  /*ab50*/  LOP3.LUT R4, R12, 0xffff0000, RZ, 0xc0, !PT ;  /* 0xffff00000c047812 */ /* 0x000fe200078ec0ff */
[----:B------:R-:W-:Y:S01]  /*ab60*/  FFMA.FTZ R39, R0, R25, -R39 ;  /* 0x0000001900277223 */ /* 0x000fe20000010827 */
[C---:B------:R-:W-:Y:S01]  /*ab70*/  IMAD.U32 R6, R14.reuse, 0x10000, RZ ;  /* 0x000100000e067824 */ /* 0x040fe200078e00ff */
[----:B------:R-:W-:Y:S01]  /*ab80*/  LOP3.LUT R7, R14, 0xffff0000, RZ, 0xc0, !PT ;  /* 0xffff00000e077812 */ /* 0x000fe200078ec0ff */
[----:B------:R-:W-:Y:S02]  /*ab90*/  IMAD.U32 R20, R27, 0x10000, RZ ;  /* 0x000100001b147824 */ /* 0x000fe400078e00ff */
[----:B------:R-:W-:Y:S01]  /*aba0*/  FFMA.FTZ R33, R0, R33, R9 ;  /* 0x0000002100217223 */ /* 0x000fe20000010009 */
[----:B------:R-:W-:Y:S01]  /*abb0*/  IMAD.U32 R25, R37, 0x10000, RZ ;  /* 0x0001000025197824 */ /* 0x000fe200078e00ff */
[C---:B------:R-:W-:Y:S01]  /*abc0*/  LOP3.LUT R12, R13.reuse, 0xffff0000, RZ, 0xc0, !PT ;  /* 0xffff00000d0c7812 */ /* 0x040fe200078ec0ff */
[----:B------:R-:W-:Y:S01]  /*abd0*/  IMAD.U32 R5, R13, 0x10000, RZ ;  /* 0x000100000d057824 */ /* 0x000fe200078e00ff */
[C---:B------:R-:W-:Y:S01]  /*abe0*/  LOP3.LUT R14, R15.reuse, 0xffff0000, RZ, 0xc0, !PT ;  /* 0xffff00000f0e7812 */ /* 0x040fe200078ec0ff */
[----:B------:R-:W-:Y:S01]  /*abf0*/  IMAD.U32 R8, R15, 0x10000, RZ ;  /* 0x000100000f087824 */ /* 0x000fe200078e00ff */
[----:B------:R-:W-:Y:S01]  /*ac00*/  LOP3.LUT R15, R26, 0xffff0000, RZ, 0xc0, !PT ;  /* 0xffff00001a0f7812 */ /* 0x000fe200078ec0ff */
[----:B------:R-:W-:-:S02]  /*ac10*/  IMAD.U32 R9, R31, 0x10000, RZ ;  /* 0x000100001f097824 */ /* 0x000fc400078e00ff */
[----:B------:R-:W-:Y:S01]  /*ac20*/  FMUL.FTZ R38, R11, R36 ;  /* 0x000000240b267220 */ /* 0x000fe20000410000 */
[----:B------:R-:W-:Y:S01]  /*ac30*/  IMAD.U32 R13, R26, 0x10000, RZ ;  /* 0x000100001a0d7824 */ /* 0x000fe200078e00ff */
[----:B------:R-:W-:Y:S01]  /*ac40*/  LOP3.LUT R26, R27, 0xffff0000, RZ, 0xc0, !PT ;  /* 0xffff00001b1a7812 */ /* 0x000fe200078ec0ff */
[C---:B------:R-:W-:Y:S01]  /*ac50*/  FMUL.FTZ R27, R20.reuse, R25 ;  /* 0x00000019141b7220 */ /* 0x040fe20000410000 */
[----:B------:R-:W-:Y:S01]  /*ac60*/  LOP3.LUT R21, R21, 0xffff0000, RZ, 0xc0, !PT ;  /* 0xffff000015157812 */ /* 0x000fe200078ec0ff */
[-C--:B------:R-:W-:Y:S01]  /*ac70*/  FMUL.FTZ R20, R20, R9.reuse ;  /* 0x0000000914147220 */ /* 0x080fe20000410000 */
[-C--:B------:R-:W-:Y:S01]  /*ac80*/  FMUL.FTZ R0, R11, R30.reuse ;  /* 0x0000001e0b007220 */ /* 0x080fe20000410000 */
[----:B------:R-:W-:Y:S01]  /*ac90*/  FFMA.FTZ R38, R5, R30, -R38 ;  /* 0x0000001e05267223 */ /* 0x000fe20000010826 */
[----:B------:R-:W-:Y:S01]  /*aca0*/  LOP3.LUT R11, R32, 0xffff0000, RZ, 0xc0, !PT ;  /* 0xffff0000200b7812 */ /* 0x000fe200078ec0ff */
[C---:B------:R-:W-:Y:S01]  /*acb0*/  FFMA.FTZ R30, R8.reuse, R9, -R27 ;  /* 0x00000009081e7223 */ /* 0x040fe2000001081b */
[----:B------:R-:W-:Y:S01]  /*acc0*/  FFMA.FTZ R32, R8, R25, R20 ;  /* 0x0000001908207223 */ /* 0x000fe20000010014 */
[----:B------:R-:W-:Y:S01]  /*acd0*/  FMUL.FTZ R27, R10, R21 ;  /* 0x000000150a1b7220 */ /* 0x000fe20000410000 */
[----:B------:R-:W-:-:S02]  /*ace0*/  IMAD.U32 R8, R35, 0x10000, RZ ;  /* 0x0001000023087824 */ /* 0x000fc400078e00ff */
[----:B------:R-:W-:Y:S01]  /*acf0*/  FFMA.FTZ R36, R5, R36, R0 ;  /* 0x0000002405247223 */ /* 0x000fe20000010000 */
[-C--:B------:R-:W-:Y:S01]  /*ad00*/  FMUL.FTZ R25, R10, R11.reuse ;  /* 0x0000000b0a197220 */ /* 0x080fe20000410000 */
[----:B------:R-:W-:Y:S01]  /*ad10*/  FFMA.FTZ R20, R4, R11, R27 ;  /* 0x0000000b04147223 */ /* 0x000fe2000001001b */
[----:B------:R-:W-:Y:S02]  /*ad20*/  IMAD.U32 R0, R29, 0x10000, RZ ;  /* 0x000100001d007824 */ /* 0x000fe400078e00ff */
[C---:B------:R-:W-:Y:S01]  /*ad30*/  FMUL.FTZ R11, R13.reuse, R8 ;  /* 0x000000080d0b7220 */ /* 0x040fe20000410000 */
[----:B------:R-:W-:Y:S01]  /*ad40*/  LOP3.LUT R9, R34, 0xffff0000, RZ, 0xc0, !PT ;  /* 0xffff000022097812 */ /* 0x000fe200078ec0ff */
[----:B------:R-:W-:Y:S01]  /*ad50*/  FFMA.FTZ R10, R4, R21, -R25 ;  /* 0x00000015040a7223 */ /* 0x000fe20000010819 */
[----:B------:R-:W-:Y:S01]  /*ad60*/  LOP3.LUT R5, R28, 0xffff0000, RZ, 0xc0, !PT ;  /* 0xffff00001c057812 */ /* 0x000fe200078ec0ff */
[-C--:B------:R-:W-:Y:S01]  /*ad70*/  FMUL.FTZ R13, R13, R0.reuse ;  /* 0x000000000d0d7220 */ /* 0x080fe20000410000 */
[----:B------:R-:W-:Y:S01]  /*ad80*/  FFMA.FTZ R11, R6, R0, -R11 ;  /* 0x00000000060b7223 */ /* 0x000fe2000001080b */
[----:B------:R-:W-:Y:S01]  /*ad90*/  LOP3.LUT R4, R35, 0xffff0000, RZ, 0xc0, !PT ;  /* 0xffff000023047812 */ /* 0x000fe200078ec0ff */
[----:B------:R-:W-:Y:S01]  /*ada0*/  FMUL.FTZ R21, R24, R9 ;  /* 0x0000000918157220 */ /* 0x000fe20000410000 */
[----:B------:R-:W-:-:S02]  /*adb0*/  LOP3.LUT R0, R29, 0xffff0000, RZ, 0xc0, !PT ;  /* 0xffff00001d007812 */ /* 0x000fc400078ec0ff */
[----:B------:R-:W-:Y:S01]  /*adc0*/  LOP3.LUT R37, R37, 0xffff0000, RZ, 0xc0, !PT ;  /* 0xffff000025257812 */ /* 0x000fe200078ec0ff */
[----:B------:R-:W-:Y:S01]  /*add0*/  FFMA.FTZ R13, R6, R8, R13 ;  /* 0x00000008060d7223 */ /* 0x000fe2000001000d */
[----:B------:R-:W-:Y:S01]  /*ade0*/  LOP3.LUT R31, R31, 0xffff0000, RZ, 0xc0, !PT ;  /* 0xffff00001f1f7812 */ /* 0x000fe200078ec0ff */
[-C--:B------:R-:W-:Y:S01]  /*adf0*/  FMUL.FTZ R24, R24, R5.reuse ;  /* 0x0000000518187220 */ /* 0x080fe20000410000 */
[C---:B------:R-:W-:Y:S01]  /*ae00*/  FMUL.FTZ R6, R15.reuse, R4 ;  /* 0x000000040f067220 */ /* 0x040fe20000410000 */
[----:B------:R-:W-:Y:S01]  /*ae10*/  FFMA.FTZ R5, R12, R5, -R21 ;  /* 0x000000050c057223 */ /* 0x000fe20000010815 */
[-C--:B------:R-:W-:Y:S01]  /*ae20*/  FMUL.FTZ R15, R15, R0.reuse ;  /* 0x000000000f0f7220 */ /* 0x080fe20000410000 */
[C---:B------:R-:W-:Y:S01]  /*ae30*/  FMUL.FTZ R21, R26.reuse, R37 ;  /* 0x000000251a157220 */ /* 0x040fe20000410000 */
[-C--:B------:R-:W-:Y:S01]  /*ae40*/  FMUL.FTZ R26, R26, R31.reuse ;  /* 0x0000001f1a1a7220 */ /* 0x080fe20000410000 */
        /* <DEDUP_REMOVED lines=15> */
.L_x_5885:
[----:B------:R-:W-:Y:S05]  /*af40*/  BSYNC B0 ;  /* 0x0000000000007941 */ /* 0x000fea0003800000 */
.L_x_5871:
        /* <DEDUP_REMOVED lines=8> */
.L_x_5868:
[----:B---3--:R-:W-:-:S05]  /*afd0*/  IMAD.U32 R0, RZ, RZ, UR37 ;  /* 0x00000025ff007e24 */ /* 0x008fca000f8e00ff */
[----:B------:R-:W-:-:S13]  /*afe0*/  ISETP.NE.AND P0, PT, R0, 0x3, PT ;  /* 0x000000030000780c */ /* 0x000fda0003f05270 */
[----:B------:R-:W-:Y:S05]  /*aff0*/  @!P0 BRA `(.L_x_5895) ;  /* 0x0000000000048947 */ /* 0x000fea0003800000 */
[----:B------:R-:W-:Y:S01]  /*b000*/  BPT.TRAP 0x1 ;  /* 0x000000040000795c */ /* 0x000fe20000300000 */
.L_x_5895:
[----:B-1----:R-:W-:Y:S01]  /*b010*/  IMAD R12, R18, 0x8, R2 ;  /* 0x00000008120c7824 */ /* 0x002fe200078e0202 */
[----:B------:R-:W-:-:S04]  /*b020*/  SHF.L.U32 R21, R19, 0x1f, RZ ;  /* 0x0000001f13157819 */ /* 0x000fc800000006ff */
[----:B------:R1:W3:Y:S01]  /*b030*/  SYNCS.PHASECHK.TRANS64.TRYWAIT P1, [R12+URZ+0x28c30], R21 ;  /* 0x028c30150c0075a7 */ /* 0x0002e2000802017f */
[----:B------:R-:W-:Y:S05]  /*b040*/  @!P0 BRA `(.L_x_5896) ;  /* 0x0000000000048947 */ /* 0x000fea0003800000 */
[----:B------:R-:W-:Y:S01]  /*b050*/  BPT.TRAP 0x1 ;  /* 0x000000040000795c */ /* 0x000fe20000300000 */
.L_x_5896:
[C---:B------:R-:W-:Y:S02]  /*b060*/  VIADD R0, R2.reuse, 0x22400 ;  /* 0x0002240002007836 */ /* 0x040fe40000000000 */
[----:B0-2---:R-:W-:-:S03]  /*b070*/  VIADD R3, R2, 0x20400 ;  /* 0x0002040002037836 */ /* 0x005fc60000000000 */
        /* <DEDUP_REMOVED lines=8> */
.L_x_5897:
        /* <DEDUP_REMOVED lines=10> */
[----:B------:R-:W-:Y:S01]  /*b1a0*/  VIADD R6, R56, 0x2 ;  /* 0x0000000238067836 */ /* 0x000fe20000000000 */
[----:B------:R-:W-:Y:S01]  /*b1b0*/  R2UR UR7, R57 ;  /* 0x00000000390772ca */ /* 0x000fe200000e0000 */
[----:B------:R-:W-:Y:S01]  /*b1c0*/  IMAD.MOV.U32 R11, RZ, RZ, 0x40000040 ;  /* 0x40000040ff0b7424 */ /* 0x000fe200078e00ff */
[----:B------:R-:W-:Y:S01]  /*b1d0*/  MOV R9, 0x40000040 ;  /* 0x4000004000097802 */ /* 0x000fe20000000f00 */
[----:B------:R-:W-:-:S02]  /*b1e0*/  IMAD.MOV.U32 R7, RZ, RZ, 0x40000040 ;  /* 0x40000040ff077424 */ /* 0x000fc400078e00ff */
[----:B------:R-:W-:Y:S02]  /*b1f0*/  VIADD R8, R4, 0x4 ;  /* 0x0000000404087836 */ /* 0x000fe40000000000 */
[----:B------:R-:W-:-:S06]  /*b200*/  IMAD.MOV.U32 R57, RZ, RZ, 0x40000040 ;  /* 0x40000040ff397424 */ /* 0x000fcc00078e00ff */
[----:B------:R-:W-:Y:S01]  /*b210*/  HGMMA.64x64x16.F32.BF16 R24, gdesc[UR4], RZ, !UPT, gsb0 ;  /* 0x00e00000041879f0 */ /* 0x000fe2000c0018ff */
[----:B------:R-:W-:Y:S02]  /*b220*/  R2UR UR4, R10 ;  /* 0x000000000a0472ca */ /* 0x000fe400000e0000 */
[----:B------:R-:W-:Y:S02]  /*b230*/  R2UR UR5, R11 ;  /* 0x000000000b0572ca */ /* 0x000fe400000e0000 */
[----:B------:R-:W-:Y:S01]  /*b240*/  R2UR UR6, R6 ;  /* 0x00000000060672ca */ /* 0x000fe200000e0000 */
[C---:B------:R-:W-:Y:S01]  /*b250*/  VIADD R6, R56.reuse, 0x4 ;  /* 0x0000000438067836 */ /* 0x040fe20000000000 */
[----:B------:R-:W-:Y:S01]  /*b260*/  R2UR UR7, R7 ;  /* 0x00000000070772ca */ /* 0x000fe200000e0000 */
[----:B------:R-:W-:Y:S02]  /*b270*/  IMAD.MOV.U32 R7, RZ, RZ, 0x40000040 ;  /* 0x40000040ff077424 */ /* 0x000fe400078e00ff */
[----:B------:R-:W-:Y:S01]  /*b280*/  VIADD R56, R56, 0x6 ;  /* 0x0000000638387836 */ /* 0x000fe20000000000 */
[----:B------:R-:W-:-:S02]  /*b290*/  WARPGROUP.DEPBAR.LE gsb0, 0x0 ;  /* 0x00008000000079c5 */ /* 0x000fc40000010000 */
[----:B------:R-:W-:-:S07]  /*b2a0*/  WARPGROUP.ARRIVE ;  /* 0x00000000000079c5 */ /* 0x000fce0000000000 */
[----:B------:R-:W-:Y:S01]  /*b2b0*/  HGMMA.64x64x16.F32.BF16 R24, gdesc[UR4], R24, gsb0 ;  /* 0x00e00000041879f0 */ /* 0x000fe20008001818 */
[----:B------:R-:W-:Y:S02]  /*b2c0*/  R2UR UR4, R8 ;  /* 0x00000000080472ca */ /* 0x000fe400000e0000 */
[----:B------:R-:W-:Y:S02]  /*b2d0*/  R2UR UR5, R9 ;  /* 0x00000000090572ca */ /* 0x000fe400000e0000 */
[----:B------:R-:W-:Y:S01]  /*b2e0*/  R2UR UR6, R6 ;  /* 0x00000000060672ca */ /* 0x000fe200000e0000 */
[----:B------:R-:W-:Y:S01]  /*b2f0*/  VIADD R6, R4, 0x6 ;  /* 0x0000000604067836 */ /* 0x000fe20000000000 */
[----:B------:R-:W-:Y:S01]  /*b300*/  R2UR UR7, R7 ;  /* 0x00000000070772ca */ /* 0x000fe200000e0000 */
[----:B------:R-:W-:Y:S01]  /*b310*/  IMAD.MOV.U32 R7, RZ, RZ, 0x40000040 ;  /* 0x40000040ff077424 */ /* 0x000fe200078e00ff */
[----:B------:R-:W-:Y:S02]  /*b320*/  WARPGROUP.DEPBAR.LE gsb0, 0x0 ;  /* 0x00008000000079c5 */ /* 0x000fe40000010000 */
[----:B------:R-:W-:-:S09]  /*b330*/  WARPGROUP.ARRIVE ;  /* 0x00000000000079c5 */ /* 0x000fd20000000000 */
        /* <DEDUP_REMOVED lines=11> */
.L_x_5899:
[----:B------:R-:W2:Y:S01]  /*b3f0*/  LDC R60, c[0x0][0x448] ;  /* 0x00011200ff3c7b82 */ /* 0x000ea20000000800 */
[----:B------:R-:W-:Y:S01]  /*b400*/  ULDC UR4, c[0x0][0x9d8] ;  /* 0x0002760000047ab9 */ /* 0x000fe20000000800 */
[----:B------:R-:W-:Y:S01]  /*b410*/  ULDC.64 UR46, c[0x0][0x9e0] ;  /* 0x00027800002e7ab9 */ /* 0x000fe20000000a00 */
        /* <DEDUP_REMOVED lines=12> */
[----:B------:R-:W-:Y:S01]  /*b4e0*/  UISETP.GE.AND UP0, UPT, UR47, 0x1, UPT ;  /* 0x000000012f00788c */ /* 0x000fe2000bf06270 */
[----:B------:R4:W0:Y:S01]  /*b4f0*/  MUFU.TANH R61, R15 ;  /* 0x0000000f003d7308 */ /* 0x0008220000002400 */
[----:B------:R-:W-:Y:S01]  /*b500*/  LOP3.LUT R22, R22, 0xffffff7f, RZ, 0xc0, !PT ;  /* 0xffffff7f16167812 */ /* 0x000fe200078ec0ff */
[----:B------:R-:W-:Y:S01]  /*b510*/  FMUL.FTZ R13, R24, UR4 ;  /* 0x00000004180d7c20 */ /* 0x000fe20008410000 */
[----:B------:R-:W-:Y:S01]  /*b520*/  FMUL.FTZ R0, R26, UR4 ;  /* 0x000000041a007c20 */ /* 0x000fe20008410000 */
[----:B------:R-:W-:Y:S01]  /*b530*/  FMUL.FTZ R36, R36, UR4 ;  /* 0x0000000424247c20 */ /* 0x000fe20008410000 */
[----:B------:R-:W-:Y:S01]  /*b540*/  FMUL.FTZ R40, R40, UR4 ;  /* 0x0000000428287c20 */ /* 0x000fe20008410000 */
[----:B------:R-:W-:Y:S01]  /*b550*/  FMUL.FTZ R41, R41, UR4 ;  /* 0x0000000429297c20 */ /* 0x000fe20008410000 */
[----:B------:R-:W-:Y:S01]  /*b560*/  FMUL.FTZ R42, R42, UR4 ;  /* 0x000000042a2a7c20 */ /* 0x000fe20008410000 */
[----:B--2---:R-:W-:Y:S01]  /*b570*/  ISETP.NE.AND P1, PT, R60, 0x1, PT ;  /* 0x000000013c00780c */ /* 0x004fe20003f25270 */
[----:B----4-:R-:W-:Y:S01]  /*b580*/  IMAD.IADD R15, R229, 0x1, R195 ;  /* 0x00000001e50f7824 */ /* 0x010fe200078e02c3 */
[----:B------:R-:W2:Y:S01]  /*b590*/  MUFU.TANH R35, R45 ;  /* 0x0000002d00237308 */ /* 0x000ea20000002400 */
[----:B------:R-:W-:Y:S01]  /*b5a0*/  FMUL.FTZ R43, R43, UR4 ;  /* 0x000000042b2b7c20 */ /* 0x000fe20008410000 */
[----:B------:R-:W-:Y:S01]  /*b5b0*/  FMUL.FTZ R44, R44, UR4 ;  /* 0x000000042c2c7c20 */ /* 0x000fe20008410000 */
[----:B------:R-:W-:-:S02]  /*b5c0*/  IMAD.MOV.U32 R34, RZ, RZ, R15 ;  /* 0x000000ffff227224 */ /* 0x000fc400078e000f */
[----:B------:R-:W-:Y:S01]  /*b5d0*/  FMUL.FTZ R46, R46, UR4 ;  /* 0x000000042e2e7c20 */ /* 0x000fe20008410000 */
[----:B------:R-:W-:Y:S01]  /*b5e0*/  FMUL.FTZ R26, R50, UR4 ;  /* 0x00000004321a7c20 */ /* 0x000fe20008410000 */
[----:B------:R-:W-:Y:S01]  /*b5f0*/  FMUL.FTZ R24, R51, UR4 ;  /* 0x0000000433187c20 */ /* 0x000fe20008410000 */
[----:B------:R-:W-:Y:S01]  /*b600*/  FMUL.FTZ R52, R52, UR4 ;  /* 0x0000000434347c20 */ /* 0x000fe20008410000 */
[----:B------:R4:W0:Y:S01]  /*b610*/  MUFU.TANH R56, R25 ;  /* 0x0000001900387308 */ /* 0x0008220000002400 */
[----:B------:R-:W-:Y:S01]  /*b620*/  FMUL.FTZ R53, R53, UR4 ;  /* 0x0000000435357c20 */ /* 0x000fe20008410000 */
[----:B------:R-:W-:Y:S01]  /*b630*/  FMUL.FTZ R49, R49, UR4 ;  /* 0x0000000431317c20 */ /* 0x000fe20008410000 */
[----:B------:R-:W5:Y:S01]  /*b640*/  @P1 LDC R30, c[0x0][0x44c] ;  /* 0x00011300ff1e1b82 */ /* 0x000f620000000800 */
[----:B------:R-:W-:Y:S01]  /*b650*/  @P1 LOP3.LUT R22, R22, 0x80, RZ, 0xfc, !PT ;  /* 0x0000008016161812 */ /* 0x000fe200078efcff */
[----:B------:R-:W-:Y:S01]  /*b660*/  FMUL.FTZ R48, R48, UR4 ;  /* 0x0000000430307c20 */ /* 0x000fe20008410000 */
[----:B------:R-:W-:Y:S01]  /*b670*/  ULDC UR45, c[0x0][0x9dc] ;  /* 0x00027700002d7ab9 */ /* 0x000fe20000000800 */
[----:B------:R-:W-:Y:S01]  /*b680*/  UP2UR UR48, UPR, URZ, 0x1 ;  /* 0x000000013f307883 */ /* 0x000fe20008000000 */
[----:B------:R1:W0:Y:S01]  /*b690*/  MUFU.TANH R67, R28 ;  /* 0x0000001c00437308 */ /* 0x0002220000002400 */
[----:B----4-:R-:W-:Y:S01]  /*b6a0*/  FMUL.FTZ R25, R31, UR4 ;  /* 0x000000041f197c20 */ /* 0x010fe20008410000 */
[----:B------:R-:W-:Y:S01]  /*b6b0*/  FMUL.FTZ R31, R38, UR4 ;  /* 0x00000004261f7c20 */ /* 0x000fe20008410000 */
[----:B------:R-:W4:Y:S01]  /*b6c0*/  @P1 LDC R37, c[0x0][0x450] ;  /* 0x00011400ff251b82 */ /* 0x000f220000000800 */
[----:B------:R-:W-:-:S04]  /*b6d0*/  ULOP3.LUT UR45, URZ, UR45, URZ, 0x33, !UPT ;  /* 0x0000002d3f2d7292 */ /* 0x000fc8000f8e333f */
[----:B------:R3:W0:Y:S01]  /*b6e0*/  MUFU.TANH R65, R29 ;  /* 0x0000001d00417308 */ /* 0x0006220000002400 */
[----:B-1----:R-:W-:-:S07]  /*b6f0*/  FMUL.FTZ R28, R47, UR4 ;  /* 0x000000042f1c7c20 */ /* 0x002fce0008410000 */
[----:B------:R1:W0:Y:S01]  /*b700*/  MUFU.TANH R63, R32 ;  /* 0x00000020003f7308 */ /* 0x0002220000002400 */
[----:B---3--:R-:W-:Y:S01]  /*b710*/  FMUL.FTZ R29, R39, UR4 ;  /* 0x00000004271d7c20 */ /* 0x008fe20008410000 */
[----:B-----5:R-:W-:-:S04]  /*b720*/  @P1 IMAD.HI.U32 R30, R15, R30, RZ ;  /* 0x0000001e0f1e1227 */ /* 0x020fc800078e00ff */
[----:B------:R-:W-:Y:S02]  /*b730*/  IMAD.MOV.U32 R15, RZ, RZ, -0x40 ;  /* 0xffffffc0ff0f7424 */ /* 0x000fe400078e00ff */
[----:B------:R3:W0:Y:S01]  /*b740*/  MUFU.TANH R59, R36 ;  /* 0x00000024003b7308 */ /* 0x0006220000002400 */
[----:B-1----:R-:W-:Y:S01]  /*b750*/  FMUL.FTZ R32, R54, UR4 ;  /* 0x0000000436207c20 */ /* 0x002fe20008410000 */
[----:B----4-:R-:W-:Y:S01]  /*b760*/  @P1 SHF.R.U32.HI R34, RZ, R37, R30 ;  /* 0x00000025ff221219 */ /* 0x010fe2000001161e */
[----:B------:R-:W-:Y:S01]  /*b770*/  VIADD R30, R12, 0x28c40 ;  /* 0x00028c400c1e7836 */ /* 0x000fe20000000000 */
[----:B------:R-:W-:Y:S01]  /*b780*/  PLOP3.LUT P1, PT, PT, PT, UP0, 0x40, 0x0 ;  /* 0x000000000000781c */ /* 0x000fe20003f2e808 */
[----:B------:R-:W-:Y:S02]  /*b790*/  IMAD R15, R168, R15, 0x41 ;  /* 0x00000041a80f7424 */ /* 0x000fe400078e020f */
[----:B------:R-:W1:Y:S01]  /*b7a0*/  SHFL.IDX PT, R45, R34, RZ, 0x1c1f ;  /* 0x001c1fff222d7589 */ /* 0x000e6200000e0000 */
[----:B------:R-:W-:Y:S01]  /*b7b0*/  PRMT R30, R187, 0x654, R30 ;  /* 0x00000654bb1e7816 */ /* 0x000fe2000000001e */
[----:B------:R-:W4:Y:S01]  /*b7c0*/  MUFU.TANH R58, R43 ;  /* 0x0000002b003a7308 */ /* 0x000f220000002400 */
[----:B---3--:R-:W-:-:S02]  /*b7d0*/  IADD3 R36, -R185, R15, R184 ;  /* 0x0000000fb9247210 */ /* 0x008fc40007ffe1b8 */
[----:B------:R3:W-:Y:S03]  /*b7e0*/  SYNCS.ARRIVE.TRANS64.RED.A1T0 RZ, [R30+URZ], RZ ;  /* 0x000000ff1eff79a7 */ /* 0x0007e6000810043f */
[----:B------:R-:W-:Y:S02]  /*b7f0*/  IMAD.IADD R36, R36, 0x1, -R23 ;  /* 0x0000000124247824 */ /* 0x000fe400078e0a17 */
[----:B------:R-:W0:Y:S02]  /*b800*/  MUFU.TANH R13, R13 ;  /* 0x0000000d000d7308 */ /* 0x000e240000002400 */
[C---:B------:R-:W-:Y:S02]  /*b810*/  VIADD R50, R36.reuse, UR46 ;  /* 0x0000002e24327c36 */ /* 0x040fe40008000000 */
[----:B---3--:R-:W-:Y:S01]  /*b820*/  FMUL.FTZ R30, R55, UR4 ;  /* 0x00000004371e7c20 */ /* 0x008fe20008410000 */
[----:B------:R-:W-:-:S02]  /*b830*/  VIADD R54, R36, UR45 ;  /* 0x0000002d24367c36 */ /* 0x000fc40008000000 */
[----:B------:R-:W-:Y:S01]  /*b840*/  VIADD R55, R15, 0xffffffff ;  /* 0xffffffff0f377836 */ /* 0x000fe20000000000 */
[----:B------:R-:W3:Y:S01]  /*b850*/  MUFU.TANH R0, R0 ;  /* 0x0000000000007308 */ /* 0x000ee20000002400 */
[----:B-1----:R-:W-:-:S07]  /*b860*/  IMAD.IADD R37, R54, 0x1, R45 ;  /* 0x0000000136257824 */ /* 0x002fce00078e022d */
[----:B------:R-:W1:Y:S08]  /*b870*/  MUFU.TANH R3, R3 ;  /* 0x0000000300037308 */ /* 0x000e700000002400 */
        /* <DEDUP_REMOVED lines=20> */
[----:B-----5:R-:W-:-:S04]  /*b9c0*/  LEA R48, R168, 0xffffffc0, 0x6 ;  /* 0xffffffc0a8307811 */ /* 0x020fc800078e30ff */
[----:B------:R-:W-:-:S04]  /*b9d0*/  IADD3 R47, -R185, R184, -R48 ;  /* 0x000000b8b92f7210 */ /* 0x000fc80007ffe930 */
[----:B------:R-:W-:Y:S01]  /*b9e0*/  VIADDMNMX R36, R45, R50, R47, PT ;  /* 0x000000322d247246 */ /* 0x000fe2000380012f */
[----:B01234-:R-:W-:Y:S06]  /*b9f0*/  @P1 BRA `(.L_x_5900) ;  /* 0x0000000000581947 */ /* 0x01ffec0003800000 */
[----:B------:R-:W-:Y:S01]  /*ba00*/  IADD3 R15, -R23, R184, R45 ;  /* 0x000000b8170f7210 */ /* 0x000fe20007ffe12d */
[----:B------:R-:W-:Y:S03]  /*ba10*/  BSSY B0, `(.L_x_5901) ;  /* 0x0000010000007945 */ /* 0x000fe60003800000 */
[----:B------:R-:W-:-:S13]  /*ba20*/  ISETP.GT.AND P1, PT, R15, -0x1, PT ;  /* 0xffffffff0f00780c */ /* 0x000fda0003f24270 */
[----:B------:R-:W-:Y:S05]  /*ba30*/  @P1 BRA `(.L_x_5902) ;  /* 0x0000000000201947 */ /* 0x000fea0003800000 */
[----:B------:R-:W-:Y:S01]  /*ba40*/  UISETP.NE.AND UP0, UPT, UR47, 0x1, UPT ;  /* 0x000000012f00788c */ /* 0x000fe2000bf05270 */
[----:B------:R-:W-:-:S05]  /*ba50*/  LOP3.LUT R15, RZ, R15, RZ, 0x33, !PT ;  /* 0x0000000fff0f7212 */ /* 0x000fca00078e33ff */
[----:B------:R-:W-:-:S05]  /*ba60*/  PLOP3.LUT P1, PT, PT, PT, UP0, 0x80, 0x0 ;  /* 0x000000000000781c */ /* 0x000fca0003f2f008 */
[----:B------:R-:W-:-:S08]  /*ba70*/  @UP0 ULDC.64 UR4, c[0x0][0x9e8] ;  /* 0x00027a0000040ab9 */ /* 0x000fd00000000a00 */
[----:B------:R-:W-:-:S05]  /*ba80*/  @P1 IMAD.HI.U32 R38, R15, UR4, RZ ;  /* 0x000000040f261c27 */ /* 0x000fca000f8e00ff */
[----:B------:R-:W-:-:S04]  /*ba90*/  @P1 SHF.R.U32.HI R15, RZ, UR5, R38 ;  /* 0x00000005ff0f1c19 */ /* 0x000fc80008011626 */
[----:B------:R-:W-:Y:S01]  /*baa0*/  LOP3.LUT R15, RZ, R15, RZ, 0x33, !PT ;  /* 0x0000000fff0f7212 */ /* 0x000fe200078e33ff */
[----:B------:R-:W-:Y:S06]  /*bab0*/  BRA `(.L_x_5903) ;  /* 0x0000000000147947 */ /* 0x000fec0003800000 */
.L_x_5902:
[----:B------:R-:W-:-:S06]  /*bac0*/  UISETP.NE.AND UP0, UPT, UR47, 0x1, UPT ;  /* 0x000000012f00788c */ /* 0x000fcc000bf05270 */
[----:B------:R-:W-:-:S05]  /*bad0*/  PLOP3.LUT P1, PT, PT, PT, UP0, 0x80, 0x0 ;  /* 0x000000000000781c */ /* 0x000fca0003f2f008 */
[----:B------:R-:W-:-:S08]  /*bae0*/  @UP0 ULDC.64 UR4, c[0x0][0x9e8] ;  /* 0x00027a0000040ab9 */ /* 0x000fd00000000a00 */
[----:B------:R-:W-:-:S05]  /*baf0*/  @P1 IMAD.HI.U32 R38, R15, UR4, RZ ;  /* 0x000000040f261c27 */ /* 0x000fca000f8e00ff */
[----:B------:R-:W-:-:S07]  /*bb00*/  @P1 SHF.R.U32.HI R15, RZ, UR5, R38 ;  /* 0x00000005ff0f1c19 */ /* 0x000fce0008011626 */
.L_x_5903:
[----:B------:R-:W-:Y:S05]  /*bb10*/  BSYNC B0 ;  /* 0x0000000000007941 */ /* 0x000fea0003800000 */
.L_x_5901:
[----:B------:R-:W-:-:S04]  /*bb20*/  IMAD R38, R15, UR47, -R48 ;  /* 0x0000002f0f267c24 */ /* 0x000fc8000f8e0a30 */
[----:B------:R-:W-:-:S05]  /*bb30*/  IMAD.IADD R38, R38, 0x1, -R185 ;  /* 0x0000000126267824 */ /* 0x000fca00078e0ab9 */
[----:B------:R-:W-:Y:S02]  /*bb40*/  VIMNMX R37, R37, R38, !PT ;  /* 0x0000002625257248 */ /* 0x000fe40007fe0100 */
[----:B------:R-:W-:-:S07]  /*bb50*/  VIADDMNMX R36, R38, UR47, R36, PT ;  /* 0x0000002f26247c46 */ /* 0x000fce000b800124 */
.L_x_5900:
[C---:B------:R-:W-:Y:S01]  /*bb60*/  ISETP.GE.AND P1, PT, R55.reuse, 0x2, PT ;  /* 0x000000023700780c */ /* 0x040fe20003f26270 */
[----:B------:R-:W-:Y:S01]  /*bb70*/  UISETP.NE.AND UP0, UPT, UR48, URZ, UPT ;  /* 0x0000003f3000728c */ /* 0x000fe2000bf05270 */
[----:B------:R-:W-:Y:S02]  /*bb80*/  ISETP.GE.AND P5, PT, R55, 0xa, PT ;  /* 0x0000000a3700780c */ /* 0x000fe40003fa6270 */
[----:B------:R-:W-:Y:S02]  /*bb90*/  ISETP.GT.AND P3, PT, R37, 0x1, !P1 ;  /* 0x000000012500780c */ /* 0x000fe40004f64270 */
[----:B------:R-:W-:Y:S02]  /*bba0*/  ISETP.GE.AND P2, PT, R55, 0x9, PT ;  /* 0x000000093700780c */ /* 0x000fe40003f46270 */
[----:B------:R-:W-:Y:S02]  /*bbb0*/  ISETP.LT.OR P3, PT, R36, 0x2, P3 ;  /* 0x000000022400780c */ /* 0x000fe40001f61670 */
[----:B------:R-:W-:-:S02]  /*bbc0*/  ISETP.GT.AND P4, PT, R37, 0x8, !P2 ;  /* 0x000000082500780c */ /* 0x000fc40005784270 */
[----:B------:R-:W-:Y:S02]  /*bbd0*/  FSEL R75, R56, -INF , !P3 ;  /* 0xff800000384b7808 */ /* 0x000fe40005800000 */
[----:B------:R-:W-:Y:S02]  /*bbe0*/  ISETP.GT.AND P3, PT, R37, 0x9, !P5 ;  /* 0x000000092500780c */ /* 0x000fe40006f64270 */
[----:B------:R-:W-:Y:S02]  /*bbf0*/  P2R R56, PR, RZ, 0x20 ;  /* 0x00000020ff387803 */ /* 0x000fe40000000000 */
[----:B------:R-:W-:Y:S02]  /*bc00*/  ISETP.LT.OR P3, PT, R36, 0xa, P3 ;  /* 0x0000000a2400780c */ /* 0x000fe40001f61670 */
[----:B------:R-:W-:Y:S02]  /*bc10*/  ISETP.GE.AND P5, PT, R55, 0x11, PT ;  /* 0x000000113700780c */ /* 0x000fe40003fa6270 */
[----:B------:R-:W-:-:S02]  /*bc20*/  FSEL R65, R65, -INF , !P3 ;  /* 0xff80000041417808 */ /* 0x000fc40005800000 */
[C---:B------:R-:W-:Y:S02]  /*bc30*/  ISETP.LT.OR P4, PT, R36.reuse, 0x9, P4 ;  /* 0x000000092400780c */ /* 0x040fe40002781670 */
[----:B------:R-:W-:Y:S02]  /*bc40*/  ISETP.GT.AND P3, PT, R37, 0x10, !P5 ;  /* 0x000000102500780c */ /* 0x000fe40006f64270 */
[----:B------:R-:W-:Y:S02]  /*bc50*/  FSEL R67, R67, -INF , !P4 ;  /* 0xff80000043437808 */ /* 0x000fe40006000000 */
        /* <DEDUP_REMOVED lines=15> */
[C---:B------:R-:W-:Y:S02]  /*bd50*/  ISETP.LT.OR P3, PT, R36.reuse, 0x1a, P3 ;  /* 0x0000001a2400780c */ /* 0x040fe40001f61670 */
        /* <DEDUP_REMOVED lines=27> */
[C---:B------:R-:W-:Y:S02]  /*bf10*/  ISETP.GE.AND P3, PT, R55.reuse, 0x32, PT ;  /* 0x000000323700780c */ /* 0x040fe40003f66270 */
[----:B------:R-:W-:-:S02]  /*bf20*/  ISETP.GE.AND P6, PT, R55, 0x1, PT ;  /* 0x000000013700780c */ /* 0x000fc40003fc6270 */
[----:B------:R-:W-:Y:S02]  /*bf30*/  ISETP.GT.AND P4, PT, R37, 0x31, !P3 ;  /* 0x000000312500780c */ /* 0x000fe40005f84270 */
[----:B------:R-:W-:Y:S02]  /*bf40*/  P2R R40, PR, RZ, 0x40 ;  /* 0x00000040ff287803 */ /* 0x000fe40000000000 */
[----:B------:R-:W-:-:S04]  /*bf50*/  ISETP.LT.OR P4, PT, R36, 0x32, P4 ;  /* 0x000000322400780c */ /* 0x000fc80002781670 */
[----:B------:R-:W-:Y:S02]  /*bf60*/  FSEL R15, R43, -INF , !P4 ;  /* 0xff8000002b0f7808 */ /* 0x000fe40006000000 */
[----:B------:R-:W-:-:S04]  /*bf70*/  ISETP.GE.AND P4, PT, R55, 0x39, PT ;  /* 0x000000393700780c */ /* 0x000fc80003f86270 */
[----:B------:R-:W-:-:S04]  /*bf80*/  ISETP.GT.AND P5, PT, R37, 0x38, !P4 ;  /* 0x000000382500780c */ /* 0x000fc800067a4270 */
[----:B------:R-:W-:-:S04]  /*bf90*/  ISETP.LT.OR P5, PT, R36, 0x39, P5 ;  /* 0x000000392400780c */ /* 0x000fc80002fa1670 */
[----:B------:R-:W-:Y:S02]  /*bfa0*/  FSEL R35, R52, -INF , !P5 ;  /* 0xff80000034237808 */ /* 0x000fe40006800000 */
[----:B------:R-:W-:Y:S02]  /*bfb0*/  ISETP.GT.AND P5, PT, R37, RZ, !P6 ;  /* 0x000000ff2500720c */ /* 0x000fe400077a4270 */
[----:B------:R-:W-:Y:S02]  /*bfc0*/  ISETP.GE.AND P6, PT, R55, 0x3a, PT ;  /* 0x0000003a3700780c */ /* 0x000fe40003fc6270 */
[----:B------:R-:W-:-:S04]  /*bfd0*/  ISETP.LT.OR P5, PT, R36, 0x1, P5 ;  /* 0x000000012400780c */ /* 0x000fc80002fa1670 */
[----:B------:R-:W-:Y:S02]  /*bfe0*/  FSEL R71, R13, -INF , !P5 ;  /* 0xff8000000d477808 */ /* 0x000fe40006800000 */
[----:B------:R-:W-:Y:S01]  /*bff0*/  ISETP.GT.AND P5, PT, R37, 0x39, !P6 ;  /* 0x000000392500780c */ /* 0x000fe200077a4270 */
[----:B------:R-:W0:Y:S03]  /*c000*/  SHFL.IDX PT, R13, R34, 0x1, 0x1c1f ;  /* 0x003c1f00220d7f89 */ /* 0x000e2600000e0000 */
[----:B------:R-:W-:-:S04]  /*c010*/  ISETP.LT.OR P5, PT, R36, 0x3a, P5 ;  /* 0x0000003a2400780c */ /* 0x000fc80002fa1670 */
[----:B------:R-:W-:Y:S02]  /*c020*/  FSEL R37, R53, -INF , !P5 ;  /* 0xff80000035257808 */ /* 0x000fe40006800000 */
[----:B------:R-:W-:Y:S02]  /*c030*/  PLOP3.LUT P5, PT, PT, PT, UP0, 0x40, 0x0 ;  /* 0x000000000000781c */ /* 0x000fe40003fae808 */
[----:B0-----:R-:W-:Y:S01]  /*c040*/  VIADDMNMX R36, R13, R50, R47, PT ;  /* 0x000000320d247246 */ /* 0x001fe2000380012f */
[----:B------:R-:W-:-:S10]  /*c050*/  IMAD.IADD R38, R54, 0x1, R13 ;  /* 0x0000000136267824 */ /* 0x000fd400078e020d */
[----:B------:R-:W-:Y:S05]  /*c060*/  @P5 BRA `(.L_x_5904) ;  /* 0x0000000000605947 */ /* 0x000fea0003800000 */
        /* <DEDUP_REMOVED lines=8> */
[----:B------:R-:W-:Y:S01]  /*c0f0*/  @P5 IMAD.HI.U32 R34, R13, UR4, RZ ;  /* 0x000000040d225c27 */ /* 0x000fe2000f8e00ff */
[----:B------:R-:W-:-:S13]  /*c100*/  PLOP3.LUT P5, PT, PT, PT, UP0, 0x80, 0x0 ;  /* 0x000000000000781c */ /* 0x000fda0003faf008 */
[----:B------:R-:W-:-:S04]  /*c110*/  @P5 SHF.R.U32.HI R13, RZ, UR5, R34 ;  /* 0x00000005ff0d5c19 */ /* 0x000fc80008011622 */
[----:B------:R-:W-:Y:S01]  /*c120*/  LOP3.LUT R13, RZ, R13, RZ, 0x33, !PT ;  /* 0x0000000dff0d7212 */ /* 0x000fe200078e33ff */
[----:B------:R-:W-:Y:S06]  /*c130*/  BRA `(.L_x_5907) ;  /* 0x0000000000187947 */ /* 0x000fec0003800000 */
.L_x_5906:
[----:B------:R-:W-:-:S06]  /*c140*/  UISETP.NE.AND UP0, UPT, UR47, 0x1, UPT ;  /* 0x000000012f00788c */ /* 0x000fcc000bf05270 */
[----:B------:R-:W-:-:S05]  /*c150*/  PLOP3.LUT P5, PT, PT, PT, UP0, 0x80, 0x0 ;  /* 0x000000000000781c */ /* 0x000fca0003faf008 */
[----:B------:R-:W-:-:S08]  /*c160*/  @UP0 ULDC.64 UR4, c[0x0][0x9e8] ;  /* 0x00027a0000040ab9 */ /* 0x000fd00000000a00 */
[----:B------:R-:W-:Y:S01]  /*c170*/  @P5 IMAD.HI.U32 R34, R13, UR4, RZ ;  /* 0x000000040d225c27 */ /* 0x000fe2000f8e00ff */
[----:B------:R-:W-:-:S13]  /*c180*/  PLOP3.LUT P5, PT, PT, PT, UP0, 0x80, 0x0 ;  /* 0x000000000000781c */ /* 0x000fda0003faf008 */
[----:B------:R-:W-:-:S07]  /*c190*/  @P5 SHF.R.U32.HI R13, RZ, UR5, R34 ;  /* 0x00000005ff0d5c19 */ /* 0x000fce0008011622 */
.L_x_5907:
[----:B------:R-:W-:Y:S05]  /*c1a0*/  BSYNC B0 ;  /* 0x0000000000007941 */ /* 0x000fea0003800000 */
.L_x_5905:
[----:B------:R-:W-:-:S04]  /*c1b0*/  IMAD R34, R13, UR47, -R48 ;  /* 0x0000002f0d227c24 */ /* 0x000fc8000f8e0a30 */
[----:B------:R-:W-:-:S05]  /*c1c0*/  IMAD.IADD R13, R34, 0x1, -R185 ;  /* 0x00000001220d7824 */ /* 0x000fca00078e0ab9 */
[----:B------:R-:W-:Y:S02]  /*c1d0*/  VIMNMX R38, R38, R13, !PT ;  /* 0x0000000d26267248 */ /* 0x000fe40007fe0100 */
[----:B------:R-:W-:-:S07]  /*c1e0*/  VIADDMNMX R36, R13, UR47, R36, PT ;  /* 0x0000002f0d247c46 */ /* 0x000fce000b800124 */
.L_x_5904:
[----:B------:R-:W-:Y:S01]  /*c1f0*/  BAR.SYNC.DEFER_BLOCKING 0xf, 0x100 ;  /* 0x03c4000000007b1d */ /* 0x000fe20000010000 */
[C---:B------:R-:W-:Y:S02]  /*c200*/  ISETP.GT.AND P1, PT, R38.reuse, 0x1, !P1 ;  /* 0x000000012600780c */ /* 0x040fe40004f24270 */
[----:B------:R-:W-:Y:S02]  /*c210*/  ISETP.GT.AND P2, PT, R38, 0x8, !P2 ;  /* 0x000000082600780c */ /* 0x000fe40005744270 */
[C---:B------:R-:W-:Y:S01]  /*c220*/  ISETP.LT.OR P1, PT, R36.reuse, 0x2, P1 ;  /* 0x000000022400780c */ /* 0x040fe20000f21670 */
[----:B------:R-:W-:Y:S01]  /*c230*/  ULDC UR4, c[0x0][0x988] ;  /* 0x0002620000047ab9 */ /* 0x000fe20000000800 */
[----:B------:R-:W-:Y:S02]  /*c240*/  ISETP.LT.OR P2, PT, R36, 0x9, P2 ;  /* 0x000000092400780c */ /* 0x000fe40001741670 */
[----:B------:R-:W-:Y:S02]  /*c250*/  FSEL R53, R3, -INF , !P1 ;  /* 0xff80000003357808 */ /* 0x000fe40004800000 */
[----:B------:R-:W-:-:S02]  /*c260*/  ISETP.NE.AND P1, PT, R56, RZ, PT ;  /* 0x000000ff3800720c */ /* 0x000fc40003f25270 */
        /* <DEDUP_REMOVED lines=32> */
[----:B------:R-:W-:Y:S02]  /*c470*/  ISETP.NE.AND P2, PT, R69, RZ, PT ;  /* 0x000000ff4500720c */ /* 0x000fe40003f45270 */
[----:B------:R-:W-:Y:S02]  /*c480*/  FSEL R29, R29, -INF , !P1 ;  /* 0xff8000001d1d7808 */ /* 0x000fe40004800000 */
[----:B------:R-:W-:Y:S02]  /*c490*/  ISETP.NE.AND P1, PT, R68, RZ, PT ;  /* 0x000000ff4400720c */ /* 0x000fe40003f25270 */
[----:B------:R-:W-:-:S02]  /*c4a0*/  FMNMX.FTZ R20, R35, R20, !PT ;  /* 0x0000001423147209 */ /* 0x000fc40007810000 */
[----:B------:R-:W-:Y:S02]  /*c4b0*/  ISETP.GT.AND P1, PT, R38, 0x20, !P1 ;  /* 0x000000202600780c */ /* 0x000fe40004f24270 */
[----:B------:R-:W-:Y:S02]  /*c4c0*/  ISETP.NE.AND P5, PT, R40, RZ, PT ;  /* 0x000000ff2800720c */ /* 0x000fe40003fa5270 */
[----:B------:R-:W-:Y:S02]  /*c4d0*/  ISETP.LT.OR P1, PT, R36, 0x21, P1 ;  /* 0x000000212400780c */ /* 0x000fe40000f21670 */
[----:B------:R-:W-:Y:S02]  /*c4e0*/  FMNMX.FTZ R40, R37, R20, !PT ;  /* 0x0000001425287209 */ /* 0x000fe40007810000 */
[----:B------:R-:W-:Y:S02]  /*c4f0*/  FSEL R3, R42, -INF , !P1 ;  /* 0xff8000002a037808 */ /* 0x000fe40004800000 */
[----:B------:R-:W-:Y:S01]  /*c500*/  ISETP.GT.AND P1, PT, R38, 0x21, !P2 ;  /* 0x000000212600780c */ /* 0x000fe20005724270 */
[----:B------:R-:W0:Y:S01]  /*c510*/  SHFL.BFLY PT, R13, R40, 0x2, 0x1f ;  /* 0x0c401f00280d7f89 */ /* 0x000e2200000e0000 */
[----:B------:R-:W-:-:S02]  /*c520*/  ISETP.NE.AND P2, PT, R44, RZ, PT ;  /* 0x000000ff2c00720c */ /* 0x000fc40003f45270 */
[----:B------:R-:W-:Y:S02]  /*c530*/  ISETP.LT.OR P1, PT, R36, 0x22, P1 ;  /* 0x000000222400780c */ /* 0x000fe40000f21670 */
[----:B------:R-:W-:Y:S02]  /*c540*/  ISETP.GT.AND P3, PT, R38, 0x31, !P3 ;  /* 0x000000312600780c */ /* 0x000fe40005f64270 */
[----:B------:R-:W-:Y:S02]  /*c550*/  FSEL R27, R58, -INF , !P1 ;  /* 0xff8000003a1b7808 */ /* 0x000fe40004800000 */
[----:B------:R-:W-:Y:S02]  /*c560*/  ISETP.NE.AND P1, PT, R70, RZ, PT ;  /* 0x000000ff4600720c */ /* 0x000fe40003f25270 */
[C---:B------:R-:W-:Y:S02]  /*c570*/  ISETP.GT.AND P4, PT, R38.reuse, 0x38, !P4 ;  /* 0x000000382600780c */ /* 0x040fe40006784270 */
[----:B------:R-:W-:-:S02]  /*c580*/  ISETP.GT.AND P1, PT, R38, 0x28, !P1 ;  /* 0x000000282600780c */ /* 0x000fc40004f24270 */
[----:B------:R-:W-:Y:S02]  /*c590*/  ISETP.GT.AND P6, PT, R38, 0x39, !P6 ;  /* 0x000000392600780c */ /* 0x000fe400077c4270 */
[C---:B------:R-:W-:Y:S02]  /*c5a0*/  ISETP.LT.OR P1, PT, R36.reuse, 0x29, P1 ;  /* 0x000000292400780c */ /* 0x040fe40000f21670 */
[----:B------:R-:W-:Y:S02]  /*c5b0*/  ISETP.LT.OR P3, PT, R36, 0x32, P3 ;  /* 0x000000322400780c */ /* 0x000fe40001f61670 */
[----:B------:R-:W-:Y:S02]  /*c5c0*/  FSEL R25, R46, -INF , !P1 ;  /* 0xff8000002e197808 */ /* 0x000fe40004800000 */
[----:B------:R-:W-:Y:S02]  /*c5d0*/  ISETP.GT.AND P1, PT, R38, RZ, !P5 ;  /* 0x000000ff2600720c */ /* 0x000fe40006f24270 */
[----:B0-----:R-:W-:-:S02]  /*c5e0*/  FMNMX.FTZ R42, R40, R13, !PT ;  /* 0x0000000d282a7209 */ /* 0x001fc40007810000 */
[----:B------:R-:W-:Y:S02]  /*c5f0*/  ISETP.LT.OR P1, PT, R36, 0x1, P1 ;  /* 0x000000012400780c */ /* 0x000fe40000f21670 */
[----:B------:R-:W-:Y:S01]  /*c600*/  ISETP.NE.AND P5, PT, R72, RZ, PT ;  /* 0x000000ff4800720c */ /* 0x000fe20003fa5270 */
[----:B------:R-:W0:Y:S01]  /*c610*/  SHFL.BFLY PT, R13, R42, 0x1, 0x1f ;  /* 0x0c201f002a0d7f89 */ /* 0x000e2200000e0000 */
        /* <DEDUP_REMOVED lines=8> */
[----:B------:R-:W-:Y:S02]  /*c6a0*/  FMNMX.FTZ R20, R43, R20, !PT ;  /* 0x000000142b147209 */ /* 0x000fe40007810000 */
[----:B------:R-:W-:-:S02]  /*c6b0*/  ISETP.LT.OR P2, PT, R36, 0x31, P2 ;  /* 0x000000312400780c */ /* 0x000fc40001741670 */
[----:B------:R-:W-:Y:S01]  /*c6c0*/  FMNMX.FTZ R34, R33, R20, !PT ;  /* 0x0000001421227209 */ /* 0x000fe20007810000 */
[----:B------:R-:W-:Y:S01]  /*c6d0*/  IMAD.U32 R20, RZ, RZ, UR4 ;  /* 0x00000004ff147e24 */ /* 0x000fe2000f8e00ff */
[----:B------:R-:W-:Y:S02]  /*c6e0*/  ISETP.LT.OR P4, PT, R36, 0x39, P4 ;  /* 0x000000392400780c */ /* 0x000fe40002781670 */
[----:B------:R-:W-:Y:S02]  /*c6f0*/  FMNMX.FTZ R34, R31, R34, !PT ;  /* 0x000000221f227209 */ /* 0x000fe40007810000 */
[----:B0-----:R-:W-:Y:S02]  /*c700*/  FMNMX.FTZ R13, R42, R13, !PT ;  /* 0x0000000d2a0d7209 */ /* 0x001fe40007810000 */
[----:B------:R-:W-:Y:S02]  /*c710*/  FMNMX.FTZ R34, R29, R34, !PT ;  /* 0x000000221d227209 */ /* 0x000fe40007810000 */
[C---:B------:R-:W-:Y:S01]  /*c720*/  FSETP.NEU.FTZ.AND P1, PT, R13.reuse, -INF , PT ;  /* 0xff8000000d00780b */ /* 0x040fe20003f3d000 */
[----:B------:R-:W-:Y:S01]  /*c730*/  FMUL.FTZ R28, R13, R20 ;  /* 0x000000140d1c7220 */ /* 0x000fe20000410000 */
[----:B------:R-:W-:-:S02]  /*c740*/  FMNMX.FTZ R34, R3, R34, !PT ;  /* 0x0000002203227209 */ /* 0x000fc40007810000 */
[----:B------:R-:W-:Y:S02]  /*c750*/  FSEL R73, R24, -INF , !P3 ;  /* 0xff80000018497808 */ /* 0x000fe40005800000 */
[----:B------:R-:W-:Y:S02]  /*c760*/  FMNMX.FTZ R34, R27, R34, !PT ;  /* 0x000000221b227209 */ /* 0x000fe40007810000 */
[----:B------:R-:W-:Y:S02]  /*c770*/  FSEL R28, R28, RZ, P1 ;  /* 0x000000ff1c1c7208 */ /* 0x000fe40000800000 */
[----:B------:R-:W-:Y:S02]  /*c780*/  FMNMX.FTZ R34, R25, R34, !PT ;  /* 0x0000002219227209 */ /* 0x000fe40007810000 */
[----:B------:R-:W-:Y:S01]  /*c790*/  ISETP.LT.OR P6, PT, R36, 0x3a, P6 ;  /* 0x0000003a2400780c */ /* 0x000fe200037c1670 */
[-CC-:B------:R-:W-:Y:S01]  /*c7a0*/  FFMA.FTZ R38, R71, R20.reuse, -R28.reuse ;  /* 0x0000001447267223 */ /* 0x180fe2000001081c */
[----:B------:R-:W-:Y:S01]  /*c7b0*/  FSEL R71, R26, -INF , !P2 ;  /* 0xff8000001a477808 */ /* 0x000fe20005000000 */
[--C-:B------:R-:W-:Y:S01]  /*c7c0*/  FFMA.FTZ R24, R75, R20, -R28.reuse ;  /* 0x000000144b187223 */ /* 0x100fe2000001081c */
[----:B------:R-:W-:Y:S01]  /*c7d0*/  FMNMX.FTZ R34, R69, R34, !PT ;  /* 0x0000002245227209 */ /* 0x000fe20007810000 */
[--C-:B------:R-:W-:Y:S01]  /*c7e0*/  FFMA.FTZ R26, R65, R20, -R28.reuse ;  /* 0x00000014411a7223 */ /* 0x100fe2000001081c */
[----:B------:R-:W-:Y:S01]  /*c7f0*/  FSEL R75, R32, -INF , !P4 ;  /* 0xff800000204b7808 */ /* 0x000fe20006000000 */
[----:B------:R-:W-:Y:S01]  /*c800*/  MUFU.EX2 R79, R24 ;  /* 0x00000018004f7308 */ /* 0x000fe20000000800 */
[----:B------:R-:W-:Y:S01]  /*c810*/  FMNMX.FTZ R34, R71, R34, !PT ;  /* 0x0000002247227209 */ /* 0x000fe20007810000 */
[-CC-:B------:R-:W-:Y:S01]  /*c820*/  FFMA.FTZ R32, R15, R20.reuse, -R28.reuse ;  /* 0x000000140f207223 */ /* 0x180fe2000001081c */
[----:B------:R-:W-:Y:S01]  /*c830*/  FSEL R77, R30, -INF , !P6 ;  /* 0xff8000001e4d7808 */ /* 0x000fe20007000000 */
[--C-:B------:R-:W-:Y:S01]  /*c840*/  FFMA.FTZ R67, R67, R20, -R28.reuse ;  /* 0x0000001443437223 */ /* 0x100fe2000001081c */
[----:B------:R-:W-:Y:S01]  /*c850*/  FMNMX.FTZ R34, R73, R34, !PT ;  /* 0x0000002249227209 */ /* 0x000fe20007810000 */
[-CC-:B------:R-:W-:Y:S01]  /*c860*/  FFMA.FTZ R63, R63, R20.reuse, -R28.reuse ;  /* 0x000000143f3f7223 */ /* 0x180fe2000001081c */
[--C-:B------:R-:W-:Y:S01]  /*c870*/  FFMA.FTZ R61, R61, R20, -R28.reuse ;  /* 0x000000143d3d7223 */ /* 0x100fe2000001081c */
[----:B------:R-:W0:Y:S01]  /*c880*/  MUFU.EX2 R38, R38 ;  /* 0x0000002600267308 */ /* 0x000e220000000800 */
[----:B------:R-:W-:Y:S01]  /*c890*/  FMNMX.FTZ R34, R75, R34, !PT ;  /* 0x000000224b227209 */ /* 0x000fe20007810000 */
[-CC-:B------:R-:W-:Y:S01]  /*c8a0*/  FFMA.FTZ R59, R59, R20.reuse, -R28.reuse ;  /* 0x000000143b3b7223 */ /* 0x180fe2000001081c */
[-CC-:B------:R-:W-:Y:S01]  /*c8b0*/  FFMA.FTZ R57, R57, R20.reuse, -R28.reuse ;  /* 0x0000001439397223 */ /* 0x180fe2000001081c */
[--C-:B------:R-:W-:Y:S01]  /*c8c0*/  FFMA.FTZ R51, R51, R20, -R28.reuse ;  /* 0x0000001433337223 */ /* 0x100fe2000001081c */
[----:B------:R-:W-:Y:S01]  /*c8d0*/  FMNMX.FTZ R34, R77, R34, !PT ;  /* 0x000000224d227209 */ /* 0x000fe20007810000 */
[-CC-:B------:R-:W-:Y:S01]  /*c8e0*/  FFMA.FTZ R49, R49, R20.reuse, -R28.reuse ;  /* 0x0000001431317223 */ /* 0x180fe2000001081c */
[-CC-:B------:R-:W-:Y:S01]  /*c8f0*/  FFMA.FTZ R45, R45, R20.reuse, -R28.reuse ;  /* 0x000000142d2d7223 */ /* 0x180fe2000001081c */
[----:B------:R-:W-:Y:S01]  /*c900*/  MUFU.EX2 R67, R67 ;  /* 0x0000004300437308 */ /* 0x000fe20000000800 */
[-CC-:B------:R-:W-:Y:S01]  /*c910*/  FFMA.FTZ R41, R41, R20.reuse, -R28.reuse ;  /* 0x0000001429297223 */ /* 0x180fe2000001081c */
[----:B------:R-:W1:Y:S01]  /*c920*/  SHFL.BFLY PT, R65, R34, 0x2, 0x1f ;  /* 0x0c401f0022417f89 */ /* 0x000e6200000e0000 */
[-CC-:B------:R-:W-:Y:S01]  /*c930*/  FFMA.FTZ R39, R39, R20.reuse, -R28.reuse ;  /* 0x0000001427277223 */ /* 0x180fe2000001081c */
[-CC-:B------:R-:W-:Y:S01]  /*c940*/  FFMA.FTZ R35, R35, R20.reuse, -R28.reuse ;  /* 0x0000001423237223 */ /* 0x180fe2000001081c */
[----:B------:R-:W-:-:S03]  /*c950*/  FFMA.FTZ R28, R37, R20, -R28 ;  /* 0x00000014251c7223 */ /* 0x000fc6000001081c */
[----:B------:R-:W2:Y:S01]  /*c960*/  MUFU.EX2 R26, R26 ;  /* 0x0000001a001a7308 */ /* 0x000ea20000000800 */
[----:B0-----:R-:W-:Y:S01]  /*c970*/  FADD.FTZ R46, R38, R79 ;  /* 0x0000004f262e7221 */ /* 0x001fe20000010000 */
[----:B------:R-:W-:-:S06]  /*c980*/  F2FP.BF16.F32.PACK_AB R164, R79, R38 ;  /* 0x000000264fa4723e */ /* 0x000fcc00000010ff */
[----:B------:R-:W-:Y:S08]  /*c990*/  MUFU.EX2 R63, R63 ;  /* 0x0000003f003f7308 */ /* 0x000ff00000000800 */
[----:B------:R-:W-:Y:S01]  /*c9a0*/  MUFU.EX2 R160, R61 ;  /* 0x0000003d00a07308 */ /* 0x000fe20000000800 */
[----:B--2---:R-:W-:Y:S02]  /*c9b0*/  F2FP.BF16.F32.PACK_AB R166, R26, R67 ;  /* 0x000000431aa6723e */ /* 0x004fe400000010ff */
[----:B-1----:R-:W-:-:S05]  /*c9c0*/  FMNMX.FTZ R65, R34, R65, !PT ;  /* 0x0000004122417209 */ /* 0x002fca0007810000 */
        /* <DEDUP_REMOVED lines=27> */
[----:B------:R-:W-:-:S05]  /*cb80*/  FFMA.FTZ R24, R77, R20, -R24 ;  /* 0x000000144d187223 */ /* 0x000fca0000010818 */
[----:B------:R-:W-:Y:S08]  /*cb90*/  MUFU.EX2 R55, R55 ;  /* 0x0000003700377308 */ /* 0x000ff00000000800 */
[----:B------:R-:W1:Y:S01]  /*cba0*/  MUFU.EX2 R34, R47 ;  /* 0x0000002f00227308 */ /* 0x000e620000000800 */
[----:B0-----:R-:W-:-:S07]  /*cbb0*/  F2FP.BF16.F32.PACK_AB R165, R53, R0 ;  /* 0x0000000035a5723e */ /* 0x001fce00000010ff */
[----:B------:R-:W-:Y:S08]  /*cbc0*/  MUFU.EX2 R43, R43 ;  /* 0x0000002b002b7308 */ /* 0x000ff00000000800 */
[----:B------:R0:W-:Y:S01]  /*cbd0*/  MUFU.EX2 R40, R29 ;  /* 0x0000001d00287308 */ /* 0x0001e20000000800 */
[----:B-1----:R-:W-:-:S05]  /*cbe0*/  F2FP.BF16.F32.PACK_AB R167, R34, R55 ;  /* 0x0000003722a7723e */ /* 0x002fca00000010ff */
[----:B------:R1:W-:Y:S02]  /*cbf0*/  STSM.16.M88.4 [R198+0x26800], R164 ;  /* 0x026800a4c6007844 */ /* 0x0003e40000000200 */
[----:B------:R-:W2:Y:S01]  /*cc00*/  MUFU.EX2 R36, R33 ;  /* 0x0000002100247308 */ /* 0x000ea20000000800 */
[----:B0-----:R-:W-:Y:S01]  /*cc10*/  FADD.FTZ R29, R67, R46 ;  /* 0x0000002e431d7221 */ /* 0x001fe20000010000 */
[----:B------:R-:W-:-:S03]  /*cc20*/  FADD.FTZ R46, R0, R53 ;  /* 0x00000035002e7221 */ /* 0x000fc60000010000 */
[----:B------:R-:W-:-:S03]  /*cc30*/  FADD.FTZ R48, R26, R29 ;  /* 0x0000001d1a307221 */ /* 0x000fc60000010000 */
[----:B------:R-:W0:Y:S01]  /*cc40*/  MUFU.EX2 R31, R31 ;  /* 0x0000001f001f7308 */ /* 0x000e220000000800 */
[----:B------:R-:W-:-:S04]  /*cc50*/  FADD.FTZ R29, R63, R48 ;  /* 0x000000303f1d7221 */ /* 0x000fc80000010000 */
[C---:B------:R-:W-:Y:S01]  /*cc60*/  FADD.FTZ R50, R160.reuse, R29 ;  /* 0x0000001da0327221 */ /* 0x040fe20000010000 */
[----:B------:R-:W-:Y:S02]  /*cc70*/  F2FP.BF16.F32.PACK_AB R160, R160, R63 ;  /* 0x0000003fa0a0723e */ /* 0x000fe400000010ff */
[----:B------:R3:W-:Y:S01]  /*cc80*/  MUFU.EX2 R42, R27 ;  /* 0x0000001b002a7308 */ /* 0x0007e20000000800 */
[----:B------:R-:W-:Y:S01]  /*cc90*/  FADD.FTZ R29, R59, R50 ;  /* 0x000000323b1d7221 */ /* 0x000fe20000010000 */
[----:B--2---:R-:W-:-:S06]  /*cca0*/  F2FP.BF16.F32.PACK_AB R161, R36, R43 ;  /* 0x0000002b24a1723e */ /* 0x004fcc00000010ff */
[----:B------:R-:W2:Y:S01]  /*ccb0*/  MUFU.EX2 R3, R3 ;  /* 0x0000000300037308 */ /* 0x000ea20000000800 */
[----:B---3--:R-:W-:Y:S01]  /*ccc0*/  FADD.FTZ R27, R55, R46 ;  /* 0x0000002e371b7221 */ /* 0x008fe20000010000 */
[----:B0-----:R-:W-:-:S03]  /*ccd0*/  F2FP.BF16.F32.PACK_AB R163, R40, R31 ;  /* 0x0000001f28a3723e */ /* 0x001fc600000010ff */
[----:B------:R-:W-:-:S03]  /*cce0*/  FADD.FTZ R48, R34, R27 ;  /* 0x0000001b22307221 */ /* 0x000fc60000010000 */
[----:B------:R-:W0:Y:S01]  /*ccf0*/  MUFU.EX2 R25, R25 ;  /* 0x0000001900197308 */ /* 0x000e220000000800 */
[----:B------:R-:W-:Y:S01]  /*cd00*/  FADD.FTZ R27, R43, R48 ;  /* 0x000000302b1b7221 */ /* 0x000fe20000010000 */
[C---:B------:R-:W-:Y:S01]  /*cd10*/  FADD.FTZ R48, R162.reuse, R29 ;  /* 0x0000001da2307221 */ /* 0x040fe20000010000 */
[----:B------:R-:W-:Y:S02]  /*cd20*/  F2FP.BF16.F32.PACK_AB R162, R162, R59 ;  /* 0x0000003ba2a2723e */ /* 0x000fe400000010ff */
[----:B------:R-:W-:Y:S01]  /*cd30*/  FADD.FTZ R38, R36, R27 ;  /* 0x0000001b24267221 */ /* 0x000fe20000010000 */
[----:B------:R-:W-:Y:S02]  /*cd40*/  FADD.FTZ R29, R51, R48 ;  /* 0x00000030331d7221 */ /* 0x000fe40000010000 */
[----:B------:R-:W3:Y:S01]  /*cd50*/  MUFU.EX2 R30, R41 ;  /* 0x00000029001e7308 */ /* 0x000ee20000000800 */
[----:B------:R-:W-:Y:S01]  /*cd60*/  FADD.FTZ R27, R31, R38 ;  /* 0x000000261f1b7221 */ /* 0x000fe20000010000 */
[----:B------:R-:W-:Y:S01]  /*cd70*/  FADD.FTZ R38, R156, R29 ;  /* 0x0000001d9c267221 */ /* 0x000fe20000010000 */
[----:B--2---:R-:W-:Y:S01]  /*cd80*/  F2FP.BF16.F32.PACK_AB R157, R42, R3 ;  /* 0x000000032a9d723e */ /* 0x004fe200000010ff */
[----:B------:R1:W-:Y:S01]  /*cd90*/  STSM.16.M88.4 [R201], R160 ;  /* 0x000000a0c9007844 */ /* 0x0003e20000000200 */
[----:B------:R-:W-:Y:S01]  /*cda0*/  FADD.FTZ R26, R40, R27 ;  /* 0x0000001b281a7221 */ /* 0x000fe20000010000 */
[----:B------:R-:W-:-:S02]  /*cdb0*/  F2FP.BF16.F32.PACK_AB R156, R156, R51 ;  /* 0x000000339c9c723e */ /* 0x000fc400000010ff */
[----:B------:R-:W2:Y:S01]  /*cdc0*/  MUFU.EX2 R44, R69 ;  /* 0x00000045002c7308 */ /* 0x000ea20000000800 */
[----:B------:R-:W-:Y:S01]  /*cdd0*/  FADD.FTZ R27, R3, R26 ;  /* 0x0000001a031b7221 */ /* 0x000fe20000010000 */
[----:B------:R-:W-:-:S03]  /*cde0*/  FADD.FTZ R3, R45, R38 ;  /* 0x000000262d037221 */ /* 0x000fc60000010000 */
[----:B------:R-:W-:-:S03]  /*cdf0*/  FADD.FTZ R0, R42, R27 ;  /* 0x0000001b2a007221 */ /* 0x000fc60000010000 */
[----:B------:R-:W-:Y:S01]  /*ce00*/  MUFU.EX2 R39, R39 ;  /* 0x0000002700277308 */ /* 0x000fe20000000800 */
[----:B0-----:R-:W-:Y:S01]  /*ce10*/  FADD.FTZ R27, R25, R0 ;  /* 0x00000000191b7221 */ /* 0x001fe20000010000 */
[C---:B---3--:R-:W-:Y:S01]  /*ce20*/  F2FP.BF16.F32.PACK_AB R158, R30.reuse, R45 ;  /* 0x0000002d1e9e723e */ /* 0x048fe200000010ff */
[----:B------:R-:W-:-:S05]  /*ce30*/  FADD.FTZ R30, R30, R3 ;  /* 0x000000031e1e7221 */ /* 0x000fca0000010000 */
        /* <DEDUP_REMOVED lines=25> */
.L_x_5908:
[----:B------:R0:W2:Y:S01]  /*cfd0*/  SYNCS.PHASECHK.TRANS64.TRYWAIT P1, [R12+URZ+0x28c50], R21 ;  /* 0x028c50150c0075a7 */ /* 0x0000a2000802017f */
[----:B------:R-:W-:Y:S05]  /*cfe0*/  @!P0 BRA `(.L_x_5909) ;  /* 0x0000000000048947 */ /* 0x000fea0003800000 */
[----:B------:R-:W-:Y:S01]  /*cff0*/  BPT.TRAP 0x1 ;  /* 0x000000040000795c */ /* 0x000fe20000300000 */
.L_x_5909:
[----:B------:R-:W-:Y:S01]  /*d000*/  ULDC UR42, c[0x0][0x9e4] ;  /* 0x00027900002a7ab9 */ /* 0x000fe20000000800 */
[----:B------:R-:W-:Y:S01]  /*d010*/  ULDC UR44, c[0x0][0x9d8] ;  /* 0x00027600002c7ab9 */ /* 0x000fe20000000800 */
[----:B------:R-:W-:Y:S01]  /*d020*/  ULDC UR38, c[0x0][0x988] ;  /* 0x0002620000267ab9 */ /* 0x000fe20000000800 */
[----:B------:R-:W-:Y:S01]  /*d030*/  ULDC UR43, c[0x0][0x9e0] ;  /* 0x00027800002b7ab9 */ /* 0x000fe20000000800 */
[----:B------:R-:W-:Y:S01]  /*d040*/  BSSY B0, `(.L_x_5910) ;  /* 0x0000006000007945 */ /* 0x000fe20003800000 */
[----:B------:R-:W-:Y:S02]  /*d050*/  IMAD R24, R18, 0x1000, R193 ;  /* 0x0000100012187824 */ /* 0x000fe400078e02c1 */
[----:B------:R-:W-:Y:S01]  /*d060*/  IMAD.MOV.U32 R25, RZ, RZ, 0x40000040 ;  /* 0x40000040ff197424 */ /* 0x000fe200078e00ff */
[----:B--2---:R-:W-:Y:S06]  /*d070*/  @P1 BRA `(.L_x_5911) ;  /* 0x0000000000081947 */ /* 0x004fec0003800000 */
[----:B------:R-:W2:Y:S02]  /*d080*/  SYNCS.PHASECHK.TRANS64.TRYWAIT P1, [R12+URZ+0x28c50], R21 ;  /* 0x028c50150c0075a7 */ /* 0x000ea4000802017f */
[----:B--2---:R-:W-:Y:S05]  /*d090*/  @!P1 BRA `(.L_x_5912) ;  /* 0x0000014000ec9947 */ /* 0x004fea0003800000 */
.L_x_5911:
[----:B------:R-:W-:Y:S05]  /*d0a0*/  BSYNC B0 ;  /* 0x0000000000007941 */ /* 0x000fea0003800000 */
.L_x_5910:
[C---:B------:R-:W-:Y:S01]  /*d0b0*/  R2UR UR6, R24.reuse ;  /* 0x00000000180672ca */ /* 0x040fe200000e0000 */
[C---:B------:R-:W-:Y:S01]  /*d0c0*/  VIADD R26, R24.reuse, 0x80 ;  /* 0x00000080181a7836 */ /* 0x040fe20000000000 */
[----:B------:R-:W-:Y:S01]  /*d0d0*/  R2UR UR7, R25 ;  /* 0x00000000190772ca */ /* 0x000fe200000e0000 */
[C---:B------:R-:W-:Y:S02]  /*d0e0*/  VIADD R28, R24.reuse, 0x100 ;  /* 0x00000100181c7836 */ /* 0x040fe40000000000 */
[----:B------:R-:W-:Y:S01]  /*d0f0*/  VIADD R24, R24, 0x180 ;  /* 0x0000018018187836 */ /* 0x000fe20000000000 */
[----:B------:R-:W-:Y:S01]  /*d100*/  R2UR UR10, R26 ;  /* 0x000000001a0a72ca */ /* 0x000fe200000e0000 */
[----:B------:R-:W-:Y:S01]  /*d110*/  IMAD.MOV.U32 R27, RZ, RZ, 0x40000040 ;  /* 0x40000040ff1b7424 */ /* 0x000fe200078e00ff */
[----:B------:R-:W-:Y:S01]  /*d120*/  R2UR UR14, R28 ;  /* 0x000000001c0e72ca */ /* 0x000fe200000e0000 */
[----:B------:R-:W-:Y:S01]  /*d130*/  IMAD.MOV.U32 R29, RZ, RZ, 0x40000040 ;  /* 0x40000040ff1d7424 */ /* 0x000fe200078e00ff */
[----:B------:R-:W-:Y:S01]  /*d140*/  R2UR UR18, R24 ;  /* 0x00000000181272ca */ /* 0x000fe200000e0000 */
[----:B------:R-:W-:Y:S01]  /*d150*/  IMAD.MOV.U32 R25, RZ, RZ, 0x40000040 ;  /* 0x40000040ff197424 */ /* 0x000fe200078e00ff */
[----:B------:R-:W-:-:S02]  /*d160*/  R2UR UR11, R27 ;  /* 0x000000001b0b72ca */ /* 0x000fc400000e0000 */
[----:B------:R-:W-:Y:S02]  /*d170*/  R2UR UR15, R29 ;  /* 0x000000001d0f72ca */ /* 0x000fe400000e0000 */
[----:B------:R-:W-:Y:S02]  /*d180*/  R2UR UR19, R25 ;  /* 0x00000000191372ca */ /* 0x000fe400000e0000 */
        /* <DEDUP_REMOVED lines=25> */
.L_x_5913:
[----:B0-2---:R-:W0:Y:S01]  /*d320*/  LDC R21, c[0x0][0x448] ;  /* 0x00011200ff157b82 */ /* 0x005e220000000800 */
[----:B------:R-:W-:Y:S01]  /*d330*/  VIADD R12, R12, 0x28c60 ;  /* 0x00028c600c0c7836 */ /* 0x000fe20000000000 */
[----:B------:R-:W-:Y:S01]  /*d340*/  UISETP.NE.AND UP0, UPT, UR48, URZ, UPT ;  /* 0x0000003f3000728c */ /* 0x000fe2000bf05270 */
[----:B-1----:R-:W-:-:S03]  /*d350*/  IMAD.MOV.U32 R152, RZ, RZ, R195 ;  /* 0x000000ffff987224 */ /* 0x002fc600078e00c3 */
[----:B------:R-:W-:-:S04]  /*d360*/  PRMT R12, R187, 0x654, R12 ;  /* 0x00000654bb0c7816 */ /* 0x000fc8000000000c */
[----:B------:R1:W-:Y:S01]  /*d370*/  SYNCS.ARRIVE.TRANS64.RED.A1T0 RZ, [R12+URZ], RZ ;  /* 0x000000ff0cff79a7 */ /* 0x0003e2000810043f */
[----:B0-----:R-:W-:-:S13]  /*d380*/  ISETP.NE.AND P1, PT, R21, 0x1, PT ;  /* 0x000000011500780c */ /* 0x001fda0003f25270 */
[----:B------:R-:W0:Y:S08]  /*d390*/  @P1 LDC R21, c[0x0][0x44c] ;  /* 0x00011300ff151b82 */ /* 0x000e300000000800 */
[----:B-1----:R-:W1:Y:S01]  /*d3a0*/  @P1 LDC R12, c[0x0][0x450] ;  /* 0x00011400ff0c1b82 */ /* 0x002e620000000800 */
[----:B0-----:R-:W-:-:S05]  /*d3b0*/  @P1 IMAD.HI.U32 R21, R195, R21, RZ ;  /* 0x00000015c3151227 */ /* 0x001fca00078e00ff */
[----:B-1----:R-:W-:Y:S01]  /*d3c0*/  @P1 SHF.R.U32.HI R152, RZ, R12, R21 ;  /* 0x0000000cff981219 */ /* 0x002fe20000011615 */
[----:B------:R-:W-:Y:S01]  /*d3d0*/  VIADD R12, R168, 0xfffffffe ;  /* 0xfffffffea80c7836 */ /* 0x000fe20000000000 */
[----:B------:R-:W-:Y:S02]  /*d3e0*/  PLOP3.LUT P1, PT, PT, PT, UP0, 0x40, 0x0 ;  /* 0x000000000000781c */ /* 0x000fe40003f2e808 */
[----:B------:R-:W-:-:S05]  /*d3f0*/  IADD3 R21, R152, R184, -R23 ;  /* 0x000000b898157210 */ /* 0x000fca0007ffe817 */
[----:B------:R-:W-:-:S06]  /*d400*/  VIADD R152, R21, UR46 ;  /* 0x0000002e15987c36 */ /* 0x000fcc0008000000 */
[----:B------:R-:W-:Y:S05]  /*d410*/  @P1 BRA `(.L_x_5914) ;  /* 0x0000000000541947 */ /* 0x000fea0003800000 */
[C---:B------:R-:W-:Y:S01]  /*d420*/  ISETP.GT.AND P1, PT, R21.reuse, RZ, PT ;  /* 0x000000ff1500720c */ /* 0x040fe20003f24270 */
[----:B------:R-:W-:Y:S01]  /*d430*/  BSSY B0, `(.L_x_5915) ;  /* 0x0000010000007945 */ /* 0x000fe20003800000 */
[----:B------:R-:W-:-:S11]  /*d440*/  VIADD R153, R21, 0xffffffff ;  /* 0xffffffff15997836 */ /* 0x000fd60000000000 */
[----:B------:R-:W-:Y:S05]  /*d450*/  @P1 BRA `(.L_x_5916) ;  /* 0x0000000000201947 */ /* 0x000fea0003800000 */
[----:B------:R-:W-:Y:S01]  /*d460*/  UISETP.NE.AND UP0, UPT, UR47, 0x1, UPT ;  /* 0x000000012f00788c */ /* 0x000fe2000bf05270 */
[----:B------:R-:W-:-:S05]  /*d470*/  IMAD.MOV R21, RZ, RZ, -R21 ;  /* 0x000000ffff157224 */ /* 0x000fca00078e0a15 */
[----:B------:R-:W-:-:S05]  /*d480*/  PLOP3.LUT P1, PT, PT, PT, UP0, 0x80, 0x0 ;  /* 0x000000000000781c */ /* 0x000fca0003f2f008 */
[----:B------:R-:W-:-:S08]  /*d490*/  @UP0 ULDC.64 UR4, c[0x0][0x9e8] ;  /* 0x00027a0000040ab9 */ /* 0x000fd00000000a00 */
[----:B------:R-:W-:-:S05]  /*d4a0*/  @P1 IMAD.HI.U32 R153, R21, UR4, RZ ;  /* 0x0000000415991c27 */ /* 0x000fca000f8e00ff */
[----:B------:R-:W-:-:S04]  /*d4b0*/  @P1 SHF.R.U32.HI R21, RZ, UR5, R153 ;  /* 0x00000005ff151c19 */ /* 0x000fc80008011699 */
[----:B------:R-:W-:Y:S01]  /*d4c0*/  LOP3.LUT R153, RZ, R21, RZ, 0x33, !PT ;  /* 0x00000015ff997212 */ /* 0x000fe200078e33ff */
[----:B------:R-:W-:Y:S06]  /*d4d0*/  BRA `(.L_x_5917) ;  /* 0x0000000000147947 */ /* 0x000fec0003800000 */
.L_x_5916:
[----:B------:R-:W-:-:S06]  /*d4e0*/  UISETP.NE.AND UP0, UPT, UR47, 0x1, UPT ;  /* 0x000000012f00788c */ /* 0x000fcc000bf05270 */
[----:B------:R-:W-:-:S05]  /*d4f0*/  PLOP3.LUT P1, PT, PT, PT, UP0, 0x80, 0x0 ;  /* 0x000000000000781c */ /* 0x000fca0003f2f008 */
[----:B------:R-:W-:-:S08]  /*d500*/  @UP0 ULDC.64 UR4, c[0x0][0x9e8] ;  /* 0x00027a0000040ab9 */ /* 0x000fd00000000a00 */
[----:B------:R-:W-:-:S05]  /*d510*/  @P1 IMAD.HI.U32 R21, R153, UR4, RZ ;  /* 0x0000000499151c27 */ /* 0x000fca000f8e00ff */
[----:B------:R-:W-:-:S07]  /*d520*/  @P1 SHF.R.U32.HI R153, RZ, UR5, R21 ;  /* 0x00000005ff991c19 */ /* 0x000fce0008011615 */
.L_x_5917:
[----:B------:R-:W-:Y:S05]  /*d530*/  BSYNC B0 ;  /* 0x0000000000007941 */ /* 0x000fea0003800000 */
.L_x_5915:
[----:B------:R-:W-:-:S04]  /*d540*/  IMAD.U32 R21, RZ, RZ, UR47 ;  /* 0x0000002fff157e24 */ /* 0x000fc8000f8e00ff */
[----:B------:R-:W-:-:S05]  /*d550*/  IMAD R21, R153, R21, UR47 ;  /* 0x0000002f99157e24 */ /* 0x000fca000f8e0215 */
[----:B------:R-:W-:-:S07]  /*d560*/  VIMNMX R152, R152, R21, PT ;  /* 0x0000001598987248 */ /* 0x000fce0003fe0100 */
.L_x_5914:
[----:B------:R-:W2:Y:S01]  /*d570*/  LDL R153, [R1+0x8] ;  /* 0x0000080001997983 */ /* 0x000ea20000100800 */
[----:B------:R-:W-:Y:S01]  /*d580*/  SHF.R.S32.HI R21, RZ, 0x1f, R152 ;  /* 0x0000001fff157819 */ /* 0x000fe20000011498 */
[----:B------:R-:W-:Y:S03]  /*d590*/  BSSY B1, `(.L_x_5918) ;  /* 0x00002b5000017945 */ /* 0x000fe60003800000 */
[----:B------:R-:W-:-:S04]  /*d5a0*/  LEA.HI R21, R21, R152, RZ, 0x6 ;  /* 0x0000009815157211 */ /* 0x000fc800078f30ff */
[----:B------:R-:W-:-:S04]  /*d5b0*/  SHF.R.S32.HI R21, RZ, 0x6, R21 ;  /* 0x00000006ff157819 */ /* 0x000fc80000011415 */
[----:B--2---:R-:W-:-:S04]  /*d5c0*/  VIMNMX R226, R153, R21, !PT ;  /* 0x0000001599e27248 */ /* 0x004fc80007fe0100 */
[----:B------:R-:W-:-:S13]  /*d5d0*/  ISETP.GE.AND P1, PT, R12, R226, PT ;  /* 0x000000e20c00720c */ /* 0x000fda0003f26270 */
[----:B------:R-:W-:Y:S05]  /*d5e0*/  @!P1 BRA `(.L_x_5919) ;  /* 0x0000002800bc9947 */ /* 0x000fea0003800000 */
[----:B------:R-:W-:Y:S01]  /*d5f0*/  BSSY B0, `(.L_x_5920) ;  /* 0x00002ab000007945 */ /* 0x000fe20003800000 */
.L_x_5941:
[----:B------:R-:W-:-:S05]  /*d600*/  VIADD R209, R18, 0x1 ;  /* 0x0000000112d17836 */ /* 0x000fca0000000000 */
[----:B------:R-:W-:-:S04]  /*d610*/  ISETP.NE.AND P1, PT, R209, 0x2, PT ;  /* 0x00000002d100780c */ /* 0x000fc80003f25270 */
[----:B------:R-:W-:Y:S02]  /*d620*/  SEL R20, RZ, 0x1, P1 ;  /* 0x00000001ff147807 */ /* 0x000fe40000800000 */
[----:B------:R-:W-:Y:S02]  /*d630*/  SEL R209, R209, RZ, P1 ;  /* 0x000000ffd1d17207 */ /* 0x000fe40000800000 */
[----:B------:R-:W-:Y:S01]  /*d640*/  LOP3.LUT R19, R19, R20, RZ, 0x3c, !PT ;  /* 0x0000001413137212 */ /* 0x000fe200078e3cff */
[----:B0-----:R-:W-:Y:S06]  /*d650*/  @!P0 BRA `(.L_x_5921) ;  /* 0x0000000000048947 */ /* 0x001fec0003800000 */
[----:B------:R-:W-:Y:S01]  /*d660*/  BPT.TRAP 0x1 ;  /* 0x000000040000795c */ /* 0x000fe20000300000 */
.L_x_5921:
[----:B------:R-:W-:Y:S01]  /*d670*/  IMAD R21, R209, 0x8, R2 ;  /* 0x00000008d1157824 */ /* 0x000fe200078e0202 */
[----:B------:R-:W-:-:S04]  /*d680*/  SHF.L.U32 R212, R19, 0x1f, RZ ;  /* 0x0000001f13d47819 */ /* 0x000fc800000006ff */
[----:B------:R0:W1:Y:S01]  /*d690*/  SYNCS.PHASECHK.TRANS64.TRYWAIT P1, [R21+URZ+0x28c30], R212 ;  /* 0x028c30d4150075a7 */ /* 0x000062000802017f */
[----:B------:R-:W-:Y:S05]  /*d6a0*/  @!P0 BRA `(.L_x_5922) ;  /* 0x0000000000048947 */ /* 0x000fea0003800000 */
[----:B------:R-:W-:Y:S01]  /*d6b0*/  BPT.TRAP 0x1 ;  /* 0x000000040000795c */ /* 0x000fe20000300000 */
.L_x_5922:
[----:B------:R-:W-:Y:S01]  /*d6c0*/  BSSY B2, `(.L_x_5923) ;  /* 0x0000006000027945 */ /* 0x000fe20003800000 */
[----:B------:R-:W-:Y:S02]  /*d6d0*/  IMAD R156, R209, 0x200, R14 ;  /* 0x00000200d19c7824 */ /* 0x000fe400078e020e */
[----:B------:R-:W-:Y:S01]  /*d6e0*/  IMAD.MOV.U32 R157, RZ, RZ, 0x40000040 ;  /* 0x40000040ff9d7424 */ /* 0x000fe200078e00ff */
[----:B-1----:R-:W-:Y:S06]  /*d6f0*/  @P1 BRA `(.L_x_5924) ;  /* 0x0000000000081947 */ /* 0x002fec0003800000 */
[----:B------:R-:W1:Y:S02]  /*d700*/  SYNCS.PHASECHK.TRANS64.TRYWAIT P1, [R21+URZ+0x28c30], R212 ;  /* 0x028c30d4150075a7 */ /* 0x000e64000802017f */
[----:B-1----:R-:W-:Y:S05]  /*d710*/  @!P1 BRA `(.L_x_5925) ;  /* 0x0000013c00609947 */ /* 0x002fea0003800000 */
.L_x_5924:
[----:B------:R-:W-:Y:S05]  /*d720*/  BSYNC B2 ;  /* 0x0000000000027941 */ /* 0x000fea0003800000 */
.L_x_5923:
[C---:B------:R-:W-:Y:S01]  /*d730*/  R2UR UR6, R156.reuse ;  /* 0x000000009c0672ca */ /* 0x040fe200000e0000 */
[C---:B------:R-:W-:Y:S01]  /*d740*/  VIADD R154, R156.reuse, 0x2 ;  /* 0x000000029c9a7836 */ /* 0x040fe20000000000 */
[----:B------:R-:W-:Y:S01]  /*d750*/  R2UR UR7, R157 ;  /* 0x000000009d0772ca */ /* 0x000fe200000e0000 */
[----:B------:R-:W-:Y:S01]  /*d760*/  VIADD R152, R156, 0x4 ;  /* 0x000000049c987836 */ /* 0x000fe20000000000 */
[----:B------:R-:W-:Y:S01]  /*d770*/  R2UR UR4, R4 ;  /* 0x00000000040472ca */ /* 0x000fe200000e0000 */
[----:B------:R-:W-:Y:S01]  /*d780*/  VIADD R156, R156, 0x6 ;  /* 0x000000069c9c7836 */ /* 0x000fe20000000000 */
[----:B------:R-:W-:Y:S01]  /*d790*/  R2UR UR5, R5 ;  /* 0x00000000050572ca */ /* 0x000fe200000e0000 */
[----:B------:R-:W-:Y:S01]  /*d7a0*/  IMAD.MOV.U32 R155, RZ, RZ, 0x40000040 ;  /* 0x40000040ff9b7424 */ /* 0x000fe200078e00ff */
[----:B------:R-:W-:Y:S01]  /*d7b0*/  MOV R157, 0x40000040 ;  /* 0x40000040009d7802 */ /* 0x000fe20000000f00 */
[----:B------:R-:W-:Y:S01]  /*d7c0*/  IMAD.MOV.U32 R153, RZ, RZ, 0x40000040 ;  /* 0x40000040ff997424 */ /* 0x000fe200078e00ff */
[----:B------:R-:W-:-:S02]  /*d7d0*/  R2UR UR10, R154 ;  /* 0x000000009a0a72ca */ /* 0x000fc400000e0000 */
[----:B------:R-:W-:Y:S02]  /*d7e0*/  R2UR UR11, R155 ;  /* 0x000000009b0b72ca */ /* 0x000fe400000e0000 */
[----:B------:R-:W-:Y:S02]  /*d7f0*/  R2UR UR14, R152 ;  /* 0x00000000980e72ca */ /* 0x000fe400000e0000 */
[----:B------:R-:W-:Y:S02]  /*d800*/  R2UR UR15, R153 ;  /* 0x00000000990f72ca */ /* 0x000fe400000e0000 */
[----:B------:R-:W-:Y:S02]  /*d810*/  R2UR UR18, R156 ;  /* 0x000000009c1272ca */ /* 0x000fe400000e0000 */
[----:B------:R-:W-:Y:S02]  /*d820*/  R2UR UR19, R157 ;  /* 0x000000009d1372ca */ /* 0x000fe400000e0000 */
[----:B------:R-:W-:Y:S01]  /*d830*/  WARPGROUP.ARRIVE ;  /* 0x00000000000079c5 */ /* 0x000fe20000000000 */
[----:B------:R-:W-:-:S02]  /*d840*/  R2UR UR8, R10 ;  /* 0x000000000a0872ca */ /* 0x000fc400000e0000 */
[----:B------:R-:W-:Y:S02]  /*d850*/  R2UR UR9, R11 ;  /* 0x000000000b0972ca */ /* 0x000fe400000e0000 */
        /* <DEDUP_REMOVED lines=17> */
.L_x_5926:
[----:B------:R-:W2:Y:S01]  /*d970*/  LDC R20, c[0x0][0x448] ;  /* 0x00011200ff147b82 */ /* 0x000ea20000000800 */
[----:B------:R-:W-:Y:S02]  /*d980*/  IMAD.IADD R216, R229, 0x1, R195 ;  /* 0x00000001e5d87824 */ /* 0x000fe400078e02c3 */
[----:B------:R-:W-:Y:S01]  /*d990*/  FMUL.FTZ R221, R156, UR44 ;  /* 0x0000002c9cdd7c20 */ /* 0x000fe20008410000 */
[----:B------:R-:W-:Y:S01]  /*d9a0*/  FMUL.FTZ R156, R159, UR44 ;  /* 0x0000002c9f9c7c20 */ /* 0x000fe20008410000 */
[----:B------:R-:W-:Y:S01]  /*d9b0*/  FMUL.FTZ R159, R163, UR44 ;  /* 0x0000002ca39f7c20 */ /* 0x000fe20008410000 */
[----:B------:R-:W-:Y:S01]  /*d9c0*/  FMUL.FTZ R163, R167, UR44 ;  /* 0x0000002ca7a37c20 */ /* 0x000fe20008410000 */
[----:B------:R-:W-:Y:S01]  /*d9d0*/  FMUL.FTZ R222, R165, UR44 ;  /* 0x0000002ca5de7c20 */ /* 0x000fe20008410000 */
[----:B------:R-:W-:Y:S01]  /*d9e0*/  FMUL.FTZ R167, R168, UR44 ;  /* 0x0000002ca8a77c20 */ /* 0x000fe20008410000 */
[----:B------:R-:W-:Y:S01]  /*d9f0*/  UISETP.NE.AND UP0, UPT, UR48, URZ, UPT ;  /* 0x0000003f3000728c */ /* 0x000fe2000bf05270 */
[----:B------:R-:W-:Y:S01]  /*da00*/  FMUL.FTZ R165, R170, UR44 ;  /* 0x0000002caaa57c20 */ /* 0x000fe20008410000 */
[----:B------:R-:W-:Y:S01]  /*da10*/  FMUL.FTZ R168, R174, UR44 ;  /* 0x0000002caea87c20 */ /* 0x000fe20008410000 */
[----:B------:R-:W-:Y:S01]  /*da20*/  FMUL.FTZ R170, R175, UR44 ;  /* 0x0000002cafaa7c20 */ /* 0x000fe20008410000 */
[----:B------:R-:W-:Y:S01]  /*da30*/  FMUL.FTZ R174, R179, UR44 ;  /* 0x0000002cb3ae7c20 */ /* 0x000fe20008410000 */
[----:B------:R-:W-:Y:S01]  /*da40*/  FMUL.FTZ R175, R176, UR44 ;  /* 0x0000002cb0af7c20 */ /* 0x000fe20008410000 */
[----:B------:R-:W-:-:S02]  /*da50*/  IMAD.SHL.U32 R179, R12, 0x40, RZ ;  /* 0x000000400cb37824 */ /* 0x000fc400078e00ff */
        /* <DEDUP_REMOVED lines=11> */
[----:B------:R-:W-:Y:S01]  /*db10*/  FMUL.FTZ R181, R181, UR44 ;  /* 0x0000002cb5b57c20 */ /* 0x000fe20008410000 */
[----:B------:R-:W-:Y:S01]  /*db20*/  FMUL.FTZ R176, R182, UR44 ;  /* 0x0000002cb6b07c20 */ /* 0x000fe20008410000 */
[----:B------:R-:W-:Y:S01]  /*db30*/  IADD3 R223, -R185, 0x1, -R179 ;  /* 0x00000001b9df7810 */ /* 0x000fe20007ffe9b3 */
[----:B------:R-:W2:Y:S03]  /*db40*/  MUFU.TANH R219, R219 ;  /* 0x000000db00db7308 */ /* 0x000ea60000002400 */
[----:B------:R-:W-:-:S05]  /*db50*/  IADD3 R223, -R23, R223, R184 ;  /* 0x000000df17df7210 */ /* 0x000fca0007ffe1b8 */
[----:B------:R-:W3:Y:S01]  /*db60*/  @P1 LDC R217, c[0x0][0x44c] ;  /* 0x00011300ffd91b82 */ /* 0x000ee20000000800 */
[----:B------:R-:W4:Y:S01]  /*db70*/  MUFU.TANH R154, R154 ;  /* 0x0000009a009a7308 */ /* 0x000f220000002400 */
[C---:B------:R-:W-:Y:S02]  /*db80*/  VIADD R224, R223.reuse, UR43 ;  /* 0x0000002bdfe07c36 */ /* 0x040fe40008000000 */
[----:B------:R-:W-:-:S04]  /*db90*/  VIADD R223, R223, UR45 ;  /* 0x0000002ddfdf7c36 */ /* 0x000fc80008000000 */
[----:B------:R-:W5:Y:S01]  /*dba0*/  @P1 LDC R20, c[0x0][0x450] ;  /* 0x00011400ff141b82 */ /* 0x000f620000000800 */
[----:B------:R-:W0:Y:S08]  /*dbb0*/  MUFU.TANH R221, R221 ;  /* 0x000000dd00dd7308 */ /* 0x000e300000002400 */
[----:B------:R-:W0:Y:S01]  /*dbc0*/  MUFU.TANH R157, R157 ;  /* 0x0000009d009d7308 */ /* 0x000e220000002400 */
[----:B---3--:R-:W-:-:S07]  /*dbd0*/  @P1 IMAD.HI.U32 R217, R216, R217, RZ ;  /* 0x000000d9d8d91227 */ /* 0x008fce00078e00ff */
[----:B------:R-:W3:Y:S01]  /*dbe0*/  MUFU.TANH R156, R156 ;  /* 0x0000009c009c7308 */ /* 0x000ee20000002400 */
[----:B-----5:R-:W-:Y:S01]  /*dbf0*/  @P1 SHF.R.U32.HI R216, RZ, R20, R217 ;  /* 0x00000014ffd81219 */ /* 0x020fe200000116d9 */
[----:B------:R-:W-:Y:S01]  /*dc00*/  FMUL.FTZ R20, R155, UR44 ;  /* 0x0000002c9b147c20 */ /* 0x000fe20008410000 */
[----:B------:R-:W-:Y:S01]  /*dc10*/  FMUL.FTZ R155, R158, UR44 ;  /* 0x0000002c9e9b7c20 */ /* 0x000fe20008410000 */
[----:B------:R-:W-:Y:S01]  /*dc20*/  FMUL.FTZ R158, R162, UR44 ;  /* 0x0000002ca29e7c20 */ /* 0x000fe20008410000 */
[----:B------:R-:W-:Y:S01]  /*dc30*/  FMUL.FTZ R162, R166, UR44 ;  /* 0x0000002ca6a27c20 */ /* 0x000fe20008410000 */
[----:B------:R-:W5:Y:S01]  /*dc40*/  SHFL.IDX PT, R225, R216, RZ, 0x1c1f ;  /* 0x001c1fffd8e17589 */ /* 0x000f6200000e0000 */
[----:B------:R-:W-:Y:S01]  /*dc50*/  FMUL.FTZ R166, R171, UR44 ;  /* 0x0000002caba67c20 */ /* 0x000fe20008410000 */
[----:B------:R-:W-:Y:S01]  /*dc60*/  FMUL.FTZ R171, R172, UR44 ;  /* 0x0000002cacab7c20 */ /* 0x000fe20008410000 */
[----:B------:R-:W-:Y:S01]  /*dc70*/  FMUL.FTZ R172, R178, UR44 ;  /* 0x0000002cb2ac7c20 */ /* 0x000fe20008410000 */
[----:B------:R-:W-:Y:S01]  /*dc80*/  FMUL.FTZ R217, R152, UR44 ;  /* 0x0000002c98d97c20 */ /* 0x000fe20008410000 */
[----:B------:R-:W-:Y:S01]  /*dc90*/  FMUL.FTZ R178, R183, UR44 ;  /* 0x0000002cb7b27c20 */ /* 0x000fe20008410000 */
[----:B------:R-:W-:Y:S01]  /*dca0*/  PLOP3.LUT P1, PT, PT, PT, UP0, 0x40, 0x0 ;  /* 0x000000000000781c */ /* 0x000fe20003f2e808 */
[----:B------:R-:W0:Y:S01]  /*dcb0*/  MUFU.TANH R20, R20 ;  /* 0x0000001400147308 */ /* 0x000e220000002400 */
[----:B------:R-:W-:-:S05]  /*dcc0*/  VIADD R152, R21, 0x28c40 ;  /* 0x00028c4015987836 */ /* 0x000fca0000000000 */
[----:B------:R-:W-:Y:S02]  /*dcd0*/  PRMT R152, R187, 0x654, R152 ;  /* 0x00000654bb987816 */ /* 0x000fe40000000098 */
[----:B------:R-:W0:Y:S02]  /*dce0*/  MUFU.TANH R217, R217 ;  /* 0x000000d900d97308 */ /* 0x000e240000002400 */
[----:B------:R0:W-:Y:S06]  /*dcf0*/  SYNCS.ARRIVE.TRANS64.RED.A1T0 RZ, [R152+URZ], RZ ;  /* 0x000000ff98ff79a7 */ /* 0x0001ec000810043f */
[----:B------:R-:W0:Y:S01]  /*dd00*/  MUFU.TANH R155, R155 ;  /* 0x0000009b009b7308 */ /* 0x000e220000002400 */
[----:B-----5:R-:W-:-:S02]  /*dd10*/  IMAD.IADD R183, R225, 0x1, R224 ;  /* 0x00000001e1b77824 */ /* 0x020fc400078e02e0 */
[----:B------:R-:W-:-:S05]  /*dd20*/  IMAD.IADD R182, R225, 0x1, R223 ;  /* 0x00000001e1b67824 */ /* 0x000fca00078e02df */
        /* <DEDUP_REMOVED lines=25> */
[----:B------:R-:W-:Y:S01]  /*dec0*/  IADD3 R225, -R23, R184, R225 ;  /* 0x000000b817e17210 */ /* 0x000fe20007ffe1e1 */
[----:B------:R-:W-:Y:S03]  /*ded0*/  BSSY B2, `(.L_x_5928) ;  /* 0x0000010000027945 */ /* 0x000fe60003800000 */
[----:B------:R-:W-:-:S13]  /*dee0*/  ISETP.GT.AND P1, PT, R225, -0x1, PT ;  /* 0xffffffffe100780c */ /* 0x000fda0003f24270 */
[----:B------:R-:W-:Y:S05]  /*def0*/  @P1 BRA `(.L_x_5929) ;  /* 0x0000000000201947 */ /* 0x000fea0003800000 */
[----:B------:R-:W-:Y:S01]  /*df00*/  IMAD.U32 R227, RZ, RZ, UR42 ;  /* 0x0000002affe37e24 */ /* 0x000fe2000f8e00ff */
[----:B------:R-:W-:-:S04]  /*df10*/  LOP3.LUT R225, RZ, R225, RZ, 0x33, !PT ;  /* 0x000000e1ffe17212 */ /* 0x000fc800078e33ff */
[----:B------:R-:W-:-:S13]  /*df20*/  ISETP.NE.AND P1, PT, R227, 0x1, PT ;  /* 0x00000001e300780c */ /* 0x000fda0003f25270 */
[----:B0-----:R-:W0:Y:S02]  /*df30*/  @P1 LDC.64 R152, c[0x0][0x9e8] ;  /* 0x00027a00ff981b82 */ /* 0x001e240000000a00 */
[----:B0-----:R-:W-:-:S05]  /*df40*/  @P1 IMAD.HI.U32 R152, R225, R152, RZ ;  /* 0x00000098e1981227 */ /* 0x001fca00078e00ff */
[----:B------:R-:W-:-:S04]  /*df50*/  @P1 SHF.R.U32.HI R225, RZ, R153, R152 ;  /* 0x00000099ffe11219 */ /* 0x000fc80000011698 */
[----:B------:R-:W-:Y:S01]  /*df60*/  LOP3.LUT R225, RZ, R225, RZ, 0x33, !PT ;  /* 0x000000e1ffe17212 */ /* 0x000fe200078e33ff */
[----:B------:R-:W-:Y:S06]  /*df70*/  BRA `(.L_x_5930) ;  /* 0x0000000000147947 */ /* 0x000fec0003800000 */
.L_x_5929:
[----:B------:R-:W-:-:S05]  /*df80*/  IMAD.U32 R227, RZ, RZ, UR42 ;  /* 0x0000002affe37e24 */ /* 0x000fca000f8e00ff */
[----:B------:R-:W-:-:S13]  /*df90*/  ISETP.NE.AND P1, PT, R227, 0x1, PT ;  /* 0x00000001e300780c */ /* 0x000fda0003f25270 */
[----:B0-----:R-:W0:Y:S02]  /*dfa0*/  @P1 LDC.64 R152, c[0x0][0x9e8] ;  /* 0x00027a00ff981b82 */ /* 0x001e240000000a00 */
[----:B0-----:R-:W-:-:S05]  /*dfb0*/  @P1 IMAD.HI.U32 R152, R225, R152, RZ ;  /* 0x00000098e1981227 */ /* 0x001fca00078e00ff */
[----:B------:R-:W-:-:S07]  /*dfc0*/  @P1 SHF.R.U32.HI R225, RZ, R153, R152 ;  /* 0x00000099ffe11219 */ /* 0x000fce0000011698 */
.L_x_5930:
[----:B------:R-:W-:Y:S05]  /*dfd0*/  BSYNC B2 ;  /* 0x0000000000027941 */ /* 0x000fea0003800000 */
.L_x_5928:
[----:B------:R-:W-:-:S04]  /*dfe0*/  IMAD R225, R225, R227, -R179 ;  /* 0x000000e3e1e17224 */ /* 0x000fc800078e0ab3 */
[----:B------:R-:W-:-:S05]  /*dff0*/  IMAD.IADD R225, R225, 0x1, -R185 ;  /* 0x00000001e1e17824 */ /* 0x000fca00078e0ab9 */
[----:B------:R-:W-:Y:S02]  /*e000*/  VIMNMX R182, R182, R225, !PT ;  /* 0x000000e1b6b67248 */ /* 0x000fe40007fe0100 */
[----:B------:R-:W-:-:S07]  /*e010*/  VIADDMNMX R183, R225, R227, R183, PT ;  /* 0x000000e3e1b77246 */ /* 0x000fce00038001b7 */
.L_x_5927:
[----:B------:R-:W-:Y:S01]  /*e020*/  ISETP.GT.AND P1, PT, R12, -0x1, PT ;  /* 0xffffffff0c00780c */ /* 0x000fe20003f24270 */
[----:B------:R-:W2:Y:S01]  /*e030*/  SHFL.IDX PT, R216, R216, 0x1, 0x1c1f ;  /* 0x003c1f00d8d87f89 */ /* 0x000ea200000e0000 */
[----:B------:R-:W-:Y:S02]  /*e040*/  UISETP.NE.AND UP0, UPT, UR48, URZ, UPT ;  /* 0x0000003f3000728c */ /* 0x000fe4000bf05270 */
[C---:B------:R-:W-:Y:S02]  /*e050*/  ISETP.GT.AND P4, PT, R182.reuse, RZ, P1 ;  /* 0x000000ffb600720c */ /* 0x040fe40000f84270 */
[C---:B------:R-:W-:Y:S02]  /*e060*/  ISETP.GT.AND P3, PT, R182.reuse, 0x1, P1 ;  /* 0x00000001b600780c */ /* 0x040fe40000f64270 */
[----:B------:R-:W-:Y:S02]  /*e070*/  ISETP.LT.OR P4, PT, R183, 0x1, P4 ;  /* 0x00000001b700780c */ /* 0x000fe40002781670 */
[----:B------:R-:W-:-:S02]  /*e080*/  ISETP.GT.AND P5, PT, R182, 0x8, P1 ;  /* 0x00000008b600780c */ /* 0x000fc40000fa4270 */
[----:B0-----:R-:W-:Y:S02]  /*e090*/  FSEL R217, R217, -INF , !P4 ;  /* 0xff800000d9d97808 */ /* 0x001fe40006000000 */
[C---:B------:R-:W-:Y:S02]  /*e0a0*/  ISETP.GT.AND P4, PT, R182.reuse, 0x10, P1 ;  /* 0x00000010b600780c */ /* 0x040fe40000f84270 */
[----:B------:R-:W-:Y:S02]  /*e0b0*/  ISETP.GT.AND P2, PT, R182, 0x9, P1 ;  /* 0x00000009b600780c */ /* 0x000fe40000f44270 */
[C---:B------:R-:W-:Y:S02]  /*e0c0*/  ISETP.LT.OR P4, PT, R183.reuse, 0x11, P4 ;  /* 0x00000011b700780c */ /* 0x040fe40002781670 */
[----:B------:R-:W-:Y:S02]  /*e0d0*/  ISETP.LT.OR P3, PT, R183, 0x2, P3 ;  /* 0x00000002b700780c */ /* 0x000fe40001f61670 */
[----:B------:R-:W-:-:S02]  /*e0e0*/  FSEL R160, R160, -INF , !P4 ;  /* 0xff800000a0a07808 */ /* 0x000fc40006000000 */
[----:B------:R-:W-:Y:S01]  /*e0f0*/  ISETP.GT.AND P4, PT, R182, 0x20, P1 ;  /* 0x00000020b600780c */ /* 0x000fe20000f84270 */
[--C-:B--2---:R-:W-:Y:S01]  /*e100*/  IMAD.IADD R224, R224, 0x1, R216.reuse ;  /* 0x00000001e0e07824 */ /* 0x104fe200078e02d8 */
[----:B------:R-:W-:Y:S01]  /*e110*/  ISETP.LT.OR P5, PT, R183, 0x9, P5 ;  /* 0x00000009b700780c */ /* 0x000fe20002fa1670 */
[----:B------:R-:W-:Y:S01]  /*e120*/  IMAD.IADD R223, R223, 0x1, R216 ;  /* 0x00000001dfdf7824 */ /* 0x000fe200078e02d8 */
[C---:B------:R-:W-:Y:S02]  /*e130*/  ISETP.LT.OR P2, PT, R183.reuse, 0xa, P2 ;  /* 0x0000000ab700780c */ /* 0x040fe40001741670 */
[----:B------:R-:W-:Y:S02]  /*e140*/  ISETP.LT.OR P4, PT, R183, 0x21, P4 ;  /* 0x00000021b700780c */ /* 0x000fe40002781670 */
[----:B------:R-:W-:Y:S02]  /*e150*/  FSEL R219, R219, -INF , !P3 ;  /* 0xff800000dbdb7808 */ /* 0x000fe40005800000 */
[----:B------:R-:W-:-:S02]  /*e160*/  FSEL R221, R221, -INF , !P5 ;  /* 0xff800000dddd7808 */ /* 0x000fc40006800000 */
[----:B------:R-:W-:Y:S02]  /*e170*/  FSEL R157, R157, -INF , !P2 ;  /* 0xff8000009d9d7808 */ /* 0x000fe40005000000 */
[C---:B------:R-:W-:Y:S02]  /*e180*/  ISETP.GT.AND P3, PT, R182.reuse, 0x11, P1 ;  /* 0x00000011b600780c */ /* 0x040fe40000f64270 */
[C---:B------:R-:W-:Y:S02]  /*e190*/  ISETP.GT.AND P5, PT, R182.reuse, 0x18, P1 ;  /* 0x00000018b600780c */ /* 0x040fe40000fa4270 */
[C---:B------:R-:W-:Y:S02]  /*e1a0*/  ISETP.GT.AND P2, PT, R182.reuse, 0x19, P1 ;  /* 0x00000019b600780c */ /* 0x040fe40000f44270 */
[----:B------:R-:W-:Y:S02]  /*e1b0*/  FSEL R167, R167, -INF , !P4 ;  /* 0xff800000a7a77808 */ /* 0x000fe40006000000 */
[----:B------:R-:W-:-:S02]  /*e1c0*/  ISETP.GT.AND P4, PT, R182, 0x30, P1 ;  /* 0x00000030b600780c */ /* 0x000fc40000f84270 */
[C---:B------:R-:W-:Y:S02]  /*e1d0*/  ISETP.LT.OR P3, PT, R183.reuse, 0x12, P3 ;  /* 0x00000012b700780c */ /* 0x040fe40001f61670 */
[C---:B------:R-:W-:Y:S02]  /*e1e0*/  ISETP.LT.OR P5, PT, R183.reuse, 0x19, P5 ;  /* 0x00000019b700780c */ /* 0x040fe40002fa1670 */
[C---:B------:R-:W-:Y:S02]  /*e1f0*/  ISETP.LT.OR P2, PT, R183.reuse, 0x1a, P2 ;  /* 0x0000001ab700780c */ /* 0x040fe40001741670 */
[----:B------:R-:W-:Y:S02]  /*e200*/  ISETP.LT.OR P4, PT, R183, 0x31, P4 ;  /* 0x00000031b700780c */ /* 0x000fe40002781670 */
[----:B------:R-:W-:Y:S02]  /*e210*/  FSEL R161, R161, -INF , !P3 ;  /* 0xff800000a1a17808 */ /* 0x000fe40005800000 */
[----:B------:R-:W-:-:S02]  /*e220*/  FSEL R164, R164, -INF , !P5 ;  /* 0xff800000a4a47808 */ /* 0x000fc40006800000 */
[----:B------:R-:W-:Y:S02]  /*e230*/  FSEL R222, R222, -INF , !P2 ;  /* 0xff800000dede7808 */ /* 0x000fe40005000000 */
[C---:B------:R-:W-:Y:S02]  /*e240*/  ISETP.GT.AND P3, PT, R182.reuse, 0x21, P1 ;  /* 0x00000021b600780c */ /* 0x040fe40000f64270 */
[C---:B------:R-:W-:Y:S02]  /*e250*/  ISETP.GT.AND P5, PT, R182.reuse, 0x28, P1 ;  /* 0x00000028b600780c */ /* 0x040fe40000fa4270 */
[----:B------:R-:W-:Y:S02]  /*e260*/  ISETP.GT.AND P2, PT, R182, 0x29, P1 ;  /* 0x00000029b600780c */ /* 0x000fe40000f44270 */
[----:B------:R-:W-:Y:S02]  /*e270*/  FSEL R175, R175, -INF , !P4 ;  /* 0xff800000afaf7808 */ /* 0x000fe40006000000 */
[----:B------:R-:W-:-:S02]  /*e280*/  PLOP3.LUT P4, PT, PT, PT, UP0, 0x40, 0x0 ;  /* 0x000000000000781c */ /* 0x000fc40003f8e808 */
[C---:B------:R-:W-:Y:S02]  /*e290*/  ISETP.LT.OR P3, PT, R183.reuse, 0x22, P3 ;  /* 0x00000022b700780c */ /* 0x040fe40001f61670 */
[C---:B------:R-:W-:Y:S02]  /*e2a0*/  ISETP.LT.OR P5, PT, R183.reuse, 0x29, P5 ;  /* 0x00000029b700780c */ /* 0x040fe40002fa1670 */
[----:B------:R-:W-:Y:S02]  /*e2b0*/  ISETP.LT.OR P2, PT, R183, 0x2a, P2 ;  /* 0x0000002ab700780c */ /* 0x000fe40001741670 */
[----:B------:R-:W-:Y:S02]  /*e2c0*/  FSEL R169, R169, -INF , !P3 ;  /* 0xff800000a9a97808 */ /* 0x000fe40005800000 */
[----:B------:R-:W-:Y:S02]  /*e2d0*/  FSEL R225, R171, -INF , !P5 ;  /* 0xff800000abe17808 */ /* 0x000fe40006800000 */
[----:B------:R-:W-:-:S02]  /*e2e0*/  FSEL R173, R173, -INF , !P2 ;  /* 0xff800000adad7808 */ /* 0x000fc40005000000 */
[C---:B------:R-:W-:Y:S02]  /*e2f0*/  ISETP.GT.AND P3, PT, R182.reuse, 0x31, P1 ;  /* 0x00000031b600780c */ /* 0x040fe40000f64270 */
[C---:B------:R-:W-:Y:S02]  /*e300*/  ISETP.GT.AND P5, PT, R182.reuse, 0x38, P1 ;  /* 0x00000038b600780c */ /* 0x040fe40000fa4270 */
[----:B------:R-:W-:Y:S02]  /*e310*/  ISETP.GT.AND P2, PT, R182, 0x39, P1 ;  /* 0x00000039b600780c */ /* 0x000fe40000f44270 */
[C---:B------:R-:W-:Y:S02]  /*e320*/  ISETP.LT.OR P3, PT, R183.reuse, 0x32, P3 ;  /* 0x00000032b700780c */ /* 0x040fe40001f61670 */
[C---:B------:R-:W-:Y:S02]  /*e330*/  ISETP.LT.OR P5, PT, R183.reuse, 0x39, P5 ;  /* 0x00000039b700780c */ /* 0x040fe40002fa1670 */
[----:B------:R-:W-:-:S02]  /*e340*/  ISETP.LT.OR P2, PT, R183, 0x3a, P2 ;  /* 0x0000003ab700780c */ /* 0x000fc40001741670 */
[----:B------:R-:W-:Y:S02]  /*e350*/  FSEL R177, R177, -INF , !P3 ;  /* 0xff800000b1b17808 */ /* 0x000fe40005800000 */
[----:B------:R-:W-:Y:S02]  /*e360*/  FSEL R180, R180, -INF , !P5 ;  /* 0xff800000b4b47808 */ /* 0x000fe40006800000 */
[----:B------:R-:W-:Y:S01]  /*e370*/  FSEL R181, R181, -INF , !P2 ;  /* 0xff800000b5b57808 */ /* 0x000fe20005000000 */
[----:B------:R-:W-:Y:S06]  /*e380*/  @P4 BRA `(.L_x_5931) ;  /* 0x0000000000584947 */ /* 0x000fec0003800000 */
        /* <DEDUP_REMOVED lines=12> */
.L_x_5933:
[----:B------:R-:W-:-:S05]  /*e450*/  IMAD.U32 R171, RZ, RZ, UR42 ;  /* 0x0000002affab7e24 */ /* 0x000fca000f8e00ff */
[----:B------:R-:W-:-:S13]  /*e460*/  ISETP.NE.AND P2, PT, R171, 0x1, PT ;  /* 0x00000001ab00780c */ /* 0x000fda0003f45270 */
[----:B------:R-:W0:Y:S02]  /*e470*/  @P2 LDC.64 R152, c[0x0][0x9e8] ;  /* 0x00027a00ff982b82 */ /* 0x000e240000000a00 */
[----:B0-----:R-:W-:-:S05]  /*e480*/  @P2 IMAD.HI.U32 R152, R216, R152, RZ ;  /* 0x00000098d8982227 */ /* 0x001fca00078e00ff */
[----:B------:R-:W-:-:S07]  /*e490*/  @P2 SHF.R.U32.HI R216, RZ, R153, R152 ;  /* 0x00000099ffd82219 */ /* 0x000fce0000011698 */
.L_x_5934:
[----:B------:R-:W-:Y:S05]  /*e4a0*/  BSYNC B2 ;  /* 0x0000000000027941 */ /* 0x000fea0003800000 */
.L_x_5932:
[----:B------:R-:W-:-:S04]  /*e4b0*/  IMAD R179, R216, R171, -R179 ;  /* 0x000000abd8b37224 */ /* 0x000fc800078e0ab3 */
[----:B------:R-:W-:-:S05]  /*e4c0*/  IMAD.IADD R179, R179, 0x1, -R185 ;  /* 0x00000001b3b37824 */ /* 0x000fca00078e0ab9 */
[----:B------:R-:W-:Y:S02]  /*e4d0*/  VIMNMX R223, R223, R179, !PT ;  /* 0x000000b3dfdf7248 */ /* 0x000fe40007fe0100 */
[----:B------:R-:W-:-:S07]  /*e4e0*/  VIADDMNMX R224, R179, R171, R224, PT ;  /* 0x000000abb3e07246 */ /* 0x000fce00038001e0 */
.L_x_5931:
[----:B------:R-:W-:Y:S02]  /*e4f0*/  ISETP.GT.AND P2, PT, R223, 0x1, P1 ;  /* 0x00000001df00780c */ /* 0x000fe40000f44270 */
[----:B------:R-:W-:Y:S02]  /*e500*/  LOP3.LUT R22, R22, 0xffffdfff, RZ, 0xc0, !PT ;  /* 0xffffdfff16167812 */ /* 0x000fe400078ec0ff */
[----:B------:R-:W-:Y:S02]  /*e510*/  ISETP.LT.OR P2, PT, R224, 0x2, P2 ;  /* 0x00000002e000780c */ /* 0x000fe40001741670 */
[----:B------:R-:W-:Y:S02]  /*e520*/  @P0 LOP3.LUT R22, R22, 0x2000, RZ, 0xfc, !PT ;  /* 0x0000200016160812 */ /* 0x000fe400078efcff */
[----:B------:R-:W-:Y:S02]  /*e530*/  FSEL R152, R20, -INF , !P2 ;  /* 0xff80000014987808 */ /* 0x000fe40005000000 */
[----:B------:R-:W-:-:S02]  /*e540*/  FMNMX.FTZ R20, R217, R13, !PT ;  /* 0x0000000dd9147209 */ /* 0x000fc40007810000 */
[----:B------:R-:W-:Y:S02]  /*e550*/  ISETP.GT.AND P0, PT, R223, 0x20, P1 ;  /* 0x00000020df00780c */ /* 0x000fe40000f04270 */
[----:B------:R-:W-:Y:S02]  /*e560*/  FMNMX.FTZ R20, R219, R20, !PT ;  /* 0x00000014db147209 */ /* 0x000fe40007810000 */
[----:B------:R-:W-:Y:S02]  /*e570*/  LOP3.LUT R22, R22, 0xfffeffff, RZ, 0xc0, !PT ;  /* 0xfffeffff16167812 */ /* 0x000fe400078ec0ff */
[----:B------:R-:W-:Y:S02]  /*e580*/  FMNMX.FTZ R20, R221, R20, !PT ;  /* 0x00000014dd147209 */ /* 0x000fe40007810000 */
[----:B------:R-:W-:Y:S02]  /*e590*/  ISETP.GT.AND P3, PT, R223, 0x8, P1 ;  /* 0x00000008df00780c */ /* 0x000fe40000f64270 */
[----:B------:R-:W-:-:S02]  /*e5a0*/  FMNMX.FTZ R20, R157, R20, !PT ;  /* 0x000000149d147209 */ /* 0x000fc40007810000 */
[----:B------:R-:W-:Y:S02]  /*e5b0*/  ISETP.GT.AND P4, PT, R223, 0x9, P1 ;  /* 0x00000009df00780c */ /* 0x000fe40000f84270 */
[----:B------:R-:W-:Y:S02]  /*e5c0*/  FMNMX.FTZ R20, R160, R20, !PT ;  /* 0x00000014a0147209 */ /* 0x000fe40007810000 */
[----:B------:R-:W-:Y:S02]  /*e5d0*/  @P0 LOP3.LUT R22, R22, 0x10000, RZ, 0xfc, !PT ;  /* 0x0001000016160812 */ /* 0x000fe400078efcff */
[----:B------:R-:W-:Y:S02]  /*e5e0*/  FMNMX.FTZ R20, R161, R20, !PT ;  /* 0x00000014a1147209 */ /* 0x000fe40007810000 */
[----:B------:R-:W-:Y:S02]  /*e5f0*/  ISETP.GT.AND P0, PT, R223, 0x38, P1 ;  /* 0x00000038df00780c */ /* 0x000fe40000f04270 */
[----:B------:R-:W-:-:S02]  /*e600*/  FMNMX.FTZ R20, R164, R20, !PT ;  /* 0x00000014a4147209 */ /* 0x000fc40007810000 */
[----:B------:R-:W-:Y:S02]  /*e610*/  LOP3.LUT R22, R22, 0xfffffffd, RZ, 0xc0, !PT ;  /* 0xfffffffd16167812 */ /* 0x000fe400078ec0ff */
[----:B------:R-:W-:Y:S02]  /*e620*/  FMNMX.FTZ R20, R222, R20, !PT ;  /* 0x00000014de147209 */ /* 0x000fe40007810000 */
[C---:B------:R-:W-:Y:S02]  /*e630*/  ISETP.LT.OR P3, PT, R224.reuse, 0x9, P3 ;  /* 0x00000009e000780c */ /* 0x040fe40001f61670 */
[----:B------:R-:W-:Y:S02]  /*e640*/  FMNMX.FTZ R20, R167, R20, !PT ;  /* 0x00000014a7147209 */ /* 0x000fe40007810000 */
[----:B------:R-:W-:Y:S02]  /*e650*/  ISETP.LT.OR P4, PT, R224, 0xa, P4 ;  /* 0x0000000ae000780c */ /* 0x000fe40002781670 */
[----:B------:R-:W-:-:S02]  /*e660*/  FMNMX.FTZ R20, R169, R20, !PT ;  /* 0x00000014a9147209 */ /* 0x000fc40007810000 */
[----:B------:R-:W-:Y:S02]  /*e670*/  @P0 LOP3.LUT R22, R22, 0x2, RZ, 0xfc, !PT ;  /* 0x0000000216160812 */ /* 0x000fe400078efcff */
[----:B------:R-:W-:Y:S02]  /*e680*/  FMNMX.FTZ R20, R225, R20, !PT ;  /* 0x00000014e1147209 */ /* 0x000fe40007810000 */
[----:B------:R-:W-:Y:S02]  /*e690*/  ISETP.GT.AND P0, PT, R223, RZ, P1 ;  /* 0x000000ffdf00720c */ /* 0x000fe40000f04270 */
[----:B------:R-:W-:Y:S02]  /*e6a0*/  FMNMX.FTZ R20, R173, R20, !PT ;  /* 0x00000014ad147209 */ /* 0x000fe40007810000 */
[----:B------:R-:W-:Y:S02]  /*e6b0*/  FSEL R155, R155, -INF , !P3 ;  /* 0xff8000009b9b7808 */ /* 0x000fe40005800000 */
[----:B------:R-:W-:-:S02]  /*e6c0*/  FMNMX.FTZ R20, R175, R20, !PT ;  /* 0x00000014af147209 */ /* 0x000fc40007810000 */
[----:B------:R-:W-:Y:S02]  /*e6d0*/  FSEL R156, R156, -INF , !P4 ;  /* 0xff8000009c9c7808 */ /* 0x000fe40006000000 */
[C---:B------:R-:W-:Y:S02]  /*e6e0*/  ISETP.GT.AND P5, PT, R223.reuse, 0x10, P1 ;  /* 0x00000010df00780c */ /* 0x040fe40000fa4270 */
[C---:B------:R-:W-:Y:S02]  /*e6f0*/  ISETP.GT.AND P2, PT, R223.reuse, 0x11, P1 ;  /* 0x00000011df00780c */ /* 0x040fe40000f44270 */
[C---:B------:R-:W-:Y:S02]  /*e700*/  ISETP.GT.AND P3, PT, R223.reuse, 0x18, P1 ;  /* 0x00000018df00780c */ /* 0x040fe40000f64270 */
[----:B------:R-:W-:Y:S02]  /*e710*/  ISETP.GT.AND P4, PT, R223, 0x19, P1 ;  /* 0x00000019df00780c */ /* 0x000fe40000f84270 */
[----:B------:R-:W-:-:S02]  /*e720*/  FMNMX.FTZ R20, R177, R20, !PT ;  /* 0x00000014b1147209 */ /* 0x000fc40007810000 */
[C---:B------:R-:W-:Y:S02]  /*e730*/  ISETP.LT.OR P5, PT, R224.reuse, 0x11, P5 ;  /* 0x00000011e000780c */ /* 0x040fe40002fa1670 */
[C---:B------:R-:W-:Y:S02]  /*e740*/  ISETP.LT.OR P2, PT, R224.reuse, 0x12, P2 ;  /* 0x00000012e000780c */ /* 0x040fe40001741670 */
[C---:B------:R-:W-:Y:S02]  /*e750*/  ISETP.LT.OR P3, PT, R224.reuse, 0x19, P3 ;  /* 0x00000019e000780c */ /* 0x040fe40001f61670 */
[----:B------:R-:W-:Y:S02]  /*e760*/  ISETP.LT.OR P4, PT, R224, 0x1a, P4 ;  /* 0x0000001ae000780c */ /* 0x000fe40002781670 */
[----:B------:R-:W-:Y:S02]  /*e770*/  FMNMX.FTZ R20, R180, R20, !PT ;  /* 0x00000014b4147209 */ /* 0x000fe40007810000 */
[----:B------:R-:W-:-:S02]  /*e780*/  LOP3.LUT R22, R22, 0xffffffdf, RZ, 0xc0, !PT ;  /* 0xffffffdf16167812 */ /* 0x000fc400078ec0ff */
[----:B------:R-:W-:Y:S02]  /*e790*/  FSEL R158, R158, -INF , !P5 ;  /* 0xff8000009e9e7808 */ /* 0x000fe40006800000 */
[----:B------:R-:W-:Y:S02]  /*e7a0*/  FSEL R159, R159, -INF , !P2 ;  /* 0xff8000009f9f7808 */ /* 0x000fe40005000000 */
[----:B------:R-:W-:Y:S02]  /*e7b0*/  FSEL R162, R162, -INF , !P3 ;  /* 0xff800000a2a27808 */ /* 0x000fe40005800000 */
[----:B------:R-:W-:Y:S02]  /*e7c0*/  FSEL R163, R163, -INF , !P4 ;  /* 0xff800000a3a37808 */ /* 0x000fe40006000000 */
[C---:B------:R-:W-:Y:S02]  /*e7d0*/  ISETP.GT.AND P2, PT, R223.reuse, 0x21, P1 ;  /* 0x00000021df00780c */ /* 0x040fe40000f44270 */
[----:B------:R-:W-:-:S02]  /*e7e0*/  ISETP.GT.AND P3, PT, R223, 0x28, P1 ;  /* 0x00000028df00780c */ /* 0x000fc40000f64270 */
[C---:B------:R-:W-:Y:S02]  /*e7f0*/  ISETP.GT.AND P4, PT, R223.reuse, 0x29, P1 ;  /* 0x00000029df00780c */ /* 0x040fe40000f84270 */
[C---:B------:R-:W-:Y:S02]  /*e800*/  ISETP.GT.AND P5, PT, R223.reuse, 0x30, P1 ;  /* 0x00000030df00780c */ /* 0x040fe40000fa4270 */
[C---:B------:R-:W-:Y:S02]  /*e810*/  ISETP.GT.AND P6, PT, R223.reuse, 0x31, P1 ;  /* 0x00000031df00780c */ /* 0x040fe40000fc4270 */
[----:B------:R-:W-:Y:S02]  /*e820*/  ISETP.GT.AND P1, PT, R223, 0x39, P1 ;  /* 0x00000039df00780c */ /* 0x000fe40000f24270 */
[----:B------:R-:W-:Y:S02]  /*e830*/  FMNMX.FTZ R20, R181, R20, !PT ;  /* 0x00000014b5147209 */ /* 0x000fe40007810000 */
[----:B------:R-:W-:-:S02]  /*e840*/  @P0 LOP3.LUT R22, R22, 0x20, RZ, 0xfc, !PT ;  /* 0x0000002016160812 */ /* 0x000fc400078efcff */
[----:B------:R-:W-:Y:S01]  /*e850*/  ISETP.LT.OR P5, PT, R224, 0x31, P5 ;  /* 0x00000031e000780c */ /* 0x000fe20002fa1670 */
[----:B------:R-:W0:Y:S01]  /*e860*/  SHFL.BFLY PT, R153, R20, 0x2, 0x1f ;  /* 0x0c401f0014997f89 */ /* 0x000e2200000e0000 */
[C---:B------:R-:W-:Y:S02]  /*e870*/  LOP3.LUT P0, RZ, R22.reuse, 0x10000, RZ, 0xc0, !PT ;  /* 0x0001000016ff7812 */ /* 0x040fe4000780c0ff */
[----:B------:R-:W-:Y:S02]  /*e880*/  LOP3.LUT R22, R22, 0xfffffff7, RZ, 0xc0, !PT ;  /* 0xfffffff716167812 */ /* 0x000fe400078ec0ff */
[----:B------:R-:W-:Y:S02]  /*e890*/  ISETP.LT.OR P0, PT, R224, 0x21, P0 ;  /* 0x00000021e000780c */ /* 0x000fe40000701670 */
[----:B------:R-:W-:Y:S02]  /*e8a0*/  @P1 LOP3.LUT R22, R22, 0x8, RZ, 0xfc, !PT ;  /* 0x0000000816161812 */ /* 0x000fe400078efcff */
[----:B------:R-:W-:-:S02]  /*e8b0*/  ISETP.LT.OR P6, PT, R224, 0x32, P6 ;  /* 0x00000032e000780c */ /* 0x000fc400037c1670 */
[C---:B------:R-:W-:Y:S02]  /*e8c0*/  LOP3.LUT P1, RZ, R22.reuse, 0x2, RZ, 0xc0, !PT ;  /* 0x0000000216ff7812 */ /* 0x040fe4000782c0ff */
[----:B------:R-:W-:Y:S02]  /*e8d0*/  LOP3.LUT R22, R22, 0xffffffbf, RZ, 0xc0, !PT ;  /* 0xffffffbf16167812 */ /* 0x000fe400078ec0ff */
[----:B------:R-:W-:Y:S02]  /*e8e0*/  ISETP.LT.OR P1, PT, R224, 0x39, P1 ;  /* 0x00000039e000780c */ /* 0x000fe40000f21670 */
[----:B------:R-:W-:Y:S02]  /*e8f0*/  FSEL R174, R174, -INF , !P6 ;  /* 0xff800000aeae7808 */ /* 0x000fe40007000000 */
[----:B------:R-:W-:Y:S02]  /*e900*/  @P0 LOP3.LUT R22, R22, 0x40, RZ, 0xfc, !PT ;  /* 0x0000004016160812 */ /* 0x000fe400078efcff */
[----:B------:R-:W-:-:S02]  /*e910*/  ISETP.LT.OR P0, PT, R224, 0x22, P2 ;  /* 0x00000022e000780c */ /* 0x000fc40001701670 */
[----:B------:R-:W-:Y:S02]  /*e920*/  LOP3.LUT P2, RZ, R22, 0x20, RZ, 0xc0, !PT ;  /* 0x0000002016ff7812 */ /* 0x000fe4000784c0ff */
[----:B0-----:R-:W-:Y:S02]  /*e930*/  FMNMX.FTZ R153, R20, R153, !PT ;  /* 0x0000009914997209 */ /* 0x001fe40007810000 */
[----:B------:R-:W-:Y:S02]  /*e940*/  LOP3.LUT R22, R22, 0xffffffef, RZ, 0xc0, !PT ;  /* 0xffffffef16167812 */ /* 0x000fe400078ec0ff */
[----:B------:R-:W-:Y:S01]  /*e950*/  ISETP.LT.OR P2, PT, R224, 0x1, P2 ;  /* 0x00000001e000780c */ /* 0x000fe20001741670 */
[----:B------:R-:W0:Y:S01]  /*e960*/  SHFL.BFLY PT, R171, R153, 0x1, 0x1f ;  /* 0x0c201f0099ab7f89 */ /* 0x000e2200000e0000 */
[----:B------:R-:W-:Y:S02]  /*e970*/  FSEL R176, R176, -INF , !P1 ;  /* 0xff800000b0b07808 */ /* 0x000fe40004800000 */
[----:B------:R-:W-:-:S02]  /*e980*/  FSEL R154, R154, -INF , !P2 ;  /* 0xff8000009a9a7808 */ /* 0x000fc40005000000 */
[----:B------:R-:W-:Y:S02]  /*e990*/  @P0 LOP3.LUT R22, R22, 0x10, RZ, 0xfc, !PT ;  /* 0x0000001016160812 */ /* 0x000fe400078efcff */
[----:B------:R-:W-:Y:S02]  /*e9a0*/  ISETP.LT.OR P0, PT, R224, 0x29, P3 ;  /* 0x00000029e000780c */ /* 0x000fe40001f01670 */
[C---:B------:R-:W-:Y:S02]  /*e9b0*/  LOP3.LUT P3, RZ, R22.reuse, 0x8, RZ, 0xc0, !PT ;  /* 0x0000000816ff7812 */ /* 0x040fe4000786c0ff */
[----:B------:R-:W-:Y:S02]  /*e9c0*/  LOP3.LUT R22, R22, 0xfffffffb, RZ, 0xc0, !PT ;  /* 0xfffffffb16167812 */ /* 0x000fe400078ec0ff */
[----:B------:R-:W-:Y:S02]  /*e9d0*/  FMNMX.FTZ R179, R154, R15, !PT ;  /* 0x0000000f9ab37209 */ /* 0x000fe40007810000 */
[----:B------:R-:W-:-:S02]  /*e9e0*/  ISETP.LT.OR P3, PT, R224, 0x3a, P3 ;  /* 0x0000003ae000780c */ /* 0x000fc40001f61670 */
[----:B------:R-:W-:Y:S02]  /*e9f0*/  FMNMX.FTZ R179, R152, R179, !PT ;  /* 0x000000b398b37209 */ /* 0x000fe40007810000 */
[----:B------:R-:W-:Y:S02]  /*ea00*/  FSEL R178, R178, -INF , !P3 ;  /* 0xff800000b2b27808 */ /* 0x000fe40005800000 */
[----:B------:R-:W-:Y:S02]  /*ea10*/  @P0 LOP3.LUT R22, R22, 0x4, RZ, 0xfc, !PT ;  /* 0x0000000416160812 */ /* 0x000fe400078efcff */
[----:B------:R-:W-:Y:S02]  /*ea20*/  ISETP.LT.OR P0, PT, R224, 0x2a, P4 ;  /* 0x0000002ae000780c */ /* 0x000fe40002701670 */
[----:B0-----:R-:W-:Y:S02]  /*ea30*/  FMNMX.FTZ R171, R153, R171, !PT ;  /* 0x000000ab99ab7209 */ /* 0x001fe40007810000 */
[----:B------:R-:W-:-:S02]  /*ea40*/  LOP3.LUT R22, R22, 0xffffbfff, RZ, 0xc0, !PT ;  /* 0xffffbfff16167812 */ /* 0x000fc400078ec0ff */
[----:B------:R-:W-:Y:S02]  /*ea50*/  FMNMX.FTZ R179, R155, R179, !PT ;  /* 0x000000b39bb37209 */ /* 0x000fe40007810000 */
[C---:B------:R-:W-:Y:S02]  /*ea60*/  FSETP.NEU.FTZ.AND P4, PT, R171.reuse, -INF , PT ;  /* 0xff800000ab00780b */ /* 0x040fe40003f9d000 */
[----:B------:R-:W-:Y:S02]  /*ea70*/  FMNMX.FTZ R179, R156, R179, !PT ;  /* 0x000000b39cb37209 */ /* 0x000fe40007810000 */
[----:B------:R-:W-:Y:S02]  /*ea80*/  FSEL R20, R171, RZ, P4 ;  /* 0x000000ffab147208 */ /* 0x000fe40002000000 */
[----:B------:R-:W-:Y:S02]  /*ea90*/  @P0 LOP3.LUT R22, R22, 0x4000, RZ, 0xfc, !PT ;  /* 0x0000400016160812 */ /* 0x000fe400078efcff */
[----:B------:R-:W-:Y:S01]  /*eaa0*/  FMNMX.FTZ R179, R158, R179, !PT ;  /* 0x000000b39eb37209 */ /* 0x000fe20007810000 */
[----:B------:R-:W-:Y:S01]  /*eab0*/  FADD.FTZ R13, -R20, R13 ;  /* 0x0000000d140d7221 */ /* 0x000fe20000010100 */
[----:B------:R-:W-:Y:S01]  /*eac0*/  LOP3.LUT R22, R22, 0xffff7fff, RZ, 0xc0, !PT ;  /* 0xffff7fff16167812 */ /* 0x000fe200078ec0ff */
[----:B------:R-:W-:Y:S01]  /*ead0*/  IMAD.U32 R20, RZ, RZ, UR38 ;  /* 0x00000026ff147e24 */ /* 0x000fe2000f8e00ff */
[----:B------:R-:W-:-:S02]  /*eae0*/  FMNMX.FTZ R179, R159, R179, !PT ;  /* 0x000000b39fb37209 */ /* 0x000fc40007810000 */
[----:B------:R-:W-:Y:S01]  /*eaf0*/  @P5 LOP3.LUT R22, R22, 0x8000, RZ, 0xfc, !PT ;  /* 0x0000800016165812 */ /* 0x000fe200078efcff */
[-C--:B------:R-:W-:Y:S01]  /*eb00*/  FMUL.FTZ R153, R171, R20.reuse ;  /* 0x00000014ab997220 */ /* 0x080fe20000410000 */
[----:B------:R-:W-:Y:S01]  /*eb10*/  FMNMX.FTZ R179, R162, R179, !PT ;  /* 0x000000b3a2b37209 */ /* 0x000fe20007810000 */
[----:B------:R-:W-:Y:S01]  /*eb20*/  FMUL.FTZ R13, R13, R20 ;  /* 0x000000140d0d7220 */ /* 0x000fe20000410000 */
[C---:B------:R-:W-:Y:S02]  /*eb30*/  LOP3.LUT P5, RZ, R22.reuse, 0x40, RZ, 0xc0, !PT ;  /* 0x0000004016ff7812 */ /* 0x040fe400078ac0ff */
[----:B------:R-:W-:Y:S02]  /*eb40*/  LOP3.LUT P0, RZ, R22, 0x10, RZ, 0xc0, !PT ;  /* 0x0000001016ff7812 */ /* 0x000fe4000780c0ff */
[----:B------:R-:W-:Y:S02]  /*eb50*/  FSEL R165, R165, -INF , !P5 ;  /* 0xff800000a5a57808 */ /* 0x000fe40006800000 */
[----:B------:R-:W-:-:S02]  /*eb60*/  FMNMX.FTZ R179, R163, R179, !PT ;  /* 0x000000b3a3b37209 */ /* 0x000fc40007810000 */
[----:B------:R-:W-:Y:S02]  /*eb70*/  FSEL R153, R153, RZ, P4 ;  /* 0x000000ff99997208 */ /* 0x000fe40002000000 */
[----:B------:R-:W-:Y:S02]  /*eb80*/  LOP3.LUT P4, RZ, R22, 0x4, RZ, 0xc0, !PT ;  /* 0x0000000416ff7812 */ /* 0x000fe4000788c0ff */
[----:B------:R-:W-:Y:S01]  /*eb90*/  FSEL R166, R166, -INF , !P0 ;  /* 0xff800000a6a67808 */ /* 0x000fe20004000000 */
[-CC-:B------:R-:W-:Y:S01]  /*eba0*/  FFMA.FTZ R217, R217, R20.reuse, -R153.reuse ;  /* 0x00000014d9d97223 */ /* 0x180fe20000010899 */
[----:B------:R-:W-:Y:S01]  /*ebb0*/  FMNMX.FTZ R179, R165, R179, !PT ;  /* 0x000000b3a5b37209 */ /* 0x000fe20007810000 */
        /* <DEDUP_REMOVED lines=15> */
[----:B------:R-:W-:Y:S01]  /*ecb0*/  LOP3.LUT P0, RZ, R22, 0x4000, RZ, 0xc0, !PT ;  /* 0x0000400016ff7812 */ /* 0x000fe2000780c0ff */
[----:B------:R-:W-:Y:S01]  /*ecc0*/  MUFU.EX2 R217, R217 ;  /* 0x000000d900d97308 */ /* 0x000fe20000000800 */
[----:B------:R-:W-:-:S02]  /*ecd0*/  FSEL R168, R168, -INF , !P4 ;  /* 0xff800000a8a87808 */ /* 0x000fc40006000000 */
[----:B------:R-:W-:Y:S02]  /*ece0*/  FMNMX.FTZ R181, R166, R179, !PT ;  /* 0x000000b3a6b57209 */ /* 0x000fe40007810000 */
[----:B------:R-:W-:Y:S02]  /*ecf0*/  LOP3.LUT P5, RZ, R22, 0x8000, RZ, 0xc0, !PT ;  /* 0x0000800016ff7812 */ /* 0x000fe400078ac0ff */
[----:B------:R-:W-:Y:S01]  /*ed00*/  FSEL R179, R170, -INF , !P0 ;  /* 0xff800000aab37808 */ /* 0x000fe20004000000 */
[----:B------:R-:W-:Y:S01]  /*ed10*/  MUFU.EX2 R219, R219 ;  /* 0x000000db00db7308 */ /* 0x000fe20000000800 */
[----:B------:R-:W-:Y:S02]  /*ed20*/  FMNMX.FTZ R181, R168, R181, !PT ;  /* 0x000000b5a8b57209 */ /* 0x000fe40007810000 */
[----:B------:R-:W-:Y:S02]  /*ed30*/  FSEL R172, R172, -INF , !P5 ;  /* 0xff800000acac7808 */ /* 0x000fe40006800000 */
[----:B------:R-:W-:-:S02]  /*ed40*/  FMNMX.FTZ R181, R179, R181, !PT ;  /* 0x000000b5b3b57209 */ /* 0x000fc40007810000 */
[----:B------:R-:W-:Y:S01]  /*ed50*/  LOP3.LUT P0, RZ, R22, 0x2000, RZ, 0xc0, !PT ;  /* 0x0000200016ff7812 */ /* 0x000fe2000780c0ff */
[----:B------:R-:W-:Y:S01]  /*ed60*/  MUFU.EX2 R221, R221 ;  /* 0x000000dd00dd7308 */ /* 0x000fe20000000800 */
[----:B------:R-:W-:-:S04]  /*ed70*/  FMNMX.FTZ R181, R172, R181, !PT ;  /* 0x000000b5acb57209 */ /* 0x000fc80007810000 */
[----:B------:R-:W-:-:S03]  /*ed80*/  FMNMX.FTZ R181, R174, R181, !PT ;  /* 0x000000b5aeb57209 */ /* 0x000fc60007810000 */
[----:B------:R-:W-:Y:S01]  /*ed90*/  MUFU.EX2 R157, R157 ;  /* 0x0000009d009d7308 */ /* 0x000fe20000000800 */
[----:B------:R-:W-:-:S04]  /*eda0*/  FMNMX.FTZ R170, R176, R181, !PT ;  /* 0x000000b5b0aa7209 */ /* 0x000fc80007810000 */
[----:B------:R-:W-:-:S03]  /*edb0*/  FMNMX.FTZ R170, R178, R170, !PT ;  /* 0x000000aab2aa7209 */ /* 0x000fc60007810000 */
[----:B------:R-:W-:Y:S02]  /*edc0*/  MUFU.EX2 R160, R160 ;  /* 0x000000a000a07308 */ /* 0x000fe40000000800 */
[----:B------:R-:W0:Y:S06]  /*edd0*/  SHFL.BFLY PT, R181, R170, 0x2, 0x1f ;  /* 0x0c401f00aab57f89 */ /* 0x000e2c00000e0000 */
[----:B------:R-:W2:Y:S08]  /*ede0*/  MUFU.EX2 R161, R161 ;  /* 0x000000a100a17308 */ /* 0x000eb00000000800 */
[----:B------:R-:W-:Y:S08]  /*edf0*/  MUFU.EX2 R164, R164 ;  /* 0x000000a400a47308 */ /* 0x000ff00000000800 */
[----:B------:R-:W-:Y:S01]  /*ee00*/  MUFU.EX2 R222, R222 ;  /* 0x000000de00de7308 */ /* 0x000fe20000000800 */
[----:B0-----:R-:W-:-:S05]  /*ee10*/  FMNMX.FTZ R170, R170, R181, !PT ;  /* 0x000000b5aaaa7209 */ /* 0x001fca0007810000 */
[----:B------:R-:W0:Y:S02]  /*ee20*/  SHFL.BFLY PT, R181, R170, 0x1, 0x1f ;  /* 0x0c201f00aab57f89 */ /* 0x000e2400000e0000 */
[----:B------:R-:W-:Y:S08]  /*ee30*/  MUFU.EX2 R167, R167 ;  /* 0x000000a700a77308 */ /* 0x000ff00000000800 */
[----:B------:R-:W-:Y:S08]  /*ee40*/  MUFU.EX2 R169, R169 ;  /* 0x000000a900a97308 */ /* 0x000ff00000000800 */
[----:B------:R-:W-:Y:S01]  /*ee50*/  MUFU.EX2 R173, R173 ;  /* 0x000000ad00ad7308 */ /* 0x000fe20000000800 */
[----:B0-----:R-:W-:Y:S01]  /*ee60*/  FMNMX.FTZ R170, R170, R181, !PT ;  /* 0x000000b5aaaa7209 */ /* 0x001fe20007810000 */
[----:B------:R-:W-:-:S06]  /*ee70*/  IMAD.MOV R181, RZ, RZ, -R197 ;  /* 0x000000ffffb57224 */ /* 0x000fcc00078e0ac5 */
[----:B------:R-:W-:Y:S01]  /*ee80*/  MUFU.EX2 R175, R175 ;  /* 0x000000af00af7308 */ /* 0x000fe20000000800 */
[C---:B------:R-:W-:Y:S01]  /*ee90*/  FSETP.NEU.FTZ.AND P2, PT, R170.reuse, -INF , PT ;  /* 0xff800000aa00780b */ /* 0x040fe20003f5d000 */
[C---:B------:R-:W-:Y:S01]  /*eea0*/  FMUL.FTZ R223, R170.reuse, R20 ;  /* 0x00000014aadf7220 */ /* 0x040fe20000410000 */
[----:B------:R-:W-:Y:S02]  /*eeb0*/  ISETP.NE.AND P1, PT, R185, R181, PT ;  /* 0x000000b5b900720c */ /* 0x000fe40003f25270 */
[----:B------:R-:W-:Y:S02]  /*eec0*/  FSEL R181, R170, RZ, P2 ;  /* 0x000000ffaab57208 */ /* 0x000fe40001000000 */
[----:B------:R-:W-:Y:S01]  /*eed0*/  FSEL R223, R223, RZ, P2 ;  /* 0x000000ffdfdf7208 */ /* 0x000fe20001000000 */
[----:B------:R-:W-:Y:S02]  /*eee0*/  MUFU.EX2 R177, R177 ;  /* 0x000000b100b17308 */ /* 0x000fe40000000800 */
[----:B------:R-:W-:-:S02]  /*eef0*/  FADD.FTZ R181, -R181, R15 ;  /* 0x0000000fb5b57221 */ /* 0x000fc40000010100 */
[-CC-:B------:R-:W-:Y:S01]  /*ef00*/  FFMA.FTZ R155, R155, R20.reuse, -R223.reuse ;  /* 0x000000149b9b7223 */ /* 0x180fe200000108df */
[-CC-:B------:R-:W-:Y:S01]  /*ef10*/  FFMA.FTZ R182, R156, R20.reuse, -R223.reuse ;  /* 0x000000149cb67223 */ /* 0x180fe200000108df */
[-CC-:B------:R-:W-:Y:S01]  /*ef20*/  FFMA.FTZ R183, R158, R20.reuse, -R223.reuse ;  /* 0x000000149eb77223 */ /* 0x180fe200000108df */
[-CC-:B------:R-:W-:Y:S01]  /*ef30*/  FFMA.FTZ R159, R159, R20.reuse, -R223.reuse ;  /* 0x000000149f9f7223 */ /* 0x180fe200000108df */
[----:B------:R0:W3:Y:S01]  /*ef40*/  MUFU.EX2 R15, R13 ;  /* 0x0000000d000f7308 */ /* 0x0000e20000000800 */
[----:B------:R-:W-:Y:S02]  /*ef50*/  @!P1 IMAD R18, R18, 0x40, R194 ;  /* 0x0000004012129824 */ /* 0x000fe400078e02c2 */
[-CC-:B------:R-:W-:Y:S01]  /*ef60*/  FFMA.FTZ R216, R162, R20.reuse, -R223.reuse ;  /* 0x00000014a2d87223 */ /* 0x180fe200000108df */
[-CC-:B------:R-:W-:Y:S01]  /*ef70*/  FFMA.FTZ R163, R163, R20.reuse, -R223.reuse ;  /* 0x00000014a3a37223 */ /* 0x180fe200000108df */
[----:B------:R-:W-:Y:S01]  /*ef80*/  FFMA.FTZ R165, R165, R20, -R223 ;  /* 0x00000014a5a57223 */ /* 0x000fe200000108df */
[----:B------:R-:W-:-:S02]  /*ef90*/  @!P1 IMAD R18, R18, 0x4, R2 ;  /* 0x0000000412129824 */ /* 0x000fc400078e0202 */
[--C-:B------:R-:W-:Y:S01]  /*efa0*/  FFMA.FTZ R224, R166, R20, -R223.reuse ;  /* 0x00000014a6e07223 */ /* 0x100fe200000108df */
[----:B--2---:R-:W-:Y:S01]  /*efb0*/  F2FP.BF16.F32.PACK_AB R156, R161, R160 ;  /* 0x000000a0a19c723e */ /* 0x004fe200000010ff */
[----:B------:R-:W-:Y:S01]  /*efc0*/  MUFU.EX2 R155, R155 ;  /* 0x0000009b009b7308 */ /* 0x000fe20000000800 */
[-C--:B0-----:R-:W-:Y:S01]  /*efd0*/  FMUL.FTZ R13, R181, R20.reuse ;  /* 0x00000014b50d7220 */ /* 0x081fe20000410000 */
[-CC-:B------:R-:W-:Y:S01]  /*efe0*/  FFMA.FTZ R181, R152, R20.reuse, -R223.reuse ;  /* 0x0000001498b57223 */ /* 0x180fe200000108df */
[-CC-:B------:R-:W-:Y:S01]  /*eff0*/  FFMA.FTZ R168, R168, R20.reuse, -R223.reuse ;  /* 0x00000014a8a87223 */ /* 0x180fe200000108df */
[-CC-:B------:R-:W-:Y:S01]  /*f000*/  FFMA.FTZ R179, R179, R20.reuse, -R223.reuse ;  /* 0x00000014b3b37223 */ /* 0x180fe200000108df */
[-CC-:B------:R-:W-:Y:S01]  /*f010*/  FFMA.FTZ R172, R172, R20.reuse, -R223.reuse ;  /* 0x00000014acac7223 */ /* 0x180fe200000108df */
[-CC-:B------:R-:W-:Y:S01]  /*f020*/  FFMA.FTZ R174, R174, R20.reuse, -R223.reuse ;  /* 0x00000014aeae7223 */ /* 0x180fe200000108df */
[-C--:B------:R-:W-:Y:S01]  /*f030*/  FFMA.FTZ R178, R178, R20.reuse, -R223 ;  /* 0x00000014b2b27223 */ /* 0x080fe200000108df */
[----:B------:R-:W0:Y:S01]  /*f040*/  MUFU.EX2 R13, R13 ;  /* 0x0000000d000d7308 */ /* 0x000e220000000800 */
[----:B---3--:R-:W-:Y:S01]  /*f050*/  @!P1 STS [R18+0x28800], R15 ;  /* 0x0288000f12009388 */ /* 0x008fe20000000800 */
[----:B------:R-:W-:Y:S01]  /*f060*/  FFMA.FTZ R3, R15, R3, R217 ;  /* 0x000000030f037223 */ /* 0x000fe200000100d9 */
[----:B------:R-:W-:Y:S01]  /*f070*/  FFMA.FTZ R176, R176, R20, -R223 ;  /* 0x00000014b0b07223 */ /* 0x000fe200000108df */
[C---:B------:R-:W-:Y:S01]  /*f080*/  F2FP.BF16.F32.PACK_AB R152, R219.reuse, R217 ;  /* 0x000000d9db98723e */ /* 0x040fe200000010ff */
[-C--:B------:R-:W-:Y:S01]  /*f090*/  FMUL.FTZ R24, R24, R15.reuse ;  /* 0x0000000f18187220 */ /* 0x080fe20000410000 */
[----:B------:R-:W-:Y:S01]  /*f0a0*/  FADD.FTZ R3, R219, R3 ;  /* 0x00000003db037221 */ /* 0x000fe20000010000 */
[----:B------:R-:W-:Y:S01]  /*f0b0*/  F2FP.BF16.F32.PACK_AB R158, R222, R164 ;  /* 0x000000a4de9e723e */ /* 0x000fe200000010ff */
[----:B------:R-:W-:Y:S01]  /*f0c0*/  MUFU.EX2 R181, R181 ;  /* 0x000000b500b57308 */ /* 0x000fe20000000800 */
[-C--:B------:R-:W-:Y:S01]  /*f0d0*/  FMUL.FTZ R25, R25, R15.reuse ;  /* 0x0000000f19197220 */ /* 0x080fe20000410000 */
[----:B------:R-:W-:Y:S01]  /*f0e0*/  FADD.FTZ R3, R221, R3 ;  /* 0x00000003dd037221 */ /* 0x000fe20000010000 */
[-C--:B------:R-:W-:Y:S01]  /*f0f0*/  FMUL.FTZ R28, R28, R15.reuse ;  /* 0x0000000f1c1c7220 */ /* 0x080fe20000410000 */
[-C--:B------:R-:W-:Y:S01]  /*f100*/  FMUL.FTZ R29, R29, R15.reuse ;  /* 0x0000000f1d1d7220 */ /* 0x080fe20000410000 */
[-C--:B------:R-:W-:Y:S01]  /*f110*/  FMUL.FTZ R32, R32, R15.reuse ;  /* 0x0000000f20207220 */ /* 0x080fe20000410000 */
[----:B------:R-:W-:Y:S01]  /*f120*/  FADD.FTZ R3, R157, R3 ;  /* 0x000000039d037221 */ /* 0x000fe20000010000 */
[----:B------:R-:W-:Y:S01]  /*f130*/  FMUL.FTZ R33, R33, R15 ;  /* 0x0000000f21217220 */ /* 0x000fe20000410000 */
[----:B------:R-:W-:Y:S01]  /*f140*/  MUFU.EX2 R182, R182 ;  /* 0x000000b600b67308 */ /* 0x000fe20000000800 */
[----:B0-----:R0:W-:Y:S01]  /*f150*/  @!P1 STS [R18+0x28820], R13 ;  /* 0x0288200d12009388 */ /* 0x0011e20000000800 */
[----:B------:R-:W-:Y:S01]  /*f160*/  FADD.FTZ R3, R160, R3 ;  /* 0x00000003a0037221 */ /* 0x000fe20000010000 */
[----:B------:R-:W-:Y:S01]  /*f170*/  F2FP.BF16.F32.PACK_AB R160, R169, R167 ;  /* 0x000000a7a9a0723e */ /* 0x000fe200000010ff */
[-C--:B------:R-:W-:Y:S01]  /*f180*/  FMUL.FTZ R36, R36, R15.reuse ;  /* 0x0000000f24247220 */ /* 0x080fe20000410000 */
[-C--:B------:R-:W-:Y:S01]  /*f190*/  FMUL.FTZ R37, R37, R15.reuse ;  /* 0x0000000f25257220 */ /* 0x080fe20000410000 */
[----:B------:R-:W-:Y:S01]  /*f1a0*/  FADD.FTZ R3, R161, R3 ;  /* 0x00000003a1037221 */ /* 0x000fe20000010000 */
[-C--:B------:R-:W-:Y:S01]  /*f1b0*/  FMUL.FTZ R40, R40, R15.reuse ;  /* 0x0000000f28287220 */ /* 0x080fe20000410000 */
[----:B------:R-:W-:Y:S01]  /*f1c0*/  MUFU.EX2 R159, R159 ;  /* 0x0000009f009f7308 */ /* 0x000fe20000000800 */
[----:B------:R-:W-:Y:S01]  /*f1d0*/  FMUL.FTZ R41, R41, R15 ;  /* 0x0000000f29297220 */ /* 0x000fe20000410000 */
[----:B------:R-:W-:Y:S01]  /*f1e0*/  FADD.FTZ R3, R164, R3 ;  /* 0x00000003a4037221 */ /* 0x000fe20000010000 */
[----:B0-----:R-:W-:Y:S01]  /*f1f0*/  FFMA.FTZ R18, R154, R20, -R223 ;  /* 0x000000149a127223 */ /* 0x001fe200000108df */
[----:B------:R-:W-:Y:S01]  /*f200*/  F2FP.BF16.F32.PACK_AB R154, R157, R221 ;  /* 0x000000dd9d9a723e */ /* 0x000fe200000010ff */
[----:B------:R-:W-:Y:S01]  /*f210*/  FMUL.FTZ R44, R44, R15 ;  /* 0x0000000f2c2c7220 */ /* 0x000fe20000410000 */
        /* <DEDUP_REMOVED lines=26> */
[----:B------:R-:W2:Y:S01]  /*f3c0*/  MUFU.EX2 R163, R163 ;  /* 0x000000a300a37308 */ /* 0x000ea20000000800 */
[----:B0-----:R-:W-:Y:S01]  /*f3d0*/  FFMA.FTZ R0, R13, R0, R18 ;  /* 0x000000000d007223 */ /* 0x001fe20000010012 */
[-C--:B------:R-:W-:Y:S01]  /*f3e0*/  FMUL.FTZ R84, R84, R15.reuse ;  /* 0x0000000f54547220 */ /* 0x080fe20000410000 */
[-C--:B------:R-:W-:Y:S01]  /*f3f0*/  FMUL.FTZ R85, R85, R15.reuse ;  /* 0x0000000f55557220 */ /* 0x080fe20000410000 */
[-C--:B------:R-:W-:Y:S01]  /*f400*/  FMUL.FTZ R88, R88, R15.reuse ;  /* 0x0000000f58587220 */ /* 0x080fe20000410000 */
[----:B------:R-:W-:Y:S01]  /*f410*/  FADD.FTZ R0, R181, R0 ;  /* 0x00000000b5007221 */ /* 0x000fe20000010000 */
[-C--:B------:R-:W-:Y:S01]  /*f420*/  FMUL.FTZ R89, R89, R15.reuse ;  /* 0x0000000f59597220 */ /* 0x080fe20000410000 */
[----:B------:R-:W-:Y:S01]  /*f430*/  FMUL.FTZ R92, R92, R15 ;  /* 0x0000000f5c5c7220 */ /* 0x000fe20000410000 */
[----:B------:R-:W0:Y:S01]  /*f440*/  MUFU.EX2 R161, R165 ;  /* 0x000000a500a17308 */ /* 0x000e220000000800 */
[----:B------:R-:W-:Y:S01]  /*f450*/  FADD.FTZ R0, R155, R0 ;  /* 0x000000009b007221 */ /* 0x000fe20000010000 */
[----:B------:R-:W-:Y:S01]  /*f460*/  F2FP.BF16.F32.PACK_AB R155, R182, R155 ;  /* 0x0000009bb69b723e */ /* 0x000fe200000010ff */
[-C--:B------:R-:W-:Y:S01]  /*f470*/  FMUL.FTZ R93, R93, R15.reuse ;  /* 0x0000000f5d5d7220 */ /* 0x080fe20000410000 */
[-C--:B------:R-:W-:Y:S01]  /*f480*/  FMUL.FTZ R96, R96, R15.reuse ;  /* 0x0000000f60607220 */ /* 0x080fe20000410000 */
[----:B------:R-:W-:Y:S01]  /*f490*/  FADD.FTZ R0, R182, R0 ;  /* 0x00000000b6007221 */ /* 0x000fe20000010000 */
[-C--:B------:R-:W-:Y:S01]  /*f4a0*/  FMUL.FTZ R97, R97, R15.reuse ;  /* 0x0000000f61617220 */ /* 0x080fe20000410000 */
[----:B------:R-:W-:Y:S01]  /*f4b0*/  FMUL.FTZ R100, R100, R15 ;  /* 0x0000000f64647220 */ /* 0x000fe20000410000 */
[----:B------:R-:W3:Y:S01]  /*f4c0*/  MUFU.EX2 R162, R225 ;  /* 0x000000e100a27308 */ /* 0x000ee20000000800 */
[----:B------:R-:W-:Y:S01]  /*f4d0*/  FADD.FTZ R0, R157, R0 ;  /* 0x000000009d007221 */ /* 0x000fe20000010000 */
[----:B------:R-:W-:Y:S01]  /*f4e0*/  F2FP.BF16.F32.PACK_AB R157, R159, R157 ;  /* 0x0000009d9f9d723e */ /* 0x000fe200000010ff */
[-C--:B------:R-:W-:Y:S01]  /*f4f0*/  FMUL.FTZ R101, R101, R15.reuse ;  /* 0x0000000f65657220 */ /* 0x080fe20000410000 */
[-C--:B------:R-:W-:Y:S01]  /*f500*/  FMUL.FTZ R104, R104, R15.reuse ;  /* 0x0000000f68687220 */ /* 0x080fe20000410000 */
[----:B------:R-:W-:Y:S01]  /*f510*/  FADD.FTZ R0, R159, R0 ;  /* 0x000000009f007221 */ /* 0x000fe20000010000 */
[----:B--2---:R-:W-:Y:S01]  /*f520*/  F2FP.BF16.F32.PACK_AB R159, R163, R216 ;  /* 0x000000d8a39f723e */ /* 0x004fe200000010ff */
[-C--:B------:R-:W-:Y:S01]  /*f530*/  FMUL.FTZ R105, R105, R15.reuse ;  /* 0x0000000f69697220 */ /* 0x080fe20000410000 */
[----:B------:R-:W2:Y:S01]  /*f540*/  MUFU.EX2 R224, R224 ;  /* 0x000000e000e07308 */ /* 0x000ea20000000800 */
        /* <DEDUP_REMOVED lines=9> */
[----:B---3--:R-:W-:Y:S01]  /*f5e0*/  FADD.FTZ R3, R162, R3 ;  /* 0x00000003a2037221 */ /* 0x008fe20000010000 */
[----:B------:R-:W-:Y:S01]  /*f5f0*/  F2FP.BF16.F32.PACK_AB R162, R173, R162 ;  /* 0x000000a2ada2723e */ /* 0x000fe200000010ff */
[-C--:B------:R-:W-:Y:S01]  /*f600*/  FMUL.FTZ R117, R117, R15.reuse ;  /* 0x0000000f75757220 */ /* 0x080fe20000410000 */
[-C--:B------:R-:W-:Y:S01]  /*f610*/  FMUL.FTZ R120, R120, R15.reuse ;  /* 0x0000000f78787220 */ /* 0x080fe20000410000 */
[----:B------:R-:W-:Y:S01]  /*f620*/  FADD.FTZ R3, R173, R3 ;  /* 0x00000003ad037221 */ /* 0x000fe20000010000 */
[----:B------:R-:W-:Y:S01]  /*f630*/  FMUL.FTZ R121, R121, R15 ;  /* 0x0000000f79797220 */ /* 0x000fe20000410000 */
[----:B------:R-:W0:Y:S01]  /*f640*/  MUFU.EX2 R179, R179 ;  /* 0x000000b300b37308 */ /* 0x000e220000000800 */
[C---:B--2---:R-:W-:Y:S01]  /*f650*/  FADD.FTZ R0, R224.reuse, R0 ;  /* 0x00000000e0007221 */ /* 0x044fe20000010000 */
[----:B------:R-:W-:Y:S01]  /*f660*/  FADD.FTZ R3, R175, R3 ;  /* 0x00000003af037221 */ /* 0x000fe20000010000 */
[----:B------:R-:W-:Y:S01]  /*f670*/  F2FP.BF16.F32.PACK_AB R161, R224, R161 ;  /* 0x000000a1e0a1723e */ /* 0x000fe200000010ff */
[-C--:B------:R-:W-:Y:S01]  /*f680*/  FMUL.FTZ R124, R124, R15.reuse ;  /* 0x0000000f7c7c7220 */ /* 0x080fe20000410000 */
[-C--:B------:R-:W-:Y:S01]  /*f690*/  FMUL.FTZ R125, R125, R15.reuse ;  /* 0x0000000f7d7d7220 */ /* 0x080fe20000410000 */
[----:B------:R-:W-:Y:S01]  /*f6a0*/  FADD.FTZ R3, R177, R3 ;  /* 0x00000003b1037221 */ /* 0x000fe20000010000 */
        /* <DEDUP_REMOVED lines=32> */
[----:B------:R-:W-:Y:S01]  /*f8b0*/  FMUL.FTZ R47, R47, R13 ;  /* 0x0000000d2f2f7220 */ /* 0x000fe20000410000 */
[----:B------:R-:W3:Y:S01]  /*f8c0*/  MUFU.EX2 R167, R176 ;  /* 0x000000b000a77308 */ /* 0x000ee20000000800 */
        /* <DEDUP_REMOVED lines=8> */
[C---:B--2---:R-:W-:Y:S01]  /*f950*/  FADD.FTZ R3, R153.reuse, R3 ;  /* 0x0000000399037221 */ /* 0x044fe20000010000 */
[----:B------:R-:W-:Y:S01]  /*f960*/  F2FP.BF16.F32.PACK_AB R166, R153, R166 ;  /* 0x000000a699a6723e */ /* 0x000fe200000010ff */
[-C--:B------:R-:W-:Y:S01]  /*f970*/  FMUL.FTZ R59, R59, R13.reuse ;  /* 0x0000000d3b3b7220 */ /* 0x080fe20000410000 */
[----:B------:R-:W-:Y:S01]  /*f980*/  F2FP.BF16.F32.PACK_AB R153, R181, R18 ;  /* 0x00000012b599723e */ /* 0x000fe200000010ff */
[----:B------:R-:W-:Y:S01]  /*f990*/  BAR.SYNC.DEFER_BLOCKING 0xf, 0x100 ;  /* 0x03c4000000007b1d */ /* 0x000fe20000010000 */
[-C--:B------:R-:W-:Y:S01]  /*f9a0*/  FMUL.FTZ R62, R62, R13.reuse ;  /* 0x0000000d3e3e7220 */ /* 0x080fe20000410000 */
[-C--:B------:R-:W-:Y:S01]  /*f9b0*/  FMUL.FTZ R63, R63, R13.reuse ;  /* 0x0000000d3f3f7220 */ /* 0x080fe20000410000 */
[-C--:B------:R-:W-:Y:S01]  /*f9c0*/  FMUL.FTZ R66, R66, R13.reuse ;  /* 0x0000000d42427220 */ /* 0x080fe20000410000 */
[----:B---3--:R-:W-:Y:S01]  /*f9d0*/  FADD.FTZ R0, R167, R0 ;  /* 0x00000000a7007221 */ /* 0x008fe20000010000 */
[-C--:B------:R-:W-:Y:S01]  /*f9e0*/  FMUL.FTZ R67, R67, R13.reuse ;  /* 0x0000000d43437220 */ /* 0x080fe20000410000 */
[-C--:B------:R-:W-:Y:S01]  /*f9f0*/  FMUL.FTZ R70, R70, R13.reuse ;  /* 0x0000000d46467220 */ /* 0x080fe20000410000 */
[-C--:B------:R-:W-:Y:S01]  /*fa00*/  FMUL.FTZ R71, R71, R13.reuse ;  /* 0x0000000d47477220 */ /* 0x080fe20000410000 */
[-C--:B------:R-:W-:Y:S01]  /*fa10*/  FMUL.FTZ R74, R74, R13.reuse ;  /* 0x0000000d4a4a7220 */ /* 0x080fe20000410000 */
[-C--:B------:R-:W-:Y:S01]  /*fa20*/  FMUL.FTZ R75, R75, R13.reuse ;  /* 0x0000000d4b4b7220 */ /* 0x080fe20000410000 */
[-C--:B------:R-:W-:Y:S01]  /*fa30*/  FMUL.FTZ R78, R78, R13.reuse ;  /* 0x0000000d4e4e7220 */ /* 0x080fe20000410000 */
[----:B------:R-:W-:Y:S01]  /*fa40*/  FMUL.FTZ R79, R79, R13 ;  /* 0x0000000d4f4f7220 */ /* 0x000fe20000410000 */
[C---:B0-----:R-:W-:Y:S01]  /*fa50*/  F2FP.BF16.F32.PACK_AB R167, R178.reuse, R167 ;  /* 0x000000a7b2a7723e */ /* 0x041fe200000010ff */
[----:B------:R-:W-:Y:S01]  /*fa60*/  FADD.FTZ R0, R178, R0 ;  /* 0x00000000b2007221 */ /* 0x000fe20000010000 */
        /* <DEDUP_REMOVED lines=10> */
[----:B------:R0:W-:Y:S01]  /*fb10*/  STSM.16.M88.4 [R198+0x26800], R152 ;  /* 0x02680098c6007844 */ /* 0x0001e20000000200 */
[-C--:B------:R-:W-:Y:S01]  /*fb20*/  FMUL.FTZ R102, R102, R13.reuse ;  /* 0x0000000d66667220 */ /* 0x080fe20000410000 */
[-C--:B------:R-:W-:Y:S01]  /*fb30*/  FMUL.FTZ R103, R103, R13.reuse ;  /* 0x0000000d67677220 */ /* 0x080fe20000410000 */
[-C--:B------:R-:W-:Y:S01]  /*fb40*/  FMUL.FTZ R106, R106, R13.reuse ;  /* 0x0000000d6a6a7220 */ /* 0x080fe20000410000 */
[----:B------:R0:W-:Y:S01]  /*fb50*/  STSM.16.M88.4 [R201], R156 ;  /* 0x0000009cc9007844 */ /* 0x0001e20000000200 */
        /* <DEDUP_REMOVED lines=25> */
[----:B0-----:R-:W-:Y:S06]  /*fcf0*/  @!P0 BRA `(.L_x_5935) ;  /* 0x0000000000048947 */ /* 0x001fec0003800000 */
[----:B------:R-:W-:Y:S01]  /*fd00*/  BPT.TRAP 0x1 ;  /* 0x000000040000795c */ /* 0x000fe20000300000 */
.L_x_5935:
[----:B------:R0:W2:Y:S01]  /*fd10*/  SYNCS.PHASECHK.TRANS64.TRYWAIT P1, [R21+URZ+0x28c50], R212 ;  /* 0x028c50d4150075a7 */ /* 0x0000a2000802017f */
[----:B------:R-:W-:Y:S05]  /*fd20*/  @!P0 BRA `(.L_x_5936) ;  /* 0x0000000000048947 */ /* 0x000fea0003800000 */
[----:B------:R-:W-:Y:S01]  /*fd30*/  BPT.TRAP 0x1 ;  /* 0x000000040000795c */ /* 0x000fe20000300000 */
.L_x_5936:
[----:B------:R-:W-:Y:S04]  /*fd40*/  BSSY B2, `(.L_x_5937) ;  /* 0x0000004000027945 */ /* 0x000fe80003800000 */
[----:B--2---:R-:W-:Y:S05]  /*fd50*/  @P1 BRA `(.L_x_5938) ;  /* 0x0000000000081947 */ /* 0x004fea0003800000 */
[----:B------:R-:W2:Y:S02]  /*fd60*/  SYNCS.PHASECHK.TRANS64.TRYWAIT P1, [R21+URZ+0x28c50], R212 ;  /* 0x028c50d4150075a7 */ /* 0x000ea4000802017f */
[----:B--2---:R-:W-:Y:S05]  /*fd70*/  @!P1 BRA `(.L_x_5939) ;  /* 0x0000011400dc9947 */ /* 0x004fea0003800000 */
.L_x_5938:
[----:B------:R-:W-:Y:S05]  /*fd80*/  BSYNC B2 ;  /* 0x0000000000027941 */ /* 0x000fea0003800000 */
.L_x_5937:
[----:B------:R-:W-:Y:S01]  /*fd90*/  IMAD R168, R209, 0x1000, R193 ;  /* 0x00001000d1a87824 */ /* 0x000fe200078e02c1 */
[----:B------:R-:W-:Y:S01]  /*fda0*/  WARPGROUP.ARRIVE ;  /* 0x00000000000079c5 */ /* 0x000fe20000000000 */
[----:B------:R-:W-:-:S03]  /*fdb0*/  IMAD.MOV.U32 R169, RZ, RZ, 0x40000040 ;  /* 0x40000040ffa97424 */ /* 0x000fc600078e00ff */
[----:B------:R-:W-:Y:S02]  /*fdc0*/  R2UR UR6, R168 ;  /* 0x00000000a80672ca */ /* 0x000fe400000e0000 */
[----:B------:R-:W-:Y:S01]  /*fdd0*/  R2UR UR7, R169 ;  /* 0x00000000a90772ca */ /* 0x000fe200000e0000 */
[----:B------:R-:W-:-:S12]  /*fde0*/  IMAD.MOV.U32 R169, RZ, RZ, 0x40000040 ;  /* 0x40000040ffa97424 */ /* 0x000fd800078e00ff */
[----:B------:R-:W-:Y:S03]  /*fdf0*/  HGMMA.64x256x16.F32.BF16 R24, R152, gdesc[UR4].tnspB, R24, gsb0 ;  /* 0x43e0000498187df0 */ /* 0x000fe60008001818 */
[----:B------:R-:W-:Y:S02]  /*fe00*/  WARPGROUP.DEPBAR.LE gsb0, 0x0 ;  /* 0x00008000000079c5 */ /* 0x000fe40000010000 */
[----:B------:R-:W-:Y:S01]  /*fe10*/  VIADD R152, R168, 0x80 ;  /* 0x00000080a8987836 */ /* 0x000fe20000000000 */
        /* <DEDUP_REMOVED lines=31> */
.L_x_5940:
[C---:B------:R-:W-:Y:S01]  /*10010*/  ISETP.GT.AND P1, PT, R12.reuse, R226, PT ;  /* 0x000000e20c00720c */ /* 0x040fe20003f24270 */
[----:B012---:R-:W-:Y:S02]  /*10020*/  VIADD R21, R21, 0x28c60 ;  /* 0x00028c6015157836 */ /* 0x007fe40000000000 */
[----:B------:R-:W-:Y:S02]  /*10030*/  VIADD R12, R12, 0xffffffff ;  /* 0xffffffff0c0c7836 */ /* 0x000fe40000000000 */
[----:B------:R-:W-:Y:S01]  /*10040*/  IMAD.MOV.U32 R15, RZ, RZ, R170 ;  /* 0x000000ffff0f7224 */ /* 0x000fe200078e00aa */
[----:B------:R-:W-:Y:S01]  /*10050*/  PRMT R21, R187, 0x654, R21 ;  /* 0x00000654bb157816 */ /* 0x000fe20000000015 */
[----:B------:R-:W-:Y:S02]  /*10060*/  IMAD.MOV.U32 R13, RZ, RZ, R171 ;  /* 0x000000ffff0d7224 */ /* 0x000fe400078e00ab */
[----:B------:R-:W-:Y:S01]  /*10070*/  IMAD.MOV.U32 R18, RZ, RZ, R209 ;  /* 0x000000ffff127224 */ /* 0x000fe200078e00d1 */
[----:B------:R0:W-:Y:S03]  /*10080*/  SYNCS.ARRIVE.TRANS64.RED.A1T0 RZ, [R21+URZ], RZ ;  /* 0x000000ff15ff79a7 */ /* 0x0001e6000810043f */
[----:B------:R-:W-:Y:S05]  /*10090*/  @P1 BRA `(.L_x_5941) ;  /* 0xffffffd400581947 */ /* 0x000fea000383ffff */
[----:B------:R-:W-:Y:S05]  /*100a0*/  BSYNC B0 ;  /* 0x0000000000007941 */ /* 0x000fea0003800000 */
.L_x_5920:
[----:B------:R-:W-:Y:S02]  /*100b0*/  IMAD.MOV.U32 R15, RZ, RZ, R170 ;  /* 0x000000ffff0f7224 */ /* 0x000fe400078e00aa */
[----:B------:R-:W-:Y:S02]  /*100c0*/  IMAD.MOV.U32 R13, RZ, RZ, R171 ;  /* 0x000000ffff0d7224 */ /* 0x000fe400078e00ab */
[----:B------:R-:W-:-:S07]  /*100d0*/  IMAD.MOV.U32 R18, RZ, RZ, R209 ;  /* 0x000000ffff127224 */ /* 0x000fce00078e00d1 */
.L_x_5919:
[----:B------:R-:W-:Y:S05]  /*100e0*/  BSYNC B1 ;  /* 0x0000000000017941 */ /* 0x000fea0003800000 */
.L_x_5918:
[----:B0-----:R-:W0:Y:S01]  /*100f0*/  LDC R21, c[0x0][0x448] ;  /* 0x00011200ff157b82 */ /* 0x001e220000000800 */
[----:B------:R-:W-:Y:S01]  /*10100*/  VIADD R152, R195, 0x3f ;  /* 0x0000003fc3987836 */ /* 0x000fe20000000000 */
[----:B------:R-:W-:-:S03]  /*10110*/  ULDC UR4, c[0x0][0x9dc] ;  /* 0x0002770000047ab9 */ /* 0x000fc60000000800 */
[----:B------:R-:W-:Y:S01]  /*10120*/  IMAD.MOV.U32 R155, RZ, RZ, R152 ;  /* 0x000000ffff9b7224 */ /* 0x000fe200078e0098 */
[----:B0-----:R-:W-:-:S13]  /*10130*/  ISETP.NE.AND P4, PT, R21, 0x1, PT ;  /* 0x000000011500780c */ /* 0x001fda0003f85270 */
[----:B------:R-:W0:Y:S08]  /*10140*/  @P4 LDC R153, c[0x0][0x44c] ;  /* 0x00011300ff994b82 */ /* 0x000e300000000800 */
[----:B------:R-:W1:Y:S01]  /*10150*/  @P4 LDC R21, c[0x0][0x450] ;  /* 0x00011400ff154b82 */ /* 0x000e620000000800 */
[----:B0-----:R-:W-:-:S05]  /*10160*/  @P4 IMAD.HI.U32 R153, R152, R153, RZ ;  /* 0x0000009998994227 */ /* 0x001fca00078e00ff */
[----:B-1----:R-:W-:Y:S02]  /*10170*/  @P4 SHF.R.U32.HI R155, RZ, R21, R153 ;  /* 0x00000015ff9b4219 */ /* 0x002fe40000011699 */
[----:B------:R-:W-:-:S05]  /*10180*/  IADD3 R21, R184, 0x1, -R23 ;  /* 0x00000001b8157810 */ /* 0x000fca0007ffe817 */
[----:B------:R-:W-:Y:S02]  /*10190*/  IMAD.IADD R155, R21, 0x1, R155 ;  /* 0x00000001159b7824 */ /* 0x000fe400078e029b */
[----:B------:R-:W0:Y:S02]  /*101a0*/  LDC R21, c[0x0][0x9e4] ;  /* 0x00027900ff157b82 */ /* 0x000e240000000800 */
[----:B------:R-:W-:Y:S01]  /*101b0*/  VIADD R154, R155, -UR4 ;  /* 0x800000049b9a7c36 */ /* 0x000fe20008000000 */
[----:B0-----:R-:W-:-:S13]  /*101c0*/  ISETP.GE.AND P5, PT, R21, 0x1, PT ;  /* 0x000000011500780c */ /* 0x001fda0003fa6270 */
[----:B------:R-:W-:Y:S05]  /*101d0*/  @!P5 BRA `(.L_x_5942) ;  /* 0x000000000044d947 */ /* 0x000fea0003800000 */
        /* <DEDUP_REMOVED lines=10> */
.L_x_5944:
[----:B------:R-:W-:-:S13]  /*10280*/  ISETP.NE.AND P1, PT, R21, 0x1, PT ;  /* 0x000000011500780c */ /* 0x000fda0003f25270 */
[----:B------:R-:W0:Y:S02]  /*10290*/  @P1 LDC.64 R152, c[0x0][0x9e8] ;  /* 0x00027a00ff981b82 */ /* 0x000e240000000a00 */
[----:B0-----:R-:W-:-:S05]  /*102a0*/  @P1 IMAD.HI.U32 R152, R155, R152, RZ ;  /* 0x000000989b981227 */ /* 0x001fca00078e00ff */
[----:B------:R-:W-:-:S07]  /*102b0*/  @P1 SHF.R.U32.HI R155, RZ, R153, R152 ;  /* 0x00000099ff9b1219 */ /* 0x000fce0000011698 */
.L_x_5945:
[----:B------:R-:W-:Y:S05]  /*102c0*/  BSYNC B0 ;  /* 0x0000000000007941 */ /* 0x000fea0003800000 */
.L_x_5943:
[----:B------:R-:W-:-:S05]  /*102d0*/  IMAD R21, R155, R21, RZ ;  /* 0x000000159b157224 */ /* 0x000fca00078e02ff */
[----:B------:R-:W-:-:S07]  /*102e0*/  VIMNMX R154, R154, R21, !PT ;  /* 0x000000159a9a7248 */ /* 0x000fce0007fe0100 */
.L_x_5942:
[----:B------:R-:W2:Y:S01]  /*102f0*/  LDL R152, [R1+0x8] ;  /* 0x0000080001987983 */ /* 0x000ea20000100800 */
[----:B------:R-:W-:Y:S01]  /*10300*/  VIADD R154, R154, 0x3f ;  /* 0x0000003f9a9a7836 */ /* 0x000fe20000000000 */
[----:B------:R-:W-:Y:S04]  /*10310*/  BSSY B1, `(.L_x_5946) ;  /* 0x00001f2000017945 */ /* 0x000fe80003800000 */
[----:B------:R-:W-:-:S04]  /*10320*/  SHF.R.S32.HI R21, RZ, 0x1f, R154 ;  /* 0x0000001fff157819 */ /* 0x000fc8000001149a */
[----:B------:R-:W-:-:S04]  /*10330*/  LEA.HI R21, R21, R154, RZ, 0x6 ;  /* 0x0000009a15157211 */ /* 0x000fc800078f30ff */
[----:B------:R-:W-:-:S04]  /*10340*/  SHF.R.S32.HI R21, RZ, 0x6, R21 ;  /* 0x00000006ff157819 */ /* 0x000fc80000011415 */
[----:B--2---:R-:W-:-:S04]  /*10350*/  VIMNMX R21, R152, R21, !PT ;  /* 0x0000001598157248 */ /* 0x004fc80007fe0100 */
[----:B------:R-:W-:-:S13]  /*10360*/  ISETP.GE.AND P1, PT, R12, R21, PT ;  /* 0x000000150c00720c */ /* 0x000fda0003f26270 */
[----:B------:R-:W-:Y:S05]  /*10370*/  @!P1 BRA `(.L_x_5947) ;  /* 0x0000001c00ac9947 */ /* 0x000fea0003800000 */
[----:B------:R-:W-:Y:S01]  /*10380*/  BSSY B0, `(.L_x_5948) ;  /* 0x00001e9000007945 */ /* 0x000fe20003800000 */
[----:B------:R-:W-:Y:S01]  /*10390*/  IMAD.MOV.U32 R216, RZ, RZ, R15 ;  /* 0x000000ffffd87224 */ /* 0x000fe200078e000f */
[----:B------:R-:W-:Y:S01]  /*103a0*/  MOV R209, R12 ;  /* 0x0000000c00d17202 */ /* 0x000fe20000000f00 */
[----:B------:R-:W-:Y:S02]  /*103b0*/  IMAD.MOV.U32 R219, RZ, RZ, R13 ;  /* 0x000000ffffdb7224 */ /* 0x000fe400078e000d */
[----:B------:R-:W-:-:S07]  /*103c0*/  IMAD.MOV.U32 R217, RZ, RZ, R18 ;  /* 0x000000ffffd97224 */ /* 0x000fce00078e0012 */
.L_x_5961:
[----:B------:R-:W-:Y:S02]  /*103d0*/  VIADD R18, R217, 0x1 ;  /* 0x00000001d9127836 */ /* 0x000fe40000000000 */
[----:B0-----:R-:W-:Y:S02]  /*103e0*/  IMAD.MOV.U32 R12, RZ, RZ, R209 ;  /* 0x000000ffff0c7224 */ /* 0x001fe400078e00d1 */
[----:B------:R-:W-:Y:S01]  /*103f0*/  VIADD R209, R209, 0xffffffff ;  /* 0xffffffffd1d17836 */ /* 0x000fe20000000000 */
[----:B------:R-:W-:Y:S02]  /*10400*/  ISETP.NE.AND P2, PT, R18, 0x2, PT ;  /* 0x000000021200780c */ /* 0x000fe40003f45270 */
[----:B------:R-:W-:Y:S02]  /*10410*/  ISETP.GT.AND P1, PT, R12, R21, PT ;  /* 0x000000150c00720c */ /* 0x000fe40003f24270 */
[----:B------:R-:W-:Y:S02]  /*10420*/  SEL R12, RZ, 0x1, P2 ;  /* 0x00000001ff0c7807 */ /* 0x000fe40001000000 */
[----:B------:R-:W-:-:S02]  /*10430*/  SEL R18, R18, RZ, P2 ;  /* 0x000000ff12127207 */ /* 0x000fc40001000000 */
[----:B------:R-:W-:Y:S01]  /*10440*/  LOP3.LUT R19, R19, R12, RZ, 0x3c, !PT ;  /* 0x0000000c13137212 */ /* 0x000fe200078e3cff */
[----:B------:R-:W-:Y:S06]  /*10450*/  @!P0 BRA `(.L_x_5949) ;  /* 0x0000000000048947 */ /* 0x000fec0003800000 */
[----:B------:R-:W-:Y:S01]  /*10460*/  BPT.TRAP 0x1 ;  /* 0x000000040000795c */ /* 0x000fe20000300000 */
.L_x_5949:
[----:B------:R-:W-:Y:S01]  /*10470*/  IMAD R12, R18, 0x8, R2 ;  /* 0x00000008120c7824 */ /* 0x000fe200078e0202 */
[----:B------:R-:W-:-:S04]  /*10480*/  SHF.L.U32 R212, R19, 0x1f, RZ ;  /* 0x0000001f13d47819 */ /* 0x000fc800000006ff */
[----:B------:R0:W1:Y:S01]  /*10490*/  SYNCS.PHASECHK.TRANS64.TRYWAIT P2, [R12+URZ+0x28c30], R212 ;  /* 0x028c30d40c0075a7 */ /* 0x000062000804017f */
[----:B------:R-:W-:Y:S05]  /*104a0*/  @!P0 BRA `(.L_x_5950) ;  /* 0x0000000000048947 */ /* 0x000fea0003800000 */
[----:B------:R-:W-:Y:S01]  /*104b0*/  BPT.TRAP 0x1 ;  /* 0x000000040000795c */ /* 0x000fe20000300000 */
.L_x_5950:
[----:B------:R-:W-:Y:S01]  /*104c0*/  BSSY B2, `(.L_x_5951) ;  /* 0x0000006000027945 */ /* 0x000fe20003800000 */
[----:B------:R-:W-:Y:S02]  /*104d0*/  IMAD R156, R18, 0x200, R14 ;  /* 0x00000200129c7824 */ /* 0x000fe400078e020e */
[----:B------:R-:W-:Y:S01]  /*104e0*/  IMAD.MOV.U32 R157, RZ, RZ, 0x40000040 ;  /* 0x40000040ff9d7424 */ /* 0x000fe200078e00ff */
[----:B-1----:R-:W-:Y:S06]  /*104f0*/  @P2 BRA `(.L_x_5952) ;  /* 0x0000000000082947 */ /* 0x002fec0003800000 */
[----:B------:R-:W1:Y:S02]  /*10500*/  SYNCS.PHASECHK.TRANS64.TRYWAIT P2, [R12+URZ+0x28c30], R212 ;  /* 0x028c30d40c0075a7 */ /* 0x000e64000804017f */
[----:B-1----:R-:W-:Y:S05]  /*10510*/  @!P2 BRA `(.L_x_5953) ;  /* 0x000001100008a947 */ /* 0x002fea0003800000 */
.L_x_5952:
[----:B------:R-:W-:Y:S05]  /*10520*/  BSYNC B2 ;  /* 0x0000000000027941 */ /* 0x000fea0003800000 */
.L_x_5951:
        /* <DEDUP_REMOVED lines=36> */
.L_x_5954:
        /* <DEDUP_REMOVED lines=26> */
[----:B------:R-:W-:-:S06]  /*10910*/  FMUL.FTZ R162, R162, UR4 ;  /* 0x00000004a2a27c20 */ /* 0x000fcc0008410000 */
        /* <DEDUP_REMOVED lines=58> */
[----:B------:R-:W-:-:S04]  /*10cc0*/  FFMA.FTZ R181, R181, R20, -R154 ;  /* 0x00000014b5b57223 */ /* 0x000fc8000001089a */
        /* <DEDUP_REMOVED lines=8> */
[----:B------:R-:W-:Y:S01]  /*10d50*/  MUFU.EX2 R219, R156 ;  /* 0x0000009c00db7308 */ /* 0x000fe20000000800 */
[----:B---3--:R-:W-:Y:S01]  /*10d60*/  FFMA.FTZ R154, R173, R3, R15 ;  /* 0x00000003ad9a7223 */ /* 0x008fe2000001000f */
[----:B------:R-:W-:Y:S01]  /*10d70*/  FMUL.FTZ R3, R163, UR4 ;  /* 0x00000004a3037c20 */ /* 0x000fe20008410000 */
[----:B------:R-:W-:Y:S01]  /*10d80*/  FMUL.FTZ R163, R170, UR4 ;  /* 0x00000004aaa37c20 */ /* 0x000fe20008410000 */
[----:B------:R-:W-:Y:S01]  /*10d90*/  FMUL.FTZ R170, R175, UR4 ;  /* 0x00000004afaa7c20 */ /* 0x000fe20008410000 */
[----:B------:R-:W-:Y:S01]  /*10da0*/  FMUL.FTZ R175, R182, UR4 ;  /* 0x00000004b6af7c20 */ /* 0x000fe20008410000 */
[-C--:B------:R-:W-:Y:S01]  /*10db0*/  FMUL.FTZ R37, R37, R173.reuse ;  /* 0x000000ad25257220 */ /* 0x080fe20000410000 */
[----:B------:R-:W-:Y:S01]  /*10dc0*/  FMUL.FTZ R40, R40, R173 ;  /* 0x000000ad28287220 */ /* 0x000fe20000410000 */
[----:B------:R-:W-:Y:S01]  /*10dd0*/  MUFU.TANH R3, R3 ;  /* 0x0000000300037308 */ /* 0x000fe20000002400 */
[C---:B----4-:R-:W-:Y:S01]  /*10de0*/  FADD.FTZ R154, R152.reuse, R154 ;  /* 0x0000009a989a7221 */ /* 0x050fe20000010000 */
[----:B------:R-:W-:Y:S01]  /*10df0*/  F2FP.BF16.F32.PACK_AB R152, R152, R15 ;  /* 0x0000000f9898723e */ /* 0x000fe200000010ff */
        /* <DEDUP_REMOVED lines=12> */
[-C--:B------:R-:W-:Y:S01]  /*10ec0*/  FMUL.FTZ R64, R64, R173.reuse ;  /* 0x000000ad40407220 */ /* 0x080fe20000410000 */
[----:B------:R-:W-:Y:S01]  /*10ed0*/  MUFU.TANH R163, R163 ;  /* 0x000000a300a37308 */ /* 0x000fe20000002400 */
[----:B--2---:R-:W-:Y:S01]  /*10ee0*/  FMUL.FTZ R153, R166, UR4 ;  /* 0x00000004a6997c20 */ /* 0x004fe20008410000 */
[----:B------:R-:W-:Y:S01]  /*10ef0*/  FMUL.FTZ R166, R171, UR4 ;  /* 0x00000004aba67c20 */ /* 0x000fe20008410000 */
[----:B------:R-:W-:Y:S01]  /*10f00*/  FMUL.FTZ R171, R178, UR4 ;  /* 0x00000004b2ab7c20 */ /* 0x000fe20008410000 */
[-C--:B------:R-:W-:Y:S01]  /*10f10*/  FMUL.FTZ R65, R65, R173.reuse ;  /* 0x000000ad41417220 */ /* 0x080fe20000410000 */
[-C--:B------:R-:W-:Y:S01]  /*10f20*/  FMUL.FTZ R68, R68, R173.reuse ;  /* 0x000000ad44447220 */ /* 0x080fe20000410000 */
[-C--:B------:R-:W-:Y:S01]  /*10f30*/  FMUL.FTZ R69, R69, R173.reuse ;  /* 0x000000ad45457220 */ /* 0x080fe20000410000 */
[-C--:B------:R-:W-:Y:S01]  /*10f40*/  FMUL.FTZ R72, R72, R173.reuse ;  /* 0x000000ad48487220 */ /* 0x080fe20000410000 */
[----:B------:R-:W-:Y:S01]  /*10f50*/  MUFU.TANH R153, R153 ;  /* 0x0000009900997308 */ /* 0x000fe20000002400 */
[----:B---3--:R-:W-:Y:S01]  /*10f60*/  FADD.FTZ R154, R15, R154 ;  /* 0x0000009a0f9a7221 */ /* 0x008fe20000010000 */
[-C--:B------:R-:W-:Y:S01]  /*10f70*/  FMUL.FTZ R73, R73, R173.reuse ;  /* 0x000000ad49497220 */ /* 0x080fe20000410000 */
[-C--:B------:R-:W-:Y:S01]  /*10f80*/  FMUL.FTZ R76, R76, R173.reuse ;  /* 0x000000ad4c4c7220 */ /* 0x080fe20000410000 */
[----:B------:R-:W-:Y:S01]  /*10f90*/  FMUL.FTZ R77, R77, R173 ;  /* 0x000000ad4d4d7220 */ /* 0x000fe20000410000 */
[C---:B------:R-:W-:Y:S01]  /*10fa0*/  FADD.FTZ R156, R219.reuse, R154 ;  /* 0x0000009adb9c7221 */ /* 0x040fe20000010000 */
[----:B------:R-:W-:Y:S01]  /*10fb0*/  F2FP.BF16.F32.PACK_AB R154, R219, R15 ;  /* 0x0000000fdb9a723e */ /* 0x000fe200000010ff */
        /* <DEDUP_REMOVED lines=9> */
[----:B------:R4:W5:Y:S01]  /*11050*/  MUFU.EX2 R219, R160 ;  /* 0x000000a000db7308 */ /* 0x0009620000000800 */
[----:B--2---:R-:W-:Y:S01]  /*11060*/  FMUL.FTZ R157, R167, UR4 ;  /* 0x00000004a79d7c20 */ /* 0x004fe20008410000 */
[----:B------:R-:W-:Y:S01]  /*11070*/  FMUL.FTZ R167, R174, UR4 ;  /* 0x00000004aea77c20 */ /* 0x000fe20008410000 */
[----:B------:R-:W-:Y:S01]  /*11080*/  FMUL.FTZ R174, R179, UR4 ;  /* 0x00000004b3ae7c20 */ /* 0x000fe20008410000 */
[----:B------:R-:W-:Y:S01]  /*11090*/  FMUL.FTZ R179, R183, UR4 ;  /* 0x00000004b7b37c20 */ /* 0x000fe20008410000 */
[-C--:B------:R-:W-:Y:S01]  /*110a0*/  FMUL.FTZ R96, R96, R173.reuse ;  /* 0x000000ad60607220 */ /* 0x080fe20000410000 */
[-C--:B------:R-:W-:Y:S01]  /*110b0*/  FMUL.FTZ R97, R97, R173.reuse ;  /* 0x000000ad61617220 */ /* 0x080fe20000410000 */
[----:B------:R-:W-:Y:S01]  /*110c0*/  FMUL.FTZ R100, R100, R173 ;  /* 0x000000ad64647220 */ /* 0x000fe20000410000 */
[----:B------:R-:W2:Y:S01]  /*110d0*/  MUFU.TANH R157, R157 ;  /* 0x0000009d009d7308 */ /* 0x000ea20000002400 */
[----:B----4-:R-:W-:-:S02]  /*110e0*/  IMAD.MOV R160, RZ, RZ, -R197 ;  /* 0x000000ffffa07224 */ /* 0x010fc400078e0ac5 */
[----:B---3--:R-:W-:Y:S01]  /*110f0*/  FADD.FTZ R156, R15, R156 ;  /* 0x0000009c0f9c7221 */ /* 0x008fe20000010000 */
[-C--:B------:R-:W-:Y:S01]  /*11100*/  FMUL.FTZ R101, R101, R173.reuse ;  /* 0x000000ad65657220 */ /* 0x080fe20000410000 */
[-C--:B------:R-:W-:Y:S01]  /*11110*/  FMUL.FTZ R104, R104, R173.reuse ;  /* 0x000000ad68687220 */ /* 0x080fe20000410000 */
[-C--:B------:R-:W-:Y:S01]  /*11120*/  FMUL.FTZ R105, R105, R173.reuse ;  /* 0x000000ad69697220 */ /* 0x080fe20000410000 */
[----:B------:R-:W-:Y:S01]  /*11130*/  ISETP.NE.AND P2, PT, R185, R160, PT ;  /* 0x000000a0b900720c */ /* 0x000fe20003f45270 */
[----:B------:R-:W-:Y:S01]  /*11140*/  VIADD R160, R12, 0x28c40 ;  /* 0x00028c400ca07836 */ /* 0x000fe20000000000 */
[----:B------:R-:W3:Y:S01]  /*11150*/  MUFU.TANH R166, R166 ;  /* 0x000000a600a67308 */ /* 0x000ee20000002400 */
[-C--:B------:R-:W-:Y:S01]  /*11160*/  FMUL.FTZ R108, R108, R173.reuse ;  /* 0x000000ad6c6c7220 */ /* 0x080fe20000410000 */
[-C--:B------:R-:W-:Y:S01]  /*11170*/  FMUL.FTZ R109, R109, R173.reuse ;  /* 0x000000ad6d6d7220 */ /* 0x080fe20000410000 */
[-C--:B------:R-:W-:Y:S01]  /*11180*/  FMUL.FTZ R112, R112, R173.reuse ;  /* 0x000000ad70707220 */ /* 0x080fe20000410000 */
[----:B------:R-:W-:Y:S01]  /*11190*/  PRMT R160, R187, 0x654, R160 ;  /* 0x00000654bba07816 */ /* 0x000fe200000000a0 */
[-C--:B------:R-:W-:Y:S01]  /*111a0*/  FMUL.FTZ R113, R113, R173.reuse ;  /* 0x000000ad71717220 */ /* 0x080fe20000410000 */
[-C--:B------:R-:W-:Y:S01]  /*111b0*/  FMUL.FTZ R116, R116, R173.reuse ;  /* 0x000000ad74747220 */ /* 0x080fe20000410000 */
[-C--:B------:R-:W-:Y:S01]  /*111c0*/  FMUL.FTZ R117, R117, R173.reuse ;  /* 0x000000ad75757220 */ /* 0x080fe20000410000 */
[----:B------:R5:W-:Y:S01]  /*111d0*/  SYNCS.ARRIVE.TRANS64.RED.A1T0 RZ, [R160+URZ], RZ ;  /* 0x000000ffa0ff79a7 */ /* 0x000be2000810043f */
[----:B------:R-:W4:Y:S01]  /*111e0*/  MUFU.TANH R167, R167 ;  /* 0x000000a700a77308 */ /* 0x000f220000002400 */
[-C--:B------:R-:W-:Y:S01]  /*111f0*/  FMUL.FTZ R120, R120, R173.reuse ;  /* 0x000000ad78787220 */ /* 0x080fe20000410000 */
[-C--:B------:R-:W-:Y:S01]  /*11200*/  FMUL.FTZ R121, R121, R173.reuse ;  /* 0x000000ad79797220 */ /* 0x080fe20000410000 */
[-C--:B------:R-:W-:Y:S01]  /*11210*/  FMUL.FTZ R124, R124, R173.reuse ;  /* 0x000000ad7c7c7220 */ /* 0x080fe20000410000 */
[-C--:B------:R-:W-:Y:S01]  /*11220*/  FMUL.FTZ R125, R125, R173.reuse ;  /* 0x000000ad7d7d7220 */ /* 0x080fe20000410000 */
[-C--:B------:R-:W-:Y:S01]  /*11230*/  FMUL.FTZ R128, R128, R173.reuse ;  /* 0x000000ad80807220 */ /* 0x080fe20000410000 */
[----:B------:R-:W-:Y:S01]  /*11240*/  FMUL.FTZ R129, R129, R173 ;  /* 0x000000ad81817220 */ /* 0x000fe20000410000 */
[C---:B-----5:R-:W-:Y:S01]  /*11250*/  FADD.FTZ R160, R219.reuse, R156 ;  /* 0x0000009cdba07221 */ /* 0x060fe20000010000 */
[----:B------:R-:W-:Y:S01]  /*11260*/  F2FP.BF16.F32.PACK_AB R156, R219, R15 ;  /* 0x0000000fdb9c723e */ /* 0x000fe200000010ff */
[----:B------:R-:W5:Y:S01]  /*11270*/  MUFU.TANH R170, R170 ;  /* 0x000000aa00aa7308 */ /* 0x000f620000002400 */
[----:B------:R-:W-:Y:S01]  /*11280*/  FMNMX.FTZ R15, R177, R216, !PT ;  /* 0x000000d8b10f7209 */ /* 0x000fe20007810000 */
[-C--:B------:R-:W-:Y:S01]  /*11290*/  FMUL.FTZ R132, R132, R173.reuse ;  /* 0x000000ad84847220 */ /* 0x080fe20000410000 */
[-C--:B------:R-:W-:Y:S01]  /*112a0*/  FMUL.FTZ R133, R133, R173.reuse ;  /* 0x000000ad85857220 */ /* 0x080fe20000410000 */
[----:B------:R-:W-:Y:S01]  /*112b0*/  FMUL.FTZ R136, R136, R173 ;  /* 0x000000ad88887220 */ /* 0x000fe20000410000 */
[----:B------:R-:W-:Y:S01]  /*112c0*/  FMNMX.FTZ R15, R155, R15, !PT ;  /* 0x0000000f9b0f7209 */ /* 0x000fe20007810000 */
[-C--:B------:R-:W-:Y:S01]  /*112d0*/  FMUL.FTZ R137, R137, R173.reuse ;  /* 0x000000ad89897220 */ /* 0x080fe20000410000 */
[----:B------:R-:W-:Y:S01]  /*112e0*/  FMUL.FTZ R140, R140, R173 ;  /* 0x000000ad8c8c7220 */ /* 0x000fe20000410000 */
[----:B------:R-:W0:Y:S01]  /*112f0*/  MUFU.TANH R171, R171 ;  /* 0x000000ab00ab7308 */ /* 0x000e220000002400 */
[----:B------:R-:W-:Y:S01]  /*11300*/  FMNMX.FTZ R15, R158, R15, !PT ;  /* 0x0000000f9e0f7209 */ /* 0x000fe20007810000 */
[-C--:B------:R-:W-:Y:S01]  /*11310*/  FMUL.FTZ R141, R141, R173.reuse ;  /* 0x000000ad8d8d7220 */ /* 0x080fe20000410000 */
[-C--:B------:R-:W-:Y:S01]  /*11320*/  FMUL.FTZ R144, R144, R173.reuse ;  /* 0x000000ad90907220 */ /* 0x080fe20000410000 */
[----:B------:R-:W-:Y:S01]  /*11330*/  FMUL.FTZ R145, R145, R173 ;  /* 0x000000ad91917220 */ /* 0x000fe20000410000 */
[----:B------:R-:W-:Y:S01]  /*11340*/  FMNMX.FTZ R15, R159, R15, !PT ;  /* 0x0000000f9f0f7209 */ /* 0x000fe20007810000 */
[-C--:B------:R-:W-:Y:S01]  /*11350*/  FMUL.FTZ R148, R148, R173.reuse ;  /* 0x000000ad94947220 */ /* 0x080fe20000410000 */
[----:B------:R-:W-:Y:S01]  /*11360*/  FMUL.FTZ R149, R149, R173 ;  /* 0x000000ad95957220 */ /* 0x000fe20000410000 */
[----:B------:R-:W1:Y:S01]  /*11370*/  MUFU.TANH R174, R174 ;  /* 0x000000ae00ae7308 */ /* 0x000e620000002400 */
[----:B------:R-:W-:-:S04]  /*11380*/  FMNMX.FTZ R15, R162, R15, !PT ;  /* 0x0000000fa20f7209 */ /* 0x000fc80007810000 */
[----:B------:R-:W-:-:S03]  /*11390*/  FMNMX.FTZ R15, R3, R15, !PT ;  /* 0x0000000f030f7209 */ /* 0x000fc60007810000 */
[----:B------:R-:W1:Y:S01]  /*113a0*/  MUFU.TANH R175, R175 ;  /* 0x000000af00af7308 */ /* 0x000e620000002400 */
[----:B------:R-:W-:-:S04]  /*113b0*/  FMNMX.FTZ R15, R153, R15, !PT ;  /* 0x0000000f990f7209 */ /* 0x000fc80007810000 */
[----:B--2---:R-:W-:-:S03]  /*113c0*/  FMNMX.FTZ R15, R157, R15, !PT ;  /* 0x0000000f9d0f7209 */ /* 0x004fc60007810000 */
[----:B------:R-:W-:Y:S01]  /*113d0*/  MUFU.TANH R179, R179 ;  /* 0x000000b300b37308 */ /* 0x000fe20000002400 */
[----:B------:R-:W-:-:S04]  /*113e0*/  FMNMX.FTZ R15, R163, R15, !PT ;  /* 0x0000000fa30f7209 */ /* 0x000fc80007810000 */
[----:B---3--:R-:W-:-:S03]  /*113f0*/  FMNMX.FTZ R15, R166, R15, !PT ;  /* 0x0000000fa60f7209 */ /* 0x008fc60007810000 */
[----:B------:R-:W2:Y:S01]  /*11400*/  MUFU.EX2 R161, R161 ;  /* 0x000000a100a17308 */ /* 0x000ea20000000800 */
[----:B----4-:R-:W-:-:S04]  /*11410*/  FMNMX.FTZ R15, R167, R15, !PT ;  /* 0x0000000fa70f7209 */ /* 0x010fc80007810000 */
[----:B-----5:R-:W-:-:S03]  /*11420*/  FMNMX.FTZ R15, R170, R15, !PT ;  /* 0x0000000faa0f7209 */ /* 0x020fc60007810000 */
[----:B------:R-:W3:Y:S01]  /*11430*/  MUFU.EX2 R164, R164 ;  /* 0x000000a400a47308 */ /* 0x000ee20000000800 */
[----:B0-----:R-:W-:-:S04]  /*11440*/  FMNMX.FTZ R15, R171, R15, !PT ;  /* 0x0000000fab0f7209 */ /* 0x001fc80007810000 */
[----:B-1----:R-:W-:-:S03]  /*11450*/  FMNMX.FTZ R15, R174, R15, !PT ;  /* 0x0000000fae0f7209 */ /* 0x002fc60007810000 */
[----:B------:R-:W-:Y:S01]  /*11460*/  MUFU.EX2 R165, R165 ;  /* 0x000000a500a57308 */ /* 0x000fe20000000800 */
[----:B------:R-:W-:Y:S01]  /*11470*/  FMNMX.FTZ R15, R175, R15, !PT ;  /* 0x0000000faf0f7209 */ /* 0x000fe20007810000 */
[----:B--2---:R-:W-:-:S03]  /*11480*/  FADD.FTZ R160, R161, R160 ;  /* 0x000000a0a1a07221 */ /* 0x004fc60000010000 */
[----:B------:R-:W-:-:S03]  /*11490*/  FMNMX.FTZ R15, R179, R15, !PT ;  /* 0x0000000fb30f7209 */ /* 0x000fc60007810000 */
[----:B------:R-:W-:Y:S01]  /*114a0*/  MUFU.EX2 R169, R169 ;  /* 0x000000a900a97308 */ /* 0x000fe20000000800 */
[----:B---3--:R-:W-:Y:S01]  /*114b0*/  FADD.FTZ R160, R164, R160 ;  /* 0x000000a0a4a07221 */ /* 0x008fe20000010000 */
[----:B------:R-:W0:Y:S06]  /*114c0*/  SHFL.BFLY PT, R178, R15, 0x2, 0x1f ;  /* 0x0c401f000fb27f89 */ /* 0x000e2c00000e0000 */
[----:B------:R-:W-:Y:S08]  /*114d0*/  MUFU.EX2 R172, R172 ;  /* 0x000000ac00ac7308 */ /* 0x000ff00000000800 */
[----:B------:R-:W-:Y:S08]  /*114e0*/  MUFU.EX2 R176, R176 ;  /* 0x000000b000b07308 */ /* 0x000ff00000000800 */
[----:B------:R-:W-:Y:S01]  /*114f0*/  MUFU.EX2 R221, R221 ;  /* 0x000000dd00dd7308 */ /* 0x000fe20000000800 */
[----:B0-----:R-:W-:-:S05]  /*11500*/  FMNMX.FTZ R15, R15, R178, !PT ;  /* 0x000000b20f0f7209 */ /* 0x001fca0007810000 */
[----:B------:R-:W0:Y:S02]  /*11510*/  SHFL.BFLY PT, R182, R15, 0x1, 0x1f ;  /* 0x0c201f000fb67f89 */ /* 0x000e2400000e0000 */
[----:B------:R1:W-:Y:S08]  /*11520*/  MUFU.EX2 R178, R168 ;  /* 0x000000a800b27308 */ /* 0x0003f00000000800 */
[----:B------:R-:W-:Y:S08]  /*11530*/  MUFU.EX2 R180, R180 ;  /* 0x000000b400b47308 */ /* 0x000ff00000000800 */
[----:B------:R-:W-:Y:S01]  /*11540*/  MUFU.EX2 R181, R181 ;  /* 0x000000b500b57308 */ /* 0x000fe20000000800 */
[----:B0-----:R-:W-:Y:S01]  /*11550*/  FMNMX.FTZ R15, R15, R182, !PT ;  /* 0x000000b60f0f7209 */ /* 0x001fe20007810000 */
[----:B------:R-:W-:-:S04]  /*11560*/  @!P2 IMAD R182, R217, 0x40, R194 ;  /* 0x00000040d9b6a824 */ /* 0x000fc800078e02c2 */
[----:B-1----:R-:W-:Y:S01]  /*11570*/  FADD.FTZ R168, -R15, R216 ;  /* 0x000000d80fa87221 */ /* 0x002fe20000010100 */
[----:B------:R-:W-:-:S03]  /*11580*/  @!P2 IMAD R182, R182, 0x4, R2 ;  /* 0x00000004b6b6a824 */ /* 0x000fc600078e0202 */
[----:B------:R-:W-:Y:S02]  /*11590*/  FMUL.FTZ R168, R168, R20 ;  /* 0x00000014a8a87220 */ /* 0x000fe40000410000 */
[----:B------:R-:W-:Y:S04]  /*115a0*/  @!P2 STS [R182+0x28800], R173 ;  /* 0x028800adb600a388 */ /* 0x000fe80000000800 */
        /* <DEDUP_REMOVED lines=108> */
[-C--:B------:R-:W-:Y:S01]  /*11c70*/  FMUL.FTZ R139, R139, R168.reuse ;  /* 0x000000a88b8b7220 */ /* 0x080fe20000410000 */
[----:B------:R-:W-:Y:S01]  /*11c80*/  FADD.FTZ R3, R172, R3 ;  /* 0x00000003ac037221 */ /* 0x000fe20000010000 */
[----:B------:R-:W2:Y:S01]  /*11c90*/  MUFU.EX2 R170, R170 ;  /* 0x000000aa00aa7308 */ /* 0x000ea20000000800 */
        /* <DEDUP_REMOVED lines=8> */
[----:B-1----:R-:W-:Y:S01]  /*11d20*/  FADD.FTZ R163, R0, R162 ;  /* 0x000000a200a37221 */ /* 0x002fe20000010000 */
[----:B------:R-:W-:Y:S01]  /*11d30*/  F2FP.BF16.F32.PACK_AB R162, R172, R169 ;  /* 0x000000a9aca2723e */ /* 0x000fe200000010ff */
[----:B------:R-:W-:-:S05]  /*11d40*/  FMUL.FTZ R151, R151, R168 ;  /* 0x000000a897977220 */ /* 0x000fca0000410000 */
[----:B------:R-:W1:Y:S01]  /*11d50*/  MUFU.EX2 R174, R174 ;  /* 0x000000ae00ae7308 */ /* 0x000e620000000800 */
[C---:B--2---:R-:W-:Y:S01]  /*11d60*/  FADD.FTZ R164, R170.reuse, R163 ;  /* 0x000000a3aaa47221 */ /* 0x044fe20000010000 */
[----:B------:R-:W-:Y:S01]  /*11d70*/  F2FP.BF16.F32.PACK_AB R163, R170, R0 ;  /* 0x00000000aaa3723e */ /* 0x000fe200000010ff */
[----:B------:R-:W-:-:S04]  /*11d80*/  FADD.FTZ R0, R176, R3 ;  /* 0x00000003b0007221 */ /* 0x000fc80000010000 */
[----:B------:R-:W-:Y:S01]  /*11d90*/  FADD.FTZ R0, R221, R0 ;  /* 0x00000000dd007221 */ /* 0x000fe20000010000 */
[----:B------:R-:W2:Y:S01]  /*11da0*/  MUFU.EX2 R167, R175 ;  /* 0x000000af00a77308 */ /* 0x000ea20000000800 */
[----:B---3--:R-:W-:Y:S01]  /*11db0*/  FADD.FTZ R3, R171, R164 ;  /* 0x000000a4ab037221 */ /* 0x008fe20000010000 */
[----:B------:R-:W-:Y:S01]  /*11dc0*/  F2FP.BF16.F32.PACK_AB R164, R221, R176 ;  /* 0x000000b0dda4723e */ /* 0x000fe200000010ff */
[----:B------:R-:W-:Y:S01]  /*11dd0*/  FADD.FTZ R166, R180, R0 ;  /* 0x00000000b4a67221 */ /* 0x000fe20000010000 */
[----:B------:R0:W-:Y:S04]  /*11de0*/  STSM.16.M88.4 [R199], R160 ;  /* 0x000000a0c7007844 */ /* 0x0001e80000000200 */
[----:B------:R-:W3:Y:S01]  /*11df0*/  MUFU.EX2 R179, R179 ;  /* 0x000000b300b37308 */ /* 0x000ee20000000800 */
[C---:B-1----:R-:W-:Y:S01]  /*11e00*/  FADD.FTZ R3, R174.reuse, R3 ;  /* 0x00000003ae037221 */ /* 0x042fe20000010000 */
[----:B------:R-:W-:-:S03]  /*11e10*/  F2FP.BF16.F32.PACK_AB R165, R174, R171 ;  /* 0x000000abaea5723e */ /* 0x000fc600000010ff */
[----:B--2---:R-:W-:Y:S01]  /*11e20*/  FADD.FTZ R0, R167, R3 ;  /* 0x00000003a7007221 */ /* 0x004fe20000010000 */
[C---:B------:R-:W-:Y:S01]  /*11e30*/  FADD.FTZ R3, R181.reuse, R166 ;  /* 0x000000a6b5037221 */ /* 0x040fe20000010000 */
[----:B------:R-:W-:Y:S02]  /*11e40*/  F2FP.BF16.F32.PACK_AB R166, R181, R180 ;  /* 0x000000b4b5a6723e */ /* 0x000fe400000010ff */
[C---:B---3--:R-:W-:Y:S01]  /*11e50*/  F2FP.BF16.F32.PACK_AB R167, R179.reuse, R167 ;  /* 0x000000a7b3a7723e */ /* 0x048fe200000010ff */
[----:B------:R-:W-:-:S04]  /*11e60*/  FADD.FTZ R0, R179, R0 ;  /* 0x00000000b3007221 */ /* 0x000fc80000010000 */
[----:B------:R0:W-:Y:S01]  /*11e70*/  STSM.16.M88.4 [R200], R164 ;  /* 0x000000a4c8007844 */ /* 0x0001e20000000200 */
[----:B------:R-:W-:Y:S05]  /*11e80*/  @!P0 BRA `(.L_x_5955) ;  /* 0x0000000000048947 */ /* 0x000fea0003800000 */
[----:B------:R-:W-:Y:S01]  /*11e90*/  BPT.TRAP 0x1 ;  /* 0x000000040000795c */ /* 0x000fe20000300000 */
.L_x_5955:
[----:B------:R1:W2:Y:S01]  /*11ea0*/  SYNCS.PHASECHK.TRANS64.TRYWAIT P2, [R12+URZ+0x28c50], R212 ;  /* 0x028c50d40c0075a7 */ /* 0x0002a2000804017f */
[----:B------:R-:W-:Y:S05]  /*11eb0*/  @!P0 BRA `(.L_x_5956) ;  /* 0x0000000000048947 */ /* 0x000fea0003800000 */
[----:B------:R-:W-:Y:S01]  /*11ec0*/  BPT.TRAP 0x1 ;  /* 0x000000040000795c */ /* 0x000fe20000300000 */
.L_x_5956:
[----:B------:R-:W-:Y:S04]  /*11ed0*/  BSSY B2, `(.L_x_5957) ;  /* 0x0000004000027945 */ /* 0x000fe80003800000 */
[----:B--2---:R-:W-:Y:S05]  /*11ee0*/  @P2 BRA `(.L_x_5958) ;  /* 0x0000000000082947 */ /* 0x004fea0003800000 */
[----:B------:R-:W2:Y:S02]  /*11ef0*/  SYNCS.PHASECHK.TRANS64.TRYWAIT P2, [R12+URZ+0x28c50], R212 ;  /* 0x028c50d40c0075a7 */ /* 0x000ea4000804017f */
[----:B--2---:R-:W-:Y:S05]  /*11f00*/  @!P2 BRA `(.L_x_5959) ;  /* 0x000000f400a0a947 */ /* 0x004fea0003800000 */
.L_x_5958:
[----:B------:R-:W-:Y:S05]  /*11f10*/  BSYNC B2 ;  /* 0x0000000000027941 */ /* 0x000fea0003800000 */
.L_x_5957:
        /* <DEDUP_REMOVED lines=38> */
[----:B------:R-:W-:Y:S05]  /*12180*/  @!P0 BRA `(.L_x_5960) ;  /* 0x0000000000048947 */ /* 0x000fea0003800000 */
[----:B------:R-:W-:Y:S01]  /*12190*/  BPT.TRAP 0x1 ;  /* 0x000000040000795c */ /* 0x000fe20000300000 */
.L_x_5960:
[----:B-12---:R-:W-:Y:S02]  /*121a0*/  VIADD R12, R12, 0x28c60 ;  /* 0x00028c600c0c7836 */ /* 0x006fe40000000000 */
[----:B------:R-:W-:Y:S02]  /*121b0*/  IMAD.MOV.U32 R216, RZ, RZ, R15 ;  /* 0x000000ffffd87224 */ /* 0x000fe400078e000f */
[----:B------:R-:W-:Y:S01]  /*121c0*/  IMAD.MOV.U32 R219, RZ, RZ, R13 ;  /* 0x000000ffffdb7224 */ /* 0x000fe200078e000d */
[----:B------:R-:W-:Y:S01]  /*121d0*/  PRMT R12, R187, 0x654, R12 ;  /* 0x00000654bb0c7816 */ /* 0x000fe2000000000c */
[----:B------:R-:W-:-:S03]  /*121e0*/  IMAD.MOV.U32 R217, RZ, RZ, R18 ;  /* 0x000000ffffd97224 */ /* 0x000fc600078e0012 */
[----:B------:R0:W-:Y:S01]  /*121f0*/  SYNCS.ARRIVE.TRANS64.RED.A1T0 RZ, [R12+URZ], RZ ;  /* 0x000000ff0cff79a7 */ /* 0x0001e2000810043f */
[----:B------:R-:W-:Y:S05]  /*12200*/  @P1 BRA `(.L_x_5961) ;  /* 0xffffffe000701947 */ /* 0x000fea000383ffff */
[----:B------:R-:W-:Y:S05]  /*12210*/  BSYNC B0 ;  /* 0x0000000000007941 */ /* 0x000fea0003800000 */
.L_x_5948:
[----:B0-----:R-:W-:-:S07]  /*12220*/  IMAD.MOV.U32 R12, RZ, RZ, R209 ;  /* 0x000000ffff0c7224 */ /* 0x001fce00078e00d1 */
.L_x_5947:
[----:B------:R-:W-:Y:S05]  /*12230*/  BSYNC B1 ;  /* 0x0000000000017941 */ /* 0x000fea0003800000 */
.L_x_5946:
[----:B------:R-:W2:Y:S01]  /*12240*/  LDL R21, [R1+0x8] ;  /* 0x0000080001157983 */ /* 0x000ea20000100800 */
[----:B------:R-:W-:Y:S01]  /*12250*/  BSSY B0, `(.L_x_5962) ;  /* 0x0000294000007945 */ /* 0x000fe20003800000 */
[----:B--2---:R-:W-:-:S13]  /*12260*/  ISETP.GE.AND P1, PT, R12, R21, PT ;  /* 0x000000150c00720c */ /* 0x004fda0003f26270 */
[----:B------:R-:W-:Y:S05]  /*12270*/  @!P1 BRA `(.L_x_5963) ;  /* 0x0000002800449947 */ /* 0x000fea0003800000 */
[----:B------:R-:W-:Y:S02]  /*12280*/  IMAD.MOV.U32 R212, RZ, RZ, R15 ;  /* 0x000000ffffd47224 */ /* 0x000fe400078e000f */
[----:B------:R-:W-:Y:S02]  /*12290*/  IMAD.MOV.U32 R217, RZ, RZ, R13 ;  /* 0x000000ffffd97224 */ /* 0x000fe400078e000d */
[----:B------:R-:W-:-:S07]  /*122a0*/  IMAD.MOV.U32 R216, RZ, RZ, R18 ;  /* 0x000000ffffd87224 */ /* 0x000fce00078e0012 */
.L_x_5984:
[----:B------:R-:W-:-:S05]  /*122b0*/  VIADD R18, R216, 0x1 ;  /* 0x00000001d8127836 */ /* 0x000fca0000000000 */
[----:B------:R-:W-:-:S04]  /*122c0*/  ISETP.NE.AND P1, PT, R18, 0x2, PT ;  /* 0x000000021200780c */ /* 0x000fc80003f25270 */
[----:B------:R-:W-:Y:S02]  /*122d0*/  SEL R13, RZ, 0x1, P1 ;  /* 0x00000001ff0d7807 */ /* 0x000fe40000800000 */
[----:B------:R-:W-:Y:S02]  /*122e0*/  SEL R18, R18, RZ, P1 ;  /* 0x000000ff12127207 */ /* 0x000fe40000800000 */
[----:B------:R-:W-:Y:S01]  /*122f0*/  LOP3.LUT R19, R19, R13, RZ, 0x3c, !PT ;  /* 0x0000000d13137212 */ /* 0x000fe200078e3cff */
[----:B------:R-:W-:Y:S06]  /*12300*/  @!P0 BRA `(.L_x_5964) ;  /* 0x0000000000048947 */ /* 0x000fec0003800000 */
[----:B------:R-:W-:Y:S01]  /*12310*/  BPT.TRAP 0x1 ;  /* 0x000000040000795c */ /* 0x000fe20000300000 */
.L_x_5964:
[----:B------:R-:W-:Y:S01]  /*12320*/  IMAD R21, R18, 0x8, R2 ;  /* 0x0000000812157824 */ /* 0x000fe200078e0202 */
[----:B------:R-:W-:-:S04]  /*12330*/  SHF.L.U32 R209, R19, 0x1f, RZ ;  /* 0x0000001f13d17819 */ /* 0x000fc800000006ff */
[----:B------:R0:W1:Y:S01]  /*12340*/  SYNCS.PHASECHK.TRANS64.TRYWAIT P1, [R21+URZ+0x28c30], R209 ;  /* 0x028c30d1150075a7 */ /* 0x000062000802017f */
[----:B------:R-:W-:Y:S05]  /*12350*/  @!P0 BRA `(.L_x_5965) ;  /* 0x0000000000048947 */ /* 0x000fea0003800000 */
[----:B------:R-:W-:Y:S01]  /*12360*/  BPT.TRAP 0x1 ;  /* 0x000000040000795c */ /* 0x000fe20000300000 */
.L_x_5965:
[----:B------:R-:W-:Y:S01]  /*12370*/  BSSY B1, `(.L_x_5966) ;  /* 0x0000006000017945 */ /* 0x000fe20003800000 */
[----:B------:R-:W-:Y:S02]  /*12380*/  IMAD R156, R18, 0x200, R14 ;  /* 0x00000200129c7824 */ /* 0x000fe400078e020e */
[----:B------:R-:W-:Y:S01]  /*12390*/  IMAD.MOV.U32 R157, RZ, RZ, 0x40000040 ;  /* 0x40000040ff9d7424 */ /* 0x000fe200078e00ff */
[----:B-1----:R-:W-:Y:S06]  /*123a0*/  @P1 BRA `(.L_x_5967) ;  /* 0x0000000000081947 */ /* 0x002fec0003800000 */
[----:B------:R-:W1:Y:S02]  /*123b0*/  SYNCS.PHASECHK.TRANS64.TRYWAIT P1, [R21+URZ+0x28c30], R209 ;  /* 0x028c30d1150075a7 */ /* 0x000e64000802017f */
[----:B-1----:R-:W-:Y:S05]  /*123c0*/  @!P1 BRA `(.L_x_5968) ;  /* 0x000000f000849947 */ /* 0x002fea0003800000 */
.L_x_5967:
[----:B------:R-:W-:Y:S05]  /*123d0*/  BSYNC B1 ;  /* 0x0000000000017941 */ /* 0x000fea0003800000 */
.L_x_5966:
        /* <DEDUP_REMOVED lines=36> */
.L_x_5969:
[----:B------:R-:W2:Y:S01]  /*12620*/  @P4 LDC R20, c[0x0][0x44c] ;  /* 0x00011300ff144b82 */ /* 0x000ea20000000800 */
[----:B------:R-:W-:Y:S01]  /*12630*/  IMAD.IADD R13, R229, 0x1, R195 ;  /* 0x00000001e50d7824 */ /* 0x000fe200078e02c3 */
[----:B------:R-:W-:Y:S02]  /*12640*/  ULDC UR4, c[0x0][0x9d8] ;  /* 0x0002760000047ab9 */ /* 0x000fe40000000800 */
[----:B------:R-:W-:Y:S01]  /*12650*/  FMUL.FTZ R222, R157, UR4 ;  /* 0x000000049dde7c20 */ /* 0x000fe20008410000 */
[----:B------:R-:W-:Y:S01]  /*12660*/  FMUL.FTZ R223, R161, UR4 ;  /* 0x00000004a1df7c20 */ /* 0x000fe20008410000 */
[----:B------:R-:W-:Y:S01]  /*12670*/  FMUL.FTZ R221, R156, UR4 ;  /* 0x000000049cdd7c20 */ /* 0x000fe20008410000 */
[----:B------:R-:W-:Y:S01]  /*12680*/  FMUL.FTZ R157, R162, UR4 ;  /* 0x00000004a29d7c20 */ /* 0x000fe20008410000 */
[----:B------:R-:W3:Y:S01]  /*12690*/  @P4 LDC R15, c[0x0][0x450] ;  /* 0x00011400ff0f4b82 */ /* 0x000ee20000000800 */
        /* <DEDUP_REMOVED lines=21> */
[----:B------:R-:W-:Y:S01]  /*127f0*/  IADD3 R224, -R185, 0x1, -R178 ;  /* 0x00000001b9e07810 */ /* 0x000fe20007ffe9b2 */
[----:B------:R-:W2:Y:S01]  /*12800*/  MUFU.TANH R219, R219 ;  /* 0x000000db00db7308 */ /* 0x000ea20000002400 */
[----:B---3--:R-:W-:Y:S01]  /*12810*/  @P4 SHF.R.U32.HI R13, RZ, R15, R20 ;  /* 0x0000000fff0d4219 */ /* 0x008fe20000011614 */
        /* <DEDUP_REMOVED lines=9> */
[----:B------:R-:W3:Y:S01]  /*128b0*/  SHFL.IDX PT, R181, R13, RZ, 0x1c1f ;  /* 0x001c1fff0db57589 */ /* 0x000ee200000e0000 */
[----:B------:R-:W4:Y:S01]  /*128c0*/  MUFU.TANH R15, R15 ;  /* 0x0000000f000f7308 */ /* 0x000f220000002400 */
[----:B------:R-:W-:Y:S01]  /*128d0*/  VIADD R152, R21, 0x28c40 ;  /* 0x00028c4015987836 */ /* 0x000fe20000000000 */
[----:B------:R-:W-:Y:S01]  /*128e0*/  IADD3 R224, -R23, R224, R184 ;  /* 0x000000e017e07210 */ /* 0x000fe20007ffe1b8 */
[----:B------:R-:W-:-:S03]  /*128f0*/  ULDC UR4, c[0x0][0x9e0] ;  /* 0x0002780000047ab9 */ /* 0x000fc60000000800 */
[----:B------:R-:W-:Y:S01]  /*12900*/  PRMT R152, R187, 0x654, R152 ;  /* 0x00000654bb987816 */ /* 0x000fe20000000098 */
[C---:B------:R-:W-:Y:S01]  /*12910*/  VIADD R225, R224.reuse, UR4 ;  /* 0x00000004e0e17c36 */ /* 0x040fe20008000000 */
[----:B------:R-:W0:Y:S01]  /*12920*/  MUFU.TANH R20, R20 ;  /* 0x0000001400147308 */ /* 0x000e220000002400 */
[----:B------:R-:W-:Y:S01]  /*12930*/  VIADD R224, R224, UR45 ;  /* 0x0000002de0e07c36 */ /* 0x000fe20008000000 */
[----:B------:R0:W-:Y:S06]  /*12940*/  SYNCS.ARRIVE.TRANS64.RED.A1T0 RZ, [R152+URZ], RZ ;  /* 0x000000ff98ff79a7 */ /* 0x0001ec000810043f */
[----:B------:R-:W0:Y:S01]  /*12950*/  MUFU.TANH R154, R154 ;  /* 0x0000009a009a7308 */ /* 0x000e220000002400 */
[----:B---3--:R-:W-:-:S07]  /*12960*/  IMAD.IADD R183, R225, 0x1, R181 ;  /* 0x00000001e1b77824 */ /* 0x008fce00078e02b5 */
[----:B------:R-:W3:Y:S01]  /*12970*/  MUFU.TANH R221, R221 ;  /* 0x000000dd00dd7308 */ /* 0x000ee20000002400 */
        /* <DEDUP_REMOVED lines=28> */
[----:B--234-:R-:W-:Y:S05]  /*12b40*/  @!P5 BRA `(.L_x_5970) ;  /* 0x000000000060d947 */ /* 0x01cfea0003800000 */
        /* <DEDUP_REMOVED lines=8> */
[----:B0-----:R-:W0:Y:S02]  /*12bd0*/  @P1 LDC.64 R152, c[0x0][0x9e8] ;  /* 0x00027a00ff981b82 */ /* 0x001e240000000a00 */
[----:B0-----:R-:W-:-:S05]  /*12be0*/  @P1 IMAD.HI.U32 R152, R181, R152, RZ ;  /* 0x00000098b5981227 */ /* 0x001fca00078e00ff */
[----:B------:R-:W-:-:S04]  /*12bf0*/  @P1 SHF.R.U32.HI R181, RZ, R153, R152 ;  /* 0x00000099ffb51219 */ /* 0x000fc80000011698 */
[----:B------:R-:W-:Y:S01]  /*12c00*/  LOP3.LUT R181, RZ, R181, RZ, 0x33, !PT ;  /* 0x000000b5ffb57212 */ /* 0x000fe200078e33ff */
[----:B------:R-:W-:Y:S06]  /*12c10*/  BRA `(.L_x_5973) ;  /* 0x0000000000187947 */ /* 0x000fec0003800000 */
.L_x_5972:
[----:B------:R-:W-:Y:S02]  /*12c20*/  ULDC UR4, c[0x0][0x9e4] ;  /* 0x0002790000047ab9 */ /* 0x000fe40000000800 */
[----:B------:R-:W-:-:S05]  /*12c30*/  IMAD.U32 R226, RZ, RZ, UR4 ;  /* 0x00000004ffe27e24 */ /* 0x000fca000f8e00ff */
[----:B------:R-:W-:-:S13]  /*12c40*/  ISETP.NE.AND P1, PT, R226, 0x1, PT ;  /* 0x00000001e200780c */ /* 0x000fda0003f25270 */
[----:B0-----:R-:W0:Y:S02]  /*12c50*/  @P1 LDC.64 R152, c[0x0][0x9e8] ;  /* 0x00027a00ff981b82 */ /* 0x001e240000000a00 */
[----:B0-----:R-:W-:-:S05]  /*12c60*/  @P1 IMAD.HI.U32 R152, R181, R152, RZ ;  /* 0x00000098b5981227 */ /* 0x001fca00078e00ff */
[----:B------:R-:W-:-:S07]  /*12c70*/  @P1 SHF.R.U32.HI R181, RZ, R153, R152 ;  /* 0x00000099ffb51219 */ /* 0x000fce0000011698 */
.L_x_5973:
[----:B------:R-:W-:Y:S05]  /*12c80*/  BSYNC B1 ;  /* 0x0000000000017941 */ /* 0x000fea0003800000 */
.L_x_5971:
[----:B------:R-:W-:-:S04]  /*12c90*/  IMAD R181, R181, R226, -R178 ;  /* 0x000000e2b5b57224 */ /* 0x000fc800078e0ab2 */
[----:B------:R-:W-:-:S05]  /*12ca0*/  IMAD.IADD R181, R181, 0x1, -R185 ;  /* 0x00000001b5b57824 */ /* 0x000fca00078e0ab9 */
[----:B------:R-:W-:Y:S02]  /*12cb0*/  VIMNMX R182, R182, R181, !PT ;  /* 0x000000b5b6b67248 */ /* 0x000fe40007fe0100 */
[----:B------:R-:W-:-:S07]  /*12cc0*/  VIADDMNMX R183, R181, R226, R183, PT ;  /* 0x000000e2b5b77246 */ /* 0x000fce00038001b7 */
.L_x_5970:
[----:B------:R-:W-:Y:S01]  /*12cd0*/  ISETP.GT.AND P1, PT, R12, -0x1, PT ;  /* 0xffffffff0c00780c */ /* 0x000fe20003f24270 */
[----:B------:R-:W2:Y:S03]  /*12ce0*/  SHFL.IDX PT, R13, R13, 0x1, 0x1c1f ;  /* 0x003c1f000d0d7f89 */ /* 0x000ea600000e0000 */
[C---:B------:R-:W-:Y:S02]  /*12cf0*/  ISETP.GT.AND P2, PT, R182.reuse, RZ, P1 ;  /* 0x000000ffb600720c */ /* 0x040fe40000f44270 */
[C---:B------:R-:W-:Y:S02]  /*12d00*/  ISETP.GT.AND P6, PT, R182.reuse, 0x1, P1 ;  /* 0x00000001b600780c */ /* 0x040fe40000fc4270 */
[----:B------:R-:W-:Y:S02]  /*12d10*/  ISETP.LT.OR P3, PT, R183, 0x1, P2 ;  /* 0x00000001b700780c */ /* 0x000fe40001761670 */
[----:B------:R-:W-:-:S02]  /*12d20*/  ISETP.GT.AND P2, PT, R182, 0x8, P1 ;  /* 0x00000008b600780c */ /* 0x000fc40000f44270 */
[----:B0-----:R-:W-:Y:S02]  /*12d30*/  FSEL R181, R20, -INF , !P3 ;  /* 0xff80000014b57808 */ /* 0x001fe40005800000 */
[----:B------:R-:W-:Y:S02]  /*12d40*/  ISETP.GT.AND P3, PT, R182, 0x9, P1 ;  /* 0x00000009b600780c */ /* 0x000fe40000f64270 */
[C---:B------:R-:W-:Y:S02]  /*12d50*/  ISETP.LT.OR P6, PT, R183.reuse, 0x2, P6 ;  /* 0x00000002b700780c */ /* 0x040fe400037c1670 */
[C---:B------:R-:W-:Y:S02]  /*12d60*/  ISETP.LT.OR P2, PT, R183.reuse, 0x9, P2 ;  /* 0x00000009b700780c */ /* 0x040fe40001741670 */
[----:B------:R-:W-:Y:S02]  /*12d70*/  ISETP.LT.OR P3, PT, R183, 0xa, P3 ;  /* 0x0000000ab700780c */ /* 0x000fe40001f61670 */
[----:B------:R-:W-:-:S02]  /*12d80*/  FSEL R219, R219, -INF , !P6 ;  /* 0xff800000dbdb7808 */ /* 0x000fc40007000000 */
[----:B------:R-:W-:Y:S01]  /*12d90*/  FSEL R221, R221, -INF , !P2 ;  /* 0xff800000dddd7808 */ /* 0x000fe20005000000 */
[--C-:B--2---:R-:W-:Y:S01]  /*12da0*/  IMAD.IADD R225, R225, 0x1, R13.reuse ;  /* 0x00000001e1e17824 */ /* 0x104fe200078e020d */
[----:B------:R-:W-:Y:S01]  /*12db0*/  FSEL R222, R222, -INF , !P3 ;  /* 0xff800000dede7808 */ /* 0x000fe20005800000 */
[----:B------:R-:W-:Y:S01]  /*12dc0*/  IMAD.IADD R224, R224, 0x1, R13 ;  /* 0x00000001e0e07824 */ /* 0x000fe200078e020d */
[C---:B------:R-:W-:Y:S02]  /*12dd0*/  ISETP.GT.AND P6, PT, R182.reuse, 0x10, P1 ;  /* 0x00000010b600780c */ /* 0x040fe40000fc4270 */
[C---:B------:R-:W-:Y:S02]  /*12de0*/  ISETP.GT.AND P2, PT, R182.reuse, 0x11, P1 ;  /* 0x00000011b600780c */ /* 0x040fe40000f44270 */
[----:B------:R-:W-:Y:S02]  /*12df0*/  ISETP.GT.AND P3, PT, R182, 0x18, P1 ;  /* 0x00000018b600780c */ /* 0x000fe40000f64270 */
[----:B------:R-:W-:-:S02]  /*12e00*/  ISETP.LT.OR P6, PT, R183, 0x11, P6 ;  /* 0x00000011b700780c */ /* 0x000fc400037c1670 */
[C---:B------:R-:W-:Y:S02]  /*12e10*/  ISETP.LT.OR P2, PT, R183.reuse, 0x12, P2 ;  /* 0x00000012b700780c */ /* 0x040fe40001741670 */
[----:B------:R-:W-:Y:S02]  /*12e20*/  ISETP.LT.OR P3, PT, R183, 0x19, P3 ;  /* 0x00000019b700780c */ /* 0x000fe40001f61670 */
[----:B------:R-:W-:Y:S02]  /*12e30*/  FSEL R160, R160, -INF , !P6 ;  /* 0xff800000a0a07808 */ /* 0x000fe40007000000 */
[----:B------:R-:W-:Y:S02]  /*12e40*/  FSEL R223, R223, -INF , !P2 ;  /* 0xff800000dfdf7808 */ /* 0x000fe40005000000 */
[----:B------:R-:W-:Y:S02]  /*12e50*/  FSEL R164, R164, -INF , !P3 ;  /* 0xff800000a4a47808 */ /* 0x000fe40005800000 */
[----:B------:R-:W-:-:S02]  /*12e60*/  ISETP.GT.AND P6, PT, R182, 0x19, P1 ;  /* 0x00000019b600780c */ /* 0x000fc40000fc4270 */
[C---:B------:R-:W-:Y:S02]  /*12e70*/  ISETP.GT.AND P2, PT, R182.reuse, 0x20, P1 ;  /* 0x00000020b600780c */ /* 0x040fe40000f44270 */
[----:B------:R-:W-:Y:S02]  /*12e80*/  ISETP.GT.AND P3, PT, R182, 0x21, P1 ;  /* 0x00000021b600780c */ /* 0x000fe40000f64270 */
[C---:B------:R-:W-:Y:S02]  /*12e90*/  ISETP.LT.OR P6, PT, R183.reuse, 0x1a, P6 ;  /* 0x0000001ab700780c */ /* 0x040fe400037c1670 */
[C---:B------:R-:W-:Y:S02]  /*12ea0*/  ISETP.LT.OR P2, PT, R183.reuse, 0x21, P2 ;  /* 0x00000021b700780c */ /* 0x040fe40001741670 */
[----:B------:R-:W-:Y:S02]  /*12eb0*/  ISETP.LT.OR P3, PT, R183, 0x22, P3 ;  /* 0x00000022b700780c */ /* 0x000fe40001f61670 */
[----:B------:R-:W-:-:S02]  /*12ec0*/  FSEL R165, R165, -INF , !P6 ;  /* 0xff800000a5a57808 */ /* 0x000fc40007000000 */
[----:B------:R-:W-:Y:S02]  /*12ed0*/  FSEL R167, R167, -INF , !P2 ;  /* 0xff800000a7a77808 */ /* 0x000fe40005000000 */
[----:B------:R-:W-:Y:S02]  /*12ee0*/  FSEL R169, R169, -INF , !P3 ;  /* 0xff800000a9a97808 */ /* 0x000fe40005800000 */
        /* <DEDUP_REMOVED lines=17> */
[----:B------:R-:W-:Y:S01]  /*13000*/  FSEL R180, R180, -INF , !P3 ;  /* 0xff800000b4b47808 */ /* 0x000fe20005800000 */
[----:B------:R-:W-:Y:S06]  /*13010*/  @!P5 BRA `(.L_x_5974) ;  /* 0x000000000060d947 */ /* 0x000fec0003800000 */
        /* <DEDUP_REMOVED lines=13> */
.L_x_5976:
[----:B------:R-:W-:Y:S02]  /*130f0*/  ULDC UR4, c[0x0][0x9e4] ;  /* 0x0002790000047ab9 */ /* 0x000fe40000000800 */
[----:B------:R-:W-:-:S05]  /*13100*/  IMAD.U32 R20, RZ, RZ, UR4 ;  /* 0x00000004ff147e24 */ /* 0x000fca000f8e00ff */
[----:B------:R-:W-:-:S13]  /*13110*/  ISETP.NE.AND P2, PT, R20, 0x1, PT ;  /* 0x000000011400780c */ /* 0x000fda0003f45270 */
[----:B------:R-:W0:Y:S02]  /*13120*/  @P2 LDC.64 R152, c[0x0][0x9e8] ;  /* 0x00027a00ff982b82 */ /* 0x000e240000000a00 */
[----:B0-----:R-:W-:-:S05]  /*13130*/  @P2 IMAD.HI.U32 R152, R13, R152, RZ ;  /* 0x000000980d982227 */ /* 0x001fca00078e00ff */
[----:B------:R-:W-:-:S07]  /*13140*/  @P2 SHF.R.U32.HI R13, RZ, R153, R152 ;  /* 0x00000099ff0d2219 */ /* 0x000fce0000011698 */
.L_x_5977:
[----:B------:R-:W-:Y:S05]  /*13150*/  BSYNC B1 ;  /* 0x0000000000017941 */ /* 0x000fea0003800000 */
.L_x_5975:
[----:B------:R-:W-:-:S04]  /*13160*/  IMAD R13, R13, R20, -R178 ;  /* 0x000000140d0d7224 */ /* 0x000fc800078e0ab2 */
[----:B------:R-:W-:-:S05]  /*13170*/  IMAD.IADD R13, R13, 0x1, -R185 ;  /* 0x000000010d0d7824 */ /* 0x000fca00078e0ab9 */
[----:B------:R-:W-:Y:S02]  /*13180*/  VIMNMX R224, R224, R13, !PT ;  /* 0x0000000de0e07248 */ /* 0x000fe40007fe0100 */
[----:B------:R-:W-:-:S07]  /*13190*/  VIADDMNMX R225, R13, R20, R225, PT ;  /* 0x000000140de17246 */ /* 0x000fce00038001e1 */
.L_x_5974:
[----:B------:R-:W-:Y:S01]  /*131a0*/  FMNMX.FTZ R13, R181, R217, !PT ;  /* 0x000000d9b50d7209 */ /* 0x000fe20007810000 */
[----:B------:R-:W-:Y:S01]  /*131b0*/  ULDC UR4, c[0x0][0x988] ;  /* 0x0002620000047ab9 */ /* 0x000fe20000000800 */
[----:B------:R-:W-:Y:S02]  /*131c0*/  ISETP.GT.AND P6, PT, R224, 0x9, P1 ;  /* 0x00000009e000780c */ /* 0x000fe40000fc4270 */
[----:B------:R-:W-:Y:S02]  /*131d0*/  FMNMX.FTZ R13, R219, R13, !PT ;  /* 0x0000000ddb0d7209 */ /* 0x000fe40007810000 */
[----:B------:R-:W-:Y:S02]  /*131e0*/  ISETP.LT.OR P6, PT, R225, 0xa, P6 ;  /* 0x0000000ae100780c */ /* 0x000fe400037c1670 */
[----:B------:R-:W-:Y:S02]  /*131f0*/  FMNMX.FTZ R13, R221, R13, !PT ;  /* 0x0000000ddd0d7209 */ /* 0x000fe40007810000 */
[----:B------:R-:W-:-:S02]  /*13200*/  FSEL R156, R156, -INF , !P6 ;  /* 0xff8000009c9c7808 */ /* 0x000fc40007000000 */
[----:B------:R-:W-:Y:S02]  /*13210*/  FMNMX.FTZ R13, R222, R13, !PT ;  /* 0x0000000dde0d7209 */ /* 0x000fe40007810000 */
        /* <DEDUP_REMOVED lines=12> */
[----:B------:R-:W-:Y:S02]  /*132e0*/  ISETP.GT.AND P6, PT, R224, RZ, P1 ;  /* 0x000000ffe000720c */ /* 0x000fe40000fc4270 */
[----:B------:R-:W-:Y:S02]  /*132f0*/  FMNMX.FTZ R13, R172, R13, !PT ;  /* 0x0000000dac0d7209 */ /* 0x000fe40007810000 */
[----:B------:R-:W-:Y:S02]  /*13300*/  ISETP.GT.AND P3, PT, R224, 0x1, P1 ;  /* 0x00000001e000780c */ /* 0x000fe40000f64270 */
[----:B------:R-:W-:Y:S02]  /*13310*/  FMNMX.FTZ R13, R173, R13, !PT ;  /* 0x0000000dad0d7209 */ /* 0x000fe40007810000 */
[----:B------:R-:W-:-:S02]  /*13320*/  ISETP.LT.OR P6, PT, R225, 0x1, P6 ;  /* 0x00000001e100780c */ /* 0x000fc400037c1670 */
[----:B------:R-:W-:Y:S02]  /*13330*/  FMNMX.FTZ R13, R175, R13, !PT ;  /* 0x0000000daf0d7209 */ /* 0x000fe40007810000 */
[----:B------:R-:W-:Y:S02]  /*13340*/  ISETP.LT.OR P3, PT, R225, 0x2, P3 ;  /* 0x00000002e100780c */ /* 0x000fe40001f61670 */
[----:B------:R-:W-:Y:S02]  /*13350*/  FMNMX.FTZ R13, R177, R13, !PT ;  /* 0x0000000db10d7209 */ /* 0x000fe40007810000 */
[----:B------:R-:W-:Y:S02]  /*13360*/  FSEL R154, R154, -INF , !P3 ;  /* 0xff8000009a9a7808 */ /* 0x000fe40005800000 */
[----:B------:R-:W-:Y:S02]  /*13370*/  FMNMX.FTZ R13, R179, R13, !PT ;  /* 0x0000000db30d7209 */ /* 0x000fe40007810000 */
[----:B------:R-:W-:-:S02]  /*13380*/  ISETP.GT.AND P3, PT, R224, 0x10, P1 ;  /* 0x00000010e000780c */ /* 0x000fc40000f64270 */
[----:B------:R-:W-:Y:S02]  /*13390*/  FMNMX.FTZ R13, R180, R13, !PT ;  /* 0x0000000db40d7209 */ /* 0x000fe40007810000 */
[----:B------:R-:W-:-:S03]  /*133a0*/  ISETP.LT.OR P3, PT, R225, 0x11, P3 ;  /* 0x00000011e100780c */ /* 0x000fc60001f61670 */
[----:B------:R-:W0:Y:S01]  /*133b0*/  SHFL.BFLY PT, R20, R13, 0x2, 0x1f ;  /* 0x0c401f000d147f89 */ /* 0x000e2200000e0000 */
[----:B------:R-:W-:Y:S02]  /*133c0*/  FSEL R157, R157, -INF , !P3 ;  /* 0xff8000009d9d7808 */ /* 0x000fe40005800000 */
[----:B------:R-:W-:-:S04]  /*133d0*/  ISETP.GT.AND P3, PT, R224, 0x19, P1 ;  /* 0x00000019e000780c */ /* 0x000fc80000f64270 */
[----:B------:R-:W-:-:S04]  /*133e0*/  ISETP.LT.OR P3, PT, R225, 0x1a, P3 ;  /* 0x0000001ae100780c */ /* 0x000fc80001f61670 */
[----:B------:R-:W-:Y:S02]  /*133f0*/  FSEL R161, R161, -INF , !P3 ;  /* 0xff800000a1a17808 */ /* 0x000fe40005800000 */
[----:B------:R-:W-:-:S04]  /*13400*/  ISETP.GT.AND P3, PT, R224, 0x28, P1 ;  /* 0x00000028e000780c */ /* 0x000fc80000f64270 */
[----:B------:R-:W-:-:S04]  /*13410*/  ISETP.LT.OR P3, PT, R225, 0x29, P3 ;  /* 0x00000029e100780c */ /* 0x000fc80001f61670 */
[----:B------:R-:W-:Y:S02]  /*13420*/  FSEL R166, R166, -INF , !P3 ;  /* 0xff800000a6a67808 */ /* 0x000fe40005800000 */
[----:B------:R-:W-:Y:S02]  /*13430*/  ISETP.GT.AND P3, PT, R224, 0x30, P1 ;  /* 0x00000030e000780c */ /* 0x000fe40000f64270 */
[----:B0-----:R-:W-:Y:S02]  /*13440*/  FMNMX.FTZ R13, R13, R20, !PT ;  /* 0x000000140d0d7209 */ /* 0x001fe40007810000 */
[----:B------:R-:W-:-:S03]  /*13450*/  ISETP.LT.OR P3, PT, R225, 0x31, P3 ;  /* 0x00000031e100780c */ /* 0x000fc60001f61670 */
[----:B------:R-:W0:Y:S01]  /*13460*/  SHFL.BFLY PT, R20, R13, 0x1, 0x1f ;  /* 0x0c201f000d147f89 */ /* 0x000e2200000e0000 */
[----:B------:R-:W-:Y:S02]  /*13470*/  FSEL R170, R170, -INF , !P3 ;  /* 0xff800000aaaa7808 */ /* 0x000fe40005800000 */
[----:B0-----:R-:W-:Y:S01]  /*13480*/  FMNMX.FTZ R13, R13, R20, !PT ;  /* 0x000000140d0d7209 */ /* 0x001fe20007810000 */
[----:B------:R-:W-:-:S03]  /*13490*/  IMAD.U32 R20, RZ, RZ, UR4 ;  /* 0x00000004ff147e24 */ /* 0x000fc6000f8e00ff */
[C---:B------:R-:W-:Y:S01]  /*134a0*/  FSETP.NEU.FTZ.AND P2, PT, R13.reuse, -INF , PT ;  /* 0xff8000000d00780b */ /* 0x040fe20003f5d000 */
[----:B------:R-:W-:-:S03]  /*134b0*/  FMUL.FTZ R152, R13, R20 ;  /* 0x000000140d987220 */ /* 0x000fc60000410000 */
[----:B------:R-:W-:Y:S02]  /*134c0*/  FSEL R153, R13, RZ, P2 ;  /* 0x000000ff0d997208 */ /* 0x000fe40001000000 */
[----:B------:R-:W-:Y:S02]  /*134d0*/  FSEL R152, R152, RZ, P2 ;  /* 0x000000ff98987208 */ /* 0x000fe40001000000 */
[----:B------:R-:W-:Y:S01]  /*134e0*/  ISETP.GT.AND P2, PT, R224, 0x8, P1 ;  /* 0x00000008e000780c */ /* 0x000fe20000f44270 */
[----:B------:R-:W-:Y:S02]  /*134f0*/  FADD.FTZ R153, -R153, R217 ;  /* 0x000000d999997221 */ /* 0x000fe40000010100 */
        /* <DEDUP_REMOVED lines=16> */
[----:B------:R-:W-:Y:S01]  /*13600*/  ISETP.LT.OR P2, PT, R225, 0x9, P2 ;  /* 0x00000009e100780c */ /* 0x000fe20001741670 */
[----:B------:R0:W-:Y:S01]  /*13610*/  MUFU.EX2 R152, R181 ;  /* 0x000000b500987308 */ /* 0x0001e20000000800 */
[----:B------:R-:W-:-:S02]  /*13620*/  FMUL.FTZ R153, R153, R20 ;  /* 0x0000001499997220 */ /* 0x000fc40000410000 */
[----:B------:R-:W-:Y:S02]  /*13630*/  FSEL R155, R155, -INF , !P2 ;  /* 0xff8000009b9b7808 */ /* 0x000fe40005000000 */
[----:B------:R-:W-:-:S03]  /*13640*/  ISETP.GT.AND P2, PT, R224, 0x11, P1 ;  /* 0x00000011e000780c */ /* 0x000fc60000f44270 */
[----:B------:R-:W2:Y:S01]  /*13650*/  MUFU.EX2 R153, R153 ;  /* 0x0000009900997308 */ /* 0x000ea20000000800 */
[----:B0-----:R-:W-:Y:S02]  /*13660*/  FSEL R181, R15, -INF , !P6 ;  /* 0xff8000000fb57808 */ /* 0x001fe40007000000 */
[----:B------:R-:W-:Y:S02]  /*13670*/  ISETP.LT.OR P2, PT, R225, 0x12, P2 ;  /* 0x00000012e100780c */ /* 0x000fe40001741670 */
[----:B------:R-:W-:Y:S02]  /*13680*/  FMNMX.FTZ R15, R181, R212, !PT ;  /* 0x000000d4b50f7209 */ /* 0x000fe40007810000 */
[----:B------:R-:W-:Y:S01]  /*13690*/  FSEL R158, R158, -INF , !P2 ;  /* 0xff8000009e9e7808 */ /* 0x000fe20005000000 */
[----:B------:R-:W0:Y:S01]  /*136a0*/  MUFU.EX2 R219, R219 ;  /* 0x000000db00db7308 */ /* 0x000e220000000800 */
[----:B------:R-:W-:Y:S02]  /*136b0*/  FMNMX.FTZ R15, R154, R15, !PT ;  /* 0x0000000f9a0f7209 */ /* 0x000fe40007810000 */
[----:B------:R-:W-:-:S02]  /*136c0*/  ISETP.GT.AND P2, PT, R224, 0x20, P1 ;  /* 0x00000020e000780c */ /* 0x000fc40000f44270 */
[----:B------:R-:W-:Y:S02]  /*136d0*/  FMNMX.FTZ R15, R155, R15, !PT ;  /* 0x0000000f9b0f7209 */ /* 0x000fe40007810000 */
[----:B------:R-:W-:Y:S01]  /*136e0*/  ISETP.LT.OR P2, PT, R225, 0x21, P2 ;  /* 0x00000021e100780c */ /* 0x000fe20001741670 */
[----:B------:R-:W3:Y:S01]  /*136f0*/  MUFU.EX2 R221, R221 ;  /* 0x000000dd00dd7308 */ /* 0x000ee20000000800 */
[----:B------:R-:W-:Y:S01]  /*13700*/  FMNMX.FTZ R15, R156, R15, !PT ;  /* 0x0000000f9c0f7209 */ /* 0x000fe20007810000 */
[----:B--2---:R-:W-:Y:S01]  /*13710*/  FFMA.FTZ R3, R153, R3, R152 ;  /* 0x0000000399037223 */ /* 0x004fe20000010098 */
[----:B------:R-:W-:Y:S01]  /*13720*/  FSEL R162, R162, -INF , !P2 ;  /* 0xff800000a2a27808 */ /* 0x000fe20005000000 */
[----:B------:R-:W-:Y:S01]  /*13730*/  FMUL.FTZ R24, R24, R153 ;  /* 0x0000009918187220 */ /* 0x000fe20000410000 */
[----:B------:R-:W-:Y:S01]  /*13740*/  FMNMX.FTZ R15, R157, R15, !PT ;  /* 0x0000000f9d0f7209 */ /* 0x000fe20007810000 */
[----:B------:R-:W-:Y:S01]  /*13750*/  FMUL.FTZ R25, R25, R153 ;  /* 0x0000009919197220 */ /* 0x000fe20000410000 */
[----:B------:R-:W-:Y:S01]  /*13760*/  ISETP.GT.AND P2, PT, R224, 0x29, P1 ;  /* 0x00000029e000780c */ /* 0x000fe20000f44270 */
[----:B------:R-:W2:Y:S01]  /*13770*/  MUFU.EX2 R222, R222 ;  /* 0x000000de00de7308 */ /* 0x000ea20000000800 */
[----:B------:R-:W-:Y:S01]  /*13780*/  FMNMX.FTZ R15, R158, R15, !PT ;  /* 0x0000000f9e0f7209 */ /* 0x000fe20007810000 */
[----:B0-----:R-:W-:Y:S01]  /*13790*/  FADD.FTZ R3, R219, R3 ;  /* 0x00000003db037221 */ /* 0x001fe20000010000 */
[----:B------:R-:W-:Y:S01]  /*137a0*/  ISETP.LT.OR P2, PT, R225, 0x2a, P2 ;  /* 0x0000002ae100780c */ /* 0x000fe20001741670 */
[----:B------:R-:W-:Y:S01]  /*137b0*/  FMUL.FTZ R28, R28, R153 ;  /* 0x000000991c1c7220 */ /* 0x000fe20000410000 */
[----:B------:R-:W-:Y:S01]  /*137c0*/  FMNMX.FTZ R15, R159, R15, !PT ;  /* 0x0000000f9f0f7209 */ /* 0x000fe20007810000 */
[----:B------:R-:W-:Y:S01]  /*137d0*/  FMUL.FTZ R29, R29, R153 ;  /* 0x000000991d1d7220 */ /* 0x000fe20000410000 */
[----:B------:R-:W-:Y:S01]  /*137e0*/  FSEL R178, R168, -INF , !P2 ;  /* 0xff800000a8b27808 */ /* 0x000fe20005000000 */
[----:B------:R-:W0:Y:S01]  /*137f0*/  MUFU.EX2 R160, R160 ;  /* 0x000000a000a07308 */ /* 0x000e220000000800 */
[----:B------:R-:W-:Y:S01]  /*13800*/  FMNMX.FTZ R15, R161, R15, !PT ;  /* 0x0000000fa10f7209 */ /* 0x000fe20007810000 */
[----:B---3--:R-:W-:Y:S01]  /*13810*/  FADD.FTZ R3, R221, R3 ;  /* 0x00000003dd037221 */ /* 0x008fe20000010000 */
[----:B------:R-:W-:Y:S01]  /*13820*/  ISETP.GT.AND P2, PT, R224, 0x31, P1 ;  /* 0x00000031e000780c */ /* 0x000fe20000f44270 */
[----:B------:R-:W-:Y:S01]  /*13830*/  FMUL.FTZ R32, R32, R153 ;  /* 0x0000009920207220 */ /* 0x000fe20000410000 */
[----:B------:R-:W-:Y:S01]  /*13840*/  FMNMX.FTZ R15, R162, R15, !PT ;  /* 0x0000000fa20f7209 */ /* 0x000fe20007810000 */
[----:B------:R-:W-:Y:S01]  /*13850*/  FMUL.FTZ R33, R33, R153 ;  /* 0x0000009921217220 */ /* 0x000fe20000410000 */
[----:B------:R-:W-:Y:S01]  /*13860*/  ISETP.GT.AND P6, PT, R224, 0x38, P1 ;  /* 0x00000038e000780c */ /* 0x000fe20000fc4270 */
[----:B------:R-:W3:Y:S01]  /*13870*/  MUFU.EX2 R223, R223 ;  /* 0x000000df00df7308 */ /* 0x000ee20000000800 */
[----:B------:R-:W-:Y:S01]  /*13880*/  FMNMX.FTZ R15, R163, R15, !PT ;  /* 0x0000000fa30f7209 */ /* 0x000fe20007810000 */
[----:B--2---:R-:W-:Y:S01]  /*13890*/  FADD.FTZ R3, R222, R3 ;  /* 0x00000003de037221 */ /* 0x004fe20000010000 */
[----:B------:R-:W-:Y:S01]  /*138a0*/  ISETP.LT.OR P2, PT, R225, 0x32, P2 ;  /* 0x00000032e100780c */ /* 0x000fe20001741670 */
        /* <DEDUP_REMOVED lines=8> */
[-C--:B------:R-:W-:Y:S01]  /*13930*/  FMUL.FTZ R40, R40, R153.reuse ;  /* 0x0000009928287220 */ /* 0x080fe20000410000 */
[----:B------:R-:W-:Y:S01]  /*13940*/  FSEL R171, R171, -INF , !P2 ;  /* 0xff800000abab7808 */ /* 0x000fe20005000000 */
[----:B------:R-:W-:Y:S01]  /*13950*/  FMUL.FTZ R41, R41, R153 ;  /* 0x0000009929297220 */ /* 0x000fe20000410000 */
[----:B------:R-:W-:Y:S01]  /*13960*/  FMNMX.FTZ R15, R170, R15, !PT ;  /* 0x0000000faa0f7209 */ /* 0x000fe20007810000 */
[----:B------:R-:W0:Y:S01]  /*13970*/  MUFU.EX2 R165, R165 ;  /* 0x000000a500a57308 */ /* 0x000e220000000800 */
[----:B------:R-:W-:Y:S01]  /*13980*/  ISETP.LT.OR P1, PT, R225, 0x3a, P1 ;  /* 0x0000003ae100780c */ /* 0x000fe20000f21670 */
[----:B---3--:R-:W-:Y:S01]  /*13990*/  FADD.FTZ R3, R223, R3 ;  /* 0x00000003df037221 */ /* 0x008fe20000010000 */
[----:B------:R-:W-:Y:S01]  /*139a0*/  FSEL R174, R174, -INF , !P6 ;  /* 0xff800000aeae7808 */ /* 0x000fe20007000000 */
[----:B------:R-:W-:Y:S01]  /*139b0*/  FMUL.FTZ R44, R44, R153 ;  /* 0x000000992c2c7220 */ /* 0x000fe20000410000 */
[----:B------:R-:W-:Y:S01]  /*139c0*/  FMNMX.FTZ R15, R171, R15, !PT ;  /* 0x0000000fab0f7209 */ /* 0x000fe20007810000 */
[----:B------:R-:W-:Y:S01]  /*139d0*/  FMUL.FTZ R45, R45, R153 ;  /* 0x000000992d2d7220 */ /* 0x000fe20000410000 */
[----:B------:R-:W-:Y:S01]  /*139e0*/  FSEL R176, R176, -INF , !P1 ;  /* 0xff800000b0b07808 */ /* 0x000fe20004800000 */
[----:B------:R-:W3:Y:S01]  /*139f0*/  MUFU.EX2 R167, R167 ;  /* 0x000000a700a77308 */ /* 0x000ee20000000800 */
[----:B------:R-:W-:Y:S01]  /*13a00*/  FMNMX.FTZ R15, R174, R15, !PT ;  /* 0x0000000fae0f7209 */ /* 0x000fe20007810000 */
[----:B--2---:R-:W-:Y:S01]  /*13a10*/  FADD.FTZ R3, R164, R3 ;  /* 0x00000003a4037221 */ /* 0x004fe20000010000 */
[----:B------:R-:W-:Y:S01]  /*13a20*/  F2FP.BF16.F32.PACK_AB R152, R219, R152 ;  /* 0x00000098db98723e */ /* 0x000fe200000010ff */
[----:B------:R-:W-:Y:S01]  /*13a30*/  FMUL.FTZ R48, R48, R153 ;  /* 0x0000009930307220 */ /* 0x000fe20000410000 */
[----:B------:R-:W-:Y:S01]  /*13a40*/  FMNMX.FTZ R15, R176, R15, !PT ;  /* 0x0000000fb00f7209 */ /* 0x000fe20007810000 */
[-C--:B------:R-:W-:Y:S01]  /*13a50*/  FMUL.FTZ R49, R49, R153.reuse ;  /* 0x0000009931317220 */ /* 0x080fe20000410000 */
[-C--:B------:R-:W-:Y:S01]  /*13a60*/  FMUL.FTZ R52, R52, R153.reuse ;  /* 0x0000009934347220 */ /* 0x080fe20000410000 */
[----:B------:R-:W2:Y:S01]  /*13a70*/  MUFU.EX2 R169, R169 ;  /* 0x000000a900a97308 */ /* 0x000ea20000000800 */
[----:B0-----:R-:W-:Y:S01]  /*13a80*/  FADD.FTZ R3, R165, R3 ;  /* 0x00000003a5037221 */ /* 0x001fe20000010000 */
[----:B------:R-:W0:Y:S01]  /*13a90*/  SHFL.BFLY PT, R168, R15, 0x2, 0x1f ;  /* 0x0c401f000fa87f89 */ /* 0x000e2200000e0000 */
[-C--:B------:R-:W-:Y:S01]  /*13aa0*/  FMUL.FTZ R53, R53, R153.reuse ;  /* 0x0000009935357220 */ /* 0x080fe20000410000 */
[-C--:B------:R-:W-:Y:S01]  /*13ab0*/  FMUL.FTZ R56, R56, R153.reuse ;  /* 0x0000009938387220 */ /* 0x080fe20000410000 */
[-C--:B------:R-:W-:Y:S01]  /*13ac0*/  FMUL.FTZ R57, R57, R153.reuse ;  /* 0x0000009939397220 */ /* 0x080fe20000410000 */
[-C--:B------:R-:W-:Y:S01]  /*13ad0*/  FMUL.FTZ R60, R60, R153.reuse ;  /* 0x000000993c3c7220 */ /* 0x080fe20000410000 */
[-C--:B------:R-:W-:Y:S01]  /*13ae0*/  FMUL.FTZ R61, R61, R153.reuse ;  /* 0x000000993d3d7220 */ /* 0x080fe20000410000 */
[----:B------:R-:W4:Y:S01]  /*13af0*/  MUFU.EX2 R172, R172 ;  /* 0x000000ac00ac7308 */ /* 0x000f220000000800 */
[----:B---3--:R-:W-:Y:S01]  /*13b00*/  FADD.FTZ R3, R167, R3 ;  /* 0x00000003a7037221 */ /* 0x008fe20000010000 */
[-C--:B------:R-:W-:Y:S01]  /*13b10*/  FMUL.FTZ R64, R64, R153.reuse ;  /* 0x0000009940407220 */ /* 0x080fe20000410000 */
[-C--:B------:R-:W-:Y:S01]  /*13b20*/  FMUL.FTZ R65, R65, R153.reuse ;  /* 0x0000009941417220 */ /* 0x080fe20000410000 */
[-C--:B------:R-:W-:Y:S01]  /*13b30*/  FMUL.FTZ R68, R68, R153.reuse ;  /* 0x0000009944447220 */ /* 0x080fe20000410000 */
[-C--:B------:R-:W-:Y:S01]  /*13b40*/  FMUL.FTZ R69, R69, R153.reuse ;  /* 0x0000009945457220 */ /* 0x080fe20000410000 */
[-C--:B------:R-:W-:Y:S01]  /*13b50*/  FMUL.FTZ R72, R72, R153.reuse ;  /* 0x0000009948487220 */ /* 0x080fe20000410000 */
[-C--:B------:R-:W-:Y:S01]  /*13b60*/  FMUL.FTZ R73, R73, R153.reuse ;  /* 0x0000009949497220 */ /* 0x080fe20000410000 */
[----:B------:R-:W-:Y:S01]  /*13b70*/  MUFU.EX2 R175, R175 ;  /* 0x000000af00af7308 */ /* 0x000fe20000000800 */
[----:B--2---:R-:W-:Y:S01]  /*13b80*/  FADD.FTZ R3, R169, R3 ;  /* 0x00000003a9037221 */ /* 0x004fe20000010000 */
        /* <DEDUP_REMOVED lines=8> */
[----:B0-----:R-:W-:Y:S01]  /*13c10*/  FMNMX.FTZ R15, R15, R168, !PT ;  /* 0x000000a80f0f7209 */ /* 0x001fe20007810000 */
[-C--:B------:R-:W-:Y:S01]  /*13c20*/  FMUL.FTZ R88, R88, R153.reuse ;  /* 0x0000009958587220 */ /* 0x080fe20000410000 */
[-C--:B------:R-:W-:Y:S01]  /*13c30*/  FMUL.FTZ R89, R89, R153.reuse ;  /* 0x0000009959597220 */ /* 0x080fe20000410000 */
[-C--:B------:R-:W-:Y:S01]  /*13c40*/  FMUL.FTZ R92, R92, R153.reuse ;  /* 0x000000995c5c7220 */ /* 0x080fe20000410000 */
[-C--:B------:R-:W-:Y:S01]  /*13c50*/  FMUL.FTZ R93, R93, R153.reuse ;  /* 0x000000995d5d7220 */ /* 0x080fe20000410000 */
        /* <DEDUP_REMOVED lines=24> */
[----:B0-----:R-:W-:Y:S01]  /*13de0*/  FMNMX.FTZ R15, R15, R168, !PT ;  /* 0x000000a80f0f7209 */ /* 0x001fe20007810000 */
[----:B------:R-:W-:-:S02]  /*13df0*/  IMAD.MOV R168, RZ, RZ, -R197 ;  /* 0x000000ffffa87224 */ /* 0x000fc400078e0ac5 */
[-C--:B------:R-:W-:Y:S01]  /*13e00*/  FMUL.FTZ R140, R140, R153.reuse ;  /* 0x000000998c8c7220 */ /* 0x080fe20000410000 */
[-C--:B------:R-:W-:Y:S01]  /*13e10*/  FMUL.FTZ R141, R141, R153.reuse ;  /* 0x000000998d8d7220 */ /* 0x080fe20000410000 */
[----:B------:R-:W-:Y:S01]  /*13e20*/  FSETP.NEU.FTZ.AND P1, PT, R15, -INF , PT ;  /* 0xff8000000f00780b */ /* 0x000fe20003f3d000 */
[-C--:B------:R-:W-:Y:S01]  /*13e30*/  FMUL.FTZ R144, R144, R153.reuse ;  /* 0x0000009990907220 */ /* 0x080fe20000410000 */
[----:B------:R-:W-:Y:S01]  /*13e40*/  ISETP.NE.AND P2, PT, R185, R168, PT ;  /* 0x000000a8b900720c */ /* 0x000fe20003f45270 */
[-C--:B------:R-:W-:Y:S01]  /*13e50*/  FMUL.FTZ R145, R145, R153.reuse ;  /* 0x0000009991917220 */ /* 0x080fe20000410000 */
[----:B------:R-:W-:Y:S01]  /*13e60*/  FSEL R168, R15, RZ, P1 ;  /* 0x000000ff0fa87208 */ /* 0x000fe20000800000 */
[-C--:B------:R-:W-:Y:S01]  /*13e70*/  FMUL.FTZ R148, R148, R153.reuse ;  /* 0x0000009994947220 */ /* 0x080fe20000410000 */
[----:B------:R-:W-:-:S03]  /*13e80*/  FMUL.FTZ R149, R149, R153 ;  /* 0x0000009995957220 */ /* 0x000fc60000410000 */
[----:B------:R-:W-:-:S04]  /*13e90*/  FADD.FTZ R168, -R168, R212 ;  /* 0x000000d4a8a87221 */ /* 0x000fc80000010100 */
[-C--:B------:R-:W-:Y:S02]  /*13ea0*/  FMUL.FTZ R168, R168, R20.reuse ;  /* 0x00000014a8a87220 */ /* 0x080fe40000410000 */
[----:B------:R-:W-:Y:S02]  /*13eb0*/  @!P2 IMAD R182, R216, 0x40, R194 ;  /* 0x00000040d8b6a824 */ /* 0x000fe400078e02c2 */
[----:B------:R-:W-:Y:S02]  /*13ec0*/  FMUL.FTZ R216, R15, R20 ;  /* 0x000000140fd87220 */ /* 0x000fe40000410000 */
[----:B------:R-:W0:Y:S01]  /*13ed0*/  MUFU.EX2 R168, R168 ;  /* 0x000000a800a87308 */ /* 0x000e220000000800 */
[----:B------:R-:W-:Y:S02]  /*13ee0*/  @!P2 IMAD R182, R182, 0x4, R2 ;  /* 0x00000004b6b6a824 */ /* 0x000fe400078e0202 */
[----:B------:R-:W-:-:S03]  /*13ef0*/  FSEL R216, R216, RZ, P1 ;  /* 0x000000ffd8d87208 */ /* 0x000fc60000800000 */
[----:B------:R-:W-:Y:S02]  /*13f00*/  @!P2 STS [R182+0x28800], R153 ;  /* 0x02880099b600a388 */ /* 0x000fe40000000800 */
        /* <DEDUP_REMOVED lines=10> */
[----:B0-----:R0:W-:Y:S01]  /*13fb0*/  @!P2 STS [R182+0x28820], R168 ;  /* 0x028820a8b600a388 */ /* 0x0011e20000000800 */
[-CC-:B------:R-:W-:Y:S01]  /*13fc0*/  FFMA.FTZ R219, R166, R20.reuse, -R216.reuse ;  /* 0x00000014a6db7223 */ /* 0x180fe200000108d8 */
[-CC-:B------:R-:W-:Y:S01]  /*13fd0*/  FFMA.FTZ R178, R178, R20.reuse, -R216.reuse ;  /* 0x00000014b2b27223 */ /* 0x180fe200000108d8 */
[-CC-:B------:R-:W-:Y:S01]  /*13fe0*/  FFMA.FTZ R170, R170, R20.reuse, -R216.reuse ;  /* 0x00000014aaaa7223 */ /* 0x180fe200000108d8 */
[----:B------:R-:W3:Y:S01]  /*13ff0*/  MUFU.EX2 R183, R183 ;  /* 0x000000b700b77308 */ /* 0x000ee20000000800 */
[--C-:B------:R-:W-:Y:S01]  /*14000*/  FFMA.FTZ R171, R171, R20, -R216.reuse ;  /* 0x00000014abab7223 */ /* 0x100fe200000108d8 */
[----:B------:R-:W-:Y:S01]  /*14010*/  F2FP.BF16.F32.PACK_AB R158, R165, R164 ;  /* 0x000000a4a59e723e */ /* 0x000fe200000010ff */
[-CC-:B------:R-:W-:Y:S01]  /*14020*/  FFMA.FTZ R176, R176, R20.reuse, -R216.reuse ;  /* 0x00000014b0b07223 */ /* 0x180fe200000108d8 */
[--C-:B------:R-:W-:Y:S01]  /*14030*/  FFMA.FTZ R174, R174, R20, -R216.reuse ;  /* 0x00000014aeae7223 */ /* 0x100fe200000108d8 */
[----:B------:R-:W-:Y:S01]  /*14040*/  F2FP.BF16.F32.PACK_AB R154, R222, R221 ;  /* 0x000000ddde9a723e */ /* 0x000fe200000010ff */
[----:B------:R-:W-:Y:S01]  /*14050*/  FMUL.FTZ R26, R26, R168 ;  /* 0x000000a81a1a7220 */ /* 0x000fe20000410000 */
[----:B------:R-:W-:Y:S01]  /*14060*/  F2FP.BF16.F32.PACK_AB R164, R177, R175 ;  /* 0x000000afb1a4723e */ /* 0x000fe200000010ff */
[----:B0-----:R0:W4:Y:S01]  /*14070*/  MUFU.EX2 R182, R173 ;  /* 0x000000ad00b67308 */ /* 0x0011220000000800 */
[----:B--2---:R-:W-:Y:S01]  /*14080*/  FFMA.FTZ R0, R168, R0, R181 ;  /* 0x00000000a8007223 */ /* 0x004fe200000100b5 */
[-C--:B------:R-:W-:Y:S01]  /*14090*/  FMUL.FTZ R27, R27, R168.reuse ;  /* 0x000000a81b1b7220 */ /* 0x080fe20000410000 */
[-C--:B------:R-:W-:Y:S01]  /*140a0*/  FMUL.FTZ R30, R30, R168.reuse ;  /* 0x000000a81e1e7220 */ /* 0x080fe20000410000 */
[-C--:B------:R-:W-:Y:S01]  /*140b0*/  FMUL.FTZ R31, R31, R168.reuse ;  /* 0x000000a81f1f7220 */ /* 0x080fe20000410000 */
[-C--:B------:R-:W-:Y:S01]  /*140c0*/  FMUL.FTZ R34, R34, R168.reuse ;  /* 0x000000a822227220 */ /* 0x080fe20000410000 */
[-C--:B------:R-:W-:Y:S01]  /*140d0*/  FMUL.FTZ R35, R35, R168.reuse ;  /* 0x000000a823237220 */ /* 0x080fe20000410000 */
[----:B------:R-:W-:Y:S01]  /*140e0*/  FMUL.FTZ R38, R38, R168 ;  /* 0x000000a826267220 */ /* 0x000fe20000410000 */
[----:B------:R-:W2:Y:S01]  /*140f0*/  MUFU.EX2 R155, R155 ;  /* 0x0000009b009b7308 */ /* 0x000ea20000000800 */
[----:B0-----:R-:W-:Y:S01]  /*14100*/  FFMA.FTZ R173, R156, R20, -R216 ;  /* 0x000000149cad7223 */ /* 0x001fe200000108d8 */
[----:B---3--:R-:W-:Y:S01]  /*14110*/  FADD.FTZ R0, R183, R0 ;  /* 0x00000000b7007221 */ /* 0x008fe20000010000 */
[----:B------:R-:W-:Y:S01]  /*14120*/  F2FP.BF16.F32.PACK_AB R156, R223, R160 ;  /* 0x000000a0df9c723e */ /* 0x000fe200000010ff */
[-C--:B------:R-:W-:Y:S01]  /*14130*/  FMUL.FTZ R39, R39, R168.reuse ;  /* 0x000000a827277220 */ /* 0x080fe20000410000 */
[----:B------:R-:W-:Y:S01]  /*14140*/  F2FP.BF16.F32.PACK_AB R160, R169, R167 ;  /* 0x000000a7a9a0723e */ /* 0x000fe200000010ff */
[----:B------:R-:W-:Y:S01]  /*14150*/  FMUL.FTZ R42, R42, R168 ;  /* 0x000000a82a2a7220 */ /* 0x000fe20000410000 */
[----:B------:R-:W-:Y:S01]  /*14160*/  F2FP.BF16.F32.PACK_AB R153, R183, R181 ;  /* 0x000000b5b799723e */ /* 0x000fe200000010ff */
[----:B------:R-:W0:Y:S01]  /*14170*/  MUFU.EX2 R173, R173 ;  /* 0x000000ad00ad7308 */ /* 0x000e220000000800 */
[C---:B----4-:R-:W-:Y:S01]  /*14180*/  FADD.FTZ R3, R182.reuse, R3 ;  /* 0x00000003b6037221 */ /* 0x050fe20000010000 */
[----:B------:R-:W-:Y:S01]  /*14190*/  F2FP.BF16.F32.PACK_AB R162, R182, R172 ;  /* 0x000000acb6a2723e */ /* 0x000fe200000010ff */
[-C--:B------:R-:W-:Y:S01]  /*141a0*/  FMUL.FTZ R43, R43, R168.reuse ;  /* 0x000000a82b2b7220 */ /* 0x080fe20000410000 */
[-C--:B------:R-:W-:Y:S01]  /*141b0*/  FMUL.FTZ R46, R46, R168.reuse ;  /* 0x000000a82e2e7220 */ /* 0x080fe20000410000 */
[----:B------:R-:W-:Y:S01]  /*141c0*/  FADD.FTZ R3, R175, R3 ;  /* 0x00000003af037221 */ /* 0x000fe20000010000 */
[-C--:B------:R-:W-:Y:S01]  /*141d0*/  FMUL.FTZ R47, R47, R168.reuse ;  /* 0x000000a82f2f7220 */ /* 0x080fe20000410000 */
[-C--:B------:R-:W-:Y:S01]  /*141e0*/  FMUL.FTZ R50, R50, R168.reuse ;  /* 0x000000a832327220 */ /* 0x080fe20000410000 */
[----:B------:R-:W3:Y:S01]  /*141f0*/  MUFU.EX2 R157, R157 ;  /* 0x0000009d009d7308 */ /* 0x000ee20000000800 */
[----:B--2---:R-:W-:Y:S01]  /*14200*/  FADD.FTZ R0, R155, R0 ;  /* 0x000000009b007221 */ /* 0x004fe20000010000 */
[----:B------:R-:W-:Y:S01]  /*14210*/  FADD.FTZ R3, R177, R3 ;  /* 0x00000003b1037221 */ /* 0x000fe20000010000 */
        /* <DEDUP_REMOVED lines=32> */
[----:B------:R0:W-:Y:S01]  /*14420*/  STSM.16.M88.4 [R198+0x26800], R152 ;  /* 0x02680098c6007844 */ /* 0x0001e20000000200 */
[-C--:B------:R-:W-:Y:S01]  /*14430*/  FMUL.FTZ R94, R94, R168.reuse ;  /* 0x000000a85e5e7220 */ /* 0x080fe20000410000 */
[-C--:B------:R-:W-:Y:S01]  /*14440*/  FMUL.FTZ R95, R95, R168.reuse ;  /* 0x000000a85f5f7220 */ /* 0x080fe20000410000 */
[-C--:B------:R-:W-:Y:S01]  /*14450*/  FMUL.FTZ R98, R98, R168.reuse ;  /* 0x000000a862627220 */ /* 0x080fe20000410000 */
[-C--:B------:R-:W-:Y:S01]  /*14460*/  FMUL.FTZ R99, R99, R168.reuse ;  /* 0x000000a863637220 */ /* 0x080fe20000410000 */
[-C--:B------:R-:W-:Y:S01]  /*14470*/  FMUL.FTZ R102, R102, R168.reuse ;  /* 0x000000a866667220 */ /* 0x080fe20000410000 */
[----:B------:R-:W4:Y:S01]  /*14480*/  MUFU.EX2 R163, R163 ;  /* 0x000000a300a37308 */ /* 0x000f220000000800 */
[C---:B---3--:R-:W-:Y:S01]  /*14490*/  FADD.FTZ R0, R161.reuse, R0 ;  /* 0x00000000a1007221 */ /* 0x048fe20000010000 */
[----:B------:R-:W-:Y:S01]  /*144a0*/  F2FP.BF16.F32.PACK_AB R159, R161, R159 ;  /* 0x0000009fa19f723e */ /* 0x000fe200000010ff */
[-C--:B------:R-:W-:Y:S01]  /*144b0*/  FMUL.FTZ R103, R103, R168.reuse ;  /* 0x000000a867677220 */ /* 0x080fe20000410000 */
[-C--:B------:R-:W-:Y:S01]  /*144c0*/  FMUL.FTZ R106, R106, R168.reuse ;  /* 0x000000a86a6a7220 */ /* 0x080fe20000410000 */
[-C--:B------:R-:W-:Y:S01]  /*144d0*/  FMUL.FTZ R107, R107, R168.reuse ;  /* 0x000000a86b6b7220 */ /* 0x080fe20000410000 */
[-C--:B------:R-:W-:Y:S01]  /*144e0*/  FMUL.FTZ R110, R110, R168.reuse ;  /* 0x000000a86e6e7220 */ /* 0x080fe20000410000 */
[----:B------:R0:W-:Y:S01]  /*144f0*/  STSM.16.M88.4 [R201], R156 ;  /* 0x0000009cc9007844 */ /* 0x0001e20000000200 */
        /* <DEDUP_REMOVED lines=9> */
[C---:B----4-:R-:W-:Y:S01]  /*14590*/  FADD.FTZ R0, R163.reuse, R0 ;  /* 0x00000000a3007221 */ /* 0x050fe20000010000 */
[----:B------:R-:W-:Y:S01]  /*145a0*/  F2FP.BF16.F32.PACK_AB R161, R163, R217 ;  /* 0x000000d9a3a1723e */ /* 0x000fe200000010ff */
        /* <DEDUP_REMOVED lines=22> */
[----:B----4-:R-:W-:-:S07]  /*14710*/  FADD.FTZ R0, R165, R0 ;  /* 0x00000000a5007221 */ /* 0x010fce0000010000 */
[----:B------:R-:W4:Y:S01]  /*14720*/  MUFU.EX2 R167, R174 ;  /* 0x000000ae00a77308 */ /* 0x000f220000000800 */
[C---:B---3--:R-:W-:Y:S01]  /*14730*/  FADD.FTZ R0, R171.reuse, R0 ;  /* 0x00000000ab007221 */ /* 0x048fe20000010000 */
[----:B------:R-:W-:-:S06]  /*14740*/  F2FP.BF16.F32.PACK_AB R165, R171, R165 ;  /* 0x000000a5aba5723e */ /* 0x000fcc00000010ff */
[----:B------:R-:W3:Y:S01]  /*14750*/  MUFU.EX2 R176, R176 ;  /* 0x000000b000b07308 */ /* 0x000ee20000000800 */
[----:B--2---:R-:W-:Y:S01]  /*14760*/  FADD.FTZ R3, R166, R3 ;  /* 0x00000003a6037221 */ /* 0x004fe20000010000 */
[----:B------:R-:W-:-:S03]  /*14770*/  F2FP.BF16.F32.PACK_AB R166, R180, R166 ;  /* 0x000000a6b4a6723e */ /* 0x000fc600000010ff */
[----:B------:R-:W-:Y:S01]  /*14780*/  FADD.FTZ R3, R180, R3 ;  /* 0x00000003b4037221 */ /* 0x000fe20000010000 */
[----:B----4-:R-:W-:Y:S01]  /*14790*/  FADD.FTZ R0, R167, R0 ;  /* 0x00000000a7007221 */ /* 0x010fe20000010000 */
[----:B---3--:R-:W-:-:S03]  /*147a0*/  F2FP.BF16.F32.PACK_AB R167, R176, R167 ;  /* 0x000000a7b0a7723e */ /* 0x008fc600000010ff */
[----:B------:R-:W-:Y:S02]  /*147b0*/  FADD.FTZ R0, R176, R0 ;  /* 0x00000000b0007221 */ /* 0x000fe40000010000 */
[----:B------:R0:W-:Y:S01]  /*147c0*/  STSM.16.M88.4 [R200], R164 ;  /* 0x000000a4c8007844 */ /* 0x0001e20000000200 */
[----:B------:R-:W-:Y:S05]  /*147d0*/  @!P0 BRA `(.L_x_5978) ;  /* 0x0000000000048947 */ /* 0x000fea0003800000 */
[----:B------:R-:W-:Y:S01]  /*147e0*/  BPT.TRAP 0x1 ;  /* 0x000000040000795c */ /* 0x000fe20000300000 */
.L_x_5978:
[----:B------:R2:W3:Y:S01]  /*147f0*/  SYNCS.PHASECHK.TRANS64.TRYWAIT P1, [R21+URZ+0x28c50], R209 ;  /* 0x028c50d1150075a7 */ /* 0x0004e2000802017f */
[----:B------:R-:W-:Y:S05]  /*14800*/  @!P0 BRA `(.L_x_5979) ;  /* 0x0000000000048947 */ /* 0x000fea0003800000 */
[----:B------:R-:W-:Y:S01]  /*14810*/  BPT.TRAP 0x1 ;  /* 0x000000040000795c */ /* 0x000fe20000300000 */
.L_x_5979:
[----:B------:R-:W-:Y:S04]  /*14820*/  BSSY B1, `(.L_x_5980) ;  /* 0x0000004000017945 */ /* 0x000fe80003800000 */
[----:B---3--:R-:W-:Y:S05]  /*14830*/  @P1 BRA `(.L_x_5981) ;  /* 0x0000000000081947 */ /* 0x008fea0003800000 */
[----:B------:R-:W3:Y:S02]  /*14840*/  SYNCS.PHASECHK.TRANS64.TRYWAIT P1, [R21+URZ+0x28c50], R209 ;  /* 0x028c50d1150075a7 */ /* 0x000ee4000802017f */
[----:B---3--:R-:W-:Y:S05]  /*14850*/  @!P1 BRA `(.L_x_5982) ;  /* 0x000000cc00749947 */ /* 0x008fea0003800000 */
.L_x_5981:
[----:B------:R-:W-:Y:S05]  /*14860*/  BSYNC B1 ;  /* 0x0000000000017941 */ /* 0x000fea0003800000 */
.L_x_5980:
        /* <DEDUP_REMOVED lines=40> */
.L_x_5983:
[----:B------:R-:W4:Y:S01]  /*14af0*/  LDL R152, [R1+0x8] ;  /* 0x0000080001987983 */ /* 0x000f220000100800 */
[----:B-123--:R-:W-:Y:S02]  /*14b00*/  VIADD R21, R21, 0x28c60 ;  /* 0x00028c6015157836 */ /* 0x00efe40000000000 */
[----:B------:R-:W-:Y:S02]  /*14b10*/  IMAD.MOV.U32 R212, RZ, RZ, R15 ;  /* 0x000000ffffd47224 */ /* 0x000fe400078e000f */
[----:B------:R-:W-:Y:S01]  /*14b20*/  IMAD.MOV.U32 R217, RZ, RZ, R13 ;  /* 0x000000ffffd97224 */ /* 0x000fe200078e000d */
[----:B------:R-:W-:Y:S01]  /*14b30*/  PRMT R21, R187, 0x654, R21 ;  /* 0x00000654bb157816 */ /* 0x000fe20000000015 */
[----:B------:R-:W-:-:S03]  /*14b40*/  IMAD.MOV.U32 R216, RZ, RZ, R18 ;  /* 0x000000ffffd87224 */ /* 0x000fc600078e0012 */
[----:B------:R0:W-:Y:S01]  /*14b50*/  SYNCS.ARRIVE.TRANS64.RED.A1T0 RZ, [R21+URZ], RZ ;  /* 0x000000ff15ff79a7 */ /* 0x0001e2000810043f */
[C---:B----4-:R-:W-:Y:S01]  /*14b60*/  ISETP.GT.AND P1, PT, R12.reuse, R152, PT ;  /* 0x000000980c00720c */ /* 0x050fe20003f24270 */
[----:B------:R-:W-:-:S12]  /*14b70*/  VIADD R12, R12, 0xffffffff ;  /* 0xffffffff0c0c7836 */ /* 0x000fd80000000000 */
[----:B0-----:R-:W-:Y:S05]  /*14b80*/  @P1 BRA `(.L_x_5984) ;  /* 0xffffffd400c81947 */ /* 0x001fea000383ffff */
.L_x_5963:
[----:B------:R-:W-:Y:S05]  /*14b90*/  BSYNC B0 ;  /* 0x0000000000007941 */ /* 0x000fea0003800000 */
.L_x_5962:
[----:B------:R-:W2:Y:S04]  /*14ba0*/  LDL.LU R21, [R1+0x50] ;  /* 0x0000500001157983 */ /* 0x000ea80000300800 */
[----:B------:R-:W0:Y:S04]  /*14bb0*/  SHFL.BFLY PT, R4, R3, 0x2, 0x1f ;  /* 0x0c401f0003047f89 */ /* 0x000e2800000e0000 */
[----:B------:R-:W1:Y:S01]  /*14bc0*/  SHFL.BFLY PT, R5, R0, 0x2, 0x1f ;  /* 0x0c401f0000057f89 */ /* 0x000e6200000e0000 */
[----:B0-----:R-:W-:Y:S01]  /*14bd0*/  FADD.FTZ R4, R4, R3 ;  /* 0x0000000304047221 */ /* 0x001fe20000010000 */
[----:B-1----:R-:W-:Y:S01]  /*14be0*/  FADD.FTZ R6, R5, R0 ;  /* 0x0000000005067221 */ /* 0x002fe20000010000 */
[----:B------:R-:W-:-:S03]  /*14bf0*/  IMAD.MOV.U32 R0, RZ, RZ, -0x800000 ;  /* 0xff800000ff007424 */ /* 0x000fc600078e00ff */
[----:B------:R-:W0:Y:S04]  /*14c00*/  SHFL.BFLY PT, R5, R4, 0x1, 0x1f ;  /* 0x0c201f0004057f89 */ /* 0x000e2800000e0000 */
[----:B------:R-:W1:Y:S01]  /*14c10*/  SHFL.BFLY PT, R7, R6, 0x1, 0x1f ;  /* 0x0c201f0006077f89 */ /* 0x000e6200000e0000 */
[----:B0-----:R-:W-:Y:S01]  /*14c20*/  FADD.FTZ R9, R4, R5 ;  /* 0x0000000504097221 */ /* 0x001fe20000010000 */
[----:B-1----:R-:W-:Y:S01]  /*14c30*/  FADD.FTZ R11, R6, R7 ;  /* 0x00000007060b7221 */ /* 0x002fe20000010000 */
[----:B------:R-:W-:Y:S08]  /*14c40*/  BAR.ARV 0x8, 0x100 ;  /* 0x0204000000007b1d */ /* 0x000ff00000002000 */
[----:B------:R-:W-:Y:S01]  /*14c50*/  BAR.SYNC.DEFER_BLOCKING 0xf, 0x100 ;  /* 0x03c4000000007b1d */ /* 0x000fe20000010000 */
[----:B------:R-:W-:-:S02]  /*14c60*/  FSETP.NE.FTZ.AND P0, PT, R9, RZ, PT ;  /* 0x000000ff0900720b */ /* 0x000fc40003f15000 */
[----:B------:R-:W-:-:S11]  /*14c70*/  FSETP.NE.FTZ.AND P1, PT, R11, RZ, PT ;  /* 0x000000ff0b00720b */ /* 0x000fd60003f35000 */
[----:B------:R-:W0:Y:S01]  /*14c80*/  @P0 MUFU.LG2 R5, R9 ;  /* 0x0000000900050308 */ /* 0x000e220000000c00 */
[----:B------:R-:W-:-:S07]  /*14c90*/  @P0 FMUL.FTZ R8, R20, 0.69314718246459960938 ;  /* 0x3f31721814080820 */ /* 0x000fce0000410000 */
[----:B------:R-:W1:Y:S01]  /*14ca0*/  @P1 MUFU.LG2 R3, R11 ;  /* 0x0000000b00031308 */ /* 0x000e620000000c00 */
[----:B0-----:R-:W-:-:S04]  /*14cb0*/  @P0 FMUL.FTZ R5, R5, 0.69314718246459960938 ;  /* 0x3f31721805050820 */ /* 0x001fc80000410000 */
[----:B------:R-:W-:Y:S01]  /*14cc0*/  @P0 FFMA.FTZ R0, R8, R13, R5 ;  /* 0x0000000d08000223 */ /* 0x000fe20000010005 */
[----:B------:R-:W-:Y:S01]  /*14cd0*/  @P1 FMUL.FTZ R5, R20, 0.69314718246459960938 ;  /* 0x3f31721814051820 */ /* 0x000fe20000410000 */
[----:B-1----:R-:W-:Y:S01]  /*14ce0*/  @P1 FMUL.FTZ R4, R3, 0.69314718246459960938 ;  /* 0x3f31721803041820 */ /* 0x002fe20000410000 */
[----:B------:R-:W-:-:S03]  /*14cf0*/  IMAD.MOV.U32 R3, RZ, RZ, -0x800000 ;  /* 0xff800000ff037424 */ /* 0x000fc600078e00ff */
[----:B------:R-:W-:Y:S01]  /*14d00*/  @P1 FFMA.FTZ R3, R5, R15, R4 ;  /* 0x0000000f05031223 */ /* 0x000fe20000010004 */
[----:B------:R-:W-:-:S05]  /*14d10*/  IMAD.MOV R4, RZ, RZ, -R197 ;  /* 0x000000ffff047224 */ /* 0x000fca00078e0ac5 */
[----:B------:R-:W-:Y:S02]  /*14d20*/  ISETP.NE.AND P2, PT, R185, R4, PT ;  /* 0x00000004b900720c */ /* 0x000fe40003f45270 */
[----:B------:R-:W-:-:S06]  /*14d30*/  CS2R R4, SRZ ;  /* 0x0000000000047805 */ /* 0x000fcc000001ff00 */
[----:B------:R-:W0:Y:S01]  /*14d40*/  @P0 MUFU.RCP R5, R9 ;  /* 0x0000000900050308 */ /* 0x000e220000001000 */
[----:B------:R-:W-:-:S04]  /*14d50*/  PLOP3.LUT P0, PT, PT, PT, PT, 0x8, 0x0 ;  /* 0x000000000000781c */ /* 0x000fc80003f0e170 */
[----:B------:R-:W-:-:S03]  /*14d60*/  @!P2 IMAD R7, R18, 0x40, R194 ;  /* 0x000000401207a824 */ /* 0x000fc600078e02c2 */
[----:B------:R-:W1:Y:S01]  /*14d70*/  @P1 MUFU.RCP R4, R11 ;  /* 0x0000000b00041308 */ /* 0x000e620000001000 */
[----:B------:R-:W-:Y:S02]  /*14d80*/  VIADD R18, R18, 0x1 ;  /* 0x0000000112127836 */ /* 0x000fe40000000000 */
[----:B------:R-:W-:-:S03]  /*14d90*/  @!P2 IMAD R7, R7, 0x4, R2 ;  /* 0x000000040707a824 */ /* 0x000fc600078e0202 */
[----:B------:R-:W-:Y:S02]  /*14da0*/  ISETP.NE.AND P1, PT, R18, 0x2, PT ;  /* 0x000000021200780c */ /* 0x000fe40003f25270 */
[----:B0-----:R0:W-:Y:S02]  /*14db0*/  @!P2 STS [R7+0x28800], R5 ;  /* 0x028800050700a388 */ /* 0x0011e40000000800 */
[----:B------:R-:W-:Y:S01]  /*14dc0*/  SEL R2, RZ, 0x1, P1 ;  /* 0x00000001ff027807 */ /* 0x000fe20000800000 */
[-C--:B------:R-:W-:Y:S01]  /*14dd0*/  FMUL.FTZ R153, R28, R5.reuse ;  /* 0x000000051c997220 */ /* 0x080fe20000410000 */
[-C--:B------:R-:W-:Y:S01]  /*14de0*/  FMUL.FTZ R152, R36, R5.reuse ;  /* 0x0000000524987220 */ /* 0x080fe20000410000 */
[-C--:B------:R-:W-:Y:S01]  /*14df0*/  FMUL.FTZ R172, R40, R5.reuse ;  /* 0x0000000528ac7220 */ /* 0x080fe20000410000 */
[-C--:B------:R-:W-:Y:S01]  /*14e00*/  FMUL.FTZ R10, R24, R5.reuse ;  /* 0x00000005180a7220 */ /* 0x080fe20000410000 */
[-C--:B------:R-:W-:Y:S01]  /*14e10*/  FMUL.FTZ R8, R25, R5.reuse ;  /* 0x0000000519087220 */ /* 0x080fe20000410000 */
[-C--:B------:R-:W-:Y:S01]  /*14e20*/  FMUL.FTZ R28, R29, R5.reuse ;  /* 0x000000051d1c7220 */ /* 0x080fe20000410000 */
        /* <DEDUP_REMOVED lines=59> */
[-C--:B0-----:R-:W-:Y:S01]  /*151e0*/  FMUL.FTZ R5, R26, R4.reuse ;  /* 0x000000041a057220 */ /* 0x081fe20000410000 */
        /* <DEDUP_REMOVED lines=68> */
.L_x_5840:
[----:B------:R-:W-:Y:S05]  /*15630*/  BSYNC B7 ;  /* 0x0000000000077941 */ /* 0x000fea0003800000 */
.L_x_5830:
        /* <DEDUP_REMOVED lines=10> */
[----:B------:R-:W-:Y:S01]  /*156e0*/  F2FP.BF16.F32.PACK_AB R4, R8, R10 ;  /* 0x0000000a0804723e */ /* 0x000fe200000010ff */
[----:B------:R-:W-:Y:S02]  /*156f0*/  ULDC.64 UR4, c[0x0][0xc00] ;  /* 0x0003000000047ab9 */ /* 0x000fe40000000a00 */
[----:B------:R-:W4:Y:S01]  /*15700*/  LDL R50, [R1+0x4c] ;  /* 0x00004c0001327983 */ /* 0x000f220000100800 */
[----:B------:R-:W0:Y:S01]  /*15710*/  S2R R23, SR_SWINHI ;  /* 0x0000000000177919 */ /* 0x000e220000002f00 */
[----:B------:R-:W-:Y:S02]  /*15720*/  F2FP.BF16.F32.PACK_AB R7, R31, R7 ;  /* 0x000000071f07723e */ /* 0x000fe400000010ff */
[----:B------:R-:W-:Y:S02]  /*15730*/  F2FP.BF16.F32.PACK_AB R5, R6, R5 ;  /* 0x000000050605723e */ /* 0x000fe400000010ff */
[----:B------:R-:W-:-:S02]  /*15740*/  F2FP.BF16.F32.PACK_AB R6, R28, R153 ;  /* 0x000000991c06723e */ /* 0x000fc400000010ff */
[----:B------:R-:W-:Y:S02]  /*15750*/  MOV R20, R2 ;  /* 0x0000000200147202 */ /* 0x000fe40000000f00 */
[----:B0-----:R-:W-:Y:S02]  /*15760*/  MOV R21, R23 ;  /* 0x0000001700157202 */ /* 0x001fe40000000f00 */
        /* <DEDUP_REMOVED lines=27> */
[----:B------:R-:W-:Y:S01]  /*15920*/  BAR.SYNC.DEFER_BLOCKING 0x1, 0x100 ;  /* 0x0044000000007b1d */ /* 0x000fe20000010000 */
[----:B---3--:R-:W-:-:S03]  /*15930*/  IMAD.WIDE R44, R30, 0x2, R20 ;  /* 0x000000021e2c7825 */ /* 0x008fc600078e0214 */
[----:B------:R-:W-:-:S04]  /*15940*/  LOP3.LUT R23, R44, 0x380, RZ, 0xc0, !PT ;  /* 0x000003802c177812 */ /* 0x000fc800078ec0ff */
[----:B------:R-:W-:Y:S01]  /*15950*/  SHF.R.U64 R23, R23, 0x3, RZ ;  /* 0x0000000317177819 */ /* 0x000fe200000012ff */
[----:B------:R-:W-:-:S03]  /*15960*/  IMAD.MOV.U32 R31, RZ, RZ, R45 ;  /* 0x000000ffff1f7224 */ /* 0x000fc600078e002d */
[----:B------:R-:W-:Y:S02]  /*15970*/  LOP3.LUT R30, R23, R44, RZ, 0x3c, !PT ;  /* 0x0000002c171e7212 */ /* 0x000fe400078e3cff */
[----:B------:R-:W-:Y:S02]  /*15980*/  IADD3 R23, P0, R44, 0x20, RZ ;  /* 0x000000202c177810 */ /* 0x000fe40007f1e0ff */
[----:B------:R-:W-:Y:S02]  /*15990*/  MOV R30, R30 ;  /* 0x0000001e001e7202 */ /* 0x000fe40000000f00 */
[----:B------:R-:W-:-:S04]  /*159a0*/  LOP3.LUT R10, R23, 0x380, RZ, 0xc0, !PT ;  /* 0x00000380170a7812 */ /* 0x000fc800078ec0ff */
[----:B------:R-:W-:Y:S01]  /*159b0*/  SHF.R.U64 R10, R10, 0x3, RZ ;  /* 0x000000030a0a7819 */ /* 0x000fe200000012ff */
[----:B------:R0:W-:Y:S01]  /*159c0*/  STSM.16.M88.4 [R30], R4 ;  /* 0x000000041e007844 */ /* 0x0001e20000000200 */
[----:B------:R-:W-:-:S04]  /*159d0*/  IADD3 R49, P1, R44, 0x2060, RZ ;  /* 0x000020602c317810 */ /* 0x000fc80007f3e0ff */
[----:B------:R-:W-:Y:S02]  /*159e0*/  LOP3.LUT R48, R49, 0x380, RZ, 0xc0, !PT ;  /* 0x0000038031307812 */ /* 0x000fe400078ec0ff */
[----:B0-----:R-:W-:Y:S02]  /*159f0*/  LOP3.LUT R4, R10, R23, RZ, 0x3c, !PT ;  /* 0x000000170a047212 */ /* 0x001fe400078e3cff */
[----:B------:R-:W-:-:S04]  /*15a00*/  IADD3.X R5, RZ, R45, RZ, P0, !PT ;  /* 0x0000002dff057210 */ /* 0x000fc800007fe4ff */
[----:B------:R-:W-:Y:S02]  /*15a10*/  MOV R12, R4 ;  /* 0x00000004000c7202 */ /* 0x000fe40000000f00 */
[----:B------:R-:W-:Y:S02]  /*15a20*/  IADD3 R5, P3, R44, 0x40, RZ ;  /* 0x000000402c057810 */ /* 0x000fe40007f7e0ff */
[----:B------:R-:W-:Y:S02]  /*15a30*/  F2FP.BF16.F32.PACK_AB R10, R14, R152 ;  /* 0x000000980e0a723e */ /* 0x000fe400000010ff */
[----:B------:R-:W-:Y:S02]  /*15a40*/  LOP3.LUT R4, R5, 0x380, RZ, 0xc0, !PT ;  /* 0x0000038005047812 */ /* 0x000fe400078ec0ff */
[----:B------:R-:W-:Y:S02]  /*15a50*/  IADD3 R39, P0, R44, 0x2040, RZ ;  /* 0x000020402c277810 */ /* 0x000fe40007f1e0ff */
[----:B------:R-:W-:-:S02]  /*15a60*/  SHF.R.U64 R48, R48, 0x3, RZ ;  /* 0x0000000330307819 */ /* 0x000fc400000012ff */
[----:B------:R-:W-:Y:S02]  /*15a70*/  SHF.R.U64 R4, R4, 0x3, RZ ;  /* 0x0000000304047819 */ /* 0x000fe400000012ff */
[C---:B------:R-:W-:Y:S02]  /*15a80*/  IADD3 R53, P2, R44.reuse, 0x4000, RZ ;  /* 0x000040002c357810 */ /* 0x040fe40007f5e0ff */
[----:B------:R-:W-:Y:S01]  /*15a90*/  IADD3 R7, P4, R44, 0x60, RZ ;  /* 0x000000602c077810 */ /* 0x000fe20007f9e0ff */
[----:B------:R0:W-:Y:S01]  /*15aa0*/  STSM.16.M88.4 [R12], R8 ;  /* 0x000000080c007844 */ /* 0x0001e20000000200 */
[----:B------:R-:W-:Y:S02]  /*15ab0*/  LOP3.LUT R38, R39, 0x380, RZ, 0xc0, !PT ;  /* 0x0000038027267812 */ /* 0x000fe400078ec0ff */
[----:B------:R-:W-:Y:S01]  /*15ac0*/  LOP3.LUT R48, R48, R49, RZ, 0x3c, !PT ;  /* 0x0000003130307212 */ /* 0x000fe200078e3cff */
[----:B------:R-:W-:Y:S01]  /*15ad0*/  IMAD.X R49, RZ, RZ, R45, P1 ;  /* 0x000000ffff317224 */ /* 0x000fe200008e062d */
[----:B------:R-:W-:-:S02]  /*15ae0*/  IADD3 R31, P5, R44, 0x2000, RZ ;  /* 0x000020002c1f7810 */ /* 0x000fc40007fbe0ff */
[----:B------:R-:W-:Y:S02]  /*15af0*/  IADD3 R35, P6, R44, 0x2020, RZ ;  /* 0x000020202c237810 */ /* 0x000fe40007fde0ff */
[----:B------:R-:W-:Y:S02]  /*15b00*/  LOP3.LUT R52, R53, 0x380, RZ, 0xc0, !PT ;  /* 0x0000038035347812 */ /* 0x000fe400078ec0ff */
[----:B------:R-:W-:Y:S02]  /*15b10*/  LOP3.LUT R6, R7, 0x380, RZ, 0xc0, !PT ;  /* 0x0000038007067812 */ /* 0x000fe400078ec0ff */
[----:B------:R-:W-:Y:S02]  /*15b20*/  SHF.R.U64 R38, R38, 0x3, RZ ;  /* 0x0000000326267819 */ /* 0x000fe400000012ff */
[----:B0-----:R-:W-:Y:S02]  /*15b30*/  LOP3.LUT R8, R4, R5, RZ, 0x3c, !PT ;  /* 0x0000000504087212 */ /* 0x001fe400078e3cff */
[----:B------:R-:W-:-:S02]  /*15b40*/  IADD3 R4, P1, R44, 0x6040, RZ ;  /* 0x000060402c047810 */ /* 0x000fc40007f3e0ff */
[----:B------:R-:W-:Y:S02]  /*15b50*/  LOP3.LUT R30, R31, 0x380, RZ, 0xc0, !PT ;  /* 0x000003801f1e7812 */ /* 0x000fe400078ec0ff */
[----:B------:R-:W-:Y:S02]  /*15b60*/  LOP3.LUT R34, R35, 0x380, RZ, 0xc0, !PT ;  /* 0x0000038023227812 */ /* 0x000fe400078ec0ff */
[----:B------:R-:W-:Y:S02]  /*15b70*/  SHF.R.U64 R52, R52, 0x3, RZ ;  /* 0x0000000334347819 */ /* 0x000fe400000012ff */
[----:B------:R-:W-:Y:S02]  /*15b80*/  SHF.R.U64 R6, R6, 0x3, RZ ;  /* 0x0000000306067819 */ /* 0x000fe400000012ff */
[----:B------:R-:W-:Y:S02]  /*15b90*/  LOP3.LUT R5, R4, 0x380, RZ, 0xc0, !PT ;  /* 0x0000038004057812 */ /* 0x000fe400078ec0ff */
[----:B------:R-:W-:Y:S01]  /*15ba0*/  LOP3.LUT R38, R38, R39, RZ, 0x3c, !PT ;  /* 0x0000002726267212 */ /* 0x000fe200078e3cff */
[----:B------:R-:W-:Y:S01]  /*15bb0*/  IMAD.X R39, RZ, RZ, R45, P0 ;  /* 0x000000ffff277224 */ /* 0x000fe200000e062d */
[----:B------:R-:W-:-:S02]  /*15bc0*/  SHF.R.U64 R30, R30, 0x3, RZ ;  /* 0x000000031e1e7819 */ /* 0x000fc400000012ff */
[----:B------:R-:W-:Y:S02]  /*15bd0*/  SHF.R.U64 R34, R34, 0x3, RZ ;  /* 0x0000000322227819 */ /* 0x000fe400000012ff */
[----:B------:R-:W-:Y:S01]  /*15be0*/  LOP3.LUT R52, R52, R53, RZ, 0x3c, !PT ;  /* 0x0000003534347212 */ /* 0x000fe200078e3cff */
[--C-:B------:R-:W-:Y:S01]  /*15bf0*/  IMAD.X R53, RZ, RZ, R45.reuse, P2 ;  /* 0x000000ffff357224 */ /* 0x100fe200010e062d */
[----:B------:R-:W-:Y:S02]  /*15c00*/  IADD3 R72, P0, R44, 0x6020, RZ ;  /* 0x000060202c487810 */ /* 0x000fe40007f1e0ff */
[----:B------:R-:W-:Y:S02]  /*15c10*/  LOP3.LUT R10, R6, R7, RZ, 0x3c, !PT ;  /* 0x00000007060a7212 */ /* 0x000fe400078e3cff */
[----:B------:R-:W-:Y:S02]  /*15c20*/  SHF.R.U64 R5, R5, 0x3, RZ ;  /* 0x0000000305057819 */ /* 0x000fe400000012ff */
[----:B------:R-:W-:Y:S01]  /*15c30*/  IADD3 R6, P2, R44, 0x6060, RZ ;  /* 0x000060602c067810 */ /* 0x000fe20007f5e0ff */
[--C-:B------:R-:W-:Y:S01]  /*15c40*/  IMAD.X R9, RZ, RZ, R45.reuse, P3 ;  /* 0x000000ffff097224 */ /* 0x100fe200018e062d */
[----:B------:R-:W-:Y:S01]  /*15c50*/  LOP3.LUT R30, R30, R31, RZ, 0x3c, !PT ;  /* 0x0000001f1e1e7212 */ /* 0x000fe200078e3cff */
[--C-:B------:R-:W-:Y:S01]  /*15c60*/  IMAD.X R11, RZ, RZ, R45.reuse, P4 ;  /* 0x000000ffff0b7224 */ /* 0x100fe200020e062d */
[----:B------:R-:W-:Y:S01]  /*15c70*/  LOP3.LUT R34, R34, R35, RZ, 0x3c, !PT ;  /* 0x0000002322227212 */ /* 0x000fe200078e3cff */
[--C-:B------:R-:W-:Y:S01]  /*15c80*/  IMAD.X R31, RZ, RZ, R45.reuse, P5 ;  /* 0x000000ffff1f7224 */ /* 0x100fe200028e062d */
[----:B------:R-:W-:Y:S01]  /*15c90*/  LOP3.LUT R73, R72, 0x380, RZ, 0xc0, !PT ;  /* 0x0000038048497812 */ /* 0x000fe200078ec0ff */
[----:B------:R-:W-:Y:S01]  /*15ca0*/  IMAD.X R35, RZ, RZ, R45, P6 ;  /* 0x000000ffff237224 */ /* 0x000fe200030e062d */
[----:B------:R-:W-:-:S02]  /*15cb0*/  LOP3.LUT R4, R5, R4, RZ, 0x3c, !PT ;  /* 0x0000000405047212 */ /* 0x000fc400078e3cff */
[C---:B------:R-:W-:Y:S02]  /*15cc0*/  IADD3 R57, P3, R44.reuse, 0x4020, RZ ;  /* 0x000040202c397810 */ /* 0x040fe40007f7e0ff */
[C---:B------:R-:W-:Y:S02]  /*15cd0*/  IADD3 R61, P4, R44.reuse, 0x4040, RZ ;  /* 0x000040402c3d7810 */ /* 0x040fe40007f9e0ff */
[C---:B------:R-:W-:Y:S02]  /*15ce0*/  IADD3 R64, P5, R44.reuse, 0x4060, RZ ;  /* 0x000040602c407810 */ /* 0x040fe40007fbe0ff */
[----:B------:R-:W-:Y:S02]  /*15cf0*/  IADD3 R68, P6, R44, 0x6000, RZ ;  /* 0x000060002c447810 */ /* 0x000fe40007fde0ff */
[----:B------:R-:W-:Y:S02]  /*15d00*/  LOP3.LUT R5, R6, 0x380, RZ, 0xc0, !PT ;  /* 0x0000038006057812 */ /* 0x000fe400078ec0ff */
[----:B------:R-:W-:-:S02]  /*15d10*/  SHF.R.U64 R73, R73, 0x3, RZ ;  /* 0x0000000349497819 */ /* 0x000fc400000012ff */
[----:B------:R-:W-:Y:S02]  /*15d20*/  LOP3.LUT R56, R57, 0x380, RZ, 0xc0, !PT ;  /* 0x0000038039387812 */ /* 0x000fe400078ec0ff */
[----:B------:R-:W-:Y:S02]  /*15d30*/  LOP3.LUT R60, R61, 0x380, RZ, 0xc0, !PT ;  /* 0x000003803d3c7812 */ /* 0x000fe400078ec0ff */
[----:B------:R-:W-:Y:S02]  /*15d40*/  LOP3.LUT R65, R64, 0x380, RZ, 0xc0, !PT ;  /* 0x0000038040417812 */ /* 0x000fe400078ec0ff */
[----:B------:R-:W-:Y:S02]  /*15d50*/  LOP3.LUT R69, R68, 0x380, RZ, 0xc0, !PT ;  /* 0x0000038044457812 */ /* 0x000fe400078ec0ff */
[----:B------:R-:W-:Y:S02]  /*15d60*/  SHF.R.U64 R5, R5, 0x3, RZ ;  /* 0x0000000305057819 */ /* 0x000fe400000012ff */
[----:B------:R-:W-:Y:S01]  /*15d70*/  LOP3.LUT R72, R73, R72, RZ, 0x3c, !PT ;  /* 0x0000004849487212 */ /* 0x000fe200078e3cff */
[--C-:B------:R-:W-:Y:S01]  /*15d80*/  IMAD.X R73, RZ, RZ, R45.reuse, P0 ;  /* 0x000000ffff497224 */ /* 0x100fe200000e062d */
[----:B------:R-:W-:Y:S01]  /*15d90*/  SHF.R.U64 R56, R56, 0x3, RZ ;  /* 0x0000000338387819 */ /* 0x000fe200000012ff */
[----:B------:R-:W-:Y:S01]  /*15da0*/  IMAD.X R7, RZ, RZ, R45, P2 ;  /* 0x000000ffff077224 */ /* 0x000fe200010e062d */
[----:B------:R-:W-:-:S02]  /*15db0*/  SHF.R.U64 R60, R60, 0x3, RZ ;  /* 0x000000033c3c7819 */ /* 0x000fc400000012ff */
[----:B------:R-:W-:Y:S02]  /*15dc0*/  SHF.R.U64 R65, R65, 0x3, RZ ;  /* 0x0000000341417819 */ /* 0x000fe400000012ff */
[----:B------:R-:W-:Y:S02]  /*15dd0*/  SHF.R.U64 R69, R69, 0x3, RZ ;  /* 0x0000000345457819 */ /* 0x000fe400000012ff */
[----:B------:R-:W-:Y:S01]  /*15de0*/  LOP3.LUT R6, R5, R6, RZ, 0x3c, !PT ;  /* 0x0000000605067212 */ /* 0x000fe200078e3cff */
[----:B------:R-:W-:Y:S01]  /*15df0*/  IMAD.X R5, RZ, RZ, R45, P1 ;  /* 0x000000ffff057224 */ /* 0x000fe200008e062d */
[----:B------:R-:W-:Y:S02]  /*15e00*/  MOV R23, R30 ;  /* 0x0000001e00177202 */ /* 0x000fe40000000f00 */
[----:B------:R-:W-:Y:S02]  /*15e10*/  ISETP.NE.U32.AND P0, PT, RZ, UR4, PT ;  /* 0x00000004ff007c0c */ /* 0x000fe4000bf05070 */
[----:B------:R-:W-:-:S02]  /*15e20*/  MOV R8, R8 ;  /* 0x0000000800087202 */ /* 0x000fc40000000f00 */
[----:B--2---:R-:W-:Y:S02]  /*15e30*/  MOV R24, R34 ;  /* 0x0000002200187202 */ /* 0x004fe40000000f00 */
[----:B------:R-:W-:Y:S02]  /*15e40*/  F2FP.BF16.F32.PACK_AB R30, R167, R171 ;  /* 0x000000aba71e723e */ /* 0x000fe400000010ff */
[----:B------:R-:W-:Y:S02]  /*15e50*/  F2FP.BF16.F32.PACK_AB R31, R47, R46 ;  /* 0x0000002e2f1f723e */ /* 0x000fe400000010ff */
[----:B------:R-:W-:Y:S02]  /*15e60*/  MOV R10, R10 ;  /* 0x0000000a000a7202 */ /* 0x000fe40000000f00 */
[----:B------:R-:W-:Y:S02]  /*15e70*/  F2FP.BF16.F32.PACK_AB R34, R163, R166 ;  /* 0x000000a6a322723e */ /* 0x000fe400000010ff */
[----:B------:R-:W-:-:S02]  /*15e80*/  F2FP.BF16.F32.PACK_AB R35, R55, R54 ;  /* 0x000000363723723e */ /* 0x000fc400000010ff */
        /* <DEDUP_REMOVED lines=8> */
[----:B------:R-:W-:Y:S01]  /*15f10*/  ISETP.NE.AND.EX P0, PT, RZ, UR5, PT, P0 ;  /* 0x00000005ff007c0c */ /* 0x000fe2000bf05300 */
[----:B------:R-:W-:Y:S01]  /*15f20*/  ULDC.64 UR4, c[0x0][0xc08] ;  /* 0x0003020000047ab9 */ /* 0x000fe20000000a00 */
[----:B------:R-:W-:Y:S01]  /*15f30*/  MOV R44, R4 ;  /* 0x00000004002c7202 */ /* 0x000fe20000000f00 */
[----:B------:R0:W-:Y:S01]  /*15f40*/  STSM.16.M88.4 [R8], R28 ;  /* 0x0000001c08007844 */ /* 0x0001e20000000200 */
[----:B------:R-:W-:-:S02]  /*15f50*/  MOV R45, R6 ;  /* 0x00000006002d7202 */ /* 0x000fc40000000f00 */
[----:B------:R-:W-:Y:S01]  /*15f60*/  F2FP.BF16.F32.PACK_AB R4, R161, R164 ;  /* 0x000000a4a104723e */ /* 0x000fe200000010ff */
[----:B------:R2:W-:Y:S01]  /*15f70*/  STSM.16.M88.4 [R10], R32 ;  /* 0x000000200a007844 */ /* 0x0005e20000000200 */
[----:B------:R-:W-:Y:S02]  /*15f80*/  F2FP.BF16.F32.PACK_AB R5, R59, R58 ;  /* 0x0000003a3b05723e */ /* 0x000fe400000010ff */
[----:B------:R-:W-:Y:S02]  /*15f90*/  F2FP.BF16.F32.PACK_AB R6, R159, R162 ;  /* 0x000000a29f06723e */ /* 0x000fe400000010ff */
[----:B------:R-:W-:Y:S02]  /*15fa0*/  F2FP.BF16.F32.PACK_AB R7, R63, R62 ;  /* 0x0000003e3f07723e */ /* 0x000fe400000010ff */
[----:B------:R-:W-:Y:S02]  /*15fb0*/  ISETP.NE.U32.AND P6, PT, RZ, UR4, PT ;  /* 0x00000004ff007c0c */ /* 0x000fe4000bfc5070 */
[----:B------:R-:W-:-:S02]  /*15fc0*/  F2FP.BF16.F32.PACK_AB R9, R67, R66 ;  /* 0x000000424309723e */ /* 0x000fc400000010ff */
[----:B------:R-:W-:Y:S02]  /*15fd0*/  F2FP.BF16.F32.PACK_AB R11, R71, R70 ;  /* 0x00000046470b723e */ /* 0x000fe400000010ff */
[----:B0-----:R-:W-:Y:S02]  /*15fe0*/  F2FP.BF16.F32.PACK_AB R8, R157, R160 ;  /* 0x000000a09d08723e */ /* 0x001fe400000010ff */
[----:B------:R-:W-:Y:S02]  /*15ff0*/  MOV R38, R38 ;  /* 0x0000002600267202 */ /* 0x000fe40000000f00 */
[----:B--2---:R-:W-:Y:S02]  /*16000*/  F2FP.BF16.F32.PACK_AB R10, R155, R158 ;  /* 0x0000009e9b0a723e */ /* 0x004fe400000010ff */
[----:B------:R-:W-:Y:S02]  /*16010*/  F2FP.BF16.F32.PACK_AB R12, R154, R156 ;  /* 0x0000009c9a0c723e */ /* 0x000fe400000010ff */
[----:B------:R-:W-:Y:S01]  /*16020*/  F2FP.BF16.F32.PACK_AB R14, R77, R76 ;  /* 0x0000004c4d0e723e */ /* 0x000fe200000010ff */
[----:B------:R-:W-:Y:S01]  /*16030*/  STSM.16.M88.4 [R23], R4 ;  /* 0x0000000417007844 */ /* 0x000fe20000000200 */
[----:B------:R-:W-:-:S02]  /*16040*/  ISETP.NE.AND.EX P6, PT, RZ, UR5, PT, P6 ;  /* 0x00000005ff007c0c */ /* 0x000fc4000bfc5360 */
[----:B------:R-:W-:Y:S01]  /*16050*/  MOV R48, R48 ;  /* 0x0000003000307202 */ /* 0x000fe20000000f00 */
[----:B------:R-:W-:Y:S01]  /*16060*/  STSM.16.M88.4 [R24], R8 ;  /* 0x0000000818007844 */ /* 0x000fe20000000200 */
[----:B------:R-:W-:Y:S02]  /*16070*/  F2FP.BF16.F32.PACK_AB R28, R81, R80 ;  /* 0x00000050511c723e */ /* 0x000fe400000010ff */
[----:B------:R-:W-:Y:S01]  /*16080*/  F2FP.BF16.F32.PACK_AB R29, R83, R82 ;  /* 0x00000052531d723e */ /* 0x000fe200000010ff */
[----:B------:R0:W-:Y:S01]  /*16090*/  STSM.16.M88.4 [R38], R12 ;  /* 0x0000000c26007844 */ /* 0x0001e20000000200 */
[----:B------:R-:W-:Y:S02]  /*160a0*/  F2FP.BF16.F32.PACK_AB R30, R85, R84 ;  /* 0x00000054551e723e */ /* 0x000fe400000010ff */
[----:B------:R-:W-:Y:S02]  /*160b0*/  F2FP.BF16.F32.PACK_AB R31, R87, R86 ;  /* 0x00000056571f723e */ /* 0x000fe400000010ff */
[----:B------:R-:W-:-:S02]  /*160c0*/  MOV R52, R52 ;  /* 0x0000003400347202 */ /* 0x000fc40000000f00 */
[----:B------:R-:W-:Y:S02]  /*160d0*/  F2FP.BF16.F32.PACK_AB R32, R89, R88 ;  /* 0x000000585920723e */ /* 0x000fe400000010ff */
[----:B------:R-:W-:Y:S02]  /*160e0*/  F2FP.BF16.F32.PACK_AB R33, R91, R90 ;  /* 0x0000005a5b21723e */ /* 0x000fe400000010ff */
[----:B------:R-:W-:Y:S02]  /*160f0*/  F2FP.BF16.F32.PACK_AB R34, R93, R92 ;  /* 0x0000005c5d22723e */ /* 0x000fe400000010ff */
[----:B------:R-:W-:Y:S02]  /*16100*/  F2FP.BF16.F32.PACK_AB R35, R95, R94 ;  /* 0x0000005e5f23723e */ /* 0x000fe400000010ff */
[----:B------:R-:W-:Y:S01]  /*16110*/  MOV R56, R56 ;  /* 0x0000003800387202 */ /* 0x000fe20000000f00 */
[----:B0-----:R-:W4:Y:S01]  /*16120*/  LDC.64 R12, c[0x0][0xc00] ;  /* 0x00030000ff0c7b82 */ /* 0x001f220000000a00 */
[----:B------:R-:W-:-:S02]  /*16130*/  F2FP.BF16.F32.PACK_AB R38, R101, R100 ;  /* 0x000000646526723e */ /* 0x000fc400000010ff */
[----:B------:R-:W-:Y:S02]  /*16140*/  F2FP.BF16.F32.PACK_AB R39, R103, R102 ;  /* 0x000000666727723e */ /* 0x000fe400000010ff */
[----:B------:R-:W-:Y:S01]  /*16150*/  MOV R60, R60 ;  /* 0x0000003c003c7202 */ /* 0x000fe20000000f00 */
[----:B------:R-:W-:Y:S01]  /*16160*/  STSM.16.M88.4 [R48], R28 ;  /* 0x0000001c30007844 */ /* 0x000fe20000000200 */
[----:B------:R-:W-:Y:S02]  /*16170*/  MOV R64, R64 ;  /* 0x0000004000407202 */ /* 0x000fe40000000f00 */
[----:B------:R-:W-:Y:S02]  /*16180*/  F2FP.BF16.F32.PACK_AB R4, R113, R112 ;  /* 0x000000707104723e */ /* 0x000fe400000010ff */
[----:B------:R-:W-:Y:S02]  /*16190*/  F2FP.BF16.F32.PACK_AB R5, R115, R114 ;  /* 0x000000727305723e */ /* 0x000fe400000010ff */
[----:B------:R-:W-:-:S02]  /*161a0*/  F2FP.BF16.F32.PACK_AB R6, R117, R116 ;  /* 0x000000747506723e */ /* 0x000fc400000010ff */
[----:B------:R-:W-:Y:S01]  /*161b0*/  F2FP.BF16.F32.PACK_AB R7, R119, R118 ;  /* 0x000000767707723e */ /* 0x000fe200000010ff */
[----:B------:R-:W-:Y:S01]  /*161c0*/  STSM.16.M88.4 [R52], R32 ;  /* 0x0000002034007844 */ /* 0x000fe20000000200 */
[----:B------:R-:W-:Y:S02]  /*161d0*/  MOV R68, R68 ;  /* 0x0000004400447202 */ /* 0x000fe40000000f00 */
[----:B------:R-:W-:Y:S02]  /*161e0*/  F2FP.BF16.F32.PACK_AB R8, R121, R120 ;  /* 0x000000787908723e */ /* 0x000fe400000010ff */
[----:B------:R-:W-:Y:S02]  /*161f0*/  F2FP.BF16.F32.PACK_AB R9, R123, R122 ;  /* 0x0000007a7b09723e */ /* 0x000fe400000010ff */
[----:B------:R-:W-:Y:S02]  /*16200*/  F2FP.BF16.F32.PACK_AB R10, R125, R124 ;  /* 0x0000007c7d0a723e */ /* 0x000fe400000010ff */
[----:B------:R-:W-:Y:S01]  /*16210*/  F2FP.BF16.F32.PACK_AB R11, R127, R126 ;  /* 0x0000007e7f0b723e */ /* 0x000fe200000010ff */
[----:B------:R-:W-:Y:S01]  /*16220*/  STSM.16.M88.4 [R56], R36 ;  /* 0x0000002438007844 */ /* 0x000fe20000000200 */
[----:B------:R-:W-:-:S03]  /*16230*/  MOV R72, R72 ;  /* 0x0000004800487202 */ /* 0x000fc60000000f00 */
[----:B------:R-:W-:Y:S04]  /*16240*/  STSM.16.M88.4 [R60], R40 ;  /* 0x000000283c007844 */ /* 0x000fe80000000200 */
[----:B------:R-:W-:Y:S04]  /*16250*/  STSM.16.M88.4 [R64], R4 ;  /* 0x0000000440007844 */ /* 0x000fe80000000200 */
[----:B------:R0:W-:Y:S04]  /*16260*/  STSM.16.M88.4 [R68], R8 ;  /* 0x0000000844007844 */ /* 0x0001e80000000200 */
[----:B------:R-:W-:Y:S04]  /*16270*/  STSM.16.M88.4 [R72], R128 ;  /* 0x0000008048007844 */ /* 0x000fe80000000200 */
[----:B------:R-:W-:Y:S04]  /*16280*/  STSM.16.M88.4 [R44], R136 ;  /* 0x000000882c007844 */ /* 0x000fe80000000200 */
[----:B------:R2:W-:Y:S01]  /*16290*/  STSM.16.M88.4 [R45], R144 ;  /* 0x000000902d007844 */ /* 0x0005e20000000200 */
[----:B0-----:R-:W0:Y:S01]  /*162a0*/  @P6 LDC.64 R10, c[0x0][0xc08] ;  /* 0x00030200ff0a6b82 */ /* 0x001e220000000a00 */
[----:B------:R-:W-:Y:S01]  /*162b0*/  ULDC UR4, c[0x0][0xa88] ;  /* 0x0002a20000047ab9 */ /* 0x000fe20000000800 */
[----:B------:R-:W-:-:S02]  /*162c0*/  IMAD.MOV.U32 R24, RZ, RZ, RZ ;  /* 0x000000ffff187224 */ /* 0x000fc400078e00ff */
[----:B------:R-:W-:Y:S02]  /*162d0*/  IMAD.U32 R23, RZ, RZ, UR4 ;  /* 0x00000004ff177e24 */ /* 0x000fe4000f8e00ff */
[C---:B----4-:R-:W-:Y:S02]  /*162e0*/  IMAD.WIDE R6, R50.reuse, 0x4, R12 ;  /* 0x0000000432067825 */ /* 0x050fe400078e020c */
[----:B------:R-:W-:Y:S02]  /*162f0*/  BAR.SYNC.DEFER_BLOCKING 0x1, 0x100 ;  /* 0x0044000000007b1d */ /* 0x000fe40000010000 */
[----:B0-----:R-:W-:-:S04]  /*16300*/  @P6 IMAD.WIDE R10, R50, 0x4, R10 ;  /* 0x00000004320a6825 */ /* 0x001fc800078e020a */
        /* <DEDUP_REMOVED lines=29> */
[C---:B------:R-:W-:Y:S02]  /*164e0*/  IADD3 R37, P5, R4.reuse, 0x5000, RZ ;  /* 0x0000500004257810 */ /* 0x040fe40007fbe0ff */
[----:B------:R-:W-:-:S02]  /*164f0*/  IADD3 R41, P1, R4, 0x6000, RZ ;  /* 0x0000600004297810 */ /* 0x000fc40007f3e0ff */
[C---:B--2---:R-:W-:Y:S02]  /*16500*/  IADD3 R45, P2, R4.reuse, 0x7000, RZ ;  /* 0x00007000042d7810 */ /* 0x044fe40007f5e0ff */
[C---:B------:R-:W-:Y:S02]  /*16510*/  IADD3 R49, P3, R4.reuse, 0x8000, RZ ;  /* 0x0000800004317810 */ /* 0x040fe40007f7e0ff */
[----:B------:R-:W-:Y:S02]  /*16520*/  IADD3 R53, P4, R4, 0x9000, RZ ;  /* 0x0000900004357810 */ /* 0x000fe40007f9e0ff */
[----:B------:R-:W-:Y:S02]  /*16530*/  P2R R14, PR, RZ, 0x20 ;  /* 0x00000020ff0e7803 */ /* 0x000fe40000000000 */
[----:B------:R-:W-:Y:S02]  /*16540*/  LOP3.LUT R36, R37, 0x380, RZ, 0xc0, !PT ;  /* 0x0000038025247812 */ /* 0x000fe400078ec0ff */
[----:B------:R-:W-:-:S02]  /*16550*/  LOP3.LUT R40, R41, 0x380, RZ, 0xc0, !PT ;  /* 0x0000038029287812 */ /* 0x000fc400078ec0ff */
[----:B------:R-:W-:Y:S02]  /*16560*/  LOP3.LUT R44, R45, 0x380, RZ, 0xc0, !PT ;  /* 0x000003802d2c7812 */ /* 0x000fe400078ec0ff */
[----:B------:R-:W-:Y:S02]  /*16570*/  LOP3.LUT R48, R49, 0x380, RZ, 0xc0, !PT ;  /* 0x0000038031307812 */ /* 0x000fe400078ec0ff */
[----:B------:R-:W-:Y:S02]  /*16580*/  LOP3.LUT R52, R53, 0x380, RZ, 0xc0, !PT ;  /* 0x0000038035347812 */ /* 0x000fe400078ec0ff */
[----:B------:R-:W-:Y:S02]  /*16590*/  IADD3 R57, P5, R4, 0xa000, RZ ;  /* 0x0000a00004397810 */ /* 0x000fe40007fbe0ff */
[----:B------:R-:W-:Y:S02]  /*165a0*/  SHF.R.U64 R36, R36, 0x3, RZ ;  /* 0x0000000324247819 */ /* 0x000fe400000012ff */
[----:B------:R-:W-:-:S02]  /*165b0*/  SHF.R.U64 R40, R40, 0x3, RZ ;  /* 0x0000000328287819 */ /* 0x000fc400000012ff */
[----:B------:R-:W-:Y:S02]  /*165c0*/  LOP3.LUT R56, R57, 0x380, RZ, 0xc0, !PT ;  /* 0x0000038039387812 */ /* 0x000fe400078ec0ff */
[----:B------:R-:W-:Y:S02]  /*165d0*/  SHF.R.U64 R44, R44, 0x3, RZ ;  /* 0x000000032c2c7819 */ /* 0x000fe400000012ff */
[----:B------:R-:W-:Y:S02]  /*165e0*/  SHF.R.U64 R48, R48, 0x3, RZ ;  /* 0x0000000330307819 */ /* 0x000fe400000012ff */
[----:B------:R-:W-:Y:S02]  /*165f0*/  SHF.R.U64 R52, R52, 0x3, RZ ;  /* 0x0000000334347819 */ /* 0x000fe400000012ff */
[----:B------:R-:W-:Y:S02]  /*16600*/  LOP3.LUT R36, R36, R37, RZ, 0x3c, !PT ;  /* 0x0000002524247212 */ /* 0x000fe400078e3cff */
[----:B------:R-:W-:-:S02]  /*16610*/  LOP3.LUT R40, R40, R41, RZ, 0x3c, !PT ;  /* 0x0000002928287212 */ /* 0x000fc400078e3cff */
[----:B------:R-:W-:Y:S02]  /*16620*/  LOP3.LUT R44, R44, R45, RZ, 0x3c, !PT ;  /* 0x0000002d2c2c7212 */ /* 0x000fe400078e3cff */
[----:B------:R-:W-:Y:S02]  /*16630*/  LOP3.LUT R48, R48, R49, RZ, 0x3c, !PT ;  /* 0x0000003130307212 */ /* 0x000fe400078e3cff */
[----:B------:R-:W-:Y:S02]  /*16640*/  LOP3.LUT R52, R52, R53, RZ, 0x3c, !PT ;  /* 0x0000003534347212 */ /* 0x000fe400078e3cff */
[----:B------:R-:W-:Y:S01]  /*16650*/  SHF.R.U64 R56, R56, 0x3, RZ ;  /* 0x0000000338387819 */ /* 0x000fe200000012ff */
[----:B0-----:R-:W-:Y:S06]  /*16660*/  @P6 BRA `(.L_x_5987) ;  /* 0x0000000000106947 */ /* 0x001fec0003800000 */
[----:B------:R-:W-:Y:S05]  /*16670*/  @!P0 BRA `(.L_x_5987) ;  /* 0x00000000000c8947 */ /* 0x000fea0003800000 */
[----:B------:R-:W2:Y:S04]  /*16680*/  LDG.E R10, desc[UR40][R6.64] ;  /* 0x00000028060a7981 */ /* 0x000ea8000c1e1900 */
[----:B-----5:R-:W2:Y:S02]  /*16690*/  LDG.E R23, desc[UR40][R6.64+0x4] ;  /* 0x0000042806177981 */ /* 0x020ea4000c1e1900 */
[----:B--2---:R-:W-:-:S07]  /*166a0*/  IMAD.IADD R23, R23, 0x1, -R10 ;  /* 0x0000000117177824 */ /* 0x004fce00078e0a0a */
.L_x_5987:
[----:B------:R-:W2:Y:S01]  /*166b0*/  LDL R86, [R1+0x48] ;  /* 0x0000480001567983 */ /* 0x000ea20000100800 */
[----:B------:R-:W-:Y:S01]  /*166c0*/  ISETP.NE.AND P6, PT, R14, RZ, PT ;  /* 0x000000ff0e00720c */ /* 0x000fe20003fc5270 */
[----:B------:R-:W0:Y:S02]  /*166d0*/  S2R R7, SR_TID.X ;  /* 0x0000000000077919 */ /* 0x000e240000002100 */
[----:B0-----:R-:W-:-:S05]  /*166e0*/  VIADD R7, R7, 0xffffff80 ;  /* 0xffffff8007077836 */ /* 0x001fca0000000000 */
[----:B------:R-:W-:-:S04]  /*166f0*/  SHF.R.S32.HI R6, RZ, 0x1f, R7 ;  /* 0x0000001fff067819 */ /* 0x000fc80000011407 */
[----:B------:R-:W-:-:S04]  /*16700*/  LEA.HI R6, R6, R7, RZ, 0x7 ;  /* 0x0000000706067211 */ /* 0x000fc800078f38ff */
[----:B------:R-:W-:-:S06]  /*16710*/  SHF.R.S32.HI R6, RZ, 0x7, R6 ;  /* 0x00000007ff067819 */ /* 0x000fcc0000011406 */
[----:B------:R-:W0:Y:S01]  /*16720*/  SHFL.IDX PT, R6, R6, RZ, 0x1f ;  /* 0x00001fff06067589 */ /* 0x000e2200000e0000 */
[--C-:B------:R-:W-:Y:S01]  /*16730*/  IMAD.X R53, RZ, RZ, R5.reuse, P4 ;  /* 0x000000ffff357224 */ /* 0x100fe200020e0605 */
[----:B------:R-:W-:Y:S01]  /*16740*/  LOP3.LUT R56, R56, R57, RZ, 0x3c, !PT ;  /* 0x0000003938387212 */ /* 0x000fe200078e3cff */
        /* <DEDUP_REMOVED lines=11> */
[----:B------:R-:W-:Y:S02]  /*16800*/  LOP3.LUT R64, R65, 0x380, RZ, 0xc0, !PT ;  /* 0x0000038041407812 */ /* 0x000fe400078ec0ff */
[----:B------:R-:W-:Y:S02]  /*16810*/  LOP3.LUT R68, R69, 0x380, RZ, 0xc0, !PT ;  /* 0x0000038045447812 */ /* 0x000fe400078ec0ff */
[----:B0-----:R-:W-:Y:S02]  /*16820*/  ISETP.NE.AND P4, PT, R6, RZ, PT ;  /* 0x000000ff0600720c */ /* 0x001fe40003f85270 */
        /* <DEDUP_REMOVED lines=9> */
[----:B------:R-:W-:Y:S01]  /*168c0*/  SHF.R.S32.HI R80, RZ, 0x1f, R50 ;  /* 0x0000001fff507819 */ /* 0x000fe20000011432 */
        /* <DEDUP_REMOVED lines=11> */
[----:B------:R-:W-:Y:S02]  /*16980*/  SEL R81, R50, RZ, !P0 ;  /* 0x000000ff32517207 */ /* 0x000fe40004000000 */
[----:B------:R-:W-:Y:S02]  /*16990*/  SEL R80, R80, RZ, !P0 ;  /* 0x000000ff50507207 */ /* 0x000fe40004000000 */
[----:B-----5:R-:W-:Y:S02]  /*169a0*/  SHF.R.S32.HI R21, RZ, 0x1f, R24 ;  /* 0x0000001fff157819 */ /* 0x020fe40000011418 */
[----:B--2---:R-:W-:Y:S01]  /*169b0*/  SHF.R.S32.HI R82, RZ, 0x1f, R86 ;  /* 0x0000001fff527819 */ /* 0x004fe20000011456 */
[----:B------:R-:W-:Y:S06]  /*169c0*/  @P4 BRA `(.L_x_5988) ;  /* 0x0000000000b44947 */ /* 0x000fec0003800000 */
[----:B------:R-:W0:Y:S01]  /*169d0*/  LDC R30, c[0x0][0xbe8] ;  /* 0x0002fa00ff1e7b82 */ /* 0x000e220000000800 */
[----:B------:R-:W-:Y:S01]  /*169e0*/  ULDC.64 UR4, c[0x0][0xb90] ;  /* 0x0002e40000047ab9 */ /* 0x000fe20000000a00 */
[----:B------:R-:W-:Y:S01]  /*169f0*/  IMAD.IADD R14, R229, 0x1, R195 ;  /* 0x00000001e50e7824 */ /* 0x000fe200078e02c3 */
[----:B------:R-:W-:Y:S01]  /*16a00*/  IADD3 R34, R194, R195, RZ ;  /* 0x000000c3c2227210 */ /* 0x000fe20007ffe0ff */
[----:B------:R-:W-:Y:S02]  /*16a10*/  IMAD R10, R82, UR4, RZ ;  /* 0x00000004520a7c24 */ /* 0x000fe4000f8e02ff */
[----:B------:R-:W-:Y:S02]  /*16a20*/  IMAD.MOV.U32 R20, RZ, RZ, R24 ;  /* 0x000000ffff147224 */ /* 0x000fe400078e0018 */
[C---:B------:R-:W-:Y:S02]  /*16a30*/  IMAD R15, R86.reuse, UR5, R10 ;  /* 0x00000005560f7c24 */ /* 0x040fe4000f8e020a */
[----:B------:R-:W-:Y:S01]  /*16a40*/  IMAD.WIDE.U32 R6, R86, UR4, R20 ;  /* 0x0000000456067c25 */ /* 0x000fe2000f8e0014 */
[----:B------:R-:W-:-:S03]  /*16a50*/  ULDC.64 UR4, c[0x0][0xb98] ;  /* 0x0002e60000047ab9 */ /* 0x000fc60000000a00 */
[----:B------:R-:W-:Y:S02]  /*16a60*/  IMAD.IADD R7, R7, 0x1, R15 ;  /* 0x0000000107077824 */ /* 0x000fe400078e020f */
[----:B------:R-:W-:Y:S01]  /*16a70*/  IMAD.WIDE.U32 R6, R81, UR4, R6 ;  /* 0x0000000451067c25 */ /* 0x000fe2000f8e0006 */
[----:B0-----:R-:W-:-:S13]  /*16a80*/  ISETP.NE.AND P0, PT, R30, 0x1, PT ;  /* 0x000000011e00780c */ /* 0x001fda0003f05270 */
[----:B------:R-:W0:Y:S08]  /*16a90*/  @P0 LDC R11, c[0x0][0xbec] ;  /* 0x0002fb00ff0b0b82 */ /* 0x000e300000000800 */
[----:B------:R-:W2:Y:S01]  /*16aa0*/  @P0 LDC R31, c[0x0][0xbf0] ;  /* 0x0002fc00ff1f0b82 */ /* 0x000ea20000000800 */
[----:B0-----:R-:W-:-:S04]  /*16ab0*/  @P0 IMAD.HI.U32 R10, R14, R11, RZ ;  /* 0x0000000b0e0a0227 */ /* 0x001fc800078e00ff */
[----:B------:R-:W-:Y:S01]  /*16ac0*/  IMAD.MOV.U32 R11, RZ, RZ, R14 ;  /* 0x000000ffff0b7224 */ /* 0x000fe200078e000e */
[----:B--2---:R-:W-:Y:S01]  /*16ad0*/  @P0 SHF.R.U32.HI R11, RZ, R31, R10 ;  /* 0x0000001fff0b0219 */ /* 0x004fe2000001160a */
        /* <DEDUP_REMOVED lines=8> */
[----:B------:R-:W-:Y:S01]  /*16b60*/  IADD3.X R7, R31, R7, R14, P0, !PT ;  /* 0x000000071f077210 */ /* 0x000fe200007fe40e */
[----:B------:R-:W-:Y:S02]  /*16b70*/  IMAD.MOV R14, RZ, RZ, -R197 ;  /* 0x000000ffff0e7224 */ /* 0x000fe400078e0ac5 */
[----:B------:R-:W-:-:S02]  /*16b80*/  IMAD R10, R10, UR4, RZ ;  /* 0x000000040a0a7c24 */ /* 0x000fc4000f8e02ff */
[----:B------:R-:W-:-:S04]  /*16b90*/  IMAD.WIDE.U32 R6, R15, UR4, R6 ;  /* 0x000000040f067c25 */ /* 0x000fc8000f8e0006 */
[----:B------:R-:W-:Y:S01]  /*16ba0*/  IMAD R15, R15, UR5, R10 ;  /* 0x000000050f0f7c24 */ /* 0x000fe2000f8e020a */
[----:B------:R-:W-:Y:S01]  /*16bb0*/  ULDC.64 UR4, c[0x0][0xb50] ;  /* 0x0002d40000047ab9 */ /* 0x000fe20000000a00 */
[----:B------:R-:W-:Y:S02]  /*16bc0*/  IMAD R31, R23, R30, RZ ;  /* 0x0000001e171f7224 */ /* 0x000fe400078e02ff */
        /* <DEDUP_REMOVED lines=13> */
.L_x_5988:
[----:B------:R-:W2:Y:S01]  /*16ca0*/  LDC R84, c[0x0][0xbe8] ;  /* 0x0002fa00ff547b82 */ /* 0x000ea20000000800 */
[----:B------:R-:W-:Y:S01]  /*16cb0*/  ULDC.64 UR4, c[0x0][0xaa0] ;  /* 0x0002a80000047ab9 */ /* 0x000fe20000000a00 */
[----:B0-----:R-:W5:Y:S01]  /*16cc0*/  LD.E.128 R4, desc[UR40][R4.64] ;  /* 0x0000002804047980 */ /* 0x001f62000c101d00 */
[----:B------:R-:W-:-:S03]  /*16cd0*/  IMAD R21, R21, UR4, RZ ;  /* 0x0000000415157c24 */ /* 0x000fc6000f8e02ff */
[----:B------:R-:W5:Y:S01]  /*16ce0*/  LD.E.128 R8, desc[UR40][R8.64] ;  /* 0x0000002808087980 */ /* 0x000f62000c101d00 */
[C---:B------:R-:W-:Y:S02]  /*16cf0*/  IMAD R3, R24.reuse, UR5, R21 ;  /* 0x0000000518037c24 */ /* 0x040fe4000f8e0215 */
[----:B------:R-:W-:Y:S01]  /*16d00*/  IMAD.WIDE.U32 R20, R24, UR4, RZ ;  /* 0x0000000418147c25 */ /* 0x000fe2000f8e00ff */
[----:B------:R-:W-:Y:S01]  /*16d10*/  SHF.R.S32.HI R0, RZ, 0x1f, R97 ;  /* 0x0000001fff007819 */ /* 0x000fe20000011461 */
        /* <DEDUP_REMOVED lines=8> */
[----:B------:R-:W-:Y:S01]  /*16da0*/  LEA.HI R0, R0, R97, RZ, 0x3 ;  /* 0x0000006100007211 */ /* 0x000fe200078f18ff */
[----:B------:R-:W-:Y:S01]  /*16db0*/  IMAD R82, R82, UR4, RZ ;  /* 0x0000000452527c24 */ /* 0x000fe2000f8e02ff */
[----:B------:R-:W5:Y:S04]  /*16dc0*/  LD.E.128 R40, desc[UR40][R40.64] ;  /* 0x0000002828287980 */ /* 0x000f68000c101d00 */
[----:B------:R-:W5:Y:S02]  /*16dd0*/  LD.E.128 R44, desc[UR40][R44.64] ;  /* 0x000000282c2c7980 */ /* 0x000f64000c101d00 */
[----:B------:R-:W2:Y:S01]  /*16de0*/  @P1 LDC R85, c[0x0][0xbec] ;  /* 0x0002fb00ff551b82 */ /* 0x000ea20000000800 */
[----:B------:R-:W-:Y:S01]  /*16df0*/  LOP3.LUT R0, R0, 0xfffffff8, RZ, 0xc0, !PT ;  /* 0xfffffff800007812 */ /* 0x000fe200078ec0ff */
[----:B------:R-:W5:Y:S04]  /*16e00*/  LD.E.128 R48, desc[UR40][R48.64] ;  /* 0x0000002830307980 */ /* 0x000f68000c101d00 */
[----:B------:R-:W5:Y:S02]  /*16e10*/  LD.E.128 R52, desc[UR40][R52.64] ;  /* 0x0000002834347980 */ /* 0x000f64000c101d00 */
[----:B------:R-:W3:Y:S01]  /*16e20*/  @P1 LDC R87, c[0x0][0xbf0] ;  /* 0x0002fc00ff571b82 */ /* 0x000ee20000000800 */
[C---:B------:R-:W-:Y:S01]  /*16e30*/  IMAD R83, R86.reuse, UR5, R82 ;  /* 0x0000000556537c24 */ /* 0x040fe2000f8e0252 */
[----:B------:R-:W5:Y:S01]  /*16e40*/  LD.E.128 R56, desc[UR40][R56.64] ;  /* 0x0000002838387980 */ /* 0x000f62000c101d00 */
[----:B------:R-:W-:Y:S01]  /*16e50*/  IMAD.WIDE.U32 R20, R86, UR4, R20 ;  /* 0x0000000456147c25 */ /* 0x000fe2000f8e0014 */
[----:B------:R-:W-:-:S02]  /*16e60*/  ULDC.64 UR4, c[0x0][0xaf0] ;  /* 0x0002bc0000047ab9 */ /* 0x000fc40000000a00 */
[----:B------:R-:W5:Y:S01]  /*16e70*/  LD.E.128 R60, desc[UR40][R60.64] ;  /* 0x000000283c3c7980 */ /* 0x000f62000c101d00 */
[----:B------:R-:W-:Y:S02]  /*16e80*/  IMAD.IADD R0, R97, 0x1, -R0 ;  /* 0x0000000161007824 */ /* 0x000fe400078e0a00 */
[----:B------:R-:W-:Y:S01]  /*16e90*/  IMAD R80, R80, UR4, RZ ;  /* 0x0000000450507c24 */ /* 0x000fe2000f8e02ff */
[----:B------:R-:W5:Y:S01]  /*16ea0*/  LD.E.128 R64, desc[UR40][R64.64] ;  /* 0x0000002840407980 */ /* 0x000f62000c101d00 */
[----:B------:R-:W-:Y:S02]  /*16eb0*/  IMAD R0, R0, 0x20, R98 ;  /* 0x0000002000007824 */ /* 0x000fe400078e0262 */
[----:B------:R-:W-:Y:S01]  /*16ec0*/  IMAD.IADD R21, R21, 0x1, R83 ;  /* 0x0000000115157824 */ /* 0x000fe200078e0253 */
[----:B------:R-:W5:Y:S01]  /*16ed0*/  LD.E.128 R68, desc[UR40][R68.64] ;  /* 0x0000002844447980 */ /* 0x000f62000c101d00 */
[----:B------:R-:W-:Y:S02]  /*16ee0*/  IMAD R83, R81, UR5, R80 ;  /* 0x0000000551537c24 */ /* 0x000fe4000f8e0250 */
[----:B------:R-:W-:Y:S01]  /*16ef0*/  VIADD R103, R204, 0x40 ;  /* 0x00000040cc677836 */ /* 0x000fe20000000000 */
[----:B------:R-:W5:Y:S01]  /*16f00*/  LD.E.128 R72, desc[UR40][R72.64] ;  /* 0x0000002848487980 */ /* 0x000f62000c101d00 */
[----:B------:R-:W-:-:S02]  /*16f10*/  IMAD.IADD R80, R195, 0x1, R0 ;  /* 0x00000001c3507824 */ /* 0x000fc400078e0200 */
[----:B------:R-:W-:Y:S01]  /*16f20*/  VIADD R101, R204, 0x80 ;  /* 0x00000080cc657836 */ /* 0x000fe20000000000 */
[----:B0-----:R-:W-:Y:S01]  /*16f30*/  ISETP.GE.AND P0, PT, R103, R3, PT ;  /* 0x000000036700720c */ /* 0x001fe20003f06270 */
[----:B--2---:R-:W-:Y:S01]  /*16f40*/  @P1 IMAD.HI.U32 R0, R80, R85, RZ ;  /* 0x0000005550001227 */ /* 0x004fe200078e00ff */
[----:B------:R-:W5:Y:S01]  /*16f50*/  LD.E.128 R76, desc[UR40][R76.64] ;  /* 0x000000284c4c7980 */ /* 0x000f62000c101d00 */
[----:B------:R-:W-:Y:S01]  /*16f60*/  BSSY B1, `(.L_x_5989) ;  /* 0x0000072000017945 */ /* 0x000fe20003800000 */
[----:B------:R-:W-:Y:S01]  /*16f70*/  SEL R24, RZ, 0xffffffff, P0 ;  /* 0xffffffffff187807 */ /* 0x000fe20000000000 */
[----:B------:R-:W-:Y:S01]  /*16f80*/  IMAD.WIDE.U32 R20, R81, UR4, R20 ;  /* 0x0000000451147c25 */ /* 0x000fe2000f8e0014 */
[----:B------:R-:W-:Y:S01]  /*16f90*/  ISETP.GE.AND P0, PT, R101, R3, PT ;  /* 0x000000036500720c */ /* 0x000fe20003f06270 */
[----:B------:R-:W-:Y:S01]  /*16fa0*/  ULDC.64 UR4, c[0x0][0xae0] ;  /* 0x0002b80000047ab9 */ /* 0x000fe20000000a00 */
[----:B------:R-:W-:Y:S01]  /*16fb0*/  @!PT LDS RZ, [RZ] ;  /* 0x00000000fffff984 */ /* 0x000fe20000000800 */
[----:B------:R-:W-:Y:S01]  /*16fc0*/  @!PT LDS RZ, [RZ] ;  /* 0x00000000fffff984 */ /* 0x000fe20000000800 */
[----:B------:R-:W-:Y:S01]  /*16fd0*/  @!PT LDS RZ, [RZ] ;  /* 0x00000000fffff984 */ /* 0x000fe20000000800 */
[----:B------:R-:W-:Y:S01]  /*16fe0*/  @!PT LDS RZ, [RZ] ;  /* 0x00000000fffff984 */ /* 0x000fe20000000800 */
[----:B------:R0:W-:Y:S06]  /*16ff0*/  MEMBAR.ALL.CTA ;  /* 0x0000000000007992 */ /* 0x0001ec0000008000 */
[----:B0-----:R-:W0:Y:S01]  /*17000*/  FENCE.VIEW.ASYNC.S ;  /* 0x00000000000073c6 */ /* 0x001e220000000000 */
        /* <DEDUP_REMOVED lines=16> */
[C---:B------:R-:W-:Y:S01]  /*17110*/  VIADD R95, R204.reuse, 0x140 ;  /* 0x00000140cc5f7836 */ /* 0x040fe20000000000 */
[----:B------:R-:W-:Y:S01]  /*17120*/  SHF.R.S32.HI R80, RZ, 0x1f, R81 ;  /* 0x0000001fff507819 */ /* 0x000fe20000011451 */
[----:B------:R-:W-:Y:S01]  /*17130*/  VIADD R93, R204, 0x180 ;  /* 0x00000180cc5d7836 */ /* 0x000fe20000000000 */
[----:B------:R-:W-:Y:S01]  /*17140*/  LOP3.LUT R0, R85, 0x4, R0, 0xe2, !PT ;  /* 0x0000000455007812 */ /* 0x000fe200078ee200 */
[----:B------:R-:W-:Y:S01]  /*17150*/  IMAD.SHL.U32 R85, R24, 0x8, RZ ;  /* 0x0000000818557824 */ /* 0x000fe200078e00ff */
[----:B------:R-:W-:Y:S01]  /*17160*/  SEL R24, RZ, 0xffffffff, P0 ;  /* 0xffffffffff187807 */ /* 0x000fe20000000000 */
[----:B------:R-:W-:Y:S01]  /*17170*/  IMAD R80, R80, UR4, RZ ;  /* 0x0000000450507c24 */ /* 0x000fe2000f8e02ff */
[----:B------:R-:W-:Y:S01]  /*17180*/  ISETP.GE.AND P0, PT, R95, R3, PT ;  /* 0x000000035f00720c */ /* 0x000fe20003f06270 */
[----:B------:R-:W-:Y:S01]  /*17190*/  IMAD.WIDE.U32 R20, R81, UR4, R20 ;  /* 0x0000000451147c25 */ /* 0x000fe2000f8e0014 */
[----:B------:R-:W-:-:S03]  /*171a0*/  LOP3.LUT R0, R85, 0x8, R0, 0xe2, !PT ;  /* 0x0000000855007812 */ /* 0x000fc600078ee200 */
[----:B------:R-:W-:Y:S01]  /*171b0*/  IMAD.SHL.U32 R87, R24, 0x10, RZ ;  /* 0x0000001018577824 */ /* 0x000fe200078e00ff */
[----:B------:R-:W-:Y:S01]  /*171c0*/  SEL R24, RZ, 0xffffffff, P0 ;  /* 0xffffffffff187807 */ /* 0x000fe20000000000 */
[----:B------:R-:W-:Y:S01]  /*171d0*/  IMAD R85, R81, UR5, R80 ;  /* 0x0000000551557c24 */ /* 0x000fe2000f8e0250 */
[----:B------:R-:W-:Y:S01]  /*171e0*/  SHF.R.S32.HI R80, RZ, 0x1f, R83 ;  /* 0x0000001fff507819 */ /* 0x000fe20000011453 */
[----:B------:R-:W-:Y:S01]  /*171f0*/  ULDC.64 UR4, c[0x0][0xad8] ;  /* 0x0002b60000047ab9 */ /* 0x000fe20000000a00 */
[----:B------:R-:W-:Y:S01]  /*17200*/  LOP3.LUT R0, R87, 0x10, R0, 0xe2, !PT ;  /* 0x0000001057007812 */ /* 0x000fe200078ee200 */
[----:B------:R-:W-:Y:S01]  /*17210*/  IMAD.SHL.U32 R81, R24, 0x20, RZ ;  /* 0x0000002018517824 */ /* 0x000fe200078e00ff */
[----:B------:R-:W-:Y:S01]  /*17220*/  ISETP.GE.AND P0, PT, R93, R3, PT ;  /* 0x000000035d00720c */ /* 0x000fe20003f06270 */
[----:B------:R-:W-:Y:S02]  /*17230*/  IMAD.IADD R21, R21, 0x1, R85 ;  /* 0x0000000115157824 */ /* 0x000fe400078e0255 */
[----:B------:R-:W-:Y:S01]  /*17240*/  IMAD R80, R80, UR4, RZ ;  /* 0x0000000450507c24 */ /* 0x000fe2000f8e02ff */
[----:B------:R-:W-:Y:S01]  /*17250*/  LOP3.LUT R0, R81, 0x20, R0, 0xe2, !PT ;  /* 0x0000002051007812 */ /* 0x000fe200078ee200 */
[----:B------:R-:W-:Y:S01]  /*17260*/  IMAD R90, R23, R84, RZ ;  /* 0x00000054175a7224 */ /* 0x000fe200078e02ff */
[----:B------:R-:W-:Y:S01]  /*17270*/  SEL R23, RZ, 0x40, P0 ;  /* 0x00000040ff177807 */ /* 0x000fe20000000000 */
[----:B------:R-:W-:-:S02]  /*17280*/  IMAD.IADD R195, R98, 0x1, R195 ;  /* 0x0000000162c37824 */ /* 0x000fc400078e02c3 */
[C---:B------:R-:W-:Y:S01]  /*17290*/  IMAD R81, R83.reuse, UR5, R80 ;  /* 0x0000000553517c24 */ /* 0x040fe2000f8e0250 */
[----:B------:R-:W-:Y:S01]  /*172a0*/  LOP3.LUT R23, R0, R23, RZ, 0xfc, !PT ;  /* 0x0000001700177212 */ /* 0x000fe200078efcff */
[----:B------:R-:W-:Y:S01]  /*172b0*/  IMAD.WIDE.U32 R20, R83, UR4, R20 ;  /* 0x0000000453147c25 */ /* 0x000fe2000f8e0014 */
[----:B------:R-:W-:Y:S01]  /*172c0*/  ISETP.GE.AND P1, PT, R195, R90, PT ;  /* 0x0000005ac300720c */ /* 0x000fe20003f26270 */
[----:B------:R-:W-:Y:S02]  /*172d0*/  ULDC.64 UR4, c[0x0][0xa80] ;  /* 0x0002a00000047ab9 */ /* 0x000fe40000000a00 */
[----:B------:R-:W-:Y:S01]  /*172e0*/  VIADD R91, R204, 0x1c0 ;  /* 0x000001c0cc5b7836 */ /* 0x000fe20000000000 */
[----:B------:R-:W-:Y:S01]  /*172f0*/  LEA R88, P2, R20, UR4, 0x1 ;  /* 0x0000000414587c11 */ /* 0x000fe2000f8408ff */
[----:B------:R-:W-:Y:S02]  /*17300*/  IMAD.IADD R21, R21, 0x1, R81 ;  /* 0x0000000115157824 */ /* 0x000fe400078e0251 */
[----:B------:R-:W-:Y:S01]  /*17310*/  VIADD R0, R2, 0x28c20 ;  /* 0x00028c2002007836 */ /* 0x000fe20000000000 */
[----:B------:R-:W-:Y:S01]  /*17320*/  ISETP.GE.AND P0, PT, R91, R3, PT ;  /* 0x000000035b00720c */ /* 0x000fe20003f06270 */
[----:B------:R-:W-:Y:S01]  /*17330*/  VIADD R92, R204, 0x1c0 ;  /* 0x000001c0cc5c7836 */ /* 0x000fe20000000000 */
[----:B------:R-:W-:Y:S01]  /*17340*/  LEA.HI.X R89, R20, UR5, R21, 0x1, P2 ;  /* 0x0000000514597c11 */ /* 0x000fe200090f0c15 */
[C---:B------:R-:W-:Y:S01]  /*17350*/  VIADD R94, R204.reuse, 0x180 ;  /* 0x00000180cc5e7836 */ /* 0x040fe20000000000 */
[----:B------:R-:W-:Y:S01]  /*17360*/  PRMT R0, RZ, 0x654, R0 ;  /* 0x00000654ff007816 */ /* 0x000fe20000000000 */
[C---:B------:R-:W-:Y:S01]  /*17370*/  VIADD R96, R204.reuse, 0x140 ;  /* 0x00000140cc607836 */ /* 0x040fe20000000000 */
[----:B------:R-:W-:Y:S01]  /*17380*/  SEL R24, RZ, 0x80, P0 ;  /* 0x00000080ff187807 */ /* 0x000fe20000000000 */
[C---:B------:R-:W-:Y:S01]  /*17390*/  VIADD R98, R204.reuse, 0x100 ;  /* 0x00000100cc627836 */ /* 0x040fe20000000000 */
[----:B0-----:R0:W-:Y:S01]  /*173a0*/  SYNCS.ARRIVE.TRANS64.RED.A1T0 RZ, [R0+URZ], RZ ;  /* 0x000000ff00ff79a7 */ /* 0x0011e2000810043f */
[C---:B------:R-:W-:Y:S01]  /*173b0*/  VIADD R100, R204.reuse, 0xc0 ;  /* 0x000000c0cc647836 */ /* 0x040fe20000000000 */
[----:B------:R0:W2:Y:S01]  /*173c0*/  SHFL.IDX PT, R20, R88, RZ, 0x181f ;  /* 0x00181fff58147589 */ /* 0x0000a200000e0000 */
[C---:B------:R-:W-:Y:S01]  /*173d0*/  VIADD R102, R204.reuse, 0x80 ;  /* 0x00000080cc667836 */ /* 0x040fe20000000000 */
        /* <DEDUP_REMOVED lines=18> */
[-C--:B------:R-:W-:Y:S01]  /*17500*/  ISETP.GE.AND P2, PT, R97, R3.reuse, PT ;  /* 0x000000036100720c */ /* 0x080fe20003f46270 */
[----:B-----5:R0:W-:Y:S01]  /*17510*/  @!P0 ST.E.128 desc[UR40][R82.64], R4 ;  /* 0x0000000452008985 */ /* 0x0201e2000c101d28 */
[----:B------:R-:W-:Y:S02]  /*17520*/  @!P5 LEA R86, P4, R101, R20, 0x1 ;  /* 0x000000146556d211 */ /* 0x000fe400078808ff */
[----:B------:R-:W-:Y:S01]  /*17530*/  LOP3.LUT P0, RZ, R23, 0x40, RZ, 0xc0, !PT ;  /* 0x0000004017ff7812 */ /* 0x000fe2000780c0ff */
[----:B------:R2:W-:Y:S01]  /*17540*/  @!P1 ST.E.128 desc[UR40][R80.64], R12 ;  /* 0x0000000c50009985 */ /* 0x0005e2000c101d28 */
[----:B------:R-:W-:-:S02]  /*17550*/  ISETP.GE.AND P1, PT, R95, R3, PT ;  /* 0x000000035f00720c */ /* 0x000fc40003f26270 */
[-C--:B------:R-:W-:Y:S02]  /*17560*/  @!P5 LEA.HI.X R87, R101, R21.reuse, R102, 0x1, P4 ;  /* 0x000000156557d211 */ /* 0x080fe400020f0c66 */
[----:B------:R-:W-:Y:S02]  /*17570*/  LOP3.LUT P4, RZ, R24, 0x80, RZ, 0xc0, !PT ;  /* 0x0000008018ff7812 */ /* 0x000fe4000788c0ff */
[CC--:B------:R-:W-:Y:S01]  /*17580*/  @!P3 LEA R84, P6, R99.reuse, R20.reuse, 0x1 ;  /* 0x000000146354b211 */ /* 0x0c0fe200078c08ff */
[----:B------:R4:W-:Y:S03]  /*17590*/  @!P5 ST.E.128 desc[UR40][R86.64], R32 ;  /* 0x000000205600d985 */ /* 0x0009e6000c101d28 */
[----:B------:R-:W-:Y:S02]  /*175a0*/  @!P3 LEA.HI.X R85, R99, R21, R100, 0x1, P6 ;  /* 0x000000156355b211 */ /* 0x000fe400030f0c64 */
[----:B0-----:R-:W-:-:S03]  /*175b0*/  @!P2 LEA R4, P5, R97, R20, 0x1 ;  /* 0x000000146104a211 */ /* 0x001fc600078a08ff */
        /* <DEDUP_REMOVED lines=12> */
.L_x_5990:
[----:B------:R-:W-:Y:S05]  /*17680*/  BSYNC B1 ;  /* 0x0000000000017941 */ /* 0x000fea0003800000 */
.L_x_5989:
[----:B------:R-:W-:Y:S01]  /*17690*/  VIADD R0, R195, 0x20 ;  /* 0x00000020c3007836 */ /* 0x000fe20000000000 */
[----:B----45:R0:W4:Y:S04]  /*176a0*/  SHFL.IDX PT, R7, R89, 0x1, 0x181f ;  /* 0x00381f0059077f89 */ /* 0x03012800000e0000 */
        /* <DEDUP_REMOVED lines=36> */
.L_x_5986:
[----:B------:R-:W3:Y:S01]  /*178f0*/  LDL R9, [R1+0x4c] ;  /* 0x00004c0001097983 */ /* 0x000ee20000100800 */
[----:B------:R-:W-:Y:S01]  /*17900*/  ULDC.64 UR4, c[0x0][0xc00] ;  /* 0x0003000000047ab9 */ /* 0x000fe20000000a00 */
[----:B------:R-:W3:Y:S01]  /*17910*/  LDC.64 R4, c[0x0][0xc00] ;  /* 0x00030000ff047b82 */ /* 0x000ee20000000a00 */
[----:B------:R-:W-:Y:S01]  /*17920*/  ISETP.NE.U32.AND P0, PT, RZ, UR4, PT ;  /* 0x00000004ff007c0c */ /* 0x000fe2000bf05070 */
[----:B------:R-:W-:-:S03]  /*17930*/  IMAD.MOV.U32 R3, RZ, RZ, RZ ;  /* 0x000000ffff037224 */ /* 0x000fc600078e00ff */
[----:B------:R-:W-:Y:S01]  /*17940*/  ISETP.NE.AND.EX P0, PT, RZ, UR5, PT, P0 ;  /* 0x00000005ff007c0c */ /* 0x000fe2000bf05300 */
[----:B------:R-:W-:Y:S02]  /*17950*/  ULDC.64 UR4, c[0x0][0xc08] ;  /* 0x0003020000047ab9 */ /* 0x000fe40000000a00 */
[----:B------:R-:W-:Y:S01]  /*17960*/  ISETP.NE.U32.AND P1, PT, RZ, UR4, PT ;  /* 0x00000004ff007c0c */ /* 0x000fe2000bf25070 */
[----:B--2---:R-:W2:Y:S01]  /*17970*/  S2R R24, SR_TID.X ;  /* 0x0000000000187919 */ /* 0x004ea20000002100 */
[----:B0-----:R-:W0:Y:S02]  /*17980*/  LDC R21, c[0x0][0xbe8] ;  /* 0x0002fa00ff157b82 */ /* 0x001e240000000800 */
[----:B------:R-:W-:-:S13]  /*17990*/  ISETP.NE.AND.EX P1, PT, RZ, UR5, PT, P1 ;  /* 0x00000005ff007c0c */ /* 0x000fda000bf25310 */
[----:B------:R-:W4:Y:S01]  /*179a0*/  @P1 LDC.64 R6, c[0x0][0xc08] ;  /* 0x00030200ff061b82 */ /* 0x000f220000000a00 */
[----:B------:R-:W-:Y:S02]  /*179b0*/  ULDC UR4, c[0x0][0xa88] ;  /* 0x0002a20000047ab9 */ /* 0x000fe40000000800 */
[----:B------:R-:W-:Y:S02]  /*179c0*/  IMAD.U32 R0, RZ, RZ, UR4 ;  /* 0x00000004ff007e24 */ /* 0x000fe4000f8e00ff */
[----:B---3--:R-:W-:-:S04]  /*179d0*/  IMAD.WIDE R4, R9, 0x4, R4 ;  /* 0x0000000409047825 */ /* 0x008fc800078e0204 */
[----:B----4-:R-:W-:Y:S01]  /*179e0*/  @P1 IMAD.WIDE R6, R9, 0x4, R6 ;  /* 0x0000000409061825 */ /* 0x010fe200078e0206 */
[----:B------:R3:W5:Y:S03]  /*179f0*/  @P0 LDG.E R3, desc[UR40][R4.64] ;  /* 0x0000002804030981 */ /* 0x000766000c1e1900 */
[----:B--2---:R-:W-:Y:S01]  /*17a00*/  VIADD R24, R24, 0xffffff80 ;  /* 0xffffff8018187836 */ /* 0x004fe20000000000 */
[----:B------:R3:W5:Y:S01]  /*17a10*/  @P1 LDG.E R0, desc[UR40][R6.64] ;  /* 0x0000002806001981 */ /* 0x000762000c1e1900 */
[----:B------:R-:W-:-:S03]  /*17a20*/  SHF.R.S32.HI R8, RZ, 0x1f, R9 ;  /* 0x0000001fff087819 */ /* 0x000fc60000011409 */
[----:B------:R-:W-:Y:S01]  /*17a30*/  ISETP.GE.AND P2, PT, R24, 0x40, PT ;  /* 0x000000401800780c */ /* 0x000fe20003f46270 */
[----:B0-----:R-:W-:-:S12]  /*17a40*/  @P1 BRA `(.L_x_5992) ;  /* 0x0000000000101947 */ /* 0x001fd80003800000 */
[----:B------:R-:W-:Y:S05]  /*17a50*/  @!P0 BRA `(.L_x_5992) ;  /* 0x00000000000c8947 */ /* 0x000fea0003800000 */
[----:B---3--:R-:W2:Y:S04]  /*17a60*/  LDG.E R7, desc[UR40][R4.64] ;  /* 0x0000002804077981 */ /* 0x008ea8000c1e1900 */
[----:B-----5:R-:W2:Y:S02]  /*17a70*/  LDG.E R0, desc[UR40][R4.64+0x4] ;  /* 0x0000042804007981 */ /* 0x020ea4000c1e1900 */
[----:B--2---:R-:W-:-:S07]  /*17a80*/  IMAD.IADD R0, R0, 0x1, -R7 ;  /* 0x0000000100007824 */ /* 0x004fce00078e0a07 */
.L_x_5992:
[----:B------:R-:W2:Y:S01]  /*17a90*/  LDL R28, [R1+0x48] ;  /* 0x00004800011c7983 */ /* 0x000ea20000100800 */
[----:B------:R-:W-:Y:S01]  /*17aa0*/  BSSY B1, `(.L_x_5993) ;  /* 0x000002d000017945 */ /* 0x000fe20003800000 */
[----:B------:R-:W-:Y:S02]  /*17ab0*/  SEL R13, R9, RZ, !P0 ;  /* 0x000000ff090d7207 */ /* 0x000fe40004000000 */
[----:B------:R-:W-:Y:S02]  /*17ac0*/  SEL R14, R8, RZ, !P0 ;  /* 0x000000ff080e7207 */ /* 0x000fe40004000000 */
[----:B-----5:R-:W-:Y:S02]  /*17ad0*/  SHF.R.S32.HI R10, RZ, 0x1f, R3 ;  /* 0x0000001fff0a7819 */ /* 0x020fe40000011403 */
[----:B--2---:R-:W-:Y:S01]  /*17ae0*/  SHF.R.S32.HI R12, RZ, 0x1f, R28 ;  /* 0x0000001fff0c7819 */ /* 0x004fe2000001141c */
[----:B------:R-:W-:Y:S06]  /*17af0*/  @P2 BRA `(.L_x_5994) ;  /* 0x00000000009c2947 */ /* 0x000fec0003800000 */
[----:B---3--:R-:W0:Y:S01]  /*17b00*/  S2R R6, SR_TID.X ;  /* 0x0000000000067919 */ /* 0x008e220000002100 */
[----:B------:R-:W2:Y:S02]  /*17b10*/  LDC R20, c[0x0][0xbe8] ;  /* 0x0002fa00ff147b82 */ /* 0x000ea40000000800 */
[----:B--2---:R-:W-:Y:S01]  /*17b20*/  IMAD R4, R0, R20, RZ ;  /* 0x0000001400047224 */ /* 0x004fe200078e02ff */
        /* <DEDUP_REMOVED lines=14> */
[----:B------:R-:W2:Y:S01]  /*17c10*/  @P0 LDC R15, c[0x0][0xbf0] ;  /* 0x0002fc00ff0f0b82 */ /* 0x000ea20000000800 */
[----:B------:R-:W-:-:S04]  /*17c20*/  IMAD.WIDE.U32 R4, R13, UR4, R4 ;  /* 0x000000040d047c25 */ /* 0x000fc8000f8e0004 */
[----:B0-----:R-:W-:-:S05]  /*17c30*/  @P0 IMAD.HI.U32 R6, R11, R6, RZ ;  /* 0x000000060b060227 */ /* 0x001fca00078e00ff */
[----:B--2---:R-:W-:Y:S01]  /*17c40*/  @P0 SHF.R.U32.HI R7, RZ, R15, R6 ;  /* 0x0000000fff070219 */ /* 0x004fe20000011606 */
        /* <DEDUP_REMOVED lines=18> */
.L_x_5994:
[----:B------:R-:W-:Y:S05]  /*17d70*/  BSYNC B1 ;  /* 0x0000000000017941 */ /* 0x000fea0003800000 */
.L_x_5993:
[----:B------:R-:W-:Y:S01]  /*17d80*/  ISETP.NE.AND P0, PT, R21, 0x1, PT ;  /* 0x000000011500780c */ /* 0x000fe20003f05270 */
[----:B------:R-:W2:Y:S01]  /*17d90*/  LDC R23, c[0x0][0xac8] ;  /* 0x0002b200ff177b82 */ /* 0x000ea20000000800 */
[----:B------:R-:W-:Y:S01]  /*17da0*/  ULDC.64 UR4, c[0x0][0xaa0] ;  /* 0x0002a80000047ab9 */ /* 0x000fe20000000a00 */
[--C-:B------:R-:W-:Y:S01]  /*17db0*/  SHF.R.S32.HI R8, RZ, 0x1f, R24.reuse ;  /* 0x0000001fff087819 */ /* 0x100fe20000011418 */
[----:B0--3--:R-:W-:Y:S01]  /*17dc0*/  IMAD R6, R10, UR4, RZ ;  /* 0x000000040a067c24 */ /* 0x009fe2000f8e02ff */
[----:B------:R-:W-:Y:S01]  /*17dd0*/  SHF.R.S32.HI R15, RZ, 0x1f, R24 ;  /* 0x0000001fff0f7819 */ /* 0x000fe20000011418 */
[----:B------:R-:W-:Y:S01]  /*17de0*/  IMAD.WIDE.U32 R4, R3, UR4, RZ ;  /* 0x0000000403047c25 */ /* 0x000fe2000f8e00ff */
        /* <DEDUP_REMOVED lines=22> */
[----:B------:R-:W-:Y:S02]  /*17f50*/  IMAD.IADD R8, R195, 0x1, R6 ;  /* 0x00000001c3087824 */ /* 0x000fe400078e0206 */
        /* <DEDUP_REMOVED lines=16> */
[--C-:B------:R-:W-:Y:S01]  /*18060*/  IMAD.MOV R7, RZ, RZ, -R3.reuse ;  /* 0x000000ffff077224 */ /* 0x100fe200078e0a03 */
[----:B------:R-:W-:Y:S01]  /*18070*/  SEL R10, RZ, 0xffffffff, P2 ;  /* 0xffffffffff0a7807 */ /* 0x000fe20001000000 */
[----:B------:R-:W-:Y:S01]  /*18080*/  VIADD R34, R204, 0x140 ;  /* 0x00000140cc227836 */ /* 0x000fe20000000000 */
[----:B------:R-:W-:Y:S01]  /*18090*/  SHF.R.S32.HI R6, RZ, 0x1f, R3 ;  /* 0x0000001fff067819 */ /* 0x000fe20000011403 */
[----:B------:R-:W-:Y:S01]  /*180a0*/  IMAD R7, R21, R7, R8 ;  /* 0x0000000715077224 */ /* 0x000fe200078e0208 */
[----:B------:R-:W-:Y:S01]  /*180b0*/  SEL R11, RZ, 0xffffffff, P1 ;  /* 0xffffffffff0b7807 */ /* 0x000fe20000800000 */
[----:B------:R-:W-:Y:S01]  /*180c0*/  IMAD.SHL.U32 R10, R10, 0x4, RZ ;  /* 0x000000040a0a7824 */ /* 0x000fe200078e00ff */
[----:B------:R-:W-:Y:S01]  /*180d0*/  ISETP.GE.AND P0, PT, R36, R23, PT ;  /* 0x000000172400720c */ /* 0x000fe20003f06270 */
[----:B------:R-:W-:-:S02]  /*180e0*/  IMAD R6, R6, UR4, RZ ;  /* 0x0000000406067c24 */ /* 0x000fc4000f8e02ff */
[----:B------:R-:W-:Y:S01]  /*180f0*/  IMAD.SHL.U32 R11, R11, 0x8, RZ ;  /* 0x000000080b0b7824 */ /* 0x000fe200078e00ff */
[----:B------:R-:W-:Y:S01]  /*18100*/  LOP3.LUT R0, R10, 0x4, R9, 0xe2, !PT ;  /* 0x000000040a007812 */ /* 0x000fe200078ee209 */
[C---:B------:R-:W-:Y:S01]  /*18110*/  IMAD R9, R3.reuse, UR5, R6 ;  /* 0x0000000503097c24 */ /* 0x040fe2000f8e0206 */
[----:B------:R-:W-:Y:S01]  /*18120*/  SEL R6, RZ, 0xffffffff, P0 ;  /* 0xffffffffff067807 */ /* 0x000fe20000000000 */
[----:B------:R-:W-:Y:S01]  /*18130*/  IMAD.WIDE.U32 R4, R3, UR4, R4 ;  /* 0x0000000403047c25 */ /* 0x000fe2000f8e0004 */
[----:B------:R-:W-:Y:S01]  /*18140*/  LOP3.LUT R3, R11, 0x8, R0, 0xe2, !PT ;  /* 0x000000080b037812 */ /* 0x000fe200078ee200 */
[----:B------:R-:W-:Y:S01]  /*18150*/  ULDC.64 UR4, c[0x0][0xad8] ;  /* 0x0002b60000047ab9 */ /* 0x000fe20000000a00 */
[----:B------:R-:W-:Y:S01]  /*18160*/  SHF.R.S32.HI R0, RZ, 0x1f, R7 ;  /* 0x0000001fff007819 */ /* 0x000fe20000011407 */
[----:B------:R-:W-:Y:S01]  /*18170*/  VIADD R32, R204, 0x180 ;  /* 0x00000180cc207836 */ /* 0x000fe20000000000 */
[----:B------:R-:W-:Y:S01]  /*18180*/  ISETP.GE.AND P0, PT, R34, R23, PT ;  /* 0x000000172200720c */ /* 0x000fe20003f06270 */
[----:B------:R-:W-:-:S02]  /*18190*/  IMAD.SHL.U32 R6, R6, 0x10, RZ ;  /* 0x0000001006067824 */ /* 0x000fc400078e00ff */
[----:B------:R-:W-:Y:S01]  /*181a0*/  IMAD.IADD R5, R5, 0x1, R9 ;  /* 0x0000000105057824 */ /* 0x000fe200078e0209 */
[----:B------:R-:W-:Y:S01]  /*181b0*/  SEL R8, RZ, 0xffffffff, P0 ;  /* 0xffffffffff087807 */ /* 0x000fe20000000000 */
[----:B------:R-:W-:Y:S01]  /*181c0*/  IMAD R0, R0, UR4, RZ ;  /* 0x0000000400007c24 */ /* 0x000fe2000f8e02ff */
[----:B------:R-:W-:Y:S01]  /*181d0*/  ISETP.GE.AND P0, PT, R32, R23, PT ;  /* 0x000000172000720c */ /* 0x000fe20003f06270 */
[----:B------:R-:W-:Y:S01]  /*181e0*/  IMAD.IADD R28, R15, 0x1, R195 ;  /* 0x000000010f1c7824 */ /* 0x000fe200078e02c3 */
[----:B------:R-:W-:Y:S01]  /*181f0*/  LOP3.LUT R6, R6, 0x10, R3, 0xe2, !PT ;  /* 0x0000001006067812 */ /* 0x000fe200078ee203 */
[C---:B------:R-:W-:Y:S02]  /*18200*/  IMAD R3, R7.reuse, UR5, R0 ;  /* 0x0000000507037c24 */ /* 0x040fe4000f8e0200 */
        /* <DEDUP_REMOVED lines=35> */
[-C--:B--2---:R-:W-:Y:S02]  /*18440*/  @!P2 LEA R8, P0, R42, R6.reuse, 0x1 ;  /* 0x000000062a08a211 */ /* 0x084fe400078008ff */
        /* <DEDUP_REMOVED lines=26> */
.L_x_5996:
[----:B------:R-:W-:Y:S05]  /*185f0*/  BSYNC B1 ;  /* 0x0000000000017941 */ /* 0x000fea0003800000 */
.L_x_5995:
        /* <DEDUP_REMOVED lines=36> */
.L_x_5991:
[----:B------:R-:W-:Y:S05]  /*18840*/  BSYNC B0 ;  /* 0x0000000000007941 */ /* 0x000fea0003800000 */
.L_x_5985:
[----:B------:R-:W-:Y:S02]  /*18850*/  ULDC UR4, c[0x0][0xc3c] ;  /* 0x00030f0000047ab9 */ /* 0x000fe40000000800 */
[----:B------:R-:W-:-:S13]  /*18860*/  ISETP.GE.AND P0, PT, R27, UR4, PT ;  /* 0x000000041b007c0c */ /* 0x000fda000bf06270 */
[----:B------:R-:W-:Y:S05]  /*18870*/  @!P0 BRA `(.L_x_5997) ;  /* 0xfffffe8c003c8947 */ /* 0x000fea000383ffff */
[----:B------:R-:W-:Y:S05]  /*18880*/  BRA `(.L_x_5778) ;  /* 0x0000007c00107947 */ /* 0x000fea0003800000 */
.L_x_5776:
        /* <DEDUP_REMOVED lines=16> */
.L_x_5998:
        /* <DEDUP_REMOVED lines=41> */
.L_x_6004:
[----:B------:R-:W-:Y:S01]  /*18c20*/  UIADD3 UR4, UR4, 0x1f, URZ ;  /* 0x0000001f04047890 */ /* 0x000fe2000fffe03f */
[----:B------:R-:W-:-:S05]  /*18c30*/  IMAD.U32 R19, RZ, RZ, UR7 ;  /* 0x00000007ff137e24 */ /* 0x000fca000f8e00ff */
[----:B0-----:R-:W-:-:S13]  /*18c40*/  ISETP.LE.AND P6, PT, R10, UR4, PT ;  /* 0x000000040a007c0c */ /* 0x001fda000bfc3270 */
[----:B------:R-:W-:Y:S05]  /*18c50*/  @P6 BRA `(.L_x_6001) ;  /* 0x0000000400b06947 */ /* 0x000fea0003800000 */
[----:B------:R-:W-:Y:S01]  /*18c60*/  IADD3 R7, R5, UR4, RZ ;  /* 0x0000000405077c10 */ /* 0x000fe2000fffe0ff */
[----:B------:R-:W-:Y:S01]  /*18c70*/  BSSY B0, `(.L_x_6002) ;  /* 0x0000007000007945 */ /* 0x000fe20003800000 */
[----:B------:R-:W-:Y:S02]  /*18c80*/  IMAD.MOV.U32 R4, RZ, RZ, RZ ;  /* 0x000000ffff047224 */ /* 0x000fe400078e00ff */
[----:B------:R-:W-:-:S13]  /*18c90*/  ISETP.GE.OR P6, PT, R7, R10, !P0 ;  /* 0x0000000a0700720c */ /* 0x000fda00047c6670 */
[----:B------:R-:W-:Y:S05]  /*18ca0*/  @P6 BRA `(.L_x_6003) ;  /* 0x00000000000c6947 */ /* 0x000fea0003800000 */
[----:B------:R-:W0:Y:S02]  /*18cb0*/  LDC.64 R2, c[0x0][0xc80] ;  /* 0x00032000ff027b82 */ /* 0x000e240000000a00 */
[----:B0-----:R-:W-:-:S05]  /*18cc0*/  IMAD.WIDE R2, R7, 0x4, R2 ;  /* 0x0000000407027825 */ /* 0x001fca00078e0202 */
[----:B------:R0:W5:Y:S02]  /*18cd0*/  LDG.E R4, desc[UR40][R2.64] ;  /* 0x0000002802047981 */ /* 0x000164000c1e1900 */
.L_x_6003:
[----:B------:R-:W-:Y:S05]  /*18ce0*/  BSYNC B0 ;  /* 0x0000000000007941 */ /* 0x000fea0003800000 */
.L_x_6002:
        /* <DEDUP_REMOVED lines=20> */
.L_x_6000:
        /* <DEDUP_REMOVED lines=20> */
.L_x_6005:
        /* <DEDUP_REMOVED lines=30> */
[----:B------:R-:W-:Y:S01]  /*19150*/  IABS R8, R15 ;  /* 0x0000000f00087213 */ /* 0x000fe20000000000 */
[----:B------:R-:W-:-:S03]  /*19160*/  IMAD.MOV R18, RZ, RZ, -R15 ;  /* 0x000000ffff127224 */ /* 0x000fc600078e0a0f */
        /* <DEDUP_REMOVED lines=27> */
.L_x_6001:
[----:B------:R-:W-:Y:S02]  /*19320*/  IMAD.MOV.U32 R17, RZ, RZ, RZ ;  /* 0x000000ffff117224 */ /* 0x000fe400078e00ff */
[----:B------:R-:W-:Y:S02]  /*19330*/  IMAD.U32 R16, RZ, RZ, UR6 ;  /* 0x00000006ff107e24 */ /* 0x000fe4000f8e00ff */
[----:B------:R-:W-:-:S07]  /*19340*/  IMAD.MOV.U32 R18, RZ, RZ, RZ ;  /* 0x000000ffff127224 */ /* 0x000fce00078e00ff */
.L_x_6006:
[----:B------:R-:W-:-:S13]  /*19350*/  ISETP.NE.AND P0, PT, R5, RZ, PT ;  /* 0x000000ff0500720c */ /* 0x000fda0003f05270 */
[----:B------:R-:W0:Y:S01]  /*19360*/  @!P0 S2R R3, SR_CgaCtaId ;  /* 0x0000000000038919 */ /* 0x000e220000008800 */
[----:B------:R-:W-:-:S04]  /*19370*/  @!P0 MOV R2, 0x400 ;  /* 0x0000040000028802 */ /* 0x000fc80000000f00 */
[----:B0-----:R-:W-:-:S05]  /*19380*/  @!P0 LEA R2, R3, R2, 0x18 ;  /* 0x0000000203028211 */ /* 0x001fca00078ec0ff */
[----:B------:R0:W-:Y:S01]  /*19390*/  @!P0 STS.128 [R2+0x28cd0], R16 ;  /* 0x028cd01002008388 */ /* 0x0001e20000000c00 */
[----:B------:R-:W-:Y:S06]  /*193a0*/  BAR.ARV 0x5, 0x180 ;  /* 0x0146000000007b1d */ /* 0x000fec0000002000 */
.L_x_5999:
        /* <DEDUP_REMOVED lines=8> */
[----:B------:R-:W-:Y:S01]  /*19430*/  LOP3.LUT R4, R0, 0x7f, RZ, 0xc0, !PT ;  /* 0x0000007f00047812 */ /* 0x000fe200078ec0ff */
[----:B------:R-:W-:Y:S01]  /*19440*/  UMOV UR4, 0x400 ;  /* 0x0000040000047882 */ /* 0x000fe20000000000 */
[----:B------:R0:W-:Y:S01]  /*19450*/  STL [R1+0x1c], RZ ;  /* 0x00001cff01007387 */ /* 0x0001e20000100800 */
[----:B------:R-:W-:Y:S01]  /*19460*/  BSSY B8, `(.L_x_6007) ;  /* 0x00006cf000087945 */ /* 0x000fe20003800000 */
[----:B------:R-:W-:Y:S01]  /*19470*/  LOP3.LUT R3, R2, 0x1f8, RZ, 0xc0, !PT ;  /* 0x000001f802037812 */ /* 0x000fe200078ec0ff */
[----:B------:R-:W-:Y:S01]  /*19480*/  IMAD.SHL.U32 R36, R4, 0x8, RZ ;  /* 0x0000000804247824 */ /* 0x000fe200078e00ff */
[----:B------:R-:W-:Y:S02]  /*19490*/  LOP3.LUT R2, R2, 0x38, RZ, 0xc0, !PT ;  /* 0x0000003802027812 */ /* 0x000fe400078ec0ff */
[----:B------:R-:W-:-:S02]  /*194a0*/  CS2R R24, SRZ ;  /* 0x0000000000187805 */ /* 0x000fc4000001ff00 */
[----:B------:R-:W-:Y:S01]  /*194b0*/  LOP3.LUT R3, R3, 0x38, R0, 0x78, !PT ;  /* 0x0000003803037812 */ /* 0x000fe200078e7800 */
[----:B------:R-:W-:Y:S01]  /*194c0*/  IMAD.SHL.U32 R0, R0, 0x10, RZ ;  /* 0x0000001000007824 */ /* 0x000fe200078e00ff */
[----:B------:R-:W-:Y:S01]  /*194d0*/  MOV R28, 0x1 ;  /* 0x00000001001c7802 */ /* 0x000fe20000000f00 */
[----:B------:R-:W-:Y:S01]  /*194e0*/  IMAD.MOV.U32 R26, RZ, RZ, 0x1 ;  /* 0x00000001ff1a7424 */ /* 0x000fe200078e00ff */
[----:B------:R-:W-:Y:S01]  /*194f0*/  LOP3.LUT R36, R3, 0x200, R36, 0xf8, !PT ;  /* 0x0000020003247812 */ /* 0x000fe200078ef824 */
[----:B------:R-:W-:Y:S01]  /*19500*/  ULDC.64 UR42, c[0x0][0x198] ;  /* 0x00006600002a7ab9 */ /* 0x000fe20000000a00 */
[----:B------:R-:W-:Y:S01]  /*19510*/  SHF.R.U32.HI R3, RZ, 0x3, R4 ;  /* 0x00000003ff037819 */ /* 0x000fe20000011604 */
[----:B------:R-:W-:Y:S01]  /*19520*/  ULOP3.LUT UR38, UR36, 0x2, URZ, 0xfc, !UPT ;  /* 0x0000000224267892 */ /* 0x000fe2000f8efc3f */
[----:B------:R-:W-:Y:S01]  /*19530*/  LOP3.LUT R4, R2, 0x80, RZ, 0xfc, !PT ;  /* 0x0000008002047812 */ /* 0x000fe200078efcff */
[----:B------:R-:W-:Y:S01]  /*19540*/  ULDC UR37, c[0x0][0xc] ;  /* 0x0000030000257ab9 */ /* 0x000fe20000000800 */
[----:B------:R-:W-:-:S02]  /*19550*/  LOP3.LUT R0, R3, 0x70, R0, 0xf8, !PT ;  /* 0x0000007003007812 */ /* 0x000fc400078ef800 */
[C---:B------:R-:W-:Y:S01]  /*19560*/  LOP3.LUT R0, R2.reuse, 0xc0, RZ, 0xfc, !PT ;  /* 0x000000c002007812 */ /* 0x040fe200078efcff */
[----:B-1----:R-:W-:Y:S01]  /*19570*/  ULEA UR4, UR5, UR4, 0x18 ;  /* 0x0000000405047291 */ /* 0x002fe2000f8ec03f */
[C---:B------:R-:W-:Y:S02]  /*19580*/  LOP3.LUT R0, R2.reuse, 0x140, RZ, 0xfc, !PT ;  /* 0x0000014002007812 */ /* 0x040fe400078efcff */
[C---:B------:R-:W-:Y:S02]  /*19590*/  LOP3.LUT R3, R2.reuse, 0x40, RZ, 0xfc, !PT ;  /* 0x0000004002037812 */ /* 0x040fe400078efcff */
[C---:B------:R-:W-:Y:S01]  /*195a0*/  LOP3.LUT R3, R2.reuse, 0x100, RZ, 0xfc, !PT ;  /* 0x0000010002037812 */ /* 0x040fe200078efcff */
[----:B------:R-:W-:Y:S01]  /*195b0*/  IMAD.U32 R23, RZ, RZ, UR4 ;  /* 0x00000004ff177e24 */ /* 0x000fe2000f8e00ff */
[C---:B------:R-:W-:Y:S02]  /*195c0*/  LOP3.LUT R3, R2.reuse, 0x180, RZ, 0xfc, !PT ;  /* 0x0000018002037812 */ /* 0x040fe400078efcff */
[----:B------:R-:W-:Y:S01]  /*195d0*/  LOP3.LUT R2, R2, 0x1c0, RZ, 0xfc, !PT ;  /* 0x000001c002027812 */ /* 0x000fe200078efcff */
[----:B------:R-:W-:-:S05]  /*195e0*/  IMAD R0, R36, 0x2, R23 ;  /* 0x0000000224007824 */ /* 0x000fca00078e0217 */
[----:B------:R0:W-:Y:S02]  /*195f0*/  STL [R1+0x34], R0 ;  /* 0x0000340001007387 */ /* 0x0001e40000100800 */
.L_x_6130:
[----:B------:R-:W-:Y:S05]  /*19600*/  YIELD ;  /* 0x0000000000007946 */ /* 0x000fea0003800000 */
[----:B------:R-:W-:Y:S01]  /*19610*/  ULDC.64 UR4, c[0x0][0xa28] ;  /* 0x00028a0000047ab9 */ /* 0x000fe20000000a00 */
[----:B------:R-:W-:Y:S01]  /*19620*/  IMAD.MOV.U32 R33, RZ, RZ, RZ ;  /* 0x000000ffff217224 */ /* 0x000fe200078e00ff */
[----:B------:R-:W-:Y:S01]  /*19630*/  ISETP.NE.U32.AND P0, PT, RZ, UR4, PT ;  /* 0x00000004ff007c0c */ /* 0x000fe2000bf05070 */
[----:B-1----:R-:W1:Y:S01]  /*19640*/  LDC.64 R4, c[0x0][0xa00] ;  /* 0x00028000ff047b82 */ /* 0x002e620000000a00 */
[----:B------:R-:W-:Y:S02]  /*19650*/  ULDC.64 UR6, c[0x0][0xa10] ;  /* 0x0002840000067ab9 */ /* 0x000fe40000000a00 */
[----:B------:R-:W-:Y:S01]  /*19660*/  ISETP.NE.AND.EX P0, PT, RZ, UR5, PT, P0 ;  /* 0x00000005ff007c0c */ /* 0x000fe2000bf05300 */
[----:B------:R-:W-:-:S12]  /*19670*/  ULDC.64 UR4, c[0x0][0xa18] ;  /* 0x0002860000047ab9 */ /* 0x000fd80000000a00 */
[----:B--2---:R-:W2:Y:S02]  /*19680*/  @P0 LDC.64 R2, c[0x0][0xa28] ;  /* 0x00028a00ff020b82 */ /* 0x004ea40000000a00 */
[----:B--2---:R-:W-:-:S05]  /*19690*/  @P0 IMAD.WIDE R2, R19, 0x4, R2 ;  /* 0x0000000413020825 */ /* 0x004fca00078e0202 */
[----:B------:R2:W5:Y:S01]  /*196a0*/  @P0 LDG.E R33, desc[UR40][R2.64] ;  /* 0x0000002802210981 */ /* 0x000562000c1e1900 */
[----:B------:R-:W-:Y:S01]  /*196b0*/  ISETP.NE.U32.AND P0, PT, RZ, UR4, PT ;  /* 0x00000004ff007c0c */ /* 0x000fe2000bf05070 */
[----:B------:R-:W-:Y:S01]  /*196c0*/  IMAD.MOV.U32 R31, RZ, RZ, RZ ;  /* 0x000000ffff1f7224 */ /* 0x000fe200078e00ff */
[----:B------:R-:W-:Y:S01]  /*196d0*/  ISETP.NE.U32.AND P1, PT, RZ, UR6, PT ;  /* 0x00000006ff007c0c */ /* 0x000fe2000bf25070 */
[----:B0-----:R-:W-:Y:S01]  /*196e0*/  IMAD.MOV.U32 R0, RZ, RZ, RZ ;  /* 0x000000ffff007224 */ /* 0x001fe200078e00ff */
[----:B------:R-:W-:Y:S01]  /*196f0*/  ISETP.NE.AND.EX P2, PT, RZ, UR5, PT, P0 ;  /* 0x00000005ff007c0c */ /* 0x000fe2000bf45300 */
[----:B------:R-:W-:Y:S01]  /*19700*/  ULDC.64 UR4, c[0x0][0xa00] ;  /* 0x0002800000047ab9 */ /* 0x000fe20000000a00 */
[----:B------:R-:W-:Y:S01]  /*19710*/  ISETP.NE.AND.EX P1, PT, RZ, UR7, PT, P1 ;  /* 0x00000007ff007c0c */ /* 0x000fe2000bf25310 */
[----:B-1----:R-:W-:Y:S01]  /*19720*/  IMAD.WIDE R4, R19, 0x4, R4 ;  /* 0x0000000413047825 */ /* 0x002fe200078e0204 */
[----:B------:R-:W-:Y:S01]  /*19730*/  ISETP.NE.U32.AND P0, PT, RZ, UR4, PT ;  /* 0x00000004ff007c0c */ /* 0x000fe2000bf05070 */
[----:B--2---:R-:W0:Y:S08]  /*19740*/  LDC.64 R2, c[0x0][0xa10] ;  /* 0x00028400ff027b82 */ /* 0x004e300000000a00 */
[----:B---3--:R-:W1:Y:S01]  /*19750*/  @P2 LDC.64 R6, c[0x0][0xa18] ;  /* 0x00028600ff062b82 */ /* 0x008e620000000a00 */
[----:B------:R-:W-:Y:S01]  /*19760*/  ULDC UR4, c[0x0][0x288] ;  /* 0x0000a20000047ab9 */ /* 0x000fe20000000800 */
[----:B------:R-:W-:Y:S01]  /*19770*/  ISETP.NE.AND.EX P0, PT, RZ, UR5, PT, P0 ;  /* 0x00000005ff007c0c */ /* 0x000fe2000bf05300 */
[----:B------:R-:W-:Y:S01]  /*19780*/  IMAD.U32 R8, RZ, RZ, UR4 ;  /* 0x00000004ff087e24 */ /* 0x000fe2000f8e00ff */
[----:B------:R-:W-:-:S11]  /*19790*/  ULDC.64 UR4, c[0x0][0x418] ;  /* 0x0001060000047ab9 */ /* 0x000fd60000000a00 */
[----:B------:R-:W5:Y:S01]  /*197a0*/  @P0 LDG.E R31, desc[UR40][R4.64] ;  /* 0x00000028041f0981 */ /* 0x000f62000c1e1900 */
[----:B0-----:R-:W-:-:S05]  /*197b0*/  IMAD.WIDE R2, R19, 0x4, R2 ;  /* 0x0000000413027825 */ /* 0x001fca00078e0202 */
[----:B------:R-:W5:Y:S01]  /*197c0*/  @P1 LDG.E R0, desc[UR40][R2.64] ;  /* 0x0000002802001981 */ /* 0x000f62000c1e1900 */
[----:B-1----:R-:W-:-:S05]  /*197d0*/  @P2 IMAD.WIDE R6, R19, 0x4, R6 ;  /* 0x0000000413062825 */ /* 0x002fca00078e0206 */
        /* <DEDUP_REMOVED lines=11> */
[----:B------:R-:W-:Y:S01]  /*19890*/  IMAD.MOV.U32 R12, RZ, RZ, R8 ;  /* 0x000000ffff0c7224 */ /* 0x000fe200078e0008 */
[----:B----4-:R-:W-:Y:S06]  /*198a0*/  @P2 BRA `(.L_x_6008) ;  /* 0x0000000000142947 */ /* 0x010fec0003800000 */
[----:B------:R-:W-:Y:S05]  /*198b0*/  @!P0 BRA `(.L_x_6008) ;  /* 0x0000000000108947 */ /* 0x000fea0003800000 */
[----:B------:R-:W2:Y:S04]  /*198c0*/  LDG.E R9, desc[UR40][R4.64] ;  /* 0x0000002804097981 */ /* 0x000ea8000c1e1900 */
[----:B------:R-:W2:Y:S02]  /*198d0*/  LDG.E R6, desc[UR40][R4.64+0x4] ;  /* 0x0000042804067981 */ /* 0x000ea4000c1e1900 */
[----:B--2---:R-:W-:-:S05]  /*198e0*/  IMAD.IADD R12, R6, 0x1, -R9 ;  /* 0x00000001060c7824 */ /* 0x004fca00078e0a09 */
[----:B------:R1:W-:Y:S02]  /*198f0*/  STL [R1+0x4], R12 ;  /* 0x0000040c01007387 */ /* 0x0003e40000100800 */
.L_x_6008:
[----:B------:R-:W-:Y:S02]  /*19900*/  ULDC.64 UR4, c[0x0][0xa20] ;  /* 0x0002880000047ab9 */ /* 0x000fe40000000a00 */
[----:B------:R-:W-:-:S04]  /*19910*/  ISETP.NE.U32.AND P0, PT, RZ, UR4, PT ;  /* 0x00000004ff007c0c */ /* 0x000fc8000bf05070 */
[----:B------:R-:W-:-:S13]  /*19920*/  ISETP.NE.AND.EX P0, PT, RZ, UR5, PT, P0 ;  /* 0x00000005ff007c0c */ /* 0x000fda000bf05300 */
[----:B------:R-:W-:Y:S05]  /*19930*/  @!P0 BRA `(.L_x_6009) ;  /* 0x0000000000108947 */ /* 0x000fea0003800000 */
[----:B------:R-:W2:Y:S02]  /*19940*/  LDC.64 R4, c[0x0][0xa20] ;  /* 0x00028800ff047b82 */ /* 0x000ea40000000a00 */
[----:B--2---:R-:W-:-:S05]  /*19950*/  IMAD.WIDE R4, R19, 0x4, R4 ;  /* 0x0000000413047825 */ /* 0x004fca00078e0204 */
[----:B------:R2:W5:Y:S01]  /*19960*/  LDG.E R10, desc[UR40][R4.64] ;  /* 0x00000028040a7981 */ /* 0x000562000c1e1900 */
[----:B------:R-:W-:Y:S05]  /*19970*/  BRA `(.L_x_6010) ;  /* 0x0000000000247947 */ /* 0x000fea0003800000 */
.L_x_6009:
[----:B------:R-:W-:Y:S02]  /*19980*/  ULDC.64 UR4, c[0x0][0xa08] ;  /* 0x0002820000047ab9 */ /* 0x000fe40000000a00 */
[----:B------:R-:W-:-:S04]  /*19990*/  ISETP.NE.U32.AND P0, PT, RZ, UR4, PT ;  /* 0x00000004ff007c0c */ /* 0x000fc8000bf05070 */
[----:B------:R-:W-:-:S13]  /*199a0*/  ISETP.NE.AND.EX P0, PT, RZ, UR5, PT, P0 ;  /* 0x00000005ff007c0c */ /* 0x000fda000bf05300 */
[----:B------:R-:W-:Y:S05]  /*199b0*/  @!P0 BRA `(.L_x_6010) ;  /* 0x0000000000148947 */ /* 0x000fea0003800000 */
[----:B------:R-:W2:Y:S02]  /*199c0*/  LDC.64 R4, c[0x0][0xa08] ;  /* 0x00028200ff047b82 */ /* 0x000ea40000000a00 */
[----:B--2---:R-:W-:-:S05]  /*199d0*/  IMAD.WIDE R4, R19, 0x4, R4 ;  /* 0x0000000413047825 */ /* 0x004fca00078e0204 */
[----:B------:R-:W2:Y:S04]  /*199e0*/  LDG.E R10, desc[UR40][R4.64] ;  /* 0x00000028040a7981 */ /* 0x000ea8000c1e1900 */
[----:B------:R-:W2:Y:S02]  /*199f0*/  LDG.E R9, desc[UR40][R4.64+0x4] ;  /* 0x0000042804097981 */ /* 0x000ea4000c1e1900 */
[----:B--2---:R-:W-:-:S07]  /*19a00*/  IMAD.IADD R10, R9, 0x1, -R10 ;  /* 0x00000001090a7824 */ /* 0x004fce00078e0a0a */
.L_x_6010:
[----:B--2---:R-:W2:Y:S01]  /*19a10*/  @P1 LDG.E R4, desc[UR40][R2.64] ;  /* 0x0000002802041981 */ /* 0x004ea2000c1e1900 */
[----:B------:R-:W3:Y:S03]  /*19a20*/  LDC R5, c[0x0][0x448] ;  /* 0x00011200ff057b82 */ /* 0x000ee60000000800 */
[----:B------:R-:W2:Y:S01]  /*19a30*/  @P1 LDG.E R9, desc[UR40][R2.64+0x4] ;  /* 0x0000042802091981 */ /* 0x000ea2000c1e1900 */
[----:B-----5:R-:W-:Y:S02]  /*19a40*/  IMAD.IADD R10, R10, 0x1, -R33 ;  /* 0x000000010a0a7824 */ /* 0x020fe400078e0a21 */
[----:B------:R-:W-:-:S04]  /*19a50*/  IMAD.SHL.U32 R32, R17, 0x40, RZ ;  /* 0x0000004011207824 */ /* 0x000fc800078e00ff */
[----:B0-----:R-:W-:Y:S01]  /*19a60*/  VIADD R8, R32, 0x3f ;  /* 0x0000003f20087836 */ /* 0x001fe20000000000 */
[----:B---3--:R-:W-:-:S13]  /*19a70*/  ISETP.NE.AND P2, PT, R5, 0x1, PT ;  /* 0x000000010500780c */ /* 0x008fda0003f45270 */
[----:B------:R-:W0:Y:S08]  /*19a80*/  @P2 LDC R6, c[0x0][0x44c] ;  /* 0x00011300ff062b82 */ /* 0x000e300000000800 */
[----:B------:R-:W3:Y:S01]  /*19a90*/  @P2 LDC R5, c[0x0][0x450] ;  /* 0x00011400ff052b82 */ /* 0x000ee20000000800 */
[----:B0-----:R-:W-:-:S05]  /*19aa0*/  @P2 IMAD.HI.U32 R6, R8, R6, RZ ;  /* 0x0000000608062227 */ /* 0x001fca00078e00ff */
[----:B---3--:R-:W-:Y:S01]  /*19ab0*/  @P2 SHF.R.U32.HI R8, RZ, R5, R6 ;  /* 0x00000005ff082219 */ /* 0x008fe20000011606 */
[----:B--2---:R-:W-:-:S04]  /*19ac0*/  @P1 IMAD.IADD R7, R9, 0x1, -R4 ;  /* 0x0000000109071824 */ /* 0x004fc800078e0a04 */
[----:B------:R-:W-:-:S04]  /*19ad0*/  IMAD.IADD R17, R10, 0x1, R7 ;  /* 0x000000010a117824 */ /* 0x000fc800078e0207 */
[C---:B------:R-:W-:Y:S01]  /*19ae0*/  VIADD R9, R17.reuse, 0x3f ;  /* 0x0000003f11097836 */ /* 0x040fe20000000000 */
[----:B------:R-:W-:-:S04]  /*19af0*/  IADD3 R6, R17, 0x1, -R12 ;  /* 0x0000000111067810 */ /* 0x000fc80007ffe80c */
[----:B------:R-:W-:Y:S01]  /*19b00*/  SHF.R.S32.HI R2, RZ, 0x1f, R9 ;  /* 0x0000001fff027819 */ /* 0x000fe20000011409 */
[----:B------:R-:W-:-:S03]  /*19b10*/  IMAD.IADD R8, R6, 0x1, R8 ;  /* 0x0000000106087824 */ /* 0x000fc600078e0208 */
[----:B------:R-:W-:Y:S02]  /*19b20*/  LEA.HI R9, R2, R9, RZ, 0x6 ;  /* 0x0000000902097211 */ /* 0x000fe400078f30ff */
[----:B------:R-:W0:Y:S02]  /*19b30*/  LDC.64 R2, c[0x0][0x9e0] ;  /* 0x00027800ff027b82 */ /* 0x000e240000000a00 */
[----:B------:R-:W-:Y:S02]  /*19b40*/  SHF.R.S32.HI R9, RZ, 0x6, R9 ;  /* 0x00000006ff097819 */ /* 0x000fe40000011409 */
[----:B0-----:R-:W-:Y:S01]  /*19b50*/  ISETP.GE.AND P3, PT, R3, 0x1, PT ;  /* 0x000000010300780c */ /* 0x001fe20003f66270 */
[----:B------:R-:W-:-:S12]  /*19b60*/  IMAD.IADD R2, R8, 0x1, R2 ;  /* 0x0000000108027824 */ /* 0x000fd800078e0202 */
[----:B------:R-:W-:Y:S05]  /*19b70*/  @!P3 BRA `(.L_x_6011) ;  /* 0x000000000048b947 */ /* 0x000fea0003800000 */
        /* <DEDUP_REMOVED lines=11> */
.L_x_6013:
[----:B------:R-:W-:-:S13]  /*19c30*/  ISETP.NE.AND P0, PT, R3, 0x1, PT ;  /* 0x000000010300780c */ /* 0x000fda0003f05270 */
[----:B------:R-:W0:Y:S02]  /*19c40*/  @P0 LDC.64 R4, c[0x0][0x9e8] ;  /* 0x00027a00ff040b82 */ /* 0x000e240000000a00 */
[----:B0-----:R-:W-:-:S05]  /*19c50*/  @P0 IMAD.HI.U32 R4, R11, R4, RZ ;  /* 0x000000040b040227 */ /* 0x001fca00078e00ff */
[----:B------:R-:W-:-:S07]  /*19c60*/  @P0 SHF.R.U32.HI R11, RZ, R5, R4 ;  /* 0x00000005ff0b0219 */ /* 0x000fce0000011604 */
.L_x_6014:
[----:B------:R-:W-:Y:S05]  /*19c70*/  BSYNC B0 ;  /* 0x0000000000007941 */ /* 0x000fea0003800000 */
.L_x_6012:
[----:B------:R-:W-:-:S05]  /*19c80*/  IMAD R11, R11, R3, R3 ;  /* 0x000000030b0b7224 */ /* 0x000fca00078e0203 */
[----:B------:R-:W-:-:S07]  /*19c90*/  VIMNMX R2, R2, R11, PT ;  /* 0x0000000b02027248 */ /* 0x000fce0003fe0100 */
.L_x_6011:
[----:B------:R-:W0:Y:S01]  /*19ca0*/  @P2 LDC R8, c[0x0][0x44c] ;  /* 0x00011300ff082b82 */ /* 0x000e220000000800 */
[----:B------:R-:W-:Y:S01]  /*19cb0*/  IMAD.MOV.U32 R4, RZ, RZ, R32 ;  /* 0x000000ffff047224 */ /* 0x000fe200078e0020 */
[----:B------:R-:W-:-:S06]  /*19cc0*/  ULDC UR4, c[0x0][0x9dc] ;  /* 0x0002770000047ab9 */ /* 0x000fcc0000000800 */
[----:B------:R-:W2:Y:S01]  /*19cd0*/  @P2 LDC R5, c[0x0][0x450] ;  /* 0x00011400ff052b82 */ /* 0x000ea20000000800 */
[----:B0-----:R-:W-:-:S05]  /*19ce0*/  @P2 IMAD.HI.U32 R8, R32, R8, RZ ;  /* 0x0000000820082227 */ /* 0x001fca00078e00ff */
[----:B--2---:R-:W-:Y:S01]  /*19cf0*/  @P2 SHF.R.U32.HI R4, RZ, R5, R8 ;  /* 0x00000005ff042219 */ /* 0x004fe20000011608 */
[----:B------:R-:W-:-:S04]  /*19d00*/  IMAD.IADD R8, R17, 0x1, -R12 ;  /* 0x0000000111087824 */ /* 0x000fc800078e0a0c */
[----:B-1----:R-:W-:-:S04]  /*19d10*/  IMAD.IADD R12, R8, 0x1, R4 ;  /* 0x00000001080c7824 */ /* 0x002fc800078e0204 */
        /* <DEDUP_REMOVED lines=12> */
.L_x_6017:
[----:B------:R-:W-:-:S13]  /*19de0*/  ISETP.NE.AND P0, PT, R3, 0x1, PT ;  /* 0x000000010300780c */ /* 0x000fda0003f05270 */
[----:B------:R-:W0:Y:S02]  /*19df0*/  @P0 LDC.64 R4, c[0x0][0x9e8] ;  /* 0x00027a00ff040b82 */ /* 0x000e240000000a00 */
[----:B0-----:R-:W-:-:S05]  /*19e00*/  @P0 IMAD.HI.U32 R4, R12, R4, RZ ;  /* 0x000000040c040227 */ /* 0x001fca00078e00ff */
[----:B------:R-:W-:-:S07]  /*19e10*/  @P0 SHF.R.U32.HI R12, RZ, R5, R4 ;  /* 0x00000005ff0c0219 */ /* 0x000fce0000011604 */
.L_x_6018:
[----:B------:R-:W-:Y:S05]  /*19e20*/  BSYNC B0 ;  /* 0x0000000000007941 */ /* 0x000fea0003800000 */
.L_x_6016:
[----:B------:R-:W-:-:S05]  /*19e30*/  IMAD R3, R12, R3, RZ ;  /* 0x000000030c037224 */ /* 0x000fca00078e02ff */
[----:B------:R-:W-:-:S07]  /*19e40*/  VIMNMX R11, R11, R3, !PT ;  /* 0x000000030b0b7248 */ /* 0x000fce0007fe0100 */
.L_x_6015:
[----:B------:R-:W-:Y:S01]  /*19e50*/  VIADD R2, R2, 0x3f ;  /* 0x0000003f02027836 */ /* 0x000fe20000000000 */
[----:B------:R-:W-:Y:S04]  /*19e60*/  BSSY B0, `(.L_x_6019) ;  /* 0x00001af000007945 */ /* 0x000fe80003800000 */
[----:B------:R-:W-:-:S04]  /*19e70*/  SHF.R.S32.HI R3, RZ, 0x1f, R2 ;  /* 0x0000001fff037819 */ /* 0x000fc80000011402 */
[----:B------:R-:W-:Y:S02]  /*19e80*/  LEA.HI R3, R3, R2, RZ, 0x6 ;  /* 0x0000000203037211 */ /* 0x000fe400078f30ff */
[----:B------:R-:W-:Y:S02]  /*19e90*/  SHF.R.S32.HI R2, RZ, 0x1f, R11 ;  /* 0x0000001fff027819 */ /* 0x000fe4000001140b */
[----:B------:R-:W-:Y:S02]  /*19ea0*/  SHF.R.S32.HI R3, RZ, 0x6, R3 ;  /* 0x00000006ff037819 */ /* 0x000fe40000011403 */
[----:B------:R-:W-:Y:S02]  /*19eb0*/  LEA.HI R2, R2, R11, RZ, 0x6 ;  /* 0x0000000b02027211 */ /* 0x000fe400078f30ff */
[----:B------:R-:W-:Y:S02]  /*19ec0*/  VIMNMX R3, R9, R3, PT ;  /* 0x0000000309037248 */ /* 0x000fe40003fe0100 */
[----:B------:R-:W-:-:S04]  /*19ed0*/  SHF.R.S32.HI R2, RZ, 0x6, R2 ;  /* 0x00000006ff027819 */ /* 0x000fc80000011402 */
[----:B------:R-:W-:-:S05]  /*19ee0*/  VIMNMX R2, RZ, R2, !PT ;  /* 0x00000002ff027248 */ /* 0x000fca0007fe0100 */
[--C-:B------:R-:W-:Y:S02]  /*19ef0*/  IMAD R2, R2, 0x40, -R10.reuse ;  /* 0x0000004002027824 */ /* 0x100fe400078e0a0a */
[----:B------:R-:W-:-:S03]  /*19f00*/  IMAD R10, R3, 0x40, -R10 ;  /* 0x00000040030a7824 */ /* 0x000fc600078e0a0a */
[----:B------:R-:W-:Y:S02]  /*19f10*/  VIMNMX R4, RZ, R2, !PT ;  /* 0x00000002ff047248 */ /* 0x000fe40007fe0100 */
[----:B------:R-:W-:-:S04]  /*19f20*/  VIMNMX R7, R10, R7, PT ;  /* 0x000000070a077248 */ /* 0x000fc80003fe0100 */
[----:B------:R-:W-:Y:S02]  /*19f30*/  ISETP.GT.AND P0, PT, R7, R4, PT ;  /* 0x000000040700720c */ /* 0x000fe40003f04270 */
[----:B------:R-:W-:-:S11]  /*19f40*/  SHF.R.U32.HI R4, RZ, 0x6, R4 ;  /* 0x00000006ff047819 */ /* 0x000fd60000011604 */
[----:B------:R-:W-:Y:S02]  /*19f50*/  @P0 VIADD R2, R7, 0x3f ;  /* 0x0000003f07020836 */ /* 0x000fe40000000000 */
[----:B------:R-:W-:-:S03]  /*19f60*/  IMAD.MOV.U32 R7, RZ, RZ, R4 ;  /* 0x000000ffff077224 */ /* 0x000fc600078e0004 */
[----:B------:R-:W-:-:S04]  /*19f70*/  @P0 SHF.R.S32.HI R3, RZ, 0x1f, R2 ;  /* 0x0000001fff030819 */ /* 0x000fc80000011402 */
[----:B------:R-:W-:-:S04]  /*19f80*/  @P0 LEA.HI R3, R3, R2, RZ, 0x6 ;  /* 0x0000000203030211 */ /* 0x000fc800078f30ff */
[----:B------:R-:W-:Y:S02]  /*19f90*/  @P0 SHF.R.S32.HI R7, RZ, 0x6, R3 ;  /* 0x00000006ff070819 */ /* 0x000fe40000011403 */
        /* <DEDUP_REMOVED lines=10> */
.L_x_6185:
[----:B-1----:R-:W-:Y:S02]  /*1a040*/  ISETP.NE.AND P0, PT, R14, RZ, PT ;  /* 0x000000ff0e00720c */ /* 0x002fe40003f05270 */
[----:B------:R-:W-:-:S11]  /*1a050*/  PLOP3.LUT P6, PT, PT, PT, PT, 0x8, 0x0 ;  /* 0x000000000000781c */ /* 0x000fd60003fce170 */
[----:B------:R-:W-:Y:S05]  /*1a060*/  @P0 BRA `(.L_x_6022) ;  /* 0x00000000000c0947 */ /* 0x000fea0003800000 */
[----:B------:R-:W-:-:S03]  /*1a070*/  UMOV UR4, 0xffffffff ;  /* 0xffffffff00047882 */ /* 0x000fc60000000000 */
[----:B------:R-:W-:Y:S05]  /*1a080*/  BRA.DIV UR4, `(.L_x_6023) ;  /* 0x0000007604b07947 */ /* 0x000fea000b800000 */
[----:B------:R-:W-:-:S13]  /*1a090*/  ELECT P6, URZ, PT ;  /* 0x00000000003f782f */ /* 0x000fda00038c0000 */
.L_x_6022:
        /* <DEDUP_REMOVED lines=9> */
.L_x_6188:
[----:B------:R-:W-:Y:S05]  /*1a130*/  BSYNC B1 ;  /* 0x0000000000017941 */ /* 0x000fea0003800000 */
.L_x_6024:
[----:B------:R-:W-:Y:S04]  /*1a140*/  BSSY B1, `(.L_x_6026) ;  /* 0x00000b7000017945 */ /* 0x000fe80003800000 */
[----:B------:R-:W-:Y:S05]  /*1a150*/  @!P6 BRA `(.L_x_6027) ;  /* 0x0000000800d4e947 */ /* 0x000fea0003800000 */
[----:B------:R-:W-:Y:S01]  /*1a160*/  IMAD R12, R24, 0x8, R23 ;  /* 0x00000008180c7824 */ /* 0x000fe200078e0217 */
[----:B0-----:R-:W-:Y:S01]  /*1a170*/  SHF.L.U32 R2, R28, 0x1f, RZ ;  /* 0x0000001f1c027819 */ /* 0x001fe200000006ff */
[----:B------:R-:W0:Y:S01]  /*1a180*/  S2R R3, SR_TID.X ;  /* 0x0000000000037919 */ /* 0x000e220000002100 */
[----:B------:R-:W-:Y:S02]  /*1a190*/  BSSY B2, `(.L_x_6028) ;  /* 0x0000005000027945 */ /* 0x000fe40003800000 */
[----:B------:R-:W1:Y:S01]  /*1a1a0*/  SYNCS.PHASECHK.TRANS64.TRYWAIT P0, [R12+URZ+0x28ca0], R2 ;  /* 0x028ca0020c0075a7 */ /* 0x000e62000800017f */
[----:B0-----:R-:W-:-:S04]  /*1a1b0*/  LOP3.LUT R3, R3, 0x7f, RZ, 0xc0, !PT ;  /* 0x0000007f03037812 */ /* 0x001fc800078ec0ff */
[----:B------:R-:W-:Y:S01]  /*1a1c0*/  ISETP.NE.AND P1, PT, R3, RZ, PT ;  /* 0x000000ff0300720c */ /* 0x000fe20003f25270 */
[----:B-1----:R-:W-:-:S12]  /*1a1d0*/  @!P0 BRA `(.L_x_6029) ;  /* 0x0000007400908947 */ /* 0x002fd80003800000 */
.L_x_6189:
[----:B------:R-:W-:Y:S05]  /*1a1e0*/  BSYNC B2 ;  /* 0x0000000000027941 */ /* 0x000fea0003800000 */
.L_x_6028:
[----:B------:R-:W-:Y:S04]  /*1a1f0*/  BSSY B2, `(.L_x_6030) ;  /* 0x0000009000027945 */ /* 0x000fe80003800000 */
[----:B------:R-:W-:Y:S05]  /*1a200*/  @P1 BRA `(.L_x_6031) ;  /* 0x00000000001c1947 */ /* 0x000fea0003800000 */
[----:B------:R-:W1:Y:S01]  /*1a210*/  S2R R10, SR_TID.X ;  /* 0x00000000000a7919 */ /* 0x000e620000002100 */
[----:B------:R-:W-:-:S04]  /*1a220*/  IMAD.MOV.U32 R3, RZ, RZ, 0x2000 ;  /* 0x00002000ff037424 */ /* 0x000fc800078e00ff */
[----:B------:R2:W-:Y:S01]  /*1a230*/  SYNCS.ARRIVE.TRANS64 RZ, [R12+URZ+0x28c90], R3 ;  /* 0x028c90030cff79a7 */ /* 0x0005e2000800003f */
[----:B-1----:R-:W-:-:S04]  /*1a240*/  LOP3.LUT R10, R10, 0x1f, RZ, 0xc0, !PT ;  /* 0x0000001f0a0a7812 */ /* 0x002fc800078ec0ff */
[----:B------:R-:W-:-:S13]  /*1a250*/  ISETP.NE.AND P0, PT, R10, RZ, PT ;  /* 0x000000ff0a00720c */ /* 0x000fda0003f05270 */
[----:B--2---:R-:W-:Y:S05]  /*1a260*/  @!P0 BRA `(.L_x_6031) ;  /* 0x0000000000048947 */ /* 0x004fea0003800000 */
[----:B------:R-:W-:Y:S01]  /*1a270*/  BPT.TRAP 0x1 ;  /* 0x000000040000795c */ /* 0x000fe20000300000 */
.L_x_6031:
[----:B------:R-:W-:Y:S05]  /*1a280*/  BSYNC B2 ;  /* 0x0000000000027941 */ /* 0x000fea0003800000 */
.L_x_6030:
        /* <DEDUP_REMOVED lines=12> */
.L_x_6032:
        /* <DEDUP_REMOVED lines=10> */
[----:B------:R-:W1:Y:S01]  /*1a3f0*/  SYNCS.PHASECHK.TRANS64.TRYWAIT P0, [R12+URZ+0x28cc0], R2 ;  /* 0x028cc0020c0075a7 */ /* 0x000e62000800017f */
[----:B------:R-:W-:Y:S04]  /*1a400*/  BSSY B2, `(.L_x_6033) ;  /* 0x0000002000027945 */ /* 0x000fe80003800000 */
[----:B-1----:R-:W-:Y:S05]  /*1a410*/  @!P0 BRA `(.L_x_6034) ;  /* 0x0000007400148947 */ /* 0x002fea0003800000 */
.L_x_6190:
[----:B------:R-:W-:Y:S05]  /*1a420*/  BSYNC B2 ;  /* 0x0000000000027941 */ /* 0x000fea0003800000 */
.L_x_6033:
[----:B------:R-:W-:Y:S01]  /*1a430*/  BSSY B2, `(.L_x_6035) ;  /* 0x000000b000027945 */ /* 0x000fe20003800000 */
[----:B01----:R-:W-:Y:S01]  /*1a440*/  IMAD.MOV.U32 R2, RZ, RZ, 0x0 ;  /* 0x00000000ff027424 */ /* 0x003fe200078e00ff */
[----:B------:R-:W-:Y:S02]  /*1a450*/  MOV R3, 0x12f00000 ;  /* 0x12f0000000037802 */ /* 0x000fe40000000f00 */
[----:B------:R-:W-:Y:S05]  /*1a460*/  @P1 BRA `(.L_x_6036) ;  /* 0x00000000001c1947 */ /* 0x000fea0003800000 */
[----:B------:R-:W0:Y:S01]  /*1a470*/  S2R R14, SR_TID.X ;  /* 0x00000000000e7919 */ /* 0x000e220000002100 */
[----:B------:R-:W-:-:S04]  /*1a480*/  IMAD.MOV.U32 R13, RZ, RZ, 0x10000 ;  /* 0x00010000ff0d7424 */ /* 0x000fc800078e00ff */
[----:B------:R1:W-:Y:S01]  /*1a490*/  SYNCS.ARRIVE.TRANS64 RZ, [R12+URZ+0x28cb0], R13 ;  /* 0x028cb00d0cff79a7 */ /* 0x0003e2000800003f */
[----:B0-----:R-:W-:-:S04]  /*1a4a0*/  LOP3.LUT R14, R14, 0x1f, RZ, 0xc0, !PT ;  /* 0x0000001f0e0e7812 */ /* 0x001fc800078ec0ff */
[----:B------:R-:W-:-:S13]  /*1a4b0*/  ISETP.NE.AND P0, PT, R14, RZ, PT ;  /* 0x000000ff0e00720c */ /* 0x000fda0003f05270 */
[----:B-1----:R-:W-:Y:S05]  /*1a4c0*/  @!P0 BRA `(.L_x_6036) ;  /* 0x0000000000048947 */ /* 0x002fea0003800000 */
[----:B------:R-:W-:Y:S01]  /*1a4d0*/  BPT.TRAP 0x1 ;  /* 0x000000040000795c */ /* 0x000fe20000300000 */
.L_x_6036:
[----:B------:R-:W-:Y:S05]  /*1a4e0*/  BSYNC B2 ;  /* 0x0000000000027941 */ /* 0x000fea0003800000 */
.L_x_6035:
        /* <DEDUP_REMOVED lines=9> */
.L_x_6037:
        /* <DEDUP_REMOVED lines=15> */
.L_x_6038:
        /* <DEDUP_REMOVED lines=15> */
.L_x_6039:
        /* <DEDUP_REMOVED lines=15> */
.L_x_6040:
        /* <DEDUP_REMOVED lines=15> */
.L_x_6041:
        /* <DEDUP_REMOVED lines=15> */
.L_x_6042:
        /* <DEDUP_REMOVED lines=15> */
.L_x_6043:
        /* <DEDUP_REMOVED lines=15> */
.L_x_6044:
        /* <DEDUP_REMOVED lines=10> */
.L_x_6027:
[----:B------:R-:W-:Y:S05]  /*1acb0*/  BSYNC B1 ;  /* 0x0000000000017941 */ /* 0x000fea0003800000 */
.L_x_6026:
[----:B------:R-:W-:Y:S01]  /*1acc0*/  VIADD R11, R7, 0xfffffffe ;  /* 0xfffffffe070b7836 */ /* 0x000fe20000000000 */
[----:B------:R-:W-:Y:S01]  /*1acd0*/  PLOP3.LUT P0, PT, PT, PT, PT, 0x8, 0x0 ;  /* 0x000000000000781c */ /* 0x000fe20003f0e170 */
[----:B------:R-:W-:-:S03]  /*1ace0*/  VIADD R24, R24, 0x1 ;  /* 0x0000000118187836 */ /* 0x000fc60000000000 */
[----:B------:R-:W-:Y:S02]  /*1acf0*/  ISETP.GE.AND P2, PT, R11, R4, PT ;  /* 0x000000040b00720c */ /* 0x000fe40003f46270 */
[----:B------:R-:W-:-:S04]  /*1ad00*/  ISETP.NE.AND P1, PT, R24, 0x2, PT ;  /* 0x000000021800780c */ /* 0x000fc80003f25270 */
[----:B0-----:R-:W-:Y:S02]  /*1ad10*/  SEL R2, RZ, 0x1, P1 ;  /* 0x00000001ff027807 */ /* 0x001fe40000800000 */
[----:B------:R-:W-:Y:S02]  /*1ad20*/  SEL R24, R24, RZ, P1 ;  /* 0x000000ff18187207 */ /* 0x000fe40000800000 */
[----:B------:R-:W-:-:S03]  /*1ad30*/  LOP3.LUT R28, R28, R2, RZ, 0x3c, !PT ;  /* 0x000000021c1c7212 */ /* 0x000fc600078e3cff */
[----:B------:R-:W-:Y:S05]  /*1ad40*/  @!P2 BRA `(.L_x_6020) ;  /* 0x0000000c0000a947 */ /* 0x000fea0003800000 */
.L_x_6064:
[----:B------:R-:W-:Y:S05]  /*1ad50*/  YIELD ;  /* 0x0000000000007946 */ /* 0x000fea0003800000 */
[----:B------:R-:W-:Y:S04]  /*1ad60*/  BSSY B1, `(.L_x_6045) ;  /* 0x00000b6000017945 */ /* 0x000fe80003800000 */
[----:B------:R-:W-:Y:S05]  /*1ad70*/  @!P6 BRA `(.L_x_6046) ;  /* 0x0000000800d0e947 */ /* 0x000fea0003800000 */
[----:B------:R-:W-:Y:S01]  /*1ad80*/  IMAD R10, R24, 0x8, R23 ;  /* 0x00000008180a7824 */ /* 0x000fe200078e0217 */
[----:B------:R-:W-:Y:S01]  /*1ad90*/  SHF.L.U32 R2, R28, 0x1f, RZ ;  /* 0x0000001f1c027819 */ /* 0x000fe200000006ff */
[----:B------:R-:W0:Y:S01]  /*1ada0*/  S2R R3, SR_TID.X ;  /* 0x0000000000037919 */ /* 0x000e220000002100 */
[----:B------:R-:W-:Y:S02]  /*1adb0*/  BSSY B2, `(.L_x_6047) ;  /* 0x0000005000027945 */ /* 0x000fe40003800000 */
[----:B------:R-:W1:Y:S01]  /*1adc0*/  SYNCS.PHASECHK.TRANS64.TRYWAIT P1, [R10+URZ+0x28ca0], R2 ;  /* 0x028ca0020a0075a7 */ /* 0x000e62000802017f */
[----:B0-----:R-:W-:-:S04]  /*1add0*/  LOP3.LUT R3, R3, 0x7f, RZ, 0xc0, !PT ;  /* 0x0000007f03037812 */ /* 0x001fc800078ec0ff */
[----:B------:R-:W-:Y:S01]  /*1ade0*/  ISETP.NE.AND P2, PT, R3, RZ, PT ;  /* 0x000000ff0300720c */ /* 0x000fe20003f45270 */
[----:B-1----:R-:W-:-:S12]  /*1adf0*/  @!P1 BRA `(.L_x_6048) ;  /* 0x0000006800b09947 */ /* 0x002fd80003800000 */
.L_x_6191:
[----:B------:R-:W-:Y:S05]  /*1ae00*/  BSYNC B2 ;  /* 0x0000000000027941 */ /* 0x000fea0003800000 */
.L_x_6047:
        /* <DEDUP_REMOVED lines=9> */
.L_x_6050:
[----:B------:R-:W-:Y:S05]  /*1aea0*/  BSYNC B2 ;  /* 0x0000000000027941 */ /* 0x000fea0003800000 */
.L_x_6049:
        /* <DEDUP_REMOVED lines=11> */
.L_x_6051:
        /* <DEDUP_REMOVED lines=13> */
.L_x_6192:
[----:B------:R-:W-:Y:S05]  /*1b030*/  BSYNC B2 ;  /* 0x0000000000027941 */ /* 0x000fea0003800000 */
.L_x_6052:
        /* <DEDUP_REMOVED lines=11> */
.L_x_6055:
[----:B------:R-:W-:Y:S05]  /*1b0f0*/  BSYNC B2 ;  /* 0x0000000000027941 */ /* 0x000fea0003800000 */
.L_x_6054:
        /* <DEDUP_REMOVED lines=9> */
.L_x_6056:
        /* <DEDUP_REMOVED lines=15> */
.L_x_6057:
        /* <DEDUP_REMOVED lines=15> */
.L_x_6058:
        /* <DEDUP_REMOVED lines=15> */
.L_x_6059:
        /* <DEDUP_REMOVED lines=15> */
.L_x_6060:
        /* <DEDUP_REMOVED lines=15> */
.L_x_6061:
        /* <DEDUP_REMOVED lines=15> */
.L_x_6062:
        /* <DEDUP_REMOVED lines=15> */
.L_x_6063:
        /* <DEDUP_REMOVED lines=10> */
.L_x_6046:
[----:B------:R-:W-:Y:S05]  /*1b8c0*/  BSYNC B1 ;  /* 0x0000000000017941 */ /* 0x000fea0003800000 */
.L_x_6045:
        /* <DEDUP_REMOVED lines=8> */
.L_x_6020:
[----:B------:R-:W-:Y:S05]  /*1b950*/  BSYNC B0 ;  /* 0x0000000000007941 */ /* 0x000fea0003800000 */
.L_x_6019:
[----:B------:R-:W0:Y:S01]  /*1b960*/  LDC R0, c[0x0][0x448] ;  /* 0x00011200ff007b82 */ /* 0x000e220000000800 */
[----:B------:R-:W-:Y:S01]  /*1b970*/  VIADD R3, R32, 0x3f ;  /* 0x0000003f20037836 */ /* 0x000fe20000000000 */
[----:B------:R-:W-:Y:S06]  /*1b980*/  @!P0 WARPSYNC.ALL ;  /* 0x0000000000008948 */ /* 0x000fec0003800000 */
[----:B------:R-:W-:Y:S01]  /*1b990*/  @!P0 BAR.SYNC.DEFER_BLOCKING 0xc, 0x180 ;  /* 0x0306000000008b1d */ /* 0x000fe20000010000 */
[----:B0-----:R-:W-:-:S13]  /*1b9a0*/  ISETP.NE.AND P1, PT, R0, 0x1, PT ;  /* 0x000000010000780c */ /* 0x001fda0003f25270 */
[----:B------:R-:W0:Y:S08]  /*1b9b0*/  @P1 LDC R2, c[0x0][0x44c] ;  /* 0x00011300ff021b82 */ /* 0x000e300000000800 */
[----:B------:R-:W1:Y:S01]  /*1b9c0*/  @P1 LDC R0, c[0x0][0x450] ;  /* 0x00011400ff001b82 */ /* 0x000e620000000800 */
[----:B0-----:R-:W-:-:S05]  /*1b9d0*/  @P1 IMAD.HI.U32 R5, R3, R2, RZ ;  /* 0x0000000203051227 */ /* 0x001fca00078e00ff */
[----:B-1----:R-:W-:-:S05]  /*1b9e0*/  @P1 SHF.R.U32.HI R3, RZ, R0, R5 ;  /* 0x00000000ff031219 */ /* 0x002fca0000011605 */
[----:B------:R-:W-:Y:S02]  /*1b9f0*/  IMAD.IADD R6, R6, 0x1, R3 ;  /* 0x0000000106067824 */ /* 0x000fe400078e0203 */
[----:B------:R-:W0:Y:S02]  /*1ba00*/  LDC.64 R2, c[0x0][0x9e0] ;  /* 0x00027800ff027b82 */ /* 0x000e240000000a00 */
        /* <DEDUP_REMOVED lines=14> */
.L_x_6067:
[----:B------:R-:W-:-:S13]  /*1baf0*/  ISETP.NE.AND P0, PT, R3, 0x1, PT ;  /* 0x000000010300780c */ /* 0x000fda0003f05270 */
[----:B------:R-:W0:Y:S02]  /*1bb00*/  @P0 LDC.64 R4, c[0x0][0x9e8] ;  /* 0x00027a00ff040b82 */ /* 0x000e240000000a00 */
[----:B0-----:R-:W-:-:S05]  /*1bb10*/  @P0 IMAD.HI.U32 R4, R0, R4, RZ ;  /* 0x0000000400040227 */ /* 0x001fca00078e00ff */
[----:B------:R-:W-:-:S07]  /*1bb20*/  @P0 SHF.R.U32.HI R0, RZ, R5, R4 ;  /* 0x00000005ff000219 */ /* 0x000fce0000011604 */
.L_x_6068:
[----:B------:R-:W-:Y:S05]  /*1bb30*/  BSYNC B0 ;  /* 0x0000000000007941 */ /* 0x000fea0003800000 */
.L_x_6066:
[----:B------:R-:W-:-:S05]  /*1bb40*/  IMAD R5, R0, R3, R3 ;  /* 0x0000000300057224 */ /* 0x000fca00078e0203 */
[----:B------:R-:W-:-:S07]  /*1bb50*/  VIMNMX R2, R2, R5, PT ;  /* 0x0000000502027248 */ /* 0x000fce0003fe0100 */
.L_x_6065:
[----:B------:R-:W-:Y:S01]  /*1bb60*/  VIADD R2, R2, 0x3f ;  /* 0x0000003f02027836 */ /* 0x000fe20000000000 */
[----:B------:R-:W0:Y:S01]  /*1bb70*/  @P1 LDC R7, c[0x0][0x450] ;  /* 0x00011400ff071b82 */ /* 0x000e220000000800 */
[----:B------:R-:W-:-:S03]  /*1bb80*/  ULDC UR4, c[0x0][0x9dc] ;  /* 0x0002770000047ab9 */ /* 0x000fc60000000800 */
[----:B------:R-:W-:-:S04]  /*1bb90*/  SHF.R.S32.HI R5, RZ, 0x1f, R2 ;  /* 0x0000001fff057819 */ /* 0x000fc80000011402 */
[----:B------:R-:W-:-:S04]  /*1bba0*/  LEA.HI R5, R5, R2, RZ, 0x6 ;  /* 0x0000000205057211 */ /* 0x000fc800078f30ff */
[----:B------:R-:W-:Y:S02]  /*1bbb0*/  SHF.R.S32.HI R0, RZ, 0x6, R5 ;  /* 0x00000006ff007819 */ /* 0x000fe40000011405 */
[----:B------:R-:W1:Y:S02]  /*1bbc0*/  @P1 LDC R5, c[0x0][0x44c] ;  /* 0x00011300ff051b82 */ /* 0x000e640000000800 */
[----:B------:R-:W-:-:S05]  /*1bbd0*/  VIMNMX R29, R9, R0, PT ;  /* 0x00000000091d7248 */ /* 0x000fca0003fe0100 */
[----:B------:R2:W-:Y:S01]  /*1bbe0*/  STL [R1+0x18], R29 ;  /* 0x0000181d01007387 */ /* 0x0005e20000100800 */
[----:B-1----:R-:W-:-:S04]  /*1bbf0*/  @P1 IMAD.HI.U32 R0, R32, R5, RZ ;  /* 0x0000000520001227 */ /* 0x002fc800078e00ff */
[----:B------:R-:W-:Y:S01]  /*1bc00*/  IMAD.MOV.U32 R5, RZ, RZ, R32 ;  /* 0x000000ffff057224 */ /* 0x000fe200078e0020 */
[----:B0-----:R-:W-:-:S04]  /*1bc10*/  @P1 SHF.R.U32.HI R5, RZ, R7, R0 ;  /* 0x00000007ff051219 */ /* 0x001fc80000011600 */
[----:B------:R-:W-:-:S05]  /*1bc20*/  IADD3 R2, R8, R5, RZ ;  /* 0x0000000508027210 */ /* 0x000fca0007ffe0ff */
[----:B------:R-:W-:Y:S01]  /*1bc30*/  VIADD R0, R2, -UR4 ;  /* 0x8000000402007c36 */ /* 0x000fe20008000000 */
[----:B--2---:R-:W-:Y:S06]  /*1bc40*/  @!P2 BRA `(.L_x_6069) ;  /* 0x000000000044a947 */ /* 0x004fec0003800000 */
        /* <DEDUP_REMOVED lines=10> */
.L_x_6071:
[----:B------:R-:W-:-:S13]  /*1bcf0*/  ISETP.NE.AND P0, PT, R3, 0x1, PT ;  /* 0x000000010300780c */ /* 0x000fda0003f05270 */
[----:B------:R-:W0:Y:S02]  /*1bd00*/  @P0 LDC.64 R4, c[0x0][0x9e8] ;  /* 0x00027a00ff040b82 */ /* 0x000e240000000a00 */
[----:B0-----:R-:W-:-:S05]  /*1bd10*/  @P0 IMAD.HI.U32 R4, R2, R4, RZ ;  /* 0x0000000402040227 */ /* 0x001fca00078e00ff */
[----:B------:R-:W-:-:S07]  /*1bd20*/  @P0 SHF.R.U32.HI R2, RZ, R5, R4 ;  /* 0x00000005ff020219 */ /* 0x000fce0000011604 */
.L_x_6072:
[----:B------:R-:W-:Y:S05]  /*1bd30*/  BSYNC B0 ;  /* 0x0000000000007941 */ /* 0x000fea0003800000 */
.L_x_6070:
[----:B------:R-:W-:-:S05]  /*1bd40*/  IMAD R3, R2, R3, RZ ;  /* 0x0000000302037224 */ /* 0x000fca00078e02ff */
[----:B------:R-:W-:-:S07]  /*1bd50*/  VIMNMX R0, R0, R3, !PT ;  /* 0x0000000300007248 */ /* 0x000fce0007fe0100 */
.L_x_6069:
[----:B------:R-:W-:Y:S01]  /*1bd60*/  SHF.R.S32.HI R3, RZ, 0x1f, R0 ;  /* 0x0000001fff037819 */ /* 0x000fe20000011400 */
[----:B------:R-:W-:Y:S03]  /*1bd70*/  BSSY B7, `(.L_x_6073) ;  /* 0x000037c000077945 */ /* 0x000fe60003800000 */
[----:B------:R-:W-:-:S04]  /*1bd80*/  LEA.HI R3, R3, R0, RZ, 0x6 ;  /* 0x0000000003037211 */ /* 0x000fc800078f30ff */
[----:B------:R-:W-:-:S04]  /*1bd90*/  SHF.R.S32.HI R3, RZ, 0x6, R3 ;  /* 0x00000006ff037819 */ /* 0x000fc80000011403 */
[----:B------:R-:W-:-:S04]  /*1bda0*/  VIMNMX R34, RZ, R3, !PT ;  /* 0x00000003ff227248 */ /* 0x000fc80007fe0100 */
[----:B------:R-:W-:-:S13]  /*1bdb0*/  ISETP.GT.AND P0, PT, R29, R34, PT ;  /* 0x000000221d00720c */ /* 0x000fda0003f04270 */
        /* <DEDUP_REMOVED lines=16> */
[----:B0-----:R-:W-:Y:S01]  /*1bec0*/  IADD3 R16, R0, UR37, R7 ;  /* 0x0000002500107c10 */ /* 0x001fe2000fffe007 */
[----:B------:R-:W-:Y:S06]  /*1bed0*/  BRA `(.L_x_6075) ;  /* 0x0000003400947947 */ /* 0x000fec0003800000 */
.L_x_6074:
        /* <DEDUP_REMOVED lines=20> */
.L_x_6077:
[----:B------:R-:W-:Y:S05]  /*1c020*/  BSYNC B6 ;  /* 0x0000000000067941 */ /* 0x000fea0003800000 */
.L_x_6076:
        /* <DEDUP_REMOVED lines=20> */
.L_x_6080:
        /* <DEDUP_REMOVED lines=15> */
.L_x_6079:
[----:B------:R-:W-:Y:S05]  /*1c260*/  BSYNC B6 ;  /* 0x0000000000067941 */ /* 0x000fea0003800000 */
.L_x_6078:
[----:B------:R-:W-:Y:S01]  /*1c270*/  ULDC.64 UR4, c[0x0][0x9f8] ;  /* 0x00027e0000047ab9 */ /* 0x000fe20000000a00 */
[----:B------:R-:W-:Y:S01]  /*1c280*/  IMAD.MOV.U32 R30, RZ, RZ, R19 ;  /* 0x000000ffff1e7224 */ /* 0x000fe200078e0013 */
[----:B------:R-:W-:Y:S01]  /*1c290*/  ISETP.NE.U32.AND P0, PT, RZ, UR4, PT ;  /* 0x00000004ff007c0c */ /* 0x000fe2000bf05070 */
[----:B------:R-:W0:Y:S01]  /*1c2a0*/  S2R R20, SR_TID.X ;  /* 0x0000000000147919 */ /* 0x000e220000002100 */
[----:B------:R-:W1:Y:S01]  /*1c2b0*/  LDC R11, c[0x0][0x430] ;  /* 0x00010c00ff0b7b82 */ /* 0x000e620000000800 */
[----:B------:R-:W-:Y:S01]  /*1c2c0*/  ULDC UR4, c[0x0][0x320] ;  /* 0x0000c80000047ab9 */ /* 0x000fe20000000800 */
[----:B------:R-:W-:-:S13]  /*1c2d0*/  ISETP.NE.AND.EX P0, PT, RZ, UR5, PT, P0 ;  /* 0x00000005ff007c0c */ /* 0x000fda000bf05300 */
[----:B------:R-:W2:Y:S01]  /*1c2e0*/  @P0 LDC.64 R2, c[0x0][0x9f8] ;  /* 0x00027e00ff020b82 */ /* 0x000ea20000000a00 */
[----:B0-----:R-:W-:Y:S01]  /*1c2f0*/  LOP3.LUT R20, R20, 0x7f, RZ, 0xc0, !PT ;  /* 0x0000007f14147812 */ /* 0x001fe200078ec0ff */
[----:B--2---:R-:W-:-:S05]  /*1c300*/  @P0 IMAD.WIDE R2, R19, 0x4, R2 ;  /* 0x0000000413020825 */ /* 0x004fca00078e0202 */
[----:B------:R0:W2:Y:S01]  /*1c310*/  @P0 LDG.E R30, desc[UR40][R2.64] ;  /* 0x00000028021e0981 */ /* 0x0000a2000c1e1900 */
[----:B------:R-:W-:Y:S01]  /*1c320*/  SHF.R.U32.HI R21, RZ, 0x3, R20 ;  /* 0x00000003ff157819 */ /* 0x000fe20000011614 */
[----:B------:R-:W-:Y:S01]  /*1c330*/  IMAD.MOV.U32 R37, RZ, RZ, RZ ;  /* 0x000000ffff257224 */ /* 0x000fe200078e00ff */
[----:B-1----:R-:W-:Y:S01]  /*1c340*/  ISETP.NE.AND P1, PT, R11, 0x1, PT ;  /* 0x000000010b00780c */ /* 0x002fe20003f25270 */
[----:B------:R-:W1:Y:S01]  /*1c350*/  S2R R20, SR_TID.X ;  /* 0x0000000000147919 */ /* 0x000e620000002100 */
[----:B------:R-:W-:Y:S02]  /*1c360*/  LEA R0, R29, 0xffffffc0, 0x6 ;  /* 0xffffffc01d007811 */ /* 0x000fe400078e30ff */
[----:B------:R-:W-:Y:S01]  /*1c370*/  LOP3.LUT R22, R22, 0xffffffbf, RZ, 0xc0, !PT ;  /* 0xffffffbf16167812 */ /* 0x000fe200078ec0ff */
[----:B------:R-:W3:Y:S08]  /*1c380*/  S2R R12, SR_TID.X ;  /* 0x00000000000c7919 */ /* 0x000ef00000002100 */
[----:B0-----:R-:W0:Y:S08]  /*1c390*/  @P1 LDC R3, c[0x0][0x434] ;  /* 0x00010d00ff031b82 */ /* 0x001e300000000800 */
[----:B------:R-:W4:Y:S01]  /*1c3a0*/  @P1 LDC R2, c[0x0][0x438] ;  /* 0x00010e00ff021b82 */ /* 0x000f220000000800 */
[----:B-1----:R-:W-:-:S02]  /*1c3b0*/  IMAD.SHL.U32 R20, R20, 0x10, RZ ;  /* 0x0000001014147824 */ /* 0x002fc400078e00ff */
[----:B---3--:R-:W-:-:S03]  /*1c3c0*/  IMAD.SHL.U32 R12, R12, 0x8, RZ ;  /* 0x000000080c0c7824 */ /* 0x008fc600078e00ff */
[----:B------:R-:W-:Y:S02]  /*1c3d0*/  LOP3.LUT R20, R21, 0x70, R20, 0xf8, !PT ;  /* 0x0000007015147812 */ /* 0x000fe400078ef814 */
[----:B------:R-:W1:Y:S01]  /*1c3e0*/  S2R R21, SR_TID.X ;  /* 0x0000000000157919 */ /* 0x000e620000002100 */
[----:B------:R-:W-:Y:S02]  /*1c3f0*/  LOP3.LUT R12, R12, 0x38, RZ, 0xc0, !PT ;  /* 0x000000380c0c7812 */ /* 0x000fe400078ec0ff */
[----:B------:R-:W-:-:S04]  /*1c400*/  IMAD.IADD R4, R20, 0x1, R0 ;  /* 0x0000000114047824 */ /* 0x000fc800078e0200 */
[C---:B------:R-:W-:Y:S01]  /*1c410*/  IMAD.IADD R9, R4.reuse, 0x1, R33 ;  /* 0x0000000104097824 */ /* 0x040fe200078e0221 */
[----:B------:R-:W-:-:S03]  /*1c420*/  ISETP.GE.AND P0, PT, R4, R17, PT ;  /* 0x000000110400720c */ /* 0x000fc60003f06270 */
[----:B0-----:R-:W-:Y:S01]  /*1c430*/  @P1 IMAD.HI.U32 R3, R9, R3, RZ ;  /* 0x0000000309031227 */ /* 0x001fe200078e00ff */
[----:B------:R-:W-:-:S03]  /*1c440*/  ISETP.GT.U32.OR P0, PT, R20, 0x3f, P0 ;  /* 0x0000003f1400780c */ /* 0x000fc60000704470 */
[----:B------:R-:W-:Y:S01]  /*1c450*/  IMAD.MOV.U32 R8, RZ, RZ, R9 ;  /* 0x000000ffff087224 */ /* 0x000fe200078e0009 */
[----:B----4-:R-:W-:Y:S02]  /*1c460*/  @P1 SHF.R.U32.HI R8, RZ, R2, R3 ;  /* 0x00000002ff081219 */ /* 0x010fe40000011603 */
[----:B------:R-:W-:-:S04]  /*1c470*/  ISETP.GE.AND P1, PT, R12, UR4, PT ;  /* 0x000000040c007c0c */ /* 0x000fc8000bf26270 */
[----:B------:R-:W-:-:S03]  /*1c480*/  SEL R4, RZ, 0x1, P1 ;  /* 0x00000001ff047807 */ /* 0x000fc60000800000 */
[----:B------:R-:W0:Y:S01]  /*1c490*/  @!P0 LDC.64 R2, c[0x0][0x428] ;  /* 0x00010a00ff028b82 */ /* 0x000e220000000a00 */
[----:B-1----:R-:W-:-:S05]  /*1c4a0*/  IMAD.SHL.U32 R21, R21, 0x8, RZ ;  /* 0x0000000815157824 */ /* 0x002fca00078e00ff */
[----:B------:R-:W-:-:S04]  /*1c4b0*/  LOP3.LUT R21, R21, 0x38, RZ, 0xc0, !PT ;  /* 0x0000003815157812 */ /* 0x000fc800078ec0ff */
[----:B------:R-:W-:-:S04]  /*1c4c0*/  LOP3.LUT R21, R21, 0x40, RZ, 0xfc, !PT ;  /* 0x0000004015157812 */ /* 0x000fc800078efcff */
[----:B------:R-:W-:Y:S02]  /*1c4d0*/  ISETP.GE.AND P2, PT, R21, UR4, PT ;  /* 0x0000000415007c0c */ /* 0x000fe4000bf46270 */
[----:B------:R-:W1:Y:S02]  /*1c4e0*/  S2R R21, SR_TID.X ;  /* 0x0000000000157919 */ /* 0x000e640000002100 */
[----:B------:R-:W-:-:S05]  /*1c4f0*/  SEL R10, RZ, 0xffffffff, P2 ;  /* 0xffffffffff0a7807 */ /* 0x000fca0001000000 */
[----:B------:R-:W-:-:S04]  /*1c500*/  IMAD.SHL.U32 R10, R10, 0x2, RZ ;  /* 0x000000020a0a7824 */ /* 0x000fc800078e00ff */
[----:B------:R-:W-:Y:S02]  /*1c510*/  @P2 LOP3.LUT R22, R22, 0x40, RZ, 0xfc, !PT ;  /* 0x0000004016162812 */ /* 0x000fe400078efcff */
[----:B------:R-:W-:Y:S02]  /*1c520*/  LOP3.LUT R10, R10, 0x2, R4, 0xe2, !PT ;  /* 0x000000020a0a7812 */ /* 0x000fe400078ee204 */
[----:B------:R-:W-:Y:S01]  /*1c530*/  LOP3.LUT R22, R22, 0xffffff7f, RZ, 0xc0, !PT ;  /* 0xffffff7f16167812 */ /* 0x000fe200078ec0ff */
[----:B------:R-:W3:Y:S03]  /*1c540*/  @!P0 LDC.64 R4, c[0x0][0x418] ;  /* 0x00010600ff048b82 */ /* 0x000ee60000000a00 */
[----:B------:R-:W-:-:S04]  /*1c550*/  @P1 LOP3.LUT R22, R22, 0x80, RZ, 0xfc, !PT ;  /* 0x0000008016161812 */ /* 0x000fc800078efcff */
[----:B------:R-:W-:Y:S01]  /*1c560*/  LOP3.LUT R22, R22, 0xffffffdf, RZ, 0xc0, !PT ;  /* 0xffffffdf16167812 */ /* 0x000fe200078ec0ff */
[----:B-1----:R-:W-:-:S05]  /*1c570*/  IMAD.SHL.U32 R21, R21, 0x8, RZ ;  /* 0x0000000815157824 */ /* 0x002fca00078e00ff */
[----:B------:R-:W-:-:S04]  /*1c580*/  LOP3.LUT R21, R21, 0x38, RZ, 0xc0, !PT ;  /* 0x0000003815157812 */ /* 0x000fc800078ec0ff */
[C---:B------:R-:W-:Y:S02]  /*1c590*/  LOP3.LUT R27, R21.reuse, 0x80, RZ, 0xfc, !PT ;  /* 0x00000080151b7812 */ /* 0x040fe400078efcff */
[----:B------:R-:W-:Y:S02]  /*1c5a0*/  LOP3.LUT R21, R21, 0xc0, RZ, 0xfc, !PT ;  /* 0x000000c015157812 */ /* 0x000fe400078efcff */
[----:B------:R-:W-:Y:S02]  /*1c5b0*/  ISETP.GE.AND P2, PT, R27, UR4, PT ;  /* 0x000000041b007c0c */ /* 0x000fe4000bf46270 */
[----:B------:R-:W1:Y:S01]  /*1c5c0*/  S2R R27, SR_TID.X ;  /* 0x00000000001b7919 */ /* 0x000e620000002100 */
[----:B------:R-:W-:Y:S02]  /*1c5d0*/  ISETP.GE.AND P1, PT, R21, UR4, PT ;  /* 0x0000000415007c0c */ /* 0x000fe4000bf26270 */
[----:B------:R-:W-:Y:S01]  /*1c5e0*/  SEL R6, RZ, 0x4, P2 ;  /* 0x00000004ff067807 */ /* 0x000fe20001000000 */
[----:B------:R-:W4:Y:S01]  /*1c5f0*/  S2R R21, SR_TID.X ;  /* 0x0000000000157919 */ /* 0x000f220000002100 */
[----:B------:R-:W-:-:S04]  /*1c600*/  SEL R7, RZ, 0x8, P1 ;  /* 0x00000008ff077807 */ /* 0x000fc80000800000 */
[----:B------:R-:W-:Y:S01]  /*1c610*/  LOP3.LUT R10, R7, R10, R6, 0xfe, !PT ;  /* 0x0000000a070a7212 */ /* 0x000fe200078efe06 */
[--C-:B------:R-:W-:Y:S01]  /*1c620*/  @!P0 IMAD.MOV.U32 R6, RZ, RZ, R8.reuse ;  /* 0x000000ffff068224 */ /* 0x100fe200078e0008 */
[----:B------:R-:W-:Y:S02]  /*1c630*/  @!P0 SHF.R.S32.HI R7, RZ, 0x1f, R8 ;  /* 0x0000001fff078819 */ /* 0x000fe40000011408 */
[----:B------:R-:W-:-:S04]  /*1c640*/  @P2 LOP3.LUT R22, R22, 0x20, RZ, 0xfc, !PT ;  /* 0x0000002016162812 */ /* 0x000fc800078efcff */
[----:B------:R-:W-:-:S04]  /*1c650*/  LOP3.LUT R22, R22, 0xffffffef, RZ, 0xc0, !PT ;  /* 0xffffffef16167812 */ /* 0x000fc800078ec0ff */
[----:B------:R-:W-:Y:S01]  /*1c660*/  @P1 LOP3.LUT R22, R22, 0x10, RZ, 0xfc, !PT ;  /* 0x0000001016161812 */ /* 0x000fe200078efcff */
[----:B-1----:R-:W-:Y:S01]  /*1c670*/  IMAD.SHL.U32 R27, R27, 0x8, RZ ;  /* 0x000000081b1b7824 */ /* 0x002fe200078e00ff */
[----:B----4-:R-:W-:-:S04]  /*1c680*/  SHF.L.U32 R21, R21, 0x3, RZ ;  /* 0x0000000315157819 */ /* 0x010fc800000006ff */
[----:B------:R-:W-:Y:S02]  /*1c690*/  LOP3.LUT R27, R27, 0x38, RZ, 0xc0, !PT ;  /* 0x000000381b1b7812 */ /* 0x000fe400078ec0ff */
[----:B------:R-:W-:Y:S02]  /*1c6a0*/  LOP3.LUT R21, R21, 0x38, RZ, 0xc0, !PT ;  /* 0x0000003815157812 */ /* 0x000fe400078ec0ff */
[----:B------:R-:W-:Y:S02]  /*1c6b0*/  LOP3.LUT R13, R27, 0x180, RZ, 0xfc, !PT ;  /* 0x000001801b0d7812 */ /* 0x000fe400078efcff */
[----:B------:R-:W-:-:S04]  /*1c6c0*/  LOP3.LUT R14, R21, 0x100, RZ, 0xfc, !PT ;  /* 0x00000100150e7812 */ /* 0x000fc800078efcff */
[----:B------:R-:W-:Y:S02]  /*1c6d0*/  ISETP.GE.AND P3, PT, R14, UR4, PT ;  /* 0x000000040e007c0c */ /* 0x000fe4000bf66270 */
[----:B------:R-:W-:Y:S02]  /*1c6e0*/  LOP3.LUT R15, R21, 0x1c0, RZ, 0xfc, !PT ;  /* 0x000001c0150f7812 */ /* 0x000fe400078efcff */
[----:B------:R-:W-:-:S09]  /*1c6f0*/  LOP3.LUT R22, R22, 0xfffffff7, RZ, 0xc0, !PT ;  /* 0xfffffff716167812 */ /* 0x000fd200078ec0ff */
[----:B------:R-:W-:-:S04]  /*1c700*/  @P3 LOP3.LUT R22, R22, 0x8, RZ, 0xfc, !PT ;  /* 0x0000000816163812 */ /* 0x000fc800078efcff */
[----:B------:R-:W-:Y:S01]  /*1c710*/  LOP3.LUT R22, R22, 0xfffffffb, RZ, 0xc0, !PT ;  /* 0xfffffffb16167812 */ /* 0x000fe200078ec0ff */
[----:B------:R-:W-:Y:S01]  /*1c720*/  UMOV UR5, 0xffffffff ;  /* 0xffffffff00057882 */ /* 0x000fe20000000000 */
[----:B--2---:R-:W-:Y:S01]  /*1c730*/  SHF.R.S32.HI R35, RZ, 0x1f, R30 ;  /* 0x0000001fff237819 */ /* 0x004fe2000001141e */
[----:B0-----:R-:W-:-:S04]  /*1c740*/  @!P0 IMAD.WIDE.U32 R6, R30, R2, R6 ;  /* 0x000000021e068225 */ /* 0x001fc800078e0006 */
[----:B------:R-:W-:Y:S01]  /*1c750*/  @!P0 IMAD R2, R35, R2, RZ ;  /* 0x0000000223028224 */ /* 0x000fe200078e02ff */
[----:B---3--:R-:W-:-:S03]  /*1c760*/  @!P0 LEA R4, P1, R6, R4, 0x2 ;  /* 0x0000000406048211 */ /* 0x008fc600078210ff */
[----:B------:R-:W-:-:S04]  /*1c770*/  @!P0 IMAD R3, R30, R3, R2 ;  /* 0x000000031e038224 */ /* 0x000fc800078e0202 */
[----:B------:R-:W-:-:S05]  /*1c780*/  @!P0 IMAD.IADD R3, R7, 0x1, R3 ;  /* 0x0000000107038824 */ /* 0x000fca00078e0203 */
[----:B------:R-:W-:-:S05]  /*1c790*/  @!P0 LEA.HI.X R5, R6, R5, R3, 0x2, P1 ;  /* 0x0000000506058211 */ /* 0x000fca00008f1403 */
[----:B------:R0:W5:Y:S01]  /*1c7a0*/  @!P0 LDG.E R37, desc[UR40][R4.64] ;  /* 0x0000002804258981 */ /* 0x000162000c1e1900 */
[----:B------:R-:W-:Y:S02]  /*1c7b0*/  ISETP.GE.AND P0, PT, R13, UR4, PT ;  /* 0x000000040d007c0c */ /* 0x000fe4000bf06270 */
[----:B------:R-:W-:Y:S02]  /*1c7c0*/  LOP3.LUT R13, R21, 0x140, RZ, 0xfc, !PT ;  /* 0x00000140150d7812 */ /* 0x000fe400078efcff */
[----:B------:R-:W-:Y:S02]  /*1c7d0*/  SEL R3, RZ, 0x40, P0 ;  /* 0x00000040ff037807 */ /* 0x000fe40000000000 */
[----:B------:R-:W-:Y:S02]  /*1c7e0*/  ISETP.GE.AND P2, PT, R13, UR4, PT ;  /* 0x000000040d007c0c */ /* 0x000fe4000bf46270 */
[----:B------:R-:W-:Y:S01]  /*1c7f0*/  ISETP.GE.AND P0, PT, R15, UR4, PT ;  /* 0x000000040f007c0c */ /* 0x000fe2000bf06270 */
[----:B------:R-:W-:Y:S01]  /*1c800*/  ULDC UR4, c[0x0][0x2f4] ;  /* 0x0000bd0000047ab9 */ /* 0x000fe20000000800 */
[----:B0-----:R-:W-:-:S02]  /*1c810*/  SEL R4, RZ, 0x10, P3 ;  /* 0x00000010ff047807 */ /* 0x001fc40001800000 */
[----:B------:R-:W-:Y:S02]  /*1c820*/  SEL R5, RZ, 0x20, P2 ;  /* 0x00000020ff057807 */ /* 0x000fe40001000000 */
[----:B------:R-:W-:Y:S02]  /*1c830*/  SEL R2, RZ, 0x80, P0 ;  /* 0x00000080ff027807 */ /* 0x000fe40000000000 */
[----:B------:R-:W-:Y:S02]  /*1c840*/  LOP3.LUT R4, R5, R10, R4, 0xfe, !PT ;  /* 0x0000000a05047212 */ /* 0x000fe400078efe04 */
[----:B------:R-:W-:Y:S02]  /*1c850*/  ISETP.GE.AND P0, PT, R12, UR4, PT ;  /* 0x000000040c007c0c */ /* 0x000fe4000bf06270 */
[----:B------:R-:W-:Y:S01]  /*1c860*/  LOP3.LUT R6, R4, R3, RZ, 0xfc, !PT ;  /* 0x0000000304067212 */ /* 0x000fe200078efcff */
[----:B------:R-:W-:Y:S01]  /*1c870*/  IMAD.MOV R3, RZ, RZ, -R8 ;  /* 0x000000ffff037224 */ /* 0x000fe200078e0a08 */
[----:B------:R-:W-:-:S03]  /*1c880*/  @P2 LOP3.LUT R22, R22, 0x4, RZ, 0xfc, !PT ;  /* 0x0000000416162812 */ /* 0x000fc600078efcff */
[----:B------:R-:W-:Y:S01]  /*1c890*/  IMAD R3, R11, R3, R9 ;  /* 0x000000030b037224 */ /* 0x000fe200078e0209 */
[----:B------:R0:W-:Y:S01]  /*1c8a0*/  STL [R1+0x2c], R6 ;  /* 0x00002c0601007387 */ /* 0x0001e20000100800 */
[----:B------:R-:W-:-:S03]  /*1c8b0*/  LOP3.LUT R22, R22, 0xfffffffd, RZ, 0xc0, !PT ;  /* 0xfffffffd16167812 */ /* 0x000fc600078ec0ff */
[----:B------:R0:W-:Y:S01]  /*1c8c0*/  STL [R1], R3 ;  /* 0x0000000301007387 */ /* 0x0001e20000100800 */
[----:B------:R-:W-:Y:S01]  /*1c8d0*/  @P0 LOP3.LUT R22, R22, 0x2, RZ, 0xfc, !PT ;  /* 0x0000000216160812 */ /* 0x000fe200078efcff */
[----:B------:R-:W-:Y:S06]  /*1c8e0*/  BRA.DIV UR5, `(.L_x_6081) ;  /* 0x00000052051c7947 */ /* 0x000fec000b800000 */
.L_x_6195:
[----:B0-----:R-:W-:Y:S01]  /*1c8f0*/  IMAD.U32 R3, RZ, RZ, UR38 ;  /* 0x00000026ff037e24 */ /* 0x001fe2000f8e00ff */
[----:B------:R-:W-:Y:S02]  /*1c900*/  LOP3.LUT R2, R6, R2, RZ, 0xfc, !PT ;  /* 0x0000000206027212 */ /* 0x000fe400078efcff */
[----:B------:R-:W-:Y:S02]  /*1c910*/  ISETP.GT.U32.AND P1, PT, R20, 0x3f, PT ;  /* 0x0000003f1400780c */ /* 0x000fe40003f24070 */
[----:B------:R-:W-:Y:S01]  /*1c920*/  ISETP.NE.AND P0, PT, R3, 0x3, PT ;  /* 0x000000030300780c */ /* 0x000fe20003f05270 */
[----:B------:R0:W-:Y:S01]  /*1c930*/  STL [R1+0xc], R2 ;  /* 0x00000c0201007387 */ /* 0x0001e20000100800 */
[----:B------:R-:W-:Y:S02]  /*1c940*/  LOP3.LUT R22, R22, 0xfffffbff, RZ, 0xc0, !PT ;  /* 0xfffffbff16167812 */ /* 0x000fe400078ec0ff */
[----:B------:R-:W-:-:S09]  /*1c950*/  SHF.R.S32.HI R29, RZ, 0x1f, R18 ;  /* 0x0000001fff1d7819 */ /* 0x000fd20000011412 */
[----:B------:R-:W-:-:S04]  /*1c960*/  @P0 LOP3.LUT R22, R22, 0x400, RZ, 0xfc, !PT ;  /* 0x0000040016160812 */ /* 0x000fc800078efcff */
[----:B------:R-:W-:-:S04]  /*1c970*/  LOP3.LUT R22, R22, 0xfffffffe, RZ, 0xc0, !PT ;  /* 0xfffffffe16167812 */ /* 0x000fc800078ec0ff */
[----:B------:R-:W-:Y:S01]  /*1c980*/  @P1 LOP3.LUT R22, R22, 0x1, RZ, 0xfc, !PT ;  /* 0x0000000116161812 */ /* 0x000fe200078efcff */
[----:B0-----:R-:W-:Y:S06]  /*1c990*/  @!P0 BRA `(.L_x_6082) ;  /* 0x0000000000048947 */ /* 0x001fec0003800000 */
[----:B------:R-:W-:Y:S01]  /*1c9a0*/  BPT.TRAP 0x1 ;  /* 0x000000040000795c */ /* 0x000fe20000300000 */
.L_x_6082:
        /* <DEDUP_REMOVED lines=9> */
.L_x_6196:
[----:B------:R-:W-:Y:S05]  /*1ca40*/  BSYNC B0 ;  /* 0x0000000000007941 */ /* 0x000fea0003800000 */
.L_x_6083:
        /* <DEDUP_REMOVED lines=25> */
[----:B-1----:R-:W-:Y:S01]  /*1cbe0*/  IMAD.IADD R4, R3, 0x1, R0 ;  /* 0x0000000103047824 */ /* 0x002fe200078e0200 */
[----:B------:R-:W-:Y:S01]  /*1cbf0*/  LEA R0, P0, R2, UR4, 0x1 ;  /* 0x0000000402007c11 */ /* 0x000fe2000f8008ff */
[----:B------:R-:W-:-:S03]  /*1cc00*/  UMOV UR4, 0xffffffff ;  /* 0xffffffff00047882 */ /* 0x000fc60000000000 */
        /* <DEDUP_REMOVED lines=35> */
.L_x_6206:
        /* <DEDUP_REMOVED lines=10> */
.L_x_6086:
        /* <DEDUP_REMOVED lines=11> */
.L_x_6087:
[----:B------:R1:W5:Y:S01]  /*1cf90*/  LDL R4, [R1+0xc] ;  /* 0x00000c0001047983 */ /* 0x0003620000100800 */
[----:B------:R1:W-:Y:S02]  /*1cfa0*/  SYNCS.ARRIVE.TRANS64.A1T0 RZ, [R27+URZ+0x28c30], RZ ;  /* 0x028c30ff1bff79a7 */ /* 0x0003e4000810003f */
[----:B------:R-:W-:Y:S05]  /*1cfb0*/  WARPSYNC.ALL ;  /* 0x0000000000007948 */ /* 0x000fea0003800000 */
[----:B------:R-:W-:Y:S01]  /*1cfc0*/  ULDC.64 UR4, c[0x0][0xa00] ;  /* 0x0002800000047ab9 */ /* 0x000fe20000000a00 */
[----:B------:R-:W-:Y:S01]  /*1cfd0*/  VIADD R0, R23, 0x20400 ;  /* 0x0002040017007836 */ /* 0x000fe20000000000 */
[----:B------:R-:W-:Y:S01]  /*1cfe0*/  BAR.SYNC.DEFER_BLOCKING 0x8, 0x100 ;  /* 0x0204000000007b1d */ /* 0x000fe20000010000 */
[----:B------:R-:W-:Y:S02]  /*1cff0*/  ISETP.NE.U32.AND P0, PT, RZ, UR4, PT ;  /* 0x00000004ff007c0c */ /* 0x000fe4000bf05070 */
[----:B0-----:R-:W-:-:S02]  /*1d000*/  SHF.R.S32.HI R2, RZ, 0x1f, R19 ;  /* 0x0000001fff027819 */ /* 0x001fc40000011413 */
[----:B------:R-:W-:Y:S01]  /*1d010*/  ISETP.NE.AND.EX P0, PT, RZ, UR5, PT, P0 ;  /* 0x00000005ff007c0c */ /* 0x000fe2000bf05300 */
[----:B------:R-:W-:Y:S01]  /*1d020*/  ULDC.64 UR4, c[0x0][0x298] ;  /* 0x0000a60000047ab9 */ /* 0x000fe20000000a00 */
[----:B------:R-:W-:Y:S01]  /*1d030*/  LOP3.LUT P1, RZ, R0, 0x3ff, RZ, 0xc0, !PT ;  /* 0x000003ff00ff7812 */ /* 0x000fe2000782c0ff */
[----:B------:R-:W-:Y:S01]  /*1d040*/  BSSY B6, `(.L_x_6088) ;  /* 0x000001f000067945 */ /* 0x000fe20003800000 */
[----:B------:R-:W-:Y:S02]  /*1d050*/  SHF.R.S32.HI R0, RZ, 0x1f, R31 ;  /* 0x0000001fff007819 */ /* 0x000fe4000001141f */
[----:B------:R-:W-:Y:S02]  /*1d060*/  SEL R3, R2, RZ, !P0 ;  /* 0x000000ff02037207 */ /* 0x000fe40004000000 */
[----:B------:R-:W-:Y:S01]  /*1d070*/  SEL R2, R19, RZ, !P0 ;  /* 0x000000ff13027207 */ /* 0x000fe20004000000 */
[----:B------:R-:W-:Y:S02]  /*1d080*/  IMAD R0, R0, UR4, RZ ;  /* 0x0000000400007c24 */ /* 0x000fe4000f8e02ff */
[----:B------:R-:W-:Y:S02]  /*1d090*/  STL [R1+0x3c], R3 ;  /* 0x00003c0301007387 */ /* 0x000fe40000100800 */
[----:B------:R-:W-:-:S02]  /*1d0a0*/  IMAD R0, R31, UR5, R0 ;  /* 0x000000051f007c24 */ /* 0x000fc4000f8e0200 */
[----:B------:R0:W-:Y:S02]  /*1d0b0*/  STL [R1+0x20], R2 ;  /* 0x0000200201007387 */ /* 0x0001e40000100800 */
[----:B0-----:R-:W-:-:S04]  /*1d0c0*/  IMAD.WIDE.U32 R2, R31, UR4, RZ ;  /* 0x000000041f027c25 */ /* 0x001fc8000f8e00ff */
[----:B------:R-:W-:Y:S01]  /*1d0d0*/  IMAD.IADD R0, R3, 0x1, R0 ;  /* 0x0000000103007824 */ /* 0x000fe200078e0200 */
[----:B------:R0:W-:Y:S04]  /*1d0e0*/  STL.64 [R1+0x10], R2 ;  /* 0x0000100201007387 */ /* 0x0001e80000100a00 */
[----:B------:R0:W-:Y:S01]  /*1d0f0*/  STL [R1+0x38], R0 ;  /* 0x0000380001007387 */ /* 0x0001e20000100800 */
[----:B-----5:R-:W-:-:S04]  /*1d100*/  PRMT R31, R4, 0x8880, RZ ;  /* 0x00008880041f7816 */ /* 0x020fc800000000ff */
[----:B------:R-:W-:Y:S01]  /*1d110*/  PRMT R31, R31, 0x7710, RZ ;  /* 0x000077101f1f7816 */ /* 0x000fe200000000ff */
[----:B------:R-:W-:Y:S06]  /*1d120*/  @!P1 BRA `(.L_x_6089) ;  /* 0x0000000000409947 */ /* 0x000fec0003800000 */
        /* <DEDUP_REMOVED lines=16> */
.L_x_6089:
[----:B------:R-:W-:Y:S05]  /*1d230*/  BSYNC B6 ;  /* 0x0000000000067941 */ /* 0x000fea0003800000 */
.L_x_6088:
[----:B0-----:R-:W2:Y:S01]  /*1d240*/  LDL.LU R0, [R1+0x38] ;  /* 0x0000380001007983 */ /* 0x001ea20000300800 */
        /* <DEDUP_REMOVED lines=13> */
[----:B------:R-:W-:-:S03]  /*1d320*/  ULDC.64 UR4, c[0x0][0x2e0] ;  /* 0x0000b80000047ab9 */ /* 0x000fc60000000a00 */
[----:B------:R-:W-:Y:S02]  /*1d330*/  IMAD.IADD R3, R3, 0x1, R0 ;  /* 0x0000000103037824 */ /* 0x000fe400078e0200 */
[----:B---3--:R-:W-:Y:S02]  /*1d340*/  IMAD R0, R20, UR4, RZ ;  /* 0x0000000414007c24 */ /* 0x008fe4000f8e02ff */
[----:B------:R-:W2:Y:S01]  /*1d350*/  S2R R20, SR_TID.X ;  /* 0x0000000000147919 */ /* 0x000ea20000002100 */
[----:B----4-:R-:W-:-:S04]  /*1d360*/  IMAD.WIDE.U32 R2, R21, UR4, R2 ;  /* 0x0000000415027c25 */ /* 0x010fc8000f8e0002 */
[----:B------:R-:W-:Y:S01]  /*1d370*/  IMAD R0, R21, UR5, R0 ;  /* 0x0000000515007c24 */ /* 0x000fe2000f8e0200 */
        /* <DEDUP_REMOVED lines=8> */
[----:B------:R-:W-:Y:S02]  /*1d400*/  IMAD.IADD R0, R20, 0x1, R32 ;  /* 0x0000000114007824 */ /* 0x000fe400078e0220 */
        /* <DEDUP_REMOVED lines=31> */
[----:B------:R-:W-:Y:S01]  /*1d600*/  IMAD.IADD R32, R10, 0x1, R32 ;  /* 0x000000010a207824 */ /* 0x000fe200078e0220 */
        /* <DEDUP_REMOVED lines=13> */
[----:B0-----:R-:W-:-:S04]  /*1d6e0*/  @!P0 LEA R5, P2, R9, R5, 0x1 ;  /* 0x0000000509058211 */ /* 0x001fc800078408ff */
[----:B-1----:R-:W-:-:S04]  /*1d6f0*/  @!P0 IADD3.X R4, RZ, R4, RZ, P2, !PT ;  /* 0x00000004ff048210 */ /* 0x002fc800017fe4ff */
        /* <DEDUP_REMOVED lines=16> */
.L_x_6215:
        /* <DEDUP_REMOVED lines=10> */
.L_x_6091:
        /* <DEDUP_REMOVED lines=18> */
.L_x_6216:
[----:B------:R-:W-:Y:S05]  /*1d9c0*/  BSYNC B0 ;  /* 0x0000000000007941 */ /* 0x000fea0003800000 */
.L_x_6092:
[----:B------:R-:W-:-:S05]  /*1d9d0*/  IMAD.U32 R2, RZ, RZ, UR38 ;  /* 0x00000026ff027e24 */ /* 0x000fca000f8e00ff */
[----:B------:R-:W-:-:S13]  /*1d9e0*/  ISETP.NE.AND P0, PT, R2, 0x3, PT ;  /* 0x000000030200780c */ /* 0x000fda0003f05270 */
[----:B------:R-:W-:Y:S05]  /*1d9f0*/  @!P0 BRA `(.L_x_6094) ;  /* 0x0000000000048947 */ /* 0x000fea0003800000 */
[----:B------:R-:W-:Y:S01]  /*1da00*/  BPT.TRAP 0x1 ;  /* 0x000000040000795c */ /* 0x000fe20000300000 */
.L_x_6094:
[----:B0-----:R-:W-:Y:S01]  /*1da10*/  SHF.L.U32 R0, R26, 0x1f, RZ ;  /* 0x0000001f1a007819 */ /* 0x001fe200000006ff */
[----:B------:R-:W-:Y:S03]  /*1da20*/  BSSY B0, `(.L_x_6095) ;  /* 0x0000003000007945 */ /* 0x000fe60003800000 */
[----:B------:R-:W0:Y:S02]  /*1da30*/  SYNCS.PHASECHK.TRANS64.TRYWAIT P0, [R27+URZ+0x28c60], R0 ;  /* 0x028c60001b0075a7 */ /* 0x000e24000800017f */
[----:B0-----:R-:W-:Y:S05]  /*1da40*/  @!P0 BRA `(.L_x_6096) ;  /* 0x0000004800b48947 */ /* 0x001fea0003800000 */
.L_x_6217:
[----:B------:R-:W-:Y:S05]  /*1da50*/  BSYNC B0 ;  /* 0x0000000000007941 */ /* 0x000fea0003800000 */
.L_x_6095:
        /* <DEDUP_REMOVED lines=29> */
[C---:B------:R-:W-:Y:S01]  /*1dc30*/  LOP3.LUT P3, RZ, R31.reuse, 0x8, RZ, 0xc0, !PT ;  /* 0x000000081fff7812 */ /* 0x040fe2000786c0ff */
        /* <DEDUP_REMOVED lines=82> */
.L_x_6227:
        /* <DEDUP_REMOVED lines=34> */
.L_x_6098:
        /* <DEDUP_REMOVED lines=11> */
.L_x_6099:
[----:B------:R-:W2:Y:S01]  /*1e430*/  LDL.LU R2, [R1+0x18] ;  /* 0x0000180001027983 */ /* 0x000ea20000300800 */
[----:B------:R1:W-:Y:S01]  /*1e440*/  SYNCS.ARRIVE.TRANS64.A1T0 RZ, [R27+URZ+0x28c50], RZ ;  /* 0x028c50ff1bff79a7 */ /* 0x0003e2000810003f */
[----:B------:R-:W-:Y:S01]  /*1e450*/  BSSY B0, `(.L_x_6100) ;  /* 0x00000f6000007945 */ /* 0x000fe20003800000 */
[----:B--2---:R-:W-:-:S05]  /*1e460*/  VIADD R7, R2, 0xfffffffe ;  /* 0xfffffffe02077836 */ /* 0x004fca0000000000 */
[----:B------:R-:W-:-:S13]  /*1e470*/  ISETP.GE.AND P0, PT, R7, R34, PT ;  /* 0x000000220700720c */ /* 0x000fda0003f06270 */
[----:B-1----:R-:W-:Y:S05]  /*1e480*/  @!P0 BRA `(.L_x_6101) ;  /* 0x0000000c00c88947 */ /* 0x002fea0003800000 */
[----:B------:R-:W2:Y:S04]  /*1e490*/  LDL.LU R3, [R1+0x2c] ;  /* 0x00002c0001037983 */ /* 0x000ea80000300800 */
[----:B------:R-:W3:Y:S01]  /*1e4a0*/  LDL.LU R2, [R1+0xc] ;  /* 0x00000c0001027983 */ /* 0x000ee20000300800 */
[----:B--2---:R-:W-:Y:S02]  /*1e4b0*/  LOP3.LUT R32, R3, 0x40, RZ, 0xc0, !PT ;  /* 0x0000004003207812 */ /* 0x004fe400078ec0ff */
[----:B---3--:R-:W-:Y:S02]  /*1e4c0*/  LOP3.LUT R31, R2, 0x80, RZ, 0xc0, !PT ;  /* 0x00000080021f7812 */ /* 0x008fe400078ec0ff */
[----:B------:R-:W-:Y:S02]  /*1e4d0*/  SHF.R.U32.HI R32, RZ, 0x2, R32 ;  /* 0x00000002ff207819 */ /* 0x000fe40000011620 */
[----:B------:R-:W-:-:S07]  /*1e4e0*/  SHF.R.U32.HI R31, RZ, 0x3, R31 ;  /* 0x00000003ff1f7819 */ /* 0x000fce000001161f */
.L_x_6114:
[----:B-1----:R-:W1:Y:S01]  /*1e4f0*/  S2R R2, SR_TID.X ;  /* 0x0000000000027919 */ /* 0x002e620000002100 */
[----:B0-----:R-:W0:Y:S01]  /*1e500*/  LDC R5, c[0x0][0x430] ;  /* 0x00010c00ff057b82 */ /* 0x001e220000000800 */
[----:B------:R-:W-:Y:S01]  /*1e510*/  IMAD R4, R7, 0x40, R33 ;  /* 0x0000004007047824 */ /* 0x000fe200078e0221 */
[----:B--2---:R-:W2:Y:S01]  /*1e520*/  S2R R8, SR_TID.X ;  /* 0x0000000000087919 */ /* 0x004ea20000002100 */
[----:B------:R-:W-:Y:S02]  /*1e530*/  IMAD.U32 R10, RZ, RZ, UR38 ;  /* 0x00000026ff0a7e24 */ /* 0x000fe4000f8e00ff */
        /* <DEDUP_REMOVED lines=34> */
[----:B------:R-:W-:Y:S01]  /*1e760*/  ISETP.GT.AND P3, PT, R2, R34, PT ;  /* 0x000000220200720c */ /* 0x000fe20003f64270 */
[----:B0-----:R-:W-:-:S12]  /*1e770*/  @!P1 BRA `(.L_x_6102) ;  /* 0x0000000000049947 */ /* 0x001fd80003800000 */
[----:B------:R-:W-:Y:S01]  /*1e780*/  BPT.TRAP 0x1 ;  /* 0x000000040000795c */ /* 0x000fe20000300000 */
.L_x_6102:
[----:B------:R-:W-:Y:S01]  /*1e790*/  IMAD R6, R25, 0x8, R23 ;  /* 0x0000000819067824 */ /* 0x000fe200078e0217 */
[----:B------:R-:W-:Y:S01]  /*1e7a0*/  SHF.L.U32 R17, R26, 0x1f, RZ ;  /* 0x0000001f1a117819 */ /* 0x000fe200000006ff */
[----:B------:R-:W-:Y:S01]  /*1e7b0*/  BSSY B1, `(.L_x_6103) ;  /* 0x0000004000017945 */ /* 0x000fe20003800000 */
[----:B------:R-:W-:Y:S02]  /*1e7c0*/  SHF.R.S32.HI R9, RZ, 0x1f, R5 ;  /* 0x0000001fff097819 */ /* 0x000fe40000011405 */
[----:B------:R-:W0:Y:S02]  /*1e7d0*/  SYNCS.PHASECHK.TRANS64.TRYWAIT P0, [R6+URZ+0x28c40], R17 ;  /* 0x028c4011060075a7 */ /* 0x000e24000800017f */
[----:B0-----:R-:W-:Y:S05]  /*1e7e0*/  @!P0 BRA `(.L_x_6104) ;  /* 0x00000044008c8947 */ /* 0x001fea0003800000 */
.L_x_6228:
[----:B------:R-:W-:Y:S05]  /*1e7f0*/  BSYNC B1 ;  /* 0x0000000000017941 */ /* 0x000fea0003800000 */
.L_x_6103:
        /* <DEDUP_REMOVED lines=42> */
.L_x_6238:
        /* <DEDUP_REMOVED lines=8> */
.L_x_6106:
        /* <DEDUP_REMOVED lines=11> */
.L_x_6107:
[----:B------:R2:W-:Y:S01]  /*1ebd0*/  SYNCS.ARRIVE.TRANS64.A1T0 RZ, [R6+URZ+0x28c30], RZ ;  /* 0x028c30ff06ff79a7 */ /* 0x0005e2000810003f */
[----:B------:R-:W-:Y:S05]  /*1ebe0*/  @!P2 BRA `(.L_x_6108) ;  /* 0x000000000004a947 */ /* 0x000fea0003800000 */
[----:B------:R-:W-:Y:S01]  /*1ebf0*/  BPT.TRAP 0x1 ;  /* 0x000000040000795c */ /* 0x000fe20000300000 */
.L_x_6108:
[----:B------:R-:W3:Y:S01]  /*1ec00*/  SYNCS.PHASECHK.TRANS64.TRYWAIT P0, [R6+URZ+0x28c60], R17 ;  /* 0x028c6011060075a7 */ /* 0x000ee2000800017f */
[----:B------:R-:W-:Y:S04]  /*1ec10*/  BSSY B1, `(.L_x_6109) ;  /* 0x0000002000017945 */ /* 0x000fe80003800000 */
[----:B---3--:R-:W-:Y:S05]  /*1ec20*/  @!P0 BRA `(.L_x_6110) ;  /* 0x0000004400ac8947 */ /* 0x008fea0003800000 */
.L_x_6239:
[----:B------:R-:W-:Y:S05]  /*1ec30*/  BSYNC B1 ;  /* 0x0000000000017941 */ /* 0x000fea0003800000 */
.L_x_6109:
        /* <DEDUP_REMOVED lines=81> */
.L_x_6249:
        /* <DEDUP_REMOVED lines=25> */
.L_x_6112:
        /* <DEDUP_REMOVED lines=11> */
.L_x_6113:
[----:B------:R3:W-:Y:S01]  /*1f390*/  SYNCS.ARRIVE.TRANS64.A1T0 RZ, [R6+URZ+0x28c50], RZ ;  /* 0x028c50ff06ff79a7 */ /* 0x0007e2000810003f */
[----:B------:R-:W-:Y:S05]  /*1f3a0*/  @P3 BRA `(.L_x_6114) ;  /* 0xfffffff000503947 */ /* 0x000fea000383ffff */
.L_x_6101:
[----:B------:R-:W-:Y:S05]  /*1f3b0*/  BSYNC B0 ;  /* 0x0000000000007941 */ /* 0x000fea0003800000 */
.L_x_6100:
        /* <DEDUP_REMOVED lines=21> */
.L_x_6116:
[----:B------:R-:W-:Y:S05]  /*1f510*/  BSYNC B0 ;  /* 0x0000000000007941 */ /* 0x000fea0003800000 */
.L_x_6115:
[----:B------:R-:W-:-:S07]  /*1f520*/  SEL R25, R25, RZ, P0 ;  /* 0x000000ff19197207 */ /* 0x000fce0000000000 */
.L_x_6075:
[----:B------:R-:W-:Y:S05]  /*1f530*/  BSYNC B7 ;  /* 0x0000000000077941 */ /* 0x000fea0003800000 */
.L_x_6073:
        /* <DEDUP_REMOVED lines=11> */
.L_x_6117:
[----:B------:R-:W4:Y:S01]  /*1f5f0*/  S2R R8, SR_TID.X ;  /* 0x0000000000087919 */ /* 0x000f220000002100 */
[----:B------:R-:W-:Y:S01]  /*1f600*/  UMOV UR4, 0xffffffff ;  /* 0xffffffff00047882 */ /* 0x000fe20000000000 */
[----:B----4-:R-:W-:-:S04]  /*1f610*/  LOP3.LUT R8, R8, 0x1f, RZ, 0xc0, !PT ;  /* 0x0000001f08087812 */ /* 0x010fc800078ec0ff */
[----:B------:R-:W-:Y:S01]  /*1f620*/  ISETP.NE.AND P0, PT, R8, 0x1f, PT ;  /* 0x0000001f0800780c */ /* 0x000fe20003f05270 */
[----:B------:R-:W-:-:S12]  /*1f630*/  BRA.DIV UR4, `(.L_x_6119) ;  /* 0x0000004604187947 */ /* 0x000fd8000b800000 */
[----:B0-----:R-:W-:Y:S01]  /*1f640*/  IMAD.IADD R5, R19, 0x1, R8 ;  /* 0x0000000113057824 */ /* 0x001fe200078e0208 */
        /* <DEDUP_REMOVED lines=30> */
.L_x_6259:
[----:B------:R-:W-:Y:S02]  /*1f830*/  ULDC UR4, c[0x0][0xc38] ;  /* 0x00030e0000047ab9 */ /* 0x000fe40000000800 */
[----:B------:R-:W-:-:S04]  /*1f840*/  IMAD.U32 R4, RZ, RZ, UR4 ;  /* 0x00000004ff047e24 */ /* 0x000fc8000f8e00ff */
[----:B--2---:R-:W-:-:S04]  /*1f850*/  IMAD R14, R14, R4, RZ ;  /* 0x000000040e0e7224 */ /* 0x004fc800078e02ff */
[----:B------:R-:W-:-:S05]  /*1f860*/  IMAD.IADD R5, R5, 0x1, R14 ;  /* 0x0000000105057824 */ /* 0x000fca00078e020e */
[----:B------:R-:W-:-:S13]  /*1f870*/  ISETP.GT.AND P6, PT, R5, R0, PT ;  /* 0x000000000500720c */ /* 0x000fda0003fc4270 */
[----:B------:R-:W-:Y:S05]  /*1f880*/  @P6 BRA `(.L_x_6120) ;  /* 0x00000000009c6947 */ /* 0x000fea0003800000 */
.L_x_6125:
[----:B------:R-:W2:Y:S01]  /*1f890*/  LDC R2, c[0x0][0xc3c] ;  /* 0x00030f00ff027b82 */ /* 0x000ea20000000800 */
[----:B------:R-:W-:-:S05]  /*1f8a0*/  VIADD R19, R19, 0x1f ;  /* 0x0000001f13137836 */ /* 0x000fca0000000000 */
[----:B--2---:R-:W-:-:S13]  /*1f8b0*/  ISETP.GE.AND P6, PT, R19, R2, PT ;  /* 0x000000021300720c */ /* 0x004fda0003fc6270 */
        /* <DEDUP_REMOVED lines=11> */
.L_x_6123:
[----:B------:R-:W-:Y:S05]  /*1f970*/  BSYNC B0 ;  /* 0x0000000000007941 */ /* 0x000fea0003800000 */
.L_x_6122:
        /* <DEDUP_REMOVED lines=18> */
.L_x_6267:
[----:B------:R-:W-:Y:S02]  /*1faa0*/  ULDC UR4, c[0x0][0xc38] ;  /* 0x00030e0000047ab9 */ /* 0x000fe40000000800 */
[----:B------:R-:W-:-:S04]  /*1fab0*/  IMAD.U32 R4, RZ, RZ, UR4 ;  /* 0x00000004ff047e24 */ /* 0x000fc8000f8e00ff */
[----:B--2---:R-:W-:-:S04]  /*1fac0*/  IMAD R14, R14, R4, RZ ;  /* 0x000000040e0e7224 */ /* 0x004fc800078e02ff */
[----:B------:R-:W-:-:S05]  /*1fad0*/  IMAD.IADD R5, R14, 0x1, R5 ;  /* 0x000000010e057824 */ /* 0x000fca00078e0205 */
[----:B------:R-:W-:-:S13]  /*1fae0*/  ISETP.GT.AND P6, PT, R5, R0, PT ;  /* 0x000000000500720c */ /* 0x000fda0003fc4270 */
[----:B------:R-:W-:Y:S05]  /*1faf0*/  @!P6 BRA `(.L_x_6125) ;  /* 0xfffffffc0064e947 */ /* 0x000fea000383ffff */
.L_x_6120:
        /* <DEDUP_REMOVED lines=8> */
.L_x_6271:
[----:B------:R-:W-:Y:S01]  /*1fb80*/  ISETP.NE.AND P0, PT, R2, RZ, PT ;  /* 0x000000ff0200720c */ /* 0x000fe20003f05270 */
[----:B------:R-:W-:-:S12]  /*1fb90*/  IMAD.MOV.U32 R14, RZ, RZ, RZ ;  /* 0x000000ffff0e7224 */ /* 0x000fd800078e00ff */
[----:B------:R-:W-:Y:S05]  /*1fba0*/  @!P0 BRA `(.L_x_6127) ;  /* 0x0000000000108947 */ /* 0x000fea0003800000 */
[----:B------:R-:W-:Y:S01]  /*1fbb0*/  UMOV UR4, 0xffffffff ;  /* 0xffffffff00047882 */ /* 0x000fe20000000000 */
[----:B------:R-:W-:Y:S02]  /*1fbc0*/  VIADD R12, R6, 0xffffffff ;  /* 0xffffffff060c7836 */ /* 0x000fe40000000000 */
[----:B------:R-:W-:Y:S05]  /*1fbd0*/  BRA.DIV UR4, `(.L_x_6128) ;  /* 0x0000004604d87947 */ /* 0x000fea000b800000 */
[----:B------:R4:W0:Y:S02]  /*1fbe0*/  SHFL.IDX PT, R14, R3, R12, 0x1f ;  /* 0x00001f0c030e7589 */ /* 0x00082400000e0000 */
.L_x_6127:
[----:B0---4-:R-:W0:Y:S01]  /*1fbf0*/  LDC.64 R2, c[0x0][0xc90] ;  /* 0x00032400ff027b82 */ /* 0x011e220000000a00 */
[----:B------:R-:W-:-:S04]  /*1fc00*/  IMAD.IADD R19, R6, 0x1, R19 ;  /* 0x0000000106137824 */ /* 0x000fc800078e0213 */
[----:B0-----:R-:W-:-:S05]  /*1fc10*/  IMAD.WIDE R2, R19, 0x4, R2 ;  /* 0x0000000413027825 */ /* 0x001fca00078e0202 */
[----:B--2---:R0:W3:Y:S01]  /*1fc20*/  LDG.E R6, desc[UR40][R2.64] ;  /* 0x0000002802067981 */ /* 0x0040e2000c1e1900 */
[----:B------:R-:W-:-:S04]  /*1fc30*/  IMAD R16, R14, R4, R16 ;  /* 0x000000040e107224 */ /* 0x000fc800078e0210 */
[----:B------:R-:W-:Y:S02]  /*1fc40*/  IMAD.IADD R0, R0, 0x1, -R16 ;  /* 0x0000000100007824 */ /* 0x000fe400078e0a10 */
[----:B0-----:R-:W-:Y:S02]  /*1fc50*/  IMAD.MOV.U32 R2, RZ, RZ, RZ ;  /* 0x000000ffff027224 */ /* 0x001fe400078e00ff */
[----:B---3--:R-:W-:-:S05]  /*1fc60*/  IMAD R5, R17, R6, RZ ;  /* 0x0000000611057224 */ /* 0x008fca00078e02ff */
[----:B------:R-:W-:-:S04]  /*1fc70*/  IABS R7, R5 ;  /* 0x0000000500077213 */ /* 0x000fc80000000000 */
[----:B------:R-:W0:Y:S08]  /*1fc80*/  I2F.RP R8, R7 ;  /* 0x0000000700087306 */ /* 0x000e300000209400 */
[----:B0-----:R-:W0:Y:S02]  /*1fc90*/  MUFU.RCP R8, R8 ;  /* 0x0000000800087308 */ /* 0x001e240000001000 */
[----:B0-----:R-:W-:Y:S01]  /*1fca0*/  VIADD R9, R8, 0xffffffe ;  /* 0x0ffffffe08097836 */ /* 0x001fe20000000000 */
[----:B------:R-:W-:-:S05]  /*1fcb0*/  IABS R8, R5 ;  /* 0x0000000500087213 */ /* 0x000fca0000000000 */
[----:B------:R-:W0:Y:S01]  /*1fcc0*/  F2I.FTZ.U32.TRUNC.NTZ R3, R9 ;  /* 0x0000000900037305 */ /* 0x000e22000021f000 */
[----:B------:R-:W-:Y:S02]  /*1fcd0*/  IMAD.MOV R8, RZ, RZ, -R8 ;  /* 0x000000ffff087224 */ /* 0x000fe400078e0a08 */
[----:B0-----:R-:W-:-:S04]  /*1fce0*/  IMAD.MOV R10, RZ, RZ, -R3 ;  /* 0x000000ffff0a7224 */ /* 0x001fc800078e0a03 */
[----:B------:R-:W-:-:S04]  /*1fcf0*/  IMAD R11, R10, R7, RZ ;  /* 0x000000070a0b7224 */ /* 0x000fc800078e02ff */
[----:B------:R-:W-:Y:S01]  /*1fd00*/  IMAD.HI.U32 R2, R3, R11, R2 ;  /* 0x0000000b03027227 */ /* 0x000fe200078e0002 */
[----:B------:R-:W-:-:S05]  /*1fd10*/  IABS R3, R0 ;  /* 0x0000000000037213 */ /* 0x000fca0000000000 */
        /* <DEDUP_REMOVED lines=12> */
[----:B------:R-:W-:Y:S02]  /*1fde0*/  IMAD R7, R6, R9, RZ ;  /* 0x0000000906077224 */ /* 0x000fe400078e02ff */
[----:B------:R-:W-:Y:S02]  /*1fdf0*/  IMAD.MOV R9, RZ, RZ, -R9 ;  /* 0x000000ffff097224 */ /* 0x000fe400078e0a09 */
[----:B------:R-:W-:Y:S02]  /*1fe00*/  IMAD.MOV R3, RZ, RZ, -R7 ;  /* 0x000000ffff037224 */ /* 0x000fe400078e0a07 */
[----:B------:R-:W-:-:S03]  /*1fe10*/  IMAD R0, R5, R9, R0 ;  /* 0x0000000905007224 */ /* 0x000fc600078e0200 */
[----:B------:R-:W-:-:S04]  /*1fe20*/  VIADDMNMX R4, R3, R4, R6, PT ;  /* 0x0000000403047246 */ /* 0x000fc80003800106 */
[----:B------:R-:W-:-:S04]  /*1fe30*/  IABS R6, R4 ;  /* 0x0000000400067213 */ /* 0x000fc80000000000 */
[----:B------:R-:W0:Y:S08]  /*1fe40*/  I2F.RP R8, R6 ;  /* 0x0000000600087306 */ /* 0x000e300000209400 */
[----:B0-----:R-:W0:Y:S02]  /*1fe50*/  MUFU.RCP R8, R8 ;  /* 0x0000000800087308 */ /* 0x001e240000001000 */
[----:B0-----:R-:W-:Y:S01]  /*1fe60*/  VIADD R2, R8, 0xffffffe ;  /* 0x0ffffffe08027836 */ /* 0x001fe20000000000 */
[----:B------:R-:W-:-:S05]  /*1fe70*/  IABS R8, R0 ;  /* 0x0000000000087213 */ /* 0x000fca0000000000 */
[----:B------:R0:W2:Y:S02]  /*1fe80*/  F2I.FTZ.U32.TRUNC.NTZ R3, R2 ;  /* 0x0000000200037305 */ /* 0x0000a4000021f000 */
[----:B0-----:R-:W-:Y:S02]  /*1fe90*/  IMAD.MOV.U32 R2, RZ, RZ, RZ ;  /* 0x000000ffff027224 */ /* 0x001fe400078e00ff */
[----:B--2---:R-:W-:-:S04]  /*1fea0*/  IMAD.MOV R5, RZ, RZ, -R3 ;  /* 0x000000ffff057224 */ /* 0x004fc800078e0a03 */
[----:B------:R-:W-:-:S04]  /*1feb0*/  IMAD R5, R5, R6, RZ ;  /* 0x0000000605057224 */ /* 0x000fc800078e02ff */
[----:B------:R-:W-:Y:S01]  /*1fec0*/  IMAD.HI.U32 R3, R3, R5, R2 ;  /* 0x0000000503037227 */ /* 0x000fe200078e0002 */
[-C--:B------:R-:W-:Y:S02]  /*1fed0*/  IABS R5, R4.reuse ;  /* 0x0000000400057213 */ /* 0x080fe40000000000 */
[C---:B------:R-:W-:Y:S01]  /*1fee0*/  LOP3.LUT R2, R0.reuse, R4, RZ, 0x3c, !PT ;  /* 0x0000000400027212 */ /* 0x040fe200078e3cff */
[----:B------:R-:W-:Y:S02]  /*1fef0*/  IMAD.IADD R0, R0, 0x1, R7 ;  /* 0x0000000100007824 */ /* 0x000fe400078e0207 */
[----:B------:R-:W-:Y:S01]  /*1ff00*/  IMAD.MOV R5, RZ, RZ, -R5 ;  /* 0x000000ffff057224 */ /* 0x000fe200078e0a05 */
[----:B------:R-:W-:Y:S01]  /*1ff10*/  ISETP.GE.AND P2, PT, R2, RZ, PT ;  /* 0x000000ff0200720c */ /* 0x000fe20003f46270 */
[----:B------:R-:W-:-:S04]  /*1ff20*/  IMAD.HI.U32 R3, R3, R8, RZ ;  /* 0x0000000803037227 */ /* 0x000fc800078e00ff */
        /* <DEDUP_REMOVED lines=14> */
.L_x_6121:
[----:B------:R-:W-:Y:S01]  /*20010*/  UMOV UR4, URZ ;  /* 0x0000003f00047c82 */ /* 0x000fe20008000000 */
[----:B------:R-:W-:Y:S01]  /*20020*/  UMOV UR5, URZ ;  /* 0x0000003f00057c82 */ /* 0x000fe20008000000 */
[----:B------:R-:W-:Y:S01]  /*20030*/  ULDC UR6, c[0x0][0xc3c] ;  /* 0x00030f0000067ab9 */ /* 0x000fe20000000800 */
[----:B------:R-:W-:Y:S02]  /*20040*/  IMAD.MOV.U32 R16, RZ, RZ, R0 ;  /* 0x000000ffff107224 */ /* 0x000fe400078e0000 */
[----:B------:R-:W-:Y:S02]  /*20050*/  IMAD.U32 R17, RZ, RZ, UR4 ;  /* 0x00000004ff117e24 */ /* 0x000fe4000f8e00ff */
[----:B------:R-:W-:Y:S02]  /*20060*/  IMAD.U32 R18, RZ, RZ, UR5 ;  /* 0x00000005ff127e24 */ /* 0x000fe4000f8e00ff */
[----:B------:R-:W-:-:S07]  /*20070*/  IMAD.U32 R19, RZ, RZ, UR6 ;  /* 0x00000006ff137e24 */ /* 0x000fce000f8e00ff */
.L_x_6129:
[----:B------:R-:W2:Y:S01]  /*20080*/  S2R R0, SR_TID.X ;  /* 0x0000000000007919 */ /* 0x000ea20000002100 */
[----:B------:R-:W-:Y:S05]  /*20090*/  WARPSYNC.ALL ;  /* 0x0000000000007948 */ /* 0x000fea0003800000 */
[----:B------:R-:W-:Y:S01]  /*200a0*/  BAR.SYNC.DEFER_BLOCKING 0x4, 0x180 ;  /* 0x0106000000007b1d */ /* 0x000fe20000010000 */
[----:B--2---:R-:W-:-:S04]  /*200b0*/  LOP3.LUT R0, R0, 0x1f, RZ, 0xc0, !PT ;  /* 0x0000001f00007812 */ /* 0x004fc800078ec0ff */
[----:B------:R-:W-:-:S13]  /*200c0*/  ISETP.NE.AND P0, PT, R0, RZ, PT ;  /* 0x000000ff0000720c */ /* 0x000fda0003f05270 */
[----:B0-----:R-:W0:Y:S01]  /*200d0*/  @!P0 S2R R3, SR_CgaCtaId ;  /* 0x0000000000038919 */ /* 0x001e220000008800 */
[----:B------:R-:W-:-:S04]  /*200e0*/  @!P0 MOV R0, 0x400 ;  /* 0x0000040000008802 */ /* 0x000fc80000000f00 */
[----:B0-----:R-:W-:-:S05]  /*200f0*/  @!P0 LEA R23, R3, R0, 0x18 ;  /* 0x0000000003178211 */ /* 0x001fca00078ec0ff */
[----:B------:R0:W-:Y:S01]  /*20100*/  @!P0 STS.128 [R23+0x28cd0], R16 ;  /* 0x028cd01017008388 */ /* 0x0001e20000000c00 */
[----:B------:R-:W-:Y:S06]  /*20110*/  BAR.ARV 0x5, 0x180 ;  /* 0x0146000000007b1d */ /* 0x000fec0000002000 */
.L_x_6118:
[----:B------:R-:W-:Y:S02]  /*20120*/  ULDC UR4, c[0x0][0xc3c] ;  /* 0x00030f0000047ab9 */ /* 0x000fe40000000800 */
[----:B0-----:R-:W-:-:S13]  /*20130*/  ISETP.GE.AND P0, PT, R19, UR4, PT ;  /* 0x0000000413007c0c */ /* 0x001fda000bf06270 */
[----:B------:R-:W-:Y:S05]  /*20140*/  @!P0 BRA `(.L_x_6130) ;  /* 0xffffff94002c8947 */ /* 0x000fea000383ffff */
[----:B------:R-:W-:Y:S05]  /*20150*/  BSYNC B8 ;  /* 0x0000000000087941 */ /* 0x000fea0003800000 */
.L_x_6007:
[----:B------:R-:W5:Y:S01]  /*20160*/  LDL.LU R0, [R1+0x1c] ;  /* 0x00001c0001007983 */ /* 0x000f620000300800 */
[----:B------:R-:W-:Y:S01]  /*20170*/  BSSY B0, `(.L_x_6131) ;  /* 0x000000b000007945 */ /* 0x000fe20003800000 */
[----:B------:R-:W1:Y:S01]  /*20180*/  S2R R5, SR_CgaCtaId ;  /* 0x0000000000057919 */ /* 0x000e620000008800 */
[----:B-----5:R-:W-:-:S05]  /*20190*/  VIADD R0, R0, 0x1 ;  /* 0x0000000100007836 */ /* 0x020fca0000000000 */
        /* <DEDUP_REMOVED lines=8> */
.L_x_6274:
[----:B------:R-:W-:Y:S05]  /*20220*/  BSYNC B0 ;  /* 0x0000000000007941 */ /* 0x000fea0003800000 */
.L_x_6131:
[----:B------:R-:W-:-:S03]  /*20230*/  UMOV UR4, 0xffffffff ;  /* 0xffffffff00047882 */ /* 0x000fc60000000000 */
[----:B------:R-:W-:Y:S05]  /*20240*/  BRA.DIV UR4, `(.L_x_6133) ;  /* 0x0000004204747947 */ /* 0x000fea000b800000 */
[----:B0-----:R-:W0:Y:S02]  /*20250*/  S2R R0, SR_TID.X ;  /* 0x0000000000007919 */ /* 0x001e240000002100 */
[----:B0-----:R-:W-:-:S04]  /*20260*/  SHF.R.U32.HI R0, RZ, 0x5, R0 ;  /* 0x00000005ff007819 */ /* 0x001fc80000011600 */
[----:B------:R-:W-:-:S05]  /*20270*/  LOP3.LUT R0, R0, 0x3, RZ, 0xc0, !PT ;  /* 0x0000000300007812 */ /* 0x000fca00078ec0ff */
[----:B------:R0:W1:Y:S02]  /*20280*/  SHFL.IDX PT, R14, R0, RZ, 0x1f ;  /* 0x00001fff000e7589 */ /* 0x00006400000e0000 */
.L_x_6277:
[----:B-1----:R-:W-:-:S13]  /*20290*/  ISETP.NE.AND P0, PT, R14, RZ, PT ;  /* 0x000000ff0e00720c */ /* 0x002fda0003f05270 */
[----:B------:R-:W-:Y:S05]  /*202a0*/  @P0 BRA `(.L_x_5778) ;  /* 0x0000000000880947 */ /* 0x000fea0003800000 */
[----:B------:R-:W-:-:S03]  /*202b0*/  UMOV UR4, 0xffffffff ;  /* 0xffffffff00047882 */ /* 0x000fc60000000000 */
[----:B------:R-:W-:Y:S05]  /*202c0*/  BRA.DIV UR4, `(.L_x_6134) ;  /* 0x0000004204887947 */ /* 0x000fea000b800000 */
[----:B------:R-:W-:-:S13]  /*202d0*/  ELECT P6, URZ, PT ;  /* 0x00000000003f782f */ /* 0x000fda00038c0000 */
.L_x_6280:
[----:B------:R-:W-:Y:S05]  /*202e0*/  @!P6 BRA `(.L_x_5778) ;  /* 0x000000000078e947 */ /* 0x000fea0003800000 */
[----:B------:R-:W-:-:S06]  /*202f0*/  ULOP3.LUT UR4, UR36, 0x2, URZ, 0xfc, !UPT ;  /* 0x0000000224047892 */ /* 0x000fcc000f8efc3f */
[----:B0-----:R-:W-:-:S05]  /*20300*/  IMAD.U32 R0, RZ, RZ, UR4 ;  /* 0x00000004ff007e24 */ /* 0x001fca000f8e00ff */
[----:B------:R-:W-:-:S13]  /*20310*/  ISETP.NE.AND P0, PT, R0, 0x3, PT ;  /* 0x000000030000780c */ /* 0x000fda0003f05270 */
[----:B------:R-:W-:Y:S05]  /*20320*/  @!P0 BRA `(.L_x_6135) ;  /* 0x0000000000048947 */ /* 0x000fea0003800000 */
[----:B------:R-:W-:Y:S01]  /*20330*/  BPT.TRAP 0x1 ;  /* 0x000000040000795c */ /* 0x000fe20000300000 */
.L_x_6135:
[C---:B------:R-:W-:Y:S01]  /*20340*/  IMAD R5, R25.reuse, 0x8, R4 ;  /* 0x0000000819057824 */ /* 0x040fe200078e0204 */
[----:B------:R-:W-:Y:S01]  /*20350*/  SHF.L.U32 R0, R26, 0x1f, RZ ;  /* 0x0000001f1a007819 */ /* 0x000fe200000006ff */
[----:B------:R-:W-:-:S03]  /*20360*/  VIADD R25, R25, 0x1 ;  /* 0x0000000119197836 */ /* 0x000fc60000000000 */
[----:B------:R-:W0:Y:S02]  /*20370*/  SYNCS.PHASECHK.TRANS64.TRYWAIT P1, [R5+URZ+0x28c40], R0 ;  /* 0x028c4000050075a7 */ /* 0x000e24000802017f */
[----:B------:R-:W-:-:S04]  /*20380*/  ISETP.NE.AND P2, PT, R25, 0x2, PT ;  /* 0x000000021900780c */ /* 0x000fc80003f45270 */
[----:B------:R-:W-:Y:S01]  /*20390*/  SEL R3, RZ, 0x1, P2 ;  /* 0x00000001ff037807 */ /* 0x000fe20001000000 */
[----:B0-----:R-:W-:Y:S08]  /*203a0*/  @!P1 BRA `(.L_x_6136) ;  /* 0x0000004000709947 */ /* 0x001ff00003800000 */
.L_x_6281:
[----:B------:R-:W-:Y:S02]  /*203b0*/  SEL R25, R25, RZ, P2 ;  /* 0x000000ff19197207 */ /* 0x000fe40001000000 */
[----:B------:R-:W-:Y:S01]  /*203c0*/  LOP3.LUT R2, R26, R3, RZ, 0x3c, !PT ;  /* 0x000000031a027212 */ /* 0x000fe200078e3cff */
[----:B------:R-:W-:Y:S06]  /*203d0*/  @!P0 BRA `(.L_x_6137) ;  /* 0x0000000000048947 */ /* 0x000fec0003800000 */
[----:B------:R-:W-:Y:S01]  /*203e0*/  BPT.TRAP 0x1 ;  /* 0x000000040000795c */ /* 0x000fe20000300000 */
.L_x_6137:
[----:B------:R-:W-:Y:S01]  /*203f0*/  IMAD R25, R25, 0x8, R4 ;  /* 0x0000000819197824 */ /* 0x000fe200078e0204 */
[----:B------:R-:W-:-:S04]  /*20400*/  SHF.L.U32 R2, R2, 0x1f, RZ ;  /* 0x0000001f02027819 */ /* 0x000fc800000006ff */
[----:B------:R-:W1:Y:S02]  /*20410*/  SYNCS.PHASECHK.TRANS64.TRYWAIT P1, [R25+URZ+0x28c40], R2 ;  /* 0x028c4002190075a7 */ /* 0x000e64000802017f */
[----:B-1----:R-:W-:Y:S05]  /*20420*/  @!P1 BRA `(.L_x_6138) ;  /* 0x0000004000649947 */ /* 0x002fea0003800000 */
.L_x_6282:
[----:B------:R-:W-:Y:S05]  /*20430*/  @!P0 BRA `(.L_x_6139) ;  /* 0x0000000000048947 */ /* 0x000fea0003800000 */
[----:B------:R-:W-:Y:S01]  /*20440*/  BPT.TRAP 0x1 ;  /* 0x000000040000795c */ /* 0x000fe20000300000 */
.L_x_6139:
[----:B------:R-:W5:Y:S02]  /*20450*/  SYNCS.PHASECHK.TRANS64.TRYWAIT P1, [R5+URZ+0x28c60], R0 ;  /* 0x028c6000050075a7 */ /* 0x000f64000802017f */
[----:B-----5:R-:W-:Y:S05]  /*20460*/  @!P1 BRA `(.L_x_6140) ;  /* 0x0000004000689947 */ /* 0x020fea0003800000 */
.L_x_6283:
[----:B------:R-:W-:Y:S05]  /*20470*/  @!P0 BRA `(.L_x_6141) ;  /* 0x0000000000048947 */ /* 0x000fea0003800000 */
[----:B------:R-:W-:Y:S01]  /*20480*/  BPT.TRAP 0x1 ;  /* 0x000000040000795c */ /* 0x000fe20000300000 */
.L_x_6141:
[----:B------:R0:W0:Y:S02]  /*20490*/  SYNCS.PHASECHK.TRANS64.TRYWAIT P0, [R25+URZ+0x28c60], R2 ;  /* 0x028c6002190075a7 */ /* 0x000024000800017f */
[----:B0-----:R-:W-:Y:S05]  /*204a0*/  @!P0 NANOSLEEP.SYNCS 0x989680 ;  /* 0x009896800000895d */ /* 0x001fea0003900000 */
[----:B------:R-:W0:Y:S02]  /*204b0*/  @!P0 SYNCS.PHASECHK.TRANS64 P0, [R25+URZ+0x28c60], R2 ;  /* 0x028c6002190085a7 */ /* 0x000e24000800007f */
[----:B0-----:R-:W-:Y:S05]  /*204c0*/  @!P0 BRA `(.L_x_6141) ;  /* 0xfffffffc00f08947 */ /* 0x001fea000383ffff */
.L_x_5778:
[----:B------:R-:W-:Y:S05]  /*204d0*/  BSYNC B9 ;  /* 0x0000000000097941 */ /* 0x000fea0003800000 */
.L_x_5775:
[----:B------:R-:W-:Y:S05]  /*204e0*/  EXIT ;  /* 0x000000000000794d */ /* 0x000fea0003800000 */
.L_x_5802:
[----:B0-----:R0:W1:Y:S02]  /*204f0*/  SYNCS.PHASECHK.TRANS64.TRYWAIT P5, [R63+URZ+0x28c90], R72 ;  /* 0x028c90483f0075a7 */ /* 0x00106400080a017f */
[----:B-1----:R-:W-:Y:S05]  /*20500*/  @!P5 NANOSLEEP.SYNCS 0x989680 ;  /* 0x009896800000d95d */ /* 0x002fea0003900000 */
[----:B------:R-:W1:Y:S02]  /*20510*/  @!P5 SYNCS.PHASECHK.TRANS64 P5, [R63+URZ+0x28c90], R72 ;  /* 0x028c90483f00d5a7 */ /* 0x000e6400080a007f */
[----:B-1----:R-:W-:Y:S05]  /*20520*/  @!P5 BRA `(.L_x_5802) ;  /* 0xfffffffc00f0d947 */ /* 0x002fea000383ffff */
[----:B------:R-:W-:Y:S05]  /*20530*/  BRA `(.L_x_6142) ;  /* 0xfffffe2800487947 */ /* 0x000fea000383ffff */
.L_x_5803:
        /* <DEDUP_REMOVED lines=8> */
.L_x_6144:
[----:B------:R-:W-:Y:S05]  /*205c0*/  BSYNC B1 ;  /* 0x0000000000017941 */ /* 0x000fea0003800000 */
.L_x_6143:
        /* <DEDUP_REMOVED lines=8> */
.L_x_6145:
[----:B------:R-:W-:Y:S05]  /*20650*/  BRA `(.L_x_6146) ;  /* 0xfffffe2800147947 */ /* 0x000fea000383ffff */
.L_x_5813:
[----:B0-----:R0:W1:Y:S02]  /*20660*/  SYNCS.PHASECHK.TRANS64.TRYWAIT P6, [R63+URZ+0x28c90], R72 ;  /* 0x028c90483f0075a7 */ /* 0x00106400080c017f */
[----:B-1----:R-:W-:Y:S05]  /*20670*/  @!P6 NANOSLEEP.SYNCS 0x989680 ;  /* 0x009896800000e95d */ /* 0x002fea0003900000 */
[----:B------:R-:W1:Y:S02]  /*20680*/  @!P6 SYNCS.PHASECHK.TRANS64 P6, [R63+URZ+0x28c90], R72 ;  /* 0x028c90483f00e5a7 */ /* 0x000e6400080c007f */
[----:B-1----:R-:W-:Y:S05]  /*20690*/  @!P6 BRA `(.L_x_5813) ;  /* 0xfffffffc00f0e947 */ /* 0x002fea000383ffff */
[----:B------:R-:W-:Y:S05]  /*206a0*/  BRA `(.L_x_6147) ;  /* 0xfffffe3000a07947 */ /* 0x000fea000383ffff */
.L_x_5814:
        /* <DEDUP_REMOVED lines=8> */
.L_x_6149:
[----:B------:R-:W-:Y:S05]  /*20730*/  BSYNC B1 ;  /* 0x0000000000017941 */ /* 0x000fea0003800000 */
.L_x_6148:
        /* <DEDUP_REMOVED lines=8> */
.L_x_6150:
[----:B------:R-:W-:Y:S01]  /*207c0*/  MOV R69, R14 ;  /* 0x0000000e00457202 */ /* 0x000fe20000000f00 */
[----:B------:R-:W-:Y:S06]  /*207d0*/  BRA `(.L_x_6151) ;  /* 0xfffffe3000687947 */ /* 0x000fec000383ffff */
.L_x_5819:
[----:B-1----:R1:W2:Y:S02]  /*207e0*/  SYNCS.PHASECHK.TRANS64.TRYWAIT P4, [R63+URZ+0x28c90], R72 ;  /* 0x028c90483f0075a7 */ /* 0x0022a4000808017f */
[----:B--2---:R-:W-:Y:S05]  /*207f0*/  @!P4 NANOSLEEP.SYNCS 0x989680 ;  /* 0x009896800000c95d */ /* 0x004fea0003900000 */
[----:B------:R-:W2:Y:S02]  /*20800*/  @!P4 SYNCS.PHASECHK.TRANS64 P4, [R63+URZ+0x28c90], R72 ;  /* 0x028c90483f00c5a7 */ /* 0x000ea4000808007f */
[----:B--2---:R-:W-:Y:S05]  /*20810*/  @!P4 BRA `(.L_x_5819) ;  /* 0xfffffffc00f0c947 */ /* 0x004fea000383ffff */
[----:B------:R-:W-:Y:S05]  /*20820*/  BRA `(.L_x_6152) ;  /* 0xfffffe3800807947 */ /* 0x000fea000383ffff */
.L_x_5820:
[----:B------:R-:W-:Y:S01]  /*20830*/  BSSY B1, `(.L_x_6153) ;  /* 0x0000007000017945 */ /* 0x000fe20003800000 */
[----:B------:R-:W-:Y:S02]  /*20840*/  IMAD.MOV.U32 R12, RZ, RZ, RZ ;  /* 0x000000ffff0c7224 */ /* 0x000fe400078e00ff */
[----:B------:R-:W-:Y:S02]  /*20850*/  IMAD.MOV.U32 R11, RZ, RZ, 0x1c1f ;  /* 0x00001c1fff0b7424 */ /* 0x000fe400078e00ff */
[----:B------:R-:W-:-:S07]  /*20860*/  IMAD.MOV.U32 R15, RZ, RZ, -0x1 ;  /* 0xffffffffff0f7424 */ /* 0x000fce00078e00ff */
[----:B-1----:R-:W-:Y:S05]  /*20870*/  WARPSYNC.COLLECTIVE R15, `(.L_x_6154) ;  /* 0x000000000f087348 */ /* 0x002fea0003c00000 */
[----:B------:R0:W2:Y:S02]  /*20880*/  SHFL.IDX P6, R14, R13, R12, R11 ;  /* 0x0000000c0d0e7389 */ /* 0x0000a400000c000b */
[----:B012---:R-:W-:Y:S01]  /*20890*/  ENDCOLLECTIVE ;  /* 0x000000000000791b */ /* 0x007fe20003800000 */
.L_x_6154:
[----:B------:R-:W-:Y:S05]  /*208a0*/  BSYNC B1 ;  /* 0x0000000000017941 */ /* 0x000fea0003800000 */
.L_x_6153:
        /* <DEDUP_REMOVED lines=8> */
.L_x_6155:
[----:B------:R-:W-:Y:S05]  /*20930*/  BRA `(.L_x_6156) ;  /* 0xfffffe3800a87947 */ /* 0x000fea000383ffff */
.L_x_5824:
[----:B--2---:R2:W4:Y:S02]  /*20940*/  SYNCS.PHASECHK.TRANS64.TRYWAIT P3, [R63+URZ+0x28cb0], R72 ;  /* 0x028cb0483f0075a7 */ /* 0x004524000806017f */
[----:B----4-:R-:W-:Y:S05]  /*20950*/  @!P3 NANOSLEEP.SYNCS 0x989680 ;  /* 0x009896800000b95d */ /* 0x010fea0003900000 */
[----:B------:R-:W4:Y:S02]  /*20960*/  @!P3 SYNCS.PHASECHK.TRANS64 P3, [R63+URZ+0x28cb0], R72 ;  /* 0x028cb0483f00b5a7 */ /* 0x000f24000806007f */
[----:B----4-:R-:W-:Y:S05]  /*20970*/  @!P3 BRA `(.L_x_5824) ;  /* 0xfffffffc00f0b947 */ /* 0x010fea000383ffff */
[----:B------:R-:W-:Y:S05]  /*20980*/  BRA `(.L_x_6157) ;  /* 0xfffffe3c00347947 */ /* 0x000fea000383ffff */
.L_x_5843:
[----:B0-----:R0:W1:Y:S02]  /*20990*/  SYNCS.PHASECHK.TRANS64.TRYWAIT P1, [R3+URZ+0x28c50], R6 ;  /* 0x028c5006030075a7 */ /* 0x001064000802017f */
[----:B-1----:R-:W-:Y:S05]  /*209a0*/  @!P1 NANOSLEEP.SYNCS 0x989680 ;  /* 0x009896800000995d */ /* 0x002fea0003900000 */
[----:B------:R-:W1:Y:S02]  /*209b0*/  @!P1 SYNCS.PHASECHK.TRANS64 P1, [R3+URZ+0x28c50], R6 ;  /* 0x028c5006030095a7 */ /* 0x000e64000802007f */
[----:B-1----:R-:W-:Y:S05]  /*209c0*/  @!P1 BRA `(.L_x_5843) ;  /* 0xfffffffc00f09947 */ /* 0x002fea000383ffff */
[----:B------:R-:W-:Y:S05]  /*209d0*/  BRA `(.L_x_6158) ;  /* 0xfffffe5000347947 */ /* 0x000fea000383ffff */
.L_x_5851:
[----:B-1----:R1:W2:Y:S02]  /*209e0*/  SYNCS.PHASECHK.TRANS64.TRYWAIT P1, [R5+URZ+0x28c50], R14 ;  /* 0x028c500e050075a7 */ /* 0x0022a4000802017f */
[----:B--2---:R-:W-:Y:S05]  /*209f0*/  @!P1 NANOSLEEP.SYNCS 0x989680 ;  /* 0x009896800000995d */ /* 0x004fea0003900000 */
[----:B------:R-:W2:Y:S02]  /*20a00*/  @!P1 SYNCS.PHASECHK.TRANS64 P1, [R5+URZ+0x28c50], R14 ;  /* 0x028c500e050095a7 */ /* 0x000ea4000802007f */
[----:B--2---:R-:W-:Y:S05]  /*20a10*/  @!P1 BRA `(.L_x_5851) ;  /* 0xfffffffc00f09947 */ /* 0x004fea000383ffff */
[----:B------:R-:W-:Y:S05]  /*20a20*/  BRA `(.L_x_5850) ;  /* 0xfffffe5c00607947 */ /* 0x000fea000383ffff */
.L_x_5873:
        /* <DEDUP_REMOVED lines=8> */
.L_x_6160:
[----:B------:R-:W-:Y:S05]  /*20ab0*/  BSYNC B1 ;  /* 0x0000000000017941 */ /* 0x000fea0003800000 */
.L_x_6159:
        /* <DEDUP_REMOVED lines=8> */
.L_x_6161:
[----:B------:R-:W-:Y:S02]  /*20b40*/  IMAD.MOV.U32 R13, RZ, RZ, R10 ;  /* 0x000000ffff0d7224 */ /* 0x000fe400078e000a */
[----:B------:R-:W-:-:S07]  /*20b50*/  IMAD.MOV.U32 R0, RZ, RZ, R14 ;  /* 0x000000ffff007224 */ /* 0x000fce00078e000e */
[----:B------:R-:W-:Y:S05]  /*20b60*/  WARPSYNC.COLLECTIVE R15, `(.L_x_6162) ;  /* 0x000000000f087348 */ /* 0x000fea0003c00000 */
[----:B------:R0:W1:Y:S02]  /*20b70*/  SHFL.IDX P6, R14, R13, R12, R11 ;  /* 0x0000000c0d0e7389 */ /* 0x00006400000c000b */
[----:B01----:R-:W-:Y:S01]  /*20b80*/  ENDCOLLECTIVE ;  /* 0x000000000000791b */ /* 0x003fe20003800000 */
.L_x_6162:
[----:B------:R-:W-:Y:S02]  /*20b90*/  IMAD.MOV.U32 R13, RZ, RZ, R7 ;  /* 0x000000ffff0d7224 */ /* 0x000fe400078e0007 */
[----:B------:R-:W-:-:S07]  /*20ba0*/  IMAD.MOV.U32 R5, RZ, RZ, R14 ;  /* 0x000000ffff057224 */ /* 0x000fce00078e000e */
[----:B------:R-:W-:Y:S05]  /*20bb0*/  WARPSYNC.COLLECTIVE R15, `(.L_x_6163) ;  /* 0x000000000f087348 */ /* 0x000fea0003c00000 */
[----:B------:R0:W1:Y:S02]  /*20bc0*/  SHFL.IDX P6, R14, R13, R12, R11 ;  /* 0x0000000c0d0e7389 */ /* 0x00006400000c000b */
[----:B01----:R-:W-:Y:S01]  /*20bd0*/  ENDCOLLECTIVE ;  /* 0x000000000000791b */ /* 0x003fe20003800000 */
.L_x_6163:
[----:B------:R-:W-:Y:S05]  /*20be0*/  BRA `(.L_x_6164) ;  /* 0xfffffe7800347947 */ /* 0x000fea000383ffff */
.L_x_5876:
        /* <DEDUP_REMOVED lines=8> */
.L_x_6166:
[----:B------:R-:W-:Y:S05]  /*20c70*/  BSYNC B1 ;  /* 0x0000000000017941 */ /* 0x000fea0003800000 */
.L_x_6165:
        /* <DEDUP_REMOVED lines=8> */
.L_x_6167:
[----:B------:R-:W-:Y:S02]  /*20d00*/  IMAD.MOV.U32 R13, RZ, RZ, R10 ;  /* 0x000000ffff0d7224 */ /* 0x000fe400078e000a */
[----:B------:R-:W-:-:S07]  /*20d10*/  IMAD.MOV.U32 R0, RZ, RZ, R14 ;  /* 0x000000ffff007224 */ /* 0x000fce00078e000e */
[----:B------:R-:W-:Y:S05]  /*20d20*/  WARPSYNC.COLLECTIVE R15, `(.L_x_6168) ;  /* 0x000000000f087348 */ /* 0x000fea0003c00000 */
[----:B------:R0:W1:Y:S02]  /*20d30*/  SHFL.IDX P6, R14, R13, R12, R11 ;  /* 0x0000000c0d0e7389 */ /* 0x00006400000c000b */
[----:B01----:R-:W-:Y:S01]  /*20d40*/  ENDCOLLECTIVE ;  /* 0x000000000000791b */ /* 0x003fe20003800000 */
.L_x_6168:
[----:B------:R-:W-:Y:S02]  /*20d50*/  IMAD.MOV.U32 R13, RZ, RZ, R7 ;  /* 0x000000ffff0d7224 */ /* 0x000fe400078e0007 */
[----:B------:R-:W-:-:S07]  /*20d60*/  IMAD.MOV.U32 R5, RZ, RZ, R14 ;  /* 0x000000ffff057224 */ /* 0x000fce00078e000e */
[----:B------:R-:W-:Y:S05]  /*20d70*/  WARPSYNC.COLLECTIVE R15, `(.L_x_6169) ;  /* 0x000000000f087348 */ /* 0x000fea0003c00000 */
[----:B------:R0:W1:Y:S02]  /*20d80*/  SHFL.IDX P6, R14, R13, R12, R11 ;  /* 0x0000000c0d0e7389 */ /* 0x00006400000c000b */
[----:B01----:R-:W-:Y:S01]  /*20d90*/  ENDCOLLECTIVE ;  /* 0x000000000000791b */ /* 0x003fe20003800000 */
.L_x_6169:
[----:B------:R-:W-:Y:S05]  /*20da0*/  BRA `(.L_x_6170) ;  /* 0xfffffe7800907947 */ /* 0x000fea000383ffff */
.L_x_5880:
[----:B0-----:R0:W1:Y:S02]  /*20db0*/  SYNCS.PHASECHK.TRANS64.TRYWAIT P0, [R2+URZ+0x28c00], R35 ;  /* 0x028c0023020075a7 */ /* 0x001064000800017f */
[----:B-1----:R-:W-:Y:S05]  /*20dc0*/  @!P0 NANOSLEEP.SYNCS 0x989680 ;  /* 0x009896800000895d */ /* 0x002fea0003900000 */
[----:B------:R-:W1:Y:S02]  /*20dd0*/  @!P0 SYNCS.PHASECHK.TRANS64 P0, [R2+URZ+0x28c00], R35 ;  /* 0x028c0023020085a7 */ /* 0x000e64000800007f */
[----:B-1----:R-:W-:Y:S05]  /*20de0*/  @!P0 BRA `(.L_x_5880) ;  /* 0xfffffffc00f08947 */ /* 0x002fea000383ffff */
[----:B------:R-:W-:Y:S05]  /*20df0*/  BRA `(.L_x_6171) ;  /* 0xfffffe7c00947947 */ /* 0x000fea000383ffff */
.L_x_5888:
[----:B------:R-:W0:Y:S01]  /*20e00*/  LDC R37, c[0x0][0x3f4] ;  /* 0x0000fd00ff257b82 */ /* 0x000e220000000800 */
        /* <DEDUP_REMOVED lines=8> */
.L_x_6173:
[----:B------:R-:W-:Y:S05]  /*20e90*/  BSYNC B1 ;  /* 0x0000000000017941 */ /* 0x000fea0003800000 */
.L_x_6172:
[----:B------:R-:W-:Y:S01]  /*20ea0*/  IMAD.MOV.U32 R13, RZ, RZ, R25 ;  /* 0x000000ffff0d7224 */ /* 0x000fe200078e0019 */
[----:B------:R-:W-:Y:S01]  /*20eb0*/  MOV R15, 0xffffffff ;  /* 0xffffffff000f7802 */ /* 0x000fe20000000f00 */
[----:B------:R-:W-:Y:S01]  /*20ec0*/  IMAD.MOV.U32 R12, RZ, RZ, RZ ;  /* 0x000000ffff0c7224 */ /* 0x000fe200078e00ff */
[----:B------:R-:W-:Y:S01]  /*20ed0*/  ISETP.GE.AND P0, PT, R16, R37, PT ;  /* 0x000000251000720c */ /* 0x000fe20003f06270 */
[----:B------:R-:W-:Y:S02]  /*20ee0*/  IMAD.MOV.U32 R11, RZ, RZ, 0x1c1f ;  /* 0x00001c1fff0b7424 */ /* 0x000fe400078e00ff */
[----:B------:R-:W-:Y:S02]  /*20ef0*/  IMAD.MOV.U32 R0, RZ, RZ, R14 ;  /* 0x000000ffff007224 */ /* 0x000fe400078e000e */
[----:B------:R-:W-:-:S08]  /*20f00*/  IMAD R34, R23, R34, RZ ;  /* 0x0000002217227224 */ /* 0x000fd000078e02ff */
[----:B------:R-:W-:Y:S05]  /*20f10*/  WARPSYNC.COLLECTIVE R15, `(.L_x_6174) ;  /* 0x000000000f087348 */ /* 0x000fea0003c00000 */
[----:B------:R0:W1:Y:S02]  /*20f20*/  SHFL.IDX P6, R14, R13, R12, R11 ;  /* 0x0000000c0d0e7389 */ /* 0x00006400000c000b */
[----:B01----:R-:W-:Y:S01]  /*20f30*/  ENDCOLLECTIVE ;  /* 0x000000000000791b */ /* 0x003fe20003800000 */
.L_x_6174:
[----:B------:R-:W-:Y:S01]  /*20f40*/  ISETP.GE.OR P1, PT, R39, R34, P0 ;  /* 0x000000222700720c */ /* 0x000fe20000726670 */
[----:B------:R-:W-:-:S12]  /*20f50*/  IMAD.MOV.U32 R13, RZ, RZ, R24 ;  /* 0x000000ffff0d7224 */ /* 0x000fd800078e0018 */
[C---:B------:R-:W-:Y:S01]  /*20f60*/  @!P1 IMAD.SHL.U32 R5, R16.reuse, 0x2, RZ ;  /* 0x0000000210059824 */ /* 0x040fe200078e00ff */
[----:B------:R-:W-:Y:S01]  /*20f70*/  @!P1 SHF.L.U64.HI R21, R16, 0x1, R17 ;  /* 0x0000000110159819 */ /* 0x000fe20000010211 */
[----:B------:R-:W-:-:S07]  /*20f80*/  IMAD.MOV.U32 R3, RZ, RZ, R14 ;  /* 0x000000ffff037224 */ /* 0x000fce00078e000e */
[----:B------:R-:W-:Y:S05]  /*20f90*/  WARPSYNC.COLLECTIVE R15, `(.L_x_6175) ;  /* 0x000000000f087348 */ /* 0x000fea0003c00000 */
[----:B------:R0:W1:Y:S02]  /*20fa0*/  SHFL.IDX P6, R14, R13, R12, R11 ;  /* 0x0000000c0d0e7389 */ /* 0x00006400000c000b */
[----:B01----:R-:W-:Y:S01]  /*20fb0*/  ENDCOLLECTIVE ;  /* 0x000000000000791b */ /* 0x003fe20003800000 */
.L_x_6175:
[----:B------:R-:W-:-:S05]  /*20fc0*/  @!P1 IADD3 R6, P2, R3, R5, RZ ;  /* 0x0000000503069210 */ /* 0x000fca0007f5e0ff */
[----:B------:R-:W-:Y:S02]  /*20fd0*/  @!P1 IMAD.X R7, R0, 0x1, R21, P2 ;  /* 0x0000000100079824 */ /* 0x000fe400010e0615 */
[----:B------:R-:W-:Y:S02]  /*20fe0*/  IMAD.MOV.U32 R13, RZ, RZ, R27 ;  /* 0x000000ffff0d7224 */ /* 0x000fe400078e001b */
[----:B------:R-:W-:-:S07]  /*20ff0*/  IMAD.MOV.U32 R4, RZ, RZ, R14 ;  /* 0x000000ffff047224 */ /* 0x000fce00078e000e */
[----:B------:R-:W-:Y:S05]  /*21000*/  WARPSYNC.COLLECTIVE R15, `(.L_x_6176) ;  /* 0x000000000f087348 */ /* 0x000fea0003c00000 */
[----:B------:R0:W1:Y:S02]  /*21010*/  SHFL.IDX P6, R14, R13, R12, R11 ;  /* 0x0000000c0d0e7389 */ /* 0x00006400000c000b */
[----:B01----:R-:W-:Y:S01]  /*21020*/  ENDCOLLECTIVE ;  /* 0x000000000000791b */ /* 0x003fe20003800000 */
.L_x_6176:
[----:B------:R-:W2:Y:S01]  /*21030*/  @!P1 LD.E.128 R8, desc[UR40][R6.64] ;  /* 0x0000002806089980 */ /* 0x000ea2000c101d00 */
[----:B------:R-:W-:-:S05]  /*21040*/  @!P1 IADD3 R14, P2, R14, R5, RZ ;  /* 0x000000050e0e9210 */ /* 0x000fca0007f5e0ff */
[----:B------:R-:W-:-:S04]  /*21050*/  @!P1 IMAD.X R3, R4, 0x1, R21, P2 ;  /* 0x0000000104039824 */ /* 0x000fc800010e0615 */
[----:B------:R-:W-:-:S05]  /*21060*/  @!P1 IMAD.MOV.U32 R15, RZ, RZ, R3 ;  /* 0x000000ffff0f9224 */ /* 0x000fca00078e0003 */
[----:B------:R0:W5:Y:S01]  /*21070*/  @!P1 LD.E.128 R4, desc[UR40][R14.64] ;  /* 0x000000280e049980 */ /* 0x000162000c101d00 */
[----:B------:R-:W-:Y:S01]  /*21080*/  CS2R R32, SRZ ;  /* 0x0000000000207805 */ /* 0x000fe2000001ff00 */
[----:B------:R-:W-:Y:S01]  /*21090*/  IMAD.MOV.U32 R13, RZ, RZ, R26 ;  /* 0x000000ffff0d7224 */ /* 0x000fe200078e001a */
[----:B------:R-:W-:Y:S01]  /*210a0*/  CS2R R30, SRZ ;  /* 0x00000000001e7805 */ /* 0x000fe2000001ff00 */
[----:B------:R-:W-:Y:S01]  /*210b0*/  IMAD.MOV.U32 R12, RZ, RZ, 0x1 ;  /* 0x00000001ff0c7424 */ /* 0x000fe200078e00ff */
[----:B------:R-:W-:Y:S02]  /*210c0*/  CS2R R28, SRZ ;  /* 0x00000000001c7805 */ /* 0x000fe4000001ff00 */
[----:B------:R-:W-:Y:S01]  /*210d0*/  CS2R R20, SRZ ;  /* 0x0000000000147805 */ /* 0x000fe2000001ff00 */
[----:B0-----:R-:W-:Y:S02]  /*210e0*/  IMAD.MOV.U32 R15, RZ, RZ, -0x1 ;  /* 0xffffffffff0f7424 */ /* 0x001fe400078e00ff */
[----:B--2---:R-:W-:-:S02]  /*210f0*/  @!P1 IMAD.MOV.U32 R33, RZ, RZ, R11 ;  /* 0x000000ffff219224 */ /* 0x004fc400078e000b */
[----:B------:R-:W-:Y:S02]  /*21100*/  IMAD.MOV.U32 R11, RZ, RZ, 0x1c1f ;  /* 0x00001c1fff0b7424 */ /* 0x000fe400078e00ff */
[----:B------:R-:W-:Y:S02]  /*21110*/  @!P1 IMAD.MOV.U32 R30, RZ, RZ, R8 ;  /* 0x000000ffff1e9224 */ /* 0x000fe400078e0008 */
[----:B------:R-:W-:-:S07]  /*21120*/  @!P1 IMAD.MOV.U32 R31, RZ, RZ, R9 ;  /* 0x000000ffff1f9224 */ /* 0x000fce00078e0009 */
[----:B-----5:R-:W-:Y:S05]  /*21130*/  WARPSYNC.COLLECTIVE R15, `(.L_x_6177) ;  /* 0x000000000f087348 */ /* 0x020fea0003c00000 */
[----:B------:R0:W1:Y:S02]  /*21140*/  SHFL.IDX P6, R14, R13, R12, R11 ;  /* 0x0000000c0d0e7389 */ /* 0x00006400000c000b */
[----:B01---5:R-:W-:Y:S01]  /*21150*/  ENDCOLLECTIVE ;  /* 0x000000000000791b */ /* 0x023fe20003800000 */
.L_x_6177:
[----:B------:R-:W-:Y:S02]  /*21160*/  IMAD.MOV.U32 R0, RZ, RZ, R30 ;  /* 0x000000ffff007224 */ /* 0x000fe400078e001e */
[----:B------:R-:W-:Y:S02]  /*21170*/  IMAD.MOV.U32 R3, RZ, RZ, R31 ;  /* 0x000000ffff037224 */ /* 0x000fe400078e001f */
[----:B------:R-:W-:Y:S01]  /*21180*/  @!P1 IMAD.MOV.U32 R32, RZ, RZ, R10 ;  /* 0x000000ffff209224 */ /* 0x000fe200078e000a */
[----:B------:R-:W-:Y:S01]  /*21190*/  PRMT R36, R36, 0x5410, R0 ;  /* 0x0000541024247816 */ /* 0x000fe20000000000 */
[----:B------:R-:W-:Y:S01]  /*211a0*/  IMAD.MOV.U32 R9, RZ, RZ, R33 ;  /* 0x000000ffff097224 */ /* 0x000fe200078e0021 */
[----:B------:R-:W-:Y:S01]  /*211b0*/  PRMT R46, R46, 0x5410, R3 ;  /* 0x000054102e2e7816 */ /* 0x000fe20000000003 */
[----:B------:R-:W-:-:S03]  /*211c0*/  IMAD.MOV.U32 R8, RZ, RZ, R32 ;  /* 0x000000ffff087224 */ /* 0x000fc600078e0020 */
[----:B------:R-:W-:Y:S01]  /*211d0*/  PRMT R36, R9, 0x7610, R36 ;  /* 0x0000761009247816 */ /* 0x000fe20000000024 */
[----:B------:R-:W-:Y:S01]  /*211e0*/  IMAD.MOV.U32 R13, RZ, RZ, R25 ;  /* 0x000000ffff0d7224 */ /* 0x000fe200078e0019 */
[----:B------:R-:W-:Y:S01]  /*211f0*/  PRMT R35, R8, 0x7610, R35 ;  /* 0x0000761008237816 */ /* 0x000fe20000000023 */
[----:B------:R-:W-:Y:S02]  /*21200*/  @!P1 IMAD.MOV.U32 R28, RZ, RZ, R4 ;  /* 0x000000ffff1c9224 */ /* 0x000fe400078e0004 */
[----:B------:R-:W-:Y:S02]  /*21210*/  @!P1 IMAD.MOV.U32 R29, RZ, RZ, R5 ;  /* 0x000000ffff1d9224 */ /* 0x000fe400078e0005 */
[----:B------:R-:W-:Y:S02]  /*21220*/  @!P1 IMAD.MOV.U32 R21, RZ, RZ, R7 ;  /* 0x000000ffff159224 */ /* 0x000fe400078e0007 */
[----:B------:R-:W-:Y:S02]  /*21230*/  @!P1 IMAD.MOV.U32 R20, RZ, RZ, R6 ;  /* 0x000000ffff149224 */ /* 0x000fe400078e0006 */
[----:B------:R-:W-:-:S07]  /*21240*/  IMAD.MOV.U32 R0, RZ, RZ, R14 ;  /* 0x000000ffff007224 */ /* 0x000fce00078e000e */
[----:B------:R-:W-:Y:S05]  /*21250*/  WARPSYNC.COLLECTIVE R15, `(.L_x_6178) ;  /* 0x000000000f087348 */ /* 0x000fea0003c00000 */
[----:B------:R0:W1:Y:S02]  /*21260*/  SHFL.IDX P6, R14, R13, R12, R11 ;  /* 0x0000000c0d0e7389 */ /* 0x00006400000c000b */
[----:B01----:R-:W-:Y:S01]  /*21270*/  ENDCOLLECTIVE ;  /* 0x000000000000791b */ /* 0x003fe20003800000 */
.L_x_6178:
[----:B------:R-:W-:Y:S02]  /*21280*/  IMAD.MOV.U32 R4, RZ, RZ, R28 ;  /* 0x000000ffff047224 */ /* 0x000fe400078e001c */
[----:B------:R-:W-:Y:S02]  /*21290*/  IMAD.MOV.U32 R5, RZ, RZ, R29 ;  /* 0x000000ffff057224 */ /* 0x000fe400078e001d */
[----:B------:R-:W-:Y:S01]  /*212a0*/  IMAD.MOV.U32 R7, RZ, RZ, R21 ;  /* 0x000000ffff077224 */ /* 0x000fe200078e0015 */
[----:B------:R-:W-:Y:S01]  /*212b0*/  PRMT R35, R35, 0x5410, R4 ;  /* 0x0000541023237816 */ /* 0x000fe20000000004 */
[----:B------:R-:W-:-:S03]  /*212c0*/  IMAD.MOV.U32 R6, RZ, RZ, R20 ;  /* 0x000000ffff067224 */ /* 0x000fc600078e0014 */
[----:B------:R-:W-:Y:S02]  /*212d0*/  PRMT R41, R7, 0x5410, R5 ;  /* 0x0000541007297816 */ /* 0x000fe40000000005 */
[----:B------:R-:W-:Y:S02]  /*212e0*/  CS2R R4, SRZ ;  /* 0x0000000000047805 */ /* 0x000fe4000001ff00 */
[----:B------:R-:W-:Y:S01]  /*212f0*/  PRMT R43, R43, 0x5410, R6 ;  /* 0x000054102b2b7816 */ /* 0x000fe20000000006 */
[----:B------:R-:W-:Y:S02]  /*21300*/  IMAD.MOV.U32 R13, RZ, RZ, R24 ;  /* 0x000000ffff0d7224 */ /* 0x000fe400078e0018 */
[----:B------:R-:W-:-:S07]  /*21310*/  IMAD.MOV.U32 R3, RZ, RZ, R14 ;  /* 0x000000ffff037224 */ /* 0x000fce00078e000e */
[----:B------:R-:W-:Y:S05]  /*21320*/  WARPSYNC.COLLECTIVE R15, `(.L_x_6179) ;  /* 0x000000000f087348 */ /* 0x000fea0003c00000 */
[----:B------:R0:W1:Y:S02]  /*21330*/  SHFL.IDX P6, R14, R13, R12, R11 ;  /* 0x0000000c0d0e7389 */ /* 0x00006400000c000b */
[----:B01----:R-:W-:Y:S01]  /*21340*/  ENDCOLLECTIVE ;  /* 0x000000000000791b */ /* 0x003fe20003800000 */
.L_x_6179:
[----:B------:R-:W-:Y:S02]  /*21350*/  IMAD.MOV.U32 R13, RZ, RZ, R27 ;  /* 0x000000ffff0d7224 */ /* 0x000fe400078e001b */
[----:B------:R-:W-:-:S07]  /*21360*/  IMAD.MOV.U32 R24, RZ, RZ, R14 ;  /* 0x000000ffff187224 */ /* 0x000fce00078e000e */
[----:B------:R-:W-:Y:S05]  /*21370*/  WARPSYNC.COLLECTIVE R15, `(.L_x_6180) ;  /* 0x000000000f087348 */ /* 0x000fea0003c00000 */
[----:B------:R0:W1:Y:S02]  /*21380*/  SHFL.IDX P6, R14, R13, R12, R11 ;  /* 0x0000000c0d0e7389 */ /* 0x00006400000c000b */
[----:B01----:R-:W-:Y:S01]  /*21390*/  ENDCOLLECTIVE ;  /* 0x000000000000791b */ /* 0x003fe20003800000 */
.L_x_6180:
[----:B------:R-:W-:Y:S05]  /*213a0*/  BRA `(.L_x_6181) ;  /* 0xfffffe8800b87947 */ /* 0x000fea000383ffff */
.L_x_5892:
[----:B0-----:R0:W1:Y:S02]  /*213b0*/  SYNCS.PHASECHK.TRANS64.TRYWAIT P1, [R2+URZ+0x28c00], R13 ;  /* 0x028c000d020075a7 */ /* 0x001064000802017f */
[----:B-1----:R-:W-:Y:S05]  /*213c0*/  @!P1 NANOSLEEP.SYNCS 0x989680 ;  /* 0x009896800000995d */ /* 0x002fea0003900000 */
[----:B------:R-:W1:Y:S02]  /*213d0*/  @!P1 SYNCS.PHASECHK.TRANS64 P1, [R2+URZ+0x28c00], R13 ;  /* 0x028c000d020095a7 */ /* 0x000e64000802007f */
[----:B-1----:R-:W-:Y:S05]  /*213e0*/  @!P1 BRA `(.L_x_5892) ;  /* 0xfffffffc00f09947 */ /* 0x002fea000383ffff */
[----:B------:R-:W-:Y:S05]  /*213f0*/  BRA `(.L_x_6182) ;  /* 0xfffffe8c00587947 */ /* 0x000fea000383ffff */
.L_x_5898:
[----:B0-----:R0:W2:Y:S02]  /*21400*/  SYNCS.PHASECHK.TRANS64.TRYWAIT P1, [R12+URZ+0x28c30], R21 ;  /* 0x028c30150c0075a7 */ /* 0x0010a4000802017f */
[----:B--2---:R-:W-:Y:S05]  /*21410*/  @!P1 NANOSLEEP.SYNCS 0x989680 ;  /* 0x009896800000995d */ /* 0x004fea0003900000 */
[----:B------:R-:W2:Y:S02]  /*21420*/  @!P1 SYNCS.PHASECHK.TRANS64 P1, [R12+URZ+0x28c30], R21 ;  /* 0x028c30150c0095a7 */ /* 0x000ea4000802007f */
[----:B--2---:R-:W-:Y:S05]  /*21430*/  @!P1 BRA `(.L_x_5898) ;  /* 0xfffffffc00f09947 */ /* 0x004fea000383ffff */
[----:B------:R-:W-:Y:S05]  /*21440*/  BRA `(.L_x_5897) ;  /* 0xfffffe9c002c7947 */ /* 0x000fea000383ffff */
.L_x_5912:
[----:B--2---:R2:W3:Y:S02]  /*21450*/  SYNCS.PHASECHK.TRANS64.TRYWAIT P1, [R12+URZ+0x28c50], R21 ;  /* 0x028c50150c0075a7 */ /* 0x0044e4000802017f */
[----:B---3--:R-:W-:Y:S05]  /*21460*/  @!P1 NANOSLEEP.SYNCS 0x989680 ;  /* 0x009896800000995d */ /* 0x008fea0003900000 */
[----:B------:R-:W3:Y:S02]  /*21470*/  @!P1 SYNCS.PHASECHK.TRANS64 P1, [R12+URZ+0x28c50], R21 ;  /* 0x028c50150c0095a7 */ /* 0x000ee4000802007f */
[----:B---3--:R-:W-:Y:S05]  /*21480*/  @!P1 BRA `(.L_x_5912) ;  /* 0xfffffffc00f09947 */ /* 0x008fea000383ffff */
[----:B------:R-:W-:Y:S05]  /*21490*/  BRA `(.L_x_5911) ;  /* 0xfffffebc00007947 */ /* 0x000fea000383ffff */
.L_x_5925:
[----:B-1----:R1:W2:Y:S02]  /*214a0*/  SYNCS.PHASECHK.TRANS64.TRYWAIT P1, [R21+URZ+0x28c30], R212 ;  /* 0x028c30d4150075a7 */ /* 0x0022a4000802017f */
[----:B--2---:R-:W-:Y:S05]  /*214b0*/  @!P1 NANOSLEEP.SYNCS 0x989680 ;  /* 0x009896800000995d */ /* 0x004fea0003900000 */
[----:B------:R-:W2:Y:S02]  /*214c0*/  @!P1 SYNCS.PHASECHK.TRANS64 P1, [R21+URZ+0x28c30], R212 ;  /* 0x028c30d4150095a7 */ /* 0x000ea4000802007f */
[----:B--2---:R-:W-:Y:S05]  /*214d0*/  @!P1 BRA `(.L_x_5925) ;  /* 0xfffffffc00f09947 */ /* 0x004fea000383ffff */
[----:B------:R-:W-:Y:S05]  /*214e0*/  BRA `(.L_x_5924) ;  /* 0xfffffec0008c7947 */ /* 0x000fea000383ffff */
.L_x_5939:
[----:B--2---:R2:W3:Y:S02]  /*214f0*/  SYNCS.PHASECHK.TRANS64.TRYWAIT P1, [R21+URZ+0x28c50], R212 ;  /* 0x028c50d4150075a7 */ /* 0x0044e4000802017f */
[----:B---3--:R-:W-:Y:S05]  /*21500*/  @!P1 NANOSLEEP.SYNCS 0x989680 ;  /* 0x009896800000995d */ /* 0x008fea0003900000 */
[----:B------:R-:W3:Y:S02]  /*21510*/  @!P1 SYNCS.PHASECHK.TRANS64 P1, [R21+URZ+0x28c50], R212 ;  /* 0x028c50d4150095a7 */ /* 0x000ee4000802007f */
[----:B---3--:R-:W-:Y:S05]  /*21520*/  @!P1 BRA `(.L_x_5939) ;  /* 0xfffffffc00f09947 */ /* 0x008fea000383ffff */
[----:B------:R-:W-:Y:S05]  /*21530*/  BRA `(.L_x_5938) ;  /* 0xfffffee800107947 */ /* 0x000fea000383ffff */
.L_x_5953:
[----:B-1----:R1:W2:Y:S02]  /*21540*/  SYNCS.PHASECHK.TRANS64.TRYWAIT P2, [R12+URZ+0x28c30], R212 ;  /* 0x028c30d40c0075a7 */ /* 0x0022a4000804017f */
[----:B--2---:R-:W-:Y:S05]  /*21550*/  @!P2 NANOSLEEP.SYNCS 0x989680 ;  /* 0x009896800000a95d */ /* 0x004fea0003900000 */
[----:B------:R-:W2:Y:S02]  /*21560*/  @!P2 SYNCS.PHASECHK.TRANS64 P2, [R12+URZ+0x28c30], R212 ;  /* 0x028c30d40c00a5a7 */ /* 0x000ea4000804007f */
[----:B--2---:R-:W-:Y:S05]  /*21570*/  @!P2 BRA `(.L_x_5953) ;  /* 0xfffffffc00f0a947 */ /* 0x004fea000383ffff */
[----:B------:R-:W-:Y:S05]  /*21580*/  BRA `(.L_x_5952) ;  /* 0xfffffeec00e47947 */ /* 0x000fea000383ffff */
.L_x_5959:
[----:B--2---:R2:W3:Y:S02]  /*21590*/  SYNCS.PHASECHK.TRANS64.TRYWAIT P2, [R12+URZ+0x28c50], R212 ;  /* 0x028c50d40c0075a7 */ /* 0x0044e4000804017f */
[----:B---3--:R-:W-:Y:S05]  /*215a0*/  @!P2 NANOSLEEP.SYNCS 0x989680 ;  /* 0x009896800000a95d */ /* 0x008fea0003900000 */
[----:B------:R-:W3:Y:S02]  /*215b0*/  @!P2 SYNCS.PHASECHK.TRANS64 P2, [R12+URZ+0x28c50], R212 ;  /* 0x028c50d40c00a5a7 */ /* 0x000ee4000804007f */
[----:B---3--:R-:W-:Y:S05]  /*215c0*/  @!P2 BRA `(.L_x_5959) ;  /* 0xfffffffc00f0a947 */ /* 0x008fea000383ffff */
[----:B------:R-:W-:Y:S05]  /*215d0*/  BRA `(.L_x_5958) ;  /* 0xffffff08004c7947 */ /* 0x000fea000383ffff */
.L_x_5968:
[----:B-1----:R1:W2:Y:S02]  /*215e0*/  SYNCS.PHASECHK.TRANS64.TRYWAIT P1, [R21+URZ+0x28c30], R209 ;  /* 0x028c30d1150075a7 */ /* 0x0022a4000802017f */
[----:B--2---:R-:W-:Y:S05]  /*215f0*/  @!P1 NANOSLEEP.SYNCS 0x989680 ;  /* 0x009896800000995d */ /* 0x004fea0003900000 */
[----:B------:R-:W2:Y:S02]  /*21600*/  @!P1 SYNCS.PHASECHK.TRANS64 P1, [R21+URZ+0x28c30], R209 ;  /* 0x028c30d1150095a7 */ /* 0x000ea4000802007f */
[----:B--2---:R-:W-:Y:S05]  /*21610*/  @!P1 BRA `(.L_x_5968) ;  /* 0xfffffffc00f09947 */ /* 0x004fea000383ffff */
[----:B------:R-:W-:Y:S05]  /*21620*/  BRA `(.L_x_5967) ;  /* 0xffffff0c00687947 */ /* 0x000fea000383ffff */
.L_x_5982:
[----:B---3--:R3:W4:Y:S02]  /*21630*/  SYNCS.PHASECHK.TRANS64.TRYWAIT P1, [R21+URZ+0x28c50], R209 ;  /* 0x028c50d1150075a7 */ /* 0x008724000802017f */
[----:B----4-:R-:W-:Y:S05]  /*21640*/  @!P1 NANOSLEEP.SYNCS 0x989680 ;  /* 0x009896800000995d */ /* 0x010fea0003900000 */
[----:B------:R-:W4:Y:S02]  /*21650*/  @!P1 SYNCS.PHASECHK.TRANS64 P1, [R21+URZ+0x28c50], R209 ;  /* 0x028c50d1150095a7 */ /* 0x000f24000802007f */
[----:B----4-:R-:W-:Y:S05]  /*21660*/  @!P1 BRA `(.L_x_5982) ;  /* 0xfffffffc00f09947 */ /* 0x010fea000383ffff */
[----:B------:R-:W-:Y:S05]  /*21670*/  BRA `(.L_x_5981) ;  /* 0xffffff3000787947 */ /* 0x000fea000383ffff */
.L_x_6021:
        /* <DEDUP_REMOVED lines=11> */
.L_x_6184:
[----:B------:R-:W-:Y:S05]  /*21730*/  BSYNC B1 ;  /* 0x0000000000017941 */ /* 0x000fea0003800000 */
.L_x_6183:
[----:B------:R-:W-:Y:S05]  /*21740*/  BRA `(.L_x_6185) ;  /* 0xffffff88003c7947 */ /* 0x000fea000383ffff */
.L_x_6023:
[----:B------:R-:W-:Y:S01]  /*21750*/  BSSY B1, `(.L_x_6186) ;  /* 0x0000006000017945 */ /* 0x000fe20003800000 */
[----:B------:R-:W-:-:S07]  /*21760*/  IMAD.MOV.U32 R15, RZ, RZ, -0x1 ;  /* 0xffffffffff0f7424 */ /* 0x000fce00078e00ff */
[----:B0-----:R-:W-:Y:S05]  /*21770*/  WARPSYNC.COLLECTIVE R15, `(.L_x_6187) ;  /* 0x000000000f0c7348 */ /* 0x001fea0003c00000 */
[----:B------:R-:W-:Y:S02]  /*21780*/  ELECT P6, UR62, PT ;  /* 0x00000000003e782f */ /* 0x000fe400038c0000 */
[----:B------:R-:W-:Y:S01]  /*21790*/  MOV R14, UR62 ;  /* 0x0000003e000e7c02 */ /* 0x000fe20008000f00 */
[----:B0-----:R-:W-:Y:S10]  /*217a0*/  ENDCOLLECTIVE ;  /* 0x000000000000791b */ /* 0x001ff40003800000 */
.L_x_6187:
[----:B------:R-:W-:Y:S05]  /*217b0*/  BSYNC B1 ;  /* 0x0000000000017941 */ /* 0x000fea0003800000 */
.L_x_6186:
[----:B------:R-:W-:Y:S05]  /*217c0*/  BRA `(.L_x_6022) ;  /* 0xffffff8800347947 */ /* 0x000fea000383ffff */
.L_x_6025:
[----:B0-----:R0:W1:Y:S02]  /*217d0*/  SYNCS.PHASECHK.TRANS64.TRYWAIT P0, [R23+URZ+0x28c20], R2 ;  /* 0x028c2002170075a7 */ /* 0x001064000800017f */
[----:B-1----:R-:W-:Y:S05]  /*217e0*/  @!P0 NANOSLEEP.SYNCS 0x989680 ;  /* 0x009896800000895d */ /* 0x002fea0003900000 */
[----:B------:R-:W1:Y:S02]  /*217f0*/  @!P0 SYNCS.PHASECHK.TRANS64 P0, [R23+URZ+0x28c20], R2 ;  /* 0x028c2002170085a7 */ /* 0x000e64000800007f */
[----:B-1----:R-:W-:Y:S05]  /*21800*/  @!P0 BRA `(.L_x_6025) ;  /* 0xfffffffc00f08947 */ /* 0x002fea000383ffff */
[----:B------:R-:W-:Y:S05]  /*21810*/  BRA `(.L_x_6188) ;  /* 0xffffff8800447947 */ /* 0x000fea000383ffff */
.L_x_6029:
[----:B0-----:R0:W1:Y:S02]  /*21820*/  SYNCS.PHASECHK.TRANS64.TRYWAIT P0, [R12+URZ+0x28ca0], R2 ;  /* 0x028ca0020c0075a7 */ /* 0x001064000800017f */
[----:B-1----:R-:W-:Y:S05]  /*21830*/  @!P0 NANOSLEEP.SYNCS 0x989680 ;  /* 0x009896800000895d */ /* 0x002fea0003900000 */
[----:B------:R-:W1:Y:S02]  /*21840*/  @!P0 SYNCS.PHASECHK.TRANS64 P0, [R12+URZ+0x28ca0], R2 ;  /* 0x028ca0020c0085a7 */ /* 0x000e64000800007f */
[----:B-1----:R-:W-:Y:S05]  /*21850*/  @!P0 BRA `(.L_x_6029) ;  /* 0xfffffffc00f08947 */ /* 0x002fea000383ffff */
[----:B------:R-:W-:Y:S05]  /*21860*/  BRA `(.L_x_6189) ;  /* 0xffffff88005c7947 */ /* 0x000fea000383ffff */
.L_x_6034:
[----:B-1----:R1:W2:Y:S02]  /*21870*/  SYNCS.PHASECHK.TRANS64.TRYWAIT P0, [R12+URZ+0x28cc0], R2 ;  /* 0x028cc0020c0075a7 */ /* 0x0022a4000800017f */
[----:B--2---:R-:W-:Y:S05]  /*21880*/  @!P0 NANOSLEEP.SYNCS 0x989680 ;  /* 0x009896800000895d */ /* 0x004fea0003900000 */
[----:B------:R-:W2:Y:S02]  /*21890*/  @!P0 SYNCS.PHASECHK.TRANS64 P0, [R12+URZ+0x28cc0], R2 ;  /* 0x028cc0020c0085a7 */ /* 0x000ea4000800007f */
[----:B--2---:R-:W-:Y:S05]  /*218a0*/  @!P0 BRA `(.L_x_6034) ;  /* 0xfffffffc00f08947 */ /* 0x004fea000383ffff */
[----:B------:R-:W-:Y:S05]  /*218b0*/  BRA `(.L_x_6190) ;  /* 0xffffff8800d87947 */ /* 0x000fea000383ffff */
.L_x_6048:
[----:B0-----:R0:W1:Y:S02]  /*218c0*/  SYNCS.PHASECHK.TRANS64.TRYWAIT P1, [R10+URZ+0x28ca0], R2 ;  /* 0x028ca0020a0075a7 */ /* 0x001064000802017f */
[----:B-1----:R-:W-:Y:S05]  /*218d0*/  @!P1 NANOSLEEP.SYNCS 0x989680 ;  /* 0x009896800000995d */ /* 0x002fea0003900000 */
[----:B------:R-:W1:Y:S02]  /*218e0*/  @!P1 SYNCS.PHASECHK.TRANS64 P1, [R10+URZ+0x28ca0], R2 ;  /* 0x028ca0020a0095a7 */ /* 0x000e64000802007f */
[----:B-1----:R-:W-:Y:S05]  /*218f0*/  @!P1 BRA `(.L_x_6048) ;  /* 0xfffffffc00f09947 */ /* 0x002fea000383ffff */
[----:B------:R-:W-:Y:S05]  /*21900*/  BRA `(.L_x_6191) ;  /* 0xffffff94003c7947 */ /* 0x000fea000383ffff */
.L_x_6053:
[----:B-1----:R1:W2:Y:S02]  /*21910*/  SYNCS.PHASECHK.TRANS64.TRYWAIT P1, [R10+URZ+0x28cc0], R2 ;  /* 0x028cc0020a0075a7 */ /* 0x0022a4000802017f */
[----:B--2---:R-:W-:Y:S05]  /*21920*/  @!P1 NANOSLEEP.SYNCS 0x989680 ;  /* 0x009896800000995d */ /* 0x004fea0003900000 */
[----:B------:R-:W2:Y:S02]  /*21930*/  @!P1 SYNCS.PHASECHK.TRANS64 P1, [R10+URZ+0x28cc0], R2 ;  /* 0x028cc0020a0095a7 */ /* 0x000ea4000802007f */
[----:B--2---:R-:W-:Y:S05]  /*21940*/  @!P1 BRA `(.L_x_6053) ;  /* 0xfffffffc00f09947 */ /* 0x004fea000383ffff */
[----:B------:R-:W-:Y:S05]  /*21950*/  BRA `(.L_x_6192) ;  /* 0xffffff9400b47947 */ /* 0x000fea000383ffff */
.L_x_6081:
[----:B------:R-:W1:Y:S01]  /*21960*/  S2R R12, SR_TID.X ;  /* 0x00000000000c7919 */ /* 0x000e620000002100 */
[----:B------:R-:W-:Y:S01]  /*21970*/  BSSY B0, `(.L_x_6193) ;  /* 0x000000a000007945 */ /* 0x000fe20003800000 */
[----:B------:R-:W-:Y:S01]  /*21980*/  IMAD.MOV.U32 R11, RZ, RZ, 0x1f ;  /* 0x0000001fff0b7424 */ /* 0x000fe200078e00ff */
[----:B------:R-:W-:Y:S02]  /*21990*/  MOV R15, 0xffffffff ;  /* 0xffffffff000f7802 */ /* 0x000fe40000000f00 */
[----:B-1----:R-:W-:-:S04]  /*219a0*/  SHF.R.U32.HI R12, RZ, 0x5, R12 ;  /* 0x00000005ff0c7819 */ /* 0x002fc8000001160c */
[----:B------:R-:W-:-:S05]  /*219b0*/  LOP3.LUT R12, R12, 0x3, RZ, 0xc0, !PT ;  /* 0x000000030c0c7812 */ /* 0x000fca00078ec0ff */
[----:B------:R-:W-:Y:S02]  /*219c0*/  IMAD.MOV.U32 R13, RZ, RZ, R12 ;  /* 0x000000ffff0d7224 */ /* 0x000fe400078e000c */
[----:B------:R-:W-:-:S07]  /*219d0*/  IMAD.MOV.U32 R12, RZ, RZ, RZ ;  /* 0x000000ffff0c7224 */ /* 0x000fce00078e00ff */
[----:B0----5:R-:W-:Y:S05]  /*219e0*/  WARPSYNC.COLLECTIVE R15, `(.L_x_6194) ;  /* 0x000000000f087348 */ /* 0x021fea0003c00000 */
[----:B------:R1:W2:Y:S02]  /*219f0*/  SHFL.IDX P6, R14, R13, R12, R11 ;  /* 0x0000000c0d0e7389 */ /* 0x0002a400000c000b */
[----:B012--5:R-:W-:Y:S01]  /*21a00*/  ENDCOLLECTIVE ;  /* 0x000000000000791b */ /* 0x027fe20003800000 */
.L_x_6194:
[----:B------:R-:W-:Y:S05]  /*21a10*/  BSYNC B0 ;  /* 0x0000000000007941 */ /* 0x000fea0003800000 */
.L_x_6193:
[----:B------:R-:W-:Y:S05]  /*21a20*/  BRA `(.L_x_6195) ;  /* 0xffffffac00b07947 */ /* 0x000fea000383ffff */
.L_x_6084:
[----:B0-----:R0:W1:Y:S02]  /*21a30*/  SYNCS.PHASECHK.TRANS64.TRYWAIT P0, [R27+URZ+0x28c40], R0 ;  /* 0x028c40001b0075a7 */ /* 0x001064000800017f */
[----:B-1----:R-:W-:Y:S05]  /*21a40*/  @!P0 NANOSLEEP.SYNCS 0x989680 ;  /* 0x009896800000895d */ /* 0x002fea0003900000 */
[----:B------:R-:W1:Y:S02]  /*21a50*/  @!P0 SYNCS.PHASECHK.TRANS64 P0, [R27+URZ+0x28c40], R0 ;  /* 0x028c40001b0085a7 */ /* 0x000e64000800007f */
[----:B-1----:R-:W-:Y:S05]  /*21a60*/  @!P0 BRA `(.L_x_6084) ;  /* 0xfffffffc00f08947 */ /* 0x002fea000383ffff */
[----:B------:R-:W-:Y:S05]  /*21a70*/  BRA `(.L_x_6196) ;  /* 0xffffffac00f07947 */ /* 0x000fea000383ffff */
.L_x_6085:
        /* <DEDUP_REMOVED lines=8> */
.L_x_6198:
[----:B------:R-:W-:Y:S05]  /*21b00*/  BSYNC B0 ;  /* 0x0000000000007941 */ /* 0x000fea0003800000 */
.L_x_6197:
        /* <DEDUP_REMOVED lines=9> */
.L_x_6199:
[----:B------:R-:W-:Y:S02]  /*21ba0*/  IMAD.MOV.U32 R13, RZ, RZ, R4 ;  /* 0x000000ffff0d7224 */ /* 0x000fe400078e0004 */
[----:B------:R-:W-:Y:S02]  /*21bb0*/  IMAD.MOV.U32 R12, RZ, RZ, 0x1 ;  /* 0x00000001ff0c7424 */ /* 0x000fe400078e00ff */
[----:B------:R-:W-:-:S07]  /*21bc0*/  IMAD.MOV.U32 R3, RZ, RZ, R14 ;  /* 0x000000ffff037224 */ /* 0x000fce00078e000e */
[----:B------:R-:W-:Y:S05]  /*21bd0*/  WARPSYNC.COLLECTIVE R15, `(.L_x_6200) ;  /* 0x000000000f087348 */ /* 0x000fea0003c00000 */
[----:B------:R0:W1:Y:S02]  /*21be0*/  SHFL.IDX P6, R14, R13, R12, R11 ;  /* 0x0000000c0d0e7389 */ /* 0x00006400000c000b */
[----:B01----:R-:W-:Y:S01]  /*21bf0*/  ENDCOLLECTIVE ;  /* 0x000000000000791b */ /* 0x003fe20003800000 */
.L_x_6200:
        /* <DEDUP_REMOVED lines=15> */
.L_x_6201:
[----:B------:R-:W-:Y:S02]  /*21cf0*/  @P0 IMAD R6, R5, 0x2, R23 ;  /* 0x0000000205060824 */ /* 0x000fe400078e0217 */
[----:B------:R-:W-:Y:S02]  /*21d00*/  IMAD.MOV.U32 R13, RZ, RZ, R4 ;  /* 0x000000ffff0d7224 */ /* 0x000fe400078e0004 */
[----:B------:R-:W-:Y:S02]  /*21d10*/  IMAD.MOV.U32 R12, RZ, RZ, 0x2 ;  /* 0x00000002ff0c7424 */ /* 0x000fe400078e00ff */
[----:B------:R-:W-:-:S07]  /*21d20*/  IMAD.MOV.U32 R3, RZ, RZ, R14 ;  /* 0x000000ffff037224 */ /* 0x000fce00078e000e */
[----:B------:R-:W-:Y:S05]  /*21d30*/  WARPSYNC.COLLECTIVE R15, `(.L_x_6202) ;  /* 0x000000000f087348 */ /* 0x000fea0003c00000 */
[----:B------:R0:W1:Y:S02]  /*21d40*/  SHFL.IDX P6, R14, R13, R12, R11 ;  /* 0x0000000c0d0e7389 */ /* 0x00006400000c000b */
[----:B01----:R-:W-:Y:S01]  /*21d50*/  ENDCOLLECTIVE ;  /* 0x000000000000791b */ /* 0x003fe20003800000 */
.L_x_6202:
        /* <DEDUP_REMOVED lines=15> */
.L_x_6203:
[----:B------:R-:W-:Y:S02]  /*21e50*/  @P0 IMAD R6, R5, 0x2, R23 ;  /* 0x0000000205060824 */ /* 0x000fe400078e0217 */
[----:B------:R-:W-:Y:S02]  /*21e60*/  IMAD.MOV.U32 R13, RZ, RZ, R4 ;  /* 0x000000ffff0d7224 */ /* 0x000fe400078e0004 */
[----:B------:R-:W-:Y:S02]  /*21e70*/  IMAD.MOV.U32 R12, RZ, RZ, 0x3 ;  /* 0x00000003ff0c7424 */ /* 0x000fe400078e00ff */
[----:B------:R-:W-:-:S07]  /*21e80*/  IMAD.MOV.U32 R3, RZ, RZ, R14 ;  /* 0x000000ffff037224 */ /* 0x000fce00078e000e */
[----:B------:R-:W-:Y:S05]  /*21e90*/  WARPSYNC.COLLECTIVE R15, `(.L_x_6204) ;  /* 0x000000000f087348 */ /* 0x000fea0003c00000 */
[----:B------:R0:W1:Y:S02]  /*21ea0*/  SHFL.IDX P6, R14, R13, R12, R11 ;  /* 0x0000000c0d0e7389 */ /* 0x00006400000c000b */
[----:B01----:R-:W-:Y:S01]  /*21eb0*/  ENDCOLLECTIVE ;  /* 0x000000000000791b */ /* 0x003fe20003800000 */
.L_x_6204:
        /* <DEDUP_REMOVED lines=10> */
.L_x_6205:
[----:B------:R-:W-:Y:S01]  /*21f60*/  @!PT LDS RZ, [RZ] ;  /* 0x00000000fffff984 */ /* 0x000fe20000000800 */
[----:B------:R-:W-:Y:S01]  /*21f70*/  @!PT LDS RZ, [RZ] ;  /* 0x00000000fffff984 */ /* 0x000fe20000000800 */
[----:B------:R-:W-:Y:S01]  /*21f80*/  @!PT LDS RZ, [RZ] ;  /* 0x00000000fffff984 */ /* 0x000fe20000000800 */
[----:B------:R0:W-:Y:S01]  /*21f90*/  @P0 LDGSTS.E.BYPASS.LTC128B.128 [R6+0x23400], desc[UR40][R2.64], !P2 ;  /* 0x2340000002060fae */ /* 0x0001e2000d101d68 */
[----:B------:R-:W-:Y:S01]  /*21fa0*/  IMAD.MOV.U32 R0, RZ, RZ, R14 ;  /* 0x000000ffff007224 */ /* 0x000fe200078e000e */
[----:B------:R-:W-:Y:S06]  /*21fb0*/  BRA `(.L_x_6206) ;  /* 0xffffffac00a07947 */ /* 0x000fec000383ffff */
.L_x_6090:
[----:B------:R-:W-:Y:S02]  /*21fc0*/  IMAD.MOV.U32 R13, RZ, RZ, R2 ;  /* 0x000000ffff0d7224 */ /* 0x000fe400078e0002 */
[----:B------:R-:W-:Y:S02]  /*21fd0*/  IMAD.MOV.U32 R12, RZ, RZ, RZ ;  /* 0x000000ffff0c7224 */ /* 0x000fe400078e00ff */
[----:B------:R-:W-:Y:S02]  /*21fe0*/  IMAD.MOV.U32 R11, RZ, RZ, 0x181f ;  /* 0x0000181fff0b7424 */ /* 0x000fe400078e00ff */
[----:B------:R-:W-:Y:S02]  /*21ff0*/  IMAD.MOV.U32 R15, RZ, RZ, -0x1 ;  /* 0xffffffffff0f7424 */ /* 0x000fe400078e00ff */
[----:B-----5:R-:W-:Y:S02]  /*22000*/  IMAD R3, R20, R7, RZ ;  /* 0x0000000714037224 */ /* 0x020fe400078e02ff */
[----:B------:R-:W-:-:S07]  /*22010*/  IMAD.IADD R32, R10, 0x1, R32 ;  /* 0x000000010a207824 */ /* 0x000fce00078e0220 */
[----:B------:R-:W-:Y:S05]  /*22020*/  WARPSYNC.COLLECTIVE R15, `(.L_x_6207) ;  /* 0x000000000f087348 */ /* 0x000fea0003c00000 */
[----:B------:R0:W1:Y:S02]  /*22030*/  SHFL.IDX P6, R14, R13, R12, R11 ;  /* 0x0000000c0d0e7389 */ /* 0x00006400000c000b */
[----:B01----:R-:W-:Y:S01]  /*22040*/  ENDCOLLECTIVE ;  /* 0x000000000000791b */ /* 0x003fe20003800000 */
.L_x_6207:
[C---:B------:R-:W-:Y:S01]  /*22050*/  VIADD R6, R32.reuse, 0x10 ;  /* 0x0000001020067836 */ /* 0x040fe20000000000 */
[----:B------:R-:W-:Y:S01]  /*22060*/  ISETP.GE.AND P0, PT, R32, R3, PT ;  /* 0x000000032000720c */ /* 0x000fe20003f06270 */
[----:B------:R-:W-:Y:S02]  /*22070*/  IMAD.MOV.U32 R13, RZ, RZ, R0 ;  /* 0x000000ffff0d7224 */ /* 0x000fe400078e0000 */
[----:B------:R-:W-:-:S10]  /*22080*/  IMAD.MOV.U32 R4, RZ, RZ, R14 ;  /* 0x000000ffff047224 */ /* 0x000fd400078e000e */
[----:B------:R-:W-:Y:S05]  /*22090*/  WARPSYNC.COLLECTIVE R15, `(.L_x_6208) ;  /* 0x000000000f087348 */ /* 0x000fea0003c00000 */
[----:B------:R0:W1:Y:S02]  /*220a0*/  SHFL.IDX P6, R14, R13, R12, R11 ;  /* 0x0000000c0d0e7389 */ /* 0x00006400000c000b */
[----:B01----:R-:W-:Y:S01]  /*220b0*/  ENDCOLLECTIVE ;  /* 0x000000000000791b */ /* 0x003fe20003800000 */
.L_x_6208:
[----:B------:R-:W-:Y:S01]  /*220c0*/  IMAD.MOV.U32 R13, RZ, RZ, R2 ;  /* 0x000000ffff0d7224 */ /* 0x000fe200078e0002 */
[----:B------:R-:W-:Y:S01]  /*220d0*/  MOV R12, 0x1 ;  /* 0x00000001000c7802 */ /* 0x000fe20000000f00 */
[----:B------:R-:W-:-:S07]  /*220e0*/  IMAD.MOV.U32 R5, RZ, RZ, R14 ;  /* 0x000000ffff057224 */ /* 0x000fce00078e000e */
[----:B------:R-:W-:Y:S05]  /*220f0*/  WARPSYNC.COLLECTIVE R15, `(.L_x_6209) ;  /* 0x000000000f087348 */ /* 0x000fea0003c00000 */
[----:B------:R0:W1:Y:S02]  /*22100*/  SHFL.IDX P6, R14, R13, R12, R11 ;  /* 0x0000000c0d0e7389 */ /* 0x00006400000c000b */
[----:B01----:R-:W-:Y:S01]  /*22110*/  ENDCOLLECTIVE ;  /* 0x000000000000791b */ /* 0x003fe20003800000 */
.L_x_6209:
        /* <DEDUP_REMOVED lines=15> */
.L_x_6210:
[----:B------:R-:W-:Y:S02]  /*22210*/  IMAD.MOV.U32 R13, RZ, RZ, R2 ;  /* 0x000000ffff0d7224 */ /* 0x000fe400078e0002 */
[----:B------:R-:W-:Y:S02]  /*22220*/  IMAD.MOV.U32 R12, RZ, RZ, 0x2 ;  /* 0x00000002ff0c7424 */ /* 0x000fe400078e00ff */
[----:B------:R-:W-:-:S07]  /*22230*/  IMAD.MOV.U32 R5, RZ, RZ, R14 ;  /* 0x000000ffff057224 */ /* 0x000fce00078e000e */
[----:B------:R-:W-:Y:S05]  /*22240*/  WARPSYNC.COLLECTIVE R15, `(.L_x_6211) ;  /* 0x000000000f087348 */ /* 0x000fea0003c00000 */
[----:B------:R0:W1:Y:S02]  /*22250*/  SHFL.IDX P6, R14, R13, R12, R11 ;  /* 0x0000000c0d0e7389 */ /* 0x00006400000c000b */
[----:B01----:R-:W-:Y:S01]  /*22260*/  ENDCOLLECTIVE ;  /* 0x000000000000791b */ /* 0x003fe20003800000 */
.L_x_6211:
        /* <DEDUP_REMOVED lines=16> */
.L_x_6212:
[----:B------:R-:W-:Y:S02]  /*22370*/  IMAD.MOV.U32 R13, RZ, RZ, R2 ;  /* 0x000000ffff0d7224 */ /* 0x000fe400078e0002 */
[----:B------:R-:W-:Y:S02]  /*22380*/  IMAD.MOV.U32 R12, RZ, RZ, 0x3 ;  /* 0x00000003ff0c7424 */ /* 0x000fe400078e00ff */
[----:B------:R-:W-:-:S07]  /*22390*/  IMAD.MOV.U32 R5, RZ, RZ, R14 ;  /* 0x000000ffff057224 */ /* 0x000fce00078e000e */
[----:B------:R-:W-:Y:S05]  /*223a0*/  WARPSYNC.COLLECTIVE R15, `(.L_x_6213) ;  /* 0x000000000f087348 */ /* 0x000fea0003c00000 */
[----:B------:R0:W1:Y:S02]  /*223b0*/  SHFL.IDX P6, R14, R13, R12, R11 ;  /* 0x0000000c0d0e7389 */ /* 0x00006400000c000b */
[----:B01----:R-:W-:Y:S01]  /*223c0*/  ENDCOLLECTIVE ;  /* 0x000000000000791b */ /* 0x003fe20003800000 */
.L_x_6213:
        /* <DEDUP_REMOVED lines=14> */
.L_x_6214:
[----:B------:R-:W-:Y:S01]  /*224b0*/  IMAD.MOV.U32 R0, RZ, RZ, R14 ;  /* 0x000000ffff007224 */ /* 0x000fe200078e000e */
[----:B------:R-:W-:Y:S06]  /*224c0*/  BRA `(.L_x_6215) ;  /* 0xffffffb000cc7947 */ /* 0x000fec000383ffff */
.L_x_6093:
[----:B0-----:R0:W1:Y:S02]  /*224d0*/  SYNCS.PHASECHK.TRANS64.TRYWAIT P0, [R23+URZ+0x28c20], R0 ;  /* 0x028c2000170075a7 */ /* 0x001064000800017f */
[----:B-1----:R-:W-:Y:S05]  /*224e0*/  @!P0 NANOSLEEP.SYNCS 0x989680 ;  /* 0x009896800000895d */ /* 0x002fea0003900000 */
[----:B------:R-:W1:Y:S02]  /*224f0*/  @!P0 SYNCS.PHASECHK.TRANS64 P0, [R23+URZ+0x28c20], R0 ;  /* 0x028c2000170085a7 */ /* 0x000e64000800007f */
[----:B-1----:R-:W-:Y:S05]  /*22500*/  @!P0 BRA `(.L_x_6093) ;  /* 0xfffffffc00f08947 */ /* 0x002fea000383ffff */
[----:B------:R-:W-:Y:S05]  /*22510*/  BRA `(.L_x_6216) ;  /* 0xffffffb400287947 */ /* 0x000fea000383ffff */
.L_x_6096:
[----:B0-----:R0:W1:Y:S02]  /*22520*/  SYNCS.PHASECHK.TRANS64.TRYWAIT P0, [R27+URZ+0x28c60], R0 ;  /* 0x028c60001b0075a7 */ /* 0x001064000800017f */
[----:B-1----:R-:W-:Y:S05]  /*22530*/  @!P0 NANOSLEEP.SYNCS 0x989680 ;  /* 0x009896800000895d */ /* 0x002fea0003900000 */
[----:B------:R-:W1:Y:S02]  /*22540*/  @!P0 SYNCS.PHASECHK.TRANS64 P0, [R27+URZ+0x28c60], R0 ;  /* 0x028c60001b0085a7 */ /* 0x000e64000800007f */
[----:B-1----:R-:W-:Y:S05]  /*22550*/  @!P0 BRA `(.L_x_6096) ;  /* 0xfffffffc00f08947 */ /* 0x002fea000383ffff */
[----:B------:R-:W-:Y:S05]  /*22560*/  BRA `(.L_x_6217) ;  /* 0xffffffb400387947 */ /* 0x000fea000383ffff */
.L_x_6097:
        /* <DEDUP_REMOVED lines=8> */
.L_x_6219:
[----:B------:R-:W-:Y:S05]  /*225f0*/  BSYNC B0 ;  /* 0x0000000000007941 */ /* 0x000fea0003800000 */
.L_x_6218:
        /* <DEDUP_REMOVED lines=15> */
.L_x_6220:
        /* <DEDUP_REMOVED lines=40> */
.L_x_6221:
[----:B------:R-:W-:Y:S02]  /*22970*/  IMAD.MOV.U32 R13, RZ, RZ, R5 ;  /* 0x000000ffff0d7224 */ /* 0x000fe400078e0005 */
[----:B------:R-:W-:-:S07]  /*22980*/  IMAD.MOV.U32 R3, RZ, RZ, R14 ;  /* 0x000000ffff037224 */ /* 0x000fce00078e000e */
[----:B------:R-:W-:Y:S05]  /*22990*/  WARPSYNC.COLLECTIVE R15, `(.L_x_6222) ;  /* 0x000000000f087348 */ /* 0x000fea0003c00000 */
[----:B------:R0:W1:Y:S02]  /*229a0*/  SHFL.IDX P6, R14, R13, R12, R11 ;  /* 0x0000000c0d0e7389 */ /* 0x00006400000c000b */
[----:B01----:R-:W-:Y:S01]  /*229b0*/  ENDCOLLECTIVE ;  /* 0x000000000000791b */ /* 0x003fe20003800000 */
.L_x_6222:
        /* <DEDUP_REMOVED lines=29> */
.L_x_6223:
[----:B------:R-:W-:Y:S02]  /*22b90*/  IMAD.MOV.U32 R13, RZ, RZ, R5 ;  /* 0x000000ffff0d7224 */ /* 0x000fe400078e0005 */
[----:B------:R-:W-:-:S07]  /*22ba0*/  IMAD.MOV.U32 R7, RZ, RZ, R14 ;  /* 0x000000ffff077224 */ /* 0x000fce00078e000e */
[----:B------:R-:W-:Y:S05]  /*22bb0*/  WARPSYNC.COLLECTIVE R15, `(.L_x_6224) ;  /* 0x000000000f087348 */ /* 0x000fea0003c00000 */
[----:B------:R0:W1:Y:S02]  /*22bc0*/  SHFL.IDX P6, R14, R13, R12, R11 ;  /* 0x0000000c0d0e7389 */ /* 0x00006400000c000b */
[----:B01----:R-:W-:Y:S01]  /*22bd0*/  ENDCOLLECTIVE ;  /* 0x000000000000791b */ /* 0x003fe20003800000 */
.L_x_6224:
        /* <DEDUP_REMOVED lines=29> */
.L_x_6225:
[----:B------:R-:W-:Y:S02]  /*22db0*/  IMAD.MOV.U32 R13, RZ, RZ, R5 ;  /* 0x000000ffff0d7224 */ /* 0x000fe400078e0005 */
[----:B------:R-:W-:-:S07]  /*22dc0*/  IMAD.MOV.U32 R6, RZ, RZ, R14 ;  /* 0x000000ffff067224 */ /* 0x000fce00078e000e */
[----:B------:R-:W-:Y:S05]  /*22dd0*/  WARPSYNC.COLLECTIVE R15, `(.L_x_6226) ;  /* 0x000000000f087348 */ /* 0x000fea0003c00000 */
[----:B------:R0:W1:Y:S02]  /*22de0*/  SHFL.IDX P6, R14, R13, R12, R11 ;  /* 0x0000000c0d0e7389 */ /* 0x00006400000c000b */
[----:B01----:R-:W-:Y:S01]  /*22df0*/  ENDCOLLECTIVE ;  /* 0x000000000000791b */ /* 0x003fe20003800000 */
.L_x_6226:
[----:B------:R-:W-:Y:S01]  /*22e00*/  IMAD.MOV.U32 R2, RZ, RZ, R14 ;  /* 0x000000ffff027224 */ /* 0x000fe200078e000e */
[----:B------:R-:W-:Y:S06]  /*22e10*/  BRA `(.L_x_6227) ;  /* 0xffffffb000d07947 */ /* 0x000fec000383ffff */
.L_x_6104:
[----:B0-----:R0:W1:Y:S02]  /*22e20*/  SYNCS.PHASECHK.TRANS64.TRYWAIT P0, [R6+URZ+0x28c40], R17 ;  /* 0x028c4011060075a7 */ /* 0x001064000800017f */
[----:B-1----:R-:W-:Y:S05]  /*22e30*/  @!P0 NANOSLEEP.SYNCS 0x989680 ;  /* 0x009896800000895d */ /* 0x002fea0003900000 */
[----:B------:R-:W1:Y:S02]  /*22e40*/  @!P0 SYNCS.PHASECHK.TRANS64 P0, [R6+URZ+0x28c40], R17 ;  /* 0x028c4011060085a7 */ /* 0x000e64000800007f */
[----:B-1----:R-:W-:Y:S05]  /*22e50*/  @!P0 BRA `(.L_x_6104) ;  /* 0xfffffffc00f08947 */ /* 0x002fea000383ffff */
[----:B------:R-:W-:Y:S05]  /*22e60*/  BRA `(.L_x_6228) ;  /* 0xffffffb800607947 */ /* 0x000fea000383ffff */
.L_x_6105:
        /* <DEDUP_REMOVED lines=8> */
.L_x_6230:
[----:B------:R-:W-:Y:S05]  /*22ef0*/  BSYNC B1 ;  /* 0x0000000000017941 */ /* 0x000fea0003800000 */
.L_x_6229:
        /* <DEDUP_REMOVED lines=9> */
.L_x_6231:
[----:B------:R-:W-:Y:S02]  /*22f90*/  IMAD.MOV.U32 R13, RZ, RZ, R27 ;  /* 0x000000ffff0d7224 */ /* 0x000fe400078e001b */
[----:B------:R-:W-:Y:S02]  /*22fa0*/  IMAD.MOV.U32 R12, RZ, RZ, 0x1 ;  /* 0x00000001ff0c7424 */ /* 0x000fe400078e00ff */
[----:B------:R-:W-:-:S07]  /*22fb0*/  IMAD.MOV.U32 R2, RZ, RZ, R14 ;  /* 0x000000ffff027224 */ /* 0x000fce00078e000e */
[----:B------:R-:W-:Y:S05]  /*22fc0*/  WARPSYNC.COLLECTIVE R15, `(.L_x_6232) ;  /* 0x000000000f087348 */ /* 0x000fea0003c00000 */
[----:B------:R0:W1:Y:S02]  /*22fd0*/  SHFL.IDX P6, R14, R13, R12, R11 ;  /* 0x0000000c0d0e7389 */ /* 0x00006400000c000b */
[----:B01----:R-:W-:Y:S01]  /*22fe0*/  ENDCOLLECTIVE ;  /* 0x000000000000791b */ /* 0x003fe20003800000 */
.L_x_6232:
        /* <DEDUP_REMOVED lines=11> */
.L_x_6233:
[----:B------:R-:W-:Y:S02]  /*230a0*/  IMAD.MOV.U32 R13, RZ, RZ, R27 ;  /* 0x000000ffff0d7224 */ /* 0x000fe400078e001b */
[----:B------:R-:W-:Y:S02]  /*230b0*/  IMAD.MOV.U32 R12, RZ, RZ, 0x2 ;  /* 0x00000002ff0c7424 */ /* 0x000fe400078e00ff */
[----:B------:R-:W-:-:S07]  /*230c0*/  IMAD.MOV.U32 R2, RZ, RZ, R14 ;  /* 0x000000ffff027224 */ /* 0x000fce00078e000e */
[----:B------:R-:W-:Y:S05]  /*230d0*/  WARPSYNC.COLLECTIVE R15, `(.L_x_6234) ;  /* 0x000000000f087348 */ /* 0x000fea0003c00000 */
[----:B------:R0:W1:Y:S02]  /*230e0*/  SHFL.IDX P6, R14, R13, R12, R11 ;  /* 0x0000000c0d0e7389 */ /* 0x00006400000c000b */
[----:B01----:R-:W-:Y:S01]  /*230f0*/  ENDCOLLECTIVE ;  /* 0x000000000000791b */ /* 0x003fe20003800000 */
.L_x_6234:
        /* <DEDUP_REMOVED lines=11> */
.L_x_6235:
[----:B------:R-:W-:Y:S02]  /*231b0*/  IMAD.MOV.U32 R13, RZ, RZ, R27 ;  /* 0x000000ffff0d7224 */ /* 0x000fe400078e001b */
[----:B------:R-:W-:Y:S02]  /*231c0*/  IMAD.MOV.U32 R12, RZ, RZ, 0x3 ;  /* 0x00000003ff0c7424 */ /* 0x000fe400078e00ff */
[----:B------:R-:W-:-:S07]  /*231d0*/  IMAD.MOV.U32 R2, RZ, RZ, R14 ;  /* 0x000000ffff027224 */ /* 0x000fce00078e000e */
[----:B------:R-:W-:Y:S05]  /*231e0*/  WARPSYNC.COLLECTIVE R15, `(.L_x_6236) ;  /* 0x000000000f087348 */ /* 0x000fea0003c00000 */
[----:B------:R0:W1:Y:S02]  /*231f0*/  SHFL.IDX P6, R14, R13, R12, R11 ;  /* 0x0000000c0d0e7389 */ /* 0x00006400000c000b */
[----:B01----:R-:W-:Y:S01]  /*23200*/  ENDCOLLECTIVE ;  /* 0x000000000000791b */ /* 0x003fe20003800000 */
.L_x_6236:
        /* <DEDUP_REMOVED lines=11> */
.L_x_6237:
[----:B------:R-:W-:Y:S01]  /*232c0*/  IMAD.MOV.U32 R2, RZ, RZ, R14 ;  /* 0x000000ffff027224 */ /* 0x000fe200078e000e */
[----:B------:R-:W-:Y:S06]  /*232d0*/  BRA `(.L_x_6238) ;  /* 0xffffffb400f07947 */ /* 0x000fec000383ffff */
.L_x_6110:
[----:B---3--:R3:W4:Y:S02]  /*232e0*/  SYNCS.PHASECHK.TRANS64.TRYWAIT P0, [R6+URZ+0x28c60], R17 ;  /* 0x028c6011060075a7 */ /* 0x008724000800017f */
[----:B----4-:R-:W-:Y:S05]  /*232f0*/  @!P0 NANOSLEEP.SYNCS 0x989680 ;  /* 0x009896800000895d */ /* 0x010fea0003900000 */
[----:B------:R-:W4:Y:S02]  /*23300*/  @!P0 SYNCS.PHASECHK.TRANS64 P0, [R6+URZ+0x28c60], R17 ;  /* 0x028c6011060085a7 */ /* 0x000f24000800007f */
[----:B----4-:R-:W-:Y:S05]  /*23310*/  @!P0 BRA `(.L_x_6110) ;  /* 0xfffffffc00f08947 */ /* 0x010fea000383ffff */
[----:B------:R-:W-:Y:S05]  /*23320*/  BRA `(.L_x_6239) ;  /* 0xffffffb800407947 */ /* 0x000fea000383ffff */
.L_x_6111:
        /* <DEDUP_REMOVED lines=8> */
.L_x_6241:
[----:B------:R-:W-:Y:S05]  /*233b0*/  BSYNC B1 ;  /* 0x0000000000017941 */ /* 0x000fea0003800000 */
.L_x_6240:
        /* <DEDUP_REMOVED lines=13> */
.L_x_6242:
[C---:B------:R-:W-:Y:S01]  /*23490*/  LOP3.LUT P3, RZ, R22.reuse, 0x10, RZ, 0xc0, !PT ;  /* 0x0000001016ff7812 */ /* 0x040fe2000786c0ff */
[----:B------:R-:W-:Y:S02]  /*234a0*/  IMAD.MOV.U32 R13, RZ, RZ, R10 ;  /* 0x000000ffff0d7224 */ /* 0x000fe400078e000a */
[----:B------:R-:W-:Y:S01]  /*234b0*/  IMAD.MOV.U32 R12, RZ, RZ, 0x1 ;  /* 0x00000001ff0c7424 */ /* 0x000fe200078e00ff */
[----:B------:R-:W-:Y:S02]  /*234c0*/  MOV R2, R14 ;  /* 0x0000000e00027202 */ /* 0x000fe40000000f00 */
[----:B------:R-:W-:Y:S02]  /*234d0*/  LOP3.LUT P6, RZ, R22, 0x80, RZ, 0xc0, !PT ;  /* 0x0000008016ff7812 */ /* 0x000fe400078cc0ff */
[----:B------:R-:W-:Y:S02]  /*234e0*/  IADD3 R2, P0, R2, R0, RZ ;  /* 0x0000000002027210 */ /* 0x000fe40007f1e0ff */
[----:B------:R-:W-:-:S03]  /*234f0*/  LOP3.LUT R22, R22, 0xffff7fff, RZ, 0xc0, !PT ;  /* 0xffff7fff16167812 */ /* 0x000fc600078ec0ff */
[----:B------:R-:W-:Y:S01]  /*23500*/  IMAD.X R3, RZ, RZ, R3, P0 ;  /* 0x000000ffff037224 */ /* 0x000fe200000e0603 */
[----:B------:R-:W-:Y:S02]  /*23510*/  ISETP.NE.U32.AND P0, PT, R32, RZ, PT ;  /* 0x000000ff2000720c */ /* 0x000fe40003f05070 */
[----:B------:R-:W-:-:S03]  /*23520*/  @P3 LOP3.LUT R22, R22, 0x8000, RZ, 0xfc, !PT ;  /* 0x0000800016163812 */ /* 0x000fc600078efcff */
[----:B------:R-:W-:Y:S01]  /*23530*/  @!PT LDS RZ, [RZ] ;  /* 0x00000000fffff984 */ /* 0x000fe20000000800 */
[----:B------:R-:W-:Y:S01]  /*23540*/  @!PT LDS RZ, [RZ] ;  /* 0x00000000fffff984 */ /* 0x000fe20000000800 */
[----:B------:R-:W-:Y:S01]  /*23550*/  @!PT LDS RZ, [RZ] ;  /* 0x00000000fffff984 */ /* 0x000fe20000000800 */
[----:B------:R0:W-:Y:S08]  /*23560*/  LDGSTS.E.BYPASS.LTC128B.128 [R17+0x400], desc[UR40][R2.64], !P6 ;  /* 0x0040000002117fae */ /* 0x0001f0000f101d68 */
[----:B0-----:R-:W-:Y:S05]  /*23570*/  WARPSYNC.COLLECTIVE R15, `(.L_x_6243) ;  /* 0x000000000f087348 */ /* 0x001fea0003c00000 */
[----:B------:R1:W2:Y:S02]  /*23580*/  SHFL.IDX P6, R14, R13, R12, R11 ;  /* 0x0000000c0d0e7389 */ /* 0x0002a400000c000b */
[----:B012---:R-:W-:Y:S01]  /*23590*/  ENDCOLLECTIVE ;  /* 0x000000000000791b */ /* 0x007fe20003800000 */
.L_x_6243:
        /* <DEDUP_REMOVED lines=16> */
.L_x_6244:
        /* <DEDUP_REMOVED lines=19> */
.L_x_6245:
        /* <DEDUP_REMOVED lines=14> */
.L_x_6246:
        /* <DEDUP_REMOVED lines=16> */
.L_x_6247:
        /* <DEDUP_REMOVED lines=14> */
.L_x_6248:
[----:B------:R-:W-:Y:S05]  /*23a90*/  BRA `(.L_x_6249) ;  /* 0xffffffb400ac7947 */ /* 0x000fea000383ffff */
.L_x_6119:
        /* <DEDUP_REMOVED lines=8> */
.L_x_6251:
[----:B------:R-:W-:Y:S05]  /*23b20*/  BSYNC B0 ;  /* 0x0000000000007941 */ /* 0x000fea0003800000 */
.L_x_6250:
        /* <DEDUP_REMOVED lines=9> */
.L_x_6252:
        /* <DEDUP_REMOVED lines=18> */
.L_x_6253:
[----:B------:R-:W-:Y:S01]  /*23ce0*/  IMAD.MOV.U32 R12, RZ, RZ, 0x2 ;  /* 0x00000002ff0c7424 */ /* 0x000fe200078e00ff */
[----:B------:R-:W-:-:S05]  /*23cf0*/  SEL R4, R14, RZ, P1 ;  /* 0x000000ff0e047207 */ /* 0x000fca0000800000 */
[----:B------:R-:W-:-:S04]  /*23d00*/  IMAD.IADD R4, R17, 0x1, R4 ;  /* 0x0000000111047824 */ /* 0x000fc800078e0204 */
[----:B------:R-:W-:-:S07]  /*23d10*/  IMAD.MOV.U32 R13, RZ, RZ, R4 ;  /* 0x000000ffff0d7224 */ /* 0x000fce00078e0004 */
[----:B------:R-:W-:Y:S05]  /*23d20*/  WARPSYNC.COLLECTIVE R15, `(.L_x_6254) ;  /* 0x000000000f087348 */ /* 0x000fea0003c00000 */
[----:B------:R0:W1:Y:S02]  /*23d30*/  SHFL.UP P6, R14, R13, R12, R11 ;  /* 0x0400000c0d0e7389 */ /* 0x00006400000c000b */
[----:B01----:R-:W-:Y:S01]  /*23d40*/  ENDCOLLECTIVE ;  /* 0x000000000000791b */ /* 0x003fe20003800000 */
.L_x_6254:
[----:B------:R-:W-:Y:S01]  /*23d50*/  IMAD.MOV.U32 R12, RZ, RZ, 0x4 ;  /* 0x00000004ff0c7424 */ /* 0x000fe200078e00ff */
[----:B------:R-:W-:-:S05]  /*23d60*/  SEL R3, R14, RZ, P2 ;  /* 0x000000ff0e037207 */ /* 0x000fca0001000000 */
[----:B------:R-:W-:-:S04]  /*23d70*/  IMAD.IADD R6, R4, 0x1, R3 ;  /* 0x0000000104067824 */ /* 0x000fc800078e0203 */
[----:B------:R-:W-:-:S07]  /*23d80*/  IMAD.MOV.U32 R13, RZ, RZ, R6 ;  /* 0x000000ffff0d7224 */ /* 0x000fce00078e0006 */
[----:B------:R-:W-:Y:S05]  /*23d90*/  WARPSYNC.COLLECTIVE R15, `(.L_x_6255) ;  /* 0x000000000f087348 */ /* 0x000fea0003c00000 */
[----:B------:R0:W1:Y:S02]  /*23da0*/  SHFL.UP P6, R14, R13, R12, R11 ;  /* 0x0400000c0d0e7389 */ /* 0x00006400000c000b */
[----:B01----:R-:W-:Y:S01]  /*23db0*/  ENDCOLLECTIVE ;  /* 0x000000000000791b */ /* 0x003fe20003800000 */
.L_x_6255:
[----:B------:R-:W-:Y:S01]  /*23dc0*/  IMAD.MOV.U32 R12, RZ, RZ, 0x8 ;  /* 0x00000008ff0c7424 */ /* 0x000fe200078e00ff */
[----:B------:R-:W-:-:S05]  /*23dd0*/  SEL R3, R14, RZ, P3 ;  /* 0x000000ff0e037207 */ /* 0x000fca0001800000 */
[----:B------:R-:W-:-:S04]  /*23de0*/  IMAD.IADD R2, R6, 0x1, R3 ;  /* 0x0000000106027824 */ /* 0x000fc800078e0203 */
[----:B------:R-:W-:-:S07]  /*23df0*/  IMAD.MOV.U32 R13, RZ, RZ, R2 ;  /* 0x000000ffff0d7224 */ /* 0x000fce00078e0002 */
[----:B------:R-:W-:Y:S05]  /*23e00*/  WARPSYNC.COLLECTIVE R15, `(.L_x_6256) ;  /* 0x000000000f087348 */ /* 0x000fea0003c00000 */
[----:B------:R0:W1:Y:S02]  /*23e10*/  SHFL.UP P6, R14, R13, R12, R11 ;  /* 0x0400000c0d0e7389 */ /* 0x00006400000c000b */
[----:B01----:R-:W-:Y:S01]  /*23e20*/  ENDCOLLECTIVE ;  /* 0x000000000000791b */ /* 0x003fe20003800000 */
.L_x_6256:
[----:B------:R-:W-:Y:S02]  /*23e30*/  MOV R12, 0x10 ;  /* 0x00000010000c7802 */ /* 0x000fe40000000f00 */
[----:B------:R-:W-:-:S05]  /*23e40*/  SEL R3, R14, RZ, P4 ;  /* 0x000000ff0e037207 */ /* 0x000fca0002000000 */
[----:B------:R-:W-:-:S04]  /*23e50*/  IMAD.IADD R3, R2, 0x1, R3 ;  /* 0x0000000102037824 */ /* 0x000fc800078e0203 */
[----:B------:R-:W-:-:S07]  /*23e60*/  IMAD.MOV.U32 R13, RZ, RZ, R3 ;  /* 0x000000ffff0d7224 */ /* 0x000fce00078e0003 */
[----:B------:R-:W-:Y:S05]  /*23e70*/  WARPSYNC.COLLECTIVE R15, `(.L_x_6257) ;  /* 0x000000000f087348 */ /* 0x000fea0003c00000 */
[----:B------:R0:W1:Y:S02]  /*23e80*/  SHFL.UP P6, R14, R13, R12, R11 ;  /* 0x0400000c0d0e7389 */ /* 0x00006400000c000b */
[----:B01----:R-:W-:Y:S01]  /*23e90*/  ENDCOLLECTIVE ;  /* 0x000000000000791b */ /* 0x003fe20003800000 */
.L_x_6257:
        /* <DEDUP_REMOVED lines=8> */
.L_x_6258:
[----:B------:R-:W-:Y:S05]  /*23f20*/  BRA `(.L_x_6259) ;  /* 0xffffffb800407947 */ /* 0x000fea000383ffff */
.L_x_6124:
        /* <DEDUP_REMOVED lines=8> */
.L_x_6261:
[----:B------:R-:W-:Y:S05]  /*23fb0*/  BSYNC B0 ;  /* 0x0000000000007941 */ /* 0x000fea0003800000 */
.L_x_6260:
        /* <DEDUP_REMOVED lines=8> */
.L_x_6262:
[----:B------:R-:W-:Y:S01]  /*24040*/  IMAD.MOV.U32 R12, RZ, RZ, 0x4 ;  /* 0x00000004ff0c7424 */ /* 0x000fe200078e00ff */
[----:B------:R-:W-:-:S05]  /*24050*/  SEL R2, R14, RZ, P2 ;  /* 0x000000ff0e027207 */ /* 0x000fca0001000000 */
[----:B------:R-:W-:-:S04]  /*24060*/  IMAD.IADD R2, R13, 0x1, R2 ;  /* 0x000000010d027824 */ /* 0x000fc800078e0202 */
[----:B------:R-:W-:-:S07]  /*24070*/  IMAD.MOV.U32 R13, RZ, RZ, R2 ;  /* 0x000000ffff0d7224 */ /* 0x000fce00078e0002 */
[----:B------:R-:W-:Y:S05]  /*24080*/  WARPSYNC.COLLECTIVE R15, `(.L_x_6263) ;  /* 0x000000000f087348 */ /* 0x000fea0003c00000 */
[----:B------:R0:W1:Y:S02]  /*24090*/  SHFL.UP P6, R14, R13, R12, R11 ;  /* 0x0400000c0d0e7389 */ /* 0x00006400000c000b */
[----:B01----:R-:W-:Y:S01]  /*240a0*/  ENDCOLLECTIVE ;  /* 0x000000000000791b */ /* 0x003fe20003800000 */
.L_x_6263:
[----:B------:R-:W-:Y:S01]  /*240b0*/  IMAD.MOV.U32 R12, RZ, RZ, 0x8 ;  /* 0x00000008ff0c7424 */ /* 0x000fe200078e00ff */
[----:B------:R-:W-:-:S05]  /*240c0*/  SEL R3, R14, RZ, P3 ;  /* 0x000000ff0e037207 */ /* 0x000fca0001800000 */
[----:B------:R-:W-:-:S04]  /*240d0*/  IMAD.IADD R3, R2, 0x1, R3 ;  /* 0x0000000102037824 */ /* 0x000fc800078e0203 */
[----:B------:R-:W-:-:S07]  /*240e0*/  IMAD.MOV.U32 R13, RZ, RZ, R3 ;  /* 0x000000ffff0d7224 */ /* 0x000fce00078e0003 */
[----:B------:R-:W-:Y:S05]  /*240f0*/  WARPSYNC.COLLECTIVE R15, `(.L_x_6264) ;  /* 0x000000000f087348 */ /* 0x000fea0003c00000 */
[----:B------:R0:W1:Y:S02]  /*24100*/  SHFL.UP P6, R14, R13, R12, R11 ;  /* 0x0400000c0d0e7389 */ /* 0x00006400000c000b */
[----:B01----:R-:W-:Y:S01]  /*24110*/  ENDCOLLECTIVE ;  /* 0x000000000000791b */ /* 0x003fe20003800000 */
.L_x_6264:
[----:B------:R-:W-:Y:S01]  /*24120*/  IMAD.MOV.U32 R12, RZ, RZ, 0x10 ;  /* 0x00000010ff0c7424 */ /* 0x000fe200078e00ff */
[----:B------:R-:W-:-:S05]  /*24130*/  SEL R4, R14, RZ, P4 ;  /* 0x000000ff0e047207 */ /* 0x000fca0002000000 */
[----:B------:R-:W-:-:S04]  /*24140*/  IMAD.IADD R4, R3, 0x1, R4 ;  /* 0x0000000103047824 */ /* 0x000fc800078e0204 */
[----:B------:R-:W-:-:S07]  /*24150*/  IMAD.MOV.U32 R13, RZ, RZ, R4 ;  /* 0x000000ffff0d7224 */ /* 0x000fce00078e0004 */
[----:B------:R-:W-:Y:S05]  /*24160*/  WARPSYNC.COLLECTIVE R15, `(.L_x_6265) ;  /* 0x000000000f087348 */ /* 0x000fea0003c00000 */
[----:B------:R0:W1:Y:S02]  /*24170*/  SHFL.UP P6, R14, R13, R12, R11 ;  /* 0x0400000c0d0e7389 */ /* 0x00006400000c000b */
[----:B01----:R-:W-:Y:S01]  /*24180*/  ENDCOLLECTIVE ;  /* 0x000000000000791b */ /* 0x003fe20003800000 */
.L_x_6265:
        /* <DEDUP_REMOVED lines=8> */
.L_x_6266:
[----:B------:R-:W-:Y:S05]  /*24210*/  BRA `(.L_x_6267) ;  /* 0xffffffb800207947 */ /* 0x000fea000383ffff */
.L_x_6126:
[----:B------:R-:W-:Y:S01]  /*24220*/  BSSY B0, `(.L_x_6268) ;  /* 0x0000006000007945 */ /* 0x000fe20003800000 */
[----:B------:R-:W-:Y:S01]  /*24230*/  PLOP3.LUT P6, PT, P6, PT, PT, 0x8, 0x0 ;  /* 0x000000000000781c */ /* 0x000fe200037ce170 */
[----:B------:R-:W-:-:S12]  /*24240*/  IMAD.MOV.U32 R15, RZ, RZ, -0x1 ;  /* 0xffffffffff0f7424 */ /* 0x000fd800078e00ff */
[----:B01----:R-:W-:Y:S05]  /*24250*/  WARPSYNC.COLLECTIVE R15, `(.L_x_6269) ;  /* 0x000000000f087348 */ /* 0x003fea0003c00000 */
[----:B------:R-:W-:Y:S01]  /*24260*/  VOTE.ANY R14, PT, P6 ;  /* 0x00000000000e7806 */ /* 0x000fe200030e0100 */
[----:B01----:R-:W-:Y:S06]  /*24270*/  ENDCOLLECTIVE ;  /* 0x000000000000791b */ /* 0x003fec0003800000 */
.L_x_6269:
[----:B------:R-:W-:Y:S05]  /*24280*/  BSYNC B0 ;  /* 0x0000000000007941 */ /* 0x000fea0003800000 */
.L_x_6268:
        /* <DEDUP_REMOVED lines=9> */
.L_x_6270:
[----:B------:R-:W-:Y:S01]  /*24320*/  IMAD.MOV.U32 R17, RZ, RZ, R14 ;  /* 0x000000ffff117224 */ /* 0x000fe200078e000e */
[----:B------:R-:W-:Y:S06]  /*24330*/  BRA `(.L_x_6271) ;  /* 0xffffffb800107947 */ /* 0x000fec000383ffff */
.L_x_6128:
[----:B------:R-:W-:Y:S01]  /*24340*/  BSSY B0, `(.L_x_6272) ;  /* 0x0000007000007945 */ /* 0x000fe20003800000 */
[----:B------:R-:W-:Y:S02]  /*24350*/  IMAD.MOV.U32 R13, RZ, RZ, R3 ;  /* 0x000000ffff0d7224 */ /* 0x000fe400078e0003 */
[----:B------:R-:W-:Y:S02]  /*24360*/  IMAD.MOV.U32 R11, RZ, RZ, 0x1f ;  /* 0x0000001fff0b7424 */ /* 0x000fe400078e00ff */
[----:B------:R-:W-:-:S07]  /*24370*/  IMAD.MOV.U32 R15, RZ, RZ, -0x1 ;  /* 0xffffffffff0f7424 */ /* 0x000fce00078e00ff */
[----:B0123--:R-:W-:Y:S05]  /*24380*/  WARPSYNC.COLLECTIVE R15, `(.L_x_6273) ;  /* 0x000000000f087348 */ /* 0x00ffea0003c00000 */
[----:B------:R4:W0:Y:S02]  /*24390*/  SHFL.IDX P6, R14, R13, R12, R11 ;  /* 0x0000000c0d0e7389 */ /* 0x00082400000c000b */
[----:B01234-:R-:W-:Y:S01]  /*243a0*/  ENDCOLLECTIVE ;  /* 0x000000000000791b */ /* 0x01ffe20003800000 */
.L_x_6273:
[----:B------:R-:W-:Y:S05]  /*243b0*/  BSYNC B0 ;  /* 0x0000000000007941 */ /* 0x000fea0003800000 */
.L_x_6272:
[----:B------:R-:W-:Y:S05]  /*243c0*/  BRA `(.L_x_6127) ;  /* 0xffffffb800087947 */ /* 0x000fea000383ffff */
.L_x_6132:
[----:B0-----:R0:W1:Y:S02]  /*243d0*/  SYNCS.PHASECHK.TRANS64.TRYWAIT P0, [R4+URZ+0x28c20], R0 ;  /* 0x028c2000040075a7 */ /* 0x001064000800017f */
[----:B-1----:R-:W-:Y:S05]  /*243e0*/  @!P0 NANOSLEEP.SYNCS 0x989680 ;  /* 0x009896800000895d */ /* 0x002fea0003900000 */
[----:B------:R-:W1:Y:S02]  /*243f0*/  @!P0 SYNCS.PHASECHK.TRANS64 P0, [R4+URZ+0x28c20], R0 ;  /* 0x028c2000040085a7 */ /* 0x000e64000800007f */
[----:B-1----:R-:W-:Y:S05]  /*24400*/  @!P0 BRA `(.L_x_6132) ;  /* 0xfffffffc00f08947 */ /* 0x002fea000383ffff */
[----:B------:R-:W-:Y:S05]  /*24410*/  BRA `(.L_x_6274) ;  /* 0xffffffbc00807947 */ /* 0x000fea000383ffff */
.L_x_6133:
        /* <DEDUP_REMOVED lines=11> */
.L_x_6276:
[----:B------:R-:W-:Y:S05]  /*244d0*/  BSYNC B0 ;  /* 0x0000000000007941 */ /* 0x000fea0003800000 */
.L_x_6275:
[----:B------:R-:W-:Y:S05]  /*244e0*/  BRA `(.L_x_6277) ;  /* 0xffffffbc00687947 */ /* 0x000fea000383ffff */
.L_x_6134:
[----:B------:R-:W-:Y:S01]  /*244f0*/  BSSY B0, `(.L_x_6278) ;  /* 0x0000006000007945 */ /* 0x000fe20003800000 */
[----:B------:R-:W-:-:S07]  /*24500*/  IMAD.MOV.U32 R15, RZ, RZ, -0x1 ;  /* 0xffffffffff0f7424 */ /* 0x000fce00078e00ff */
[----:B0-234-:R-:W-:Y:S05]  /*24510*/  WARPSYNC.COLLECTIVE R15, `(.L_x_6279) ;  /* 0x000000000f0c7348 */ /* 0x01dfea0003c00000 */
[----:B------:R-:W-:Y:S02]  /*24520*/  ELECT P6, UR62, PT ;  /* 0x00000000003e782f */ /* 0x000fe400038c0000 */
[----:B------:R-:W-:Y:S01]  /*24530*/  MOV R14, UR62 ;  /* 0x0000003e000e7c02 */ /* 0x000fe20008000f00 */
[----:B0-234-:R-:W-:Y:S10]  /*24540*/  ENDCOLLECTIVE ;  /* 0x000000000000791b */ /* 0x01dff40003800000 */
.L_x_6279:
[----:B------:R-:W-:Y:S05]  /*24550*/  BSYNC B0 ;  /* 0x0000000000007941 */ /* 0x000fea0003800000 */
.L_x_6278:
[----:B------:R-:W-:Y:S05]  /*24560*/  BRA `(.L_x_6280) ;  /* 0xffffffbc005c7947 */ /* 0x000fea000383ffff */
.L_x_6136:
[----:B0-----:R0:W1:Y:S02]  /*24570*/  SYNCS.PHASECHK.TRANS64.TRYWAIT P1, [R5+URZ+0x28c40], R0 ;  /* 0x028c4000050075a7 */ /* 0x001064000802017f */
[----:B-1----:R-:W-:Y:S05]  /*24580*/  @!P1 NANOSLEEP.SYNCS 0x989680 ;  /* 0x009896800000995d */ /* 0x002fea0003900000 */
[----:B------:R-:W1:Y:S02]  /*24590*/  @!P1 SYNCS.PHASECHK.TRANS64 P1, [R5+URZ+0x28c40], R0 ;  /* 0x028c4000050095a7 */ /* 0x000e64000802007f */
[----:B-1----:R-:W-:Y:S05]  /*245a0*/  @!P1 BRA `(.L_x_6136) ;  /* 0xfffffffc00f09947 */ /* 0x002fea000383ffff */
[----:B------:R-:W-:Y:S05]  /*245b0*/  BRA `(.L_x_6281) ;  /* 0xffffffbc007c7947 */ /* 0x000fea000383ffff */
.L_x_6138:
[----:B-1----:R1:W0:Y:S02]  /*245c0*/  SYNCS.PHASECHK.TRANS64.TRYWAIT P1, [R25+URZ+0x28c40], R2 ;  /* 0x028c4002190075a7 */ /* 0x002224000802017f */
[----:B0-----:R-:W-:Y:S05]  /*245d0*/  @!P1 NANOSLEEP.SYNCS 0x989680 ;  /* 0x009896800000995d */ /* 0x001fea0003900000 */
[----:B------:R-:W0:Y:S02]  /*245e0*/  @!P1 SYNCS.PHASECHK.TRANS64 P1, [R25+URZ+0x28c40], R2 ;  /* 0x028c4002190095a7 */ /* 0x000e24000802007f */
[----:B0-----:R-:W-:Y:S05]  /*245f0*/  @!P1 BRA `(.L_x_6138) ;  /* 0xfffffffc00f09947 */ /* 0x001fea000383ffff */
[----:B------:R-:W-:Y:S05]  /*24600*/  BRA `(.L_x_6282) ;  /* 0xffffffbc00887947 */ /* 0x000fea000383ffff */
.L_x_6140:
[----:B------:R0:W0:Y:S02]  /*24610*/  SYNCS.PHASECHK.TRANS64.TRYWAIT P1, [R5+URZ+0x28c60], R0 ;  /* 0x028c6000050075a7 */ /* 0x000024000802017f */
[----:B0-----:R-:W-:Y:S05]  /*24620*/  @!P1 NANOSLEEP.SYNCS 0x989680 ;  /* 0x009896800000995d */ /* 0x001fea0003900000 */
[----:B------:R-:W0:Y:S02]  /*24630*/  @!P1 SYNCS.PHASECHK.TRANS64 P1, [R5+URZ+0x28c60], R0 ;  /* 0x028c6000050095a7 */ /* 0x000e24000802007f */
[----:B0-----:R-:W-:Y:S05]  /*24640*/  @!P1 BRA `(.L_x_6140) ;  /* 0xfffffffc00f09947 */ /* 0x001fea000383ffff */
[----:B------:R-:W-:Y:S05]  /*24650*/  BRA `(.L_x_6283) ;  /* 0xffffffbc00847947 */ /* 0x000fea000383ffff */
.L_x_6284:
        /* <DEDUP_REMOVED lines=10> */
.L_x_15652:


//--------------------- .text._ZN7cutlass13device_kernelIN5flash11enable_sm90INS1_16FlashAttnFwdSm90INS1_25CollectiveMainloopFwdSm90ILi2EN4cute5tupleIJNS5_1CILi1EEES8_S8_EEENS6_IJNS7_ILi64EEESA_SA_EEELi512ENS_10bfloat16_tEfNS_4arch4Sm90ELb0ELb1ELb1ELb1ELb1ELb0ELb1ELb0ELb0ELb1ELb0ELb0EEENS1_21CollectiveEpilogueFwdINS6_IJSA_NS7_ILi512EEESA_EEES9_SC_SE_Li256ELb1ELb1ELb0ELb0EEENS1_36VarlenDynamicPersistentTileSchedulerILi64ELi64ELi256ELi128ELb0ELb1ELb1ELb1ELb0ELb1EEEEEEEEEvNT_6ParamsE --------------------------
	.section	.text._ZN7cutlass13device_kernelIN5flash11enable_sm90INS1_16FlashAttnFwdSm90INS1_25CollectiveMainloopFwdSm90ILi2EN4cute5tupleIJNS5_1CILi1EEES8_S8_EEENS6_IJNS7_ILi64EEESA_SA_EEELi512ENS_10bfloat16_tEfNS_4arch4Sm90ELb0ELb1ELb1ELb1ELb1ELb0ELb1ELb0ELb0ELb1ELb0ELb0EEENS1_21CollectiveEpilogueFwdINS6_IJSA_NS7_ILi512EEESA_EEES9_SC_SE_Li256ELb1ELb1ELb0ELb0EEENS1_36VarlenDynamicPersistentTileSchedulerILi64ELi64ELi256ELi128ELb0ELb1ELb1ELb1ELb0ELb1EEEEEEEEEvNT_6ParamsE,"ax",@progbits
	.align	128
.text._ZN7cutlass13device_kernelIN5flash11enable_sm90INS1_16FlashAttnFwdSm90INS1_25CollectiveMainloopFwdSm90ILi2EN4cute5tupleIJNS5_1CILi1EEES8_S8_EEENS6_IJNS7_ILi64EEESA_SA_EEELi512ENS_10bfloat16_tEfNS_4arch4Sm90ELb0ELb1ELb1ELb1ELb1ELb0ELb1ELb0ELb0ELb1ELb0ELb0EEENS1_21CollectiveEpilogueFwdINS6_IJSA_NS7_ILi512EEESA_EEES9_SC_SE_Li256ELb1ELb1ELb0ELb0EEENS1_36VarlenDynamicPersistentTileSchedulerILi64ELi64ELi256ELi128ELb0ELb1ELb1ELb1ELb0ELb1EEEEEEEEEvNT_6ParamsE:
        .type           _ZN7cutlass13device_kernelIN5flash11enable_sm90INS1_16FlashAttnFwdSm90INS1_25CollectiveMainloopFwdSm90ILi2EN4cute5tupleIJNS5_1CILi1EEES8_S8_EEENS6_IJNS7_ILi64EEESA_SA_EEELi512ENS_10bfloat16_tEfNS_4arch4Sm90ELb0ELb1ELb1ELb1ELb1ELb0ELb1ELb0ELb0ELb1ELb0ELb0EEENS1_21CollectiveEpilogueFwdINS6_IJSA_NS7_ILi512EEESA_EEES9_SC_SE_Li256ELb1ELb1ELb0ELb0EEENS1_36VarlenDynamicPersistentTileSchedulerILi64ELi64ELi256ELi128ELb0ELb1ELb1ELb1ELb0ELb1EEEEEEEEEvNT_6ParamsE,@function
        .size           _ZN7cutlass13device_kernelIN5flash11enable_sm90INS1_16FlashAttnFwdSm90INS1_25CollectiveMainloopFwdSm90ILi2EN4cute5tupleIJNS5_1CILi1EEES8_S8_EEENS6_IJNS7_ILi64EEESA_SA_EEELi512ENS_10bfloat16_tEfNS_4arch4Sm90ELb0ELb1ELb1ELb1ELb1ELb0ELb1ELb0ELb0ELb1ELb0ELb0EEENS1_21CollectiveEpilogueFwdINS6_IJSA_NS7_ILi512EEESA_EEES9_SC_SE_Li256ELb1ELb1ELb0ELb0EEENS1_36VarlenDynamicPersistentTileSchedulerILi64ELi64ELi256ELi128ELb0ELb1ELb1ELb1ELb0ELb1EEEEEEEEEvNT_6ParamsE,(.L_x_15653 - _ZN7cutlass13device_kernelIN5flash11enable_sm90INS1_16FlashAttnFwdSm90INS1_25CollectiveMainloopFwdSm90ILi2EN4cute5tupleIJNS5_1CILi1EEES8_S8_EEENS6_IJNS7_ILi64EEESA_SA_EEELi512ENS_10bfloat16_tEfNS_4arch4Sm90ELb0ELb1ELb1ELb1ELb1ELb0ELb1ELb0ELb0ELb1ELb0ELb0EEENS1_21CollectiveEpilogueFwdINS6_IJSA_NS7_ILi512EEESA_EEES9_SC_SE_Li256ELb1ELb1ELb0ELb0EEENS1_36VarlenDynamicPersistentTileSchedulerILi64ELi64ELi256ELi128ELb0ELb1ELb1ELb1ELb0ELb1EEEEEEEEEvNT_6ParamsE)
        .other          _ZN7cutlass13device_kernelIN5flash11enable_sm90INS1_16FlashAttnFwdSm90INS1_25CollectiveMainloopFwdSm90ILi2EN4cute5tupleIJNS5_1CILi1EEES8_S8_EEENS6_IJNS7_ILi64EEESA_SA_EEELi512ENS_10bfloat16_tEfNS_4arch4Sm90ELb0ELb1ELb1ELb1ELb1ELb0ELb1ELb0ELb0ELb1ELb0ELb0EEENS1_21CollectiveEpilogueFwdINS6_IJSA_NS7_ILi512EEESA_EEES9_SC_SE_Li256ELb1ELb1ELb0ELb0EEENS1_36VarlenDynamicPersistentTileSchedulerILi64ELi64ELi256ELi128ELb0ELb1ELb1ELb1ELb0ELb1EEEEEEEEEvNT_6ParamsE,@"STO_CUDA_ENTRY STV_DEFAULT"
_ZN7cutlass13device_kernelIN5flash11enable_sm90INS1_16FlashAttnFwdSm90INS1_25CollectiveMainloopFwdSm90ILi2EN4cute5tupleIJNS5_1CILi1EEES8_S8_EEENS6_IJNS7_ILi64EEESA_SA_EEELi512ENS_10bfloat16_tEfNS_4arch4Sm90ELb0ELb1ELb1ELb1ELb1ELb0ELb1ELb0ELb0ELb1ELb0ELb0EEENS1_21CollectiveEpilogueFwdINS6_IJSA_NS7_ILi512EEESA_EEES9_SC_SE_Li256ELb1ELb1ELb0ELb0EEENS1_36VarlenDynamicPersistentTileSchedulerILi64ELi64ELi256ELi128ELb0ELb1ELb1ELb1ELb0ELb1EEEEEEEEEvNT_6ParamsE:
        /* <DEDUP_REMOVED lines=43> */
.L_x_6285:
        /* <DEDUP_REMOVED lines=22> */
.L_x_6286:
        /* <DEDUP_REMOVED lines=18> */
.L_x_6287:
        /* <DEDUP_REMOVED lines=22> */
.L_x_6288:
        /* <DEDUP_REMOVED lines=23> */
.L_x_6289:
[----:B0-----:R-:W-:Y:S01]  /*0800*/  ULDC UR4, c[0x0][0x20] ;  /* 0x0000080000047ab9 */ /* 0x001fe20000000800 */
[----:B------:R-:W-:Y:S01]  /*0810*/  UISETP.NE.AND UP0, UPT, UR61, URZ, UPT ;  /* 0x0000003f3d00728c */ /* 0x000fe2000bf05270 */
[----:B------:R-:W-:Y:S01]  /*0820*/  IADD3 R2, P0, R1, UR4, RZ ;  /* 0x0000000401027c10 */ /* 0x000fe2000ff1e0ff */
[----:B------:R-:W-:Y:S01]  /*0830*/  ULDC UR4, c[0x0][0x24] ;  /* 0x0000090000047ab9 */ /* 0x000fe20000000800 */
[----:B------:R-:W-:Y:S01]  /*0840*/  UMOV UR60, 0x1 ;  /* 0x00000001003c7882 */ /* 0x000fe20000000000 */
[----:B------:R-:W-:Y:S01]  /*0850*/  NOP ;  /* 0x0000000000007918 */ /* 0x000fe20000000000 */
[----:B-1234-:R-:W-:Y:S01]  /*0860*/  BAR.SYNC.DEFER_BLOCKING 0x0 ;  /* 0x0000000000007b1d */ /* 0x01efe20000010000 */
[----:B------:R-:W-:Y:S01]  /*0870*/  IADD3 R3, P1, R2, 0x1e0, RZ ;  /* 0x000001e002037810 */ /* 0x000fe20007f3e0ff */
[----:B------:R-:W-:Y:S01]  /*0880*/  IMAD.X R18, RZ, RZ, UR4, P0 ;  /* 0x00000004ff127e24 */ /* 0x000fe200080e06ff */
[----:B------:R-:W-:Y:S01]  /*0890*/  PLOP3.LUT P2, PT, PT, PT, UP0, 0x80, 0x0 ;  /* 0x000000000000781c */ /* 0x000fe20003f4f008 */
[----:B------:R-:W-:-:S02]  /*08a0*/  USEL UR60, UR60, 0x2, !UP0 ;  /* 0x000000023c3c7887 */ /* 0x000fc4000c000000 */
[----:B------:R-:W-:Y:S01]  /*08b0*/  ULDC.64 UR36, c[0x0][0x208] ;  /* 0x0000820000247ab9 */ /* 0x000fe20000000a00 */
[----:B------:R0:W-:Y:S02]  /*08c0*/  STL [R1+0x428], R3 ;  /* 0x0004280301007387 */ /* 0x0001e40000100800 */
[----:B0-----:R-:W-:-:S05]  /*08d0*/  IMAD.X R3, RZ, RZ, R18, P1 ;  /* 0x000000ffff037224 */ /* 0x001fca00008e0612 */
[----:B------:R0:W-:Y:S02]  /*08e0*/  STL [R1+0x424], R3 ;  /* 0x0004240301007387 */ /* 0x0001e40000100800 */
[----:B------:R-:W-:Y:S05]  /*08f0*/  @!P2 BRA `(.L_x_6290) ;  /* 0x0000024800e4a947 */ /* 0x000fea0003800000 */
.L_x_6291:
[----:B------:R-:W-:-:S08]  /*0900*/  NOP ;  /* 0x0000000000007918 */ /* 0x000fd00000000000 */
[----:B------:R-:W1:Y:S02]  /*0910*/  USETMAXREG.TRY_ALLOC.CTAPOOL UP0, 0xe8 ;  /* 0x000000e8000079c8 */ /* 0x000e640008000600 */
[----:B-1----:R-:W-:-:S13]  /*0920*/  PLOP3.LUT P0, PT, PT, PT, UP0, 0x80, 0x0 ;  /* 0x000000000000781c */ /* 0x002fda0003f0f008 */
[----:B------:R-:W-:Y:S05]  /*0930*/  @!P0 BRA `(.L_x_6291) ;  /* 0xfffffffc00f08947 */ /* 0x000fea000383ffff */
[----:B0-----:R-:W0:Y:S01]  /*0940*/  S2R R3, SR_TID.X ;  /* 0x0000000000037919 */ /* 0x001e220000002100 */
[----:B------:R-:W-:Y:S01]  /*0950*/  ULDC UR4, c[0x0][0xd3c] ;  /* 0x00034f0000047ab9 */ /* 0x000fe20000000800 */
[C---:B------:R-:W-:Y:S01]  /*0960*/  IADD3 R196, P1, R2.reuse, 0x1c8, RZ ;  /* 0x000001c802c47810 */ /* 0x040fe20007f3e0ff */
[----:B------:R-:W1:Y:S01]  /*0970*/  S2R R7, SR_CgaCtaId ;  /* 0x0000000000077919 */ /* 0x000e620000008800 */
[----:B------:R-:W-:-:S03]  /*0980*/  IADD3 R199, P2, R2, 0x1d4, RZ ;  /* 0x000001d402c77810 */ /* 0x000fc60007f5e0ff */
[--C-:B------:R-:W-:Y:S01]  /*0990*/  IMAD.X R197, RZ, RZ, R18.reuse, P1 ;  /* 0x000000ffffc57224 */ /* 0x100fe200008e0612 */
[----:B------:R-:W-:Y:S01]  /*09a0*/  STL.64 [R1+0x1c8], RZ ;  /* 0x0001c8ff01007387 */ /* 0x000fe20000100a00 */
[----:B------:R-:W-:-:S03]  /*09b0*/  IMAD.X R198, RZ, RZ, R18, P2 ;  /* 0x000000ffffc67224 */ /* 0x000fc600010e0612 */
[----:B------:R-:W-:Y:S04]  /*09c0*/  STL [R1+0x1d0], RZ ;  /* 0x0001d0ff01007387 */ /* 0x000fe80000100800 */
[----:B------:R-:W-:Y:S01]  /*09d0*/  STL [R1+0x1d4], RZ ;  /* 0x0001d4ff01007387 */ /* 0x000fe20000100800 */
[----:B0-----:R-:W-:-:S04]  /*09e0*/  LOP3.LUT R0, R3, 0xffffff80, RZ, 0xc0, !PT ;  /* 0xffffff8003007812 */ /* 0x001fc800078ec0ff */
[----:B------:R-:W-:Y:S02]  /*09f0*/  ISETP.NE.AND P0, PT, R0, 0x80, PT ;  /* 0x000000800000780c */ /* 0x000fe40003f05270 */
[----:B------:R-:W-:-:S04]  /*0a00*/  MOV R0, 0x400 ;  /* 0x0000040000007802 */ /* 0x000fc80000000f00 */
[----:B-1----:R-:W-:-:S04]  /*0a10*/  LEA R0, R7, R0, 0x18 ;  /* 0x0000000007007211 */ /* 0x002fc800078ec0ff */
[----:B------:R-:W-:-:S03]  /*0a20*/  R2UR UR46, R0 ;  /* 0x00000000002e72ca */ /* 0x000fc600000e0000 */
        /* <DEDUP_REMOVED lines=10> */
[----:B------:R-:W0:Y:S01]  /*0ad0*/  S2UR UR4, SR_SWINHI ;  /* 0x00000000000479c3 */ /* 0x000e220000002f00 */
[----:B------:R-:W-:Y:S01]  /*0ae0*/  R2UR UR5, R9 ;  /* 0x00000000090572ca */ /* 0x000fe200000e0000 */
[----:B------:R-:W-:Y:S01]  /*0af0*/  ULOP3.LUT UR8, UR60, 0x1, URZ, 0xfc, !UPT ;  /* 0x000000013c087892 */ /* 0x000fe2000f8efc3f */
[----:B------:R-:W-:Y:S02]  /*0b00*/  SHF.R.S32.HI R0, RZ, 0x1f, R191 ;  /* 0x0000001fff007819 */ /* 0x000fe400000114bf */
[----:B------:R-:W-:Y:S02]  /*0b10*/  R2UR UR6, R11 ;  /* 0x000000000b0672ca */ /* 0x000fe400000e0000 */
[CC--:B------:R-:W-:Y:S02]  /*0b20*/  LEA.HI R5, R0.reuse, R191.reuse, RZ, 0x7 ;  /* 0x000000bf00057211 */ /* 0x0c0fe400078f38ff */
[----:B------:R-:W-:-:S02]  /*0b30*/  LEA.HI R4, R0, R191, RZ, 0x5 ;  /* 0x000000bf00047211 */ /* 0x000fc400078f28ff */
[----:B------:R-:W-:Y:S02]  /*0b40*/  LOP3.LUT R6, R5, 0xffffff80, RZ, 0xc0, !PT ;  /* 0xffffff8005067812 */ /* 0x000fe400078ec0ff */
[CC--:B------:R-:W-:Y:S02]  /*0b50*/  LEA.HI R3, R0.reuse, R191.reuse, RZ, 0x4 ;  /* 0x000000bf00037211 */ /* 0x0c0fe400078f20ff */
[----:B------:R-:W-:Y:S01]  /*0b60*/  SHF.R.S32.HI R201, RZ, 0x5, R4 ;  /* 0x00000005ffc97819 */ /* 0x000fe20000011404 */
[----:B------:R-:W-:Y:S01]  /*0b70*/  IMAD.IADD R8, R191, 0x1, -R6 ;  /* 0x00000001bf087824 */ /* 0x000fe200078e0a06 */
[----:B------:R-:W-:Y:S02]  /*0b80*/  SHF.R.S32.HI R6, RZ, 0x1f, R4 ;  /* 0x0000001fff067819 */ /* 0x000fe40000011404 */
[----:B------:R-:W-:Y:S02]  /*0b90*/  LEA.HI R10, R0, R191, RZ, 0x2 ;  /* 0x000000bf000a7211 */ /* 0x000fe400078f10ff */
[----:B------:R-:W-:-:S02]  /*0ba0*/  SHF.R.S32.HI R4, RZ, 0x4, R3 ;  /* 0x00000004ff047819 */ /* 0x000fc40000011403 */
[----:B------:R-:W-:Y:S01]  /*0bb0*/  SHF.R.S32.HI R9, RZ, 0x1f, R8 ;  /* 0x0000001fff097819 */ /* 0x000fe20000011408 */
[----:B------:R-:W-:Y:S01]  /*0bc0*/  UMOV UR38, UR46 ;  /* 0x0000002e00267c82 */ /* 0x000fe20008000000 */
[----:B0-----:R-:W-:Y:S01]  /*0bd0*/  UMOV UR39, UR4 ;  /* 0x0000000400277c82 */ /* 0x001fe20008000000 */
[----:B------:R-:W-:Y:S01]  /*0be0*/  LOP3.LUT R202, R3, 0xfffffff0, RZ, 0xc0, !PT ;  /* 0xfffffff003ca7812 */ /* 0x000fe200078ec0ff */
[----:B------:R-:W-:Y:S01]  /*0bf0*/  IMAD.U32 R194, RZ, RZ, UR38 ;  /* 0x00000026ffc27e24 */ /* 0x000fe2000f8e00ff */
[----:B------:R-:W-:Y:S01]  /*0c00*/  LOP3.LUT R14, R10, 0xfffffffc, RZ, 0xc0, !PT ;  /* 0xfffffffc0a0e7812 */ /* 0x000fe200078ec0ff */
[----:B------:R-:W-:Y:S01]  /*0c10*/  IMAD.U32 R195, RZ, RZ, UR39 ;  /* 0x00000027ffc37e24 */ /* 0x000fe2000f8e00ff */
[----:B------:R-:W-:Y:S01]  /*0c20*/  LEA.HI R6, R6, R201, RZ, 0x2 ;  /* 0x000000c906067211 */ /* 0x000fe200078f10ff */
[----:B------:R-:W-:Y:S01]  /*0c30*/  IMAD.IADD R202, R191, 0x1, -R202 ;  /* 0x00000001bfca7824 */ /* 0x000fe200078e0aca */
[----:B------:R-:W-:Y:S01]  /*0c40*/  LEA.HI R3, R3, R4, RZ, 0x1 ;  /* 0x0000000403037211 */ /* 0x000fe200078f08ff */
[----:B------:R-:W-:Y:S01]  /*0c50*/  IMAD.IADD R14, R191, 0x1, -R14 ;  /* 0x00000001bf0e7824 */ /* 0x000fe200078e0a0e */
[----:B------:R-:W-:-:S02]  /*0c60*/  LEA.HI R10, R9, R8, RZ, 0x2 ;  /* 0x00000008090a7211 */ /* 0x000fc400078f10ff */
[----:B------:R-:W-:Y:S02]  /*0c70*/  SHF.R.S32.HI R192, RZ, 0x7, R5 ;  /* 0x00000007ffc07819 */ /* 0x000fe40000011405 */
[----:B------:R-:W-:Y:S02]  /*0c80*/  LOP3.LUT R6, R6, 0x3ffffc, RZ, 0xc0, !PT ;  /* 0x003ffffc06067812 */ /* 0x000fe400078ec0ff */
[----:B------:R-:W-:Y:S01]  /*0c90*/  LOP3.LUT R3, R3, 0x1ffffffe, RZ, 0xc0, !PT ;  /* 0x1ffffffe03037812 */ /* 0x000fe200078ec0ff */
[----:B------:R-:W-:Y:S01]  /*0ca0*/  IMAD R13, R192, 0x100, R202 ;  /* 0x00000100c00d7824 */ /* 0x000fe200078e02ca */
[----:B------:R-:W-:Y:S01]  /*0cb0*/  SHF.R.S32.HI R11, RZ, 0x2, R10 ;  /* 0x00000002ff0b7819 */ /* 0x000fe2000001140a */
[----:B------:R-:W-:Y:S01]  /*0cc0*/  IMAD.IADD R6, R201, 0x1, -R6 ;  /* 0x00000001c9067824 */ /* 0x000fe200078e0a06 */
[----:B------:R-:W-:Y:S01]  /*0cd0*/  SHF.R.S32.HI R12, RZ, 0x1f, R10 ;  /* 0x0000001fff0c7819 */ /* 0x000fe2000001140a */
[----:B------:R-:W-:Y:S01]  /*0ce0*/  IMAD.IADD R3, R4, 0x1, -R3 ;  /* 0x0000000104037824 */ /* 0x000fe200078e0a03 */
[----:B------:R-:W-:Y:S01]  /*0cf0*/  LEA.HI R4, R14, R14, RZ, 0x1 ;  /* 0x0000000e0e047211 */ /* 0x000fe200078f08ff */
[----:B------:R-:W-:Y:S01]  /*0d00*/  IMAD R6, R6, 0x10, R13 ;  /* 0x0000001006067824 */ /* 0x000fe200078e020d */
[----:B------:R-:W-:Y:S01]  /*0d10*/  LEA.HI R12, R12, R11, RZ, 0x3 ;  /* 0x0000000b0c0c7211 */ /* 0x000fe200078f18ff */
[----:B------:R-:W-:Y:S01]  /*0d20*/  IMAD.SHL.U32 R227, R3, 0x8, RZ ;  /* 0x0000000803e37824 */ /* 0x000fe200078e00ff */
[----:B------:R-:W-:-:S02]  /*0d30*/  LEA.HI R0, R0, R191, RZ, 0x3 ;  /* 0x000000bf00007211 */ /* 0x000fc400078f18ff */
[----:B------:R-:W-:Y:S01]  /*0d40*/  LOP3.LUT R12, R12, 0xfffffff8, RZ, 0xc0, !PT ;  /* 0xfffffff80c0c7812 */ /* 0x000fe200078ec0ff */
[----:B------:R-:W-:Y:S01]  /*0d50*/  IMAD.U32 R17, R6, 0x40, R227 ;  /* 0x0000004006117824 */ /* 0x000fe200078e00e3 */
[----:B------:R-:W-:Y:S02]  /*0d60*/  LOP3.LUT R13, R4, 0x1ffffffe, RZ, 0xc0, !PT ;  /* 0x1ffffffe040d7812 */ /* 0x000fe400078ec0ff */
[----:B------:R-:W-:Y:S01]  /*0d70*/  LOP3.LUT R4, R0, 0xfffffff8, RZ, 0xc0, !PT ;  /* 0xfffffff800047812 */ /* 0x000fe200078ec0ff */
[----:B------:R-:W-:Y:S01]  /*0d80*/  IMAD.IADD R12, R11, 0x1, -R12 ;  /* 0x000000010b0c7824 */ /* 0x000fe200078e0a0c */
[----:B------:R-:W-:Y:S01]  /*0d90*/  LEA.HI R5, R5, R192, RZ, 0x1 ;  /* 0x000000c005057211 */ /* 0x000fe200078f08ff */
[----:B------:R-:W-:Y:S01]  /*0da0*/  IMAD.IADD R13, R14, 0x1, -R13 ;  /* 0x000000010e0d7824 */ /* 0x000fe200078e0a0d */
[----:B------:R-:W-:Y:S01]  /*0db0*/  LEA.HI R9, R9, R8, RZ, 0x5 ;  /* 0x0000000809097211 */ /* 0x000fe200078f28ff */
[----:B------:R-:W-:Y:S01]  /*0dc0*/  IMAD.IADD R193, R191, 0x1, -R4 ;  /* 0x00000001bfc17824 */ /* 0x000fe200078e0a04 */
[----:B------:R-:W-:Y:S01]  /*0dd0*/  LOP3.LUT R11, R10, 0x7ffffffc, RZ, 0xc0, !PT ;  /* 0x7ffffffc0a0b7812 */ /* 0x000fe200078ec0ff */
[----:B------:R-:W-:Y:S01]  /*0de0*/  IMAD.WIDE R16, R17, 0x2, R194 ;  /* 0x0000000211107825 */ /* 0x000fe200078e02c2 */
[----:B------:R-:W-:-:S02]  /*0df0*/  LOP3.LUT R5, R5, 0xfffffe, RZ, 0xc0, !PT ;  /* 0x00fffffe05057812 */ /* 0x000fc400078ec0ff */
[----:B------:R-:W-:Y:S01]  /*0e00*/  SHF.R.S32.HI R9, RZ, 0x5, R9 ;  /* 0x00000005ff097819 */ /* 0x000fe20000011409 */
[----:B------:R-:W-:Y:S01]  /*0e10*/  IMAD.SHL.U32 R156, R193, 0x8, RZ ;  /* 0x00000008c19c7824 */ /* 0x000fe200078e00ff */
[----:B------:R-:W-:Y:S01]  /*0e20*/  SHF.R.S32.HI R159, RZ, 0x3, R0 ;  /* 0x00000003ff9f7819 */ /* 0x000fe20000011400 */
[----:B------:R-:W-:Y:S02]  /*0e30*/  IMAD.IADD R11, R8, 0x1, -R11 ;  /* 0x00000001080b7824 */ /* 0x000fe400078e0a0b */
[----:B------:R-:W-:Y:S02]  /*0e40*/  IMAD.IADD R5, R192, 0x1, -R5 ;  /* 0x00000001c0057824 */ /* 0x000fe400078e0a05 */
        /* <DEDUP_REMOVED lines=14> */
[----:B------:R-:W-:Y:S01]  /*0f30*/  IMAD.SHL.U32 R200, R5, 0x100, RZ ;  /* 0x0000010005c87824 */ /* 0x000fe200078e00ff */
[----:B------:R-:W-:Y:S01]  /*0f40*/  SHF.R.S32.HI R176, RZ, 0x1f, R157 ;  /* 0x0000001fffb07819 */ /* 0x000fe2000001149d */
[----:B------:R-:W-:-:S02]  /*0f50*/  IMAD.SHL.U32 R203, R11, 0x2, RZ ;  /* 0x000000020bcb7824 */ /* 0x000fc400078e00ff */
[----:B------:R-:W-:Y:S02]  /*0f60*/  IMAD R228, R13, 0x8, R22 ;  /* 0x000000080de47824 */ /* 0x000fe400078e0216 */
[----:B------:R-:W-:-:S07]  /*0f70*/  IMAD.IADD R23, R203, 0x1, R200 ;  /* 0x00000001cb177824 */ /* 0x000fce00078e02c8 */
.L_x_6431:
        /* <DEDUP_REMOVED lines=14> */
[----:B------:R-:W-:-:S03]  /*1060*/  @UP1 UIMAD.WIDE UR8, UR6, 0x4, UR10 ;  /* 0x00000004060818a5 */ /* 0x000fc6000f8e020a */
[----:B------:R-:W-:Y:S01]  /*1070*/  ULDC.64 UR10, c[0x0][0xb18] ;  /* 0x0002c600000a7ab9 */ /* 0x000fe20000000a00 */
[----:B------:R-:W2:Y:S02]  /*1080*/  @P0 LDG.E R4, desc[UR36][R4.64] ;  /* 0x0000002404040981 */ /* 0x000ea4000c1e1900 */
[----:B-1----:R-:W-:Y:S02]  /*1090*/  IMAD.U32 R8, RZ, RZ, UR8 ;  /* 0x00000008ff087e24 */ /* 0x002fe4000f8e00ff */
[----:B----4-:R-:W-:Y:S01]  /*10a0*/  IMAD.U32 R9, RZ, RZ, UR9 ;  /* 0x00000009ff097e24 */ /* 0x010fe2000f8e00ff */
[----:B------:R-:W-:-:S04]  /*10b0*/  ULDC.64 UR8, c[0x0][0x418] ;  /* 0x0001060000087ab9 */ /* 0x000fc80000000a00 */
[----:B------:R-:W3:Y:S01]  /*10c0*/  @P2 LDG.E R8, desc[UR36][R8.64] ;  /* 0x0000002408082981 */ /* 0x000ee2000c1e1900 */
[----:B------:R-:W-:Y:S01]  /*10d0*/  UISETP.NE.U32.AND UP0, UPT, UR8, URZ, UPT ;  /* 0x0000003f0800728c */ /* 0x000fe2000bf05070 */
[----:B------:R-:W-:Y:S01]  /*10e0*/  ISETP.NE.U32.AND P1, PT, RZ, UR10, PT ;  /* 0x0000000aff007c0c */ /* 0x000fe2000bf25070 */
[----:B------:R-:W-:Y:S01]  /*10f0*/  UMOV UR4, URZ ;  /* 0x0000003f00047c82 */ /* 0x000fe20008000000 */
[----:B------:R-:W-:Y:S01]  /*1100*/  ULDC UR8, c[0x0][0x424] ;  /* 0x0001090000087ab9 */ /* 0x000fe20000000800 */
[----:B------:R-:W-:Y:S01]  /*1110*/  UISETP.NE.AND.EX UP0, UPT, UR9, URZ, UPT, UP0 ;  /* 0x0000003f0900728c */ /* 0x000fe2000bf05300 */
[----:B------:R-:W-:Y:S01]  /*1120*/  ISETP.NE.AND.EX P1, PT, RZ, UR11, PT, P1 ;  /* 0x0000000bff007c0c */ /* 0x000fe2000bf25310 */
[----:B------:R-:W-:Y:S02]  /*1130*/  UMOV UR45, UR7 ;  /* 0x00000007002d7c82 */ /* 0x000fe40008000000 */
[----:B------:R-:W-:-:S04]  /*1140*/  USEL UR8, UR8, 0x1, UP0 ;  /* 0x0000000108087887 */ /* 0x000fc80008000000 */
[----:B------:R-:W-:Y:S01]  /*1150*/  UIMAD UR50, UR8, UR50, URZ ;  /* 0x00000032083272a4 */ /* 0x000fe2000f8e023f */
        /* <DEDUP_REMOVED lines=17> */
.L_x_6292:
[----:B------:R-:W-:Y:S01]  /*1270*/  UMOV UR58, UR5 ;  /* 0x00000005003a7c82 */ /* 0x000fe20008000000 */
        /* <DEDUP_REMOVED lines=9> */
.L_x_6293:
        /* <DEDUP_REMOVED lines=13> */
.L_x_6294:
[----:B------:R-:W0:Y:S01]  /*13e0*/  LDC R0, c[0x0][0xa80] ;  /* 0x0002a000ff007b82 */ /* 0x000e220000000800 */
[----:B------:R-:W-:Y:S01]  /*13f0*/  UISETP.NE.AND UP0, UPT, UR61, 0x1, UPT ;  /* 0x000000013d00788c */ /* 0x000fe2000bf05270 */
[----:B------:R1:W-:Y:S01]  /*1400*/  STL.128 [R1+0x3f0], RZ ;  /* 0x0003f0ff01007387 */ /* 0x0003e20000100c00 */
[----:B------:R-:W-:Y:S01]  /*1410*/  IADD3 R28, P0, R2, 0x3f0, RZ ;  /* 0x000003f0021c7810 */ /* 0x000fe20007f1e0ff */
[----:B------:R-:W-:Y:S02]  /*1420*/  UIADD3 UR50, -UR4, UR50, URZ ;  /* 0x0000003204327290 */ /* 0x000fe4000fffe13f */
[----:B------:R1:W-:Y:S01]  /*1430*/  STL.128 [R1+0x400], RZ ;  /* 0x000400ff01007387 */ /* 0x0003e20000100c00 */
[----:B------:R-:W-:Y:S01]  /*1440*/  PLOP3.LUT P1, PT, PT, PT, UP0, 0x80, 0x0 ;  /* 0x000000000000781c */ /* 0x000fe20003f2f008 */
[----:B------:R-:W-:Y:S02]  /*1450*/  IMAD.X R29, RZ, RZ, R18, P0 ;  /* 0x000000ffff1d7224 */ /* 0x000fe400000e0612 */
[----:B------:R1:W-:Y:S04]  /*1460*/  STL.128 [R1+0x1e0], RZ ;  /* 0x0001e0ff01007387 */ /* 0x0003e80000100c00 */
[----:B------:R1:W-:Y:S04]  /*1470*/  STL.128 [R1+0x1f0], RZ ;  /* 0x0001f0ff01007387 */ /* 0x0003e80000100c00 */
[----:B------:R1:W-:Y:S04]  /*1480*/  STL.128 [R1+0x200], RZ ;  /* 0x000200ff01007387 */ /* 0x0003e80000100c00 */
[----:B------:R1:W-:Y:S04]  /*1490*/  STL.128 [R1+0x210], RZ ;  /* 0x000210ff01007387 */ /* 0x0003e80000100c00 */
[----:B0-----:R1:W-:Y:S04]  /*14a0*/  STL [R1+0x410], R0 ;  /* 0x0004100001007387 */ /* 0x0013e80000100800 */
        /* <DEDUP_REMOVED lines=28> */
[----:B------:R-:W-:Y:S05]  /*1670*/  @!P1 BRA `(.L_x_6295) ;  /* 0x0000007c00dc9947 */ /* 0x000fea0003800000 */
[----:B------:R-:W0:Y:S01]  /*1680*/  LDC.64 R8, c[0x0][0xad8] ;  /* 0x0002b600ff087b82 */ /* 0x000e220000000a00 */
[----:B------:R-:W-:Y:S01]  /*1690*/  ULDC UR4, c[0x0][0x448] ;  /* 0x0001120000047ab9 */ /* 0x000fe20000000800 */
[----:B------:R-:W-:Y:S02]  /*16a0*/  USHF.L.U32 UR6, UR5, 0x6, URZ ;  /* 0x0000000605067899 */ /* 0x000fe4000800063f */
[----:B------:R-:W-:Y:S02]  /*16b0*/  UISETP.NE.AND UP0, UPT, UR4, 0x1, UPT ;  /* 0x000000010400788c */ /* 0x000fe4000bf05270 */
[----:B------:R-:W-:Y:S02]  /*16c0*/  UIADD3 UR7, UR6, 0x3f, URZ ;  /* 0x0000003f06077890 */ /* 0x000fe4000fffe03f */
[----:B------:R-:W-:-:S07]  /*16d0*/  UIADD3 UR8, UR50, 0x1, -UR49 ;  /* 0x0000000132087890 */ /* 0x000fce000fffe831 */
[----:B------:R-:W-:Y:S01]  /*16e0*/  @UP0 UIADD3 UR4, UR6, 0x3f, URZ ;  /* 0x0000003f06040890 */ /* 0x000fe2000fffe03f */
[----:B------:R-:W-:Y:S01]  /*16f0*/  @UP0 ULDC UR5, c[0x0][0x44c] ;  /* 0x0001130000050ab9 */ /* 0x000fe20000000800 */
[----:B------:R-:W-:Y:S02]  /*1700*/  @UP0 ULDC UR9, c[0x0][0x450] ;  /* 0x0001140000090ab9 */ /* 0x000fe40000000800 */
[----:B------:R-:W-:-:S04]  /*1710*/  UIMAD.WIDE.U32 UR4, UR4, UR5, URZ ;  /* 0x00000005040472a5 */ /* 0x000fc8000f8e003f */
[----:B------:R-:W-:Y:S01]  /*1720*/  @UP0 USHF.R.U32.HI UR7, URZ, UR9, UR5 ;  /* 0x000000093f070299 */ /* 0x000fe20008011605 */
[----:B0-----:R-:W-:-:S03]  /*1730*/  ISETP.GE.AND P1, PT, R9, 0x1, PT ;  /* 0x000000010900780c */ /* 0x001fc60003f26270 */
[----:B------:R-:W-:-:S06]  /*1740*/  UIADD3 UR7, UR8, UR7, URZ ;  /* 0x0000000708077290 */ /* 0x000fcc000fffe03f */
[----:B-1----:R-:W-:-:S04]  /*1750*/  VIADD R0, R8, UR7 ;  /* 0x0000000708007c36 */ /* 0x002fc80008000000 */
        /* <DEDUP_REMOVED lines=12> */
.L_x_6297:
[----:B------:R-:W-:-:S13]  /*1820*/  ISETP.NE.AND P0, PT, R9, 0x1, PT ;  /* 0x000000010900780c */ /* 0x000fda0003f05270 */
[----:B------:R-:W0:Y:S02]  /*1830*/  @P0 LDC.64 R4, c[0x0][0xae0] ;  /* 0x0002b800ff040b82 */ /* 0x000e240000000a00 */
[----:B0-----:R-:W-:-:S05]  /*1840*/  @P0 IMAD.HI.U32 R4, R3, R4, RZ ;  /* 0x0000000403040227 */ /* 0x001fca00078e00ff */
[----:B------:R-:W-:-:S07]  /*1850*/  @P0 SHF.R.U32.HI R3, RZ, R5, R4 ;  /* 0x00000005ff030219 */ /* 0x000fce0000011604 */
.L_x_6298:
[----:B------:R-:W-:-:S05]  /*1860*/  IMAD R3, R3, R9, R9 ;  /* 0x0000000903037224 */ /* 0x000fca00078e0209 */
[----:B------:R-:W-:-:S07]  /*1870*/  VIMNMX R0, R0, R3, PT ;  /* 0x0000000300007248 */ /* 0x000fce0003fe0100 */
.L_x_6296:
        /* <DEDUP_REMOVED lines=10> */
[----:B------:R-:W-:Y:S01]  /*1920*/  UIADD3 UR6, UR6, UR50, -UR49 ;  /* 0x0000003206067290 */ /* 0x000fe2000fffe831 */
        /* <DEDUP_REMOVED lines=17> */
.L_x_6300:
[----:B------:R-:W-:-:S13]  /*1a40*/  ISETP.NE.AND P0, PT, R9, 0x1, PT ;  /* 0x000000010900780c */ /* 0x000fda0003f05270 */
[----:B------:R-:W0:Y:S02]  /*1a50*/  @P0 LDC.64 R4, c[0x0][0xae0] ;  /* 0x0002b800ff040b82 */ /* 0x000e240000000a00 */
[----:B0-----:R-:W-:-:S05]  /*1a60*/  @P0 IMAD.HI.U32 R4, R0, R4, RZ ;  /* 0x0000000400040227 */ /* 0x001fca00078e00ff */
[----:B------:R-:W-:-:S07]  /*1a70*/  @P0 SHF.R.U32.HI R0, RZ, R5, R4 ;  /* 0x00000005ff000219 */ /* 0x000fce0000011604 */
.L_x_6301:
[----:B------:R-:W-:-:S05]  /*1a80*/  IMAD R0, R0, R9, RZ ;  /* 0x0000000900007224 */ /* 0x000fca00078e02ff */
[----:B------:R-:W-:-:S07]  /*1a90*/  VIMNMX R3, R3, R0, !PT ;  /* 0x0000000003037248 */ /* 0x000fce0007fe0100 */
.L_x_6299:
        /* <DEDUP_REMOVED lines=704> */
.L_x_6303:
[----:B-----5:R-:W-:-:S05]  /*46a0*/  LEA R5, R5, UR46, 0x3 ;  /* 0x0000002e05057c11 */ /* 0x020fca000f8e18ff */
[----:B------:R-:W-:-:S05]  /*46b0*/  VIADD R4, R5, 0x38860 ;  /* 0x0003886005047836 */ /* 0x000fca0000000000 */
[----:B------:R-:W-:-:S04]  /*46c0*/  PRMT R4, R7, 0x654, R4 ;  /* 0x0000065407047816 */ /* 0x000fc80000000004 */
[----:B------:R0:W-:Y:S02]  /*46d0*/  SYNCS.ARRIVE.TRANS64.RED.A1T0 RZ, [R4+URZ], RZ ;  /* 0x000000ff04ff79a7 */ /* 0x0001e4000810043f */
[----:B0-----:R-:W-:-:S05]  /*46e0*/  VIADD R4, R215, 0xfffffffe ;  /* 0xfffffffed7047836 */ /* 0x001fca0000000000 */
[----:B------:R-:W-:-:S13]  /*46f0*/  ISETP.GE.AND P0, PT, R4, R0, PT ;  /* 0x000000000400720c */ /* 0x000fda0003f06270 */
[----:B------:R-:W-:Y:S05]  /*4700*/  @!P0 BRA `(.L_x_6304) ;  /* 0x0000003c005c8947 */ /* 0x000fea0003800000 */
.L_x_6306:
        /* <DEDUP_REMOVED lines=978> */
.L_x_6305:
[----:B-----5:R-:W-:-:S05]  /*8430*/  LEA R9, R9, UR46, 0x3 ;  /* 0x0000002e09097c11 */ /* 0x020fca000f8e18ff */
[----:B0-----:R-:W-:-:S05]  /*8440*/  VIADD R6, R9, 0x38860 ;  /* 0x0003886009067836 */ /* 0x001fca0000000000 */
[----:B------:R-:W-:-:S04]  /*8450*/  PRMT R6, R7, 0x654, R6 ;  /* 0x0000065407067816 */ /* 0x000fc80000000006 */
[----:B------:R0:W-:Y:S01]  /*8460*/  SYNCS.ARRIVE.TRANS64.RED.A1T0 RZ, [R6+URZ], RZ ;  /* 0x000000ff06ff79a7 */ /* 0x0001e2000810043f */
[----:B------:R-:W-:Y:S05]  /*8470*/  @P0 BRA `(.L_x_6306) ;  /* 0xffffffc000a40947 */ /* 0x000fea000383ffff */
.L_x_6304:
        /* <DEDUP_REMOVED lines=277> */
.L_x_6308:
[----:B------:R-:W-:Y:S05]  /*95d0*/  BSYNC B0 ;  /* 0x0000000000007941 */ /* 0x000fea0003800000 */
.L_x_6307:
[----:B------:R-:W-:Y:S05]  /*95e0*/  BRA `(.L_x_6302) ;  /* 0x0000018c001c7947 */ /* 0x000fea0003800000 */
.L_x_6295:
[----:B------:R-:W-:Y:S01]  /*95f0*/  UIADD3 UR11, UP0, UR38, 0x38830, URZ ;  /* 0x00038830260b7890 */ /* 0x000fe2000ff1e03f */
[----:B------:R-:W-:Y:S01]  /*9600*/  IMAD.U32 R4, RZ, RZ, UR60 ;  /* 0x0000003cff047e24 */ /* 0x000fe2000f8e00ff */
[----:B------:R-:W-:Y:S01]  /*9610*/  UIADD3 UR9, UP1, UR38, 0x38840, URZ ;  /* 0x0003884026097890 */ /* 0x000fe2000ff3e03f */
[----:B------:R-:W-:Y:S01]  /*9620*/  IMAD.MOV.U32 R9, RZ, RZ, R7 ;  /* 0x000000ffff097224 */ /* 0x000fe200078e0007 */
[----:B------:R-:W-:Y:S01]  /*9630*/  UIADD3 UR7, UP2, UR38, 0x38850, URZ ;  /* 0x0003885026077890 */ /* 0x000fe2000ff5e03f */
[----:B------:R-:W-:Y:S01]  /*9640*/  IMAD.MOV.U32 R8, RZ, RZ, 0x100 ;  /* 0x00000100ff087424 */ /* 0x000fe200078e00ff */
[----:B------:R-:W-:Y:S01]  /*9650*/  UIADD3 UR4, UP3, UR38, 0x38860, URZ ;  /* 0x0003886026047890 */ /* 0x000fe2000ff7e03f */
[----:B------:R-:W-:Y:S01]  /*9660*/  IMAD.MOV.U32 R5, RZ, RZ, 0x80 ;  /* 0x00000080ff057424 */ /* 0x000fe200078e00ff */
[----:B------:R-:W-:Y:S01]  /*9670*/  ULDC UR13, c[0x0][0x448] ;  /* 0x00011200000d7ab9 */ /* 0x000fe20000000800 */
[----:B------:R-:W-:Y:S01]  /*9680*/  IMAD.MOV.U32 R6, RZ, RZ, 0x80 ;  /* 0x00000080ff067424 */ /* 0x000fe200078e00ff */
[----:B------:R-:W-:Y:S01]  /*9690*/  UIADD3.X UR12, URZ, UR39, URZ, UP0, !UPT ;  /* 0x000000273f0c7290 */ /* 0x000fe200087fe43f */
[----:B------:R0:W-:Y:S01]  /*96a0*/  STL.64 [R1+0x30], R8 ;  /* 0x0000300801007387 */ /* 0x0001e20000100a00 */
[----:B------:R-:W-:Y:S01]  /*96b0*/  UIADD3.X UR8, URZ, UR39, URZ, UP2, !UPT ;  /* 0x000000273f087290 */ /* 0x000fe200097fe43f */
[----:B------:R-:W-:Y:S01]  /*96c0*/  IMAD.U32 R10, RZ, RZ, UR60 ;  /* 0x0000003cff0a7e24 */ /* 0x000fe2000f8e00ff */
[----:B------:R-:W-:Y:S01]  /*96d0*/  UIADD3.X UR6, URZ, UR39, URZ, UP3, !UPT ;  /* 0x000000273f067290 */ /* 0x000fe20009ffe43f */
[----:B------:R2:W-:Y:S01]  /*96e0*/  STL.128 [R1], R4 ;  /* 0x0000000401007387 */ /* 0x0005e20000100c00 */
[----:B------:R-:W-:Y:S01]  /*96f0*/  UIADD3.X UR10, URZ, UR39, URZ, UP1, !UPT ;  /* 0x000000273f0a7290 */ /* 0x000fe20008ffe43f */
[----:B------:R-:W-:Y:S01]  /*9700*/  IMAD.MOV.U32 R11, RZ, RZ, 0x80 ;  /* 0x00000080ff0b7424 */ /* 0x000fe200078e00ff */
[----:B------:R-:W-:Y:S01]  /*9710*/  UISETP.NE.AND UP4, UPT, UR13, 0x1, UPT ;  /* 0x000000010d00788c */ /* 0x000fe2000bf85270 */
[----:B-1----:R-:W-:Y:S01]  /*9720*/  IMAD.U32 R0, RZ, RZ, UR5 ;  /* 0x00000005ff007e24 */ /* 0x002fe2000f8e00ff */
[----:B------:R1:W-:Y:S01]  /*9730*/  STL [R1+0x10], RZ ;  /* 0x000010ff01007387 */ /* 0x0003e20000100800 */
[----:B------:R-:W-:Y:S01]  /*9740*/  IMAD.U32 R12, RZ, RZ, UR7 ;  /* 0x00000007ff0c7e24 */ /* 0x000fe2000f8e00ff */
[----:B------:R-:W-:Y:S01]  /*9750*/  UIADD3 UR40, UR50, 0x1, -UR49 ;  /* 0x0000000132287890 */ /* 0x000fe2000fffe831 */
[----:B------:R-:W-:Y:S01]  /*9760*/  IMAD.U32 R14, RZ, RZ, UR4 ;  /* 0x00000004ff0e7e24 */ /* 0x000fe2000f8e00ff */
[----:B------:R1:W-:Y:S01]  /*9770*/  STL.64 [R1+0x28], R10 ;  /* 0x0000280a01007387 */ /* 0x0003e20000100a00 */
[----:B------:R-:W-:Y:S01]  /*9780*/  IMAD.U32 R13, RZ, RZ, UR8 ;  /* 0x00000008ff0d7e24 */ /* 0x000fe2000f8e00ff */
[----:B------:R-:W-:Y:S01]  /*9790*/  USHF.L.U32 UR8, UR5, 0x6, URZ ;  /* 0x0000000605087899 */ /* 0x000fe2000800063f */
[----:B------:R-:W-:Y:S01]  /*97a0*/  IMAD.U32 R15, RZ, RZ, UR6 ;  /* 0x00000006ff0f7e24 */ /* 0x000fe2000f8e00ff */
[----:B------:R1:W-:Y:S01]  /*97b0*/  STL [R1+0x50], R0 ;  /* 0x0000500001007387 */ /* 0x0003e20000100800 */
[----:B0-----:R-:W-:Y:S01]  /*97c0*/  IMAD.U32 R8, RZ, RZ, UR11 ;  /* 0x0000000bff087e24 */ /* 0x001fe2000f8e00ff */
[----:B------:R-:W-:Y:S01]  /*97d0*/  ULDC.64 UR4, c[0x0][0xad8] ;  /* 0x0002b60000047ab9 */ /* 0x000fe20000000a00 */
[----:B------:R-:W-:Y:S01]  /*97e0*/  IMAD.U32 R9, RZ, RZ, UR12 ;  /* 0x0000000cff097e24 */ /* 0x000fe2000f8e00ff */
[----:B------:R-:W-:Y:S01]  /*97f0*/  UISETP.GE.AND UP0, UPT, UR5, 0x1, UPT ;  /* 0x000000010500788c */ /* 0x000fe2000bf06270 */
[----:B--2---:R-:W-:Y:S01]  /*9800*/  IMAD.U32 R4, RZ, RZ, UR9 ;  /* 0x00000009ff047e24 */ /* 0x004fe2000f8e00ff */
[----:B------:R1:W-:Y:S01]  /*9810*/  STL.128 [R1+0x40], R12 ;  /* 0x0000400c01007387 */ /* 0x0003e20000100c00 */
[----:B------:R-:W-:Y:S01]  /*9820*/  IMAD.U32 R5, RZ, RZ, UR10 ;  /* 0x0000000aff057e24 */ /* 0x000fe2000f8e00ff */
[----:B------:R-:W-:Y:S01]  /*9830*/  @UP4 UIADD3 UR6, UR8, 0x3f, URZ ;  /* 0x0000003f08064890 */ /* 0x000fe2000fffe03f */
[----:B------:R-:W-:Y:S01]  /*9840*/  IADD3 R48, P0, R2, 0x28, RZ ;  /* 0x0000002802307810 */ /* 0x000fe20007f1e0ff */
[----:B------:R1:W-:Y:S01]  /*9850*/  STL.64 [R1+0x18], R8 ;  /* 0x0000180801007387 */ /* 0x0003e20000100a00 */
[----:B------:R-:W-:Y:S01]  /*9860*/  @UP4 ULDC UR7, c[0x0][0x44c] ;  /* 0x0001130000074ab9 */ /* 0x000fe20000000800 */
[----:B------:R-:W-:Y:S01]  /*9870*/  PLOP3.LUT P1, PT, PT, PT, UP0, 0x40, 0x0 ;  /* 0x000000000000781c */ /* 0x000fe20003f2e808 */
[----:B------:R-:W-:Y:S01]  /*9880*/  UIMAD.WIDE.U32 UR6, UR6, UR7, URZ ;  /* 0x00000007060672a5 */ /* 0x000fe2000f8e003f */
[----:B------:R1:W-:Y:S01]  /*9890*/  STL.64 [R1+0x20], R4 ;  /* 0x0000200401007387 */ /* 0x0003e20000100a00 */
[----:B------:R-:W-:Y:S01]  /*98a0*/  @UP4 ULDC UR10, c[0x0][0x450] ;  /* 0x00011400000a4ab9 */ /* 0x000fe20000000800 */
[----:B------:R-:W-:Y:S01]  /*98b0*/  UIADD3 UR9, UR8, 0x3f, URZ ;  /* 0x0000003f08097890 */ /* 0x000fe2000fffe03f */
[----:B------:R-:W-:Y:S01]  /*98c0*/  IMAD.X R57, RZ, RZ, R18, P0 ;  /* 0x000000ffff397224 */ /* 0x000fe200000e0612 */
[----:B------:R1:W-:Y:S01]  /*98d0*/  STL [R1+0x38], RZ ;  /* 0x000038ff01007387 */ /* 0x0003e20000100800 */
[----:B------:R-:W-:-:S02]  /*98e0*/  @UP4 USHF.R.U32.HI UR9, URZ, UR10, UR7 ;  /* 0x0000000a3f094299 */ /* 0x000fc40008011607 */
[----:B------:R-:W-:Y:S02]  /*98f0*/  UP2UR UR41, UPR, URZ, 0x10 ;  /* 0x000000103f297883 */ /* 0x000fe40008000000 */
[----:B------:R-:W-:Y:S02]  /*9900*/  UIADD3 UR6, UR40, UR9, URZ ;  /* 0x0000000928067290 */ /* 0x000fe4000fffe03f */
[----:B------:R-:W-:Y:S02]  /*9910*/  UP2UR UR44, UPR, URZ, 0x1 ;  /* 0x000000013f2c7883 */ /* 0x000fe40008000000 */
[----:B------:R-:W-:Y:S01]  /*9920*/  UIADD3 UR4, UR6, UR4, URZ ;  /* 0x0000000406047290 */ /* 0x000fe2000fffe03f */
[----:B-1----:R-:W-:Y:S11]  /*9930*/  @P1 BRA `(.L_x_6309) ;  /* 0x0000000000441947 */ /* 0x002ff60003800000 */
        /* <DEDUP_REMOVED lines=10> */
.L_x_6310:
[----:B------:R-:W-:-:S11]  /*99e0*/  UISETP.NE.AND UP0, UPT, UR5, 0x1, UPT ;  /* 0x000000010500788c */ /* 0x000fd6000bf05270 */
[----:B------:R-:W-:Y:S02]  /*99f0*/  @UP0 ULDC.64 UR10, c[0x0][0xae0] ;  /* 0x0002b800000a0ab9 */ /* 0x000fe40000000a00 */
[----:B------:R-:W-:-:S04]  /*9a00*/  UIMAD.WIDE.U32 UR6, UR9, UR10, URZ ;  /* 0x0000000a090672a5 */ /* 0x000fc8000f8e003f */
[----:B------:R-:W-:-:S12]  /*9a10*/  @UP0 USHF.R.U32.HI UR9, URZ, UR11, UR7 ;  /* 0x0000000b3f090299 */ /* 0x000fd80008011607 */
.L_x_6311:
[----:B------:R-:W-:-:S04]  /*9a20*/  UIMAD UR9, UR9, UR5, UR5 ;  /* 0x00000005090972a4 */ /* 0x000fc8000f8e0205 */
[----:B------:R-:W-:-:S04]  /*9a30*/  UISETP.LT.AND UP0, UPT, UR4, UR9, UPT ;  /* 0x000000090400728c */ /* 0x000fc8000bf01270 */
[----:B------:R-:W-:-:S12]  /*9a40*/  USEL UR4, UR4, UR9, UP0 ;  /* 0x0000000904047287 */ /* 0x000fd80008000000 */
.L_x_6309:
        /* <DEDUP_REMOVED lines=32> */
.L_x_6313:
[----:B------:R-:W-:-:S11]  /*9c50*/  UISETP.NE.AND UP0, UPT, UR5, 0x1, UPT ;  /* 0x000000010500788c */ /* 0x000fd6000bf05270 */
[----:B------:R-:W-:Y:S02]  /*9c60*/  @UP0 ULDC.64 UR10, c[0x0][0xae0] ;  /* 0x0002b800000a0ab9 */ /* 0x000fe40000000a00 */
[----:B------:R-:W-:-:S04]  /*9c70*/  UIMAD.WIDE.U32 UR6, UR8, UR10, URZ ;  /* 0x0000000a080672a5 */ /* 0x000fc8000f8e003f */
[----:B------:R-:W-:-:S12]  /*9c80*/  @UP0 USHF.R.U32.HI UR8, URZ, UR11, UR7 ;  /* 0x0000000b3f080299 */ /* 0x000fd80008011607 */
.L_x_6314:
[----:B------:R-:W-:-:S04]  /*9c90*/  UIMAD UR5, UR8, UR5, URZ ;  /* 0x00000005080572a4 */ /* 0x000fc8000f8e023f */
[----:B------:R-:W-:-:S04]  /*9ca0*/  UISETP.LT.AND UP0, UPT, UR4, UR5, UPT ;  /* 0x000000050400728c */ /* 0x000fc8000bf01270 */
[----:B------:R-:W-:-:S12]  /*9cb0*/  USEL UR4, UR4, UR5, !UP0 ;  /* 0x0000000504047287 */ /* 0x000fd8000c000000 */
.L_x_6312:
        /* <DEDUP_REMOVED lines=17> */
[----:B------:R-:W-:Y:S01]  /*9dd0*/  IMAD.MOV.U32 R7, RZ, RZ, 0x40000040 ;  /* 0x40000040ff077424 */ /* 0x000fe200078e00ff */
        /* <DEDUP_REMOVED lines=46> */
[----:B------:R-:W-:Y:S01]  /*a0c0*/  IMAD.X R55, RZ, RZ, R18, P6 ;  /* 0x000000ffff377224 */ /* 0x000fe200030e0612 */
        /* <DEDUP_REMOVED lines=36> */
.L_x_6316:
        /* <DEDUP_REMOVED lines=12> */
.L_x_6315:
[----:B------:R-:W2:Y:S01]  /*a3d0*/  LDL R43, [R1+0x1d4] ;  /* 0x0001d400012b7983 */ /* 0x000ea20000100800 */
[----:B------:R-:W-:Y:S01]  /*a3e0*/  SHF.R.S32.HI R4, RZ, 0x1f, R3 ;  /* 0x0000001fff047819 */ /* 0x000fe20000011403 */
[----:B------:R-:W0:Y:S01]  /*a3f0*/  LDC.64 R50, c[0x0][0xad0] ;  /* 0x0002b400ff327b82 */ /* 0x000e220000000a00 */
[----:B------:R-:W-:Y:S01]  /*a400*/  IADD3 R7, P0, R2, 0xfc, RZ ;  /* 0x000000fc02077810 */ /* 0x000fe20007f1e0ff */
[----:B------:R-:W-:Y:S01]  /*a410*/  IMAD.U32 R14, RZ, RZ, UR38 ;  /* 0x00000026ff0e7e24 */ /* 0x000fe2000f8e00ff */
[----:B------:R-:W-:Y:S01]  /*a420*/  LEA.HI R4, R4, R3, RZ, 0x3 ;  /* 0x0000000304047211 */ /* 0x000fe200078f18ff */
[----:B------:R-:W-:Y:S01]  /*a430*/  IMAD.U32 R15, RZ, RZ, UR39 ;  /* 0x00000027ff0f7e24 */ /* 0x000fe2000f8e00ff */
[----:B------:R-:W-:Y:S01]  /*a440*/  IADD3 R38, P2, R2, 0xb0, RZ ;  /* 0x000000b002267810 */ /* 0x000fe20007f5e0ff */
[----:B------:R-:W-:Y:S01]  /*a450*/  IMAD.X R8, RZ, RZ, R18, P0 ;  /* 0x000000ffff087224 */ /* 0x000fe200000e0612 */
[C---:B------:R-:W-:Y:S01]  /*a460*/  LOP3.LUT R6, R4.reuse, 0xfffffff8, RZ, 0xc0, !PT ;  /* 0xfffffff804067812 */ /* 0x040fe200078ec0ff */
[----:B------:R-:W-:Y:S01]  /*a470*/  IMAD.SHL.U32 R4, R4, 0x40, RZ ;  /* 0x0000004004047824 */ /* 0x000fe200078e00ff */
[----:B------:R1:W-:Y:S01]  /*a480*/  STL.64 [R1+0xc0], R26 ;  /* 0x0000c01a01007387 */ /* 0x0003e20000100a00 */
[----:B------:R-:W-:Y:S01]  /*a490*/  IMAD.MOV.U32 R12, RZ, RZ, 0x10 ;  /* 0x00000010ff0c7424 */ /* 0x000fe200078e00ff */
[----:B------:R-:W-:Y:S01]  /*a4a0*/  BSSY B0, `(.L_x_6317) ;  /* 0x000003a000007945 */ /* 0x000fe20003800000 */
[----:B------:R-:W-:Y:S01]  /*a4b0*/  IMAD.IADD R3, R3, 0x1, -R6 ;  /* 0x0000000103037824 */ /* 0x000fe200078e0a06 */
[----:B------:R-:W-:Y:S01]  /*a4c0*/  LOP3.LUT R11, R4, 0xfffffe00, RZ, 0xc0, !PT ;  /* 0xfffffe00040b7812 */ /* 0x000fe200078ec0ff */
[--C-:B------:R-:W-:Y:S01]  /*a4d0*/  IMAD.X R39, RZ, RZ, R18.reuse, P2 ;  /* 0x000000ffff277224 */ /* 0x100fe200010e0612 */
[----:B------:R-:W-:Y:S01]  /*a4e0*/  IADD3 R6, P1, R2, 0x70, RZ ;  /* 0x0000007002067810 */ /* 0x000fe20007f3e0ff */
[C---:B------:R-:W-:Y:S01]  /*a4f0*/  IMAD.SHL.U32 R5, R3.reuse, 0x40, RZ ;  /* 0x0000004003057824 */ /* 0x040fe200078e00ff */
[----:B------:R-:W-:Y:S01]  /*a500*/  LOP3.LUT P0, RZ, R3, 0x2, RZ, 0xc0, !PT ;  /* 0x0000000203ff7812 */ /* 0x000fe2000780c0ff */
[----:B------:R-:W-:Y:S01]  /*a510*/  IMAD R0, R0, 0x400, R11 ;  /* 0x0000040000007824 */ /* 0x000fe200078e020b */
[----:B------:R3:W-:Y:S01]  /*a520*/  STL.64 [R1+0xb8], R38 ;  /* 0x0000b82601007387 */ /* 0x0007e20000100a00 */
[----:B------:R-:W-:Y:S01]  /*a530*/  IMAD.X R13, RZ, RZ, R18, P1 ;  /* 0x000000ffff0d7224 */ /* 0x000fe200008e0612 */
[----:B------:R-:W-:Y:S01]  /*a540*/  LOP3.LUT R5, R5, 0x1c0, RZ, 0xc0, !PT ;  /* 0x000001c005057812 */ /* 0x000fe200078ec0ff */
[----:B------:R-:W-:Y:S01]  /*a550*/  IMAD.U32 R33, RZ, RZ, UR50 ;  /* 0x00000032ff217e24 */ /* 0x000fe2000f8e00ff */
[----:B------:R-:W-:Y:S01]  /*a560*/  LOP3.LUT P1, RZ, R3, 0x4, RZ, 0xc0, !PT ;  /* 0x0000000403ff7812 */ /* 0x000fe2000782c0ff */
[----:B------:R-:W-:Y:S01]  /*a570*/  IMAD.U32 R32, RZ, RZ, UR49 ;  /* 0x00000031ff207e24 */ /* 0x000fe2000f8e00ff */
[----:B------:R-:W-:Y:S01]  /*a580*/  LOP3.LUT R9, R5, 0x8, R10, 0xf8, !PT ;  /* 0x0000000805097812 */ /* 0x000fe200078ef80a */
[----:B------:R-:W-:Y:S01]  /*a590*/  IMAD.MOV.U32 R36, RZ, RZ, RZ ;  /* 0x000000ffff247224 */ /* 0x000fe200078e00ff */
[----:B------:R-:W-:Y:S01]  /*a5a0*/  SHF.R.U32.HI R4, RZ, 0x3, R5 ;  /* 0x00000003ff047819 */ /* 0x000fe20000011605 */
[----:B------:R-:W-:Y:S01]  /*a5b0*/  IMAD.MOV.U32 R5, RZ, RZ, R8 ;  /* 0x000000ffff057224 */ /* 0x000fe200078e0008 */
[----:B------:R-:W3:Y:S01]  /*a5c0*/  LDC.64 R10, c[0x0][0xae0] ;  /* 0x0002b800ff0a7b82 */ /* 0x000ee20000000a00 */
[----:B------:R-:W-:Y:S01]  /*a5d0*/  SEL R12, R12, 0xfffffff0, !P0 ;  /* 0xfffffff00c0c7807 */ /* 0x000fe20004000000 */
[----:B0-----:R-:W-:Y:S01]  /*a5e0*/  IMAD.MOV.U32 R34, RZ, RZ, R51 ;  /* 0x000000ffff227224 */ /* 0x001fe200078e0033 */
[----:B------:R-:W-:Y:S01]  /*a5f0*/  LOP3.LUT R9, R9, R4, RZ, 0x3c, !PT ;  /* 0x0000000409097212 */ /* 0x000fe200078e3cff */
[----:B------:R-:W-:Y:S01]  /*a600*/  IMAD.MOV.U32 R4, RZ, RZ, R7 ;  /* 0x000000ffff047224 */ /* 0x000fe200078e0007 */
[----:B-1----:R-:W-:Y:S01]  /*a610*/  IADD3 R26, P3, R2, 0xa0, RZ ;  /* 0x000000a0021a7810 */ /* 0x002fe20007f7e0ff */
[----:B------:R-:W-:Y:S01]  /*a620*/  IMAD.MOV.U32 R7, RZ, RZ, R13 ;  /* 0x000000ffff077224 */ /* 0x000fe200078e000d */
[----:B------:R-:W-:Y:S01]  /*a630*/  STL.64 [R1+0xb0], R22 ;  /* 0x0000b01601007387 */ /* 0x000fe20000100a00 */
[----:B------:R-:W-:-:S02]  /*a640*/  IMAD.IADD R3, R0, 0x1, R9 ;  /* 0x0000000100037824 */ /* 0x000fc400078e0209 */
[----:B------:R-:W0:Y:S01]  /*a650*/  LDC.64 R8, c[0x0][0xad8] ;  /* 0x0002b600ff087b82 */ /* 0x000e220000000a00 */
[----:B------:R1:W-:Y:S01]  /*a660*/  STL.128 [R1+0x100], R4 ;  /* 0x0001000401007387 */ /* 0x0003e20000100c00 */
[----:B------:R-:W-:-:S03]  /*a670*/  IMAD.WIDE.U32 R20, R3, 0x2, R14 ;  /* 0x0000000203147825 */ /* 0x000fc600078e000e */
[----:B------:R4:W-:Y:S01]  /*a680*/  STL.U8 [R1+0xc8], RZ ;  /* 0x0000c8ff01007387 */ /* 0x0009e20000100000 */
[----:B------:R-:W-:Y:S01]  /*a690*/  IMAD.MOV.U32 R13, RZ, RZ, 0x20 ;  /* 0x00000020ff0d7424 */ /* 0x000fe200078e00ff */
[----:B------:R-:W-:Y:S01]  /*a6a0*/  IADD3 R20, P0, R20, 0x36400, RZ ;  /* 0x0003640014147810 */ /* 0x000fe20007f1e0ff */
[----:B------:R-:W-:Y:S01]  /*a6b0*/  IMAD.X R27, RZ, RZ, R18, P3 ;  /* 0x000000ffff1b7224 */ /* 0x000fe200018e0612 */
[----:B------:R4:W-:Y:S01]  /*a6c0*/  STL.U8 [R1+0x120], RZ ;  /* 0x000120ff01007387 */ /* 0x0009e20000100000 */
[----:B------:R-:W-:Y:S01]  /*a6d0*/  VIADD R191, R56, 0xffffff80 ;  /* 0xffffff8038bf7836 */ /* 0x000fe20000000000 */
[----:B------:R-:W-:Y:S01]  /*a6e0*/  SEL R13, R13, 0xffffffe0, !P1 ;  /* 0xffffffe00d0d7807 */ /* 0x000fe20004800000 */
[----:B------:R-:W-:Y:S01]  /*a6f0*/  IMAD.X R21, RZ, RZ, R21, P0 ;  /* 0x000000ffff157224 */ /* 0x000fe200000e0615 */
[----:B------:R4:W-:Y:S01]  /*a700*/  STL.128 [R1+0x110], R24 ;  /* 0x0001101801007387 */ /* 0x0009e20000100c00 */
[----:B---3--:R-:W-:Y:S02]  /*a710*/  IMAD.MOV.U32 R38, RZ, RZ, R10 ;  /* 0x000000ffff267224 */ /* 0x008fe400078e000a */
[----:B------:R-:W-:Y:S01]  /*a720*/  IMAD.MOV.U32 R39, RZ, RZ, R11 ;  /* 0x000000ffff277224 */ /* 0x000fe200078e000b */
[----:B-1----:R-:W1:Y:S01]  /*a730*/  LDC R6, c[0x0][0x450] ;  /* 0x00011400ff067b82 */ /* 0x002e620000000800 */
[----:B------:R-:W-:Y:S01]  /*a740*/  IMAD.MOV.U32 R7, RZ, RZ, R50 ;  /* 0x000000ffff077224 */ /* 0x000fe200078e0032 */
[----:B------:R4:W-:Y:S04]  /*a750*/  STL.64 [R1+0xa0], R12 ;  /* 0x0000a00c01007387 */ /* 0x0009e80000100a00 */
[----:B------:R4:W-:Y:S01]  /*a760*/  STL.64 [R1+0xa8], R20 ;  /* 0x0000a81401007387 */ /* 0x0009e20000100a00 */
[----:B0-----:R-:W-:Y:S01]  /*a770*/  IMAD.MOV.U32 R35, RZ, RZ, R8 ;  /* 0x000000ffff237224 */ /* 0x001fe200078e0008 */
[----:B------:R-:W1:Y:S01]  /*a780*/  LDC.64 R4, c[0x0][0x448] ;  /* 0x00011200ff047b82 */ /* 0x000e620000000a00 */
[----:B------:R-:W-:Y:S01]  /*a790*/  IMAD.MOV.U32 R37, RZ, RZ, R9 ;  /* 0x000000ffff257224 */ /* 0x000fe200078e0009 */
[----:B------:R4:W-:Y:S04]  /*a7a0*/  STL [R1+0xcc], R191 ;  /* 0x0000ccbf01007387 */ /* 0x0009e80000100800 */
[----:B------:R4:W-:Y:S04]  /*a7b0*/  STL.128 [R1+0xd0], R32 ;  /* 0x0000d02001007387 */ /* 0x0009e80000100c00 */
[----:B------:R4:W-:Y:S04]  /*a7c0*/  STL.128 [R1+0xe0], R36 ;  /* 0x0000e02401007387 */ /* 0x0009e80000100c00 */
[----:B-1----:R4:W-:Y:S01]  /*a7d0*/  STL.128 [R1+0xf0], R4 ;  /* 0x0000f00401007387 */ /* 0x0029e20000100c00 */
[----:B--2---:R-:W-:-:S04]  /*a7e0*/  LEA.HI R0, R43, R43, RZ, 0x1 ;  /* 0x0000002b2b007211 */ /* 0x004fc800078f08ff */
[----:B------:R-:W-:-:S05]  /*a7f0*/  LOP3.LUT R0, R0, 0xfffffffe, RZ, 0xc0, !PT ;  /* 0xfffffffe00007812 */ /* 0x000fca00078ec0ff */
[----:B------:R-:W-:-:S05]  /*a800*/  IMAD.IADD R0, R43, 0x1, -R0 ;  /* 0x000000012b007824 */ /* 0x000fca00078e0a00 */
[----:B------:R-:W-:-:S04]  /*a810*/  SHF.L.U32 R0, R0, 0x1f, RZ ;  /* 0x0000001f00007819 */ /* 0x000fc800000006ff */
[----:B------:R-:W0:Y:S02]  /*a820*/  SYNCS.PHASECHK.TRANS64.TRYWAIT P0, [UR46+0x38800], R0 ;  /* 0x03880000ff0075a7 */ /* 0x000e24000800016e */
[----:B0---4-:R-:W-:Y:S05]  /*a830*/  @!P0 BRA `(.L_x_6318) ;  /* 0x0000021400a48947 */ /* 0x011fea0003800000 */
.L_x_6530:
[----:B------:R-:W-:Y:S05]  /*a840*/  BSYNC B0 ;  /* 0x0000000000007941 */ /* 0x000fea0003800000 */
.L_x_6317:
[----:B------:R-:W2:Y:S04]  /*a850*/  LDL R34, [R1+0x424] ;  /* 0x0004240001227983 */ /* 0x000ea80000100800 */
[----:B------:R-:W3:Y:S04]  /*a860*/  LDL R33, [R1+0x428] ;  /* 0x0004280001217983 */ /* 0x000ee80000100800 */
[----:B------:R-:W4:Y:S04]  /*a870*/  LDL R32, [R1] ;  /* 0x0000000001207983 */ /* 0x000f280000100800 */
[----:B------:R1:W5:Y:S01]  /*a880*/  LDL.64 R20, [R1+0x1c8] ;  /* 0x0001c80001147983 */ /* 0x0003620000100a00 */
[C---:B------:R-:W-:Y:S01]  /*a890*/  IADD3 R26, P0, R2.reuse, 0xc8, RZ ;  /* 0x000000c8021a7810 */ /* 0x040fe20007f1e0ff */
[----:B------:R-:W-:Y:S01]  /*a8a0*/  IMAD.MOV.U32 R24, RZ, RZ, R30 ;  /* 0x000000ffff187224 */ /* 0x000fe200078e001e */
[----:B------:R-:W-:Y:S01]  /*a8b0*/  BSSY B0, `(.L_x_6319) ;  /* 0x0000039000007945 */ /* 0x000fe20003800000 */
[----:B------:R-:W-:Y:S01]  /*a8c0*/  IMAD.MOV.U32 R25, RZ, RZ, R45 ;  /* 0x000000ffff197224 */ /* 0x000fe200078e002d */
[----:B------:R-:W-:Y:S01]  /*a8d0*/  STL.64 [R1+0x128], R196 ;  /* 0x000128c401007387 */ /* 0x000fe20000100a00 */
[----:B------:R-:W-:Y:S01]  /*a8e0*/  IMAD.X R27, RZ, RZ, R18, P0 ;  /* 0x000000ffff1b7224 */ /* 0x000fe200000e0612 */
[----:B0-----:R-:W-:Y:S01]  /*a8f0*/  IADD3 R0, P0, R2, 0x3e0, RZ ;  /* 0x000003e002007810 */ /* 0x001fe20007f1e0ff */
[----:B------:R-:W-:-:S02]  /*a900*/  IMAD.MOV.U32 R12, RZ, RZ, R41 ;  /* 0x000000ffff0c7224 */ /* 0x000fc400078e0029 */
[----:B------:R-:W-:Y:S01]  /*a910*/  IMAD.MOV.U32 R13, RZ, RZ, R54 ;  /* 0x000000ffff0d7224 */ /* 0x000fe200078e0036 */
[----:B------:R0:W-:Y:S01]  /*a920*/  STL.128 [R1+0x130], R24 ;  /* 0x0001301801007387 */ /* 0x0001e20000100c00 */
[--C-:B------:R-:W-:Y:S01]  /*a930*/  IMAD.X R3, RZ, RZ, R18.reuse, P0 ;  /* 0x000000ffff037224 */ /* 0x100fe200000e0612 */
[----:B------:R-:W-:Y:S01]  /*a940*/  IADD3 R4, P0, R2, 0x100, RZ ;  /* 0x0000010002047810 */ /* 0x000fe20007f1e0ff */
[----:B------:R-:W-:Y:S01]  /*a950*/  IMAD.MOV.U32 R43, RZ, RZ, R53 ;  /* 0x000000ffff2b7224 */ /* 0x000fe200078e0035 */
[----:B------:R1:W-:Y:S03]  /*a960*/  STL.128 [R1+0x150], R12 ;  /* 0x0001500c01007387 */ /* 0x0003e60000100c00 */
[----:B------:R-:W-:Y:S02]  /*a970*/  IMAD.X R7, RZ, RZ, R18, P0 ;  /* 0x000000ffff077224 */ /* 0x000fe400000e0612 */
[----:B0-----:R-:W-:-:S02]  /*a980*/  IMAD.MOV.U32 R26, RZ, RZ, R31 ;  /* 0x000000ffff1a7224 */ /* 0x001fc400078e001f */
[----:B------:R-:W-:Y:S02]  /*a990*/  IMAD.MOV.U32 R27, RZ, RZ, R52 ;  /* 0x000000ffff1b7224 */ /* 0x000fe400078e0034 */
[----:B------:R-:W-:Y:S01]  /*a9a0*/  IMAD.MOV.U32 R24, RZ, RZ, R2 ;  /* 0x000000ffff187224 */ /* 0x000fe200078e0002 */
[C---:B-1----:R-:W-:Y:S01]  /*a9b0*/  IADD3 R12, P1, R2.reuse, 0x108, RZ ;  /* 0x00000108020c7810 */ /* 0x042fe20007f3e0ff */
[----:B------:R-:W-:Y:S01]  /*a9c0*/  IMAD.MOV.U32 R25, RZ, RZ, R18 ;  /* 0x000000ffff197224 */ /* 0x000fe200078e0012 */
[----:B------:R-:W-:-:S03]  /*a9d0*/  IADD3 R14, P0, R2, 0x120, RZ ;  /* 0x00000120020e7810 */ /* 0x000fc60007f1e0ff */
[--C-:B------:R-:W-:Y:S01]  /*a9e0*/  IMAD.X R13, RZ, RZ, R18.reuse, P1 ;  /* 0x000000ffff0d7224 */ /* 0x100fe200008e0612 */
[----:B------:R0:W-:Y:S01]  /*a9f0*/  STL.128 [R1+0x140], R24 ;  /* 0x0001401801007387 */ /* 0x0001e20000100c00 */
[----:B------:R-:W-:-:S05]  /*aa00*/  IMAD.X R15, RZ, RZ, R18, P0 ;  /* 0x000000ffff0f7224 */ /* 0x000fca00000e0612 */
[----:B------:R-:W-:Y:S01]  /*aa10*/  STL.64 [R1+0x1c0], R14 ;  /* 0x0001c00e01007387 */ /* 0x000fe20000100a00 */
[----:B0-----:R-:W-:Y:S02]  /*aa20*/  IMAD.MOV.U32 R26, RZ, RZ, R48 ;  /* 0x000000ffff1a7224 */ /* 0x001fe400078e0030 */
[----:B------:R-:W-:Y:S02]  /*aa30*/  IMAD.MOV.U32 R27, RZ, RZ, R57 ;  /* 0x000000ffff1b7224 */ /* 0x000fe400078e0039 */
[----:B------:R-:W-:Y:S02]  /*aa40*/  IMAD.MOV.U32 R24, RZ, RZ, R199 ;  /* 0x000000ffff187224 */ /* 0x000fe400078e00c7 */
        /* <DEDUP_REMOVED lines=23> */
[----:B------:R0:W-:Y:S01]  /*abc0*/  STL.128 [R1+0x1a0], R24 ;  /* 0x0001a01801007387 */ /* 0x0001e20000100c00 */
[----:B--2---:R-:W-:Y:S02]  /*abd0*/  IMAD.MOV.U32 R41, RZ, RZ, R34 ;  /* 0x000000ffff297224 */ /* 0x004fe400078e0022 */
[----:B---3--:R-:W-:Y:S01]  /*abe0*/  IMAD.MOV.U32 R40, RZ, RZ, R33 ;  /* 0x000000ffff287224 */ /* 0x008fe200078e0021 */
[----:B----4-:R-:W-:-:S04]  /*abf0*/  LOP3.LUT R0, R32, 0x1, RZ, 0xfc, !PT ;  /* 0x0000000120007812 */ /* 0x010fc800078efcff */
[----:B------:R0:W-:Y:S01]  /*ac00*/  STL.128 [R1+0x1b0], R40 ;  /* 0x0001b02801007387 */ /* 0x0001e20000100c00 */
[----:B------:R-:W-:-:S13]  /*ac10*/  ISETP.NE.AND P1, PT, R0, 0x3, PT ;  /* 0x000000030000780c */ /* 0x000fda0003f25270 */
[----:B0-----:R-:W-:Y:S05]  /*ac20*/  @!P1 BRA `(.L_x_6320) ;  /* 0x0000000000049947 */ /* 0x001fea0003800000 */
[----:B------:R-:W-:Y:S01]  /*ac30*/  BPT.TRAP 0x1 ;  /* 0x000000040000795c */ /* 0x000fe20000300000 */
.L_x_6320:
[----:B------:R-:W-:Y:S05]  /*ac40*/  BSYNC B0 ;  /* 0x0000000000007941 */ /* 0x000fea0003800000 */
.L_x_6319:
        /* <DEDUP_REMOVED lines=8> */
.L_x_6322:
[----:B------:R-:W-:Y:S05]  /*acd0*/  BSYNC B0 ;  /* 0x0000000000007941 */ /* 0x000fea0003800000 */
.L_x_6321:
[----:B------:R-:W-:Y:S04]  /*ace0*/  BSSY B0, `(.L_x_6323) ;  /* 0x0000004000007945 */ /* 0x000fe80003800000 */
[----:B-1----:R-:W-:Y:S05]  /*acf0*/  @P0 BRA `(.L_x_6324) ;  /* 0x0000000000080947 */ /* 0x002fea0003800000 */
[----:B------:R-:W1:Y:S02]  /*ad00*/  SYNCS.PHASECHK.TRANS64.TRYWAIT P0, [R20+URZ], R21 ;  /* 0x00000015140075a7 */ /* 0x000e64000800017f */
[----:B-1----:R-:W-:Y:S05]  /*ad10*/  @!P0 BRA `(.L_x_6325) ;  /* 0x0000021000848947 */ /* 0x002fea0003800000 */
.L_x_6324:
[----:B------:R-:W-:Y:S05]  /*ad20*/  BSYNC B0 ;  /* 0x0000000000007941 */ /* 0x000fea0003800000 */
.L_x_6323:
        /* <DEDUP_REMOVED lines=58> */
.L_x_6531:
[----:B------:R-:W-:Y:S05]  /*b0d0*/  BSYNC B0 ;  /* 0x0000000000007941 */ /* 0x000fea0003800000 */
.L_x_6326:
[----:B0-----:R-:W2:Y:S04]  /*b0e0*/  LDL R3, [R1+0x28] ;  /* 0x0000280001037983 */ /* 0x001ea80000100800 */
[----:B------:R0:W5:Y:S01]  /*b0f0*/  LDL.64 R12, [R1+0x1c8] ;  /* 0x0001c800010c7983 */ /* 0x0001620000100a00 */
[----:B------:R-:W-:Y:S01]  /*b100*/  BSSY B0, `(.L_x_6328) ;  /* 0x0000005000007945 */ /* 0x000fe20003800000 */
[----:B--2---:R-:W-:-:S04]  /*b110*/  LOP3.LUT R3, R3, 0x1, RZ, 0xfc, !PT ;  /* 0x0000000103037812 */ /* 0x004fc800078efcff */
[----:B------:R-:W-:-:S13]  /*b120*/  ISETP.NE.AND P1, PT, R3, 0x3, PT ;  /* 0x000000030300780c */ /* 0x000fda0003f25270 */
[----:B0-----:R-:W-:Y:S05]  /*b130*/  @!P1 BRA `(.L_x_6329) ;  /* 0x0000000000049947 */ /* 0x001fea0003800000 */
[----:B------:R-:W-:Y:S01]  /*b140*/  BPT.TRAP 0x1 ;  /* 0x000000040000795c */ /* 0x000fe20000300000 */
.L_x_6329:
[----:B------:R-:W-:Y:S05]  /*b150*/  BSYNC B0 ;  /* 0x0000000000007941 */ /* 0x000fea0003800000 */
.L_x_6328:
        /* <DEDUP_REMOVED lines=8> */
.L_x_6331:
[----:B------:R-:W-:Y:S05]  /*b1e0*/  BSYNC B0 ;  /* 0x0000000000007941 */ /* 0x000fea0003800000 */
.L_x_6330:
[----:B------:R-:W-:Y:S04]  /*b1f0*/  BSSY B0, `(.L_x_6332) ;  /* 0x0000004000007945 */ /* 0x000fe80003800000 */
[----:B-1----:R-:W-:Y:S05]  /*b200*/  @P0 BRA `(.L_x_6333) ;  /* 0x0000000000080947 */ /* 0x002fea0003800000 */
[----:B------:R-:W1:Y:S02]  /*b210*/  SYNCS.PHASECHK.TRANS64.TRYWAIT P0, [R12+URZ], R13 ;  /* 0x0000000d0c0075a7 */ /* 0x000e64000800017f */
[----:B-1----:R-:W-:Y:S05]  /*b220*/  @!P0 BRA `(.L_x_6334) ;  /* 0x0000020c006c8947 */ /* 0x002fea0003800000 */
.L_x_6333:
[----:B------:R-:W-:Y:S05]  /*b230*/  BSYNC B0 ;  /* 0x0000000000007941 */ /* 0x000fea0003800000 */
.L_x_6332:
        /* <DEDUP_REMOVED lines=439> */
.L_x_6336:
[----:B------:R-:W-:Y:S05]  /*cdb0*/  BSYNC B0 ;  /* 0x0000000000007941 */ /* 0x000fea0003800000 */
.L_x_6335:
        /* <DEDUP_REMOVED lines=132> */
.L_x_6340:
[----:B------:R-:W-:-:S13]  /*d600*/  ISETP.NE.AND P0, PT, R57, 0x1, PT ;  /* 0x000000013900780c */ /* 0x000fda0003f05270 */
[----:B------:R-:W-:-:S05]  /*d610*/  @P0 IMAD.HI.U32 R14, R7, R58, RZ ;  /* 0x0000003a070e0227 */ /* 0x000fca00078e00ff */
[----:B------:R-:W-:-:S07]  /*d620*/  @P0 SHF.R.U32.HI R7, RZ, R59, R14 ;  /* 0x0000003bff070219 */ /* 0x000fce000001160e */
.L_x_6341:
[----:B------:R-:W-:Y:S05]  /*d630*/  BSYNC B1 ;  /* 0x0000000000017941 */ /* 0x000fea0003800000 */
.L_x_6339:
[----:B------:R-:W-:-:S04]  /*d640*/  IMAD R14, R7, R57, -UR4 ;  /* 0x80000004070e7e24 */ /* 0x000fc8000f8e0239 */
[----:B------:R-:W-:-:S05]  /*d650*/  IMAD R14, R31, -0x2, R14 ;  /* 0xfffffffe1f0e7824 */ /* 0x000fca00078e020e */
[----:B------:R-:W-:Y:S02]  /*d660*/  VIMNMX R3, R3, R14, !PT ;  /* 0x0000000e03037248 */ /* 0x000fe40007fe0100 */
[----:B------:R-:W-:-:S07]  /*d670*/  VIADDMNMX R4, R14, R57, R4, PT ;  /* 0x000000390e047246 */ /* 0x000fce0003800104 */
.L_x_6338:
[----:B------:R-:W-:Y:S05]  /*d680*/  BSYNC B0 ;  /* 0x0000000000007941 */ /* 0x000fea0003800000 */
.L_x_6337:
        /* <DEDUP_REMOVED lines=90> */
.L_x_6345:
[----:B------:R-:W-:-:S13]  /*dc30*/  ISETP.NE.AND P6, PT, R57, 0x1, PT ;  /* 0x000000013900780c */ /* 0x000fda0003fc5270 */
[----:B------:R-:W-:-:S05]  /*dc40*/  @P6 IMAD.HI.U32 R58, R12, R58, RZ ;  /* 0x0000003a0c3a6227 */ /* 0x000fca00078e00ff */
[----:B------:R-:W-:-:S07]  /*dc50*/  @P6 SHF.R.U32.HI R12, RZ, R59, R58 ;  /* 0x0000003bff0c6219 */ /* 0x000fce000001163a */
.L_x_6346:
[----:B------:R-:W-:Y:S05]  /*dc60*/  BSYNC B1 ;  /* 0x0000000000017941 */ /* 0x000fea0003800000 */
.L_x_6344:
[----:B------:R-:W-:-:S04]  /*dc70*/  IMAD R12, R12, R57, -UR4 ;  /* 0x800000040c0c7e24 */ /* 0x000fc8000f8e0239 */
[----:B------:R-:W-:-:S05]  /*dc80*/  IMAD R12, R31, -0x2, R12 ;  /* 0xfffffffe1f0c7824 */ /* 0x000fca00078e020c */
[----:B------:R-:W-:Y:S02]  /*dc90*/  VIADDMNMX R4, R12, R57, R4, PT ;  /* 0x000000390c047246 */ /* 0x000fe40003800104 */
[----:B------:R-:W-:-:S07]  /*dca0*/  VIMNMX R3, R3, R12, !PT ;  /* 0x0000000c03037248 */ /* 0x000fce0007fe0100 */
.L_x_6343:
[----:B------:R-:W-:Y:S05]  /*dcb0*/  BSYNC B0 ;  /* 0x0000000000007941 */ /* 0x000fea0003800000 */
.L_x_6342:
        /* <DEDUP_REMOVED lines=244> */
[----:B------:R-:W4:Y:S04]  /*ec00*/  LDL R66, [R1+0x230] ;  /* 0x0002300001427983 */ /* 0x000f280000100800 */
[----:B------:R-:W0:Y:S01]  /*ec10*/  MUFU.EX2 R99, R99 ;  /* 0x0000006300637308 */ /* 0x000e220000000800 */
[-CC-:B------:R-:W-:Y:S01]  /*ec20*/  FFMA.FTZ R169, R30, R38.reuse, -R3.reuse ;  /* 0x000000261ea97223 */ /* 0x180fe20000010803 */
[----:B------:R-:W4:Y:S06]  /*ec30*/  LDL R68, [R1+0x234] ;  /* 0x0002340001447983 */ /* 0x000f2c0000100800 */
[----:B------:R-:W-:Y:S01]  /*ec40*/  MUFU.EX2 R111, R111 ;  /* 0x0000006f006f7308 */ /* 0x000fe20000000800 */
[----:B------:R-:W-:-:S07]  /*ec50*/  FFMA.FTZ R91, R31, R38, -R3 ;  /* 0x000000261f5b7223 */ /* 0x000fce0000010803 */
[----:B------:R-:W-:Y:S01]  /*ec60*/  MUFU.EX2 R166, R166 ;  /* 0x000000a600a67308 */ /* 0x000fe20000000800 */
        /* <DEDUP_REMOVED lines=13> */
[----:B------:R-:W-:Y:S01]  /*ed40*/  FFMA.FTZ R85, R37, R38, -R3 ;  /* 0x0000002625557223 */ /* 0x000fe20000010803 */
[----:B------:R-:W4:Y:S06]  /*ed50*/  LDL R76, [R1+0x244] ;  /* 0x00024400014c7983 */ /* 0x000f2c0000100800 */
[----:B------:R-:W-:Y:S08]  /*ed60*/  MUFU.EX2 R172, R172 ;  /* 0x000000ac00ac7308 */ /* 0x000ff00000000800 */
[----:B------:R-:W-:Y:S08]  /*ed70*/  MUFU.EX2 R101, R101 ;  /* 0x0000006500657308 */ /* 0x000ff00000000800 */
[----:B------:R-:W-:Y:S08]  /*ed80*/  MUFU.EX2 R174, R174 ;  /* 0x000000ae00ae7308 */ /* 0x000ff00000000800 */
[----:B------:R-:W-:Y:S01]  /*ed90*/  MUFU.EX2 R103, R103 ;  /* 0x0000006700677308 */ /* 0x000fe20000000800 */
[----:B------:R1:W-:Y:S04]  /*eda0*/  STL [R1+0x3f4], R0 ;  /* 0x0003f40001007387 */ /* 0x0003e80000100800 */
[----:B------:R-:W4:Y:S03]  /*edb0*/  LDL R27, [R1+0x2dc] ;  /* 0x0002dc00011b7983 */ /* 0x000f260000100800 */
[----:B------:R-:W1:Y:S08]  /*edc0*/  MUFU.EX2 R163, R163 ;  /* 0x000000a300a37308 */ /* 0x000e700000000800 */
[----:B------:R-:W2:Y:S01]  /*edd0*/  MUFU.EX2 R97, R97 ;  /* 0x0000006100617308 */ /* 0x000ea20000000800 */
[----:B0-----:R-:W-:-:S07]  /*ede0*/  FADD.FTZ R4, R161, R99 ;  /* 0x00000063a1047221 */ /* 0x001fce0000010000 */
[----:B------:R-:W0:Y:S01]  /*edf0*/  MUFU.EX2 R165, R165 ;  /* 0x000000a500a57308 */ /* 0x000e220000000800 */
[----:B------:R-:W-:Y:S01]  /*ee00*/  FADD.FTZ R12, R162, R7 ;  /* 0x00000007a20c7221 */ /* 0x000fe20000010000 */
[----:B-1----:R-:W-:Y:S01]  /*ee10*/  FADD.FTZ R4, R163, R4 ;  /* 0x00000004a3047221 */ /* 0x002fe20000010000 */
[----:B------:R-:W4:Y:S04]  /*ee20*/  LDL R26, [R1+0x1e0] ;  /* 0x0001e000011a7983 */ /* 0x000f280000100800 */
[----:B------:R-:W4:Y:S01]  /*ee30*/  LDL R28, [R1+0x1e4] ;  /* 0x0001e400011c7983 */ /* 0x000f220000100800 */
[----:B------:R-:W1:Y:S01]  /*ee40*/  MUFU.EX2 R95, R95 ;  /* 0x0000005f005f7308 */ /* 0x000e620000000800 */
[----:B------:R-:W-:Y:S01]  /*ee50*/  FADD.FTZ R7, R113, R12 ;  /* 0x0000000c71077221 */ /* 0x000fe20000010000 */
[----:B--2---:R-:W-:Y:S01]  /*ee60*/  FADD.FTZ R4, R97, R4 ;  /* 0x0000000461047221 */ /* 0x004fe20000010000 */
[----:B------:R-:W2:Y:S04]  /*ee70*/  LDL R30, [R1+0x1e8] ;  /* 0x0001e800011e7983 */ /* 0x000ea80000100800 */
[----:B------:R-:W2:Y:S01]  /*ee80*/  LDL R29, [R1+0x2e0] ;  /* 0x0002e000011d7983 */ /* 0x000ea20000100800 */
[----:B------:R-:W1:Y:S01]  /*ee90*/  MUFU.EX2 R167, R167 ;  /* 0x000000a700a77308 */ /* 0x000e620000000800 */
[----:B------:R-:W-:Y:S01]  /*eea0*/  FADD.FTZ R12, R164, R7 ;  /* 0x00000007a40c7221 */ /* 0x000fe20000010000 */
[----:B0-----:R-:W-:Y:S01]  /*eeb0*/  FADD.FTZ R4, R165, R4 ;  /* 0x00000004a5047221 */ /* 0x001fe20000010000 */
[----:B------:R-:W2:Y:S05]  /*eec0*/  LDL R32, [R1+0x1ec] ;  /* 0x0001ec0001207983 */ /* 0x000eaa0000100800 */
[----:B------:R-:W0:Y:S01]  /*eed0*/  MUFU.EX2 R93, R93 ;  /* 0x0000005d005d7308 */ /* 0x000e220000000800 */
[----:B------:R-:W-:Y:S01]  /*eee0*/  FADD.FTZ R7, R111, R12 ;  /* 0x0000000c6f077221 */ /* 0x000fe20000010000 */
[----:B-1----:R-:W-:Y:S01]  /*eef0*/  FADD.FTZ R4, R95, R4 ;  /* 0x000000045f047221 */ /* 0x002fe20000010000 */
[----:B------:R-:W2:Y:S04]  /*ef00*/  LDL R34, [R1+0x1f0] ;  /* 0x0001f00001227983 */ /* 0x000ea80000100800 */
[----:B------:R-:W2:Y:S01]  /*ef10*/  LDL R31, [R1+0x2e4] ;  /* 0x0002e400011f7983 */ /* 0x000ea20000100800 */
        /* <DEDUP_REMOVED lines=22> */
[----:B-1----:R-:W-:-:S06]  /*f080*/  FADD.FTZ R4, R89, R4 ;  /* 0x0000000459047221 */ /* 0x002fcc0000010000 */
[----:B------:R-:W1:Y:S01]  /*f090*/  MUFU.EX2 R175, R175 ;  /* 0x000000af00af7308 */ /* 0x000e620000000800 */
[----:B------:R-:W-:Y:S01]  /*f0a0*/  FADD.FTZ R12, R172, R3 ;  /* 0x00000003ac0c7221 */ /* 0x000fe20000010000 */
[----:B------:R-:W-:-:S06]  /*f0b0*/  FADD.FTZ R4, R173, R4 ;  /* 0x00000004ad047221 */ /* 0x000fcc0000010000 */
[----:B------:R-:W1:Y:S01]  /*f0c0*/  MUFU.EX2 R85, R85 ;  /* 0x0000005500557308 */ /* 0x000e620000000800 */
[----:B------:R-:W-:Y:S01]  /*f0d0*/  FADD.FTZ R3, R101, R12 ;  /* 0x0000000c65037221 */ /* 0x000fe20000010000 */
[----:B0-----:R-:W-:Y:S01]  /*f0e0*/  FADD.FTZ R4, R87, R4 ;  /* 0x0000000457047221 */ /* 0x001fe20000010000 */
[----:B------:R-:W2:Y:S02]  /*f0f0*/  LDL.64 R12, [R1+0x88] ;  /* 0x00008800010c7983 */ /* 0x000ea40000100a00 */
[----:B------:R-:W-:Y:S02]  /*f100*/  FADD.FTZ R36, R174, R3 ;  /* 0x00000003ae247221 */ /* 0x000fe40000010000 */
        /* <DEDUP_REMOVED lines=85> */
[----:B------:R-:W-:-:S05]  /*f660*/  MOV R24, R24 ;  /* 0x0000001800187202 */ /* 0x000fca0000000f00 */
[--C-:B------:R-:W-:Y:S02]  /*f670*/  IMAD R25, R15, 0x2, R24.reuse ;  /* 0x000000020f197824 */ /* 0x100fe400078e0218 */
[C---:B------:R-:W-:Y:S01]  /*f680*/  IMAD R15, R14.reuse, 0x2, R24 ;  /* 0x000000020e0f7824 */ /* 0x040fe200078e0218 */
[----:B------:R-:W-:Y:S01]  /*f690*/  STSM.16.M88.4 [R24], R160 ;  /* 0x000000a018007844 */ /* 0x000fe20000000200 */
[----:B------:R-:W-:Y:S02]  /*f6a0*/  IMAD R83, R14, 0x2, R25 ;  /* 0x000000020e537824 */ /* 0x000fe400078e0219 */
[----:B------:R-:W-:Y:S01]  /*f6b0*/  IMAD R14, R81, 0x1000, R12 ;  /* 0x00001000510e7824 */ /* 0x000fe200078e020c */
[----:B------:R0:W-:Y:S04]  /*f6c0*/  STSM.16.M88.4 [R15], R164 ;  /* 0x000000a40f007844 */ /* 0x0001e80000000200 */
[----:B------:R-:W-:Y:S01]  /*f6d0*/  R2UR UR6, R14 ;  /* 0x000000000e0672ca */ /* 0x000fe200000e0000 */
[----:B------:R-:W-:Y:S01]  /*f6e0*/  STSM.16.M88.4 [R25], R168 ;  /* 0x000000a819007844 */ /* 0x000fe20000000200 */
[----:B0-----:R-:W-:-:S05]  /*f6f0*/  IMAD.MOV.U32 R15, RZ, RZ, R13 ;  /* 0x000000ffff0f7224 */ /* 0x001fca00078e000d */
[----:B------:R-:W-:Y:S01]  /*f700*/  R2UR UR7, R15 ;  /* 0x000000000f0772ca */ /* 0x000fe200000e0000 */
        /* <DEDUP_REMOVED lines=36> */
[----:B------:R-:W-:Y:S01]  /*f950*/  VIADD R12, R14, 0x80 ;  /* 0x000000800e0c7836 */ /* 0x000fe20000000000 */
[----:B------:R-:W-:-:S04]  /*f960*/  R2UR UR7, R13 ;  /* 0x000000000d0772ca */ /* 0x000fc800000e0000 */
        /* <DEDUP_REMOVED lines=74> */
[----:B------:R-:W-:Y:S01]  /*fe10*/  VIADD R12, R14, 0x100 ;  /* 0x000001000e0c7836 */ /* 0x000fe20000000000 */
[----:B------:R-:W-:-:S04]  /*fe20*/  R2UR UR7, R13 ;  /* 0x000000000d0772ca */ /* 0x000fc800000e0000 */
        /* <DEDUP_REMOVED lines=378> */
.L_x_6348:
[----:B------:R-:W-:Y:S05]  /*115d0*/  BSYNC B0 ;  /* 0x0000000000007941 */ /* 0x000fea0003800000 */
.L_x_6347:
        /* <DEDUP_REMOVED lines=31> */
.L_x_6351:
[----:B------:R-:W-:-:S13]  /*117d0*/  ISETP.NE.AND P0, PT, R9, 0x1, PT ;  /* 0x000000010900780c */ /* 0x000fda0003f05270 */
[----:B------:R-:W-:-:S05]  /*117e0*/  @P0 IMAD.HI.U32 R10, R5, R10, RZ ;  /* 0x0000000a050a0227 */ /* 0x000fca00078e00ff */
[----:B------:R-:W-:-:S07]  /*117f0*/  @P0 SHF.R.U32.HI R5, RZ, R11, R10 ;  /* 0x0000000bff050219 */ /* 0x000fce000001160a */
.L_x_6352:
[----:B------:R-:W-:Y:S05]  /*11800*/  BSYNC B0 ;  /* 0x0000000000007941 */ /* 0x000fea0003800000 */
.L_x_6350:
[----:B------:R-:W-:-:S05]  /*11810*/  IMAD R5, R5, R9, R9 ;  /* 0x0000000905057224 */ /* 0x000fca00078e0209 */
[----:B------:R-:W-:-:S07]  /*11820*/  VIMNMX R8, R8, R5, PT ;  /* 0x0000000508087248 */ /* 0x000fce0003fe0100 */
.L_x_6349:
        /* <DEDUP_REMOVED lines=8> */
.L_x_6356:
[C---:B------:R-:W-:Y:S01]  /*118b0*/  IADD3 R12, P0, R2.reuse, 0x50, RZ ;  /* 0x00000050020c7810 */ /* 0x040fe20007f1e0ff */
[C---:B------:R-:W-:Y:S01]  /*118c0*/  VIADD R7, R2.reuse, 0x128 ;  /* 0x0000012802077836 */ /* 0x040fe20000000000 */
[----:B------:R-:W-:Y:S02]  /*118d0*/  IADD3 R28, P1, R2, 0xcc, RZ ;  /* 0x000000cc021c7810 */ /* 0x000fe40007f3e0ff */
[----:B------:R-:W-:Y:S01]  /*118e0*/  MOV R3, 0x11920 ;  /* 0x0001192000037802 */ /* 0x000fe20000000f00 */
[--C-:B------:R-:W-:Y:S02]  /*118f0*/  IMAD.X R13, RZ, RZ, R18.reuse, P0 ;  /* 0x000000ffff0d7224 */ /* 0x100fe400000e0612 */
[----:B------:R-:W-:-:S08]  /*11900*/  IMAD.X R29, RZ, RZ, R18, P1 ;  /* 0x000000ffff1d7224 */ /* 0x000fd000008e0612 */
[----:B------:R-:W-:Y:S05]  /*11910*/  CALL.REL.NOINC `($_ZN7cutlass13device_kernelIN5flash11enable_sm90INS1_16FlashAttnFwdSm90INS1_25CollectiveMainloopFwdSm90ILi2EN4cute5tupleIJNS5_1CILi1EEES8_S8_EEENS6_IJNS7_ILi64EEESA_SA_EEELi512ENS_10bfloat16_tEfNS_4arch4Sm90ELb0ELb1ELb1ELb1ELb1ELb0ELb1ELb0ELb0ELb1ELb0ELb0EEENS1_21CollectiveEpilogueFwdINS6_IJSA_NS7_ILi512EEESA_EEES9_SC_SE_Li256ELb1ELb1ELb0ELb0EEENS1_36VarlenDynamicPersistentTileSchedulerILi64ELi64ELi256ELi128ELb0ELb1ELb1ELb1ELb0ELb1EEEEEEEEEvNT_6ParamsE$_ZZN5flash25CollectiveMainloopFwdSm90ILi2EN4cute5tupleIJNS1_1CILi1EEES4_S4_EEENS2_IJNS3_ILi64EEES6_S6_EEELi512EN7cutlass10bfloat16_tEfNS8_4arch4Sm90ELb0ELb1ELb1ELb1ELb1ELb0ELb1ELb0ELb0ELb1ELb0ELb0EE3mmaINS_16FlashAttnFwdSm90ISC_NS_21CollectiveEpilogueFwdINS2_IJS6_NS3_ILi512EEES6_EEES5_S9_SB_Li256ELb1ELb1ELb0ELb0EEENS_36VarlenDynamicPersistentTileSchedulerILi64ELi64ELi256ELi128ELb0ELb1ELb1ELb1ELb0ELb1EEEE13SharedStorageENS1_6TensorINS1_11ArrayEngineIfLm128EEENS1_6LayoutINS2_IJNS2_IJNS3_ILi2EEESR_NS3_ILi32EEEEEES4_S4_EEENS2_IJNS2_IJS4_SR_NS3_ILi4EEEEEENS3_ILi0EEESX_EEEEEEENS_7SoftmaxILi2ELi0EEEEEbRKNSC_6ParamsENS8_13PipelineAsyncILi2EEES17_RNS8_13PipelineStateILj2EEERT0_RT1_iRiRKNS_16SeqlenInfoQKNewKILb1ELb0EEENS2_IJiiiiEEERT_ENKUliT_T0_T1_E_clIZSD_ISM_S10_S12_EbS15_S17_S17_S1A_S1C_S1E_iS1F_S1J_S1K_S1M_EUlRS1N_iE1_NS3_ILb0EEENS3_ILb1EEEEEDaiS1N_S1O_S1P_) ;  /* 0x000001e000087944 */ /* 0x000fea0003c00000 */
[C---:B------:R-:W-:Y:S01]  /*11920*/  ISETP.GT.AND P0, PT, R0.reuse, R6, PT ;  /* 0x000000060000720c */ /* 0x040fe20003f04270 */
[----:B------:R-:W-:-:S12]  /*11930*/  VIADD R0, R0, 0xffffffff ;  /* 0xffffffff00007836 */ /* 0x000fd80000000000 */
[----:B------:R-:W-:Y:S05]  /*11940*/  @P0 BRA `(.L_x_6356) ;  /* 0xfffffffc00d80947 */ /* 0x000fea000383ffff */
[----:B------:R-:W-:Y:S05]  /*11950*/  BSYNC B0 ;  /* 0x0000000000007941 */ /* 0x000fea0003800000 */
.L_x_6355:
[----:B------:R-:W2:Y:S02]  /*11960*/  LDL R4, [R1+0x50] ;  /* 0x0000500001047983 */ /* 0x000ea40000100800 */
[----:B--2---:R-:W-:-:S07]  /*11970*/  IMAD.SHL.U32 R4, R4, 0x40, RZ ;  /* 0x0000004004047824 */ /* 0x004fce00078e00ff */
.L_x_6354:
[----:B------:R-:W-:Y:S05]  /*11980*/  BSYNC B1 ;  /* 0x0000000000017941 */ /* 0x000fea0003800000 */
.L_x_6353:
        /* <DEDUP_REMOVED lines=26> */
.L_x_6359:
[----:B------:R-:W-:Y:S02]  /*11b30*/  ULDC UR4, c[0x0][0xadc] ;  /* 0x0002b70000047ab9 */ /* 0x000fe40000000800 */
[----:B------:R-:W-:-:S05]  /*11b40*/  IMAD.U32 R7, RZ, RZ, UR4 ;  /* 0x00000004ff077e24 */ /* 0x000fca000f8e00ff */
[----:B------:R-:W-:-:S13]  /*11b50*/  ISETP.NE.AND P0, PT, R7, 0x1, PT ;  /* 0x000000010700780c */ /* 0x000fda0003f05270 */
[----:B------:R-:W0:Y:S02]  /*11b60*/  @P0 LDC.64 R8, c[0x0][0xae0] ;  /* 0x0002b800ff080b82 */ /* 0x000e240000000a00 */
[----:B0-----:R-:W-:-:S05]  /*11b70*/  @P0 IMAD.HI.U32 R6, R4, R8, RZ ;  /* 0x0000000804060227 */ /* 0x001fca00078e00ff */
[----:B------:R-:W-:-:S07]  /*11b80*/  @P0 SHF.R.U32.HI R4, RZ, R9, R6 ;  /* 0x00000009ff040219 */ /* 0x000fce0000011606 */
.L_x_6360:
[----:B------:R-:W-:Y:S05]  /*11b90*/  BSYNC B0 ;  /* 0x0000000000007941 */ /* 0x000fea0003800000 */
.L_x_6358:
[----:B------:R-:W-:-:S05]  /*11ba0*/  IMAD R4, R4, R7, RZ ;  /* 0x0000000704047224 */ /* 0x000fca00078e02ff */
[----:B------:R-:W-:-:S07]  /*11bb0*/  VIMNMX R3, R3, R4, !PT ;  /* 0x0000000403037248 */ /* 0x000fce0007fe0100 */
.L_x_6357:
[----:B------:R-:W-:-:S05]  /*11bc0*/  VIADD R3, R3, 0x3f ;  /* 0x0000003f03037836 */ /* 0x000fca0000000000 */
[----:B------:R-:W-:-:S04]  /*11bd0*/  SHF.R.S32.HI R4, RZ, 0x1f, R3 ;  /* 0x0000001fff047819 */ /* 0x000fc80000011403 */
[----:B------:R-:W-:-:S04]  /*11be0*/  LEA.HI R4, R4, R3, RZ, 0x6 ;  /* 0x0000000304047211 */ /* 0x000fc800078f30ff */
[----:B------:R-:W-:-:S04]  /*11bf0*/  SHF.R.S32.HI R4, RZ, 0x6, R4 ;  /* 0x00000006ff047819 */ /* 0x000fc80000011404 */
[----:B------:R-:W-:-:S04]  /*11c00*/  VIMNMX R177, R4, UR43, !PT ;  /* 0x0000002b04b17c48 */ /* 0x000fc8000ffe0100 */
[----:B------:R-:W-:-:S13]  /*11c10*/  ISETP.GE.AND P0, PT, R0, R177, PT ;  /* 0x000000b10000720c */ /* 0x000fda0003f06270 */
[----:B------:R-:W-:Y:S05]  /*11c20*/  @!P0 BRA `(.L_x_6361) ;  /* 0x0000007000588947 */ /* 0x000fea0003800000 */
.L_x_6384:
        /* <DEDUP_REMOVED lines=20> */
.L_x_6363:
[----:B------:R-:W-:Y:S05]  /*11d70*/  BSYNC B0 ;  /* 0x0000000000007941 */ /* 0x000fea0003800000 */
.L_x_6362:
        /* <DEDUP_REMOVED lines=9> */
.L_x_6365:
[----:B------:R-:W-:Y:S05]  /*11e10*/  BSYNC B0 ;  /* 0x0000000000007941 */ /* 0x000fea0003800000 */
.L_x_6364:
[----:B------:R-:W-:Y:S04]  /*11e20*/  BSSY B0, `(.L_x_6366) ;  /* 0x0000006000007945 */ /* 0x000fe80003800000 */
[----:B-1----:R-:W-:Y:S05]  /*11e30*/  @P0 BRA `(.L_x_6367) ;  /* 0x0000000000100947 */ /* 0x002fea0003800000 */
[----:B-----5:R-:W-:Y:S01]  /*11e40*/  IMAD R8, R8, 0x8, R3 ;  /* 0x0000000808087824 */ /* 0x020fe200078e0203 */
[----:B------:R-:W-:-:S04]  /*11e50*/  SHF.L.U32 R9, R9, 0x1f, RZ ;  /* 0x0000001f09097819 */ /* 0x000fc800000006ff */
[----:B------:R-:W1:Y:S02]  /*11e60*/  SYNCS.PHASECHK.TRANS64.TRYWAIT P0, [R8+URZ], R9 ;  /* 0x00000009080075a7 */ /* 0x000e64000800017f */
[----:B-1----:R-:W-:Y:S05]  /*11e70*/  @!P0 BRA `(.L_x_6368) ;  /* 0x000001a0006c8947 */ /* 0x002fea0003800000 */
.L_x_6367:
[----:B------:R-:W-:Y:S05]  /*11e80*/  BSYNC B0 ;  /* 0x0000000000007941 */ /* 0x000fea0003800000 */
.L_x_6366:
        /* <DEDUP_REMOVED lines=57> */
.L_x_6370:
[----:B------:R-:W-:Y:S05]  /*12220*/  BSYNC B0 ;  /* 0x0000000000007941 */ /* 0x000fea0003800000 */
.L_x_6369:
        /* <DEDUP_REMOVED lines=8> */
.L_x_6372:
[----:B------:R-:W-:Y:S05]  /*122b0*/  BSYNC B0 ;  /* 0x0000000000007941 */ /* 0x000fea0003800000 */
.L_x_6371:
[----:B------:R-:W-:Y:S04]  /*122c0*/  BSSY B0, `(.L_x_6373) ;  /* 0x0000004000007945 */ /* 0x000fe80003800000 */
[----:B-1----:R-:W-:Y:S05]  /*122d0*/  @P0 BRA `(.L_x_6374) ;  /* 0x0000000000080947 */ /* 0x002fea0003800000 */
[----:B------:R-:W1:Y:S02]  /*122e0*/  SYNCS.PHASECHK.TRANS64.TRYWAIT P0, [R14+URZ], R15 ;  /* 0x0000000f0e0075a7 */ /* 0x000e64000800017f */
[----:B-1----:R-:W-:Y:S05]  /*122f0*/  @!P0 BRA `(.L_x_6375) ;  /* 0x0000019c00608947 */ /* 0x002fea0003800000 */
.L_x_6374:
[----:B------:R-:W-:Y:S05]  /*12300*/  BSYNC B0 ;  /* 0x0000000000007941 */ /* 0x000fea0003800000 */
.L_x_6373:
        /* <DEDUP_REMOVED lines=204> */
[----:B------:R-:W4:Y:S07]  /*12fd0*/  LDL.64 R56, [R1+0x90] ;  /* 0x0000900001387983 */ /* 0x000f2e0000100a00 */
[----:B------:R-:W-:Y:S01]  /*12fe0*/  HGMMA.64x64x16.F32.BF16 R24, gdesc[UR4], R24, UP0, gsb0 ;  /* 0x00e00000041879f0 */ /* 0x000fe2000b801818 */
        /* <DEDUP_REMOVED lines=233> */
.L_x_6377:
[----:B------:R-:W-:Y:S05]  /*13e80*/  BSYNC B0 ;  /* 0x0000000000007941 */ /* 0x000fea0003800000 */
.L_x_6376:
        /* <DEDUP_REMOVED lines=142> */
.L_x_6379:
[----:B------:R-:W-:Y:S05]  /*14770*/  BSYNC B0 ;  /* 0x0000000000007941 */ /* 0x000fea0003800000 */
.L_x_6378:
        /* <DEDUP_REMOVED lines=9> */
.L_x_6381:
[----:B------:R-:W-:Y:S05]  /*14810*/  BSYNC B0 ;  /* 0x0000000000007941 */ /* 0x000fea0003800000 */
.L_x_6380:
        /* <DEDUP_REMOVED lines=675> */
[----:B------:R0:W-:Y:S04]  /*17250*/  STSM.16.M88.4 [R4], R160 ;  /* 0x000000a004007844 */ /* 0x0001e80000000200 */
        /* <DEDUP_REMOVED lines=10> */
[----:B-1----:R-:W-:Y:S01]  /*17300*/  IMAD.MOV.U32 R5, RZ, RZ, R7 ;  /* 0x000000ffff057224 */ /* 0x002fe200078e0007 */
        /* <DEDUP_REMOVED lines=414> */
.L_x_6383:
[----:B------:R-:W-:Y:S05]  /*18cf0*/  BSYNC B0 ;  /* 0x0000000000007941 */ /* 0x000fea0003800000 */
.L_x_6382:
        /* <DEDUP_REMOVED lines=9> */
.L_x_6361:
[----:B------:R-:W-:-:S04]  /*18d90*/  UISETP.LT.AND UP0, UPT, URZ, UR42, UPT ;  /* 0x0000002a3f00728c */ /* 0x000fc8000bf01270 */
[----:B------:R-:W-:-:S06]  /*18da0*/  USEL UR4, URZ, UR42, !UP0 ;  /* 0x0000002a3f047287 */ /* 0x000fcc000c000000 */
[----:B------:R-:W-:-:S13]  /*18db0*/  ISETP.GE.AND P0, PT, R0, UR4, PT ;  /* 0x0000000400007c0c */ /* 0x000fda000bf06270 */
[----:B------:R-:W-:Y:S05]  /*18dc0*/  @!P0 BRA `(.L_x_6385) ;  /* 0x0000007c00fc8947 */ /* 0x000fea0003800000 */
.L_x_6418:
        /* <DEDUP_REMOVED lines=20> */
.L_x_6387:
[----:B------:R-:W-:Y:S05]  /*18f10*/  BSYNC B0 ;  /* 0x0000000000007941 */ /* 0x000fea0003800000 */
.L_x_6386:
        /* <DEDUP_REMOVED lines=9> */
.L_x_6389:
[----:B------:R-:W-:Y:S05]  /*18fb0*/  BSYNC B0 ;  /* 0x0000000000007941 */ /* 0x000fea0003800000 */
.L_x_6388:
[----:B------:R-:W-:Y:S04]  /*18fc0*/  BSSY B0, `(.L_x_6390) ;  /* 0x0000006000007945 */ /* 0x000fe80003800000 */
[----:B-1----:R-:W-:Y:S05]  /*18fd0*/  @P0 BRA `(.L_x_6391) ;  /* 0x0000000000100947 */ /* 0x002fea0003800000 */
[----:B-----5:R-:W-:Y:S01]  /*18fe0*/  IMAD R8, R8, 0x8, R3 ;  /* 0x0000000808087824 */ /* 0x020fe200078e0203 */
[----:B------:R-:W-:-:S04]  /*18ff0*/  SHF.L.U32 R9, R9, 0x1f, RZ ;  /* 0x0000001f09097819 */ /* 0x000fc800000006ff */
[----:B------:R-:W1:Y:S02]  /*19000*/  SYNCS.PHASECHK.TRANS64.TRYWAIT P0, [R8+URZ], R9 ;  /* 0x00000009080075a7 */ /* 0x000e64000800017f */
[----:B-1----:R-:W-:Y:S05]  /*19010*/  @!P0 BRA `(.L_x_6392) ;  /* 0x00000130002c8947 */ /* 0x002fea0003800000 */
.L_x_6391:
[----:B------:R-:W-:Y:S05]  /*19020*/  BSYNC B0 ;  /* 0x0000000000007941 */ /* 0x000fea0003800000 */
.L_x_6390:
        /* <DEDUP_REMOVED lines=57> */
.L_x_6394:
[----:B------:R-:W-:Y:S05]  /*193c0*/  BSYNC B0 ;  /* 0x0000000000007941 */ /* 0x000fea0003800000 */
.L_x_6393:
        /* <DEDUP_REMOVED lines=8> */
.L_x_6396:
[----:B------:R-:W-:Y:S05]  /*19450*/  BSYNC B0 ;  /* 0x0000000000007941 */ /* 0x000fea0003800000 */
.L_x_6395:
[----:B------:R-:W-:Y:S04]  /*19460*/  BSSY B0, `(.L_x_6397) ;  /* 0x0000004000007945 */ /* 0x000fe80003800000 */
[----:B-1----:R-:W-:Y:S05]  /*19470*/  @P0 BRA `(.L_x_6398) ;  /* 0x0000000000080947 */ /* 0x002fea0003800000 */
[----:B------:R-:W1:Y:S02]  /*19480*/  SYNCS.PHASECHK.TRANS64.TRYWAIT P0, [R14+URZ], R15 ;  /* 0x0000000f0e0075a7 */ /* 0x000e64000800017f */
[----:B-1----:R-:W-:Y:S05]  /*19490*/  @!P0 BRA `(.L_x_6399) ;  /* 0x0000012c00208947 */ /* 0x002fea0003800000 */
.L_x_6398:
[----:B------:R-:W-:Y:S05]  /*194a0*/  BSYNC B0 ;  /* 0x0000000000007941 */ /* 0x000fea0003800000 */
.L_x_6397:
        /* <DEDUP_REMOVED lines=439> */
.L_x_6401:
[----:B------:R-:W-:Y:S05]  /*1b020*/  BSYNC B0 ;  /* 0x0000000000007941 */ /* 0x000fea0003800000 */
.L_x_6400:
        /* <DEDUP_REMOVED lines=128> */
.L_x_6405:
[----:B------:R-:W-:-:S13]  /*1b830*/  ISETP.NE.AND P0, PT, R9, 0x1, PT ;  /* 0x000000010900780c */ /* 0x000fda0003f05270 */
[----:B------:R-:W-:-:S05]  /*1b840*/  @P0 IMAD.HI.U32 R12, R8, R10, RZ ;  /* 0x0000000a080c0227 */ /* 0x000fca00078e00ff */
[----:B------:R-:W-:-:S07]  /*1b850*/  @P0 SHF.R.U32.HI R8, RZ, R11, R12 ;  /* 0x0000000bff080219 */ /* 0x000fce000001160c */
.L_x_6406:
[----:B------:R-:W-:Y:S05]  /*1b860*/  BSYNC B1 ;  /* 0x0000000000017941 */ /* 0x000fea0003800000 */
.L_x_6404:
[----:B------:R-:W-:-:S04]  /*1b870*/  IMAD R13, R8, R9, -R31 ;  /* 0x00000009080d7224 */ /* 0x000fc800078e0a1f */
[----:B------:R-:W-:-:S05]  /*1b880*/  IMAD R8, R30, -0x2, R13 ;  /* 0xfffffffe1e087824 */ /* 0x000fca00078e020d */
[----:B------:R-:W-:Y:S02]  /*1b890*/  VIMNMX R7, R7, R8, !PT ;  /* 0x0000000807077248 */ /* 0x000fe40007fe0100 */
[----:B------:R-:W-:-:S07]  /*1b8a0*/  VIADDMNMX R6, R8, R9, R6, PT ;  /* 0x0000000908067246 */ /* 0x000fce0003800106 */
.L_x_6403:
[----:B------:R-:W-:Y:S05]  /*1b8b0*/  BSYNC B0 ;  /* 0x0000000000007941 */ /* 0x000fea0003800000 */
.L_x_6402:
        /* <DEDUP_REMOVED lines=15> */
[----:B------:R-:W-:Y:S02]  /*1b9b0*/  ISETP.GT.AND P3, PT, R7, 0x9, !P5 ;  /* 0x000000090700780c */ /* 0x000fe40006f64270 */
        /* <DEDUP_REMOVED lines=74> */
.L_x_6410:
[----:B------:R-:W-:-:S13]  /*1be60*/  ISETP.NE.AND P6, PT, R9, 0x1, PT ;  /* 0x000000010900780c */ /* 0x000fda0003fc5270 */
[----:B------:R-:W-:-:S05]  /*1be70*/  @P6 IMAD.HI.U32 R10, R4, R10, RZ ;  /* 0x0000000a040a6227 */ /* 0x000fca00078e00ff */
[----:B------:R-:W-:-:S07]  /*1be80*/  @P6 SHF.R.U32.HI R4, RZ, R11, R10 ;  /* 0x0000000bff046219 */ /* 0x000fce000001160a */
.L_x_6411:
[----:B------:R-:W-:Y:S05]  /*1be90*/  BSYNC B1 ;  /* 0x0000000000017941 */ /* 0x000fea0003800000 */
.L_x_6409:
[----:B------:R-:W-:-:S04]  /*1bea0*/  IMAD R5, R4, R9, -R31 ;  /* 0x0000000904057224 */ /* 0x000fc800078e0a1f */
[----:B------:R-:W-:-:S05]  /*1beb0*/  IMAD R30, R30, -0x2, R5 ;  /* 0xfffffffe1e1e7824 */ /* 0x000fca00078e0205 */
[----:B------:R-:W-:Y:S02]  /*1bec0*/  VIADDMNMX R6, R30, R9, R6, PT ;  /* 0x000000091e067246 */ /* 0x000fe40003800106 */
[----:B------:R-:W-:-:S07]  /*1bed0*/  VIMNMX R7, R7, R30, !PT ;  /* 0x0000001e07077248 */ /* 0x000fce0007fe0100 */
.L_x_6408:
[----:B------:R-:W-:Y:S05]  /*1bee0*/  BSYNC B0 ;  /* 0x0000000000007941 */ /* 0x000fea0003800000 */
.L_x_6407:
[C---:B------:R-:W-:Y:S01]  /*1bef0*/  ISETP.GT.AND P0, PT, R7.reuse, 0x1, !P0 ;  /* 0x000000010700780c */ /* 0x040fe20004704270 */
[----:B------:R-:W2:Y:S01]  /*1bf00*/  LDL.64 R10, [R1+0x400] ;  /* 0x00040000010a7983 */ /* 0x000ea20000100a00 */
[----:B------:R-:W-:Y:S02]  /*1bf10*/  ISETP.GT.AND P1, PT, R7, 0x8, !P1 ;  /* 0x000000080700780c */ /* 0x000fe40004f24270 */
[C---:B------:R-:W-:Y:S02]  /*1bf20*/  ISETP.LT.OR P0, PT, R6.reuse, 0x2, P0 ;  /* 0x000000020600780c */ /* 0x040fe40000701670 */
[----:B------:R-:W-:Y:S02]  /*1bf30*/  ISETP.LT.OR P1, PT, R6, 0x9, P1 ;  /* 0x000000090600780c */ /* 0x000fe40000f21670 */
[----:B------:R-:W-:Y:S02]  /*1bf40*/  FSEL R20, R27, -INF , !P0 ;  /* 0xff8000001b147808 */ /* 0x000fe40004000000 */
[----:B------:R-:W3:Y:S01]  /*1bf50*/  LDL.64 R26, [R1+0x3f0] ;  /* 0x0003f000011a7983 */ /* 0x000ee20000100a00 */
[----:B------:R-:W-:-:S02]  /*1bf60*/  ISETP.NE.AND P0, PT, R12, RZ, PT ;  /* 0x000000ff0c00720c */ /* 0x000fc40003f05270 */
[----:B------:R-:W-:Y:S02]  /*1bf70*/  FSEL R212, R212, -INF , !P1 ;  /* 0xff800000d4d47808 */ /* 0x000fe40004800000 */
[----:B------:R-:W-:Y:S02]  /*1bf80*/  ISETP.GT.AND P0, PT, R7, 0x9, !P0 ;  /* 0x000000090700780c */ /* 0x000fe40004704270 */
[----:B------:R-:W-:Y:S02]  /*1bf90*/  ISETP.NE.AND P1, PT, R13, RZ, PT ;  /* 0x000000ff0d00720c */ /* 0x000fe40003f25270 */
[----:B------:R-:W-:Y:S01]  /*1bfa0*/  ISETP.LT.OR P0, PT, R6, 0xa, P0 ;  /* 0x0000000a0600780c */ /* 0x000fe20000701670 */
[----:B------:R-:W4:Y:S01]  /*1bfb0*/  LDL.64 R12, [R1+0xb8] ;  /* 0x0000b800010c7983 */ /* 0x000f220000100a00 */
        /* <DEDUP_REMOVED lines=25> */
[----:B------:R-:W-:Y:S02]  /*1c150*/  FSEL R180, R42, -INF , !P0 ;  /* 0xff8000002ab47808 */ /* 0x000fe40004000000 */
        /* <DEDUP_REMOVED lines=94> */
.L_x_6413:
[----:B------:R-:W-:Y:S05]  /*1c740*/  BSYNC B0 ;  /* 0x0000000000007941 */ /* 0x000fea0003800000 */
.L_x_6412:
        /* <DEDUP_REMOVED lines=9> */
.L_x_6415:
[----:B------:R-:W-:Y:S05]  /*1c7e0*/  BSYNC B0 ;  /* 0x0000000000007941 */ /* 0x000fea0003800000 */
.L_x_6414:
        /* <DEDUP_REMOVED lines=91> */
[----:B------:R-:W3:Y:S01]  /*1cda0*/  MUFU.EX2 R161, R161 ;  /* 0x000000a100a17308 */ /* 0x000ee20000000800 */
[-C--:B------:R-:W-:Y:S01]  /*1cdb0*/  FFMA.FTZ R163, R212, R205.reuse, -R177 ;  /* 0x000000cdd4a37223 */ /* 0x080fe200000108b1 */
[----:B------:R-:W-:-:S06]  /*1cdc0*/  FFMA.FTZ R15, R15, R205, -R12 ;  /* 0x000000cd0f0f7223 */ /* 0x000fcc000001080c */
[----:B------:R-:W0:Y:S01]  /*1cdd0*/  MUFU.EX2 R21, R21 ;  /* 0x0000001500157308 */ /* 0x000e220000000800 */
[----:B------:R-:W-:-:S07]  /*1cde0*/  FFMA.FTZ R14, R14, R205, -R177 ;  /* 0x000000cd0e0e7223 */ /* 0x000fce00000108b1 */
[----:B------:R-:W1:Y:S01]  /*1cdf0*/  MUFU.EX2 R20, R20 ;  /* 0x0000001400147308 */ /* 0x000e620000000800 */
[----:B------:R-:W-:-:S07]  /*1ce00*/  FFMA.FTZ R165, R206, R205, -R177 ;  /* 0x000000cdcea57223 */ /* 0x000fce00000108b1 */
        /* <DEDUP_REMOVED lines=131> */
[C---:B--2---:R-:W-:Y:S01]  /*1d640*/  FMUL.FTZ R63, R150.reuse, R63 ;  /* 0x0000003f963f7220 */ /* 0x044fe20000410000 */
        /* <DEDUP_REMOVED lines=875> */
.L_x_6417:
[----:B------:R-:W-:Y:S05]  /*20d00*/  BSYNC B0 ;  /* 0x0000000000007941 */ /* 0x000fea0003800000 */
.L_x_6416:
[----:B------:R-:W2:Y:S04]  /*20d10*/  LDL.64 R6, [R1+0x48] ;  /* 0x0000480001067983 */ /* 0x000ea80000100a00 */
[----:B------:R-:W3:Y:S01]  /*20d20*/  LDL R4, [R1+0x34] ;  /* 0x0000340001047983 */ /* 0x000ee20000100800 */
[----:B------:R-:W-:-:S04]  /*20d30*/  UISETP.LT.AND UP0, UPT, URZ, UR42, UPT ;  /* 0x0000002a3f00728c */ /* 0x000fc8000bf01270 */
[----:B------:R-:W-:-:S06]  /*20d40*/  USEL UR4, URZ, UR42, !UP0 ;  /* 0x0000002a3f047287 */ /* 0x000fcc000c000000 */
[C---:B------:R-:W-:Y:S01]  /*20d50*/  ISETP.GT.AND P0, PT, R0.reuse, UR4, PT ;  /* 0x0000000400007c0c */ /* 0x040fe2000bf04270 */
[----:B------:R-:W-:Y:S01]  /*20d60*/  VIADD R0, R0, 0xffffffff ;  /* 0xffffffff00007836 */ /* 0x000fe20000000000 */
[----:B--2---:R-:W-:-:S05]  /*20d70*/  MOV R6, R6 ;  /* 0x0000000600067202 */ /* 0x004fca0000000f00 */
[----:B-----5:R-:W-:-:S05]  /*20d80*/  IMAD R3, R3, 0x8, R6 ;  /* 0x0000000803037824 */ /* 0x020fca00078e0206 */
[----:B---3--:R-:W-:-:S04]  /*20d90*/  PRMT R3, R4, 0x654, R3 ;  /* 0x0000065404037816 */ /* 0x008fc80000000003 */
[----:B------:R1:W-:Y:S01]  /*20da0*/  SYNCS.ARRIVE.TRANS64.RED.A1T0 RZ, [R3+URZ], RZ ;  /* 0x000000ff03ff79a7 */ /* 0x0003e2000810043f */
[----:B------:R-:W-:Y:S05]  /*20db0*/  @P0 BRA `(.L_x_6418) ;  /* 0xffffff8000040947 */ /* 0x000fea000383ffff */
.L_x_6385:
        /* <DEDUP_REMOVED lines=330> */
.L_x_6302:
[----:B0-----:R-:W0:Y:S01]  /*22260*/  S2R R7, SR_CgaCtaId ;  /* 0x0000000000077919 */ /* 0x001e220000008800 */
[----:B------:R-:W-:Y:S01]  /*22270*/  MOV R0, 0x400 ;  /* 0x0000040000007802 */ /* 0x000fe20000000f00 */
[----:B------:R-:W-:Y:S01]  /*22280*/  BSSY B0, `(.L_x_6419) ;  /* 0x000031b000007945 */ /* 0x000fe20003800000 */
[----:B------:R-:W-:Y:S02]  /*22290*/  BAR.SYNC.DEFER_BLOCKING 0x5, 0x180 ;  /* 0x0146000000007b1d */ /* 0x000fe40000010000 */
[----:B0-----:R-:W-:-:S04]  /*222a0*/  LEA R0, R7, R0, 0x18 ;  /* 0x0000000007007211 */ /* 0x001fc800078ec0ff */
[----:B------:R-:W-:Y:S02]  /*222b0*/  R2UR UR46, R0 ;  /* 0x00000000002e72ca */ /* 0x000fe400000e0000 */
[----:B------:R-:W-:-:S04]  /*222c0*/  PRMT R0, R3, 0x9910, RZ ;  /* 0x0000991003007816 */ /* 0x000fc800000000ff */
[----:B------:R-:W-:-:S07]  /*222d0*/  ISETP.NE.AND P0, PT, R0, RZ, PT ;  /* 0x000000ff0000720c */ /* 0x000fce0003f05270 */
[----:B------:R-:W0:Y:S02]  /*222e0*/  LDS.128 R8, [UR46+0x388d0] ;  /* 0x0388d02eff087984 */ /* 0x000e240008000c00 */
[----:B0-----:R-:W-:Y:S02]  /*222f0*/  R2UR UR5, R9 ;  /* 0x00000000090572ca */ /* 0x001fe400000e0000 */
[----:B------:R-:W-:Y:S02]  /*22300*/  R2UR UR7, R10 ;  /* 0x000000000a0772ca */ /* 0x000fe400000e0000 */
[----:B------:R-:W-:Y:S01]  /*22310*/  R2UR UR6, R11 ;  /* 0x000000000b0672ca */ /* 0x000fe200000e0000 */
[----:B------:R-:W-:Y:S06]  /*22320*/  BAR.ARV 0x4, 0x180 ;  /* 0x0106000000007b1d */ /* 0x000fec0000002000 */
[----:B------:R-:W-:Y:S08]  /*22330*/  @!P0 BRA `(.L_x_6420) ;  /* 0x0000002000ac8947 */ /* 0x000ff00003800000 */
[----:B------:R-:W2:Y:S04]  /*22340*/  LDL.128 R140, [R1+0x1e0] ;  /* 0x0001e000018c7983 */ /* 0x000ea80000100c00 */
[----:B------:R-:W3:Y:S04]  /*22350*/  LDL.128 R132, [R1+0x200] ;  /* 0x0002000001847983 */ /* 0x000ee80000100c00 */
[----:B------:R-:W4:Y:S04]  /*22360*/  LDL.128 R136, [R1+0x1f0] ;  /* 0x0001f00001887983 */ /* 0x000f280000100c00 */
        /* <DEDUP_REMOVED lines=28> */
[----:B------:R-:W4:Y:S01]  /*22530*/  LDL.128 R8, [R1+0x3d0] ;  /* 0x0003d00001087983 */ /* 0x000f220000100c00 */
[----:B------:R-:W-:Y:S01]  /*22540*/  IADD3 R5, P1, R16, 0x20, RZ ;  /* 0x0000002010057810 */ /* 0x000fe20007f3e0ff */
[----:B------:R-:W-:-:S03]  /*22550*/  ULDC.64 UR8, c[0x0][0xd00] ;  /* 0x0003400000087ab9 */ /* 0x000fc60000000a00 */
[----:B------:R-:W-:Y:S02]  /*22560*/  LOP3.LUT R4, R5, 0x380, RZ, 0xc0, !PT ;  /* 0x0000038005047812 */ /* 0x000fe400078ec0ff */
[----:B------:R-:W-:Y:S02]  /*22570*/  IADD3 R145, P0, R16, 0x40, RZ ;  /* 0x0000004010917810 */ /* 0x000fe40007f1e0ff */
[----:B------:R-:W-:Y:S02]  /*22580*/  SHF.R.U64 R4, R4, 0x3, RZ ;  /* 0x0000000304047819 */ /* 0x000fe400000012ff */
[C---:B------:R-:W-:Y:S02]  /*22590*/  IADD3 R147, P4, R16.reuse, 0x60, RZ ;  /* 0x0000006010937810 */ /* 0x040fe40007f9e0ff */
[C---:B------:R-:W-:Y:S02]  /*225a0*/  IADD3 R149, P3, R16.reuse, 0x2000, RZ ;  /* 0x0000200010957810 */ /* 0x040fe40007f7e0ff */
[----:B------:R-:W-:-:S02]  /*225b0*/  IADD3 R151, P6, R16, 0x2020, RZ ;  /* 0x0000202010977810 */ /* 0x000fc40007fde0ff */
[----:B------:R-:W-:Y:S02]  /*225c0*/  LOP3.LUT R144, R145, 0x380, RZ, 0xc0, !PT ;  /* 0x0000038091907812 */ /* 0x000fe400078ec0ff */
[----:B------:R-:W-:Y:S01]  /*225d0*/  LOP3.LUT R4, R4, R5, RZ, 0x3c, !PT ;  /* 0x0000000504047212 */ /* 0x000fe200078e3cff */
[----:B------:R-:W-:Y:S01]  /*225e0*/  IMAD.X R5, RZ, RZ, R17, P1 ;  /* 0x000000ffff057224 */ /* 0x000fe200008e0611 */
[C---:B------:R-:W-:Y:S02]  /*225f0*/  IADD3 R161, P5, R16.reuse, 0x2040, RZ ;  /* 0x0000204010a17810 */ /* 0x040fe40007fbe0ff */
[----:B------:R-:W-:Y:S02]  /*22600*/  LOP3.LUT R146, R147, 0x380, RZ, 0xc0, !PT ;  /* 0x0000038093927812 */ /* 0x000fe400078ec0ff */
[----:B------:R-:W-:Y:S02]  /*22610*/  IADD3 R163, P2, R16, 0x2060, RZ ;  /* 0x0000206010a37810 */ /* 0x000fe40007f5e0ff */
[----:B------:R-:W-:-:S02]  /*22620*/  LOP3.LUT R148, R149, 0x380, RZ, 0xc0, !PT ;  /* 0x0000038095947812 */ /* 0x000fc400078ec0ff */
[----:B------:R-:W-:Y:S02]  /*22630*/  IADD3 R165, P1, R16, 0x4000, RZ ;  /* 0x0000400010a57810 */ /* 0x000fe40007f3e0ff */
[----:B------:R-:W-:Y:S02]  /*22640*/  LOP3.LUT R150, R151, 0x380, RZ, 0xc0, !PT ;  /* 0x0000038097967812 */ /* 0x000fe400078ec0ff */
[----:B------:R-:W-:Y:S02]  /*22650*/  SHF.R.U64 R144, R144, 0x3, RZ ;  /* 0x0000000390907819 */ /* 0x000fe400000012ff */
[----:B------:R-:W-:Y:S02]  /*22660*/  LOP3.LUT R160, R161, 0x380, RZ, 0xc0, !PT ;  /* 0x00000380a1a07812 */ /* 0x000fe400078ec0ff */
[----:B------:R-:W-:Y:S02]  /*22670*/  SHF.R.U64 R146, R146, 0x3, RZ ;  /* 0x0000000392927819 */ /* 0x000fe400000012ff */
[----:B------:R-:W-:-:S02]  /*22680*/  LOP3.LUT R162, R163, 0x380, RZ, 0xc0, !PT ;  /* 0x00000380a3a27812 */ /* 0x000fc400078ec0ff */
[----:B------:R-:W-:Y:S02]  /*22690*/  LOP3.LUT R173, R16, 0x380, RZ, 0xc0, !PT ;  /* 0x0000038010ad7812 */ /* 0x000fe400078ec0ff */
[----:B------:R-:W-:Y:S02]  /*226a0*/  SHF.R.U64 R148, R148, 0x3, RZ ;  /* 0x0000000394947819 */ /* 0x000fe400000012ff */
[----:B------:R-:W-:Y:S02]  /*226b0*/  LOP3.LUT R164, R165, 0x380, RZ, 0xc0, !PT ;  /* 0x00000380a5a47812 */ /* 0x000fe400078ec0ff */
[----:B------:R-:W-:Y:S02]  /*226c0*/  SHF.R.U64 R150, R150, 0x3, RZ ;  /* 0x0000000396967819 */ /* 0x000fe400000012ff */
[----:B------:R-:W-:Y:S01]  /*226d0*/  LOP3.LUT R144, R144, R145, RZ, 0x3c, !PT ;  /* 0x0000009190907212 */ /* 0x000fe200078e3cff */
[----:B------:R-:W-:Y:S01]  /*226e0*/  IMAD.X R145, RZ, RZ, R17, P0 ;  /* 0x000000ffff917224 */ /* 0x000fe200000e0611 */
[----:B------:R-:W-:-:S02]  /*226f0*/  SHF.R.U64 R160, R160, 0x3, RZ ;  /* 0x00000003a0a07819 */ /* 0x000fc400000012ff */
[----:B------:R-:W-:Y:S01]  /*22700*/  LOP3.LUT R146, R146, R147, RZ, 0x3c, !PT ;  /* 0x0000009392927212 */ /* 0x000fe200078e3cff */
[--C-:B------:R-:W-:Y:S01]  /*22710*/  IMAD.X R147, RZ, RZ, R17.reuse, P4 ;  /* 0x000000ffff937224 */ /* 0x100fe200020e0611 */
[----:B------:R-:W-:Y:S02]  /*22720*/  SHF.R.U64 R162, R162, 0x3, RZ ;  /* 0x00000003a2a27819 */ /* 0x000fe400000012ff */
[----:B------:R-:W-:Y:S02]  /*22730*/  SHF.R.U64 R173, R173, 0x3, RZ ;  /* 0x00000003adad7819 */ /* 0x000fe400000012ff */
[----:B------:R-:W-:Y:S01]  /*22740*/  LOP3.LUT R148, R148, R149, RZ, 0x3c, !PT ;  /* 0x0000009594947212 */ /* 0x000fe200078e3cff */
[----:B------:R-:W-:Y:S01]  /*22750*/  IMAD.X R149, RZ, RZ, R17, P3 ;  /* 0x000000ffff957224 */ /* 0x000fe200018e0611 */
[----:B------:R-:W-:Y:S02]  /*22760*/  IADD3 R167, P0, R16, 0x4020, RZ ;  /* 0x0000402010a77810 */ /* 0x000fe40007f1e0ff */
        /* <DEDUP_REMOVED lines=8> */
[----:B------:R-:W-:Y:S01]  /*227f0*/  IMAD.X R163, RZ, RZ, R17, P2 ;  /* 0x000000ffffa37224 */ /* 0x000fe200010e0611 */
[----:B------:R-:W-:-:S02]  /*22800*/  IADD3 R175, P6, R16, 0x6000, RZ ;  /* 0x0000600010af7810 */ /* 0x000fc40007fde0ff */
[----:B------:R-:W-:Y:S01]  /*22810*/  LOP3.LUT R172, R173, R16, RZ, 0x3c, !PT ;  /* 0x00000010adac7212 */ /* 0x000fe200078e3cff */
[--C-:B------:R-:W-:Y:S01]  /*22820*/  IMAD.MOV.U32 R173, RZ, RZ, R17.reuse ;  /* 0x000000ffffad7224 */ /* 0x100fe200078e0011 */
[----:B------:R-:W-:Y:S02]  /*22830*/  LOP3.LUT R166, R167, 0x380, RZ, 0xc0, !PT ;  /* 0x00000380a7a67812 */ /* 0x000fe400078ec0ff */
[----:B------:R-:W-:Y:S01]  /*22840*/  LOP3.LUT R164, R164, R165, RZ, 0x3c, !PT ;  /* 0x000000a5a4a47212 */ /* 0x000fe200078e3cff */
[----:B------:R-:W-:Y:S01]  /*22850*/  IMAD.X R165, RZ, RZ, R17, P1 ;  /* 0x000000ffffa57224 */ /* 0x000fe200008e0611 */
[C---:B------:R-:W-:Y:S02]  /*22860*/  IADD3 R179, P5, R16.reuse, 0x6020, RZ ;  /* 0x0000602010b37810 */ /* 0x040fe40007fbe0ff */
[----:B------:R-:W-:Y:S02]  /*22870*/  LOP3.LUT R168, R169, 0x380, RZ, 0xc0, !PT ;  /* 0x00000380a9a87812 */ /* 0x000fe400078ec0ff */
[----:B------:R-:W-:-:S02]  /*22880*/  IADD3 R181, P2, R16, 0x6040, RZ ;  /* 0x0000604010b57810 */ /* 0x000fc40007f5e0ff */
[----:B------:R-:W-:Y:S02]  /*22890*/  LOP3.LUT R170, R171, 0x380, RZ, 0xc0, !PT ;  /* 0x00000380abaa7812 */ /* 0x000fe400078ec0ff */
[----:B------:R-:W-:Y:S02]  /*228a0*/  IADD3 R21, P1, R16, 0x6060, RZ ;  /* 0x0000606010157810 */ /* 0x000fe40007f3e0ff */
[----:B------:R-:W-:Y:S02]  /*228b0*/  LOP3.LUT R174, R175, 0x380, RZ, 0xc0, !PT ;  /* 0x00000380afae7812 */ /* 0x000fe400078ec0ff */
[----:B------:R-:W-:Y:S02]  /*228c0*/  SHF.R.U64 R166, R166, 0x3, RZ ;  /* 0x00000003a6a67819 */ /* 0x000fe400000012ff */
[----:B------:R-:W-:Y:S02]  /*228d0*/  LOP3.LUT R178, R179, 0x380, RZ, 0xc0, !PT ;  /* 0x00000380b3b27812 */ /* 0x000fe400078ec0ff */
[----:B------:R-:W-:-:S02]  /*228e0*/  SHF.R.U64 R168, R168, 0x3, RZ ;  /* 0x00000003a8a87819 */ /* 0x000fc400000012ff */
[----:B------:R-:W-:Y:S02]  /*228f0*/  LOP3.LUT R180, R181, 0x380, RZ, 0xc0, !PT ;  /* 0x00000380b5b47812 */ /* 0x000fe400078ec0ff */
[----:B------:R-:W-:Y:S02]  /*22900*/  MOV R172, R172 ;  /* 0x000000ac00ac7202 */ /* 0x000fe40000000f00 */
[----:B------:R-:W-:Y:S02]  /*22910*/  SHF.R.U64 R170, R170, 0x3, RZ ;  /* 0x00000003aaaa7819 */ /* 0x000fe400000012ff */
[----:B------:R-:W-:Y:S02]  /*22920*/  LOP3.LUT R20, R21, 0x380, RZ, 0xc0, !PT ;  /* 0x0000038015147812 */ /* 0x000fe400078ec0ff */
[----:B------:R-:W-:Y:S02]  /*22930*/  MOV R4, R4 ;  /* 0x0000000400047202 */ /* 0x000fe40000000f00 */
[----:B------:R-:W-:-:S02]  /*22940*/  SHF.R.U64 R174, R174, 0x3, RZ ;  /* 0x00000003aeae7819 */ /* 0x000fc400000012ff */
[----:B------:R-:W-:Y:S02]  /*22950*/  MOV R144, R144 ;  /* 0x0000009000907202 */ /* 0x000fe40000000f00 */
[----:B------:R-:W-:Y:S01]  /*22960*/  LOP3.LUT R166, R166, R167, RZ, 0x3c, !PT ;  /* 0x000000a7a6a67212 */ /* 0x000fe200078e3cff */
[--C-:B------:R-:W-:Y:S01]  /*22970*/  IMAD.X R167, RZ, RZ, R17.reuse, P0 ;  /* 0x000000ffffa77224 */ /* 0x100fe200000e0611 */
[----:B------:R-:W-:Y:S02]  /*22980*/  SHF.R.U64 R178, R178, 0x3, RZ ;  /* 0x00000003b2b27819 */ /* 0x000fe400000012ff */
[----:B------:R-:W-:Y:S02]  /*22990*/  MOV R146, R146 ;  /* 0x0000009200927202 */ /* 0x000fe40000000f00 */
[----:B------:R-:W-:Y:S01]  /*229a0*/  LOP3.LUT R168, R168, R169, RZ, 0x3c, !PT ;  /* 0x000000a9a8a87212 */ /* 0x000fe200078e3cff */
[----:B------:R-:W-:Y:S01]  /*229b0*/  IMAD.X R169, RZ, RZ, R17, P4 ;  /* 0x000000ffffa97224 */ /* 0x000fe200020e0611 */
[----:B------:R-:W-:-:S02]  /*229c0*/  SHF.R.U64 R180, R180, 0x3, RZ ;  /* 0x00000003b4b47819 */ /* 0x000fc400000012ff */
[----:B------:R-:W-:Y:S02]  /*229d0*/  MOV R148, R148 ;  /* 0x0000009400947202 */ /* 0x000fe40000000f00 */
[----:B------:R-:W-:Y:S01]  /*229e0*/  LOP3.LUT R170, R170, R171, RZ, 0x3c, !PT ;  /* 0x000000abaaaa7212 */ /* 0x000fe200078e3cff */
[--C-:B------:R-:W-:Y:S01]  /*229f0*/  IMAD.X R171, RZ, RZ, R17.reuse, P3 ;  /* 0x000000ffffab7224 */ /* 0x100fe200018e0611 */
[----:B------:R-:W-:Y:S02]  /*22a00*/  SHF.R.U64 R20, R20, 0x3, RZ ;  /* 0x0000000314147819 */ /* 0x000fe400000012ff */
[----:B------:R-:W-:Y:S02]  /*22a10*/  MOV R150, R150 ;  /* 0x0000009600967202 */ /* 0x000fe40000000f00 */
[----:B------:R-:W-:Y:S01]  /*22a20*/  LOP3.LUT R174, R174, R175, RZ, 0x3c, !PT ;  /* 0x000000afaeae7212 */ /* 0x000fe200078e3cff */
[--C-:B------:R-:W-:Y:S01]  /*22a30*/  IMAD.X R175, RZ, RZ, R17.reuse, P6 ;  /* 0x000000ffffaf7224 */ /* 0x100fe200030e0611 */
[----:B------:R-:W-:Y:S01]  /*22a40*/  MOV R160, R160 ;  /* 0x000000a000a07202 */ /* 0x000fe20000000f00 */
[----:B------:R-:W-:Y:S01]  /*22a50*/  UISETP.NE.U32.AND UP0, UPT, UR8, URZ, UPT ;  /* 0x0000003f0800728c */ /* 0x000fe2000bf05070 */
[----:B------:R-:W-:Y:S01]  /*22a60*/  LOP3.LUT R178, R178, R179, RZ, 0x3c, !PT ;  /* 0x000000b3b2b27212 */ /* 0x000fe200078e3cff */
[----:B------:R-:W-:Y:S01]  /*22a70*/  IMAD.X R179, RZ, RZ, R17, P5 ;  /* 0x000000ffffb37224 */ /* 0x000fe200028e0611 */
[----:B------:R-:W-:-:S02]  /*22a80*/  MOV R162, R162 ;  /* 0x000000a200a27202 */ /* 0x000fc40000000f00 */
[----:B------:R-:W-:Y:S01]  /*22a90*/  LOP3.LUT R180, R180, R181, RZ, 0x3c, !PT ;  /* 0x000000b5b4b47212 */ /* 0x000fe200078e3cff */
[--C-:B------:R-:W-:Y:S01]  /*22aa0*/  IMAD.X R181, RZ, RZ, R17.reuse, P2 ;  /* 0x000000ffffb57224 */ /* 0x100fe200010e0611 */
[----:B------:R-:W-:Y:S02]  /*22ab0*/  MOV R164, R164 ;  /* 0x000000a400a47202 */ /* 0x000fe40000000f00 */
[----:B------:R-:W-:Y:S01]  /*22ac0*/  LOP3.LUT R20, R20, R21, RZ, 0x3c, !PT ;  /* 0x0000001514147212 */ /* 0x000fe200078e3cff */
[----:B------:R-:W-:Y:S01]  /*22ad0*/  IMAD.X R21, RZ, RZ, R17, P1 ;  /* 0x000000ffff157224 */ /* 0x000fe200008e0611 */
[----:B------:R-:W-:Y:S02]  /*22ae0*/  MOV R166, R166 ;  /* 0x000000a600a67202 */ /* 0x000fe40000000f00 */
[----:B------:R-:W-:Y:S01]  /*22af0*/  MOV R168, R168 ;  /* 0x000000a800a87202 */ /* 0x000fe20000000f00 */
[----:B------:R-:W-:Y:S01]  /*22b00*/  UISETP.NE.AND.EX UP0, UPT, UR9, URZ, UPT, UP0 ;  /* 0x0000003f0900728c */ /* 0x000fe2000bf05300 */
[----:B------:R-:W-:-:S02]  /*22b10*/  MOV R170, R170 ;  /* 0x000000aa00aa7202 */ /* 0x000fc40000000f00 */
[----:B------:R-:W-:Y:S01]  /*22b20*/  MOV R174, R174 ;  /* 0x000000ae00ae7202 */ /* 0x000fe20000000f00 */
[----:B------:R-:W-:Y:S01]  /*22b30*/  ULDC.64 UR8, c[0x0][0xd00] ;  /* 0x0003400000087ab9 */ /* 0x000fe20000000a00 */
[----:B------:R-:W-:Y:S01]  /*22b40*/  MOV R178, R178 ;  /* 0x000000b200b27202 */ /* 0x000fe20000000f00 */
[----:B------:R-:W-:Y:S01]  /*22b50*/  UIMAD.WIDE UR8, UR59, 0x4, UR8 ;  /* 0x000000043b0878a5 */ /* 0x000fe2000f8e0208 */
[----:B------:R-:W-:Y:S02]  /*22b60*/  MOV R180, R180 ;  /* 0x000000b400b47202 */ /* 0x000fe40000000f00 */
[----:B------:R-:W-:Y:S02]  /*22b70*/  MOV R20, R20 ;  /* 0x0000001400147202 */ /* 0x000fe40000000f00 */
[----:B--2---:R-:W-:Y:S02]  /*22b80*/  F2FP.BF16.F32.PACK_AB R140, R141, R140 ;  /* 0x0000008c8d8c723e */ /* 0x004fe400000010ff */
[----:B------:R-:W-:-:S02]  /*22b90*/  F2FP.BF16.F32.PACK_AB R141, R143, R142 ;  /* 0x0000008e8f8d723e */ /* 0x000fc400000010ff */
[----:B---3--:R-:W-:Y:S02]  /*22ba0*/  F2FP.BF16.F32.PACK_AB R132, R133, R132 ;  /* 0x000000848584723e */ /* 0x008fe400000010ff */
[----:B------:R-:W-:Y:S02]  /*22bb0*/  F2FP.BF16.F32.PACK_AB R133, R135, R134 ;  /* 0x000000868785723e */ /* 0x000fe400000010ff */
[----:B----4-:R-:W-:Y:S02]  /*22bc0*/  F2FP.BF16.F32.PACK_AB R142, R137, R136 ;  /* 0x00000088898e723e */ /* 0x010fe400000010ff */
[----:B------:R-:W-:Y:S01]  /*22bd0*/  F2FP.BF16.F32.PACK_AB R143, R139, R138 ;  /* 0x0000008a8b8f723e */ /* 0x000fe200000010ff */
        /* <DEDUP_REMOVED lines=17> */
[----:B------:R-:W-:Y:S02]  /*22cf0*/  F2FP.BF16.F32.PACK_AB R111, R107, R106 ;  /* 0x0000006a6b6f723e */ /* 0x000fe400000010ff */
[----:B------:R-:W-:Y:S01]  /*22d00*/  F2FP.BF16.F32.PACK_AB R92, R93, R92 ;  /* 0x0000005c5d5c723e */ /* 0x000fe200000010ff */
[----:B------:R-:W-:Y:S01]  /*22d10*/  STSM.16.M88.4 [R4], R132 ;  /* 0x0000008404007844 */ /* 0x000fe20000000200 */
[----:B------:R-:W-:Y:S02]  /*22d20*/  F2FP.BF16.F32.PACK_AB R93, R95, R94 ;  /* 0x0000005e5f5d723e */ /* 0x000fe400000010ff */
[----:B------:R-:W-:Y:S02]  /*22d30*/  F2FP.BF16.F32.PACK_AB R102, R97, R96 ;  /* 0x000000606166723e */ /* 0x000fe400000010ff */
[----:B------:R-:W-:-:S02]  /*22d40*/  F2FP.BF16.F32.PACK_AB R103, R99, R98 ;  /* 0x000000626367723e */ /* 0x000fc400000010ff */
[----:B------:R-:W-:Y:S01]  /*22d50*/  F2FP.BF16.F32.PACK_AB R84, R85, R84 ;  /* 0x000000545554723e */ /* 0x000fe200000010ff */
[----:B------:R-:W-:Y:S01]  /*22d60*/  STSM.16.M88.4 [R144], R124 ;  /* 0x0000007c90007844 */ /* 0x000fe20000000200 */
        /* <DEDUP_REMOVED lines=42> */
[----:B------:R-:W-:Y:S01]  /*23010*/  F2FP.BF16.F32.PACK_AB R31, R27, R26 ;  /* 0x0000001a1b1f723e */ /* 0x000fe200000010ff */
[----:B------:R-:W-:Y:S01]  /*23020*/  STSM.16.M88.4 [R170], R52 ;  /* 0x00000034aa007844 */ /* 0x000fe20000000200 */
[----:B------:R-:W-:-:S02]  /*23030*/  F2FP.BF16.F32.PACK_AB R14, R9, R8 ;  /* 0x00000008090e723e */ /* 0x000fc400000010ff */
[----:B------:R-:W-:Y:S01]  /*23040*/  F2FP.BF16.F32.PACK_AB R15, R11, R10 ;  /* 0x0000000a0b0f723e */ /* 0x000fe200000010ff */
[----:B------:R-:W-:Y:S01]  /*23050*/  STSM.16.M88.4 [R174], R44 ;  /* 0x0000002cae007844 */ /* 0x000fe20000000200 */
[----:B------:R-:W-:-:S03]  /*23060*/  IMAD.U32 R8, RZ, RZ, UR8 ;  /* 0x00000008ff087e24 */ /* 0x000fc6000f8e00ff */
[----:B------:R-:W-:Y:S01]  /*23070*/  STSM.16.M88.4 [R178], R36 ;  /* 0x00000024b2007844 */ /* 0x000fe20000000200 */
[----:B------:R-:W-:Y:S01]  /*23080*/  IMAD.U32 R9, RZ, RZ, UR9 ;  /* 0x00000009ff097e24 */ /* 0x000fe2000f8e00ff */
[----:B------:R-:W-:Y:S02]  /*23090*/  ULDC.64 UR8, c[0x0][0xd08] ;  /* 0x0003420000087ab9 */ /* 0x000fe40000000a00 */
[----:B------:R-:W-:Y:S04]  /*230a0*/  STSM.16.M88.4 [R180], R28 ;  /* 0x0000001cb4007844 */ /* 0x000fe80000000200 */
[----:B------:R0:W-:Y:S01]  /*230b0*/  STSM.16.M88.4 [R20], R12 ;  /* 0x0000000c14007844 */ /* 0x0001e20000000200 */
[----:B------:R-:W-:-:S04]  /*230c0*/  UISETP.NE.U32.AND UP1, UPT, UR8, URZ, UPT ;  /* 0x0000003f0800728c */ /* 0x000fc8000bf25070 */
[----:B------:R-:W-:Y:S01]  /*230d0*/  UISETP.NE.AND.EX UP1, UPT, UR9, URZ, UPT, UP1 ;  /* 0x0000003f0900728c */ /* 0x000fe2000bf25310 */
[----:B------:R-:W-:Y:S01]  /*230e0*/  BAR.SYNC.DEFER_BLOCKING 0x1, 0x100 ;  /* 0x0044000000007b1d */ /* 0x000fe20000010000 */
[----:B------:R-:W-:-:S04]  /*230f0*/  PLOP3.LUT P0, PT, PT, PT, UP0, 0x80, 0x0 ;  /* 0x000000000000781c */ /* 0x000fc80003f0f008 */
[----:B------:R-:W-:-:S05]  /*23100*/  PLOP3.LUT P6, PT, PT, PT, UP1, 0x80, 0x0 ;  /* 0x000000000000781c */ /* 0x000fca0003fcf018 */
[----:B------:R-:W-:Y:S02]  /*23110*/  @UP1 ULDC.64 UR8, c[0x0][0xd08] ;  /* 0x0003420000081ab9 */ /* 0x000fe40000000a00 */
[----:B------:R-:W-:Y:S01]  /*23120*/  @UP1 UIMAD.WIDE UR8, UR59, 0x4, UR8 ;  /* 0x000000043b0818a5 */ /* 0x000fe2000f8e0208 */
[----:B------:R-:W-:Y:S02]  /*23130*/  ULDC UR4, c[0x0][0xb88] ;  /* 0x0002e20000047ab9 */ /* 0x000fe40000000800 */
[----:B------:R-:W-:-:S03]  /*23140*/  IMAD.U32 R6, RZ, RZ, UR4 ;  /* 0x00000004ff067e24 */ /* 0x000fc6000f8e00ff */
[----:B0-----:R-:W-:Y:S02]  /*23150*/  IMAD.U32 R14, RZ, RZ, UR8 ;  /* 0x00000008ff0e7e24 */ /* 0x001fe4000f8e00ff */
[----:B------:R-:W-:Y:S01]  /*23160*/  IMAD.U32 R15, RZ, RZ, UR9 ;  /* 0x00000009ff0f7e24 */ /* 0x000fe2000f8e00ff */
[----:B------:R-:W2:Y:S04]  /*23170*/  @P0 LDG.E R0, desc[UR36][R8.64] ;  /* 0x0000002408000981 */ /* 0x000ea8000c1e1900 */
[----:B------:R0:W5:Y:S01]  /*23180*/  @P6 LDG.E R6, desc[UR36][R14.64] ;  /* 0x000000240e066981 */ /* 0x000162000c1e1900 */
[----:B------:R-:W-:-:S04]  /*23190*/  IMAD R5, R159, 0x40, R156 ;  /* 0x000000409f057824 */ /* 0x000fc800078e029c */
        /* <DEDUP_REMOVED lines=11> */
[----:B------:R-:W-:Y:S02]  /*23250*/  LOP3.LUT R32, R33, 0x380, RZ, 0xc0, !PT ;  /* 0x0000038021207812 */ /* 0x000fe400078ec0ff */
[----:B------:R-:W-:-:S02]  /*23260*/  LOP3.LUT R36, R37, 0x380, RZ, 0xc0, !PT ;  /* 0x0000038025247812 */ /* 0x000fc400078ec0ff */
        /* <DEDUP_REMOVED lines=14> */
[----:B--2---:R-:W-:Y:S01]  /*23350*/  @P0 R2UR UR4, R0 ;  /* 0x00000000000402ca */ /* 0x004fe200000e0000 */
[----:B0-----:R-:W-:-:S14]  /*23360*/  @P6 BRA `(.L_x_6421) ;  /* 0x0000000000106947 */ /* 0x001fdc0003800000 */
[----:B------:R-:W-:Y:S05]  /*23370*/  @!P0 BRA `(.L_x_6421) ;  /* 0x00000000000c8947 */ /* 0x000fea0003800000 */
[----:B------:R-:W2:Y:S04]  /*23380*/  LDG.E R3, desc[UR36][R8.64] ;  /* 0x0000002408037981 */ /* 0x000ea8000c1e1900 */
[----:B-----5:R-:W2:Y:S02]  /*23390*/  LDG.E R6, desc[UR36][R8.64+0x4] ;  /* 0x0000042408067981 */ /* 0x020ea4000c1e1900 */
[----:B--2---:R-:W-:-:S07]  /*233a0*/  IMAD.IADD R6, R6, 0x1, -R3 ;  /* 0x0000000106067824 */ /* 0x004fce00078e0a03 */
.L_x_6421:
[----:B------:R-:W-:Y:S01]  /*233b0*/  IADD3 R45, P0, R4, 0x7000, RZ ;  /* 0x00007000042d7810 */ /* 0x000fe20007f1e0ff */
[--C-:B------:R-:W-:Y:S01]  /*233c0*/  IMAD.X R25, RZ, RZ, R5.reuse, P1 ;  /* 0x000000ffff197224 */ /* 0x100fe200008e0605 */
[----:B------:R-:W-:Y:S01]  /*233d0*/  ISETP.NE.AND P6, PT, R10, RZ, PT ;  /* 0x000000ff0a00720c */ /* 0x000fe20003fc5270 */
[--C-:B------:R-:W-:Y:S01]  /*233e0*/  IMAD.X R29, RZ, RZ, R5.reuse, P2 ;  /* 0x000000ffff1d7224 */ /* 0x100fe200010e0605 */
[----:B------:R-:W-:Y:S01]  /*233f0*/  LOP3.LUT R44, R45, 0x380, RZ, 0xc0, !PT ;  /* 0x000003802d2c7812 */ /* 0x000fe200078ec0ff */
[----:B------:R-:W0:Y:S01]  /*23400*/  SHFL.IDX PT, R10, R192, RZ, 0x1f ;  /* 0x00001fffc00a7589 */ /* 0x000e2200000e0000 */
[--C-:B------:R-:W-:Y:S01]  /*23410*/  IMAD.X R33, RZ, RZ, R5.reuse, P3 ;  /* 0x000000ffff217224 */ /* 0x100fe200018e0605 */
[----:B------:R-:W-:Y:S01]  /*23420*/  IADD3 R53, P1, R4, 0x9000, RZ ;  /* 0x0000900004357810 */ /* 0x000fe20007f3e0ff */
[--C-:B------:R-:W-:Y:S01]  /*23430*/  IMAD.X R13, RZ, RZ, R5.reuse, P6 ;  /* 0x000000ffff0d7224 */ /* 0x100fe200030e0605 */
[----:B------:R-:W-:Y:S01]  /*23440*/  SHF.R.U64 R44, R44, 0x3, RZ ;  /* 0x000000032c2c7819 */ /* 0x000fe200000012ff */
[--C-:B------:R-:W-:Y:S01]  /*23450*/  IMAD.X R37, RZ, RZ, R5.reuse, P4 ;  /* 0x000000ffff257224 */ /* 0x100fe200020e0605 */
[----:B------:R-:W-:Y:S01]  /*23460*/  IADD3 R49, P6, R4, 0x8000, RZ ;  /* 0x0000800004317810 */ /* 0x000fe20007fde0ff */
[--C-:B------:R-:W-:Y:S01]  /*23470*/  IMAD.X R41, RZ, RZ, R5.reuse, P5 ;  /* 0x000000ffff297224 */ /* 0x100fe200028e0605 */
[----:B------:R-:W-:Y:S01]  /*23480*/  LOP3.LUT R44, R44, R45, RZ, 0x3c, !PT ;  /* 0x0000002d2c2c7212 */ /* 0x000fe200078e3cff */
[--C-:B------:R-:W-:Y:S01]  /*23490*/  IMAD.X R45, RZ, RZ, R5.reuse, P0 ;  /* 0x000000ffff2d7224 */ /* 0x100fe200000e0605 */
[----:B------:R-:W-:Y:S01]  /*234a0*/  IADD3 R73, P0, R4, 0xe000, RZ ;  /* 0x0000e00004497810 */ /* 0x000fe20007f1e0ff */
[----:B------:R-:W-:Y:S01]  /*234b0*/  USHF.R.S32.HI UR9, URZ, 0x1f, UR59 ;  /* 0x0000001f3f097899 */ /* 0x000fe2000801143b */
        /* <DEDUP_REMOVED lines=8> */
[----:B------:R-:W-:Y:S01]  /*23540*/  LOP3.LUT R48, R48, R49, RZ, 0x3c, !PT ;  /* 0x0000003130307212 */ /* 0x000fe200078e3cff */
[--C-:B------:R-:W-:Y:S01]  /*23550*/  IMAD.X R49, RZ, RZ, R5.reuse, P6 ;  /* 0x000000ffff317224 */ /* 0x100fe200030e0605 */
[----:B------:R-:W-:Y:S01]  /*23560*/  LOP3.LUT R72, R72, R73, RZ, 0x3c, !PT ;  /* 0x0000004948487212 */ /* 0x000fe200078e3cff */
[----:B------:R-:W-:Y:S01]  /*23570*/  IMAD.X R73, RZ, RZ, R5, P0 ;  /* 0x000000ffff497224 */ /* 0x000fe200000e0605 */
[----:B0-----:R-:W-:-:S02]  /*23580*/  ISETP.NE.AND P0, PT, R10, RZ, PT ;  /* 0x000000ff0a00720c */ /* 0x001fc40003f05270 */
        /* <DEDUP_REMOVED lines=32> */
[----:B------:R-:W-:Y:S01]  /*23790*/  LOP3.LUT R76, R0, R3, RZ, 0x3c, !PT ;  /* 0x00000003004c7212 */ /* 0x000fe200078e3cff */
[----:B------:R-:W-:Y:S06]  /*237a0*/  @P0 BRA `(.L_x_6422) ;  /* 0x0000000000cc0947 */ /* 0x000fec0003800000 */
[----:B------:R-:W0:Y:S01]  /*237b0*/  LDC R10, c[0x0][0xce8] ;  /* 0x00033a00ff0a7b82 */ /* 0x000e220000000800 */
[----:B------:R-:W-:Y:S01]  /*237c0*/  IMAD.MOV R0, RZ, RZ, -R200 ;  /* 0x000000ffff007224 */ /* 0x000fe200078e0ac8 */
[----:B------:R-:W-:Y:S01]  /*237d0*/  ULDC.64 UR12, c[0x0][0xc90] ;  /* 0x00032400000c7ab9 */ /* 0x000fe20000000a00 */
[----:B------:R-:W-:Y:S02]  /*237e0*/  IMAD.U32 R3, RZ, RZ, UR58 ;  /* 0x0000003aff037e24 */ /* 0x000fe4000f8e00ff */
[----:B------:R-:W-:Y:S01]  /*237f0*/  IMAD.U32 R5, RZ, RZ, UR58 ;  /* 0x0000003aff057e24 */ /* 0x000fe2000f8e00ff */
[----:B------:R-:W-:Y:S01]  /*23800*/  ISETP.NE.AND P0, PT, R203, R0, PT ;  /* 0x00000000cb00720c */ /* 0x000fe20003f05270 */
[----:B------:R-:W-:Y:S01]  /*23810*/  IMAD R26, R3, 0x40, R22 ;  /* 0x00000040031a7824 */ /* 0x000fe200078e0216 */
[----:B------:R-:W-:Y:S01]  /*23820*/  UMOV UR10, UR4 ;  /* 0x00000004000a7c82 */ /* 0x000fe20008000000 */
[----:B------:R-:W-:Y:S01]  /*23830*/  UMOV UR11, UR16 ;  /* 0x00000010000b7c82 */ /* 0x000fe20008000000 */
[----:B------:R-:W-:Y:S01]  /*23840*/  ULDC.64 UR14, c[0x0][0xc98] ;  /* 0x00032600000e7ab9 */ /* 0x000fe20000000a00 */
[----:B0----5:R-:W-:-:S05]  /*23850*/  IMAD R21, R6, R10, RZ ;  /* 0x0000000a06157224 */ /* 0x021fca00078e02ff */
[----:B------:R-:W-:-:S13]  /*23860*/  ISETP.GE.OR P1, PT, R26, R21, P0 ;  /* 0x000000151a00720c */ /* 0x000fda0000726670 */
[----:B------:R-:W2:Y:S01]  /*23870*/  @!P1 LDL R15, [R1+0x400] ;  /* 0x00040000010f9983 */ /* 0x000ea20000100800 */
[----:B------:R-:W-:Y:S01]  /*23880*/  ISETP.NE.AND P2, PT, R10, 0x1, PT ;  /* 0x000000010a00780c */ /* 0x000fe20003f45270 */
[----:B------:R-:W-:Y:S01]  /*23890*/  IMAD R5, R5, 0x40, R228 ;  /* 0x0000004005057824 */ /* 0x000fe200078e02e4 */
[----:B------:R-:W-:Y:S02]  /*238a0*/  UIMAD UR9, UR17, UR12, URZ ;  /* 0x0000000c110972a4 */ /* 0x000fe4000f8e023f */
[----:B------:R-:W-:Y:S01]  /*238b0*/  UIMAD.WIDE.U32 UR10, UR45, UR12, UR10 ;  /* 0x0000000c2d0a72a5 */ /* 0x000fe2000f8e000a */
        /* <DEDUP_REMOVED lines=21> */
[----:B------:R-:W-:Y:S01]  /*23a10*/  ULDC.64 UR10, c[0x0][0xc50] ;  /* 0x00031400000a7ab9 */ /* 0x000fe20000000a00 */
[----:B------:R-:W-:Y:S01]  /*23a20*/  VIADD R0, R26, 0x8 ;  /* 0x000000081a007836 */ /* 0x000fe20000000000 */
[----:B------:R-:W-:Y:S01]  /*23a30*/  LEA R14, P2, R4, UR10, 0x2 ;  /* 0x0000000a040e7c11 */ /* 0x000fe2000f8410ff */
[----:B------:R-:W-:-:S03]  /*23a40*/  IMAD.IADD R3, R5, 0x1, R3 ;  /* 0x0000000105037824 */ /* 0x000fc600078e0203 */
[----:B------:R-:W-:Y:S01]  /*23a50*/  ISETP.GE.OR P0, PT, R0, R21, P0 ;  /* 0x000000150000720c */ /* 0x000fe20000706670 */
[----:B------:R-:W-:Y:S01]  /*23a60*/  SHFL.IDX PT, R10, R14, RZ, 0x1c1f ;  /* 0x001c1fff0e0a7589 */ /* 0x000fe200000e0000 */
[----:B------:R-:W-:-:S05]  /*23a70*/  LEA.HI.X R20, R4, UR11, R3, 0x2, P2 ;  /* 0x0000000b04147c11 */ /* 0x000fca00090f1403 */
[----:B------:R-:W2:Y:S04]  /*23a80*/  SHFL.IDX PT, R11, R20, RZ, 0x1c1f ;  /* 0x001c1fff140b7589 */ /* 0x000ea800000e0000 */
[----:B--2---:R-:W-:Y:S04]  /*23a90*/  @!P1 ST.E desc[UR36][R10.64], R15 ;  /* 0x0000000f0a009985 */ /* 0x004fe8000c101924 */
[----:B------:R-:W2:Y:S04]  /*23aa0*/  @!P0 LDL R3, [R1+0x404] ;  /* 0x0004040001038983 */ /* 0x000ea80000100800 */
[----:B------:R-:W-:Y:S04]  /*23ab0*/  SHFL.IDX PT, R4, R14, 0x1, 0x1c1f ;  /* 0x003c1f000e047f89 */ /* 0x000fe800000e0000 */
[----:B------:R-:W2:Y:S04]  /*23ac0*/  SHFL.IDX PT, R5, R20, 0x1, 0x1c1f ;  /* 0x003c1f0014057f89 */ /* 0x000ea800000e0000 */
[----:B--2---:R0:W-:Y:S02]  /*23ad0*/  @!P0 ST.E desc[UR36][R4.64], R3 ;  /* 0x0000000304008985 */ /* 0x0041e4000c101924 */
.L_x_6422:
[----:B------:R-:W1:Y:S01]  /*23ae0*/  LDC R83, c[0x0][0xce8] ;  /* 0x00033a00ff537b82 */ /* 0x000e620000000800 */
[----:B------:R-:W-:Y:S01]  /*23af0*/  ULDC UR14, c[0x0][0xbc8] ;  /* 0x0002f200000e7ab9 */ /* 0x000fe20000000800 */
[----:B------:R-:W-:Y:S01]  /*23b00*/  ULDC.64 UR12, c[0x0][0xba0] ;  /* 0x0002e800000c7ab9 */ /* 0x000fe20000000a00 */
[----:B------:R-:W-:Y:S01]  /*23b10*/  ISETP.GE.AND P0, PT, R155, UR14, PT ;  /* 0x0000000e9b007c0c */ /* 0x000fe2000bf06270 */
[----:B------:R-:W5:Y:S01]  /*23b20*/  LD.E.128 R8, desc[UR36][R8.64] ;  /* 0x0000002408087980 */ /* 0x000f62000c101d00 */
[----:B------:R-:W-:Y:S02]  /*23b30*/  ISETP.GE.AND P1, PT, R156, UR14, PT ;  /* 0x0000000e9c007c0c */ /* 0x000fe4000bf26270 */
[----:B0-----:R-:W-:Y:S01]  /*23b40*/  SEL R3, RZ, 0xffffffff, P0 ;  /* 0xffffffffff037807 */ /* 0x001fe20000000000 */
[----:B------:R-:W5:Y:S01]  /*23b50*/  LD.E.128 R12, desc[UR36][R12.64] ;  /* 0x000000240c0c7980 */ /* 0x000f62000c101d00 */
[----:B------:R-:W-:-:S03]  /*23b60*/  SEL R0, RZ, 0x1, P1 ;  /* 0x00000001ff007807 */ /* 0x000fc60000800000 */
[----:B------:R-:W-:Y:S01]  /*23b70*/  IMAD.SHL.U32 R5, R3, 0x2, RZ ;  /* 0x0000000203057824 */ /* 0x000fe200078e00ff */
[----:B------:R-:W-:Y:S01]  /*23b80*/  ISETP.GE.AND P0, PT, R154, UR14, PT ;  /* 0x0000000e9a007c0c */ /* 0x000fe2000bf06270 */
[----:B------:R-:W5:Y:S04]  /*23b90*/  LD.E.128 R24, desc[UR36][R24.64] ;  /* 0x0000002418187980 */ /* 0x000f68000c101d00 */
[----:B------:R-:W5:Y:S04]  /*23ba0*/  LD.E.128 R28, desc[UR36][R28.64] ;  /* 0x000000241c1c7980 */ /* 0x000f68000c101d00 */
[----:B------:R-:W5:Y:S01]  /*23bb0*/  LD.E.128 R32, desc[UR36][R32.64] ;  /* 0x0000002420207980 */ /* 0x000f62000c101d00 */
[----:B-1----:R-:W-:-:S02]  /*23bc0*/  ISETP.NE.AND P2, PT, R83, 0x1, PT ;  /* 0x000000015300780c */ /* 0x002fc40003f45270 */
[----:B------:R-:W-:Y:S01]  /*23bd0*/  LOP3.LUT R0, R5, 0x2, R0, 0xe2, !PT ;  /* 0x0000000205007812 */ /* 0x000fe200078ee200 */
[----:B------:R-:W5:Y:S01]  /*23be0*/  LD.E.128 R36, desc[UR36][R36.64] ;  /* 0x0000002424247980 */ /* 0x000f62000c101d00 */
[----:B------:R-:W-:Y:S01]  /*23bf0*/  SEL R3, RZ, 0xffffffff, P0 ;  /* 0xffffffffff037807 */ /* 0x000fe20000000000 */
[----:B------:R-:W-:Y:S02]  /*23c00*/  UIMAD UR9, UR16, UR12, URZ ;  /* 0x0000000c100972a4 */ /* 0x000fe4000f8e023f */
[----:B------:R-:W5:Y:S04]  /*23c10*/  LD.E.128 R40, desc[UR36][R40.64] ;  /* 0x0000002428287980 */ /* 0x000f68000c101d00 */
[----:B------:R-:W5:Y:S02]  /*23c20*/  LD.E.128 R44, desc[UR36][R44.64] ;  /* 0x000000242c2c7980 */ /* 0x000f64000c101d00 */
[----:B------:R-:W0:Y:S01]  /*23c30*/  @P2 LDC R5, c[0x0][0xcec] ;  /* 0x00033b00ff052b82 */ /* 0x000e220000000800 */
[----:B------:R-:W-:Y:S01]  /*23c40*/  IMAD.SHL.U32 R3, R3, 0x4, RZ ;  /* 0x0000000403037824 */ /* 0x000fe200078e00ff */
[----:B------:R-:W-:Y:S01]  /*23c50*/  ISETP.GE.AND P0, PT, R153, UR14, PT ;  /* 0x0000000e99007c0c */ /* 0x000fe2000bf06270 */
[----:B------:R-:W5:Y:S04]  /*23c60*/  LD.E.128 R48, desc[UR36][R48.64] ;  /* 0x0000002430307980 */ /* 0x000f68000c101d00 */
[----:B------:R-:W5:Y:S01]  /*23c70*/  LD.E.128 R52, desc[UR36][R52.64] ;  /* 0x0000002434347980 */ /* 0x000f62000c101d00 */
[----:B------:R-:W1:Y:S01]  /*23c80*/  @P2 LDC R21, c[0x0][0xcf0] ;  /* 0x00033c00ff152b82 */ /* 0x000e620000000800 */
[----:B------:R-:W-:Y:S01]  /*23c90*/  UIMAD.WIDE.U32 UR10, UR4, UR12, URZ ;  /* 0x0000000c040a72a5 */ /* 0x000fe2000f8e003f */
[----:B------:R-:W-:Y:S01]  /*23ca0*/  LOP3.LUT R3, R3, 0x4, R0, 0xe2, !PT ;  /* 0x0000000403037812 */ /* 0x000fe200078ee200 */
[----:B------:R-:W-:Y:S01]  /*23cb0*/  UIMAD UR9, UR4, UR13, UR9 ;  /* 0x0000000d040972a4 */ /* 0x000fe2000f8e0209 */
[----:B------:R-:W-:Y:S01]  /*23cc0*/  SEL R4, RZ, 0xffffffff, P0 ;  /* 0xffffffffff047807 */ /* 0x000fe20000000000 */
[----:B------:R-:W-:Y:S01]  /*23cd0*/  IMAD R0, R193, 0x20, R159 ;  /* 0x00000020c1007824 */ /* 0x000fe200078e029f */
[----:B------:R-:W-:Y:S01]  /*23ce0*/  ULDC.64 UR12, c[0x0][0xbe8] ;  /* 0x0002fa00000c7ab9 */ /* 0x000fe20000000a00 */
[----:B------:R-:W-:Y:S01]  /*23cf0*/  IMAD.U32 R81, RZ, RZ, UR58 ;  /* 0x0000003aff517e24 */ /* 0x000fe2000f8e00ff */
[----:B------:R-:W-:Y:S01]  /*23d00*/  ISETP.GE.AND P0, PT, R152, UR14, PT ;  /* 0x0000000e98007c0c */ /* 0x000fe2000bf06270 */
[----:B------:R-:W-:Y:S01]  /*23d10*/  UIADD3 UR11, UR11, UR9, URZ ;  /* 0x000000090b0b7290 */ /* 0x000fe2000fffe03f */
[----:B------:R-:W5:Y:S01]  /*23d20*/  LD.E.128 R56, desc[UR36][R56.64] ;  /* 0x0000002438387980 */ /* 0x000f62000c101d00 */
[----:B------:R-:W-:Y:S01]  /*23d30*/  UIMAD UR4, UR17, UR12, URZ ;  /* 0x0000000c110472a4 */ /* 0x000fe2000f8e023f */
[----:B------:R-:W-:Y:S01]  /*23d40*/  IMAD R82, R81, 0x40, R0 ;  /* 0x0000004051527824 */ /* 0x000fe200078e0200 */
[----:B------:R-:W-:Y:S01]  /*23d50*/  SEL R0, RZ, 0xffffffff, P0 ;  /* 0xffffffffff007807 */ /* 0x000fe20000000000 */
[----:B------:R-:W-:Y:S01]  /*23d60*/  UIMAD.WIDE.U32 UR10, UR45, UR12, UR10 ;  /* 0x0000000c2d0a72a5 */ /* 0x000fe2000f8e000a */
[----:B------:R-:W5:Y:S01]  /*23d70*/  LD.E.128 R60, desc[UR36][R60.64] ;  /* 0x000000243c3c7980 */ /* 0x000f62000c101d00 */
[----:B------:R-:W-:Y:S01]  /*23d80*/  UIMAD UR4, UR45, UR13, UR4 ;  /* 0x0000000d2d0472a4 */ /* 0x000fe2000f8e0204 */
[----:B------:R-:W-:-:S02]  /*23d90*/  IMAD.SHL.U32 R4, R4, 0x8, RZ ;  /* 0x0000000804047824 */ /* 0x000fc400078e00ff */
[----:B------:R-:W-:Y:S01]  /*23da0*/  ULDC.64 UR12, c[0x0][0xbf0] ;  /* 0x0002fc00000c7ab9 */ /* 0x000fe20000000a00 */
[----:B------:R-:W-:Y:S01]  /*23db0*/  UIADD3 UR11, UR11, UR4, URZ ;  /* 0x000000040b0b7290 */ /* 0x000fe2000fffe03f */
[----:B------:R-:W-:Y:S01]  /*23dc0*/  IMAD.SHL.U32 R81, R0, 0x10, RZ ;  /* 0x0000001000517824 */ /* 0x000fe200078e00ff */
[----:B------:R-:W-:Y:S01]  /*23dd0*/  UIMAD UR4, UR18, UR12, URZ ;  /* 0x0000000c120472a4 */ /* 0x000fe2000f8e023f */
[----:B0-----:R-:W-:Y:S01]  /*23de0*/  @P2 IMAD.HI.U32 R0, R82, R5, RZ ;  /* 0x0000000552002227 */ /* 0x001fe200078e00ff */
[----:B------:R-:W-:Y:S01]  /*23df0*/  LOP3.LUT R4, R4, 0x8, R3, 0xe2, !PT ;  /* 0x0000000804047812 */ /* 0x000fe200078ee203 */
[----:B------:R-:W5:Y:S01]  /*23e00*/  LD.E.128 R64, desc[UR36][R64.64] ;  /* 0x0000002440407980 */ /* 0x000f62000c101d00 */
[----:B------:R-:W-:Y:S01]  /*23e10*/  UIMAD UR4, UR8, UR13, UR4 ;  /* 0x0000000d080472a4 */ /* 0x000fe2000f8e0204 */
[----:B------:R-:W-:Y:S01]  /*23e20*/  IMAD.MOV.U32 R3, RZ, RZ, R82 ;  /* 0x000000ffff037224 */ /* 0x000fe200078e0052 */
[----:B------:R-:W-:Y:S01]  /*23e30*/  UIMAD.WIDE.U32 UR8, UR8, UR12, UR10 ;  /* 0x0000000c080872a5 */ /* 0x000fe2000f8e000a */
[----:B-1----:R-:W-:Y:S01]  /*23e40*/  @P2 SHF.R.U32.HI R3, RZ, R21, R0 ;  /* 0x00000015ff032219 */ /* 0x002fe20000011600 */
[----:B------:R-:W5:Y:S01]  /*23e50*/  LD.E.128 R68, desc[UR36][R68.64] ;  /* 0x0000002444447980 */ /* 0x000f62000c101d00 */
[----:B------:R-:W-:-:S02]  /*23e60*/  LOP3.LUT R20, R81, 0x10, R4, 0xe2, !PT ;  /* 0x0000001051147812 */ /* 0x000fc400078ee204 */
[--C-:B------:R-:W-:Y:S01]  /*23e70*/  SHF.R.S32.HI R21, RZ, 0x1f, R3.reuse ;  /* 0x0000001fff157819 */ /* 0x100fe20000011403 */
[----:B------:R-:W-:Y:S01]  /*23e80*/  UIADD3 UR4, UR9, UR4, URZ ;  /* 0x0000000409047290 */ /* 0x000fe2000fffe03f */
[----:B------:R-:W-:Y:S01]  /*23e90*/  ISETP.GE.AND P0, PT, R19, UR14, PT ;  /* 0x0000000e13007c0c */ /* 0x000fe2000bf06270 */
[----:B------:R-:W-:Y:S01]  /*23ea0*/  IMAD.U32 R4, RZ, RZ, UR8 ;  /* 0x00000008ff047e24 */ /* 0x000fe2000f8e00ff */
[----:B------:R-:W5:Y:S01]  /*23eb0*/  LD.E.128 R72, desc[UR36][R72.64] ;  /* 0x0000002448487980 */ /* 0x000f62000c101d00 */
[----:B------:R-:W-:Y:S01]  /*23ec0*/  IMAD.U32 R5, RZ, RZ, UR9 ;  /* 0x00000009ff057e24 */ /* 0x000fe2000f8e00ff */
[----:B------:R-:W-:Y:S01]  /*23ed0*/  ULDC.64 UR8, c[0x0][0xbe0] ;  /* 0x0002f80000087ab9 */ /* 0x000fe20000000a00 */
[----:B------:R-:W-:Y:S01]  /*23ee0*/  IMAD.MOV R81, RZ, RZ, -R3 ;  /* 0x000000ffff517224 */ /* 0x000fe200078e0a03 */
        /* <DEDUP_REMOVED lines=11> */
[----:B0-----:R-:W0:Y:S01]  /*23fa0*/  FENCE.VIEW.ASYNC.S ;  /* 0x00000000000073c6 */ /* 0x001e220000000000 */
[----:B------:R-:W-:Y:S01]  /*23fb0*/  IMAD.SHL.U32 R85, R0, 0x20, RZ ;  /* 0x0000002000557824 */ /* 0x000fe200078e00ff */
[----:B------:R-:W-:Y:S01]  /*23fc0*/  SHF.R.S32.HI R0, RZ, 0x1f, R21 ;  /* 0x0000001fff007819 */ /* 0x000fe20000011415 */
[C---:B------:R-:W-:Y:S01]  /*23fd0*/  IMAD R81, R3.reuse, UR9, R80 ;  /* 0x0000000903517c24 */ /* 0x040fe2000f8e0250 */
[----:B------:R-:W-:Y:S01]  /*23fe0*/  UIADD3 UR4, UR46, 0x38820, URZ ;  /* 0x000388202e047890 */ /* 0x000fe2000fffe03f */
[----:B------:R-:W-:Y:S01]  /*23ff0*/  IMAD.WIDE.U32 R4, R3, UR8, R4 ;  /* 0x0000000803047c25 */ /* 0x000fe2000f8e0004 */
[----:B------:R-:W-:Y:S01]  /*24000*/  ULDC.64 UR8, c[0x0][0xbd8] ;  /* 0x0002f60000087ab9 */ /* 0x000fe20000000a00 */
[----:B------:R-:W-:Y:S01]  /*24010*/  SEL R3, RZ, 0x40, P0 ;  /* 0x00000040ff037807 */ /* 0x000fe20000000000 */
[----:B------:R-:W-:Y:S01]  /*24020*/  UPRMT UR4, URZ, 0x654, UR4 ;  /* 0x000006543f047896 */ /* 0x000fe20008000004 */
[----:B-----5:R-:W-:Y:S01]  /*24030*/  IMAD R88, R6, R83, RZ ;  /* 0x0000005306587224 */ /* 0x020fe200078e02ff */
[----:B------:R-:W-:Y:S01]  /*24040*/  ISETP.GE.AND P0, PT, R157, UR14, PT ;  /* 0x0000000e9d007c0c */ /* 0x000fe2000bf06270 */
[----:B------:R-:W-:Y:S01]  /*24050*/  IMAD.U32 R6, RZ, RZ, UR58 ;  /* 0x0000003aff067e24 */ /* 0x000fe2000f8e00ff */
[----:B------:R-:W-:Y:S01]  /*24060*/  LOP3.LUT R20, R85, 0x20, R20, 0xe2, !PT ;  /* 0x0000002055147812 */ /* 0x000fe200078ee214 */
[----:B------:R-:W-:Y:S01]  /*24070*/  IMAD.IADD R5, R5, 0x1, R81 ;  /* 0x0000000105057824 */ /* 0x000fe200078e0251 */
[----:B------:R-:W-:Y:S01]  /*24080*/  BSSY B1, `(.L_x_6423) ;  /* 0x0000030000017945 */ /* 0x000fe20003800000 */
[----:B------:R-:W-:Y:S01]  /*24090*/  IMAD R0, R0, UR8, RZ ;  /* 0x0000000800007c24 */ /* 0x000fe2000f8e02ff */
[----:B------:R-:W-:Y:S01]  /*240a0*/  LOP3.LUT R3, R20, R3, RZ, 0xfc, !PT ;  /* 0x0000000314037212 */ /* 0x000fe200078efcff */
[----:B------:R-:W-:-:S02]  /*240b0*/  IMAD R87, R6, 0x40, R159 ;  /* 0x0000004006577824 */ /* 0x000fc400078e029f */
[C---:B------:R-:W-:Y:S01]  /*240c0*/  IMAD R81, R21.reuse, UR9, R0 ;  /* 0x0000000915517c24 */ /* 0x040fe2000f8e0200 */
[----:B------:R-:W-:Y:S01]  /*240d0*/  SEL R0, RZ, 0x80, P0 ;  /* 0x00000080ff007807 */ /* 0x000fe20000000000 */
[----:B------:R-:W-:Y:S01]  /*240e0*/  IMAD.WIDE.U32 R4, R21, UR8, R4 ;  /* 0x0000000815047c25 */ /* 0x000fe2000f8e0004 */
[----:B------:R-:W-:Y:S01]  /*240f0*/  ISETP.GE.AND P0, PT, R87, R88, PT ;  /* 0x000000585700720c */ /* 0x000fe20003f06270 */
[----:B------:R-:W-:Y:S01]  /*24100*/  ULDC.64 UR8, c[0x0][0xb80] ;  /* 0x0002e00000087ab9 */ /* 0x000fe20000000a00 */
[----:B0-----:R-:W-:Y:S01]  /*24110*/  SYNCS.ARRIVE.TRANS64.RED.A1T0 RZ, [UR4], RZ ;  /* 0x000000ffffff79a7 */ /* 0x001fe20008100404 */
[----:B------:R-:W-:Y:S01]  /*24120*/  IMAD.IADD R5, R5, 0x1, R81 ;  /* 0x0000000105057824 */ /* 0x000fe200078e0251 */
[C---:B------:R-:W-:Y:S02]  /*24130*/  LEA R6, P1, R4.reuse, UR8, 0x1 ;  /* 0x0000000804067c11 */ /* 0x040fe4000f8208ff */
[----:B------:R-:W-:Y:S02]  /*24140*/  LOP3.LUT R0, R3, R0, RZ, 0xfc, !PT ;  /* 0x0000000003007212 */ /* 0x000fe400078efcff */
        /* <DEDUP_REMOVED lines=35> */
.L_x_6424:
[----:B------:R-:W-:Y:S05]  /*24380*/  BSYNC B1 ;  /* 0x0000000000017941 */ /* 0x000fea0003800000 */
.L_x_6423:
        /* <DEDUP_REMOVED lines=38> */
.L_x_6420:
        /* <DEDUP_REMOVED lines=18> */
[----:B------:R-:W-:Y:S02]  /*24710*/  IMAD.U32 R8, RZ, RZ, UR8 ;  /* 0x00000008ff087e24 */ /* 0x000fe4000f8e00ff */
        /* <DEDUP_REMOVED lines=11> */
.L_x_6426:
        /* <DEDUP_REMOVED lines=48> */
.L_x_6428:
[----:B------:R-:W-:Y:S05]  /*24ad0*/  BSYNC B1 ;  /* 0x0000000000017941 */ /* 0x000fea0003800000 */
.L_x_6427:
        /* <DEDUP_REMOVED lines=14> */
[----:B------:R-:W-:Y:S01]  /*24bc0*/  UIADD3 UR11, UR11, UR9, URZ ;  /* 0x000000090b0b7290 */ /* 0x000fe2000fffe03f */
[----:B------:R-:W-:Y:S01]  /*24bd0*/  ISETP.GE.AND P2, PT, R154, UR15, PT ;  /* 0x0000000f9a007c0c */ /* 0x000fe2000bf46270 */
[----:B------:R-:W-:Y:S01]  /*24be0*/  UIMAD UR4, UR13, UR16, URZ ;  /* 0x000000100d0472a4 */ /* 0x000fe2000f8e023f */
[----:B------:R-:W-:Y:S01]  /*24bf0*/  LOP3.LUT R4, R4, 0x2, R3, 0xe2, !PT ;  /* 0x0000000204047812 */ /* 0x000fe200078ee203 */
[----:B------:R-:W-:Y:S01]  /*24c00*/  IMAD R3, R193, 0x20, R159 ;  /* 0x00000020c1037824 */ /* 0x000fe200078e029f */
[----:B------:R-:W-:Y:S01]  /*24c10*/  UIMAD.WIDE.U32 UR10, UR45, UR16, UR10 ;  /* 0x000000102d0a72a5 */ /* 0x000fe2000f8e000a */
[----:B------:R-:W-:Y:S01]  /*24c20*/  SEL R6, RZ, 0xffffffff, P2 ;  /* 0xffffffffff067807 */ /* 0x000fe20001000000 */
[----:B------:R-:W1:Y:S01]  /*24c30*/  @P0 LDC R9, c[0x0][0xcf0] ;  /* 0x00033c00ff090b82 */ /* 0x000e620000000800 */
[----:B------:R-:W-:Y:S01]  /*24c40*/  UIMAD UR4, UR45, UR17, UR4 ;  /* 0x000000112d0472a4 */ /* 0x000fe2000f8e0204 */
[----:B------:R-:W-:Y:S01]  /*24c50*/  IMAD R8, R8, 0x40, R3 ;  /* 0x0000004008087824 */ /* 0x000fe200078e0203 */
[----:B------:R-:W-:Y:S01]  /*24c60*/  ULDC.64 UR12, c[0x0][0xbf0] ;  /* 0x0002fc00000c7ab9 */ /* 0x000fe20000000a00 */
[----:B------:R-:W-:Y:S01]  /*24c70*/  ISETP.GE.AND P1, PT, R153, UR15, PT ;  /* 0x0000000f99007c0c */ /* 0x000fe2000bf26270 */
[----:B------:R-:W-:Y:S01]  /*24c80*/  UIADD3 UR11, UR11, UR4, URZ ;  /* 0x000000040b0b7290 */ /* 0x000fe2000fffe03f */
[----:B------:R-:W-:Y:S01]  /*24c90*/  IMAD.SHL.U32 R15, R6, 0x4, RZ ;  /* 0x00000004060f7824 */ /* 0x000fe200078e00ff */
[----:B------:R-:W-:Y:S01]  /*24ca0*/  UIMAD UR4, UR14, UR12, URZ ;  /* 0x0000000c0e0472a4 */ /* 0x000fe2000f8e023f */
[----:B------:R-:W-:Y:S01]  /*24cb0*/  SEL R11, RZ, 0xffffffff, P1 ;  /* 0xffffffffff0b7807 */ /* 0x000fe20000800000 */
[----:B------:R-:W-:Y:S01]  /*24cc0*/  IMAD.MOV.U32 R3, RZ, RZ, R8 ;  /* 0x000000ffff037224 */ /* 0x000fe200078e0008 */
[----:B------:R-:W-:Y:S01]  /*24cd0*/  ISETP.GE.AND P2, PT, R157, UR15, PT ;  /* 0x0000000f9d007c0c */ /* 0x000fe2000bf46270 */
[----:B------:R-:W-:Y:S01]  /*24ce0*/  UIMAD UR4, UR8, UR13, UR4 ;  /* 0x0000000d080472a4 */ /* 0x000fe2000f8e0204 */
[----:B------:R-:W-:Y:S01]  /*24cf0*/  LOP3.LUT R10, R15, 0x4, R4, 0xe2, !PT ;  /* 0x000000040f0a7812 */ /* 0x000fe200078ee204 */
[----:B------:R-:W-:Y:S01]  /*24d00*/  UIMAD.WIDE.U32 UR8, UR8, UR12, UR10 ;  /* 0x0000000c080872a5 */ /* 0x000fe2000f8e000a */
[----:B------:R-:W-:Y:S01]  /*24d10*/  IMAD.SHL.U32 R11, R11, 0x8, RZ ;  /* 0x000000080b0b7824 */ /* 0x000fe200078e00ff */
[----:B------:R-:W-:Y:S01]  /*24d20*/  BSSY B1, `(.L_x_6429) ;  /* 0x000004c000017945 */ /* 0x000fe20003800000 */
[----:B0-----:R-:W-:Y:S01]  /*24d30*/  @P0 IMAD.HI.U32 R6, R8, R5, RZ ;  /* 0x0000000508060227 */ /* 0x001fe200078e00ff */
[----:B------:R-:W-:-:S02]  /*24d40*/  UIADD3 UR4, UR9, UR4, URZ ;  /* 0x0000000409047290 */ /* 0x000fc4000fffe03f */
[----:B------:R-:W-:Y:S01]  /*24d50*/  LOP3.LUT R10, R11, 0x8, R10, 0xe2, !PT ;  /* 0x000000080b0a7812 */ /* 0x000fe200078ee20a */
[----:B------:R-:W-:Y:S02]  /*24d60*/  IMAD.U32 R4, RZ, RZ, UR8 ;  /* 0x00000008ff047e24 */ /* 0x000fe4000f8e00ff */
[----:B------:R-:W-:Y:S01]  /*24d70*/  IMAD.U32 R5, RZ, RZ, UR9 ;  /* 0x00000009ff057e24 */ /* 0x000fe2000f8e00ff */
[----:B------:R-:W-:Y:S01]  /*24d80*/  ULDC.64 UR8, c[0x0][0xbe0] ;  /* 0x0002f80000087ab9 */ /* 0x000fe20000000a00 */
        /* <DEDUP_REMOVED lines=8> */
[----:B------:R-:W-:-:S03]  /*24e10*/  ISETP.GE.AND P0, PT, R19, UR15, PT ;  /* 0x0000000f13007c0c */ /* 0x000fc6000bf06270 */
[----:B------:R-:W-:Y:S02]  /*24e20*/  IMAD R6, R6, UR8, RZ ;  /* 0x0000000806067c24 */ /* 0x000fe4000f8e02ff */
[----:B------:R-:W-:Y:S01]  /*24e30*/  IMAD R9, R13, R9, R8 ;  /* 0x000000090d097224 */ /* 0x000fe200078e0208 */
[----:B------:R-:W-:Y:S01]  /*24e40*/  SEL R8, RZ, 0xffffffff, P0 ;  /* 0xffffffffff087807 */ /* 0x000fe20000000000 */
[----:B------:R-:W-:Y:S01]  /*24e50*/  IMAD.SHL.U32 R15, R11, 0x10, RZ ;  /* 0x000000100b0f7824 */ /* 0x000fe200078e00ff */
[----:B------:R-:W-:Y:S01]  /*24e60*/  ISETP.GE.AND P0, PT, R158, UR15, PT ;  /* 0x0000000f9e007c0c */ /* 0x000fe2000bf06270 */
[----:B------:R-:W-:Y:S01]  /*24e70*/  IMAD R11, R3, UR9, R6 ;  /* 0x00000009030b7c24 */ /* 0x000fe2000f8e0206 */
[----:B------:R-:W-:Y:S01]  /*24e80*/  SHF.R.S32.HI R3, RZ, 0x1f, R9 ;  /* 0x0000001fff037819 */ /* 0x000fe20000011409 */
[----:B------:R-:W-:Y:S01]  /*24e90*/  ULDC.64 UR8, c[0x0][0xbd8] ;  /* 0x0002f60000087ab9 */ /* 0x000fe20000000a00 */
[----:B------:R-:W-:Y:S01]  /*24ea0*/  IMAD.U32 R6, RZ, RZ, UR58 ;  /* 0x0000003aff067e24 */ /* 0x000fe2000f8e00ff */
[----:B------:R-:W-:Y:S01]  /*24eb0*/  LOP3.LUT R10, R15, 0x10, R10, 0xe2, !PT ;  /* 0x000000100f0a7812 */ /* 0x000fe200078ee20a */
[----:B------:R-:W-:-:S02]  /*24ec0*/  IMAD.IADD R5, R5, 0x1, R11 ;  /* 0x0000000105057824 */ /* 0x000fc400078e020b */
[----:B------:R-:W-:Y:S02]  /*24ed0*/  IMAD R0, R3, UR8, RZ ;  /* 0x0000000803007c24 */ /* 0x000fe4000f8e02ff */
[----:B------:R-:W-:-:S04]  /*24ee0*/  IMAD.WIDE.U32 R4, R9, UR8, R4 ;  /* 0x0000000809047c25 */ /* 0x000fc8000f8e0004 */
[----:B------:R-:W-:Y:S01]  /*24ef0*/  IMAD R3, R9, UR9, R0 ;  /* 0x0000000909037c24 */ /* 0x000fe2000f8e0200 */
[----:B------:R-:W-:Y:S01]  /*24f00*/  SEL R9, RZ, 0x40, P0 ;  /* 0x00000040ff097807 */ /* 0x000fe20000000000 */
[----:B------:R-:W-:Y:S01]  /*24f10*/  IMAD R0, R6, 0x40, R159 ;  /* 0x0000004006007824 */ /* 0x000fe200078e029f */
[----:B------:R-:W-:Y:S01]  /*24f20*/  ULDC.64 UR8, c[0x0][0xb80] ;  /* 0x0002e00000087ab9 */ /* 0x000fe20000000a00 */
[----:B------:R-:W-:Y:S01]  /*24f30*/  IMAD.SHL.U32 R15, R8, 0x20, RZ ;  /* 0x00000020080f7824 */ /* 0x000fe200078e00ff */
[----:B------:R-:W-:Y:S01]  /*24f40*/  LEA R6, P1, R4, UR8, 0x1 ;  /* 0x0000000804067c11 */ /* 0x000fe2000f8208ff */
[----:B------:R-:W-:Y:S01]  /*24f50*/  IMAD.IADD R3, R5, 0x1, R3 ;  /* 0x0000000105037824 */ /* 0x000fe200078e0203 */
[----:B------:R-:W-:Y:S02]  /*24f60*/  ISETP.GE.AND P0, PT, R0, R27, PT ;  /* 0x0000001b0000720c */ /* 0x000fe40003f06270 */
[----:B------:R-:W-:Y:S01]  /*24f70*/  LOP3.LUT R10, R15, 0x20, R10, 0xe2, !PT ;  /* 0x000000200f0a7812 */ /* 0x000fe200078ee20a */
[----:B------:R0:W1:Y:S01]  /*24f80*/  SHFL.IDX PT, R8, R6, RZ, 0x181f ;  /* 0x00181fff06087589 */ /* 0x00006200000e0000 */
[----:B------:R-:W-:-:S02]  /*24f90*/  LEA.HI.X R3, R4, UR9, R3, 0x1, P1 ;  /* 0x0000000904037c11 */ /* 0x000fc400088f0c03 */
[----:B------:R-:W-:Y:S02]  /*24fa0*/  LOP3.LUT R24, R10, R9, RZ, 0xfc, !PT ;  /* 0x000000090a187212 */ /* 0x000fe400078efcff */
        /* <DEDUP_REMOVED lines=35> */
.L_x_6430:
[----:B------:R-:W-:Y:S05]  /*251e0*/  BSYNC B1 ;  /* 0x0000000000017941 */ /* 0x000fea0003800000 */
.L_x_6429:
        /* <DEDUP_REMOVED lines=36> */
.L_x_6425:
[----:B------:R-:W-:Y:S05]  /*25430*/  BSYNC B0 ;  /* 0x0000000000007941 */ /* 0x000fea0003800000 */
.L_x_6419:
[----:B------:R-:W-:Y:S02]  /*25440*/  ULDC UR4, c[0x0][0xd3c] ;  /* 0x00034f0000047ab9 */ /* 0x000fe40000000800 */
[----:B------:R-:W-:-:S06]  /*25450*/  UISETP.GE.AND UP0, UPT, UR6, UR4, UPT ;  /* 0x000000040600728c */ /* 0x000fcc000bf06270 */
[----:B------:R-:W-:-:S13]  /*25460*/  PLOP3.LUT P0, PT, PT, PT, UP0, 0x80, 0x0 ;  /* 0x000000000000781c */ /* 0x000fda0003f0f008 */
[----:B------:R-:W-:Y:S05]  /*25470*/  @!P0 BRA `(.L_x_6431) ;  /* 0xfffffdb800c08947 */ /* 0x000fea000383ffff */
[----:B------:R-:W-:Y:S05]  /*25480*/  EXIT ;  /* 0x000000000000794d */ /* 0x000fea0003800000 */
.L_x_6290:
[----:B------:R-:W-:-:S08]  /*25490*/  NOP ;  /* 0x0000000000007918 */ /* 0x000fd00000000000 */
[----:B0-----:R-:W0:-:S00]  /*254a0*/  USETMAXREG.DEALLOC.CTAPOOL 0x28 ;  /* 0x00000028000079c8 */ /* 0x001e0000080e0500 */
        /* <DEDUP_REMOVED lines=14> */
.L_x_6432:
        /* <DEDUP_REMOVED lines=40> */
.L_x_6438:
        /* <DEDUP_REMOVED lines=12> */
.L_x_6437:
[----:B------:R-:W-:Y:S05]  /*258d0*/  BSYNC B0 ;  /* 0x0000000000007941 */ /* 0x000fea0003800000 */
.L_x_6436:
        /* <DEDUP_REMOVED lines=20> */
.L_x_6434:
        /* <DEDUP_REMOVED lines=20> */
.L_x_6439:
[----:B---3--:R-:W-:Y:S01]  /*25b60*/  IMAD R16, R16, UR5, R11 ;  /* 0x0000000510107c24 */ /* 0x008fe2000f8e020b */
[----:B------:R-:W-:Y:S01]  /*25b70*/  IABS R2, R4 ;  /* 0x0000000400027213 */ /* 0x000fe20000000000 */
[----:B-12---:R-:W-:-:S03]  /*25b80*/  IMAD.MOV R9, RZ, RZ, -R3 ;  /* 0x000000ffff097224 */ /* 0x006fc600078e0a03 */
        /* <DEDUP_REMOVED lines=56> */
.L_x_6435:
[----:B------:R-:W-:Y:S01]  /*25f10*/  ULDC UR4, c[0x0][0xd3c] ;  /* 0x00034f0000047ab9 */ /* 0x000fe20000000800 */
[----:B------:R-:W-:Y:S02]  /*25f20*/  IMAD.MOV.U32 R17, RZ, RZ, RZ ;  /* 0x000000ffff117224 */ /* 0x000fe400078e00ff */
[----:B------:R-:W-:Y:S02]  /*25f30*/  IMAD.U32 R16, RZ, RZ, UR6 ;  /* 0x00000006ff107e24 */ /* 0x000fe4000f8e00ff */
[----:B------:R-:W-:Y:S02]  /*25f40*/  IMAD.MOV.U32 R18, RZ, RZ, RZ ;  /* 0x000000ffff127224 */ /* 0x000fe400078e00ff */
[----:B------:R-:W-:-:S07]  /*25f50*/  IMAD.U32 R19, RZ, RZ, UR4 ;  /* 0x00000004ff137e24 */ /* 0x000fce000f8e00ff */
.L_x_6440:
[----:B------:R-:W-:-:S13]  /*25f60*/  ISETP.NE.AND P0, PT, R5, RZ, PT ;  /* 0x000000ff0500720c */ /* 0x000fda0003f05270 */
[----:B------:R-:W0:Y:S01]  /*25f70*/  @!P0 S2R R3, SR_CgaCtaId ;  /* 0x0000000000038919 */ /* 0x000e220000008800 */
[----:B------:R-:W-:-:S04]  /*25f80*/  @!P0 MOV R0, 0x400 ;  /* 0x0000040000008802 */ /* 0x000fc80000000f00 */
[----:B0-----:R-:W-:-:S05]  /*25f90*/  @!P0 LEA R0, R3, R0, 0x18 ;  /* 0x0000000003008211 */ /* 0x001fca00078ec0ff */
[----:B------:R1:W-:Y:S01]  /*25fa0*/  @!P0 STS.128 [R0+0x388d0], R16 ;  /* 0x0388d01000008388 */ /* 0x0003e20000000c00 */
[----:B------:R-:W-:Y:S06]  /*25fb0*/  BAR.ARV 0x5, 0x180 ;  /* 0x0146000000007b1d */ /* 0x000fec0000002000 */
.L_x_6433:
        /* <DEDUP_REMOVED lines=33> */
[----:B---3--:R-:W-:-:S07]  /*261d0*/  LOP3.LUT R0, R3, 0x1c0, RZ, 0xfc, !PT ;  /* 0x000001c003007812 */ /* 0x008fce00078efcff */
.L_x_6516:
[----:B------:R-:W-:Y:S05]  /*261e0*/  YIELD ;  /* 0x0000000000007946 */ /* 0x000fea0003800000 */
[----:B------:R-:W-:Y:S01]  /*261f0*/  ULDC.64 UR4, c[0x0][0xb20] ;  /* 0x0002c80000047ab9 */ /* 0x000fe20000000a00 */
[----:B------:R-:W-:Y:S01]  /*26200*/  IMAD.MOV.U32 R32, RZ, RZ, RZ ;  /* 0x000000ffff207224 */ /* 0x000fe200078e00ff */
[----:B------:R-:W-:-:S04]  /*26210*/  ISETP.NE.U32.AND P0, PT, RZ, UR4, PT ;  /* 0x00000004ff007c0c */ /* 0x000fc8000bf05070 */
[----:B------:R-:W-:Y:S01]  /*26220*/  ISETP.NE.AND.EX P0, PT, RZ, UR5, PT, P0 ;  /* 0x00000005ff007c0c */ /* 0x000fe2000bf05300 */
[----:B------:R-:W-:-:S12]  /*26230*/  ULDC.64 UR4, c[0x0][0xb10] ;  /* 0x0002c40000047ab9 */ /* 0x000fd80000000a00 */
[----:B------:R-:W0:Y:S02]  /*26240*/  @P0 LDC.64 R2, c[0x0][0xb20] ;  /* 0x0002c800ff020b82 */ /* 0x000e240000000a00 */
[----:B0-----:R-:W-:-:S05]  /*26250*/  @P0 IMAD.WIDE R2, R19, 0x4, R2 ;  /* 0x0000000413020825 */ /* 0x001fca00078e0202 */
[----:B------:R0:W5:Y:S01]  /*26260*/  @P0 LDG.E R32, desc[UR36][R2.64] ;  /* 0x0000002402200981 */ /* 0x000162000c1e1900 */
[----:B------:R-:W-:Y:S01]  /*26270*/  ISETP.NE.U32.AND P0, PT, RZ, UR4, PT ;  /* 0x00000004ff007c0c */ /* 0x000fe2000bf05070 */
[----:B------:R-:W-:Y:S01]  /*26280*/  IMAD.MOV.U32 R36, RZ, RZ, RZ ;  /* 0x000000ffff247224 */ /* 0x000fe200078e00ff */
[----:B------:R-:W-:Y:S02]  /*26290*/  LOP3.LUT R22, R22, 0xffffffbf, RZ, 0xc0, !PT ;  /* 0xffffffbf16167812 */ /* 0x000fe400078ec0ff */
[----:B------:R-:W-:Y:S01]  /*262a0*/  ISETP.NE.AND.EX P1, PT, RZ, UR5, PT, P0 ;  /* 0x00000005ff007c0c */ /* 0x000fe2000bf25300 */
[----:B------:R-:W-:Y:S02]  /*262b0*/  ULDC.64 UR4, c[0x0][0xaf8] ;  /* 0x0002be0000047ab9 */ /* 0x000fe40000000a00 */
[----:B------:R-:W-:Y:S01]  /*262c0*/  ISETP.NE.U32.AND P0, PT, RZ, UR4, PT ;  /* 0x00000004ff007c0c */ /* 0x000fe2000bf05070 */
[----:B0-----:R-:W0:Y:S03]  /*262d0*/  LDC.64 R2, c[0x0][0xaf8] ;  /* 0x0002be00ff027b82 */ /* 0x001e260000000a00 */
[----:B------:R-:W-:Y:S01]  /*262e0*/  ISETP.NE.AND.EX P2, PT, RZ, UR5, PT, P0 ;  /* 0x00000005ff007c0c */ /* 0x000fe2000bf45300 */
[----:B------:R-:W-:-:S05]  /*262f0*/  ULDC.64 UR4, c[0x0][0x418] ;  /* 0x0001060000047ab9 */ /* 0x000fca0000000a00 */
[----:B-1----:R-:W1:Y:S07]  /*26300*/  @P1 LDC.64 R4, c[0x0][0xb10] ;  /* 0x0002c400ff041b82 */ /* 0x002e6e0000000a00 */
[----:B------:R-:W-:Y:S01]  /*26310*/  @P2 LOP3.LUT R22, R22, 0x40, RZ, 0xfc, !PT ;  /* 0x0000004016162812 */ /* 0x000fe200078efcff */
[----:B0-----:R-:W-:-:S05]  /*26320*/  IMAD.WIDE R2, R19, 0x4, R2 ;  /* 0x0000000413027825 */ /* 0x001fca00078e0202 */
[----:B------:R0:W5:Y:S01]  /*26330*/  @P2 LDG.E R36, desc[UR36][R2.64] ;  /* 0x0000002402242981 */ /* 0x000162000c1e1900 */
[----:B-1----:R-:W-:-:S05]  /*26340*/  @P1 IMAD.WIDE R4, R19, 0x4, R4 ;  /* 0x0000000413041825 */ /* 0x002fca00078e0204 */
[----:B--2---:R-:W2:Y:S01]  /*26350*/  @P1 LDG.E R0, desc[UR36][R4.64] ;  /* 0x0000002404001981 */ /* 0x004ea2000c1e1900 */
        /* <DEDUP_REMOVED lines=10> */
[----:B0-----:R-:W-:-:S05]  /*26400*/  IMAD.U32 R0, RZ, RZ, UR4 ;  /* 0x00000004ff007e24 */ /* 0x001fca000f8e00ff */
[----:B------:R1:W-:Y:S01]  /*26410*/  STL [R1+0x424], R0 ;  /* 0x0004240001007387 */ /* 0x0003e20000100800 */
[----:B------:R-:W-:Y:S05]  /*26420*/  @!P2 BRA `(.L_x_6442) ;  /* 0x000000000010a947 */ /* 0x000fea0003800000 */
[----:B------:R-:W2:Y:S04]  /*26430*/  LDG.E R5, desc[UR36][R2.64] ;  /* 0x0000002402057981 */ /* 0x000ea8000c1e1900 */
[----:B-1----:R-:W2:Y:S02]  /*26440*/  LDG.E R0, desc[UR36][R2.64+0x4] ;  /* 0x0000042402007981 */ /* 0x002ea4000c1e1900 */
[----:B--2---:R-:W-:-:S05]  /*26450*/  IMAD.IADD R0, R0, 0x1, -R5 ;  /* 0x0000000100007824 */ /* 0x004fca00078e0a05 */
[----:B------:R2:W-:Y:S02]  /*26460*/  STL [R1+0x424], R0 ;  /* 0x0004240001007387 */ /* 0x0005e40000100800 */
.L_x_6442:
        /* <DEDUP_REMOVED lines=8> */
.L_x_6443:
[----:B------:R-:W-:Y:S02]  /*264f0*/  ULDC.64 UR4, c[0x0][0xb00] ;  /* 0x0002c00000047ab9 */ /* 0x000fe40000000a00 */
[----:B------:R-:W-:-:S04]  /*26500*/  ISETP.NE.U32.AND P0, PT, RZ, UR4, PT ;  /* 0x00000004ff007c0c */ /* 0x000fc8000bf05070 */
[----:B------:R-:W-:-:S13]  /*26510*/  ISETP.NE.AND.EX P0, PT, RZ, UR5, PT, P0 ;  /* 0x00000005ff007c0c */ /* 0x000fda000bf05300 */
[----:B------:R-:W-:Y:S05]  /*26520*/  @!P0 BRA `(.L_x_6444) ;  /* 0x0000000000148947 */ /* 0x000fea0003800000 */
[----:B0-----:R-:W0:Y:S02]  /*26530*/  LDC.64 R2, c[0x0][0xb00] ;  /* 0x0002c000ff027b82 */ /* 0x001e240000000a00 */
[----:B0-----:R-:W-:-:S05]  /*26540*/  IMAD.WIDE R2, R19, 0x4, R2 ;  /* 0x0000000413027825 */ /* 0x001fca00078e0202 */
[----:B------:R-:W3:Y:S04]  /*26550*/  LDG.E R27, desc[UR36][R2.64] ;  /* 0x00000024021b7981 */ /* 0x000ee8000c1e1900 */
[----:B-12---:R-:W3:Y:S02]  /*26560*/  LDG.E R0, desc[UR36][R2.64+0x4] ;  /* 0x0000042402007981 */ /* 0x006ee4000c1e1900 */
[----:B---3--:R-:W-:-:S07]  /*26570*/  IMAD.IADD R27, R0, 0x1, -R27 ;  /* 0x00000001001b7824 */ /* 0x008fce00078e0a1b */
.L_x_6444:
[----:B------:R-:W4:Y:S01]  /*26580*/  LDL R6, [R1+0x424] ;  /* 0x0004240001067983 */ /* 0x000f220000100800 */
[----:B012---:R-:W0:Y:S01]  /*26590*/  LDC R0, c[0x0][0x448] ;  /* 0x00011200ff007b82 */ /* 0x007e220000000800 */
[----:B------:R-:W-:Y:S01]  /*265a0*/  IMAD.SHL.U32 R8, R17, 0x40, RZ ;  /* 0x0000004011087824 */ /* 0x000fe200078e00ff */
[----:B------:R-:W-:Y:S01]  /*265b0*/  LOP3.LUT R22, R22, 0xfffff7ff, RZ, 0xc0, !PT ;  /* 0xfffff7ff16167812 */ /* 0x000fe200078ec0ff */
[----:B-----5:R-:W-:-:S03]  /*265c0*/  IMAD.IADD R27, R27, 0x1, -R32 ;  /* 0x000000011b1b7824 */ /* 0x020fc600078e0a20 */
[----:B------:R1:W-:Y:S02]  /*265d0*/  STL [R1+0x420], R8 ;  /* 0x0004200801007387 */ /* 0x0003e40000100800 */
[----:B---3--:R-:W2:Y:S01]  /*265e0*/  LDC.64 R2, c[0x0][0xad8] ;  /* 0x0002b600ff027b82 */ /* 0x008ea20000000a00 */
[----:B0-----:R-:W-:Y:S01]  /*265f0*/  ISETP.NE.AND P2, PT, R0, 0x1, PT ;  /* 0x000000010000780c */ /* 0x001fe20003f45270 */
[----:B------:R-:W-:Y:S01]  /*26600*/  VIADD R0, R8, 0x3f ;  /* 0x0000003f08007836 */ /* 0x000fe20000000000 */
[----:B--2---:R-:W-:-:S11]  /*26610*/  ISETP.GE.AND P1, PT, R3, 0x1, PT ;  /* 0x000000010300780c */ /* 0x004fd60003f26270 */
[----:B------:R-:W0:Y:S01]  /*26620*/  @P2 LDC R5, c[0x0][0x44c] ;  /* 0x00011300ff052b82 */ /* 0x000e220000000800 */
[----:B------:R-:W-:-:S07]  /*26630*/  @P2 LOP3.LUT R22, R22, 0x800, RZ, 0xfc, !PT ;  /* 0x0000080016162812 */ /* 0x000fce00078efcff */
[----:B------:R-:W2:Y:S01]  /*26640*/  @P2 LDC R7, c[0x0][0x450] ;  /* 0x00011400ff072b82 */ /* 0x000ea20000000800 */
[----:B0-----:R-:W-:-:S05]  /*26650*/  @P2 IMAD.HI.U32 R4, R0, R5, RZ ;  /* 0x0000000500042227 */ /* 0x001fca00078e00ff */
[----:B--2---:R-:W-:Y:S02]  /*26660*/  @P2 SHF.R.U32.HI R0, RZ, R7, R4 ;  /* 0x00000007ff002219 */ /* 0x004fe40000011604 */
[----:B----4-:R-:W-:-:S05]  /*26670*/  IADD3 R5, R27, 0x1, -R6 ;  /* 0x000000011b057810 */ /* 0x010fca0007ffe806 */
        /* <DEDUP_REMOVED lines=14> */
.L_x_6447:
[----:B------:R-:W-:-:S13]  /*26760*/  ISETP.NE.AND P0, PT, R3, 0x1, PT ;  /* 0x000000010300780c */ /* 0x000fda0003f05270 */
[----:B------:R-:W0:Y:S02]  /*26770*/  @P0 LDC.64 R4, c[0x0][0xae0] ;  /* 0x0002b800ff040b82 */ /* 0x000e240000000a00 */
[----:B0-----:R-:W-:-:S05]  /*26780*/  @P0 IMAD.HI.U32 R4, R0, R4, RZ ;  /* 0x0000000400040227 */ /* 0x001fca00078e00ff */
[----:B------:R-:W-:-:S07]  /*26790*/  @P0 SHF.R.U32.HI R0, RZ, R5, R4 ;  /* 0x00000005ff000219 */ /* 0x000fce0000011604 */
.L_x_6448:
[----:B------:R-:W-:Y:S05]  /*267a0*/  BSYNC B0 ;  /* 0x0000000000007941 */ /* 0x000fea0003800000 */
.L_x_6446:
[----:B------:R-:W-:-:S05]  /*267b0*/  IMAD R5, R0, R3, R3 ;  /* 0x0000000300057224 */ /* 0x000fca00078e0203 */
[----:B------:R-:W-:-:S07]  /*267c0*/  VIMNMX R2, R2, R5, PT ;  /* 0x0000000502027248 */ /* 0x000fce0003fe0100 */
.L_x_6445:
        /* <DEDUP_REMOVED lines=29> */
.L_x_6451:
[----:B------:R-:W-:-:S13]  /*269a0*/  ISETP.NE.AND P0, PT, R3, 0x1, PT ;  /* 0x000000010300780c */ /* 0x000fda0003f05270 */
[----:B------:R-:W1:Y:S02]  /*269b0*/  @P0 LDC.64 R4, c[0x0][0xae0] ;  /* 0x0002b800ff040b82 */ /* 0x000e640000000a00 */
[----:B-1----:R-:W-:-:S05]  /*269c0*/  @P0 IMAD.HI.U32 R4, R2, R4, RZ ;  /* 0x0000000402040227 */ /* 0x002fca00078e00ff */
[----:B------:R-:W-:-:S07]  /*269d0*/  @P0 SHF.R.U32.HI R2, RZ, R5, R4 ;  /* 0x00000005ff020219 */ /* 0x000fce0000011604 */
.L_x_6452:
[----:B------:R-:W-:Y:S05]  /*269e0*/  BSYNC B0 ;  /* 0x0000000000007941 */ /* 0x000fea0003800000 */
.L_x_6450:
[----:B------:R-:W-:-:S05]  /*269f0*/  IMAD R3, R2, R3, RZ ;  /* 0x0000000302037224 */ /* 0x000fca00078e02ff */
[----:B------:R-:W-:-:S07]  /*26a00*/  VIMNMX R0, R0, R3, !PT ;  /* 0x0000000300007248 */ /* 0x000fce0007fe0100 */
.L_x_6449:
        /* <DEDUP_REMOVED lines=24> */
.L_x_6454:
        /* <DEDUP_REMOVED lines=20> */
.L_x_6457:
[----:B------:R-:W-:Y:S05]  /*26cd0*/  BSYNC B6 ;  /* 0x0000000000067941 */ /* 0x000fea0003800000 */
.L_x_6456:
        /* <DEDUP_REMOVED lines=20> */
.L_x_6460:
        /* <DEDUP_REMOVED lines=15> */
.L_x_6459:
[----:B------:R-:W-:Y:S05]  /*26f10*/  BSYNC B6 ;  /* 0x0000000000067941 */ /* 0x000fea0003800000 */
.L_x_6458:
[----:B------:R-:W-:Y:S01]  /*26f20*/  ULDC.64 UR4, c[0x0][0xaf0] ;  /* 0x0002bc0000047ab9 */ /* 0x000fe20000000a00 */
[----:B------:R-:W1:Y:S01]  /*26f30*/  S2R R17, SR_TID.X ;  /* 0x0000000000117919 */ /* 0x000e620000002100 */
[----:B------:R-:W-:Y:S01]  /*26f40*/  ISETP.NE.U32.AND P0, PT, RZ, UR4, PT ;  /* 0x00000004ff007c0c */ /* 0x000fe2000bf05070 */
[----:B------:R-:W-:Y:S01]  /*26f50*/  IMAD.MOV.U32 R29, RZ, RZ, R19 ;  /* 0x000000ffff1d7224 */ /* 0x000fe200078e0013 */
[----:B------:R-:W-:Y:S01]  /*26f60*/  ULDC UR4, c[0x0][0x320] ;  /* 0x0000c80000047ab9 */ /* 0x000fe20000000800 */
[----:B------:R-:W2:Y:S01]  /*26f70*/  S2R R28, SR_TID.X ;  /* 0x00000000001c7919 */ /* 0x000ea20000002100 */
[----:B------:R-:W-:Y:S01]  /*26f80*/  ISETP.NE.AND.EX P0, PT, RZ, UR5, PT, P0 ;  /* 0x00000005ff007c0c */ /* 0x000fe2000bf05300 */
[----:B------:R-:W3:-:S12]  /*26f90*/  LDC R10, c[0x0][0x430] ;  /* 0x00010c00ff0a7b82 */ /* 0x000ed80000000800 */
[----:B------:R-:W4:Y:S01]  /*26fa0*/  @P0 LDC.64 R2, c[0x0][0xaf0] ;  /* 0x0002bc00ff020b82 */ /* 0x000f220000000a00 */
[----:B-1----:R-:W-:-:S05]  /*26fb0*/  IMAD.SHL.U32 R17, R17, 0x8, RZ ;  /* 0x0000000811117824 */ /* 0x002fca00078e00ff */
[----:B------:R-:W-:-:S04]  /*26fc0*/  LOP3.LUT R17, R17, 0x38, RZ, 0xc0, !PT ;  /* 0x0000003811117812 */ /* 0x000fc800078ec0ff */
[----:B------:R-:W-:Y:S01]  /*26fd0*/  LOP3.LUT R31, R17, 0x180, RZ, 0xfc, !PT ;  /* 0x00000180111f7812 */ /* 0x000fe200078efcff */
[----:B----4-:R-:W-:Y:S01]  /*26fe0*/  @P0 IMAD.WIDE R2, R19, 0x4, R2 ;  /* 0x0000000413020825 */ /* 0x010fe200078e0202 */
[C---:B------:R-:W-:Y:S02]  /*26ff0*/  LOP3.LUT R20, R17.reuse, 0x40, RZ, 0xfc, !PT ;  /* 0x0000004011147812 */ /* 0x040fe400078efcff */
[----:B------:R-:W-:Y:S02]  /*27000*/  LOP3.LUT R17, R17, 0x1c0, RZ, 0xfc, !PT ;  /* 0x000001c011117812 */ /* 0x000fe400078efcff */
[----:B------:R1:W5:Y:S01]  /*27010*/  @P0 LDG.E R29, desc[UR36][R2.64] ;  /* 0x00000024021d0981 */ /* 0x000362000c1e1900 */
[----:B--2---:R-:W-:Y:S01]  /*27020*/  IMAD.SHL.U32 R21, R28, 0x8, RZ ;  /* 0x000000081c157824 */ /* 0x004fe200078e00ff */
[----:B------:R-:W-:Y:S01]  /*27030*/  ISETP.GE.AND P0, PT, R17, UR4, PT ;  /* 0x0000000411007c0c */ /* 0x000fe2000bf06270 */
[----:B------:R-:W-:Y:S01]  /*27040*/  UMOV UR5, 0xffffffff ;  /* 0xffffffff00057882 */ /* 0x000fe20000000000 */
[----:B------:R-:W2:Y:S01]  /*27050*/  S2R R17, SR_TID.X ;  /* 0x0000000000117919 */ /* 0x000ea20000002100 */
[----:B------:R-:W-:-:S02]  /*27060*/  ISETP.GE.AND P3, PT, R20, UR4, PT ;  /* 0x0000000414007c0c */ /* 0x000fc4000bf66270 */
[----:B------:R-:W-:Y:S01]  /*27070*/  LOP3.LUT R21, R21, 0x38, RZ, 0xc0, !PT ;  /* 0x0000003815157812 */ /* 0x000fe200078ec0ff */
[----:B------:R-:W4:Y:S01]  /*27080*/  S2R R20, SR_TID.X ;  /* 0x0000000000147919 */ /* 0x000f220000002100 */
[----:B------:R-:W-:Y:S02]  /*27090*/  ISETP.GE.AND P1, PT, R31, UR4, PT ;  /* 0x000000041f007c0c */ /* 0x000fe4000bf26270 */
[----:B------:R-:W-:Y:S02]  /*270a0*/  ISETP.GE.AND P2, PT, R21, UR4, PT ;  /* 0x0000000415007c0c */ /* 0x000fe4000bf46270 */
[----:B------:R-:W-:Y:S02]  /*270b0*/  LOP3.LUT R22, R22, 0xfffffdff, RZ, 0xc0, !PT ;  /* 0xfffffdff16167812 */ /* 0x000fe400078ec0ff */
[----:B------:R-:W-:Y:S02]  /*270c0*/  LEA R0, R30, 0xffffffc0, 0x6 ;  /* 0xffffffc01e007811 */ /* 0x000fe400078e30ff */
[----:B------:R-:W-:-:S02]  /*270d0*/  SEL R6, RZ, 0x40, P1 ;  /* 0x00000040ff067807 */ /* 0x000fc40000800000 */
[----:B------:R-:W-:Y:S02]  /*270e0*/  @P3 LOP3.LUT R22, R22, 0x200, RZ, 0xfc, !PT ;  /* 0x0000020016163812 */ /* 0x000fe400078efcff */
[----:B0-----:R-:W-:Y:S02]  /*270f0*/  SEL R30, RZ, 0x80, P0 ;  /* 0x00000080ff1e7807 */ /* 0x001fe40000000000 */
[----:B------:R-:W-:-:S04]  /*27100*/  LOP3.LUT R22, R22, 0xfffffbff, RZ, 0xc0, !PT ;  /* 0xfffffbff16167812 */ /* 0x000fc800078ec0ff */
[----:B------:R-:W-:-:S04]  /*27110*/  @P2 LOP3.LUT R22, R22, 0x400, RZ, 0xfc, !PT ;  /* 0x0000040016162812 */ /* 0x000fc800078efcff */
[----:B------:R-:W-:Y:S01]  /*27120*/  LOP3.LUT R22, R22, 0xffffffdf, RZ, 0xc0, !PT ;  /* 0xffffffdf16167812 */ /* 0x000fe200078ec0ff */
[----:B--2---:R-:W-:-:S05]  /*27130*/  IMAD.SHL.U32 R17, R17, 0x8, RZ ;  /* 0x0000000811117824 */ /* 0x004fca00078e00ff */
[----:B------:R-:W-:-:S04]  /*27140*/  LOP3.LUT R17, R17, 0x38, RZ, 0xc0, !PT ;  /* 0x0000003811117812 */ /* 0x000fc800078ec0ff */
[----:B------:R-:W-:Y:S01]  /*27150*/  LOP3.LUT R31, R17, 0x80, RZ, 0xfc, !PT ;  /* 0x00000080111f7812 */ /* 0x000fe200078efcff */
[C---:B------:R-:W-:Y:S01]  /*27160*/  IMAD.SHL.U32 R17, R28.reuse, 0x8, RZ ;  /* 0x000000081c117824 */ /* 0x040fe200078e00ff */
[----:B------:R-:W-:Y:S02]  /*27170*/  LOP3.LUT R28, R28, 0x7f, RZ, 0xc0, !PT ;  /* 0x0000007f1c1c7812 */ /* 0x000fe400078ec0ff */
[----:B------:R-:W-:Y:S02]  /*27180*/  ISETP.GE.AND P5, PT, R31, UR4, PT ;  /* 0x000000041f007c0c */ /* 0x000fe4000bfa6270 */
[----:B------:R-:W-:Y:S02]  /*27190*/  LOP3.LUT R17, R17, 0x38, RZ, 0xc0, !PT ;  /* 0x0000003811117812 */ /* 0x000fe400078ec0ff */
[----:B------:R-:W-:Y:S02]  /*271a0*/  SHF.R.U32.HI R31, RZ, 0x3, R28 ;  /* 0x00000003ff1f7819 */ /* 0x000fe4000001161c */
[----:B------:R-:W-:Y:S01]  /*271b0*/  LOP3.LUT R28, R17, 0xc0, RZ, 0xfc, !PT ;  /* 0x000000c0111c7812 */ /* 0x000fe200078efcff */
[----:B----4-:R-:W-:-:S03]  /*271c0*/  IMAD.SHL.U32 R17, R20, 0x10, RZ ;  /* 0x0000001014117824 */ /* 0x010fc600078e00ff */
[----:B------:R-:W-:Y:S02]  /*271d0*/  ISETP.GE.AND P4, PT, R28, UR4, PT ;  /* 0x000000041c007c0c */ /* 0x000fe4000bf86270 */
[C---:B------:R-:W-:Y:S02]  /*271e0*/  LOP3.LUT R28, R21.reuse, 0x100, RZ, 0xfc, !PT ;  /* 0x00000100151c7812 */ /* 0x040fe400078efcff */
[----:B------:R-:W-:Y:S02]  /*271f0*/  LOP3.LUT R21, R21, 0x140, RZ, 0xfc, !PT ;  /* 0x0000014015157812 */ /* 0x000fe400078efcff */
[----:B------:R-:W-:Y:S02]  /*27200*/  @P5 LOP3.LUT R22, R22, 0x20, RZ, 0xfc, !PT ;  /* 0x0000002016165812 */ /* 0x000fe400078efcff */
[----:B------:R-:W-:Y:S02]  /*27210*/  ISETP.GE.AND P2, PT, R21, UR4, PT ;  /* 0x0000000415007c0c */ /* 0x000fe4000bf46270 */
[----:B------:R-:W-:-:S02]  /*27220*/  LOP3.LUT R22, R22, 0xffffffef, RZ, 0xc0, !PT ;  /* 0xffffffef16167812 */ /* 0x000fc400078ec0ff */
[----:B------:R-:W-:Y:S02]  /*27230*/  ISETP.GE.AND P3, PT, R28, UR4, PT ;  /* 0x000000041c007c0c */ /* 0x000fe4000bf66270 */
[----:B------:R-:W-:Y:S02]  /*27240*/  @P4 LOP3.LUT R22, R22, 0x10, RZ, 0xfc, !PT ;  /* 0x0000001016164812 */ /* 0x000fe400078efcff */
[----:B------:R-:W-:Y:S02]  /*27250*/  LOP3.LUT R17, R31, 0x70, R17, 0xf8, !PT ;  /* 0x000000701f117812 */ /* 0x000fe400078ef811 */
[----:B------:R-:W-:-:S03]  /*27260*/  LOP3.LUT R22, R22, 0xfffffffb, RZ, 0xc0, !PT ;  /* 0xfffffffb16167812 */ /* 0x000fc600078ec0ff */
[----:B------:R-:W-:Y:S01]  /*27270*/  IMAD.IADD R7, R17, 0x1, R0 ;  /* 0x0000000111077824 */ /* 0x000fe200078e0200 */
[----:B------:R-:W-:-:S04]  /*27280*/  @P2 LOP3.LUT R22, R22, 0x4, RZ, 0xfc, !PT ;  /* 0x0000000416162812 */ /* 0x000fc800078efcff */
[----:B------:R-:W-:-:S04]  /*27290*/  LOP3.LUT R22, R22, 0xfffffff7, RZ, 0xc0, !PT ;  /* 0xfffffff716167812 */ /* 0x000fc800078ec0ff */
[----:B------:R-:W-:Y:S01]  /*272a0*/  @P3 LOP3.LUT R22, R22, 0x8, RZ, 0xfc, !PT ;  /* 0x0000000816163812 */ /* 0x000fe200078efcff */
[----:B-1-3--:R-:W-:Y:S06]  /*272b0*/  BRA.DIV UR5, `(.L_x_6461) ;  /* 0x0000004e05ac7947 */ /* 0x00afec000b800000 */
.L_x_6534:
        /* <DEDUP_REMOVED lines=44> */
[----:B------:R-:W-:Y:S01]  /*27580*/  IMAD R2, R10, R2, R7 ;  /* 0x000000020a027224 */ /* 0x000fe200078e0207 */
[----:B------:R0:W-:Y:S04]  /*27590*/  STL [R1+0x448], R6 ;  /* 0x0004480601007387 */ /* 0x0001e80000100800 */
[----:B------:R0:W-:Y:S05]  /*275a0*/  STL [R1+0x428], R2 ;  /* 0x0004280201007387 */ /* 0x0001ea0000100800 */
[----:B------:R-:W-:-:S04]  /*275b0*/  @P0 LOP3.LUT R22, R22, 0x1000, RZ, 0xfc, !PT ;  /* 0x0000100016160812 */ /* 0x000fc800078efcff */
[----:B------:R-:W-:-:S04]  /*275c0*/  LOP3.LUT R22, R22, 0xfffffffe, RZ, 0xc0, !PT ;  /* 0xfffffffe16167812 */ /* 0x000fc800078ec0ff */
[----:B------:R-:W-:Y:S01]  /*275d0*/  @P1 LOP3.LUT R22, R22, 0x1, RZ, 0xfc, !PT ;  /* 0x0000000116161812 */ /* 0x000fe200078efcff */
[----:B0-----:R-:W-:Y:S06]  /*275e0*/  @!P0 BRA `(.L_x_6462) ;  /* 0x0000000000048947 */ /* 0x001fec0003800000 */
[----:B------:R-:W-:Y:S01]  /*275f0*/  BPT.TRAP 0x1 ;  /* 0x000000040000795c */ /* 0x000fe20000300000 */
.L_x_6462:
        /* <DEDUP_REMOVED lines=9> */
.L_x_6535:
[----:B------:R-:W-:Y:S05]  /*27690*/  BSYNC B0 ;  /* 0x0000000000007941 */ /* 0x000fea0003800000 */
.L_x_6463:
[----:B------:R-:W0:Y:S01]  /*276a0*/  LDL R2, [R1+0x428] ;  /* 0x0004280001027983 */ /* 0x000e220000100800 */
[----:B------:R-:W-:Y:S01]  /*276b0*/  ULDC.64 UR4, c[0x0][0x300] ;  /* 0x0000c00000047ab9 */ /* 0x000fe20000000a00 */
[----:B-----5:R-:W-:Y:S02]  /*276c0*/  SHF.R.S32.HI R4, RZ, 0x1f, R37 ;  /* 0x0000001fff047819 */ /* 0x020fe40000011425 */
[----:B------:R-:W-:-:S03]  /*276d0*/  LOP3.LUT R22, R22, 0xfffffffd, RZ, 0xc0, !PT ;  /* 0xfffffffd16167812 */ /* 0x000fc600078ec0ff */
[----:B------:R-:W-:Y:S01]  /*276e0*/  STL [R1+0x440], R4 ;  /* 0x0004400401007387 */ /* 0x000fe20000100800 */
[----:B0-----:R-:W-:-:S05]  /*276f0*/  SHF.R.S32.HI R0, RZ, 0x1f, R2 ;  /* 0x0000001fff007819 */ /* 0x001fca0000011402 */
[----:B------:R0:W-:Y:S02]  /*27700*/  STL [R1+0x43c], R0 ;  /* 0x00043c0001007387 */ /* 0x0001e40000100800 */
[----:B0-----:R-:W-:-:S04]  /*27710*/  IMAD R0, R0, UR4, RZ ;  /* 0x0000000400007c24 */ /* 0x001fc8000f8e02ff */
[C---:B------:R-:W-:Y:S02]  /*27720*/  IMAD R0, R2.reuse, UR5, R0 ;  /* 0x0000000502007c24 */ /* 0x040fe4000f8e0200 */
[----:B------:R-:W-:Y:S01]  /*27730*/  IMAD.WIDE.U32 R2, R2, UR4, RZ ;  /* 0x0000000402027c25 */ /* 0x000fe2000f8e00ff */
[----:B------:R-:W-:-:S03]  /*27740*/  ULDC.64 UR4, c[0x0][0x310] ;  /* 0x0000c40000047ab9 */ /* 0x000fc60000000a00 */
[----:B------:R-:W-:Y:S02]  /*27750*/  IMAD.IADD R3, R3, 0x1, R0 ;  /* 0x0000000103037824 */ /* 0x000fe400078e0200 */
[----:B------:R-:W-:Y:S02]  /*27760*/  IMAD R0, R4, UR4, RZ ;  /* 0x0000000404007c24 */ /* 0x000fe4000f8e02ff */
[----:B------:R-:W0:Y:S01]  /*27770*/  S2R R4, SR_TID.X ;  /* 0x0000000000047919 */ /* 0x000e220000002100 */
        /* <DEDUP_REMOVED lines=52> */
.L_x_6545:
        /* <DEDUP_REMOVED lines=10> */
.L_x_6466:
        /* <DEDUP_REMOVED lines=11> */
.L_x_6467:
[----:B------:R-:W-:Y:S01]  /*27c10*/  VIADD R0, R23, 0x20400 ;  /* 0x0002040017007836 */ /* 0x000fe20000000000 */
[----:B------:R-:W-:Y:S01]  /*27c20*/  LOP3.LUT P1, RZ, R22, 0x40, RZ, 0xc0, !PT ;  /* 0x0000004016ff7812 */ /* 0x000fe2000782c0ff */
[----:B------:R1:W-:-:S12]  /*27c30*/  SYNCS.ARRIVE.TRANS64.A1T0 RZ, [R17+URZ+0x38830], RZ ;  /* 0x038830ff11ff79a7 */ /* 0x0003d8000810003f */
[----:B------:R-:W-:Y:S05]  /*27c40*/  WARPSYNC.ALL ;  /* 0x0000000000007948 */ /* 0x000fea0003800000 */
[----:B------:R-:W-:Y:S01]  /*27c50*/  BAR.SYNC.DEFER_BLOCKING 0x8, 0x100 ;  /* 0x0204000000007b1d */ /* 0x000fe20000010000 */
[----:B------:R-:W-:Y:S02]  /*27c60*/  LOP3.LUT P0, RZ, R0, 0x3ff, RZ, 0xc0, !PT ;  /* 0x000003ff00ff7812 */ /* 0x000fe4000780c0ff */
[----:B------:R-:W-:-:S03]  /*27c70*/  SHF.R.S32.HI R0, RZ, 0x1f, R19 ;  /* 0x0000001fff007819 */ /* 0x000fc60000011413 */
[----:B------:R-:W-:Y:S01]  /*27c80*/  BSSY B6, `(.L_x_6468) ;  /* 0x0000018000067945 */ /* 0x000fe20003800000 */
[----:B------:R-:W-:Y:S02]  /*27c90*/  SEL R31, R0, RZ, !P1 ;  /* 0x000000ff001f7207 */ /* 0x000fe40004800000 */
[----:B------:R-:W-:-:S03]  /*27ca0*/  SEL R0, R19, RZ, !P1 ;  /* 0x000000ff13007207 */ /* 0x000fc60004800000 */
[----:B------:R-:W-:Y:S04]  /*27cb0*/  STL [R1+0x438], R31 ;  /* 0x0004381f01007387 */ /* 0x000fe80000100800 */
[----:B------:R2:W-:Y:S02]  /*27cc0*/  STL [R1+0x42c], R0 ;  /* 0x00042c0001007387 */ /* 0x0005e40000100800 */
[----:B--2---:R-:W-:-:S05]  /*27cd0*/  SHF.R.S32.HI R0, RZ, 0x1f, R36 ;  /* 0x0000001fff007819 */ /* 0x004fca0000011424 */
[----:B------:R2:W-:Y:S01]  /*27ce0*/  STL [R1+0x430], R0 ;  /* 0x0004300001007387 */ /* 0x0005e20000100800 */
        /* <DEDUP_REMOVED lines=16> */
[----:B012---:R-:W-:Y:S05]  /*27df0*/  CALL.ABS.NOINC R2 ;  /* 0x0000000002007343 */ /* 0x007fea0003c00000 */
.L_x_6469:
[----:B------:R-:W-:Y:S05]  /*27e00*/  BSYNC B6 ;  /* 0x0000000000067941 */ /* 0x000fea0003800000 */
.L_x_6468:
[----:B------:R-:W3:Y:S01]  /*27e10*/  LDL R20, [R1+0x430] ;  /* 0x0004300001147983 */ /* 0x000ee20000100800 */
[----:B------:R-:W-:Y:S01]  /*27e20*/  IMAD.MOV.U32 R5, RZ, RZ, R31 ;  /* 0x000000ffff057224 */ /* 0x000fe200078e001f */
[----:B------:R-:W-:Y:S02]  /*27e30*/  ULDC.64 UR4, c[0x0][0x298] ;  /* 0x0000a60000047ab9 */ /* 0x000fe40000000a00 */
[----:B------:R-:W4:Y:S01]  /*27e40*/  LDL R21, [R1+0x42c] ;  /* 0x00042c0001157983 */ /* 0x000f220000100800 */
[----:B0-----:R-:W0:Y:S01]  /*27e50*/  S2R R2, SR_TID.X ;  /* 0x0000000000027919 */ /* 0x001e220000002100 */
[----:B------:R-:W1:Y:S01]  /*27e60*/  S2R R31, SR_TID.X ;  /* 0x00000000001f7919 */ /* 0x000e620000002100 */
[----:B0-----:R-:W-:-:S04]  /*27e70*/  LOP3.LUT R2, R2, 0x7f, RZ, 0xc0, !PT ;  /* 0x0000007f02027812 */ /* 0x001fc800078ec0ff */
[----:B--2---:R-:W-:Y:S02]  /*27e80*/  SHF.R.U32.HI R0, RZ, 0x3, R2 ;  /* 0x00000003ff007819 */ /* 0x004fe40000011602 */
[----:B------:R-:W0:Y:S01]  /*27e90*/  LDC R2, c[0x0][0x448] ;  /* 0x00011200ff027b82 */ /* 0x000e220000000800 */
[----:B---3--:R-:W-:Y:S02]  /*27ea0*/  IMAD.MOV.U32 R4, RZ, RZ, R20 ;  /* 0x000000ffff047224 */ /* 0x008fe400078e0014 */
[----:B------:R-:W2:Y:S01]  /*27eb0*/  LDL R20, [R1+0x420] ;  /* 0x0004200001147983 */ /* 0x000ea20000100800 */
[----:B0-----:R-:W-:Y:S01]  /*27ec0*/  ISETP.NE.AND P6, PT, R2, 0x1, PT ;  /* 0x000000010200780c */ /* 0x001fe20003fc5270 */
[----:B-1----:R-:W-:-:S12]  /*27ed0*/  IMAD.SHL.U32 R31, R31, 0x10, RZ ;  /* 0x000000101f1f7824 */ /* 0x002fd800078e00ff */
[----:B------:R-:W0:Y:S08]  /*27ee0*/  @P6 LDC R3, c[0x0][0x44c] ;  /* 0x00011300ff036b82 */ /* 0x000e300000000800 */
[----:B------:R-:W1:Y:S01]  /*27ef0*/  @P6 LDC R2, c[0x0][0x450] ;  /* 0x00011400ff026b82 */ /* 0x000e620000000800 */
[----:B------:R-:W-:Y:S01]  /*27f00*/  LOP3.LUT R31, R0, 0x70, R31, 0xf8, !PT ;  /* 0x00000070001f7812 */ /* 0x000fe200078ef81f */
[----:B------:R-:W-:-:S04]  /*27f10*/  IMAD R4, R4, UR4, RZ ;  /* 0x0000000404047c24 */ /* 0x000fc8000f8e02ff */
[----:B------:R-:W-:Y:S02]  /*27f20*/  IMAD R4, R36, UR5, R4 ;  /* 0x0000000524047c24 */ /* 0x000fe4000f8e0204 */
[----:B--2---:R-:W-:-:S04]  /*27f30*/  IMAD.IADD R31, R31, 0x1, R20 ;  /* 0x000000011f1f7824 */ /* 0x004fc800078e0214 */
[----:B0-----:R-:W-:-:S04]  /*27f40*/  @P6 IMAD.HI.U32 R3, R31, R3, RZ ;  /* 0x000000031f036227 */ /* 0x001fc800078e00ff */
[----:B------:R-:W-:Y:S01]  /*27f50*/  IMAD.MOV.U32 R0, RZ, RZ, R31 ;  /* 0x000000ffff007224 */ /* 0x000fe200078e001f */
[----:B-1----:R-:W-:Y:S01]  /*27f60*/  @P6 SHF.R.U32.HI R0, RZ, R2, R3 ;  /* 0x00000002ff006219 */ /* 0x002fe20000011603 */
        /* <DEDUP_REMOVED lines=9> */
[C---:B----4-:R-:W-:Y:S01]  /*28000*/  IMAD.WIDE.U32 R2, R21.reuse, UR4, R2 ;  /* 0x0000000415027c25 */ /* 0x050fe2000f8e0002 */
[----:B------:R-:W0:Y:S03]  /*28010*/  LDC R5, c[0x0][0x448] ;  /* 0x00011200ff057b82 */ /* 0x000e260000000800 */
[----:B------:R-:W-:Y:S01]  /*28020*/  IMAD R4, R21, UR5, R4 ;  /* 0x0000000515047c24 */ /* 0x000fe2000f8e0204 */
[----:B------:R-:W1:Y:S01]  /*28030*/  S2R R6, SR_TID.X ;  /* 0x0000000000067919 */ /* 0x000e620000002100 */
[----:B------:R-:W-:Y:S01]  /*28040*/  ULDC.64 UR4, c[0x0][0x2d0] ;  /* 0x0000b40000047ab9 */ /* 0x000fe20000000a00 */
[----:B------:R2:W5:Y:S01]  /*28050*/  LDL R21, [R1+0x424] ;  /* 0x0004240001157983 */ /* 0x0005620000100800 */
[----:B------:R-:W-:Y:S01]  /*28060*/  IMAD.IADD R3, R3, 0x1, R4 ;  /* 0x0000000103037824 */ /* 0x000fe200078e0204 */
[----:B------:R-:W-:-:S05]  /*28070*/  SHF.R.S32.HI R4, RZ, 0x1f, R0 ;  /* 0x0000001fff047819 */ /* 0x000fca0000011400 */
[----:B------:R-:W-:Y:S02]  /*28080*/  IMAD R4, R4, UR4, RZ ;  /* 0x0000000404047c24 */ /* 0x000fe4000f8e02ff */
[----:B------:R-:W-:-:S04]  /*28090*/  IMAD.WIDE.U32 R2, R0, UR4, R2 ;  /* 0x0000000400027c25 */ /* 0x000fc8000f8e0002 */
[----:B------:R-:W-:Y:S01]  /*280a0*/  IMAD R4, R0, UR5, R4 ;  /* 0x0000000500047c24 */ /* 0x000fe2000f8e0204 */
[----:B------:R-:W-:Y:S01]  /*280b0*/  ULDC.64 UR4, c[0x0][0x2c8] ;  /* 0x0000b20000047ab9 */ /* 0x000fe20000000a00 */
[----:B------:R-:W-:-:S04]  /*280c0*/  IMAD.MOV R0, RZ, RZ, -R0 ;  /* 0x000000ffff007224 */ /* 0x000fc800078e0a00 */
[----:B0-----:R-:W-:Y:S02]  /*280d0*/  IMAD R0, R5, R0, R31 ;  /* 0x0000000005007224 */ /* 0x001fe400078e021f */
[----:B------:R-:W-:-:S03]  /*280e0*/  IMAD.IADD R3, R3, 0x1, R4 ;  /* 0x0000000103037824 */ /* 0x000fc600078e0204 */
[----:B------:R-:W-:Y:S01]  /*280f0*/  SHF.R.S32.HI R4, RZ, 0x1f, R0 ;  /* 0x0000001fff047819 */ /* 0x000fe20000011400 */
[----:B------:R-:W-:-:S04]  /*28100*/  IMAD.WIDE.U32 R2, R0, UR4, R2 ;  /* 0x0000000400027c25 */ /* 0x000fc8000f8e0002 */
[----:B------:R-:W-:-:S04]  /*28110*/  IMAD R4, R4, UR4, RZ ;  /* 0x0000000404047c24 */ /* 0x000fc8000f8e02ff */
[----:B------:R-:W-:Y:S01]  /*28120*/  IMAD R4, R0, UR5, R4 ;  /* 0x0000000500047c24 */ /* 0x000fe2000f8e0204 */
[----:B------:R-:W-:Y:S01]  /*28130*/  ULDC.64 UR4, c[0x0][0x280] ;  /* 0x0000a00000047ab9 */ /* 0x000fe20000000a00 */
[----:B-1----:R-:W-:Y:S01]  /*28140*/  IMAD.SHL.U32 R9, R6, 0x8, RZ ;  /* 0x0000000806097824 */ /* 0x002fe200078e00ff */
[C---:B------:R-:W-:Y:S01]  /*28150*/  LEA R0, P0, R2.reuse, UR4, 0x1 ;  /* 0x0000000402007c11 */ /* 0x040fe2000f8008ff */
[----:B------:R-:W-:Y:S01]  /*28160*/  IMAD.IADD R3, R3, 0x1, R4 ;  /* 0x0000000103037824 */ /* 0x000fe200078e0204 */
[----:B------:R-:W-:Y:S02]  /*28170*/  ULDC UR4, c[0x0][0x2b8] ;  /* 0x0000ae0000047ab9 */ /* 0x000fe40000000800 */
[----:B------:R-:W-:Y:S02]  /*28180*/  LOP3.LUT R9, R9, 0x38, RZ, 0xc0, !PT ;  /* 0x0000003809097812 */ /* 0x000fe400078ec0ff */
[----:B------:R-:W-:Y:S01]  /*28190*/  LEA.HI.X R2, R2, UR5, R3, 0x1, P0 ;  /* 0x0000000502027c11 */ /* 0x000fe200080f0c03 */
[----:B------:R-:W-:Y:S01]  /*281a0*/  UMOV UR5, 0xffffffff ;  /* 0xffffffff00057882 */ /* 0x000fe20000000000 */
[----:B------:R-:W-:-:S02]  /*281b0*/  LOP3.LUT R6, R6, 0x7f, RZ, 0xc0, !PT ;  /* 0x0000007f06067812 */ /* 0x000fc400078ec0ff */
[----:B------:R-:W-:Y:S02]  /*281c0*/  ISETP.GE.AND P0, PT, R9, UR4, PT ;  /* 0x0000000409007c0c */ /* 0x000fe4000bf06270 */
[----:B------:R-:W-:Y:S01]  /*281d0*/  SHF.R.U32.HI R10, RZ, 0x3, R6 ;  /* 0x00000003ff0a7819 */ /* 0x000fe20000011606 */
[----:B--2---:R-:W-:Y:S10]  /*281e0*/  BRA.DIV UR5, `(.L_x_6470) ;  /* 0x0000004605747947 */ /* 0x004ff4000b800000 */
[----:B------:R-:W0:Y:S01]  /*281f0*/  SHFL.IDX PT, R6, R0, RZ, 0x181f ;  /* 0x00181fff00067589 */ /* 0x000e2200000e0000 */
[----:B-----5:R-:W-:Y:S01]  /*28200*/  IMAD R3, R21, R5, RZ ;  /* 0x0000000515037224 */ /* 0x020fe200078e02ff */
[----:B------:R-:W-:Y:S01]  /*28210*/  LOP3.LUT R22, R22, 0xfffffeff, RZ, 0xc0, !PT ;  /* 0xfffffeff16167812 */ /* 0x000fe200078ec0ff */
[----:B------:R-:W-:Y:S01]  /*28220*/  IMAD.IADD R4, R10, 0x1, R20 ;  /* 0x000000010a047824 */ /* 0x000fe200078e0214 */
[----:B------:R-:W1:Y:S04]  /*28230*/  SHFL.IDX PT, R5, R2, RZ, 0x181f ;  /* 0x00181fff02057589 */ /* 0x000e6800000e0000 */
[----:B------:R-:W-:-:S13]  /*28240*/  ISETP.GE.AND P2, PT, R4, R3, PT ;  /* 0x000000030400720c */ /* 0x000fda0003f46270 */
[----:B------:R-:W-:Y:S02]  /*28250*/  @P2 LOP3.LUT R22, R22, 0x100, RZ, 0xfc, !PT ;  /* 0x0000010016162812 */ /* 0x000fe400078efcff */
[----:B0-----:R-:W-:Y:S02]  /*28260*/  @!P2 LEA R6, P1, R9, R6, 0x1 ;  /* 0x000000060906a211 */ /* 0x001fe400078208ff */
[----:B------:R-:W-:-:S03]  /*28270*/  LOP3.LUT R22, R22, 0xffffff7f, RZ, 0xc0, !PT ;  /* 0xffffff7f16167812 */ /* 0x000fc600078ec0ff */
[----:B-1----:R-:W-:-:S04]  /*28280*/  @!P2 IMAD.X R5, RZ, RZ, R5, P1 ;  /* 0x000000ffff05a224 */ /* 0x002fc800008e0605 */
[----:B------:R-:W-:Y:S02]  /*28290*/  @!P2 IMAD.MOV.U32 R7, RZ, RZ, R5 ;  /* 0x000000ffff07a224 */ /* 0x000fe400078e0005 */
[----:B------:R-:W-:-:S03]  /*282a0*/  VIADD R5, R4, 0x10 ;  /* 0x0000001004057836 */ /* 0x000fc60000000000 */
[----:B------:R-:W-:Y:S01]  /*282b0*/  @!PT LDS RZ, [RZ] ;  /* 0x00000000fffff984 */ /* 0x000fe20000000800 */
[----:B------:R0:W-:Y:S02]  /*282c0*/  @!P2 LDGSTS.E.BYPASS.LTC128B.128 [R25+0x20400], desc[UR36][R6.64], !P0 ;  /* 0x204000000619afae */ /* 0x0001e4000c101d64 */
[----:B------:R-:W-:Y:S02]  /*282d0*/  ISETP.GE.AND P2, PT, R5, R3, PT ;  /* 0x000000030500720c */ /* 0x000fe40003f46270 */
        /* <DEDUP_REMOVED lines=9> */
[----:B------:R-:W-:Y:S02]  /*28370*/  ISETP.GE.AND P2, PT, R5, R3, PT ;  /* 0x000000030500720c */ /* 0x000fe40003f46270 */
[----:B------:R-:W-:Y:S04]  /*28380*/  SHFL.IDX PT, R5, R2, 0x2, 0x181f ;  /* 0x00581f0002057f89 */ /* 0x000fe800000e0000 */
[----:B0-----:R-:W0:Y:S07]  /*28390*/  SHFL.IDX PT, R6, R0, 0x2, 0x181f ;  /* 0x00581f0000067f89 */ /* 0x001e2e00000e0000 */
[----:B------:R-:W-:Y:S01]  /*283a0*/  @P2 LOP3.LUT R22, R22, 0x40, RZ, 0xfc, !PT ;  /* 0x0000004016162812 */ /* 0x000fe200078efcff */
[----:B------:R-:W1:Y:S01]  /*283b0*/  SHFL.IDX PT, R0, R0, 0x3, 0x181f ;  /* 0x00781f0000007f89 */ /* 0x000e6200000e0000 */
[----:B0-----:R-:W-:-:S05]  /*283c0*/  @!P2 LEA R6, P1, R9, R6, 0x1 ;  /* 0x000000060906a211 */ /* 0x001fca00078208ff */
[----:B------:R-:W-:-:S04]  /*283d0*/  @!P2 IMAD.X R5, RZ, RZ, R5, P1 ;  /* 0x000000ffff05a224 */ /* 0x000fc800008e0605 */
[----:B------:R-:W-:Y:S02]  /*283e0*/  @!P2 IMAD.MOV.U32 R7, RZ, RZ, R5 ;  /* 0x000000ffff07a224 */ /* 0x000fe400078e0005 */
[----:B------:R0:W2:Y:S04]  /*283f0*/  SHFL.IDX PT, R5, R2, 0x3, 0x181f ;  /* 0x00781f0002057f89 */ /* 0x0000a800000e0000 */
[----:B-1----:R0:W-:Y:S02]  /*28400*/  @!P2 LDGSTS.E.BYPASS.LTC128B.128 [R25+0x21400], desc[UR36][R6.64], !P0 ;  /* 0x214000000619afae */ /* 0x0021e4000c101d64 */
.L_x_6554:
[----:B------:R-:W-:Y:S01]  /*28410*/  VIADD R4, R4, 0x30 ;  /* 0x0000003004047836 */ /* 0x000fe20000000000 */
[----:B------:R-:W-:-:S04]  /*28420*/  LOP3.LUT R22, R22, 0xfffeffff, RZ, 0xc0, !PT ;  /* 0xfffeffff16167812 */ /* 0x000fc800078ec0ff */
[----:B------:R-:W-:-:S13]  /*28430*/  ISETP.GE.AND P2, PT, R4, R3, PT ;  /* 0x000000030400720c */ /* 0x000fda0003f46270 */
[----:B0-----:R-:W-:Y:S02]  /*28440*/  @!P2 LEA R2, P1, R9, R0, 0x1 ;  /* 0x000000000902a211 */ /* 0x001fe400078208ff */
[----:B------:R-:W-:-:S03]  /*28450*/  @P2 LOP3.LUT R22, R22, 0x10000, RZ, 0xfc, !PT ;  /* 0x0001000016162812 */ /* 0x000fc600078efcff */
[----:B--2---:R-:W-:-:S05]  /*28460*/  @!P2 IMAD.X R3, RZ, RZ, R5, P1 ;  /* 0x000000ffff03a224 */ /* 0x004fca00008e0605 */
[----:B------:R-:W-:Y:S01]  /*28470*/  @!PT LDS RZ, [RZ] ;  /* 0x00000000fffff984 */ /* 0x000fe20000000800 */
[----:B------:R-:W-:Y:S01]  /*28480*/  @!PT LDS RZ, [RZ] ;  /* 0x00000000fffff984 */ /* 0x000fe20000000800 */
[----:B------:R-:W-:Y:S01]  /*28490*/  @!PT LDS RZ, [RZ] ;  /* 0x00000000fffff984 */ /* 0x000fe20000000800 */
[----:B------:R0:W-:Y:S01]  /*284a0*/  @!P2 LDGSTS.E.BYPASS.LTC128B.128 [R25+0x21c00], desc[UR36][R2.64], !P0 ;  /* 0x21c000000219afae */ /* 0x0001e2000c101d64 */
[----:B------:R-:W-:Y:S01]  /*284b0*/  PLOP3.LUT P0, PT, PT, PT, PT, 0x80, 0x0 ;  /* 0x000000000000781c */ /* 0x000fe20003f0f070 */
[----:B------:R-:W-:-:S12]  /*284c0*/  NOP ;  /* 0x0000000000007918 */ /* 0x000fd80000000000 */
.L_x_6471:
        /* <DEDUP_REMOVED lines=28> */
.L_x_6473:
[----:B------:R-:W-:Y:S05]  /*28690*/  BSYNC B6 ;  /* 0x0000000000067941 */ /* 0x000fea0003800000 */
.L_x_6472:
        /* <DEDUP_REMOVED lines=8> */
[----:B------:R-:W-:Y:S01]  /*28720*/  IMAD.MOV.U32 R0, RZ, RZ, R31 ;  /* 0x000000ffff007224 */ /* 0x000fe200078e001f */
        /* <DEDUP_REMOVED lines=155> */
.L_x_6564:
        /* <DEDUP_REMOVED lines=23> */
.L_x_6476:
[----:B------:R-:W-:Y:S05]  /*29250*/  BSYNC B0 ;  /* 0x0000000000007941 */ /* 0x000fea0003800000 */
.L_x_6475:
[----:B------:R-:W-:Y:S01]  /*29260*/  NOP ;  /* 0x0000000000007918 */ /* 0x000fe20000000000 */
[----:B------:R-:W-:-:S13]  /*29270*/  PLOP3.LUT P0, PT, PT, PT, PT, 0x80, 0x0 ;  /* 0x000000000000781c */ /* 0x000fda0003f0f070 */
.L_x_6477:
[----:B------:R-:W-:Y:S02]  /*29280*/  PLOP3.LUT P1, PT, P1, P0, PT, 0xa2, 0x0 ;  /* 0x000000000000781c */ /* 0x000fe40000f21472 */
[----:B------:R-:W-:-:S08]  /*29290*/  @P0 R2UR P1, UR4, R23 ;  /* 0x00000000170402ca */ /* 0x000fd00000020000 */
[----:B------:R-:W-:-:S05]  /*292a0*/  @P0 PLOP3.LUT P0, PT, P1, PT, PT, 0x80, 0x0 ;  /* 0x000000000000081c */ /* 0x000fca0000f0f070 */
[----:B------:R-:W-:Y:S01]  /*292b0*/  @!P1 SYNCS.ARRIVE.TRANS64.RED.A0T1 RZ, [UR4+0x38810], RZ ;  /* 0x038810ffffff99a7 */ /* 0x000fe20008200404 */
[----:B------:R-:W-:Y:S07]  /*292c0*/  @!P1 ARRIVES.LDGSTSBAR.64.TRANSCNT [UR4+0x38810] ;  /* 0x03881000ff0099b0 */ /* 0x000fee0008000a84 */
[----:B------:R-:W-:Y:S05]  /*292d0*/  @P0 BRA.U.ANY `(.L_x_6477) ;  /* 0xfffffffd00e80947 */ /* 0x000fea000393ffff */
[----:B01----:R-:W2:Y:S02]  /*292e0*/  LDL.LU R2, [R1+0x444] ;  /* 0x0004440001027983 */ /* 0x003ea40000300800 */
        /* <DEDUP_REMOVED lines=11> */
.L_x_6565:
[----:B------:R-:W-:Y:S05]  /*293a0*/  BSYNC B0 ;  /* 0x0000000000007941 */ /* 0x000fea0003800000 */
.L_x_6478:
[----:B------:R-:W-:-:S05]  /*293b0*/  IMAD.U32 R2, RZ, RZ, UR38 ;  /* 0x00000026ff027e24 */ /* 0x000fca000f8e00ff */
[----:B------:R-:W-:-:S13]  /*293c0*/  ISETP.NE.AND P0, PT, R2, 0x3, PT ;  /* 0x000000030200780c */ /* 0x000fda0003f05270 */
[----:B------:R-:W-:Y:S05]  /*293d0*/  @!P0 BRA `(.L_x_6480) ;  /* 0x0000000000048947 */ /* 0x000fea0003800000 */
[----:B------:R-:W-:Y:S01]  /*293e0*/  BPT.TRAP 0x1 ;  /* 0x000000040000795c */ /* 0x000fe20000300000 */
.L_x_6480:
[----:B0-----:R-:W-:Y:S01]  /*293f0*/  SHF.L.U32 R0, R26, 0x1f, RZ ;  /* 0x0000001f1a007819 */ /* 0x001fe200000006ff */
[----:B------:R-:W-:Y:S03]  /*29400*/  BSSY B0, `(.L_x_6481) ;  /* 0x0000003000007945 */ /* 0x000fe60003800000 */
[----:B------:R-:W0:Y:S02]  /*29410*/  SYNCS.PHASECHK.TRANS64.TRYWAIT P0, [R17+URZ+0x38860], R0 ;  /* 0x03886000110075a7 */ /* 0x000e24000800017f */
[----:B0-----:R-:W-:Y:S05]  /*29420*/  @!P0 BRA `(.L_x_6482) ;  /* 0x0000004000f88947 */ /* 0x001fea0003800000 */
.L_x_6566:
[----:B------:R-:W-:Y:S05]  /*29430*/  BSYNC B0 ;  /* 0x0000000000007941 */ /* 0x000fea0003800000 */
.L_x_6481:
[----:B------:R-:W0:Y:S01]  /*29440*/  LDL.LU R3, [R1+0x43c] ;  /* 0x00043c0001037983 */ /* 0x000e220000300800 */
[----:B------:R-:W-:-:S03]  /*29450*/  ULDC.64 UR4, c[0x0][0x328] ;  /* 0x0000ca0000047ab9 */ /* 0x000fc60000000a00 */
[----:B------:R-:W2:Y:S04]  /*29460*/  LDL.LU R2, [R1+0x428] ;  /* 0x0004280001027983 */ /* 0x000ea80000300800 */
        /* <DEDUP_REMOVED lines=107> */
.L_x_6576:
        /* <DEDUP_REMOVED lines=34> */
.L_x_6484:
        /* <DEDUP_REMOVED lines=11> */
.L_x_6485:
[----:B------:R-:W2:Y:S01]  /*29df0*/  LDL.LU R2, [R1+0x434] ;  /* 0x0004340001027983 */ /* 0x000ea20000300800 */
[----:B------:R1:W-:Y:S01]  /*29e00*/  SYNCS.ARRIVE.TRANS64.A1T0 RZ, [R17+URZ+0x38850], RZ ;  /* 0x038850ff11ff79a7 */ /* 0x0003e2000810003f */
[----:B------:R-:W-:Y:S01]  /*29e10*/  BSSY B0, `(.L_x_6486) ;  /* 0x00000f7000007945 */ /* 0x000fe20003800000 */
[----:B--2---:R-:W-:-:S05]  /*29e20*/  VIADD R7, R2, 0xfffffffe ;  /* 0xfffffffe02077836 */ /* 0x004fca0000000000 */
[----:B------:R-:W-:-:S13]  /*29e30*/  ISETP.GE.AND P0, PT, R7, R33, PT ;  /* 0x000000210700720c */ /* 0x000fda0003f06270 */
[----:B-1----:R-:W-:Y:S05]  /*29e40*/  @!P0 BRA `(.L_x_6487) ;  /* 0x0000000c00cc8947 */ /* 0x002fea0003800000 */
[----:B------:R-:W2:Y:S01]  /*29e50*/  LDL.LU R2, [R1+0x448] ;  /* 0x0004480001027983 */ /* 0x000ea20000300800 */
[----:B------:R-:W-:-:S04]  /*29e60*/  LOP3.LUT R30, R30, 0x80, RZ, 0xc0, !PT ;  /* 0x000000801e1e7812 */ /* 0x000fc800078ec0ff */
[----:B------:R-:W-:Y:S02]  /*29e70*/  SHF.R.U32.HI R30, RZ, 0x3, R30 ;  /* 0x00000003ff1e7819 */ /* 0x000fe4000001161e */
[----:B--2---:R-:W-:-:S04]  /*29e80*/  LOP3.LUT R31, R2, 0x40, RZ, 0xc0, !PT ;  /* 0x00000040021f7812 */ /* 0x004fc800078ec0ff */
[----:B------:R-:W-:-:S07]  /*29e90*/  SHF.R.U32.HI R31, RZ, 0x2, R31 ;  /* 0x00000002ff1f7819 */ /* 0x000fce000001161f */
.L_x_6500:
[----:B-1----:R-:W1:Y:S01]  /*29ea0*/  S2R R2, SR_TID.X ;  /* 0x0000000000027919 */ /* 0x002e620000002100 */
[----:B--2---:R-:W2:Y:S01]  /*29eb0*/  LDC R4, c[0x0][0x430] ;  /* 0x00010c00ff047b82 */ /* 0x004ea20000000800 */
[----:B---3--:R-:W-:Y:S01]  /*29ec0*/  IMAD R6, R7, 0x40, R32 ;  /* 0x0000004007067824 */ /* 0x008fe200078e0220 */
[----:B------:R-:W-:Y:S05]  /*29ed0*/  YIELD ;  /* 0x0000000000007946 */ /* 0x000fea0003800000 */
[----:B------:R-:W3:Y:S01]  /*29ee0*/  S2R R3, SR_TID.X ;  /* 0x0000000000037919 */ /* 0x000ee20000002100 */
[----:B------:R-:W-:Y:S01]  /*29ef0*/  IMAD.U32 R11, RZ, RZ, UR38 ;  /* 0x00000026ff0b7e24 */ /* 0x000fe2000f8e00ff */
[----:B------:R-:W-:Y:S01]  /*29f00*/  ULDC UR4, c[0x0][0x430] ;  /* 0x00010c0000047ab9 */ /* 0x000fe20000000800 */
[----:B------:R-:W-:Y:S01]  /*29f10*/  VIADD R24, R24, 0x1 ;  /* 0x0000000118187836 */ /* 0x000fe20000000000 */
[----:B--2---:R-:W-:-:S02]  /*29f20*/  ISETP.NE.AND P0, PT, R4, 0x1, PT ;  /* 0x000000010400780c */ /* 0x004fc40003f05270 */
[----:B-1----:R-:W-:-:S04]  /*29f30*/  LOP3.LUT R2, R2, 0x7f, RZ, 0xc0, !PT ;  /* 0x0000007f02027812 */ /* 0x002fc800078ec0ff */
[----:B------:R-:W-:Y:S01]  /*29f40*/  SHF.R.U32.HI R2, RZ, 0x3, R2 ;  /* 0x00000003ff027819 */ /* 0x000fe20000011602 */
[----:B---3--:R-:W-:-:S06]  /*29f50*/  IMAD.SHL.U32 R4, R3, 0x10, RZ ;  /* 0x0000001003047824 */ /* 0x008fcc00078e00ff */
[----:B------:R-:W1:Y:S01]  /*29f60*/  @P0 LDC R3, c[0x0][0x434] ;  /* 0x00010d00ff030b82 */ /* 0x000e620000000800 */
[----:B------:R-:W-:-:S04]  /*29f70*/  LOP3.LUT R4, R2, 0x70, R4, 0xf8, !PT ;  /* 0x0000007002047812 */ /* 0x000fc800078ef804 */
[----:B------:R-:W-:-:S03]  /*29f80*/  ISETP.GT.U32.AND P1, PT, R4, 0x3f, PT ;  /* 0x0000003f0400780c */ /* 0x000fc60003f24070 */
[----:B------:R-:W2:Y:S01]  /*29f90*/  @P0 LDC R2, c[0x0][0x438] ;  /* 0x00010e00ff020b82 */ /* 0x000ea20000000800 */
[----:B------:R-:W-:-:S04]  /*29fa0*/  IMAD.IADD R6, R4, 0x1, R6 ;  /* 0x0000000104067824 */ /* 0x000fc800078e0206 */
[----:B------:R-:W-:-:S05]  /*29fb0*/  IMAD.MOV.U32 R10, RZ, RZ, R6 ;  /* 0x000000ffff0a7224 */ /* 0x000fca00078e0006 */
[----:B0-----:R-:W0:Y:S01]  /*29fc0*/  @!P1 LDC.64 R4, c[0x0][0x428] ;  /* 0x00010a00ff049b82 */ /* 0x001e220000000a00 */
[----:B-1----:R-:W-:-:S07]  /*29fd0*/  @P0 IMAD.HI.U32 R3, R6, R3, RZ ;  /* 0x0000000306030227 */ /* 0x002fce00078e00ff */
[----:B------:R-:W1:Y:S01]  /*29fe0*/  @!P1 LDC.64 R8, c[0x0][0x418] ;  /* 0x00010600ff089b82 */ /* 0x000e620000000a00 */
[----:B--2---:R-:W-:-:S04]  /*29ff0*/  @P0 SHF.R.U32.HI R10, RZ, R2, R3 ;  /* 0x00000002ff0a0219 */ /* 0x004fc80000011603 */
[--C-:B------:R-:W-:Y:S01]  /*2a000*/  @!P1 SHF.R.S32.HI R3, RZ, 0x1f, R10.reuse ;  /* 0x0000001fff039819 */ /* 0x100fe2000001140a */
[----:B------:R-:W-:-:S04]  /*2a010*/  @!P1 IMAD.MOV.U32 R2, RZ, RZ, R10 ;  /* 0x000000ffff029224 */ /* 0x000fc800078e000a */
[----:B0-----:R-:W-:-:S04]  /*2a020*/  @!P1 IMAD.WIDE.U32 R2, R29, R4, R2 ;  /* 0x000000041d029225 */ /* 0x001fc800078e0002 */
[----:B------:R-:W-:-:S04]  /*2a030*/  @!P1 IMAD R4, R34, R4, RZ ;  /* 0x0000000422049224 */ /* 0x000fc800078e02ff */
[----:B------:R-:W-:Y:S01]  /*2a040*/  @!P1 IMAD R5, R29, R5, R4 ;  /* 0x000000051d059224 */ /* 0x000fe200078e0204 */
[----:B-1----:R-:W-:Y:S01]  /*2a050*/  @!P1 LEA R8, P0, R2, R8, 0x2 ;  /* 0x0000000802089211 */ /* 0x002fe200078010ff */
        /* <DEDUP_REMOVED lines=13> */
[----:B------:R-:W-:Y:S01]  /*2a130*/  ISETP.GT.AND P3, PT, R2, R33, PT ;  /* 0x000000210200720c */ /* 0x000fe20003f64270 */
[----:B0-----:R-:W-:-:S12]  /*2a140*/  @!P1 BRA `(.L_x_6488) ;  /* 0x0000000000049947 */ /* 0x001fd80003800000 */
[----:B------:R-:W-:Y:S01]  /*2a150*/  BPT.TRAP 0x1 ;  /* 0x000000040000795c */ /* 0x000fe20000300000 */
.L_x_6488:
[----:B------:R-:W-:Y:S01]  /*2a160*/  IMAD R6, R24, 0x8, R23 ;  /* 0x0000000818067824 */ /* 0x000fe200078e0217 */
[----:B------:R-:W-:Y:S01]  /*2a170*/  SHF.L.U32 R17, R26, 0x1f, RZ ;  /* 0x0000001f1a117819 */ /* 0x000fe200000006ff */
[----:B------:R-:W-:Y:S01]  /*2a180*/  BSSY B1, `(.L_x_6489) ;  /* 0x0000004000017945 */ /* 0x000fe20003800000 */
[----:B------:R-:W-:Y:S02]  /*2a190*/  SHF.R.S32.HI R9, RZ, 0x1f, R5 ;  /* 0x0000001fff097819 */ /* 0x000fe40000011405 */
[----:B------:R-:W0:Y:S02]  /*2a1a0*/  SYNCS.PHASECHK.TRANS64.TRYWAIT P0, [R6+URZ+0x38840], R17 ;  /* 0x03884011060075a7 */ /* 0x000e24000800017f */
[----:B0-----:R-:W-:Y:S05]  /*2a1b0*/  @!P0 BRA `(.L_x_6490) ;  /* 0x0000003c00d08947 */ /* 0x001fea0003800000 */
.L_x_6577:
[----:B------:R-:W-:Y:S05]  /*2a1c0*/  BSYNC B1 ;  /* 0x0000000000017941 */ /* 0x000fea0003800000 */
.L_x_6489:
        /* <DEDUP_REMOVED lines=42> */
.L_x_6587:
        /* <DEDUP_REMOVED lines=8> */
.L_x_6492:
        /* <DEDUP_REMOVED lines=11> */
.L_x_6493:
[----:B------:R2:W-:Y:S01]  /*2a5a0*/  SYNCS.ARRIVE.TRANS64.A1T0 RZ, [R6+URZ+0x38830], RZ ;  /* 0x038830ff06ff79a7 */ /* 0x0005e2000810003f */
[----:B------:R-:W-:Y:S05]  /*2a5b0*/  @!P2 BRA `(.L_x_6494) ;  /* 0x000000000004a947 */ /* 0x000fea0003800000 */
[----:B------:R-:W-:Y:S01]  /*2a5c0*/  BPT.TRAP 0x1 ;  /* 0x000000040000795c */ /* 0x000fe20000300000 */
.L_x_6494:
[----:B------:R-:W3:Y:S01]  /*2a5d0*/  SYNCS.PHASECHK.TRANS64.TRYWAIT P0, [R6+URZ+0x38860], R17 ;  /* 0x03886011060075a7 */ /* 0x000ee2000800017f */
[----:B------:R-:W-:Y:S04]  /*2a5e0*/  BSSY B1, `(.L_x_6495) ;  /* 0x0000002000017945 */ /* 0x000fe80003800000 */
[----:B---3--:R-:W-:Y:S05]  /*2a5f0*/  @!P0 BRA `(.L_x_6496) ;  /* 0x0000003c00f08947 */ /* 0x008fea0003800000 */
.L_x_6588:
[----:B------:R-:W-:Y:S05]  /*2a600*/  BSYNC B1 ;  /* 0x0000000000017941 */ /* 0x000fea0003800000 */
.L_x_6495:
        /* <DEDUP_REMOVED lines=81> */
.L_x_6598:
        /* <DEDUP_REMOVED lines=25> */
.L_x_6498:
        /* <DEDUP_REMOVED lines=11> */
.L_x_6499:
[----:B------:R3:W-:Y:S01]  /*2ad60*/  SYNCS.ARRIVE.TRANS64.A1T0 RZ, [R6+URZ+0x38850], RZ ;  /* 0x038850ff06ff79a7 */ /* 0x0007e2000810003f */
[----:B------:R-:W-:Y:S05]  /*2ad70*/  @P3 BRA `(.L_x_6500) ;  /* 0xfffffff000483947 */ /* 0x000fea000383ffff */
.L_x_6487:
[----:B------:R-:W-:Y:S05]  /*2ad80*/  BSYNC B0 ;  /* 0x0000000000007941 */ /* 0x000fea0003800000 */
.L_x_6486:
        /* <DEDUP_REMOVED lines=21> */
.L_x_6502:
[----:B------:R-:W-:Y:S05]  /*2aee0*/  BSYNC B0 ;  /* 0x0000000000007941 */ /* 0x000fea0003800000 */
.L_x_6501:
[----:B------:R-:W-:-:S07]  /*2aef0*/  SEL R24, R24, RZ, P0 ;  /* 0x000000ff18187207 */ /* 0x000fce0000000000 */
.L_x_6455:
[----:B------:R-:W-:Y:S05]  /*2af00*/  BSYNC B7 ;  /* 0x0000000000077941 */ /* 0x000fea0003800000 */
.L_x_6453:
        /* <DEDUP_REMOVED lines=11> */
.L_x_6503:
        /* <DEDUP_REMOVED lines=36> */
.L_x_6608:
[----:B------:R-:W-:Y:S02]  /*2b200*/  ULDC UR4, c[0x0][0xd38] ;  /* 0x00034e0000047ab9 */ /* 0x000fe40000000800 */
[----:B------:R-:W-:-:S04]  /*2b210*/  IMAD.U32 R4, RZ, RZ, UR4 ;  /* 0x00000004ff047e24 */ /* 0x000fc8000f8e00ff */
[----:B--2---:R-:W-:-:S04]  /*2b220*/  IMAD R14, R14, R4, RZ ;  /* 0x000000040e0e7224 */ /* 0x004fc800078e02ff */
[----:B------:R-:W-:-:S05]  /*2b230*/  IMAD.IADD R5, R5, 0x1, R14 ;  /* 0x0000000105057824 */ /* 0x000fca00078e020e */
[----:B------:R-:W-:-:S13]  /*2b240*/  ISETP.GT.AND P6, PT, R5, R0, PT ;  /* 0x000000000500720c */ /* 0x000fda0003fc4270 */
[----:B------:R-:W-:Y:S05]  /*2b250*/  @P6 BRA `(.L_x_6506) ;  /* 0x00000000009c6947 */ /* 0x000fea0003800000 */
.L_x_6511:
        /* <DEDUP_REMOVED lines=14> */
.L_x_6509:
[----:B------:R-:W-:Y:S05]  /*2b340*/  BSYNC B0 ;  /* 0x0000000000007941 */ /* 0x000fea0003800000 */
.L_x_6508:
        /* <DEDUP_REMOVED lines=18> */
.L_x_6616:
[----:B------:R-:W-:Y:S02]  /*2b470*/  ULDC UR4, c[0x0][0xd38] ;  /* 0x00034e0000047ab9 */ /* 0x000fe40000000800 */
[----:B------:R-:W-:-:S04]  /*2b480*/  IMAD.U32 R4, RZ, RZ, UR4 ;  /* 0x00000004ff047e24 */ /* 0x000fc8000f8e00ff */
[----:B--2---:R-:W-:-:S04]  /*2b490*/  IMAD R14, R14, R4, RZ ;  /* 0x000000040e0e7224 */ /* 0x004fc800078e02ff */
[----:B------:R-:W-:-:S05]  /*2b4a0*/  IMAD.IADD R5, R14, 0x1, R5 ;  /* 0x000000010e057824 */ /* 0x000fca00078e0205 */
[----:B------:R-:W-:-:S13]  /*2b4b0*/  ISETP.GT.AND P6, PT, R5, R0, PT ;  /* 0x000000000500720c */ /* 0x000fda0003fc4270 */
[----:B------:R-:W-:Y:S05]  /*2b4c0*/  @!P6 BRA `(.L_x_6511) ;  /* 0xfffffffc0064e947 */ /* 0x000fea000383ffff */
.L_x_6506:
        /* <DEDUP_REMOVED lines=8> */
.L_x_6620:
[----:B------:R-:W-:Y:S01]  /*2b550*/  ISETP.NE.AND P0, PT, R3, RZ, PT ;  /* 0x000000ff0300720c */ /* 0x000fe20003f05270 */
[----:B------:R-:W-:-:S12]  /*2b560*/  IMAD.MOV.U32 R14, RZ, RZ, RZ ;  /* 0x000000ffff0e7224 */ /* 0x000fd800078e00ff */
[----:B------:R-:W-:Y:S05]  /*2b570*/  @!P0 BRA `(.L_x_6513) ;  /* 0x0000000000108947 */ /* 0x000fea0003800000 */
[----:B------:R-:W-:Y:S01]  /*2b580*/  UMOV UR4, 0xffffffff ;  /* 0xffffffff00047882 */ /* 0x000fe20000000000 */
[----:B------:R-:W-:Y:S02]  /*2b590*/  VIADD R12, R6, 0xffffffff ;  /* 0xffffffff060c7836 */ /* 0x000fe40000000000 */
[----:B------:R-:W-:Y:S05]  /*2b5a0*/  BRA.DIV UR4, `(.L_x_6514) ;  /* 0x00000042041c7947 */ /* 0x000fea000b800000 */
[----:B------:R4:W0:Y:S02]  /*2b5b0*/  SHFL.IDX PT, R14, R2, R12, 0x1f ;  /* 0x00001f0c020e7589 */ /* 0x00082400000e0000 */
.L_x_6513:
        /* <DEDUP_REMOVED lines=66> */
.L_x_6507:
[----:B------:R-:W-:Y:S01]  /*2b9e0*/  UMOV UR4, URZ ;  /* 0x0000003f00047c82 */ /* 0x000fe20008000000 */
[----:B------:R-:W-:Y:S01]  /*2b9f0*/  UMOV UR5, URZ ;  /* 0x0000003f00057c82 */ /* 0x000fe20008000000 */
[----:B------:R-:W-:Y:S01]  /*2ba00*/  ULDC UR6, c[0x0][0xd3c] ;  /* 0x00034f0000067ab9 */ /* 0x000fe20000000800 */
[----:B------:R-:W-:Y:S02]  /*2ba10*/  IMAD.MOV.U32 R16, RZ, RZ, R0 ;  /* 0x000000ffff107224 */ /* 0x000fe400078e0000 */
[----:B------:R-:W-:Y:S02]  /*2ba20*/  IMAD.U32 R17, RZ, RZ, UR4 ;  /* 0x00000004ff117e24 */ /* 0x000fe4000f8e00ff */
[----:B------:R-:W-:Y:S02]  /*2ba30*/  IMAD.U32 R18, RZ, RZ, UR5 ;  /* 0x00000005ff127e24 */ /* 0x000fe4000f8e00ff */
[----:B------:R-:W-:-:S07]  /*2ba40*/  IMAD.U32 R19, RZ, RZ, UR6 ;  /* 0x00000006ff137e24 */ /* 0x000fce000f8e00ff */
.L_x_6515:
        /* <DEDUP_REMOVED lines=10> */
.L_x_6504:
[----:B------:R-:W-:Y:S02]  /*2baf0*/  ULDC UR4, c[0x0][0xd3c] ;  /* 0x00034f0000047ab9 */ /* 0x000fe40000000800 */
[----:B0-----:R-:W-:-:S13]  /*2bb00*/  ISETP.GE.AND P0, PT, R19, UR4, PT ;  /* 0x0000000413007c0c */ /* 0x001fda000bf06270 */
[----:B------:R-:W-:Y:S05]  /*2bb10*/  @!P0 BRA `(.L_x_6516) ;  /* 0xffffffa400b08947 */ /* 0x000fea000383ffff */
[----:B------:R-:W-:Y:S05]  /*2bb20*/  BSYNC B8 ;  /* 0x0000000000087941 */ /* 0x000fea0003800000 */
.L_x_6441:
        /* <DEDUP_REMOVED lines=12> */
.L_x_6623:
[----:B------:R-:W-:Y:S05]  /*2bbf0*/  BSYNC B0 ;  /* 0x0000000000007941 */ /* 0x000fea0003800000 */
.L_x_6517:
[----:B------:R-:W-:-:S03]  /*2bc00*/  UMOV UR4, 0xffffffff ;  /* 0xffffffff00047882 */ /* 0x000fc60000000000 */
[----:B------:R-:W-:Y:S05]  /*2bc10*/  BRA.DIV UR4, `(.L_x_6519) ;  /* 0x0000003a04b87947 */ /* 0x000fea000b800000 */
[----:B0-----:R-:W0:Y:S02]  /*2bc20*/  S2R R0, SR_TID.X ;  /* 0x0000000000007919 */ /* 0x001e240000002100 */
[----:B0-----:R-:W-:-:S04]  /*2bc30*/  SHF.R.U32.HI R0, RZ, 0x5, R0 ;  /* 0x00000005ff007819 */ /* 0x001fc80000011600 */
[----:B------:R-:W-:-:S05]  /*2bc40*/  LOP3.LUT R0, R0, 0x3, RZ, 0xc0, !PT ;  /* 0x0000000300007812 */ /* 0x000fca00078ec0ff */
[----:B------:R0:W1:Y:S02]  /*2bc50*/  SHFL.IDX PT, R14, R0, RZ, 0x1f ;  /* 0x00001fff000e7589 */ /* 0x00006400000e0000 */
.L_x_6626:
[----:B-1----:R-:W-:Y:S01]  /*2bc60*/  ISETP.NE.AND P0, PT, R14, RZ, PT ;  /* 0x000000ff0e00720c */ /* 0x002fe20003f05270 */
[----:B------:R-:W-:-:S12]  /*2bc70*/  BSSY B0, `(.L_x_6520) ;  /* 0x0000024000007945 */ /* 0x000fd80003800000 */
[----:B------:R-:W-:Y:S05]  /*2bc80*/  @P0 BRA `(.L_x_6521) ;  /* 0x0000000000880947 */ /* 0x000fea0003800000 */
[----:B------:R-:W-:-:S03]  /*2bc90*/  UMOV UR4, 0xffffffff ;  /* 0xffffffff00047882 */ /* 0x000fc60000000000 */
[----:B------:R-:W-:Y:S05]  /*2bca0*/  BRA.DIV UR4, `(.L_x_6522) ;  /* 0x0000003a04c87947 */ /* 0x000fea000b800000 */
[----:B------:R-:W-:-:S13]  /*2bcb0*/  ELECT P6, URZ, PT ;  /* 0x00000000003f782f */ /* 0x000fda00038c0000 */
.L_x_6629:
[----:B------:R-:W-:Y:S05]  /*2bcc0*/  @!P6 BRA `(.L_x_6521) ;  /* 0x000000000078e947 */ /* 0x000fea0003800000 */
[----:B------:R-:W-:-:S06]  /*2bcd0*/  ULOP3.LUT UR4, UR60, 0x2, URZ, 0xfc, !UPT ;  /* 0x000000023c047892 */ /* 0x000fcc000f8efc3f */
[----:B0-----:R-:W-:-:S05]  /*2bce0*/  IMAD.U32 R0, RZ, RZ, UR4 ;  /* 0x00000004ff007e24 */ /* 0x001fca000f8e00ff */
[----:B------:R-:W-:-:S13]  /*2bcf0*/  ISETP.NE.AND P0, PT, R0, 0x3, PT ;  /* 0x000000030000780c */ /* 0x000fda0003f05270 */
[----:B------:R-:W-:Y:S05]  /*2bd00*/  @!P0 BRA `(.L_x_6523) ;  /* 0x0000000000048947 */ /* 0x000fea0003800000 */
[----:B------:R-:W-:Y:S01]  /*2bd10*/  BPT.TRAP 0x1 ;  /* 0x000000040000795c */ /* 0x000fe20000300000 */
.L_x_6523:
[----:B------:R-:W-:Y:S01]  /*2bd20*/  IMAD R5, R24, 0x8, R7 ;  /* 0x0000000818057824 */ /* 0x000fe200078e0207 */
[----:B------:R-:W-:Y:S01]  /*2bd30*/  SHF.L.U32 R0, R26, 0x1f, RZ ;  /* 0x0000001f1a007819 */ /* 0x000fe200000006ff */
[----:B------:R-:W-:-:S03]  /*2bd40*/  VIADD R24, R24, 0x1 ;  /* 0x0000000118187836 */ /* 0x000fc60000000000 */
[----:B------:R-:W0:Y:S02]  /*2bd50*/  SYNCS.PHASECHK.TRANS64.TRYWAIT P1, [R5+URZ+0x38840], R0 ;  /* 0x03884000050075a7 */ /* 0x000e24000802017f */
[----:B------:R-:W-:-:S04]  /*2bd60*/  ISETP.NE.AND P2, PT, R24, 0x2, PT ;  /* 0x000000021800780c */ /* 0x000fc80003f45270 */
[----:B------:R-:W-:Y:S01]  /*2bd70*/  SEL R3, RZ, 0x1, P2 ;  /* 0x00000001ff037807 */ /* 0x000fe20001000000 */
[----:B0-----:R-:W-:Y:S08]  /*2bd80*/  @!P1 BRA `(.L_x_6524) ;  /* 0x0000003800b09947 */ /* 0x001ff00003800000 */
.L_x_6630:
[----:B------:R-:W-:Y:S02]  /*2bd90*/  SEL R24, R24, RZ, P2 ;  /* 0x000000ff18187207 */ /* 0x000fe40001000000 */
[----:B------:R-:W-:Y:S01]  /*2bda0*/  LOP3.LUT R2, R26, R3, RZ, 0x3c, !PT ;  /* 0x000000031a027212 */ /* 0x000fe200078e3cff */
[----:B------:R-:W-:Y:S06]  /*2bdb0*/  @!P0 BRA `(.L_x_6525) ;  /* 0x0000000000048947 */ /* 0x000fec0003800000 */
[----:B------:R-:W-:Y:S01]  /*2bdc0*/  BPT.TRAP 0x1 ;  /* 0x000000040000795c */ /* 0x000fe20000300000 */
.L_x_6525:
[----:B------:R-:W-:Y:S01]  /*2bdd0*/  IMAD R3, R24, 0x8, R7 ;  /* 0x0000000818037824 */ /* 0x000fe200078e0207 */
[----:B------:R-:W-:-:S04]  /*2bde0*/  SHF.L.U32 R2, R2, 0x1f, RZ ;  /* 0x0000001f02027819 */ /* 0x000fc800000006ff */
[----:B------:R-:W1:Y:S02]  /*2bdf0*/  SYNCS.PHASECHK.TRANS64.TRYWAIT P1, [R3+URZ+0x38840], R2 ;  /* 0x03884002030075a7 */ /* 0x000e64000802017f */
[----:B-1----:R-:W-:Y:S05]  /*2be00*/  @!P1 BRA `(.L_x_6526) ;  /* 0x0000003800a49947 */ /* 0x002fea0003800000 */
.L_x_6631:
[----:B------:R-:W-:Y:S05]  /*2be10*/  @!P0 BRA `(.L_x_6527) ;  /* 0x0000000000048947 */ /* 0x000fea0003800000 */
[----:B------:R-:W-:Y:S01]  /*2be20*/  BPT.TRAP 0x1 ;  /* 0x000000040000795c */ /* 0x000fe20000300000 */
.L_x_6527:
[----:B------:R-:W5:Y:S02]  /*2be30*/  SYNCS.PHASECHK.TRANS64.TRYWAIT P1, [R5+URZ+0x38860], R0 ;  /* 0x03886000050075a7 */ /* 0x000f64000802017f */
[----:B-----5:R-:W-:Y:S05]  /*2be40*/  @!P1 BRA `(.L_x_6528) ;  /* 0x0000003800a89947 */ /* 0x020fea0003800000 */
.L_x_6632:
[----:B------:R-:W-:Y:S05]  /*2be50*/  @!P0 BRA `(.L_x_6529) ;  /* 0x0000000000048947 */ /* 0x000fea0003800000 */
[----:B------:R-:W-:Y:S01]  /*2be60*/  BPT.TRAP 0x1 ;  /* 0x000000040000795c */ /* 0x000fe20000300000 */
.L_x_6529:
[----:B------:R0:W0:Y:S02]  /*2be70*/  SYNCS.PHASECHK.TRANS64.TRYWAIT P0, [R3+URZ+0x38860], R2 ;  /* 0x03886002030075a7 */ /* 0x000024000800017f */
[----:B0-----:R-:W-:Y:S05]  /*2be80*/  @!P0 NANOSLEEP.SYNCS 0x989680 ;  /* 0x009896800000895d */ /* 0x001fea0003900000 */
[----:B------:R-:W0:Y:S02]  /*2be90*/  @!P0 SYNCS.PHASECHK.TRANS64 P0, [R3+URZ+0x38860], R2 ;  /* 0x03886002030085a7 */ /* 0x000e24000800007f */
[----:B0-----:R-:W-:Y:S05]  /*2bea0*/  @!P0 BRA `(.L_x_6529) ;  /* 0xfffffffc00f08947 */ /* 0x001fea000383ffff */
.L_x_6521:
[----:B------:R-:W-:Y:S05]  /*2beb0*/  BSYNC B0 ;  /* 0x0000000000007941 */ /* 0x000fea0003800000 */
.L_x_6520:
[----:B------:R-:W-:Y:S05]  /*2bec0*/  EXIT ;  /* 0x000000000000794d */ /* 0x000fea0003800000 */
.L_x_6318:
[----:B0-----:R-:W-:-:S04]  /*2bed0*/  IMAD.U32 R3, RZ, RZ, UR46 ;  /* 0x0000002eff037e24 */ /* 0x001fc8000f8e00ff */
[----:B------:R0:W1:Y:S03]  /*2bee0*/  SYNCS.PHASECHK.TRANS64.TRYWAIT P0, [R3+URZ+0x38800], R0 ;  /* 0x03880000030075a7 */ /* 0x000066000800017f */
[----:B-1----:R-:W-:Y:S05]  /*2bef0*/  @!P0 NANOSLEEP.SYNCS 0x989680 ;  /* 0x009896800000895d */ /* 0x002fea0003900000 */
[----:B------:R-:W1:Y:S02]  /*2bf00*/  @!P0 SYNCS.PHASECHK.TRANS64 P0, [R3+URZ+0x38800], R0 ;  /* 0x03880000030085a7 */ /* 0x000e64000800007f */
[----:B-1----:R-:W-:Y:S05]  /*2bf10*/  @!P0 BRA `(.L_x_6318) ;  /* 0xfffffffc00ec8947 */ /* 0x002fea000383ffff */
[----:B------:R-:W-:Y:S05]  /*2bf20*/  BRA `(.L_x_6530) ;  /* 0xfffffde800447947 */ /* 0x000fea000383ffff */
.L_x_6325:
[----:B-1----:R1:W2:Y:S02]  /*2bf30*/  SYNCS.PHASECHK.TRANS64.TRYWAIT P0, [R20+URZ], R21 ;  /* 0x00000015140075a7 */ /* 0x0022a4000800017f */
[----:B--2---:R-:W-:Y:S05]  /*2bf40*/  @!P0 NANOSLEEP.SYNCS 0x989680 ;  /* 0x009896800000895d */ /* 0x004fea0003900000 */
[----:B------:R-:W2:Y:S02]  /*2bf50*/  @!P0 SYNCS.PHASECHK.TRANS64 P0, [R20+URZ], R21 ;  /* 0x00000015140085a7 */ /* 0x000ea4000800007f */
[----:B--2---:R-:W-:Y:S05]  /*2bf60*/  @!P0 BRA `(.L_x_6325) ;  /* 0xfffffffc00f08947 */ /* 0x004fea000383ffff */
[----:B------:R-:W-:Y:S05]  /*2bf70*/  BRA `(.L_x_6324) ;  /* 0xfffffdec00687947 */ /* 0x000fea000383ffff */
.L_x_6327:
[----:B0-----:R-:W-:-:S04]  /*2bf80*/  IMAD.U32 R4, RZ, RZ, UR46 ;  /* 0x0000002eff047e24 */ /* 0x001fc8000f8e00ff */
[----:B------:R0:W1:Y:S03]  /*2bf90*/  SYNCS.PHASECHK.TRANS64.TRYWAIT P0, [R4+URZ+0x38810], R3 ;  /* 0x03881003040075a7 */ /* 0x000066000800017f */
[----:B-1----:R-:W-:Y:S05]  /*2bfa0*/  @!P0 NANOSLEEP.SYNCS 0x989680 ;  /* 0x009896800000895d */ /* 0x002fea0003900000 */
[----:B------:R-:W1:Y:S02]  /*2bfb0*/  @!P0 SYNCS.PHASECHK.TRANS64 P0, [R4+URZ+0x38810], R3 ;  /* 0x03881003040085a7 */ /* 0x000e64000800007f */
[----:B-1----:R-:W-:Y:S05]  /*2bfc0*/  @!P0 BRA `(.L_x_6327) ;  /* 0xfffffffc00ec8947 */ /* 0x002fea000383ffff */
[----:B------:R-:W-:Y:S05]  /*2bfd0*/  BRA `(.L_x_6531) ;  /* 0xfffffdf0003c7947 */ /* 0x000fea000383ffff */
.L_x_6334:
[----:B-1----:R1:W2:Y:S02]  /*2bfe0*/  SYNCS.PHASECHK.TRANS64.TRYWAIT P0, [R12+URZ], R13 ;  /* 0x0000000d0c0075a7 */ /* 0x0022a4000800017f */
[----:B--2---:R-:W-:Y:S05]  /*2bff0*/  @!P0 NANOSLEEP.SYNCS 0x989680 ;  /* 0x009896800000895d */ /* 0x004fea0003900000 */
[----:B------:R-:W2:Y:S02]  /*2c000*/  @!P0 SYNCS.PHASECHK.TRANS64 P0, [R12+URZ], R13 ;  /* 0x0000000d0c0085a7 */ /* 0x000ea4000800007f */
[----:B--2---:R-:W-:Y:S05]  /*2c010*/  @!P0 BRA `(.L_x_6334) ;  /* 0xfffffffc00f08947 */ /* 0x004fea000383ffff */
[----:B------:R-:W-:Y:S05]  /*2c020*/  BRA `(.L_x_6333) ;  /* 0xfffffdf000807947 */ /* 0x000fea000383ffff */
.L_x_6368:
[----:B-1----:R1:W2:Y:S02]  /*2c030*/  SYNCS.PHASECHK.TRANS64.TRYWAIT P0, [R8+URZ], R9 ;  /* 0x00000009080075a7 */ /* 0x0022a4000800017f */
[----:B--2---:R-:W-:Y:S05]  /*2c040*/  @!P0 NANOSLEEP.SYNCS 0x989680 ;  /* 0x009896800000895d */ /* 0x004fea0003900000 */
[----:B------:R-:W2:Y:S02]  /*2c050*/  @!P0 SYNCS.PHASECHK.TRANS64 P0, [R8+URZ], R9 ;  /* 0x00000009080085a7 */ /* 0x000ea4000800007f */
[----:B--2---:R-:W-:Y:S05]  /*2c060*/  @!P0 BRA `(.L_x_6368) ;  /* 0xfffffffc00f08947 */ /* 0x004fea000383ffff */
[----:B------:R-:W-:Y:S05]  /*2c070*/  BRA `(.L_x_6367) ;  /* 0xfffffe5c00807947 */ /* 0x000fea000383ffff */
.L_x_6375:
[----:B-1----:R1:W2:Y:S02]  /*2c080*/  SYNCS.PHASECHK.TRANS64.TRYWAIT P0, [R14+URZ], R15 ;  /* 0x0000000f0e0075a7 */ /* 0x0022a4000800017f */
[----:B--2---:R-:W-:Y:S05]  /*2c090*/  @!P0 NANOSLEEP.SYNCS 0x989680 ;  /* 0x009896800000895d */ /* 0x004fea0003900000 */
[----:B------:R-:W2:Y:S02]  /*2c0a0*/  @!P0 SYNCS.PHASECHK.TRANS64 P0, [R14+URZ], R15 ;  /* 0x0000000f0e0085a7 */ /* 0x000ea4000800007f */
[----:B--2---:R-:W-:Y:S05]  /*2c0b0*/  @!P0 BRA `(.L_x_6375) ;  /* 0xfffffffc00f08947 */ /* 0x004fea000383ffff */
[----:B------:R-:W-:Y:S05]  /*2c0c0*/  BRA `(.L_x_6374) ;  /* 0xfffffe60008c7947 */ /* 0x000fea000383ffff */
.L_x_6392:
[----:B-1----:R1:W2:Y:S02]  /*2c0d0*/  SYNCS.PHASECHK.TRANS64.TRYWAIT P0, [R8+URZ], R9 ;  /* 0x00000009080075a7 */ /* 0x0022a4000800017f */
[----:B--2---:R-:W-:Y:S05]  /*2c0e0*/  @!P0 NANOSLEEP.SYNCS 0x989680 ;  /* 0x009896800000895d */ /* 0x004fea0003900000 */
[----:B------:R-:W2:Y:S02]  /*2c0f0*/  @!P0 SYNCS.PHASECHK.TRANS64 P0, [R8+URZ], R9 ;  /* 0x00000009080085a7 */ /* 0x000ea4000800007f */
[----:B--2---:R-:W-:Y:S05]  /*2c100*/  @!P0 BRA `(.L_x_6392) ;  /* 0xfffffffc00f08947 */ /* 0x004fea000383ffff */
[----:B------:R-:W-:Y:S05]  /*2c110*/  BRA `(.L_x_6391) ;  /* 0xfffffecc00c07947 */ /* 0x000fea000383ffff */
.L_x_6399:
[----:B-1----:R1:W2:Y:S02]  /*2c120*/  SYNCS.PHASECHK.TRANS64.TRYWAIT P0, [R14+URZ], R15 ;  /* 0x0000000f0e0075a7 */ /* 0x0022a4000800017f */
[----:B--2---:R-:W-:Y:S05]  /*2c130*/  @!P0 NANOSLEEP.SYNCS 0x989680 ;  /* 0x009896800000895d */ /* 0x004fea0003900000 */
[----:B------:R-:W2:Y:S02]  /*2c140*/  @!P0 SYNCS.PHASECHK.TRANS64 P0, [R14+URZ], R15 ;  /* 0x0000000f0e0085a7 */ /* 0x000ea4000800007f */
[----:B--2---:R-:W-:Y:S05]  /*2c150*/  @!P0 BRA `(.L_x_6399) ;  /* 0xfffffffc00f08947 */ /* 0x004fea000383ffff */
[----:B------:R-:W-:Y:S05]  /*2c160*/  BRA `(.L_x_6398) ;  /* 0xfffffed000cc7947 */ /* 0x000fea000383ffff */
.L_x_6461:
        /* <DEDUP_REMOVED lines=10> */
.L_x_6533:
[----:B------:R-:W-:Y:S05]  /*2c210*/  BSYNC B0 ;  /* 0x0000000000007941 */ /* 0x000fea0003800000 */
.L_x_6532:
[----:B------:R-:W-:Y:S05]  /*2c220*/  BRA `(.L_x_6534) ;  /* 0xffffffb000247947 */ /* 0x000fea000383ffff */
.L_x_6464:
[----:B0-----:R0:W1:Y:S02]  /*2c230*/  SYNCS.PHASECHK.TRANS64.TRYWAIT P0, [R17+URZ+0x38840], R0 ;  /* 0x03884000110075a7 */ /* 0x001064000800017f */
[----:B-1----:R-:W-:Y:S05]  /*2c240*/  @!P0 NANOSLEEP.SYNCS 0x989680 ;  /* 0x009896800000895d */ /* 0x002fea0003900000 */
[----:B------:R-:W1:Y:S02]  /*2c250*/  @!P0 SYNCS.PHASECHK.TRANS64 P0, [R17+URZ+0x38840], R0 ;  /* 0x03884000110085a7 */ /* 0x000e64000800007f */
[----:B-1----:R-:W-:Y:S05]  /*2c260*/  @!P0 BRA `(.L_x_6464) ;  /* 0xfffffffc00f08947 */ /* 0x002fea000383ffff */
[----:B------:R-:W-:Y:S05]  /*2c270*/  BRA `(.L_x_6535) ;  /* 0xffffffb400047947 */ /* 0x000fea000383ffff */
.L_x_6465:
        /* <DEDUP_REMOVED lines=8> */
.L_x_6537:
[----:B------:R-:W-:Y:S05]  /*2c300*/  BSYNC B0 ;  /* 0x0000000000007941 */ /* 0x000fea0003800000 */
.L_x_6536:
        /* <DEDUP_REMOVED lines=9> */
.L_x_6538:
[----:B------:R-:W-:Y:S02]  /*2c3a0*/  IMAD.MOV.U32 R13, RZ, RZ, R5 ;  /* 0x000000ffff0d7224 */ /* 0x000fe400078e0005 */
[----:B------:R-:W-:Y:S02]  /*2c3b0*/  IMAD.MOV.U32 R12, RZ, RZ, 0x1 ;  /* 0x00000001ff0c7424 */ /* 0x000fe400078e00ff */
[----:B------:R-:W-:-:S07]  /*2c3c0*/  IMAD.MOV.U32 R3, RZ, RZ, R14 ;  /* 0x000000ffff037224 */ /* 0x000fce00078e000e */
[----:B------:R-:W-:Y:S05]  /*2c3d0*/  WARPSYNC.COLLECTIVE R15, `(.L_x_6539) ;  /* 0x000000000f087348 */ /* 0x000fea0003c00000 */
[----:B------:R0:W1:Y:S02]  /*2c3e0*/  SHFL.IDX P6, R14, R13, R12, R11 ;  /* 0x0000000c0d0e7389 */ /* 0x00006400000c000b */
[----:B01----:R-:W-:Y:S01]  /*2c3f0*/  ENDCOLLECTIVE ;  /* 0x000000000000791b */ /* 0x003fe20003800000 */
.L_x_6539:
        /* <DEDUP_REMOVED lines=15> */
.L_x_6540:
[----:B------:R-:W-:Y:S02]  /*2c4f0*/  @P0 IMAD R6, R4, 0x2, R23 ;  /* 0x0000000204060824 */ /* 0x000fe400078e0217 */
[----:B------:R-:W-:Y:S02]  /*2c500*/  IMAD.MOV.U32 R13, RZ, RZ, R5 ;  /* 0x000000ffff0d7224 */ /* 0x000fe400078e0005 */
[----:B------:R-:W-:Y:S02]  /*2c510*/  IMAD.MOV.U32 R12, RZ, RZ, 0x2 ;  /* 0x00000002ff0c7424 */ /* 0x000fe400078e00ff */
[----:B------:R-:W-:-:S07]  /*2c520*/  IMAD.MOV.U32 R3, RZ, RZ, R14 ;  /* 0x000000ffff037224 */ /* 0x000fce00078e000e */
[----:B------:R-:W-:Y:S05]  /*2c530*/  WARPSYNC.COLLECTIVE R15, `(.L_x_6541) ;  /* 0x000000000f087348 */ /* 0x000fea0003c00000 */
[----:B------:R0:W1:Y:S02]  /*2c540*/  SHFL.IDX P6, R14, R13, R12, R11 ;  /* 0x0000000c0d0e7389 */ /* 0x00006400000c000b */
[----:B01----:R-:W-:Y:S01]  /*2c550*/  ENDCOLLECTIVE ;  /* 0x000000000000791b */ /* 0x003fe20003800000 */
.L_x_6541:
        /* <DEDUP_REMOVED lines=15> */
.L_x_6542:
[----:B------:R-:W-:Y:S02]  /*2c650*/  @P0 IMAD R6, R4, 0x2, R23 ;  /* 0x0000000204060824 */ /* 0x000fe400078e0217 */
[----:B------:R-:W-:Y:S02]  /*2c660*/  IMAD.MOV.U32 R13, RZ, RZ, R5 ;  /* 0x000000ffff0d7224 */ /* 0x000fe400078e0005 */
[----:B------:R-:W-:Y:S02]  /*2c670*/  IMAD.MOV.U32 R12, RZ, RZ, 0x3 ;  /* 0x00000003ff0c7424 */ /* 0x000fe400078e00ff */
[----:B------:R-:W-:-:S07]  /*2c680*/  IMAD.MOV.U32 R3, RZ, RZ, R14 ;  /* 0x000000ffff037224 */ /* 0x000fce00078e000e */
[----:B------:R-:W-:Y:S05]  /*2c690*/  WARPSYNC.COLLECTIVE R15, `(.L_x_6543) ;  /* 0x000000000f087348 */ /* 0x000fea0003c00000 */
[----:B------:R0:W1:Y:S02]  /*2c6a0*/  SHFL.IDX P6, R14, R13, R12, R11 ;  /* 0x0000000c0d0e7389 */ /* 0x00006400000c000b */
[----:B01----:R-:W-:Y:S01]  /*2c6b0*/  ENDCOLLECTIVE ;  /* 0x000000000000791b */ /* 0x003fe20003800000 */
.L_x_6543:
        /* <DEDUP_REMOVED lines=10> */
.L_x_6544:
[----:B------:R-:W-:Y:S01]  /*2c760*/  @!PT LDS RZ, [RZ] ;  /* 0x00000000fffff984 */ /* 0x000fe20000000800 */
[----:B------:R-:W-:Y:S01]  /*2c770*/  @!PT LDS RZ, [RZ] ;  /* 0x00000000fffff984 */ /* 0x000fe20000000800 */
[----:B------:R-:W-:Y:S01]  /*2c780*/  @!PT LDS RZ, [RZ] ;  /* 0x00000000fffff984 */ /* 0x000fe20000000800 */
[----:B------:R0:W-:Y:S01]  /*2c790*/  @P0 LDGSTS.E.BYPASS.LTC128B.128 [R6+0x23400], desc[UR36][R2.64], !P2 ;  /* 0x2340000002060fae */ /* 0x0001e2000d101d64 */
[----:B------:R-:W-:Y:S01]  /*2c7a0*/  IMAD.MOV.U32 R0, RZ, RZ, R14 ;  /* 0x000000ffff007224 */ /* 0x000fe200078e000e */
[----:B------:R-:W-:Y:S06]  /*2c7b0*/  BRA `(.L_x_6545) ;  /* 0xffffffb000c07947 */ /* 0x000fec000383ffff */
.L_x_6470:
[----:B------:R-:W-:Y:S01]  /*2c7c0*/  IMAD.MOV.U32 R13, RZ, RZ, R2 ;  /* 0x000000ffff0d7224 */ /* 0x000fe200078e0002 */
[----:B------:R-:W-:Y:S01]  /*2c7d0*/  LOP3.LUT R22, R22, 0xfffffeff, RZ, 0xc0, !PT ;  /* 0xfffffeff16167812 */ /* 0x000fe200078ec0ff */
        /* <DEDUP_REMOVED lines=8> */
.L_x_6546:
        /* <DEDUP_REMOVED lines=9> */
.L_x_6547:
[----:B------:R-:W-:Y:S02]  /*2c8f0*/  IMAD.MOV.U32 R13, RZ, RZ, R2 ;  /* 0x000000ffff0d7224 */ /* 0x000fe400078e0002 */
[----:B------:R-:W-:Y:S02]  /*2c900*/  IMAD.MOV.U32 R12, RZ, RZ, 0x1 ;  /* 0x00000001ff0c7424 */ /* 0x000fe400078e00ff */
[----:B------:R-:W-:-:S07]  /*2c910*/  IMAD.MOV.U32 R6, RZ, RZ, R14 ;  /* 0x000000ffff067224 */ /* 0x000fce00078e000e */
[----:B------:R-:W-:Y:S05]  /*2c920*/  WARPSYNC.COLLECTIVE R15, `(.L_x_6548) ;  /* 0x000000000f087348 */ /* 0x000fea0003c00000 */
[----:B------:R0:W1:Y:S02]  /*2c930*/  SHFL.IDX P6, R14, R13, R12, R11 ;  /* 0x0000000c0d0e7389 */ /* 0x00006400000c000b */
[----:B01----:R-:W-:Y:S01]  /*2c940*/  ENDCOLLECTIVE ;  /* 0x000000000000791b */ /* 0x003fe20003800000 */
.L_x_6548:
        /* <DEDUP_REMOVED lines=8> */
[----:B------:R-:W-:Y:S01]  /*2c9d0*/  ISETP.GE.AND P2, PT, R8, R3, PT ;  /* 0x000000030800720c */ /* 0x000fe20003f46270 */
[----:B------:R-:W-:-:S12]  /*2c9e0*/  IMAD.MOV.U32 R5, RZ, RZ, R14 ;  /* 0x000000ffff057224 */ /* 0x000fd800078e000e */
[----:B0-----:R-:W-:Y:S05]  /*2c9f0*/  WARPSYNC.COLLECTIVE R15, `(.L_x_6549) ;  /* 0x000000000f087348 */ /* 0x001fea0003c00000 */
[----:B------:R1:W2:Y:S02]  /*2ca00*/  SHFL.IDX P6, R14, R13, R12, R11 ;  /* 0x0000000c0d0e7389 */ /* 0x0002a400000c000b */
[----:B012---:R-:W-:Y:S01]  /*2ca10*/  ENDCOLLECTIVE ;  /* 0x000000000000791b */ /* 0x007fe20003800000 */
.L_x_6549:
        /* <DEDUP_REMOVED lines=8> */
.L_x_6550:
        /* <DEDUP_REMOVED lines=9> */
[----:B------:R-:W-:Y:S01]  /*2cb30*/  ISETP.GE.AND P2, PT, R5, R3, PT ;  /* 0x000000030500720c */ /* 0x000fe20003f46270 */
[----:B------:R-:W-:-:S12]  /*2cb40*/  IMAD.MOV.U32 R5, RZ, RZ, R14 ;  /* 0x000000ffff057224 */ /* 0x000fd800078e000e */
[----:B0-----:R-:W-:Y:S05]  /*2cb50*/  WARPSYNC.COLLECTIVE R15, `(.L_x_6551) ;  /* 0x000000000f087348 */ /* 0x001fea0003c00000 */
[----:B------:R1:W2:Y:S02]  /*2cb60*/  SHFL.IDX P6, R14, R13, R12, R11 ;  /* 0x0000000c0d0e7389 */ /* 0x0002a400000c000b */
[----:B012---:R-:W-:Y:S01]  /*2cb70*/  ENDCOLLECTIVE ;  /* 0x000000000000791b */ /* 0x007fe20003800000 */
.L_x_6551:
[----:B------:R-:W-:Y:S01]  /*2cb80*/  @P2 LOP3.LUT R22, R22, 0x40, RZ, 0xfc, !PT ;  /* 0x0000004016162812 */ /* 0x000fe200078efcff */
[----:B------:R-:W-:Y:S02]  /*2cb90*/  IMAD.MOV.U32 R13, RZ, RZ, R2 ;  /* 0x000000ffff0d7224 */ /* 0x000fe400078e0002 */
[----:B------:R-:W-:Y:S02]  /*2cba0*/  IMAD.MOV.U32 R12, RZ, RZ, 0x3 ;  /* 0x00000003ff0c7424 */ /* 0x000fe400078e00ff */
[----:B------:R-:W-:-:S07]  /*2cbb0*/  IMAD.MOV.U32 R6, RZ, RZ, R14 ;  /* 0x000000ffff067224 */ /* 0x000fce00078e000e */
[----:B------:R-:W-:Y:S05]  /*2cbc0*/  WARPSYNC.COLLECTIVE R15, `(.L_x_6552) ;  /* 0x000000000f087348 */ /* 0x000fea0003c00000 */
[----:B------:R0:W1:Y:S02]  /*2cbd0*/  SHFL.IDX P6, R14, R13, R12, R11 ;  /* 0x0000000c0d0e7389 */ /* 0x00006400000c000b */
[----:B01----:R-:W-:Y:S01]  /*2cbe0*/  ENDCOLLECTIVE ;  /* 0x000000000000791b */ /* 0x003fe20003800000 */
.L_x_6552:
        /* <DEDUP_REMOVED lines=12> */
.L_x_6553:
[----:B------:R-:W-:Y:S01]  /*2ccb0*/  IMAD.MOV.U32 R0, RZ, RZ, R14 ;  /* 0x000000ffff007224 */ /* 0x000fe200078e000e */
[----:B------:R-:W-:Y:S06]  /*2ccc0*/  BRA `(.L_x_6554) ;  /* 0xffffffb400d07947 */ /* 0x000fec000383ffff */
.L_x_6474:
[----:B------:R-:W-:Y:S01]  /*2ccd0*/  LOP3.LUT R22, R22, 0xff7fffff, RZ, 0xc0, !PT ;  /* 0xff7fffff16167812 */ /* 0x000fe200078ec0ff */
[----:B------:R-:W-:Y:S01]  /*2cce0*/  BSSY B0, `(.L_x_6555) ;  /* 0x000002e000007945 */ /* 0x000fe20003800000 */
[----:B------:R-:W-:Y:S02]  /*2ccf0*/  IMAD.MOV.U32 R13, RZ, RZ, R6 ;  /* 0x000000ffff0d7224 */ /* 0x000fe400078e0006 */
[----:B------:R-:W-:Y:S01]  /*2cd00*/  @P2 LOP3.LUT R22, R22, 0x800000, RZ, 0xfc, !PT ;  /* 0x0080000016162812 */ /* 0x000fe200078efcff */
[----:B------:R-:W-:Y:S02]  /*2cd10*/  IMAD.MOV.U32 R12, RZ, RZ, RZ ;  /* 0x000000ffff0c7224 */ /* 0x000fe400078e00ff */
[----:B------:R-:W-:Y:S01]  /*2cd20*/  IMAD.MOV.U32 R11, RZ, RZ, 0x181f ;  /* 0x0000181fff0b7424 */ /* 0x000fe200078e00ff */
[----:B------:R-:W-:Y:S01]  /*2cd30*/  LOP3.LUT R22, R22, 0xffbfffff, RZ, 0xc0, !PT ;  /* 0xffbfffff16167812 */ /* 0x000fe200078ec0ff */
[----:B------:R-:W-:-:S03]  /*2cd40*/  IMAD.MOV.U32 R15, RZ, RZ, -0x1 ;  /* 0xffffffffff0f7424 */ /* 0x000fc600078e00ff */
        /* <DEDUP_REMOVED lines=39> */
.L_x_6556:
[----:B------:R-:W-:Y:S05]  /*2cfc0*/  BSYNC B0 ;  /* 0x0000000000007941 */ /* 0x000fea0003800000 */
.L_x_6555:
        /* <DEDUP_REMOVED lines=11> */
.L_x_6557:
        /* <DEDUP_REMOVED lines=39> */
.L_x_6558:
[----:B------:R-:W-:Y:S02]  /*2d2f0*/  IMAD.MOV.U32 R13, RZ, RZ, R0 ;  /* 0x000000ffff0d7224 */ /* 0x000fe400078e0000 */
[----:B------:R-:W-:-:S07]  /*2d300*/  IMAD.MOV.U32 R7, RZ, RZ, R14 ;  /* 0x000000ffff077224 */ /* 0x000fce00078e000e */
[----:B------:R-:W-:Y:S05]  /*2d310*/  WARPSYNC.COLLECTIVE R15, `(.L_x_6559) ;  /* 0x000000000f087348 */ /* 0x000fea0003c00000 */
[----:B------:R0:W1:Y:S02]  /*2d320*/  SHFL.IDX P6, R14, R13, R12, R11 ;  /* 0x0000000c0d0e7389 */ /* 0x00006400000c000b */
[----:B01----:R-:W-:Y:S01]  /*2d330*/  ENDCOLLECTIVE ;  /* 0x000000000000791b */ /* 0x003fe20003800000 */
.L_x_6559:
        /* <DEDUP_REMOVED lines=33> */
.L_x_6560:
[----:B------:R-:W-:Y:S02]  /*2d550*/  IMAD.MOV.U32 R13, RZ, RZ, R0 ;  /* 0x000000ffff0d7224 */ /* 0x000fe400078e0000 */
[----:B------:R-:W-:-:S07]  /*2d560*/  IMAD.MOV.U32 R7, RZ, RZ, R14 ;  /* 0x000000ffff077224 */ /* 0x000fce00078e000e */
[----:B------:R-:W-:Y:S05]  /*2d570*/  WARPSYNC.COLLECTIVE R15, `(.L_x_6561) ;  /* 0x000000000f087348 */ /* 0x000fea0003c00000 */
[----:B------:R0:W1:Y:S02]  /*2d580*/  SHFL.IDX P6, R14, R13, R12, R11 ;  /* 0x0000000c0d0e7389 */ /* 0x00006400000c000b */
[----:B01----:R-:W-:Y:S01]  /*2d590*/  ENDCOLLECTIVE ;  /* 0x000000000000791b */ /* 0x003fe20003800000 */
.L_x_6561:
        /* <DEDUP_REMOVED lines=27> */
.L_x_6562:
[----:B------:R-:W-:Y:S02]  /*2d750*/  IMAD.MOV.U32 R13, RZ, RZ, R0 ;  /* 0x000000ffff0d7224 */ /* 0x000fe400078e0000 */
[----:B------:R-:W-:-:S07]  /*2d760*/  IMAD.MOV.U32 R6, RZ, RZ, R14 ;  /* 0x000000ffff067224 */ /* 0x000fce00078e000e */
[----:B------:R-:W-:Y:S05]  /*2d770*/  WARPSYNC.COLLECTIVE R15, `(.L_x_6563) ;  /* 0x000000000f087348 */ /* 0x000fea0003c00000 */
[----:B------:R0:W1:Y:S02]  /*2d780*/  SHFL.IDX P6, R14, R13, R12, R11 ;  /* 0x0000000c0d0e7389 */ /* 0x00006400000c000b */
[----:B01----:R-:W-:Y:S01]  /*2d790*/  ENDCOLLECTIVE ;  /* 0x000000000000791b */ /* 0x003fe20003800000 */
.L_x_6563:
[----:B------:R-:W-:Y:S01]  /*2d7a0*/  IMAD.MOV.U32 R0, RZ, RZ, R14 ;  /* 0x000000ffff007224 */ /* 0x000fe200078e000e */
[----:B------:R-:W-:Y:S06]  /*2d7b0*/  BRA `(.L_x_6564) ;  /* 0xffffffb800487947 */ /* 0x000fec000383ffff */
.L_x_6479:
[----:B0-----:R0:W1:Y:S02]  /*2d7c0*/  SYNCS.PHASECHK.TRANS64.TRYWAIT P0, [R23+URZ+0x38820], R0 ;  /* 0x03882000170075a7 */ /* 0x001064000800017f */
[----:B-1----:R-:W-:Y:S05]  /*2d7d0*/  @!P0 NANOSLEEP.SYNCS 0x989680 ;  /* 0x009896800000895d */ /* 0x002fea0003900000 */
[----:B------:R-:W1:Y:S02]  /*2d7e0*/  @!P0 SYNCS.PHASECHK.TRANS64 P0, [R23+URZ+0x38820], R0 ;  /* 0x03882000170085a7 */ /* 0x000e64000800007f */
[----:B-1----:R-:W-:Y:S05]  /*2d7f0*/  @!P0 BRA `(.L_x_6479) ;  /* 0xfffffffc00f08947 */ /* 0x002fea000383ffff */
[----:B------:R-:W-:Y:S05]  /*2d800*/  BRA `(.L_x_6565) ;  /* 0xffffffb800e47947 */ /* 0x000fea000383ffff */
.L_x_6482:
[----:B0-----:R0:W1:Y:S02]  /*2d810*/  SYNCS.PHASECHK.TRANS64.TRYWAIT P0, [R17+URZ+0x38860], R0 ;  /* 0x03886000110075a7 */ /* 0x001064000800017f */
[----:B-1----:R-:W-:Y:S05]  /*2d820*/  @!P0 NANOSLEEP.SYNCS 0x989680 ;  /* 0x009896800000895d */ /* 0x002fea0003900000 */
[----:B------:R-:W1:Y:S02]  /*2d830*/  @!P0 SYNCS.PHASECHK.TRANS64 P0, [R17+URZ+0x38860], R0 ;  /* 0x03886000110085a7 */ /* 0x000e64000800007f */
[----:B-1----:R-:W-:Y:S05]  /*2d840*/  @!P0 BRA `(.L_x_6482) ;  /* 0xfffffffc00f08947 */ /* 0x002fea000383ffff */
[----:B------:R-:W-:Y:S05]  /*2d850*/  BRA `(.L_x_6566) ;  /* 0xffffffb800f47947 */ /* 0x000fea000383ffff */
.L_x_6483:
        /* <DEDUP_REMOVED lines=8> */
.L_x_6568:
[----:B------:R-:W-:Y:S05]  /*2d8e0*/  BSYNC B0 ;  /* 0x0000000000007941 */ /* 0x000fea0003800000 */
.L_x_6567:
        /* <DEDUP_REMOVED lines=15> */
.L_x_6569:
        /* <DEDUP_REMOVED lines=39> */
.L_x_6570:
[----:B------:R-:W-:Y:S02]  /*2dc50*/  IMAD.MOV.U32 R13, RZ, RZ, R5 ;  /* 0x000000ffff0d7224 */ /* 0x000fe400078e0005 */
[----:B------:R-:W-:-:S07]  /*2dc60*/  IMAD.MOV.U32 R3, RZ, RZ, R14 ;  /* 0x000000ffff037224 */ /* 0x000fce00078e000e */
[----:B------:R-:W-:Y:S05]  /*2dc70*/  WARPSYNC.COLLECTIVE R15, `(.L_x_6571) ;  /* 0x000000000f087348 */ /* 0x000fea0003c00000 */
[----:B------:R0:W1:Y:S02]  /*2dc80*/  SHFL.IDX P6, R14, R13, R12, R11 ;  /* 0x0000000c0d0e7389 */ /* 0x00006400000c000b */
[----:B01----:R-:W-:Y:S01]  /*2dc90*/  ENDCOLLECTIVE ;  /* 0x000000000000791b */ /* 0x003fe20003800000 */
.L_x_6571:
        /* <DEDUP_REMOVED lines=29> */
.L_x_6572:
[----:B------:R-:W-:Y:S02]  /*2de70*/  IMAD.MOV.U32 R13, RZ, RZ, R5 ;  /* 0x000000ffff0d7224 */ /* 0x000fe400078e0005 */
[----:B------:R-:W-:-:S07]  /*2de80*/  IMAD.MOV.U32 R7, RZ, RZ, R14 ;  /* 0x000000ffff077224 */ /* 0x000fce00078e000e */
[----:B------:R-:W-:Y:S05]  /*2de90*/  WARPSYNC.COLLECTIVE R15, `(.L_x_6573) ;  /* 0x000000000f087348 */ /* 0x000fea0003c00000 */
[----:B------:R0:W1:Y:S02]  /*2dea0*/  SHFL.IDX P6, R14, R13, R12, R11 ;  /* 0x0000000c0d0e7389 */ /* 0x00006400000c000b */
[----:B01----:R-:W-:Y:S01]  /*2deb0*/  ENDCOLLECTIVE ;  /* 0x000000000000791b */ /* 0x003fe20003800000 */
.L_x_6573:
        /* <DEDUP_REMOVED lines=29> */
.L_x_6574:
[----:B------:R-:W-:Y:S02]  /*2e090*/  IMAD.MOV.U32 R13, RZ, RZ, R5 ;  /* 0x000000ffff0d7224 */ /* 0x000fe400078e0005 */
[----:B------:R-:W-:-:S07]  /*2e0a0*/  IMAD.MOV.U32 R6, RZ, RZ, R14 ;  /* 0x000000ffff067224 */ /* 0x000fce00078e000e */
[----:B------:R-:W-:Y:S05]  /*2e0b0*/  WARPSYNC.COLLECTIVE R15, `(.L_x_6575) ;  /* 0x000000000f087348 */ /* 0x000fea0003c00000 */
[----:B------:R0:W1:Y:S02]  /*2e0c0*/  SHFL.IDX P6, R14, R13, R12, R11 ;  /* 0x0000000c0d0e7389 */ /* 0x00006400000c000b */
[----:B01----:R-:W-:Y:S01]  /*2e0d0*/  ENDCOLLECTIVE ;  /* 0x000000000000791b */ /* 0x003fe20003800000 */
.L_x_6575:
[----:B------:R-:W-:Y:S01]  /*2e0e0*/  IMAD.MOV.U32 R2, RZ, RZ, R14 ;  /* 0x000000ffff027224 */ /* 0x000fe200078e000e */
[----:B------:R-:W-:Y:S06]  /*2e0f0*/  BRA `(.L_x_6576) ;  /* 0xffffffb800887947 */ /* 0x000fec000383ffff */
.L_x_6490:
[----:B0-----:R0:W1:Y:S02]  /*2e100*/  SYNCS.PHASECHK.TRANS64.TRYWAIT P0, [R6+URZ+0x38840], R17 ;  /* 0x03884011060075a7 */ /* 0x001064000800017f */
[----:B-1----:R-:W-:Y:S05]  /*2e110*/  @!P0 NANOSLEEP.SYNCS 0x989680 ;  /* 0x009896800000895d */ /* 0x002fea0003900000 */
[----:B------:R-:W1:Y:S02]  /*2e120*/  @!P0 SYNCS.PHASECHK.TRANS64 P0, [R6+URZ+0x38840], R17 ;  /* 0x03884011060085a7 */ /* 0x000e64000800007f */
[----:B-1----:R-:W-:Y:S05]  /*2e130*/  @!P0 BRA `(.L_x_6490) ;  /* 0xfffffffc00f08947 */ /* 0x002fea000383ffff */
[----:B------:R-:W-:Y:S05]  /*2e140*/  BRA `(.L_x_6577) ;  /* 0xffffffc0001c7947 */ /* 0x000fea000383ffff */
.L_x_6491:
        /* <DEDUP_REMOVED lines=8> */
.L_x_6579:
[----:B------:R-:W-:Y:S05]  /*2e1d0*/  BSYNC B1 ;  /* 0x0000000000017941 */ /* 0x000fea0003800000 */
.L_x_6578:
        /* <DEDUP_REMOVED lines=9> */
.L_x_6580:
[----:B------:R-:W-:Y:S02]  /*2e270*/  IMAD.MOV.U32 R13, RZ, RZ, R27 ;  /* 0x000000ffff0d7224 */ /* 0x000fe400078e001b */
[----:B------:R-:W-:Y:S02]  /*2e280*/  IMAD.MOV.U32 R12, RZ, RZ, 0x1 ;  /* 0x00000001ff0c7424 */ /* 0x000fe400078e00ff */
[----:B------:R-:W-:-:S07]  /*2e290*/  IMAD.MOV.U32 R2, RZ, RZ, R14 ;  /* 0x000000ffff027224 */ /* 0x000fce00078e000e */
[----:B------:R-:W-:Y:S05]  /*2e2a0*/  WARPSYNC.COLLECTIVE R15, `(.L_x_6581) ;  /* 0x000000000f087348 */ /* 0x000fea0003c00000 */
[----:B------:R0:W1:Y:S02]  /*2e2b0*/  SHFL.IDX P6, R14, R13, R12, R11 ;  /* 0x0000000c0d0e7389 */ /* 0x00006400000c000b */
[----:B01----:R-:W-:Y:S01]  /*2e2c0*/  ENDCOLLECTIVE ;  /* 0x000000000000791b */ /* 0x003fe20003800000 */
.L_x_6581:
        /* <DEDUP_REMOVED lines=11> */
.L_x_6582:
[----:B------:R-:W-:Y:S02]  /*2e380*/  IMAD.MOV.U32 R13, RZ, RZ, R27 ;  /* 0x000000ffff0d7224 */ /* 0x000fe400078e001b */
[----:B------:R-:W-:Y:S02]  /*2e390*/  IMAD.MOV.U32 R12, RZ, RZ, 0x2 ;  /* 0x00000002ff0c7424 */ /* 0x000fe400078e00ff */
[----:B------:R-:W-:-:S07]  /*2e3a0*/  IMAD.MOV.U32 R2, RZ, RZ, R14 ;  /* 0x000000ffff027224 */ /* 0x000fce00078e000e */
[----:B------:R-:W-:Y:S05]  /*2e3b0*/  WARPSYNC.COLLECTIVE R15, `(.L_x_6583) ;  /* 0x000000000f087348 */ /* 0x000fea0003c00000 */
[----:B------:R0:W1:Y:S02]  /*2e3c0*/  SHFL.IDX P6, R14, R13, R12, R11 ;  /* 0x0000000c0d0e7389 */ /* 0x00006400000c000b */
[----:B01----:R-:W-:Y:S01]  /*2e3d0*/  ENDCOLLECTIVE ;  /* 0x000000000000791b */ /* 0x003fe20003800000 */
.L_x_6583:
        /* <DEDUP_REMOVED lines=11> */
.L_x_6584:
[----:B------:R-:W-:Y:S02]  /*2e490*/  IMAD.MOV.U32 R13, RZ, RZ, R27 ;  /* 0x000000ffff0d7224 */ /* 0x000fe400078e001b */
[----:B------:R-:W-:Y:S02]  /*2e4a0*/  IMAD.MOV.U32 R12, RZ, RZ, 0x3 ;  /* 0x00000003ff0c7424 */ /* 0x000fe400078e00ff */
[----:B------:R-:W-:-:S07]  /*2e4b0*/  IMAD.MOV.U32 R2, RZ, RZ, R14 ;  /* 0x000000ffff027224 */ /* 0x000fce00078e000e */
[----:B------:R-:W-:Y:S05]  /*2e4c0*/  WARPSYNC.COLLECTIVE R15, `(.L_x_6585) ;  /* 0x000000000f087348 */ /* 0x000fea0003c00000 */
[----:B------:R0:W1:Y:S02]  /*2e4d0*/  SHFL.IDX P6, R14, R13, R12, R11 ;  /* 0x0000000c0d0e7389 */ /* 0x00006400000c000b */
[----:B01----:R-:W-:Y:S01]  /*2e4e0*/  ENDCOLLECTIVE ;  /* 0x000000000000791b */ /* 0x003fe20003800000 */
.L_x_6585:
        /* <DEDUP_REMOVED lines=11> */
.L_x_6586:
[----:B------:R-:W-:Y:S01]  /*2e5a0*/  IMAD.MOV.U32 R2, RZ, RZ, R14 ;  /* 0x000000ffff027224 */ /* 0x000fe200078e000e */
[----:B------:R-:W-:Y:S06]  /*2e5b0*/  BRA `(.L_x_6587) ;  /* 0xffffffbc00ac7947 */ /* 0x000fec000383ffff */
.L_x_6496:
[----:B---3--:R3:W4:Y:S02]  /*2e5c0*/  SYNCS.PHASECHK.TRANS64.TRYWAIT P0, [R6+URZ+0x38860], R17 ;  /* 0x03886011060075a7 */ /* 0x008724000800017f */
[----:B----4-:R-:W-:Y:S05]  /*2e5d0*/  @!P0 NANOSLEEP.SYNCS 0x989680 ;  /* 0x009896800000895d */ /* 0x010fea0003900000 */
[----:B------:R-:W4:Y:S02]  /*2e5e0*/  @!P0 SYNCS.PHASECHK.TRANS64 P0, [R6+URZ+0x38860], R17 ;  /* 0x03886011060085a7 */ /* 0x000f24000800007f */
[----:B----4-:R-:W-:Y:S05]  /*2e5f0*/  @!P0 BRA `(.L_x_6496) ;  /* 0xfffffffc00f08947 */ /* 0x010fea000383ffff */
[----:B------:R-:W-:Y:S05]  /*2e600*/  BRA `(.L_x_6588) ;  /* 0xffffffbc00fc7947 */ /* 0x000fea000383ffff */
.L_x_6497:
        /* <DEDUP_REMOVED lines=8> */
.L_x_6590:
[----:B------:R-:W-:Y:S05]  /*2e690*/  BSYNC B1 ;  /* 0x0000000000017941 */ /* 0x000fea0003800000 */
.L_x_6589:
        /* <DEDUP_REMOVED lines=13> */
.L_x_6591:
        /* <DEDUP_REMOVED lines=17> */
.L_x_6592:
        /* <DEDUP_REMOVED lines=16> */
.L_x_6593:
        /* <DEDUP_REMOVED lines=19> */
.L_x_6594:
        /* <DEDUP_REMOVED lines=14> */
.L_x_6595:
        /* <DEDUP_REMOVED lines=16> */
.L_x_6596:
        /* <DEDUP_REMOVED lines=14> */
.L_x_6597:
[----:B------:R-:W-:Y:S05]  /*2ed70*/  BRA `(.L_x_6598) ;  /* 0xffffffbc00687947 */ /* 0x000fea000383ffff */
.L_x_6505:
        /* <DEDUP_REMOVED lines=8> */
.L_x_6600:
[----:B------:R-:W-:Y:S05]  /*2ee00*/  BSYNC B0 ;  /* 0x0000000000007941 */ /* 0x000fea0003800000 */
.L_x_6599:
        /* <DEDUP_REMOVED lines=9> */
.L_x_6601:
        /* <DEDUP_REMOVED lines=18> */
.L_x_6602:
[----:B------:R-:W-:Y:S01]  /*2efc0*/  IMAD.MOV.U32 R12, RZ, RZ, 0x2 ;  /* 0x00000002ff0c7424 */ /* 0x000fe200078e00ff */
[----:B------:R-:W-:-:S05]  /*2efd0*/  SEL R4, R14, RZ, P1 ;  /* 0x000000ff0e047207 */ /* 0x000fca0000800000 */
[----:B------:R-:W-:-:S04]  /*2efe0*/  IMAD.IADD R4, R17, 0x1, R4 ;  /* 0x0000000111047824 */ /* 0x000fc800078e0204 */
[----:B------:R-:W-:-:S07]  /*2eff0*/  IMAD.MOV.U32 R13, RZ, RZ, R4 ;  /* 0x000000ffff0d7224 */ /* 0x000fce00078e0004 */
[----:B------:R-:W-:Y:S05]  /*2f000*/  WARPSYNC.COLLECTIVE R15, `(.L_x_6603) ;  /* 0x000000000f087348 */ /* 0x000fea0003c00000 */
[----:B------:R0:W1:Y:S02]  /*2f010*/  SHFL.UP P6, R14, R13, R12, R11 ;  /* 0x0400000c0d0e7389 */ /* 0x00006400000c000b */
[----:B01----:R-:W-:Y:S01]  /*2f020*/  ENDCOLLECTIVE ;  /* 0x000000000000791b */ /* 0x003fe20003800000 */
.L_x_6603:
[----:B------:R-:W-:Y:S01]  /*2f030*/  IMAD.MOV.U32 R12, RZ, RZ, 0x4 ;  /* 0x00000004ff0c7424 */ /* 0x000fe200078e00ff */
[----:B------:R-:W-:-:S05]  /*2f040*/  SEL R3, R14, RZ, P2 ;  /* 0x000000ff0e037207 */ /* 0x000fca0001000000 */
[----:B------:R-:W-:-:S04]  /*2f050*/  IMAD.IADD R6, R4, 0x1, R3 ;  /* 0x0000000104067824 */ /* 0x000fc800078e0203 */
[----:B------:R-:W-:-:S07]  /*2f060*/  IMAD.MOV.U32 R13, RZ, RZ, R6 ;  /* 0x000000ffff0d7224 */ /* 0x000fce00078e0006 */
[----:B------:R-:W-:Y:S05]  /*2f070*/  WARPSYNC.COLLECTIVE R15, `(.L_x_6604) ;  /* 0x000000000f087348 */ /* 0x000fea0003c00000 */
[----:B------:R0:W1:Y:S02]  /*2f080*/  SHFL.UP P6, R14, R13, R12, R11 ;  /* 0x0400000c0d0e7389 */ /* 0x00006400000c000b */
[----:B01----:R-:W-:Y:S01]  /*2f090*/  ENDCOLLECTIVE ;  /* 0x000000000000791b */ /* 0x003fe20003800000 */
.L_x_6604:
[----:B------:R-:W-:Y:S01]  /*2f0a0*/  IMAD.MOV.U32 R12, RZ, RZ, 0x8 ;  /* 0x00000008ff0c7424 */ /* 0x000fe200078e00ff */
[----:B------:R-:W-:-:S05]  /*2f0b0*/  SEL R3, R14, RZ, P3 ;  /* 0x000000ff0e037207 */ /* 0x000fca0001800000 */
[----:B------:R-:W-:-:S04]  /*2f0c0*/  IMAD.IADD R2, R6, 0x1, R3 ;  /* 0x0000000106027824 */ /* 0x000fc800078e0203 */
[----:B------:R-:W-:-:S07]  /*2f0d0*/  IMAD.MOV.U32 R13, RZ, RZ, R2 ;  /* 0x000000ffff0d7224 */ /* 0x000fce00078e0002 */
[----:B------:R-:W-:Y:S05]  /*2f0e0*/  WARPSYNC.COLLECTIVE R15, `(.L_x_6605) ;  /* 0x000000000f087348 */ /* 0x000fea0003c00000 */
[----:B------:R0:W1:Y:S02]  /*2f0f0*/  SHFL.UP P6, R14, R13, R12, R11 ;  /* 0x0400000c0d0e7389 */ /* 0x00006400000c000b */
[----:B01----:R-:W-:Y:S01]  /*2f100*/  ENDCOLLECTIVE ;  /* 0x000000000000791b */ /* 0x003fe20003800000 */
.L_x_6605:
[----:B------:R-:W-:Y:S01]  /*2f110*/  IMAD.MOV.U32 R12, RZ, RZ, 0x10 ;  /* 0x00000010ff0c7424 */ /* 0x000fe200078e00ff */
[----:B------:R-:W-:-:S05]  /*2f120*/  SEL R3, R14, RZ, P4 ;  /* 0x000000ff0e037207 */ /* 0x000fca0002000000 */
[----:B------:R-:W-:-:S04]  /*2f130*/  IMAD.IADD R3, R2, 0x1, R3 ;  /* 0x0000000102037824 */ /* 0x000fc800078e0203 */
[----:B------:R-:W-:-:S07]  /*2f140*/  IMAD.MOV.U32 R13, RZ, RZ, R3 ;  /* 0x000000ffff0d7224 */ /* 0x000fce00078e0003 */
[----:B------:R-:W-:Y:S05]  /*2f150*/  WARPSYNC.COLLECTIVE R15, `(.L_x_6606) ;  /* 0x000000000f087348 */ /* 0x000fea0003c00000 */
[----:B------:R0:W1:Y:S02]  /*2f160*/  SHFL.UP P6, R14, R13, R12, R11 ;  /* 0x0400000c0d0e7389 */ /* 0x00006400000c000b */
[----:B01----:R-:W-:Y:S01]  /*2f170*/  ENDCOLLECTIVE ;  /* 0x000000000000791b */ /* 0x003fe20003800000 */
.L_x_6606:
        /* <DEDUP_REMOVED lines=8> */
.L_x_6607:
[----:B------:R-:W-:Y:S05]  /*2f200*/  BRA `(.L_x_6608) ;  /* 0xffffffbc00fc7947 */ /* 0x000fea000383ffff */
.L_x_6510:
        /* <DEDUP_REMOVED lines=8> */
.L_x_6610:
[----:B------:R-:W-:Y:S05]  /*2f290*/  BSYNC B0 ;  /* 0x0000000000007941 */ /* 0x000fea0003800000 */
.L_x_6609:
        /* <DEDUP_REMOVED lines=8> */
.L_x_6611:
[----:B------:R-:W-:Y:S01]  /*2f320*/  IMAD.MOV.U32 R12, RZ, RZ, 0x4 ;  /* 0x00000004ff0c7424 */ /* 0x000fe200078e00ff */
[----:B------:R-:W-:-:S05]  /*2f330*/  SEL R2, R14, RZ, P2 ;  /* 0x000000ff0e027207 */ /* 0x000fca0001000000 */
[----:B------:R-:W-:-:S04]  /*2f340*/  IMAD.IADD R2, R13, 0x1, R2 ;  /* 0x000000010d027824 */ /* 0x000fc800078e0202 */
[----:B------:R-:W-:-:S07]  /*2f350*/  IMAD.MOV.U32 R13, RZ, RZ, R2 ;  /* 0x000000ffff0d7224 */ /* 0x000fce00078e0002 */
[----:B------:R-:W-:Y:S05]  /*2f360*/  WARPSYNC.COLLECTIVE R15, `(.L_x_6612) ;  /* 0x000000000f087348 */ /* 0x000fea0003c00000 */
[----:B------:R0:W1:Y:S02]  /*2f370*/  SHFL.UP P6, R14, R13, R12, R11 ;  /* 0x0400000c0d0e7389 */ /* 0x00006400000c000b */
[----:B01----:R-:W-:Y:S01]  /*2f380*/  ENDCOLLECTIVE ;  /* 0x000000000000791b */ /* 0x003fe20003800000 */
.L_x_6612:
[----:B------:R-:W-:Y:S01]  /*2f390*/  IMAD.MOV.U32 R12, RZ, RZ, 0x8 ;  /* 0x00000008ff0c7424 */ /* 0x000fe200078e00ff */
[----:B------:R-:W-:-:S05]  /*2f3a0*/  SEL R3, R14, RZ, P3 ;  /* 0x000000ff0e037207 */ /* 0x000fca0001800000 */
[----:B------:R-:W-:-:S04]  /*2f3b0*/  IMAD.IADD R3, R2, 0x1, R3 ;  /* 0x0000000102037824 */ /* 0x000fc800078e0203 */
[----:B------:R-:W-:-:S07]  /*2f3c0*/  IMAD.MOV.U32 R13, RZ, RZ, R3 ;  /* 0x000000ffff0d7224 */ /* 0x000fce00078e0003 */
[----:B------:R-:W-:Y:S05]  /*2f3d0*/  WARPSYNC.COLLECTIVE R15, `(.L_x_6613) ;  /* 0x000000000f087348 */ /* 0x000fea0003c00000 */
[----:B------:R0:W1:Y:S02]  /*2f3e0*/  SHFL.UP P6, R14, R13, R12, R11 ;  /* 0x0400000c0d0e7389 */ /* 0x00006400000c000b */
[----:B01----:R-:W-:Y:S01]  /*2f3f0*/  ENDCOLLECTIVE ;  /* 0x000000000000791b */ /* 0x003fe20003800000 */
.L_x_6613:
[----:B------:R-:W-:Y:S01]  /*2f400*/  IMAD.MOV.U32 R12, RZ, RZ, 0x10 ;  /* 0x00000010ff0c7424 */ /* 0x000fe200078e00ff */
[----:B------:R-:W-:-:S05]  /*2f410*/  SEL R4, R14, RZ, P4 ;  /* 0x000000ff0e047207 */ /* 0x000fca0002000000 */
[----:B------:R-:W-:-:S04]  /*2f420*/  IMAD.IADD R4, R3, 0x1, R4 ;  /* 0x0000000103047824 */ /* 0x000fc800078e0204 */
[----:B------:R-:W-:-:S07]  /*2f430*/  IMAD.MOV.U32 R13, RZ, RZ, R4 ;  /* 0x000000ffff0d7224 */ /* 0x000fce00078e0004 */
[----:B------:R-:W-:Y:S05]  /*2f440*/  WARPSYNC.COLLECTIVE R15, `(.L_x_6614) ;  /* 0x000000000f087348 */ /* 0x000fea0003c00000 */
[----:B------:R0:W1:Y:S02]  /*2f450*/  SHFL.UP P6, R14, R13, R12, R11 ;  /* 0x0400000c0d0e7389 */ /* 0x00006400000c000b */
[----:B01----:R-:W-:Y:S01]  /*2f460*/  ENDCOLLECTIVE ;  /* 0x000000000000791b */ /* 0x003fe20003800000 */
.L_x_6614:
        /* <DEDUP_REMOVED lines=8> */
.L_x_6615:
[----:B------:R-:W-:Y:S05]  /*2f4f0*/  BRA `(.L_x_6616) ;  /* 0xffffffbc00dc7947 */ /* 0x000fea000383ffff */
.L_x_6512:
[----:B------:R-:W-:Y:S01]  /*2f500*/  BSSY B0, `(.L_x_6617) ;  /* 0x0000006000007945 */ /* 0x000fe20003800000 */
[----:B------:R-:W-:Y:S01]  /*2f510*/  PLOP3.LUT P6, PT, P6, PT, PT, 0x8, 0x0 ;  /* 0x000000000000781c */ /* 0x000fe200037ce170 */
[----:B------:R-:W-:-:S12]  /*2f520*/  IMAD.MOV.U32 R15, RZ, RZ, -0x1 ;  /* 0xffffffffff0f7424 */ /* 0x000fd800078e00ff */
[----:B01----:R-:W-:Y:S05]  /*2f530*/  WARPSYNC.COLLECTIVE R15, `(.L_x_6618) ;  /* 0x000000000f087348 */ /* 0x003fea0003c00000 */
[----:B------:R-:W-:Y:S01]  /*2f540*/  VOTE.ANY R14, PT, P6 ;  /* 0x00000000000e7806 */ /* 0x000fe200030e0100 */
[----:B01----:R-:W-:Y:S06]  /*2f550*/  ENDCOLLECTIVE ;  /* 0x000000000000791b */ /* 0x003fec0003800000 */
.L_x_6618:
[----:B------:R-:W-:Y:S05]  /*2f560*/  BSYNC B0 ;  /* 0x0000000000007941 */ /* 0x000fea0003800000 */
.L_x_6617:
        /* <DEDUP_REMOVED lines=9> */
.L_x_6619:
[----:B------:R-:W-:Y:S01]  /*2f600*/  IMAD.MOV.U32 R17, RZ, RZ, R14 ;  /* 0x000000ffff117224 */ /* 0x000fe200078e000e */
[----:B------:R-:W-:Y:S06]  /*2f610*/  BRA `(.L_x_6620) ;  /* 0xffffffbc00cc7947 */ /* 0x000fec000383ffff */
.L_x_6514:
[----:B------:R-:W-:Y:S01]  /*2f620*/  BSSY B0, `(.L_x_6621) ;  /* 0x0000007000007945 */ /* 0x000fe20003800000 */
[----:B------:R-:W-:Y:S02]  /*2f630*/  IMAD.MOV.U32 R13, RZ, RZ, R2 ;  /* 0x000000ffff0d7224 */ /* 0x000fe400078e0002 */
[----:B------:R-:W-:Y:S02]  /*2f640*/  IMAD.MOV.U32 R11, RZ, RZ, 0x1f ;  /* 0x0000001fff0b7424 */ /* 0x000fe400078e00ff */
[----:B------:R-:W-:-:S07]  /*2f650*/  IMAD.MOV.U32 R15, RZ, RZ, -0x1 ;  /* 0xffffffffff0f7424 */ /* 0x000fce00078e00ff */
[----:B0123--:R-:W-:Y:S05]  /*2f660*/  WARPSYNC.COLLECTIVE R15, `(.L_x_6622) ;  /* 0x000000000f087348 */ /* 0x00ffea0003c00000 */
[----:B------:R4:W0:Y:S02]  /*2f670*/  SHFL.IDX P6, R14, R13, R12, R11 ;  /* 0x0000000c0d0e7389 */ /* 0x00082400000c000b */
[----:B01234-:R-:W-:Y:S01]  /*2f680*/  ENDCOLLECTIVE ;  /* 0x000000000000791b */ /* 0x01ffe20003800000 */
.L_x_6622:
[----:B------:R-:W-:Y:S05]  /*2f690*/  BSYNC B0 ;  /* 0x0000000000007941 */ /* 0x000fea0003800000 */
.L_x_6621:
[----:B------:R-:W-:Y:S05]  /*2f6a0*/  BRA `(.L_x_6513) ;  /* 0xffffffbc00c47947 */ /* 0x000fea000383ffff */
.L_x_6518:
[----:B0-----:R0:W1:Y:S02]  /*2f6b0*/  SYNCS.PHASECHK.TRANS64.TRYWAIT P0, [R7+URZ+0x38820], R0 ;  /* 0x03882000070075a7 */ /* 0x001064000800017f */
[----:B-1----:R-:W-:Y:S05]  /*2f6c0*/  @!P0 NANOSLEEP.SYNCS 0x989680 ;  /* 0x009896800000895d */ /* 0x002fea0003900000 */
[----:B------:R-:W1:Y:S02]  /*2f6d0*/  @!P0 SYNCS.PHASECHK.TRANS64 P0, [R7+URZ+0x38820], R0 ;  /* 0x03882000070085a7 */ /* 0x000e64000800007f */
[----:B-1----:R-:W-:Y:S05]  /*2f6e0*/  @!P0 BRA `(.L_x_6518) ;  /* 0xfffffffc00f08947 */ /* 0x002fea000383ffff */
[----:B------:R-:W-:Y:S05]  /*2f6f0*/  BRA `(.L_x_6623) ;  /* 0xffffffc4003c7947 */ /* 0x000fea000383ffff */
.L_x_6519:
        /* <DEDUP_REMOVED lines=11> */
.L_x_6625:
[----:B------:R-:W-:Y:S05]  /*2f7b0*/  BSYNC B0 ;  /* 0x0000000000007941 */ /* 0x000fea0003800000 */
.L_x_6624:
[----:B------:R-:W-:Y:S05]  /*2f7c0*/  BRA `(.L_x_6626) ;  /* 0xffffffc400247947 */ /* 0x000fea000383ffff */
.L_x_6522:
[----:B------:R-:W-:Y:S01]  /*2f7d0*/  BSSY B1, `(.L_x_6627) ;  /* 0x0000006000017945 */ /* 0x000fe20003800000 */
[----:B------:R-:W-:-:S07]  /*2f7e0*/  IMAD.MOV.U32 R15, RZ, RZ, -0x1 ;  /* 0xffffffffff0f7424 */ /* 0x000fce00078e00ff */
[----:B0-234-:R-:W-:Y:S05]  /*2f7f0*/  WARPSYNC.COLLECTIVE R15, `(.L_x_6628) ;  /* 0x000000000f0c7348 */ /* 0x01dfea0003c00000 */
[----:B------:R-:W-:Y:S02]  /*2f800*/  ELECT P6, UR62, PT ;  /* 0x00000000003e782f */ /* 0x000fe400038c0000 */
[----:B------:R-:W-:Y:S01]  /*2f810*/  MOV R14, UR62 ;  /* 0x0000003e000e7c02 */ /* 0x000fe20008000f00 */
[----:B0-234-:R-:W-:Y:S10]  /*2f820*/  ENDCOLLECTIVE ;  /* 0x000000000000791b */ /* 0x01dff40003800000 */
.L_x_6628:
[----:B------:R-:W-:Y:S05]  /*2f830*/  BSYNC B1 ;  /* 0x0000000000017941 */ /* 0x000fea0003800000 */
.L_x_6627:
[----:B------:R-:W-:Y:S05]  /*2f840*/  BRA `(.L_x_6629) ;  /* 0xffffffc4001c7947 */ /* 0x000fea000383ffff */
.L_x_6524:
[----:B0-----:R0:W1:Y:S02]  /*2f850*/  SYNCS.PHASECHK.TRANS64.TRYWAIT P1, [R5+URZ+0x38840], R0 ;  /* 0x03884000050075a7 */ /* 0x001064000802017f */
[----:B-1----:R-:W-:Y:S05]  /*2f860*/  @!P1 NANOSLEEP.SYNCS 0x989680 ;  /* 0x009896800000995d */ /* 0x002fea0003900000 */
[----:B------:R-:W1:Y:S02]  /*2f870*/  @!P1 SYNCS.PHASECHK.TRANS64 P1, [R5+URZ+0x38840], R0 ;  /* 0x03884000050095a7 */ /* 0x000e64000802007f */
[----:B-1----:R-:W-:Y:S05]  /*2f880*/  @!P1 BRA `(.L_x_6524) ;  /* 0xfffffffc00f09947 */ /* 0x002fea000383ffff */
[----:B------:R-:W-:Y:S05]  /*2f890*/  BRA `(.L_x_6630) ;  /* 0xffffffc4003c7947 */ /* 0x000fea000383ffff */
.L_x_6526:
[----:B-1----:R1:W0:Y:S02]  /*2f8a0*/  SYNCS.PHASECHK.TRANS64.TRYWAIT P1, [R3+URZ+0x38840], R2 ;  /* 0x03884002030075a7 */ /* 0x002224000802017f */
[----:B0-----:R-:W-:Y:S05]  /*2f8b0*/  @!P1 NANOSLEEP.SYNCS 0x989680 ;  /* 0x009896800000995d */ /* 0x001fea0003900000 */
[----:B------:R-:W0:Y:S02]  /*2f8c0*/  @!P1 SYNCS.PHASECHK.TRANS64 P1, [R3+URZ+0x38840], R2 ;  /* 0x03884002030095a7 */ /* 0x000e24000802007f */
[----:B0-----:R-:W-:Y:S05]  /*2f8d0*/  @!P1 BRA `(.L_x_6526) ;  /* 0xfffffffc00f09947 */ /* 0x001fea000383ffff */
[----:B------:R-:W-:Y:S05]  /*2f8e0*/  BRA `(.L_x_6631) ;  /* 0xffffffc400487947 */ /* 0x000fea000383ffff */
.L_x_6528:
[----:B------:R0:W0:Y:S02]  /*2f8f0*/  SYNCS.PHASECHK.TRANS64.TRYWAIT P1, [R5+URZ+0x38860], R0 ;  /* 0x03886000050075a7 */ /* 0x000024000802017f */
[----:B0-----:R-:W-:Y:S05]  /*2f900*/  @!P1 NANOSLEEP.SYNCS 0x989680 ;  /* 0x009896800000995d */ /* 0x001fea0003900000 */
[----:B------:R-:W0:Y:S02]  /*2f910*/  @!P1 SYNCS.PHASECHK.TRANS64 P1, [R5+URZ+0x38860], R0 ;  /* 0x03886000050095a7 */ /* 0x000e24000802007f */
[----:B0-----:R-:W-:Y:S05]  /*2f920*/  @!P1 BRA `(.L_x_6528) ;  /* 0xfffffffc00f09947 */ /* 0x001fea000383ffff */
[----:B------:R-:W-:Y:S05]  /*2f930*/  BRA `(.L_x_6632) ;  /* 0xffffffc400447947 */ /* 0x000fea000383ffff */
        .type           $_ZN7cutlass13device_kernelIN5flash11enable_sm90INS1_16FlashAttnFwdSm90INS1_25CollectiveMainloopFwdSm90ILi2EN4cute5tupleIJNS5_1CILi1EEES8_S8_EEENS6_IJNS7_ILi64EEESA_SA_EEELi512ENS_10bfloat16_tEfNS_4arch4Sm90ELb0ELb1ELb1ELb1ELb1ELb0ELb1ELb0ELb0ELb1ELb0ELb0EEENS1_21CollectiveEpilogueFwdINS6_IJSA_NS7_ILi512EEESA_EEES9_SC_SE_Li256ELb1ELb1ELb0ELb0EEENS1_36VarlenDynamicPersistentTileSchedulerILi64ELi64ELi256ELi128ELb0ELb1ELb1ELb1ELb0ELb1EEEEEEEEEvNT_6ParamsE$_ZZN5flash25CollectiveMainloopFwdSm90ILi2EN4cute5tupleIJNS1_1CILi1EEES4_S4_EEENS2_IJNS3_ILi64EEES6_S6_EEELi512EN7cutlass10bfloat16_tEfNS8_4arch4Sm90ELb0ELb1ELb1ELb1ELb1ELb0ELb1ELb0ELb0ELb1ELb0ELb0EE3mmaINS_16FlashAttnFwdSm90ISC_NS_21CollectiveEpilogueFwdINS2_IJS6_NS3_ILi512EEES6_EEES5_S9_SB_Li256ELb1ELb1ELb0ELb0EEENS_36VarlenDynamicPersistentTileSchedulerILi64ELi64ELi256ELi128ELb0ELb1ELb1ELb1ELb0ELb1EEEE13SharedStorageENS1_6TensorINS1_11ArrayEngineIfLm128EEENS1_6LayoutINS2_IJNS2_IJNS3_ILi2EEESR_NS3_ILi32EEEEEES4_S4_EEENS2_IJNS2_IJS4_SR_NS3_ILi4EEEEEENS3_ILi0EEESX_EEEEEEENS_7SoftmaxILi2ELi0EEEEEbRKNSC_6ParamsENS8_13PipelineAsyncILi2EEES17_RNS8_13PipelineStateILj2EEERT0_RT1_iRiRKNS_16SeqlenInfoQKNewKILb1ELb0EEENS2_IJiiiiEEERT_ENKUliT_T0_T1_E_clIZSD_ISM_S10_S12_EbS15_S17_S17_S1A_S1C_S1E_iS1F_S1J_S1K_S1M_EUlRS1N_iE1_NS3_ILb0EEENS3_ILb1EEEEEDaiS1N_S1O_S1P_,@function
        .size           $_ZN7cutlass13device_kernelIN5flash11enable_sm90INS1_16FlashAttnFwdSm90INS1_25CollectiveMainloopFwdSm90ILi2EN4cute5tupleIJNS5_1CILi1EEES8_S8_EEENS6_IJNS7_ILi64EEESA_SA_EEELi512ENS_10bfloat16_tEfNS_4arch4Sm90ELb0ELb1ELb1ELb1ELb1ELb0ELb1ELb0ELb0ELb1ELb0ELb0EEENS1_21CollectiveEpilogueFwdINS6_IJSA_NS7_ILi512EEESA_EEES9_SC_SE_Li256ELb1ELb1ELb0ELb0EEENS1_36VarlenDynamicPersistentTileSchedulerILi64ELi64ELi256ELi128ELb0ELb1ELb1ELb1ELb0ELb1EEEEEEEEEvNT_6ParamsE$_ZZN5flash25CollectiveMainloopFwdSm90ILi2EN4cute5tupleIJNS1_1CILi1EEES4_S4_EEENS2_IJNS3_ILi64EEES6_S6_EEELi512EN7cutlass10bfloat16_tEfNS8_4arch4Sm90ELb0ELb1ELb1ELb1ELb1ELb0ELb1ELb0ELb0ELb1ELb0ELb0EE3mmaINS_16FlashAttnFwdSm90ISC_NS_21CollectiveEpilogueFwdINS2_IJS6_NS3_ILi512EEES6_EEES5_S9_SB_Li256ELb1ELb1ELb0ELb0EEENS_36VarlenDynamicPersistentTileSchedulerILi64ELi64ELi256ELi128ELb0ELb1ELb1ELb1ELb0ELb1EEEE13SharedStorageENS1_6TensorINS1_11ArrayEngineIfLm128EEENS1_6LayoutINS2_IJNS2_IJNS3_ILi2EEESR_NS3_ILi32EEEEEES4_S4_EEENS2_IJNS2_IJS4_SR_NS3_ILi4EEEEEENS3_ILi0EEESX_EEEEEEENS_7SoftmaxILi2ELi0EEEEEbRKNSC_6ParamsENS8_13PipelineAsyncILi2EEES17_RNS8_13PipelineStateILj2EEERT0_RT1_iRiRKNS_16SeqlenInfoQKNewKILb1ELb0EEENS2_IJiiiiEEERT_ENKUliT_T0_T1_E_clIZSD_ISM_S10_S12_EbS15_S17_S17_S1A_S1C_S1E_iS1F_S1J_S1K_S1M_EUlRS1N_iE1_NS3_ILb0EEENS3_ILb1EEEEEDaiS1N_S1O_S1P_,(.L_x_15653 - $_ZN7cutlass13device_kernelIN5flash11enable_sm90INS1_16FlashAttnFwdSm90INS1_25CollectiveMainloopFwdSm90ILi2EN4cute5tupleIJNS5_1CILi1EEES8_S8_EEENS6_IJNS7_ILi64EEESA_SA_EEELi512ENS_10bfloat16_tEfNS_4arch4Sm90ELb0ELb1ELb1ELb1ELb1ELb0ELb1ELb0ELb0ELb1ELb0ELb0EEENS1_21CollectiveEpilogueFwdINS6_IJSA_NS7_ILi512EEESA_EEES9_SC_SE_Li256ELb1ELb1ELb0ELb0EEENS1_36VarlenDynamicPersistentTileSchedulerILi64ELi64ELi256ELi128ELb0ELb1ELb1ELb1ELb0ELb1EEEEEEEEEvNT_6ParamsE$_ZZN5flash25CollectiveMainloopFwdSm90ILi2EN4cute5tupleIJNS1_1CILi1EEES4_S4_EEENS2_IJNS3_ILi64EEES6_S6_EEELi512EN7cutlass10bfloat16_tEfNS8_4arch4Sm90ELb0ELb1ELb1ELb1ELb1ELb0ELb1ELb0ELb0ELb1ELb0ELb0EE3mmaINS_16FlashAttnFwdSm90ISC_NS_21CollectiveEpilogueFwdINS2_IJS6_NS3_ILi512EEES6_EEES5_S9_SB_Li256ELb1ELb1ELb0ELb0EEENS_36VarlenDynamicPersistentTileSchedulerILi64ELi64ELi256ELi128ELb0ELb1ELb1ELb1ELb0ELb1EEEE13SharedStorageENS1_6TensorINS1_11ArrayEngineIfLm128EEENS1_6LayoutINS2_IJNS2_IJNS3_ILi2EEESR_NS3_ILi32EEEEEES4_S4_EEENS2_IJNS2_IJS4_SR_NS3_ILi4EEEEEENS3_ILi0EEESX_EEEEEEENS_7SoftmaxILi2ELi0EEEEEbRKNSC_6ParamsENS8_13PipelineAsyncILi2EEES17_RNS8_13PipelineStateILj2EEERT0_RT1_iRiRKNS_16SeqlenInfoQKNewKILb1ELb0EEENS2_IJiiiiEEERT_ENKUliT_T0_T1_E_clIZSD_ISM_S10_S12_EbS15_S17_S17_S1A_S1C_S1E_iS1F_S1J_S1K_S1M_EUlRS1N_iE1_NS3_ILb0EEENS3_ILb1EEEEEDaiS1N_S1O_S1P_)
$_ZN7cutlass13device_kernelIN5flash11enable_sm90INS1_16FlashAttnFwdSm90INS1_25CollectiveMainloopFwdSm90ILi2EN4cute5tupleIJNS5_1CILi1EEES8_S8_EEENS6_IJNS7_ILi64EEESA_SA_EEELi512ENS_10bfloat16_tEfNS_4arch4Sm90ELb0ELb1ELb1ELb1ELb1ELb0ELb1ELb0ELb0ELb1ELb0ELb0EEENS1_21CollectiveEpilogueFwdINS6_IJSA_NS7_ILi512EEESA_EEES9_SC_SE_Li256ELb1ELb1ELb0ELb0EEENS1_36VarlenDynamicPersistentTileSchedulerILi64ELi64ELi256ELi128ELb0ELb1ELb1ELb1ELb0ELb1EEEEEEEEEvNT_6ParamsE$_ZZN5flash25CollectiveMainloopFwdSm90ILi2EN4cute5tupleIJNS1_1CILi1EEES4_S4_EEENS2_IJNS3_ILi64EEES6_S6_EEELi512EN7cutlass10bfloat16_tEfNS8_4arch4Sm90ELb0ELb1ELb1ELb1ELb1ELb0ELb1ELb0ELb0ELb1ELb0ELb0EE3mmaINS_16FlashAttnFwdSm90ISC_NS_21CollectiveEpilogueFwdINS2_IJS6_NS3_ILi512EEES6_EEES5_S9_SB_Li256ELb1ELb1ELb0ELb0EEENS_36VarlenDynamicPersistentTileSchedulerILi64ELi64ELi256ELi128ELb0ELb1ELb1ELb1ELb0ELb1EEEE13SharedStorageENS1_6TensorINS1_11ArrayEngineIfLm128EEENS1_6LayoutINS2_IJNS2_IJNS3_ILi2EEESR_NS3_ILi32EEEEEES4_S4_EEENS2_IJNS2_IJS4_SR_NS3_ILi4EEEEEENS3_ILi0EEESX_EEEEEEENS_7SoftmaxILi2ELi0EEEEEbRKNSC_6ParamsENS8_13PipelineAsyncILi2EEES17_RNS8_13PipelineStateILj2EEERT0_RT1_iRiRKNS_16SeqlenInfoQKNewKILb1ELb0EEENS2_IJiiiiEEERT_ENKUliT_T0_T1_E_clIZSD_ISM_S10_S12_EbS15_S17_S17_S1A_S1C_S1E_iS1F_S1J_S1K_S1M_EUlRS1N_iE1_NS3_ILb0EEENS3_ILb1EEEEEDaiS1N_S1O_S1P_:
        /* <DEDUP_REMOVED lines=48> */
.L_x_6634:
[----:B------:R-:W-:Y:S05]  /*2fc40*/  BSYNC B2 ;  /* 0x0000000000027941 */ /* 0x000fea0003800000 */
.L_x_6633:
        /* <DEDUP_REMOVED lines=17> */
.L_x_6636:
[----:B------:R-:W-:Y:S05]  /*2fd60*/  BSYNC B2 ;  /* 0x0000000000027941 */ /* 0x000fea0003800000 */
.L_x_6635:
        /* <DEDUP_REMOVED lines=10> */
.L_x_6638:
[----:B------:R-:W-:Y:S05]  /*2fe10*/  BSYNC B2 ;  /* 0x0000000000027941 */ /* 0x000fea0003800000 */
.L_x_6637:
        /* <DEDUP_REMOVED lines=92> */
.L_x_6641:
[----:B------:R-:W-:Y:S05]  /*303e0*/  BSYNC B2 ;  /* 0x0000000000027941 */ /* 0x000fea0003800000 */
.L_x_6640:
        /* <DEDUP_REMOVED lines=17> */
.L_x_6643:
[----:B------:R-:W-:Y:S05]  /*30500*/  BSYNC B2 ;  /* 0x0000000000027941 */ /* 0x000fea0003800000 */
.L_x_6642:
        /* <DEDUP_REMOVED lines=10> */
.L_x_6645:
[----:B------:R-:W-:Y:S05]  /*305b0*/  BSYNC B2 ;  /* 0x0000000000027941 */ /* 0x000fea0003800000 */
.L_x_6644:
        /* <DEDUP_REMOVED lines=581> */
.L_x_6648:
[----:B------:R-:W-:Y:S05]  /*32a10*/  BSYNC B2 ;  /* 0x0000000000027941 */ /* 0x000fea0003800000 */
.L_x_6647:
        /* <DEDUP_REMOVED lines=45> */
[----:B------:R-:W-:Y:S01]  /*32cf0*/  LOP3.LUT R63, RZ, R63, RZ, 0x33, !PT ;  /* 0x0000003fff3f7212 */ /* 0x000fe200078e33ff */
        /* <DEDUP_REMOVED lines=23> */
[----:B------:R-:W-:-:S03]  /*32e70*/  LOP3.LUT R21, R21, 0x1ffffffe, RZ, 0xc0, !PT ;  /* 0x1ffffffe15157812 */ /* 0x000fc600078ec0ff */
[----:B------:R-:W-:Y:S02]  /*32e80*/  IMAD.IADD R26, R25, 0x1, -R26 ;  /* 0x00000001191a7824 */ /* 0x000fe400078e0a1a */
[----:B------:R-:W-:Y:S01]  /*32e90*/  FMUL.FTZ R38, R38, R20 ;  /* 0x0000001426267220 */ /* 0x000fe20000410000 */
[----:B------:R-:W-:Y:S02]  /*32ea0*/  IMAD.IADD R21, R28, 0x1, -R21 ;  /* 0x000000011c157824 */ /* 0x000fe400078e0a15 */
[----:B------:R-:W-:Y:S01]  /*32eb0*/  IMAD.U32 R26, R15, 0x10, R26 ;  /* 0x000000100f1a7824 */ /* 0x000fe200078e001a */
[----:B------:R0:W4:Y:S03]  /*32ec0*/  MUFU.TANH R70, R38 ;  /* 0x0000002600467308 */ /* 0x0001260000002400 */
[----:B0-----:R-:W-:-:S04]  /*32ed0*/  IMAD R38, R21, 0x8, R26 ;  /* 0x0000000815267824 */ /* 0x001fc800078e021a */
[----:B------:R-:W-:-:S04]  /*32ee0*/  @P0 IMAD.HI.U32 R59, R38, R59, RZ ;  /* 0x0000003b263b0227 */ /* 0x000fc800078e00ff */
[----:B------:R-:W-:Y:S01]  /*32ef0*/  FMUL.FTZ R31, R31, R20 ;  /* 0x000000141f1f7220 */ /* 0x000fe20000410000 */
[----:B------:R-:W-:Y:S01]  /*32f00*/  @P0 SHF.R.U32.HI R38, RZ, R62, R59 ;  /* 0x0000003eff260219 */ /* 0x000fe2000001163b */
[----:B------:R-:W-:Y:S02]  /*32f10*/  IMAD.SHL.U32 R59, R0, 0x40, RZ ;  /* 0x00000040003b7824 */ /* 0x000fe400078e00ff */
[-C--:B------:R-:W-:Y:S01]  /*32f20*/  FMUL.FTZ R35, R35, R20.reuse ;  /* 0x0000001423237220 */ /* 0x080fe20000410000 */
[-C--:B------:R-:W-:Y:S01]  /*32f30*/  FMUL.FTZ R36, R36, R20.reuse ;  /* 0x0000001424247220 */ /* 0x080fe20000410000 */
[-C--:B------:R-:W-:Y:S01]  /*32f40*/  FMUL.FTZ R37, R37, R20.reuse ;  /* 0x0000001425257220 */ /* 0x080fe20000410000 */
[----:B------:R-:W0:Y:S01]  /*32f50*/  SHFL.IDX PT, R26, R38, RZ, 0x1c1f ;  /* 0x001c1fff261a7589 */ /* 0x000e2200000e0000 */
[----:B------:R-:W-:Y:S01]  /*32f60*/  LOP3.LUT R15, R14, 0x7ffffffc, RZ, 0xc0, !PT ;  /* 0x7ffffffc0e0f7812 */ /* 0x000fe200078ec0ff */
[-C--:B------:R-:W-:Y:S01]  /*32f70*/  FMUL.FTZ R58, R30, R20.reuse ;  /* 0x000000141e3a7220 */ /* 0x080fe20000410000 */
[----:B------:R-:W0:Y:S01]  /*32f80*/  MUFU.TANH R67, R31 ;  /* 0x0000001f00437308 */ /* 0x000e220000002400 */
[----:B------:R-:W-:Y:S01]  /*32f90*/  IADD3 R14, -R59, 0x1, RZ ;  /* 0x000000013b0e7810 */ /* 0x000fe20007ffe1ff */
[-C--:B------:R-:W-:Y:S01]  /*32fa0*/  FMUL.FTZ R29, R29, R20.reuse ;  /* 0x000000141d1d7220 */ /* 0x080fe20000410000 */
[-C--:B------:R-:W-:Y:S01]  /*32fb0*/  FMUL.FTZ R32, R32, R20.reuse ;  /* 0x0000001420207220 */ /* 0x080fe20000410000 */
[-C--:B------:R-:W-:Y:S01]  /*32fc0*/  FMUL.FTZ R33, R33, R20.reuse ;  /* 0x0000001421217220 */ /* 0x080fe20000410000 */
[-C--:B------:R-:W-:Y:S01]  /*32fd0*/  FMUL.FTZ R40, R40, R20.reuse ;  /* 0x0000001428287220 */ /* 0x080fe20000410000 */
[-C--:B------:R-:W-:Y:S01]  /*32fe0*/  FMUL.FTZ R41, R41, R20.reuse ;  /* 0x0000001429297220 */ /* 0x080fe20000410000 */
[-C--:B------:R-:W-:Y:S01]  /*32ff0*/  FMUL.FTZ R42, R42, R20.reuse ;  /* 0x000000142a2a7220 */ /* 0x080fe20000410000 */
        /* <DEDUP_REMOVED lines=9> */
[-C--:B-1----:R-:W-:Y:S01]  /*33090*/  FMUL.FTZ R35, R43, R20.reuse ;  /* 0x000000142b237220 */ /* 0x082fe20000410000 */
[-C--:B------:R-:W-:Y:S01]  /*330a0*/  FMUL.FTZ R52, R52, R20.reuse ;  /* 0x0000001434347220 */ /* 0x080fe20000410000 */
[-C--:B------:R-:W-:Y:S01]  /*330b0*/  FMUL.FTZ R53, R53, R20.reuse ;  /* 0x0000001435357220 */ /* 0x080fe20000410000 */
[-C--:B------:R-:W-:Y:S01]  /*330c0*/  FMUL.FTZ R54, R54, R20.reuse ;  /* 0x0000001436367220 */ /* 0x080fe20000410000 */
[-C--:B------:R-:W-:Y:S01]  /*330d0*/  FMUL.FTZ R34, R34, R20.reuse ;  /* 0x0000001422227220 */ /* 0x080fe20000410000 */
[----:B------:R-:W-:-:S02]  /*330e0*/  FMUL.FTZ R39, R39, R20 ;  /* 0x0000001427277220 */ /* 0x000fc40000410000 */
[----:B------:R1:W0:Y:S01]  /*330f0*/  MUFU.TANH R31, R37 ;  /* 0x00000025001f7308 */ /* 0x0002220000002400 */
[-C--:B--2---:R-:W-:Y:S01]  /*33100*/  FMUL.FTZ R36, R46, R20.reuse ;  /* 0x000000142e247220 */ /* 0x084fe20000410000 */
[----:B------:R-:W-:Y:S01]  /*33110*/  FMUL.FTZ R20, R55, R20 ;  /* 0x0000001437147220 */ /* 0x000fe20000410000 */
[----:B-1----:R-:W-:-:S05]  /*33120*/  IMAD.IADD R37, R24, 0x1, -R15 ;  /* 0x0000000118257824 */ /* 0x002fca00078e0a0f */
[----:B------:R-:W1:Y:S01]  /*33130*/  MUFU.TANH R11, R11 ;  /* 0x0000000b000b7308 */ /* 0x000e620000002400 */
[----:B------:R-:W-:-:S07]  /*33140*/  IMAD R14, R37, -0x2, R14 ;  /* 0xfffffffe250e7824 */ /* 0x000fce00078e020e */
[----:B------:R-:W2:Y:S01]  /*33150*/  MUFU.TANH R13, R13 ;  /* 0x0000000d000d7308 */ /* 0x000ea20000002400 */
[----:B------:R-:W-:-:S07]  /*33160*/  IADD3 R14, -R56, R14, R57 ;  /* 0x0000000e380e7210 */ /* 0x000fce0007ffe139 */
        /* <DEDUP_REMOVED lines=21> */
[----:B------:R-:W-:Y:S02]  /*332c0*/  IMAD.IADD R63, R14, 0x1, R63 ;  /* 0x000000010e3f7824 */ /* 0x000fe400078e023f */
[----:B------:R-:W-:-:S03]  /*332d0*/  IMAD.IADD R64, R64, 0x1, -R59 ;  /* 0x0000000140407824 */ /* 0x000fc600078e0a3b */
[----:B------:R0:W1:Y:S08]  /*332e0*/  MUFU.TANH R68, R34 ;  /* 0x0000002200447308 */ /* 0x0000700000002400 */
[----:B------:R3:W1:Y:S01]  /*332f0*/  MUFU.TANH R71, R39 ;  /* 0x0000002700477308 */ /* 0x0006620000002400 */
[--C-:B0-----:R-:W-:Y:S02]  /*33300*/  IMAD.IADD R34, R63, 0x1, R26.reuse ;  /* 0x000000013f227824 */ /* 0x101fe400078e021a */
[----:B---3--:R-:W-:Y:S01]  /*33310*/  IMAD.IADD R39, R61, 0x1, R26 ;  /* 0x000000013d277824 */ /* 0x008fe200078e021a */
[----:B--2-4-:R-:W-:Y:S06]  /*33320*/  @!P1 BRA `(.L_x_6650) ;  /* 0x0000000000889947 */ /* 0x014fec0003800000 */
        /* <DEDUP_REMOVED lines=16> */
.L_x_6654:
[----:B------:R-:W-:Y:S05]  /*33430*/  BSYNC B4 ;  /* 0x0000000000047941 */ /* 0x000fea0003800000 */
.L_x_6653:
[----:B------:R-:W-:Y:S01]  /*33440*/  LOP3.LUT R15, RZ, R15, RZ, 0x33, !PT ;  /* 0x0000000fff0f7212 */ /* 0x000fe200078e33ff */
[----:B------:R-:W-:Y:S06]  /*33450*/  BRA `(.L_x_6655) ;  /* 0x0000000000287947 */ /* 0x000fec0003800000 */
.L_x_6652:
        /* <DEDUP_REMOVED lines=10> */
.L_x_6655:
[----:B------:R-:W-:Y:S05]  /*33500*/  BSYNC B3 ;  /* 0x0000000000037941 */ /* 0x000fea0003800000 */
.L_x_6651:
[----:B------:R-:W-:-:S04]  /*33510*/  IMAD R14, R12, R15, -R59 ;  /* 0x0000000f0c0e7224 */ /* 0x000fc800078e0a3b */
[----:B------:R-:W-:-:S05]  /*33520*/  IMAD R15, R37, -0x2, R14 ;  /* 0xfffffffe250f7824 */ /* 0x000fca00078e020e */
[----:B------:R-:W-:Y:S02]  /*33530*/  VIMNMX R34, R34, R15, !PT ;  /* 0x0000000f22227248 */ /* 0x000fe40007fe0100 */
[----:B------:R-:W-:-:S07]  /*33540*/  VIADDMNMX R39, R15, R12, R39, PT ;  /* 0x0000000c0f277246 */ /* 0x000fce0003800127 */
.L_x_6650:
[----:B------:R-:W-:Y:S05]  /*33550*/  BSYNC B2 ;  /* 0x0000000000027941 */ /* 0x000fea0003800000 */
.L_x_6649:
        /* <DEDUP_REMOVED lines=14> */
[C---:B------:R-:W-:Y:S02]  /*33640*/  ISETP.LT.OR P2, PT, R39.reuse, 0x11, P2 ;  /* 0x000000112700780c */ /* 0x040fe40001741670 */
        /* <DEDUP_REMOVED lines=81> */
.L_x_6661:
[----:B------:R-:W-:Y:S05]  /*33b60*/  BSYNC B4 ;  /* 0x0000000000047941 */ /* 0x000fea0003800000 */
.L_x_6660:
[----:B------:R-:W-:Y:S01]  /*33b70*/  LOP3.LUT R57, RZ, R57, RZ, 0x33, !PT ;  /* 0x00000039ff397212 */ /* 0x000fe200078e33ff */
[----:B------:R-:W-:Y:S06]  /*33b80*/  BRA `(.L_x_6662) ;  /* 0x0000000000287947 */ /* 0x000fec0003800000 */
.L_x_6659:
        /* <DEDUP_REMOVED lines=10> */
.L_x_6662:
[----:B------:R-:W-:Y:S05]  /*33c30*/  BSYNC B3 ;  /* 0x0000000000037941 */ /* 0x000fea0003800000 */
.L_x_6658:
[----:B------:R-:W-:-:S04]  /*33c40*/  IMAD R8, R12, R57, -R59 ;  /* 0x000000390c087224 */ /* 0x000fc800078e0a3b */
[----:B------:R-:W-:-:S05]  /*33c50*/  IMAD R37, R37, -0x2, R8 ;  /* 0xfffffffe25257824 */ /* 0x000fca00078e0208 */
[----:B------:R-:W-:Y:S02]  /*33c60*/  VIADDMNMX R39, R37, R12, R39, PT ;  /* 0x0000000c25277246 */ /* 0x000fe40003800127 */
[----:B------:R-:W-:-:S07]  /*33c70*/  VIMNMX R40, R40, R37, !PT ;  /* 0x0000002528287248 */ /* 0x000fce0007fe0100 */
.L_x_6657:
[----:B------:R-:W-:Y:S05]  /*33c80*/  BSYNC B2 ;  /* 0x0000000000027941 */ /* 0x000fea0003800000 */
.L_x_6656:
[----:B------:R-:W2:Y:S01]  /*33c90*/  LDL.64 R8, [R7+0x70] ;  /* 0x0000700007087983 */ /* 0x000ea20000100a00 */
[----:B------:R-:W-:Y:S02]  /*33ca0*/  R2UR UR4, R4 ;  /* 0x00000000040472ca */ /* 0x000fe400000e0000 */
[----:B------:R-:W-:Y:S02]  /*33cb0*/  R2UR UR5, R5 ;  /* 0x00000000050572ca */ /* 0x000fe400000e0000 */
[----:B------:R-:W-:Y:S02]  /*33cc0*/  ISETP.GT.AND P0, PT, R40, 0x1, !P0 ;  /* 0x000000012800780c */ /* 0x000fe40004704270 */
        /* <DEDUP_REMOVED lines=14> */
[----:B-1----:R-:W-:Y:S02]  /*33db0*/  FSEL R57, R68, -INF , !P0 ;  /* 0xff80000044397808 */ /* 0x002fe40004000000 */
        /* <DEDUP_REMOVED lines=23> */
[----:B------:R-:W-:Y:S02]  /*33f30*/  ISETP.GT.AND P1, PT, R40, 0x28, !P1 ;  /* 0x000000282800780c */ /* 0x000fe40004f24270 */
[----:B------:R-:W-:-:S02]  /*33f40*/  ISETP.LT.OR P0, PT, R39, 0x22, P0 ;  /* 0x000000222700780c */ /* 0x000fc40000701670 */
[C---:B------:R-:W-:Y:S02]  /*33f50*/  ISETP.GT.AND P2, PT, R40.reuse, 0x29, !P2 ;  /* 0x000000292800780c */ /* 0x040fe40005744270 */
[----:B------:R-:W-:Y:S02]  /*33f60*/  ISETP.LT.OR P1, PT, R39, 0x29, P1 ;  /* 0x000000292700780c */ /* 0x000fe40000f21670 */
[----:B------:R-:W-:Y:S02]  /*33f70*/  FSEL R63, R35, -INF , !P0 ;  /* 0xff800000233f7808 */ /* 0x000fe40004000000 */
[----:B------:R-:W-:Y:S02]  /*33f80*/  ISETP.GT.AND P3, PT, R40, 0x30, !P3 ;  /* 0x000000302800780c */ /* 0x000fe40005f64270 */
[----:B------:R-:W-:Y:S02]  /*33f90*/  ISETP.LT.OR P2, PT, R39, 0x2a, P2 ;  /* 0x0000002a2700780c */ /* 0x000fe40001741670 */
[----:B------:R-:W-:-:S02]  /*33fa0*/  FSEL R73, R36, -INF , !P1 ;  /* 0xff80000024497808 */ /* 0x000fc40004800000 */
[C---:B------:R-:W-:Y:S02]  /*33fb0*/  ISETP.GT.AND P4, PT, R40.reuse, 0x31, !P4 ;  /* 0x000000312800780c */ /* 0x040fe40006784270 */
[----:B------:R-:W-:Y:S02]  /*33fc0*/  ISETP.LT.OR P3, PT, R39, 0x31, P3 ;  /* 0x000000312700780c */ /* 0x000fe40001f61670 */
[----:B------:R-:W-:Y:S02]  /*33fd0*/  FSEL R75, R47, -INF , !P2 ;  /* 0xff8000002f4b7808 */ /* 0x000fe40005000000 */
[----:B------:R-:W-:Y:S02]  /*33fe0*/  ISETP.GT.AND P5, PT, R40, 0x38, !P5 ;  /* 0x000000382800780c */ /* 0x000fe40006fa4270 */
[----:B------:R-:W-:Y:S02]  /*33ff0*/  ISETP.LT.OR P4, PT, R39, 0x32, P4 ;  /* 0x000000322700780c */ /* 0x000fe40002781670 */
[----:B------:R-:W-:-:S02]  /*34000*/  FSEL R77, R50, -INF , !P3 ;  /* 0xff800000324d7808 */ /* 0x000fc40005800000 */
[----:B------:R-:W-:Y:S02]  /*34010*/  ISETP.GT.AND P6, PT, R40, 0x39, !P6 ;  /* 0x000000392800780c */ /* 0x000fe400077c4270 */
[----:B------:R-:W-:Y:S01]  /*34020*/  ISETP.LT.OR P5, PT, R39, 0x39, P5 ;  /* 0x000000392700780c */ /* 0x000fe20002fa1670 */
[----:B------:R-:W3:Y:S01]  /*34030*/  LD.E R40, desc[UR4][R8.64+0x10] ;  /* 0x0000100408287980 */ /* 0x000ee2000c101900 */
[----:B------:R-:W-:Y:S02]  /*34040*/  FSEL R79, R51, -INF , !P4 ;  /* 0xff800000334f7808 */ /* 0x000fe40006000000 */
[----:B------:R-:W-:Y:S02]  /*34050*/  ISETP.LT.OR P6, PT, R39, 0x3a, P6 ;  /* 0x0000003a2700780c */ /* 0x000fe400037c1670 */
[----:B------:R-:W-:Y:S02]  /*34060*/  FSEL R81, R54, -INF , !P5 ;  /* 0xff80000036517808 */ /* 0x000fe40006800000 */
[----:B------:R-:W-:-:S02]  /*34070*/  R2UR UR6, R4 ;  /* 0x00000000040672ca */ /* 0x000fc400000e0000 */
[----:B------:R-:W-:Y:S02]  /*34080*/  R2UR UR7, R5 ;  /* 0x00000000050772ca */ /* 0x000fe400000e0000 */
[----:B------:R-:W-:-:S11]  /*34090*/  FSEL R83, R43, -INF , !P6 ;  /* 0xff8000002b537808 */ /* 0x000fd60007000000 */
[----:B------:R-:W4:Y:S01]  /*340a0*/  LD.E R41, desc[UR6][R8.64+0x14] ;  /* 0x0000140608297980 */ /* 0x000f22000c101900 */
        /* <DEDUP_REMOVED lines=33> */
[----:B------:R-:W-:Y:S04]  /*342c0*/  ST.E.64 desc[UR4][R8.64], R36 ;  /* 0x0000002408007985 */ /* 0x000fe8000c101b04 */
[----:B------:R-:W2:Y:S01]  /*342d0*/  LD.E R44, desc[UR6][R8.64+0x4] ;  /* 0x00000406082c7980 */ /* 0x000ea2000c101900 */
[----:B0-----:R-:W-:-:S05]  /*342e0*/  FMNMX.FTZ R11, R36, R11, !PT ;  /* 0x0000000b240b7209 */ /* 0x001fca0007810000 */
[----:B------:R-:W0:Y:S02]  /*342f0*/  SHFL.BFLY PT, R38, R11, 0x1, 0x1f ;  /* 0x0c201f000b267f89 */ /* 0x000e2400000e0000 */
[----:B0-----:R-:W-:Y:S02]  /*34300*/  FMNMX.FTZ R35, R11, R38, !PT ;  /* 0x000000260b237209 */ /* 0x001fe40007810000 */
[----:B------:R-:W5:Y:S04]  /*34310*/  LD.E R38, desc[UR4][R8.64+0x20] ;  /* 0x0000200408267980 */ /* 0x000f68000c101900 */
[----:B------:R-:W-:Y:S04]  /*34320*/  ST.E desc[UR4][R8.64], R35 ;  /* 0x0000002308007985 */ /* 0x000fe8000c101904 */
[----:B------:R-:W3:Y:S01]  /*34330*/  LD.E R39, desc[UR6][R8.64] ;  /* 0x0000000608277980 */ /* 0x000ee2000c101900 */
[----:B------:R-:W-:-:S02]  /*34340*/  R2UR UR8, R4 ;  /* 0x00000000040872ca */ /* 0x000fc400000e0000 */
[----:B------:R-:W-:Y:S01]  /*34350*/  R2UR UR9, R5 ;  /* 0x00000000050972ca */ /* 0x000fe200000e0000 */
[----:B--2---:R-:W0:Y:S02]  /*34360*/  SHFL.BFLY PT, R11, R44, 0x2, 0x1f ;  /* 0x0c401f002c0b7f89 */ /* 0x004e2400000e0000 */
        /* <DEDUP_REMOVED lines=9> */
[----:B-----5:R-:W-:Y:S02]  /*34400*/  FMUL.FTZ R11, R11, R38 ;  /* 0x000000260b0b7220 */ /* 0x020fe40000410000 */
[----:B------:R-:W-:-:S04]  /*34410*/  FMUL.FTZ R12, R38, R13 ;  /* 0x0000000d260c7220 */ /* 0x000fc80000410000 */
[----:B------:R-:W0:Y:S08]  /*34420*/  MUFU.EX2 R11, R11 ;  /* 0x0000000b000b7308 */ /* 0x000e300000000800 */
[----:B------:R-:W4:Y:S01]  /*34430*/  MUFU.EX2 R12, R12 ;  /* 0x0000000c000c7308 */ /* 0x000f220000000800 */
[----:B------:R1:W-:Y:S01]  /*34440*/  ST.E desc[UR4][R8.64+0x4], R35 ;  /* 0x0000042308007985 */ /* 0x0003e2000c101904 */
[----:B0-----:R-:W-:Y:S01]  /*34450*/  FMUL.FTZ R13, R11, R40 ;  /* 0x000000280b0d7220 */ /* 0x001fe20000410000 */
[----:B----4-:R-:W-:-:S04]  /*34460*/  FMUL.FTZ R41, R12, R41 ;  /* 0x000000290c297220 */ /* 0x010fc80000410000 */
        /* <DEDUP_REMOVED lines=21> */
.L_x_6664:
[----:B------:R-:W-:Y:S05]  /*345c0*/  BSYNC B2 ;  /* 0x0000000000027941 */ /* 0x000fea0003800000 */
.L_x_6663:
        /* <DEDUP_REMOVED lines=13> */
.L_x_6666:
[----:B------:R-:W-:Y:S05]  /*346a0*/  BSYNC B2 ;  /* 0x0000000000027941 */ /* 0x000fea0003800000 */
.L_x_6665:
        /* <DEDUP_REMOVED lines=1394> */
[----:B------:R-:W-:Y:S01]  /*39dd0*/  R2UR UR17, R5 ;  /* 0x00000000051172ca */ /* 0x000fe200000e0000 */
[----:B------:R-:W-:-:S02]  /*39de0*/  VIADD R12, R10, 0x100 ;  /* 0x000001000a0c7836 */ /* 0x000fc40000000000 */
        /* <DEDUP_REMOVED lines=1912> */
.L_x_6668:
[----:B------:R-:W-:Y:S05]  /*41570*/  BSYNC B2 ;  /* 0x0000000000027941 */ /* 0x000fea0003800000 */
.L_x_6667:
        /* <DEDUP_REMOVED lines=12> */
[----:B0-----:R-:W-:Y:S05]  /*41640*/  RET.REL.NODEC R4 `(_ZN7cutlass13device_kernelIN5flash11enable_sm90INS1_16FlashAttnFwdSm90INS1_25CollectiveMainloopFwdSm90ILi2EN4cute5tupleIJNS5_1CILi1EEES8_S8_EEENS6_IJNS7_ILi64EEESA_SA_EEELi512ENS_10bfloat16_tEfNS_4arch4Sm90ELb0ELb1ELb1ELb1ELb1ELb0ELb1ELb0ELb0ELb1ELb0ELb0EEENS1_21CollectiveEpilogueFwdINS6_IJSA_NS7_ILi512EEESA_EEES9_SC_SE_Li256ELb1ELb1ELb0ELb0EEENS1_36VarlenDynamicPersistentTileSchedulerILi64ELi64ELi256ELi128ELb0ELb1ELb1ELb1ELb0ELb1EEEEEEEEEvNT_6ParamsE) ;  /* 0xfffffbe8046c7950 */ /* 0x001fea0003c3ffff */
.L_x_6639:
[----:B0-----:R0:W1:Y:S02]  /*41650*/  SYNCS.PHASECHK.TRANS64.TRYWAIT P0, [R11+URZ], R24 ;  /* 0x000000180b0075a7 */ /* 0x001064000800017f */
[----:B-1----:R-:W-:Y:S05]  /*41660*/  @!P0 NANOSLEEP.SYNCS 0x989680 ;  /* 0x009896800000895d */ /* 0x002fea0003900000 */
[----:B------:R-:W1:Y:S02]  /*41670*/  @!P0 SYNCS.PHASECHK.TRANS64 P0, [R11+URZ], R24 ;  /* 0x000000180b0085a7 */ /* 0x000e64000800007f */
[----:B-1----:R-:W-:Y:S05]  /*41680*/  @!P0 BRA `(.L_x_6639) ;  /* 0xfffffffc00f08947 */ /* 0x002fea000383ffff */
[----:B------:R-:W-:Y:S05]  /*41690*/  BRA `(.L_x_6638) ;  /* 0xfffffee400dc7947 */ /* 0x000fea000383ffff */
.L_x_6646:
[----:B0-----:R0:W1:Y:S02]  /*416a0*/  SYNCS.PHASECHK.TRANS64.TRYWAIT P0, [R56+URZ], R57 ;  /* 0x00000039380075a7 */ /* 0x001064000800017f */
[----:B-1----:R-:W-:Y:S05]  /*416b0*/  @!P0 NANOSLEEP.SYNCS 0x989680 ;  /* 0x009896800000895d */ /* 0x002fea0003900000 */
[----:B------:R-:W1:Y:S02]  /*416c0*/  @!P0 SYNCS.PHASECHK.TRANS64 P0, [R56+URZ], R57 ;  /* 0x00000039380085a7 */ /* 0x000e64000800007f */
[----:B-1----:R-:W-:Y:S05]  /*416d0*/  @!P0 BRA `(.L_x_6646) ;  /* 0xfffffffc00f08947 */ /* 0x002fea000383ffff */
[----:B------:R-:W-:Y:S05]  /*416e0*/  BRA `(.L_x_6645) ;  /* 0xfffffeec00b07947 */ /* 0x000fea000383ffff */
.L_x_6669:
        /* <DEDUP_REMOVED lines=9> */
.L_x_15653:


//--------------------- .text._ZN7cutlass13device_kernelIN5flash11enable_sm90INS1_16FlashAttnFwdSm90INS1_25CollectiveMainloopFwdSm90ILi2EN4cute5tupleIJNS5_1CILi1EEES8_S8_EEENS6_IJNS7_ILi64EEESA_SA_EEELi512ENS_10bfloat16_tEfNS_4arch4Sm90ELb0ELb1ELb1ELb1ELb1ELb1ELb1ELb0ELb0ELb1ELb0ELb0EEENS1_21CollectiveEpilogueFwdINS6_IJSA_NS7_ILi512EEESA_EEES9_SC_SE_Li256ELb1ELb1ELb0ELb0EEENS1_36VarlenDynamicPersistentTileSchedulerILi64ELi64ELi256ELi128ELb0ELb1ELb1ELb1ELb0ELb1EEEEEEEEEvNT_6ParamsE --------------------------
	.section	.text._ZN7cutlass13device_kernelIN5flash11enable_sm90INS1_16FlashAttnFwdSm90INS1_25CollectiveMainloopFwdSm90ILi2EN4cute5tupleIJNS5_1CILi1EEES8_S8_EEENS6_IJNS7_ILi64EEESA_SA_EEELi512ENS_10bfloat16_tEfNS_4arch4Sm90ELb0ELb1ELb1ELb1ELb1ELb1ELb1ELb0ELb0ELb1ELb0ELb0EEENS1_21CollectiveEpilogueFwdINS6_IJSA_NS7_ILi512EEESA_EEES9_SC_SE_Li256ELb1ELb1ELb0ELb0EEENS1_36VarlenDynamicPersistentTileSchedulerILi64ELi64ELi256ELi128ELb0ELb1ELb1ELb1ELb0ELb1EEEEEEEEEvNT_6ParamsE,"ax",@progbits
	.align	128
.text._ZN7cutlass13device_kernelIN5flash11enable_sm90INS1_16FlashAttnFwdSm90INS1_25CollectiveMainloopFwdSm90ILi2EN4cute5tupleIJNS5_1CILi1EEES8_S8_EEENS6_IJNS7_ILi64EEESA_SA_EEELi512ENS_10bfloat16_tEfNS_4arch4Sm90ELb0ELb1ELb1ELb1ELb1ELb1ELb1ELb0ELb0ELb1ELb0ELb0EEENS1_21CollectiveEpilogueFwdINS6_IJSA_NS7_ILi512EEESA_EEES9_SC_SE_Li256ELb1ELb1ELb0ELb0EEENS1_36VarlenDynamicPersistentTileSchedulerILi64ELi64ELi256ELi128ELb0ELb1ELb1ELb1ELb0ELb1EEEEEEEEEvNT_6ParamsE:
        .type           _ZN7cutlass13device_kernelIN5flash11enable_sm90INS1_16FlashAttnFwdSm90INS1_25CollectiveMainloopFwdSm90ILi2EN4cute5tupleIJNS5_1CILi1EEES8_S8_EEENS6_IJNS7_ILi64EEESA_SA_EEELi512ENS_10bfloat16_tEfNS_4arch4Sm90ELb0ELb1ELb1ELb1ELb1ELb1ELb1ELb0ELb0ELb1ELb0ELb0EEENS1_21CollectiveEpilogueFwdINS6_IJSA_NS7_ILi512EEESA_EEES9_SC_SE_Li256ELb1ELb1ELb0ELb0EEENS1_36VarlenDynamicPersistentTileSchedulerILi64ELi64ELi256ELi128ELb0ELb1ELb1ELb1ELb0ELb1EEEEEEEEEvNT_6ParamsE,@function
        .size           _ZN7cutlass13device_kernelIN5flash11enable_sm90INS1_16FlashAttnFwdSm90INS1_25CollectiveMainloopFwdSm90ILi2EN4cute5tupleIJNS5_1CILi1EEES8_S8_EEENS6_IJNS7_ILi64EEESA_SA_EEELi512ENS_10bfloat16_tEfNS_4arch4Sm90ELb0ELb1ELb1ELb1ELb1ELb1ELb1ELb0ELb0ELb1ELb0ELb0EEENS1_21CollectiveEpilogueFwdINS6_IJSA_NS7_ILi512EEESA_EEES9_SC_SE_Li256ELb1ELb1ELb0ELb0EEENS1_36VarlenDynamicPersistentTileSchedulerILi64ELi64ELi256ELi128ELb0ELb1ELb1ELb1ELb0ELb1EEEEEEEEEvNT_6ParamsE,(.L_x_15655 - _ZN7cutlass13device_kernelIN5flash11enable_sm90INS1_16FlashAttnFwdSm90INS1_25CollectiveMainloopFwdSm90ILi2EN4cute5tupleIJNS5_1CILi1EEES8_S8_EEENS6_IJNS7_ILi64EEESA_SA_EEELi512ENS_10bfloat16_tEfNS_4arch4Sm90ELb0ELb1ELb1ELb1ELb1ELb1ELb1ELb0ELb0ELb1ELb0ELb0EEENS1_21CollectiveEpilogueFwdINS6_IJSA_NS7_ILi512EEESA_EEES9_SC_SE_Li256ELb1ELb1ELb0ELb0EEENS1_36VarlenDynamicPersistentTileSchedulerILi64ELi64ELi256ELi128ELb0ELb1ELb1ELb1ELb0ELb1EEEEEEEEEvNT_6ParamsE)
        .other          _ZN7cutlass13device_kernelIN5flash11enable_sm90INS1_16FlashAttnFwdSm90INS1_25CollectiveMainloopFwdSm90ILi2EN4cute5tupleIJNS5_1CILi1EEES8_S8_EEENS6_IJNS7_ILi64EEESA_SA_EEELi512ENS_10bfloat16_tEfNS_4arch4Sm90ELb0ELb1ELb1ELb1ELb1ELb1ELb1ELb0ELb0ELb1ELb0ELb0EEENS1_21CollectiveEpilogueFwdINS6_IJSA_NS7_ILi512EEESA_EEES9_SC_SE_Li256ELb1ELb1ELb0ELb0EEENS1_36VarlenDynamicPersistentTileSchedulerILi64ELi64ELi256ELi128ELb0ELb1ELb1ELb1ELb0ELb1EEEEEEEEEvNT_6ParamsE,@"STO_CUDA_ENTRY STV_DEFAULT"
_ZN7cutlass13device_kernelIN5flash11enable_sm90INS1_16FlashAttnFwdSm90INS1_25CollectiveMainloopFwdSm90ILi2EN4cute5tupleIJNS5_1CILi1EEES8_S8_EEENS6_IJNS7_ILi64EEESA_SA_EEELi512ENS_10bfloat16_tEfNS_4arch4Sm90ELb0ELb1ELb1ELb1ELb1ELb1ELb1ELb0ELb0ELb1ELb0ELb0EEENS1_21CollectiveEpilogueFwdINS6_IJSA_NS7_ILi512EEESA_EEES9_SC_SE_Li256ELb1ELb1ELb0ELb0EEENS1_36VarlenDynamicPersistentTileSchedulerILi64ELi64ELi256ELi128ELb0ELb1ELb1ELb1ELb0ELb1EEEEEEEEEvNT_6ParamsE:
[----:B------:R-:W0:Y:S02]  /*0000*/  LDC R1, c[0x0][0x28] ;  /* 0x00000a00ff017b82 */ /* 0x000e240000000800 */
[----:B0-----:R-:W-:-:S05]  /*0010*/  VIADD R1, R1, 0xfffffba0 ;  /* 0xfffffba001017836 */ /* 0x001fca0000000000 */
[----:B------:R-:W-:Y:S01]  /*0020*/  R2UR UR4, R1 ;  /* 0x00000000010472ca */ /* 0x000fe200000e0000 */
[----:B------:R-:W0:Y:S01]  /*0030*/  S2R R3, SR_TID.X ;  /* 0x0000000000037919 */ /* 0x000e220000002100 */
[----:B------:R-:W-:Y:S01]  /*0040*/  ELECT P0, URZ, PT ;  /* 0x00000000003f782f */ /* 0x000fe20003800000 */
[----:B------:R-:W-:Y:S01]  /*0050*/  BSSY B0, `(.L_x_6670) ;  /* 0x0000012000007945 */ /* 0x000fe20003800000 */
[----:B------:R-:W-:Y:S01]  /*0060*/  ULDC UR38, c[0x0][0x20] ;  /* 0x0000080000267ab9 */ /* 0x000fe20000000800 */
[----:B------:R-:W-:-:S08]  /*0070*/  ULDC UR37, c[0x0][0x24] ;  /* 0x0000090000257ab9 */ /* 0x000fd00000000800 */
[----:B------:R-:W-:-:S04]  /*0080*/  UIADD3 UR38, UP0, UR4, UR38, URZ ;  /* 0x0000002604267290 */ /* 0x000fc8000ff1e03f */
[----:B------:R-:W-:Y:S01]  /*0090*/  UIADD3.X UR37, URZ, UR37, URZ, UP0, !UPT ;  /* 0x000000253f257290 */ /* 0x000fe200087fe43f */
[--C-:B0-----:R-:W-:Y:S02]  /*00a0*/  SHF.R.U32.HI R0, RZ, 0x5, R3.reuse ;  /* 0x00000005ff007819 */ /* 0x101fe40000011603 */
[----:B------:R-:W-:-:S03]  /*00b0*/  SHF.R.U32.HI R3, RZ, 0x7, R3 ;  /* 0x00000007ff037819 */ /* 0x000fc60000011603 */
        /* <DEDUP_REMOVED lines=11> */
.L_x_6671:
[----:B------:R-:W-:Y:S05]  /*0170*/  BSYNC B0 ;  /* 0x0000000000007941 */ /* 0x000fea0003800000 */
.L_x_6670:
        /* <DEDUP_REMOVED lines=17> */
[----:B------:R-:W-:Y:S01]  /*0290*/  @UP0 USHF.L.U32 UR6, UR6, 0x1, URZ ;  /* 0x0000000106060899 */ /* 0x000fe2000800063f */
[----:B------:R-:W-:-:S03]  /*02a0*/  VOTEU.ANY UP0, P0 ;  /* 0x00000000003f7886 */ /* 0x000fc60000000100 */
[----:B------:R-:W-:Y:S01]  /*02b0*/  UISETP.NE.AND UP3, UPT, UR41, URZ, UPT ;  /* 0x0000003f2900728c */ /* 0x000fe2000bf65270 */
[----:B------:R-:W0:Y:S02]  /*02c0*/  FENCE.VIEW.ASYNC.S ;  /* 0x00000000000073c6 */ /* 0x000e240000000000 */
[----:B0-----:R0:W1:Y:S01]  /*02d0*/  @UP0 SYNCS.EXCH.64 URZ, [UR8+0x38800], UR4 ;  /* 0x03880004083f05b2 */ /* 0x0010620008000100 */
[----:B------:R-:W-:Y:S01]  /*02e0*/  UP2UR UR42, UPR, URZ, 0x8 ;  /* 0x000000083f2a7883 */ /* 0x000fe20008000000 */
[----:B------:R0:W2:Y:S03]  /*02f0*/  @UP1 SYNCS.EXCH.64 URZ, [UR8+0x38810], UR4 ;  /* 0x03881004083f15b2 */ /* 0x0000a60008000100 */
[----:B------:R0:W3:Y:S01]  /*0300*/  @UP2 SYNCS.EXCH.64 URZ, [UR8+0x38820], UR6 ;  /* 0x03882006083f25b2 */ /* 0x0000e20008000100 */
[----:B------:R-:W-:Y:S07]  /*0310*/  @P1 BRA `(.L_x_6672) ;  /* 0x0000000000381947 */ /* 0x000fee0003800000 */
        /* <DEDUP_REMOVED lines=13> */
[----:B----4-:R-:W-:Y:S01]  /*03f0*/  NOP ;  /* 0x0000000000007918 */ /* 0x010fe20000000000 */
.L_x_6672:
[----:B------:R-:W4:Y:S01]  /*0400*/  SHFL.IDX PT, R2, R0, RZ, 0x1f ;  /* 0x00001fff00027589 */ /* 0x000f2200000e0000 */
[----:B------:R-:W-:Y:S01]  /*0410*/  NOP ;  /* 0x0000000000007918 */ /* 0x000fe20000000000 */
[----:B----4-:R-:W-:-:S13]  /*0420*/  ISETP.NE.AND P0, PT, R2, RZ, PT ;  /* 0x000000ff0200720c */ /* 0x010fda0003f05270 */
        /* <DEDUP_REMOVED lines=18> */
[----:B----4-:R-:W-:Y:S01]  /*0550*/  NOP ;  /* 0x0000000000007918 */ /* 0x010fe20000000000 */
.L_x_6673:
[----:B------:R-:W4:Y:S01]  /*0560*/  SHFL.IDX PT, R2, R0, RZ, 0x1f ;  /* 0x00001fff00027589 */ /* 0x000f2200000e0000 */
[----:B------:R-:W-:Y:S01]  /*0570*/  NOP ;  /* 0x0000000000007918 */ /* 0x000fe20000000000 */
[----:B----4-:R-:W-:-:S13]  /*0580*/  ISETP.NE.AND P0, PT, R2, RZ, PT ;  /* 0x000000ff0200720c */ /* 0x010fda0003f05270 */
        /* <DEDUP_REMOVED lines=15> */
.L_x_6674:
        /* <DEDUP_REMOVED lines=22> */
.L_x_6675:
        /* <DEDUP_REMOVED lines=22> */
.L_x_6676:
[----:B------:R-:W-:Y:S01]  /*0940*/  UISETP.NE.AND UP0, UPT, UR41, URZ, UPT ;  /* 0x0000003f2900728c */ /* 0x000fe2000bf05270 */
[----:B------:R-:W-:Y:S01]  /*0950*/  NOP ;  /* 0x0000000000007918 */ /* 0x000fe20000000000 */
[----:B------:R-:W-:Y:S01]  /*0960*/  ULDC.64 UR46, c[0x0][0x208] ;  /* 0x00008200002e7ab9 */ /* 0x000fe20000000a00 */
[----:B------:R-:W-:Y:S01]  /*0970*/  BSSY B9, `(.L_x_6677) ;  /* 0x0003537000097945 */ /* 0x000fe20003800000 */
[----:B0123--:R-:W-:Y:S02]  /*0980*/  BAR.SYNC.DEFER_BLOCKING 0x0 ;  /* 0x0000000000007b1d */ /* 0x00ffe40000010000 */
[----:B------:R-:W-:-:S13]  /*0990*/  PLOP3.LUT P0, PT, PT, PT, UP0, 0x40, 0x0 ;  /* 0x000000000000781c */ /* 0x000fda0003f0e808 */
[----:B------:R-:W-:Y:S05]  /*09a0*/  @P0 BRA `(.L_x_6678) ;  /* 0x000002c400d80947 */ /* 0x000fea0003800000 */
.L_x_6679:
[----:B------:R-:W-:-:S08]  /*09b0*/  NOP ;  /* 0x0000000000007918 */ /* 0x000fd00000000000 */
[----:B------:R-:W0:Y:S02]  /*09c0*/  USETMAXREG.TRY_ALLOC.CTAPOOL UP0, 0xe8 ;  /* 0x000000e8000079c8 */ /* 0x000e240008000600 */
[----:B0-----:R-:W-:-:S13]  /*09d0*/  PLOP3.LUT P0, PT, PT, PT, UP0, 0x80, 0x0 ;  /* 0x000000000000781c */ /* 0x001fda0003f0f008 */
[----:B------:R-:W-:Y:S05]  /*09e0*/  @!P0 BRA `(.L_x_6679) ;  /* 0xfffffffc00f08947 */ /* 0x000fea000383ffff */
[----:B------:R-:W0:Y:S01]  /*09f0*/  S2R R0, SR_TID.X ;  /* 0x0000000000007919 */ /* 0x000e220000002100 */
[----:B------:R-:W1:Y:S01]  /*0a00*/  S2UR UR4, SR_CgaCtaId ;  /* 0x00000000000479c3 */ /* 0x000e620000008800 */
[----:B------:R-:W-:Y:S04]  /*0a10*/  STL.64 [R1+0x1c8], RZ ;  /* 0x0001c8ff01007387 */ /* 0x000fe80000100a00 */
[----:B------:R-:W-:Y:S04]  /*0a20*/  STL [R1+0x1d0], RZ ;  /* 0x0001d0ff01007387 */ /* 0x000fe80000100800 */
[----:B------:R-:W-:Y:S01]  /*0a30*/  STL [R1+0x1d4], RZ ;  /* 0x0001d4ff01007387 */ /* 0x000fe20000100800 */
[----:B-1----:R-:W-:Y:S01]  /*0a40*/  IMAD.U32 R23, RZ, RZ, UR4 ;  /* 0x00000004ff177e24 */ /* 0x002fe2000f8e00ff */
[----:B------:R-:W-:Y:S01]  /*0a50*/  ULDC UR4, c[0x0][0xd3c] ;  /* 0x00034f0000047ab9 */ /* 0x000fe20000000800 */
[----:B0-----:R-:W-:-:S04]  /*0a60*/  SHF.R.U32.HI R2, RZ, 0x7, R0 ;  /* 0x00000007ff027819 */ /* 0x001fc80000011600 */
[----:B------:R-:W-:Y:S02]  /*0a70*/  ISETP.NE.AND P0, PT, R2, 0x1, PT ;  /* 0x000000010200780c */ /* 0x000fe40003f05270 */
[----:B------:R-:W-:-:S04]  /*0a80*/  MOV R2, 0x400 ;  /* 0x0000040000027802 */ /* 0x000fc80000000f00 */
[----:B------:R-:W-:-:S07]  /*0a90*/  LEA R2, R23, R2, 0x18 ;  /* 0x0000000217027211 */ /* 0x000fce00078ec0ff */
[----:B------:R-:W-:Y:S06]  /*0aa0*/  @!P0 BAR.ARV 0x8, 0x100 ;  /* 0x0204000000008b1d */ /* 0x000fec0000002000 */
[----:B------:R-:W-:-:S13]  /*0ab0*/  ISETP.GE.U32.AND P0, PT, R0, 0x100, PT ;  /* 0x000001000000780c */ /* 0x000fda0003f06070 */
[----:B------:R-:W-:Y:S08]  /*0ac0*/  @P0 BAR.ARV 0xf, 0x100 ;  /* 0x03c4000000000b1d */ /* 0x000ff00000002000 */
[----:B------:R-:W-:Y:S06]  /*0ad0*/  BAR.SYNC.DEFER_BLOCKING 0x5, 0x180 ;  /* 0x0146000000007b1d */ /* 0x000fec0000010000 */
[----:B------:R-:W0:Y:S02]  /*0ae0*/  LDS.128 R112, [R2+0x388d0] ;  /* 0x0388d00002707984 */ /* 0x000e240000000c00 */
[----:B------:R-:W-:Y:S06]  /*0af0*/  BAR.ARV 0x4, 0x180 ;  /* 0x0106000000007b1d */ /* 0x000fec0000002000 */
[----:B0-----:R-:W-:-:S13]  /*0b00*/  ISETP.GE.AND P0, PT, R115, UR4, PT ;  /* 0x0000000473007c0c */ /* 0x001fda000bf06270 */
[----:B------:R-:W-:Y:S05]  /*0b10*/  @P0 BRA `(.L_x_6680) ;  /* 0x0000035000700947 */ /* 0x000fea0003800000 */
[----:B------:R-:W-:Y:S01]  /*0b20*/  VIADD R229, R0, 0xffffff80 ;  /* 0xffffff8000e57836 */ /* 0x000fe20000000000 */
[----:B------:R-:W0:Y:S01]  /*0b30*/  S2UR UR4, SR_SWINHI ;  /* 0x00000000000479c3 */ /* 0x000e220000002f00 */
[----:B------:R-:W-:Y:S01]  /*0b40*/  R2UR UR44, R2 ;  /* 0x00000000022c72ca */ /* 0x000fe200000e0000 */
[----:B------:R-:W-:Y:S01]  /*0b50*/  IMAD.MOV.U32 R157, RZ, RZ, 0x2 ;  /* 0x00000002ff9d7424 */ /* 0x000fe200078e00ff */
[----:B------:R-:W-:Y:S01]  /*0b60*/  UIADD3 UR36, UP0, UR38, 0x1c8, URZ ;  /* 0x000001c826247890 */ /* 0x000fe2000ff1e03f */
[----:B------:R-:W-:Y:S01]  /*0b70*/  SHF.R.S32.HI R0, RZ, 0x1f, R229 ;  /* 0x0000001fff007819 */ /* 0x000fe200000114e5 */
[----:B------:R-:W-:Y:S01]  /*0b80*/  UIADD3 UR39, UP1, UR38, 0x1d4, URZ ;  /* 0x000001d426277890 */ /* 0x000fe2000ff3e03f */
[----:B------:R-:W-:Y:S01]  /*0b90*/  IMAD.MOV.U32 R19, RZ, RZ, RZ ;  /* 0x000000ffff137224 */ /* 0x000fe200078e00ff */
[----:B------:R-:W-:Y:S01]  /*0ba0*/  UIADD3.X UR40, URZ, UR37, URZ, UP0, !UPT ;  /* 0x000000253f287290 */ /* 0x000fe200087fe43f */
[----:B------:R-:W-:Y:S01]  /*0bb0*/  LEA.HI R5, R0, R229, RZ, 0x7 ;  /* 0x000000e500057211 */ /* 0x000fe200078f38ff */
[----:B------:R-:W-:Y:S01]  /*0bc0*/  IMAD.MOV.U32 R154, RZ, RZ, RZ ;  /* 0x000000ffff9a7224 */ /* 0x000fe200078e00ff */
[----:B------:R-:W-:-:S02]  /*0bd0*/  UIADD3.X UR43, URZ, UR37, URZ, UP1, !UPT ;  /* 0x000000253f2b7290 */ /* 0x000fc40008ffe43f */
[----:B------:R-:W-:Y:S02]  /*0be0*/  LOP3.LUT R4, R5, 0xffffff80, RZ, 0xc0, !PT ;  /* 0xffffff8005047812 */ /* 0x000fe400078ec0ff */
[----:B------:R-:W-:-:S03]  /*0bf0*/  SHF.R.S32.HI R15, RZ, 0x7, R5 ;  /* 0x00000007ff0f7819 */ /* 0x000fc60000011405 */
[----:B------:R-:W-:Y:S01]  /*0c00*/  IMAD.IADD R7, R229, 0x1, -R4 ;  /* 0x00000001e5077824 */ /* 0x000fe200078e0a04 */
[----:B------:R-:W-:Y:S01]  /*0c10*/  LEA.HI R4, R0, R229, RZ, 0x5 ;  /* 0x000000e500047211 */ /* 0x000fe200078f28ff */
[----:B------:R-:W-:Y:S01]  /*0c20*/  STL [R1+0x414], R15 ;  /* 0x0004140f01007387 */ /* 0x000fe20000100800 */
[----:B------:R-:W-:Y:S02]  /*0c30*/  LEA.HI R5, R5, R15, RZ, 0x1 ;  /* 0x0000000f05057211 */ /* 0x000fe400078f08ff */
[----:B------:R-:W-:Y:S02]  /*0c40*/  SHF.R.S32.HI R10, RZ, 0x1f, R7 ;  /* 0x0000001fff0a7819 */ /* 0x000fe40000011407 */
[----:B------:R-:W-:Y:S01]  /*0c50*/  SHF.R.S32.HI R221, RZ, 0x5, R4 ;  /* 0x00000005ffdd7819 */ /* 0x000fe20000011404 */
[----:B------:R-:W-:Y:S01]  /*0c60*/  UMOV UR44, UR44 ;  /* 0x0000002c002c7c82 */ /* 0x000fe20008000000 */
[----:B0-----:R-:W-:Y:S01]  /*0c70*/  UMOV UR45, UR4 ;  /* 0x00000004002d7c82 */ /* 0x001fe20008000000 */
[----:B------:R-:W-:-:S02]  /*0c80*/  LEA.HI R9, R10, R7, RZ, 0x2 ;  /* 0x000000070a097211 */ /* 0x000fc400078f10ff */
[----:B------:R-:W-:Y:S02]  /*0c90*/  SHF.R.S32.HI R8, RZ, 0x1f, R4 ;  /* 0x0000001fff087819 */ /* 0x000fe40000011404 */
[--C-:B------:R-:W-:Y:S02]  /*0ca0*/  SHF.R.S32.HI R6, RZ, 0x2, R9.reuse ;  /* 0x00000002ff067819 */ /* 0x100fe40000011409 */
[----:B------:R-:W-:Y:S02]  /*0cb0*/  SHF.R.S32.HI R3, RZ, 0x1f, R9 ;  /* 0x0000001fff037819 */ /* 0x000fe40000011409 */
[----:B------:R-:W-:Y:S02]  /*0cc0*/  LEA.HI R8, R8, R221, RZ, 0x2 ;  /* 0x000000dd08087211 */ /* 0x000fe400078f10ff */
[----:B------:R-:W-:Y:S02]  /*0cd0*/  LEA.HI R3, R3, R6, RZ, 0x3 ;  /* 0x0000000603037211 */ /* 0x000fe400078f18ff */
[----:B------:R-:W-:-:S02]  /*0ce0*/  LOP3.LUT R8, R8, 0x3ffffc, RZ, 0xc0, !PT ;  /* 0x003ffffc08087812 */ /* 0x000fc400078ec0ff */
[----:B------:R-:W-:Y:S02]  /*0cf0*/  LOP3.LUT R11, R3, 0xfffffff8, RZ, 0xc0, !PT ;  /* 0xfffffff8030b7812 */ /* 0x000fe400078ec0ff */
[----:B------:R-:W-:Y:S01]  /*0d00*/  LEA.HI R3, R0, R229, RZ, 0x4 ;  /* 0x000000e500037211 */ /* 0x000fe200078f20ff */
[----:B------:R-:W-:Y:S01]  /*0d10*/  IMAD.IADD R8, R221, 0x1, -R8 ;  /* 0x00000001dd087824 */ /* 0x000fe200078e0a08 */
[----:B------:R-:W-:Y:S01]  /*0d20*/  LOP3.LUT R5, R5, 0xfffffe, RZ, 0xc0, !PT ;  /* 0x00fffffe05057812 */ /* 0x000fe200078ec0ff */
[----:B------:R-:W-:Y:S01]  /*0d30*/  IMAD.IADD R11, R6, 0x1, -R11 ;  /* 0x00000001060b7824 */ /* 0x000fe200078e0a0b */
[----:B------:R-:W-:Y:S02]  /*0d40*/  SHF.R.S32.HI R6, RZ, 0x4, R3 ;  /* 0x00000004ff067819 */ /* 0x000fe40000011403 */
[----:B------:R-:W-:Y:S01]  /*0d50*/  LOP3.LUT R4, R3, 0xfffffff0, RZ, 0xc0, !PT ;  /* 0xfffffff003047812 */ /* 0x000fe200078ec0ff */
[----:B------:R-:W-:Y:S01]  /*0d60*/  IMAD.IADD R5, R15, 0x1, -R5 ;  /* 0x000000010f057824 */ /* 0x000fe200078e0a05 */
[----:B------:R-:W-:-:S02]  /*0d70*/  LEA.HI R3, R3, R6, RZ, 0x1 ;  /* 0x0000000603037211 */ /* 0x000fc400078f08ff */
[----:B------:R-:W-:Y:S01]  /*0d80*/  LEA.HI R10, R10, R7, RZ, 0x5 ;  /* 0x000000070a0a7211 */ /* 0x000fe200078f28ff */
[----:B------:R-:W-:Y:S01]  /*0d90*/  IMAD.IADD R12, R229, 0x1, -R4 ;  /* 0x00000001e50c7824 */ /* 0x000fe200078e0a04 */
[----:B------:R-:W-:Y:S02]  /*0da0*/  LOP3.LUT R3, R3, 0x1ffffffe, RZ, 0xc0, !PT ;  /* 0x1ffffffe03037812 */ /* 0x000fe400078ec0ff */
[----:B------:R-:W-:Y:S01]  /*0db0*/  LOP3.LUT R4, R9, 0x7ffffffc, RZ, 0xc0, !PT ;  /* 0x7ffffffc09047812 */ /* 0x000fe200078ec0ff */
[----:B------:R-:W-:Y:S01]  /*0dc0*/  IMAD R13, R15, 0x100, R12 ;  /* 0x000001000f0d7824 */ /* 0x000fe200078e020c */
[----:B------:R0:W-:Y:S01]  /*0dd0*/  STL [R1+0x434], R12 ;  /* 0x0004340c01007387 */ /* 0x0001e20000100800 */
[----:B------:R-:W-:Y:S01]  /*0de0*/  IMAD.IADD R3, R6, 0x1, -R3 ;  /* 0x0000000106037824 */ /* 0x000fe200078e0a03 */
[-C--:B------:R-:W-:Y:S01]  /*0df0*/  LEA.HI R6, R0, R229.reuse, RZ, 0x3 ;  /* 0x000000e500067211 */ /* 0x080fe200078f18ff */
[----:B------:R-:W-:Y:S01]  /*0e00*/  IMAD R13, R8, 0x10, R13 ;  /* 0x00000010080d7824 */ /* 0x000fe200078e020d */
[----:B------:R-:W-:Y:S01]  /*0e10*/  LEA.HI R0, R0, R229, RZ, 0x2 ;  /* 0x000000e500007211 */ /* 0x000fe200078f10ff */
[----:B------:R-:W-:Y:S01]  /*0e20*/  IMAD.IADD R4, R7, 0x1, -R4 ;  /* 0x0000000107047824 */ /* 0x000fe200078e0a04 */
[----:B------:R-:W-:Y:S01]  /*0e30*/  SHF.R.S32.HI R220, RZ, 0x3, R6 ;  /* 0x00000003ffdc7819 */ /* 0x000fe20000011406 */
[----:B------:R-:W-:Y:S01]  /*0e40*/  IMAD.SHL.U32 R9, R3, 0x8, RZ ;  /* 0x0000000803097824 */ /* 0x000fe200078e00ff */
[--C-:B------:R-:W-:Y:S01]  /*0e50*/  SHF.R.S32.HI R155, RZ, 0x2, R0.reuse ;  /* 0x00000002ff9b7819 */ /* 0x100fe20000011400 */
[----:B------:R-:W-:Y:S01]  /*0e60*/  IMAD.SHL.U32 R4, R4, 0x2, RZ ;  /* 0x0000000204047824 */ /* 0x000fe200078e00ff */
[----:B------:R-:W-:Y:S01]  /*0e70*/  SHF.R.S32.HI R8, RZ, 0x1f, R0 ;  /* 0x0000001fff087819 */ /* 0x000fe20000011400 */
[----:B------:R-:W-:Y:S01]  /*0e80*/  IMAD.U32 R156, R13, 0x40, R9 ;  /* 0x000000400d9c7824 */ /* 0x000fe200078e0009 */
[----:B------:R-:W-:Y:S01]  /*0e90*/  LOP3.LUT R0, R0, 0xfffffffc, RZ, 0xc0, !PT ;  /* 0xfffffffc00007812 */ /* 0x000fe200078ec0ff */
[----:B------:R-:W-:Y:S01]  /*0ea0*/  VIADD R14, R155, 0x20 ;  /* 0x000000209b0e7836 */ /* 0x000fe20000000000 */
[----:B------:R-:W-:Y:S01]  /*0eb0*/  LEA.HI R8, R8, R155, RZ, 0x3 ;  /* 0x0000009b08087211 */ /* 0x000fe200078f18ff */
[----:B------:R-:W-:Y:S01]  /*0ec0*/  STL [R1+0x444], R9 ;  /* 0x0004440901007387 */ /* 0x000fe20000100800 */
[----:B------:R-:W-:Y:S01]  /*0ed0*/  LOP3.LUT R6, R6, 0xfffffff8, RZ, 0xc0, !PT ;  /* 0xfffffff806067812 */ /* 0x000fe200078ec0ff */
[----:B0-----:R-:W-:Y:S01]  /*0ee0*/  IMAD.IADD R12, R229, 0x1, -R0 ;  /* 0x00000001e50c7824 */ /* 0x001fe200078e0a00 */
[----:B------:R-:W-:Y:S01]  /*0ef0*/  SHF.R.S32.HI R7, RZ, 0x1f, R14 ;  /* 0x0000001fff077819 */ /* 0x000fe2000001140e */
[----:B------:R-:W-:Y:S01]  /*0f00*/  STL [R1+0x420], R14 ;  /* 0x0004200e01007387 */ /* 0x000fe20000100800 */
[----:B------:R-:W-:Y:S01]  /*0f10*/  LOP3.LUT R8, R8, 0xfffffff8, RZ, 0xc0, !PT ;  /* 0xfffffff808087812 */ /* 0x000fe200078ec0ff */
[C---:B------:R-:W-:Y:S01]  /*0f20*/  IMAD.SHL.U32 R152, R12.reuse, 0x4, RZ ;  /* 0x000000040c987824 */ /* 0x040fe200078e00ff */
[----:B------:R-:W-:Y:S01]  /*0f30*/  LEA.HI R7, R7, R14, RZ, 0x3 ;  /* 0x0000000e07077211 */ /* 0x000fe200078f18ff */
[----:B------:R-:W-:Y:S01]  /*0f40*/  IMAD.IADD R18, R229, 0x1, -R6 ;  /* 0x00000001e5127824 */ /* 0x000fe200078e0a06 */
[----:B------:R-:W-:Y:S01]  /*0f50*/  LEA.HI R0, R12, R12, RZ, 0x1 ;  /* 0x0000000c0c007211 */ /* 0x000fe200078f08ff */
[----:B------:R-:W-:Y:S01]  /*0f60*/  VIADD R160, R152, 0x10 ;  /* 0x0000001098a07836 */ /* 0x000fe20000000000 */
[----:B------:R-:W-:Y:S01]  /*0f70*/  SHF.R.S32.HI R10, RZ, 0x5, R10 ;  /* 0x00000005ff0a7819 */ /* 0x000fe2000001140a */
[----:B------:R-:W-:Y:S01]  /*0f80*/  IMAD.SHL.U32 R6, R14, 0x40, RZ ;  /* 0x000000400e067824 */ /* 0x000fe200078e00ff */
[----:B------:R-:W-:Y:S01]  /*0f90*/  LOP3.LUT R0, R0, 0x1ffffffe, RZ, 0xc0, !PT ;  /* 0x1ffffffe00007812 */ /* 0x000fe200078ec0ff */
[----:B------:R-:W-:Y:S01]  /*0fa0*/  IMAD.IADD R158, R155, 0x1, -R8 ;  /* 0x000000019b9e7824 */ /* 0x000fe200078e0a08 */
[----:B------:R-:W-:Y:S01]  /*0fb0*/  STL [R1+0x410], R12 ;  /* 0x0004100c01007387 */ /* 0x000fe20000100800 */
[----:B------:R-:W-:Y:S01]  /*0fc0*/  IMAD.SHL.U32 R8, R5, 0x100, RZ ;  /* 0x0000010005087824 */ /* 0x000fe200078e00ff */
[----:B------:R-:W-:Y:S01]  /*0fd0*/  SHF.R.S32.HI R5, RZ, 0x1f, R160 ;  /* 0x0000001fff057819 */ /* 0x000fe200000114a0 */
[----:B------:R-:W-:Y:S01]  /*0fe0*/  IMAD.SHL.U32 R7, R7, 0x40, RZ ;  /* 0x0000004007077824 */ /* 0x000fe200078e00ff */
[----:B------:R-:W-:Y:S01]  /*0ff0*/  LOP3.LUT R6, R6, 0x1c0, RZ, 0xc0, !PT ;  /* 0x000001c006067812 */ /* 0x000fe200078ec0ff */
[C---:B------:R-:W-:Y:S01]  /*1000*/  IMAD.SHL.U32 R16, R12.reuse, 0x8, RZ ;  /* 0x000000080c107824 */ /* 0x040fe200078e00ff */
[----:B------:R-:W-:Y:S01]  /*1010*/  STL [R1+0x430], R8 ;  /* 0x0004300801007387 */ /* 0x000fe20000100800 */
[----:B------:R-:W-:-:S02]  /*1020*/  IMAD.IADD R3, R12, 0x1, -R0 ;  /* 0x000000010c037824 */ /* 0x000fc400078e0a00 */
[----:B------:R-:W-:Y:S01]  /*1030*/  IMAD R192, R10, 0x10, R11 ;  /* 0x000000100ac07824 */ /* 0x000fe200078e020b */
[----:B------:R0:W-:Y:S01]  /*1040*/  STL [R1+0x41c], R5 ;  /* 0x00041c0501007387 */ /* 0x0001e20000100800 */
[--C-:B------:R-:W-:Y:S01]  /*1050*/  LOP3.LUT R0, R6, 0x38, R16.reuse, 0xf8, !PT ;  /* 0x0000003806007812 */ /* 0x100fe200078ef810 */
[----:B------:R-:W-:Y:S01]  /*1060*/  IMAD.SHL.U32 R215, R18, 0x8, RZ ;  /* 0x0000000812d77824 */ /* 0x000fe200078e00ff */
[----:B------:R-:W-:Y:S01]  /*1070*/  SHF.R.S32.HI R17, RZ, 0x1f, R16 ;  /* 0x0000001fff117819 */ /* 0x000fe20000011410 */
[----:B------:R1:W-:Y:S01]  /*1080*/  STL [R1+0x42c], R6 ;  /* 0x00042c0601007387 */ /* 0x0003e20000100800 */
[C---:B------:R-:W-:Y:S02]  /*1090*/  VIADD R188, R16.reuse, 0x40 ;  /* 0x0000004010bc7836 */ /* 0x040fe40000000000 */
[C---:B------:R-:W-:Y:S01]  /*10a0*/  VIADD R187, R16.reuse, 0x60 ;  /* 0x0000006010bb7836 */ /* 0x040fe20000000000 */
[----:B------:R-:W-:Y:S01]  /*10b0*/  STL [R1+0x440], R4 ;  /* 0x0004400401007387 */ /* 0x000fe20000100800 */
[C---:B------:R-:W-:Y:S01]  /*10c0*/  VIADD R186, R16.reuse, 0x80 ;  /* 0x0000008010ba7836 */ /* 0x040fe20000000000 */
[----:B0-----:R-:W-:Y:S01]  /*10d0*/  LOP3.LUT R5, R7, 0xfffffe00, RZ, 0xc0, !PT ;  /* 0xfffffe0007057812 */ /* 0x001fe200078ec0ff */
[C---:B------:R-:W-:Y:S01]  /*10e0*/  VIADD R185, R16.reuse, 0xa0 ;  /* 0x000000a010b97836 */ /* 0x040fe20000000000 */
[----:B------:R-:W-:Y:S01]  /*10f0*/  STL [R1+0x424], R18 ;  /* 0x0004241201007387 */ /* 0x000fe20000100800 */
[C---:B------:R-:W-:Y:S01]  /*1100*/  VIADD R184, R16.reuse, 0xc0 ;  /* 0x000000c010b87836 */ /* 0x040fe20000000000 */
[----:B-1----:R-:W-:Y:S01]  /*1110*/  SHF.R.U32.HI R6, RZ, 0x3, R6 ;  /* 0x00000003ff067819 */ /* 0x002fe20000011606 */
[C---:B------:R-:W-:Y:S01]  /*1120*/  VIADD R183, R16.reuse, 0xe0 ;  /* 0x000000e010b77836 */ /* 0x040fe20000000000 */
[----:B------:R0:W-:Y:S01]  /*1130*/  STL [R1+0x43c], R5 ;  /* 0x00043c0501007387 */ /* 0x0001e20000100800 */
[C---:B------:R-:W-:Y:S01]  /*1140*/  VIADD R182, R16.reuse, 0x100 ;  /* 0x0000010010b67836 */ /* 0x040fe20000000000 */
[----:B------:R-:W-:Y:S01]  /*1150*/  SHF.R.S32.HI R195, RZ, 0x1f, R188 ;  /* 0x0000001fffc37819 */ /* 0x000fe200000114bc */
[C---:B------:R-:W-:Y:S01]  /*1160*/  VIADD R181, R16.reuse, 0x120 ;  /* 0x0000012010b57836 */ /* 0x040fe20000000000 */
[----:B------:R-:W-:Y:S01]  /*1170*/  STL [R1+0x438], R6 ;  /* 0x0004380601007387 */ /* 0x000fe20000100800 */
[C---:B------:R-:W-:Y:S01]  /*1180*/  VIADD R180, R16.reuse, 0x140 ;  /* 0x0000014010b47836 */ /* 0x040fe20000000000 */
[----:B------:R-:W-:Y:S01]  /*1190*/  SHF.R.S32.HI R196, RZ, 0x1f, R187 ;  /* 0x0000001fffc47819 */ /* 0x000fe200000114bb */
[C---:B------:R-:W-:Y:S01]  /*11a0*/  VIADD R163, R16.reuse, 0x160 ;  /* 0x0000016010a37836 */ /* 0x040fe20000000000 */
[----:B------:R-:W-:Y:S01]  /*11b0*/  SHF.R.S32.HI R197, RZ, 0x1f, R186 ;  /* 0x0000001fffc57819 */ /* 0x000fe200000114ba */
[C---:B------:R-:W-:Y:S01]  /*11c0*/  VIADD R162, R16.reuse, 0x180 ;  /* 0x0000018010a27836 */ /* 0x040fe20000000000 */
[----:B0-----:R-:W-:Y:S01]  /*11d0*/  LOP3.LUT R5, R5, R0, R6, 0xf6, !PT ;  /* 0x0000000005057212 */ /* 0x001fe200078ef606 */
[C---:B------:R-:W-:Y:S01]  /*11e0*/  VIADD R161, R16.reuse, 0x1a0 ;  /* 0x000001a010a17836 */ /* 0x040fe20000000000 */
[----:B------:R-:W-:Y:S01]  /*11f0*/  SHF.R.S32.HI R198, RZ, 0x1f, R185 ;  /* 0x0000001fffc67819 */ /* 0x000fe200000114b9 */
[C---:B------:R-:W-:Y:S01]  /*1200*/  VIADD R190, R16.reuse, 0x1c0 ;  /* 0x000001c010be7836 */ /* 0x040fe20000000000 */
[----:B------:R-:W-:Y:S01]  /*1210*/  SHF.R.S32.HI R199, RZ, 0x1f, R184 ;  /* 0x0000001fffc77819 */ /* 0x000fe200000114b8 */
[----:B------:R-:W-:Y:S01]  /*1220*/  IMAD R0, R5, 0x2, R2 ;  /* 0x0000000205007824 */ /* 0x000fe200078e0202 */
[----:B------:R-:W-:Y:S01]  /*1230*/  SHF.R.S32.HI R200, RZ, 0x1f, R183 ;  /* 0x0000001fffc87819 */ /* 0x000fe200000114b7 */
[C---:B------:R-:W-:Y:S01]  /*1240*/  VIADD R189, R16.reuse, 0x1e0 ;  /* 0x000001e010bd7836 */ /* 0x040fe20000000000 */
[----:B------:R-:W-:Y:S01]  /*1250*/  SHF.R.S32.HI R201, RZ, 0x1f, R182 ;  /* 0x0000001fffc97819 */ /* 0x000fe200000114b6 */
[----:B------:R-:W-:Y:S01]  /*1260*/  VIADD R18, R16, 0x20 ;  /* 0x0000002010127836 */ /* 0x000fe20000000000 */
[----:B------:R0:W-:Y:S01]  /*1270*/  STL [R1+0x428], R0 ;  /* 0x0004280001007387 */ /* 0x0001e20000100800 */
        /* <DEDUP_REMOVED lines=10> */
[----:B0-----:R-:W-:Y:S01]  /*1320*/  IMAD R0, R3, 0x8, R192 ;  /* 0x0000000803007824 */ /* 0x001fe200078e02c0 */
[----:B------:R-:W-:Y:S01]  /*1330*/  SHF.R.S32.HI R207, RZ, 0x1f, R190 ;  /* 0x0000001fffcf7819 */ /* 0x000fe200000114be */
[C---:B------:R-:W-:Y:S01]  /*1340*/  VIADD R218, R215.reuse, 0x180 ;  /* 0x00000180d7da7836 */ /* 0x040fe20000000000 */
[----:B------:R-:W-:Y:S01]  /*1350*/  SHF.R.S32.HI R208, RZ, 0x1f, R189 ;  /* 0x0000001fffd07819 */ /* 0x000fe200000114bd */
[----:B------:R-:W-:Y:S01]  /*1360*/  VIADD R217, R215, 0x1c0 ;  /* 0x000001c0d7d97836 */ /* 0x000fe20000000000 */
[----:B------:R0:W-:Y:S01]  /*1370*/  STL [R1+0x448], R0 ;  /* 0x0004480001007387 */ /* 0x0001e20000100800 */
[----:B------:R-:W-:Y:S01]  /*1380*/  SHF.R.S32.HI R159, RZ, 0x1f, R18 ;  /* 0x0000001fff9f7819 */ /* 0x000fe20000011412 */
[----:B------:R-:W-:Y:S01]  /*1390*/  IMAD.WIDE R156, R156, R157, UR44 ;  /* 0x0000002c9c9c7e25 */ /* 0x000fe2000f8e029d */
[----:B------:R-:W-:-:S02]  /*13a0*/  SHF.R.S32.HI R228, RZ, 0x1f, R214 ;  /* 0x0000001fffe47819 */ /* 0x000fc400000114d6 */
[----:B------:R-:W-:Y:S01]  /*13b0*/  SHF.R.S32.HI R227, RZ, 0x1f, R213 ;  /* 0x0000001fffe37819 */ /* 0x000fe200000114d5 */
[----:B------:R-:W-:Y:S01]  /*13c0*/  IMAD.IADD R193, R4, 0x1, R8 ;  /* 0x0000000104c17824 */ /* 0x000fe200078e0208 */
[----:B------:R-:W-:Y:S02]  /*13d0*/  SHF.R.S32.HI R226, RZ, 0x1f, R212 ;  /* 0x0000001fffe27819 */ /* 0x000fe400000114d4 */
[----:B------:R-:W-:Y:S02]  /*13e0*/  SHF.R.S32.HI R225, RZ, 0x1f, R211 ;  /* 0x0000001fffe17819 */ /* 0x000fe400000114d3 */
[----:B------:R-:W-:Y:S02]  /*13f0*/  SHF.R.S32.HI R224, RZ, 0x1f, R210 ;  /* 0x0000001fffe07819 */ /* 0x000fe400000114d2 */
[----:B------:R-:W-:Y:S02]  /*1400*/  SHF.R.S32.HI R223, RZ, 0x1f, R218 ;  /* 0x0000001fffdf7819 */ /* 0x000fe400000114da */
[----:B------:R-:W-:-:S02]  /*1410*/  SHF.R.S32.HI R222, RZ, 0x1f, R217 ;  /* 0x0000001fffde7819 */ /* 0x000fc400000114d9 */
[----:B------:R-:W-:Y:S02]  /*1420*/  SHF.L.U64.HI R195, R188, 0x1, R195 ;  /* 0x00000001bcc37819 */ /* 0x000fe400000102c3 */
[----:B------:R-:W-:Y:S02]  /*1430*/  SHF.L.U64.HI R196, R187, 0x1, R196 ;  /* 0x00000001bbc47819 */ /* 0x000fe400000102c4 */
[----:B------:R-:W-:Y:S02]  /*1440*/  SHF.L.U64.HI R197, R186, 0x1, R197 ;  /* 0x00000001bac57819 */ /* 0x000fe400000102c5 */
[----:B------:R-:W-:Y:S02]  /*1450*/  SHF.L.U64.HI R198, R185, 0x1, R198 ;  /* 0x00000001b9c67819 */ /* 0x000fe400000102c6 */
[----:B------:R-:W-:Y:S02]  /*1460*/  SHF.L.U64.HI R199, R184, 0x1, R199 ;  /* 0x00000001b8c77819 */ /* 0x000fe400000102c7 */
[----:B------:R-:W-:-:S02]  /*1470*/  SHF.L.U64.HI R200, R183, 0x1, R200 ;  /* 0x00000001b7c87819 */ /* 0x000fc400000102c8 */
[----:B------:R-:W-:Y:S02]  /*1480*/  SHF.L.U64.HI R201, R182, 0x1, R201 ;  /* 0x00000001b6c97819 */ /* 0x000fe400000102c9 */
[----:B------:R-:W-:Y:S02]  /*1490*/  SHF.L.U64.HI R202, R181, 0x1, R202 ;  /* 0x00000001b5ca7819 */ /* 0x000fe400000102ca */
[----:B------:R-:W-:Y:S02]  /*14a0*/  SHF.L.U64.HI R203, R180, 0x1, R203 ;  /* 0x00000001b4cb7819 */ /* 0x000fe400000102cb */
[----:B------:R-:W-:Y:S02]  /*14b0*/  SHF.L.U64.HI R204, R163, 0x1, R204 ;  /* 0x00000001a3cc7819 */ /* 0x000fe400000102cc */
[----:B------:R-:W-:Y:S02]  /*14c0*/  SHF.L.U64.HI R205, R162, 0x1, R205 ;  /* 0x00000001a2cd7819 */ /* 0x000fe400000102cd */
[----:B------:R-:W-:-:S02]  /*14d0*/  SHF.L.U64.HI R206, R161, 0x1, R206 ;  /* 0x00000001a1ce7819 */ /* 0x000fc400000102ce */
[----:B------:R-:W-:Y:S02]  /*14e0*/  SHF.L.U64.HI R207, R190, 0x1, R207 ;  /* 0x00000001becf7819 */ /* 0x000fe400000102cf */
[----:B0-----:R-:W-:-:S07]  /*14f0*/  SHF.L.U64.HI R208, R189, 0x1, R208 ;  /* 0x00000001bdd07819 */ /* 0x001fce00000102d0 */
.L_x_6901:
[----:B------:R-:W-:Y:S01]  /*1500*/  ULDC.64 UR4, c[0x0][0xb20] ;  /* 0x0002c80000047ab9 */ /* 0x000fe20000000a00 */
[----:B01----:R-:W0:Y:S01]  /*1510*/  LDC.64 R6, c[0x0][0xb00] ;  /* 0x0002c000ff067b82 */ /* 0x003e220000000a00 */
[----:B------:R-:W-:Y:S01]  /*1520*/  ISETP.NE.U32.AND P0, PT, RZ, UR4, PT ;  /* 0x00000004ff007c0c */ /* 0x000fe2000bf05070 */
[----:B------:R-:W-:Y:S01]  /*1530*/  IMAD.MOV.U32 R3, RZ, RZ, RZ ;  /* 0x000000ffff037224 */ /* 0x000fe200078e00ff */
[----:B------:R-:W-:Y:S01]  /*1540*/  ULDC.64 UR6, c[0x0][0xb18] ;  /* 0x0002c60000067ab9 */ /* 0x000fe20000000a00 */
[----:B----4-:R-:W-:Y:S01]  /*1550*/  IMAD.MOV.U32 R27, RZ, RZ, RZ ;  /* 0x000000ffff1b7224 */ /* 0x010fe200078e00ff */
[----:B------:R-:W-:Y:S01]  /*1560*/  ISETP.NE.AND.EX P0, PT, RZ, UR5, PT, P0 ;  /* 0x00000005ff007c0c */ /* 0x000fe2000bf05300 */
[----:B------:R-:W-:Y:S02]  /*1570*/  ULDC.64 UR4, c[0x0][0xb10] ;  /* 0x0002c40000047ab9 */ /* 0x000fe40000000a00 */
[----:B------:R-:W-:-:S04]  /*1580*/  ISETP.NE.U32.AND P1, PT, RZ, UR4, PT ;  /* 0x00000004ff007c0c */ /* 0x000fc8000bf25070 */
[----:B------:R-:W-:Y:S01]  /*1590*/  ISETP.NE.AND.EX P1, PT, RZ, UR5, PT, P1 ;  /* 0x00000005ff007c0c */ /* 0x000fe2000bf25310 */
[----:B------:R-:W-:Y:S02]  /*15a0*/  ULDC.64 UR4, c[0x0][0xb00] ;  /* 0x0002c00000047ab9 */ /* 0x000fe40000000a00 */
[----:B------:R-:W-:-:S03]  /*15b0*/  ISETP.NE.U32.AND P3, PT, RZ, UR4, PT ;  /* 0x00000004ff007c0c */ /* 0x000fc6000bf65070 */
[----:B------:R-:W1:Y:S01]  /*15c0*/  @P0 LDC.64 R4, c[0x0][0xb20] ;  /* 0x0002c800ff040b82 */ /* 0x000e620000000a00 */
[----:B------:R-:W-:Y:S01]  /*15d0*/  ISETP.NE.AND.EX P3, PT, RZ, UR5, PT, P3 ;  /* 0x00000005ff007c0c */ /* 0x000fe2000bf65330 */
[----:B0-----:R-:W-:-:S06]  /*15e0*/  IMAD.WIDE R10, R115, 0x4, R6 ;  /* 0x00000004730a7825 */ /* 0x001fcc00078e0206 */
[----:B------:R-:W0:Y:S01]  /*15f0*/  @P1 LDC.64 R8, c[0x0][0xb10] ;  /* 0x0002c400ff081b82 */ /* 0x000e220000000a00 */
[----:B------:R-:W-:Y:S02]  /*1600*/  ULDC UR4, c[0x0][0x288] ;  /* 0x0000a20000047ab9 */ /* 0x000fe40000000800 */
[----:B------:R-:W-:Y:S01]  /*1610*/  IMAD.U32 R24, RZ, RZ, UR4 ;  /* 0x00000004ff187e24 */ /* 0x000fe2000f8e00ff */
[----:B------:R-:W-:Y:S02]  /*1620*/  ULDC.64 UR4, c[0x0][0x418] ;  /* 0x0001060000047ab9 */ /* 0x000fe40000000a00 */
[----:B--2---:R2:W5:Y:S01]  /*1630*/  @P3 LDG.E R27, desc[UR46][R10.64] ;  /* 0x0000002e0a1b3981 */ /* 0x004562000c1e1900 */
[----:B-1----:R-:W-:-:S05]  /*1640*/  @P0 IMAD.WIDE R4, R115, 0x4, R4 ;  /* 0x0000000473040825 */ /* 0x002fca00078e0204 */
[----:B------:R2:W5:Y:S01]  /*1650*/  @P0 LDG.E R3, desc[UR46][R4.64] ;  /* 0x0000002e04030981 */ /* 0x000562000c1e1900 */
[----:B0-----:R-:W-:-:S05]  /*1660*/  @P1 IMAD.WIDE R6, R115, 0x4, R8 ;  /* 0x0000000473061825 */ /* 0x001fca00078e0208 */
[----:B------:R2:W5:Y:S01]  /*1670*/  @P1 LDG.E R24, desc[UR46][R6.64] ;  /* 0x0000002e06181981 */ /* 0x000562000c1e1900 */
        /* <DEDUP_REMOVED lines=9> */
[----:B------:R-:W-:Y:S02]  /*1710*/  IMAD.MOV.U32 R216, RZ, RZ, R114 ;  /* 0x000000ffffd87224 */ /* 0x000fe400078e0072 */
[----:B------:R-:W-:Y:S01]  /*1720*/  IMAD.MOV.U32 R219, RZ, RZ, R115 ;  /* 0x000000ffffdb7224 */ /* 0x000fe200078e0073 */
[----:B--2---:R-:W-:Y:S06]  /*1730*/  @P1 BRA `(.L_x_6681) ;  /* 0x0000000000241947 */ /* 0x004fec0003800000 */
        /* <DEDUP_REMOVED lines=9> */
.L_x_6681:
[----:B------:R-:W-:Y:S02]  /*17d0*/  IMAD.U32 R38, RZ, RZ, UR5 ;  /* 0x00000005ff267e24 */ /* 0x000fe4000f8e00ff */
[----:B------:R-:W-:Y:S01]  /*17e0*/  IMAD.U32 R26, RZ, RZ, UR4 ;  /* 0x00000004ff1a7e24 */ /* 0x000fe2000f8e00ff */
[----:B------:R-:W-:Y:S06]  /*17f0*/  @!P2 BRA `(.L_x_6682) ;  /* 0x000000000010a947 */ /* 0x000fec0003800000 */
[----:B------:R-:W0:Y:S02]  /*1800*/  LDC.64 R4, c[0x0][0xb18] ;  /* 0x0002c600ff047b82 */ /* 0x000e240000000a00 */
[----:B0-----:R-:W-:-:S05]  /*1810*/  IMAD.WIDE R4, R115, 0x4, R4 ;  /* 0x0000000473047825 */ /* 0x001fca00078e0204 */
[----:B------:R0:W5:Y:S01]  /*1820*/  LDG.E R26, desc[UR46][R4.64] ;  /* 0x0000002e041a7981 */ /* 0x000162000c1e1900 */
[----:B------:R-:W-:Y:S05]  /*1830*/  BRA `(.L_x_6683) ;  /* 0x0000000000107947 */ /* 0x000fea0003800000 */
.L_x_6682:
[----:B------:R-:W-:Y:S05]  /*1840*/  @!P3 BRA `(.L_x_6683) ;  /* 0x00000000000cb947 */ /* 0x000fea0003800000 */
[----:B------:R-:W2:Y:S04]  /*1850*/  LDG.E R5, desc[UR46][R10.64] ;  /* 0x0000002e0a057981 */ /* 0x000ea8000c1e1900 */
[----:B------:R-:W2:Y:S02]  /*1860*/  LDG.E R26, desc[UR46][R10.64+0x4] ;  /* 0x0000042e0a1a7981 */ /* 0x000ea4000c1e1900 */
[----:B--2---:R-:W-:-:S07]  /*1870*/  IMAD.IADD R26, R26, 0x1, -R5 ;  /* 0x000000011a1a7824 */ /* 0x004fce00078e0a05 */
.L_x_6683:
        /* <DEDUP_REMOVED lines=11> */
[----:B------:R-:W3:Y:S01]  /*1930*/  @P0 LDG.E R11, desc[UR46][R6.64+0x4] ;  /* 0x0000042e060b0981 */ /* 0x000ee2000c1e1900 */
[----:B-----5:R-:W-:Y:S02]  /*1940*/  IMAD.MOV.U32 R36, RZ, RZ, R26 ;  /* 0x000000ffff247224 */ /* 0x020fe400078e001a */
[----:B--2---:R-:W-:-:S05]  /*1950*/  @P1 IMAD.WIDE R8, R115, 0x4, R8 ;  /* 0x0000000473081825 */ /* 0x004fca00078e0208 */
[----:B------:R1:W5:Y:S01]  /*1960*/  @P1 LDG.E R36, desc[UR46][R8.64] ;  /* 0x0000002e08241981 */ /* 0x000362000c1e1900 */
[----:B0-----:R-:W-:Y:S01]  /*1970*/  ISETP.NE.AND P1, PT, R4, 0x1, PT ;  /* 0x000000010400780c */ /* 0x001fe20003f25270 */
[----:B------:R-:W-:Y:S01]  /*1980*/  IMAD.SHL.U32 R194, R113, 0x40, RZ ;  /* 0x0000004071c27824 */ /* 0x000fe200078e00ff */
[----:B------:R-:W0:Y:S11]  /*1990*/  LDC.64 R4, c[0x0][0xad8] ;  /* 0x0002b600ff047b82 */ /* 0x000e360000000a00 */
[----:B------:R-:W2:Y:S08]  /*19a0*/  @P1 LDC R13, c[0x0][0x44c] ;  /* 0x00011300ff0d1b82 */ /* 0x000eb00000000800 */
[----:B------:R-:W4:Y:S01]  /*19b0*/  @P1 LDC R10, c[0x0][0x450] ;  /* 0x00011400ff0a1b82 */ /* 0x000f220000000800 */
[----:B0-----:R-:W-:Y:S01]  /*19c0*/  ISETP.GE.AND P2, PT, R5, 0x1, PT ;  /* 0x000000010500780c */ /* 0x001fe20003f46270 */
[----:B---3--:R-:W-:-:S02]  /*19d0*/  @P0 IMAD.IADD R38, R11, 0x1, -R0 ;  /* 0x000000010b260824 */ /* 0x008fc400078e0a00 */
[----:B------:R-:W-:Y:S02]  /*19e0*/  IMAD.IADD R11, R26, 0x1, -R3 ;  /* 0x000000011a0b7824 */ /* 0x000fe400078e0a03 */
[----:B------:R-:W-:Y:S02]  /*19f0*/  VIADD R0, R194, 0x3f ;  /* 0x0000003fc2007836 */ /* 0x000fe40000000000 */
[----:B------:R-:W-:Y:S02]  /*1a00*/  IMAD.IADD R25, R11, 0x1, R38 ;  /* 0x000000010b197824 */ /* 0x000fe400078e0226 */
[----:B--2---:R-:W-:-:S03]  /*1a10*/  @P1 IMAD.HI.U32 R3, R0, R13, RZ ;  /* 0x0000000d00031227 */ /* 0x004fc600078e00ff */
[C---:B------:R-:W-:Y:S01]  /*1a20*/  IADD3 R209, R25.reuse, 0x1, -R24 ;  /* 0x0000000119d17810 */ /* 0x040fe20007ffe818 */
[----:B------:R-:W-:Y:S01]  /*1a30*/  IMAD.MOV.U32 R6, RZ, RZ, R0 ;  /* 0x000000ffff067224 */ /* 0x000fe200078e0000 */
[----:B----4-:R-:W-:Y:S01]  /*1a40*/  @P1 SHF.R.U32.HI R6, RZ, R10, R3 ;  /* 0x0000000aff061219 */ /* 0x010fe20000011603 */
[----:B------:R-:W-:-:S04]  /*1a50*/  VIADD R0, R25, 0x3f ;  /* 0x0000003f19007836 */ /* 0x000fc80000000000 */
[----:B-1----:R-:W-:Y:S01]  /*1a60*/  IMAD.IADD R9, R209, 0x1, R6 ;  /* 0x00000001d1097824 */ /* 0x002fe200078e0206 */
[----:B------:R-:W-:-:S03]  /*1a70*/  SHF.R.S32.HI R3, RZ, 0x1f, R0 ;  /* 0x0000001fff037819 */ /* 0x000fc60000011400 */
[----:B------:R-:W-:Y:S01]  /*1a80*/  IMAD.IADD R4, R9, 0x1, R4 ;  /* 0x0000000109047824 */ /* 0x000fe200078e0204 */
[----:B------:R-:W-:-:S04]  /*1a90*/  LEA.HI R3, R3, R0, RZ, 0x6 ;  /* 0x0000000003037211 */ /* 0x000fc800078f30ff */
        /* <DEDUP_REMOVED lines=13> */
.L_x_6686:
[----:B------:R-:W-:-:S13]  /*1b70*/  ISETP.NE.AND P0, PT, R5, 0x1, PT ;  /* 0x000000010500780c */ /* 0x000fda0003f05270 */
[----:B------:R-:W0:Y:S02]  /*1b80*/  @P0 LDC.64 R6, c[0x0][0xae0] ;  /* 0x0002b800ff060b82 */ /* 0x000e240000000a00 */
[----:B0-----:R-:W-:-:S05]  /*1b90*/  @P0 IMAD.HI.U32 R6, R0, R6, RZ ;  /* 0x0000000600060227 */ /* 0x001fca00078e00ff */
[----:B------:R-:W-:-:S07]  /*1ba0*/  @P0 SHF.R.U32.HI R0, RZ, R7, R6 ;  /* 0x00000007ff000219 */ /* 0x000fce0000011606 */
.L_x_6687:
[----:B------:R-:W-:Y:S05]  /*1bb0*/  BSYNC B0 ;  /* 0x0000000000007941 */ /* 0x000fea0003800000 */
.L_x_6685:
[----:B------:R-:W-:-:S05]  /*1bc0*/  IMAD R3, R0, R5, R5 ;  /* 0x0000000500037224 */ /* 0x000fca00078e0205 */
[----:B------:R-:W-:-:S07]  /*1bd0*/  VIMNMX R4, R4, R3, PT ;  /* 0x0000000304047248 */ /* 0x000fce0003fe0100 */
.L_x_6684:
        /* <DEDUP_REMOVED lines=20> */
.L_x_6690:
[----:B------:R-:W-:-:S13]  /*1d20*/  ISETP.NE.AND P0, PT, R5, 0x1, PT ;  /* 0x000000010500780c */ /* 0x000fda0003f05270 */
[----:B------:R-:W0:Y:S02]  /*1d30*/  @P0 LDC.64 R6, c[0x0][0xae0] ;  /* 0x0002b800ff060b82 */ /* 0x000e240000000a00 */
[----:B0-----:R-:W-:-:S05]  /*1d40*/  @P0 IMAD.HI.U32 R6, R0, R6, RZ ;  /* 0x0000000600060227 */ /* 0x001fca00078e00ff */
[----:B------:R-:W-:-:S07]  /*1d50*/  @P0 SHF.R.U32.HI R0, RZ, R7, R6 ;  /* 0x00000007ff000219 */ /* 0x000fce0000011606 */
.L_x_6691:
[----:B------:R-:W-:Y:S05]  /*1d60*/  BSYNC B0 ;  /* 0x0000000000007941 */ /* 0x000fea0003800000 */
.L_x_6689:
[----:B------:R-:W-:-:S05]  /*1d70*/  IMAD R0, R0, R5, RZ ;  /* 0x0000000500007224 */ /* 0x000fca00078e02ff */
[----:B------:R-:W-:-:S07]  /*1d80*/  VIMNMX R3, R3, R0, !PT ;  /* 0x0000000003037248 */ /* 0x000fce0007fe0100 */
.L_x_6688:
[----:B------:R-:W-:Y:S01]  /*1d90*/  VIADD R4, R4, 0x3f ;  /* 0x0000003f04047836 */ /* 0x000fe20000000000 */
[----:B------:R-:W-:-:S04]  /*1da0*/  SHF.R.S32.HI R0, RZ, 0x1f, R3 ;  /* 0x0000001fff007819 */ /* 0x000fc80000011403 */
[----:B------:R-:W-:Y:S02]  /*1db0*/  SHF.R.S32.HI R5, RZ, 0x1f, R4 ;  /* 0x0000001fff057819 */ /* 0x000fe40000011404 */
[----:B------:R-:W-:Y:S02]  /*1dc0*/  LEA.HI R0, R0, R3, RZ, 0x6 ;  /* 0x0000000300007211 */ /* 0x000fe400078f30ff */
[----:B------:R-:W-:Y:S02]  /*1dd0*/  LEA.HI R5, R5, R4, RZ, 0x6 ;  /* 0x0000000405057211 */ /* 0x000fe400078f30ff */
[----:B------:R-:W-:Y:S02]  /*1de0*/  SHF.R.S32.HI R3, RZ, 0x6, R0 ;  /* 0x00000006ff037819 */ /* 0x000fe40000011400 */
[----:B------:R-:W-:Y:S02]  /*1df0*/  SHF.R.S32.HI R0, RZ, 0x6, R5 ;  /* 0x00000006ff007819 */ /* 0x000fe40000011405 */
[----:B------:R-:W-:-:S02]  /*1e00*/  VIMNMX R3, RZ, R3, !PT ;  /* 0x00000003ff037248 */ /* 0x000fc40007fe0100 */
[----:B------:R-:W-:-:S03]  /*1e10*/  VIMNMX R0, R39, R0, PT ;  /* 0x0000000027007248 */ /* 0x000fc60003fe0100 */
        /* <DEDUP_REMOVED lines=10> */
[----:B------:R-:W-:Y:S02]  /*1ec0*/  @P0 SHF.R.S32.HI R22, RZ, 0x6, R3 ;  /* 0x00000006ff160819 */ /* 0x000fe40000011403 */
        /* <DEDUP_REMOVED lines=23> */
.L_x_6694:
[----:B------:R-:W-:Y:S05]  /*2040*/  BSYNC B6 ;  /* 0x0000000000067941 */ /* 0x000fea0003800000 */
.L_x_6693:
        /* <DEDUP_REMOVED lines=20> */
.L_x_6696:
[----:B------:R-:W-:Y:S05]  /*2190*/  BSYNC B6 ;  /* 0x0000000000067941 */ /* 0x000fea0003800000 */
.L_x_6695:
[----:B------:R-:W-:Y:S01]  /*21a0*/  ULDC.64 UR4, c[0x0][0xaf0] ;  /* 0x0002bc0000047ab9 */ /* 0x000fe20000000a00 */
[----:B------:R-:W-:Y:S01]  /*21b0*/  IMAD.MOV.U32 R0, RZ, RZ, R115 ;  /* 0x000000ffff007224 */ /* 0x000fe200078e0073 */
[----:B------:R-:W-:Y:S01]  /*21c0*/  ISETP.NE.U32.AND P0, PT, RZ, UR4, PT ;  /* 0x00000004ff007c0c */ /* 0x000fe2000bf05070 */
[----:B------:R-:W2:Y:S01]  /*21d0*/  LDL R28, [R1+0x410] ;  /* 0x00041000011c7983 */ /* 0x000ea20000100800 */
[----:B------:R-:W0:Y:S02]  /*21e0*/  LDC R49, c[0x0][0x3f4] ;  /* 0x0000fd00ff317b82 */ /* 0x000e240000000800 */
[----:B------:R-:W-:-:S06]  /*21f0*/  ISETP.NE.AND.EX P0, PT, RZ, UR5, PT, P0 ;  /* 0x00000005ff007c0c */ /* 0x000fcc000bf05300 */
[----:B------:R-:W1:Y:S01]  /*2200*/  LDC.64 R42, c[0x0][0x408] ;  /* 0x00010200ff2a7b82 */ /* 0x000e620000000a00 */
[----:B------:R-:W3:Y:S01]  /*2210*/  S2R R29, SR_TID.X ;  /* 0x00000000001d7919 */ /* 0x000ee20000002100 */
[----:B------:R-:W-:Y:S01]  /*2220*/  SHF.R.S32.HI R9, RZ, 0x1f, R155 ;  /* 0x0000001fff097819 */ /* 0x000fe2000001149b */
[----:B------:R-:W-:-:S05]  /*2230*/  ULDC.64 UR4, c[0x0][0x3f8] ;  /* 0x0000fe0000047ab9 */ /* 0x000fca0000000a00 */
[----:B------:R-:W4:Y:S02]  /*2240*/  @P0 LDC.64 R4, c[0x0][0xaf0] ;  /* 0x0002bc00ff040b82 */ /* 0x000f240000000a00 */
[----:B----4-:R-:W-:-:S05]  /*2250*/  @P0 IMAD.WIDE R4, R115, 0x4, R4 ;  /* 0x0000000473040825 */ /* 0x010fca00078e0204 */
[----:B------:R4:W2:Y:S01]  /*2260*/  @P0 LDG.E R0, desc[UR46][R4.64] ;  /* 0x0000002e04000981 */ /* 0x0008a2000c1e1900 */
[----:B------:R-:W-:Y:S01]  /*2270*/  SHF.R.S32.HI R153, RZ, 0x1f, R152 ;  /* 0x0000001fff997819 */ /* 0x000fe20000011498 */
[C---:B------:R-:W-:Y:S01]  /*2280*/  IMAD R6, R9.reuse, UR4, RZ ;  /* 0x0000000409067c24 */ /* 0x040fe2000f8e02ff */
[----:B0-----:R-:W-:Y:S01]  /*2290*/  ISETP.GE.AND P1, PT, R16, R49, PT ;  /* 0x000000311000720c */ /* 0x001fe20003f26270 */
[----:B-1----:R-:W-:Y:S01]  /*22a0*/  IMAD R10, R9, R42, RZ ;  /* 0x0000002a090a7224 */ /* 0x002fe200078e02ff */
[----:B------:R-:W-:Y:S01]  /*22b0*/  SHF.L.U64.HI R41, R42, 0x6, R43 ;  /* 0x000000062a297819 */ /* 0x000fe2000001022b */
[----:B------:R-:W-:Y:S01]  /*22c0*/  IMAD R15, R155, UR5, R6 ;  /* 0x000000059b0f7c24 */ /* 0x000fe2000f8e0206 */
[----:B------:R-:W-:Y:S01]  /*22d0*/  SEL R13, R49, RZ, P1 ;  /* 0x000000ff310d7207 */ /* 0x000fe20000800000 */
[C---:B------:R-:W-:Y:S01]  /*22e0*/  IMAD.WIDE.U32 R6, R155.reuse, UR4, R152 ;  /* 0x000000049b067c25 */ /* 0x040fe2000f8e0098 */
[----:B---3--:R-:W-:Y:S02]  /*22f0*/  SHF.R.U32.HI R29, RZ, 0x7, R29 ;  /* 0x00000007ff1d7819 */ /* 0x008fe4000001161d */
[----:B------:R-:W-:Y:S01]  /*2300*/  SHF.R.S32.HI R45, RZ, 0x1f, R114 ;  /* 0x0000001fff2d7819 */ /* 0x000fe20000011472 */
[----:B------:R-:W-:-:S04]  /*2310*/  IMAD.WIDE.U32 R8, R155, UR4, R16 ;  /* 0x000000049b087c25 */ /* 0x000fc8000f8e0010 */
[----:B------:R-:W-:Y:S02]  /*2320*/  IMAD.IADD R7, R7, 0x1, R15 ;  /* 0x0000000107077824 */ /* 0x000fe400078e020f */
[----:B------:R-:W-:Y:S02]  /*2330*/  IMAD R21, R155, R43, R10 ;  /* 0x0000002b9b157224 */ /* 0x000fe400078e020a */
[----:B------:R-:W-:Y:S01]  /*2340*/  IMAD.IADD R9, R15, 0x1, R9 ;  /* 0x000000010f097824 */ /* 0x000fe200078e0209 */
[----:B-----5:R-:W-:Y:S01]  /*2350*/  SHF.R.S32.HI R15, RZ, 0x1f, R36 ;  /* 0x0000001fff0f7819 */ /* 0x020fe20000011424 */
[----:B------:R-:W-:Y:S02]  /*2360*/  IMAD.IADD R13, R16, 0x1, R13 ;  /* 0x00000001100d7824 */ /* 0x000fe400078e020d */
[----:B----4-:R-:W-:-:S03]  /*2370*/  IMAD.WIDE.U32 R4, R155, R42, R152 ;  /* 0x0000002a9b047225 */ /* 0x010fc600078e0098 */
[----:B------:R-:W-:Y:S01]  /*2380*/  SHF.R.S32.HI R40, RZ, 0x1f, R13 ;  /* 0x0000001fff287819 */ /* 0x000fe2000001140d */
[----:B------:R-:W-:-:S03]  /*2390*/  IMAD.WIDE.U32 R10, R155, R42, R16 ;  /* 0x0000002a9b0a7225 */ /* 0x000fc600078e0010 */
[----:B------:R-:W-:Y:S01]  /*23a0*/  LEA.HI R40, R40, R13, RZ, 0x3 ;  /* 0x0000000d28287211 */ /* 0x000fe200078f18ff */
[----:B------:R-:W-:Y:S02]  /*23b0*/  IMAD.SHL.U32 R44, R158, 0x40, RZ ;  /* 0x000000409e2c7824 */ /* 0x000fe400078e00ff */
[----:B------:R-:W-:Y:S01]  /*23c0*/  IMAD.IADD R5, R5, 0x1, R21 ;  /* 0x0000000105057824 */ /* 0x000fe200078e0215 */
[----:B------:R-:W-:Y:S01]  /*23d0*/  LOP3.LUT R54, R40, 0xfffffff8, RZ, 0xc0, !PT ;  /* 0xfffffff828367812 */ /* 0x000fe200078ec0ff */
[----:B------:R-:W-:Y:S01]  /*23e0*/  IMAD.IADD R11, R21, 0x1, R11 ;  /* 0x00000001150b7824 */ /* 0x000fe200078e020b */
[----:B------:R-:W-:Y:S01]  /*23f0*/  LOP3.LUT R44, R44, 0x1c0, RZ, 0xc0, !PT ;  /* 0x000001c02c2c7812 */ /* 0x000fe200078ec0ff */
[C---:B------:R-:W-:Y:S01]  /*2400*/  IMAD R21, R15.reuse, UR4, RZ ;  /* 0x000000040f157c24 */ /* 0x040fe2000f8e02ff */
[----:B------:R-:W-:Y:S01]  /*2410*/  SHF.R.S32.HI R60, RZ, 0x1f, R54 ;  /* 0x0000001fff3c7819 */ /* 0x000fe20000011436 */
[----:B------:R-:W-:Y:S01]  /*2420*/  IMAD R15, R15, R42, RZ ;  /* 0x0000002a0f0f7224 */ /* 0x000fe200078e02ff */
[----:B------:R-:W-:Y:S01]  /*2430*/  SHF.R.U32.HI R48, RZ, 0x3, R44 ;  /* 0x00000003ff307819 */ /* 0x000fe2000001162c */
[----:B------:R-:W-:Y:S01]  /*2440*/  IMAD.IADD R3, R27, 0x1, R26 ;  /* 0x000000011b037824 */ /* 0x000fe200078e021a */
[----:B------:R-:W-:Y:S01]  /*2450*/  LOP3.LUT R50, R44, 0x18, R16, 0xf8, !PT ;  /* 0x000000182c327812 */ /* 0x000fe200078ef810 */
[----:B------:R-:W-:Y:S01]  /*2460*/  IMAD R15, R36, R43, R15 ;  /* 0x0000002b240f7224 */ /* 0x000fe200078e020f */
[----:B------:R-:W-:Y:S01]  /*2470*/  LOP3.LUT R59, R44, 0x38, R40, 0xf8, !PT ;  /* 0x000000382c3b7812 */ /* 0x000fe200078ef828 */
[----:B------:R-:W-:-:S02]  /*2480*/  IMAD R13, R36, UR5, R21 ;  /* 0x00000005240d7c24 */ /* 0x000fc4000f8e0215 */
[----:B------:R-:W-:Y:S02]  /*2490*/  IMAD.SHL.U32 R43, R221, 0x200, RZ ;  /* 0x00000200dd2b7824 */ /* 0x000fe400078e00ff */
[----:B------:R-:W-:-:S03]  /*24a0*/  IMAD.WIDE.U32 R20, R36, UR4, R6 ;  /* 0x0000000424147c25 */ /* 0x000fc6000f8e0006 */
[C---:B------:R-:W-:Y:S01]  /*24b0*/  LOP3.LUT R50, R43.reuse, R50, R48, 0xf6, !PT ;  /* 0x000000322b327212 */ /* 0x040fe200078ef630 */
[C---:B------:R-:W-:Y:S01]  /*24c0*/  IMAD.WIDE.U32 R26, R36.reuse, UR4, R8 ;  /* 0x00000004241a7c25 */ /* 0x040fe2000f8e0008 */
[----:B------:R-:W-:Y:S01]  /*24d0*/  ULDC UR4, c[0x0][0x2f4] ;  /* 0x0000bd0000047ab9 */ /* 0x000fe20000000800 */
[----:B------:R-:W-:Y:S02]  /*24e0*/  LOP3.LUT R59, R43, R59, R48, 0xf6, !PT ;  /* 0x0000003b2b3b7212 */ /* 0x000fe400078ef630 */
[-C--:B------:R-:W-:Y:S01]  /*24f0*/  IMAD.WIDE.U32 R32, R36, R42.reuse, R4 ;  /* 0x0000002a24207225 */ /* 0x080fe200078e0004 */
[----:B------:R-:W-:Y:S02]  /*2500*/  ISETP.GE.AND P2, PT, R16, UR4, PT ;  /* 0x0000000410007c0c */ /* 0x000fe4000bf46270 */
[----:B------:R-:W-:Y:S01]  /*2510*/  ISETP.GE.AND P3, PT, R18, UR4, PT ;  /* 0x0000000412007c0c */ /* 0x000fe2000bf66270 */
[----:B------:R-:W-:-:S04]  /*2520*/  IMAD.WIDE.U32 R34, R36, R42, R10 ;  /* 0x0000002a24227225 */ /* 0x000fc800078e000a */
[----:B------:R-:W-:Y:S02]  /*2530*/  IMAD.SHL.U32 R42, R42, 0x40, RZ ;  /* 0x000000402a2a7824 */ /* 0x000fe400078e00ff */
[----:B------:R-:W-:Y:S02]  /*2540*/  VIADD R46, R29, 0x8 ;  /* 0x000000081d2e7836 */ /* 0x000fe40000000000 */
[----:B------:R-:W-:Y:S02]  /*2550*/  IMAD.SHL.U32 R49, R49, 0x2, RZ ;  /* 0x0000000231317824 */ /* 0x000fe400078e00ff */
[----:B------:R-:W-:Y:S02]  /*2560*/  IMAD.IADD R51, R21, 0x1, R13 ;  /* 0x0000000115337824 */ /* 0x000fe400078e020d */
[----:B------:R-:W-:Y:S02]  /*2570*/  IMAD.IADD R52, R13, 0x1, R27 ;  /* 0x000000010d347824 */ /* 0x000fe400078e021b */
[----:B------:R-:W-:-:S02]  /*2580*/  IMAD.IADD R55, R33, 0x1, R15 ;  /* 0x0000000121377824 */ /* 0x000fc400078e020f */
[----:B------:R-:W-:Y:S02]  /*2590*/  IMAD.IADD R58, R15, 0x1, R35 ;  /* 0x000000010f3a7824 */ /* 0x000fe400078e0223 */
[----:B--2---:R-:W-:Y:S01]  /*25a0*/  IMAD R47, R28, 0x40, R155 ;  /* 0x000000401c2f7824 */ /* 0x004fe200078e029b */
[----:B------:R-:W-:-:S07]  /*25b0*/  SHF.R.S32.HI R53, RZ, 0x1f, R0 ;  /* 0x0000001fff357819 */ /* 0x000fce0000011400 */
.L_x_6728:
        /* <DEDUP_REMOVED lines=26> */
[----:B------:R-:W-:Y:S05]  /*2760*/  YIELD ;  /* 0x0000000000007946 */ /* 0x000fea0003800000 */
[----:B------:R-:W-:Y:S01]  /*2770*/  IMAD.SHL.U32 R69, R19, 0x1000, RZ ;  /* 0x0000100013457824 */ /* 0x000fe200078e00ff */
[----:B------:R-:W-:Y:S01]  /*2780*/  BSSY B0, `(.L_x_6697) ;  /* 0x00001bd000007945 */ /* 0x000fe20003800000 */
[----:B------:R-:W-:Y:S01]  /*2790*/  IMAD R66, R66, R7, R12 ;  /* 0x0000000742427224 */ /* 0x000fe200078e020c */
[----:B------:R-:W-:Y:S01]  /*27a0*/  ISETP.GT.AND P4, PT, R22, R37, PT ;  /* 0x000000251600720c */ /* 0x000fe20003f84270 */
[----:B------:R-:W-:-:S04]  /*27b0*/  IMAD.IADD R7, R50, 0x1, R69 ;  /* 0x0000000132077824 */ /* 0x000fc800078e0245 */
[----:B------:R-:W-:Y:S01]  /*27c0*/  IMAD R72, R7, 0x2, R2 ;  /* 0x0000000207487824 */ /* 0x000fe200078e0202 */
[----:B0-----:R-:W-:Y:S07]  /*27d0*/  @!P0 BRA `(.L_x_6698) ;  /* 0x0000001800048947 */ /* 0x001fee0003800000 */
[----:B------:R-:W-:Y:S01]  /*27e0*/  SHF.R.S32.HI R67, RZ, 0x1f, R66 ;  /* 0x0000001fff437819 */ /* 0x000fe20000011442 */
[----:B------:R-:W-:Y:S01]  /*27f0*/  ULDC.64 UR4, c[0x0][0x300] ;  /* 0x0000c00000047ab9 */ /* 0x000fe20000000a00 */
[----:B-----5:R-:W-:Y:S01]  /*2800*/  SHF.R.S32.HI R62, RZ, 0x1f, R63 ;  /* 0x0000001fff3e7819 */ /* 0x020fe2000001143f */
[C---:B------:R-:W-:Y:S01]  /*2810*/  IMAD.WIDE.U32 R4, R66.reuse, UR4, RZ ;  /* 0x0000000442047c25 */ /* 0x040fe2000f8e00ff */
[----:B------:R-:W-:Y:S01]  /*2820*/  SHF.R.S32.HI R15, RZ, 0x1f, R22 ;  /* 0x0000001fff0f7819 */ /* 0x000fe20000011416 */
[----:B------:R-:W-:Y:S02]  /*2830*/  ULDC.64 UR6, c[0x0][0x3f8] ;  /* 0x0000fe0000067ab9 */ /* 0x000fe40000000a00 */
[----:B------:R-:W-:Y:S02]  /*2840*/  IMAD R7, R67, UR4, RZ ;  /* 0x0000000443077c24 */ /* 0x000fe4000f8e02ff */
[----:B------:R-:W-:Y:S02]  /*2850*/  IMAD R11, R15, UR6, RZ ;  /* 0x000000060f0b7c24 */ /* 0x000fe4000f8e02ff */
[----:B------:R-:W-:Y:S01]  /*2860*/  IMAD R7, R66, UR5, R7 ;  /* 0x0000000542077c24 */ /* 0x000fe2000f8e0207 */
[----:B------:R-:W-:Y:S01]  /*2870*/  ULDC.64 UR4, c[0x0][0x310] ;  /* 0x0000c40000047ab9 */ /* 0x000fe20000000a00 */
[----:B------:R-:W-:-:S02]  /*2880*/  IMAD R11, R22, UR7, R11 ;  /* 0x00000007160b7c24 */ /* 0x000fc4000f8e020b */
[----:B------:R-:W-:Y:S02]  /*2890*/  IMAD R6, R62, UR4, RZ ;  /* 0x000000043e067c24 */ /* 0x000fe4000f8e02ff */
[----:B------:R-:W-:Y:S02]  /*28a0*/  IMAD.IADD R5, R5, 0x1, R7 ;  /* 0x0000000105057824 */ /* 0x000fe400078e0207 */
[C---:B------:R-:W-:Y:S02]  /*28b0*/  IMAD R7, R63.reuse, UR5, R6 ;  /* 0x000000053f077c24 */ /* 0x040fe4000f8e0206 */
[----:B------:R-:W-:Y:S01]  /*28c0*/  IMAD.WIDE.U32 R4, R63, UR4, R4 ;  /* 0x000000043f047c25 */ /* 0x000fe2000f8e0004 */
[----:B------:R-:W-:-:S03]  /*28d0*/  ULDC.64 UR4, c[0x0][0x308] ;  /* 0x0000c20000047ab9 */ /* 0x000fc60000000a00 */
[----:B------:R-:W-:Y:S02]  /*28e0*/  IMAD.IADD R5, R5, 0x1, R7 ;  /* 0x0000000105057824 */ /* 0x000fe400078e0207 */
[----:B------:R-:W-:Y:S01]  /*28f0*/  IMAD.WIDE.U32 R6, R22, UR6, RZ ;  /* 0x0000000616067c25 */ /* 0x000fe2000f8e00ff */
[----:B------:R-:W-:Y:S02]  /*2900*/  ULDC.U8 UR6, c[0x0][0x410] ;  /* 0x0001040000067ab9 */ /* 0x000fe40000000000 */
[----:B------:R-:W-:Y:S01]  /*2910*/  ISETP.NE.AND P0, PT, RZ, UR6, PT ;  /* 0x00000006ff007c0c */ /* 0x000fe2000bf05270 */
[----:B------:R-:W-:Y:S02]  /*2920*/  IMAD R9, R45, UR4, RZ ;  /* 0x000000042d097c24 */ /* 0x000fe4000f8e02ff */
[----:B------:R-:W-:-:S04]  /*2930*/  IMAD.WIDE.U32 R4, R114, UR4, R4 ;  /* 0x0000000472047c25 */ /* 0x000fc8000f8e0004 */
[----:B------:R-:W-:Y:S01]  /*2940*/  IMAD R9, R114, UR5, R9 ;  /* 0x0000000572097c24 */ /* 0x000fe2000f8e0209 */
[----:B------:R-:W-:Y:S01]  /*2950*/  ULDC.64 UR4, c[0x0][0x2e8] ;  /* 0x0000ba0000047ab9 */ /* 0x000fe20000000a00 */
[----:B------:R-:W-:Y:S01]  /*2960*/  IMAD.IADD R7, R7, 0x1, R11 ;  /* 0x0000000107077824 */ /* 0x000fe200078e020b */
[----:B------:R-:W-:Y:S01]  /*2970*/  LEA R64, P5, R4, UR4, 0x1 ;  /* 0x0000000404407c11 */ /* 0x000fe2000f8a08ff */
[----:B------:R-:W-:Y:S02]  /*2980*/  IMAD.IADD R65, R5, 0x1, R9 ;  /* 0x0000000105417824 */ /* 0x000fe400078e0209 */
[C---:B------:R-:W-:Y:S01]  /*2990*/  IMAD.SHL.U32 R13, R6.reuse, 0x40, RZ ;  /* 0x00000040060d7824 */ /* 0x040fe200078e00ff */
[----:B------:R-:W-:Y:S02]  /*29a0*/  SHF.L.U64.HI R6, R6, 0x6, R7 ;  /* 0x0000000606067819 */ /* 0x000fe40000010207 */
[----:B------:R-:W-:Y:S01]  /*29b0*/  LEA.HI.X R65, R4, UR5, R65, 0x1, P5 ;  /* 0x0000000504417c11 */ /* 0x000fe2000a8f0c41 */
        /* <DEDUP_REMOVED lines=16> */
[----:B------:R-:W-:Y:S01]  /*2ac0*/  IMAD R11, R15, R42, R7 ;  /* 0x0000002a0f0b7224 */ /* 0x000fe200078e0207 */
[----:B------:R-:W-:Y:S01]  /*2ad0*/  IADD3 R7, P5, R13, R20, RZ ;  /* 0x000000140d077210 */ /* 0x000fe20007fbe0ff */
[----:B------:R-:W-:-:S04]  /*2ae0*/  IMAD.WIDE.U32 R8, R22, R42, R4 ;  /* 0x0000002a16087225 */ /* 0x000fc800078e0004 */
[----:B------:R-:W-:Y:S01]  /*2af0*/  IMAD.IADD R5, R9, 0x1, R11 ;  /* 0x0000000109057824 */ /* 0x000fe200078e020b */
[----:B------:R-:W-:Y:S01]  /*2b00*/  LEA R4, P6, R8, UR6, 0x1 ;  /* 0x0000000608047c11 */ /* 0x000fe2000f8c08ff */
        /* <DEDUP_REMOVED lines=11> */
.L_x_6701:
[----:B------:R-:W-:Y:S05]  /*2bc0*/  BSYNC B1 ;  /* 0x0000000000017941 */ /* 0x000fea0003800000 */
.L_x_6700:
[----:B------:R-:W-:Y:S01]  /*2bd0*/  ISETP.NE.AND P5, PT, RZ, UR41, PT ;  /* 0x00000029ff007c0c */ /* 0x000fe2000bfa5270 */
        /* <DEDUP_REMOVED lines=14> */
[----:B------:R-:W-:Y:S06]  /*2cc0*/  @P5 BRA `(.L_x_6702) ;  /* 0x0000000000045947 */ /* 0x000fec0003800000 */
[----:B------:R-:W-:Y:S01]  /*2cd0*/  BPT.TRAP 0x1 ;  /* 0x000000040000795c */ /* 0x000fe20000300000 */
.L_x_6702:
[----:B------:R-:W-:Y:S01]  /*2ce0*/  IMAD R61, R19, 0x8, R2 ;  /* 0x00000008133d7824 */ /* 0x000fe200078e0202 */
[----:B------:R-:W-:Y:S01]  /*2cf0*/  SHF.L.U32 R70, R154, 0x1f, RZ ;  /* 0x0000001f9a467819 */ /* 0x000fe200000006ff */
[----:B------:R-:W-:Y:S03]  /*2d00*/  BSSY B1, `(.L_x_6703) ;  /* 0x0000003000017945 */ /* 0x000fe60003800000 */
[----:B------:R-:W0:Y:S02]  /*2d10*/  SYNCS.PHASECHK.TRANS64.TRYWAIT P5, [R61+URZ+0x38890], R70 ;  /* 0x038890463d0075a7 */ /* 0x000e2400080a017f */
[----:B0-----:R-:W-:Y:S05]  /*2d20*/  @!P5 BRA `(.L_x_6704) ;  /* 0x0000032c00f4d947 */ /* 0x001fea0003800000 */
.L_x_7052:
[----:B------:R-:W-:Y:S05]  /*2d30*/  BSYNC B1 ;  /* 0x0000000000017941 */ /* 0x000fea0003800000 */
.L_x_6703:
[----:B------:R-:W-:-:S03]  /*2d40*/  UMOV UR4, 0xffffffff ;  /* 0xffffffff00047882 */ /* 0x000fc60000000000 */
[----:B------:R-:W-:Y:S05]  /*2d50*/  BRA.DIV UR4, `(.L_x_6705) ;  /* 0x0000032e04fc7947 */ /* 0x000fea000b800000 */
[----:B------:R-:W1:Y:S04]  /*2d60*/  SHFL.IDX PT, R65, R65, RZ, 0x1c1f ;  /* 0x001c1fff41417589 */ /* 0x000e6800000e0000 */
[----:B------:R2:W3:Y:S02]  /*2d70*/  SHFL.IDX PT, R14, R64, RZ, 0x1c1f ;  /* 0x001c1fff400e7589 */ /* 0x0004e400000e0000 */
.L_x_7056:
[----:B------:R-:W-:Y:S05]  /*2d80*/  @P0 BRA `(.L_x_6706) ;  /* 0x0000001400700947 */ /* 0x000fea0003800000 */
[----:B------:R-:W-:Y:S04]  /*2d90*/  BSSY B1, `(.L_x_6707) ;  /* 0x0000038000017945 */ /* 0x000fe80003800000 */
[----:B------:R-:W-:Y:S05]  /*2da0*/  @P2 BRA `(.L_x_6708) ;  /* 0x0000000000d82947 */ /* 0x000fea0003800000 */
[----:B------:R4:W0:Y:S01]  /*2db0*/  LDS.128 R4, [R72+0x22400] ;  /* 0x0224000048047984 */ /* 0x0008220000000c00 */
[----:B------:R-:W-:Y:S01]  /*2dc0*/  ISETP.GE.AND P5, PT, R152, R71, PT ;  /* 0x000000479800720c */ /* 0x000fe20003fa6270 */
[----:B------:R-:W-:Y:S01]  /*2dd0*/  BSSY B2, `(.L_x_6709) ;  /* 0x0000032000027945 */ /* 0x000fe20003800000 */
[----:B---3--:R-:W-:-:S04]  /*2de0*/  LEA R10, P0, R16, R14, 0x1 ;  /* 0x0000000e100a7211 */ /* 0x008fc800078008ff */
[----:B-1----:R-:W-:-:S07]  /*2df0*/  LEA.HI.X R11, R16, R65, R17, 0x1, P0 ;  /* 0x00000041100b7211 */ /* 0x002fce00000f0c11 */
[----:B----4-:R-:W-:Y:S05]  /*2e00*/  @P5 BRA `(.L_x_6710) ;  /* 0x0000000000b85947 */ /* 0x010fea0003800000 */
[----:B------:R-:W-:Y:S01]  /*2e10*/  SHF.R.U64 R73, R30, 0x10, R31 ;  /* 0x000000101e497819 */ /* 0x000fe2000000121f */
[----:B0-----:R-:W-:Y:S01]  /*2e20*/  IMAD.U32 R15, R7, 0x10000, RZ ;  /* 0x00010000070f7824 */ /* 0x001fe200078e00ff */
[--C-:B------:R-:W-:Y:S01]  /*2e30*/  SHF.R.U64 R72, R56, 0x10, R57.reuse ;  /* 0x0000001038487819 */ /* 0x100fe20000001239 */
[----:B------:R-:W-:Y:S01]  /*2e40*/  IMAD.U32 R12, R6, 0x10000, RZ ;  /* 0x00010000060c7824 */ /* 0x000fe200078e00ff */
[----:B------:R-:W-:Y:S02]  /*2e50*/  SHF.R.U32.HI R74, RZ, 0x10, R57 ;  /* 0x00000010ff4a7819 */ /* 0x000fe40000011639 */
[----:B--2---:R-:W-:Y:S02]  /*2e60*/  SHF.R.U32.HI R64, RZ, 0x10, R31 ;  /* 0x00000010ff407819 */ /* 0x004fe4000001161f */
        /* <DEDUP_REMOVED lines=14> */
[----:B------:R-:W-:-:S02]  /*2f50*/  IMAD.U32 R6, R5, 0x10000, RZ ;  /* 0x0001000005067824 */ /* 0x000fc400078e00ff */
[----:B------:R-:W-:Y:S01]  /*2f60*/  FMUL.FTZ R76, R7, R56 ;  /* 0x00000038074c7220 */ /* 0x000fe20000410000 */
[----:B------:R-:W-:Y:S01]  /*2f70*/  LOP3.LUT R74, R74, 0xffff0000, RZ, 0xc0, !PT ;  /* 0xffff00004a4a7812 */ /* 0x000fe200078ec0ff */
[C---:B------:R-:W-:Y:S01]  /*2f80*/  FMUL.FTZ R7, R13.reuse, R75 ;  /* 0x0000004b0d077220 */ /* 0x040fe20000410000 */
[-C--:B------:R-:W-:Y:S01]  /*2f90*/  FMUL.FTZ R13, R13, R64.reuse ;  /* 0x000000400d0d7220 */ /* 0x080fe20000410000 */
[----:B------:R-:W-:Y:S01]  /*2fa0*/  LOP3.LUT R57, R57, 0xffff0000, RZ, 0xc0, !PT ;  /* 0xffff000039397812 */ /* 0x000fe200078ec0ff */
[C---:B------:R-:W-:Y:S01]  /*2fb0*/  IMAD.U32 R5, R4.reuse, 0x10000, RZ ;  /* 0x0001000004057824 */ /* 0x040fe200078e00ff */
[----:B------:R-:W-:Y:S01]  /*2fc0*/  LOP3.LUT R4, R4, 0xffff0000, RZ, 0xc0, !PT ;  /* 0xffff000004047812 */ /* 0x000fe200078ec0ff */
[----:B------:R-:W-:Y:S01]  /*2fd0*/  FFMA.FTZ R76, R6, R73, R76 ;  /* 0x00000049064c7223 */ /* 0x000fe2000001004c */
[C---:B------:R-:W-:Y:S01]  /*2fe0*/  FFMA.FTZ R64, R12.reuse, R64, -R7 ;  /* 0x000000400c407223 */ /* 0x040fe20000010807 */
[----:B------:R-:W-:Y:S01]  /*2ff0*/  FFMA.FTZ R13, R12, R75, R13 ;  /* 0x0000004b0c0d7223 */ /* 0x000fe2000001000d */
[C---:B------:R-:W-:Y:S01]  /*3000*/  FMUL.FTZ R12, R30.reuse, R74 ;  /* 0x0000004a1e0c7220 */ /* 0x040fe20000410000 */
[----:B------:R-:W-:Y:S01]  /*3010*/  FMUL.FTZ R73, R30, R57 ;  /* 0x000000391e497220 */ /* 0x000fe20000410000 */
[----:B------:R-:W-:Y:S01]  /*3020*/  FFMA.FTZ R77, R6, R56, -R77 ;  /* 0x00000038064d7223 */ /* 0x000fe2000001084d */
        /* <DEDUP_REMOVED lines=12> */
.L_x_6710:
[----:B------:R-:W-:Y:S05]  /*30f0*/  BSYNC B2 ;  /* 0x0000000000027941 */ /* 0x000fea0003800000 */
.L_x_6709:
[----:B0-----:R4:W-:Y:S02]  /*3100*/  ST.E.128 desc[UR46][R10.64], R4 ;  /* 0x000000040a007985 */ /* 0x0019e4000c101d2e */
.L_x_6708:
[----:B------:R-:W-:Y:S05]  /*3110*/  BSYNC B1 ;  /* 0x0000000000017941 */ /* 0x000fea0003800000 */
.L_x_6707:
[----:B------:R-:W-:Y:S05]  /*3120*/  @P3 BRA `(.L_x_6706) ;  /* 0x0000001000883947 */ /* 0x000fea0003800000 */
[----:B----4-:R-:W-:Y:S01]  /*3130*/  IMAD.MOV.U32 R4, RZ, RZ, 0x20 ;  /* 0x00000020ff047424 */ /* 0x010fe200078e00ff */
[----:B------:R-:W-:Y:S01]  /*3140*/  LOP3.LUT P0, RZ, R158, 0x4, RZ, 0xc0, !PT ;  /* 0x000000049eff7812 */ /* 0x000fe2000780c0ff */
[----:B------:R-:W-:Y:S01]  /*3150*/  BSSY B1, `(.L_x_6711) ;  /* 0x0000037000017945 */ /* 0x000fe20003800000 */
[----:B------:R-:W-:Y:S02]  /*3160*/  ISETP.GE.AND P5, PT, R160, R71, PT ;  /* 0x00000047a000720c */ /* 0x000fe40003fa6270 */
[----:B------:R-:W-:Y:S02]  /*3170*/  SEL R4, R4, 0xffffffe0, !P0 ;  /* 0xffffffe004047807 */ /* 0x000fe40004000000 */
[----:B---3--:R-:W-:Y:S02]  /*3180*/  LEA R10, P0, R18, R14, 0x1 ;  /* 0x0000000e120a7211 */ /* 0x008fe400078008ff */
        /* <DEDUP_REMOVED lines=24> */
[C---:B------:R-:W-:Y:S01]  /*3310*/  FMUL.FTZ R65, R7.reuse, R31 ;  /* 0x0000001f07417220 */ /* 0x040fe20000410000 */
[----:B------:R-:W-:Y:S01]  /*3320*/  LOP3.LUT R56, R56, 0xffff0000, RZ, 0xc0, !PT ;  /* 0xffff000038387812 */ /* 0x000fe200078ec0ff */
[----:B--2---:R-:W-:Y:S01]  /*3330*/  FMUL.FTZ R64, R7, R15 ;  /* 0x0000000f07407220 */ /* 0x004fe20000410000 */
        /* <DEDUP_REMOVED lines=24> */
.L_x_6712:
[----:B------:R-:W-:Y:S05]  /*34c0*/  BSYNC B1 ;  /* 0x0000000000017941 */ /* 0x000fea0003800000 */
.L_x_6711:
[----:B-1----:R1:W-:Y:S01]  /*34d0*/  ST.E.128 desc[UR46][R10.64], R4 ;  /* 0x000000040a007985 */ /* 0x0023e2000c101d2e */
[----:B------:R-:W-:Y:S05]  /*34e0*/  BRA `(.L_x_6706) ;  /* 0x0000000c00987947 */ /* 0x000fea0003800000 */
.L_x_6699:
[----:B------:R-:W-:Y:S01]  /*34f0*/  IMAD R68, R22, -0x40, R38 ;  /* 0xffffffc016447824 */ /* 0x000fe200078e0226 */
[----:B------:R-:W-:Y:S01]  /*3500*/  IADD3 R4, P6, R13, R26, RZ ;  /* 0x0000001a0d047210 */ /* 0x000fe20007fde0ff */
[----:B------:R-:W-:-:S03]  /*3510*/  ULDC.64 UR4, c[0x0][0x3e8] ;  /* 0x0000fa0000047ab9 */ /* 0x000fc60000000a00 */
[----:B------:R-:W-:Y:S01]  /*3520*/  VIMNMX R68, R68, 0x40, PT ;  /* 0x0000004044447848 */ /* 0x000fe20003fe0100 */
[----:B------:R-:W-:Y:S01]  /*3530*/  IMAD.X R5, R6, 0x1, R52, P6 ;  /* 0x0000000106057824 */ /* 0x000fe200030e0634 */
[C---:B------:R-:W-:Y:S02]  /*3540*/  LEA R12, P6, R4.reuse, UR4, 0x1 ;  /* 0x00000004040c7c11 */ /* 0x040fe4000f8c08ff */
[----:B------:R-:W-:Y:S02]  /*3550*/  ISETP.GE.AND P0, PT, R155, R68, PT ;  /* 0x000000449b00720c */ /* 0x000fe40003f06270 */
[----:B------:R-:W-:Y:S02]  /*3560*/  LEA.HI.X R13, R4, UR5, R5, 0x1, P6 ;  /* 0x00000005040d7c11 */ /* 0x000fe4000b0f0c05 */
[----:B------:R-:W-:-:S13]  /*3570*/  ISETP.GE.OR P5, PT, R16, R71, P0 ;  /* 0x000000471000720c */ /* 0x000fda00007a6670 */
[----:B------:R-:W0:Y:S01]  /*3580*/  @!P5 LDC.64 R8, c[0x0][0x400] ;  /* 0x00010000ff08db82 */ /* 0x000e220000000a00 */
[----:B------:R-:W-:Y:S02]  /*3590*/  @!P5 IMAD R6, R41, R22, RZ ;  /* 0x000000162906d224 */ /* 0x000fe400078e02ff */
[----:B------:R-:W-:Y:S02]  /*35a0*/  @!P5 IMAD.MOV.U32 R4, RZ, RZ, R34 ;  /* 0x000000ffff04d224 */ /* 0x000fe400078e0022 */
[----:B------:R-:W-:Y:S02]  /*35b0*/  @!P5 IMAD.MOV.U32 R5, RZ, RZ, R58 ;  /* 0x000000ffff05d224 */ /* 0x000fe400078e003a */
[-C--:B------:R-:W-:Y:S01]  /*35c0*/  @!P5 IMAD R15, R15, R42.reuse, R6 ;  /* 0x0000002a0f0fd224 */ /* 0x080fe200078e0206 */
[----:B------:R-:W-:Y:S01]  /*35d0*/  CS2R R6, SRZ ;  /* 0x0000000000067805 */ /* 0x000fe2000001ff00 */
[----:B------:R-:W-:Y:S01]  /*35e0*/  @!P5 IMAD.WIDE.U32 R10, R22, R42, R4 ;  /* 0x0000002a160ad225 */ /* 0x000fe200078e0004 */
[----:B------:R-:W-:-:S03]  /*35f0*/  CS2R R4, SRZ ;  /* 0x0000000000047805 */ /* 0x000fc6000001ff00 */
[----:B------:R-:W-:Y:S01]  /*3600*/  @!P5 IMAD.IADD R11, R15, 0x1, R11 ;  /* 0x000000010f0bd824 */ /* 0x000fe200078e020b */
[----:B------:R-:W-:Y:S02]  /*3610*/  CS2R R30, SRZ ;  /* 0x00000000001e7805 */ /* 0x000fe4000001ff00 */
[----:B------:R-:W-:Y:S01]  /*3620*/  CS2R R28, SRZ ;  /* 0x00000000001c7805 */ /* 0x000fe2000001ff00 */
[----:B------:R-:W2:Y:S01]  /*3630*/  @!P5 LDG.E.128 R4, desc[UR46][R12.64] ;  /* 0x0000002e0c04d981 */ /* 0x000ea2000c1e1d00 */
[----:B0-----:R-:W-:-:S04]  /*3640*/  @!P5 LEA R8, P6, R10, R8, 0x1 ;  /* 0x000000080a08d211 */ /* 0x001fc800078c08ff */
[----:B------:R-:W-:-:S05]  /*3650*/  @!P5 LEA.HI.X R9, R10, R9, R11, 0x1, P6 ;  /* 0x000000090a09d211 */ /* 0x000fca00030f0c0b */
[----:B------:R-:W3:Y:S01]  /*3660*/  @!P5 LDG.E.128 R28, desc[UR46][R8.64] ;  /* 0x0000002e081cd981 */ /* 0x000ee2000c1e1d00 */
[----:B------:R-:W-:Y:S02]  /*3670*/  ISETP.NE.AND P6, PT, RZ, UR41, PT ;  /* 0x00000029ff007c0c */ /* 0x000fe4000bfc5270 */
[----:B------:R-:W-:Y:S01]  /*3680*/  ISETP.GE.AND P5, PT, R16, R71, PT ;  /* 0x000000471000720c */ /* 0x000fe20003fa6270 */
[----:B--2---:R-:W-:Y:S02]  /*3690*/  IMAD.MOV.U32 R10, RZ, RZ, R4 ;  /* 0x000000ffff0a7224 */ /* 0x004fe400078e0004 */
[----:B------:R-:W-:Y:S02]  /*36a0*/  IMAD.MOV.U32 R11, RZ, RZ, R5 ;  /* 0x000000ffff0b7224 */ /* 0x000fe400078e0005 */
[----:B------:R-:W-:Y:S02]  /*36b0*/  IMAD.MOV.U32 R14, RZ, RZ, R6 ;  /* 0x000000ffff0e7224 */ /* 0x000fe400078e0006 */
[----:B------:R-:W-:Y:S01]  /*36c0*/  IMAD.MOV.U32 R15, RZ, RZ, R7 ;  /* 0x000000ffff0f7224 */ /* 0x000fe200078e0007 */
[----:B------:R-:W-:-:S02]  /*36d0*/  PRMT R74, R10, 0x5410, R11 ;  /* 0x000054100a4a7816 */ /* 0x000fc4000000000b */
[----:B------:R-:W-:Y:S02]  /*36e0*/  PRMT R79, R14, 0x7610, R79 ;  /* 0x000076100e4f7816 */ /* 0x000fe4000000004f */
[----:B------:R-:W-:Y:S01]  /*36f0*/  PRMT R83, R83, 0x5410, R15 ;  /* 0x0000541053537816 */ /* 0x000fe2000000000f */
[----:B---3--:R-:W-:Y:S02]  /*3700*/  IMAD.MOV.U32 R8, RZ, RZ, R30 ;  /* 0x000000ffff087224 */ /* 0x008fe400078e001e */
[----:B------:R-:W-:Y:S02]  /*3710*/  IMAD.MOV.U32 R9, RZ, RZ, R31 ;  /* 0x000000ffff097224 */ /* 0x000fe400078e001f */
[----:B------:R-:W-:Y:S02]  /*3720*/  IMAD.MOV.U32 R10, RZ, RZ, R28 ;  /* 0x000000ffff0a7224 */ /* 0x000fe400078e001c */
[----:B------:R-:W-:Y:S01]  /*3730*/  IMAD.MOV.U32 R11, RZ, RZ, R29 ;  /* 0x000000ffff0b7224 */ /* 0x000fe200078e001d */
[----:B------:R-:W-:-:S02]  /*3740*/  PRMT R83, R9, 0x7610, R83 ;  /* 0x0000761009537816 */ /* 0x000fc40000000053 */
[----:B------:R-:W-:Y:S02]  /*3750*/  PRMT R82, R10, 0x5410, R8 ;  /* 0x000054100a527816 */ /* 0x000fe40000000008 */
[----:B------:R-:W-:Y:S01]  /*3760*/  PRMT R79, R79, 0x5410, R11 ;  /* 0x000054104f4f7816 */ /* 0x000fe2000000000b */
[----:B------:R-:W-:Y:S06]  /*3770*/  @P6 BRA `(.L_x_6713) ;  /* 0x0000000000046947 */ /* 0x000fec0003800000 */
[----:B------:R-:W-:Y:S01]  /*3780*/  BPT.TRAP 0x1 ;  /* 0x000000040000795c */ /* 0x000fe20000300000 */
.L_x_6713:
[----:B------:R-:W-:Y:S01]  /*3790*/  IMAD R61, R19, 0x8, R2 ;  /* 0x00000008133d7824 */ /* 0x000fe200078e0202 */
[----:B------:R-:W-:Y:S01]  /*37a0*/  SHF.L.U32 R70, R154, 0x1f, RZ ;  /* 0x0000001f9a467819 */ /* 0x000fe200000006ff */
[----:B------:R-:W-:Y:S03]  /*37b0*/  BSSY B1, `(.L_x_6714) ;  /* 0x0000003000017945 */ /* 0x000fe60003800000 */
[----:B------:R-:W0:Y:S02]  /*37c0*/  SYNCS.PHASECHK.TRANS64.TRYWAIT P6, [R61+URZ+0x38890], R70 ;  /* 0x038890463d0075a7 */ /* 0x000e2400080c017f */
[----:B0-----:R-:W-:Y:S05]  /*37d0*/  @!P6 BRA `(.L_x_6715) ;  /* 0x0000032400a4e947 */ /* 0x001fea0003800000 */
.L_x_7057:
[----:B------:R-:W-:Y:S05]  /*37e0*/  BSYNC B1 ;  /* 0x0000000000017941 */ /* 0x000fea0003800000 */
.L_x_6714:
[----:B------:R-:W-:-:S03]  /*37f0*/  UMOV UR4, 0xffffffff ;  /* 0xffffffff00047882 */ /* 0x000fc60000000000 */
[----:B------:R-:W-:Y:S05]  /*3800*/  BRA.DIV UR4, `(.L_x_6716) ;  /* 0x0000032604ac7947 */ /* 0x000fea000b800000 */
[----:B------:R-:W1:Y:S04]  /*3810*/  SHFL.IDX PT, R65, R65, RZ, 0x1c1f ;  /* 0x001c1fff41417589 */ /* 0x000e6800000e0000 */
[----:B------:R-:W2:Y:S02]  /*3820*/  SHFL.IDX PT, R64, R64, RZ, 0x1c1f ;  /* 0x001c1fff40407589 */ /* 0x000ea400000e0000 */
.L_x_7061:
        /* <DEDUP_REMOVED lines=13> */
[----:B------:R-:W-:-:S03]  /*3900*/  IMAD.IADD R9, R59, 0x1, R69 ;  /* 0x000000013b097824 */ /* 0x000fc600078e0245 */
[----:B------:R-:W-:Y:S01]  /*3910*/  LOP3.LUT R8, R44, 0x38, R73, 0xf8, !PT ;  /* 0x000000382c087812 */ /* 0x000fe200078ef849 */
[----:B------:R-:W-:-:S03]  /*3920*/  IMAD R9, R9, 0x2, R2 ;  /* 0x0000000209097824 */ /* 0x000fc600078e0202 */
[----:B------:R-:W-:-:S05]  /*3930*/  LOP3.LUT R8, R43, R8, R48, 0xf6, !PT ;  /* 0x000000082b087212 */ /* 0x000fca00078ef630 */
        /* <DEDUP_REMOVED lines=11> */
[----:B------:R-:W-:Y:S02]  /*39f0*/  PRMT R72, R74, 0x5432, R72 ;  /* 0x000054324a487816 */ /* 0x000fe40000000048 */
[----:B------:R-:W-:-:S02]  /*3a00*/  PRMT R78, R79, 0x5432, R78 ;  /* 0x000054324f4e7816 */ /* 0x000fc4000000004e */
[----:B------:R-:W-:Y:S02]  /*3a10*/  SHF.R.U32.HI R81, RZ, 0x10, R31 ;  /* 0x00000010ff517819 */ /* 0x000fe4000001161f */
[----:B------:R-:W-:Y:S01]  /*3a20*/  SHF.R.U64 R77, R28, 0x10, R29 ;  /* 0x000000101c4d7819 */ /* 0x000fe2000000121d */
[----:B---3--:R-:W-:Y:S01]  /*3a30*/  IMAD.U32 R28, R13, 0x10000, RZ ;  /* 0x000100000d1c7824 */ /* 0x008fe200078e00ff */
        /* <DEDUP_REMOVED lines=14> */
[----:B------:R-:W-:-:S02]  /*3b20*/  PRMT R77, R82, 0x5410, R77 ;  /* 0x00005410524d7816 */ /* 0x000fc4000000004d */
[----:B------:R-:W-:Y:S01]  /*3b30*/  PRMT R80, R82, 0x5432, R80 ;  /* 0x0000543252507816 */ /* 0x000fe20000000050 */
[----:B------:R-:W-:Y:S01]  /*3b40*/  FMUL.FTZ R82, R28, R79 ;  /* 0x0000004f1c527220 */ /* 0x000fe20000410000 */
[----:B------:R-:W-:Y:S01]  /*3b50*/  PRMT R76, R83, 0x5432, R76 ;  /* 0x00005432534c7816 */ /* 0x000fe2000000004c */
[----:B------:R-:W-:Y:S01]  /*3b60*/  IMAD.U32 R28, R81, 0x10000, RZ ;  /* 0x00010000511c7824 */ /* 0x000fe200078e00ff */
[----:B------:R-:W-:Y:S01]  /*3b70*/  LOP3.LUT R72, R72, 0xffff0000, RZ, 0xc0, !PT ;  /* 0xffff000048487812 */ /* 0x000fe200078ec0ff */
[----:B------:R-:W-:Y:S01]  /*3b80*/  FMUL.FTZ R83, R29, R78 ;  /* 0x0000004e1d537220 */ /* 0x000fe20000410000 */
[----:B------:R-:W-:Y:S01]  /*3b90*/  LOP3.LUT R6, R9, 0xffff0000, RZ, 0xc0, !PT ;  /* 0xffff000009067812 */ /* 0x000fe200078ec0ff */
[----:B------:R-:W-:Y:S01]  /*3ba0*/  FFMA.FTZ R82, R5, R74, -R82 ;  /* 0x0000004a05527223 */ /* 0x000fe20000010852 */
[----:B------:R-:W-:Y:S02]  /*3bb0*/  IMAD.U32 R5, R76, 0x10000, RZ ;  /* 0x000100004c057824 */ /* 0x000fe400078e00ff */
[----:B------:R-:W-:Y:S01]  /*3bc0*/  FMUL.FTZ R29, R29, R72 ;  /* 0x000000481d1d7220 */ /* 0x000fe20000410000 */
[----:B------:R-:W-:-:S02]  /*3bd0*/  IMAD.U32 R9, R11, 0x10000, RZ ;  /* 0x000100000b097824 */ /* 0x000fc400078e00ff */
[----:B------:R-:W-:Y:S01]  /*3be0*/  FMUL.FTZ R74, R30, R28 ;  /* 0x0000001c1e4a7220 */ /* 0x000fe20000410000 */
[----:B------:R-:W-:Y:S01]  /*3bf0*/  FFMA.FTZ R83, R6, R72, -R83 ;  /* 0x0000004806537223 */ /* 0x000fe20000010853 */
[----:B------:R-:W-:Y:S01]  /*3c00*/  LOP3.LUT R72, R81, 0xffff0000, RZ, 0xc0, !PT ;  /* 0xffff000051487812 */ /* 0x000fe200078ec0ff */
[-C--:B------:R-:W-:Y:S01]  /*3c10*/  FMUL.FTZ R81, R30, R5.reuse ;  /* 0x000000051e517220 */ /* 0x080fe20000410000 */
[----:B------:R-:W-:Y:S01]  /*3c20*/  FFMA.FTZ R79, R6, R78, R29 ;  /* 0x0000004e064f7223 */ /* 0x000fe2000001001d */
[----:B------:R-:W-:Y:S01]  /*3c30*/  LOP3.LUT R31, R15, 0xffff0000, RZ, 0xc0, !PT ;  /* 0xffff00000f1f7812 */ /* 0x000fe200078ec0ff */
[----:B------:R-:W-:Y:S01]  /*3c40*/  FFMA.FTZ R74, R9, R5, -R74 ;  /* 0x00000005094a7223 */ /* 0x000fe2000001084a */
[----:B------:R-:W-:Y:S01]  /*3c50*/  LOP3.LUT R76, R76, 0xffff0000, RZ, 0xc0, !PT ;  /* 0xffff00004c4c7812 */ /* 0x000fe200078ec0ff */
[----:B------:R-:W-:Y:S02]  /*3c60*/  IMAD.U32 R6, R77, 0x10000, RZ ;  /* 0x000100004d067824 */ /* 0x000fe400078e00ff */
[----:B------:R-:W-:Y:S01]  /*3c70*/  FFMA.FTZ R81, R9, R28, R81 ;  /* 0x0000001c09517223 */ /* 0x000fe20000010051 */
[----:B------:R-:W-:Y:S01]  /*3c80*/  IMAD.U32 R5, R69, 0x10000, RZ ;  /* 0x0001000045057824 */ /* 0x000fe200078e00ff */
        /* <DEDUP_REMOVED lines=43> */
[----:B------:R-:W-:-:S02]  /*3f40*/  IMAD.MOV.U32 R11, RZ, RZ, R31 ;  /* 0x000000ffff0b7224 */ /* 0x000fc400078e001f */
[----:B------:R-:W-:-:S07]  /*3f50*/  IMAD.MOV.U32 R15, RZ, RZ, R30 ;  /* 0x000000ffff0f7224 */ /* 0x000fce00078e001e */
.L_x_6718:
[----:B------:R-:W-:Y:S05]  /*3f60*/  BSYNC B1 ;  /* 0x0000000000017941 */ /* 0x000fea0003800000 */
.L_x_6717:
        /* <DEDUP_REMOVED lines=8> */
.L_x_6698:
[----:B------:R-:W-:-:S13]  /*3ff0*/  ISETP.NE.AND P0, PT, RZ, UR41, PT ;  /* 0x00000029ff007c0c */ /* 0x000fda000bf05270 */
[----:B------:R-:W-:Y:S05]  /*4000*/  @P0 BRA `(.L_x_6719) ;  /* 0x0000000000040947 */ /* 0x000fea0003800000 */
[----:B------:R-:W-:Y:S01]  /*4010*/  BPT.TRAP 0x1 ;  /* 0x000000040000795c */ /* 0x000fe20000300000 */
.L_x_6719:
[----:B------:R-:W-:Y:S01]  /*4020*/  IMAD R61, R19, 0x8, R2 ;  /* 0x00000008133d7824 */ /* 0x000fe200078e0202 */
[----:B------:R-:W-:Y:S01]  /*4030*/  SHF.L.U32 R70, R154, 0x1f, RZ ;  /* 0x0000001f9a467819 */ /* 0x000fe200000006ff */
[----:B------:R-:W-:Y:S01]  /*4040*/  BSSY B1, `(.L_x_6720) ;  /* 0x0000004000017945 */ /* 0x000fe20003800000 */
[----:B------:R-:W-:Y:S02]  /*4050*/  SHF.R.S32.HI R67, RZ, 0x1f, R66 ;  /* 0x0000001fff437819 */ /* 0x000fe40000011442 */
[----:B------:R-:W0:Y:S02]  /*4060*/  SYNCS.PHASECHK.TRANS64.TRYWAIT P0, [R61+URZ+0x38890], R70 ;  /* 0x038890463d0075a7 */ /* 0x000e24000800017f */
[----:B0-----:R-:W-:Y:S05]  /*4070*/  @!P0 BRA `(.L_x_6721) ;  /* 0x0000031c00dc8947 */ /* 0x001fea0003800000 */
.L_x_7062:
[----:B------:R-:W-:Y:S05]  /*4080*/  BSYNC B1 ;  /* 0x0000000000017941 */ /* 0x000fea0003800000 */
.L_x_6720:
        /* <DEDUP_REMOVED lines=26> */
.L_x_7066:
[----:B------:R-:W-:Y:S05]  /*4230*/  @!P0 BRA `(.L_x_6706) ;  /* 0x0000000000448947 */ /* 0x000fea0003800000 */
[----:B------:R-:W-:Y:S02]  /*4240*/  ULDC UR4, c[0x0][0x2f4] ;  /* 0x0000bd0000047ab9 */ /* 0x000fe40000000800 */
[----:B------:R-:W-:-:S13]  /*4250*/  ISETP.GE.AND P0, PT, R16, UR4, PT ;  /* 0x0000000410007c0c */ /* 0x000fda000bf06270 */
[----:B-1----:R-:W1:Y:S01]  /*4260*/  @!P0 LDS.128 R4, [R72+0x22400] ;  /* 0x0224000048048984 */ /* 0x002e620000000c00 */
[----:B---3--:R-:W-:-:S04]  /*4270*/  @!P0 LEA R8, P5, R16, R14, 0x1 ;  /* 0x0000000e10088211 */ /* 0x008fc800078a08ff */
[----:B--2---:R-:W-:-:S05]  /*4280*/  @!P0 LEA.HI.X R9, R16, R29, R17, 0x1, P5 ;  /* 0x0000001d10098211 */ /* 0x004fca00028f0c11 */
[----:B-1----:R4:W-:Y:S01]  /*4290*/  @!P0 ST.E.128 desc[UR46][R8.64], R4 ;  /* 0x0000000408008985 */ /* 0x0029e2000c101d2e */
        /* <DEDUP_REMOVED lines=9> */
[----:B------:R-:W1:Y:S04]  /*4330*/  LDS.128 R4, [R4+0x22400] ;  /* 0x0224000004047984 */ /* 0x000e680000000c00 */
[----:B-1----:R1:W-:Y:S02]  /*4340*/  ST.E.128 desc[UR46][R8.64], R4 ;  /* 0x0000000408007985 */ /* 0x0023e4000c101d2e */
.L_x_6706:
[----:B------:R-:W-:Y:S05]  /*4350*/  BSYNC B0 ;  /* 0x0000000000007941 */ /* 0x000fea0003800000 */
.L_x_6697:
[----:B-1-34-:R-:W1:Y:S01]  /*4360*/  S2R R4, SR_TID.X ;  /* 0x0000000000047919 */ /* 0x01ae620000002100 */
[----:B------:R-:W-:Y:S01]  /*4370*/  @!PT LDS RZ, [RZ] ;  /* 0x00000000fffff984 */ /* 0x000fe20000000800 */
[----:B------:R-:W-:Y:S01]  /*4380*/  @!PT LDS RZ, [RZ] ;  /* 0x00000000fffff984 */ /* 0x000fe20000000800 */
[----:B------:R-:W-:Y:S01]  /*4390*/  @!PT LDS RZ, [RZ] ;  /* 0x00000000fffff984 */ /* 0x000fe20000000800 */
[----:B------:R-:W-:Y:S01]  /*43a0*/  @!PT LDS RZ, [RZ] ;  /* 0x00000000fffff984 */ /* 0x000fe20000000800 */
[----:B------:R3:W-:Y:S06]  /*43b0*/  MEMBAR.ALL.CTA ;  /* 0x0000000000007992 */ /* 0x0007ec0000008000 */
[----:B---3--:R-:W3:Y:S01]  /*43c0*/  FENCE.VIEW.ASYNC.S ;  /* 0x00000000000073c6 */ /* 0x008ee20000000000 */
[----:B------:R-:W-:Y:S05]  /*43d0*/  WARPSYNC.ALL ;  /* 0x0000000000007948 */ /* 0x000fea0003800000 */
[----:B------:R-:W-:Y:S01]  /*43e0*/  UISETP.NE.AND UP0, UPT, UR41, URZ, UPT ;  /* 0x0000003f2900728c */ /* 0x000fe2000bf05270 */
[----:B---3--:R3:W-:Y:S05]  /*43f0*/  BAR.SYNC.DEFER_BLOCKING R46, 0x80 ;  /* 0x0002002e0000751d */ /* 0x0087ea0000010000 */
[----:B------:R-:W-:-:S02]  /*4400*/  PLOP3.LUT P5, PT, PT, PT, UP0, 0x80, 0x0 ;  /* 0x000000000000781c */ /* 0x000fc40003faf008 */
[----:B-1----:R-:W-:-:S13]  /*4410*/  LOP3.LUT P0, RZ, R4, 0x7f, RZ, 0xc0, !PT ;  /* 0x0000007f04ff7812 */ /* 0x002fda000780c0ff */
[----:B------:R-:W-:-:S05]  /*4420*/  @!P0 VIADD R4, R61, 0x388a0 ;  /* 0x000388a03d048836 */ /* 0x000fca0000000000 */
[----:B------:R-:W-:-:S04]  /*4430*/  @!P0 PRMT R4, RZ, 0x654, R4 ;  /* 0x00000654ff048816 */ /* 0x000fc80000000004 */
[----:B------:R3:W-:Y:S01]  /*4440*/  @!P0 SYNCS.ARRIVE.TRANS64.RED.A1T0 RZ, [R4+URZ], RZ ;  /* 0x000000ff04ff89a7 */ /* 0x0007e2000810043f */
[----:B------:R-:W-:Y:S05]  /*4450*/  @P5 BRA `(.L_x_6723) ;  /* 0x0000000000045947 */ /* 0x000fea0003800000 */
[----:B------:R-:W-:Y:S01]  /*4460*/  BPT.TRAP 0x1 ;  /* 0x000000040000795c */ /* 0x000fe20000300000 */
.L_x_6723:
[----:B------:R-:W1:Y:S01]  /*4470*/  SYNCS.PHASECHK.TRANS64.TRYWAIT P5, [R61+URZ+0x388b0], R70 ;  /* 0x0388b0463d0075a7 */ /* 0x000e6200080a017f */
[----:B------:R-:W-:Y:S04]  /*4480*/  BSSY B0, `(.L_x_6724) ;  /* 0x0000002000007945 */ /* 0x000fe80003800000 */
[----:B-1----:R-:W-:Y:S05]  /*4490*/  @!P5 BRA `(.L_x_6725) ;  /* 0x0000031c002cd947 */ /* 0x002fea0003800000 */
.L_x_7067:
[----:B------:R-:W-:Y:S05]  /*44a0*/  BSYNC B0 ;  /* 0x0000000000007941 */ /* 0x000fea0003800000 */
.L_x_6724:
[----:B------:R-:W-:Y:S01]  /*44b0*/  ULDC.64 UR4, c[0x0][0x328] ;  /* 0x0000ca0000047ab9 */ /* 0x000fe20000000a00 */
[----:B------:R-:W-:Y:S01]  /*44c0*/  BSSY B0, `(.L_x_6726) ;  /* 0x000006d000007945 */ /* 0x000fe20003800000 */
[----:B------:R-:W-:Y:S02]  /*44d0*/  IMAD R67, R67, UR4, RZ ;  /* 0x0000000443437c24 */ /* 0x000fe4000f8e02ff */
[----:B---3--:R-:W-:-:S04]  /*44e0*/  IMAD.WIDE.U32 R4, R66, UR4, RZ ;  /* 0x0000000442047c25 */ /* 0x008fc8000f8e00ff */
        /* <DEDUP_REMOVED lines=14> */
[----:B------:R-:W-:Y:S01]  /*45d0*/  LEA.HI.X R4, R4, UR5, R7, 0x1, P5 ;  /* 0x0000000504047c11 */ /* 0x000fe2000a8f0c07 */
[----:B------:R3:W4:Y:S01]  /*45e0*/  SHFL.IDX PT, R15, R5, RZ, 0x1c1f ;  /* 0x001c1fff050f7589 */ /* 0x00072200000e0000 */
[----:B------:R-:W-:-:S03]  /*45f0*/  ISETP.GT.AND P5, PT, R68, R155, PT ;  /* 0x0000009b4400720c */ /* 0x000fc60003fa4270 */
[----:B------:R3:W0:Y:S10]  /*4600*/  SHFL.IDX PT, R13, R4, RZ, 0x1c1f ;  /* 0x001c1fff040d7589 */ /* 0x00063400000e0000 */
[----:B---3--:R-:W-:Y:S05]  /*4610*/  @!P5 BRA `(.L_x_6727) ;  /* 0x00000004005cd947 */ /* 0x008fea0003800000 */
[----:B------:R-:W-:Y:S01]  /*4620*/  ULDC UR4, c[0x0][0x320] ;  /* 0x0000c80000047ab9 */ /* 0x000fe20000000800 */
[----:B------:R-:W-:Y:S01]  /*4630*/  IMAD R9, R19, 0x8000, R50 ;  /* 0x0000800013097824 */ /* 0x000fe200078e0232 */
[----:B------:R-:W-:Y:S02]  /*4640*/  ISETP.GE.AND P6, PT, R16, UR4, PT ;  /* 0x0000000410007c0c */ /* 0x000fe4000bfc6270 */
[----:B------:R-:W-:Y:S01]  /*4650*/  LOP3.LUT P5, RZ, R158, 0x4, RZ, 0xc0, !PT ;  /* 0x000000049eff7812 */ /* 0x000fe200078ac0ff */
[C---:B------:R-:W-:Y:S02]  /*4660*/  IMAD R10, R9.reuse, 0x2, R2 ;  /* 0x00000002090a7824 */ /* 0x040fe400078e0202 */
[----:B------:R-:W-:-:S08]  /*4670*/  VIADD R11, R9, 0x20 ;  /* 0x00000020090b7836 */ /* 0x000fd00000000000 */
[----:B------:R-:W3:Y:S02]  /*4680*/  @!P6 LDS.128 R4, [R10+0x400] ;  /* 0x000400000a04e984 */ /* 0x000ee40000000c00 */
[----:B------:R-:W-:Y:S01]  /*4690*/  @P5 VIADD R11, R9, 0xffffffe0 ;  /* 0xffffffe0090b5836 */ /* 0x000fe20000000000 */
[----:B----4-:R-:W-:-:S03]  /*46a0*/  @!P6 LEA R8, P5, R16, R15, 0x1 ;  /* 0x0000000f1008e211 */ /* 0x010fc600078a08ff */
[----:B------:R-:W-:Y:S01]  /*46b0*/  IMAD R11, R11, 0x2, R2 ;  /* 0x000000020b0b7824 */ /* 0x000fe200078e0202 */
[----:B0-----:R-:W-:Y:S02]  /*46c0*/  @!P6 LEA.HI.X R9, R16, R13, R17, 0x1, P5 ;  /* 0x0000000d1009e211 */ /* 0x001fe400028f0c11 */
[----:B------:R-:W-:-:S03]  /*46d0*/  ISETP.GE.AND P5, PT, R18, UR4, PT ;  /* 0x0000000412007c0c */ /* 0x000fc6000bfa6270 */
[----:B---3--:R0:W-:Y:S10]  /*46e0*/  @!P6 ST.E.128 desc[UR46][R8.64], R4 ;  /* 0x000000040800e985 */ /* 0x0081f4000c101d2e */
[----:B------:R-:W3:Y:S01]  /*46f0*/  @!P5 LDS.128 R4, [R11+0x400] ;  /* 0x000400000b04d984 */ /* 0x000ee20000000c00 */
[----:B0-----:R-:W-:-:S04]  /*4700*/  @!P5 LEA R8, P6, R18, R15, 0x1 ;  /* 0x0000000f1208d211 */ /* 0x001fc800078c08ff */
[----:B------:R-:W-:Y:S02]  /*4710*/  @!P5 LEA.HI.X R9, R18, R13, R159, 0x1, P6 ;  /* 0x0000000d1209d211 */ /* 0x000fe400030f0c9f */
[----:B------:R-:W-:-:S03]  /*4720*/  ISETP.GE.AND P6, PT, R188, UR4, PT ;  /* 0x00000004bc007c0c */ /* 0x000fc6000bfc6270 */
[----:B---3--:R0:W-:Y:S10]  /*4730*/  @!P5 ST.E.128 desc[UR46][R8.64], R4 ;  /* 0x000000040800d985 */ /* 0x0081f4000c101d2e */
[----:B------:R-:W3:Y:S01]  /*4740*/  @!P6 LDS.128 R4, [R10+0x2400] ;  /* 0x002400000a04e984 */ /* 0x000ee20000000c00 */
[----:B0-----:R-:W-:-:S05]  /*4750*/  @!P6 LEA R8, P5, R188, R15, 0x1 ;  /* 0x0000000fbc08e211 */ /* 0x001fca00078a08ff */
[----:B------:R-:W-:Y:S01]  /*4760*/  @!P6 IMAD.X R9, R13, 0x1, R195, P5 ;  /* 0x000000010d09e824 */ /* 0x000fe200028e06c3 */
[----:B------:R-:W-:-:S04]  /*4770*/  ISETP.GE.AND P5, PT, R187, UR4, PT ;  /* 0x00000004bb007c0c */ /* 0x000fc8000bfa6270 */
[----:B---3--:R0:W-:Y:S09]  /*4780*/  @!P6 ST.E.128 desc[UR46][R8.64], R4 ;  /* 0x000000040800e985 */ /* 0x0081f2000c101d2e */
        /* <DEDUP_REMOVED lines=62> */
[----:B------:R-:W-:-:S05]  /*4b70*/  @!P5 IMAD.X R9, R13, 0x1, R208, P6 ;  /* 0x000000010d09d824 */ /* 0x000fca00030e06d0 */
[----:B---3--:R3:W-:Y:S03]  /*4b80*/  @!P5 ST.E.128 desc[UR46][R8.64], R4 ;  /* 0x000000040800d985 */ /* 0x0087e6000c101d2e */
.L_x_6727:
[----:B------:R-:W-:Y:S05]  /*4b90*/  BSYNC B0 ;  /* 0x0000000000007941 */ /* 0x000fea0003800000 */
.L_x_6726:
[----:B------:R-:W-:Y:S01]  /*4ba0*/  @!PT LDS RZ, [RZ] ;  /* 0x00000000fffff984 */ /* 0x000fe20000000800 */
[----:B------:R-:W-:Y:S01]  /*4bb0*/  @!PT LDS RZ, [RZ] ;  /* 0x00000000fffff984 */ /* 0x000fe20000000800 */
[----:B------:R-:W-:Y:S01]  /*4bc0*/  @!PT LDS RZ, [RZ] ;  /* 0x00000000fffff984 */ /* 0x000fe20000000800 */
[----:B------:R-:W-:Y:S01]  /*4bd0*/  @!PT LDS RZ, [RZ] ;  /* 0x00000000fffff984 */ /* 0x000fe20000000800 */
[----:B------:R5:W-:Y:S06]  /*4be0*/  MEMBAR.ALL.CTA ;  /* 0x0000000000007992 */ /* 0x000bec0000008000 */
[----:B-----5:R-:W5:Y:S01]  /*4bf0*/  FENCE.VIEW.ASYNC.S ;  /* 0x00000000000073c6 */ /* 0x020f620000000000 */
[----:B------:R-:W-:Y:S02]  /*4c00*/  VIADD R19, R19, 0x1 ;  /* 0x0000000113137836 */ /* 0x000fe40000000000 */
[----:B01----:R-:W-:Y:S01]  /*4c10*/  @!P0 VIADD R61, R61, 0x388c0 ;  /* 0x000388c03d3d8836 */ /* 0x003fe20000000000 */
[----:B-----5:R0:W-:Y:S02]  /*4c20*/  BAR.SYNC.DEFER_BLOCKING R46, 0x80 ;  /* 0x0002002e0000751d */ /* 0x0201e40000010000 */
[----:B------:R-:W-:-:S02]  /*4c30*/  ISETP.NE.AND P5, PT, R19, 0x2, PT ;  /* 0x000000021300780c */ /* 0x000fc40003fa5270 */
[----:B------:R-:W-:Y:S02]  /*4c40*/  @!P0 PRMT R61, RZ, 0x654, R61 ;  /* 0x00000654ff3d8816 */ /* 0x000fe4000000003d */
[----:B---3--:R-:W-:Y:S02]  /*4c50*/  SEL R5, RZ, 0x1, P5 ;  /* 0x00000001ff057807 */ /* 0x008fe40002800000 */
[----:B------:R-:W-:Y:S02]  /*4c60*/  SEL R19, R19, RZ, P5 ;  /* 0x000000ff13137207 */ /* 0x000fe40002800000 */
[----:B------:R-:W-:Y:S01]  /*4c70*/  LOP3.LUT R154, R154, R5, RZ, 0x3c, !PT ;  /* 0x000000059a9a7212 */ /* 0x000fe200078e3cff */
[----:B------:R0:W-:Y:S01]  /*4c80*/  @!P0 SYNCS.ARRIVE.TRANS64.RED.A1T0 RZ, [R61+URZ], RZ ;  /* 0x000000ff3dff89a7 */ /* 0x0001e2000810043f */
[----:B------:R-:W-:Y:S01]  /*4c90*/  PLOP3.LUT P0, PT, PT, PT, PT, 0x8, 0x0 ;  /* 0x000000000000781c */ /* 0x000fe20003f0e170 */
[----:B------:R-:W-:-:S12]  /*4ca0*/  @P4 BRA `(.L_x_6728) ;  /* 0xffffffd800444947 */ /* 0x000fd8000383ffff */
.L_x_6692:
[----:B------:R-:W1:Y:S01]  /*4cb0*/  LDC R0, c[0x0][0xa80] ;  /* 0x0002a000ff007b82 */ /* 0x000e620000000800 */
[----:B------:R3:W-:Y:S01]  /*4cc0*/  STL.128 [R1+0x1e0], RZ ;  /* 0x0001e0ff01007387 */ /* 0x0007e20000100c00 */
[----:B------:R-:W-:Y:S01]  /*4cd0*/  BSSY B0, `(.L_x_6729) ;  /* 0x0000027000007945 */ /* 0x000fe20003800000 */
[----:B------:R-:W-:Y:S02]  /*4ce0*/  IMAD.U32 R37, RZ, RZ, UR38 ;  /* 0x00000026ff257e24 */ /* 0x000fe4000f8e00ff */
[----:B------:R3:W-:Y:S04]  /*4cf0*/  STL.128 [R1+0x1f0], RZ ;  /* 0x0001f0ff01007387 */ /* 0x0007e80000100c00 */
[----:B------:R3:W-:Y:S04]  /*4d00*/  STL.128 [R1+0x210], RZ ;  /* 0x000210ff01007387 */ /* 0x0007e80000100c00 */
[----:B------:R3:W-:Y:S04]  /*4d10*/  STL.128 [R1+0x220], RZ ;  /* 0x000220ff01007387 */ /* 0x0007e80000100c00 */
[----:B------:R3:W-:Y:S04]  /*4d20*/  STL.128 [R1+0x230], RZ ;  /* 0x000230ff01007387 */ /* 0x0007e80000100c00 */
[----:B------:R3:W-:Y:S04]  /*4d30*/  STL.128 [R1+0x240], RZ ;  /* 0x000240ff01007387 */ /* 0x0007e80000100c00 */
[----:B-1----:R3:W-:Y:S04]  /*4d40*/  STL [R1+0x200], R0 ;  /* 0x0002000001007387 */ /* 0x0027e80000100800 */
        /* <DEDUP_REMOVED lines=28> */
[----:B------:R-:W-:Y:S05]  /*4f10*/  @P0 BRA `(.L_x_6730) ;  /* 0x0000000000080947 */ /* 0x000fea0003800000 */
[----:B------:R-:W1:Y:S02]  /*4f20*/  FENCE.VIEW.ASYNC.G ;  /* 0x00000000000073c6 */ /* 0x000e640000000100 */
[----:B-1----:R-:W-:Y:S06]  /*4f30*/  BAR.ARV 0xc, 0x180 ;  /* 0x0306000000007b1d */ /* 0x002fec0000002000 */
.L_x_6730:
[----:B------:R-:W-:Y:S05]  /*4f40*/  BSYNC B0 ;  /* 0x0000000000007941 */ /* 0x000fea0003800000 */
.L_x_6729:
[----:B------:R-:W-:Y:S01]  /*4f50*/  UISETP.NE.AND UP0, UPT, UR41, 0x1, UPT ;  /* 0x000000012900788c */ /* 0x000fe2000bf05270 */
[----:B------:R-:W-:Y:S01]  /*4f60*/  IMAD.U32 R32, RZ, RZ, UR38 ;  /* 0x00000026ff207e24 */ /* 0x000fe2000f8e00ff */
[----:B------:R-:W-:Y:S01]  /*4f70*/  IADD3 R37, P0, R37, 0x1e0, RZ ;  /* 0x000001e025257810 */ /* 0x000fe20007f1e0ff */
[----:B------:R-:W-:Y:S03]  /*4f80*/  BSSY B7, `(.L_x_6731) ;  /* 0x0002511000077945 */ /* 0x000fe60003800000 */
[----:B------:R-:W-:Y:S01]  /*4f90*/  PLOP3.LUT P2, PT, PT, PT, UP0, 0x80, 0x0 ;  /* 0x000000000000781c */ /* 0x000fe20003f4f008 */
[----:B------:R-:W-:Y:S01]  /*4fa0*/  IMAD.X R38, RZ, RZ, UR37, P0 ;  /* 0x00000025ff267e24 */ /* 0x000fe200080e06ff */
[----:B------:R-:W-:-:S05]  /*4fb0*/  IADD3 R32, P1, R32, 0x210, RZ ;  /* 0x0000021020207810 */ /* 0x000fca0007f3e0ff */
[----:B------:R-:W-:-:S06]  /*4fc0*/  IMAD.X R31, RZ, RZ, UR37, P1 ;  /* 0x00000025ff1f7e24 */ /* 0x000fcc00088e06ff */
[----:B------:R-:W-:Y:S05]  /*4fd0*/  @!P2 BRA `(.L_x_6732) ;  /* 0x00000080000ca947 */ /* 0x000fea0003800000 */
[----:B---3--:R-:W1:Y:S08]  /*4fe0*/  LDC R0, c[0x0][0x448] ;  /* 0x00011200ff007b82 */ /* 0x008e700000000800 */
[----:B------:R-:W3:Y:S01]  /*4ff0*/  LDC.64 R6, c[0x0][0xad8] ;  /* 0x0002b600ff067b82 */ /* 0x000ee20000000a00 */
[----:B-1----:R-:W-:Y:S01]  /*5000*/  ISETP.NE.AND P1, PT, R0, 0x1, PT ;  /* 0x000000010000780c */ /* 0x002fe20003f25270 */
[----:B------:R-:W-:Y:S01]  /*5010*/  VIADD R0, R194, 0x3f ;  /* 0x0000003fc2007836 */ /* 0x000fe20000000000 */
[----:B---3--:R-:W-:-:S11]  /*5020*/  ISETP.GE.AND P2, PT, R7, 0x1, PT ;  /* 0x000000010700780c */ /* 0x008fd60003f46270 */
[----:B------:R-:W1:Y:S08]  /*5030*/  @P1 LDC R3, c[0x0][0x44c] ;  /* 0x00011300ff031b82 */ /* 0x000e700000000800 */
[----:B------:R-:W3:Y:S01]  /*5040*/  @P1 LDC R4, c[0x0][0x450] ;  /* 0x00011400ff041b82 */ /* 0x000ee20000000800 */
[----:B-1----:R-:W-:-:S05]  /*5050*/  @P1 IMAD.HI.U32 R3, R0, R3, RZ ;  /* 0x0000000300031227 */ /* 0x002fca00078e00ff */
[----:B---3--:R-:W-:-:S05]  /*5060*/  @P1 SHF.R.U32.HI R0, RZ, R4, R3 ;  /* 0x00000004ff001219 */ /* 0x008fca0000011603 */
        /* <DEDUP_REMOVED lines=14> */
.L_x_6735:
[----:B------:R-:W-:-:S13]  /*5150*/  ISETP.NE.AND P0, PT, R7, 0x1, PT ;  /* 0x000000010700780c */ /* 0x000fda0003f05270 */
[----:B------:R-:W1:Y:S02]  /*5160*/  @P0 LDC.64 R4, c[0x0][0xae0] ;  /* 0x0002b800ff040b82 */ /* 0x000e640000000a00 */
[----:B-1----:R-:W-:-:S05]  /*5170*/  @P0 IMAD.HI.U32 R4, R3, R4, RZ ;  /* 0x0000000403040227 */ /* 0x002fca00078e00ff */
[----:B------:R-:W-:-:S07]  /*5180*/  @P0 SHF.R.U32.HI R3, RZ, R5, R4 ;  /* 0x00000005ff030219 */ /* 0x000fce0000011604 */
.L_x_6736:
[----:B------:R-:W-:Y:S05]  /*5190*/  BSYNC B0 ;  /* 0x0000000000007941 */ /* 0x000fea0003800000 */
.L_x_6734:
[----:B------:R-:W-:-:S05]  /*51a0*/  IMAD R3, R3, R7, R7 ;  /* 0x0000000703037224 */ /* 0x000fca00078e0207 */
[----:B------:R-:W-:-:S07]  /*51b0*/  VIMNMX R0, R0, R3, PT ;  /* 0x0000000300007248 */ /* 0x000fce0003fe0100 */
.L_x_6733:
[----:B------:R-:W1:Y:S01]  /*51c0*/  @P1 LDC R5, c[0x0][0x44c] ;  /* 0x00011300ff051b82 */ /* 0x000e620000000800 */
[----:B------:R-:W-:Y:S01]  /*51d0*/  VIADD R0, R0, 0x3f ;  /* 0x0000003f00007836 */ /* 0x000fe20000000000 */
[----:B------:R-:W-:Y:S01]  /*51e0*/  ULDC UR4, c[0x0][0xad4] ;  /* 0x0002b50000047ab9 */ /* 0x000fe20000000800 */
[----:B------:R-:W-:-:S03]  /*51f0*/  IMAD.MOV.U32 R4, RZ, RZ, R194 ;  /* 0x000000ffff047224 */ /* 0x000fc600078e00c2 */
[----:B------:R-:W-:Y:S02]  /*5200*/  SHF.R.S32.HI R3, RZ, 0x1f, R0 ;  /* 0x0000001fff037819 */ /* 0x000fe40000011400 */
[----:B------:R-:W3:Y:S02]  /*5210*/  @P1 LDC R6, c[0x0][0x450] ;  /* 0x00011400ff061b82 */ /* 0x000ee40000000800 */
[----:B------:R-:W-:-:S04]  /*5220*/  LEA.HI R3, R3, R0, RZ, 0x6 ;  /* 0x0000000003037211 */ /* 0x000fc800078f30ff */
[----:B------:R-:W-:-:S04]  /*5230*/  SHF.R.S32.HI R0, RZ, 0x6, R3 ;  /* 0x00000006ff007819 */ /* 0x000fc80000011403 */
[----:B------:R-:W-:Y:S01]  /*5240*/  VIMNMX R13, R39, R0, PT ;  /* 0x00000000270d7248 */ /* 0x000fe20003fe0100 */
[----:B-1----:R-:W-:-:S05]  /*5250*/  @P1 IMAD.HI.U32 R5, R194, R5, RZ ;  /* 0x00000005c2051227 */ /* 0x002fca00078e00ff */
[----:B---3--:R-:W-:-:S05]  /*5260*/  @P1 SHF.R.U32.HI R4, RZ, R6, R5 ;  /* 0x00000006ff041219 */ /* 0x008fca0000011605 */
        /* <DEDUP_REMOVED lines=13> */
.L_x_6739:
[----:B------:R-:W-:-:S13]  /*5340*/  ISETP.NE.AND P0, PT, R7, 0x1, PT ;  /* 0x000000010700780c */ /* 0x000fda0003f05270 */
[----:B------:R-:W1:Y:S02]  /*5350*/  @P0 LDC.64 R4, c[0x0][0xae0] ;  /* 0x0002b800ff040b82 */ /* 0x000e640000000a00 */
[----:B-1----:R-:W-:-:S05]  /*5360*/  @P0 IMAD.HI.U32 R4, R191, R4, RZ ;  /* 0x00000004bf040227 */ /* 0x002fca00078e00ff */
[----:B------:R-:W-:-:S07]  /*5370*/  @P0 SHF.R.U32.HI R191, RZ, R5, R4 ;  /* 0x00000005ffbf0219 */ /* 0x000fce0000011604 */
.L_x_6740:
[----:B------:R-:W-:Y:S05]  /*5380*/  BSYNC B0 ;  /* 0x0000000000007941 */ /* 0x000fea0003800000 */
.L_x_6738:
[----:B------:R-:W-:-:S05]  /*5390*/  IMAD R191, R191, R7, RZ ;  /* 0x00000007bfbf7224 */ /* 0x000fca00078e02ff */
[----:B------:R-:W-:-:S07]  /*53a0*/  VIMNMX R0, R0, R191, !PT ;  /* 0x000000bf00007248 */ /* 0x000fce0007fe0100 */
.L_x_6737:
[----:B------:R-:W-:-:S04]  /*53b0*/  SHF.R.S32.HI R3, RZ, 0x1f, R0 ;  /* 0x0000001fff037819 */ /* 0x000fc80000011400 */
[----:B------:R-:W-:-:S04]  /*53c0*/  LEA.HI R3, R3, R0, RZ, 0x6 ;  /* 0x0000000003037211 */ /* 0x000fc800078f30ff */
[--C-:B------:R-:W-:Y:S02]  /*53d0*/  SHF.R.S32.HI R0, RZ, 0x6, R3.reuse ;  /* 0x00000006ff007819 */ /* 0x100fe40000011403 */
[----:B------:R-:W-:Y:S02]  /*53e0*/  PRMT R3, RZ, 0x7610, R3 ;  /* 0x00007610ff037816 */ /* 0x000fe40000000003 */
[----:B------:R-:W-:-:S04]  /*53f0*/  VIMNMX R0, RZ, R0, !PT ;  /* 0x00000000ff007248 */ /* 0x000fc80007fe0100 */
[----:B------:R-:W-:-:S13]  /*5400*/  ISETP.GT.AND P0, PT, R13, R0, PT ;  /* 0x000000000d00720c */ /* 0x000fda0003f04270 */
[----:B------:R-:W-:Y:S05]  /*5410*/  @!P0 BRA `(.L_x_6741) ;  /* 0x0000024c001c8947 */ /* 0x000fea0003800000 */
        /* <DEDUP_REMOVED lines=33> */
[----:B-----5:R-:W4:Y:S04]  /*5630*/  LDL R36, [R1+0x280] ;  /* 0x0002800001247983 */ /* 0x020f280000100800 */
        /* <DEDUP_REMOVED lines=19> */
[----:B0-----:R-:W4:Y:S04]  /*5770*/  LDL R46, [R1+0x2d0] ;  /* 0x0002d000012e7983 */ /* 0x001f280000100800 */
        /* <DEDUP_REMOVED lines=59> */
[----:B---3--:R0:W-:Y:S04]  /*5b30*/  STL [R1+0x210], R8 ;  /* 0x0002100801007387 */ /* 0x0081e80000100800 */
[----:B----4-:R-:W3:Y:S04]  /*5b40*/  LDL R15, [R1+0x2e4] ;  /* 0x0002e400010f7983 */ /* 0x010ee80000100800 */
        /* <DEDUP_REMOVED lines=16> */
[----:B------:R-:W0:Y:S02]  /*5c50*/  SHFL.IDX PT, R3, R4, RZ, 0x1f ;  /* 0x00001fff04037589 */ /* 0x000e2400000e0000 */
[----:B0-----:R-:W-:-:S04]  /*5c60*/  LEA.HI R4, R3, R3, RZ, 0x1 ;  /* 0x0000000303047211 */ /* 0x001fc800078f08ff */
[----:B------:R-:W-:-:S05]  /*5c70*/  LOP3.LUT R4, R4, 0x1fffe, RZ, 0xc0, !PT ;  /* 0x0001fffe04047812 */ /* 0x000fca00078ec0ff */
[----:B------:R-:W-:-:S04]  /*5c80*/  IMAD.IADD R3, R3, 0x1, -R4 ;  /* 0x0000000103037824 */ /* 0x000fc800078e0a04 */
[----:B------:R-:W-:-:S04]  /*5c90*/  IMAD R3, R3, 0x8000, R2 ;  /* 0x0000800003037824 */ /* 0x000fc800078e0202 */
[----:B------:R-:W-:Y:S02]  /*5ca0*/  VIADD R3, R3, 0x400 ;  /* 0x0000040003037836 */ /* 0x000fe40000000000 */
[----:B------:R-:W-:-:S03]  /*5cb0*/  VIADD R4, R2, 0x36400 ;  /* 0x0003640002047836 */ /* 0x000fc60000000000 */
[----:B------:R-:W-:Y:S02]  /*5cc0*/  SHF.R.U32.HI R3, RZ, 0x4, R3 ;  /* 0x00000004ff037819 */ /* 0x000fe40000011603 */
[----:B------:R-:W-:Y:S02]  /*5cd0*/  SHF.R.U32.HI R4, RZ, 0x4, R4 ;  /* 0x00000004ff047819 */ /* 0x000fe40000011604 */
[----:B------:R-:W-:Y:S02]  /*5ce0*/  LOP3.LUT R3, R3, 0x3fff, RZ, 0xc0, !PT ;  /* 0x00003fff03037812 */ /* 0x000fe400078ec0ff */
[----:B------:R-:W-:Y:S02]  /*5cf0*/  LOP3.LUT R4, R4, 0x3fff, RZ, 0xc0, !PT ;  /* 0x00003fff04047812 */ /* 0x000fe400078ec0ff */
[----:B------:R-:W-:Y:S01]  /*5d00*/  LOP3.LUT R3, R3, 0x2000000, RZ, 0xfc, !PT ;  /* 0x0200000003037812 */ /* 0x000fe200078efcff */
[----:B------:R0:W-:Y:S01]  /*5d10*/  STL [R1+0x2d8], R5 ;  /* 0x0002d80501007387 */ /* 0x0001e20000100800 */
[----:B------:R-:W-:-:S03]  /*5d20*/  LOP3.LUT R4, R4, 0x10000, RZ, 0xfc, !PT ;  /* 0x0001000004047812 */ /* 0x000fc600078efcff */
[----:B------:R1:W-:Y:S01]  /*5d30*/  STL [R1+0x2dc], R7 ;  /* 0x0002dc0701007387 */ /* 0x0003e20000100800 */
[----:B------:R-:W-:Y:S02]  /*5d40*/  IMAD R6, R6, 0x1000, R3 ;  /* 0x0000100006067824 */ /* 0x000fe400078e0203 */
[----:B0-----:R-:W-:Y:S02]  /*5d50*/  IMAD.MOV.U32 R5, RZ, RZ, 0x40000040 ;  /* 0x40000040ff057424 */ /* 0x001fe400078e00ff */
[----:B-1----:R-:W-:Y:S01]  /*5d60*/  IMAD.MOV.U32 R7, RZ, RZ, 0x40000040 ;  /* 0x40000040ff077424 */ /* 0x002fe200078e00ff */
[----:B------:R0:W-:Y:S01]  /*5d70*/  STL [R1+0x220], R24 ;  /* 0x0002201801007387 */ /* 0x0001e20000100800 */
[----:B------:R-:W-:Y:S02]  /*5d80*/  R2UR UR6, R6 ;  /* 0x00000000060672ca */ /* 0x000fe400000e0000 */
[----:B------:R-:W-:Y:S01]  /*5d90*/  R2UR UR4, R4 ;  /* 0x00000000040472ca */ /* 0x000fe200000e0000 */
[----:B------:R1:W-:Y:S01]  /*5da0*/  STL [R1+0x2ec], R25 ;  /* 0x0002ec1901007387 */ /* 0x0003e20000100800 */
[----:B------:R-:W-:-:S02]  /*5db0*/  R2UR UR7, R7 ;  /* 0x00000000070772ca */ /* 0x000fc400000e0000 */
[----:B------:R-:W-:Y:S01]  /*5dc0*/  R2UR UR5, R5 ;  /* 0x00000000050572ca */ /* 0x000fe200000e0000 */
[----:B0-----:R-:W-:Y:S02]  /*5dd0*/  VIADD R24, R6, 0x80 ;  /* 0x0000008006187836 */ /* 0x001fe40000000000 */
[----:B-1----:R-:W-:Y:S01]  /*5de0*/  IMAD.MOV.U32 R25, RZ, RZ, 0x40000040 ;  /* 0x40000040ff197424 */ /* 0x002fe200078e00ff */
[----:B------:R-:W-:Y:S02]  /*5df0*/  STL [R1+0x214], R78 ;  /* 0x0002144e01007387 */ /* 0x000fe40000100800 */
[----:B------:R-:W-:Y:S02]  /*5e00*/  R2UR UR10, R24 ;  /* 0x00000000180a72ca */ /* 0x000fe400000e0000 */
[----:B------:R-:W-:Y:S01]  /*5e10*/  STL [R1+0x218], R80 ;  /* 0x0002185001007387 */ /* 0x000fe20000100800 */
[----:B------:R-:W-:-:S03]  /*5e20*/  R2UR UR11, R25 ;  /* 0x00000000190b72ca */ /* 0x000fc600000e0000 */
        /* <DEDUP_REMOVED lines=103> */
[----:B0-----:R-:W-:-:S06]  /*64a0*/  WARPGROUP.ARRIVE ;  /* 0x00000000000079c5 */ /* 0x001fcc0000000000 */
[----:B------:R-:W-:Y:S01]  /*64b0*/  HGMMA.64x256x16.F32.BF16 R24, gdesc[UR4].tnspB, RZ, !UPT, gsb0 ;  /* 0x43e00000041879f0 */ /* 0x000fe2000c0018ff */
[----:B------:R0:W-:Y:S04]  /*64c0*/  STL [R1+0x3d0], R11 ;  /* 0x0003d00b01007387 */ /* 0x0001e80000100800 */
[----:B------:R1:W-:Y:S01]  /*64d0*/  STL [R1+0x3d4], R10 ;  /* 0x0003d40a01007387 */ /* 0x0003e20000100800 */
[----:B0-----:R-:W-:Y:S02]  /*64e0*/  IMAD.MOV.U32 R11, RZ, RZ, 0x40000040 ;  /* 0x40000040ff0b7424 */ /* 0x001fe400078e00ff */
[----:B-1----:R-:W-:-:S03]  /*64f0*/  VIADD R10, R4, 0x2 ;  /* 0x00000002040a7836 */ /* 0x002fc60000000000 */
[----:B------:R-:W-:Y:S02]  /*6500*/  R2UR UR9, R11 ;  /* 0x000000000b0972ca */ /* 0x000fe400000e0000 */
[----:B------:R-:W-:Y:S01]  /*6510*/  R2UR UR8, R10 ;  /* 0x000000000a0872ca */ /* 0x000fe200000e0000 */
[----:B---3--:R-:W-:Y:S04]  /*6520*/  STL [R1+0x2e4], R15 ;  /* 0x0002e40f01007387 */ /* 0x008fe80000100800 */
[----:B----4-:R-:W-:Y:S04]  /*6530*/  STL [R1+0x2e8], R21 ;  /* 0x0002e81501007387 */ /* 0x010fe80000100800 */
        /* <DEDUP_REMOVED lines=15> */
[----:B0-----:R-:W-:-:S02]  /*6630*/  IMAD.MOV.U32 R9, RZ, RZ, 0x40000040 ;  /* 0x40000040ff097424 */ /* 0x001fc400078e00ff */
[----:B------:R-:W-:Y:S01]  /*6640*/  IMAD.MOV.U32 R7, RZ, RZ, 0x40000040 ;  /* 0x40000040ff077424 */ /* 0x000fe200078e00ff */
[----:B------:R0:W5:Y:S01]  /*6650*/  LDL R15, [R1+0x1c8] ;  /* 0x0001c800010f7983 */ /* 0x0001620000100800 */
[----:B-1----:R-:W-:Y:S01]  /*6660*/  VIADD R8, R6, 0x100 ;  /* 0x0000010006087836 */ /* 0x002fe20000000000 */
        /* <DEDUP_REMOVED lines=34> */
[----:B------:R-:W-:Y:S01]  /*6890*/  HGMMA.64x256x16.F32.BF16 R24, gdesc[UR8].tnspB, R24, gsb0 ;  /* 0x43e00000081879f0 */ /* 0x000fe20008001818 */
[----:B------:R-:W-:Y:S01]  /*68a0*/  R2UR UR6, R8 ;  /* 0x00000000080672ca */ /* 0x000fe200000e0000 */
[----:B------:R-:W-:Y:S01]  /*68b0*/  VIADD R8, R4, 0x4 ;  /* 0x0000000404087836 */ /* 0x000fe20000000000 */
[----:B------:R-:W-:Y:S01]  /*68c0*/  R2UR UR7, R9 ;  /* 0x00000000090772ca */ /* 0x000fe200000e0000 */
[----:B------:R-:W-:-:S03]  /*68d0*/  IMAD.MOV.U32 R9, RZ, RZ, 0x40000040 ;  /* 0x40000040ff097424 */ /* 0x000fc600078e00ff */
        /* <DEDUP_REMOVED lines=114> */
[----:B------:R-:W4:Y:S04]  /*7000*/  LDL R82, [R1+0x218] ;  /* 0x0002180001527983 */ /* 0x000f280000100800 */
[----:B--2---:R-:W2:Y:S04]  /*7010*/  LDL R84, [R1+0x21c] ;  /* 0x00021c0001547983 */ /* 0x004ea80000100800 */
[----:B------:R-:W2:Y:S04]  /*7020*/  LDL R14, [R1+0x220] ;  /* 0x00022000010e7983 */ /* 0x000ea80000100800 */
[----:B------:R-:W2:Y:S04]  /*7030*/  LDL R86, [R1+0x224] ;  /* 0x0002240001567983 */ /* 0x000ea80000100800 */
[----:B---3--:R-:W3:Y:S04]  /*7040*/  LDL R88, [R1+0x228] ;  /* 0x0002280001587983 */ /* 0x008ee80000100800 */
[----:B------:R-:W3:Y:S04]  /*7050*/  LDL R90, [R1+0x22c] ;  /* 0x00022c00015a7983 */ /* 0x000ee80000100800 */
[----:B------:R-:W3:Y:S04]  /*7060*/  LDL R20, [R1+0x230] ;  /* 0x0002300001147983 */ /* 0x000ee80000100800 */
[----:B----4-:R-:W4:Y:S04]  /*7070*/  LDL R92, [R1+0x234] ;  /* 0x00023400015c7983 */ /* 0x010f280000100800 */
        /* <DEDUP_REMOVED lines=118> */
[----:B------:R0:W-:Y:S04]  /*77e0*/  STL [R1+0x210], R12 ;  /* 0x0002100c01007387 */ /* 0x0001e80000100800 */
[----:B------:R0:W-:Y:S04]  /*77f0*/  STL [R1+0x214], R80 ;  /* 0x0002145001007387 */ /* 0x0001e80000100800 */
[----:B------:R0:W-:Y:S04]  /*7800*/  STL [R1+0x218], R82 ;  /* 0x0002185201007387 */ /* 0x0001e80000100800 */
[----:B--2---:R0:W-:Y:S04]  /*7810*/  STL [R1+0x21c], R84 ;  /* 0x00021c5401007387 */ /* 0x0041e80000100800 */
[----:B------:R0:W-:Y:S04]  /*7820*/  STL [R1+0x220], R14 ;  /* 0x0002200e01007387 */ /* 0x0001e80000100800 */
[----:B------:R0:W-:Y:S04]  /*7830*/  STL [R1+0x224], R86 ;  /* 0x0002245601007387 */ /* 0x0001e80000100800 */
[----:B---3--:R0:W-:Y:S04]  /*7840*/  STL [R1+0x228], R88 ;  /* 0x0002285801007387 */ /* 0x0081e80000100800 */
[----:B------:R0:W-:Y:S04]  /*7850*/  STL [R1+0x22c], R90 ;  /* 0x00022c5a01007387 */ /* 0x0001e80000100800 */
        /* <DEDUP_REMOVED lines=121> */
[----:B------:R-:W-:-:S13]  /*7ff0*/  ISETP.NE.AND P0, PT, RZ, UR41, PT ;  /* 0x00000029ff007c0c */ /* 0x000fda000bf05270 */
[----:B0-----:R-:W-:Y:S05]  /*8000*/  @P0 BRA `(.L_x_6742) ;  /* 0x0000000000040947 */ /* 0x001fea0003800000 */
[----:B------:R-:W-:Y:S01]  /*8010*/  BPT.TRAP 0x1 ;  /* 0x000000040000795c */ /* 0x000fe20000300000 */
.L_x_6742:
[----:B------:R-:W-:Y:S01]  /*8020*/  VIADD R20, R13, 0xfffffffe ;  /* 0xfffffffe0d147836 */ /* 0x000fe20000000000 */
[----:B------:R-:W-:Y:S01]  /*8030*/  BSSY B0, `(.L_x_6743) ;  /* 0x00003e8000007945 */ /* 0x000fe20003800000 */
[----:B-----5:R-:W-:-:S03]  /*8040*/  IMAD R15, R15, 0x8, R2 ;  /* 0x000000080f0f7824 */ /* 0x020fc600078e0202 */
[----:B------:R-:W-:Y:S01]  /*8050*/  ISETP.GE.AND P0, PT, R20, R0, PT ;  /* 0x000000001400720c */ /* 0x000fe20003f06270 */
[----:B------:R-:W-:-:S05]  /*8060*/  VIADD R12, R15, 0x38860 ;  /* 0x000388600f0c7836 */ /* 0x000fca0000000000 */
[----:B------:R-:W-:-:S04]  /*8070*/  PRMT R12, R23, 0x654, R12 ;  /* 0x00000654170c7816 */ /* 0x000fc8000000000c */
[----:B------:R0:W-:Y:S03]  /*8080*/  SYNCS.ARRIVE.TRANS64.RED.A1T0 RZ, [R12+URZ], RZ ;  /* 0x000000ff0cff79a7 */ /* 0x0001e6000810043f */
[----:B------:R-:W-:Y:S05]  /*8090*/  @!P0 BRA `(.L_x_6744) ;  /* 0x0000003c00848947 */ /* 0x000fea0003800000 */
.L_x_6746:
        /* <DEDUP_REMOVED lines=60> */
[----:B01----:R-:W4:Y:S04]  /*8460*/  LDL.64 R12, [R1+0x3c8] ;  /* 0x0003c800010c7983 */ /* 0x003f280000100a00 */
[----:B------:R-:W4:Y:S04]  /*8470*/  LDL.64 R28, [R1+0x3d8] ;  /* 0x0003d800011c7983 */ /* 0x000f280000100a00 */
[----:B------:R-:W4:Y:S04]  /*8480*/  LDL.64 R26, [R1+0x3e8] ;  /* 0x0003e800011a7983 */ /* 0x000f280000100a00 */
[----:B------:R-:W4:Y:S04]  /*8490*/  LDL.64 R24, [R1+0x3f8] ;  /* 0x0003f80001187983 */ /* 0x000f280000100a00 */
[----:B------:R-:W4:Y:S01]  /*84a0*/  LDL.64 R14, [R1+0x408] ;  /* 0x00040800010e7983 */ /* 0x000f220000100a00 */
[----:B--2---:R-:W-:-:S04]  /*84b0*/  IMAD R149, R21, 0x40, R192 ;  /* 0x0000004015957824 */ /* 0x004fc800078e02c0 */
[----:B------:R-:W-:Y:S01]  /*84c0*/  IMAD R22, R149, 0x4, R2 ;  /* 0x0000000495167824 */ /* 0x000fe200078e0202 */
[----:B------:R-:W-:Y:S06]  /*84d0*/  BAR.SYNC.DEFER_BLOCKING 0xe, 0x100 ;  /* 0x0384000000007b1d */ /* 0x000fec0000010000 */
[----:B------:R-:W3:Y:S04]  /*84e0*/  LDS R148, [R22+0x38400] ;  /* 0x0384000016947984 */ /* 0x000ee80000000800 */
[----:B------:R-:W0:Y:S01]  /*84f0*/  LDS R22, [R22+0x38420] ;  /* 0x0384200016167984 */ /* 0x000e220000000800 */
[C---:B---3--:R-:W-:Y:S01]  /*8500*/  FMUL.FTZ R147, R148.reuse, R147 ;  /* 0x0000009394937220 */ /* 0x048fe20000410000 */
[C---:B------:R-:W-:Y:S01]  /*8510*/  FMUL.FTZ R146, R148.reuse, R146 ;  /* 0x0000009294927220 */ /* 0x040fe20000410000 */
[C---:B----4-:R-:W-:Y:S01]  /*8520*/  FMUL.FTZ R145, R148.reuse, R145 ;  /* 0x0000009194917220 */ /* 0x050fe20000410000 */
        /* <DEDUP_REMOVED lines=63> */
[----:B------:R-:W-:Y:S01]  /*8920*/  STL.64 [R1+0x220], R146 ;  /* 0x0002209201007387 */ /* 0x000fe20000100a00 */
[C---:B------:R-:W-:Y:S01]  /*8930*/  FMUL.FTZ R85, R22.reuse, R85 ;  /* 0x0000005516557220 */ /* 0x040fe20000410000 */
[----:B------:R-:W-:-:S02]  /*8940*/  FMUL.FTZ R84, R22, R84 ;  /* 0x0000005416547220 */ /* 0x000fc40000410000 */
[----:B------:R-:W-:Y:S01]  /*8950*/  STL.64 [R1+0x230], R144 ;  /* 0x0002309001007387 */ /* 0x000fe20000100a00 */
[C---:B------:R-:W-:Y:S01]  /*8960*/  FMUL.FTZ R73, R22.reuse, R73 ;  /* 0x0000004916497220 */ /* 0x040fe20000410000 */
[C---:B------:R-:W-:Y:S02]  /*8970*/  FMUL.FTZ R72, R22.reuse, R72 ;  /* 0x0000004816487220 */ /* 0x040fe40000410000 */
[----:B------:R-:W-:Y:S01]  /*8980*/  STL.64 [R1+0x240], R142 ;  /* 0x0002408e01007387 */ /* 0x000fe20000100a00 */
[C---:B------:R-:W-:Y:S01]  /*8990*/  FMUL.FTZ R81, R22.reuse, R81 ;  /* 0x0000005116517220 */ /* 0x040fe20000410000 */
[C---:B------:R-:W-:Y:S02]  /*89a0*/  FMUL.FTZ R80, R22.reuse, R80 ;  /* 0x0000005016507220 */ /* 0x040fe40000410000 */
        /* <DEDUP_REMOVED lines=404> */
[----:B------:R-:W-:Y:S01]  /*a2f0*/  VIADD R22, R21, 0x1 ;  /* 0x0000000115167836 */ /* 0x000fe20000000000 */
[----:B------:R-:W-:Y:S01]  /*a300*/  R2UR UR4, R4 ;  /* 0x00000000040472ca */ /* 0x000fe200000e0000 */
[----:B------:R-:W-:Y:S01]  /*a310*/  IMAD.MOV.U32 R13, RZ, RZ, 0x40000040 ;  /* 0x40000040ff0d7424 */ /* 0x000fe200078e00ff */
[----:B------:R-:W-:Y:S01]  /*a320*/  R2UR UR5, R5 ;  /* 0x00000000050572ca */ /* 0x000fe200000e0000 */
[----:B------:R-:W-:Y:S01]  /*a330*/  IMAD.MOV.U32 R15, RZ, RZ, 0x40000040 ;  /* 0x40000040ff0f7424 */ /* 0x000fe200078e00ff */
[----:B------:R-:W-:Y:S01]  /*a340*/  ISETP.NE.AND P0, PT, R22, 0x2, PT ;  /* 0x000000021600780c */ /* 0x000fe20003f05270 */
[----:B------:R0:W-:Y:S01]  /*a350*/  STL [R1+0x1c8], R22 ;  /* 0x0001c81601007387 */ /* 0x0001e20000100800 */
[----:B------:R-:W-:Y:S01]  /*a360*/  R2UR UR7, R13 ;  /* 0x000000000d0772ca */ /* 0x000fe200000e0000 */
[----:B------:R-:W-:-:S10]  /*a370*/  IMAD.MOV.U32 R13, RZ, RZ, 0x40000040 ;  /* 0x40000040ff0d7424 */ /* 0x000fd400078e00ff */
[----:B0-----:R-:W-:-:S04]  /*a380*/  @!P0 IMAD.MOV.U32 R22, RZ, RZ, RZ ;  /* 0x000000ffff168224 */ /* 0x001fc800078e00ff */
[----:B------:R-:W-:-:S04]  /*a390*/  IMAD R12, R22, 0x1000, R3 ;  /* 0x00001000160c7824 */ /* 0x000fc800078e0203 */
[C---:B------:R-:W-:Y:S01]  /*a3a0*/  VIADD R14, R12.reuse, 0x80 ;  /* 0x000000800c0e7836 */ /* 0x040fe20000000000 */
[----:B------:R-:W-:Y:S01]  /*a3b0*/  R2UR UR6, R12 ;  /* 0x000000000c0672ca */ /* 0x000fe200000e0000 */
[----:B--2---:R-:W-:-:S12]  /*a3c0*/  WARPGROUP.ARRIVE ;  /* 0x00000000000079c5 */ /* 0x004fd80000000000 */
        /* <DEDUP_REMOVED lines=43> */
[----:B------:R-:W-:Y:S02]  /*a680*/  R2UR UR6, R14 ;  /* 0x000000000e0672ca */ /* 0x000fe400000e0000 */
[----:B------:R-:W-:Y:S02]  /*a690*/  R2UR UR7, R15 ;  /* 0x000000000f0772ca */ /* 0x000fe400000e0000 */
        /* <DEDUP_REMOVED lines=38> */
[----:B------:R-:W-:Y:S01]  /*a900*/  R2UR UR7, R13 ;  /* 0x000000000d0772ca */ /* 0x000fe200000e0000 */
[----:B------:R-:W2:Y:S01]  /*a910*/  LDL R12, [R1+0x1d0] ;  /* 0x0001d000010c7983 */ /* 0x000ea20000100800 */
[----:B------:R-:W-:Y:S02]  /*a920*/  R2UR UR4, R6 ;  /* 0x00000000060472ca */ /* 0x000fe400000e0000 */
[----:B------:R-:W-:Y:S01]  /*a930*/  R2UR UR5, R7 ;  /* 0x00000000070572ca */ /* 0x000fe200000e0000 */
[----:B------:R-:W3:Y:S04]  /*a940*/  @!P0 LDL R13, [R1+0x1cc] ;  /* 0x0001cc00010d8983 */ /* 0x000ee80000100800 */
        /* <DEDUP_REMOVED lines=70> */
[----:B------:R-:W3:Y:S04]  /*adb0*/  LDL R22, [R1+0x210] ;  /* 0x0002100001167983 */ /* 0x000ee80000100800 */
[----:B-1----:R-:W3:Y:S04]  /*adc0*/  LDL R86, [R1+0x214] ;  /* 0x0002140001567983 */ /* 0x002ee80000100800 */
        /* <DEDUP_REMOVED lines=125> */
[----:B------:R-:W3:Y:S01]  /*b5a0*/  LDL R131, [R1+0x40c] ;  /* 0x00040c0001837983 */ /* 0x000ee20000100800 */
[----:B------:R-:W-:Y:S01]  /*b5b0*/  VIADD R12, R12, 0x1 ;  /* 0x000000010c0c7836 */ /* 0x000fe20000000000 */
[----:B------:R-:W-:-:S02]  /*b5c0*/  UISETP.NE.AND UP0, UPT, UR41, URZ, UPT ;  /* 0x0000003f2900728c */ /* 0x000fc4000bf05270 */
[----:B------:R0:W-:Y:S04]  /*b5d0*/  STL [R1+0x210], R22 ;  /* 0x0002101601007387 */ /* 0x0001e80000100800 */
        /* <DEDUP_REMOVED lines=26> */
[----:B---3--:R0:W-:Y:S04]  /*b780*/  STL [R1+0x278], R124 ;  /* 0x0002787c01007387 */ /* 0x0081e80000100800 */
        /* <DEDUP_REMOVED lines=102> */
[----:B------:R-:W-:-:S02]  /*bdf0*/  PLOP3.LUT P1, PT, PT, PT, UP0, 0x80, 0x0 ;  /* 0x000000000000781c */ /* 0x000fc40003f2f008 */
[----:B------:R-:W-:-:S05]  /*be00*/  @!P0 LOP3.LUT R14, R13, 0x1, RZ, 0x3c, !PT ;  /* 0x000000010d0e8812 */ /* 0x000fca00078e3cff */
[----:B------:R0:W-:Y:S01]  /*be10*/  @!P0 STL [R1+0x1cc], R14 ;  /* 0x0001cc0e01008387 */ /* 0x0001e20000100800 */
[C---:B------:R-:W-:Y:S01]  /*be20*/  ISETP.GT.AND P0, PT, R20.reuse, R0, PT ;  /* 0x000000001400720c */ /* 0x040fe20003f04270 */
[----:B------:R-:W-:-:S04]  /*be30*/  VIADD R20, R20, 0xffffffff ;  /* 0xffffffff14147836 */ /* 0x000fc80000000000 */
[----:B------:R-:W-:Y:S08]  /*be40*/  @P1 BRA `(.L_x_6745) ;  /* 0x0000000000041947 */ /* 0x000ff00003800000 */
[----:B------:R-:W-:Y:S01]  /*be50*/  BPT.TRAP 0x1 ;  /* 0x000000040000795c */ /* 0x000fe20000300000 */
.L_x_6745:
[----:B-----5:R-:W-:-:S04]  /*be60*/  IMAD R15, R15, 0x8, R2 ;  /* 0x000000080f0f7824 */ /* 0x020fc800078e0202 */
[----:B0-----:R-:W-:-:S05]  /*be70*/  VIADD R12, R15, 0x38860 ;  /* 0x000388600f0c7836 */ /* 0x001fca0000000000 */
[----:B------:R-:W-:-:S04]  /*be80*/  PRMT R12, R23, 0x654, R12 ;  /* 0x00000654170c7816 */ /* 0x000fc8000000000c */
[----:B------:R1:W-:Y:S01]  /*be90*/  SYNCS.ARRIVE.TRANS64.RED.A1T0 RZ, [R12+URZ], RZ ;  /* 0x000000ff0cff79a7 */ /* 0x0003e2000810043f */
[----:B------:R-:W-:Y:S05]  /*bea0*/  @P0 BRA `(.L_x_6746) ;  /* 0xffffffc0007c0947 */ /* 0x000fea000383ffff */
.L_x_6744:
[----:B------:R-:W-:Y:S05]  /*beb0*/  BSYNC B0 ;  /* 0x0000000000007941 */ /* 0x000fea0003800000 */
.L_x_6743:
        /* <DEDUP_REMOVED lines=37> */
[----:B01----:R-:W5:Y:S04]  /*c110*/  LDL.64 R12, [R1+0x250] ;  /* 0x00025000010c7983 */ /* 0x003f680000100a00 */
        /* <DEDUP_REMOVED lines=27> */
[----:B------:R-:W5:Y:S04]  /*c2d0*/  LDL R3, [R1+0x1d0] ;  /* 0x0001d00001037983 */ /* 0x000f680000100800 */
[----:B------:R-:W5:Y:S01]  /*c2e0*/  LDL R0, [R1+0x1c8] ;  /* 0x0001c80001007983 */ /* 0x000f620000100800 */
[----:B--2---:R-:W-:-:S04]  /*c2f0*/  IMAD R137, R137, 0x40, R192 ;  /* 0x0000004089897824 */ /* 0x004fc800078e02c0 */
[----:B------:R-:W-:Y:S01]  /*c300*/  IMAD R2, R137, 0x4, R2 ;  /* 0x0000000489027824 */ /* 0x000fe200078e0202 */
[----:B------:R-:W-:Y:S06]  /*c310*/  BAR.SYNC.DEFER_BLOCKING 0xe, 0x100 ;  /* 0x0384000000007b1d */ /* 0x000fec0000010000 */
[----:B------:R-:W-:Y:S04]  /*c320*/  LDS R136, [R2+0x38400] ;  /* 0x0384000002887984 */ /* 0x000fe80000000800 */
[----:B------:R-:W3:Y:S02]  /*c330*/  LDS R2, [R2+0x38420] ;  /* 0x0384200002027984 */ /* 0x000ee40000000800 */
[C---:B---3--:R-:W-:Y:S01]  /*c340*/  FMUL.FTZ R73, R2.reuse, R73 ;  /* 0x0000004902497220 */ /* 0x048fe20000410000 */
[C---:B------:R-:W-:Y:S01]  /*c350*/  FMUL.FTZ R72, R2.reuse, R72 ;  /* 0x0000004802487220 */ /* 0x040fe20000410000 */
[C---:B----4-:R-:W-:Y:S01]  /*c360*/  FMUL.FTZ R75, R2.reuse, R75 ;  /* 0x0000004b024b7220 */ /* 0x050fe20000410000 */
[C---:B------:R-:W-:Y:S01]  /*c370*/  FMUL.FTZ R74, R2.reuse, R74 ;  /* 0x0000004a024a7220 */ /* 0x040fe20000410000 */
        /* <DEDUP_REMOVED lines=124> */
[----:B------:R-:W-:-:S02]  /*cb40*/  VIADD R2, R3, 0x1 ;  /* 0x0000000103027836 */ /* 0x000fc40000000000 */
        /* <DEDUP_REMOVED lines=69> */
[----:B------:R-:W-:-:S12]  /*cfa0*/  IMAD.MOV.U32 R3, RZ, RZ, 0x1 ;  /* 0x00000001ff037424 */ /* 0x000fd800078e00ff */
[----:B-1----:R-:W-:Y:S05]  /*cfb0*/  @P0 BRA `(.L_x_6741) ;  /* 0x000001d000340947 */ /* 0x002fea0003800000 */
[----:B------:R-:W2:Y:S04]  /*cfc0*/  LDL R0, [R1+0x1cc] ;  /* 0x0001cc0001007983 */ /* 0x000ea80000100800 */
[----:B------:R1:W-:Y:S01]  /*cfd0*/  STL [R1+0x1c8], RZ ;  /* 0x0001c8ff01007387 */ /* 0x0003e20000100800 */
[----:B--2---:R-:W-:-:S05]  /*cfe0*/  LOP3.LUT R0, R0, 0x1, RZ, 0x3c, !PT ;  /* 0x0000000100007812 */ /* 0x004fca00078e3cff */
[----:B------:R1:W-:Y:S01]  /*cff0*/  STL [R1+0x1cc], R0 ;  /* 0x0001cc0001007387 */ /* 0x0003e20000100800 */
[----:B------:R-:W-:Y:S05]  /*d000*/  BRA `(.L_x_6741) ;  /* 0x000001d000207947 */ /* 0x000fea0003800000 */
.L_x_6732:
[----:B---3--:R-:W1:Y:S01]  /*d010*/  LDC R0, c[0x0][0x448] ;  /* 0x00011200ff007b82 */ /* 0x008e620000000800 */
[----:B------:R-:W-:Y:S01]  /*d020*/  UISETP.NE.AND UP2, UPT, UR41, URZ, UPT ;  /* 0x0000003f2900728c */ /* 0x000fe2000bf45270 */
[----:B------:R-:W-:Y:S01]  /*d030*/  IMAD.MOV.U32 R8, RZ, RZ, 0x1 ;  /* 0x00000001ff087424 */ /* 0x000fe200078e00ff */
[----:B------:R-:W-:Y:S01]  /*d040*/  UIADD3 UR10, UP0, UR44, 0x38830, URZ ;  /* 0x000388302c0a7890 */ /* 0x000fe2000ff1e03f */
[----:B------:R-:W-:Y:S01]  /*d050*/  IMAD.MOV.U32 R7, RZ, RZ, R23 ;  /* 0x000000ffff077224 */ /* 0x000fe200078e0017 */
[----:B------:R-:W-:Y:S01]  /*d060*/  UIADD3 UR8, UP1, UR44, 0x38840, URZ ;  /* 0x000388402c087890 */ /* 0x000fe2000ff3e03f */
[----:B------:R-:W-:Y:S01]  /*d070*/  IMAD.MOV.U32 R6, RZ, RZ, 0x100 ;  /* 0x00000100ff067424 */ /* 0x000fe200078e00ff */
[----:B------:R-:W-:Y:S01]  /*d080*/  PLOP3.LUT P1, PT, PT, PT, UP2, 0x40, 0x0 ;  /* 0x000000000000781c */ /* 0x000fe20003f2e828 */
[----:B------:R-:W3:Y:S01]  /*d090*/  LDC.64 R10, c[0x0][0xad8] ;  /* 0x0002b600ff0a7b82 */ /* 0x000ee20000000a00 */
[----:B------:R-:W-:Y:S01]  /*d0a0*/  UIADD3 UR6, UP2, UR44, 0x38850, URZ ;  /* 0x000388502c067890 */ /* 0x000fe2000ff5e03f */
[----:B------:R-:W-:Y:S01]  /*d0b0*/  IMAD.MOV.U32 R5, RZ, RZ, 0x80 ;  /* 0x00000080ff057424 */ /* 0x000fe200078e00ff */
[----:B------:R-:W-:Y:S01]  /*d0c0*/  UIADD3 UR4, UP3, UR44, 0x38860, URZ ;  /* 0x000388602c047890 */ /* 0x000fe2000ff7e03f */
[----:B------:R-:W-:Y:S01]  /*d0d0*/  SEL R4, R8, 0x2, P1 ;  /* 0x0000000208047807 */ /* 0x000fe20000800000 */
[----:B------:R-:W-:Y:S01]  /*d0e0*/  UIADD3.X UR11, URZ, UR45, URZ, UP0, !UPT ;  /* 0x0000002d3f0b7290 */ /* 0x000fe200087fe43f */
[----:B------:R0:W-:Y:S01]  /*d0f0*/  STL.64 [R1+0x30], R6 ;  /* 0x0000300601007387 */ /* 0x0001e20000100a00 */
[----:B------:R-:W-:Y:S01]  /*d100*/  UIADD3.X UR9, URZ, UR45, URZ, UP1, !UPT ;  /* 0x0000002d3f097290 */ /* 0x000fe20008ffe43f */
[----:B------:R-:W-:Y:S01]  /*d110*/  IMAD.MOV.U32 R21, RZ, RZ, 0x80 ;  /* 0x00000080ff157424 */ /* 0x000fe200078e00ff */
[----:B------:R-:W-:Y:S01]  /*d120*/  UIADD3.X UR7, URZ, UR45, URZ, UP2, !UPT ;  /* 0x0000002d3f077290 */ /* 0x000fe200097fe43f */
[----:B------:R-:W-:Y:S01]  /*d130*/  IMAD.U32 R9, RZ, RZ, UR4 ;  /* 0x00000004ff097e24 */ /* 0x000fe2000f8e00ff */
[----:B------:R-:W-:Y:S01]  /*d140*/  UIADD3.X UR5, URZ, UR45, URZ, UP3, !UPT ;  /* 0x0000002d3f057290 */ /* 0x000fe20009ffe43f */
[----:B------:R-:W-:Y:S01]  /*d150*/  IMAD.MOV.U32 R20, RZ, RZ, R4 ;  /* 0x000000ffff147224 */ /* 0x000fe200078e0004 */
[----:B------:R2:W-:Y:S01]  /*d160*/  STL.64 [R1+0x28], R4 ;  /* 0x0000280401007387 */ /* 0x0005e20000100a00 */
[----:B------:R-:W-:Y:S01]  /*d170*/  IMAD.MOV.U32 R22, RZ, RZ, 0x80 ;  /* 0x00000080ff167424 */ /* 0x000fe200078e00ff */
[----:B-1----:R-:W-:Y:S01]  /*d180*/  ISETP.NE.AND P0, PT, R0, 0x1, PT ;  /* 0x000000010000780c */ /* 0x002fe20003f05270 */
[----:B------:R-:W-:Y:S01]  /*d190*/  IMAD.U32 R0, RZ, RZ, UR6 ;  /* 0x00000006ff007e24 */ /* 0x000fe2000f8e00ff */
[----:B------:R1:W-:Y:S01]  /*d1a0*/  STL [R1+0x50], R113 ;  /* 0x0000507101007387 */ /* 0x0003e20000100800 */
[----:B------:R-:W-:-:S02]  /*d1b0*/  IMAD.U32 R12, RZ, RZ, UR10 ;  /* 0x0000000aff0c7e24 */ /* 0x000fc4000f8e00ff */
[----:B0-----:R-:W-:Y:S01]  /*d1c0*/  IMAD.U32 R7, RZ, RZ, UR5 ;  /* 0x00000005ff077e24 */ /* 0x001fe2000f8e00ff */
[----:B------:R1:W-:Y:S01]  /*d1d0*/  STL.128 [R1], R20 ;  /* 0x0000001401007387 */ /* 0x0003e20000100c00 */
[----:B------:R-:W-:Y:S01]  /*d1e0*/  IMAD.U32 R14, RZ, RZ, UR8 ;  /* 0x00000008ff0e7e24 */ /* 0x000fe2000f8e00ff */
[----:B---3--:R-:W-:Y:S01]  /*d1f0*/  ISETP.GE.AND P3, PT, R11, 0x1, PT ;  /* 0x000000010b00780c */ /* 0x008fe20003f66270 */
[----:B--2---:R-:W-:Y:S01]  /*d200*/  IMAD.U32 R5, RZ, RZ, UR7 ;  /* 0x00000007ff057e24 */ /* 0x004fe2000f8e00ff */
[----:B------:R1:W-:Y:S01]  /*d210*/  STL [R1+0x10], RZ ;  /* 0x000010ff01007387 */ /* 0x0003e20000100800 */
[----:B------:R-:W-:Y:S02]  /*d220*/  IMAD.U32 R13, RZ, RZ, UR11 ;  /* 0x0000000bff0d7e24 */ /* 0x000fe4000f8e00ff */
[----:B------:R-:W0:Y:S01]  /*d230*/  @P0 LDC R3, c[0x0][0x44c] ;  /* 0x00011300ff030b82 */ /* 0x000e220000000800 */
[----:B----4-:R-:W-:Y:S01]  /*d240*/  IMAD.U32 R15, RZ, RZ, UR9 ;  /* 0x00000009ff0f7e24 */ /* 0x010fe2000f8e00ff */
[----:B------:R1:W-:Y:S01]  /*d250*/  STL [R1+0x38], RZ ;  /* 0x000038ff01007387 */ /* 0x0003e20000100800 */
[----:B------:R-:W-:-:S02]  /*d260*/  IMAD.MOV.U32 R4, RZ, RZ, R0 ;  /* 0x000000ffff047224 */ /* 0x000fc400078e0000 */
[----:B------:R-:W-:Y:S01]  /*d270*/  IMAD.MOV.U32 R6, RZ, RZ, R9 ;  /* 0x000000ffff067224 */ /* 0x000fe200078e0009 */
[----:B------:R1:W-:Y:S01]  /*d280*/  STL.64 [R1+0x18], R12 ;  /* 0x0000180c01007387 */ /* 0x0003e20000100a00 */
[----:B------:R-:W-:Y:S01]  /*d290*/  VIADD R0, R194, 0x3f ;  /* 0x0000003fc2007836 */ /* 0x000fe20000000000 */
[----:B------:R-:W2:Y:S01]  /*d2a0*/  @P0 LDC R26, c[0x0][0x450] ;  /* 0x00011400ff1a0b82 */ /* 0x000ea20000000800 */
[----:B------:R-:W-:Y:S01]  /*d2b0*/  IMAD.U32 R30, RZ, RZ, UR38 ;  /* 0x00000026ff1e7e24 */ /* 0x000fe2000f8e00ff */
[----:B------:R1:W-:Y:S01]  /*d2c0*/  STL.128 [R1+0x40], R4 ;  /* 0x0000400401007387 */ /* 0x0003e20000100c00 */
[----:B------:R-:W-:-:S03]  /*d2d0*/  IMAD.U32 R56, RZ, RZ, UR38 ;  /* 0x00000026ff387e24 */ /* 0x000fc6000f8e00ff */
[----:B------:R1:W-:Y:S01]  /*d2e0*/  STL.64 [R1+0x20], R14 ;  /* 0x0000200e01007387 */ /* 0x0003e20000100a00 */
[----:B------:R-:W-:Y:S02]  /*d2f0*/  IADD3 R30, P1, R30, 0x28, RZ ;  /* 0x000000281e1e7810 */ /* 0x000fe40007f3e0ff */
[----:B------:R-:W-:-:S03]  /*d300*/  IADD3 R56, P2, R56, 0x50, RZ ;  /* 0x0000005038387810 */ /* 0x000fc60007f5e0ff */
[----:B------:R-:W-:Y:S02]  /*d310*/  IMAD.X R33, RZ, RZ, UR37, P1 ;  /* 0x00000025ff217e24 */ /* 0x000fe400088e06ff */
[----:B------:R-:W-:Y:S02]  /*d320*/  IMAD.X R57, RZ, RZ, UR37, P2 ;  /* 0x00000025ff397e24 */ /* 0x000fe400090e06ff */
[----:B0-----:R-:W-:-:S05]  /*d330*/  @P0 IMAD.HI.U32 R3, R0, R3, RZ ;  /* 0x0000000300030227 */ /* 0x001fca00078e00ff */
        /* <DEDUP_REMOVED lines=15> */
.L_x_6749:
[----:B------:R-:W-:-:S13]  /*d430*/  ISETP.NE.AND P1, PT, R11, 0x1, PT ;  /* 0x000000010b00780c */ /* 0x000fda0003f25270 */
[----:B------:R-:W0:Y:S02]  /*d440*/  @P1 LDC.64 R4, c[0x0][0xae0] ;  /* 0x0002b800ff041b82 */ /* 0x000e240000000a00 */
[----:B0-----:R-:W-:-:S05]  /*d450*/  @P1 IMAD.HI.U32 R4, R0, R4, RZ ;  /* 0x0000000400041227 */ /* 0x001fca00078e00ff */
[----:B------:R-:W-:-:S07]  /*d460*/  @P1 SHF.R.U32.HI R0, RZ, R5, R4 ;  /* 0x00000005ff001219 */ /* 0x000fce0000011604 */
.L_x_6750:
[----:B------:R-:W-:Y:S05]  /*d470*/  BSYNC B0 ;  /* 0x0000000000007941 */ /* 0x000fea0003800000 */
.L_x_6748:
[----:B------:R-:W-:-:S05]  /*d480*/  IMAD R3, R0, R11, R11 ;  /* 0x0000000b00037224 */ /* 0x000fca00078e020b */
[----:B------:R-:W-:-:S07]  /*d490*/  VIMNMX R10, R10, R3, PT ;  /* 0x000000030a0a7248 */ /* 0x000fce0003fe0100 */
.L_x_6747:
[----:B------:R-:W0:Y:S01]  /*d4a0*/  @P0 LDC R5, c[0x0][0x44c] ;  /* 0x00011300ff050b82 */ /* 0x000e220000000800 */
[----:B------:R-:W-:Y:S01]  /*d4b0*/  VIADD R10, R10, 0x3f ;  /* 0x0000003f0a0a7836 */ /* 0x000fe20000000000 */
[----:B------:R-:W-:Y:S01]  /*d4c0*/  ULDC UR4, c[0x0][0xad4] ;  /* 0x0002b50000047ab9 */ /* 0x000fe20000000800 */
[----:B------:R-:W-:-:S03]  /*d4d0*/  IMAD.MOV.U32 R4, RZ, RZ, R194 ;  /* 0x000000ffff047224 */ /* 0x000fc600078e00c2 */
[----:B------:R-:W-:Y:S02]  /*d4e0*/  SHF.R.S32.HI R3, RZ, 0x1f, R10 ;  /* 0x0000001fff037819 */ /* 0x000fe4000001140a */
[----:B------:R-:W1:Y:S02]  /*d4f0*/  @P0 LDC R0, c[0x0][0x450] ;  /* 0x00011400ff000b82 */ /* 0x000e640000000800 */
[----:B------:R-:W-:Y:S01]  /*d500*/  LEA.HI R3, R3, R10, RZ, 0x6 ;  /* 0x0000000a03037211 */ /* 0x000fe200078f30ff */
[----:B0-----:R-:W-:-:S05]  /*d510*/  @P0 IMAD.HI.U32 R5, R194, R5, RZ ;  /* 0x00000005c2050227 */ /* 0x001fca00078e00ff */
[----:B-1----:R-:W-:Y:S02]  /*d520*/  @P0 SHF.R.U32.HI R4, RZ, R0, R5 ;  /* 0x00000000ff040219 */ /* 0x002fe40000011605 */
[----:B------:R-:W-:-:S03]  /*d530*/  SHF.R.S32.HI R0, RZ, 0x6, R3 ;  /* 0x00000006ff007819 */ /* 0x000fc60000011403 */
        /* <DEDUP_REMOVED lines=14> */
.L_x_6753:
[----:B------:R-:W-:-:S13]  /*d620*/  ISETP.NE.AND P0, PT, R11, 0x1, PT ;  /* 0x000000010b00780c */ /* 0x000fda0003f05270 */
[----:B------:R-:W0:Y:S02]  /*d630*/  @P0 LDC.64 R4, c[0x0][0xae0] ;  /* 0x0002b800ff040b82 */ /* 0x000e240000000a00 */
[----:B0-----:R-:W-:-:S05]  /*d640*/  @P0 IMAD.HI.U32 R4, R3, R4, RZ ;  /* 0x0000000403040227 */ /* 0x001fca00078e00ff */
[----:B------:R-:W-:-:S07]  /*d650*/  @P0 SHF.R.U32.HI R3, RZ, R5, R4 ;  /* 0x00000005ff030219 */ /* 0x000fce0000011604 */
.L_x_6754:
[----:B------:R-:W-:Y:S05]  /*d660*/  BSYNC B0 ;  /* 0x0000000000007941 */ /* 0x000fea0003800000 */
.L_x_6752:
[----:B------:R-:W-:-:S05]  /*d670*/  IMAD R3, R3, R11, RZ ;  /* 0x0000000b03037224 */ /* 0x000fca00078e02ff */
[----:B------:R-:W-:-:S07]  /*d680*/  VIMNMX R0, R0, R3, !PT ;  /* 0x0000000300007248 */ /* 0x000fce0007fe0100 */
.L_x_6751:
[----:B------:R-:W-:-:S04]  /*d690*/  SHF.R.S32.HI R3, RZ, 0x1f, R0 ;  /* 0x0000001fff037819 */ /* 0x000fc80000011400 */
[----:B------:R-:W-:-:S04]  /*d6a0*/  LEA.HI R3, R3, R0, RZ, 0x6 ;  /* 0x0000000003037211 */ /* 0x000fc800078f30ff */
[----:B------:R-:W-:-:S04]  /*d6b0*/  SHF.R.S32.HI R3, RZ, 0x6, R3 ;  /* 0x00000006ff037819 */ /* 0x000fc80000011403 */
[----:B------:R-:W-:Y:S02]  /*d6c0*/  VIMNMX R22, RZ, R3, !PT ;  /* 0x00000003ff167248 */ /* 0x000fe40007fe0100 */
[----:B------:R-:W-:Y:S02]  /*d6d0*/  PRMT R3, RZ, 0x7610, R3 ;  /* 0x00007610ff037816 */ /* 0x000fe40000000003 */
[----:B------:R-:W-:-:S13]  /*d6e0*/  ISETP.GT.AND P0, PT, R23, R22, PT ;  /* 0x000000161700720c */ /* 0x000fda0003f04270 */
[----:B------:R-:W-:Y:S05]  /*d6f0*/  @!P0 BRA `(.L_x_6741) ;  /* 0x000001c800648947 */ /* 0x000fea0003800000 */
[----:B------:R-:W2:Y:S01]  /*d700*/  LDL R4, [R1+0x414] ;  /* 0x0004140001047983 */ /* 0x000ea20000100800 */
[C---:B------:R-:W-:Y:S01]  /*d710*/  VIADD R7, R2.reuse, 0x400 ;  /* 0x0000040002077836 */ /* 0x040fe20000000000 */
[----:B------:R-:W-:Y:S01]  /*d720*/  UIADD3 UR4, UP0, UR44, 0x38400, URZ ;  /* 0x000384002c047890 */ /* 0x000fe2000ff1e03f */
[----:B------:R-:W-:Y:S01]  /*d730*/  IMAD.MOV.U32 R9, RZ, RZ, RZ ;  /* 0x000000ffff097224 */ /* 0x000fe200078e00ff */
[----:B------:R-:W0:Y:S01]  /*d740*/  S2R R45, SR_TID.X ;  /* 0x00000000002d7919 */ /* 0x000e220000002100 */
[----:B------:R-:W-:Y:S01]  /*d750*/  IMAD.MOV.U32 R10, RZ, RZ, 0x1 ;  /* 0x00000001ff0a7424 */ /* 0x000fe200078e00ff */
[----:B------:R-:W-:Y:S01]  /*d760*/  UIADD3.X UR5, URZ, UR45, URZ, UP0, !UPT ;  /* 0x0000002d3f057290 */ /* 0x000fe200087fe43f */
[----:B------:R-:W-:Y:S02]  /*d770*/  IMAD.MOV.U32 R11, RZ, RZ, RZ ;  /* 0x000000ffff0b7224 */ /* 0x000fe400078e00ff */
[----:B------:R-:W-:Y:S02]  /*d780*/  IMAD.U32 R12, RZ, RZ, UR4 ;  /* 0x00000004ff0c7e24 */ /* 0x000fe4000f8e00ff */
[----:B------:R-:W-:Y:S01]  /*d790*/  VIADD R65, R2, 0x20400 ;  /* 0x0002040002417836 */ /* 0x000fe20000000000 */
[----:B------:R1:W-:Y:S01]  /*d7a0*/  STL.128 [R1+0x60], R8 ;  /* 0x0000600801007387 */ /* 0x0003e20000100c00 */
[----:B------:R-:W-:-:S02]  /*d7b0*/  IMAD.U32 R13, RZ, RZ, UR5 ;  /* 0x00000005ff0d7e24 */ /* 0x000fc4000f8e00ff */
[----:B------:R-:W-:Y:S02]  /*d7c0*/  IMAD.U32 R26, RZ, RZ, UR38 ;  /* 0x00000026ff1a7e24 */ /* 0x000fe4000f8e00ff */
[----:B------:R-:W-:Y:S01]  /*d7d0*/  IMAD.U32 R60, RZ, RZ, UR38 ;  /* 0x00000026ff3c7e24 */ /* 0x000fe2000f8e00ff */
[----:B------:R3:W-:Y:S01]  /*d7e0*/  STL.64 [R1+0x58], R12 ;  /* 0x0000580c01007387 */ /* 0x0007e20000100a00 */
[----:B------:R-:W-:Y:S02]  /*d7f0*/  IMAD.U32 R51, RZ, RZ, UR38 ;  /* 0x00000026ff337e24 */ /* 0x000fe4000f8e00ff */
[----:B------:R-:W-:Y:S02]  /*d800*/  IMAD.U32 R42, RZ, RZ, UR38 ;  /* 0x00000026ff2a7e24 */ /* 0x000fe4000f8e00ff */
[----:B------:R-:W-:Y:S02]  /*d810*/  IMAD.U32 R53, RZ, RZ, UR38 ;  /* 0x00000026ff357e24 */ /* 0x000fe4000f8e00ff */
[----:B------:R-:W-:-:S02]  /*d820*/  IMAD.U32 R44, RZ, RZ, UR38 ;  /* 0x00000026ff2c7e24 */ /* 0x000fc4000f8e00ff */
[----:B------:R-:W-:Y:S02]  /*d830*/  IMAD.U32 R48, RZ, RZ, UR38 ;  /* 0x00000026ff307e24 */ /* 0x000fe4000f8e00ff */
[----:B-1----:R-:W-:Y:S01]  /*d840*/  IMAD.MOV.U32 R9, RZ, RZ, 0x40000040 ;  /* 0x40000040ff097424 */ /* 0x002fe200078e00ff */
[----:B---3--:R1:W5:Y:S01]  /*d850*/  LDL R12, [R1+0x444] ;  /* 0x00044400010c7983 */ /* 0x0083620000100800 */
[----:B------:R-:W-:Y:S02]  /*d860*/  IMAD.U32 R34, RZ, RZ, UR38 ;  /* 0x00000026ff227e24 */ /* 0x000fe4000f8e00ff */
[----:B0-----:R-:W-:-:S05]  /*d870*/  VIADD R6, R45, 0xffffff80 ;  /* 0xffffff802d067836 */ /* 0x001fca0000000000 */
[----:B------:R0:W-:Y:S02]  /*d880*/  STL [R1+0x74], R6 ;  /* 0x0000740601007387 */ /* 0x0001e40000100800 */
[----:B0-----:R-:W-:-:S04]  /*d890*/  SHF.R.U32.HI R6, RZ, 0x4, R7 ;  /* 0x00000004ff067819 */ /* 0x001fc80000011607 */
[----:B------:R-:W-:-:S04]  /*d8a0*/  LOP3.LUT R6, R6, 0x3fff, RZ, 0xc0, !PT ;  /* 0x00003fff06067812 */ /* 0x000fc800078ec0ff */
[----:B------:R-:W-:Y:S01]  /*d8b0*/  LOP3.LUT R6, R6, 0x10000, RZ, 0xfc, !PT ;  /* 0x0001000006067812 */ /* 0x000fe200078efcff */
[----:B--2---:R0:W2:Y:S02]  /*d8c0*/  SHFL.IDX PT, R0, R4, RZ, 0x1f ;  /* 0x00001fff04007589 */ /* 0x0040a400000e0000 */
[----:B0-----:R-:W-:-:S05]  /*d8d0*/  VIADD R4, R2, 0x36400 ;  /* 0x0003640002047836 */ /* 0x001fca0000000000 */
[----:B------:R-:W-:Y:S01]  /*d8e0*/  LOP3.LUT P0, RZ, R4, 0x3ff, RZ, 0xc0, !PT ;  /* 0x000003ff04ff7812 */ /* 0x000fe2000780c0ff */
[----:B------:R-:W-:-:S05]  /*d8f0*/  VIADD R4, R2, 0x26400 ;  /* 0x0002640002047836 */ /* 0x000fca0000000000 */
[----:B------:R-:W-:-:S04]  /*d900*/  SHF.R.U32.HI R5, RZ, 0x4, R4 ;  /* 0x00000004ff057819 */ /* 0x000fc80000011604 */
[----:B------:R-:W-:Y:S02]  /*d910*/  LOP3.LUT R5, R5, 0x3fff, RZ, 0xc0, !PT ;  /* 0x00003fff05057812 */ /* 0x000fe400078ec0ff */
[----:B--2---:R-:W-:-:S04]  /*d920*/  LEA.HI R3, R0, R0, RZ, 0x1 ;  /* 0x0000000000037211 */ /* 0x004fc800078f08ff */
[----:B------:R-:W-:-:S05]  /*d930*/  LOP3.LUT R3, R3, 0x6, RZ, 0xc0, !PT ;  /* 0x0000000603037812 */ /* 0x000fca00078ec0ff */
[----:B------:R-:W-:Y:S02]  /*d940*/  IMAD.IADD R0, R0, 0x1, -R3 ;  /* 0x0000000100007824 */ /* 0x000fe400078e0a03 */
[----:B------:R-:W-:Y:S02]  /*d950*/  VIADD R3, R2, 0x22400 ;  /* 0x0002240002037836 */ /* 0x000fe40000000000 */
[----:B------:R-:W-:Y:S01]  /*d960*/  IMAD R4, R0, 0x8000, R7 ;  /* 0x0000800000047824 */ /* 0x000fe200078e0207 */
[----:B------:R-:W-:Y:S01]  /*d970*/  LOP3.LUT R7, R5, 0x10000, RZ, 0xfc, !PT ;  /* 0x0001000005077812 */ /* 0x000fe200078efcff */
[----:B------:R-:W-:Y:S01]  /*d980*/  IMAD.MOV.U32 R5, RZ, RZ, 0x40000040 ;  /* 0x40000040ff057424 */ /* 0x000fe200078e00ff */
[----:B------:R-:W-:Y:S02]  /*d990*/  SHF.R.U32.HI R3, RZ, 0x4, R3 ;  /* 0x00000004ff037819 */ /* 0x000fe40000011603 */
[----:B------:R-:W-:Y:S02]  /*d9a0*/  SHF.R.U32.HI R4, RZ, 0x4, R4 ;  /* 0x00000004ff047819 */ /* 0x000fe40000011604 */
[----:B------:R-:W-:-:S02]  /*d9b0*/  LOP3.LUT R3, R3, 0x3fff, RZ, 0xc0, !PT ;  /* 0x00003fff03037812 */ /* 0x000fc400078ec0ff */
[----:B------:R-:W-:Y:S02]  /*d9c0*/  SHF.R.U32.HI R0, RZ, 0x4, R65 ;  /* 0x00000004ff007819 */ /* 0x000fe40000011641 */
[----:B------:R-:W-:Y:S02]  /*d9d0*/  LOP3.LUT R10, R3, 0x10000, RZ, 0xfc, !PT ;  /* 0x00010000030a7812 */ /* 0x000fe400078efcff */
[----:B------:R-:W-:Y:S01]  /*d9e0*/  LOP3.LUT R3, R4, 0x3fff, RZ, 0xc0, !PT ;  /* 0x00003fff04037812 */ /* 0x000fe200078ec0ff */
[----:B------:R-:W-:Y:S01]  /*d9f0*/  IMAD.MOV.U32 R4, RZ, RZ, R7 ;  /* 0x000000ffff047224 */ /* 0x000fe200078e0007 */
[----:B------:R-:W-:Y:S01]  /*da00*/  LOP3.LUT R0, R0, 0x3fff, RZ, 0xc0, !PT ;  /* 0x00003fff00007812 */ /* 0x000fe200078ec0ff */
[----:B------:R-:W-:Y:S01]  /*da10*/  IMAD.MOV.U32 R7, RZ, RZ, 0x40000040 ;  /* 0x40000040ff077424 */ /* 0x000fe200078e00ff */
[----:B------:R-:W-:Y:S02]  /*da20*/  LOP3.LUT R3, R3, 0x2000000, RZ, 0xfc, !PT ;  /* 0x0200000003037812 */ /* 0x000fe400078efcff */
[----:B------:R-:W-:Y:S01]  /*da30*/  LOP3.LUT R8, R0, 0x10000, RZ, 0xfc, !PT ;  /* 0x0001000000087812 */ /* 0x000fe200078efcff */
[----:B------:R-:W-:Y:S01]  /*da40*/  BSSY B6, `(.L_x_6755) ;  /* 0x0000038000067945 */ /* 0x000fe20003800000 */
[----:B------:R0:W-:Y:S01]  /*da50*/  STL.128 [R1+0x90], R4 ;  /* 0x0000900401007387 */ /* 0x0001e20000100c00 */
[----:B------:R-:W-:Y:S01]  /*da60*/  IADD3 R26, P6, R26, 0x58, RZ ;  /* 0x000000581a1a7810 */ /* 0x000fe20007fde0ff */
[----:B------:R-:W-:-:S02]  /*da70*/  IMAD.MOV.U32 R0, RZ, RZ, R221 ;  /* 0x000000ffff007224 */ /* 0x000fc400078e00dd */
[----:B------:R1:W-:Y:S01]  /*da80*/  STL.64 [R1+0x78], R8 ;  /* 0x0000780801007387 */ /* 0x0003e20000100a00 */
[----:B0-----:R-:W-:-:S03]  /*da90*/  IMAD.MOV.U32 R6, RZ, RZ, R3 ;  /* 0x000000ffff067224 */ /* 0x001fc600078e0003 */
[----:B------:R1:W5:Y:S01]  /*daa0*/  LDL R3, [R1+0x434] ;  /* 0x0004340001037983 */ /* 0x0003620000100800 */
[----:B------:R-:W-:Y:S02]  /*dab0*/  IMAD.MOV.U32 R4, RZ, RZ, R10 ;  /* 0x000000ffff047224 */ /* 0x000fe400078e000a */
[----:B------:R-:W-:-:S03]  /*dac0*/  IMAD.U32 R10, RZ, RZ, UR38 ;  /* 0x00000026ff0a7e24 */ /* 0x000fc6000f8e00ff */
[----:B------:R1:W-:Y:S01]  /*dad0*/  STL.128 [R1+0x80], R4 ;  /* 0x0000800401007387 */ /* 0x0003e20000100c00 */
[----:B------:R-:W-:Y:S02]  /*dae0*/  IADD3 R60, P5, R60, 0x60, RZ ;  /* 0x000000603c3c7810 */ /* 0x000fe40007fbe0ff */
[----:B------:R-:W-:Y:S01]  /*daf0*/  IADD3 R39, P2, R10, 0x74, RZ ;  /* 0x000000740a277810 */ /* 0x000fe20007f5e0ff */
[----:B------:R-:W-:Y:S01]  /*db00*/  IMAD.X R27, RZ, RZ, UR37, P6 ;  /* 0x00000025ff1b7e24 */ /* 0x000fe2000b0e06ff */
[----:B------:R-:W-:Y:S01]  /*db10*/  IADD3 R51, P1, R51, 0x68, RZ ;  /* 0x0000006833337810 */ /* 0x000fe20007f3e0ff */
[----:B------:R-:W-:Y:S01]  /*db20*/  IMAD.X R59, RZ, RZ, UR37, P5 ;  /* 0x00000025ff3b7e24 */ /* 0x000fe2000a8e06ff */
[----:B------:R-:W-:Y:S01]  /*db30*/  IADD3 R42, P4, R42, 0x78, RZ ;  /* 0x000000782a2a7810 */ /* 0x000fe20007f9e0ff */
[----:B------:R-:W-:Y:S01]  /*db40*/  IMAD.X R40, RZ, RZ, UR37, P2 ;  /* 0x00000025ff287e24 */ /* 0x000fe200090e06ff */
[----:B------:R-:W-:Y:S02]  /*db50*/  IADD3 R53, P3, R53, 0x80, RZ ;  /* 0x0000008035357810 */ /* 0x000fe40007f7e0ff */
[----:B------:R-:W-:-:S02]  /*db60*/  IADD3 R44, P2, R44, 0x88, RZ ;  /* 0x000000882c2c7810 */ /* 0x000fc40007f5e0ff */
[----:B------:R-:W-:Y:S02]  /*db70*/  IADD3 R48, P6, R48, 0x90, RZ ;  /* 0x0000009030307810 */ /* 0x000fe40007fde0ff */
[----:B------:R-:W-:Y:S01]  /*db80*/  IADD3 R34, P5, R34, 0x98, RZ ;  /* 0x0000009822227810 */ /* 0x000fe20007fbe0ff */
[----:B------:R-:W-:Y:S02]  /*db90*/  IMAD.X R50, RZ, RZ, UR37, P1 ;  /* 0x00000025ff327e24 */ /* 0x000fe400088e06ff */
[----:B------:R-:W-:Y:S02]  /*dba0*/  IMAD.X R41, RZ, RZ, UR37, P4 ;  /* 0x00000025ff297e24 */ /* 0x000fe4000a0e06ff */
[----:B------:R-:W-:Y:S02]  /*dbb0*/  IMAD.X R52, RZ, RZ, UR37, P3 ;  /* 0x00000025ff347e24 */ /* 0x000fe400098e06ff */
[----:B------:R-:W-:Y:S02]  /*dbc0*/  IMAD.X R43, RZ, RZ, UR37, P2 ;  /* 0x00000025ff2b7e24 */ /* 0x000fe400090e06ff */
[----:B------:R-:W-:-:S02]  /*dbd0*/  IMAD.X R49, RZ, RZ, UR37, P6 ;  /* 0x00000025ff317e24 */ /* 0x000fc4000b0e06ff */
[----:B------:R-:W-:Y:S01]  /*dbe0*/  IMAD.X R35, RZ, RZ, UR37, P5 ;  /* 0x00000025ff237e24 */ /* 0x000fe2000a8e06ff */
[----:B-1----:R-:W-:Y:S06]  /*dbf0*/  @!P0 BRA `(.L_x_6756) ;  /* 0x0000000000708947 */ /* 0x002fec0003800000 */
        /* <DEDUP_REMOVED lines=12> */
[----:B-----5:R-:W-:Y:S02]  /*dcc0*/  IMAD.MOV.U32 R12, RZ, RZ, 0x1 ;  /* 0x00000001ff0c7424 */ /* 0x020fe400078e00ff */
[----:B------:R-:W-:-:S07]  /*dcd0*/  IMAD.MOV.U32 R13, RZ, RZ, RZ ;  /* 0x000000ffff0d7224 */ /* 0x000fce00078e00ff */
[----:B------:R-:W-:-:S07]  /*dce0*/  LEPC R20, `(.L_x_6757) ;  /* 0x000000001014794e */ /* 0x000fce0000000000 */
[----:B0-----:R-:W-:Y:S05]  /*dcf0*/  CALL.ABS.NOINC R14 ;  /* 0x000000000e007343 */ /* 0x001fea0003c00000 */
.L_x_6757:
        /* <DEDUP_REMOVED lines=12> */
.L_x_6756:
[----:B------:R-:W-:Y:S05]  /*ddc0*/  BSYNC B6 ;  /* 0x0000000000067941 */ /* 0x000fea0003800000 */
.L_x_6755:
[----:B-----5:R-:W-:Y:S01]  /*ddd0*/  SHF.R.S32.HI R4, RZ, 0x1f, R3 ;  /* 0x0000001fff047819 */ /* 0x020fe20000011403 */
[----:B------:R-:W-:Y:S01]  /*dde0*/  UIADD3 UR6, UP0, UR38, 0xfc, URZ ;  /* 0x000000fc26067890 */ /* 0x000fe2000ff1e03f */
[----:B------:R-:W0:Y:S01]  /*ddf0*/  LDC.64 R28, c[0x0][0xad8] ;  /* 0x0002b600ff1c7b82 */ /* 0x000e220000000a00 */
[----:B------:R-:W-:Y:S01]  /*de00*/  UIADD3 UR4, UP1, UR38, 0x70, URZ ;  /* 0x0000007026047890 */ /* 0x000fe2000ff3e03f */
[----:B------:R-:W-:Y:S01]  /*de10*/  LEA.HI R4, R4, R3, RZ, 0x3 ;  /* 0x0000000304047211 */ /* 0x000fe200078f18ff */
[----:B------:R-:W-:Y:S01]  /*de20*/  UIADD3.X UR7, URZ, UR37, URZ, UP0, !UPT ;  /* 0x000000253f077290 */ /* 0x000fe200087fe43f */
[----:B------:R-:W-:Y:S01]  /*de30*/  IMAD.MOV.U32 R15, RZ, RZ, 0x2 ;  /* 0x00000002ff0f7424 */ /* 0x000fe200078e00ff */
[----:B------:R-:W-:Y:S01]  /*de40*/  UIADD3.X UR5, URZ, UR37, URZ, UP1, !UPT ;  /* 0x000000253f057290 */ /* 0x000fe20008ffe43f */
[C---:B------:R-:W-:Y:S01]  /*de50*/  LOP3.LUT R6, R4.reuse, 0xfffffff8, RZ, 0xc0, !PT ;  /* 0xfffffff804067812 */ /* 0x040fe200078ec0ff */
[----:B------:R-:W-:Y:S01]  /*de60*/  IMAD.SHL.U32 R4, R4, 0x40, RZ ;  /* 0x0000004004047824 */ /* 0x000fe200078e00ff */
[----:B------:R-:W1:Y:S01]  /*de70*/  LDC.64 R20, c[0x0][0xae0] ;  /* 0x0002b800ff147b82 */ /* 0x000e620000000a00 */
[----:B------:R-:W-:Y:S01]  /*de80*/  IMAD.U32 R8, RZ, RZ, UR4 ;  /* 0x00000004ff087e24 */ /* 0x000fe2000f8e00ff */
[----:B------:R-:W-:Y:S01]  /*de90*/  UIADD3 UR4, UP1, UR38, 0xa0, URZ ;  /* 0x000000a026047890 */ /* 0x000fe2000ff3e03f */
[----:B------:R-:W-:Y:S01]  /*dea0*/  IMAD.IADD R10, R3, 0x1, -R6 ;  /* 0x00000001030a7824 */ /* 0x000fe200078e0a06 */
[----:B------:R-:W-:Y:S01]  /*deb0*/  LOP3.LUT R9, R4, 0xfffffe00, RZ, 0xc0, !PT ;  /* 0xfffffe0004097812 */ /* 0x000fe200078ec0ff */
[----:B------:R-:W-:Y:S01]  /*dec0*/  IMAD.U32 R6, RZ, RZ, UR6 ;  /* 0x00000006ff067e24 */ /* 0x000fe2000f8e00ff */
[----:B------:R-:W-:Y:S01]  /*ded0*/  STL.64 [R1+0xc0], R26 ;  /* 0x0000c01a01007387 */ /* 0x000fe20000100a00 */
[C---:B------:R-:W-:Y:S01]  /*dee0*/  IMAD.SHL.U32 R3, R10.reuse, 0x40, RZ ;  /* 0x000000400a037824 */ /* 0x040fe200078e00ff */
[C---:B------:R-:W-:Y:S01]  /*def0*/  LOP3.LUT P0, RZ, R10.reuse, 0x2, RZ, 0xc0, !PT ;  /* 0x000000020aff7812 */ /* 0x040fe2000780c0ff */
[----:B------:R-:W-:Y:S01]  /*df00*/  IMAD.MOV.U32 R4, RZ, RZ, R6 ;  /* 0x000000ffff047224 */ /* 0x000fe200078e0006 */
[----:B------:R-:W-:Y:S01]  /*df10*/  LOP3.LUT P1, RZ, R10, 0x4, RZ, 0xc0, !PT ;  /* 0x000000040aff7812 */ /* 0x000fe2000782c0ff */
[----:B------:R-:W-:Y:S01]  /*df20*/  IMAD R9, R0, 0x400, R9 ;  /* 0x0000040000097824 */ /* 0x000fe200078e0209 */
[----:B------:R-:W-:Y:S01]  /*df30*/  LOP3.LUT R3, R3, 0x1c0, RZ, 0xc0, !PT ;  /* 0x000001c003037812 */ /* 0x000fe200078ec0ff */
[----:B------:R-:W-:Y:S01]  /*df40*/  IMAD.U32 R5, RZ, RZ, UR7 ;  /* 0x00000007ff057e24 */ /* 0x000fe2000f8e00ff */
[----:B------:R-:W-:Y:S01]  /*df50*/  UIADD3 UR6, UP0, UR38, 0xb0, URZ ;  /* 0x000000b026067890 */ /* 0x000fe2000ff1e03f */
[----:B------:R-:W-:Y:S01]  /*df60*/  IMAD.U32 R7, RZ, RZ, UR5 ;  /* 0x00000005ff077e24 */ /* 0x000fe2000f8e00ff */
[----:B------:R-:W-:Y:S01]  /*df70*/  LOP3.LUT R11, R3, 0x8, R12, 0xf8, !PT ;  /* 0x00000008030b7812 */ /* 0x000fe200078ef80c */
[----:B------:R-:W-:Y:S01]  /*df80*/  IMAD.MOV.U32 R6, RZ, RZ, R8 ;  /* 0x000000ffff067224 */ /* 0x000fe200078e0008 */
[----:B------:R-:W-:Y:S01]  /*df90*/  SHF.R.U32.HI R12, RZ, 0x3, R3 ;  /* 0x00000003ff0c7819 */ /* 0x000fe20000011603 */
[----:B------:R-:W-:Y:S01]  /*dfa0*/  UIADD3.X UR5, URZ, UR37, URZ, UP1, !UPT ;  /* 0x000000253f057290 */ /* 0x000fe20008ffe43f */
[----:B------:R-:W-:Y:S01]  /*dfb0*/  IMAD.MOV.U32 R54, RZ, RZ, 0x10 ;  /* 0x00000010ff367424 */ /* 0x000fe200078e00ff */
[----:B------:R-:W-:Y:S01]  /*dfc0*/  UIADD3.X UR7, URZ, UR37, URZ, UP0, !UPT ;  /* 0x000000253f077290 */ /* 0x000fe200087fe43f */
[----:B------:R-:W-:Y:S01]  /*dfd0*/  LOP3.LUT R0, R11, R12, RZ, 0x3c, !PT ;  /* 0x0000000c0b007212 */ /* 0x000fe200078e3cff */
[----:B------:R2:W-:Y:S01]  /*dfe0*/  STL.128 [R1+0x100], R4 ;  /* 0x0001000401007387 */ /* 0x0005e20000100c00 */
[----:B------:R-:W3:Y:S01]  /*dff0*/  LDC.64 R12, c[0x0][0xad0] ;  /* 0x0002b400ff0c7b82 */ /* 0x000ee20000000a00 */
[----:B------:R-:W-:Y:S01]  /*e000*/  IMAD.MOV.U32 R8, RZ, RZ, R39 ;  /* 0x000000ffff087224 */ /* 0x000fe200078e0027 */
[----:B------:R-:W-:Y:S01]  /*e010*/  SEL R54, R54, 0xfffffff0, !P0 ;  /* 0xfffffff036367807 */ /* 0x000fe20004000000 */
[----:B------:R-:W-:Y:S01]  /*e020*/  IMAD.IADD R0, R9, 0x1, R0 ;  /* 0x0000000109007824 */ /* 0x000fe200078e0200 */
[----:B------:R-:W-:Y:S01]  /*e030*/  STL.64 [R1+0xb0], R192 ;  /* 0x0000b0c001007387 */ /* 0x000fe20000100a00 */
[----:B------:R-:W-:-:S02]  /*e040*/  IMAD.MOV.U32 R9, RZ, RZ, R40 ;  /* 0x000000ffff097224 */ /* 0x000fc400078e0028 */
[----:B------:R-:W-:Y:S01]  /*e050*/  IMAD.WIDE.U32 R14, R0, R15, UR44 ;  /* 0x0000002c000e7e25 */ /* 0x000fe2000f8e000f */
[----:B------:R-:W-:Y:S03]  /*e060*/  STL.U8 [R1+0xc8], RZ ;  /* 0x0000c8ff01007387 */ /* 0x000fe60000100000 */
[----:B------:R-:W-:Y:S01]  /*e070*/  IMAD.U32 R10, RZ, RZ, UR4 ;  /* 0x00000004ff0a7e24 */ /* 0x000fe2000f8e00ff */
[----:B------:R-:W-:Y:S01]  /*e080*/  IADD3 R14, P0, R14, 0x36400, RZ ;  /* 0x000364000e0e7810 */ /* 0x000fe20007f1e0ff */
[----:B------:R-:W-:Y:S01]  /*e090*/  IMAD.U32 R11, RZ, RZ, UR5 ;  /* 0x00000005ff0b7e24 */ /* 0x000fe2000f8e00ff */
[----:B------:R-:W-:Y:S01]  /*e0a0*/  STL.U8 [R1+0x120], RZ ;  /* 0x000120ff01007387 */ /* 0x000fe20000100000 */
[----:B--2---:R-:W2:Y:S01]  /*e0b0*/  LDC R6, c[0x0][0x450] ;  /* 0x00011400ff067b82 */ /* 0x004ea20000000800 */
[----:B------:R-:W-:Y:S01]  /*e0c0*/  IMAD.MOV.U32 R55, RZ, RZ, 0x20 ;  /* 0x00000020ff377424 */ /* 0x000fe200078e00ff */
[----:B------:R-:W-:Y:S01]  /*e0d0*/  ULDC UR4, c[0x0][0x3f4] ;  /* 0x0000fd0000047ab9 */ /* 0x000fe20000000800 */
[----:B------:R4:W-:Y:S01]  /*e0e0*/  STL.128 [R1+0x110], R8 ;  /* 0x0001100801007387 */ /* 0x0009e20000100c00 */
[----:B------:R-:W-:Y:S01]  /*e0f0*/  IMAD.X R15, RZ, RZ, R15, P0 ;  /* 0x000000ffff0f7224 */ /* 0x000fe200000e060f */
[----:B------:R-:W-:Y:S01]  /*e100*/  ISETP.LT.AND P0, PT, RZ, UR4, PT ;  /* 0x00000004ff007c0c */ /* 0x000fe2000bf01270 */
[----:B0-----:R-:W-:Y:S01]  /*e110*/  IMAD.MOV.U32 R27, RZ, RZ, R28 ;  /* 0x000000ffff1b7224 */ /* 0x001fe200078e001c */
[----:B------:R-:W-:Y:S01]  /*e120*/  SEL R55, R55, 0xffffffe0, !P1 ;  /* 0xffffffe037377807 */ /* 0x000fe20004800000 */
[----:B------:R-:W2:Y:S01]  /*e130*/  LDC.64 R4, c[0x0][0x448] ;  /* 0x00011200ff047b82 */ /* 0x000ea20000000a00 */
[----:B---3--:R-:W-:Y:S01]  /*e140*/  IMAD.MOV.U32 R26, RZ, RZ, R13 ;  /* 0x000000ffff1a7224 */ /* 0x008fe200078e000d */
[----:B------:R-:W-:Y:S01]  /*e150*/  STL.64 [R1+0xa8], R14 ;  /* 0x0000a80e01007387 */ /* 0x000fe20000100a00 */
[----:B------:R-:W-:-:S02]  /*e160*/  IMAD.MOV.U32 R7, RZ, RZ, R12 ;  /* 0x000000ffff077224 */ /* 0x000fc400078e000c */
[----:B------:R-:W-:Y:S01]  /*e170*/  VIADD R229, R45, 0xffffff80 ;  /* 0xffffff802de57836 */ /* 0x000fe20000000000 */
[----:B------:R-:W-:Y:S01]  /*e180*/  STL.64 [R1+0xa0], R54 ;  /* 0x0000a03601007387 */ /* 0x000fe20000100a00 */
[----:B------:R-:W-:Y:S02]  /*e190*/  IMAD.U32 R46, RZ, RZ, UR6 ;  /* 0x00000006ff2e7e24 */ /* 0x000fe4000f8e00ff */
[----:B------:R-:W-:Y:S01]  /*e1a0*/  IMAD.U32 R47, RZ, RZ, UR7 ;  /* 0x00000007ff2f7e24 */ /* 0x000fe2000f8e00ff */
[----:B------:R-:W-:Y:S01]  /*e1b0*/  STL.128 [R1+0xd0], R24 ;  /* 0x0000d01801007387 */ /* 0x000fe20000100c00 */
[----:B----4-:R-:W-:Y:S02]  /*e1c0*/  IMAD.MOV.U32 R8, RZ, RZ, RZ ;  /* 0x000000ffff087224 */ /* 0x010fe400078e00ff */
[----:B------:R-:W-:Y:S01]  /*e1d0*/  IMAD.MOV.U32 R9, RZ, RZ, R29 ;  /* 0x000000ffff097224 */ /* 0x000fe200078e001d */
[----:B------:R-:W-:Y:S01]  /*e1e0*/  STL [R1+0xcc], R229 ;  /* 0x0000cce501007387 */ /* 0x000fe20000100800 */
[----:B-1----:R-:W-:-:S02]  /*e1f0*/  IMAD.MOV.U32 R10, RZ, RZ, R20 ;  /* 0x000000ffff0a7224 */ /* 0x002fc400078e0014 */
[----:B------:R-:W-:Y:S01]  /*e200*/  IMAD.MOV.U32 R11, RZ, RZ, R21 ;  /* 0x000000ffff0b7224 */ /* 0x000fe200078e0015 */
[----:B------:R0:W-:Y:S01]  /*e210*/  STL.64 [R1+0xb8], R46 ;  /* 0x0000b82e01007387 */ /* 0x0001e20000100a00 */
[----:B------:R-:W-:Y:S02]  /*e220*/  IMAD.U32 R28, RZ, RZ, UR38 ;  /* 0x00000026ff1c7e24 */ /* 0x000fe4000f8e00ff */
[----:B------:R-:W-:Y:S01]  /*e230*/  IMAD.U32 R39, RZ, RZ, UR38 ;  /* 0x00000026ff277e24 */ /* 0x000fe2000f8e00ff */
[----:B------:R1:W-:Y:S01]  /*e240*/  STL.128 [R1+0xe0], R8 ;  /* 0x0000e00801007387 */ /* 0x0003e20000100c00 */
[----:B------:R-:W-:Y:S01]  /*e250*/  IMAD.U32 R63, RZ, RZ, UR38 ;  /* 0x00000026ff3f7e24 */ /* 0x000fe2000f8e00ff */
[----:B------:R-:W-:Y:S01]  /*e260*/  IADD3 R28, P1, R28, 0x120, RZ ;  /* 0x000001201c1c7810 */ /* 0x000fe20007f3e0ff */
[----:B------:R-:W-:Y:S01]  /*e270*/  IMAD.U32 R45, RZ, RZ, UR38 ;  /* 0x00000026ff2d7e24 */ /* 0x000fe2000f8e00ff */
[----:B--2---:R1:W-:Y:S01]  /*e280*/  STL.128 [R1+0xf0], R4 ;  /* 0x0000f00401007387 */ /* 0x0043e20000100c00 */
[----:B------:R-:W-:Y:S01]  /*e290*/  IMAD.U32 R40, RZ, RZ, UR38 ;  /* 0x00000026ff287e24 */ /* 0x000fe2000f8e00ff */
[----:B------:R-:W-:Y:S01]  /*e2a0*/  IADD3 R39, P2, R39, 0xcc, RZ ;  /* 0x000000cc27277810 */ /* 0x000fe20007f5e0ff */
[----:B------:R-:W-:Y:S01]  /*e2b0*/  IMAD.X R29, RZ, RZ, UR37, P1 ;  /* 0x00000025ff1d7e24 */ /* 0x000fe200088e06ff */
[----:B------:R-:W-:Y:S01]  /*e2c0*/  IADD3 R63, P3, R63, 0xc8, RZ ;  /* 0x000000c83f3f7810 */ /* 0x000fe20007f7e0ff */
[----:B0-----:R-:W-:Y:S01]  /*e2d0*/  IMAD.U32 R47, RZ, RZ, UR38 ;  /* 0x00000026ff2f7e24 */ /* 0x001fe2000f8e00ff */
[----:B------:R-:W-:Y:S01]  /*e2e0*/  IADD3 R45, P4, R45, 0xb8, RZ ;  /* 0x000000b82d2d7810 */ /* 0x000fe20007f9e0ff */
[----:B------:R-:W-:Y:S01]  /*e2f0*/  IMAD.X R46, RZ, RZ, UR37, P2 ;  /* 0x00000025ff2e7e24 */ /* 0x000fe200090e06ff */
[----:B------:R-:W-:Y:S01]  /*e300*/  IADD3 R40, P6, R40, 0x108, RZ ;  /* 0x0000010828287810 */ /* 0x000fe20007fde0ff */
[----:B------:R-:W-:Y:S01]  /*e310*/  IMAD.X R64, RZ, RZ, UR37, P3 ;  /* 0x00000025ff407e24 */ /* 0x000fe200098e06ff */
[----:B------:R-:W-:Y:S01]  /*e320*/  IADD3 R47, P5, R47, 0x100, RZ ;  /* 0x000001002f2f7810 */ /* 0x000fe20007fbe0ff */
[----:B------:R-:W-:-:S02]  /*e330*/  IMAD.X R61, RZ, RZ, UR37, P4 ;  /* 0x00000025ff3d7e24 */ /* 0x000fc4000a0e06ff */
[----:B------:R-:W-:Y:S02]  /*e340*/  IMAD.X R58, RZ, RZ, UR37, P6 ;  /* 0x00000025ff3a7e24 */ /* 0x000fe4000b0e06ff */
[----:B------:R-:W-:Y:S01]  /*e350*/  IMAD.X R62, RZ, RZ, UR37, P5 ;  /* 0x00000025ff3e7e24 */ /* 0x000fe2000a8e06ff */
[----:B-1----:R-:W-:Y:S07]  /*e360*/  @P0 BRA `(.L_x_6758) ;  /* 0x0000000000400947 */ /* 0x002fee0003800000 */
        /* <DEDUP_REMOVED lines=10> */
.L_x_6761:
[----:B-1----:R1:W2:Y:S02]  /*e410*/  SYNCS.PHASECHK.TRANS64.TRYWAIT P0, [R2+URZ+0x38800], R3 ;  /* 0x03880003020075a7 */ /* 0x0022a4000800017f */
[----:B--2---:R-:W-:Y:S05]  /*e420*/  @!P0 NANOSLEEP.SYNCS 0x989680 ;  /* 0x009896800000895d */ /* 0x004fea0003900000 */
[----:B------:R-:W2:Y:S02]  /*e430*/  @!P0 SYNCS.PHASECHK.TRANS64 P0, [R2+URZ+0x38800], R3 ;  /* 0x03880003020085a7 */ /* 0x000ea4000800007f */
[----:B--2---:R-:W-:Y:S05]  /*e440*/  @!P0 BRA `(.L_x_6761) ;  /* 0xfffffffc00f08947 */ /* 0x004fea000383ffff */
.L_x_6760:
[----:B------:R-:W-:Y:S05]  /*e450*/  BSYNC B0 ;  /* 0x0000000000007941 */ /* 0x000fea0003800000 */
.L_x_6759:
[----:B------:R-:W-:Y:S05]  /*e460*/  BRA `(.L_x_6762) ;  /* 0x0000002c00a87947 */ /* 0x000fea0003800000 */
.L_x_6758:
[----:B------:R-:W-:Y:S01]  /*e470*/  LOP3.LUT P0, RZ, R65, 0x3ff, RZ, 0xc0, !PT ;  /* 0x000003ff41ff7812 */ /* 0x000fe2000780c0ff */
[----:B------:R-:W-:Y:S01]  /*e480*/  ULDC.64 UR4, c[0x0][0x3f8] ;  /* 0x0000fe0000047ab9 */ /* 0x000fe20000000a00 */
[----:B------:R-:W-:Y:S01]  /*e490*/  SHF.R.S32.HI R0, RZ, 0x1f, R36 ;  /* 0x0000001fff007819 */ /* 0x000fe20000011424 */
[----:B------:R-:W-:Y:S01]  /*e4a0*/  ULDC.64 UR6, c[0x0][0x408] ;  /* 0x0001020000067ab9 */ /* 0x000fe20000000a00 */
[----:B------:R-:W-:Y:S01]  /*e4b0*/  IMAD.WIDE.U32 R26, R36, UR4, RZ ;  /* 0x00000004241a7c25 */ /* 0x000fe2000f8e00ff */
[----:B------:R-:W-:Y:S03]  /*e4c0*/  BSSY B6, `(.L_x_6763) ;  /* 0x0000019000067945 */ /* 0x000fe60003800000 */
        /* <DEDUP_REMOVED lines=24> */
.L_x_6764:
[----:B------:R-:W-:Y:S05]  /*e650*/  BSYNC B6 ;  /* 0x0000000000067941 */ /* 0x000fea0003800000 */
.L_x_6763:
[----:B------:R-:W2:Y:S01]  /*e660*/  LDL R0, [R1+0x50] ;  /* 0x0000500001007983 */ /* 0x000ea20000100800 */
[----:B------:R-:W-:Y:S01]  /*e670*/  ULDC.U8 UR4, c[0x0][0x410] ;  /* 0x0001040000047ab9 */ /* 0x000fe20000000000 */
[----:B------:R-:W-:Y:S01]  /*e680*/  BSSY B0, `(.L_x_6765) ;  /* 0x00002c0000007945 */ /* 0x000fe20003800000 */
[----:B------:R-:W-:Y:S01]  /*e690*/  ISETP.NE.AND P0, PT, RZ, UR4, PT ;  /* 0x00000004ff007c0c */ /* 0x000fe2000bf05270 */
[----:B--2---:R-:W-:-:S12]  /*e6a0*/  IMAD R0, R0, 0x40, R155 ;  /* 0x0000004000007824 */ /* 0x004fd800078e029b */
[----:B------:R-:W-:Y:S05]  /*e6b0*/  @!P0 BRA `(.L_x_6766) ;  /* 0x0000001400b08947 */ /* 0x000fea0003800000 */
[----:B------:R-:W2:Y:S01]  /*e6c0*/  LDL R20, [R1+0x410] ;  /* 0x0004100001147983 */ /* 0x000ea20000100800 */
[----:B------:R-:W0:Y:S01]  /*e6d0*/  LDC R69, c[0x0][0x448] ;  /* 0x00011200ff457b82 */ /* 0x000e220000000800 */
[----:B------:R-:W-:Y:S01]  /*e6e0*/  ULDC.64 UR4, c[0x0][0x3f8] ;  /* 0x0000fe0000047ab9 */ /* 0x000fe20000000a00 */
[----:B------:R-:W-:Y:S01]  /*e6f0*/  ULDC.64 UR6, c[0x0][0x408] ;  /* 0x0001020000067ab9 */ /* 0x000fe20000000a00 */
[----:B------:R-:W-:Y:S02]  /*e700*/  IMAD.MOV.U32 R27, RZ, RZ, R25 ;  /* 0x000000ffff1b7224 */ /* 0x000fe400078e0019 */
[----:B------:R-:W-:Y:S01]  /*e710*/  IMAD.MOV.U32 R55, RZ, RZ, R65 ;  /* 0x000000ffff377224 */ /* 0x000fe200078e0041 */
[----:B0-----:R-:W-:-:S13]  /*e720*/  ISETP.NE.AND P0, PT, R69, 0x1, PT ;  /* 0x000000014500780c */ /* 0x001fda0003f05270 */
[----:B------:R-:W0:Y:S08]  /*e730*/  @P0 LDC R4, c[0x0][0x44c] ;  /* 0x00011300ff040b82 */ /* 0x000e300000000800 */
[----:B------:R-:W1:Y:S01]  /*e740*/  @P0 LDC R5, c[0x0][0x450] ;  /* 0x00011400ff050b82 */ /* 0x000e620000000800 */
[----:B--2---:R-:W-:-:S04]  /*e750*/  IMAD R3, R20, 0x20, R0 ;  /* 0x0000002014037824 */ /* 0x004fc800078e0200 */
        /* <DEDUP_REMOVED lines=23> */
.L_x_7073:
        /* <DEDUP_REMOVED lines=8> */
[----:B------:R-:W3:Y:S01]  /*e950*/  LDL R11, [R1+0x41c] ;  /* 0x00041c00010b7983 */ /* 0x000ee20000100800 */
[----:B------:R-:W-:Y:S01]  /*e960*/  ULDC UR4, c[0x0][0x3f4] ;  /* 0x0000fd0000047ab9 */ /* 0x000fe20000000800 */
[----:B--2---:R-:W-:Y:S01]  /*e970*/  IMAD.MOV.U32 R4, RZ, RZ, R6 ;  /* 0x000000ffff047224 */ /* 0x004fe200078e0006 */
[----:B------:R-:W-:Y:S01]  /*e980*/  ISETP.GE.AND P2, PT, R152, UR4, PT ;  /* 0x0000000498007c0c */ /* 0x000fe2000bf46270 */
[----:B-1----:R-:W-:Y:S01]  /*e990*/  IMAD.MOV.U32 R5, RZ, RZ, R3 ;  /* 0x000000ffff057224 */ /* 0x002fe200078e0003 */
[----:B------:R-:W-:Y:S02]  /*e9a0*/  ISETP.GE.AND P3, PT, R160, UR4, PT ;  /* 0x00000004a0007c0c */ /* 0x000fe4000bf66270 */
[----:B------:R-:W-:-:S09]  /*e9b0*/  CS2R R54, SRZ ;  /* 0x0000000000367805 */ /* 0x000fd2000001ff00 */
[----:B------:R-:W-:-:S04]  /*e9c0*/  @!P2 IMAD.WIDE R4, R152, 0x2, R4 ;  /* 0x000000029804a825 */ /* 0x000fc800078e0204 */
[----:B------:R-:W-:Y:S01]  /*e9d0*/  @!P3 IMAD.SHL.U32 R9, R160, 0x2, RZ ;  /* 0x00000002a009b824 */ /* 0x000fe200078e00ff */
[----:B------:R1:W5:Y:S01]  /*e9e0*/  @!P2 LD.E.64 R54, desc[UR46][R4.64] ;  /* 0x0000002e0436a980 */ /* 0x000362000c101b00 */
[----:B------:R-:W-:Y:S02]  /*e9f0*/  CS2R R66, SRZ ;  /* 0x0000000000427805 */ /* 0x000fe4000001ff00 */
[----:B------:R-:W-:Y:S02]  /*ea00*/  CS2R R24, SRZ ;  /* 0x0000000000187805 */ /* 0x000fe4000001ff00 */
[----:B------:R-:W-:Y:S02]  /*ea10*/  CS2R R26, SRZ ;  /* 0x00000000001a7805 */ /* 0x000fe4000001ff00 */
[-C--:B-1----:R-:W-:Y:S02]  /*ea20*/  @!P3 IADD3 R4, P0, R6, R9.reuse, RZ ;  /* 0x000000090604b210 */ /* 0x082fe40007f1e0ff */
[----:B----4-:R-:W-:Y:S01]  /*ea30*/  @!P3 IADD3 R6, P1, R8, R9, RZ ;  /* 0x000000090806b210 */ /* 0x010fe20007f3e0ff */
[----:B---3--:R-:W-:-:S02]  /*ea40*/  IMAD.MOV.U32 R9, RZ, RZ, R7 ;  /* 0x000000ffff097224 */ /* 0x008fc400078e0007 */
[----:B------:R-:W-:-:S05]  /*ea50*/  @!P2 IMAD.WIDE R8, R152, 0x2, R8 ;  /* 0x000000029808a825 */ /* 0x000fca00078e0208 */
[----:B------:R1:W5:Y:S01]  /*ea60*/  @!P2 LD.E.64 R66, desc[UR46][R8.64] ;  /* 0x0000002e0842a980 */ /* 0x000362000c101b00 */
[----:B------:R-:W-:-:S05]  /*ea70*/  @!P3 SHF.L.U64.HI R12, R160, 0x1, R11 ;  /* 0x00000001a00cb819 */ /* 0x000fca000001020b */
[--C-:B------:R-:W-:Y:S02]  /*ea80*/  @!P3 IMAD.X R5, R3, 0x1, R12.reuse, P0 ;  /* 0x000000010305b824 */ /* 0x100fe400000e060c */
[----:B------:R-:W-:-:S03]  /*ea90*/  @!P3 IMAD.X R7, R7, 0x1, R12, P1 ;  /* 0x000000010707b824 */ /* 0x000fc600008e060c */
[----:B------:R1:W5:Y:S04]  /*eaa0*/  @!P3 LD.E.64 R24, desc[UR46][R4.64] ;  /* 0x0000002e0418b980 */ /* 0x000368000c101b00 */
[----:B------:R1:W5:Y:S02]  /*eab0*/  @!P3 LD.E.64 R26, desc[UR46][R6.64] ;  /* 0x0000002e061ab980 */ /* 0x000364000c101b00 */
.L_x_6769:
[----:B------:R-:W-:Y:S05]  /*eac0*/  BSYNC B1 ;  /* 0x0000000000017941 */ /* 0x000fea0003800000 */
.L_x_6768:
[----:B-1---5:R-:W-:Y:S01]  /*ead0*/  IMAD.MOV.U32 R3, RZ, RZ, R24 ;  /* 0x000000ffff037224 */ /* 0x022fe200078e0018 */
[----:B------:R-:W-:Y:S01]  /*eae0*/  UMOV UR4, 0xffffffff ;  /* 0xffffffff00047882 */ /* 0x000fe20000000000 */
[----:B------:R-:W-:Y:S01]  /*eaf0*/  IMAD.MOV.U32 R4, RZ, RZ, R25 ;  /* 0x000000ffff047224 */ /* 0x000fe200078e0019 */
[----:B------:R-:W-:Y:S01]  /*eb00*/  CS2R R20, SRZ ;  /* 0x0000000000147805 */ /* 0x000fe2000001ff00 */
        /* <DEDUP_REMOVED lines=16> */
[----:B------:R1:W0:Y:S04]  /*ec10*/  SHFL.IDX PT, R6, R10, 0x1, 0x1c1f ;  /* 0x003c1f000a067f89 */ /* 0x00022800000e0000 */
[----:B---3--:R1:W3:Y:S04]  /*ec20*/  SHFL.IDX PT, R7, R68, 0x1, 0x1c1f ;  /* 0x003c1f0044077f89 */ /* 0x0082e800000e0000 */
[----:B------:R1:W0:Y:S02]  /*ec30*/  SHFL.IDX PT, R14, R65, 0x1, 0x1c1f ;  /* 0x003c1f00410e7f89 */ /* 0x00022400000e0000 */
.L_x_7079:
[----:B------:R-:W5:Y:S01]  /*ec40*/  LDL R5, [R1+0x1d4] ;  /* 0x0001d40001057983 */ /* 0x000f620000100800 */
[----:B------:R-:W-:Y:S01]  /*ec50*/  VIADD R0, R0, 0x20 ;  /* 0x0000002000007836 */ /* 0x000fe20000000000 */
[----:B------:R-:W-:Y:S01]  /*ec60*/  BSSY B1, `(.L_x_6771) ;  /* 0x0000022000017945 */ /* 0x000fe20003800000 */
[----:B01----:R-:W-:Y:S02]  /*ec70*/  CS2R R10, SRZ ;  /* 0x00000000000a7805 */ /* 0x003fe4000001ff00 */
[----:B----4-:R-:W-:Y:S02]  /*ec80*/  CS2R R8, SRZ ;  /* 0x0000000000087805 */ /* 0x010fe4000001ff00 */
[----:B------:R-:W-:Y:S02]  /*ec90*/  CS2R R12, SRZ ;  /* 0x00000000000c7805 */ /* 0x000fe4000001ff00 */
[----:B------:R-:W-:Y:S02]  /*eca0*/  ISETP.GE.AND P0, PT, R0, R69, PT ;  /* 0x000000450000720c */ /* 0x000fe40003f06270 */
[----:B-----5:R-:W-:-:S04]  /*ecb0*/  LEA.HI R4, R5, R5, RZ, 0x1 ;  /* 0x0000000505047211 */ /* 0x020fc800078f08ff */
[----:B------:R-:W-:-:S05]  /*ecc0*/  LOP3.LUT R4, R4, 0xfffffffe, RZ, 0xc0, !PT ;  /* 0xfffffffe04047812 */ /* 0x000fca00078ec0ff */
[----:B------:R-:W-:-:S05]  /*ecd0*/  IMAD.IADD R4, R5, 0x1, -R4 ;  /* 0x0000000105047824 */ /* 0x000fca00078e0a04 */
[----:B------:R-:W-:Y:S01]  /*ece0*/  SHF.L.U32 R65, R4, 0x1f, RZ ;  /* 0x0000001f04417819 */ /* 0x000fe200000006ff */
[----:B------:R-:W-:Y:S06]  /*ecf0*/  @P0 BRA `(.L_x_6772) ;  /* 0x0000000000600947 */ /* 0x000fec0003800000 */
[----:B------:R-:W4:Y:S01]  /*ed00*/  LDL R15, [R1+0x41c] ;  /* 0x00041c00010f7983 */ /* 0x000f220000100800 */
[----:B------:R-:W-:Y:S01]  /*ed10*/  ULDC UR4, c[0x0][0x3f4] ;  /* 0x0000fd0000047ab9 */ /* 0x000fe20000000800 */
[----:B------:R-:W-:Y:S01]  /*ed20*/  IMAD.MOV.U32 R4, RZ, RZ, R6 ;  /* 0x000000ffff047224 */ /* 0x000fe200078e0006 */
[----:B------:R-:W-:Y:S01]  /*ed30*/  ISETP.GE.AND P2, PT, R152, UR4, PT ;  /* 0x0000000498007c0c */ /* 0x000fe2000bf46270 */
[----:B--2---:R-:W-:Y:S01]  /*ed40*/  IMAD.MOV.U32 R5, RZ, RZ, R3 ;  /* 0x000000ffff057224 */ /* 0x004fe200078e0003 */
[----:B------:R-:W-:Y:S02]  /*ed50*/  ISETP.GE.AND P3, PT, R160, UR4, PT ;  /* 0x00000004a0007c0c */ /* 0x000fe4000bf66270 */
[----:B------:R-:W-:Y:S01]  /*ed60*/  CS2R R10, SRZ ;  /* 0x00000000000a7805 */ /* 0x000fe2000001ff00 */
[----:B------:R-:W-:-:S08]  /*ed70*/  IMAD.MOV.U32 R8, RZ, RZ, R14 ;  /* 0x000000ffff087224 */ /* 0x000fd000078e000e */
[----:B------:R-:W-:-:S04]  /*ed80*/  @!P2 IMAD.WIDE R4, R152, 0x2, R4 ;  /* 0x000000029804a825 */ /* 0x000fc800078e0204 */
[----:B------:R-:W-:Y:S01]  /*ed90*/  @!P3 IMAD.SHL.U32 R9, R160, 0x2, RZ ;  /* 0x00000002a009b824 */ /* 0x000fe200078e00ff */
[----:B------:R0:W5:Y:S01]  /*eda0*/  @!P2 LD.E.64 R10, desc[UR46][R4.64] ;  /* 0x0000002e040aa980 */ /* 0x000162000c101b00 */
[----:B------:R-:W-:Y:S02]  /*edb0*/  CS2R R12, SRZ ;  /* 0x00000000000c7805 */ /* 0x000fe4000001ff00 */
[----:B------:R-:W-:Y:S02]  /*edc0*/  CS2R R20, SRZ ;  /* 0x0000000000147805 */ /* 0x000fe4000001ff00 */
[-C--:B0-----:R-:W-:Y:S02]  /*edd0*/  @!P3 IADD3 R4, P0, R6, R9.reuse, RZ ;  /* 0x000000090604b210 */ /* 0x081fe40007f1e0ff */
[----:B------:R-:W-:Y:S01]  /*ede0*/  @!P3 IADD3 R6, P1, R14, R9, RZ ;  /* 0x000000090e06b210 */ /* 0x000fe20007f3e0ff */
[----:B---3--:R-:W-:Y:S01]  /*edf0*/  IMAD.MOV.U32 R9, RZ, RZ, R7 ;  /* 0x000000ffff097224 */ /* 0x008fe200078e0007 */
[----:B----4-:R-:W-:Y:S01]  /*ee00*/  @!P3 SHF.L.U64.HI R0, R160, 0x1, R15 ;  /* 0x00000001a000b819 */ /* 0x010fe2000001020f */
[----:B------:R-:W-:Y:S01]  /*ee10*/  @!P2 IMAD.WIDE R14, R152, 0x2, R8 ;  /* 0x00000002980ea825 */ /* 0x000fe200078e0208 */
[----:B------:R-:W-:-:S03]  /*ee20*/  CS2R R8, SRZ ;  /* 0x0000000000087805 */ /* 0x000fc6000001ff00 */
[--C-:B------:R-:W-:Y:S01]  /*ee30*/  @!P3 IMAD.X R5, R3, 0x1, R0.reuse, P0 ;  /* 0x000000010305b824 */ /* 0x100fe200000e0600 */
[----:B------:R0:W5:Y:S01]  /*ee40*/  @!P2 LD.E.64 R12, desc[UR46][R14.64] ;  /* 0x0000002e0e0ca980 */ /* 0x000162000c101b00 */
[----:B------:R-:W-:-:S03]  /*ee50*/  @!P3 IMAD.X R7, R7, 0x1, R0, P1 ;  /* 0x000000010707b824 */ /* 0x000fc600008e0600 */
[----:B------:R0:W5:Y:S04]  /*ee60*/  @!P3 LD.E.64 R20, desc[UR46][R4.64] ;  /* 0x0000002e0414b980 */ /* 0x000168000c101b00 */
[----:B------:R0:W5:Y:S02]  /*ee70*/  @!P3 LD.E.64 R8, desc[UR46][R6.64] ;  /* 0x0000002e0608b980 */ /* 0x000164000c101b00 */
.L_x_6772:
[----:B------:R-:W-:Y:S05]  /*ee80*/  BSYNC B1 ;  /* 0x0000000000017941 */ /* 0x000fea0003800000 */
.L_x_6771:
[----:B------:R-:W1:Y:S01]  /*ee90*/  SYNCS.PHASECHK.TRANS64.TRYWAIT P0, [R2+URZ+0x38800], R65 ;  /* 0x03880041020075a7 */ /* 0x000e62000800017f */
[----:B------:R-:W-:Y:S04]  /*eea0*/  BSSY B1, `(.L_x_6773) ;  /* 0x0000002000017945 */ /* 0x000fe80003800000 */
[----:B-1----:R-:W-:Y:S05]  /*eeb0*/  @!P0 BRA `(.L_x_6774) ;  /* 0x00000274009c8947 */ /* 0x002fea0003800000 */
.L_x_7080:
[----:B------:R-:W-:Y:S05]  /*eec0*/  BSYNC B1 ;  /* 0x0000000000017941 */ /* 0x000fea0003800000 */
.L_x_6773:
[----:B0-----:R-:W4:Y:S01]  /*eed0*/  LDL R5, [R1+0x50] ;  /* 0x0000500001057983 */ /* 0x001f220000100800 */
[C---:B------:R-:W-:Y:S01]  /*eee0*/  IMAD.SHL.U32 R0, R158.reuse, 0x40, RZ ;  /* 0x000000409e007824 */ /* 0x040fe200078e00ff */
[----:B------:R-:W-:Y:S01]  /*eef0*/  LOP3.LUT P1, RZ, R158, 0x4, RZ, 0xc0, !PT ;  /* 0x000000049eff7812 */ /* 0x000fe2000782c0ff */
[----:B-----5:R-:W-:Y:S01]  /*ef00*/  IMAD.MOV.U32 R4, RZ, RZ, R21 ;  /* 0x000000ffff047224 */ /* 0x020fe200078e0015 */
[----:B------:R-:W-:Y:S01]  /*ef10*/  BSSY B1, `(.L_x_6775) ;  /* 0x000007f000017945 */ /* 0x000fe20003800000 */
[----:B------:R-:W-:Y:S01]  /*ef20*/  IMAD.MOV.U32 R6, RZ, RZ, R8 ;  /* 0x000000ffff067224 */ /* 0x000fe200078e0008 */
[----:B--2---:R-:W-:Y:S02]  /*ef30*/  LOP3.LUT R3, R0, 0x1c0, RZ, 0xc0, !PT ;  /* 0x000001c000037812 */ /* 0x004fe400078ec0ff */
[----:B------:R-:W-:Y:S01]  /*ef40*/  PRMT R15, R4, 0x7610, R15 ;  /* 0x00007610040f7816 */ /* 0x000fe2000000000f */
[----:B------:R-:W-:Y:S01]  /*ef50*/  IMAD.MOV.U32 R4, RZ, RZ, R11 ;  /* 0x000000ffff047224 */ /* 0x000fe200078e000b */
[----:B------:R-:W-:-:S02]  /*ef60*/  LOP3.LUT R0, R3, 0x18, R16, 0xf8, !PT ;  /* 0x0000001803007812 */ /* 0x000fc400078ef810 */
[----:B------:R-:W-:Y:S02]  /*ef70*/  SHF.R.U32.HI R3, RZ, 0x3, R3 ;  /* 0x00000003ff037819 */ /* 0x000fe40000011603 */
[----:B------:R-:W-:Y:S01]  /*ef80*/  PRMT R36, R6, 0x7610, R36 ;  /* 0x0000761006247816 */ /* 0x000fe20000000024 */
[----:B------:R-:W-:Y:S01]  /*ef90*/  IMAD.MOV.U32 R6, RZ, RZ, R13 ;  /* 0x000000ffff067224 */ /* 0x000fe200078e000d */
[----:B------:R-:W-:-:S04]  /*efa0*/  LOP3.LUT R0, R0, R3, RZ, 0x3c, !PT ;  /* 0x0000000300007212 */ /* 0x000fc800078e3cff */
[----:B------:R-:W-:Y:S01]  /*efb0*/  PRMT R68, R6, 0x7610, R68 ;  /* 0x0000761006447816 */ /* 0x000fe20000000044 */
[----:B------:R-:W-:Y:S02]  /*efc0*/  IMAD R3, R221, 0x200, R0 ;  /* 0x00000200dd037824 */ /* 0x000fe400078e0200 */
[----:B------:R-:W-:Y:S02]  /*efd0*/  IMAD.MOV.U32 R0, RZ, RZ, R20 ;  /* 0x000000ffff007224 */ /* 0x000fe400078e0014 */
[----:B-1----:R-:W-:Y:S02]  /*efe0*/  IMAD R2, R3, 0x2, R2 ;  /* 0x0000000203027824 */ /* 0x002fe400078e0202 */
[----:B------:R-:W-:Y:S02]  /*eff0*/  IMAD.MOV.U32 R3, RZ, RZ, R10 ;  /* 0x000000ffff037224 */ /* 0x000fe400078e000a */
[----:B---3--:R-:W-:-:S03]  /*f000*/  VIADD R7, R2, 0x20400 ;  /* 0x0002040002077836 */ /* 0x008fc60000000000 */
[----:B------:R-:W-:Y:S01]  /*f010*/  PRMT R71, R3, 0x7610, R71 ;  /* 0x0000761003477816 */ /* 0x000fe20000000047 */
[----:B------:R-:W-:Y:S02]  /*f020*/  VIADD R3, R2, 0x20440 ;  /* 0x0002044002037836 */ /* 0x000fe40000000000 */
[----:B------:R-:W-:Y:S02]  /*f030*/  @P1 VIADD R3, R7, 0xffffffc0 ;  /* 0xffffffc007031836 */ /* 0x000fe40000000000 */
[--C-:B----4-:R-:W-:Y:S01]  /*f040*/  IMAD R5, R5, -0x40, R69.reuse ;  /* 0xffffffc005057824 */ /* 0x110fe200078e0245 */
[----:B------:R-:W-:Y:S01]  /*f050*/  PRMT R69, R4, 0x7610, R69 ;  /* 0x0000761004457816 */ /* 0x000fe20000000045 */
[----:B------:R-:W-:-:S03]  /*f060*/  IMAD.MOV.U32 R4, RZ, RZ, R9 ;  /* 0x000000ffff047224 */ /* 0x000fc600078e0009 */
[----:B------:R-:W-:Y:S01]  /*f070*/  VIMNMX R14, R5, 0x40, PT ;  /* 0x00000040050e7848 */ /* 0x000fe20003fe0100 */
[----:B------:R-:W-:Y:S01]  /*f080*/  IMAD.MOV.U32 R5, RZ, RZ, R12 ;  /* 0x000000ffff057224 */ /* 0x000fe200078e000c */
[----:B------:R-:W-:Y:S02]  /*f090*/  PRMT R65, R4, 0x7610, R65 ;  /* 0x0000761004417816 */ /* 0x000fe40000000041 */
[----:B------:R-:W-:Y:S02]  /*f0a0*/  ISETP.GE.AND P0, PT, R155, R14, PT ;  /* 0x0000000e9b00720c */ /* 0x000fe40003f06270 */
[----:B------:R-:W-:-:S11]  /*f0b0*/  PRMT R70, R5, 0x7610, R70 ;  /* 0x0000761005467816 */ /* 0x000fd60000000046 */
[----:B------:R-:W-:Y:S05]  /*f0c0*/  @P0 BRA `(.L_x_6776) ;  /* 0x00000004008c0947 */ /* 0x000fea0003800000 */
[----:B------:R-:W0:Y:S01]  /*f0d0*/  LDC R5, c[0x0][0x3f4] ;  /* 0x0000fd00ff057b82 */ /* 0x000e220000000800 */
[----:B------:R-:W-:Y:S01]  /*f0e0*/  BSSY B2, `(.L_x_6777) ;  /* 0x0000032000027945 */ /* 0x000fe20003800000 */
[-C--:B0-----:R-:W-:Y:S02]  /*f0f0*/  ISETP.GE.AND P0, PT, R152, R5.reuse, PT ;  /* 0x000000059800720c */ /* 0x081fe40003f06270 */
[----:B------:R-:W-:-:S11]  /*f100*/  ISETP.GE.AND P1, PT, R160, R5, PT ;  /* 0x00000005a000720c */ /* 0x000fd60003f26270 */
[----:B------:R-:W-:Y:S05]  /*f110*/  @P0 BRA `(.L_x_6778) ;  /* 0x0000000000b80947 */ /* 0x000fea0003800000 */
[----:B------:R-:W0:Y:S01]  /*f120*/  LDS.128 R4, [R2+0x20400] ;  /* 0x0204000002047984 */ /* 0x000e220000000c00 */
[----:B------:R-:W-:Y:S02]  /*f130*/  SHF.R.U32.HI R80, RZ, 0x10, R67 ;  /* 0x00000010ff507819 */ /* 0x000fe40000011643 */
[----:B------:R-:W-:Y:S02]  /*f140*/  SHF.R.U32.HI R77, RZ, 0x10, R55 ;  /* 0x00000010ff4d7819 */ /* 0x000fe40000011637 */
[----:B------:R-:W-:Y:S02]  /*f150*/  SHF.R.U64 R79, R66, 0x10, R67 ;  /* 0x00000010424f7819 */ /* 0x000fe40000001243 */
[----:B------:R-:W-:Y:S02]  /*f160*/  PRMT R80, R71, 0x5432, R80 ;  /* 0x0000543247507816 */ /* 0x000fe40000000050 */
[----:B------:R-:W-:Y:S02]  /*f170*/  PRMT R77, R78, 0x5410, R77 ;  /* 0x000054104e4d7816 */ /* 0x000fe4000000004d */
[----:B------:R-:W-:-:S02]  /*f180*/  SHF.R.U64 R76, R54, 0x10, R55 ;  /* 0x00000010364c7819 */ /* 0x000fc40000001237 */
        /* <DEDUP_REMOVED lines=39> */
.L_x_6778:
[----:B------:R-:W-:Y:S05]  /*f400*/  BSYNC B2 ;  /* 0x0000000000027941 */ /* 0x000fea0003800000 */
.L_x_6777:
[----:B------:R-:W-:Y:S05]  /*f410*/  @P1 BRA `(.L_x_6776) ;  /* 0x0000000000b81947 */ /* 0x000fea0003800000 */
[----:B0-----:R-:W0:Y:S01]  /*f420*/  LDS.128 R4, [R3] ;  /* 0x0000000003047984 */ /* 0x001e220000000c00 */
        /* <DEDUP_REMOVED lines=45> */
.L_x_6776:
[----:B------:R-:W-:Y:S05]  /*f700*/  BSYNC B1 ;  /* 0x0000000000017941 */ /* 0x000fea0003800000 */
.L_x_6775:
[----:B01----:R-:W2:Y:S02]  /*f710*/  LDL R4, [R1+0x420] ;  /* 0x0004200001047983 */ /* 0x003ea40000100800 */
[----:B--2---:R-:W-:-:S13]  /*f720*/  ISETP.GE.AND P0, PT, R4, R14, PT ;  /* 0x0000000e0400720c */ /* 0x004fda0003f06270 */
[----:B------:R-:W-:Y:S05]  /*f730*/  @P0 BRA `(.L_x_6779) ;  /* 0x0000001800d00947 */ /* 0x000fea0003800000 */
[----:B------:R-:W0:Y:S01]  /*f740*/  LDC R5, c[0x0][0x3f4] ;  /* 0x0000fd00ff057b82 */ /* 0x000e220000000800 */
[----:B------:R-:W-:Y:S01]  /*f750*/  BSSY B1, `(.L_x_6780) ;  /* 0x0000032000017945 */ /* 0x000fe20003800000 */
[-C--:B0-----:R-:W-:Y:S02]  /*f760*/  ISETP.GE.AND P0, PT, R152, R5.reuse, PT ;  /* 0x000000059800720c */ /* 0x081fe40003f06270 */
[----:B------:R-:W-:-:S11]  /*f770*/  ISETP.GE.AND P1, PT, R160, R5, PT ;  /* 0x00000005a000720c */ /* 0x000fd60003f26270 */
[----:B------:R-:W-:Y:S05]  /*f780*/  @P0 BRA `(.L_x_6781) ;  /* 0x0000000000b80947 */ /* 0x000fea0003800000 */
[----:B------:R-:W0:Y:S01]  /*f790*/  LDS.128 R4, [R2+0x21400] ;  /* 0x0214000002047984 */ /* 0x000e220000000c00 */
        /* <DEDUP_REMOVED lines=16> */
[C---:B------:R-:W-:Y:S01]  /*f8a0*/  FMUL.FTZ R25, R11.reuse, R24 ;  /* 0x000000180b197220 */ /* 0x040fe20000410000 */
[----:B------:R-:W-:Y:S01]  /*f8b0*/  FMUL.FTZ R11, R11, R14 ;  /* 0x0000000e0b0b7220 */ /* 0x000fe20000410000 */
[C---:B------:R-:W-:Y:S01]  /*f8c0*/  FMUL.FTZ R27, R13.reuse, R68 ;  /* 0x000000440d1b7220 */ /* 0x040fe20000410000 */
[----:B------:R-:W-:Y:S02]  /*f8d0*/  IMAD.U32 R6, R4, 0x10000, RZ ;  /* 0x0001000004067824 */ /* 0x000fe400078e00ff */
[C---:B------:R-:W-:Y:S01]  /*f8e0*/  FFMA.FTZ R26, R10.reuse, R14, -R25 ;  /* 0x0000000e0a1a7223 */ /* 0x040fe20000010819 */
[-C--:B------:R-:W-:Y:S01]  /*f8f0*/  FMUL.FTZ R25, R13, R69.reuse ;  /* 0x000000450d197220 */ /* 0x080fe20000410000 */
[----:B------:R-:W-:Y:S02]  /*f900*/  IMAD.U32 R7, R5, 0x10000, RZ ;  /* 0x0001000005077824 */ /* 0x000fe400078e00ff */
[----:B------:R-:W-:Y:S01]  /*f910*/  FFMA.FTZ R55, R10, R24, R11 ;  /* 0x000000180a377223 */ /* 0x000fe2000001000b */
        /* <DEDUP_REMOVED lines=21> */
.L_x_6781:
[----:B------:R-:W-:Y:S05]  /*fa70*/  BSYNC B1 ;  /* 0x0000000000017941 */ /* 0x000fea0003800000 */
.L_x_6780:
        /* <DEDUP_REMOVED lines=8> */
[----:B------:R-:W-:Y:S02]  /*fb00*/  PRMT R10, R0, 0x5410, R13 ;  /* 0x00005410000a7816 */ /* 0x000fe4000000000d */
[----:B------:R-:W-:Y:S01]  /*fb10*/  PRMT R36, R36, 0x5410, R11 ;  /* 0x0000541024247816 */ /* 0x000fe2000000000b */
[----:B------:R-:W-:Y:S01]  /*fb20*/  IMAD.U32 R13, R65, 0x10000, RZ ;  /* 0x00010000410d7824 */ /* 0x000fe200078e00ff */
[C---:B------:R-:W-:Y:S01]  /*fb30*/  LOP3.LUT R12, R15.reuse, 0xffff0000, RZ, 0xc0, !PT ;  /* 0xffff00000f0c7812 */ /* 0x040fe200078ec0ff */
[----:B------:R-:W-:Y:S01]  /*fb40*/  IMAD.U32 R11, R15, 0x10000, RZ ;  /* 0x000100000f0b7824 */ /* 0x000fe200078e00ff */
        /* <DEDUP_REMOVED lines=9> */
[----:B------:R-:W-:Y:S01]  /*fbe0*/  FMUL.FTZ R24, R7, R14 ;  /* 0x0000000e07187220 */ /* 0x000fe20000410000 */
[----:B------:R-:W-:-:S02]  /*fbf0*/  IMAD.U32 R4, R5, 0x10000, RZ ;  /* 0x0001000005047824 */ /* 0x000fc400078e00ff */
[C---:B------:R-:W-:Y:S01]  /*fc00*/  FFMA.FTZ R6, R8.reuse, R11, -R15 ;  /* 0x0000000b08067223 */ /* 0x040fe2000001080f */
[----:B------:R-:W-:Y:S01]  /*fc10*/  FFMA.FTZ R21, R8, R13, R20 ;  /* 0x0000000d08157223 */ /* 0x000fe20000010014 */
        /* <DEDUP_REMOVED lines=22> */
.L_x_6766:
        /* <DEDUP_REMOVED lines=40> */
[----:B--2---:R-:W-:-:S06]  /*10000*/  @!P1 IMAD.X R9, R3, 0x1, R6, P2 ;  /* 0x0000000103099824 */ /* 0x004fcc00010e0606 */
[----:B------:R-:W2:Y:S01]  /*10010*/  @!P1 LD.E.128 R8, desc[UR46][R8.64] ;  /* 0x0000002e08089980 */ /* 0x000ea2000c101d00 */
[----:B---3--:R-:W-:-:S05]  /*10020*/  @!P1 IADD3 R4, P2, R14, R7, RZ ;  /* 0x000000070e049210 */ /* 0x008fca0007f5e0ff */
[----:B----4-:R-:W-:-:S06]  /*10030*/  @!P1 IMAD.X R5, R5, 0x1, R6, P2 ;  /* 0x0000000105059824 */ /* 0x010fcc00010e0606 */
[----:B------:R-:W3:Y:S01]  /*10040*/  @!P1 LD.E.128 R4, desc[UR46][R4.64] ;  /* 0x0000002e04049980 */ /* 0x000ee2000c101d00 */
[----:B------:R-:W-:Y:S02]  /*10050*/  CS2R R20, SRZ ;  /* 0x0000000000147805 */ /* 0x000fe4000001ff00 */
[----:B------:R-:W-:Y:S02]  /*10060*/  CS2R R54, SRZ ;  /* 0x0000000000367805 */ /* 0x000fe4000001ff00 */
[----:B------:R-:W-:Y:S01]  /*10070*/  CS2R R68, SRZ ;  /* 0x0000000000447805 */ /* 0x000fe2000001ff00 */
[----:B------:R-:W0:Y:S01]  /*10080*/  SHFL.IDX PT, R25, R25, 0x1, 0x1c1f ;  /* 0x003c1f0019197f89 */ /* 0x000e2200000e0000 */
[----:B------:R-:W-:-:S03]  /*10090*/  CS2R R66, SRZ ;  /* 0x0000000000427805 */ /* 0x000fc6000001ff00 */
[----:B------:R1:W4:Y:S04]  /*100a0*/  SHFL.IDX PT, R24, R36, 0x1, 0x1c1f ;  /* 0x003c1f0024187f89 */ /* 0x00032800000e0000 */
[----:B------:R5:W0:Y:S01]  /*100b0*/  SHFL.IDX PT, R14, R65, 0x1, 0x1c1f ;  /* 0x003c1f00410e7f89 */ /* 0x000a2200000e0000 */
[----:B--2---:R-:W-:Y:S02]  /*100c0*/  @!P1 IMAD.MOV.U32 R20, RZ, RZ, R10 ;  /* 0x000000ffff149224 */ /* 0x004fe400078e000a */
[----:B------:R-:W-:Y:S02]  /*100d0*/  @!P1 IMAD.MOV.U32 R55, RZ, RZ, R9 ;  /* 0x000000ffff379224 */ /* 0x000fe400078e0009 */
[----:B------:R-:W-:Y:S02]  /*100e0*/  IMAD.MOV.U32 R3, RZ, RZ, R20 ;  /* 0x000000ffff037224 */ /* 0x000fe400078e0014 */
[----:B------:R-:W-:-:S02]  /*100f0*/  @!P1 IMAD.MOV.U32 R21, RZ, RZ, R11 ;  /* 0x000000ffff159224 */ /* 0x000fc400078e000b */
[----:B------:R-:W-:Y:S01]  /*10100*/  @!P1 IMAD.MOV.U32 R54, RZ, RZ, R8 ;  /* 0x000000ffff369224 */ /* 0x000fe200078e0008 */
[----:B------:R-:W-:Y:S01]  /*10110*/  PRMT R75, R75, 0x5410, R3 ;  /* 0x000054104b4b7816 */ /* 0x000fe20000000003 */
[----:B------:R-:W-:Y:S01]  /*10120*/  IMAD.MOV.U32 R9, RZ, RZ, R55 ;  /* 0x000000ffff097224 */ /* 0x000fe200078e0037 */
[----:B------:R2:W0:Y:S01]  /*10130*/  SHFL.IDX PT, R3, R26, 0x1, 0x1c1f ;  /* 0x003c1f001a037f89 */ /* 0x00042200000e0000 */
[----:B---3--:R-:W-:Y:S02]  /*10140*/  @!P1 IMAD.MOV.U32 R68, RZ, RZ, R4 ;  /* 0x000000ffff449224 */ /* 0x008fe400078e0004 */
[----:B------:R-:W-:Y:S01]  /*10150*/  @!P1 IMAD.MOV.U32 R69, RZ, RZ, R5 ;  /* 0x000000ffff459224 */ /* 0x000fe200078e0005 */
[----:B-1----:R-:W-:Y:S01]  /*10160*/  PRMT R36, R9, 0x7610, R36 ;  /* 0x0000761009247816 */ /* 0x002fe20000000024 */
[----:B------:R-:W-:Y:S02]  /*10170*/  @!P1 IMAD.MOV.U32 R66, RZ, RZ, R6 ;  /* 0x000000ffff429224 */ /* 0x000fe400078e0006 */
[----:B------:R-:W-:-:S02]  /*10180*/  @!P1 IMAD.MOV.U32 R67, RZ, RZ, R7 ;  /* 0x000000ffff439224 */ /* 0x000fc400078e0007 */
[----:B------:R-:W-:Y:S02]  /*10190*/  IMAD.MOV.U32 R6, RZ, RZ, R68 ;  /* 0x000000ffff067224 */ /* 0x000fe400078e0044 */
[----:B------:R-:W-:Y:S02]  /*101a0*/  IMAD.MOV.U32 R7, RZ, RZ, R69 ;  /* 0x000000ffff077224 */ /* 0x000fe400078e0045 */
[----:B------:R-:W-:Y:S01]  /*101b0*/  IMAD.MOV.U32 R10, RZ, RZ, R21 ;  /* 0x000000ffff0a7224 */ /* 0x000fe200078e0015 */
[----:B-----5:R-:W-:Y:S01]  /*101c0*/  PRMT R65, R65, 0x5410, R6 ;  /* 0x0000541041417816 */ /* 0x020fe20000000006 */
        /* <DEDUP_REMOVED lines=8> */
[----:B0-2-4-:R-:W-:-:S07]  /*10250*/  PRMT R88, R5, 0x7610, R88 ;  /* 0x0000761005587816 */ /* 0x015fce0000000058 */
.L_x_7090:
        /* <DEDUP_REMOVED lines=20> */
[--C-:B------:R-:W-:Y:S02]  /*103a0*/  IMAD.X R5, R3, 0x1, R0.reuse, P1 ;  /* 0x0000000103057824 */ /* 0x100fe400008e0600 */
[----:B------:R-:W-:-:S04]  /*103b0*/  IMAD.X R9, R25, 0x1, R0, P2 ;  /* 0x0000000119097824 */ /* 0x000fc800010e0600 */
[----:B------:R-:W5:Y:S04]  /*103c0*/  LD.E.128 R4, desc[UR46][R4.64] ;  /* 0x0000002e04047980 */ /* 0x000f68000c101d00 */
[----:B------:R-:W5:Y:S02]  /*103d0*/  LD.E.128 R8, desc[UR46][R8.64] ;  /* 0x0000002e08087980 */ /* 0x000f64000c101d00 */
.L_x_6784:
[----:B------:R-:W-:Y:S05]  /*103e0*/  BSYNC B1 ;  /* 0x0000000000017941 */ /* 0x000fea0003800000 */
.L_x_6783:
[----:B------:R-:W0:Y:S01]  /*103f0*/  SYNCS.PHASECHK.TRANS64.TRYWAIT P1, [R2+URZ+0x38800], R13 ;  /* 0x0388000d020075a7 */ /* 0x000e22000802017f */
[----:B------:R-:W-:Y:S04]  /*10400*/  BSSY B1, `(.L_x_6785) ;  /* 0x0000002000017945 */ /* 0x000fe80003800000 */
[----:B0-----:R-:W-:Y:S05]  /*10410*/  @!P1 BRA `(.L_x_6786) ;  /* 0x0000026400c09947 */ /* 0x001fea0003800000 */
.L_x_7091:
[----:B------:R-:W-:Y:S05]  /*10420*/  BSYNC B1 ;  /* 0x0000000000017941 */ /* 0x000fea0003800000 */
.L_x_6785:
[----:B------:R-:W2:Y:S04]  /*10430*/  LDL R0, [R1+0x50] ;  /* 0x0000500001007983 */ /* 0x000ea80000100800 */
[----:B------:R-:W3:Y:S01]  /*10440*/  LDL R14, [R1+0x420] ;  /* 0x00042000010e7983 */ /* 0x000ee20000100800 */
[----:B-----5:R-:W-:Y:S02]  /*10450*/  IMAD.MOV.U32 R12, RZ, RZ, R7 ;  /* 0x000000ffff0c7224 */ /* 0x020fe400078e0007 */
[----:B0-----:R-:W-:-:S03]  /*10460*/  IMAD.MOV.U32 R13, RZ, RZ, R10 ;  /* 0x000000ffff0d7224 */ /* 0x001fc600078e000a */
[----:B------:R-:W-:Y:S01]  /*10470*/  PRMT R65, R12, 0x7610, R65 ;  /* 0x000076100c417816 */ /* 0x000fe20000000041 */
[----:B------:R-:W-:Y:S01]  /*10480*/  IMAD.MOV.U32 R12, RZ, RZ, R5 ;  /* 0x000000ffff0c7224 */ /* 0x000fe200078e0005 */
[----:B------:R-:W-:Y:S01]  /*10490*/  BSSY B1, `(.L_x_6787) ;  /* 0x0000076000017945 */ /* 0x000fe20003800000 */
[----:B------:R-:W-:Y:S01]  /*104a0*/  IMAD.MOV.U32 R3, RZ, RZ, R6 ;  /* 0x000000ffff037224 */ /* 0x000fe200078e0006 */
[----:B------:R-:W-:Y:S01]  /*104b0*/  PRMT R76, R13, 0x7610, R76 ;  /* 0x000076100d4c7816 */ /* 0x000fe2000000004c */
[----:B------:R-:W-:Y:S01]  /*104c0*/  IMAD.MOV.U32 R72, RZ, RZ, R9 ;  /* 0x000000ffff487224 */ /* 0x000fe200078e0009 */
[----:B------:R-:W-:Y:S01]  /*104d0*/  PRMT R77, R12, 0x7610, R77 ;  /* 0x000076100c4d7816 */ /* 0x000fe2000000004d */
[----:B--2---:R-:W-:-:S05]  /*104e0*/  IMAD R0, R0, -0x40, R27 ;  /* 0xffffffc000007824 */ /* 0x004fca00078e021b */
[----:B------:R-:W-:-:S04]  /*104f0*/  VIMNMX R0, R0, 0x40, PT ;  /* 0x0000004000007848 */ /* 0x000fc80003fe0100 */
[-C--:B------:R-:W-:Y:S02]  /*10500*/  ISETP.GE.OR P1, PT, R155, R0.reuse, P0 ;  /* 0x000000009b00720c */ /* 0x080fe40000726670 */
[----:B---3--:R-:W-:Y:S01]  /*10510*/  ISETP.GE.OR P0, PT, R14, R0, P0 ;  /* 0x000000000e00720c */ /* 0x008fe20000706670 */
[----:B------:R-:W-:Y:S02]  /*10520*/  IMAD.MOV.U32 R0, RZ, RZ, R4 ;  /* 0x000000ffff007224 */ /* 0x000fe400078e0004 */
[----:B------:R-:W-:-:S03]  /*10530*/  IMAD.MOV.U32 R14, RZ, RZ, R11 ;  /* 0x000000ffff0e7224 */ /* 0x000fc600078e000b */
[----:B------:R-:W-:Y:S01]  /*10540*/  PRMT R78, R0, 0x7610, R78 ;  /* 0x00007610004e7816 */ /* 0x000fe2000000004e */
[----:B------:R-:W-:Y:S01]  /*10550*/  IMAD.MOV.U32 R0, RZ, RZ, R8 ;  /* 0x000000ffff007224 */ /* 0x000fe200078e0008 */
[----:B------:R-:W-:-:S03]  /*10560*/  PRMT R75, R14, 0x7610, R75 ;  /* 0x000076100e4b7816 */ /* 0x000fc6000000004b */
[----:B------:R-:W-:Y:S05]  /*10570*/  @P1 BRA `(.L_x_6788) ;  /* 0x00000004009c1947 */ /* 0x000fea0003800000 */
[----:B------:R-:W-:Y:S01]  /*10580*/  IMAD.SHL.U32 R12, R158, 0x40, RZ ;  /* 0x000000409e0c7824 */ /* 0x000fe200078e00ff */
[----:B------:R-:W-:Y:S01]  /*10590*/  SHF.R.U64 R83, R54, 0x10, R55 ;  /* 0x0000001036537819 */ /* 0x000fe20000001237 */
[----:B------:R-:W-:Y:S01]  /*105a0*/  IMAD.IADD R13, R16, 0x1, R71 ;  /* 0x00000001100d7824 */ /* 0x000fe200078e0247 */
[----:B------:R-:W-:Y:S01]  /*105b0*/  SHF.R.U64 R82, R68, 0x10, R69 ;  /* 0x0000001044527819 */ /* 0x000fe20000001245 */
[----:B------:R-:W-:Y:S01]  /*105c0*/  IMAD.SHL.U32 R24, R221, 0x200, RZ ;  /* 0x00000200dd187824 */ /* 0x000fe200078e00ff */
[----:B------:R-:W-:Y:S02]  /*105d0*/  LOP3.LUT R14, R12, 0x1c0, RZ, 0xc0, !PT ;  /* 0x000001c00c0e7812 */ /* 0x000fe400078ec0ff */
[----:B------:R-:W-:Y:S02]  /*105e0*/  PRMT R70, R70, 0x5410, R83 ;  /* 0x0000541046467816 */ /* 0x000fe40000000053 */
[----:B------:R-:W-:Y:S02]  /*105f0*/  LOP3.LUT R12, R14, 0x38, R16, 0xf8, !PT ;  /* 0x000000380e0c7812 */ /* 0x000fe400078ef810 */
[----:B------:R-:W-:-:S02]  /*10600*/  SHF.R.U32.HI R25, RZ, 0x3, R14 ;  /* 0x00000003ff197819 */ /* 0x000fc4000001160e */
[----:B------:R-:W-:Y:S02]  /*10610*/  LOP3.LUT R13, R14, 0x38, R13, 0xf8, !PT ;  /* 0x000000380e0d7812 */ /* 0x000fe400078ef80d */
[C-C-:B------:R-:W-:Y:S02]  /*10620*/  LOP3.LUT R73, R24.reuse, R12, R25.reuse, 0xf6, !PT ;  /* 0x0000000c18497212 */ /* 0x140fe400078ef619 */
[----:B------:R-:W-:Y:S02]  /*10630*/  LOP3.LUT R25, R24, R13, R25, 0xf6, !PT ;  /* 0x0000000d18197212 */ /* 0x000fe400078ef619 */
[----:B------:R-:W-:Y:S01]  /*10640*/  PRMT R82, R65, 0x5432, R82 ;  /* 0x0000543241527816 */ /* 0x000fe20000000052 */
[--C-:B------:R-:W-:Y:S01]  /*10650*/  IMAD R73, R73, 0x2, R2.reuse ;  /* 0x0000000249497824 */ /* 0x100fe200078e0202 */
[----:B------:R-:W-:Y:S01]  /*10660*/  SHF.R.U32.HI R79, RZ, 0x10, R55 ;  /* 0x00000010ff4f7819 */ /* 0x000fe20000011637 */
[----:B------:R-:W-:Y:S01]  /*10670*/  IMAD R74, R25, 0x2, R2 ;  /* 0x00000002194a7824 */ /* 0x000fe200078e0202 */
[----:B------:R-:W-:Y:S01]  /*10680*/  SHF.R.U32.HI R84, RZ, 0x10, R69 ;  /* 0x00000010ff547819 */ /* 0x000fe20000011645 */
[----:B------:R-:W-:Y:S01]  /*10690*/  IMAD.U32 R83, R82, 0x10000, RZ ;  /* 0x0001000052537824 */ /* 0x000fe200078e00ff */
[----:B------:R-:W0:Y:S01]  /*106a0*/  LDS.128 R12, [R73+0x20400] ;  /* 0x02040000490c7984 */ /* 0x000e220000000c00 */
[--C-:B------:R-:W-:Y:S01]  /*106b0*/  SHF.R.U32.HI R81, RZ, 0x10, R21.reuse ;  /* 0x00000010ff517819 */ /* 0x100fe20000011615 */
[----:B------:R-:W-:Y:S01]  /*106c0*/  IMAD.U32 R69, R70, 0x10000, RZ ;  /* 0x0001000046457824 */ /* 0x000fe200078e00ff */
[----:B------:R-:W-:Y:S01]  /*106d0*/  SHF.R.U64 R80, R20, 0x10, R21 ;  /* 0x0000001014507819 */ /* 0x000fe20000001215 */
[----:B------:R-:W1:Y:S01]  /*106e0*/  LDS.128 R24, [R74+0x20400] ;  /* 0x020400004a187984 */ /* 0x000e620000000c00 */
[----:B------:R-:W-:-:S02]  /*106f0*/  PRMT R79, R36, 0x5410, R79 ;  /* 0x00005410244f7816 */ /* 0x000fc4000000004f */
[----:B------:R-:W-:Y:S02]  /*10700*/  PRMT R81, R85, 0x5410, R81 ;  /* 0x0000541055517816 */ /* 0x000fe40000000051 */
[----:B------:R-:W-:Y:S02]  /*10710*/  PRMT R84, R76, 0x5432, R84 ;  /* 0x000054324c547816 */ /* 0x000fe40000000054 */
[----:B------:R-:W-:Y:S02]  /*10720*/  LOP3.LUT R85, R82, 0xffff0000, RZ, 0xc0, !PT ;  /* 0xffff000052557812 */ /* 0x000fe400078ec0ff */
[--C-:B------:R-:W-:Y:S02]  /*10730*/  SHF.R.U64 R86, R66, 0x10, R67.reuse ;  /* 0x0000001042567819 */ /* 0x100fe40000001243 */
[----:B------:R-:W-:Y:S02]  /*10740*/  SHF.R.U32.HI R87, RZ, 0x10, R67 ;  /* 0x00000010ff577819 */ /* 0x000fe40000011643 */
[----:B------:R-:W-:-:S02]  /*10750*/  PRMT R80, R75, 0x5432, R80 ;  /* 0x000054324b507816 */ /* 0x000fc40000000050 */
[----:B------:R-:W-:Y:S02]  /*10760*/  PRMT R86, R36, 0x5432, R86 ;  /* 0x0000543224567816 */ /* 0x000fe40000000056 */
[----:B------:R-:W-:Y:S01]  /*10770*/  PRMT R87, R88, 0x5410, R87 ;  /* 0x0000541058577816 */ /* 0x000fe20000000057 */
[C---:B0-----:R-:W-:Y:S01]  /*10780*/  IMAD.U32 R20, R12.reuse, 0x10000, RZ ;  /* 0x000100000c147824 */ /* 0x041fe200078e00ff */
        /* <DEDUP_REMOVED lines=9> */
[----:B------:R-:W-:Y:S01]  /*10820*/  LOP3.LUT R55, R70, 0xffff0000, RZ, 0xc0, !PT ;  /* 0xffff000046377812 */ /* 0x000fe200078ec0ff */
[----:B------:R-:W-:Y:S01]  /*10830*/  FMUL.FTZ R93, R24, R85 ;  /* 0x00000055185d7220 */ /* 0x000fe20000410000 */
[C---:B------:R-:W-:Y:S01]  /*10840*/  FFMA.FTZ R89, R20.reuse, R69, -R89 ;  /* 0x0000004514597223 */ /* 0x040fe20000010859 */
[----:B------:R-:W-:Y:S01]  /*10850*/  FFMA.FTZ R91, R20, R83, R91 ;  /* 0x00000053145b7223 */ /* 0x000fe2000001005b */
[----:B------:R-:W-:-:S02]  /*10860*/  IMAD.U32 R69, R84, 0x10000, RZ ;  /* 0x0001000054457824 */ /* 0x000fc400078e00ff */
[-C--:B------:R-:W-:Y:S01]  /*10870*/  FMUL.FTZ R83, R24, R55.reuse ;  /* 0x0000003718537220 */ /* 0x080fe20000410000 */
[C---:B------:R-:W-:Y:S02]  /*10880*/  IMAD.U32 R20, R79.reuse, 0x10000, RZ ;  /* 0x000100004f147824 */ /* 0x040fe400078e00ff */
[----:B------:R-:W-:Y:S01]  /*10890*/  FFMA.FTZ R70, R12, R55, -R93 ;  /* 0x000000370c467223 */ /* 0x000fe2000001085d */
[----:B------:R-:W-:Y:S01]  /*108a0*/  FMUL.FTZ R24, R66, R69 ;  /* 0x0000004542187220 */ /* 0x000fe20000410000 */
[----:B------:R-:W-:Y:S01]  /*108b0*/  LOP3.LUT R84, R84, 0xffff0000, RZ, 0xc0, !PT ;  /* 0xffff000054547812 */ /* 0x000fe200078ec0ff */
[-C--:B------:R-:W-:Y:S01]  /*108c0*/  FMUL.FTZ R82, R66, R20.reuse ;  /* 0x0000001442527220 */ /* 0x080fe20000410000 */
[----:B------:R-:W-:Y:S01]  /*108d0*/  FFMA.FTZ R66, R12, R85, R83 ;  /* 0x000000550c427223 */ /* 0x000fe20000010053 */
[----:B------:R-:W-:Y:S01]  /*108e0*/  LOP3.LUT R12, R79, 0xffff0000, RZ, 0xc0, !PT ;  /* 0xffff00004f0c7812 */ /* 0x000fe200078ec0ff */
[----:B------:R-:W-:Y:S01]  /*108f0*/  FFMA.FTZ R55, R21, R20, -R24 ;  /* 0x0000001415377223 */ /* 0x000fe20000010818 */
[----:B------:R-:W-:-:S02]  /*10900*/  IMAD.U32 R67, R26, 0x10000, RZ ;  /* 0x000100001a437824 */ /* 0x000fc400078e00ff */
[C---:B------:R-:W-:Y:S01]  /*10910*/  FMUL.FTZ R88, R25.reuse, R84 ;  /* 0x0000005419587220 */ /* 0x040fe20000410000 */
[----:B------:R-:W-:Y:S02]  /*10920*/  IMAD.U32 R20, R80, 0x10000, RZ ;  /* 0x0001000050147824 */ /* 0x000fe400078e00ff */
[----:B------:R-:W-:Y:S01]  /*10930*/  FMUL.FTZ R90, R25, R12 ;  /* 0x0000000c195a7220 */ /* 0x000fe20000410000 */
[----:B------:R-:W-:Y:S02]  /*10940*/  IMAD.U32 R24, R86, 0x10000, RZ ;  /* 0x0001000056187824 */ /* 0x000fe400078e00ff */
[----:B------:R-:W-:Y:S01]  /*10950*/  FFMA.FTZ R82, R21, R69, R82 ;  /* 0x0000004515527223 */ /* 0x000fe20000010052 */
[----:B------:R-:W-:Y:S02]  /*10960*/  IMAD.U32 R68, R27, 0x10000, RZ ;  /* 0x000100001b447824 */ /* 0x000fe400078e00ff */
[----:B------:R-:W-:Y:S01]  /*10970*/  FMUL.FTZ R79, R67, R20 ;  /* 0x00000014434f7220 */ /* 0x000fe20000410000 */
[----:B------:R-:W-:-:S02]  /*10980*/  IMAD.U32 R25, R87, 0x10000, RZ ;  /* 0x0001000057197824 */ /* 0x000fc400078e00ff */
[----:B------:R-:W-:Y:S01]  /*10990*/  FMUL.FTZ R69, R67, R24 ;  /* 0x0000001843457220 */ /* 0x000fe20000410000 */
[----:B------:R-:W-:Y:S01]  /*109a0*/  FFMA.FTZ R88, R13, R12, -R88 ;  /* 0x0000000c0d587223 */ /* 0x000fe20000010858 */
[----:B------:R-:W-:Y:S02]  /*109b0*/  IMAD.U32 R21, R81, 0x10000, RZ ;  /* 0x0001000051157824 */ /* 0x000fe400078e00ff */
[----:B------:R-:W-:Y:S01]  /*109c0*/  FFMA.FTZ R67, R13, R84, R90 ;  /* 0x000000540d437223 */ /* 0x000fe2000001005a */
[----:B------:R-:W-:Y:S02]  /*109d0*/  IMAD.U32 R54, R15, 0x10000, RZ ;  /* 0x000100000f367824 */ /* 0x000fe400078e00ff */
[----:B------:R-:W-:Y:S01]  /*109e0*/  FMUL.FTZ R13, R68, R25 ;  /* 0x00000019440d7220 */ /* 0x000fe20000410000 */
[----:B------:R-:W-:Y:S02]  /*109f0*/  IMAD.U32 R36, R14, 0x10000, RZ ;  /* 0x000100000e247824 */ /* 0x000fe400078e00ff */
[-C--:B------:R-:W-:Y:S01]  /*10a00*/  FMUL.FTZ R83, R68, R21.reuse ;  /* 0x0000001544537220 */ /* 0x080fe20000410000 */
[----:B------:R-:W-:Y:S01]  /*10a10*/  LOP3.LUT R26, R26, 0xffff0000, RZ, 0xc0, !PT ;  /* 0xffff00001a1a7812 */ /* 0x000fe200078ec0ff */
[----:B------:R-:W-:Y:S01]  /*10a20*/  FFMA.FTZ R68, R54, R21, -R13 ;  /* 0x0000001536447223 */ /* 0x000fe2000001080d */
[----:B------:R-:W-:Y:S01]  /*10a30*/  FFMA.FTZ R69, R36, R20, -R69 ;  /* 0x0000001424457223 */ /* 0x000fe20000010845 */
[----:B------:R-:W-:Y:S01]  /*10a40*/  LOP3.LUT R13, R80, 0xffff0000, RZ, 0xc0, !PT ;  /* 0xffff0000500d7812 */ /* 0x000fe200078ec0ff */
[----:B------:R-:W-:Y:S01]  /*10a50*/  FFMA.FTZ R79, R36, R24, R79 ;  /* 0x00000018244f7223 */ /* 0x000fe2000001004f */
[----:B------:R-:W-:Y:S01]  /*10a60*/  LOP3.LUT R27, R27, 0xffff0000, RZ, 0xc0, !PT ;  /* 0xffff00001b1b7812 */ /* 0x000fe200078ec0ff */
[----:B------:R-:W-:Y:S01]  /*10a70*/  FFMA.FTZ R83, R54, R25, R83 ;  /* 0x0000001936537223 */ /* 0x000fe20000010053 */
[----:B------:R-:W-:Y:S01]  /*10a80*/  LOP3.LUT R21, R86, 0xffff0000, RZ, 0xc0, !PT ;  /* 0xffff000056157812 */ /* 0x000fe200078ec0ff */
[----:B------:R-:W-:Y:S01]  /*10a90*/  FMUL.FTZ R24, R26, R13 ;  /* 0x0000000d1a187220 */ /* 0x000fe20000410000 */
[----:B------:R-:W-:-:S02]  /*10aa0*/  LOP3.LUT R20, R87, 0xffff0000, RZ, 0xc0, !PT ;  /* 0xffff000057147812 */ /* 0x000fc400078ec0ff */
[----:B------:R-:W-:Y:S01]  /*10ab0*/  LOP3.LUT R12, R81, 0xffff0000, RZ, 0xc0, !PT ;  /* 0xffff0000510c7812 */ /* 0x000fe200078ec0ff */
[-C--:B------:R-:W-:Y:S01]  /*10ac0*/  FMUL.FTZ R25, R26, R21.reuse ;  /* 0x000000151a197220 */ /* 0x080fe20000410000 */
[----:B------:R-:W-:Y:S01]  /*10ad0*/  LOP3.LUT R14, R14, 0xffff0000, RZ, 0xc0, !PT ;  /* 0xffff00000e0e7812 */ /* 0x000fe200078ec0ff */
[----:B------:R-:W-:Y:S01]  /*10ae0*/  FMUL.FTZ R54, R27, R20 ;  /* 0x000000141b367220 */ /* 0x000fe20000410000 */
[----:B------:R-:W-:Y:S01]  /*10af0*/  LOP3.LUT R15, R15, 0xffff0000, RZ, 0xc0, !PT ;  /* 0xffff00000f0f7812 */ /* 0x000fe200078ec0ff */
[-C--:B------:R-:W-:Y:S02]  /*10b00*/  FMUL.FTZ R27, R27, R12.reuse ;  /* 0x0000000c1b1b7220 */ /* 0x080fe40000410000 */
        /* <DEDUP_REMOVED lines=14> */
.L_x_6788:
[----:B------:R-:W-:Y:S05]  /*10bf0*/  BSYNC B1 ;  /* 0x0000000000017941 */ /* 0x000fea0003800000 */
.L_x_6787:
[----:B------:R-:W-:Y:S02]  /*10c00*/  PRMT R3, R3, 0x5410, R0 ;  /* 0x0000541003037816 */ /* 0x000fe40000000000 */
[----:B------:R-:W-:Y:S01]  /*10c10*/  PRMT R55, R55, 0x5410, R72 ;  /* 0x0000541037377816 */ /* 0x000fe20000000048 */
[----:B------:R-:W-:Y:S06]  /*10c20*/  @P0 BRA `(.L_x_6779) ;  /* 0x0000000400940947 */ /* 0x000fec0003800000 */
[----:B0-----:R-:W2:Y:S04]  /*10c30*/  LDL R14, [R1+0x42c] ;  /* 0x00042c00010e7983 */ /* 0x001ea80000100800 */
[----:B------:R-:W3:Y:S04]  /*10c40*/  LDL R13, [R1+0x438] ;  /* 0x00043800010d7983 */ /* 0x000ee80000100800 */
[----:B------:R-:W4:Y:S04]  /*10c50*/  LDL R12, [R1+0x43c] ;  /* 0x00043c00010c7983 */ /* 0x000f280000100800 */
[----:B------:R-:W5:Y:S01]  /*10c60*/  LDL R66, [R1+0x428] ;  /* 0x0004280001427983 */ /* 0x000f620000100800 */
[----:B------:R-:W-:Y:S01]  /*10c70*/  IMAD.IADD R0, R16, 0x1, R71 ;  /* 0x0000000110007824 */ /* 0x000fe200078e0247 */
[----:B------:R-:W-:-:S02]  /*10c80*/  SHF.R.U64 R36, R8, 0x10, R9 ;  /* 0x0000001008247819 */ /* 0x000fc40000001209 */
[----:B------:R-:W-:Y:S02]  /*10c90*/  SHF.R.U64 R20, R6, 0x10, R7 ;  /* 0x0000001006147819 */ /* 0x000fe40000001207 */
[C---:B------:R-:W-:Y:S02]  /*10ca0*/  PRMT R36, R3.reuse, 0x5432, R36 ;  /* 0x0000543203247816 */ /* 0x040fe40000000024 */
[----:B------:R-:W-:Y:S02]  /*10cb0*/  SHF.R.U32.HI R54, RZ, 0x10, R9 ;  /* 0x00000010ff367819 */ /* 0x000fe40000011609 */
[----:B------:R-:W-:Y:S02]  /*10cc0*/  SHF.R.U32.HI R6, RZ, 0x10, R7 ;  /* 0x00000010ff067819 */ /* 0x000fe40000011607 */
[----:B------:R-:W-:Y:S02]  /*10cd0*/  PRMT R20, R3, 0x5410, R20 ;  /* 0x0000541003147816 */ /* 0x000fe40000000014 */
[----:B------:R-:W-:-:S02]  /*10ce0*/  PRMT R54, R55, 0x5432, R54 ;  /* 0x0000543237367816 */ /* 0x000fc40000000036 */
[----:B------:R-:W-:Y:S02]  /*10cf0*/  PRMT R65, R65, 0x5410, R6 ;  /* 0x0000541041417816 */ /* 0x000fe40000000006 */
[----:B--2---:R-:W-:-:S04]  /*10d00*/  LOP3.LUT R0, R14, 0x38, R0, 0xf8, !PT ;  /* 0x000000380e007812 */ /* 0x004fc800078ef800 */
[----:B---3--:R-:W-:-:S05]  /*10d10*/  LOP3.LUT R0, R0, R13, RZ, 0x3c, !PT ;  /* 0x0000000d00007212 */ /* 0x008fca00078e3cff */
[----:B----4-:R-:W-:Y:S02]  /*10d20*/  IMAD.IADD R21, R12, 0x1, R0 ;  /* 0x000000010c157824 */ /* 0x010fe400078e0200 */
[----:B-----5:R-:W0:Y:S02]  /*10d30*/  LDS.128 R12, [R66+0x20400] ;  /* 0x02040000420c7984 */ /* 0x020e240000000c00 */
[----:B------:R-:W-:Y:S01]  /*10d40*/  IMAD R2, R21, 0x2, R2 ;  /* 0x0000000215027824 */ /* 0x000fe200078e0202 */
[--C-:B------:R-:W-:Y:S02]  /*10d50*/  SHF.R.U64 R21, R4, 0x10, R5.reuse ;  /* 0x0000001004157819 */ /* 0x100fe40000001205 */
[----:B------:R-:W-:Y:S02]  /*10d60*/  SHF.R.U32.HI R4, RZ, 0x10, R5 ;  /* 0x00000010ff047819 */ /* 0x000fe40000011605 */
[----:B------:R-:W1:Y:S01]  /*10d70*/  LDS.128 R24, [R2+0x20400] ;  /* 0x0204000002187984 */ /* 0x000e620000000c00 */
[----:B------:R-:W-:-:S02]  /*10d80*/  SHF.R.U64 R5, R10, 0x10, R11 ;  /* 0x000000100a057819 */ /* 0x000fc4000000120b */
[----:B------:R-:W-:Y:S02]  /*10d90*/  SHF.R.U32.HI R10, RZ, 0x10, R11 ;  /* 0x00000010ff0a7819 */ /* 0x000fe4000001160b */
[----:B------:R-:W-:Y:S02]  /*10da0*/  PRMT R78, R78, 0x5410, R21 ;  /* 0x000054104e4e7816 */ /* 0x000fe40000000015 */
[----:B------:R-:W-:Y:S02]  /*10db0*/  PRMT R75, R75, 0x5410, R10 ;  /* 0x000054104b4b7816 */ /* 0x000fe4000000000a */
[----:B------:R-:W-:Y:S01]  /*10dc0*/  PRMT R77, R77, 0x5410, R4 ;  /* 0x000054104d4d7816 */ /* 0x000fe20000000004 */
[----:B------:R-:W-:Y:S01]  /*10dd0*/  IMAD.U32 R21, R78, 0x10000, RZ ;  /* 0x000100004e157824 */ /* 0x000fe200078e00ff */
[----:B------:R-:W-:Y:S02]  /*10de0*/  PRMT R76, R76, 0x5410, R5 ;  /* 0x000054104c4c7816 */ /* 0x000fe40000000005 */
[----:B------:R-:W-:Y:S01]  /*10df0*/  LOP3.LUT R78, R78, 0xffff0000, RZ, 0xc0, !PT ;  /* 0xffff00004e4e7812 */ /* 0x000fe200078ec0ff */
[C---:B0-----:R-:W-:Y:S01]  /*10e00*/  IMAD.U32 R0, R12.reuse, 0x10000, RZ ;  /* 0x000100000c007824 */ /* 0x041fe200078e00ff */
        /* <DEDUP_REMOVED lines=10> */
[C---:B------:R-:W-:Y:S01]  /*10eb0*/  LOP3.LUT R14, R15.reuse, 0xffff0000, RZ, 0xc0, !PT ;  /* 0xffff00000f0e7812 */ /* 0x040fe200078ec0ff */
[----:B------:R-:W-:Y:S01]  /*10ec0*/  IMAD.U32 R7, R15, 0x10000, RZ ;  /* 0x000100000f077824 */ /* 0x000fe200078e00ff */
[C---:B------:R-:W-:Y:S01]  /*10ed0*/  LOP3.LUT R13, R26.reuse, 0xffff0000, RZ, 0xc0, !PT ;  /* 0xffff00001a0d7812 */ /* 0x040fe200078ec0ff */
[----:B------:R-:W-:-:S02]  /*10ee0*/  IMAD.U32 R11, R26, 0x10000, RZ ;  /* 0x000100001a0b7824 */ /* 0x000fc400078e00ff */
[----:B------:R-:W-:Y:S01]  /*10ef0*/  FMUL.FTZ R55, R8, R25 ;  /* 0x0000001908377220 */ /* 0x000fe20000410000 */
[C---:B------:R-:W-:Y:S01]  /*10f00*/  IMAD.U32 R15, R27.reuse, 0x10000, RZ ;  /* 0x000100001b0f7824 */ /* 0x040fe200078e00ff */
[----:B------:R-:W-:Y:S01]  /*10f10*/  LOP3.LUT R26, R27, 0xffff0000, RZ, 0xc0, !PT ;  /* 0xffff00001b1a7812 */ /* 0x000fe200078ec0ff */
[----:B------:R-:W-:Y:S02]  /*10f20*/  IMAD.U32 R27, R54, 0x10000, RZ ;  /* 0x00010000361b7824 */ /* 0x000fe400078e00ff */
[-C--:B------:R-:W-:Y:S01]  /*10f30*/  FMUL.FTZ R67, R8, R21.reuse ;  /* 0x0000001508437220 */ /* 0x080fe20000410000 */
[----:B------:R-:W-:Y:S01]  /*10f40*/  FFMA.FTZ R55, R0, R21, -R55 ;  /* 0x0000001500377223 */ /* 0x000fe20000010837 */
[----:B------:R-:W-:Y:S02]  /*10f50*/  IMAD.U32 R21, R77, 0x10000, RZ ;  /* 0x000100004d157824 */ /* 0x000fe400078e00ff */
[----:B------:R-:W-:Y:S01]  /*10f60*/  FMUL.FTZ R69, R10, R27 ;  /* 0x0000001b0a457220 */ /* 0x000fe20000410000 */
[----:B------:R-:W-:Y:S01]  /*10f70*/  FFMA.FTZ R67, R0, R25, R67 ;  /* 0x0000001900437223 */ /* 0x000fe20000010043 */
[----:B------:R-:W-:-:S02]  /*10f80*/  IMAD.U32 R8, R75, 0x10000, RZ ;  /* 0x000100004b087824 */ /* 0x000fc400078e00ff */
[-C--:B------:R-:W-:Y:S01]  /*10f90*/  FMUL.FTZ R25, R10, R21.reuse ;  /* 0x000000150a197220 */ /* 0x080fe20000410000 */
[----:B------:R-:W-:Y:S02]  /*10fa0*/  IMAD.U32 R0, R65, 0x10000, RZ ;  /* 0x0001000041007824 */ /* 0x000fe400078e00ff */
[----:B------:R-:W-:Y:S01]  /*10fb0*/  FFMA.FTZ R69, R4, R21, -R69 ;  /* 0x0000001504457223 */ /* 0x000fe20000010845 */
[C---:B------:R-:W-:Y:S01]  /*10fc0*/  FMUL.FTZ R10, R15.reuse, R8 ;  /* 0x000000080f0a7220 */ /* 0x040fe20000410000 */
[----:B------:R-:W-:Y:S01]  /*10fd0*/  LOP3.LUT R36, R36, 0xffff0000, RZ, 0xc0, !PT ;  /* 0xffff000024247812 */ /* 0x000fe200078ec0ff */
[-C--:B------:R-:W-:Y:S01]  /*10fe0*/  FMUL.FTZ R21, R15, R0.reuse ;  /* 0x000000000f157220 */ /* 0x080fe20000410000 */
[----:B------:R-:W-:Y:S01]  /*10ff0*/  LOP3.LUT R77, R77, 0xffff0000, RZ, 0xc0, !PT ;  /* 0xffff00004d4d7812 */ /* 0x000fe200078ec0ff */
[C---:B------:R-:W-:Y:S01]  /*11000*/  FFMA.FTZ R15, R7.reuse, R0, -R10 ;  /* 0x00000000070f7223 */ /* 0x040fe2000001080a */
[----:B------:R-:W-:Y:S01]  /*11010*/  FFMA.FTZ R25, R4, R27, R25 ;  /* 0x0000001b04197223 */ /* 0x000fe20000010019 */
[----:B------:R-:W-:Y:S01]  /*11020*/  FFMA.FTZ R21, R7, R8, R21 ;  /* 0x0000000807157223 */ /* 0x000fe20000010015 */
[----:B------:R-:W-:Y:S01]  /*11030*/  LOP3.LUT R7, R54, 0xffff0000, RZ, 0xc0, !PT ;  /* 0xffff000036077812 */ /* 0x000fe200078ec0ff */
[C---:B------:R-:W-:Y:S01]  /*11040*/  FMUL.FTZ R0, R9.reuse, R36 ;  /* 0x0000002409007220 */ /* 0x040fe20000410000 */
[-C--:B------:R-:W-:Y:S01]  /*11050*/  FMUL.FTZ R8, R9, R78.reuse ;  /* 0x0000004e09087220 */ /* 0x080fe20000410000 */
[C---:B------:R-:W-:Y:S01]  /*11060*/  IMAD.U32 R4, R76.reuse, 0x10000, RZ ;  /* 0x000100004c047824 */ /* 0x040fe200078e00ff */
[----:B------:R-:W-:Y:S01]  /*11070*/  LOP3.LUT R76, R76, 0xffff0000, RZ, 0xc0, !PT ;  /* 0xffff00004c4c7812 */ /* 0x000fe200078ec0ff */
[C---:B------:R-:W-:Y:S01]  /*11080*/  FMUL.FTZ R9, R24.reuse, R7 ;  /* 0x0000000718097220 */ /* 0x040fe20000410000 */
[----:B------:R-:W-:Y:S01]  /*11090*/  FFMA.FTZ R78, R3, R78, -R0 ;  /* 0x0000004e034e7223 */ /* 0x000fe20000010800 */
[----:B------:R-:W-:Y:S01]  /*110a0*/  FMUL.FTZ R24, R24, R77 ;  /* 0x0000004d18187220 */ /* 0x000fe20000410000 */
[----:B------:R-:W-:-:S02]  /*110b0*/  IMAD.U32 R0, R20, 0x10000, RZ ;  /* 0x0001000014007824 */ /* 0x000fc400078e00ff */
[----:B------:R-:W-:Y:S01]  /*110c0*/  FFMA.FTZ R8, R3, R36, R8 ;  /* 0x0000002403087223 */ /* 0x000fe20000010008 */
[C---:B------:R-:W-:Y:S01]  /*110d0*/  FFMA.FTZ R10, R12.reuse, R77, -R9 ;  /* 0x0000004d0c0a7223 */ /* 0x040fe20000010809 */
[----:B------:R-:W-:Y:S01]  /*110e0*/  FFMA.FTZ R24, R12, R7, R24 ;  /* 0x000000070c187223 */ /* 0x000fe20000010018 */
[C---:B------:R-:W-:Y:S01]  /*110f0*/  FMUL.FTZ R36, R11.reuse, R4 ;  /* 0x000000040b247220 */ /* 0x040fe20000410000 */
[----:B------:R-:W-:Y:S01]  /*11100*/  FMUL.FTZ R12, R11, R0 ;  /* 0x000000000b0c7220 */ /* 0x000fe20000410000 */
[----:B------:R-:W-:Y:S01]  /*11110*/  LOP3.LUT R75, R75, 0xffff0000, RZ, 0xc0, !PT ;  /* 0xffff00004b4b7812 */ /* 0x000fe200078ec0ff */
[----:B------:R-:W-:Y:S01]  /*11120*/  FMUL.FTZ R3, R13, R76 ;  /* 0x0000004c0d037220 */ /* 0x000fe20000410000 */
[----:B------:R-:W-:Y:S01]  /*11130*/  LOP3.LUT R20, R20, 0xffff0000, RZ, 0xc0, !PT ;  /* 0xffff000014147812 */ /* 0x000fe200078ec0ff */
[----:B------:R-:W-:Y:S01]  /*11140*/  FFMA.FTZ R36, R5, R0, -R36 ;  /* 0x0000000005247223 */ /* 0x000fe20000010824 */
[----:B------:R-:W-:Y:S01]  /*11150*/  LOP3.LUT R65, R65, 0xffff0000, RZ, 0xc0, !PT ;  /* 0xffff000041417812 */ /* 0x000fe200078ec0ff */
[----:B------:R-:W-:Y:S01]  /*11160*/  FFMA.FTZ R12, R5, R4, R12 ;  /* 0x00000004050c7223 */ /* 0x000fe2000001000c */
[----:B------:R-:W-:Y:S01]  /*11170*/  FMUL.FTZ R5, R26, R75 ;  /* 0x0000004b1a057220 */ /* 0x000fe20000410000 */
[-C--:B------:R-:W-:Y:S01]  /*11180*/  FMUL.FTZ R13, R13, R20.reuse ;  /* 0x000000140d0d7220 */ /* 0x080fe20000410000 */
[----:B------:R-:W-:Y:S01]  /*11190*/  FFMA.FTZ R3, R6, R20, -R3 ;  /* 0x0000001406037223 */ /* 0x000fe20000010803 */
[-C--:B------:R-:W-:Y:S01]  /*111a0*/  FMUL.FTZ R26, R26, R65.reuse ;  /* 0x000000411a1a7220 */ /* 0x080fe20000410000 */
[----:B------:R-:W-:Y:S01]  /*111b0*/  FFMA.FTZ R0, R14, R65, -R5 ;  /* 0x000000410e007223 */ /* 0x000fe20000010805 */
        /* <DEDUP_REMOVED lines=12> */
.L_x_6779:
[----:B------:R-:W-:Y:S05]  /*11280*/  BSYNC B0 ;  /* 0x0000000000007941 */ /* 0x000fea0003800000 */
.L_x_6765:
[----:B------:R-:W-:Y:S01]  /*11290*/  @!PT LDS RZ, [RZ] ;  /* 0x00000000fffff984 */ /* 0x000fe20000000800 */
[----:B------:R-:W-:Y:S01]  /*112a0*/  @!PT LDS RZ, [RZ] ;  /* 0x00000000fffff984 */ /* 0x000fe20000000800 */
[----:B------:R-:W-:Y:S01]  /*112b0*/  @!PT LDS RZ, [RZ] ;  /* 0x00000000fffff984 */ /* 0x000fe20000000800 */
[----:B------:R-:W-:Y:S01]  /*112c0*/  @!PT LDS RZ, [RZ] ;  /* 0x00000000fffff984 */ /* 0x000fe20000000800 */
[----:B------:R3:W-:Y:S06]  /*112d0*/  MEMBAR.ALL.CTA ;  /* 0x0000000000007992 */ /* 0x0007ec0000008000 */
[----:B---3--:R-:W3:Y:S01]  /*112e0*/  FENCE.VIEW.ASYNC.S ;  /* 0x00000000000073c6 */ /* 0x008ee20000000000 */
[----:B------:R-:W-:Y:S05]  /*112f0*/  WARPSYNC.ALL ;  /* 0x0000000000007948 */ /* 0x000fea0003800000 */
[----:B---3--:R-:W-:Y:S06]  /*11300*/  BAR.SYNC.DEFER_BLOCKING 0xd, 0x80 ;  /* 0x0342000000007b1d */ /* 0x008fec0000010000 */
.L_x_6762:
[----:B012---:R-:W-:Y:S01]  /*11310*/  IMAD.U32 R6, RZ, RZ, UR44 ;  /* 0x0000002cff067e24 */ /* 0x007fe2000f8e00ff */
[----:B------:R-:W-:Y:S01]  /*11320*/  UIADD3 UR4, UP0, UR38, 0x1d8, URZ ;  /* 0x000001d826047890 */ /* 0x000fe2000ff1e03f */
[----:B------:R-:W-:Y:S01]  /*11330*/  IMAD.U32 R7, RZ, RZ, UR45 ;  /* 0x0000002dff077e24 */ /* 0x000fe2000f8e00ff */
[----:B------:R-:W-:Y:S01]  /*11340*/  STL.64 [R1+0x1c0], R28 ;  /* 0x0001c01c01007387 */ /* 0x000fe20000100a00 */
[----:B------:R-:W-:Y:S01]  /*11350*/  IMAD.MOV.U32 R4, RZ, RZ, R53 ;  /* 0x000000ffff047224 */ /* 0x000fe200078e0035 */
[----:B------:R-:W-:Y:S01]  /*11360*/  UIADD3.X UR5, URZ, UR37, URZ, UP0, !UPT ;  /* 0x000000253f057290 */ /* 0x000fe200087fe43f */
[----:B------:R-:W-:Y:S02]  /*11370*/  IMAD.MOV.U32 R5, RZ, RZ, R52 ;  /* 0x000000ffff057224 */ /* 0x000fe400078e0034 */
[----:B------:R-:W-:Y:S02]  /*11380*/  IMAD.MOV.U32 R8, RZ, RZ, R60 ;  /* 0x000000ffff087224 */ /* 0x000fe400078e003c */
[----:B------:R-:W-:Y:S01]  /*11390*/  IMAD.MOV.U32 R9, RZ, RZ, R59 ;  /* 0x000000ffff097224 */ /* 0x000fe200078e003b */
[----:B------:R0:W-:Y:S01]  /*113a0*/  STL.128 [R1+0x150], R4 ;  /* 0x0001500401007387 */ /* 0x0001e20000100c00 */
[----:B------:R-:W-:-:S02]  /*113b0*/  IMAD.MOV.U32 R10, RZ, RZ, R63 ;  /* 0x000000ffff0a7224 */ /* 0x000fc400078e003f */
[----:B------:R-:W-:Y:S02]  /*113c0*/  IMAD.MOV.U32 R11, RZ, RZ, R64 ;  /* 0x000000ffff0b7224 */ /* 0x000fe400078e0040 */
[----:B------:R-:W-:Y:S02]  /*113d0*/  IMAD.U32 R0, RZ, RZ, UR38 ;  /* 0x00000026ff007e24 */ /* 0x000fe4000f8e00ff */
[----:B------:R-:W-:Y:S01]  /*113e0*/  IMAD.U32 R3, RZ, RZ, UR37 ;  /* 0x00000025ff037e24 */ /* 0x000fe2000f8e00ff */
[----:B------:R1:W-:Y:S01]  /*113f0*/  STL.128 [R1+0x130], R8 ;  /* 0x0001300801007387 */ /* 0x0003e20000100c00 */
[----:B------:R-:W-:Y:S02]  /*11400*/  IMAD.U32 R2, RZ, RZ, UR36 ;  /* 0x00000024ff027e24 */ /* 0x000fe4000f8e00ff */
[----:B0-----:R-:W-:Y:S02]  /*11410*/  IMAD.MOV.U32 R4, RZ, RZ, R47 ;  /* 0x000000ffff047224 */ /* 0x001fe400078e002f */
[----:B------:R-:W-:-:S02]  /*11420*/  IMAD.MOV.U32 R5, RZ, RZ, R62 ;  /* 0x000000ffff057224 */ /* 0x000fc400078e003e */
[----:B------:R-:W-:Y:S02]  /*11430*/  IMAD.MOV.U32 R6, RZ, RZ, R37 ;  /* 0x000000ffff067224 */ /* 0x000fe400078e0025 */
[----:B------:R-:W-:Y:S02]  /*11440*/  IMAD.MOV.U32 R7, RZ, RZ, R38 ;  /* 0x000000ffff077224 */ /* 0x000fe400078e0026 */
[----:B-1----:R-:W-:Y:S02]  /*11450*/  IMAD.MOV.U32 R8, RZ, RZ, R51 ;  /* 0x000000ffff087224 */ /* 0x002fe400078e0033 */
[----:B------:R-:W-:Y:S01]  /*11460*/  IMAD.MOV.U32 R9, RZ, RZ, R50 ;  /* 0x000000ffff097224 */ /* 0x000fe200078e0032 */
[----:B------:R0:W-:Y:S01]  /*11470*/  STL.128 [R1+0x190], R4 ;  /* 0x0001900401007387 */ /* 0x0001e20000100c00 */
[----:B------:R-:W-:Y:S02]  /*11480*/  IMAD.MOV.U32 R10, RZ, RZ, R48 ;  /* 0x000000ffff0a7224 */ /* 0x000fe400078e0030 */
[----:B------:R-:W-:-:S05]  /*11490*/  IMAD.MOV.U32 R11, RZ, RZ, R49 ;  /* 0x000000ffff0b7224 */ /* 0x000fca00078e0031 */
[----:B------:R1:W-:Y:S01]  /*114a0*/  STL.128 [R1+0x170], R8 ;  /* 0x0001700801007387 */ /* 0x0003e20000100c00 */
[----:B0-----:R-:W-:Y:S02]  /*114b0*/  IMAD.MOV.U32 R4, RZ, RZ, R45 ;  /* 0x000000ffff047224 */ /* 0x001fe400078e002d */
[----:B------:R-:W-:Y:S02]  /*114c0*/  IMAD.MOV.U32 R5, RZ, RZ, R61 ;  /* 0x000000ffff057224 */ /* 0x000fe400078e003d */
[----:B------:R-:W-:Y:S02]  /*114d0*/  IMAD.MOV.U32 R6, RZ, RZ, R40 ;  /* 0x000000ffff067224 */ /* 0x000fe400078e0028 */
[----:B------:R-:W-:Y:S02]  /*114e0*/  IMAD.MOV.U32 R7, RZ, RZ, R58 ;  /* 0x000000ffff077224 */ /* 0x000fe400078e003a */
[----:B-1----:R-:W-:Y:S02]  /*114f0*/  IMAD.U32 R9, RZ, RZ, UR43 ;  /* 0x0000002bff097e24 */ /* 0x002fe4000f8e00ff */
[----:B------:R-:W-:Y:S01]  /*11500*/  IMAD.U32 R8, RZ, RZ, UR4 ;  /* 0x00000004ff087e24 */ /* 0x000fe2000f8e00ff */
[----:B------:R0:W-:Y:S02]  /*11510*/  STL.128 [R1+0x1a0], R4 ;  /* 0x0001a00401007387 */ /* 0x0001e40000100c00 */
[----:B0-----:R-:W-:-:S02]  /*11520*/  IMAD.MOV.U32 R4, RZ, RZ, R32 ;  /* 0x000000ffff047224 */ /* 0x001fc400078e0020 */
[----:B------:R-:W-:Y:S02]  /*11530*/  IMAD.MOV.U32 R5, RZ, RZ, R31 ;  /* 0x000000ffff057224 */ /* 0x000fe400078e001f */
[----:B------:R-:W-:Y:S02]  /*11540*/  IMAD.MOV.U32 R6, RZ, RZ, R44 ;  /* 0x000000ffff067224 */ /* 0x000fe400078e002c */
[----:B------:R-:W-:-:S05]  /*11550*/  IMAD.MOV.U32 R7, RZ, RZ, R43 ;  /* 0x000000ffff077224 */ /* 0x000fca00078e002b */
[----:B------:R0:W-:Y:S02]  /*11560*/  STL.128 [R1+0x1b0], R4 ;  /* 0x0001b00401007387 */ /* 0x0001e40000100c00 */
[----:B0-----:R-:W-:Y:S02]  /*11570*/  IMAD.MOV.U32 R6, RZ, RZ, R42 ;  /* 0x000000ffff067224 */ /* 0x001fe400078e002a */
[----:B------:R-:W-:Y:S02]  /*11580*/  IMAD.MOV.U32 R7, RZ, RZ, R41 ;  /* 0x000000ffff077224 */ /* 0x000fe400078e0029 */
[----:B------:R-:W-:Y:S02]  /*11590*/  IMAD.MOV.U32 R4, RZ, RZ, R0 ;  /* 0x000000ffff047224 */ /* 0x000fe400078e0000 */
[----:B------:R-:W-:Y:S02]  /*115a0*/  IMAD.MOV.U32 R5, RZ, RZ, R3 ;  /* 0x000000ffff057224 */ /* 0x000fe400078e0003 */
[----:B------:R-:W-:-:S02]  /*115b0*/  IMAD.U32 R0, RZ, RZ, UR39 ;  /* 0x00000027ff007e24 */ /* 0x000fc4000f8e00ff */
[----:B------:R-:W-:Y:S01]  /*115c0*/  IMAD.U32 R3, RZ, RZ, UR40 ;  /* 0x00000028ff037e24 */ /* 0x000fe2000f8e00ff */
[----:B------:R0:W-:Y:S04]  /*115d0*/  STL.128 [R1+0x140], R4 ;  /* 0x0001400401007387 */ /* 0x0001e80000100c00 */
[----:B------:R-:W-:Y:S01]  /*115e0*/  STL.64 [R1+0x128], R2 ;  /* 0x0001280201007387 */ /* 0x000fe20000100a00 */
[----:B0-----:R-:W-:Y:S02]  /*115f0*/  IMAD.MOV.U32 R6, RZ, RZ, R30 ;  /* 0x000000ffff067224 */ /* 0x001fe400078e001e */
[----:B------:R-:W-:Y:S02]  /*11600*/  IMAD.MOV.U32 R7, RZ, RZ, R33 ;  /* 0x000000ffff077224 */ /* 0x000fe400078e0021 */
[----:B------:R-:W-:-:S02]  /*11610*/  IMAD.MOV.U32 R4, RZ, RZ, R0 ;  /* 0x000000ffff047224 */ /* 0x000fc400078e0000 */
[----:B------:R-:W-:Y:S02]  /*11620*/  IMAD.MOV.U32 R5, RZ, RZ, R9 ;  /* 0x000000ffff057224 */ /* 0x000fe400078e0009 */
[----:B------:R-:W-:Y:S02]  /*11630*/  IMAD.U32 R9, RZ, RZ, UR5 ;  /* 0x00000005ff097e24 */ /* 0x000fe4000f8e00ff */
[----:B------:R-:W-:Y:S01]  /*11640*/  IMAD.U32 R0, RZ, RZ, UR38 ;  /* 0x00000026ff007e24 */ /* 0x000fe2000f8e00ff */
[----:B------:R0:W-:Y:S03]  /*11650*/  STL.128 [R1+0x160], R4 ;  /* 0x0001600401007387 */ /* 0x0001e60000100c00 */
[----:B------:R-:W-:Y:S02]  /*11660*/  VIADD R0, R0, 0x128 ;  /* 0x0000012800007836 */ /* 0x000fe40000000000 */
[----:B0-----:R-:W-:-:S02]  /*11670*/  IMAD.MOV.U32 R4, RZ, RZ, R34 ;  /* 0x000000ffff047224 */ /* 0x001fc400078e0022 */
[----:B------:R-:W-:Y:S02]  /*11680*/  IMAD.MOV.U32 R5, RZ, RZ, R35 ;  /* 0x000000ffff057224 */ /* 0x000fe400078e0023 */
[----:B------:R-:W-:Y:S02]  /*11690*/  IMAD.MOV.U32 R6, RZ, RZ, R8 ;  /* 0x000000ffff067224 */ /* 0x000fe400078e0008 */
[----:B------:R-:W-:Y:S02]  /*116a0*/  IMAD.MOV.U32 R7, RZ, RZ, R9 ;  /* 0x000000ffff077224 */ /* 0x000fe400078e0009 */
[----:B------:R-:W-:-:S03]  /*116b0*/  VIADD R8, R23, 0xffffffff ;  /* 0xffffffff17087836 */ /* 0x000fc60000000000 */
[----:B------:R0:W-:Y:S04]  /*116c0*/  STL.128 [R1+0x180], R4 ;  /* 0x0001800401007387 */ /* 0x0001e80000100c00 */
[----:B0-----:R-:W-:Y:S05]  /*116d0*/  CALL.REL.NOINC `($_ZN7cutlass13device_kernelIN5flash11enable_sm90INS1_16FlashAttnFwdSm90INS1_25CollectiveMainloopFwdSm90ILi2EN4cute5tupleIJNS5_1CILi1EEES8_S8_EEENS6_IJNS7_ILi64EEESA_SA_EEELi512ENS_10bfloat16_tEfNS_4arch4Sm90ELb0ELb1ELb1ELb1ELb1ELb1ELb1ELb0ELb0ELb1ELb0ELb0EEENS1_21CollectiveEpilogueFwdINS6_IJSA_NS7_ILi512EEESA_EEES9_SC_SE_Li256ELb1ELb1ELb0ELb0EEENS1_36VarlenDynamicPersistentTileSchedulerILi64ELi64ELi256ELi128ELb0ELb1ELb1ELb1ELb0ELb1EEEEEEEEEvNT_6ParamsE$_ZZN5flash25CollectiveMainloopFwdSm90ILi2EN4cute5tupleIJNS1_1CILi1EEES4_S4_EEENS2_IJNS3_ILi64EEES6_S6_EEELi512EN7cutlass10bfloat16_tEfNS8_4arch4Sm90ELb0ELb1ELb1ELb1ELb1ELb1ELb1ELb0ELb0ELb1ELb0ELb0EE3mmaINS_16FlashAttnFwdSm90ISC_NS_21CollectiveEpilogueFwdINS2_IJS6_NS3_ILi512EEES6_EEES5_S9_SB_Li256ELb1ELb1ELb0ELb0EEENS_36VarlenDynamicPersistentTileSchedulerILi64ELi64ELi256ELi128ELb0ELb1ELb1ELb1ELb0ELb1EEEE13SharedStorageENS1_6TensorINS1_11ArrayEngineIfLm128EEENS1_6LayoutINS2_IJNS2_IJNS3_ILi2EEESR_NS3_ILi32EEEEEES4_S4_EEENS2_IJNS2_IJS4_SR_NS3_ILi4EEEEEENS3_ILi0EEESX_EEEEEEENS_7SoftmaxILi2ELi0EEEEEbRKNSC_6ParamsENS8_13PipelineAsyncILi2EEES17_RNS8_13PipelineStateILj2EEERT0_RT1_iRiRKNS_16SeqlenInfoQKNewKILb1ELb1EEENS2_IJiiiiEEERT_ENKUliT_T0_T1_E_clIZSD_ISM_S10_S12_EbS15_S17_S17_S1A_S1C_S1E_iS1F_S1J_S1K_S1M_EUlRS1N_iE0_NS3_ILb1EEES1U_EEDaiS1N_S1O_S1P_) ;  /* 0x0000029000487944 */ /* 0x001fea0003c00000 */
[----:B------:R-:W2:Y:S01]  /*116e0*/  LDL R2, [R1+0x50] ;  /* 0x0000500001027983 */ /* 0x000ea20000100800 */
[----:B------:R-:W0:Y:S08]  /*116f0*/  LDC R0, c[0x0][0x448] ;  /* 0x00011200ff007b82 */ /* 0x000e300000000800 */
[----:B------:R-:W1:Y:S01]  /*11700*/  LDC.64 R6, c[0x0][0xad8] ;  /* 0x0002b600ff067b82 */ /* 0x000e620000000a00 */
[----:B0-----:R-:W-:-:S13]  /*11710*/  ISETP.NE.AND P0, PT, R0, 0x1, PT ;  /* 0x000000010000780c */ /* 0x001fda0003f05270 */
[----:B------:R-:W0:Y:S08]  /*11720*/  @P0 LDC R3, c[0x0][0x44c] ;  /* 0x00011300ff030b82 */ /* 0x000e300000000800 */
[----:B------:R-:W3:Y:S01]  /*11730*/  @P0 LDC R4, c[0x0][0x450] ;  /* 0x00011400ff040b82 */ /* 0x000ee20000000800 */
[----:B--2---:R-:W-:-:S04]  /*11740*/  IMAD.SHL.U32 R2, R2, 0x40, RZ ;  /* 0x0000004002027824 */ /* 0x004fc800078e00ff */
[----:B0-----:R-:W-:-:S04]  /*11750*/  @P0 IMAD.HI.U32 R3, R2, R3, RZ ;  /* 0x0000000302030227 */ /* 0x001fc800078e00ff */
[----:B------:R-:W-:Y:S01]  /*11760*/  IMAD.MOV.U32 R0, RZ, RZ, R2 ;  /* 0x000000ffff007224 */ /* 0x000fe200078e0002 */
[----:B---3--:R-:W-:Y:S02]  /*11770*/  @P0 SHF.R.U32.HI R0, RZ, R4, R3 ;  /* 0x00000004ff000219 */ /* 0x008fe40000011603 */
[----:B-1----:R-:W-:-:S03]  /*11780*/  ISETP.GE.AND P0, PT, R7, 0x1, PT ;  /* 0x000000010700780c */ /* 0x002fc60003f06270 */
[----:B------:R-:W-:Y:S02]  /*11790*/  IMAD.IADD R191, R191, 0x1, R0 ;  /* 0x00000001bfbf7824 */ /* 0x000fe400078e0200 */
[----:B------:R-:W-:Y:S02]  /*117a0*/  VIADD R0, R23, 0xfffffffe ;  /* 0xfffffffe17007836 */ /* 0x000fe40000000000 */
[----:B------:R-:W-:-:S06]  /*117b0*/  IMAD.IADD R6, R191, 0x1, R6 ;  /* 0x00000001bf067824 */ /* 0x000fcc00078e0206 */
        /* <DEDUP_REMOVED lines=12> */
.L_x_6791:
[----:B------:R-:W-:-:S13]  /*11880*/  ISETP.NE.AND P0, PT, R7, 0x1, PT ;  /* 0x000000010700780c */ /* 0x000fda0003f05270 */
[----:B------:R-:W0:Y:S02]  /*11890*/  @P0 LDC.64 R4, c[0x0][0xae0] ;  /* 0x0002b800ff040b82 */ /* 0x000e240000000a00 */
[----:B0-----:R-:W-:-:S05]  /*118a0*/  @P0 IMAD.HI.U32 R4, R3, R4, RZ ;  /* 0x0000000403040227 */ /* 0x001fca00078e00ff */
[----:B------:R-:W-:-:S07]  /*118b0*/  @P0 SHF.R.U32.HI R3, RZ, R5, R4 ;  /* 0x00000005ff030219 */ /* 0x000fce0000011604 */
.L_x_6792:
[----:B------:R-:W-:Y:S05]  /*118c0*/  BSYNC B0 ;  /* 0x0000000000007941 */ /* 0x000fea0003800000 */
.L_x_6790:
[----:B------:R-:W-:-:S05]  /*118d0*/  IMAD R3, R3, R7, R7 ;  /* 0x0000000703037224 */ /* 0x000fca00078e0207 */
[----:B------:R-:W-:-:S07]  /*118e0*/  VIMNMX R6, R6, R3, PT ;  /* 0x0000000306067248 */ /* 0x000fce0003fe0100 */
.L_x_6789:
[----:B------:R-:W-:-:S04]  /*118f0*/  SHF.R.S32.HI R3, RZ, 0x1f, R6 ;  /* 0x0000001fff037819 */ /* 0x000fc80000011406 */
[----:B------:R-:W-:-:S04]  /*11900*/  LEA.HI R3, R3, R6, RZ, 0x6 ;  /* 0x0000000603037211 */ /* 0x000fc800078f30ff */
[----:B------:R-:W-:-:S04]  /*11910*/  SHF.R.S32.HI R3, RZ, 0x6, R3 ;  /* 0x00000006ff037819 */ /* 0x000fc80000011403 */
[----:B------:R-:W-:-:S04]  /*11920*/  VIMNMX R9, R22, R3, !PT ;  /* 0x0000000316097248 */ /* 0x000fc80007fe0100 */
[----:B------:R-:W-:-:S13]  /*11930*/  ISETP.GE.AND P0, PT, R0, R9, PT ;  /* 0x000000090000720c */ /* 0x000fda0003f06270 */
[----:B------:R-:W-:Y:S05]  /*11940*/  @!P0 BRA `(.L_x_6793) ;  /* 0x0000007c00e88947 */ /* 0x000fea0003800000 */
.L_x_6826:
        /* <DEDUP_REMOVED lines=20> */
.L_x_6795:
[----:B------:R-:W-:Y:S05]  /*11a90*/  BSYNC B0 ;  /* 0x0000000000007941 */ /* 0x000fea0003800000 */
.L_x_6794:
[----:B0-----:R-:W2:Y:S01]  /*11aa0*/  LDL.64 R2, [R1+0x18] ;  /* 0x0000180001027983 */ /* 0x001ea20000100a00 */
[----:B-----5:R-:W-:Y:S02]  /*11ab0*/  SHF.L.U32 R5, R6, 0x1f, RZ ;  /* 0x0000001f06057819 */ /* 0x020fe400000006ff */
[----:B--2---:R-:W-:-:S05]  /*11ac0*/  MOV R3, R2 ;  /* 0x0000000200037202 */ /* 0x004fca0000000f00 */
[----:B------:R-:W-:-:S04]  /*11ad0*/  IMAD R4, R4, 0x8, R3 ;  /* 0x0000000804047824 */ /* 0x000fc800078e0203 */
[----:B------:R0:W1:Y:S01]  /*11ae0*/  SYNCS.PHASECHK.TRANS64.TRYWAIT P0, [R4+URZ], R5 ;  /* 0x00000005040075a7 */ /* 0x000062000800017f */
[----:B------:R0:W5:Y:S01]  /*11af0*/  LDL.64 R6, [R1+0x1c8] ;  /* 0x0001c80001067983 */ /* 0x0001620000100a00 */
[----:B------:R-:W-:Y:S04]  /*11b00*/  BSSY B0, `(.L_x_6796) ;  /* 0x0000003000007945 */ /* 0x000fe80003800000 */
[----:B------:R-:W-:Y:S05]  /*11b10*/  @!P1 BRA `(.L_x_6797) ;  /* 0x0000000000049947 */ /* 0x000fea0003800000 */
[----:B------:R-:W-:Y:S01]  /*11b20*/  BPT.TRAP 0x1 ;  /* 0x000000040000795c */ /* 0x000fe20000300000 */
.L_x_6797:
[----:B------:R-:W-:Y:S05]  /*11b30*/  BSYNC B0 ;  /* 0x0000000000007941 */ /* 0x000fea0003800000 */
.L_x_6796:
[----:B------:R-:W-:Y:S04]  /*11b40*/  BSSY B0, `(.L_x_6798) ;  /* 0x0000006000007945 */ /* 0x000fe80003800000 */
[----:B-1----:R-:W-:Y:S05]  /*11b50*/  @P0 BRA `(.L_x_6799) ;  /* 0x0000000000100947 */ /* 0x002fea0003800000 */
[----:B-----5:R-:W-:Y:S01]  /*11b60*/  IMAD R6, R6, 0x8, R3 ;  /* 0x0000000806067824 */ /* 0x020fe200078e0203 */
[----:B------:R-:W-:-:S04]  /*11b70*/  SHF.L.U32 R7, R7, 0x1f, RZ ;  /* 0x0000001f07077819 */ /* 0x000fc800000006ff */
[----:B------:R-:W1:Y:S02]  /*11b80*/  SYNCS.PHASECHK.TRANS64.TRYWAIT P0, [R6+URZ], R7 ;  /* 0x00000007060075a7 */ /* 0x000e64000800017f */
[----:B-1----:R-:W-:Y:S05]  /*11b90*/  @!P0 BRA `(.L_x_6800) ;  /* 0x0000024c00f48947 */ /* 0x002fea0003800000 */
.L_x_6799:
[----:B------:R-:W-:Y:S05]  /*11ba0*/  BSYNC B0 ;  /* 0x0000000000007941 */ /* 0x000fea0003800000 */
.L_x_6798:
[----:B------:R-:W2:Y:S04]  /*11bb0*/  LDL R3, [R1+0x1c8] ;  /* 0x0001c80001037983 */ /* 0x000ea80000100800 */
[----:B0-----:R-:W2:Y:S01]  /*11bc0*/  LDL.64 R4, [R1+0x80] ;  /* 0x0000800001047983 */ /* 0x001ea20000100a00 */
[----:B------:R-:W-:Y:S05]  /*11bd0*/  WARPSYNC.ALL ;  /* 0x0000000000007948 */ /* 0x000fea0003800000 */
[----:B------:R-:W3:Y:S04]  /*11be0*/  LDL.64 R10, [R1+0x78] ;  /* 0x00007800010a7983 */ /* 0x000ee80000100a00 */
[----:B-1---5:R-:W4:Y:S04]  /*11bf0*/  LDL.64 R6, [R1+0x78] ;  /* 0x0000780001067983 */ /* 0x022f280000100a00 */
        /* <DEDUP_REMOVED lines=52> */
.L_x_6802:
[----:B------:R-:W-:Y:S05]  /*11f40*/  BSYNC B0 ;  /* 0x0000000000007941 */ /* 0x000fea0003800000 */
.L_x_6801:
        /* <DEDUP_REMOVED lines=8> */
.L_x_6804:
[----:B------:R-:W-:Y:S05]  /*11fd0*/  BSYNC B0 ;  /* 0x0000000000007941 */ /* 0x000fea0003800000 */
.L_x_6803:
[----:B------:R-:W-:Y:S04]  /*11fe0*/  BSSY B0, `(.L_x_6805) ;  /* 0x0000004000007945 */ /* 0x000fe80003800000 */
[----:B-1----:R-:W-:Y:S05]  /*11ff0*/  @P0 BRA `(.L_x_6806) ;  /* 0x0000000000080947 */ /* 0x002fea0003800000 */
[----:B------:R-:W1:Y:S02]  /*12000*/  SYNCS.PHASECHK.TRANS64.TRYWAIT P0, [R2+URZ], R3 ;  /* 0x00000003020075a7 */ /* 0x000e64000800017f */
[----:B-1----:R-:W-:Y:S05]  /*12010*/  @!P0 BRA `(.L_x_6807) ;  /* 0x0000024800e88947 */ /* 0x002fea0003800000 */
.L_x_6806:
[----:B------:R-:W-:Y:S05]  /*12020*/  BSYNC B0 ;  /* 0x0000000000007941 */ /* 0x000fea0003800000 */
.L_x_6805:
        /* <DEDUP_REMOVED lines=9> */
[----:B------:R-:W4:Y:S05]  /*120c0*/  LDL.64 R6, [R1+0x90] ;  /* 0x0000900001067983 */ /* 0x000f2a0000100a00 */
[----:B------:R-:W0:Y:S01]  /*120d0*/  S2R R56, SR_TID.X ;  /* 0x0000000000387919 */ /* 0x000e220000002100 */
[----:B------:R-:W4:Y:S04]  /*120e0*/  LDL.64 R58, [R1+0x90] ;  /* 0x00009000013a7983 */ /* 0x000f280000100a00 */
[----:B------:R-:W4:Y:S04]  /*120f0*/  LDL.64 R60, [R1+0x90] ;  /* 0x00009000013c7983 */ /* 0x000f280000100a00 */
[----:B------:R-:W4:Y:S01]  /*12100*/  LDL.64 R62, [R1+0x90] ;  /* 0x00009000013e7983 */ /* 0x000f220000100a00 */
[----:B--2---:R-:W-:Y:S01]  /*12110*/  ISETP.NE.U32.AND P0, PT, R4, RZ, PT ;  /* 0x000000ff0400720c */ /* 0x004fe20003f05070 */
[----:B---3--:R-:W-:Y:S01]  /*12120*/  IMAD R2, R5, 0x1000, R2 ;  /* 0x0000100005027824 */ /* 0x008fe200078e0202 */
[----:B------:R-:W-:Y:S01]  /*12130*/  R2UR UR7, R3 ;  /* 0x00000000030772ca */ /* 0x000fe200000e0000 */
[----:B------:R-:W2:Y:S01]  /*12140*/  LDL.64 R4, [R1+0x90] ;  /* 0x0000900001047983 */ /* 0x000ea20000100a00 */
[----:B----4-:R-:W-:-:S02]  /*12150*/  R2UR UR4, R12 ;  /* 0x000000000c0472ca */ /* 0x010fc400000e0000 */
        /* <DEDUP_REMOVED lines=174> */
[----:B------:R-:W-:Y:S01]  /*12c40*/  IADD3 R12, R12, 0x800, R57 ;  /* 0x000008000c0c7810 */ /* 0x000fe20007ffe039 */
        /* <DEDUP_REMOVED lines=10> */
[----:B--2---:R-:W-:Y:S01]  /*12cf0*/  R2UR UR5, R15 ;  /* 0x000000000f0572ca */ /* 0x004fe200000e0000 */
[----:B------:R-:W2:Y:S06]  /*12d00*/  LDL R20, [R1] ;  /* 0x0000000001147983 */ /* 0x000eac0000100800 */
        /* <DEDUP_REMOVED lines=13> */
[----:B---3--:R-:W-:Y:S01]  /*12de0*/  IADD3 R10, R15, 0x800, R10 ;  /* 0x000008000f0a7810 */ /* 0x008fe20007ffe00a */
[----:B------:R-:W-:Y:S01]  /*12df0*/  IMAD.IADD R12, R4, 0x1, R15 ;  /* 0x00000001040c7824 */ /* 0x000fe200078e020f */
[----:B------:R-:W-:Y:S01]  /*12e00*/  R2UR UR7, R13 ;  /* 0x000000000d0772ca */ /* 0x000fe200000e0000 */
[----:B------:R-:W3:Y:S01]  /*12e10*/  LDL.64 R4, [R1+0x90] ;  /* 0x0000900001047983 */ /* 0x000ee20000100a00 */
[----:B------:R-:W-:Y:S02]  /*12e20*/  R2UR UR4, R10 ;  /* 0x000000000a0472ca */ /* 0x000fe400000e0000 */
[----:B------:R-:W-:Y:S02]  /*12e30*/  R2UR UR6, R12 ;  /* 0x000000000c0672ca */ /* 0x000fe400000e0000 */
[----:B------:R-:W-:Y:S01]  /*12e40*/  R2UR UR5, R11 ;  /* 0x000000000b0572ca */ /* 0x000fe200000e0000 */
[----:B------:R-:W-:Y:S02]  /*12e50*/  IMAD.MOV.U32 R10, RZ, RZ, 0x28 ;  /* 0x00000028ff0a7424 */ /* 0x000fe400078e00ff */
        /* <DEDUP_REMOVED lines=8> */
[----:B----4-:R-:W-:Y:S02]  /*12ee0*/  IMAD.IADD R6, R11, 0x1, R6 ;  /* 0x000000010b067824 */ /* 0x010fe400078e0206 */
        /* <DEDUP_REMOVED lines=11> */
[----:B------:R-:W4:Y:S06]  /*12fa0*/  LDL.64 R6, [R1+0x90] ;  /* 0x0000900001067983 */ /* 0x000f2c0000100a00 */
[----:B------:R-:W-:Y:S01]  /*12fb0*/  HGMMA.64x64x16.F32.BF16 R24, gdesc[UR4], R24, gsb0 ;  /* 0x00e00000041879f0 */ /* 0x000fe20008001818 */
[----:B------:R-:W-:Y:S01]  /*12fc0*/  IMAD.IADD R10, R57, 0x1, R12 ;  /* 0x00000001390a7824 */ /* 0x000fe200078e020c */
[----:B------:R-:W-:-:S02]  /*12fd0*/  R2UR UR7, R11 ;  /* 0x000000000b0772ca */ /* 0x000fc400000e0000 */
[----:B------:R-:W-:Y:S02]  /*12fe0*/  R2UR UR4, R58 ;  /* 0x000000003a0472ca */ /* 0x000fe400000e0000 */
[----:B------:R-:W-:Y:S02]  /*12ff0*/  R2UR UR6, R10 ;  /* 0x000000000a0672ca */ /* 0x000fe400000e0000 */
[----:B------:R-:W-:Y:S01]  /*13000*/  R2UR UR5, R59 ;  /* 0x000000003b0572ca */ /* 0x000fe200000e0000 */
[----:B------:R-:W-:Y:S02]  /*13010*/  WARPGROUP.DEPBAR.LE gsb0, 0x0 ;  /* 0x00008000000079c5 */ /* 0x000fe40000010000 */
[----:B------:R-:W-:Y:S01]  /*13020*/  WARPGROUP.ARRIVE ;  /* 0x00000000000079c5 */ /* 0x000fe20000000000 */
[C---:B------:R-:W-:Y:S01]  /*13030*/  IMAD.IADD R58, R21.reuse, 0x1, R12 ;  /* 0x00000001153a7824 */ /* 0x040fe200078e020c */
[----:B------:R-:W-:Y:S01]  /*13040*/  IADD3 R60, R21, 0xa00, R60 ;  /* 0x00000a00153c7810 */ /* 0x000fe20007ffe03c */
[----:B------:R-:W2:Y:S07]  /*13050*/  LDL.64 R10, [R1+0x90] ;  /* 0x00009000010a7983 */ /* 0x000eae0000100a00 */
[----:B------:R-:W-:Y:S01]  /*13060*/  HGMMA.64x64x16.F32.BF16 R24, gdesc[UR4], R24, gsb0 ;  /* 0x00e00000041879f0 */ /* 0x000fe20008001818 */
[----:B------:R-:W-:Y:S01]  /*13070*/  IMAD.MOV.U32 R59, RZ, RZ, R3 ;  /* 0x000000ffff3b7224 */ /* 0x000fe200078e0003 */
[----:B------:R-:W-:-:S02]  /*13080*/  R2UR UR6, R58 ;  /* 0x000000003a0672ca */ /* 0x000fc400000e0000 */
        /* <DEDUP_REMOVED lines=10> */
[----:B------:R-:W-:Y:S01]  /*13130*/  R2UR UR6, R58 ;  /* 0x000000003a0672ca */ /* 0x000fe200000e0000 */
[----:B------:R-:W3:Y:S01]  /*13140*/  LDL.64 R60, [R1+0x90] ;  /* 0x00009000013c7983 */ /* 0x000ee20000100a00 */
[----:B------:R-:W-:-:S02]  /*13150*/  R2UR UR7, R59 ;  /* 0x000000003b0772ca */ /* 0x000fc400000e0000 */
        /* <DEDUP_REMOVED lines=10> */
[----:B------:R-:W-:-:S05]  /*13200*/  LOP3.LUT R5, R4, 0xe06, RZ, 0xc0, !PT ;  /* 0x00000e0604057812 */ /* 0x000fca00078ec0ff */
[----:B------:R-:W-:Y:S02]  /*13210*/  IMAD.IADD R62, R5, 0x1, R62 ;  /* 0x00000001053e7824 */ /* 0x000fe400078e023e */
[----:B------:R-:W-:Y:S02]  /*13220*/  IMAD.IADD R4, R2, 0x1, R5 ;  /* 0x0000000102047824 */ /* 0x000fe400078e0205 */
[----:B------:R-:W-:Y:S01]  /*13230*/  IMAD.MOV.U32 R5, RZ, RZ, R3 ;  /* 0x000000ffff057224 */ /* 0x000fe200078e0003 */
[----:B------:R-:W-:Y:S02]  /*13240*/  R2UR UR4, R62 ;  /* 0x000000003e0472ca */ /* 0x000fe400000e0000 */
[----:B------:R-:W-:Y:S02]  /*13250*/  R2UR UR6, R4 ;  /* 0x00000000040672ca */ /* 0x000fe400000e0000 */
[----:B------:R-:W-:Y:S02]  /*13260*/  R2UR UR7, R5 ;  /* 0x00000000050772ca */ /* 0x000fe400000e0000 */
[----:B------:R-:W-:Y:S01]  /*13270*/  R2UR UR5, R63 ;  /* 0x000000003f0572ca */ /* 0x000fe200000e0000 */
[----:B------:R-:W-:Y:S01]  /*13280*/  VIADD R14, R2, 0xc00 ;  /* 0x00000c00020e7836 */ /* 0x000fe20000000000 */
[----:B------:R-:W3:Y:S01]  /*13290*/  LDL.64 R4, [R1+0x90] ;  /* 0x0000900001047983 */ /* 0x000ee20000100a00 */
[----:B------:R-:W-:-:S02]  /*132a0*/  WARPGROUP.DEPBAR.LE gsb0, 0x0 ;  /* 0x00008000000079c5 */ /* 0x000fc40000010000 */
[----:B------:R-:W-:-:S08]  /*132b0*/  WARPGROUP.ARRIVE ;  /* 0x00000000000079c5 */ /* 0x000fd00000000000 */
[----:B------:R-:W-:Y:S01]  /*132c0*/  HGMMA.64x64x16.F32.BF16 R24, gdesc[UR4], R24, gsb0 ;  /* 0x00e00000041879f0 */ /* 0x000fe20008001818 */
[C---:B------:R-:W-:Y:S01]  /*132d0*/  IMAD.IADD R58, R57.reuse, 0x1, R14 ;  /* 0x00000001393a7824 */ /* 0x040fe200078e020e */
[----:B----4-:R-:W-:Y:S01]  /*132e0*/  IADD3 R6, R57, 0xc00, R6 ;  /* 0x00000c0039067810 */ /* 0x010fe20007ffe006 */
[----:B------:R-:W-:Y:S01]  /*132f0*/  IMAD.MOV.U32 R59, RZ, RZ, R3 ;  /* 0x000000ffff3b7224 */ /* 0x000fe200078e0003 */
[----:B------:R-:W-:Y:S02]  /*13300*/  R2UR UR5, R7 ;  /* 0x00000000070572ca */ /* 0x000fe400000e0000 */
[----:B------:R-:W-:Y:S02]  /*13310*/  R2UR UR6, R58 ;  /* 0x000000003a0672ca */ /* 0x000fe400000e0000 */
[----:B------:R-:W-:Y:S02]  /*13320*/  R2UR UR7, R59 ;  /* 0x000000003b0772ca */ /* 0x000fe400000e0000 */
[----:B------:R-:W-:Y:S01]  /*13330*/  R2UR UR4, R6 ;  /* 0x00000000060472ca */ /* 0x000fe200000e0000 */
[----:B------:R-:W-:-:S02]  /*13340*/  WARPGROUP.DEPBAR.LE gsb0, 0x0 ;  /* 0x00008000000079c5 */ /* 0x000fc40000010000 */
[----:B------:R-:W-:Y:S01]  /*13350*/  WARPGROUP.ARRIVE ;  /* 0x00000000000079c5 */ /* 0x000fe20000000000 */
[C---:B------:R-:W-:Y:S01]  /*13360*/  IMAD.IADD R58, R21.reuse, 0x1, R14 ;  /* 0x00000001153a7824 */ /* 0x040fe200078e020e */
[----:B--2---:R-:W-:Y:S01]  /*13370*/  IADD3 R10, R21, 0xc00, R10 ;  /* 0x00000c00150a7810 */ /* 0x004fe20007ffe00a */
[----:B------:R-:W-:Y:S01]  /*13380*/  IMAD.MOV.U32 R59, RZ, RZ, R3 ;  /* 0x000000ffff3b7224 */ /* 0x000fe200078e0003 */
[----:B------:R-:W2:Y:S06]  /*13390*/  LDL.64 R6, [R1+0x90] ;  /* 0x0000900001067983 */ /* 0x000eac0000100a00 */
        /* <DEDUP_REMOVED lines=13> */
[----:B------:R0:W5:Y:S01]  /*13470*/  LDL R14, [R1+0x1c8] ;  /* 0x0001c800010e7983 */ /* 0x0001620000100800 */
[----:B------:R-:W-:-:S02]  /*13480*/  R2UR UR7, R59 ;  /* 0x000000003b0772ca */ /* 0x000fc400000e0000 */
[----:B------:R-:W-:Y:S02]  /*13490*/  R2UR UR4, R12 ;  /* 0x000000000c0472ca */ /* 0x000fe400000e0000 */
[----:B------:R-:W-:Y:S01]  /*134a0*/  R2UR UR5, R13 ;  /* 0x000000000d0572ca */ /* 0x000fe200000e0000 */
[----:B------:R-:W-:Y:S01]  /*134b0*/  IMAD.MOV.U32 R12, RZ, RZ, 0x38 ;  /* 0x00000038ff0c7424 */ /* 0x000fe200078e00ff */
[----:B------:R-:W4:Y:S01]  /*134c0*/  LDL.64 R58, [R1+0x90] ;  /* 0x00009000013a7983 */ /* 0x000f220000100a00 */
        /* <DEDUP_REMOVED lines=18> */
[----:B------:R-:W-:Y:S01]  /*135f0*/  VIADD R12, R2, 0xe00 ;  /* 0x00000e00020c7836 */ /* 0x000fe20000000000 */
[----:B------:R-:W-:-:S03]  /*13600*/  IADD3 R4, R57, 0xe00, R4 ;  /* 0x00000e0039047810 */ /* 0x000fc60007ffe004 */
[----:B------:R-:W-:Y:S02]  /*13610*/  IMAD.IADD R56, R57, 0x1, R12 ;  /* 0x0000000139387824 */ /* 0x000fe400078e020c */
[----:B------:R-:W-:Y:S01]  /*13620*/  IMAD.MOV.U32 R57, RZ, RZ, R3 ;  /* 0x000000ffff397224 */ /* 0x000fe200078e0003 */
[----:B------:R-:W-:Y:S02]  /*13630*/  R2UR UR4, R4 ;  /* 0x00000000040472ca */ /* 0x000fe400000e0000 */
[----:B------:R-:W-:Y:S02]  /*13640*/  R2UR UR6, R56 ;  /* 0x00000000380672ca */ /* 0x000fe400000e0000 */
[----:B------:R-:W-:Y:S02]  /*13650*/  R2UR UR7, R57 ;  /* 0x00000000390772ca */ /* 0x000fe400000e0000 */
[----:B------:R-:W-:Y:S01]  /*13660*/  R2UR UR5, R5 ;  /* 0x00000000050572ca */ /* 0x000fe200000e0000 */
[----:B------:R0:W5:Y:S01]  /*13670*/  LDL R57, [R1+0xc] ;  /* 0x00000c0001397983 */ /* 0x0001620000100800 */
[----:B------:R-:W-:-:S02]  /*13680*/  WARPGROUP.DEPBAR.LE gsb0, 0x0 ;  /* 0x00008000000079c5 */ /* 0x000fc40000010000 */
[----:B------:R-:W-:-:S09]  /*13690*/  WARPGROUP.ARRIVE ;  /* 0x00000000000079c5 */ /* 0x000fd20000000000 */
[----:B------:R-:W-:Y:S01]  /*136a0*/  HGMMA.64x64x16.F32.BF16 R24, gdesc[UR4], R24, gsb0 ;  /* 0x00e00000041879f0 */ /* 0x000fe20008001818 */
[C---:B------:R-:W-:Y:S01]  /*136b0*/  IMAD.IADD R4, R21.reuse, 0x1, R12 ;  /* 0x0000000115047824 */ /* 0x040fe200078e020c */
[----:B--2---:R-:W-:Y:S01]  /*136c0*/  IADD3 R6, R21, 0xe00, R6 ;  /* 0x00000e0015067810 */ /* 0x004fe20007ffe006 */
        /* <DEDUP_REMOVED lines=25> */
[----:B----4-:R-:W-:Y:S01]  /*13860*/  IMAD.IADD R58, R5, 0x1, R58 ;  /* 0x00000001053a7824 */ /* 0x010fe200078e023a */
[----:B------:R-:W-:Y:S02]  /*13870*/  R2UR UR7, R3 ;  /* 0x00000000030772ca */ /* 0x000fe400000e0000 */
[----:B------:R-:W-:Y:S02]  /*13880*/  R2UR UR6, R2 ;  /* 0x00000000020672ca */ /* 0x000fe400000e0000 */
        /* <DEDUP_REMOVED lines=34> */
[----:B------:R-:W-:-:S03]  /*13ab0*/  LOP3.LUT R2, R20, 0x1, RZ, 0xfc, !PT ;  /* 0x0000000114027812 */ /* 0x000fc600078efcff */
        /* <DEDUP_REMOVED lines=8> */
.L_x_6809:
[----:B------:R-:W-:Y:S05]  /*13b40*/  BSYNC B0 ;  /* 0x0000000000007941 */ /* 0x000fea0003800000 */
.L_x_6808:
        /* <DEDUP_REMOVED lines=8> */
[----:B------:R-:W3:Y:S04]  /*13bd0*/  LDL R59, [R1+0x50] ;  /* 0x00005000013b7983 */ /* 0x000ee80000100800 */
[----:B------:R-:W3:Y:S04]  /*13be0*/  LDL R60, [R1+0xf8] ;  /* 0x0000f800013c7983 */ /* 0x000ee80000100800 */
[----:B0-----:R-:W3:Y:S04]  /*13bf0*/  LDL.128 R12, [R1+0xe0] ;  /* 0x0000e000010c7983 */ /* 0x001ee80000100c00 */
[----:B------:R-:W3:Y:S04]  /*13c00*/  LDL.128 R4, [R1+0xd0] ;  /* 0x0000d00001047983 */ /* 0x000ee80000100c00 */
[----:B--2---:R-:W2:Y:S01]  /*13c10*/  LD.E R56, desc[UR46][R56.64] ;  /* 0x0000002e38387980 */ /* 0x004ea2000c101900 */
[----:B----4-:R-:W-:-:S02]  /*13c20*/  ISETP.NE.AND P0, PT, R2, 0x1, PT ;  /* 0x000000010200780c */ /* 0x010fc40003f05270 */
[----:B---3--:R-:W-:Y:S01]  /*13c30*/  ISETP.GE.AND P1, PT, R13, 0x1, PT ;  /* 0x000000010d00780c */ /* 0x008fe20003f26270 */
[----:B------:R-:W-:Y:S01]  /*13c40*/  BSSY B0, `(.L_x_6810) ;  /* 0x0000079000007945 */ /* 0x000fe20003800000 */
[-C--:B--2---:R-:W-:Y:S01]  /*13c50*/  FMUL.FTZ R69, R29, R56.reuse ;  /* 0x000000381d457220 */ /* 0x084fe20000410000 */
[----:B------:R-:W-:Y:S01]  /*13c60*/  SHF.R.S32.HI R29, RZ, 0x1f, R58 ;  /* 0x0000001fff1d7819 */ /* 0x000fe2000001143a */
[-C--:B------:R-:W-:Y:S01]  /*13c70*/  FMUL.FTZ R20, R25, R56.reuse ;  /* 0x0000003819147220 */ /* 0x080fe20000410000 */
[----:B------:R-:W-:Y:S02]  /*13c80*/  FMUL.FTZ R25, R30, R56 ;  /* 0x000000381e197220 */ /* 0x000fe40000410000 */
[----:B------:R-:W-:Y:S01]  /*13c90*/  LEA.HI R30, R29, R58, RZ, 0x7 ;  /* 0x0000003a1d1e7211 */ /* 0x000fe200078f38ff */
[-C--:B------:R-:W-:Y:S01]  /*13ca0*/  FMUL.FTZ R8, R26, R56.reuse ;  /* 0x000000381a087220 */ /* 0x080fe20000410000 */
[-C--:B------:R-:W-:Y:S02]  /*13cb0*/  FMUL.FTZ R26, R31, R56.reuse ;  /* 0x000000381f1a7220 */ /* 0x080fe40000410000 */
[----:B------:R-:W-:Y:S01]  /*13cc0*/  LOP3.LUT R31, R30, 0xffffff80, RZ, 0xc0, !PT ;  /* 0xffffff801e1f7812 */ /* 0x000fe200078ec0ff */
[----:B------:R-:W-:-:S04]  /*13cd0*/  FMUL.FTZ R33, R33, R56 ;  /* 0x0000003821217220 */ /* 0x000fc80000410000 */
[----:B------:R-:W-:Y:S02]  /*13ce0*/  IMAD.IADD R31, R58, 0x1, -R31 ;  /* 0x000000013a1f7824 */ /* 0x000fe400078e0a1f */
[-C--:B------:R-:W-:Y:S01]  /*13cf0*/  FMUL.FTZ R32, R32, R56.reuse ;  /* 0x0000003820207220 */ /* 0x080fe20000410000 */
[----:B------:R0:W1:Y:S02]  /*13d00*/  MUFU.TANH R67, R33 ;  /* 0x0000002100437308 */ /* 0x0000640000002400 */
[----:B------:R-:W-:Y:S01]  /*13d10*/  SHF.R.S32.HI R30, RZ, 0x1f, R31 ;  /* 0x0000001fff1e7819 */ /* 0x000fe2000001141f */
[----:B------:R-:W-:-:S05]  /*13d20*/  FMUL.FTZ R40, R40, R56 ;  /* 0x0000003828287220 */ /* 0x000fca0000410000 */
[----:B------:R2:W3:Y:S01]  /*13d30*/  MUFU.TANH R117, R32 ;  /* 0x0000002000757308 */ /* 0x0004e20000002400 */
[----:B0-----:R-:W-:-:S04]  /*13d40*/  LEA.HI R33, R29, R58, RZ, 0x2 ;  /* 0x0000003a1d217211 */ /* 0x001fc800078f10ff */
[----:B------:R-:W-:Y:S02]  /*13d50*/  LOP3.LUT R33, R33, 0xfffffffc, RZ, 0xc0, !PT ;  /* 0xfffffffc21217812 */ /* 0x000fe400078ec0ff */
[-C--:B--2---:R-:W-:Y:S01]  /*13d60*/  LEA.HI R32, R30, R31.reuse, RZ, 0x2 ;  /* 0x0000001f1e207211 */ /* 0x084fe200078f10ff */
[----:B------:R0:W2:Y:S03]  /*13d70*/  MUFU.TANH R61, R40 ;  /* 0x00000028003d7308 */ /* 0x0000a60000002400 */
[--C-:B------:R-:W-:Y:S01]  /*13d80*/  SHF.R.S32.HI R29, RZ, 0x2, R32.reuse ;  /* 0x00000002ff1d7819 */ /* 0x100fe20000011420 */
[----:B------:R-:W-:Y:S01]  /*13d90*/  FMUL.FTZ R37, R37, R56 ;  /* 0x0000003825257220 */ /* 0x000fe20000410000 */
[----:B------:R-:W-:Y:S01]  /*13da0*/  IMAD.IADD R33, R58, 0x1, -R33 ;  /* 0x000000013a217824 */ /* 0x000fe200078e0a21 */
[----:B0-----:R-:W-:Y:S02]  /*13db0*/  SHF.R.S32.HI R40, RZ, 0x1f, R32 ;  /* 0x0000001fff287819 */ /* 0x001fe40000011420 */
[----:B------:R-:W-:-:S02]  /*13dc0*/  LEA.HI R30, R30, R31, RZ, 0x5 ;  /* 0x0000001f1e1e7211 */ /* 0x000fc400078f28ff */
[----:B------:R-:W-:Y:S01]  /*13dd0*/  LEA.HI R40, R40, R29, RZ, 0x3 ;  /* 0x0000001d28287211 */ /* 0x000fe200078f18ff */
[----:B------:R0:W4:Y:S01]  /*13de0*/  MUFU.TANH R63, R37 ;  /* 0x00000025003f7308 */ /* 0x0001220000002400 */
[-C--:B------:R-:W-:Y:S01]  /*13df0*/  FMUL.FTZ R44, R44, R56.reuse ;  /* 0x000000382c2c7220 */ /* 0x080fe20000410000 */
[-C--:B------:R-:W-:Y:S01]  /*13e00*/  FMUL.FTZ R21, R28, R56.reuse ;  /* 0x000000381c157220 */ /* 0x080fe20000410000 */
[----:B------:R-:W-:Y:S01]  /*13e10*/  LOP3.LUT R40, R40, 0xfffffff8, RZ, 0xc0, !PT ;  /* 0xfffffff828287812 */ /* 0x000fe200078ec0ff */
[-C--:B------:R-:W-:Y:S01]  /*13e20*/  FMUL.FTZ R28, R35, R56.reuse ;  /* 0x00000038231c7220 */ /* 0x080fe20000410000 */
[----:B------:R-:W-:Y:S01]  /*13e30*/  SHF.R.S32.HI R30, RZ, 0x5, R30 ;  /* 0x00000005ff1e7819 */ /* 0x000fe2000001141e */
[----:B------:R-:W-:Y:S01]  /*13e40*/  FMUL.FTZ R35, R39, R56 ;  /* 0x0000003827237220 */ /* 0x000fe20000410000 */
[----:B0-----:R-:W-:Y:S01]  /*13e50*/  LEA.HI R37, R33, R33, RZ, 0x1 ;  /* 0x0000002121257211 */ /* 0x001fe200078f08ff */
[----:B------:R0:W1:Y:S01]  /*13e60*/  MUFU.TANH R39, R44 ;  /* 0x0000002c00277308 */ /* 0x0000620000002400 */
[----:B------:R-:W-:-:S02]  /*13e70*/  IMAD.IADD R40, R29, 0x1, -R40 ;  /* 0x000000011d287824 */ /* 0x000fc400078e0a28 */
[----:B------:R-:W-:Y:S01]  /*13e80*/  IMAD R29, R59, 0x4, R30 ;  /* 0x000000043b1d7824 */ /* 0x000fe200078e021e */
[----:B0-----:R-:W-:-:S03]  /*13e90*/  LOP3.LUT R44, R37, 0x1ffffffe, RZ, 0xc0, !PT ;  /* 0x1ffffffe252c7812 */ /* 0x001fc600078ec0ff */
[----:B------:R-:W-:Y:S02]  /*13ea0*/  IMAD.U32 R29, R29, 0x10, R40 ;  /* 0x000000101d1d7824 */ /* 0x000fe400078e0028 */
[----:B------:R-:W-:-:S04]  /*13eb0*/  IMAD.IADD R44, R33, 0x1, -R44 ;  /* 0x00000001212c7824 */ /* 0x000fc800078e0a2c */
[----:B------:R-:W-:-:S04]  /*13ec0*/  IMAD R44, R44, 0x8, R29 ;  /* 0x000000082c2c7824 */ /* 0x000fc800078e021d */
[----:B------:R-:W-:-:S04]  /*13ed0*/  @P0 IMAD.HI.U32 R3, R44, R3, RZ ;  /* 0x000000032c030227 */ /* 0x000fc800078e00ff */
[-C--:B------:R-:W-:Y:S01]  /*13ee0*/  FMUL.FTZ R10, R27, R56.reuse ;  /* 0x000000381b0a7220 */ /* 0x080fe20000410000 */
[----:B------:R-:W-:Y:S01]  /*13ef0*/  FMUL.FTZ R27, R34, R56 ;  /* 0x00000038221b7220 */ /* 0x000fe20000410000 */
[----:B------:R-:W-:Y:S01]  /*13f00*/  @P0 SHF.R.U32.HI R44, RZ, R60, R3 ;  /* 0x0000003cff2c0219 */ /* 0x000fe20000011603 */
[-C--:B------:R-:W-:Y:S01]  /*13f10*/  FMUL.FTZ R34, R42, R56.reuse ;  /* 0x000000382a227220 */ /* 0x080fe20000410000 */
[-C--:B------:R-:W-:Y:S01]  /*13f20*/  FMUL.FTZ R42, R46, R56.reuse ;  /* 0x000000382e2a7220 */ /* 0x080fe20000410000 */
[----:B------:R-:W-:Y:S02]  /*13f30*/  IMAD.SHL.U32 R37, R0, 0x40, RZ ;  /* 0x0000004000257824 */ /* 0x000fe400078e00ff */
[-C--:B------:R-:W-:Y:S01]  /*13f40*/  FMUL.FTZ R11, R24, R56.reuse ;  /* 0x00000038180b7220 */ /* 0x080fe20000410000 */
[----:B------:R-:W-:Y:S01]  /*13f50*/  LOP3.LUT R32, R32, 0x7ffffffc, RZ, 0xc0, !PT ;  /* 0x7ffffffc20207812 */ /* 0x000fe200078ec0ff */
[----:B------:R-:W0:Y:S01]  /*13f60*/  SHFL.IDX PT, R46, R44, RZ, 0x1c1f ;  /* 0x001c1fff2c2e7589 */ /* 0x000e2200000e0000 */
[-C--:B------:R-:W-:Y:S01]  /*13f70*/  FMUL.FTZ R24, R36, R56.reuse ;  /* 0x0000003824187220 */ /* 0x080fe20000410000 */
[----:B------:R-:W-:Y:S01]  /*13f80*/  IADD3 R3, -R37, 0x1, RZ ;  /* 0x0000000125037810 */ /* 0x000fe20007ffe1ff */
[-C--:B------:R-:W-:Y:S01]  /*13f90*/  FMUL.FTZ R36, R38, R56.reuse ;  /* 0x0000003826247220 */ /* 0x080fe20000410000 */
[----:B------:R-:W-:Y:S01]  /*13fa0*/  IMAD.IADD R32, R31, 0x1, -R32 ;  /* 0x000000011f207824 */ /* 0x000fe200078e0a20 */
        /* <DEDUP_REMOVED lines=9> */
[-C--:B---3--:R-:W-:Y:S01]  /*14040*/  FMUL.FTZ R24, R43, R56.reuse ;  /* 0x000000382b187220 */ /* 0x088fe20000410000 */
[-C--:B------:R-:W-:Y:S01]  /*14050*/  FMUL.FTZ R48, R48, R56.reuse ;  /* 0x0000003830307220 */ /* 0x080fe20000410000 */
[-C--:B------:R-:W-:Y:S01]  /*14060*/  FMUL.FTZ R49, R49, R56.reuse ;  /* 0x0000003831317220 */ /* 0x080fe20000410000 */
[----:B------:R-:W-:Y:S01]  /*14070*/  FMUL.FTZ R55, R55, R56 ;  /* 0x0000003837377220 */ /* 0x000fe20000410000 */
[----:B------:R-:W-:Y:S01]  /*14080*/  IMAD R3, R32, -0x2, R3 ;  /* 0xfffffffe20037824 */ /* 0x000fe200078e0203 */
[----:B------:R-:W3:Y:S04]  /*14090*/  MUFU.TANH R11, R11 ;  /* 0x0000000b000b7308 */ /* 0x000ee80000002400 */
        /* <DEDUP_REMOVED lines=20> */
[----:B------:R0:W0:Y:S08]  /*141e0*/  MUFU.TANH R43, R49 ;  /* 0x00000031002b7308 */ /* 0x0000300000002400 */
        /* <DEDUP_REMOVED lines=22> */
.L_x_6813:
[----:B------:R-:W-:-:S13]  /*14350*/  ISETP.NE.AND P0, PT, R13, 0x1, PT ;  /* 0x000000010d00780c */ /* 0x000fda0003f05270 */
[----:B------:R-:W-:-:S05]  /*14360*/  @P0 IMAD.HI.U32 R12, R6, R14, RZ ;  /* 0x0000000e060c0227 */ /* 0x000fca00078e00ff */
[----:B------:R-:W-:-:S07]  /*14370*/  @P0 SHF.R.U32.HI R6, RZ, R15, R12 ;  /* 0x0000000fff060219 */ /* 0x000fce000001160c */
.L_x_6814:
[----:B------:R-:W-:Y:S05]  /*14380*/  BSYNC B1 ;  /* 0x0000000000017941 */ /* 0x000fea0003800000 */
.L_x_6812:
[----:B------:R-:W-:-:S04]  /*14390*/  IMAD R7, R6, R13, -R37 ;  /* 0x0000000d06077224 */ /* 0x000fc800078e0a25 */
[----:B------:R-:W-:-:S05]  /*143a0*/  IMAD R6, R32, -0x2, R7 ;  /* 0xfffffffe20067824 */ /* 0x000fca00078e0207 */
[----:B------:R-:W-:Y:S02]  /*143b0*/  VIMNMX R3, R3, R6, !PT ;  /* 0x0000000603037248 */ /* 0x000fe40007fe0100 */
[----:B------:R-:W-:-:S07]  /*143c0*/  VIADDMNMX R2, R6, R13, R2, PT ;  /* 0x0000000d06027246 */ /* 0x000fce0003800102 */
.L_x_6811:
[----:B------:R-:W-:Y:S05]  /*143d0*/  BSYNC B0 ;  /* 0x0000000000007941 */ /* 0x000fea0003800000 */
.L_x_6810:
        /* <DEDUP_REMOVED lines=15> */
[--C-:B0-----:R-:W-:Y:S01]  /*144d0*/  IMAD.IADD R6, R30, 0x1, R44.reuse ;  /* 0x000000011e067824 */ /* 0x101fe200078e022c */
[----:B------:R-:W-:Y:S01]  /*144e0*/  ISETP.GT.AND P3, PT, R3, 0x9, !P5 ;  /* 0x000000090300780c */ /* 0x000fe20006f64270 */
[----:B------:R-:W-:Y:S01]  /*144f0*/  IMAD.IADD R7, R31, 0x1, R44 ;  /* 0x000000011f077824 */ /* 0x000fe200078e022c */
[----:B------:R-:W-:Y:S02]  /*14500*/  ISETP.GE.AND P4, PT, R40, 0x12, PT ;  /* 0x000000122800780c */ /* 0x000fe40003f86270 */
[----:B------:R-:W-:Y:S02]  /*14510*/  FSEL R117, R117, -INF , !P2 ;  /* 0xff80000075757808 */ /* 0x000fe40005000000 */
[----:B------:R-:W-:Y:S02]  /*14520*/  ISETP.LT.OR P3, PT, R2, 0xa, P3 ;  /* 0x0000000a0200780c */ /* 0x000fe40001f61670 */
[----:B------:R-:W-:-:S02]  /*14530*/  ISETP.GT.AND P2, PT, R3, 0x11, !P4 ;  /* 0x000000110300780c */ /* 0x000fc40006744270 */
[----:B------:R-:W-:Y:S02]  /*14540*/  FSEL R69, R69, -INF , !P3 ;  /* 0xff80000045457808 */ /* 0x000fe40005800000 */
        /* <DEDUP_REMOVED lines=67> */
.L_x_6818:
[----:B------:R-:W-:-:S13]  /*14980*/  ISETP.NE.AND P6, PT, R13, 0x1, PT ;  /* 0x000000010d00780c */ /* 0x000fda0003fc5270 */
[----:B------:R-:W-:-:S05]  /*14990*/  @P6 IMAD.HI.U32 R14, R4, R14, RZ ;  /* 0x0000000e040e6227 */ /* 0x000fca00078e00ff */
[----:B------:R-:W-:-:S07]  /*149a0*/  @P6 SHF.R.U32.HI R4, RZ, R15, R14 ;  /* 0x0000000fff046219 */ /* 0x000fce000001160e */
.L_x_6819:
[----:B------:R-:W-:Y:S05]  /*149b0*/  BSYNC B1 ;  /* 0x0000000000017941 */ /* 0x000fea0003800000 */
.L_x_6817:
[----:B------:R-:W-:-:S04]  /*149c0*/  IMAD R3, R4, R13, -R37 ;  /* 0x0000000d04037224 */ /* 0x000fc800078e0a25 */
[----:B------:R-:W-:-:S05]  /*149d0*/  IMAD R32, R32, -0x2, R3 ;  /* 0xfffffffe20207824 */ /* 0x000fca00078e0203 */
[----:B------:R-:W-:Y:S02]  /*149e0*/  VIADDMNMX R6, R32, R13, R6, PT ;  /* 0x0000000d20067246 */ /* 0x000fe40003800106 */
[----:B------:R-:W-:-:S07]  /*149f0*/  VIMNMX R7, R7, R32, !PT ;  /* 0x0000002007077248 */ /* 0x000fce0007fe0100 */
.L_x_6816:
[----:B------:R-:W-:Y:S05]  /*14a00*/  BSYNC B0 ;  /* 0x0000000000007941 */ /* 0x000fea0003800000 */
.L_x_6815:
        /* <DEDUP_REMOVED lines=16> */
[----:B------:R-:W-:Y:S02]  /*14b10*/  ISETP.NE.AND P0, PT, R21, RZ, PT ;  /* 0x000000ff1500720c */ /* 0x000fe40003f05270 */
[----:B------:R-:W2:Y:S02]  /*14b20*/  LDL.64 R20, [R1+0x1e0] ;  /* 0x0001e00001147983 */ /* 0x000ea40000100a00 */
        /* <DEDUP_REMOVED lines=21> */
[----:B------:R-:W3:Y:S01]  /*14c80*/  LDL R12, [R1+0x200] ;  /* 0x00020000010c7983 */ /* 0x000ee20000100800 */
        /* <DEDUP_REMOVED lines=12> */
[C---:B------:R-:W-:Y:S02]  /*14d50*/  ISETP.LT.OR P4, PT, R6.reuse, 0x32, P4 ;  /* 0x000000320600780c */ /* 0x040fe40002781670 */
[----:B------:R-:W-:Y:S02]  /*14d60*/  FSEL R173, R173, -INF , !P3 ;  /* 0xff800000adad7808 */ /* 0x000fe40005800000 */
[----:B------:R-:W-:Y:S02]  /*14d70*/  ISETP.GT.AND P6, PT, R7, 0x39, !P6 ;  /* 0x000000390700780c */ /* 0x000fe400077c4270 */
[C---:B------:R-:W-:Y:S02]  /*14d80*/  ISETP.LT.OR P5, PT, R6.reuse, 0x39, P5 ;  /* 0x000000390600780c */ /* 0x040fe40002fa1670 */
[----:B------:R-:W-:Y:S02]  /*14d90*/  FSEL R33, R33, -INF , !P4 ;  /* 0xff80000021217808 */ /* 0x000fe40006000000 */
[----:B------:R-:W-:-:S02]  /*14da0*/  ISETP.LT.OR P6, PT, R6, 0x3a, P6 ;  /* 0x0000003a0600780c */ /* 0x000fc400037c1670 */
[----:B------:R-:W-:Y:S02]  /*14db0*/  FSEL R175, R54, -INF , !P5 ;  /* 0xff80000036af7808 */ /* 0x000fe40006800000 */
[----:B------:R-:W-:Y:S02]  /*14dc0*/  FSEL R32, R29, -INF , !P6 ;  /* 0xff8000001d207808 */ /* 0x000fe40007000000 */
[----:B--2---:R-:W-:-:S04]  /*14dd0*/  FMNMX.FTZ R2, R73, R20, !PT ;  /* 0x0000001449027209 */ /* 0x004fc80007810000 */
        /* <DEDUP_REMOVED lines=29> */
[----:B------:R-:W-:Y:S01]  /*14fb0*/  FMNMX.FTZ R7, R175, R2, !PT ;  /* 0x00000002af077209 */ /* 0x000fe20007810000 */
[----:B------:R-:W2:Y:S03]  /*14fc0*/  LDL.64 R4, [R1+0x1f0] ;  /* 0x0001f00001047983 */ /* 0x000ea60000100a00 */
[----:B------:R-:W-:Y:S01]  /*14fd0*/  FMNMX.FTZ R7, R32, R7, !PT ;  /* 0x0000000720077209 */ /* 0x000fe20007810000 */
[----:B------:R-:W0:Y:S04]  /*14fe0*/  SHFL.BFLY PT, R3, R6, 0x2, 0x1f ;  /* 0x0c401f0006037f89 */ /* 0x000e2800000e0000 */
[----:B------:R-:W-:Y:S04]  /*14ff0*/  STL.64 [R1+0x1e0], R6 ;  /* 0x0001e00601007387 */ /* 0x000fe80000100a00 */
[----:B------:R-:W4:Y:S01]  /*15000*/  LDL R14, [R1+0x1e4] ;  /* 0x0001e400010e7983 */ /* 0x000f220000100800 */
[----:B0-----:R-:W-:-:S05]  /*15010*/  FMNMX.FTZ R8, R6, R3, !PT ;  /* 0x0000000306087209 */ /* 0x001fca0007810000 */
[----:B------:R-:W0:Y:S02]  /*15020*/  SHFL.BFLY PT, R3, R8, 0x1, 0x1f ;  /* 0x0c201f0008037f89 */ /* 0x000e2400000e0000 */
[----:B0-----:R-:W-:Y:S02]  /*15030*/  FMNMX.FTZ R10, R8, R3, !PT ;  /* 0x00000003080a7209 */ /* 0x001fe40007810000 */
[----:B------:R-:W5:Y:S04]  /*15040*/  LDL.64 R2, [R1+0xb8] ;  /* 0x0000b80001027983 */ /* 0x000f680000100a00 */
[----:B------:R-:W-:Y:S04]  /*15050*/  STL [R1+0x1e0], R10 ;  /* 0x0001e00a01007387 */ /* 0x000fe80000100800 */
[----:B------:R-:W3:Y:S04]  /*15060*/  LDL R13, [R1+0x1e0] ;  /* 0x0001e000010d7983 */ /* 0x000ee80000100800 */
[----:B----4-:R-:W0:Y:S02]  /*15070*/  SHFL.BFLY PT, R11, R14, 0x2, 0x1f ;  /* 0x0c401f000e0b7f89 */ /* 0x010e2400000e0000 */
[----:B0-----:R-:W-:-:S05]  /*15080*/  FMNMX.FTZ R11, R11, R14, !PT ;  /* 0x0000000e0b0b7209 */ /* 0x001fca0007810000 */
[----:B------:R-:W0:Y:S02]  /*15090*/  SHFL.BFLY PT, R6, R11, 0x1, 0x1f ;  /* 0x0c201f000b067f89 */ /* 0x000e2400000e0000 */
[----:B0-----:R-:W-:Y:S02]  /*150a0*/  FMNMX.FTZ R6, R11, R6, !PT ;  /* 0x000000060b067209 */ /* 0x001fe40007810000 */
[----:B---3--:R-:W-:-:S04]  /*150b0*/  FSETP.NEU.FTZ.AND P0, PT, R13, -INF , PT ;  /* 0xff8000000d00780b */ /* 0x008fc80003f1d000 */
[----:B------:R-:W-:Y:S02]  /*150c0*/  FSEL R7, R13, RZ, P0 ;  /* 0x000000ff0d077208 */ /* 0x000fe40000000000 */
[----:B------:R-:W-:-:S04]  /*150d0*/  FSETP.NEU.FTZ.AND P0, PT, R6, -INF , PT ;  /* 0xff8000000600780b */ /* 0x000fc80003f1d000 */
[----:B------:R-:W-:Y:S01]  /*150e0*/  FSEL R8, R6, RZ, P0 ;  /* 0x000000ff06087208 */ /* 0x000fe20000000000 */
[----:B------:R-:W-:-:S04]  /*150f0*/  FADD.FTZ R7, R20, -R7 ;  /* 0x8000000714077221 */ /* 0x000fc80000010000 */
[----:B------:R-:W-:Y:S01]  /*15100*/  FADD.FTZ R21, R21, -R8 ;  /* 0x8000000815157221 */ /* 0x000fe20000010000 */
[----:B------:R-:W-:-:S03]  /*15110*/  FMUL.FTZ R7, R7, R12 ;  /* 0x0000000c07077220 */ /* 0x000fc60000410000 */
[----:B------:R-:W-:Y:S01]  /*15120*/  FMUL.FTZ R21, R12, R21 ;  /* 0x000000150c157220 */ /* 0x000fe20000410000 */
[----:B------:R-:W2:Y:S08]  /*15130*/  MUFU.EX2 R131, R7 ;  /* 0x0000000700837308 */ /* 0x000eb00000000800 */
[----:B------:R-:W0:Y:S01]  /*15140*/  MUFU.EX2 R130, R21 ;  /* 0x0000001500827308 */ /* 0x000e220000000800 */
[----:B------:R1:W-:Y:S01]  /*15150*/  STL [R1+0x1e4], R6 ;  /* 0x0001e40601007387 */ /* 0x0003e20000100800 */
[----:B--2---:R-:W-:Y:S01]  /*15160*/  FMUL.FTZ R4, R131, R4 ;  /* 0x0000000483047220 */ /* 0x004fe20000410000 */
[----:B0-----:R-:W-:-:S05]  /*15170*/  FMUL.FTZ R5, R5, R130 ;  /* 0x0000008205057220 */ /* 0x001fca0000410000 */
[----:B------:R1:W-:Y:S04]  /*15180*/  STL.64 [R1+0x1f0], R4 ;  /* 0x0001f00401007387 */ /* 0x0003e80000100a00 */
[----:B-----5:R-:W2:Y:S01]  /*15190*/  LD.E R8, desc[UR46][R2.64+0x4] ;  /* 0x0000042e02087980 */ /* 0x020ea2000c101900 */
[----:B------:R-:W-:Y:S01]  /*151a0*/  BSSY B0, `(.L_x_6820) ;  /* 0x000000c000007945 */ /* 0x000fe20003800000 */
[----:B--2---:R-:W-:-:S13]  /*151b0*/  ISETP.NE.AND P0, PT, R8, RZ, PT ;  /* 0x000000ff0800720c */ /* 0x004fda0003f05270 */
[----:B-1----:R-:W-:Y:S05]  /*151c0*/  @P0 BRA `(.L_x_6821) ;  /* 0x0000000000240947 */ /* 0x002fea0003800000 */
        /* <DEDUP_REMOVED lines=9> */
.L_x_6821:
[----:B------:R-:W-:Y:S05]  /*15260*/  BSYNC B0 ;  /* 0x0000000000007941 */ /* 0x000fea0003800000 */
.L_x_6820:
        /* <DEDUP_REMOVED lines=9> */
.L_x_6823:
[----:B------:R-:W-:Y:S05]  /*15300*/  BSYNC B0 ;  /* 0x0000000000007941 */ /* 0x000fea0003800000 */
.L_x_6822:
[----:B------:R-:W0:Y:S04]  /*15310*/  LDL R46, [R1+0x200] ;  /* 0x00020000012e7983 */ /* 0x000e280000100800 */
[----:B------:R-:W0:Y:S04]  /*15320*/  LDL.64 R30, [R1+0x1e0] ;  /* 0x0001e000011e7983 */ /* 0x000e280000100a00 */
[----:B------:R-:W2:Y:S04]  /*15330*/  LDL.64 R6, [R1+0x1f0] ;  /* 0x0001f00001067983 */ /* 0x000ea80000100a00 */
[----:B------:R-:W3:Y:S04]  /*15340*/  LDL.64 R28, [R1+0x400] ;  /* 0x00040000011c7983 */ /* 0x000ee80000100a00 */
[----:B------:R-:W4:Y:S04]  /*15350*/  LDL.64 R26, [R1+0x408] ;  /* 0x00040800011a7983 */ /* 0x000f280000100a00 */
        /* <DEDUP_REMOVED lines=26> */
[----:B------:R-:W2:Y:S01]  /*15500*/  LDL R144, [R1+0x1c8] ;  /* 0x0001c80001907983 */ /* 0x000ea20000100800 */
[C---:B0-----:R-:W-:Y:S01]  /*15510*/  FMUL.FTZ R4, R30.reuse, R46 ;  /* 0x0000002e1e047220 */ /* 0x041fe20000410000 */
[----:B------:R-:W-:-:S04]  /*15520*/  FSETP.NEU.FTZ.AND P0, PT, R30, -INF , PT ;  /* 0xff8000001e00780b */ /* 0x000fc80003f1d000 */
[----:B------:R-:W-:Y:S02]  /*15530*/  FSEL R8, R4, RZ, P0 ;  /* 0x000000ff04087208 */ /* 0x000fe40000000000 */
[----:B------:R-:W2:Y:S01]  /*15540*/  LDL.64 R4, [R1+0x238] ;  /* 0x0002380001047983 */ /* 0x000ea20000100a00 */
[CC--:B------:R-:W-:Y:S01]  /*15550*/  FMUL.FTZ R30, R31.reuse, R46.reuse ;  /* 0x0000002e1f1e7220 */ /* 0x0c0fe20000410000 */
[----:B------:R-:W-:Y:S01]  /*15560*/  FSETP.NEU.FTZ.AND P0, PT, R31, -INF , PT ;  /* 0xff8000001f00780b */ /* 0x000fe20003f1d000 */
[----:B------:R-:W-:-:S03]  /*15570*/  FFMA.FTZ R23, R39, R46, -R8 ;  /* 0x0000002e27177223 */ /* 0x000fc60000010808 */
[----:B------:R-:W-:Y:S01]  /*15580*/  FSEL R39, R30, RZ, P0 ;  /* 0x000000ff1e277208 */ /* 0x000fe20000000000 */
        /* <DEDUP_REMOVED lines=23> */
[-C--:B------:R-:W-:Y:S01]  /*15700*/  FFMA.FTZ R174, R41, R46.reuse, -R8 ;  /* 0x0000002e29ae7223 */ /* 0x080fe20000010808 */
        /* <DEDUP_REMOVED lines=8> */
[----:B------:R-:W-:Y:S01]  /*15790*/  FFMA.FTZ R175, R175, R46, -R39 ;  /* 0x0000002eafaf7223 */ /* 0x000fe20000010827 */
[C---:B---3--:R-:W-:Y:S01]  /*157a0*/  FMUL.FTZ R29, R131.reuse, R29 ;  /* 0x0000001d831d7220 */ /* 0x048fe20000410000 */
[C---:B------:R-:W-:Y:S01]  /*157b0*/  FMUL.FTZ R28, R131.reuse, R28 ;  /* 0x0000001c831c7220 */ /* 0x040fe20000410000 */
[C---:B----4-:R-:W-:Y:S01]  /*157c0*/  FMUL.FTZ R27, R130.reuse, R27 ;  /* 0x0000001b821b7220 */ /* 0x050fe20000410000 */
[----:B------:R-:W-:Y:S01]  /*157d0*/  FMUL.FTZ R26, R130, R26 ;  /* 0x0000001a821a7220 */ /* 0x000fe20000410000 */
[C---:B--2---:R-:W-:Y:S01]  /*157e0*/  FMUL.FTZ R25, R131.reuse, R25 ;  /* 0x0000001983197220 */ /* 0x044fe20000410000 */
[----:B------:R-:W2:Y:S01]  /*157f0*/  MUFU.EX2 R167, R167 ;  /* 0x000000a700a77308 */ /* 0x000ea20000000800 */
[C---:B------:R-:W-:Y:S01]  /*15800*/  FMUL.FTZ R24, R131.reuse, R24 ;  /* 0x0000001883187220 */ /* 0x040fe20000410000 */
[C---:B------:R-:W-:Y:S01]  /*15810*/  FMUL.FTZ R13, R131.reuse, R13 ;  /* 0x0000000d830d7220 */ /* 0x040fe20000410000 */
[C---:B------:R-:W-:Y:S01]  /*15820*/  FMUL.FTZ R12, R131.reuse, R12 ;  /* 0x0000000c830c7220 */ /* 0x040fe20000410000 */
[C---:B------:R-:W-:Y:S01]  /*15830*/  FMUL.FTZ R21, R131.reuse, R21 ;  /* 0x0000001583157220 */ /* 0x040fe20000410000 */
[C---:B------:R-:W-:Y:S01]  /*15840*/  FMUL.FTZ R20, R131.reuse, R20 ;  /* 0x0000001483147220 */ /* 0x040fe20000410000 */
[C---:B------:R-:W-:Y:S01]  /*15850*/  FMUL.FTZ R15, R131.reuse, R15 ;  /* 0x0000000f830f7220 */ /* 0x040fe20000410000 */
[----:B------:R-:W-:Y:S01]  /*15860*/  FMUL.FTZ R14, R131, R14 ;  /* 0x0000000e830e7220 */ /* 0x000fe20000410000 */
[----:B------:R-:W3:Y:S01]  /*15870*/  MUFU.EX2 R120, R120 ;  /* 0x0000007800787308 */ /* 0x000ee20000000800 */
[----:B0-----:R-:W-:Y:S01]  /*15880*/  FADD.FTZ R8, R129, R7 ;  /* 0x0000000781087221 */ /* 0x001fe20000010000 */
[----:B------:R-:W-:Y:S01]  /*15890*/  FADD.FTZ R6, R164, R6 ;  /* 0x00000006a4067221 */ /* 0x000fe20000010000 */
[C---:B------:R-:W-:Y:S01]  /*158a0*/  FMUL.FTZ R11, R131.reuse, R11 ;  /* 0x0000000b830b7220 */ /* 0x040fe20000410000 */
[C---:B------:R-:W-:Y:S01]  /*158b0*/  FMUL.FTZ R10, R131.reuse, R10 ;  /* 0x0000000a830a7220 */ /* 0x040fe20000410000 */
[C---:B------:R-:W-:Y:S01]  /*158c0*/  FMUL.FTZ R95, R131.reuse, R95 ;  /* 0x0000005f835f7220 */ /* 0x040fe20000410000 */
[C---:B------:R-:W-:Y:S01]  /*158d0*/  FMUL.FTZ R94, R131.reuse, R94 ;  /* 0x0000005e835e7220 */ /* 0x040fe20000410000 */
[C---:B------:R-:W-:Y:S01]  /*158e0*/  FMUL.FTZ R97, R131.reuse, R97 ;  /* 0x0000006183617220 */ /* 0x040fe20000410000 */
[----:B------:R-:W0:Y:S01]  /*158f0*/  MUFU.EX2 R128, R128 ;  /* 0x0000008000807308 */ /* 0x000e220000000800 */
[C---:B------:R-:W-:Y:S01]  /*15900*/  FMUL.FTZ R96, R131.reuse, R96 ;  /* 0x0000006083607220 */ /* 0x040fe20000410000 */
[C---:B------:R-:W-:Y:S01]  /*15910*/  FMUL.FTZ R99, R131.reuse, R99 ;  /* 0x0000006383637220 */ /* 0x040fe20000410000 */
[C---:B------:R-:W-:Y:S01]  /*15920*/  FMUL.FTZ R98, R131.reuse, R98 ;  /* 0x0000006283627220 */ /* 0x040fe20000410000 */
[C---:B------:R-:W-:Y:S01]  /*15930*/  FMUL.FTZ R107, R131.reuse, R107 ;  /* 0x0000006b836b7220 */ /* 0x040fe20000410000 */
[----:B------:R-:W-:Y:S01]  /*15940*/  FMUL.FTZ R106, R131, R106 ;  /* 0x0000006a836a7220 */ /* 0x000fe20000410000 */
[C---:B------:R-:W-:Y:S01]  /*15950*/  FMUL.FTZ R105, R130.reuse, R105 ;  /* 0x0000006982697220 */ /* 0x040fe20000410000 */
[C---:B------:R-:W-:Y:S01]  /*15960*/  FMUL.FTZ R104, R130.reuse, R104 ;  /* 0x0000006882687220 */ /* 0x040fe20000410000 */
[----:B------:R-:W4:Y:S01]  /*15970*/  MUFU.EX2 R166, R166 ;  /* 0x000000a600a67308 */ /* 0x000f220000000800 */
[----:B-1----:R-:W-:Y:S01]  /*15980*/  FADD.FTZ R8, R165, R8 ;  /* 0x00000008a5087221 */ /* 0x002fe20000010000 */
[----:B------:R-:W-:Y:S01]  /*15990*/  FADD.FTZ R7, R121, R6 ;  /* 0x0000000679077221 */ /* 0x000fe20000010000 */
[C---:B------:R-:W-:Y:S01]  /*159a0*/  FMUL.FTZ R109, R130.reuse, R103 ;  /* 0x00000067826d7220 */ /* 0x040fe20000410000 */
[----:B------:R-:W-:Y:S01]  /*159b0*/  FMUL.FTZ R108, R130, R102 ;  /* 0x00000066826c7220 */ /* 0x000fe20000410000 */
[----:B------:R-:W4:Y:S03]  /*159c0*/  LDL.64 R68, [R1+0x340] ;  /* 0x0003400001447983 */ /* 0x000f260000100a00 */
[----:B------:R-:W1:Y:S01]  /*159d0*/  MUFU.EX2 R169, R169 ;  /* 0x000000a900a97308 */ /* 0x000e620000000800 */
[----:B------:R-:W4:Y:S04]  /*159e0*/  LDL.64 R72, [R1+0x370] ;  /* 0x0003700001487983 */ /* 0x000f280000100a00 */
[----:B------:R-:W4:Y:S03]  /*159f0*/  LDL.64 R70, [R1+0x380] ;  /* 0x0003800001467983 */ /* 0x000f260000100a00 */
[----:B------:R-:W1:Y:S01]  /*15a00*/  MUFU.EX2 R117, R117 ;  /* 0x0000007500757308 */ /* 0x000e620000000800 */
[----:B--2---:R-:W-:Y:S01]  /*15a10*/  FADD.FTZ R31, R167, R8 ;  /* 0x00000008a71f7221 */ /* 0x004fe20000010000 */
[----:B---3--:R-:W-:Y:S01]  /*15a20*/  FADD.FTZ R7, R120, R7 ;  /* 0x0000000778077221 */ /* 0x008fe20000010000 */
[----:B------:R-:W2:Y:S04]  /*15a30*/  LDL.64 R58, [R1+0x390] ;  /* 0x00039000013a7983 */ /* 0x000ea80000100a00 */
[----:B------:R-:W3:Y:S01]  /*15a40*/  LDL.64 R66, [R1+0x3a0] ;  /* 0x0003a00001427983 */ /* 0x000ee20000100a00 */
[----:B------:R-:W1:Y:S03]  /*15a50*/  MUFU.EX2 R127, R127 ;  /* 0x0000007f007f7308 */ /* 0x000e660000000800 */
[----:B------:R-:W3:Y:S04]  /*15a60*/  LDL.64 R48, [R1+0x3e0] ;  /* 0x0003e00001307983 */ /* 0x000ee80000100a00 */
[----:B------:R-:W3:Y:S01]  /*15a70*/  LDL.64 R64, [R1+0x3b0] ;  /* 0x0003b00001407983 */ /* 0x000ee20000100a00 */
[----:B------:R-:W1:Y:S01]  /*15a80*/  MUFU.EX2 R168, R168 ;  /* 0x000000a800a87308 */ /* 0x000e620000000800 */
[----:B0-----:R-:W-:Y:S01]  /*15a90*/  FADD.FTZ R8, R128, R31 ;  /* 0x0000001f80087221 */ /* 0x001fe20000010000 */
[----:B----4-:R-:W-:Y:S01]  /*15aa0*/  FADD.FTZ R6, R166, R7 ;  /* 0x00000007a6067221 */ /* 0x010fe20000010000 */
[----:B------:R-:W4:Y:S04]  /*15ab0*/  LDL.64 R62, [R1+0x3c0] ;  /* 0x0003c000013e7983 */ /* 0x000f280000100a00 */
[----:B------:R-:W4:Y:S01]  /*15ac0*/  LDL.64 R60, [R1+0x3d0] ;  /* 0x0003d000013c7983 */ /* 0x000f220000100a00 */
[----:B------:R-:W0:Y:S03]  /*15ad0*/  MUFU.EX2 R171, R171 ;  /* 0x000000ab00ab7308 */ /* 0x000e260000000800 */
[----:B------:R-:W4:Y:S04]  /*15ae0*/  LDL.64 R56, [R1+0x3f0] ;  /* 0x0003f00001387983 */ /* 0x000f280000100a00 */
[----:B------:R-:W4:Y:S01]  /*15af0*/  LDL.64 R54, [R1+0x248] ;  /* 0x0002480001367983 */ /* 0x000f220000100a00 */
[----:B------:R-:W0:Y:S01]  /*15b00*/  MUFU.EX2 R116, R116 ;  /* 0x0000007400747308 */ /* 0x000e220000000800 */
[----:B-1----:R-:W-:Y:S01]  /*15b10*/  FADD.FTZ R8, R169, R8 ;  /* 0x00000008a9087221 */ /* 0x002fe20000010000 */
[----:B------:R-:W-:Y:S01]  /*15b20*/  FADD.FTZ R7, R117, R6 ;  /* 0x0000000675077221 */ /* 0x000fe20000010000 */
[----:B------:R-:W4:Y:S04]  /*15b30*/  LDL.64 R52, [R1+0x258] ;  /* 0x0002580001347983 */ /* 0x000f280000100a00 */
[----:B------:R-:W4:Y:S01]  /*15b40*/  LDL.64 R50, [R1+0x268] ;  /* 0x0002680001327983 */ /* 0x000f220000100a00 */
[----:B------:R-:W1:Y:S08]  /*15b50*/  MUFU.EX2 R126, R126 ;  /* 0x0000007e007e7308 */ /* 0x000e700000000800 */
[----:B------:R-:W1:Y:S01]  /*15b60*/  MUFU.EX2 R170, R170 ;  /* 0x000000aa00aa7308 */ /* 0x000e620000000800 */
[----:B------:R-:W-:Y:S01]  /*15b70*/  FADD.FTZ R6, R127, R8 ;  /* 0x000000087f067221 */ /* 0x000fe20000010000 */
[----:B------:R-:W-:Y:S01]  /*15b80*/  FADD.FTZ R7, R168, R7 ;  /* 0x00000007a8077221 */ /* 0x000fe20000010000 */
[----:B------:R-:W4:Y:S04]  /*15b90*/  LDL.64 R44, [R1+0x298] ;  /* 0x00029800012c7983 */ /* 0x000f280000100a00 */
[----:B------:R-:W4:Y:S01]  /*15ba0*/  LDL.64 R40, [R1+0x2b8] ;  /* 0x0002b80001287983 */ /* 0x000f220000100a00 */
[----:B------:R-:W1:Y:S08]  /*15bb0*/  MUFU.EX2 R177, R177 ;  /* 0x000000b100b17308 */ /* 0x000e700000000800 */
[----:B------:R-:W1:Y:S01]  /*15bc0*/  MUFU.EX2 R125, R125 ;  /* 0x0000007d007d7308 */ /* 0x000e620000000800 */
[----:B0-----:R-:W-:Y:S01]  /*15bd0*/  FADD.FTZ R31, R171, R6 ;  /* 0x00000006ab1f7221 */ /* 0x001fe20000010000 */
[----:B------:R-:W-:Y:S01]  /*15be0*/  FADD.FTZ R7, R116, R7 ;  /* 0x0000000774077221 */ /* 0x000fe20000010000 */
[----:B------:R-:W4:Y:S04]  /*15bf0*/  LDL.64 R42, [R1+0x2a8] ;  /* 0x0002a800012a7983 */ /* 0x000f280000100a00 */
[----:B------:R-:W4:Y:S01]  /*15c00*/  LDL.64 R36, [R1+0x2d8] ;  /* 0x0002d80001247983 */ /* 0x000f220000100a00 */
[----:B------:R-:W0:Y:S08]  /*15c10*/  MUFU.EX2 R124, R124 ;  /* 0x0000007c007c7308 */ /* 0x000e300000000800 */
[----:B------:R-:W0:Y:S01]  /*15c20*/  MUFU.EX2 R176, R176 ;  /* 0x000000b000b07308 */ /* 0x000e220000000800 */
[----:B-1----:R-:W-:Y:S01]  /*15c30*/  FADD.FTZ R30, R126, R31 ;  /* 0x0000001f7e1e7221 */ /* 0x002fe20000010000 */
[----:B------:R-:W-:Y:S01]  /*15c40*/  FADD.FTZ R6, R170, R7 ;  /* 0x00000007aa067221 */ /* 0x000fe20000010000 */
[----:B------:R-:W4:Y:S05]  /*15c50*/  LDL.64 R34, [R1+0x2e8] ;  /* 0x0002e80001227983 */ /* 0x000f2a0000100a00 */
[----:B------:R-:W1:Y:S01]  /*15c60*/  MUFU.EX2 R122, R122 ;  /* 0x0000007a007a7308 */ /* 0x000e620000000800 */
[----:B------:R-:W-:-:S07]  /*15c70*/  FFMA.FTZ R8, R33, R46, -R39 ;  /* 0x0000002e21087223 */ /* 0x000fce0000010827 */
[----:B------:R-:W1:Y:S01]  /*15c80*/  MUFU.EX2 R123, R123 ;  /* 0x0000007b007b7308 */ /* 0x000e620000000800 */
[----:B------:R-:W-:Y:S01]  /*15c90*/  FADD.FTZ R31, R177, R30 ;  /* 0x0000001eb11f7221 */ /* 0x000fe20000010000 */
[----:B------:R-:W-:Y:S01]  /*15ca0*/  FADD.FTZ R7, R125, R6 ;  /* 0x000000067d077221 */ /* 0x000fe20000010000 */
[----:B------:R-:W4:Y:S05]  /*15cb0*/  LDL.64 R102, [R1+0x3b8] ;  /* 0x0003b80001667983 */ /* 0x000f2a0000100a00 */
[----:B------:R-:W-:Y:S08]  /*15cc0*/  MUFU.EX2 R178, R178 ;  /* 0x000000b200b27308 */ /* 0x000ff00000000800 */
[----:B------:R-:W1:Y:S01]  /*15cd0*/  MUFU.EX2 R179, R179 ;  /* 0x000000b300b37308 */ /* 0x000e620000000800 */
[----:B0-----:R-:W-:Y:S01]  /*15ce0*/  FADD.FTZ R31, R124, R31 ;  /* 0x0000001f7c1f7221 */ /* 0x001fe20000010000 */
[----:B------:R-:W-:-:S06]  /*15cf0*/  FADD.FTZ R6, R176, R7 ;  /* 0x00000007b0067221 */ /* 0x000fcc0000010000 */
[----:B------:R-:W-:Y:S01]  /*15d00*/  MUFU.EX2 R191, R191 ;  /* 0x000000bf00bf7308 */ /* 0x000fe20000000800 */
[----:B------:R-:W-:-:S07]  /*15d10*/  FFMA.FTZ R7, R32, R46, -R39 ;  /* 0x0000002e20077223 */ /* 0x000fce0000010827 */
[----:B------:R-:W0:Y:S01]  /*15d20*/  MUFU.EX2 R173, R173 ;  /* 0x000000ad00ad7308 */ /* 0x000e220000000800 */
[----:B-1----:R-:W-:Y:S01]  /*15d30*/  FADD.FTZ R30, R122, R31 ;  /* 0x0000001f7a1e7221 */ /* 0x002fe20000010000 */
[----:B------:R-:W-:Y:S01]  /*15d40*/  FADD.FTZ R31, R123, R6 ;  /* 0x000000067b1f7221 */ /* 0x000fe20000010000 */
[----:B------:R-:W4:Y:S05]  /*15d50*/  LDL.64 R38, [R1+0x278] ;  /* 0x0002780001267983 */ /* 0x000f2a0000100a00 */
[----:B------:R-:W-:Y:S08]  /*15d60*/  MUFU.EX2 R172, R172 ;  /* 0x000000ac00ac7308 */ /* 0x000ff00000000800 */
        /* <DEDUP_REMOVED lines=8> */
[----:B------:R-:W0:Y:S08]  /*15df0*/  MUFU.EX2 R23, R23 ;  /* 0x0000001700177308 */ /* 0x000e300000000800 */
[----:B------:R-:W0:Y:S01]  /*15e00*/  MUFU.EX2 R7, R7 ;  /* 0x0000000700077308 */ /* 0x000e220000000800 */
[----:B-1----:R-:W-:Y:S01]  /*15e10*/  FADD.FTZ R6, R8, R33 ;  /* 0x0000002108067221 */ /* 0x002fe20000010000 */
[----:B------:R-:W-:Y:S01]  /*15e20*/  FADD.FTZ R31, R172, R31 ;  /* 0x0000001fac1f7221 */ /* 0x000fe20000010000 */
[----:B------:R-:W4:Y:S02]  /*15e30*/  LDL.64 R32, [R1+0x2f8] ;  /* 0x0002f80001207983 */ /* 0x000f240000100a00 */
[----:B------:R-:W-:Y:S01]  /*15e40*/  FADD.FTZ R6, R175, R6 ;  /* 0x00000006af067221 */ /* 0x000fe20000010000 */
[----:B------:R-:W-:-:S04]  /*15e50*/  FADD.FTZ R30, R174, R31 ;  /* 0x0000001fae1e7221 */ /* 0x000fc80000010000 */
[----:B0-----:R-:W-:Y:S01]  /*15e60*/  FADD.FTZ R30, R23, R30 ;  /* 0x0000001e171e7221 */ /* 0x001fe20000010000 */
[----:B------:R-:W-:-:S05]  /*15e70*/  FADD.FTZ R31, R7, R6 ;  /* 0x00000006071f7221 */ /* 0x000fca0000010000 */
[----:B------:R0:W-:Y:S01]  /*15e80*/  STL.64 [R1+0x1f0], R30 ;  /* 0x0001f01e01007387 */ /* 0x0001e20000100a00 */
[----:B------:R-:W-:Y:S06]  /*15e90*/  BAR.SYNC.DEFER_BLOCKING 0xf, 0x100 ;  /* 0x03c4000000007b1d */ /* 0x000fec0000010000 */
[----:B0-----:R-:W4:Y:S01]  /*15ea0*/  LDL.64 R30, [R1+0x308] ;  /* 0x00030800011e7983 */ /* 0x001f220000100a00 */
[C---:B------:R-:W-:Y:S01]  /*15eb0*/  FMUL.FTZ R5, R130.reuse, R5 ;  /* 0x0000000582057220 */ /* 0x040fe20000410000 */
[C---:B------:R-:W-:Y:S02]  /*15ec0*/  FMUL.FTZ R4, R130.reuse, R4 ;  /* 0x0000000482047220 */ /* 0x040fe40000410000 */
[----:B------:R-:W4:Y:S04]  /*15ed0*/  LD.E.64 R92, desc[UR46][R2.64+0x8] ;  /* 0x0000082e025c7980 */ /* 0x000f28000c101b00 */
[----:B------:R-:W4:Y:S04]  /*15ee0*/  LD.E.64 R2, desc[UR46][R2.64] ;  /* 0x0000002e02027980 */ /* 0x000f28000c101b00 */
[----:B------:R0:W-:Y:S04]  /*15ef0*/  STL.64 [R1+0x400], R28 ;  /* 0x0004001c01007387 */ /* 0x0001e80000100a00 */
        /* <DEDUP_REMOVED lines=9> */
[----:B------:R-:W-:Y:S04]  /*15f90*/  STL.64 [R1+0x290], R106 ;  /* 0x0002906a01007387 */ /* 0x000fe80000100a00 */
[----:B------:R2:W-:Y:S04]  /*15fa0*/  STL.64 [R1+0x218], R104 ;  /* 0x0002186801007387 */ /* 0x0005e80000100a00 */
[----:B------:R2:W-:Y:S04]  /*15fb0*/  STL.64 [R1+0x228], R108 ;  /* 0x0002286c01007387 */ /* 0x0005e80000100a00 */
[----:B0-----:R-:W4:Y:S04]  /*15fc0*/  LDL.64 R28, [R1+0x2c8] ;  /* 0x0002c800011c7983 */ /* 0x001f280000100a00 */
[----:B-1----:R-:W4:Y:S04]  /*15fd0*/  LDL.64 R12, [R1+0x318] ;  /* 0x00031800010c7983 */ /* 0x002f280000100a00 */
[----:B------:R-:W4:Y:S04]  /*15fe0*/  LDL.64 R26, [R1+0x328] ;  /* 0x00032800011a7983 */ /* 0x000f280000100a00 */
[----:B------:R-:W4:Y:S04]  /*15ff0*/  LDL.64 R24, [R1+0x338] ;  /* 0x0003380001187983 */ /* 0x000f280000100a00 */
[----:B------:R-:W4:Y:S04]  /*16000*/  LDL.64 R20, [R1+0x348] ;  /* 0x0003480001147983 */ /* 0x000f280000100a00 */
[----:B------:R-:W4:Y:S04]  /*16010*/  LDL.64 R14, [R1+0x358] ;  /* 0x00035800010e7983 */ /* 0x000f280000100a00 */
[----:B------:R-:W4:Y:S04]  /*16020*/  LDL.64 R10, [R1+0x368] ;  /* 0x00036800010a7983 */ /* 0x000f280000100a00 */
[----:B------:R-:W4:Y:S04]  /*16030*/  LDL.64 R94, [R1+0x378] ;  /* 0x00037800015e7983 */ /* 0x000f280000100a00 */
[----:B--2---:R-:W2:Y:S04]  /*16040*/  LDL.64 R96, [R1+0x388] ;  /* 0x0003880001607983 */ /* 0x004ea80000100a00 */
[----:B------:R-:W2:Y:S04]  /*16050*/  LDL.64 R98, [R1+0x3a8] ;  /* 0x0003a80001627983 */ /* 0x000ea80000100a00 */
[----:B------:R-:W2:Y:S04]  /*16060*/  LDL.64 R104, [R1+0x3c8] ;  /* 0x0003c80001687983 */ /* 0x000ea80000100a00 */
[----:B------:R-:W2:Y:S04]  /*16070*/  LDL.64 R108, [R1+0x3d8] ;  /* 0x0003d800016c7983 */ /* 0x000ea80000100a00 */
[----:B------:R-:W2:Y:S04]  /*16080*/  LDL.64 R106, [R1+0x3e8] ;  /* 0x0003e800016a7983 */ /* 0x000ea80000100a00 */
[----:B------:R0:W-:Y:S04]  /*16090*/  STL.64 [R1+0x238], R4 ;  /* 0x0002380401007387 */ /* 0x0001e80000100a00 */
        /* <DEDUP_REMOVED lines=44> */
[C---:B---3--:R-:W-:Y:S01]  /*16360*/  FMUL.FTZ R67, R131.reuse, R67 ;  /* 0x0000004383437220 */ /* 0x048fe20000410000 */
[C---:B------:R-:W-:Y:S01]  /*16370*/  FMUL.FTZ R66, R131.reuse, R66 ;  /* 0x0000004283427220 */ /* 0x040fe20000410000 */
[C---:B------:R-:W-:Y:S01]  /*16380*/  FMUL.FTZ R65, R131.reuse, R65 ;  /* 0x0000004183417220 */ /* 0x040fe20000410000 */
        /* <DEDUP_REMOVED lines=35> */
[----:B------:R-:W-:Y:S04]  /*165c0*/  STL.64 [R1+0x2a0], R118 ;  /* 0x0002a07601007387 */ /* 0x000fe80000100a00 */
[----:B------:R-:W-:Y:S04]  /*165d0*/  STL.64 [R1+0x2b0], R114 ;  /* 0x0002b07201007387 */ /* 0x000fe80000100a00 */
[----:B------:R-:W-:Y:S01]  /*165e0*/  STL.64 [R1+0x2c0], R110 ;  /* 0x0002c06e01007387 */ /* 0x000fe20000100a00 */
[C---:B------:R-:W-:Y:S01]  /*165f0*/  FMUL.FTZ R33, R130.reuse, R33 ;  /* 0x0000002182217220 */ /* 0x040fe20000410000 */
[----:B------:R-:W-:-:S02]  /*16600*/  FMUL.FTZ R32, R130, R32 ;  /* 0x0000002082207220 */ /* 0x000fc40000410000 */
[----:B------:R-:W-:Y:S04]  /*16610*/  STL.64 [R1+0x2d0], R78 ;  /* 0x0002d04e01007387 */ /* 0x000fe80000100a00 */
[----:B------:R-:W-:Y:S04]  /*16620*/  STL.64 [R1+0x2e0], R80 ;  /* 0x0002e05001007387 */ /* 0x000fe80000100a00 */
[----:B------:R-:W-:Y:S04]  /*16630*/  STL.64 [R1+0x2f0], R82 ;  /* 0x0002f05201007387 */ /* 0x000fe80000100a00 */
[----:B------:R-:W-:Y:S04]  /*16640*/  STL.64 [R1+0x300], R84 ;  /* 0x0003005401007387 */ /* 0x000fe80000100a00 */
        /* <DEDUP_REMOVED lines=8> */
[----:B------:R-:W-:Y:S01]  /*166d0*/  STL.64 [R1+0x370], R72 ;  /* 0x0003704801007387 */ /* 0x000fe20000100a00 */
[----:B------:R-:W-:-:S03]  /*166e0*/  MOV R6, R92 ;  /* 0x0000005c00067202 */ /* 0x000fc60000000f00 */
        /* <DEDUP_REMOVED lines=55> */
[----:B------:R-:W-:Y:S04]  /*16a60*/  STL.64 [R1+0x398], R100 ;  /* 0x0003986401007387 */ /* 0x000fe80000100a00 */
[----:B------:R4:W-:Y:S04]  /*16a70*/  STL.64 [R1+0x3a8], R98 ;  /* 0x0003a86201007387 */ /* 0x0009e80000100a00 */
[----:B------:R4:W-:Y:S04]  /*16a80*/  STL.64 [R1+0x3b8], R102 ;  /* 0x0003b86601007387 */ /* 0x0009e80000100a00 */
[----:B------:R4:W-:Y:S04]  /*16a90*/  STL.64 [R1+0x3c8], R104 ;  /* 0x0003c86801007387 */ /* 0x0009e80000100a00 */
[----:B------:R-:W-:Y:S04]  /*16aa0*/  STL.64 [R1+0x3d8], R108 ;  /* 0x0003d86c01007387 */ /* 0x000fe80000100a00 */
[----:B------:R4:W-:Y:S04]  /*16ab0*/  STL.64 [R1+0x3e8], R106 ;  /* 0x0003e86a01007387 */ /* 0x0009e80000100a00 */
[----:B------:R4:W-:Y:S04]  /*16ac0*/  STL.64 [R1+0x3f8], R112 ;  /* 0x0003f87001007387 */ /* 0x0009e80000100a00 */
        /* <DEDUP_REMOVED lines=12> */
[----:B0-----:R-:W4:Y:S04]  /*16b90*/  LDL.64 R4, [R1+0x88] ;  /* 0x0000880001047983 */ /* 0x001f280000100a00 */
[----:B-1----:R-:W4:Y:S04]  /*16ba0*/  LDL R10, [R1+0x240] ;  /* 0x00024000010a7983 */ /* 0x002f280000100800 */
        /* <DEDUP_REMOVED lines=79> */
[----:B---3--:R-:W3:Y:S04]  /*170a0*/  LDL R96, [R1+0x380] ;  /* 0x0003800001607983 */ /* 0x008ee80000100800 */
        /* <DEDUP_REMOVED lines=35> */
[----:B------:R-:W-:Y:S01]  /*172e0*/  IMAD R4, R144, 0x1000, R4 ;  /* 0x0000100090047824 */ /* 0x000fe200078e0204 */
[----:B------:R-:W-:-:S02]  /*172f0*/  F2FP.BF16.F32.PACK_AB R164, R121, R164 ;  /* 0x000000a479a4723e */ /* 0x000fc400000010ff */
[----:B------:R-:W-:Y:S01]  /*17300*/  STL [R1+0x240], R10 ;  /* 0x0002400a01007387 */ /* 0x000fe20000100800 */
[----:B------:R-:W-:Y:S02]  /*17310*/  F2FP.BF16.F32.PACK_AB R165, R165, R129 ;  /* 0x00000081a5a5723e */ /* 0x000fe400000010ff */
[----:B------:R-:W-:Y:S01]  /*17320*/  F2FP.BF16.F32.PACK_AB R166, R166, R120 ;  /* 0x00000078a6a6723e */ /* 0x000fe200000010ff */
[----:B------:R-:W-:Y:S01]  /*17330*/  STL [R1+0x244], R11 ;  /* 0x0002440b01007387 */ /* 0x000fe20000100800 */
[----:B------:R-:W-:Y:S02]  /*17340*/  F2FP.BF16.F32.PACK_AB R167, R128, R167 ;  /* 0x000000a780a7723e */ /* 0x000fe400000010ff */
[----:B------:R-:W-:Y:S01]  /*17350*/  F2FP.BF16.F32.PACK_AB R168, R168, R117 ;  /* 0x00000075a8a8723e */ /* 0x000fe200000010ff */
[----:B------:R-:W-:Y:S01]  /*17360*/  STL [R1+0x248], R12 ;  /* 0x0002480c01007387 */ /* 0x000fe20000100800 */
[----:B------:R-:W-:Y:S02]  /*17370*/  F2FP.BF16.F32.PACK_AB R169, R127, R169 ;  /* 0x000000a97fa9723e */ /* 0x000fe400000010ff */
[----:B------:R-:W-:Y:S01]  /*17380*/  F2FP.BF16.F32.PACK_AB R170, R170, R116 ;  /* 0x00000074aaaa723e */ /* 0x000fe200000010ff */
[----:B------:R-:W-:Y:S01]  /*17390*/  STL [R1+0x24c], R13 ;  /* 0x00024c0d01007387 */ /* 0x000fe20000100800 */
[----:B------:R-:W-:-:S02]  /*173a0*/  F2FP.BF16.F32.PACK_AB R171, R126, R171 ;  /* 0x000000ab7eab723e */ /* 0x000fc400000010ff */
[----:B------:R-:W-:Y:S01]  /*173b0*/  F2FP.BF16.F32.PACK_AB R176, R176, R125 ;  /* 0x0000007db0b0723e */ /* 0x000fe200000010ff */
[----:B------:R-:W-:Y:S01]  /*173c0*/  STL [R1+0x250], R14 ;  /* 0x0002500e01007387 */ /* 0x000fe20000100800 */
[----:B------:R-:W-:Y:S02]  /*173d0*/  F2FP.BF16.F32.PACK_AB R177, R124, R177 ;  /* 0x000000b17cb1723e */ /* 0x000fe400000010ff */
[----:B------:R-:W-:Y:S01]  /*173e0*/  F2FP.BF16.F32.PACK_AB R178, R178, R123 ;  /* 0x0000007bb2b2723e */ /* 0x000fe200000010ff */
[----:B------:R-:W-:Y:S01]  /*173f0*/  STL [R1+0x254], R15 ;  /* 0x0002540f01007387 */ /* 0x000fe20000100800 */
[----:B------:R-:W-:-:S03]  /*17400*/  F2FP.BF16.F32.PACK_AB R179, R179, R122 ;  /* 0x0000007ab3b3723e */ /* 0x000fc600000010ff */
        /* <DEDUP_REMOVED lines=72> */
[----:B--2---:R-:W-:Y:S04]  /*17890*/  STL [R1+0x378], R94 ;  /* 0x0003785e01007387 */ /* 0x004fe80000100800 */
[----:B------:R2:W-:Y:S04]  /*178a0*/  STL [R1+0x37c], R95 ;  /* 0x00037c5f01007387 */ /* 0x0005e80000100800 */
[----:B---3--:R-:W-:Y:S04]  /*178b0*/  STL [R1+0x380], R96 ;  /* 0x0003806001007387 */ /* 0x008fe80000100800 */
[----:B------:R-:W-:Y:S04]  /*178c0*/  STL [R1+0x384], R97 ;  /* 0x0003846101007387 */ /* 0x000fe80000100800 */
[----:B----4-:R-:W-:Y:S04]  /*178d0*/  STL [R1+0x388], R98 ;  /* 0x0003886201007387 */ /* 0x010fe80000100800 */
        /* <DEDUP_REMOVED lines=33> */
[----:B0-----:R-:W4:Y:S04]  /*17af0*/  LDL.128 R24, [R1+0x210] ;  /* 0x0002100001187983 */ /* 0x001f280000100c00 */
[----:B-1----:R-:W4:Y:S04]  /*17b00*/  LDL.128 R28, [R1+0x220] ;  /* 0x00022000011c7983 */ /* 0x002f280000100c00 */
        /* <DEDUP_REMOVED lines=30> */
[----:B------:R-:W-:Y:S01]  /*17cf0*/  IMAD R3, R3, 0x2, R6 ;  /* 0x0000000203037824 */ /* 0x000fe200078e0206 */
[----:B------:R-:W-:-:S02]  /*17d00*/  R2UR UR6, R4 ;  /* 0x00000000040672ca */ /* 0x000fc400000e0000 */
[----:B------:R0:W-:Y:S01]  /*17d10*/  STSM.16.M88.4 [R6], R164 ;  /* 0x000000a406007844 */ /* 0x0001e20000000200 */
[----:B------:R-:W-:Y:S02]  /*17d20*/  R2UR UR7, R5 ;  /* 0x00000000050772ca */ /* 0x000fe400000e0000 */
[----:B------:R-:W-:Y:S02]  /*17d30*/  F2FP.BF16.F32.PACK_AB R172, R172, R191 ;  /* 0x000000bfacac723e */ /* 0x000fe400000010ff */
[----:B------:R-:W-:Y:S02]  /*17d40*/  F2FP.BF16.F32.PACK_AB R173, R8, R173 ;  /* 0x000000ad08ad723e */ /* 0x000fe400000010ff */
[----:B------:R-:W-:Y:S02]  /*17d50*/  F2FP.BF16.F32.PACK_AB R174, R23, R174 ;  /* 0x000000ae17ae723e */ /* 0x000fe400000010ff */
[----:B------:R-:W-:Y:S01]  /*17d60*/  F2FP.BF16.F32.PACK_AB R175, R7, R175 ;  /* 0x000000af07af723e */ /* 0x000fe200000010ff */
[----:B0-----:R-:W-:-:S02]  /*17d70*/  IMAD R6, R2, 0x2, R6 ;  /* 0x0000000202067824 */ /* 0x001fc400078e0206 */
[----:B------:R-:W-:-:S03]  /*17d80*/  IMAD R2, R2, 0x2, R3 ;  /* 0x0000000202027824 */ /* 0x000fc600078e0203 */
[----:B------:R-:W-:Y:S04]  /*17d90*/  STSM.16.M88.4 [R6], R168 ;  /* 0x000000a806007844 */ /* 0x000fe80000000200 */
[----:B------:R0:W-:Y:S04]  /*17da0*/  STSM.16.M88.4 [R3], R176 ;  /* 0x000000b003007844 */ /* 0x0001e80000000200 */
[----:B------:R1:W-:Y:S01]  /*17db0*/  STSM.16.M88.4 [R2], R172 ;  /* 0x000000ac02007844 */ /* 0x0003e20000000200 */
[----:B0-----:R-:W-:Y:S02]  /*17dc0*/  IMAD.MOV.U32 R3, RZ, RZ, R5 ;  /* 0x000000ffff037224 */ /* 0x001fe400078e0005 */
[----:B-1----:R-:W-:Y:S01]  /*17dd0*/  VIADD R2, R4, 0x80 ;  /* 0x0000008004027836 */ /* 0x002fe20000000000 */
[----:B--2---:R-:W-:-:S06]  /*17de0*/  WARPGROUP.ARRIVE ;  /* 0x00000000000079c5 */ /* 0x004fcc0000000000 */
[----:B------:R-:W-:Y:S01]  /*17df0*/  HGMMA.64x256x16.F32.BF16 R24, R164, gdesc[UR4].tnspB, R24, gsb0 ;  /* 0x43e00004a4187df0 */ /* 0x000fe20008001818 */
[----:B------:R-:W-:Y:S02]  /*17e00*/  R2UR UR6, R2 ;  /* 0x00000000020672ca */ /* 0x000fe400000e0000 */
[----:B------:R-:W-:Y:S01]  /*17e10*/  R2UR UR7, R3 ;  /* 0x00000000030772ca */ /* 0x000fe200000e0000 */
[----:B------:R-:W-:Y:S02]  /*17e20*/  VIADD R2, R4, 0x100 ;  /* 0x0000010004027836 */ /* 0x000fe40000000000 */
        /* <DEDUP_REMOVED lines=147> */
[----:B------:R-:W4:Y:S04]  /*18760*/  LDL R74, [R1+0x218] ;  /* 0x00021800014a7983 */ /* 0x000f280000100800 */
[----:B-1----:R-:W4:Y:S04]  /*18770*/  LDL R76, [R1+0x21c] ;  /* 0x00021c00014c7983 */ /* 0x002f280000100800 */
[----:B------:R-:W4:Y:S04]  /*18780*/  LDL R4, [R1+0x220] ;  /* 0x0002200001047983 */ /* 0x000f280000100800 */
[----:B------:R-:W4:Y:S04]  /*18790*/  LDL R78, [R1+0x224] ;  /* 0x00022400014e7983 */ /* 0x000f280000100800 */
        /* <DEDUP_REMOVED lines=265> */
.L_x_6825:
[----:B------:R-:W-:Y:S05]  /*19830*/  BSYNC B0 ;  /* 0x0000000000007941 */ /* 0x000fea0003800000 */
.L_x_6824:
        /* <DEDUP_REMOVED lines=9> */
[----:B0-----:R-:W2:Y:S02]  /*198d0*/  LDL R2, [R1+0x50] ;  /* 0x0000500001027983 */ /* 0x001ea40000100800 */
[----:B--2---:R-:W-:-:S07]  /*198e0*/  IMAD.SHL.U32 R2, R2, 0x40, RZ ;  /* 0x0000004002027824 */ /* 0x004fce00078e00ff */
.L_x_6793:
[----:B------:R-:W0:Y:S01]  /*198f0*/  LDC R3, c[0x0][0x448] ;  /* 0x00011200ff037b82 */ /* 0x000e220000000800 */
[----:B------:R-:W-:Y:S01]  /*19900*/  VIADD R2, R2, 0x3f ;  /* 0x0000003f02027836 */ /* 0x000fe20000000000 */
[----:B------:R-:W-:-:S06]  /*19910*/  ULDC UR4, c[0x0][0xad4] ;  /* 0x0002b50000047ab9 */ /* 0x000fcc0000000800 */
[----:B------:R-:W1:Y:S01]  /*19920*/  LDC R7, c[0x0][0xadc] ;  /* 0x0002b700ff077b82 */ /* 0x000e620000000800 */
[----:B0-----:R-:W-:-:S13]  /*19930*/  ISETP.NE.AND P0, PT, R3, 0x1, PT ;  /* 0x000000010300780c */ /* 0x001fda0003f05270 */
[----:B------:R-:W0:Y:S08]  /*19940*/  @P0 LDC R3, c[0x0][0x44c] ;  /* 0x00011300ff030b82 */ /* 0x000e300000000800 */
[----:B------:R-:W2:Y:S01]  /*19950*/  @P0 LDC R4, c[0x0][0x450] ;  /* 0x00011400ff040b82 */ /* 0x000ea20000000800 */
[----:B0-----:R-:W-:-:S05]  /*19960*/  @P0 IMAD.HI.U32 R3, R2, R3, RZ ;  /* 0x0000000302030227 */ /* 0x001fca00078e00ff */
[----:B--2---:R-:W-:Y:S02]  /*19970*/  @P0 SHF.R.U32.HI R2, RZ, R4, R3 ;  /* 0x00000004ff020219 */ /* 0x004fe40000011603 */
[----:B-1----:R-:W-:-:S03]  /*19980*/  ISETP.GE.AND P0, PT, R7, 0x1, PT ;  /* 0x000000010700780c */ /* 0x002fc60003f06270 */
[----:B------:R-:W-:-:S04]  /*19990*/  IMAD.IADD R2, R209, 0x1, R2 ;  /* 0x00000001d1027824 */ /* 0x000fc800078e0202 */
[----:B------:R-:W-:-:S06]  /*199a0*/  VIADD R3, R2, -UR4 ;  /* 0x8000000402037c36 */ /* 0x000fcc0008000000 */
        /* <DEDUP_REMOVED lines=11> */
.L_x_6829:
[----:B------:R-:W-:-:S13]  /*19a60*/  ISETP.NE.AND P0, PT, R7, 0x1, PT ;  /* 0x000000010700780c */ /* 0x000fda0003f05270 */
[----:B------:R-:W0:Y:S02]  /*19a70*/  @P0 LDC.64 R4, c[0x0][0xae0] ;  /* 0x0002b800ff040b82 */ /* 0x000e240000000a00 */
[----:B0-----:R-:W-:-:S05]  /*19a80*/  @P0 IMAD.HI.U32 R4, R2, R4, RZ ;  /* 0x0000000402040227 */ /* 0x001fca00078e00ff */
[----:B------:R-:W-:-:S07]  /*19a90*/  @P0 SHF.R.U32.HI R2, RZ, R5, R4 ;  /* 0x00000005ff020219 */ /* 0x000fce0000011604 */
.L_x_6830:
[----:B------:R-:W-:Y:S05]  /*19aa0*/  BSYNC B0 ;  /* 0x0000000000007941 */ /* 0x000fea0003800000 */
.L_x_6828:
[----:B------:R-:W-:-:S05]  /*19ab0*/  IMAD R2, R2, R7, RZ ;  /* 0x0000000702027224 */ /* 0x000fca00078e02ff */
[----:B------:R-:W-:-:S07]  /*19ac0*/  VIMNMX R3, R3, R2, !PT ;  /* 0x0000000203037248 */ /* 0x000fce0007fe0100 */
.L_x_6827:
[----:B------:R-:W-:-:S05]  /*19ad0*/  VIADD R3, R3, 0x3f ;  /* 0x0000003f03037836 */ /* 0x000fca0000000000 */
[----:B------:R-:W-:-:S04]  /*19ae0*/  SHF.R.S32.HI R2, RZ, 0x1f, R3 ;  /* 0x0000001fff027819 */ /* 0x000fc80000011403 */
[----:B------:R-:W-:-:S04]  /*19af0*/  LEA.HI R2, R2, R3, RZ, 0x6 ;  /* 0x0000000302027211 */ /* 0x000fc800078f30ff */
[----:B------:R-:W-:-:S04]  /*19b00*/  SHF.R.S32.HI R9, RZ, 0x6, R2 ;  /* 0x00000006ff097819 */ /* 0x000fc80000011402 */
[----:B------:R-:W-:-:S04]  /*19b10*/  VIMNMX R9, R22, R9, !PT ;  /* 0x0000000916097248 */ /* 0x000fc80007fe0100 */
[----:B------:R-:W-:-:S13]  /*19b20*/  ISETP.GE.AND P0, PT, R0, R9, PT ;  /* 0x000000090000720c */ /* 0x000fda0003f06270 */
[----:B------:R-:W-:Y:S05]  /*19b30*/  @!P0 BRA `(.L_x_6831) ;  /* 0x0000007000448947 */ /* 0x000fea0003800000 */
.L_x_6854:
        /* <DEDUP_REMOVED lines=20> */
.L_x_6833:
[----:B------:R-:W-:Y:S05]  /*19c80*/  BSYNC B0 ;  /* 0x0000000000007941 */ /* 0x000fea0003800000 */
.L_x_6832:
        /* <DEDUP_REMOVED lines=9> */
.L_x_6835:
[----:B------:R-:W-:Y:S05]  /*19d20*/  BSYNC B0 ;  /* 0x0000000000007941 */ /* 0x000fea0003800000 */
.L_x_6834:
[----:B------:R-:W-:Y:S04]  /*19d30*/  BSSY B0, `(.L_x_6836) ;  /* 0x0000006000007945 */ /* 0x000fe80003800000 */
[----:B-1----:R-:W-:Y:S05]  /*19d40*/  @P0 BRA `(.L_x_6837) ;  /* 0x0000000000100947 */ /* 0x002fea0003800000 */
[----:B-----5:R-:W-:Y:S01]  /*19d50*/  IMAD R6, R6, 0x8, R3 ;  /* 0x0000000806067824 */ /* 0x020fe200078e0203 */
[----:B------:R-:W-:-:S04]  /*19d60*/  SHF.L.U32 R7, R7, 0x1f, RZ ;  /* 0x0000001f07077819 */ /* 0x000fc800000006ff */
[----:B------:R-:W1:Y:S02]  /*19d70*/  SYNCS.PHASECHK.TRANS64.TRYWAIT P0, [R6+URZ], R7 ;  /* 0x00000007060075a7 */ /* 0x000e64000800017f */
[----:B-1----:R-:W-:Y:S05]  /*19d80*/  @!P0 BRA `(.L_x_6838) ;  /* 0x000001cc00a08947 */ /* 0x002fea0003800000 */
.L_x_6837:
[----:B------:R-:W-:Y:S05]  /*19d90*/  BSYNC B0 ;  /* 0x0000000000007941 */ /* 0x000fea0003800000 */
.L_x_6836:
[----:B-1---5:R-:W2:Y:S04]  /*19da0*/  LDL R7, [R1+0x1c8] ;  /* 0x0001c80001077983 */ /* 0x022ea80000100800 */
[----:B------:R-:W2:Y:S01]  /*19db0*/  LDL.64 R2, [R1+0x80] ;  /* 0x0000800001027983 */ /* 0x000ea20000100a00 */
[----:B------:R-:W-:Y:S05]  /*19dc0*/  WARPSYNC.ALL ;  /* 0x0000000000007948 */ /* 0x000fea0003800000 */
[----:B------:R-:W3:Y:S04]  /*19dd0*/  LDL.64 R14, [R1+0x78] ;  /* 0x00007800010e7983 */ /* 0x000ee80000100a00 */
[----:B0-----:R-:W4:Y:S04]  /*19de0*/  LDL.64 R4, [R1+0x78] ;  /* 0x0000780001047983 */ /* 0x001f280000100a00 */
[----:B------:R-:W4:Y:S04]  /*19df0*/  LDL.64 R10, [R1+0x78] ;  /* 0x00007800010a7983 */ /* 0x000f280000100a00 */
[----:B------:R-:W4:Y:S01]  /*19e00*/  LDL.64 R12, [R1+0x78] ;  /* 0x00007800010c7983 */ /* 0x000f220000100a00 */
[----:B--2---:R-:W-:Y:S01]  /*19e10*/  IMAD R2, R7, 0x200, R2 ;  /* 0x0000020007027824 */ /* 0x004fe200078e0202 */
[----:B------:R-:W-:-:S02]  /*19e20*/  R2UR UR7, R3 ;  /* 0x00000000030772ca */ /* 0x000fc400000e0000 */
[----:B------:R-:W2:Y:S02]  /*19e30*/  LDL R20, [R1+0x28] ;  /* 0x0000280001147983 */ /* 0x000ea40000100800 */
[C---:B------:R-:W-:Y:S01]  /*19e40*/  R2UR UR6, R2.reuse ;  /* 0x00000000020672ca */ /* 0x040fe200000e0000 */
[----:B------:R-:W-:Y:S01]  /*19e50*/  WARPGROUP.ARRIVE ;  /* 0x00000000000079c5 */ /* 0x000fe20000000000 */
[----:B------:R-:W-:Y:S02]  /*19e60*/  VIADD R6, R2, 0x2 ;  /* 0x0000000202067836 */ /* 0x000fe40000000000 */
[----:B------:R-:W-:Y:S01]  /*19e70*/  IMAD.MOV.U32 R7, RZ, RZ, R3 ;  /* 0x000000ffff077224 */ /* 0x000fe200078e0003 */
[----:B---3--:R-:W-:Y:S02]  /*19e80*/  R2UR UR4, R14 ;  /* 0x000000000e0472ca */ /* 0x008fe400000e0000 */
[----:B------:R-:W-:Y:S02]  /*19e90*/  R2UR UR5, R15 ;  /* 0x000000000f0572ca */ /* 0x000fe400000e0000 */
[----:B------:R0:W5:Y:S11]  /*19ea0*/  LDL.64 R14, [R1+0x1c8] ;  /* 0x0001c800010e7983 */ /* 0x0001760000100a00 */
[----:B------:R-:W-:Y:S01]  /*19eb0*/  HGMMA.64x64x16.F32.BF16 R24, gdesc[UR4], RZ, !UPT, gsb0 ;  /* 0x00e00000041879f0 */ /* 0x000fe2000c0018ff */
[----:B----4-:R-:W-:Y:S01]  /*19ec0*/  VIADD R4, R4, 0x2 ;  /* 0x0000000204047836 */ /* 0x010fe20000000000 */
[----:B------:R-:W-:-:S02]  /*19ed0*/  R2UR UR6, R6 ;  /* 0x00000000060672ca */ /* 0x000fc400000e0000 */
[----:B------:R-:W-:Y:S02]  /*19ee0*/  R2UR UR7, R7 ;  /* 0x00000000070772ca */ /* 0x000fe400000e0000 */
[----:B------:R-:W-:Y:S02]  /*19ef0*/  R2UR UR4, R4 ;  /* 0x00000000040472ca */ /* 0x000fe400000e0000 */
        /* <DEDUP_REMOVED lines=35> */
.L_x_6840:
[----:B------:R-:W-:Y:S05]  /*1a130*/  BSYNC B0 ;  /* 0x0000000000007941 */ /* 0x000fea0003800000 */
.L_x_6839:
        /* <DEDUP_REMOVED lines=8> */
.L_x_6842:
[----:B------:R-:W-:Y:S05]  /*1a1c0*/  BSYNC B0 ;  /* 0x0000000000007941 */ /* 0x000fea0003800000 */
.L_x_6841:
[----:B------:R-:W-:Y:S04]  /*1a1d0*/  BSSY B0, `(.L_x_6843) ;  /* 0x0000004000007945 */ /* 0x000fe80003800000 */
[----:B-1----:R-:W-:Y:S05]  /*1a1e0*/  @P0 BRA `(.L_x_6844) ;  /* 0x0000000000080947 */ /* 0x002fea0003800000 */
[----:B------:R-:W1:Y:S02]  /*1a1f0*/  SYNCS.PHASECHK.TRANS64.TRYWAIT P0, [R14+URZ], R15 ;  /* 0x0000000f0e0075a7 */ /* 0x000e64000800017f */
[----:B-1----:R-:W-:Y:S05]  /*1a200*/  @!P0 BRA `(.L_x_6845) ;  /* 0x000001c800948947 */ /* 0x002fea0003800000 */
.L_x_6844:
[----:B------:R-:W-:Y:S05]  /*1a210*/  BSYNC B0 ;  /* 0x0000000000007941 */ /* 0x000fea0003800000 */
.L_x_6843:
        /* <DEDUP_REMOVED lines=9> */
[----:B------:R-:W4:Y:S05]  /*1a2b0*/  LDL.64 R6, [R1+0x90] ;  /* 0x0000900001067983 */ /* 0x000f2a0000100a00 */
[----:B------:R-:W0:Y:S01]  /*1a2c0*/  S2R R20, SR_TID.X ;  /* 0x0000000000147919 */ /* 0x000e220000002100 */
[----:B------:R-:W4:Y:S01]  /*1a2d0*/  LDL.64 R60, [R1+0x90] ;  /* 0x00009000013c7983 */ /* 0x000f220000100a00 */
[----:B------:R-:W-:-:S03]  /*1a2e0*/  IMAD.MOV.U32 R59, RZ, RZ, 0x4 ;  /* 0x00000004ff3b7424 */ /* 0x000fc600078e00ff */
[----:B------:R-:W4:Y:S01]  /*1a2f0*/  LDL.64 R62, [R1+0x90] ;  /* 0x00009000013e7983 */ /* 0x000f220000100a00 */
[----:B--2---:R-:W-:Y:S01]  /*1a300*/  ISETP.NE.U32.AND P0, PT, R4, RZ, PT ;  /* 0x000000ff0400720c */ /* 0x004fe20003f05070 */
[----:B---3--:R-:W-:Y:S01]  /*1a310*/  IMAD R2, R5, 0x1000, R2 ;  /* 0x0000100005027824 */ /* 0x008fe200078e0202 */
[----:B------:R-:W-:Y:S01]  /*1a320*/  R2UR UR7, R3 ;  /* 0x00000000030772ca */ /* 0x000fe200000e0000 */
[----:B------:R-:W2:Y:S01]  /*1a330*/  LDL.64 R4, [R1+0x90] ;  /* 0x0000900001047983 */ /* 0x000ea20000100a00 */
        /* <DEDUP_REMOVED lines=167> */
[----:B------:R0:W1:Y:S01]  /*1adb0*/  SHFL.IDX PT, R4, R20, RZ, 0x1f ;  /* 0x00001fff14047589 */ /* 0x00006200000e0000 */
[----:B------:R-:W-:Y:S02]  /*1adc0*/  WARPGROUP.DEPBAR.LE gsb0, 0x0 ;  /* 0x00008000000079c5 */ /* 0x000fe40000010000 */
[----:B------:R-:W-:Y:S01]  /*1add0*/  WARPGROUP.ARRIVE ;  /* 0x00000000000079c5 */ /* 0x000fe20000000000 */
[----:B------:R-:W-:Y:S01]  /*1ade0*/  IMAD.MOV.U32 R57, RZ, RZ, R3 ;  /* 0x000000ffff397224 */ /* 0x000fe200078e0003 */
[----:B------:R-:W-:Y:S01]  /*1adf0*/  R2UR UR9, R11 ;  /* 0x000000000b0972ca */ /* 0x000fe200000e0000 */
[----:B0-----:R-:W4:Y:S03]  /*1ae00*/  LDL R20, [R1] ;  /* 0x0000000001147983 */ /* 0x001f260000100800 */
[----:B------:R-:W-:Y:S01]  /*1ae10*/  HGMMA.64x64x16.F32.BF16 R24, gdesc[UR4], R24, gsb0 ;  /* 0x00e00000041879f0 */ /* 0x000fe20008001818 */
[----:B-1----:R-:W-:Y:S01]  /*1ae20*/  ISETP.GT.AND P0, PT, R4, 0x7f, PT ;  /* 0x0000007f0400780c */ /* 0x002fe20003f04270 */
[----:B------:R-:W-:-:S03]  /*1ae30*/  VIADD R4, R2, 0x800 ;  /* 0x0000080002047836 */ /* 0x000fc60000000000 */
[----:B------:R-:W-:-:S04]  /*1ae40*/  SEL R23, RZ, 0x2, !P0 ;  /* 0x00000002ff177807 */ /* 0x000fc80004000000 */
[----:B------:R-:W-:Y:S01]  /*1ae50*/  IADD3 R10, R10, 0x800, R23 ;  /* 0x000008000a0a7810 */ /* 0x000fe20007ffe017 */
[----:B------:R-:W-:Y:S01]  /*1ae60*/  IMAD.IADD R56, R23, 0x1, R4 ;  /* 0x0000000117387824 */ /* 0x000fe200078e0204 */
[----:B------:R-:W-:Y:S01]  /*1ae70*/  R2UR UR11, R57 ;  /* 0x00000000390b72ca */ /* 0x000fe200000e0000 */
[----:B------:R-:W-:Y:S01]  /*1ae80*/  UMOV UR4, 0x1 ;  /* 0x0000000100047882 */ /* 0x000fe20000000000 */
[----:B------:R-:W-:Y:S02]  /*1ae90*/  R2UR UR8, R10 ;  /* 0x000000000a0872ca */ /* 0x000fe400000e0000 */
[----:B------:R-:W-:Y:S01]  /*1aea0*/  R2UR UR10, R56 ;  /* 0x00000000380a72ca */ /* 0x000fe200000e0000 */
[----:B------:R-:W-:Y:S01]  /*1aeb0*/  UISETP.NE.U32.AND UP0, UPT, UR4, URZ, UPT ;  /* 0x0000003f0400728c */ /* 0x000fe2000bf05070 */
[----:B------:R-:W-:Y:S02]  /*1aec0*/  WARPGROUP.DEPBAR.LE gsb0, 0x0 ;  /* 0x00008000000079c5 */ /* 0x000fe40000010000 */
[----:B------:R-:W-:-:S09]  /*1aed0*/  WARPGROUP.ARRIVE ;  /* 0x00000000000079c5 */ /* 0x000fd20000000000 */
[----:B------:R-:W-:Y:S01]  /*1aee0*/  HGMMA.64x64x16.F32.BF16 R24, gdesc[UR8], R24, UP0, gsb0 ;  /* 0x00e00000081879f0 */ /* 0x000fe2000b801818 */
[----:B------:R-:W-:Y:S01]  /*1aef0*/  SEL R57, R59, 0x2, P0 ;  /* 0x000000023b397807 */ /* 0x000fe20000000000 */
[----:B------:R-:W-:-:S03]  /*1af00*/  IMAD.MOV.U32 R11, RZ, RZ, R3 ;  /* 0x000000ffff0b7224 */ /* 0x000fc600078e0003 */
[----:B--2---:R-:W-:Y:S01]  /*1af10*/  IADD3 R12, R57, 0x800, R12 ;  /* 0x00000800390c7810 */ /* 0x004fe20007ffe00c */
        /* <DEDUP_REMOVED lines=13> */
[----:B------:R-:W2:Y:S01]  /*1aff0*/  LDL.64 R4, [R1+0x90] ;  /* 0x0000900001047983 */ /* 0x000ea20000100a00 */
[----:B------:R-:W-:Y:S02]  /*1b000*/  R2UR UR4, R14 ;  /* 0x000000000e0472ca */ /* 0x000fe400000e0000 */
[----:B------:R-:W-:Y:S02]  /*1b010*/  R2UR UR6, R10 ;  /* 0x000000000a0672ca */ /* 0x000fe400000e0000 */
[----:B------:R-:W-:Y:S01]  /*1b020*/  R2UR UR5, R15 ;  /* 0x000000000f0572ca */ /* 0x000fe200000e0000 */
[----:B------:R-:W-:Y:S01]  /*1b030*/  IMAD.MOV.U32 R10, RZ, RZ, 0x28 ;  /* 0x00000028ff0a7424 */ /* 0x000fe200078e00ff */
[----:B------:R-:W3:Y:S01]  /*1b040*/  LDL.64 R14, [R1+0x90] ;  /* 0x00009000010e7983 */ /* 0x000ee20000100a00 */
        /* <DEDUP_REMOVED lines=41> */
[----:B--2---:R-:W-:Y:S01]  /*1b2e0*/  IADD3 R4, R59, 0xa00, R4 ;  /* 0x00000a003b047810 */ /* 0x004fe20007ffe004 */
[----:B------:R-:W-:Y:S01]  /*1b2f0*/  IMAD.MOV.U32 R61, RZ, RZ, R3 ;  /* 0x000000ffff3d7224 */ /* 0x000fe200078e0003 */
[----:B------:R-:W2:Y:S06]  /*1b300*/  LDL.64 R12, [R1+0x90] ;  /* 0x00009000010c7983 */ /* 0x000eac0000100a00 */
[----:B------:R-:W-:Y:S01]  /*1b310*/  HGMMA.64x64x16.F32.BF16 R24, gdesc[UR4], R24, gsb0 ;  /* 0x00e00000041879f0 */ /* 0x000fe20008001818 */
[----:B------:R-:W-:Y:S01]  /*1b320*/  R2UR UR6, R60 ;  /* 0x000000003c0672ca */ /* 0x000fe200000e0000 */
[----:B------:R-:W2:Y:S01]  /*1b330*/  LDL.64 R62, [R1+0x90] ;  /* 0x00009000013e7983 */ /* 0x000ea20000100a00 */
        /* <DEDUP_REMOVED lines=22> */
[C---:B----4-:R-:W-:Y:S01]  /*1b4a0*/  IADD3 R6, R23.reuse, 0xc00, R6 ;  /* 0x00000c0017067810 */ /* 0x050fe20007ffe006 */
[----:B------:R-:W-:Y:S01]  /*1b4b0*/  IMAD.MOV.U32 R61, RZ, RZ, R3 ;  /* 0x000000ffff3d7224 */ /* 0x000fe200078e0003 */
[----:B------:R-:W3:Y:S06]  /*1b4c0*/  LDL.64 R4, [R1+0x90] ;  /* 0x0000900001047983 */ /* 0x000eec0000100a00 */
        /* <DEDUP_REMOVED lines=10> */
[----:B------:R-:W-:Y:S01]  /*1b570*/  IMAD.MOV.U32 R61, RZ, RZ, R3 ;  /* 0x000000ffff3d7224 */ /* 0x000fe200078e0003 */
[----:B------:R-:W4:Y:S06]  /*1b580*/  LDL.64 R6, [R1+0x90] ;  /* 0x0000900001067983 */ /* 0x000f2c0000100a00 */
[----:B------:R-:W-:Y:S01]  /*1b590*/  HGMMA.64x64x16.F32.BF16 R24, gdesc[UR4], R24, gsb0 ;  /* 0x00e00000041879f0 */ /* 0x000fe20008001818 */
[----:B------:R-:W-:-:S02]  /*1b5a0*/  R2UR UR6, R60 ;  /* 0x000000003c0672ca */ /* 0x000fc400000e0000 */
[----:B------:R-:W-:Y:S02]  /*1b5b0*/  R2UR UR7, R61 ;  /* 0x000000003d0772ca */ /* 0x000fe400000e0000 */
[----:B------:R-:W-:Y:S01]  /*1b5c0*/  R2UR UR4, R10 ;  /* 0x000000000a0472ca */ /* 0x000fe200000e0000 */
[----:B------:R-:W-:Y:S01]  /*1b5d0*/  IMAD.IADD R14, R59, 0x1, R14 ;  /* 0x000000013b0e7824 */ /* 0x000fe200078e020e */
[----:B------:R-:W-:Y:S01]  /*1b5e0*/  R2UR UR5, R11 ;  /* 0x000000000b0572ca */ /* 0x000fe200000e0000 */
[----:B------:R-:W-:Y:S01]  /*1b5f0*/  IMAD.MOV.U32 R15, RZ, RZ, R3 ;  /* 0x000000ffff0f7224 */ /* 0x000fe200078e0003 */
[----:B------:R-:W4:Y:S04]  /*1b600*/  LDL.64 R10, [R1+0x90] ;  /* 0x00009000010a7983 */ /* 0x000f280000100a00 */
[----:B------:R-:W4:Y:S01]  /*1b610*/  LDL.64 R60, [R1+0x90] ;  /* 0x00009000013c7983 */ /* 0x000f220000100a00 */
[----:B------:R-:W-:-:S02]  /*1b620*/  WARPGROUP.DEPBAR.LE gsb0, 0x0 ;  /* 0x00008000000079c5 */ /* 0x000fc40000010000 */
[----:B------:R-:W-:-:S06]  /*1b630*/  WARPGROUP.ARRIVE ;  /* 0x00000000000079c5 */ /* 0x000fcc0000000000 */
[----:B------:R-:W-:Y:S01]  /*1b640*/  HGMMA.64x64x16.F32.BF16 R24, gdesc[UR4], R24, gsb0 ;  /* 0x00e00000041879f0 */ /* 0x000fe20008001818 */
[----:B--2---:R-:W-:Y:S02]  /*1b650*/  IADD3 R12, R59, 0xc00, R12 ;  /* 0x00000c003b0c7810 */ /* 0x004fe40007ffe00c */
        /* <DEDUP_REMOVED lines=24> */
[C---:B---3--:R-:W-:Y:S01]  /*1b7e0*/  IADD3 R4, R23.reuse, 0xe00, R4 ;  /* 0x00000e0017047810 */ /* 0x048fe20007ffe004 */
[----:B------:R-:W-:Y:S02]  /*1b7f0*/  IMAD.MOV.U32 R15, RZ, RZ, R3 ;  /* 0x000000ffff0f7224 */ /* 0x000fe400078e0003 */
[----:B------:R-:W-:Y:S01]  /*1b800*/  IMAD.IADD R14, R23, 0x1, R12 ;  /* 0x00000001170e7824 */ /* 0x000fe200078e020c */
[----:B------:R-:W-:Y:S02]  /*1b810*/  R2UR UR4, R4 ;  /* 0x00000000040472ca */ /* 0x000fe400000e0000 */
[----:B------:R-:W-:Y:S02]  /*1b820*/  R2UR UR7, R15 ;  /* 0x000000000f0772ca */ /* 0x000fe400000e0000 */
[----:B------:R-:W-:Y:S01]  /*1b830*/  R2UR UR6, R14 ;  /* 0x000000000e0672ca */ /* 0x000fe200000e0000 */
[----:B------:R0:W5:Y:S01]  /*1b840*/  LDL R15, [R1+0xc] ;  /* 0x00000c00010f7983 */ /* 0x0001620000100800 */
[----:B------:R-:W-:-:S03]  /*1b850*/  R2UR UR5, R5 ;  /* 0x00000000050572ca */ /* 0x000fc600000e0000 */
[----:B------:R0:W5:Y:S01]  /*1b860*/  LDL R14, [R1+0x1c8] ;  /* 0x0001c800010e7983 */ /* 0x0001620000100800 */
[----:B------:R-:W-:Y:S02]  /*1b870*/  WARPGROUP.DEPBAR.LE gsb0, 0x0 ;  /* 0x00008000000079c5 */ /* 0x000fe40000010000 */
[----:B------:R-:W-:-:S07]  /*1b880*/  WARPGROUP.ARRIVE ;  /* 0x00000000000079c5 */ /* 0x000fce0000000000 */
        /* <DEDUP_REMOVED lines=12> */
[----:B------:R-:W-:Y:S01]  /*1b950*/  IADD3 R10, R59, 0xe00, R10 ;  /* 0x00000e003b0a7810 */ /* 0x000fe20007ffe00a */
        /* <DEDUP_REMOVED lines=15> */
[----:B------:R-:W-:Y:S01]  /*1ba50*/  IMAD.IADD R60, R5, 0x1, R60 ;  /* 0x00000001053c7824 */ /* 0x000fe200078e023c */
        /* <DEDUP_REMOVED lines=45> */
.L_x_6847:
[----:B------:R-:W-:Y:S05]  /*1bd30*/  BSYNC B0 ;  /* 0x0000000000007941 */ /* 0x000fea0003800000 */
.L_x_6846:
        /* <DEDUP_REMOVED lines=8> */
[----:B--2---:R-:W2:Y:S02]  /*1bdc0*/  LD.E R4, desc[UR46][R4.64] ;  /* 0x0000002e04047980 */ /* 0x004ea4000c101900 */
[-C--:B--2---:R-:W-:Y:S01]  /*1bdd0*/  FMUL.FTZ R15, R24, R4.reuse ;  /* 0x00000004180f7220 */ /* 0x084fe20000410000 */
[-C--:B------:R-:W-:Y:S01]  /*1bde0*/  FMUL.FTZ R8, R26, R4.reuse ;  /* 0x000000041a087220 */ /* 0x080fe20000410000 */
[-C--:B------:R-:W-:Y:S01]  /*1bdf0*/  FMUL.FTZ R13, R25, R4.reuse ;  /* 0x00000004190d7220 */ /* 0x080fe20000410000 */
[-C--:B------:R-:W-:Y:S01]  /*1be00*/  FMUL.FTZ R12, R27, R4.reuse ;  /* 0x000000041b0c7220 */ /* 0x080fe20000410000 */
[----:B0-----:R-:W-:-:S02]  /*1be10*/  FMUL.FTZ R14, R28, R4 ;  /* 0x000000041c0e7220 */ /* 0x001fc40000410000 */
[----:B------:R-:W3:Y:S01]  /*1be20*/  MUFU.TANH R15, R15 ;  /* 0x0000000f000f7308 */ /* 0x000ee20000002400 */
[-C--:B------:R-:W-:Y:S01]  /*1be30*/  FMUL.FTZ R30, R30, R4.reuse ;  /* 0x000000041e1e7220 */ /* 0x080fe20000410000 */
[----:B------:R-:W-:-:S06]  /*1be40*/  FMUL.FTZ R69, R29, R4 ;  /* 0x000000041d457220 */ /* 0x000fcc0000410000 */
[----:B------:R-:W0:Y:S01]  /*1be50*/  MUFU.TANH R8, R8 ;  /* 0x0000000800087308 */ /* 0x000e220000002400 */
[-C--:B------:R-:W-:Y:S01]  /*1be60*/  FMUL.FTZ R29, R31, R4.reuse ;  /* 0x000000041f1d7220 */ /* 0x080fe20000410000 */
[----:B------:R-:W-:-:S06]  /*1be70*/  FMUL.FTZ R117, R32, R4 ;  /* 0x0000000420757220 */ /* 0x000fcc0000410000 */
[----:B------:R-:W1:Y:S01]  /*1be80*/  MUFU.TANH R13, R13 ;  /* 0x0000000d000d7308 */ /* 0x000e620000002400 */
[----:B------:R-:W-:-:S07]  /*1be90*/  FMUL.FTZ R32, R34, R4 ;  /* 0x0000000422207220 */ /* 0x000fce0000410000 */
[----:B------:R-:W2:Y:S01]  /*1bea0*/  MUFU.TANH R12, R12 ;  /* 0x0000000c000c7308 */ /* 0x000ea20000002400 */
[-C--:B------:R-:W-:Y:S01]  /*1beb0*/  FMUL.FTZ R61, R33, R4.reuse ;  /* 0x00000004213d7220 */ /* 0x080fe20000410000 */
[----:B------:R-:W-:-:S06]  /*1bec0*/  FMUL.FTZ R31, R35, R4 ;  /* 0x00000004231f7220 */ /* 0x000fcc0000410000 */
[----:B------:R-:W4:Y:S08]  /*1bed0*/  MUFU.TANH R14, R14 ;  /* 0x0000000e000e7308 */ /* 0x000f300000002400 */
[----:B------:R-:W4:Y:S01]  /*1bee0*/  MUFU.TANH R30, R30 ;  /* 0x0000001e001e7308 */ /* 0x000f220000002400 */
[----:B---3--:R-:W-:Y:S01]  /*1bef0*/  FMNMX.FTZ R6, R15, R2, !PT ;  /* 0x000000020f067209 */ /* 0x008fe20007810000 */
[----:B------:R-:W-:Y:S01]  /*1bf00*/  FMUL.FTZ R77, R36, R4 ;  /* 0x00000004244d7220 */ /* 0x000fe20000410000 */
[----:B0-----:R-:W-:-:S05]  /*1bf10*/  FMNMX.FTZ R5, R8, R3, !PT ;  /* 0x0000000308057209 */ /* 0x001fca0007810000 */
[----:B------:R-:W0:Y:S01]  /*1bf20*/  MUFU.TANH R69, R69 ;  /* 0x0000004500457308 */ /* 0x000e220000002400 */
[----:B------:R-:W-:-:S07]  /*1bf30*/  FMUL.FTZ R33, R38, R4 ;  /* 0x0000000426217220 */ /* 0x000fce0000410000 */
[----:B------:R-:W3:Y:S01]  /*1bf40*/  MUFU.TANH R29, R29 ;  /* 0x0000001d001d7308 */ /* 0x000ee20000002400 */
[----:B-1----:R-:W-:Y:S01]  /*1bf50*/  FMNMX.FTZ R7, R13, R6, !PT ;  /* 0x000000060d077209 */ /* 0x002fe20007810000 */
[----:B------:R-:W-:Y:S01]  /*1bf60*/  FMUL.FTZ R59, R37, R4 ;  /* 0x00000004253b7220 */ /* 0x000fe20000410000 */
[----:B--2---:R-:W-:-:S05]  /*1bf70*/  FMNMX.FTZ R5, R12, R5, !PT ;  /* 0x000000050c057209 */ /* 0x004fca0007810000 */
[----:B------:R-:W1:Y:S01]  /*1bf80*/  MUFU.TANH R117, R117 ;  /* 0x0000007500757308 */ /* 0x000e620000002400 */
[----:B------:R-:W-:-:S07]  /*1bf90*/  FMUL.FTZ R34, R39, R4 ;  /* 0x0000000427227220 */ /* 0x000fce0000410000 */
[----:B------:R-:W2:Y:S01]  /*1bfa0*/  MUFU.TANH R32, R32 ;  /* 0x0000002000207308 */ /* 0x000ea20000002400 */
[----:B----4-:R-:W-:Y:S01]  /*1bfb0*/  FMNMX.FTZ R6, R14, R7, !PT ;  /* 0x000000070e067209 */ /* 0x010fe20007810000 */
[----:B------:R-:W-:Y:S01]  /*1bfc0*/  FMUL.FTZ R39, R40, R4 ;  /* 0x0000000428277220 */ /* 0x000fe20000410000 */
[----:B------:R-:W-:-:S05]  /*1bfd0*/  FMNMX.FTZ R10, R30, R5, !PT ;  /* 0x000000051e0a7209 */ /* 0x000fca0007810000 */
[----:B------:R-:W4:Y:S01]  /*1bfe0*/  MUFU.TANH R61, R61 ;  /* 0x0000003d003d7308 */ /* 0x000f220000002400 */
[----:B------:R-:W-:-:S07]  /*1bff0*/  FMUL.FTZ R35, R42, R4 ;  /* 0x000000042a237220 */ /* 0x000fce0000410000 */
[----:B------:R-:W4:Y:S01]  /*1c000*/  MUFU.TANH R31, R31 ;  /* 0x0000001f001f7308 */ /* 0x000f220000002400 */
[----:B0-----:R-:W-:Y:S01]  /*1c010*/  FMNMX.FTZ R6, R69, R6, !PT ;  /* 0x0000000645067209 */ /* 0x001fe20007810000 */
[----:B------:R-:W-:Y:S01]  /*1c020*/  FMUL.FTZ R41, R41, R4 ;  /* 0x0000000429297220 */ /* 0x000fe20000410000 */
[----:B---3--:R-:W-:-:S05]  /*1c030*/  FMNMX.FTZ R5, R29, R10, !PT ;  /* 0x0000000a1d057209 */ /* 0x008fca0007810000 */
        /* <DEDUP_REMOVED lines=39> */
[----:B-1----:R-:W-:Y:S02]  /*1c2b0*/  FMNMX.FTZ R6, R43, R6, !PT ;  /* 0x000000062b067209 */ /* 0x002fe40007810000 */
[----:B--2---:R-:W-:-:S05]  /*1c2c0*/  FMNMX.FTZ R5, R37, R10, !PT ;  /* 0x0000000a25057209 */ /* 0x004fca0007810000 */
[----:B------:R-:W1:Y:S08]  /*1c2d0*/  MUFU.TANH R49, R49 ;  /* 0x0000003100317308 */ /* 0x000e700000002400 */
[----:B------:R-:W2:Y:S01]  /*1c2e0*/  MUFU.TANH R28, R28 ;  /* 0x0000001c001c7308 */ /* 0x000ea20000002400 */
[----:B----4-:R-:W-:Y:S02]  /*1c2f0*/  FMNMX.FTZ R6, R45, R6, !PT ;  /* 0x000000062d067209 */ /* 0x010fe40007810000 */
[----:B------:R-:W-:-:S05]  /*1c300*/  FMNMX.FTZ R4, R38, R5, !PT ;  /* 0x0000000526047209 */ /* 0x000fca0007810000 */
[----:B------:R-:W4:Y:S08]  /*1c310*/  MUFU.TANH R51, R51 ;  /* 0x0000003300337308 */ /* 0x000f300000002400 */
[----:B------:R-:W4:Y:S01]  /*1c320*/  MUFU.TANH R175, R175 ;  /* 0x000000af00af7308 */ /* 0x000f220000002400 */
[----:B0-----:R-:W-:Y:S02]  /*1c330*/  FMNMX.FTZ R6, R47, R6, !PT ;  /* 0x000000062f067209 */ /* 0x001fe40007810000 */
[----:B---3--:R-:W-:-:S05]  /*1c340*/  FMNMX.FTZ R5, R173, R4, !PT ;  /* 0x00000004ad057209 */ /* 0x008fca0007810000 */
[----:B------:R-:W0:Y:S08]  /*1c350*/  MUFU.TANH R53, R53 ;  /* 0x0000003500357308 */ /* 0x000e300000002400 */
[----:B------:R-:W3:Y:S01]  /*1c360*/  MUFU.TANH R25, R25 ;  /* 0x0000001900197308 */ /* 0x000ee20000002400 */
[----:B-1----:R-:W-:Y:S02]  /*1c370*/  FMNMX.FTZ R6, R49, R6, !PT ;  /* 0x0000000631067209 */ /* 0x002fe40007810000 */
[----:B--2---:R-:W-:-:S02]  /*1c380*/  FMNMX.FTZ R4, R28, R5, !PT ;  /* 0x000000051c047209 */ /* 0x004fc40007810000 */
[----:B----4-:R-:W-:Y:S02]  /*1c390*/  FMNMX.FTZ R6, R51, R6, !PT ;  /* 0x0000000633067209 */ /* 0x010fe40007810000 */
[----:B------:R-:W-:Y:S02]  /*1c3a0*/  FMNMX.FTZ R4, R175, R4, !PT ;  /* 0x00000004af047209 */ /* 0x000fe40007810000 */
[----:B0-----:R-:W-:Y:S02]  /*1c3b0*/  FMNMX.FTZ R10, R53, R6, !PT ;  /* 0x00000006350a7209 */ /* 0x001fe40007810000 */
[----:B------:R-:W2:Y:S01]  /*1c3c0*/  LDL.64 R6, [R1+0x1f0] ;  /* 0x0001f00001067983 */ /* 0x000ea20000100a00 */
[----:B---3--:R-:W-:-:S03]  /*1c3d0*/  FMNMX.FTZ R11, R25, R4, !PT ;  /* 0x00000004190b7209 */ /* 0x008fc60007810000 */
[----:B------:R-:W0:Y:S04]  /*1c3e0*/  SHFL.BFLY PT, R5, R10, 0x2, 0x1f ;  /* 0x0c401f000a057f89 */ /* 0x000e2800000e0000 */
[----:B------:R-:W-:Y:S04]  /*1c3f0*/  STL.64 [R1+0x1e0], R10 ;  /* 0x0001e00a01007387 */ /* 0x000fe80000100a00 */
[----:B------:R-:W3:Y:S01]  /*1c400*/  LDL R26, [R1+0x1e4] ;  /* 0x0001e400011a7983 */ /* 0x000ee20000100800 */
[----:B0-----:R-:W-:-:S05]  /*1c410*/  FMNMX.FTZ R20, R10, R5, !PT ;  /* 0x000000050a147209 */ /* 0x001fca0007810000 */
[----:B------:R-:W0:Y:S02]  /*1c420*/  SHFL.BFLY PT, R5, R20, 0x1, 0x1f ;  /* 0x0c201f0014057f89 */ /* 0x000e2400000e0000 */
[----:B0-----:R-:W-:Y:S02]  /*1c430*/  FMNMX.FTZ R24, R20, R5, !PT ;  /* 0x0000000514187209 */ /* 0x001fe40007810000 */
[----:B------:R-:W4:Y:S04]  /*1c440*/  LDL.64 R4, [R1+0xb8] ;  /* 0x0000b80001047983 */ /* 0x000f280000100a00 */
[----:B------:R-:W-:Y:S04]  /*1c450*/  STL [R1+0x1e0], R24 ;  /* 0x0001e01801007387 */ /* 0x000fe80000100800 */
[----:B------:R-:W2:Y:S04]  /*1c460*/  LDL R27, [R1+0x1e0] ;  /* 0x0001e000011b7983 */ /* 0x000ea80000100800 */
[----:B---3--:R-:W0:Y:S02]  /*1c470*/  SHFL.BFLY PT, R11, R26, 0x2, 0x1f ;  /* 0x0c401f001a0b7f89 */ /* 0x008e2400000e0000 */
[----:B0-----:R-:W-:-:S05]  /*1c480*/  FMNMX.FTZ R11, R11, R26, !PT ;  /* 0x0000001a0b0b7209 */ /* 0x001fca0007810000 */
[----:B------:R-:W0:Y:S02]  /*1c490*/  SHFL.BFLY PT, R10, R11, 0x1, 0x1f ;  /* 0x0c201f000b0a7f89 */ /* 0x000e2400000e0000 */
[----:B0-----:R-:W-:Y:S01]  /*1c4a0*/  FMNMX.FTZ R10, R11, R10, !PT ;  /* 0x0000000a0b0a7209 */ /* 0x001fe20007810000 */
[----:B--2---:R-:W-:-:S04]  /*1c4b0*/  FADD.FTZ R2, R2, -R27 ;  /* 0x8000001b02027221 */ /* 0x004fc80000010000 */
[----:B------:R-:W-:Y:S01]  /*1c4c0*/  FADD.FTZ R20, R3, -R10 ;  /* 0x8000000a03147221 */ /* 0x000fe20000010000 */
[----:B------:R-:W-:-:S03]  /*1c4d0*/  FMUL.FTZ R2, R2, R23 ;  /* 0x0000001702027220 */ /* 0x000fc60000410000 */
        /* <DEDUP_REMOVED lines=20> */
.L_x_6849:
[----:B------:R-:W-:Y:S05]  /*1c620*/  BSYNC B0 ;  /* 0x0000000000007941 */ /* 0x000fea0003800000 */
.L_x_6848:
        /* <DEDUP_REMOVED lines=9> */
.L_x_6851:
[----:B------:R-:W-:Y:S05]  /*1c6c0*/  BSYNC B0 ;  /* 0x0000000000007941 */ /* 0x000fea0003800000 */
.L_x_6850:
[----:B------:R-:W2:Y:S04]  /*1c6d0*/  LDL R21, [R1+0x200] ;  /* 0x0002000001157983 */ /* 0x000ea80000100800 */
[----:B------:R-:W2:Y:S04]  /*1c6e0*/  LDL.64 R10, [R1+0x1e0] ;  /* 0x0001e000010a7983 */ /* 0x000ea80000100a00 */
        /* <DEDUP_REMOVED lines=14> */
[----:B0-----:R-:W4:Y:S04]  /*1c7d0*/  LDL.64 R2, [R1+0x118] ;  /* 0x0001180001027983 */ /* 0x001f280000100a00 */
        /* <DEDUP_REMOVED lines=15> */
[----:B------:R-:W4:Y:S01]  /*1c8d0*/  LDL R144, [R1+0x1c8] ;  /* 0x0001c80001907983 */ /* 0x000f220000100800 */
[----:B--2---:R-:W-:-:S04]  /*1c8e0*/  FMUL.FTZ R10, R10, R21 ;  /* 0x000000150a0a7220 */ /* 0x004fc80000410000 */
[-CC-:B------:R-:W-:Y:S01]  /*1c8f0*/  FFMA.FTZ R120, R14, R21.reuse, -R10.reuse ;  /* 0x000000150e787223 */ /* 0x180fe2000001080a */
[-C--:B------:R-:W-:Y:S01]  /*1c900*/  FMUL.FTZ R14, R11, R21.reuse ;  /* 0x000000150b0e7220 */ /* 0x080fe20000410000 */
[----:B------:R-:W-:-:S03]  /*1c910*/  FFMA.FTZ R121, R15, R21, -R10 ;  /* 0x000000150f797223 */ /* 0x000fc6000001080a */
[-CC-:B------:R-:W-:Y:S01]  /*1c920*/  FFMA.FTZ R131, R8, R21.reuse, -R14.reuse ;  /* 0x0000001508837223 */ /* 0x180fe2000001080e */
[-C--:B------:R-:W-:Y:S01]  /*1c930*/  FFMA.FTZ R165, R12, R21.reuse, -R14 ;  /* 0x000000150ca57223 */ /* 0x080fe2000001080e */
[-C--:B------:R-:W-:Y:S01]  /*1c940*/  FFMA.FTZ R164, R13, R21.reuse, -R10 ;  /* 0x000000150da47223 */ /* 0x080fe2000001080a */
[----:B------:R-:W-:Y:S01]  /*1c950*/  MUFU.EX2 R121, R121 ;  /* 0x0000007900797308 */ /* 0x000fe20000000800 */
[-CC-:B------:R-:W-:Y:S01]  /*1c960*/  FFMA.FTZ R167, R30, R21.reuse, -R14.reuse ;  /* 0x000000151ea77223 */ /* 0x180fe2000001080e */
[----:B------:R-:W-:-:S06]  /*1c970*/  FFMA.FTZ R130, R29, R21, -R14 ;  /* 0x000000151d827223 */ /* 0x000fcc000001080e */
[----:B------:R-:W3:Y:S01]  /*1c980*/  MUFU.EX2 R131, R131 ;  /* 0x0000008300837308 */ /* 0x000ee20000000800 */
[-C--:B------:R-:W-:Y:S01]  /*1c990*/  FFMA.FTZ R166, R69, R21.reuse, -R10 ;  /* 0x0000001545a67223 */ /* 0x080fe2000001080a */
[-C--:B------:R-:W-:Y:S01]  /*1c9a0*/  FFMA.FTZ R169, R32, R21.reuse, -R14 ;  /* 0x0000001520a97223 */ /* 0x080fe2000001080e */
[----:B------:R-:W-:-:S05]  /*1c9b0*/  FFMA.FTZ R117, R117, R21, -R10 ;  /* 0x0000001575757223 */ /* 0x000fca000001080a */
        /* <DEDUP_REMOVED lines=8> */
[----:B------:R-:W0:Y:S08]  /*1ca40*/  MUFU.EX2 R165, R165 ;  /* 0x000000a500a57308 */ /* 0x000e300000000800 */
[----:B------:R-:W1:Y:S08]  /*1ca50*/  MUFU.EX2 R164, R164 ;  /* 0x000000a400a47308 */ /* 0x000e700000000800 */
[----:B------:R-:W2:Y:S01]  /*1ca60*/  MUFU.EX2 R167, R167 ;  /* 0x000000a700a77308 */ /* 0x000ea20000000800 */
[----:B---3--:R-:W-:Y:S01]  /*1ca70*/  FADD.FTZ R8, R131, R7 ;  /* 0x0000000783087221 */ /* 0x008fe20000010000 */
[----:B------:R-:W-:Y:S01]  /*1ca80*/  FADD.FTZ R7, R121, R6 ;  /* 0x0000000679077221 */ /* 0x000fe20000010000 */
[-C--:B------:R-:W-:Y:S01]  /*1ca90*/  FFMA.FTZ R127, R39, R21.reuse, -R10 ;  /* 0x00000015277f7223 */ /* 0x080fe2000001080a */
[-C--:B------:R-:W-:Y:S01]  /*1caa0*/  FFMA.FTZ R126, R36, R21.reuse, -R14 ;  /* 0x00000015247e7223 */ /* 0x080fe2000001080e */
[-C--:B------:R-:W-:Y:S01]  /*1cab0*/  FFMA.FTZ R176, R41, R21.reuse, -R10 ;  /* 0x0000001529b07223 */ /* 0x080fe2000001080a */
[-C--:B------:R-:W-:Y:S01]  /*1cac0*/  FFMA.FTZ R124, R37, R21.reuse, -R14 ;  /* 0x00000015257c7223 */ /* 0x080fe2000001080e */
[-CC-:B------:R-:W-:Y:S01]  /*1cad0*/  FFMA.FTZ R125, R43, R21.reuse, -R10.reuse ;  /* 0x000000152b7d7223 */ /* 0x180fe2000001080a */
[----:B------:R-:W3:Y:S01]  /*1cae0*/  MUFU.EX2 R130, R130 ;  /* 0x0000008200827308 */ /* 0x000ee20000000800 */
[-C--:B------:R-:W-:Y:S01]  /*1caf0*/  FFMA.FTZ R178, R45, R21.reuse, -R10 ;  /* 0x000000152db27223 */ /* 0x080fe2000001080a */
[-C--:B------:R-:W-:Y:S01]  /*1cb00*/  FFMA.FTZ R179, R38, R21.reuse, -R14 ;  /* 0x0000001526b37223 */ /* 0x080fe2000001080e */
[-C--:B------:R-:W-:Y:S01]  /*1cb10*/  FFMA.FTZ R191, R47, R21.reuse, -R10 ;  /* 0x000000152fbf7223 */ /* 0x080fe2000001080a */
[-C--:B------:R-:W-:Y:S01]  /*1cb20*/  FFMA.FTZ R173, R173, R21.reuse, -R14 ;  /* 0x00000015adad7223 */ /* 0x080fe2000001080e */
[-CC-:B------:R-:W-:Y:S01]  /*1cb30*/  FFMA.FTZ R172, R49, R21.reuse, -R10.reuse ;  /* 0x0000001531ac7223 */ /* 0x180fe2000001080a */
[-CC-:B------:R-:W-:Y:S01]  /*1cb40*/  FFMA.FTZ R174, R51, R21.reuse, -R10.reuse ;  /* 0x0000001533ae7223 */ /* 0x180fe2000001080a */
[-C--:B------:R-:W-:Y:S01]  /*1cb50*/  FFMA.FTZ R23, R53, R21.reuse, -R10 ;  /* 0x0000001535177223 */ /* 0x080fe2000001080a */
[----:B------:R-:W3:Y:S01]  /*1cb60*/  MUFU.EX2 R166, R166 ;  /* 0x000000a600a67308 */ /* 0x000ee20000000800 */
[----:B0-----:R-:W-:Y:S01]  /*1cb70*/  FADD.FTZ R8, R165, R8 ;  /* 0x00000008a5087221 */ /* 0x001fe20000010000 */
[----:B-1----:R-:W-:Y:S01]  /*1cb80*/  FADD.FTZ R7, R164, R7 ;  /* 0x00000007a4077221 */ /* 0x002fe20000010000 */
[----:B------:R-:W-:Y:S01]  /*1cb90*/  FFMA.FTZ R175, R175, R21, -R14 ;  /* 0x00000015afaf7223 */ /* 0x000fe2000001080e */
[C---:B----4-:R-:W-:Y:S01]  /*1cba0*/  FMUL.FTZ R57, R123.reuse, R57 ;  /* 0x000000397b397220 */ /* 0x050fe20000410000 */
[C---:B------:R-:W-:Y:S01]  /*1cbb0*/  FMUL.FTZ R56, R123.reuse, R56 ;  /* 0x000000387b387220 */ /* 0x040fe20000410000 */
[C---:B------:R-:W-:Y:S01]  /*1cbc0*/  FMUL.FTZ R63, R122.reuse, R63 ;  /* 0x0000003f7a3f7220 */ /* 0x040fe20000410000 */
[----:B------:R-:W-:Y:S01]  /*1cbd0*/  FMUL.FTZ R62, R122, R62 ;  /* 0x0000003e7a3e7220 */ /* 0x000fe20000410000 */
[----:B------:R-:W0:Y:S01]  /*1cbe0*/  MUFU.EX2 R169, R169 ;  /* 0x000000a900a97308 */ /* 0x000e220000000800 */
[C---:B------:R-:W-:Y:S01]  /*1cbf0*/  FMUL.FTZ R65, R123.reuse, R65 ;  /* 0x000000417b417220 */ /* 0x040fe20000410000 */
[C---:B------:R-:W-:Y:S01]  /*1cc00*/  FMUL.FTZ R64, R123.reuse, R64 ;  /* 0x000000407b407220 */ /* 0x040fe20000410000 */
[C---:B------:R-:W-:Y:S01]  /*1cc10*/  FMUL.FTZ R67, R123.reuse, R67 ;  /* 0x000000437b437220 */ /* 0x040fe20000410000 */
[C---:B------:R-:W-:Y:S01]  /*1cc20*/  FMUL.FTZ R66, R123.reuse, R66 ;  /* 0x000000427b427220 */ /* 0x040fe20000410000 */
[C---:B------:R-:W-:Y:S01]  /*1cc30*/  FMUL.FTZ R71, R123.reuse, R71 ;  /* 0x000000477b477220 */ /* 0x040fe20000410000 */
[C---:B------:R-:W-:Y:S01]  /*1cc40*/  FMUL.FTZ R70, R123.reuse, R70 ;  /* 0x000000467b467220 */ /* 0x040fe20000410000 */
[----:B------:R-:W-:Y:S01]  /*1cc50*/  FMUL.FTZ R73, R123, R73 ;  /* 0x000000497b497220 */ /* 0x000fe20000410000 */
[----:B------:R-:W1:Y:S01]  /*1cc60*/  MUFU.EX2 R117, R117 ;  /* 0x0000007500757308 */ /* 0x000e620000000800 */
[----:B--2---:R-:W-:Y:S01]  /*1cc70*/  FADD.FTZ R11, R167, R8 ;  /* 0x00000008a70b7221 */ /* 0x004fe20000010000 */
[----:B------:R-:W-:Y:S01]  /*1cc80*/  FADD.FTZ R7, R120, R7 ;  /* 0x0000000778077221 */ /* 0x000fe20000010000 */
[C---:B------:R-:W-:Y:S01]  /*1cc90*/  FMUL.FTZ R72, R123.reuse, R72 ;  /* 0x000000487b487220 */ /* 0x040fe20000410000 */
[C---:B------:R-:W-:Y:S01]  /*1cca0*/  FMUL.FTZ R75, R123.reuse, R75 ;  /* 0x0000004b7b4b7220 */ /* 0x040fe20000410000 */
[C---:B------:R-:W-:Y:S01]  /*1ccb0*/  FMUL.FTZ R74, R123.reuse, R74 ;  /* 0x0000004a7b4a7220 */ /* 0x040fe20000410000 */
[C---:B------:R-:W-:Y:S01]  /*1ccc0*/  FMUL.FTZ R97, R123.reuse, R97 ;  /* 0x000000617b617220 */ /* 0x040fe20000410000 */
[C---:B------:R-:W-:Y:S01]  /*1ccd0*/  FMUL.FTZ R96, R123.reuse, R96 ;  /* 0x000000607b607220 */ /* 0x040fe20000410000 */
[----:B------:R-:W2:Y:S01]  /*1cce0*/  MUFU.EX2 R129, R129 ;  /* 0x0000008100817308 */ /* 0x000ea20000000800 */
[C---:B------:R-:W-:Y:S01]  /*1ccf0*/  FMUL.FTZ R101, R123.reuse, R101 ;  /* 0x000000657b657220 */ /* 0x040fe20000410000 */
[C---:B------:R-:W-:Y:S01]  /*1cd00*/  FMUL.FTZ R100, R123.reuse, R100 ;  /* 0x000000647b647220 */ /* 0x040fe20000410000 */
[C---:B------:R-:W-:Y:S01]  /*1cd10*/  FMUL.FTZ R103, R123.reuse, R103 ;  /* 0x000000677b677220 */ /* 0x040fe20000410000 */
[C---:B------:R-:W-:Y:S01]  /*1cd20*/  FMUL.FTZ R102, R123.reuse, R102 ;  /* 0x000000667b667220 */ /* 0x040fe20000410000 */
[C---:B------:R-:W-:Y:S01]  /*1cd30*/  FMUL.FTZ R111, R123.reuse, R111 ;  /* 0x0000006f7b6f7220 */ /* 0x040fe20000410000 */
[----:B------:R-:W-:Y:S01]  /*1cd40*/  FMUL.FTZ R110, R123, R110 ;  /* 0x0000006e7b6e7220 */ /* 0x000fe20000410000 */
[----:B------:R-:W-:Y:S01]  /*1cd50*/  FMUL.FTZ R109, R122, R109 ;  /* 0x0000006d7a6d7220 */ /* 0x000fe20000410000 */
[----:B------:R-:W4:Y:S01]  /*1cd60*/  MUFU.EX2 R168, R168 ;  /* 0x000000a800a87308 */ /* 0x000f220000000800 */
[----:B---3--:R-:W-:Y:S01]  /*1cd70*/  FADD.FTZ R8, R130, R11 ;  /* 0x0000000b82087221 */ /* 0x008fe20000010000 */
[----:B------:R-:W-:Y:S01]  /*1cd80*/  FADD.FTZ R6, R166, R7 ;  /* 0x00000007a6067221 */ /* 0x000fe20000010000 */
[C---:B------:R-:W-:Y:S01]  /*1cd90*/  FMUL.FTZ R108, R122.reuse, R108 ;  /* 0x0000006c7a6c7220 */ /* 0x040fe20000410000 */
[C---:B------:R-:W-:Y:S01]  /*1cda0*/  FMUL.FTZ R113, R122.reuse, R107 ;  /* 0x0000006b7a717220 */ /* 0x040fe20000410000 */
[C---:B------:R-:W-:Y:S01]  /*1cdb0*/  FMUL.FTZ R112, R122.reuse, R106 ;  /* 0x0000006a7a707220 */ /* 0x040fe20000410000 */
[C---:B------:R-:W-:Y:S01]  /*1cdc0*/  FMUL.FTZ R5, R122.reuse, R5 ;  /* 0x000000057a057220 */ /* 0x040fe20000410000 */
[----:B------:R-:W-:Y:S01]  /*1cdd0*/  FMUL.FTZ R4, R122, R4 ;  /* 0x000000047a047220 */ /* 0x000fe20000410000 */
[----:B------:R-:W3:Y:S01]  /*1cde0*/  MUFU.EX2 R171, R171 ;  /* 0x000000ab00ab7308 */ /* 0x000ee20000000800 */
[----:B------:R-:W3:Y:S04]  /*1cdf0*/  LDL.64 R30, [R1+0x3b0] ;  /* 0x0003b000011e7983 */ /* 0x000ee80000100a00 */
[----:B------:R-:W3:Y:S03]  /*1ce00*/  LDL.64 R32, [R1+0x3c0] ;  /* 0x0003c00001207983 */ /* 0x000ee60000100a00 */
[----:B------:R-:W3:Y:S01]  /*1ce10*/  MUFU.EX2 R116, R116 ;  /* 0x0000007400747308 */ /* 0x000ee20000000800 */
[----:B0-----:R-:W-:Y:S01]  /*1ce20*/  FADD.FTZ R8, R169, R8 ;  /* 0x00000008a9087221 */ /* 0x001fe20000010000 */
[----:B-1----:R-:W-:Y:S01]  /*1ce30*/  FADD.FTZ R7, R117, R6 ;  /* 0x0000000675077221 */ /* 0x002fe20000010000 */
[----:B------:R-:W3:Y:S04]  /*1ce40*/  LDL.64 R34, [R1+0x3d0] ;  /* 0x0003d00001227983 */ /* 0x000ee80000100a00 */
[----:B------:R-:W3:Y:S01]  /*1ce50*/  LDL.64 R58, [R1+0x2d8] ;  /* 0x0002d800013a7983 */ /* 0x000ee20000100a00 */
[----:B------:R-:W0:Y:S03]  /*1ce60*/  MUFU.EX2 R128, R128 ;  /* 0x0000008000807308 */ /* 0x000e260000000800 */
[----:B------:R-:W3:Y:S04]  /*1ce70*/  LDL.64 R60, [R1+0x2e8] ;  /* 0x0002e800013c7983 */ /* 0x000ee80000100a00 */
[----:B------:R-:W3:Y:S01]  /*1ce80*/  LDL.64 R68, [R1+0x328] ;  /* 0x0003280001447983 */ /* 0x000ee20000100a00 */
[----:B------:R-:W1:Y:S01]  /*1ce90*/  MUFU.EX2 R170, R170 ;  /* 0x000000aa00aa7308 */ /* 0x000e620000000800 */
[----:B--2---:R-:W-:Y:S01]  /*1cea0*/  FADD.FTZ R6, R129, R8 ;  /* 0x0000000881067221 */ /* 0x004fe20000010000 */
[----:B----4-:R-:W-:Y:S01]  /*1ceb0*/  FADD.FTZ R7, R168, R7 ;  /* 0x00000007a8077221 */ /* 0x010fe20000010000 */
[----:B------:R-:W2:Y:S04]  /*1cec0*/  LDL.64 R36, [R1+0x3e0] ;  /* 0x0003e00001247983 */ /* 0x000ea80000100a00 */
[----:B------:R-:W4:Y:S01]  /*1ced0*/  LDL.64 R40, [R1+0x248] ;  /* 0x0002480001287983 */ /* 0x000f220000100a00 */
[----:B------:R-:W1:Y:S03]  /*1cee0*/  MUFU.EX2 R177, R177 ;  /* 0x000000b100b17308 */ /* 0x000e660000000800 */
[----:B------:R-:W4:Y:S05]  /*1cef0*/  LDL.64 R76, [R1+0x368] ;  /* 0x00036800014c7983 */ /* 0x000f2a0000100a00 */
[----:B------:R-:W1:Y:S01]  /*1cf00*/  MUFU.EX2 R127, R127 ;  /* 0x0000007f007f7308 */ /* 0x000e620000000800 */
[----:B---3--:R-:W-:Y:S01]  /*1cf10*/  FADD.FTZ R11, R171, R6 ;  /* 0x00000006ab0b7221 */ /* 0x008fe20000010000 */
[----:B------:R-:W-:Y:S01]  /*1cf20*/  FADD.FTZ R7, R116, R7 ;  /* 0x0000000774077221 */ /* 0x000fe20000010000 */
[----:B------:R-:W3:Y:S05]  /*1cf30*/  LDL.64 R42, [R1+0x258] ;  /* 0x00025800012a7983 */ /* 0x000eea0000100a00 */
[----:B------:R-:W1:Y:S08]  /*1cf40*/  MUFU.EX2 R126, R126 ;  /* 0x0000007e007e7308 */ /* 0x000e700000000800 */
[----:B------:R-:W1:Y:S01]  /*1cf50*/  MUFU.EX2 R176, R176 ;  /* 0x000000b000b07308 */ /* 0x000e620000000800 */
[----:B0-----:R-:W-:Y:S01]  /*1cf60*/  FADD.FTZ R10, R128, R11 ;  /* 0x0000000b800a7221 */ /* 0x001fe20000010000 */
[----:B-1----:R-:W-:-:S06]  /*1cf70*/  FADD.FTZ R6, R170, R7 ;  /* 0x00000007aa067221 */ /* 0x002fcc0000010000 */
[----:B------:R-:W0:Y:S01]  /*1cf80*/  MUFU.EX2 R124, R124 ;  /* 0x0000007c007c7308 */ /* 0x000e220000000800 */
[----:B------:R-:W-:-:S07]  /*1cf90*/  FFMA.FTZ R8, R28, R21, -R14 ;  /* 0x000000151c087223 */ /* 0x000fce000001080e */
[----:B------:R-:W1:Y:S01]  /*1cfa0*/  MUFU.EX2 R125, R125 ;  /* 0x0000007d007d7308 */ /* 0x000e620000000800 */
[----:B------:R-:W-:Y:S01]  /*1cfb0*/  FADD.FTZ R11, R177, R10 ;  /* 0x0000000ab10b7221 */ /* 0x000fe20000010000 */
[----:B------:R-:W-:Y:S01]  /*1cfc0*/  FADD.FTZ R7, R127, R6 ;  /* 0x000000067f077221 */ /* 0x000fe20000010000 */
[----:B------:R-:W2:Y:S04]  /*1cfd0*/  LDL.64 R28, [R1+0x3a0] ;  /* 0x0003a000011c7983 */ /* 0x000ea80000100a00 */
[----:B------:R-:W4:Y:S01]  /*1cfe0*/  LDL.64 R38, [R1+0x3f0] ;  /* 0x0003f00001267983 */ /* 0x000f220000100a00 */
[----:B------:R-:W-:Y:S03]  /*1cff0*/  MUFU.EX2 R178, R178 ;  /* 0x000000b200b27308 */ /* 0x000fe60000000800 */
[----:B------:R-:W3:Y:S05]  /*1d000*/  LDL.64 R44, [R1+0x268] ;  /* 0x00026800012c7983 */ /* 0x000eea0000100a00 */
[----:B------:R-:W1:Y:S01]  /*1d010*/  MUFU.EX2 R179, R179 ;  /* 0x000000b300b37308 */ /* 0x000e620000000800 */
[----:B------:R-:W-:Y:S01]  /*1d020*/  FADD.FTZ R11, R126, R11 ;  /* 0x0000000b7e0b7221 */ /* 0x000fe20000010000 */
[----:B------:R-:W-:Y:S01]  /*1d030*/  FADD.FTZ R6, R176, R7 ;  /* 0x00000007b0067221 */ /* 0x000fe20000010000 */
[----:B------:R-:W3:Y:S05]  /*1d040*/  LDL.64 R46, [R1+0x278] ;  /* 0x00027800012e7983 */ /* 0x000eea0000100a00 */
[----:B------:R-:W-:Y:S01]  /*1d050*/  MUFU.EX2 R191, R191 ;  /* 0x000000bf00bf7308 */ /* 0x000fe20000000800 */
[----:B------:R-:W-:-:S07]  /*1d060*/  FFMA.FTZ R7, R25, R21, -R14 ;  /* 0x0000001519077223 */ /* 0x000fce000001080e */
[----:B------:R-:W1:Y:S01]  /*1d070*/  MUFU.EX2 R173, R173 ;  /* 0x000000ad00ad7308 */ /* 0x000e620000000800 */
[----:B0-----:R-:W-:Y:S01]  /*1d080*/  FADD.FTZ R10, R124, R11 ;  /* 0x0000000b7c0a7221 */ /* 0x001fe20000010000 */
[----:B-1----:R-:W-:Y:S01]  /*1d090*/  FADD.FTZ R11, R125, R6 ;  /* 0x000000067d0b7221 */ /* 0x002fe20000010000 */
[----:B------:R-:W3:Y:S04]  /*1d0a0*/  LDL.64 R14, [R1+0x360] ;  /* 0x00036000010e7983 */ /* 0x000ee80000100a00 */
[----:B------:R-:W3:Y:S01]  /*1d0b0*/  LDL.64 R48, [R1+0x288] ;  /* 0x0002880001307983 */ /* 0x000ee20000100a00 */
[----:B------:R-:W-:Y:S03]  /*1d0c0*/  MUFU.EX2 R172, R172 ;  /* 0x000000ac00ac7308 */ /* 0x000fe60000000800 */
[----:B------:R-:W3:Y:S04]  /*1d0d0*/  LDL.64 R50, [R1+0x298] ;  /* 0x0002980001327983 */ /* 0x000ee80000100a00 */
[----:B------:R-:W3:Y:S01]  /*1d0e0*/  LDL.64 R52, [R1+0x2a8] ;  /* 0x0002a80001347983 */ /* 0x000ee20000100a00 */
[----:B------:R-:W0:Y:S01]  /*1d0f0*/  MUFU.EX2 R8, R8 ;  /* 0x0000000800087308 */ /* 0x000e220000000800 */
[----:B------:R-:W-:Y:S01]  /*1d100*/  FADD.FTZ R10, R179, R10 ;  /* 0x0000000ab30a7221 */ /* 0x000fe20000010000 */
[----:B------:R-:W-:Y:S01]  /*1d110*/  FADD.FTZ R6, R178, R11 ;  /* 0x0000000bb2067221 */ /* 0x000fe20000010000 */
[----:B------:R-:W3:Y:S04]  /*1d120*/  LDL.64 R20, [R1+0x370] ;  /* 0x0003700001147983 */ /* 0x000ee80000100a00 */
[----:B------:R-:W3:Y:S01]  /*1d130*/  LDL.64 R24, [R1+0x380] ;  /* 0x0003800001187983 */ /* 0x000ee20000100a00 */
[----:B------:R-:W-:Y:S08]  /*1d140*/  MUFU.EX2 R174, R174 ;  /* 0x000000ae00ae7308 */ /* 0x000ff00000000800 */
[----:B------:R-:W1:Y:S01]  /*1d150*/  MUFU.EX2 R175, R175 ;  /* 0x000000af00af7308 */ /* 0x000e620000000800 */
[----:B------:R-:W-:Y:S01]  /*1d160*/  FADD.FTZ R13, R173, R10 ;  /* 0x0000000aad0d7221 */ /* 0x000fe20000010000 */
[----:B------:R-:W-:Y:S01]  /*1d170*/  FADD.FTZ R11, R191, R6 ;  /* 0x00000006bf0b7221 */ /* 0x000fe20000010000 */
[----:B------:R-:W3:Y:S05]  /*1d180*/  LDL.64 R106, [R1+0x3b8] ;  /* 0x0003b800016a7983 */ /* 0x000eea0000100a00 */
[----:B------:R-:W1:Y:S08]  /*1d190*/  MUFU.EX2 R23, R23 ;  /* 0x0000001700177308 */ /* 0x000e700000000800 */
[----:B------:R-:W1:Y:S01]  /*1d1a0*/  MUFU.EX2 R7, R7 ;  /* 0x0000000700077308 */ /* 0x000e620000000800 */
[----:B0-----:R-:W-:Y:S01]  /*1d1b0*/  FADD.FTZ R6, R8, R13 ;  /* 0x0000000d08067221 */ /* 0x001fe20000010000 */
[----:B------:R-:W-:Y:S01]  /*1d1c0*/  FADD.FTZ R11, R172, R11 ;  /* 0x0000000bac0b7221 */ /* 0x000fe20000010000 */
[----:B------:R-:W3:Y:S02]  /*1d1d0*/  LDL.64 R12, [R1+0x350] ;  /* 0x00035000010c7983 */ /* 0x000ee40000100a00 */
[----:B-1----:R-:W-:Y:S01]  /*1d1e0*/  FADD.FTZ R6, R175, R6 ;  /* 0x00000006af067221 */ /* 0x002fe20000010000 */
[----:B------:R-:W-:-:S04]  /*1d1f0*/  FADD.FTZ R10, R174, R11 ;  /* 0x0000000bae0a7221 */ /* 0x000fc80000010000 */
[----:B------:R-:W-:Y:S01]  /*1d200*/  FADD.FTZ R10, R23, R10 ;  /* 0x0000000a170a7221 */ /* 0x000fe20000010000 */
[----:B------:R-:W-:-:S05]  /*1d210*/  FADD.FTZ R11, R7, R6 ;  /* 0x00000006070b7221 */ /* 0x000fca0000010000 */
[----:B------:R0:W-:Y:S01]  /*1d220*/  STL.64 [R1+0x1f0], R10 ;  /* 0x0001f00a01007387 */ /* 0x0001e20000100a00 */
[----:B------:R-:W-:Y:S06]  /*1d230*/  BAR.SYNC.DEFER_BLOCKING 0xf, 0x100 ;  /* 0x03c4000000007b1d */ /* 0x000fec0000010000 */
[----:B0-----:R-:W3:Y:S04]  /*1d240*/  LDL.64 R10, [R1+0x340] ;  /* 0x00034000010a7983 */ /* 0x001ee80000100a00 */
[----:B------:R-:W3:Y:S04]  /*1d250*/  LD.E.64 R92, desc[UR46][R2.64+0x8] ;  /* 0x0000082e025c7980 */ /* 0x000ee8000c101b00 */
[----:B------:R-:W3:Y:S04]  /*1d260*/  LD.E.64 R2, desc[UR46][R2.64] ;  /* 0x0000002e02027980 */ /* 0x000ee8000c101b00 */
        /* <DEDUP_REMOVED lines=13> */
[----:B0-----:R-:W3:Y:S04]  /*1d340*/  LDL.64 R56, [R1+0x2c8] ;  /* 0x0002c80001387983 */ /* 0x001ee80000100a00 */
[----:B-1----:R-:W3:Y:S04]  /*1d350*/  LDL.64 R62, [R1+0x2f8] ;  /* 0x0002f800013e7983 */ /* 0x002ee80000100a00 */
[----:B------:R-:W3:Y:S04]  /*1d360*/  LDL.64 R64, [R1+0x308] ;  /* 0x0003080001407983 */ /* 0x000ee80000100a00 */
        /* <DEDUP_REMOVED lines=10> */
[----:B------:R0:W-:Y:S04]  /*1d410*/  STL.64 [R1+0x238], R4 ;  /* 0x0002380401007387 */ /* 0x0001e80000100a00 */
        /* <DEDUP_REMOVED lines=44> */
[C---:B----4-:R-:W-:Y:S01]  /*1d6e0*/  FMUL.FTZ R39, R123.reuse, R39 ;  /* 0x000000277b277220 */ /* 0x050fe20000410000 */
[C---:B------:R-:W-:Y:S01]  /*1d6f0*/  FMUL.FTZ R38, R123.reuse, R38 ;  /* 0x000000267b267220 */ /* 0x040fe20000410000 */
[C---:B------:R-:W-:Y:S01]  /*1d700*/  FMUL.FTZ R41, R122.reuse, R41 ;  /* 0x000000297a297220 */ /* 0x040fe20000410000 */
[C---:B------:R-:W-:Y:S01]  /*1d710*/  FMUL.FTZ R40, R122.reuse, R40 ;  /* 0x000000287a287220 */ /* 0x040fe20000410000 */
[C---:B---3--:R-:W-:Y:S01]  /*1d720*/  FMUL.FTZ R43, R122.reuse, R43 ;  /* 0x0000002b7a2b7220 */ /* 0x048fe20000410000 */
        /* <DEDUP_REMOVED lines=48> */
[----:B------:R1:W-:Y:S04]  /*1da30*/  STL.64 [R1+0x340], R10 ;  /* 0x0003400a01007387 */ /* 0x0003e80000100a00 */
[----:B------:R2:W-:Y:S04]  /*1da40*/  STL.64 [R1+0x360], R14 ;  /* 0x0003600e01007387 */ /* 0x0005e80000100a00 */
[----:B------:R3:W-:Y:S01]  /*1da50*/  STL.64 [R1+0x370], R20 ;  /* 0x0003701401007387 */ /* 0x0007e20000100a00 */
[----:B------:R-:W-:-:S03]  /*1da60*/  MOV R6, R92 ;  /* 0x0000005c00067202 */ /* 0x000fc60000000f00 */
        /* <DEDUP_REMOVED lines=205> */
[----:B--2---:R-:W-:Y:S01]  /*1e740*/  STL [R1+0x250], R14 ;  /* 0x0002500e01007387 */ /* 0x004fe20000100800 */
[----:B------:R-:W-:Y:S02]  /*1e750*/  F2FP.BF16.F32.PACK_AB R177, R126, R177 ;  /* 0x000000b17eb1723e */ /* 0x000fe400000010ff */
[----:B------:R-:W-:Y:S01]  /*1e760*/  F2FP.BF16.F32.PACK_AB R178, R178, R125 ;  /* 0x0000007db2b2723e */ /* 0x000fe200000010ff */
[----:B------:R-:W-:Y:S01]  /*1e770*/  STL [R1+0x254], R15 ;  /* 0x0002540f01007387 */ /* 0x000fe20000100800 */
[----:B------:R-:W-:-:S03]  /*1e780*/  F2FP.BF16.F32.PACK_AB R179, R179, R124 ;  /* 0x0000007cb3b3723e */ /* 0x000fc600000010ff */
[----:B---3--:R-:W-:Y:S04]  /*1e790*/  STL [R1+0x258], R20 ;  /* 0x0002581401007387 */ /* 0x008fe80000100800 */
[----:B------:R-:W-:Y:S04]  /*1e7a0*/  STL [R1+0x25c], R21 ;  /* 0x00025c1501007387 */ /* 0x000fe80000100800 */
[----:B----4-:R-:W-:Y:S04]  /*1e7b0*/  STL [R1+0x260], R24 ;  /* 0x0002601801007387 */ /* 0x010fe80000100800 */
        /* <DEDUP_REMOVED lines=575> */
.L_x_6853:
[----:B------:R-:W-:Y:S05]  /*20bb0*/  BSYNC B0 ;  /* 0x0000000000007941 */ /* 0x000fea0003800000 */
.L_x_6852:
        /* <DEDUP_REMOVED lines=9> */
.L_x_6831:
[----:B------:R-:W-:-:S13]  /*20c50*/  ISETP.GE.AND P0, PT, R0, R22, PT ;  /* 0x000000160000720c */ /* 0x000fda0003f06270 */
[----:B------:R-:W-:Y:S05]  /*20c60*/  @!P0 BRA `(.L_x_6855) ;  /* 0x0000007c00e08947 */ /* 0x000fea0003800000 */
.L_x_6888:
        /* <DEDUP_REMOVED lines=20> */
.L_x_6857:
[----:B------:R-:W-:Y:S05]  /*20db0*/  BSYNC B0 ;  /* 0x0000000000007941 */ /* 0x000fea0003800000 */
.L_x_6856:
        /* <DEDUP_REMOVED lines=9> */
.L_x_6859:
[----:B------:R-:W-:Y:S05]  /*20e50*/  BSYNC B0 ;  /* 0x0000000000007941 */ /* 0x000fea0003800000 */
.L_x_6858:
[----:B------:R-:W-:Y:S04]  /*20e60*/  BSSY B0, `(.L_x_6860) ;  /* 0x0000006000007945 */ /* 0x000fe80003800000 */
[----:B-1----:R-:W-:Y:S05]  /*20e70*/  @P0 BRA `(.L_x_6861) ;  /* 0x0000000000100947 */ /* 0x002fea0003800000 */
[----:B-----5:R-:W-:Y:S01]  /*20e80*/  IMAD R6, R6, 0x8, R3 ;  /* 0x0000000806067824 */ /* 0x020fe200078e0203 */
[----:B------:R-:W-:-:S04]  /*20e90*/  SHF.L.U32 R7, R7, 0x1f, RZ ;  /* 0x0000001f07077819 */ /* 0x000fc800000006ff */
[----:B------:R-:W1:Y:S02]  /*20ea0*/  SYNCS.PHASECHK.TRANS64.TRYWAIT P0, [R6+URZ], R7 ;  /* 0x00000007060075a7 */ /* 0x000e64000800017f */
[----:B-1----:R-:W-:Y:S05]  /*20eb0*/  @!P0 BRA `(.L_x_6862) ;  /* 0x0000015c007c8947 */ /* 0x002fea0003800000 */
.L_x_6861:
[----:B------:R-:W-:Y:S05]  /*20ec0*/  BSYNC B0 ;  /* 0x0000000000007941 */ /* 0x000fea0003800000 */
.L_x_6860:
        /* <DEDUP_REMOVED lines=57> */
.L_x_6864:
[----:B------:R-:W-:Y:S05]  /*21260*/  BSYNC B0 ;  /* 0x0000000000007941 */ /* 0x000fea0003800000 */
.L_x_6863:
        /* <DEDUP_REMOVED lines=8> */
.L_x_6866:
[----:B------:R-:W-:Y:S05]  /*212f0*/  BSYNC B0 ;  /* 0x0000000000007941 */ /* 0x000fea0003800000 */
.L_x_6865:
[----:B------:R-:W-:Y:S04]  /*21300*/  BSSY B0, `(.L_x_6867) ;  /* 0x0000004000007945 */ /* 0x000fe80003800000 */
[----:B-1----:R-:W-:Y:S05]  /*21310*/  @P0 BRA `(.L_x_6868) ;  /* 0x0000000000080947 */ /* 0x002fea0003800000 */
[----:B------:R-:W1:Y:S02]  /*21320*/  SYNCS.PHASECHK.TRANS64.TRYWAIT P0, [R12+URZ], R13 ;  /* 0x0000000d0c0075a7 */ /* 0x000e64000800017f */
[----:B-1----:R-:W-:Y:S05]  /*21330*/  @!P0 BRA `(.L_x_6869) ;  /* 0x0000015800708947 */ /* 0x002fea0003800000 */
.L_x_6868:
[----:B------:R-:W-:Y:S05]  /*21340*/  BSYNC B0 ;  /* 0x0000000000007941 */ /* 0x000fea0003800000 */
.L_x_6867:
[----:B------:R-:W2:Y:S04]  /*21350*/  LDL R4, [R1+0x68] ;  /* 0x0000680001047983 */ /* 0x000ea80000100800 */
[----:B------:R-:W3:Y:S04]  /*21360*/  LDL R5, [R1+0x1c8] ;  /* 0x0001c80001057983 */ /* 0x000ee80000100800 */
[----:B------:R-:W3:Y:S04]  /*21370*/  LDL.64 R2, [R1+0x98] ;  /* 0x0000980001027983 */ /* 0x000ee80000100a00 */
[----:B------:R-:W4:Y:S04]  /*21380*/  LDL.64 R8, [R1+0x90] ;  /* 0x0000900001087983 */ /* 0x000f280000100a00 */
[----:B------:R-:W4:Y:S04]  /*21390*/  LDL.64 R10, [R1+0x90] ;  /* 0x00009000010a7983 */ /* 0x000f280000100a00 */
[----:B01----:R-:W4:Y:S04]  /*213a0*/  LDL.64 R12, [R1+0x90] ;  /* 0x00009000010c7983 */ /* 0x003f280000100a00 */
[----:B------:R-:W4:Y:S01]  /*213b0*/  LDL.64 R56, [R1+0x90] ;  /* 0x0000900001387983 */ /* 0x000f220000100a00 */
[----:B------:R-:W-:Y:S05]  /*213c0*/  WARPSYNC.ALL ;  /* 0x0000000000007948 */ /* 0x000fea0003800000 */
[----:B------:R-:W-:Y:S01]  /*213d0*/  WARPGROUP.ARRIVE ;  /* 0x00000000000079c5 */ /* 0x000fe20000000000 */
[----:B------:R-:W4:Y:S05]  /*213e0*/  LDL.64 R6, [R1+0x90] ;  /* 0x0000900001067983 */ /* 0x000f2a0000100a00 */
[----:B------:R-:W0:Y:S01]  /*213f0*/  S2R R15, SR_TID.X ;  /* 0x00000000000f7919 */ /* 0x000e220000002100 */
[----:B------:R-:W-:Y:S01]  /*21400*/  IMAD.MOV.U32 R23, RZ, RZ, 0x4 ;  /* 0x00000004ff177424 */ /* 0x000fe200078e00ff */
        /* <DEDUP_REMOVED lines=166> */
[--C-:B------:R-:W-:Y:S01]  /*21e70*/  IMAD.MOV.U32 R57, RZ, RZ, R3.reuse ;  /* 0x000000ffff397224 */ /* 0x100fe200078e0003 */
[----:B------:R-:W-:Y:S02]  /*21e80*/  R2UR UR4, R4 ;  /* 0x00000000040472ca */ /* 0x000fe400000e0000 */
[----:B------:R-:W-:Y:S02]  /*21e90*/  R2UR UR6, R56 ;  /* 0x00000000380672ca */ /* 0x000fe400000e0000 */
[----:B------:R-:W-:Y:S02]  /*21ea0*/  R2UR UR7, R57 ;  /* 0x00000000390772ca */ /* 0x000fe400000e0000 */
[----:B------:R-:W-:Y:S01]  /*21eb0*/  R2UR UR5, R5 ;  /* 0x00000000050572ca */ /* 0x000fe200000e0000 */
[----:B------:R-:W-:Y:S01]  /*21ec0*/  IMAD.MOV.U32 R59, RZ, RZ, R3 ;  /* 0x000000ffff3b7224 */ /* 0x000fe200078e0003 */
[----:B0-----:R-:W-:Y:S01]  /*21ed0*/  SHF.R.U32.HI R15, RZ, 0x7, R15 ;  /* 0x00000007ff0f7819 */ /* 0x001fe2000001160f */
[----:B------:R-:W4:Y:S04]  /*21ee0*/  LDL.64 R56, [R1+0x90] ;  /* 0x0000900001387983 */ /* 0x000f280000100a00 */
[----:B------:R-:W0:Y:S01]  /*21ef0*/  SHFL.IDX PT, R4, R15, RZ, 0x1f ;  /* 0x00001fff0f047589 */ /* 0x000e2200000e0000 */
[----:B------:R-:W-:-:S02]  /*21f00*/  WARPGROUP.DEPBAR.LE gsb0, 0x0 ;  /* 0x00008000000079c5 */ /* 0x000fc40000010000 */
[----:B------:R-:W-:-:S06]  /*21f10*/  WARPGROUP.ARRIVE ;  /* 0x00000000000079c5 */ /* 0x000fcc0000000000 */
[----:B------:R-:W-:Y:S01]  /*21f20*/  HGMMA.64x64x16.F32.BF16 R24, gdesc[UR4], R24, gsb0 ;  /* 0x00e00000041879f0 */ /* 0x000fe20008001818 */
[----:B0-----:R-:W-:Y:S01]  /*21f30*/  ISETP.GT.AND P0, PT, R4, 0x7f, PT ;  /* 0x0000007f0400780c */ /* 0x001fe20003f04270 */
[----:B------:R-:W-:-:S03]  /*21f40*/  VIADD R4, R2, 0x800 ;  /* 0x0000080002047836 */ /* 0x000fc60000000000 */
[----:B------:R-:W-:-:S04]  /*21f50*/  SEL R15, RZ, 0x2, !P0 ;  /* 0x00000002ff0f7807 */ /* 0x000fc80004000000 */
        /* <DEDUP_REMOVED lines=10> */
[----:B------:R-:W-:Y:S01]  /*22000*/  SEL R21, R23, 0x2, P0 ;  /* 0x0000000217157807 */ /* 0x000fe20000000000 */
[----:B------:R-:W4:Y:S07]  /*22010*/  LDL.64 R58, [R1+0x90] ;  /* 0x00009000013a7983 */ /* 0x000f2e0000100a00 */
[----:B------:R-:W-:Y:S01]  /*22020*/  HGMMA.64x64x16.F32.BF16 R24, gdesc[UR8], R24, UP0, gsb0 ;  /* 0x00e00000081879f0 */ /* 0x000fe2000b801818 */
[----:B------:R-:W-:Y:S01]  /*22030*/  IMAD.IADD R8, R4, 0x1, R21 ;  /* 0x0000000104087824 */ /* 0x000fe200078e0215 */
[----:B--2---:R-:W-:Y:S01]  /*22040*/  IADD3 R10, R21, 0x800, R10 ;  /* 0x00000800150a7810 */ /* 0x004fe20007ffe00a */
[----:B------:R-:W-:Y:S01]  /*22050*/  IMAD.MOV.U32 R9, RZ, RZ, R3 ;  /* 0x000000ffff097224 */ /* 0x000fe200078e0003 */
[----:B------:R-:W-:-:S02]  /*22060*/  R2UR UR5, R11 ;  /* 0x000000000b0572ca */ /* 0x000fc400000e0000 */
        /* <DEDUP_REMOVED lines=43> */
[----:B------:R-:W-:Y:S01]  /*22320*/  IMAD.IADD R12, R21, 0x1, R10 ;  /* 0x00000001150c7824 */ /* 0x000fe200078e020a */
[----:B------:R-:W4:Y:S01]  /*22330*/  LDL.64 R8, [R1+0x90] ;  /* 0x0000900001087983 */ /* 0x000f220000100a00 */
[----:B------:R-:W-:Y:S02]  /*22340*/  WARPGROUP.DEPBAR.LE gsb0, 0x0 ;  /* 0x00008000000079c5 */ /* 0x000fe40000010000 */
[----:B------:R-:W-:-:S08]  /*22350*/  WARPGROUP.ARRIVE ;  /* 0x00000000000079c5 */ /* 0x000fd00000000000 */
[----:B------:R-:W-:Y:S01]  /*22360*/  HGMMA.64x64x16.F32.BF16 R24, gdesc[UR4], R24, gsb0 ;  /* 0x00e00000041879f0 */ /* 0x000fe20008001818 */
[----:B------:R-:W-:Y:S01]  /*22370*/  IMAD.MOV.U32 R13, RZ, RZ, R3 ;  /* 0x000000ffff0d7224 */ /* 0x000fe200078e0003 */
[----:B------:R-:W-:Y:S02]  /*22380*/  IADD3 R58, R21, 0xa00, R58 ;  /* 0x00000a00153a7810 */ /* 0x000fe40007ffe03a */
        /* <DEDUP_REMOVED lines=33> */
[----:B------:R-:W2:Y:S01]  /*225a0*/  LDL.64 R4, [R1+0x90] ;  /* 0x0000900001047983 */ /* 0x000ea20000100a00 */
[----:B------:R-:W-:-:S02]  /*225b0*/  WARPGROUP.DEPBAR.LE gsb0, 0x0 ;  /* 0x00008000000079c5 */ /* 0x000fc40000010000 */
[----:B------:R-:W-:-:S08]  /*225c0*/  WARPGROUP.ARRIVE ;  /* 0x00000000000079c5 */ /* 0x000fd00000000000 */
        /* <DEDUP_REMOVED lines=11> */
[----:B----4-:R-:W-:Y:S01]  /*22680*/  IADD3 R8, R21, 0xc00, R8 ;  /* 0x00000c0015087810 */ /* 0x010fe20007ffe008 */
[----:B------:R-:W-:Y:S01]  /*22690*/  IMAD.MOV.U32 R57, RZ, RZ, R3 ;  /* 0x000000ffff397224 */ /* 0x000fe200078e0003 */
[----:B------:R-:W3:Y:S06]  /*226a0*/  LDL.64 R6, [R1+0x90] ;  /* 0x0000900001067983 */ /* 0x000eec0000100a00 */
        /* <DEDUP_REMOVED lines=37> */
[C---:B------:R-:W-:Y:S01]  /*22900*/  IADD3 R4, R15.reuse, 0xe00, R4 ;  /* 0x00000e000f047810 */ /* 0x040fe20007ffe004 */
[----:B------:R-:W-:Y:S02]  /*22910*/  IMAD.MOV.U32 R13, RZ, RZ, R3 ;  /* 0x000000ffff0d7224 */ /* 0x000fe400078e0003 */
[----:B------:R-:W-:Y:S01]  /*22920*/  IMAD.IADD R12, R15, 0x1, R10 ;  /* 0x000000010f0c7824 */ /* 0x000fe200078e020a */
[----:B------:R-:W-:Y:S01]  /*22930*/  R2UR UR4, R4 ;  /* 0x00000000040472ca */ /* 0x000fe200000e0000 */
[----:B------:R-:W2:Y:S01]  /*22940*/  LDL R15, [R1] ;  /* 0x00000000010f7983 */ /* 0x000ea20000100800 */
        /* <DEDUP_REMOVED lines=81> */
.L_x_6871:
[----:B------:R-:W-:Y:S05]  /*22e60*/  BSYNC B0 ;  /* 0x0000000000007941 */ /* 0x000fea0003800000 */
.L_x_6870:
[----:B------:R-:W2:Y:S02]  /*22e70*/  LDL.64 R2, [R1+0x20] ;  /* 0x0000200001027983 */ /* 0x000ea40000100a00 */
[----:B--2---:R-:W-:-:S05]  /*22e80*/  MOV R3, R2 ;  /* 0x0000000200037202 */ /* 0x004fca0000000f00 */
[----:B-----5:R-:W-:-:S05]  /*22e90*/  IMAD R12, R12, 0x8, R3 ;  /* 0x000000080c0c7824 */ /* 0x020fca00078e0203 */
[----:B------:R-:W-:-:S04]  /*22ea0*/  PRMT R12, R13, 0x654, R12 ;  /* 0x000006540d0c7816 */ /* 0x000fc8000000000c */
[----:B------:R0:W-:Y:S01]  /*22eb0*/  SYNCS.ARRIVE.TRANS64.RED.A1T0 RZ, [R12+URZ], RZ ;  /* 0x000000ff0cff79a7 */ /* 0x0001e2000810043f */
[----:B------:R-:W2:Y:S04]  /*22ec0*/  LDL R23, [R1+0xcc] ;  /* 0x0000cc0001177983 */ /* 0x000ea80000100800 */
[----:B------:R-:W3:Y:S04]  /*22ed0*/  LDL.64 R2, [R1+0xf0] ;  /* 0x0000f00001027983 */ /* 0x000ee80000100a00 */
[----:B0-----:R-:W4:Y:S04]  /*22ee0*/  LDL.64 R12, [R1+0x100] ;  /* 0x00010000010c7983 */ /* 0x001f280000100a00 */
[----:B------:R-:W2:Y:S04]  /*22ef0*/  LDL R56, [R1+0x50] ;  /* 0x0000500001387983 */ /* 0x000ea80000100800 */
[----:B------:R-:W2:Y:S04]  /*22f00*/  LDL R57, [R1+0xf8] ;  /* 0x0000f80001397983 */ /* 0x000ea80000100800 */
[----:B------:R-:W2:Y:S04]  /*22f10*/  LDL.128 R8, [R1+0xe0] ;  /* 0x0000e00001087983 */ /* 0x000ea80000100c00 */
[----:B------:R-:W2:Y:S04]  /*22f20*/  LDL.128 R4, [R1+0xd0] ;  /* 0x0000d00001047983 */ /* 0x000ea80000100c00 */
[----:B----4-:R-:W4:Y:S01]  /*22f30*/  LD.E R21, desc[UR46][R12.64] ;  /* 0x0000002e0c157980 */ /* 0x010f22000c101900 */
[----:B---3--:R-:W-:-:S02]  /*22f40*/  ISETP.NE.AND P0, PT, R2, 0x1, PT ;  /* 0x000000010200780c */ /* 0x008fc40003f05270 */
[----:B--2---:R-:W-:Y:S01]  /*22f50*/  ISETP.GE.AND P1, PT, R9, 0x1, PT ;  /* 0x000000010900780c */ /* 0x004fe20003f26270 */
[----:B------:R-:W-:Y:S01]  /*22f60*/  BSSY B0, `(.L_x_6872) ;  /* 0x0000079000007945 */ /* 0x000fe20003800000 */
[-C--:B----4-:R-:W-:Y:S01]  /*22f70*/  FMUL.FTZ R14, R24, R21.reuse ;  /* 0x00000015180e7220 */ /* 0x090fe20000410000 */
[-C--:B------:R-:W-:Y:S01]  /*22f80*/  FMUL.FTZ R24, R30, R21.reuse ;  /* 0x000000151e187220 */ /* 0x080fe20000410000 */
[----:B------:R-:W-:Y:S01]  /*22f90*/  FMUL.FTZ R32, R32, R21 ;  /* 0x0000001520207220 */ /* 0x000fe20000410000 */
[----:B------:R-:W-:-:S03]  /*22fa0*/  SHF.R.S32.HI R30, RZ, 0x1f, R23 ;  /* 0x0000001fff1e7819 */ /* 0x000fc60000011417 */
[----:B------:R0:W1:Y:S01]  /*22fb0*/  MUFU.TANH R117, R32 ;  /* 0x0000002000757308 */ /* 0x0000620000002400 */
[----:B------:R-:W-:Y:S01]  /*22fc0*/  FMUL.FTZ R29, R29, R21 ;  /* 0x000000151d1d7220 */ /* 0x000fe20000410000 */
[----:B0-----:R-:W-:-:S04]  /*22fd0*/  LEA.HI R32, R30, R23, RZ, 0x7 ;  /* 0x000000171e207211 */ /* 0x001fc800078f38ff */
[----:B------:R-:W-:Y:S01]  /*22fe0*/  LOP3.LUT R32, R32, 0xffffff80, RZ, 0xc0, !PT ;  /* 0xffffff8020207812 */ /* 0x000fe200078ec0ff */
[-C--:B------:R-:W-:Y:S01]  /*22ff0*/  FMUL.FTZ R33, R33, R21.reuse ;  /* 0x0000001521217220 */ /* 0x080fe20000410000 */
[----:B------:R0:W2:Y:S03]  /*23000*/  MUFU.TANH R63, R29 ;  /* 0x0000001d003f7308 */ /* 0x0000a60000002400 */
[----:B------:R-:W-:Y:S02]  /*23010*/  IMAD.IADD R32, R23, 0x1, -R32 ;  /* 0x0000000117207824 */ /* 0x000fe400078e0a20 */
[-C--:B------:R-:W-:Y:S01]  /*23020*/  FMUL.FTZ R36, R36, R21.reuse ;  /* 0x0000001524247220 */ /* 0x080fe20000410000 */
[-C--:B------:R-:W-:Y:S02]  /*23030*/  FMUL.FTZ R40, R40, R21.reuse ;  /* 0x0000001528287220 */ /* 0x080fe40000410000 */
[----:B------:R3:W4:Y:S01]  /*23040*/  MUFU.TANH R61, R33 ;  /* 0x00000021003d7308 */ /* 0x0007220000002400 */
[-C--:B0-----:R-:W-:Y:S01]  /*23050*/  FMUL.FTZ R29, R35, R21.reuse ;  /* 0x00000015231d7220 */ /* 0x081fe20000410000 */
[----:B------:R-:W-:Y:S01]  /*23060*/  SHF.R.S32.HI R35, RZ, 0x1f, R32 ;  /* 0x0000001fff237819 */ /* 0x000fe20000011420 */
[-C--:B------:R-:W-:Y:S01]  /*23070*/  FMUL.FTZ R37, R37, R21.reuse ;  /* 0x0000001525257220 */ /* 0x080fe20000410000 */
[----:B---3--:R-:W-:Y:S01]  /*23080*/  FMUL.FTZ R33, R39, R21 ;  /* 0x0000001527217220 */ /* 0x008fe20000410000 */
[----:B------:R-:W-:-:S03]  /*23090*/  LEA.HI R39, R30, R23, RZ, 0x2 ;  /* 0x000000171e277211 */ /* 0x000fc600078f10ff */
[----:B------:R0:W3:Y:S08]  /*230a0*/  MUFU.TANH R59, R36 ;  /* 0x00000024003b7308 */ /* 0x0000f00000002400 */
[----:B------:R1:W2:Y:S01]  /*230b0*/  MUFU.TANH R60, R40 ;  /* 0x00000028003c7308 */ /* 0x0002a20000002400 */
[----:B0-----:R-:W-:-:S04]  /*230c0*/  LEA.HI R36, R35, R32, RZ, 0x2 ;  /* 0x0000002023247211 */ /* 0x001fc800078f10ff */
[----:B------:R-:W-:-:S03]  /*230d0*/  SHF.R.S32.HI R30, RZ, 0x2, R36 ;  /* 0x00000002ff1e7819 */ /* 0x000fc60000011424 */
[----:B------:R0:W2:Y:S01]  /*230e0*/  MUFU.TANH R58, R37 ;  /* 0x00000025003a7308 */ /* 0x0000a20000002400 */
[----:B-1----:R-:W-:Y:S02]  /*230f0*/  LOP3.LUT R40, R39, 0xfffffffc, RZ, 0xc0, !PT ;  /* 0xfffffffc27287812 */ /* 0x002fe400078ec0ff */
[----:B------:R-:W-:-:S03]  /*23100*/  LEA.HI R35, R35, R32, RZ, 0x5 ;  /* 0x0000002023237211 */ /* 0x000fc600078f28ff */
[----:B------:R-:W-:Y:S01]  /*23110*/  IMAD.IADD R40, R23, 0x1, -R40 ;  /* 0x0000000117287824 */ /* 0x000fe200078e0a28 */
        /* <DEDUP_REMOVED lines=11> */
[----:B------:R-:W-:-:S04]  /*231d0*/  @P0 IMAD.HI.U32 R40, R2, R3, RZ ;  /* 0x0000000302280227 */ /* 0x000fc800078e00ff */
[-C--:B------:R-:W-:Y:S01]  /*231e0*/  FMUL.FTZ R49, R49, R21.reuse ;  /* 0x0000001531317220 */ /* 0x080fe20000410000 */
[----:B------:R-:W-:Y:S01]  /*231f0*/  FMUL.FTZ R12, R26, R21 ;  /* 0x000000151a0c7220 */ /* 0x000fe20000410000 */
[----:B------:R-:W-:Y:S01]  /*23200*/  @P0 SHF.R.U32.HI R2, RZ, R57, R40 ;  /* 0x00000039ff020219 */ /* 0x000fe20000011628 */
[-C--:B------:R-:W-:Y:S01]  /*23210*/  FMUL.FTZ R26, R43, R21.reuse ;  /* 0x000000152b1a7220 */ /* 0x080fe20000410000 */
[----:B------:R0:W1:Y:S01]  /*23220*/  MUFU.TANH R39, R49 ;  /* 0x0000003100277308 */ /* 0x0000620000002400 */
[----:B------:R-:W-:Y:S01]  /*23230*/  LOP3.LUT R3, R36, 0x7ffffffc, RZ, 0xc0, !PT ;  /* 0x7ffffffc24037812 */ /* 0x000fe200078ec0ff */
[----:B------:R-:W-:Y:S02]  /*23240*/  IMAD.SHL.U32 R43, R0, 0x40, RZ ;  /* 0x00000040002b7824 */ /* 0x000fe400078e00ff */
[-C--:B------:R-:W-:Y:S01]  /*23250*/  FMUL.FTZ R15, R25, R21.reuse ;  /* 0x00000015190f7220 */ /* 0x080fe20000410000 */
[-C--:B------:R-:W-:Y:S01]  /*23260*/  FMUL.FTZ R13, R27, R21.reuse ;  /* 0x000000151b0d7220 */ /* 0x080fe20000410000 */
[-C--:B------:R-:W-:Y:S01]  /*23270*/  FMUL.FTZ R25, R31, R21.reuse ;  /* 0x000000151f197220 */ /* 0x080fe20000410000 */
[----:B0-----:R-:W0:Y:S01]  /*23280*/  SHFL.IDX PT, R49, R2, RZ, 0x1c1f ;  /* 0x001c1fff02317589 */ /* 0x001e2200000e0000 */
[----:B------:R-:W-:Y:S01]  /*23290*/  FMUL.FTZ R27, R34, R21 ;  /* 0x00000015221b7220 */ /* 0x000fe20000410000 */
[----:B------:R-:W-:-:S02]  /*232a0*/  IMAD.IADD R3, R32, 0x1, -R3 ;  /* 0x0000000120037824 */ /* 0x000fc400078e0a03 */
[-C--:B------:R-:W-:Y:S01]  /*232b0*/  FMUL.FTZ R34, R38, R21.reuse ;  /* 0x0000001526227220 */ /* 0x080fe20000410000 */
[-C--:B------:R-:W-:Y:S01]  /*232c0*/  FMUL.FTZ R31, R42, R21.reuse ;  /* 0x000000152a1f7220 */ /* 0x080fe20000410000 */
[----:B------:R-:W-:Y:S01]  /*232d0*/  IADD3 R32, -R43, 0x1, RZ ;  /* 0x000000012b207810 */ /* 0x000fe20007ffe1ff */
        /* <DEDUP_REMOVED lines=14> */
[----:B------:R-:W0:Y:S01]  /*233c0*/  MUFU.TANH R14, R14 ;  /* 0x0000000e000e7308 */ /* 0x000e220000002400 */
[----:B------:R-:W-:-:S03]  /*233d0*/  LOP3.LUT R23, RZ, R6, RZ, 0x33, !PT ;  /* 0x00000006ff177212 */ /* 0x000fc600078e33ff */
[----:B------:R-:W-:-:S04]  /*233e0*/  IADD3 R32, -R4, R32, R5 ;  /* 0x0000002004207210 */ /* 0x000fc80007ffe105 */
        /* <DEDUP_REMOVED lines=35> */
[----:B-1----:R-:W-:-:S11]  /*23620*/  LOP3.LUT R21, RZ, R8, RZ, 0x33, !PT ;  /* 0x00000008ff157212 */ /* 0x002fd600078e33ff */
[----:B------:R-:W-:-:S05]  /*23630*/  @P0 IMAD.HI.U32 R8, R21, R10, RZ ;  /* 0x0000000a15080227 */ /* 0x000fca00078e00ff */
[----:B------:R-:W-:-:S04]  /*23640*/  @P0 SHF.R.U32.HI R21, RZ, R11, R8 ;  /* 0x0000000bff150219 */ /* 0x000fc80000011608 */
[----:B------:R-:W-:Y:S01]  /*23650*/  LOP3.LUT R8, RZ, R21, RZ, 0x33, !PT ;  /* 0x00000015ff087212 */ /* 0x000fe200078e33ff */
[----:B------:R-:W-:Y:S06]  /*23660*/  BRA `(.L_x_6876) ;  /* 0x00000000000c7947 */ /* 0x000fec0003800000 */
.L_x_6875:
[----:B------:R-:W-:-:S13]  /*23670*/  ISETP.NE.AND P0, PT, R9, 0x1, PT ;  /* 0x000000010900780c */ /* 0x000fda0003f05270 */
[----:B------:R-:W-:-:S05]  /*23680*/  @P0 IMAD.HI.U32 R32, R8, R10, RZ ;  /* 0x0000000a08200227 */ /* 0x000fca00078e00ff */
[----:B------:R-:W-:-:S07]  /*23690*/  @P0 SHF.R.U32.HI R8, RZ, R11, R32 ;  /* 0x0000000bff080219 */ /* 0x000fce0000011620 */
.L_x_6876:
[----:B------:R-:W-:Y:S05]  /*236a0*/  BSYNC B1 ;  /* 0x0000000000017941 */ /* 0x000fea0003800000 */
.L_x_6874:
[----:B------:R-:W-:-:S04]  /*236b0*/  IMAD R8, R8, R9, -R43 ;  /* 0x0000000908087224 */ /* 0x000fc800078e0a2b */
[----:B------:R-:W-:-:S05]  /*236c0*/  IMAD R8, R3, -0x2, R8 ;  /* 0xfffffffe03087824 */ /* 0x000fca00078e0208 */
[----:B------:R-:W-:Y:S02]  /*236d0*/  VIMNMX R7, R7, R8, !PT ;  /* 0x0000000807077248 */ /* 0x000fe40007fe0100 */
[----:B------:R-:W-:-:S07]  /*236e0*/  VIADDMNMX R6, R8, R9, R6, PT ;  /* 0x0000000908067246 */ /* 0x000fce0003800106 */
.L_x_6873:
[----:B------:R-:W-:Y:S05]  /*236f0*/  BSYNC B0 ;  /* 0x0000000000007941 */ /* 0x000fea0003800000 */
.L_x_6872:
[C---:B------:R-:W-:Y:S01]  /*23700*/  ISETP.GE.AND P1, PT, R47.reuse, 0x9, PT ;  /* 0x000000092f00780c */ /* 0x040fe20003f26270 */
[----:B------:R-:W-:Y:S01]  /*23710*/  BSSY B0, `(.L_x_6877) ;  /* 0x0000061000007945 */ /* 0x000fe20003800000 */
        /* <DEDUP_REMOVED lines=8> */
[----:B------:R-:W-:Y:S02]  /*237a0*/  ISETP.GE.AND P5, PT, R47, 0xa, PT ;  /* 0x0000000a2f00780c */ /* 0x000fe40003fa6270 */
[----:B------:R-:W-:Y:S02]  /*237b0*/  FSEL R121, R15, -INF , !P3 ;  /* 0xff8000000f797808 */ /* 0x000fe40005800000 */
[----:B------:R-:W-:Y:S01]  /*237c0*/  P2R R32, PR, RZ, 0x10 ;  /* 0x00000010ff207803 */ /* 0x000fe20000000000 */
[----:B------:R-:W0:Y:S01]  /*237d0*/  SHFL.IDX PT, R15, R2, 0x1, 0x1c1f ;  /* 0x003c1f00020f7f89 */ /* 0x000e2200000e0000 */
[----:B------:R-:W-:-:S02]  /*237e0*/  ISETP.LT.OR P2, PT, R6, 0x11, P2 ;  /* 0x000000110600780c */ /* 0x000fc40001741670 */
[----:B------:R-:W-:Y:S02]  /*237f0*/  ISETP.GT.AND P3, PT, R7, 0x9, !P5 ;  /* 0x000000090700780c */ /* 0x000fe40006f64270 */
[----:B------:R-:W-:Y:S02]  /*23800*/  ISETP.GE.AND P4, PT, R47, 0x12, PT ;  /* 0x000000122f00780c */ /* 0x000fe40003f86270 */
[----:B------:R-:W-:Y:S02]  /*23810*/  FSEL R117, R117, -INF , !P2 ;  /* 0xff80000075757808 */ /* 0x000fe40005000000 */
[----:B------:R-:W-:Y:S02]  /*23820*/  ISETP.LT.OR P3, PT, R6, 0xa, P3 ;  /* 0x0000000a0600780c */ /* 0x000fe40001f61670 */
[----:B------:R-:W-:Y:S02]  /*23830*/  ISETP.GT.AND P2, PT, R7, 0x11, !P4 ;  /* 0x000000110700780c */ /* 0x000fe40006744270 */
[----:B------:R-:W-:-:S02]  /*23840*/  FSEL R63, R63, -INF , !P3 ;  /* 0xff8000003f3f7808 */ /* 0x000fc40005800000 */
        /* <DEDUP_REMOVED lines=29> */
[----:B-1----:R-:W-:-:S02]  /*23a20*/  P2R R21, PR, RZ, 0x20 ;  /* 0x00000020ff157803 */ /* 0x002fc40000000000 */
        /* <DEDUP_REMOVED lines=39> */
.L_x_6880:
[----:B------:R-:W-:-:S13]  /*23ca0*/  ISETP.NE.AND P6, PT, R9, 0x1, PT ;  /* 0x000000010900780c */ /* 0x000fda0003fc5270 */
[----:B------:R-:W-:-:S05]  /*23cb0*/  @P6 IMAD.HI.U32 R10, R4, R10, RZ ;  /* 0x0000000a040a6227 */ /* 0x000fca00078e00ff */
[----:B------:R-:W-:-:S07]  /*23cc0*/  @P6 SHF.R.U32.HI R4, RZ, R11, R10 ;  /* 0x0000000bff046219 */ /* 0x000fce000001160a */
.L_x_6881:
[----:B------:R-:W-:Y:S05]  /*23cd0*/  BSYNC B1 ;  /* 0x0000000000017941 */ /* 0x000fea0003800000 */
.L_x_6879:
[----:B------:R-:W-:-:S04]  /*23ce0*/  IMAD R4, R4, R9, -R43 ;  /* 0x0000000904047224 */ /* 0x000fc800078e0a2b */
[----:B------:R-:W-:-:S05]  /*23cf0*/  IMAD R4, R3, -0x2, R4 ;  /* 0xfffffffe03047824 */ /* 0x000fca00078e0204 */
[----:B------:R-:W-:Y:S02]  /*23d00*/  VIADDMNMX R6, R4, R9, R6, PT ;  /* 0x0000000904067246 */ /* 0x000fe40003800106 */
[----:B------:R-:W-:-:S07]  /*23d10*/  VIMNMX R7, R7, R4, !PT ;  /* 0x0000000407077248 */ /* 0x000fce0007fe0100 */
.L_x_6878:
[----:B------:R-:W-:Y:S05]  /*23d20*/  BSYNC B0 ;  /* 0x0000000000007941 */ /* 0x000fea0003800000 */
.L_x_6877:
[----:B------:R-:W-:Y:S02]  /*23d30*/  ISETP.GT.AND P0, PT, R7, 0x1, !P0 ;  /* 0x000000010700780c */ /* 0x000fe40004704270 */
        /* <DEDUP_REMOVED lines=11> */
[----:B------:R-:W2:Y:S01]  /*23df0*/  LDL.64 R24, [R1+0x1e0] ;  /* 0x0001e00001187983 */ /* 0x000ea20000100a00 */
        /* <DEDUP_REMOVED lines=24> */
[----:B------:R-:W-:-:S04]  /*23f80*/  ISETP.NE.AND P0, PT, R8, RZ, PT ;  /* 0x000000ff0800720c */ /* 0x000fc80003f05270 */
[----:B------:R-:W-:-:S04]  /*23f90*/  ISETP.GT.AND P0, PT, R7, RZ, !P0 ;  /* 0x000000ff0700720c */ /* 0x000fc80004704270 */
[----:B------:R-:W-:-:S04]  /*23fa0*/  ISETP.LT.OR P0, PT, R6, 0x1, P0 ;  /* 0x000000010600780c */ /* 0x000fc80000701670 */
[----:B------:R-:W-:Y:S02]  /*23fb0*/  FSEL R40, R12, -INF , !P0 ;  /* 0xff8000000c287808 */ /* 0x000fe40004000000 */
[----:B------:R-:W-:Y:S01]  /*23fc0*/  ISETP.NE.AND P0, PT, R56, RZ, PT ;  /* 0x000000ff3800720c */ /* 0x000fe20003f05270 */
[----:B------:R-:W3:Y:S03]  /*23fd0*/  LDL R12, [R1+0x200] ;  /* 0x00020000010c7983 */ /* 0x000ee60000100800 */
[----:B------:R-:W-:-:S04]  /*23fe0*/  ISETP.GT.AND P0, PT, R7, 0x21, !P0 ;  /* 0x000000210700780c */ /* 0x000fc80004704270 */
[C---:B------:R-:W-:Y:S02]  /*23ff0*/  ISETP.LT.OR P0, PT, R6.reuse, 0x22, P0 ;  /* 0x000000220600780c */ /* 0x040fe40000701670 */
[----:B------:R-:W-:Y:S02]  /*24000*/  ISETP.LT.OR P1, PT, R6, 0x29, P1 ;  /* 0x000000290600780c */ /* 0x000fe40000f21670 */
[----:B------:R-:W-:Y:S02]  /*24010*/  FSEL R44, R26, -INF , !P0 ;  /* 0xff8000001a2c7808 */ /* 0x000fe40004000000 */
[----:B------:R-:W-:Y:S02]  /*24020*/  ISETP.LT.OR P2, PT, R6, 0x2a, P2 ;  /* 0x0000002a0600780c */ /* 0x000fe40001741670 */
[----:B------:R-:W-:Y:S02]  /*24030*/  FSEL R42, R42, -INF , !P1 ;  /* 0xff8000002a2a7808 */ /* 0x000fe40004800000 */
[----:B------:R-:W-:-:S02]  /*24040*/  ISETP.LT.OR P3, PT, R6, 0x31, P3 ;  /* 0x000000310600780c */ /* 0x000fc40001f61670 */
[----:B------:R-:W-:Y:S02]  /*24050*/  FSEL R38, R38, -INF , !P2 ;  /* 0xff80000026267808 */ /* 0x000fe40005000000 */
[----:B------:R-:W-:Y:S02]  /*24060*/  ISETP.GT.AND P5, PT, R7, 0x38, !P5 ;  /* 0x000000380700780c */ /* 0x000fe40006fa4270 */
[C---:B------:R-:W-:Y:S02]  /*24070*/  ISETP.LT.OR P4, PT, R6.reuse, 0x32, P4 ;  /* 0x000000320600780c */ /* 0x040fe40002781670 */
[----:B------:R-:W-:Y:S02]  /*24080*/  FSEL R173, R173, -INF , !P3 ;  /* 0xff800000adad7808 */ /* 0x000fe40005800000 */
[----:B------:R-:W-:Y:S02]  /*24090*/  ISETP.GT.AND P6, PT, R7, 0x39, !P6 ;  /* 0x000000390700780c */ /* 0x000fe400077c4270 */
[----:B------:R-:W-:-:S02]  /*240a0*/  ISETP.LT.OR P5, PT, R6, 0x39, P5 ;  /* 0x000000390600780c */ /* 0x000fc40002fa1670 */
[----:B------:R-:W-:Y:S02]  /*240b0*/  FSEL R30, R30, -INF , !P4 ;  /* 0xff8000001e1e7808 */ /* 0x000fe40006000000 */
[----:B------:R-:W-:Y:S02]  /*240c0*/  ISETP.LT.OR P6, PT, R6, 0x3a, P6 ;  /* 0x0000003a0600780c */ /* 0x000fe400037c1670 */
        /* <DEDUP_REMOVED lines=75> */
.L_x_6883:
[----:B------:R-:W-:Y:S05]  /*24580*/  BSYNC B0 ;  /* 0x0000000000007941 */ /* 0x000fea0003800000 */
.L_x_6882:
        /* <DEDUP_REMOVED lines=9> */
.L_x_6885:
[----:B------:R-:W-:Y:S05]  /*24620*/  BSYNC B0 ;  /* 0x0000000000007941 */ /* 0x000fea0003800000 */
.L_x_6884:
        /* <DEDUP_REMOVED lines=39> */
[----:B------:R-:W-:Y:S02]  /*248a0*/  FSETP.NEU.FTZ.AND P0, PT, R9, -INF , PT ;  /* 0xff8000000900780b */ /* 0x000fe40003f1d000 */
[-C--:B------:R-:W-:Y:S01]  /*248b0*/  FFMA.FTZ R174, R35, R46.reuse, -R8 ;  /* 0x0000002e23ae7223 */ /* 0x080fe20000010808 */
[----:B------:R-:W-:-:S05]  /*248c0*/  FMUL.FTZ R35, R9, R46 ;  /* 0x0000002e09237220 */ /* 0x000fca0000410000 */
        /* <DEDUP_REMOVED lines=97> */
[----:B------:R-:W4:Y:S05]  /*24ee0*/  LDL.64 R44, [R1+0x298] ;  /* 0x00029800012c7983 */ /* 0x000f2a0000100a00 */
[----:B------:R-:W1:Y:S08]  /*24ef0*/  MUFU.EX2 R177, R177 ;  /* 0x000000b100b17308 */ /* 0x000e700000000800 */
[----:B------:R-:W1:Y:S01]  /*24f00*/  MUFU.EX2 R125, R125 ;  /* 0x0000007d007d7308 */ /* 0x000e620000000800 */
[----:B0-----:R-:W-:Y:S01]  /*24f10*/  FADD.FTZ R31, R171, R6 ;  /* 0x00000006ab1f7221 */ /* 0x001fe20000010000 */
[----:B------:R-:W-:-:S06]  /*24f20*/  FADD.FTZ R7, R116, R7 ;  /* 0x0000000774077221 */ /* 0x000fcc0000010000 */
[----:B------:R-:W0:Y:S01]  /*24f30*/  MUFU.EX2 R124, R124 ;  /* 0x0000007c007c7308 */ /* 0x000e220000000800 */
[----:B------:R-:W-:-:S07]  /*24f40*/  FFMA.FTZ R8, R30, R46, -R35 ;  /* 0x0000002e1e087223 */ /* 0x000fce0000010823 */
[----:B------:R-:W0:Y:S01]  /*24f50*/  MUFU.EX2 R176, R176 ;  /* 0x000000b000b07308 */ /* 0x000e220000000800 */
[----:B-1----:R-:W-:Y:S01]  /*24f60*/  FADD.FTZ R30, R126, R31 ;  /* 0x0000001f7e1e7221 */ /* 0x002fe20000010000 */
[----:B------:R-:W-:Y:S01]  /*24f70*/  FADD.FTZ R6, R170, R7 ;  /* 0x00000007aa067221 */ /* 0x000fe20000010000 */
[----:B------:R-:W4:Y:S05]  /*24f80*/  LDL.64 R42, [R1+0x2a8] ;  /* 0x0002a800012a7983 */ /* 0x000f2a0000100a00 */
[----:B------:R-:W1:Y:S08]  /*24f90*/  MUFU.EX2 R122, R122 ;  /* 0x0000007a007a7308 */ /* 0x000e700000000800 */
        /* <DEDUP_REMOVED lines=955> */
.L_x_6887:
[----:B------:R-:W-:Y:S05]  /*28b50*/  BSYNC B0 ;  /* 0x0000000000007941 */ /* 0x000fea0003800000 */
.L_x_6886:
        /* <DEDUP_REMOVED lines=9> */
.L_x_6855:
[----:B------:R-:W2:Y:S01]  /*28bf0*/  LDL R5, [R1+0x1f0] ;  /* 0x0001f00001057983 */ /* 0x000ea20000100800 */
[----:B------:R-:W-:Y:S05]  /*28c00*/  WARPSYNC.ALL ;  /* 0x0000000000007948 */ /* 0x000fea0003800000 */
[----:B------:R-:W3:Y:S04]  /*28c10*/  LDL R6, [R1+0x1f4] ;  /* 0x0001f40001067983 */ /* 0x000ee80000100800 */
[----:B------:R-:W4:Y:S01]  /*28c20*/  LDL.64 R14, [R1+0xb8] ;  /* 0x0000b800010e7983 */ /* 0x000f220000100a00 */
[----:B------:R-:W-:Y:S01]  /*28c30*/  IMAD.MOV.U32 R8, RZ, RZ, -0x800000 ;  /* 0xff800000ff087424 */ /* 0x000fe200078e00ff */
[----:B------:R-:W-:Y:S08]  /*28c40*/  BAR.ARV 0x8, 0x100 ;  /* 0x0204000000007b1d */ /* 0x000ff00000002000 */
[----:B------:R-:W-:Y:S06]  /*28c50*/  BAR.SYNC.DEFER_BLOCKING 0xf, 0x100 ;  /* 0x03c4000000007b1d */ /* 0x000fec0000010000 */
[----:B--2---:R-:W2:Y:S02]  /*28c60*/  SHFL.BFLY PT, R0, R5, 0x2, 0x1f ;  /* 0x0c401f0005007f89 */ /* 0x004ea400000e0000 */
[----:B--2---:R-:W-:-:S05]  /*28c70*/  FADD.FTZ R0, R5, R0 ;  /* 0x0000000005007221 */ /* 0x004fca0000010000 */
[----:B------:R-:W0:Y:S02]  /*28c80*/  SHFL.BFLY PT, R3, R0, 0x1, 0x1f ;  /* 0x0c201f0000037f89 */ /* 0x000e2400000e0000 */
[----:B01----:R-:W-:-:S05]  /*28c90*/  FADD.FTZ R2, R0, R3 ;  /* 0x0000000300027221 */ /* 0x003fca0000010000 */
        /* <DEDUP_REMOVED lines=15> */
[----:B0-----:R-:W-:Y:S01]  /*28d90*/  @P2 FMUL.FTZ R12, R9, 0.69314718246459960938 ;  /* 0x3f317218090c2820 */ /* 0x001fe20000410000 */
[----:B-1----:R-:W-:Y:S01]  /*28da0*/  @P1 FMUL.FTZ R6, R6, 0.69314718246459960938 ;  /* 0x3f31721806061820 */ /* 0x002fe20000410000 */
[----:B------:R-:W-:Y:S01]  /*28db0*/  STL [R1+0x1f4], R4 ;  /* 0x0001f40401007387 */ /* 0x000fe20000100800 */
[----:B---3--:R-:W-:-:S04]  /*28dc0*/  @P2 FMUL.FTZ R7, R7, 0.69314718246459960938 ;  /* 0x3f31721807072820 */ /* 0x008fc80000410000 */
[----:B-----5:R-:W-:-:S05]  /*28dd0*/  @P2 FFMA.FTZ R8, R7, R10, R12 ;  /* 0x0000000a07082223 */ /* 0x020fca000001000c */
[----:B------:R0:W-:Y:S01]  /*28de0*/  STL [R1+0x1f4], R8 ;  /* 0x0001f40801007387 */ /* 0x0001e20000100800 */
[----:B--2---:R-:W-:-:S04]  /*28df0*/  @P1 FMUL.FTZ R5, R5, 0.69314718246459960938 ;  /* 0x3f31721805051820 */ /* 0x004fc80000410000 */
[----:B----4-:R-:W-:-:S05]  /*28e00*/  @P1 FFMA.FTZ R0, R5, R2, R6 ;  /* 0x0000000205001223 */ /* 0x010fca0000010006 */
[----:B------:R1:W-:Y:S04]  /*28e10*/  STL [R1+0x1f0], R0 ;  /* 0x0001f00001007387 */ /* 0x0003e80000100800 */
[----:B------:R-:W2:Y:S02]  /*28e20*/  LD.E R2, desc[UR46][R14.64+0x4] ;  /* 0x0000042e0e027980 */ /* 0x000ea4000c101900 */
[----:B--2---:R-:W-:Y:S02]  /*28e30*/  ISETP.NE.AND P0, PT, R2, RZ, PT ;  /* 0x000000ff0200720c */ /* 0x004fe40003f05270 */
[----:B------:R-:W2:Y:S11]  /*28e40*/  LDL R2, [R1+0x1c8] ;  /* 0x0001c80001027983 */ /* 0x000eb60000100800 */
[----:B------:R-:W3:Y:S04]  /*28e50*/  @!P0 LDL.64 R6, [R1+0xc0] ;  /* 0x0000c00001068983 */ /* 0x000ee80000100a00 */
[----:B------:R-:W2:Y:S01]  /*28e60*/  @!P0 LD.E R3, desc[UR46][R14.64] ;  /* 0x0000002e0e038980 */ /* 0x000ea2000c101900 */
[----:B------:R-:W-:-:S06]  /*28e70*/  IMAD.MOV.U32 R138, RZ, RZ, RZ ;  /* 0x000000ffff8a7224 */ /* 0x000fcc00078e00ff */
[----:B------:R-:W4:Y:S01]  /*28e80*/  @P1 MUFU.RCP R138, R13 ;  /* 0x0000000d008a1308 */ /* 0x000f220000001000 */
[----:B---3--:R-:W0:Y:S01]  /*28e90*/  @!P0 LD.E.64 R6, desc[UR46][R6.64] ;  /* 0x0000002e06068980 */ /* 0x008e22000c101b00 */
[----:B--2---:R-:W-:-:S04]  /*28ea0*/  @!P0 IMAD R3, R2, 0x40, R3 ;  /* 0x0000004002038824 */ /* 0x004fc800078e0203 */
[----:B0-----:R-:W-:-:S05]  /*28eb0*/  @!P0 IMAD.WIDE R8, R3, 0x4, R6 ;  /* 0x0000000403088825 */ /* 0x001fca00078e0206 */
[----:B----4-:R0:W-:Y:S04]  /*28ec0*/  @!P0 ST.E desc[UR46][R8.64], R138 ;  /* 0x0000008a08008985 */ /* 0x0101e8000c10192e */
[----:B------:R-:W1:Y:S04]  /*28ed0*/  @!P0 LDL.64 R14, [R1+0xb8] ;  /* 0x0000b800010e8983 */ /* 0x000e680000100a00 */
[----:B-1----:R-:W2:Y:S02]  /*28ee0*/  @!P0 LD.E R0, desc[UR46][R14.64+0x4] ;  /* 0x0000042e0e008980 */ /* 0x002ea4000c101900 */
[----:B--2---:R-:W-:-:S13]  /*28ef0*/  @!P0 ISETP.NE.AND P0, PT, R0, RZ, PT ;  /* 0x000000ff0000820c */ /* 0x004fda0003f05270 */
[----:B------:R-:W2:Y:S04]  /*28f00*/  @!P0 LDL.64 R10, [R1+0xc0] ;  /* 0x0000c000010a8983 */ /* 0x000ea80000100a00 */
[----:B------:R-:W3:Y:S01]  /*28f10*/  @!P0 LD.E R3, desc[UR46][R14.64] ;  /* 0x0000002e0e038980 */ /* 0x000ee2000c101900 */
[----:B------:R-:W-:-:S06]  /*28f20*/  IMAD.MOV.U32 R0, RZ, RZ, RZ ;  /* 0x000000ffff007224 */ /* 0x000fcc00078e00ff */
[----:B------:R-:W1:Y:S01]  /*28f30*/  @P2 MUFU.RCP R0, R4 ;  /* 0x0000000400002308 */ /* 0x000e620000001000 */
[----:B--2---:R-:W2:Y:S01]  /*28f40*/  @!P0 LD.E.64 R10, desc[UR46][R10.64] ;  /* 0x0000002e0a0a8980 */ /* 0x004ea2000c101b00 */
[----:B---3--:R-:W-:-:S04]  /*28f50*/  @!P0 IMAD R3, R2, 0x40, R3 ;  /* 0x0000004002038824 */ /* 0x008fc800078e0203 */
[----:B------:R-:W-:-:S04]  /*28f60*/  @!P0 VIADD R3, R3, 0x8 ;  /* 0x0000000803038836 */ /* 0x000fc80000000000 */
[----:B--2---:R-:W-:-:S05]  /*28f70*/  @!P0 IMAD.WIDE R2, R3, 0x4, R10 ;  /* 0x0000000403028825 */ /* 0x004fca00078e020a */
[----:B-1----:R1:W-:Y:S04]  /*28f80*/  @!P0 ST.E desc[UR46][R2.64], R0 ;  /* 0x0000000002008985 */ /* 0x0023e8000c10192e */
        /* <DEDUP_REMOVED lines=29> */
[----:B------:R-:W5:Y:S04]  /*29160*/  LDL.64 R4, [R1+0x3c8] ;  /* 0x0003c80001047983 */ /* 0x000f680000100a00 */
[----:B------:R-:W5:Y:S04]  /*29170*/  LDL.64 R10, [R1+0x3d8] ;  /* 0x0003d800010a7983 */ /* 0x000f680000100a00 */
[----:B-1----:R-:W5:Y:S04]  /*29180*/  LDL.64 R2, [R1+0x3e8] ;  /* 0x0003e80001027983 */ /* 0x002f680000100a00 */
        /* <DEDUP_REMOVED lines=35> */
[----:B--2---:R-:W-:-:S05]  /*293c0*/  VIADD R136, R136, 0x1 ;  /* 0x0000000188887836 */ /* 0x004fca0000000000 */
[----:B------:R-:W-:-:S13]  /*293d0*/  ISETP.NE.AND P0, PT, R136, 0x2, PT ;  /* 0x000000028800780c */ /* 0x000fda0003f05270 */
[----:B------:R-:W2:Y:S01]  /*293e0*/  @!P0 LDL R135, [R1+0x1cc] ;  /* 0x0001cc0001878983 */ /* 0x000ea20000100800 */
[-C--:B---3--:R-:W-:Y:S01]  /*293f0*/  FMUL.FTZ R13, R13, R0.reuse ;  /* 0x000000000d0d7220 */ /* 0x088fe20000410000 */
[-C--:B------:R-:W-:Y:S01]  /*29400*/  FMUL.FTZ R12, R12, R0.reuse ;  /* 0x000000000c0c7220 */ /* 0x080fe20000410000 */
        /* <DEDUP_REMOVED lines=129> */
[----:B------:R-:W-:Y:S04]  /*29c20*/  STL [R1+0x1c8], R136 ;  /* 0x0001c88801007387 */ /* 0x000fe80000100800 */
        /* <DEDUP_REMOVED lines=12> */
[----:B--2---:R-:W-:-:S03]  /*29cf0*/  @!P0 LOP3.LUT R12, R135, 0x1, RZ, 0x3c, !PT ;  /* 0x00000001870c8812 */ /* 0x004fc600078e3cff */
        /* <DEDUP_REMOVED lines=50> */
[----:B------:R-:W-:Y:S04]  /*2a020*/  STL [R1+0x1d0], R0 ;  /* 0x0001d00001007387 */ /* 0x000fe80000100800 */
[----:B------:R-:W-:Y:S04]  /*2a030*/  @!P0 STL [R1+0x1cc], R12 ;  /* 0x0001cc0c01008387 */ /* 0x000fe80000100800 */
[----:B------:R-:W-:Y:S04]  /*2a040*/  STL [R1+0x1d4], R134 ;  /* 0x0001d48601007387 */ /* 0x000fe80000100800 */
[----:B------:R-:W-:Y:S04]  /*2a050*/  @!P0 STL [R1+0x1c8], RZ ;  /* 0x0001c8ff01008387 */ /* 0x000fe80000100800 */
[----:B------:R0:W-:Y:S02]  /*2a060*/  STL.64 [R1+0x3e8], R2 ;  /* 0x0003e80201007387 */ /* 0x0001e40000100a00 */
[----:B0-----:R-:W-:Y:S01]  /*2a070*/  IMAD.MOV.U32 R3, RZ, RZ, 0x1 ;  /* 0x00000001ff037424 */ /* 0x001fe200078e00ff */
[----:B------:R-:W-:Y:S06]  /*2a080*/  BAR.ARV 0xe, 0x100 ;  /* 0x0384000000007b1d */ /* 0x000fec0000002000 */
.L_x_6741:
[----:B------:R-:W-:Y:S05]  /*2a090*/  BSYNC B7 ;  /* 0x0000000000077941 */ /* 0x000fea0003800000 */
.L_x_6731:
[----:B------:R-:W3:Y:S08]  /*2a0a0*/  S2UR UR4, SR_CgaCtaId ;  /* 0x00000000000479c3 */ /* 0x000ef00000008800 */
[----:B------:R-:W-:Y:S01]  /*2a0b0*/  BAR.SYNC.DEFER_BLOCKING 0x5, 0x180 ;  /* 0x0146000000007b1d */ /* 0x000fe20000010000 */
[----:B-1----:R-:W-:Y:S02]  /*2a0c0*/  PRMT R0, R3, 0x9910, RZ ;  /* 0x0000991003007816 */ /* 0x002fe400000000ff */
[----:B------:R-:W-:-:S02]  /*2a0d0*/  MOV R2, 0x400 ;  /* 0x0000040000027802 */ /* 0x000fc40000000f00 */
[----:B------:R-:W-:Y:S01]  /*2a0e0*/  ISETP.NE.AND P0, PT, R0, RZ, PT ;  /* 0x000000ff0000720c */ /* 0x000fe20003f05270 */
[----:B------:R-:W-:Y:S01]  /*2a0f0*/  BSSY B0, `(.L_x_6889) ;  /* 0x00002fd000007945 */ /* 0x000fe20003800000 */
[----:B---3--:R-:W-:-:S05]  /*2a100*/  IMAD.U32 R23, RZ, RZ, UR4 ;  /* 0x00000004ff177e24 */ /* 0x008fca000f8e00ff */
[----:B------:R-:W-:-:S05]  /*2a110*/  LEA R2, R23, R2, 0x18 ;  /* 0x0000000217027211 */ /* 0x000fca00078ec0ff */
[----:B------:R1:W3:Y:S01]  /*2a120*/  LDS.128 R112, [R2+0x388d0] ;  /* 0x0388d00002707984 */ /* 0x0002e20000000c00 */
[----:B------:R-:W-:Y:S06]  /*2a130*/  BAR.ARV 0x4, 0x180 ;  /* 0x0106000000007b1d */ /* 0x000fec0000002000 */
[----:B------:R-:W-:Y:S05]  /*2a140*/  @!P0 BRA `(.L_x_6890) ;  /* 0x0000002000848947 */ /* 0x000fea0003800000 */
[----:B------:R-:W3:Y:S04]  /*2a150*/  LDL.128 R4, [R1+0x210] ;  /* 0x0002100001047983 */ /* 0x000ee80000100c00 */
[----:B------:R-:W3:Y:S01]  /*2a160*/  LDL.128 R8, [R1+0x220] ;  /* 0x0002200001087983 */ /* 0x000ee20000100c00 */
[C---:B------:R-:W-:Y:S01]  /*2a170*/  IADD3 R13, P1, R156.reuse, 0x20, RZ ;  /* 0x000000209c0d7810 */ /* 0x040fe20007f3e0ff */
[----:B------:R-:W-:Y:S01]  /*2a180*/  ULDC.64 UR4, c[0x0][0xd00] ;  /* 0x0003400000047ab9 */ /* 0x000fe20000000a00 */
[----:B----4-:R-:W-:Y:S01]  /*2a190*/  LOP3.LUT R15, R156, 0x380, RZ, 0xc0, !PT ;  /* 0x000003809c0f7812 */ /* 0x010fe200078ec0ff */
[----:B------:R-:W4:Y:S01]  /*2a1a0*/  LDL.128 R132, [R1+0x230] ;  /* 0x0002300001847983 */ /* 0x000f220000100c00 */
[----:B------:R-:W-:Y:S02]  /*2a1b0*/  LOP3.LUT R12, R13, 0x380, RZ, 0xc0, !PT ;  /* 0x000003800d0c7812 */ /* 0x000fe400078ec0ff */
[----:B------:R-:W-:Y:S01]  /*2a1c0*/  SHF.R.U64 R15, R15, 0x3, RZ ;  /* 0x000000030f0f7819 */ /* 0x000fe200000012ff */
[----:B------:R-:W4:Y:S01]  /*2a1d0*/  LDL.128 R120, [R1+0x250] ;  /* 0x0002500001787983 */ /* 0x000f220000100c00 */
[----:B------:R-:W-:-:S02]  /*2a1e0*/  SHF.R.U64 R12, R12, 0x3, RZ ;  /* 0x000000030c0c7819 */ /* 0x000fc400000012ff */
[C---:B------:R-:W-:Y:S01]  /*2a1f0*/  IADD3 R21, P0, R156.reuse, 0x40, RZ ;  /* 0x000000409c157810 */ /* 0x040fe20007f1e0ff */
[----:B------:R-:W4:Y:S01]  /*2a200*/  LDL.128 R124, [R1+0x240] ;  /* 0x00024000017c7983 */ /* 0x000f220000100c00 */
[----:B------:R-:W-:Y:S02]  /*2a210*/  LOP3.LUT R14, R15, R156, RZ, 0x3c, !PT ;  /* 0x0000009c0f0e7212 */ /* 0x000fe400078e3cff */
[----:B------:R-:W-:Y:S01]  /*2a220*/  IADD3 R151, P6, R156, 0x2020, RZ ;  /* 0x000020209c977810 */ /* 0x000fe20007fde0ff */
[----:B------:R-:W4:Y:S01]  /*2a230*/  LDL.128 R128, [R1+0x270] ;  /* 0x0002700001807983 */ /* 0x000f220000100c00 */
[--C-:B------:R-:W-:Y:S01]  /*2a240*/  IMAD.MOV.U32 R15, RZ, RZ, R157.reuse ;  /* 0x000000ffff0f7224 */ /* 0x100fe200078e009d */
[----:B------:R-:W-:Y:S01]  /*2a250*/  LOP3.LUT R12, R12, R13, RZ, 0x3c, !PT ;  /* 0x0000000d0c0c7212 */ /* 0x000fe200078e3cff */
[----:B------:R-:W-:Y:S01]  /*2a260*/  IMAD.X R13, RZ, RZ, R157, P1 ;  /* 0x000000ffff0d7224 */ /* 0x000fe200008e069d */
[----:B------:R-:W4:Y:S01]  /*2a270*/  LDL.128 R116, [R1+0x260] ;  /* 0x0002600001747983 */ /* 0x000f220000100c00 */
[----:B------:R-:W-:-:S02]  /*2a280*/  LOP3.LUT R20, R21, 0x380, RZ, 0xc0, !PT ;  /* 0x0000038015147812 */ /* 0x000fc400078ec0ff */
[C---:B------:R-:W-:Y:S01]  /*2a290*/  IADD3 R164, P4, R156.reuse, 0x60, RZ ;  /* 0x000000609ca47810 */ /* 0x040fe20007f9e0ff */
[----:B------:R-:W4:Y:S01]  /*2a2a0*/  LDL.128 R104, [R1+0x290] ;  /* 0x0002900001687983 */ /* 0x000f220000100c00 */
[C---:B------:R-:W-:Y:S02]  /*2a2b0*/  IADD3 R166, P3, R156.reuse, 0x2000, RZ ;  /* 0x000020009ca67810 */ /* 0x040fe40007f7e0ff */
[C---:B------:R-:W-:Y:S01]  /*2a2c0*/  IADD3 R149, P5, R156.reuse, 0x2040, RZ ;  /* 0x000020409c957810 */ /* 0x040fe20007fbe0ff */
[----:B------:R-:W4:Y:S01]  /*2a2d0*/  LDL.128 R108, [R1+0x280] ;  /* 0x00028000016c7983 */ /* 0x000f220000100c00 */
[----:B------:R-:W-:-:S03]  /*2a2e0*/  IADD3 R147, P2, R156, 0x2060, RZ ;  /* 0x000020609c937810 */ /* 0x000fc60007f5e0ff */
[----:B------:R-:W4:Y:S04]  /*2a2f0*/  LDL.128 R96, [R1+0x2b0] ;  /* 0x0002b00001607983 */ /* 0x000f280000100c00 */
[----:B------:R-:W4:Y:S04]  /*2a300*/  LDL.128 R100, [R1+0x2a0] ;  /* 0x0002a00001647983 */ /* 0x000f280000100c00 */
[----:B------:R-:W4:Y:S04]  /*2a310*/  LDL.128 R88, [R1+0x2d0] ;  /* 0x0002d00001587983 */ /* 0x000f280000100c00 */
[----:B------:R-:W4:Y:S04]  /*2a320*/  LDL.128 R92, [R1+0x2c0] ;  /* 0x0002c000015c7983 */ /* 0x000f280000100c00 */
[----:B------:R-:W4:Y:S01]  /*2a330*/  LDL.128 R80, [R1+0x2f0] ;  /* 0x0002f00001507983 */ /* 0x000f220000100c00 */
[----:B------:R-:W-:-:S03]  /*2a340*/  MOV R3, R14 ;  /* 0x0000000e00037202 */ /* 0x000fc60000000f00 */
[----:B------:R-:W4:Y:S04]  /*2a350*/  LDL.128 R84, [R1+0x2e0] ;  /* 0x0002e00001547983 */ /* 0x000f280000100c00 */
[----:B------:R-:W4:Y:S04]  /*2a360*/  LDL.128 R72, [R1+0x310] ;  /* 0x0003100001487983 */ /* 0x000f280000100c00 */
[----:B------:R-:W4:Y:S04]  /*2a370*/  LDL.128 R76, [R1+0x300] ;  /* 0x00030000014c7983 */ /* 0x000f280000100c00 */
[----:B--2---:R-:W2:Y:S04]  /*2a380*/  LDL.128 R64, [R1+0x330] ;  /* 0x0003300001407983 */ /* 0x004ea80000100c00 */
[----:B------:R-:W2:Y:S04]  /*2a390*/  LDL.128 R68, [R1+0x320] ;  /* 0x0003200001447983 */ /* 0x000ea80000100c00 */
[----:B------:R-:W2:Y:S04]  /*2a3a0*/  LDL.128 R56, [R1+0x350] ;  /* 0x0003500001387983 */ /* 0x000ea80000100c00 */
[----:B0-----:R-:W2:Y:S04]  /*2a3b0*/  LDL.128 R60, [R1+0x340] ;  /* 0x00034000013c7983 */ /* 0x001ea80000100c00 */
[----:B------:R-:W2:Y:S01]  /*2a3c0*/  LDL.128 R48, [R1+0x370] ;  /* 0x0003700001307983 */ /* 0x000ea20000100c00 */
[----:B------:R-:W-:-:S02]  /*2a3d0*/  MOV R0, R12 ;  /* 0x0000000c00007202 */ /* 0x000fc40000000f00 */
[----:B------:R-:W-:Y:S01]  /*2a3e0*/  SHF.R.U64 R20, R20, 0x3, RZ ;  /* 0x0000000314147819 */ /* 0x000fe200000012ff */
[----:B------:R-:W2:Y:S01]  /*2a3f0*/  LDL.128 R52, [R1+0x360] ;  /* 0x0003600001347983 */ /* 0x000ea20000100c00 */
[----:B------:R-:W-:Y:S02]  /*2a400*/  LOP3.LUT R150, R151, 0x380, RZ, 0xc0, !PT ;  /* 0x0000038097967812 */ /* 0x000fe400078ec0ff */
[----:B------:R-:W-:Y:S01]  /*2a410*/  LOP3.LUT R20, R20, R21, RZ, 0x3c, !PT ;  /* 0x0000001514147212 */ /* 0x000fe200078e3cff */
[----:B------:R-:W2:Y:S01]  /*2a420*/  LDL.128 R40, [R1+0x390] ;  /* 0x0003900001287983 */ /* 0x000ea20000100c00 */
[----:B------:R-:W-:Y:S01]  /*2a430*/  IMAD.X R21, RZ, RZ, R157, P0 ;  /* 0x000000ffff157224 */ /* 0x000fe200000e069d */
[----:B------:R-:W-:Y:S02]  /*2a440*/  IADD3 R137, P0, R156, 0x4020, RZ ;  /* 0x000040209c897810 */ /* 0x000fe40007f1e0ff */
[----:B------:R-:W2:Y:S01]  /*2a450*/  LDL.128 R44, [R1+0x380] ;  /* 0x00038000012c7983 */ /* 0x000ea20000100c00 */
[----:B------:R-:W-:-:S02]  /*2a460*/  SHF.R.U64 R150, R150, 0x3, RZ ;  /* 0x0000000396967819 */ /* 0x000fc400000012ff */
[----:B------:R-:W-:Y:S01]  /*2a470*/  LOP3.LUT R165, R164, 0x380, RZ, 0xc0, !PT ;  /* 0x00000380a4a57812 */ /* 0x000fe200078ec0ff */
[----:B------:R-:W2:Y:S01]  /*2a480*/  LDL.128 R32, [R1+0x3b0] ;  /* 0x0003b00001207983 */ /* 0x000ea20000100c00 */
[----:B------:R-:W-:Y:S02]  /*2a490*/  LOP3.LUT R167, R166, 0x380, RZ, 0xc0, !PT ;  /* 0x00000380a6a77812 */ /* 0x000fe400078ec0ff */
[----:B------:R-:W-:Y:S01]  /*2a4a0*/  IADD3 R145, P1, R156, 0x4000, RZ ;  /* 0x000040009c917810 */ /* 0x000fe20007f3e0ff */
[----:B-----5:R-:W2:Y:S01]  /*2a4b0*/  LDL.128 R36, [R1+0x3a0] ;  /* 0x0003a00001247983 */ /* 0x020ea20000100c00 */
[----:B------:R-:W-:-:S03]  /*2a4c0*/  LOP3.LUT R148, R149, 0x380, RZ, 0xc0, !PT ;  /* 0x0000038095947812 */ /* 0x000fc600078ec0ff */
[----:B------:R-:W2:Y:S04]  /*2a4d0*/  LDL.128 R24, [R1+0x3d0] ;  /* 0x0003d00001187983 */ /* 0x000ea80000100c00 */
[----:B------:R-:W2:Y:S04]  /*2a4e0*/  LDL.128 R28, [R1+0x3c0] ;  /* 0x0003c000011c7983 */ /* 0x000ea80000100c00 */
[----:B------:R-:W2:Y:S01]  /*2a4f0*/  LDL.128 R12, [R1+0x3e0] ;  /* 0x0003e000010c7983 */ /* 0x000ea20000100c00 */
[----:B---3--:R-:W-:Y:S02]  /*2a500*/  F2FP.BF16.F32.PACK_AB R4, R5, R4 ;  /* 0x000000040504723e */ /* 0x008fe400000010ff */
[----:B------:R-:W-:-:S02]  /*2a510*/  F2FP.BF16.F32.PACK_AB R5, R7, R6 ;  /* 0x000000060705723e */ /* 0x000fc400000010ff */
[----:B------:R-:W-:Y:S02]  /*2a520*/  F2FP.BF16.F32.PACK_AB R6, R9, R8 ;  /* 0x000000080906723e */ /* 0x000fe400000010ff */
[----:B------:R-:W-:Y:S01]  /*2a530*/  F2FP.BF16.F32.PACK_AB R7, R11, R10 ;  /* 0x0000000a0b07723e */ /* 0x000fe200000010ff */
[----:B------:R-:W-:Y:S01]  /*2a540*/  BAR.SYNC.DEFER_BLOCKING 0x1, 0x100 ;  /* 0x0044000000007b1d */ /* 0x000fe20000010000 */
[----:B------:R-:W-:Y:S02]  /*2a550*/  LOP3.LUT R136, R137, 0x380, RZ, 0xc0, !PT ;  /* 0x0000038089887812 */ /* 0x000fe400078ec0ff */
[----:B------:R-:W-:Y:S02]  /*2a560*/  LOP3.LUT R150, R150, R151, RZ, 0x3c, !PT ;  /* 0x0000009796967212 */ /* 0x000fe400078e3cff */
[----:B------:R-:W-:Y:S02]  /*2a570*/  SHF.R.U64 R165, R165, 0x3, RZ ;  /* 0x00000003a5a57819 */ /* 0x000fe400000012ff */
[----:B------:R-:W-:Y:S01]  /*2a580*/  LOP3.LUT R146, R147, 0x380, RZ, 0xc0, !PT ;  /* 0x0000038093927812 */ /* 0x000fe200078ec0ff */
[----:B------:R-:W3:Y:S01]  /*2a590*/  LDL.128 R8, [R1+0x3f0] ;  /* 0x0003f00001087983 */ /* 0x000ee20000100c00 */
[----:B------:R-:W-:-:S02]  /*2a5a0*/  SHF.R.U64 R167, R167, 0x3, RZ ;  /* 0x00000003a7a77819 */ /* 0x000fc400000012ff */
[----:B------:R-:W-:Y:S02]  /*2a5b0*/  LOP3.LUT R144, R145, 0x380, RZ, 0xc0, !PT ;  /* 0x0000038091907812 */ /* 0x000fe400078ec0ff */
[----:B------:R-:W-:Y:S01]  /*2a5c0*/  SHF.R.U64 R148, R148, 0x3, RZ ;  /* 0x0000000394947819 */ /* 0x000fe200000012ff */
[----:B------:R0:W-:Y:S01]  /*2a5d0*/  STSM.16.M88.4 [R3], R4 ;  /* 0x0000000403007844 */ /* 0x0001e20000000200 */
[--C-:B------:R-:W-:Y:S01]  /*2a5e0*/  IMAD.X R151, RZ, RZ, R157.reuse, P6 ;  /* 0x000000ffff977224 */ /* 0x100fe200030e069d */
[----:B------:R-:W-:Y:S02]  /*2a5f0*/  SHF.R.U64 R136, R136, 0x3, RZ ;  /* 0x0000000388887819 */ /* 0x000fe400000012ff */
[----:B------:R-:W-:Y:S01]  /*2a600*/  LOP3.LUT R164, R165, R164, RZ, 0x3c, !PT ;  /* 0x000000a4a5a47212 */ /* 0x000fe200078e3cff */
[----:B------:R-:W-:Y:S01]  /*2a610*/  IMAD.X R165, RZ, RZ, R157, P4 ;  /* 0x000000ffffa57224 */ /* 0x000fe200020e069d */
[----:B------:R-:W-:Y:S02]  /*2a620*/  SHF.R.U64 R146, R146, 0x3, RZ ;  /* 0x0000000392927819 */ /* 0x000fe400000012ff */
[----:B------:R-:W-:-:S02]  /*2a630*/  LOP3.LUT R166, R167, R166, RZ, 0x3c, !PT ;  /* 0x000000a6a7a67212 */ /* 0x000fc400078e3cff */
[----:B------:R-:W-:Y:S02]  /*2a640*/  SHF.R.U64 R144, R144, 0x3, RZ ;  /* 0x0000000390907819 */ /* 0x000fe400000012ff */
[----:B------:R-:W-:Y:S01]  /*2a650*/  LOP3.LUT R148, R148, R149, RZ, 0x3c, !PT ;  /* 0x0000009594947212 */ /* 0x000fe200078e3cff */
[----:B0-----:R-:W3:Y:S01]  /*2a660*/  LDL.128 R4, [R1+0x400] ;  /* 0x0004000001047983 */ /* 0x001ee20000100c00 */
[----:B------:R-:W-:Y:S02]  /*2a670*/  IADD3 R139, P6, R156, 0x6000, RZ ;  /* 0x000060009c8b7810 */ /* 0x000fe40007fde0ff */
[----:B------:R-:W-:Y:S02]  /*2a680*/  LOP3.LUT R136, R136, R137, RZ, 0x3c, !PT ;  /* 0x0000008988887212 */ /* 0x000fe400078e3cff */
[----:B------:R-:W-:Y:S01]  /*2a690*/  LOP3.LUT R138, R139, 0x380, RZ, 0xc0, !PT ;  /* 0x000003808b8a7812 */ /* 0x000fe200078ec0ff */
[--C-:B------:R-:W-:Y:S01]  /*2a6a0*/  IMAD.X R137, RZ, RZ, R157.reuse, P0 ;  /* 0x000000ffff897224 */ /* 0x100fe200000e069d */
[C---:B------:R-:W-:Y:S01]  /*2a6b0*/  IADD3 R143, P4, R156.reuse, 0x4040, RZ ;  /* 0x000040409c8f7810 */ /* 0x040fe20007f9e0ff */
[--C-:B------:R-:W-:Y:S01]  /*2a6c0*/  IMAD.X R167, RZ, RZ, R157.reuse, P3 ;  /* 0x000000ffffa77224 */ /* 0x100fe200018e069d */
[----:B------:R-:W-:Y:S01]  /*2a6d0*/  ISETP.NE.U32.AND P0, PT, RZ, UR4, PT ;  /* 0x00000004ff007c0c */ /* 0x000fe2000bf05070 */
[----:B------:R-:W-:Y:S01]  /*2a6e0*/  IMAD.X R149, RZ, RZ, R157, P5 ;  /* 0x000000ffff957224 */ /* 0x000fe200028e069d */
[----:B------:R-:W-:-:S02]  /*2a6f0*/  IADD3 R141, P3, R156, 0x4060, RZ ;  /* 0x000040609c8d7810 */ /* 0x000fc40007f7e0ff */
[----:B------:R-:W-:Y:S02]  /*2a700*/  SHF.R.U64 R138, R138, 0x3, RZ ;  /* 0x000000038a8a7819 */ /* 0x000fe400000012ff */
[----:B------:R-:W-:Y:S01]  /*2a710*/  LOP3.LUT R146, R146, R147, RZ, 0x3c, !PT ;  /* 0x0000009392927212 */ /* 0x000fe200078e3cff */
[--C-:B------:R-:W-:Y:S01]  /*2a720*/  IMAD.X R147, RZ, RZ, R157.reuse, P2 ;  /* 0x000000ffff937224 */ /* 0x100fe200010e069d */
[----:B------:R-:W-:Y:S01]  /*2a730*/  LOP3.LUT R144, R144, R145, RZ, 0x3c, !PT ;  /* 0x0000009190907212 */ /* 0x000fe200078e3cff */
[----:B------:R-:W-:Y:S01]  /*2a740*/  IMAD.X R145, RZ, RZ, R157, P1 ;  /* 0x000000ffff917224 */ /* 0x000fe200008e069d */
[C---:B------:R-:W-:Y:S02]  /*2a750*/  IADD3 R173, P5, R156.reuse, 0x6020, RZ ;  /* 0x000060209cad7810 */ /* 0x040fe40007fbe0ff */
[----:B------:R-:W-:Y:S02]  /*2a760*/  LOP3.LUT R142, R143, 0x380, RZ, 0xc0, !PT ;  /* 0x000003808f8e7812 */ /* 0x000fe400078ec0ff */
[----:B------:R-:W-:-:S02]  /*2a770*/  IADD3 R169, P2, R156, 0x6040, RZ ;  /* 0x000060409ca97810 */ /* 0x000fc40007f5e0ff */
[----:B------:R-:W-:Y:S01]  /*2a780*/  ISETP.NE.AND.EX P0, PT, RZ, UR5, PT, P0 ;  /* 0x00000005ff007c0c */ /* 0x000fe2000bf05300 */
[----:B------:R-:W-:Y:S01]  /*2a790*/  ULDC.64 UR4, c[0x0][0xd08] ;  /* 0x0003420000047ab9 */ /* 0x000fe20000000a00 */
[----:B------:R-:W-:Y:S02]  /*2a7a0*/  LOP3.LUT R140, R141, 0x380, RZ, 0xc0, !PT ;  /* 0x000003808d8c7812 */ /* 0x000fe400078ec0ff */
[----:B------:R-:W-:Y:S01]  /*2a7b0*/  LOP3.LUT R138, R138, R139, RZ, 0x3c, !PT ;  /* 0x0000008b8a8a7212 */ /* 0x000fe200078e3cff */
[----:B------:R-:W-:Y:S01]  /*2a7c0*/  IMAD.X R139, RZ, RZ, R157, P6 ;  /* 0x000000ffff8b7224 */ /* 0x000fe200030e069d */
[----:B------:R-:W-:Y:S02]  /*2a7d0*/  IADD3 R171, P1, R156, 0x6060, RZ ;  /* 0x000060609cab7810 */ /* 0x000fe40007f3e0ff */
[----:B------:R-:W-:Y:S02]  /*2a7e0*/  LOP3.LUT R172, R173, 0x380, RZ, 0xc0, !PT ;  /* 0x00000380adac7812 */ /* 0x000fe400078ec0ff */
[----:B----4-:R-:W-:-:S02]  /*2a7f0*/  F2FP.BF16.F32.PACK_AB R132, R133, R132 ;  /* 0x000000848584723e */ /* 0x010fc400000010ff */
[----:B------:R-:W-:Y:S02]  /*2a800*/  ISETP.NE.U32.AND P6, PT, RZ, UR4, PT ;  /* 0x00000004ff007c0c */ /* 0x000fe4000bfc5070 */
[----:B------:R-:W-:Y:S02]  /*2a810*/  SHF.R.U64 R142, R142, 0x3, RZ ;  /* 0x000000038e8e7819 */ /* 0x000fe400000012ff */
[----:B------:R-:W-:Y:S02]  /*2a820*/  LOP3.LUT R168, R169, 0x380, RZ, 0xc0, !PT ;  /* 0x00000380a9a87812 */ /* 0x000fe400078ec0ff */
[----:B------:R-:W-:Y:S02]  /*2a830*/  F2FP.BF16.F32.PACK_AB R133, R135, R134 ;  /* 0x000000868785723e */ /* 0x000fe400000010ff */
[----:B------:R-:W-:Y:S02]  /*2a840*/  F2FP.BF16.F32.PACK_AB R120, R121, R120 ;  /* 0x000000787978723e */ /* 0x000fe400000010ff */
[----:B------:R-:W-:-:S02]  /*2a850*/  SHF.R.U64 R140, R140, 0x3, RZ ;  /* 0x000000038c8c7819 */ /* 0x000fc400000012ff */
[----:B------:R-:W-:Y:S02]  /*2a860*/  LOP3.LUT R170, R171, 0x380, RZ, 0xc0, !PT ;  /* 0x00000380abaa7812 */ /* 0x000fe400078ec0ff */
[----:B------:R-:W-:Y:S02]  /*2a870*/  F2FP.BF16.F32.PACK_AB R134, R125, R124 ;  /* 0x0000007c7d86723e */ /* 0x000fe400000010ff */
[----:B------:R-:W-:Y:S02]  /*2a880*/  F2FP.BF16.F32.PACK_AB R135, R127, R126 ;  /* 0x0000007e7f87723e */ /* 0x000fe400000010ff */
[----:B------:R-:W-:Y:S02]  /*2a890*/  F2FP.BF16.F32.PACK_AB R121, R123, R122 ;  /* 0x0000007a7b79723e */ /* 0x000fe400000010ff */
[----:B------:R-:W-:Y:S02]  /*2a8a0*/  F2FP.BF16.F32.PACK_AB R128, R129, R128 ;  /* 0x000000808180723e */ /* 0x000fe400000010ff */
[----:B------:R-:W-:-:S02]  /*2a8b0*/  MOV R20, R20 ;  /* 0x0000001400147202 */ /* 0x000fc40000000f00 */
[----:B------:R-:W-:Y:S02]  /*2a8c0*/  F2FP.BF16.F32.PACK_AB R122, R117, R116 ;  /* 0x00000074757a723e */ /* 0x000fe400000010ff */
[----:B------:R-:W-:Y:S02]  /*2a8d0*/  F2FP.BF16.F32.PACK_AB R123, R119, R118 ;  /* 0x00000076777b723e */ /* 0x000fe400000010ff */
[----:B------:R-:W-:Y:S02]  /*2a8e0*/  F2FP.BF16.F32.PACK_AB R129, R131, R130 ;  /* 0x000000828381723e */ /* 0x000fe400000010ff */
[----:B------:R-:W-:Y:S02]  /*2a8f0*/  F2FP.BF16.F32.PACK_AB R104, R105, R104 ;  /* 0x000000686968723e */ /* 0x000fe400000010ff */
[----:B------:R-:W-:Y:S02]  /*2a900*/  SHF.R.U64 R172, R172, 0x3, RZ ;  /* 0x00000003acac7819 */ /* 0x000fe400000012ff */
[----:B------:R-:W-:-:S02]  /*2a910*/  MOV R164, R164 ;  /* 0x000000a400a47202 */ /* 0x000fc40000000f00 */
[----:B------:R-:W-:Y:S02]  /*2a920*/  F2FP.BF16.F32.PACK_AB R130, R109, R108 ;  /* 0x0000006c6d82723e */ /* 0x000fe400000010ff */
[----:B------:R-:W-:Y:S02]  /*2a930*/  F2FP.BF16.F32.PACK_AB R131, R111, R110 ;  /* 0x0000006e6f83723e */ /* 0x000fe400000010ff */
[----:B------:R-:W-:Y:S02]  /*2a940*/  F2FP.BF16.F32.PACK_AB R105, R107, R106 ;  /* 0x0000006a6b69723e */ /* 0x000fe400000010ff */
[----:B------:R-:W-:Y:S02]  /*2a950*/  F2FP.BF16.F32.PACK_AB R96, R97, R96 ;  /* 0x000000606160723e */ /* 0x000fe400000010ff */
[----:B------:R-:W-:Y:S02]  /*2a960*/  ISETP.NE.AND.EX P6, PT, RZ, UR5, PT, P6 ;  /* 0x00000005ff007c0c */ /* 0x000fe4000bfc5360 */
[----:B------:R-:W-:Y:S01]  /*2a970*/  LOP3.LUT R142, R142, R143, RZ, 0x3c, !PT ;  /* 0x0000008f8e8e7212 */ /* 0x000fe200078e3cff */
[----:B------:R-:W-:Y:S01]  /*2a980*/  IMAD.X R143, RZ, RZ, R157, P4 ;  /* 0x000000ffff8f7224 */ /* 0x000fe200020e069d */
[----:B------:R-:W-:-:S02]  /*2a990*/  SHF.R.U64 R168, R168, 0x3, RZ ;  /* 0x00000003a8a87819 */ /* 0x000fc400000012ff */
[----:B------:R-:W-:Y:S02]  /*2a9a0*/  MOV R166, R166 ;  /* 0x000000a600a67202 */ /* 0x000fe40000000f00 */
[----:B------:R-:W-:Y:S02]  /*2a9b0*/  F2FP.BF16.F32.PACK_AB R106, R101, R100 ;  /* 0x00000064656a723e */ /* 0x000fe400000010ff */
[----:B------:R-:W-:Y:S02]  /*2a9c0*/  F2FP.BF16.F32.PACK_AB R107, R103, R102 ;  /* 0x00000066676b723e */ /* 0x000fe400000010ff */
[----:B------:R-:W-:Y:S02]  /*2a9d0*/  F2FP.BF16.F32.PACK_AB R97, R99, R98 ;  /* 0x000000626361723e */ /* 0x000fe400000010ff */
[----:B------:R-:W-:Y:S01]  /*2a9e0*/  F2FP.BF16.F32.PACK_AB R88, R89, R88 ;  /* 0x000000585958723e */ /* 0x000fe200000010ff */
[----:B------:R-:W-:Y:S01]  /*2a9f0*/  STSM.16.M88.4 [R0], R132 ;  /* 0x0000008400007844 */ /* 0x000fe20000000200 */
        /* <DEDUP_REMOVED lines=13> */
[----:B------:R-:W-:Y:S01]  /*2aad0*/  F2FP.BF16.F32.PACK_AB R72, R73, R72 ;  /* 0x000000484948723e */ /* 0x000fe200000010ff */
[----:B------:R-:W-:Y:S01]  /*2aae0*/  STSM.16.M88.4 [R164], R128 ;  /* 0x00000080a4007844 */ /* 0x000fe20000000200 */
[----:B------:R-:W-:Y:S01]  /*2aaf0*/  LOP3.LUT R172, R172, R173, RZ, 0x3c, !PT ;  /* 0x000000adacac7212 */ /* 0x000fe200078e3cff */
[----:B------:R-:W-:Y:S01]  /*2ab00*/  IMAD.X R173, RZ, RZ, R157, P5 ;  /* 0x000000ffffad7224 */ /* 0x000fe200028e069d */
[----:B------:R-:W-:-:S02]  /*2ab10*/  MOV R146, R146 ;  /* 0x0000009200927202 */ /* 0x000fc40000000f00 */
[----:B------:R-:W-:Y:S01]  /*2ab20*/  F2FP.BF16.F32.PACK_AB R82, R77, R76 ;  /* 0x0000004c4d52723e */ /* 0x000fe200000010ff */
[----:B0-----:R-:W0:Y:S01]  /*2ab30*/  LDC.64 R20, c[0x0][0xd00] ;  /* 0x00034000ff147b82 */ /* 0x001e220000000a00 */
[----:B------:R-:W-:Y:S02]  /*2ab40*/  F2FP.BF16.F32.PACK_AB R83, R79, R78 ;  /* 0x0000004e4f53723e */ /* 0x000fe400000010ff */
[----:B------:R-:W-:Y:S02]  /*2ab50*/  F2FP.BF16.F32.PACK_AB R73, R75, R74 ;  /* 0x0000004a4b49723e */ /* 0x000fe400000010ff */
[----:B--2---:R-:W-:Y:S01]  /*2ab60*/  F2FP.BF16.F32.PACK_AB R64, R65, R64 ;  /* 0x000000404140723e */ /* 0x004fe200000010ff */
[----:B------:R-:W-:Y:S01]  /*2ab70*/  STSM.16.M88.4 [R166], R104 ;  /* 0x00000068a6007844 */ /* 0x000fe20000000200 */
[----:B------:R-:W-:Y:S01]  /*2ab80*/  LOP3.LUT R168, R168, R169, RZ, 0x3c, !PT ;  /* 0x000000a9a8a87212 */ /* 0x000fe200078e3cff */
[----:B------:R-:W-:Y:S01]  /*2ab90*/  IMAD.X R169, RZ, RZ, R157, P2 ;  /* 0x000000ffffa97224 */ /* 0x000fe200010e069d */
        /* <DEDUP_REMOVED lines=14> */
[----:B------:R-:W-:Y:S02]  /*2ac80*/  MOV R142, R142 ;  /* 0x0000008e008e7202 */ /* 0x000fe40000000f00 */
[----:B------:R-:W-:-:S02]  /*2ac90*/  F2FP.BF16.F32.PACK_AB R58, R53, R52 ;  /* 0x00000034353a723e */ /* 0x000fc400000010ff */
[----:B------:R-:W-:Y:S02]  /*2aca0*/  F2FP.BF16.F32.PACK_AB R59, R55, R54 ;  /* 0x00000036373b723e */ /* 0x000fe400000010ff */
[----:B------:R-:W-:Y:S02]  /*2acb0*/  F2FP.BF16.F32.PACK_AB R49, R51, R50 ;  /* 0x000000323331723e */ /* 0x000fe400000010ff */
[----:B------:R-:W-:Y:S01]  /*2acc0*/  F2FP.BF16.F32.PACK_AB R40, R41, R40 ;  /* 0x000000282928723e */ /* 0x000fe200000010ff */
[----:B------:R-:W-:Y:S01]  /*2acd0*/  STSM.16.M88.4 [R146], R80 ;  /* 0x0000005092007844 */ /* 0x000fe20000000200 */
[----:B------:R-:W-:Y:S02]  /*2ace0*/  MOV R140, R140 ;  /* 0x0000008c008c7202 */ /* 0x000fe40000000f00 */
        /* <DEDUP_REMOVED lines=14> */
[----:B------:R-:W-:Y:S01]  /*2add0*/  F2FP.BF16.F32.PACK_AB R25, R27, R26 ;  /* 0x0000001a1b19723e */ /* 0x000fe200000010ff */
[----:B------:R-:W-:Y:S01]  /*2ade0*/  STSM.16.M88.4 [R142], R56 ;  /* 0x000000388e007844 */ /* 0x000fe20000000200 */
[----:B------:R-:W-:-:S02]  /*2adf0*/  MOV R168, R168 ;  /* 0x000000a800a87202 */ /* 0x000fc40000000f00 */
[----:B------:R-:W-:Y:S02]  /*2ae00*/  F2FP.BF16.F32.PACK_AB R26, R13, R12 ;  /* 0x0000000c0d1a723e */ /* 0x000fe400000010ff */
[----:B------:R-:W-:Y:S01]  /*2ae10*/  F2FP.BF16.F32.PACK_AB R27, R15, R14 ;  /* 0x0000000e0f1b723e */ /* 0x000fe200000010ff */
[----:B------:R-:W-:Y:S01]  /*2ae20*/  STSM.16.M88.4 [R140], R48 ;  /* 0x000000308c007844 */ /* 0x000fe20000000200 */
[----:B------:R-:W-:-:S03]  /*2ae30*/  MOV R170, R170 ;  /* 0x000000aa00aa7202 */ /* 0x000fc60000000f00 */
[----:B------:R-:W-:Y:S04]  /*2ae40*/  STSM.16.M88.4 [R138], R40 ;  /* 0x000000288a007844 */ /* 0x000fe80000000200 */
[----:B------:R-:W-:Y:S04]  /*2ae50*/  STSM.16.M88.4 [R172], R32 ;  /* 0x00000020ac007844 */ /* 0x000fe80000000200 */
[----:B------:R2:W-:Y:S01]  /*2ae60*/  STSM.16.M88.4 [R168], R24 ;  /* 0x00000018a8007844 */ /* 0x0005e20000000200 */
[----:B------:R-:W-:Y:S01]  /*2ae70*/  ULDC UR4, c[0x0][0xb88] ;  /* 0x0002e20000047ab9 */ /* 0x000fe20000000800 */
[----:B------:R-:W-:-:S02]  /*2ae80*/  IMAD.MOV.U32 R76, RZ, RZ, RZ ;  /* 0x000000ffff4c7224 */ /* 0x000fc400078e00ff */
[----:B------:R-:W-:Y:S01]  /*2ae90*/  IMAD.U32 R22, RZ, RZ, UR4 ;  /* 0x00000004ff167e24 */ /* 0x000fe2000f8e00ff */
[----:B---3--:R-:W-:Y:S02]  /*2aea0*/  F2FP.BF16.F32.PACK_AB R8, R9, R8 ;  /* 0x000000080908723e */ /* 0x008fe400000010ff */
[----:B------:R-:W-:Y:S02]  /*2aeb0*/  F2FP.BF16.F32.PACK_AB R9, R11, R10 ;  /* 0x0000000a0b09723e */ /* 0x000fe400000010ff */
[----:B------:R-:W-:Y:S02]  /*2aec0*/  F2FP.BF16.F32.PACK_AB R10, R5, R4 ;  /* 0x00000004050a723e */ /* 0x000fe400000010ff */
[----:B------:R-:W-:Y:S02]  /*2aed0*/  F2FP.BF16.F32.PACK_AB R11, R7, R6 ;  /* 0x00000006070b723e */ /* 0x000fe400000010ff */
[----:B------:R-:W3:Y:S03]  /*2aee0*/  @P6 LDC.64 R6, c[0x0][0xd08] ;  /* 0x00034200ff066b82 */ /* 0x000ee60000000a00 */
[----:B------:R4:W-:Y:S01]  /*2aef0*/  STSM.16.M88.4 [R170], R8 ;  /* 0x00000008aa007844 */ /* 0x0009e20000000200 */
[----:B0-----:R-:W-:-:S04]  /*2af00*/  IMAD.WIDE R4, R219, 0x4, R20 ;  /* 0x00000004db047825 */ /* 0x001fc800078e0214 */
[----:B------:R-:W-:Y:S01]  /*2af10*/  BAR.SYNC.DEFER_BLOCKING 0x1, 0x100 ;  /* 0x0044000000007b1d */ /* 0x000fe20000010000 */
[----:B---3--:R-:W-:-:S05]  /*2af20*/  @P6 IMAD.WIDE R6, R219, 0x4, R6 ;  /* 0x00000004db066825 */ /* 0x008fca00078e0206 */
[----:B------:R0:W5:Y:S04]  /*2af30*/  @P0 LDG.E R76, desc[UR46][R4.64] ;  /* 0x0000002e044c0981 */ /* 0x000168000c1e1900 */
[----:B------:R0:W5:Y:S01]  /*2af40*/  @P6 LDG.E R22, desc[UR46][R6.64] ;  /* 0x0000002e06166981 */ /* 0x000162000c1e1900 */
[----:B------:R-:W-:Y:S02]  /*2af50*/  IMAD R20, R220, 0x40, R215 ;  /* 0x00000040dc147824 */ /* 0x000fe400078e02d7 */
[----:B------:R-:W-:-:S04]  /*2af60*/  IMAD.MOV.U32 R21, RZ, RZ, 0x2 ;  /* 0x00000002ff157424 */ /* 0x000fc800078e00ff */
[----:B------:R-:W-:-:S03]  /*2af70*/  IMAD.WIDE R20, R20, R21, UR44 ;  /* 0x0000002c14147e25 */ /* 0x000fc6000f8e0215 */
[C---:B------:R-:W-:Y:S02]  /*2af80*/  IADD3 R3, P1, R20.reuse, 0x1000, RZ ;  /* 0x0000100014037810 */ /* 0x040fe40007f3e0ff */
[C---:B------:R-:W-:Y:S02]  /*2af90*/  IADD3 R13, P2, R20.reuse, 0x2000, RZ ;  /* 0x00002000140d7810 */ /* 0x040fe40007f5e0ff */
[C---:B--2---:R-:W-:Y:S02]  /*2afa0*/  IADD3 R25, P3, R20.reuse, 0x3000, RZ ;  /* 0x0000300014197810 */ /* 0x044fe40007f7e0ff */
        /* <DEDUP_REMOVED lines=9> */
[----:B------:R-:W-:Y:S01]  /*2b040*/  IADD3 R33, P5, R20, 0x5000, RZ ;  /* 0x0000500014217810 */ /* 0x000fe20007fbe0ff */
[--C-:B----4-:R-:W-:Y:S01]  /*2b050*/  IMAD.X R11, RZ, RZ, R21.reuse, P1 ;  /* 0x000000ffff0b7224 */ /* 0x110fe200008e0615 */
[----:B------:R-:W-:Y:S02]  /*2b060*/  LOP3.LUT R10, R0, R3, RZ, 0x3c, !PT ;  /* 0x00000003000a7212 */ /* 0x000fe400078e3cff */
        /* <DEDUP_REMOVED lines=35> */
.L_x_6891:
[----:B------:R-:W2:Y:S01]  /*2b2a0*/  LDL R3, [R1+0x414] ;  /* 0x0004140001037983 */ /* 0x000ea20000100800 */
[--C-:B------:R-:W-:Y:S01]  /*2b2b0*/  IMAD.X R37, RZ, RZ, R21.reuse, P1 ;  /* 0x000000ffff257224 */ /* 0x100fe200008e0615 */
[----:B------:R-:W-:Y:S01]  /*2b2c0*/  IADD3 R61, P1, R20, 0xc000, RZ ;  /* 0x0000c000143d7810 */ /* 0x000fe20007f3e0ff */
[--C-:B------:R-:W-:Y:S01]  /*2b2d0*/  IMAD.X R41, RZ, RZ, R21.reuse, P2 ;  /* 0x000000ffff297224 */ /* 0x100fe200010e0615 */
[----:B------:R-:W-:Y:S01]  /*2b2e0*/  ISETP.NE.AND P6, PT, R0, RZ, PT ;  /* 0x000000ff0000720c */ /* 0x000fe20003fc5270 */
[--C-:B------:R-:W-:Y:S01]  /*2b2f0*/  IMAD.X R45, RZ, RZ, R21.reuse, P3 ;  /* 0x000000ffff2d7224 */ /* 0x100fe200018e0615 */
[----:B------:R-:W-:Y:S01]  /*2b300*/  LOP3.LUT R60, R61, 0x380, RZ, 0xc0, !PT ;  /* 0x000003803d3c7812 */ /* 0x000fe200078ec0ff */
[--C-:B------:R-:W-:Y:S01]  /*2b310*/  IMAD.X R49, RZ, RZ, R21.reuse, P4 ;  /* 0x000000ffff317224 */ /* 0x100fe200020e0615 */
[----:B------:R-:W-:Y:S01]  /*2b320*/  IADD3 R65, P2, R20, 0xd000, RZ ;  /* 0x0000d00014417810 */ /* 0x000fe20007f5e0ff */
[--C-:B------:R-:W-:Y:S01]  /*2b330*/  IMAD.X R33, RZ, RZ, R21.reuse, P6 ;  /* 0x000000ffff217224 */ /* 0x100fe200030e0615 */
[----:B------:R-:W-:Y:S01]  /*2b340*/  SHF.R.U64 R60, R60, 0x3, RZ ;  /* 0x000000033c3c7819 */ /* 0x000fe200000012ff */
[----:B------:R-:W-:Y:S01]  /*2b350*/  IMAD.X R53, RZ, RZ, R21, P5 ;  /* 0x000000ffff357224 */ /* 0x000fe200028e0615 */
[----:B------:R-:W-:-:S02]  /*2b360*/  IADD3 R57, P6, R20, 0xb000, RZ ;  /* 0x0000b00014397810 */ /* 0x000fc40007fde0ff */
[----:B------:R-:W-:Y:S01]  /*2b370*/  LOP3.LUT R60, R60, R61, RZ, 0x3c, !PT ;  /* 0x0000003d3c3c7212 */ /* 0x000fe200078e3cff */
[----:B------:R-:W-:Y:S01]  /*2b380*/  IMAD.X R61, RZ, RZ, R21, P1 ;  /* 0x000000ffff3d7224 */ /* 0x000fe200008e0615 */
[C---:B------:R-:W-:Y:S02]  /*2b390*/  IADD3 R69, P3, R20.reuse, 0xe000, RZ ;  /* 0x0000e00014457810 */ /* 0x040fe40007f7e0ff */
        /* <DEDUP_REMOVED lines=8> */
[----:B------:R-:W-:Y:S02]  /*2b420*/  SHF.R.S32.HI R78, RZ, 0x1f, R219 ;  /* 0x0000001fff4e7819 */ /* 0x000fe400000114db */
[----:B------:R-:W-:Y:S01]  /*2b430*/  LOP3.LUT R56, R56, R57, RZ, 0x3c, !PT ;  /* 0x0000003938387212 */ /* 0x000fe200078e3cff */
[--C-:B------:R-:W-:Y:S01]  /*2b440*/  IMAD.X R57, RZ, RZ, R21.reuse, P6 ;  /* 0x000000ffff397224 */ /* 0x100fe200030e0615 */
[----:B------:R-:W-:Y:S01]  /*2b450*/  LOP3.LUT R64, R64, R65, RZ, 0x3c, !PT ;  /* 0x0000004140407212 */ /* 0x000fe200078e3cff */
[--C-:B------:R-:W-:Y:S01]  /*2b460*/  IMAD.X R65, RZ, RZ, R21.reuse, P2 ;  /* 0x000000ffff417224 */ /* 0x100fe200010e0615 */
[----:B------:R-:W-:Y:S01]  /*2b470*/  LOP3.LUT R68, R68, R69, RZ, 0x3c, !PT ;  /* 0x0000004544447212 */ /* 0x000fe200078e3cff */
[----:B------:R-:W-:Y:S01]  /*2b480*/  IMAD.X R69, RZ, RZ, R21, P3 ;  /* 0x000000ffff457224 */ /* 0x000fe200018e0615 */
[----:B------:R-:W-:-:S02]  /*2b490*/  SHF.R.S32.HI R79, RZ, 0x1f, R216 ;  /* 0x0000001fff4f7819 */ /* 0x000fc400000114d8 */
[----:B------:R-:W-:Y:S02]  /*2b4a0*/  SEL R77, R219, RZ, !P0 ;  /* 0x000000ffdb4d7207 */ /* 0x000fe40004000000 */
[----:B------:R-:W-:Y:S02]  /*2b4b0*/  SEL R78, R78, RZ, !P0 ;  /* 0x000000ff4e4e7207 */ /* 0x000fe40004000000 */
[----:B-----5:R-:W-:Y:S01]  /*2b4c0*/  SHF.R.S32.HI R81, RZ, 0x1f, R76 ;  /* 0x0000001fff517819 */ /* 0x020fe2000001144c */
[----:B--2---:R0:W2:Y:S02]  /*2b4d0*/  SHFL.IDX PT, R4, R3, RZ, 0x1f ;  /* 0x00001fff03047589 */ /* 0x0040a400000e0000 */
[----:B0-----:R-:W-:Y:S02]  /*2b4e0*/  IADD3 R3, P4, R20, 0xf000, RZ ;  /* 0x0000f00014037810 */ /* 0x001fe40007f9e0ff */
[----:B------:R-:W-:Y:S02]  /*2b4f0*/  LOP3.LUT R20, R5, R20, RZ, 0x3c, !PT ;  /* 0x0000001405147212 */ /* 0x000fe400078e3cff */
[----:B------:R-:W-:Y:S01]  /*2b500*/  LOP3.LUT R0, R3, 0x380, RZ, 0xc0, !PT ;  /* 0x0000038003007812 */ /* 0x000fe200078ec0ff */
[----:B------:R-:W-:-:S03]  /*2b510*/  IMAD.X R73, RZ, RZ, R21, P4 ;  /* 0x000000ffff497224 */ /* 0x000fc600020e0615 */
[----:B------:R-:W-:-:S04]  /*2b520*/  SHF.R.U64 R0, R0, 0x3, RZ ;  /* 0x0000000300007819 */ /* 0x000fc800000012ff */
[----:B------:R-:W-:Y:S02]  /*2b530*/  LOP3.LUT R72, R0, R3, RZ, 0x3c, !PT ;  /* 0x0000000300487212 */ /* 0x000fe400078e3cff */
[----:B--2---:R-:W-:-:S13]  /*2b540*/  ISETP.NE.AND P1, PT, R4, RZ, PT ;  /* 0x000000ff0400720c */ /* 0x004fda0003f25270 */
[----:B------:R-:W-:Y:S05]  /*2b550*/  @P1 BRA `(.L_x_6892) ;  /* 0x0000000000cc1947 */ /* 0x000fea0003800000 */
[----:B------:R-:W2:Y:S01]  /*2b560*/  LDL R9, [R1+0x430] ;  /* 0x0004300001097983 */ /* 0x000ea20000100800 */
[----:B------:R-:W0:Y:S03]  /*2b570*/  LDC R6, c[0x0][0xce8] ;  /* 0x00033a00ff067b82 */ /* 0x000e260000000800 */
[----:B------:R-:W3:Y:S04]  /*2b580*/  LDL R7, [R1+0x440] ;  /* 0x0004400001077983 */ /* 0x000ee80000100800 */
[----:B------:R-:W4:Y:S01]  /*2b590*/  LDL R8, [R1+0x448] ;  /* 0x0004480001087983 */ /* 0x000f220000100800 */
[----:B------:R-:W-:Y:S01]  /*2b5a0*/  IMAD.IADD R14, R192, 0x1, R194 ;  /* 0x00000001c00e7824 */ /* 0x000fe200078e02c2 */
[----:B------:R-:W-:Y:S01]  /*2b5b0*/  ULDC.64 UR4, c[0x0][0xc90] ;  /* 0x0003240000047ab9 */ /* 0x000fe20000000a00 */
[----:B0-----:R-:W-:Y:S01]  /*2b5c0*/  IMAD R31, R22, R6, RZ ;  /* 0x00000006161f7224 */ /* 0x001fe200078e02ff */
[----:B------:R-:W-:Y:S01]  /*2b5d0*/  ISETP.NE.AND P2, PT, R6, 0x1, PT ;  /* 0x000000010600780c */ /* 0x000fe20003f45270 */
[----:B------:R-:W-:-:S02]  /*2b5e0*/  IMAD R3, R79, UR4, RZ ;  /* 0x000000044f037c24 */ /* 0x000fc4000f8e02ff */
[----:B------:R-:W-:Y:S02]  /*2b5f0*/  IMAD.MOV.U32 R4, RZ, RZ, R76 ;  /* 0x000000ffff047224 */ /* 0x000fe400078e004c */
[----:B------:R-:W-:Y:S02]  /*2b600*/  IMAD.MOV.U32 R5, RZ, RZ, R81 ;  /* 0x000000ffff057224 */ /* 0x000fe400078e0051 */
[C---:B------:R-:W-:Y:S02]  /*2b610*/  IMAD R3, R216.reuse, UR5, R3 ;  /* 0x00000005d8037c24 */ /* 0x040fe4000f8e0203 */
[----:B------:R-:W-:Y:S01]  /*2b620*/  IMAD.WIDE.U32 R4, R216, UR4, R4 ;  /* 0x00000004d8047c25 */ /* 0x000fe2000f8e0004 */
[----:B------:R-:W-:-:S03]  /*2b630*/  ULDC.64 UR4, c[0x0][0xc98] ;  /* 0x0003260000047ab9 */ /* 0x000fc60000000a00 */
[----:B--2---:R-:W-:-:S05]  /*2b640*/  IMAD.MOV R0, RZ, RZ, -R9 ;  /* 0x000000ffff007224 */ /* 0x004fca00078e0a09 */
[----:B---3--:R-:W-:Y:S02]  /*2b650*/  ISETP.NE.AND P0, PT, R7, R0, PT ;  /* 0x000000000700720c */ /* 0x008fe40003f05270 */
[----:B------:R-:W0:Y:S02]  /*2b660*/  @P2 LDC R0, c[0x0][0xcec] ;  /* 0x00033b00ff002b82 */ /* 0x000e240000000800 */
[----:B------:R-:W-:-:S06]  /*2b670*/  ISETP.GE.OR P1, PT, R14, R31, P0 ;  /* 0x0000001f0e00720c */ /* 0x000fcc0000726670 */
[----:B------:R-:W2:Y:S07]  /*2b680*/  @P2 LDC R7, c[0x0][0xcf0] ;  /* 0x00033c00ff072b82 */ /* 0x000eae0000000800 */
[----:B------:R-:W3:Y:S01]  /*2b690*/  @!P1 LDL R27, [R1+0x1f0] ;  /* 0x0001f000011b9983 */ /* 0x000ee20000100800 */
[----:B----4-:R-:W-:Y:S02]  /*2b6a0*/  IMAD.IADD R9, R8, 0x1, R194 ;  /* 0x0000000108097824 */ /* 0x010fe400078e02c2 */
[----:B------:R-:W-:-:S02]  /*2b6b0*/  IMAD.IADD R5, R5, 0x1, R3 ;  /* 0x0000000105057824 */ /* 0x000fc400078e0203 */
[----:B------:R-:W-:Y:S02]  /*2b6c0*/  IMAD.MOV.U32 R15, RZ, RZ, R9 ;  /* 0x000000ffff0f7224 */ /* 0x000fe400078e0009 */
[----:B------:R-:W-:-:S04]  /*2b6d0*/  IMAD.WIDE.U32 R4, R77, UR4, R4 ;  /* 0x000000044d047c25 */ /* 0x000fc8000f8e0004 */
[----:B0-----:R-:W-:-:S05]  /*2b6e0*/  @P2 IMAD.HI.U32 R0, R9, R0, RZ ;  /* 0x0000000009002227 */ /* 0x001fca00078e00ff */
        /* <DEDUP_REMOVED lines=20> */
[----:B------:R-:W3:Y:S04]  /*2b830*/  SHFL.IDX PT, R7, R9, RZ, 0x1c1f ;  /* 0x001c1fff09077589 */ /* 0x000ee800000e0000 */
[----:B---3--:R-:W-:Y:S04]  /*2b840*/  @!P1 ST.E desc[UR46][R6.64], R27 ;  /* 0x0000001b06009985 */ /* 0x008fe8000c10192e */
[----:B------:R-:W2:Y:S04]  /*2b850*/  @!P0 LDL R3, [R1+0x1f4] ;  /* 0x0001f40001038983 */ /* 0x000ea80000100800 */
[----:B------:R-:W-:Y:S04]  /*2b860*/  SHFL.IDX PT, R4, R8, 0x1, 0x1c1f ;  /* 0x003c1f0008047f89 */ /* 0x000fe800000e0000 */
[----:B------:R-:W2:Y:S04]  /*2b870*/  SHFL.IDX PT, R5, R9, 0x1, 0x1c1f ;  /* 0x003c1f0009057f89 */ /* 0x000ea800000e0000 */
[----:B--2---:R0:W-:Y:S02]  /*2b880*/  @!P0 ST.E desc[UR46][R4.64], R3 ;  /* 0x0000000304008985 */ /* 0x0041e4000c10192e */
.L_x_6892:
[----:B------:R-:W2:Y:S01]  /*2b890*/  LDL R80, [R1+0x424] ;  /* 0x0004240001507983 */ /* 0x000ea20000100800 */
[----:B------:R-:W3:Y:S01]  /*2b8a0*/  LDC R83, c[0x0][0xce8] ;  /* 0x00033a00ff537b82 */ /* 0x000ee20000000800 */
[----:B------:R-:W-:Y:S02]  /*2b8b0*/  ULDC.64 UR4, c[0x0][0xba0] ;  /* 0x0002e80000047ab9 */ /* 0x000fe40000000a00 */
[----:B0-----:R-:W-:Y:S01]  /*2b8c0*/  IMAD R3, R81, UR4, RZ ;  /* 0x0000000451037c24 */ /* 0x001fe2000f8e02ff */
[----:B------:R0:W5:Y:S04]  /*2b8d0*/  LD.E.128 R4, desc[UR46][R20.64] ;  /* 0x0000002e14047980 */ /* 0x000168000c101d00 */
[----:B------:R-:W4:Y:S01]  /*2b8e0*/  LDC R0, c[0x0][0xbc8] ;  /* 0x0002f200ff007b82 */ /* 0x000f220000000800 */
[----:B------:R-:W5:Y:S04]  /*2b8f0*/  LD.E.128 R8, desc[UR46][R10.64] ;  /* 0x0000002e0a087980 */ /* 0x000f68000c101d00 */
[----:B------:R-:W5:Y:S04]  /*2b900*/  LD.E.128 R12, desc[UR46][R12.64] ;  /* 0x0000002e0c0c7980 */ /* 0x000f68000c101d00 */
[----:B------:R-:W5:Y:S04]  /*2b910*/  LD.E.128 R24, desc[UR46][R24.64] ;  /* 0x0000002e18187980 */ /* 0x000f68000c101d00 */
[----:B------:R-:W5:Y:S01]  /*2b920*/  LD.E.128 R28, desc[UR46][R28.64] ;  /* 0x0000002e1c1c7980 */ /* 0x000f62000c101d00 */
[----:B---3--:R-:W-:Y:S01]  /*2b930*/  ISETP.NE.AND P1, PT, R83, 0x1, PT ;  /* 0x000000015300780c */ /* 0x008fe20003f25270 */
[----:B------:R-:W-:-:S02]  /*2b940*/  IMAD R3, R76, UR5, R3 ;  /* 0x000000054c037c24 */ /* 0x000fc4000f8e0203 */
[----:B------:R-:W5:Y:S04]  /*2b950*/  LD.E.128 R32, desc[UR46][R32.64] ;  /* 0x0000002e20207980 */ /* 0x000f68000c101d00 */
[----:B------:R-:W5:Y:S04]  /*2b960*/  LD.E.128 R36, desc[UR46][R36.64] ;  /* 0x0000002e24247980 */ /* 0x000f68000c101d00 */
[----:B------:R-:W5:Y:S02]  /*2b970*/  LD.E.128 R40, desc[UR46][R40.64] ;  /* 0x0000002e28287980 */ /* 0x000f64000c101d00 */
[----:B------:R-:W3:Y:S01]  /*2b980*/  @P1 LDC R81, c[0x0][0xcec] ;  /* 0x00033b00ff511b82 */ /* 0x000ee20000000800 */
[----:B0-----:R-:W-:Y:S01]  /*2b990*/  IMAD.WIDE.U32 R20, R76, UR4, RZ ;  /* 0x000000044c147c25 */ /* 0x001fe2000f8e00ff */
[----:B------:R-:W-:Y:S01]  /*2b9a0*/  ULDC.64 UR4, c[0x0][0xbe8] ;  /* 0x0002fa0000047ab9 */ /* 0x000fe20000000a00 */
[----:B------:R-:W5:Y:S04]  /*2b9b0*/  LD.E.128 R44, desc[UR46][R44.64] ;  /* 0x0000002e2c2c7980 */ /* 0x000f68000c101d00 */
[----:B------:R-:W5:Y:S01]  /*2b9c0*/  LD.E.128 R48, desc[UR46][R48.64] ;  /* 0x0000002e30307980 */ /* 0x000f62000c101d00 */
[----:B------:R-:W0:Y:S01]  /*2b9d0*/  @P1 LDC R85, c[0x0][0xcf0] ;  /* 0x00033c00ff551b82 */ /* 0x000e220000000800 */
[----:B------:R-:W-:-:S02]  /*2b9e0*/  IMAD.IADD R21, R21, 0x1, R3 ;  /* 0x0000000115157824 */ /* 0x000fc400078e0203 */
[----:B------:R-:W-:Y:S01]  /*2b9f0*/  IMAD R79, R79, UR4, RZ ;  /* 0x000000044f4f7c24 */ /* 0x000fe2000f8e02ff */
[----:B------:R-:W5:Y:S01]  /*2ba00*/  LD.E.128 R52, desc[UR46][R52.64] ;  /* 0x0000002e34347980 */ /* 0x000f62000c101d00 */
[----:B------:R-:W-:-:S03]  /*2ba10*/  IMAD.WIDE.U32 R20, R216, UR4, R20 ;  /* 0x00000004d8147c25 */ /* 0x000fc6000f8e0014 */
[----:B------:R-:W5:Y:S01]  /*2ba20*/  LD.E.128 R56, desc[UR46][R56.64] ;  /* 0x0000002e38387980 */ /* 0x000f62000c101d00 */
[----:B------:R-:W-:Y:S01]  /*2ba30*/  IMAD R79, R216, UR5, R79 ;  /* 0x00000005d84f7c24 */ /* 0x000fe2000f8e024f */
[----:B------:R-:W-:Y:S01]  /*2ba40*/  ULDC.64 UR4, c[0x0][0xbf0] ;  /* 0x0002fc0000047ab9 */ /* 0x000fe20000000a00 */
[-C--:B----4-:R-:W-:Y:S01]  /*2ba50*/  ISETP.GE.AND P0, PT, R214, R0.reuse, PT ;  /* 0x00000000d600720c */ /* 0x090fe20003f06270 */
[----:B------:R-:W-:Y:S01]  /*2ba60*/  IMAD R78, R78, UR4, RZ ;  /* 0x000000044e4e7c24 */ /* 0x000fe2000f8e02ff */
[----:B------:R-:W5:Y:S01]  /*2ba70*/  LD.E.128 R60, desc[UR46][R60.64] ;  /* 0x0000002e3c3c7980 */ /* 0x000f62000c101d00 */
[----:B------:R-:W-:Y:S02]  /*2ba80*/  IMAD.IADD R21, R21, 0x1, R79 ;  /* 0x0000000115157824 */ /* 0x000fe400078e024f */
[C---:B------:R-:W-:Y:S01]  /*2ba90*/  IMAD R79, R77.reuse, UR5, R78 ;  /* 0x000000054d4f7c24 */ /* 0x040fe2000f8e024e */
[----:B------:R-:W5:Y:S01]  /*2baa0*/  LD.E.128 R64, desc[UR46][R64.64] ;  /* 0x0000002e40407980 */ /* 0x000f62000c101d00 */
[----:B------:R-:W-:Y:S01]  /*2bab0*/  IMAD.WIDE.U32 R20, R77, UR4, R20 ;  /* 0x000000044d147c25 */ /* 0x000fe2000f8e0014 */
[----:B------:R-:W-:Y:S01]  /*2bac0*/  SEL R77, RZ, 0xffffffff, P0 ;  /* 0xffffffffff4d7807 */ /* 0x000fe20000000000 */
[----:B------:R-:W-:Y:S01]  /*2bad0*/  ULDC.64 UR4, c[0x0][0xbe0] ;  /* 0x0002f80000047ab9 */ /* 0x000fe20000000a00 */
[----:B------:R-:W-:Y:S01]  /*2bae0*/  ISETP.GE.AND P0, PT, R213, R0, PT ;  /* 0x00000000d500720c */ /* 0x000fe20003f06270 */
[----:B------:R-:W-:Y:S01]  /*2baf0*/  IMAD.IADD R21, R21, 0x1, R79 ;  /* 0x0000000115157824 */ /* 0x000fe200078e024f */
[----:B------:R-:W5:Y:S02]  /*2bb00*/  LD.E.128 R68, desc[UR46][R68.64] ;  /* 0x0000002e44447980 */ /* 0x000f64000c101d00 */
[----:B------:R-:W-:-:S02]  /*2bb10*/  SEL R78, RZ, 0xffffffff, P0 ;  /* 0xffffffffff4e7807 */ /* 0x000fc40000000000 */
[----:B------:R-:W-:Y:S01]  /*2bb20*/  ISETP.GE.AND P0, PT, R212, R0, PT ;  /* 0x00000000d400720c */ /* 0x000fe20003f06270 */
[----:B------:R-:W5:Y:S01]  /*2bb30*/  LD.E.128 R72, desc[UR46][R72.64] ;  /* 0x0000002e48487980 */ /* 0x000f62000c101d00 */
[----:B------:R-:W-:Y:S01]  /*2bb40*/  IMAD R87, R22, R83, RZ ;  /* 0x0000005316577224 */ /* 0x000fe200078e02ff */
[----:B------:R-:W-:Y:S01]  /*2bb50*/  BSSY B1, `(.L_x_6893) ;  /* 0x000005a000017945 */ /* 0x000fe20003800000 */
[----:B------:R-:W-:Y:S01]  /*2bb60*/  @!PT LDS RZ, [RZ] ;  /* 0x00000000fffff984 */ /* 0x000fe20000000800 */
[----:B------:R-:W-:Y:S01]  /*2bb70*/  @!PT LDS RZ, [RZ] ;  /* 0x00000000fffff984 */ /* 0x000fe20000000800 */
[----:B------:R-:W-:Y:S01]  /*2bb80*/  @!PT LDS RZ, [RZ] ;  /* 0x00000000fffff984 */ /* 0x000fe20000000800 */
[----:B------:R-:W-:Y:S01]  /*2bb90*/  @!PT LDS RZ, [RZ] ;  /* 0x00000000fffff984 */ /* 0x000fe20000000800 */
[----:B------:R4:W-:Y:S06]  /*2bba0*/  MEMBAR.ALL.CTA ;  /* 0x0000000000007992 */ /* 0x0009ec0000008000 */
[----:B----4-:R-:W4:Y:S01]  /*2bbb0*/  FENCE.VIEW.ASYNC.S ;  /* 0x00000000000073c6 */ /* 0x010f220000000000 */
[----:B--2---:R-:W-:-:S04]  /*2bbc0*/  IMAD R3, R80, 0x20, R220 ;  /* 0x0000002050037824 */ /* 0x004fc800078e02dc */
[----:B------:R-:W-:Y:S02]  /*2bbd0*/  IMAD.IADD R80, R194, 0x1, R3 ;  /* 0x00000001c2507824 */ /* 0x000fe400078e0203 */
[----:B------:R-:W-:Y:S02]  /*2bbe0*/  IMAD.IADD R194, R220, 0x1, R194 ;  /* 0x00000001dcc27824 */ /* 0x000fe400078e02c2 */
[----:B---3--:R-:W-:-:S04]  /*2bbf0*/  @P1 IMAD.HI.U32 R76, R80, R81, RZ ;  /* 0x00000051504c1227 */ /* 0x008fc800078e00ff */
[----:B------:R-:W-:Y:S01]  /*2bc00*/  IMAD.MOV.U32 R3, RZ, RZ, R80 ;  /* 0x000000ffff037224 */ /* 0x000fe200078e0050 */
[----:B0-----:R-:W-:Y:S01]  /*2bc10*/  @P1 SHF.R.U32.HI R3, RZ, R85, R76 ;  /* 0x00000055ff031219 */ /* 0x001fe2000001164c */
[----:B------:R-:W-:Y:S01]  /*2bc20*/  IMAD.SHL.U32 R81, R77, 0x2, RZ ;  /* 0x000000024d517824 */ /* 0x000fe200078e00ff */
[----:B------:R-:W-:-:S03]  /*2bc30*/  ISETP.GE.AND P1, PT, R215, R0, PT ;  /* 0x00000000d700720c */ /* 0x000fc60003f26270 */
[----:B------:R-:W-:Y:S01]  /*2bc40*/  IMAD.MOV R79, RZ, RZ, -R3 ;  /* 0x000000ffff4f7224 */ /* 0x000fe200078e0a03 */
[----:B------:R-:W-:Y:S01]  /*2bc50*/  SEL R76, RZ, 0x1, P1 ;  /* 0x00000001ff4c7807 */ /* 0x000fe20000800000 */
[----:B------:R-:W-:Y:S01]  /*2bc60*/  IMAD.WIDE.U32 R20, R3, UR4, R20 ;  /* 0x0000000403147c25 */ /* 0x000fe2000f8e0014 */
[----:B------:R-:W-:Y:S02]  /*2bc70*/  ISETP.GE.AND P1, PT, R194, R87, PT ;  /* 0x00000057c200720c */ /* 0x000fe40003f26270 */
[----:B------:R-:W-:Y:S01]  /*2bc80*/  LOP3.LUT R76, R81, 0x2, R76, 0xe2, !PT ;  /* 0x00000002514c7812 */ /* 0x000fe200078ee24c */
[----:B------:R-:W-:Y:S01]  /*2bc90*/  IMAD.SHL.U32 R81, R78, 0x4, RZ ;  /* 0x000000044e517824 */ /* 0x000fe200078e00ff */
[----:B------:R-:W-:Y:S01]  /*2bca0*/  SEL R78, RZ, 0xffffffff, P0 ;  /* 0xffffffffff4e7807 */ /* 0x000fe20000000000 */
[----:B------:R-:W-:Y:S01]  /*2bcb0*/  IMAD R77, R83, R79, R80 ;  /* 0x0000004f534d7224 */ /* 0x000fe200078e0250 */
[----:B------:R-:W-:Y:S02]  /*2bcc0*/  SHF.R.S32.HI R79, RZ, 0x1f, R3 ;  /* 0x0000001fff4f7819 */ /* 0x000fe40000011403 */
[----:B------:R-:W-:-:S02]  /*2bcd0*/  ISETP.GE.AND P0, PT, R211, R0, PT ;  /* 0x00000000d300720c */ /* 0x000fc40003f06270 */
[----:B------:R-:W-:Y:S01]  /*2bce0*/  LOP3.LUT R76, R81, 0x4, R76, 0xe2, !PT ;  /* 0x00000004514c7812 */ /* 0x000fe200078ee24c */
[----:B------:R-:W-:Y:S01]  /*2bcf0*/  IMAD.SHL.U32 R81, R78, 0x8, RZ ;  /* 0x000000084e517824 */ /* 0x000fe200078e00ff */
[----:B------:R-:W-:Y:S01]  /*2bd00*/  SEL R78, RZ, 0xffffffff, P0 ;  /* 0xffffffffff4e7807 */ /* 0x000fe20000000000 */
[----:B------:R-:W-:Y:S01]  /*2bd10*/  IMAD R80, R79, UR4, RZ ;  /* 0x000000044f507c24 */ /* 0x000fe2000f8e02ff */
[-C--:B------:R-:W-:Y:S02]  /*2bd20*/  ISETP.GE.AND P0, PT, R210, R0.reuse, PT ;  /* 0x00000000d200720c */ /* 0x080fe40003f06270 */
[----:B------:R-:W-:Y:S01]  /*2bd30*/  LOP3.LUT R76, R81, 0x8, R76, 0xe2, !PT ;  /* 0x00000008514c7812 */ /* 0x000fe200078ee24c */
[----:B------:R-:W-:Y:S01]  /*2bd40*/  IMAD R79, R3, UR5, R80 ;  /* 0x00000005034f7c24 */ /* 0x000fe2000f8e0250 */
[----:B------:R-:W-:Y:S01]  /*2bd50*/  SEL R3, RZ, 0xffffffff, P0 ;  /* 0xffffffffff037807 */ /* 0x000fe20000000000 */
[----:B------:R-:W-:Y:S01]  /*2bd60*/  IMAD.SHL.U32 R81, R78, 0x10, RZ ;  /* 0x000000104e517824 */ /* 0x000fe200078e00ff */
[----:B------:R-:W-:Y:S01]  /*2bd70*/  SHF.R.S32.HI R78, RZ, 0x1f, R77 ;  /* 0x0000001fff4e7819 */ /* 0x000fe2000001144d */
[----:B------:R-:W-:Y:S01]  /*2bd80*/  ULDC.64 UR4, c[0x0][0xbd8] ;  /* 0x0002f60000047ab9 */ /* 0x000fe20000000a00 */
[----:B------:R-:W-:Y:S01]  /*2bd90*/  ISETP.GE.AND P0, PT, R218, R0, PT ;  /* 0x00000000da00720c */ /* 0x000fe20003f06270 */
[----:B------:R-:W-:Y:S01]  /*2bda0*/  IMAD.SHL.U32 R3, R3, 0x20, RZ ;  /* 0x0000002003037824 */ /* 0x000fe200078e00ff */
[----:B------:R-:W-:Y:S01]  /*2bdb0*/  LOP3.LUT R76, R81, 0x10, R76, 0xe2, !PT ;  /* 0x00000010514c7812 */ /* 0x000fe200078ee24c */
[----:B------:R-:W-:-:S02]  /*2bdc0*/  IMAD.IADD R21, R21, 0x1, R79 ;  /* 0x0000000115157824 */ /* 0x000fc400078e024f */
[----:B------:R-:W-:Y:S01]  /*2bdd0*/  IMAD R78, R78, UR4, RZ ;  /* 0x000000044e4e7c24 */ /* 0x000fe2000f8e02ff */
[----:B------:R-:W-:Y:S01]  /*2bde0*/  LOP3.LUT R76, R3, 0x20, R76, 0xe2, !PT ;  /* 0x00000020034c7812 */ /* 0x000fe200078ee24c */
[----:B------:R-:W-:Y:S01]  /*2bdf0*/  IMAD.WIDE.U32 R20, R77, UR4, R20 ;  /* 0x000000044d147c25 */ /* 0x000fe2000f8e0014 */
[----:B------:R-:W-:Y:S02]  /*2be00*/  SEL R3, RZ, 0x40, P0 ;  /* 0x00000040ff037807 */ /* 0x000fe40000000000 */
[----:B------:R-:W-:Y:S01]  /*2be10*/  ISETP.GE.AND P0, PT, R217, R0, PT ;  /* 0x00000000d900720c */ /* 0x000fe20003f06270 */
[----:B------:R-:W-:Y:S01]  /*2be20*/  IMAD R79, R77, UR5, R78 ;  /* 0x000000054d4f7c24 */ /* 0x000fe2000f8e024e */
[----:B------:R-:W-:Y:S01]  /*2be30*/  LOP3.LUT R22, R76, R3, RZ, 0xfc, !PT ;  /* 0x000000034c167212 */ /* 0x000fe200078efcff */
[----:B------:R-:W-:Y:S01]  /*2be40*/  VIADD R3, R2, 0x38820 ;  /* 0x0003882002037836 */ /* 0x000fe20000000000 */
[----:B------:R-:W-:Y:S01]  /*2be50*/  ULDC.64 UR4, c[0x0][0xb80] ;  /* 0x0002e00000047ab9 */ /* 0x000fe20000000a00 */
[----:B------:R-:W-:Y:S01]  /*2be60*/  IMAD.IADD R77, R21, 0x1, R79 ;  /* 0x00000001154d7824 */ /* 0x000fe200078e024f */
[----:B------:R-:W-:-:S02]  /*2be70*/  LEA R84, P2, R20, UR4, 0x1 ;  /* 0x0000000414547c11 */ /* 0x000fc4000f8408ff */
[----:B------:R-:W-:Y:S02]  /*2be80*/  PRMT R3, RZ, 0x654, R3 ;  /* 0x00000654ff037816 */ /* 0x000fe40000000003 */
[----:B------:R-:W-:Y:S02]  /*2be90*/  SEL R21, RZ, 0x80, P0 ;  /* 0x00000080ff157807 */ /* 0x000fe40000000000 */
[----:B------:R-:W-:Y:S01]  /*2bea0*/  LEA.HI.X R85, R20, UR5, R77, 0x1, P2 ;  /* 0x0000000514557c11 */ /* 0x000fe200090f0c4d */
[----:B----4-:R0:W-:Y:S01]  /*2beb0*/  SYNCS.ARRIVE.TRANS64.RED.A1T0 RZ, [R3+URZ], RZ ;  /* 0x000000ff03ff79a7 */ /* 0x0101e2000810043f */
[----:B------:R2:W3:Y:S01]  /*2bec0*/  SHFL.IDX PT, R20, R84, RZ, 0x181f ;  /* 0x00181fff54147589 */ /* 0x0004e200000e0000 */
[----:B0-----:R-:W-:-:S03]  /*2bed0*/  LOP3.LUT R3, R22, R21, RZ, 0xfc, !PT ;  /* 0x0000001516037212 */ /* 0x001fc600078efcff */
[----:B------:R2:W0:Y:S01]  /*2bee0*/  SHFL.IDX PT, R21, R85, RZ, 0x181f ;  /* 0x00181fff55157589 */ /* 0x00042200000e0000 */
[----:B------:R-:W-:Y:S05]  /*2bef0*/  @P1 BRA `(.L_x_6894) ;  /* 0x00000000007c1947 */ /* 0x000fea0003800000 */
[-C--:B------:R-:W-:Y:S02]  /*2bf00*/  ISETP.GE.AND P1, PT, R214, R0.reuse, PT ;  /* 0x00000000d600720c */ /* 0x080fe40003f26270 */
[-C--:B------:R-:W-:Y:S02]  /*2bf10*/  ISETP.GE.AND P0, PT, R215, R0.reuse, PT ;  /* 0x00000000d700720c */ /* 0x080fe40003f06270 */
[-C--:B------:R-:W-:Y:S02]  /*2bf20*/  ISETP.GE.AND P5, PT, R213, R0.reuse, PT ;  /* 0x00000000d500720c */ /* 0x080fe40003fa6270 */
[----:B------:R-:W-:-:S07]  /*2bf30*/  ISETP.GE.AND P3, PT, R212, R0, PT ;  /* 0x00000000d400720c */ /* 0x000fce0003f66270 */
[C---:B---3--:R-:W-:Y:S02]  /*2bf40*/  @!P1 LEA R76, P2, R214.reuse, R20, 0x1 ;  /* 0x00000014d64c9211 */ /* 0x048fe400078408ff */
[----:B0-----:R-:W-:Y:S02]  /*2bf50*/  @!P0 IMAD.WIDE R78, R215, 0x2, R20 ;  /* 0x00000002d74e8825 */ /* 0x001fe400078e0214 */
[----:B------:R-:W-:Y:S02]  /*2bf60*/  @!P1 LEA.HI.X R77, R214, R21, R228, 0x1, P2 ;  /* 0x00000015d64d9211 */ /* 0x000fe400010f0ce4 */
[----:B------:R-:W-:Y:S01]  /*2bf70*/  ISETP.GE.AND P2, PT, R211, R0, PT ;  /* 0x00000000d300720c */ /* 0x000fe20003f46270 */
        /* <DEDUP_REMOVED lines=13> */
[-C--:B---3--:R-:W-:Y:S02]  /*2c050*/  @P0 LEA R12, P3, R218, R20.reuse, 0x1 ;  /* 0x00000014da0c0211 */ /* 0x088fe400078608ff */
        /* <DEDUP_REMOVED lines=9> */
.L_x_6894:
[----:B------:R-:W-:Y:S05]  /*2c0f0*/  BSYNC B1 ;  /* 0x0000000000017941 */ /* 0x000fea0003800000 */
.L_x_6893:
[----:B----45:R-:W-:Y:S01]  /*2c100*/  VIADD R4, R194, 0x20 ;  /* 0x00000020c2047836 */ /* 0x030fe20000000000 */
[----:B------:R4:W0:Y:S04]  /*2c110*/  SHFL.IDX PT, R7, R85, 0x1, 0x181f ;  /* 0x00381f0055077f89 */ /* 0x00082800000e0000 */
[----:B------:R-:W-:Y:S01]  /*2c120*/  ISETP.GE.AND P0, PT, R4, R87, PT ;  /* 0x000000570400720c */ /* 0x000fe20003f06270 */
[----:B------:R4:W0:-:S12]  /*2c130*/  SHFL.IDX PT, R6, R84, 0x1, 0x181f ;  /* 0x00381f0054067f89 */ /* 0x00081800000e0000 */
[----:B----4-:R-:W-:Y:S05]  /*2c140*/  @P0 BRA `(.L_x_6895) ;  /* 0x0000000c00dc0947 */ /* 0x010fea0003800000 */
[-C--:B------:R-:W-:Y:S02]  /*2c150*/  ISETP.GE.AND P5, PT, R214, R0.reuse, PT ;  /* 0x00000000d600720c */ /* 0x080fe40003fa6270 */
[-C--:B------:R-:W-:Y:S02]  /*2c160*/  ISETP.GE.AND P6, PT, R215, R0.reuse, PT ;  /* 0x00000000d700720c */ /* 0x080fe40003fc6270 */
[-C--:B------:R-:W-:Y:S02]  /*2c170*/  ISETP.GE.AND P3, PT, R213, R0.reuse, PT ;  /* 0x00000000d500720c */ /* 0x080fe40003f66270 */
[-C--:B------:R-:W-:Y:S02]  /*2c180*/  ISETP.GE.AND P2, PT, R212, R0.reuse, PT ;  /* 0x00000000d400720c */ /* 0x080fe40003f46270 */
[-C--:B------:R-:W-:Y:S02]  /*2c190*/  ISETP.GE.AND P1, PT, R211, R0.reuse, PT ;  /* 0x00000000d300720c */ /* 0x080fe40003f26270 */
[----:B------:R-:W-:-:S03]  /*2c1a0*/  ISETP.GE.AND P0, PT, R210, R0, PT ;  /* 0x00000000d200720c */ /* 0x000fc60003f06270 */
[CC--:B0-----:R-:W-:Y:S02]  /*2c1b0*/  @!P5 LEA R12, P4, R214.reuse, R6.reuse, 0x1 ;  /* 0x00000006d60cd211 */ /* 0x0c1fe400078808ff */
[----:B------:R-:W-:Y:S02]  /*2c1c0*/  @!P6 IMAD.WIDE R4, R215, 0x2, R6 ;  /* 0x00000002d704e825 */ /* 0x000fe400078e0206 */
[----:B------:R-:W-:Y:S02]  /*2c1d0*/  @!P5 LEA.HI.X R13, R214, R7, R228, 0x1, P4 ;  /* 0x00000007d60dd211 */ /* 0x000fe400020f0ce4 */
[----:B------:R-:W-:Y:S01]  /*2c1e0*/  LOP3.LUT P4, RZ, R22, 0x40, RZ, 0xc0, !PT ;  /* 0x0000004016ff7812 */ /* 0x000fe2000788c0ff */
[----:B------:R0:W-:Y:S01]  /*2c1f0*/  @!P6 ST.E.128 desc[UR46][R4.64], R8 ;  /* 0x000000080400e985 */ /* 0x0001e2000c101d2e */
[----:B------:R-:W-:-:S03]  /*2c200*/  @!P3 LEA R14, P6, R213, R6, 0x1 ;  /* 0x00000006d50eb211 */ /* 0x000fc600078c08ff */
[----:B------:R4:W-:Y:S01]  /*2c210*/  @!P5 ST.E.128 desc[UR46][R12.64], R24 ;  /* 0x000000180c00d985 */ /* 0x0009e2000c101d2e */
[-C--:B------:R-:W-:Y:S02]  /*2c220*/  @!P3 LEA.HI.X R15, R213, R7.reuse, R227, 0x1, P6 ;  /* 0x00000007d50fb211 */ /* 0x080fe400030f0ce3 */
[-C--:B---3--:R-:W-:Y:S02]  /*2c230*/  @!P2 LEA R20, P5, R212, R6.reuse, 0x1 ;  /* 0x00000006d414a211 */ /* 0x088fe400078a08ff */
[CC--:B------:R-:W-:Y:S01]  /*2c240*/  @!P1 LEA R28, P6, R211.reuse, R6.reuse, 0x1 ;  /* 0x00000006d31c9211 */ /* 0x0c0fe200078c08ff */
        /* <DEDUP_REMOVED lines=17> */
.L_x_6890:
[----:B------:R-:W-:Y:S01]  /*2c360*/  ULDC.64 UR4, c[0x0][0xd00] ;  /* 0x0003400000047ab9 */ /* 0x000fe20000000a00 */
[----:B------:R-:W0:Y:S01]  /*2c370*/  LDC.64 R4, c[0x0][0xd00] ;  /* 0x00034000ff047b82 */ /* 0x000e220000000a00 */
[----:B------:R-:W-:Y:S01]  /*2c380*/  ISETP.NE.U32.AND P0, PT, RZ, UR4, PT ;  /* 0x00000004ff007c0c */ /* 0x000fe2000bf05070 */
[----:B------:R-:W-:-:S03]  /*2c390*/  IMAD.MOV.U32 R3, RZ, RZ, RZ ;  /* 0x000000ffff037224 */ /* 0x000fc600078e00ff */
[----:B------:R-:W-:Y:S01]  /*2c3a0*/  ISETP.NE.AND.EX P0, PT, RZ, UR5, PT, P0 ;  /* 0x00000005ff007c0c */ /* 0x000fe2000bf05300 */
[----:B------:R-:W-:Y:S02]  /*2c3b0*/  ULDC.64 UR4, c[0x0][0xd08] ;  /* 0x0003420000047ab9 */ /* 0x000fe40000000a00 */
[----:B------:R-:W-:Y:S01]  /*2c3c0*/  ISETP.NE.U32.AND P1, PT, RZ, UR4, PT ;  /* 0x00000004ff007c0c */ /* 0x000fe2000bf25070 */
[----:B------:R-:W1:Y:S03]  /*2c3d0*/  LDC R25, c[0x0][0xce8] ;  /* 0x00033a00ff197b82 */ /* 0x000e660000000800 */
[----:B------:R-:W-:Y:S01]  /*2c3e0*/  ISETP.NE.AND.EX P1, PT, RZ, UR5, PT, P1 ;  /* 0x00000005ff007c0c */ /* 0x000fe2000bf25310 */
[----:B0-----:R-:W-:-:S12]  /*2c3f0*/  IMAD.WIDE R4, R219, 0x4, R4 ;  /* 0x00000004db047825 */ /* 0x001fd800078e0204 */
[----:B------:R-:W0:Y:S01]  /*2c400*/  @P1 LDC.64 R6, c[0x0][0xd08] ;  /* 0x00034200ff061b82 */ /* 0x000e220000000a00 */
[----:B------:R-:W-:Y:S02]  /*2c410*/  ULDC UR4, c[0x0][0xb88] ;  /* 0x0002e20000047ab9 */ /* 0x000fe40000000800 */
[----:B------:R-:W-:Y:S01]  /*2c420*/  IMAD.U32 R0, RZ, RZ, UR4 ;  /* 0x00000004ff007e24 */ /* 0x000fe2000f8e00ff */
[----:B------:R0:W5:Y:S02]  /*2c430*/  @P0 LDG.E R3, desc[UR46][R4.64] ;  /* 0x0000002e04030981 */ /* 0x000164000c1e1900 */
[----:B0-----:R-:W-:-:S05]  /*2c440*/  @P1 IMAD.WIDE R6, R219, 0x4, R6 ;  /* 0x00000004db061825 */ /* 0x001fca00078e0206 */
[----:B------:R0:W5:Y:S01]  /*2c450*/  @P1 LDG.E R0, desc[UR46][R6.64] ;  /* 0x0000002e06001981 */ /* 0x000162000c1e1900 */
[----:B------:R-:W-:Y:S02]  /*2c460*/  ISETP.GE.AND P2, PT, R229, 0x40, PT ;  /* 0x00000040e500780c */ /* 0x000fe40003f46270 */
[----:B------:R-:W-:Y:S01]  /*2c470*/  SHF.R.S32.HI R8, RZ, 0x1f, R219 ;  /* 0x0000001fff087819 */ /* 0x000fe200000114db */
[----:B-1----:R-:W-:Y:S10]  /*2c480*/  @P1 BRA `(.L_x_6896) ;  /* 0x0000000000101947 */ /* 0x002ff40003800000 */
[----:B------:R-:W-:Y:S05]  /*2c490*/  @!P0 BRA `(.L_x_6896) ;  /* 0x00000000000c8947 */ /* 0x000fea0003800000 */
[----:B0-----:R-:W2:Y:S04]  /*2c4a0*/  LDG.E R7, desc[UR46][R4.64] ;  /* 0x0000002e04077981 */ /* 0x001ea8000c1e1900 */
[----:B-----5:R-:W2:Y:S02]  /*2c4b0*/  LDG.E R0, desc[UR46][R4.64+0x4] ;  /* 0x0000042e04007981 */ /* 0x020ea4000c1e1900 */
[----:B--2---:R-:W-:-:S07]  /*2c4c0*/  IMAD.IADD R0, R0, 0x1, -R7 ;  /* 0x0000000100007824 */ /* 0x004fce00078e0a07 */
.L_x_6896:
[----:B------:R-:W-:Y:S01]  /*2c4d0*/  BSSY B1, `(.L_x_6897) ;  /* 0x000002d000017945 */ /* 0x000fe20003800000 */
[----:B------:R-:W-:Y:S02]  /*2c4e0*/  SHF.R.S32.HI R12, RZ, 0x1f, R216 ;  /* 0x0000001fff0c7819 */ /* 0x000fe400000114d8 */
[----:B------:R-:W-:Y:S02]  /*2c4f0*/  SEL R13, R219, RZ, !P0 ;  /* 0x000000ffdb0d7207 */ /* 0x000fe40004000000 */
[----:B------:R-:W-:Y:S02]  /*2c500*/  SEL R14, R8, RZ, !P0 ;  /* 0x000000ff080e7207 */ /* 0x000fe40004000000 */
[----:B-----5:R-:W-:Y:S01]  /*2c510*/  SHF.R.S32.HI R10, RZ, 0x1f, R3 ;  /* 0x0000001fff0a7819 */ /* 0x020fe20000011403 */
[----:B------:R-:W-:Y:S06]  /*2c520*/  @P2 BRA `(.L_x_6898) ;  /* 0x00000000009c2947 */ /* 0x000fec0003800000 */
[----:B------:R-:W1:Y:S01]  /*2c530*/  S2R R5, SR_TID.X ;  /* 0x0000000000057919 */ /* 0x000e620000002100 */
[----:B------:R-:W5:Y:S02]  /*2c540*/  LDC R11, c[0x0][0xce8] ;  /* 0x00033a00ff0b7b82 */ /* 0x000f640000000800 */
[----:B-----5:R-:W-:Y:S01]  /*2c550*/  IMAD R4, R0, R11, RZ ;  /* 0x0000000b00047224 */ /* 0x020fe200078e02ff */
[----:B-1----:R-:W-:-:S04]  /*2c560*/  IADD3 R8, R194, -0x80, R5 ;  /* 0xffffff80c2087810 */ /* 0x002fc80007ffe005 */
[----:B------:R-:W-:-:S13]  /*2c570*/  ISETP.GE.AND P0, PT, R8, R4, PT ;  /* 0x000000040800720c */ /* 0x000fda0003f06270 */
[----:B------:R-:W-:Y:S05]  /*2c580*/  @P0 BRA `(.L_x_6898) ;  /* 0x0000000000840947 */ /* 0x000fea0003800000 */
[----:B------:R-:W-:Y:S01]  /*2c590*/  ISETP.NE.AND P0, PT, R11, 0x1, PT ;  /* 0x000000010b00780c */ /* 0x000fe20003f05270 */
[----:B------:R-:W-:Y:S01]  /*2c5a0*/  ULDC.64 UR4, c[0x0][0xc90] ;  /* 0x0003240000047ab9 */ /* 0x000fe20000000a00 */
[----:B------:R-:W-:Y:S02]  /*2c5b0*/  IMAD.MOV.U32 R4, RZ, RZ, R3 ;  /* 0x000000ffff047224 */ /* 0x000fe400078e0003 */
[----:B------:R-:W-:Y:S02]  /*2c5c0*/  IMAD R9, R12, UR4, RZ ;  /* 0x000000040c097c24 */ /* 0x000fe4000f8e02ff */
[----:B------:R-:W-:Y:S02]  /*2c5d0*/  IMAD.MOV.U32 R5, RZ, RZ, R10 ;  /* 0x000000ffff057224 */ /* 0x000fe400078e000a */
[----:B0-----:R-:W-:Y:S02]  /*2c5e0*/  IMAD.MOV.U32 R7, RZ, RZ, R8 ;  /* 0x000000ffff077224 */ /* 0x001fe400078e0008 */
[----:B------:R-:W-:-:S03]  /*2c5f0*/  IMAD.WIDE.U32 R4, R216, UR4, R4 ;  /* 0x00000004d8047c25 */ /* 0x000fc6000f8e0004 */
[----:B----4-:R-:W0:Y:S01]  /*2c600*/  @P0 LDC R15, c[0x0][0xcec] ;  /* 0x00033b00ff0f0b82 */ /* 0x010e220000000800 */
[----:B------:R-:W-:Y:S01]  /*2c610*/  IMAD R9, R216, UR5, R9 ;  /* 0x00000005d8097c24 */ /* 0x000fe2000f8e0209 */
[----:B------:R-:W-:-:S03]  /*2c620*/  ULDC.64 UR4, c[0x0][0xc98] ;  /* 0x0003260000047ab9 */ /* 0x000fc60000000a00 */
[----:B------:R-:W-:-:S03]  /*2c630*/  IMAD.IADD R5, R5, 0x1, R9 ;  /* 0x0000000105057824 */ /* 0x000fc600078e0209 */
[----:B------:R-:W1:Y:S01]  /*2c640*/  @P0 LDC R21, c[0x0][0xcf0] ;  /* 0x00033c00ff150b82 */ /* 0x000e620000000800 */
[----:B------:R-:W-:-:S04]  /*2c650*/  IMAD.WIDE.U32 R4, R13, UR4, R4 ;  /* 0x000000040d047c25 */ /* 0x000fc8000f8e0004 */
[----:B0-----:R-:W-:-:S05]  /*2c660*/  @P0 IMAD.HI.U32 R6, R8, R15, RZ ;  /* 0x0000000f08060227 */ /* 0x001fca00078e00ff */
[----:B-1----:R-:W-:Y:S01]  /*2c670*/  @P0 SHF.R.U32.HI R7, RZ, R21, R6 ;  /* 0x00000015ff070219 */ /* 0x002fe20000011606 */
        /* <DEDUP_REMOVED lines=18> */
.L_x_6898:
[----:B------:R-:W-:Y:S05]  /*2c7a0*/  BSYNC B1 ;  /* 0x0000000000017941 */ /* 0x000fea0003800000 */
.L_x_6897:
[----:B01----:R-:W5:Y:S01]  /*2c7b0*/  LDL R7, [R1+0x424] ;  /* 0x0004240001077983 */ /* 0x003f620000100800 */
[----:B------:R-:W-:Y:S01]  /*2c7c0*/  ISETP.NE.AND P0, PT, R25, 0x1, PT ;  /* 0x000000011900780c */ /* 0x000fe20003f05270 */
[----:B------:R-:W0:Y:S01]  /*2c7d0*/  LDC R21, c[0x0][0xbc8] ;  /* 0x0002f200ff157b82 */ /* 0x000e220000000800 */
[----:B------:R-:W-:Y:S01]  /*2c7e0*/  ULDC.64 UR4, c[0x0][0xba0] ;  /* 0x0002e80000047ab9 */ /* 0x000fe20000000a00 */
[----:B------:R-:W-:Y:S01]  /*2c7f0*/  IMAD R27, R0, R25, RZ ;  /* 0x00000019001b7224 */ /* 0x000fe200078e02ff */
[----:B------:R-:W-:Y:S01]  /*2c800*/  BSSY B1, `(.L_x_6899) ;  /* 0x0000067000017945 */ /* 0x000fe20003800000 */
[----:B------:R-:W-:Y:S02]  /*2c810*/  IMAD R6, R10, UR4, RZ ;  /* 0x000000040a067c24 */ /* 0x000fe4000f8e02ff */
[----:B------:R-:W-:-:S04]  /*2c820*/  IMAD.WIDE.U32 R4, R3, UR4, RZ ;  /* 0x0000000403047c25 */ /* 0x000fc8000f8e00ff */
[----:B------:R-:W-:Y:S01]  /*2c830*/  IMAD R3, R3, UR5, R6 ;  /* 0x0000000503037c24 */ /* 0x000fe2000f8e0206 */
[----:B------:R-:W-:Y:S01]  /*2c840*/  ULDC.64 UR4, c[0x0][0xbe8] ;  /* 0x0002fa0000047ab9 */ /* 0x000fe20000000a00 */
[----:B------:R-:W1:Y:S02]  /*2c850*/  @P0 LDC R9, c[0x0][0xcec] ;  /* 0x00033b00ff090b82 */ /* 0x000e640000000800 */
[----:B------:R-:W-:Y:S02]  /*2c860*/  IMAD.IADD R5, R5, 0x1, R3 ;  /* 0x0000000105057824 */ /* 0x000fe400078e0203 */
[----:B------:R-:W-:Y:S02]  /*2c870*/  IMAD R3, R12, UR4, RZ ;  /* 0x000000040c037c24 */ /* 0x000fe4000f8e02ff */
[C---:B------:R-:W-:Y:S02]  /*2c880*/  IMAD.WIDE.U32 R4, R216.reuse, UR4, R4 ;  /* 0x00000004d8047c25 */ /* 0x040fe4000f8e0004 */
[----:B------:R-:W2:Y:S02]  /*2c890*/  @P0 LDC R11, c[0x0][0xcf0] ;  /* 0x00033c00ff0b0b82 */ /* 0x000ea40000000800 */
[----:B------:R-:W-:Y:S01]  /*2c8a0*/  IMAD R3, R216, UR5, R3 ;  /* 0x00000005d8037c24 */ /* 0x000fe2000f8e0203 */
[----:B------:R-:W-:Y:S01]  /*2c8b0*/  ULDC.64 UR4, c[0x0][0xbf0] ;  /* 0x0002fc0000047ab9 */ /* 0x000fe20000000a00 */
[----:B0-----:R-:W-:-:S02]  /*2c8c0*/  ISETP.GE.AND P1, PT, R214, R21, PT ;  /* 0x00000015d600720c */ /* 0x001fc40003f26270 */
[----:B------:R-:W-:Y:S01]  /*2c8d0*/  IMAD.IADD R5, R5, 0x1, R3 ;  /* 0x0000000105057824 */ /* 0x000fe200078e0203 */
[-C--:B------:R-:W-:Y:S01]  /*2c8e0*/  ISETP.GE.AND P2, PT, R215, R21.reuse, PT ;  /* 0x00000015d700720c */ /* 0x080fe20003f46270 */
[----:B------:R-:W-:Y:S01]  /*2c8f0*/  IMAD R3, R14, UR4, RZ ;  /* 0x000000040e037c24 */ /* 0x000fe2000f8e02ff */
[----:B------:R-:W-:Y:S01]  /*2c900*/  SEL R10, RZ, 0xffffffff, P1 ;  /* 0xffffffffff0a7807 */ /* 0x000fe20000800000 */
[----:B------:R-:W-:Y:S01]  /*2c910*/  IMAD.WIDE.U32 R4, R13, UR4, R4 ;  /* 0x000000040d047c25 */ /* 0x000fe2000f8e0004 */
[----:B------:R-:W-:-:S03]  /*2c920*/  ISETP.GE.AND P1, PT, R212, R21, PT ;  /* 0x00000015d400720c */ /* 0x000fc60003f26270 */
[----:B------:R-:W-:Y:S01]  /*2c930*/  IMAD R3, R13, UR5, R3 ;  /* 0x000000050d037c24 */ /* 0x000fe2000f8e0203 */
[----:B------:R-:W-:Y:S01]  /*2c940*/  ULDC.64 UR4, c[0x0][0xbe0] ;  /* 0x0002f80000047ab9 */ /* 0x000fe20000000a00 */
[----:B------:R-:W-:Y:S02]  /*2c950*/  IMAD.SHL.U32 R10, R10, 0x2, RZ ;  /* 0x000000020a0a7824 */ /* 0x000fe400078e00ff */
[----:B------:R-:W-:Y:S02]  /*2c960*/  IMAD.IADD R5, R5, 0x1, R3 ;  /* 0x0000000105057824 */ /* 0x000fe400078e0203 */
[----:B-----5:R-:W-:-:S04]  /*2c970*/  IMAD R7, R7, 0x20, R220 ;  /* 0x0000002007077824 */ /* 0x020fc800078e02dc */
[----:B------:R-:W-:Y:S01]  /*2c980*/  IMAD.IADD R8, R194, 0x1, R7 ;  /* 0x00000001c2087824 */ /* 0x000fe200078e0207 */
[----:B------:R-:W-:Y:S02]  /*2c990*/  SEL R7, RZ, 0x1, P2 ;  /* 0x00000001ff077807 */ /* 0x000fe40001000000 */
[----:B------:R-:W-:Y:S01]  /*2c9a0*/  ISETP.GE.AND P2, PT, R213, R21, PT ;  /* 0x00000015d500720c */ /* 0x000fe20003f46270 */
[----:B-1----:R-:W-:Y:S01]  /*2c9b0*/  @P0 IMAD.HI.U32 R6, R8, R9, RZ ;  /* 0x0000000908060227 */ /* 0x002fe200078e00ff */
[----:B------:R-:W-:Y:S02]  /*2c9c0*/  LOP3.LUT R9, R10, 0x2, R7, 0xe2, !PT ;  /* 0x000000020a097812 */ /* 0x000fe400078ee207 */
[----:B------:R-:W-:Y:S01]  /*2c9d0*/  SEL R10, RZ, 0xffffffff, P2 ;  /* 0xffffffffff0a7807 */ /* 0x000fe20001000000 */
[----:B------:R-:W-:Y:S01]  /*2c9e0*/  IMAD.MOV.U32 R3, RZ, RZ, R8 ;  /* 0x000000ffff037224 */ /* 0x000fe200078e0008 */
[----:B--2---:R-:W-:Y:S02]  /*2c9f0*/  @P0 SHF.R.U32.HI R3, RZ, R11, R6 ;  /* 0x0000000bff030219 */ /* 0x004fe40000011606 */
[----:B------:R-:W-:Y:S01]  /*2ca00*/  SEL R11, RZ, 0xffffffff, P1 ;  /* 0xffffffffff0b7807 */ /* 0x000fe20000800000 */
[----:B------:R-:W-:Y:S01]  /*2ca10*/  IMAD.SHL.U32 R10, R10, 0x4, RZ ;  /* 0x000000040a0a7824 */ /* 0x000fe200078e00ff */
[--C-:B------:R-:W-:Y:S01]  /*2ca20*/  SHF.R.S32.HI R6, RZ, 0x1f, R3.reuse ;  /* 0x0000001fff067819 */ /* 0x100fe20000011403 */
[----:B------:R-:W-:Y:S01]  /*2ca30*/  IMAD.MOV R7, RZ, RZ, -R3 ;  /* 0x000000ffff077224 */ /* 0x000fe200078e0a03 */
[-C--:B------:R-:W-:Y:S01]  /*2ca40*/  ISETP.GE.AND P0, PT, R211, R21.reuse, PT ;  /* 0x00000015d300720c */ /* 0x080fe20003f06270 */
[----:B------:R-:W-:Y:S01]  /*2ca50*/  IMAD.SHL.U32 R11, R11, 0x8, RZ ;  /* 0x000000080b0b7824 */ /* 0x000fe200078e00ff */
[----:B------:R-:W-:Y:S01]  /*2ca60*/  LOP3.LUT R0, R10, 0x4, R9, 0xe2, !PT ;  /* 0x000000040a007812 */ /* 0x000fe200078ee209 */
[----:B------:R-:W-:Y:S01]  /*2ca70*/  IMAD R6, R6, UR4, RZ ;  /* 0x0000000406067c24 */ /* 0x000fe2000f8e02ff */
[----:B------:R-:W-:Y:S01]  /*2ca80*/  ISETP.GE.AND P2, PT, R217, R21, PT ;  /* 0x00000015d900720c */ /* 0x000fe20003f46270 */
[----:B------:R-:W-:-:S02]  /*2ca90*/  IMAD R7, R25, R7, R8 ;  /* 0x0000000719077224 */ /* 0x000fc400078e0208 */
[C---:B------:R-:W-:Y:S01]  /*2caa0*/  IMAD R9, R3.reuse, UR5, R6 ;  /* 0x0000000503097c24 */ /* 0x040fe2000f8e0206 */
[----:B------:R-:W-:Y:S01]  /*2cab0*/  SEL R6, RZ, 0xffffffff, P0 ;  /* 0xffffffffff067807 */ /* 0x000fe20000000000 */
[----:B------:R-:W-:Y:S01]  /*2cac0*/  IMAD.WIDE.U32 R4, R3, UR4, R4 ;  /* 0x0000000403047c25 */ /* 0x000fe2000f8e0004 */
[----:B------:R-:W-:Y:S01]  /*2cad0*/  LOP3.LUT R3, R11, 0x8, R0, 0xe2, !PT ;  /* 0x000000080b037812 */ /* 0x000fe200078ee200 */
[----:B------:R-:W-:Y:S01]  /*2cae0*/  ULDC.64 UR4, c[0x0][0xbd8] ;  /* 0x0002f60000047ab9 */ /* 0x000fe20000000a00 */
[----:B------:R-:W-:Y:S01]  /*2caf0*/  SHF.R.S32.HI R0, RZ, 0x1f, R7 ;  /* 0x0000001fff007819 */ /* 0x000fe20000011407 */
[----:B------:R-:W-:Y:S01]  /*2cb00*/  IMAD.SHL.U32 R6, R6, 0x10, RZ ;  /* 0x0000001006067824 */ /* 0x000fe200078e00ff */
[----:B------:R-:W-:Y:S01]  /*2cb10*/  ISETP.GE.AND P0, PT, R210, R21, PT ;  /* 0x00000015d200720c */ /* 0x000fe20003f06270 */
[----:B------:R-:W-:Y:S02]  /*2cb20*/  IMAD.IADD R5, R5, 0x1, R9 ;  /* 0x0000000105057824 */ /* 0x000fe400078e0209 */
[----:B------:R-:W-:Y:S01]  /*2cb30*/  IMAD R0, R0, UR4, RZ ;  /* 0x0000000400007c24 */ /* 0x000fe2000f8e02ff */
[----:B------:R-:W-:Y:S01]  /*2cb40*/  LOP3.LUT R6, R6, 0x10, R3, 0xe2, !PT ;  /* 0x0000001006067812 */ /* 0x000fe200078ee203 */
[----:B------:R-:W-:Y:S01]  /*2cb50*/  IMAD.WIDE.U32 R4, R7, UR4, R4 ;  /* 0x0000000407047c25 */ /* 0x000fe2000f8e0004 */
[----:B------:R-:W-:-:S02]  /*2cb60*/  SEL R8, RZ, 0xffffffff, P0 ;  /* 0xffffffffff087807 */ /* 0x000fc40000000000 */
[----:B------:R-:W-:Y:S01]  /*2cb70*/  ISETP.GE.AND P0, PT, R218, R21, PT ;  /* 0x00000015da00720c */ /* 0x000fe20003f06270 */
[----:B------:R-:W-:Y:S01]  /*2cb80*/  IMAD R3, R7, UR5, R0 ;  /* 0x0000000507037c24 */ /* 0x000fe2000f8e0200 */
[----:B------:R-:W-:Y:S01]  /*2cb90*/  ULDC.64 UR4, c[0x0][0xb80] ;  /* 0x0002e00000047ab9 */ /* 0x000fe20000000a00 */
[----:B------:R-:W-:Y:S01]  /*2cba0*/  IMAD.IADD R0, R220, 0x1, R194 ;  /* 0x00000001dc007824 */ /* 0x000fe200078e02c2 */
[----:B------:R-:W-:Y:S01]  /*2cbb0*/  SEL R7, RZ, 0x40, P0 ;  /* 0x00000040ff077807 */ /* 0x000fe20000000000 */
[----:B------:R-:W-:Y:S01]  /*2cbc0*/  IMAD.SHL.U32 R9, R8, 0x20, RZ ;  /* 0x0000002008097824 */ /* 0x000fe200078e00ff */
[----:B------:R-:W-:Y:S01]  /*2cbd0*/  LEA R20, P1, R4, UR4, 0x1 ;  /* 0x0000000404147c11 */ /* 0x000fe2000f8208ff */
[----:B------:R-:W-:Y:S01]  /*2cbe0*/  IMAD.IADD R3, R5, 0x1, R3 ;  /* 0x0000000105037824 */ /* 0x000fe200078e0203 */
[----:B------:R-:W-:Y:S02]  /*2cbf0*/  ISETP.GE.AND P0, PT, R0, R27, PT ;  /* 0x0000001b0000720c */ /* 0x000fe40003f06270 */
[----:B------:R-:W-:-:S02]  /*2cc00*/  LOP3.LUT R6, R9, 0x20, R6, 0xe2, !PT ;  /* 0x0000002009067812 */ /* 0x000fc400078ee206 */
[----:B------:R-:W-:Y:S02]  /*2cc10*/  LEA.HI.X R3, R4, UR5, R3, 0x1, P1 ;  /* 0x0000000504037c11 */ /* 0x000fe400088f0c03 */
[----:B------:R-:W-:Y:S02]  /*2cc20*/  LOP3.LUT R22, R6, R7, RZ, 0xfc, !PT ;  /* 0x0000000706167212 */ /* 0x000fe400078efcff */
[----:B------:R-:W-:Y:S01]  /*2cc30*/  SEL R5, RZ, 0x80, P2 ;  /* 0x00000080ff057807 */ /* 0x000fe20001000000 */
[----:B------:R0:W1:Y:S03]  /*2cc40*/  SHFL.IDX PT, R6, R20, RZ, 0x181f ;  /* 0x00181fff14067589 */ /* 0x00006600000e0000 */
[----:B------:R-:W-:Y:S01]  /*2cc50*/  LOP3.LUT R24, R22, R5, RZ, 0xfc, !PT ;  /* 0x0000000516187212 */ /* 0x000fe200078efcff */
[----:B------:R0:W2:Y:S01]  /*2cc60*/  SHFL.IDX PT, R7, R3, RZ, 0x181f ;  /* 0x00181fff03077589 */ /* 0x0000a200000e0000 */
[----:B------:R-:W-:Y:S05]  /*2cc70*/  @P0 BRA `(.L_x_6900) ;  /* 0x00000000007c0947 */ /* 0x000fea0003800000 */
[-C--:B------:R-:W-:Y:S02]  /*2cc80*/  ISETP.GE.AND P2, PT, R214, R21.reuse, PT ;  /* 0x00000015d600720c */ /* 0x080fe40003f46270 */
[-C--:B------:R-:W-:Y:S02]  /*2cc90*/  ISETP.GE.AND P1, PT, R215, R21.reuse, PT ;  /* 0x00000015d700720c */ /* 0x080fe40003f26270 */
[-C--:B------:R-:W-:Y:S02]  /*2cca0*/  ISETP.GE.AND P5, PT, R213, R21.reuse, PT ;  /* 0x00000015d500720c */ /* 0x080fe40003fa6270 */
[----:B------:R-:W-:-:S07]  /*2ccb0*/  ISETP.GE.AND P3, PT, R212, R21, PT ;  /* 0x00000015d400720c */ /* 0x000fce0003f66270 */
[CC--:B-1----:R-:W-:Y:S02]  /*2ccc0*/  @!P2 LEA R8, P0, R214.reuse, R6.reuse, 0x1 ;  /* 0x00000006d608a211 */ /* 0x0c2fe400078008ff */
[----:B--2---:R-:W-:Y:S02]  /*2ccd0*/  @!P1 IMAD.WIDE R4, R215, 0x2, R6 ;  /* 0x00000002d7049825 */ /* 0x004fe400078e0206 */
        /* <DEDUP_REMOVED lines=12> */
[----:B-1----:R-:W-:-:S02]  /*2cda0*/  @!P1 LEA R8, P6, R210, R6, 0x1 ;  /* 0x00000006d2089211 */ /* 0x002fc400078c08ff */
[CC--:B------:R-:W-:Y:S01]  /*2cdb0*/  @!P2 LEA R4, P5, R211.reuse, R6.reuse, 0x1 ;  /* 0x00000006d304a211 */ /* 0x0c0fe200078a08ff */
[----:B------:R2:W-:Y:S01]  /*2cdc0*/  @!P3 ST.E.128 desc[UR46][R12.64], RZ ;  /* 0x000000ff0c00b985 */ /* 0x0005e2000c101d2e */
[-C--:B------:R-:W-:Y:S02]  /*2cdd0*/  @P0 LEA R14, P3, R218, R6.reuse, 0x1 ;  /* 0x00000006da0e0211 */ /* 0x080fe400078608ff */
[-C--:B------:R-:W-:Y:S02]  /*2cde0*/  @!P2 LEA.HI.X R5, R211, R7.reuse, R225, 0x1, P5 ;  /* 0x00000007d305a211 */ /* 0x080fe400028f0ce1 */
[----:B------:R-:W-:Y:S02]  /*2cdf0*/  @P4 LEA R6, P5, R217, R6, 0x1 ;  /* 0x00000006d9064211 */ /* 0x000fe400078a08ff */
[-C--:B------:R-:W-:Y:S01]  /*2ce00*/  @!P1 LEA.HI.X R9, R210, R7.reuse, R224, 0x1, P6 ;  /* 0x00000007d2099211 */ /* 0x080fe200030f0ce0 */
[----:B------:R2:W-:Y:S01]  /*2ce10*/  @!P2 ST.E.128 desc[UR46][R4.64], RZ ;  /* 0x000000ff0400a985 */ /* 0x0005e2000c101d2e */
[----:B----4-:R-:W-:-:S02]  /*2ce20*/  @P0 LEA.HI.X R15, R218, R7, R223, 0x1, P3 ;  /* 0x00000007da0f0211 */ /* 0x010fc400018f0cdf */
[----:B------:R-:W-:Y:S01]  /*2ce30*/  @P4 LEA.HI.X R7, R217, R7, R222, 0x1, P5 ;  /* 0x00000007d9074211 */ /* 0x000fe200028f0cde */
[----:B------:R2:W-:Y:S04]  /*2ce40*/  @!P1 ST.E.128 desc[UR46][R8.64], RZ ;  /* 0x000000ff08009985 */ /* 0x0005e8000c101d2e */
[----:B------:R2:W-:Y:S04]  /*2ce50*/  @P0 ST.E.128 desc[UR46][R14.64], RZ ;  /* 0x000000ff0e000985 */ /* 0x0005e8000c101d2e */
[----:B------:R2:W-:Y:S02]  /*2ce60*/  @P4 ST.E.128 desc[UR46][R6.64], RZ ;  /* 0x000000ff06004985 */ /* 0x0005e4000c101d2e */
.L_x_6900:
[----:B------:R-:W-:Y:S05]  /*2ce70*/  BSYNC B1 ;  /* 0x0000000000017941 */ /* 0x000fea0003800000 */
.L_x_6899:
[----:B------:R-:W-:Y:S01]  /*2ce80*/  VIADD R0, R0, 0x20 ;  /* 0x0000002000007836 */ /* 0x000fe20000000000 */
[----:B--2---:R2:W0:Y:S04]  /*2ce90*/  SHFL.IDX PT, R7, R3, 0x1, 0x181f ;  /* 0x00381f0003077f89 */ /* 0x00442800000e0000 */
[----:B------:R-:W-:Y:S01]  /*2cea0*/  ISETP.GE.AND P0, PT, R0, R27, PT ;  /* 0x0000001b0000720c */ /* 0x000fe20003f06270 */
[----:B-1----:R2:W1:-:S12]  /*2ceb0*/  SHFL.IDX PT, R6, R20, 0x1, 0x181f ;  /* 0x00381f0014067f89 */ /* 0x00245800000e0000 */
[----:B--2---:R-:W-:Y:S05]  /*2cec0*/  @P0 BRA `(.L_x_6895) ;  /* 0x00000000007c0947 */ /* 0x004fea0003800000 */
[-C--:B------:R-:W-:Y:S02]  /*2ced0*/  ISETP.GE.AND P6, PT, R215, R21.reuse, PT ;  /* 0x00000015d700720c */ /* 0x080fe40003fc6270 */
[-C--:B------:R-:W-:Y:S02]  /*2cee0*/  ISETP.GE.AND P5, PT, R214, R21.reuse, PT ;  /* 0x00000015d600720c */ /* 0x080fe40003fa6270 */
[-C--:B------:R-:W-:Y:S02]  /*2cef0*/  ISETP.GE.AND P4, PT, R213, R21.reuse, PT ;  /* 0x00000015d500720c */ /* 0x080fe40003f86270 */
[-C--:B------:R-:W-:Y:S02]  /*2cf00*/  ISETP.GE.AND P3, PT, R212, R21.reuse, PT ;  /* 0x00000015d400720c */ /* 0x080fe40003f66270 */
[-C--:B------:R-:W-:Y:S02]  /*2cf10*/  ISETP.GE.AND P2, PT, R211, R21.reuse, PT ;  /* 0x00000015d300720c */ /* 0x080fe40003f46270 */
[----:B------:R-:W-:-:S03]  /*2cf20*/  ISETP.GE.AND P1, PT, R210, R21, PT ;  /* 0x00000015d200720c */ /* 0x000fc60003f26270 */
[----:B01----:R-:W-:Y:S02]  /*2cf30*/  @!P6 IMAD.WIDE R4, R215, 0x2, R6 ;  /* 0x00000002d704e825 */ /* 0x003fe400078e0206 */
[----:B------:R-:W-:-:S03]  /*2cf40*/  @!P5 LEA R8, P0, R214, R6, 0x1 ;  /* 0x00000006d608d211 */ /* 0x000fc600078008ff */
[----:B------:R0:W-:Y:S01]  /*2cf50*/  @!P6 ST.E.128 desc[UR46][R4.64], RZ ;  /* 0x000000ff0400e985 */ /* 0x0001e2000c101d2e */
[CC--:B------:R-:W-:Y:S02]  /*2cf60*/  @!P4 LEA R10, P6, R213.reuse, R6.reuse, 0x1 ;  /* 0x00000006d50ac211 */ /* 0x0c0fe400078c08ff */
        /* <DEDUP_REMOVED lines=10> */
[-C--:B----4-:R-:W-:Y:S01]  /*2d010*/  @!P2 LEA.HI.X R15, R211, R7.reuse, R225, 0x1, P4 ;  /* 0x00000007d30fa211 */ /* 0x090fe200020f0ce1 */
        /* <DEDUP_REMOVED lines=10> */
.L_x_6895:
[----:B------:R-:W-:Y:S05]  /*2d0c0*/  BSYNC B0 ;  /* 0x0000000000007941 */ /* 0x000fea0003800000 */
.L_x_6889:
[----:B------:R-:W-:Y:S02]  /*2d0d0*/  ULDC UR4, c[0x0][0xd3c] ;  /* 0x00034f0000047ab9 */ /* 0x000fe40000000800 */
[----:B---3--:R-:W-:-:S13]  /*2d0e0*/  ISETP.GE.AND P0, PT, R115, UR4, PT ;  /* 0x0000000473007c0c */ /* 0x008fda000bf06270 */
[----:B------:R-:W-:Y:S05]  /*2d0f0*/  @!P0 BRA `(.L_x_6901) ;  /* 0xfffffd4400008947 */ /* 0x000fea000383ffff */
[----:B------:R-:W-:Y:S05]  /*2d100*/  BRA `(.L_x_6680) ;  /* 0x0000008800f47947 */ /* 0x000fea0003800000 */
.L_x_6678:
        /* <DEDUP_REMOVED lines=16> */
.L_x_6902:
        /* <DEDUP_REMOVED lines=37> */
[----:B------:R-:W0:Y:S01]  /*2d460*/  LDC R10, c[0x0][0xd3c] ;  /* 0x00034f00ff0a7b82 */ /* 0x000e220000000800 */
[----:B------:R-:W-:Y:S01]  /*2d470*/  IMAD.MOV.U32 R4, RZ, RZ, R3 ;  /* 0x000000ffff047224 */ /* 0x000fe200078e0003 */
[----:B------:R-:W-:Y:S01]  /*2d480*/  UMOV UR4, URZ ;  /* 0x0000003f00047c82 */ /* 0x000fe20008000000 */
[----:B------:R-:W-:Y:S01]  /*2d490*/  ULDC UR7, c[0x0][0xd3c] ;  /* 0x00034f0000077ab9 */ /* 0x000fe20000000800 */
[----:B------:R-:W-:-:S05]  /*2d4a0*/  ULDC UR5, c[0x0][0xd38] ;  /* 0x00034e0000057ab9 */ /* 0x000fca0000000800 */
.L_x_6908:
        /* <DEDUP_REMOVED lines=12> */
.L_x_6907:
[----:B------:R-:W-:Y:S05]  /*2d570*/  BSYNC B0 ;  /* 0x0000000000007941 */ /* 0x000fea0003800000 */
.L_x_6906:
        /* <DEDUP_REMOVED lines=20> */
.L_x_6904:
        /* <DEDUP_REMOVED lines=20> */
.L_x_6909:
        /* <DEDUP_REMOVED lines=59> */
.L_x_6905:
[----:B------:R-:W-:Y:S02]  /*2dbb0*/  IMAD.MOV.U32 R17, RZ, RZ, RZ ;  /* 0x000000ffff117224 */ /* 0x000fe400078e00ff */
[----:B------:R-:W-:Y:S02]  /*2dbc0*/  IMAD.U32 R16, RZ, RZ, UR6 ;  /* 0x00000006ff107e24 */ /* 0x000fe4000f8e00ff */
[----:B------:R-:W-:-:S07]  /*2dbd0*/  IMAD.MOV.U32 R18, RZ, RZ, RZ ;  /* 0x000000ffff127224 */ /* 0x000fce00078e00ff */
.L_x_6910:
[----:B------:R-:W-:-:S13]  /*2dbe0*/  ISETP.NE.AND P0, PT, R5, RZ, PT ;  /* 0x000000ff0500720c */ /* 0x000fda0003f05270 */
[----:B------:R-:W0:Y:S01]  /*2dbf0*/  @!P0 S2R R3, SR_CgaCtaId ;  /* 0x0000000000038919 */ /* 0x000e220000008800 */
[----:B------:R-:W-:-:S04]  /*2dc00*/  @!P0 MOV R0, 0x400 ;  /* 0x0000040000008802 */ /* 0x000fc80000000f00 */
[----:B0-----:R-:W-:-:S05]  /*2dc10*/  @!P0 LEA R0, R3, R0, 0x18 ;  /* 0x0000000003008211 */ /* 0x001fca00078ec0ff */
[----:B------:R0:W-:Y:S01]  /*2dc20*/  @!P0 STS.128 [R0+0x388d0], R16 ;  /* 0x0388d01000008388 */ /* 0x0001e20000000c00 */
[----:B------:R-:W-:Y:S06]  /*2dc30*/  BAR.ARV 0x5, 0x180 ;  /* 0x0146000000007b1d */ /* 0x000fec0000002000 */
.L_x_6903:
[----:B------:R2:W-:Y:S01]  /*2dc40*/  STL [R1+0x438], RZ ;  /* 0x000438ff01007387 */ /* 0x0005e20000100800 */
[----:B------:R-:W-:Y:S01]  /*2dc50*/  ULDC UR4, c[0x0][0xd3c] ;  /* 0x00034f0000047ab9 */ /* 0x000fe20000000800 */
[----:B------:R-:W-:Y:S01]  /*2dc60*/  UISETP.NE.AND UP0, UPT, UR41, URZ, UPT ;  /* 0x0000003f2900728c */ /* 0x000fe2000bf05270 */
[----:B-1----:R-:W-:Y:S01]  /*2dc70*/  ISETP.GE.AND P0, PT, R19, UR4, PT ;  /* 0x0000000413007c0c */ /* 0x002fe2000bf06270 */
[----:B------:R-:W-:Y:S01]  /*2dc80*/  UMOV UR36, 0x1 ;  /* 0x0000000100247882 */ /* 0x000fe20000000000 */
[----:B------:R-:W-:Y:S01]  /*2dc90*/  IMAD.MOV.U32 R28, RZ, RZ, 0x1 ;  /* 0x00000001ff1c7424 */ /* 0x000fe200078e00ff */
[----:B------:R-:W-:Y:S01]  /*2dca0*/  USEL UR36, UR36, 0x2, !UP0 ;  /* 0x0000000224247887 */ /* 0x000fe2000c000000 */
[----:B------:R-:W-:-:S09]  /*2dcb0*/  IMAD.MOV.U32 R25, RZ, RZ, RZ ;  /* 0x000000ffff197224 */ /* 0x000fd200078e00ff */
[----:B--2---:R-:W-:Y:S05]  /*2dcc0*/  @P0 BRA `(.L_x_6911) ;  /* 0x0000007c00280947 */ /* 0x004fea0003800000 */
[----:B------:R-:W1:Y:S01]  /*2dcd0*/  S2R R4, SR_TID.X ;  /* 0x0000000000047919 */ /* 0x000e620000002100 */
[----:B------:R-:W2:Y:S01]  /*2dce0*/  S2UR UR5, SR_CgaCtaId ;  /* 0x00000000000579c3 */ /* 0x000ea20000008800 */
[----:B------:R-:W-:Y:S01]  /*2dcf0*/  UMOV UR4, 0x400 ;  /* 0x0000040000047882 */ /* 0x000fe20000000000 */
[----:B------:R-:W-:Y:S01]  /*2dd00*/  BSSY B8, `(.L_x_6911) ;  /* 0x00007c6000087945 */ /* 0x000fe20003800000 */
[----:B------:R3:W-:Y:S01]  /*2dd10*/  STL [R1+0x438], RZ ;  /* 0x000438ff01007387 */ /* 0x0007e20000100800 */
[----:B------:R-:W-:Y:S01]  /*2dd20*/  IMAD.MOV.U32 R29, RZ, RZ, 0x1 ;  /* 0x00000001ff1d7424 */ /* 0x000fe200078e00ff */
[----:B------:R-:W-:Y:S01]  /*2dd30*/  CS2R R24, SRZ ;  /* 0x0000000000187805 */ /* 0x000fe2000001ff00 */
[----:B------:R-:W-:Y:S01]  /*2dd40*/  IMAD.MOV.U32 R28, RZ, RZ, 0x1 ;  /* 0x00000001ff1c7424 */ /* 0x000fe200078e00ff */
[----:B------:R-:W-:Y:S01]  /*2dd50*/  ULDC.64 UR44, c[0x0][0x198] ;  /* 0x00006600002c7ab9 */ /* 0x000fe20000000a00 */
[----:B------:R-:W-:Y:S01]  /*2dd60*/  ULOP3.LUT UR40, UR36, 0x2, URZ, 0xfc, !UPT ;  /* 0x0000000224287892 */ /* 0x000fe2000f8efc3f */
[----:B------:R-:W-:Y:S01]  /*2dd70*/  ULDC UR39, c[0x0][0xc] ;  /* 0x0000030000277ab9 */ /* 0x000fe20000000800 */
[----:B--2---:R-:W-:-:S06]  /*2dd80*/  ULEA UR4, UR5, UR4, 0x18 ;  /* 0x0000000405047291 */ /* 0x004fcc000f8ec03f */
[----:B------:R-:W-:Y:S01]  /*2dd90*/  IMAD.U32 R23, RZ, RZ, UR4 ;  /* 0x00000004ff177e24 */ /* 0x000fe2000f8e00ff */
[C---:B-1----:R-:W-:Y:S01]  /*2dda0*/  LOP3.LUT R3, R4.reuse, 0x7f, RZ, 0xc0, !PT ;  /* 0x0000007f04037812 */ /* 0x042fe200078ec0ff */
[----:B0-----:R-:W-:-:S04]  /*2ddb0*/  IMAD.SHL.U32 R0, R4, 0x8, RZ ;  /* 0x0000000804007824 */ /* 0x001fc800078e00ff */
[----:B------:R-:W-:Y:S01]  /*2ddc0*/  IMAD.SHL.U32 R37, R3, 0x8, RZ ;  /* 0x0000000803257824 */ /* 0x000fe200078e00ff */
[----:B------:R-:W-:Y:S02]  /*2ddd0*/  LOP3.LUT R2, R0, 0x1f8, RZ, 0xc0, !PT ;  /* 0x000001f800027812 */ /* 0x000fe400078ec0ff */
[----:B------:R-:W-:Y:S02]  /*2dde0*/  SHF.R.U32.HI R3, RZ, 0x3, R3 ;  /* 0x00000003ff037819 */ /* 0x000fe40000011603 */
[----:B------:R-:W-:Y:S02]  /*2ddf0*/  LOP3.LUT R2, R2, 0x38, R4, 0x78, !PT ;  /* 0x0000003802027812 */ /* 0x000fe400078e7804 */
[----:B------:R-:W-:Y:S02]  /*2de00*/  LOP3.LUT R0, R0, 0x38, RZ, 0xc0, !PT ;  /* 0x0000003800007812 */ /* 0x000fe400078ec0ff */
[----:B------:R-:W-:Y:S01]  /*2de10*/  LOP3.LUT R37, R2, 0x200, R37, 0xf8, !PT ;  /* 0x0000020002257812 */ /* 0x000fe200078ef825 */
[----:B------:R-:W-:Y:S01]  /*2de20*/  IMAD.SHL.U32 R2, R4, 0x10, RZ ;  /* 0x0000001004027824 */ /* 0x000fe200078e00ff */
[----:B------:R-:W-:-:S03]  /*2de30*/  LOP3.LUT R4, R0, 0x80, RZ, 0xfc, !PT ;  /* 0x0000008000047812 */ /* 0x000fc600078efcff */
[----:B------:R-:W-:Y:S01]  /*2de40*/  IMAD R26, R37, 0x2, R23 ;  /* 0x00000002251a7824 */ /* 0x000fe200078e0217 */
[----:B------:R-:W-:Y:S02]  /*2de50*/  LOP3.LUT R3, R3, 0x70, R2, 0xf8, !PT ;  /* 0x0000007003037812 */ /* 0x000fe400078ef802 */
[C---:B------:R-:W-:Y:S02]  /*2de60*/  LOP3.LUT R2, R0.reuse, 0x40, RZ, 0xfc, !PT ;  /* 0x0000004000027812 */ /* 0x040fe400078efcff */
[C---:B------:R-:W-:Y:S02]  /*2de70*/  LOP3.LUT R3, R0.reuse, 0xc0, RZ, 0xfc, !PT ;  /* 0x000000c000037812 */ /* 0x040fe400078efcff */
[C---:B------:R-:W-:Y:S02]  /*2de80*/  LOP3.LUT R2, R0.reuse, 0x100, RZ, 0xfc, !PT ;  /* 0x0000010000027812 */ /* 0x040fe400078efcff */
[C---:B------:R-:W-:Y:S02]  /*2de90*/  LOP3.LUT R3, R0.reuse, 0x140, RZ, 0xfc, !PT ;  /* 0x0000014000037812 */ /* 0x040fe400078efcff */
[----:B------:R-:W-:-:S02]  /*2dea0*/  LOP3.LUT R2, R0, 0x180, RZ, 0xfc, !PT ;  /* 0x0000018000027812 */ /* 0x000fc400078efcff */
[----:B---3--:R-:W-:-:S07]  /*2deb0*/  LOP3.LUT R0, R0, 0x1c0, RZ, 0xfc, !PT ;  /* 0x000001c000007812 */ /* 0x008fce00078efcff */
.L_x_7040:
[----:B------:R-:W-:Y:S05]  /*2dec0*/  YIELD ;  /* 0x0000000000007946 */ /* 0x000fea0003800000 */
[----:B------:R-:W-:Y:S01]  /*2ded0*/  ULDC.64 UR4, c[0x0][0xb20] ;  /* 0x0002c80000047ab9 */ /* 0x000fe20000000a00 */
[----:B------:R-:W-:Y:S01]  /*2dee0*/  IMAD.MOV.U32 R34, RZ, RZ, RZ ;  /* 0x000000ffff227224 */ /* 0x000fe200078e00ff */
[----:B------:R-:W-:Y:S01]  /*2def0*/  ISETP.NE.U32.AND P0, PT, RZ, UR4, PT ;  /* 0x00000004ff007c0c */ /* 0x000fe2000bf05070 */
[----:B------:R-:W0:Y:S01]  /*2df00*/  LDC.64 R4, c[0x0][0xaf8] ;  /* 0x0002be00ff047b82 */ /* 0x000e220000000a00 */
[----:B------:R-:W-:Y:S01]  /*2df10*/  IMAD.MOV.U32 R8, RZ, RZ, RZ ;  /* 0x000000ffff087224 */ /* 0x000fe200078e00ff */
[----:B------:R-:W-:Y:S01]  /*2df20*/  ULDC.64 UR6, c[0x0][0xb08] ;  /* 0x0002c20000067ab9 */ /* 0x000fe20000000a00 */
[----:B------:R-:W-:Y:S01]  /*2df30*/  ISETP.NE.AND.EX P0, PT, RZ, UR5, PT, P0 ;  /* 0x00000005ff007c0c */ /* 0x000fe2000bf05300 */
[----:B------:R-:W-:-:S12]  /*2df40*/  ULDC.64 UR4, c[0x0][0xb10] ;  /* 0x0002c40000047ab9 */ /* 0x000fd80000000a00 */
[----:B-1----:R-:W1:Y:S02]  /*2df50*/  @P0 LDC.64 R2, c[0x0][0xb20] ;  /* 0x0002c800ff020b82 */ /* 0x002e640000000a00 */
[----:B-1----:R-:W-:-:S05]  /*2df60*/  @P0 IMAD.WIDE R2, R19, 0x4, R2 ;  /* 0x0000000413020825 */ /* 0x002fca00078e0202 */
[----:B------:R1:W5:Y:S01]  /*2df70*/  @P0 LDG.E R34, desc[UR46][R2.64] ;  /* 0x0000002e02220981 */ /* 0x000362000c1e1900 */
[----:B------:R-:W-:Y:S01]  /*2df80*/  ISETP.NE.U32.AND P0, PT, RZ, UR4, PT ;  /* 0x00000004ff007c0c */ /* 0x000fe2000bf05070 */
[----:B0-----:R-:W-:Y:S01]  /*2df90*/  IMAD.WIDE R4, R19, 0x4, R4 ;  /* 0x0000000413047825 */ /* 0x001fe200078e0204 */
[----:B------:R-:W-:Y:S02]  /*2dfa0*/  ISETP.NE.U32.AND P1, PT, RZ, UR6, PT ;  /* 0x00000006ff007c0c */ /* 0x000fe4000bf25070 */
[----:B------:R-:W-:Y:S01]  /*2dfb0*/  ISETP.NE.AND.EX P2, PT, RZ, UR5, PT, P0 ;  /* 0x00000005ff007c0c */ /* 0x000fe2000bf45300 */
[----:B------:R-:W-:Y:S01]  /*2dfc0*/  ULDC.64 UR4, c[0x0][0xaf8] ;  /* 0x0002be0000047ab9 */ /* 0x000fe20000000a00 */
[----:B------:R-:W-:Y:S01]  /*2dfd0*/  ISETP.NE.AND.EX P1, PT, RZ, UR7, PT, P1 ;  /* 0x00000007ff007c0c */ /* 0x000fe2000bf25310 */
[----:B------:R-:W-:Y:S01]  /*2dfe0*/  IMAD.MOV.U32 R0, RZ, RZ, RZ ;  /* 0x000000ffff007224 */ /* 0x000fe200078e00ff */
[----:B------:R-:W-:Y:S01]  /*2dff0*/  ISETP.NE.U32.AND P0, PT, RZ, UR4, PT ;  /* 0x00000004ff007c0c */ /* 0x000fe2000bf05070 */
[----:B-1----:R-:W0:Y:S03]  /*2e000*/  LDC.64 R2, c[0x0][0xb08] ;  /* 0x0002c200ff027b82 */ /* 0x002e260000000a00 */
[----:B------:R-:W-:-:S05]  /*2e010*/  ISETP.NE.AND.EX P0, PT, RZ, UR5, PT, P0 ;  /* 0x00000005ff007c0c */ /* 0x000fca000bf05300 */
[----:B--23--:R-:W1:Y:S08]  /*2e020*/  @P2 LDC.64 R6, c[0x0][0xb10] ;  /* 0x0002c400ff062b82 */ /* 0x00ce700000000a00 */
[----:B------:R-:W2:Y:S01]  /*2e030*/  @P0 LDG.E R8, desc[UR46][R4.64] ;  /* 0x0000002e04080981 */ /* 0x000ea2000c1e1900 */
[----:B------:R-:W-:Y:S01]  /*2e040*/  ULDC UR4, c[0x0][0x288] ;  /* 0x0000a20000047ab9 */ /* 0x000fe20000000800 */
[----:B0-----:R-:W-:-:S05]  /*2e050*/  IMAD.WIDE R2, R19, 0x4, R2 ;  /* 0x0000000413027825 */ /* 0x001fca00078e0202 */
[----:B------:R-:W5:Y:S01]  /*2e060*/  @P1 LDG.E R0, desc[UR46][R2.64] ;  /* 0x0000002e02001981 */ /* 0x000f62000c1e1900 */
[----:B-1----:R-:W-:-:S03]  /*2e070*/  @P2 IMAD.WIDE R6, R19, 0x4, R6 ;  /* 0x0000000413062825 */ /* 0x002fc600078e0206 */
[----:B--2---:R0:W-:Y:S02]  /*2e080*/  STL [R1+0x418], R8 ;  /* 0x0004180801007387 */ /* 0x0041e40000100800 */
[----:B0-----:R-:W-:Y:S01]  /*2e090*/  IMAD.U32 R8, RZ, RZ, UR4 ;  /* 0x00000004ff087e24 */ /* 0x001fe2000f8e00ff */
[----:B------:R-:W-:-:S05]  /*2e0a0*/  ULDC.64 UR4, c[0x0][0x418] ;  /* 0x0001060000047ab9 */ /* 0x000fca0000000a00 */
        /* <DEDUP_REMOVED lines=18> */
.L_x_6912:
        /* <DEDUP_REMOVED lines=8> */
.L_x_6913:
        /* <DEDUP_REMOVED lines=9> */
.L_x_6914:
        /* <DEDUP_REMOVED lines=34> */
.L_x_6917:
[----:B------:R-:W-:-:S13]  /*2e500*/  ISETP.NE.AND P0, PT, R3, 0x1, PT ;  /* 0x000000010300780c */ /* 0x000fda0003f05270 */
[----:B------:R-:W0:Y:S02]  /*2e510*/  @P0 LDC.64 R4, c[0x0][0xae0] ;  /* 0x0002b800ff040b82 */ /* 0x000e240000000a00 */
[----:B0-----:R-:W-:-:S05]  /*2e520*/  @P0 IMAD.HI.U32 R4, R11, R4, RZ ;  /* 0x000000040b040227 */ /* 0x001fca00078e00ff */
[----:B------:R-:W-:-:S07]  /*2e530*/  @P0 SHF.R.U32.HI R11, RZ, R5, R4 ;  /* 0x00000005ff0b0219 */ /* 0x000fce0000011604 */
.L_x_6918:
[----:B------:R-:W-:Y:S05]  /*2e540*/  BSYNC B0 ;  /* 0x0000000000007941 */ /* 0x000fea0003800000 */
.L_x_6916:
[----:B------:R-:W-:-:S05]  /*2e550*/  IMAD R11, R11, R3, R3 ;  /* 0x000000030b0b7224 */ /* 0x000fca00078e0203 */
[----:B------:R-:W-:-:S07]  /*2e560*/  VIMNMX R2, R2, R11, PT ;  /* 0x0000000b02027248 */ /* 0x000fce0003fe0100 */
.L_x_6915:
        /* <DEDUP_REMOVED lines=20> */
.L_x_6921:
[----:B------:R-:W-:-:S13]  /*2e6b0*/  ISETP.NE.AND P0, PT, R3, 0x1, PT ;  /* 0x000000010300780c */ /* 0x000fda0003f05270 */
[----:B------:R-:W0:Y:S02]  /*2e6c0*/  @P0 LDC.64 R4, c[0x0][0xae0] ;  /* 0x0002b800ff040b82 */ /* 0x000e240000000a00 */
[----:B0-----:R-:W-:-:S05]  /*2e6d0*/  @P0 IMAD.HI.U32 R4, R12, R4, RZ ;  /* 0x000000040c040227 */ /* 0x001fca00078e00ff */
[----:B------:R-:W-:-:S07]  /*2e6e0*/  @P0 SHF.R.U32.HI R12, RZ, R5, R4 ;  /* 0x00000005ff0c0219 */ /* 0x000fce0000011604 */
.L_x_6922:
[----:B------:R-:W-:Y:S05]  /*2e6f0*/  BSYNC B0 ;  /* 0x0000000000007941 */ /* 0x000fea0003800000 */
.L_x_6920:
[----:B------:R-:W-:-:S05]  /*2e700*/  IMAD R3, R12, R3, RZ ;  /* 0x000000030c037224 */ /* 0x000fca00078e02ff */
[----:B------:R-:W-:-:S07]  /*2e710*/  VIMNMX R11, R11, R3, !PT ;  /* 0x000000030b0b7248 */ /* 0x000fce0007fe0100 */
.L_x_6919:
        /* <DEDUP_REMOVED lines=31> */
.L_x_7094:
[----:B-1----:R-:W-:Y:S02]  /*2e910*/  ISETP.NE.AND P0, PT, R14, RZ, PT ;  /* 0x000000ff0e00720c */ /* 0x002fe40003f05270 */
[----:B------:R-:W-:-:S11]  /*2e920*/  PLOP3.LUT P6, PT, PT, PT, PT, 0x8, 0x0 ;  /* 0x000000000000781c */ /* 0x000fd60003fce170 */
[----:B------:R-:W-:Y:S05]  /*2e930*/  @P0 BRA `(.L_x_6926) ;  /* 0x00000000000c0947 */ /* 0x000fea0003800000 */
[----:B------:R-:W-:-:S03]  /*2e940*/  UMOV UR4, 0xffffffff ;  /* 0xffffffff00047882 */ /* 0x000fc60000000000 */
[----:B------:R-:W-:Y:S05]  /*2e950*/  BRA.DIV UR4, `(.L_x_6927) ;  /* 0x0000008604307947 */ /* 0x000fea000b800000 */
[----:B------:R-:W-:-:S13]  /*2e960*/  ELECT P6, URZ, PT ;  /* 0x00000000003f782f */ /* 0x000fda00038c0000 */
.L_x_6926:
        /* <DEDUP_REMOVED lines=9> */
.L_x_7097:
[----:B------:R-:W-:Y:S05]  /*2ea00*/  BSYNC B1 ;  /* 0x0000000000017941 */ /* 0x000fea0003800000 */
.L_x_6928:
[----:B------:R-:W-:Y:S04]  /*2ea10*/  BSSY B1, `(.L_x_6930) ;  /* 0x00000b7000017945 */ /* 0x000fe80003800000 */
[----:B------:R-:W-:Y:S05]  /*2ea20*/  @!P6 BRA `(.L_x_6931) ;  /* 0x0000000800d4e947 */ /* 0x000fea0003800000 */
[----:B------:R-:W1:Y:S01]  /*2ea30*/  S2R R7, SR_TID.X ;  /* 0x0000000000077919 */ /* 0x000e620000002100 */
[----:B0-----:R-:W-:Y:S01]  /*2ea40*/  IMAD R3, R24, 0x8, R23 ;  /* 0x0000000818037824 */ /* 0x001fe200078e0217 */
[----:B------:R-:W-:Y:S01]  /*2ea50*/  BSSY B2, `(.L_x_6932) ;  /* 0x0000006000027945 */ /* 0x000fe20003800000 */
[----:B-1----:R-:W-:Y:S02]  /*2ea60*/  LOP3.LUT R10, R7, 0x7f, RZ, 0xc0, !PT ;  /* 0x0000007f070a7812 */ /* 0x002fe400078ec0ff */
[----:B------:R-:W-:Y:S02]  /*2ea70*/  SHF.L.U32 R7, R29, 0x1f, RZ ;  /* 0x0000001f1d077819 */ /* 0x000fe400000006ff */
[----:B------:R-:W-:Y:S02]  /*2ea80*/  ISETP.NE.AND P1, PT, R10, RZ, PT ;  /* 0x000000ff0a00720c */ /* 0x000fe40003f25270 */
[----:B------:R-:W0:Y:S02]  /*2ea90*/  SYNCS.PHASECHK.TRANS64.TRYWAIT P0, [R3+URZ+0x388a0], R7 ;  /* 0x0388a007030075a7 */ /* 0x000e24000800017f */
[----:B0-----:R-:W-:Y:S09]  /*2eaa0*/  @!P0 BRA `(.L_x_6933) ;  /* 0x0000008400108947 */ /* 0x001ff20003800000 */
.L_x_7098:
[----:B------:R-:W-:Y:S05]  /*2eab0*/  BSYNC B2 ;  /* 0x0000000000027941 */ /* 0x000fea0003800000 */
.L_x_6932:
[----:B------:R-:W-:Y:S04]  /*2eac0*/  BSSY B2, `(.L_x_6934) ;  /* 0x0000009000027945 */ /* 0x000fe80003800000 */
[----:B------:R-:W-:Y:S05]  /*2ead0*/  @P1 BRA `(.L_x_6935) ;  /* 0x00000000001c1947 */ /* 0x000fea0003800000 */
[----:B------:R-:W1:Y:S02]  /*2eae0*/  S2R R10, SR_TID.X ;  /* 0x00000000000a7919 */ /* 0x000e640000002100 */
[----:B-1----:R-:W-:Y:S01]  /*2eaf0*/  LOP3.LUT R11, R10, 0x1f, RZ, 0xc0, !PT ;  /* 0x0000001f0a0b7812 */ /* 0x002fe200078ec0ff */
[----:B------:R-:W-:-:S03]  /*2eb00*/  IMAD.MOV.U32 R10, RZ, RZ, 0x2000 ;  /* 0x00002000ff0a7424 */ /* 0x000fc600078e00ff */
[----:B------:R-:W-:Y:S01]  /*2eb10*/  ISETP.NE.AND P0, PT, R11, RZ, PT ;  /* 0x000000ff0b00720c */ /* 0x000fe20003f05270 */
[----:B------:R1:W-:-:S12]  /*2eb20*/  SYNCS.ARRIVE.TRANS64 RZ, [R3+URZ+0x38890], R10 ;  /* 0x0388900a03ff79a7 */ /* 0x0003d8000800003f */
[----:B-1----:R-:W-:Y:S05]  /*2eb30*/  @!P0 BRA `(.L_x_6935) ;  /* 0x0000000000048947 */ /* 0x002fea0003800000 */
[----:B------:R-:W-:Y:S01]  /*2eb40*/  BPT.TRAP 0x1 ;  /* 0x000000040000795c */ /* 0x000fe20000300000 */
.L_x_6935:
[----:B------:R-:W-:Y:S05]  /*2eb50*/  BSYNC B2 ;  /* 0x0000000000027941 */ /* 0x000fea0003800000 */
.L_x_6934:
        /* <DEDUP_REMOVED lines=12> */
.L_x_6936:
        /* <DEDUP_REMOVED lines=13> */
.L_x_7099:
[----:B------:R-:W-:Y:S05]  /*2ecf0*/  BSYNC B2 ;  /* 0x0000000000027941 */ /* 0x000fea0003800000 */
.L_x_6937:
        /* <DEDUP_REMOVED lines=11> */
.L_x_6940:
[----:B------:R-:W-:Y:S05]  /*2edb0*/  BSYNC B2 ;  /* 0x0000000000027941 */ /* 0x000fea0003800000 */
.L_x_6939:
        /* <DEDUP_REMOVED lines=9> */
.L_x_6941:
        /* <DEDUP_REMOVED lines=15> */
.L_x_6942:
        /* <DEDUP_REMOVED lines=15> */
.L_x_6943:
        /* <DEDUP_REMOVED lines=15> */
.L_x_6944:
        /* <DEDUP_REMOVED lines=15> */
.L_x_6945:
        /* <DEDUP_REMOVED lines=15> */
.L_x_6946:
        /* <DEDUP_REMOVED lines=15> */
.L_x_6947:
        /* <DEDUP_REMOVED lines=15> */
.L_x_6948:
        /* <DEDUP_REMOVED lines=10> */
.L_x_6931:
[----:B------:R-:W-:Y:S05]  /*2f580*/  BSYNC B1 ;  /* 0x0000000000017941 */ /* 0x000fea0003800000 */
.L_x_6930:
        /* <DEDUP_REMOVED lines=9> */
.L_x_6968:
[----:B------:R-:W-:Y:S05]  /*2f620*/  YIELD ;  /* 0x0000000000007946 */ /* 0x000fea0003800000 */
[----:B------:R-:W-:Y:S04]  /*2f630*/  BSSY B1, `(.L_x_6949) ;  /* 0x00000b6000017945 */ /* 0x000fe80003800000 */
[----:B------:R-:W-:Y:S05]  /*2f640*/  @!P6 BRA `(.L_x_6950) ;  /* 0x0000000800d0e947 */ /* 0x000fea0003800000 */
[----:B------:R-:W0:Y:S01]  /*2f650*/  S2R R2, SR_TID.X ;  /* 0x0000000000027919 */ /* 0x000e220000002100 */
[----:B------:R-:W-:Y:S01]  /*2f660*/  IMAD R10, R24, 0x8, R23 ;  /* 0x00000008180a7824 */ /* 0x000fe200078e0217 */
[----:B------:R-:W-:Y:S01]  /*2f670*/  BSSY B2, `(.L_x_6951) ;  /* 0x0000006000027945 */ /* 0x000fe20003800000 */
[----:B0-----:R-:W-:Y:S02]  /*2f680*/  LOP3.LUT R3, R2, 0x7f, RZ, 0xc0, !PT ;  /* 0x0000007f02037812 */ /* 0x001fe400078ec0ff */
[----:B------:R-:W-:Y:S02]  /*2f690*/  SHF.L.U32 R2, R29, 0x1f, RZ ;  /* 0x0000001f1d027819 */ /* 0x000fe400000006ff */
[----:B------:R-:W-:Y:S02]  /*2f6a0*/  ISETP.NE.AND P2, PT, R3, RZ, PT ;  /* 0x000000ff0300720c */ /* 0x000fe40003f45270 */
[----:B------:R-:W0:Y:S02]  /*2f6b0*/  SYNCS.PHASECHK.TRANS64.TRYWAIT P1, [R10+URZ+0x388a0], R2 ;  /* 0x0388a0020a0075a7 */ /* 0x000e24000802017f */
[----:B0-----:R-:W-:Y:S09]  /*2f6c0*/  @!P1 BRA `(.L_x_6952) ;  /* 0x0000007800309947 */ /* 0x001ff20003800000 */
.L_x_7100:
[----:B------:R-:W-:Y:S05]  /*2f6d0*/  BSYNC B2 ;  /* 0x0000000000027941 */ /* 0x000fea0003800000 */
.L_x_6951:
        /* <DEDUP_REMOVED lines=9> */
.L_x_6954:
[----:B------:R-:W-:Y:S05]  /*2f770*/  BSYNC B2 ;  /* 0x0000000000027941 */ /* 0x000fea0003800000 */
.L_x_6953:
        /* <DEDUP_REMOVED lines=11> */
.L_x_6955:
        /* <DEDUP_REMOVED lines=13> */
.L_x_7101:
[----:B------:R-:W-:Y:S05]  /*2f900*/  BSYNC B2 ;  /* 0x0000000000027941 */ /* 0x000fea0003800000 */
.L_x_6956:
[----:B------:R-:W-:Y:S01]  /*2f910*/  BSSY B2, `(.L_x_6958) ;  /* 0x000000b000027945 */ /* 0x000fe20003800000 */
[----:B01----:R-:W-:Y:S02]  /*2f920*/  IMAD.MOV.U32 R2, RZ, RZ, 0x0 ;  /* 0x00000000ff027424 */ /* 0x003fe400078e00ff */
[----:B------:R-:W-:Y:S01]  /*2f930*/  IMAD.MOV.U32 R3, RZ, RZ, 0x12f00000 ;  /* 0x12f00000ff037424 */ /* 0x000fe200078e00ff */
[----:B------:R-:W-:Y:S06]  /*2f940*/  @P2 BRA `(.L_x_6959) ;  /* 0x00000000001c2947 */ /* 0x000fec0003800000 */
[----:B------:R-:W0:Y:S02]  /*2f950*/  S2R R13, SR_TID.X ;  /* 0x00000000000d7919 */ /* 0x000e240000002100 */
[----:B0-----:R-:W-:Y:S01]  /*2f960*/  LOP3.LUT R14, R13, 0x1f, RZ, 0xc0, !PT ;  /* 0x0000001f0d0e7812 */ /* 0x001fe200078ec0ff */
[----:B------:R-:W-:-:S03]  /*2f970*/  IMAD.MOV.U32 R13, RZ, RZ, 0x10000 ;  /* 0x00010000ff0d7424 */ /* 0x000fc600078e00ff */
[----:B------:R-:W-:Y:S01]  /*2f980*/  ISETP.NE.AND P1, PT, R14, RZ, PT ;  /* 0x000000ff0e00720c */ /* 0x000fe20003f25270 */
[----:B------:R0:W-:-:S12]  /*2f990*/  SYNCS.ARRIVE.TRANS64 RZ, [R10+URZ+0x388b0], R13 ;  /* 0x0388b00d0aff79a7 */ /* 0x0001d8000800003f */
[----:B0-----:R-:W-:Y:S05]  /*2f9a0*/  @!P1 BRA `(.L_x_6959) ;  /* 0x0000000000049947 */ /* 0x001fea0003800000 */
[----:B------:R-:W-:Y:S01]  /*2f9b0*/  BPT.TRAP 0x1 ;  /* 0x000000040000795c */ /* 0x000fe20000300000 */
.L_x_6959:
[----:B------:R-:W-:Y:S05]  /*2f9c0*/  BSYNC B2 ;  /* 0x0000000000027941 */ /* 0x000fea0003800000 */
.L_x_6958:
        /* <DEDUP_REMOVED lines=9> */
.L_x_6960:
        /* <DEDUP_REMOVED lines=15> */
.L_x_6961:
        /* <DEDUP_REMOVED lines=15> */
.L_x_6962:
        /* <DEDUP_REMOVED lines=15> */
.L_x_6963:
        /* <DEDUP_REMOVED lines=15> */
.L_x_6964:
        /* <DEDUP_REMOVED lines=15> */
.L_x_6965:
        /* <DEDUP_REMOVED lines=15> */
.L_x_6966:
        /* <DEDUP_REMOVED lines=15> */
.L_x_6967:
        /* <DEDUP_REMOVED lines=10> */
.L_x_6950:
[----:B------:R-:W-:Y:S05]  /*30190*/  BSYNC B1 ;  /* 0x0000000000017941 */ /* 0x000fea0003800000 */
.L_x_6949:
        /* <DEDUP_REMOVED lines=8> */
.L_x_6924:
[----:B------:R-:W-:Y:S05]  /*30220*/  BSYNC B0 ;  /* 0x0000000000007941 */ /* 0x000fea0003800000 */
.L_x_6923:
[----:B------:R-:W1:Y:S01]  /*30230*/  LDC R0, c[0x0][0x448] ;  /* 0x00011200ff007b82 */ /* 0x000e620000000800 */
[----:B0-----:R-:W-:Y:S01]  /*30240*/  VIADD R3, R33, 0x3f ;  /* 0x0000003f21037836 */ /* 0x001fe20000000000 */
[----:B------:R-:W-:Y:S06]  /*30250*/  @!P0 WARPSYNC.ALL ;  /* 0x0000000000008948 */ /* 0x000fec0003800000 */
[----:B------:R-:W-:Y:S01]  /*30260*/  @!P0 BAR.SYNC.DEFER_BLOCKING 0xc, 0x180 ;  /* 0x0306000000008b1d */ /* 0x000fe20000010000 */
[----:B-1----:R-:W-:-:S13]  /*30270*/  ISETP.NE.AND P1, PT, R0, 0x1, PT ;  /* 0x000000010000780c */ /* 0x002fda0003f25270 */
        /* <DEDUP_REMOVED lines=20> */
.L_x_6971:
[----:B------:R-:W-:-:S13]  /*303c0*/  ISETP.NE.AND P0, PT, R3, 0x1, PT ;  /* 0x000000010300780c */ /* 0x000fda0003f05270 */
[----:B------:R-:W0:Y:S02]  /*303d0*/  @P0 LDC.64 R4, c[0x0][0xae0] ;  /* 0x0002b800ff040b82 */ /* 0x000e240000000a00 */
[----:B0-----:R-:W-:-:S05]  /*303e0*/  @P0 IMAD.HI.U32 R4, R0, R4, RZ ;  /* 0x0000000400040227 */ /* 0x001fca00078e00ff */
[----:B------:R-:W-:-:S07]  /*303f0*/  @P0 SHF.R.U32.HI R0, RZ, R5, R4 ;  /* 0x00000005ff000219 */ /* 0x000fce0000011604 */
.L_x_6972:
[----:B------:R-:W-:Y:S05]  /*30400*/  BSYNC B0 ;  /* 0x0000000000007941 */ /* 0x000fea0003800000 */
.L_x_6970:
[----:B------:R-:W-:-:S05]  /*30410*/  IMAD R5, R0, R3, R3 ;  /* 0x0000000300057224 */ /* 0x000fca00078e0203 */
[----:B------:R-:W-:-:S07]  /*30420*/  VIMNMX R2, R2, R5, PT ;  /* 0x0000000502027248 */ /* 0x000fce0003fe0100 */
.L_x_6969:
[----:B------:R-:W-:Y:S01]  /*30430*/  VIADD R2, R2, 0x3f ;  /* 0x0000003f02027836 */ /* 0x000fe20000000000 */
[----:B------:R-:W0:Y:S01]  /*30440*/  @P1 LDC R7, c[0x0][0x450] ;  /* 0x00011400ff071b82 */ /* 0x000e220000000800 */
[----:B------:R-:W-:-:S03]  /*30450*/  ULDC UR4, c[0x0][0xad4] ;  /* 0x0002b50000047ab9 */ /* 0x000fc60000000800 */
[----:B------:R-:W-:-:S04]  /*30460*/  SHF.R.S32.HI R5, RZ, 0x1f, R2 ;  /* 0x0000001fff057819 */ /* 0x000fc80000011402 */
[----:B------:R-:W-:-:S04]  /*30470*/  LEA.HI R5, R5, R2, RZ, 0x6 ;  /* 0x0000000205057211 */ /* 0x000fc800078f30ff */
[----:B------:R-:W-:Y:S01]  /*30480*/  SHF.R.S32.HI R0, RZ, 0x6, R5 ;  /* 0x00000006ff007819 */ /* 0x000fe20000011405 */
[----:B------:R-:W-:-:S03]  /*30490*/  IMAD.MOV.U32 R5, RZ, RZ, R33 ;  /* 0x000000ffff057224 */ /* 0x000fc600078e0021 */
[----:B------:R-:W-:Y:S02]  /*304a0*/  VIMNMX R30, R9, R0, PT ;  /* 0x00000000091e7248 */ /* 0x000fe40003fe0100 */
[----:B------:R-:W1:Y:S03]  /*304b0*/  @P1 LDC R0, c[0x0][0x44c] ;  /* 0x00011300ff001b82 */ /* 0x000e660000000800 */
[----:B------:R2:W-:Y:S01]  /*304c0*/  STL [R1+0x444], R30 ;  /* 0x0004441e01007387 */ /* 0x0005e20000100800 */
[----:B-1----:R-:W-:-:S05]  /*304d0*/  @P1 IMAD.HI.U32 R0, R33, R0, RZ ;  /* 0x0000000021001227 */ /* 0x002fca00078e00ff */
[----:B0-----:R-:W-:-:S05]  /*304e0*/  @P1 SHF.R.U32.HI R5, RZ, R7, R0 ;  /* 0x00000007ff051219 */ /* 0x001fca0000011600 */
[----:B------:R-:W-:-:S04]  /*304f0*/  IMAD.IADD R2, R8, 0x1, R5 ;  /* 0x0000000108027824 */ /* 0x000fc800078e0205 */
        /* <DEDUP_REMOVED lines=12> */
.L_x_6975:
[----:B------:R-:W-:-:S13]  /*305c0*/  ISETP.NE.AND P0, PT, R3, 0x1, PT ;  /* 0x000000010300780c */ /* 0x000fda0003f05270 */
[----:B------:R-:W0:Y:S02]  /*305d0*/  @P0 LDC.64 R4, c[0x0][0xae0] ;  /* 0x0002b800ff040b82 */ /* 0x000e240000000a00 */
[----:B0-----:R-:W-:-:S05]  /*305e0*/  @P0 IMAD.HI.U32 R4, R2, R4, RZ ;  /* 0x0000000402040227 */ /* 0x001fca00078e00ff */
[----:B------:R-:W-:-:S07]  /*305f0*/  @P0 SHF.R.U32.HI R2, RZ, R5, R4 ;  /* 0x00000005ff020219 */ /* 0x000fce0000011604 */
.L_x_6976:
[----:B------:R-:W-:Y:S05]  /*30600*/  BSYNC B0 ;  /* 0x0000000000007941 */ /* 0x000fea0003800000 */
.L_x_6974:
[----:B------:R-:W-:-:S05]  /*30610*/  IMAD R3, R2, R3, RZ ;  /* 0x0000000302037224 */ /* 0x000fca00078e02ff */
[----:B------:R-:W-:-:S07]  /*30620*/  VIMNMX R0, R0, R3, !PT ;  /* 0x0000000300007248 */ /* 0x000fce0007fe0100 */
.L_x_6973:
        /* <DEDUP_REMOVED lines=24> */
.L_x_6978:
        /* <DEDUP_REMOVED lines=20> */
.L_x_6981:
[----:B------:R-:W-:Y:S05]  /*308f0*/  BSYNC B6 ;  /* 0x0000000000067941 */ /* 0x000fea0003800000 */
.L_x_6980:
        /* <DEDUP_REMOVED lines=20> */
.L_x_6984:
        /* <DEDUP_REMOVED lines=15> */
.L_x_6983:
[----:B------:R-:W-:Y:S05]  /*30b30*/  BSYNC B6 ;  /* 0x0000000000067941 */ /* 0x000fea0003800000 */
.L_x_6982:
[----:B------:R-:W-:Y:S01]  /*30b40*/  ULDC.64 UR4, c[0x0][0xaf0] ;  /* 0x0002bc0000047ab9 */ /* 0x000fe20000000a00 */
[----:B------:R-:W-:Y:S01]  /*30b50*/  IMAD.MOV.U32 R31, RZ, RZ, R19 ;  /* 0x000000ffff1f7224 */ /* 0x000fe200078e0013 */
[----:B------:R-:W-:Y:S01]  /*30b60*/  ISETP.NE.U32.AND P0, PT, RZ, UR4, PT ;  /* 0x00000004ff007c0c */ /* 0x000fe2000bf05070 */
[----:B------:R-:W0:Y:S01]  /*30b70*/  S2R R17, SR_TID.X ;  /* 0x0000000000117919 */ /* 0x000e220000002100 */
[----:B------:R-:W1:Y:S01]  /*30b80*/  LDC R11, c[0x0][0x430] ;  /* 0x00010c00ff0b7b82 */ /* 0x000e620000000800 */
[----:B------:R-:W2:Y:S01]  /*30b90*/  S2R R20, SR_TID.X ;  /* 0x0000000000147919 */ /* 0x000ea20000002100 */
[----:B------:R-:W-:Y:S01]  /*30ba0*/  ISETP.NE.AND.EX P0, PT, RZ, UR5, PT, P0 ;  /* 0x00000005ff007c0c */ /* 0x000fe2000bf05300 */
[----:B------:R-:W-:-:S12]  /*30bb0*/  ULDC UR4, c[0x0][0x320] ;  /* 0x0000c80000047ab9 */ /* 0x000fd80000000800 */
[----:B------:R-:W3:Y:S01]  /*30bc0*/  @P0 LDC.64 R2, c[0x0][0xaf0] ;  /* 0x0002bc00ff020b82 */ /* 0x000ee20000000a00 */
[----:B0-----:R-:W-:Y:S01]  /*30bd0*/  LOP3.LUT R17, R17, 0x7f, RZ, 0xc0, !PT ;  /* 0x0000007f11117812 */ /* 0x001fe200078ec0ff */
[----:B---3--:R-:W-:-:S05]  /*30be0*/  @P0 IMAD.WIDE R2, R19, 0x4, R2 ;  /* 0x0000000413020825 */ /* 0x008fca00078e0202 */
[----:B------:R0:W3:Y:S01]  /*30bf0*/  @P0 LDG.E R31, desc[UR46][R2.64] ;  /* 0x0000002e021f0981 */ /* 0x0000e2000c1e1900 */
[----:B------:R-:W-:Y:S01]  /*30c00*/  SHF.R.U32.HI R21, RZ, 0x3, R17 ;  /* 0x00000003ff157819 */ /* 0x000fe20000011611 */
[----:B--2---:R-:W-:Y:S01]  /*30c10*/  IMAD.SHL.U32 R17, R20, 0x10, RZ ;  /* 0x0000001014117824 */ /* 0x004fe200078e00ff */
[----:B-1----:R-:W-:Y:S02]  /*30c20*/  ISETP.NE.AND P1, PT, R11, 0x1, PT ;  /* 0x000000010b00780c */ /* 0x002fe40003f25270 */
[----:B------:R-:W-:Y:S02]  /*30c30*/  LEA R0, R30, 0xffffffc0, 0x6 ;  /* 0xffffffc01e007811 */ /* 0x000fe400078e30ff */
[----:B------:R-:W-:Y:S02]  /*30c40*/  LOP3.LUT R17, R21, 0x70, R17, 0xf8, !PT ;  /* 0x0000007015117812 */ /* 0x000fe400078ef811 */
[----:B------:R-:W1:Y:S01]  /*30c50*/  S2R R21, SR_TID.X ;  /* 0x0000000000157919 */ /* 0x000e620000002100 */
[----:B------:R-:W-:-:S02]  /*30c60*/  LOP3.LUT R22, R22, 0xffffffbf, RZ, 0xc0, !PT ;  /* 0xffffffbf16167812 */ /* 0x000fc400078ec0ff */
[----:B------:R-:W-:-:S04]  /*30c70*/  IMAD.IADD R4, R17, 0x1, R0 ;  /* 0x0000000111047824 */ /* 0x000fc800078e0200 */
[----:B0-----:R-:W0:Y:S01]  /*30c80*/  @P1 LDC R3, c[0x0][0x434] ;  /* 0x00010d00ff031b82 */ /* 0x001e220000000800 */
[C---:B------:R-:W-:Y:S01]  /*30c90*/  ISETP.GE.AND P0, PT, R4.reuse, R27, PT ;  /* 0x0000001b0400720c */ /* 0x040fe20003f06270 */
[----:B------:R-:W-:-:S03]  /*30ca0*/  IMAD.IADD R9, R4, 0x1, R34 ;  /* 0x0000000104097824 */ /* 0x000fc600078e0222 */
[----:B------:R-:W-:Y:S01]  /*30cb0*/  ISETP.GT.U32.OR P0, PT, R17, 0x3f, P0 ;  /* 0x0000003f1100780c */ /* 0x000fe20000704470 */
[----:B------:R-:W-:Y:S02]  /*30cc0*/  IMAD.MOV.U32 R8, RZ, RZ, R9 ;  /* 0x000000ffff087224 */ /* 0x000fe400078e0009 */
[----:B------:R-:W2:Y:S01]  /*30cd0*/  @P1 LDC R2, c[0x0][0x438] ;  /* 0x00010e00ff021b82 */ /* 0x000ea20000000800 */
[----:B0-----:R-:W-:-:S04]  /*30ce0*/  @P1 IMAD.HI.U32 R3, R9, R3, RZ ;  /* 0x0000000309031227 */ /* 0x001fc800078e00ff */
[----:B-1----:R-:W-:Y:S01]  /*30cf0*/  IMAD.SHL.U32 R21, R21, 0x8, RZ ;  /* 0x0000000815157824 */ /* 0x002fe200078e00ff */
[----:B--2---:R-:W-:-:S04]  /*30d00*/  @P1 SHF.R.U32.HI R8, RZ, R2, R3 ;  /* 0x00000002ff081219 */ /* 0x004fc80000011603 */
[----:B------:R-:W-:Y:S01]  /*30d10*/  LOP3.LUT R21, R21, 0x38, RZ, 0xc0, !PT ;  /* 0x0000003815157812 */ /* 0x000fe200078ec0ff */
[----:B------:R-:W0:Y:S03]  /*30d20*/  @!P0 LDC.64 R2, c[0x0][0x428] ;  /* 0x00010a00ff028b82 */ /* 0x000e260000000a00 */
[----:B------:R-:W-:Y:S02]  /*30d30*/  LOP3.LUT R30, R21, 0x40, RZ, 0xfc, !PT ;  /* 0x00000040151e7812 */ /* 0x000fe400078efcff */
[----:B------:R-:W1:Y:S02]  /*30d40*/  S2R R21, SR_TID.X ;  /* 0x0000000000157919 */ /* 0x000e640000002100 */
[----:B------:R-:W-:Y:S02]  /*30d50*/  ISETP.GE.AND P2, PT, R30, UR4, PT ;  /* 0x000000041e007c0c */ /* 0x000fe4000bf46270 */
[----:B------:R-:W2:Y:S02]  /*30d60*/  S2R R30, SR_TID.X ;  /* 0x00000000001e7919 */ /* 0x000ea40000002100 */
[----:B------:R-:W-:-:S05]  /*30d70*/  SEL R10, RZ, 0xffffffff, P2 ;  /* 0xffffffffff0a7807 */ /* 0x000fca0001000000 */
[----:B------:R-:W-:-:S04]  /*30d80*/  IMAD.SHL.U32 R10, R10, 0x2, RZ ;  /* 0x000000020a0a7824 */ /* 0x000fc800078e00ff */
[----:B------:R-:W-:-:S04]  /*30d90*/  @P2 LOP3.LUT R22, R22, 0x40, RZ, 0xfc, !PT ;  /* 0x0000004016162812 */ /* 0x000fc800078efcff */
[----:B------:R-:W-:Y:S01]  /*30da0*/  LOP3.LUT R22, R22, 0xffffff7f, RZ, 0xc0, !PT ;  /* 0xffffff7f16167812 */ /* 0x000fe200078ec0ff */
[----:B-1----:R-:W-:Y:S02]  /*30db0*/  IMAD.SHL.U32 R12, R21, 0x8, RZ ;  /* 0x00000008150c7824 */ /* 0x002fe400078e00ff */
[----:B--2---:R-:W-:-:S03]  /*30dc0*/  IMAD.SHL.U32 R30, R30, 0x8, RZ ;  /* 0x000000081e1e7824 */ /* 0x004fc600078e00ff */
[----:B------:R-:W-:-:S04]  /*30dd0*/  LOP3.LUT R12, R12, 0x38, RZ, 0xc0, !PT ;  /* 0x000000380c0c7812 */ /* 0x000fc800078ec0ff */
[----:B------:R-:W-:Y:S02]  /*30de0*/  ISETP.GE.AND P1, PT, R12, UR4, PT ;  /* 0x000000040c007c0c */ /* 0x000fe4000bf26270 */
[----:B------:R-:W-:Y:S02]  /*30df0*/  LOP3.LUT R30, R30, 0x38, RZ, 0xc0, !PT ;  /* 0x000000381e1e7812 */ /* 0x000fe400078ec0ff */
[----:B------:R-:W-:Y:S02]  /*30e00*/  SEL R4, RZ, 0x1, P1 ;  /* 0x00000001ff047807 */ /* 0x000fe40000800000 */
[C---:B------:R-:W-:Y:S02]  /*30e10*/  LOP3.LUT R32, R30.reuse, 0x80, RZ, 0xfc, !PT ;  /* 0x000000801e207812 */ /* 0x040fe400078efcff */
[----:B------:R-:W-:Y:S02]  /*30e20*/  LOP3.LUT R30, R30, 0xc0, RZ, 0xfc, !PT ;  /* 0x000000c01e1e7812 */ /* 0x000fe400078efcff */
[----:B------:R-:W-:-:S02]  /*30e30*/  LOP3.LUT R10, R10, 0x2, R4, 0xe2, !PT ;  /* 0x000000020a0a7812 */ /* 0x000fc400078ee204 */
[----:B------:R-:W-:Y:S01]  /*30e40*/  ISETP.GE.AND P2, PT, R32, UR4, PT ;  /* 0x0000000420007c0c */ /* 0x000fe2000bf46270 */
[----:B------:R-:W1:Y:S01]  /*30e50*/  @!P0 LDC.64 R4, c[0x0][0x418] ;  /* 0x00010600ff048b82 */ /* 0x000e620000000a00 */
[----:B------:R-:W-:Y:S02]  /*30e60*/  @P1 LOP3.LUT R22, R22, 0x80, RZ, 0xfc, !PT ;  /* 0x0000008016161812 */ /* 0x000fe400078efcff */
[----:B------:R-:W-:Y:S01]  /*30e70*/  ISETP.GE.AND P1, PT, R30, UR4, PT ;  /* 0x000000041e007c0c */ /* 0x000fe2000bf26270 */
[C---:B------:R-:W-:Y:S01]  /*30e80*/  IMAD.SHL.U32 R30, R21.reuse, 0x8, RZ ;  /* 0x00000008151e7824 */ /* 0x040fe200078e00ff */
[----:B------:R-:W-:Y:S01]  /*30e90*/  SEL R6, RZ, 0x4, P2 ;  /* 0x00000004ff067807 */ /* 0x000fe20001000000 */
[----:B------:R-:W-:Y:S01]  /*30ea0*/  IMAD.SHL.U32 R21, R21, 0x8, RZ ;  /* 0x0000000815157824 */ /* 0x000fe200078e00ff */
[----:B------:R-:W-:Y:S02]  /*30eb0*/  SEL R7, RZ, 0x8, P1 ;  /* 0x00000008ff077807 */ /* 0x000fe40000800000 */
[----:B------:R-:W-:-:S02]  /*30ec0*/  LOP3.LUT R22, R22, 0xffffffdf, RZ, 0xc0, !PT ;  /* 0xffffffdf16167812 */ /* 0x000fc400078ec0ff */
[----:B------:R-:W-:Y:S01]  /*30ed0*/  LOP3.LUT R10, R7, R10, R6, 0xfe, !PT ;  /* 0x0000000a070a7212 */ /* 0x000fe200078efe06 */
[--C-:B------:R-:W-:Y:S01]  /*30ee0*/  @!P0 IMAD.MOV.U32 R6, RZ, RZ, R8.reuse ;  /* 0x000000ffff068224 */ /* 0x100fe200078e0008 */
[----:B------:R-:W-:Y:S02]  /*30ef0*/  @!P0 SHF.R.S32.HI R7, RZ, 0x1f, R8 ;  /* 0x0000001fff078819 */ /* 0x000fe40000011408 */
[----:B------:R-:W-:Y:S02]  /*30f00*/  @P2 LOP3.LUT R22, R22, 0x20, RZ, 0xfc, !PT ;  /* 0x0000002016162812 */ /* 0x000fe400078efcff */
[----:B------:R-:W-:Y:S02]  /*30f10*/  LOP3.LUT R30, R30, 0x38, RZ, 0xc0, !PT ;  /* 0x000000381e1e7812 */ /* 0x000fe400078ec0ff */
[----:B------:R-:W-:Y:S02]  /*30f20*/  LOP3.LUT R22, R22, 0xffffffef, RZ, 0xc0, !PT ;  /* 0xffffffef16167812 */ /* 0x000fe400078ec0ff */
[----:B------:R-:W-:-:S02]  /*30f30*/  LOP3.LUT R13, R30, 0x180, RZ, 0xfc, !PT ;  /* 0x000001801e0d7812 */ /* 0x000fc400078efcff */
[----:B------:R-:W-:Y:S02]  /*30f40*/  @P1 LOP3.LUT R22, R22, 0x10, RZ, 0xfc, !PT ;  /* 0x0000001016161812 */ /* 0x000fe400078efcff */
[----:B------:R-:W-:Y:S02]  /*30f50*/  LOP3.LUT R21, R21, 0x38, RZ, 0xc0, !PT ;  /* 0x0000003815157812 */ /* 0x000fe400078ec0ff */
[----:B---3--:R-:W-:Y:S01]  /*30f60*/  SHF.R.S32.HI R36, RZ, 0x1f, R31 ;  /* 0x0000001fff247819 */ /* 0x008fe2000001141f */
[----:B0-----:R-:W-:-:S04]  /*30f70*/  @!P0 IMAD.WIDE.U32 R6, R31, R2, R6 ;  /* 0x000000021f068225 */ /* 0x001fc800078e0006 */
[----:B------:R-:W-:Y:S01]  /*30f80*/  @!P0 IMAD R2, R36, R2, RZ ;  /* 0x0000000224028224 */ /* 0x000fe200078e02ff */
[----:B-1----:R-:W-:-:S03]  /*30f90*/  @!P0 LEA R4, P1, R6, R4, 0x2 ;  /* 0x0000000406048211 */ /* 0x002fc600078210ff */
[----:B------:R-:W-:Y:S02]  /*30fa0*/  @!P0 IMAD R3, R31, R3, R2 ;  /* 0x000000031f038224 */ /* 0x000fe400078e0202 */
[----:B------:R-:W-:Y:S02]  /*30fb0*/  IMAD.MOV.U32 R2, RZ, RZ, RZ ;  /* 0x000000ffff027224 */ /* 0x000fe400078e00ff */
[----:B------:R-:W-:-:S05]  /*30fc0*/  @!P0 IMAD.IADD R3, R7, 0x1, R3 ;  /* 0x0000000107038824 */ /* 0x000fca00078e0203 */
[----:B------:R-:W-:-:S05]  /*30fd0*/  @!P0 LEA.HI.X R5, R6, R5, R3, 0x2, P1 ;  /* 0x0000000506058211 */ /* 0x000fca00008f1403 */
[----:B------:R0:W2:Y:S01]  /*30fe0*/  @!P0 LDG.E R2, desc[UR46][R4.64] ;  /* 0x0000002e04028981 */ /* 0x0000a2000c1e1900 */
[----:B------:R-:W-:Y:S01]  /*30ff0*/  ISETP.GE.AND P0, PT, R13, UR4, PT ;  /* 0x000000040d007c0c */ /* 0x000fe2000bf06270 */
[----:B------:R-:W-:Y:S01]  /*31000*/  UMOV UR5, 0xffffffff ;  /* 0xffffffff00057882 */ /* 0x000fe20000000000 */
[C---:B------:R-:W-:Y:S02]  /*31010*/  LOP3.LUT R14, R21.reuse, 0x100, RZ, 0xfc, !PT ;  /* 0x00000100150e7812 */ /* 0x040fe400078efcff */
[----:B------:R-:W-:Y:S02]  /*31020*/  LOP3.LUT R13, R21, 0x140, RZ, 0xfc, !PT ;  /* 0x00000140150d7812 */ /* 0x000fe400078efcff */
[----:B------:R-:W-:Y:S02]  /*31030*/  ISETP.GE.AND P3, PT, R14, UR4, PT ;  /* 0x000000040e007c0c */ /* 0x000fe4000bf66270 */
[----:B------:R-:W-:Y:S02]  /*31040*/  ISETP.GE.AND P2, PT, R13, UR4, PT ;  /* 0x000000040d007c0c */ /* 0x000fe4000bf46270 */
[----:B------:R-:W-:-:S02]  /*31050*/  SEL R3, RZ, 0x10, P3 ;  /* 0x00000010ff037807 */ /* 0x000fc40001800000 */
[----:B0-----:R-:W-:Y:S02]  /*31060*/  SEL R4, RZ, 0x20, P2 ;  /* 0x00000020ff047807 */ /* 0x001fe40001000000 */
[----:B------:R-:W-:Y:S02]  /*31070*/  LOP3.LUT R15, R21, 0x1c0, RZ, 0xfc, !PT ;  /* 0x000001c0150f7812 */ /* 0x000fe400078efcff */
[----:B------:R-:W-:Y:S02]  /*31080*/  LOP3.LUT R3, R4, R10, R3, 0xfe, !PT ;  /* 0x0000000a04037212 */ /* 0x000fe400078efe03 */
[----:B------:R-:W-:-:S04]  /*31090*/  LOP3.LUT R22, R22, 0xfffffff7, RZ, 0xc0, !PT ;  /* 0xfffffff716167812 */ /* 0x000fc800078ec0ff */
[----:B------:R-:W-:-:S04]  /*310a0*/  @P3 LOP3.LUT R22, R22, 0x8, RZ, 0xfc, !PT ;  /* 0x0000000816163812 */ /* 0x000fc800078efcff */
[----:B------:R-:W-:-:S04]  /*310b0*/  LOP3.LUT R22, R22, 0xfffffffb, RZ, 0xc0, !PT ;  /* 0xfffffffb16167812 */ /* 0x000fc800078ec0ff */
[----:B------:R-:W-:-:S04]  /*310c0*/  @P2 LOP3.LUT R22, R22, 0x4, RZ, 0xfc, !PT ;  /* 0x0000000416162812 */ /* 0x000fc800078efcff */
[----:B------:R-:W-:Y:S01]  /*310d0*/  LOP3.LUT R22, R22, 0xfffffffd, RZ, 0xc0, !PT ;  /* 0xfffffffd16167812 */ /* 0x000fe200078ec0ff */
[----:B--2---:R0:W-:Y:S02]  /*310e0*/  STL [R1+0x41c], R2 ;  /* 0x00041c0201007387 */ /* 0x0041e40000100800 */
[----:B0-----:R-:W-:Y:S02]  /*310f0*/  SEL R2, RZ, 0x40, P0 ;  /* 0x00000040ff027807 */ /* 0x001fe40000000000 */
[----:B------:R-:W-:Y:S01]  /*31100*/  ISETP.GE.AND P0, PT, R15, UR4, PT ;  /* 0x000000040f007c0c */ /* 0x000fe2000bf06270 */
[----:B------:R-:W-:Y:S01]  /*31110*/  ULDC UR4, c[0x0][0x2f4] ;  /* 0x0000bd0000047ab9 */ /* 0x000fe20000000800 */
[----:B------:R-:W-:Y:S01]  /*31120*/  LOP3.LUT R5, R3, R2, RZ, 0xfc, !PT ;  /* 0x0000000203057212 */ /* 0x000fe200078efcff */
[----:B------:R-:W-:Y:S01]  /*31130*/  IMAD.MOV R2, RZ, RZ, -R8 ;  /* 0x000000ffff027224 */ /* 0x000fe200078e0a08 */
[----:B------:R-:W-:Y:S02]  /*31140*/  SEL R32, RZ, 0x80, P0 ;  /* 0x00000080ff207807 */ /* 0x000fe40000000000 */
[----:B------:R-:W-:Y:S01]  /*31150*/  ISETP.GE.AND P0, PT, R12, UR4, PT ;  /* 0x000000040c007c0c */ /* 0x000fe2000bf06270 */
[----:B------:R-:W-:Y:S01]  /*31160*/  IMAD R2, R11, R2, R9 ;  /* 0x000000020b027224 */ /* 0x000fe200078e0209 */
[----:B------:R0:W-:Y:S04]  /*31170*/  STL [R1+0x454], R5 ;  /* 0x0004540501007387 */ /* 0x0001e80000100800 */
[----:B------:R0:W-:Y:S07]  /*31180*/  STL [R1+0x420], R2 ;  /* 0x0004200201007387 */ /* 0x0001ee0000100800 */
[----:B------:R-:W-:Y:S01]  /*31190*/  @P0 LOP3.LUT R22, R22, 0x2, RZ, 0xfc, !PT ;  /* 0x0000000216160812 */ /* 0x000fe200078efcff */
[----:B------:R-:W-:Y:S06]  /*311a0*/  BRA.DIV UR5, `(.L_x_6985) ;  /* 0x0000005e05a07947 */ /* 0x000fec000b800000 */
.L_x_7104:
[----:B0-----:R-:W-:Y:S01]  /*311b0*/  IMAD.U32 R2, RZ, RZ, UR40 ;  /* 0x00000028ff027e24 */ /* 0x001fe2000f8e00ff */
[----:B------:R-:W-:Y:S02]  /*311c0*/  ISETP.GT.U32.AND P1, PT, R17, 0x3f, PT ;  /* 0x0000003f1100780c */ /* 0x000fe40003f24070 */
[----:B------:R-:W-:Y:S02]  /*311d0*/  LOP3.LUT R22, R22, 0xffff7fff, RZ, 0xc0, !PT ;  /* 0xffff7fff16167812 */ /* 0x000fe400078ec0ff */
[----:B------:R-:W-:Y:S02]  /*311e0*/  ISETP.NE.AND P0, PT, R2, 0x3, PT ;  /* 0x000000030200780c */ /* 0x000fe40003f05270 */
[----:B------:R-:W-:Y:S02]  /*311f0*/  LOP3.LUT R32, R5, R32, RZ, 0xfc, !PT ;  /* 0x0000002005207212 */ /* 0x000fe400078efcff */
[----:B------:R-:W-:-:S09]  /*31200*/  SHF.R.S32.HI R30, RZ, 0x1f, R18 ;  /* 0x0000001fff1e7819 */ /* 0x000fd20000011412 */
[----:B------:R-:W-:-:S04]  /*31210*/  @P0 LOP3.LUT R22, R22, 0x8000, RZ, 0xfc, !PT ;  /* 0x0000800016160812 */ /* 0x000fc800078efcff */
[----:B------:R-:W-:-:S04]  /*31220*/  LOP3.LUT R22, R22, 0xfffffffe, RZ, 0xc0, !PT ;  /* 0xfffffffe16167812 */ /* 0x000fc800078ec0ff */
[----:B------:R-:W-:Y:S01]  /*31230*/  @P1 LOP3.LUT R22, R22, 0x1, RZ, 0xfc, !PT ;  /* 0x0000000116161812 */ /* 0x000fe200078efcff */
[----:B------:R-:W-:Y:S06]  /*31240*/  @!P0 BRA `(.L_x_6986) ;  /* 0x0000000000048947 */ /* 0x000fec0003800000 */
[----:B------:R-:W-:Y:S01]  /*31250*/  BPT.TRAP 0x1 ;  /* 0x000000040000795c */ /* 0x000fe20000300000 */
.L_x_6986:
        /* <DEDUP_REMOVED lines=9> */
.L_x_7105:
[----:B------:R-:W-:Y:S05]  /*312f0*/  BSYNC B0 ;  /* 0x0000000000007941 */ /* 0x000fea0003800000 */
.L_x_6987:
[----:B------:R-:W0:Y:S01]  /*31300*/  LDL R2, [R1+0x420] ;  /* 0x0004200001027983 */ /* 0x000e220000100800 */
[----:B------:R-:W-:-:S03]  /*31310*/  ULDC.64 UR4, c[0x0][0x300] ;  /* 0x0000c00000047ab9 */ /* 0x000fc60000000a00 */
[----:B------:R-:W2:Y:S01]  /*31320*/  LDL R4, [R1+0x41c] ;  /* 0x00041c0001047983 */ /* 0x000ea20000100800 */
        /* <DEDUP_REMOVED lines=17> */
[----:B-1----:R-:W-:Y:S02]  /*31440*/  IMAD R5, R25, 0x1000, R37 ;  /* 0x0000100019057824 */ /* 0x002fe400078e0225 */
        /* <DEDUP_REMOVED lines=43> */
.L_x_7115:
        /* <DEDUP_REMOVED lines=10> */
.L_x_6990:
        /* <DEDUP_REMOVED lines=11> */
.L_x_6991:
[----:B0-----:R0:W5:Y:S01]  /*31850*/  LDL R2, [R1+0x418] ;  /* 0x0004180001027983 */ /* 0x0011620000100800 */
        /* <DEDUP_REMOVED lines=8> */
[----:B------:R-:W-:Y:S01]  /*318e0*/  BSSY B6, `(.L_x_6992) ;  /* 0x0000019000067945 */ /* 0x000fe20003800000 */
[----:B------:R-:W-:Y:S02]  /*318f0*/  SHF.R.S32.HI R0, RZ, 0x1f, R19 ;  /* 0x0000001fff007819 */ /* 0x000fe40000011413 */
[----:B------:R-:W-:Y:S02]  /*31900*/  SEL R3, R19, RZ, !P0 ;  /* 0x000000ff13037207 */ /* 0x000fe40004000000 */
[----:B------:R-:W-:-:S03]  /*31910*/  SEL R0, R0, RZ, !P0 ;  /* 0x000000ff00007207 */ /* 0x000fc60004000000 */
[----:B------:R-:W-:Y:S04]  /*31920*/  STL [R1+0x424], R3 ;  /* 0x0004240301007387 */ /* 0x000fe80000100800 */
[----:B------:R1:W-:Y:S02]  /*31930*/  STL [R1+0x43c], R0 ;  /* 0x00043c0001007387 */ /* 0x0003e40000100800 */
[----:B-1---5:R-:W-:-:S05]  /*31940*/  SHF.R.S32.HI R0, RZ, 0x1f, R2 ;  /* 0x0000001fff007819 */ /* 0x022fca0000011402 */
[----:B------:R1:W-:Y:S01]  /*31950*/  STL [R1+0x434], R0 ;  /* 0x0004340001007387 */ /* 0x0003e20000100800 */
        /* <DEDUP_REMOVED lines=17> */
.L_x_6993:
[----:B------:R-:W-:Y:S05]  /*31a70*/  BSYNC B6 ;  /* 0x0000000000067941 */ /* 0x000fea0003800000 */
.L_x_6992:
[----:B------:R-:W2:Y:S01]  /*31a80*/  LDL R21, [R1+0x434] ;  /* 0x0004340001157983 */ /* 0x000ea20000100800 */
[----:B------:R-:W3:Y:S01]  /*31a90*/  LDC R6, c[0x0][0x448] ;  /* 0x00011200ff067b82 */ /* 0x000ee20000000800 */
[----:B------:R-:W-:Y:S02]  /*31aa0*/  ULDC.64 UR4, c[0x0][0x298] ;  /* 0x0000a60000047ab9 */ /* 0x000fe40000000a00 */
[----:B------:R-:W4:Y:S04]  /*31ab0*/  LDL R20, [R1+0x43c] ;  /* 0x00043c0001147983 */ /* 0x000f280000100800 */
[----:B------:R-:W4:Y:S04]  /*31ac0*/  LDL R7, [R1+0x418] ;  /* 0x0004180001077983 */ /* 0x000f280000100800 */
[----:B------:R0:W5:Y:S01]  /*31ad0*/  LDL R9, [R1+0x414] ;  /* 0x0004140001097983 */ /* 0x0001620000100800 */
[----:B------:R-:W0:Y:S01]  /*31ae0*/  S2R R2, SR_TID.X ;  /* 0x0000000000027919 */ /* 0x000e220000002100 */
[----:B-1----:R-:W1:Y:S01]  /*31af0*/  S2R R0, SR_TID.X ;  /* 0x0000000000007919 */ /* 0x002e620000002100 */
[----:B---3--:R-:W-:-:S13]  /*31b00*/  ISETP.NE.AND P0, PT, R6, 0x1, PT ;  /* 0x000000010600780c */ /* 0x008fda0003f05270 */
[----:B------:R-:W3:Y:S01]  /*31b10*/  @P0 LDC R3, c[0x0][0x450] ;  /* 0x00011400ff030b82 */ /* 0x000ee20000000800 */
[----:B0-----:R-:W-:-:S04]  /*31b20*/  LOP3.LUT R2, R2, 0x7f, RZ, 0xc0, !PT ;  /* 0x0000007f02027812 */ /* 0x001fc800078ec0ff */
[----:B------:R-:W-:Y:S01]  /*31b30*/  SHF.R.U32.HI R2, RZ, 0x3, R2 ;  /* 0x00000003ff027819 */ /* 0x000fe20000011602 */
[----:B--2---:R-:W-:Y:S02]  /*31b40*/  IMAD.MOV.U32 R4, RZ, RZ, R21 ;  /* 0x000000ffff047224 */ /* 0x004fe400078e0015 */
[----:B----4-:R-:W-:Y:S02]  /*31b50*/  IMAD.MOV.U32 R21, RZ, RZ, R20 ;  /* 0x000000ffff157224 */ /* 0x010fe400078e0014 */
[----:B------:R-:W2:Y:S01]  /*31b60*/  LDL R20, [R1+0x424] ;  /* 0x0004240001147983 */ /* 0x000ea20000100800 */
[----:B-1----:R-:W-:-:S05]  /*31b70*/  IMAD.SHL.U32 R0, R0, 0x10, RZ ;  /* 0x0000001000007824 */ /* 0x002fca00078e00ff */
[----:B------:R-:W-:Y:S02]  /*31b80*/  LOP3.LUT R0, R2, 0x70, R0, 0xf8, !PT ;  /* 0x0000007002007812 */ /* 0x000fe400078ef800 */
[----:B------:R-:W0:Y:S03]  /*31b90*/  @P0 LDC R2, c[0x0][0x44c] ;  /* 0x00011300ff020b82 */ /* 0x000e260000000800 */
[----:B------:R-:W-:Y:S02]  /*31ba0*/  IMAD.IADD R5, R0, 0x1, R33 ;  /* 0x0000000100057824 */ /* 0x000fe400078e0221 */
[----:B------:R-:W-:Y:S02]  /*31bb0*/  IMAD R4, R4, UR4, RZ ;  /* 0x0000000404047c24 */ /* 0x000fe4000f8e02ff */
[----:B------:R-:W-:Y:S02]  /*31bc0*/  IMAD.MOV.U32 R0, RZ, RZ, R5 ;  /* 0x000000ffff007224 */ /* 0x000fe400078e0005 */
[----:B------:R-:W-:-:S02]  /*31bd0*/  IMAD R4, R7, UR5, R4 ;  /* 0x0000000507047c24 */ /* 0x000fc4000f8e0204 */
        /* <DEDUP_REMOVED lines=11> */
[----:B------:R0:W-:Y:S03]  /*31c90*/  STL [R1+0x410], R5 ;  /* 0x0004100501007387 */ /* 0x0001e60000100800 */
[C---:B--2---:R-:W-:Y:S02]  /*31ca0*/  IMAD R4, R20.reuse, UR5, R4 ;  /* 0x0000000514047c24 */ /* 0x044fe4000f8e0204 */
[----:B------:R-:W-:Y:S01]  /*31cb0*/  IMAD.WIDE.U32 R2, R20, UR4, R2 ;  /* 0x0000000414027c25 */ /* 0x000fe2000f8e0002 */
        /* <DEDUP_REMOVED lines=9> */
[----:B0-----:R-:W0:Y:S01]  /*31d50*/  S2R R5, SR_TID.X ;  /* 0x0000000000057919 */ /* 0x001e220000002100 */
[----:B------:R-:W-:Y:S02]  /*31d60*/  IMAD.IADD R3, R3, 0x1, R4 ;  /* 0x0000000103037824 */ /* 0x000fe400078e0204 */
[----:B------:R-:W-:-:S05]  /*31d70*/  SHF.R.S32.HI R4, RZ, 0x1f, R0 ;  /* 0x0000001fff047819 */ /* 0x000fca0000011400 */
        /* <DEDUP_REMOVED lines=9> */
[C---:B0-----:R-:W-:Y:S01]  /*31e10*/  IMAD.SHL.U32 R7, R5.reuse, 0x8, RZ ;  /* 0x0000000805077824 */ /* 0x041fe200078e00ff */
[----:B------:R-:W-:-:S04]  /*31e20*/  LOP3.LUT R20, R5, 0x7f, RZ, 0xc0, !PT ;  /* 0x0000007f05147812 */ /* 0x000fc800078ec0ff */
[----:B------:R-:W-:-:S04]  /*31e30*/  LOP3.LUT R7, R7, 0x38, RZ, 0xc0, !PT ;  /* 0x0000003807077812 */ /* 0x000fc800078ec0ff */
[----:B------:R-:W-:Y:S02]  /*31e40*/  ISETP.GE.AND P1, PT, R7, UR4, PT ;  /* 0x0000000407007c0c */ /* 0x000fe4000bf26270 */
[----:B------:R-:W-:Y:S01]  /*31e50*/  SHF.R.U32.HI R8, RZ, 0x3, R20 ;  /* 0x00000003ff087819 */ /* 0x000fe20000011614 */
[----:B------:R-:W-:Y:S10]  /*31e60*/  BRA.DIV UR5, `(.L_x_6994) ;  /* 0x0000005a05047947 */ /* 0x000ff4000b800000 */
[----:B------:R-:W0:Y:S01]  /*31e70*/  SHFL.IDX PT, R4, R0, RZ, 0x181f ;  /* 0x00181fff00047589 */ /* 0x000e2200000e0000 */
[----:B-----5:R-:W-:Y:S02]  /*31e80*/  IMAD R2, R9, R6, RZ ;  /* 0x0000000609027224 */ /* 0x020fe400078e02ff */
[----:B------:R-:W-:Y:S01]  /*31e90*/  IMAD.IADD R33, R8, 0x1, R33 ;  /* 0x0000000108217824 */ /* 0x000fe200078e0221 */
        /* <DEDUP_REMOVED lines=30> */
.L_x_7124:
        /* <DEDUP_REMOVED lines=11> */
.L_x_6995:
        /* <DEDUP_REMOVED lines=28> */
.L_x_6997:
[----:B------:R-:W-:Y:S05]  /*322f0*/  BSYNC B6 ;  /* 0x0000000000067941 */ /* 0x000fea0003800000 */
.L_x_6996:
[----:B------:R-:W2:Y:S01]  /*32300*/  LDL.LU R0, [R1+0x434] ;  /* 0x0004340001007983 */ /* 0x000ea20000300800 */
[----:B------:R-:W1:Y:S01]  /*32310*/  LDC R6, c[0x0][0x448] ;  /* 0x00011200ff067b82 */ /* 0x000e620000000800 */
[----:B------:R-:W-:Y:S02]  /*32320*/  ULDC.64 UR4, c[0x0][0x398] ;  /* 0x0000e60000047ab9 */ /* 0x000fe40000000a00 */
[----:B0-----:R-:W3:Y:S04]  /*32330*/  LDL.LU R2, [R1+0x418] ;  /* 0x0004180001027983 */ /* 0x001ee80000300800 */
[----:B------:R-:W4:Y:S04]  /*32340*/  LDL.LU R4, [R1+0x43c] ;  /* 0x00043c0001047983 */ /* 0x000f280000300800 */
[----:B------:R-:W5:Y:S04]  /*32350*/  LDL.LU R21, [R1+0x424] ;  /* 0x0004240001157983 */ /* 0x000f680000300800 */
[----:B------:R-:W5:Y:S01]  /*32360*/  LDL.LU R20, [R1+0x410] ;  /* 0x0004100001147983 */ /* 0x000f620000300800 */
[----:B------:R-:W-:Y:S01]  /*32370*/  LOP3.LUT R22, R22, 0xfffffbff, RZ, 0xc0, !PT ;  /* 0xfffffbff16167812 */ /* 0x000fe200078ec0ff */
[----:B------:R-:W0:Y:S01]  /*32380*/  S2R R9, SR_TID.X ;  /* 0x0000000000097919 */ /* 0x000e220000002100 */
[----:B------:R-:W0:Y:S01]  /*32390*/  S2R R7, SR_TID.X ;  /* 0x0000000000077919 */ /* 0x000e220000002100 */
[----:B-1----:R-:W-:Y:S01]  /*323a0*/  ISETP.NE.AND P0, PT, R6, 0x1, PT ;  /* 0x000000010600780c */ /* 0x002fe20003f05270 */
[----:B------:R-:W1:-:S12]  /*323b0*/  S2R R8, SR_TID.X ;  /* 0x0000000000087919 */ /* 0x000e580000002100 */
[----:B------:R-:W1:Y:S01]  /*323c0*/  @P0 LDC R5, c[0x0][0x450] ;  /* 0x00011400ff050b82 */ /* 0x000e620000000800 */
        /* <DEDUP_REMOVED lines=11> */
[----:B-----5:R-:W-:-:S04]  /*32480*/  IMAD.WIDE.U32 R2, R21, UR4, R2 ;  /* 0x0000000415027c25 */ /* 0x020fc8000f8e0002 */
[----:B------:R-:W-:Y:S01]  /*32490*/  IMAD R0, R21, UR5, R0 ;  /* 0x0000000515007c24 */ /* 0x000fe2000f8e0200 */
[----:B------:R-:W-:Y:S01]  /*324a0*/  ULDC.64 UR4, c[0x0][0x3d0] ;  /* 0x0000f40000047ab9 */ /* 0x000fe20000000a00 */
[----:B------:R-:W-:Y:S02]  /*324b0*/  IMAD.MOV.U32 R4, RZ, RZ, R20 ;  /* 0x000000ffff047224 */ /* 0x000fe400078e0014 */
[----:B------:R-:W-:Y:S02]  /*324c0*/  IMAD.IADD R3, R3, 0x1, R0 ;  /* 0x0000000103037824 */ /* 0x000fe400078e0200 */
[----:B------:R-:W2:Y:S01]  /*324d0*/  @P0 LDC R0, c[0x0][0x44c] ;  /* 0x00011300ff000b82 */ /* 0x000ea20000000800 */
[----:B0-----:R-:W-:-:S05]  /*324e0*/  IMAD.SHL.U32 R21, R7, 0x8, RZ ;  /* 0x0000000807157824 */ /* 0x001fca00078e00ff */
[----:B------:R-:W-:-:S04]  /*324f0*/  LOP3.LUT R21, R21, 0x38, RZ, 0xc0, !PT ;  /* 0x0000003815157812 */ /* 0x000fc800078ec0ff */
[----:B------:R-:W-:Y:S01]  /*32500*/  LOP3.LUT R7, R21, 0x80, RZ, 0xfc, !PT ;  /* 0x0000008015077812 */ /* 0x000fe200078efcff */
[----:B-1----:R-:W-:-:S05]  /*32510*/  IMAD.SHL.U32 R21, R8, 0x8, RZ ;  /* 0x0000000808157824 */ /* 0x002fca00078e00ff */
[----:B------:R-:W-:-:S04]  /*32520*/  LOP3.LUT R21, R21, 0x38, RZ, 0xc0, !PT ;  /* 0x0000003815157812 */ /* 0x000fc800078ec0ff */
[----:B------:R-:W-:Y:S01]  /*32530*/  LOP3.LUT R8, R21, 0x40, RZ, 0xfc, !PT ;  /* 0x0000004015087812 */ /* 0x000fe200078efcff */
[----:B--2---:R-:W-:-:S05]  /*32540*/  @P0 IMAD.HI.U32 R0, R20, R0, RZ ;  /* 0x0000000014000227 */ /* 0x004fca00078e00ff */
[----:B------:R-:W-:-:S04]  /*32550*/  @P0 SHF.R.U32.HI R4, RZ, R5, R0 ;  /* 0x00000005ff040219 */ /* 0x000fc80000011600 */
[--C-:B------:R-:W-:Y:S01]  /*32560*/  SHF.R.S32.HI R5, RZ, 0x1f, R4.reuse ;  /* 0x0000001fff057819 */ /* 0x100fe20000011404 */
[----:B------:R-:W-:Y:S02]  /*32570*/  IMAD.MOV R0, RZ, RZ, -R4 ;  /* 0x000000ffff007224 */ /* 0x000fe400078e0a04 */
[----:B------:R-:W-:-:S04]  /*32580*/  IMAD.WIDE.U32 R2, R4, UR4, R2 ;  /* 0x0000000404027c25 */ /* 0x000fc8000f8e0002 */
[----:B------:R-:W-:Y:S02]  /*32590*/  IMAD R0, R6, R0, R20 ;  /* 0x0000000006007224 */ /* 0x000fe400078e0214 */
[----:B------:R-:W-:Y:S02]  /*325a0*/  IMAD R5, R5, UR4, RZ ;  /* 0x0000000405057c24 */ /* 0x000fe4000f8e02ff */
[----:B------:R-:W-:Y:S02]  /*325b0*/  IMAD.SHL.U32 R20, R9, 0x8, RZ ;  /* 0x0000000809147824 */ /* 0x000fe400078e00ff */
[----:B------:R-:W-:Y:S01]  /*325c0*/  IMAD R5, R4, UR5, R5 ;  /* 0x0000000504057c24 */ /* 0x000fe2000f8e0205 */
[----:B------:R-:W-:Y:S01]  /*325d0*/  SHF.R.S32.HI R4, RZ, 0x1f, R0 ;  /* 0x0000001fff047819 */ /* 0x000fe20000011400 */
[----:B------:R-:W-:Y:S01]  /*325e0*/  ULDC.64 UR4, c[0x0][0x3c8] ;  /* 0x0000f20000047ab9 */ /* 0x000fe20000000a00 */
[----:B------:R-:W-:Y:S01]  /*325f0*/  LOP3.LUT R20, R20, 0x38, RZ, 0xc0, !PT ;  /* 0x0000003814147812 */ /* 0x000fe200078ec0ff */
[----:B------:R-:W-:-:S02]  /*32600*/  IMAD.IADD R3, R3, 0x1, R5 ;  /* 0x0000000103037824 */ /* 0x000fc400078e0205 */
[----:B------:R-:W-:Y:S02]  /*32610*/  IMAD R4, R4, UR4, RZ ;  /* 0x0000000404047c24 */ /* 0x000fe4000f8e02ff */
[----:B------:R-:W-:-:S04]  /*32620*/  IMAD.WIDE.U32 R2, R0, UR4, R2 ;  /* 0x0000000400027c25 */ /* 0x000fc8000f8e0002 */
[----:B------:R-:W-:Y:S01]  /*32630*/  IMAD R4, R0, UR5, R4 ;  /* 0x0000000500047c24 */ /* 0x000fe2000f8e0204 */
[----:B------:R-:W-:Y:S02]  /*32640*/  ULDC.64 UR4, c[0x0][0x390] ;  /* 0x0000e40000047ab9 */ /* 0x000fe40000000a00 */
[----:B------:R-:W-:Y:S01]  /*32650*/  LEA R5, P0, R2, UR4, 0x1 ;  /* 0x0000000402057c11 */ /* 0x000fe2000f8008ff */
[----:B------:R-:W-:Y:S01]  /*32660*/  ULDC UR4, c[0x0][0x3b8] ;  /* 0x0000ee0000047ab9 */ /* 0x000fe20000000800 */
[----:B------:R-:W-:Y:S01]  /*32670*/  IMAD.IADD R4, R3, 0x1, R4 ;  /* 0x0000000103047824 */ /* 0x000fe200078e0204 */
[----:B------:R-:W-:-:S04]  /*32680*/  ISETP.GE.AND P1, PT, R20, UR4, PT ;  /* 0x0000000414007c0c */ /* 0x000fc8000bf26270 */
[----:B------:R-:W-:Y:S02]  /*32690*/  LEA.HI.X R4, R2, UR5, R4, 0x1, P0 ;  /* 0x0000000502047c11 */ /* 0x000fe400080f0c04 */
[----:B------:R-:W-:Y:S02]  /*326a0*/  ISETP.GE.AND P0, PT, R7, UR4, PT ;  /* 0x0000000407007c0c */ /* 0x000fe4000bf06270 */
[----:B------:R-:W0:Y:S01]  /*326b0*/  S2R R7, SR_TID.X ;  /* 0x0000000000077919 */ /* 0x000e220000002100 */
[----:B------:R-:W-:Y:S02]  /*326c0*/  SEL R0, RZ, 0x1, P1 ;  /* 0x00000001ff007807 */ /* 0x000fe40000800000 */
[----:B------:R-:W-:Y:S02]  /*326d0*/  SEL R2, RZ, 0x4, P0 ;  /* 0x00000004ff027807 */ /* 0x000fe40000000000 */
[----:B------:R-:W-:-:S04]  /*326e0*/  @P1 LOP3.LUT R22, R22, 0x400, RZ, 0xfc, !PT ;  /* 0x0000040016161812 */ /* 0x000fc800078efcff */
[----:B------:R-:W-:-:S04]  /*326f0*/  LOP3.LUT R22, R22, 0xfffffeff, RZ, 0xc0, !PT ;  /* 0xfffffeff16167812 */ /* 0x000fc800078ec0ff */
[----:B------:R-:W-:Y:S02]  /*32700*/  @P0 LOP3.LUT R22, R22, 0x100, RZ, 0xfc, !PT ;  /* 0x0000010016160812 */ /* 0x000fe400078efcff */
[----:B------:R-:W-:Y:S02]  /*32710*/  ISETP.GE.AND P0, PT, R8, UR4, PT ;  /* 0x0000000408007c0c */ /* 0x000fe4000bf06270 */
[----:B------:R-:W1:Y:S01]  /*32720*/  S2R R8, SR_TID.X ;  /* 0x0000000000087919 */ /* 0x000e620000002100 */
[----:B------:R-:W-:Y:S02]  /*32730*/  LOP3.LUT R22, R22, 0xfffffdff, RZ, 0xc0, !PT ;  /* 0xfffffdff16167812 */ /* 0x000fe400078ec0ff */
[----:B------:R-:W-:-:S04]  /*32740*/  SEL R3, RZ, 0x2, P0 ;  /* 0x00000002ff037807 */ /* 0x000fc80000000000 */
[----:B------:R-:W-:-:S04]  /*32750*/  IADD3 R0, R2, R3, R0 ;  /* 0x0000000302007210 */ /* 0x000fc80007ffe000 */
[----:B------:R-:W-:Y:S01]  /*32760*/  @P0 LOP3.LUT R22, R22, 0x200, RZ, 0xfc, !PT ;  /* 0x0000020016160812 */ /* 0x000fe200078efcff */
[----:B0-----:R-:W-:-:S05]  /*32770*/  IMAD.SHL.U32 R21, R7, 0x8, RZ ;  /* 0x0000000807157824 */ /* 0x001fca00078e00ff */
[----:B------:R-:W-:-:S04]  /*32780*/  LOP3.LUT R21, R21, 0x38, RZ, 0xc0, !PT ;  /* 0x0000003815157812 */ /* 0x000fc800078ec0ff */
[----:B------:R-:W-:-:S04]  /*32790*/  LOP3.LUT R7, R21, 0x100, RZ, 0xfc, !PT ;  /* 0x0000010015077812 */ /* 0x000fc800078efcff */
[----:B------:R-:W-:Y:S01]  /*327a0*/  ISETP.GE.AND P4, PT, R7, UR4, PT ;  /* 0x0000000407007c0c */ /* 0x000fe2000bf86270 */
[----:B------:R-:W-:Y:S02]  /*327b0*/  IMAD.SHL.U32 R7, R9, 0x8, RZ ;  /* 0x0000000809077824 */ /* 0x000fe400078e00ff */
[----:B-1----:R-:W-:Y:S01]  /*327c0*/  IMAD.SHL.U32 R21, R8, 0x8, RZ ;  /* 0x0000000808157824 */ /* 0x002fe200078e00ff */
[----:B------:R-:W-:Y:S02]  /*327d0*/  SEL R2, RZ, 0x10, P4 ;  /* 0x00000010ff027807 */ /* 0x000fe40002000000 */
[----:B------:R-:W-:Y:S02]  /*327e0*/  LOP3.LUT R7, R7, 0x38, RZ, 0xc0, !PT ;  /* 0x0000003807077812 */ /* 0x000fe400078ec0ff */
[----:B------:R-:W-:Y:S02]  /*327f0*/  LOP3.LUT R21, R21, 0x38, RZ, 0xc0, !PT ;  /* 0x0000003815157812 */ /* 0x000fe400078ec0ff */
[----:B------:R-:W-:-:S02]  /*32800*/  LOP3.LUT R7, R7, 0x180, RZ, 0xfc, !PT ;  /* 0x0000018007077812 */ /* 0x000fc400078efcff */
[----:B------:R-:W-:Y:S01]  /*32810*/  LOP3.LUT R8, R21, 0xc0, RZ, 0xfc, !PT ;  /* 0x000000c015087812 */ /* 0x000fe200078efcff */
[----:B------:R-:W-:Y:S01]  /*32820*/  IMAD.SHL.U32 R21, R9, 0x8, RZ ;  /* 0x0000000809157824 */ /* 0x000fe200078e00ff */
[----:B------:R-:W-:Y:S02]  /*32830*/  ISETP.GE.AND P0, PT, R7, UR4, PT ;  /* 0x0000000407007c0c */ /* 0x000fe4000bf06270 */
[----:B------:R-:W-:Y:S02]  /*32840*/  ISETP.GE.AND P5, PT, R8, UR4, PT ;  /* 0x0000000408007c0c */ /* 0x000fe4000bfa6270 */
[----:B------:R-:W-:Y:S02]  /*32850*/  LOP3.LUT R21, R21, 0x38, RZ, 0xc0, !PT ;  /* 0x0000003815157812 */ /* 0x000fe400078ec0ff */
[----:B------:R-:W-:Y:S02]  /*32860*/  SEL R3, RZ, 0x8, P5 ;  /* 0x00000008ff037807 */ /* 0x000fe40002800000 */
[----:B------:R-:W-:-:S02]  /*32870*/  LOP3.LUT R8, R21, 0x140, RZ, 0xfc, !PT ;  /* 0x0000014015087812 */ /* 0x000fc400078efcff */
[----:B------:R-:W-:Y:S02]  /*32880*/  LOP3.LUT R7, R21, 0x1c0, RZ, 0xfc, !PT ;  /* 0x000001c015077812 */ /* 0x000fe400078efcff */
        /* <DEDUP_REMOVED lines=103> */
.L_x_7134:
        /* <DEDUP_REMOVED lines=26> */
.L_x_7000:
[----:B------:R-:W-:Y:S05]  /*330a0*/  BSYNC B0 ;  /* 0x0000000000007941 */ /* 0x000fea0003800000 */
.L_x_6999:
[----:B------:R-:W-:Y:S01]  /*330b0*/  NOP ;  /* 0x0000000000007918 */ /* 0x000fe20000000000 */
[----:B------:R-:W-:-:S13]  /*330c0*/  PLOP3.LUT P0, PT, PT, PT, PT, 0x80, 0x0 ;  /* 0x000000000000781c */ /* 0x000fda0003f0f070 */
.L_x_7001:
        /* <DEDUP_REMOVED lines=18> */
.L_x_7135:
[----:B------:R-:W-:Y:S05]  /*331f0*/  BSYNC B0 ;  /* 0x0000000000007941 */ /* 0x000fea0003800000 */
.L_x_7002:
[----:B------:R-:W-:-:S05]  /*33200*/  IMAD.U32 R2, RZ, RZ, UR40 ;  /* 0x00000028ff027e24 */ /* 0x000fca000f8e00ff */
[----:B------:R-:W-:-:S13]  /*33210*/  ISETP.NE.AND P0, PT, R2, 0x3, PT ;  /* 0x000000030200780c */ /* 0x000fda0003f05270 */
[----:B------:R-:W-:Y:S05]  /*33220*/  @!P0 BRA `(.L_x_7004) ;  /* 0x0000000000048947 */ /* 0x000fea0003800000 */
[----:B------:R-:W-:Y:S01]  /*33230*/  BPT.TRAP 0x1 ;  /* 0x000000040000795c */ /* 0x000fe20000300000 */
.L_x_7004:
[----:B-1----:R-:W-:Y:S01]  /*33240*/  SHF.L.U32 R0, R28, 0x1f, RZ ;  /* 0x0000001f1c007819 */ /* 0x002fe200000006ff */
[----:B------:R-:W-:Y:S03]  /*33250*/  BSSY B0, `(.L_x_7005) ;  /* 0x0000003000007945 */ /* 0x000fe60003800000 */
[----:B------:R-:W1:Y:S02]  /*33260*/  SYNCS.PHASECHK.TRANS64.TRYWAIT P0, [R17+URZ+0x38860], R0 ;  /* 0x03886000110075a7 */ /* 0x000e64000800017f */
[----:B-1----:R-:W-:Y:S05]  /*33270*/  @!P0 BRA `(.L_x_7006) ;  /* 0x0000005400148947 */ /* 0x002fea0003800000 */
.L_x_7136:
[----:B------:R-:W-:Y:S05]  /*33280*/  BSYNC B0 ;  /* 0x0000000000007941 */ /* 0x000fea0003800000 */
.L_x_7005:
        /* <DEDUP_REMOVED lines=61> */
[----:B------:R-:W-:-:S13]  /*33660*/  ISETP.GT.AND P6, PT, R6, -0x1, PT ;  /* 0xffffffff0600780c */ /* 0x000fda0003fc4270 */
[----:B------:R-:W-:Y:S02]  /*33670*/  @P6 LOP3.LUT R22, R22, 0x200, RZ, 0xfc, !PT ;  /* 0x0000020016166812 */ /* 0x000fe400078efcff */
[----:B------:R-:W-:-:S13]  /*33680*/  ISETP.LT.OR P6, PT, R27, 0x1, P6 ;  /* 0x000000011b00780c */ /* 0x000fda00037c1670 */
[----:B------:R0:W-:Y:S04]  /*33690*/  LDGSTS.E.BYPASS.LTC128B.128 [R4+0xe400], desc[UR46][R2.64+0x380], !P6 ;  /* 0x0e40038002047fae */ /* 0x0001e8000f101d6e */
[----:B0-----:R-:W0:Y:S04]  /*336a0*/  SHFL.IDX PT, R2, R5, 0x1, 0x181f ;  /* 0x00381f0005027f89 */ /* 0x001e2800000e0000 */
[----:B------:R-:W1:Y:S01]  /*336b0*/  SHFL.IDX PT, R3, R8, 0x1, 0x181f ;  /* 0x00381f0008037f89 */ /* 0x000e6200000e0000 */
[----:B0-----:R-:W-:-:S03]  /*336c0*/  IADD3 R6, P6, R2, R0, RZ ;  /* 0x0000000002067210 */ /* 0x001fc60007fde0ff */
[----:B------:R-:W0:Y:S02]  /*336d0*/  SHFL.IDX PT, R2, R5, 0x2, 0x181f ;  /* 0x00581f0005027f89 */ /* 0x000e2400000e0000 */
[----:B-1----:R-:W-:Y:S01]  /*336e0*/  IMAD.X R7, RZ, RZ, R3, P6 ;  /* 0x000000ffff077224 */ /* 0x002fe200030e0603 */
[----:B------:R-:W-:Y:S01]  /*336f0*/  LOP3.LUT P6, RZ, R22, 0x100, RZ, 0xc0, !PT ;  /* 0x0000010016ff7812 */ /* 0x000fe200078cc0ff */
[----:B------:R-:W1:Y:S03]  /*33700*/  SHFL.IDX PT, R3, R8, 0x2, 0x181f ;  /* 0x00581f0008037f89 */ /* 0x000e6600000e0000 */
[----:B------:R-:W-:Y:S01]  /*33710*/  ISETP.LT.OR P6, PT, R27, 0x11, P6 ;  /* 0x000000111b00780c */ /* 0x000fe200037c1670 */
[----:B------:R-:W2:-:S12]  /*33720*/  SHFL.IDX PT, R8, R8, 0x3, 0x181f ;  /* 0x00781f0008087f89 */ /* 0x000e9800000e0000 */
        /* <DEDUP_REMOVED lines=15> */
[----:B------:R-:W-:Y:S01]  /*33820*/  LDGSTS.E.BYPASS.LTC128B.128 [R4+0xec00], desc[UR46][R6.64+0x380], !P6 ;  /* 0x0ec0038006047fae */ /* 0x000fe2000f101d6e */
        /* <DEDUP_REMOVED lines=20> */
[----:B0-2---:R0:W1:Y:S02]  /*33970*/  SHFL.IDX PT, R2, R5, 0x3, 0x181f ;  /* 0x00781f0005027f89 */ /* 0x00506400000e0000 */
.L_x_7146:
        /* <DEDUP_REMOVED lines=34> */
.L_x_7008:
        /* <DEDUP_REMOVED lines=11> */
.L_x_7009:
        /* <DEDUP_REMOVED lines=11> */
.L_x_7024:
        /* <DEDUP_REMOVED lines=42> */
.L_x_7012:
[----:B------:R-:W-:Y:S01]  /*33fa0*/  IMAD R6, R25, 0x8, R23 ;  /* 0x0000000819067824 */ /* 0x000fe200078e0217 */
[----:B------:R-:W-:Y:S01]  /*33fb0*/  SHF.L.U32 R21, R28, 0x1f, RZ ;  /* 0x0000001f1c157819 */ /* 0x000fe200000006ff */
[----:B------:R-:W-:Y:S01]  /*33fc0*/  BSSY B1, `(.L_x_7013) ;  /* 0x0000004000017945 */ /* 0x000fe20003800000 */
[----:B------:R-:W-:Y:S02]  /*33fd0*/  SHF.R.S32.HI R9, RZ, 0x1f, R5 ;  /* 0x0000001fff097819 */ /* 0x000fe40000011405 */
[----:B------:R-:W0:Y:S02]  /*33fe0*/  SYNCS.PHASECHK.TRANS64.TRYWAIT P0, [R6+URZ+0x38840], R21 ;  /* 0x03884015060075a7 */ /* 0x000e24000800017f */
[----:B0-----:R-:W-:Y:S05]  /*33ff0*/  @!P0 BRA `(.L_x_7014) ;  /* 0x0000004c00f08947 */ /* 0x001fea0003800000 */
.L_x_7147:
[----:B------:R-:W-:Y:S05]  /*34000*/  BSYNC B1 ;  /* 0x0000000000017941 */ /* 0x000fea0003800000 */
.L_x_7013:
        /* <DEDUP_REMOVED lines=42> */
.L_x_7157:
        /* <DEDUP_REMOVED lines=8> */
.L_x_7016:
        /* <DEDUP_REMOVED lines=11> */
.L_x_7017:
[----:B------:R2:W-:Y:S01]  /*343e0*/  SYNCS.ARRIVE.TRANS64.A1T0 RZ, [R6+URZ+0x38830], RZ ;  /* 0x038830ff06ff79a7 */ /* 0x0005e2000810003f */
[----:B------:R-:W-:Y:S05]  /*343f0*/  @!P2 BRA `(.L_x_7018) ;  /* 0x000000000004a947 */ /* 0x000fea0003800000 */
[----:B------:R-:W-:Y:S01]  /*34400*/  BPT.TRAP 0x1 ;  /* 0x000000040000795c */ /* 0x000fe20000300000 */
.L_x_7018:
[----:B------:R-:W3:Y:S01]  /*34410*/  SYNCS.PHASECHK.TRANS64.TRYWAIT P0, [R6+URZ+0x38860], R21 ;  /* 0x03886015060075a7 */ /* 0x000ee2000800017f */
[----:B------:R-:W-:Y:S04]  /*34420*/  BSSY B1, `(.L_x_7019) ;  /* 0x0000002000017945 */ /* 0x000fe80003800000 */
[----:B---3--:R-:W-:Y:S05]  /*34430*/  @!P0 BRA `(.L_x_7020) ;  /* 0x0000005000108947 */ /* 0x008fea0003800000 */
.L_x_7158:
[----:B------:R-:W-:Y:S05]  /*34440*/  BSYNC B1 ;  /* 0x0000000000017941 */ /* 0x000fea0003800000 */
.L_x_7019:
        /* <DEDUP_REMOVED lines=81> */
.L_x_7168:
        /* <DEDUP_REMOVED lines=25> */
.L_x_7022:
        /* <DEDUP_REMOVED lines=11> */
.L_x_7023:
[----:B------:R1:W-:Y:S01]  /*34ba0*/  SYNCS.ARRIVE.TRANS64.A1T0 RZ, [R6+URZ+0x38850], RZ ;  /* 0x038850ff06ff79a7 */ /* 0x0003e2000810003f */
[----:B------:R-:W-:Y:S05]  /*34bb0*/  @P3 BRA `(.L_x_7024) ;  /* 0xfffffff000503947 */ /* 0x000fea000383ffff */
.L_x_7011:
[----:B------:R-:W-:Y:S05]  /*34bc0*/  BSYNC B0 ;  /* 0x0000000000007941 */ /* 0x000fea0003800000 */
.L_x_7010:
        /* <DEDUP_REMOVED lines=21> */
.L_x_7026:
[----:B------:R-:W-:Y:S05]  /*34d20*/  BSYNC B0 ;  /* 0x0000000000007941 */ /* 0x000fea0003800000 */
.L_x_7025:
[----:B------:R-:W-:-:S07]  /*34d30*/  SEL R25, R25, RZ, P0 ;  /* 0x000000ff19197207 */ /* 0x000fce0000000000 */
.L_x_6979:
[----:B------:R-:W-:Y:S05]  /*34d40*/  BSYNC B7 ;  /* 0x0000000000077941 */ /* 0x000fea0003800000 */
.L_x_6977:
        /* <DEDUP_REMOVED lines=11> */
.L_x_7027:
        /* <DEDUP_REMOVED lines=24> */
[----:B-123--:R-:W-:Y:S02]  /*34f80*/  IMAD.IADD R6, R4, 0x1, R5 ;  /* 0x0000000104067824 */ /* 0x00efe400078e0205 */
        /* <DEDUP_REMOVED lines=11> */
.L_x_7178:
[----:B------:R-:W-:Y:S02]  /*35040*/  ULDC UR4, c[0x0][0xd38] ;  /* 0x00034e0000047ab9 */ /* 0x000fe40000000800 */
[----:B------:R-:W-:-:S04]  /*35050*/  IMAD.U32 R4, RZ, RZ, UR4 ;  /* 0x00000004ff047e24 */ /* 0x000fc8000f8e00ff */
[----:B-1----:R-:W-:-:S04]  /*35060*/  IMAD R14, R14, R4, RZ ;  /* 0x000000040e0e7224 */ /* 0x002fc800078e02ff */
[----:B------:R-:W-:-:S05]  /*35070*/  IMAD.IADD R5, R5, 0x1, R14 ;  /* 0x0000000105057824 */ /* 0x000fca00078e020e */
[----:B------:R-:W-:-:S13]  /*35080*/  ISETP.GT.AND P6, PT, R5, R0, PT ;  /* 0x000000000500720c */ /* 0x000fda0003fc4270 */
[----:B------:R-:W-:Y:S05]  /*35090*/  @P6 BRA `(.L_x_7030) ;  /* 0x00000000009c6947 */ /* 0x000fea0003800000 */
.L_x_7035:
        /* <DEDUP_REMOVED lines=14> */
.L_x_7033:
[----:B------:R-:W-:Y:S05]  /*35180*/  BSYNC B0 ;  /* 0x0000000000007941 */ /* 0x000fea0003800000 */
.L_x_7032:
[----:B------:R-:W-:-:S03]  /*35190*/  UMOV UR4, 0xffffffff ;  /* 0xffffffff00047882 */ /* 0x000fc60000000000 */
[----:B------:R-:W-:Y:S05]  /*351a0*/  BRA.DIV UR4, `(.L_x_7034) ;  /* 0x0000004e04c87947 */ /* 0x000fea000b800000 */
[----:B-----5:R-:W1:Y:S02]  /*351b0*/  SHFL.UP PT, R14, R17, 0x1, RZ ;  /* 0x04200000110e7989 */ /* 0x020e6400000e00ff */
        /* <DEDUP_REMOVED lines=15> */
.L_x_7186:
[----:B------:R-:W-:Y:S02]  /*352b0*/  ULDC UR4, c[0x0][0xd38] ;  /* 0x00034e0000047ab9 */ /* 0x000fe40000000800 */
[----:B------:R-:W-:-:S04]  /*352c0*/  IMAD.U32 R4, RZ, RZ, UR4 ;  /* 0x00000004ff047e24 */ /* 0x000fc8000f8e00ff */
[----:B-1----:R-:W-:-:S04]  /*352d0*/  IMAD R14, R14, R4, RZ ;  /* 0x000000040e0e7224 */ /* 0x002fc800078e02ff */
[----:B------:R-:W-:-:S05]  /*352e0*/  IMAD.IADD R5, R14, 0x1, R5 ;  /* 0x000000010e057824 */ /* 0x000fca00078e0205 */
[----:B------:R-:W-:-:S13]  /*352f0*/  ISETP.GT.AND P6, PT, R5, R0, PT ;  /* 0x000000000500720c */ /* 0x000fda0003fc4270 */
[----:B------:R-:W-:Y:S05]  /*35300*/  @!P6 BRA `(.L_x_7035) ;  /* 0xfffffffc0064e947 */ /* 0x000fea000383ffff */
.L_x_7030:
        /* <DEDUP_REMOVED lines=8> */
.L_x_7190:
[----:B------:R-:W-:Y:S01]  /*35390*/  ISETP.NE.AND P0, PT, R2, RZ, PT ;  /* 0x000000ff0200720c */ /* 0x000fe20003f05270 */
[----:B------:R-:W-:-:S12]  /*353a0*/  IMAD.MOV.U32 R14, RZ, RZ, RZ ;  /* 0x000000ffff0e7224 */ /* 0x000fd800078e00ff */
[----:B------:R-:W-:Y:S05]  /*353b0*/  @!P0 BRA `(.L_x_7037) ;  /* 0x0000000000108947 */ /* 0x000fea0003800000 */
[----:B------:R-:W-:Y:S01]  /*353c0*/  UMOV UR4, 0xffffffff ;  /* 0xffffffff00047882 */ /* 0x000fe20000000000 */
[----:B------:R-:W-:Y:S02]  /*353d0*/  VIADD R12, R6, 0xffffffff ;  /* 0xffffffff060c7836 */ /* 0x000fe40000000000 */
[----:B------:R-:W-:Y:S05]  /*353e0*/  BRA.DIV UR4, `(.L_x_7038) ;  /* 0x00000052043c7947 */ /* 0x000fea000b800000 */
[----:B------:R3:W4:Y:S02]  /*353f0*/  SHFL.IDX PT, R14, R3, R12, 0x1f ;  /* 0x00001f0c030e7589 */ /* 0x00072400000e0000 */
.L_x_7037:
[----:B0--3--:R-:W0:Y:S01]  /*35400*/  LDC.64 R2, c[0x0][0xd90] ;  /* 0x00036400ff027b82 */ /* 0x009e220000000a00 */
[----:B------:R-:W-:-:S04]  /*35410*/  IMAD.IADD R19, R6, 0x1, R19 ;  /* 0x0000000106137824 */ /* 0x000fc800078e0213 */
[----:B0-----:R-:W-:-:S05]  /*35420*/  IMAD.WIDE R2, R19, 0x4, R2 ;  /* 0x0000000413027825 */ /* 0x001fca00078e0202 */
[----:B-1----:R0:W2:Y:S01]  /*35430*/  LDG.E R6, desc[UR46][R2.64] ;  /* 0x0000002e02067981 */ /* 0x0020a2000c1e1900 */
[----:B----4-:R-:W-:-:S04]  /*35440*/  IMAD R16, R14, R4, R16 ;  /* 0x000000040e107224 */ /* 0x010fc800078e0210 */
[----:B------:R-:W-:Y:S02]  /*35450*/  IMAD.IADD R0, R0, 0x1, -R16 ;  /* 0x0000000100007824 */ /* 0x000fe400078e0a10 */
[----:B0-----:R-:W-:Y:S02]  /*35460*/  IMAD.MOV.U32 R2, RZ, RZ, RZ ;  /* 0x000000ffff027224 */ /* 0x001fe400078e00ff */
[----:B--2---:R-:W-:-:S05]  /*35470*/  IMAD R5, R17, R6, RZ ;  /* 0x0000000611057224 */ /* 0x004fca00078e02ff */
        /* <DEDUP_REMOVED lines=33> */
[----:B------:R0:W1:Y:S02]  /*35690*/  F2I.FTZ.U32.TRUNC.NTZ R3, R2 ;  /* 0x0000000200037305 */ /* 0x000064000021f000 */
[----:B0-----:R-:W-:Y:S02]  /*356a0*/  IMAD.MOV.U32 R2, RZ, RZ, RZ ;  /* 0x000000ffff027224 */ /* 0x001fe400078e00ff */
[----:B-1----:R-:W-:-:S04]  /*356b0*/  IMAD.MOV R5, RZ, RZ, -R3 ;  /* 0x000000ffff057224 */ /* 0x002fc800078e0a03 */
        /* <DEDUP_REMOVED lines=22> */
.L_x_7031:
[----:B------:R-:W-:Y:S01]  /*35820*/  UMOV UR4, URZ ;  /* 0x0000003f00047c82 */ /* 0x000fe20008000000 */
[----:B------:R-:W-:Y:S01]  /*35830*/  UMOV UR5, URZ ;  /* 0x0000003f00057c82 */ /* 0x000fe20008000000 */
[----:B------:R-:W-:Y:S01]  /*35840*/  ULDC UR6, c[0x0][0xd3c] ;  /* 0x00034f0000067ab9 */ /* 0x000fe20000000800 */
[----:B------:R-:W-:Y:S02]  /*35850*/  IMAD.MOV.U32 R16, RZ, RZ, R0 ;  /* 0x000000ffff107224 */ /* 0x000fe400078e0000 */
[----:B------:R-:W-:Y:S02]  /*35860*/  IMAD.U32 R17, RZ, RZ, UR4 ;  /* 0x00000004ff117e24 */ /* 0x000fe4000f8e00ff */
[----:B------:R-:W-:Y:S02]  /*35870*/  IMAD.U32 R18, RZ, RZ, UR5 ;  /* 0x00000005ff127e24 */ /* 0x000fe4000f8e00ff */
[----:B------:R-:W-:-:S07]  /*35880*/  IMAD.U32 R19, RZ, RZ, UR6 ;  /* 0x00000006ff137e24 */ /* 0x000fce000f8e00ff */
.L_x_7039:
        /* <DEDUP_REMOVED lines=10> */
.L_x_7028:
[----:B------:R-:W-:Y:S02]  /*35930*/  ULDC UR4, c[0x0][0xd3c] ;  /* 0x00034f0000047ab9 */ /* 0x000fe40000000800 */
[----:B0-----:R-:W-:-:S13]  /*35940*/  ISETP.GE.AND P0, PT, R19, UR4, PT ;  /* 0x0000000413007c0c */ /* 0x001fda000bf06270 */
[----:B------:R-:W-:Y:S05]  /*35950*/  @!P0 BRA `(.L_x_7040) ;  /* 0xffffff8400588947 */ /* 0x000fea000383ffff */
[----:B------:R-:W-:Y:S05]  /*35960*/  BSYNC B8 ;  /* 0x0000000000087941 */ /* 0x000fea0003800000 */
.L_x_6911:
[----:B0-----:R-:W5:Y:S01]  /*35970*/  LDL.LU R0, [R1+0x438] ;  /* 0x0004380001007983 */ /* 0x001f620000300800 */
        /* <DEDUP_REMOVED lines=11> */
.L_x_7193:
[----:B------:R-:W-:Y:S05]  /*35a30*/  BSYNC B0 ;  /* 0x0000000000007941 */ /* 0x000fea0003800000 */
.L_x_7041:
[----:B------:R-:W-:-:S03]  /*35a40*/  UMOV UR4, 0xffffffff ;  /* 0xffffffff00047882 */ /* 0x000fc60000000000 */
[----:B------:R-:W-:Y:S05]  /*35a50*/  BRA.DIV UR4, `(.L_x_7043) ;  /* 0x0000004a04d87947 */ /* 0x000fea000b800000 */
[----:B------:R-:W0:Y:S02]  /*35a60*/  S2R R0, SR_TID.X ;  /* 0x0000000000007919 */ /* 0x000e240000002100 */
[----:B0-----:R-:W-:-:S04]  /*35a70*/  SHF.R.U32.HI R0, RZ, 0x5, R0 ;  /* 0x00000005ff007819 */ /* 0x001fc80000011600 */
[----:B------:R-:W-:-:S05]  /*35a80*/  LOP3.LUT R0, R0, 0x3, RZ, 0xc0, !PT ;  /* 0x0000000300007812 */ /* 0x000fca00078ec0ff */
[----:B------:R0:W0:Y:S02]  /*35a90*/  SHFL.IDX PT, R14, R0, RZ, 0x1f ;  /* 0x00001fff000e7589 */ /* 0x00002400000e0000 */
.L_x_7196:
[----:B0-----:R-:W-:-:S13]  /*35aa0*/  ISETP.NE.AND P0, PT, R14, RZ, PT ;  /* 0x000000ff0e00720c */ /* 0x001fda0003f05270 */
[----:B------:R-:W-:Y:S05]  /*35ab0*/  @P0 BRA `(.L_x_6680) ;  /* 0x0000000000880947 */ /* 0x000fea0003800000 */
[----:B------:R-:W-:-:S03]  /*35ac0*/  UMOV UR4, 0xffffffff ;  /* 0xffffffff00047882 */ /* 0x000fc60000000000 */
[----:B------:R-:W-:Y:S05]  /*35ad0*/  BRA.DIV UR4, `(.L_x_7044) ;  /* 0x0000004a04ec7947 */ /* 0x000fea000b800000 */
[----:B------:R-:W-:-:S13]  /*35ae0*/  ELECT P6, URZ, PT ;  /* 0x00000000003f782f */ /* 0x000fda00038c0000 */
.L_x_7199:
[----:B------:R-:W-:Y:S05]  /*35af0*/  @!P6 BRA `(.L_x_6680) ;  /* 0x000000000078e947 */ /* 0x000fea0003800000 */
[----:B------:R-:W-:-:S06]  /*35b00*/  ULOP3.LUT UR4, UR36, 0x2, URZ, 0xfc, !UPT ;  /* 0x0000000224047892 */ /* 0x000fcc000f8efc3f */
[----:B------:R-:W-:-:S05]  /*35b10*/  IMAD.U32 R0, RZ, RZ, UR4 ;  /* 0x00000004ff007e24 */ /* 0x000fca000f8e00ff */
[----:B------:R-:W-:-:S13]  /*35b20*/  ISETP.NE.AND P0, PT, R0, 0x3, PT ;  /* 0x000000030000780c */ /* 0x000fda0003f05270 */
[----:B------:R-:W-:Y:S05]  /*35b30*/  @!P0 BRA `(.L_x_7045) ;  /* 0x0000000000048947 */ /* 0x000fea0003800000 */
[----:B------:R-:W-:Y:S01]  /*35b40*/  BPT.TRAP 0x1 ;  /* 0x000000040000795c */ /* 0x000fe20000300000 */
.L_x_7045:
[C---:B------:R-:W-:Y:S01]  /*35b50*/  IMAD R5, R25.reuse, 0x8, R4 ;  /* 0x0000000819057824 */ /* 0x040fe200078e0204 */
[----:B------:R-:W-:Y:S01]  /*35b60*/  SHF.L.U32 R0, R28, 0x1f, RZ ;  /* 0x0000001f1c007819 */ /* 0x000fe200000006ff */
[----:B------:R-:W-:-:S03]  /*35b70*/  VIADD R25, R25, 0x1 ;  /* 0x0000000119197836 */ /* 0x000fc60000000000 */
[----:B------:R-:W0:Y:S02]  /*35b80*/  SYNCS.PHASECHK.TRANS64.TRYWAIT P1, [R5+URZ+0x38840], R0 ;  /* 0x03884000050075a7 */ /* 0x000e24000802017f */
[----:B------:R-:W-:-:S04]  /*35b90*/  ISETP.NE.AND P2, PT, R25, 0x2, PT ;  /* 0x000000021900780c */ /* 0x000fc80003f45270 */
[----:B------:R-:W-:Y:S01]  /*35ba0*/  SEL R3, RZ, 0x1, P2 ;  /* 0x00000001ff037807 */ /* 0x000fe20001000000 */
[----:B0-----:R-:W-:Y:S08]  /*35bb0*/  @!P1 BRA `(.L_x_7046) ;  /* 0x0000004800d49947 */ /* 0x001ff00003800000 */
.L_x_7200:
[----:B------:R-:W-:Y:S02]  /*35bc0*/  SEL R25, R25, RZ, P2 ;  /* 0x000000ff19197207 */ /* 0x000fe40001000000 */
[----:B------:R-:W-:Y:S01]  /*35bd0*/  LOP3.LUT R2, R28, R3, RZ, 0x3c, !PT ;  /* 0x000000031c027212 */ /* 0x000fe200078e3cff */
[----:B------:R-:W-:Y:S06]  /*35be0*/  @!P0 BRA `(.L_x_7047) ;  /* 0x0000000000048947 */ /* 0x000fec0003800000 */
[----:B------:R-:W-:Y:S01]  /*35bf0*/  BPT.TRAP 0x1 ;  /* 0x000000040000795c */ /* 0x000fe20000300000 */
.L_x_7047:
[----:B------:R-:W-:Y:S01]  /*35c00*/  IMAD R25, R25, 0x8, R4 ;  /* 0x0000000819197824 */ /* 0x000fe200078e0204 */
[----:B------:R-:W-:-:S04]  /*35c10*/  SHF.L.U32 R2, R2, 0x1f, RZ ;  /* 0x0000001f02027819 */ /* 0x000fc800000006ff */
[----:B------:R-:W0:Y:S02]  /*35c20*/  SYNCS.PHASECHK.TRANS64.TRYWAIT P1, [R25+URZ+0x38840], R2 ;  /* 0x03884002190075a7 */ /* 0x000e24000802017f */
[----:B0-----:R-:W-:Y:S05]  /*35c30*/  @!P1 BRA `(.L_x_7048) ;  /* 0x0000004800c89947 */ /* 0x001fea0003800000 */
.L_x_7201:
[----:B------:R-:W-:Y:S05]  /*35c40*/  @!P0 BRA `(.L_x_7049) ;  /* 0x0000000000048947 */ /* 0x000fea0003800000 */
[----:B------:R-:W-:Y:S01]  /*35c50*/  BPT.TRAP 0x1 ;  /* 0x000000040000795c */ /* 0x000fe20000300000 */
.L_x_7049:
[----:B------:R-:W0:Y:S02]  /*35c60*/  SYNCS.PHASECHK.TRANS64.TRYWAIT P1, [R5+URZ+0x38860], R0 ;  /* 0x03886000050075a7 */ /* 0x000e24000802017f */
[----:B0-----:R-:W-:Y:S05]  /*35c70*/  @!P1 BRA `(.L_x_7050) ;  /* 0x0000004800cc9947 */ /* 0x001fea0003800000 */
.L_x_7202:
[----:B------:R-:W-:Y:S05]  /*35c80*/  @!P0 BRA `(.L_x_7051) ;  /* 0x0000000000048947 */ /* 0x000fea0003800000 */
[----:B------:R-:W-:Y:S01]  /*35c90*/  BPT.TRAP 0x1 ;  /* 0x000000040000795c */ /* 0x000fe20000300000 */
.L_x_7051:
[----:B------:R0:W0:Y:S02]  /*35ca0*/  SYNCS.PHASECHK.TRANS64.TRYWAIT P0, [R25+URZ+0x38860], R2 ;  /* 0x03886002190075a7 */ /* 0x000024000800017f */
[----:B0-----:R-:W-:Y:S05]  /*35cb0*/  @!P0 NANOSLEEP.SYNCS 0x989680 ;  /* 0x009896800000895d */ /* 0x001fea0003900000 */
[----:B------:R-:W0:Y:S02]  /*35cc0*/  @!P0 SYNCS.PHASECHK.TRANS64 P0, [R25+URZ+0x38860], R2 ;  /* 0x03886002190085a7 */ /* 0x000e24000800007f */
[----:B0-----:R-:W-:Y:S05]  /*35cd0*/  @!P0 BRA `(.L_x_7051) ;  /* 0xfffffffc00f08947 */ /* 0x001fea000383ffff */
.L_x_6680:
[----:B------:R-:W-:Y:S05]  /*35ce0*/  BSYNC B9 ;  /* 0x0000000000097941 */ /* 0x000fea0003800000 */
.L_x_6677:
[----:B------:R-:W-:Y:S05]  /*35cf0*/  EXIT ;  /* 0x000000000000794d */ /* 0x000fea0003800000 */
.L_x_6704:
[----:B0-----:R0:W1:Y:S02]  /*35d00*/  SYNCS.PHASECHK.TRANS64.TRYWAIT P5, [R61+URZ+0x38890], R70 ;  /* 0x038890463d0075a7 */ /* 0x00106400080a017f */
[----:B-1----:R-:W-:Y:S05]  /*35d10*/  @!P5 NANOSLEEP.SYNCS 0x989680 ;  /* 0x009896800000d95d */ /* 0x002fea0003900000 */
[----:B------:R-:W1:Y:S02]  /*35d20*/  @!P5 SYNCS.PHASECHK.TRANS64 P5, [R61+URZ+0x38890], R70 ;  /* 0x038890463d00d5a7 */ /* 0x000e6400080a007f */
[----:B-1----:R-:W-:Y:S05]  /*35d30*/  @!P5 BRA `(.L_x_6704) ;  /* 0xfffffffc00f0d947 */ /* 0x002fea000383ffff */
[----:B------:R-:W-:Y:S05]  /*35d40*/  BRA `(.L_x_7052) ;  /* 0xfffffccc00f87947 */ /* 0x000fea000383ffff */
.L_x_6705:
        /* <DEDUP_REMOVED lines=8> */
.L_x_7054:
[----:B------:R-:W-:Y:S05]  /*35dd0*/  BSYNC B1 ;  /* 0x0000000000017941 */ /* 0x000fea0003800000 */
.L_x_7053:
        /* <DEDUP_REMOVED lines=8> */
.L_x_7055:
[----:B------:R-:W-:Y:S05]  /*35e60*/  BRA `(.L_x_7056) ;  /* 0xfffffccc00c47947 */ /* 0x000fea000383ffff */
.L_x_6715:
[----:B0-----:R0:W1:Y:S02]  /*35e70*/  SYNCS.PHASECHK.TRANS64.TRYWAIT P6, [R61+URZ+0x38890], R70 ;  /* 0x038890463d0075a7 */ /* 0x00106400080c017f */
[----:B-1----:R-:W-:Y:S05]  /*35e80*/  @!P6 NANOSLEEP.SYNCS 0x989680 ;  /* 0x009896800000e95d */ /* 0x002fea0003900000 */
[----:B------:R-:W1:Y:S02]  /*35e90*/  @!P6 SYNCS.PHASECHK.TRANS64 P6, [R61+URZ+0x38890], R70 ;  /* 0x038890463d00e5a7 */ /* 0x000e6400080c007f */
[----:B-1----:R-:W-:Y:S05]  /*35ea0*/  @!P6 BRA `(.L_x_6715) ;  /* 0xfffffffc00f0e947 */ /* 0x002fea000383ffff */
[----:B------:R-:W-:Y:S05]  /*35eb0*/  BRA `(.L_x_7057) ;  /* 0xfffffcd800487947 */ /* 0x000fea000383ffff */
.L_x_6716:
        /* <DEDUP_REMOVED lines=8> */
.L_x_7059:
[----:B------:R-:W-:Y:S05]  /*35f40*/  BSYNC B1 ;  /* 0x0000000000017941 */ /* 0x000fea0003800000 */
.L_x_7058:
        /* <DEDUP_REMOVED lines=8> */
.L_x_7060:
[----:B------:R-:W-:Y:S01]  /*35fd0*/  IMAD.MOV.U32 R64, RZ, RZ, R14 ;  /* 0x000000ffff407224 */ /* 0x000fe200078e000e */
[----:B------:R-:W-:Y:S06]  /*35fe0*/  BRA `(.L_x_7061) ;  /* 0xfffffcd800107947 */ /* 0x000fec000383ffff */
.L_x_6721:
[----:B0-----:R0:W1:Y:S02]  /*35ff0*/  SYNCS.PHASECHK.TRANS64.TRYWAIT P0, [R61+URZ+0x38890], R70 ;  /* 0x038890463d0075a7 */ /* 0x001064000800017f */
[----:B-1----:R-:W-:Y:S05]  /*36000*/  @!P0 NANOSLEEP.SYNCS 0x989680 ;  /* 0x009896800000895d */ /* 0x002fea0003900000 */
[----:B------:R-:W1:Y:S02]  /*36010*/  @!P0 SYNCS.PHASECHK.TRANS64 P0, [R61+URZ+0x38890], R70 ;  /* 0x038890463d0085a7 */ /* 0x000e64000800007f */
[----:B-1----:R-:W-:Y:S05]  /*36020*/  @!P0 BRA `(.L_x_6721) ;  /* 0xfffffffc00f08947 */ /* 0x002fea000383ffff */
[----:B------:R-:W-:Y:S05]  /*36030*/  BRA `(.L_x_7062) ;  /* 0xfffffce000107947 */ /* 0x000fea000383ffff */
.L_x_6722:
[----:B------:R-:W-:Y:S01]  /*36040*/  BSSY B1, `(.L_x_7063) ;  /* 0x0000007000017945 */ /* 0x000fe20003800000 */
[----:B------:R-:W-:Y:S02]  /*36050*/  IMAD.MOV.U32 R12, RZ, RZ, RZ ;  /* 0x000000ffff0c7224 */ /* 0x000fe400078e00ff */
[----:B------:R-:W-:Y:S02]  /*36060*/  IMAD.MOV.U32 R11, RZ, RZ, 0x1c1f ;  /* 0x00001c1fff0b7424 */ /* 0x000fe400078e00ff */
[----:B------:R-:W-:-:S07]  /*36070*/  IMAD.MOV.U32 R15, RZ, RZ, -0x1 ;  /* 0xffffffffff0f7424 */ /* 0x000fce00078e00ff */
[----:B0-----:R-:W-:Y:S05]  /*36080*/  WARPSYNC.COLLECTIVE R15, `(.L_x_7064) ;  /* 0x000000000f087348 */ /* 0x001fea0003c00000 */
[----:B------:R1:W2:Y:S02]  /*36090*/  SHFL.IDX P6, R14, R13, R12, R11 ;  /* 0x0000000c0d0e7389 */ /* 0x0002a400000c000b */
[----:B012---:R-:W-:Y:S01]  /*360a0*/  ENDCOLLECTIVE ;  /* 0x000000000000791b */ /* 0x007fe20003800000 */
.L_x_7064:
[----:B------:R-:W-:Y:S05]  /*360b0*/  BSYNC B1 ;  /* 0x0000000000017941 */ /* 0x000fea0003800000 */
.L_x_7063:
        /* <DEDUP_REMOVED lines=8> */
.L_x_7065:
[----:B------:R-:W-:Y:S05]  /*36140*/  BRA `(.L_x_7066) ;  /* 0xfffffce000387947 */ /* 0x000fea000383ffff */
.L_x_6725:
[----:B-1----:R1:W4:Y:S02]  /*36150*/  SYNCS.PHASECHK.TRANS64.TRYWAIT P5, [R61+URZ+0x388b0], R70 ;  /* 0x0388b0463d0075a7 */ /* 0x00232400080a017f */
[----:B----4-:R-:W-:Y:S05]  /*36160*/  @!P5 NANOSLEEP.SYNCS 0x989680 ;  /* 0x009896800000d95d */ /* 0x010fea0003900000 */
[----:B------:R-:W4:Y:S02]  /*36170*/  @!P5 SYNCS.PHASECHK.TRANS64 P5, [R61+URZ+0x388b0], R70 ;  /* 0x0388b0463d00d5a7 */ /* 0x000f2400080a007f */
[----:B----4-:R-:W-:Y:S05]  /*36180*/  @!P5 BRA `(.L_x_6725) ;  /* 0xfffffffc00f0d947 */ /* 0x010fea000383ffff */
[----:B------:R-:W-:Y:S05]  /*36190*/  BRA `(.L_x_7067) ;  /* 0xfffffce000c07947 */ /* 0x000fea000383ffff */
.L_x_6767:
        /* <DEDUP_REMOVED lines=8> */
.L_x_7069:
[----:B------:R-:W-:Y:S05]  /*36220*/  BSYNC B1 ;  /* 0x0000000000017941 */ /* 0x000fea0003800000 */
.L_x_7068:
        /* <DEDUP_REMOVED lines=8> */
.L_x_7070:
[----:B------:R-:W-:Y:S02]  /*362b0*/  IMAD.MOV.U32 R13, RZ, RZ, R68 ;  /* 0x000000ffff0d7224 */ /* 0x000fe400078e0044 */
[----:B------:R-:W-:-:S07]  /*362c0*/  IMAD.MOV.U32 R6, RZ, RZ, R14 ;  /* 0x000000ffff067224 */ /* 0x000fce00078e000e */
[----:B------:R-:W-:Y:S05]  /*362d0*/  WARPSYNC.COLLECTIVE R15, `(.L_x_7071) ;  /* 0x000000000f087348 */ /* 0x000fea0003c00000 */
[----:B------:R0:W1:Y:S02]  /*362e0*/  SHFL.IDX P6, R14, R13, R12, R11 ;  /* 0x0000000c0d0e7389 */ /* 0x00006400000c000b */
[----:B01----:R-:W-:Y:S01]  /*362f0*/  ENDCOLLECTIVE ;  /* 0x000000000000791b */ /* 0x003fe20003800000 */
.L_x_7071:
[----:B------:R-:W-:Y:S02]  /*36300*/  IMAD.MOV.U32 R13, RZ, RZ, R65 ;  /* 0x000000ffff0d7224 */ /* 0x000fe400078e0041 */
[----:B------:R-:W-:-:S07]  /*36310*/  IMAD.MOV.U32 R7, RZ, RZ, R14 ;  /* 0x000000ffff077224 */ /* 0x000fce00078e000e */
[----:B------:R-:W-:Y:S05]  /*36320*/  WARPSYNC.COLLECTIVE R15, `(.L_x_7072) ;  /* 0x000000000f087348 */ /* 0x000fea0003c00000 */
[----:B------:R0:W1:Y:S02]  /*36330*/  SHFL.IDX P6, R14, R13, R12, R11 ;  /* 0x0000000c0d0e7389 */ /* 0x00006400000c000b */
[----:B01----:R-:W-:Y:S01]  /*36340*/  ENDCOLLECTIVE ;  /* 0x000000000000791b */ /* 0x003fe20003800000 */
.L_x_7072:
[----:B------:R-:W-:Y:S01]  /*36350*/  IMAD.MOV.U32 R8, RZ, RZ, R14 ;  /* 0x000000ffff087224 */ /* 0x000fe200078e000e */
[----:B------:R-:W-:Y:S06]  /*36360*/  BRA `(.L_x_7073) ;  /* 0xfffffd8400587947 */ /* 0x000fec000383ffff */
.L_x_6770:
[----:B------:R-:W-:Y:S01]  /*36370*/  BSSY B1, `(.L_x_7074) ;  /* 0x0000008000017945 */ /* 0x000fe20003800000 */
[----:B------:R-:W-:Y:S02]  /*36380*/  IMAD.MOV.U32 R13, RZ, RZ, R36 ;  /* 0x000000ffff0d7224 */ /* 0x000fe400078e0024 */
[----:B------:R-:W-:Y:S02]  /*36390*/  IMAD.MOV.U32 R12, RZ, RZ, 0x1 ;  /* 0x00000001ff0c7424 */ /* 0x000fe400078e00ff */
[----:B------:R-:W-:Y:S02]  /*363a0*/  IMAD.MOV.U32 R11, RZ, RZ, 0x1c1f ;  /* 0x00001c1fff0b7424 */ /* 0x000fe400078e00ff */
[----:B------:R-:W-:-:S07]  /*363b0*/  IMAD.MOV.U32 R15, RZ, RZ, -0x1 ;  /* 0xffffffffff0f7424 */ /* 0x000fce00078e00ff */
[----:B0--34-:R-:W-:Y:S05]  /*363c0*/  WARPSYNC.COLLECTIVE R15, `(.L_x_7075) ;  /* 0x000000000f087348 */ /* 0x019fea0003c00000 */
[----:B------:R1:W2:Y:S02]  /*363d0*/  SHFL.IDX P6, R14, R13, R12, R11 ;  /* 0x0000000c0d0e7389 */ /* 0x0002a400000c000b */
[----:B01234-:R-:W-:Y:S01]  /*363e0*/  ENDCOLLECTIVE ;  /* 0x000000000000791b */ /* 0x01ffe20003800000 */
.L_x_7075:
[----:B------:R-:W-:Y:S05]  /*363f0*/  BSYNC B1 ;  /* 0x0000000000017941 */ /* 0x000fea0003800000 */
.L_x_7074:
        /* <DEDUP_REMOVED lines=8> */
.L_x_7076:
[----:B------:R-:W-:Y:S02]  /*36480*/  IMAD.MOV.U32 R13, RZ, RZ, R68 ;  /* 0x000000ffff0d7224 */ /* 0x000fe400078e0044 */
[----:B------:R-:W-:-:S07]  /*36490*/  IMAD.MOV.U32 R6, RZ, RZ, R14 ;  /* 0x000000ffff067224 */ /* 0x000fce00078e000e */
[----:B------:R-:W-:Y:S05]  /*364a0*/  WARPSYNC.COLLECTIVE R15, `(.L_x_7077) ;  /* 0x000000000f087348 */ /* 0x000fea0003c00000 */
[----:B------:R0:W1:Y:S02]  /*364b0*/  SHFL.IDX P6, R14, R13, R12, R11 ;  /* 0x0000000c0d0e7389 */ /* 0x00006400000c000b */
[----:B01----:R-:W-:Y:S01]  /*364c0*/  ENDCOLLECTIVE ;  /* 0x000000000000791b */ /* 0x003fe20003800000 */
.L_x_7077:
[----:B------:R-:W-:Y:S02]  /*364d0*/  IMAD.MOV.U32 R13, RZ, RZ, R65 ;  /* 0x000000ffff0d7224 */ /* 0x000fe400078e0041 */
[----:B------:R-:W-:-:S07]  /*364e0*/  IMAD.MOV.U32 R7, RZ, RZ, R14 ;  /* 0x000000ffff077224 */ /* 0x000fce00078e000e */
[----:B------:R-:W-:Y:S05]  /*364f0*/  WARPSYNC.COLLECTIVE R15, `(.L_x_7078) ;  /* 0x000000000f087348 */ /* 0x000fea0003c00000 */
[----:B------:R0:W1:Y:S02]  /*36500*/  SHFL.IDX P6, R14, R13, R12, R11 ;  /* 0x0000000c0d0e7389 */ /* 0x00006400000c000b */
[----:B01----:R-:W-:Y:S01]  /*36510*/  ENDCOLLECTIVE ;  /* 0x000000000000791b */ /* 0x003fe20003800000 */
.L_x_7078:
[----:B------:R-:W-:Y:S05]  /*36520*/  BRA `(.L_x_7079) ;  /* 0xfffffd8400c47947 */ /* 0x000fea000383ffff */
.L_x_6774:
[----:B-1----:R1:W4:Y:S02]  /*36530*/  SYNCS.PHASECHK.TRANS64.TRYWAIT P0, [R2+URZ+0x38800], R65 ;  /* 0x03880041020075a7 */ /* 0x002324000800017f */
[----:B----4-:R-:W-:Y:S05]  /*36540*/  @!P0 NANOSLEEP.SYNCS 0x989680 ;  /* 0x009896800000895d */ /* 0x010fea0003900000 */
[----:B------:R-:W4:Y:S02]  /*36550*/  @!P0 SYNCS.PHASECHK.TRANS64 P0, [R2+URZ+0x38800], R65 ;  /* 0x03880041020085a7 */ /* 0x000f24000800007f */
[----:B----4-:R-:W-:Y:S05]  /*36560*/  @!P0 BRA `(.L_x_6774) ;  /* 0xfffffffc00f08947 */ /* 0x010fea000383ffff */
[----:B------:R-:W-:Y:S05]  /*36570*/  BRA `(.L_x_7080) ;  /* 0xfffffd8800507947 */ /* 0x000fea000383ffff */
.L_x_6782:
        /* <DEDUP_REMOVED lines=9> */
.L_x_7082:
[----:B------:R-:W-:Y:S05]  /*36610*/  BSYNC B1 ;  /* 0x0000000000017941 */ /* 0x000fea0003800000 */
.L_x_7081:
[----:B------:R-:W-:Y:S01]  /*36620*/  IMAD.MOV.U32 R13, RZ, RZ, R36 ;  /* 0x000000ffff0d7224 */ /* 0x000fe200078e0024 */
[----:B------:R-:W-:Y:S01]  /*36630*/  ISETP.GE.AND P0, PT, R16, R71, PT ;  /* 0x000000471000720c */ /* 0x000fe20003f06270 */
[----:B------:R-:W-:Y:S02]  /*36640*/  IMAD.MOV.U32 R12, RZ, RZ, RZ ;  /* 0x000000ffff0c7224 */ /* 0x000fe400078e00ff */
[----:B------:R-:W-:Y:S02]  /*36650*/  IMAD.MOV.U32 R11, RZ, RZ, 0x1c1f ;  /* 0x00001c1fff0b7424 */ /* 0x000fe400078e00ff */
[----:B------:R-:W-:Y:S02]  /*36660*/  IMAD.MOV.U32 R15, RZ, RZ, -0x1 ;  /* 0xffffffffff0f7424 */ /* 0x000fe400078e00ff */
[----:B------:R-:W-:Y:S02]  /*36670*/  IMAD.MOV.U32 R3, RZ, RZ, R14 ;  /* 0x000000ffff037224 */ /* 0x000fe400078e000e */
[----:B------:R-:W-:-:S07]  /*36680*/  IMAD R27, R24, R7, RZ ;  /* 0x00000007181b7224 */ /* 0x000fce00078e02ff */
[----:B------:R-:W-:Y:S05]  /*36690*/  WARPSYNC.COLLECTIVE R15, `(.L_x_7083) ;  /* 0x000000000f087348 */ /* 0x000fea0003c00000 */
[----:B------:R0:W1:Y:S02]  /*366a0*/  SHFL.IDX P6, R14, R13, R12, R11 ;  /* 0x0000000c0d0e7389 */ /* 0x00006400000c000b */
[----:B01----:R-:W-:Y:S01]  /*366b0*/  ENDCOLLECTIVE ;  /* 0x000000000000791b */ /* 0x003fe20003800000 */
.L_x_7083:
        /* <DEDUP_REMOVED lines=8> */
.L_x_7084:
[----:B------:R-:W-:-:S05]  /*36740*/  @!P1 IADD3 R8, P2, R4, R7, RZ ;  /* 0x0000000704089210 */ /* 0x000fca0007f5e0ff */
[----:B------:R-:W-:Y:S02]  /*36750*/  @!P1 IMAD.X R9, R3, 0x1, R6, P2 ;  /* 0x0000000103099824 */ /* 0x000fe400010e0606 */
[----:B------:R-:W-:Y:S02]  /*36760*/  IMAD.MOV.U32 R13, RZ, RZ, R65 ;  /* 0x000000ffff0d7224 */ /* 0x000fe400078e0041 */
[----:B------:R-:W-:-:S07]  /*36770*/  IMAD.MOV.U32 R5, RZ, RZ, R14 ;  /* 0x000000ffff057224 */ /* 0x000fce00078e000e */
[----:B------:R-:W-:Y:S05]  /*36780*/  WARPSYNC.COLLECTIVE R15, `(.L_x_7085) ;  /* 0x000000000f087348 */ /* 0x000fea0003c00000 */
[----:B------:R0:W1:Y:S02]  /*36790*/  SHFL.IDX P6, R14, R13, R12, R11 ;  /* 0x0000000c0d0e7389 */ /* 0x00006400000c000b */
[----:B01----:R-:W-:Y:S01]  /*367a0*/  ENDCOLLECTIVE ;  /* 0x000000000000791b */ /* 0x003fe20003800000 */
.L_x_7085:
[----:B------:R-:W2:Y:S01]  /*367b0*/  @!P1 LD.E.128 R8, desc[UR46][R8.64] ;  /* 0x0000002e08089980 */ /* 0x000ea2000c101d00 */
[----:B------:R-:W-:-:S05]  /*367c0*/  @!P1 IADD3 R4, P2, R14, R7, RZ ;  /* 0x000000070e049210 */ /* 0x000fca0007f5e0ff */
[----:B------:R-:W-:-:S06]  /*367d0*/  @!P1 IMAD.X R5, R5, 0x1, R6, P2 ;  /* 0x0000000105059824 */ /* 0x000fcc00010e0606 */
[----:B------:R-:W5:Y:S01]  /*367e0*/  @!P1 LD.E.128 R4, desc[UR46][R4.64] ;  /* 0x0000002e04049980 */ /* 0x000f62000c101d00 */
[----:B------:R-:W-:Y:S01]  /*367f0*/  CS2R R20, SRZ ;  /* 0x0000000000147805 */ /* 0x000fe2000001ff00 */
[----:B------:R-:W-:Y:S01]  /*36800*/  IMAD.MOV.U32 R13, RZ, RZ, R26 ;  /* 0x000000ffff0d7224 */ /* 0x000fe200078e001a */
[----:B------:R-:W-:Y:S01]  /*36810*/  CS2R R54, SRZ ;  /* 0x0000000000367805 */ /* 0x000fe2000001ff00 */
[----:B------:R-:W-:Y:S01]  /*36820*/  IMAD.MOV.U32 R12, RZ, RZ, 0x1 ;  /* 0x00000001ff0c7424 */ /* 0x000fe200078e00ff */
[----:B------:R-:W-:Y:S02]  /*36830*/  CS2R R68, SRZ ;  /* 0x0000000000447805 */ /* 0x000fe4000001ff00 */
[----:B------:R-:W-:Y:S01]  /*36840*/  CS2R R66, SRZ ;  /* 0x0000000000427805 */ /* 0x000fe2000001ff00 */
[----:B--2---:R-:W-:Y:S02]  /*36850*/  @!P1 IMAD.MOV.U32 R21, RZ, RZ, R11 ;  /* 0x000000ffff159224 */ /* 0x004fe400078e000b */
[----:B------:R-:W-:-:S02]  /*36860*/  IMAD.MOV.U32 R11, RZ, RZ, 0x1c1f ;  /* 0x00001c1fff0b7424 */ /* 0x000fc400078e00ff */
[----:B------:R-:W-:Y:S02]  /*36870*/  @!P1 IMAD.MOV.U32 R20, RZ, RZ, R10 ;  /* 0x000000ffff149224 */ /* 0x000fe400078e000a */
[----:B------:R-:W-:-:S07]  /*36880*/  @!P1 IMAD.MOV.U32 R55, RZ, RZ, R9 ;  /* 0x000000ffff379224 */ /* 0x000fce00078e0009 */
[----:B-----5:R-:W-:Y:S05]  /*36890*/  WARPSYNC.COLLECTIVE R15, `(.L_x_7086) ;  /* 0x000000000f087348 */ /* 0x020fea0003c00000 */
[----:B------:R0:W1:Y:S02]  /*368a0*/  SHFL.IDX P6, R14, R13, R12, R11 ;  /* 0x0000000c0d0e7389 */ /* 0x00006400000c000b */
[----:B01---5:R-:W-:Y:S01]  /*368b0*/  ENDCOLLECTIVE ;  /* 0x000000000000791b */ /* 0x023fe20003800000 */
.L_x_7086:
[----:B------:R-:W-:Y:S02]  /*368c0*/  IMAD.MOV.U32 R3, RZ, RZ, R20 ;  /* 0x000000ffff037224 */ /* 0x000fe400078e0014 */
[----:B------:R-:W-:Y:S02]  /*368d0*/  @!P1 IMAD.MOV.U32 R54, RZ, RZ, R8 ;  /* 0x000000ffff369224 */ /* 0x000fe400078e0008 */
[----:B------:R-:W-:Y:S01]  /*368e0*/  IMAD.MOV.U32 R9, RZ, RZ, R55 ;  /* 0x000000ffff097224 */ /* 0x000fe200078e0037 */
[----:B------:R-:W-:Y:S01]  /*368f0*/  PRMT R75, R75, 0x5410, R3 ;  /* 0x000054104b4b7816 */ /* 0x000fe20000000003 */
[----:B------:R-:W-:Y:S02]  /*36900*/  IMAD.MOV.U32 R10, RZ, RZ, R21 ;  /* 0x000000ffff0a7224 */ /* 0x000fe400078e0015 */
[----:B------:R-:W-:-:S03]  /*36910*/  IMAD.MOV.U32 R8, RZ, RZ, R54 ;  /* 0x000000ffff087224 */ /* 0x000fc600078e0036 */
[----:B------:R-:W-:Y:S01]  /*36920*/  PRMT R85, R10, 0x7610, R85 ;  /* 0x000076100a557816 */ /* 0x000fe20000000055 */
[--C-:B------:R-:W-:Y:S01]  /*36930*/  IMAD.MOV.U32 R13, RZ, RZ, R36.reuse ;  /* 0x000000ffff0d7224 */ /* 0x100fe200078e0024 */
[----:B------:R-:W-:Y:S01]  /*36940*/  PRMT R36, R9, 0x7610, R36 ;  /* 0x0000761009247816 */ /* 0x000fe20000000024 */
[----:B------:R-:W-:Y:S01]  /*36950*/  @!P1 IMAD.MOV.U32 R68, RZ, RZ, R4 ;  /* 0x000000ffff449224 */ /* 0x000fe200078e0004 */
[----:B------:R-:W-:Y:S01]  /*36960*/  PRMT R70, R8, 0x7610, R70 ;  /* 0x0000761008467816 */ /* 0x000fe20000000046 */
[----:B------:R-:W-:Y:S02]  /*36970*/  @!P1 IMAD.MOV.U32 R69, RZ, RZ, R5 ;  /* 0x000000ffff459224 */ /* 0x000fe400078e0005 */
[----:B------:R-:W-:Y:S02]  /*36980*/  @!P1 IMAD.MOV.U32 R66, RZ, RZ, R6 ;  /* 0x000000ffff429224 */ /* 0x000fe400078e0006 */
[----:B------:R-:W-:Y:S02]  /*36990*/  @!P1 IMAD.MOV.U32 R67, RZ, RZ, R7 ;  /* 0x000000ffff439224 */ /* 0x000fe400078e0007 */
[----:B------:R-:W-:-:S07]  /*369a0*/  IMAD.MOV.U32 R3, RZ, RZ, R14 ;  /* 0x000000ffff037224 */ /* 0x000fce00078e000e */
[----:B------:R-:W-:Y:S05]  /*369b0*/  WARPSYNC.COLLECTIVE R15, `(.L_x_7087) ;  /* 0x000000000f087348 */ /* 0x000fea0003c00000 */
[----:B------:R0:W1:Y:S02]  /*369c0*/  SHFL.IDX P6, R14, R13, R12, R11 ;  /* 0x0000000c0d0e7389 */ /* 0x00006400000c000b */
[----:B01----:R-:W-:Y:S01]  /*369d0*/  ENDCOLLECTIVE ;  /* 0x000000000000791b */ /* 0x003fe20003800000 */
.L_x_7087:
[----:B------:R-:W-:Y:S02]  /*369e0*/  IMAD.MOV.U32 R6, RZ, RZ, R68 ;  /* 0x000000ffff067224 */ /* 0x000fe400078e0044 */
[----:B------:R-:W-:Y:S02]  /*369f0*/  IMAD.MOV.U32 R7, RZ, RZ, R69 ;  /* 0x000000ffff077224 */ /* 0x000fe400078e0045 */
[----:B------:R-:W-:Y:S02]  /*36a00*/  IMAD.MOV.U32 R4, RZ, RZ, R66 ;  /* 0x000000ffff047224 */ /* 0x000fe400078e0042 */
[----:B------:R-:W-:Y:S01]  /*36a10*/  IMAD.MOV.U32 R5, RZ, RZ, R67 ;  /* 0x000000ffff057224 */ /* 0x000fe200078e0043 */
[----:B------:R-:W-:Y:S02]  /*36a20*/  PRMT R76, R76, 0x5410, R7 ;  /* 0x000054104c4c7816 */ /* 0x000fe40000000007 */
[----:B------:R-:W-:Y:S02]  /*36a30*/  PRMT R36, R36, 0x5410, R4 ;  /* 0x0000541024247816 */ /* 0x000fe40000000004 */
[----:B------:R-:W-:Y:S01]  /*36a40*/  PRMT R88, R5, 0x7610, R88 ;  /* 0x0000761005587816 */ /* 0x000fe20000000058 */
[----:B------:R-:W-:-:S02]  /*36a50*/  IMAD.MOV.U32 R13, RZ, RZ, R25 ;  /* 0x000000ffff0d7224 */ /* 0x000fc400078e0019 */
[----:B------:R-:W-:-:S07]  /*36a60*/  IMAD.MOV.U32 R24, RZ, RZ, R14 ;  /* 0x000000ffff187224 */ /* 0x000fce00078e000e */
[----:B------:R-:W-:Y:S05]  /*36a70*/  WARPSYNC.COLLECTIVE R15, `(.L_x_7088) ;  /* 0x000000000f087348 */ /* 0x000fea0003c00000 */
[----:B------:R0:W1:Y:S02]  /*36a80*/  SHFL.IDX P6, R14, R13, R12, R11 ;  /* 0x0000000c0d0e7389 */ /* 0x00006400000c000b */
[----:B01----:R-:W-:Y:S01]  /*36a90*/  ENDCOLLECTIVE ;  /* 0x000000000000791b */ /* 0x003fe20003800000 */
.L_x_7088:
[----:B------:R-:W-:Y:S01]  /*36aa0*/  IMAD.MOV.U32 R13, RZ, RZ, R65 ;  /* 0x000000ffff0d7224 */ /* 0x000fe200078e0041 */
[----:B------:R-:W-:Y:S02]  /*36ab0*/  PRMT R65, R65, 0x5410, R6 ;  /* 0x0000541041417816 */ /* 0x000fe40000000006 */
[----:B------:R-:W-:Y:S01]  /*36ac0*/  CS2R R6, SRZ ;  /* 0x0000000000067805 */ /* 0x000fe2000001ff00 */
[----:B------:R-:W-:-:S07]  /*36ad0*/  IMAD.MOV.U32 R25, RZ, RZ, R14 ;  /* 0x000000ffff197224 */ /* 0x000fce00078e000e */
[----:B------:R-:W-:Y:S05]  /*36ae0*/  WARPSYNC.COLLECTIVE R15, `(.L_x_7089) ;  /* 0x000000000f087348 */ /* 0x000fea0003c00000 */
[----:B------:R0:W1:Y:S02]  /*36af0*/  SHFL.IDX P6, R14, R13, R12, R11 ;  /* 0x0000000c0d0e7389 */ /* 0x00006400000c000b */
[----:B01----:R-:W-:Y:S01]  /*36b00*/  ENDCOLLECTIVE ;  /* 0x000000000000791b */ /* 0x003fe20003800000 */
.L_x_7089:
[----:B------:R-:W-:Y:S05]  /*36b10*/  BRA `(.L_x_7090) ;  /* 0xfffffd9400d07947 */ /* 0x000fea000383ffff */
.L_x_6786:
[----:B0-----:R0:W1:Y:S02]  /*36b20*/  SYNCS.PHASECHK.TRANS64.TRYWAIT P1, [R2+URZ+0x38800], R13 ;  /* 0x0388000d020075a7 */ /* 0x001064000802017f */
[----:B-1----:R-:W-:Y:S05]  /*36b30*/  @!P1 NANOSLEEP.SYNCS 0x989680 ;  /* 0x009896800000995d */ /* 0x002fea0003900000 */
[----:B------:R-:W1:Y:S02]  /*36b40*/  @!P1 SYNCS.PHASECHK.TRANS64 P1, [R2+URZ+0x38800], R13 ;  /* 0x0388000d020095a7 */ /* 0x000e64000802007f */
[----:B-1----:R-:W-:Y:S05]  /*36b50*/  @!P1 BRA `(.L_x_6786) ;  /* 0xfffffffc00f09947 */ /* 0x002fea000383ffff */
[----:B------:R-:W-:Y:S05]  /*36b60*/  BRA `(.L_x_7091) ;  /* 0xfffffd98002c7947 */ /* 0x000fea000383ffff */
.L_x_6800:
[----:B-1----:R1:W2:Y:S02]  /*36b70*/  SYNCS.PHASECHK.TRANS64.TRYWAIT P0, [R6+URZ], R7 ;  /* 0x00000007060075a7 */ /* 0x0022a4000800017f */
[----:B--2---:R-:W-:Y:S05]  /*36b80*/  @!P0 NANOSLEEP.SYNCS 0x989680 ;  /* 0x009896800000895d */ /* 0x004fea0003900000 */
[----:B------:R-:W2:Y:S02]  /*36b90*/  @!P0 SYNCS.PHASECHK.TRANS64 P0, [R6+URZ], R7 ;  /* 0x00000007060085a7 */ /* 0x000ea4000800007f */
[----:B--2---:R-:W-:Y:S05]  /*36ba0*/  @!P0 BRA `(.L_x_6800) ;  /* 0xfffffffc00f08947 */ /* 0x004fea000383ffff */
[----:B------:R-:W-:Y:S05]  /*36bb0*/  BRA `(.L_x_6799) ;  /* 0xfffffdac00f87947 */ /* 0x000fea000383ffff */
.L_x_6807:
[----:B-1----:R1:W2:Y:S02]  /*36bc0*/  SYNCS.PHASECHK.TRANS64.TRYWAIT P0, [R2+URZ], R3 ;  /* 0x00000003020075a7 */ /* 0x0022a4000800017f */
[----:B--2---:R-:W-:Y:S05]  /*36bd0*/  @!P0 NANOSLEEP.SYNCS 0x989680 ;  /* 0x009896800000895d */ /* 0x004fea0003900000 */
[----:B------:R-:W2:Y:S02]  /*36be0*/  @!P0 SYNCS.PHASECHK.TRANS64 P0, [R2+URZ], R3 ;  /* 0x00000003020085a7 */ /* 0x000ea4000800007f */
[----:B--2---:R-:W-:Y:S05]  /*36bf0*/  @!P0 BRA `(.L_x_6807) ;  /* 0xfffffffc00f08947 */ /* 0x004fea000383ffff */
[----:B------:R-:W-:Y:S05]  /*36c00*/  BRA `(.L_x_6806) ;  /* 0xfffffdb400047947 */ /* 0x000fea000383ffff */
.L_x_6838:
[----:B-1----:R1:W2:Y:S02]  /*36c10*/  SYNCS.PHASECHK.TRANS64.TRYWAIT P0, [R6+URZ], R7 ;  /* 0x00000007060075a7 */ /* 0x0022a4000800017f */
[----:B--2---:R-:W-:Y:S05]  /*36c20*/  @!P0 NANOSLEEP.SYNCS 0x989680 ;  /* 0x009896800000895d */ /* 0x004fea0003900000 */
[----:B------:R-:W2:Y:S02]  /*36c30*/  @!P0 SYNCS.PHASECHK.TRANS64 P0, [R6+URZ], R7 ;  /* 0x00000007060085a7 */ /* 0x000ea4000800007f */
[----:B--2---:R-:W-:Y:S05]  /*36c40*/  @!P0 BRA `(.L_x_6838) ;  /* 0xfffffffc00f08947 */ /* 0x004fea000383ffff */
[----:B------:R-:W-:Y:S05]  /*36c50*/  BRA `(.L_x_6837) ;  /* 0xfffffe30004c7947 */ /* 0x000fea000383ffff */
.L_x_6845:
[----:B-1----:R1:W2:Y:S02]  /*36c60*/  SYNCS.PHASECHK.TRANS64.TRYWAIT P0, [R14+URZ], R15 ;  /* 0x0000000f0e0075a7 */ /* 0x0022a4000800017f */
[----:B--2---:R-:W-:Y:S05]  /*36c70*/  @!P0 NANOSLEEP.SYNCS 0x989680 ;  /* 0x009896800000895d */ /* 0x004fea0003900000 */
[----:B------:R-:W2:Y:S02]  /*36c80*/  @!P0 SYNCS.PHASECHK.TRANS64 P0, [R14+URZ], R15 ;  /* 0x0000000f0e0085a7 */ /* 0x000ea4000800007f */
[----:B--2---:R-:W-:Y:S05]  /*36c90*/  @!P0 BRA `(.L_x_6845) ;  /* 0xfffffffc00f08947 */ /* 0x004fea000383ffff */
[----:B------:R-:W-:Y:S05]  /*36ca0*/  BRA `(.L_x_6844) ;  /* 0xfffffe3400587947 */ /* 0x000fea000383ffff */
.L_x_6862:
[----:B-1----:R1:W2:Y:S02]  /*36cb0*/  SYNCS.PHASECHK.TRANS64.TRYWAIT P0, [R6+URZ], R7 ;  /* 0x00000007060075a7 */ /* 0x0022a4000800017f */
[----:B--2---:R-:W-:Y:S05]  /*36cc0*/  @!P0 NANOSLEEP.SYNCS 0x989680 ;  /* 0x009896800000895d */ /* 0x004fea0003900000 */
[----:B------:R-:W2:Y:S02]  /*36cd0*/  @!P0 SYNCS.PHASECHK.TRANS64 P0, [R6+URZ], R7 ;  /* 0x00000007060085a7 */ /* 0x000ea4000800007f */
[----:B--2---:R-:W-:Y:S05]  /*36ce0*/  @!P0 BRA `(.L_x_6862) ;  /* 0xfffffffc00f08947 */ /* 0x004fea000383ffff */
[----:B------:R-:W-:Y:S05]  /*36cf0*/  BRA `(.L_x_6861) ;  /* 0xfffffea000707947 */ /* 0x000fea000383ffff */
.L_x_6869:
[----:B-1----:R1:W2:Y:S02]  /*36d00*/  SYNCS.PHASECHK.TRANS64.TRYWAIT P0, [R12+URZ], R13 ;  /* 0x0000000d0c0075a7 */ /* 0x0022a4000800017f */
[----:B--2---:R-:W-:Y:S05]  /*36d10*/  @!P0 NANOSLEEP.SYNCS 0x989680 ;  /* 0x009896800000895d */ /* 0x004fea0003900000 */
[----:B------:R-:W2:Y:S02]  /*36d20*/  @!P0 SYNCS.PHASECHK.TRANS64 P0, [R12+URZ], R13 ;  /* 0x0000000d0c0085a7 */ /* 0x000ea4000800007f */
[----:B--2---:R-:W-:Y:S05]  /*36d30*/  @!P0 BRA `(.L_x_6869) ;  /* 0xfffffffc00f08947 */ /* 0x004fea000383ffff */
[----:B------:R-:W-:Y:S05]  /*36d40*/  BRA `(.L_x_6868) ;  /* 0xfffffea4007c7947 */ /* 0x000fea000383ffff */
.L_x_6925:
        /* <DEDUP_REMOVED lines=11> */
.L_x_7093:
[----:B------:R-:W-:Y:S05]  /*36e00*/  BSYNC B1 ;  /* 0x0000000000017941 */ /* 0x000fea0003800000 */
.L_x_7092:
[----:B------:R-:W-:Y:S05]  /*36e10*/  BRA `(.L_x_7094) ;  /* 0xffffff7800bc7947 */ /* 0x000fea000383ffff */
.L_x_6927:
[----:B------:R-:W-:Y:S01]  /*36e20*/  BSSY B1, `(.L_x_7095) ;  /* 0x0000006000017945 */ /* 0x000fe20003800000 */
[----:B------:R-:W-:-:S07]  /*36e30*/  IMAD.MOV.U32 R15, RZ, RZ, -0x1 ;  /* 0xffffffffff0f7424 */ /* 0x000fce00078e00ff */
[----:B0-----:R-:W-:Y:S05]  /*36e40*/  WARPSYNC.COLLECTIVE R15, `(.L_x_7096) ;  /* 0x000000000f0c7348 */ /* 0x001fea0003c00000 */
[----:B------:R-:W-:Y:S02]  /*36e50*/  ELECT P6, UR62, PT ;  /* 0x00000000003e782f */ /* 0x000fe400038c0000 */
[----:B------:R-:W-:Y:S01]  /*36e60*/  MOV R14, UR62 ;  /* 0x0000003e000e7c02 */ /* 0x000fe20008000f00 */
[----:B0-----:R-:W-:Y:S10]  /*36e70*/  ENDCOLLECTIVE ;  /* 0x000000000000791b */ /* 0x001ff40003800000 */
.L_x_7096:
[----:B------:R-:W-:Y:S05]  /*36e80*/  BSYNC B1 ;  /* 0x0000000000017941 */ /* 0x000fea0003800000 */
.L_x_7095:
[----:B------:R-:W-:Y:S05]  /*36e90*/  BRA `(.L_x_6926) ;  /* 0xffffff7800b47947 */ /* 0x000fea000383ffff */
.L_x_6929:
[----:B0-----:R0:W1:Y:S02]  /*36ea0*/  SYNCS.PHASECHK.TRANS64.TRYWAIT P0, [R23+URZ+0x38820], R3 ;  /* 0x03882003170075a7 */ /* 0x001064000800017f */
[----:B-1----:R-:W-:Y:S05]  /*36eb0*/  @!P0 NANOSLEEP.SYNCS 0x989680 ;  /* 0x009896800000895d */ /* 0x002fea0003900000 */
[----:B------:R-:W1:Y:S02]  /*36ec0*/  @!P0 SYNCS.PHASECHK.TRANS64 P0, [R23+URZ+0x38820], R3 ;  /* 0x03882003170085a7 */ /* 0x000e64000800007f */
[----:B-1----:R-:W-:Y:S05]  /*36ed0*/  @!P0 BRA `(.L_x_6929) ;  /* 0xfffffffc00f08947 */ /* 0x002fea000383ffff */
[----:B------:R-:W-:Y:S05]  /*36ee0*/  BRA `(.L_x_7097) ;  /* 0xffffff7800c47947 */ /* 0x000fea000383ffff */
.L_x_6933:
[----:B0-----:R0:W1:Y:S02]  /*36ef0*/  SYNCS.PHASECHK.TRANS64.TRYWAIT P0, [R3+URZ+0x388a0], R7 ;  /* 0x0388a007030075a7 */ /* 0x001064000800017f */
[----:B-1----:R-:W-:Y:S05]  /*36f00*/  @!P0 NANOSLEEP.SYNCS 0x989680 ;  /* 0x009896800000895d */ /* 0x002fea0003900000 */
[----:B------:R-:W1:Y:S02]  /*36f10*/  @!P0 SYNCS.PHASECHK.TRANS64 P0, [R3+URZ+0x388a0], R7 ;  /* 0x0388a007030085a7 */ /* 0x000e64000800007f */
[----:B-1----:R-:W-:Y:S05]  /*36f20*/  @!P0 BRA `(.L_x_6933) ;  /* 0xfffffffc00f08947 */ /* 0x002fea000383ffff */
[----:B------:R-:W-:Y:S05]  /*36f30*/  BRA `(.L_x_7098) ;  /* 0xffffff7800dc7947 */ /* 0x000fea000383ffff */
.L_x_6938:
[----:B-1----:R1:W2:Y:S02]  /*36f40*/  SYNCS.PHASECHK.TRANS64.TRYWAIT P0, [R3+URZ+0x388c0], R7 ;  /* 0x0388c007030075a7 */ /* 0x0022a4000800017f */
[----:B--2---:R-:W-:Y:S05]  /*36f50*/  @!P0 NANOSLEEP.SYNCS 0x989680 ;  /* 0x009896800000895d */ /* 0x004fea0003900000 */
[----:B------:R-:W2:Y:S02]  /*36f60*/  @!P0 SYNCS.PHASECHK.TRANS64 P0, [R3+URZ+0x388c0], R7 ;  /* 0x0388c007030085a7 */ /* 0x000ea4000800007f */
[----:B--2---:R-:W-:Y:S05]  /*36f70*/  @!P0 BRA `(.L_x_6938) ;  /* 0xfffffffc00f08947 */ /* 0x004fea000383ffff */
[----:B------:R-:W-:Y:S05]  /*36f80*/  BRA `(.L_x_7099) ;  /* 0xffffff7c00587947 */ /* 0x000fea000383ffff */
.L_x_6952:
[----:B0-----:R0:W1:Y:S02]  /*36f90*/  SYNCS.PHASECHK.TRANS64.TRYWAIT P1, [R10+URZ+0x388a0], R2 ;  /* 0x0388a0020a0075a7 */ /* 0x001064000802017f */
[----:B-1----:R-:W-:Y:S05]  /*36fa0*/  @!P1 NANOSLEEP.SYNCS 0x989680 ;  /* 0x009896800000995d */ /* 0x002fea0003900000 */
[----:B------:R-:W1:Y:S02]  /*36fb0*/  @!P1 SYNCS.PHASECHK.TRANS64 P1, [R10+URZ+0x388a0], R2 ;  /* 0x0388a0020a0095a7 */ /* 0x000e64000802007f */
[----:B-1----:R-:W-:Y:S05]  /*36fc0*/  @!P1 BRA `(.L_x_6952) ;  /* 0xfffffffc00f09947 */ /* 0x002fea000383ffff */
[----:B------:R-:W-:Y:S05]  /*36fd0*/  BRA `(.L_x_7100) ;  /* 0xffffff8400bc7947 */ /* 0x000fea000383ffff */
.L_x_6957:
[----:B-1----:R1:W2:Y:S02]  /*36fe0*/  SYNCS.PHASECHK.TRANS64.TRYWAIT P1, [R10+URZ+0x388c0], R2 ;  /* 0x0388c0020a0075a7 */ /* 0x0022a4000802017f */
[----:B--2---:R-:W-:Y:S05]  /*36ff0*/  @!P1 NANOSLEEP.SYNCS 0x989680 ;  /* 0x009896800000995d */ /* 0x004fea0003900000 */
[----:B------:R-:W2:Y:S02]  /*37000*/  @!P1 SYNCS.PHASECHK.TRANS64 P1, [R10+URZ+0x388c0], R2 ;  /* 0x0388c0020a0095a7 */ /* 0x000ea4000802007f */
[----:B--2---:R-:W-:Y:S05]  /*37010*/  @!P1 BRA `(.L_x_6957) ;  /* 0xfffffffc00f09947 */ /* 0x004fea000383ffff */
[----:B------:R-:W-:Y:S05]  /*37020*/  BRA `(.L_x_7101) ;  /* 0xffffff8800347947 */ /* 0x000fea000383ffff */
.L_x_6985:
[----:B------:R-:W-:Y:S01]  /*37030*/  SHF.R.U32.HI R12, RZ, 0x5, R20 ;  /* 0x00000005ff0c7819 */ /* 0x000fe20000011614 */
[----:B------:R-:W-:Y:S01]  /*37040*/  BSSY B0, `(.L_x_7102) ;  /* 0x0000009000007945 */ /* 0x000fe20003800000 */
[----:B------:R-:W-:Y:S02]  /*37050*/  IMAD.MOV.U32 R11, RZ, RZ, 0x1f ;  /* 0x0000001fff0b7424 */ /* 0x000fe400078e00ff */
[----:B------:R-:W-:Y:S01]  /*37060*/  LOP3.LUT R12, R12, 0x3, RZ, 0xc0, !PT ;  /* 0x000000030c0c7812 */ /* 0x000fe200078ec0ff */
[----:B------:R-:W-:-:S04]  /*37070*/  IMAD.MOV.U32 R15, RZ, RZ, -0x1 ;  /* 0xffffffffff0f7424 */ /* 0x000fc800078e00ff */
[----:B------:R-:W-:Y:S02]  /*37080*/  IMAD.MOV.U32 R13, RZ, RZ, R12 ;  /* 0x000000ffff0d7224 */ /* 0x000fe400078e000c */
[----:B------:R-:W-:-:S07]  /*37090*/  IMAD.MOV.U32 R12, RZ, RZ, RZ ;  /* 0x000000ffff0c7224 */ /* 0x000fce00078e00ff */
[----:B0-----:R-:W-:Y:S05]  /*370a0*/  WARPSYNC.COLLECTIVE R15, `(.L_x_7103) ;  /* 0x000000000f087348 */ /* 0x001fea0003c00000 */
[----:B------:R1:W2:Y:S02]  /*370b0*/  SHFL.IDX P6, R14, R13, R12, R11 ;  /* 0x0000000c0d0e7389 */ /* 0x0002a400000c000b */
[----:B012---:R-:W-:Y:S01]  /*370c0*/  ENDCOLLECTIVE ;  /* 0x000000000000791b */ /* 0x007fe20003800000 */
.L_x_7103:
[----:B------:R-:W-:Y:S05]  /*370d0*/  BSYNC B0 ;  /* 0x0000000000007941 */ /* 0x000fea0003800000 */
.L_x_7102:
[----:B------:R-:W-:Y:S05]  /*370e0*/  BRA `(.L_x_7104) ;  /* 0xffffffa000307947 */ /* 0x000fea000383ffff */
.L_x_6988:
[----:B0-----:R0:W1:Y:S02]  /*370f0*/  SYNCS.PHASECHK.TRANS64.TRYWAIT P0, [R17+URZ+0x38840], R0 ;  /* 0x03884000110075a7 */ /* 0x001064000800017f */
[----:B-1----:R-:W-:Y:S05]  /*37100*/  @!P0 NANOSLEEP.SYNCS 0x989680 ;  /* 0x009896800000895d */ /* 0x002fea0003900000 */
[----:B------:R-:W1:Y:S02]  /*37110*/  @!P0 SYNCS.PHASECHK.TRANS64 P0, [R17+URZ+0x38840], R0 ;  /* 0x03884000110085a7 */ /* 0x000e64000800007f */
[----:B-1----:R-:W-:Y:S05]  /*37120*/  @!P0 BRA `(.L_x_6988) ;  /* 0xfffffffc00f08947 */ /* 0x002fea000383ffff */
[----:B------:R-:W-:Y:S05]  /*37130*/  BRA `(.L_x_7105) ;  /* 0xffffffa0006c7947 */ /* 0x000fea000383ffff */
.L_x_6989:
        /* <DEDUP_REMOVED lines=8> */
.L_x_7107:
[----:B------:R-:W-:Y:S05]  /*371c0*/  BSYNC B0 ;  /* 0x0000000000007941 */ /* 0x000fea0003800000 */
.L_x_7106:
        /* <DEDUP_REMOVED lines=9> */
.L_x_7108:
[----:B------:R-:W-:Y:S02]  /*37260*/  IMAD.MOV.U32 R13, RZ, RZ, R4 ;  /* 0x000000ffff0d7224 */ /* 0x000fe400078e0004 */
[----:B------:R-:W-:Y:S02]  /*37270*/  IMAD.MOV.U32 R12, RZ, RZ, 0x1 ;  /* 0x00000001ff0c7424 */ /* 0x000fe400078e00ff */
[----:B------:R-:W-:-:S07]  /*37280*/  IMAD.MOV.U32 R3, RZ, RZ, R14 ;  /* 0x000000ffff037224 */ /* 0x000fce00078e000e */
[----:B------:R-:W-:Y:S05]  /*37290*/  WARPSYNC.COLLECTIVE R15, `(.L_x_7109) ;  /* 0x000000000f087348 */ /* 0x000fea0003c00000 */
[----:B------:R0:W1:Y:S02]  /*372a0*/  SHFL.IDX P6, R14, R13, R12, R11 ;  /* 0x0000000c0d0e7389 */ /* 0x00006400000c000b */
[----:B01----:R-:W-:Y:S01]  /*372b0*/  ENDCOLLECTIVE ;  /* 0x000000000000791b */ /* 0x003fe20003800000 */
.L_x_7109:
        /* <DEDUP_REMOVED lines=15> */
.L_x_7110:
[----:B------:R-:W-:Y:S02]  /*373b0*/  @P0 IMAD R6, R5, 0x2, R23 ;  /* 0x0000000205060824 */ /* 0x000fe400078e0217 */
[----:B------:R-:W-:Y:S02]  /*373c0*/  IMAD.MOV.U32 R13, RZ, RZ, R4 ;  /* 0x000000ffff0d7224 */ /* 0x000fe400078e0004 */
[----:B------:R-:W-:Y:S02]  /*373d0*/  IMAD.MOV.U32 R12, RZ, RZ, 0x2 ;  /* 0x00000002ff0c7424 */ /* 0x000fe400078e00ff */
[----:B------:R-:W-:-:S07]  /*373e0*/  IMAD.MOV.U32 R3, RZ, RZ, R14 ;  /* 0x000000ffff037224 */ /* 0x000fce00078e000e */
[----:B------:R-:W-:Y:S05]  /*373f0*/  WARPSYNC.COLLECTIVE R15, `(.L_x_7111) ;  /* 0x000000000f087348 */ /* 0x000fea0003c00000 */
[----:B------:R0:W1:Y:S02]  /*37400*/  SHFL.IDX P6, R14, R13, R12, R11 ;  /* 0x0000000c0d0e7389 */ /* 0x00006400000c000b */
[----:B01----:R-:W-:Y:S01]  /*37410*/  ENDCOLLECTIVE ;  /* 0x000000000000791b */ /* 0x003fe20003800000 */
.L_x_7111:
        /* <DEDUP_REMOVED lines=15> */
.L_x_7112:
[----:B------:R-:W-:Y:S02]  /*37510*/  @P0 IMAD R6, R5, 0x2, R23 ;  /* 0x0000000205060824 */ /* 0x000fe400078e0217 */
[----:B------:R-:W-:Y:S02]  /*37520*/  IMAD.MOV.U32 R13, RZ, RZ, R4 ;  /* 0x000000ffff0d7224 */ /* 0x000fe400078e0004 */
[----:B------:R-:W-:Y:S02]  /*37530*/  IMAD.MOV.U32 R12, RZ, RZ, 0x3 ;  /* 0x00000003ff0c7424 */ /* 0x000fe400078e00ff */
[----:B------:R-:W-:-:S07]  /*37540*/  IMAD.MOV.U32 R3, RZ, RZ, R14 ;  /* 0x000000ffff037224 */ /* 0x000fce00078e000e */
[----:B------:R-:W-:Y:S05]  /*37550*/  WARPSYNC.COLLECTIVE R15, `(.L_x_7113) ;  /* 0x000000000f087348 */ /* 0x000fea0003c00000 */
[----:B------:R0:W1:Y:S02]  /*37560*/  SHFL.IDX P6, R14, R13, R12, R11 ;  /* 0x0000000c0d0e7389 */ /* 0x00006400000c000b */
[----:B01----:R-:W-:Y:S01]  /*37570*/  ENDCOLLECTIVE ;  /* 0x000000000000791b */ /* 0x003fe20003800000 */
.L_x_7113:
        /* <DEDUP_REMOVED lines=10> */
.L_x_7114:
[----:B------:R-:W-:Y:S01]  /*37620*/  @!PT LDS RZ, [RZ] ;  /* 0x00000000fffff984 */ /* 0x000fe20000000800 */
[----:B------:R-:W-:Y:S01]  /*37630*/  @!PT LDS RZ, [RZ] ;  /* 0x00000000fffff984 */ /* 0x000fe20000000800 */
[----:B------:R-:W-:Y:S01]  /*37640*/  @!PT LDS RZ, [RZ] ;  /* 0x00000000fffff984 */ /* 0x000fe20000000800 */
[----:B------:R0:W-:Y:S01]  /*37650*/  @P0 LDGSTS.E.BYPASS.LTC128B.128 [R6+0x23400], desc[UR46][R2.64], !P2 ;  /* 0x2340000002060fae */ /* 0x0001e2000d101d6e */
[----:B------:R-:W-:Y:S01]  /*37660*/  IMAD.MOV.U32 R0, RZ, RZ, R14 ;  /* 0x000000ffff007224 */ /* 0x000fe200078e000e */
[----:B------:R-:W-:Y:S06]  /*37670*/  BRA `(.L_x_7115) ;  /* 0xffffffa000207947 */ /* 0x000fec000383ffff */
.L_x_6994:
        /* <DEDUP_REMOVED lines=9> */
.L_x_7116:
        /* <DEDUP_REMOVED lines=10> */
.L_x_7117:
[----:B------:R-:W-:Y:S02]  /*377b0*/  IMAD.MOV.U32 R13, RZ, RZ, R3 ;  /* 0x000000ffff0d7224 */ /* 0x000fe400078e0003 */
[----:B------:R-:W-:Y:S02]  /*377c0*/  IMAD.MOV.U32 R12, RZ, RZ, 0x1 ;  /* 0x00000001ff0c7424 */ /* 0x000fe400078e00ff */
[----:B------:R-:W-:-:S07]  /*377d0*/  IMAD.MOV.U32 R4, RZ, RZ, R14 ;  /* 0x000000ffff047224 */ /* 0x000fce00078e000e */
[----:B------:R-:W-:Y:S05]  /*377e0*/  WARPSYNC.COLLECTIVE R15, `(.L_x_7118) ;  /* 0x000000000f087348 */ /* 0x000fea0003c00000 */
[----:B------:R0:W1:Y:S02]  /*377f0*/  SHFL.IDX P6, R14, R13, R12, R11 ;  /* 0x0000000c0d0e7389 */ /* 0x00006400000c000b */
[----:B01----:R-:W-:Y:S01]  /*37800*/  ENDCOLLECTIVE ;  /* 0x000000000000791b */ /* 0x003fe20003800000 */
.L_x_7118:
        /* <DEDUP_REMOVED lines=12> */
.L_x_7119:
[----:B------:R-:W-:Y:S02]  /*378d0*/  IMAD.MOV.U32 R13, RZ, RZ, R3 ;  /* 0x000000ffff0d7224 */ /* 0x000fe400078e0003 */
[----:B------:R-:W-:Y:S02]  /*378e0*/  IMAD.MOV.U32 R12, RZ, RZ, 0x2 ;  /* 0x00000002ff0c7424 */ /* 0x000fe400078e00ff */
[----:B------:R-:W-:-:S07]  /*378f0*/  IMAD.MOV.U32 R5, RZ, RZ, R14 ;  /* 0x000000ffff057224 */ /* 0x000fce00078e000e */
[----:B------:R-:W-:Y:S05]  /*37900*/  WARPSYNC.COLLECTIVE R15, `(.L_x_7120) ;  /* 0x000000000f087348 */ /* 0x000fea0003c00000 */
[----:B------:R0:W1:Y:S02]  /*37910*/  SHFL.IDX P6, R14, R13, R12, R11 ;  /* 0x0000000c0d0e7389 */ /* 0x00006400000c000b */
[----:B01----:R-:W-:Y:S01]  /*37920*/  ENDCOLLECTIVE ;  /* 0x000000000000791b */ /* 0x003fe20003800000 */
.L_x_7120:
        /* <DEDUP_REMOVED lines=10> */
.L_x_7121:
        /* <DEDUP_REMOVED lines=11> */
.L_x_7122:
        /* <DEDUP_REMOVED lines=10> */
.L_x_7123:
[----:B------:R-:W-:Y:S01]  /*37b20*/  @!PT LDS RZ, [RZ] ;  /* 0x00000000fffff984 */ /* 0x000fe20000000800 */
[----:B------:R-:W-:Y:S01]  /*37b30*/  @!PT LDS RZ, [RZ] ;  /* 0x00000000fffff984 */ /* 0x000fe20000000800 */
[----:B------:R-:W-:Y:S01]  /*37b40*/  @!PT LDS RZ, [RZ] ;  /* 0x00000000fffff984 */ /* 0x000fe20000000800 */
[----:B------:R0:W-:Y:S01]  /*37b50*/  @!P0 LDGSTS.E.BYPASS.LTC128B.128 [R26+0x21400], desc[UR46][R4.64], !P1 ;  /* 0x21400000041a8fae */ /* 0x0001e2000c901d6e */
[----:B------:R-:W-:Y:S01]  /*37b60*/  IMAD.MOV.U32 R0, RZ, RZ, R14 ;  /* 0x000000ffff007224 */ /* 0x000fe200078e000e */
[----:B------:R-:W-:Y:S06]  /*37b70*/  BRA `(.L_x_7124) ;  /* 0xffffffa400407947 */ /* 0x000fec000383ffff */
.L_x_6998:
        /* <DEDUP_REMOVED lines=45> */
.L_x_7126:
[----:B------:R-:W-:Y:S05]  /*37e50*/  BSYNC B0 ;  /* 0x0000000000007941 */ /* 0x000fea0003800000 */
.L_x_7125:
        /* <DEDUP_REMOVED lines=11> */
.L_x_7127:
        /* <DEDUP_REMOVED lines=39> */
.L_x_7128:
        /* <DEDUP_REMOVED lines=8> */
.L_x_7129:
        /* <DEDUP_REMOVED lines=33> */
.L_x_7130:
[----:B------:R-:W-:Y:S02]  /*38410*/  IMAD.MOV.U32 R13, RZ, RZ, R5 ;  /* 0x000000ffff0d7224 */ /* 0x000fe400078e0005 */
[----:B------:R-:W-:-:S07]  /*38420*/  IMAD.MOV.U32 R8, RZ, RZ, R14 ;  /* 0x000000ffff087224 */ /* 0x000fce00078e000e */
[----:B------:R-:W-:Y:S05]  /*38430*/  WARPSYNC.COLLECTIVE R15, `(.L_x_7131) ;  /* 0x000000000f087348 */ /* 0x000fea0003c00000 */
[----:B------:R0:W1:Y:S02]  /*38440*/  SHFL.IDX P6, R14, R13, R12, R11 ;  /* 0x0000000c0d0e7389 */ /* 0x00006400000c000b */
[----:B01----:R-:W-:Y:S01]  /*38450*/  ENDCOLLECTIVE ;  /* 0x000000000000791b */ /* 0x003fe20003800000 */
.L_x_7131:
        /* <DEDUP_REMOVED lines=23> */
.L_x_7132:
        /* <DEDUP_REMOVED lines=9> */
.L_x_7133:
[----:B------:R-:W-:Y:S01]  /*38660*/  IMAD.MOV.U32 R2, RZ, RZ, R14 ;  /* 0x000000ffff027224 */ /* 0x000fe200078e000e */
[----:B------:R-:W-:Y:S06]  /*38670*/  BRA `(.L_x_7134) ;  /* 0xffffffa800207947 */ /* 0x000fec000383ffff */
.L_x_7003:
[----:B-1----:R1:W2:Y:S02]  /*38680*/  SYNCS.PHASECHK.TRANS64.TRYWAIT P0, [R23+URZ+0x38820], R0 ;  /* 0x03882000170075a7 */ /* 0x0022a4000800017f */
[----:B--2---:R-:W-:Y:S05]  /*38690*/  @!P0 NANOSLEEP.SYNCS 0x989680 ;  /* 0x009896800000895d */ /* 0x004fea0003900000 */
[----:B------:R-:W2:Y:S02]  /*386a0*/  @!P0 SYNCS.PHASECHK.TRANS64 P0, [R23+URZ+0x38820], R0 ;  /* 0x03882000170085a7 */ /* 0x000ea4000800007f */
[----:B--2---:R-:W-:Y:S05]  /*386b0*/  @!P0 BRA `(.L_x_7003) ;  /* 0xfffffffc00f08947 */ /* 0x004fea000383ffff */
[----:B------:R-:W-:Y:S05]  /*386c0*/  BRA `(.L_x_7135) ;  /* 0xffffffa800c87947 */ /* 0x000fea000383ffff */
.L_x_7006:
[----:B-1----:R1:W2:Y:S02]  /*386d0*/  SYNCS.PHASECHK.TRANS64.TRYWAIT P0, [R17+URZ+0x38860], R0 ;  /* 0x03886000110075a7 */ /* 0x0022a4000800017f */
[----:B--2---:R-:W-:Y:S05]  /*386e0*/  @!P0 NANOSLEEP.SYNCS 0x989680 ;  /* 0x009896800000895d */ /* 0x004fea0003900000 */
[----:B------:R-:W2:Y:S02]  /*386f0*/  @!P0 SYNCS.PHASECHK.TRANS64 P0, [R17+URZ+0x38860], R0 ;  /* 0x03886000110085a7 */ /* 0x000ea4000800007f */
[----:B--2---:R-:W-:Y:S05]  /*38700*/  @!P0 BRA `(.L_x_7006) ;  /* 0xfffffffc00f08947 */ /* 0x004fea000383ffff */
[----:B------:R-:W-:Y:S05]  /*38710*/  BRA `(.L_x_7136) ;  /* 0xffffffa800d87947 */ /* 0x000fea000383ffff */
.L_x_7007:
        /* <DEDUP_REMOVED lines=8> */
.L_x_7138:
[----:B------:R-:W-:Y:S05]  /*387a0*/  BSYNC B0 ;  /* 0x0000000000007941 */ /* 0x000fea0003800000 */
.L_x_7137:
        /* <DEDUP_REMOVED lines=15> */
.L_x_7139:
        /* <DEDUP_REMOVED lines=39> */
.L_x_7140:
[----:B------:R-:W-:Y:S02]  /*38b10*/  IMAD.MOV.U32 R13, RZ, RZ, R5 ;  /* 0x000000ffff0d7224 */ /* 0x000fe400078e0005 */
[----:B------:R-:W-:-:S07]  /*38b20*/  IMAD.MOV.U32 R3, RZ, RZ, R14 ;  /* 0x000000ffff037224 */ /* 0x000fce00078e000e */
[----:B------:R-:W-:Y:S05]  /*38b30*/  WARPSYNC.COLLECTIVE R15, `(.L_x_7141) ;  /* 0x000000000f087348 */ /* 0x000fea0003c00000 */
[----:B------:R0:W1:Y:S02]  /*38b40*/  SHFL.IDX P6, R14, R13, R12, R11 ;  /* 0x0000000c0d0e7389 */ /* 0x00006400000c000b */
[----:B01----:R-:W-:Y:S01]  /*38b50*/  ENDCOLLECTIVE ;  /* 0x000000000000791b */ /* 0x003fe20003800000 */
.L_x_7141:
        /* <DEDUP_REMOVED lines=29> */
.L_x_7142:
[----:B------:R-:W-:Y:S02]  /*38d30*/  IMAD.MOV.U32 R13, RZ, RZ, R5 ;  /* 0x000000ffff0d7224 */ /* 0x000fe400078e0005 */
[----:B------:R-:W-:-:S07]  /*38d40*/  IMAD.MOV.U32 R3, RZ, RZ, R14 ;  /* 0x000000ffff037224 */ /* 0x000fce00078e000e */
[----:B------:R-:W-:Y:S05]  /*38d50*/  WARPSYNC.COLLECTIVE R15, `(.L_x_7143) ;  /* 0x000000000f087348 */ /* 0x000fea0003c00000 */
[----:B------:R0:W1:Y:S02]  /*38d60*/  SHFL.IDX P6, R14, R13, R12, R11 ;  /* 0x0000000c0d0e7389 */ /* 0x00006400000c000b */
[----:B01----:R-:W-:Y:S01]  /*38d70*/  ENDCOLLECTIVE ;  /* 0x000000000000791b */ /* 0x003fe20003800000 */
.L_x_7143:
        /* <DEDUP_REMOVED lines=29> */
.L_x_7144:
[----:B------:R-:W-:Y:S02]  /*38f50*/  IMAD.MOV.U32 R13, RZ, RZ, R5 ;  /* 0x000000ffff0d7224 */ /* 0x000fe400078e0005 */
[----:B------:R-:W-:-:S07]  /*38f60*/  IMAD.MOV.U32 R8, RZ, RZ, R14 ;  /* 0x000000ffff087224 */ /* 0x000fce00078e000e */
[----:B------:R-:W-:Y:S05]  /*38f70*/  WARPSYNC.COLLECTIVE R15, `(.L_x_7145) ;  /* 0x000000000f087348 */ /* 0x000fea0003c00000 */
[----:B------:R0:W1:Y:S02]  /*38f80*/  SHFL.IDX P6, R14, R13, R12, R11 ;  /* 0x0000000c0d0e7389 */ /* 0x00006400000c000b */
[----:B01----:R-:W-:Y:S01]  /*38f90*/  ENDCOLLECTIVE ;  /* 0x000000000000791b */ /* 0x003fe20003800000 */
.L_x_7145:
[----:B------:R-:W-:Y:S01]  /*38fa0*/  IMAD.MOV.U32 R2, RZ, RZ, R14 ;  /* 0x000000ffff027224 */ /* 0x000fe200078e000e */
[----:B------:R-:W-:Y:S06]  /*38fb0*/  BRA `(.L_x_7146) ;  /* 0xffffffa800707947 */ /* 0x000fec000383ffff */
.L_x_7014:
[----:B0-----:R0:W1:Y:S02]  /*38fc0*/  SYNCS.PHASECHK.TRANS64.TRYWAIT P0, [R6+URZ+0x38840], R21 ;  /* 0x03884015060075a7 */ /* 0x001064000800017f */
[----:B-1----:R-:W-:Y:S05]  /*38fd0*/  @!P0 NANOSLEEP.SYNCS 0x989680 ;  /* 0x009896800000895d */ /* 0x002fea0003900000 */
[----:B------:R-:W1:Y:S02]  /*38fe0*/  @!P0 SYNCS.PHASECHK.TRANS64 P0, [R6+URZ+0x38840], R21 ;  /* 0x03884015060085a7 */ /* 0x000e64000800007f */
[----:B-1----:R-:W-:Y:S05]  /*38ff0*/  @!P0 BRA `(.L_x_7014) ;  /* 0xfffffffc00f08947 */ /* 0x002fea000383ffff */
[----:B------:R-:W-:Y:S05]  /*39000*/  BRA `(.L_x_7147) ;  /* 0xffffffac00fc7947 */ /* 0x000fea000383ffff */
.L_x_7015:
        /* <DEDUP_REMOVED lines=8> */
.L_x_7149:
[----:B------:R-:W-:Y:S05]  /*39090*/  BSYNC B1 ;  /* 0x0000000000017941 */ /* 0x000fea0003800000 */
.L_x_7148:
        /* <DEDUP_REMOVED lines=9> */
.L_x_7150:
[----:B------:R-:W-:Y:S02]  /*39130*/  IMAD.MOV.U32 R13, RZ, RZ, R27 ;  /* 0x000000ffff0d7224 */ /* 0x000fe400078e001b */
[----:B------:R-:W-:Y:S02]  /*39140*/  IMAD.MOV.U32 R12, RZ, RZ, 0x1 ;  /* 0x00000001ff0c7424 */ /* 0x000fe400078e00ff */
[----:B------:R-:W-:-:S07]  /*39150*/  IMAD.MOV.U32 R2, RZ, RZ, R14 ;  /* 0x000000ffff027224 */ /* 0x000fce00078e000e */
[----:B------:R-:W-:Y:S05]  /*39160*/  WARPSYNC.COLLECTIVE R15, `(.L_x_7151) ;  /* 0x000000000f087348 */ /* 0x000fea0003c00000 */
[----:B------:R0:W1:Y:S02]  /*39170*/  SHFL.IDX P6, R14, R13, R12, R11 ;  /* 0x0000000c0d0e7389 */ /* 0x00006400000c000b */
[----:B01----:R-:W-:Y:S01]  /*39180*/  ENDCOLLECTIVE ;  /* 0x000000000000791b */ /* 0x003fe20003800000 */
.L_x_7151:
        /* <DEDUP_REMOVED lines=11> */
.L_x_7152:
[----:B------:R-:W-:Y:S02]  /*39240*/  IMAD.MOV.U32 R13, RZ, RZ, R27 ;  /* 0x000000ffff0d7224 */ /* 0x000fe400078e001b */
[----:B------:R-:W-:Y:S02]  /*39250*/  IMAD.MOV.U32 R12, RZ, RZ, 0x2 ;  /* 0x00000002ff0c7424 */ /* 0x000fe400078e00ff */
[----:B------:R-:W-:-:S07]  /*39260*/  IMAD.MOV.U32 R2, RZ, RZ, R14 ;  /* 0x000000ffff027224 */ /* 0x000fce00078e000e */
[----:B------:R-:W-:Y:S05]  /*39270*/  WARPSYNC.COLLECTIVE R15, `(.L_x_7153) ;  /* 0x000000000f087348 */ /* 0x000fea0003c00000 */
[----:B------:R0:W1:Y:S02]  /*39280*/  SHFL.IDX P6, R14, R13, R12, R11 ;  /* 0x0000000c0d0e7389 */ /* 0x00006400000c000b */
[----:B01----:R-:W-:Y:S01]  /*39290*/  ENDCOLLECTIVE ;  /* 0x000000000000791b */ /* 0x003fe20003800000 */
.L_x_7153:
        /* <DEDUP_REMOVED lines=11> */
.L_x_7154:
[----:B------:R-:W-:Y:S02]  /*39350*/  IMAD.MOV.U32 R13, RZ, RZ, R27 ;  /* 0x000000ffff0d7224 */ /* 0x000fe400078e001b */
[----:B------:R-:W-:Y:S02]  /*39360*/  IMAD.MOV.U32 R12, RZ, RZ, 0x3 ;  /* 0x00000003ff0c7424 */ /* 0x000fe400078e00ff */
[----:B------:R-:W-:-:S07]  /*39370*/  IMAD.MOV.U32 R2, RZ, RZ, R14 ;  /* 0x000000ffff027224 */ /* 0x000fce00078e000e */
[----:B------:R-:W-:Y:S05]  /*39380*/  WARPSYNC.COLLECTIVE R15, `(.L_x_7155) ;  /* 0x000000000f087348 */ /* 0x000fea0003c00000 */
[----:B------:R0:W1:Y:S02]  /*39390*/  SHFL.IDX P6, R14, R13, R12, R11 ;  /* 0x0000000c0d0e7389 */ /* 0x00006400000c000b */
[----:B01----:R-:W-:Y:S01]  /*393a0*/  ENDCOLLECTIVE ;  /* 0x000000000000791b */ /* 0x003fe20003800000 */
.L_x_7155:
        /* <DEDUP_REMOVED lines=11> */
.L_x_7156:
[----:B------:R-:W-:Y:S01]  /*39460*/  IMAD.MOV.U32 R2, RZ, RZ, R14 ;  /* 0x000000ffff027224 */ /* 0x000fe200078e000e */
[----:B------:R-:W-:Y:S06]  /*39470*/  BRA `(.L_x_7157) ;  /* 0xffffffac008c7947 */ /* 0x000fec000383ffff */
.L_x_7020:
[----:B---3--:R3:W4:Y:S02]  /*39480*/  SYNCS.PHASECHK.TRANS64.TRYWAIT P0, [R6+URZ+0x38860], R21 ;  /* 0x03886015060075a7 */ /* 0x008724000800017f */
[----:B----4-:R-:W-:Y:S05]  /*39490*/  @!P0 NANOSLEEP.SYNCS 0x989680 ;  /* 0x009896800000895d */ /* 0x010fea0003900000 */
[----:B------:R-:W4:Y:S02]  /*394a0*/  @!P0 SYNCS.PHASECHK.TRANS64 P0, [R6+URZ+0x38860], R21 ;  /* 0x03886015060085a7 */ /* 0x000f24000800007f */
[----:B----4-:R-:W-:Y:S05]  /*394b0*/  @!P0 BRA `(.L_x_7020) ;  /* 0xfffffffc00f08947 */ /* 0x010fea000383ffff */
[----:B------:R-:W-:Y:S05]  /*394c0*/  BRA `(.L_x_7158) ;  /* 0xffffffac00dc7947 */ /* 0x000fea000383ffff */
.L_x_7021:
        /* <DEDUP_REMOVED lines=8> */
.L_x_7160:
[----:B------:R-:W-:Y:S05]  /*39550*/  BSYNC B1 ;  /* 0x0000000000017941 */ /* 0x000fea0003800000 */
.L_x_7159:
        /* <DEDUP_REMOVED lines=13> */
.L_x_7161:
        /* <DEDUP_REMOVED lines=17> */
.L_x_7162:
        /* <DEDUP_REMOVED lines=16> */
.L_x_7163:
        /* <DEDUP_REMOVED lines=19> */
.L_x_7164:
        /* <DEDUP_REMOVED lines=14> */
.L_x_7165:
        /* <DEDUP_REMOVED lines=16> */
.L_x_7166:
        /* <DEDUP_REMOVED lines=14> */
.L_x_7167:
[----:B------:R-:W-:Y:S05]  /*39c30*/  BRA `(.L_x_7168) ;  /* 0xffffffac00487947 */ /* 0x000fea000383ffff */
.L_x_7029:
        /* <DEDUP_REMOVED lines=8> */
.L_x_7170:
[----:B------:R-:W-:Y:S05]  /*39cc0*/  BSYNC B0 ;  /* 0x0000000000007941 */ /* 0x000fea0003800000 */
.L_x_7169:
        /* <DEDUP_REMOVED lines=9> */
.L_x_7171:
        /* <DEDUP_REMOVED lines=18> */
.L_x_7172:
[----:B------:R-:W-:Y:S01]  /*39e80*/  IMAD.MOV.U32 R12, RZ, RZ, 0x2 ;  /* 0x00000002ff0c7424 */ /* 0x000fe200078e00ff */
[----:B------:R-:W-:-:S05]  /*39e90*/  SEL R4, R14, RZ, P1 ;  /* 0x000000ff0e047207 */ /* 0x000fca0000800000 */
[----:B------:R-:W-:-:S04]  /*39ea0*/  IMAD.IADD R4, R17, 0x1, R4 ;  /* 0x0000000111047824 */ /* 0x000fc800078e0204 */
[----:B------:R-:W-:-:S07]  /*39eb0*/  IMAD.MOV.U32 R13, RZ, RZ, R4 ;  /* 0x000000ffff0d7224 */ /* 0x000fce00078e0004 */
[----:B------:R-:W-:Y:S05]  /*39ec0*/  WARPSYNC.COLLECTIVE R15, `(.L_x_7173) ;  /* 0x000000000f087348 */ /* 0x000fea0003c00000 */
[----:B------:R0:W1:Y:S02]  /*39ed0*/  SHFL.UP P6, R14, R13, R12, R11 ;  /* 0x0400000c0d0e7389 */ /* 0x00006400000c000b */
[----:B01----:R-:W-:Y:S01]  /*39ee0*/  ENDCOLLECTIVE ;  /* 0x000000000000791b */ /* 0x003fe20003800000 */
.L_x_7173:
[----:B------:R-:W-:Y:S01]  /*39ef0*/  IMAD.MOV.U32 R12, RZ, RZ, 0x4 ;  /* 0x00000004ff0c7424 */ /* 0x000fe200078e00ff */
[----:B------:R-:W-:-:S05]  /*39f00*/  SEL R3, R14, RZ, P2 ;  /* 0x000000ff0e037207 */ /* 0x000fca0001000000 */
[----:B------:R-:W-:-:S04]  /*39f10*/  IMAD.IADD R6, R4, 0x1, R3 ;  /* 0x0000000104067824 */ /* 0x000fc800078e0203 */
[----:B------:R-:W-:-:S07]  /*39f20*/  IMAD.MOV.U32 R13, RZ, RZ, R6 ;  /* 0x000000ffff0d7224 */ /* 0x000fce00078e0006 */
[----:B------:R-:W-:Y:S05]  /*39f30*/  WARPSYNC.COLLECTIVE R15, `(.L_x_7174) ;  /* 0x000000000f087348 */ /* 0x000fea0003c00000 */
[----:B------:R0:W1:Y:S02]  /*39f40*/  SHFL.UP P6, R14, R13, R12, R11 ;  /* 0x0400000c0d0e7389 */ /* 0x00006400000c000b */
[----:B01----:R-:W-:Y:S01]  /*39f50*/  ENDCOLLECTIVE ;  /* 0x000000000000791b */ /* 0x003fe20003800000 */
.L_x_7174:
[----:B------:R-:W-:Y:S01]  /*39f60*/  IMAD.MOV.U32 R12, RZ, RZ, 0x8 ;  /* 0x00000008ff0c7424 */ /* 0x000fe200078e00ff */
[----:B------:R-:W-:-:S05]  /*39f70*/  SEL R3, R14, RZ, P3 ;  /* 0x000000ff0e037207 */ /* 0x000fca0001800000 */
[----:B------:R-:W-:-:S04]  /*39f80*/  IMAD.IADD R2, R6, 0x1, R3 ;  /* 0x0000000106027824 */ /* 0x000fc800078e0203 */
[----:B------:R-:W-:-:S07]  /*39f90*/  IMAD.MOV.U32 R13, RZ, RZ, R2 ;  /* 0x000000ffff0d7224 */ /* 0x000fce00078e0002 */
[----:B------:R-:W-:Y:S05]  /*39fa0*/  WARPSYNC.COLLECTIVE R15, `(.L_x_7175) ;  /* 0x000000000f087348 */ /* 0x000fea0003c00000 */
[----:B------:R0:W1:Y:S02]  /*39fb0*/  SHFL.UP P6, R14, R13, R12, R11 ;  /* 0x0400000c0d0e7389 */ /* 0x00006400000c000b */
[----:B01----:R-:W-:Y:S01]  /*39fc0*/  ENDCOLLECTIVE ;  /* 0x000000000000791b */ /* 0x003fe20003800000 */
.L_x_7175:
[----:B------:R-:W-:Y:S01]  /*39fd0*/  IMAD.MOV.U32 R12, RZ, RZ, 0x10 ;  /* 0x00000010ff0c7424 */ /* 0x000fe200078e00ff */
[----:B------:R-:W-:-:S05]  /*39fe0*/  SEL R3, R14, RZ, P4 ;  /* 0x000000ff0e037207 */ /* 0x000fca0002000000 */
[----:B------:R-:W-:-:S04]  /*39ff0*/  IMAD.IADD R3, R2, 0x1, R3 ;  /* 0x0000000102037824 */ /* 0x000fc800078e0203 */
[----:B------:R-:W-:-:S07]  /*3a000*/  IMAD.MOV.U32 R13, RZ, RZ, R3 ;  /* 0x000000ffff0d7224 */ /* 0x000fce00078e0003 */
[----:B------:R-:W-:Y:S05]  /*3a010*/  WARPSYNC.COLLECTIVE R15, `(.L_x_7176) ;  /* 0x000000000f087348 */ /* 0x000fea0003c00000 */
[----:B------:R0:W1:Y:S02]  /*3a020*/  SHFL.UP P6, R14, R13, R12, R11 ;  /* 0x0400000c0d0e7389 */ /* 0x00006400000c000b */
[----:B01----:R-:W-:Y:S01]  /*3a030*/  ENDCOLLECTIVE ;  /* 0x000000000000791b */ /* 0x003fe20003800000 */
.L_x_7176:
        /* <DEDUP_REMOVED lines=8> */
.L_x_7177:
[----:B------:R-:W-:Y:S05]  /*3a0c0*/  BRA `(.L_x_7178) ;  /* 0xffffffac00dc7947 */ /* 0x000fea000383ffff */
.L_x_7034:
        /* <DEDUP_REMOVED lines=8> */
.L_x_7180:
[----:B------:R-:W-:Y:S05]  /*3a150*/  BSYNC B0 ;  /* 0x0000000000007941 */ /* 0x000fea0003800000 */
.L_x_7179:
        /* <DEDUP_REMOVED lines=8> */
.L_x_7181:
[----:B------:R-:W-:Y:S01]  /*3a1e0*/  IMAD.MOV.U32 R12, RZ, RZ, 0x4 ;  /* 0x00000004ff0c7424 */ /* 0x000fe200078e00ff */
[----:B------:R-:W-:-:S05]  /*3a1f0*/  SEL R2, R14, RZ, P2 ;  /* 0x000000ff0e027207 */ /* 0x000fca0001000000 */
[----:B------:R-:W-:-:S04]  /*3a200*/  IMAD.IADD R2, R13, 0x1, R2 ;  /* 0x000000010d027824 */ /* 0x000fc800078e0202 */
[----:B------:R-:W-:-:S07]  /*3a210*/  IMAD.MOV.U32 R13, RZ, RZ, R2 ;  /* 0x000000ffff0d7224 */ /* 0x000fce00078e0002 */
[----:B------:R-:W-:Y:S05]  /*3a220*/  WARPSYNC.COLLECTIVE R15, `(.L_x_7182) ;  /* 0x000000000f087348 */ /* 0x000fea0003c00000 */
[----:B------:R0:W1:Y:S02]  /*3a230*/  SHFL.UP P6, R14, R13, R12, R11 ;  /* 0x0400000c0d0e7389 */ /* 0x00006400000c000b */
[----:B01----:R-:W-:Y:S01]  /*3a240*/  ENDCOLLECTIVE ;  /* 0x000000000000791b */ /* 0x003fe20003800000 */
.L_x_7182:
[----:B------:R-:W-:Y:S01]  /*3a250*/  IMAD.MOV.U32 R12, RZ, RZ, 0x8 ;  /* 0x00000008ff0c7424 */ /* 0x000fe200078e00ff */
[----:B------:R-:W-:-:S05]  /*3a260*/  SEL R3, R14, RZ, P3 ;  /* 0x000000ff0e037207 */ /* 0x000fca0001800000 */
[----:B------:R-:W-:-:S04]  /*3a270*/  IMAD.IADD R3, R2, 0x1, R3 ;  /* 0x0000000102037824 */ /* 0x000fc800078e0203 */
[----:B------:R-:W-:-:S07]  /*3a280*/  IMAD.MOV.U32 R13, RZ, RZ, R3 ;  /* 0x000000ffff0d7224 */ /* 0x000fce00078e0003 */
[----:B------:R-:W-:Y:S05]  /*3a290*/  WARPSYNC.COLLECTIVE R15, `(.L_x_7183) ;  /* 0x000000000f087348 */ /* 0x000fea0003c00000 */
[----:B------:R0:W1:Y:S02]  /*3a2a0*/  SHFL.UP P6, R14, R13, R12, R11 ;  /* 0x0400000c0d0e7389 */ /* 0x00006400000c000b */
[----:B01----:R-:W-:Y:S01]  /*3a2b0*/  ENDCOLLECTIVE ;  /* 0x000000000000791b */ /* 0x003fe20003800000 */
.L_x_7183:
[----:B------:R-:W-:Y:S01]  /*3a2c0*/  IMAD.MOV.U32 R12, RZ, RZ, 0x10 ;  /* 0x00000010ff0c7424 */ /* 0x000fe200078e00ff */
[----:B------:R-:W-:-:S05]  /*3a2d0*/  SEL R4, R14, RZ, P4 ;  /* 0x000000ff0e047207 */ /* 0x000fca0002000000 */
[----:B------:R-:W-:-:S04]  /*3a2e0*/  IMAD.IADD R4, R3, 0x1, R4 ;  /* 0x0000000103047824 */ /* 0x000fc800078e0204 */
[----:B------:R-:W-:-:S07]  /*3a2f0*/  IMAD.MOV.U32 R13, RZ, RZ, R4 ;  /* 0x000000ffff0d7224 */ /* 0x000fce00078e0004 */
[----:B------:R-:W-:Y:S05]  /*3a300*/  WARPSYNC.COLLECTIVE R15, `(.L_x_7184) ;  /* 0x000000000f087348 */ /* 0x000fea0003c00000 */
[----:B------:R0:W1:Y:S02]  /*3a310*/  SHFL.UP P6, R14, R13, R12, R11 ;  /* 0x0400000c0d0e7389 */ /* 0x00006400000c000b */
[----:B01----:R-:W-:Y:S01]  /*3a320*/  ENDCOLLECTIVE ;  /* 0x000000000000791b */ /* 0x003fe20003800000 */
.L_x_7184:
        /* <DEDUP_REMOVED lines=8> */
.L_x_7185:
[----:B------:R-:W-:Y:S05]  /*3a3b0*/  BRA `(.L_x_7186) ;  /* 0xffffffac00bc7947 */ /* 0x000fea000383ffff */
.L_x_7036:
[----:B------:R-:W-:Y:S01]  /*3a3c0*/  BSSY B0, `(.L_x_7187) ;  /* 0x0000006000007945 */ /* 0x000fe20003800000 */
[----:B------:R-:W-:Y:S01]  /*3a3d0*/  PLOP3.LUT P6, PT, P6, PT, PT, 0x8, 0x0 ;  /* 0x000000000000781c */ /* 0x000fe200037ce170 */
[----:B------:R-:W-:-:S12]  /*3a3e0*/  IMAD.MOV.U32 R15, RZ, RZ, -0x1 ;  /* 0xffffffffff0f7424 */ /* 0x000fd800078e00ff */
[----:B0-----:R-:W-:Y:S05]  /*3a3f0*/  WARPSYNC.COLLECTIVE R15, `(.L_x_7188) ;  /* 0x000000000f087348 */ /* 0x001fea0003c00000 */
[----:B------:R-:W-:Y:S01]  /*3a400*/  VOTE.ANY R14, PT, P6 ;  /* 0x00000000000e7806 */ /* 0x000fe200030e0100 */
[----:B0-----:R-:W-:Y:S06]  /*3a410*/  ENDCOLLECTIVE ;  /* 0x000000000000791b */ /* 0x001fec0003800000 */
.L_x_7188:
[----:B------:R-:W-:Y:S05]  /*3a420*/  BSYNC B0 ;  /* 0x0000000000007941 */ /* 0x000fea0003800000 */
.L_x_7187:
        /* <DEDUP_REMOVED lines=9> */
.L_x_7189:
[----:B------:R-:W-:Y:S01]  /*3a4c0*/  IMAD.MOV.U32 R17, RZ, RZ, R14 ;  /* 0x000000ffff117224 */ /* 0x000fe200078e000e */
[----:B------:R-:W-:Y:S06]  /*3a4d0*/  BRA `(.L_x_7190) ;  /* 0xffffffac00ac7947 */ /* 0x000fec000383ffff */
.L_x_7038:
[----:B------:R-:W-:Y:S01]  /*3a4e0*/  BSSY B0, `(.L_x_7191) ;  /* 0x0000007000007945 */ /* 0x000fe20003800000 */
[----:B------:R-:W-:Y:S02]  /*3a4f0*/  IMAD.MOV.U32 R13, RZ, RZ, R3 ;  /* 0x000000ffff0d7224 */ /* 0x000fe400078e0003 */
[----:B------:R-:W-:Y:S02]  /*3a500*/  IMAD.MOV.U32 R11, RZ, RZ, 0x1f ;  /* 0x0000001fff0b7424 */ /* 0x000fe400078e00ff */
[----:B------:R-:W-:-:S07]  /*3a510*/  IMAD.MOV.U32 R15, RZ, RZ, -0x1 ;  /* 0xffffffffff0f7424 */ /* 0x000fce00078e00ff */
[----:B012---:R-:W-:Y:S05]  /*3a520*/  WARPSYNC.COLLECTIVE R15, `(.L_x_7192) ;  /* 0x000000000f087348 */ /* 0x007fea0003c00000 */
[----:B------:R3:W4:Y:S02]  /*3a530*/  SHFL.IDX P6, R14, R13, R12, R11 ;  /* 0x0000000c0d0e7389 */ /* 0x00072400000c000b */
[----:B01234-:R-:W-:Y:S01]  /*3a540*/  ENDCOLLECTIVE ;  /* 0x000000000000791b */ /* 0x01ffe20003800000 */
.L_x_7192:
[----:B------:R-:W-:Y:S05]  /*3a550*/  BSYNC B0 ;  /* 0x0000000000007941 */ /* 0x000fea0003800000 */
.L_x_7191:
[----:B------:R-:W-:Y:S05]  /*3a560*/  BRA `(.L_x_7037) ;  /* 0xffffffac00a47947 */ /* 0x000fea000383ffff */
.L_x_7042:
[----:B------:R0:W0:Y:S02]  /*3a570*/  SYNCS.PHASECHK.TRANS64.TRYWAIT P0, [R4+URZ+0x38820], R0 ;  /* 0x03882000040075a7 */ /* 0x000024000800017f */
[----:B0-----:R-:W-:Y:S05]  /*3a580*/  @!P0 NANOSLEEP.SYNCS 0x989680 ;  /* 0x009896800000895d */ /* 0x001fea0003900000 */
[----:B------:R-:W0:Y:S02]  /*3a590*/  @!P0 SYNCS.PHASECHK.TRANS64 P0, [R4+URZ+0x38820], R0 ;  /* 0x03882000040085a7 */ /* 0x000e24000800007f */
[----:B0-----:R-:W-:Y:S05]  /*3a5a0*/  @!P0 BRA `(.L_x_7042) ;  /* 0xfffffffc00f08947 */ /* 0x001fea000383ffff */
[----:B------:R-:W-:Y:S05]  /*3a5b0*/  BRA `(.L_x_7193) ;  /* 0xffffffb4001c7947 */ /* 0x000fea000383ffff */
.L_x_7043:
        /* <DEDUP_REMOVED lines=8> */
[----:B-1234-:R-:W-:Y:S05]  /*3a640*/  WARPSYNC.COLLECTIVE R15, `(.L_x_7195) ;  /* 0x000000000f087348 */ /* 0x01efea0003c00000 */
[----:B------:R0:W0:Y:S02]  /*3a650*/  SHFL.IDX P6, R14, R13, R12, R11 ;  /* 0x0000000c0d0e7389 */ /* 0x00002400000c000b */
[----:B01234-:R-:W-:Y:S01]  /*3a660*/  ENDCOLLECTIVE ;  /* 0x000000000000791b */ /* 0x01ffe20003800000 */
.L_x_7195:
[----:B------:R-:W-:Y:S05]  /*3a670*/  BSYNC B0 ;  /* 0x0000000000007941 */ /* 0x000fea0003800000 */
.L_x_7194:
[----:B------:R-:W-:Y:S05]  /*3a680*/  BRA `(.L_x_7196) ;  /* 0xffffffb400047947 */ /* 0x000fea000383ffff */
.L_x_7044:
[----:B------:R-:W-:Y:S01]  /*3a690*/  BSSY B0, `(.L_x_7197) ;  /* 0x0000006000007945 */ /* 0x000fe20003800000 */
[----:B------:R-:W-:-:S07]  /*3a6a0*/  IMAD.MOV.U32 R15, RZ, RZ, -0x1 ;  /* 0xffffffffff0f7424 */ /* 0x000fce00078e00ff */
[----:B-1234-:R-:W-:Y:S05]  /*3a6b0*/  WARPSYNC.COLLECTIVE R15, `(.L_x_7198) ;  /* 0x000000000f0c7348 */ /* 0x01efea0003c00000 */
[----:B------:R-:W-:Y:S02]  /*3a6c0*/  ELECT P6, UR62, PT ;  /* 0x00000000003e782f */ /* 0x000fe400038c0000 */
[----:B------:R-:W-:Y:S01]  /*3a6d0*/  MOV R14, UR62 ;  /* 0x0000003e000e7c02 */ /* 0x000fe20008000f00 */
[----:B-1234-:R-:W-:Y:S10]  /*3a6e0*/  ENDCOLLECTIVE ;  /* 0x000000000000791b */ /* 0x01eff40003800000 */
.L_x_7198:
[----:B------:R-:W-:Y:S05]  /*3a6f0*/  BSYNC B0 ;  /* 0x0000000000007941 */ /* 0x000fea0003800000 */
.L_x_7197:
[----:B------:R-:W-:Y:S05]  /*3a700*/  BRA `(.L_x_7199) ;  /* 0xffffffb000f87947 */ /* 0x000fea000383ffff */
.L_x_7046:
[----:B------:R0:W0:Y:S02]  /*3a710*/  SYNCS.PHASECHK.TRANS64.TRYWAIT P1, [R5+URZ+0x38840], R0 ;  /* 0x03884000050075a7 */ /* 0x000024000802017f */
[----:B0-----:R-:W-:Y:S05]  /*3a720*/  @!P1 NANOSLEEP.SYNCS 0x989680 ;  /* 0x009896800000995d */ /* 0x001fea0003900000 */
[----:B------:R-:W0:Y:S02]  /*3a730*/  @!P1 SYNCS.PHASECHK.TRANS64 P1, [R5+URZ+0x38840], R0 ;  /* 0x03884000050095a7 */ /* 0x000e24000802007f */
[----:B0-----:R-:W-:Y:S05]  /*3a740*/  @!P1 BRA `(.L_x_7046) ;  /* 0xfffffffc00f09947 */ /* 0x001fea000383ffff */
[----:B------:R-:W-:Y:S05]  /*3a750*/  BRA `(.L_x_7200) ;  /* 0xffffffb400187947 */ /* 0x000fea000383ffff */
.L_x_7048:
[----:B------:R0:W0:Y:S02]  /*3a760*/  SYNCS.PHASECHK.TRANS64.TRYWAIT P1, [R25+URZ+0x38840], R2 ;  /* 0x03884002190075a7 */ /* 0x000024000802017f */
[----:B0-----:R-:W-:Y:S05]  /*3a770*/  @!P1 NANOSLEEP.SYNCS 0x989680 ;  /* 0x009896800000995d */ /* 0x001fea0003900000 */
[----:B------:R-:W0:Y:S02]  /*3a780*/  @!P1 SYNCS.PHASECHK.TRANS64 P1, [R25+URZ+0x38840], R2 ;  /* 0x03884002190095a7 */ /* 0x000e24000802007f */
[----:B0-----:R-:W-:Y:S05]  /*3a790*/  @!P1 BRA `(.L_x_7048) ;  /* 0xfffffffc00f09947 */ /* 0x001fea000383ffff */
[----:B------:R-:W-:Y:S05]  /*3a7a0*/  BRA `(.L_x_7201) ;  /* 0xffffffb400247947 */ /* 0x000fea000383ffff */
.L_x_7050:
[----:B------:R0:W0:Y:S02]  /*3a7b0*/  SYNCS.PHASECHK.TRANS64.TRYWAIT P1, [R5+URZ+0x38860], R0 ;  /* 0x03886000050075a7 */ /* 0x000024000802017f */
[----:B0-----:R-:W-:Y:S05]  /*3a7c0*/  @!P1 NANOSLEEP.SYNCS 0x989680 ;  /* 0x009896800000995d */ /* 0x001fea0003900000 */
[----:B------:R-:W0:Y:S02]  /*3a7d0*/  @!P1 SYNCS.PHASECHK.TRANS64 P1, [R5+URZ+0x38860], R0 ;  /* 0x03886000050095a7 */ /* 0x000e24000802007f */
[----:B0-----:R-:W-:Y:S05]  /*3a7e0*/  @!P1 BRA `(.L_x_7050) ;  /* 0xfffffffc00f09947 */ /* 0x001fea000383ffff */
[----:B------:R-:W-:Y:S05]  /*3a7f0*/  BRA `(.L_x_7202) ;  /* 0xffffffb400207947 */ /* 0x000fea000383ffff */
        .type           $_ZN7cutlass13device_kernelIN5flash11enable_sm90INS1_16FlashAttnFwdSm90INS1_25CollectiveMainloopFwdSm90ILi2EN4cute5tupleIJNS5_1CILi1EEES8_S8_EEENS6_IJNS7_ILi64EEESA_SA_EEELi512ENS_10bfloat16_tEfNS_4arch4Sm90ELb0ELb1ELb1ELb1ELb1ELb1ELb1ELb0ELb0ELb1ELb0ELb0EEENS1_21CollectiveEpilogueFwdINS6_IJSA_NS7_ILi512EEESA_EEES9_SC_SE_Li256ELb1ELb1ELb0ELb0EEENS1_36VarlenDynamicPersistentTileSchedulerILi64ELi64ELi256ELi128ELb0ELb1ELb1ELb1ELb0ELb1EEEEEEEEEvNT_6ParamsE$_ZZN5flash25CollectiveMainloopFwdSm90ILi2EN4cute5tupleIJNS1_1CILi1EEES4_S4_EEENS2_IJNS3_ILi64EEES6_S6_EEELi512EN7cutlass10bfloat16_tEfNS8_4arch4Sm90ELb0ELb1ELb1ELb1ELb1ELb1ELb1ELb0ELb0ELb1ELb0ELb0EE3mmaINS_16FlashAttnFwdSm90ISC_NS_21CollectiveEpilogueFwdINS2_IJS6_NS3_ILi512EEES6_EEES5_S9_SB_Li256ELb1ELb1ELb0ELb0EEENS_36VarlenDynamicPersistentTileSchedulerILi64ELi64ELi256ELi128ELb0ELb1ELb1ELb1ELb0ELb1EEEE13SharedStorageENS1_6TensorINS1_11ArrayEngineIfLm128EEENS1_6LayoutINS2_IJNS2_IJNS3_ILi2EEESR_NS3_ILi32EEEEEES4_S4_EEENS2_IJNS2_IJS4_SR_NS3_ILi4EEEEEENS3_ILi0EEESX_EEEEEEENS_7SoftmaxILi2ELi0EEEEEbRKNSC_6ParamsENS8_13PipelineAsyncILi2EEES17_RNS8_13PipelineStateILj2EEERT0_RT1_iRiRKNS_16SeqlenInfoQKNewKILb1ELb1EEENS2_IJiiiiEEERT_ENKUliT_T0_T1_E_clIZSD_ISM_S10_S12_EbS15_S17_S17_S1A_S1C_S1E_iS1F_S1J_S1K_S1M_EUlRS1N_iE0_NS3_ILb1EEES1U_EEDaiS1N_S1O_S1P_,@function
        .size           $_ZN7cutlass13device_kernelIN5flash11enable_sm90INS1_16FlashAttnFwdSm90INS1_25CollectiveMainloopFwdSm90ILi2EN4cute5tupleIJNS5_1CILi1EEES8_S8_EEENS6_IJNS7_ILi64EEESA_SA_EEELi512ENS_10bfloat16_tEfNS_4arch4Sm90ELb0ELb1ELb1ELb1ELb1ELb1ELb1ELb0ELb0ELb1ELb0ELb0EEENS1_21CollectiveEpilogueFwdINS6_IJSA_NS7_ILi512EEESA_EEES9_SC_SE_Li256ELb1ELb1ELb0ELb0EEENS1_36VarlenDynamicPersistentTileSchedulerILi64ELi64ELi256ELi128ELb0ELb1ELb1ELb1ELb0ELb1EEEEEEEEEvNT_6ParamsE$_ZZN5flash25CollectiveMainloopFwdSm90ILi2EN4cute5tupleIJNS1_1CILi1EEES4_S4_EEENS2_IJNS3_ILi64EEES6_S6_EEELi512EN7cutlass10bfloat16_tEfNS8_4arch4Sm90ELb0ELb1ELb1ELb1ELb1ELb1ELb1ELb0ELb0ELb1ELb0ELb0EE3mmaINS_16FlashAttnFwdSm90ISC_NS_21CollectiveEpilogueFwdINS2_IJS6_NS3_ILi512EEES6_EEES5_S9_SB_Li256ELb1ELb1ELb0ELb0EEENS_36VarlenDynamicPersistentTileSchedulerILi64ELi64ELi256ELi128ELb0ELb1ELb1ELb1ELb0ELb1EEEE13SharedStorageENS1_6TensorINS1_11ArrayEngineIfLm128EEENS1_6LayoutINS2_IJNS2_IJNS3_ILi2EEESR_NS3_ILi32EEEEEES4_S4_EEENS2_IJNS2_IJS4_SR_NS3_ILi4EEEEEENS3_ILi0EEESX_EEEEEEENS_7SoftmaxILi2ELi0EEEEEbRKNSC_6ParamsENS8_13PipelineAsyncILi2EEES17_RNS8_13PipelineStateILj2EEERT0_RT1_iRiRKNS_16SeqlenInfoQKNewKILb1ELb1EEENS2_IJiiiiEEERT_ENKUliT_T0_T1_E_clIZSD_ISM_S10_S12_EbS15_S17_S17_S1A_S1C_S1E_iS1F_S1J_S1K_S1M_EUlRS1N_iE0_NS3_ILb1EEES1U_EEDaiS1N_S1O_S1P_,(.L_x_15655 - $_ZN7cutlass13device_kernelIN5flash11enable_sm90INS1_16FlashAttnFwdSm90INS1_25CollectiveMainloopFwdSm90ILi2EN4cute5tupleIJNS5_1CILi1EEES8_S8_EEENS6_IJNS7_ILi64EEESA_SA_EEELi512ENS_10bfloat16_tEfNS_4arch4Sm90ELb0ELb1ELb1ELb1ELb1ELb1ELb1ELb0ELb0ELb1ELb0ELb0EEENS1_21CollectiveEpilogueFwdINS6_IJSA_NS7_ILi512EEESA_EEES9_SC_SE_Li256ELb1ELb1ELb0ELb0EEENS1_36VarlenDynamicPersistentTileSchedulerILi64ELi64ELi256ELi128ELb0ELb1ELb1ELb1ELb0ELb1EEEEEEEEEvNT_6ParamsE$_ZZN5flash25CollectiveMainloopFwdSm90ILi2EN4cute5tupleIJNS1_1CILi1EEES4_S4_EEENS2_IJNS3_ILi64EEES6_S6_EEELi512EN7cutlass10bfloat16_tEfNS8_4arch4Sm90ELb0ELb1ELb1ELb1ELb1ELb1ELb1ELb0ELb0ELb1ELb0ELb0EE3mmaINS_16FlashAttnFwdSm90ISC_NS_21CollectiveEpilogueFwdINS2_IJS6_NS3_ILi512EEES6_EEES5_S9_SB_Li256ELb1ELb1ELb0ELb0EEENS_36VarlenDynamicPersistentTileSchedulerILi64ELi64ELi256ELi128ELb0ELb1ELb1ELb1ELb0ELb1EEEE13SharedStorageENS1_6TensorINS1_11ArrayEngineIfLm128EEENS1_6LayoutINS2_IJNS2_IJNS3_ILi2EEESR_NS3_ILi32EEEEEES4_S4_EEENS2_IJNS2_IJS4_SR_NS3_ILi4EEEEEENS3_ILi0EEESX_EEEEEEENS_7SoftmaxILi2ELi0EEEEEbRKNSC_6ParamsENS8_13PipelineAsyncILi2EEES17_RNS8_13PipelineStateILj2EEERT0_RT1_iRiRKNS_16SeqlenInfoQKNewKILb1ELb1EEENS2_IJiiiiEEERT_ENKUliT_T0_T1_E_clIZSD_ISM_S10_S12_EbS15_S17_S17_S1A_S1C_S1E_iS1F_S1J_S1K_S1M_EUlRS1N_iE0_NS3_ILb1EEES1U_EEDaiS1N_S1O_S1P_)
$_ZN7cutlass13device_kernelIN5flash11enable_sm90INS1_16FlashAttnFwdSm90INS1_25CollectiveMainloopFwdSm90ILi2EN4cute5tupleIJNS5_1CILi1EEES8_S8_EEENS6_IJNS7_ILi64EEESA_SA_EEELi512ENS_10bfloat16_tEfNS_4arch4Sm90ELb0ELb1ELb1ELb1ELb1ELb1ELb1ELb0ELb0ELb1ELb0ELb0EEENS1_21CollectiveEpilogueFwdINS6_IJSA_NS7_ILi512EEESA_EEES9_SC_SE_Li256ELb1ELb1ELb0ELb0EEENS1_36VarlenDynamicPersistentTileSchedulerILi64ELi64ELi256ELi128ELb0ELb1ELb1ELb1ELb0ELb1EEEEEEEEEvNT_6ParamsE$_ZZN5flash25CollectiveMainloopFwdSm90ILi2EN4cute5tupleIJNS1_1CILi1EEES4_S4_EEENS2_IJNS3_ILi64EEES6_S6_EEELi512EN7cutlass10bfloat16_tEfNS8_4arch4Sm90ELb0ELb1ELb1ELb1ELb1ELb1ELb1ELb0ELb0ELb1ELb0ELb0EE3mmaINS_16FlashAttnFwdSm90ISC_NS_21CollectiveEpilogueFwdINS2_IJS6_NS3_ILi512EEES6_EEES5_S9_SB_Li256ELb1ELb1ELb0ELb0EEENS_36VarlenDynamicPersistentTileSchedulerILi64ELi64ELi256ELi128ELb0ELb1ELb1ELb1ELb0ELb1EEEE13SharedStorageENS1_6TensorINS1_11ArrayEngineIfLm128EEENS1_6LayoutINS2_IJNS2_IJNS3_ILi2EEESR_NS3_ILi32EEEEEES4_S4_EEENS2_IJNS2_IJS4_SR_NS3_ILi4EEEEEENS3_ILi0EEESX_EEEEEEENS_7SoftmaxILi2ELi0EEEEEbRKNSC_6ParamsENS8_13PipelineAsyncILi2EEES17_RNS8_13PipelineStateILj2EEERT0_RT1_iRiRKNS_16SeqlenInfoQKNewKILb1ELb1EEENS2_IJiiiiEEERT_ENKUliT_T0_T1_E_clIZSD_ISM_S10_S12_EbS15_S17_S17_S1A_S1C_S1E_iS1F_S1J_S1K_S1M_EUlRS1N_iE0_NS3_ILb1EEES1U_EEDaiS1N_S1O_S1P_:
[----:B------:R-:W-:Y:S05]  /*3a800*/  YIELD ;  /* 0x0000000000007946 */ /* 0x000fea0003800000 */
[----:B------:R-:W-:Y:S02]  /*3a810*/  ULDC UR4, c[0x0][0x20] ;  /* 0x0000080000047ab9 */ /* 0x000fe40000000800 */
[----:B------:R-:W-:-:S05]  /*3a820*/  VIADD R0, R0, -UR4 ;  /* 0x8000000400007c36 */ /* 0x000fca0008000000 */
[----:B------:R-:W2:Y:S01]  /*3a830*/  LDL.64 R10, [R0+0x18] ;  /* 0x00001800000a7983 */ /* 0x000ea20000100a00 */
[----:B------:R-:W0:Y:S03]  /*3a840*/  LDC.64 R2, c[0x0][0x208] ;  /* 0x00008200ff027b82 */ /* 0x000e260000000a00 */
[----:B------:R-:W3:Y:S01]  /*3a850*/  LDL.64 R6, [R0] ;  /* 0x0000000000067983 */ /* 0x000ee20000100a00 */
[----:B0-----:R-:W-:Y:S02]  /*3a860*/  R2UR UR4, R2 ;  /* 0x00000000020472ca */ /* 0x001fe400000e0000 */
[----:B------:R-:W-:-:S13]  /*3a870*/  R2UR UR5, R3 ;  /* 0x00000000030572ca */ /* 0x000fda00000e0000 */
[----:B--2---:R-:W2:Y:S01]  /*3a880*/  LD.E R4, desc[UR4][R10.64] ;  /* 0x000000040a047980 */ /* 0x004ea2000c101900 */
[C---:B------:R-:W-:Y:S02]  /*3a890*/  R2UR UR4, R2.reuse ;  /* 0x00000000020472ca */ /* 0x040fe400000e0000 */
[C---:B------:R-:W-:Y:S02]  /*3a8a0*/  R2UR UR5, R3.reuse ;  /* 0x00000000030572ca */ /* 0x040fe400000e0000 */
[----:B------:R-:W-:Y:S02]  /*3a8b0*/  R2UR UR6, R2 ;  /* 0x00000000020672ca */ /* 0x000fe400000e0000 */
[----:B------:R-:W-:Y:S01]  /*3a8c0*/  R2UR UR7, R3 ;  /* 0x00000000030772ca */ /* 0x000fe200000e0000 */
[----:B------:R-:W-:Y:S01]  /*3a8d0*/  BSSY B0, `(.L_x_7203) ;  /* 0x0000009000007945 */ /* 0x000fe20003800000 */
[----:B------:R-:W-:-:S07]  /*3a8e0*/  IMAD.MOV.U32 R5, RZ, RZ, R46 ;  /* 0x000000ffff057224 */ /* 0x000fce00078e002e */
[----:B---3--:R0:W5:Y:S04]  /*3a8f0*/  LD.E R9, desc[UR4][R6.64] ;  /* 0x0000000406097980 */ /* 0x008168000c101900 */
[----:B------:R0:W5:Y:S01]  /*3a900*/  LD.E R14, desc[UR6][R6.64+0x4] ;  /* 0x00000406060e7980 */ /* 0x000162000c101900 */
[----:B--2---:R-:W-:-:S04]  /*3a910*/  LOP3.LUT R4, R4, 0x1, RZ, 0xfc, !PT ;  /* 0x0000000104047812 */ /* 0x004fc800078efcff */
[----:B------:R-:W-:Y:S01]  /*3a920*/  ISETP.NE.AND P0, PT, R4, 0x3, PT ;  /* 0x000000030400780c */ /* 0x000fe20003f05270 */
[----:B------:R-:W-:-:S12]  /*3a930*/  IMAD.MOV.U32 R4, RZ, RZ, R39 ;  /* 0x000000ffff047224 */ /* 0x000fd800078e0027 */
[----:B0-----:R-:W-:Y:S05]  /*3a940*/  @!P0 BRA `(.L_x_7204) ;  /* 0x0000000000048947 */ /* 0x001fea0003800000 */
[----:B------:R-:W-:Y:S01]  /*3a950*/  BPT.TRAP 0x1 ;  /* 0x000000040000795c */ /* 0x000fe20000300000 */
.L_x_7204:
[----:B------:R-:W-:Y:S05]  /*3a960*/  BSYNC B0 ;  /* 0x0000000000007941 */ /* 0x000fea0003800000 */
.L_x_7203:
        /* <DEDUP_REMOVED lines=17> */
.L_x_7206:
[----:B------:R-:W-:Y:S05]  /*3aa80*/  BSYNC B0 ;  /* 0x0000000000007941 */ /* 0x000fea0003800000 */
.L_x_7205:
        /* <DEDUP_REMOVED lines=10> */
.L_x_7208:
[----:B------:R-:W-:Y:S05]  /*3ab30*/  BSYNC B0 ;  /* 0x0000000000007941 */ /* 0x000fea0003800000 */
.L_x_7207:
[----:B------:R-:W2:Y:S04]  /*3ab40*/  LDL.64 R14, [R0] ;  /* 0x00000000000e7983 */ /* 0x000ea80000100a00 */
[----:B------:R-:W3:Y:S01]  /*3ab50*/  LDL.64 R10, [R0+0x28] ;  /* 0x00002800000a7983 */ /* 0x000ee20000100a00 */
[C---:B------:R-:W-:Y:S02]  /*3ab60*/  R2UR UR6, R2.reuse ;  /* 0x00000000020672ca */ /* 0x040fe400000e0000 */
[C---:B------:R-:W-:Y:S01]  /*3ab70*/  R2UR UR7, R3.reuse ;  /* 0x00000000030772ca */ /* 0x040fe200000e0000 */
[----:B0----5:R-:W4:Y:S01]  /*3ab80*/  LDL.64 R12, [R0+0x20] ;  /* 0x00002000000c7983 */ /* 0x021f220000100a00 */
        /* <DEDUP_REMOVED lines=65> */
[----:B------:R-:W-:Y:S01]  /*3afa0*/  R2UR UR9, R3 ;  /* 0x00000000030972ca */ /* 0x000fe200000e0000 */
[----:B--2---:R-:W-:Y:S02]  /*3afb0*/  VIADD R10, R12, 0x6 ;  /* 0x000000060c0a7836 */ /* 0x004fe40000000000 */
[----:B------:R-:W-:-:S03]  /*3afc0*/  IMAD.MOV.U32 R11, RZ, RZ, R13 ;  /* 0x000000ffff0b7224 */ /* 0x000fc600078e000d */
        /* <DEDUP_REMOVED lines=8> */
[----:B------:R-:W3:-:S12]  /*3b050*/  LDL.64 R12, [R0+0x30] ;  /* 0x00003000000c7983 */ /* 0x000ed80000100a00 */
[----:B--2---:R-:W2:Y:S01]  /*3b060*/  LD.E R10, desc[UR4][R10.64] ;  /* 0x000000040a0a7980 */ /* 0x004ea2000c101900 */
[----:B---3--:R-:W-:Y:S01]  /*3b070*/  MOV R12, R12 ;  /* 0x0000000c000c7202 */ /* 0x008fe20000000f00 */
[----:B------:R-:W-:Y:S01]  /*3b080*/  BSSY B0, `(.L_x_7210) ;  /* 0x0000007000007945 */ /* 0x000fe20003800000 */
[----:B--2---:R-:W-:-:S04]  /*3b090*/  LEA.HI R14, R10, R10, RZ, 0x1 ;  /* 0x0000000a0a0e7211 */ /* 0x004fc800078f08ff */
[----:B------:R-:W-:-:S05]  /*3b0a0*/  LOP3.LUT R15, R14, 0xfffffffe, RZ, 0xc0, !PT ;  /* 0xfffffffe0e0f7812 */ /* 0x000fca00078ec0ff */
[----:B------:R-:W-:-:S05]  /*3b0b0*/  IMAD.IADD R15, R10, 0x1, -R15 ;  /* 0x000000010a0f7824 */ /* 0x000fca00078e0a0f */
[----:B------:R-:W-:-:S04]  /*3b0c0*/  SHF.L.U32 R15, R15, 0x1f, RZ ;  /* 0x0000001f0f0f7819 */ /* 0x000fc800000006ff */
[----:B------:R-:W1:Y:S02]  /*3b0d0*/  SYNCS.PHASECHK.TRANS64.TRYWAIT P0, [R12+URZ+0x38810], R15 ;  /* 0x0388100f0c0075a7 */ /* 0x000e64000800017f */
[----:B01----:R-:W-:Y:S05]  /*3b0e0*/  @!P0 BRA `(.L_x_7211) ;  /* 0x000000ec00908947 */ /* 0x003fea0003800000 */
.L_x_7237:
[----:B------:R-:W-:Y:S05]  /*3b0f0*/  BSYNC B0 ;  /* 0x0000000000007941 */ /* 0x000fea0003800000 */
.L_x_7210:
[----:B------:R-:W0:Y:S01]  /*3b100*/  LDL.64 R6, [R0+0x40] ;  /* 0x0000400000067983 */ /* 0x000e220000100a00 */
[----:B------:R-:W-:Y:S02]  /*3b110*/  R2UR UR4, R2 ;  /* 0x00000000020472ca */ /* 0x000fe400000e0000 */
[----:B------:R-:W-:Y:S01]  /*3b120*/  R2UR UR5, R3 ;  /* 0x00000000030572ca */ /* 0x000fe200000e0000 */
[----:B------:R-:W2:-:S12]  /*3b130*/  LDL.64 R10, [R0] ;  /* 0x00000000000a7983 */ /* 0x000e980000100a00 */
[----:B0-----:R-:W3:Y:S01]  /*3b140*/  LD.E R12, desc[UR4][R6.64] ;  /* 0x00000004060c7980 */ /* 0x001ee2000c101900 */
[----:B------:R-:W-:Y:S02]  /*3b150*/  R2UR UR6, R2 ;  /* 0x00000000020672ca */ /* 0x000fe400000e0000 */
[----:B------:R-:W-:Y:S01]  /*3b160*/  R2UR UR7, R3 ;  /* 0x00000000030772ca */ /* 0x000fe200000e0000 */
[----:B--2---:R0:W5:Y:S01]  /*3b170*/  LD.E R14, desc[UR4][R10.64] ;  /* 0x000000040a0e7980 */ /* 0x004162000c101900 */
[----:B------:R-:W-:Y:S11]  /*3b180*/  BSSY B0, `(.L_x_7212) ;  /* 0x0000006000007945 */ /* 0x000ff60003800000 */
[----:B------:R0:W5:Y:S01]  /*3b190*/  LD.E R15, desc[UR6][R10.64+0x4] ;  /* 0x000004060a0f7980 */ /* 0x000162000c101900 */
[----:B---3--:R-:W-:-:S04]  /*3b1a0*/  LOP3.LUT R12, R12, 0x1, RZ, 0xfc, !PT ;  /* 0x000000010c0c7812 */ /* 0x008fc800078efcff */
[----:B------:R-:W-:-:S13]  /*3b1b0*/  ISETP.NE.AND P0, PT, R12, 0x3, PT ;  /* 0x000000030c00780c */ /* 0x000fda0003f05270 */
[----:B0-----:R-:W-:Y:S05]  /*3b1c0*/  @!P0 BRA `(.L_x_7213) ;  /* 0x0000000000048947 */ /* 0x001fea0003800000 */
[----:B------:R-:W-:Y:S01]  /*3b1d0*/  BPT.TRAP 0x1 ;  /* 0x000000040000795c */ /* 0x000fe20000300000 */
.L_x_7213:
[----:B------:R-:W-:Y:S05]  /*3b1e0*/  BSYNC B0 ;  /* 0x0000000000007941 */ /* 0x000fea0003800000 */
.L_x_7212:
        /* <DEDUP_REMOVED lines=17> */
.L_x_7215:
[----:B------:R-:W-:Y:S05]  /*3b300*/  BSYNC B0 ;  /* 0x0000000000007941 */ /* 0x000fea0003800000 */
.L_x_7214:
        /* <DEDUP_REMOVED lines=10> */
.L_x_7217:
[----:B------:R-:W-:Y:S05]  /*3b3b0*/  BSYNC B0 ;  /* 0x0000000000007941 */ /* 0x000fea0003800000 */
.L_x_7216:
        /* <DEDUP_REMOVED lines=338> */
[C---:B------:R-:W-:Y:S02]  /*3c8e0*/  R2UR UR9, R3.reuse ;  /* 0x00000000030972ca */ /* 0x040fe400000e0000 */
[----:B------:R-:W-:Y:S01]  /*3c8f0*/  R2UR UR10, R2 ;  /* 0x00000000020a72ca */ /* 0x000fe200000e0000 */
[----:B------:R-:W-:Y:S01]  /*3c900*/  IMAD.IADD R20, R20, 0x1, R21 ;  /* 0x0000000114147824 */ /* 0x000fe200078e0215 */
[----:B------:R-:W-:-:S04]  /*3c910*/  R2UR UR11, R3 ;  /* 0x00000000030b72ca */ /* 0x000fc800000e0000 */
[----:B------:R-:W-:-:S05]  /*3c920*/  LOP3.LUT R21, R20, 0xa06, RZ, 0xc0, !PT ;  /* 0x00000a0614157812 */ /* 0x000fca00078ec0ff */
[----:B------:R-:W-:-:S05]  /*3c930*/  IMAD.IADD R20, R12, 0x1, R21 ;  /* 0x000000010c147824 */ /* 0x000fca00078e0215 */
[----:B------:R-:W-:Y:S01]  /*3c940*/  R2UR UR6, R20 ;  /* 0x00000000140672ca */ /* 0x000fe200000e0000 */
[----:B--2---:R-:W-:Y:S01]  /*3c950*/  IMAD.IADD R14, R21, 0x1, R14 ;  /* 0x00000001150e7824 */ /* 0x004fe200078e020e */
[----:B------:R-:W-:Y:S01]  /*3c960*/  R2UR UR5, R15 ;  /* 0x000000000f0572ca */ /* 0x000fe200000e0000 */
        /* <DEDUP_REMOVED lines=199> */
[----:B------:R-:W-:Y:S01]  /*3d5e0*/  R2UR UR7, R13 ;  /* 0x000000000d0772ca */ /* 0x000fe200000e0000 */
[----:B------:R-:W-:Y:S01]  /*3d5f0*/  IMAD.MOV.U32 R15, RZ, RZ, 0x1000 ;  /* 0x00001000ff0f7424 */ /* 0x000fe200078e00ff */
[----:B------:R-:W-:Y:S01]  /*3d600*/  WARPGROUP.ARRIVE ;  /* 0x00000000000079c5 */ /* 0x000fe20000000000 */
        /* <DEDUP_REMOVED lines=8> */
[----:B--2---:R-:W-:Y:S01]  /*3d690*/  IMAD.IADD R10, R15, 0x1, R10 ;  /* 0x000000010f0a7824 */ /* 0x004fe200078e020a */
        /* <DEDUP_REMOVED lines=18> */
.L_x_7220:
[----:B------:R-:W-:Y:S05]  /*3d7c0*/  BSYNC B0 ;  /* 0x0000000000007941 */ /* 0x000fea0003800000 */
.L_x_7219:
        /* <DEDUP_REMOVED lines=13> */
[----:B------:R0:W3:Y:S04]  /*3d8a0*/  LD.E R62, desc[UR4][R56.64] ;  /* 0x00000004383e7980 */ /* 0x0000e8000c101900 */
        /* <DEDUP_REMOVED lines=10> */
[----:B------:R-:W3:Y:S01]  /*3d950*/  LD.E R9, desc[UR12][R4.64+0x18] ;  /* 0x0000180c04097980 */ /* 0x000ee2000c101900 */
[C---:B------:R-:W-:Y:S02]  /*3d960*/  R2UR UR9, R3.reuse ;  /* 0x00000000030972ca */ /* 0x040fe400000e0000 */
[----:B------:R-:W-:Y:S02]  /*3d970*/  R2UR UR10, R2 ;  /* 0x00000000020a72ca */ /* 0x000fe400000e0000 */
[----:B------:R-:W-:-:S07]  /*3d980*/  R2UR UR11, R3 ;  /* 0x00000000030b72ca */ /* 0x000fce00000e0000 */
[----:B------:R-:W4:Y:S04]  /*3d990*/  LD.E R10, desc[UR6][R4.64+0x4] ;  /* 0x00000406040a7980 */ /* 0x000f28000c101900 */
[----:B------:R-:W4:Y:S04]  /*3d9a0*/  LD.E R65, desc[UR8][R4.64+0xc] ;  /* 0x00000c0804417980 */ /* 0x000f28000c101900 */
[----:B------:R-:W4:Y:S04]  /*3d9b0*/  LD.E R59, desc[UR10][R4.64+0x14] ;  /* 0x0000140a043b7980 */ /* 0x000f28000c101900 */
[----:B--2---:R-:W2:Y:S01]  /*3d9c0*/  LD.E R60, desc[UR4][R6.64] ;  /* 0x00000004063c7980 */ /* 0x004ea2000c101900 */
[----:B------:R-:W-:-:S02]  /*3d9d0*/  @P0 R2UR UR4, R2 ;  /* 0x00000000020402ca */ /* 0x000fc400000e0000 */
[----:B------:R-:W-:-:S13]  /*3d9e0*/  @P0 R2UR UR5, R3 ;  /* 0x00000000030502ca */ /* 0x000fda00000e0000 */
[----:B------:R-:W4:Y:S01]  /*3d9f0*/  @P0 LD.E R64, desc[UR4][R4.64+0x28] ;  /* 0x0000280404400980 */ /* 0x000f22000c101900 */
[----:B------:R-:W-:Y:S02]  /*3da00*/  R2UR UR4, R2 ;  /* 0x00000000020472ca */ /* 0x000fe400000e0000 */
[----:B------:R-:W-:-:S13]  /*3da10*/  R2UR UR5, R3 ;  /* 0x00000000030572ca */ /* 0x000fda00000e0000 */
[----:B------:R-:W4:Y:S04]  /*3da20*/  LD.E R7, desc[UR4][R4.64+0x8] ;  /* 0x0000080404077980 */ /* 0x000f28000c101900 */
[----:B------:R-:W4:Y:S01]  /*3da30*/  LD.E R58, desc[UR4][R4.64+0x10] ;  /* 0x00001004043a7980 */ /* 0x000f22000c101900 */
[----:B---3--:R-:W-:Y:S01]  /*3da40*/  ISETP.GE.AND P1, PT, R9, 0x1, PT ;  /* 0x000000010900780c */ /* 0x008fe20003f26270 */
[----:B------:R-:W-:Y:S01]  /*3da50*/  BSSY B0, `(.L_x_7221) ;  /* 0x000008b000007945 */ /* 0x000fe20003800000 */
[-C--:B--2---:R-:W-:Y:S01]  /*3da60*/  FMUL.FTZ R15, R34, R60.reuse ;  /* 0x0000003c220f7220 */ /* 0x084fe20000410000 */
[----:B------:R-:W-:Y:S01]  /*3da70*/  SHF.R.S32.HI R34, RZ, 0x1f, R61 ;  /* 0x0000001fff227819 */ /* 0x000fe2000001143d */
[-C--:B------:R-:W-:Y:S01]  /*3da80*/  FMUL.FTZ R12, R27, R60.reuse ;  /* 0x0000003c1b0c7220 */ /* 0x080fe20000410000 */
[----:B------:R-:W-:-:S02]  /*3da90*/  FMUL.FTZ R11, R24, R60 ;  /* 0x0000003c180b7220 */ /* 0x000fc40000410000 */
[----:B------:R-:W-:Y:S01]  /*3daa0*/  LEA.HI R27, R34, R61, RZ, 0x7 ;  /* 0x0000003d221b7211 */ /* 0x000fe200078f38ff */
[----:B------:R-:W-:-:S03]  /*3dab0*/  FMUL.FTZ R24, R38, R60 ;  /* 0x0000003c26187220 */ /* 0x000fc60000410000 */
[----:B------:R-:W-:Y:S01]  /*3dac0*/  LOP3.LUT R38, R27, 0xffffff80, RZ, 0xc0, !PT ;  /* 0xffffff801b267812 */ /* 0x000fe200078ec0ff */
[----:B------:R-:W-:-:S04]  /*3dad0*/  FMUL.FTZ R14, R31, R60 ;  /* 0x0000003c1f0e7220 */ /* 0x000fc80000410000 */
[----:B------:R-:W-:Y:S02]  /*3dae0*/  IMAD.IADD R38, R61, 0x1, -R38 ;  /* 0x000000013d267824 */ /* 0x000fe400078e0a26 */
[-C--:B------:R-:W-:Y:S01]  /*3daf0*/  FMUL.FTZ R31, R33, R60.reuse ;  /* 0x0000003c211f7220 */ /* 0x080fe20000410000 */
[-C--:B------:R-:W-:Y:S01]  /*3db00*/  FMUL.FTZ R20, R35, R60.reuse ;  /* 0x0000003c23147220 */ /* 0x080fe20000410000 */
[----:B------:R-:W-:Y:S02]  /*3db10*/  LEA.HI R35, R34, R61, RZ, 0x2 ;  /* 0x0000003d22237211 */ /* 0x000fe400078f10ff */
[----:B------:R-:W-:Y:S01]  /*3db20*/  SHF.R.S32.HI R33, RZ, 0x1f, R38 ;  /* 0x0000001fff217819 */ /* 0x000fe20000011426 */
[-C--:B------:R-:W-:Y:S01]  /*3db30*/  FMUL.FTZ R40, R40, R60.reuse ;  /* 0x0000003c28287220 */ /* 0x080fe20000410000 */
[-C--:B0-----:R-:W-:Y:S01]  /*3db40*/  FMUL.FTZ R57, R28, R60.reuse ;  /* 0x0000003c1c397220 */ /* 0x081fe20000410000 */
[----:B------:R-:W-:Y:S01]  /*3db50*/  FMUL.FTZ R28, R42, R60 ;  /* 0x0000003c2a1c7220 */ /* 0x000fe20000410000 */
[----:B------:R-:W-:Y:S01]  /*3db60*/  LEA.HI R34, R33, R38, RZ, 0x2 ;  /* 0x0000002621227211 */ /* 0x000fe200078f10ff */
[----:B------:R0:W1:Y:S01]  /*3db70*/  MUFU.TANH R66, R40 ;  /* 0x0000002800427308 */ /* 0x0000620000002400 */
[----:B------:R-:W-:-:S02]  /*3db80*/  LOP3.LUT R42, R35, 0xfffffffc, RZ, 0xc0, !PT ;  /* 0xfffffffc232a7812 */ /* 0x000fc400078ec0ff */
[----:B------:R-:W-:Y:S01]  /*3db90*/  SHF.R.S32.HI R35, RZ, 0x2, R34 ;  /* 0x00000002ff237819 */ /* 0x000fe20000011422 */
[----:B------:R-:W-:Y:S01]  /*3dba0*/  FMUL.FTZ R13, R30, R60 ;  /* 0x0000003c1e0d7220 */ /* 0x000fe20000410000 */
[----:B------:R-:W-:Y:S01]  /*3dbb0*/  LEA.HI R33, R33, R38, RZ, 0x5 ;  /* 0x0000002621217211 */ /* 0x000fe200078f28ff */
[----:B------:R-:W-:Y:S01]  /*3dbc0*/  IMAD.IADD R42, R61, 0x1, -R42 ;  /* 0x000000013d2a7824 */ /* 0x000fe200078e0a2a */
[----:B0-----:R-:W-:Y:S01]  /*3dbd0*/  SHF.R.S32.HI R40, RZ, 0x1f, R34 ;  /* 0x0000001fff287819 */ /* 0x001fe20000011422 */
[-C--:B------:R-:W-:Y:S01]  /*3dbe0*/  FMUL.FTZ R30, R32, R60.reuse ;  /* 0x0000003c201e7220 */ /* 0x080fe20000410000 */
[-C--:B------:R-:W-:Y:S02]  /*3dbf0*/  FMUL.FTZ R32, R36, R60.reuse ;  /* 0x0000003c24207220 */ /* 0x080fe40000410000 */
[----:B------:R-:W-:Y:S01]  /*3dc00*/  LEA.HI R40, R40, R35, RZ, 0x3 ;  /* 0x0000002328287211 */ /* 0x000fe200078f18ff */
[----:B------:R-:W-:Y:S01]  /*3dc10*/  FMUL.FTZ R36, R37, R60 ;  /* 0x0000003c25247220 */ /* 0x000fe20000410000 */
[----:B------:R-:W-:-:S02]  /*3dc20*/  SHF.R.S32.HI R33, RZ, 0x5, R33 ;  /* 0x00000005ff217819 */ /* 0x000fc40000011421 */
[----:B------:R-:W-:Y:S02]  /*3dc30*/  LEA.HI R37, R42, R42, RZ, 0x1 ;  /* 0x0000002a2a257211 */ /* 0x000fe400078f08ff */
[----:B------:R-:W-:Y:S01]  /*3dc40*/  LOP3.LUT R40, R40, 0xfffffff8, RZ, 0xc0, !PT ;  /* 0xfffffff828287812 */ /* 0x000fe200078ec0ff */
[----:B------:R-:W-:Y:S01]  /*3dc50*/  IMAD R33, R62, 0x4, R33 ;  /* 0x000000043e217824 */ /* 0x000fe200078e0221 */
[----:B------:R-:W-:-:S03]  /*3dc60*/  LOP3.LUT R37, R37, 0x1ffffffe, RZ, 0xc0, !PT ;  /* 0x1ffffffe25257812 */ /* 0x000fc600078ec0ff */
[----:B------:R-:W-:Y:S02]  /*3dc70*/  IMAD.IADD R40, R35, 0x1, -R40 ;  /* 0x0000000123287824 */ /* 0x000fe400078e0a28 */
[----:B------:R-:W-:Y:S02]  /*3dc80*/  IMAD.IADD R37, R42, 0x1, -R37 ;  /* 0x000000012a257824 */ /* 0x000fe400078e0a25 */
[----:B------:R-:W-:Y:S02]  /*3dc90*/  IMAD.U32 R40, R33, 0x10, R40 ;  /* 0x0000001021287824 */ /* 0x000fe400078e0028 */
[----:B------:R-:W-:Y:S02]  /*3dca0*/  FMUL.FTZ R21, R43, R60 ;  /* 0x0000003c2b157220 */ /* 0x000fe40000410000 */
[----:B------:R-:W-:-:S04]  /*3dcb0*/  IMAD R43, R37, 0x8, R40 ;  /* 0x00000008252b7824 */ /* 0x000fc800078e0228 */
[----:B----4-:R-:W-:-:S04]  /*3dcc0*/  @P0 IMAD.HI.U32 R64, R43, R64, RZ ;  /* 0x000000402b400227 */ /* 0x010fc800078e00ff */
[-C--:B------:R-:W-:Y:S01]  /*3dcd0*/  FMUL.FTZ R56, R25, R60.reuse ;  /* 0x0000003c19387220 */ /* 0x080fe20000410000 */
[----:B------:R-:W-:Y:S01]  /*3dce0*/  @P0 SHF.R.U32.HI R43, RZ, R63, R64 ;  /* 0x0000003fff2b0219 */ /* 0x000fe20000011640 */
[-C--:B------:R-:W-:Y:S01]  /*3dcf0*/  FMUL.FTZ R25, R46, R60.reuse ;  /* 0x0000003c2e197220 */ /* 0x080fe20000410000 */
[----:B------:R-:W-:Y:S01]  /*3dd00*/  LOP3.LUT R33, R34, 0x7ffffffc, RZ, 0xc0, !PT ;  /* 0x7ffffffc22217812 */ /* 0x000fe200078ec0ff */
[-C--:B------:R-:W-:Y:S01]  /*3dd10*/  FMUL.FTZ R41, R41, R60.reuse ;  /* 0x0000003c29297220 */ /* 0x080fe20000410000 */
[----:B------:R-:W-:Y:S01]  /*3dd20*/  IMAD.SHL.U32 R46, R8, 0x40, RZ ;  /* 0x00000040082e7824 */ /* 0x000fe200078e00ff */
[----:B------:R-:W0:Y:S01]  /*3dd30*/  SHFL.IDX PT, R37, R43, RZ, 0x1c1f ;  /* 0x001c1fff2b257589 */ /* 0x000e2200000e0000 */
[-C--:B------:R-:W-:Y:S01]  /*3dd40*/  FMUL.FTZ R6, R26, R60.reuse ;  /* 0x0000003c1a067220 */ /* 0x080fe20000410000 */
[----:B------:R2:W3:Y:S01]  /*3dd50*/  MUFU.TANH R67, R41 ;  /* 0x0000002900437308 */ /* 0x0004e20000002400 */
        /* <DEDUP_REMOVED lines=11> */
[--C-:B------:R-:W-:Y:S01]  /*3de10*/  IADD3 R33, R7, 0x1, -R46.reuse ;  /* 0x0000000107217810 */ /* 0x100fe20007ffe82e */
[----:B------:R-:W-:Y:S01]  /*3de20*/  FMUL.FTZ R55, R55, R60 ;  /* 0x0000003c37377220 */ /* 0x000fe20000410000 */
[----:B------:R-:W2:Y:S03]  /*3de30*/  MUFU.TANH R11, R11 ;  /* 0x0000000b000b7308 */ /* 0x000ea60000002400 */
[----:B------:R-:W-:Y:S01]  /*3de40*/  IMAD R35, R8, -0x2, R33 ;  /* 0xfffffffe08237824 */ /* 0x000fe200078e0221 */
[----:B------:R-:W-:Y:S01]  /*3de50*/  LOP3.LUT R34, RZ, R65, RZ, 0x33, !PT ;  /* 0x00000041ff227212 */ /* 0x000fe200078e33ff */
[----:B------:R-:W-:-:S03]  /*3de60*/  IMAD.IADD R33, R7, 0x1, -R46 ;  /* 0x0000000107217824 */ /* 0x000fc600078e0a2e */
[----:B------:R-:W4:Y:S01]  /*3de70*/  MUFU.TANH R56, R56 ;  /* 0x0000003800387308 */ /* 0x000f220000002400 */
[----:B------:R-:W-:-:S07]  /*3de80*/  IMAD.IADD R35, R35, 0x1, -R10 ;  /* 0x0000000123237824 */ /* 0x000fce00078e0a0a */
[----:B------:R-:W0:Y:S01]  /*3de90*/  MUFU.TANH R6, R6 ;  /* 0x0000000600067308 */ /* 0x000e220000002400 */
[----:B------:R-:W-:-:S07]  /*3dea0*/  FMUL.FTZ R44, R44, R60 ;  /* 0x0000003c2c2c7220 */ /* 0x000fce0000410000 */
[----:B------:R-:W0:Y:S01]  /*3deb0*/  MUFU.TANH R12, R12 ;  /* 0x0000000c000c7308 */ /* 0x000e220000002400 */
[----:B------:R-:W-:-:S07]  /*3dec0*/  FMUL.FTZ R45, R45, R60 ;  /* 0x0000003c2d2d7220 */ /* 0x000fce0000410000 */
        /* <DEDUP_REMOVED lines=28> */
[----:B------:R0:W1:Y:S08]  /*3e090*/  MUFU.TANH R68, R44 ;  /* 0x0000002c00447308 */ /* 0x0000700000002400 */
[----:B------:R3:W1:Y:S01]  /*3e0a0*/  MUFU.TANH R69, R45 ;  /* 0x0000002d00457308 */ /* 0x0006620000002400 */
[----:B0-----:R-:W-:Y:S01]  /*3e0b0*/  VIADDMNMX R44, R37, R58, R47, PT ;  /* 0x0000003a252c7246 */ /* 0x001fe2000380012f */
        /* <DEDUP_REMOVED lines=18> */
.L_x_7226:
[----:B------:R-:W-:Y:S05]  /*3e1e0*/  BSYNC B2 ;  /* 0x0000000000027941 */ /* 0x000fea0003800000 */
.L_x_7225:
[----:B------:R-:W-:Y:S01]  /*3e1f0*/  LOP3.LUT R34, RZ, R34, RZ, 0x33, !PT ;  /* 0x00000022ff227212 */ /* 0x000fe200078e33ff */
[----:B------:R-:W-:Y:S06]  /*3e200*/  BRA `(.L_x_7227) ;  /* 0x0000000000287947 */ /* 0x000fec0003800000 */
.L_x_7224:
        /* <DEDUP_REMOVED lines=10> */
.L_x_7227:
[----:B------:R-:W-:Y:S05]  /*3e2b0*/  BSYNC B1 ;  /* 0x0000000000017941 */ /* 0x000fea0003800000 */
.L_x_7223:
[----:B------:R-:W-:-:S04]  /*3e2c0*/  IMAD R33, R9, R34, -R46 ;  /* 0x0000002209217224 */ /* 0x000fc800078e0a2e */
[----:B------:R-:W-:-:S05]  /*3e2d0*/  IMAD R34, R8, -0x2, R33 ;  /* 0xfffffffe08227824 */ /* 0x000fca00078e0221 */
[----:B------:R-:W-:Y:S02]  /*3e2e0*/  VIMNMX R45, R45, R34, !PT ;  /* 0x000000222d2d7248 */ /* 0x000fe40007fe0100 */
[----:B------:R-:W-:-:S07]  /*3e2f0*/  VIADDMNMX R44, R34, R9, R44, PT ;  /* 0x00000009222c7246 */ /* 0x000fce000380012c */
.L_x_7222:
[----:B------:R-:W-:Y:S05]  /*3e300*/  BSYNC B0 ;  /* 0x0000000000007941 */ /* 0x000fea0003800000 */
.L_x_7221:
        /* <DEDUP_REMOVED lines=38> */
[----:B-1----:R-:W-:Y:S02]  /*3e570*/  FSEL R35, R66, -INF , !P2 ;  /* 0xff80000042237808 */ /* 0x002fe40005000000 */
        /* <DEDUP_REMOVED lines=57> */
.L_x_7233:
[----:B------:R-:W-:Y:S05]  /*3e910*/  BSYNC B2 ;  /* 0x0000000000027941 */ /* 0x000fea0003800000 */
.L_x_7232:
[----:B------:R-:W-:Y:S01]  /*3e920*/  LOP3.LUT R10, RZ, R10, RZ, 0x33, !PT ;  /* 0x0000000aff0a7212 */ /* 0x000fe200078e33ff */
[----:B------:R-:W-:Y:S06]  /*3e930*/  BRA `(.L_x_7234) ;  /* 0x0000000000287947 */ /* 0x000fec0003800000 */
.L_x_7231:
        /* <DEDUP_REMOVED lines=10> */
.L_x_7234:
[----:B------:R-:W-:Y:S05]  /*3e9e0*/  BSYNC B1 ;  /* 0x0000000000017941 */ /* 0x000fea0003800000 */
.L_x_7230:
[----:B------:R-:W-:-:S04]  /*3e9f0*/  IMAD R5, R9, R10, -R46 ;  /* 0x0000000a09057224 */ /* 0x000fc800078e0a2e */
[----:B------:R-:W-:-:S05]  /*3ea00*/  IMAD R8, R8, -0x2, R5 ;  /* 0xfffffffe08087824 */ /* 0x000fca00078e0205 */
[----:B------:R-:W-:Y:S02]  /*3ea10*/  VIADDMNMX R44, R8, R9, R44, PT ;  /* 0x00000009082c7246 */ /* 0x000fe4000380012c */
[----:B------:R-:W-:-:S07]  /*3ea20*/  VIMNMX R45, R45, R8, !PT ;  /* 0x000000082d2d7248 */ /* 0x000fce0007fe0100 */
.L_x_7229:
[----:B------:R-:W-:Y:S05]  /*3ea30*/  BSYNC B0 ;  /* 0x0000000000007941 */ /* 0x000fea0003800000 */
.L_x_7228:
[----:B------:R-:W2:Y:S01]  /*3ea40*/  LDL.64 R4, [R0+0x70] ;  /* 0x0000700000047983 */ /* 0x000ea20000100a00 */
[C---:B------:R-:W-:Y:S02]  /*3ea50*/  ISETP.GT.AND P0, PT, R45.reuse, 0x1, !P0 ;  /* 0x000000012d00780c */ /* 0x040fe40004704270 */
[----:B------:R-:W-:Y:S02]  /*3ea60*/  ISETP.NE.AND P6, PT, R64, RZ, PT ;  /* 0x000000ff4000720c */ /* 0x000fe40003fc5270 */
[----:B------:R-:W-:Y:S02]  /*3ea70*/  ISETP.LT.OR P0, PT, R44, 0x2, P0 ;  /* 0x000000022c00780c */ /* 0x000fe40000701670 */
[----:B------:R-:W-:Y:S02]  /*3ea80*/  ISETP.GT.AND P1, PT, R45, 0x8, !P1 ;  /* 0x000000082d00780c */ /* 0x000fe40004f24270 */
[----:B------:R-:W-:Y:S02]  /*3ea90*/  FSEL R12, R12, -INF , !P0 ;  /* 0xff8000000c0c7808 */ /* 0x000fe40004000000 */
[----:B------:R-:W-:-:S02]  /*3eaa0*/  ISETP.NE.AND P0, PT, R51, RZ, PT ;  /* 0x000000ff3300720c */ /* 0x000fc40003f05270 */
[C---:B------:R-:W-:Y:S02]  /*3eab0*/  ISETP.LT.OR P1, PT, R44.reuse, 0x9, P1 ;  /* 0x000000092c00780c */ /* 0x040fe40000f21670 */
[----:B------:R-:W-:Y:S02]  /*3eac0*/  ISETP.GT.AND P0, PT, R45, 0x9, !P0 ;  /* 0x000000092d00780c */ /* 0x000fe40004704270 */
[----:B------:R-:W-:Y:S02]  /*3ead0*/  FSEL R13, R13, -INF , !P1 ;  /* 0xff8000000d0d7808 */ /* 0x000fe40004800000 */
[----:B------:R-:W-:Y:S02]  /*3eae0*/  ISETP.LT.OR P0, PT, R44, 0xa, P0 ;  /* 0x0000000a2c00780c */ /* 0x000fe40000701670 */
[----:B------:R-:W-:Y:S02]  /*3eaf0*/  ISETP.NE.AND P1, PT, R66, RZ, PT ;  /* 0x000000ff4200720c */ /* 0x000fe40003f25270 */
[----:B------:R-:W-:-:S02]  /*3eb00*/  FSEL R14, R14, -INF , !P0 ;  /* 0xff8000000e0e7808 */ /* 0x000fc40004000000 */
        /* <DEDUP_REMOVED lines=23> */
[C---:B------:R-:W-:Y:S02]  /*3ec80*/  ISETP.GT.AND P0, PT, R45.reuse, RZ, !P0 ;  /* 0x000000ff2d00720c */ /* 0x040fe40004704270 */
[----:B------:R-:W-:Y:S02]  /*3ec90*/  ISETP.GT.AND P4, PT, R45, 0x31, !P4 ;  /* 0x000000312d00780c */ /* 0x000fe40006784270 */
[----:B------:R-:W-:Y:S02]  /*3eca0*/  ISETP.LT.OR P0, PT, R44, 0x1, P0 ;  /* 0x000000012c00780c */ /* 0x000fe40000701670 */
[----:B------:R-:W-:-:S02]  /*3ecb0*/  ISETP.NE.AND P6, PT, R49, RZ, PT ;  /* 0x000000ff3100720c */ /* 0x000fc40003fc5270 */
[----:B------:R-:W-:Y:S02]  /*3ecc0*/  FSEL R47, R6, -INF , !P0 ;  /* 0xff800000062f7808 */ /* 0x000fe40004000000 */
[----:B------:R-:W-:Y:S02]  /*3ecd0*/  ISETP.NE.AND P0, PT, R65, RZ, PT ;  /* 0x000000ff4100720c */ /* 0x000fe40003f05270 */
[----:B------:R-:W-:-:S04]  /*3ece0*/  FMNMX.FTZ R6, R47, R12, !PT ;  /* 0x0000000c2f067209 */ /* 0x000fc80007810000 */
[----:B------:R-:W-:-:S04]  /*3ecf0*/  FMNMX.FTZ R7, R13, R6, !PT ;  /* 0x000000060d077209 */ /* 0x000fc80007810000 */
[----:B------:R-:W-:-:S04]  /*3ed00*/  FMNMX.FTZ R6, R14, R7, !PT ;  /* 0x000000070e067209 */ /* 0x000fc80007810000 */
[----:B------:R-:W-:-:S04]  /*3ed10*/  FMNMX.FTZ R7, R43, R6, !PT ;  /* 0x000000062b077209 */ /* 0x000fc80007810000 */
[----:B------:R-:W-:Y:S02]  /*3ed20*/  FMNMX.FTZ R7, R20, R7, !PT ;  /* 0x0000000714077209 */ /* 0x000fe40007810000 */
[----:B------:R-:W-:Y:S02]  /*3ed30*/  ISETP.GT.AND P0, PT, R45, 0x21, !P0 ;  /* 0x000000212d00780c */ /* 0x000fe40004704270 */
[----:B------:R-:W-:Y:S02]  /*3ed40*/  FMNMX.FTZ R7, R24, R7, !PT ;  /* 0x0000000718077209 */ /* 0x000fe40007810000 */
[----:B------:R-:W-:Y:S02]  /*3ed50*/  ISETP.LT.OR P0, PT, R44, 0x22, P0 ;  /* 0x000000222c00780c */ /* 0x000fe40000701670 */
[----:B------:R-:W-:Y:S02]  /*3ed60*/  FMNMX.FTZ R7, R26, R7, !PT ;  /* 0x000000071a077209 */ /* 0x000fe40007810000 */
[----:B------:R-:W-:-:S02]  /*3ed70*/  ISETP.LT.OR P1, PT, R44, 0x29, P1 ;  /* 0x000000292c00780c */ /* 0x000fc40000f21670 */
[----:B------:R-:W-:Y:S02]  /*3ed80*/  FSEL R21, R21, -INF , !P0 ;  /* 0xff80000015157808 */ /* 0x000fe40004000000 */
[----:B------:R-:W-:Y:S02]  /*3ed90*/  FMNMX.FTZ R6, R28, R7, !PT ;  /* 0x000000071c067209 */ /* 0x000fe40007810000 */
[C---:B------:R-:W-:Y:S02]  /*3eda0*/  ISETP.LT.OR P2, PT, R44.reuse, 0x2a, P2 ;  /* 0x0000002a2c00780c */ /* 0x040fe40001741670 */
[----:B------:R-:W-:Y:S02]  /*3edb0*/  FSEL R25, R25, -INF , !P1 ;  /* 0xff80000019197808 */ /* 0x000fe40004800000 */
[----:B------:R-:W-:Y:S02]  /*3edc0*/  FMNMX.FTZ R6, R21, R6, !PT ;  /* 0x0000000615067209 */ /* 0x000fe40007810000 */
[----:B------:R-:W-:-:S02]  /*3edd0*/  ISETP.LT.OR P3, PT, R44, 0x31, P3 ;  /* 0x000000312c00780c */ /* 0x000fc40001f61670 */
[----:B------:R-:W-:Y:S02]  /*3ede0*/  FSEL R27, R27, -INF , !P2 ;  /* 0xff8000001b1b7808 */ /* 0x000fe40005000000 */
[----:B------:R-:W-:Y:S02]  /*3edf0*/  FMNMX.FTZ R6, R25, R6, !PT ;  /* 0x0000000619067209 */ /* 0x000fe40007810000 */
[----:B------:R-:W-:Y:S02]  /*3ee00*/  ISETP.GT.AND P5, PT, R45, 0x38, !P5 ;  /* 0x000000382d00780c */ /* 0x000fe40006fa4270 */
[----:B------:R-:W-:Y:S02]  /*3ee10*/  ISETP.LT.OR P4, PT, R44, 0x32, P4 ;  /* 0x000000322c00780c */ /* 0x000fe40002781670 */
[----:B------:R-:W-:Y:S02]  /*3ee20*/  FSEL R41, R41, -INF , !P3 ;  /* 0xff80000029297808 */ /* 0x000fe40005800000 */
[----:B------:R-:W-:-:S02]  /*3ee30*/  FMNMX.FTZ R6, R27, R6, !PT ;  /* 0x000000061b067209 */ /* 0x000fc40007810000 */
[----:B------:R-:W-:Y:S02]  /*3ee40*/  ISETP.GT.AND P0, PT, R45, 0x39, !P6 ;  /* 0x000000392d00780c */ /* 0x000fe40007704270 */
[----:B------:R-:W-:Y:S02]  /*3ee50*/  ISETP.LT.OR P5, PT, R44, 0x39, P5 ;  /* 0x000000392c00780c */ /* 0x000fe40002fa1670 */
[----:B------:R-:W-:Y:S02]  /*3ee60*/  FSEL R10, R42, -INF , !P4 ;  /* 0xff8000002a0a7808 */ /* 0x000fe40006000000 */
[----:B------:R-:W-:Y:S02]  /*3ee70*/  FMNMX.FTZ R7, R41, R6, !PT ;  /* 0x0000000629077209 */ /* 0x000fe40007810000 */
[----:B------:R-:W-:Y:S02]  /*3ee80*/  ISETP.LT.OR P0, PT, R44, 0x3a, P0 ;  /* 0x0000003a2c00780c */ /* 0x000fe40000701670 */
[----:B------:R-:W-:-:S02]  /*3ee90*/  R2UR UR4, R2 ;  /* 0x00000000020472ca */ /* 0x000fc400000e0000 */
[C---:B------:R-:W-:Y:S02]  /*3eea0*/  R2UR UR5, R3.reuse ;  /* 0x00000000030572ca */ /* 0x040fe400000e0000 */
[----:B------:R-:W-:Y:S02]  /*3eeb0*/  FSEL R9, R54, -INF , !P5 ;  /* 0xff80000036097808 */ /* 0x000fe40006800000 */
[----:B------:R-:W-:Y:S02]  /*3eec0*/  FMNMX.FTZ R6, R10, R7, !PT ;  /* 0x000000070a067209 */ /* 0x000fe40007810000 */
[----:B------:R-:W-:Y:S02]  /*3eed0*/  R2UR UR6, R2 ;  /* 0x00000000020672ca */ /* 0x000fe400000e0000 */
[----:B------:R-:W-:Y:S02]  /*3eee0*/  R2UR UR7, R3 ;  /* 0x00000000030772ca */ /* 0x000fe400000e0000 */
[----:B------:R-:W-:-:S02]  /*3eef0*/  FSEL R8, R55, -INF , !P0 ;  /* 0xff80000037087808 */ /* 0x000fc40004000000 */
[----:B------:R-:W-:-:S04]  /*3ef00*/  FMNMX.FTZ R7, R9, R6, !PT ;  /* 0x0000000609077209 */ /* 0x000fc80007810000 */
[----:B------:R-:W-:-:S05]  /*3ef10*/  FMNMX.FTZ R15, R8, R7, !PT ;  /* 0x00000007080f7209 */ /* 0x000fca0007810000 */
[----:B--2---:R0:W-:Y:S04]  /*3ef20*/  ST.E desc[UR4][R4.64+0x4], R15 ;  /* 0x0000040f04007985 */ /* 0x0041e8000c101904 */
[----:B------:R-:W2:Y:S01]  /*3ef30*/  LD.E R44, desc[UR6][R4.64+0x4] ;  /* 0x00000406042c7980 */ /* 0x000ea2000c101900 */
[----:B------:R-:W-:-:S04]  /*3ef40*/  FMNMX.FTZ R6, R164, R56, !PT ;  /* 0x00000038a4067209 */ /* 0x000fc80007810000 */
        /* <DEDUP_REMOVED lines=13> */
[----:B0-----:R-:W-:-:S05]  /*3f020*/  FMNMX.FTZ R15, R11, R6, !PT ;  /* 0x000000060b0f7209 */ /* 0x001fca0007810000 */
[----:B------:R-:W0:Y:S01]  /*3f030*/  SHFL.BFLY PT, R6, R15, 0x2, 0x1f ;  /* 0x0c401f000f067f89 */ /* 0x000e2200000e0000 */
[----:B------:R-:W-:Y:S02]  /*3f040*/  R2UR UR8, R2 ;  /* 0x00000000020872ca */ /* 0x000fe400000e0000 */
[----:B------:R-:W-:Y:S02]  /*3f050*/  R2UR UR9, R3 ;  /* 0x00000000030972ca */ /* 0x000fe400000e0000 */
[----:B0-----:R-:W-:Y:S01]  /*3f060*/  FMNMX.FTZ R42, R15, R6, !PT ;  /* 0x000000060f2a7209 */ /* 0x001fe20007810000 */
[----:B------:R-:W-:Y:S04]  /*3f070*/  ST.E desc[UR4][R4.64], R15 ;  /* 0x0000000f04007985 */ /* 0x000fe8000c101904 */
[----:B--2---:R-:W0:Y:S02]  /*3f080*/  SHFL.BFLY PT, R7, R44, 0x2, 0x1f ;  /* 0x0c401f002c077f89 */ /* 0x004e2400000e0000 */
[----:B0-----:R-:W-:-:S02]  /*3f090*/  FMNMX.FTZ R46, R44, R7, !PT ;  /* 0x000000072c2e7209 */ /* 0x001fc40007810000 */
[----:B------:R-:W0:Y:S04]  /*3f0a0*/  SHFL.BFLY PT, R7, R42, 0x1, 0x1f ;  /* 0x0c201f002a077f89 */ /* 0x000e2800000e0000 */
[----:B------:R-:W1:Y:S01]  /*3f0b0*/  SHFL.BFLY PT, R49, R46, 0x1, 0x1f ;  /* 0x0c201f002e317f89 */ /* 0x000e6200000e0000 */
[----:B0-----:R-:W-:Y:S02]  /*3f0c0*/  FMNMX.FTZ R45, R42, R7, !PT ;  /* 0x000000072a2d7209 */ /* 0x001fe40007810000 */
[----:B-1----:R-:W-:-:S03]  /*3f0d0*/  FMNMX.FTZ R49, R46, R49, !PT ;  /* 0x000000312e317209 */ /* 0x002fc60007810000 */
[----:B------:R-:W-:Y:S04]  /*3f0e0*/  ST.E desc[UR6][R4.64], R45 ;  /* 0x0000002d04007985 */ /* 0x000fe8000c101906 */
[----:B------:R0:W-:Y:S04]  /*3f0f0*/  ST.E desc[UR8][R4.64+0x4], R49 ;  /* 0x0000043104007985 */ /* 0x0001e8000c101908 */
[----:B------:R-:W2:Y:S04]  /*3f100*/  LDL.64 R6, [R0+0x70] ;  /* 0x0000700000067983 */ /* 0x000ea80000100a00 */
[----:B--2---:R-:W2:Y:S04]  /*3f110*/  LD.E R44, desc[UR6][R6.64+0x20] ;  /* 0x00002006062c7980 */ /* 0x004ea8000c101900 */
[----:B------:R-:W2:Y:S04]  /*3f120*/  LD.E R42, desc[UR4][R6.64] ;  /* 0x00000004062a7980 */ /* 0x000ea8000c101900 */
[----:B------:R-:W0:Y:S01]  /*3f130*/  LD.E R51, desc[UR4][R6.64+0x4] ;  /* 0x0000040406337980 */ /* 0x000e22000c101900 */
[C---:B--2---:R-:W-:Y:S01]  /*3f140*/  FMUL.FTZ R46, R42.reuse, R44 ;  /* 0x0000002c2a2e7220 */ /* 0x044fe20000410000 */
[----:B------:R-:W-:Y:S01]  /*3f150*/  FSETP.NEU.FTZ.AND P0, PT, R42, -INF , PT ;  /* 0xff8000002a00780b */ /* 0x000fe20003f1d000 */
[----:B0-----:R-:W-:-:S03]  /*3f160*/  FMUL.FTZ R4, R44, R51 ;  /* 0x000000332c047220 */ /* 0x001fc60000410000 */
[----:B------:R-:W-:Y:S02]  /*3f170*/  FSEL R45, R46, RZ, P0 ;  /* 0x000000ff2e2d7208 */ /* 0x000fe40000000000 */
[----:B------:R-:W-:-:S04]  /*3f180*/  FSETP.NEU.FTZ.AND P0, PT, R51, -INF , PT ;  /* 0xff8000003300780b */ /* 0x000fc80003f1d000 */
[----:B------:R-:W-:Y:S01]  /*3f190*/  FSEL R5, R4, RZ, P0 ;  /* 0x000000ff04057208 */ /* 0x000fe20000000000 */
[-CC-:B------:R-:W-:Y:S01]  /*3f1a0*/  FFMA.FTZ R164, R164, R44.reuse, -R45.reuse ;  /* 0x0000002ca4a47223 */ /* 0x180fe2000001082d */
[-CC-:B------:R-:W-:Y:S01]  /*3f1b0*/  FFMA.FTZ R15, R56, R44.reuse, -R45.reuse ;  /* 0x0000002c380f7223 */ /* 0x180fe2000001082d */
[-C--:B------:R-:W-:Y:S02]  /*3f1c0*/  FFMA.FTZ R40, R40, R44.reuse, -R45 ;  /* 0x0000002c28287223 */ /* 0x080fe4000001082d */
[-CC-:B------:R-:W-:Y:S01]  /*3f1d0*/  FFMA.FTZ R47, R47, R44.reuse, -R5.reuse ;  /* 0x0000002c2f2f7223 */ /* 0x180fe20000010805 */
[-C--:B------:R-:W-:Y:S01]  /*3f1e0*/  FFMA.FTZ R12, R12, R44.reuse, -R5 ;  /* 0x0000002c0c0c7223 */ /* 0x080fe20000010805 */
[-C--:B------:R-:W-:Y:S01]  /*3f1f0*/  FFMA.FTZ R166, R57, R44.reuse, -R45 ;  /* 0x0000002c39a67223 */ /* 0x080fe2000001082d */
[----:B------:R-:W-:Y:S01]  /*3f200*/  MUFU.EX2 R164, R164 ;  /* 0x000000a400a47308 */ /* 0x000fe20000000800 */
[-CC-:B------:R-:W-:Y:S01]  /*3f210*/  FFMA.FTZ R13, R13, R44.reuse, -R5.reuse ;  /* 0x0000002c0d0d7223 */ /* 0x180fe20000010805 */
[----:B------:R-:W-:-:S06]  /*3f220*/  FFMA.FTZ R14, R14, R44, -R5 ;  /* 0x0000002c0e0e7223 */ /* 0x000fcc0000010805 */
[----:B------:R-:W-:Y:S01]  /*3f230*/  MUFU.EX2 R15, R15 ;  /* 0x0000000f000f7308 */ /* 0x000fe20000000800 */
[----:B------:R-:W-:-:S07]  /*3f240*/  FFMA.FTZ R39, R39, R44, -R45 ;  /* 0x0000002c27277223 */ /* 0x000fce000001082d */
[----:B------:R-:W-:Y:S01]  /*3f250*/  MUFU.EX2 R49, R40 ;  /* 0x0000002800317308 */ /* 0x000fe20000000800 */
[----:B------:R-:W-:-:S07]  /*3f260*/  FFMA.FTZ R43, R43, R44, -R5 ;  /* 0x0000002c2b2b7223 */ /* 0x000fce0000010805 */
[----:B------:R-:W-:Y:S08]  /*3f270*/  MUFU.EX2 R47, R47 ;  /* 0x0000002f002f7308 */ /* 0x000ff00000000800 */
[----:B------:R-:W0:Y:S01]  /*3f280*/  MUFU.EX2 R40, R12 ;  /* 0x0000000c00287308 */ /* 0x000e220000000800 */
[----:B------:R-:W-:-:S07]  /*3f290*/  FFMA.FTZ R38, R38, R44, -R45 ;  /* 0x0000002c26267223 */ /* 0x000fce000001082d */
[----:B------:R-:W1:Y:S01]  /*3f2a0*/  MUFU.EX2 R166, R166 ;  /* 0x000000a600a67308 */ /* 0x000e620000000800 */
[----:B------:R-:W-:-:S07]  /*3f2b0*/  FFMA.FTZ R20, R20, R44, -R5 ;  /* 0x0000002c14147223 */ /* 0x000fce0000010805 */
[----:B------:R-:W2:Y:S01]  /*3f2c0*/  MUFU.EX2 R167, R13 ;  /* 0x0000000d00a77308 */ /* 0x000ea20000000800 */
[-CC-:B------:R-:W-:Y:S01]  /*3f2d0*/  FFMA.FTZ R11, R11, R44.reuse, -R45.reuse ;  /* 0x0000002c0b0b7223 */ /* 0x180fe2000001082d */
[----:B------:R-:W-:-:S06]  /*3f2e0*/  FFMA.FTZ R37, R37, R44, -R45 ;  /* 0x0000002c25257223 */ /* 0x000fcc000001082d */
[----:B------:R-:W3:Y:S01]  /*3f2f0*/  MUFU.EX2 R14, R14 ;  /* 0x0000000e000e7308 */ /* 0x000ee20000000800 */
[-C--:B------:R-:W-:Y:S01]  /*3f300*/  FFMA.FTZ R24, R24, R44.reuse, -R5 ;  /* 0x0000002c18187223 */ /* 0x080fe20000010805 */
[----:B------:R-:W-:-:S06]  /*3f310*/  FFMA.FTZ R36, R36, R44, -R45 ;  /* 0x0000002c24247223 */ /* 0x000fcc000001082d */
[----:B------:R-:W4:Y:S01]  /*3f320*/  MUFU.EX2 R39, R39 ;  /* 0x0000002700277308 */ /* 0x000f220000000800 */
[----:B0-----:R-:W-:-:S07]  /*3f330*/  FADD.FTZ R4, R47, R40 ;  /* 0x000000282f047221 */ /* 0x001fce0000010000 */
[----:B------:R-:W0:Y:S01]  /*3f340*/  MUFU.EX2 R43, R43 ;  /* 0x0000002b002b7308 */ /* 0x000e220000000800 */
[----:B------:R-:W-:-:S07]  /*3f350*/  FFMA.FTZ R26, R26, R44, -R5 ;  /* 0x0000002c1a1a7223 */ /* 0x000fce0000010805 */
[----:B------:R-:W0:Y:S01]  /*3f360*/  MUFU.EX2 R38, R38 ;  /* 0x0000002600267308 */ /* 0x000e220000000800 */
[----:B------:R-:W-:-:S07]  /*3f370*/  FFMA.FTZ R35, R35, R44, -R45 ;  /* 0x0000002c23237223 */ /* 0x000fce000001082d */
[----:B------:R1:W-:Y:S01]  /*3f380*/  MUFU.EX2 R178, R11 ;  /* 0x0000000b00b27308 */ /* 0x0003e20000000800 */
[----:B------:R-:W-:-:S07]  /*3f390*/  FFMA.FTZ R28, R28, R44, -R5 ;  /* 0x0000002c1c1c7223 */ /* 0x000fce0000010805 */
[----:B------:R-:W0:Y:S01]  /*3f3a0*/  MUFU.EX2 R20, R20 ;  /* 0x0000001400147308 */ /* 0x000e220000000800 */
[----:B-1----:R-:W-:-:S04]  /*3f3b0*/  FADD.FTZ R11, R164, R15 ;  /* 0x0000000fa40b7221 */ /* 0x002fc80000010000 */
[----:B------:R-:W-:Y:S01]  /*3f3c0*/  FADD.FTZ R12, R166, R11 ;  /* 0x0000000ba60c7221 */ /* 0x000fe20000010000 */
[----:B--2---:R-:W-:Y:S02]  /*3f3d0*/  FADD.FTZ R11, R167, R4 ;  /* 0x00000004a70b7221 */ /* 0x004fe40000010000 */
[----:B------:R-:W1:Y:S01]  /*3f3e0*/  MUFU.EX2 R37, R37 ;  /* 0x0000002500257308 */ /* 0x000e620000000800 */
[----:B------:R-:W-:Y:S01]  /*3f3f0*/  FADD.FTZ R12, R49, R12 ;  /* 0x0000000c310c7221 */ /* 0x000fe20000010000 */
[----:B---3--:R-:W-:-:S06]  /*3f400*/  FADD.FTZ R4, R14, R11 ;  /* 0x0000000b0e047221 */ /* 0x008fcc0000010000 */
[----:B------:R-:W2:Y:S01]  /*3f410*/  MUFU.EX2 R24, R24 ;  /* 0x0000001800187308 */ /* 0x000ea20000000800 */
[-C--:B------:R-:W-:Y:S01]  /*3f420*/  FFMA.FTZ R34, R34, R44.reuse, -R45 ;  /* 0x0000002c22227223 */ /* 0x080fe2000001082d */
[----:B------:R-:W-:Y:S01]  /*3f430*/  FFMA.FTZ R21, R21, R44, -R5 ;  /* 0x0000002c15157223 */ /* 0x000fe20000010805 */
[----:B----4-:R-:W-:-:S05]  /*3f440*/  FADD.FTZ R11, R39, R12 ;  /* 0x0000000c270b7221 */ /* 0x010fca0000010000 */
[----:B------:R-:W3:Y:S01]  /*3f450*/  MUFU.EX2 R36, R36 ;  /* 0x0000002400247308 */ /* 0x000ee20000000800 */
[----:B0-----:R-:W-:Y:S01]  /*3f460*/  FADD.FTZ R13, R43, R4 ;  /* 0x000000042b0d7221 */ /* 0x001fe20000010000 */
[----:B------:R-:W-:-:S06]  /*3f470*/  FFMA.FTZ R33, R33, R44, -R45 ;  /* 0x0000002c21217223 */ /* 0x000fcc000001082d */
[----:B------:R-:W0:Y:S01]  /*3f480*/  MUFU.EX2 R171, R26 ;  /* 0x0000001a00ab7308 */ /* 0x000e220000000800 */
[----:B------:R-:W-:Y:S01]  /*3f490*/  FFMA.FTZ R25, R25, R44, -R5 ;  /* 0x0000002c19197223 */ /* 0x000fe20000010805 */
[----:B------:R-:W-:Y:S01]  /*3f4a0*/  FADD.FTZ R4, R38, R11 ;  /* 0x0000000b26047221 */ /* 0x000fe20000010000 */
[----:B------:R-:W-:-:S05]  /*3f4b0*/  FADD.FTZ R13, R20, R13 ;  /* 0x0000000d140d7221 */ /* 0x000fca0000010000 */
[----:B------:R-:W4:Y:S01]  /*3f4c0*/  MUFU.EX2 R35, R35 ;  /* 0x0000002300237308 */ /* 0x000f220000000800 */
[----:B------:R-:W-:-:S07]  /*3f4d0*/  FFMA.FTZ R32, R32, R44, -R45 ;  /* 0x0000002c20207223 */ /* 0x000fce000001082d */
[----:B------:R-:W4:Y:S01]  /*3f4e0*/  MUFU.EX2 R28, R28 ;  /* 0x0000001c001c7308 */ /* 0x000f220000000800 */
[----:B------:R-:W-:Y:S01]  /*3f4f0*/  FFMA.FTZ R27, R27, R44, -R5 ;  /* 0x0000002c1b1b7223 */ /* 0x000fe20000010805 */
[----:B-1----:R-:W-:Y:S01]  /*3f500*/  FADD.FTZ R11, R37, R4 ;  /* 0x00000004250b7221 */ /* 0x002fe20000010000 */
[----:B--2---:R-:W-:-:S05]  /*3f510*/  FADD.FTZ R4, R24, R13 ;  /* 0x0000000d18047221 */ /* 0x004fca0000010000 */
[----:B------:R-:W1:Y:S01]  /*3f520*/  MUFU.EX2 R34, R34 ;  /* 0x0000002200227308 */ /* 0x000e620000000800 */
[-C--:B------:R-:W-:Y:S01]  /*3f530*/  FFMA.FTZ R31, R31, R44.reuse, -R45 ;  /* 0x0000002c1f1f7223 */ /* 0x080fe2000001082d */
[----:B------:R-:W-:-:S06]  /*3f540*/  FFMA.FTZ R41, R41, R44, -R5 ;  /* 0x0000002c29297223 */ /* 0x000fcc0000010805 */
[----:B------:R-:W2:Y:S01]  /*3f550*/  MUFU.EX2 R21, R21 ;  /* 0x0000001500157308 */ /* 0x000ea20000000800 */
[----:B---3--:R-:W-:Y:S01]  /*3f560*/  FADD.FTZ R12, R36, R11 ;  /* 0x0000000b240c7221 */ /* 0x008fe20000010000 */
[----:B0-----:R-:W-:-:S06]  /*3f570*/  FADD.FTZ R11, R171, R4 ;  /* 0x00000004ab0b7221 */ /* 0x001fcc0000010000 */
[----:B------:R-:W0:Y:S01]  /*3f580*/  MUFU.EX2 R33, R33 ;  /* 0x0000002100217308 */ /* 0x000e220000000800 */
[----:B------:R-:W-:-:S07]  /*3f590*/  FFMA.FTZ R30, R30, R44, -R45 ;  /* 0x0000002c1e1e7223 */ /* 0x000fce000001082d */
[----:B------:R-:W3:Y:S01]  /*3f5a0*/  MUFU.EX2 R25, R25 ;  /* 0x0000001900197308 */ /* 0x000ee20000000800 */
[----:B------:R-:W-:Y:S01]  /*3f5b0*/  FFMA.FTZ R10, R10, R44, -R5 ;  /* 0x0000002c0a0a7223 */ /* 0x000fe20000010805 */
[----:B----4-:R-:W-:Y:S01]  /*3f5c0*/  FADD.FTZ R13, R35, R12 ;  /* 0x0000000c230d7221 */ /* 0x010fe20000010000 */
[----:B------:R-:W-:-:S05]  /*3f5d0*/  FADD.FTZ R4, R28, R11 ;  /* 0x0000000b1c047221 */ /* 0x000fca0000010000 */
[----:B------:R-:W4:Y:S01]  /*3f5e0*/  MUFU.EX2 R32, R32 ;  /* 0x0000002000207308 */ /* 0x000f220000000800 */
[----:B------:R-:W-:-:S07]  /*3f5f0*/  FFMA.FTZ R29, R29, R44, -R45 ;  /* 0x0000002c1d1d7223 */ /* 0x000fce000001082d */
[----:B------:R-:W4:Y:S01]  /*3f600*/  MUFU.EX2 R26, R27 ;  /* 0x0000001b001a7308 */ /* 0x000f220000000800 */
[----:B------:R-:W-:Y:S01]  /*3f610*/  FFMA.FTZ R9, R9, R44, -R5 ;  /* 0x0000002c09097223 */ /* 0x000fe20000010805 */
[----:B-1----:R-:W-:Y:S01]  /*3f620*/  FADD.FTZ R12, R34, R13 ;  /* 0x0000000d220c7221 */ /* 0x002fe20000010000 */
[----:B--2---:R-:W-:-:S05]  /*3f630*/  FADD.FTZ R4, R21, R4 ;  /* 0x0000000415047221 */ /* 0x004fca0000010000 */
[----:B------:R-:W1:Y:S08]  /*3f640*/  MUFU.EX2 R31, R31 ;  /* 0x0000001f001f7308 */ /* 0x000e700000000800 */
[----:B------:R-:W2:Y:S01]  /*3f650*/  MUFU.EX2 R41, R41 ;  /* 0x0000002900297308 */ /* 0x000ea20000000800 */
[----:B------:R-:W-:Y:S01]  /*3f660*/  FFMA.FTZ R5, R8, R44, -R5 ;  /* 0x0000002c08057223 */ /* 0x000fe20000010805 */
[----:B0-----:R-:W-:Y:S01]  /*3f670*/  FADD.FTZ R11, R33, R12 ;  /* 0x0000000c210b7221 */ /* 0x001fe20000010000 */
[----:B---3--:R-:W-:-:S05]  /*3f680*/  FADD.FTZ R13, R25, R4 ;  /* 0x00000004190d7221 */ /* 0x008fca0000010000 */
[----:B------:R-:W0:Y:S08]  /*3f690*/  MUFU.EX2 R30, R30 ;  /* 0x0000001e001e7308 */ /* 0x000e300000000800 */
[----:B------:R-:W3:Y:S01]  /*3f6a0*/  MUFU.EX2 R42, R10 ;  /* 0x0000000a002a7308 */ /* 0x000ee20000000800 */
[----:B----4-:R-:W-:Y:S01]  /*3f6b0*/  FADD.FTZ R4, R32, R11 ;  /* 0x0000000b20047221 */ /* 0x010fe20000010000 */
[----:B------:R-:W-:-:S06]  /*3f6c0*/  FADD.FTZ R8, R26, R13 ;  /* 0x0000000d1a087221 */ /* 0x000fcc0000010000 */
[----:B------:R-:W4:Y:S08]  /*3f6d0*/  MUFU.EX2 R29, R29 ;  /* 0x0000001d001d7308 */ /* 0x000f300000000800 */
[----:B------:R4:W4:Y:S01]  /*3f6e0*/  MUFU.EX2 R179, R9 ;  /* 0x0000000900b37308 */ /* 0x0009220000000800 */
[----:B-1----:R-:W-:Y:S01]  /*3f6f0*/  FADD.FTZ R11, R31, R4 ;  /* 0x000000041f0b7221 */ /* 0x002fe20000010000 */
[----:B--2---:R-:W-:-:S06]  /*3f700*/  FADD.FTZ R13, R41, R8 ;  /* 0x00000008290d7221 */ /* 0x004fcc0000010000 */
[----:B------:R-:W1:Y:S01]  /*3f710*/  MUFU.EX2 R44, R5 ;  /* 0x00000005002c7308 */ /* 0x000e620000000800 */
[----:B0-----:R-:W-:Y:S01]  /*3f720*/  FADD.FTZ R4, R30, R11 ;  /* 0x0000000b1e047221 */ /* 0x001fe20000010000 */
[----:B---3--:R-:W-:-:S03]  /*3f730*/  FADD.FTZ R8, R42, R13 ;  /* 0x0000000d2a087221 */ /* 0x008fc60000010000 */
[----:B----4-:R-:W-:Y:S01]  /*3f740*/  FADD.FTZ R9, R29, R4 ;  /* 0x000000041d097221 */ /* 0x010fe20000010000 */
[----:B------:R-:W-:-:S03]  /*3f750*/  FADD.FTZ R11, R179, R8 ;  /* 0x00000008b30b7221 */ /* 0x000fc60000010000 */
[----:B------:R-:W-:Y:S01]  /*3f760*/  FADD.FTZ R27, R178, R9 ;  /* 0x00000009b21b7221 */ /* 0x000fe20000010000 */
[----:B-1----:R-:W-:-:S04]  /*3f770*/  FADD.FTZ R45, R44, R11 ;  /* 0x0000000b2c2d7221 */ /* 0x002fc80000010000 */
[----:B------:R-:W-:Y:S04]  /*3f780*/  ST.E desc[UR4][R6.64+0x10], R27 ;  /* 0x0000101b06007985 */ /* 0x000fe8000c101904 */
[----:B------:R0:W-:Y:S04]  /*3f790*/  ST.E desc[UR6][R6.64+0x14], R45 ;  /* 0x0000142d06007985 */ /* 0x0001e8000c101906 */
[----:B------:R-:W2:Y:S01]  /*3f7a0*/  LDL.64 R12, [R0+0x80] ;  /* 0x00008000000c7983 */ /* 0x000ea20000100a00 */
[----:B------:R-:W-:Y:S06]  /*3f7b0*/  BAR.SYNC.DEFER_BLOCKING 0xf, 0x100 ;  /* 0x03c4000000007b1d */ /* 0x000fec0000010000 */
[----:B------:R-:W3:Y:S01]  /*3f7c0*/  LDL.64 R4, [R0+0x88] ;  /* 0x0000880000047983 */ /* 0x000ee20000100a00 */
[----:B------:R-:W-:-:S02]  /*3f7d0*/  R2UR UR10, R2 ;  /* 0x00000000020a72ca */ /* 0x000fc400000e0000 */
[C---:B------:R-:W-:Y:S01]  /*3f7e0*/  R2UR UR11, R3.reuse ;  /* 0x00000000030b72ca */ /* 0x040fe200000e0000 */
[----:B------:R-:W4:Y:S01]  /*3f7f0*/  LDL.64 R136, [R0] ;  /* 0x0000000000887983 */ /* 0x000f220000100a00 */
[----:B------:R-:W-:Y:S02]  /*3f800*/  R2UR UR12, R2 ;  /* 0x00000000020c72ca */ /* 0x000fe400000e0000 */
[----:B------:R-:W-:Y:S01]  /*3f810*/  R2UR UR13, R3 ;  /* 0x00000000030d72ca */ /* 0x000fe200000e0000 */
[----:B0-----:R-:W4:Y:S04]  /*3f820*/  LDL.64 R6, [R0+0x90] ;  /* 0x0000900000067983 */ /* 0x001f280000100a00 */
[----:B--2---:R-:W2:Y:S04]  /*3f830*/  LD.E.64 R12, desc[UR4][R12.64+0x10] ;  /* 0x000010040c0c7980 */ /* 0x004ea8000c101b00 */
[----:B--2---:R-:W2:Y:S04]  /*3f840*/  LD.E.64 R8, desc[UR6][R12.64+0x8] ;  /* 0x000008060c087980 */ /* 0x004ea8000c101b00 */
[----:B------:R-:W3:Y:S01]  /*3f850*/  LD.E.64 R10, desc[UR4][R12.64] ;  /* 0x000000040c0a7980 */ /* 0x000ee2000c101b00 */
        /* <DEDUP_REMOVED lines=17> */
[--C-:B---3--:R-:W-:Y:S02]  /*3f970*/  IMAD R11, R11, 0x2, R9.reuse ;  /* 0x000000020b0b7824 */ /* 0x108fe400078e0209 */
[C---:B------:R-:W-:Y:S02]  /*3f980*/  IMAD R8, R10.reuse, 0x2, R9 ;  /* 0x000000020a087824 */ /* 0x040fe400078e0209 */
[----:B------:R-:W-:Y:S01]  /*3f990*/  IMAD R10, R10, 0x2, R11 ;  /* 0x000000020a0a7824 */ /* 0x000fe200078e020b */
[----:B------:R-:W-:Y:S04]  /*3f9a0*/  STSM.16.M88.4 [R9], R164 ;  /* 0x000000a409007844 */ /* 0x000fe80000000200 */
[----:B------:R0:W-:Y:S04]  /*3f9b0*/  STSM.16.M88.4 [R8], R168 ;  /* 0x000000a808007844 */ /* 0x0001e80000000200 */
[----:B------:R-:W-:Y:S04]  /*3f9c0*/  STSM.16.M88.4 [R11], R172 ;  /* 0x000000ac0b007844 */ /* 0x000fe80000000200 */
[----:B------:R1:W-:Y:S04]  /*3f9d0*/  STSM.16.M88.4 [R10], R176 ;  /* 0x000000b00a007844 */ /* 0x0003e80000000200 */
[----:B------:R-:W2:Y:S04]  /*3f9e0*/  LD.E R13, desc[UR4][R4.64] ;  /* 0x00000004040d7980 */ /* 0x000ea8000c101900 */
[----:B------:R-:W3:Y:S04]  /*3f9f0*/  LD.E R15, desc[UR6][R4.64+0x4] ;  /* 0x00000406040f7980 */ /* 0x000ee8000c101900 */
[----:B------:R-:W3:Y:S04]  /*3fa00*/  LD.E R21, desc[UR8][R4.64+0x8] ;  /* 0x0000080804157980 */ /* 0x000ee8000c101900 */
[----:B------:R-:W3:Y:S04]  /*3fa10*/  LD.E R25, desc[UR10][R4.64+0xc] ;  /* 0x00000c0a04197980 */ /* 0x000ee8000c101900 */
[----:B------:R-:W3:Y:S04]  /*3fa20*/  LD.E R27, desc[UR12][R4.64+0x10] ;  /* 0x0000100c041b7980 */ /* 0x000ee8000c101900 */
[----:B------:R-:W3:Y:S01]  /*3fa30*/  LD.E R31, desc[UR4][R4.64+0x14] ;  /* 0x00001404041f7980 */ /* 0x000ee2000c101900 */
[----:B------:R-:W-:-:S02]  /*3fa40*/  R2UR UR14, R2 ;  /* 0x00000000020e72ca */ /* 0x000fc400000e0000 */
[C---:B------:R-:W-:Y:S01]  /*3fa50*/  R2UR UR15, R3.reuse ;  /* 0x00000000030f72ca */ /* 0x040fe200000e0000 */
[----:B----4-:R-:W4:Y:S01]  /*3fa60*/  LD.E R136, desc[UR4][R136.64] ;  /* 0x0000000488887980 */ /* 0x010f22000c101900 */
[C---:B------:R-:W-:Y:S02]  /*3fa70*/  R2UR UR16, R2.reuse ;  /* 0x00000000021072ca */ /* 0x040fe400000e0000 */
[C---:B------:R-:W-:Y:S01]  /*3fa80*/  R2UR UR17, R3.reuse ;  /* 0x00000000031172ca */ /* 0x040fe200000e0000 */
[----:B------:R-:W4:Y:S01]  /*3fa90*/  LD.E.64 R6, desc[UR4][R6.64] ;  /* 0x0000000406067980 */ /* 0x000f22000c101b00 */
[C---:B------:R-:W-:Y:S02]  /*3faa0*/  R2UR UR18, R2.reuse ;  /* 0x00000000021272ca */ /* 0x040fe400000e0000 */
[----:B------:R-:W-:Y:S01]  /*3fab0*/  R2UR UR19, R3 ;  /* 0x00000000031372ca */ /* 0x000fe200000e0000 */
[----:B------:R-:W4:Y:S01]  /*3fac0*/  LD.E R20, desc[UR8][R4.64+0x38] ;  /* 0x0000380804147980 */ /* 0x000f22000c101900 */
[----:B------:R-:W-:-:S02]  /*3fad0*/  R2UR UR20, R2 ;  /* 0x00000000021472ca */ /* 0x000fc400000e0000 */
[C---:B------:R-:W-:Y:S01]  /*3fae0*/  R2UR UR21, R3.reuse ;  /* 0x00000000031572ca */ /* 0x040fe200000e0000 */
[----:B------:R-:W4:Y:S01]  /*3faf0*/  LD.E R24, desc[UR12][R4.64+0x40] ;  /* 0x0000400c04187980 */ /* 0x000f22000c101900 */
[C---:B------:R-:W-:Y:S02]  /*3fb00*/  R2UR UR22, R2.reuse ;  /* 0x00000000021672ca */ /* 0x040fe400000e0000 */
[C---:B------:R-:W-:Y:S01]  /*3fb10*/  R2UR UR23, R3.reuse ;  /* 0x00000000031772ca */ /* 0x040fe200000e0000 */
[----:B0-----:R-:W4:Y:S01]  /*3fb20*/  LD.E R8, desc[UR16][R4.64+0x18] ;  /* 0x0000181004087980 */ /* 0x001f22000c101900 */
[C---:B------:R-:W-:Y:S02]  /*3fb30*/  R2UR UR24, R2.reuse ;  /* 0x00000000021872ca */ /* 0x040fe400000e0000 */
[----:B------:R-:W-:Y:S01]  /*3fb40*/  R2UR UR25, R3 ;  /* 0x00000000031972ca */ /* 0x000fe200000e0000 */
[----:B------:R-:W4:Y:S01]  /*3fb50*/  LD.E R9, desc[UR18][R4.64+0x1c] ;  /* 0x00001c1204097980 */ /* 0x000f22000c101900 */
[----:B------:R-:W-:-:S02]  /*3fb60*/  R2UR UR26, R2 ;  /* 0x00000000021a72ca */ /* 0x000fc400000e0000 */
[C---:B------:R-:W-:Y:S01]  /*3fb70*/  R2UR UR27, R3.reuse ;  /* 0x00000000031b72ca */ /* 0x040fe200000e0000 */
[----:B-1----:R-:W4:Y:S01]  /*3fb80*/  LD.E R10, desc[UR20][R4.64+0x20] ;  /* 0x00002014040a7980 */ /* 0x002f22000c101900 */
[----:B------:R-:W-:Y:S02]  /*3fb90*/  R2UR UR28, R2 ;  /* 0x00000000021c72ca */ /* 0x000fe400000e0000 */
        /* <DEDUP_REMOVED lines=63> */
[----:B--2---:R0:W-:Y:S04]  /*3ff90*/  ST.E desc[UR6][R4.64], R13 ;  /* 0x0000000d04007985 */ /* 0x0041e8000c101906 */
[----:B---3--:R1:W-:Y:S04]  /*3ffa0*/  ST.E desc[UR8][R4.64+0x4], R15 ;  /* 0x0000040f04007985 */ /* 0x0083e8000c101908 */
[----:B------:R2:W-:Y:S04]  /*3ffb0*/  ST.E desc[UR10][R4.64+0x8], R21 ;  /* 0x0000081504007985 */ /* 0x0005e8000c10190a */
[----:B------:R3:W-:Y:S04]  /*3ffc0*/  ST.E desc[UR12][R4.64+0xc], R25 ;  /* 0x00000c1904007985 */ /* 0x0007e8000c10190c */
[----:B------:R3:W-:Y:S04]  /*3ffd0*/  ST.E desc[UR14][R4.64+0x10], R27 ;  /* 0x0000101b04007985 */ /* 0x0007e8000c10190e */
[----:B------:R3:W-:Y:S04]  /*3ffe0*/  ST.E desc[UR4][R4.64+0x14], R31 ;  /* 0x0000141f04007985 */ /* 0x0007e8000c101904 */
[----:B0-----:R-:W4:Y:S04]  /*3fff0*/  LD.E R13, desc[UR26][R4.64+0x2c] ;  /* 0x00002c1a040d7980 */ /* 0x001f28000c101900 */
[----:B-1----:R-:W4:Y:S04]  /*40000*/  LD.E R15, desc[UR6][R4.64+0x34] ;  /* 0x00003406040f7980 */ /* 0x002f28000c101900 */
[----:B--2---:R-:W2:Y:S04]  /*40010*/  LD.E R21, desc[UR10][R4.64+0x3c] ;  /* 0x00003c0a04157980 */ /* 0x004ea8000c101900 */
[----:B---3--:R-:W3:Y:S04]  /*40020*/  LD.E R25, desc[UR14][R4.64+0x44] ;  /* 0x0000440e04197980 */ /* 0x008ee8000c101900 */
[----:B------:R-:W3:Y:S04]  /*40030*/  LD.E R27, desc[UR18][R4.64+0x4c] ;  /* 0x00004c12041b7980 */ /* 0x000ee8000c101900 */
        /* <DEDUP_REMOVED lines=50> */
[----:B----4-:R-:W-:Y:S04]  /*40360*/  ST.E desc[UR4][R4.64+0x18], R8 ;  /* 0x0000180804007985 */ /* 0x010fe8000c101904 */
        /* <DEDUP_REMOVED lines=20> */
[----:B--2---:R-:W-:Y:S04]  /*404b0*/  ST.E desc[UR8][R4.64+0x3c], R21 ;  /* 0x00003c1504007985 */ /* 0x004fe8000c101908 */
[----:B---3--:R-:W-:Y:S04]  /*404c0*/  ST.E desc[UR12][R4.64+0x44], R25 ;  /* 0x0000441904007985 */ /* 0x008fe8000c10190c */
        /* <DEDUP_REMOVED lines=83> */
[----:B------:R-:W-:Y:S01]  /*40a00*/  ST.E desc[UR22][R4.64+0x1c0], R120 ;  /* 0x0001c07804007985 */ /* 0x000fe2000c101916 */
[----:B------:R-:W-:-:S03]  /*40a10*/  IMAD R6, R136, 0x1000, R6 ;  /* 0x0000100088067824 */ /* 0x000fc600078e0206 */
        /* <DEDUP_REMOVED lines=18> */
[----:B------:R-:W-:Y:S01]  /*40b40*/  HGMMA.64x256x16.F32.BF16 R24, R164, gdesc[UR4].tnspB, RZ, !UPT, gsb0 ;  /* 0x43e00004a4187df0 */ /* 0x000fe2000c0018ff */
        /* <DEDUP_REMOVED lines=1197> */
[C---:B------:R-:W-:Y:S01]  /*45620*/  R2UR UR29, R3.reuse ;  /* 0x00000000031d72ca */ /* 0x040fe200000e0000 */
[----:B------:R-:W-:Y:S02]  /*45630*/  WARPGROUP.DEPBAR.LE gsb0, 0x0 ;  /* 0x00008000000079c5 */ /* 0x000fe40000010000 */
[----:B------:R-:W-:Y:S01]  /*45640*/  ST.E desc[UR4][R4.64], R24 ;  /* 0x0000001804007985 */ /* 0x000fe2000c101904 */
[C---:B------:R-:W-:Y:S02]  /*45650*/  R2UR UR4, R2.reuse ;  /* 0x00000000020472ca */ /* 0x040fe400000e0000 */
[----:B------:R-:W-:Y:S01]  /*45660*/  R2UR UR5, R3 ;  /* 0x00000000030572ca */ /* 0x000fe200000e0000 */
[----:B------:R0:W-:Y:S01]  /*45670*/  ST.E desc[UR6][R4.64+0x4], R25 ;  /* 0x0000041904007985 */ /* 0x0001e2000c101906 */
[----:B------:R-:W-:-:S02]  /*45680*/  R2UR UR6, R2 ;  /* 0x00000000020672ca */ /* 0x000fc400000e0000 */
[C---:B------:R-:W-:Y:S01]  /*45690*/  R2UR UR7, R3.reuse ;  /* 0x00000000030772ca */ /* 0x040fe200000e0000 */
[----:B------:R-:W-:Y:S01]  /*456a0*/  ST.E desc[UR8][R4.64+0x8], R26 ;  /* 0x0000081a04007985 */ /* 0x000fe2000c101908 */
[C---:B------:R-:W-:Y:S02]  /*456b0*/  R2UR UR8, R2.reuse ;  /* 0x00000000020872ca */ /* 0x040fe400000e0000 */
[C---:B------:R-:W-:Y:S01]  /*456c0*/  R2UR UR9, R3.reuse ;  /* 0x00000000030972ca */ /* 0x040fe200000e0000 */
[----:B------:R1:W-:Y:S01]  /*456d0*/  ST.E desc[UR10][R4.64+0xc], R27 ;  /* 0x00000c1b04007985 */ /* 0x0003e2000c10190a */
[C---:B------:R-:W-:Y:S02]  /*456e0*/  R2UR UR10, R2.reuse ;  /* 0x00000000020a72ca */ /* 0x040fe400000e0000 */
[----:B------:R-:W-:Y:S01]  /*456f0*/  R2UR UR11, R3 ;  /* 0x00000000030b72ca */ /* 0x000fe200000e0000 */
[----:B------:R-:W-:Y:S01]  /*45700*/  ST.E desc[UR12][R4.64+0x10], R28 ;  /* 0x0000101c04007985 */ /* 0x000fe2000c10190c */
[----:B------:R-:W-:-:S02]  /*45710*/  R2UR UR12, R2 ;  /* 0x00000000020c72ca */ /* 0x000fc400000e0000 */
[C---:B------:R-:W-:Y:S01]  /*45720*/  R2UR UR13, R3.reuse ;  /* 0x00000000030d72ca */ /* 0x040fe200000e0000 */
[----:B------:R2:W-:Y:S01]  /*45730*/  ST.E desc[UR14][R4.64+0x14], R29 ;  /* 0x0000141d04007985 */ /* 0x0005e2000c10190e */
[C---:B------:R-:W-:Y:S02]  /*45740*/  R2UR UR14, R2.reuse ;  /* 0x00000000020e72ca */ /* 0x040fe400000e0000 */
[C---:B------:R-:W-:Y:S01]  /*45750*/  R2UR UR15, R3.reuse ;  /* 0x00000000030f72ca */ /* 0x040fe200000e0000 */
        /* <DEDUP_REMOVED lines=359> */
[----:B------:R-:W-:Y:S01]  /*46dd0*/  R2UR UR29, R3 ;  /* 0x00000000031d72ca */ /* 0x000fe200000e0000 */
[----:B------:R-:W-:Y:S01]  /*46de0*/  ST.E desc[UR4][R4.64+0x1f8], R150 ;  /* 0x0001f89604007985 */ /* 0x000fe2000c101904 */
[----:B------:R-:W-:-:S03]  /*46df0*/  R2UR UR4, R2 ;  /* 0x00000000020472ca */ /* 0x000fc600000e0000 */
[----:B------:R4:W-:Y:S01]  /*46e00*/  ST.E desc[UR6][R4.64+0x1fc], R151 ;  /* 0x0001fc9704007985 */ /* 0x0009e2000c101906 */
[----:B------:R-:W-:-:S03]  /*46e10*/  R2UR UR5, R3 ;  /* 0x00000000030572ca */ /* 0x000fc600000e0000 */
[----:B------:R-:W4:Y:S01]  /*46e20*/  LD.E R7, desc[UR8][R4.64] ;  /* 0x0000000804077980 */ /* 0x000f22000c101900 */
[C---:B------:R-:W-:Y:S02]  /*46e30*/  R2UR UR6, R2.reuse ;  /* 0x00000000020672ca */ /* 0x040fe400000e0000 */
[C---:B------:R-:W-:Y:S01]  /*46e40*/  R2UR UR7, R3.reuse ;  /* 0x00000000030772ca */ /* 0x040fe200000e0000 */
[----:B------:R-:W4:Y:S01]  /*46e50*/  LD.E R9, desc[UR10][R4.64+0x4] ;  /* 0x0000040a04097980 */ /* 0x000f22000c101900 */
[C---:B------:R-:W-:Y:S02]  /*46e60*/  R2UR UR8, R2.reuse ;  /* 0x00000000020872ca */ /* 0x040fe400000e0000 */
[C---:B------:R-:W-:Y:S01]  /*46e70*/  R2UR UR9, R3.reuse ;  /* 0x00000000030972ca */ /* 0x040fe200000e0000 */
[----:B------:R-:W4:Y:S01]  /*46e80*/  LD.E R11, desc[UR12][R4.64+0x8] ;  /* 0x0000080c040b7980 */ /* 0x000f22000c101900 */
        /* <DEDUP_REMOVED lines=10> */
[----:B------:R-:W-:Y:S01]  /*46f30*/  R2UR UR17, R3 ;  /* 0x00000000031172ca */ /* 0x000fe200000e0000 */
[----:B0-----:R-:W4:Y:S01]  /*46f40*/  LD.E R25, desc[UR20][R4.64+0x18] ;  /* 0x0000181404197980 */ /* 0x001f22000c101900 */
[----:B------:R-:W-:-:S02]  /*46f50*/  R2UR UR18, R2 ;  /* 0x00000000021272ca */ /* 0x000fc400000e0000 */
[C---:B------:R-:W-:Y:S01]  /*46f60*/  R2UR UR19, R3.reuse ;  /* 0x00000000031372ca */ /* 0x040fe200000e0000 */
[----:B-1----:R-:W4:Y:S01]  /*46f70*/  LD.E R27, desc[UR22][R4.64+0x1c] ;  /* 0x00001c16041b7980 */ /* 0x002f22000c101900 */
[C---:B------:R-:W-:Y:S02]  /*46f80*/  R2UR UR20, R2.reuse ;  /* 0x00000000021472ca */ /* 0x040fe400000e0000 */
[C---:B------:R-:W-:Y:S01]  /*46f90*/  R2UR UR21, R3.reuse ;  /* 0x00000000031572ca */ /* 0x040fe200000e0000 */
[----:B--2---:R-:W2:Y:S01]  /*46fa0*/  LD.E R29, desc[UR24][R4.64+0x20] ;  /* 0x00002018041d7980 */ /* 0x004ea2000c101900 */
[C---:B------:R-:W-:Y:S02]  /*46fb0*/  R2UR UR22, R2.reuse ;  /* 0x00000000021672ca */ /* 0x040fe400000e0000 */
[----:B------:R-:W-:Y:S01]  /*46fc0*/  R2UR UR23, R3 ;  /* 0x00000000031772ca */ /* 0x000fe200000e0000 */
[----:B---3--:R-:W3:Y:S01]  /*46fd0*/  LD.E R31, desc[UR26][R4.64+0x24] ;  /* 0x0000241a041f7980 */ /* 0x008ee2000c101900 */
[----:B------:R-:W-:-:S02]  /*46fe0*/  R2UR UR24, R2 ;  /* 0x00000000021872ca */ /* 0x000fc400000e0000 */
[C---:B------:R-:W-:Y:S01]  /*46ff0*/  R2UR UR25, R3.reuse ;  /* 0x00000000031972ca */ /* 0x040fe200000e0000 */
[----:B----4-:R-:W4:Y:S01]  /*47000*/  LD.E R33, desc[UR28][R4.64+0x28] ;  /* 0x0000281c04217980 */ /* 0x010f22000c101900 */
        /* <DEDUP_REMOVED lines=375> */
[----:B--2---:R-:W-:Y:S01]  /*48780*/  ST.E desc[UR20][R4.64+0x20], R29 ;  /* 0x0000201d04007985 */ /* 0x004fe2000c101914 */
[C---:B------:R-:W-:Y:S02]  /*48790*/  R2UR UR20, R2.reuse ;  /* 0x00000000021472ca */ /* 0x040fe400000e0000 */
[C---:B------:R-:W-:Y:S01]  /*487a0*/  R2UR UR21, R3.reuse ;  /* 0x00000000031572ca */ /* 0x040fe200000e0000 */
[----:B---3--:R-:W-:Y:S01]  /*487b0*/  ST.E desc[UR22][R4.64+0x24], R31 ;  /* 0x0000241f04007985 */ /* 0x008fe2000c101916 */
[C---:B------:R-:W-:Y:S02]  /*487c0*/  R2UR UR22, R2.reuse ;  /* 0x00000000021672ca */ /* 0x040fe400000e0000 */
[----:B------:R-:W-:Y:S01]  /*487d0*/  R2UR UR23, R3 ;  /* 0x00000000031772ca */ /* 0x000fe200000e0000 */
[----:B----4-:R-:W-:Y:S01]  /*487e0*/  ST.E desc[UR24][R4.64+0x28], R33 ;  /* 0x0000282104007985 */ /* 0x010fe2000c101918 */
        /* <DEDUP_REMOVED lines=211> */
[----:B------:R1:W-:Y:S01]  /*49520*/  ST.E desc[UR12][R4.64+0x140], R10 ;  /* 0x0001400a04007985 */ /* 0x0003e2000c10190c */
[C---:B------:R-:W-:Y:S02]  /*49530*/  R2UR UR10, R2.reuse ;  /* 0x00000000020a72ca */ /* 0x040fe400000e0000 */
[----:B------:R-:W-:Y:S01]  /*49540*/  R2UR UR11, R3 ;  /* 0x00000000030b72ca */ /* 0x000fe200000e0000 */
[----:B------:R2:W-:Y:S01]  /*49550*/  ST.E desc[UR14][R4.64+0x144], R12 ;  /* 0x0001440c04007985 */ /* 0x0005e2000c10190e */
        /* <DEDUP_REMOVED lines=102> */
[----:B------:R-:W-:Y:S02]  /*49bc0*/  R2UR UR28, R2 ;  /* 0x00000000021c72ca */ /* 0x000fe400000e0000 */
[----:B------:R-:W-:Y:S01]  /*49bd0*/  R2UR UR29, R3 ;  /* 0x00000000031d72ca */ /* 0x000fe200000e0000 */
[----:B------:R2:W-:Y:S04]  /*49be0*/  ST.E desc[UR6][R4.64+0x1d0], R88 ;  /* 0x0001d05804007985 */ /* 0x0005e8000c101906 */
        /* <DEDUP_REMOVED lines=10> */
[----:B------:R2:W-:Y:S01]  /*49c90*/  ST.E desc[UR28][R4.64+0x1fc], R110 ;  /* 0x0001fc6e04007985 */ /* 0x0005e2000c10191c */
[----:B------:R-:W-:Y:S01]  /*49ca0*/  @!PT LDS RZ, [RZ] ;  /* 0x00000000fffff984 */ /* 0x000fe20000000800 */
[----:B------:R-:W-:Y:S01]  /*49cb0*/  @!PT LDS RZ, [RZ] ;  /* 0x00000000fffff984 */ /* 0x000fe20000000800 */
[----:B------:R-:W-:Y:S01]  /*49cc0*/  @!PT LDS RZ, [RZ] ;  /* 0x00000000fffff984 */ /* 0x000fe20000000800 */
[----:B------:R-:W-:Y:S01]  /*49cd0*/  @!PT LDS RZ, [RZ] ;  /* 0x00000000fffff984 */ /* 0x000fe20000000800 */
[----:B------:R3:W-:Y:S06]  /*49ce0*/  MEMBAR.ALL.CTA ;  /* 0x0000000000007992 */ /* 0x0007ec0000008000 */
[----:B---3--:R-:W3:Y:S02]  /*49cf0*/  FENCE.VIEW.ASYNC.S ;  /* 0x00000000000073c6 */ /* 0x008ee40000000000 */
[----:B---3--:R-:W-:-:S02]  /*49d00*/  NOP ;  /* 0x0000000000007918 */ /* 0x008fc40000000000 */
[----:B0-----:R-:W1:Y:S01]  /*49d10*/  LDL.64 R8, [R0+0x40] ;  /* 0x0000400000087983 */ /* 0x001e620000100a00 */
[C---:B------:R-:W-:Y:S02]  /*49d20*/  R2UR UR4, R2.reuse ;  /* 0x00000000020472ca */ /* 0x040fe400000e0000 */
[----:B------:R-:W-:Y:S01]  /*49d30*/  R2UR UR5, R3 ;  /* 0x00000000030572ca */ /* 0x000fe200000e0000 */
[----:B------:R-:W3:Y:S01]  /*49d40*/  LDL.64 R6, [R0] ;  /* 0x0000000000067983 */ /* 0x000ee20000100a00 */
[----:B------:R-:W-:Y:S11]  /*49d50*/  BAR.ARV 0xe, 0x100 ;  /* 0x0384000000007b1d */ /* 0x000ff60000002000 */
[----:B-1----:R-:W4:Y:S01]  /*49d60*/  LD.E R10, desc[UR4][R8.64] ;  /* 0x00000004080a7980 */ /* 0x002f22000c101900 */
[----:B------:R-:W-:-:S02]  /*49d70*/  R2UR UR4, R2 ;  /* 0x00000000020472ca */ /* 0x000fc400000e0000 */
[----:B------:R-:W-:Y:S01]  /*49d80*/  R2UR UR5, R3 ;  /* 0x00000000030572ca */ /* 0x000fe200000e0000 */
[----:B------:R-:W-:-:S12]  /*49d90*/  BSSY B0, `(.L_x_7235) ;  /* 0x0000006000007945 */ /* 0x000fd80003800000 */
[----:B---3--:R2:W5:Y:S01]  /*49da0*/  LD.E R6, desc[UR4][R6.64] ;  /* 0x0000000406067980 */ /* 0x008562000c101900 */
[----:B----4-:R-:W-:-:S04]  /*49db0*/  LOP3.LUT R10, R10, 0x1, RZ, 0xfc, !PT ;  /* 0x000000010a0a7812 */ /* 0x010fc800078efcff */
[----:B------:R-:W-:-:S13]  /*49dc0*/  ISETP.NE.AND P0, PT, R10, 0x3, PT ;  /* 0x000000030a00780c */ /* 0x000fda0003f05270 */
[----:B--2---:R-:W-:Y:S05]  /*49dd0*/  @!P0 BRA `(.L_x_7236) ;  /* 0x0000000000048947 */ /* 0x004fea0003800000 */
[----:B------:R-:W-:Y:S01]  /*49de0*/  BPT.TRAP 0x1 ;  /* 0x000000040000795c */ /* 0x000fe20000300000 */
.L_x_7236:
[----:B------:R-:W-:Y:S05]  /*49df0*/  BSYNC B0 ;  /* 0x0000000000007941 */ /* 0x000fea0003800000 */
.L_x_7235:
[C---:B------:R-:W-:Y:S02]  /*49e00*/  R2UR UR6, R2.reuse ;  /* 0x00000000020672ca */ /* 0x040fe400000e0000 */
[C---:B------:R-:W-:Y:S02]  /*49e10*/  R2UR UR7, R3.reuse ;  /* 0x00000000030772ca */ /* 0x040fe400000e0000 */
[----:B------:R-:W-:Y:S02]  /*49e20*/  R2UR UR4, R2 ;  /* 0x00000000020472ca */ /* 0x000fe400000e0000 */
[----:B------:R-:W-:-:S09]  /*49e30*/  R2UR UR5, R3 ;  /* 0x00000000030572ca */ /* 0x000fd200000e0000 */
[----:B------:R-:W2:Y:S04]  /*49e40*/  LD.E.64 R2, desc[UR6][R8.64+0x20] ;  /* 0x0000200608027980 */ /* 0x000ea8000c101b00 */
[----:B------:R-:W3:Y:S01]  /*49e50*/  LD.E R0, desc[UR4][R8.64+0xc] ;  /* 0x00000c0408007980 */ /* 0x000ee2000c101900 */
[----:B------:R-:W-:Y:S02]  /*49e60*/  MOV R4, 0x116e0 ;  /* 0x000116e000047802 */ /* 0x000fe40000000f00 */
[----:B--2---:R-:W-:-:S03]  /*49e70*/  MOV R3, R2 ;  /* 0x0000000200037202 */ /* 0x004fc60000000f00 */
[----:B------:R-:W-:Y:S02]  /*49e80*/  IMAD.MOV.U32 R2, RZ, RZ, R4 ;  /* 0x000000ffff027224 */ /* 0x000fe400078e0004 */
[----:B-----5:R-:W-:-:S05]  /*49e90*/  IMAD R3, R6, 0x8, R3 ;  /* 0x0000000806037824 */ /* 0x020fca00078e0203 */
[----:B---3--:R-:W-:Y:S01]  /*49ea0*/  PRMT R0, R0, 0x654, R3 ;  /* 0x0000065400007816 */ /* 0x008fe20000000003 */
[----:B------:R-:W-:-:S03]  /*49eb0*/  IMAD.MOV.U32 R3, RZ, RZ, 0x0 ;  /* 0x00000000ff037424 */ /* 0x000fc600078e00ff */
[----:B------:R0:W-:Y:S02]  /*49ec0*/  SYNCS.ARRIVE.TRANS64.RED.A1T0 RZ, [R0+URZ], RZ ;  /* 0x000000ff00ff79a7 */ /* 0x0001e4000810043f */
[----:B0-----:R-:W-:Y:S05]  /*49ed0*/  RET.REL.NODEC R2 `(_ZN7cutlass13device_kernelIN5flash11enable_sm90INS1_16FlashAttnFwdSm90INS1_25CollectiveMainloopFwdSm90ILi2EN4cute5tupleIJNS5_1CILi1EEES8_S8_EEENS6_IJNS7_ILi64EEESA_SA_EEELi512ENS_10bfloat16_tEfNS_4arch4Sm90ELb0ELb1ELb1ELb1ELb1ELb1ELb1ELb0ELb0ELb1ELb0ELb0EEENS1_21CollectiveEpilogueFwdINS6_IJSA_NS7_ILi512EEESA_EEES9_SC_SE_Li256ELb1ELb1ELb0ELb0EEENS1_36VarlenDynamicPersistentTileSchedulerILi64ELi64ELi256ELi128ELb0ELb1ELb1ELb1ELb0ELb1EEEEEEEEEvNT_6ParamsE) ;  /* 0xfffffb6002487950 */ /* 0x001fea0003c3ffff */
.L_x_7209:
[----:B0-----:R0:W1:Y:S02]  /*49ee0*/  SYNCS.PHASECHK.TRANS64.TRYWAIT P0, [R12+URZ], R13 ;  /* 0x0000000d0c0075a7 */ /* 0x001064000800017f */
[----:B-1----:R-:W-:Y:S05]  /*49ef0*/  @!P0 NANOSLEEP.SYNCS 0x989680 ;  /* 0x009896800000895d */ /* 0x002fea0003900000 */
[----:B------:R-:W1:Y:S02]  /*49f00*/  @!P0 SYNCS.PHASECHK.TRANS64 P0, [R12+URZ], R13 ;  /* 0x0000000d0c0085a7 */ /* 0x000e64000800007f */
[----:B-1----:R-:W-:Y:S05]  /*49f10*/  @!P0 BRA `(.L_x_7209) ;  /* 0xfffffffc00f08947 */ /* 0x002fea000383ffff */
[----:B------:R-:W-:Y:S05]  /*49f20*/  BRA `(.L_x_7208) ;  /* 0xffffff0c00007947 */ /* 0x000fea000383ffff */
.L_x_7211:
[----:B0-----:R0:W1:Y:S02]  /*49f30*/  SYNCS.PHASECHK.TRANS64.TRYWAIT P0, [R12+URZ+0x38810], R15 ;  /* 0x0388100f0c0075a7 */ /* 0x001064000800017f */
[----:B-1----:R-:W-:Y:S05]  /*49f40*/  @!P0 NANOSLEEP.SYNCS 0x989680 ;  /* 0x009896800000895d */ /* 0x002fea0003900000 */
[----:B------:R-:W1:Y:S02]  /*49f50*/  @!P0 SYNCS.PHASECHK.TRANS64 P0, [R12+URZ+0x38810], R15 ;  /* 0x0388100f0c0085a7 */ /* 0x000e64000800007f */
[----:B-1----:R-:W-:Y:S05]  /*49f60*/  @!P0 BRA `(.L_x_7211) ;  /* 0xfffffffc00f08947 */ /* 0x002fea000383ffff */
[----:B------:R-:W-:Y:S05]  /*49f70*/  BRA `(.L_x_7237) ;  /* 0xffffff10005c7947 */ /* 0x000fea000383ffff */
.L_x_7218:
[----:B0-----:R0:W1:Y:S02]  /*49f80*/  SYNCS.PHASECHK.TRANS64.TRYWAIT P0, [R12+URZ], R13 ;  /* 0x0000000d0c0075a7 */ /* 0x001064000800017f */
[----:B-1----:R-:W-:Y:S05]  /*49f90*/  @!P0 NANOSLEEP.SYNCS 0x989680 ;  /* 0x009896800000895d */ /* 0x002fea0003900000 */
[----:B------:R-:W1:Y:S02]  /*49fa0*/  @!P0 SYNCS.PHASECHK.TRANS64 P0, [R12+URZ], R13 ;  /* 0x0000000d0c0085a7 */ /* 0x000e64000800007f */
[----:B-1----:R-:W-:Y:S05]  /*49fb0*/  @!P0 BRA `(.L_x_7218) ;  /* 0xfffffffc00f08947 */ /* 0x002fea000383ffff */
[----:B------:R-:W-:Y:S05]  /*49fc0*/  BRA `(.L_x_7217) ;  /* 0xffffff1000f87947 */ /* 0x000fea000383ffff */
.L_x_7238:
        /* <DEDUP_REMOVED lines=11> */
.L_x_15655:


//--------------------- .text._ZN7cutlass13device_kernelIN5flash11enable_sm90INS1_16FlashAttnFwdSm90INS1_25CollectiveMainloopFwdSm90ILi2EN4cute5tupleIJNS5_1CILi1EEES8_S8_EEENS6_IJNS7_ILi64EEESA_SA_EEELi512ENS_10bfloat16_tEfNS_4arch4Sm90ELb1ELb0ELb1ELb0ELb1ELb0ELb0ELb0ELb0ELb1ELb0ELb0EEENS1_21CollectiveEpilogueFwdINS6_IJSA_NS7_ILi512EEESA_EEES9_SC_SE_Li256ELb0ELb1ELb0ELb0EEENS1_30DynamicPersistentTileSchedulerILi256ELi128ELb0ELb1ELb1EEEEEEEEEvNT_6ParamsE --------------------------
	.section	.text._ZN7cutlass13device_kernelIN5flash11enable_sm90INS1_16FlashAttnFwdSm90INS1_25CollectiveMainloopFwdSm90ILi2EN4cute5tupleIJNS5_1CILi1EEES8_S8_EEENS6_IJNS7_ILi64EEESA_SA_EEELi512ENS_10bfloat16_tEfNS_4arch4Sm90ELb1ELb0ELb1ELb0ELb1ELb0ELb0ELb0ELb0ELb1ELb0ELb0EEENS1_21CollectiveEpilogueFwdINS6_IJSA_NS7_ILi512EEESA_EEES9_SC_SE_Li256ELb0ELb1ELb0ELb0EEENS1_30DynamicPersistentTileSchedulerILi256ELi128ELb0ELb1ELb1EEEEEEEEEvNT_6ParamsE,"ax",@progbits
	.align	128
.text._ZN7cutlass13device_kernelIN5flash11enable_sm90INS1_16FlashAttnFwdSm90INS1_25CollectiveMainloopFwdSm90ILi2EN4cute5tupleIJNS5_1CILi1EEES8_S8_EEENS6_IJNS7_ILi64EEESA_SA_EEELi512ENS_10bfloat16_tEfNS_4arch4Sm90ELb1ELb0ELb1ELb0ELb1ELb0ELb0ELb0ELb0ELb1ELb0ELb0EEENS1_21CollectiveEpilogueFwdINS6_IJSA_NS7_ILi512EEESA_EEES9_SC_SE_Li256ELb0ELb1ELb0ELb0EEENS1_30DynamicPersistentTileSchedulerILi256ELi128ELb0ELb1ELb1EEEEEEEEEvNT_6ParamsE:
        .type           _ZN7cutlass13device_kernelIN5flash11enable_sm90INS1_16FlashAttnFwdSm90INS1_25CollectiveMainloopFwdSm90ILi2EN4cute5tupleIJNS5_1CILi1EEES8_S8_EEENS6_IJNS7_ILi64EEESA_SA_EEELi512ENS_10bfloat16_tEfNS_4arch4Sm90ELb1ELb0ELb1ELb0ELb1ELb0ELb0ELb0ELb0ELb1ELb0ELb0EEENS1_21CollectiveEpilogueFwdINS6_IJSA_NS7_ILi512EEESA_EEES9_SC_SE_Li256ELb0ELb1ELb0ELb0EEENS1_30DynamicPersistentTileSchedulerILi256ELi128ELb0ELb1ELb1EEEEEEEEEvNT_6ParamsE,@function
        .size           _ZN7cutlass13device_kernelIN5flash11enable_sm90INS1_16FlashAttnFwdSm90INS1_25CollectiveMainloopFwdSm90ILi2EN4cute5tupleIJNS5_1CILi1EEES8_S8_EEENS6_IJNS7_ILi64EEESA_SA_EEELi512ENS_10bfloat16_tEfNS_4arch4Sm90ELb1ELb0ELb1ELb0ELb1ELb0ELb0ELb0ELb0ELb1ELb0ELb0EEENS1_21CollectiveEpilogueFwdINS6_IJSA_NS7_ILi512EEESA_EEES9_SC_SE_Li256ELb0ELb1ELb0ELb0EEENS1_30DynamicPersistentTileSchedulerILi256ELi128ELb0ELb1ELb1EEEEEEEEEvNT_6ParamsE,(.L_x_15657 - _ZN7cutlass13device_kernelIN5flash11enable_sm90INS1_16FlashAttnFwdSm90INS1_25CollectiveMainloopFwdSm90ILi2EN4cute5tupleIJNS5_1CILi1EEES8_S8_EEENS6_IJNS7_ILi64EEESA_SA_EEELi512ENS_10bfloat16_tEfNS_4arch4Sm90ELb1ELb0ELb1ELb0ELb1ELb0ELb0ELb0ELb0ELb1ELb0ELb0EEENS1_21CollectiveEpilogueFwdINS6_IJSA_NS7_ILi512EEESA_EEES9_SC_SE_Li256ELb0ELb1ELb0ELb0EEENS1_30DynamicPersistentTileSchedulerILi256ELi128ELb0ELb1ELb1EEEEEEEEEvNT_6ParamsE)
        .other          _ZN7cutlass13device_kernelIN5flash11enable_sm90INS1_16FlashAttnFwdSm90INS1_25CollectiveMainloopFwdSm90ILi2EN4cute5tupleIJNS5_1CILi1EEES8_S8_EEENS6_IJNS7_ILi64EEESA_SA_EEELi512ENS_10bfloat16_tEfNS_4arch4Sm90ELb1ELb0ELb1ELb0ELb1ELb0ELb0ELb0ELb0ELb1ELb0ELb0EEENS1_21CollectiveEpilogueFwdINS6_IJSA_NS7_ILi512EEESA_EEES9_SC_SE_Li256ELb0ELb1ELb0ELb0EEENS1_30DynamicPersistentTileSchedulerILi256ELi128ELb0ELb1ELb1EEEEEEEEEvNT_6ParamsE,@"STO_CUDA_ENTRY STV_DEFAULT"
_ZN7cutlass13device_kernelIN5flash11enable_sm90INS1_16FlashAttnFwdSm90INS1_25CollectiveMainloopFwdSm90ILi2EN4cute5tupleIJNS5_1CILi1EEES8_S8_EEENS6_IJNS7_ILi64EEESA_SA_EEELi512ENS_10bfloat16_tEfNS_4arch4Sm90ELb1ELb0ELb1ELb0ELb1ELb0ELb0ELb0ELb0ELb1ELb0ELb0EEENS1_21CollectiveEpilogueFwdINS6_IJSA_NS7_ILi512EEESA_EEES9_SC_SE_Li256ELb0ELb1ELb0ELb0EEENS1_30DynamicPersistentTileSchedulerILi256ELi128ELb0ELb1ELb1EEEEEEEEEvNT_6ParamsE:
        /* <DEDUP_REMOVED lines=41> */
.L_x_7239:
        /* <DEDUP_REMOVED lines=22> */
.L_x_7240:
        /* <DEDUP_REMOVED lines=18> */
.L_x_7241:
        /* <DEDUP_REMOVED lines=22> */
.L_x_7242:
        /* <DEDUP_REMOVED lines=23> */
.L_x_7243:
        /* <DEDUP_REMOVED lines=8> */
.L_x_7245:
        /* <DEDUP_REMOVED lines=26> */
[----:B------:R-:W-:Y:S02]  /*0a00*/  SHF.R.S32.HI R11, RZ, 0x5, R6 ;  /* 0x00000005ff0b7819 */ /* 0x000fe40000011406 */
[C---:B------:R-:W-:Y:S02]  /*0a10*/  LEA.HI R0, R2.reuse, R5, RZ, 0x1 ;  /* 0x0000000502007211 */ /* 0x040fe400078f08ff */
[----:B------:R-:W-:Y:S02]  /*0a20*/  LOP3.LUT R7, R2, 0xfffffff0, RZ, 0xc0, !PT ;  /* 0xfffffff002077812 */ /* 0x000fe400078ec0ff */
[----:B------:R-:W-:Y:S02]  /*0a30*/  LOP3.LUT R4, R0, 0x1ffffffe, RZ, 0xc0, !PT ;  /* 0x1ffffffe00047812 */ /* 0x000fe400078ec0ff */
[----:B------:R-:W-:-:S02]  /*0a40*/  LEA.HI R0, R3, R216, RZ, 0x7 ;  /* 0x000000d803007211 */ /* 0x000fc400078f38ff */
[----:B------:R-:W-:Y:S01]  /*0a50*/  SHF.R.S32.HI R6, RZ, 0x1f, R6 ;  /* 0x0000001fff067819 */ /* 0x000fe20000011406 */
[----:B------:R-:W-:Y:S01]  /*0a60*/  IMAD.IADD R8, R5, 0x1, -R4 ;  /* 0x0000000105087824 */ /* 0x000fe200078e0a04 */
[----:B------:R-:W-:Y:S01]  /*0a70*/  LEA.HI R4, R3, R216, RZ, 0x2 ;  /* 0x000000d803047211 */ /* 0x000fe200078f10ff */
[----:B0-----:R-:W-:Y:S01]  /*0a80*/  ULEA UR42, UR40, UR42, 0x18 ;  /* 0x0000002a282a7291 */ /* 0x001fe2000f8ec03f */
[----:B------:R-:W-:Y:S02]  /*0a90*/  LOP3.LUT R5, R0, 0xffffff80, RZ, 0xc0, !PT ;  /* 0xffffff8000057812 */ /* 0x000fe400078ec0ff */
[----:B------:R-:W-:Y:S02]  /*0aa0*/  LOP3.LUT R9, R4, 0xfffffffc, RZ, 0xc0, !PT ;  /* 0xfffffffc04097812 */ /* 0x000fe400078ec0ff */
[----:B------:R-:W-:Y:S01]  /*0ab0*/  LEA.HI R2, R6, R11, RZ, 0x2 ;  /* 0x0000000b06027211 */ /* 0x000fe200078f10ff */
[C---:B------:R-:W-:Y:S01]  /*0ac0*/  IMAD.IADD R6, R216.reuse, 0x1, -R7 ;  /* 0x00000001d8067824 */ /* 0x040fe200078e0a07 */
[C---:B------:R-:W-:Y:S01]  /*0ad0*/  IADD3 R5, R216.reuse, -R5, RZ ;  /* 0x80000005d8057210 */ /* 0x040fe20007ffe0ff */
[----:B------:R-:W-:Y:S01]  /*0ae0*/  IMAD.IADD R12, R216, 0x1, -R9 ;  /* 0x00000001d80c7824 */ /* 0x000fe200078e0a09 */
[----:B------:R-:W-:-:S02]  /*0af0*/  SHF.R.S32.HI R211, RZ, 0x7, R0 ;  /* 0x00000007ffd37819 */ /* 0x000fc40000011400 */
[----:B------:R-:W-:Y:S02]  /*0b00*/  LOP3.LUT R4, R2, 0x3ffffc, RZ, 0xc0, !PT ;  /* 0x003ffffc02047812 */ /* 0x000fe400078ec0ff */
[--C-:B------:R-:W-:Y:S01]  /*0b10*/  SHF.R.S32.HI R7, RZ, 0x1f, R6.reuse ;  /* 0x0000001fff077819 */ /* 0x100fe20000011406 */
[----:B------:R-:W-:Y:S01]  /*0b20*/  IMAD R15, R211, 0x100, R6 ;  /* 0x00000100d30f7824 */ /* 0x000fe200078e0206 */
[----:B------:R-:W-:Y:S01]  /*0b30*/  SHF.R.S32.HI R2, RZ, 0x1f, R5 ;  /* 0x0000001fff027819 */ /* 0x000fe20000011405 */
[----:B------:R-:W-:Y:S01]  /*0b40*/  IMAD.IADD R10, R11, 0x1, -R4 ;  /* 0x000000010b0a7824 */ /* 0x000fe200078e0a04 */
[----:B------:R-:W-:Y:S02]  /*0b50*/  LEA.HI R9, R12, R12, RZ, 0x1 ;  /* 0x0000000c0c097211 */ /* 0x000fe400078f08ff */
[----:B------:R-:W-:Y:S01]  /*0b60*/  LEA.HI R7, R7, R6, RZ, 0x3 ;  /* 0x0000000607077211 */ /* 0x000fe200078f18ff */
[----:B------:R-:W-:Y:S01]  /*0b70*/  IMAD R14, R10, 0x10, R15 ;  /* 0x000000100a0e7824 */ /* 0x000fe200078e020f */
[----:B------:R-:W-:-:S02]  /*0b80*/  LEA.HI R4, R2, R5, RZ, 0x2 ;  /* 0x0000000502047211 */ /* 0x000fc400078f10ff */
[----:B------:R-:W-:Y:S02]  /*0b90*/  LOP3.LUT R13, R9, 0x1ffffffe, RZ, 0xc0, !PT ;  /* 0x1ffffffe090d7812 */ /* 0x000fe400078ec0ff */
[----:B------:R-:W-:Y:S02]  /*0ba0*/  LOP3.LUT R9, R7, 0xfffffff8, RZ, 0xc0, !PT ;  /* 0xfffffff807097812 */ /* 0x000fe400078ec0ff */
[----:B------:R-:W-:Y:S02]  /*0bb0*/  LOP3.LUT R10, R4, 0x7ffffffc, RZ, 0xc0, !PT ;  /* 0x7ffffffc040a7812 */ /* 0x000fe400078ec0ff */
[----:B------:R-:W-:Y:S01]  /*0bc0*/  IADD3 R13, R12, -R13, RZ ;  /* 0x8000000d0c0d7210 */ /* 0x000fe20007ffe0ff */
[----:B------:R-:W-:Y:S01]  /*0bd0*/  IMAD.IADD R9, R6, 0x1, -R9 ;  /* 0x0000000106097824 */ /* 0x000fe200078e0a09 */
[----:B------:R-:W-:Y:S01]  /*0be0*/  LEA.HI R6, R2, R5, RZ, 0x5 ;  /* 0x0000000502067211 */ /* 0x000fe200078f28ff */
[----:B------:R-:W-:Y:S01]  /*0bf0*/  IMAD.IADD R12, R5, 0x1, -R10 ;  /* 0x00000001050c7824 */ /* 0x000fe200078e0a0a */
[--C-:B------:R-:W-:Y:S01]  /*0c00*/  SHF.R.S32.HI R2, RZ, 0x2, R4.reuse ;  /* 0x00000002ff027819 */ /* 0x100fe20000011404 */
[----:B------:R-:W-:Y:S01]  /*0c10*/  IMAD.SHL.U32 R10, R7, 0x40, RZ ;  /* 0x00000040070a7824 */ /* 0x000fe200078e00ff */
[----:B------:R-:W-:Y:S01]  /*0c20*/  SHF.R.S32.HI R5, RZ, 0x1f, R4 ;  /* 0x0000001fff057819 */ /* 0x000fe20000011404 */
[----:B------:R-:W-:Y:S01]  /*0c30*/  IMAD.SHL.U32 R4, R9, 0x40, RZ ;  /* 0x0000004009047824 */ /* 0x000fe200078e00ff */
[----:B------:R-:W-:-:S02]  /*0c40*/  SHF.L.U32 R7, R8, 0x3, RZ ;  /* 0x0000000308077819 */ /* 0x000fc400000006ff */
[----:B------:R-:W-:Y:S02]  /*0c50*/  LOP3.LUT R10, R10, 0x7ffffe00, RZ, 0xc0, !PT ;  /* 0x7ffffe000a0a7812 */ /* 0x000fe400078ec0ff */
[----:B------:R-:W-:Y:S01]  /*0c60*/  LOP3.LUT R4, R4, 0x1c0, RZ, 0xc0, !PT ;  /* 0x000001c004047812 */ /* 0x000fe200078ec0ff */
[--C-:B------:R-:W-:Y:S01]  /*0c70*/  IMAD.U32 R215, R14, 0x40, R7.reuse ;  /* 0x000000400ed77824 */ /* 0x100fe200078e0007 */
[----:B------:R-:W-:Y:S01]  /*0c80*/  LEA.HI R3, R3, R216, RZ, 0x3 ;  /* 0x000000d803037211 */ /* 0x000fe200078f18ff */
[----:B------:R-:W-:Y:S01]  /*0c90*/  IMAD R10, R11, 0x400, R10 ;  /* 0x000004000b0a7824 */ /* 0x000fe200078e020a */
[----:B------:R-:W-:Y:S02]  /*0ca0*/  LOP3.LUT R7, R4, 0x8, R7, 0xf8, !PT ;  /* 0x0000000804077812 */ /* 0x000fe400078ef807 */
[----:B------:R-:W-:Y:S02]  /*0cb0*/  SHF.R.U32.HI R4, RZ, 0x3, R4 ;  /* 0x00000003ff047819 */ /* 0x000fe40000011604 */
[----:B------:R-:W-:-:S02]  /*0cc0*/  R2P PR, R9, 0x6 ;  /* 0x0000000609007804 */ /* 0x000fc40000000000 */
[----:B------:R-:W-:Y:S02]  /*0cd0*/  LOP3.LUT R7, R7, R4, RZ, 0x3c, !PT ;  /* 0x0000000407077212 */ /* 0x000fe400078e3cff */
[----:B------:R-:W-:Y:S02]  /*0ce0*/  LOP3.LUT R209, R3, 0xfffffff8, RZ, 0xc0, !PT ;  /* 0xfffffff803d17812 */ /* 0x000fe400078ec0ff */
[----:B------:R-:W-:Y:S02]  /*0cf0*/  IADD3 R7, R10, R7, RZ ;  /* 0x000000070a077210 */ /* 0x000fe40007ffe0ff */
[----:B------:R-:W-:Y:S01]  /*0d00*/  LEA.HI R5, R5, R2, RZ, 0x3 ;  /* 0x0000000205057211 */ /* 0x000fe200078f18ff */
[----:B------:R-:W-:Y:S01]  /*0d10*/  IMAD.IADD R209, R216, 0x1, -R209 ;  /* 0x00000001d8d17824 */ /* 0x000fe200078e0ad1 */
[----:B------:R-:W-:Y:S02]  /*0d20*/  LEA R19, R7, UR42, 0x1 ;  /* 0x0000002a07137c11 */ /* 0x000fe4000f8e08ff */
[----:B------:R-:W-:Y:S01]  /*0d30*/  LOP3.LUT R5, R5, 0xfffffff8, RZ, 0xc0, !PT ;  /* 0xfffffff805057812 */ /* 0x000fe200078ec0ff */
[----:B------:R-:W-:Y:S01]  /*0d40*/  IMAD.SHL.U32 R17, R209, 0x8, RZ ;  /* 0x00000008d1117824 */ /* 0x000fe200078e00ff */
[----:B------:R-:W-:Y:S01]  /*0d50*/  LEA.HI R0, R0, R211, RZ, 0x1 ;  /* 0x000000d300007211 */ /* 0x000fe200078f08ff */
[C---:B------:R-:W-:Y:S01]  /*0d60*/  VIADD R184, R19.reuse, 0x26800 ;  /* 0x0002680013b87836 */ /* 0x040fe20000000000 */
[----:B------:R-:W-:Y:S01]  /*0d70*/  SHF.R.S32.HI R6, RZ, 0x5, R6 ;  /* 0x00000005ff067819 */ /* 0x000fe20000011406 */
[----:B------:R-:W-:Y:S01]  /*0d80*/  IMAD.IADD R5, R2, 0x1, -R5 ;  /* 0x0000000102057824 */ /* 0x000fe200078e0a05 */
[----:B------:R-:W-:Y:S01]  /*0d90*/  LOP3.LUT R0, R0, 0xfffffe, RZ, 0xc0, !PT ;  /* 0x00fffffe00007812 */ /* 0x000fe200078ec0ff */
[----:B------:R-:W-:Y:S01]  /*0da0*/  VIADD R22, R19, 0x26840 ;  /* 0x0002684013167836 */ /* 0x000fe20000000000 */
[----:B------:R-:W-:Y:S01]  /*0db0*/  SEL R23, R23, 0xffffffe0, !P1 ;  /* 0xffffffe017177807 */ /* 0x000fe20004800000 */
[C---:B------:R-:W-:Y:S01]  /*0dc0*/  VIADD R189, R17.reuse, 0x80 ;  /* 0x0000008011bd7836 */ /* 0x040fe20000000000 */
[----:B------:R-:W-:Y:S01]  /*0dd0*/  @P2 IADD3 R22, R184, -0x40, RZ ;  /* 0xffffffc0b8162810 */ /* 0x000fe20007ffe0ff */
[C---:B------:R-:W-:Y:S01]  /*0de0*/  VIADD R188, R17.reuse, 0xc0 ;  /* 0x000000c011bc7836 */ /* 0x040fe20000000000 */
[C---:B------:R-:W-:Y:S01]  /*0df0*/  IADD3 R190, R17.reuse, 0x40, RZ ;  /* 0x0000004011be7810 */ /* 0x040fe20007ffe0ff */
[C---:B------:R-:W-:Y:S01]  /*0e00*/  VIADD R187, R17.reuse, 0x100 ;  /* 0x0000010011bb7836 */ /* 0x040fe20000000000 */
[C---:B------:R-:W-:Y:S01]  /*0e10*/  IADD3 R214, R17.reuse, 0x180, RZ ;  /* 0x0000018011d67810 */ /* 0x040fe20007ffe0ff */
        /* <DEDUP_REMOVED lines=12> */
[----:B------:R-:W-:Y:S01]  /*0ee0*/  IMAD.SHL.U32 R2, R12, 0x2, RZ ;  /* 0x000000020c027824 */ /* 0x000fe200078e00ff */
[----:B------:R-:W-:Y:S01]  /*0ef0*/  SHF.R.S32.HI R218, RZ, 0x1f, R214 ;  /* 0x0000001fffda7819 */ /* 0x000fe200000114d6 */
[----:B------:R-:W-:Y:S01]  /*0f00*/  IMAD R185, R13, 0x8, R16 ;  /* 0x000000080db97824 */ /* 0x000fe200078e0210 */
[----:B------:R-:W-:Y:S01]  /*0f10*/  SHF.R.S32.HI R217, RZ, 0x1f, R212 ;  /* 0x0000001fffd97819 */ /* 0x000fe200000114d4 */
[----:B------:R-:W-:-:S07]  /*0f20*/  IMAD.IADD R23, R23, 0x1, R22 ;  /* 0x0000000117177824 */ /* 0x000fce00078e0216 */
.L_x_7306:
        /* <DEDUP_REMOVED lines=21> */
.L_x_7246:
[----:B------:R-:W-:Y:S01]  /*1080*/  ULDC UR7, c[0x0][0xc54] ;  /* 0x0003150000077ab9 */ /* 0x000fe20000000800 */
[----:B------:R-:W-:Y:S01]  /*1090*/  UMOV UR6, UR9 ;  /* 0x0000000900067c82 */ /* 0x000fe20008000000 */
[----:B------:R-:W-:-:S11]  /*10a0*/  UISETP.NE.AND UP0, UPT, UR7, 0x1, UPT ;  /* 0x000000010700788c */ /* 0x000fd6000bf05270 */
[----:B------:R-:W-:Y:S02]  /*10b0*/  @UP0 ULDC.64 UR10, c[0x0][0xc58] ;  /* 0x00031600000a0ab9 */ /* 0x000fe40000000a00 */
[----:B------:R-:W-:-:S04]  /*10c0*/  UIMAD.WIDE.U32 UR4, UR9, UR10, URZ ;  /* 0x0000000a090472a5 */ /* 0x000fc8000f8e003f */
[----:B------:R-:W-:-:S04]  /*10d0*/  @UP0 USHF.R.U32.HI UR6, URZ, UR11, UR5 ;  /* 0x0000000b3f060299 */ /* 0x000fc80008011605 */
[----:B------:R-:W-:-:S12]  /*10e0*/  UIMAD UR4, UR6, UR7, URZ ;  /* 0x00000007060472a4 */ /* 0x000fd8000f8e023f */
.L_x_7247:
[----:B------:R-:W-:Y:S01]  /*10f0*/  ULDC UR45, c[0x0][0xc48] ;  /* 0x00031200002d7ab9 */ /* 0x000fe20000000800 */
[----:B------:R-:W-:Y:S01]  /*1100*/  ULDC.64 UR10, c[0x0][0x418] ;  /* 0x00010600000a7ab9 */ /* 0x000fe20000000a00 */
[----:B------:R-:W-:Y:S02]  /*1110*/  UISETP.NE.AND UP1, UPT, UR45, 0x1, UPT ;  /* 0x000000012d00788c */ /* 0x000fe4000bf25270 */
[----:B------:R-:W-:Y:S02]  /*1120*/  UISETP.NE.U32.AND UP0, UPT, UR10, URZ, UPT ;  /* 0x0000003f0a00728c */ /* 0x000fe4000bf05070 */
[----:B------:R-:W-:Y:S02]  /*1130*/  UIADD3 UR4, UR9, -UR4, URZ ;  /* 0x8000000409047290 */ /* 0x000fe4000fffe03f */
[----:B------:R-:W-:Y:S02]  /*1140*/  ULOP3.LUT UR6, URZ, UR6, URZ, 0x33, !UPT ;  /* 0x000000063f067292 */ /* 0x000fe4000f8e333f */
[----:B------:R-:W-:Y:S01]  /*1150*/  UISETP.NE.AND.EX UP0, UPT, UR11, URZ, UPT, UP0 ;  /* 0x0000003f0b00728c */ /* 0x000fe2000bf05300 */
[----:B------:R-:W-:Y:S01]  /*1160*/  ULDC UR5, c[0x0][0xc3c] ;  /* 0x00030f0000057ab9 */ /* 0x000fe20000000800 */
[----:B------:R-:W-:Y:S01]  /*1170*/  ULDC UR9, c[0x0][0xc54] ;  /* 0x0003150000097ab9 */ /* 0x000fe20000000800 */
[----:B------:R-:W-:Y:S01]  /*1180*/  ULDC UR48, c[0x0][0x424] ;  /* 0x0001090000307ab9 */ /* 0x000fe20000000800 */
[----:B------:R-:W-:-:S02]  /*1190*/  UISETP.NE.AND UP2, UPT, UR46, 0x1, UPT ;  /* 0x000000012e00788c */ /* 0x000fc4000bf45270 */
[----:B------:R-:W-:Y:S02]  /*11a0*/  UIADD3 UR6, UR6, UR5, URZ ;  /* 0x0000000506067290 */ /* 0x000fe4000fffe03f */
[----:B------:R-:W-:Y:S02]  /*11b0*/  UIMAD UR8, UR8, UR9, UR4 ;  /* 0x00000009080872a4 */ /* 0x000fe4000f8e0204 */
[----:B------:R-:W-:Y:S01]  /*11c0*/  USEL UR48, UR48, 0x1, UP0 ;  /* 0x0000000130307887 */ /* 0x000fe20008000000 */
[----:B------:R-:W-:Y:S01]  /*11d0*/  PLOP3.LUT P0, PT, PT, PT, UP2, 0x80, 0x0 ;  /* 0x000000000000781c */ /* 0x000fe20003f0f028 */
[----:B------:R-:W-:Y:S01]  /*11e0*/  ULDC UR7, c[0x0][0x2f0] ;  /* 0x0000bc0000077ab9 */ /* 0x000fe20000000800 */
[----:B------:R-:W-:Y:S01]  /*11f0*/  @UP1 ULDC UR4, c[0x0][0xc4c] ;  /* 0x0003130000041ab9 */ /* 0x000fe20000000800 */
[----:B------:R-:W-:Y:S02]  /*1200*/  USHF.L.U32 UR44, UR6, 0x6, URZ ;  /* 0x00000006062c7899 */ /* 0x000fe4000800063f */
        /* <DEDUP_REMOVED lines=8> */
[----:B------:R-:W-:-:S02]  /*1290*/  UIMAD UR45, UR45, UR5, UR8 ;  /* 0x000000052d2d72a4 */ /* 0x000fc4000f8e0208 */
[----:B------:R-:W-:Y:S01]  /*12a0*/  USHF.R.S32.HI UR52, URZ, 0x6, UR4 ;  /* 0x000000063f347899 */ /* 0x000fe20008011404 */
[----:B------:R-:W-:Y:S11]  /*12b0*/  @!P0 BRA `(.L_x_7248) ;  /* 0x0000001c00708947 */ /* 0x000ff60003800000 */
[----:B------:R-:W0:Y:S01]  /*12c0*/  LDC R0, c[0x0][0x448] ;  /* 0x00011200ff007b82 */ /* 0x000e220000000800 */
[----:B------:R-:W-:Y:S01]  /*12d0*/  UIADD3 UR5, UR44, 0x3f, URZ ;  /* 0x0000003f2c057890 */ /* 0x000fe2000fffe03f */
[----:B------:R-:W-:Y:S01]  /*12e0*/  CS2R R150, SRZ ;  /* 0x0000000000967805 */ /* 0x000fe2000001ff00 */
[----:B------:R-:W-:Y:S01]  /*12f0*/  ULDC UR4, c[0x0][0x288] ;  /* 0x0000a20000047ab9 */ /* 0x000fe20000000800 */
[----:B------:R-:W-:Y:S01]  /*1300*/  CS2R R148, SRZ ;  /* 0x0000000000947805 */ /* 0x000fe2000001ff00 */
[----:B------:R-:W-:Y:S01]  /*1310*/  UIADD3 UR4, -UR4, 0x40, URZ ;  /* 0x0000004004047890 */ /* 0x000fe2000fffe13f */
[----:B------:R-:W-:Y:S02]  /*1320*/  CS2R R146, SRZ ;  /* 0x0000000000927805 */ /* 0x000fe4000001ff00 */
[----:B------:R-:W-:Y:S02]  /*1330*/  CS2R R144, SRZ ;  /* 0x0000000000907805 */ /* 0x000fe4000001ff00 */
[----:B------:R-:W-:Y:S01]  /*1340*/  CS2R R142, SRZ ;  /* 0x00000000008e7805 */ /* 0x000fe2000001ff00 */
[----:B------:R-:W-:Y:S01]  /*1350*/  UIMAD UR4, UR48, UR7, UR4 ;  /* 0x00000007300472a4 */ /* 0x000fe2000f8e0204 */
        /* <DEDUP_REMOVED lines=14> */
[----:B0-----:R-:W-:Y:S02]  /*1440*/  ISETP.NE.AND P0, PT, R0, 0x1, PT ;  /* 0x000000010000780c */ /* 0x001fe40003f05270 */
[----:B------:R-:W-:Y:S02]  /*1450*/  CS2R R116, SRZ ;  /* 0x0000000000747805 */ /* 0x000fe4000001ff00 */
[----:B------:R-:W-:Y:S02]  /*1460*/  MOV R0, UR5 ;  /* 0x0000000500007c02 */ /* 0x000fe40008000f00 */
        /* <DEDUP_REMOVED lines=10> */
[----:B------:R-:W0:Y:S01]  /*1510*/  @P0 LDC R3, c[0x0][0x44c] ;  /* 0x00011300ff030b82 */ /* 0x000e220000000800 */
[----:B------:R-:W-:Y:S02]  /*1520*/  CS2R R170, SRZ ;  /* 0x0000000000aa7805 */ /* 0x000fe4000001ff00 */
[----:B------:R-:W-:Y:S02]  /*1530*/  CS2R R90, SRZ ;  /* 0x00000000005a7805 */ /* 0x000fe4000001ff00 */
[----:B------:R-:W-:Y:S02]  /*1540*/  CS2R R172, SRZ ;  /* 0x0000000000ac7805 */ /* 0x000fe4000001ff00 */
[----:B------:R-:W-:-:S02]  /*1550*/  CS2R R86, SRZ ;  /* 0x0000000000567805 */ /* 0x000fc4000001ff00 */
        /* <DEDUP_REMOVED lines=18> */
[----:B------:R-:W-:Y:S01]  /*1680*/  CS2R R198, SRZ ;  /* 0x0000000000c67805 */ /* 0x000fe2000001ff00 */
[----:B0-----:R-:W-:Y:S01]  /*1690*/  @P0 IMAD.HI.U32 R3, R3, UR5, RZ ;  /* 0x0000000503030c27 */ /* 0x001fe2000f8e00ff */
[----:B------:R-:W-:-:S02]  /*16a0*/  CS2R R50, SRZ ;  /* 0x0000000000327805 */ /* 0x000fc4000001ff00 */
[----:B------:R-:W-:Y:S02]  /*16b0*/  CS2R R200, SRZ ;  /* 0x0000000000c87805 */ /* 0x000fe4000001ff00 */
[----:B------:R-:W-:Y:S02]  /*16c0*/  CS2R R46, SRZ ;  /* 0x00000000002e7805 */ /* 0x000fe4000001ff00 */
[----:B------:R-:W-:Y:S02]  /*16d0*/  CS2R R202, SRZ ;  /* 0x0000000000ca7805 */ /* 0x000fe4000001ff00 */
[----:B------:R-:W-:Y:S02]  /*16e0*/  CS2R R42, SRZ ;  /* 0x00000000002a7805 */ /* 0x000fe4000001ff00 */
[----:B------:R-:W-:Y:S02]  /*16f0*/  CS2R R204, SRZ ;  /* 0x0000000000cc7805 */ /* 0x000fe4000001ff00 */
[----:B------:R-:W-:-:S02]  /*1700*/  CS2R R38, SRZ ;  /* 0x0000000000267805 */ /* 0x000fc4000001ff00 */
[----:B-1----:R-:W-:Y:S02]  /*1710*/  @P0 SHF.R.U32.HI R0, RZ, R4, R3 ;  /* 0x00000004ff000219 */ /* 0x002fe40000011603 */
[----:B------:R-:W-:Y:S02]  /*1720*/  CS2R R206, SRZ ;  /* 0x0000000000ce7805 */ /* 0x000fe4000001ff00 */
[----:B------:R-:W-:Y:S02]  /*1730*/  PLOP3.LUT P0, PT, PT, PT, PT, 0x80, 0x0 ;  /* 0x000000000000781c */ /* 0x000fe40003f0f070 */
[----:B------:R-:W-:Y:S02]  /*1740*/  CS2R R34, SRZ ;  /* 0x0000000000227805 */ /* 0x000fe4000001ff00 */
[----:B------:R-:W-:Y:S01]  /*1750*/  MOV R208, RZ ;  /* 0x000000ff00d07202 */ /* 0x000fe20000000f00 */
[----:B------:R-:W-:Y:S01]  /*1760*/  VIADD R3, R0, UR4 ;  /* 0x0000000400037c36 */ /* 0x000fe20008000000 */
[----:B------:R-:W-:Y:S01]  /*1770*/  CS2R R30, SRZ ;  /* 0x00000000001e7805 */ /* 0x000fe2000001ff00 */
[----:B------:R-:W-:Y:S01]  /*1780*/  IMAD.MOV.U32 R0, RZ, RZ, RZ ;  /* 0x000000ffff007224 */ /* 0x000fe200078e00ff */
[----:B------:R-:W-:Y:S01]  /*1790*/  CS2R R26, SRZ ;  /* 0x00000000001a7805 */ /* 0x000fe2000001ff00 */
[----:B------:R-:W-:Y:S01]  /*17a0*/  IMAD.MOV.U32 R7, RZ, RZ, RZ ;  /* 0x000000ffff077224 */ /* 0x000fe200078e00ff */
[----:B------:R-:W-:Y:S01]  /*17b0*/  SHF.R.S32.HI R4, RZ, 0x1f, R3 ;  /* 0x0000001fff047819 */ /* 0x000fe20000011403 */
[----:B------:R-:W-:-:S03]  /*17c0*/  IMAD.MOV.U32 R21, RZ, RZ, RZ ;  /* 0x000000ffff157224 */ /* 0x000fc600078e00ff */
[----:B------:R-:W-:Y:S01]  /*17d0*/  LEA.HI R4, R4, R3, RZ, 0x6 ;  /* 0x0000000304047211 */ /* 0x000fe200078f30ff */
[----:B------:R-:W-:-:S03]  /*17e0*/  IMAD.MOV.U32 R3, RZ, RZ, RZ ;  /* 0x000000ffff037224 */ /* 0x000fc600078e00ff */
[----:B------:R-:W-:-:S04]  /*17f0*/  SHF.R.S32.HI R4, RZ, 0x6, R4 ;  /* 0x00000006ff047819 */ /* 0x000fc80000011404 */
[----:B------:R-:W-:-:S04]  /*1800*/  VIMNMX R4, R4, UR52, PT ;  /* 0x0000003404047c48 */ /* 0x000fc8000bfe0100 */
[----:B------:R-:W-:-:S13]  /*1810*/  ISETP.GE.AND P1, PT, R4, 0x1, PT ;  /* 0x000000010400780c */ /* 0x000fda0003f26270 */
        /* <DEDUP_REMOVED lines=15> */
.L_x_7250:
[----:B------:R-:W-:Y:S01]  /*1910*/  ULEA UR21, UR38, UR42, 0x3 ;  /* 0x0000002a26157291 */ /* 0x000fe2000f8e183f */
[----:B------:R-:W-:-:S05]  /*1920*/  IMAD.U32 R0, RZ, RZ, UR37 ;  /* 0x00000025ff007e24 */ /* 0x000fca000f8e00ff */
[----:B------:R-:W-:-:S04]  /*1930*/  SHF.L.U32 R0, R0, 0x1f, RZ ;  /* 0x0000001f00007819 */ /* 0x000fc800000006ff */
[----:B------:R-:W0:Y:S02]  /*1940*/  SYNCS.PHASECHK.TRANS64.TRYWAIT P1, [UR21+0x28c50], R0 ;  /* 0x028c5000ff0075a7 */ /* 0x000e240008020155 */
[----:B0-----:R-:W-:Y:S05]  /*1950*/  @!P1 BRA `(.L_x_7251) ;  /* 0x000000ec00b89947 */ /* 0x001fea0003800000 */
.L_x_7370:
        /* <DEDUP_REMOVED lines=38> */
.L_x_7252:
[----:B------:R-:W-:Y:S01]  /*1bc0*/  UIADD3 UR6, UR21, 0x28c60, URZ ;  /* 0x00028c6015067890 */ /* 0x000fe2000fffe03f */
[----:B------:R-:W-:-:S03]  /*1bd0*/  ISETP.GE.AND P1, PT, R4, 0x2, PT ;  /* 0x000000020400780c */ /* 0x000fc60003f26270 */
[----:B------:R-:W-:-:S09]  /*1be0*/  UPRMT UR6, UR40, 0x654, UR6 ;  /* 0x0000065428067896 */ /* 0x000fd20008000006 */
[----:B------:R-:W-:Y:S01]  /*1bf0*/  SYNCS.ARRIVE.TRANS64.RED.A1T0 RZ, [UR6], RZ ;  /* 0x000000ffffff79a7 */ /* 0x000fe20008100406 */
[----:B------:R-:W-:Y:S05]  /*1c00*/  @!P1 BRA `(.L_x_7253) ;  /* 0x0000000800dc9947 */ /* 0x000fea0003800000 */
[----:B------:R-:W-:-:S07]  /*1c10*/  VIADD R4, R4, 0xfffffffe ;  /* 0xfffffffe04047836 */ /* 0x000fce0000000000 */
.L_x_7259:
[----:B------:R-:W-:Y:S01]  /*1c20*/  BAR.SYNC.DEFER_BLOCKING 0xe, 0x100 ;  /* 0x0384000000007b1d */ /* 0x000fe20000010000 */
[----:B01----:R-:W-:Y:S01]  /*1c30*/  MOV R3, UR38 ;  /* 0x0000002600037c02 */ /* 0x003fe20008000f00 */
        /* <DEDUP_REMOVED lines=141> */
.L_x_7254:
[----:B------:R-:W-:Y:S01]  /*2510*/  ULEA UR21, UR38, UR42, 0x3 ;  /* 0x0000002a26157291 */ /* 0x000fe2000f8e183f */
[----:B------:R-:W-:-:S05]  /*2520*/  IMAD.U32 R0, RZ, RZ, UR37 ;  /* 0x00000025ff007e24 */ /* 0x000fca000f8e00ff */
[----:B------:R-:W-:-:S04]  /*2530*/  SHF.L.U32 R0, R0, 0x1f, RZ ;  /* 0x0000001f00007819 */ /* 0x000fc800000006ff */
[----:B------:R0:W1:Y:S01]  /*2540*/  SYNCS.PHASECHK.TRANS64.TRYWAIT P1, [UR21+0x28c50], R0 ;  /* 0x028c5000ff0075a7 */ /* 0x0000620008020155 */
[----:B------:R-:W-:Y:S05]  /*2550*/  @!P0 BRA `(.L_x_7255) ;  /* 0x0000000000048947 */ /* 0x000fea0003800000 */
[----:B------:R-:W-:Y:S01]  /*2560*/  BPT.TRAP 0x1 ;  /* 0x000000040000795c */ /* 0x000fe20000300000 */
.L_x_7255:
[----:B-1----:R-:W-:Y:S05]  /*2570*/  @P1 BRA `(.L_x_7256) ;  /* 0x0000000000081947 */ /* 0x002fea0003800000 */
[----:B------:R-:W1:Y:S02]  /*2580*/  SYNCS.PHASECHK.TRANS64.TRYWAIT P1, [UR21+0x28c50], R0 ;  /* 0x028c5000ff0075a7 */ /* 0x000e640008020155 */
[----:B-1----:R-:W-:Y:S05]  /*2590*/  @!P1 BRA `(.L_x_7257) ;  /* 0x000000e000c09947 */ /* 0x002fea0003800000 */
.L_x_7256:
        /* <DEDUP_REMOVED lines=26> */
.L_x_7258:
[----:B------:R-:W-:-:S04]  /*2740*/  UIADD3 UR6, UR21, 0x28c60, URZ ;  /* 0x00028c6015067890 */ /* 0x000fc8000fffe03f */
[----:B------:R-:W-:-:S09]  /*2750*/  UPRMT UR6, UR40, 0x654, UR6 ;  /* 0x0000065428067896 */ /* 0x000fd20008000006 */
[----:B------:R-:W-:Y:S01]  /*2760*/  SYNCS.ARRIVE.TRANS64.RED.A1T0 RZ, [UR6], RZ ;  /* 0x000000ffffff79a7 */ /* 0x000fe20008100406 */
[----:B------:R-:W-:Y:S05]  /*2770*/  @P2 BRA `(.L_x_7259) ;  /* 0xfffffff400282947 */ /* 0x000fea000383ffff */
.L_x_7253:
[----:B------:R-:W-:Y:S01]  /*2780*/  BAR.SYNC.DEFER_BLOCKING 0xe, 0x100 ;  /* 0x0384000000007b1d */ /* 0x000fe20000010000 */
[----:B01----:R-:W-:Y:S01]  /*2790*/  IMAD.U32 R3, RZ, RZ, UR38 ;  /* 0x00000026ff037e24 */ /* 0x003fe2000f8e00ff */
[----:B------:R-:W-:Y:S01]  /*27a0*/  UIADD3 UR38, UR38, 0x1, URZ ;  /* 0x0000000126267890 */ /* 0x000fe2000fffe03f */
[----:B------:R-:W-:-:S03]  /*27b0*/  PLOP3.LUT P0, PT, PT, PT, PT, 0x8, 0x0 ;  /* 0x000000000000781c */ /* 0x000fc60003f0e170 */
        /* <DEDUP_REMOVED lines=140> */
.L_x_7248:
[----:B------:R-:W-:Y:S01]  /*3080*/  ULDC UR4, c[0x0][0x448] ;  /* 0x0001120000047ab9 */ /* 0x000fe20000000800 */
[----:B------:R-:W-:Y:S01]  /*3090*/  UIADD3 UR6, UR44, 0x3f, URZ ;  /* 0x0000003f2c067890 */ /* 0x000fe2000fffe03f */
[----:B------:R-:W-:Y:S01]  /*30a0*/  PLOP3.LUT P0, PT, PT, PT, PT, 0x80, 0x0 ;  /* 0x000000000000781c */ /* 0x000fe20003f0f070 */
[----:B------:R-:W-:Y:S01]  /*30b0*/  UISETP.NE.AND UP0, UPT, UR4, 0x1, UPT ;  /* 0x000000010400788c */ /* 0x000fe2000bf05270 */
[----:B------:R-:W-:Y:S01]  /*30c0*/  IMAD.MOV.U32 R0, RZ, RZ, RZ ;  /* 0x000000ffff007224 */ /* 0x000fe200078e00ff */
[----:B------:R-:W-:Y:S01]  /*30d0*/  ULDC UR8, c[0x0][0x288] ;  /* 0x0000a20000087ab9 */ /* 0x000fe20000000800 */
[----:B------:R-:W-:Y:S01]  /*30e0*/  IMAD.MOV.U32 R3, RZ, RZ, RZ ;  /* 0x000000ffff037224 */ /* 0x000fe200078e00ff */
[----:B------:R-:W-:Y:S01]  /*30f0*/  UIADD3 UR8, -UR8, 0x40, URZ ;  /* 0x0000004008087890 */ /* 0x000fe2000fffe13f */
[----:B------:R-:W-:Y:S01]  /*3100*/  CS2R R150, SRZ ;  /* 0x0000000000967805 */ /* 0x000fe2000001ff00 */
[----:B------:R-:W-:Y:S01]  /*3110*/  UP2UR UR49, UPR, URZ, 0x1 ;  /* 0x000000013f317883 */ /* 0x000fe20008000000 */
[----:B------:R-:W-:Y:S01]  /*3120*/  CS2R R148, SRZ ;  /* 0x0000000000947805 */ /* 0x000fe2000001ff00 */
[----:B------:R-:W-:Y:S01]  /*3130*/  UIMAD UR8, UR48, UR7, UR8 ;  /* 0x00000007300872a4 */ /* 0x000fe2000f8e0208 */
[----:B------:R-:W-:-:S02]  /*3140*/  CS2R R146, SRZ ;  /* 0x0000000000927805 */ /* 0x000fc4000001ff00 */
[----:B------:R-:W-:Y:S01]  /*3150*/  CS2R R144, SRZ ;  /* 0x0000000000907805 */ /* 0x000fe2000001ff00 */
[----:B------:R-:W-:Y:S01]  /*3160*/  @UP0 ULDC UR4, c[0x0][0x44c] ;  /* 0x0001130000040ab9 */ /* 0x000fe20000000800 */
[----:B------:R-:W-:Y:S01]  /*3170*/  @UP0 ULDC UR9, c[0x0][0x450] ;  /* 0x0001140000090ab9 */ /* 0x000fe20000000800 */
[----:B------:R-:W-:Y:S01]  /*3180*/  UIMAD.WIDE.U32 UR4, UR6, UR4, URZ ;  /* 0x00000004060472a5 */ /* 0x000fe2000f8e003f */
[----:B------:R-:W-:Y:S02]  /*3190*/  CS2R R142, SRZ ;  /* 0x00000000008e7805 */ /* 0x000fe4000001ff00 */
[----:B------:R-:W-:Y:S02]  /*31a0*/  CS2R R140, SRZ ;  /* 0x00000000008c7805 */ /* 0x000fe4000001ff00 */
[----:B------:R-:W-:Y:S01]  /*31b0*/  CS2R R138, SRZ ;  /* 0x00000000008a7805 */ /* 0x000fe2000001ff00 */
[----:B------:R-:W-:Y:S01]  /*31c0*/  @UP0 USHF.R.U32.HI UR6, URZ, UR9, UR5 ;  /* 0x000000093f060299 */ /* 0x000fe20008011605 */
[----:B------:R-:W-:-:S02]  /*31d0*/  CS2R R136, SRZ ;  /* 0x0000000000887805 */ /* 0x000fc4000001ff00 */
[----:B------:R-:W-:Y:S02]  /*31e0*/  CS2R R134, SRZ ;  /* 0x0000000000867805 */ /* 0x000fe4000001ff00 */
[----:B------:R-:W-:Y:S01]  /*31f0*/  CS2R R132, SRZ ;  /* 0x0000000000847805 */ /* 0x000fe2000001ff00 */
[----:B------:R-:W-:Y:S01]  /*3200*/  UIADD3 UR6, UR8, UR6, URZ ;  /* 0x0000000608067290 */ /* 0x000fe2000fffe03f */
[----:B------:R-:W-:Y:S02]  /*3210*/  CS2R R160, SRZ ;  /* 0x0000000000a07805 */ /* 0x000fe4000001ff00 */
[----:B------:R-:W-:Y:S02]  /*3220*/  CS2R R128, SRZ ;  /* 0x0000000000807805 */ /* 0x000fe4000001ff00 */
[----:B------:R-:W-:Y:S01]  /*3230*/  CS2R R158, SRZ ;  /* 0x00000000009e7805 */ /* 0x000fe2000001ff00 */
[----:B------:R-:W-:Y:S01]  /*3240*/  USHF.R.S32.HI UR4, URZ, 0x1f, UR6 ;  /* 0x0000001f3f047899 */ /* 0x000fe20008011406 */
[----:B------:R-:W-:-:S02]  /*3250*/  CS2R R156, SRZ ;  /* 0x00000000009c7805 */ /* 0x000fc4000001ff00 */
[----:B------:R-:W-:Y:S02]  /*3260*/  CS2R R124, SRZ ;  /* 0x00000000007c7805 */ /* 0x000fe4000001ff00 */
[----:B------:R-:W-:Y:S01]  /*3270*/  CS2R R154, SRZ ;  /* 0x00000000009a7805 */ /* 0x000fe2000001ff00 */
        /* <DEDUP_REMOVED lines=8> */
[----:B------:R-:W-:Y:S01]  /*3300*/  UISETP.LT.AND UP0, UPT, UR52, UR4, UPT ;  /* 0x000000043400728c */ /* 0x000fe2000bf01270 */
[----:B------:R-:W-:Y:S02]  /*3310*/  CS2R R162, SRZ ;  /* 0x0000000000a27805 */ /* 0x000fe4000001ff00 */
[----:B------:R-:W-:Y:S02]  /*3320*/  CS2R R106, SRZ ;  /* 0x00000000006a7805 */ /* 0x000fe4000001ff00 */
[----:B------:R-:W-:Y:S01]  /*3330*/  CS2R R164, SRZ ;  /* 0x0000000000a47805 */ /* 0x000fe2000001ff00 */
[----:B------:R-:W-:Y:S01]  /*3340*/  USEL UR52, UR52, UR4, UP0 ;  /* 0x0000000434347287 */ /* 0x000fe20008000000 */
[----:B------:R-:W-:-:S02]  /*3350*/  CS2R R102, SRZ ;  /* 0x0000000000667805 */ /* 0x000fc4000001ff00 */
[----:B------:R-:W-:Y:S02]  /*3360*/  CS2R R166, SRZ ;  /* 0x0000000000a67805 */ /* 0x000fe4000001ff00 */
[----:B------:R-:W-:Y:S01]  /*3370*/  CS2R R98, SRZ ;  /* 0x0000000000627805 */ /* 0x000fe2000001ff00 */
[----:B------:R-:W-:Y:S01]  /*3380*/  UISETP.GE.AND UP0, UPT, UR52, 0x1, UPT ;  /* 0x000000013400788c */ /* 0x000fe2000bf06270 */
[----:B------:R-:W-:Y:S02]  /*3390*/  CS2R R168, SRZ ;  /* 0x0000000000a87805 */ /* 0x000fe4000001ff00 */
[----:B------:R-:W-:Y:S02]  /*33a0*/  CS2R R94, SRZ ;  /* 0x00000000005e7805 */ /* 0x000fe4000001ff00 */
[----:B------:R-:W-:Y:S02]  /*33b0*/  CS2R R170, SRZ ;  /* 0x0000000000aa7805 */ /* 0x000fe4000001ff00 */
[----:B------:R-:W-:-:S02]  /*33c0*/  CS2R R90, SRZ ;  /* 0x00000000005a7805 */ /* 0x000fc4000001ff00 */
[----:B------:R-:W-:Y:S02]  /*33d0*/  CS2R R172, SRZ ;  /* 0x0000000000ac7805 */ /* 0x000fe4000001ff00 */
[----:B------:R-:W-:Y:S02]  /*33e0*/  PLOP3.LUT P1, PT, PT, PT, UP0, 0x80, 0x0 ;  /* 0x000000000000781c */ /* 0x000fe40003f2f008 */
        /* <DEDUP_REMOVED lines=11> */
[----:B------:R-:W-:Y:S02]  /*34a0*/  MOV R191, RZ ;  /* 0x000000ff00bf7202 */ /* 0x000fe40000000f00 */
        /* <DEDUP_REMOVED lines=52> */
.L_x_7260:
        /* <DEDUP_REMOVED lines=9> */
.L_x_7371:
[----:B------:R-:W-:Y:S05]  /*3880*/  @!P0 BRA `(.L_x_7262) ;  /* 0x0000000000048947 */ /* 0x000fea0003800000 */
[----:B------:R-:W-:Y:S01]  /*3890*/  BPT.TRAP 0x1 ;  /* 0x000000040000795c */ /* 0x000fe20000300000 */
.L_x_7262:
[----:B------:R-:W-:Y:S01]  /*38a0*/  IMAD.U32 R8, RZ, RZ, UR37 ;  /* 0x00000025ff087e24 */ /* 0x000fe2000f8e00ff */
[----:B------:R-:W-:-:S04]  /*38b0*/  MOV R7, UR38 ;  /* 0x0000002600077c02 */ /* 0x000fc80008000f00 */
[----:B------:R-:W-:Y:S02]  /*38c0*/  LEA R7, R7, UR42, 0x3 ;  /* 0x0000002a07077c11 */ /* 0x000fe4000f8e18ff */
[----:B------:R-:W-:-:S04]  /*38d0*/  SHF.L.U32 R8, R8, 0x1f, RZ ;  /* 0x0000001f08087819 */ /* 0x000fc800000006ff */
[----:B------:R1:W2:Y:S01]  /*38e0*/  SYNCS.PHASECHK.TRANS64.TRYWAIT P1, [R7+URZ+0x28c30], R8 ;  /* 0x028c3008070075a7 */ /* 0x0002a2000802017f */
[----:B------:R-:W-:Y:S05]  /*38f0*/  @!P0 BRA `(.L_x_7263) ;  /* 0x0000000000048947 */ /* 0x000fea0003800000 */
[----:B------:R-:W-:Y:S01]  /*3900*/  BPT.TRAP 0x1 ;  /* 0x000000040000795c */ /* 0x000fe20000300000 */
.L_x_7263:
[----:B--2---:R-:W-:Y:S05]  /*3910*/  @P1 BRA `(.L_x_7264) ;  /* 0x0000000000081947 */ /* 0x004fea0003800000 */
[----:B------:R-:W2:Y:S02]  /*3920*/  SYNCS.PHASECHK.TRANS64.TRYWAIT P1, [R7+URZ+0x28c30], R8 ;  /* 0x028c3008070075a7 */ /* 0x000ea4000802017f */
[----:B--2---:R-:W-:Y:S05]  /*3930*/  @!P1 BRA `(.L_x_7265) ;  /* 0x000000d000089947 */ /* 0x004fea0003800000 */
.L_x_7264:
        /* <DEDUP_REMOVED lines=40> */
.L_x_7266:
[----:B------:R-:W-:Y:S01]  /*3bc0*/  UISETP.NE.AND UP0, UPT, UR49, URZ, UPT ;  /* 0x0000003f3100728c */ /* 0x000fe2000bf05270 */
[----:B------:R-:W-:Y:S01]  /*3bd0*/  VIADD R3, R185, UR44 ;  /* 0x0000002cb9037c36 */ /* 0x000fe20008000000 */
[----:B------:R-:W-:Y:S01]  /*3be0*/  ULDC UR10, c[0x0][0x9d8] ;  /* 0x00027600000a7ab9 */ /* 0x000fe20000000800 */
[----:B------:R-:W-:Y:S01]  /*3bf0*/  ULDC UR14, c[0x0][0x2f0] ;  /* 0x0000bc00000e7ab9 */ /* 0x000fe20000000800 */
[----:B------:R-:W-:Y:S01]  /*3c00*/  FMUL.FTZ R26, R26, UR10 ;  /* 0x0000000a1a1a7c20 */ /* 0x000fe20008410000 */
[----:B------:R-:W-:Y:S01]  /*3c10*/  FMUL.FTZ R27, R27, UR10 ;  /* 0x0000000a1b1b7c20 */ /* 0x000fe20008410000 */
[----:B------:R-:W-:Y:S01]  /*3c20*/  PLOP3.LUT P1, PT, PT, PT, UP0, 0x80, 0x0 ;  /* 0x000000000000781c */ /* 0x000fe20003f2f008 */
[----:B------:R-:W-:Y:S01]  /*3c30*/  FMUL.FTZ R30, R30, UR10 ;  /* 0x0000000a1e1e7c20 */ /* 0x000fe20008410000 */
[----:B------:R-:W-:Y:S01]  /*3c40*/  PLOP3.LUT P2, PT, PT, PT, UP0, 0x80, 0x0 ;  /* 0x000000000000781c */ /* 0x000fe20003f4f008 */
[----:B------:R-:W-:Y:S01]  /*3c50*/  MUFU.TANH R9, R27 ;  /* 0x0000001b00097308 */ /* 0x000fe20000002400 */
[----:B------:R-:W-:Y:S01]  /*3c60*/  FMUL.FTZ R31, R31, UR10 ;  /* 0x0000000a1f1f7c20 */ /* 0x000fe20008410000 */
[----:B------:R-:W-:Y:S01]  /*3c70*/  @UP0 ULDC UR6, c[0x0][0x44c] ;  /* 0x0001130000060ab9 */ /* 0x000fe20000000800 */
[----:B------:R-:W-:Y:S01]  /*3c80*/  ULDC UR15, c[0x0][0x288] ;  /* 0x0000a200000f7ab9 */ /* 0x000fe20000000800 */
[----:B------:R-:W-:Y:S01]  /*3c90*/  FMUL.FTZ R34, R34, UR10 ;  /* 0x0000000a22227c20 */ /* 0x000fe20008410000 */
[----:B------:R-:W-:Y:S01]  /*3ca0*/  FMUL.FTZ R35, R35, UR10 ;  /* 0x0000000a23237c20 */ /* 0x000fe20008410000 */
[----:B------:R-:W-:Y:S01]  /*3cb0*/  FMUL.FTZ R28, R28, UR10 ;  /* 0x0000000a1c1c7c20 */ /* 0x000fe20008410000 */
[----:B------:R-:W-:Y:S01]  /*3cc0*/  FMUL.FTZ R38, R38, UR10 ;  /* 0x0000000a26267c20 */ /* 0x000fe20008410000 */
[----:B------:R-:W0:Y:S01]  /*3cd0*/  MUFU.TANH R26, R26 ;  /* 0x0000001a001a7308 */ /* 0x000e220000002400 */
[----:B------:R-:W-:Y:S01]  /*3ce0*/  FMUL.FTZ R39, R39, UR10 ;  /* 0x0000000a27277c20 */ /* 0x000fe20008410000 */
[----:B------:R-:W-:Y:S01]  /*3cf0*/  @P1 IMAD.HI.U32 R4, R3, UR6, RZ ;  /* 0x0000000603041c27 */ /* 0x000fe2000f8e00ff */
[----:B------:R-:W-:-:S03]  /*3d00*/  @UP0 ULDC UR6, c[0x0][0x450] ;  /* 0x0001140000060ab9 */ /* 0x000fc60000000800 */
[----:B------:R-:W-:Y:S01]  /*3d10*/  FMUL.FTZ R42, R42, UR10 ;  /* 0x0000000a2a2a7c20 */ /* 0x000fe20008410000 */
[----:B------:R-:W-:Y:S01]  /*3d20*/  FMUL.FTZ R43, R43, UR10 ;  /* 0x0000000a2b2b7c20 */ /* 0x000fe20008410000 */
[----:B------:R-:W-:Y:S01]  /*3d30*/  FMUL.FTZ R46, R46, UR10 ;  /* 0x0000000a2e2e7c20 */ /* 0x000fe20008410000 */
[----:B------:R-:W-:Y:S01]  /*3d40*/  @P2 SHF.R.U32.HI R3, RZ, UR6, R4 ;  /* 0x00000006ff032c19 */ /* 0x000fe20008011604 */
[----:B------:R-:W-:Y:S01]  /*3d50*/  UMOV UR6, 0xffffffc0 ;  /* 0xffffffc000067882 */ /* 0x000fe20000000000 */
[----:B------:R-:W3:Y:S01]  /*3d60*/  MUFU.TANH R30, R30 ;  /* 0x0000001e001e7308 */ /* 0x000ee20000002400 */
[----:B------:R-:W-:Y:S01]  /*3d70*/  UIMAD UR7, UR52, UR6, 0x41 ;  /* 0x00000041340774a4 */ /* 0x000fe2000f8e0206 */
[----:B------:R-:W-:Y:S01]  /*3d80*/  FMUL.FTZ R47, R47, UR10 ;  /* 0x0000000a2f2f7c20 */ /* 0x000fe20008410000 */
[----:B------:R-:W4:Y:S01]  /*3d90*/  SHFL.IDX PT, R6, R3, 0x1, 0x1c1f ;  /* 0x003c1f0003067f89 */ /* 0x000f2200000e0000 */
[----:B------:R-:W-:Y:S01]  /*3da0*/  UIMAD UR6, UR52, UR6, 0x40 ;  /* 0x00000040340674a4 */ /* 0x000fe2000f8e0206 */
[----:B------:R-:W-:Y:S01]  /*3db0*/  FMUL.FTZ R50, R50, UR10 ;  /* 0x0000000a32327c20 */ /* 0x000fe20008410000 */
[----:B------:R-:W-:Y:S01]  /*3dc0*/  UIMAD UR7, UR48, UR14, UR7 ;  /* 0x0000000e300772a4 */ /* 0x000fe2000f8e0207 */
[----:B------:R-:W-:Y:S01]  /*3dd0*/  FMUL.FTZ R51, R51, UR10 ;  /* 0x0000000a33337c20 */ /* 0x000fe20008410000 */
[----:B------:R-:W-:Y:S01]  /*3de0*/  UIMAD UR6, UR48, UR14, UR6 ;  /* 0x0000000e300672a4 */ /* 0x000fe2000f8e0206 */
[----:B------:R-:W5:Y:S01]  /*3df0*/  MUFU.TANH R31, R31 ;  /* 0x0000001f001f7308 */ /* 0x000f620000002400 */
[----:B------:R-:W-:Y:S01]  /*3e00*/  FMUL.FTZ R54, R54, UR10 ;  /* 0x0000000a36367c20 */ /* 0x000fe20008410000 */
[----:B------:R-:W-:Y:S01]  /*3e10*/  FMUL.FTZ R55, R55, UR10 ;  /* 0x0000000a37377c20 */ /* 0x000fe20008410000 */
[----:B------:R-:W-:Y:S01]  /*3e20*/  IMAD.U32 R5, RZ, RZ, UR7 ;  /* 0x00000007ff057e24 */ /* 0x000fe2000f8e00ff */
[----:B------:R-:W1:Y:S01]  /*3e30*/  SHFL.IDX PT, R3, R3, RZ, 0x1c1f ;  /* 0x001c1fff03037589 */ /* 0x000e6200000e0000 */
[----:B------:R-:W-:Y:S01]  /*3e40*/  IADD3 R4, -R2, UR6, RZ ;  /* 0x0000000602047c10 */ /* 0x000fe2000fffe1ff */
[----:B------:R-:W-:Y:S01]  /*3e50*/  FMUL.FTZ R24, R24, UR10 ;  /* 0x0000000a18187c20 */ /* 0x000fe20008410000 */
[----:B------:R-:W-:Y:S01]  /*3e60*/  FMUL.FTZ R25, R25, UR10 ;  /* 0x0000000a19197c20 */ /* 0x000fe20008410000 */
[----:B------:R-:W-:Y:S01]  /*3e70*/  IADD3 R5, R5, -UR15, -R2 ;  /* 0x8000000f05057c10 */ /* 0x000fe2000fffe802 */
        /* <DEDUP_REMOVED lines=9> */
[----:B----4-:R-:W-:Y:S01]  /*3f10*/  VIADDMNMX R6, R6, R5, R4, PT ;  /* 0x0000000506067246 */ /* 0x010fe20003800104 */
[----:B------:R-:W-:Y:S01]  /*3f20*/  FMUL.FTZ R44, R44, UR10 ;  /* 0x0000000a2c2c7c20 */ /* 0x000fe20008410000 */
[----:B------:R-:W-:Y:S01]  /*3f30*/  FMUL.FTZ R45, R45, UR10 ;  /* 0x0000000a2d2d7c20 */ /* 0x000fe20008410000 */
[----:B------:R-:W-:Y:S01]  /*3f40*/  FMUL.FTZ R48, R48, UR10 ;  /* 0x0000000a30307c20 */ /* 0x000fe20008410000 */
[C---:B------:R-:W-:Y:S01]  /*3f50*/  ISETP.GT.AND P1, PT, R6.reuse, RZ, PT ;  /* 0x000000ff0600720c */ /* 0x040fe20003f24270 */
[----:B------:R-:W-:Y:S01]  /*3f60*/  FMUL.FTZ R49, R49, UR10 ;  /* 0x0000000a31317c20 */ /* 0x000fe20008410000 */
[C---:B------:R-:W-:Y:S01]  /*3f70*/  ISETP.GT.AND P2, PT, R6.reuse, 0x1, PT ;  /* 0x000000010600780c */ /* 0x040fe20003f44270 */
[----:B------:R-:W4:Y:S01]  /*3f80*/  MUFU.TANH R35, R35 ;  /* 0x0000002300237308 */ /* 0x000f220000002400 */
[----:B------:R-:W-:Y:S01]  /*3f90*/  ISETP.GT.AND P3, PT, R6, 0x8, PT ;  /* 0x000000080600780c */ /* 0x000fe20003f64270 */
[----:B------:R-:W-:Y:S01]  /*3fa0*/  FMUL.FTZ R52, R52, UR10 ;  /* 0x0000000a34347c20 */ /* 0x000fe20008410000 */
[----:B0-----:R-:W-:Y:S01]  /*3fb0*/  FSEL R27, R26, -INF , P1 ;  /* 0xff8000001a1b7808 */ /* 0x001fe20000800000 */
[----:B------:R-:W-:Y:S01]  /*3fc0*/  FMUL.FTZ R53, R53, UR10 ;  /* 0x0000000a35357c20 */ /* 0x000fe20008410000 */
[----:B---3--:R-:W-:Y:S01]  /*3fd0*/  FSEL R28, R9, -INF , P2 ;  /* 0xff800000091c7808 */ /* 0x008fe20001000000 */
[----:B------:R-:W-:Y:S01]  /*3fe0*/  ULDC UR10, c[0x0][0x988] ;  /* 0x00026200000a7ab9 */ /* 0x000fe20000000800 */
[----:B------:R-:W-:Y:S01]  /*3ff0*/  ISETP.GT.AND P1, PT, R6, 0x9, PT ;  /* 0x000000090600780c */ /* 0x000fe20003f24270 */
[----:B------:R-:W0:Y:S01]  /*4000*/  MUFU.TANH R38, R38 ;  /* 0x0000002600267308 */ /* 0x000e220000002400 */
[----:B------:R-:W-:-:S02]  /*4010*/  FSEL R30, R30, -INF , P3 ;  /* 0xff8000001e1e7808 */ /* 0x000fc40001800000 */
[----:B------:R-:W-:Y:S02]  /*4020*/  FMNMX.FTZ R9, R27, R28, !PT ;  /* 0x0000001c1b097209 */ /* 0x000fe40007810000 */
[----:B------:R-:W-:Y:S02]  /*4030*/  ISETP.GT.AND P2, PT, R6, 0x10, PT ;  /* 0x000000100600780c */ /* 0x000fe40003f44270 */
[----:B-----5:R-:W-:Y:S01]  /*4040*/  FSEL R31, R31, -INF , P1 ;  /* 0xff8000001f1f7808 */ /* 0x020fe20000800000 */
[----:B------:R-:W3:Y:S01]  /*4050*/  MUFU.TANH R39, R39 ;  /* 0x0000002700277308 */ /* 0x000ee20000002400 */
[----:B------:R-:W-:Y:S02]  /*4060*/  FMNMX.FTZ R10, R30, R9, !PT ;  /* 0x000000091e0a7209 */ /* 0x000fe40007810000 */
[----:B------:R-:W-:Y:S02]  /*4070*/  ISETP.GT.AND P1, PT, R6, 0x11, PT ;  /* 0x000000110600780c */ /* 0x000fe40003f24270 */
[----:B--2---:R-:W-:-:S02]  /*4080*/  FSEL R34, R34, -INF , P2 ;  /* 0xff80000022227808 */ /* 0x004fc40001000000 */
[----:B------:R-:W-:Y:S01]  /*4090*/  FMNMX.FTZ R9, R31, R10, !PT ;  /* 0x0000000a1f097209 */ /* 0x000fe20007810000 */
[----:B------:R-:W2:Y:S01]  /*40a0*/  MUFU.TANH R42, R42 ;  /* 0x0000002a002a7308 */ /* 0x000ea20000002400 */
[----:B------:R-:W-:Y:S02]  /*40b0*/  ISETP.GT.AND P2, PT, R6, 0x18, PT ;  /* 0x000000180600780c */ /* 0x000fe40003f44270 */
[----:B----4-:R-:W-:Y:S02]  /*40c0*/  FSEL R35, R35, -INF , P1 ;  /* 0xff80000023237808 */ /* 0x010fe40000800000 */
[----:B------:R-:W-:Y:S02]  /*40d0*/  FMNMX.FTZ R10, R34, R9, !PT ;  /* 0x00000009220a7209 */ /* 0x000fe40007810000 */
[----:B------:R-:W-:Y:S01]  /*40e0*/  ISETP.GT.AND P1, PT, R6, 0x19, PT ;  /* 0x000000190600780c */ /* 0x000fe20003f24270 */
[----:B------:R-:W4:Y:S01]  /*40f0*/  MUFU.TANH R43, R43 ;  /* 0x0000002b002b7308 */ /* 0x000f220000002400 */
[----:B0-----:R-:W-:-:S02]  /*4100*/  FSEL R38, R38, -INF , P2 ;  /* 0xff80000026267808 */ /* 0x001fc40001000000 */
[----:B------:R-:W-:Y:S02]  /*4110*/  FMNMX.FTZ R9, R35, R10, !PT ;  /* 0x0000000a23097209 */ /* 0x000fe40007810000 */
[----:B------:R-:W-:Y:S02]  /*4120*/  ISETP.GT.AND P2, PT, R6, 0x20, PT ;  /* 0x000000200600780c */ /* 0x000fe40003f44270 */
[----:B---3--:R-:W-:Y:S01]  /*4130*/  FSEL R39, R39, -INF , P1 ;  /* 0xff80000027277808 */ /* 0x008fe20000800000 */
[----:B------:R-:W0:Y:S01]  /*4140*/  MUFU.TANH R46, R46 ;  /* 0x0000002e002e7308 */ /* 0x000e220000002400 */
        /* <DEDUP_REMOVED lines=9> */
[----:B------:R-:W3:Y:S01]  /*41e0*/  MUFU.TANH R50, R50 ;  /* 0x0000003200327308 */ /* 0x000ee20000002400 */
[----:B0-----:R-:W-:-:S02]  /*41f0*/  FSEL R46, R46, -INF , P2 ;  /* 0xff8000002e2e7808 */ /* 0x001fc40001000000 */
[----:B------:R-:W-:Y:S02]  /*4200*/  FMNMX.FTZ R9, R43, R10, !PT ;  /* 0x0000000a2b097209 */ /* 0x000fe40007810000 */
[----:B------:R-:W-:Y:S02]  /*4210*/  ISETP.GT.AND P2, PT, R6, 0x30, PT ;  /* 0x000000300600780c */ /* 0x000fe40003f44270 */
[----:B------:R-:W-:Y:S01]  /*4220*/  FMNMX.FTZ R10, R46, R9, !PT ;  /* 0x000000092e0a7209 */ /* 0x000fe20007810000 */
[----:B------:R-:W0:Y:S01]  /*4230*/  MUFU.TANH R51, R51 ;  /* 0x0000003300337308 */ /* 0x000e220000002400 */
[----:B--2---:R-:W-:Y:S02]  /*4240*/  FSEL R47, R47, -INF , P1 ;  /* 0xff8000002f2f7808 */ /* 0x004fe40000800000 */
[----:B------:R-:W-:Y:S02]  /*4250*/  ISETP.GT.AND P1, PT, R6, 0x31, PT ;  /* 0x000000310600780c */ /* 0x000fe40003f24270 */
[----:B------:R-:W-:-:S02]  /*4260*/  FMNMX.FTZ R9, R47, R10, !PT ;  /* 0x0000000a2f097209 */ /* 0x000fc40007810000 */
[----:B-1----:R-:W-:Y:S01]  /*4270*/  VIADDMNMX R3, R3, R5, R4, PT ;  /* 0x0000000503037246 */ /* 0x002fe20003800104 */
[----:B------:R-:W1:Y:S01]  /*4280*/  MUFU.TANH R54, R54 ;  /* 0x0000003600367308 */ /* 0x000e620000002400 */
[----:B---3--:R-:W-:Y:S02]  /*4290*/  FSEL R50, R50, -INF , P2 ;  /* 0xff80000032327808 */ /* 0x008fe40001000000 */
[----:B------:R-:W-:Y:S02]  /*42a0*/  ISETP.GT.AND P2, PT, R6, 0x38, PT ;  /* 0x000000380600780c */ /* 0x000fe40003f44270 */
[----:B------:R-:W-:Y:S02]  /*42b0*/  FMNMX.FTZ R10, R50, R9, !PT ;  /* 0x00000009320a7209 */ /* 0x000fe40007810000 */
[----:B------:R-:W-:Y:S01]  /*42c0*/  ISETP.GT.AND P3, PT, R3, 0x8, PT ;  /* 0x000000080300780c */ /* 0x000fe20003f64270 */
[----:B------:R-:W2:Y:S01]  /*42d0*/  MUFU.TANH R55, R55 ;  /* 0x0000003700377308 */ /* 0x000ea20000002400 */
[----:B0-----:R-:W-:-:S02]  /*42e0*/  FSEL R51, R51, -INF , P1 ;  /* 0xff80000033337808 */ /* 0x001fc40000800000 */
[----:B------:R-:W-:Y:S02]  /*42f0*/  ISETP.GT.AND P1, PT, R6, 0x39, PT ;  /* 0x000000390600780c */ /* 0x000fe40003f24270 */
[----:B------:R-:W-:Y:S02]  /*4300*/  FMNMX.FTZ R9, R51, R10, !PT ;  /* 0x0000000a33097209 */ /* 0x000fe40007810000 */
[----:B------:R-:W-:Y:S01]  /*4310*/  FSEL R10, R11, -INF , P3 ;  /* 0xff8000000b0a7808 */ /* 0x000fe20001800000 */
[----:B------:R-:W0:Y:S01]  /*4320*/  MUFU.TANH R24, R24 ;  /* 0x0000001800187308 */ /* 0x000e220000002400 */
[----:B-1----:R-:W-:Y:S02]  /*4330*/  FSEL R54, R54, -INF , P2 ;  /* 0xff80000036367808 */ /* 0x002fe40001000000 */
[----:B------:R-:W-:Y:S02]  /*4340*/  ISETP.GT.AND P2, PT, R3, 0x1, PT ;  /* 0x000000010300780c */ /* 0x000fe40003f44270 */
[----:B------:R-:W-:-:S02]  /*4350*/  FMNMX.FTZ R6, R54, R9, !PT ;  /* 0x0000000936067209 */ /* 0x000fc40007810000 */
[----:B------:R-:W-:Y:S01]  /*4360*/  ISETP.GT.AND P3, PT, R3, 0x29, PT ;  /* 0x000000290300780c */ /* 0x000fe20003f64270 */
[----:B------:R-:W-:Y:S01]  /*4370*/  MUFU.TANH R25, R25 ;  /* 0x0000001900197308 */ /* 0x000fe20000002400 */
[----:B--2---:R-:W-:Y:S02]  /*4380*/  FSEL R55, R55, -INF , P1 ;  /* 0xff80000037377808 */ /* 0x004fe40000800000 */
[----:B------:R-:W-:Y:S02]  /*4390*/  ISETP.GT.AND P1, PT, R3, RZ, PT ;  /* 0x000000ff0300720c */ /* 0x000fe40003f24270 */
[----:B------:R-:W-:Y:S02]  /*43a0*/  FMNMX.FTZ R6, R55, R6, !PT ;  /* 0x0000000637067209 */ /* 0x000fe40007810000 */
[----:B------:R-:W-:Y:S01]  /*43b0*/  R2UR UR6, R7 ;  /* 0x00000000070672ca */ /* 0x000fe200000e0000 */
[----:B------:R-:W1:Y:S01]  /*43c0*/  MUFU.TANH R29, R29 ;  /* 0x0000001d001d7308 */ /* 0x000e620000002400 */
[----:B0-----:R-:W-:Y:S01]  /*43d0*/  FSEL R4, R24, -INF , P1 ;  /* 0xff80000018047808 */ /* 0x001fe20000800000 */
[----:B------:R-:W0:Y:S01]  /*43e0*/  SHFL.BFLY PT, R9, R6, 0x2, 0x1f ;  /* 0x0c401f0006097f89 */ /* 0x000e2200000e0000 */
[----:B------:R-:W-:-:S05]  /*43f0*/  ISETP.GT.AND P1, PT, R3, 0x9, PT ;  /* 0x000000090300780c */ /* 0x000fca0003f24270 */
[----:B------:R-:W2:Y:S04]  /*4400*/  MUFU.TANH R12, R32 ;  /* 0x00000020000c7308 */ /* 0x000ea80000002400 */
[----:B------:R-:W-:-:S04]  /*4410*/  UIADD3 UR6, UR6, 0x28c40, URZ ;  /* 0x00028c4006067890 */ /* 0x000fc8000fffe03f */
[----:B------:R-:W3:Y:S01]  /*4420*/  MUFU.TANH R33, R33 ;  /* 0x0000002100217308 */ /* 0x000ee20000002400 */
[----:B-1----:R-:W-:Y:S01]  /*4430*/  FSEL R11, R29, -INF , P1 ;  /* 0xff8000001d0b7808 */ /* 0x002fe20000800000 */
[----:B------:R-:W-:Y:S01]  /*4440*/  UPRMT UR6, UR40, 0x654, UR6 ;  /* 0x0000065428067896 */ /* 0x000fe20008000006 */
[----:B------:R-:W-:-:S05]  /*4450*/  ISETP.GT.AND P1, PT, R3, 0x11, PT ;  /* 0x000000110300780c */ /* 0x000fca0003f24270 */
[----:B------:R-:W1:Y:S01]  /*4460*/  MUFU.TANH R36, R36 ;  /* 0x0000002400247308 */ /* 0x000e620000002400 */
[----:B0-----:R-:W-:Y:S02]  /*4470*/  FMNMX.FTZ R13, R6, R9, !PT ;  /* 0x00000009060d7209 */ /* 0x001fe40007810000 */
[----:B------:R-:W-:Y:S01]  /*4480*/  SYNCS.ARRIVE.TRANS64.RED.A1T0 RZ, [UR6], RZ ;  /* 0x000000ffffff79a7 */ /* 0x000fe20008100406 */
[----:B------:R-:W-:Y:S02]  /*4490*/  FSEL R9, R25, -INF , P2 ;  /* 0xff80000019097808 */ /* 0x000fe40001000000 */
[----:B------:R-:W-:Y:S01]  /*44a0*/  ISETP.GT.AND P2, PT, R3, 0x10, PT ;  /* 0x000000100300780c */ /* 0x000fe20003f44270 */
[----:B------:R-:W0:Y:S01]  /*44b0*/  SHFL.BFLY PT, R14, R13, 0x1, 0x1f ;  /* 0x0c201f000d0e7f89 */ /* 0x000e2200000e0000 */
[----:B------:R-:W-:Y:S01]  /*44c0*/  FMNMX.FTZ R5, R4, R9, !PT ;  /* 0x0000000904057209 */ /* 0x000fe20007810000 */
[----:B------:R-:W4:Y:S01]  /*44d0*/  MUFU.TANH R37, R37 ;  /* 0x0000002500257308 */ /* 0x000f220000002400 */
[----:B--2---:R-:W-:-:S02]  /*44e0*/  FSEL R12, R12, -INF , P2 ;  /* 0xff8000000c0c7808 */ /* 0x004fc40001000000 */
[----:B------:R-:W-:Y:S02]  /*44f0*/  FMNMX.FTZ R6, R10, R5, !PT ;  /* 0x000000050a067209 */ /* 0x000fe40007810000 */
[----:B------:R-:W-:Y:S02]  /*4500*/  ISETP.GT.AND P2, PT, R3, 0x18, PT ;  /* 0x000000180300780c */ /* 0x000fe40003f44270 */
[----:B------:R-:W-:Y:S01]  /*4510*/  FMNMX.FTZ R15, R11, R6, !PT ;  /* 0x000000060b0f7209 */ /* 0x000fe20007810000 */
[----:B------:R-:W2:Y:S03]  /*4520*/  MUFU.TANH R20, R40 ;  /* 0x0000002800147308 */ /* 0x000ea60000002400 */
[----:B------:R-:W-:-:S05]  /*4530*/  FMNMX.FTZ R6, R12, R15, !PT ;  /* 0x0000000f0c067209 */ /* 0x000fca0007810000 */
[----:B------:R-:W5:Y:S01]  /*4540*/  MUFU.TANH R41, R41 ;  /* 0x0000002900297308 */ /* 0x000f620000002400 */
[----:B0-----:R-:W-:Y:S02]  /*4550*/  FMNMX.FTZ R5, R13, R14, !PT ;  /* 0x0000000e0d057209 */ /* 0x001fe40007810000 */
[----:B---3--:R-:W-:-:S05]  /*4560*/  FSEL R13, R33, -INF , P1 ;  /* 0xff800000210d7808 */ /* 0x008fca0000800000 */
[----:B------:R-:W0:Y:S01]  /*4570*/  MUFU.TANH R44, R44 ;  /* 0x0000002c002c7308 */ /* 0x000e220000002400 */
[----:B------:R-:W-:Y:S02]  /*4580*/  ISETP.GT.AND P1, PT, R3, 0x19, PT ;  /* 0x000000190300780c */ /* 0x000fe40003f24270 */
[----:B-1----:R-:W-:Y:S02]  /*4590*/  FSEL R14, R36, -INF , P2 ;  /* 0xff800000240e7808 */ /* 0x002fe40001000000 */
[----:B------:R-:W-:Y:S02]  /*45a0*/  FMNMX.FTZ R21, R13, R6, !PT ;  /* 0x000000060d157209 */ /* 0x000fe40007810000 */
[----:B------:R-:W-:Y:S01]  /*45b0*/  ISETP.GT.AND P2, PT, R3, 0x20, PT ;  /* 0x000000200300780c */ /* 0x000fe20003f44270 */
[----:B------:R-:W1:Y:S01]  /*45c0*/  MUFU.TANH R45, R45 ;  /* 0x0000002d002d7308 */ /* 0x000e620000002400 */
[----:B----4-:R-:W-:Y:S02]  /*45d0*/  FSEL R15, R37, -INF , P1 ;  /* 0xff800000250f7808 */ /* 0x010fe40000800000 */
[----:B------:R-:W-:-:S02]  /*45e0*/  FMNMX.FTZ R6, R14, R21, !PT ;  /* 0x000000150e067209 */ /* 0x000fc40007810000 */
[----:B------:R-:W-:Y:S02]  /*45f0*/  ISETP.GT.AND P1, PT, R3, 0x21, PT ;  /* 0x000000210300780c */ /* 0x000fe40003f24270 */
[----:B--2---:R-:W-:Y:S01]  /*4600*/  FSEL R20, R20, -INF , P2 ;  /* 0xff80000014147808 */ /* 0x004fe20001000000 */
[----:B------:R-:W2:Y:S01]  /*4610*/  MUFU.TANH R26, R48 ;  /* 0x00000030001a7308 */ /* 0x000ea20000002400 */
[----:B------:R-:W-:Y:S01]  /*4620*/  FMNMX.FTZ R25, R15, R6, !PT ;  /* 0x000000060f197209 */ /* 0x000fe20007810000 */
[----:B------:R-:W-:Y:S01]  /*4630*/  BAR.SYNC.DEFER_BLOCKING 0xf, 0x100 ;  /* 0x03c4000000007b1d */ /* 0x000fe20000010000 */
[----:B------:R-:W-:Y:S02]  /*4640*/  ISETP.GT.AND P2, PT, R3, 0x28, PT ;  /* 0x000000280300780c */ /* 0x000fe40003f44270 */
[----:B-----5:R-:W-:Y:S02]  /*4650*/  FSEL R21, R41, -INF , P1 ;  /* 0xff80000029157808 */ /* 0x020fe40000800000 */
[----:B------:R-:W-:Y:S01]  /*4660*/  FMNMX.FTZ R6, R20, R25, !PT ;  /* 0x0000001914067209 */ /* 0x000fe20007810000 */
[----:B------:R-:W3:Y:S01]  /*4670*/  MUFU.TANH R49, R49 ;  /* 0x0000003100317308 */ /* 0x000ee20000002400 */
[C---:B------:R-:W-:Y:S01]  /*4680*/  FMUL.FTZ R25, R5.reuse, UR10 ;  /* 0x0000000a05197c20 */ /* 0x040fe20008410000 */
[----:B------:R-:W-:-:S02]  /*4690*/  FSETP.NEU.FTZ.AND P4, PT, R5, -INF , PT ;  /* 0xff8000000500780b */ /* 0x000fc40003f9d000 */
[----:B0-----:R-:W-:Y:S02]  /*46a0*/  FSEL R24, R44, -INF , P2 ;  /* 0xff8000002c187808 */ /* 0x001fe40001000000 */
[----:B------:R-:W-:Y:S02]  /*46b0*/  FMNMX.FTZ R29, R21, R6, !PT ;  /* 0x00000006151d7209 */ /* 0x000fe40007810000 */
[----:B------:R-:W0:Y:S01]  /*46c0*/  MUFU.TANH R52, R52 ;  /* 0x0000003400347308 */ /* 0x000e220000002400 */
[----:B------:R-:W-:Y:S02]  /*46d0*/  FSEL R32, R25, RZ, P4 ;  /* 0x000000ff19207208 */ /* 0x000fe40002000000 */
[----:B------:R-:W-:Y:S02]  /*46e0*/  ISETP.GT.AND P1, PT, R3, 0x30, PT ;  /* 0x000000300300780c */ /* 0x000fe40003f24270 */
[----:B-1----:R-:W-:Y:S01]  /*46f0*/  FSEL R25, R45, -INF , P3 ;  /* 0xff8000002d197808 */ /* 0x002fe20001800000 */
[--C-:B------:R-:W-:Y:S01]  /*4700*/  FFMA.FTZ R33, R27, UR10, -R32.reuse ;  /* 0x0000000a1b217c23 */ /* 0x100fe20008010820 */
[----:B------:R-:W-:Y:S01]  /*4710*/  FMNMX.FTZ R6, R24, R29, !PT ;  /* 0x0000001d18067209 */ /* 0x000fe20007810000 */
[----:B------:R-:W1:Y:S01]  /*4720*/  MUFU.TANH R53, R53 ;  /* 0x0000003500357308 */ /* 0x000e620000002400 */
[----:B------:R-:W-:Y:S01]  /*4730*/  ISETP.GT.AND P2, PT, R3, 0x31, PT ;  /* 0x000000310300780c */ /* 0x000fe20003f44270 */
[--C-:B------:R-:W-:Y:S01]  /*4740*/  FFMA.FTZ R36, R28, UR10, -R32.reuse ;  /* 0x0000000a1c247c23 */ /* 0x100fe20008010820 */
[----:B--2---:R-:W-:Y:S01]  /*4750*/  FSEL R26, R26, -INF , P1 ;  /* 0xff8000001a1a7808 */ /* 0x004fe20000800000 */
[--C-:B------:R-:W-:Y:S01]  /*4760*/  FFMA.FTZ R30, R30, UR10, -R32.reuse ;  /* 0x0000000a1e1e7c23 */ /* 0x100fe20008010820 */
[----:B------:R-:W-:Y:S01]  /*4770*/  FMNMX.FTZ R29, R25, R6, !PT ;  /* 0x00000006191d7209 */ /* 0x000fe20007810000 */
[--C-:B------:R-:W-:Y:S01]  /*4780*/  FFMA.FTZ R31, R31, UR10, -R32.reuse ;  /* 0x0000000a1f1f7c23 */ /* 0x100fe20008010820 */
[----:B------:R-:W-:Y:S01]  /*4790*/  ISETP.GT.AND P1, PT, R3, 0x38, PT ;  /* 0x000000380300780c */ /* 0x000fe20003f24270 */
[----:B------:R-:W-:Y:S01]  /*47a0*/  MUFU.EX2 R155, R30 ;  /* 0x0000001e009b7308 */ /* 0x000fe20000000800 */
[----:B---3--:R-:W-:Y:S01]  /*47b0*/  FSEL R27, R49, -INF , P2 ;  /* 0xff800000311b7808 */ /* 0x008fe20001000000 */
[--C-:B------:R-:W-:Y:S01]  /*47c0*/  FFMA.FTZ R34, R34, UR10, -R32.reuse ;  /* 0x0000000a22227c23 */ /* 0x100fe20008010820 */
[----:B------:R-:W-:Y:S01]  /*47d0*/  FMNMX.FTZ R6, R26, R29, !PT ;  /* 0x0000001d1a067209 */ /* 0x000fe20007810000 */
[--C-:B------:R-:W-:Y:S01]  /*47e0*/  FFMA.FTZ R35, R35, UR10, -R32.reuse ;  /* 0x0000000a23237c23 */ /* 0x100fe20008010820 */
[----:B------:R-:W-:Y:S01]  /*47f0*/  ISETP.GT.AND P2, PT, R3, 0x39, PT ;  /* 0x000000390300780c */ /* 0x000fe20003f44270 */
[--C-:B------:R-:W-:Y:S01]  /*4800*/  FFMA.FTZ R38, R38, UR10, -R32.reuse ;  /* 0x0000000a26267c23 */ /* 0x100fe20008010820 */
[----:B0-----:R-:W-:Y:S01]  /*4810*/  FSEL R3, R52, -INF , P1 ;  /* 0xff80000034037808 */ /* 0x001fe20000800000 */
[----:B------:R-:W-:Y:S01]  /*4820*/  MUFU.EX2 R33, R33 ;  /* 0x0000002100217308 */ /* 0x000fe20000000800 */
[----:B------:R-:W-:Y:S01]  /*4830*/  FMNMX.FTZ R6, R27, R6, !PT ;  /* 0x000000061b067209 */ /* 0x000fe20007810000 */
[--C-:B------:R-:W-:Y:S01]  /*4840*/  FFMA.FTZ R39, R39, UR10, -R32.reuse ;  /* 0x0000000a27277c23 */ /* 0x100fe20008010820 */
[----:B-1----:R-:W-:Y:S01]  /*4850*/  FSEL R28, R53, -INF , P2 ;  /* 0xff800000351c7808 */ /* 0x002fe20001000000 */
[--C-:B------:R-:W-:Y:S01]  /*4860*/  FFMA.FTZ R42, R42, UR10, -R32.reuse ;  /* 0x0000000a2a2a7c23 */ /* 0x100fe20008010820 */
[----:B------:R-:W-:Y:S01]  /*4870*/  FMNMX.FTZ R29, R3, R6, !PT ;  /* 0x00000006031d7209 */ /* 0x000fe20007810000 */
[--C-:B------:R-:W-:Y:S01]  /*4880*/  FFMA.FTZ R43, R43, UR10, -R32.reuse ;  /* 0x0000000a2b2b7c23 */ /* 0x100fe20008010820 */
[--C-:B------:R-:W-:Y:S01]  /*4890*/  FFMA.FTZ R46, R46, UR10, -R32.reuse ;  /* 0x0000000a2e2e7c23 */ /* 0x100fe20008010820 */
[----:B------:R-:W0:Y:S01]  /*48a0*/  MUFU.EX2 R36, R36 ;  /* 0x0000002400247308 */ /* 0x000e220000000800 */
[----:B------:R-:W-:Y:S01]  /*48b0*/  FMNMX.FTZ R29, R28, R29, !PT ;  /* 0x0000001d1c1d7209 */ /* 0x000fe20007810000 */
[--C-:B------:R-:W-:Y:S01]  /*48c0*/  FFMA.FTZ R47, R47, UR10, -R32.reuse ;  /* 0x0000000a2f2f7c23 */ /* 0x100fe20008010820 */
[--C-:B------:R-:W-:Y:S01]  /*48d0*/  FFMA.FTZ R50, R50, UR10, -R32.reuse ;  /* 0x0000000a32327c23 */ /* 0x100fe20008010820 */
[--C-:B------:R-:W-:Y:S01]  /*48e0*/  FFMA.FTZ R51, R51, UR10, -R32.reuse ;  /* 0x0000000a33337c23 */ /* 0x100fe20008010820 */
[--C-:B------:R-:W-:Y:S01]  /*48f0*/  FFMA.FTZ R54, R54, UR10, -R32.reuse ;  /* 0x0000000a36367c23 */ /* 0x100fe20008010820 */
[----:B------:R-:W1:Y:S01]  /*4900*/  SHFL.BFLY PT, R6, R29, 0x2, 0x1f ;  /* 0x0c401f001d067f89 */ /* 0x000e6200000e0000 */
[----:B------:R-:W-:Y:S01]  /*4910*/  FFMA.FTZ R32, R55, UR10, -R32 ;  /* 0x0000000a37207c23 */ /* 0x000fe20008010820 */
[----:B------:R-:W-:Y:S08]  /*4920*/  MUFU.EX2 R40, R31 ;  /* 0x0000001f00287308 */ /* 0x000ff00000000800 */
[----:B------:R-:W-:Y:S01]  /*4930*/  MUFU.EX2 R34, R34 ;  /* 0x0000002200227308 */ /* 0x000fe20000000800 */
[----:B0-----:R-:W-:-:S07]  /*4940*/  F2FP.BF16.F32.PACK_AB R153, R36, R33 ;  /* 0x000000212499723e */ /* 0x001fce00000010ff */
[----:B------:R-:W0:Y:S01]  /*4950*/  MUFU.EX2 R35, R35 ;  /* 0x0000002300237308 */ /* 0x000e220000000800 */
[----:B-1----:R-:W-:-:S07]  /*4960*/  FMNMX.FTZ R30, R29, R6, !PT ;  /* 0x000000061d1e7209 */ /* 0x002fce0007810000 */
[----:B------:R-:W-:Y:S01]  /*4970*/  MUFU.EX2 R38, R38 ;  /* 0x0000002600267308 */ /* 0x000fe20000000800 */
[----:B------:R-:W1:Y:S07]  /*4980*/  SHFL.BFLY PT, R29, R30, 0x1, 0x1f ;  /* 0x0c201f001e1d7f89 */ /* 0x000e6e00000e0000 */
[----:B------:R-:W2:Y:S01]  /*4990*/  MUFU.EX2 R39, R39 ;  /* 0x0000002700277308 */ /* 0x000ea20000000800 */
[----:B0-----:R-:W-:-:S07]  /*49a0*/  F2FP.BF16.F32.PACK_AB R157, R35, R34 ;  /* 0x00000022239d723e */ /* 0x001fce00000010ff */
[----:B------:R-:W-:Y:S08]  /*49b0*/  MUFU.EX2 R42, R42 ;  /* 0x0000002a002a7308 */ /* 0x000ff00000000800 */
[----:B------:R0:W-:Y:S01]  /*49c0*/  MUFU.EX2 R31, R32 ;  /* 0x00000020001f7308 */ /* 0x0001e20000000800 */
[----:B--2---:R-:W-:Y:S02]  /*49d0*/  F2FP.BF16.F32.PACK_AB R159, R39, R38 ;  /* 0x00000026279f723e */ /* 0x004fe400000010ff */
[----:B-1----:R-:W-:Y:S01]  /*49e0*/  FMNMX.FTZ R6, R30, R29, !PT ;  /* 0x0000001d1e067209 */ /* 0x002fe20007810000 */
[----:B------:R-:W-:-:S03]  /*49f0*/  FADD.FTZ R30, R33, R36 ;  /* 0x00000024211e7221 */ /* 0x000fc60000010000 */
[C---:B------:R-:W-:Y:S01]  /*4a00*/  FSETP.NEU.FTZ.AND P1, PT, R6.reuse, -INF , PT ;  /* 0xff8000000600780b */ /* 0x040fe20003f3d000 */
[----:B------:R-:W-:Y:S01]  /*4a10*/  FMUL.FTZ R29, R6, UR10 ;  /* 0x0000000a061d7c20 */ /* 0x000fe20008410000 */
[----:B------:R-:W-:Y:S01]  /*4a20*/  FADD.FTZ R41, R155, R30 ;  /* 0x0000001e9b297221 */ /* 0x000fe20000010000 */
[----:B------:R-:W1:Y:S01]  /*4a30*/  MUFU.EX2 R43, R43 ;  /* 0x0000002b002b7308 */ /* 0x000e620000000800 */
[C---:B------:R-:W-:Y:S02]  /*4a40*/  F2FP.BF16.F32.PACK_AB R155, R40.reuse, R155 ;  /* 0x0000009b289b723e */ /* 0x040fe400000010ff */
[----:B------:R-:W-:Y:S01]  /*4a50*/  FSEL R29, R29, RZ, P1 ;  /* 0x000000ff1d1d7208 */ /* 0x000fe20000800000 */
[----:B------:R-:W-:-:S04]  /*4a60*/  FADD.FTZ R41, R40, R41 ;  /* 0x0000002928297221 */ /* 0x000fc80000010000 */
        /* <DEDUP_REMOVED lines=14> */
[----:B------:R-:W2:Y:S01]  /*4b50*/  MUFU.EX2 R9, R9 ;  /* 0x0000000900097308 */ /* 0x000ea20000000800 */
[--C-:B------:R-:W-:Y:S01]  /*4b60*/  FFMA.FTZ R27, R27, UR10, -R29.reuse ;  /* 0x0000000a1b1b7c23 */ /* 0x100fe2000801081d */
[--C-:B------:R-:W-:Y:S01]  /*4b70*/  FFMA.FTZ R3, R3, UR10, -R29.reuse ;  /* 0x0000000a03037c23 */ /* 0x100fe2000801081d */
[----:B------:R-:W-:Y:S01]  /*4b80*/  FFMA.FTZ R28, R28, UR10, -R29 ;  /* 0x0000000a1c1c7c23 */ /* 0x000fe2000801081d */
[----:B0-----:R-:W-:Y:S01]  /*4b90*/  FADD.FTZ R32, R34, R41 ;  /* 0x0000002922207221 */ /* 0x001fe20000010000 */
[----:B-1----:R-:W-:-:S03]  /*4ba0*/  F2FP.BF16.F32.PACK_AB R161, R43, R42 ;  /* 0x0000002a2ba1723e */ /* 0x002fc600000010ff */
[----:B------:R-:W0:Y:S08]  /*4bb0*/  MUFU.EX2 R10, R10 ;  /* 0x0000000a000a7308 */ /* 0x000e300000000800 */
[----:B------:R-:W1:Y:S01]  /*4bc0*/  MUFU.EX2 R11, R11 ;  /* 0x0000000b000b7308 */ /* 0x000e620000000800 */
[----:B--2---:R-:W-:Y:S01]  /*4bd0*/  FADD.FTZ R37, R4, R9 ;  /* 0x0000000904257221 */ /* 0x004fe20000010000 */
[----:B------:R-:W-:-:S06]  /*4be0*/  F2FP.BF16.F32.PACK_AB R152, R9, R4 ;  /* 0x000000040998723e */ /* 0x000fcc00000010ff */
[----:B------:R-:W2:Y:S01]  /*4bf0*/  MUFU.EX2 R12, R12 ;  /* 0x0000000c000c7308 */ /* 0x000ea20000000800 */
[----:B0-----:R-:W-:Y:S01]  /*4c00*/  FADD.FTZ R30, R10, R37 ;  /* 0x000000250a1e7221 */ /* 0x001fe20000010000 */
[----:B------:R-:W-:-:S04]  /*4c10*/  FADD.FTZ R37, R35, R32 ;  /* 0x0000002023257221 */ /* 0x000fc80000010000 */
[----:B------:R-:W-:Y:S02]  /*4c20*/  FADD.FTZ R32, R38, R37 ;  /* 0x0000002526207221 */ /* 0x000fe40000010000 */
[----:B------:R-:W0:Y:S01]  /*4c30*/  MUFU.EX2 R13, R13 ;  /* 0x0000000d000d7308 */ /* 0x000e220000000800 */
[----:B-1----:R-:W-:Y:S01]  /*4c40*/  FADD.FTZ R29, R11, R30 ;  /* 0x0000001e0b1d7221 */ /* 0x002fe20000010000 */
[----:B------:R-:W-:Y:S01]  /*4c50*/  FADD.FTZ R33, R39, R32 ;  /* 0x0000002027217221 */ /* 0x000fe20000010000 */
[----:B------:R-:W-:-:S03]  /*4c60*/  F2FP.BF16.F32.PACK_AB R154, R11, R10 ;  /* 0x0000000a0b9a723e */ /* 0x000fc600000010ff */
[----:B------:R-:W-:Y:S02]  /*4c70*/  FADD.FTZ R32, R42, R33 ;  /* 0x000000212a207221 */ /* 0x000fe40000010000 */
[----:B------:R-:W1:Y:S01]  /*4c80*/  MUFU.EX2 R14, R14 ;  /* 0x0000000e000e7308 */ /* 0x000e620000000800 */
[----:B--2---:R-:W-:Y:S01]  /*4c90*/  FADD.FTZ R30, R12, R29 ;  /* 0x0000001d0c1e7221 */ /* 0x004fe20000010000 */
[----:B------:R-:W-:Y:S01]  /*4ca0*/  FADD.FTZ R33, R43, R32 ;  /* 0x000000202b217221 */ /* 0x000fe20000010000 */
[----:B------:R2:W-:Y:S05]  /*4cb0*/  STSM.16.M88.4 [R19+0x26800], R152 ;  /* 0x0268009813007844 */ /* 0x0005ea0000000200 */
[----:B------:R-:W3:Y:S01]  /*4cc0*/  MUFU.EX2 R15, R15 ;  /* 0x0000000f000f7308 */ /* 0x000ee20000000800 */
[C---:B0-----:R-:W-:Y:S01]  /*4cd0*/  FADD.FTZ R29, R13.reuse, R30 ;  /* 0x0000001e0d1d7221 */ /* 0x041fe20000010000 */
[----:B------:R-:W-:-:S06]  /*4ce0*/  F2FP.BF16.F32.PACK_AB R156, R13, R12 ;  /* 0x0000000c0d9c723e */ /* 0x000fcc00000010ff */
[----:B------:R-:W0:Y:S01]  /*4cf0*/  MUFU.EX2 R20, R20 ;  /* 0x0000001400147308 */ /* 0x000e220000000800 */
[----:B-1----:R-:W-:-:S07]  /*4d00*/  FADD.FTZ R30, R14, R29 ;  /* 0x0000001d0e1e7221 */ /* 0x002fce0000010000 */
[----:B------:R-:W1:Y:S01]  /*4d10*/  MUFU.EX2 R21, R21 ;  /* 0x0000001500157308 */ /* 0x000e620000000800 */
[C---:B---3--:R-:W-:Y:S01]  /*4d20*/  FADD.FTZ R29, R15.reuse, R30 ;  /* 0x0000001e0f1d7221 */ /* 0x048fe20000010000 */
[----:B------:R-:W-:-:S05]  /*4d30*/  F2FP.BF16.F32.PACK_AB R158, R15, R14 ;  /* 0x0000000e0f9e723e */ /* 0x000fca00000010ff */
[----:B------:R2:W-:Y:S01]  /*4d40*/  STSM.16.M88.4 [R184], R156 ;  /* 0x0000009cb8007844 */ /* 0x0005e20000000200 */
        /* <DEDUP_REMOVED lines=8> */
[----:B0-----:R-:W-:-:S07]  /*4dd0*/  FADD.FTZ R4, R24, R9 ;  /* 0x0000000918047221 */ /* 0x001fce0000010000 */
[----:B------:R-:W-:Y:S01]  /*4de0*/  MUFU.EX2 R50, R50 ;  /* 0x0000003200327308 */ /* 0x000fe20000000800 */
[C---:B-1----:R-:W-:Y:S01]  /*4df0*/  F2FP.BF16.F32.PACK_AB R163, R47.reuse, R46 ;  /* 0x0000002e2fa3723e */ /* 0x042fe200000010ff */
[----:B------:R-:W-:-:S06]  /*4e00*/  FADD.FTZ R47, R47, R10 ;  /* 0x0000000a2f2f7221 */ /* 0x000fcc0000010000 */
[----:B------:R-:W0:Y:S01]  /*4e10*/  MUFU.EX2 R51, R51 ;  /* 0x0000003300337308 */ /* 0x000e220000000800 */
[C---:B---3--:R-:W-:Y:S01]  /*4e20*/  F2FP.BF16.F32.PACK_AB R162, R25.reuse, R24 ;  /* 0x0000001819a2723e */ /* 0x048fe200000010ff */
[----:B------:R-:W-:-:S04]  /*4e30*/  FADD.FTZ R25, R25, R4 ;  /* 0x0000000419197221 */ /* 0x000fc80000010000 */
[----:B------:R2:W-:Y:S02]  /*4e40*/  STSM.16.M88.4 [R22], R160 ;  /* 0x000000a016007844 */ /* 0x0005e40000000200 */
[----:B------:R-:W-:Y:S08]  /*4e50*/  MUFU.EX2 R26, R26 ;  /* 0x0000001a001a7308 */ /* 0x000ff00000000800 */
[----:B------:R-:W1:Y:S01]  /*4e60*/  MUFU.EX2 R27, R27 ;  /* 0x0000001b001b7308 */ /* 0x000e620000000800 */
[----:B0-----:R-:W-:Y:S01]  /*4e70*/  F2FP.BF16.F32.PACK_AB R165, R51, R50 ;  /* 0x0000003233a5723e */ /* 0x001fe200000010ff */
[----:B------:R-:W-:-:S04]  /*4e80*/  FADD.FTZ R50, R50, R47 ;  /* 0x0000002f32327221 */ /* 0x000fc80000010000 */
[----:B------:R-:W-:Y:S02]  /*4e90*/  FADD.FTZ R51, R51, R50 ;  /* 0x0000003233337221 */ /* 0x000fe40000010000 */
[----:B------:R-:W0:Y:S08]  /*4ea0*/  MUFU.EX2 R54, R54 ;  /* 0x0000003600367308 */ /* 0x000e300000000800 */
[----:B------:R-:W-:Y:S01]  /*4eb0*/  MUFU.EX2 R3, R3 ;  /* 0x0000000300037308 */ /* 0x000fe20000000800 */
[----:B-1----:R-:W-:Y:S01]  /*4ec0*/  F2FP.BF16.F32.PACK_AB R164, R27, R26 ;  /* 0x0000001a1ba4723e */ /* 0x002fe200000010ff */
[----:B------:R-:W-:-:S04]  /*4ed0*/  FADD.FTZ R26, R26, R25 ;  /* 0x000000191a1a7221 */ /* 0x000fc80000010000 */
[----:B------:R-:W-:Y:S02]  /*4ee0*/  FADD.FTZ R26, R27, R26 ;  /* 0x0000001a1b1a7221 */ /* 0x000fe40000010000 */
[----:B------:R-:W1:Y:S01]  /*4ef0*/  MUFU.EX2 R28, R28 ;  /* 0x0000001c001c7308 */ /* 0x000e620000000800 */
[----:B0-----:R-:W-:Y:S01]  /*4f00*/  F2FP.BF16.F32.PACK_AB R167, R31, R54 ;  /* 0x000000361fa7723e */ /* 0x001fe200000010ff */
[----:B------:R-:W-:-:S04]  /*4f10*/  FADD.FTZ R4, R54, R51 ;  /* 0x0000003336047221 */ /* 0x000fc80000010000 */
[----:B------:R-:W-:Y:S01]  /*4f20*/  FADD.FTZ R4, R31, R4 ;  /* 0x000000041f047221 */ /* 0x000fe20000010000 */
[----:B-1----:R-:W-:Y:S01]  /*4f30*/  F2FP.BF16.F32.PACK_AB R166, R28, R3 ;  /* 0x000000031ca6723e */ /* 0x002fe200000010ff */
[----:B------:R-:W-:-:S04]  /*4f40*/  FADD.FTZ R3, R3, R26 ;  /* 0x0000001a03037221 */ /* 0x000fc80000010000 */
[----:B------:R2:W-:Y:S01]  /*4f50*/  STSM.16.M88.4 [R23], R164 ;  /* 0x000000a417007844 */ /* 0x0005e20000000200 */
[----:B------:R-:W-:Y:S01]  /*4f60*/  FADD.FTZ R3, R28, R3 ;  /* 0x000000031c037221 */ /* 0x000fe20000010000 */
[----:B------:R-:W-:Y:S06]  /*4f70*/  @!P0 BRA `(.L_x_7267) ;  /* 0x0000000000048947 */ /* 0x000fec0003800000 */
[----:B------:R-:W-:Y:S01]  /*4f80*/  BPT.TRAP 0x1 ;  /* 0x000000040000795c */ /* 0x000fe20000300000 */
.L_x_7267:
[----:B------:R0:W1:Y:S01]  /*4f90*/  SYNCS.PHASECHK.TRANS64.TRYWAIT P1, [R7+URZ+0x28c50], R8 ;  /* 0x028c5008070075a7 */ /* 0x000062000802017f */
[----:B------:R-:W-:Y:S05]  /*4fa0*/  @!P0 BRA `(.L_x_7268) ;  /* 0x0000000000048947 */ /* 0x000fea0003800000 */
[----:B------:R-:W-:Y:S01]  /*4fb0*/  BPT.TRAP 0x1 ;  /* 0x000000040000795c */ /* 0x000fe20000300000 */
.L_x_7268:
[----:B-1----:R-:W-:Y:S05]  /*4fc0*/  @P1 BRA `(.L_x_7269) ;  /* 0x0000000000081947 */ /* 0x002fea0003800000 */
[----:B------:R-:W1:Y:S02]  /*4fd0*/  SYNCS.PHASECHK.TRANS64.TRYWAIT P1, [R7+URZ+0x28c50], R8 ;  /* 0x028c5008070075a7 */ /* 0x000e64000802017f */
[----:B-1----:R-:W-:Y:S05]  /*4fe0*/  @!P1 BRA `(.L_x_7270) ;  /* 0x000000b800709947 */ /* 0x002fea0003800000 */
.L_x_7269:
        /* <DEDUP_REMOVED lines=34> */
.L_x_7271:
[----:B------:R-:W-:Y:S01]  /*5210*/  UISETP.NE.AND UP0, UPT, UR49, URZ, UPT ;  /* 0x0000003f3100728c */ /* 0x000fe2000bf05270 */
[----:B------:R-:W-:Y:S01]  /*5220*/  R2UR UR18, R7 ;  /* 0x00000000071272ca */ /* 0x000fe200000e0000 */
[----:B------:R-:W-:Y:S01]  /*5230*/  UMOV UR11, UR44 ;  /* 0x0000002c000b7c82 */ /* 0x000fe20008000000 */
[----:B------:R-:W-:Y:S02]  /*5240*/  UIMAD UR14, UR48, UR14, -UR15 ;  /* 0x0000000e300e72a4 */ /* 0x000fe4000f8e0a0f */
[----:B------:R-:W-:-:S06]  /*5250*/  UIADD3 UR21, UR52, -0x2, URZ ;  /* 0xfffffffe34157890 */ /* 0x000fcc000fffe03f */
[----:B------:R-:W-:Y:S01]  /*5260*/  @UP0 ULDC UR6, c[0x0][0x44c] ;  /* 0x0001130000060ab9 */ /* 0x000fe20000000800 */
[----:B------:R-:W-:Y:S01]  /*5270*/  @UP0 ULDC UR19, c[0x0][0x450] ;  /* 0x0001140000130ab9 */ /* 0x000fe20000000800 */
[----:B------:R-:W-:Y:S02]  /*5280*/  UIMAD.WIDE.U32 UR6, UR44, UR6, URZ ;  /* 0x000000062c0672a5 */ /* 0x000fe4000f8e003f */
[----:B------:R-:W-:Y:S02]  /*5290*/  UIADD3 UR6, UR18, 0x28c60, URZ ;  /* 0x00028c6012067890 */ /* 0x000fe4000fffe03f */
[----:B------:R-:W-:Y:S02]  /*52a0*/  @UP0 USHF.R.U32.HI UR11, URZ, UR19, UR7 ;  /* 0x000000133f0b0299 */ /* 0x000fe40008011607 */
[----:B------:R-:W-:Y:S02]  /*52b0*/  UPRMT UR6, UR40, 0x654, UR6 ;  /* 0x0000065428067896 */ /* 0x000fe40008000006 */
[----:B------:R-:W-:-:S04]  /*52c0*/  UIADD3 UR14, UR14, UR11, URZ ;  /* 0x0000000b0e0e7290 */ /* 0x000fc8000fffe03f */
[----:B------:R-:W-:-:S03]  /*52d0*/  USHF.R.S32.HI UR7, URZ, 0x1f, UR14 ;  /* 0x0000001f3f077899 */ /* 0x000fc6000801140e */
[----:B------:R-:W-:Y:S01]  /*52e0*/  SYNCS.ARRIVE.TRANS64.RED.A1T0 RZ, [UR6], RZ ;  /* 0x000000ffffff79a7 */ /* 0x000fe20008100406 */
[----:B------:R-:W-:-:S04]  /*52f0*/  ULEA.HI UR7, UR7, UR14, URZ, 0x6 ;  /* 0x0000000e07077291 */ /* 0x000fc8000f8f303f */
[----:B------:R-:W-:-:S04]  /*5300*/  USHF.R.S32.HI UR7, URZ, 0x6, UR7 ;  /* 0x000000063f077899 */ /* 0x000fc80008011407 */
[----:B------:R-:W-:-:S04]  /*5310*/  UISETP.LT.AND UP0, UPT, URZ, UR7, UPT ;  /* 0x000000073f00728c */ /* 0x000fc8000bf01270 */
[----:B------:R-:W-:-:S04]  /*5320*/  USEL UR20, URZ, UR7, !UP0 ;  /* 0x000000073f147287 */ /* 0x000fc8000c000000 */
[----:B------:R-:W-:-:S06]  /*5330*/  UISETP.GE.AND UP0, UPT, UR21, UR20, UPT ;  /* 0x000000141500728c */ /* 0x000fcc000bf06270 */
[----:B------:R-:W-:-:S13]  /*5340*/  PLOP3.LUT P1, PT, PT, PT, UP0, 0x80, 0x0 ;  /* 0x000000000000781c */ /* 0x000fda0003f2f008 */
[----:B------:R-:W-:Y:S05]  /*5350*/  @!P1 BRA `(.L_x_7272) ;  /* 0x0000002000a49947 */ /* 0x000fea0003800000 */
[----:B01----:R-:W-:Y:S01]  /*5360*/  MOV R8, R5 ;  /* 0x0000000500087202 */ /* 0x003fe20000000f00 */
[----:B------:R-:W-:Y:S01]  /*5370*/  IMAD.MOV.U32 R9, RZ, RZ, R6 ;  /* 0x000000ffff097224 */ /* 0x000fe200078e0006 */
[----:B------:R-:W-:Y:S01]  /*5380*/  UMOV UR24, UR38 ;  /* 0x0000002600187c82 */ /* 0x000fe20008000000 */
[----:B------:R-:W-:Y:S01]  /*5390*/  ULDC UR25, c[0x0][0x288] ;  /* 0x0000a20000197ab9 */ /* 0x000fe20000000800 */
[----:B------:R-:W-:Y:S01]  /*53a0*/  ULDC UR26, c[0x0][0x9d8] ;  /* 0x00027600001a7ab9 */ /* 0x000fe20000000800 */
[----:B------:R-:W-:-:S05]  /*53b0*/  ULDC UR22, c[0x0][0x988] ;  /* 0x0002620000167ab9 */ /* 0x000fca0000000800 */
.L_x_7283:
[----:B------:R-:W-:-:S04]  /*53c0*/  UIADD3 UR38, UR24, 0x1, URZ ;  /* 0x0000000118267890 */ /* 0x000fc8000fffe03f */
[----:B------:R-:W-:-:S04]  /*53d0*/  UISETP.NE.AND UP0, UPT, UR38, 0x2, UPT ;  /* 0x000000022600788c */ /* 0x000fc8000bf05270 */
[----:B------:R-:W-:Y:S02]  /*53e0*/  USEL UR6, URZ, 0x1, UP0 ;  /* 0x000000013f067887 */ /* 0x000fe40008000000 */
[----:B------:R-:W-:Y:S02]  /*53f0*/  USEL UR38, UR38, URZ, UP0 ;  /* 0x0000003f26267287 */ /* 0x000fe40008000000 */
[----:B------:R-:W-:Y:S01]  /*5400*/  ULOP3.LUT UR37, UR37, UR6, URZ, 0x3c, !UPT ;  /* 0x0000000625257292 */ /* 0x000fe2000f8e3c3f */
[----:B0--3--:R-:W-:Y:S11]  /*5410*/  @!P0 BRA `(.L_x_7273) ;  /* 0x0000000000048947 */ /* 0x009ff60003800000 */
[----:B------:R-:W-:Y:S01]  /*5420*/  BPT.TRAP 0x1 ;  /* 0x000000040000795c */ /* 0x000fe20000300000 */
.L_x_7273:
[----:B------:R-:W-:Y:S01]  /*5430*/  ULEA UR23, UR38, UR42, 0x3 ;  /* 0x0000002a26177291 */ /* 0x000fe2000f8e183f */
[----:B------:R-:W-:-:S05]  /*5440*/  IMAD.U32 R7, RZ, RZ, UR37 ;  /* 0x00000025ff077e24 */ /* 0x000fca000f8e00ff */
[----:B------:R-:W-:-:S04]  /*5450*/  SHF.L.U32 R7, R7, 0x1f, RZ ;  /* 0x0000001f07077819 */ /* 0x000fc800000006ff */
[----:B------:R0:W1:Y:S01]  /*5460*/  SYNCS.PHASECHK.TRANS64.TRYWAIT P1, [UR23+0x28c30], R7 ;  /* 0x028c3007ff0075a7 */ /* 0x0000620008020157 */
[----:B------:R-:W-:Y:S05]  /*5470*/  @!P0 BRA `(.L_x_7274) ;  /* 0x0000000000048947 */ /* 0x000fea0003800000 */
[----:B------:R-:W-:Y:S01]  /*5480*/  BPT.TRAP 0x1 ;  /* 0x000000040000795c */ /* 0x000fe20000300000 */
.L_x_7274:
[----:B-1----:R-:W-:Y:S05]  /*5490*/  @P1 BRA `(.L_x_7275) ;  /* 0x0000000000081947 */ /* 0x002fea0003800000 */
[----:B------:R-:W1:Y:S02]  /*54a0*/  SYNCS.PHASECHK.TRANS64.TRYWAIT P1, [UR23+0x28c30], R7 ;  /* 0x028c3007ff0075a7 */ /* 0x000e640008020157 */
[----:B-1----:R-:W-:Y:S05]  /*54b0*/  @!P1 BRA `(.L_x_7276) ;  /* 0x000000b400509947 */ /* 0x002fea0003800000 */
.L_x_7275:
[----:B------:R-:W-:Y:S01]  /*54c0*/  R2UR UR18, R0 ;  /* 0x00000000001272ca */ /* 0x000fe200000e0000 */
[----:B--2---:R-:W-:Y:S01]  /*54d0*/  WARPGROUP.ARRIVE ;  /* 0x00000000000079c5 */ /* 0x004fe20000000000 */
        /* <DEDUP_REMOVED lines=21> */
.L_x_7277:
[----:B------:R-:W-:Y:S01]  /*5630*/  UISETP.NE.AND UP0, UPT, UR49, URZ, UPT ;  /* 0x0000003f3100728c */ /* 0x000fe2000bf05270 */
[----:B------:R-:W-:Y:S02]  /*5640*/  VIADD R10, R185, UR44 ;  /* 0x0000002cb90a7c36 */ /* 0x000fe40008000000 */
[----:B-1----:R-:W-:Y:S01]  /*5650*/  FMUL.FTZ R6, R162, UR26 ;  /* 0x0000001aa2067c20 */ /* 0x002fe20008410000 */
[----:B------:R-:W1:Y:S01]  /*5660*/  LDC R15, c[0x0][0x2f0] ;  /* 0x0000bc00ff0f7b82 */ /* 0x000e620000000800 */
[----:B------:R-:W-:Y:S01]  /*5670*/  FMUL.FTZ R154, R154, UR26 ;  /* 0x0000001a9a9a7c20 */ /* 0x000fe20008410000 */
[----:B------:R-:W-:Y:S01]  /*5680*/  IMAD.MOV.U32 R162, RZ, RZ, R10 ;  /* 0x000000ffffa27224 */ /* 0x000fe200078e000a */
[----:B------:R-:W-:Y:S01]  /*5690*/  PLOP3.LUT P1, PT, PT, PT, UP0, 0x80, 0x0 ;  /* 0x000000000000781c */ /* 0x000fe20003f2f008 */
[----:B------:R-:W-:Y:S01]  /*56a0*/  FMUL.FTZ R155, R155, UR26 ;  /* 0x0000001a9b9b7c20 */ /* 0x000fe20008410000 */
[----:B------:R-:W-:Y:S01]  /*56b0*/  PLOP3.LUT P2, PT, PT, PT, UP0, 0x80, 0x0 ;  /* 0x000000000000781c */ /* 0x000fe20003f4f008 */
[----:B------:R-:W-:Y:S01]  /*56c0*/  FMUL.FTZ R158, R158, UR26 ;  /* 0x0000001a9e9e7c20 */ /* 0x000fe20008410000 */
[----:B------:R-:W2:Y:S01]  /*56d0*/  MUFU.TANH R154, R154 ;  /* 0x0000009a009a7308 */ /* 0x000ea20000002400 */
[----:B------:R-:W-:Y:S01]  /*56e0*/  @UP0 ULDC UR6, c[0x0][0x44c] ;  /* 0x0001130000060ab9 */ /* 0x000fe20000000800 */
[----:B------:R-:W-:Y:S01]  /*56f0*/  FMUL.FTZ R159, R159, UR26 ;  /* 0x0000001a9f9f7c20 */ /* 0x000fe20008410000 */
[----:B------:R-:W-:Y:S01]  /*5700*/  FMUL.FTZ R163, R163, UR26 ;  /* 0x0000001aa3a37c20 */ /* 0x000fe20008410000 */
[----:B------:R-:W-:Y:S01]  /*5710*/  FMUL.FTZ R191, R153, UR26 ;  /* 0x0000001a99bf7c20 */ /* 0x000fe20008410000 */
[----:B------:R-:W-:Y:S01]  /*5720*/  FMUL.FTZ R5, R152, UR26 ;  /* 0x0000001a98057c20 */ /* 0x000fe20008410000 */
[----:B------:R-:W-:Y:S01]  /*5730*/  FMUL.FTZ R167, R167, UR26 ;  /* 0x0000001aa7a77c20 */ /* 0x000fe20008410000 */
[----:B------:R-:W-:Y:S01]  /*5740*/  FMUL.FTZ R170, R170, UR26 ;  /* 0x0000001aaaaa7c20 */ /* 0x000fe20008410000 */
[----:B------:R-:W3:Y:S01]  /*5750*/  MUFU.TANH R155, R155 ;  /* 0x0000009b009b7308 */ /* 0x000ee20000002400 */
[----:B------:R-:W-:Y:S01]  /*5760*/  @P1 IMAD.HI.U32 R11, R10, UR6, RZ ;  /* 0x000000060a0b1c27 */ /* 0x000fe2000f8e00ff */
[----:B------:R-:W-:-:S03]  /*5770*/  @UP0 ULDC UR6, c[0x0][0x450] ;  /* 0x0001140000060ab9 */ /* 0x000fc60000000800 */
[----:B------:R-:W-:Y:S01]  /*5780*/  FMUL.FTZ R171, R171, UR26 ;  /* 0x0000001aabab7c20 */ /* 0x000fe20008410000 */
[----:B------:R-:W-:Y:S01]  /*5790*/  FMUL.FTZ R174, R174, UR26 ;  /* 0x0000001aaeae7c20 */ /* 0x000fe20008410000 */
[----:B------:R-:W-:Y:S01]  /*57a0*/  FMUL.FTZ R175, R175, UR26 ;  /* 0x0000001aafaf7c20 */ /* 0x000fe20008410000 */
[----:B------:R-:W-:Y:S01]  /*57b0*/  @P2 SHF.R.U32.HI R162, RZ, UR6, R11 ;  /* 0x00000006ffa22c19 */ /* 0x000fe2000801160b */
[----:B------:R-:W-:Y:S01]  /*57c0*/  UMOV UR6, 0xffffffc0 ;  /* 0xffffffc000067882 */ /* 0x000fe20000000000 */
[----:B------:R-:W-:Y:S01]  /*57d0*/  FMUL.FTZ R11, R166, UR26 ;  /* 0x0000001aa60b7c20 */ /* 0x000fe20008410000 */
[----:B------:R-:W-:Y:S01]  /*57e0*/  UIMAD UR6, UR21, UR6, 0x1 ;  /* 0x00000001150674a4 */ /* 0x000fe2000f8e0206 */
[----:B------:R-:W4:Y:S01]  /*57f0*/  MUFU.TANH R158, R158 ;  /* 0x0000009e009e7308 */ /* 0x000f220000002400 */
[----:B------:R-:W5:Y:S01]  /*5800*/  SHFL.IDX PT, R13, R162, 0x1, 0x1c1f ;  /* 0x003c1f00a20d7f89 */ /* 0x000f6200000e0000 */
[----:B------:R-:W-:Y:S01]  /*5810*/  FMUL.FTZ R178, R178, UR26 ;  /* 0x0000001ab2b27c20 */ /* 0x000fe20008410000 */
[----:B------:R-:W-:Y:S01]  /*5820*/  FMUL.FTZ R179, R179, UR26 ;  /* 0x0000001ab3b37c20 */ /* 0x000fe20008410000 */
[----:B------:R-:W-:Y:S01]  /*5830*/  FMUL.FTZ R182, R182, UR26 ;  /* 0x0000001ab6b67c20 */ /* 0x000fe20008410000 */
[----:B------:R-:W-:Y:S01]  /*5840*/  IADD3 R166, -R2, UR6, RZ ;  /* 0x0000000602a67c10 */ /* 0x000fe2000fffe1ff */
[----:B------:R-:W-:Y:S01]  /*5850*/  FMUL.FTZ R183, R183, UR26 ;  /* 0x0000001ab7b77c20 */ /* 0x000fe20008410000 */
[----:B------:R-:W-:Y:S01]  /*5860*/  FMUL.FTZ R157, R157, UR26 ;  /* 0x0000001a9d9d7c20 */ /* 0x000fe20008410000 */
[----:B------:R-:W0:Y:S01]  /*5870*/  MUFU.TANH R12, R159 ;  /* 0x0000009f000c7308 */ /* 0x000e220000002400 */
[----:B------:R-:W-:Y:S01]  /*5880*/  FMUL.FTZ R160, R160, UR26 ;  /* 0x0000001aa0a07c20 */ /* 0x000fe20008410000 */
[----:B-1----:R-:W-:-:S02]  /*5890*/  IMAD R166, R15, UR48, R166 ;  /* 0x000000300fa67c24 */ /* 0x002fc4000f8e02a6 */
        /* <DEDUP_REMOVED lines=12> */
[----:B------:R-:W-:Y:S01]  /*5960*/  UMOV UR10, UR22 ;  /* 0x00000016000a7c82 */ /* 0x000fe20008000000 */
[----:B------:R2:W1:Y:S01]  /*5970*/  MUFU.TANH R153, R163 ;  /* 0x000000a300997308 */ /* 0x0004620000002400 */
[----:B-----5:R-:W-:Y:S01]  /*5980*/  IADD3 R10, R13, -UR25, R166 ;  /* 0x800000190d0a7c10 */ /* 0x020fe2000fffe0a6 */
[----:B------:R-:W-:-:S03]  /*5990*/  UIADD3 UR6, UR23, 0x28c40, URZ ;  /* 0x00028c4017067890 */ /* 0x000fc6000fffe03f */
[C---:B------:R-:W-:Y:S01]  /*59a0*/  ISETP.GT.AND P1, PT, R10.reuse, RZ, PT ;  /* 0x000000ff0a00720c */ /* 0x040fe20003f24270 */
[----:B------:R-:W-:Y:S01]  /*59b0*/  UPRMT UR6, UR40, 0x654, UR6 ;  /* 0x0000065428067896 */ /* 0x000fe20008000006 */
[----:B------:R-:W-:Y:S01]  /*59c0*/  ISETP.GT.AND P2, PT, R10, 0x1, PT ;  /* 0x000000010a00780c */ /* 0x000fe20003f44270 */
[----:B------:R-:W5:Y:S01]  /*59d0*/  MUFU.TANH R152, R11 ;  /* 0x0000000b00987308 */ /* 0x000f620000002400 */
[----:B--2---:R-:W-:Y:S02]  /*59e0*/  FSEL R163, R154, -INF , P1 ;  /* 0xff8000009aa37808 */ /* 0x004fe40000800000 */
[C---:B------:R-:W-:Y:S02]  /*59f0*/  ISETP.GT.AND P1, PT, R10.reuse, 0x8, PT ;  /* 0x000000080a00780c */ /* 0x040fe40003f24270 */
[----:B---3--:R-:W-:Y:S02]  /*5a00*/  FSEL R159, R155, -INF , P2 ;  /* 0xff8000009b9f7808 */ /* 0x008fe40001000000 */
[----:B------:R-:W-:Y:S01]  /*5a10*/  FMNMX.FTZ R6, R163, R8, !PT ;  /* 0x00000008a3067209 */ /* 0x000fe20007810000 */
[----:B------:R2:W3:Y:S01]  /*5a20*/  MUFU.TANH R21, R167 ;  /* 0x000000a700157308 */ /* 0x0004e20000002400 */
[----:B------:R-:W-:Y:S01]  /*5a30*/  ISETP.GT.AND P2, PT, R10, 0x9, PT ;  /* 0x000000090a00780c */ /* 0x000fe20003f44270 */
[----:B------:R-:W-:Y:S01]  /*5a40*/  SYNCS.ARRIVE.TRANS64.RED.A1T0 RZ, [UR6], RZ ;  /* 0x000000ffffff79a7 */ /* 0x000fe20008100406 */
[----:B----4-:R-:W-:-:S02]  /*5a50*/  FSEL R155, R158, -INF , P1 ;  /* 0xff8000009e9b7808 */ /* 0x010fc40000800000 */
[----:B------:R-:W-:Y:S02]  /*5a60*/  FMNMX.FTZ R6, R159, R6, !PT ;  /* 0x000000069f067209 */ /* 0x000fe40007810000 */
[----:B------:R-:W-:Y:S01]  /*5a70*/  ISETP.GT.AND P1, PT, R10, 0x10, PT ;  /* 0x000000100a00780c */ /* 0x000fe20003f24270 */
[----:B------:R-:W4:Y:S01]  /*5a80*/  MUFU.TANH R20, R170 ;  /* 0x000000aa00147308 */ /* 0x000f220000002400 */
[----:B0-----:R-:W-:Y:S01]  /*5a90*/  FSEL R158, R12, -INF , P2 ;  /* 0xff8000000c9e7808 */ /* 0x001fe20001000000 */
[----:B--2---:R-:W-:Y:S01]  /*5aa0*/  FMUL.FTZ R167, R156, UR26 ;  /* 0x0000001a9ca77c20 */ /* 0x004fe20008410000 */
[----:B------:R-:W-:Y:S02]  /*5ab0*/  FMNMX.FTZ R11, R155, R6, !PT ;  /* 0x000000069b0b7209 */ /* 0x000fe40007810000 */
[----:B------:R-:W-:Y:S02]  /*5ac0*/  ISETP.GT.AND P2, PT, R10, 0x11, PT ;  /* 0x000000110a00780c */ /* 0x000fe40003f44270 */
[----:B-1----:R-:W-:Y:S01]  /*5ad0*/  FSEL R154, R14, -INF , P1 ;  /* 0xff8000000e9a7808 */ /* 0x002fe20000800000 */
[----:B------:R-:W0:Y:S01]  /*5ae0*/  MUFU.TANH R15, R171 ;  /* 0x000000ab000f7308 */ /* 0x000e220000002400 */
[----:B------:R-:W-:-:S02]  /*5af0*/  FMNMX.FTZ R11, R158, R11, !PT ;  /* 0x0000000b9e0b7209 */ /* 0x000fc40007810000 */
[----:B------:R-:W-:Y:S02]  /*5b00*/  ISETP.GT.AND P1, PT, R10, 0x18, PT ;  /* 0x000000180a00780c */ /* 0x000fe40003f24270 */
[----:B------:R-:W-:Y:S02]  /*5b10*/  FSEL R153, R153, -INF , P2 ;  /* 0xff80000099997808 */ /* 0x000fe40001000000 */
[----:B------:R-:W-:Y:S01]  /*5b20*/  FMNMX.FTZ R6, R154, R11, !PT ;  /* 0x0000000b9a067209 */ /* 0x000fe20007810000 */
[----:B------:R-:W1:Y:S01]  /*5b30*/  MUFU.TANH R174, R174 ;  /* 0x000000ae00ae7308 */ /* 0x000e620000002400 */
[----:B------:R-:W-:Y:S02]  /*5b40*/  ISETP.GT.AND P2, PT, R10, 0x19, PT ;  /* 0x000000190a00780c */ /* 0x000fe40003f44270 */
[----:B-----5:R-:W-:Y:S02]  /*5b50*/  FSEL R152, R152, -INF , P1 ;  /* 0xff80000098987808 */ /* 0x020fe40000800000 */
[----:B------:R-:W-:-:S02]  /*5b60*/  FMNMX.FTZ R11, R153, R6, !PT ;  /* 0x00000006990b7209 */ /* 0x000fc40007810000 */
[----:B------:R-:W-:Y:S01]  /*5b70*/  ISETP.GT.AND P1, PT, R10, 0x20, PT ;  /* 0x000000200a00780c */ /* 0x000fe20003f24270 */
[----:B------:R-:W2:Y:S01]  /*5b80*/  MUFU.TANH R175, R175 ;  /* 0x000000af00af7308 */ /* 0x000ea20000002400 */
[----:B---3--:R-:W-:Y:S02]  /*5b90*/  FSEL R21, R21, -INF , P2 ;  /* 0xff80000015157808 */ /* 0x008fe40001000000 */
[----:B------:R-:W-:Y:S02]  /*5ba0*/  FMNMX.FTZ R6, R152, R11, !PT ;  /* 0x0000000b98067209 */ /* 0x000fe40007810000 */
[----:B------:R-:W-:Y:S02]  /*5bb0*/  ISETP.GT.AND P2, PT, R10, 0x21, PT ;  /* 0x000000210a00780c */ /* 0x000fe40003f44270 */
[----:B----4-:R-:W-:Y:S01]  /*5bc0*/  FSEL R20, R20, -INF , P1 ;  /* 0xff80000014147808 */ /* 0x010fe20000800000 */
[----:B------:R-:W3:Y:S01]  /*5bd0*/  MUFU.TANH R13, R178 ;  /* 0x000000b2000d7308 */ /* 0x000ee20000002400 */
[----:B------:R-:W-:-:S02]  /*5be0*/  FMNMX.FTZ R11, R21, R6, !PT ;  /* 0x00000006150b7209 */ /* 0x000fc40007810000 */
[----:B------:R-:W-:Y:S02]  /*5bf0*/  ISETP.GT.AND P1, PT, R10, 0x28, PT ;  /* 0x000000280a00780c */ /* 0x000fe40003f24270 */
[----:B0-----:R-:W-:Y:S02]  /*5c00*/  FSEL R15, R15, -INF , P2 ;  /* 0xff8000000f0f7808 */ /* 0x001fe40001000000 */
[----:B------:R-:W-:Y:S01]  /*5c10*/  FMNMX.FTZ R6, R20, R11, !PT ;  /* 0x0000000b14067209 */ /* 0x000fe20007810000 */
[----:B------:R-:W0:Y:S01]  /*5c20*/  MUFU.TANH R179, R179 ;  /* 0x000000b300b37308 */ /* 0x000e220000002400 */
[----:B------:R-:W-:Y:S02]  /*5c30*/  ISETP.GT.AND P2, PT, R10, 0x29, PT ;  /* 0x000000290a00780c */ /* 0x000fe40003f44270 */
[----:B-1----:R-:W-:Y:S02]  /*5c40*/  FSEL R14, R174, -INF , P1 ;  /* 0xff800000ae0e7808 */ /* 0x002fe40000800000 */
[----:B------:R-:W-:-:S02]  /*5c50*/  FMNMX.FTZ R11, R15, R6, !PT ;  /* 0x000000060f0b7209 */ /* 0x000fc40007810000 */
[----:B------:R-:W-:Y:S01]  /*5c60*/  ISETP.GT.AND P1, PT, R10, 0x30, PT ;  /* 0x000000300a00780c */ /* 0x000fe20003f24270 */
[----:B------:R-:W1:Y:S01]  /*5c70*/  MUFU.TANH R182, R182 ;  /* 0x000000b600b67308 */ /* 0x000e620000002400 */
[----:B--2---:R-:W-:Y:S02]  /*5c80*/  FSEL R6, R175, -INF , P2 ;  /* 0xff800000af067808 */ /* 0x004fe40001000000 */
[----:B------:R-:W-:Y:S02]  /*5c90*/  FMNMX.FTZ R11, R14, R11, !PT ;  /* 0x0000000b0e0b7209 */ /* 0x000fe40007810000 */
[----:B------:R-:W-:Y:S02]  /*5ca0*/  ISETP.GT.AND P2, PT, R10, 0x31, PT ;  /* 0x000000310a00780c */ /* 0x000fe40003f44270 */
[----:B---3--:R-:W-:Y:S01]  /*5cb0*/  FSEL R13, R13, -INF , P1 ;  /* 0xff8000000d0d7808 */ /* 0x008fe20000800000 */
[----:B------:R-:W2:Y:S01]  /*5cc0*/  MUFU.TANH R183, R183 ;  /* 0x000000b700b77308 */ /* 0x000ea20000002400 */
[----:B------:R-:W-:-:S02]  /*5cd0*/  FMNMX.FTZ R12, R6, R11, !PT ;  /* 0x0000000b060c7209 */ /* 0x000fc40007810000 */
[----:B------:R-:W-:Y:S02]  /*5ce0*/  ISETP.GT.AND P1, PT, R10, 0x38, PT ;  /* 0x000000380a00780c */ /* 0x000fe40003f24270 */
[----:B0-----:R-:W-:Y:S02]  /*5cf0*/  FSEL R11, R179, -INF , P2 ;  /* 0xff800000b30b7808 */ /* 0x001fe40001000000 */
[----:B------:R-:W-:Y:S01]  /*5d00*/  FMNMX.FTZ R156, R13, R12, !PT ;  /* 0x0000000c0d9c7209 */ /* 0x000fe20007810000 */
[----:B------:R-:W0:Y:S01]  /*5d10*/  MUFU.TANH R5, R5 ;  /* 0x0000000500057308 */ /* 0x000e220000002400 */
[----:B-1----:R-:W-:Y:S02]  /*5d20*/  FSEL R12, R182, -INF , P1 ;  /* 0xff800000b60c7808 */ /* 0x002fe40000800000 */
[----:B------:R-:W-:Y:S02]  /*5d30*/  FMNMX.FTZ R171, R11, R156, !PT ;  /* 0x0000009c0bab7209 */ /* 0x000fe40007810000 */
[----:B------:R-:W-:-:S02]  /*5d40*/  ISETP.GT.AND P2, PT, R10, 0x39, PT ;  /* 0x000000390a00780c */ /* 0x000fc40003f44270 */
[----:B------:R-:W-:Y:S01]  /*5d50*/  FMNMX.FTZ R171, R12, R171, !PT ;  /* 0x000000ab0cab7209 */ /* 0x000fe20007810000 */
[----:B------:R-:W1:Y:S01]  /*5d60*/  MUFU.TANH R191, R191 ;  /* 0x000000bf00bf7308 */ /* 0x000e620000002400 */
[----:B--2---:R-:W-:-:S04]  /*5d70*/  FSEL R10, R183, -INF , P2 ;  /* 0xff800000b70a7808 */ /* 0x004fc80001000000 */
[----:B------:R-:W-:Y:S02]  /*5d80*/  FMNMX.FTZ R156, R10, R171, !PT ;  /* 0x000000ab0a9c7209 */ /* 0x000fe40007810000 */
[----:B------:R-:W2:Y:S01]  /*5d90*/  SHFL.IDX PT, R171, R162, RZ, 0x1c1f ;  /* 0x001c1fffa2ab7589 */ /* 0x000ea200000e0000 */
[----:B------:R-:W3:Y:S03]  /*5da0*/  MUFU.TANH R167, R167 ;  /* 0x000000a700a77308 */ /* 0x000ee60000002400 */
[----:B------:R-:W4:Y:S05]  /*5db0*/  SHFL.BFLY PT, R175, R156, 0x2, 0x1f ;  /* 0x0c401f009caf7f89 */ /* 0x000f2a00000e0000 */
[----:B------:R2:W5:Y:S08]  /*5dc0*/  MUFU.TANH R174, R157 ;  /* 0x0000009d00ae7308 */ /* 0x0005700000002400 */
[----:B------:R3:W5:Y:S01]  /*5dd0*/  MUFU.TANH R178, R160 ;  /* 0x000000a000b27308 */ /* 0x0007620000002400 */
[----:B--2---:R-:W-:-:S07]  /*5de0*/  IADD3 R157, R171, -UR25, R166 ;  /* 0x80000019ab9d7c10 */ /* 0x004fce000fffe0a6 */
[----:B------:R-:W2:Y:S01]  /*5df0*/  MUFU.TANH R161, R161 ;  /* 0x000000a100a17308 */ /* 0x000ea20000002400 */
[C---:B------:R-:W-:Y:S02]  /*5e00*/  ISETP.GT.AND P1, PT, R157.reuse, RZ, PT ;  /* 0x000000ff9d00720c */ /* 0x040fe40003f24270 */
[----:B----4-:R-:W-:Y:S02]  /*5e10*/  FMNMX.FTZ R175, R156, R175, !PT ;  /* 0x000000af9caf7209 */ /* 0x010fe40007810000 */
[----:B------:R-:W-:-:S03]  /*5e20*/  ISETP.GT.AND P2, PT, R157, 0x1, PT ;  /* 0x000000019d00780c */ /* 0x000fc60003f44270 */
[----:B------:R4:W2:Y:S01]  /*5e30*/  MUFU.TANH R179, R164 ;  /* 0x000000a400b37308 */ /* 0x0008a20000002400 */
[----:B0-----:R-:W-:Y:S01]  /*5e40*/  FSEL R156, R5, -INF , P1 ;  /* 0xff800000059c7808 */ /* 0x001fe20000800000 */
[----:B------:R-:W0:Y:S01]  /*5e50*/  SHFL.BFLY PT, R170, R175, 0x1, 0x1f ;  /* 0x0c201f00afaa7f89 */ /* 0x000e2200000e0000 */
[----:B------:R-:W-:Y:S02]  /*5e60*/  ISETP.GT.AND P1, PT, R157, 0x8, PT ;  /* 0x000000089d00780c */ /* 0x000fe40003f24270 */
[----:B-1----:R-:W-:Y:S02]  /*5e70*/  FSEL R191, R191, -INF , P2 ;  /* 0xff800000bfbf7808 */ /* 0x002fe40001000000 */
[----:B------:R-:W-:Y:S01]  /*5e80*/  FMNMX.FTZ R162, R156, R9, !PT ;  /* 0x000000099ca27209 */ /* 0x000fe20007810000 */
[----:B------:R-:W1:Y:S01]  /*5e90*/  MUFU.TANH R165, R165 ;  /* 0x000000a500a57308 */ /* 0x000e620000002400 */
[----:B------:R-:W-:Y:S02]  /*5ea0*/  ISETP.GT.AND P2, PT, R157, 0x9, PT ;  /* 0x000000099d00780c */ /* 0x000fe40003f44270 */
[----:B---3--:R-:W-:-:S02]  /*5eb0*/  FSEL R160, R167, -INF , P1 ;  /* 0xff800000a7a07808 */ /* 0x008fc40000800000 */
[----:B------:R-:W-:Y:S02]  /*5ec0*/  FMNMX.FTZ R5, R191, R162, !PT ;  /* 0x000000a2bf057209 */ /* 0x000fe40007810000 */
[C---:B------:R-:W-:Y:S01]  /*5ed0*/  ISETP.GT.AND P1, PT, R157.reuse, 0x10, PT ;  /* 0x000000109d00780c */ /* 0x040fe20003f24270 */
[----:B------:R-:W3:Y:S01]  /*5ee0*/  MUFU.TANH R182, R168 ;  /* 0x000000a800b67308 */ /* 0x000ee20000002400 */
[----:B-----5:R-:W-:Y:S02]  /*5ef0*/  FSEL R162, R174, -INF , P2 ;  /* 0xff800000aea27808 */ /* 0x020fe40001000000 */
[----:B------:R-:W-:Y:S02]  /*5f00*/  FMNMX.FTZ R5, R160, R5, !PT ;  /* 0x00000005a0057209 */ /* 0x000fe40007810000 */
[----:B------:R-:W-:Y:S02]  /*5f10*/  ISETP.GT.AND P2, PT, R157, 0x11, PT ;  /* 0x000000119d00780c */ /* 0x000fe40003f44270 */
[----:B----4-:R-:W-:Y:S01]  /*5f20*/  FSEL R164, R178, -INF , P1 ;  /* 0xff800000b2a47808 */ /* 0x010fe20000800000 */
[----:B------:R4:W5:Y:S01]  /*5f30*/  MUFU.TANH R171, R169 ;  /* 0x000000a900ab7308 */ /* 0x0009620000002400 */
[----:B------:R-:W-:-:S02]  /*5f40*/  FMNMX.FTZ R5, R162, R5, !PT ;  /* 0x00000005a2057209 */ /* 0x000fc40007810000 */
[----:B------:R-:W-:Y:S02]  /*5f50*/  ISETP.GT.AND P1, PT, R157, 0x18, PT ;  /* 0x000000189d00780c */ /* 0x000fe40003f24270 */
[----:B--2---:R-:W-:Y:S02]  /*5f60*/  FSEL R166, R161, -INF , P2 ;  /* 0xff800000a1a67808 */ /* 0x004fe40001000000 */
[----:B------:R-:W-:Y:S01]  /*5f70*/  FMNMX.FTZ R5, R164, R5, !PT ;  /* 0x00000005a4057209 */ /* 0x000fe20007810000 */
[----:B------:R-:W2:Y:S01]  /*5f80*/  MUFU.TANH R172, R172 ;  /* 0x000000ac00ac7308 */ /* 0x000ea20000002400 */
[----:B------:R-:W-:Y:S02]  /*5f90*/  ISETP.GT.AND P2, PT, R157, 0x19, PT ;  /* 0x000000199d00780c */ /* 0x000fe40003f44270 */
[----:B----4-:R-:W-:Y:S02]  /*5fa0*/  FSEL R169, R179, -INF , P1 ;  /* 0xff800000b3a97808 */ /* 0x010fe40000800000 */
[----:B------:R-:W-:-:S02]  /*5fb0*/  FMNMX.FTZ R168, R166, R5, !PT ;  /* 0x00000005a6a87209 */ /* 0x000fc40007810000 */
[----:B------:R-:W-:Y:S01]  /*5fc0*/  ISETP.GT.AND P1, PT, R157, 0x20, PT ;  /* 0x000000209d00780c */ /* 0x000fe20003f24270 */
[----:B------:R3:W4:Y:S01]  /*5fd0*/  MUFU.TANH R167, R173 ;  /* 0x000000ad00a77308 */ /* 0x0007220000002400 */
[----:B-1----:R-:W-:Y:S02]  /*5fe0*/  FSEL R174, R165, -INF , P2 ;  /* 0xff800000a5ae7808 */ /* 0x002fe40001000000 */
[----:B------:R-:W-:Y:S02]  /*5ff0*/  FMNMX.FTZ R161, R169, R168, !PT ;  /* 0x000000a8a9a17209 */ /* 0x000fe40007810000 */
[----:B0-----:R-:W-:Y:S02]  /*6000*/  FMNMX.FTZ R5, R175, R170, !PT ;  /* 0x000000aaaf057209 */ /* 0x001fe40007810000 */
[----:B------:R-:W-:Y:S01]  /*6010*/  ISETP.GT.AND P2, PT, R157, 0x21, PT ;  /* 0x000000219d00780c */ /* 0x000fe20003f44270 */
[----:B------:R0:W1:Y:S01]  /*6020*/  MUFU.TANH R178, R176 ;  /* 0x000000b000b27308 */ /* 0x0000620000002400 */
[----:B---3--:R-:W-:-:S02]  /*6030*/  FSEL R173, R182, -INF , P1 ;  /* 0xff800000b6ad7808 */ /* 0x008fc40000800000 */
        /* <DEDUP_REMOVED lines=8> */
[----:B------:R2:W5:Y:S01]  /*60c0*/  MUFU.TANH R165, R180 ;  /* 0x000000b400a57308 */ /* 0x0005620000002400 */
[----:B------:R-:W-:Y:S02]  /*60d0*/  ISETP.GT.AND P1, PT, R157, 0x30, PT ;  /* 0x000000309d00780c */ /* 0x000fe40003f24270 */
[----:B----4-:R-:W-:Y:S02]  /*60e0*/  FSEL R171, R167, -INF , P2 ;  /* 0xff800000a7ab7808 */ /* 0x010fe40001000000 */
[----:B0-----:R-:W-:Y:S02]  /*60f0*/  FMNMX.FTZ R176, R170, R161, !PT ;  /* 0x000000a1aab07209 */ /* 0x001fe40007810000 */
[----:B------:R-:W-:Y:S01]  /*6100*/  ISETP.GT.AND P2, PT, R157, 0x31, PT ;  /* 0x000000319d00780c */ /* 0x000fe20003f44270 */
[----:B------:R-:W0:Y:S01]  /*6110*/  MUFU.TANH R181, R181 ;  /* 0x000000b500b57308 */ /* 0x000e220000002400 */
[----:B-1----:R-:W-:Y:S01]  /*6120*/  FSEL R172, R178, -INF , P1 ;  /* 0xff800000b2ac7808 */ /* 0x002fe20000800000 */
[----:B--2---:R-:W-:Y:S01]  /*6130*/  FMUL.FTZ R180, R5, UR10 ;  /* 0x0000000a05b47c20 */ /* 0x004fe20008410000 */
[----:B------:R-:W-:-:S02]  /*6140*/  FMNMX.FTZ R161, R171, R176, !PT ;  /* 0x000000b0aba17209 */ /* 0x000fc40007810000 */
[----:B------:R-:W-:Y:S02]  /*6150*/  ISETP.GT.AND P3, PT, R157, 0x38, PT ;  /* 0x000000389d00780c */ /* 0x000fe40003f64270 */
[----:B---3--:R-:W-:Y:S02]  /*6160*/  FSEL R175, R177, -INF , P2 ;  /* 0xff800000b1af7808 */ /* 0x008fe40001000000 */
[----:B------:R-:W-:Y:S02]  /*6170*/  FMNMX.FTZ R178, R172, R161, !PT ;  /* 0x000000a1acb27209 */ /* 0x000fe40007810000 */
[----:B------:R-:W-:Y:S02]  /*6180*/  ISETP.GT.AND P1, PT, R157, 0x39, PT ;  /* 0x000000399d00780c */ /* 0x000fe40003f24270 */
[----:B-----5:R-:W-:Y:S02]  /*6190*/  FSEL R176, R165, -INF , P3 ;  /* 0xff800000a5b07808 */ /* 0x020fe40001800000 */
[----:B------:R-:W-:-:S02]  /*61a0*/  FMNMX.FTZ R157, R175, R178, !PT ;  /* 0x000000b2af9d7209 */ /* 0x000fc40007810000 */
[----:B0-----:R-:W-:Y:S02]  /*61b0*/  FSEL R177, R181, -INF , P1 ;  /* 0xff800000b5b17808 */ /* 0x001fe40000800000 */
[----:B------:R-:W-:Y:S02]  /*61c0*/  FMNMX.FTZ R178, R176, R157, !PT ;  /* 0x0000009db0b27209 */ /* 0x000fe40007810000 */
[----:B------:R-:W-:Y:S02]  /*61d0*/  FSETP.NEU.FTZ.AND P4, PT, R5, -INF , PT ;  /* 0xff8000000500780b */ /* 0x000fe40003f9d000 */
[----:B------:R-:W-:Y:S02]  /*61e0*/  FMNMX.FTZ R161, R177, R178, !PT ;  /* 0x000000b2b1a17209 */ /* 0x000fe40007810000 */
[----:B------:R-:W-:Y:S02]  /*61f0*/  FSEL R180, R180, RZ, P4 ;  /* 0x000000ffb4b47208 */ /* 0x000fe40002000000 */
[----:B------:R-:W-:Y:S01]  /*6200*/  IADD3 R181, -R18, RZ, RZ ;  /* 0x000000ff12b57210 */ /* 0x000fe20007ffe1ff */
[----:B------:R-:W0:Y:S02]  /*6210*/  SHFL.BFLY PT, R192, R161, 0x2, 0x1f ;  /* 0x0c401f00a1c07f89 */ /* 0x000e2400000e0000 */
[--C-:B------:R-:W-:Y:S01]  /*6220*/  FFMA.FTZ R182, R159, UR10, -R180.reuse ;  /* 0x0000000a9fb67c23 */ /* 0x100fe200080108b4 */
[--C-:B------:R-:W-:Y:S01]  /*6230*/  FFMA.FTZ R159, R152, UR10, -R180.reuse ;  /* 0x0000000a989f7c23 */ /* 0x100fe200080108b4 */
[--C-:B------:R-:W-:Y:S01]  /*6240*/  FFMA.FTZ R179, R163, UR10, -R180.reuse ;  /* 0x0000000aa3b37c23 */ /* 0x100fe200080108b4 */
[--C-:B------:R-:W-:Y:S01]  /*6250*/  FFMA.FTZ R163, R14, UR10, -R180.reuse ;  /* 0x0000000a0ea37c23 */ /* 0x100fe200080108b4 */
[--C-:B------:R-:W-:Y:S01]  /*6260*/  FFMA.FTZ R14, R6, UR10, -R180.reuse ;  /* 0x0000000a060e7c23 */ /* 0x100fe200080108b4 */
[--C-:B------:R-:W-:Y:S01]  /*6270*/  FFMA.FTZ R178, R153, UR10, -R180.reuse ;  /* 0x0000000a99b27c23 */ /* 0x100fe200080108b4 */
[----:B------:R-:W-:Y:S01]  /*6280*/  FSEL R153, R5, RZ, P4 ;  /* 0x000000ff05997208 */ /* 0x000fe20002000000 */
[--C-:B------:R-:W-:Y:S01]  /*6290*/  FFMA.FTZ R165, R13, UR10, -R180.reuse ;  /* 0x0000000a0da57c23 */ /* 0x100fe200080108b4 */
[--C-:B------:R-:W-:Y:S01]  /*62a0*/  FFMA.FTZ R194, R11, UR10, -R180.reuse ;  /* 0x0000000a0bc27c23 */ /* 0x100fe200080108b4 */
[----:B------:R-:W-:Y:S01]  /*62b0*/  MUFU.EX2 R179, R179 ;  /* 0x000000b300b37308 */ /* 0x000fe20000000800 */
[----:B------:R-:W-:Y:S01]  /*62c0*/  FFMA.FTZ R157, R154, UR10, -R180 ;  /* 0x0000000a9a9d7c23 */ /* 0x000fe200080108b4 */
[----:B------:R-:W-:Y:S01]  /*62d0*/  FADD.FTZ R153, -R153, R8 ;  /* 0x0000000899997221 */ /* 0x000fe20000010100 */
[--C-:B------:R-:W-:Y:S01]  /*62e0*/  FFMA.FTZ R155, R155, UR10, -R180.reuse ;  /* 0x0000000a9b9b7c23 */ /* 0x100fe200080108b4 */
[--C-:B------:R-:W-:Y:S01]  /*62f0*/  FFMA.FTZ R158, R158, UR10, -R180.reuse ;  /* 0x0000000a9e9e7c23 */ /* 0x100fe200080108b4 */
[--C-:B------:R-:W-:Y:S01]  /*6300*/  FFMA.FTZ R167, R12, UR10, -R180.reuse ;  /* 0x0000000a0ca77c23 */ /* 0x100fe200080108b4 */
[----:B------:R-:W-:Y:S01]  /*6310*/  FMUL.FTZ R153, R153, UR10 ;  /* 0x0000000a99997c20 */ /* 0x000fe20008410000 */
[--C-:B------:R-:W-:Y:S01]  /*6320*/  FFMA.FTZ R10, R10, UR10, -R180.reuse ;  /* 0x0000000a0a0a7c23 */ /* 0x100fe200080108b4 */
[----:B------:R-:W-:Y:S01]  /*6330*/  MUFU.EX2 R182, R182 ;  /* 0x000000b600b67308 */ /* 0x000fe20000000800 */
[----:B0-----:R-:W-:Y:S01]  /*6340*/  FMNMX.FTZ R152, R161, R192, !PT ;  /* 0x000000c0a1987209 */ /* 0x001fe20007810000 */
[--C-:B------:R-:W-:Y:S01]  /*6350*/  FFMA.FTZ R192, R21, UR10, -R180.reuse ;  /* 0x0000000a15c07c23 */ /* 0x100fe200080108b4 */
[--C-:B------:R-:W-:Y:S01]  /*6360*/  FFMA.FTZ R161, R20, UR10, -R180.reuse ;  /* 0x0000000a14a17c23 */ /* 0x100fe200080108b4 */
[----:B------:R-:W-:-:S04]  /*6370*/  FFMA.FTZ R20, R15, UR10, -R180 ;  /* 0x0000000a0f147c23 */ /* 0x000fc800080108b4 */
[----:B------:R-:W-:Y:S01]  /*6380*/  MUFU.EX2 R155, R155 ;  /* 0x0000009b009b7308 */ /* 0x000fe20000000800 */
[----:B------:R-:W0:Y:S07]  /*6390*/  SHFL.BFLY PT, R21, R152, 0x1, 0x1f ;  /* 0x0c201f0098157f89 */ /* 0x000e2e00000e0000 */
[----:B------:R-:W-:Y:S08]  /*63a0*/  MUFU.EX2 R158, R158 ;  /* 0x0000009e009e7308 */ /* 0x000ff00000000800 */
[----:B------:R-:W-:Y:S08]  /*63b0*/  MUFU.EX2 R157, R157 ;  /* 0x0000009d009d7308 */ /* 0x000ff00000000800 */
[----:B------:R-:W-:Y:S01]  /*63c0*/  MUFU.EX2 R178, R178 ;  /* 0x000000b200b27308 */ /* 0x000fe20000000800 */
[----:B0-----:R-:W-:-:S04]  /*63d0*/  FMNMX.FTZ R6, R152, R21, !PT ;  /* 0x0000001598067209 */ /* 0x001fc80007810000 */
[C---:B------:R-:W-:Y:S01]  /*63e0*/  FSETP.NEU.FTZ.AND P1, PT, R6.reuse, -INF , PT ;  /* 0xff8000000600780b */ /* 0x040fe20003f3d000 */
[C---:B------:R-:W-:Y:S02]  /*63f0*/  FMUL.FTZ R13, R6.reuse, UR10 ;  /* 0x0000000a060d7c20 */ /* 0x040fe40008410000 */
[----:B------:R-:W-:Y:S01]  /*6400*/  MUFU.EX2 R159, R159 ;  /* 0x0000009f009f7308 */ /* 0x000fe20000000800 */
[----:B------:R-:W-:Y:S02]  /*6410*/  FSEL R8, R6, RZ, P1 ;  /* 0x000000ff06087208 */ /* 0x000fe40000800000 */
[----:B------:R-:W-:Y:S02]  /*6420*/  FSEL R11, R13, RZ, P1 ;  /* 0x000000ff0d0b7208 */ /* 0x000fe40000800000 */
[----:B------:R-:W-:Y:S01]  /*6430*/  ISETP.NE.AND P1, PT, R2, R181, PT ;  /* 0x000000b50200720c */ /* 0x000fe20003f25270 */
[----:B------:R-:W-:Y:S01]  /*6440*/  FADD.FTZ R9, -R8, R9 ;  /* 0x0000000908097221 */ /* 0x000fe20000010100 */
[----:B------:R-:W-:-:S02]  /*6450*/  IMAD.U32 R181, RZ, RZ, UR24 ;  /* 0x00000018ffb57e24 */ /* 0x000fc4000f8e00ff */
[--C-:B------:R-:W-:Y:S01]  /*6460*/  FFMA.FTZ R152, R156, UR10, -R11.reuse ;  /* 0x0000000a9c987c23 */ /* 0x100fe2000801080b */
[--C-:B------:R-:W-:Y:S01]  /*6470*/  FFMA.FTZ R13, R191, UR10, -R11.reuse ;  /* 0x0000000abf0d7c23 */ /* 0x100fe2000801080b */
[----:B------:R-:W-:Y:S01]  /*6480*/  FMUL.FTZ R9, R9, UR10 ;  /* 0x0000000a09097c20 */ /* 0x000fe20008410000 */
[----:B------:R-:W0:Y:S01]  /*6490*/  MUFU.EX2 R8, R153 ;  /* 0x0000009900087308 */ /* 0x000e220000000800 */
        /* <DEDUP_REMOVED lines=12> */
[----:B------:R-:W-:-:S03]  /*6560*/  FFMA.FTZ R177, R177, UR10, -R11 ;  /* 0x0000000ab1b17c23 */ /* 0x000fc6000801080b */
[----:B------:R-:W1:Y:S01]  /*6570*/  MUFU.EX2 R9, R9 ;  /* 0x0000000900097308 */ /* 0x000e620000000800 */
[----:B0-----:R-:W-:Y:S01]  /*6580*/  FFMA.FTZ R153, R8, R4, R179 ;  /* 0x0000000408997223 */ /* 0x001fe200000100b3 */
[----:B------:R-:W-:Y:S02]  /*6590*/  @!P1 IMAD R4, R181, 0x40, R16 ;  /* 0x00000040b5049824 */ /* 0x000fe400078e0210 */
[-C--:B------:R-:W-:Y:S01]  /*65a0*/  FMUL.FTZ R26, R26, R8.reuse ;  /* 0x000000081a1a7220 */ /* 0x080fe20000410000 */
[-C--:B------:R-:W-:Y:S01]  /*65b0*/  FMUL.FTZ R27, R27, R8.reuse ;  /* 0x000000081b1b7220 */ /* 0x080fe20000410000 */
[----:B------:R-:W-:Y:S01]  /*65c0*/  FADD.FTZ R166, R182, R153 ;  /* 0x00000099b6a67221 */ /* 0x000fe20000010000 */
[-C--:B------:R-:W-:Y:S01]  /*65d0*/  FMUL.FTZ R30, R30, R8.reuse ;  /* 0x000000081e1e7220 */ /* 0x080fe20000410000 */
[----:B------:R-:W-:Y:S01]  /*65e0*/  @!P1 LEA R4, R4, UR42, 0x2 ;  /* 0x0000002a04049c11 */ /* 0x000fe2000f8e10ff */
[----:B------:R-:W0:Y:S01]  /*65f0*/  MUFU.EX2 R13, R13 ;  /* 0x0000000d000d7308 */ /* 0x000e220000000800 */
[----:B------:R-:W-:Y:S01]  /*6600*/  FADD.FTZ R153, R155, R166 ;  /* 0x000000a69b997221 */ /* 0x000fe20000010000 */
[C---:B------:R-:W-:Y:S01]  /*6610*/  F2FP.BF16.F32.PACK_AB R155, R158.reuse, R155 ;  /* 0x0000009b9e9b723e */ /* 0x040fe200000010ff */
[-C--:B------:R-:W-:Y:S01]  /*6620*/  FMUL.FTZ R31, R31, R8.reuse ;  /* 0x000000081f1f7220 */ /* 0x080fe20000410000 */
[----:B------:R-:W-:Y:S01]  /*6630*/  @!P1 STS [R4+0x28820], R8 ;  /* 0x0288200804009388 */ /* 0x000fe20000000800 */
[----:B------:R-:W-:Y:S01]  /*6640*/  FADD.FTZ R166, R158, R153 ;  /* 0x000000999ea67221 */ /* 0x000fe20000010000 */
[-C--:B------:R-:W-:Y:S01]  /*6650*/  FMUL.FTZ R34, R34, R8.reuse ;  /* 0x0000000822227220 */ /* 0x080fe20000410000 */
[----:B------:R-:W-:Y:S01]  /*6660*/  FMUL.FTZ R35, R35, R8 ;  /* 0x0000000823237220 */ /* 0x000fe20000410000 */
[----:B------:R-:W2:Y:S01]  /*6670*/  MUFU.EX2 R154, R154 ;  /* 0x0000009a009a7308 */ /* 0x000ea20000000800 */
[----:B-1----:R-:W-:Y:S01]  /*6680*/  FFMA.FTZ R164, R9, R3, R152 ;  /* 0x0000000309a47223 */ /* 0x002fe20000010098 */
[----:B------:R-:W-:Y:S01]  /*6690*/  FFMA.FTZ R3, R171, UR10, -R11 ;  /* 0x0000000aab037c23 */ /* 0x000fe2000801080b */
[----:B------:R-:W-:Y:S01]  /*66a0*/  FADD.FTZ R153, R157, R166 ;  /* 0x000000a69d997221 */ /* 0x000fe20000010000 */
[----:B------:R1:W-:Y:S01]  /*66b0*/  @!P1 STS [R4+0x28800], R9 ;  /* 0x0288000904009388 */ /* 0x0003e20000000800 */
[----:B------:R-:W-:Y:S01]  /*66c0*/  F2FP.BF16.F32.PACK_AB R157, R178, R157 ;  /* 0x0000009db29d723e */ /* 0x000fe200000010ff */
[----:B------:R-:W-:Y:S01]  /*66d0*/  FMUL.FTZ R24, R24, R9 ;  /* 0x0000000918187220 */ /* 0x000fe20000410000 */
[----:B------:R-:W-:Y:S01]  /*66e0*/  FADD.FTZ R166, R178, R153 ;  /* 0x00000099b2a67221 */ /* 0x000fe20000010000 */
[----:B------:R-:W3:Y:S01]  /*66f0*/  MUFU.EX2 R15, R15 ;  /* 0x0000000f000f7308 */ /* 0x000ee20000000800 */
[----:B0-----:R-:W-:Y:S01]  /*6700*/  FADD.FTZ R171, R13, R164 ;  /* 0x000000a40dab7221 */ /* 0x001fe20000010000 */
[----:B------:R-:W-:Y:S01]  /*6710*/  FFMA.FTZ R164, R172, UR10, -R11 ;  /* 0x0000000aaca47c23 */ /* 0x000fe2000801080b */
[----:B------:R-:W-:Y:S01]  /*6720*/  F2FP.BF16.F32.PACK_AB R153, R182, R179 ;  /* 0x000000b3b699723e */ /* 0x000fe200000010ff */
[-C--:B------:R-:W-:Y:S01]  /*6730*/  FMUL.FTZ R25, R25, R9.reuse ;  /* 0x0000000919197220 */ /* 0x080fe20000410000 */
[----:B------:R-:W-:Y:S01]  /*6740*/  F2FP.BF16.F32.PACK_AB R152, R13, R152 ;  /* 0x000000980d98723e */ /* 0x000fe200000010ff */
[-C--:B------:R-:W-:Y:S01]  /*6750*/  FMUL.FTZ R28, R28, R9.reuse ;  /* 0x000000091c1c7220 */ /* 0x080fe20000410000 */
[-C--:B------:R-:W-:Y:S01]  /*6760*/  FMUL.FTZ R29, R29, R9.reuse ;  /* 0x000000091d1d7220 */ /* 0x080fe20000410000 */
        /* <DEDUP_REMOVED lines=9> */
[C---:B---3--:R-:W-:Y:S01]  /*6800*/  FADD.FTZ R171, R15.reuse, R168 ;  /* 0x000000a80fab7221 */ /* 0x048fe20000010000 */
        /* <DEDUP_REMOVED lines=24> */
[----:B---3--:R-:W-:Y:S01]  /*6990*/  FADD.FTZ R168, R12, R171 ;  /* 0x000000ab0ca87221 */ /* 0x008fe20000010000 */
[----:B------:R-:W-:Y:S01]  /*69a0*/  FADD.FTZ R171, R159, R166 ;  /* 0x000000a69fab7221 */ /* 0x000fe20000010000 */
[----:B------:R3:W-:Y:S01]  /*69b0*/  STSM.16.M88.4 [R19+0x26800], R152 ;  /* 0x0268009813007844 */ /* 0x0007e20000000200 */
[-C--:B------:R-:W-:Y:S01]  /*69c0*/  FMUL.FTZ R76, R76, R9.reuse ;  /* 0x000000094c4c7220 */ /* 0x080fe20000410000 */
[-C--:B------:R-:W-:Y:S01]  /*69d0*/  FMUL.FTZ R77, R77, R9.reuse ;  /* 0x000000094d4d7220 */ /* 0x080fe20000410000 */
[-C--:B------:R-:W-:Y:S01]  /*69e0*/  FMUL.FTZ R80, R80, R9.reuse ;  /* 0x0000000950507220 */ /* 0x080fe20000410000 */
[-C--:B------:R-:W-:Y:S01]  /*69f0*/  FMUL.FTZ R81, R81, R9.reuse ;  /* 0x0000000951517220 */ /* 0x080fe20000410000 */
[----:B------:R-:W4:Y:S01]  /*6a00*/  MUFU.EX2 R161, R161 ;  /* 0x000000a100a17308 */ /* 0x000f220000000800 */
        /* <DEDUP_REMOVED lines=8> */
[C---:B--2---:R-:W-:Y:S01]  /*6a90*/  FADD.FTZ R168, R192.reuse, R171 ;  /* 0x000000abc0a87221 */ /* 0x044fe20000010000 */
[----:B------:R-:W-:Y:S01]  /*6aa0*/  F2FP.BF16.F32.PACK_AB R159, R192, R159 ;  /* 0x0000009fc09f723e */ /* 0x000fe200000010ff */
[-C--:B------:R-:W-:Y:S01]  /*6ab0*/  FMUL.FTZ R93, R93, R9.reuse ;  /* 0x000000095d5d7220 */ /* 0x080fe20000410000 */
[-C--:B------:R-:W-:Y:S01]  /*6ac0*/  FMUL.FTZ R96, R96, R9.reuse ;  /* 0x0000000960607220 */ /* 0x080fe20000410000 */
[-C--:B------:R-:W-:Y:S01]  /*6ad0*/  FMUL.FTZ R97, R97, R9.reuse ;  /* 0x0000000961617220 */ /* 0x080fe20000410000 */
[-C--:B------:R-:W-:Y:S01]  /*6ae0*/  FMUL.FTZ R100, R100, R9.reuse ;  /* 0x0000000964647220 */ /* 0x080fe20000410000 */
[----:B------:R3:W-:Y:S01]  /*6af0*/  STSM.16.M88.4 [R184], R156 ;  /* 0x0000009cb8007844 */ /* 0x0007e20000000200 */
[----:B------:R-:W1:Y:S01]  /*6b00*/  MUFU.EX2 R20, R20 ;  /* 0x0000001400147308 */ /* 0x000e620000000800 */
[----:B----4-:R-:W-:Y:S01]  /*6b10*/  FADD.FTZ R13, R161, R168 ;  /* 0x000000a8a10d7221 */ /* 0x010fe20000010000 */
        /* <DEDUP_REMOVED lines=13> */
[----:B------:R-:W-:Y:S01]  /*6bf0*/  FMUL.FTZ R124, R124, R9 ;  /* 0x000000097c7c7220 */ /* 0x000fe20000410000 */
[----:B------:R-:W0:Y:S01]  /*6c00*/  MUFU.EX2 R163, R163 ;  /* 0x000000a300a37308 */ /* 0x000e220000000800 */
[C---:B-1----:R-:W-:Y:S01]  /*6c10*/  FADD.FTZ R4, R20.reuse, R13 ;  /* 0x0000000d14047221 */ /* 0x042fe20000010000 */
[----:B------:R-:W-:Y:S01]  /*6c20*/  F2FP.BF16.F32.PACK_AB R161, R20, R161 ;  /* 0x000000a114a1723e */ /* 0x000fe200000010ff */
        /* <DEDUP_REMOVED lines=17> */
[----:B------:R-:W-:Y:S01]  /*6d40*/  FMUL.FTZ R149, R149, R9 ;  /* 0x0000000995957220 */ /* 0x000fe20000410000 */
        /* <DEDUP_REMOVED lines=26> */
[----:B------:R3:W-:Y:S01]  /*6ef0*/  STSM.16.M88.4 [R22], R160 ;  /* 0x000000a016007844 */ /* 0x0007e20000000200 */
        /* <DEDUP_REMOVED lines=48> */
[----:B------:R-:W-:Y:S01]  /*7200*/  FMUL.FTZ R142, R142, R8 ;  /* 0x000000088e8e7220 */ /* 0x000fe20000410000 */
[C---:B-1----:R-:W-:Y:S01]  /*7210*/  F2FP.BF16.F32.PACK_AB R166, R177.reuse, R166 ;  /* 0x000000a6b1a6723e */ /* 0x042fe200000010ff */
[----:B------:R-:W-:Y:S01]  /*7220*/  FADD.FTZ R3, R177, R12 ;  /* 0x0000000cb1037221 */ /* 0x000fe20000010000 */
[-C--:B------:R-:W-:Y:S01]  /*7230*/  FMUL.FTZ R143, R143, R8.reuse ;  /* 0x000000088f8f7220 */ /* 0x080fe20000410000 */
[-C--:B------:R-:W-:Y:S01]  /*7240*/  FMUL.FTZ R146, R146, R8.reuse ;  /* 0x0000000892927220 */ /* 0x080fe20000410000 */
[-C--:B------:R-:W-:Y:S01]  /*7250*/  FMUL.FTZ R147, R147, R8.reuse ;  /* 0x0000000893937220 */ /* 0x080fe20000410000 */
[-C--:B------:R-:W-:Y:S01]  /*7260*/  FMUL.FTZ R150, R150, R8.reuse ;  /* 0x0000000896967220 */ /* 0x080fe20000410000 */
[----:B------:R-:W-:Y:S01]  /*7270*/  FMUL.FTZ R151, R151, R8 ;  /* 0x0000000897977220 */ /* 0x000fe20000410000 */
[C---:B--2---:R-:W-:Y:S01]  /*7280*/  F2FP.BF16.F32.PACK_AB R167, R10.reuse, R167 ;  /* 0x000000a70aa7723e */ /* 0x044fe200000010ff */
[----:B------:R-:W-:-:S04]  /*7290*/  FADD.FTZ R4, R10, R11 ;  /* 0x0000000b0a047221 */ /* 0x000fc80000010000 */
[----:B------:R3:W-:Y:S01]  /*72a0*/  STSM.16.M88.4 [R23], R164 ;  /* 0x000000a417007844 */ /* 0x0007e20000000200 */
[----:B------:R-:W-:Y:S05]  /*72b0*/  @!P0 BRA `(.L_x_7278) ;  /* 0x0000000000048947 */ /* 0x000fea0003800000 */
[----:B------:R-:W-:Y:S01]  /*72c0*/  BPT.TRAP 0x1 ;  /* 0x000000040000795c */ /* 0x000fe20000300000 */
.L_x_7278:
[----:B------:R0:W1:Y:S01]  /*72d0*/  SYNCS.PHASECHK.TRANS64.TRYWAIT P1, [UR23+0x28c50], R7 ;  /* 0x028c5007ff0075a7 */ /* 0x0000620008020157 */
[----:B------:R-:W-:Y:S05]  /*72e0*/  @!P0 BRA `(.L_x_7279) ;  /* 0x0000000000048947 */ /* 0x000fea0003800000 */
[----:B------:R-:W-:Y:S01]  /*72f0*/  BPT.TRAP 0x1 ;  /* 0x000000040000795c */ /* 0x000fe20000300000 */
.L_x_7279:
[----:B-1----:R-:W-:Y:S05]  /*7300*/  @P1 BRA `(.L_x_7280) ;  /* 0x0000000000081947 */ /* 0x002fea0003800000 */
[----:B------:R-:W1:Y:S02]  /*7310*/  SYNCS.PHASECHK.TRANS64.TRYWAIT P1, [UR23+0x28c50], R7 ;  /* 0x028c5007ff0075a7 */ /* 0x000e640008020157 */
[----:B-1----:R-:W-:Y:S05]  /*7320*/  @!P1 BRA `(.L_x_7281) ;  /* 0x0000009400cc9947 */ /* 0x002fea0003800000 */
.L_x_7280:
        /* <DEDUP_REMOVED lines=34> */
.L_x_7282:
[----:B------:R-:W-:Y:S01]  /*7550*/  UISETP.GT.AND UP0, UPT, UR21, UR20, UPT ;  /* 0x000000141500728c */ /* 0x000fe2000bf04270 */
[----:B-1----:R-:W-:Y:S01]  /*7560*/  IMAD.MOV.U32 R8, RZ, RZ, R5 ;  /* 0x000000ffff087224 */ /* 0x002fe200078e0005 */
[----:B------:R-:W-:Y:S01]  /*7570*/  UIADD3 UR23, UR23, 0x28c60, URZ ;  /* 0x00028c6017177890 */ /* 0x000fe2000fffe03f */
[----:B------:R-:W-:Y:S01]  /*7580*/  IMAD.MOV.U32 R9, RZ, RZ, R6 ;  /* 0x000000ffff097224 */ /* 0x000fe200078e0006 */
[----:B------:R-:W-:Y:S02]  /*7590*/  UIADD3 UR21, UR21, -0x1, URZ ;  /* 0xffffffff15157890 */ /* 0x000fe4000fffe03f */
[----:B------:R-:W-:Y:S01]  /*75a0*/  PLOP3.LUT P1, PT, PT, PT, UP0, 0x80, 0x0 ;  /* 0x000000000000781c */ /* 0x000fe20003f2f008 */
[----:B------:R-:W-:Y:S01]  /*75b0*/  UPRMT UR23, UR40, 0x654, UR23 ;  /* 0x0000065428177896 */ /* 0x000fe20008000017 */
[----:B------:R-:W-:-:S08]  /*75c0*/  UMOV UR24, UR38 ;  /* 0x0000002600187c82 */ /* 0x000fd00008000000 */
[----:B------:R-:W-:Y:S03]  /*75d0*/  SYNCS.ARRIVE.TRANS64.RED.A1T0 RZ, [UR23], RZ ;  /* 0x000000ffffff79a7 */ /* 0x000fe60008100417 */
[----:B------:R-:W-:Y:S05]  /*75e0*/  @P1 BRA `(.L_x_7283) ;  /* 0xffffffdc00741947 */ /* 0x000fea000383ffff */
.L_x_7272:
[----:B------:R-:W-:-:S13]  /*75f0*/  ISETP.LE.AND P1, PT, RZ, UR21, PT ;  /* 0x00000015ff007c0c */ /* 0x000fda000bf23270 */
[----:B------:R-:W-:Y:S05]  /*7600*/  @!P1 BRA `(.L_x_7284) ;  /* 0x0000001c003c9947 */ /* 0x000fea0003800000 */
[----:B01----:R-:W-:Y:S01]  /*7610*/  MOV R8, R5 ;  /* 0x0000000500087202 */ /* 0x003fe20000000f00 */
[----:B------:R-:W-:Y:S01]  /*7620*/  IMAD.MOV.U32 R191, RZ, RZ, R6 ;  /* 0x000000ffffbf7224 */ /* 0x000fe200078e0006 */
[----:B------:R-:W-:Y:S01]  /*7630*/  UMOV UR23, UR38 ;  /* 0x0000002600177c82 */ /* 0x000fe20008000000 */
[----:B------:R-:W-:Y:S01]  /*7640*/  ULDC UR24, c[0x0][0x9d8] ;  /* 0x0002760000187ab9 */ /* 0x000fe20000000800 */
[----:B------:R-:W-:-:S05]  /*7650*/  ULDC UR20, c[0x0][0x988] ;  /* 0x0002620000147ab9 */ /* 0x000fca0000000800 */
.L_x_7295:
[----:B------:R-:W-:-:S04]  /*7660*/  UIADD3 UR38, UR23, 0x1, URZ ;  /* 0x0000000117267890 */ /* 0x000fc8000fffe03f */
[----:B------:R-:W-:-:S04]  /*7670*/  UISETP.NE.AND UP0, UPT, UR38, 0x2, UPT ;  /* 0x000000022600788c */ /* 0x000fc8000bf05270 */
[----:B------:R-:W-:Y:S02]  /*7680*/  USEL UR6, URZ, 0x1, UP0 ;  /* 0x000000013f067887 */ /* 0x000fe40008000000 */
[----:B------:R-:W-:Y:S02]  /*7690*/  USEL UR38, UR38, URZ, UP0 ;  /* 0x0000003f26267287 */ /* 0x000fe40008000000 */
[----:B------:R-:W-:Y:S01]  /*76a0*/  ULOP3.LUT UR37, UR37, UR6, URZ, 0x3c, !UPT ;  /* 0x0000000625257292 */ /* 0x000fe2000f8e3c3f */
[----:B01----:R-:W-:Y:S11]  /*76b0*/  @!P0 BRA `(.L_x_7285) ;  /* 0x0000000000048947 */ /* 0x003ff60003800000 */
[----:B------:R-:W-:Y:S01]  /*76c0*/  BPT.TRAP 0x1 ;  /* 0x000000040000795c */ /* 0x000fe20000300000 */
.L_x_7285:
[----:B------:R-:W-:Y:S01]  /*76d0*/  ULEA UR22, UR38, UR42, 0x3 ;  /* 0x0000002a26167291 */ /* 0x000fe2000f8e183f */
[----:B------:R-:W-:-:S05]  /*76e0*/  IMAD.U32 R7, RZ, RZ, UR37 ;  /* 0x00000025ff077e24 */ /* 0x000fca000f8e00ff */
[----:B------:R-:W-:-:S04]  /*76f0*/  SHF.L.U32 R7, R7, 0x1f, RZ ;  /* 0x0000001f07077819 */ /* 0x000fc800000006ff */
[----:B------:R0:W1:Y:S01]  /*7700*/  SYNCS.PHASECHK.TRANS64.TRYWAIT P1, [UR22+0x28c30], R7 ;  /* 0x028c3007ff0075a7 */ /* 0x0000620008020156 */
[----:B------:R-:W-:Y:S05]  /*7710*/  @!P0 BRA `(.L_x_7286) ;  /* 0x0000000000048947 */ /* 0x000fea0003800000 */
[----:B------:R-:W-:Y:S01]  /*7720*/  BPT.TRAP 0x1 ;  /* 0x000000040000795c */ /* 0x000fe20000300000 */
.L_x_7286:
[----:B-1----:R-:W-:Y:S05]  /*7730*/  @P1 BRA `(.L_x_7287) ;  /* 0x0000000000081947 */ /* 0x002fea0003800000 */
[----:B------:R-:W1:Y:S02]  /*7740*/  SYNCS.PHASECHK.TRANS64.TRYWAIT P1, [UR22+0x28c30], R7 ;  /* 0x028c3007ff0075a7 */ /* 0x000e640008020156 */
[----:B-1----:R-:W-:Y:S05]  /*7750*/  @!P1 BRA `(.L_x_7288) ;  /* 0x0000009000d89947 */ /* 0x002fea0003800000 */
.L_x_7287:
[----:B------:R-:W-:Y:S01]  /*7760*/  R2UR UR18, R0 ;  /* 0x00000000001272ca */ /* 0x000fe200000e0000 */
[----:B--23--:R-:W-:Y:S01]  /*7770*/  WARPGROUP.ARRIVE ;  /* 0x00000000000079c5 */ /* 0x00cfe20000000000 */
        /* <DEDUP_REMOVED lines=21> */
.L_x_7289:
        /* <DEDUP_REMOVED lines=29> */
[----:B------:R-:W-:Y:S01]  /*7aa0*/  UMOV UR10, UR20 ;  /* 0x00000014000a7c82 */ /* 0x000fe20008000000 */
[----:B------:R-:W1:Y:S01]  /*7ab0*/  MUFU.TANH R157, R157 ;  /* 0x0000009d009d7308 */ /* 0x000e620000002400 */
[----:B--2---:R-:W-:Y:S01]  /*7ac0*/  FMNMX.FTZ R6, R5, R6, !PT ;  /* 0x0000000605067209 */ /* 0x004fe20007810000 */
[----:B------:R-:W-:Y:S01]  /*7ad0*/  FMUL.FTZ R166, R183, UR24 ;  /* 0x00000018b7a67c20 */ /* 0x000fe20008410000 */
[----:B------:R-:W-:-:S04]  /*7ae0*/  UIADD3 UR6, UR22, 0x28c40, URZ ;  /* 0x00028c4016067890 */ /* 0x000fc8000fffe03f */
[----:B------:R-:W-:Y:S01]  /*7af0*/  UPRMT UR6, UR40, 0x654, UR6 ;  /* 0x0000065428067896 */ /* 0x000fe20008000006 */
[----:B------:R-:W2:Y:S01]  /*7b00*/  MUFU.TANH R158, R158 ;  /* 0x0000009e009e7308 */ /* 0x000ea20000002400 */
[----:B---3--:R-:W-:-:S07]  /*7b10*/  FMNMX.FTZ R6, R193, R6, !PT ;  /* 0x00000006c1067209 */ /* 0x008fce0007810000 */
[----:B------:R-:W3:Y:S01]  /*7b20*/  MUFU.TANH R159, R159 ;  /* 0x0000009f009f7308 */ /* 0x000ee20000002400 */
[----:B-1----:R-:W-:Y:S01]  /*7b30*/  FMNMX.FTZ R13, R157, R6, !PT ;  /* 0x000000069d0d7209 */ /* 0x002fe20007810000 */
[----:B------:R-:W-:Y:S06]  /*7b40*/  SYNCS.ARRIVE.TRANS64.RED.A1T0 RZ, [UR6], RZ ;  /* 0x000000ffffff79a7 */ /* 0x000fec0008100406 */
        /* <DEDUP_REMOVED lines=13> */
[----:B--2---:R-:W-:Y:S01]  /*7c20*/  FMNMX.FTZ R15, R168, R13, !PT ;  /* 0x0000000da80f7209 */ /* 0x004fe20007810000 */
[----:B------:R-:W-:Y:S01]  /*7c30*/  FMUL.FTZ R13, R162, UR24 ;  /* 0x00000018a20d7c20 */ /* 0x000fe20008410000 */
[----:B------:R-:W-:-:S05]  /*7c40*/  FMUL.FTZ R162, R179, UR24 ;  /* 0x00000018b3a27c20 */ /* 0x000fca0008410000 */
[----:B------:R-:W2:Y:S01]  /*7c50*/  MUFU.TANH R176, R176 ;  /* 0x000000b000b07308 */ /* 0x000ea20000002400 */
[----:B---3--:R-:W-:-:S07]  /*7c60*/  FMNMX.FTZ R15, R194, R15, !PT ;  /* 0x0000000fc20f7209 */ /* 0x008fce0007810000 */
[----:B------:R-:W3:Y:S01]  /*7c70*/  MUFU.TANH R173, R173 ;  /* 0x000000ad00ad7308 */ /* 0x000ee20000002400 */
[----:B-1----:R-:W-:Y:S01]  /*7c80*/  FMNMX.FTZ R21, R172, R15, !PT ;  /* 0x0000000fac157209 */ /* 0x002fe20007810000 */
[----:B------:R-:W-:-:S06]  /*7c90*/  FMUL.FTZ R15, R163, UR24 ;  /* 0x00000018a30f7c20 */ /* 0x000fcc0008410000 */
[----:B------:R-:W1:Y:S01]  /*7ca0*/  MUFU.TANH R165, R165 ;  /* 0x000000a500a57308 */ /* 0x000e620000002400 */
[----:B--2---:R-:W-:Y:S01]  /*7cb0*/  FMNMX.FTZ R6, R176, R21, !PT ;  /* 0x00000015b0067209 */ /* 0x004fe20007810000 */
[----:B------:R-:W-:-:S06]  /*7cc0*/  FMUL.FTZ R21, R167, UR24 ;  /* 0x00000018a7157c20 */ /* 0x000fcc0008410000 */
[----:B------:R-:W2:Y:S01]  /*7cd0*/  MUFU.TANH R9, R9 ;  /* 0x0000000900097308 */ /* 0x000ea20000002400 */
[----:B---3--:R-:W-:-:S07]  /*7ce0*/  FMNMX.FTZ R6, R173, R6, !PT ;  /* 0x00000006ad067209 */ /* 0x008fce0007810000 */
[----:B------:R-:W3:Y:S01]  /*7cf0*/  MUFU.TANH R10, R10 ;  /* 0x0000000a000a7308 */ /* 0x000ee20000002400 */
[----:B-1----:R-:W-:-:S05]  /*7d00*/  FMNMX.FTZ R6, R165, R6, !PT ;  /* 0x00000006a5067209 */ /* 0x002fca0007810000 */
[----:B------:R-:W1:Y:S02]  /*7d10*/  SHFL.BFLY PT, R155, R6, 0x2, 0x1f ;  /* 0x0c401f00069b7f89 */ /* 0x000e6400000e0000 */
[----:B------:R-:W4:Y:S01]  /*7d20*/  MUFU.TANH R11, R11 ;  /* 0x0000000b000b7308 */ /* 0x000f220000002400 */
[----:B--2---:R-:W-:-:S07]  /*7d30*/  FMNMX.FTZ R163, R9, R8, !PT ;  /* 0x0000000809a37209 */ /* 0x004fce0007810000 */
[----:B------:R-:W2:Y:S08]  /*7d40*/  MUFU.TANH R12, R12 ;  /* 0x0000000c000c7308 */ /* 0x000eb00000002400 */
[----:B------:R-:W5:Y:S01]  /*7d50*/  MUFU.TANH R13, R13 ;  /* 0x0000000d000d7308 */ /* 0x000f620000002400 */
[----:B-1----:R-:W-:Y:S01]  /*7d60*/  FMNMX.FTZ R170, R6, R155, !PT ;  /* 0x0000009b06aa7209 */ /* 0x002fe20007810000 */
[----:B------:R-:W-:-:S06]  /*7d70*/  FMUL.FTZ R155, R175, UR24 ;  /* 0x00000018af9b7c20 */ /* 0x000fcc0008410000 */
[----:B------:R-:W1:Y:S01]  /*7d80*/  MUFU.TANH R15, R15 ;  /* 0x0000000f000f7308 */ /* 0x000e620000002400 */
[----:B---3--:R-:W-:Y:S01]  /*7d90*/  FMNMX.FTZ R6, R10, R163, !PT ;  /* 0x000000a30a067209 */ /* 0x008fe20007810000 */
[----:B------:R-:W-:Y:S01]  /*7da0*/  FMUL.FTZ R163, R182, UR24 ;  /* 0x00000018b6a37c20 */ /* 0x000fe20008410000 */
[----:B------:R-:W3:Y:S02]  /*7db0*/  SHFL.BFLY PT, R171, R170, 0x1, 0x1f ;  /* 0x0c201f00aaab7f89 */ /* 0x000ee400000e0000 */
[----:B----4-:R-:W-:-:S03]  /*7dc0*/  FMNMX.FTZ R167, R11, R6, !PT ;  /* 0x000000060ba77209 */ /* 0x010fc60007810000 */
[----:B------:R-:W4:Y:S01]  /*7dd0*/  MUFU.TANH R20, R20 ;  /* 0x0000001400147308 */ /* 0x000f220000002400 */
[----:B--2---:R-:W-:-:S04]  /*7de0*/  FMNMX.FTZ R6, R12, R167, !PT ;  /* 0x000000a70c067209 */ /* 0x004fc80007810000 */
[----:B-----5:R-:W-:-:S03]  /*7df0*/  FMNMX.FTZ R14, R13, R6, !PT ;  /* 0x000000060d0e7209 */ /* 0x020fc60007810000 */
[----:B------:R-:W2:Y:S01]  /*7e00*/  MUFU.TANH R21, R21 ;  /* 0x0000001500157308 */ /* 0x000ea20000002400 */
[----:B-1----:R-:W-:-:S07]  /*7e10*/  FMNMX.FTZ R167, R15, R14, !PT ;  /* 0x0000000e0fa77209 */ /* 0x002fce0007810000 */
[----:B------:R-:W1:Y:S01]  /*7e20*/  MUFU.TANH R152, R152 ;  /* 0x0000009800987308 */ /* 0x000e620000002400 */
[----:B----4-:R-:W-:Y:S02]  /*7e30*/  FMNMX.FTZ R14, R20, R167, !PT ;  /* 0x000000a7140e7209 */ /* 0x010fe40007810000 */
[----:B---3--:R-:W-:-:S05]  /*7e40*/  FMNMX.FTZ R6, R170, R171, !PT ;  /* 0x000000abaa067209 */ /* 0x008fca0007810000 */
[----:B------:R-:W3:Y:S01]  /*7e50*/  MUFU.TANH R153, R153 ;  /* 0x0000009900997308 */ /* 0x000ee20000002400 */
[C---:B------:R-:W-:Y:S01]  /*7e60*/  FADD.FTZ R170, -R6.reuse, R191 ;  /* 0x000000bf06aa7221 */ /* 0x040fe20000010100 */
[----:B--2---:R-:W-:Y:S01]  /*7e70*/  FMNMX.FTZ R167, R21, R14, !PT ;  /* 0x0000000e15a77209 */ /* 0x004fe20007810000 */
[----:B------:R-:W-:Y:S02]  /*7e80*/  FMUL.FTZ R177, R6, UR10 ;  /* 0x0000000a06b17c20 */ /* 0x000fe40008410000 */
[----:B------:R-:W-:Y:S02]  /*7e90*/  FMUL.FTZ R174, R170, UR10 ;  /* 0x0000000aaaae7c20 */ /* 0x000fe40008410000 */
[--C-:B------:R-:W-:Y:S01]  /*7ea0*/  FFMA.FTZ R175, R5, UR10, -R177.reuse ;  /* 0x0000000a05af7c23 */ /* 0x100fe200080108b1 */
[----:B------:R-:W2:Y:S01]  /*7eb0*/  MUFU.TANH R154, R154 ;  /* 0x0000009a009a7308 */ /* 0x000ea20000002400 */
[----:B-1----:R-:W-:Y:S01]  /*7ec0*/  FMNMX.FTZ R170, R152, R167, !PT ;  /* 0x000000a798aa7209 */ /* 0x002fe20007810000 */
[--C-:B------:R-:W-:Y:S01]  /*7ed0*/  FFMA.FTZ R178, R157, UR10, -R177.reuse ;  /* 0x0000000a9db27c23 */ /* 0x100fe200080108b1 */
[--C-:B------:R-:W-:Y:S01]  /*7ee0*/  FFMA.FTZ R157, R158, UR10, -R177.reuse ;  /* 0x0000000a9e9d7c23 */ /* 0x100fe200080108b1 */
[--C-:B------:R-:W-:Y:S01]  /*7ef0*/  FFMA.FTZ R158, R160, UR10, -R177.reuse ;  /* 0x0000000aa09e7c23 */ /* 0x100fe200080108b1 */
[--C-:B------:R-:W-:Y:S01]  /*7f00*/  FFMA.FTZ R160, R164, UR10, -R177.reuse ;  /* 0x0000000aa4a07c23 */ /* 0x100fe200080108b1 */
[--C-:B------:R-:W-:Y:S01]  /*7f10*/  FFMA.FTZ R164, R172, UR10, -R177.reuse ;  /* 0x0000000aaca47c23 */ /* 0x100fe200080108b1 */
[--C-:B------:R-:W-:Y:S01]  /*7f20*/  FFMA.FTZ R172, R173, UR10, -R177.reuse ;  /* 0x0000000aadac7c23 */ /* 0x100fe200080108b1 */
[----:B------:R-:W1:Y:S01]  /*7f30*/  MUFU.TANH R155, R155 ;  /* 0x0000009b009b7308 */ /* 0x000e620000002400 */
[----:B---3--:R-:W-:Y:S01]  /*7f40*/  FMNMX.FTZ R171, R153, R170, !PT ;  /* 0x000000aa99ab7209 */ /* 0x008fe20007810000 */
[--C-:B------:R-:W-:Y:S01]  /*7f50*/  FFMA.FTZ R173, R165, UR10, -R177.reuse ;  /* 0x0000000aa5ad7c23 */ /* 0x100fe200080108b1 */
[--C-:B------:R-:W-:Y:S01]  /*7f60*/  FFMA.FTZ R167, R192, UR10, -R177.reuse ;  /* 0x0000000ac0a77c23 */ /* 0x100fe200080108b1 */
[----:B------:R-:W-:-:S04]  /*7f70*/  FFMA.FTZ R168, R168, UR10, -R177 ;  /* 0x0000000aa8a87c23 */ /* 0x000fc800080108b1 */
[----:B------:R-:W3:Y:S01]  /*7f80*/  MUFU.TANH R156, R156 ;  /* 0x0000009c009c7308 */ /* 0x000ee20000002400 */
[----:B--2---:R-:W-:Y:S01]  /*7f90*/  FMNMX.FTZ R170, R154, R171, !PT ;  /* 0x000000ab9aaa7209 */ /* 0x004fe20007810000 */
[----:B------:R-:W-:-:S06]  /*7fa0*/  FFMA.FTZ R171, R193, UR10, -R177 ;  /* 0x0000000ac1ab7c23 */ /* 0x000fcc00080108b1 */
[----:B------:R-:W2:Y:S01]  /*7fb0*/  MUFU.TANH R162, R162 ;  /* 0x000000a200a27308 */ /* 0x000ea20000002400 */
[----:B-1----:R-:W-:-:S07]  /*7fc0*/  FMNMX.FTZ R5, R155, R170, !PT ;  /* 0x000000aa9b057209 */ /* 0x002fce0007810000 */
[----:B------:R-:W1:Y:S01]  /*7fd0*/  MUFU.TANH R163, R163 ;  /* 0x000000a300a37308 */ /* 0x000e620000002400 */
[----:B---3--:R-:W-:-:S07]  /*7fe0*/  FMNMX.FTZ R5, R156, R5, !PT ;  /* 0x000000059c057209 */ /* 0x008fce0007810000 */
[----:B------:R-:W3:Y:S08]  /*7ff0*/  MUFU.TANH R166, R166 ;  /* 0x000000a600a67308 */ /* 0x000ef00000002400 */
[----:B------:R2:W4:Y:S08]  /*8000*/  MUFU.EX2 R14, R174 ;  /* 0x000000ae000e7308 */ /* 0x0005300000000800 */
[----:B------:R5:W-:Y:S01]  /*8010*/  MUFU.EX2 R170, R175 ;  /* 0x000000af00aa7308 */ /* 0x000be20000000800 */
[----:B--2---:R-:W-:-:S04]  /*8020*/  FMNMX.FTZ R174, R162, R5, !PT ;  /* 0x00000005a2ae7209 */ /* 0x004fc80007810000 */
[----:B-1----:R-:W-:Y:S01]  /*8030*/  FMNMX.FTZ R5, R163, R174, !PT ;  /* 0x000000aea3057209 */ /* 0x002fe20007810000 */
[--C-:B------:R-:W-:Y:S01]  /*8040*/  FFMA.FTZ R174, R159, UR10, -R177.reuse ;  /* 0x0000000a9fae7c23 */ /* 0x100fe200080108b1 */
[--C-:B------:R-:W-:Y:S01]  /*8050*/  FFMA.FTZ R159, R161, UR10, -R177.reuse ;  /* 0x0000000aa19f7c23 */ /* 0x100fe200080108b1 */
[--C-:B------:R-:W-:Y:S01]  /*8060*/  FFMA.FTZ R161, R169, UR10, -R177.reuse ;  /* 0x0000000aa9a17c23 */ /* 0x100fe200080108b1 */
[----:B---3--:R-:W-:Y:S01]  /*8070*/  FMNMX.FTZ R5, R166, R5, !PT ;  /* 0x00000005a6057209 */ /* 0x008fe20007810000 */
[--C-:B------:R-:W-:Y:S01]  /*8080*/  FFMA.FTZ R169, R194, UR10, -R177.reuse ;  /* 0x0000000ac2a97c23 */ /* 0x100fe200080108b1 */
[----:B-----5:R-:W-:Y:S01]  /*8090*/  FFMA.FTZ R175, R176, UR10, -R177 ;  /* 0x0000000ab0af7c23 */ /* 0x020fe200080108b1 */
[----:B------:R-:W1:Y:S01]  /*80a0*/  MUFU.EX2 R167, R167 ;  /* 0x000000a700a77308 */ /* 0x000e620000000800 */
[-C--:B----4-:R-:W-:Y:S01]  /*80b0*/  FMUL.FTZ R24, R24, R14.reuse ;  /* 0x0000000e18187220 */ /* 0x090fe20000410000 */
[----:B------:R-:W2:Y:S01]  /*80c0*/  SHFL.BFLY PT, R180, R5, 0x2, 0x1f ;  /* 0x0c401f0005b47f89 */ /* 0x000ea200000e0000 */
        /* <DEDUP_REMOVED lines=22> */
[----:B------:R-:W-:Y:S01]  /*8230*/  FMUL.FTZ R64, R64, R14 ;  /* 0x0000000e40407220 */ /* 0x000fe20000410000 */
[----:B--2---:R-:W-:Y:S01]  /*8240*/  FMNMX.FTZ R180, R5, R180, !PT ;  /* 0x000000b405b47209 */ /* 0x004fe20007810000 */
[-C--:B------:R-:W-:Y:S01]  /*8250*/  FMUL.FTZ R65, R65, R14.reuse ;  /* 0x0000000e41417220 */ /* 0x080fe20000410000 */
[-C--:B------:R-:W-:Y:S01]  /*8260*/  FMUL.FTZ R68, R68, R14.reuse ;  /* 0x0000000e44447220 */ /* 0x080fe20000410000 */
[-C--:B------:R-:W-:Y:S01]  /*8270*/  FMUL.FTZ R69, R69, R14.reuse ;  /* 0x0000000e45457220 */ /* 0x080fe20000410000 */
[-C--:B------:R-:W-:Y:S01]  /*8280*/  FMUL.FTZ R72, R72, R14.reuse ;  /* 0x0000000e48487220 */ /* 0x080fe20000410000 */
        /* <DEDUP_REMOVED lines=37> */
[--C-:B------:R-:W-:Y:S01]  /*84e0*/  FFMA.FTZ R179, R12, UR10, -R165.reuse ;  /* 0x0000000a0cb37c23 */ /* 0x100fe200080108a5 */
[--C-:B------:R-:W-:Y:S01]  /*84f0*/  FFMA.FTZ R176, R15, UR10, -R165.reuse ;  /* 0x0000000a0fb07c23 */ /* 0x100fe200080108a5 */
[----:B------:R-:W-:Y:S01]  /*8500*/  MUFU.EX2 R177, R177 ;  /* 0x000000b100b17308 */ /* 0x000fe20000000800 */
[----:B------:R-:W-:Y:S01]  /*8510*/  FFMA.FTZ R11, R13, UR10, -R165 ;  /* 0x0000000a0d0b7c23 */ /* 0x000fe200080108a5 */
[----:B------:R-:W-:-:S02]  /*8520*/  IMAD.MOV R15, RZ, RZ, -R18 ;  /* 0x000000ffff0f7224 */ /* 0x000fc400078e0a12 */
[--C-:B------:R-:W-:Y:S01]  /*8530*/  FFMA.FTZ R12, R20, UR10, -R165.reuse ;  /* 0x0000000a140c7c23 */ /* 0x100fe200080108a5 */
[----:B------:R-:W-:Y:S01]  /*8540*/  FFMA.FTZ R20, R153, UR10, -R165 ;  /* 0x0000000a99147c23 */ /* 0x000fe200080108a5 */
[----:B-1----:R-:W-:Y:S01]  /*8550*/  FFMA.FTZ R153, R14, R3, R167 ;  /* 0x000000030e997223 */ /* 0x002fe200000100a7 */
[--C-:B------:R-:W-:Y:S01]  /*8560*/  FFMA.FTZ R3, R154, UR10, -R165.reuse ;  /* 0x0000000a9a037c23 */ /* 0x100fe200080108a5 */
[----:B------:R-:W-:Y:S01]  /*8570*/  ISETP.NE.AND P1, PT, R2, R15, PT ;  /* 0x0000000f0200720c */ /* 0x000fe20003f25270 */
[----:B------:R-:W1:Y:S01]  /*8580*/  MUFU.EX2 R8, R8 ;  /* 0x0000000800087308 */ /* 0x000e620000000800 */
[----:B------:R-:W-:Y:S01]  /*8590*/  FFMA.FTZ R15, R152, UR10, -R165 ;  /* 0x0000000a980f7c23 */ /* 0x000fe200080108a5 */
[----:B------:R-:W-:Y:S01]  /*85a0*/  FADD.FTZ R154, R170, R153 ;  /* 0x00000099aa9a7221 */ /* 0x000fe20000010000 */
[--C-:B------:R-:W-:Y:S01]  /*85b0*/  FFMA.FTZ R13, R21, UR10, -R165.reuse ;  /* 0x0000000a150d7c23 */ /* 0x100fe200080108a5 */
[----:B------:R-:W-:Y:S02]  /*85c0*/  IMAD.U32 R21, RZ, RZ, UR23 ;  /* 0x00000017ff157e24 */ /* 0x000fe4000f8e00ff */
[--C-:B------:R-:W-:Y:S01]  /*85d0*/  FFMA.FTZ R156, R156, UR10, -R165.reuse ;  /* 0x0000000a9c9c7c23 */ /* 0x100fe200080108a5 */
[--C-:B------:R-:W-:Y:S01]  /*85e0*/  FFMA.FTZ R162, R162, UR10, -R165.reuse ;  /* 0x0000000aa2a27c23 */ /* 0x100fe200080108a5 */
[--C-:B------:R-:W-:Y:S01]  /*85f0*/  FFMA.FTZ R163, R163, UR10, -R165.reuse ;  /* 0x0000000aa3a37c23 */ /* 0x100fe200080108a5 */
[----:B------:R-:W2:Y:S01]  /*8600*/  MUFU.EX2 R9, R9 ;  /* 0x0000000900097308 */ /* 0x000ea20000000800 */
[--C-:B------:R-:W-:Y:S01]  /*8610*/  FFMA.FTZ R180, R166, UR10, -R165.reuse ;  /* 0x0000000aa6b47c23 */ /* 0x100fe200080108a5 */
[-C--:B------:R-:W-:Y:S01]  /*8620*/  FMUL.FTZ R124, R124, R14.reuse ;  /* 0x0000000e7c7c7220 */ /* 0x080fe20000410000 */
[----:B------:R-:W-:Y:S01]  /*8630*/  FMUL.FTZ R125, R125, R14 ;  /* 0x0000000e7d7d7220 */ /* 0x000fe20000410000 */
[----:B------:R-:W-:Y:S01]  /*8640*/  @!P1 LEA R21, R21, R16, 0x6 ;  /* 0x0000001015159211 */ /* 0x000fe200078e30ff */
[-C--:B------:R-:W-:Y:S01]  /*8650*/  FMUL.FTZ R128, R128, R14.reuse ;  /* 0x0000000e80807220 */ /* 0x080fe20000410000 */
[-C--:B------:R-:W-:Y:S01]  /*8660*/  FMUL.FTZ R129, R129, R14.reuse ;  /* 0x0000000e81817220 */ /* 0x080fe20000410000 */
[----:B------:R-:W-:Y:S01]  /*8670*/  FMUL.FTZ R132, R132, R14 ;  /* 0x0000000e84847220 */ /* 0x000fe20000410000 */
[----:B------:R-:W3:Y:S01]  /*8680*/  MUFU.EX2 R10, R10 ;  /* 0x0000000a000a7308 */ /* 0x000ee20000000800 */
[----:B-1----:R-:W-:Y:S01]  /*8690*/  FFMA.FTZ R152, R177, R4, R8 ;  /* 0x00000004b1987223 */ /* 0x002fe20000010008 */
[----:B------:R-:W-:Y:S01]  /*86a0*/  FFMA.FTZ R4, R155, UR10, -R165 ;  /* 0x0000000a9b047c23 */ /* 0x000fe200080108a5 */
[----:B------:R-:W-:Y:S01]  /*86b0*/  FADD.FTZ R155, R171, R154 ;  /* 0x0000009aab9b7221 */ /* 0x000fe20000010000 */
[----:B------:R-:W-:Y:S01]  /*86c0*/  @!P1 LEA R21, R21, UR42, 0x2 ;  /* 0x0000002a15159c11 */ /* 0x000fe2000f8e10ff */
[-C--:B------:R-:W-:Y:S01]  /*86d0*/  FMUL.FTZ R133, R133, R14.reuse ;  /* 0x0000000e85857220 */ /* 0x080fe20000410000 */
[-C--:B------:R-:W-:Y:S01]  /*86e0*/  FMUL.FTZ R136, R136, R14.reuse ;  /* 0x0000000e88887220 */ /* 0x080fe20000410000 */
[----:B------:R-:W-:Y:S01]  /*86f0*/  FADD.FTZ R154, R178, R155 ;  /* 0x0000009bb29a7221 */ /* 0x000fe20000010000 */
[----:B------:R-:W1:Y:S01]  /*8700*/  MUFU.EX2 R179, R179 ;  /* 0x000000b300b37308 */ /* 0x000e620000000800 */
[----:B--2---:R-:W-:Y:S01]  /*8710*/  FADD.FTZ R153, R9, R152 ;  /* 0x0000009809997221 */ /* 0x004fe20000010000 */
[----:B------:R-:W-:Y:S01]  /*8720*/  @!P1 STS [R21+0x28800], R14 ;  /* 0x0288000e15009388 */ /* 0x000fe20000000800 */
[-C--:B------:R-:W-:Y:S01]  /*8730*/  FMUL.FTZ R137, R137, R14.reuse ;  /* 0x0000000e89897220 */ /* 0x080fe20000410000 */
[-C--:B------:R-:W-:Y:S01]  /*8740*/  FMUL.FTZ R140, R140, R14.reuse ;  /* 0x0000000e8c8c7220 */ /* 0x080fe20000410000 */
[-C--:B------:R-:W-:Y:S01]  /*8750*/  FMUL.FTZ R141, R141, R14.reuse ;  /* 0x0000000e8d8d7220 */ /* 0x080fe20000410000 */
[----:B------:R2:W-:Y:S01]  /*8760*/  @!P1 STS [R21+0x28820], R177 ;  /* 0x028820b115009388 */ /* 0x0005e20000000800 */
[-C--:B------:R-:W-:Y:S01]  /*8770*/  FMUL.FTZ R144, R144, R14.reuse ;  /* 0x0000000e90907220 */ /* 0x080fe20000410000 */
[----:B------:R-:W4:Y:S01]  /*8780*/  MUFU.EX2 R11, R11 ;  /* 0x0000000b000b7308 */ /* 0x000f220000000800 */
[----:B---3--:R-:W-:Y:S01]  /*8790*/  FADD.FTZ R152, R10, R153 ;  /* 0x000000990a987221 */ /* 0x008fe20000010000 */
[----:B------:R-:W-:Y:S01]  /*87a0*/  FADD.FTZ R153, R157, R154 ;  /* 0x0000009a9d997221 */ /* 0x000fe20000010000 */
[-C--:B------:R-:W-:Y:S01]  /*87b0*/  FMUL.FTZ R145, R145, R14.reuse ;  /* 0x0000000e91917220 */ /* 0x080fe20000410000 */
[-C--:B------:R-:W-:Y:S01]  /*87c0*/  FMUL.FTZ R148, R148, R14.reuse ;  /* 0x0000000e94947220 */ /* 0x080fe20000410000 */
[----:B------:R-:W-:Y:S01]  /*87d0*/  FMUL.FTZ R149, R149, R14 ;  /* 0x0000000e95957220 */ /* 0x000fe20000410000 */
[----:B------:R-:W-:Y:S01]  /*87e0*/  FADD.FTZ R153, R174, R153 ;  /* 0x00000099ae997221 */ /* 0x000fe20000010000 */
[-C--:B------:R-:W-:Y:S01]  /*87f0*/  FMUL.FTZ R26, R26, R177.reuse ;  /* 0x000000b11a1a7220 */ /* 0x080fe20000410000 */
[----:B------:R-:W3:Y:S01]  /*8800*/  MUFU.EX2 R176, R176 ;  /* 0x000000b000b07308 */ /* 0x000ee20000000800 */
[----:B-1----:R-:W-:Y:S01]  /*8810*/  FADD.FTZ R152, R179, R152 ;  /* 0x00000098b3987221 */ /* 0x002fe20000010000 */
[----:B------:R-:W-:Y:S01]  /*8820*/  FADD.FTZ R154, R158, R153 ;  /* 0x000000999e9a7221 */ /* 0x000fe20000010000 */
[----:B------:R-:W-:Y:S01]  /*8830*/  F2FP.BF16.F32.PACK_AB R158, R159, R158 ;  /* 0x0000009e9f9e723e */ /* 0x000fe200000010ff */
[-C--:B------:R-:W-:Y:S01]  /*8840*/  FMUL.FTZ R27, R27, R177.reuse ;  /* 0x000000b11b1b7220 */ /* 0x080fe20000410000 */
[----:B------:R-:W-:Y:S01]  /*8850*/  FMUL.FTZ R30, R30, R177 ;  /* 0x000000b11e1e7220 */ /* 0x000fe20000410000 */
[----:B------:R-:W-:Y:S01]  /*8860*/  FADD.FTZ R153, R159, R154 ;  /* 0x0000009a9f997221 */ /* 0x000fe20000010000 */
[----:B------:R-:W-:Y:S01]  /*8870*/  F2FP.BF16.F32.PACK_AB R154, R178, R171 ;  /* 0x000000abb29a723e */ /* 0x000fe200000010ff */
[----:B------:R-:W1:Y:S01]  /*8880*/  MUFU.EX2 R12, R12 ;  /* 0x0000000c000c7308 */ /* 0x000e620000000800 */
[----:B----4-:R-:W-:Y:S01]  /*8890*/  FADD.FTZ R155, R11, R152 ;  /* 0x000000980b9b7221 */ /* 0x010fe20000010000 */
        /* <DEDUP_REMOVED lines=17> */
[-C--:B------:R-:W-:Y:S01]  /*89b0*/  FMUL.FTZ R54, R54, R177.reuse ;  /* 0x000000b136367220 */ /* 0x080fe20000410000 */
[-C--:B------:R-:W-:Y:S01]  /*89c0*/  FMUL.FTZ R55, R55, R177.reuse ;  /* 0x000000b137377220 */ /* 0x080fe20000410000 */
[-C--:B------:R-:W-:Y:S01]  /*89d0*/  FMUL.FTZ R58, R58, R177.reuse ;  /* 0x000000b13a3a7220 */ /* 0x080fe20000410000 */
[-C--:B------:R-:W-:Y:S01]  /*89e0*/  FMUL.FTZ R59, R59, R177.reuse ;  /* 0x000000b13b3b7220 */ /* 0x080fe20000410000 */
[-C--:B------:R-:W-:Y:S01]  /*89f0*/  FMUL.FTZ R62, R62, R177.reuse ;  /* 0x000000b13e3e7220 */ /* 0x080fe20000410000 */
[----:B------:R-:W-:Y:S01]  /*8a00*/  MUFU.EX2 R20, R20 ;  /* 0x0000001400147308 */ /* 0x000fe20000000800 */
[C---:B----4-:R-:W-:Y:S01]  /*8a10*/  FADD.FTZ R182, R13.reuse, R182 ;  /* 0x000000b60db67221 */ /* 0x050fe20000010000 */
[----:B------:R-:W-:Y:S01]  /*8a20*/  F2FP.BF16.F32.PACK_AB R159, R13, R12 ;  /* 0x0000000c0d9f723e */ /* 0x000fe200000010ff */
[-C--:B------:R-:W-:Y:S01]  /*8a30*/  FMUL.FTZ R63, R63, R177.reuse ;  /* 0x000000b13f3f7220 */ /* 0x080fe20000410000 */
[-C--:B------:R-:W-:Y:S01]  /*8a40*/  FMUL.FTZ R66, R66, R177.reuse ;  /* 0x000000b142427220 */ /* 0x080fe20000410000 */
[-C--:B------:R-:W-:Y:S01]  /*8a50*/  FMUL.FTZ R67, R67, R177.reuse ;  /* 0x000000b143437220 */ /* 0x080fe20000410000 */
[-C--:B------:R-:W-:Y:S01]  /*8a60*/  FMUL.FTZ R70, R70, R177.reuse ;  /* 0x000000b146467220 */ /* 0x080fe20000410000 */
[-C--:B------:R-:W-:Y:S01]  /*8a70*/  FMUL.FTZ R71, R71, R177.reuse ;  /* 0x000000b147477220 */ /* 0x080fe20000410000 */
        /* <DEDUP_REMOVED lines=41> */
[----:B-----5:R-:W-:Y:S01]  /*8d10*/  FADD.FTZ R156, R160, R153 ;  /* 0x00000099a09c7221 */ /* 0x020fe20000010000 */
[----:B------:R-:W-:Y:S01]  /*8d20*/  F2FP.BF16.F32.PACK_AB R153, R9, R8 ;  /* 0x000000080999723e */ /* 0x000fe200000010ff */
[----:B---3--:R-:W-:Y:S01]  /*8d30*/  FADD.FTZ R9, R15, R182 ;  /* 0x000000b60f097221 */ /* 0x008fe20000010000 */
[----:B------:R-:W-:Y:S01]  /*8d40*/  BAR.SYNC.DEFER_BLOCKING 0xf, 0x100 ;  /* 0x03c4000000007b1d */ /* 0x000fe20000010000 */
[----:B--2---:R-:W-:Y:S01]  /*8d50*/  FADD.FTZ R21, R161, R156 ;  /* 0x0000009ca1157221 */ /* 0x004fe20000010000 */
[----:B------:R-:W-:Y:S01]  /*8d60*/  F2FP.BF16.F32.PACK_AB R156, R174, R157 ;  /* 0x0000009dae9c723e */ /* 0x000fe200000010ff */
[----:B------:R-:W-:Y:S01]  /*8d70*/  FADD.FTZ R8, R20, R9 ;  /* 0x0000000914087221 */ /* 0x000fe20000010000 */
[----:B------:R-:W-:Y:S01]  /*8d80*/  F2FP.BF16.F32.PACK_AB R157, R176, R11 ;  /* 0x0000000bb09d723e */ /* 0x000fe200000010ff */
[----:B-1----:R-:W-:Y:S01]  /*8d90*/  FADD.FTZ R10, R168, R21 ;  /* 0x00000015a80a7221 */ /* 0x002fe20000010000 */
[----:B------:R-:W1:Y:S01]  /*8da0*/  MUFU.EX2 R164, R164 ;  /* 0x000000a400a47308 */ /* 0x000e620000000800 */
[----:B------:R-:W-:Y:S01]  /*8db0*/  FADD.FTZ R9, R3, R8 ;  /* 0x0000000803097221 */ /* 0x000fe20000010000 */
[----:B------:R-:W-:Y:S01]  /*8dc0*/  F2FP.BF16.F32.PACK_AB R160, R161, R160 ;  /* 0x000000a0a1a0723e */ /* 0x000fe200000010ff */
[----:B------:R-:W-:Y:S01]  /*8dd0*/  FMUL.FTZ R143, R143, R177 ;  /* 0x000000b18f8f7220 */ /* 0x000fe20000410000 */
[----:B------:R-:W-:Y:S01]  /*8de0*/  F2FP.BF16.F32.PACK_AB R161, R20, R15 ;  /* 0x0000000f14a1723e */ /* 0x000fe200000010ff */
[----:B----4-:R-:W-:Y:S01]  /*8df0*/  FADD.FTZ R8, R4, R9 ;  /* 0x0000000904087221 */ /* 0x010fe20000010000 */
[-C--:B------:R-:W-:Y:S01]  /*8e00*/  FMUL.FTZ R146, R146, R177.reuse ;  /* 0x000000b192927220 */ /* 0x080fe20000410000 */
[----:B0-----:R-:W-:Y:S01]  /*8e10*/  FADD.FTZ R11, R169, R10 ;  /* 0x0000000aa90b7221 */ /* 0x001fe20000010000 */
[----:B------:R0:W2:Y:S01]  /*8e20*/  MUFU.EX2 R166, R162 ;  /* 0x000000a200a67308 */ /* 0x0000a20000000800 */
[----:B------:R-:W-:Y:S01]  /*8e30*/  FADD.FTZ R9, R165, R8 ;  /* 0x00000008a5097221 */ /* 0x000fe20000010000 */
[-C--:B------:R-:W-:Y:S01]  /*8e40*/  FMUL.FTZ R147, R147, R177.reuse ;  /* 0x000000b193937220 */ /* 0x080fe20000410000 */
[-C--:B------:R-:W-:Y:S01]  /*8e50*/  FMUL.FTZ R150, R150, R177.reuse ;  /* 0x000000b196967220 */ /* 0x080fe20000410000 */
[----:B------:R-:W-:-:S04]  /*8e60*/  FMUL.FTZ R151, R151, R177 ;  /* 0x000000b197977220 */ /* 0x000fc80000410000 */
[----:B------:R-:W3:Y:S01]  /*8e70*/  MUFU.EX2 R175, R175 ;  /* 0x000000af00af7308 */ /* 0x000ee20000000800 */
[----:B-1----:R-:W-:Y:S01]  /*8e80*/  FADD.FTZ R10, R164, R11 ;  /* 0x0000000ba40a7221 */ /* 0x002fe20000010000 */
[----:B0-----:R-:W-:Y:S01]  /*8e90*/  F2FP.BF16.F32.PACK_AB R162, R169, R168 ;  /* 0x000000a8a9a2723e */ /* 0x001fe200000010ff */
[----:B------:R0:W-:Y:S04]  /*8ea0*/  STSM.16.M88.4 [R19+0x26800], R152 ;  /* 0x0268009813007844 */ /* 0x0001e80000000200 */
[----:B------:R0:W-:Y:S01]  /*8eb0*/  STSM.16.M88.4 [R184], R156 ;  /* 0x0000009cb8007844 */ /* 0x0001e20000000200 */
[----:B------:R1:W4:Y:S01]  /*8ec0*/  MUFU.EX2 R167, R163 ;  /* 0x000000a300a77308 */ /* 0x0003220000000800 */
[C---:B--2---:R-:W-:Y:S01]  /*8ed0*/  FADD.FTZ R8, R166.reuse, R9 ;  /* 0x00000009a6087221 */ /* 0x044fe20000010000 */
[----:B------:R-:W-:-:S06]  /*8ee0*/  F2FP.BF16.F32.PACK_AB R165, R166, R165 ;  /* 0x000000a5a6a5723e */ /* 0x000fcc00000010ff */
[----:B------:R-:W2:Y:S01]  /*8ef0*/  MUFU.EX2 R172, R172 ;  /* 0x000000ac00ac7308 */ /* 0x000ea20000000800 */
[C---:B---3--:R-:W-:Y:S01]  /*8f00*/  FADD.FTZ R11, R175.reuse, R10 ;  /* 0x0000000aaf0b7221 */ /* 0x048fe20000010000 */
[----:B-1----:R-:W-:Y:S02]  /*8f10*/  F2FP.BF16.F32.PACK_AB R163, R4, R3 ;  /* 0x0000000304a3723e */ /* 0x002fe400000010ff */
[----:B------:R-:W-:-:S03]  /*8f20*/  F2FP.BF16.F32.PACK_AB R164, R175, R164 ;  /* 0x000000a4afa4723e */ /* 0x000fc600000010ff */
[----:B------:R0:W-:Y:S01]  /*8f30*/  STSM.16.M88.4 [R22], R160 ;  /* 0x000000a016007844 */ /* 0x0001e20000000200 */
[----:B------:R-:W1:Y:S01]  /*8f40*/  MUFU.EX2 R173, R173 ;  /* 0x000000ad00ad7308 */ /* 0x000e620000000800 */
[----:B----4-:R-:W-:-:S07]  /*8f50*/  FADD.FTZ R9, R167, R8 ;  /* 0x00000008a7097221 */ /* 0x010fce0000010000 */
[----:B------:R-:W3:Y:S01]  /*8f60*/  MUFU.EX2 R180, R180 ;  /* 0x000000b400b47308 */ /* 0x000ee20000000800 */
[----:B--2---:R-:W-:Y:S01]  /*8f70*/  FADD.FTZ R4, R172, R11 ;  /* 0x0000000bac047221 */ /* 0x004fe20000010000 */
[----:B-1----:R-:W-:-:S03]  /*8f80*/  F2FP.BF16.F32.PACK_AB R166, R173, R172 ;  /* 0x000000acada6723e */ /* 0x002fc600000010ff */
[----:B------:R-:W-:Y:S01]  /*8f90*/  FADD.FTZ R3, R173, R4 ;  /* 0x00000004ad037221 */ /* 0x000fe20000010000 */
[C---:B---3--:R-:W-:Y:S01]  /*8fa0*/  F2FP.BF16.F32.PACK_AB R167, R180.reuse, R167 ;  /* 0x000000a7b4a7723e */ /* 0x048fe200000010ff */
[----:B------:R-:W-:-:S04]  /*8fb0*/  FADD.FTZ R4, R180, R9 ;  /* 0x00000009b4047221 */ /* 0x000fc80000010000 */
[----:B------:R0:W-:Y:S01]  /*8fc0*/  STSM.16.M88.4 [R23], R164 ;  /* 0x000000a417007844 */ /* 0x0001e20000000200 */
[----:B------:R-:W-:Y:S05]  /*8fd0*/  @!P0 BRA `(.L_x_7290) ;  /* 0x0000000000048947 */ /* 0x000fea0003800000 */
[----:B------:R-:W-:Y:S01]  /*8fe0*/  BPT.TRAP 0x1 ;  /* 0x000000040000795c */ /* 0x000fe20000300000 */
.L_x_7290:
[----:B------:R1:W2:Y:S01]  /*8ff0*/  SYNCS.PHASECHK.TRANS64.TRYWAIT P1, [UR22+0x28c50], R7 ;  /* 0x028c5007ff0075a7 */ /* 0x0002a20008020156 */
[----:B------:R-:W-:Y:S05]  /*9000*/  @!P0 BRA `(.L_x_7291) ;  /* 0x0000000000048947 */ /* 0x000fea0003800000 */
[----:B------:R-:W-:Y:S01]  /*9010*/  BPT.TRAP 0x1 ;  /* 0x000000040000795c */ /* 0x000fe20000300000 */
.L_x_7291:
[----:B--2---:R-:W-:Y:S05]  /*9020*/  @P1 BRA `(.L_x_7292) ;  /* 0x0000000000081947 */ /* 0x004fea0003800000 */
[----:B------:R-:W2:Y:S02]  /*9030*/  SYNCS.PHASECHK.TRANS64.TRYWAIT P1, [UR22+0x28c50], R7 ;  /* 0x028c5007ff0075a7 */ /* 0x000ea40008020156 */
[----:B--2---:R-:W-:Y:S05]  /*9040*/  @!P1 BRA `(.L_x_7293) ;  /* 0x0000007800b49947 */ /* 0x004fea0003800000 */
.L_x_7292:
        /* <DEDUP_REMOVED lines=34> */
.L_x_7294:
[----:B------:R-:W-:Y:S01]  /*9270*/  UIADD3 UR22, UR22, 0x28c60, URZ ;  /* 0x00028c6016167890 */ /* 0x000fe2000fffe03f */
[----:B------:R-:W-:Y:S01]  /*9280*/  ISETP.LT.AND P1, PT, RZ, UR21, PT ;  /* 0x00000015ff007c0c */ /* 0x000fe2000bf21270 */
[----:B------:R-:W-:Y:S01]  /*9290*/  UIADD3 UR21, UR21, -0x1, URZ ;  /* 0xffffffff15157890 */ /* 0x000fe2000fffe03f */
[----:B--2---:R-:W-:Y:S01]  /*92a0*/  IMAD.MOV.U32 R8, RZ, RZ, R5 ;  /* 0x000000ffff087224 */ /* 0x004fe200078e0005 */
[----:B------:R-:W-:Y:S01]  /*92b0*/  UPRMT UR22, UR40, 0x654, UR22 ;  /* 0x0000065428167896 */ /* 0x000fe20008000016 */
[----:B------:R-:W-:Y:S01]  /*92c0*/  IMAD.MOV.U32 R191, RZ, RZ, R6 ;  /* 0x000000ffffbf7224 */ /* 0x000fe200078e0006 */
[----:B------:R-:W-:-:S07]  /*92d0*/  UMOV UR23, UR38 ;  /* 0x0000002600177c82 */ /* 0x000fce0008000000 */
[----:B------:R-:W-:Y:S01]  /*92e0*/  SYNCS.ARRIVE.TRANS64.RED.A1T0 RZ, [UR22], RZ ;  /* 0x000000ffffff79a7 */ /* 0x000fe20008100416 */
[----:B------:R-:W-:Y:S05]  /*92f0*/  @P1 BRA `(.L_x_7295) ;  /* 0xffffffe000d81947 */ /* 0x000fea000383ffff */
.L_x_7284:
[----:B------:R-:W0:Y:S01]  /*9300*/  SHFL.BFLY PT, R0, R3, 0x2, 0x1f ;  /* 0x0c401f0003007f89 */ /* 0x000e2200000e0000 */
[----:B------:R-:W-:Y:S01]  /*9310*/  IMAD.MOV R13, RZ, RZ, -R18 ;  /* 0x000000ffff0d7224 */ /* 0x000fe200078e0a12 */
[----:B------:R-:W-:Y:S01]  /*9320*/  UIADD3 UR36, UR36, 0x1, URZ ;  /* 0x0000000124247890 */ /* 0x000fe2000fffe03f */
[----:B------:R-:W-:Y:S01]  /*9330*/  IMAD.U32 R10, RZ, RZ, UR10 ;  /* 0x0000000aff0a7e24 */ /* 0x000fe2000f8e00ff */
[----:B------:R-:W4:Y:S01]  /*9340*/  SHFL.BFLY PT, R9, R4, 0x2, 0x1f ;  /* 0x0c401f0004097f89 */ /* 0x000f2200000e0000 */
[----:B------:R-:W-:Y:S08]  /*9350*/  BAR.ARV 0x8, 0x100 ;  /* 0x0204000000007b1d */ /* 0x000ff00000002000 */
[----:B------:R-:W-:Y:S01]  /*9360*/  BAR.SYNC.DEFER_BLOCKING 0xf, 0x100 ;  /* 0x03c4000000007b1d */ /* 0x000fe20000010000 */
[----:B------:R-:W-:-:S02]  /*9370*/  ISETP.NE.AND P0, PT, R2, R13, PT ;  /* 0x0000000d0200720c */ /* 0x000fc40003f05270 */
[----:B------:R-:W-:Y:S01]  /*9380*/  MOV R13, UR10 ;  /* 0x0000000a000d7c02 */ /* 0x000fe20008000f00 */
[----:B01----:R-:W-:Y:S01]  /*9390*/  FADD.FTZ R7, R0, R3 ;  /* 0x0000000300077221 */ /* 0x003fe20000010000 */
[----:B------:R-:W-:Y:S01]  /*93a0*/  MOV R3, UR38 ;  /* 0x0000002600037c02 */ /* 0x000fe20008000f00 */
[----:B------:R-:W-:Y:S01]  /*93b0*/  UIADD3 UR38, UR38, 0x1, URZ ;  /* 0x0000000126267890 */ /* 0x000fe2000fffe03f */
[----:B----4-:R-:W-:Y:S02]  /*93c0*/  FADD.FTZ R9, R9, R4 ;  /* 0x0000000409097221 */ /* 0x010fe40000010000 */
[----:B------:R-:W0:Y:S01]  /*93d0*/  SHFL.BFLY PT, R0, R7, 0x1, 0x1f ;  /* 0x0c201f0007007f89 */ /* 0x000e2200000e0000 */
[----:B------:R-:W-:Y:S01]  /*93e0*/  IMAD.MOV.U32 R4, RZ, RZ, RZ ;  /* 0x000000ffff047224 */ /* 0x000fe200078e00ff */
[----:B------:R-:W-:-:S03]  /*93f0*/  UISETP.NE.AND UP0, UPT, UR38, 0x2, UPT ;  /* 0x000000022600788c */ /* 0x000fc6000bf05270 */
[----:B------:R-:W-:Y:S01]  /*9400*/  @!P0 IMAD R3, R3, 0x40, R16 ;  /* 0x0000004003038824 */ /* 0x000fe200078e0210 */
[----:B------:R-:W1:Y:S01]  /*9410*/  SHFL.BFLY PT, R8, R9, 0x1, 0x1f ;  /* 0x0c201f0009087f89 */ /* 0x000e6200000e0000 */
[----:B------:R-:W-:Y:S02]  /*9420*/  USEL UR4, URZ, 0x1, UP0 ;  /* 0x000000013f047887 */ /* 0x000fe40008000000 */
[----:B------:R-:W-:Y:S02]  /*9430*/  USEL UR38, UR38, URZ, UP0 ;  /* 0x0000003f26267287 */ /* 0x000fe40008000000 */
[----:B------:R-:W-:Y:S01]  /*9440*/  ULOP3.LUT UR37, UR37, UR4, URZ, 0x3c, !UPT ;  /* 0x0000000425257292 */ /* 0x000fe2000f8e3c3f */
[----:B0-----:R-:W-:Y:S01]  /*9450*/  FADD.FTZ R11, R7, R0 ;  /* 0x00000000070b7221 */ /* 0x001fe20000010000 */
[----:B------:R-:W-:Y:S02]  /*9460*/  IMAD.MOV.U32 R0, RZ, RZ, RZ ;  /* 0x000000ffff007224 */ /* 0x000fe400078e00ff */
[----:B-1----:R-:W-:-:S02]  /*9470*/  FADD.FTZ R8, R9, R8 ;  /* 0x0000000809087221 */ /* 0x002fc40000010000 */
[----:B------:R-:W-:Y:S02]  /*9480*/  FSETP.NE.FTZ.AND P1, PT, R11, RZ, PT ;  /* 0x000000ff0b00720b */ /* 0x000fe40003f35000 */
[----:B------:R-:W-:Y:S01]  /*9490*/  @!P0 LEA R9, R3, UR42, 0x2 ;  /* 0x0000002a03098c11 */ /* 0x000fe2000f8e10ff */
[----:B------:R-:W-:Y:S01]  /*94a0*/  IMAD.MOV.U32 R3, RZ, RZ, -0x800000 ;  /* 0xff800000ff037424 */ /* 0x000fe200078e00ff */
[----:B------:R-:W-:-:S09]  /*94b0*/  FSETP.NE.FTZ.AND P2, PT, R8, RZ, PT ;  /* 0x000000ff0800720b */ /* 0x000fd20003f55000 */
[----:B------:R-:W0:Y:S08]  /*94c0*/  @P1 MUFU.RCP R0, R11 ;  /* 0x0000000b00001308 */ /* 0x000e300000001000 */
[----:B------:R-:W1:Y:S08]  /*94d0*/  @P2 MUFU.RCP R4, R8 ;  /* 0x0000000800042308 */ /* 0x000e700000001000 */
[----:B------:R-:W4:Y:S01]  /*94e0*/  @P1 MUFU.LG2 R11, R11 ;  /* 0x0000000b000b1308 */ /* 0x000f220000000c00 */
[----:B0-----:R-:W-:Y:S01]  /*94f0*/  @!P0 STS [R9+0x28800], R0 ;  /* 0x0288000009008388 */ /* 0x001fe20000000800 */
[-C--:B------:R-:W-:Y:S01]  /*9500*/  FMUL.FTZ R195, R24, R0.reuse ;  /* 0x0000000018c37220 */ /* 0x080fe20000410000 */
[-C--:B------:R-:W-:Y:S01]  /*9510*/  FMUL.FTZ R21, R25, R0.reuse ;  /* 0x0000000019157220 */ /* 0x080fe20000410000 */
[-C--:B------:R-:W-:Y:S01]  /*9520*/  FMUL.FTZ R192, R28, R0.reuse ;  /* 0x000000001cc07220 */ /* 0x080fe20000410000 */
[-C--:B------:R-:W-:Y:S01]  /*9530*/  FMUL.FTZ R7, R29, R0.reuse ;  /* 0x000000001d077220 */ /* 0x080fe20000410000 */
[-C--:B------:R-:W-:Y:S01]  /*9540*/  FMUL.FTZ R208, R32, R0.reuse ;  /* 0x0000000020d07220 */ /* 0x080fe20000410000 */
[-C--:B------:R-:W-:Y:S01]  /*9550*/  FMUL.FTZ R206, R33, R0.reuse ;  /* 0x0000000021ce7220 */ /* 0x080fe20000410000 */
[----:B------:R4:W0:Y:S01]  /*9560*/  @P2 MUFU.LG2 R12, R8 ;  /* 0x00000008000c2308 */ /* 0x0008220000000c00 */
        /* <DEDUP_REMOVED lines=8> */
[----:B----4-:R-:W-:Y:S01]  /*95f0*/  @P1 FMUL.FTZ R8, R11, 0.69314718246459960938 ;  /* 0x3f3172180b081820 */ /* 0x010fe20000410000 */
[-C--:B------:R-:W-:Y:S01]  /*9600*/  FMUL.FTZ R198, R49, R0.reuse ;  /* 0x0000000031c67220 */ /* 0x080fe20000410000 */
[----:B-1----:R-:W-:Y:S01]  /*9610*/  @P1 FMUL.FTZ R9, R10, 0.69314718246459960938 ;  /* 0x3f3172180a091820 */ /* 0x002fe20000410000 */
[----:B------:R-:W-:Y:S01]  /*9620*/  @P2 FMUL.FTZ R10, R13, 0.69314718246459960938 ;  /* 0x3f3172180d0a2820 */ /* 0x000fe20000410000 */
        /* <DEDUP_REMOVED lines=22> */
[-C--:B--23--:R-:W-:Y:S01]  /*9790*/  FMUL.FTZ R167, R93, R0.reuse ;  /* 0x000000005da77220 */ /* 0x08cfe20000410000 */
        /* <DEDUP_REMOVED lines=97> */
.L_x_7249:
        /* <DEDUP_REMOVED lines=10> */
[----:B------:R-:W1:Y:S01]  /*9e50*/  SHFL.IDX PT, R6, R211, RZ, 0x1f ;  /* 0x00001fffd3067589 */ /* 0x000e6200000e0000 */
[----:B------:R-:W-:Y:S01]  /*9e60*/  IMAD R9, R210, 0x40, R17 ;  /* 0x00000040d2097824 */ /* 0x000fe200078e0211 */
[----:B------:R-:W-:Y:S01]  /*9e70*/  F2FP.BF16.F32.PACK_AB R120, R121, R120 ;  /* 0x000000787978723e */ /* 0x000fe200000010ff */
[----:B------:R-:W-:-:S04]  /*9e80*/  USHF.R.S32.HI UR12, URZ, 0x1f, UR45 ;  /* 0x0000001f3f0c7899 */ /* 0x000fc8000801142d */
[----:B------:R-:W-:Y:S01]  /*9e90*/  BAR.SYNC.DEFER_BLOCKING 0x1, 0x100 ;  /* 0x0044000000007b1d */ /* 0x000fe20000010000 */
[----:B------:R-:W-:Y:S01]  /*9ea0*/  F2FP.BF16.F32.PACK_AB R121, R156, R154 ;  /* 0x0000009a9c79723e */ /* 0x000fe200000010ff */
[----:B------:R-:W-:Y:S01]  /*9eb0*/  USHF.R.S32.HI UR13, URZ, 0x1f, UR43 ;  /* 0x0000001f3f0d7899 */ /* 0x000fe2000801142b */
        /* <DEDUP_REMOVED lines=10> */
[----:B-1----:R-:W-:Y:S01]  /*9f60*/  ISETP.NE.AND P0, PT, R6, RZ, PT ;  /* 0x000000ff0600720c */ /* 0x002fe20003f05270 */
[----:B------:R-:W-:Y:S01]  /*9f70*/  IMAD.U32 R96, RZ, RZ, UR6 ;  /* 0x00000006ff607e24 */ /* 0x000fe2000f8e00ff */
[----:B------:R-:W-:Y:S01]  /*9f80*/  F2FP.BF16.F32.PACK_AB R146, R149, R148 ;  /* 0x000000949592723e */ /* 0x000fe200000010ff */
[----:B------:R-:W-:Y:S01]  /*9f90*/  IMAD.U32 R97, RZ, RZ, UR7 ;  /* 0x00000007ff617e24 */ /* 0x000fe2000f8e00ff */
[----:B------:R-:W-:Y:S01]  /*9fa0*/  F2FP.BF16.F32.PACK_AB R147, R151, R150 ;  /* 0x000000969793723e */ /* 0x000fe200000010ff */
[----:B------:R-:W-:-:S04]  /*9fb0*/  IMAD.WIDE R4, R215, 0x2, R96 ;  /* 0x00000002d7047825 */ /* 0x000fc800078e0260 */
[----:B------:R-:W-:Y:S01]  /*9fc0*/  IMAD.WIDE R96, R9, 0x2, R96 ;  /* 0x0000000209607825 */ /* 0x000fe200078e0260 */
[C---:B------:R-:W-:Y:S02]  /*9fd0*/  IADD3 R45, P2, R4.reuse, 0x20, RZ ;  /* 0x00000020042d7810 */ /* 0x040fe40007f5e0ff */
[C---:B------:R-:W-:Y:S02]  /*9fe0*/  IADD3 R49, P3, R4.reuse, 0x40, RZ ;  /* 0x0000004004317810 */ /* 0x040fe40007f7e0ff */
[C---:B------:R-:W-:Y:S02]  /*9ff0*/  IADD3 R61, P5, R4.reuse, 0x2000, RZ ;  /* 0x00002000043d7810 */ /* 0x040fe40007fbe0ff */
[----:B------:R-:W-:Y:S01]  /*a000*/  LOP3.LUT R12, R45, 0x380, RZ, 0xc0, !PT ;  /* 0x000003802d0c7812 */ /* 0x000fe200078ec0ff */
[--C-:B------:R-:W-:Y:S01]  /*a010*/  IMAD.X R13, RZ, RZ, R5.reuse, P3 ;  /* 0x000000ffff0d7224 */ /* 0x100fe200018e0605 */
[----:B------:R-:W-:Y:S01]  /*a020*/  LOP3.LUT R14, R49, 0x380, RZ, 0xc0, !PT ;  /* 0x00000380310e7812 */ /* 0x000fe200078ec0ff */
[----:B------:R-:W-:Y:S01]  /*a030*/  IMAD.X R25, RZ, RZ, R5, P5 ;  /* 0x000000ffff197224 */ /* 0x000fe200028e0605 */
[----:B------:R-:W-:-:S02]  /*a040*/  IADD3 R53, P4, R4, 0x60, RZ ;  /* 0x0000006004357810 */ /* 0x000fc40007f9e0ff */
[----:B------:R-:W-:Y:S02]  /*a050*/  SHF.R.U64 R12, R12, 0x3, RZ ;  /* 0x000000030c0c7819 */ /* 0x000fe400000012ff */
[----:B------:R-:W-:Y:S01]  /*a060*/  SHF.R.U64 R14, R14, 0x3, RZ ;  /* 0x000000030e0e7819 */ /* 0x000fe200000012ff */
[--C-:B------:R-:W-:Y:S01]  /*a070*/  IMAD.X R15, RZ, RZ, R5.reuse, P4 ;  /* 0x000000ffff0f7224 */ /* 0x100fe200020e0605 */
[----:B------:R-:W-:Y:S02]  /*a080*/  IADD3 R36, P5, R4, 0x4040, RZ ;  /* 0x0000404004247810 */ /* 0x000fe40007fbe0ff */
[----:B------:R-:W-:Y:S02]  /*a090*/  LOP3.LUT R130, R12, R45, RZ, 0x3c, !PT ;  /* 0x0000002d0c827212 */ /* 0x000fe400078e3cff */
[----:B------:R-:W-:Y:S01]  /*a0a0*/  IADD3 R37, P4, R4, 0x4020, RZ ;  /* 0x0000402004257810 */ /* 0x000fe20007f9e0ff */
[----:B------:R-:W-:Y:S01]  /*a0b0*/  IMAD.X R109, RZ, RZ, R5, P5 ;  /* 0x000000ffff6d7224 */ /* 0x000fe200028e0605 */
[----:B------:R-:W-:-:S02]  /*a0c0*/  LOP3.LUT R12, R14, R49, RZ, 0x3c, !PT ;  /* 0x000000310e0c7212 */ /* 0x000fc400078e3cff */
[----:B------:R-:W-:Y:S01]  /*a0d0*/  LOP3.LUT R49, R36, 0x380, RZ, 0xc0, !PT ;  /* 0x0000038024317812 */ /* 0x000fe200078ec0ff */
[--C-:B------:R-:W-:Y:S01]  /*a0e0*/  IMAD.X R105, RZ, RZ, R5.reuse, P4 ;  /* 0x000000ffff697224 */ /* 0x100fe200020e0605 */
[C---:B------:R-:W-:Y:S02]  /*a0f0*/  IADD3 R65, P6, R4.reuse, 0x2020, RZ ;  /* 0x0000202004417810 */ /* 0x040fe40007fde0ff */
[----:B------:R-:W-:Y:S02]  /*a100*/  SHF.R.U64 R49, R49, 0x3, RZ ;  /* 0x0000000331317819 */ /* 0x000fe400000012ff */
[C---:B------:R-:W-:Y:S01]  /*a110*/  IADD3 R10, P4, R4.reuse, 0x6060, RZ ;  /* 0x00006060040a7810 */ /* 0x040fe20007f9e0ff */
[----:B------:R-:W-:Y:S01]  /*a120*/  IMAD.X R29, RZ, RZ, R5, P6 ;  /* 0x000000ffff1d7224 */ /* 0x000fe200030e0605 */
[----:B------:R-:W-:Y:S02]  /*a130*/  IADD3 R69, P1, R4, 0x2040, RZ ;  /* 0x0000204004457810 */ /* 0x000fe40007f3e0ff */
[----:B------:R-:W-:-:S02]  /*a140*/  LOP3.LUT R108, R49, R36, RZ, 0x3c, !PT ;  /* 0x00000024316c7212 */ /* 0x000fc400078e3cff */
[----:B------:R-:W-:Y:S02]  /*a150*/  IADD3 R33, P6, R4, 0x4060, RZ ;  /* 0x0000406004217810 */ /* 0x000fe40007fde0ff */
[----:B------:R-:W-:Y:S02]  /*a160*/  LOP3.LUT R49, R10, 0x380, RZ, 0xc0, !PT ;  /* 0x000003800a317812 */ /* 0x000fe400078ec0ff */
[-C--:B------:R-:W-:Y:S02]  /*a170*/  IADD3.X R41, RZ, R5.reuse, RZ, P1, !PT ;  /* 0x00000005ff297210 */ /* 0x080fe40000ffe4ff */
[----:B------:R-:W-:Y:S02]  /*a180*/  IADD3.X R131, RZ, R5, RZ, P2, !PT ;  /* 0x00000005ff837210 */ /* 0x000fe400017fe4ff */
[C---:B------:R-:W-:Y:S02]  /*a190*/  IADD3 R6, P1, R4.reuse, 0x6000, RZ ;  /* 0x0000600004067810 */ /* 0x040fe40007f3e0ff */
[----:B------:R-:W-:-:S02]  /*a1a0*/  IADD3 R73, P2, R4, 0x2060, RZ ;  /* 0x0000206004497810 */ /* 0x000fc40007f5e0ff */
[----:B------:R-:W-:Y:S01]  /*a1b0*/  LOP3.LUT R24, R53, 0x380, RZ, 0xc0, !PT ;  /* 0x0000038035187812 */ /* 0x000fe200078ec0ff */
[--C-:B------:R-:W-:Y:S01]  /*a1c0*/  IMAD.X R123, RZ, RZ, R5.reuse, P1 ;  /* 0x000000ffff7b7224 */ /* 0x100fe200008e0605 */
[----:B------:R-:W-:Y:S01]  /*a1d0*/  LOP3.LUT R48, R33, 0x380, RZ, 0xc0, !PT ;  /* 0x0000038021307812 */ /* 0x000fe200078ec0ff */
[----:B------:R-:W-:Y:S01]  /*a1e0*/  IMAD.X R57, RZ, RZ, R5, P2 ;  /* 0x000000ffff397224 */ /* 0x000fe200010e0605 */
[----:B------:R-:W-:Y:S02]  /*a1f0*/  SHF.R.U64 R49, R49, 0x3, RZ ;  /* 0x0000000331317819 */ /* 0x000fe400000012ff */
[----:B------:R-:W-:Y:S02]  /*a200*/  SHF.R.U64 R24, R24, 0x3, RZ ;  /* 0x0000000318187819 */ /* 0x000fe400000012ff */
[----:B------:R-:W-:Y:S02]  /*a210*/  LOP3.LUT R44, R73, 0x380, RZ, 0xc0, !PT ;  /* 0x00000380492c7812 */ /* 0x000fe400078ec0ff */
[----:B------:R-:W-:-:S02]  /*a220*/  SHF.R.U64 R48, R48, 0x3, RZ ;  /* 0x0000000330307819 */ /* 0x000fc400000012ff */
[----:B------:R-:W-:Y:S02]  /*a230*/  LOP3.LUT R10, R49, R10, RZ, 0x3c, !PT ;  /* 0x0000000a310a7212 */ /* 0x000fe400078e3cff */
[----:B------:R-:W-:Y:S02]  /*a240*/  IADD3 R49, P1, R96, 0x4000, RZ ;  /* 0x0000400060317810 */ /* 0x000fe40007f3e0ff */
[C---:B------:R-:W-:Y:S02]  /*a250*/  IADD3 R32, P3, R4.reuse, 0x4000, RZ ;  /* 0x0000400004207810 */ /* 0x040fe40007f7e0ff */
[----:B------:R-:W-:Y:S02]  /*a260*/  LOP3.LUT R11, R4, 0x380, RZ, 0xc0, !PT ;  /* 0x00000380040b7812 */ /* 0x000fe400078ec0ff */
[----:B------:R-:W-:Y:S01]  /*a270*/  LOP3.LUT R14, R24, R53, RZ, 0x3c, !PT ;  /* 0x00000035180e7212 */ /* 0x000fe200078e3cff */
[----:B------:R-:W-:Y:S01]  /*a280*/  IMAD.X R101, RZ, RZ, R5, P3 ;  /* 0x000000ffff657224 */ /* 0x000fe200018e0605 */
[----:B------:R-:W-:-:S02]  /*a290*/  SHF.R.U64 R44, R44, 0x3, RZ ;  /* 0x000000032c2c7819 */ /* 0x000fc400000012ff */
[----:B------:R-:W-:Y:S02]  /*a2a0*/  LOP3.LUT R118, R48, R33, RZ, 0x3c, !PT ;  /* 0x0000002130767212 */ /* 0x000fe400078e3cff */
[----:B------:R-:W-:Y:S02]  /*a2b0*/  LOP3.LUT R24, R61, 0x380, RZ, 0xc0, !PT ;  /* 0x000003803d187812 */ /* 0x000fe400078ec0ff */
[----:B------:R-:W-:Y:S02]  /*a2c0*/  LOP3.LUT R28, R65, 0x380, RZ, 0xc0, !PT ;  /* 0x00000380411c7812 */ /* 0x000fe400078ec0ff */
[----:B------:R-:W-:Y:S02]  /*a2d0*/  LOP3.LUT R48, R49, 0x380, RZ, 0xc0, !PT ;  /* 0x0000038031307812 */ /* 0x000fe400078ec0ff */
[C---:B------:R-:W-:Y:S02]  /*a2e0*/  IADD3 R8, P2, R4.reuse, 0x6020, RZ ;  /* 0x0000602004087810 */ /* 0x040fe40007f5e0ff */
[----:B------:R-:W-:-:S02]  /*a2f0*/  IADD3 R20, P3, R4, 0x6040, RZ ;  /* 0x0000604004147810 */ /* 0x000fc40007f7e0ff */
[----:B------:R-:W-:Y:S01]  /*a300*/  SHF.R.U64 R11, R11, 0x3, RZ ;  /* 0x000000030b0b7819 */ /* 0x000fe200000012ff */
[--C-:B------:R-:W-:Y:S01]  /*a310*/  IMAD.X R127, RZ, RZ, R5.reuse, P2 ;  /* 0x000000ffff7f7224 */ /* 0x100fe200010e0605 */
[----:B------:R-:W-:Y:S01]  /*a320*/  LOP3.LUT R56, R44, R73, RZ, 0x3c, !PT ;  /* 0x000000492c387212 */ /* 0x000fe200078e3cff */
[----:B------:R-:W-:Y:S01]  /*a330*/  IMAD.X R9, RZ, RZ, R5, P3 ;  /* 0x000000ffff097224 */ /* 0x000fe200018e0605 */
[----:B------:R-:W-:Y:S02]  /*a340*/  SHF.R.U64 R24, R24, 0x3, RZ ;  /* 0x0000000318187819 */ /* 0x000fe400000012ff */
[----:B------:R-:W-:Y:S02]  /*a350*/  SHF.R.U64 R28, R28, 0x3, RZ ;  /* 0x000000031c1c7819 */ /* 0x000fe400000012ff */
[----:B------:R-:W-:Y:S02]  /*a360*/  LOP3.LUT R44, R37, 0x380, RZ, 0xc0, !PT ;  /* 0x00000380252c7812 */ /* 0x000fe400078ec0ff */
[----:B------:R-:W-:-:S02]  /*a370*/  SHF.R.U64 R48, R48, 0x3, RZ ;  /* 0x0000000330307819 */ /* 0x000fc400000012ff */
[----:B------:R-:W-:Y:S02]  /*a380*/  LOP3.LUT R45, R32, 0x380, RZ, 0xc0, !PT ;  /* 0x00000380202d7812 */ /* 0x000fe400078ec0ff */
[----:B------:R-:W-:Y:S01]  /*a390*/  LOP3.LUT R4, R11, R4, RZ, 0x3c, !PT ;  /* 0x000000040b047212 */ /* 0x000fe200078e3cff */
[----:B------:R-:W-:Y:S01]  /*a3a0*/  IMAD.X R11, RZ, RZ, R5, P4 ;  /* 0x000000ffff0b7224 */ /* 0x000fe200020e0605 */
[----:B------:R-:W-:Y:S02]  /*a3b0*/  IADD3.X R119, RZ, R5, RZ, P6, !PT ;  /* 0x00000005ff777210 */ /* 0x000fe400037fe4ff */
[----:B------:R-:W-:Y:S02]  /*a3c0*/  LOP3.LUT R24, R24, R61, RZ, 0x3c, !PT ;  /* 0x0000003d18187212 */ /* 0x000fe400078e3cff */
[----:B------:R-:W-:Y:S02]  /*a3d0*/  LOP3.LUT R28, R28, R65, RZ, 0x3c, !PT ;  /* 0x000000411c1c7212 */ /* 0x000fe400078e3cff */
[----:B------:R-:W-:-:S02]  /*a3e0*/  SHF.R.U64 R44, R44, 0x3, RZ ;  /* 0x000000032c2c7819 */ /* 0x000fc400000012ff */
[----:B------:R-:W-:Y:S02]  /*a3f0*/  LOP3.LUT R48, R48, R49, RZ, 0x3c, !PT ;  /* 0x0000003130307212 */ /* 0x000fe400078e3cff */
[----:B------:R-:W-:Y:S02]  /*a400*/  SHF.R.U64 R45, R45, 0x3, RZ ;  /* 0x000000032d2d7819 */ /* 0x000fe400000012ff */
[C---:B------:R-:W-:Y:S02]  /*a410*/  IADD3 R65, P4, R96.reuse, 0x1000, RZ ;  /* 0x0000100060417810 */ /* 0x040fe40007f9e0ff */
[C---:B------:R-:W-:Y:S02]  /*a420*/  IADD3 R61, P3, R96.reuse, 0x2000, RZ ;  /* 0x00002000603d7810 */ /* 0x040fe40007f7e0ff */
[C---:B------:R-:W-:Y:S02]  /*a430*/  IADD3 R53, P2, R96.reuse, 0x3000, RZ ;  /* 0x0000300060357810 */ /* 0x040fe40007f5e0ff */
[----:B------:R-:W-:-:S02]  /*a440*/  IADD3 R49, P6, R96, 0x5000, RZ ;  /* 0x0000500060317810 */ /* 0x000fc40007fde0ff */
[----:B------:R-:W-:Y:S02]  /*a450*/  LOP3.LUT R104, R44, R37, RZ, 0x3c, !PT ;  /* 0x000000252c687212 */ /* 0x000fe400078e3cff */
[----:B------:R-:W-:Y:S02]  /*a460*/  LOP3.LUT R100, R45, R32, RZ, 0x3c, !PT ;  /* 0x000000202d647212 */ /* 0x000fe400078e3cff */
[----:B------:R-:W-:Y:S02]  /*a470*/  LOP3.LUT R37, R8, 0x380, RZ, 0xc0, !PT ;  /* 0x0000038008257812 */ /* 0x000fe400078ec0ff */
[----:B------:R-:W-:Y:S02]  /*a480*/  LOP3.LUT R64, R65, 0x380, RZ, 0xc0, !PT ;  /* 0x0000038041407812 */ /* 0x000fe400078ec0ff */
[----:B------:R-:W-:Y:S02]  /*a490*/  LOP3.LUT R60, R61, 0x380, RZ, 0xc0, !PT ;  /* 0x000003803d3c7812 */ /* 0x000fe400078ec0ff */
[----:B------:R-:W-:-:S02]  /*a4a0*/  LOP3.LUT R52, R53, 0x380, RZ, 0xc0, !PT ;  /* 0x0000038035347812 */ /* 0x000fc400078ec0ff */
[----:B------:R-:W-:Y:S02]  /*a4b0*/  LOP3.LUT R44, R49, 0x380, RZ, 0xc0, !PT ;  /* 0x00000380312c7812 */ /* 0x000fe400078ec0ff */
[----:B------:R-:W-:Y:S02]  /*a4c0*/  LOP3.LUT R40, R69, 0x380, RZ, 0xc0, !PT ;  /* 0x0000038045287812 */ /* 0x000fe400078ec0ff */
[----:B------:R-:W-:Y:S02]  /*a4d0*/  LOP3.LUT R33, R6, 0x380, RZ, 0xc0, !PT ;  /* 0x0000038006217812 */ /* 0x000fe400078ec0ff */
[----:B------:R-:W-:Y:S02]  /*a4e0*/  LOP3.LUT R45, R20, 0x380, RZ, 0xc0, !PT ;  /* 0x00000380142d7812 */ /* 0x000fe400078ec0ff */
[----:B------:R-:W-:Y:S02]  /*a4f0*/  SHF.R.U64 R37, R37, 0x3, RZ ;  /* 0x0000000325257819 */ /* 0x000fe400000012ff */
[----:B------:R-:W-:-:S02]  /*a500*/  SHF.R.U64 R64, R64, 0x3, RZ ;  /* 0x0000000340407819 */ /* 0x000fc400000012ff */
[----:B------:R-:W-:Y:S02]  /*a510*/  SHF.R.U64 R60, R60, 0x3, RZ ;  /* 0x000000033c3c7819 */ /* 0x000fe400000012ff */
[----:B------:R-:W-:Y:S02]  /*a520*/  SHF.R.U64 R52, R52, 0x3, RZ ;  /* 0x0000000334347819 */ /* 0x000fe400000012ff */
[----:B------:R-:W-:Y:S02]  /*a530*/  SHF.R.U64 R44, R44, 0x3, RZ ;  /* 0x000000032c2c7819 */ /* 0x000fe400000012ff */
[----:B------:R-:W-:Y:S02]  /*a540*/  SHF.R.U64 R40, R40, 0x3, RZ ;  /* 0x0000000328287819 */ /* 0x000fe400000012ff */
[----:B------:R-:W-:Y:S02]  /*a550*/  SHF.R.U64 R33, R33, 0x3, RZ ;  /* 0x0000000321217819 */ /* 0x000fe400000012ff */
[----:B------:R-:W-:-:S02]  /*a560*/  SHF.R.U64 R45, R45, 0x3, RZ ;  /* 0x000000032d2d7819 */ /* 0x000fc400000012ff */
[----:B------:R-:W-:Y:S02]  /*a570*/  LOP3.LUT R126, R37, R8, RZ, 0x3c, !PT ;  /* 0x00000008257e7212 */ /* 0x000fe400078e3cff */
[----:B------:R-:W-:Y:S02]  /*a580*/  LOP3.LUT R64, R64, R65, RZ, 0x3c, !PT ;  /* 0x0000004140407212 */ /* 0x000fe400078e3cff */
[----:B------:R-:W-:Y:S01]  /*a590*/  LOP3.LUT R60, R60, R61, RZ, 0x3c, !PT ;  /* 0x0000003d3c3c7212 */ /* 0x000fe200078e3cff */
[--C-:B------:R-:W-:Y:S01]  /*a5a0*/  IMAD.X R61, RZ, RZ, R97.reuse, P3 ;  /* 0x000000ffff3d7224 */ /* 0x100fe200018e0661 */
[----:B------:R-:W-:Y:S01]  /*a5b0*/  LOP3.LUT R52, R52, R53, RZ, 0x3c, !PT ;  /* 0x0000003534347212 */ /* 0x000fe200078e3cff */
[--C-:B------:R-:W-:Y:S01]  /*a5c0*/  IMAD.X R53, RZ, RZ, R97.reuse, P2 ;  /* 0x000000ffff357224 */ /* 0x100fe200010e0661 */
[----:B------:R-:W-:Y:S01]  /*a5d0*/  LOP3.LUT R44, R44, R49, RZ, 0x3c, !PT ;  /* 0x000000312c2c7212 */ /* 0x000fe200078e3cff */
[----:B------:R-:W-:Y:S01]  /*a5e0*/  IMAD.X R49, RZ, RZ, R97, P1 ;  /* 0x000000ffff317224 */ /* 0x000fe200008e0661 */
[----:B------:R-:W-:-:S02]  /*a5f0*/  MOV R73, R4 ;  /* 0x0000000400497202 */ /* 0x000fc40000000f00 */
[----:B------:R-:W-:Y:S02]  /*a600*/  LOP3.LUT R40, R40, R69, RZ, 0x3c, !PT ;  /* 0x0000004528287212 */ /* 0x000fe400078e3cff */
[----:B------:R-:W-:Y:S02]  /*a610*/  LOP3.LUT R122, R33, R6, RZ, 0x3c, !PT ;  /* 0x00000006217a7212 */ /* 0x000fe400078e3cff */
[----:B------:R-:W-:Y:S02]  /*a620*/  LOP3.LUT R8, R45, R20, RZ, 0x3c, !PT ;  /* 0x000000142d087212 */ /* 0x000fe400078e3cff */
[----:B------:R-:W-:Y:S02]  /*a630*/  IADD3.X R65, RZ, R97, RZ, P4, !PT ;  /* 0x00000061ff417210 */ /* 0x000fe400027fe4ff */
[----:B------:R-:W-:Y:S02]  /*a640*/  F2FP.BF16.F32.PACK_AB R4, R21, R195 ;  /* 0x000000c31504723e */ /* 0x000fe400000010ff */
[----:B------:R-:W-:-:S02]  /*a650*/  IADD3 R45, P5, R96, 0x6000, RZ ;  /* 0x00006000602d7810 */ /* 0x000fc40007fbe0ff */
[C---:B------:R-:W-:Y:S02]  /*a660*/  IADD3 R37, P4, R96.reuse, 0x7000, RZ ;  /* 0x0000700060257810 */ /* 0x040fe40007f9e0ff */
[C---:B------:R-:W-:Y:S02]  /*a670*/  IADD3 R33, P3, R96.reuse, 0x8000, RZ ;  /* 0x0000800060217810 */ /* 0x040fe40007f7e0ff */
[C---:B------:R-:W-:Y:S02]  /*a680*/  IADD3 R69, P2, R96.reuse, 0x9000, RZ ;  /* 0x0000900060457810 */ /* 0x040fe40007f5e0ff */
[----:B------:R-:W-:Y:S02]  /*a690*/  IADD3 R21, P1, R96, 0xa000, RZ ;  /* 0x0000a00060157810 */ /* 0x000fe40007f3e0ff */
[----:B------:R-:W-:Y:S02]  /*a6a0*/  F2FP.BF16.F32.PACK_AB R6, R7, R192 ;  /* 0x000000c00706723e */ /* 0x000fe400000010ff */
[----:B------:R-:W-:-:S02]  /*a6b0*/  F2FP.BF16.F32.PACK_AB R5, R27, R26 ;  /* 0x0000001a1b05723e */ /* 0x000fc400000010ff */
[----:B------:R-:W-:Y:S02]  /*a6c0*/  F2FP.BF16.F32.PACK_AB R7, R31, R30 ;  /* 0x0000001e1f07723e */ /* 0x000fe400000010ff */
[----:B------:R-:W-:Y:S02]  /*a6d0*/  LOP3.LUT R36, R45, 0x380, RZ, 0xc0, !PT ;  /* 0x000003802d247812 */ /* 0x000fe400078ec0ff */
[----:B------:R-:W-:Y:S01]  /*a6e0*/  LOP3.LUT R32, R37, 0x380, RZ, 0xc0, !PT ;  /* 0x0000038025207812 */ /* 0x000fe200078ec0ff */
[----:B------:R0:W-:Y:S01]  /*a6f0*/  STSM.16.M88.4 [R73], R4 ;  /* 0x0000000449007844 */ /* 0x0001e20000000200 */
[----:B------:R-:W-:Y:S02]  /*a700*/  LOP3.LUT R20, R33, 0x380, RZ, 0xc0, !PT ;  /* 0x0000038021147812 */ /* 0x000fe400078ec0ff */
[----:B------:R-:W-:Y:S02]  /*a710*/  LOP3.LUT R68, R69, 0x380, RZ, 0xc0, !PT ;  /* 0x0000038045447812 */ /* 0x000fe400078ec0ff */
[----:B------:R-:W-:-:S02]  /*a720*/  LOP3.LUT R72, R21, 0x380, RZ, 0xc0, !PT ;  /* 0x0000038015487812 */ /* 0x000fc400078ec0ff */
[----:B------:R-:W-:Y:S02]  /*a730*/  SHF.R.U64 R36, R36, 0x3, RZ ;  /* 0x0000000324247819 */ /* 0x000fe400000012ff */
[----:B------:R-:W-:Y:S02]  /*a740*/  SHF.R.U64 R32, R32, 0x3, RZ ;  /* 0x0000000320207819 */ /* 0x000fe400000012ff */
[----:B------:R-:W-:Y:S02]  /*a750*/  SHF.R.U64 R20, R20, 0x3, RZ ;  /* 0x0000000314147819 */ /* 0x000fe400000012ff */
[----:B------:R-:W-:Y:S02]  /*a760*/  SHF.R.U64 R68, R68, 0x3, RZ ;  /* 0x0000000344447819 */ /* 0x000fe400000012ff */
[----:B------:R-:W-:Y:S01]  /*a770*/  SHF.R.U64 R72, R72, 0x3, RZ ;  /* 0x0000000348487819 */ /* 0x000fe200000012ff */
[----:B0-----:R-:W-:Y:S01]  /*a780*/  IMAD.X R73, RZ, RZ, R97, P1 ;  /* 0x000000ffff497224 */ /* 0x001fe200008e0661 */
[----:B------:R-:W-:-:S02]  /*a790*/  LOP3.LUT R5, R96, 0x380, RZ, 0xc0, !PT ;  /* 0x0000038060057812 */ /* 0x000fc400078ec0ff */
[----:B------:R-:W-:Y:S01]  /*a7a0*/  LOP3.LUT R36, R36, R45, RZ, 0x3c, !PT ;  /* 0x0000002d24247212 */ /* 0x000fe200078e3cff */
[--C-:B------:R-:W-:Y:S01]  /*a7b0*/  IMAD.X R45, RZ, RZ, R97.reuse, P6 ;  /* 0x000000ffff2d7224 */ /* 0x100fe200030e0661 */
[----:B------:R-:W-:Y:S02]  /*a7c0*/  SHF.R.U64 R5, R5, 0x3, RZ ;  /* 0x0000000305057819 */ /* 0x000fe400000012ff */
[----:B------:R-:W-:Y:S02]  /*a7d0*/  LOP3.LUT R32, R32, R37, RZ, 0x3c, !PT ;  /* 0x0000002520207212 */ /* 0x000fe400078e3cff */
        /* <DEDUP_REMOVED lines=14> */
[----:B------:R-:W-:Y:S02]  /*a8c0*/  F2FP.BF16.F32.PACK_AB R4, R206, R208 ;  /* 0x000000d0ce04723e */ /* 0x000fe400000010ff */
[----:B------:R-:W-:Y:S02]  /*a8d0*/  F2FP.BF16.F32.PACK_AB R5, R35, R34 ;  /* 0x000000222305723e */ /* 0x000fe400000010ff */
[----:B------:R-:W-:Y:S02]  /*a8e0*/  F2FP.BF16.F32.PACK_AB R6, R204, R207 ;  /* 0x000000cfcc06723e */ /* 0x000fe400000010ff */
[----:B------:R-:W-:Y:S02]  /*a8f0*/  F2FP.BF16.F32.PACK_AB R7, R39, R38 ;  /* 0x000000262707723e */ /* 0x000fe400000010ff */
[----:B------:R-:W-:-:S02]  /*a900*/  MOV R34, R8 ;  /* 0x0000000800227202 */ /* 0x000fc40000000f00 */
[----:B------:R-:W-:Y:S01]  /*a910*/  MOV R35, R10 ;  /* 0x0000000a00237202 */ /* 0x000fe20000000f00 */
[----:B------:R0:W-:Y:S01]  /*a920*/  STSM.16.M88.4 [R26], R4 ;  /* 0x000000041a007844 */ /* 0x0001e20000000200 */
[----:B------:R-:W-:Y:S02]  /*a930*/  MOV R131, R12 ;  /* 0x0000000c00837202 */ /* 0x000fe40000000f00 */
[----:B------:R-:W-:Y:S02]  /*a940*/  MOV R192, R14 ;  /* 0x0000000e00c07202 */ /* 0x000fe40000000f00 */
[----:B------:R-:W-:Y:S02]  /*a950*/  F2FP.BF16.F32.PACK_AB R8, R202, R205 ;  /* 0x000000cdca08723e */ /* 0x000fe400000010ff */
        /* <DEDUP_REMOVED lines=9> */
[----:B0-----:R-:W-:Y:S01]  /*a9f0*/  F2FP.BF16.F32.PACK_AB R4, R193, R197 ;  /* 0x000000c5c104723e */ /* 0x001fe200000010ff */
[----:B------:R-:W-:Y:S01]  /*aa00*/  STSM.16.M88.4 [R192], R12 ;  /* 0x0000000cc0007844 */ /* 0x000fe20000000200 */
[----:B------:R-:W-:Y:S02]  /*aa10*/  F2FP.BF16.F32.PACK_AB R5, R59, R58 ;  /* 0x0000003a3b05723e */ /* 0x000fe400000010ff */
[----:B------:R-:W-:Y:S02]  /*aa20*/  F2FP.BF16.F32.PACK_AB R6, R183, R194 ;  /* 0x000000c2b706723e */ /* 0x000fe400000010ff */
[----:B------:R-:W-:Y:S02]  /*aa30*/  F2FP.BF16.F32.PACK_AB R7, R63, R62 ;  /* 0x0000003e3f07723e */ /* 0x000fe400000010ff */
[----:B------:R-:W-:Y:S02]  /*aa40*/  MOV R213, R28 ;  /* 0x0000001c00d57202 */ /* 0x000fe40000000f00 */
[----:B------:R-:W-:Y:S01]  /*aa50*/  F2FP.BF16.F32.PACK_AB R24, R181, R191 ;  /* 0x000000bfb518723e */ /* 0x000fe200000010ff */
[----:B------:R-:W-:Y:S01]  /*aa60*/  STSM.16.M88.4 [R195], R4 ;  /* 0x00000004c3007844 */ /* 0x000fe20000000200 */
[----:B------:R-:W-:-:S02]  /*aa70*/  F2FP.BF16.F32.PACK_AB R25, R67, R66 ;  /* 0x000000424319723e */ /* 0x000fc400000010ff */
[----:B------:R-:W-:Y:S02]  /*aa80*/  F2FP.BF16.F32.PACK_AB R26, R179, R182 ;  /* 0x000000b6b31a723e */ /* 0x000fe400000010ff */
[----:B------:R-:W-:Y:S02]  /*aa90*/  F2FP.BF16.F32.PACK_AB R27, R71, R70 ;  /* 0x00000046471b723e */ /* 0x000fe400000010ff */
        /* <DEDUP_REMOVED lines=16> */
[----:B------:R-:W-:Y:S02]  /*aba0*/  MOV R104, R104 ;  /* 0x0000006800687202 */ /* 0x000fe40000000f00 */
[----:B0-----:R-:W-:-:S02]  /*abb0*/  F2FP.BF16.F32.PACK_AB R40, R173, R176 ;  /* 0x000000b0ad28723e */ /* 0x001fc400000010ff */
[----:B------:R-:W-:Y:S02]  /*abc0*/  F2FP.BF16.F32.PACK_AB R4, R165, R168 ;  /* 0x000000a8a504723e */ /* 0x000fe400000010ff */
[----:B------:R-:W-:Y:S01]  /*abd0*/  F2FP.BF16.F32.PACK_AB R5, R99, R98 ;  /* 0x000000626305723e */ /* 0x000fe200000010ff */
[----:B------:R0:W-:Y:S01]  /*abe0*/  STSM.16.M88.4 [R130], R40 ;  /* 0x0000002882007844 */ /* 0x0001e20000000200 */
[----:B------:R-:W-:Y:S02]  /*abf0*/  F2FP.BF16.F32.PACK_AB R6, R163, R166 ;  /* 0x000000a6a306723e */ /* 0x000fe400000010ff */
[----:B------:R-:W-:Y:S01]  /*ac00*/  F2FP.BF16.F32.PACK_AB R7, R103, R102 ;  /* 0x000000666707723e */ /* 0x000fe200000010ff */
[----:B------:R1:W-:Y:S01]  /*ac10*/  STSM.16.M88.4 [R100], R56 ;  /* 0x0000003864007844 */ /* 0x0003e20000000200 */
[----:B------:R-:W-:Y:S02]  /*ac20*/  MOV R108, R108 ;  /* 0x0000006c006c7202 */ /* 0x000fe40000000f00 */
[----:B------:R-:W-:Y:S01]  /*ac30*/  F2FP.BF16.F32.PACK_AB R8, R159, R164 ;  /* 0x000000a49f08723e */ /* 0x000fe200000010ff */
[----:B------:R1:W-:Y:S01]  /*ac40*/  STSM.16.M88.4 [R104], R4 ;  /* 0x0000000468007844 */ /* 0x0003e20000000200 */
        /* <DEDUP_REMOVED lines=9> */
[----:B------:R-:W-:Y:S02]  /*ace0*/  F2FP.BF16.F32.PACK_AB R15, R153, R112 ;  /* 0x00000070990f723e */ /* 0x000fe400000010ff */
[----:B------:R-:W-:Y:S02]  /*acf0*/  F2FP.BF16.F32.PACK_AB R122, R125, R124 ;  /* 0x0000007c7d7a723e */ /* 0x000fe400000010ff */
[----:B------:R-:W-:Y:S01]  /*ad00*/  F2FP.BF16.F32.PACK_AB R123, R158, R157 ;  /* 0x0000009d9e7b723e */ /* 0x000fe200000010ff */
[----:B------:R1:W-:Y:S01]  /*ad10*/  STSM.16.M88.4 [R118], R12 ;  /* 0x0000000c76007844 */ /* 0x0003e20000000200 */
[----:B------:R-:W-:Y:S02]  /*ad20*/  MOV R126, R126 ;  /* 0x0000007e007e7202 */ /* 0x000fe40000000f00 */
[----:B0-----:R-:W-:Y:S01]  /*ad30*/  F2FP.BF16.F32.PACK_AB R130, R133, R132 ;  /* 0x000000848582723e */ /* 0x001fe200000010ff */
[----:B------:R1:W-:Y:S01]  /*ad40*/  STSM.16.M88.4 [R101], R120 ;  /* 0x0000007865007844 */ /* 0x0003e20000000200 */
[----:B------:R-:W-:-:S02]  /*ad50*/  F2FP.BF16.F32.PACK_AB R131, R135, R134 ;  /* 0x000000868783723e */ /* 0x000fc400000010ff */
[----:B------:R-:W-:Y:S02]  /*ad60*/  LOP3.LUT R76, R77, 0x380, RZ, 0xc0, !PT ;  /* 0x000003804d4c7812 */ /* 0x000fe400078ec0ff */
[----:B------:R-:W-:Y:S01]  /*ad70*/  LOP3.LUT R80, R81, 0x380, RZ, 0xc0, !PT ;  /* 0x0000038051507812 */ /* 0x000fe200078ec0ff */
[----:B------:R1:W-:Y:S01]  /*ad80*/  STSM.16.M88.4 [R126], R128 ;  /* 0x000000807e007844 */ /* 0x0003e20000000200 */
[----:B------:R-:W-:Y:S02]  /*ad90*/  LOP3.LUT R84, R85, 0x380, RZ, 0xc0, !PT ;  /* 0x0000038055547812 */ /* 0x000fe400078ec0ff */
[----:B------:R-:W-:Y:S01]  /*ada0*/  LOP3.LUT R88, R89, 0x380, RZ, 0xc0, !PT ;  /* 0x0000038059587812 */ /* 0x000fe200078ec0ff */
[----:B------:R1:W-:Y:S01]  /*adb0*/  STSM.16.M88.4 [R34], R136 ;  /* 0x0000008822007844 */ /* 0x0003e20000000200 */
[----:B------:R-:W-:Y:S02]  /*adc0*/  LOP3.LUT R92, R93, 0x380, RZ, 0xc0, !PT ;  /* 0x000003805d5c7812 */ /* 0x000fe400078ec0ff */
[----:B------:R-:W-:Y:S01]  /*add0*/  SHF.R.U64 R76, R76, 0x3, RZ ;  /* 0x000000034c4c7819 */ /* 0x000fe200000012ff */
[----:B------:R1:W-:Y:S01]  /*ade0*/  STSM.16.M88.4 [R35], R144 ;  /* 0x0000009023007844 */ /* 0x0003e20000000200 */
[----:B------:R-:W-:-:S02]  /*adf0*/  SHF.R.U64 R80, R80, 0x3, RZ ;  /* 0x0000000350507819 */ /* 0x000fc400000012ff */
[----:B------:R-:W-:Y:S02]  /*ae00*/  SHF.R.U64 R84, R84, 0x3, RZ ;  /* 0x0000000354547819 */ /* 0x000fe400000012ff */
[----:B------:R-:W-:Y:S02]  /*ae10*/  SHF.R.U64 R88, R88, 0x3, RZ ;  /* 0x0000000358587819 */ /* 0x000fe400000012ff */
[----:B------:R-:W-:Y:S02]  /*ae20*/  SHF.R.U64 R92, R92, 0x3, RZ ;  /* 0x000000035c5c7819 */ /* 0x000fe400000012ff */
[----:B------:R-:W-:Y:S02]  /*ae30*/  LOP3.LUT R76, R76, R77, RZ, 0x3c, !PT ;  /* 0x0000004d4c4c7212 */ /* 0x000fe400078e3cff */
        /* <DEDUP_REMOVED lines=16> */
[----:B------:R-:W-:Y:S01]  /*af40*/  IADD3 R9, -R18, RZ, RZ ;  /* 0x000000ff12097210 */ /* 0x000fe20007ffe1ff */
[----:B------:R-:W-:Y:S01]  /*af50*/  UIMAD.WIDE.U32 UR6, UR45, UR8, URZ ;  /* 0x000000082d0672a5 */ /* 0x000fe2000f8e003f */
[----:B------:R-:W-:Y:S01]  /*af60*/  IMAD.MOV.U32 R4, RZ, RZ, R10 ;  /* 0x000000ffff047224 */ /* 0x000fe200078e000a */
[----:B------:R-:W-:Y:S01]  /*af70*/  UIMAD UR5, UR45, UR9, UR5 ;  /* 0x000000092d0572a4 */ /* 0x000fe2000f8e0205 */
[----:B------:R-:W-:Y:S01]  /*af80*/  VIADD R13, R16, UR44 ;  /* 0x0000002c100d7c36 */ /* 0x000fe20008000000 */
        /* <DEDUP_REMOVED lines=36> */
.L_x_7298:
        /* <DEDUP_REMOVED lines=21> */
[----:B------:R-:W0:Y:S01]  /*b320*/  @P2 LDC R9, c[0x0][0xbec] ;  /* 0x0002fb00ff092b82 */ /* 0x000e220000000800 */
[----:B------:R-:W-:Y:S01]  /*b330*/  ISETP.GE.AND P0, PT, R188, UR10, PT ;  /* 0x0000000abc007c0c */ /* 0x000fe2000bf06270 */
[----:B------:R1:W5:Y:S04]  /*b340*/  LD.E.128 R4, desc[UR50][R20.64] ;  /* 0x0000003214047980 */ /* 0x000368000c101d00 */
[----:B------:R-:W5:Y:S02]  /*b350*/  LD.E.128 R68, desc[UR50][R68.64] ;  /* 0x0000003244447980 */ /* 0x000f64000c101d00 */
[----:B------:R-:W2:Y:S01]  /*b360*/  @P2 LDC R11, c[0x0][0xbf0] ;  /* 0x0002fc00ff0b2b82 */ /* 0x000ea20000000800 */
[----:B------:R-:W-:Y:S01]  /*b370*/  LOP3.LUT R3, R3, 0x4, R0, 0xe2, !PT ;  /* 0x0000000403037812 */ /* 0x000fe200078ee200 */
[----:B------:R-:W5:Y:S01]  /*b380*/  LD.E.128 R72, desc[UR50][R72.64] ;  /* 0x0000003248487980 */ /* 0x000f62000c101d00 */
[----:B------:R-:W-:-:S02]  /*b390*/  LEA R0, R209, R210, 0x5 ;  /* 0x000000d2d1007211 */ /* 0x000fc400078e28ff */
[----:B------:R-:W-:Y:S01]  /*b3a0*/  SEL R8, RZ, 0xffffffff, P0 ;  /* 0xffffffffff087807 */ /* 0x000fe20000000000 */
[----:B------:R-:W5:Y:S01]  /*b3b0*/  LD.E.128 R76, desc[UR50][R76.64] ;  /* 0x000000324c4c7980 */ /* 0x000f62000c101d00 */
[----:B------:R-:W-:Y:S01]  /*b3c0*/  ISETP.GE.AND P0, PT, R187, UR10, PT ;  /* 0x0000000abb007c0c */ /* 0x000fe2000bf06270 */
[----:B------:R-:W-:Y:S01]  /*b3d0*/  UIMAD UR5, UR12, UR8, URZ ;  /* 0x000000080c0572a4 */ /* 0x000fe2000f8e023f */
[----:B------:R-:W-:Y:S01]  /*b3e0*/  VIADD R14, R0, UR44 ;  /* 0x0000002c000e7c36 */ /* 0x000fe20008000000 */
[----:B------:R-:W5:Y:S01]  /*b3f0*/  LD.E.128 R80, desc[UR50][R80.64] ;  /* 0x0000003250507980 */ /* 0x000f62000c101d00 */
[----:B------:R-:W-:Y:S01]  /*b400*/  SEL R0, RZ, 0xffffffff, P0 ;  /* 0xffffffffff007807 */ /* 0x000fe20000000000 */
[----:B------:R-:W-:Y:S02]  /*b410*/  UIMAD.WIDE.U32 UR6, UR45, UR8, URZ ;  /* 0x000000082d0672a5 */ /* 0x000fe4000f8e003f */
[----:B------:R-:W-:Y:S01]  /*b420*/  UIMAD UR5, UR45, UR9, UR5 ;  /* 0x000000092d0572a4 */ /* 0x000fe2000f8e0205 */
[----:B------:R-:W-:Y:S01]  /*b430*/  IMAD.SHL.U32 R8, R8, 0x8, RZ ;  /* 0x0000000808087824 */ /* 0x000fe200078e00ff */
[----:B------:R-:W5:Y:S01]  /*b440*/  LD.E.128 R84, desc[UR50][R84.64] ;  /* 0x0000003254547980 */ /* 0x000f62000c101d00 */
[----:B------:R-:W-:Y:S01]  /*b450*/  ULDC.64 UR8, c[0x0][0xaf0] ;  /* 0x0002bc0000087ab9 */ /* 0x000fe20000000a00 */
[----:B------:R-:W-:Y:S01]  /*b460*/  IMAD.SHL.U32 R13, R0, 0x10, RZ ;  /* 0x00000010000d7824 */ /* 0x000fe200078e00ff */
[----:B------:R-:W-:Y:S01]  /*b470*/  UIADD3 UR7, UR7, UR5, URZ ;  /* 0x0000000507077290 */ /* 0x000fe2000fffe03f */
[----:B0-----:R-:W-:Y:S01]  /*b480*/  @P2 IMAD.HI.U32 R0, R14, R9, RZ ;  /* 0x000000090e002227 */ /* 0x001fe200078e00ff */
[----:B------:R-:W-:Y:S01]  /*b490*/  UIMAD UR5, UR13, UR8, URZ ;  /* 0x000000080d0572a4 */ /* 0x000fe2000f8e023f */
[----:B------:R-:W-:Y:S01]  /*b4a0*/  LOP3.LUT R8, R8, 0x8, R3, 0xe2, !PT ;  /* 0x0000000808087812 */ /* 0x000fe200078ee203 */
[----:B------:R-:W-:Y:S01]  /*b4b0*/  UIMAD.WIDE.U32 UR6, UR43, UR8, UR6 ;  /* 0x000000082b0672a5 */ /* 0x000fe2000f8e0006 */
[----:B------:R-:W-:Y:S01]  /*b4c0*/  IMAD.MOV.U32 R3, RZ, RZ, R14 ;  /* 0x000000ffff037224 */ /* 0x000fe200078e000e */
[----:B------:R-:W-:Y:S01]  /*b4d0*/  UIMAD UR5, UR43, UR9, UR5 ;  /* 0x000000092b0572a4 */ /* 0x000fe2000f8e0205 */
[----:B--2---:R-:W-:Y:S01]  /*b4e0*/  @P2 SHF.R.U32.HI R3, RZ, R11, R0 ;  /* 0x0000000bff032219 */ /* 0x004fe20000011600 */
[----:B------:R-:W5:Y:S01]  /*b4f0*/  LD.E.128 R88, desc[UR50][R88.64] ;  /* 0x0000003258587980 */ /* 0x000f62000c101d00 */
[----:B------:R-:W-:Y:S01]  /*b500*/  LOP3.LUT R10, R13, 0x10, R8, 0xe2, !PT ;  /* 0x000000100d0a7812 */ /* 0x000fe200078ee208 */
[----:B------:R-:W-:Y:S01]  /*b510*/  UIADD3 UR5, UR7, UR5, URZ ;  /* 0x0000000507057290 */ /* 0x000fe2000fffe03f */
[--C-:B------:R-:W-:Y:S01]  /*b520*/  SHF.R.S32.HI R11, RZ, 0x1f, R3.reuse ;  /* 0x0000001fff0b7819 */ /* 0x100fe20000011403 */
[----:B------:R-:W-:Y:S01]  /*b530*/  IMAD.U32 R9, RZ, RZ, UR7 ;  /* 0x00000007ff097e24 */ /* 0x000fe2000f8e00ff */
[----:B------:R-:W-:Y:S01]  /*b540*/  ISETP.GE.AND P0, PT, R186, UR10, PT ;  /* 0x0000000aba007c0c */ /* 0x000fe2000bf06270 */
[----:B------:R-:W-:Y:S01]  /*b550*/  IMAD.MOV R13, RZ, RZ, -R3 ;  /* 0x000000ffff0d7224 */ /* 0x000fe200078e0a03 */
[----:B------:R-:W-:Y:S01]  /*b560*/  MOV R8, UR6 ;  /* 0x0000000600087c02 */ /* 0x000fe20008000f00 */
[----:B------:R-:W-:Y:S01]  /*b570*/  ULDC.64 UR6, c[0x0][0xae0] ;  /* 0x0002b80000067ab9 */ /* 0x000fe20000000a00 */
[----:B------:R-:W-:Y:S01]  /*b580*/  SEL R0, RZ, 0xffffffff, P0 ;  /* 0xffffffffff007807 */ /* 0x000fe20000000000 */
[----:B------:R-:W-:Y:S01]  /*b590*/  IMAD R12, R11, UR6, RZ ;  /* 0x000000060b0c7c24 */ /* 0x000fe2000f8e02ff */
[----:B------:R-:W5:Y:S01]  /*b5a0*/  LD.E.128 R92, desc[UR50][R92.64] ;  /* 0x000000325c5c7980 */ /* 0x000f62000c101d00 */
[----:B------:R-:W-:Y:S01]  /*b5b0*/  IMAD.U32 R9, RZ, RZ, UR5 ;  /* 0x00000005ff097e24 */ /* 0x000fe2000f8e00ff */
[----:B------:R-:W-:Y:S01]  /*b5c0*/  ISETP.GE.AND P0, PT, R214, UR10, PT ;  /* 0x0000000ad6007c0c */ /* 0x000fe2000bf06270 */
[----:B------:R-:W-:Y:S01]  /*b5d0*/  IMAD R11, R15, R13, R14 ;  /* 0x0000000d0f0b7224 */ /* 0x000fe200078e020e */
[----:B------:R-:W-:Y:S01]  /*b5e0*/  @!PT LDS RZ, [RZ] ;  /* 0x00000000fffff984 */ /* 0x000fe20000000800 */
[----:B------:R-:W-:Y:S01]  /*b5f0*/  @!PT LDS RZ, [RZ] ;  /* 0x00000000fffff984 */ /* 0x000fe20000000800 */
[----:B------:R-:W-:Y:S01]  /*b600*/  @!PT LDS RZ, [RZ] ;  /* 0x00000000fffff984 */ /* 0x000fe20000000800 */
[----:B------:R-:W-:Y:S01]  /*b610*/  @!PT LDS RZ, [RZ] ;  /* 0x00000000fffff984 */ /* 0x000fe20000000800 */
[----:B------:R0:W-:Y:S06]  /*b620*/  MEMBAR.ALL.CTA ;  /* 0x0000000000007992 */ /* 0x0001ec0000008000 */
[----:B0-----:R-:W0:Y:S01]  /*b630*/  FENCE.VIEW.ASYNC.S ;  /* 0x00000000000073c6 */ /* 0x001e220000000000 */
[----:B-1----:R-:W-:Y:S01]  /*b640*/  IMAD.SHL.U32 R21, R0, 0x20, RZ ;  /* 0x0000002000157824 */ /* 0x002fe200078e00ff */
[----:B------:R-:W-:Y:S01]  /*b650*/  ULDC UR8, c[0x0][0xa88] ;  /* 0x0002a20000087ab9 */ /* 0x000fe20000000800 */
[C---:B------:R-:W-:Y:S01]  /*b660*/  IMAD R13, R3.reuse, UR7, R12 ;  /* 0x00000007030d7c24 */ /* 0x040fe2000f8e020c */
[----:B------:R-:W-:Y:S01]  /*b670*/  SHF.R.S32.HI R0, RZ, 0x1f, R11 ;  /* 0x0000001fff007819 */ /* 0x000fe2000001140b */
[----:B------:R-:W-:Y:S01]  /*b680*/  IMAD.WIDE.U32 R8, R3, UR6, R8 ;  /* 0x0000000603087c25 */ /* 0x000fe2000f8e0008 */
[----:B------:R-:W-:Y:S01]  /*b690*/  ULDC.64 UR6, c[0x0][0xad8] ;  /* 0x0002b60000067ab9 */ /* 0x000fe20000000a00 */
[----:B------:R-:W-:Y:S01]  /*b6a0*/  SEL R3, RZ, 0x40, P0 ;  /* 0x00000040ff037807 */ /* 0x000fe20000000000 */
[----:B------:R-:W-:Y:S01]  /*b6b0*/  UIADD3 UR5, UR42, 0x28c20, URZ ;  /* 0x00028c202a057890 */ /* 0x000fe2000fffe03f */
[----:B------:R-:W-:Y:S01]  /*b6c0*/  IMAD R0, R0, UR6, RZ ;  /* 0x0000000600007c24 */ /* 0x000fe2000f8e02ff */
[----:B------:R-:W-:Y:S01]  /*b6d0*/  IADD3 R9, R9, R13, RZ ;  /* 0x0000000d09097210 */ /* 0x000fe20007ffe0ff */
[----:B------:R-:W-:Y:S01]  /*b6e0*/  VIADD R28, R210, UR44 ;  /* 0x0000002cd21c7c36 */ /* 0x000fe20008000000 */
[----:B------:R-:W-:Y:S01]  /*b6f0*/  ISETP.GE.AND P0, PT, R212, UR10, PT ;  /* 0x0000000ad4007c0c */ /* 0x000fe2000bf06270 */
[----:B------:R-:W-:Y:S01]  /*b700*/  IMAD R29, R15, UR8, RZ ;  /* 0x000000080f1d7c24 */ /* 0x000fe2000f8e02ff */
[----:B------:R-:W-:Y:S01]  /*b710*/  UPRMT UR5, URZ, 0x654, UR5 ;  /* 0x000006543f057896 */ /* 0x000fe20008000005 */
[C---:B------:R-:W-:Y:S01]  /*b720*/  IMAD R13, R11.reuse, UR7, R0 ;  /* 0x000000070b0d7c24 */ /* 0x040fe2000f8e0200 */
[----:B------:R-:W-:Y:S01]  /*b730*/  SEL R0, RZ, 0x80, P0 ;  /* 0x00000080ff007807 */ /* 0x000fe20000000000 */
[----:B------:R-:W-:Y:S01]  /*b740*/  IMAD.WIDE.U32 R8, R11, UR6, R8 ;  /* 0x000000060b087c25 */ /* 0x000fe2000f8e0008 */
[----:B------:R-:W-:Y:S01]  /*b750*/  ISETP.GE.AND P0, PT, R28, R29, PT ;  /* 0x0000001d1c00720c */ /* 0x000fe20003f06270 */
[----:B------:R-:W-:Y:S01]  /*b760*/  ULDC.64 UR6, c[0x0][0xa80] ;  /* 0x0002a00000067ab9 */ /* 0x000fe20000000a00 */
[----:B------:R-:W-:Y:S01]  /*b770*/  LOP3.LUT R10, R21, 0x20, R10, 0xe2, !PT ;  /* 0x00000020150a7812 */ /* 0x000fe200078ee20a */
[----:B------:R-:W-:Y:S01]  /*b780*/  IMAD.IADD R9, R9, 0x1, R13 ;  /* 0x0000000109097824 */ /* 0x000fe200078e020d */
[----:B------:R-:W-:Y:S01]  /*b790*/  LEA R26, P1, R8, UR6, 0x1 ;  /* 0x00000006081a7c11 */ /* 0x000fe2000f8208ff */
[----:B------:R-:W-:Y:S01]  /*b7a0*/  BSSY B1, `(.L_x_7299) ;  /* 0x0000027000017945 */ /* 0x000fe20003800000 */
[----:B------:R-:W-:Y:S01]  /*b7b0*/  LOP3.LUT R3, R10, R3, RZ, 0xfc, !PT ;  /* 0x000000030a037212 */ /* 0x000fe200078efcff */
[----:B0-----:R-:W-:Y:S01]  /*b7c0*/  SYNCS.ARRIVE.TRANS64.RED.A1T0 RZ, [UR5], RZ ;  /* 0x000000ffffff79a7 */ /* 0x001fe20008100405 */
[----:B------:R-:W-:Y:S01]  /*b7d0*/  LEA.HI.X R27, R8, UR7, R9, 0x1, P1 ;  /* 0x00000007081b7c11 */ /* 0x000fe200088f0c09 */
[----:B------:R0:W1:Y:S01]  /*b7e0*/  SHFL.IDX PT, R10, R26, RZ, 0x181f ;  /* 0x00181fff1a0a7589 */ /* 0x00006200000e0000 */
[----:B------:R-:W-:-:S03]  /*b7f0*/  LOP3.LUT R0, R3, R0, RZ, 0xfc, !PT ;  /* 0x0000000003007212 */ /* 0x000fc600078efcff */
        /* <DEDUP_REMOVED lines=33> */
.L_x_7300:
[----:B------:R-:W-:Y:S05]  /*ba10*/  BSYNC B1 ;  /* 0x0000000000017941 */ /* 0x000fea0003800000 */
.L_x_7299:
[----:B---3-5:R-:W-:Y:S01]  /*ba20*/  VIADD R4, R28, 0x20 ;  /* 0x000000201c047836 */ /* 0x028fe20000000000 */
        /* <DEDUP_REMOVED lines=20> */
[-C--:B------:R-:W-:Y:S02]  /*bb70*/  @!P2 LEA.HI.X R13, R188, R7.reuse, R221, 0x1, P5 ;  /* 0x00000007bc0da211 */ /* 0x080fe400028f0cdd */
[-C--:B------:R-:W-:Y:S02]  /*bb80*/  @!P0 LEA R14, P3, R186, R6.reuse, 0x1 ;  /* 0x00000006ba0e8211 */ /* 0x080fe400078608ff */
[CC--:B0-----:R-:W-:Y:S01]  /*bb90*/  @!P1 LEA R4, P6, R187.reuse, R6.reuse, 0x1 ;  /* 0x00000006bb049211 */ /* 0x0c1fe200078c08ff */
[----:B------:R4:W-:Y:S01]  /*bba0*/  @!P2 ST.E.128 desc[UR50][R12.64], R32 ;  /* 0x000000200c00a985 */ /* 0x0009e2000c101d32 */
[----:B------:R-:W-:Y:S02]  /*bbb0*/  @P4 LEA R20, P5, R214, R6, 0x1 ;  /* 0x00000006d6144211 */ /* 0x000fe400078a08ff */
[-C--:B------:R-:W-:Y:S02]  /*bbc0*/  @!P1 LEA.HI.X R5, R187, R7.reuse, R220, 0x1, P6 ;  /* 0x00000007bb059211 */ /* 0x080fe400030f0cdc */
[----:B------:R-:W-:-:S02]  /*bbd0*/  @!P0 LEA.HI.X R15, R186, R7, R219, 0x1, P3 ;  /* 0x00000007ba0f8211 */ /* 0x000fc400018f0cdb */
        /* <DEDUP_REMOVED lines=10> */
.L_x_7297:
[----:B------:R-:W0:Y:S01]  /*bc80*/  LDC R10, c[0x0][0xbe8] ;  /* 0x0002fa00ff0a7b82 */ /* 0x000e220000000800 */
[----:B------:R-:W-:Y:S01]  /*bc90*/  ISETP.GE.AND P2, PT, R216, 0x40, PT ;  /* 0x00000040d800780c */ /* 0x000fe20003f46270 */
[----:B------:R-:W-:Y:S01]  /*bca0*/  ULDC UR12, c[0x0][0xac8] ;  /* 0x0002b200000c7ab9 */ /* 0x000fe20000000800 */
[----:B------:R-:W-:Y:S01]  /*bcb0*/  IMAD R0, R209, 0x20, R210 ;  /* 0x00000020d1007824 */ /* 0x000fe200078e02d2 */
[----:B------:R-:W-:Y:S01]  /*bcc0*/  ISETP.GE.AND P4, PT, R17, UR12, PT ;  /* 0x0000000c11007c0c */ /* 0x000fe2000bf86270 */
[----:B------:R-:W-:Y:S01]  /*bcd0*/  USHF.R.S32.HI UR8, URZ, 0x1f, UR45 ;  /* 0x0000001f3f087899 */ /* 0x000fe2000801142d */
[----:B------:R-:W-:Y:S01]  /*bce0*/  ISETP.GE.AND P3, PT, R190, UR12, PT ;  /* 0x0000000cbe007c0c */ /* 0x000fe2000bf66270 */
[----:B------:R-:W-:Y:S01]  /*bcf0*/  USHF.R.S32.HI UR9, URZ, 0x1f, UR43 ;  /* 0x0000001f3f097899 */ /* 0x000fe2000801142b */
[----:B------:R-:W-:Y:S01]  /*bd00*/  BSSY B1, `(.L_x_7302) ;  /* 0x0000031000017945 */ /* 0x000fe20003800000 */
[----:B------:R-:W-:Y:S02]  /*bd10*/  ISETP.GE.AND P1, PT, R189, UR12, PT ;  /* 0x0000000cbd007c0c */ /* 0x000fe4000bf26270 */
[----:B------:R-:W-:-:S02]  /*bd20*/  IADD3 R8, R0, UR44, RZ ;  /* 0x0000002c00087c10 */ /* 0x000fc4000fffe0ff */
[----:B------:R-:W-:Y:S02]  /*bd30*/  SEL R12, RZ, 0x1, P4 ;  /* 0x00000001ff0c7807 */ /* 0x000fe40002000000 */
        /* <DEDUP_REMOVED lines=10> */
[----:B--2---:R-:W-:-:S04]  /*bde0*/  IADD3 R6, R7, -0x80, R6 ;  /* 0xffffff8007067810 */ /* 0x004fc80007ffe006 */
        /* <DEDUP_REMOVED lines=34> */
.L_x_7303:
[----:B------:R-:W-:Y:S05]  /*c010*/  BSYNC B1 ;  /* 0x0000000000017941 */ /* 0x000fea0003800000 */
.L_x_7302:
[----:B------:R-:W-:Y:S01]  /*c020*/  ULDC.64 UR10, c[0x0][0xae8] ;  /* 0x0002ba00000a7ab9 */ /* 0x000fe20000000a00 */
[----:B------:R-:W-:Y:S01]  /*c030*/  SEL R0, RZ, 0xffffffff, P1 ;  /* 0xffffffffff007807 */ /* 0x000fe20000800000 */
[----:B------:R-:W-:Y:S01]  /*c040*/  UIMAD UR5, UR8, UR10, URZ ;  /* 0x0000000a080572a4 */ /* 0x000fe2000f8e023f */
[----:B------:R-:W-:Y:S01]  /*c050*/  IMAD.SHL.U32 R13, R13, 0x2, RZ ;  /* 0x000000020d0d7824 */ /* 0x000fe200078e00ff */
[----:B------:R-:W-:Y:S01]  /*c060*/  UIMAD.WIDE.U32 UR6, UR45, UR10, URZ ;  /* 0x0000000a2d0672a5 */ /* 0x000fe2000f8e003f */
[----:B------:R-:W-:Y:S01]  /*c070*/  SHF.L.U32 R5, R0, 0x2, RZ ;  /* 0x0000000200057819 */ /* 0x000fe200000006ff */
[----:B0-----:R-:W-:Y:S01]  /*c080*/  @P0 IMAD.HI.U32 R0, R8, R9, RZ ;  /* 0x0000000908000227 */ /* 0x001fe200078e00ff */
[----:B------:R-:W-:Y:S01]  /*c090*/  UIMAD UR5, UR45, UR11, UR5 ;  /* 0x0000000b2d0572a4 */ /* 0x000fe2000f8e0205 */
[----:B------:R-:W-:Y:S01]  /*c0a0*/  ISETP.GE.AND P1, PT, R188, UR12, PT ;  /* 0x0000000cbc007c0c */ /* 0x000fe2000bf26270 */
[----:B------:R-:W-:Y:S01]  /*c0b0*/  BSSY B1, `(.L_x_7304) ;  /* 0x0000056000017945 */ /* 0x000fe20003800000 */
[----:B--2---:R-:W-:Y:S01]  /*c0c0*/  IMAD.MOV.U32 R3, RZ, RZ, R8 ;  /* 0x000000ffff037224 */ /* 0x004fe200078e0008 */
[----:B------:R-:W-:Y:S01]  /*c0d0*/  ULDC.64 UR10, c[0x0][0xaf0] ;  /* 0x0002bc00000a7ab9 */ /* 0x000fe20000000a00 */
[----:B------:R-:W-:Y:S01]  /*c0e0*/  UIADD3 UR7, UR7, UR5, URZ ;  /* 0x0000000507077290 */ /* 0x000fe2000fffe03f */
[----:B-1----:R-:W-:Y:S01]  /*c0f0*/  @P0 SHF.R.U32.HI R3, RZ, R11, R0 ;  /* 0x0000000bff030219 */ /* 0x002fe20000011600 */
[----:B------:R-:W-:Y:S01]  /*c100*/  UIMAD UR5, UR9, UR10, URZ ;  /* 0x0000000a090572a4 */ /* 0x000fe2000f8e023f */
[----:B------:R-:W-:Y:S01]  /*c110*/  LOP3.LUT R12, R13, 0x2, R12, 0xe2, !PT ;  /* 0x000000020d0c7812 */ /* 0x000fe200078ee20c */
[----:B------:R-:W-:Y:S01]  /*c120*/  UIMAD.WIDE.U32 UR6, UR43, UR10, UR6 ;  /* 0x0000000a2b0672a5 */ /* 0x000fe2000f8e0006 */
[----:B------:R-:W-:Y:S01]  /*c130*/  SEL R0, RZ, 0xffffffff, P1 ;  /* 0xffffffffff007807 */ /* 0x000fe20000800000 */
[----:B------:R-:W-:Y:S01]  /*c140*/  UIMAD UR5, UR43, UR11, UR5 ;  /* 0x0000000b2b0572a4 */ /* 0x000fe2000f8e0205 */
[----:B------:R-:W-:Y:S01]  /*c150*/  LOP3.LUT R12, R5, 0x4, R12, 0xe2, !PT ;  /* 0x00000004050c7812 */ /* 0x000fe200078ee20c */
[--C-:B------:R-:W-:Y:S01]  /*c160*/  IMAD.MOV R7, RZ, RZ, -R3.reuse ;  /* 0x000000ffff077224 */ /* 0x100fe200078e0a03 */
[----:B------:R-:W-:Y:S01]  /*c170*/  ISETP.GE.AND P1, PT, R187, UR12, PT ;  /* 0x0000000cbb007c0c */ /* 0x000fe2000bf26270 */
[----:B------:R-:W-:Y:S01]  /*c180*/  IMAD.SHL.U32 R5, R0, 0x8, RZ ;  /* 0x0000000800057824 */ /* 0x000fe200078e00ff */
[----:B------:R-:W-:Y:S01]  /*c190*/  UIADD3 UR5, UR7, UR5, URZ ;  /* 0x0000000507057290 */ /* 0x000fe2000fffe03f */
[----:B------:R-:W-:Y:S01]  /*c1a0*/  SHF.R.S32.HI R0, RZ, 0x1f, R3 ;  /* 0x0000001fff007819 */ /* 0x000fe20000011403 */
[----:B------:R-:W-:Y:S01]  /*c1b0*/  IMAD.U32 R4, RZ, RZ, UR6 ;  /* 0x00000006ff047e24 */ /* 0x000fe2000f8e00ff */
[----:B------:R-:W-:Y:S01]  /*c1c0*/  ISETP.GE.AND P0, PT, R186, UR12, PT ;  /* 0x0000000cba007c0c */ /* 0x000fe2000bf06270 */
[----:B------:R-:W-:Y:S01]  /*c1d0*/  IMAD R7, R10, R7, R8 ;  /* 0x000000070a077224 */ /* 0x000fe200078e0208 */
[----:B------:R-:W-:Y:S01]  /*c1e0*/  LOP3.LUT R12, R5, 0x8, R12, 0xe2, !PT ;  /* 0x00000008050c7812 */ /* 0x000fe200078ee20c */
[----:B------:R-:W-:Y:S01]  /*c1f0*/  VIADD R26, R210, UR44 ;  /* 0x0000002cd21a7c36 */ /* 0x000fe20008000000 */
[----:B------:R-:W-:Y:S01]  /*c200*/  MOV R5, UR7 ;  /* 0x0000000700057c02 */ /* 0x000fe20008000f00 */
[----:B------:R-:W-:Y:S01]  /*c210*/  ULDC.64 UR6, c[0x0][0xae0] ;  /* 0x0002b80000067ab9 */ /* 0x000fe20000000a00 */
[----:B------:R-:W-:Y:S01]  /*c220*/  SEL R6, RZ, 0xffffffff, P1 ;  /* 0xffffffffff067807 */ /* 0x000fe20000800000 */
[----:B------:R-:W-:Y:S01]  /*c230*/  IMAD.U32 R5, RZ, RZ, UR5 ;  /* 0x00000005ff057e24 */ /* 0x000fe2000f8e00ff */
[----:B------:R-:W-:Y:S01]  /*c240*/  SEL R8, RZ, 0xffffffff, P0 ;  /* 0xffffffffff087807 */ /* 0x000fe20000000000 */
[----:B------:R-:W-:Y:S01]  /*c250*/  IMAD R0, R0, UR6, RZ ;  /* 0x0000000600007c24 */ /* 0x000fe2000f8e02ff */
        /* <DEDUP_REMOVED lines=8> */
[----:B------:R-:W-:Y:S01]  /*c2e0*/  IMAD.SHL.U32 R3, R8, 0x20, RZ ;  /* 0x0000002008037824 */ /* 0x000fe200078e00ff */
[----:B------:R-:W-:Y:S01]  /*c2f0*/  IADD3 R5, R5, R9, RZ ;  /* 0x0000000905057210 */ /* 0x000fe20007ffe0ff */
[----:B------:R-:W-:Y:S01]  /*c300*/  IMAD R0, R0, UR6, RZ ;  /* 0x0000000600007c24 */ /* 0x000fe2000f8e02ff */
[----:B------:R-:W-:Y:S01]  /*c310*/  ISETP.GE.AND P2, PT, R212, UR12, PT ;  /* 0x0000000cd4007c0c */ /* 0x000fe2000bf46270 */
[----:B------:R-:W-:Y:S01]  /*c320*/  IMAD R25, R10, UR5, RZ ;  /* 0x000000050a197c24 */ /* 0x000fe2000f8e02ff */
[----:B------:R-:W-:Y:S01]  /*c330*/  LOP3.LUT R12, R3, 0x20, R12, 0xe2, !PT ;  /* 0x00000020030c7812 */ /* 0x000fe200078ee20c */
[C---:B------:R-:W-:Y:S01]  /*c340*/  IMAD R3, R7.reuse, UR7, R0 ;  /* 0x0000000707037c24 */ /* 0x040fe2000f8e0200 */
[----:B------:R-:W-:Y:S01]  /*c350*/  SEL R0, RZ, 0x80, P2 ;  /* 0x00000080ff007807 */ /* 0x000fe20001000000 */
[----:B------:R-:W-:Y:S01]  /*c360*/  IMAD.WIDE.U32 R4, R7, UR6, R4 ;  /* 0x0000000607047c25 */ /* 0x000fe2000f8e0004 */
[----:B------:R-:W-:Y:S01]  /*c370*/  SEL R7, RZ, 0x40, P0 ;  /* 0x00000040ff077807 */ /* 0x000fe20000000000 */
[----:B------:R-:W-:Y:S01]  /*c380*/  ULDC.64 UR6, c[0x0][0xa80] ;  /* 0x0002a00000067ab9 */ /* 0x000fe20000000a00 */
[----:B------:R-:W-:Y:S01]  /*c390*/  ISETP.GE.AND P0, PT, R26, R25, PT ;  /* 0x000000191a00720c */ /* 0x000fe20003f06270 */
[----:B------:R-:W-:Y:S01]  /*c3a0*/  IMAD.IADD R3, R5, 0x1, R3 ;  /* 0x0000000105037824 */ /* 0x000fe200078e0203 */
[----:B------:R-:W-:-:S02]  /*c3b0*/  LEA R20, P1, R4, UR6, 0x1 ;  /* 0x0000000604147c11 */ /* 0x000fc4000f8208ff */
[----:B------:R-:W-:Y:S02]  /*c3c0*/  LOP3.LUT R21, R12, R7, RZ, 0xfc, !PT ;  /* 0x000000070c157212 */ /* 0x000fe400078efcff */
[----:B------:R-:W-:Y:S01]  /*c3d0*/  LEA.HI.X R3, R4, UR7, R3, 0x1, P1 ;  /* 0x0000000704037c11 */ /* 0x000fe200088f0c03 */
[----:B------:R0:W1:Y:S01]  /*c3e0*/  SHFL.IDX PT, R6, R20, RZ, 0x181f ;  /* 0x00181fff14067589 */ /* 0x00006200000e0000 */
[----:B------:R-:W-:-:S03]  /*c3f0*/  LOP3.LUT R24, R21, R0, RZ, 0xfc, !PT ;  /* 0x0000000015187212 */ /* 0x000fc600078efcff */
[----:B------:R0:W2:Y:S02]  /*c400*/  SHFL.IDX PT, R7, R3, RZ, 0x181f ;  /* 0x00181fff03077589 */ /* 0x0000a400000e0000 */
        /* <DEDUP_REMOVED lines=32> */
.L_x_7305:
[----:B------:R-:W-:Y:S05]  /*c610*/  BSYNC B1 ;  /* 0x0000000000017941 */ /* 0x000fea0003800000 */
.L_x_7304:
        /* <DEDUP_REMOVED lines=36> */
.L_x_7301:
[----:B------:R-:W-:Y:S05]  /*c860*/  BSYNC B0 ;  /* 0x0000000000007941 */ /* 0x000fea0003800000 */
.L_x_7296:
[----:B------:R-:W-:Y:S02]  /*c870*/  ULDC UR5, c[0x0][0xc38] ;  /* 0x00030e0000057ab9 */ /* 0x000fe40000000800 */
[----:B------:R-:W-:-:S06]  /*c880*/  UISETP.GE.AND UP0, UPT, UR4, UR5, UPT ;  /* 0x000000050400728c */ /* 0x000fcc000bf06270 */
[----:B------:R-:W-:-:S13]  /*c890*/  PLOP3.LUT P0, PT, PT, PT, UP0, 0x80, 0x0 ;  /* 0x000000000000781c */ /* 0x000fda0003f0f008 */
[----:B------:R-:W-:Y:S05]  /*c8a0*/  @!P0 BRA `(.L_x_7306) ;  /* 0xffffff4400a08947 */ /* 0x000fea000383ffff */
[----:B------:R-:W-:Y:S05]  /*c8b0*/  EXIT ;  /* 0x000000000000794d */ /* 0x000fea0003800000 */
.L_x_7244:
[----:B------:R-:W-:-:S08]  /*c8c0*/  NOP ;  /* 0x0000000000007918 */ /* 0x000fd00000000000 */
[----:B------:R-:W0:-:S00]  /*c8d0*/  USETMAXREG.DEALLOC.CTAPOOL 0x28 ;  /* 0x00000028000079c8 */ /* 0x000e0000080e0500 */
[----:B0-----:R-:W-:-:S06]  /*c8e0*/  LOP3.LUT R2, R2, 0x3, RZ, 0xc0, !PT ;  /* 0x0000000302027812 */ /* 0x001fcc00078ec0ff */
[----:B------:R-:W0:Y:S01]  /*c8f0*/  S2UR UR10, SR_CTAID.X ;  /* 0x00000000000a79c3 */ /* 0x000e220000002500 */
[----:B------:R-:W-:Y:S01]  /*c900*/  LOP3.LUT R16, R16, 0xffffdfff, RZ, 0xc0, !PT ;  /* 0xffffdfff10107812 */ /* 0x000fe200078ec0ff */
[----:B------:R-:W-:Y:S01]  /*c910*/  STL [R1+0x4], RZ ;  /* 0x000004ff01007387 */ /* 0x000fe20000100800 */
        /* <DEDUP_REMOVED lines=28> */
[----:B------:R-:W-:Y:S01]  /*cae0*/  IMAD.MOV.U32 R18, RZ, RZ, RZ ;  /* 0x000000ffff127224 */ /* 0x000fe200078e00ff */
[----:B------:R-:W-:Y:S01]  /*caf0*/  ISETP.GE.AND P3, PT, R3, UR4, PT ;  /* 0x0000000403007c0c */ /* 0x000fe2000bf66270 */
[----:B------:R-:W-:Y:S01]  /*cb00*/  UIMAD UR37, UR37, UR38, URZ ;  /* 0x00000026252572a4 */ /* 0x000fe2000f8e023f */
[----:B------:R-:W-:Y:S01]  /*cb10*/  ISETP.GE.AND P2, PT, R4, UR4, PT ;  /* 0x0000000404007c0c */ /* 0x000fe2000bf46270 */
[----:B------:R-:W-:Y:S01]  /*cb20*/  ULDC UR45, c[0x0][0xc] ;  /* 0x00000300002d7ab9 */ /* 0x000fe20000000800 */
[----:B------:R-:W-:Y:S01]  /*cb30*/  SEL R3, RZ, 0xffffffff, P1 ;  /* 0xffffffffff037807 */ /* 0x000fe20000800000 */
[----:B------:R-:W-:Y:S01]  /*cb40*/  ULOP3.LUT UR46, UR39, 0x2, URZ, 0xfc, !UPT ;  /* 0x00000002272e7892 */ /* 0x000fe2000f8efc3f */
[----:B------:R-:W-:-:S02]  /*cb50*/  LOP3.LUT R5, R8, 0x180, RZ, 0xfc, !PT ;  /* 0x0000018008057812 */ /* 0x000fc400078efcff */
[----:B------:R-:W-:Y:S01]  /*cb60*/  @P1 LOP3.LUT R16, R16, 0x40, RZ, 0xfc, !PT ;  /* 0x0000004010101812 */ /* 0x000fe200078efcff */
[----:B------:R-:W-:Y:S01]  /*cb70*/  IMAD.SHL.U32 R3, R3, 0x2, RZ ;  /* 0x0000000203037824 */ /* 0x000fe200078e00ff */
[----:B------:R-:W-:Y:S02]  /*cb80*/  LOP3.LUT R6, R8, 0x1c0, RZ, 0xfc, !PT ;  /* 0x000001c008067812 */ /* 0x000fe400078efcff */
[----:B------:R-:W-:Y:S02]  /*cb90*/  LOP3.LUT R16, R16, 0xffffff7f, RZ, 0xc0, !PT ;  /* 0xffffff7f10107812 */ /* 0x000fe400078ec0ff */
[----:B------:R-:W-:Y:S02]  /*cba0*/  SEL R2, RZ, 0x1, P0 ;  /* 0x00000001ff027807 */ /* 0x000fe40000000000 */
[----:B------:R-:W-:Y:S02]  /*cbb0*/  @P0 LOP3.LUT R16, R16, 0x80, RZ, 0xfc, !PT ;  /* 0x0000008010100812 */ /* 0x000fe400078efcff */
[----:B------:R-:W-:-:S02]  /*cbc0*/  ISETP.GE.AND P1, PT, R5, UR4, PT ;  /* 0x0000000405007c0c */ /* 0x000fc4000bf26270 */
[----:B------:R-:W-:Y:S02]  /*cbd0*/  LOP3.LUT R16, R16, 0xffffffdf, RZ, 0xc0, !PT ;  /* 0xffffffdf10107812 */ /* 0x000fe400078ec0ff */
[----:B------:R-:W-:Y:S02]  /*cbe0*/  ISETP.GE.AND P0, PT, R6, UR4, PT ;  /* 0x0000000406007c0c */ /* 0x000fe4000bf06270 */
[----:B------:R-:W-:Y:S02]  /*cbf0*/  @P3 LOP3.LUT R16, R16, 0x20, RZ, 0xfc, !PT ;  /* 0x0000002010103812 */ /* 0x000fe400078efcff */
[----:B------:R-:W-:Y:S02]  /*cc00*/  LOP3.LUT R5, R8, 0x100, RZ, 0xfc, !PT ;  /* 0x0000010008057812 */ /* 0x000fe400078efcff */
[----:B------:R-:W-:Y:S02]  /*cc10*/  LOP3.LUT R16, R16, 0xffffffef, RZ, 0xc0, !PT ;  /* 0xffffffef10107812 */ /* 0x000fe400078ec0ff */
[----:B------:R-:W-:-:S02]  /*cc20*/  LOP3.LUT R6, R8, 0x140, RZ, 0xfc, !PT ;  /* 0x0000014008067812 */ /* 0x000fc400078efcff */
[----:B------:R-:W-:Y:S02]  /*cc30*/  LOP3.LUT R2, R3, 0x2, R2, 0xe2, !PT ;  /* 0x0000000203027812 */ /* 0x000fe400078ee202 */
[----:B------:R-:W-:Y:S02]  /*cc40*/  @P2 LOP3.LUT R16, R16, 0x10, RZ, 0xfc, !PT ;  /* 0x0000001010102812 */ /* 0x000fe400078efcff */
[----:B------:R-:W-:Y:S02]  /*cc50*/  SEL R3, RZ, 0x4, P3 ;  /* 0x00000004ff037807 */ /* 0x000fe40001800000 */
[----:B------:R-:W-:Y:S02]  /*cc60*/  SEL R4, RZ, 0x8, P2 ;  /* 0x00000008ff047807 */ /* 0x000fe40001000000 */
[----:B------:R-:W-:Y:S02]  /*cc70*/  ISETP.GE.AND P3, PT, R5, UR4, PT ;  /* 0x0000000405007c0c */ /* 0x000fe4000bf66270 */
[----:B------:R-:W-:Y:S01]  /*cc80*/  ISETP.GE.AND P2, PT, R6, UR4, PT ;  /* 0x0000000406007c0c */ /* 0x000fe2000bf46270 */
[----:B------:R-:W-:Y:S01]  /*cc90*/  ULDC.64 UR4, c[0x0][0x418] ;  /* 0x0001060000047ab9 */ /* 0x000fe20000000a00 */
[----:B------:R-:W-:Y:S01]  /*cca0*/  LOP3.LUT R4, R4, R2, R3, 0xfe, !PT ;  /* 0x0000000204047212 */ /* 0x000fe200078efe03 */
[----:B------:R-:W-:Y:S01]  /*ccb0*/  UISETP.NE.U32.AND UP0, UPT, UR4, URZ, UPT ;  /* 0x0000003f0400728c */ /* 0x000fe2000bf05070 */
[----:B------:R-:W-:-:S02]  /*ccc0*/  LOP3.LUT R3, R31, 0x1f8, RZ, 0xc0, !PT ;  /* 0x000001f81f037812 */ /* 0x000fc400078ec0ff */
[----:B------:R-:W-:Y:S01]  /*ccd0*/  LOP3.LUT R16, R16, 0xfffffff7, RZ, 0xc0, !PT ;  /* 0xfffffff710107812 */ /* 0x000fe200078ec0ff */
[----:B------:R-:W-:Y:S01]  /*cce0*/  UISETP.NE.AND.EX UP0, UPT, UR5, URZ, UPT, UP0 ;  /* 0x0000003f0500728c */ /* 0x000fe2000bf05300 */
[----:B------:R-:W-:Y:S01]  /*ccf0*/  LOP3.LUT R2, R3, 0x38, R0, 0x78, !PT ;  /* 0x0000003803027812 */ /* 0x000fe200078e7800 */
[----:B------:R-:W-:Y:S01]  /*cd00*/  ULDC UR4, c[0x0][0x424] ;  /* 0x0001090000047ab9 */ /* 0x000fe20000000800 */
[----:B------:R-:W-:Y:S01]  /*cd10*/  UMOV UR5, 0x400 ;  /* 0x0000040000057882 */ /* 0x000fe20000000000 */
[----:B------:R-:W-:Y:S01]  /*cd20*/  SHF.L.U32 R3, R0, 0x4, RZ ;  /* 0x0000000400037819 */ /* 0x000fe200000006ff */
[----:B0-----:R-:W-:Y:S01]  /*cd30*/  ULEA UR8, UR8, UR5, 0x18 ;  /* 0x0000000508087291 */ /* 0x001fe2000f8ec03f */
[----:B------:R-:W-:Y:S01]  /*cd40*/  LOP3.LUT R31, R2, 0x200, R31, 0xf8, !PT ;  /* 0x00000200021f7812 */ /* 0x000fe200078ef81f */
[----:B------:R-:W-:Y:S01]  /*cd50*/  USEL UR4, UR4, 0x1, UP0 ;  /* 0x0000000104047887 */ /* 0x000fe20008000000 */
[----:B------:R-:W-:Y:S02]  /*cd60*/  LOP3.LUT R0, R36, 0x70, R3, 0xf8, !PT ;  /* 0x0000007024007812 */ /* 0x000fe400078ef803 */
[----:B------:R-:W-:Y:S01]  /*cd70*/  @P3 LOP3.LUT R16, R16, 0x8, RZ, 0xfc, !PT ;  /* 0x0000000810103812 */ /* 0x000fe200078efcff */
[----:B------:R-:W-:Y:S01]  /*cd80*/  UIMAD UR36, UR4, UR6, URZ ;  /* 0x00000006042472a4 */ /* 0x000fe2000f8e023f */
[----:B------:R-:W-:-:S02]  /*cd90*/  MOV R17, UR8 ;  /* 0x0000000800117c02 */ /* 0x000fc40008000f00 */
[----:B------:R-:W-:Y:S01]  /*cda0*/  SEL R7, RZ, 0x40, P1 ;  /* 0x00000040ff077807 */ /* 0x000fe20000800000 */
[----:B------:R-:W-:Y:S01]  /*cdb0*/  UIADD3 UR4, UR36, 0x3f, URZ ;  /* 0x0000003f24047890 */ /* 0x000fe2000fffe03f */
[----:B------:R-:W-:Y:S01]  /*cdc0*/  ISETP.GE.AND P1, PT, R8, UR7, PT ;  /* 0x0000000708007c0c */ /* 0x000fe2000bf26270 */
[----:B------:R-:W-:Y:S01]  /*cdd0*/  IMAD R0, R31, 0x2, R17 ;  /* 0x000000021f007824 */ /* 0x000fe200078e0211 */
[----:B------:R-:W-:Y:S01]  /*cde0*/  LOP3.LUT R16, R16, 0xfffffffb, RZ, 0xc0, !PT ;  /* 0xfffffffb10107812 */ /* 0x000fe200078ec0ff */
[----:B------:R-:W-:Y:S01]  /*cdf0*/  USHF.R.S32.HI UR5, URZ, 0x1f, UR4 ;  /* 0x0000001f3f057899 */ /* 0x000fe20008011404 */
[----:B------:R-:W-:Y:S01]  /*ce00*/  SEL R5, RZ, 0x10, P3 ;  /* 0x00000010ff057807 */ /* 0x000fe20001800000 */
[----:B------:R-:W-:Y:S01]  /*ce10*/  UIADD3 UR38, UR36, 0x40, -UR38 ;  /* 0x0000004024267890 */ /* 0x000fe2000fffe826 */
[----:B------:R-:W-:Y:S01]  /*ce20*/  SEL R6, RZ, 0x20, P2 ;  /* 0x00000020ff067807 */ /* 0x000fe20001000000 */
[----:B------:R1:W-:Y:S01]  /*ce30*/  STL [R1+0x8], R0 ;  /* 0x0000080001007387 */ /* 0x0003e20000100800 */
[----:B------:R-:W-:Y:S01]  /*ce40*/  @P2 LOP3.LUT R16, R16, 0x4, RZ, 0xfc, !PT ;  /* 0x0000000410102812 */ /* 0x000fe200078efcff */
[----:B------:R-:W-:Y:S01]  /*ce50*/  ULEA.HI UR5, UR5, UR4, URZ, 0x6 ;  /* 0x0000000405057291 */ /* 0x000fe2000f8f303f */
[----:B------:R-:W-:-:S02]  /*ce60*/  LOP3.LUT R4, R6, R4, R5, 0xfe, !PT ;  /* 0x0000000406047212 */ /* 0x000fc400078efe05 */
[----:B------:R-:W-:Y:S01]  /*ce70*/  SEL R9, RZ, 0x80, P0 ;  /* 0x00000080ff097807 */ /* 0x000fe20000000000 */
[----:B------:R-:W-:Y:S01]  /*ce80*/  USHF.R.S32.HI UR40, URZ, 0x6, UR5 ;  /* 0x000000063f287899 */ /* 0x000fe20008011405 */
[----:B------:R-:W-:Y:S02]  /*ce90*/  ISETP.GE.AND P0, PT, R8, UR9, PT ;  /* 0x0000000908007c0c */ /* 0x000fe4000bf06270 */
[----:B------:R-:W-:Y:S02]  /*cea0*/  LOP3.LUT R4, R4, R7, RZ, 0xfc, !PT ;  /* 0x0000000704047212 */ /* 0x000fe400078efcff */
[----:B------:R-:W-:Y:S02]  /*ceb0*/  LOP3.LUT R16, R16, 0xfffffffd, RZ, 0xc0, !PT ;  /* 0xfffffffd10107812 */ /* 0x000fe400078ec0ff */
[----:B------:R-:W-:Y:S02]  /*cec0*/  LOP3.LUT R32, R4, R9, RZ, 0xfc, !PT ;  /* 0x0000000904207212 */ /* 0x000fe400078efcff */
[----:B------:R-:W-:-:S02]  /*ced0*/  @P1 LOP3.LUT R16, R16, 0x2, RZ, 0xfc, !PT ;  /* 0x0000000210101812 */ /* 0x000fc400078efcff */
[----:B------:R-:W-:Y:S02]  /*cee0*/  LOP3.LUT R28, R4, 0x40, RZ, 0xc0, !PT ;  /* 0x00000040041c7812 */ /* 0x000fe400078ec0ff */
[----:B------:R-:W-:Y:S02]  /*cef0*/  LOP3.LUT R26, R32, 0x80, RZ, 0xc0, !PT ;  /* 0x00000080201a7812 */ /* 0x000fe400078ec0ff */
[----:B------:R-:W-:Y:S02]  /*cf00*/  LOP3.LUT R16, R16, 0xffffefff, RZ, 0xc0, !PT ;  /* 0xffffefff10107812 */ /* 0x000fe400078ec0ff */
[----:B------:R-:W-:Y:S02]  /*cf10*/  SHF.R.U32.HI R28, RZ, 0x2, R28 ;  /* 0x00000002ff1c7819 */ /* 0x000fe4000001161c */
[----:B------:R-:W-:Y:S02]  /*cf20*/  SHF.R.U32.HI R26, RZ, 0x3, R26 ;  /* 0x00000003ff1a7819 */ /* 0x000fe4000001161a */
[----:B-1----:R-:W-:-:S07]  /*cf30*/  @P0 LOP3.LUT R16, R16, 0x1000, RZ, 0xfc, !PT ;  /* 0x0000100010100812 */ /* 0x002fce00078efcff */
.L_x_7356:
        /* <DEDUP_REMOVED lines=22> */
.L_x_7308:
[----:B------:R-:W-:Y:S01]  /*d0a0*/  ULDC UR8, c[0x0][0xc54] ;  /* 0x0003150000087ab9 */ /* 0x000fe20000000800 */
[----:B------:R-:W-:Y:S01]  /*d0b0*/  UMOV UR6, UR7 ;  /* 0x0000000700067c82 */ /* 0x000fe20008000000 */
[----:B------:R-:W-:-:S11]  /*d0c0*/  UISETP.NE.AND UP0, UPT, UR8, 0x1, UPT ;  /* 0x000000010800788c */ /* 0x000fd6000bf05270 */
[----:B------:R-:W-:Y:S02]  /*d0d0*/  @UP0 ULDC.64 UR10, c[0x0][0xc58] ;  /* 0x00031600000a0ab9 */ /* 0x000fe40000000a00 */
[----:B------:R-:W-:-:S04]  /*d0e0*/  UIMAD.WIDE.U32 UR4, UR7, UR10, URZ ;  /* 0x0000000a070472a5 */ /* 0x000fc8000f8e003f */
[----:B------:R-:W-:-:S04]  /*d0f0*/  @UP0 USHF.R.U32.HI UR6, URZ, UR11, UR5 ;  /* 0x0000000b3f060299 */ /* 0x000fc80008011605 */
[----:B------:R-:W-:-:S12]  /*d100*/  UIMAD UR4, UR6, UR8, URZ ;  /* 0x00000008060472a4 */ /* 0x000fd8000f8e023f */
.L_x_7309:
        /* <DEDUP_REMOVED lines=18> */
[----:B------:R-:W-:Y:S01]  /*d230*/  MOV R3, UR5 ;  /* 0x0000000500037c02 */ /* 0x000fe20008000f00 */
[----:B------:R-:W-:Y:S01]  /*d240*/  IMAD.U32 R2, RZ, RZ, UR4 ;  /* 0x00000004ff027e24 */ /* 0x000fe2000f8e00ff */
[----:B------:R-:W-:Y:S01]  /*d250*/  ULDC UR5, c[0x0][0x448] ;  /* 0x0001120000057ab9 */ /* 0x000fe20000000800 */
        /* <DEDUP_REMOVED lines=13> */
[----:B------:R-:W-:-:S04]  /*d330*/  USHF.R.S32.HI UR4, URZ, 0x1f, UR6 ;  /* 0x0000001f3f047899 */ /* 0x000fc80008011406 */
[----:B------:R-:W-:-:S04]  /*d340*/  ULEA.HI UR4, UR4, UR6, URZ, 0x6 ;  /* 0x0000000604047291 */ /* 0x000fc8000f8f303f */
[----:B------:R-:W-:-:S04]  /*d350*/  USHF.R.S32.HI UR4, URZ, 0x6, UR4 ;  /* 0x000000063f047899 */ /* 0x000fc80008011404 */
        /* <DEDUP_REMOVED lines=21> */
.L_x_7311:
        /* <DEDUP_REMOVED lines=20> */
.L_x_7314:
[----:B------:R-:W-:Y:S05]  /*d5f0*/  BSYNC B6 ;  /* 0x0000000000067941 */ /* 0x000fea0003800000 */
.L_x_7313:
        /* <DEDUP_REMOVED lines=9> */
[----:B------:R-:W-:Y:S01]  /*d690*/  MOV R4, UR6 ;  /* 0x0000000600047c02 */ /* 0x000fe20008000f00 */
[----:B------:R-:W-:Y:S01]  /*d6a0*/  IMAD.U32 R5, RZ, RZ, UR7 ;  /* 0x00000007ff057e24 */ /* 0x000fe2000f8e00ff */
        /* <DEDUP_REMOVED lines=8> */
[----:B-1---5:R-:W-:Y:S05]  /*d730*/  CALL.ABS.NOINC R2 ;  /* 0x0000000002007343 */ /* 0x022fea0003c00000 */
.L_x_7317:
        /* <DEDUP_REMOVED lines=15> */
.L_x_7316:
[----:B------:R-:W-:Y:S05]  /*d830*/  BSYNC B6 ;  /* 0x0000000000067941 */ /* 0x000fea0003800000 */
.L_x_7315:
        /* <DEDUP_REMOVED lines=9> */
[----:B------:R-:W-:Y:S01]  /*d8d0*/  MOV R3, UR5 ;  /* 0x0000000500037c02 */ /* 0x000fe20008000f00 */
[----:B------:R-:W-:Y:S01]  /*d8e0*/  IMAD.U32 R27, RZ, RZ, UR44 ;  /* 0x0000002cff1b7e24 */ /* 0x000fe2000f8e00ff */
[----:B------:R-:W-:-:S03]  /*d8f0*/  ULDC UR4, c[0x0][0xc48] ;  /* 0x0003120000047ab9 */ /* 0x000fc60000000800 */
[----:B------:R1:W5:Y:S01]  /*d900*/  @P0 LDG.E R24, desc[UR50][R2.64] ;  /* 0x0000003202180981 */ /* 0x000362000c1e1900 */
[----:B------:R-:W-:Y:S01]  /*d910*/  UMOV UR5, 0xffffffff ;  /* 0xffffffff00057882 */ /* 0x000fe20000000000 */
[----:B------:R-:W-:Y:S01]  /*d920*/  IMAD.U32 R19, RZ, RZ, UR4 ;  /* 0x00000004ff137e24 */ /* 0x000fe2000f8e00ff */
[----:B------:R-:W-:Y:S01]  /*d930*/  LEA R27, R27, 0xffffffc0, 0x6 ;  /* 0xffffffc01b1b7811 */ /* 0x000fe200078e30ff */
[----:B------:R-:W-:Y:S06]  /*d940*/  BRA.DIV UR5, `(.L_x_7318) ;  /* 0x00000032058c7947 */ /* 0x000fec000b800000 */
.L_x_7373:
        /* <DEDUP_REMOVED lines=9> */
[----:B------:R-:W-:-:S04]  /*d9e0*/  LOP3.LUT R8, R36, 0x70, R8, 0xf8, !PT ;  /* 0x0000007024087812 */ /* 0x000fc800078ef808 */
[----:B------:R-:W-:-:S04]  /*d9f0*/  IADD3 R35, R8, R27, RZ ;  /* 0x0000001b08237210 */ /* 0x000fc80007ffe0ff */
[C---:B------:R-:W-:Y:S01]  /*da00*/  ISETP.GE.AND P0, PT, R35.reuse, UR36, PT ;  /* 0x0000002423007c0c */ /* 0x040fe2000bf06270 */
[----:B------:R-:W-:-:S03]  /*da10*/  IMAD.IADD R35, R35, 0x1, R30 ;  /* 0x0000000123237824 */ /* 0x000fc600078e021e */
[----:B------:R-:W-:Y:S01]  /*da20*/  ISETP.GT.U32.OR P0, PT, R8, 0x3f, P0 ;  /* 0x0000003f0800780c */ /* 0x000fe20000704470 */
[----:B0-----:R-:W-:-:S04]  /*da30*/  @P1 IMAD.HI.U32 R0, R35, R0, RZ ;  /* 0x0000000023001227 */ /* 0x001fc800078e00ff */
[----:B------:R-:W-:Y:S01]  /*da40*/  IMAD.MOV.U32 R9, RZ, RZ, R35 ;  /* 0x000000ffff097224 */ /* 0x000fe200078e0023 */
[----:B-1----:R-:W-:-:S07]  /*da50*/  @P1 SHF.R.U32.HI R9, RZ, R3, R0 ;  /* 0x00000003ff091219 */ /* 0x002fce0000011600 */
[----:B------:R-:W0:Y:S01]  /*da60*/  @!P0 LDC.64 R6, c[0x0][0x428] ;  /* 0x00010a00ff068b82 */ /* 0x000e220000000a00 */
[--C-:B------:R-:W-:Y:S01]  /*da70*/  @!P0 SHF.R.S32.HI R3, RZ, 0x1f, R9.reuse ;  /* 0x0000001fff038819 */ /* 0x100fe20000011409 */
[----:B------:R-:W-:-:S06]  /*da80*/  @!P0 IMAD.MOV.U32 R2, RZ, RZ, R9 ;  /* 0x000000ffff028224 */ /* 0x000fcc00078e0009 */
[----:B------:R-:W1:Y:S01]  /*da90*/  @!P0 LDC.64 R4, c[0x0][0x418] ;  /* 0x00010600ff048b82 */ /* 0x000e620000000a00 */
[-C--:B0-----:R-:W-:Y:S02]  /*daa0*/  @!P0 IMAD R0, R29, R6.reuse, RZ ;  /* 0x000000061d008224 */ /* 0x081fe400078e02ff */
[----:B------:R-:W-:-:S04]  /*dab0*/  @!P0 IMAD.WIDE.U32 R2, R24, R6, R2 ;  /* 0x0000000618028225 */ /* 0x000fc800078e0002 */
[----:B------:R-:W-:Y:S01]  /*dac0*/  @!P0 IMAD R7, R24, R7, R0 ;  /* 0x0000000718078224 */ /* 0x000fe200078e0200 */
[----:B-1----:R-:W-:-:S04]  /*dad0*/  @!P0 LEA R4, P1, R2, R4, 0x2 ;  /* 0x0000000402048211 */ /* 0x002fc800078210ff */
[----:B------:R-:W-:-:S04]  /*dae0*/  @!P0 IADD3 R0, R3, R7, RZ ;  /* 0x0000000703008210 */ /* 0x000fc80007ffe0ff */
[----:B------:R-:W-:Y:S02]  /*daf0*/  @!P0 LEA.HI.X R5, R2, R5, R0, 0x2, P1 ;  /* 0x0000000502058211 */ /* 0x000fe400008f1400 */
[----:B------:R-:W-:Y:S01]  /*db00*/  MOV R2, UR46 ;  /* 0x0000002e00027c02 */ /* 0x000fe20008000f00 */
[----:B------:R-:W-:Y:S02]  /*db10*/  IMAD.MOV R0, RZ, RZ, -R9 ;  /* 0x000000ffff007224 */ /* 0x000fe400078e0a09 */
[----:B------:R0:W5:Y:S01]  /*db20*/  @!P0 LDG.E R34, desc[UR50][R4.64] ;  /* 0x0000003204228981 */ /* 0x000162000c1e1900 */
[----:B------:R-:W-:Y:S01]  /*db30*/  ISETP.NE.AND P2, PT, R2, 0x3, PT ;  /* 0x000000030200780c */ /* 0x000fe20003f45270 */
[----:B------:R-:W-:Y:S01]  /*db40*/  IMAD R35, R10, R0, R35 ;  /* 0x000000000a237224 */ /* 0x000fe200078e0223 */
[----:B------:R-:W-:Y:S01]  /*db50*/  ISETP.GT.U32.AND P0, PT, R8, 0x3f, PT ;  /* 0x0000003f0800780c */ /* 0x000fe20003f04070 */
[----:B------:R-:W-:Y:S01]  /*db60*/  IMAD R0, RZ, RZ, -UR42 ;  /* 0x8000002aff007e24 */ /* 0x000fe2000f8e02ff */
[----:B------:R-:W-:-:S03]  /*db70*/  LOP3.LUT R16, R16, 0xfffffeff, RZ, 0xc0, !PT ;  /* 0xfffffeff10107812 */ /* 0x000fc600078ec0ff */
[----:B------:R-:W-:-:S05]  /*db80*/  IMAD R19, R19, R0, UR41 ;  /* 0x0000002913137e24 */ /* 0x000fca000f8e0200 */
[----:B------:R-:W-:Y:S02]  /*db90*/  SHF.R.S32.HI R23, RZ, 0x1f, R19 ;  /* 0x0000001fff177819 */ /* 0x000fe40000011413 */
[----:B------:R-:W-:-:S04]  /*dba0*/  @P2 LOP3.LUT R16, R16, 0x100, RZ, 0xfc, !PT ;  /* 0x0000010010102812 */ /* 0x000fc800078efcff */
[----:B------:R-:W-:-:S04]  /*dbb0*/  LOP3.LUT R16, R16, 0xfffffffe, RZ, 0xc0, !PT ;  /* 0xfffffffe10107812 */ /* 0x000fc800078ec0ff */
[----:B------:R-:W-:Y:S01]  /*dbc0*/  @P0 LOP3.LUT R16, R16, 0x1, RZ, 0xfc, !PT ;  /* 0x0000000110100812 */ /* 0x000fe200078efcff */
[----:B0-----:R-:W-:Y:S06]  /*dbd0*/  @!P2 BRA `(.L_x_7319) ;  /* 0x000000000004a947 */ /* 0x001fec0003800000 */
[----:B------:R-:W-:Y:S01]  /*dbe0*/  BPT.TRAP 0x1 ;  /* 0x000000040000795c */ /* 0x000fe20000300000 */
.L_x_7319:
[----:B------:R-:W-:Y:S01]  /*dbf0*/  IMAD R25, R18, 0x8, R17 ;  /* 0x0000000812197824 */ /* 0x000fe200078e0211 */
[----:B------:R-:W-:Y:S01]  /*dc00*/  SHF.L.U32 R0, R22, 0x1f, RZ ;  /* 0x0000001f16007819 */ /* 0x000fe200000006ff */
[----:B------:R-:W-:Y:S03]  /*dc10*/  BSSY B0, `(.L_x_7320) ;  /* 0x0000003000007945 */ /* 0x000fe60003800000 */
[----:B------:R-:W0:Y:S02]  /*dc20*/  SYNCS.PHASECHK.TRANS64.TRYWAIT P0, [R25+URZ+0x28c40], R0 ;  /* 0x028c4000190075a7 */ /* 0x000e24000800017f */
[----:B0-----:R-:W-:Y:S05]  /*dc30*/  @!P0 BRA `(.L_x_7321) ;  /* 0x0000002c00fc8947 */ /* 0x001fea0003800000 */
.L_x_7374:
[----:B------:R-:W-:Y:S05]  /*dc40*/  BSYNC B0 ;  /* 0x0000000000007941 */ /* 0x000fea0003800000 */
.L_x_7320:
        /* <DEDUP_REMOVED lines=12> */
[----:B------:R-:W-:Y:S02]  /*dd10*/  IMAD R5, R4, UR4, RZ ;  /* 0x0000000404057c24 */ /* 0x000fe4000f8e02ff */
[----:B------:R-:W-:-:S04]  /*dd20*/  IMAD.WIDE.U32 R2, R34, UR4, R2 ;  /* 0x0000000422027c25 */ /* 0x000fc8000f8e0002 */
[----:B------:R-:W-:Y:S01]  /*dd30*/  IMAD R5, R34, UR5, R5 ;  /* 0x0000000522057c24 */ /* 0x000fe2000f8e0205 */
[----:B------:R-:W-:Y:S01]  /*dd40*/  ULDC.64 UR4, c[0x0][0x308] ;  /* 0x0000c20000047ab9 */ /* 0x000fe20000000a00 */
[----:B0-----:R-:W-:Y:S02]  /*dd50*/  IMAD R4, R18, 0x1000, R31 ;  /* 0x0000100012047824 */ /* 0x001fe400078e021f */
[----:B------:R-:W-:Y:S02]  /*dd60*/  IMAD.IADD R3, R3, 0x1, R5 ;  /* 0x0000000103037824 */ /* 0x000fe400078e0205 */
[----:B------:R-:W-:Y:S02]  /*dd70*/  IMAD R0, R23, UR4, RZ ;  /* 0x0000000417007c24 */ /* 0x000fe4000f8e02ff */
[----:B------:R-:W-:-:S04]  /*dd80*/  IMAD.WIDE.U32 R2, R19, UR4, R2 ;  /* 0x0000000413027c25 */ /* 0x000fc8000f8e0002 */
[----:B------:R-:W-:Y:S01]  /*dd90*/  IMAD R5, R19, UR5, R0 ;  /* 0x0000000513057c24 */ /* 0x000fe2000f8e0200 */
[----:B------:R-:W-:Y:S01]  /*dda0*/  ULDC.64 UR4, c[0x0][0x2e8] ;  /* 0x0000ba0000047ab9 */ /* 0x000fe20000000a00 */
[----:B-1----:R-:W-:Y:S01]  /*ddb0*/  IMAD.SHL.U32 R6, R6, 0x8, RZ ;  /* 0x0000000806067824 */ /* 0x002fe200078e00ff */
[----:B------:R-:W-:Y:S01]  /*ddc0*/  LEA R0, P0, R2, UR4, 0x1 ;  /* 0x0000000402007c11 */ /* 0x000fe2000f8008ff */
[----:B------:R-:W-:Y:S01]  /*ddd0*/  UMOV UR4, 0xffffffff ;  /* 0xffffffff00047882 */ /* 0x000fe20000000000 */
[----:B------:R-:W-:Y:S02]  /*dde0*/  IADD3 R5, R3, R5, RZ ;  /* 0x0000000503057210 */ /* 0x000fe40007ffe0ff */
[----:B------:R-:W-:Y:S02]  /*ddf0*/  LOP3.LUT R6, R6, 0x38, RZ, 0xc0, !PT ;  /* 0x0000003806067812 */ /* 0x000fe400078ec0ff */
[----:B------:R-:W-:Y:S02]  /*de00*/  LEA.HI.X R5, R2, UR5, R5, 0x1, P0 ;  /* 0x0000000502057c11 */ /* 0x000fe400080f0c05 */
[----:B------:R-:W-:Y:S01]  /*de10*/  ISETP.GE.AND P0, PT, R27, 0x1, PT ;  /* 0x000000011b00780c */ /* 0x000fe20003f06270 */
[----:B------:R-:W-:-:S12]  /*de20*/  BRA.DIV UR4, `(.L_x_7322) ;  /* 0x0000002e04947947 */ /* 0x000fd8000b800000 */
[----:B------:R-:W0:Y:S01]  /*de30*/  SHFL.IDX PT, R14, R0, RZ, 0x181f ;  /* 0x00181fff000e7589 */ /* 0x000e2200000e0000 */
[----:B------:R-:W-:-:S03]  /*de40*/  @P0 LEA R7, R4, R17, 0x1 ;  /* 0x0000001104070211 */ /* 0x000fc600078e08ff */
        /* <DEDUP_REMOVED lines=9> */
[----:B0-----:R-:W-:-:S05]  /*dee0*/  @P0 LEA R14, P1, R6, R14, 0x1 ;  /* 0x0000000e060e0211 */ /* 0x001fca00078208ff */
[----:B-1----:R-:W-:Y:S01]  /*def0*/  @P0 IMAD.X R3, RZ, RZ, R2, P1 ;  /* 0x000000ffff030224 */ /* 0x002fe200008e0602 */
[----:B------:R-:W-:Y:S02]  /*df00*/  @P0 MOV R2, R14 ;  /* 0x0000000e00020202 */ /* 0x000fe40000000f00 */
        /* <DEDUP_REMOVED lines=11> */
.L_x_7384:
[----:B------:R-:W-:-:S13]  /*dfc0*/  ISETP.GE.AND P0, PT, R27, 0x31, PT ;  /* 0x000000311b00780c */ /* 0x000fda0003f06270 */
[----:B01----:R-:W-:-:S04]  /*dfd0*/  @P0 LEA R2, P1, R6, R14, 0x1 ;  /* 0x0000000e06020211 */ /* 0x003fc800078208ff */
[----:B------:R-:W-:Y:S01]  /*dfe0*/  @P0 IADD3.X R3, RZ, R5, RZ, P1, !PT ;  /* 0x00000005ff030210 */ /* 0x000fe20000ffe4ff */
[----:B------:R-:W-:-:S05]  /*dff0*/  @P0 IMAD R5, R4, 0x2, R17 ;  /* 0x0000000204050824 */ /* 0x000fca00078e0211 */
[----:B------:R-:W-:Y:S01]  /*e000*/  @!PT LDS RZ, [RZ] ;  /* 0x00000000fffff984 */ /* 0x000fe20000000800 */
[----:B------:R-:W-:Y:S01]  /*e010*/  @!PT LDS RZ, [RZ] ;  /* 0x00000000fffff984 */ /* 0x000fe20000000800 */
[----:B------:R-:W-:Y:S01]  /*e020*/  @!PT LDS RZ, [RZ] ;  /* 0x00000000fffff984 */ /* 0x000fe20000000800 */
[----:B------:R0:W-:Y:S01]  /*e030*/  @P0 LDGSTS.E.BYPASS.LTC128B.128 [R5+0x23c00], desc[UR50][R2.64], !P2 ;  /* 0x23c0000002050fae */ /* 0x0001e2000d101d72 */
[----:B------:R-:W-:Y:S01]  /*e040*/  PLOP3.LUT P0, PT, PT, PT, PT, 0x80, 0x0 ;  /* 0x000000000000781c */ /* 0x000fe20003f0f070 */
[----:B------:R-:W-:-:S12]  /*e050*/  NOP ;  /* 0x0000000000007918 */ /* 0x000fd80000000000 */
.L_x_7323:
        /* <DEDUP_REMOVED lines=11> */
.L_x_7324:
        /* <DEDUP_REMOVED lines=23> */
.L_x_7326:
[----:B------:R-:W-:Y:S05]  /*e280*/  BSYNC B6 ;  /* 0x0000000000067941 */ /* 0x000fea0003800000 */
.L_x_7325:
[----:B------:R2:W5:Y:S01]  /*e290*/  LDL R8, [R1+0x8] ;  /* 0x0000080001087983 */ /* 0x0005620000100800 */
[----:B------:R-:W-:Y:S01]  /*e2a0*/  UISETP.NE.AND UP0, UPT, UR47, URZ, UPT ;  /* 0x0000003f2f00728c */ /* 0x000fe2000bf05270 */
[----:B------:R-:W-:Y:S01]  /*e2b0*/  IMAD.U32 R0, RZ, RZ, UR43 ;  /* 0x0000002bff007e24 */ /* 0x000fe2000f8e00ff */
[----:B------:R-:W-:Y:S01]  /*e2c0*/  LOP3.LUT P5, RZ, R16, 0x1000, RZ, 0xc0, !PT ;  /* 0x0000100010ff7812 */ /* 0x000fe200078ac0ff */
[----:B0-----:R-:W0:Y:S01]  /*e2d0*/  S2R R2, SR_TID.X ;  /* 0x0000000000027919 */ /* 0x001e220000002100 */
[----:B------:R-:W-:Y:S01]  /*e2e0*/  R2UR UR6, R23 ;  /* 0x00000000170672ca */ /* 0x000fe200000e0000 */
[----:B------:R-:W-:Y:S01]  /*e2f0*/  ULDC.64 UR8, c[0x0][0x2d8] ;  /* 0x0000b60000087ab9 */ /* 0x000fe20000000a00 */
[----:B------:R-:W-:-:S05]  /*e300*/  PLOP3.LUT P0, PT, PT, PT, UP0, 0x80, 0x0 ;  /* 0x000000000000781c */ /* 0x000fca0003f0f008 */
[----:B------:R-:W-:Y:S01]  /*e310*/  @UP0 ULDC UR4, c[0x0][0x44c] ;  /* 0x0001130000040ab9 */ /* 0x000fe20000000800 */
[----:B0-----:R-:W-:-:S05]  /*e320*/  IMAD.SHL.U32 R2, R2, 0x10, RZ ;  /* 0x0000001002027824 */ /* 0x001fca00078e00ff */
[----:B------:R-:W-:-:S05]  /*e330*/  LOP3.LUT R2, R36, 0x70, R2, 0xf8, !PT ;  /* 0x0000007024027812 */ /* 0x000fca00078ef802 */
[----:B------:R-:W-:-:S04]  /*e340*/  IMAD R0, R0, 0x40, R2 ;  /* 0x0000004000007824 */ /* 0x000fc800078e0202 */
[----:B------:R-:W-:Y:S01]  /*e350*/  @P0 IMAD.HI.U32 R3, R0, UR4, RZ ;  /* 0x0000000400030c27 */ /* 0x000fe2000f8e00ff */
[----:B------:R-:W-:Y:S01]  /*e360*/  PLOP3.LUT P0, PT, PT, PT, UP0, 0x80, 0x0 ;  /* 0x000000000000781c */ /* 0x000fe20003f0f008 */
[----:B------:R-:W-:Y:S01]  /*e370*/  @UP0 ULDC UR4, c[0x0][0x450] ;  /* 0x0001140000040ab9 */ /* 0x000fe20000000800 */
[----:B------:R-:W-:Y:S02]  /*e380*/  MOV R2, R0 ;  /* 0x0000000000027202 */ /* 0x000fe40000000f00 */
[----:B------:R-:W-:Y:S01]  /*e390*/  R2UR UR7, R19 ;  /* 0x00000000130772ca */ /* 0x000fe200000e0000 */
[----:B------:R-:W-:-:S08]  /*e3a0*/  UIMAD UR6, UR6, UR8, URZ ;  /* 0x00000008060672a4 */ /* 0x000fd0000f8e023f */
[----:B------:R-:W-:Y:S02]  /*e3b0*/  @P0 SHF.R.U32.HI R2, RZ, UR4, R3 ;  /* 0x00000004ff020c19 */ /* 0x000fe40008011603 */
[----:B------:R-:W-:Y:S02]  /*e3c0*/  R2UR UR4, R19 ;  /* 0x00000000130472ca */ /* 0x000fe400000e0000 */
[----:B------:R-:W-:Y:S01]  /*e3d0*/  UIMAD UR7, UR7, UR9, UR6 ;  /* 0x00000009070772a4 */ /* 0x000fe2000f8e0206 */
[----:B------:R-:W0:Y:S01]  /*e3e0*/  S2R R10, SR_TID.X ;  /* 0x00000000000a7919 */ /* 0x000e220000002100 */
[----:B------:R-:W-:Y:S01]  /*e3f0*/  USHF.R.S32.HI UR6, URZ, 0x1f, UR42 ;  /* 0x0000001f3f067899 */ /* 0x000fe2000801142a */
[----:B------:R-:W-:-:S08]  /*e400*/  IMAD.MOV R5, RZ, RZ, -R2 ;  /* 0x000000ffff057224 */ /* 0x000fd000078e0a02 */
        /* <DEDUP_REMOVED lines=30> */
[----:B------:R-:W-:-:S03]  /*e5f0*/  IMAD.U32 R3, RZ, RZ, UR43 ;  /* 0x0000002bff037e24 */ /* 0x000fc6000f8e00ff */
[----:B------:R-:W2:Y:S01]  /*e600*/  SHFL.IDX PT, R2, R5, RZ, 0x181f ;  /* 0x00181fff05027589 */ /* 0x000ea200000e0000 */
[----:B------:R-:W-:-:S04]  /*e610*/  IMAD R4, R3, 0x40, R36 ;  /* 0x0000004003047824 */ /* 0x000fc800078e0224 */
[C---:B------:R-:W-:Y:S01]  /*e620*/  VIADD R6, R4.reuse, 0x10 ;  /* 0x0000001004067836 */ /* 0x040fe20000000000 */
[----:B------:R-:W-:-:S13]  /*e630*/  ISETP.GE.AND P0, PT, R4, UR37, PT ;  /* 0x0000002504007c0c */ /* 0x000fda000bf06270 */
[----:B0-----:R-:W-:-:S04]  /*e640*/  @!P0 LEA R14, P1, R10, R14, 0x1 ;  /* 0x0000000e0a0e8211 */ /* 0x001fc800078208ff */
[----:B--2---:R-:W-:Y:S01]  /*e650*/  @!P0 IADD3.X R3, RZ, R2, RZ, P1, !PT ;  /* 0x00000002ff038210 */ /* 0x004fe20000ffe4ff */
[----:B------:R-:W-:Y:S02]  /*e660*/  @!P0 IMAD.MOV.U32 R2, RZ, RZ, R14 ;  /* 0x000000ffff028224 */ /* 0x000fe400078e000e */
[----:B------:R-:W0:Y:S04]  /*e670*/  SHFL.IDX PT, R14, R0, 0x1, 0x181f ;  /* 0x00381f00000e7f89 */ /* 0x000e2800000e0000 */
[----:B-----5:R2:W-:Y:S01]  /*e680*/  @!P0 LDGSTS.E.BYPASS.LTC128B.128 [R8+0x20400], desc[UR50][R2.64], !P5 ;  /* 0x2040000002088fae */ /* 0x0205e2000e901d72 */
[----:B------:R-:W-:Y:S01]  /*e690*/  ISETP.GE.AND P0, PT, R6, UR37, PT ;  /* 0x0000002506007c0c */ /* 0x000fe2000bf06270 */
[----:B------:R-:W-:Y:S02]  /*e6a0*/  VIADD R6, R4, 0x20 ;  /* 0x0000002004067836 */ /* 0x000fe40000000000 */
[----:B--2---:R-:W2:Y:S10]  /*e6b0*/  SHFL.IDX PT, R2, R5, 0x1, 0x181f ;  /* 0x00381f0005027f89 */ /* 0x004eb400000e0000 */
[----:B0-----:R-:W-:-:S05]  /*e6c0*/  @!P0 LEA R14, P1, R10, R14, 0x1 ;  /* 0x0000000e0a0e8211 */ /* 0x001fca00078208ff */
[----:B--2---:R-:W-:Y:S01]  /*e6d0*/  @!P0 IMAD.X R3, RZ, RZ, R2, P1 ;  /* 0x000000ffff038224 */ /* 0x004fe200008e0602 */
[----:B------:R-:W-:Y:S02]  /*e6e0*/  @!P0 MOV R2, R14 ;  /* 0x0000000e00028202 */ /* 0x000fe40000000f00 */
        /* <DEDUP_REMOVED lines=10> */
.L_x_7393:
[----:B------:R-:W-:-:S04]  /*e790*/  IADD3 R4, R4, 0x30, RZ ;  /* 0x0000003004047810 */ /* 0x000fc80007ffe0ff */
[----:B------:R-:W-:-:S13]  /*e7a0*/  ISETP.GE.AND P0, PT, R4, UR37, PT ;  /* 0x0000002504007c0c */ /* 0x000fda000bf06270 */
[----:B0-2---:R-:W-:-:S05]  /*e7b0*/  @!P0 LEA R2, P1, R10, R14, 0x1 ;  /* 0x0000000e0a028211 */ /* 0x005fca00078208ff */
[----:B------:R-:W-:-:S05]  /*e7c0*/  @!P0 IMAD.X R3, RZ, RZ, R5, P1 ;  /* 0x000000ffff038224 */ /* 0x000fca00008e0605 */
[----:B------:R-:W-:Y:S01]  /*e7d0*/  @!PT LDS RZ, [RZ] ;  /* 0x00000000fffff984 */ /* 0x000fe20000000800 */
[----:B------:R-:W-:Y:S01]  /*e7e0*/  @!PT LDS RZ, [RZ] ;  /* 0x00000000fffff984 */ /* 0x000fe20000000800 */
[----:B------:R-:W-:Y:S01]  /*e7f0*/  @!PT LDS RZ, [RZ] ;  /* 0x00000000fffff984 */ /* 0x000fe20000000800 */
[----:B------:R0:W-:Y:S01]  /*e800*/  @!P0 LDGSTS.E.BYPASS.LTC128B.128 [R8+0x21c00], desc[UR50][R2.64], !P5 ;  /* 0x21c0000002088fae */ /* 0x0001e2000e901d72 */
[----:B------:R-:W-:Y:S01]  /*e810*/  PLOP3.LUT P0, PT, PT, PT, PT, 0x80, 0x0 ;  /* 0x000000000000781c */ /* 0x000fe20003f0f070 */
[----:B------:R-:W-:-:S12]  /*e820*/  NOP ;  /* 0x0000000000007918 */ /* 0x000fd80000000000 */
.L_x_7328:
        /* <DEDUP_REMOVED lines=18> */
.L_x_7394:
[----:B------:R-:W-:Y:S05]  /*e950*/  BSYNC B0 ;  /* 0x0000000000007941 */ /* 0x000fea0003800000 */
.L_x_7329:
[----:B------:R-:W-:-:S04]  /*e960*/  MOV R2, UR46 ;  /* 0x0000002e00027c02 */ /* 0x000fc80008000f00 */
[----:B------:R-:W-:-:S13]  /*e970*/  ISETP.NE.AND P0, PT, R2, 0x3, PT ;  /* 0x000000030200780c */ /* 0x000fda0003f05270 */
[----:B------:R-:W-:Y:S05]  /*e980*/  @!P0 BRA `(.L_x_7331) ;  /* 0x0000000000048947 */ /* 0x000fea0003800000 */
[----:B------:R-:W-:Y:S01]  /*e990*/  BPT.TRAP 0x1 ;  /* 0x000000040000795c */ /* 0x000fe20000300000 */
.L_x_7331:
[----:B0-----:R-:W-:Y:S01]  /*e9a0*/  SHF.L.U32 R0, R22, 0x1f, RZ ;  /* 0x0000001f16007819 */ /* 0x001fe200000006ff */
[----:B------:R-:W-:Y:S03]  /*e9b0*/  BSSY B0, `(.L_x_7332) ;  /* 0x0000003000007945 */ /* 0x000fe60003800000 */
[----:B------:R-:W0:Y:S02]  /*e9c0*/  SYNCS.PHASECHK.TRANS64.TRYWAIT P0, [R25+URZ+0x28c60], R0 ;  /* 0x028c6000190075a7 */ /* 0x000e24000800017f */
[----:B0-----:R-:W-:Y:S05]  /*e9d0*/  @!P0 BRA `(.L_x_7333) ;  /* 0x0000002c00008947 */ /* 0x001fea0003800000 */
.L_x_7395:
[----:B------:R-:W-:Y:S05]  /*e9e0*/  BSYNC B0 ;  /* 0x0000000000007941 */ /* 0x000fea0003800000 */
.L_x_7332:
        /* <DEDUP_REMOVED lines=14> */
[----:B------:R-:W-:Y:S01]  /*ead0*/  IMAD.IADD R3, R3, 0x1, R5 ;  /* 0x0000000103037824 */ /* 0x000fe200078e0205 */
[----:B------:R-:W-:Y:S01]  /*eae0*/  LEA R5, R18, R31, 0xf ;  /* 0x0000001f12057211 */ /* 0x000fe200078e78ff */
[C---:B------:R-:W-:Y:S02]  /*eaf0*/  IMAD R7, R19.reuse, UR5, R0 ;  /* 0x0000000513077c24 */ /* 0x040fe4000f8e0200 */
[----:B------:R-:W-:Y:S01]  /*eb00*/  IMAD.WIDE.U32 R2, R19, UR4, R2 ;  /* 0x0000000413027c25 */ /* 0x000fe2000f8e0002 */
[----:B------:R-:W-:-:S03]  /*eb10*/  ULDC.64 UR4, c[0x0][0x318] ;  /* 0x0000c60000047ab9 */ /* 0x000fc60000000a00 */
[----:B------:R-:W-:Y:S01]  /*eb20*/  IMAD.IADD R7, R3, 0x1, R7 ;  /* 0x0000000103077824 */ /* 0x000fe200078e0207 */
[----:B------:R-:W-:Y:S01]  /*eb30*/  LEA R6, P0, R2, UR4, 0x1 ;  /* 0x0000000402067c11 */ /* 0x000fe2000f8008ff */
[----:B------:R-:W-:-:S03]  /*eb40*/  UMOV UR4, 0xffffffff ;  /* 0xffffffff00047882 */ /* 0x000fc60000000000 */
[----:B------:R-:W-:Y:S02]  /*eb50*/  LEA.HI.X R7, R2, UR5, R7, 0x1, P0 ;  /* 0x0000000502077c11 */ /* 0x000fe400080f0c07 */
[----:B------:R-:W-:-:S13]  /*eb60*/  ISETP.GT.AND P0, PT, R4, -0x1, PT ;  /* 0xffffffff0400780c */ /* 0x000fda0003f04270 */
[----:B------:R-:W-:Y:S01]  /*eb70*/  @P0 LOP3.LUT R16, R16, 0x800, RZ, 0xfc, !PT ;  /* 0x0000080010100812 */ /* 0x000fe200078efcff */
[----:B------:R-:W-:Y:S06]  /*eb80*/  BRA.DIV UR4, `(.L_x_7334) ;  /* 0x0000002a04a87947 */ /* 0x000fec000b800000 */
[----:B------:R-:W0:Y:S01]  /*eb90*/  S2R R2, SR_TID.X ;  /* 0x0000000000027919 */ /* 0x000e220000002100 */
[C---:B------:R-:W-:Y:S02]  /*eba0*/  LOP3.LUT P1, RZ, R32.reuse, 0x1, RZ, 0xc0, !PT ;  /* 0x0000000120ff7812 */ /* 0x040fe4000782c0ff */
[----:B------:R-:W-:Y:S01]  /*ebb0*/  LEA R5, R5, R17, 0x1 ;  /* 0x0000001105057211 */ /* 0x000fe200078e08ff */
[----:B------:R-:W2:Y:S01]  /*ebc0*/  SHFL.IDX PT, R14, R6, RZ, 0x181f ;  /* 0x00181fff060e7589 */ /* 0x000ea200000e0000 */
[C---:B------:R-:W-:Y:S02]  /*ebd0*/  LOP3.LUT P5, RZ, R32.reuse, 0x2, RZ, 0xc0, !PT ;  /* 0x0000000220ff7812 */ /* 0x040fe400078ac0ff */
[C---:B------:R-:W-:Y:S01]  /*ebe0*/  LOP3.LUT P4, RZ, R32.reuse, 0x4, RZ, 0xc0, !PT ;  /* 0x0000000420ff7812 */ /* 0x040fe2000788c0ff */
[----:B------:R-:W3:Y:S01]  /*ebf0*/  SHFL.IDX PT, R3, R7, RZ, 0x181f ;  /* 0x00181fff07037589 */ /* 0x000ee200000e0000 */
[C---:B------:R-:W-:Y:S02]  /*ec00*/  LOP3.LUT P3, RZ, R32.reuse, 0x8, RZ, 0xc0, !PT ;  /* 0x0000000820ff7812 */ /* 0x040fe4000786c0ff */
[----:B------:R-:W-:Y:S01]  /*ec10*/  LOP3.LUT P2, RZ, R32, 0x10, RZ, 0xc0, !PT ;  /* 0x0000001020ff7812 */ /* 0x000fe2000784c0ff */
[----:B------:R-:W-:Y:S01]  /*ec20*/  SHFL.IDX PT, R8, R7, 0x2, 0x181f ;  /* 0x00581f0007087f89 */ /* 0x000fe200000e0000 */
[----:B------:R-:W-:-:S04]  /*ec30*/  LOP3.LUT R16, R16, 0xfffffdff, RZ, 0xc0, !PT ;  /* 0xfffffdff10107812 */ /* 0x000fc800078ec0ff */
        /* <DEDUP_REMOVED lines=70> */
.L_x_7405:
        /* <DEDUP_REMOVED lines=25> */
.L_x_7335:
        /* <DEDUP_REMOVED lines=11> */
.L_x_7336:
[----:B------:R-:W-:Y:S01]  /*f2e0*/  UISETP.GE.AND UP0, UPT, UR44, 0x2, UPT ;  /* 0x000000022c00788c */ /* 0x000fe2000bf06270 */
[----:B------:R0:W-:Y:S05]  /*f2f0*/  SYNCS.ARRIVE.TRANS64.A1T0 RZ, [R25+URZ+0x28c50], RZ ;  /* 0x028c50ff19ff79a7 */ /* 0x0001ea000810003f */
[----:B------:R-:W-:-:S13]  /*f300*/  PLOP3.LUT P0, PT, PT, PT, UP0, 0x40, 0x0 ;  /* 0x000000000000781c */ /* 0x000fda0003f0e808 */
[----:B0-----:R-:W-:Y:S05]  /*f310*/  @P0 BRA `(.L_x_7337) ;  /* 0x0000000c009c0947 */ /* 0x001fea0003800000 */
[----:B------:R-:W-:Y:S01]  /*f320*/  UIADD3 UR4, UR44, -0x2, URZ ;  /* 0xfffffffe2c047890 */ /* 0x000fe2000fffe03f */
[----:B------:R-:W-:Y:S05]  /*f330*/  BSSY B0, `(.L_x_7337) ;  /* 0x00000e5000007945 */ /* 0x000fea0003800000 */
[----:B------:R-:W-:-:S07]  /*f340*/  IMAD.U32 R9, RZ, RZ, UR4 ;  /* 0x00000004ff097e24 */ /* 0x000fce000f8e00ff */
.L_x_7350:
[----:B0-----:R-:W0:Y:S01]  /*f350*/  S2R R2, SR_TID.X ;  /* 0x0000000000027919 */ /* 0x001e220000002100 */
[----:B------:R-:W2:Y:S01]  /*f360*/  LDC R3, c[0x0][0x430] ;  /* 0x00010c00ff037b82 */ /* 0x000ea20000000800 */
[----:B-1----:R-:W-:Y:S01]  /*f370*/  IMAD R8, R9, 0x40, R30 ;  /* 0x0000004009087824 */ /* 0x002fe200078e021e */
[----:B------:R-:W-:Y:S02]  /*f380*/  IADD3 R18, R18, 0x1, RZ ;  /* 0x0000000112127810 */ /* 0x000fe40007ffe0ff */
[----:B--2---:R-:W-:Y:S01]  /*f390*/  ISETP.NE.AND P0, PT, R3, 0x1, PT ;  /* 0x000000010300780c */ /* 0x004fe20003f05270 */
[----:B0-----:R-:W-:-:S05]  /*f3a0*/  IMAD.SHL.U32 R2, R2, 0x10, RZ ;  /* 0x0000001002027824 */ /* 0x001fca00078e00ff */
[----:B------:R-:W-:-:S07]  /*f3b0*/  LOP3.LUT R2, R36, 0x70, R2, 0xf8, !PT ;  /* 0x0000007024027812 */ /* 0x000fce00078ef802 */
[----:B------:R-:W0:Y:S01]  /*f3c0*/  @P0 LDC R3, c[0x0][0x434] ;  /* 0x00010d00ff030b82 */ /* 0x000e220000000800 */
[C---:B------:R-:W-:Y:S02]  /*f3d0*/  ISETP.GT.U32.AND P1, PT, R2.reuse, 0x3f, PT ;  /* 0x0000003f0200780c */ /* 0x040fe40003f24070 */
[----:B------:R-:W-:-:S05]  /*f3e0*/  IADD3 R8, R2, R8, RZ ;  /* 0x0000000802087210 */ /* 0x000fca0007ffe0ff */
        /* <DEDUP_REMOVED lines=10> */
[----:B------:R-:W-:-:S04]  /*f490*/  @!P1 IMAD.WIDE.U32 R2, R24, R4, R2 ;  /* 0x0000000418029225 */ /* 0x000fc800078e0002 */
[----:B------:R-:W-:Y:S02]  /*f4a0*/  @!P1 IMAD.IADD R3, R5, 0x1, R3 ;  /* 0x0000000105039824 */ /* 0x000fe400078e0203 */
[----:B------:R-:W-:Y:S01]  /*f4b0*/  IMAD.MOV.U32 R4, RZ, RZ, RZ ;  /* 0x000000ffff047224 */ /* 0x000fe200078e00ff */
        /* <DEDUP_REMOVED lines=9> */
[----:B------:R-:W-:Y:S01]  /*f550*/  SEL R3, RZ, 0x1, P0 ;  /* 0x00000001ff037807 */ /* 0x000fe20000000000 */
[----:B------:R-:W-:Y:S01]  /*f560*/  IMAD R5, R5, UR4, R8 ;  /* 0x0000000405057c24 */ /* 0x000fe2000f8e0208 */
[----:B------:R-:W-:Y:S01]  /*f570*/  MOV R2, R9 ;  /* 0x0000000900027202 */ /* 0x000fe20000000f00 */
[----:B------:R-:W-:Y:S01]  /*f580*/  VIADD R9, R9, 0xffffffff ;  /* 0xffffffff09097836 */ /* 0x000fe20000000000 */
[----:B------:R-:W-:-:S02]  /*f590*/  SEL R18, R18, RZ, P0 ;  /* 0x000000ff12127207 */ /* 0x000fc40000000000 */
[----:B------:R-:W-:Y:S02]  /*f5a0*/  LOP3.LUT R22, R22, R3, RZ, 0x3c, !PT ;  /* 0x0000000316167212 */ /* 0x000fe400078e3cff */
[----:B------:R-:W-:Y:S01]  /*f5b0*/  ISETP.GT.AND P3, PT, R2, RZ, PT ;  /* 0x000000ff0200720c */ /* 0x000fe20003f64270 */
[----:B0-----:R-:W-:-:S12]  /*f5c0*/  @!P1 BRA `(.L_x_7338) ;  /* 0x0000000000049947 */ /* 0x001fd80003800000 */
[----:B------:R-:W-:Y:S01]  /*f5d0*/  BPT.TRAP 0x1 ;  /* 0x000000040000795c */ /* 0x000fe20000300000 */
.L_x_7338:
[----:B------:R-:W-:Y:S01]  /*f5e0*/  IMAD R8, R18, 0x8, R17 ;  /* 0x0000000812087824 */ /* 0x000fe200078e0211 */
[----:B------:R-:W-:Y:S01]  /*f5f0*/  SHF.L.U32 R20, R22, 0x1f, RZ ;  /* 0x0000001f16147819 */ /* 0x000fe200000006ff */
[----:B------:R-:W-:Y:S01]  /*f600*/  BSSY B1, `(.L_x_7339) ;  /* 0x0000004000017945 */ /* 0x000fe20003800000 */
[----:B------:R-:W-:Y:S02]  /*f610*/  SHF.R.S32.HI R7, RZ, 0x1f, R5 ;  /* 0x0000001fff077819 */ /* 0x000fe40000011405 */
[----:B------:R-:W0:Y:S02]  /*f620*/  SYNCS.PHASECHK.TRANS64.TRYWAIT P0, [R8+URZ+0x28c40], R20 ;  /* 0x028c4014080075a7 */ /* 0x000e24000800017f */
[----:B0-----:R-:W-:Y:S05]  /*f630*/  @!P0 BRA `(.L_x_7340) ;  /* 0x0000002800048947 */ /* 0x001fea0003800000 */
.L_x_7406:
[----:B------:R-:W-:Y:S05]  /*f640*/  BSYNC B1 ;  /* 0x0000000000017941 */ /* 0x000fea0003800000 */
.L_x_7339:
        /* <DEDUP_REMOVED lines=15> */
[----:B------:R-:W-:Y:S02]  /*f740*/  IMAD R6, R18, 0x1000, R31 ;  /* 0x0000100012067824 */ /* 0x000fe400078e021f */
[----:B------:R-:W-:Y:S01]  /*f750*/  IMAD.WIDE.U32 R2, R19, UR4, R2 ;  /* 0x0000000413027c25 */ /* 0x000fe2000f8e0002 */
[----:B------:R-:W-:-:S03]  /*f760*/  ULDC.64 UR4, c[0x0][0x2e8] ;  /* 0x0000ba0000047ab9 */ /* 0x000fc60000000a00 */
[----:B------:R-:W-:Y:S01]  /*f770*/  IMAD.IADD R27, R27, 0x1, R3 ;  /* 0x000000011b1b7824 */ /* 0x000fe200078e0203 */
[----:B------:R-:W-:Y:S01]  /*f780*/  LEA R21, P0, R2, UR4, 0x1 ;  /* 0x0000000402157c11 */ /* 0x000fe2000f8008ff */
[----:B------:R-:W-:-:S03]  /*f790*/  UMOV UR4, 0xffffffff ;  /* 0xffffffff00047882 */ /* 0x000fc60000000000 */
[----:B------:R-:W-:Y:S01]  /*f7a0*/  LEA.HI.X R27, R2, UR5, R27, 0x1, P0 ;  /* 0x00000005021b7c11 */ /* 0x000fe200080f0c1b */
[----:B------:R-:W-:Y:S08]  /*f7b0*/  BRA.DIV UR4, `(.L_x_7341) ;  /* 0x0000002604b87947 */ /* 0x000ff0000b800000 */
[----:B------:R-:W2:Y:S01]  /*f7c0*/  SHFL.IDX PT, R14, R21, RZ, 0x181f ;  /* 0x00181fff150e7589 */ /* 0x000ea200000e0000 */
[----:B-1----:R-:W-:-:S03]  /*f7d0*/  LEA R25, R6, R17, 0x1 ;  /* 0x0000001106197211 */ /* 0x002fc600078e08ff */
[----:B------:R-:W1:Y:S01]  /*f7e0*/  SHFL.IDX PT, R3, R27, RZ, 0x181f ;  /* 0x00181fff1b037589 */ /* 0x000e6200000e0000 */
[----:B--2---:R-:W-:-:S03]  /*f7f0*/  IADD3 R2, P0, R14, R0, RZ ;  /* 0x000000000e027210 */ /* 0x004fc60007f1e0ff */
[----:B------:R-:W2:Y:S02]  /*f800*/  SHFL.IDX PT, R14, R21, 0x1, 0x181f ;  /* 0x00381f00150e7f89 */ /* 0x000ea400000e0000 */
[----:B-1----:R-:W-:-:S05]  /*f810*/  IMAD.X R3, RZ, RZ, R3, P0 ;  /* 0x000000ffff037224 */ /* 0x002fca00000e0603 */
[----:B------:R1:W-:Y:S04]  /*f820*/  LDGSTS.E.BYPASS.LTC128B.128 [R25+0x22400], desc[UR50][R2.64], !P1 ;  /* 0x2240000002197fae */ /* 0x0003e8000c901d72 */
[----:B-1----:R-:W1:Y:S01]  /*f830*/  SHFL.IDX PT, R3, R27, 0x1, 0x181f ;  /* 0x00381f001b037f89 */ /* 0x002e6200000e0000 */
[----:B--2---:R-:W-:-:S03]  /*f840*/  IADD3 R2, P0, R14, R0, RZ ;  /* 0x000000000e027210 */ /* 0x004fc60007f1e0ff */
[----:B------:R-:W2:Y:S02]  /*f850*/  SHFL.IDX PT, R14, R21, 0x2, 0x181f ;  /* 0x00581f00150e7f89 */ /* 0x000ea400000e0000 */
[----:B-1----:R-:W-:-:S05]  /*f860*/  IMAD.X R3, RZ, RZ, R3, P0 ;  /* 0x000000ffff037224 */ /* 0x002fca00000e0603 */
[----:B------:R1:W-:Y:S04]  /*f870*/  LDGSTS.E.BYPASS.LTC128B.128 [R25+0x22c00], desc[UR50][R2.64], !P1 ;  /* 0x22c0000002197fae */ /* 0x0003e8000c901d72 */
[----:B-1----:R-:W1:Y:S01]  /*f880*/  SHFL.IDX PT, R3, R27, 0x2, 0x181f ;  /* 0x00581f001b037f89 */ /* 0x002e6200000e0000 */
[----:B--2---:R-:W-:-:S03]  /*f890*/  IADD3 R2, P0, R14, R0, RZ ;  /* 0x000000000e027210 */ /* 0x004fc60007f1e0ff */
[----:B------:R2:W3:Y:S04]  /*f8a0*/  SHFL.IDX PT, R14, R21, 0x3, 0x181f ;  /* 0x00781f00150e7f89 */ /* 0x0004e800000e0000 */
[----:B------:R-:W4:Y:S01]  /*f8b0*/  SHFL.IDX PT, R27, R27, 0x3, 0x181f ;  /* 0x00781f001b1b7f89 */ /* 0x000f2200000e0000 */
[----:B-1----:R-:W-:-:S05]  /*f8c0*/  IMAD.X R3, RZ, RZ, R3, P0 ;  /* 0x000000ffff037224 */ /* 0x002fca00000e0603 */
[----:B---3--:R2:W-:Y:S02]  /*f8d0*/  LDGSTS.E.BYPASS.LTC128B.128 [R25+0x23400], desc[UR50][R2.64], !P1 ;  /* 0x2340000002197fae */ /* 0x0085e4000c901d72 */
.L_x_7416:
        /* <DEDUP_REMOVED lines=8> */
.L_x_7342:
[----:B------:R-:W-:Y:S02]  /*f960*/  PLOP3.LUT P1, PT, P1, P0, PT, 0xa2, 0x0 ;  /* 0x000000000000781c */ /* 0x000fe40000f21472 */
[----:B------:R-:W-:-:S08]  /*f970*/  @P0 R2UR P1, UR4, R8 ;  /* 0x00000000080402ca */ /* 0x000fd00000020000 */
[----:B------:R-:W-:-:S05]  /*f980*/  @P0 PLOP3.LUT P0, PT, P1, PT, PT, 0x80, 0x0 ;  /* 0x000000000000081c */ /* 0x000fca0000f0f070 */
[----:B------:R-:W-:Y:S01]  /*f990*/  @!P1 SYNCS.ARRIVE.TRANS64.RED.A0T1 RZ, [UR4+0x28c30], RZ ;  /* 0x028c30ffffff99a7 */ /* 0x000fe20008200404 */
[----:B------:R-:W-:Y:S07]  /*f9a0*/  @!P1 ARRIVES.LDGSTSBAR.64.TRANSCNT [UR4+0x28c30] ;  /* 0x028c3000ff0099b0 */ /* 0x000fee0008000a84 */
[----:B------:R-:W-:Y:S05]  /*f9b0*/  @P0 BRA.U.ANY `(.L_x_7342) ;  /* 0xfffffffd00e80947 */ /* 0x000fea000393ffff */
[----:B------:R-:W-:Y:S01]  /*f9c0*/  NOP ;  /* 0x0000000000007918 */ /* 0x000fe20000000000 */
[----:B-1----:R-:W-:-:S04]  /*f9d0*/  MOV R2, UR46 ;  /* 0x0000002e00027c02 */ /* 0x002fc80008000f00 */
[----:B------:R-:W-:-:S13]  /*f9e0*/  ISETP.NE.AND P2, PT, R2, 0x3, PT ;  /* 0x000000030200780c */ /* 0x000fda0003f45270 */
[----:B------:R-:W-:Y:S05]  /*f9f0*/  @!P2 BRA `(.L_x_7343) ;  /* 0x000000000004a947 */ /* 0x000fea0003800000 */
[----:B------:R-:W-:Y:S01]  /*fa00*/  BPT.TRAP 0x1 ;  /* 0x000000040000795c */ /* 0x000fe20000300000 */
.L_x_7343:
[----:B------:R1:W-:Y:S01]  /*fa10*/  SYNCS.ARRIVE.TRANS64.A1T0 RZ, [R8+URZ+0x28c30], RZ ;  /* 0x028c30ff08ff79a7 */ /* 0x0003e2000810003f */
[----:B------:R-:W-:Y:S05]  /*fa20*/  @!P2 BRA `(.L_x_7344) ;  /* 0x000000000004a947 */ /* 0x000fea0003800000 */
[----:B------:R-:W-:Y:S01]  /*fa30*/  BPT.TRAP 0x1 ;  /* 0x000000040000795c */ /* 0x000fe20000300000 */
.L_x_7344:
[----:B------:R-:W2:Y:S01]  /*fa40*/  SYNCS.PHASECHK.TRANS64.TRYWAIT P0, [R8+URZ+0x28c60], R20 ;  /* 0x028c6014080075a7 */ /* 0x000ea2000800017f */
[----:B------:R-:W-:Y:S04]  /*fa50*/  BSSY B1, `(.L_x_7345) ;  /* 0x0000002000017945 */ /* 0x000fe80003800000 */
[----:B--2---:R-:W-:Y:S05]  /*fa60*/  @!P0 BRA `(.L_x_7346) ;  /* 0x0000002800188947 */ /* 0x004fea0003800000 */
.L_x_7417:
[----:B------:R-:W-:Y:S05]  /*fa70*/  BSYNC B1 ;  /* 0x0000000000017941 */ /* 0x000fea0003800000 */
.L_x_7345:
        /* <DEDUP_REMOVED lines=34> */
[----:B------:R-:W0:Y:S02]  /*fca0*/  SHFL.IDX PT, R14, R10, 0x1, 0x181f ;  /* 0x00381f000a0e7f89 */ /* 0x000e2400000e0000 */
[----:B--2---:R-:W-:Y:S02]  /*fcb0*/  IADD3.X R7, RZ, R3, RZ, P0, !PT ;  /* 0x00000003ff077210 */ /* 0x004fe400007fe4ff */
        /* <DEDUP_REMOVED lines=40> */
.L_x_7427:
[----:B--2---:R-:W-:Y:S02]  /*ff40*/  P2R R4, PR, RZ, 0x2 ;  /* 0x00000002ff047803 */ /* 0x004fe40000000000 */
[----:B------:R-:W-:Y:S02]  /*ff50*/  LOP3.LUT P1, RZ, R16, 0x80, RZ, 0xc0, !PT ;  /* 0x0000008010ff7812 */ /* 0x000fe4000782c0ff */
[----:B------:R-:W-:Y:S02]  /*ff60*/  IADD3 R2, P2, R14, R0, RZ ;  /* 0x000000000e027210 */ /* 0x000fe40007f5e0ff */
[----:B------:R-:W-:Y:S02]  /*ff70*/  P2R R5, PR, RZ, 0x8 ;  /* 0x00000008ff057803 */ /* 0x000fe40000000000 */
[----:B------:R-:W-:Y:S02]  /*ff80*/  LOP3.LUT P3, RZ, R16, 0x40, RZ, 0xc0, !PT ;  /* 0x0000004010ff7812 */ /* 0x000fe4000786c0ff */
[----:B------:R-:W-:-:S02]  /*ff90*/  IADD3.X R3, RZ, R20, RZ, P2, !PT ;  /* 0x00000014ff037210 */ /* 0x000fc400017fe4ff */
[C---:B------:R-:W-:Y:S02]  /*ffa0*/  LOP3.LUT P2, RZ, R16.reuse, 0x20, RZ, 0xc0, !PT ;  /* 0x0000002010ff7812 */ /* 0x040fe4000784c0ff */
[----:B------:R-:W-:Y:S01]  /*ffb0*/  LOP3.LUT P6, RZ, R16, 0x10, RZ, 0xc0, !PT ;  /* 0x0000001010ff7812 */ /* 0x000fe200078cc0ff */
        /* <DEDUP_REMOVED lines=15> */
.L_x_7348:
        /* <DEDUP_REMOVED lines=11> */
.L_x_7349:
[----:B------:R0:W-:Y:S01]  /*10160*/  SYNCS.ARRIVE.TRANS64.A1T0 RZ, [R8+URZ+0x28c50], RZ ;  /* 0x028c50ff08ff79a7 */ /* 0x0001e2000810003f */
[----:B------:R-:W-:Y:S05]  /*10170*/  @P3 BRA `(.L_x_7350) ;  /* 0xfffffff000743947 */ /* 0x000fea000383ffff */
[----:B------:R-:W-:Y:S05]  /*10180*/  BSYNC B0 ;  /* 0x0000000000007941 */ /* 0x000fea0003800000 */
.L_x_7337:
        /* <DEDUP_REMOVED lines=21> */
.L_x_7352:
[----:B------:R-:W-:Y:S05]  /*102e0*/  BSYNC B0 ;  /* 0x0000000000007941 */ /* 0x000fea0003800000 */
.L_x_7351:
[----:B------:R-:W-:-:S07]  /*102f0*/  LOP3.LUT R22, R22, R5, RZ, 0x3c, !PT ;  /* 0x0000000516167212 */ /* 0x000fce00078e3cff */
.L_x_7312:
[----:B------:R-:W-:Y:S05]  /*10300*/  BSYNC B7 ;  /* 0x0000000000077941 */ /* 0x000fea0003800000 */
.L_x_7310:
        /* <DEDUP_REMOVED lines=11> */
.L_x_7353:
[----:B------:R-:W-:-:S03]  /*103c0*/  UMOV UR4, 0xffffffff ;  /* 0xffffffff00047882 */ /* 0x000fc60000000000 */
[----:B------:R-:W-:Y:S05]  /*103d0*/  BRA.DIV UR4, `(.L_x_7355) ;  /* 0x0000002604a07947 */ /* 0x000fea000b800000 */
[----:B------:R2:W3:Y:S02]  /*103e0*/  SHFL.IDX PT, R14, R33, RZ, 0x1f ;  /* 0x00001fff210e7589 */ /* 0x0004e400000e0000 */
.L_x_7430:
[----:B------:R-:W4:Y:S01]  /*103f0*/  @!P1 S2R R3, SR_CgaCtaId ;  /* 0x0000000000039919 */ /* 0x000f220000008800 */
[----:B------:R-:W-:Y:S05]  /*10400*/  WARPSYNC.ALL ;  /* 0x0000000000007948 */ /* 0x000fea0003800000 */
[----:B------:R-:W-:Y:S01]  /*10410*/  BAR.SYNC.DEFER_BLOCKING 0x4, 0x180 ;  /* 0x0106000000007b1d */ /* 0x000fe20000010000 */
[----:B------:R-:W-:-:S04]  /*10420*/  @!P1 MOV R0, 0x400 ;  /* 0x0000040000009802 */ /* 0x000fc80000000f00 */
[----:B----4-:R-:W-:-:S05]  /*10430*/  @!P1 LEA R17, R3, R0, 0x18 ;  /* 0x0000000003119211 */ /* 0x010fca00078ec0ff */
[----:B------:R2:W-:Y:S02]  /*10440*/  @!P1 STS [R17+0x28cd0], R33 ;  /* 0x028cd02111009388 */ /* 0x0005e40000000800 */
[----:B--23--:R-:W-:Y:S01]  /*10450*/  MOV R33, R14 ;  /* 0x0000000e00217202 */ /* 0x00cfe20000000f00 */
[----:B------:R-:W-:Y:S06]  /*10460*/  BAR.ARV 0x5, 0x180 ;  /* 0x0146000000007b1d */ /* 0x000fec0000002000 */
.L_x_7354:
[----:B------:R-:W-:Y:S02]  /*10470*/  ULDC UR4, c[0x0][0xc38] ;  /* 0x00030e0000047ab9 */ /* 0x000fe40000000800 */
[----:B---3--:R-:W-:-:S13]  /*10480*/  ISETP.GE.AND P0, PT, R33, UR4, PT ;  /* 0x0000000421007c0c */ /* 0x008fda000bf06270 */
[----:B------:R-:W-:Y:S05]  /*10490*/  @!P0 BRA `(.L_x_7356) ;  /* 0xffffffc800a88947 */ /* 0x000fea000383ffff */
.L_x_7307:
        /* <DEDUP_REMOVED lines=12> */
.L_x_7431:
[----:B------:R-:W-:Y:S05]  /*10560*/  BSYNC B0 ;  /* 0x0000000000007941 */ /* 0x000fea0003800000 */
.L_x_7357:
[----:B------:R-:W-:-:S03]  /*10570*/  UMOV UR4, 0xffffffff ;  /* 0xffffffff00047882 */ /* 0x000fc60000000000 */
[----:B------:R-:W-:Y:S05]  /*10580*/  BRA.DIV UR4, `(.L_x_7359) ;  /* 0x0000002604707947 */ /* 0x000fea000b800000 */
[----:B---3--:R-:W3:Y:S02]  /*10590*/  S2R R0, SR_TID.X ;  /* 0x0000000000007919 */ /* 0x008ee40000002100 */
[----:B---3--:R-:W-:-:S04]  /*105a0*/  SHF.R.U32.HI R0, RZ, 0x5, R0 ;  /* 0x00000005ff007819 */ /* 0x008fc80000011600 */
[----:B------:R-:W-:-:S05]  /*105b0*/  LOP3.LUT R0, R0, 0x3, RZ, 0xc0, !PT ;  /* 0x0000000300007812 */ /* 0x000fca00078ec0ff */
[----:B------:R3:W4:Y:S02]  /*105c0*/  SHFL.IDX PT, R14, R0, RZ, 0x1f ;  /* 0x00001fff000e7589 */ /* 0x00072400000e0000 */
.L_x_7434:
[----:B----4-:R-:W-:Y:S01]  /*105d0*/  ISETP.NE.AND P0, PT, R14, RZ, PT ;  /* 0x000000ff0e00720c */ /* 0x010fe20003f05270 */
[----:B------:R-:W-:-:S12]  /*105e0*/  BSSY B0, `(.L_x_7360) ;  /* 0x0000024000007945 */ /* 0x000fd80003800000 */
[----:B------:R-:W-:Y:S05]  /*105f0*/  @P0 BRA `(.L_x_7361) ;  /* 0x0000000000880947 */ /* 0x000fea0003800000 */
[----:B------:R-:W-:-:S03]  /*10600*/  UMOV UR4, 0xffffffff ;  /* 0xffffffff00047882 */ /* 0x000fc60000000000 */
[----:B------:R-:W-:Y:S05]  /*10610*/  BRA.DIV UR4, `(.L_x_7362) ;  /* 0x0000002604807947 */ /* 0x000fea000b800000 */
[----:B------:R-:W-:-:S13]  /*10620*/  ELECT P6, URZ, PT ;  /* 0x00000000003f782f */ /* 0x000fda00038c0000 */
.L_x_7437:
[----:B------:R-:W-:Y:S05]  /*10630*/  @!P6 BRA `(.L_x_7361) ;  /* 0x000000000078e947 */ /* 0x000fea0003800000 */
[----:B------:R-:W-:-:S06]  /*10640*/  ULOP3.LUT UR4, UR39, 0x2, URZ, 0xfc, !UPT ;  /* 0x0000000227047892 */ /* 0x000fcc000f8efc3f */
[----:B---3--:R-:W-:-:S05]  /*10650*/  IMAD.U32 R0, RZ, RZ, UR4 ;  /* 0x00000004ff007e24 */ /* 0x008fca000f8e00ff */
[----:B------:R-:W-:-:S13]  /*10660*/  ISETP.NE.AND P0, PT, R0, 0x3, PT ;  /* 0x000000030000780c */ /* 0x000fda0003f05270 */
[----:B------:R-:W-:Y:S05]  /*10670*/  @!P0 BRA `(.L_x_7363) ;  /* 0x0000000000048947 */ /* 0x000fea0003800000 */
[----:B------:R-:W-:Y:S01]  /*10680*/  BPT.TRAP 0x1 ;  /* 0x000000040000795c */ /* 0x000fe20000300000 */
.L_x_7363:
[C---:B------:R-:W-:Y:S01]  /*10690*/  LEA R5, R18.reuse, R7, 0x3 ;  /* 0x0000000712057211 */ /* 0x040fe200078e18ff */
[----:B------:R-:W-:Y:S01]  /*106a0*/  VIADD R18, R18, 0x1 ;  /* 0x0000000112127836 */ /* 0x000fe20000000000 */
[----:B------:R-:W-:-:S04]  /*106b0*/  SHF.L.U32 R0, R22, 0x1f, RZ ;  /* 0x0000001f16007819 */ /* 0x000fc800000006ff */
[----:B------:R-:W3:Y:S01]  /*106c0*/  SYNCS.PHASECHK.TRANS64.TRYWAIT P1, [R5+URZ+0x28c40], R0 ;  /* 0x028c4000050075a7 */ /* 0x000ee2000802017f */
[----:B------:R-:W-:-:S04]  /*106d0*/  ISETP.NE.AND P2, PT, R18, 0x2, PT ;  /* 0x000000021200780c */ /* 0x000fc80003f45270 */
[----:B------:R-:W-:Y:S01]  /*106e0*/  SEL R3, RZ, 0x1, P2 ;  /* 0x00000001ff037807 */ /* 0x000fe20001000000 */
[----:B---3--:R-:W-:Y:S08]  /*106f0*/  @!P1 BRA `(.L_x_7364) ;  /* 0x0000002400689947 */ /* 0x008ff00003800000 */
.L_x_7438:
[----:B------:R-:W-:Y:S02]  /*10700*/  SEL R18, R18, RZ, P2 ;  /* 0x000000ff12127207 */ /* 0x000fe40001000000 */
[----:B------:R-:W-:Y:S01]  /*10710*/  LOP3.LUT R2, R22, R3, RZ, 0x3c, !PT ;  /* 0x0000000316027212 */ /* 0x000fe200078e3cff */
[----:B------:R-:W-:Y:S06]  /*10720*/  @!P0 BRA `(.L_x_7365) ;  /* 0x0000000000048947 */ /* 0x000fec0003800000 */
[----:B------:R-:W-:Y:S01]  /*10730*/  BPT.TRAP 0x1 ;  /* 0x000000040000795c */ /* 0x000fe20000300000 */
.L_x_7365:
[----:B------:R-:W-:Y:S01]  /*10740*/  IMAD R3, R18, 0x8, R7 ;  /* 0x0000000812037824 */ /* 0x000fe200078e0207 */
[----:B------:R-:W-:-:S04]  /*10750*/  SHF.L.U32 R2, R2, 0x1f, RZ ;  /* 0x0000001f02027819 */ /* 0x000fc800000006ff */
[----:B------:R-:W4:Y:S02]  /*10760*/  SYNCS.PHASECHK.TRANS64.TRYWAIT P1, [R3+URZ+0x28c40], R2 ;  /* 0x028c4002030075a7 */ /* 0x000f24000802017f */
[----:B----4-:R-:W-:Y:S05]  /*10770*/  @!P1 BRA `(.L_x_7366) ;  /* 0x00000024005c9947 */ /* 0x010fea0003800000 */
.L_x_7439:
[----:B------:R-:W-:Y:S05]  /*10780*/  @!P0 BRA `(.L_x_7367) ;  /* 0x0000000000048947 */ /* 0x000fea0003800000 */
[----:B------:R-:W-:Y:S01]  /*10790*/  BPT.TRAP 0x1 ;  /* 0x000000040000795c */ /* 0x000fe20000300000 */
.L_x_7367:
[----:B------:R-:W0:Y:S02]  /*107a0*/  SYNCS.PHASECHK.TRANS64.TRYWAIT P1, [R5+URZ+0x28c60], R0 ;  /* 0x028c6000050075a7 */ /* 0x000e24000802017f */
[----:B0-----:R-:W-:Y:S05]  /*107b0*/  @!P1 BRA `(.L_x_7368) ;  /* 0x0000002400609947 */ /* 0x001fea0003800000 */
.L_x_7440:
[----:B------:R-:W-:Y:S05]  /*107c0*/  @!P0 BRA `(.L_x_7369) ;  /* 0x0000000000048947 */ /* 0x000fea0003800000 */
[----:B------:R-:W-:Y:S01]  /*107d0*/  BPT.TRAP 0x1 ;  /* 0x000000040000795c */ /* 0x000fe20000300000 */
.L_x_7369:
[----:B------:R0:W0:Y:S02]  /*107e0*/  SYNCS.PHASECHK.TRANS64.TRYWAIT P0, [R3+URZ+0x28c60], R2 ;  /* 0x028c6002030075a7 */ /* 0x000024000800017f */
[----:B0-----:R-:W-:Y:S05]  /*107f0*/  @!P0 NANOSLEEP.SYNCS 0x989680 ;  /* 0x009896800000895d */ /* 0x001fea0003900000 */
[----:B------:R-:W0:Y:S02]  /*10800*/  @!P0 SYNCS.PHASECHK.TRANS64 P0, [R3+URZ+0x28c60], R2 ;  /* 0x028c6002030085a7 */ /* 0x000e24000800007f */
[----:B0-----:R-:W-:Y:S05]  /*10810*/  @!P0 BRA `(.L_x_7369) ;  /* 0xfffffffc00f08947 */ /* 0x001fea000383ffff */
.L_x_7361:
[----:B------:R-:W-:Y:S05]  /*10820*/  BSYNC B0 ;  /* 0x0000000000007941 */ /* 0x000fea0003800000 */
.L_x_7360:
[----:B------:R-:W-:Y:S05]  /*10830*/  EXIT ;  /* 0x000000000000794d */ /* 0x000fea0003800000 */
.L_x_7251:
[----:B0-----:R-:W-:-:S04]  /*10840*/  IMAD.U32 R3, RZ, RZ, UR21 ;  /* 0x00000015ff037e24 */ /* 0x001fc8000f8e00ff */
[----:B------:R0:W1:Y:S03]  /*10850*/  SYNCS.PHASECHK.TRANS64.TRYWAIT P1, [R3+URZ+0x28c50], R0 ;  /* 0x028c5000030075a7 */ /* 0x000066000802017f */
[----:B-1----:R-:W-:Y:S05]  /*10860*/  @!P1 NANOSLEEP.SYNCS 0x989680 ;  /* 0x009896800000995d */ /* 0x002fea0003900000 */
[----:B------:R-:W1:Y:S02]  /*10870*/  @!P1 SYNCS.PHASECHK.TRANS64 P1, [R3+URZ+0x28c50], R0 ;  /* 0x028c5000030095a7 */ /* 0x000e64000802007f */
[----:B-1----:R-:W-:Y:S05]  /*10880*/  @!P1 BRA `(.L_x_7251) ;  /* 0xfffffffc00ec9947 */ /* 0x002fea000383ffff */
[----:B------:R-:W-:Y:S05]  /*10890*/  BRA `(.L_x_7370) ;  /* 0xffffff1000307947 */ /* 0x000fea000383ffff */
.L_x_7257:
[----:B-1----:R-:W-:-:S04]  /*108a0*/  MOV R3, UR21 ;  /* 0x0000001500037c02 */ /* 0x002fc80008000f00 */
[----:B------:R1:W2:Y:S03]  /*108b0*/  SYNCS.PHASECHK.TRANS64.TRYWAIT P1, [R3+URZ+0x28c50], R0 ;  /* 0x028c5000030075a7 */ /* 0x0002a6000802017f */
[----:B--2---:R-:W-:Y:S05]  /*108c0*/  @!P1 NANOSLEEP.SYNCS 0x989680 ;  /* 0x009896800000995d */ /* 0x004fea0003900000 */
[----:B------:R-:W2:Y:S02]  /*108d0*/  @!P1 SYNCS.PHASECHK.TRANS64 P1, [R3+URZ+0x28c50], R0 ;  /* 0x028c5000030095a7 */ /* 0x000ea4000802007f */
[----:B--2---:R-:W-:Y:S05]  /*108e0*/  @!P1 BRA `(.L_x_7257) ;  /* 0xfffffffc00ec9947 */ /* 0x004fea000383ffff */
[----:B------:R-:W-:Y:S05]  /*108f0*/  BRA `(.L_x_7256) ;  /* 0xffffff1c00287947 */ /* 0x000fea000383ffff */
.L_x_7261:
[----:B0-----:R-:W-:-:S04]  /*10900*/  IMAD.U32 R3, RZ, RZ, UR42 ;  /* 0x0000002aff037e24 */ /* 0x001fc8000f8e00ff */
[----:B------:R0:W1:Y:S03]  /*10910*/  SYNCS.PHASECHK.TRANS64.TRYWAIT P1, [R3+URZ+0x28c00], R0 ;  /* 0x028c0000030075a7 */ /* 0x000066000802017f */
[----:B-1----:R-:W-:Y:S05]  /*10920*/  @!P1 NANOSLEEP.SYNCS 0x989680 ;  /* 0x009896800000995d */ /* 0x002fea0003900000 */
[----:B------:R-:W1:Y:S02]  /*10930*/  @!P1 SYNCS.PHASECHK.TRANS64 P1, [R3+URZ+0x28c00], R0 ;  /* 0x028c0000030095a7 */ /* 0x000e64000802007f */
[----:B-1----:R-:W-:Y:S05]  /*10940*/  @!P1 BRA `(.L_x_7261) ;  /* 0xfffffffc00ec9947 */ /* 0x002fea000383ffff */
[----:B------:R-:W-:Y:S05]  /*10950*/  BRA `(.L_x_7371) ;  /* 0xffffff2c00c87947 */ /* 0x000fea000383ffff */
.L_x_7265:
[----:B--2---:R2:W3:Y:S02]  /*10960*/  SYNCS.PHASECHK.TRANS64.TRYWAIT P1, [R7+URZ+0x28c30], R8 ;  /* 0x028c3008070075a7 */ /* 0x0044e4000802017f */
[----:B---3--:R-:W-:Y:S05]  /*10970*/  @!P1 NANOSLEEP.SYNCS 0x989680 ;  /* 0x009896800000995d */ /* 0x008fea0003900000 */
[----:B------:R-:W3:Y:S02]  /*10980*/  @!P1 SYNCS.PHASECHK.TRANS64 P1, [R7+URZ+0x28c30], R8 ;  /* 0x028c3008070095a7 */ /* 0x000ee4000802007f */
[----:B---3--:R-:W-:Y:S05]  /*10990*/  @!P1 BRA `(.L_x_7265) ;  /* 0xfffffffc00f09947 */ /* 0x008fea000383ffff */
[----:B------:R-:W-:Y:S05]  /*109a0*/  BRA `(.L_x_7264) ;  /* 0xffffff2c00e47947 */ /* 0x000fea000383ffff */
.L_x_7270:
[----:B-1----:R1:W3:Y:S02]  /*109b0*/  SYNCS.PHASECHK.TRANS64.TRYWAIT P1, [R7+URZ+0x28c50], R8 ;  /* 0x028c5008070075a7 */ /* 0x0022e4000802017f */
[----:B---3--:R-:W-:Y:S05]  /*109c0*/  @!P1 NANOSLEEP.SYNCS 0x989680 ;  /* 0x009896800000995d */ /* 0x008fea0003900000 */
[----:B------:R-:W3:Y:S02]  /*109d0*/  @!P1 SYNCS.PHASECHK.TRANS64 P1, [R7+URZ+0x28c50], R8 ;  /* 0x028c5008070095a7 */ /* 0x000ee4000802007f */
[----:B---3--:R-:W-:Y:S05]  /*109e0*/  @!P1 BRA `(.L_x_7270) ;  /* 0xfffffffc00f09947 */ /* 0x008fea000383ffff */
[----:B------:R-:W-:Y:S05]  /*109f0*/  BRA `(.L_x_7269) ;  /* 0xffffff44007c7947 */ /* 0x000fea000383ffff */
.L_x_7276:
[----:B-1----:R-:W-:-:S04]  /*10a00*/  IMAD.U32 R6, RZ, RZ, UR23 ;  /* 0x00000017ff067e24 */ /* 0x002fc8000f8e00ff */
[----:B------:R1:W3:Y:S03]  /*10a10*/  SYNCS.PHASECHK.TRANS64.TRYWAIT P1, [R6+URZ+0x28c30], R7 ;  /* 0x028c3007060075a7 */ /* 0x0002e6000802017f */
[----:B---3--:R-:W-:Y:S05]  /*10a20*/  @!P1 NANOSLEEP.SYNCS 0x989680 ;  /* 0x009896800000995d */ /* 0x008fea0003900000 */
[----:B------:R-:W3:Y:S02]  /*10a30*/  @!P1 SYNCS.PHASECHK.TRANS64 P1, [R6+URZ+0x28c30], R7 ;  /* 0x028c3007060095a7 */ /* 0x000ee4000802007f */
[----:B---3--:R-:W-:Y:S05]  /*10a40*/  @!P1 BRA `(.L_x_7276) ;  /* 0xfffffffc00ec9947 */ /* 0x008fea000383ffff */
[----:B------:R-:W-:Y:S05]  /*10a50*/  BRA `(.L_x_7275) ;  /* 0xffffff4800987947 */ /* 0x000fea000383ffff */
.L_x_7281:
[----:B-1----:R-:W-:-:S04]  /*10a60*/  IMAD.U32 R8, RZ, RZ, UR23 ;  /* 0x00000017ff087e24 */ /* 0x002fc8000f8e00ff */
[----:B------:R1:W2:Y:S03]  /*10a70*/  SYNCS.PHASECHK.TRANS64.TRYWAIT P1, [R8+URZ+0x28c50], R7 ;  /* 0x028c5007080075a7 */ /* 0x0002a6000802017f */
[----:B--2---:R-:W-:Y:S05]  /*10a80*/  @!P1 NANOSLEEP.SYNCS 0x989680 ;  /* 0x009896800000995d */ /* 0x004fea0003900000 */
[----:B------:R-:W2:Y:S02]  /*10a90*/  @!P1 SYNCS.PHASECHK.TRANS64 P1, [R8+URZ+0x28c50], R7 ;  /* 0x028c5007080095a7 */ /* 0x000ea4000802007f */
[----:B--2---:R-:W-:Y:S05]  /*10aa0*/  @!P1 BRA `(.L_x_7281) ;  /* 0xfffffffc00ec9947 */ /* 0x004fea000383ffff */
[----:B------:R-:W-:Y:S05]  /*10ab0*/  BRA `(.L_x_7280) ;  /* 0xffffff68001c7947 */ /* 0x000fea000383ffff */
.L_x_7288:
[----:B-1----:R-:W-:-:S04]  /*10ac0*/  MOV R6, UR22 ;  /* 0x0000001600067c02 */ /* 0x002fc80008000f00 */
[----:B------:R1:W4:Y:S03]  /*10ad0*/  SYNCS.PHASECHK.TRANS64.TRYWAIT P1, [R6+URZ+0x28c30], R7 ;  /* 0x028c3007060075a7 */ /* 0x000326000802017f */
[----:B----4-:R-:W-:Y:S05]  /*10ae0*/  @!P1 NANOSLEEP.SYNCS 0x989680 ;  /* 0x009896800000995d */ /* 0x010fea0003900000 */
[----:B------:R-:W4:Y:S02]  /*10af0*/  @!P1 SYNCS.PHASECHK.TRANS64 P1, [R6+URZ+0x28c30], R7 ;  /* 0x028c3007060095a7 */ /* 0x000f24000802007f */
[----:B----4-:R-:W-:Y:S05]  /*10b00*/  @!P1 BRA `(.L_x_7288) ;  /* 0xfffffffc00ec9947 */ /* 0x010fea000383ffff */
[----:B------:R-:W-:Y:S05]  /*10b10*/  BRA `(.L_x_7287) ;  /* 0xffffff6c00107947 */ /* 0x000fea000383ffff */
.L_x_7293:
[----:B--2---:R-:W-:-:S04]  /*10b20*/  IMAD.U32 R8, RZ, RZ, UR22 ;  /* 0x00000016ff087e24 */ /* 0x004fc8000f8e00ff */
[----:B------:R2:W3:Y:S03]  /*10b30*/  SYNCS.PHASECHK.TRANS64.TRYWAIT P1, [R8+URZ+0x28c50], R7 ;  /* 0x028c5007080075a7 */ /* 0x0004e6000802017f */
[----:B---3--:R-:W-:Y:S05]  /*10b40*/  @!P1 NANOSLEEP.SYNCS 0x989680 ;  /* 0x009896800000995d */ /* 0x008fea0003900000 */
[----:B------:R-:W3:Y:S02]  /*10b50*/  @!P1 SYNCS.PHASECHK.TRANS64 P1, [R8+URZ+0x28c50], R7 ;  /* 0x028c5007080095a7 */ /* 0x000ee4000802007f */
[----:B---3--:R-:W-:Y:S05]  /*10b60*/  @!P1 BRA `(.L_x_7293) ;  /* 0xfffffffc00ec9947 */ /* 0x008fea000383ffff */
[----:B------:R-:W-:Y:S05]  /*10b70*/  BRA `(.L_x_7292) ;  /* 0xffffff8400347947 */ /* 0x000fea000383ffff */
.L_x_7318:
[----:B------:R-:W2:Y:S01]  /*10b80*/  S2R R20, SR_TID.X ;  /* 0x0000000000147919 */ /* 0x000ea20000002100 */
[----:B------:R-:W-:Y:S01]  /*10b90*/  IMAD.MOV.U32 R12, RZ, RZ, RZ ;  /* 0x000000ffff0c7224 */ /* 0x000fe200078e00ff */
[----:B------:R-:W-:Y:S01]  /*10ba0*/  MOV R11, 0x1f ;  /* 0x0000001f000b7802 */ /* 0x000fe20000000f00 */
[----:B------:R-:W-:Y:S01]  /*10bb0*/  IMAD.MOV.U32 R15, RZ, RZ, -0x1 ;  /* 0xffffffffff0f7424 */ /* 0x000fe200078e00ff */
[----:B--2---:R-:W-:-:S04]  /*10bc0*/  SHF.R.U32.HI R20, RZ, 0x5, R20 ;  /* 0x00000005ff147819 */ /* 0x004fc80000011614 */
[----:B------:R-:W-:-:S05]  /*10bd0*/  LOP3.LUT R20, R20, 0x3, RZ, 0xc0, !PT ;  /* 0x0000000314147812 */ /* 0x000fca00078ec0ff */
[----:B------:R-:W-:-:S07]  /*10be0*/  IMAD.MOV.U32 R13, RZ, RZ, R20 ;  /* 0x000000ffff0d7224 */ /* 0x000fce00078e0014 */
[----:B01---5:R-:W-:Y:S05]  /*10bf0*/  WARPSYNC.COLLECTIVE R15, `(.L_x_7372) ;  /* 0x000000000f087348 */ /* 0x023fea0003c00000 */
[----:B------:R2:W3:Y:S02]  /*10c00*/  SHFL.IDX P6, R14, R13, R12, R11 ;  /* 0x0000000c0d0e7389 */ /* 0x0004e400000c000b */
[----:B0123-5:R-:W-:Y:S01]  /*10c10*/  ENDCOLLECTIVE ;  /* 0x000000000000791b */ /* 0x02ffe20003800000 */
.L_x_7372:
[----:B------:R-:W-:Y:S05]  /*10c20*/  BRA `(.L_x_7373) ;  /* 0xffffffcc00487947 */ /* 0x000fea000383ffff */
.L_x_7321:
[----:B0-----:R0:W1:Y:S02]  /*10c30*/  SYNCS.PHASECHK.TRANS64.TRYWAIT P0, [R25+URZ+0x28c40], R0 ;  /* 0x028c4000190075a7 */ /* 0x001064000800017f */
[----:B-1----:R-:W-:Y:S05]  /*10c40*/  @!P0 NANOSLEEP.SYNCS 0x989680 ;  /* 0x009896800000895d */ /* 0x002fea0003900000 */
[----:B------:R-:W1:Y:S02]  /*10c50*/  @!P0 SYNCS.PHASECHK.TRANS64 P0, [R25+URZ+0x28c40], R0 ;  /* 0x028c4000190085a7 */ /* 0x000e64000800007f */
[----:B-1----:R-:W-:Y:S05]  /*10c60*/  @!P0 BRA `(.L_x_7321) ;  /* 0xfffffffc00f08947 */ /* 0x002fea000383ffff */
[----:B------:R-:W-:Y:S05]  /*10c70*/  BRA `(.L_x_7374) ;  /* 0xffffffcc00f07947 */ /* 0x000fea000383ffff */
.L_x_7322:
        /* <DEDUP_REMOVED lines=8> */
.L_x_7376:
[----:B------:R-:W-:Y:S05]  /*10d00*/  BSYNC B0 ;  /* 0x0000000000007941 */ /* 0x000fea0003800000 */
.L_x_7375:
[----:B------:R-:W-:Y:S01]  /*10d10*/  IMAD.MOV.U32 R13, RZ, RZ, R0 ;  /* 0x000000ffff0d7224 */ /* 0x000fe200078e0000 */
[----:B------:R-:W-:Y:S01]  /*10d20*/  MOV R12, RZ ;  /* 0x000000ff000c7202 */ /* 0x000fe20000000f00 */
[----:B------:R-:W-:Y:S01]  /*10d30*/  IMAD.MOV.U32 R11, RZ, RZ, 0x181f ;  /* 0x0000181fff0b7424 */ /* 0x000fe200078e00ff */
[----:B------:R-:W-:Y:S01]  /*10d40*/  @P0 LEA R7, R4, R17, 0x1 ;  /* 0x0000001104070211 */ /* 0x000fe200078e08ff */
[----:B------:R-:W-:Y:S02]  /*10d50*/  IMAD.MOV.U32 R15, RZ, RZ, -0x1 ;  /* 0xffffffffff0f7424 */ /* 0x000fe400078e00ff */
[----:B------:R-:W-:-:S07]  /*10d60*/  IMAD.MOV.U32 R2, RZ, RZ, R14 ;  /* 0x000000ffff027224 */ /* 0x000fce00078e000e */
[----:B------:R-:W-:Y:S05]  /*10d70*/  WARPSYNC.COLLECTIVE R15, `(.L_x_7377) ;  /* 0x000000000f087348 */ /* 0x000fea0003c00000 */
[----:B------:R0:W1:Y:S02]  /*10d80*/  SHFL.IDX P6, R14, R13, R12, R11 ;  /* 0x0000000c0d0e7389 */ /* 0x00006400000c000b */
[----:B01----:R-:W-:Y:S01]  /*10d90*/  ENDCOLLECTIVE ;  /* 0x000000000000791b */ /* 0x003fe20003800000 */
.L_x_7377:
        /* <DEDUP_REMOVED lines=8> */
.L_x_7378:
[----:B------:R-:W-:Y:S01]  /*10e20*/  @!PT LDS RZ, [RZ] ;  /* 0x00000000fffff984 */ /* 0x000fe20000000800 */
[----:B------:R-:W-:Y:S01]  /*10e30*/  @!PT LDS RZ, [RZ] ;  /* 0x00000000fffff984 */ /* 0x000fe20000000800 */
[----:B------:R-:W-:Y:S01]  /*10e40*/  @!PT LDS RZ, [RZ] ;  /* 0x00000000fffff984 */ /* 0x000fe20000000800 */
[----:B------:R0:W-:Y:S01]  /*10e50*/  @P0 LDGSTS.E.BYPASS.LTC128B.128 [R7+0x22400], desc[UR50][R2.64], !P2 ;  /* 0x2240000002070fae */ /* 0x0001e2000d101d72 */
[----:B------:R-:W-:Y:S01]  /*10e60*/  ISETP.GE.AND P0, PT, R27, 0x11, PT ;  /* 0x000000111b00780c */ /* 0x000fe20003f06270 */
[----:B------:R-:W-:-:S12]  /*10e70*/  IMAD.MOV.U32 R13, RZ, RZ, R0 ;  /* 0x000000ffff0d7224 */ /* 0x000fd800078e0000 */
[----:B------:R-:W-:Y:S01]  /*10e80*/  @P0 IMAD R9, R4, 0x2, R17 ;  /* 0x0000000204090824 */ /* 0x000fe200078e0211 */
[----:B0-----:R-:W-:-:S07]  /*10e90*/  MOV R2, R14 ;  /* 0x0000000e00027202 */ /* 0x001fce0000000f00 */
[----:B------:R-:W-:Y:S05]  /*10ea0*/  WARPSYNC.COLLECTIVE R15, `(.L_x_7379) ;  /* 0x000000000f087348 */ /* 0x000fea0003c00000 */
[----:B------:R0:W1:Y:S02]  /*10eb0*/  SHFL.IDX P6, R14, R13, R12, R11 ;  /* 0x0000000c0d0e7389 */ /* 0x00006400000c000b */
[----:B01----:R-:W-:Y:S01]  /*10ec0*/  ENDCOLLECTIVE ;  /* 0x000000000000791b */ /* 0x003fe20003800000 */
.L_x_7379:
        /* <DEDUP_REMOVED lines=8> */
.L_x_7380:
        /* <DEDUP_REMOVED lines=11> */
.L_x_7381:
        /* <DEDUP_REMOVED lines=8> */
.L_x_7382:
        /* <DEDUP_REMOVED lines=9> */
.L_x_7383:
[----:B------:R-:W-:Y:S05]  /*11110*/  BRA `(.L_x_7384) ;  /* 0xffffffcc00a87947 */ /* 0x000fea000383ffff */
.L_x_7327:
[----:B------:R-:W-:Y:S01]  /*11120*/  MOV R13, R5 ;  /* 0x00000005000d7202 */ /* 0x000fe20000000f00 */
[----:B------:R-:W-:Y:S02]  /*11130*/  IMAD.MOV.U32 R12, RZ, RZ, RZ ;  /* 0x000000ffff0c7224 */ /* 0x000fe400078e00ff */
[----:B------:R-:W-:Y:S02]  /*11140*/  IMAD.MOV.U32 R11, RZ, RZ, 0x181f ;  /* 0x0000181fff0b7424 */ /* 0x000fe400078e00ff */
[----:B------:R-:W-:Y:S02]  /*11150*/  IMAD.MOV.U32 R15, RZ, RZ, -0x1 ;  /* 0xffffffffff0f7424 */ /* 0x000fe400078e00ff */
[----:B------:R-:W-:-:S07]  /*11160*/  IMAD.U32 R3, RZ, RZ, UR43 ;  /* 0x0000002bff037e24 */ /* 0x000fce000f8e00ff */
[----:B-1---5:R-:W-:Y:S05]  /*11170*/  WARPSYNC.COLLECTIVE R15, `(.L_x_7385) ;  /* 0x000000000f087348 */ /* 0x022fea0003c00000 */
[----:B------:R0:W2:Y:S02]  /*11180*/  SHFL.IDX P6, R14, R13, R12, R11 ;  /* 0x0000000c0d0e7389 */ /* 0x0000a400000c000b */
[----:B012--5:R-:W-:Y:S01]  /*11190*/  ENDCOLLECTIVE ;  /* 0x000000000000791b */ /* 0x027fe20003800000 */
.L_x_7385:
[----:B------:R-:W-:-:S04]  /*111a0*/  IMAD R4, R3, 0x40, R36 ;  /* 0x0000004003047824 */ /* 0x000fc800078e0224 */
[C---:B------:R-:W-:Y:S01]  /*111b0*/  VIADD R6, R4.reuse, 0x10 ;  /* 0x0000001004067836 */ /* 0x040fe20000000000 */
[----:B------:R-:W-:Y:S01]  /*111c0*/  ISETP.GE.AND P0, PT, R4, UR37, PT ;  /* 0x0000002504007c0c */ /* 0x000fe2000bf06270 */
[----:B------:R-:W-:Y:S01]  /*111d0*/  IMAD.MOV.U32 R13, RZ, RZ, R0 ;  /* 0x000000ffff0d7224 */ /* 0x000fe200078e0000 */
[----:B------:R-:W-:-:S11]  /*111e0*/  MOV R2, R14 ;  /* 0x0000000e00027202 */ /* 0x000fd60000000f00 */
[----:B------:R-:W-:Y:S05]  /*111f0*/  WARPSYNC.COLLECTIVE R15, `(.L_x_7386) ;  /* 0x000000000f087348 */ /* 0x000fea0003c00000 */
[----:B------:R0:W1:Y:S02]  /*11200*/  SHFL.IDX P6, R14, R13, R12, R11 ;  /* 0x0000000c0d0e7389 */ /* 0x00006400000c000b */
[----:B01----:R-:W-:Y:S01]  /*11210*/  ENDCOLLECTIVE ;  /* 0x000000000000791b */ /* 0x003fe20003800000 */
.L_x_7386:
        /* <DEDUP_REMOVED lines=8> */
.L_x_7387:
        /* <DEDUP_REMOVED lines=11> */
.L_x_7388:
        /* <DEDUP_REMOVED lines=8> */
.L_x_7389:
[----:B------:R-:W-:Y:S01]  /*113d0*/  @!PT LDS RZ, [RZ] ;  /* 0x00000000fffff984 */ /* 0x000fe20000000800 */
[----:B------:R-:W-:Y:S01]  /*113e0*/  @!PT LDS RZ, [RZ] ;  /* 0x00000000fffff984 */ /* 0x000fe20000000800 */
[----:B------:R-:W-:Y:S01]  /*113f0*/  @!PT LDS RZ, [RZ] ;  /* 0x00000000fffff984 */ /* 0x000fe20000000800 */
[----:B------:R0:W-:Y:S01]  /*11400*/  @!P0 LDGSTS.E.BYPASS.LTC128B.128 [R8+0x20c00], desc[UR50][R2.64], !P5 ;  /* 0x20c0000002088fae */ /* 0x0001e2000e901d72 */
[----:B------:R-:W-:Y:S01]  /*11410*/  ISETP.GE.AND P0, PT, R6, UR37, PT ;  /* 0x0000002506007c0c */ /* 0x000fe2000bf06270 */
[----:B------:R-:W-:Y:S01]  /*11420*/  IMAD.MOV.U32 R13, RZ, RZ, R0 ;  /* 0x000000ffff0d7224 */ /* 0x000fe200078e0000 */
[----:B0-----:R-:W-:-:S11]  /*11430*/  MOV R2, R14 ;  /* 0x0000000e00027202 */ /* 0x001fd60000000f00 */
[----:B------:R-:W-:Y:S05]  /*11440*/  WARPSYNC.COLLECTIVE R15, `(.L_x_7390) ;  /* 0x000000000f087348 */ /* 0x000fea0003c00000 */
[----:B------:R0:W1:Y:S02]  /*11450*/  SHFL.IDX P6, R14, R13, R12, R11 ;  /* 0x0000000c0d0e7389 */ /* 0x00006400000c000b */
[----:B01----:R-:W-:Y:S01]  /*11460*/  ENDCOLLECTIVE ;  /* 0x000000000000791b */ /* 0x003fe20003800000 */
.L_x_7390:
        /* <DEDUP_REMOVED lines=8> */
.L_x_7391:
        /* <DEDUP_REMOVED lines=9> */
.L_x_7392:
[----:B------:R-:W-:Y:S05]  /*11580*/  BRA `(.L_x_7393) ;  /* 0xffffffd000807947 */ /* 0x000fea000383ffff */
.L_x_7330:
[----:B0-----:R0:W2:Y:S02]  /*11590*/  SYNCS.PHASECHK.TRANS64.TRYWAIT P0, [R17+URZ+0x28c20], R0 ;  /* 0x028c2000110075a7 */ /* 0x0010a4000800017f */
[----:B--2---:R-:W-:Y:S05]  /*115a0*/  @!P0 NANOSLEEP.SYNCS 0x989680 ;  /* 0x009896800000895d */ /* 0x004fea0003900000 */
[----:B------:R-:W2:Y:S02]  /*115b0*/  @!P0 SYNCS.PHASECHK.TRANS64 P0, [R17+URZ+0x28c20], R0 ;  /* 0x028c2000110085a7 */ /* 0x000ea4000800007f */
[----:B--2---:R-:W-:Y:S05]  /*115c0*/  @!P0 BRA `(.L_x_7330) ;  /* 0xfffffffc00f08947 */ /* 0x004fea000383ffff */
[----:B------:R-:W-:Y:S05]  /*115d0*/  BRA `(.L_x_7394) ;  /* 0xffffffd000dc7947 */ /* 0x000fea000383ffff */
.L_x_7333:
[----:B0-----:R0:W2:Y:S02]  /*115e0*/  SYNCS.PHASECHK.TRANS64.TRYWAIT P0, [R25+URZ+0x28c60], R0 ;  /* 0x028c6000190075a7 */ /* 0x0010a4000800017f */
[----:B--2---:R-:W-:Y:S05]  /*115f0*/  @!P0 NANOSLEEP.SYNCS 0x989680 ;  /* 0x009896800000895d */ /* 0x004fea0003900000 */
[----:B------:R-:W2:Y:S02]  /*11600*/  @!P0 SYNCS.PHASECHK.TRANS64 P0, [R25+URZ+0x28c60], R0 ;  /* 0x028c6000190085a7 */ /* 0x000ea4000800007f */
[----:B--2---:R-:W-:Y:S05]  /*11610*/  @!P0 BRA `(.L_x_7333) ;  /* 0xfffffffc00f08947 */ /* 0x004fea000383ffff */
[----:B------:R-:W-:Y:S05]  /*11620*/  BRA `(.L_x_7395) ;  /* 0xffffffd000ec7947 */ /* 0x000fea000383ffff */
.L_x_7334:
[----:B------:R-:W-:Y:S01]  /*11630*/  BSSY B0, `(.L_x_7396) ;  /* 0x0000008000007945 */ /* 0x000fe20003800000 */
[----:B------:R-:W-:Y:S01]  /*11640*/  MOV R13, R7 ;  /* 0x00000007000d7202 */ /* 0x000fe20000000f00 */
[----:B------:R-:W-:Y:S02]  /*11650*/  IMAD.MOV.U32 R12, RZ, RZ, RZ ;  /* 0x000000ffff0c7224 */ /* 0x000fe400078e00ff */
[----:B------:R-:W-:Y:S02]  /*11660*/  IMAD.MOV.U32 R11, RZ, RZ, 0x181f ;  /* 0x0000181fff0b7424 */ /* 0x000fe400078e00ff */
[----:B------:R-:W-:-:S07]  /*11670*/  IMAD.MOV.U32 R15, RZ, RZ, -0x1 ;  /* 0xffffffffff0f7424 */ /* 0x000fce00078e00ff */
[----:B-1----:R-:W-:Y:S05]  /*11680*/  WARPSYNC.COLLECTIVE R15, `(.L_x_7397) ;  /* 0x000000000f087348 */ /* 0x002fea0003c00000 */
[----:B------:R0:W2:Y:S02]  /*11690*/  SHFL.IDX P6, R14, R13, R12, R11 ;  /* 0x0000000c0d0e7389 */ /* 0x0000a400000c000b */
[----:B012---:R-:W-:Y:S01]  /*116a0*/  ENDCOLLECTIVE ;  /* 0x000000000000791b */ /* 0x007fe20003800000 */
.L_x_7397:
[----:B------:R-:W-:Y:S05]  /*116b0*/  BSYNC B0 ;  /* 0x0000000000007941 */ /* 0x000fea0003800000 */
.L_x_7396:
[----:B------:R-:W0:Y:S01]  /*116c0*/  S2R R8, SR_TID.X ;  /* 0x0000000000087919 */ /* 0x000e220000002100 */
[----:B------:R-:W-:Y:S01]  /*116d0*/  IMAD.MOV.U32 R13, RZ, RZ, R6 ;  /* 0x000000ffff0d7224 */ /* 0x000fe200078e0006 */
[----:B------:R-:W-:Y:S01]  /*116e0*/  MOV R3, R14 ;  /* 0x0000000e00037202 */ /* 0x000fe20000000f00 */
[----:B------:R-:W-:Y:S01]  /*116f0*/  IMAD.MOV.U32 R12, RZ, RZ, RZ ;  /* 0x000000ffff0c7224 */ /* 0x000fe200078e00ff */
[C---:B------:R-:W-:Y:S01]  /*11700*/  LOP3.LUT P1, RZ, R32.reuse, 0x1, RZ, 0xc0, !PT ;  /* 0x0000000120ff7812 */ /* 0x040fe2000782c0ff */
[----:B------:R-:W-:Y:S01]  /*11710*/  IMAD.MOV.U32 R11, RZ, RZ, 0x181f ;  /* 0x0000181fff0b7424 */ /* 0x000fe200078e00ff */
[----:B------:R-:W-:Y:S01]  /*11720*/  LEA R5, R5, R17, 0x1 ;  /* 0x0000001105057211 */ /* 0x000fe200078e08ff */
[----:B------:R-:W-:Y:S01]  /*11730*/  IMAD.MOV.U32 R15, RZ, RZ, -0x1 ;  /* 0xffffffffff0f7424 */ /* 0x000fe200078e00ff */
[C---:B------:R-:W-:Y:S02]  /*11740*/  LOP3.LUT P5, RZ, R32.reuse, 0x2, RZ, 0xc0, !PT ;  /* 0x0000000220ff7812 */ /* 0x040fe400078ac0ff */
[----:B------:R-:W-:-:S13]  /*11750*/  LOP3.LUT P4, RZ, R32, 0x4, RZ, 0xc0, !PT ;  /* 0x0000000420ff7812 */ /* 0x000fda000788c0ff */
[----:B0-----:R-:W-:Y:S05]  /*11760*/  WARPSYNC.COLLECTIVE R15, `(.L_x_7398) ;  /* 0x000000000f087348 */ /* 0x001fea0003c00000 */
[----:B------:R1:W2:Y:S02]  /*11770*/  SHFL.IDX P6, R14, R13, R12, R11 ;  /* 0x0000000c0d0e7389 */ /* 0x0002a400000c000b */
[----:B012---:R-:W-:Y:S01]  /*11780*/  ENDCOLLECTIVE ;  /* 0x000000000000791b */ /* 0x007fe20003800000 */
.L_x_7398:
[C---:B------:R-:W-:Y:S02]  /*11790*/  LOP3.LUT P3, RZ, R32.reuse, 0x8, RZ, 0xc0, !PT ;  /* 0x0000000820ff7812 */ /* 0x040fe4000786c0ff */
[----:B------:R-:W-:Y:S02]  /*117a0*/  LOP3.LUT P2, RZ, R32, 0x10, RZ, 0xc0, !PT ;  /* 0x0000001020ff7812 */ /* 0x000fe4000784c0ff */
[----:B------:R-:W-:-:S04]  /*117b0*/  LOP3.LUT R16, R16, 0xfffffdff, RZ, 0xc0, !PT ;  /* 0xfffffdff10107812 */ /* 0x000fc800078ec0ff */
[----:B------:R-:W-:Y:S01]  /*117c0*/  @P1 LOP3.LUT R16, R16, 0x200, RZ, 0xfc, !PT ;  /* 0x0000020010101812 */ /* 0x000fe200078efcff */
[----:B------:R-:W-:Y:S02]  /*117d0*/  IMAD.MOV.U32 R13, RZ, RZ, R7 ;  /* 0x000000ffff0d7224 */ /* 0x000fe400078e0007 */
        /* <DEDUP_REMOVED lines=31> */
.L_x_7399:
[----:B------:R-:W-:Y:S01]  /*119d0*/  MOV R13, R6 ;  /* 0x00000006000d7202 */ /* 0x000fe20000000f00 */
[----:B------:R-:W-:-:S07]  /*119e0*/  IMAD.MOV.U32 R3, RZ, RZ, R14 ;  /* 0x000000ffff037224 */ /* 0x000fce00078e000e */
[----:B------:R-:W-:Y:S05]  /*119f0*/  WARPSYNC.COLLECTIVE R15, `(.L_x_7400) ;  /* 0x000000000f087348 */ /* 0x000fea0003c00000 */
[----:B------:R0:W1:Y:S02]  /*11a00*/  SHFL.IDX P6, R14, R13, R12, R11 ;  /* 0x0000000c0d0e7389 */ /* 0x00006400000c000b */
[----:B01----:R-:W-:Y:S01]  /*11a10*/  ENDCOLLECTIVE ;  /* 0x000000000000791b */ /* 0x003fe20003800000 */
.L_x_7400:
        /* <DEDUP_REMOVED lines=28> */
.L_x_7401:
[----:B------:R-:W-:Y:S01]  /*11be0*/  IMAD.MOV.U32 R13, RZ, RZ, R6 ;  /* 0x000000ffff0d7224 */ /* 0x000fe200078e0006 */
[----:B------:R-:W-:-:S07]  /*11bf0*/  MOV R8, R14 ;  /* 0x0000000e00087202 */ /* 0x000fce0000000f00 */
[----:B------:R-:W-:Y:S05]  /*11c00*/  WARPSYNC.COLLECTIVE R15, `(.L_x_7402) ;  /* 0x000000000f087348 */ /* 0x000fea0003c00000 */
[----:B------:R0:W1:Y:S02]  /*11c10*/  SHFL.IDX P6, R14, R13, R12, R11 ;  /* 0x0000000c0d0e7389 */ /* 0x00006400000c000b */
[----:B01----:R-:W-:Y:S01]  /*11c20*/  ENDCOLLECTIVE ;  /* 0x000000000000791b */ /* 0x003fe20003800000 */
.L_x_7402:
[----:B------:R-:W-:Y:S01]  /*11c30*/  IMAD.MOV.U32 R13, RZ, RZ, R7 ;  /* 0x000000ffff0d7224 */ /* 0x000fe200078e0007 */
[----:B------:R-:W-:Y:S02]  /*11c40*/  MOV R12, 0x3 ;  /* 0x00000003000c7802 */ /* 0x000fe40000000f00 */
        /* <DEDUP_REMOVED lines=26> */
.L_x_7403:
[----:B------:R-:W-:Y:S02]  /*11df0*/  IMAD.MOV.U32 R13, RZ, RZ, R6 ;  /* 0x000000ffff0d7224 */ /* 0x000fe400078e0006 */
[----:B------:R-:W-:-:S07]  /*11e00*/  IMAD.MOV.U32 R7, RZ, RZ, R14 ;  /* 0x000000ffff077224 */ /* 0x000fce00078e000e */
[----:B------:R-:W-:Y:S05]  /*11e10*/  WARPSYNC.COLLECTIVE R15, `(.L_x_7404) ;  /* 0x000000000f087348 */ /* 0x000fea0003c00000 */
[----:B------:R0:W1:Y:S02]  /*11e20*/  SHFL.IDX P6, R14, R13, R12, R11 ;  /* 0x0000000c0d0e7389 */ /* 0x00006400000c000b */
[----:B01----:R-:W-:Y:S01]  /*11e30*/  ENDCOLLECTIVE ;  /* 0x000000000000791b */ /* 0x003fe20003800000 */
.L_x_7404:
[----:B------:R-:W-:Y:S05]  /*11e40*/  BRA `(.L_x_7405) ;  /* 0xffffffd000947947 */ /* 0x000fea000383ffff */
.L_x_7340:
[----:B0-----:R0:W2:Y:S02]  /*11e50*/  SYNCS.PHASECHK.TRANS64.TRYWAIT P0, [R8+URZ+0x28c40], R20 ;  /* 0x028c4014080075a7 */ /* 0x0010a4000800017f */
[----:B--2---:R-:W-:Y:S05]  /*11e60*/  @!P0 NANOSLEEP.SYNCS 0x989680 ;  /* 0x009896800000895d */ /* 0x004fea0003900000 */
[----:B------:R-:W2:Y:S02]  /*11e70*/  @!P0 SYNCS.PHASECHK.TRANS64 P0, [R8+URZ+0x28c40], R20 ;  /* 0x028c4014080085a7 */ /* 0x000ea4000800007f */
[----:B--2---:R-:W-:Y:S05]  /*11e80*/  @!P0 BRA `(.L_x_7340) ;  /* 0xfffffffc00f08947 */ /* 0x004fea000383ffff */
[----:B------:R-:W-:Y:S05]  /*11e90*/  BRA `(.L_x_7406) ;  /* 0xffffffd400e87947 */ /* 0x000fea000383ffff */
.L_x_7341:
        /* <DEDUP_REMOVED lines=8> */
.L_x_7408:
[----:B------:R-:W-:Y:S05]  /*11f20*/  BSYNC B1 ;  /* 0x0000000000017941 */ /* 0x000fea0003800000 */
.L_x_7407:
[----:B------:R-:W-:Y:S01]  /*11f30*/  MOV R13, R21 ;  /* 0x00000015000d7202 */ /* 0x000fe20000000f00 */
        /* <DEDUP_REMOVED lines=8> */
.L_x_7409:
[----:B------:R-:W-:Y:S02]  /*11fc0*/  IMAD.MOV.U32 R13, RZ, RZ, R27 ;  /* 0x000000ffff0d7224 */ /* 0x000fe400078e001b */
[----:B------:R-:W-:Y:S01]  /*11fd0*/  IMAD.MOV.U32 R12, RZ, RZ, 0x1 ;  /* 0x00000001ff0c7424 */ /* 0x000fe200078e00ff */
[----:B------:R-:W-:-:S13]  /*11fe0*/  IADD3 R2, P0, R14, R0, RZ ;  /* 0x000000000e027210 */ /* 0x000fda0007f1e0ff */
[----:B------:R-:W-:Y:S05]  /*11ff0*/  WARPSYNC.COLLECTIVE R15, `(.L_x_7410) ;  /* 0x000000000f087348 */ /* 0x000fea0003c00000 */
[----:B------:R0:W1:Y:S02]  /*12000*/  SHFL.IDX P6, R14, R13, R12, R11 ;  /* 0x0000000c0d0e7389 */ /* 0x00006400000c000b */
[----:B01----:R-:W-:Y:S01]  /*12010*/  ENDCOLLECTIVE ;  /* 0x000000000000791b */ /* 0x003fe20003800000 */
.L_x_7410:
[----:B------:R-:W-:-:S05]  /*12020*/  IADD3.X R3, RZ, R3, RZ, P0, !PT ;  /* 0x00000003ff037210 */ /* 0x000fca00007fe4ff */
[----:B------:R-:W-:Y:S01]  /*12030*/  @!PT LDS RZ, [RZ] ;  /* 0x00000000fffff984 */ /* 0x000fe20000000800 */
[----:B------:R-:W-:Y:S01]  /*12040*/  @!PT LDS RZ, [RZ] ;  /* 0x00000000fffff984 */ /* 0x000fe20000000800 */
[----:B------:R-:W-:Y:S01]  /*12050*/  @!PT LDS RZ, [RZ] ;  /* 0x00000000fffff984 */ /* 0x000fe20000000800 */
[----:B------:R0:W-:Y:S01]  /*12060*/  LDGSTS.E.BYPASS.LTC128B.128 [R25+0x22400], desc[UR50][R2.64], !P1 ;  /* 0x2240000002197fae */ /* 0x0001e2000c901d72 */
[----:B------:R-:W-:Y:S01]  /*12070*/  IMAD.MOV.U32 R13, RZ, RZ, R21 ;  /* 0x000000ffff0d7224 */ /* 0x000fe200078e0015 */
[----:B0-----:R-:W-:-:S07]  /*12080*/  MOV R3, R14 ;  /* 0x0000000e00037202 */ /* 0x001fce0000000f00 */
[----:B------:R-:W-:Y:S05]  /*12090*/  WARPSYNC.COLLECTIVE R15, `(.L_x_7411) ;  /* 0x000000000f087348 */ /* 0x000fea0003c00000 */
[----:B------:R0:W1:Y:S02]  /*120a0*/  SHFL.IDX P6, R14, R13, R12, R11 ;  /* 0x0000000c0d0e7389 */ /* 0x00006400000c000b */
[----:B01----:R-:W-:Y:S01]  /*120b0*/  ENDCOLLECTIVE ;  /* 0x000000000000791b */ /* 0x003fe20003800000 */
.L_x_7411:
[----:B------:R-:W-:Y:S01]  /*120c0*/  IMAD.MOV.U32 R13, RZ, RZ, R27 ;  /* 0x000000ffff0d7224 */ /* 0x000fe200078e001b */
[----:B------:R-:W-:Y:S02]  /*120d0*/  MOV R12, 0x2 ;  /* 0x00000002000c7802 */ /* 0x000fe40000000f00 */
[----:B------:R-:W-:-:S13]  /*120e0*/  IADD3 R2, P0, R14, R0, RZ ;  /* 0x000000000e027210 */ /* 0x000fda0007f1e0ff */
[----:B------:R-:W-:Y:S05]  /*120f0*/  WARPSYNC.COLLECTIVE R15, `(.L_x_7412) ;  /* 0x000000000f087348 */ /* 0x000fea0003c00000 */
[----:B------:R0:W1:Y:S02]  /*12100*/  SHFL.IDX P6, R14, R13, R12, R11 ;  /* 0x0000000c0d0e7389 */ /* 0x00006400000c000b */
[----:B01----:R-:W-:Y:S01]  /*12110*/  ENDCOLLECTIVE ;  /* 0x000000000000791b */ /* 0x003fe20003800000 */
.L_x_7412:
        /* <DEDUP_REMOVED lines=10> */
.L_x_7413:
[----:B------:R-:W-:Y:S01]  /*121c0*/  MOV R13, R27 ;  /* 0x0000001b000d7202 */ /* 0x000fe20000000f00 */
[----:B------:R-:W-:Y:S01]  /*121d0*/  IMAD.MOV.U32 R12, RZ, RZ, 0x3 ;  /* 0x00000003ff0c7424 */ /* 0x000fe200078e00ff */
[----:B------:R-:W-:-:S13]  /*121e0*/  IADD3 R2, P0, R14, R0, RZ ;  /* 0x000000000e027210 */ /* 0x000fda0007f1e0ff */
[----:B------:R-:W-:Y:S05]  /*121f0*/  WARPSYNC.COLLECTIVE R15, `(.L_x_7414) ;  /* 0x000000000f087348 */ /* 0x000fea0003c00000 */
[----:B------:R0:W1:Y:S02]  /*12200*/  SHFL.IDX P6, R14, R13, R12, R11 ;  /* 0x0000000c0d0e7389 */ /* 0x00006400000c000b */
[----:B01----:R-:W-:Y:S01]  /*12210*/  ENDCOLLECTIVE ;  /* 0x000000000000791b */ /* 0x003fe20003800000 */
.L_x_7414:
        /* <DEDUP_REMOVED lines=10> */
.L_x_7415:
[----:B------:R-:W-:Y:S05]  /*122c0*/  BRA `(.L_x_7416) ;  /* 0xffffffd400847947 */ /* 0x000fea000383ffff */
.L_x_7346:
[----:B--2---:R2:W3:Y:S02]  /*122d0*/  SYNCS.PHASECHK.TRANS64.TRYWAIT P0, [R8+URZ+0x28c60], R20 ;  /* 0x028c6014080075a7 */ /* 0x0044e4000800017f */
[----:B---3--:R-:W-:Y:S05]  /*122e0*/  @!P0 NANOSLEEP.SYNCS 0x989680 ;  /* 0x009896800000895d */ /* 0x008fea0003900000 */
[----:B------:R-:W3:Y:S02]  /*122f0*/  @!P0 SYNCS.PHASECHK.TRANS64 P0, [R8+URZ+0x28c60], R20 ;  /* 0x028c6014080085a7 */ /* 0x000ee4000800007f */
[----:B---3--:R-:W-:Y:S05]  /*12300*/  @!P0 BRA `(.L_x_7346) ;  /* 0xfffffffc00f08947 */ /* 0x008fea000383ffff */
[----:B------:R-:W-:Y:S05]  /*12310*/  BRA `(.L_x_7417) ;  /* 0xffffffd400d47947 */ /* 0x000fea000383ffff */
.L_x_7347:
        /* <DEDUP_REMOVED lines=8> */
.L_x_7419:
[----:B------:R-:W-:Y:S05]  /*123a0*/  BSYNC B1 ;  /* 0x0000000000017941 */ /* 0x000fea0003800000 */
.L_x_7418:
[----:B------:R-:W-:Y:S01]  /*123b0*/  IMAD.MOV.U32 R13, RZ, RZ, R10 ;  /* 0x000000ffff0d7224 */ /* 0x000fe200078e000a */
[----:B------:R-:W-:Y:S01]  /*123c0*/  MOV R15, 0xffffffff ;  /* 0xffffffff000f7802 */ /* 0x000fe20000000f00 */
[----:B------:R-:W-:Y:S01]  /*123d0*/  IMAD.MOV.U32 R12, RZ, RZ, RZ ;  /* 0x000000ffff0c7224 */ /* 0x000fe200078e00ff */
[----:B------:R-:W-:Y:S01]  /*123e0*/  MOV R3, R14 ;  /* 0x0000000e00037202 */ /* 0x000fe20000000f00 */
[----:B------:R-:W-:Y:S01]  /*123f0*/  IMAD.MOV.U32 R11, RZ, RZ, 0x181f ;  /* 0x0000181fff0b7424 */ /* 0x000fe200078e00ff */
[C---:B------:R-:W-:Y:S01]  /*12400*/  LOP3.LUT P2, RZ, R16.reuse, 0x40, RZ, 0xc0, !PT ;  /* 0x0000004010ff7812 */ /* 0x040fe2000784c0ff */
[----:B------:R-:W-:Y:S01]  /*12410*/  IMAD R21, R21, 0x2, R17 ;  /* 0x0000000215157824 */ /* 0x000fe200078e0211 */
[----:B------:R-:W-:-:S13]  /*12420*/  LOP3.LUT P1, RZ, R16, 0x20, RZ, 0xc0, !PT ;  /* 0x0000002010ff7812 */ /* 0x000fda000782c0ff */
[----:B------:R-:W-:Y:S05]  /*12430*/  WARPSYNC.COLLECTIVE R15, `(.L_x_7420) ;  /* 0x000000000f087348 */ /* 0x000fea0003c00000 */
[----:B------:R0:W1:Y:S02]  /*12440*/  SHFL.IDX P6, R14, R13, R12, R11 ;  /* 0x0000000c0d0e7389 */ /* 0x00006400000c000b */
[----:B01----:R-:W-:Y:S01]  /*12450*/  ENDCOLLECTIVE ;  /* 0x000000000000791b */ /* 0x003fe20003800000 */
.L_x_7420:
[----:B------:R-:W-:Y:S02]  /*12460*/  P2R R4, PR, RZ, 0x8 ;  /* 0x00000008ff047803 */ /* 0x000fe40000000000 */
[----:B------:R-:W-:-:S04]  /*12470*/  LOP3.LUT P3, RZ, R16, 0x10, RZ, 0xc0, !PT ;  /* 0x0000001010ff7812 */ /* 0x000fc8000786c0ff */
[----:B------:R-:W-:Y:S01]  /*12480*/  P2R R5, PR, RZ, 0x8 ;  /* 0x00000008ff057803 */ /* 0x000fe20000000000 */
[----:B------:R-:W-:Y:S01]  /*12490*/  IMAD.MOV.U32 R13, RZ, RZ, R20 ;  /* 0x000000ffff0d7224 */ /* 0x000fe200078e0014 */
[----:B------:R-:W-:Y:S02]  /*124a0*/  MOV R12, 0x1 ;  /* 0x00000001000c7802 */ /* 0x000fe40000000f00 */
        /* <DEDUP_REMOVED lines=11> */
.L_x_7421:
        /* <DEDUP_REMOVED lines=17> */
.L_x_7422:
        /* <DEDUP_REMOVED lines=17> */
.L_x_7423:
        /* <DEDUP_REMOVED lines=14> */
.L_x_7424:
        /* <DEDUP_REMOVED lines=17> */
.L_x_7425:
        /* <DEDUP_REMOVED lines=14> */
.L_x_7426:
[----:B------:R-:W-:Y:S05]  /*12a50*/  BRA `(.L_x_7427) ;  /* 0xffffffd400387947 */ /* 0x000fea000383ffff */
.L_x_7355:
[----:B------:R-:W-:Y:S01]  /*12a60*/  BSSY B0, `(.L_x_7428) ;  /* 0x0000008000007945 */ /* 0x000fe20003800000 */
[----:B------:R-:W-:Y:S01]  /*12a70*/  IMAD.MOV.U32 R13, RZ, RZ, R33 ;  /* 0x000000ffff0d7224 */ /* 0x000fe200078e0021 */
[----:B------:R-:W-:Y:S01]  /*12a80*/  MOV R11, 0x1f ;  /* 0x0000001f000b7802 */ /* 0x000fe20000000f00 */
[----:B------:R-:W-:Y:S02]  /*12a90*/  IMAD.MOV.U32 R12, RZ, RZ, RZ ;  /* 0x000000ffff0c7224 */ /* 0x000fe400078e00ff */
[----:B------:R-:W-:-:S07]  /*12aa0*/  IMAD.MOV.U32 R15, RZ, RZ, -0x1 ;  /* 0xffffffffff0f7424 */ /* 0x000fce00078e00ff */
[----:B01---5:R-:W-:Y:S05]  /*12ab0*/  WARPSYNC.COLLECTIVE R15, `(.L_x_7429) ;  /* 0x000000000f087348 */ /* 0x023fea0003c00000 */
[----:B------:R2:W3:Y:S02]  /*12ac0*/  SHFL.IDX P6, R14, R13, R12, R11 ;  /* 0x0000000c0d0e7389 */ /* 0x0004e400000c000b */
[----:B0123-5:R-:W-:Y:S01]  /*12ad0*/  ENDCOLLECTIVE ;  /* 0x000000000000791b */ /* 0x02ffe20003800000 */
.L_x_7429:
[----:B------:R-:W-:Y:S05]  /*12ae0*/  BSYNC B0 ;  /* 0x0000000000007941 */ /* 0x000fea0003800000 */
.L_x_7428:
[----:B------:R-:W-:Y:S05]  /*12af0*/  BRA `(.L_x_7430) ;  /* 0xffffffd8003c7947 */ /* 0x000fea000383ffff */
.L_x_7358:
[----:B---3--:R3:W4:Y:S02]  /*12b00*/  SYNCS.PHASECHK.TRANS64.TRYWAIT P0, [R7+URZ+0x28c20], R0 ;  /* 0x028c2000070075a7 */ /* 0x008724000800017f */
[----:B----4-:R-:W-:Y:S05]  /*12b10*/  @!P0 NANOSLEEP.SYNCS 0x989680 ;  /* 0x009896800000895d */ /* 0x010fea0003900000 */
[----:B------:R-:W4:Y:S02]  /*12b20*/  @!P0 SYNCS.PHASECHK.TRANS64 P0, [R7+URZ+0x28c20], R0 ;  /* 0x028c2000070085a7 */ /* 0x000f24000800007f */
[----:B----4-:R-:W-:Y:S05]  /*12b30*/  @!P0 BRA `(.L_x_7358) ;  /* 0xfffffffc00f08947 */ /* 0x010fea000383ffff */
[----:B------:R-:W-:Y:S05]  /*12b40*/  BRA `(.L_x_7431) ;  /* 0xffffffd800847947 */ /* 0x000fea000383ffff */
.L_x_7359:
[----:B------:R-:W4:Y:S01]  /*12b50*/  S2R R2, SR_TID.X ;  /* 0x0000000000027919 */ /* 0x000f220000002100 */
[----:B------:R-:W-:Y:S01]  /*12b60*/  BSSY B0, `(.L_x_7432) ;  /* 0x000000a000007945 */ /* 0x000fe20003800000 */
[----:B------:R-:W-:Y:S01]  /*12b70*/  IMAD.MOV.U32 R12, RZ, RZ, RZ ;  /* 0x000000ffff0c7224 */ /* 0x000fe200078e00ff */
[----:B------:R-:W-:Y:S01]  /*12b80*/  MOV R11, 0x1f ;  /* 0x0000001f000b7802 */ /* 0x000fe20000000f00 */
[----:B------:R-:W-:Y:S01]  /*12b90*/  IMAD.MOV.U32 R15, RZ, RZ, -0x1 ;  /* 0xffffffffff0f7424 */ /* 0x000fe200078e00ff */
[----:B----4-:R-:W-:-:S04]  /*12ba0*/  SHF.R.U32.HI R2, RZ, 0x5, R2 ;  /* 0x00000005ff027819 */ /* 0x010fc80000011602 */
[----:B------:R-:W-:-:S05]  /*12bb0*/  LOP3.LUT R2, R2, 0x3, RZ, 0xc0, !PT ;  /* 0x0000000302027812 */ /* 0x000fca00078ec0ff */
[----:B------:R-:W-:-:S07]  /*12bc0*/  IMAD.MOV.U32 R13, RZ, RZ, R2 ;  /* 0x000000ffff0d7224 */ /* 0x000fce00078e0002 */
[----:B0123-5:R-:W-:Y:S05]  /*12bd0*/  WARPSYNC.COLLECTIVE R15, `(.L_x_7433) ;  /* 0x000000000f087348 */ /* 0x02ffea0003c00000 */
[----:B------:R4:W0:Y:S02]  /*12be0*/  SHFL.IDX P6, R14, R13, R12, R11 ;  /* 0x0000000c0d0e7389 */ /* 0x00082400000c000b */
[----:B012345:R-:W-:Y:S01]  /*12bf0*/  ENDCOLLECTIVE ;  /* 0x000000000000791b */ /* 0x03ffe20003800000 */
.L_x_7433:
[----:B------:R-:W-:Y:S05]  /*12c00*/  BSYNC B0 ;  /* 0x0000000000007941 */ /* 0x000fea0003800000 */
.L_x_7432:
[----:B------:R-:W-:Y:S05]  /*12c10*/  BRA `(.L_x_7434) ;  /* 0xffffffd8006c7947 */ /* 0x000fea000383ffff */
.L_x_7362:
[----:B------:R-:W-:Y:S01]  /*12c20*/  BSSY B1, `(.L_x_7435) ;  /* 0x0000006000017945 */ /* 0x000fe20003800000 */
[----:B------:R-:W-:-:S07]  /*12c30*/  IMAD.MOV.U32 R15, RZ, RZ, -0x1 ;  /* 0xffffffffff0f7424 */ /* 0x000fce00078e00ff */
[----:B0123-5:R-:W-:Y:S05]  /*12c40*/  WARPSYNC.COLLECTIVE R15, `(.L_x_7436) ;  /* 0x000000000f0c7348 */ /* 0x02ffea0003c00000 */
[----:B------:R-:W-:Y:S02]  /*12c50*/  ELECT P6, UR62, PT ;  /* 0x00000000003e782f */ /* 0x000fe400038c0000 */
[----:B------:R-:W-:Y:S01]  /*12c60*/  MOV R14, UR62 ;  /* 0x0000003e000e7c02 */ /* 0x000fe20008000f00 */
[----:B0123-5:R-:W-:Y:S10]  /*12c70*/  ENDCOLLECTIVE ;  /* 0x000000000000791b */ /* 0x02fff40003800000 */
.L_x_7436:
[----:B------:R-:W-:Y:S05]  /*12c80*/  BSYNC B1 ;  /* 0x0000000000017941 */ /* 0x000fea0003800000 */
.L_x_7435:
[----:B------:R-:W-:Y:S05]  /*12c90*/  BRA `(.L_x_7437) ;  /* 0xffffffd800647947 */ /* 0x000fea000383ffff */
.L_x_7364:
[----:B---3--:R3:W4:Y:S02]  /*12ca0*/  SYNCS.PHASECHK.TRANS64.TRYWAIT P1, [R5+URZ+0x28c40], R0 ;  /* 0x028c4000050075a7 */ /* 0x008724000802017f */
[----:B----4-:R-:W-:Y:S05]  /*12cb0*/  @!P1 NANOSLEEP.SYNCS 0x989680 ;  /* 0x009896800000995d */ /* 0x010fea0003900000 */
[----:B------:R-:W4:Y:S02]  /*12cc0*/  @!P1 SYNCS.PHASECHK.TRANS64 P1, [R5+URZ+0x28c40], R0 ;  /* 0x028c4000050095a7 */ /* 0x000f24000802007f */
[----:B----4-:R-:W-:Y:S05]  /*12cd0*/  @!P1 BRA `(.L_x_7364) ;  /* 0xfffffffc00f09947 */ /* 0x010fea000383ffff */
[----:B------:R-:W-:Y:S05]  /*12ce0*/  BRA `(.L_x_7438) ;  /* 0xffffffd800847947 */ /* 0x000fea000383ffff */
.L_x_7366:
[----:B----4-:R4:W0:Y:S02]  /*12cf0*/  SYNCS.PHASECHK.TRANS64.TRYWAIT P1, [R3+URZ+0x28c40], R2 ;  /* 0x028c4002030075a7 */ /* 0x010824000802017f */
[----:B0-----:R-:W-:Y:S05]  /*12d00*/  @!P1 NANOSLEEP.SYNCS 0x989680 ;  /* 0x009896800000995d */ /* 0x001fea0003900000 */
[----:B------:R-:W0:Y:S02]  /*12d10*/  @!P1 SYNCS.PHASECHK.TRANS64 P1, [R3+URZ+0x28c40], R2 ;  /* 0x028c4002030095a7 */ /* 0x000e24000802007f */
[----:B0-----:R-:W-:Y:S05]  /*12d20*/  @!P1 BRA `(.L_x_7366) ;  /* 0xfffffffc00f09947 */ /* 0x001fea000383ffff */
[----:B------:R-:W-:Y:S05]  /*12d30*/  BRA `(.L_x_7439) ;  /* 0xffffffd800907947 */ /* 0x000fea000383ffff */
.L_x_7368:
[----:B------:R0:W0:Y:S02]  /*12d40*/  SYNCS.PHASECHK.TRANS64.TRYWAIT P1, [R5+URZ+0x28c60], R0 ;  /* 0x028c6000050075a7 */ /* 0x000024000802017f */
[----:B0-----:R-:W-:Y:S05]  /*12d50*/  @!P1 NANOSLEEP.SYNCS 0x989680 ;  /* 0x009896800000995d */ /* 0x001fea0003900000 */
[----:B------:R-:W0:Y:S02]  /*12d60*/  @!P1 SYNCS.PHASECHK.TRANS64 P1, [R5+URZ+0x28c60], R0 ;  /* 0x028c6000050095a7 */ /* 0x000e24000802007f */
[----:B0-----:R-:W-:Y:S05]  /*12d70*/  @!P1 BRA `(.L_x_7368) ;  /* 0xfffffffc00f09947 */ /* 0x001fea000383ffff */
[----:B------:R-:W-:Y:S05]  /*12d80*/  BRA `(.L_x_7440) ;  /* 0xffffffd8008c7947 */ /* 0x000fea000383ffff */
.L_x_7441:
        /* <DEDUP_REMOVED lines=15> */
.L_x_15657:


//--------------------- .text._ZN7cutlass13device_kernelIN5flash11enable_sm90INS1_16FlashAttnFwdSm90INS1_25CollectiveMainloopFwdSm90ILi2EN4cute5tupleIJNS5_1CILi1EEES8_S8_EEENS6_IJNS7_ILi64EEESA_SA_EEELi512ENS_10bfloat16_tEfNS_4arch4Sm90ELb1ELb0ELb1ELb0ELb1ELb0ELb1ELb0ELb0ELb1ELb0ELb0EEENS1_21CollectiveEpilogueFwdINS6_IJSA_NS7_ILi512EEESA_EEES9_SC_SE_Li256ELb0ELb1ELb0ELb0EEENS1_30DynamicPersistentTileSchedulerILi256ELi128ELb0ELb1ELb1EEEEEEEEEvNT_6ParamsE --------------------------
	.section	.text._ZN7cutlass13device_kernelIN5flash11enable_sm90INS1_16FlashAttnFwdSm90INS1_25CollectiveMainloopFwdSm90ILi2EN4cute5tupleIJNS5_1CILi1EEES8_S8_EEENS6_IJNS7_ILi64EEESA_SA_EEELi512ENS_10bfloat16_tEfNS_4arch4Sm90ELb1ELb0ELb1ELb0ELb1ELb0ELb1ELb0ELb0ELb1ELb0ELb0EEENS1_21CollectiveEpilogueFwdINS6_IJSA_NS7_ILi512EEESA_EEES9_SC_SE_Li256ELb0ELb1ELb0ELb0EEENS1_30DynamicPersistentTileSchedulerILi256ELi128ELb0ELb1ELb1EEEEEEEEEvNT_6ParamsE,"ax",@progbits
	.align	128
.text._ZN7cutlass13device_kernelIN5flash11enable_sm90INS1_16FlashAttnFwdSm90INS1_25CollectiveMainloopFwdSm90ILi2EN4cute5tupleIJNS5_1CILi1EEES8_S8_EEENS6_IJNS7_ILi64EEESA_SA_EEELi512ENS_10bfloat16_tEfNS_4arch4Sm90ELb1ELb0ELb1ELb0ELb1ELb0ELb1ELb0ELb0ELb1ELb0ELb0EEENS1_21CollectiveEpilogueFwdINS6_IJSA_NS7_ILi512EEESA_EEES9_SC_SE_Li256ELb0ELb1ELb0ELb0EEENS1_30DynamicPersistentTileSchedulerILi256ELi128ELb0ELb1ELb1EEEEEEEEEvNT_6ParamsE:
        .type           _ZN7cutlass13device_kernelIN5flash11enable_sm90INS1_16FlashAttnFwdSm90INS1_25CollectiveMainloopFwdSm90ILi2EN4cute5tupleIJNS5_1CILi1EEES8_S8_EEENS6_IJNS7_ILi64EEESA_SA_EEELi512ENS_10bfloat16_tEfNS_4arch4Sm90ELb1ELb0ELb1ELb0ELb1ELb0ELb1ELb0ELb0ELb1ELb0ELb0EEENS1_21CollectiveEpilogueFwdINS6_IJSA_NS7_ILi512EEESA_EEES9_SC_SE_Li256ELb0ELb1ELb0ELb0EEENS1_30DynamicPersistentTileSchedulerILi256ELi128ELb0ELb1ELb1EEEEEEEEEvNT_6ParamsE,@function
        .size           _ZN7cutlass13device_kernelIN5flash11enable_sm90INS1_16FlashAttnFwdSm90INS1_25CollectiveMainloopFwdSm90ILi2EN4cute5tupleIJNS5_1CILi1EEES8_S8_EEENS6_IJNS7_ILi64EEESA_SA_EEELi512ENS_10bfloat16_tEfNS_4arch4Sm90ELb1ELb0ELb1ELb0ELb1ELb0ELb1ELb0ELb0ELb1ELb0ELb0EEENS1_21CollectiveEpilogueFwdINS6_IJSA_NS7_ILi512EEESA_EEES9_SC_SE_Li256ELb0ELb1ELb0ELb0EEENS1_30DynamicPersistentTileSchedulerILi256ELi128ELb0ELb1ELb1EEEEEEEEEvNT_6ParamsE,(.L_x_15658 - _ZN7cutlass13device_kernelIN5flash11enable_sm90INS1_16FlashAttnFwdSm90INS1_25CollectiveMainloopFwdSm90ILi2EN4cute5tupleIJNS5_1CILi1EEES8_S8_EEENS6_IJNS7_ILi64EEESA_SA_EEELi512ENS_10bfloat16_tEfNS_4arch4Sm90ELb1ELb0ELb1ELb0ELb1ELb0ELb1ELb0ELb0ELb1ELb0ELb0EEENS1_21CollectiveEpilogueFwdINS6_IJSA_NS7_ILi512EEESA_EEES9_SC_SE_Li256ELb0ELb1ELb0ELb0EEENS1_30DynamicPersistentTileSchedulerILi256ELi128ELb0ELb1ELb1EEEEEEEEEvNT_6ParamsE)
        .other          _ZN7cutlass13device_kernelIN5flash11enable_sm90INS1_16FlashAttnFwdSm90INS1_25CollectiveMainloopFwdSm90ILi2EN4cute5tupleIJNS5_1CILi1EEES8_S8_EEENS6_IJNS7_ILi64EEESA_SA_EEELi512ENS_10bfloat16_tEfNS_4arch4Sm90ELb1ELb0ELb1ELb0ELb1ELb0ELb1ELb0ELb0ELb1ELb0ELb0EEENS1_21CollectiveEpilogueFwdINS6_IJSA_NS7_ILi512EEESA_EEES9_SC_SE_Li256ELb0ELb1ELb0ELb0EEENS1_30DynamicPersistentTileSchedulerILi256ELi128ELb0ELb1ELb1EEEEEEEEEvNT_6ParamsE,@"STO_CUDA_ENTRY STV_DEFAULT"
_ZN7cutlass13device_kernelIN5flash11enable_sm90INS1_16FlashAttnFwdSm90INS1_25CollectiveMainloopFwdSm90ILi2EN4cute5tupleIJNS5_1CILi1EEES8_S8_EEENS6_IJNS7_ILi64EEESA_SA_EEELi512ENS_10bfloat16_tEfNS_4arch4Sm90ELb1ELb0ELb1ELb0ELb1ELb0ELb1ELb0ELb0ELb1ELb0ELb0EEENS1_21CollectiveEpilogueFwdINS6_IJSA_NS7_ILi512EEESA_EEES9_SC_SE_Li256ELb0ELb1ELb0ELb0EEENS1_30DynamicPersistentTileSchedulerILi256ELi128ELb0ELb1ELb1EEEEEEEEEvNT_6ParamsE:
        /* <DEDUP_REMOVED lines=43> */
.L_x_7442:
        /* <DEDUP_REMOVED lines=22> */
.L_x_7443:
        /* <DEDUP_REMOVED lines=18> */
.L_x_7444:
        /* <DEDUP_REMOVED lines=22> */
.L_x_7445:
        /* <DEDUP_REMOVED lines=23> */
.L_x_7446:
        /* <DEDUP_REMOVED lines=8> */
.L_x_7448:
[----:B------:R-:W-:-:S08]  /*0880*/  NOP ;  /* 0x0000000000007918 */ /* 0x000fd00000000000 */
[----:B------:R-:W0:Y:S02]  /*0890*/  USETMAXREG.TRY_ALLOC.CTAPOOL UP0, 0xe8 ;  /* 0x000000e8000079c8 */ /* 0x000e240008000600 */
[----:B0-----:R-:W-:-:S13]  /*08a0*/  PLOP3.LUT P0, PT, PT, PT, UP0, 0x80, 0x0 ;  /* 0x000000000000781c */ /* 0x001fda0003f0f008 */
[----:B------:R-:W-:Y:S05]  /*08b0*/  @!P0 BRA `(.L_x_7448) ;  /* 0xfffffffc00f08947 */ /* 0x000fea000383ffff */
[----:B------:R-:W0:Y:S01]  /*08c0*/  S2R R2, SR_TID.X ;  /* 0x0000000000027919 */ /* 0x000e220000002100 */
[----:B------:R-:W1:Y:S08]  /*08d0*/  S2UR UR4, SR_CTAID.X ;  /* 0x00000000000479c3 */ /* 0x000e700000002500 */
[----:B------:R-:W-:Y:S06]  /*08e0*/  BAR.ARV 0x4, 0x180 ;  /* 0x0106000000007b1d */ /* 0x000fec0000002000 */
[----:B0-----:R-:W-:-:S04]  /*08f0*/  LOP3.LUT R0, R2, 0xffffff80, RZ, 0xc0, !PT ;  /* 0xffffff8002007812 */ /* 0x001fc800078ec0ff */
[----:B------:R-:W-:Y:S02]  /*0900*/  ISETP.NE.AND P0, PT, R0, 0x80, PT ;  /* 0x000000800000780c */ /* 0x000fe40003f05270 */
[----:B------:R-:W1:Y:S11]  /*0910*/  LDC R0, c[0x0][0xd38] ;  /* 0x00034e00ff007b82 */ /* 0x000e760000000800 */
[----:B------:R-:W-:Y:S06]  /*0920*/  @!P0 BAR.ARV 0x8, 0x100 ;  /* 0x0204000000008b1d */ /* 0x000fec0000002000 */
[----:B------:R-:W-:-:S13]  /*0930*/  ISETP.GE.U32.AND P0, PT, R2, 0x100, PT ;  /* 0x000001000200780c */ /* 0x000fda0003f06070 */
[----:B------:R-:W-:Y:S06]  /*0940*/  @P0 BAR.ARV 0xf, 0x100 ;  /* 0x03c4000000000b1d */ /* 0x000fec0000002000 */
[----:B-1----:R-:W-:-:S13]  /*0950*/  ISETP.LE.AND P0, PT, R0, UR4, PT ;  /* 0x0000000400007c0c */ /* 0x002fda000bf03270 */
[----:B------:R-:W-:Y:S05]  /*0960*/  @P0 EXIT ;  /* 0x000000000000094d */ /* 0x000fea0003800000 */
[----:B------:R-:W-:Y:S01]  /*0970*/  VIADD R222, R2, 0xffffff80 ;  /* 0xffffff8002de7836 */ /* 0x000fe20000000000 */
[----:B------:R-:W0:Y:S01]  /*0980*/  S2R R219, SR_CgaCtaId ;  /* 0x0000000000db7919 */ /* 0x000e220000008800 */
[----:B------:R-:W-:Y:S01]  /*0990*/  IMAD.MOV.U32 R188, RZ, RZ, 0x20 ;  /* 0x00000020ffbc7424 */ /* 0x000fe200078e00ff */
[----:B------:R-:W-:Y:S01]  /*09a0*/  ULOP3.LUT UR40, UR41, 0x1, URZ, 0xfc, !UPT ;  /* 0x0000000129287892 */ /* 0x000fe2000f8efc3f */
[----:B------:R-:W-:Y:S01]  /*09b0*/  IMAD.MOV.U32 R16, RZ, RZ, RZ ;  /* 0x000000ffff107224 */ /* 0x000fe200078e00ff */
[----:B------:R-:W-:Y:S01]  /*09c0*/  SHF.R.S32.HI R3, RZ, 0x1f, R222 ;  /* 0x0000001fff037819 */ /* 0x000fe200000114de */
[----:B------:R-:W-:-:S03]  /*09d0*/  UMOV UR36, URZ ;  /* 0x0000003f00247c82 */ /* 0x000fc60008000000 */
[CC--:B------:R-:W-:Y:S02]  /*09e0*/  LEA.HI R0, R3.reuse, R222.reuse, RZ, 0x4 ;  /* 0x000000de03007211 */ /* 0x0c0fe400078f20ff */
[CC--:B------:R-:W-:Y:S02]  /*09f0*/  LEA.HI R4, R3.reuse, R222.reuse, RZ, 0x5 ;  /* 0x000000de03047211 */ /* 0x0c0fe400078f28ff */
[----:B------:R-:W-:Y:S02]  /*0a00*/  SHF.R.S32.HI R7, RZ, 0x4, R0 ;  /* 0x00000004ff077819 */ /* 0x000fe40000011400 */
[----:B------:R-:W-:Y:S02]  /*0a10*/  LEA.HI R5, R3, R222, RZ, 0x7 ;  /* 0x000000de03057211 */ /* 0x000fe400078f38ff */
[C---:B------:R-:W-:Y:S02]  /*0a20*/  LEA.HI R2, R0.reuse, R7, RZ, 0x1 ;  /* 0x0000000700027211 */ /* 0x040fe400078f08ff */
[----:B------:R-:W-:-:S02]  /*0a30*/  LOP3.LUT R9, R0, 0xfffffff0, RZ, 0xc0, !PT ;  /* 0xfffffff000097812 */ /* 0x000fc400078ec0ff */
[----:B------:R-:W-:Y:S02]  /*0a40*/  LOP3.LUT R2, R2, 0x1ffffffe, RZ, 0xc0, !PT ;  /* 0x1ffffffe02027812 */ /* 0x000fe400078ec0ff */
[--C-:B------:R-:W-:Y:S01]  /*0a50*/  SHF.R.S32.HI R13, RZ, 0x5, R4.reuse ;  /* 0x00000005ff0d7819 */ /* 0x100fe20000011404 */
[----:B------:R-:W-:Y:S01]  /*0a60*/  IMAD.IADD R9, R222, 0x1, -R9 ;  /* 0x00000001de097824 */ /* 0x000fe200078e0a09 */
[----:B------:R-:W-:Y:S01]  /*0a70*/  SHF.R.S32.HI R4, RZ, 0x1f, R4 ;  /* 0x0000001fff047819 */ /* 0x000fe20000011404 */
[----:B------:R-:W-:Y:S01]  /*0a80*/  IMAD.IADD R8, R7, 0x1, -R2 ;  /* 0x0000000107087824 */ /* 0x000fe200078e0a02 */
[----:B------:R-:W-:Y:S02]  /*0a90*/  LOP3.LUT R7, R5, 0xffffff80, RZ, 0xc0, !PT ;  /* 0xffffff8005077812 */ /* 0x000fe400078ec0ff */
[----:B------:R-:W-:Y:S02]  /*0aa0*/  LEA.HI R2, R3, R222, RZ, 0x2 ;  /* 0x000000de03027211 */ /* 0x000fe400078f10ff */
[----:B------:R-:W-:Y:S01]  /*0ab0*/  LEA.HI R4, R4, R13, RZ, 0x2 ;  /* 0x0000000d04047211 */ /* 0x000fe200078f10ff */
[----:B------:R-:W-:Y:S01]  /*0ac0*/  IMAD.IADD R7, R222, 0x1, -R7 ;  /* 0x00000001de077824 */ /* 0x000fe200078e0a07 */
[----:B------:R-:W-:-:S02]  /*0ad0*/  LOP3.LUT R11, R2, 0xfffffffc, RZ, 0xc0, !PT ;  /* 0xfffffffc020b7812 */ /* 0x000fc400078ec0ff */
[----:B------:R-:W-:Y:S02]  /*0ae0*/  SHF.R.S32.HI R216, RZ, 0x7, R5 ;  /* 0x00000007ffd87819 */ /* 0x000fe40000011405 */
[----:B------:R-:W-:Y:S01]  /*0af0*/  LOP3.LUT R4, R4, 0x3ffffc, RZ, 0xc0, !PT ;  /* 0x003ffffc04047812 */ /* 0x000fe200078ec0ff */
[----:B------:R-:W-:Y:S01]  /*0b00*/  IMAD.IADD R11, R222, 0x1, -R11 ;  /* 0x00000001de0b7824 */ /* 0x000fe200078e0a0b */
[--C-:B------:R-:W-:Y:S01]  /*0b10*/  SHF.R.S32.HI R2, RZ, 0x1f, R9.reuse ;  /* 0x0000001fff027819 */ /* 0x100fe20000011409 */
[----:B------:R-:W-:Y:S01]  /*0b20*/  IMAD R15, R216, 0x100, R9 ;  /* 0x00000100d80f7824 */ /* 0x000fe200078e0209 */
[----:B------:R-:W-:Y:S01]  /*0b30*/  SHF.R.S32.HI R0, RZ, 0x1f, R7 ;  /* 0x0000001fff007819 */ /* 0x000fe20000011407 */
[----:B------:R-:W-:Y:S01]  /*0b40*/  IMAD.IADD R10, R13, 0x1, -R4 ;  /* 0x000000010d0a7824 */ /* 0x000fe200078e0a04 */
[----:B------:R-:W-:Y:S02]  /*0b50*/  LEA.HI R6, R2, R9, RZ, 0x3 ;  /* 0x0000000902067211 */ /* 0x000fe400078f18ff */
[----:B------:R-:W-:Y:S01]  /*0b60*/  LEA.HI R2, R0, R7, RZ, 0x2 ;  /* 0x0000000700027211 */ /* 0x000fe200078f10ff */
[----:B------:R-:W-:Y:S01]  /*0b70*/  IMAD R14, R10, 0x10, R15 ;  /* 0x000000100a0e7824 */ /* 0x000fe200078e020f */
[C---:B------:R-:W-:Y:S01]  /*0b80*/  LOP3.LUT R4, R6.reuse, 0xfffffff8, RZ, 0xc0, !PT ;  /* 0xfffffff806047812 */ /* 0x040fe200078ec0ff */
[----:B------:R-:W-:Y:S01]  /*0b90*/  IMAD.SHL.U32 R6, R6, 0x40, RZ ;  /* 0x0000004006067824 */ /* 0x000fe200078e00ff */
[----:B------:R-:W-:-:S02]  /*0ba0*/  LOP3.LUT R10, R2, 0x7ffffffc, RZ, 0xc0, !PT ;  /* 0x7ffffffc020a7812 */ /* 0x000fc400078ec0ff */
[----:B------:R-:W-:Y:S01]  /*0bb0*/  LEA.HI R12, R11, R11, RZ, 0x1 ;  /* 0x0000000b0b0c7211 */ /* 0x000fe200078f08ff */
[----:B------:R-:W-:Y:S01]  /*0bc0*/  IMAD.IADD R9, R9, 0x1, -R4 ;  /* 0x0000000109097824 */ /* 0x000fe200078e0a04 */
[----:B------:R-:W-:Y:S01]  /*0bd0*/  LEA.HI R4, R0, R7, RZ, 0x5 ;  /* 0x0000000700047211 */ /* 0x000fe200078f28ff */
[----:B------:R-:W-:Y:S01]  /*0be0*/  IMAD.IADD R10, R7, 0x1, -R10 ;  /* 0x00000001070a7824 */ /* 0x000fe200078e0a0a */
[----:B------:R-:W-:Y:S02]  /*0bf0*/  LOP3.LUT R12, R12, 0x1ffffffe, RZ, 0xc0, !PT ;  /* 0x1ffffffe0c0c7812 */ /* 0x000fe400078ec0ff */
[--C-:B------:R-:W-:Y:S02]  /*0c00*/  SHF.R.S32.HI R0, RZ, 0x2, R2.reuse ;  /* 0x00000002ff007819 */ /* 0x100fe40000011402 */
[----:B------:R-:W-:Y:S01]  /*0c10*/  SHF.R.S32.HI R7, RZ, 0x1f, R2 ;  /* 0x0000001fff077819 */ /* 0x000fe20000011402 */
[----:B------:R-:W-:Y:S01]  /*0c20*/  IMAD.SHL.U32 R2, R9, 0x40, RZ ;  /* 0x0000004009027824 */ /* 0x000fe200078e00ff */
[----:B------:R-:W-:Y:S01]  /*0c30*/  LOP3.LUT R6, R6, 0x7ffffe00, RZ, 0xc0, !PT ;  /* 0x7ffffe0006067812 */ /* 0x000fe200078ec0ff */
[----:B------:R-:W-:Y:S01]  /*0c40*/  IMAD.IADD R15, R11, 0x1, -R12 ;  /* 0x000000010b0f7824 */ /* 0x000fe200078e0a0c */
[----:B------:R-:W-:Y:S01]  /*0c50*/  LEA.HI R7, R7, R0, RZ, 0x3 ;  /* 0x0000000007077211 */ /* 0x000fe200078f18ff */
[----:B------:R-:W-:Y:S01]  /*0c60*/  IMAD.SHL.U32 R11, R8, 0x8, RZ ;  /* 0x00000008080b7824 */ /* 0x000fe200078e00ff */
[----:B------:R-:W-:Y:S01]  /*0c70*/  LOP3.LUT R2, R2, 0x1c0, RZ, 0xc0, !PT ;  /* 0x000001c002027812 */ /* 0x000fe200078ec0ff */
[----:B------:R-:W-:Y:S01]  /*0c80*/  IMAD R6, R13, 0x400, R6 ;  /* 0x000004000d067824 */ /* 0x000fe200078e0206 */
[----:B------:R-:W-:Y:S01]  /*0c90*/  LOP3.LUT R7, R7, 0xfffffff8, RZ, 0xc0, !PT ;  /* 0xfffffff807077812 */ /* 0x000fe200078ec0ff */
[--C-:B------:R-:W-:Y:S01]  /*0ca0*/  IMAD.U32 R221, R14, 0x40, R11.reuse ;  /* 0x000000400edd7824 */ /* 0x100fe200078e000b */
[----:B------:R-:W-:-:S02]  /*0cb0*/  LOP3.LUT R11, R2, 0x8, R11, 0xf8, !PT ;  /* 0x00000008020b7812 */ /* 0x000fc400078ef80b */
[----:B------:R-:W-:Y:S01]  /*0cc0*/  SHF.R.U32.HI R2, RZ, 0x3, R2 ;  /* 0x00000003ff027819 */ /* 0x000fe20000011602 */
[----:B------:R-:W-:Y:S01]  /*0cd0*/  IMAD.IADD R7, R0, 0x1, -R7 ;  /* 0x0000000100077824 */ /* 0x000fe200078e0a07 */
[----:B------:R-:W-:Y:S02]  /*0ce0*/  SHF.R.S32.HI R4, RZ, 0x5, R4 ;  /* 0x00000005ff047819 */ /* 0x000fe40000011404 */
[----:B------:R-:W-:Y:S02]  /*0cf0*/  LEA.HI R3, R3, R222, RZ, 0x3 ;  /* 0x000000de03037211 */ /* 0x000fe400078f18ff */
[----:B------:R-:W-:Y:S01]  /*0d00*/  LOP3.LUT R11, R11, R2, RZ, 0x3c, !PT ;  /* 0x000000020b0b7212 */ /* 0x000fe200078e3cff */
[----:B------:R-:W-:Y:S01]  /*0d10*/  IMAD R22, R4, 0x10, R7 ;  /* 0x0000001004167824 */ /* 0x000fe200078e0207 */
[----:B------:R-:W-:Y:S01]  /*0d20*/  MOV R0, 0x400 ;  /* 0x0000040000007802 */ /* 0x000fe20000000f00 */
[----:B------:R-:W-:Y:S01]  /*0d30*/  IMAD.MOV.U32 R2, RZ, RZ, RZ ;  /* 0x000000ffff027224 */ /* 0x000fe200078e00ff */
[----:B------:R-:W-:Y:S01]  /*0d40*/  LOP3.LUT R7, R3, 0xfffffff8, RZ, 0xc0, !PT ;  /* 0xfffffff803077812 */ /* 0x000fe200078ec0ff */
[----:B------:R-:W-:Y:S01]  /*0d50*/  IMAD R190, R15, 0x8, R22 ;  /* 0x000000080fbe7824 */ /* 0x000fe200078e0216 */
[----:B------:R-:W-:-:S02]  /*0d60*/  R2P PR, R9, 0x6 ;  /* 0x0000000609007804 */ /* 0x000fc40000000000 */
[----:B------:R-:W-:Y:S01]  /*0d70*/  IADD3 R6, R6, R11, RZ ;  /* 0x0000000b06067210 */ /* 0x000fe20007ffe0ff */
[----:B------:R-:W-:Y:S01]  /*0d80*/  IMAD.IADD R214, R222, 0x1, -R7 ;  /* 0x00000001ded67824 */ /* 0x000fe200078e0a07 */
[----:B0-----:R-:W-:Y:S02]  /*0d90*/  LEA R17, R219, R0, 0x18 ;  /* 0x00000000db117211 */ /* 0x001fe400078ec0ff */
[----:B------:R-:W-:Y:S01]  /*0da0*/  LEA.HI R5, R5, R216, RZ, 0x1 ;  /* 0x000000d805057211 */ /* 0x000fe200078f08ff */
[----:B------:R-:W-:Y:S01]  /*0db0*/  IMAD.SHL.U32 R23, R214, 0x8, RZ ;  /* 0x00000008d6177824 */ /* 0x000fe200078e00ff */
[----:B------:R-:W-:Y:S01]  /*0dc0*/  SEL R188, R188, 0xffffffe0, !P1 ;  /* 0xffffffe0bcbc7807 */ /* 0x000fe20004800000 */
[----:B------:R-:W-:Y:S01]  /*0dd0*/  IMAD R185, R6, 0x2, R17 ;  /* 0x0000000206b97824 */ /* 0x000fe200078e0211 */
[----:B------:R-:W-:Y:S01]  /*0de0*/  LOP3.LUT R5, R5, 0xfffffe, RZ, 0xc0, !PT ;  /* 0x00fffffe05057812 */ /* 0x000fe200078ec0ff */
[----:B------:R-:W-:Y:S01]  /*0df0*/  VIADD R195, R23, 0x40 ;  /* 0x0000004017c37836 */ /* 0x000fe20000000000 */
[----:B------:R-:W-:Y:S01]  /*0e00*/  SHF.R.S32.HI R215, RZ, 0x3, R3 ;  /* 0x00000003ffd77819 */ /* 0x000fe20000011403 */
[----:B------:R-:W-:Y:S01]  /*0e10*/  VIADD R189, R185, 0x36400 ;  /* 0x00036400b9bd7836 */ /* 0x000fe20000000000 */
[----:B------:R-:W-:Y:S01]  /*0e20*/  SHF.L.U32 R18, R10, 0x1, RZ ;  /* 0x000000010a127819 */ /* 0x000fe200000006ff */
[C---:B------:R-:W-:Y:S01]  /*0e30*/  VIADD R194, R23.reuse, 0x80 ;  /* 0x0000008017c27836 */ /* 0x040fe20000000000 */
[----:B------:R-:W-:Y:S01]  /*0e40*/  SHF.R.S32.HI R229, RZ, 0x1f, R195 ;  /* 0x0000001fffe57819 */ /* 0x000fe200000114c3 */
[----:B------:R-:W-:-:S02]  /*0e50*/  VIADD R193, R23, 0xc0 ;  /* 0x000000c017c17836 */ /* 0x000fc40000000000 */
        /* <DEDUP_REMOVED lines=10> */
[----:B------:R-:W-:Y:S01]  /*0f00*/  IMAD.IADD R5, R216, 0x1, -R5 ;  /* 0x00000001d8057824 */ /* 0x000fe200078e0a05 */
[----:B------:R-:W-:Y:S01]  /*0f10*/  SHF.R.S32.HI R223, RZ, 0x1f, R217 ;  /* 0x0000001fffdf7819 */ /* 0x000fe200000114d9 */
[----:B------:R-:W-:-:S02]  /*0f20*/  @P2 VIADD R187, R189, 0xffffffc0 ;  /* 0xffffffc0bdbb2836 */ /* 0x000fc40000000000 */
[----:B------:R-:W-:Y:S02]  /*0f30*/  IMAD.IADD R189, R189, 0x1, R188 ;  /* 0x00000001bdbd7824 */ /* 0x000fe400078e02bc */
[----:B------:R-:W-:Y:S02]  /*0f40*/  IMAD.SHL.U32 R184, R5, 0x100, RZ ;  /* 0x0000010005b87824 */ /* 0x000fe400078e00ff */
[----:B------:R-:W-:-:S07]  /*0f50*/  IMAD.IADD R188, R188, 0x1, R187 ;  /* 0x00000001bcbc7824 */ /* 0x000fce00078e02bb */
.L_x_7504:
        /* <DEDUP_REMOVED lines=21> */
.L_x_7449:
[----:B------:R-:W-:Y:S01]  /*10b0*/  ULDC UR7, c[0x0][0xd54] ;  /* 0x0003550000077ab9 */ /* 0x000fe20000000800 */
[----:B------:R-:W-:Y:S01]  /*10c0*/  UMOV UR6, UR9 ;  /* 0x0000000900067c82 */ /* 0x000fe20008000000 */
[----:B------:R-:W-:-:S11]  /*10d0*/  UISETP.NE.AND UP0, UPT, UR7, 0x1, UPT ;  /* 0x000000010700788c */ /* 0x000fd6000bf05270 */
[----:B------:R-:W-:Y:S02]  /*10e0*/  @UP0 ULDC.64 UR10, c[0x0][0xd58] ;  /* 0x00035600000a0ab9 */ /* 0x000fe40000000a00 */
[----:B------:R-:W-:-:S04]  /*10f0*/  UIMAD.WIDE.U32 UR4, UR9, UR10, URZ ;  /* 0x0000000a090472a5 */ /* 0x000fc8000f8e003f */
[----:B------:R-:W-:-:S04]  /*1100*/  @UP0 USHF.R.U32.HI UR6, URZ, UR11, UR5 ;  /* 0x0000000b3f060299 */ /* 0x000fc80008011605 */
[----:B------:R-:W-:-:S12]  /*1110*/  UIMAD UR4, UR6, UR7, URZ ;  /* 0x00000007060472a4 */ /* 0x000fd8000f8e023f */
.L_x_7450:
[----:B------:R-:W0:Y:S01]  /*1120*/  LDC.64 R4, c[0x0][0x418] ;  /* 0x00010600ff047b82 */ /* 0x000e220000000a00 */
[----:B------:R-:W-:Y:S01]  /*1130*/  ULDC UR37, c[0x0][0xd48] ;  /* 0x0003520000257ab9 */ /* 0x000fe20000000800 */
[----:B------:R-:W-:Y:S02]  /*1140*/  UIADD3 UR4, UR9, -UR4, URZ ;  /* 0x8000000409047290 */ /* 0x000fe4000fffe03f */
[----:B------:R-:W-:Y:S01]  /*1150*/  UISETP.NE.AND UP0, UPT, UR37, 0x1, UPT ;  /* 0x000000012500788c */ /* 0x000fe2000bf05270 */
[----:B------:R-:W-:Y:S01]  /*1160*/  ULDC UR5, c[0x0][0xd54] ;  /* 0x0003550000057ab9 */ /* 0x000fe20000000800 */
[----:B------:R-:W-:Y:S02]  /*1170*/  UISETP.NE.AND UP1, UPT, UR42, 0x1, UPT ;  /* 0x000000012a00788c */ /* 0x000fe4000bf25270 */
[----:B------:R-:W1:Y:S01]  /*1180*/  LDC R186, c[0x0][0x424] ;  /* 0x00010900ffba7b82 */ /* 0x000e620000000800 */
[----:B------:R-:W-:Y:S02]  /*1190*/  UIMAD UR8, UR8, UR5, UR4 ;  /* 0x00000005080872a4 */ /* 0x000fe4000f8e0204 */
[----:B------:R-:W-:Y:S01]  /*11a0*/  ULOP3.LUT UR6, URZ, UR6, URZ, 0x33, !UPT ;  /* 0x000000063f067292 */ /* 0x000fe2000f8e333f */
[----:B------:R-:W-:-:S03]  /*11b0*/  ULDC UR7, c[0x0][0xd3c] ;  /* 0x00034f0000077ab9 */ /* 0x000fc60000000800 */
[----:B------:R-:W-:Y:S01]  /*11c0*/  @UP0 ULDC UR4, c[0x0][0xd4c] ;  /* 0x0003530000040ab9 */ /* 0x000fe20000000800 */
[----:B------:R-:W2:Y:S01]  /*11d0*/  LDC R7, c[0x0][0x2f0] ;  /* 0x0000bc00ff077b82 */ /* 0x000ea20000000800 */
[----:B------:R-:W-:Y:S01]  /*11e0*/  UIMAD.WIDE.U32 UR4, UR8, UR4, URZ ;  /* 0x00000004080472a5 */ /* 0x000fe2000f8e003f */
[----:B------:R-:W-:Y:S01]  /*11f0*/  @UP0 ULDC UR9, c[0x0][0xd50] ;  /* 0x0003540000090ab9 */ /* 0x000fe20000000800 */
[----:B------:R-:W-:Y:S02]  /*1200*/  UMOV UR39, UR8 ;  /* 0x0000000800277c82 */ /* 0x000fe40008000000 */
[----:B------:R-:W-:Y:S02]  /*1210*/  @UP0 USHF.R.U32.HI UR39, URZ, UR9, UR5 ;  /* 0x000000093f270299 */ /* 0x000fe40008011605 */
[----:B------:R-:W-:Y:S01]  /*1220*/  UIADD3 UR6, UR6, UR7, URZ ;  /* 0x0000000706067290 */ /* 0x000fe2000fffe03f */
[----:B0-----:R-:W-:Y:S01]  /*1230*/  ISETP.NE.U32.AND P0, PT, R4, RZ, PT ;  /* 0x000000ff0400720c */ /* 0x001fe20003f05070 */
[----:B------:R-:W-:-:S02]  /*1240*/  UIADD3 UR4, -UR39, URZ, URZ ;  /* 0x0000003f27047290 */ /* 0x000fc4000fffe13f */
[----:B------:R-:W-:Y:S01]  /*1250*/  USHF.L.U32 UR38, UR6, 0x6, URZ ;  /* 0x0000000606267899 */ /* 0x000fe2000800063f */
[----:B------:R-:W-:Y:S01]  /*1260*/  ISETP.NE.AND.EX P0, PT, R5, RZ, PT, P0 ;  /* 0x000000ff0500720c */ /* 0x000fe20003f05300 */
[----:B------:R-:W-:-:S03]  /*1270*/  UIMAD UR37, UR37, UR4, UR8 ;  /* 0x00000004252572a4 */ /* 0x000fc6000f8e0208 */
[----:B-1----:R-:W-:Y:S02]  /*1280*/  SEL R186, R186, 0x1, P0 ;  /* 0x00000001baba7807 */ /* 0x002fe40000000000 */
[----:B------:R-:W-:-:S03]  /*1290*/  PLOP3.LUT P0, PT, PT, PT, UP1, 0x80, 0x0 ;  /* 0x000000000000781c */ /* 0x000fc60003f0f018 */
[----:B--2---:R-:W-:-:S05]  /*12a0*/  IMAD R0, R186, R7, 0x3f ;  /* 0x0000003fba007424 */ /* 0x004fca00078e0207 */
[----:B------:R-:W-:-:S04]  /*12b0*/  SHF.R.S32.HI R3, RZ, 0x1f, R0 ;  /* 0x0000001fff037819 */ /* 0x000fc80000011400 */
[----:B------:R-:W-:-:S04]  /*12c0*/  LEA.HI R3, R3, R0, RZ, 0x6 ;  /* 0x0000000003037211 */ /* 0x000fc800078f30ff */
[----:B------:R-:W-:Y:S01]  /*12d0*/  SHF.R.S32.HI R3, RZ, 0x6, R3 ;  /* 0x00000006ff037819 */ /* 0x000fe20000011403 */
[----:B------:R-:W-:Y:S06]  /*12e0*/  @!P0 BRA `(.L_x_7451) ;  /* 0x0000001c00548947 */ /* 0x000fec0003800000 */
[----:B------:R-:W0:Y:S01]  /*12f0*/  LDC R0, c[0x0][0x448] ;  /* 0x00011200ff007b82 */ /* 0x000e220000000800 */
[----:B------:R-:W-:Y:S01]  /*1300*/  UIADD3 UR4, UR38, 0x3f, URZ ;  /* 0x0000003f26047890 */ /* 0x000fe2000fffe03f */
[----:B------:R-:W-:Y:S02]  /*1310*/  CS2R R150, SRZ ;  /* 0x0000000000967805 */ /* 0x000fe4000001ff00 */
[----:B------:R-:W-:Y:S02]  /*1320*/  CS2R R148, SRZ ;  /* 0x0000000000947805 */ /* 0x000fe4000001ff00 */
[----:B------:R-:W-:Y:S02]  /*1330*/  CS2R R146, SRZ ;  /* 0x0000000000927805 */ /* 0x000fe4000001ff00 */
[----:B------:R-:W-:Y:S02]  /*1340*/  CS2R R144, SRZ ;  /* 0x0000000000907805 */ /* 0x000fe4000001ff00 */
[----:B------:R-:W-:-:S02]  /*1350*/  CS2R R142, SRZ ;  /* 0x00000000008e7805 */ /* 0x000fc4000001ff00 */
[----:B------:R-:W-:Y:S01]  /*1360*/  CS2R R140, SRZ ;  /* 0x00000000008c7805 */ /* 0x000fe2000001ff00 */
[----:B------:R-:W1:Y:S01]  /*1370*/  LDC R5, c[0x0][0x288] ;  /* 0x0000a200ff057b82 */ /* 0x000e620000000800 */
        /* <DEDUP_REMOVED lines=15> */
[----:B0-----:R-:W-:Y:S01]  /*1470*/  ISETP.NE.AND P0, PT, R0, 0x1, PT ;  /* 0x000000010000780c */ /* 0x001fe20003f05270 */
[----:B------:R-:W-:Y:S01]  /*1480*/  IMAD.U32 R0, RZ, RZ, UR4 ;  /* 0x00000004ff007e24 */ /* 0x000fe2000f8e00ff */
[----:B------:R-:W-:Y:S02]  /*1490*/  CS2R R110, SRZ ;  /* 0x00000000006e7805 */ /* 0x000fe4000001ff00 */
[----:B------:R-:W-:-:S02]  /*14a0*/  CS2R R160, SRZ ;  /* 0x0000000000a07805 */ /* 0x000fc4000001ff00 */
[----:B------:R-:W-:Y:S02]  /*14b0*/  CS2R R106, SRZ ;  /* 0x00000000006a7805 */ /* 0x000fe4000001ff00 */
[----:B------:R-:W-:Y:S02]  /*14c0*/  CS2R R162, SRZ ;  /* 0x0000000000a27805 */ /* 0x000fe4000001ff00 */
[----:B------:R-:W-:Y:S02]  /*14d0*/  CS2R R102, SRZ ;  /* 0x0000000000667805 */ /* 0x000fe4000001ff00 */
[----:B------:R-:W-:Y:S02]  /*14e0*/  CS2R R164, SRZ ;  /* 0x0000000000a47805 */ /* 0x000fe4000001ff00 */
[----:B-1----:R-:W-:Y:S02]  /*14f0*/  IADD3 R5, -R5, 0x40, RZ ;  /* 0x0000004005057810 */ /* 0x002fe40007ffe1ff */
[----:B------:R-:W-:-:S02]  /*1500*/  CS2R R98, SRZ ;  /* 0x0000000000627805 */ /* 0x000fc4000001ff00 */
[----:B------:R-:W-:Y:S02]  /*1510*/  CS2R R166, SRZ ;  /* 0x0000000000a67805 */ /* 0x000fe4000001ff00 */
[----:B------:R-:W-:Y:S02]  /*1520*/  CS2R R94, SRZ ;  /* 0x00000000005e7805 */ /* 0x000fe4000001ff00 */
[----:B------:R-:W-:Y:S01]  /*1530*/  CS2R R170, SRZ ;  /* 0x0000000000aa7805 */ /* 0x000fe2000001ff00 */
[----:B------:R-:W0:Y:S01]  /*1540*/  @P0 LDC R4, c[0x0][0x44c] ;  /* 0x00011300ff040b82 */ /* 0x000e220000000800 */
[----:B------:R-:W-:Y:S01]  /*1550*/  IMAD R5, R186, R7, R5 ;  /* 0x00000007ba057224 */ /* 0x000fe200078e0205 */
[----:B------:R-:W-:Y:S01]  /*1560*/  CS2R R90, SRZ ;  /* 0x00000000005a7805 */ /* 0x000fe2000001ff00 */
[----:B------:R-:W-:Y:S01]  /*1570*/  IMAD.MOV.U32 R169, RZ, RZ, RZ ;  /* 0x000000ffffa97224 */ /* 0x000fe200078e00ff */
[----:B------:R-:W-:Y:S02]  /*1580*/  CS2R R172, SRZ ;  /* 0x0000000000ac7805 */ /* 0x000fe4000001ff00 */
[----:B------:R-:W-:-:S02]  /*1590*/  CS2R R86, SRZ ;  /* 0x0000000000567805 */ /* 0x000fc4000001ff00 */
[----:B------:R-:W-:Y:S02]  /*15a0*/  CS2R R174, SRZ ;  /* 0x0000000000ae7805 */ /* 0x000fe4000001ff00 */
[----:B------:R-:W-:Y:S01]  /*15b0*/  CS2R R82, SRZ ;  /* 0x0000000000527805 */ /* 0x000fe2000001ff00 */
[----:B------:R-:W1:Y:S01]  /*15c0*/  @P0 LDC R9, c[0x0][0x450] ;  /* 0x00011400ff090b82 */ /* 0x000e620000000800 */
        /* <DEDUP_REMOVED lines=27> */
[----:B------:R-:W-:Y:S01]  /*1780*/  CS2R R34, SRZ ;  /* 0x0000000000227805 */ /* 0x000fe2000001ff00 */
[----:B------:R-:W-:Y:S01]  /*1790*/  IMAD.IADD R0, R5, 0x1, R0 ;  /* 0x0000000105007824 */ /* 0x000fe200078e0200 */
[----:B------:R-:W-:Y:S01]  /*17a0*/  CS2R R30, SRZ ;  /* 0x00000000001e7805 */ /* 0x000fe2000001ff00 */
[----:B------:R-:W-:Y:S01]  /*17b0*/  IMAD.MOV.U32 R6, RZ, RZ, RZ ;  /* 0x000000ffff067224 */ /* 0x000fe200078e00ff */
[----:B------:R-:W-:Y:S01]  /*17c0*/  CS2R R26, SRZ ;  /* 0x00000000001a7805 */ /* 0x000fe2000001ff00 */
[----:B------:R-:W-:Y:S01]  /*17d0*/  IMAD.MOV.U32 R21, RZ, RZ, RZ ;  /* 0x000000ffff157224 */ /* 0x000fe200078e00ff */
[----:B------:R-:W-:-:S04]  /*17e0*/  SHF.R.S32.HI R5, RZ, 0x1f, R0 ;  /* 0x0000001fff057819 */ /* 0x000fc80000011400 */
[----:B------:R-:W-:Y:S01]  /*17f0*/  LEA.HI R5, R5, R0, RZ, 0x6 ;  /* 0x0000000005057211 */ /* 0x000fe200078f30ff */
[----:B------:R-:W-:-:S03]  /*1800*/  IMAD.MOV.U32 R0, RZ, RZ, RZ ;  /* 0x000000ffff007224 */ /* 0x000fc600078e00ff */
[----:B------:R-:W-:-:S04]  /*1810*/  SHF.R.S32.HI R4, RZ, 0x6, R5 ;  /* 0x00000006ff047819 */ /* 0x000fc80000011405 */
[----:B------:R-:W-:Y:S01]  /*1820*/  VIMNMX R4, R3, R4, PT ;  /* 0x0000000403047248 */ /* 0x000fe20003fe0100 */
[----:B------:R-:W-:-:S03]  /*1830*/  IMAD.MOV.U32 R3, RZ, RZ, RZ ;  /* 0x000000ffff037224 */ /* 0x000fc600078e00ff */
[----:B------:R-:W-:-:S13]  /*1840*/  ISETP.GE.AND P1, PT, R4, 0x1, PT ;  /* 0x000000010400780c */ /* 0x000fda0003f26270 */
[----:B------:R-:W-:Y:S05]  /*1850*/  @!P1 BRA `(.L_x_7452) ;  /* 0x000000c000909947 */ /* 0x000fea0003800000 */
[----:B------:R-:W0:Y:S01]  /*1860*/  SHFL.IDX PT, R0, R216, RZ, 0x1f ;  /* 0x00001fffd8007589 */ /* 0x000e2200000e0000 */
        /* <DEDUP_REMOVED lines=9> */
[----:B------:R-:W-:Y:S01]  /*1900*/  UMOV UR7, 0x40000040 ;  /* 0x4000004000077882 */ /* 0x000fe20000000000 */
[----:B------:R-:W-:Y:S02]  /*1910*/  PLOP3.LUT P2, PT, PT, PT, UP0, 0x80, 0x0 ;  /* 0x000000000000781c */ /* 0x000fe40003f4f008 */
[----:B0-----:R-:W-:-:S04]  /*1920*/  LEA.HI R3, R0, R0, RZ, 0x1 ;  /* 0x0000000000037211 */ /* 0x001fc800078f08ff */
[----:B------:R-:W-:Y:S01]  /*1930*/  LOP3.LUT R3, R3, 0x1fffe, RZ, 0xc0, !PT ;  /* 0x0001fffe03037812 */ /* 0x000fe200078ec0ff */
[----:B------:R-:W-:-:S04]  /*1940*/  WARPGROUP.ARRIVE ;  /* 0x00000000000079c5 */ /* 0x000fc80000000000 */
        /* <DEDUP_REMOVED lines=9> */
[C---:B------:R-:W-:Y:S01]  /*19e0*/  R2UR UR8, R3.reuse ;  /* 0x00000000030872ca */ /* 0x040fe200000e0000 */
[----:B------:R-:W-:Y:S01]  /*19f0*/  VIADD R6, R3, 0x2 ;  /* 0x0000000203067836 */ /* 0x000fe20000000000 */
[----:B------:R-:W-:-:S04]  /*1a00*/  LOP3.LUT R7, R0, 0x2000000, RZ, 0xfc, !PT ;  /* 0x0200000000077812 */ /* 0x000fc800078efcff */
[----:B------:R-:W-:Y:S01]  /*1a10*/  R2UR UR12, R6 ;  /* 0x00000000060c72ca */ /* 0x000fe200000e0000 */
[----:B------:R-:W-:Y:S01]  /*1a20*/  IMAD R0, R2, 0x1000, R7 ;  /* 0x0000100002007824 */ /* 0x000fe200078e0207 */
[C---:B------:R-:W-:Y:S01]  /*1a30*/  IADD3 R6, R3.reuse, 0x4, RZ ;  /* 0x0000000403067810 */ /* 0x040fe20007ffe0ff */
[----:B------:R-:W-:Y:S02]  /*1a40*/  VIADD R3, R3, 0x6 ;  /* 0x0000000603037836 */ /* 0x000fe40000000000 */
[C---:B------:R-:W-:Y:S01]  /*1a50*/  VIADD R5, R0.reuse, 0x80 ;  /* 0x0000008000057836 */ /* 0x040fe20000000000 */
[----:B------:R-:W-:Y:S02]  /*1a60*/  R2UR UR10, R0 ;  /* 0x00000000000a72ca */ /* 0x000fe400000e0000 */
[----:B------:R-:W-:Y:S02]  /*1a70*/  R2UR UR16, R6 ;  /* 0x00000000061072ca */ /* 0x000fe400000e0000 */
[----:B------:R-:W-:Y:S01]  /*1a80*/  R2UR UR14, R5 ;  /* 0x00000000050e72ca */ /* 0x000fe200000e0000 */
[C---:B------:R-:W-:Y:S01]  /*1a90*/  VIADD R5, R0.reuse, 0x100 ;  /* 0x0000010000057836 */ /* 0x040fe20000000000 */
[----:B------:R-:W-:Y:S01]  /*1aa0*/  R2UR UR4, R3 ;  /* 0x00000000030472ca */ /* 0x000fe200000e0000 */
[----:B------:R-:W-:-:S03]  /*1ab0*/  VIADD R0, R0, 0x180 ;  /* 0x0000018000007836 */ /* 0x000fc60000000000 */
[----:B------:R-:W-:Y:S02]  /*1ac0*/  R2UR UR18, R5 ;  /* 0x00000000051272ca */ /* 0x000fe400000e0000 */
[----:B------:R-:W-:Y:S01]  /*1ad0*/  R2UR UR6, R0 ;  /* 0x00000000000672ca */ /* 0x000fe200000e0000 */
[----:B------:R-:W-:Y:S03]  /*1ae0*/  HGMMA.64x256x16.F32.BF16 R24, gdesc[UR8].tnspB, RZ, !UPT, gsb0 ;  /* 0x43e00000081879f0 */ /* 0x000fe6000c0018ff */
        /* <DEDUP_REMOVED lines=16> */
.L_x_7453:
[----:B------:R-:W-:Y:S01]  /*1bf0*/  IMAD R0, R2, 0x8, R17 ;  /* 0x0000000802007824 */ /* 0x000fe200078e0211 */
[----:B------:R-:W-:-:S03]  /*1c00*/  ISETP.GE.AND P0, PT, R4, 0x2, PT ;  /* 0x000000020400780c */ /* 0x000fc60003f06270 */
[----:B------:R-:W-:-:S05]  /*1c10*/  VIADD R0, R0, 0x38860 ;  /* 0x0003886000007836 */ /* 0x000fca0000000000 */
[----:B------:R-:W-:-:S04]  /*1c20*/  PRMT R0, R219, 0x654, R0 ;  /* 0x00000654db007816 */ /* 0x000fc80000000000 */
[----:B------:R0:W-:Y:S01]  /*1c30*/  SYNCS.ARRIVE.TRANS64.RED.A1T0 RZ, [R0+URZ], RZ ;  /* 0x000000ff00ff79a7 */ /* 0x0001e2000810043f */
[----:B------:R-:W-:Y:S05]  /*1c40*/  @!P0 BRA `(.L_x_7454) ;  /* 0x0000000800c08947 */ /* 0x000fea0003800000 */
[----:B------:R-:W-:-:S07]  /*1c50*/  VIADD R4, R4, 0xfffffffe ;  /* 0xfffffffe04047836 */ /* 0x000fce0000000000 */
.L_x_7456:
[----:B------:R-:W-:Y:S01]  /*1c60*/  BAR.SYNC.DEFER_BLOCKING 0xe, 0x100 ;  /* 0x0384000000007b1d */ /* 0x000fe20000010000 */
[----:B01----:R-:W-:Y:S01]  /*1c70*/  IMAD R0, R2, 0x40, R22 ;  /* 0x0000004002007824 */ /* 0x003fe200078e0216 */
[----:B------:R-:W-:Y:S01]  /*1c80*/  ISETP.GT.AND P1, PT, R4, RZ, PT ;  /* 0x000000ff0400720c */ /* 0x000fe20003f24270 */
[----:B------:R-:W-:Y:S02]  /*1c90*/  VIADD R2, R2, 0x1 ;  /* 0x0000000102027836 */ /* 0x000fe40000000000 */
[----:B------:R-:W-:Y:S01]  /*1ca0*/  IMAD R0, R0, 0x4, R17 ;  /* 0x0000000400007824 */ /* 0x000fe200078e0211 */
[----:B------:R-:W-:Y:S01]  /*1cb0*/  UMOV UR11, 0x40000040 ;  /* 0x40000040000b7882 */ /* 0x000fe20000000000 */
[----:B------:R-:W-:Y:S01]  /*1cc0*/  UMOV UR15, 0x40000040 ;  /* 0x40000040000f7882 */ /* 0x000fe20000000000 */
[----:B------:R-:W-:Y:S01]  /*1cd0*/  ISETP.NE.AND P0, PT, R2, 0x2, PT ;  /* 0x000000020200780c */ /* 0x000fe20003f05270 */
[----:B------:R-:W-:Y:S01]  /*1ce0*/  UMOV UR19, 0x40000040 ;  /* 0x4000004000137882 */ /* 0x000fe20000000000 */
[----:B------:R-:W-:Y:S01]  /*1cf0*/  UMOV UR7, 0x40000040 ;  /* 0x4000004000077882 */ /* 0x000fe20000000000 */
[----:B------:R-:W-:Y:S01]  /*1d00*/  VIADD R4, R4, 0xffffffff ;  /* 0xffffffff04047836 */ /* 0x000fe20000000000 */
[----:B------:R-:W-:Y:S01]  /*1d10*/  SEL R2, R2, RZ, P0 ;  /* 0x000000ff02027207 */ /* 0x000fe20000000000 */
[----:B------:R-:W0:Y:S04]  /*1d20*/  LDS R3, [R0+0x38400] ;  /* 0x0384000000037984 */ /* 0x000e280000000800 */
[----:B------:R1:W2:Y:S02]  /*1d30*/  LDS R5, [R0+0x38420] ;  /* 0x0384200000057984 */ /* 0x0002a40000000800 */
[----:B-1----:R-:W-:-:S05]  /*1d40*/  IMAD R0, R2, 0x1000, R7 ;  /* 0x0000100002007824 */ /* 0x002fca00078e0207 */
[----:B------:R-:W-:Y:S01]  /*1d50*/  R2UR UR10, R0 ;  /* 0x00000000000a72ca */ /* 0x000fe200000e0000 */
        /* <DEDUP_REMOVED lines=128> */
[----:B------:R-:W-:-:S05]  /*2560*/  VIADD R3, R0, 0x80 ;  /* 0x0000008000037836 */ /* 0x000fca0000000000 */
[----:B------:R-:W-:Y:S01]  /*2570*/  WARPGROUP.ARRIVE ;  /* 0x00000000000079c5 */ /* 0x000fe20000000000 */
[----:B------:R-:W-:Y:S01]  /*2580*/  R2UR UR14, R3 ;  /* 0x00000000030e72ca */ /* 0x000fe200000e0000 */
[C---:B------:R-:W-:Y:S02]  /*2590*/  VIADD R3, R0.reuse, 0x100 ;  /* 0x0000010000037836 */ /* 0x040fe40000000000 */
[----:B------:R-:W-:Y:S02]  /*25a0*/  VIADD R0, R0, 0x180 ;  /* 0x0000018000007836 */ /* 0x000fe40000000000 */
[----:B------:R-:W-:Y:S01]  /*25b0*/  HGMMA.64x256x16.F32.BF16 R24, gdesc[UR8].tnspB, R24, gsb0 ;  /* 0x43e00000081879f0 */ /* 0x000fe20008001818 */
[----:B------:R-:W-:Y:S02]  /*25c0*/  R2UR UR18, R3 ;  /* 0x00000000031272ca */ /* 0x000fe400000e0000 */
[----:B------:R-:W-:Y:S02]  /*25d0*/  R2UR UR6, R0 ;  /* 0x00000000000672ca */ /* 0x000fe400000e0000 */
[----:B------:R-:W-:-:S04]  /*25e0*/  SEL R3, RZ, 0x1, P0 ;  /* 0x00000001ff037807 */ /* 0x000fc80000000000 */
[----:B------:R-:W-:Y:S01]  /*25f0*/  LOP3.LUT R16, R16, R3, RZ, 0x3c, !PT ;  /* 0x0000000310107212 */ /* 0x000fe200078e3cff */
        /* <DEDUP_REMOVED lines=16> */
.L_x_7455:
[----:B------:R-:W-:-:S04]  /*2700*/  IMAD R0, R2, 0x8, R17 ;  /* 0x0000000802007824 */ /* 0x000fc800078e0211 */
[----:B------:R-:W-:-:S05]  /*2710*/  VIADD R0, R0, 0x38860 ;  /* 0x0003886000007836 */ /* 0x000fca0000000000 */
[----:B------:R-:W-:-:S04]  /*2720*/  PRMT R0, R219, 0x654, R0 ;  /* 0x00000654db007816 */ /* 0x000fc80000000000 */
[----:B------:R1:W-:Y:S01]  /*2730*/  SYNCS.ARRIVE.TRANS64.RED.A1T0 RZ, [R0+URZ], RZ ;  /* 0x000000ff00ff79a7 */ /* 0x0003e2000810043f */
[----:B------:R-:W-:Y:S05]  /*2740*/  @P1 BRA `(.L_x_7456) ;  /* 0xfffffff400441947 */ /* 0x000fea000383ffff */
.L_x_7454:
[----:B------:R-:W-:Y:S01]  /*2750*/  BAR.SYNC.DEFER_BLOCKING 0xe, 0x100 ;  /* 0x0384000000007b1d */ /* 0x000fe20000010000 */
[C---:B01----:R-:W-:Y:S01]  /*2760*/  IMAD R0, R2.reuse, 0x40, R22 ;  /* 0x0000004002007824 */ /* 0x043fe200078e0216 */
[----:B------:R-:W-:Y:S02]  /*2770*/  IADD3 R2, R2, 0x1, RZ ;  /* 0x0000000102027810 */ /* 0x000fe40007ffe0ff */
[----:B------:R-:W-:Y:S01]  /*2780*/  PLOP3.LUT P0, PT, PT, PT, PT, 0x8, 0x0 ;  /* 0x000000000000781c */ /* 0x000fe20003f0e170 */
[----:B------:R-:W-:Y:S01]  /*2790*/  IMAD R17, R0, 0x4, R17 ;  /* 0x0000000400117824 */ /* 0x000fe200078e0211 */
[----:B------:R-:W-:-:S04]  /*27a0*/  ISETP.NE.AND P1, PT, R2, 0x2, PT ;  /* 0x000000020200780c */ /* 0x000fc80003f25270 */
[----:B------:R-:W-:Y:S02]  /*27b0*/  SEL R5, RZ, 0x1, P1 ;  /* 0x00000001ff057807 */ /* 0x000fe40000800000 */
[----:B------:R-:W-:Y:S02]  /*27c0*/  SEL R2, R2, RZ, P1 ;  /* 0x000000ff02027207 */ /* 0x000fe40000800000 */
[----:B------:R-:W-:Y:S01]  /*27d0*/  LOP3.LUT R16, R16, R5, RZ, 0x3c, !PT ;  /* 0x0000000510107212 */ /* 0x000fe200078e3cff */
        /* <DEDUP_REMOVED lines=134> */
.L_x_7451:
        /* <DEDUP_REMOVED lines=24> */
[----:B0-----:R-:W-:Y:S02]  /*31c0*/  ISETP.NE.AND P0, PT, R220, 0x1, PT ;  /* 0x00000001dc00780c */ /* 0x001fe40003f05270 */
[----:B------:R-:W-:Y:S02]  /*31d0*/  CS2R R110, SRZ ;  /* 0x00000000006e7805 */ /* 0x000fe4000001ff00 */
[----:B------:R-:W-:-:S02]  /*31e0*/  CS2R R160, SRZ ;  /* 0x0000000000a07805 */ /* 0x000fc4000001ff00 */
[----:B------:R-:W-:Y:S02]  /*31f0*/  CS2R R106, SRZ ;  /* 0x00000000006a7805 */ /* 0x000fe4000001ff00 */
[----:B------:R-:W-:Y:S02]  /*3200*/  CS2R R162, SRZ ;  /* 0x0000000000a27805 */ /* 0x000fe4000001ff00 */
[----:B------:R-:W-:Y:S02]  /*3210*/  CS2R R102, SRZ ;  /* 0x0000000000667805 */ /* 0x000fe4000001ff00 */
[----:B------:R-:W-:Y:S02]  /*3220*/  CS2R R164, SRZ ;  /* 0x0000000000a47805 */ /* 0x000fe4000001ff00 */
[----:B------:R-:W-:Y:S02]  /*3230*/  CS2R R98, SRZ ;  /* 0x0000000000627805 */ /* 0x000fe4000001ff00 */
[----:B-1----:R-:W-:-:S02]  /*3240*/  IADD3 R6, -R4, 0x40, RZ ;  /* 0x0000004004067810 */ /* 0x002fc40007ffe1ff */
[----:B------:R-:W-:Y:S02]  /*3250*/  CS2R R166, SRZ ;  /* 0x0000000000a67805 */ /* 0x000fe4000001ff00 */
[----:B------:R-:W-:Y:S02]  /*3260*/  CS2R R94, SRZ ;  /* 0x00000000005e7805 */ /* 0x000fe4000001ff00 */
[----:B------:R-:W-:Y:S02]  /*3270*/  CS2R R170, SRZ ;  /* 0x0000000000aa7805 */ /* 0x000fe4000001ff00 */
[----:B------:R-:W-:Y:S01]  /*3280*/  CS2R R90, SRZ ;  /* 0x00000000005a7805 */ /* 0x000fe2000001ff00 */
[----:B------:R-:W0:Y:S01]  /*3290*/  @P0 LDC R0, c[0x0][0x44c] ;  /* 0x00011300ff000b82 */ /* 0x000e220000000800 */
[----:B------:R-:W-:Y:S01]  /*32a0*/  IMAD R7, R186, R7, R6 ;  /* 0x00000007ba077224 */ /* 0x000fe200078e0206 */
[----:B------:R-:W-:Y:S01]  /*32b0*/  CS2R R172, SRZ ;  /* 0x0000000000ac7805 */ /* 0x000fe2000001ff00 */
[----:B------:R-:W-:Y:S01]  /*32c0*/  IMAD.MOV.U32 R169, RZ, RZ, RZ ;  /* 0x000000ffffa97224 */ /* 0x000fe200078e00ff */
        /* <DEDUP_REMOVED lines=23> */
[----:B------:R-:W-:Y:S01]  /*3440*/  CS2R R46, SRZ ;  /* 0x00000000002e7805 */ /* 0x000fe2000001ff00 */
[----:B------:R-:W-:Y:S01]  /*3450*/  IMAD.U32 R0, RZ, RZ, UR4 ;  /* 0x00000004ff007e24 */ /* 0x000fe2000f8e00ff */
[----:B------:R-:W-:Y:S02]  /*3460*/  CS2R R208, SRZ ;  /* 0x0000000000d07805 */ /* 0x000fe4000001ff00 */
[----:B------:R-:W-:Y:S02]  /*3470*/  CS2R R42, SRZ ;  /* 0x00000000002a7805 */ /* 0x000fe4000001ff00 */
[----:B------:R-:W-:Y:S02]  /*3480*/  CS2R R210, SRZ ;  /* 0x0000000000d27805 */ /* 0x000fe4000001ff00 */
[----:B-1----:R-:W-:-:S02]  /*3490*/  @P0 SHF.R.U32.HI R0, RZ, R5, R4 ;  /* 0x00000005ff000219 */ /* 0x002fc40000011604 */
        /* <DEDUP_REMOVED lines=36> */
[----:B------:R-:W-:Y:S01]  /*36e0*/  MOV R10, UR6 ;  /* 0x00000006000a7c02 */ /* 0x000fe20008000f00 */
        /* <DEDUP_REMOVED lines=8> */
.L_x_7457:
[----:B------:R-:W-:Y:S01]  /*3770*/  ULEA.HI UR4, UR36, UR36, URZ, 0x1 ;  /* 0x0000002424047291 */ /* 0x000fe2000f8f083f */
[----:B------:R-:W-:-:S03]  /*3780*/  IMAD.U32 R0, RZ, RZ, UR40 ;  /* 0x00000028ff007e24 */ /* 0x000fc6000f8e00ff */
[----:B------:R-:W-:Y:S02]  /*3790*/  ULOP3.LUT UR4, UR4, 0xfffffffe, URZ, 0xc0, !UPT ;  /* 0xfffffffe04047892 */ /* 0x000fe4000f8ec03f */
[----:B------:R-:W-:Y:S02]  /*37a0*/  ISETP.NE.AND P0, PT, R0, 0x3, PT ;  /* 0x000000030000780c */ /* 0x000fe40003f05270 */
[----:B------:R-:W-:-:S06]  /*37b0*/  UIADD3 UR4, UR36, -UR4, URZ ;  /* 0x8000000424047290 */ /* 0x000fcc000fffe03f */
[----:B------:R-:W-:-:S05]  /*37c0*/  IMAD.U32 R4, RZ, RZ, UR4 ;  /* 0x00000004ff047e24 */ /* 0x000fca000f8e00ff */
[----:B------:R-:W-:-:S04]  /*37d0*/  SHF.L.U32 R4, R4, 0x1f, RZ ;  /* 0x0000001f04047819 */ /* 0x000fc800000006ff */
[----:B------:R-:W0:Y:S02]  /*37e0*/  SYNCS.PHASECHK.TRANS64.TRYWAIT P1, [R17+URZ+0x38800], R4 ;  /* 0x03880004110075a7 */ /* 0x000e24000802017f */
[----:B0-----:R-:W-:Y:S05]  /*37f0*/  @!P1 BRA `(.L_x_7458) ;  /* 0x0000011800d49947 */ /* 0x001fea0003800000 */
.L_x_7572:
[----:B------:R-:W-:Y:S05]  /*3800*/  @!P0 BRA `(.L_x_7459) ;  /* 0x0000000000048947 */ /* 0x000fea0003800000 */
[----:B------:R-:W-:Y:S01]  /*3810*/  BPT.TRAP 0x1 ;  /* 0x000000040000795c */ /* 0x000fe20000300000 */
.L_x_7459:
[----:B------:R-:W-:Y:S01]  /*3820*/  IMAD R9, R2, 0x8, R17 ;  /* 0x0000000802097824 */ /* 0x000fe200078e0211 */
[----:B------:R-:W-:-:S04]  /*3830*/  SHF.L.U32 R6, R16, 0x1f, RZ ;  /* 0x0000001f10067819 */ /* 0x000fc800000006ff */
[----:B------:R1:W2:Y:S01]  /*3840*/  SYNCS.PHASECHK.TRANS64.TRYWAIT P1, [R9+URZ+0x38830], R6 ;  /* 0x03883006090075a7 */ /* 0x0002a2000802017f */
[----:B------:R-:W-:Y:S05]  /*3850*/  @!P0 BRA `(.L_x_7460) ;  /* 0x0000000000048947 */ /* 0x000fea0003800000 */
[----:B------:R-:W-:Y:S01]  /*3860*/  BPT.TRAP 0x1 ;  /* 0x000000040000795c */ /* 0x000fe20000300000 */
.L_x_7460:
[----:B------:R-:W-:-:S05]  /*3870*/  VIADD R0, R17, 0x22400 ;  /* 0x0002240011007836 */ /* 0x000fca0000000000 */
[----:B------:R-:W-:-:S04]  /*3880*/  SHF.R.U32.HI R0, RZ, 0x4, R0 ;  /* 0x00000004ff007819 */ /* 0x000fc80000011600 */
[----:B------:R-:W-:Y:S01]  /*3890*/  LOP3.LUT R0, R0, 0x3fff, RZ, 0xc0, !PT ;  /* 0x00003fff00007812 */ /* 0x000fe200078ec0ff */
[----:B--2---:R-:W-:Y:S06]  /*38a0*/  @P1 BRA `(.L_x_7461) ;  /* 0x0000000000081947 */ /* 0x004fec0003800000 */
[----:B------:R-:W2:Y:S02]  /*38b0*/  SYNCS.PHASECHK.TRANS64.TRYWAIT P1, [R9+URZ+0x38830], R6 ;  /* 0x03883006090075a7 */ /* 0x000ea4000802017f */
[----:B--2---:R-:W-:Y:S05]  /*38c0*/  @!P1 BRA `(.L_x_7462) ;  /* 0x0000011800b49947 */ /* 0x004fea0003800000 */
.L_x_7461:
[----:B------:R-:W-:Y:S05]  /*38d0*/  WARPSYNC.ALL ;  /* 0x0000000000007948 */ /* 0x000fea0003800000 */
[----:B------:R-:W-:Y:S01]  /*38e0*/  LOP3.LUT R0, R0, 0x10000, RZ, 0xfc, !PT ;  /* 0x0001000000007812 */ /* 0x000fe200078efcff */
[----:B------:R-:W-:Y:S01]  /*38f0*/  VIADD R3, R17, 0x20400 ;  /* 0x0002040011037836 */ /* 0x000fe20000000000 */
[----:B------:R-:W-:-:S03]  /*3900*/  WARPGROUP.ARRIVE ;  /* 0x00000000000079c5 */ /* 0x000fc60000000000 */
[----:B------:R-:W-:Y:S01]  /*3910*/  IMAD R5, R2, 0x200, R0 ;  /* 0x0000020002057824 */ /* 0x000fe200078e0200 */
[----:B------:R-:W-:Y:S01]  /*3920*/  UMOV UR11, 0x40000040 ;  /* 0x40000040000b7882 */ /* 0x000fe20000000000 */
[----:B------:R-:W-:Y:S01]  /*3930*/  UMOV UR9, 0x40000040 ;  /* 0x4000004000097882 */ /* 0x000fe20000000000 */
[----:B------:R-:W-:Y:S01]  /*3940*/  SHF.R.U32.HI R3, RZ, 0x4, R3 ;  /* 0x00000004ff037819 */ /* 0x000fe20000011603 */
[----:B------:R-:W-:Y:S01]  /*3950*/  UMOV UR15, 0x40000040 ;  /* 0x40000040000f7882 */ /* 0x000fe20000000000 */
[----:B------:R-:W-:Y:S01]  /*3960*/  R2UR UR10, R5 ;  /* 0x00000000050a72ca */ /* 0x000fe200000e0000 */
[----:B------:R-:W-:Y:S01]  /*3970*/  UMOV UR13, 0x40000040 ;  /* 0x40000040000d7882 */ /* 0x000fe20000000000 */
[----:B------:R-:W-:Y:S01]  /*3980*/  LOP3.LUT R3, R3, 0x3fff, RZ, 0xc0, !PT ;  /* 0x00003fff03037812 */ /* 0x000fe200078ec0ff */
[----:B------:R-:W-:Y:S01]  /*3990*/  UMOV UR19, 0x40000040 ;  /* 0x4000004000137882 */ /* 0x000fe20000000000 */
[----:B------:R-:W-:Y:S01]  /*39a0*/  UMOV UR17, 0x40000040 ;  /* 0x4000004000117882 */ /* 0x000fe20000000000 */
[----:B------:R-:W-:Y:S01]  /*39b0*/  UMOV UR23, 0x40000040 ;  /* 0x4000004000177882 */ /* 0x000fe20000000000 */
[----:B------:R-:W-:Y:S01]  /*39c0*/  LOP3.LUT R3, R3, 0x10000, RZ, 0xfc, !PT ;  /* 0x0001000003037812 */ /* 0x000fe200078efcff */
[----:B------:R-:W-:-:S03]  /*39d0*/  UMOV UR21, 0x40000040 ;  /* 0x4000004000157882 */ /* 0x000fc60000000000 */
[C---:B------:R-:W-:Y:S01]  /*39e0*/  R2UR UR8, R3.reuse ;  /* 0x00000000030872ca */ /* 0x040fe200000e0000 */
[----:B------:R-:W-:Y:S02]  /*39f0*/  VIADD R5, R3, 0x2 ;  /* 0x0000000203057836 */ /* 0x000fe40000000000 */
[----:B------:R-:W-:Y:S02]  /*3a00*/  UIADD3 UR14, UR10, 0x2, URZ ;  /* 0x000000020a0e7890 */ /* 0x000fe4000fffe03f */
[----:B------:R-:W-:Y:S01]  /*3a10*/  UIADD3 UR18, UR10, 0x4, URZ ;  /* 0x000000040a127890 */ /* 0x000fe2000fffe03f */
[----:B------:R-:W-:Y:S01]  /*3a20*/  R2UR UR12, R5 ;  /* 0x00000000050c72ca */ /* 0x000fe200000e0000 */
[C---:B------:R-:W-:Y:S01]  /*3a30*/  VIADD R5, R3.reuse, 0x4 ;  /* 0x0000000403057836 */ /* 0x040fe20000000000 */
[----:B------:R-:W-:Y:S01]  /*3a40*/  UIADD3 UR22, UR10, 0x6, URZ ;  /* 0x000000060a167890 */ /* 0x000fe2000fffe03f */
[----:B------:R-:W-:-:S03]  /*3a50*/  VIADD R3, R3, 0x6 ;  /* 0x0000000603037836 */ /* 0x000fc60000000000 */
[----:B------:R-:W-:Y:S01]  /*3a60*/  R2UR UR16, R5 ;  /* 0x00000000051072ca */ /* 0x000fe200000e0000 */
[----:B------:R-:W-:Y:S01]  /*3a70*/  HGMMA.64x64x16.F32.BF16 R24, gdesc[UR8], RZ, !UPT, gsb0 ;  /* 0x00e00000081879f0 */ /* 0x000fe2000c0018ff */
[----:B------:R-:W-:Y:S02]  /*3a80*/  R2UR UR20, R3 ;  /* 0x00000000031472ca */ /* 0x000fe400000e0000 */
        /* <DEDUP_REMOVED lines=10> */
[----:B------:R-:W3:Y:S02]  /*3b30*/  SYNCS.PHASECHK.TRANS64.TRYWAIT P1, [R17+URZ+0x38810], R4 ;  /* 0x03881004110075a7 */ /* 0x000ee4000802017f */
[----:B---3--:R-:W-:Y:S05]  /*3b40*/  @!P1 BRA `(.L_x_7463) ;  /* 0x0000011800289947 */ /* 0x008fea0003800000 */
.L_x_7573:
[----:B------:R-:W-:Y:S05]  /*3b50*/  @!P0 BRA `(.L_x_7464) ;  /* 0x0000000000048947 */ /* 0x000fea0003800000 */
[----:B------:R-:W-:Y:S01]  /*3b60*/  BPT.TRAP 0x1 ;  /* 0x000000040000795c */ /* 0x000fe20000300000 */
.L_x_7464:
[----:B------:R4:W0:Y:S01]  /*3b70*/  SYNCS.PHASECHK.TRANS64.TRYWAIT P1, [R9+URZ+0x38850], R6 ;  /* 0x03885006090075a7 */ /* 0x000822000802017f */
[----:B------:R-:W-:Y:S05]  /*3b80*/  @!P0 BRA `(.L_x_7465) ;  /* 0x0000000000048947 */ /* 0x000fea0003800000 */
[----:B------:R-:W-:Y:S01]  /*3b90*/  BPT.TRAP 0x1 ;  /* 0x000000040000795c */ /* 0x000fe20000300000 */
.L_x_7465:
[C---:B------:R-:W-:Y:S02]  /*3ba0*/  VIADD R3, R17.reuse, 0x400 ;  /* 0x0000040011037836 */ /* 0x040fe40000000000 */
[----:B0--3--:R-:W-:-:S03]  /*3bb0*/  VIADD R4, R17, 0x26400 ;  /* 0x0002640011047836 */ /* 0x009fc60000000000 */
[----:B------:R-:W-:Y:S02]  /*3bc0*/  SHF.R.U32.HI R3, RZ, 0x4, R3 ;  /* 0x00000004ff037819 */ /* 0x000fe40000011603 */
[----:B------:R-:W-:Y:S02]  /*3bd0*/  SHF.R.U32.HI R4, RZ, 0x4, R4 ;  /* 0x00000004ff047819 */ /* 0x000fe40000011604 */
[----:B------:R-:W-:Y:S02]  /*3be0*/  LOP3.LUT R3, R3, 0x3fff, RZ, 0xc0, !PT ;  /* 0x00003fff03037812 */ /* 0x000fe400078ec0ff */
[----:B------:R-:W-:Y:S02]  /*3bf0*/  LOP3.LUT R5, R4, 0x3fff, RZ, 0xc0, !PT ;  /* 0x00003fff04057812 */ /* 0x000fe400078ec0ff */
[----:B------:R-:W-:Y:S02]  /*3c00*/  LOP3.LUT R4, R3, 0x10000, RZ, 0xfc, !PT ;  /* 0x0001000003047812 */ /* 0x000fe400078efcff */
[----:B------:R-:W-:-:S03]  /*3c10*/  LOP3.LUT R3, R5, 0x10000, RZ, 0xfc, !PT ;  /* 0x0001000005037812 */ /* 0x000fc600078efcff */
[----:B------:R-:W-:Y:S01]  /*3c20*/  IMAD R5, R2, 0x1000, R4 ;  /* 0x0000100002057824 */ /* 0x000fe200078e0204 */
[----:B------:R-:W-:Y:S06]  /*3c30*/  @P1 BRA `(.L_x_7466) ;  /* 0x0000000000081947 */ /* 0x000fec0003800000 */
[----:B------:R-:W0:Y:S02]  /*3c40*/  SYNCS.PHASECHK.TRANS64.TRYWAIT P1, [R9+URZ+0x38850], R6 ;  /* 0x03885006090075a7 */ /* 0x000e24000802017f */
[----:B0-----:R-:W-:Y:S05]  /*3c50*/  @!P1 BRA `(.L_x_7467) ;  /* 0x0000011400f89947 */ /* 0x001fea0003800000 */
.L_x_7466:
[----:B------:R-:W-:Y:S01]  /*3c60*/  R2UR UR24, R3 ;  /* 0x00000000031872ca */ /* 0x000fe200000e0000 */
[----:B------:R-:W-:Y:S01]  /*3c70*/  WARPGROUP.ARRIVE ;  /* 0x00000000000079c5 */ /* 0x000fe20000000000 */
[----:B------:R-:W-:Y:S01]  /*3c80*/  R2UR UR26, R5 ;  /* 0x00000000051a72ca */ /* 0x000fe200000e0000 */
[----:B------:R-:W-:Y:S01]  /*3c90*/  UMOV UR25, 0x40000040 ;  /* 0x4000004000197882 */ /* 0x000fe20000000000 */
[----:B------:R-:W-:Y:S01]  /*3ca0*/  UMOV UR27, 0x40000040 ;  /* 0x40000040001b7882 */ /* 0x000fe20000000000 */
[----:B------:R-:W-:Y:S01]  /*3cb0*/  VIADD R7, R3, 0x2 ;  /* 0x0000000203077836 */ /* 0x000fe20000000000 */
[----:B------:R-:W-:Y:S01]  /*3cc0*/  UMOV UR5, 0x40000040 ;  /* 0x4000004000057882 */ /* 0x000fe20000000000 */
[----:B012-4-:R-:W-:Y:S01]  /*3cd0*/  VIADD R6, R5, 0x2 ;  /* 0x0000000205067836 */ /* 0x017fe20000000000 */
[----:B------:R-:W-:Y:S01]  /*3ce0*/  UMOV UR7, 0x40000040 ;  /* 0x4000004000077882 */ /* 0x000fe20000000000 */
[----:B------:R-:W0:Y:S01]  /*3cf0*/  S2R R8, SR_TID.X ;  /* 0x0000000000087919 */ /* 0x000e220000002100 */
[----:B------:R-:W-:Y:S01]  /*3d00*/  R2UR UR4, R7 ;  /* 0x00000000070472ca */ /* 0x000fe200000e0000 */
[C---:B------:R-:W-:Y:S01]  /*3d10*/  VIADD R11, R5.reuse, 0x800 ;  /* 0x00000800050b7836 */ /* 0x040fe20000000000 */
[----:B------:R-:W-:Y:S01]  /*3d20*/  R2UR UR6, R6 ;  /* 0x00000000060672ca */ /* 0x000fe200000e0000 */
[----:B------:R-:W-:Y:S01]  /*3d30*/  VIADD R6, R5, 0x4 ;  /* 0x0000000405067836 */ /* 0x000fe20000000000 */
[----:B------:R-:W-:Y:S01]  /*3d40*/  IADD3 R7, R3, 0x4, RZ ;  /* 0x0000000403077810 */ /* 0x000fe20007ffe0ff */
[----:B------:R-:W-:Y:S01]  /*3d50*/  HGMMA.64x64x16.F32.BF16 R24, gdesc[UR24], R24, gsb0 ;  /* 0x00e00000181879f0 */ /* 0x000fe20008001818 */
[----:B------:R-:W-:Y:S01]  /*3d60*/  IMAD.MOV.U32 R15, RZ, RZ, 0x40 ;  /* 0x00000040ff0f7424 */ /* 0x000fe200078e00ff */
[----:B0-----:R-:W-:Y:S01]  /*3d70*/  SHF.R.U32.HI R8, RZ, 0x7, R8 ;  /* 0x00000007ff087819 */ /* 0x001fe20000011608 */
[----:B------:R-:W-:-:S02]  /*3d80*/  WARPGROUP.DEPBAR.LE gsb0, 0x0 ;  /* 0x00008000000079c5 */ /* 0x000fc40000010000 */
[----:B------:R-:W-:-:S06]  /*3d90*/  WARPGROUP.ARRIVE ;  /* 0x00000000000079c5 */ /* 0x000fcc0000000000 */
[----:B------:R-:W-:Y:S01]  /*3da0*/  HGMMA.64x64x16.F32.BF16 R24, gdesc[UR4], R24, gsb0 ;  /* 0x00e00000041879f0 */ /* 0x000fe20008001818 */
[----:B------:R-:W-:Y:S01]  /*3db0*/  R2UR UR4, R7 ;  /* 0x00000000070472ca */ /* 0x000fe200000e0000 */
[----:B------:R-:W-:Y:S01]  /*3dc0*/  UMOV UR5, 0x40000040 ;  /* 0x4000004000057882 */ /* 0x000fe20000000000 */
[----:B------:R-:W-:Y:S01]  /*3dd0*/  R2UR UR6, R6 ;  /* 0x00000000060672ca */ /* 0x000fe200000e0000 */
[----:B------:R-:W-:Y:S01]  /*3de0*/  UMOV UR7, 0x40000040 ;  /* 0x4000004000077882 */ /* 0x000fe20000000000 */
[----:B------:R-:W-:Y:S02]  /*3df0*/  VIADD R7, R3, 0x6 ;  /* 0x0000000603077836 */ /* 0x000fe40000000000 */
[----:B------:R-:W-:Y:S01]  /*3e00*/  VIADD R6, R5, 0x6 ;  /* 0x0000000605067836 */ /* 0x000fe20000000000 */
[----:B------:R-:W-:Y:S02]  /*3e10*/  WARPGROUP.DEPBAR.LE gsb0, 0x0 ;  /* 0x00008000000079c5 */ /* 0x000fe40000010000 */
        /* <DEDUP_REMOVED lines=69> */
[----:B------:R-:W-:Y:S01]  /*4270*/  VIADD R7, R3, 0x406 ;  /* 0x0000040603077836 */ /* 0x000fe20000000000 */
[----:B------:R-:W-:Y:S01]  /*4280*/  IADD3 R6, R5, 0x406, RZ ;  /* 0x0000040605067810 */ /* 0x000fe20007ffe0ff */
[----:B------:R-:W-:Y:S02]  /*4290*/  WARPGROUP.DEPBAR.LE gsb0, 0x0 ;  /* 0x00008000000079c5 */ /* 0x000fe40000010000 */
[----:B------:R-:W-:-:S07]  /*42a0*/  WARPGROUP.ARRIVE ;  /* 0x00000000000079c5 */ /* 0x000fce0000000000 */
        /* <DEDUP_REMOVED lines=41> */
[----:B------:R-:W0:Y:S01]  /*4540*/  SHFL.IDX PT, R6, R8, RZ, 0x1f ;  /* 0x00001fff08067589 */ /* 0x000e2200000e0000 */
[----:B------:R-:W-:Y:S01]  /*4550*/  VIADD R7, R3, 0x800 ;  /* 0x0000080003077836 */ /* 0x000fe20000000000 */
[----:B0-----:R-:W-:-:S04]  /*4560*/  ISETP.GT.AND P1, PT, R6, 0x7f, PT ;  /* 0x0000007f0600780c */ /* 0x001fc80003f24270 */
[----:B------:R-:W-:-:S05]  /*4570*/  SEL R6, RZ, 0x2, !P1 ;  /* 0x00000002ff067807 */ /* 0x000fca0004800000 */
[C---:B------:R-:W-:Y:S02]  /*4580*/  IMAD.IADD R8, R6.reuse, 0x1, R7 ;  /* 0x0000000106087824 */ /* 0x040fe400078e0207 */
[----:B------:R-:W-:Y:S01]  /*4590*/  IMAD.IADD R10, R6, 0x1, R11 ;  /* 0x00000001060a7824 */ /* 0x000fe200078e020b */
[----:B------:R-:W-:Y:S02]  /*45a0*/  WARPGROUP.DEPBAR.LE gsb0, 0x0 ;  /* 0x00008000000079c5 */ /* 0x000fe40000010000 */
[----:B------:R-:W-:-:S06]  /*45b0*/  WARPGROUP.ARRIVE ;  /* 0x00000000000079c5 */ /* 0x000fcc0000000000 */
[----:B------:R-:W-:Y:S01]  /*45c0*/  HGMMA.64x64x16.F32.BF16 R24, gdesc[UR4], R24, gsb0 ;  /* 0x00e00000041879f0 */ /* 0x000fe20008001818 */
[----:B------:R-:W-:Y:S01]  /*45d0*/  R2UR UR4, R8 ;  /* 0x00000000080472ca */ /* 0x000fe200000e0000 */
[----:B------:R-:W-:Y:S01]  /*45e0*/  UMOV UR5, 0x40000040 ;  /* 0x4000004000057882 */ /* 0x000fe20000000000 */
[----:B------:R-:W-:Y:S01]  /*45f0*/  R2UR UR6, R10 ;  /* 0x000000000a0672ca */ /* 0x000fe200000e0000 */
[----:B------:R-:W-:Y:S01]  /*4600*/  UMOV UR7, 0x40000040 ;  /* 0x4000004000077882 */ /* 0x000fe20000000000 */
[----:B------:R-:W-:-:S05]  /*4610*/  IMAD.MOV.U32 R10, RZ, RZ, 0x4 ;  /* 0x00000004ff0a7424 */ /* 0x000fca00078e00ff */
[C---:B------:R-:W-:Y:S02]  /*4620*/  SEL R8, R10.reuse, 0x2, P1 ;  /* 0x000000020a087807 */ /* 0x040fe40000800000 */
[----:B------:R-:W-:-:S03]  /*4630*/  SEL R10, R10, 0x6, !P1 ;  /* 0x000000060a0a7807 */ /* 0x000fc60004800000 */
[--C-:B------:R-:W-:Y:S02]  /*4640*/  IMAD.IADD R12, R7, 0x1, R8.reuse ;  /* 0x00000001070c7824 */ /* 0x100fe400078e0208 */
[----:B------:R-:W-:Y:S02]  /*4650*/  IMAD.IADD R13, R11, 0x1, R8 ;  /* 0x000000010b0d7824 */ /* 0x000fe400078e0208 */
[--C-:B------:R-:W-:Y:S02]  /*4660*/  IMAD.IADD R7, R7, 0x1, R10.reuse ;  /* 0x0000000107077824 */ /* 0x100fe400078e020a */
        /* <DEDUP_REMOVED lines=8> */
[----:B------:R-:W-:Y:S02]  /*46f0*/  WARPGROUP.DEPBAR.LE gsb0, 0x0 ;  /* 0x00008000000079c5 */ /* 0x000fe40000010000 */
[----:B------:R-:W-:-:S09]  /*4700*/  WARPGROUP.ARRIVE ;  /* 0x00000000000079c5 */ /* 0x000fd20000000000 */
[----:B------:R-:W-:Y:S01]  /*4710*/  HGMMA.64x64x16.F32.BF16 R24, gdesc[UR4], R24, gsb0 ;  /* 0x00e00000041879f0 */ /* 0x000fe20008001818 */
[----:B------:R-:W-:Y:S01]  /*4720*/  R2UR UR4, R7 ;  /* 0x00000000070472ca */ /* 0x000fe200000e0000 */
[----:B------:R-:W-:Y:S01]  /*4730*/  UMOV UR5, 0x40000040 ;  /* 0x4000004000057882 */ /* 0x000fe20000000000 */
[----:B------:R-:W-:Y:S01]  /*4740*/  R2UR UR6, R11 ;  /* 0x000000000b0672ca */ /* 0x000fe200000e0000 */
[----:B------:R-:W-:Y:S01]  /*4750*/  UMOV UR7, 0x40000040 ;  /* 0x4000004000077882 */ /* 0x000fe20000000000 */
[----:B------:R-:W-:Y:S01]  /*4760*/  IMAD.MOV.U32 R7, RZ, RZ, 0x28 ;  /* 0x00000028ff077424 */ /* 0x000fe200078e00ff */
[----:B------:R-:W-:-:S04]  /*4770*/  MOV R11, 0xa00 ;  /* 0x00000a00000b7802 */ /* 0x000fc80000000f00 */
[----:B------:R-:W-:Y:S02]  /*4780*/  SEL R7, R7, 0x26, P1 ;  /* 0x0000002607077807 */ /* 0x000fe40000800000 */
[----:B------:R-:W-:Y:S02]  /*4790*/  SEL R11, R11, 0x980, P1 ;  /* 0x000009800b0b7807 */ /* 0x000fe40000800000 */
[----:B------:R-:W-:Y:S02]  /*47a0*/  LOP3.LUT R12, R7, 0x6, RZ, 0xc0, !PT ;  /* 0x00000006070c7812 */ /* 0x000fe400078ec0ff */
[----:B------:R-:W-:-:S04]  /*47b0*/  LOP3.LUT R11, R11, 0xa00, RZ, 0xc0, !PT ;  /* 0x00000a000b0b7812 */ /* 0x000fc800078ec0ff */
[CC--:B------:R-:W-:Y:S02]  /*47c0*/  IADD3 R7, R12.reuse, R11.reuse, R3 ;  /* 0x0000000b0c077210 */ /* 0x0c0fe40007ffe003 */
[----:B------:R-:W-:Y:S01]  /*47d0*/  IADD3 R11, R12, R11, R5 ;  /* 0x0000000b0c0b7210 */ /* 0x000fe20007ffe005 */
        /* <DEDUP_REMOVED lines=8> */
[----:B------:R-:W-:Y:S02]  /*4860*/  VIADD R11, R5, 0xa00 ;  /* 0x00000a00050b7836 */ /* 0x000fe40000000000 */
[C---:B------:R-:W-:Y:S02]  /*4870*/  IMAD.IADD R12, R6.reuse, 0x1, R7 ;  /* 0x00000001060c7824 */ /* 0x040fe400078e0207 */
[----:B------:R-:W-:Y:S01]  /*4880*/  IMAD.IADD R13, R6, 0x1, R11 ;  /* 0x00000001060d7824 */ /* 0x000fe200078e020b */
[----:B------:R-:W-:-:S02]  /*4890*/  WARPGROUP.DEPBAR.LE gsb0, 0x0 ;  /* 0x00008000000079c5 */ /* 0x000fc40000010000 */
[----:B------:R-:W-:-:S06]  /*48a0*/  WARPGROUP.ARRIVE ;  /* 0x00000000000079c5 */ /* 0x000fcc0000000000 */
[----:B------:R-:W-:Y:S01]  /*48b0*/  HGMMA.64x64x16.F32.BF16 R24, gdesc[UR4], R24, gsb0 ;  /* 0x00e00000041879f0 */ /* 0x000fe20008001818 */
[----:B------:R-:W-:Y:S01]  /*48c0*/  R2UR UR4, R12 ;  /* 0x000000000c0472ca */ /* 0x000fe200000e0000 */
[----:B------:R-:W-:Y:S01]  /*48d0*/  UMOV UR5, 0x40000040 ;  /* 0x4000004000057882 */ /* 0x000fe20000000000 */
[----:B------:R-:W-:Y:S01]  /*48e0*/  R2UR UR6, R13 ;  /* 0x000000000d0672ca */ /* 0x000fe200000e0000 */
[----:B------:R-:W-:Y:S01]  /*48f0*/  UMOV UR7, 0x40000040 ;  /* 0x4000004000077882 */ /* 0x000fe20000000000 */
[C---:B------:R-:W-:Y:S02]  /*4900*/  IMAD.IADD R12, R8.reuse, 0x1, R7 ;  /* 0x00000001080c7824 */ /* 0x040fe400078e0207 */
[----:B------:R-:W-:Y:S02]  /*4910*/  IMAD.IADD R13, R8, 0x1, R11 ;  /* 0x00000001080d7824 */ /* 0x000fe400078e020b */
        /* <DEDUP_REMOVED lines=16> */
[----:B------:R-:W-:Y:S02]  /*4a20*/  IMAD.MOV.U32 R7, RZ, RZ, 0x30 ;  /* 0x00000030ff077424 */ /* 0x000fe400078e00ff */
[----:B------:R-:W-:-:S03]  /*4a30*/  IMAD.MOV.U32 R11, RZ, RZ, 0xc00 ;  /* 0x00000c00ff0b7424 */ /* 0x000fc600078e00ff */
        /* <DEDUP_REMOVED lines=79> */
[----:B------:R-:W-:-:S04]  /*4f30*/  SEL R6, R15, 0x3e, P1 ;  /* 0x0000003e0f067807 */ /* 0x000fc80000800000 */
[----:B------:R-:W-:Y:S01]  /*4f40*/  LOP3.LUT R6, R6, 0x6, RZ, 0xc0, !PT ;  /* 0x0000000606067812 */ /* 0x000fe200078ec0ff */
        /* <DEDUP_REMOVED lines=8> */
[----:B------:R-:W-:-:S04]  /*4fd0*/  SEL R7, R7, 0xf80, P1 ;  /* 0x00000f8007077807 */ /* 0x000fc80000800000 */
        /* <DEDUP_REMOVED lines=12> */
[----:B------:R-:W-:Y:S03]  /*50a0*/  HGMMA.64x64x16.F32.BF16 R24, gdesc[UR4], R24, gsb0 ;  /* 0x00e00000041879f0 */ /* 0x000fe60008001818 */
[----:B------:R-:W-:Y:S02]  /*50b0*/  WARPGROUP.DEPBAR.LE gsb0, 0x0 ;  /* 0x00008000000079c5 */ /* 0x000fe40000010000 */
[----:B------:R-:W-:Y:S05]  /*50c0*/  @!P0 BRA `(.L_x_7468) ;  /* 0x0000000000048947 */ /* 0x000fea0003800000 */
[----:B------:R-:W-:Y:S01]  /*50d0*/  BPT.TRAP 0x1 ;  /* 0x000000040000795c */ /* 0x000fe20000300000 */
.L_x_7468:
[----:B------:R-:W-:Y:S01]  /*50e0*/  ISETP.NE.AND P5, PT, R220, 0x1, PT ;  /* 0x00000001dc00780c */ /* 0x000fe20003fa5270 */
[----:B------:R-:W-:Y:S01]  /*50f0*/  VIADD R6, R190, UR38 ;  /* 0x00000026be067c36 */ /* 0x000fe20008000000 */
[----:B------:R-:W0:Y:S01]  /*5100*/  LDC R11, c[0x0][0x2f0] ;  /* 0x0000bc00ff0b7b82 */ /* 0x000e220000000800 */
[----:B------:R-:W-:Y:S01]  /*5110*/  ULDC UR4, c[0x0][0xad0] ;  /* 0x0002b40000047ab9 */ /* 0x000fe20000000800 */
[----:B------:R-:W-:Y:S02]  /*5120*/  IMAD.MOV.U32 R7, RZ, RZ, -0x40 ;  /* 0xffffffc0ff077424 */ /* 0x000fe400078e00ff */
[----:B------:R-:W-:Y:S01]  /*5130*/  FMUL.FTZ R25, R25, UR4 ;  /* 0x0000000419197c20 */ /* 0x000fe20008410000 */
[----:B------:R-:W-:Y:S01]  /*5140*/  FMUL.FTZ R24, R24, UR4 ;  /* 0x0000000418187c20 */ /* 0x000fe20008410000 */
[----:B------:R-:W-:Y:S01]  /*5150*/  FMUL.FTZ R28, R28, UR4 ;  /* 0x000000041c1c7c20 */ /* 0x000fe20008410000 */
[----:B------:R-:W-:Y:S02]  /*5160*/  IMAD R7, R168, R7, 0x41 ;  /* 0x00000041a8077424 */ /* 0x000fe400078e0207 */
[----:B------:R-:W-:Y:S01]  /*5170*/  FMUL.FTZ R29, R29, UR4 ;  /* 0x000000041d1d7c20 */ /* 0x000fe20008410000 */
[----:B------:R-:W1:Y:S01]  /*5180*/  LDC R13, c[0x0][0x288] ;  /* 0x0000a200ff0d7b82 */ /* 0x000e620000000800 */
[----:B------:R-:W2:Y:S01]  /*5190*/  MUFU.TANH R12, R24 ;  /* 0x00000018000c7308 */ /* 0x000ea20000002400 */
[----:B------:R-:W-:Y:S01]  /*51a0*/  FMUL.FTZ R32, R32, UR4 ;  /* 0x0000000420207c20 */ /* 0x000fe20008410000 */
        /* <DEDUP_REMOVED lines=13> */
[----:B------:R-:W5:Y:S01]  /*5280*/  @P5 LDC R8, c[0x0][0x450] ;  /* 0x00011400ff085b82 */ /* 0x000f620000000800 */
[----:B0-----:R-:W-:Y:S01]  /*5290*/  IMAD R7, R186, R11, R7 ;  /* 0x0000000bba077224 */ /* 0x001fe200078e0207 */
        /* <DEDUP_REMOVED lines=14> */
[----:B---3--:R-:W-:-:S04]  /*5380*/  @P5 IMAD.HI.U32 R5, R6, R5, RZ ;  /* 0x0000000506055227 */ /* 0x008fc800078e00ff */
[----:B------:R-:W-:Y:S01]  /*5390*/  FMUL.FTZ R50, R50, UR4 ;  /* 0x0000000432327c20 */ /* 0x000fe20008410000 */
[----:B------:R-:W3:Y:S01]  /*53a0*/  MUFU.TANH R21, R32 ;  /* 0x0000002000157308 */ /* 0x000ee20000002400 */
[----:B------:R-:W-:Y:S01]  /*53b0*/  FMUL.FTZ R51, R51, UR4 ;  /* 0x0000000433337c20 */ /* 0x000fe20008410000 */
[----:B------:R-:W-:Y:S01]  /*53c0*/  FMUL.FTZ R54, R54, UR4 ;  /* 0x0000000436367c20 */ /* 0x000fe20008410000 */
[----:B------:R-:W-:Y:S01]  /*53d0*/  FMUL.FTZ R55, R55, UR4 ;  /* 0x0000000437377c20 */ /* 0x000fe20008410000 */
[----:B------:R-:W-:Y:S01]  /*53e0*/  ULDC UR4, c[0x0][0xa80] ;  /* 0x0002a00000047ab9 */ /* 0x000fe20000000800 */
[----:B------:R-:W-:Y:S01]  /*53f0*/  IMAD R202, R2, 0x1000, R19 ;  /* 0x0000100002ca7824 */ /* 0x000fe200078e0213 */
[----:B-----5:R-:W-:Y:S01]  /*5400*/  @P5 SHF.R.U32.HI R6, RZ, R8, R5 ;  /* 0x00000008ff065219 */ /* 0x020fe20000011605 */
[----:B------:R-:W-:Y:S01]  /*5410*/  IMAD R5, R168, -0x40, R15 ;  /* 0xffffffc0a8057824 */ /* 0x000fe200078e020f */
[--C-:B-1----:R-:W-:Y:S01]  /*5420*/  IADD3 R8, R7, -R13, -R18.reuse ;  /* 0x8000000d07087210 */ /* 0x102fe20007ffe812 */
[----:B------:R-:W1:Y:S01]  /*5430*/  MUFU.TANH R24, R33 ;  /* 0x0000002100187308 */ /* 0x000e620000002400 */
[----:B------:R-:W-:Y:S01]  /*5440*/  R2UR UR6, R202 ;  /* 0x00000000ca0672ca */ /* 0x000fe200000e0000 */
[----:B------:R-:W5:Y:S01]  /*5450*/  SHFL.IDX PT, R10, R6, RZ, 0x1c1f ;  /* 0x001c1fff060a7589 */ /* 0x000f6200000e0000 */
[----:B------:R-:W-:Y:S01]  /*5460*/  IMAD R5, R186, R11, R5 ;  /* 0x0000000bba057224 */ /* 0x000fe200078e0205 */
[----:B------:R-:W-:Y:S01]  /*5470*/  UMOV UR7, 0x40000040 ;  /* 0x4000004000077882 */ /* 0x000fe20000000000 */
[----:B------:R-:W-:Y:S01]  /*5480*/  VIADD R206, R202, 0x80 ;  /* 0x00000080cace7836 */ /* 0x000fe20000000000 */
[----:B------:R-:W1:Y:S01]  /*5490*/  SHFL.IDX PT, R6, R6, 0x1, 0x1c1f ;  /* 0x003c1f0006067f89 */ /* 0x000e6200000e0000 */
[----:B------:R-:W-:Y:S01]  /*54a0*/  IMAD.IADD R5, R5, 0x1, -R18 ;  /* 0x0000000105057824 */ /* 0x000fe200078e0a12 */
[----:B------:R-:W1:Y:S08]  /*54b0*/  MUFU.TANH R36, R36 ;  /* 0x0000002400247308 */ /* 0x000e700000002400 */
[----:B------:R-:W1:Y:S08]  /*54c0*/  MUFU.TANH R37, R37 ;  /* 0x0000002500257308 */ /* 0x000e700000002400 */
[----:B------:R-:W-:Y:S01]  /*54d0*/  MUFU.TANH R57, R27 ;  /* 0x0000001b00397308 */ /* 0x000fe20000002400 */
[----:B-----5:R-:W-:-:S04]  /*54e0*/  VIADDMNMX R10, R10, R8, R5, PT ;  /* 0x000000080a0a7246 */ /* 0x020fc80003800105 */
[C---:B------:R-:W-:Y:S02]  /*54f0*/  ISETP.GT.AND P1, PT, R10.reuse, RZ, PT ;  /* 0x000000ff0a00720c */ /* 0x040fe40003f24270 */
[C---:B------:R-:W-:Y:S01]  /*5500*/  ISETP.GT.AND P2, PT, R10.reuse, 0x1, PT ;  /* 0x000000010a00780c */ /* 0x040fe20003f44270 */
[----:B------:R5:W-:Y:S01]  /*5510*/  MUFU.TANH R56, R26 ;  /* 0x0000001a00387308 */ /* 0x000be20000002400 */
[----:B------:R-:W-:Y:S02]  /*5520*/  ISETP.GT.AND P3, PT, R10, 0x8, PT ;  /* 0x000000080a00780c */ /* 0x000fe40003f64270 */
[----:B--2---:R-:W-:Y:S02]  /*5530*/  FSEL R12, R12, -INF , P1 ;  /* 0xff8000000c0c7808 */ /* 0x004fe40000800000 */
[----:B----4-:R-:W-:Y:S02]  /*5540*/  FSEL R15, R25, -INF , P2 ;  /* 0xff800000190f7808 */ /* 0x010fe40001000000 */
[----:B------:R-:W-:Y:S01]  /*5550*/  ISETP.GT.AND P1, PT, R10, 0x9, PT ;  /* 0x000000090a00780c */ /* 0x000fe20003f24270 */
[----:B------:R-:W2:Y:S01]  /*5560*/  MUFU.TANH R27, R40 ;  /* 0x00000028001b7308 */ /* 0x000ea20000002400 */
[----:B0-----:R-:W-:-:S02]  /*5570*/  FSEL R14, R14, -INF , P3 ;  /* 0xff8000000e0e7808 */ /* 0x001fc40001800000 */
[----:B------:R-:W-:Y:S02]  /*5580*/  FMNMX.FTZ R7, R12, R15, !PT ;  /* 0x0000000f0c077209 */ /* 0x000fe40007810000 */
[----:B------:R-:W-:Y:S02]  /*5590*/  ISETP.GT.AND P2, PT, R10, 0x10, PT ;  /* 0x000000100a00780c */ /* 0x000fe40003f44270 */
[----:B------:R-:W-:Y:S01]  /*55a0*/  FSEL R20, R20, -INF , P1 ;  /* 0xff80000014147808 */ /* 0x000fe20000800000 */
[----:B------:R-:W0:Y:S01]  /*55b0*/  MUFU.TANH R41, R41 ;  /* 0x0000002900297308 */ /* 0x000e220000002400 */
[----:B------:R-:W-:Y:S02]  /*55c0*/  FMNMX.FTZ R7, R14, R7, !PT ;  /* 0x000000070e077209 */ /* 0x000fe40007810000 */
[----:B------:R-:W-:Y:S02]  /*55d0*/  ISETP.GT.AND P1, PT, R10, 0x11, PT ;  /* 0x000000110a00780c */ /* 0x000fe40003f24270 */
[----:B---3--:R-:W-:-:S02]  /*55e0*/  FSEL R21, R21, -INF , P2 ;  /* 0xff80000015157808 */ /* 0x008fc40001000000 */
[----:B-----5:R-:W-:Y:S01]  /*55f0*/  FMNMX.FTZ R26, R20, R7, !PT ;  /* 0x00000007141a7209 */ /* 0x020fe20007810000 */
[----:B------:R-:W3:Y:S01]  /*5600*/  MUFU.TANH R29, R44 ;  /* 0x0000002c001d7308 */ /* 0x000ee20000002400 */
[----:B------:R-:W-:Y:S02]  /*5610*/  ISETP.GT.AND P2, PT, R10, 0x18, PT ;  /* 0x000000180a00780c */ /* 0x000fe40003f44270 */
[----:B-1----:R-:W-:Y:S02]  /*5620*/  FSEL R24, R24, -INF , P1 ;  /* 0xff80000018187808 */ /* 0x002fe40000800000 */
[----:B------:R-:W-:Y:S02]  /*5630*/  FMNMX.FTZ R7, R21, R26, !PT ;  /* 0x0000001a15077209 */ /* 0x000fe40007810000 */
[----:B------:R-:W-:Y:S01]  /*5640*/  ISETP.GT.AND P1, PT, R10, 0x19, PT ;  /* 0x000000190a00780c */ /* 0x000fe20003f24270 */
[----:B------:R-:W1:Y:S01]  /*5650*/  MUFU.TANH R45, R45 ;  /* 0x0000002d002d7308 */ /* 0x000e620000002400 */
[----:B------:R-:W-:-:S02]  /*5660*/  FSEL R25, R36, -INF , P2 ;  /* 0xff80000024197808 */ /* 0x000fc40001000000 */
[----:B------:R-:W-:Y:S02]  /*5670*/  FMNMX.FTZ R28, R24, R7, !PT ;  /* 0x00000007181c7209 */ /* 0x000fe40007810000 */
[C---:B------:R-:W-:Y:S02]  /*5680*/  ISETP.GT.AND P2, PT, R10.reuse, 0x20, PT ;  /* 0x000000200a00780c */ /* 0x040fe40003f44270 */
[----:B------:R-:W-:Y:S01]  /*5690*/  FSEL R26, R37, -INF , P1 ;  /* 0xff800000251a7808 */ /* 0x000fe20000800000 */
[----:B------:R4:W-:Y:S01]  /*56a0*/  MUFU.TANH R58, R30 ;  /* 0x0000001e003a7308 */ /* 0x0009e20000002400 */
[----:B------:R-:W-:Y:S02]  /*56b0*/  FMNMX.FTZ R7, R25, R28, !PT ;  /* 0x0000001c19077209 */ /* 0x000fe40007810000 */
[----:B------:R-:W-:Y:S02]  /*56c0*/  ISETP.GT.AND P1, PT, R10, 0x21, PT ;  /* 0x000000210a00780c */ /* 0x000fe40003f24270 */
[----:B--2---:R-:W-:-:S02]  /*56d0*/  FSEL R27, R27, -INF , P2 ;  /* 0xff8000001b1b7808 */ /* 0x004fc40001000000 */
[----:B------:R-:W-:Y:S01]  /*56e0*/  ISETP.GT.AND P2, PT, R10, 0x28, PT ;  /* 0x000000280a00780c */ /* 0x000fe20003f44270 */
[----:B------:R-:W2:Y:S01]  /*56f0*/  MUFU.TANH R48, R48 ;  /* 0x0000003000307308 */ /* 0x000ea20000002400 */
[----:B----4-:R-:W-:Y:S02]  /*5700*/  FMNMX.FTZ R30, R26, R7, !PT ;  /* 0x000000071a1e7209 */ /* 0x010fe40007810000 */
[----:B0-----:R-:W-:Y:S02]  /*5710*/  FSEL R28, R41, -INF , P1 ;  /* 0xff800000291c7808 */ /* 0x001fe40000800000 */
[----:B------:R-:W-:Y:S02]  /*5720*/  FMNMX.FTZ R7, R27, R30, !PT ;  /* 0x0000001e1b077209 */ /* 0x000fe40007810000 */
[----:B------:R-:W-:Y:S01]  /*5730*/  ISETP.GT.AND P1, PT, R10, 0x29, PT ;  /* 0x000000290a00780c */ /* 0x000fe20003f24270 */
[----:B------:R-:W0:Y:S01]  /*5740*/  MUFU.TANH R33, R49 ;  /* 0x0000003100217308 */ /* 0x000e220000002400 */
[----:B---3--:R-:W-:-:S02]  /*5750*/  FSEL R29, R29, -INF , P2 ;  /* 0xff8000001d1d7808 */ /* 0x008fc40001000000 */
[----:B------:R-:W-:Y:S02]  /*5760*/  FMNMX.FTZ R32, R28, R7, !PT ;  /* 0x000000071c207209 */ /* 0x000fe40007810000 */
[C---:B------:R-:W-:Y:S02]  /*5770*/  ISETP.GT.AND P2, PT, R10.reuse, 0x30, PT ;  /* 0x000000300a00780c */ /* 0x040fe40003f44270 */
[----:B-1----:R-:W-:Y:S01]  /*5780*/  FSEL R30, R45, -INF , P1 ;  /* 0xff8000002d1e7808 */ /* 0x002fe20000800000 */
[----:B------:R-:W1:Y:S01]  /*5790*/  MUFU.TANH R36, R52 ;  /* 0x0000003400247308 */ /* 0x000e620000002400 */
[----:B------:R-:W-:Y:S02]  /*57a0*/  FMNMX.FTZ R7, R29, R32, !PT ;  /* 0x000000201d077209 */ /* 0x000fe40007810000 */
[----:B------:R-:W-:Y:S02]  /*57b0*/  ISETP.GT.AND P1, PT, R10, 0x31, PT ;  /* 0x000000310a00780c */ /* 0x000fe40003f24270 */
[----:B--2---:R-:W-:-:S02]  /*57c0*/  FSEL R32, R48, -INF , P2 ;  /* 0xff80000030207808 */ /* 0x004fc40001000000 */
[----:B------:R-:W-:Y:S01]  /*57d0*/  FMNMX.FTZ R7, R30, R7, !PT ;  /* 0x000000071e077209 */ /* 0x000fe20007810000 */
[----:B------:R-:W2:Y:S01]  /*57e0*/  MUFU.TANH R37, R53 ;  /* 0x0000003500257308 */ /* 0x000ea20000002400 */
[----:B------:R-:W-:Y:S02]  /*57f0*/  ISETP.GT.AND P2, PT, R10, 0x38, PT ;  /* 0x000000380a00780c */ /* 0x000fe40003f44270 */
[----:B0-----:R-:W-:Y:S02]  /*5800*/  FSEL R33, R33, -INF , P1 ;  /* 0xff80000021217808 */ /* 0x001fe40000800000 */
[----:B------:R-:W-:Y:S02]  /*5810*/  FMNMX.FTZ R40, R32, R7, !PT ;  /* 0x0000000720287209 */ /* 0x000fe40007810000 */
[----:B------:R-:W-:Y:S01]  /*5820*/  ISETP.GT.AND P1, PT, R10, 0x39, PT ;  /* 0x000000390a00780c */ /* 0x000fe20003f24270 */
[----:B------:R0:W3:Y:S01]  /*5830*/  MUFU.TANH R41, R31 ;  /* 0x0000001f00297308 */ /* 0x0000e20000002400 */
[----:B-1----:R-:W-:-:S02]  /*5840*/  FSEL R36, R36, -INF , P2 ;  /* 0xff80000024247808 */ /* 0x002fc40001000000 */
[----:B------:R-:W-:Y:S02]  /*5850*/  FMNMX.FTZ R7, R33, R40, !PT ;  /* 0x0000002821077209 */ /* 0x000fe40007810000 */
[----:B------:R-:W-:Y:S02]  /*5860*/  VIADDMNMX R6, R6, R8, R5, PT ;  /* 0x0000000806067246 */ /* 0x000fe40003800105 */
[----:B------:R-:W-:Y:S01]  /*5870*/  FMNMX.FTZ R10, R36, R7, !PT ;  /* 0x00000007240a7209 */ /* 0x000fe20007810000 */
[----:B------:R1:W4:Y:S01]  /*5880*/  MUFU.TANH R40, R34 ;  /* 0x0000002200287308 */ /* 0x0003220000002400 */
[----:B--2---:R-:W-:Y:S02]  /*5890*/  FSEL R37, R37, -INF , P1 ;  /* 0xff80000025257808 */ /* 0x004fe40000800000 */
[----:B------:R-:W-:Y:S02]  /*58a0*/  ISETP.GT.AND P1, PT, R6, RZ, PT ;  /* 0x000000ff0600720c */ /* 0x000fe40003f24270 */
[----:B------:R-:W-:-:S02]  /*58b0*/  FMNMX.FTZ R10, R37, R10, !PT ;  /* 0x0000000a250a7209 */ /* 0x000fc40007810000 */
[C---:B------:R-:W-:Y:S01]  /*58c0*/  ISETP.GT.AND P2, PT, R6.reuse, 0x1, PT ;  /* 0x000000010600780c */ /* 0x040fe20003f44270 */
[----:B------:R2:W5:Y:S01]  /*58d0*/  MUFU.TANH R44, R35 ;  /* 0x00000023002c7308 */ /* 0x0005620000002400 */
[----:B------:R-:W-:Y:S01]  /*58e0*/  ISETP.GT.AND P3, PT, R6, 0x8, PT ;  /* 0x000000080600780c */ /* 0x000fe20003f64270 */
[----:B------:R-:W5:Y:S01]  /*58f0*/  SHFL.BFLY PT, R7, R10, 0x2, 0x1f ;  /* 0x0c401f000a077f89 */ /* 0x000f6200000e0000 */
[----:B0-----:R-:W-:Y:S02]  /*5900*/  FSEL R31, R56, -INF , P1 ;  /* 0xff800000381f7808 */ /* 0x001fe40000800000 */
[----:B-1----:R-:W-:Y:S02]  /*5910*/  FSEL R34, R57, -INF , P2 ;  /* 0xff80000039227808 */ /* 0x002fe40001000000 */
[----:B------:R-:W-:Y:S01]  /*5920*/  ISETP.GT.AND P1, PT, R6, 0x9, PT ;  /* 0x000000090600780c */ /* 0x000fe20003f24270 */
[----:B------:R3:W0:Y:S01]  /*5930*/  MUFU.TANH R45, R38 ;  /* 0x00000026002d7308 */ /* 0x0006220000002400 */
[----:B--2---:R-:W-:-:S02]  /*5940*/  FSEL R35, R58, -INF , P3 ;  /* 0xff8000003a237808 */ /* 0x004fc40001800000 */
[----:B------:R-:W-:Y:S02]  /*5950*/  FMNMX.FTZ R8, R31, R34, !PT ;  /* 0x000000221f087209 */ /* 0x000fe40007810000 */
[C---:B------:R-:W-:Y:S02]  /*5960*/  ISETP.GT.AND P2, PT, R6.reuse, 0x10, PT ;  /* 0x000000100600780c */ /* 0x040fe40003f44270 */
[----:B------:R-:W-:Y:S01]  /*5970*/  FMNMX.FTZ R5, R35, R8, !PT ;  /* 0x0000000823057209 */ /* 0x000fe20007810000 */
[----:B------:R4:W1:Y:S01]  /*5980*/  MUFU.TANH R48, R39 ;  /* 0x0000002700307308 */ /* 0x0008620000002400 */
[----:B---3--:R-:W-:Y:S02]  /*5990*/  FSEL R38, R41, -INF , P1 ;  /* 0xff80000029267808 */ /* 0x008fe40000800000 */
[----:B------:R-:W-:Y:S02]  /*59a0*/  ISETP.GT.AND P1, PT, R6, 0x11, PT ;  /* 0x000000110600780c */ /* 0x000fe40003f24270 */
[----:B------:R-:W-:-:S02]  /*59b0*/  FMNMX.FTZ R8, R38, R5, !PT ;  /* 0x0000000526087209 */ /* 0x000fc40007810000 */
[----:B------:R-:W-:Y:S01]  /*59c0*/  ISETP.GT.AND P3, PT, R6, 0x29, PT ;  /* 0x000000290600780c */ /* 0x000fe20003f64270 */
[----:B------:R1:W2:Y:S01]  /*59d0*/  MUFU.TANH R49, R42 ;  /* 0x0000002a00317308 */ /* 0x0002a20000002400 */
[----:B----4-:R-:W-:Y:S02]  /*59e0*/  FSEL R39, R40, -INF , P2 ;  /* 0xff80000028277808 */ /* 0x010fe40001000000 */
[----:B-----5:R-:W-:Y:S02]  /*59f0*/  FMNMX.FTZ R7, R10, R7, !PT ;  /* 0x000000070a077209 */ /* 0x020fe40007810000 */
[----:B------:R-:W-:Y:S02]  /*5a00*/  ISETP.GT.AND P2, PT, R6, 0x18, PT ;  /* 0x000000180600780c */ /* 0x000fe40003f44270 */
[----:B------:R-:W-:Y:S01]  /*5a10*/  FSEL R40, R44, -INF , P1 ;  /* 0xff8000002c287808 */ /* 0x000fe20000800000 */
[----:B------:R2:W3:Y:S01]  /*5a20*/  MUFU.TANH R52, R43 ;  /* 0x0000002b00347308 */ /* 0x0004e20000002400 */
[----:B------:R-:W4:Y:S01]  /*5a30*/  SHFL.BFLY PT, R10, R7, 0x1, 0x1f ;  /* 0x0c201f00070a7f89 */ /* 0x000f2200000e0000 */
[----:B------:R-:W-:-:S02]  /*5a40*/  FMNMX.FTZ R5, R39, R8, !PT ;  /* 0x0000000827057209 */ /* 0x000fc40007810000 */
[----:B------:R-:W-:Y:S02]  /*5a50*/  ISETP.GT.AND P1, PT, R6, 0x19, PT ;  /* 0x000000190600780c */ /* 0x000fe40003f24270 */
[----:B0-----:R-:W-:Y:S02]  /*5a60*/  FSEL R41, R45, -INF , P2 ;  /* 0xff8000002d297808 */ /* 0x001fe40001000000 */
[----:B------:R-:W0:Y:S01]  /*5a70*/  MUFU.TANH R46, R46 ;  /* 0x0000002e002e7308 */ /* 0x000e220000002400 */
[----:B------:R-:W-:Y:S02]  /*5a80*/  FMNMX.FTZ R8, R40, R5, !PT ;  /* 0x0000000528087209 */ /* 0x000fe40007810000 */
[----:B------:R-:W-:Y:S02]  /*5a90*/  ISETP.GT.AND P2, PT, R6, 0x20, PT ;  /* 0x000000200600780c */ /* 0x000fe40003f44270 */
[----:B-1----:R-:W-:Y:S02]  /*5aa0*/  FSEL R42, R48, -INF , P1 ;  /* 0xff800000302a7808 */ /* 0x002fe40000800000 */
[----:B------:R-:W-:Y:S01]  /*5ab0*/  FMNMX.FTZ R5, R41, R8, !PT ;  /* 0x0000000829057209 */ /* 0x000fe20007810000 */
[----:B------:R-:W1:Y:S01]  /*5ac0*/  MUFU.TANH R47, R47 ;  /* 0x0000002f002f7308 */ /* 0x000e620000002400 */
[----:B------:R-:W-:-:S02]  /*5ad0*/  ISETP.GT.AND P1, PT, R6, 0x21, PT ;  /* 0x000000210600780c */ /* 0x000fc40003f24270 */
[----:B--2---:R-:W-:Y:S02]  /*5ae0*/  FSEL R43, R49, -INF , P2 ;  /* 0xff800000312b7808 */ /* 0x004fe40001000000 */
[----:B------:R-:W-:Y:S02]  /*5af0*/  FMNMX.FTZ R8, R42, R5, !PT ;  /* 0x000000052a087209 */ /* 0x000fe40007810000 */
[----:B------:R-:W-:Y:S01]  /*5b00*/  ISETP.GT.AND P2, PT, R6, 0x28, PT ;  /* 0x000000280600780c */ /* 0x000fe20003f44270 */
[----:B------:R-:W2:Y:S01]  /*5b10*/  MUFU.TANH R50, R50 ;  /* 0x0000003200327308 */ /* 0x000ea20000002400 */
[----:B---3--:R-:W-:Y:S02]  /*5b20*/  FSEL R44, R52, -INF , P1 ;  /* 0xff800000342c7808 */ /* 0x008fe40000800000 */
[----:B------:R-:W-:Y:S02]  /*5b30*/  FMNMX.FTZ R5, R43, R8, !PT ;  /* 0x000000082b057209 */ /* 0x000fe40007810000 */
[----:B0-----:R-:W-:-:S02]  /*5b40*/  FSEL R45, R46, -INF , P2 ;  /* 0xff8000002e2d7808 */ /* 0x001fc40001000000 */
[----:B------:R-:W-:Y:S01]  /*5b50*/  FMNMX.FTZ R8, R44, R5, !PT ;  /* 0x000000052c087209 */ /* 0x000fe20007810000 */
[----:B------:R-:W0:Y:S01]  /*5b60*/  MUFU.TANH R51, R51 ;  /* 0x0000003300337308 */ /* 0x000e220000002400 */
[----:B----4-:R-:W-:Y:S02]  /*5b70*/  FMNMX.FTZ R7, R7, R10, !PT ;  /* 0x0000000a07077209 */ /* 0x010fe40007810000 */
[C---:B------:R-:W-:Y:S02]  /*5b80*/  ISETP.GT.AND P1, PT, R6.reuse, 0x30, PT ;  /* 0x000000300600780c */ /* 0x040fe40003f24270 */
[----:B-1----:R-:W-:Y:S01]  /*5b90*/  FSEL R46, R47, -INF , P3 ;  /* 0xff8000002f2e7808 */ /* 0x002fe20001800000 */
[----:B------:R-:W-:Y:S01]  /*5ba0*/  FMUL.FTZ R10, R7, UR4 ;  /* 0x00000004070a7c20 */ /* 0x000fe20008410000 */
[----:B------:R-:W-:Y:S01]  /*5bb0*/  FMNMX.FTZ R5, R45, R8, !PT ;  /* 0x000000082d057209 */ /* 0x000fe20007810000 */
[----:B------:R-:W1:Y:S01]  /*5bc0*/  MUFU.TANH R54, R54 ;  /* 0x0000003600367308 */ /* 0x000e620000002400 */
[----:B------:R-:W-:-:S02]  /*5bd0*/  ISETP.GT.AND P2, PT, R6, 0x31, PT ;  /* 0x000000310600780c */ /* 0x000fc40003f44270 */
[----:B--2---:R-:W-:Y:S02]  /*5be0*/  FSEL R47, R50, -INF , P1 ;  /* 0xff800000322f7808 */ /* 0x004fe40000800000 */
[----:B------:R-:W-:Y:S02]  /*5bf0*/  FMNMX.FTZ R8, R46, R5, !PT ;  /* 0x000000052e087209 */ /* 0x000fe40007810000 */
[----:B------:R-:W-:Y:S01]  /*5c00*/  FSETP.NEU.FTZ.AND P4, PT, R7, -INF , PT ;  /* 0xff8000000700780b */ /* 0x000fe20003f9d000 */
[----:B------:R-:W2:Y:S01]  /*5c10*/  MUFU.TANH R55, R55 ;  /* 0x0000003700377308 */ /* 0x000ea20000002400 */
[----:B0-----:R-:W-:Y:S02]  /*5c20*/  FSEL R48, R51, -INF , P2 ;  /* 0xff80000033307808 */ /* 0x001fe40001000000 */
[----:B------:R-:W-:Y:S02]  /*5c30*/  ISETP.GT.AND P1, PT, R6, 0x38, PT ;  /* 0x000000380600780c */ /* 0x000fe40003f24270 */
[----:B------:R-:W-:-:S02]  /*5c40*/  FMNMX.FTZ R51, R47, R8, !PT ;  /* 0x000000082f337209 */ /* 0x000fc40007810000 */
[----:B------:R-:W-:Y:S02]  /*5c50*/  FSEL R53, R10, RZ, P4 ;  /* 0x000000ff0a357208 */ /* 0x000fe40002000000 */
[----:B------:R-:W-:Y:S02]  /*5c60*/  ISETP.GT.AND P2, PT, R6, 0x39, PT ;  /* 0x000000390600780c */ /* 0x000fe40003f44270 */
[----:B-1----:R-:W-:Y:S01]  /*5c70*/  FSEL R49, R54, -INF , P1 ;  /* 0xff80000036317808 */ /* 0x002fe20000800000 */
[--C-:B------:R-:W-:Y:S01]  /*5c80*/  FFMA.FTZ R6, R15, UR4, -R53.reuse ;  /* 0x000000040f067c23 */ /* 0x100fe20008010835 */
[----:B------:R-:W-:Y:S01]  /*5c90*/  FMNMX.FTZ R8, R48, R51, !PT ;  /* 0x0000003330087209 */ /* 0x000fe20007810000 */
[--C-:B------:R-:W-:Y:S01]  /*5ca0*/  FFMA.FTZ R12, R12, UR4, -R53.reuse ;  /* 0x000000040c0c7c23 */ /* 0x100fe20008010835 */
[--C-:B------:R-:W-:Y:S01]  /*5cb0*/  FFMA.FTZ R10, R14, UR4, -R53.reuse ;  /* 0x000000040e0a7c23 */ /* 0x100fe20008010835 */
[--C-:B------:R-:W-:Y:S01]  /*5cc0*/  FFMA.FTZ R14, R25, UR4, -R53.reuse ;  /* 0x00000004190e7c23 */ /* 0x100fe20008010835 */
[----:B--2---:R-:W-:Y:S01]  /*5cd0*/  FSEL R50, R55, -INF , P2 ;  /* 0xff80000037327808 */ /* 0x004fe20001000000 */
[----:B------:R0:W-:Y:S01]  /*5ce0*/  MUFU.EX2 R5, R12 ;  /* 0x0000000c00057308 */ /* 0x0001e20000000800 */
        /* <DEDUP_REMOVED lines=8> */
[--C-:B0-----:R-:W-:Y:S01]  /*5d70*/  FFMA.FTZ R12, R21, UR4, -R53.reuse ;  /* 0x00000004150c7c23 */ /* 0x101fe20008010835 */
[----:B------:R-:W0:Y:S01]  /*5d80*/  SHFL.BFLY PT, R51, R8, 0x2, 0x1f ;  /* 0x0c401f0008337f89 */ /* 0x000e2200000e0000 */
[--C-:B------:R-:W-:Y:S01]  /*5d90*/  FFMA.FTZ R21, R24, UR4, -R53.reuse ;  /* 0x0000000418157c23 */ /* 0x100fe20008010835 */
[--C-:B------:R-:W-:Y:S01]  /*5da0*/  FFMA.FTZ R172, R32, UR4, -R53.reuse ;  /* 0x0000000420ac7c23 */ /* 0x100fe20008010835 */
[--C-:B------:R-:W-:Y:S01]  /*5db0*/  FFMA.FTZ R175, R33, UR4, -R53.reuse ;  /* 0x0000000421af7c23 */ /* 0x100fe20008010835 */
[--C-:B------:R-:W-:Y:S01]  /*5dc0*/  FFMA.FTZ R174, R36, UR4, -R53.reuse ;  /* 0x0000000424ae7c23 */ /* 0x100fe20008010835 */
[----:B------:R-:W-:Y:S01]  /*5dd0*/  FFMA.FTZ R177, R37, UR4, -R53 ;  /* 0x0000000425b17c23 */ /* 0x000fe20008010835 */
[----:B------:R-:W1:Y:S08]  /*5de0*/  MUFU.EX2 R6, R6 ;  /* 0x0000000600067308 */ /* 0x000e700000000800 */
[----:B------:R-:W-:Y:S08]  /*5df0*/  MUFU.EX2 R10, R10 ;  /* 0x0000000a000a7308 */ /* 0x000ff00000000800 */
[----:B------:R-:W2:Y:S01]  /*5e00*/  MUFU.EX2 R15, R15 ;  /* 0x0000000f000f7308 */ /* 0x000ea20000000800 */
[----:B-1----:R-:W-:Y:S01]  /*5e10*/  F2FP.BF16.F32.PACK_AB R152, R6, R5 ;  /* 0x000000050698723e */ /* 0x002fe200000010ff */
[----:B------:R-:W-:Y:S01]  /*5e20*/  FADD.FTZ R5, R5, R6 ;  /* 0x0000000605057221 */ /* 0x000fe20000010000 */
[----:B0-----:R-:W-:-:S05]  /*5e30*/  FMNMX.FTZ R51, R8, R51, !PT ;  /* 0x0000003308337209 */ /* 0x001fca0007810000 */
[----:B------:R-:W0:Y:S01]  /*5e40*/  SHFL.BFLY PT, R8, R51, 0x1, 0x1f ;  /* 0x0c201f0033087f89 */ /* 0x000e2200000e0000 */
[----:B------:R-:W-:Y:S08]  /*5e50*/  MUFU.EX2 R12, R12 ;  /* 0x0000000c000c7308 */ /* 0x000ff00000000800 */
[----:B------:R-:W1:Y:S01]  /*5e60*/  MUFU.EX2 R21, R21 ;  /* 0x0000001500157308 */ /* 0x000e620000000800 */
[----:B--2---:R-:W-:Y:S01]  /*5e70*/  F2FP.BF16.F32.PACK_AB R154, R15, R10 ;  /* 0x0000000a0f9a723e */ /* 0x004fe200000010ff */
[----:B------:R-:W-:-:S04]  /*5e80*/  FADD.FTZ R10, R10, R5 ;  /* 0x000000050a0a7221 */ /* 0x000fc80000010000 */
[----:B------:R-:W-:Y:S02]  /*5e90*/  FADD.FTZ R15, R15, R10 ;  /* 0x0000000a0f0f7221 */ /* 0x000fe40000010000 */
[----:B------:R-:W-:Y:S01]  /*5ea0*/  MUFU.EX2 R14, R14 ;  /* 0x0000000e000e7308 */ /* 0x000fe20000000800 */
[----:B0-----:R-:W-:-:S07]  /*5eb0*/  FMNMX.FTZ R8, R51, R8, !PT ;  /* 0x0000000833087209 */ /* 0x001fce0007810000 */
[----:B------:R-:W0:Y:S01]  /*5ec0*/  MUFU.EX2 R169, R169 ;  /* 0x000000a900a97308 */ /* 0x000e220000000800 */
[C---:B-1----:R-:W-:Y:S01]  /*5ed0*/  F2FP.BF16.F32.PACK_AB R156, R21.reuse, R12 ;  /* 0x0000000c159c723e */ /* 0x042fe200000010ff */
[----:B------:R-:W-:Y:S01]  /*5ee0*/  FADD.FTZ R12, R12, R15 ;  /* 0x0000000f0c0c7221 */ /* 0x000fe20000010000 */
[C---:B------:R-:W-:Y:S01]  /*5ef0*/  FSETP.NEU.FTZ.AND P1, PT, R8.reuse, -INF , PT ;  /* 0xff8000000800780b */ /* 0x040fe20003f3d000 */
[----:B------:R-:W-:Y:S02]  /*5f00*/  FMUL.FTZ R24, R8, UR4 ;  /* 0x0000000408187c20 */ /* 0x000fe40008410000 */
[----:B------:R-:W-:Y:S02]  /*5f10*/  FADD.FTZ R21, R21, R12 ;  /* 0x0000000c15157221 */ /* 0x000fe40000010000 */
[----:B------:R-:W-:Y:S01]  /*5f20*/  MUFU.EX2 R20, R20 ;  /* 0x0000001400147308 */ /* 0x000fe20000000800 */
[----:B------:R-:W-:Y:S01]  /*5f30*/  FSEL R25, R24, RZ, P1 ;  /* 0x000000ff18197208 */ /* 0x000fe20000800000 */
[----:B------:R-:W-:-:S04]  /*5f40*/  VIADD R24, R9, 0x38840 ;  /* 0x0003884009187836 */ /* 0x000fc80000000000 */
[--C-:B------:R-:W-:Y:S01]  /*5f50*/  FFMA.FTZ R176, R31, UR4, -R25.reuse ;  /* 0x000000041fb07c23 */ /* 0x100fe20008010819 */
[----:B------:R-:W-:Y:S01]  /*5f60*/  PRMT R24, R219, 0x654, R24 ;  /* 0x00000654db187816 */ /* 0x000fe20000000018 */
        /* <DEDUP_REMOVED lines=15> */
[----:B------:R1:W-:Y:S01]  /*6060*/  SYNCS.ARRIVE.TRANS64.RED.A1T0 RZ, [R24+URZ], RZ ;  /* 0x000000ff18ff79a7 */ /* 0x0003e2000810043f */
[----:B------:R-:W-:Y:S01]  /*6070*/  MUFU.EX2 R176, R176 ;  /* 0x000000b000b07308 */ /* 0x000fe20000000800 */
[----:B0-----:R-:W-:Y:S01]  /*6080*/  F2FP.BF16.F32.PACK_AB R158, R169, R14 ;  /* 0x0000000ea99e723e */ /* 0x001fe200000010ff */
[----:B------:R-:W-:-:S04]  /*6090*/  FADD.FTZ R14, R14, R21 ;  /* 0x000000150e0e7221 */ /* 0x000fc80000010000 */
[----:B------:R-:W-:Y:S02]  /*60a0*/  FADD.FTZ R169, R169, R14 ;  /* 0x0000000ea9a97221 */ /* 0x000fe40000010000 */
[----:B------:R-:W0:Y:S08]  /*60b0*/  MUFU.EX2 R179, R179 ;  /* 0x000000b300b37308 */ /* 0x000e300000000800 */
[----:B------:R-:W-:Y:S08]  /*60c0*/  MUFU.EX2 R178, R178 ;  /* 0x000000b200b27308 */ /* 0x000ff00000000800 */
[----:B------:R-:W2:Y:S01]  /*60d0*/  MUFU.EX2 R181, R181 ;  /* 0x000000b500b57308 */ /* 0x000ea20000000800 */
[----:B0-----:R-:W-:Y:S01]  /*60e0*/  F2FP.BF16.F32.PACK_AB R153, R179, R176 ;  /* 0x000000b0b399723e */ /* 0x001fe200000010ff */
[----:B------:R-:W-:-:S06]  /*60f0*/  FADD.FTZ R179, R176, R179 ;  /* 0x000000b3b0b37221 */ /* 0x000fcc0000010000 */
[----:B------:R-:W-:Y:S08]  /*6100*/  MUFU.EX2 R180, R180 ;  /* 0x000000b400b47308 */ /* 0x000ff00000000800 */
[----:B------:R-:W0:Y:S01]  /*6110*/  MUFU.EX2 R183, R183 ;  /* 0x000000b700b77308 */ /* 0x000e220000000800 */
[----:B--2---:R-:W-:Y:S01]  /*6120*/  F2FP.BF16.F32.PACK_AB R155, R181, R178 ;  /* 0x000000b2b59b723e */ /* 0x004fe200000010ff */
[----:B------:R-:W-:Y:S01]  /*6130*/  BAR.SYNC.DEFER_BLOCKING 0xf, 0x100 ;  /* 0x03c4000000007b1d */ /* 0x000fe20000010000 */
[----:B------:R-:W-:-:S04]  /*6140*/  FADD.FTZ R178, R178, R179 ;  /* 0x000000b3b2b27221 */ /* 0x000fc80000010000 */
[----:B------:R-:W-:Y:S01]  /*6150*/  FADD.FTZ R181, R181, R178 ;  /* 0x000000b2b5b57221 */ /* 0x000fe20000010000 */
[----:B------:R-:W-:Y:S08]  /*6160*/  MUFU.EX2 R182, R182 ;  /* 0x000000b600b67308 */ /* 0x000ff00000000800 */
[----:B------:R-:W2:Y:S01]  /*6170*/  MUFU.EX2 R197, R197 ;  /* 0x000000c500c57308 */ /* 0x000ea20000000800 */
[----:B0-----:R-:W-:Y:S01]  /*6180*/  F2FP.BF16.F32.PACK_AB R157, R183, R180 ;  /* 0x000000b4b79d723e */ /* 0x001fe200000010ff */
[----:B------:R-:W-:-:S04]  /*6190*/  FADD.FTZ R180, R180, R181 ;  /* 0x000000b5b4b47221 */ /* 0x000fc80000010000 */
[----:B------:R-:W-:Y:S02]  /*61a0*/  FADD.FTZ R183, R183, R180 ;  /* 0x000000b4b7b77221 */ /* 0x000fe40000010000 */
[----:B------:R-:W0:Y:S01]  /*61b0*/  MUFU.EX2 R171, R171 ;  /* 0x000000ab00ab7308 */ /* 0x000e220000000800 */
[----:B------:R3:W-:Y:S07]  /*61c0*/  STSM.16.M88.4 [R185+0x36400], R152 ;  /* 0x03640098b9007844 */ /* 0x0007ee0000000200 */
[----:B------:R-:W-:Y:S01]  /*61d0*/  MUFU.EX2 R170, R170 ;  /* 0x000000aa00aa7308 */ /* 0x000fe20000000800 */
[----:B--2---:R-:W-:Y:S01]  /*61e0*/  F2FP.BF16.F32.PACK_AB R159, R197, R182 ;  /* 0x000000b6c59f723e */ /* 0x004fe200000010ff */
[----:B------:R-:W-:-:S04]  /*61f0*/  FADD.FTZ R182, R182, R183 ;  /* 0x000000b7b6b67221 */ /* 0x000fc80000010000 */
[----:B------:R3:W-:Y:S01]  /*6200*/  STSM.16.M88.4 [R189], R156 ;  /* 0x0000009cbd007844 */ /* 0x0007e20000000200 */
[----:B------:R-:W-:Y:S01]  /*6210*/  FADD.FTZ R197, R197, R182 ;  /* 0x000000b6c5c57221 */ /* 0x000fe20000010000 */
        /* <DEDUP_REMOVED lines=30> */
[----:B------:R-:W2:Y:S08]  /*6400*/  MUFU.EX2 R204, R204 ;  /* 0x000000cc00cc7308 */ /* 0x000eb00000000800 */
[----:B------:R-:W4:Y:S01]  /*6410*/  MUFU.EX2 R205, R205 ;  /* 0x000000cd00cd7308 */ /* 0x000f220000000800 */
[----:B0-----:R-:W-:Y:S01]  /*6420*/  F2FP.BF16.F32.PACK_AB R165, R203, R200 ;  /* 0x000000c8cba5723e */ /* 0x001fe200000010ff */
[----:B------:R-:W-:-:S04]  /*6430*/  FADD.FTZ R200, R200, R201 ;  /* 0x000000c9c8c87221 */ /* 0x000fc80000010000 */
[----:B------:R-:W-:-:S04]  /*6440*/  FADD.FTZ R203, R203, R200 ;  /* 0x000000c8cbcb7221 */ /* 0x000fc80000010000 */
[----:B--2---:R-:W-:Y:S01]  /*6450*/  FADD.FTZ R6, R204, R203 ;  /* 0x000000cbcc067221 */ /* 0x004fe20000010000 */
[----:B----4-:R-:W-:-:S03]  /*6460*/  F2FP.BF16.F32.PACK_AB R167, R205, R204 ;  /* 0x000000cccda7723e */ /* 0x010fc600000010ff */
[----:B------:R-:W-:Y:S02]  /*6470*/  FADD.FTZ R6, R205, R6 ;  /* 0x00000006cd067221 */ /* 0x000fe40000010000 */
[----:B------:R3:W-:Y:S01]  /*6480*/  STSM.16.M88.4 [R188], R164 ;  /* 0x000000a4bc007844 */ /* 0x0007e20000000200 */
[----:B-1----:R-:W-:-:S06]  /*6490*/  WARPGROUP.ARRIVE ;  /* 0x00000000000079c5 */ /* 0x002fcc0000000000 */
[----:B------:R-:W-:Y:S01]  /*64a0*/  HGMMA.64x256x16.F32.BF16 R24, R152, gdesc[UR4].tnspB, RZ, !UPT, gsb0 ;  /* 0x43e0000498187df0 */ /* 0x000fe2000c0018ff */
[----:B------:R-:W-:Y:S01]  /*64b0*/  R2UR UR6, R206 ;  /* 0x00000000ce0672ca */ /* 0x000fe200000e0000 */
[----:B------:R-:W-:Y:S01]  /*64c0*/  UMOV UR7, 0x40000040 ;  /* 0x4000004000077882 */ /* 0x000fe20000000000 */
[C---:B------:R-:W-:Y:S01]  /*64d0*/  VIADD R206, R202.reuse, 0x100 ;  /* 0x00000100cace7836 */ /* 0x040fe20000000000 */
[----:B------:R-:W-:Y:S01]  /*64e0*/  IADD3 R202, R202, 0x180, RZ ;  /* 0x00000180caca7810 */ /* 0x000fe20007ffe0ff */
[----:B------:R-:W-:Y:S02]  /*64f0*/  WARPGROUP.DEPBAR.LE gsb0, 0x0 ;  /* 0x00008000000079c5 */ /* 0x000fe40000010000 */
[----:B------:R-:W-:-:S15]  /*6500*/  WARPGROUP.ARRIVE ;  /* 0x00000000000079c5 */ /* 0x000fde0000000000 */
[----:B------:R-:W-:-:S06]  /*6510*/  NOP ;  /* 0x0000000000007918 */ /* 0x000fcc0000000000 */
[----:B------:R-:W-:Y:S01]  /*6520*/  HGMMA.64x256x16.F32.BF16 R24, R156, gdesc[UR4].tnspB, R24, gsb0 ;  /* 0x43e000049c187df0 */ /* 0x000fe20008001818 */
[----:B------:R-:W-:Y:S01]  /*6530*/  R2UR UR6, R206 ;  /* 0x00000000ce0672ca */ /* 0x000fe200000e0000 */
[----:B------:R-:W-:Y:S01]  /*6540*/  UMOV UR7, 0x40000040 ;  /* 0x4000004000077882 */ /* 0x000fe20000000000 */
[----:B------:R-:W-:Y:S02]  /*6550*/  WARPGROUP.DEPBAR.LE gsb0, 0x0 ;  /* 0x00008000000079c5 */ /* 0x000fe40000010000 */
[----:B------:R-:W-:-:S15]  /*6560*/  WARPGROUP.ARRIVE ;  /* 0x00000000000079c5 */ /* 0x000fde0000000000 */
[----:B------:R-:W-:-:S08]  /*6570*/  NOP ;  /* 0x0000000000007918 */ /* 0x000fd00000000000 */
[----:B------:R-:W-:Y:S01]  /*6580*/  HGMMA.64x256x16.F32.BF16 R24, R160, gdesc[UR4].tnspB, R24, gsb0 ;  /* 0x43e00004a0187df0 */ /* 0x000fe20008001818 */
[----:B------:R-:W-:Y:S01]  /*6590*/  R2UR UR6, R202 ;  /* 0x00000000ca0672ca */ /* 0x000fe200000e0000 */
        /* <DEDUP_REMOVED lines=14> */
[----:B---3--:R-:W-:Y:S05]  /*6680*/  @!P0 BRA `(.L_x_7469) ;  /* 0x0000000000048947 */ /* 0x008fea0003800000 */
[----:B------:R-:W-:Y:S01]  /*6690*/  BPT.TRAP 0x1 ;  /* 0x000000040000795c */ /* 0x000fe20000300000 */
.L_x_7469:
[----:B------:R-:W0:Y:S01]  /*66a0*/  @P5 LDC R12, c[0x0][0x44c] ;  /* 0x00011300ff0c5b82 */ /* 0x000e220000000800 */
[----:B------:R-:W-:Y:S02]  /*66b0*/  IMAD.U32 R10, RZ, RZ, UR38 ;  /* 0x00000026ff0a7e24 */ /* 0x000fe4000f8e00ff */
[----:B------:R-:W-:Y:S02]  /*66c0*/  IMAD R11, R186, R11, -R13 ;  /* 0x0000000bba0b7224 */ /* 0x000fe400078e0a0d */
[----:B------:R-:W-:-:S03]  /*66d0*/  VIADD R168, R168, 0xfffffffe ;  /* 0xfffffffea8a87836 */ /* 0x000fc60000000000 */
[----:B------:R-:W1:Y:S02]  /*66e0*/  @P5 LDC R15, c[0x0][0x450] ;  /* 0x00011400ff0f5b82 */ /* 0x000e640000000800 */
[----:B------:R-:W-:Y:S01]  /*66f0*/  R2UR UR33, R168 ;  /* 0x00000000a82172ca */ /* 0x000fe200000e0000 */
[----:B0-----:R-:W-:-:S05]  /*6700*/  @P5 IMAD.HI.U32 R12, R12, UR38, RZ ;  /* 0x000000260c0c5c27 */ /* 0x001fca000f8e00ff */
[----:B-1----:R-:W-:-:S05]  /*6710*/  @P5 SHF.R.U32.HI R10, RZ, R15, R12 ;  /* 0x0000000fff0a5219 */ /* 0x002fca000001160c */
[----:B------:R-:W-:-:S05]  /*6720*/  IMAD.IADD R10, R11, 0x1, R10 ;  /* 0x000000010b0a7824 */ /* 0x000fca00078e020a */
[----:B------:R-:W-:-:S04]  /*6730*/  SHF.R.S32.HI R11, RZ, 0x1f, R10 ;  /* 0x0000001fff0b7819 */ /* 0x000fc8000001140a */
[----:B------:R-:W-:Y:S01]  /*6740*/  LEA.HI R11, R11, R10, RZ, 0x6 ;  /* 0x0000000a0b0b7211 */ /* 0x000fe200078f30ff */
[----:B------:R-:W-:-:S03]  /*6750*/  VIADD R10, R9, 0x38860 ;  /* 0x00038860090a7836 */ /* 0x000fc60000000000 */
[----:B------:R-:W-:Y:S02]  /*6760*/  SHF.R.S32.HI R11, RZ, 0x6, R11 ;  /* 0x00000006ff0b7819 */ /* 0x000fe4000001140b */
[----:B------:R-:W-:Y:S02]  /*6770*/  PRMT R10, R219, 0x654, R10 ;  /* 0x00000654db0a7816 */ /* 0x000fe4000000000a */
[----:B------:R-:W-:Y:S02]  /*6780*/  R2UR UR32, R11 ;  /* 0x000000000b2072ca */ /* 0x000fe400000e0000 */
[----:B------:R0:W-:Y:S11]  /*6790*/  SYNCS.ARRIVE.TRANS64.RED.A1T0 RZ, [R10+URZ], RZ ;  /* 0x000000ff0aff79a7 */ /* 0x0001f6000810043f */
[----:B------:R-:W-:-:S04]  /*67a0*/  UISETP.LT.AND UP0, UPT, URZ, UR32, UPT ;  /* 0x000000203f00728c */ /* 0x000fc8000bf01270 */
[----:B------:R-:W-:-:S04]  /*67b0*/  USEL UR32, URZ, UR32, !UP0 ;  /* 0x000000203f207287 */ /* 0x000fc8000c000000 */
[----:B------:R-:W-:-:S06]  /*67c0*/  UISETP.GE.AND UP0, UPT, UR33, UR32, UPT ;  /* 0x000000202100728c */ /* 0x000fcc000bf06270 */
[----:B------:R-:W-:-:S13]  /*67d0*/  PLOP3.LUT P1, PT, PT, PT, UP0, 0x80, 0x0 ;  /* 0x000000000000781c */ /* 0x000fda0003f2f008 */
[----:B0-----:R-:W-:Y:S05]  /*67e0*/  @!P1 BRA `(.L_x_7470) ;  /* 0x0000003400a89947 */ /* 0x001fea0003800000 */
[----:B------:R-:W-:Y:S01]  /*67f0*/  IMAD.MOV.U32 R11, RZ, RZ, R8 ;  /* 0x000000ffff0b7224 */ /* 0x000fe200078e0008 */
[----:B------:R-:W-:Y:S01]  /*6800*/  ULDC UR5, c[0x0][0x288] ;  /* 0x0000a20000057ab9 */ /* 0x000fe20000000800 */
[----:B------:R-:W-:Y:S01]  /*6810*/  IMAD.MOV.U32 R10, RZ, RZ, R7 ;  /* 0x000000ffff0a7224 */ /* 0x000fe200078e0007 */
[----:B------:R-:W-:Y:S01]  /*6820*/  ULDC UR6, c[0x0][0x2f0] ;  /* 0x0000bc0000067ab9 */ /* 0x000fe20000000800 */
[----:B------:R-:W-:Y:S01]  /*6830*/  IMAD.MOV.U32 R13, RZ, RZ, R2 ;  /* 0x000000ffff0d7224 */ /* 0x000fe200078e0002 */
[----:B------:R-:W-:Y:S01]  /*6840*/  ULDC UR7, c[0x0][0xad0] ;  /* 0x0002b40000077ab9 */ /* 0x000fe20000000800 */
[----:B------:R-:W-:-:S05]  /*6850*/  ULDC UR4, c[0x0][0xa80] ;  /* 0x0002a00000047ab9 */ /* 0x000fca0000000800 */
.L_x_7481:
[----:B------:R-:W-:-:S05]  /*6860*/  VIADD R2, R13, 0x1 ;  /* 0x000000010d027836 */ /* 0x000fca0000000000 */
[----:B------:R-:W-:-:S04]  /*6870*/  ISETP.NE.AND P1, PT, R2, 0x2, PT ;  /* 0x000000020200780c */ /* 0x000fc80003f25270 */
[----:B------:R-:W-:Y:S02]  /*6880*/  SEL R7, RZ, 0x1, P1 ;  /* 0x00000001ff077807 */ /* 0x000fe40000800000 */
[----:B------:R-:W-:Y:S02]  /*6890*/  SEL R2, R2, RZ, P1 ;  /* 0x000000ff02027207 */ /* 0x000fe40000800000 */
[----:B------:R-:W-:Y:S01]  /*68a0*/  LOP3.LUT R16, R16, R7, RZ, 0x3c, !PT ;  /* 0x0000000710107212 */ /* 0x000fe200078e3cff */
[----:B------:R-:W-:Y:S06]  /*68b0*/  @!P0 BRA `(.L_x_7471) ;  /* 0x0000000000048947 */ /* 0x000fec0003800000 */
[----:B------:R-:W-:Y:S01]  /*68c0*/  BPT.TRAP 0x1 ;  /* 0x000000040000795c */ /* 0x000fe20000300000 */
.L_x_7471:
[----:B------:R-:W-:Y:S01]  /*68d0*/  IMAD R9, R2, 0x8, R17 ;  /* 0x0000000802097824 */ /* 0x000fe200078e0211 */
[----:B------:R-:W-:-:S04]  /*68e0*/  SHF.L.U32 R8, R16, 0x1f, RZ ;  /* 0x0000001f10087819 */ /* 0x000fc800000006ff */
[----:B------:R0:W1:Y:S01]  /*68f0*/  SYNCS.PHASECHK.TRANS64.TRYWAIT P1, [R9+URZ+0x38830], R8 ;  /* 0x03883008090075a7 */ /* 0x000062000802017f */
[----:B------:R-:W-:Y:S05]  /*6900*/  @!P0 BRA `(.L_x_7472) ;  /* 0x0000000000048947 */ /* 0x000fea0003800000 */
[----:B------:R-:W-:Y:S01]  /*6910*/  BPT.TRAP 0x1 ;  /* 0x000000040000795c */ /* 0x000fe20000300000 */
.L_x_7472:
[----:B------:R-:W-:Y:S01]  /*6920*/  IMAD R7, R2, 0x200, R0 ;  /* 0x0000020002077824 */ /* 0x000fe200078e0200 */
[----:B-1----:R-:W-:Y:S06]  /*6930*/  @P1 BRA `(.L_x_7473) ;  /* 0x0000000000081947 */ /* 0x002fec0003800000 */
[----:B------:R-:W1:Y:S02]  /*6940*/  SYNCS.PHASECHK.TRANS64.TRYWAIT P1, [R9+URZ+0x38830], R8 ;  /* 0x03883008090075a7 */ /* 0x000e64000802017f */
[----:B-1----:R-:W-:Y:S05]  /*6950*/  @!P1 BRA `(.L_x_7474) ;  /* 0x000000e800cc9947 */ /* 0x002fea0003800000 */
.L_x_7473:
[----:B------:R-:W-:Y:S01]  /*6960*/  R2UR UR10, R7 ;  /* 0x00000000070a72ca */ /* 0x000fe200000e0000 */
[----:B------:R-:W-:Y:S01]  /*6970*/  WARPGROUP.ARRIVE ;  /* 0x00000000000079c5 */ /* 0x000fe20000000000 */
[----:B------:R-:W-:Y:S01]  /*6980*/  UMOV UR11, 0x40000040 ;  /* 0x40000040000b7882 */ /* 0x000fe20000000000 */
[----:B------:R-:W-:Y:S01]  /*6990*/  UMOV UR15, 0x40000040 ;  /* 0x40000040000f7882 */ /* 0x000fe20000000000 */
[----:B------:R-:W-:Y:S01]  /*69a0*/  UMOV UR19, 0x40000040 ;  /* 0x4000004000137882 */ /* 0x000fe20000000000 */
[----:B------:R-:W-:-:S08]  /*69b0*/  UMOV UR23, 0x40000040 ;  /* 0x4000004000177882 */ /* 0x000fd00000000000 */
[----:B------:R-:W-:Y:S01]  /*69c0*/  HGMMA.64x64x16.F32.BF16 R152, gdesc[UR8], RZ, !UPT, gsb0 ;  /* 0x00e00000089879f0 */ /* 0x000fe2000c0018ff */
[----:B------:R-:W-:Y:S02]  /*69d0*/  UIADD3 UR14, UR10, 0x2, URZ ;  /* 0x000000020a0e7890 */ /* 0x000fe4000fffe03f */
[----:B------:R-:W-:Y:S02]  /*69e0*/  UIADD3 UR18, UR10, 0x4, URZ ;  /* 0x000000040a127890 */ /* 0x000fe4000fffe03f */
        /* <DEDUP_REMOVED lines=13> */
.L_x_7475:
[----:B------:R2:W3:Y:S01]  /*6ac0*/  SYNCS.PHASECHK.TRANS64.TRYWAIT P1, [R9+URZ+0x38850], R8 ;  /* 0x03885008090075a7 */ /* 0x0004e2000802017f */
[----:B------:R-:W-:Y:S05]  /*6ad0*/  @!P0 BRA `(.L_x_7476) ;  /* 0x0000000000048947 */ /* 0x000fea0003800000 */
[----:B------:R-:W-:Y:S01]  /*6ae0*/  BPT.TRAP 0x1 ;  /* 0x000000040000795c */ /* 0x000fe20000300000 */
.L_x_7476:
[----:B------:R-:W-:Y:S01]  /*6af0*/  IMAD R7, R2, 0x1000, R4 ;  /* 0x0000100002077824 */ /* 0x000fe200078e0204 */
[----:B---3--:R-:W-:Y:S06]  /*6b00*/  @P1 BRA `(.L_x_7477) ;  /* 0x0000000000081947 */ /* 0x008fec0003800000 */
[----:B------:R-:W3:Y:S02]  /*6b10*/  SYNCS.PHASECHK.TRANS64.TRYWAIT P1, [R9+URZ+0x38850], R8 ;  /* 0x03885008090075a7 */ /* 0x000ee4000802017f */
[----:B---3--:R-:W-:Y:S05]  /*6b20*/  @!P1 BRA `(.L_x_7478) ;  /* 0x000000e8006c9947 */ /* 0x008fea0003800000 */
.L_x_7477:
[----:B------:R-:W-:Y:S01]  /*6b30*/  R2UR UR26, R7 ;  /* 0x00000000071a72ca */ /* 0x000fe200000e0000 */
[----:B------:R-:W-:Y:S01]  /*6b40*/  WARPGROUP.ARRIVE ;  /* 0x00000000000079c5 */ /* 0x000fe20000000000 */
[----:B------:R-:W-:Y:S01]  /*6b50*/  UMOV UR27, 0x40000040 ;  /* 0x40000040001b7882 */ /* 0x000fe20000000000 */
[----:B------:R-:W-:Y:S01]  /*6b60*/  VIADD R12, R3, 0x2 ;  /* 0x00000002030c7836 */ /* 0x000fe20000000000 */
[----:B------:R-:W-:Y:S01]  /*6b70*/  UMOV UR29, 0x40000040 ;  /* 0x40000040001d7882 */ /* 0x000fe20000000000 */
[----:B0123--:R-:W-:Y:S01]  /*6b80*/  VIADD R8, R7, 0x2 ;  /* 0x0000000207087836 */ /* 0x00ffe20000000000 */
[----:B------:R-:W-:Y:S01]  /*6b90*/  UMOV UR31, 0x40000040 ;  /* 0x40000040001f7882 */ /* 0x000fe20000000000 */
[----:B------:R-:W0:Y:S01]  /*6ba0*/  S2R R14, SR_TID.X ;  /* 0x00000000000e7919 */ /* 0x000e220000002100 */
[----:B------:R-:W-:Y:S01]  /*6bb0*/  R2UR UR28, R12 ;  /* 0x000000000c1c72ca */ /* 0x000fe200000e0000 */
[----:B------:R-:W-:Y:S01]  /*6bc0*/  VIADD R12, R3, 0x4 ;  /* 0x00000004030c7836 */ /* 0x000fe20000000000 */
[----:B------:R-:W-:Y:S01]  /*6bd0*/  R2UR UR30, R8 ;  /* 0x00000000081e72ca */ /* 0x000fe200000e0000 */
[----:B------:R-:W-:-:S02]  /*6be0*/  VIADD R8, R7, 0x4 ;  /* 0x0000000407087836 */ /* 0x000fc40000000000 */
[----:B------:R-:W-:Y:S01]  /*6bf0*/  HGMMA.64x64x16.F32.BF16 R152, gdesc[UR24], R152, gsb0 ;  /* 0x00e00000189879f0 */ /* 0x000fe20008001898 */
[----:B------:R-:W-:Y:S02]  /*6c00*/  VIADD R21, R3, 0x800 ;  /* 0x0000080003157836 */ /* 0x000fe40000000000 */
[----:B------:R-:W-:Y:S01]  /*6c10*/  VIADD R15, R7, 0x800 ;  /* 0x00000800070f7836 */ /* 0x000fe20000000000 */
[----:B0-----:R-:W-:Y:S01]  /*6c20*/  SHF.R.U32.HI R14, RZ, 0x7, R14 ;  /* 0x00000007ff0e7819 */ /* 0x001fe2000001160e */
        /* <DEDUP_REMOVED lines=124> */
[----:B------:R-:W0:Y:S02]  /*73f0*/  SHFL.IDX PT, R8, R14, RZ, 0x1f ;  /* 0x00001fff0e087589 */ /* 0x000e2400000e0000 */
[----:B0-----:R-:W-:-:S04]  /*7400*/  ISETP.GT.AND P1, PT, R8, 0x7f, PT ;  /* 0x0000007f0800780c */ /* 0x001fc80003f24270 */
[----:B------:R-:W-:-:S05]  /*7410*/  SEL R8, RZ, 0x2, !P1 ;  /* 0x00000002ff087807 */ /* 0x000fca0004800000 */
[----:B------:R-:W-:Y:S02]  /*7420*/  IMAD.IADD R12, R21, 0x1, R8 ;  /* 0x00000001150c7824 */ /* 0x000fe400078e0208 */
        /* <DEDUP_REMOVED lines=11> */
[----:B------:R-:W-:Y:S01]  /*74e0*/  IMAD.IADD R20, R21, 0x1, R12 ;  /* 0x0000000115147824 */ /* 0x000fe200078e020c */
[----:B------:R-:W-:Y:S02]  /*74f0*/  WARPGROUP.DEPBAR.LE gsb0, 0x0 ;  /* 0x00008000000079c5 */ /* 0x000fe40000010000 */
[----:B------:R-:W-:-:S06]  /*7500*/  WARPGROUP.ARRIVE ;  /* 0x00000000000079c5 */ /* 0x000fcc0000000000 */
[----:B------:R-:W-:Y:S01]  /*7510*/  HGMMA.64x64x16.F32.BF16 R152, gdesc[UR28], R152, gsb0 ;  /* 0x00e000001c9879f0 */ /* 0x000fe20008001898 */
[----:B------:R-:W-:Y:S01]  /*7520*/  R2UR UR28, R20 ;  /* 0x00000000141c72ca */ /* 0x000fe200000e0000 */
[C---:B------:R-:W-:Y:S01]  /*7530*/  IMAD.IADD R20, R15.reuse, 0x1, R12 ;  /* 0x000000010f147824 */ /* 0x040fe200078e020c */
[----:B------:R-:W-:Y:S01]  /*7540*/  UMOV UR29, 0x40000040 ;  /* 0x40000040001d7882 */ /* 0x000fe20000000000 */
[----:B------:R-:W-:Y:S01]  /*7550*/  UMOV UR31, 0x40000040 ;  /* 0x40000040001f7882 */ /* 0x000fe20000000000 */
[--C-:B------:R-:W-:Y:S02]  /*7560*/  IMAD.IADD R15, R15, 0x1, R14.reuse ;  /* 0x000000010f0f7824 */ /* 0x100fe400078e020e */
[----:B------:R-:W-:Y:S01]  /*7570*/  R2UR UR30, R20 ;  /* 0x00000000141e72ca */ /* 0x000fe200000e0000 */
[----:B------:R-:W-:Y:S02]  /*7580*/  IMAD.IADD R20, R21, 0x1, R14 ;  /* 0x0000000115147824 */ /* 0x000fe400078e020e */
[----:B------:R-:W-:-:S05]  /*7590*/  IMAD.MOV.U32 R21, RZ, RZ, 0xa00 ;  /* 0x00000a00ff157424 */ /* 0x000fca00078e00ff */
        /* <DEDUP_REMOVED lines=22> */
[----:B------:R-:W-:Y:S02]  /*7700*/  IMAD.IADD R20, R21, 0x1, R8 ;  /* 0x0000000115147824 */ /* 0x000fe400078e0208 */
[----:B------:R-:W-:Y:S01]  /*7710*/  VIADD R15, R7, 0xa00 ;  /* 0x00000a00070f7836 */ /* 0x000fe20000000000 */
[----:B------:R-:W-:Y:S02]  /*7720*/  WARPGROUP.DEPBAR.LE gsb0, 0x0 ;  /* 0x00008000000079c5 */ /* 0x000fe40000010000 */
[----:B------:R-:W-:-:S06]  /*7730*/  WARPGROUP.ARRIVE ;  /* 0x00000000000079c5 */ /* 0x000fcc0000000000 */
[----:B------:R-:W-:Y:S01]  /*7740*/  HGMMA.64x64x16.F32.BF16 R152, gdesc[UR28], R152, gsb0 ;  /* 0x00e000001c9879f0 */ /* 0x000fe20008001898 */
[----:B------:R-:W-:Y:S01]  /*7750*/  R2UR UR28, R20 ;  /* 0x00000000141c72ca */ /* 0x000fe200000e0000 */
[----:B------:R-:W-:Y:S01]  /*7760*/  IMAD.IADD R20, R8, 0x1, R15 ;  /* 0x0000000108147824 */ /* 0x000fe200078e020f */
[----:B------:R-:W-:Y:S01]  /*7770*/  UMOV UR29, 0x40000040 ;  /* 0x40000040001d7882 */ /* 0x000fe20000000000 */
[----:B------:R-:W-:-:S03]  /*7780*/  UMOV UR31, 0x40000040 ;  /* 0x40000040001f7882 */ /* 0x000fc60000000000 */
[----:B------:R-:W-:Y:S02]  /*7790*/  R2UR UR30, R20 ;  /* 0x00000000141e72ca */ /* 0x000fe400000e0000 */
[----:B------:R-:W-:Y:S01]  /*77a0*/  IADD3 R20, R21, R12, RZ ;  /* 0x0000000c15147210 */ /* 0x000fe20007ffe0ff */
[----:B------:R-:W-:Y:S02]  /*77b0*/  WARPGROUP.DEPBAR.LE gsb0, 0x0 ;  /* 0x00008000000079c5 */ /* 0x000fe40000010000 */
[----:B------:R-:W-:-:S08]  /*77c0*/  WARPGROUP.ARRIVE ;  /* 0x00000000000079c5 */ /* 0x000fd00000000000 */
[----:B------:R-:W-:Y:S01]  /*77d0*/  HGMMA.64x64x16.F32.BF16 R152, gdesc[UR28], R152, gsb0 ;  /* 0x00e000001c9879f0 */ /* 0x000fe20008001898 */
[----:B------:R-:W-:Y:S01]  /*77e0*/  R2UR UR28, R20 ;  /* 0x00000000141c72ca */ /* 0x000fe200000e0000 */
[--C-:B------:R-:W-:Y:S01]  /*77f0*/  IMAD.IADD R20, R12, 0x1, R15.reuse ;  /* 0x000000010c147824 */ /* 0x100fe200078e020f */
[----:B------:R-:W-:Y:S01]  /*7800*/  UMOV UR29, 0x40000040 ;  /* 0x40000040001d7882 */ /* 0x000fe20000000000 */
[----:B------:R-:W-:Y:S01]  /*7810*/  UMOV UR31, 0x40000040 ;  /* 0x40000040001f7882 */ /* 0x000fe20000000000 */
[----:B------:R-:W-:Y:S02]  /*7820*/  IMAD.IADD R15, R14, 0x1, R15 ;  /* 0x000000010e0f7824 */ /* 0x000fe400078e020f */
        /* <DEDUP_REMOVED lines=34> */
[----:B------:R-:W-:Y:S01]  /*7a50*/  R2UR UR30, R20 ;  /* 0x00000000141e72ca */ /* 0x000fe200000e0000 */
[----:B------:R-:W-:Y:S01]  /*7a60*/  IMAD.IADD R20, R21, 0x1, R12 ;  /* 0x0000000115147824 */ /* 0x000fe200078e020c */
[----:B------:R-:W-:Y:S02]  /*7a70*/  WARPGROUP.DEPBAR.LE gsb0, 0x0 ;  /* 0x00008000000079c5 */ /* 0x000fe40000010000 */
[----:B------:R-:W-:-:S09]  /*7a80*/  WARPGROUP.ARRIVE ;  /* 0x00000000000079c5 */ /* 0x000fd20000000000 */
        /* <DEDUP_REMOVED lines=32> */
[----:B------:R-:W-:-:S03]  /*7c90*/  IMAD.IADD R20, R21, 0x1, R8 ;  /* 0x0000000115147824 */ /* 0x000fc600078e0208 */
[----:B------:R-:W-:Y:S01]  /*7ca0*/  IADD3 R8, R8, R15, RZ ;  /* 0x0000000f08087210 */ /* 0x000fe20007ffe0ff */
        /* <DEDUP_REMOVED lines=46> */
.L_x_7479:
[----:B------:R-:W-:Y:S01]  /*7f90*/  ISETP.NE.AND P1, PT, R220, 0x1, PT ;  /* 0x00000001dc00780c */ /* 0x000fe20003f25270 */
[----:B------:R-:W-:Y:S01]  /*7fa0*/  FMUL.FTZ R8, R152, UR7 ;  /* 0x0000000798087c20 */ /* 0x000fe20008410000 */
[----:B------:R-:W-:Y:S01]  /*7fb0*/  FMUL.FTZ R198, R153, UR7 ;  /* 0x0000000799c67c20 */ /* 0x000fe20008410000 */
[----:B------:R-:W-:Y:S01]  /*7fc0*/  FMUL.FTZ R12, R155, UR7 ;  /* 0x000000079b0c7c20 */ /* 0x000fe20008410000 */
[----:B------:R-:W-:Y:S02]  /*7fd0*/  VIADD R155, R190, UR38 ;  /* 0x00000026be9b7c36 */ /* 0x000fe40008000000 */
[----:B------:R-:W-:Y:S01]  /*7fe0*/  FMUL.FTZ R7, R154, UR7 ;  /* 0x000000079a077c20 */ /* 0x000fe20008410000 */
[----:B------:R-:W-:Y:S01]  /*7ff0*/  FMUL.FTZ R154, R163, UR7 ;  /* 0x00000007a39a7c20 */ /* 0x000fe20008410000 */
[----:B------:R-:W-:Y:S01]  /*8000*/  UMOV UR10, 0xffffffc0 ;  /* 0xffffffc0000a7882 */ /* 0x000fe20000000000 */
[----:B------:R-:W-:Y:S01]  /*8010*/  FMUL.FTZ R21, R159, UR7 ;  /* 0x000000079f157c20 */ /* 0x000fe20008410000 */
[----:B------:R-:W-:Y:S01]  /*8020*/  UIMAD UR10, UR33, UR10, 0x1 ;  /* 0x00000001210a74a4 */ /* 0x000fe2000f8e020a */
[----:B------:R-:W-:Y:S01]  /*8030*/  FMUL.FTZ R14, R158, UR7 ;  /* 0x000000079e0e7c20 */ /* 0x000fe20008410000 */
[----:B------:R-:W0:Y:S01]  /*8040*/  MUFU.TANH R7, R7 ;  /* 0x0000000700077308 */ /* 0x000e220000002400 */
[----:B------:R-:W-:Y:S01]  /*8050*/  FMUL.FTZ R15, R156, UR7 ;  /* 0x000000079c0f7c20 */ /* 0x000fe20008410000 */
[----:B------:R-:W1:Y:S01]  /*8060*/  @P1 LDC R152, c[0x0][0x44c] ;  /* 0x00011300ff981b82 */ /* 0x000e620000000800 */
[----:B------:R-:W-:Y:S01]  /*8070*/  FMUL.FTZ R20, R162, UR7 ;  /* 0x00000007a2147c20 */ /* 0x000fe20008410000 */
[----:B------:R-:W-:Y:S01]  /*8080*/  IADD3 R159, -R18, UR10, RZ ;  /* 0x0000000a129f7c10 */ /* 0x000fe2000fffe1ff */
[----:B------:R-:W-:Y:S01]  /*8090*/  FMUL.FTZ R158, R167, UR7 ;  /* 0x00000007a79e7c20 */ /* 0x000fe20008410000 */
[----:B------:R-:W-:Y:S01]  /*80a0*/  FMUL.FTZ R170, R170, UR7 ;  /* 0x00000007aaaa7c20 */ /* 0x000fe20008410000 */
[----:B------:R-:W-:Y:S01]  /*80b0*/  FMUL.FTZ R167, R171, UR7 ;  /* 0x00000007aba77c20 */ /* 0x000fe20008410000 */
[----:B------:R-:W2:Y:S01]  /*80c0*/  MUFU.TANH R12, R12 ;  /* 0x0000000c000c7308 */ /* 0x000ea20000002400 */
[----:B------:R-:W-:Y:S01]  /*80d0*/  IMAD R156, R186, UR6, R159 ;  /* 0x00000006ba9c7c24 */ /* 0x000fe2000f8e029f */
[----:B------:R-:W3:Y:S01]  /*80e0*/  @P1 LDC R153, c[0x0][0x450] ;  /* 0x00011400ff991b82 */ /* 0x000ee20000000800 */
[----:B------:R-:W-:Y:S01]  /*80f0*/  FMUL.FTZ R179, R179, UR7 ;  /* 0x00000007b3b37c20 */ /* 0x000fe20008410000 */
        /* <DEDUP_REMOVED lines=14> */
[----:B-1----:R-:W-:-:S04]  /*81e0*/  @P1 IMAD.HI.U32 R152, R155, R152, RZ ;  /* 0x000000989b981227 */ /* 0x002fc800078e00ff */
[----:B------:R-:W-:Y:S01]  /*81f0*/  FMUL.FTZ R181, R181, UR7 ;  /* 0x00000007b5b57c20 */ /* 0x000fe20008410000 */
[----:B------:R-:W-:Y:S01]  /*8200*/  UMOV UR11, 0x40000040 ;  /* 0x40000040000b7882 */ /* 0x000fe20000000000 */
[----:B------:R-:W-:Y:S01]  /*8210*/  IMAD R204, R2, 0x1000, R19 ;  /* 0x0000100002cc7824 */ /* 0x000fe200078e0213 */
[----:B------:R-:W1:Y:S01]  /*8220*/  MUFU.TANH R20, R20 ;  /* 0x0000001400147308 */ /* 0x000e620000002400 */
[----:B---3--:R-:W-:Y:S01]  /*8230*/  @P1 SHF.R.U32.HI R155, RZ, R153, R152 ;  /* 0x00000099ff9b1219 */ /* 0x008fe20000011698 */
[----:B------:R-:W-:Y:S01]  /*8240*/  FMUL.FTZ R153, R166, UR7 ;  /* 0x00000007a6997c20 */ /* 0x000fe20008410000 */
[----:B------:R-:W-:Y:S01]  /*8250*/  FMUL.FTZ R166, R175, UR7 ;  /* 0x00000007afa67c20 */ /* 0x000fe20008410000 */
[C---:B------:R-:W-:Y:S01]  /*8260*/  R2UR UR10, R204.reuse ;  /* 0x00000000cc0a72ca */ /* 0x040fe200000e0000 */
[----:B------:R-:W-:Y:S01]  /*8270*/  VIADD R207, R204, 0x80 ;  /* 0x00000080cccf7836 */ /* 0x000fe20000000000 */
[----:B------:R-:W3:Y:S02]  /*8280*/  SHFL.IDX PT, R163, R155, 0x1, 0x1c1f ;  /* 0x003c1f009ba37f89 */ /* 0x000ee400000e0000 */
[----:B------:R-:W1:Y:S02]  /*8290*/  MUFU.TANH R154, R154 ;  /* 0x0000009a009a7308 */ /* 0x000e640000002400 */
[----:B------:R-:W1:Y:S06]  /*82a0*/  SHFL.IDX PT, R155, R155, RZ, 0x1c1f ;  /* 0x001c1fff9b9b7589 */ /* 0x000e6c00000e0000 */
[----:B------:R-:W1:Y:S08]  /*82b0*/  MUFU.TANH R153, R153 ;  /* 0x0000009900997308 */ /* 0x000e700000002400 */
[----:B------:R-:W1:Y:S01]  /*82c0*/  MUFU.TANH R158, R158 ;  /* 0x0000009e009e7308 */ /* 0x000e620000002400 */
[----:B---3--:R-:W-:Y:S01]  /*82d0*/  IADD3 R152, R163, -UR5, R156 ;  /* 0x80000005a3987c10 */ /* 0x008fe2000fffe09c */
[----:B------:R-:W-:-:S06]  /*82e0*/  FMUL.FTZ R163, R174, UR7 ;  /* 0x00000007aea37c20 */ /* 0x000fcc0008410000 */
[----:B------:R-:W3:Y:S01]  /*82f0*/  MUFU.TANH R170, R170 ;  /* 0x000000aa00aa7308 */ /* 0x000ee20000002400 */
[C---:B------:R-:W-:Y:S02]  /*8300*/  ISETP.GT.AND P1, PT, R152.reuse, RZ, PT ;  /* 0x000000ff9800720c */ /* 0x040fe40003f24270 */
[C---:B------:R-:W-:Y:S02]  /*8310*/  ISETP.GT.AND P2, PT, R152.reuse, 0x1, PT ;  /* 0x000000019800780c */ /* 0x040fe40003f44270 */
[----:B0-----:R-:W-:Y:S02]  /*8320*/  FSEL R162, R7, -INF , P1 ;  /* 0xff80000007a27808 */ /* 0x001fe40000800000 */
[----:B------:R-:W-:Y:S01]  /*8330*/  ISETP.GT.AND P1, PT, R152, 0x8, PT ;  /* 0x000000089800780c */ /* 0x000fe20003f24270 */
[----:B------:R-:W0:Y:S01]  /*8340*/  MUFU.TANH R167, R167 ;  /* 0x000000a700a77308 */ /* 0x000e220000002400 */
[----:B--2---:R-:W-:Y:S02]  /*8350*/  FSEL R12, R12, -INF , P2 ;  /* 0xff8000000c0c7808 */ /* 0x004fe40001000000 */
[----:B------:R-:W-:-:S02]  /*8360*/  FMNMX.FTZ R7, R162, R11, !PT ;  /* 0x0000000ba2077209 */ /* 0x000fc40007810000 */
[----:B------:R-:W-:Y:S02]  /*8370*/  ISETP.GT.AND P2, PT, R152, 0x9, PT ;  /* 0x000000099800780c */ /* 0x000fe40003f44270 */
[----:B----4-:R-:W-:Y:S01]  /*8380*/  FSEL R14, R14, -INF , P1 ;  /* 0xff8000000e0e7808 */ /* 0x010fe20000800000 */
[----:B------:R-:W2:Y:S01]  /*8390*/  MUFU.TANH R163, R163 ;  /* 0x000000a300a37308 */ /* 0x000ea20000002400 */
[----:B------:R-:W-:Y:S01]  /*83a0*/  FMNMX.FTZ R159, R12, R7, !PT ;  /* 0x000000070c9f7209 */ /* 0x000fe20007810000 */
[----:B------:R-:W-:Y:S01]  /*83b0*/  FMUL.FTZ R7, R178, UR7 ;  /* 0x00000007b2077c20 */ /* 0x000fe20008410000 */
[----:B------:R-:W-:Y:S02]  /*83c0*/  ISETP.GT.AND P1, PT, R152, 0x10, PT ;  /* 0x000000109800780c */ /* 0x000fe40003f24270 */
[----:B-----5:R-:W-:Y:S02]  /*83d0*/  FSEL R21, R21, -INF , P2 ;  /* 0xff80000015157808 */ /* 0x020fe40001000000 */
[----:B------:R-:W-:Y:S01]  /*83e0*/  FMNMX.FTZ R174, R14, R159, !PT ;  /* 0x0000009f0eae7209 */ /* 0x000fe20007810000 */
[----:B------:R-:W4:Y:S01]  /*83f0*/  MUFU.TANH R166, R166 ;  /* 0x000000a600a67308 */ /* 0x000f220000002400 */
[----:B------:R-:W-:-:S02]  /*8400*/  ISETP.GT.AND P2, PT, R152, 0x11, PT ;  /* 0x000000119800780c */ /* 0x000fc40003f44270 */
[----:B-1----:R-:W-:Y:S02]  /*8410*/  FSEL R20, R20, -INF , P1 ;  /* 0xff80000014147808 */ /* 0x002fe40000800000 */
[----:B------:R-:W-:Y:S02]  /*8420*/  FMNMX.FTZ R159, R21, R174, !PT ;  /* 0x000000ae159f7209 */ /* 0x000fe40007810000 */
[----:B------:R-:W-:Y:S01]  /*8430*/  ISETP.GT.AND P1, PT, R152, 0x18, PT ;  /* 0x000000189800780c */ /* 0x000fe20003f24270 */
[----:B------:R-:W1:Y:S01]  /*8440*/  MUFU.TANH R7, R7 ;  /* 0x0000000700077308 */ /* 0x000e620000002400 */
[----:B------:R-:W-:Y:S02]  /*8450*/  FSEL R175, R154, -INF , P2 ;  /* 0xff8000009aaf7808 */ /* 0x000fe40001000000 */
[----:B------:R-:W-:Y:S02]  /*8460*/  FMNMX.FTZ R174, R20, R159, !PT ;  /* 0x0000009f14ae7209 */ /* 0x000fe40007810000 */
[----:B------:R-:W-:-:S02]  /*8470*/  ISETP.GT.AND P2, PT, R152, 0x19, PT ;  /* 0x000000199800780c */ /* 0x000fc40003f44270 */
[----:B------:R-:W-:Y:S01]  /*8480*/  FSEL R171, R153, -INF , P1 ;  /* 0xff80000099ab7808 */ /* 0x000fe20000800000 */
[----:B------:R-:W5:Y:S01]  /*8490*/  MUFU.TANH R154, R179 ;  /* 0x000000b3009a7308 */ /* 0x000f620000002400 */
[----:B------:R-:W-:Y:S02]  /*84a0*/  FMNMX.FTZ R178, R175, R174, !PT ;  /* 0x000000aeafb27209 */ /* 0x000fe40007810000 */
[----:B------:R-:W-:Y:S02]  /*84b0*/  ISETP.GT.AND P1, PT, R152, 0x20, PT ;  /* 0x000000209800780c */ /* 0x000fe40003f24270 */
[----:B------:R-:W-:Y:S02]  /*84c0*/  FSEL R174, R158, -INF , P2 ;  /* 0xff8000009eae7808 */ /* 0x000fe40001000000 */
[----:B------:R-:W-:Y:S01]  /*84d0*/  FMNMX.FTZ R153, R171, R178, !PT ;  /* 0x000000b2ab997209 */ /* 0x000fe20007810000 */
[----:B------:R-:W5:Y:S01]  /*84e0*/  MUFU.TANH R182, R182 ;  /* 0x000000b600b67308 */ /* 0x000f620000002400 */
[----:B------:R-:W-:-:S02]  /*84f0*/  ISETP.GT.AND P2, PT, R152, 0x21, PT ;  /* 0x000000219800780c */ /* 0x000fc40003f44270 */
[----:B---3--:R-:W-:Y:S02]  /*8500*/  FSEL R170, R170, -INF , P1 ;  /* 0xff800000aaaa7808 */ /* 0x008fe40000800000 */
[----:B------:R-:W-:Y:S02]  /*8510*/  FMNMX.FTZ R153, R174, R153, !PT ;  /* 0x00000099ae997209 */ /* 0x000fe40007810000 */
[----:B------:R-:W-:Y:S01]  /*8520*/  ISETP.GT.AND P1, PT, R152, 0x28, PT ;  /* 0x000000289800780c */ /* 0x000fe20003f24270 */
[----:B------:R-:W3:Y:S01]  /*8530*/  MUFU.TANH R183, R183 ;  /* 0x000000b700b77308 */ /* 0x000ee20000002400 */
[----:B0-----:R-:W-:Y:S02]  /*8540*/  FSEL R167, R167, -INF , P2 ;  /* 0xff800000a7a77808 */ /* 0x001fe40001000000 */
[----:B------:R-:W-:Y:S02]  /*8550*/  FMNMX.FTZ R158, R170, R153, !PT ;  /* 0x00000099aa9e7209 */ /* 0x000fe40007810000 */
[----:B------:R-:W-:-:S02]  /*8560*/  ISETP.GT.AND P2, PT, R152, 0x29, PT ;  /* 0x000000299800780c */ /* 0x000fc40003f44270 */
[----:B--2---:R-:W-:Y:S01]  /*8570*/  FSEL R163, R163, -INF , P1 ;  /* 0xff800000a3a37808 */ /* 0x004fe20000800000 */
[----:B------:R-:W0:Y:S01]  /*8580*/  MUFU.TANH R8, R8 ;  /* 0x0000000800087308 */ /* 0x000e220000002400 */
[----:B------:R-:W-:Y:S02]  /*8590*/  FMNMX.FTZ R158, R167, R158, !PT ;  /* 0x0000009ea79e7209 */ /* 0x000fe40007810000 */
[----:B------:R-:W-:Y:S02]  /*85a0*/  ISETP.GT.AND P1, PT, R152, 0x30, PT ;  /* 0x000000309800780c */ /* 0x000fe40003f24270 */
[----:B----4-:R-:W-:Y:S02]  /*85b0*/  FSEL R166, R166, -INF , P2 ;  /* 0xff800000a6a67808 */ /* 0x010fe40001000000 */
[----:B------:R-:W-:Y:S01]  /*85c0*/  FMNMX.FTZ R153, R163, R158, !PT ;  /* 0x0000009ea3997209 */ /* 0x000fe20007810000 */
[----:B------:R-:W2:Y:S01]  /*85d0*/  MUFU.TANH R198, R198 ;  /* 0x000000c600c67308 */ /* 0x000ea20000002400 */
[----:B------:R-:W-:-:S02]  /*85e0*/  ISETP.GT.AND P2, PT, R152, 0x31, PT ;  /* 0x000000319800780c */ /* 0x000fc40003f44270 */
[----:B-1----:R-:W-:Y:S02]  /*85f0*/  FSEL R7, R7, -INF , P1 ;  /* 0xff80000007077808 */ /* 0x002fe40000800000 */
[----:B------:R-:W-:Y:S02]  /*8600*/  FMNMX.FTZ R158, R166, R153, !PT ;  /* 0x00000099a69e7209 */ /* 0x000fe40007810000 */
[----:B------:R-:W-:Y:S01]  /*8610*/  ISETP.GT.AND P1, PT, R152, 0x38, PT ;  /* 0x000000389800780c */ /* 0x000fe20003f24270 */
[----:B------:R-:W1:Y:S01]  /*8620*/  MUFU.TANH R15, R15 ;  /* 0x0000000f000f7308 */ /* 0x000e620000002400 */
[----:B-----5:R-:W-:Y:S02]  /*8630*/  FSEL R154, R154, -INF , P2 ;  /* 0xff8000009a9a7808 */ /* 0x020fe40001000000 */
[----:B------:R-:W-:Y:S02]  /*8640*/  FMNMX.FTZ R153, R7, R158, !PT ;  /* 0x0000009e07997209 */ /* 0x000fe40007810000 */
[----:B------:R-:W-:-:S02]  /*8650*/  ISETP.GT.AND P2, PT, R152, 0x39, PT ;  /* 0x000000399800780c */ /* 0x000fc40003f44270 */
[----:B------:R-:W-:Y:S01]  /*8660*/  FSEL R152, R182, -INF , P1 ;  /* 0xff800000b6987808 */ /* 0x000fe20000800000 */
[----:B------:R-:W4:Y:S01]  /*8670*/  MUFU.TANH R197, R197 ;  /* 0x000000c500c57308 */ /* 0x000f220000002400 */
[----:B------:R-:W-:Y:S02]  /*8680*/  FMNMX.FTZ R159, R154, R153, !PT ;  /* 0x000000999a9f7209 */ /* 0x000fe40007810000 */
[----:B---3--:R-:W-:Y:S02]  /*8690*/  FSEL R153, R183, -INF , P2 ;  /* 0xff800000b7997808 */ /* 0x008fe40001000000 */
[----:B------:R-:W-:Y:S01]  /*86a0*/  FMNMX.FTZ R158, R152, R159, !PT ;  /* 0x0000009f989e7209 */ /* 0x000fe20007810000 */
[----:B------:R-:W-:Y:S01]  /*86b0*/  FMUL.FTZ R159, R168, UR7 ;  /* 0x00000007a89f7c20 */ /* 0x000fe20008410000 */
[----:B------:R-:W-:Y:S01]  /*86c0*/  IADD3 R168, R155, -UR5, R156 ;  /* 0x800000059ba87c10 */ /* 0x000fe2000fffe09c */
[----:B------:R-:W3:Y:S01]  /*86d0*/  MUFU.TANH R196, R196 ;  /* 0x000000c400c47308 */ /* 0x000ee20000002400 */
[----:B------:R-:W-:Y:S01]  /*86e0*/  FMNMX.FTZ R178, R153, R158, !PT ;  /* 0x0000009e99b27209 */ /* 0x000fe20007810000 */
[----:B------:R-:W-:Y:S01]  /*86f0*/  FMUL.FTZ R158, R165, UR7 ;  /* 0x00000007a59e7c20 */ /* 0x000fe20008410000 */
[----:B------:R-:W-:-:S02]  /*8700*/  ISETP.GT.AND P1, PT, R168, RZ, PT ;  /* 0x000000ffa800720c */ /* 0x000fc40003f24270 */
[----:B------:R-:W-:Y:S01]  /*8710*/  ISETP.GT.AND P2, PT, R168, 0x1, PT ;  /* 0x00000001a800780c */ /* 0x000fe20003f44270 */
[----:B------:R-:W5:Y:S01]  /*8720*/  SHFL.BFLY PT, R179, R178, 0x2, 0x1f ;  /* 0x0c401f00b2b37f89 */ /* 0x000f6200000e0000 */
[----:B0-----:R-:W-:Y:S01]  /*8730*/  FSEL R183, R8, -INF , P1 ;  /* 0xff80000008b77808 */ /* 0x001fe20000800000 */
[----:B------:R-:W-:Y:S01]  /*8740*/  MUFU.TANH R157, R157 ;  /* 0x0000009d009d7308 */ /* 0x000fe20000002400 */
[----:B------:R-:W-:Y:S02]  /*8750*/  ISETP.GT.AND P1, PT, R168, 0x8, PT ;  /* 0x00000008a800780c */ /* 0x000fe40003f24270 */
[----:B--2---:R-:W-:Y:S02]  /*8760*/  FSEL R198, R198, -INF , P2 ;  /* 0xff800000c6c67808 */ /* 0x004fe40001000000 */
[----:B------:R-:W-:Y:S02]  /*8770*/  FMNMX.FTZ R155, R183, R10, !PT ;  /* 0x0000000ab79b7209 */ /* 0x000fe40007810000 */
[----:B------:R-:W-:Y:S01]  /*8780*/  ISETP.GT.AND P2, PT, R168, 0x9, PT ;  /* 0x00000009a800780c */ /* 0x000fe20003f44270 */
[----:B------:R-:W0:Y:S01]  /*8790*/  MUFU.TANH R164, R164 ;  /* 0x000000a400a47308 */ /* 0x000e220000002400 */
[----:B-1----:R-:W-:-:S02]  /*87a0*/  FSEL R182, R15, -INF , P1 ;  /* 0xff8000000fb67808 */ /* 0x002fc40000800000 */
[----:B------:R-:W-:Y:S02]  /*87b0*/  FMNMX.FTZ R155, R198, R155, !PT ;  /* 0x0000009bc69b7209 */ /* 0x000fe40007810000 */
[----:B------:R-:W-:Y:S02]  /*87c0*/  ISETP.GT.AND P1, PT, R168, 0x10, PT ;  /* 0x00000010a800780c */ /* 0x000fe40003f24270 */
[----:B----4-:R-:W-:Y:S01]  /*87d0*/  FSEL R197, R197, -INF , P2 ;  /* 0xff800000c5c57808 */ /* 0x010fe20001000000 */
[----:B------:R-:W1:Y:S01]  /*87e0*/  MUFU.TANH R158, R158 ;  /* 0x0000009e009e7308 */ /* 0x000e620000002400 */
[----:B------:R-:W-:Y:S02]  /*87f0*/  FMNMX.FTZ R8, R182, R155, !PT ;  /* 0x0000009bb6087209 */ /* 0x000fe40007810000 */
[----:B------:R-:W-:Y:S02]  /*8800*/  ISETP.GT.AND P2, PT, R168, 0x11, PT ;  /* 0x00000011a800780c */ /* 0x000fe40003f44270 */
[----:B---3--:R-:W-:-:S02]  /*8810*/  FSEL R196, R196, -INF , P1 ;  /* 0xff800000c4c47808 */ /* 0x008fc40000800000 */
[----:B-----5:R-:W-:Y:S01]  /*8820*/  FMNMX.FTZ R165, R178, R179, !PT ;  /* 0x000000b3b2a57209 */ /* 0x020fe20007810000 */
[----:B------:R-:W2:Y:S01]  /*8830*/  MUFU.TANH R159, R159 ;  /* 0x0000009f009f7308 */ /* 0x000ea20000002400 */
[----:B------:R-:W-:Y:S02]  /*8840*/  FMNMX.FTZ R155, R197, R8, !PT ;  /* 0x00000008c59b7209 */ /* 0x000fe40007810000 */
[C---:B------:R-:W-:Y:S01]  /*8850*/  ISETP.GT.AND P1, PT, R168.reuse, 0x18, PT ;  /* 0x00000018a800780c */ /* 0x040fe20003f24270 */
[----:B------:R-:W3:Y:S01]  /*8860*/  SHFL.BFLY PT, R156, R165, 0x1, 0x1f ;  /* 0x0c201f00a59c7f89 */ /* 0x000ee200000e0000 */
[----:B------:R-:W-:Y:S02]  /*8870*/  ISETP.GT.AND P3, PT, R168, 0x28, PT ;  /* 0x00000028a800780c */ /* 0x000fe40003f64270 */
[----:B0-----:R-:W-:Y:S01]  /*8880*/  FSEL R164, R164, -INF , P1 ;  /* 0xff800000a4a47808 */ /* 0x001fe20000800000 */
[----:B------:R-:W0:Y:S01]  /*8890*/  MUFU.TANH R160, R160 ;  /* 0x000000a000a07308 */ /* 0x000e220000002400 */
[----:B------:R-:W-:-:S02]  /*88a0*/  ISETP.GT.AND P1, PT, R168, 0x20, PT ;  /* 0x00000020a800780c */ /* 0x000fc40003f24270 */
[----:B------:R-:W-:-:S05]  /*88b0*/  ISETP.GT.AND P4, PT, R168, 0x29, PT ;  /* 0x00000029a800780c */ /* 0x000fca0003f84270 */
[----:B------:R-:W4:Y:S08]  /*88c0*/  MUFU.TANH R161, R161 ;  /* 0x000000a100a17308 */ /* 0x000f300000002400 */
[----:B------:R-:W5:Y:S01]  /*88d0*/  MUFU.TANH R169, R169 ;  /* 0x000000a900a97308 */ /* 0x000f620000002400 */
[----:B---3--:R-:W-:Y:S02]  /*88e0*/  FMNMX.FTZ R8, R165, R156, !PT ;  /* 0x0000009ca5087209 */ /* 0x008fe40007810000 */
[----:B------:R-:W-:-:S02]  /*88f0*/  FSEL R165, R157, -INF , P2 ;  /* 0xff8000009da57808 */ /* 0x000fc40001000000 */
[----:B------:R-:W-:-:S03]  /*8900*/  FMNMX.FTZ R156, R196, R155, !PT ;  /* 0x0000009bc49c7209 */ /* 0x000fc60007810000 */
[----:B------:R-:W3:Y:S01]  /*8910*/  MUFU.TANH R172, R172 ;  /* 0x000000ac00ac7308 */ /* 0x000ee20000002400 */
[----:B------:R-:W-:Y:S01]  /*8920*/  ISETP.GT.AND P2, PT, R168, 0x19, PT ;  /* 0x00000019a800780c */ /* 0x000fe20003f44270 */
[----:B------:R-:W-:Y:S01]  /*8930*/  FMUL.FTZ R179, R8, UR4 ;  /* 0x0000000408b37c20 */ /* 0x000fe20008410000 */
[----:B------:R-:W-:Y:S02]  /*8940*/  FMNMX.FTZ R157, R165, R156, !PT ;  /* 0x0000009ca59d7209 */ /* 0x000fe40007810000 */
[----:B-1----:R-:W-:Y:S02]  /*8950*/  FSEL R155, R158, -INF , P2 ;  /* 0xff8000009e9b7808 */ /* 0x002fe40001000000 */
[----:B------:R-:W-:Y:S01]  /*8960*/  FMNMX.FTZ R158, R164, R157, !PT ;  /* 0x0000009da49e7209 */ /* 0x000fe20007810000 */
[----:B------:R-:W1:Y:S01]  /*8970*/  MUFU.TANH R15, R177 ;  /* 0x000000b1000f7308 */ /* 0x000e620000002400 */
[----:B------:R-:W-:Y:S02]  /*8980*/  ISETP.GT.AND P2, PT, R168, 0x21, PT ;  /* 0x00000021a800780c */ /* 0x000fe40003f44270 */
[----:B--2---:R-:W-:-:S02]  /*8990*/  FSEL R156, R159, -INF , P1 ;  /* 0xff8000009f9c7808 */ /* 0x004fc40000800000 */
[----:B------:R-:W-:Y:S02]  /*89a0*/  FMNMX.FTZ R159, R155, R158, !PT ;  /* 0x0000009e9b9f7209 */ /* 0x000fe40007810000 */
[----:B0-----:R-:W-:Y:S01]  /*89b0*/  FSEL R157, R160, -INF , P2 ;  /* 0xff800000a09d7808 */ /* 0x001fe20001000000 */
[----:B------:R-:W0:Y:S01]  /*89c0*/  MUFU.TANH R173, R173 ;  /* 0x000000ad00ad7308 */ /* 0x000e220000002400 */
[----:B------:R-:W-:Y:S02]  /*89d0*/  FMNMX.FTZ R160, R156, R159, !PT ;  /* 0x0000009f9ca07209 */ /* 0x000fe40007810000 */
[----:B----4-:R-:W-:Y:S02]  /*89e0*/  FSEL R158, R161, -INF , P3 ;  /* 0xff800000a19e7808 */ /* 0x010fe40001800000 */
[----:B------:R-:W-:Y:S02]  /*89f0*/  FMNMX.FTZ R161, R157, R160, !PT ;  /* 0x000000a09da17209 */ /* 0x000fe40007810000 */
[----:B------:R-:W-:Y:S01]  /*8a00*/  ISETP.GT.AND P2, PT, R168, 0x30, PT ;  /* 0x00000030a800780c */ /* 0x000fe20003f44270 */
[----:B------:R-:W2:Y:S01]  /*8a10*/  MUFU.TANH R180, R181 ;  /* 0x000000b500b47308 */ /* 0x000ea20000002400 */
[----:B-----5:R-:W-:-:S02]  /*8a20*/  FSEL R159, R169, -INF , P4 ;  /* 0xff800000a99f7808 */ /* 0x020fc40002000000 */
[----:B------:R-:W-:Y:S02]  /*8a30*/  FMNMX.FTZ R176, R158, R161, !PT ;  /* 0x000000a19eb07209 */ /* 0x000fe40007810000 */
[----:B------:R-:W-:Y:S02]  /*8a40*/  FSETP.NEU.FTZ.AND P1, PT, R8, -INF , PT ;  /* 0xff8000000800780b */ /* 0x000fe40003f3d000 */
[----:B------:R-:W-:Y:S02]  /*8a50*/  ISETP.GT.AND P3, PT, R168, 0x31, PT ;  /* 0x00000031a800780c */ /* 0x000fe40003f64270 */
[----:B---3--:R-:W-:Y:S02]  /*8a60*/  FSEL R160, R172, -INF , P2 ;  /* 0xff800000aca07808 */ /* 0x008fe40001000000 */
[----:B------:R-:W-:Y:S02]  /*8a70*/  FMNMX.FTZ R169, R159, R176, !PT ;  /* 0x000000b09fa97209 */ /* 0x000fe40007810000 */
[----:B------:R-:W-:-:S02]  /*8a80*/  FSEL R179, R179, RZ, P1 ;  /* 0x000000ffb3b37208 */ /* 0x000fc40000800000 */
[----:B------:R-:W-:Y:S02]  /*8a90*/  ISETP.GT.AND P2, PT, R168, 0x38, PT ;  /* 0x00000038a800780c */ /* 0x000fe40003f44270 */
[----:B-1----:R-:W-:Y:S01]  /*8aa0*/  FSEL R161, R15, -INF , P3 ;  /* 0xff8000000fa17808 */ /* 0x002fe20001800000 */
[--C-:B------:R-:W-:Y:S01]  /*8ab0*/  FFMA.FTZ R177, R162, UR4, -R179.reuse ;  /* 0x00000004a2b17c23 */ /* 0x100fe200080108b3 */
[----:B------:R-:W-:Y:S01]  /*8ac0*/  FMNMX.FTZ R172, R160, R169, !PT ;  /* 0x000000a9a0ac7209 */ /* 0x000fe20007810000 */
[--C-:B------:R-:W-:Y:S01]  /*8ad0*/  FFMA.FTZ R12, R12, UR4, -R179.reuse ;  /* 0x000000040c0c7c23 */ /* 0x100fe200080108b3 */
[----:B------:R-:W-:Y:S01]  /*8ae0*/  ISETP.GT.AND P3, PT, R168, 0x39, PT ;  /* 0x00000039a800780c */ /* 0x000fe20003f64270 */
[----:B------:R1:W-:Y:S01]  /*8af0*/  MUFU.EX2 R15, R177 ;  /* 0x000000b1000f7308 */ /* 0x0003e20000000800 */
[----:B0-----:R-:W-:Y:S01]  /*8b00*/  FSEL R162, R173, -INF , P2 ;  /* 0xff800000ada27808 */ /* 0x001fe20001000000 */
[--C-:B------:R-:W-:Y:S01]  /*8b10*/  FFMA.FTZ R168, R171, UR4, -R179.reuse ;  /* 0x00000004aba87c23 */ /* 0x100fe200080108b3 */
[----:B------:R-:W-:Y:S01]  /*8b20*/  FMNMX.FTZ R169, R161, R172, !PT ;  /* 0x000000aca1a97209 */ /* 0x000fe20007810000 */
[--C-:B------:R-:W-:Y:S01]  /*8b30*/  FFMA.FTZ R171, R174, UR4, -R179.reuse ;  /* 0x00000004aeab7c23 */ /* 0x100fe200080108b3 */
[----:B--2---:R-:W-:Y:S01]  /*8b40*/  FSEL R180, R180, -INF , P3 ;  /* 0xff800000b4b47808 */ /* 0x004fe20001800000 */
        /* <DEDUP_REMOVED lines=11> */
[----:B------:R-:W-:Y:S08]  /*8c00*/  MUFU.EX2 R12, R12 ;  /* 0x0000000c000c7308 */ /* 0x000ff00000000800 */
[----:B------:R-:W-:Y:S08]  /*8c10*/  MUFU.EX2 R14, R14 ;  /* 0x0000000e000e7308 */ /* 0x000ff00000000800 */
[----:B------:R-:W-:Y:S01]  /*8c20*/  MUFU.EX2 R21, R21 ;  /* 0x0000001500157308 */ /* 0x000fe20000000800 */
[----:B0-----:R-:W-:Y:S01]  /*8c30*/  FMNMX.FTZ R176, R172, R173, !PT ;  /* 0x000000adacb07209 */ /* 0x001fe20007810000 */
[--C-:B------:R-:W-:Y:S01]  /*8c40*/  FFMA.FTZ R173, R167, UR4, -R179.reuse ;  /* 0x00000004a7ad7c23 */ /* 0x100fe200080108b3 */
[----:B------:R-:W-:-:S05]  /*8c50*/  FFMA.FTZ R172, R163, UR4, -R179 ;  /* 0x00000004a3ac7c23 */ /* 0x000fca00080108b3 */
[----:B------:R-:W-:Y:S01]  /*8c60*/  MUFU.EX2 R20, R20 ;  /* 0x0000001400147308 */ /* 0x000fe20000000800 */
[----:B-1----:R-:W0:Y:S07]  /*8c70*/  SHFL.BFLY PT, R177, R176, 0x1, 0x1f ;  /* 0x0c201f00b0b17f89 */ /* 0x002e2e00000e0000 */
[----:B------:R-:W-:Y:S08]  /*8c80*/  MUFU.EX2 R169, R169 ;  /* 0x000000a900a97308 */ /* 0x000ff00000000800 */
[----:B------:R-:W-:Y:S08]  /*8c90*/  MUFU.EX2 R168, R168 ;  /* 0x000000a800a87308 */ /* 0x000ff00000000800 */
[----:B------:R-:W-:Y:S01]  /*8ca0*/  MUFU.EX2 R171, R171 ;  /* 0x000000ab00ab7308 */ /* 0x000fe20000000800 */
[----:B0-----:R-:W-:Y:S01]  /*8cb0*/  FMNMX.FTZ R7, R176, R177, !PT ;  /* 0x000000b1b0077209 */ /* 0x001fe20007810000 */
[--C-:B------:R-:W-:Y:S01]  /*8cc0*/  FFMA.FTZ R176, R152, UR4, -R179.reuse ;  /* 0x0000000498b07c23 */ /* 0x100fe200080108b3 */
[----:B------:R-:W-:-:S02]  /*8cd0*/  FFMA.FTZ R179, R153, UR4, -R179 ;  /* 0x0000000499b37c23 */ /* 0x000fc400080108b3 */
[C---:B------:R-:W-:Y:S01]  /*8ce0*/  FSETP.NEU.FTZ.AND P2, PT, R7.reuse, -INF , PT ;  /* 0xff8000000700780b */ /* 0x040fe20003f5d000 */
[----:B------:R-:W-:Y:S02]  /*8cf0*/  FMUL.FTZ R152, R7, UR4 ;  /* 0x0000000407987c20 */ /* 0x000fe40008410000 */
[----:B------:R0:W-:Y:S03]  /*8d00*/  MUFU.EX2 R177, R154 ;  /* 0x0000009a00b17308 */ /* 0x0001e60000000800 */
[----:B------:R-:W-:Y:S02]  /*8d10*/  FSEL R153, R152, RZ, P2 ;  /* 0x000000ff98997208 */ /* 0x000fe40001000000 */
[----:B------:R-:W-:-:S03]  /*8d20*/  FSEL R152, R8, RZ, P1 ;  /* 0x000000ff08987208 */ /* 0x000fc60000800000 */
[----:B------:R-:W-:Y:S01]  /*8d30*/  MUFU.EX2 R170, R170 ;  /* 0x000000aa00aa7308 */ /* 0x000fe20000000800 */
[--C-:B------:R-:W-:Y:S01]  /*8d40*/  FFMA.FTZ R199, R155, UR4, -R153.reuse ;  /* 0x000000049bc77c23 */ /* 0x100fe20008010899 */
[----:B------:R-:W-:Y:S01]  /*8d50*/  FSEL R155, R7, RZ, P2 ;  /* 0x000000ff079b7208 */ /* 0x000fe20001000000 */
[----:B------:R-:W-:Y:S01]  /*8d60*/  FFMA.FTZ R201, R157, UR4, -R153 ;  /* 0x000000049dc97c23 */ /* 0x000fe20008010899 */
[----:B------:R-:W-:Y:S02]  /*8d70*/  IMAD.MOV R157, RZ, RZ, -R184 ;  /* 0x000000ffff9d7224 */ /* 0x000fe400078e0ab8 */
[----:B------:R-:W-:Y:S01]  /*8d80*/  FADD.FTZ R152, -R152, R11 ;  /* 0x0000000b98987221 */ /* 0x000fe20000010100 */
[--C-:B------:R-:W-:Y:S01]  /*8d90*/  FFMA.FTZ R200, R156, UR4, -R153.reuse ;  /* 0x000000049cc87c23 */ /* 0x100fe20008010899 */
[----:B------:R-:W-:Y:S01]  /*8da0*/  FADD.FTZ R155, -R155, R10 ;  /* 0x0000000a9b9b7221 */ /* 0x000fe20000010100 */
[----:B------:R-:W-:Y:S01]  /*8db0*/  FFMA.FTZ R178, R183, UR4, -R153 ;  /* 0x00000004b7b27c23 */ /* 0x000fe20008010899 */
[----:B------:R-:W-:Y:S01]  /*8dc0*/  ISETP.NE.AND P1, PT, R18, R157, PT ;  /* 0x0000009d1200720c */ /* 0x000fe20003f25270 */
[----:B0-----:R-:W-:Y:S01]  /*8dd0*/  FMUL.FTZ R154, R152, UR4 ;  /* 0x00000004989a7c20 */ /* 0x001fe20008410000 */
[----:B------:R-:W-:Y:S01]  /*8de0*/  FMUL.FTZ R155, R155, UR4 ;  /* 0x000000049b9b7c20 */ /* 0x000fe20008410000 */
[----:B------:R-:W-:-:S02]  /*8df0*/  VIADD R152, R9, 0x38840 ;  /* 0x0003884009987836 */ /* 0x000fc40000000000 */
[--C-:B------:R-:W-:Y:S01]  /*8e00*/  FFMA.FTZ R181, R198, UR4, -R153.reuse ;  /* 0x00000004c6b57c23 */ /* 0x100fe20008010899 */
[----:B------:R-:W0:Y:S01]  /*8e10*/  MUFU.EX2 R10, R154 ;  /* 0x0000009a000a7308 */ /* 0x000e220000000800 */
[--C-:B------:R-:W-:Y:S01]  /*8e20*/  FFMA.FTZ R182, R182, UR4, -R153.reuse ;  /* 0x00000004b6b67c23 */ /* 0x100fe20008010899 */
[--C-:B------:R-:W-:Y:S01]  /*8e30*/  FFMA.FTZ R183, R197, UR4, -R153.reuse ;  /* 0x00000004c5b77c23 */ /* 0x100fe20008010899 */
[----:B------:R-:W-:Y:S01]  /*8e40*/  PRMT R152, R219, 0x654, R152 ;  /* 0x00000654db987816 */ /* 0x000fe20000000098 */
[--C-:B------:R-:W-:Y:S01]  /*8e50*/  FFMA.FTZ R196, R196, UR4, -R153.reuse ;  /* 0x00000004c4c47c23 */ /* 0x100fe20008010899 */
[--C-:B------:R-:W-:Y:S01]  /*8e60*/  FFMA.FTZ R197, R165, UR4, -R153.reuse ;  /* 0x00000004a5c57c23 */ /* 0x100fe20008010899 */
[--C-:B------:R-:W-:Y:S01]  /*8e70*/  FFMA.FTZ R198, R164, UR4, -R153.reuse ;  /* 0x00000004a4c67c23 */ /* 0x100fe20008010899 */
[----:B------:R-:W-:Y:S01]  /*8e80*/  FFMA.FTZ R202, R158, UR4, -R153 ;  /* 0x000000049eca7c23 */ /* 0x000fe20008010899 */
[----:B------:R1:W2:Y:S01]  /*8e90*/  MUFU.EX2 R205, R155 ;  /* 0x0000009b00cd7308 */ /* 0x0002a20000000800 */
[----:B------:R-:W-:-:S02]  /*8ea0*/  @!P1 IMAD R156, R13, 0x40, R22 ;  /* 0x000000400d9c9824 */ /* 0x000fc400078e0216 */
[--C-:B------:R-:W-:Y:S01]  /*8eb0*/  FFMA.FTZ R203, R159, UR4, -R153.reuse ;  /* 0x000000049fcb7c23 */ /* 0x100fe20008010899 */
[----:B------:R3:W-:Y:S01]  /*8ec0*/  SYNCS.ARRIVE.TRANS64.RED.A1T0 RZ, [R152+URZ], RZ ;  /* 0x000000ff98ff79a7 */ /* 0x0007e2000810043f */
[----:B------:R-:W-:Y:S01]  /*8ed0*/  FFMA.FTZ R206, R161, UR4, -R153 ;  /* 0x00000004a1ce7c23 */ /* 0x000fe20008010899 */
[----:B------:R-:W-:Y:S02]  /*8ee0*/  @!P1 IMAD R156, R156, 0x4, R17 ;  /* 0x000000049c9c9824 */ /* 0x000fe400078e0211 */
[--C-:B------:R-:W-:Y:S01]  /*8ef0*/  FFMA.FTZ R13, R162, UR4, -R153.reuse ;  /* 0x00000004a20d7c23 */ /* 0x100fe20008010899 */
[--C-:B------:R-:W-:Y:S01]  /*8f00*/  FFMA.FTZ R180, R180, UR4, -R153.reuse ;  /* 0x00000004b4b47c23 */ /* 0x100fe20008010899 */
[----:B------:R-:W-:Y:S01]  /*8f10*/  FFMA.FTZ R160, R160, UR4, -R153 ;  /* 0x00000004a0a07c23 */ /* 0x000fe20008010899 */
[----:B------:R-:W-:Y:S01]  /*8f20*/  MUFU.EX2 R178, R178 ;  /* 0x000000b200b27308 */ /* 0x000fe20000000800 */
[----:B0-----:R-:W-:Y:S01]  /*8f30*/  @!P1 STS [R156+0x38420], R10 ;  /* 0x0384200a9c009388 */ /* 0x001fe20000000800 */
[----:B------:R-:W-:Y:S01]  /*8f40*/  F2FP.BF16.F32.PACK_AB R153, R12, R15 ;  /* 0x0000000f0c99723e */ /* 0x000fe200000010ff */
[----:B------:R-:W-:Y:S01]  /*8f50*/  FMUL.FTZ R26, R26, R10 ;  /* 0x0000000a1a1a7220 */ /* 0x000fe20000410000 */
[----:B-1----:R-:W-:Y:S01]  /*8f60*/  F2FP.BF16.F32.PACK_AB R155, R21, R14 ;  /* 0x0000000e159b723e */ /* 0x002fe200000010ff */
[----:B------:R-:W-:Y:S01]  /*8f70*/  FMUL.FTZ R27, R27, R10 ;  /* 0x0000000a1b1b7220 */ /* 0x000fe20000410000 */
[----:B------:R-:W-:Y:S01]  /*8f80*/  F2FP.BF16.F32.PACK_AB R157, R169, R20 ;  /* 0x00000014a99d723e */ /* 0x000fe200000010ff */
[----:B------:R-:W-:Y:S01]  /*8f90*/  FMUL.FTZ R30, R30, R10 ;  /* 0x0000000a1e1e7220 */ /* 0x000fe20000410000 */
[----:B--2---:R0:W-:Y:S01]  /*8fa0*/  @!P1 STS [R156+0x38400], R205 ;  /* 0x038400cd9c009388 */ /* 0x0041e20000000800 */
[----:B------:R-:W3:Y:S01]  /*8fb0*/  MUFU.EX2 R181, R181 ;  /* 0x000000b500b57308 */ /* 0x000ee20000000800 */
[----:B------:R-:W-:Y:S01]  /*8fc0*/  F2FP.BF16.F32.PACK_AB R159, R171, R168 ;  /* 0x000000a8ab9f723e */ /* 0x000fe200000010ff */
        /* <DEDUP_REMOVED lines=14> */
[----:B------:R-:W1:Y:S01]  /*90b0*/  MUFU.EX2 R183, R183 ;  /* 0x000000b700b77308 */ /* 0x000e620000000800 */
[----:B---3--:R-:W-:Y:S01]  /*90c0*/  F2FP.BF16.F32.PACK_AB R152, R181, R178 ;  /* 0x000000b2b598723e */ /* 0x008fe200000010ff */
        /* <DEDUP_REMOVED lines=44> */
[-C--:B------:R-:W-:Y:S01]  /*9390*/  FMUL.FTZ R76, R76, R205.reuse ;  /* 0x000000cd4c4c7220 */ /* 0x080fe20000410000 */
[-C--:B------:R-:W-:Y:S01]  /*93a0*/  FMUL.FTZ R77, R77, R205.reuse ;  /* 0x000000cd4d4d7220 */ /* 0x080fe20000410000 */
        /* <DEDUP_REMOVED lines=80> */
[----:B------:R-:W3:Y:S01]  /*98b0*/  MUFU.EX2 R206, R206 ;  /* 0x000000ce00ce7308 */ /* 0x000ee20000000800 */
[----:B--2---:R-:W-:Y:S01]  /*98c0*/  F2FP.BF16.F32.PACK_AB R160, R201, R200 ;  /* 0x000000c8c9a0723e */ /* 0x004fe200000010ff */
[-C--:B------:R-:W-:Y:S01]  /*98d0*/  FMUL.FTZ R144, R144, R205.reuse ;  /* 0x000000cd90907220 */ /* 0x080fe20000410000 */
[-C--:B------:R-:W-:Y:S01]  /*98e0*/  FMUL.FTZ R145, R145, R205.reuse ;  /* 0x000000cd91917220 */ /* 0x080fe20000410000 */
[-C--:B------:R-:W-:Y:S01]  /*98f0*/  FMUL.FTZ R146, R146, R10.reuse ;  /* 0x0000000a92927220 */ /* 0x080fe20000410000 */
[-C--:B------:R-:W-:Y:S01]  /*9900*/  FMUL.FTZ R147, R147, R10.reuse ;  /* 0x0000000a93937220 */ /* 0x080fe20000410000 */
[-C--:B------:R-:W-:Y:S01]  /*9910*/  FMUL.FTZ R148, R148, R205.reuse ;  /* 0x000000cd94947220 */ /* 0x080fe20000410000 */
[----:B------:R-:W-:Y:S01]  /*9920*/  FMUL.FTZ R149, R149, R205 ;  /* 0x000000cd95957220 */ /* 0x000fe20000410000 */
[----:B------:R-:W-:Y:S01]  /*9930*/  MUFU.EX2 R13, R13 ;  /* 0x0000000d000d7308 */ /* 0x000fe20000000800 */
[-C--:B------:R-:W-:Y:S01]  /*9940*/  FMUL.FTZ R150, R150, R10.reuse ;  /* 0x0000000a96967220 */ /* 0x080fe20000410000 */
[----:B------:R-:W-:Y:S01]  /*9950*/  FMUL.FTZ R151, R151, R10 ;  /* 0x0000000a97977220 */ /* 0x000fe20000410000 */
[----:B-1----:R-:W-:Y:S01]  /*9960*/  F2FP.BF16.F32.PACK_AB R165, R177, R174 ;  /* 0x000000aeb1a5723e */ /* 0x002fe200000010ff */
[----:B------:R1:W-:Y:S01]  /*9970*/  STSM.16.M88.4 [R185+0x36400], R152 ;  /* 0x03640098b9007844 */ /* 0x0003e20000000200 */
[----:B0-----:R-:W-:Y:S01]  /*9980*/  F2FP.BF16.F32.PACK_AB R167, R179, R176 ;  /* 0x000000b0b3a7723e */ /* 0x001fe200000010ff */
[----:B------:R-:W-:Y:S01]  /*9990*/  FFMA.FTZ R15, R10, R6, R15 ;  /* 0x000000060a0f7223 */ /* 0x000fe2000001000f */
[----:B------:R-:W-:Y:S01]  /*99a0*/  FFMA.FTZ R178, R205, R5, R178 ;  /* 0x00000005cdb27223 */ /* 0x000fe200000100b2 */
[----:B------:R-:W0:Y:S01]  /*99b0*/  MUFU.EX2 R180, R180 ;  /* 0x000000b400b47308 */ /* 0x000e220000000800 */
[----:B---3--:R-:W-:Y:S01]  /*99c0*/  F2FP.BF16.F32.PACK_AB R164, R206, R11 ;  /* 0x0000000bcea4723e */ /* 0x008fe200000010ff */
[----:B------:R1:W-:Y:S01]  /*99d0*/  STSM.16.M88.4 [R189], R156 ;  /* 0x0000009cbd007844 */ /* 0x0003e20000000200 */
[----:B------:R-:W-:Y:S01]  /*99e0*/  FADD.FTZ R15, R12, R15 ;  /* 0x0000000f0c0f7221 */ /* 0x000fe20000010000 */
[----:B------:R-:W-:-:S02]  /*99f0*/  FADD.FTZ R181, R181, R178 ;  /* 0x000000b2b5b57221 */ /* 0x000fc40000010000 */
[----:B------:R1:W-:Y:S01]  /*9a00*/  STSM.16.M88.4 [R187], R160 ;  /* 0x000000a0bb007844 */ /* 0x0003e20000000200 */
[----:B------:R-:W-:Y:S01]  /*9a10*/  FADD.FTZ R14, R14, R15 ;  /* 0x0000000f0e0e7221 */ /* 0x000fe20000010000 */
[----:B------:R-:W-:-:S03]  /*9a20*/  FADD.FTZ R182, R182, R181 ;  /* 0x000000b5b6b67221 */ /* 0x000fc60000010000 */
[----:B------:R-:W-:Y:S01]  /*9a30*/  FADD.FTZ R21, R21, R14 ;  /* 0x0000000e15157221 */ /* 0x000fe20000010000 */
[----:B------:R-:W-:-:S03]  /*9a40*/  FADD.FTZ R183, R183, R182 ;  /* 0x000000b6b7b77221 */ /* 0x000fc60000010000 */
[----:B------:R-:W-:Y:S01]  /*9a50*/  FADD.FTZ R20, R20, R21 ;  /* 0x0000001514147221 */ /* 0x000fe20000010000 */
[----:B------:R-:W-:Y:S01]  /*9a60*/  FADD.FTZ R196, R196, R183 ;  /* 0x000000b7c4c47221 */ /* 0x000fe20000010000 */
[----:B0-----:R-:W-:Y:S02]  /*9a70*/  F2FP.BF16.F32.PACK_AB R166, R180, R13 ;  /* 0x0000000db4a6723e */ /* 0x001fe400000010ff */
[----:B------:R-:W-:Y:S01]  /*9a80*/  FADD.FTZ R169, R169, R20 ;  /* 0x00000014a9a97221 */ /* 0x000fe20000010000 */
[----:B------:R-:W-:Y:S02]  /*9a90*/  FADD.FTZ R197, R197, R196 ;  /* 0x000000c4c5c57221 */ /* 0x000fe40000010000 */
[----:B------:R1:W-:Y:S01]  /*9aa0*/  STSM.16.M88.4 [R188], R164 ;  /* 0x000000a4bc007844 */ /* 0x0003e20000000200 */
[----:B------:R-:W-:Y:S01]  /*9ab0*/  WARPGROUP.ARRIVE ;  /* 0x00000000000079c5 */ /* 0x000fe20000000000 */
[----:B------:R-:W-:Y:S01]  /*9ac0*/  FADD.FTZ R168, R168, R169 ;  /* 0x000000a9a8a87221 */ /* 0x000fe20000010000 */
[----:B------:R-:W-:-:S03]  /*9ad0*/  FADD.FTZ R198, R198, R197 ;  /* 0x000000c5c6c67221 */ /* 0x000fc60000010000 */
[----:B------:R-:W-:Y:S01]  /*9ae0*/  FADD.FTZ R171, R171, R168 ;  /* 0x000000a8abab7221 */ /* 0x000fe20000010000 */
[----:B------:R-:W-:Y:S01]  /*9af0*/  HGMMA.64x256x16.F32.BF16 R24, R152, gdesc[UR8].tnspB, R24, gsb0 ;  /* 0x43e0000898187df0 */ /* 0x000fe20008001818 */
[----:B------:R-:W-:Y:S01]  /*9b00*/  R2UR UR10, R207 ;  /* 0x00000000cf0a72ca */ /* 0x000fe200000e0000 */
[----:B------:R-:W-:Y:S01]  /*9b10*/  UMOV UR11, 0x40000040 ;  /* 0x40000040000b7882 */ /* 0x000fe20000000000 */
[C---:B------:R-:W-:Y:S02]  /*9b20*/  VIADD R207, R204.reuse, 0x100 ;  /* 0x00000100cccf7836 */ /* 0x040fe40000000000 */
[----:B------:R-:W-:Y:S01]  /*9b30*/  FADD.FTZ R199, R199, R198 ;  /* 0x000000c6c7c77221 */ /* 0x000fe20000010000 */
[----:B------:R-:W-:Y:S02]  /*9b40*/  VIADD R204, R204, 0x180 ;  /* 0x00000180cccc7836 */ /* 0x000fe40000000000 */
[----:B------:R-:W-:Y:S01]  /*9b50*/  FADD.FTZ R170, R170, R171 ;  /* 0x000000abaaaa7221 */ /* 0x000fe20000010000 */
[----:B------:R-:W-:-:S03]  /*9b60*/  FADD.FTZ R200, R200, R199 ;  /* 0x000000c7c8c87221 */ /* 0x000fc60000010000 */
        /* <DEDUP_REMOVED lines=13> */
[----:B------:R-:W-:Y:S01]  /*9c40*/  FADD.FTZ R5, R180, R5 ;  /* 0x00000005b4057221 */ /* 0x000fe20000010000 */
[----:B------:R-:W-:Y:S02]  /*9c50*/  WARPGROUP.DEPBAR.LE gsb0, 0x0 ;  /* 0x00008000000079c5 */ /* 0x000fe40000010000 */
[----:B------:R-:W-:-:S06]  /*9c60*/  WARPGROUP.ARRIVE ;  /* 0x00000000000079c5 */ /* 0x000fcc0000000000 */
        /* <DEDUP_REMOVED lines=24> */
.L_x_7480:
[----:B------:R-:W-:Y:S01]  /*9df0*/  UISETP.GT.AND UP0, UPT, UR33, UR32, UPT ;  /* 0x000000202100728c */ /* 0x000fe2000bf04270 */
[----:B------:R-:W-:Y:S01]  /*9e00*/  VIADD R10, R9, 0x38860 ;  /* 0x00038860090a7836 */ /* 0x000fe20000000000 */
[----:B------:R-:W-:Y:S01]  /*9e10*/  UIADD3 UR33, UR33, -0x1, URZ ;  /* 0xffffffff21217890 */ /* 0x000fe2000fffe03f */
[----:B------:R-:W-:Y:S01]  /*9e20*/  IMAD.MOV.U32 R11, RZ, RZ, R8 ;  /* 0x000000ffff0b7224 */ /* 0x000fe200078e0008 */
[----:B------:R-:W-:Y:S02]  /*9e30*/  MOV R13, R2 ;  /* 0x00000002000d7202 */ /* 0x000fe40000000f00 */
[----:B------:R-:W-:Y:S02]  /*9e40*/  PLOP3.LUT P1, PT, PT, PT, UP0, 0x80, 0x0 ;  /* 0x000000000000781c */ /* 0x000fe40003f2f008 */
[----:B------:R-:W-:-:S04]  /*9e50*/  PRMT R10, R219, 0x654, R10 ;  /* 0x00000654db0a7816 */ /* 0x000fc8000000000a */
[----:B------:R0:W-:Y:S02]  /*9e60*/  SYNCS.ARRIVE.TRANS64.RED.A1T0 RZ, [R10+URZ], RZ ;  /* 0x000000ff0aff79a7 */ /* 0x0001e4000810043f */
[----:B0-----:R-:W-:-:S05]  /*9e70*/  IMAD.MOV.U32 R10, RZ, RZ, R7 ;  /* 0x000000ffff0a7224 */ /* 0x001fca00078e0007 */
[----:B------:R-:W-:Y:S05]  /*9e80*/  @P1 BRA `(.L_x_7481) ;  /* 0xffffffc800741947 */ /* 0x000fea000383ffff */
.L_x_7470:
[----:B------:R-:W-:-:S13]  /*9e90*/  ISETP.LE.AND P1, PT, RZ, UR33, PT ;  /* 0x00000021ff007c0c */ /* 0x000fda000bf23270 */
[----:B------:R-:W-:Y:S05]  /*9ea0*/  @!P1 BRA `(.L_x_7482) ;  /* 0x0000003000549947 */ /* 0x000fea0003800000 */
[----:B------:R-:W-:Y:S01]  /*9eb0*/  IMAD.MOV.U32 R13, RZ, RZ, R8 ;  /* 0x000000ffff0d7224 */ /* 0x000fe200078e0008 */
[----:B------:R-:W-:Y:S01]  /*9ec0*/  ULDC UR29, c[0x0][0xad0] ;  /* 0x0002b400001d7ab9 */ /* 0x000fe20000000800 */
[----:B------:R-:W-:Y:S01]  /*9ed0*/  IMAD.MOV.U32 R14, RZ, RZ, R7 ;  /* 0x000000ffff0e7224 */ /* 0x000fe200078e0007 */
[----:B------:R-:W-:Y:S01]  /*9ee0*/  ULDC UR28, c[0x0][0xa80] ;  /* 0x0002a000001c7ab9 */ /* 0x000fe20000000800 */
[----:B------:R-:W-:-:S07]  /*9ef0*/  IMAD.MOV.U32 R11, RZ, RZ, R2 ;  /* 0x000000ffff0b7224 */ /* 0x000fce00078e0002 */
.L_x_7493:
[----:B------:R-:W-:-:S05]  /*9f00*/  VIADD R2, R11, 0x1 ;  /* 0x000000010b027836 */ /* 0x000fca0000000000 */
[----:B------:R-:W-:-:S04]  /*9f10*/  ISETP.NE.AND P1, PT, R2, 0x2, PT ;  /* 0x000000020200780c */ /* 0x000fc80003f25270 */
[----:B------:R-:W-:Y:S02]  /*9f20*/  SEL R7, RZ, 0x1, P1 ;  /* 0x00000001ff077807 */ /* 0x000fe40000800000 */
[----:B------:R-:W-:Y:S02]  /*9f30*/  SEL R2, R2, RZ, P1 ;  /* 0x000000ff02027207 */ /* 0x000fe40000800000 */
[----:B------:R-:W-:Y:S01]  /*9f40*/  LOP3.LUT R16, R16, R7, RZ, 0x3c, !PT ;  /* 0x0000000710107212 */ /* 0x000fe200078e3cff */
[----:B0-----:R-:W-:Y:S06]  /*9f50*/  @!P0 BRA `(.L_x_7483) ;  /* 0x0000000000048947 */ /* 0x001fec0003800000 */
[----:B------:R-:W-:Y:S01]  /*9f60*/  BPT.TRAP 0x1 ;  /* 0x000000040000795c */ /* 0x000fe20000300000 */
.L_x_7483:
[----:B------:R-:W-:Y:S01]  /*9f70*/  IMAD R9, R2, 0x8, R17 ;  /* 0x0000000802097824 */ /* 0x000fe200078e0211 */
[----:B------:R-:W-:-:S04]  /*9f80*/  SHF.L.U32 R8, R16, 0x1f, RZ ;  /* 0x0000001f10087819 */ /* 0x000fc800000006ff */
[----:B------:R0:W1:Y:S01]  /*9f90*/  SYNCS.PHASECHK.TRANS64.TRYWAIT P1, [R9+URZ+0x38830], R8 ;  /* 0x03883008090075a7 */ /* 0x000062000802017f */
[----:B------:R-:W-:Y:S05]  /*9fa0*/  @!P0 BRA `(.L_x_7484) ;  /* 0x0000000000048947 */ /* 0x000fea0003800000 */
[----:B------:R-:W-:Y:S01]  /*9fb0*/  BPT.TRAP 0x1 ;  /* 0x000000040000795c */ /* 0x000fe20000300000 */
.L_x_7484:
[----:B------:R-:W-:Y:S01]  /*9fc0*/  IMAD R7, R2, 0x200, R0 ;  /* 0x0000020002077824 */ /* 0x000fe200078e0200 */
[----:B-1----:R-:W-:Y:S06]  /*9fd0*/  @P1 BRA `(.L_x_7485) ;  /* 0x0000000000081947 */ /* 0x002fec0003800000 */
[----:B------:R-:W1:Y:S02]  /*9fe0*/  SYNCS.PHASECHK.TRANS64.TRYWAIT P1, [R9+URZ+0x38830], R8 ;  /* 0x03883008090075a7 */ /* 0x000e64000802017f */
[----:B-1----:R-:W-:Y:S05]  /*9ff0*/  @!P1 BRA `(.L_x_7486) ;  /* 0x000000b4004c9947 */ /* 0x002fea0003800000 */
.L_x_7485:
        /* <DEDUP_REMOVED lines=22> */
.L_x_7487:
[----:B------:R2:W3:Y:S01]  /*a160*/  SYNCS.PHASECHK.TRANS64.TRYWAIT P1, [R9+URZ+0x38850], R8 ;  /* 0x03885008090075a7 */ /* 0x0004e2000802017f */
[----:B------:R-:W-:Y:S05]  /*a170*/  @!P0 BRA `(.L_x_7488) ;  /* 0x0000000000048947 */ /* 0x000fea0003800000 */
[----:B------:R-:W-:Y:S01]  /*a180*/  BPT.TRAP 0x1 ;  /* 0x000000040000795c */ /* 0x000fe20000300000 */
.L_x_7488:
[----:B------:R-:W-:Y:S01]  /*a190*/  IMAD R7, R2, 0x1000, R4 ;  /* 0x0000100002077824 */ /* 0x000fe200078e0204 */
[----:B---3--:R-:W-:Y:S06]  /*a1a0*/  @P1 BRA `(.L_x_7489) ;  /* 0x0000000000081947 */ /* 0x008fec0003800000 */
[----:B------:R-:W3:Y:S02]  /*a1b0*/  SYNCS.PHASECHK.TRANS64.TRYWAIT P1, [R9+URZ+0x38850], R8 ;  /* 0x03885008090075a7 */ /* 0x000ee4000802017f */
[----:B---3--:R-:W-:Y:S05]  /*a1c0*/  @!P1 BRA `(.L_x_7490) ;  /* 0x000000b000ec9947 */ /* 0x008fea0003800000 */
.L_x_7489:
        /* <DEDUP_REMOVED lines=11> */
[----:B------:R-:W-:Y:S01]  /*a280*/  VIADD R8, R7, 0x4 ;  /* 0x0000000407087836 */ /* 0x000fe20000000000 */
[----:B------:R-:W-:Y:S01]  /*a290*/  IADD3 R21, R3, 0x800, RZ ;  /* 0x0000080003157810 */ /* 0x000fe20007ffe0ff */
[----:B------:R-:W-:Y:S01]  /*a2a0*/  HGMMA.64x64x16.F32.BF16 R152, gdesc[UR24], R152, gsb0 ;  /* 0x00e00000189879f0 */ /* 0x000fe20008001898 */
[----:B------:R-:W-:Y:S01]  /*a2b0*/  VIADD R15, R7, 0x800 ;  /* 0x00000800070f7836 */ /* 0x000fe20000000000 */
        /* <DEDUP_REMOVED lines=175> */
[----:B------:R-:W-:Y:S02]  /*adb0*/  IMAD.IADD R20, R21, 0x1, R8 ;  /* 0x0000000115147824 */ /* 0x000fe400078e0208 */
        /* <DEDUP_REMOVED lines=8> */
[----:B------:R-:W-:Y:S02]  /*ae40*/  IMAD.IADD R20, R21, 0x1, R10 ;  /* 0x0000000115147824 */ /* 0x000fe400078e020a */
[--C-:B------:R-:W-:Y:S02]  /*ae50*/  IMAD.IADD R186, R10, 0x1, R15.reuse ;  /* 0x000000010aba7824 */ /* 0x100fe400078e020f */
        /* <DEDUP_REMOVED lines=19> */
[----:B------:R-:W-:-:S04]  /*af90*/  MOV R15, 0x30 ;  /* 0x00000030000f7802 */ /* 0x000fc80000000f00 */
        /* <DEDUP_REMOVED lines=75> */
[----:B------:R-:W-:Y:S01]  /*b450*/  IMAD.IADD R8, R21, 0x1, R12 ;  /* 0x0000000115087824 */ /* 0x000fe200078e020c */
[----:B------:R-:W-:Y:S01]  /*b460*/  IADD3 R12, R12, R15, RZ ;  /* 0x0000000f0c0c7210 */ /* 0x000fe20007ffe0ff */
        /* <DEDUP_REMOVED lines=28> */
.L_x_7491:
        /* <DEDUP_REMOVED lines=81> */
[----:B------:R-:W3:Y:S08]  /*bb40*/  MUFU.TANH R167, R167 ;  /* 0x000000a700a77308 */ /* 0x000ef00000002400 */
[----:B------:R-:W4:Y:S01]  /*bb50*/  MUFU.TANH R176, R176 ;  /* 0x000000b000b07308 */ /* 0x000f220000002400 */
[----:B-1----:R-:W-:-:S02]  /*bb60*/  FMNMX.FTZ R7, R169, R170, !PT ;  /* 0x000000aaa9077209 */ /* 0x002fc40007810000 */
[----:B0-----:R-:W-:-:S03]  /*bb70*/  FMNMX.FTZ R169, R163, R168, !PT ;  /* 0x000000a8a3a97209 */ /* 0x001fc60007810000 */
[C---:B------:R-:W-:Y:S02]  /*bb80*/  FADD.FTZ R168, -R7.reuse, R14 ;  /* 0x0000000e07a87221 */ /* 0x040fe40000010100 */
[----:B------:R-:W0:Y:S01]  /*bb90*/  MUFU.TANH R180, R180 ;  /* 0x000000b400b47308 */ /* 0x000e220000002400 */
[----:B--2---:R-:W-:Y:S01]  /*bba0*/  FMNMX.FTZ R14, R166, R169, !PT ;  /* 0x000000a9a60e7209 */ /* 0x004fe20007810000 */
[----:B------:R-:W-:Y:S01]  /*bbb0*/  FMUL.FTZ R202, R7, UR4 ;  /* 0x0000000407ca7c20 */ /* 0x000fe20008410000 */
[----:B------:R-:W-:Y:S02]  /*bbc0*/  FMUL.FTZ R170, R168, UR4 ;  /* 0x00000004a8aa7c20 */ /* 0x000fe40008410000 */
[----:B---3--:R-:W-:Y:S01]  /*bbd0*/  FMNMX.FTZ R169, R167, R14, !PT ;  /* 0x0000000ea7a97209 */ /* 0x008fe20007810000 */
[----:B------:R-:W-:Y:S01]  /*bbe0*/  FFMA.FTZ R171, R155, UR4, -R202 ;  /* 0x000000049bab7c23 */ /* 0x000fe200080108ca */
[----:B------:R-:W-:Y:S01]  /*bbf0*/  IMAD.MOV R155, RZ, RZ, -R184 ;  /* 0x000000ffff9b7224 */ /* 0x000fe200078e0ab8 */
[----:B------:R-:W1:Y:S01]  /*bc00*/  MUFU.TANH R181, R181 ;  /* 0x000000b500b57308 */ /* 0x000e620000002400 */
[----:B----4-:R-:W-:Y:S01]  /*bc10*/  FMNMX.FTZ R169, R176, R169, !PT ;  /* 0x000000a9b0a97209 */ /* 0x010fe20007810000 */
[--C-:B------:R-:W-:Y:S01]  /*bc20*/  FFMA.FTZ R152, R152, UR4, -R202.reuse ;  /* 0x0000000498987c23 */ /* 0x100fe200080108ca */
[--C-:B------:R-:W-:Y:S01]  /*bc30*/  FFMA.FTZ R179, R154, UR4, -R202.reuse ;  /* 0x000000049ab37c23 */ /* 0x100fe200080108ca */
[----:B------:R-:W-:Y:S01]  /*bc40*/  ISETP.NE.AND P1, PT, R18, R155, PT ;  /* 0x0000009b1200720c */ /* 0x000fe20003f25270 */
[--C-:B------:R-:W-:Y:S01]  /*bc50*/  FFMA.FTZ R21, R21, UR4, -R202.reuse ;  /* 0x0000000415157c23 */ /* 0x100fe200080108ca */
[--C-:B------:R-:W-:Y:S01]  /*bc60*/  FFMA.FTZ R174, R156, UR4, -R202.reuse ;  /* 0x000000049cae7c23 */ /* 0x100fe200080108ca */
        /* <DEDUP_REMOVED lines=11> */
[----:B------:R-:W-:Y:S01]  /*bd20*/  FFMA.FTZ R168, R8, UR4, -R202 ;  /* 0x0000000408a87c23 */ /* 0x000fe200080108ca */
[----:B------:R-:W-:-:S02]  /*bd30*/  @!P1 IMAD R154, R11, 0x40, R22 ;  /* 0x000000400b9a9824 */ /* 0x000fc400078e0216 */
[--C-:B------:R-:W-:Y:S01]  /*bd40*/  FFMA.FTZ R172, R172, UR4, -R202.reuse ;  /* 0x00000004acac7c23 */ /* 0x100fe200080108ca */
[----:B------:R-:W-:Y:S01]  /*bd50*/  FFMA.FTZ R173, R173, UR4, -R202 ;  /* 0x00000004adad7c23 */ /* 0x000fe200080108ca */
[----:B------:R-:W-:Y:S01]  /*bd60*/  @!P1 IMAD R154, R154, 0x4, R17 ;  /* 0x000000049a9a9824 */ /* 0x000fe200078e0211 */
[----:B------:R-:W1:Y:S01]  /*bd70*/  MUFU.TANH R198, R198 ;  /* 0x000000c600c67308 */ /* 0x000e620000002400 */
[----:B--2---:R-:W-:-:S07]  /*bd80*/  FMNMX.FTZ R8, R186, R169, !PT ;  /* 0x000000a9ba087209 */ /* 0x004fce0007810000 */
[----:B------:R-:W2:Y:S01]  /*bd90*/  MUFU.TANH R199, R199 ;  /* 0x000000c700c77308 */ /* 0x000ea20000002400 */
[----:B0-----:R-:W-:-:S07]  /*bda0*/  FMNMX.FTZ R169, R197, R8, !PT ;  /* 0x00000008c5a97209 */ /* 0x001fce0007810000 */
[----:B------:R-:W0:Y:S01]  /*bdb0*/  MUFU.TANH R201, R201 ;  /* 0x000000c900c97308 */ /* 0x000e220000002400 */
[----:B-1----:R-:W-:-:S07]  /*bdc0*/  FMNMX.FTZ R8, R198, R169, !PT ;  /* 0x000000a9c6087209 */ /* 0x002fce0007810000 */
[----:B------:R1:W3:Y:S01]  /*bdd0*/  MUFU.EX2 R14, R170 ;  /* 0x000000aa000e7308 */ /* 0x0002e20000000800 */
[----:B--2---:R-:W-:-:S07]  /*bde0*/  FMNMX.FTZ R8, R199, R8, !PT ;  /* 0x00000008c7087209 */ /* 0x004fce0007810000 */
[----:B------:R2:W-:Y:S01]  /*bdf0*/  MUFU.EX2 R169, R152 ;  /* 0x0000009800a97308 */ /* 0x0005e20000000800 */
[----:B0-----:R-:W-:Y:S01]  /*be00*/  FMNMX.FTZ R8, R201, R8, !PT ;  /* 0x00000008c9087209 */ /* 0x001fe20007810000 */
[----:B-1----:R-:W-:-:S04]  /*be10*/  FFMA.FTZ R170, R153, UR4, -R202 ;  /* 0x0000000499aa7c23 */ /* 0x002fc800080108ca */
[----:B------:R-:W0:Y:S02]  /*be20*/  SHFL.BFLY PT, R153, R8, 0x2, 0x1f ;  /* 0x0c401f0008997f89 */ /* 0x000e2400000e0000 */
[----:B------:R-:W-:Y:S01]  /*be30*/  MUFU.EX2 R21, R21 ;  /* 0x0000001500157308 */ /* 0x000fe20000000800 */
[----:B--2---:R-:W-:Y:S02]  /*be40*/  VIADD R152, R9, 0x38840 ;  /* 0x0003884009987836 */ /* 0x004fe40000000000 */
[-C--:B---3--:R-:W-:Y:S01]  /*be50*/  FMUL.FTZ R24, R24, R14.reuse ;  /* 0x0000000e18187220 */ /* 0x088fe20000410000 */
[-C--:B------:R-:W-:Y:S01]  /*be60*/  FMUL.FTZ R25, R25, R14.reuse ;  /* 0x0000000e19197220 */ /* 0x080fe20000410000 */
[-C--:B------:R-:W-:Y:S01]  /*be70*/  FMUL.FTZ R28, R28, R14.reuse ;  /* 0x0000000e1c1c7220 */ /* 0x080fe20000410000 */
[-C--:B------:R-:W-:Y:S01]  /*be80*/  FMUL.FTZ R29, R29, R14.reuse ;  /* 0x0000000e1d1d7220 */ /* 0x080fe20000410000 */
[----:B------:R-:W-:Y:S01]  /*be90*/  PRMT R152, R219, 0x654, R152 ;  /* 0x00000654db987816 */ /* 0x000fe20000000098 */
[-C--:B------:R-:W-:Y:S01]  /*bea0*/  FMUL.FTZ R32, R32, R14.reuse ;  /* 0x0000000e20207220 */ /* 0x080fe20000410000 */
[----:B------:R-:W1:Y:S01]  /*beb0*/  MUFU.EX2 R168, R168 ;  /* 0x000000a800a87308 */ /* 0x000e620000000800 */
[-C--:B------:R-:W-:Y:S01]  /*bec0*/  FMUL.FTZ R33, R33, R14.reuse ;  /* 0x0000000e21217220 */ /* 0x080fe20000410000 */
[----:B------:R1:W-:Y:S01]  /*bed0*/  SYNCS.ARRIVE.TRANS64.RED.A1T0 RZ, [R152+URZ], RZ ;  /* 0x000000ff98ff79a7 */ /* 0x0003e2000810043f */
[----:B------:R-:W-:Y:S01]  /*bee0*/  @!P1 STS [R154+0x38400], R14 ;  /* 0x0384000e9a009388 */ /* 0x000fe20000000800 */
        /* <DEDUP_REMOVED lines=11> */
[-C--:B------:R-:W-:Y:S01]  /*bfa0*/  FMUL.FTZ R53, R53, R14.reuse ;  /* 0x0000000e35357220 */ /* 0x080fe20000410000 */
[----:B------:R-:W-:Y:S01]  /*bfb0*/  MUFU.EX2 R171, R171 ;  /* 0x000000ab00ab7308 */ /* 0x000fe20000000800 */
[----:B-1----:R-:W-:Y:S01]  /*bfc0*/  F2FP.BF16.F32.PACK_AB R152, R168, R21 ;  /* 0x00000015a898723e */ /* 0x002fe200000010ff */
        /* <DEDUP_REMOVED lines=23> */
[----:B-1----:R-:W-:Y:S01]  /*c140*/  F2FP.BF16.F32.PACK_AB R156, R174, R171 ;  /* 0x000000abae9c723e */ /* 0x002fe200000010ff */
[----:B------:R-:W-:Y:S01]  /*c150*/  FMUL.FTZ R93, R93, R14 ;  /* 0x0000000e5d5d7220 */ /* 0x000fe20000410000 */
[----:B0-----:R-:W-:Y:S01]  /*c160*/  FMNMX.FTZ R8, R153, R8, !PT ;  /* 0x0000000899087209 */ /* 0x001fe20007810000 */
[-C--:B------:R-:W-:Y:S01]  /*c170*/  FMUL.FTZ R96, R96, R14.reuse ;  /* 0x0000000e60607220 */ /* 0x080fe20000410000 */
[-C--:B------:R-:W-:Y:S01]  /*c180*/  FMUL.FTZ R97, R97, R14.reuse ;  /* 0x0000000e61617220 */ /* 0x080fe20000410000 */
[-C--:B------:R-:W-:Y:S01]  /*c190*/  FMUL.FTZ R100, R100, R14.reuse ;  /* 0x0000000e64647220 */ /* 0x080fe20000410000 */
[-C--:B------:R-:W-:Y:S01]  /*c1a0*/  FMUL.FTZ R101, R101, R14.reuse ;  /* 0x0000000e65657220 */ /* 0x080fe20000410000 */
[C---:B------:R-:W-:Y:S01]  /*c1b0*/  FADD.FTZ R13, -R8.reuse, R13 ;  /* 0x0000000d080d7221 */ /* 0x040fe20000010100 */
[----:B------:R-:W-:Y:S01]  /*c1c0*/  FMUL.FTZ R153, R8, UR4 ;  /* 0x0000000408997c20 */ /* 0x000fe20008410000 */
[----:B------:R-:W-:Y:S01]  /*c1d0*/  MUFU.EX2 R177, R177 ;  /* 0x000000b100b17308 */ /* 0x000fe20000000800 */
[-C--:B------:R-:W-:Y:S01]  /*c1e0*/  FMUL.FTZ R104, R104, R14.reuse ;  /* 0x0000000e68687220 */ /* 0x080fe20000410000 */
[----:B------:R-:W-:Y:S01]  /*c1f0*/  FMUL.FTZ R13, R13, UR4 ;  /* 0x000000040d0d7c20 */ /* 0x000fe20008410000 */
[--C-:B------:R-:W-:Y:S01]  /*c200*/  FFMA.FTZ R203, R12, UR4, -R153.reuse ;  /* 0x000000040ccb7c23 */ /* 0x100fe20008010899 */
[--C-:B------:R-:W-:Y:S01]  /*c210*/  FFMA.FTZ R12, R15, UR4, -R153.reuse ;  /* 0x000000040f0c7c23 */ /* 0x100fe20008010899 */
[--C-:B------:R-:W-:Y:S01]  /*c220*/  FFMA.FTZ R10, R10, UR4, -R153.reuse ;  /* 0x000000040a0a7c23 */ /* 0x100fe20008010899 */
[--C-:B------:R-:W-:Y:S01]  /*c230*/  FFMA.FTZ R15, R20, UR4, -R153.reuse ;  /* 0x00000004140f7c23 */ /* 0x100fe20008010899 */
[--C-:B------:R-:W-:Y:S01]  /*c240*/  FFMA.FTZ R209, R180, UR4, -R153.reuse ;  /* 0x00000004b4d17c23 */ /* 0x100fe20008010899 */
        /* <DEDUP_REMOVED lines=13> */
[----:B------:R-:W-:Y:S01]  /*c320*/  IMAD R197, R2, 0x1000, R19 ;  /* 0x0000100002c57824 */ /* 0x000fe200078e0213 */
[----:B--2---:R-:W-:Y:S01]  /*c330*/  F2FP.BF16.F32.PACK_AB R158, R178, R175 ;  /* 0x000000afb29e723e */ /* 0x004fe200000010ff */
[-C--:B------:R-:W-:Y:S01]  /*c340*/  FMUL.FTZ R105, R105, R14.reuse ;  /* 0x0000000e69697220 */ /* 0x080fe20000410000 */
[----:B------:R-:W-:Y:S01]  /*c350*/  FMUL.FTZ R108, R108, R14 ;  /* 0x0000000e6c6c7220 */ /* 0x000fe20000410000 */
[----:B0-----:R0:W-:Y:S01]  /*c360*/  @!P1 STS [R154+0x38420], R13 ;  /* 0x0384200d9a009388 */ /* 0x0011e20000000800 */
[----:B------:R-:W-:Y:S01]  /*c370*/  R2UR UR6, R197 ;  /* 0x00000000c50672ca */ /* 0x000fe200000e0000 */
[-C--:B------:R-:W-:Y:S01]  /*c380*/  FMUL.FTZ R26, R26, R13.reuse ;  /* 0x0000000d1a1a7220 */ /* 0x080fe20000410000 */
[----:B------:R-:W1:Y:S01]  /*c390*/  MUFU.EX2 R203, R203 ;  /* 0x000000cb00cb7308 */ /* 0x000e620000000800 */
[-C--:B------:R-:W-:Y:S01]  /*c3a0*/  FMUL.FTZ R27, R27, R13.reuse ;  /* 0x0000000d1b1b7220 */ /* 0x080fe20000410000 */
[-C--:B------:R-:W-:Y:S01]  /*c3b0*/  FMUL.FTZ R30, R30, R13.reuse ;  /* 0x0000000d1e1e7220 */ /* 0x080fe20000410000 */
[-C--:B------:R-:W-:Y:S01]  /*c3c0*/  FMUL.FTZ R31, R31, R13.reuse ;  /* 0x0000000d1f1f7220 */ /* 0x080fe20000410000 */
[-C--:B------:R-:W-:Y:S01]  /*c3d0*/  FMUL.FTZ R34, R34, R13.reuse ;  /* 0x0000000d22227220 */ /* 0x080fe20000410000 */
[-C--:B------:R-:W-:Y:S01]  /*c3e0*/  FMUL.FTZ R35, R35, R13.reuse ;  /* 0x0000000d23237220 */ /* 0x080fe20000410000 */
[----:B------:R-:W-:Y:S01]  /*c3f0*/  FMUL.FTZ R38, R38, R13 ;  /* 0x0000000d26267220 */ /* 0x000fe20000410000 */
[----:B0-----:R-:W-:Y:S01]  /*c400*/  F2FP.BF16.F32.PACK_AB R154, R170, R169 ;  /* 0x000000a9aa9a723e */ /* 0x001fe200000010ff */
        /* <DEDUP_REMOVED lines=57> */
[----:B0-----:R-:W-:Y:S01]  /*c7a0*/  F2FP.BF16.F32.PACK_AB R159, R207, R202 ;  /* 0x000000cacf9f723e */ /* 0x001fe200000010ff */
        /* <DEDUP_REMOVED lines=40> */
[----:B------:R-:W-:Y:S01]  /*ca30*/  FMUL.FTZ R151, R151, R13 ;  /* 0x0000000d97977220 */ /* 0x000fe20000410000 */
[----:B------:R1:W-:Y:S01]  /*ca40*/  STSM.16.M88.4 [R185+0x36400], R152 ;  /* 0x03640098b9007844 */ /* 0x0003e20000000200 */
[----:B------:R-:W-:-:S02]  /*ca50*/  VIADD R199, R197, 0x80 ;  /* 0x00000080c5c77836 */ /* 0x000fc40000000000 */
[----:B------:R-:W-:Y:S01]  /*ca60*/  FFMA.FTZ R5, R14, R5, R21 ;  /* 0x000000050e057223 */ /* 0x000fe20000010015 */
[----:B------:R-:W-:Y:S01]  /*ca70*/  FFMA.FTZ R6, R13, R6, R10 ;  /* 0x000000060d067223 */ /* 0x000fe2000001000a */
[----:B------:R1:W-:Y:S01]  /*ca80*/  STSM.16.M88.4 [R189], R156 ;  /* 0x0000009cbd007844 */ /* 0x0003e20000000200 */
[----:B------:R-:W-:Y:S01]  /*ca90*/  MUFU.EX2 R183, R183 ;  /* 0x000000b700b77308 */ /* 0x000fe20000000800 */
[----:B------:R-:W-:Y:S01]  /*caa0*/  FADD.FTZ R168, R168, R5 ;  /* 0x00000005a8a87221 */ /* 0x000fe20000010000 */
[----:B------:R-:W-:-:S03]  /*cab0*/  FADD.FTZ R203, R203, R6 ;  /* 0x00000006cbcb7221 */ /* 0x000fc60000010000 */
[----:B------:R-:W-:Y:S01]  /*cac0*/  FADD.FTZ R169, R169, R168 ;  /* 0x000000a8a9a97221 */ /* 0x000fe20000010000 */
[----:B------:R-:W-:Y:S02]  /*cad0*/  FADD.FTZ R12, R12, R203 ;  /* 0x000000cb0c0c7221 */ /* 0x000fe40000010000 */
[----:B------:R-:W2:Y:S01]  /*cae0*/  MUFU.EX2 R200, R200 ;  /* 0x000000c800c87308 */ /* 0x000ea20000000800 */
[----:B0-----:R-:W-:Y:S01]  /*caf0*/  F2FP.BF16.F32.PACK_AB R163, R181, R180 ;  /* 0x000000b4b5a3723e */ /* 0x001fe200000010ff */
        /* <DEDUP_REMOVED lines=9> */
[----:B------:R-:W0:Y:S01]  /*cb90*/  MUFU.EX2 R173, R173 ;  /* 0x000000ad00ad7308 */ /* 0x000e220000000800 */
[----:B--2---:R-:W-:Y:S01]  /*cba0*/  F2FP.BF16.F32.PACK_AB R164, R200, R183 ;  /* 0x000000b7c8a4723e */ /* 0x004fe200000010ff */
        /* <DEDUP_REMOVED lines=9> */
[----:B------:R-:W2:Y:S01]  /*cc40*/  MUFU.EX2 R211, R211 ;  /* 0x000000d300d37308 */ /* 0x000ea20000000800 */
[----:B0-----:R-:W-:Y:S01]  /*cc50*/  F2FP.BF16.F32.PACK_AB R166, R173, R172 ;  /* 0x000000acada6723e */ /* 0x001fe200000010ff */
[----:B------:R-:W-:Y:S01]  /*cc60*/  FADD.FTZ R180, R180, R209 ;  /* 0x000000d1b4b47221 */ /* 0x000fe20000010000 */
[----:B------:R-:W-:-:S03]  /*cc70*/  FADD.FTZ R196, R196, R179 ;  /* 0x000000b3c4c47221 */ /* 0x000fc60000010000 */
[----:B------:R-:W-:Y:S01]  /*cc80*/  FADD.FTZ R181, R181, R180 ;  /* 0x000000b4b5b57221 */ /* 0x000fe20000010000 */
[----:B------:R-:W-:Y:S01]  /*cc90*/  FADD.FTZ R183, R183, R196 ;  /* 0x000000c4b7b77221 */ /* 0x000fe20000010000 */
[----:B------:R-:W-:Y:S03]  /*cca0*/  MUFU.EX2 R11, R11 ;  /* 0x0000000b000b7308 */ /* 0x000fe60000000800 */
[----:B------:R-:W-:-:S04]  /*ccb0*/  FADD.FTZ R183, R200, R183 ;  /* 0x000000b7c8b77221 */ /* 0x000fc80000010000 */
[----:B------:R-:W-:Y:S01]  /*ccc0*/  FADD.FTZ R172, R172, R183 ;  /* 0x000000b7acac7221 */ /* 0x000fe20000010000 */
[----:B------:R-:W0:Y:S01]  /*ccd0*/  MUFU.EX2 R198, R198 ;  /* 0x000000c600c67308 */ /* 0x000e220000000800 */
[----:B--2---:R-:W-:Y:S01]  /*cce0*/  F2FP.BF16.F32.PACK_AB R165, R211, R186 ;  /* 0x000000bad3a5723e */ /* 0x004fe200000010ff */
[----:B------:R-:W-:Y:S01]  /*ccf0*/  FADD.FTZ R186, R186, R181 ;  /* 0x000000b5baba7221 */ /* 0x000fe20000010000 */
[----:B------:R-:W-:-:S03]  /*cd00*/  FADD.FTZ R5, R173, R172 ;  /* 0x000000acad057221 */ /* 0x000fc60000010000 */
[----:B------:R-:W-:Y:S01]  /*cd10*/  FADD.FTZ R186, R211, R186 ;  /* 0x000000bad3ba7221 */ /* 0x000fe20000010000 */
[----:B0-----:R-:W-:-:S03]  /*cd20*/  F2FP.BF16.F32.PACK_AB R167, R198, R11 ;  /* 0x0000000bc6a7723e */ /* 0x001fc600000010ff */
[----:B------:R-:W-:Y:S02]  /*cd30*/  FADD.FTZ R11, R11, R186 ;  /* 0x000000ba0b0b7221 */ /* 0x000fe40000010000 */
[----:B------:R1:W-:Y:S01]  /*cd40*/  STSM.16.M88.4 [R188], R164 ;  /* 0x000000a4bc007844 */ /* 0x0003e20000000200 */
[----:B------:R-:W-:Y:S01]  /*cd50*/  WARPGROUP.ARRIVE ;  /* 0x00000000000079c5 */ /* 0x000fe20000000000 */
[----:B------:R-:W-:-:S05]  /*cd60*/  FADD.FTZ R6, R198, R11 ;  /* 0x0000000bc6067221 */ /* 0x000fca0000010000 */
[----:B------:R-:W-:Y:S01]  /*cd70*/  HGMMA.64x256x16.F32.BF16 R24, R152, gdesc[UR4].tnspB, R24, gsb0 ;  /* 0x43e0000498187df0 */ /* 0x000fe20008001818 */
[----:B------:R-:W-:Y:S01]  /*cd80*/  R2UR UR6, R199 ;  /* 0x00000000c70672ca */ /* 0x000fe200000e0000 */
[----:B------:R-:W-:Y:S01]  /*cd90*/  UMOV UR7, 0x40000040 ;  /* 0x4000004000077882 */ /* 0x000fe20000000000 */
[C---:B------:R-:W-:Y:S02]  /*cda0*/  VIADD R199, R197.reuse, 0x100 ;  /* 0x00000100c5c77836 */ /* 0x040fe40000000000 */
[----:B------:R-:W-:Y:S01]  /*cdb0*/  VIADD R197, R197, 0x180 ;  /* 0x00000180c5c57836 */ /* 0x000fe20000000000 */
[----:B------:R-:W-:Y:S02]  /*cdc0*/  WARPGROUP.DEPBAR.LE gsb0, 0x0 ;  /* 0x00008000000079c5 */ /* 0x000fe40000010000 */
[----:B------:R-:W-:-:S15]  /*cdd0*/  WARPGROUP.ARRIVE ;  /* 0x00000000000079c5 */ /* 0x000fde0000000000 */
[----:B------:R-:W-:-:S05]  /*cde0*/  NOP ;  /* 0x0000000000007918 */ /* 0x000fca0000000000 */
        /* <DEDUP_REMOVED lines=24> */
.L_x_7492:
[----:B------:R-:W-:Y:S01]  /*cf70*/  ISETP.LT.AND P1, PT, RZ, UR33, PT ;  /* 0x00000021ff007c0c */ /* 0x000fe2000bf21270 */
[----:B------:R-:W-:Y:S01]  /*cf80*/  VIADD R10, R9, 0x38860 ;  /* 0x00038860090a7836 */ /* 0x000fe20000000000 */
[----:B------:R-:W-:Y:S01]  /*cf90*/  UIADD3 UR33, UR33, -0x1, URZ ;  /* 0xffffffff21217890 */ /* 0x000fe2000fffe03f */
[----:B------:R-:W-:Y:S02]  /*cfa0*/  IMAD.MOV.U32 R13, RZ, RZ, R8 ;  /* 0x000000ffff0d7224 */ /* 0x000fe400078e0008 */
[----:B------:R-:W-:Y:S01]  /*cfb0*/  IMAD.MOV.U32 R14, RZ, RZ, R7 ;  /* 0x000000ffff0e7224 */ /* 0x000fe200078e0007 */
[----:B------:R-:W-:Y:S01]  /*cfc0*/  PRMT R10, R219, 0x654, R10 ;  /* 0x00000654db0a7816 */ /* 0x000fe2000000000a */
[----:B------:R-:W-:-:S03]  /*cfd0*/  IMAD.MOV.U32 R11, RZ, RZ, R2 ;  /* 0x000000ffff0b7224 */ /* 0x000fc600078e0002 */
[----:B------:R0:W-:Y:S03]  /*cfe0*/  SYNCS.ARRIVE.TRANS64.RED.A1T0 RZ, [R10+URZ], RZ ;  /* 0x000000ff0aff79a7 */ /* 0x0001e6000810043f */
[----:B------:R-:W-:Y:S05]  /*cff0*/  @P1 BRA `(.L_x_7493) ;  /* 0xffffffcc00c01947 */ /* 0x000fea000383ffff */
.L_x_7482:
[----:B------:R-:W1:Y:S01]  /*d000*/  SHFL.BFLY PT, R0, R5, 0x2, 0x1f ;  /* 0x0c401f0005007f89 */ /* 0x000e6200000e0000 */
[----:B------:R-:W-:Y:S01]  /*d010*/  IMAD.U32 R12, RZ, RZ, UR4 ;  /* 0x00000004ff0c7e24 */ /* 0x000fe2000f8e00ff */
[----:B------:R-:W-:Y:S02]  /*d020*/  UIADD3 UR36, UR36, 0x1, URZ ;  /* 0x0000000124247890 */ /* 0x000fe4000fffe03f */
[----:B------:R-:W0:Y:S01]  /*d030*/  SHFL.BFLY PT, R9, R6, 0x2, 0x1f ;  /* 0x0c401f0006097f89 */ /* 0x000e2200000e0000 */
[----:B------:R-:W-:Y:S08]  /*d040*/  BAR.ARV 0x8, 0x100 ;  /* 0x0204000000007b1d */ /* 0x000ff00000002000 */
[----:B------:R-:W-:Y:S01]  /*d050*/  BAR.SYNC.DEFER_BLOCKING 0xf, 0x100 ;  /* 0x03c4000000007b1d */ /* 0x000fe20000010000 */
[----:B-1----:R-:W-:Y:S01]  /*d060*/  FADD.FTZ R4, R0, R5 ;  /* 0x0000000500047221 */ /* 0x002fe20000010000 */
[----:B------:R-:W-:-:S02]  /*d070*/  VIADD R5, R2, 0x1 ;  /* 0x0000000102057836 */ /* 0x000fc40000000000 */
[----:B0-----:R-:W-:Y:S02]  /*d080*/  FADD.FTZ R10, R9, R6 ;  /* 0x00000006090a7221 */ /* 0x001fe40000010000 */
[----:B------:R-:W0:Y:S01]  /*d090*/  SHFL.BFLY PT, R3, R4, 0x1, 0x1f ;  /* 0x0c201f0004037f89 */ /* 0x000e2200000e0000 */
[----:B------:R-:W-:-:S03]  /*d0a0*/  ISETP.NE.AND P1, PT, R5, 0x2, PT ;  /* 0x000000020500780c */ /* 0x000fc60003f25270 */
[----:B------:R-:W1:Y:S01]  /*d0b0*/  SHFL.BFLY PT, R9, R10, 0x1, 0x1f ;  /* 0x0c201f000a097f89 */ /* 0x000e6200000e0000 */
[----:B------:R-:W-:-:S04]  /*d0c0*/  SEL R11, RZ, 0x1, P1 ;  /* 0x00000001ff0b7807 */ /* 0x000fc80000800000 */
[----:B------:R-:W-:Y:S01]  /*d0d0*/  LOP3.LUT R16, R16, R11, RZ, 0x3c, !PT ;  /* 0x0000000b10107212 */ /* 0x000fe200078e3cff */
[----:B0-----:R-:W-:Y:S01]  /*d0e0*/  FADD.FTZ R0, R4, R3 ;  /* 0x0000000304007221 */ /* 0x001fe20000010000 */
[----:B------:R-:W-:Y:S02]  /*d0f0*/  IMAD.MOV R3, RZ, RZ, -R184 ;  /* 0x000000ffff037224 */ /* 0x000fe400078e0ab8 */
[----:B------:R-:W-:Y:S02]  /*d100*/  IMAD.MOV.U32 R4, RZ, RZ, RZ ;  /* 0x000000ffff047224 */ /* 0x000fe400078e00ff */
[----:B-1----:R-:W-:Y:S01]  /*d110*/  FADD.FTZ R9, R10, R9 ;  /* 0x000000090a097221 */ /* 0x002fe20000010000 */
[----:B------:R-:W-:Y:S02]  /*d120*/  FSETP.NE.FTZ.AND P2, PT, R0, RZ, PT ;  /* 0x000000ff0000720b */ /* 0x000fe40003f55000 */
[----:B------:R-:W-:Y:S01]  /*d130*/  ISETP.NE.AND P0, PT, R18, R3, PT ;  /* 0x000000031200720c */ /* 0x000fe20003f05270 */
[----:B------:R-:W-:Y:S01]  /*d140*/  IMAD.MOV.U32 R3, RZ, RZ, RZ ;  /* 0x000000ffff037224 */ /* 0x000fe200078e00ff */
[----:B------:R-:W-:-:S09]  /*d150*/  FSETP.NE.FTZ.AND P3, PT, R9, RZ, PT ;  /* 0x000000ff0900720b */ /* 0x000fd20003f75000 */
[----:B------:R-:W0:Y:S02]  /*d160*/  @P2 MUFU.RCP R3, R0 ;  /* 0x0000000000032308 */ /* 0x000e240000001000 */
[----:B------:R-:W-:-:S05]  /*d170*/  @!P0 LEA R2, R2, R22, 0x6 ;  /* 0x0000001602028211 */ /* 0x000fca00078e30ff */
[----:B------:R-:W-:Y:S01]  /*d180*/  @!P0 IMAD R2, R2, 0x4, R17 ;  /* 0x0000000402028824 */ /* 0x000fe200078e0211 */
        /* <DEDUP_REMOVED lines=17> */
[----:B------:R-:W-:Y:S01]  /*d2a0*/  FMUL.FTZ R206, R48, R3 ;  /* 0x0000000330ce7220 */ /* 0x000fe20000410000 */
[----:B--2---:R-:W-:Y:S01]  /*d2b0*/  @P2 FMUL.FTZ R13, R10, 0.69314718246459960938 ;  /* 0x3f3172180a0d2820 */ /* 0x004fe20000410000 */
[----:B0-----:R-:W-:Y:S01]  /*d2c0*/  @P3 FMUL.FTZ R9, R12, 0.69314718246459960938 ;  /* 0x3f3172180c093820 */ /* 0x001fe20000410000 */
[----:B-1----:R-:W-:-:S02]  /*d2d0*/  IMAD.U32 R2, RZ, RZ, UR4 ;  /* 0x00000004ff027e24 */ /* 0x002fc4000f8e00ff */
[-C--:B------:R-:W-:Y:S01]  /*d2e0*/  FMUL.FTZ R203, R49, R3.reuse ;  /* 0x0000000331cb7220 */ /* 0x080fe20000410000 */
[-C--:B------:R-:W-:Y:S01]  /*d2f0*/  FMUL.FTZ R204, R52, R3.reuse ;  /* 0x0000000334cc7220 */ /* 0x080fe20000410000 */
[-C--:B------:R-:W-:Y:S01]  /*d300*/  FMUL.FTZ R201, R53, R3.reuse ;  /* 0x0000000335c97220 */ /* 0x080fe20000410000 */
[----:B------:R-:W-:Y:S01]  /*d310*/  @P2 FMUL.FTZ R2, R2, 0.69314718246459960938 ;  /* 0x3f31721802022820 */ /* 0x000fe20000410000 */
        /* <DEDUP_REMOVED lines=50> */
[----:B------:R-:W-:Y:S01]  /*d640*/  @P2 FFMA.FTZ R3, R2, R7, R13 ;  /* 0x0000000702032223 */ /* 0x000fe2000001000d */
        /* <DEDUP_REMOVED lines=67> */
[----:B------:R-:W-:Y:S01]  /*da80*/  SEL R2, R5, RZ, P1 ;  /* 0x000000ff05027207 */ /* 0x000fe20000800000 */
[----:B------:R-:W-:Y:S06]  /*da90*/  BAR.ARV 0xe, 0x100 ;  /* 0x0384000000007b1d */ /* 0x000fec0000002000 */
.L_x_7452:
[----:B------:R-:W0:Y:S01]  /*daa0*/  S2R R219, SR_CgaCtaId ;  /* 0x0000000000db7919 */ /* 0x000e220000008800 */
[----:B------:R-:W-:Y:S01]  /*dab0*/  MOV R4, 0x400 ;  /* 0x0000040000047802 */ /* 0x000fe20000000f00 */
[----:B------:R-:W-:Y:S01]  /*dac0*/  BSSY B0, `(.L_x_7494) ;  /* 0x00002a7000007945 */ /* 0x000fe20003800000 */
[----:B------:R-:W-:Y:S02]  /*dad0*/  BAR.SYNC.DEFER_BLOCKING 0x5, 0x180 ;  /* 0x0146000000007b1d */ /* 0x000fe40000010000 */
[----:B0-----:R-:W-:-:S05]  /*dae0*/  LEA R17, R219, R4, 0x18 ;  /* 0x00000004db117211 */ /* 0x001fca00078ec0ff */
[----:B------:R-:W0:Y:S02]  /*daf0*/  LDS R4, [R17+0x388d0] ;  /* 0x0388d00011047984 */ /* 0x000e240000000800 */
[----:B0-----:R-:W-:Y:S01]  /*db00*/  R2UR UR4, R4 ;  /* 0x00000000040472ca */ /* 0x001fe200000e0000 */
[----:B------:R-:W-:Y:S06]  /*db10*/  BAR.ARV 0x4, 0x180 ;  /* 0x0106000000007b1d */ /* 0x000fec0000002000 */
[----:B------:R-:W-:Y:S08]  /*db20*/  @P0 BRA `(.L_x_7495) ;  /* 0x0000001c00880947 */ /* 0x000ff00003800000 */
[----:B------:R-:W0:Y:S01]  /*db30*/  S2R R4, SR_SWINHI ;  /* 0x0000000000047919 */ /* 0x000e220000002f00 */
[----:B------:R-:W-:Y:S01]  /*db40*/  IMAD R7, R215, 0x40, R23 ;  /* 0x00000040d7077824 */ /* 0x000fe200078e0217 */
[----:B------:R-:W-:Y:S01]  /*db50*/  F2FP.BF16.F32.PACK_AB R6, R6, R197 ;  /* 0x000000c50606723e */ /* 0x000fe200000010ff */
[----:B------:R-:W-:Y:S01]  /*db60*/  USHF.R.S32.HI UR12, URZ, 0x1f, UR37 ;  /* 0x0000001f3f0c7899 */ /* 0x000fe20008011425 */
[----:B------:R-:W-:Y:S01]  /*db70*/  BAR.SYNC.DEFER_BLOCKING 0x1, 0x100 ;  /* 0x0044000000007b1d */ /* 0x000fe20000010000 */
[----:B------:R-:W-:Y:S01]  /*db80*/  F2FP.BF16.F32.PACK_AB R128, R129, R128 ;  /* 0x000000808180723e */ /* 0x000fe200000010ff */
[----:B------:R-:W-:Y:S01]  /*db90*/  USHF.R.S32.HI UR13, URZ, 0x1f, UR39 ;  /* 0x0000001f3f0d7899 */ /* 0x000fe20008011427 */
        /* <DEDUP_REMOVED lines=12> */
[----:B0-----:R-:W-:-:S03]  /*dc60*/  MOV R97, R4 ;  /* 0x0000000400617202 */ /* 0x001fc60000000f00 */
        /* <DEDUP_REMOVED lines=8> */
[----:B------:R-:W-:Y:S02]  /*dcf0*/  LOP3.LUT R44, R49, 0x380, RZ, 0xc0, !PT ;  /* 0x00000380312c7812 */ /* 0x000fe400078ec0ff */
[----:B------:R-:W-:Y:S01]  /*dd00*/  SHF.R.U64 R40, R40, 0x3, RZ ;  /* 0x0000000328287819 */ /* 0x000fe200000012ff */
[----:B------:R-:W-:Y:S01]  /*dd10*/  IMAD.X R109, RZ, RZ, R5, P4 ;  /* 0x000000ffff6d7224 */ /* 0x000fe200020e0605 */
[----:B------:R-:W-:-:S02]  /*dd20*/  LOP3.LUT R48, R53, 0x380, RZ, 0xc0, !PT ;  /* 0x0000038035307812 */ /* 0x000fc400078ec0ff */
[----:B------:R-:W-:Y:S02]  /*dd30*/  SHF.R.U64 R44, R44, 0x3, RZ ;  /* 0x000000032c2c7819 */ /* 0x000fe400000012ff */
[C---:B------:R-:W-:Y:S02]  /*dd40*/  IADD3 R37, P6, R4.reuse, 0x2020, RZ ;  /* 0x0000202004257810 */ /* 0x040fe40007fde0ff */
[C---:B------:R-:W-:Y:S02]  /*dd50*/  IADD3 R36, P3, R4.reuse, 0x2000, RZ ;  /* 0x0000200004247810 */ /* 0x040fe40007f7e0ff */
[----:B------:R-:W-:Y:S01]  /*dd60*/  IADD3 R33, P5, R4, 0x2040, RZ ;  /* 0x0000204004217810 */ /* 0x000fe20007fbe0ff */
[--C-:B------:R-:W-:Y:S01]  /*dd70*/  IMAD.X R117, RZ, RZ, R5.reuse, P6 ;  /* 0x000000ffff757224 */ /* 0x100fe200030e0605 */
[----:B------:R-:W-:Y:S01]  /*dd80*/  LOP3.LUT R100, R40, R45, RZ, 0x3c, !PT ;  /* 0x0000002d28647212 */ /* 0x000fe200078e3cff */
[--C-:B------:R-:W-:Y:S01]  /*dd90*/  IMAD.X R113, RZ, RZ, R5.reuse, P3 ;  /* 0x000000ffff717224 */ /* 0x100fe200018e0605 */
[----:B------:R-:W-:Y:S01]  /*dda0*/  SHF.R.U64 R40, R48, 0x3, RZ ;  /* 0x0000000330287819 */ /* 0x000fe200000012ff */
[----:B------:R-:W-:Y:S01]  /*ddb0*/  IMAD.X R123, RZ, RZ, R5, P5 ;  /* 0x000000ffff7b7224 */ /* 0x000fe200028e0605 */
[----:B------:R-:W-:-:S02]  /*ddc0*/  LOP3.LUT R104, R44, R49, RZ, 0x3c, !PT ;  /* 0x000000312c687212 */ /* 0x000fc400078e3cff */
[----:B------:R-:W-:Y:S02]  /*ddd0*/  LOP3.LUT R44, R37, 0x380, RZ, 0xc0, !PT ;  /* 0x00000380252c7812 */ /* 0x000fe400078ec0ff */
[----:B------:R-:W-:Y:S02]  /*dde0*/  IADD3 R14, P2, R4, 0x2060, RZ ;  /* 0x00002060040e7810 */ /* 0x000fe40007f5e0ff */
[----:B------:R-:W-:Y:S02]  /*ddf0*/  LOP3.LUT R45, R36, 0x380, RZ, 0xc0, !PT ;  /* 0x00000380242d7812 */ /* 0x000fe400078ec0ff */
[----:B------:R-:W-:Y:S01]  /*de00*/  LOP3.LUT R48, R33, 0x380, RZ, 0xc0, !PT ;  /* 0x0000038021307812 */ /* 0x000fe200078ec0ff */
[----:B------:R-:W-:Y:S01]  /*de10*/  IMAD.X R127, RZ, RZ, R5, P2 ;  /* 0x000000ffff7f7224 */ /* 0x000fe200010e0605 */
[----:B------:R-:W-:Y:S02]  /*de20*/  LOP3.LUT R108, R40, R53, RZ, 0x3c, !PT ;  /* 0x00000035286c7212 */ /* 0x000fe400078e3cff */
[----:B------:R-:W-:-:S02]  /*de30*/  SHF.R.U64 R40, R44, 0x3, RZ ;  /* 0x000000032c287819 */ /* 0x000fc400000012ff */
[----:B------:R-:W-:Y:S02]  /*de40*/  SHF.R.U64 R45, R45, 0x3, RZ ;  /* 0x000000032d2d7819 */ /* 0x000fe400000012ff */
[----:B------:R-:W-:Y:S02]  /*de50*/  LOP3.LUT R49, R14, 0x380, RZ, 0xc0, !PT ;  /* 0x000003800e317812 */ /* 0x000fe400078ec0ff */
[----:B------:R-:W-:Y:S02]  /*de60*/  SHF.R.U64 R44, R48, 0x3, RZ ;  /* 0x00000003302c7819 */ /* 0x000fe400000012ff */
[C---:B------:R-:W-:Y:S02]  /*de70*/  IADD3 R12, P1, R4.reuse, 0x4000, RZ ;  /* 0x00004000040c7810 */ /* 0x040fe40007f3e0ff */
[C---:B------:R-:W-:Y:S02]  /*de80*/  IADD3 R24, P0, R4.reuse, 0x4020, RZ ;  /* 0x0000402004187810 */ /* 0x040fe40007f1e0ff */
[----:B------:R-:W-:Y:S01]  /*de90*/  IADD3 R20, P4, R4, 0x4040, RZ ;  /* 0x0000404004147810 */ /* 0x000fe20007f9e0ff */
[--C-:B------:R-:W-:Y:S01]  /*dea0*/  IMAD.X R13, RZ, RZ, R5.reuse, P1 ;  /* 0x000000ffff0d7224 */ /* 0x100fe200008e0605 */
[----:B------:R-:W-:Y:S01]  /*deb0*/  LOP3.LUT R116, R40, R37, RZ, 0x3c, !PT ;  /* 0x0000002528747212 */ /* 0x000fe200078e3cff */
[--C-:B------:R-:W-:Y:S01]  /*dec0*/  IMAD.X R15, RZ, RZ, R5.reuse, P0 ;  /* 0x000000ffff0f7224 */ /* 0x100fe200000e0605 */
[----:B------:R-:W-:Y:S01]  /*ded0*/  LOP3.LUT R112, R45, R36, RZ, 0x3c, !PT ;  /* 0x000000242d707212 */ /* 0x000fe200078e3cff */
[----:B------:R-:W-:Y:S01]  /*dee0*/  IMAD.X R25, RZ, RZ, R5, P4 ;  /* 0x000000ffff197224 */ /* 0x000fe200020e0605 */
[----:B------:R-:W-:-:S02]  /*def0*/  SHF.R.U64 R37, R49, 0x3, RZ ;  /* 0x0000000331257819 */ /* 0x000fc400000012ff */
[----:B------:R-:W-:Y:S02]  /*df00*/  LOP3.LUT R122, R44, R33, RZ, 0x3c, !PT ;  /* 0x000000212c7a7212 */ /* 0x000fe400078e3cff */
[----:B------:R-:W-:Y:S02]  /*df10*/  LOP3.LUT R9, R4, 0x380, RZ, 0xc0, !PT ;  /* 0x0000038004097812 */ /* 0x000fe400078ec0ff */
[----:B------:R-:W-:Y:S02]  /*df20*/  LOP3.LUT R33, R12, 0x380, RZ, 0xc0, !PT ;  /* 0x000003800c217812 */ /* 0x000fe400078ec0ff */
[----:B------:R-:W-:Y:S02]  /*df30*/  LOP3.LUT R36, R24, 0x380, RZ, 0xc0, !PT ;  /* 0x0000038018247812 */ /* 0x000fe400078ec0ff */
[----:B------:R-:W-:Y:S02]  /*df40*/  IADD3 R28, P3, R4, 0x4060, RZ ;  /* 0x00004060041c7810 */ /* 0x000fe40007f7e0ff */
[----:B------:R-:W-:-:S02]  /*df50*/  LOP3.LUT R45, R20, 0x380, RZ, 0xc0, !PT ;  /* 0x00000380142d7812 */ /* 0x000fc400078ec0ff */
[----:B------:R-:W-:Y:S01]  /*df60*/  LOP3.LUT R126, R37, R14, RZ, 0x3c, !PT ;  /* 0x0000000e257e7212 */ /* 0x000fe200078e3cff */
[----:B------:R-:W-:Y:S01]  /*df70*/  IMAD.X R29, RZ, RZ, R5, P3 ;  /* 0x000000ffff1d7224 */ /* 0x000fe200018e0605 */
[----:B------:R-:W-:Y:S02]  /*df80*/  IADD3 R8, P2, R4, 0x6040, RZ ;  /* 0x0000604004087810 */ /* 0x000fe40007f5e0ff */
[----:B------:R-:W-:Y:S02]  /*df90*/  SHF.R.U64 R9, R9, 0x3, RZ ;  /* 0x0000000309097819 */ /* 0x000fe400000012ff */
[----:B------:R-:W-:Y:S02]  /*dfa0*/  SHF.R.U64 R33, R33, 0x3, RZ ;  /* 0x0000000321217819 */ /* 0x000fe400000012ff */
[----:B------:R-:W-:Y:S02]  /*dfb0*/  SHF.R.U64 R37, R36, 0x3, RZ ;  /* 0x0000000324257819 */ /* 0x000fe400000012ff */
        /* <DEDUP_REMOVED lines=10> */
[----:B------:R-:W-:-:S02]  /*e060*/  LOP3.LUT R14, R37, R24, RZ, 0x3c, !PT ;  /* 0x00000018250e7212 */ /* 0x000fc400078e3cff */
[----:B------:R-:W-:Y:S02]  /*e070*/  SHF.R.U64 R33, R36, 0x3, RZ ;  /* 0x0000000324217819 */ /* 0x000fe400000012ff */
[----:B------:R-:W-:Y:S02]  /*e080*/  LOP3.LUT R24, R45, R20, RZ, 0x3c, !PT ;  /* 0x000000142d187212 */ /* 0x000fe400078e3cff */
[----:B------:R-:W-:Y:S02]  /*e090*/  LOP3.LUT R20, R10, 0x380, RZ, 0xc0, !PT ;  /* 0x000003800a147812 */ /* 0x000fe400078ec0ff */
[----:B------:R-:W-:Y:S02]  /*e0a0*/  IADD3 R65, P2, R96, 0x1000, RZ ;  /* 0x0000100060417810 */ /* 0x000fe40007f5e0ff */
[----:B------:R-:W-:Y:S02]  /*e0b0*/  LOP3.LUT R28, R33, R28, RZ, 0x3c, !PT ;  /* 0x0000001c211c7212 */ /* 0x000fe400078e3cff */
[----:B------:R-:W-:-:S02]  /*e0c0*/  SHF.R.U64 R33, R20, 0x3, RZ ;  /* 0x0000000314217819 */ /* 0x000fc400000012ff */
[----:B------:R-:W-:Y:S02]  /*e0d0*/  LOP3.LUT R64, R65, 0x380, RZ, 0xc0, !PT ;  /* 0x0000038041407812 */ /* 0x000fe400078ec0ff */
[----:B------:R-:W-:Y:S02]  /*e0e0*/  LOP3.LUT R20, R7, 0x380, RZ, 0xc0, !PT ;  /* 0x0000038007147812 */ /* 0x000fe400078ec0ff */
[----:B------:R-:W-:Y:S02]  /*e0f0*/  LOP3.LUT R37, R32, 0x380, RZ, 0xc0, !PT ;  /* 0x0000038020257812 */ /* 0x000fe400078ec0ff */
[----:B------:R-:W-:Y:S02]  /*e100*/  LOP3.LUT R40, R33, R10, RZ, 0x3c, !PT ;  /* 0x0000000a21287212 */ /* 0x000fe400078e3cff */
[----:B------:R-:W-:Y:S02]  /*e110*/  SHF.R.U64 R64, R64, 0x3, RZ ;  /* 0x0000000340407819 */ /* 0x000fe400000012ff */
[----:B------:R-:W-:-:S02]  /*e120*/  SHF.R.U64 R10, R20, 0x3, RZ ;  /* 0x00000003140a7819 */ /* 0x000fc400000012ff */
[----:B------:R-:W-:Y:S02]  /*e130*/  SHF.R.U64 R37, R37, 0x3, RZ ;  /* 0x0000000325257819 */ /* 0x000fe400000012ff */
[----:B------:R-:W-:Y:S01]  /*e140*/  LOP3.LUT R64, R64, R65, RZ, 0x3c, !PT ;  /* 0x0000004140407212 */ /* 0x000fe200078e3cff */
[----:B------:R-:W-:Y:S01]  /*e150*/  IMAD.X R65, RZ, RZ, R97, P2 ;  /* 0x000000ffff417224 */ /* 0x000fe200010e0661 */
[----:B------:R-:W-:Y:S02]  /*e160*/  LOP3.LUT R10, R10, R7, RZ, 0x3c, !PT ;  /* 0x000000070a0a7212 */ /* 0x000fe400078e3cff */
[C---:B------:R-:W-:Y:S02]  /*e170*/  IADD3 R33, P1, R96.reuse, 0x7000, RZ ;  /* 0x0000700060217810 */ /* 0x040fe40007f3e0ff */
[----:B------:R-:W-:Y:S02]  /*e180*/  IADD3 R7, P2, R96, 0x8000, RZ ;  /* 0x0000800060077810 */ /* 0x000fe40007f5e0ff */
[----:B------:R-:W-:-:S02]  /*e190*/  LOP3.LUT R56, R37, R32, RZ, 0x3c, !PT ;  /* 0x0000002025387212 */ /* 0x000fc400078e3cff */
[----:B------:R-:W-:Y:S02]  /*e1a0*/  LOP3.LUT R32, R33, 0x380, RZ, 0xc0, !PT ;  /* 0x0000038021207812 */ /* 0x000fe400078ec0ff */
[----:B------:R-:W-:Y:S02]  /*e1b0*/  LOP3.LUT R20, R7, 0x380, RZ, 0xc0, !PT ;  /* 0x0000038007147812 */ /* 0x000fe400078ec0ff */
[----:B------:R-:W-:Y:S02]  /*e1c0*/  SHF.R.U64 R32, R32, 0x3, RZ ;  /* 0x0000000320207819 */ /* 0x000fe400000012ff */
[----:B------:R-:W-:Y:S02]  /*e1d0*/  SHF.R.U64 R20, R20, 0x3, RZ ;  /* 0x0000000314147819 */ /* 0x000fe400000012ff */
[----:B------:R-:W-:Y:S02]  /*e1e0*/  LOP3.LUT R32, R32, R33, RZ, 0x3c, !PT ;  /* 0x0000002120207212 */ /* 0x000fe400078e3cff */
[----:B------:R-:W-:-:S02]  /*e1f0*/  IADD3.X R57, RZ, R5, RZ, P5, !PT ;  /* 0x00000005ff397210 */ /* 0x000fc40002ffe4ff */
[----:B------:R-:W-:Y:S02]  /*e200*/  LOP3.LUT R20, R20, R7, RZ, 0x3c, !PT ;  /* 0x0000000714147212 */ /* 0x000fe400078e3cff */
[----:B------:R-:W-:Y:S02]  /*e210*/  MOV R33, R4 ;  /* 0x0000000400217202 */ /* 0x000fe40000000f00 */
[----:B------:R-:W-:Y:S01]  /*e220*/  F2FP.BF16.F32.PACK_AB R4, R21, R200 ;  /* 0x000000c81504723e */ /* 0x000fe200000010ff */
[----:B------:R-:W-:Y:S01]  /*e230*/  IMAD.X R21, RZ, RZ, R97, P2 ;  /* 0x000000ffff157224 */ /* 0x000fe200010e0661 */
[----:B------:R-:W-:Y:S02]  /*e240*/  F2FP.BF16.F32.PACK_AB R5, R27, R26 ;  /* 0x0000001a1b05723e */ /* 0x000fe400000010ff */
[----:B------:R-:W-:Y:S02]  /*e250*/  F2FP.BF16.F32.PACK_AB R7, R31, R30 ;  /* 0x0000001e1f07723e */ /* 0x000fe400000010ff */
[----:B------:R-:W-:-:S02]  /*e260*/  IADD3 R61, P3, R96, 0x2000, RZ ;  /* 0x00002000603d7810 */ /* 0x000fc40007f7e0ff */
[----:B------:R-:W-:Y:S01]  /*e270*/  LOP3.LUT R45, R8, 0x380, RZ, 0xc0, !PT ;  /* 0x00000380082d7812 */ /* 0x000fe200078ec0ff */
[----:B------:R0:W-:Y:S01]  /*e280*/  STSM.16.M88.4 [R33], R4 ;  /* 0x0000000421007844 */ /* 0x0001e20000000200 */
[----:B------:R-:W-:Y:S02]  /*e290*/  LOP3.LUT R60, R61, 0x380, RZ, 0xc0, !PT ;  /* 0x000003803d3c7812 */ /* 0x000fe400078ec0ff */
[----:B------:R-:W-:Y:S01]  /*e2a0*/  SHF.R.U64 R45, R45, 0x3, RZ ;  /* 0x000000032d2d7819 */ /* 0x000fe200000012ff */
[----:B------:R-:W1:Y:S01]  /*e2b0*/  SHFL.IDX PT, R4, R216, RZ, 0x1f ;  /* 0x00001fffd8047589 */ /* 0x000e6200000e0000 */
[----:B------:R-:W-:Y:S02]  /*e2c0*/  SHF.R.U64 R60, R60, 0x3, RZ ;  /* 0x000000033c3c7819 */ /* 0x000fe400000012ff */
[----:B------:R-:W-:Y:S02]  /*e2d0*/  LOP3.LUT R8, R45, R8, RZ, 0x3c, !PT ;  /* 0x000000082d087212 */ /* 0x000fe400078e3cff */
[----:B------:R-:W-:Y:S01]  /*e2e0*/  LOP3.LUT R60, R60, R61, RZ, 0x3c, !PT ;  /* 0x0000003d3c3c7212 */ /* 0x000fe200078e3cff */
[----:B------:R-:W-:Y:S01]  /*e2f0*/  IMAD.X R61, RZ, RZ, R97, P3 ;  /* 0x000000ffff3d7224 */ /* 0x000fe200018e0661 */
[----:B------:R-:W-:-:S02]  /*e300*/  IADD3 R53, P4, R96, 0x3000, RZ ;  /* 0x0000300060357810 */ /* 0x000fc40007f9e0ff */
[C---:B------:R-:W-:Y:S02]  /*e310*/  IADD3 R49, P5, R96.reuse, 0x4000, RZ ;  /* 0x0000400060317810 */ /* 0x040fe40007fbe0ff */
[C---:B------:R-:W-:Y:S01]  /*e320*/  IADD3 R45, P6, R96.reuse, 0x5000, RZ ;  /* 0x00005000602d7810 */ /* 0x040fe20007fde0ff */
[----:B0-----:R-:W-:Y:S01]  /*e330*/  IMAD.X R33, RZ, RZ, R97, P1 ;  /* 0x000000ffff217224 */ /* 0x001fe200008e0661 */
[C---:B------:R-:W-:Y:S02]  /*e340*/  IADD3 R37, P0, R96.reuse, 0x6000, RZ ;  /* 0x0000600060257810 */ /* 0x040fe40007f1e0ff */
[----:B------:R-:W-:Y:S02]  /*e350*/  IADD3 R69, P3, R96, 0x9000, RZ ;  /* 0x0000900060457810 */ /* 0x000fe40007f7e0ff */
        /* <DEDUP_REMOVED lines=23> */
[C---:B------:R-:W-:Y:S02]  /*e4d0*/  IADD3 R77, P5, R96.reuse, 0xb000, RZ ;  /* 0x0000b000604d7810 */ /* 0x040fe40007fbe0ff */
[C---:B------:R-:W-:Y:S02]  /*e4e0*/  IADD3 R81, P6, R96.reuse, 0xc000, RZ ;  /* 0x0000c00060517810 */ /* 0x040fe40007fde0ff */
[C---:B------:R-:W-:Y:S02]  /*e4f0*/  IADD3 R85, P0, R96.reuse, 0xd000, RZ ;  /* 0x0000d00060557810 */ /* 0x040fe40007f1e0ff */
[C---:B------:R-:W-:Y:S02]  /*e500*/  IADD3 R89, P1, R96.reuse, 0xe000, RZ ;  /* 0x0000e00060597810 */ /* 0x040fe40007f3e0ff */
[----:B------:R-:W-:Y:S02]  /*e510*/  IADD3 R93, P2, R96, 0xf000, RZ ;  /* 0x0000f000605d7810 */ /* 0x000fe40007f5e0ff */
[----:B-1----:R-:W-:-:S02]  /*e520*/  ISETP.NE.AND P3, PT, R4, RZ, PT ;  /* 0x000000ff0400720c */ /* 0x002fc40003f65270 */
[----:B------:R-:W-:Y:S02]  /*e530*/  LOP3.LUT R96, R5, R96, RZ, 0x3c, !PT ;  /* 0x0000006005607212 */ /* 0x000fe400078e3cff */
        /* <DEDUP_REMOVED lines=8> */
[----:B------:R-:W-:Y:S02]  /*e5c0*/  MOV R35, R10 ;  /* 0x0000000a00237202 */ /* 0x000fe40000000f00 */
[----:B------:R-:W-:Y:S02]  /*e5d0*/  MOV R105, R104 ;  /* 0x0000006800697202 */ /* 0x000fe40000000f00 */
[----:B------:R-:W-:Y:S02]  /*e5e0*/  MOV R109, R12 ;  /* 0x0000000c006d7202 */ /* 0x000fe40000000f00 */
[----:B------:R-:W-:-:S02]  /*e5f0*/  MOV R100, R14 ;  /* 0x0000000e00647202 */ /* 0x000fc40000000f00 */
[----:B------:R-:W-:Y:S02]  /*e600*/  F2FP.BF16.F32.PACK_AB R8, R207, R210 ;  /* 0x000000d2cf08723e */ /* 0x000fe400000010ff */
        /* <DEDUP_REMOVED lines=9> */
[----:B0-----:R-:W-:Y:S01]  /*e6a0*/  F2FP.BF16.F32.PACK_AB R4, R198, R202 ;  /* 0x000000cac604723e */ /* 0x001fe200000010ff */
[----:B------:R-:W-:Y:S01]  /*e6b0*/  STSM.16.M88.4 [R168], R12 ;  /* 0x0000000ca8007844 */ /* 0x000fe20000000200 */
[----:B------:R-:W-:Y:S02]  /*e6c0*/  F2FP.BF16.F32.PACK_AB R5, R59, R58 ;  /* 0x0000003a3b05723e */ /* 0x000fe400000010ff */
[----:B------:R-:W-:Y:S02]  /*e6d0*/  F2FP.BF16.F32.PACK_AB R6, R183, R199 ;  /* 0x000000c7b706723e */ /* 0x000fe400000010ff */
[----:B------:R-:W-:-:S02]  /*e6e0*/  F2FP.BF16.F32.PACK_AB R7, R63, R62 ;  /* 0x0000003e3f07723e */ /* 0x000fc400000010ff */
[----:B------:R-:W-:Y:S02]  /*e6f0*/  MOV R104, R24 ;  /* 0x0000001800687202 */ /* 0x000fe40000000f00 */
[----:B------:R-:W-:Y:S01]  /*e700*/  MOV R116, R116 ;  /* 0x0000007400747202 */ /* 0x000fe20000000f00 */
[----:B------:R0:W-:Y:S01]  /*e710*/  STSM.16.M88.4 [R112], R4 ;  /* 0x0000000470007844 */ /* 0x0001e20000000200 */
[----:B------:R-:W-:Y:S02]  /*e720*/  MOV R108, R28 ;  /* 0x0000001c006c7202 */ /* 0x000fe40000000f00 */
[----:B------:R-:W-:Y:S02]  /*e730*/  F2FP.BF16.F32.PACK_AB R24, R181, R196 ;  /* 0x000000c4b518723e */ /* 0x000fe400000010ff */
[----:B------:R-:W-:Y:S02]  /*e740*/  F2FP.BF16.F32.PACK_AB R25, R67, R66 ;  /* 0x000000424319723e */ /* 0x000fe400000010ff */
[----:B------:R-:W-:-:S02]  /*e750*/  F2FP.BF16.F32.PACK_AB R26, R179, R182 ;  /* 0x000000b6b31a723e */ /* 0x000fc400000010ff */
[----:B------:R-:W-:Y:S02]  /*e760*/  F2FP.BF16.F32.PACK_AB R27, R71, R70 ;  /* 0x00000046471b723e */ /* 0x000fe400000010ff */
[----:B------:R-:W-:Y:S02]  /*e770*/  MOV R122, R122 ;  /* 0x0000007a007a7202 */ /* 0x000fe40000000f00 */
[----:B------:R-:W-:Y:S01]  /*e780*/  MOV R113, R40 ;  /* 0x0000002800717202 */ /* 0x000fe20000000f00 */
[----:B------:R1:W-:Y:S01]  /*e790*/  STSM.16.M88.4 [R116], R24 ;  /* 0x0000001874007844 */ /* 0x0003e20000000200 */
        /* <DEDUP_REMOVED lines=16> */
[----:B0-----:R-:W-:-:S02]  /*e8a0*/  F2FP.BF16.F32.PACK_AB R4, R164, R167 ;  /* 0x000000a7a404723e */ /* 0x001fc400000010ff */
[----:B------:R-:W-:Y:S01]  /*e8b0*/  F2FP.BF16.F32.PACK_AB R5, R99, R98 ;  /* 0x000000626305723e */ /* 0x000fe200000010ff */
[----:B------:R2:W-:Y:S01]  /*e8c0*/  STSM.16.M88.4 [R109], R56 ;  /* 0x000000386d007844 */ /* 0x0005e20000000200 */
[----:B------:R-:W-:Y:S02]  /*e8d0*/  F2FP.BF16.F32.PACK_AB R6, R162, R165 ;  /* 0x000000a5a206723e */ /* 0x000fe400000010ff */
[----:B------:R-:W-:Y:S02]  /*e8e0*/  F2FP.BF16.F32.PACK_AB R7, R103, R102 ;  /* 0x000000666707723e */ /* 0x000fe400000010ff */
[----:B------:R-:W-:Y:S02]  /*e8f0*/  F2FP.BF16.F32.PACK_AB R8, R160, R163 ;  /* 0x000000a3a008723e */ /* 0x000fe400000010ff */
[----:B------:R-:W-:Y:S01]  /*e900*/  F2FP.BF16.F32.PACK_AB R9, R107, R106 ;  /* 0x0000006a6b09723e */ /* 0x000fe200000010ff */
[----:B------:R2:W-:Y:S01]  /*e910*/  STSM.16.M88.4 [R100], R4 ;  /* 0x0000000464007844 */ /* 0x0005e20000000200 */
[----:B------:R-:W-:-:S02]  /*e920*/  F2FP.BF16.F32.PACK_AB R10, R158, R161 ;  /* 0x000000a19e0a723e */ /* 0x000fc400000010ff */
[----:B------:R-:W-:Y:S02]  /*e930*/  F2FP.BF16.F32.PACK_AB R11, R111, R110 ;  /* 0x0000006e6f0b723e */ /* 0x000fe400000010ff */
[----:B------:R-:W-:Y:S02]  /*e940*/  F2FP.BF16.F32.PACK_AB R12, R156, R159 ;  /* 0x0000009f9c0c723e */ /* 0x000fe400000010ff */
[----:B------:R-:W-:Y:S01]  /*e950*/  F2FP.BF16.F32.PACK_AB R13, R115, R114 ;  /* 0x00000072730d723e */ /* 0x000fe200000010ff */
[----:B------:R2:W-:Y:S01]  /*e960*/  STSM.16.M88.4 [R104], R8 ;  /* 0x0000000868007844 */ /* 0x0005e20000000200 */
[----:B------:R-:W-:Y:S02]  /*e970*/  F2FP.BF16.F32.PACK_AB R14, R154, R157 ;  /* 0x0000009d9a0e723e */ /* 0x000fe400000010ff */
[----:B------:R-:W-:Y:S02]  /*e980*/  F2FP.BF16.F32.PACK_AB R15, R119, R118 ;  /* 0x00000076770f723e */ /* 0x000fe400000010ff */
[----:B-1----:R-:W-:-:S02]  /*e990*/  F2FP.BF16.F32.PACK_AB R24, R121, R155 ;  /* 0x0000009b7918723e */ /* 0x002fc400000010ff */
[----:B------:R-:W-:Y:S01]  /*e9a0*/  F2FP.BF16.F32.PACK_AB R25, R120, R19 ;  /* 0x000000137819723e */ /* 0x000fe200000010ff */
[----:B------:R2:W-:Y:S01]  /*e9b0*/  STSM.16.M88.4 [R108], R12 ;  /* 0x0000000c6c007844 */ /* 0x0005e20000000200 */
[----:B------:R-:W-:Y:S02]  /*e9c0*/  F2FP.BF16.F32.PACK_AB R26, R125, R124 ;  /* 0x0000007c7d1a723e */ /* 0x000fe400000010ff */
[----:B------:R-:W-:Y:S02]  /*e9d0*/  F2FP.BF16.F32.PACK_AB R27, R153, R152 ;  /* 0x00000098991b723e */ /* 0x000fe400000010ff */
[----:B------:R-:W-:Y:S02]  /*e9e0*/  LOP3.LUT R72, R73, 0x380, RZ, 0xc0, !PT ;  /* 0x0000038049487812 */ /* 0x000fe400078ec0ff */
[----:B------:R-:W-:Y:S01]  /*e9f0*/  LOP3.LUT R76, R77, 0x380, RZ, 0xc0, !PT ;  /* 0x000003804d4c7812 */ /* 0x000fe200078ec0ff */
[----:B------:R2:W-:Y:S01]  /*ea00*/  STSM.16.M88.4 [R113], R24 ;  /* 0x0000001871007844 */ /* 0x0005e20000000200 */
[----:B------:R-:W-:-:S02]  /*ea10*/  LOP3.LUT R80, R81, 0x380, RZ, 0xc0, !PT ;  /* 0x0000038051507812 */ /* 0x000fc400078ec0ff */
[----:B------:R-:W-:Y:S01]  /*ea20*/  LOP3.LUT R84, R85, 0x380, RZ, 0xc0, !PT ;  /* 0x0000038055547812 */ /* 0x000fe200078ec0ff */
[----:B------:R2:W-:Y:S01]  /*ea30*/  STSM.16.M88.4 [R101], R128 ;  /* 0x0000008065007844 */ /* 0x0005e20000000200 */
[----:B------:R-:W-:Y:S02]  /*ea40*/  LOP3.LUT R88, R89, 0x380, RZ, 0xc0, !PT ;  /* 0x0000038059587812 */ /* 0x000fe400078ec0ff */
[----:B------:R-:W-:Y:S01]  /*ea50*/  LOP3.LUT R92, R93, 0x380, RZ, 0xc0, !PT ;  /* 0x000003805d5c7812 */ /* 0x000fe200078ec0ff */
[----:B------:R2:W-:Y:S01]  /*ea60*/  STSM.16.M88.4 [R34], R136 ;  /* 0x0000008822007844 */ /* 0x0005e20000000200 */
[----:B------:R-:W-:Y:S02]  /*ea70*/  SHF.R.U64 R72, R72, 0x3, RZ ;  /* 0x0000000348487819 */ /* 0x000fe400000012ff */
[----:B------:R-:W-:Y:S01]  /*ea80*/  SHF.R.U64 R76, R76, 0x3, RZ ;  /* 0x000000034c4c7819 */ /* 0x000fe200000012ff */
[----:B------:R2:W-:Y:S01]  /*ea90*/  STSM.16.M88.4 [R35], R144 ;  /* 0x0000009023007844 */ /* 0x0005e20000000200 */
[----:B------:R-:W-:-:S02]  /*eaa0*/  SHF.R.U64 R80, R80, 0x3, RZ ;  /* 0x0000000350507819 */ /* 0x000fc400000012ff */
        /* <DEDUP_REMOVED lines=15> */
[----:B------:R-:W-:Y:S06]  /*eba0*/  BAR.SYNC.DEFER_BLOCKING 0x1, 0x100 ;  /* 0x0044000000007b1d */ /* 0x000fec0000010000 */
[----:B--2---:R-:W-:Y:S05]  /*ebb0*/  @P3 BRA `(.L_x_7496) ;  /* 0x0000000000b83947 */ /* 0x004fea0003800000 */
[----:B------:R-:W0:Y:S01]  /*ebc0*/  LDC R8, c[0x0][0xce8] ;  /* 0x00033a00ff087b82 */ /* 0x000e220000000800 */
[----:B------:R-:W-:Y:S01]  /*ebd0*/  VIADD R10, R190, UR38 ;  /* 0x00000026be0a7c36 */ /* 0x000fe20008000000 */
[----:B------:R-:W-:Y:S01]  /*ebe0*/  ULDC.64 UR8, c[0x0][0xc90] ;  /* 0x0003240000087ab9 */ /* 0x000fe20000000a00 */
[----:B------:R-:W-:Y:S01]  /*ebf0*/  ULDC.64 UR10, c[0x0][0xc98] ;  /* 0x00032600000a7ab9 */ /* 0x000fe20000000a00 */
[----:B------:R-:W-:Y:S01]  /*ec00*/  UIMAD UR5, UR12, UR8, URZ ;  /* 0x000000080c0572a4 */ /* 0x000fe2000f8e023f */
[----:B------:R-:W-:Y:S01]  /*ec10*/  IMAD.MOV R9, RZ, RZ, -R184 ;  /* 0x000000ffff097224 */ /* 0x000fe200078e0ab8 */
[----:B------:R-:W-:Y:S01]  /*ec20*/  UIMAD.WIDE.U32 UR6, UR37, UR8, URZ ;  /* 0x00000008250672a5 */ /* 0x000fe2000f8e003f */
[----:B------:R-:W-:Y:S01]  /*ec30*/  MOV R4, R10 ;  /* 0x0000000a00047202 */ /* 0x000fe20000000f00 */
        /* <DEDUP_REMOVED lines=38> */
.L_x_7496:
        /* <DEDUP_REMOVED lines=18> */
[----:B------:R-:W5:Y:S04]  /*efc0*/  LD.E.128 R36, desc[UR44][R36.64] ;  /* 0x0000002c24247980 */ /* 0x000f68000c101d00 */
[----:B------:R-:W5:Y:S02]  /*efd0*/  LD.E.128 R32, desc[UR44][R32.64] ;  /* 0x0000002c20207980 */ /* 0x000f64000c101d00 */
[----:B------:R-:W0:Y:S01]  /*efe0*/  @P2 LDC R9, c[0x0][0xcec] ;  /* 0x00033b00ff092b82 */ /* 0x000e220000000800 */
[----:B------:R-:W-:Y:S01]  /*eff0*/  IMAD.SHL.U32 R3, R3, 0x4, RZ ;  /* 0x0000000403037824 */ /* 0x000fe200078e00ff */
[----:B------:R-:W-:Y:S01]  /*f000*/  ISETP.GE.AND P0, PT, R193, UR10, PT ;  /* 0x0000000ac1007c0c */ /* 0x000fe2000bf06270 */
[----:B------:R1:W5:Y:S04]  /*f010*/  LD.E.128 R4, desc[UR44][R20.64] ;  /* 0x0000002c14047980 */ /* 0x000368000c101d00 */
[----:B------:R-:W5:Y:S01]  /*f020*/  LD.E.128 R68, desc[UR44][R68.64] ;  /* 0x0000002c44447980 */ /* 0x000f62000c101d00 */
[----:B------:R-:W2:Y:S01]  /*f030*/  @P2 LDC R11, c[0x0][0xcf0] ;  /* 0x00033c00ff0b2b82 */ /* 0x000ea20000000800 */
[----:B------:R-:W-:Y:S01]  /*f040*/  LOP3.LUT R3, R3, 0x4, R0, 0xe2, !PT ;  /* 0x0000000403037812 */ /* 0x000fe200078ee200 */
[----:B------:R-:W-:Y:S01]  /*f050*/  IMAD R0, R214, 0x20, R215 ;  /* 0x00000020d6007824 */ /* 0x000fe200078e02d7 */
[----:B------:R-:W-:Y:S01]  /*f060*/  SEL R8, RZ, 0xffffffff, P0 ;  /* 0xffffffffff087807 */ /* 0x000fe20000000000 */
[----:B------:R-:W5:Y:S01]  /*f070*/  LD.E.128 R72, desc[UR44][R72.64] ;  /* 0x0000002c48487980 */ /* 0x000f62000c101d00 */
[----:B------:R-:W-:Y:S01]  /*f080*/  ISETP.GE.AND P0, PT, R192, UR10, PT ;  /* 0x0000000ac0007c0c */ /* 0x000fe2000bf06270 */
[----:B------:R-:W-:Y:S01]  /*f090*/  UIMAD UR5, UR12, UR8, URZ ;  /* 0x000000080c0572a4 */ /* 0x000fe2000f8e023f */
[----:B------:R-:W-:Y:S01]  /*f0a0*/  VIADD R14, R0, UR38 ;  /* 0x00000026000e7c36 */ /* 0x000fe20008000000 */
[----:B------:R-:W5:Y:S01]  /*f0b0*/  LD.E.128 R76, desc[UR44][R76.64] ;  /* 0x0000002c4c4c7980 */ /* 0x000f62000c101d00 */
[----:B------:R-:W-:Y:S01]  /*f0c0*/  SEL R0, RZ, 0xffffffff, P0 ;  /* 0xffffffffff007807 */ /* 0x000fe20000000000 */
[----:B------:R-:W-:-:S02]  /*f0d0*/  UIMAD.WIDE.U32 UR6, UR37, UR8, URZ ;  /* 0x00000008250672a5 */ /* 0x000fc4000f8e003f */
        /* <DEDUP_REMOVED lines=19> */
[----:B------:R-:W-:Y:S01]  /*f210*/  IMAD.U32 R9, RZ, RZ, UR7 ;  /* 0x00000007ff097e24 */ /* 0x000fe2000f8e00ff */
[----:B------:R-:W-:Y:S01]  /*f220*/  ULDC.64 UR6, c[0x0][0xbe0] ;  /* 0x0002f80000067ab9 */ /* 0x000fe20000000a00 */
[----:B------:R-:W-:Y:S01]  /*f230*/  IMAD.MOV R13, RZ, RZ, -R3 ;  /* 0x000000ffff0d7224 */ /* 0x000fe200078e0a03 */
[----:B------:R-:W-:Y:S01]  /*f240*/  SEL R0, RZ, 0xffffffff, P0 ;  /* 0xffffffffff007807 */ /* 0x000fe20000000000 */
[----:B------:R-:W-:Y:S01]  /*f250*/  IMAD R12, R11, UR6, RZ ;  /* 0x000000060b0c7c24 */ /* 0x000fe2000f8e02ff */
[----:B------:R-:W5:Y:S01]  /*f260*/  LD.E.128 R88, desc[UR44][R88.64] ;  /* 0x0000002c58587980 */ /* 0x000f62000c101d00 */
[----:B------:R-:W-:Y:S01]  /*f270*/  IMAD.U32 R9, RZ, RZ, UR5 ;  /* 0x00000005ff097e24 */ /* 0x000fe2000f8e00ff */
[----:B------:R-:W-:Y:S01]  /*f280*/  ULDC UR5, c[0x0][0xb88] ;  /* 0x0002e20000057ab9 */ /* 0x000fe20000000800 */
[----:B------:R-:W-:Y:S01]  /*f290*/  IMAD R11, R15, R13, R14 ;  /* 0x0000000d0f0b7224 */ /* 0x000fe200078e020e */
[----:B------:R-:W5:Y:S01]  /*f2a0*/  LD.E.128 R92, desc[UR44][R92.64] ;  /* 0x0000002c5c5c7980 */ /* 0x000f62000c101d00 */
[----:B------:R-:W-:Y:S01]  /*f2b0*/  IMAD.SHL.U32 R19, R0, 0x20, RZ ;  /* 0x0000002000137824 */ /* 0x000fe200078e00ff */
[----:B------:R-:W-:Y:S01]  /*f2c0*/  ISETP.GE.AND P0, PT, R218, UR10, PT ;  /* 0x0000000ada007c0c */ /* 0x000fe2000bf06270 */
[C---:B------:R-:W-:Y:S01]  /*f2d0*/  IMAD R13, R3.reuse, UR7, R12 ;  /* 0x00000007030d7c24 */ /* 0x040fe2000f8e020c */
[----:B------:R-:W-:Y:S01]  /*f2e0*/  @!PT LDS RZ, [RZ] ;  /* 0x00000000fffff984 */ /* 0x000fe20000000800 */
[----:B------:R-:W-:Y:S01]  /*f2f0*/  @!PT LDS RZ, [RZ] ;  /* 0x00000000fffff984 */ /* 0x000fe20000000800 */
[----:B------:R-:W-:Y:S01]  /*f300*/  @!PT LDS RZ, [RZ] ;  /* 0x00000000fffff984 */ /* 0x000fe20000000800 */
[----:B------:R-:W-:Y:S01]  /*f310*/  @!PT LDS RZ, [RZ] ;  /* 0x00000000fffff984 */ /* 0x000fe20000000800 */
[----:B------:R0:W-:Y:S06]  /*f320*/  MEMBAR.ALL.CTA ;  /* 0x0000000000007992 */ /* 0x0001ec0000008000 */
[----:B0-----:R-:W0:Y:S01]  /*f330*/  FENCE.VIEW.ASYNC.S ;  /* 0x00000000000073c6 */ /* 0x001e220000000000 */
[----:B------:R-:W-:Y:S01]  /*f340*/  IMAD.WIDE.U32 R8, R3, UR6, R8 ;  /* 0x0000000603087c25 */ /* 0x000fe2000f8e0008 */
[----:B------:R-:W-:Y:S01]  /*f350*/  SHF.R.S32.HI R0, RZ, 0x1f, R11 ;  /* 0x0000001fff007819 */ /* 0x000fe2000001140b */
[----:B------:R-:W-:Y:S01]  /*f360*/  ULDC.64 UR6, c[0x0][0xbd8] ;  /* 0x0002f60000067ab9 */ /* 0x000fe20000000a00 */
[----:B------:R-:W-:Y:S01]  /*f370*/  LOP3.LUT R10, R19, 0x20, R10, 0xe2, !PT ;  /* 0x00000020130a7812 */ /* 0x000fe200078ee20a */
[----:B------:R-:W-:Y:S01]  /*f380*/  VIADD R27, R215, UR38 ;  /* 0x00000026d71b7c36 */ /* 0x000fe20008000000 */
[----:B------:R-:W-:Y:S01]  /*f390*/  IADD3 R9, R9, R13, RZ ;  /* 0x0000000d09097210 */ /* 0x000fe20007ffe0ff */
[----:B------:R-:W-:Y:S01]  /*f3a0*/  IMAD R0, R0, UR6, RZ ;  /* 0x0000000600007c24 */ /* 0x000fe2000f8e02ff */
[----:B------:R-:W-:Y:S01]  /*f3b0*/  SEL R3, RZ, 0x40, P0 ;  /* 0x00000040ff037807 */ /* 0x000fe20000000000 */
[----:B------:R-:W-:Y:S01]  /*f3c0*/  IMAD R28, R15, UR5, RZ ;  /* 0x000000050f1c7c24 */ /* 0x000fe2000f8e02ff */
[----:B------:R-:W-:Y:S01]  /*f3d0*/  ISETP.GE.AND P0, PT, R217, UR10, PT ;  /* 0x0000000ad9007c0c */ /* 0x000fe2000bf06270 */
[C---:B------:R-:W-:Y:S01]  /*f3e0*/  IMAD R13, R11.reuse, UR7, R0 ;  /* 0x000000070b0d7c24 */ /* 0x040fe2000f8e0200 */
[----:B------:R-:W-:Y:S01]  /*f3f0*/  LOP3.LUT R3, R10, R3, RZ, 0xfc, !PT ;  /* 0x000000030a037212 */ /* 0x000fe200078efcff */
[----:B------:R-:W-:Y:S01]  /*f400*/  IMAD.WIDE.U32 R8, R11, UR6, R8 ;  /* 0x000000060b087c25 */ /* 0x000fe2000f8e0008 */
[----:B------:R-:W-:Y:S01]  /*f410*/  ISETP.GE.AND P1, PT, R27, R28, PT ;  /* 0x0000001c1b00720c */ /* 0x000fe20003f26270 */
[----:B------:R-:W-:Y:S01]  /*f420*/  ULDC.64 UR6, c[0x0][0xb80] ;  /* 0x0002e00000067ab9 */ /* 0x000fe20000000a00 */
[----:B------:R-:W-:Y:S01]  /*f430*/  SEL R10, RZ, 0x80, P0 ;  /* 0x00000080ff0a7807 */ /* 0x000fe20000000000 */
[----:B------:R-:W-:Y:S01]  /*f440*/  VIADD R0, R17, 0x38820 ;  /* 0x0003882011007836 */ /* 0x000fe20000000000 */
[----:B------:R-:W-:Y:S01]  /*f450*/  LEA R19, P2, R8, UR6, 0x1 ;  /* 0x0000000608137c11 */ /* 0x000fe2000f8408ff */
[----:B------:R-:W-:Y:S01]  /*f460*/  IMAD.IADD R9, R9, 0x1, R13 ;  /* 0x0000000109097824 */ /* 0x000fe200078e020d */
[----:B------:R-:W-:Y:S02]  /*f470*/  BSSY B1, `(.L_x_7497) ;  /* 0x0000027000017945 */ /* 0x000fe40003800000 */
[----:B------:R-:W-:-:S02]  /*f480*/  PRMT R0, RZ, 0x654, R0 ;  /* 0x00000654ff007816 */ /* 0x000fc40000000000 */
[----:B------:R-:W-:Y:S02]  /*f490*/  LEA.HI.X R26, R8, UR7, R9, 0x1, P2 ;  /* 0x00000007081a7c11 */ /* 0x000fe400090f0c09 */
[----:B0-----:R0:W-:Y:S03]  /*f4a0*/  SYNCS.ARRIVE.TRANS64.RED.A1T0 RZ, [R0+URZ], RZ ;  /* 0x000000ff00ff79a7 */ /* 0x0011e6000810043f */
[----:B------:R1:W2:Y:S01]  /*f4b0*/  SHFL.IDX PT, R11, R26, RZ, 0x181f ;  /* 0x00181fff1a0b7589 */ /* 0x0002a200000e0000 */
[----:B0-----:R-:W-:-:S03]  /*f4c0*/  LOP3.LUT R0, R3, R10, RZ, 0xfc, !PT ;  /* 0x0000000a03007212 */ /* 0x001fc600078efcff */
[----:B------:R1:W0:Y:S01]  /*f4d0*/  SHFL.IDX PT, R10, R19, RZ, 0x181f ;  /* 0x00181fff130a7589 */ /* 0x00022200000e0000 */
[----:B------:R-:W-:Y:S05]  /*f4e0*/  @P1 BRA `(.L_x_7498) ;  /* 0x00000000007c1947 */ /* 0x000fea0003800000 */
[----:B------:R-:W-:Y:S02]  /*f4f0*/  ISETP.GE.AND P1, PT, R195, UR10, PT ;  /* 0x0000000ac3007c0c */ /* 0x000fe4000bf26270 */
[----:B------:R-:W-:Y:S02]  /*f500*/  ISETP.GE.AND P0, PT, R23, UR10, PT ;  /* 0x0000000a17007c0c */ /* 0x000fe4000bf06270 */
[----:B------:R-:W-:Y:S02]  /*f510*/  ISETP.GE.AND P5, PT, R194, UR10, PT ;  /* 0x0000000ac2007c0c */ /* 0x000fe4000bfa6270 */
[----:B------:R-:W-:-:S07]  /*f520*/  ISETP.GE.AND P3, PT, R193, UR10, PT ;  /* 0x0000000ac1007c0c */ /* 0x000fce000bf66270 */
[-C--:B0-----:R-:W-:Y:S02]  /*f530*/  @!P1 LEA R12, P2, R195, R10.reuse, 0x1 ;  /* 0x0000000ac30c9211 */ /* 0x081fe400078408ff */
        /* <DEDUP_REMOVED lines=10> */
[CC--:B-1----:R-:W-:Y:S01]  /*f5e0*/  @!P3 LEA R20, P6, R193.reuse, R10.reuse, 0x1 ;  /* 0x0000000ac114b211 */ /* 0x0c2fe200078c08ff */
[----:B------:R3:W-:Y:S03]  /*f5f0*/  @!P5 ST.E.128 desc[UR44][R14.64], R48 ;  /* 0x000000300e00d985 */ /* 0x0007e6000c101d2c */
[----:B------:R-:W-:Y:S02]  /*f600*/  @!P3 LEA.HI.X R21, R193, R11, R227, 0x1, P6 ;  /* 0x0000000bc115b211 */ /* 0x000fe400030f0ce3 */
[----:B0-----:R-:W-:-:S03]  /*f610*/  @!P2 LEA R8, P5, R192, R10, 0x1 ;  /* 0x0000000ac008a211 */ /* 0x001fc600078a08ff */
        /* <DEDUP_REMOVED lines=12> */
.L_x_7498:
[----:B------:R-:W-:Y:S05]  /*f6e0*/  BSYNC B1 ;  /* 0x0000000000017941 */ /* 0x000fea0003800000 */
.L_x_7497:
        /* <DEDUP_REMOVED lines=22> */
[CC--:B------:R-:W-:Y:S02]  /*f850*/  @!P0 LEA R14, P3, R191.reuse, R6.reuse, 0x1 ;  /* 0x00000006bf0e8211 */ /* 0x0c0fe400078608ff */
[-C--:B0-----:R-:W-:Y:S01]  /*f860*/  @!P1 LEA R4, P6, R192, R6.reuse, 0x1 ;  /* 0x00000006c0049211 */ /* 0x081fe200078c08ff */
[----:B------:R4:W-:Y:S01]  /*f870*/  @!P2 ST.E.128 desc[UR44][R12.64], R32 ;  /* 0x000000200c00a985 */ /* 0x0009e2000c101d2c */
[----:B-1----:R-:W-:Y:S02]  /*f880*/  @P4 LEA R20, P5, R218, R6, 0x1 ;  /* 0x00000006da144211 */ /* 0x002fe400078a08ff */
        /* <DEDUP_REMOVED lines=12> */
.L_x_7495:
        /* <DEDUP_REMOVED lines=9> */
[----:B------:R-:W-:Y:S01]  /*f9e0*/  ISETP.GE.AND P1, PT, R194, UR12, PT ;  /* 0x0000000cc2007c0c */ /* 0x000fe2000bf26270 */
[----:B------:R-:W-:Y:S01]  /*f9f0*/  VIADD R8, R0, UR38 ;  /* 0x0000002600087c36 */ /* 0x000fe20008000000 */
        /* <DEDUP_REMOVED lines=46> */
.L_x_7501:
[----:B------:R-:W-:Y:S05]  /*fce0*/  BSYNC B1 ;  /* 0x0000000000017941 */ /* 0x000fea0003800000 */
.L_x_7500:
        /* <DEDUP_REMOVED lines=28> */
[----:B------:R-:W-:Y:S01]  /*feb0*/  MOV R5, UR7 ;  /* 0x0000000700057c02 */ /* 0x000fe20008000f00 */
[----:B------:R-:W-:Y:S01]  /*fec0*/  ULDC.64 UR6, c[0x0][0xbe0] ;  /* 0x0002f80000067ab9 */ /* 0x000fe20000000a00 */
[----:B------:R-:W-:Y:S01]  /*fed0*/  SEL R6, RZ, 0xffffffff, P1 ;  /* 0xffffffffff067807 */ /* 0x000fe20000800000 */
        /* <DEDUP_REMOVED lines=18> */
[----:B------:R-:W-:Y:S02]  /*10000*/  VIADD R0, R215, UR38 ;  /* 0x00000026d7007c36 */ /* 0x000fe40008000000 */
[----:B------:R-:W-:-:S02]  /*10010*/  IMAD R25, R10, UR5, RZ ;  /* 0x000000050a197c24 */ /* 0x000fc4000f8e02ff */
        /* <DEDUP_REMOVED lines=44> */
.L_x_7503:
[----:B------:R-:W-:Y:S05]  /*102e0*/  BSYNC B1 ;  /* 0x0000000000017941 */ /* 0x000fea0003800000 */
.L_x_7502:
        /* <DEDUP_REMOVED lines=36> */
.L_x_7499:
[----:B------:R-:W-:Y:S05]  /*10530*/  BSYNC B0 ;  /* 0x0000000000007941 */ /* 0x000fea0003800000 */
.L_x_7494:
[----:B------:R-:W-:Y:S02]  /*10540*/  ULDC UR5, c[0x0][0xd38] ;  /* 0x00034e0000057ab9 */ /* 0x000fe40000000800 */
[----:B------:R-:W-:-:S06]  /*10550*/  UISETP.GE.AND UP0, UPT, UR4, UR5, UPT ;  /* 0x000000050400728c */ /* 0x000fcc000bf06270 */
[----:B------:R-:W-:-:S13]  /*10560*/  PLOP3.LUT P0, PT, PT, PT, UP0, 0x80, 0x0 ;  /* 0x000000000000781c */ /* 0x000fda0003f0f008 */
[----:B------:R-:W-:Y:S05]  /*10570*/  @!P0 BRA `(.L_x_7504) ;  /* 0xffffff0800788947 */ /* 0x000fea000383ffff */
[----:B------:R-:W-:Y:S05]  /*10580*/  EXIT ;  /* 0x000000000000794d */ /* 0x000fea0003800000 */
.L_x_7447:
        /* <DEDUP_REMOVED lines=24> */
[----:B------:R-:W-:Y:S01]  /*10710*/  ULDC UR9, c[0x0][0x2b8] ;  /* 0x0000ae0000097ab9 */ /* 0x000fe20000000800 */
[----:B------:R-:W-:Y:S01]  /*10720*/  ULDC UR38, c[0x0][0x288] ;  /* 0x0000a20000267ab9 */ /* 0x000fe20000000800 */
[----:B------:R-:W-:Y:S01]  /*10730*/  UISETP.NE.AND.EX UP0, UPT, UR7, URZ, UPT, UP0 ;  /* 0x0000003f0700728c */ /* 0x000fe2000bf05300 */
[----:B------:R-:W-:Y:S01]  /*10740*/  IMAD.MOV.U32 R23, RZ, RZ, 0x1 ;  /* 0x00000001ff177424 */ /* 0x000fe200078e00ff */
[----:B------:R-:W-:Y:S01]  /*10750*/  ULDC UR39, c[0x0][0x448] ;  /* 0x0001120000277ab9 */ /* 0x000fe20000000800 */
[----:B------:R-:W-:Y:S01]  /*10760*/  ULDC.64 UR6, c[0x0][0x2f0] ;  /* 0x0000bc0000067ab9 */ /* 0x000fe20000000a00 */
        /* <DEDUP_REMOVED lines=77> */
[----:B------:R-:W-:Y:S02]  /*10c40*/  @P0 LOP3.LUT R16, R16, 0x4, RZ, 0xfc, !PT ;  /* 0x0000000410100812 */ /* 0x000fe400078efcff */
        /* <DEDUP_REMOVED lines=32> */
[----:B------:R2:W-:Y:S01]  /*10e50*/  STL [R1], R0 ;  /* 0x0000000001007387 */ /* 0x0005e20000100800 */
[----:B------:R-:W-:Y:S02]  /*10e60*/  @P1 LOP3.LUT R16, R16, 0x2, RZ, 0xfc, !PT ;  /* 0x0000000210101812 */ /* 0x000fe400078efcff */
[----:B------:R-:W-:-:S02]  /*10e70*/  SHF.R.U32.HI R29, RZ, 0x2, R29 ;  /* 0x00000002ff1d7819 */ /* 0x000fc4000001161d */
[----:B------:R-:W-:Y:S02]  /*10e80*/  LOP3.LUT R16, R16, 0xffefffff, RZ, 0xc0, !PT ;  /* 0xffefffff10107812 */ /* 0x000fe400078ec0ff */
[----:B------:R-:W-:Y:S02]  /*10e90*/  SHF.R.U32.HI R28, RZ, 0x3, R28 ;  /* 0x00000003ff1c7819 */ /* 0x000fe4000001161c */
[----:B------:R-:W-:-:S07]  /*10ea0*/  @P0 LOP3.LUT R16, R16, 0x100000, RZ, 0xfc, !PT ;  /* 0x0010000010100812 */ /* 0x000fce00078efcff */
.L_x_7558:
        /* <DEDUP_REMOVED lines=13> */
[----:B0123-5:R-:W-:Y:S05]  /*10f80*/  @P0 BRA `(.L_x_7506) ;  /* 0x0000000000200947 */ /* 0x02ffea0003800000 */
        /* <DEDUP_REMOVED lines=8> */
.L_x_7506:
[----:B------:R-:W-:Y:S01]  /*11010*/  ULDC UR8, c[0x0][0xd54] ;  /* 0x0003550000087ab9 */ /* 0x000fe20000000800 */
[----:B------:R-:W-:Y:S01]  /*11020*/  UMOV UR6, UR7 ;  /* 0x0000000700067c82 */ /* 0x000fe20008000000 */
[----:B------:R-:W-:-:S11]  /*11030*/  UISETP.NE.AND UP0, UPT, UR8, 0x1, UPT ;  /* 0x000000010800788c */ /* 0x000fd6000bf05270 */
[----:B------:R-:W-:Y:S02]  /*11040*/  @UP0 ULDC.64 UR10, c[0x0][0xd58] ;  /* 0x00035600000a0ab9 */ /* 0x000fe40000000a00 */
[----:B------:R-:W-:-:S04]  /*11050*/  UIMAD.WIDE.U32 UR4, UR7, UR10, URZ ;  /* 0x0000000a070472a5 */ /* 0x000fc8000f8e003f */
[----:B------:R-:W-:-:S04]  /*11060*/  @UP0 USHF.R.U32.HI UR6, URZ, UR11, UR5 ;  /* 0x0000000b3f060299 */ /* 0x000fc80008011605 */
[----:B------:R-:W-:-:S12]  /*11070*/  UIMAD UR4, UR6, UR8, URZ ;  /* 0x00000008060472a4 */ /* 0x000fd8000f8e023f */
.L_x_7507:
[----:B------:R-:W-:Y:S01]  /*11080*/  ULDC UR5, c[0x0][0xd48] ;  /* 0x0003520000057ab9 */ /* 0x000fe20000000800 */
[----:B------:R-:W-:Y:S01]  /*11090*/  ULDC.64 UR8, c[0x0][0xb20] ;  /* 0x0002c80000087ab9 */ /* 0x000fe20000000a00 */
[----:B------:R-:W-:Y:S01]  /*110a0*/  UISETP.NE.AND UP1, UPT, UR5, 0x1, UPT ;  /* 0x000000010500788c */ /* 0x000fe2000bf25270 */
[----:B------:R-:W-:Y:S01]  /*110b0*/  MOV R31, RZ ;  /* 0x000000ff001f7202 */ /* 0x000fe20000000f00 */
        /* <DEDUP_REMOVED lines=54> */
.L_x_7509:
        /* <DEDUP_REMOVED lines=20> */
.L_x_7512:
[----:B------:R-:W-:Y:S05]  /*11560*/  BSYNC B6 ;  /* 0x0000000000067941 */ /* 0x000fea0003800000 */
.L_x_7511:
        /* <DEDUP_REMOVED lines=20> */
.L_x_7515:
        /* <DEDUP_REMOVED lines=15> */
.L_x_7514:
[----:B------:R-:W-:Y:S05]  /*117a0*/  BSYNC B6 ;  /* 0x0000000000067941 */ /* 0x000fea0003800000 */
.L_x_7513:
        /* <DEDUP_REMOVED lines=12> */
[----:B------:R-:W-:Y:S01]  /*11870*/  IMAD.U32 R25, RZ, RZ, UR43 ;  /* 0x0000002bff197e24 */ /* 0x000fe2000f8e00ff */
[----:B------:R-:W-:Y:S01]  /*11880*/  UMOV UR5, 0xffffffff ;  /* 0xffffffff00057882 */ /* 0x000fe20000000000 */
[----:B------:R-:W-:-:S03]  /*11890*/  IMAD.U32 R19, RZ, RZ, UR4 ;  /* 0x00000004ff137e24 */ /* 0x000fc6000f8e00ff */
[----:B------:R-:W-:Y:S01]  /*118a0*/  LEA R25, R25, 0xffffffc0, 0x6 ;  /* 0xffffffc019197811 */ /* 0x000fe200078e30ff */
[----:B------:R-:W-:Y:S06]  /*118b0*/  BRA.DIV UR5, `(.L_x_7516) ;  /* 0x0000003e05447947 */ /* 0x000fec000b800000 */
.L_x_7575:
[----:B------:R-:W2:Y:S01]  /*118c0*/  S2R R0, SR_TID.X ;  /* 0x0000000000007919 */ /* 0x000ea20000002100 */
[----:B0-----:R-:W-:Y:S01]  /*118d0*/  ISETP.NE.AND P1, PT, R10, 0x1, PT ;  /* 0x000000010a00780c */ /* 0x001fe20003f25270 */
[----:B------:R-:W-:Y:S01]  /*118e0*/  IMAD.MOV.U32 R35, RZ, RZ, RZ ;  /* 0x000000ffff237224 */ /* 0x000fe200078e00ff */
[----:B-----5:R-:W-:Y:S01]  /*118f0*/  SHF.R.S32.HI R30, RZ, 0x1f, R26 ;  /* 0x0000001fff1e7819 */ /* 0x020fe2000001141a */
[----:B-1----:R-:W0:Y:S01]  /*11900*/  S2R R2, SR_TID.X ;  /* 0x0000000000027919 */ /* 0x002e220000002100 */
[----:B------:R-:W-:-:S09]  /*11910*/  LOP3.LUT R16, R16, 0xffffdfff, RZ, 0xc0, !PT ;  /* 0xffffdfff10107812 */ /* 0x000fd200078ec0ff */
[----:B------:R-:W1:Y:S01]  /*11920*/  @P1 LDC R5, c[0x0][0x438] ;  /* 0x00010e00ff051b82 */ /* 0x000e620000000800 */
[----:B------:R-:W-:Y:S02]  /*11930*/  @P1 LOP3.LUT R16, R16, 0x2000, RZ, 0xfc, !PT ;  /* 0x0000200010101812 */ /* 0x000fe400078efcff */
[----:B--2---:R-:W-:Y:S01]  /*11940*/  LOP3.LUT R0, R0, 0x7f, RZ, 0xc0, !PT ;  /* 0x0000007f00007812 */ /* 0x004fe200078ec0ff */
[----:B0-----:R-:W-:-:S03]  /*11950*/  IMAD.SHL.U32 R8, R2, 0x10, RZ ;  /* 0x0000001002087824 */ /* 0x001fc600078e00ff */
[----:B------:R-:W-:-:S04]  /*11960*/  SHF.R.U32.HI R0, RZ, 0x3, R0 ;  /* 0x00000003ff007819 */ /* 0x000fc80000011600 */
[----:B------:R-:W-:Y:S02]  /*11970*/  LOP3.LUT R8, R0, 0x70, R8, 0xf8, !PT ;  /* 0x0000007000087812 */ /* 0x000fe400078ef808 */
[----:B------:R-:W0:Y:S02]  /*11980*/  @P1 LDC R0, c[0x0][0x434] ;  /* 0x00010d00ff001b82 */ /* 0x000e240000000800 */
[----:B------:R-:W-:-:S04]  /*11990*/  IADD3 R2, R8, R25, RZ ;  /* 0x0000001908027210 */ /* 0x000fc80007ffe0ff */
[C---:B------:R-:W-:Y:S01]  /*119a0*/  ISETP.GE.AND P0, PT, R2.reuse, UR40, PT ;  /* 0x0000002802007c0c */ /* 0x040fe2000bf06270 */
[----:B------:R-:W-:-:S03]  /*119b0*/  IMAD.IADD R37, R2, 0x1, R31 ;  /* 0x0000000102257824 */ /* 0x000fc600078e021f */
[----:B------:R-:W-:Y:S01]  /*119c0*/  ISETP.GT.U32.OR P0, PT, R8, 0x3f, P0 ;  /* 0x0000003f0800780c */ /* 0x000fe20000704470 */
[----:B------:R-:W-:-:S12]  /*119d0*/  IMAD.MOV.U32 R6, RZ, RZ, R37 ;  /* 0x000000ffff067224 */ /* 0x000fd800078e0025 */
[----:B------:R-:W2:Y:S01]  /*119e0*/  @!P0 LDC.64 R2, c[0x0][0x428] ;  /* 0x00010a00ff028b82 */ /* 0x000ea20000000a00 */
[----:B0-----:R-:W-:-:S05]  /*119f0*/  @P1 IMAD.HI.U32 R0, R37, R0, RZ ;  /* 0x0000000025001227 */ /* 0x001fca00078e00ff */
[----:B-1----:R-:W-:Y:S02]  /*11a00*/  @P1 SHF.R.U32.HI R6, RZ, R5, R0 ;  /* 0x00000005ff061219 */ /* 0x002fe40000011600 */
[----:B------:R-:W0:Y:S02]  /*11a10*/  @!P0 LDC.64 R4, c[0x0][0x418] ;  /* 0x00010600ff048b82 */ /* 0x000e240000000a00 */
[----:B------:R-:W-:Y:S01]  /*11a20*/  @!P0 SHF.R.S32.HI R7, RZ, 0x1f, R6 ;  /* 0x0000001fff078819 */ /* 0x000fe20000011406 */
[----:B--2---:R-:W-:-:S04]  /*11a30*/  @!P0 IMAD R0, R30, R2, RZ ;  /* 0x000000021e008224 */ /* 0x004fc800078e02ff */
[C---:B------:R-:W-:Y:S02]  /*11a40*/  @!P0 IMAD R9, R26.reuse, R3, R0 ;  /* 0x000000031a098224 */ /* 0x040fe400078e0200 */
[----:B------:R-:W-:-:S04]  /*11a50*/  @!P0 IMAD.WIDE.U32 R2, R26, R2, R6 ;  /* 0x000000021a028225 */ /* 0x000fc800078e0006 */
[----:B------:R-:W-:Y:S01]  /*11a60*/  @!P0 IMAD.IADD R0, R3, 0x1, R9 ;  /* 0x0000000103008824 */ /* 0x000fe200078e0209 */
[----:B0-----:R-:W-:-:S04]  /*11a70*/  @!P0 LEA R4, P1, R2, R4, 0x2 ;  /* 0x0000000402048211 */ /* 0x001fc800078210ff */
[----:B------:R-:W-:Y:S01]  /*11a80*/  @!P0 LEA.HI.X R5, R2, R5, R0, 0x2, P1 ;  /* 0x0000000502058211 */ /* 0x000fe200008f1400 */
[----:B------:R-:W-:Y:S02]  /*11a90*/  IMAD.U32 R2, RZ, RZ, UR47 ;  /* 0x0000002fff027e24 */ /* 0x000fe4000f8e00ff */
        /* <DEDUP_REMOVED lines=14> */
.L_x_7517:
[----:B------:R-:W-:Y:S01]  /*11b80*/  IMAD R27, R18, 0x8, R17 ;  /* 0x00000008121b7824 */ /* 0x000fe200078e0211 */
[----:B------:R-:W-:Y:S01]  /*11b90*/  SHF.L.U32 R0, R23, 0x1f, RZ ;  /* 0x0000001f17007819 */ /* 0x000fe200000006ff */
[----:B------:R-:W-:Y:S03]  /*11ba0*/  BSSY B0, `(.L_x_7518) ;  /* 0x0000003000007945 */ /* 0x000fe60003800000 */
[----:B------:R-:W0:Y:S02]  /*11bb0*/  SYNCS.PHASECHK.TRANS64.TRYWAIT P0, [R27+URZ+0x38840], R0 ;  /* 0x038840001b0075a7 */ /* 0x000e24000800017f */
[----:B0-----:R-:W-:Y:S05]  /*11bc0*/  @!P0 BRA `(.L_x_7519) ;  /* 0x0000003800ac8947 */ /* 0x001fea0003800000 */
.L_x_7576:
[----:B------:R-:W-:Y:S05]  /*11bd0*/  BSYNC B0 ;  /* 0x0000000000007941 */ /* 0x000fea0003800000 */
.L_x_7518:
        /* <DEDUP_REMOVED lines=47> */
[----:B-1----:R-:W-:Y:S01]  /*11ed0*/  @P0 IMAD.X R3, RZ, RZ, R2, P1 ;  /* 0x000000ffff030224 */ /* 0x002fe200008e0602 */
[----:B------:R-:W-:-:S05]  /*11ee0*/  @P0 MOV R2, R6 ;  /* 0x0000000600020202 */ /* 0x000fca0000000f00 */
        /* <DEDUP_REMOVED lines=10> */
.L_x_7586:
        /* <DEDUP_REMOVED lines=10> */
.L_x_7521:
        /* <DEDUP_REMOVED lines=11> */
.L_x_7522:
        /* <DEDUP_REMOVED lines=24> */
.L_x_7524:
[----:B------:R-:W-:Y:S05]  /*12260*/  BSYNC B6 ;  /* 0x0000000000067941 */ /* 0x000fea0003800000 */
.L_x_7523:
[----:B------:R-:W2:Y:S01]  /*12270*/  S2R R20, SR_TID.X ;  /* 0x0000000000147919 */ /* 0x000ea20000002100 */
[----:B------:R-:W-:Y:S01]  /*12280*/  UISETP.NE.AND UP0, UPT, UR50, URZ, UPT ;  /* 0x0000003f3200728c */ /* 0x000fe2000bf05270 */
[----:B------:R-:W-:Y:S01]  /*12290*/  IMAD.U32 R34, RZ, RZ, UR42 ;  /* 0x0000002aff227e24 */ /* 0x000fe2000f8e00ff */
[----:B------:R-:W-:Y:S01]  /*122a0*/  R2UR UR6, R24 ;  /* 0x00000000180672ca */ /* 0x000fe200000e0000 */
[----:B------:R-:W-:Y:S01]  /*122b0*/  ULDC.64 UR8, c[0x0][0x2d8] ;  /* 0x0000b60000087ab9 */ /* 0x000fe20000000a00 */
[----:B------:R-:W-:Y:S02]  /*122c0*/  R2UR UR7, R19 ;  /* 0x00000000130772ca */ /* 0x000fe400000e0000 */
[----:B------:R-:W-:Y:S02]  /*122d0*/  PLOP3.LUT P0, PT, PT, PT, UP0, 0x80, 0x0 ;  /* 0x000000000000781c */ /* 0x000fe40003f0f008 */
[----:B------:R-:W-:-:S03]  /*122e0*/  LOP3.LUT P5, RZ, R16, 0x100000, RZ, 0xc0, !PT ;  /* 0x0010000010ff7812 */ /* 0x000fc600078ac0ff */
[----:B------:R-:W-:-:S04]  /*122f0*/  @UP0 ULDC UR4, c[0x0][0x44c] ;  /* 0x0001130000040ab9 */ /* 0x000fc80000000800 */
[----:B------:R-:W-:-:S04]  /*12300*/  UIMAD UR6, UR6, UR8, URZ ;  /* 0x00000008060672a4 */ /* 0x000fc8000f8e023f */
[----:B------:R-:W-:Y:S01]  /*12310*/  UIMAD UR6, UR7, UR9, UR6 ;  /* 0x00000009070672a4 */ /* 0x000fe2000f8e0206 */
[C---:B--2---:R-:W-:Y:S01]  /*12320*/  LOP3.LUT R21, R20.reuse, 0x7f, RZ, 0xc0, !PT ;  /* 0x0000007f14157812 */ /* 0x044fe200078ec0ff */
[----:B------:R-:W-:-:S03]  /*12330*/  IMAD.SHL.U32 R20, R20, 0x10, RZ ;  /* 0x0000001014147824 */ /* 0x000fc600078e00ff */
[----:B------:R-:W-:-:S04]  /*12340*/  SHF.R.U32.HI R21, RZ, 0x3, R21 ;  /* 0x00000003ff157819 */ /* 0x000fc80000011615 */
[----:B------:R-:W-:Y:S02]  /*12350*/  LOP3.LUT R20, R21, 0x70, R20, 0xf8, !PT ;  /* 0x0000007015147812 */ /* 0x000fe400078ef814 */
[----:B------:R-:W2:Y:S02]  /*12360*/  S2R R21, SR_TID.X ;  /* 0x0000000000157919 */ /* 0x000ea40000002100 */
[----:B------:R-:W-:-:S05]  /*12370*/  LEA R34, R34, R20, 0x6 ;  /* 0x0000001422227211 */ /* 0x000fca00078e30ff */
[----:B------:R-:W-:Y:S01]  /*12380*/  @P0 IMAD.HI.U32 R0, R34, UR4, RZ ;  /* 0x0000000422000c27 */ /* 0x000fe2000f8e00ff */
[----:B------:R-:W-:Y:S01]  /*12390*/  PLOP3.LUT P0, PT, PT, PT, UP0, 0x80, 0x0 ;  /* 0x000000000000781c */ /* 0x000fe20003f0f008 */
[----:B------:R-:W-:Y:S02]  /*123a0*/  @UP0 ULDC UR4, c[0x0][0x450] ;  /* 0x0001140000040ab9 */ /* 0x000fe40000000800 */
[----:B------:R-:W-:-:S10]  /*123b0*/  IMAD.MOV.U32 R6, RZ, RZ, R34 ;  /* 0x000000ffff067224 */ /* 0x000fd400078e0022 */
[----:B------:R-:W-:Y:S02]  /*123c0*/  @P0 SHF.R.U32.HI R6, RZ, UR4, R0 ;  /* 0x00000004ff060c19 */ /* 0x000fe40008011600 */
[----:B------:R-:W-:-:S03]  /*123d0*/  R2UR UR4, R19 ;  /* 0x00000000130472ca */ /* 0x000fc600000e0000 */
[----:B------:R-:W-:Y:S02]  /*123e0*/  IMAD.MOV R7, RZ, RZ, -R6 ;  /* 0x000000ffff077224 */ /* 0x000fe400078e0a06 */
[C---:B--2---:R-:W-:Y:S01]  /*123f0*/  IMAD.SHL.U32 R8, R21.reuse, 0x8, RZ ;  /* 0x0000000815087824 */ /* 0x044fe200078e00ff */
[----:B------:R-:W-:-:S07]  /*12400*/  LOP3.LUT R20, R21, 0x7f, RZ, 0xc0, !PT ;  /* 0x0000007f15147812 */ /* 0x000fce00078ec0ff */
[----:B------:R-:W-:Y:S01]  /*12410*/  UIMAD.WIDE.U32 UR4, UR4, UR8, URZ ;  /* 0x00000008040472a5 */ /* 0x000fe2000f8e003f */
[----:B------:R-:W-:Y:S02]  /*12420*/  LOP3.LUT R8, R8, 0x38, RZ, 0xc0, !PT ;  /* 0x0000003808087812 */ /* 0x000fe400078ec0ff */
[----:B------:R-:W-:Y:S01]  /*12430*/  ULDC.64 UR8, c[0x0][0x2e0] ;  /* 0x0000b80000087ab9 */ /* 0x000fe20000000a00 */
[----:B------:R-:W-:Y:S01]  /*12440*/  UIADD3 UR5, UR5, UR6, URZ ;  /* 0x0000000605057290 */ /* 0x000fe2000fffe03f */
[----:B------:R-:W-:Y:S01]  /*12450*/  SHF.R.U32.HI R9, RZ, 0x3, R20 ;  /* 0x00000003ff097819 */ /* 0x000fe20000011614 */
[----:B------:R-:W-:Y:S02]  /*12460*/  UIMAD UR6, UR49, UR8, URZ ;  /* 0x00000008310672a4 */ /* 0x000fe4000f8e023f */
[----:B------:R-:W-:Y:S02]  /*12470*/  UIMAD.WIDE.U32 UR4, UR36, UR8, UR4 ;  /* 0x00000008240472a5 */ /* 0x000fe4000f8e0004 */
[----:B------:R-:W-:-:S04]  /*12480*/  UIMAD UR6, UR36, UR9, UR6 ;  /* 0x00000009240672a4 */ /* 0x000fc8000f8e0206 */
[----:B------:R-:W-:Y:S02]  /*12490*/  UIADD3 UR6, UR5, UR6, URZ ;  /* 0x0000000605067290 */ /* 0x000fe4000fffe03f */
[----:B0-----:R-:W-:Y:S01]  /*124a0*/  IMAD.U32 R5, RZ, RZ, UR5 ;  /* 0x00000005ff057e24 */ /* 0x001fe2000f8e00ff */
[----:B------:R-:W-:Y:S01]  /*124b0*/  SHF.R.S32.HI R5, RZ, 0x1f, R6 ;  /* 0x0000001fff057819 */ /* 0x000fe20000011406 */
[----:B------:R-:W-:Y:S01]  /*124c0*/  IMAD.U32 R4, RZ, RZ, UR4 ;  /* 0x00000004ff047e24 */ /* 0x000fe2000f8e00ff */
[----:B------:R-:W-:Y:S01]  /*124d0*/  ULDC.64 UR4, c[0x0][0x2d0] ;  /* 0x0000b40000047ab9 */ /* 0x000fe20000000a00 */
[----:B------:R-:W-:Y:S01]  /*124e0*/  IMAD.U32 R3, RZ, RZ, UR6 ;  /* 0x00000006ff037e24 */ /* 0x000fe2000f8e00ff */
[----:B------:R-:W-:Y:S01]  /*124f0*/  ULDC UR6, c[0x0][0x448] ;  /* 0x0001120000067ab9 */ /* 0x000fe20000000800 */
[----:B------:R-:W-:Y:S02]  /*12500*/  IMAD R5, R5, UR4, RZ ;  /* 0x0000000405057c24 */ /* 0x000fe4000f8e02ff */
[----:B------:R-:W-:-:S02]  /*12510*/  IMAD R0, R7, UR6, R34 ;  /* 0x0000000607007c24 */ /* 0x000fc4000f8e0222 */
[----:B------:R-:W-:Y:S02]  /*12520*/  IMAD.MOV.U32 R2, RZ, RZ, R4 ;  /* 0x000000ffff027224 */ /* 0x000fe400078e0004 */
[C---:B------:R-:W-:Y:S01]  /*12530*/  IMAD R4, R6.reuse, UR5, R5 ;  /* 0x0000000506047c24 */ /* 0x040fe2000f8e0205 */
[----:B------:R-:W-:Y:S01]  /*12540*/  SHF.R.S32.HI R5, RZ, 0x1f, R0 ;  /* 0x0000001fff057819 */ /* 0x000fe20000011400 */
        /* <DEDUP_REMOVED lines=13> */
[----:B------:R-:W-:Y:S01]  /*12620*/  IMAD.U32 R4, RZ, RZ, UR42 ;  /* 0x0000002aff047e24 */ /* 0x000fe2000f8e00ff */
[----:B------:R-:W-:Y:S02]  /*12630*/  LOP3.LUT R16, R16, 0xfffffeff, RZ, 0xc0, !PT ;  /* 0xfffffeff10107812 */ /* 0x000fe400078ec0ff */
[----:B------:R-:W2:Y:S01]  /*12640*/  SHFL.IDX PT, R2, R5, RZ, 0x181f ;  /* 0x00181fff05027589 */ /* 0x000ea200000e0000 */
[----:B------:R-:W-:-:S05]  /*12650*/  IMAD R4, R4, 0x40, R9 ;  /* 0x0000004004047824 */ /* 0x000fca00078e0209 */
[----:B------:R-:W-:-:S13]  /*12660*/  ISETP.GE.AND P1, PT, R4, UR39, PT ;  /* 0x0000002704007c0c */ /* 0x000fda000bf26270 */
[----:B------:R-:W-:Y:S02]  /*12670*/  @P1 LOP3.LUT R16, R16, 0x100, RZ, 0xfc, !PT ;  /* 0x0000010010101812 */ /* 0x000fe400078efcff */
[----:B0-----:R-:W-:Y:S02]  /*12680*/  @!P1 LEA R6, P0, R8, R14, 0x1 ;  /* 0x0000000e08069211 */ /* 0x001fe400078008ff */
[----:B------:R-:W0:Y:S01]  /*12690*/  SHFL.IDX PT, R14, R0, 0x1, 0x181f ;  /* 0x00381f00000e7f89 */ /* 0x000e2200000e0000 */
[----:B------:R-:W-:Y:S02]  /*126a0*/  LOP3.LUT R16, R16, 0xffffff7f, RZ, 0xc0, !PT ;  /* 0xffffff7f10107812 */ /* 0x000fe400078ec0ff */
        /* <DEDUP_REMOVED lines=20> */
[----:B--2---:R-:W-:Y:S01]  /*127f0*/  @!P1 IADD3.X R3, RZ, R2, RZ, P0, !PT ;  /* 0x00000002ff039210 */ /* 0x004fe200007fe4ff */
[----:B------:R-:W-:-:S05]  /*12800*/  @!P1 IMAD.MOV.U32 R2, RZ, RZ, R6 ;  /* 0x000000ffff029224 */ /* 0x000fca00078e0006 */
[----:B0-----:R3:W-:Y:S02]  /*12810*/  @!P1 LDGSTS.E.BYPASS.LTC128B.128 [R22+0x21400], desc[UR44][R2.64], !P5 ;  /* 0x2140000002169fae */ /* 0x0017e4000e901d6c */
.L_x_7595:
        /* <DEDUP_REMOVED lines=12> */
.L_x_7526:
        /* <DEDUP_REMOVED lines=11> */
[----:B--2---:R-:W-:Y:S05]  /*12990*/  @!P0 BRA `(.L_x_7528) ;  /* 0x0000000000408947 */ /* 0x004fea0003800000 */
        /* <DEDUP_REMOVED lines=16> */
.L_x_7528:
[----:B------:R-:W-:Y:S05]  /*12aa0*/  BSYNC B6 ;  /* 0x0000000000067941 */ /* 0x000fea0003800000 */
.L_x_7527:
[----:B------:R2:W5:Y:S04]  /*12ab0*/  LDL R21, [R1+0x4] ;  /* 0x0000040001157983 */ /* 0x0005680000100800 */
[----:B------:R2:W5:Y:S01]  /*12ac0*/  LDL R20, [R1] ;  /* 0x0000000001147983 */ /* 0x0005620000100800 */
[----:B------:R-:W-:Y:S01]  /*12ad0*/  UISETP.NE.AND UP0, UPT, UR50, URZ, UPT ;  /* 0x0000003f3200728c */ /* 0x000fe2000bf05270 */
[----:B------:R-:W-:Y:S01]  /*12ae0*/  R2UR UR6, R24 ;  /* 0x00000000180672ca */ /* 0x000fe200000e0000 */
[----:B0-----:R-:W-:Y:S01]  /*12af0*/  IMAD.MOV.U32 R2, RZ, RZ, R34 ;  /* 0x000000ffff027224 */ /* 0x001fe200078e0022 */
[----:B------:R-:W-:Y:S01]  /*12b00*/  R2UR UR7, R19 ;  /* 0x00000000130772ca */ /* 0x000fe200000e0000 */
[----:B------:R-:W-:Y:S01]  /*12b10*/  ULDC.64 UR8, c[0x0][0x3d8] ;  /* 0x0000f60000087ab9 */ /* 0x000fe20000000a00 */
[----:B------:R-:W0:Y:S01]  /*12b20*/  S2R R6, SR_TID.X ;  /* 0x0000000000067919 */ /* 0x000e220000002100 */
[----:B------:R-:W-:-:S02]  /*12b30*/  PLOP3.LUT P0, PT, PT, PT, UP0, 0x80, 0x0 ;  /* 0x000000000000781c */ /* 0x000fc40003f0f008 */
[C---:B------:R-:W-:Y:S02]  /*12b40*/  LOP3.LUT P2, RZ, R16.reuse, 0x20000, RZ, 0xc0, !PT ;  /* 0x0002000010ff7812 */ /* 0x040fe4000784c0ff */
[C---:B------:R-:W-:Y:S01]  /*12b50*/  LOP3.LUT P3, RZ, R16.reuse, 0x10000, RZ, 0xc0, !PT ;  /* 0x0001000010ff7812 */ /* 0x040fe2000786c0ff */
[----:B------:R-:W-:Y:S01]  /*12b60*/  @UP0 ULDC UR4, c[0x0][0x44c] ;  /* 0x0001130000040ab9 */ /* 0x000fe20000000800 */
[C---:B------:R-:W-:Y:S02]  /*12b70*/  LOP3.LUT P4, RZ, R16.reuse, 0x8000, RZ, 0xc0, !PT ;  /* 0x0000800010ff7812 */ /* 0x040fe4000788c0ff */
[----:B------:R-:W-:Y:S01]  /*12b80*/  UIMAD UR6, UR6, UR8, URZ ;  /* 0x00000008060672a4 */ /* 0x000fe2000f8e023f */
[----:B------:R-:W-:-:S03]  /*12b90*/  LOP3.LUT P5, RZ, R16, 0x4000, RZ, 0xc0, !PT ;  /* 0x0000400010ff7812 */ /* 0x000fc600078ac0ff */
[----:B------:R-:W-:Y:S01]  /*12ba0*/  UIMAD UR6, UR7, UR9, UR6 ;  /* 0x00000009070672a4 */ /* 0x000fe2000f8e0206 */
[----:B------:R-:W-:Y:S01]  /*12bb0*/  @P0 IMAD.HI.U32 R0, R34, UR4, RZ ;  /* 0x0000000422000c27 */ /* 0x000fe2000f8e00ff */
[----:B------:R-:W-:Y:S01]  /*12bc0*/  PLOP3.LUT P0, PT, PT, PT, UP0, 0x80, 0x0 ;  /* 0x000000000000781c */ /* 0x000fe20003f0f008 */
[----:B------:R-:W-:Y:S01]  /*12bd0*/  @UP0 ULDC UR4, c[0x0][0x450] ;  /* 0x0001140000040ab9 */ /* 0x000fe20000000800 */
[----:B------:R-:W-:-:S11]  /*12be0*/  ULDC UR7, c[0x0][0x448] ;  /* 0x0001120000077ab9 */ /* 0x000fd60000000800 */
[----:B------:R-:W-:Y:S02]  /*12bf0*/  @P0 SHF.R.U32.HI R2, RZ, UR4, R0 ;  /* 0x00000004ff020c19 */ /* 0x000fe40008011600 */
[----:B------:R-:W-:Y:S02]  /*12c00*/  R2UR UR4, R19 ;  /* 0x00000000130472ca */ /* 0x000fe400000e0000 */
[--C-:B------:R-:W-:Y:S01]  /*12c10*/  SHF.R.S32.HI R0, RZ, 0x1f, R2.reuse ;  /* 0x0000001fff007819 */ /* 0x100fe20000011402 */
[----:B------:R-:W-:Y:S02]  /*12c20*/  IMAD.MOV R5, RZ, RZ, -R2 ;  /* 0x000000ffff057224 */ /* 0x000fe400078e0a02 */
[----:B0-----:R-:W-:Y:S02]  /*12c30*/  IMAD.SHL.U32 R8, R6, 0x8, RZ ;  /* 0x0000000806087824 */ /* 0x001fe400078e00ff */
[----:B------:R-:W-:-:S03]  /*12c40*/  IMAD R5, R5, UR7, R34 ;  /* 0x0000000705057c24 */ /* 0x000fc6000f8e0222 */
[----:B------:R-:W-:-:S03]  /*12c50*/  LOP3.LUT R8, R8, 0x38, RZ, 0xc0, !PT ;  /* 0x0000003808087812 */ /* 0x000fc600078ec0ff */
[----:B------:R-:W-:-:S03]  /*12c60*/  UIMAD.WIDE.U32 UR4, UR4, UR8, URZ ;  /* 0x00000008040472a5 */ /* 0x000fc6000f8e003f */
[----:B------:R-:W-:Y:S01]  /*12c70*/  ULDC.64 UR8, c[0x0][0x3e0] ;  /* 0x0000f80000087ab9 */ /* 0x000fe20000000a00 */
[----:B------:R-:W-:Y:S02]  /*12c80*/  UIADD3 UR5, UR5, UR6, URZ ;  /* 0x0000000605057290 */ /* 0x000fe4000fffe03f */
[----:B------:R-:W-:Y:S02]  /*12c90*/  UIMAD UR6, UR49, UR8, URZ ;  /* 0x00000008310672a4 */ /* 0x000fe4000f8e023f */
[----:B------:R-:W-:Y:S02]  /*12ca0*/  UIMAD.WIDE.U32 UR4, UR36, UR8, UR4 ;  /* 0x00000008240472a5 */ /* 0x000fe4000f8e0004 */
[----:B------:R-:W-:-:S03]  /*12cb0*/  UIMAD UR6, UR36, UR9, UR6 ;  /* 0x00000009240672a4 */ /* 0x000fc6000f8e0206 */
[----:B------:R-:W-:Y:S01]  /*12cc0*/  ULDC.64 UR8, c[0x0][0x3d0] ;  /* 0x0000f40000087ab9 */ /* 0x000fe20000000a00 */
[----:B------:R-:W-:Y:S01]  /*12cd0*/  UIADD3 UR5, UR5, UR6, URZ ;  /* 0x0000000605057290 */ /* 0x000fe2000fffe03f */
[----:B------:R-:W-:Y:S01]  /*12ce0*/  IMAD R7, R0, UR8, RZ ;  /* 0x0000000800077c24 */ /* 0x000fe2000f8e02ff */
[----:B------:R-:W-:Y:S01]  /*12cf0*/  SHF.R.S32.HI R0, RZ, 0x1f, R5 ;  /* 0x0000001fff007819 */ /* 0x000fe20000011405 */
[----:B------:R-:W-:Y:S02]  /*12d00*/  IMAD.U32 R3, RZ, RZ, UR8 ;  /* 0x00000008ff037e24 */ /* 0x000fe4000f8e00ff */
        /* <DEDUP_REMOVED lines=12> */
[----:B--2---:R-:W-:Y:S06]  /*12dd0*/  BRA.DIV UR4, `(.L_x_7529) ;  /* 0x0000003204987947 */ /* 0x004fec000b800000 */
[----:B------:R-:W0:Y:S01]  /*12de0*/  SHFL.IDX PT, R14, R0, RZ, 0x181f ;  /* 0x00181fff000e7589 */ /* 0x000e2200000e0000 */
[C---:B------:R-:W-:Y:S02]  /*12df0*/  LOP3.LUT P1, RZ, R16.reuse, 0x40, RZ, 0xc0, !PT ;  /* 0x0000004010ff7812 */ /* 0x040fe4000782c0ff */
[C---:B------:R-:W-:Y:S01]  /*12e00*/  LOP3.LUT P6, RZ, R16.reuse, 0x40000, RZ, 0xc0, !PT ;  /* 0x0004000010ff7812 */ /* 0x040fe200078cc0ff */
[----:B------:R-:W2:Y:S01]  /*12e10*/  SHFL.IDX PT, R2, R4, RZ, 0x181f ;  /* 0x00181fff04027589 */ /* 0x000ea200000e0000 */
[----:B------:R-:W-:Y:S02]  /*12e20*/  P2R R5, PR, RZ, 0x2 ;  /* 0x00000002ff057803 */ /* 0x000fe40000000000 */
[----:B------:R-:W-:-:S04]  /*12e30*/  LOP3.LUT P1, RZ, R16, 0x80, RZ, 0xc0, !PT ;  /* 0x0000008010ff7812 */ /* 0x000fc8000782c0ff */
[----:B------:R-:W-:Y:S02]  /*12e40*/  P2R R6, PR, RZ, 0x2 ;  /* 0x00000002ff067803 */ /* 0x000fe40000000000 */
[----:B------:R-:W-:-:S13]  /*12e50*/  LOP3.LUT P1, RZ, R16, 0x100, RZ, 0xc0, !PT ;  /* 0x0000010010ff7812 */ /* 0x000fda000782c0ff */
[----:B0-----:R-:W-:Y:S02]  /*12e60*/  @!P1 LEA R7, P0, R8, R14, 0x1 ;  /* 0x0000000e08079211 */ /* 0x001fe400078008ff */
[----:B------:R-:W0:Y:S03]  /*12e70*/  SHFL.IDX PT, R14, R0, 0x1, 0x181f ;  /* 0x00381f00000e7f89 */ /* 0x000e2600000e0000 */
[----:B--2---:R-:W-:Y:S01]  /*12e80*/  @!P1 IMAD.X R3, RZ, RZ, R2, P0 ;  /* 0x000000ffff039224 */ /* 0x004fe200000e0602 */
[----:B------:R-:W-:Y:S01]  /*12e90*/  LOP3.LUT P0, RZ, R16, 0x80000, RZ, 0xc0, !PT ;  /* 0x0008000010ff7812 */ /* 0x000fe2000780c0ff */
[----:B------:R-:W-:-:S12]  /*12ea0*/  @!P1 IMAD.MOV.U32 R2, RZ, RZ, R7 ;  /* 0x000000ffff029224 */ /* 0x000fd800078e0007 */
        /* <DEDUP_REMOVED lines=10> */
[----:B------:R-:W-:-:S03]  /*12f50*/  ISETP.NE.AND P1, PT, R6, RZ, PT ;  /* 0x000000ff0600720c */ /* 0x000fc60003f25270 */
[----:B------:R-:W3:Y:S10]  /*12f60*/  SHFL.IDX PT, R6, R4, 0x1, 0x181f ;  /* 0x00381f0004067f89 */ /* 0x000ef400000e0000 */
[----:B0-----:R-:W-:-:S02]  /*12f70*/  @!P1 LEA R7, P0, R8, R14, 0x1 ;  /* 0x0000000e08079211 */ /* 0x001fc400078008ff */
[----:B------:R-:W0:Y:S03]  /*12f80*/  SHFL.IDX PT, R14, R0, 0x2, 0x181f ;  /* 0x00581f00000e7f89 */ /* 0x000e2600000e0000 */
[----:B--2---:R-:W-:Y:S02]  /*12f90*/  @!P1 IMAD.MOV.U32 R2, RZ, RZ, R7 ;  /* 0x000000ffff029224 */ /* 0x004fe400078e0007 */
[----:B---3--:R-:W-:Y:S01]  /*12fa0*/  @!P1 IMAD.X R6, RZ, RZ, R6, P0 ;  /* 0x000000ffff069224 */ /* 0x008fe200000e0606 */
[----:B------:R-:W-:-:S03]  /*12fb0*/  LOP3.LUT P0, RZ, R16, 0x80000, RZ, 0xc0, !PT ;  /* 0x0008000010ff7812 */ /* 0x000fc6000780c0ff */
[----:B------:R-:W-:-:S10]  /*12fc0*/  @!P1 IMAD.MOV.U32 R3, RZ, RZ, R6 ;  /* 0x000000ffff039224 */ /* 0x000fd400078e0006 */
        /* <DEDUP_REMOVED lines=11> */
[----:B------:R-:W3:Y:S04]  /*13080*/  SHFL.IDX PT, R5, R4, 0x2, 0x181f ;  /* 0x00581f0004057f89 */ /* 0x000ee800000e0000 */
[----:B------:R-:W4:Y:S06]  /*13090*/  SHFL.IDX PT, R4, R4, 0x3, 0x181f ;  /* 0x00781f0004047f89 */ /* 0x000f2c00000e0000 */
[----:B0-----:R-:W-:-:S05]  /*130a0*/  @!P1 LEA R14, P0, R8, R14, 0x1 ;  /* 0x0000000e080e9211 */ /* 0x001fca00078008ff */
[----:B--2---:R-:W-:Y:S02]  /*130b0*/  @!P1 IMAD.MOV.U32 R2, RZ, RZ, R14 ;  /* 0x000000ffff029224 */ /* 0x004fe400078e000e */
[----:B------:R0:W2:Y:S01]  /*130c0*/  SHFL.IDX PT, R14, R0, 0x3, 0x181f ;  /* 0x00781f00000e7f89 */ /* 0x0000a200000e0000 */
[----:B---3--:R-:W-:Y:S01]  /*130d0*/  @!P1 IMAD.X R5, RZ, RZ, R5, P0 ;  /* 0x000000ffff059224 */ /* 0x008fe200000e0605 */
        /* <DEDUP_REMOVED lines=11> */
[----:B--2-4-:R0:W-:Y:S02]  /*13190*/  @!P1 LDGSTS.E.BYPASS.LTC128B.128 [R22+0x35400], desc[UR44][R2.64+0x380], P0 ;  /* 0x3540038002169fae */ /* 0x0141e40008101d6c */
.L_x_7605:
        /* <DEDUP_REMOVED lines=20> */
.L_x_7530:
        /* <DEDUP_REMOVED lines=18> */
.L_x_7606:
[----:B------:R-:W-:Y:S05]  /*13400*/  BSYNC B0 ;  /* 0x0000000000007941 */ /* 0x000fea0003800000 */
.L_x_7531:
[----:B------:R-:W-:-:S05]  /*13410*/  IMAD.U32 R2, RZ, RZ, UR47 ;  /* 0x0000002fff027e24 */ /* 0x000fca000f8e00ff */
[----:B------:R-:W-:-:S13]  /*13420*/  ISETP.NE.AND P0, PT, R2, 0x3, PT ;  /* 0x000000030200780c */ /* 0x000fda0003f05270 */
[----:B------:R-:W-:Y:S05]  /*13430*/  @!P0 BRA `(.L_x_7533) ;  /* 0x0000000000048947 */ /* 0x000fea0003800000 */
[----:B------:R-:W-:Y:S01]  /*13440*/  BPT.TRAP 0x1 ;  /* 0x000000040000795c */ /* 0x000fe20000300000 */
.L_x_7533:
[----:B0-----:R-:W-:Y:S01]  /*13450*/  SHF.L.U32 R0, R23, 0x1f, RZ ;  /* 0x0000001f17007819 */ /* 0x001fe200000006ff */
[----:B------:R-:W-:Y:S03]  /*13460*/  BSSY B0, `(.L_x_7534) ;  /* 0x0000003000007945 */ /* 0x000fe60003800000 */
[----:B------:R-:W0:Y:S02]  /*13470*/  SYNCS.PHASECHK.TRANS64.TRYWAIT P0, [R27+URZ+0x38860], R0 ;  /* 0x038860001b0075a7 */ /* 0x000e24000800017f */
[----:B0-----:R-:W-:Y:S05]  /*13480*/  @!P0 BRA `(.L_x_7535) ;  /* 0x0000003000d88947 */ /* 0x001fea0003800000 */
.L_x_7607:
[----:B------:R-:W-:Y:S05]  /*13490*/  BSYNC B0 ;  /* 0x0000000000007941 */ /* 0x000fea0003800000 */
.L_x_7534:
        /* <DEDUP_REMOVED lines=38> */
[----:B------:R-:W-:-:S02]  /*13700*/  @P1 LOP3.LUT R16, R16, 0x40, RZ, 0xfc, !PT ;  /* 0x0000004010101812 */ /* 0x000fc400078efcff */
[----:B0-----:R-:W-:-:S04]  /*13710*/  SHF.L.U32 R2, R2, 0x3, RZ ;  /* 0x0000000302027819 */ /* 0x001fc800000006ff */
        /* <DEDUP_REMOVED lines=68> */
.L_x_7617:
        /* <DEDUP_REMOVED lines=25> */
.L_x_7537:
        /* <DEDUP_REMOVED lines=11> */
.L_x_7538:
[----:B------:R-:W-:Y:S01]  /*13da0*/  UISETP.GE.AND UP0, UPT, UR43, 0x2, UPT ;  /* 0x000000022b00788c */ /* 0x000fe2000bf06270 */
[----:B------:R0:W-:Y:S05]  /*13db0*/  SYNCS.ARRIVE.TRANS64.A1T0 RZ, [R27+URZ+0x38850], RZ ;  /* 0x038850ff1bff79a7 */ /* 0x0001ea000810003f */
[----:B------:R-:W-:-:S13]  /*13dc0*/  PLOP3.LUT P0, PT, PT, PT, UP0, 0x40, 0x0 ;  /* 0x000000000000781c */ /* 0x000fda0003f0e808 */
[----:B0-----:R-:W-:Y:S05]  /*13dd0*/  @P0 BRA `(.L_x_7539) ;  /* 0x0000000c00b00947 */ /* 0x001fea0003800000 */
[----:B------:R-:W-:Y:S01]  /*13de0*/  UIADD3 UR4, UR43, -0x2, URZ ;  /* 0xfffffffe2b047890 */ /* 0x000fe2000fffe03f */
[----:B------:R-:W-:Y:S05]  /*13df0*/  BSSY B0, `(.L_x_7539) ;  /* 0x00000ea000007945 */ /* 0x000fea0003800000 */
[----:B------:R-:W-:-:S07]  /*13e00*/  IMAD.U32 R9, RZ, RZ, UR4 ;  /* 0x00000004ff097e24 */ /* 0x000fce000f8e00ff */
.L_x_7552:
[----:B0-----:R-:W0:Y:S01]  /*13e10*/  S2R R2, SR_TID.X ;  /* 0x0000000000027919 */ /* 0x001e220000002100 */
[----:B--2---:R-:W-:Y:S02]  /*13e20*/  IMAD R8, R9, 0x40, R31 ;  /* 0x0000004009087824 */ /* 0x004fe400078e021f */
        /* <DEDUP_REMOVED lines=23> */
[----:B------:R-:W-:Y:S02]  /*13fa0*/  MOV R11, UR47 ;  /* 0x0000002f000b7c02 */ /* 0x000fe40008000f00 */
[----:B0-----:R-:W-:-:S04]  /*13fb0*/  @!P1 LEA R6, P0, R2, R6, 0x2 ;  /* 0x0000000602069211 */ /* 0x001fc800078010ff */
[----:B------:R-:W-:Y:S02]  /*13fc0*/  @!P1 LEA.HI.X R7, R2, R7, R3, 0x2, P0 ;  /* 0x0000000702079211 */ /* 0x000fe400000f1403 */
[----:B------:R-:W-:-:S03]  /*13fd0*/  ISETP.NE.AND P0, PT, R18, 0x2, PT ;  /* 0x000000021200780c */ /* 0x000fc60003f05270 */
[----:B------:R0:W5:Y:S01]  /*13fe0*/  @!P1 LDG.E R4, desc[UR44][R6.64] ;  /* 0x0000002c06049981 */ /* 0x000162000c1e1900 */
[----:B------:R-:W-:Y:S02]  /*13ff0*/  ISETP.NE.AND P1, PT, R11, 0x3, PT ;  /* 0x000000030b00780c */ /* 0x000fe40003f25270 */
        /* <DEDUP_REMOVED lines=9> */
[----:B------:R-:W-:Y:S01]  /*14090*/  ISETP.GT.AND P3, PT, R2, RZ, PT ;  /* 0x000000ff0200720c */ /* 0x000fe20003f64270 */
[----:B0-----:R-:W-:-:S12]  /*140a0*/  @!P1 BRA `(.L_x_7540) ;  /* 0x0000000000049947 */ /* 0x001fd80003800000 */
[----:B------:R-:W-:Y:S01]  /*140b0*/  BPT.TRAP 0x1 ;  /* 0x000000040000795c */ /* 0x000fe20000300000 */
.L_x_7540:
[----:B------:R-:W-:Y:S01]  /*140c0*/  IMAD R8, R18, 0x8, R17 ;  /* 0x0000000812087824 */ /* 0x000fe200078e0211 */
[----:B------:R-:W-:Y:S01]  /*140d0*/  SHF.L.U32 R20, R23, 0x1f, RZ ;  /* 0x0000001f17147819 */ /* 0x000fe200000006ff */
[----:B------:R-:W-:Y:S01]  /*140e0*/  BSSY B1, `(.L_x_7541) ;  /* 0x0000004000017945 */ /* 0x000fe20003800000 */
[----:B------:R-:W-:Y:S02]  /*140f0*/  SHF.R.S32.HI R7, RZ, 0x1f, R5 ;  /* 0x0000001fff077819 */ /* 0x000fe40000011405 */
[----:B------:R-:W0:Y:S02]  /*14100*/  SYNCS.PHASECHK.TRANS64.TRYWAIT P0, [R8+URZ+0x38840], R20 ;  /* 0x03884014080075a7 */ /* 0x000e24000800017f */
[----:B0-----:R-:W-:Y:S05]  /*14110*/  @!P0 BRA `(.L_x_7542) ;  /* 0x0000002c00d08947 */ /* 0x001fea0003800000 */
.L_x_7618:
[----:B------:R-:W-:Y:S05]  /*14120*/  BSYNC B1 ;  /* 0x0000000000017941 */ /* 0x000fea0003800000 */
.L_x_7541:
        /* <DEDUP_REMOVED lines=18> */
[----:B-1----:R-:W-:Y:S01]  /*14250*/  IMAD.IADD R27, R6, 0x1, R3 ;  /* 0x00000001061b7824 */ /* 0x002fe200078e0203 */
[----:B------:R-:W-:Y:S01]  /*14260*/  UMOV UR4, 0xffffffff ;  /* 0xffffffff00047882 */ /* 0x000fe20000000000 */
[----:B------:R-:W-:-:S03]  /*14270*/  IMAD R6, R18, 0x1000, R32 ;  /* 0x0000100012067824 */ /* 0x000fc600078e0220 */
[----:B------:R-:W-:Y:S01]  /*14280*/  LEA.HI.X R27, R2, UR5, R27, 0x1, P0 ;  /* 0x00000005021b7c11 */ /* 0x000fe200080f0c1b */
        /* <DEDUP_REMOVED lines=20> */
.L_x_7628:
        /* <DEDUP_REMOVED lines=8> */
.L_x_7544:
        /* <DEDUP_REMOVED lines=11> */
.L_x_7545:
[----:B------:R2:W-:Y:S01]  /*14500*/  SYNCS.ARRIVE.TRANS64.A1T0 RZ, [R8+URZ+0x38830], RZ ;  /* 0x038830ff08ff79a7 */ /* 0x0005e2000810003f */
[----:B------:R-:W-:Y:S05]  /*14510*/  @!P2 BRA `(.L_x_7546) ;  /* 0x000000000004a947 */ /* 0x000fea0003800000 */
[----:B------:R-:W-:Y:S01]  /*14520*/  BPT.TRAP 0x1 ;  /* 0x000000040000795c */ /* 0x000fe20000300000 */
.L_x_7546:
[----:B------:R-:W3:Y:S01]  /*14530*/  SYNCS.PHASECHK.TRANS64.TRYWAIT P0, [R8+URZ+0x38860], R20 ;  /* 0x03886014080075a7 */ /* 0x000ee2000800017f */
[----:B------:R-:W-:Y:S04]  /*14540*/  BSSY B1, `(.L_x_7547) ;  /* 0x0000002000017945 */ /* 0x000fe80003800000 */
[----:B---3--:R-:W-:Y:S05]  /*14550*/  @!P0 BRA `(.L_x_7548) ;  /* 0x0000002c00f08947 */ /* 0x008fea0003800000 */
.L_x_7629:
[----:B------:R-:W-:Y:S05]  /*14560*/  BSYNC B1 ;  /* 0x0000000000017941 */ /* 0x000fea0003800000 */
.L_x_7547:
[----:B------:R-:W-:Y:S01]  /*14570*/  ULDC.64 UR4, c[0x0][0x328] ;  /* 0x0000ca0000047ab9 */ /* 0x000fe20000000a00 */
[C---:B------:R-:W-:Y:S01]  /*14580*/  LOP3.LUT P5, RZ, R16.reuse, 0x8, RZ, 0xc0, !PT ;  /* 0x0000000810ff7812 */ /* 0x040fe200078ac0ff */
[----:B------:R-:W-:Y:S01]  /*14590*/  IMAD R2, R7, UR4, RZ ;  /* 0x0000000407027c24 */ /* 0x000fe2000f8e02ff */
[----:B------:R-:W-:Y:S01]  /*145a0*/  LOP3.LUT P4, RZ, R16, 0x4, RZ, 0xc0, !PT ;  /* 0x0000000410ff7812 */ /* 0x000fe2000788c0ff */
[----:B-1----:R-:W-:Y:S02]  /*145b0*/  IMAD R21, R18, 0x7000, R6 ;  /* 0x0000700012157824 */ /* 0x002fe400078e0206 */
        /* <DEDUP_REMOVED lines=24> */
[----:B------:R-:W3:Y:S03]  /*14740*/  SHFL.IDX PT, R2, R10, 0x1, 0x181f ;  /* 0x00381f000a027f89 */ /* 0x000ee600000e0000 */
[----:B------:R-:W-:-:S02]  /*14750*/  LOP3.LUT P3, RZ, R16, 0x200, RZ, 0xc0, !PT ;  /* 0x0000020010ff7812 */ /* 0x000fc4000786c0ff */
[C---:B------:R-:W-:Y:S02]  /*14760*/  LOP3.LUT P6, RZ, R16.reuse, 0x20, RZ, 0xc0, !PT ;  /* 0x0000002010ff7812 */ /* 0x040fe400078cc0ff */
[C---:B------:R-:W-:Y:S02]  /*14770*/  LOP3.LUT P2, RZ, R16.reuse, 0x10, RZ, 0xc0, !PT ;  /* 0x0000001010ff7812 */ /* 0x040fe4000784c0ff */
[----:B------:R-:W-:Y:S02]  /*14780*/  LOP3.LUT R16, R16, 0xff7fffff, RZ, 0xc0, !PT ;  /* 0xff7fffff10107812 */ /* 0x000fe400078ec0ff */
[----:B0-----:R-:W-:-:S05]  /*14790*/  IADD3 R6, P0, R14, R0, RZ ;  /* 0x000000000e067210 */ /* 0x001fca0007f1e0ff */
[----:B------:R-:W-:Y:S01]  /*147a0*/  @P3 LOP3.LUT R16, R16, 0x800000, RZ, 0xfc, !PT ;  /* 0x0080000010103812 */ /* 0x000fe200078efcff */
[----:B------:R-:W-:Y:S01]  /*147b0*/  SHFL.IDX PT, R14, R10, 0x3, 0x181f ;  /* 0x00781f000a0e7f89 */ /* 0x000fe200000e0000 */
[----:B-1----:R-:W-:-:S03]  /*147c0*/  IMAD.X R7, RZ, RZ, R3, P0 ;  /* 0x000000ffff077224 */ /* 0x002fc600000e0603 */
[----:B------:R-:W0:Y:S01]  /*147d0*/  SHFL.IDX PT, R3, R20, 0x1, 0x181f ;  /* 0x00381f0014037f89 */ /* 0x000e2200000e0000 */
[----:B---3--:R-:W-:-:S03]  /*147e0*/  IADD3 R4, P0, R2, R0, RZ ;  /* 0x0000000002047210 */ /* 0x008fc60007f1e0ff */
[----:B------:R-:W1:Y:S04]  /*147f0*/  SHFL.IDX PT, R2, R10, 0x2, 0x181f ;  /* 0x00581f000a027f89 */ /* 0x000e6800000e0000 */
[----:B------:R-:W-:Y:S01]  /*14800*/  LDGSTS.E.BYPASS.LTC128B.128 [R21+0x400], desc[UR44][R6.64], !P1 ;  /* 0x0040000006157fae */ /* 0x000fe2000c901d6c */
[----:B------:R-:W-:-:S03]  /*14810*/  ISETP.NE.U32.AND P1, PT, R28, RZ, PT ;  /* 0x000000ff1c00720c */ /* 0x000fc60003f25070 */
[----:B------:R-:W-:Y:S01]  /*14820*/  LDGSTS.E.BYPASS.LTC128B.128 [R21+0x2400], desc[UR44][R6.64+0x80], !P3 ;  /* 0x0240008006157fae */ /* 0x000fe2000d901d6c */
[----:B------:R-:W-:-:S03]  /*14830*/  LOP3.LUT P3, RZ, R16, 0x400, RZ, 0xc0, !PT ;  /* 0x0000040010ff7812 */ /* 0x000fc6000786c0ff */
[----:B------:R-:W-:Y:S04]  /*14840*/  LDGSTS.E.BYPASS.LTC128B.128 [R21+0x4400], desc[UR44][R6.64+0x100], !P6 ;  /* 0x0440010006157fae */ /* 0x000fe8000f101d6c */
[----:B------:R-:W-:Y:S01]  /*14850*/  LDGSTS.E.BYPASS.LTC128B.128 [R21+0x6400], desc[UR44][R6.64+0x180], !P2 ;  /* 0x0640018006157fae */ /* 0x000fe2000d101d6c */
[----:B0-----:R-:W-:-:S03]  /*14860*/  IADD3.X R5, RZ, R3, RZ, P0, !PT ;  /* 0x00000003ff057210 */ /* 0x001fc600007fe4ff */
[----:B------:R-:W-:Y:S01]  /*14870*/  LDGSTS.E.BYPASS.LTC128B.128 [R21+0x8400], desc[UR44][R6.64+0x200], !P5 ;  /* 0x0840020006157fae */ /* 0x000fe2000e901d6c */
[----:B-1----:R-:W-:-:S03]  /*14880*/  IADD3 R2, P0, R2, R0, RZ ;  /* 0x0000000002027210 */ /* 0x002fc60007f1e0ff */
[----:B------:R-:W0:Y:S04]  /*14890*/  SHFL.IDX PT, R3, R20, 0x2, 0x181f ;  /* 0x00581f0014037f89 */ /* 0x000e2800000e0000 */
[----:B------:R-:W-:Y:S04]  /*148a0*/  LDGSTS.E.BYPASS.LTC128B.128 [R21+0xa400], desc[UR44][R6.64+0x280], !P4 ;  /* 0x0a40028006157fae */ /* 0x000fe8000e101d6c */
[----:B------:R-:W1:Y:S01]  /*148b0*/  SHFL.IDX PT, R20, R20, 0x3, 0x181f ;  /* 0x00781f0014147f89 */ /* 0x000e6200000e0000 */
        /* <DEDUP_REMOVED lines=24> */
[----:B-1----:R3:W-:Y:S02]  /*14a40*/  LDGSTS.E.BYPASS.LTC128B.128 [R21+0xf400], desc[UR44][R2.64+0x380], P1 ;  /* 0x0f40038002157fae */ /* 0x0027e40008901d6c */
.L_x_7639:
[----:B---3--:R-:W-:Y:S02]  /*14a50*/  P2R R4, PR, RZ, 0x2 ;  /* 0x00000002ff047803 */ /* 0x008fe40000000000 */
        /* <DEDUP_REMOVED lines=22> */
.L_x_7550:
        /* <DEDUP_REMOVED lines=11> */
.L_x_7551:
[----:B------:R0:W-:Y:S01]  /*14c70*/  SYNCS.ARRIVE.TRANS64.A1T0 RZ, [R8+URZ+0x38850], RZ ;  /* 0x038850ff08ff79a7 */ /* 0x0001e2000810003f */
[----:B------:R-:W-:Y:S05]  /*14c80*/  @P3 BRA `(.L_x_7552) ;  /* 0xfffffff000603947 */ /* 0x000fea000383ffff */
[----:B------:R-:W-:Y:S05]  /*14c90*/  BSYNC B0 ;  /* 0x0000000000007941 */ /* 0x000fea0003800000 */
.L_x_7539:
[----:B------:R-:W3:Y:S01]  /*14ca0*/  S2R R0, SR_TID.X ;  /* 0x0000000000007919 */ /* 0x000ee20000002100 */
[----:B------:R-:W-:Y:S01]  /*14cb0*/  VIADD R18, R18, 0x1 ;  /* 0x0000000112127836 */ /* 0x000fe20000000000 */
[----:B------:R-:W-:Y:S04]  /*14cc0*/  BSSY B0, `(.L_x_7553) ;  /* 0x0000013000007945 */ /* 0x000fe80003800000 */
[----:B------:R-:W-:-:S04]  /*14cd0*/  ISETP.NE.AND P0, PT, R18, 0x2, PT ;  /* 0x000000021200780c */ /* 0x000fc80003f05270 */
[----:B------:R-:W-:Y:S02]  /*14ce0*/  SEL R18, R18, RZ, P0 ;  /* 0x000000ff12127207 */ /* 0x000fe40000000000 */
[----:B---3--:R-:W-:Y:S02]  /*14cf0*/  LOP3.LUT R2, R0, 0x7f, RZ, 0xc0, !PT ;  /* 0x0000007f00027812 */ /* 0x008fe400078ec0ff */
[----:B------:R-:W-:Y:S02]  /*14d00*/  SEL R0, RZ, 0x1, P0 ;  /* 0x00000001ff007807 */ /* 0x000fe40000000000 */
[----:B------:R-:W-:-:S13]  /*14d10*/  ISETP.NE.AND P1, PT, R2, RZ, PT ;  /* 0x000000ff0200720c */ /* 0x000fda0003f25270 */
[----:B------:R-:W-:Y:S05]  /*14d20*/  @P1 BRA `(.L_x_7554) ;  /* 0x0000000000301947 */ /* 0x000fea0003800000 */
[----:B------:R-:W3:Y:S01]  /*14d30*/  S2R R7, SR_LANEID ;  /* 0x0000000000077919 */ /* 0x000ee20000000000 */
[----:B------:R-:W-:Y:S01]  /*14d40*/  VOTEU.ANY UR4, UPT, PT ;  /* 0x0000000000047886 */ /* 0x000fe200038e0100 */
[----:B------:R-:W4:Y:S01]  /*14d50*/  LDC.64 R2, c[0x0][0xd80] ;  /* 0x00036000ff027b82 */ /* 0x000f220000000a00 */
[----:B------:R-:W3:Y:S08]  /*14d60*/  FLO.U32 R4, UR4 ;  /* 0x0000000400047d00 */ /* 0x000ef000080e0000 */
[----:B------:R-:W4:Y:S01]  /*14d70*/  POPC R5, UR4 ;  /* 0x0000000400057d09 */ /* 0x000f220008000000 */
[----:B---3--:R-:W-:-:S13]  /*14d80*/  ISETP.EQ.U32.AND P0, PT, R4, R7, PT ;  /* 0x000000070400720c */ /* 0x008fda0003f02070 */
[----:B----4-:R-:W3:Y:S01]  /*14d90*/  @P0 ATOMG.E.ADD.STRONG.GPU PT, R3, desc[UR44][R2.64], R5 ;  /* 0x00000005020309a8 */ /* 0x010ee200081ee1ec */
[----:B------:R-:W4:Y:S02]  /*14da0*/  S2R R6, SR_LTMASK ;  /* 0x0000000000067919 */ /* 0x000f240000003900 */
[----:B----4-:R-:W-:-:S04]  /*14db0*/  LOP3.LUT R6, R6, UR4, RZ, 0xc0, !PT ;  /* 0x0000000406067c12 */ /* 0x010fc8000f8ec0ff */
[----:B------:R-:W4:Y:S01]  /*14dc0*/  POPC R7, R6 ;  /* 0x0000000600077309 */ /* 0x000f220000000000 */
[----:B---3--:R-:W4:Y:S02]  /*14dd0*/  SHFL.IDX PT, R4, R3, R4, 0x1f ;  /* 0x00001f0403047589 */ /* 0x008f2400000e0000 */
[----:B----4-:R-:W-:-:S07]  /*14de0*/  IADD3 R36, R4, UR48, R7 ;  /* 0x0000003004247c10 */ /* 0x010fce000fffe007 */
.L_x_7554:
[----:B------:R-:W-:Y:S05]  /*14df0*/  BSYNC B0 ;  /* 0x0000000000007941 */ /* 0x000fea0003800000 */
.L_x_7553:
[----:B------:R-:W-:-:S07]  /*14e00*/  LOP3.LUT R23, R23, R0, RZ, 0x3c, !PT ;  /* 0x0000000017177212 */ /* 0x000fce00078e3cff */
.L_x_7510:
[----:B------:R-:W-:Y:S05]  /*14e10*/  BSYNC B7 ;  /* 0x0000000000077941 */ /* 0x000fea0003800000 */
.L_x_7508:
[----:B------:R-:W-:-:S13]  /*14e20*/  LOP3.LUT P0, RZ, R16, 0x200000, RZ, 0xc0, !PT ;  /* 0x0020000010ff7812 */ /* 0x000fda000780c0ff */
[----:B------:R-:W-:Y:S05]  /*14e30*/  @!P0 BRA `(.L_x_7555) ;  /* 0x0000000000248947 */ /* 0x000fea0003800000 */
[----:B------:R-:W-:Y:S05]  /*14e40*/  WARPSYNC.ALL ;  /* 0x0000000000007948 */ /* 0x000fea0003800000 */
[----:B------:R-:W3:Y:S08]  /*14e50*/  S2UR UR5, SR_CgaCtaId ;  /* 0x00000000000579c3 */ /* 0x000ef00000008800 */
[----:B------:R-:W-:Y:S06]  /*14e60*/  BAR.SYNC.DEFER_BLOCKING 0x5, 0x180 ;  /* 0x0146000000007b1d */ /* 0x000fec0000010000 */
[----:B------:R-:W-:-:S02]  /*14e70*/  UMOV UR4, 0x400 ;  /* 0x0000040000047882 */ /* 0x000fc40000000000 */
[----:B---3--:R-:W-:-:S06]  /*14e80*/  ULEA UR4, UR5, UR4, 0x18 ;  /* 0x0000000405047291 */ /* 0x008fcc000f8ec03f */
[----:B------:R-:W-:-:S05]  /*14e90*/  IMAD.U32 R17, RZ, RZ, UR4 ;  /* 0x00000004ff117e24 */ /* 0x000fca000f8e00ff */
[----:B------:R3:W4:Y:S01]  /*14ea0*/  LDS R36, [R17+0x388d0] ;  /* 0x0388d00011247984 */ /* 0x0007220000000800 */
[----:B------:R-:W-:Y:S06]  /*14eb0*/  BAR.ARV 0x4, 0x180 ;  /* 0x0106000000007b1d */ /* 0x000fec0000002000 */
[----:B------:R-:W-:Y:S05]  /*14ec0*/  BRA `(.L_x_7556) ;  /* 0x00000000002c7947 */ /* 0x000fea0003800000 */
.L_x_7555:
[----:B------:R-:W-:-:S03]  /*14ed0*/  UMOV UR4, 0xffffffff ;  /* 0xffffffff00047882 */ /* 0x000fc60000000000 */
[----:B------:R-:W-:Y:S05]  /*14ee0*/  BRA.DIV UR4, `(.L_x_7557) ;  /* 0x0000002e04747947 */ /* 0x000fea000b800000 */
[----:B------:R3:W4:Y:S02]  /*14ef0*/  SHFL.IDX PT, R14, R36, RZ, 0x1f ;  /* 0x00001fff240e7589 */ /* 0x00072400000e0000 */
.L_x_7642:
[----:B------:R-:W0:Y:S01]  /*14f00*/  @!P1 S2R R3, SR_CgaCtaId ;  /* 0x0000000000039919 */ /* 0x000e220000008800 */
[----:B------:R-:W-:Y:S05]  /*14f10*/  WARPSYNC.ALL ;  /* 0x0000000000007948 */ /* 0x000fea0003800000 */
[----:B------:R-:W-:Y:S01]  /*14f20*/  BAR.SYNC.DEFER_BLOCKING 0x4, 0x180 ;  /* 0x0106000000007b1d */ /* 0x000fe20000010000 */
[----:B------:R-:W-:-:S04]  /*14f30*/  @!P1 MOV R0, 0x400 ;  /* 0x0000040000009802 */ /* 0x000fc80000000f00 */
[----:B0-----:R-:W-:-:S05]  /*14f40*/  @!P1 LEA R17, R3, R0, 0x18 ;  /* 0x0000000003119211 */ /* 0x001fca00078ec0ff */
[----:B------:R3:W-:Y:S02]  /*14f50*/  @!P1 STS [R17+0x388d0], R36 ;  /* 0x0388d02411009388 */ /* 0x0007e40000000800 */
[----:B---34-:R-:W-:Y:S01]  /*14f60*/  IMAD.MOV.U32 R36, RZ, RZ, R14 ;  /* 0x000000ffff247224 */ /* 0x018fe200078e000e */
[----:B------:R-:W-:Y:S06]  /*14f70*/  BAR.ARV 0x5, 0x180 ;  /* 0x0146000000007b1d */ /* 0x000fec0000002000 */
.L_x_7556:
[----:B------:R-:W-:Y:S02]  /*14f80*/  ULDC UR4, c[0x0][0xd38] ;  /* 0x00034e0000047ab9 */ /* 0x000fe40000000800 */
[----:B----4-:R-:W-:-:S13]  /*14f90*/  ISETP.GE.AND P0, PT, R36, UR4, PT ;  /* 0x0000000424007c0c */ /* 0x010fda000bf06270 */
[----:B------:R-:W-:Y:S05]  /*14fa0*/  @!P0 BRA `(.L_x_7558) ;  /* 0xffffffbc00c08947 */ /* 0x000fea000383ffff */
.L_x_7505:
[----:B------:R-:W4:Y:S01]  /*14fb0*/  LDL.LU R0, [R1+0x10] ;  /* 0x0000100001007983 */ /* 0x000f220000300800 */
[----:B------:R-:W-:Y:S01]  /*14fc0*/  BSSY B0, `(.L_x_7559) ;  /* 0x000000b000007945 */ /* 0x000fe20003800000 */
[----:B------:R-:W0:Y:S01]  /*14fd0*/  S2R R5, SR_CgaCtaId ;  /* 0x0000000000057919 */ /* 0x000e220000008800 */
[----:B----4-:R-:W-:-:S05]  /*14fe0*/  VIADD R0, R0, 0x1 ;  /* 0x0000000100007836 */ /* 0x010fca0000000000 */
        /* <DEDUP_REMOVED lines=8> */
.L_x_7643:
[----:B------:R-:W-:Y:S05]  /*15070*/  BSYNC B0 ;  /* 0x0000000000007941 */ /* 0x000fea0003800000 */
.L_x_7559:
[----:B------:R-:W-:-:S03]  /*15080*/  UMOV UR4, 0xffffffff ;  /* 0xffffffff00047882 */ /* 0x000fc60000000000 */
[----:B------:R-:W-:Y:S05]  /*15090*/  BRA.DIV UR4, `(.L_x_7561) ;  /* 0x0000002e04447947 */ /* 0x000fea000b800000 */
[----:B0-----:R-:W0:Y:S02]  /*150a0*/  S2R R0, SR_TID.X ;  /* 0x0000000000007919 */ /* 0x001e240000002100 */
[----:B0-----:R-:W-:-:S04]  /*150b0*/  SHF.R.U32.HI R0, RZ, 0x5, R0 ;  /* 0x00000005ff007819 */ /* 0x001fc80000011600 */
[----:B------:R-:W-:-:S05]  /*150c0*/  LOP3.LUT R0, R0, 0x3, RZ, 0xc0, !PT ;  /* 0x0000000300007812 */ /* 0x000fca00078ec0ff */
[----:B------:R0:W4:Y:S02]  /*150d0*/  SHFL.IDX PT, R14, R0, RZ, 0x1f ;  /* 0x00001fff000e7589 */ /* 0x00012400000e0000 */
.L_x_7646:
[----:B----4-:R-:W-:Y:S01]  /*150e0*/  ISETP.NE.AND P0, PT, R14, RZ, PT ;  /* 0x000000ff0e00720c */ /* 0x010fe20003f05270 */
[----:B------:R-:W-:-:S12]  /*150f0*/  BSSY B0, `(.L_x_7562) ;  /* 0x0000024000007945 */ /* 0x000fd80003800000 */
[----:B------:R-:W-:Y:S05]  /*15100*/  @P0 BRA `(.L_x_7563) ;  /* 0x0000000000880947 */ /* 0x000fea0003800000 */
[----:B------:R-:W-:-:S03]  /*15110*/  UMOV UR4, 0xffffffff ;  /* 0xffffffff00047882 */ /* 0x000fc60000000000 */
[----:B------:R-:W-:Y:S05]  /*15120*/  BRA.DIV UR4, `(.L_x_7564) ;  /* 0x0000002e04547947 */ /* 0x000fea000b800000 */
[----:B------:R-:W-:-:S13]  /*15130*/  ELECT P6, URZ, PT ;  /* 0x00000000003f782f */ /* 0x000fda00038c0000 */
.L_x_7649:
[----:B------:R-:W-:Y:S05]  /*15140*/  @!P6 BRA `(.L_x_7563) ;  /* 0x000000000078e947 */ /* 0x000fea0003800000 */
[----:B------:R-:W-:-:S06]  /*15150*/  ULOP3.LUT UR4, UR41, 0x2, URZ, 0xfc, !UPT ;  /* 0x0000000229047892 */ /* 0x000fcc000f8efc3f */
[----:B0-----:R-:W-:-:S05]  /*15160*/  IMAD.U32 R0, RZ, RZ, UR4 ;  /* 0x00000004ff007e24 */ /* 0x001fca000f8e00ff */
[----:B------:R-:W-:-:S13]  /*15170*/  ISETP.NE.AND P0, PT, R0, 0x3, PT ;  /* 0x000000030000780c */ /* 0x000fda0003f05270 */
[----:B------:R-:W-:Y:S05]  /*15180*/  @!P0 BRA `(.L_x_7565) ;  /* 0x0000000000048947 */ /* 0x000fea0003800000 */
[----:B------:R-:W-:Y:S01]  /*15190*/  BPT.TRAP 0x1 ;  /* 0x000000040000795c */ /* 0x000fe20000300000 */
.L_x_7565:
[C---:B------:R-:W-:Y:S01]  /*151a0*/  IMAD R3, R18.reuse, 0x8, R5 ;  /* 0x0000000812037824 */ /* 0x040fe200078e0205 */
[----:B------:R-:W-:Y:S01]  /*151b0*/  SHF.L.U32 R2, R23, 0x1f, RZ ;  /* 0x0000001f17027819 */ /* 0x000fe200000006ff */
[----:B------:R-:W-:-:S03]  /*151c0*/  VIADD R18, R18, 0x1 ;  /* 0x0000000112127836 */ /* 0x000fc60000000000 */
[----:B------:R-:W0:Y:S02]  /*151d0*/  SYNCS.PHASECHK.TRANS64.TRYWAIT P1, [R3+URZ+0x38840], R2 ;  /* 0x03884002030075a7 */ /* 0x000e24000802017f */
[----:B------:R-:W-:-:S04]  /*151e0*/  ISETP.NE.AND P2, PT, R18, 0x2, PT ;  /* 0x000000021200780c */ /* 0x000fc80003f45270 */
[----:B------:R-:W-:Y:S01]  /*151f0*/  SEL R0, RZ, 0x1, P2 ;  /* 0x00000001ff007807 */ /* 0x000fe20001000000 */
[----:B0-----:R-:W-:Y:S08]  /*15200*/  @!P1 BRA `(.L_x_7566) ;  /* 0x0000002c003c9947 */ /* 0x001ff00003800000 */
.L_x_7650:
[----:B------:R-:W-:Y:S02]  /*15210*/  SEL R18, R18, RZ, P2 ;  /* 0x000000ff12127207 */ /* 0x000fe40001000000 */
[----:B------:R-:W-:Y:S01]  /*15220*/  LOP3.LUT R0, R23, R0, RZ, 0x3c, !PT ;  /* 0x0000000017007212 */ /* 0x000fe200078e3cff */
[----:B------:R-:W-:Y:S06]  /*15230*/  @!P0 BRA `(.L_x_7567) ;  /* 0x0000000000048947 */ /* 0x000fec0003800000 */
[----:B------:R-:W-:Y:S01]  /*15240*/  BPT.TRAP 0x1 ;  /* 0x000000040000795c */ /* 0x000fe20000300000 */
.L_x_7567:
[----:B------:R-:W-:Y:S01]  /*15250*/  IMAD R5, R18, 0x8, R5 ;  /* 0x0000000812057824 */ /* 0x000fe200078e0205 */
[----:B------:R-:W-:-:S04]  /*15260*/  SHF.L.U32 R0, R0, 0x1f, RZ ;  /* 0x0000001f00007819 */ /* 0x000fc800000006ff */
[----:B------:R-:W4:Y:S02]  /*15270*/  SYNCS.PHASECHK.TRANS64.TRYWAIT P1, [R5+URZ+0x38840], R0 ;  /* 0x03884000050075a7 */ /* 0x000f24000802017f */
[----:B----4-:R-:W-:Y:S05]  /*15280*/  @!P1 BRA `(.L_x_7568) ;  /* 0x0000002c00309947 */ /* 0x010fea0003800000 */
.L_x_7651:
[----:B------:R-:W-:Y:S05]  /*15290*/  @!P0 BRA `(.L_x_7569) ;  /* 0x0000000000048947 */ /* 0x000fea0003800000 */
[----:B------:R-:W-:Y:S01]  /*152a0*/  BPT.TRAP 0x1 ;  /* 0x000000040000795c */ /* 0x000fe20000300000 */
.L_x_7569:
[----:B------:R-:W0:Y:S02]  /*152b0*/  SYNCS.PHASECHK.TRANS64.TRYWAIT P1, [R3+URZ+0x38860], R2 ;  /* 0x03886002030075a7 */ /* 0x000e24000802017f */
[----:B0-----:R-:W-:Y:S05]  /*152c0*/  @!P1 BRA `(.L_x_7570) ;  /* 0x0000002c00349947 */ /* 0x001fea0003800000 */
.L_x_7652:
[----:B------:R-:W-:Y:S05]  /*152d0*/  @!P0 BRA `(.L_x_7571) ;  /* 0x0000000000048947 */ /* 0x000fea0003800000 */
[----:B------:R-:W-:Y:S01]  /*152e0*/  BPT.TRAP 0x1 ;  /* 0x000000040000795c */ /* 0x000fe20000300000 */
.L_x_7571:
[----:B------:R0:W0:Y:S02]  /*152f0*/  SYNCS.PHASECHK.TRANS64.TRYWAIT P0, [R5+URZ+0x38860], R0 ;  /* 0x03886000050075a7 */ /* 0x000024000800017f */
[----:B0-----:R-:W-:Y:S05]  /*15300*/  @!P0 NANOSLEEP.SYNCS 0x989680 ;  /* 0x009896800000895d */ /* 0x001fea0003900000 */
[----:B------:R-:W0:Y:S02]  /*15310*/  @!P0 SYNCS.PHASECHK.TRANS64 P0, [R5+URZ+0x38860], R0 ;  /* 0x03886000050085a7 */ /* 0x000e24000800007f */
[----:B0-----:R-:W-:Y:S05]  /*15320*/  @!P0 BRA `(.L_x_7571) ;  /* 0xfffffffc00f08947 */ /* 0x001fea000383ffff */
.L_x_7563:
[----:B------:R-:W-:Y:S05]  /*15330*/  BSYNC B0 ;  /* 0x0000000000007941 */ /* 0x000fea0003800000 */
.L_x_7562:
[----:B------:R-:W-:Y:S05]  /*15340*/  EXIT ;  /* 0x000000000000794d */ /* 0x000fea0003800000 */
.L_x_7458:
[----:B0-----:R0:W1:Y:S02]  /*15350*/  SYNCS.PHASECHK.TRANS64.TRYWAIT P1, [R17+URZ+0x38800], R4 ;  /* 0x03880004110075a7 */ /* 0x001064000802017f */
[----:B-1----:R-:W-:Y:S05]  /*15360*/  @!P1 NANOSLEEP.SYNCS 0x989680 ;  /* 0x009896800000995d */ /* 0x002fea0003900000 */
[----:B------:R-:W1:Y:S02]  /*15370*/  @!P1 SYNCS.PHASECHK.TRANS64 P1, [R17+URZ+0x38800], R4 ;  /* 0x03880004110095a7 */ /* 0x000e64000802007f */
[----:B-1----:R-:W-:Y:S05]  /*15380*/  @!P1 BRA `(.L_x_7458) ;  /* 0xfffffffc00f09947 */ /* 0x002fea000383ffff */
[----:B------:R-:W-:Y:S05]  /*15390*/  BRA `(.L_x_7572) ;  /* 0xfffffee400187947 */ /* 0x000fea000383ffff */
.L_x_7462:
[----:B--2---:R2:W3:Y:S02]  /*153a0*/  SYNCS.PHASECHK.TRANS64.TRYWAIT P1, [R9+URZ+0x38830], R6 ;  /* 0x03883006090075a7 */ /* 0x0044e4000802017f */
[----:B---3--:R-:W-:Y:S05]  /*153b0*/  @!P1 NANOSLEEP.SYNCS 0x989680 ;  /* 0x009896800000995d */ /* 0x008fea0003900000 */
[----:B------:R-:W3:Y:S02]  /*153c0*/  @!P1 SYNCS.PHASECHK.TRANS64 P1, [R9+URZ+0x38830], R6 ;  /* 0x03883006090095a7 */ /* 0x000ee4000802007f */
[----:B---3--:R-:W-:Y:S05]  /*153d0*/  @!P1 BRA `(.L_x_7462) ;  /* 0xfffffffc00f09947 */ /* 0x008fea000383ffff */
[----:B------:R-:W-:Y:S05]  /*153e0*/  BRA `(.L_x_7461) ;  /* 0xfffffee400387947 */ /* 0x000fea000383ffff */
.L_x_7463:
[----:B---3--:R3:W4:Y:S02]  /*153f0*/  SYNCS.PHASECHK.TRANS64.TRYWAIT P1, [R17+URZ+0x38810], R4 ;  /* 0x03881004110075a7 */ /* 0x008724000802017f */
[----:B----4-:R-:W-:Y:S05]  /*15400*/  @!P1 NANOSLEEP.SYNCS 0x989680 ;  /* 0x009896800000995d */ /* 0x010fea0003900000 */
[----:B------:R-:W4:Y:S02]  /*15410*/  @!P1 SYNCS.PHASECHK.TRANS64 P1, [R17+URZ+0x38810], R4 ;  /* 0x03881004110095a7 */ /* 0x000f24000802007f */
[----:B----4-:R-:W-:Y:S05]  /*15420*/  @!P1 BRA `(.L_x_7463) ;  /* 0xfffffffc00f09947 */ /* 0x010fea000383ffff */
[----:B------:R-:W-:Y:S05]  /*15430*/  BRA `(.L_x_7573) ;  /* 0xfffffee400c47947 */ /* 0x000fea000383ffff */
.L_x_7467:
[----:B0-----:R0:W3:Y:S02]  /*15440*/  SYNCS.PHASECHK.TRANS64.TRYWAIT P1, [R9+URZ+0x38850], R6 ;  /* 0x03885006090075a7 */ /* 0x0010e4000802017f */
[----:B---3--:R-:W-:Y:S05]  /*15450*/  @!P1 NANOSLEEP.SYNCS 0x989680 ;  /* 0x009896800000995d */ /* 0x008fea0003900000 */
[----:B------:R-:W3:Y:S02]  /*15460*/  @!P1 SYNCS.PHASECHK.TRANS64 P1, [R9+URZ+0x38850], R6 ;  /* 0x03885006090095a7 */ /* 0x000ee4000802007f */
[----:B---3--:R-:W-:Y:S05]  /*15470*/  @!P1 BRA `(.L_x_7467) ;  /* 0xfffffffc00f09947 */ /* 0x008fea000383ffff */
[----:B------:R-:W-:Y:S05]  /*15480*/  BRA `(.L_x_7466) ;  /* 0xfffffee400f47947 */ /* 0x000fea000383ffff */
.L_x_7474:
[----:B-1----:R1:W2:Y:S02]  /*15490*/  SYNCS.PHASECHK.TRANS64.TRYWAIT P1, [R9+URZ+0x38830], R8 ;  /* 0x03883008090075a7 */ /* 0x0022a4000802017f */
[----:B--2---:R-:W-:Y:S05]  /*154a0*/  @!P1 NANOSLEEP.SYNCS 0x989680 ;  /* 0x009896800000995d */ /* 0x004fea0003900000 */
[----:B------:R-:W2:Y:S02]  /*154b0*/  @!P1 SYNCS.PHASECHK.TRANS64 P1, [R9+URZ+0x38830], R8 ;  /* 0x03883008090095a7 */ /* 0x000ea4000802007f */
[----:B--2---:R-:W-:Y:S05]  /*154c0*/  @!P1 BRA `(.L_x_7474) ;  /* 0xfffffffc00f09947 */ /* 0x004fea000383ffff */
[----:B------:R-:W-:Y:S05]  /*154d0*/  BRA `(.L_x_7473) ;  /* 0xffffff1400207947 */ /* 0x000fea000383ffff */
.L_x_7478:
[----:B---3--:R3:W4:Y:S02]  /*154e0*/  SYNCS.PHASECHK.TRANS64.TRYWAIT P1, [R9+URZ+0x38850], R8 ;  /* 0x03885008090075a7 */ /* 0x008724000802017f */
[----:B----4-:R-:W-:Y:S05]  /*154f0*/  @!P1 NANOSLEEP.SYNCS 0x989680 ;  /* 0x009896800000995d */ /* 0x010fea0003900000 */
[----:B------:R-:W4:Y:S02]  /*15500*/  @!P1 SYNCS.PHASECHK.TRANS64 P1, [R9+URZ+0x38850], R8 ;  /* 0x03885008090095a7 */ /* 0x000f24000802007f */
[----:B----4-:R-:W-:Y:S05]  /*15510*/  @!P1 BRA `(.L_x_7478) ;  /* 0xfffffffc00f09947 */ /* 0x010fea000383ffff */
[----:B------:R-:W-:Y:S05]  /*15520*/  BRA `(.L_x_7477) ;  /* 0xffffff1400807947 */ /* 0x000fea000383ffff */
.L_x_7486:
[----:B-1----:R1:W2:Y:S02]  /*15530*/  SYNCS.PHASECHK.TRANS64.TRYWAIT P1, [R9+URZ+0x38830], R8 ;  /* 0x03883008090075a7 */ /* 0x0022a4000802017f */
[----:B--2---:R-:W-:Y:S05]  /*15540*/  @!P1 NANOSLEEP.SYNCS 0x989680 ;  /* 0x009896800000995d */ /* 0x004fea0003900000 */
[----:B------:R-:W2:Y:S02]  /*15550*/  @!P1 SYNCS.PHASECHK.TRANS64 P1, [R9+URZ+0x38830], R8 ;  /* 0x03883008090095a7 */ /* 0x000ea4000802007f */
[----:B--2---:R-:W-:Y:S05]  /*15560*/  @!P1 BRA `(.L_x_7486) ;  /* 0xfffffffc00f09947 */ /* 0x004fea000383ffff */
[----:B------:R-:W-:Y:S05]  /*15570*/  BRA `(.L_x_7485) ;  /* 0xffffff4800a07947 */ /* 0x000fea000383ffff */
.L_x_7490:
[----:B---3--:R3:W4:Y:S02]  /*15580*/  SYNCS.PHASECHK.TRANS64.TRYWAIT P1, [R9+URZ+0x38850], R8 ;  /* 0x03885008090075a7 */ /* 0x008724000802017f */
[----:B----4-:R-:W-:Y:S05]  /*15590*/  @!P1 NANOSLEEP.SYNCS 0x989680 ;  /* 0x009896800000995d */ /* 0x010fea0003900000 */
[----:B------:R-:W4:Y:S02]  /*155a0*/  @!P1 SYNCS.PHASECHK.TRANS64 P1, [R9+URZ+0x38850], R8 ;  /* 0x03885008090095a7 */ /* 0x000f24000802007f */
[----:B----4-:R-:W-:Y:S05]  /*155b0*/  @!P1 BRA `(.L_x_7490) ;  /* 0xfffffffc00f09947 */ /* 0x010fea000383ffff */
[----:B------:R-:W-:Y:S05]  /*155c0*/  BRA `(.L_x_7489) ;  /* 0xffffff4c00007947 */ /* 0x000fea000383ffff */
.L_x_7516:
        /* <DEDUP_REMOVED lines=10> */
.L_x_7574:
[----:B------:R-:W-:Y:S05]  /*15670*/  BRA `(.L_x_7575) ;  /* 0xffffffc000907947 */ /* 0x000fea000383ffff */
.L_x_7519:
[----:B0-----:R0:W1:Y:S02]  /*15680*/  SYNCS.PHASECHK.TRANS64.TRYWAIT P0, [R27+URZ+0x38840], R0 ;  /* 0x038840001b0075a7 */ /* 0x001064000800017f */
[----:B-1----:R-:W-:Y:S05]  /*15690*/  @!P0 NANOSLEEP.SYNCS 0x989680 ;  /* 0x009896800000895d */ /* 0x002fea0003900000 */
[----:B------:R-:W1:Y:S02]  /*156a0*/  @!P0 SYNCS.PHASECHK.TRANS64 P0, [R27+URZ+0x38840], R0 ;  /* 0x038840001b0085a7 */ /* 0x000e64000800007f */
[----:B-1----:R-:W-:Y:S05]  /*156b0*/  @!P0 BRA `(.L_x_7519) ;  /* 0xfffffffc00f08947 */ /* 0x002fea000383ffff */
[----:B------:R-:W-:Y:S05]  /*156c0*/  BRA `(.L_x_7576) ;  /* 0xffffffc400407947 */ /* 0x000fea000383ffff */
.L_x_7520:
        /* <DEDUP_REMOVED lines=8> */
.L_x_7578:
[----:B------:R-:W-:Y:S05]  /*15750*/  BSYNC B0 ;  /* 0x0000000000007941 */ /* 0x000fea0003800000 */
.L_x_7577:
        /* <DEDUP_REMOVED lines=9> */
.L_x_7579:
[----:B------:R-:W-:Y:S02]  /*157f0*/  IMAD.MOV.U32 R13, RZ, RZ, R5 ;  /* 0x000000ffff0d7224 */ /* 0x000fe400078e0005 */
[----:B------:R-:W-:Y:S01]  /*15800*/  IMAD.MOV.U32 R12, RZ, RZ, 0x1 ;  /* 0x00000001ff0c7424 */ /* 0x000fe200078e00ff */
[----:B------:R-:W-:-:S13]  /*15810*/  @P0 LEA R6, P1, R8, R14, 0x1 ;  /* 0x0000000e08060211 */ /* 0x000fda00078208ff */
[----:B------:R-:W-:Y:S05]  /*15820*/  WARPSYNC.COLLECTIVE R15, `(.L_x_7580) ;  /* 0x000000000f087348 */ /* 0x000fea0003c00000 */
[----:B------:R0:W1:Y:S02]  /*15830*/  SHFL.IDX P6, R14, R13, R12, R11 ;  /* 0x0000000c0d0e7389 */ /* 0x00006400000c000b */
[----:B01----:R-:W-:Y:S01]  /*15840*/  ENDCOLLECTIVE ;  /* 0x000000000000791b */ /* 0x003fe20003800000 */
.L_x_7580:
        /* <DEDUP_REMOVED lines=12> */
.L_x_7581:
[----:B------:R-:W-:Y:S02]  /*15910*/  @P0 IMAD R9, R4, 0x2, R17 ;  /* 0x0000000204090824 */ /* 0x000fe400078e0211 */
[----:B------:R-:W-:Y:S02]  /*15920*/  IMAD.MOV.U32 R13, RZ, RZ, R5 ;  /* 0x000000ffff0d7224 */ /* 0x000fe400078e0005 */
[----:B------:R-:W-:Y:S01]  /*15930*/  IMAD.MOV.U32 R12, RZ, RZ, 0x2 ;  /* 0x00000002ff0c7424 */ /* 0x000fe200078e00ff */
[----:B------:R-:W-:-:S13]  /*15940*/  @P0 LEA R6, P1, R8, R14, 0x1 ;  /* 0x0000000e08060211 */ /* 0x000fda00078208ff */
[----:B------:R-:W-:Y:S05]  /*15950*/  WARPSYNC.COLLECTIVE R15, `(.L_x_7582) ;  /* 0x000000000f087348 */ /* 0x000fea0003c00000 */
[----:B------:R0:W1:Y:S02]  /*15960*/  SHFL.IDX P6, R14, R13, R12, R11 ;  /* 0x0000000c0d0e7389 */ /* 0x00006400000c000b */
[----:B01----:R-:W-:Y:S01]  /*15970*/  ENDCOLLECTIVE ;  /* 0x000000000000791b */ /* 0x003fe20003800000 */
.L_x_7582:
[----:B------:R-:W-:Y:S01]  /*15980*/  @P0 IMAD.X R3, RZ, RZ, R2, P1 ;  /* 0x000000ffff030224 */ /* 0x000fe200008e0602 */
[----:B------:R-:W-:-:S05]  /*15990*/  @P0 MOV R2, R6 ;  /* 0x0000000600020202 */ /* 0x000fca0000000f00 */
        /* <DEDUP_REMOVED lines=11> */
.L_x_7583:
[----:B------:R-:W-:Y:S02]  /*15a50*/  IMAD.MOV.U32 R13, RZ, RZ, R5 ;  /* 0x000000ffff0d7224 */ /* 0x000fe400078e0005 */
[----:B------:R-:W-:Y:S01]  /*15a60*/  IMAD.MOV.U32 R12, RZ, RZ, 0x3 ;  /* 0x00000003ff0c7424 */ /* 0x000fe200078e00ff */
[----:B------:R-:W-:-:S13]  /*15a70*/  @P0 LEA R6, P1, R8, R14, 0x1 ;  /* 0x0000000e08060211 */ /* 0x000fda00078208ff */
[----:B------:R-:W-:Y:S05]  /*15a80*/  WARPSYNC.COLLECTIVE R15, `(.L_x_7584) ;  /* 0x000000000f087348 */ /* 0x000fea0003c00000 */
[----:B------:R0:W1:Y:S02]  /*15a90*/  SHFL.IDX P6, R14, R13, R12, R11 ;  /* 0x0000000c0d0e7389 */ /* 0x00006400000c000b */
[----:B01----:R-:W-:Y:S01]  /*15aa0*/  ENDCOLLECTIVE ;  /* 0x000000000000791b */ /* 0x003fe20003800000 */
.L_x_7584:
        /* <DEDUP_REMOVED lines=11> */
.L_x_7585:
[----:B------:R-:W-:Y:S05]  /*15b60*/  BRA `(.L_x_7586) ;  /* 0xffffffc400087947 */ /* 0x000fea000383ffff */
.L_x_7525:
[----:B------:R-:W-:Y:S01]  /*15b70*/  IMAD.MOV.U32 R13, RZ, RZ, R5 ;  /* 0x000000ffff0d7224 */ /* 0x000fe200078e0005 */
[----:B------:R-:W-:Y:S01]  /*15b80*/  MOV R4, UR42 ;  /* 0x0000002a00047c02 */ /* 0x000fe20008000f00 */
[----:B------:R-:W-:Y:S01]  /*15b90*/  IMAD.MOV.U32 R12, RZ, RZ, RZ ;  /* 0x000000ffff0c7224 */ /* 0x000fe200078e00ff */
[----:B------:R-:W-:Y:S01]  /*15ba0*/  LOP3.LUT R16, R16, 0xfffffeff, RZ, 0xc0, !PT ;  /* 0xfffffeff10107812 */ /* 0x000fe200078ec0ff */
[----:B------:R-:W-:Y:S02]  /*15bb0*/  IMAD.MOV.U32 R11, RZ, RZ, 0x181f ;  /* 0x0000181fff0b7424 */ /* 0x000fe400078e00ff */
[----:B------:R-:W-:Y:S02]  /*15bc0*/  IMAD.MOV.U32 R15, RZ, RZ, -0x1 ;  /* 0xffffffffff0f7424 */ /* 0x000fe400078e00ff */
[----:B------:R-:W-:-:S07]  /*15bd0*/  IMAD R4, R4, 0x40, R9 ;  /* 0x0000004004047824 */ /* 0x000fce00078e0209 */
[----:B-1----:R-:W-:Y:S05]  /*15be0*/  WARPSYNC.COLLECTIVE R15, `(.L_x_7587) ;  /* 0x000000000f087348 */ /* 0x002fea0003c00000 */
[----:B------:R0:W2:Y:S02]  /*15bf0*/  SHFL.IDX P6, R14, R13, R12, R11 ;  /* 0x0000000c0d0e7389 */ /* 0x0000a400000c000b */
[----:B012---:R-:W-:Y:S01]  /*15c00*/  ENDCOLLECTIVE ;  /* 0x000000000000791b */ /* 0x007fe20003800000 */
.L_x_7587:
        /* <DEDUP_REMOVED lines=8> */
.L_x_7588:
[----:B------:R-:W-:Y:S02]  /*15c90*/  IMAD.MOV.U32 R13, RZ, RZ, R5 ;  /* 0x000000ffff0d7224 */ /* 0x000fe400078e0005 */
[----:B------:R-:W-:Y:S01]  /*15ca0*/  IMAD.MOV.U32 R12, RZ, RZ, 0x1 ;  /* 0x00000001ff0c7424 */ /* 0x000fe200078e00ff */
[----:B------:R-:W-:-:S13]  /*15cb0*/  @!P1 LEA R6, P0, R8, R14, 0x1 ;  /* 0x0000000e08069211 */ /* 0x000fda00078008ff */
[----:B------:R-:W-:Y:S05]  /*15cc0*/  WARPSYNC.COLLECTIVE R15, `(.L_x_7589) ;  /* 0x000000000f087348 */ /* 0x000fea0003c00000 */
[----:B------:R0:W1:Y:S02]  /*15cd0*/  SHFL.IDX P6, R14, R13, R12, R11 ;  /* 0x0000000c0d0e7389 */ /* 0x00006400000c000b */
[----:B01----:R-:W-:Y:S01]  /*15ce0*/  ENDCOLLECTIVE ;  /* 0x000000000000791b */ /* 0x003fe20003800000 */
.L_x_7589:
        /* <DEDUP_REMOVED lines=14> */
.L_x_7590:
[----:B------:R-:W-:Y:S01]  /*15dd0*/  LOP3.LUT R16, R16, 0xffffffbf, RZ, 0xc0, !PT ;  /* 0xffffffbf10107812 */ /* 0x000fe200078ec0ff */
[----:B------:R-:W-:Y:S02]  /*15de0*/  IMAD.MOV.U32 R13, RZ, RZ, R5 ;  /* 0x000000ffff0d7224 */ /* 0x000fe400078e0005 */
[----:B------:R-:W-:Y:S01]  /*15df0*/  IMAD.MOV.U32 R12, RZ, RZ, 0x2 ;  /* 0x00000002ff0c7424 */ /* 0x000fe200078e00ff */
[----:B------:R-:W-:-:S13]  /*15e00*/  @!P1 LEA R6, P0, R8, R14, 0x1 ;  /* 0x0000000e08069211 */ /* 0x000fda00078008ff */
[----:B------:R-:W-:Y:S05]  /*15e10*/  WARPSYNC.COLLECTIVE R15, `(.L_x_7591) ;  /* 0x000000000f087348 */ /* 0x000fea0003c00000 */
[----:B------:R0:W1:Y:S02]  /*15e20*/  SHFL.IDX P6, R14, R13, R12, R11 ;  /* 0x0000000c0d0e7389 */ /* 0x00006400000c000b */
[----:B01----:R-:W-:Y:S01]  /*15e30*/  ENDCOLLECTIVE ;  /* 0x000000000000791b */ /* 0x003fe20003800000 */
.L_x_7591:
        /* <DEDUP_REMOVED lines=14> */
.L_x_7592:
[----:B------:R-:W-:Y:S01]  /*15f20*/  MOV R13, R5 ;  /* 0x00000005000d7202 */ /* 0x000fe20000000f00 */
[----:B------:R-:W-:Y:S01]  /*15f30*/  IMAD.MOV.U32 R12, RZ, RZ, 0x3 ;  /* 0x00000003ff0c7424 */ /* 0x000fe200078e00ff */
[----:B------:R-:W-:-:S13]  /*15f40*/  @!P1 LEA R6, P0, R8, R14, 0x1 ;  /* 0x0000000e08069211 */ /* 0x000fda00078008ff */
[----:B------:R-:W-:Y:S05]  /*15f50*/  WARPSYNC.COLLECTIVE R15, `(.L_x_7593) ;  /* 0x000000000f087348 */ /* 0x000fea0003c00000 */
[----:B------:R0:W1:Y:S02]  /*15f60*/  SHFL.IDX P6, R14, R13, R12, R11 ;  /* 0x0000000c0d0e7389 */ /* 0x00006400000c000b */
[----:B01----:R-:W-:Y:S01]  /*15f70*/  ENDCOLLECTIVE ;  /* 0x000000000000791b */ /* 0x003fe20003800000 */
.L_x_7593:
        /* <DEDUP_REMOVED lines=11> */
.L_x_7594:
[----:B------:R-:W-:Y:S05]  /*16030*/  BRA `(.L_x_7595) ;  /* 0xffffffc400f87947 */ /* 0x000fea000383ffff */
.L_x_7529:
        /* <DEDUP_REMOVED lines=8> */
.L_x_7597:
[----:B------:R-:W-:Y:S05]  /*160c0*/  BSYNC B0 ;  /* 0x0000000000007941 */ /* 0x000fea0003800000 */
.L_x_7596:
[----:B------:R-:W-:Y:S01]  /*160d0*/  IMAD.MOV.U32 R13, RZ, RZ, R0 ;  /* 0x000000ffff0d7224 */ /* 0x000fe200078e0000 */
[----:B------:R-:W-:Y:S01]  /*160e0*/  LOP3.LUT P1, RZ, R16, 0x100, RZ, 0xc0, !PT ;  /* 0x0000010010ff7812 */ /* 0x000fe2000782c0ff */
[----:B------:R-:W-:Y:S01]  /*160f0*/  IMAD.MOV.U32 R12, RZ, RZ, RZ ;  /* 0x000000ffff0c7224 */ /* 0x000fe200078e00ff */
[----:B------:R-:W-:Y:S01]  /*16100*/  P2R R5, PR, RZ, 0x4 ;  /* 0x00000004ff057803 */ /* 0x000fe20000000000 */
[----:B------:R-:W-:Y:S02]  /*16110*/  IMAD.MOV.U32 R11, RZ, RZ, 0x181f ;  /* 0x0000181fff0b7424 */ /* 0x000fe400078e00ff */
[----:B------:R-:W-:Y:S02]  /*16120*/  IMAD.MOV.U32 R15, RZ, RZ, -0x1 ;  /* 0xffffffffff0f7424 */ /* 0x000fe400078e00ff */
[----:B------:R-:W-:-:S07]  /*16130*/  IMAD.MOV.U32 R2, RZ, RZ, R14 ;  /* 0x000000ffff027224 */ /* 0x000fce00078e000e */
[----:B------:R-:W-:Y:S05]  /*16140*/  WARPSYNC.COLLECTIVE R15, `(.L_x_7598) ;  /* 0x000000000f087348 */ /* 0x000fea0003c00000 */
[----:B------:R0:W1:Y:S02]  /*16150*/  SHFL.IDX P6, R14, R13, R12, R11 ;  /* 0x0000000c0d0e7389 */ /* 0x00006400000c000b */
[----:B01----:R-:W-:Y:S01]  /*16160*/  ENDCOLLECTIVE ;  /* 0x000000000000791b */ /* 0x003fe20003800000 */
.L_x_7598:
[----:B------:R-:W-:Y:S02]  /*16170*/  IMAD.MOV.U32 R13, RZ, RZ, R4 ;  /* 0x000000ffff0d7224 */ /* 0x000fe400078e0004 */
[----:B------:R-:W-:Y:S01]  /*16180*/  IMAD.MOV.U32 R12, RZ, RZ, 0x1 ;  /* 0x00000001ff0c7424 */ /* 0x000fe200078e00ff */
[----:B------:R-:W-:Y:S02]  /*16190*/  @!P1 LEA R7, P0, R8, R14, 0x1 ;  /* 0x0000000e08079211 */ /* 0x000fe400078008ff */
[----:B------:R-:W-:-:S03]  /*161a0*/  LOP3.LUT P6, RZ, R16, 0x40000, RZ, 0xc0, !PT ;  /* 0x0004000010ff7812 */ /* 0x000fc600078cc0ff */
[----:B------:R-:W-:Y:S01]  /*161b0*/  @!P1 IMAD.X R3, RZ, RZ, R2, P0 ;  /* 0x000000ffff039224 */ /* 0x000fe200000e0602 */
[----:B------:R-:W-:Y:S01]  /*161c0*/  LOP3.LUT P0, RZ, R16, 0x80000, RZ, 0xc0, !PT ;  /* 0x0008000010ff7812 */ /* 0x000fe2000780c0ff */
[----:B------:R-:W-:-:S12]  /*161d0*/  @!P1 IMAD.MOV.U32 R2, RZ, RZ, R7 ;  /* 0x000000ffff029224 */ /* 0x000fd800078e0007 */
        /* <DEDUP_REMOVED lines=9> */
.L_x_7599:
[----:B------:R-:W-:Y:S01]  /*16270*/  @!PT LDS RZ, [RZ] ;  /* 0x00000000fffff984 */ /* 0x000fe20000000800 */
[----:B------:R-:W-:Y:S01]  /*16280*/  @!PT LDS RZ, [RZ] ;  /* 0x00000000fffff984 */ /* 0x000fe20000000800 */
[----:B------:R-:W-:Y:S01]  /*16290*/  @!PT LDS RZ, [RZ] ;  /* 0x00000000fffff984 */ /* 0x000fe20000000800 */
[----:B------:R0:W-:Y:S01]  /*162a0*/  @!P1 LDGSTS.E.BYPASS.LTC128B.128 [R22+0x2a400], desc[UR44][R2.64+0x100], !P2 ;  /* 0x2a40010002169fae */ /* 0x0001e2000d101d6c */
[----:B------:R-:W-:-:S03]  /*162b0*/  LOP3.LUT P2, RZ, R16, 0x80000, RZ, 0xc0, !PT ;  /* 0x0008000010ff7812 */ /* 0x000fc6000784c0ff */
        /* <DEDUP_REMOVED lines=10> */
.L_x_7600:
        /* <DEDUP_REMOVED lines=14> */
[----:B------:R-:W-:-:S04]  /*16440*/  ISETP.NE.AND P2, PT, R5, RZ, PT ;  /* 0x000000ff0500720c */ /* 0x000fc80003f45270 */
        /* <DEDUP_REMOVED lines=12> */
.L_x_7601:
[----:B------:R-:W-:Y:S02]  /*16510*/  IMAD.MOV.U32 R13, RZ, RZ, R0 ;  /* 0x000000ffff0d7224 */ /* 0x000fe400078e0000 */
[----:B------:R-:W-:-:S07]  /*16520*/  IMAD.MOV.U32 R5, RZ, RZ, R14 ;  /* 0x000000ffff057224 */ /* 0x000fce00078e000e */
[----:B------:R-:W-:Y:S05]  /*16530*/  WARPSYNC.COLLECTIVE R15, `(.L_x_7602) ;  /* 0x000000000f087348 */ /* 0x000fea0003c00000 */
[----:B------:R0:W1:Y:S02]  /*16540*/  SHFL.IDX P6, R14, R13, R12, R11 ;  /* 0x0000000c0d0e7389 */ /* 0x00006400000c000b */
[----:B01----:R-:W-:Y:S01]  /*16550*/  ENDCOLLECTIVE ;  /* 0x000000000000791b */ /* 0x003fe20003800000 */
.L_x_7602:
        /* <DEDUP_REMOVED lines=17> */
.L_x_7603:
        /* <DEDUP_REMOVED lines=14> */
.L_x_7604:
[----:B------:R-:W-:Y:S01]  /*16750*/  @!PT LDS RZ, [RZ] ;  /* 0x00000000fffff984 */ /* 0x000fe20000000800 */
[----:B------:R-:W-:Y:S01]  /*16760*/  @!PT LDS RZ, [RZ] ;  /* 0x00000000fffff984 */ /* 0x000fe20000000800 */
[----:B------:R-:W-:Y:S01]  /*16770*/  @!PT LDS RZ, [RZ] ;  /* 0x00000000fffff984 */ /* 0x000fe20000000800 */
[----:B------:R2:W-:Y:S01]  /*16780*/  @!P1 LDGSTS.E.BYPASS.LTC128B.128 [R22+0x35400], desc[UR44][R2.64+0x380], P0 ;  /* 0x3540038002169fae */ /* 0x0005e20008101d6c */
[----:B------:R-:W-:Y:S05]  /*16790*/  BRA `(.L_x_7605) ;  /* 0xffffffc800807947 */ /* 0x000fea000383ffff */
.L_x_7532:
[----:B0-----:R0:W2:Y:S02]  /*167a0*/  SYNCS.PHASECHK.TRANS64.TRYWAIT P0, [R17+URZ+0x38820], R0 ;  /* 0x03882000110075a7 */ /* 0x0010a4000800017f */
[----:B--2---:R-:W-:Y:S05]  /*167b0*/  @!P0 NANOSLEEP.SYNCS 0x989680 ;  /* 0x009896800000895d */ /* 0x004fea0003900000 */
[----:B------:R-:W2:Y:S02]  /*167c0*/  @!P0 SYNCS.PHASECHK.TRANS64 P0, [R17+URZ+0x38820], R0 ;  /* 0x03882000110085a7 */ /* 0x000ea4000800007f */
[----:B--2---:R-:W-:Y:S05]  /*167d0*/  @!P0 BRA `(.L_x_7532) ;  /* 0xfffffffc00f08947 */ /* 0x004fea000383ffff */
[----:B------:R-:W-:Y:S05]  /*167e0*/  BRA `(.L_x_7606) ;  /* 0xffffffcc00047947 */ /* 0x000fea000383ffff */
.L_x_7535:
[----:B0-----:R0:W2:Y:S02]  /*167f0*/  SYNCS.PHASECHK.TRANS64.TRYWAIT P0, [R27+URZ+0x38860], R0 ;  /* 0x038860001b0075a7 */ /* 0x0010a4000800017f */
[----:B--2---:R-:W-:Y:S05]  /*16800*/  @!P0 NANOSLEEP.SYNCS 0x989680 ;  /* 0x009896800000895d */ /* 0x004fea0003900000 */
[----:B------:R-:W2:Y:S02]  /*16810*/  @!P0 SYNCS.PHASECHK.TRANS64 P0, [R27+URZ+0x38860], R0 ;  /* 0x038860001b0085a7 */ /* 0x000ea4000800007f */
[----:B--2---:R-:W-:Y:S05]  /*16820*/  @!P0 BRA `(.L_x_7535) ;  /* 0xfffffffc00f08947 */ /* 0x004fea000383ffff */
[----:B------:R-:W-:Y:S05]  /*16830*/  BRA `(.L_x_7607) ;  /* 0xffffffcc00147947 */ /* 0x000fea000383ffff */
.L_x_7536:
        /* <DEDUP_REMOVED lines=8> */
.L_x_7609:
[----:B------:R-:W-:Y:S05]  /*168c0*/  BSYNC B0 ;  /* 0x0000000000007941 */ /* 0x000fea0003800000 */
.L_x_7608:
        /* <DEDUP_REMOVED lines=15> */
.L_x_7610:
        /* <DEDUP_REMOVED lines=34> */
.L_x_7611:
[----:B------:R-:W-:Y:S02]  /*16be0*/  IMAD.MOV.U32 R13, RZ, RZ, R6 ;  /* 0x000000ffff0d7224 */ /* 0x000fe400078e0006 */
[----:B------:R-:W-:-:S07]  /*16bf0*/  IMAD.MOV.U32 R3, RZ, RZ, R14 ;  /* 0x000000ffff037224 */ /* 0x000fce00078e000e */
[----:B------:R-:W-:Y:S05]  /*16c00*/  WARPSYNC.COLLECTIVE R15, `(.L_x_7612) ;  /* 0x000000000f087348 */ /* 0x000fea0003c00000 */
[----:B------:R0:W1:Y:S02]  /*16c10*/  SHFL.IDX P6, R14, R13, R12, R11 ;  /* 0x0000000c0d0e7389 */ /* 0x00006400000c000b */
[----:B01----:R-:W-:Y:S01]  /*16c20*/  ENDCOLLECTIVE ;  /* 0x000000000000791b */ /* 0x003fe20003800000 */
.L_x_7612:
        /* <DEDUP_REMOVED lines=28> */
.L_x_7613:
[----:B------:R-:W-:Y:S01]  /*16df0*/  MOV R13, R6 ;  /* 0x00000006000d7202 */ /* 0x000fe20000000f00 */
[----:B------:R-:W-:-:S07]  /*16e00*/  IMAD.MOV.U32 R8, RZ, RZ, R14 ;  /* 0x000000ffff087224 */ /* 0x000fce00078e000e */
[----:B------:R-:W-:Y:S05]  /*16e10*/  WARPSYNC.COLLECTIVE R15, `(.L_x_7614) ;  /* 0x000000000f087348 */ /* 0x000fea0003c00000 */
[----:B------:R0:W1:Y:S02]  /*16e20*/  SHFL.IDX P6, R14, R13, R12, R11 ;  /* 0x0000000c0d0e7389 */ /* 0x00006400000c000b */
[----:B01----:R-:W-:Y:S01]  /*16e30*/  ENDCOLLECTIVE ;  /* 0x000000000000791b */ /* 0x003fe20003800000 */
.L_x_7614:
        /* <DEDUP_REMOVED lines=28> */
.L_x_7615:
[----:B------:R-:W-:Y:S02]  /*17000*/  IMAD.MOV.U32 R13, RZ, RZ, R6 ;  /* 0x000000ffff0d7224 */ /* 0x000fe400078e0006 */
[----:B------:R-:W-:-:S07]  /*17010*/  IMAD.MOV.U32 R7, RZ, RZ, R14 ;  /* 0x000000ffff077224 */ /* 0x000fce00078e000e */
[----:B------:R-:W-:Y:S05]  /*17020*/  WARPSYNC.COLLECTIVE R15, `(.L_x_7616) ;  /* 0x000000000f087348 */ /* 0x000fea0003c00000 */
[----:B------:R0:W1:Y:S02]  /*17030*/  SHFL.IDX P6, R14, R13, R12, R11 ;  /* 0x0000000c0d0e7389 */ /* 0x00006400000c000b */
[----:B01----:R-:W-:Y:S01]  /*17040*/  ENDCOLLECTIVE ;  /* 0x000000000000791b */ /* 0x003fe20003800000 */
.L_x_7616:
[----:B------:R-:W-:Y:S05]  /*17050*/  BRA `(.L_x_7617) ;  /* 0xffffffc800c07947 */ /* 0x000fea000383ffff */
.L_x_7542:
[----:B0-----:R0:W2:Y:S02]  /*17060*/  SYNCS.PHASECHK.TRANS64.TRYWAIT P0, [R8+URZ+0x38840], R20 ;  /* 0x03884014080075a7 */ /* 0x0010a4000800017f */
[----:B--2---:R-:W-:Y:S05]  /*17070*/  @!P0 NANOSLEEP.SYNCS 0x989680 ;  /* 0x009896800000895d */ /* 0x004fea0003900000 */
[----:B------:R-:W2:Y:S02]  /*17080*/  @!P0 SYNCS.PHASECHK.TRANS64 P0, [R8+URZ+0x38840], R20 ;  /* 0x03884014080085a7 */ /* 0x000ea4000800007f */
[----:B--2---:R-:W-:Y:S05]  /*17090*/  @!P0 BRA `(.L_x_7542) ;  /* 0xfffffffc00f08947 */ /* 0x004fea000383ffff */
[----:B------:R-:W-:Y:S05]  /*170a0*/  BRA `(.L_x_7618) ;  /* 0xffffffd0001c7947 */ /* 0x000fea000383ffff */
.L_x_7543:
        /* <DEDUP_REMOVED lines=8> */
.L_x_7620:
[----:B------:R-:W-:Y:S05]  /*17130*/  BSYNC B1 ;  /* 0x0000000000017941 */ /* 0x000fea0003800000 */
.L_x_7619:
        /* <DEDUP_REMOVED lines=9> */
.L_x_7621:
[----:B------:R-:W-:Y:S01]  /*171d0*/  MOV R13, R27 ;  /* 0x0000001b000d7202 */ /* 0x000fe20000000f00 */
[----:B------:R-:W-:Y:S02]  /*171e0*/  IMAD.MOV.U32 R12, RZ, RZ, 0x1 ;  /* 0x00000001ff0c7424 */ /* 0x000fe400078e00ff */
[----:B------:R-:W-:-:S07]  /*171f0*/  IMAD.MOV.U32 R2, RZ, RZ, R14 ;  /* 0x000000ffff027224 */ /* 0x000fce00078e000e */
[----:B------:R-:W-:Y:S05]  /*17200*/  WARPSYNC.COLLECTIVE R15, `(.L_x_7622) ;  /* 0x000000000f087348 */ /* 0x000fea0003c00000 */
[----:B------:R0:W1:Y:S02]  /*17210*/  SHFL.IDX P6, R14, R13, R12, R11 ;  /* 0x0000000c0d0e7389 */ /* 0x00006400000c000b */
[----:B01----:R-:W-:Y:S01]  /*17220*/  ENDCOLLECTIVE ;  /* 0x000000000000791b */ /* 0x003fe20003800000 */
.L_x_7622:
        /* <DEDUP_REMOVED lines=11> */
.L_x_7623:
[----:B------:R-:W-:Y:S02]  /*172e0*/  IMAD.MOV.U32 R13, RZ, RZ, R27 ;  /* 0x000000ffff0d7224 */ /* 0x000fe400078e001b */
[----:B------:R-:W-:Y:S02]  /*172f0*/  IMAD.MOV.U32 R12, RZ, RZ, 0x2 ;  /* 0x00000002ff0c7424 */ /* 0x000fe400078e00ff */
[----:B------:R-:W-:-:S07]  /*17300*/  IMAD.MOV.U32 R2, RZ, RZ, R14 ;  /* 0x000000ffff027224 */ /* 0x000fce00078e000e */
[----:B------:R-:W-:Y:S05]  /*17310*/  WARPSYNC.COLLECTIVE R15, `(.L_x_7624) ;  /* 0x000000000f087348 */ /* 0x000fea0003c00000 */
[----:B------:R0:W1:Y:S02]  /*17320*/  SHFL.IDX P6, R14, R13, R12, R11 ;  /* 0x0000000c0d0e7389 */ /* 0x00006400000c000b */
[----:B01----:R-:W-:Y:S01]  /*17330*/  ENDCOLLECTIVE ;  /* 0x000000000000791b */ /* 0x003fe20003800000 */
.L_x_7624:
        /* <DEDUP_REMOVED lines=11> */
.L_x_7625:
[----:B------:R-:W-:Y:S02]  /*173f0*/  IMAD.MOV.U32 R13, RZ, RZ, R27 ;  /* 0x000000ffff0d7224 */ /* 0x000fe400078e001b */
[----:B------:R-:W-:Y:S02]  /*17400*/  IMAD.MOV.U32 R12, RZ, RZ, 0x3 ;  /* 0x00000003ff0c7424 */ /* 0x000fe400078e00ff */
[----:B------:R-:W-:-:S07]  /*17410*/  IMAD.MOV.U32 R2, RZ, RZ, R14 ;  /* 0x000000ffff027224 */ /* 0x000fce00078e000e */
[----:B------:R-:W-:Y:S05]  /*17420*/  WARPSYNC.COLLECTIVE R15, `(.L_x_7626) ;  /* 0x000000000f087348 */ /* 0x000fea0003c00000 */
[----:B------:R0:W1:Y:S02]  /*17430*/  SHFL.IDX P6, R14, R13, R12, R11 ;  /* 0x0000000c0d0e7389 */ /* 0x00006400000c000b */
[----:B01----:R-:W-:Y:S01]  /*17440*/  ENDCOLLECTIVE ;  /* 0x000000000000791b */ /* 0x003fe20003800000 */
.L_x_7626:
        /* <DEDUP_REMOVED lines=11> */
.L_x_7627:
[----:B------:R-:W-:Y:S01]  /*17500*/  IMAD.MOV.U32 R2, RZ, RZ, R14 ;  /* 0x000000ffff027224 */ /* 0x000fe200078e000e */
[----:B------:R-:W-:Y:S06]  /*17510*/  BRA `(.L_x_7628) ;  /* 0xffffffcc00ac7947 */ /* 0x000fec000383ffff */
.L_x_7548:
[----:B---3--:R3:W4:Y:S02]  /*17520*/  SYNCS.PHASECHK.TRANS64.TRYWAIT P0, [R8+URZ+0x38860], R20 ;  /* 0x03886014080075a7 */ /* 0x008724000800017f */
[----:B----4-:R-:W-:Y:S05]  /*17530*/  @!P0 NANOSLEEP.SYNCS 0x989680 ;  /* 0x009896800000895d */ /* 0x010fea0003900000 */
[----:B------:R-:W4:Y:S02]  /*17540*/  @!P0 SYNCS.PHASECHK.TRANS64 P0, [R8+URZ+0x38860], R20 ;  /* 0x03886014080085a7 */ /* 0x000f24000800007f */
[----:B----4-:R-:W-:Y:S05]  /*17550*/  @!P0 BRA `(.L_x_7548) ;  /* 0xfffffffc00f08947 */ /* 0x010fea000383ffff */
[----:B------:R-:W-:Y:S05]  /*17560*/  BRA `(.L_x_7629) ;  /* 0xffffffcc00fc7947 */ /* 0x000fea000383ffff */
.L_x_7549:
[----:B------:R-:W-:Y:S01]  /*17570*/  BSSY B1, `(.L_x_7630) ;  /* 0x0000008000017945 */ /* 0x000fe20003800000 */
[----:B------:R-:W-:Y:S01]  /*17580*/  IMAD.MOV.U32 R13, RZ, RZ, R20 ;  /* 0x000000ffff0d7224 */ /* 0x000fe200078e0014 */
[----:B------:R-:W-:Y:S01]  /*17590*/  MOV R12, RZ ;  /* 0x000000ff000c7202 */ /* 0x000fe20000000f00 */
[----:B------:R-:W-:Y:S02]  /*175a0*/  IMAD.MOV.U32 R11, RZ, RZ, 0x181f ;  /* 0x0000181fff0b7424 */ /* 0x000fe400078e00ff */
[----:B------:R-:W-:-:S07]  /*175b0*/  IMAD.MOV.U32 R15, RZ, RZ, -0x1 ;  /* 0xffffffffff0f7424 */ /* 0x000fce00078e00ff */
[----:B--2---:R-:W-:Y:S05]  /*175c0*/  WARPSYNC.COLLECTIVE R15, `(.L_x_7631) ;  /* 0x000000000f087348 */ /* 0x004fea0003c00000 */
[----:B------:R0:W1:Y:S02]  /*175d0*/  SHFL.IDX P6, R14, R13, R12, R11 ;  /* 0x0000000c0d0e7389 */ /* 0x00006400000c000b */
[----:B012---:R-:W-:Y:S01]  /*175e0*/  ENDCOLLECTIVE ;  /* 0x000000000000791b */ /* 0x007fe20003800000 */
.L_x_7631:
[----:B------:R-:W-:Y:S05]  /*175f0*/  BSYNC B1 ;  /* 0x0000000000017941 */ /* 0x000fea0003800000 */
.L_x_7630:
        /* <DEDUP_REMOVED lines=13> */
.L_x_7632:
        /* <DEDUP_REMOVED lines=14> */
.L_x_7633:
        /* <DEDUP_REMOVED lines=17> */
.L_x_7634:
        /* <DEDUP_REMOVED lines=18> */
.L_x_7635:
        /* <DEDUP_REMOVED lines=10> */
[----:B0-----:R-:W-:-:S07]  /*17a80*/  MOV R3, R14 ;  /* 0x0000000e00037202 */ /* 0x001fce0000000f00 */
[----:B------:R-:W-:Y:S05]  /*17a90*/  WARPSYNC.COLLECTIVE R15, `(.L_x_7636) ;  /* 0x000000000f087348 */ /* 0x000fea0003c00000 */
[----:B------:R0:W1:Y:S02]  /*17aa0*/  SHFL.IDX P6, R14, R13, R12, R11 ;  /* 0x0000000c0d0e7389 */ /* 0x00006400000c000b */
[----:B01----:R-:W-:Y:S01]  /*17ab0*/  ENDCOLLECTIVE ;  /* 0x000000000000791b */ /* 0x003fe20003800000 */
.L_x_7636:
        /* <DEDUP_REMOVED lines=17> */
.L_x_7637:
        /* <DEDUP_REMOVED lines=14> */
.L_x_7638:
[----:B------:R-:W-:Y:S05]  /*17cb0*/  BRA `(.L_x_7639) ;  /* 0xffffffcc00647947 */ /* 0x000fea000383ffff */
.L_x_7557:
[----:B------:R-:W-:Y:S01]  /*17cc0*/  BSSY B0, `(.L_x_7640) ;  /* 0x0000008000007945 */ /* 0x000fe20003800000 */
[----:B------:R-:W-:Y:S02]  /*17cd0*/  IMAD.MOV.U32 R13, RZ, RZ, R36 ;  /* 0x000000ffff0d7224 */ /* 0x000fe400078e0024 */
[----:B------:R-:W-:Y:S02]  /*17ce0*/  IMAD.MOV.U32 R12, RZ, RZ, RZ ;  /* 0x000000ffff0c7224 */ /* 0x000fe400078e00ff */
[----:B------:R-:W-:Y:S02]  /*17cf0*/  IMAD.MOV.U32 R11, RZ, RZ, 0x1f ;  /* 0x0000001fff0b7424 */ /* 0x000fe400078e00ff */
[----:B------:R-:W-:-:S07]  /*17d00*/  IMAD.MOV.U32 R15, RZ, RZ, -0x1 ;  /* 0xffffffffff0f7424 */ /* 0x000fce00078e00ff */
[----:B012--5:R-:W-:Y:S05]  /*17d10*/  WARPSYNC.COLLECTIVE R15, `(.L_x_7641) ;  /* 0x000000000f087348 */ /* 0x027fea0003c00000 */
[----:B------:R3:W4:Y:S02]  /*17d20*/  SHFL.IDX P6, R14, R13, R12, R11 ;  /* 0x0000000c0d0e7389 */ /* 0x00072400000c000b */
[----:B012345:R-:W-:Y:S01]  /*17d30*/  ENDCOLLECTIVE ;  /* 0x000000000000791b */ /* 0x03ffe20003800000 */
.L_x_7641:
[----:B------:R-:W-:Y:S05]  /*17d40*/  BSYNC B0 ;  /* 0x0000000000007941 */ /* 0x000fea0003800000 */
.L_x_7640:
[----:B------:R-:W-:Y:S05]  /*17d50*/  BRA `(.L_x_7642) ;  /* 0xffffffd000687947 */ /* 0x000fea000383ffff */
.L_x_7560:
[----:B0-----:R0:W4:Y:S02]  /*17d60*/  SYNCS.PHASECHK.TRANS64.TRYWAIT P0, [R5+URZ+0x38820], R0 ;  /* 0x03882000050075a7 */ /* 0x001124000800017f */
[----:B----4-:R-:W-:Y:S05]  /*17d70*/  @!P0 NANOSLEEP.SYNCS 0x989680 ;  /* 0x009896800000895d */ /* 0x010fea0003900000 */
[----:B------:R-:W4:Y:S02]  /*17d80*/  @!P0 SYNCS.PHASECHK.TRANS64 P0, [R5+URZ+0x38820], R0 ;  /* 0x03882000050085a7 */ /* 0x000f24000800007f */
[----:B----4-:R-:W-:Y:S05]  /*17d90*/  @!P0 BRA `(.L_x_7560) ;  /* 0xfffffffc00f08947 */ /* 0x010fea000383ffff */
[----:B------:R-:W-:Y:S05]  /*17da0*/  BRA `(.L_x_7643) ;  /* 0xffffffd000b07947 */ /* 0x000fea000383ffff */
.L_x_7561:
[----:B------:R-:W4:Y:S01]  /*17db0*/  S2R R2, SR_TID.X ;  /* 0x0000000000027919 */ /* 0x000f220000002100 */
[----:B------:R-:W-:Y:S01]  /*17dc0*/  BSSY B0, `(.L_x_7644) ;  /* 0x000000a000007945 */ /* 0x000fe20003800000 */
[----:B------:R-:W-:Y:S02]  /*17dd0*/  IMAD.MOV.U32 R12, RZ, RZ, RZ ;  /* 0x000000ffff0c7224 */ /* 0x000fe400078e00ff */
        /* <DEDUP_REMOVED lines=8> */
.L_x_7645:
[----:B------:R-:W-:Y:S05]  /*17e60*/  BSYNC B0 ;  /* 0x0000000000007941 */ /* 0x000fea0003800000 */
.L_x_7644:
[----:B------:R-:W-:Y:S05]  /*17e70*/  BRA `(.L_x_7646) ;  /* 0xffffffd000987947 */ /* 0x000fea000383ffff */
.L_x_7564:
[----:B------:R-:W-:Y:S01]  /*17e80*/  BSSY B1, `(.L_x_7647) ;  /* 0x0000006000017945 */ /* 0x000fe20003800000 */
[----:B------:R-:W-:-:S07]  /*17e90*/  IMAD.MOV.U32 R15, RZ, RZ, -0x1 ;  /* 0xffffffffff0f7424 */ /* 0x000fce00078e00ff */
[----:B0123-5:R-:W-:Y:S05]  /*17ea0*/  WARPSYNC.COLLECTIVE R15, `(.L_x_7648) ;  /* 0x000000000f0c7348 */ /* 0x02ffea0003c00000 */
[----:B------:R-:W-:Y:S02]  /*17eb0*/  ELECT P6, UR62, PT ;  /* 0x00000000003e782f */ /* 0x000fe400038c0000 */
[----:B------:R-:W-:Y:S01]  /*17ec0*/  MOV R14, UR62 ;  /* 0x0000003e000e7c02 */ /* 0x000fe20008000f00 */
[----:B0123-5:R-:W-:Y:S10]  /*17ed0*/  ENDCOLLECTIVE ;  /* 0x000000000000791b */ /* 0x02fff40003800000 */
.L_x_7648:
[----:B------:R-:W-:Y:S05]  /*17ee0*/  BSYNC B1 ;  /* 0x0000000000017941 */ /* 0x000fea0003800000 */
.L_x_7647:
[----:B------:R-:W-:Y:S05]  /*17ef0*/  BRA `(.L_x_7649) ;  /* 0xffffffd000907947 */ /* 0x000fea000383ffff */
.L_x_7566:
[----:B0-----:R0:W4:Y:S02]  /*17f00*/  SYNCS.PHASECHK.TRANS64.TRYWAIT P1, [R3+URZ+0x38840], R2 ;  /* 0x03884002030075a7 */ /* 0x001124000802017f */
[----:B----4-:R-:W-:Y:S05]  /*17f10*/  @!P1 NANOSLEEP.SYNCS 0x989680 ;  /* 0x009896800000995d */ /* 0x010fea0003900000 */
[----:B------:R-:W4:Y:S02]  /*17f20*/  @!P1 SYNCS.PHASECHK.TRANS64 P1, [R3+URZ+0x38840], R2 ;  /* 0x03884002030095a7 */ /* 0x000f24000802007f */
[----:B----4-:R-:W-:Y:S05]  /*17f30*/  @!P1 BRA `(.L_x_7566) ;  /* 0xfffffffc00f09947 */ /* 0x010fea000383ffff */
[----:B------:R-:W-:Y:S05]  /*17f40*/  BRA `(.L_x_7650) ;  /* 0xffffffd000b07947 */ /* 0x000fea000383ffff */
.L_x_7568:
[----:B----4-:R4:W0:Y:S02]  /*17f50*/  SYNCS.PHASECHK.TRANS64.TRYWAIT P1, [R5+URZ+0x38840], R0 ;  /* 0x03884000050075a7 */ /* 0x010824000802017f */
[----:B0-----:R-:W-:Y:S05]  /*17f60*/  @!P1 NANOSLEEP.SYNCS 0x989680 ;  /* 0x009896800000995d */ /* 0x001fea0003900000 */
[----:B------:R-:W0:Y:S02]  /*17f70*/  @!P1 SYNCS.PHASECHK.TRANS64 P1, [R5+URZ+0x38840], R0 ;  /* 0x03884000050095a7 */ /* 0x000e24000802007f */
[----:B0-----:R-:W-:Y:S05]  /*17f80*/  @!P1 BRA `(.L_x_7568) ;  /* 0xfffffffc00f09947 */ /* 0x001fea000383ffff */
[----:B------:R-:W-:Y:S05]  /*17f90*/  BRA `(.L_x_7651) ;  /* 0xffffffd000bc7947 */ /* 0x000fea000383ffff */
.L_x_7570:
[----:B------:R0:W0:Y:S02]  /*17fa0*/  SYNCS.PHASECHK.TRANS64.TRYWAIT P1, [R3+URZ+0x38860], R2 ;  /* 0x03886002030075a7 */ /* 0x000024000802017f */
[----:B0-----:R-:W-:Y:S05]  /*17fb0*/  @!P1 NANOSLEEP.SYNCS 0x989680 ;  /* 0x009896800000995d */ /* 0x001fea0003900000 */
[----:B------:R-:W0:Y:S02]  /*17fc0*/  @!P1 SYNCS.PHASECHK.TRANS64 P1, [R3+URZ+0x38860], R2 ;  /* 0x03886002030095a7 */ /* 0x000e24000802007f */
[----:B0-----:R-:W-:Y:S05]  /*17fd0*/  @!P1 BRA `(.L_x_7570) ;  /* 0xfffffffc00f09947 */ /* 0x001fea000383ffff */
[----:B------:R-:W-:Y:S05]  /*17fe0*/  BRA `(.L_x_7652) ;  /* 0xffffffd000b87947 */ /* 0x000fea000383ffff */
.L_x_7653:
        /* <DEDUP_REMOVED lines=9> */
.L_x_15658:


//--------------------- .text._ZN7cutlass13device_kernelIN5flash11enable_sm90INS1_16FlashAttnFwdSm90INS1_25CollectiveMainloopFwdSm90ILi2EN4cute5tupleIJNS5_1CILi1EEES8_S8_EEENS6_IJNS7_ILi64EEESA_SA_EEELi512ENS_10bfloat16_tEfNS_4arch4Sm90ELb1ELb0ELb1ELb1ELb1ELb0ELb0ELb0ELb0ELb1ELb0ELb0EEENS1_21CollectiveEpilogueFwdINS6_IJSA_NS7_ILi512EEESA_EEES9_SC_SE_Li256ELb1ELb1ELb0ELb0EEENS1_36VarlenDynamicPersistentTileSchedulerILi64ELi64ELi256ELi128ELb0ELb1ELb1ELb1ELb1ELb1EEEEEEEEEvNT_6ParamsE --------------------------
	.section	.text._ZN7cutlass13device_kernelIN5flash11enable_sm90INS1_16FlashAttnFwdSm90INS1_25CollectiveMainloopFwdSm90ILi2EN4cute5tupleIJNS5_1CILi1EEES8_S8_EEENS6_IJNS7_ILi64EEESA_SA_EEELi512ENS_10bfloat16_tEfNS_4arch4Sm90ELb1ELb0ELb1ELb1ELb1ELb0ELb0ELb0ELb0ELb1ELb0ELb0EEENS1_21CollectiveEpilogueFwdINS6_IJSA_NS7_ILi512EEESA_EEES9_SC_SE_Li256ELb1ELb1ELb0ELb0EEENS1_36VarlenDynamicPersistentTileSchedulerILi64ELi64ELi256ELi128ELb0ELb1ELb1ELb1ELb1ELb1EEEEEEEEEvNT_6ParamsE,"ax",@progbits
	.align	128
.text._ZN7cutlass13device_kernelIN5flash11enable_sm90INS1_16FlashAttnFwdSm90INS1_25CollectiveMainloopFwdSm90ILi2EN4cute5tupleIJNS5_1CILi1EEES8_S8_EEENS6_IJNS7_ILi64EEESA_SA_EEELi512ENS_10bfloat16_tEfNS_4arch4Sm90ELb1ELb0ELb1ELb1ELb1ELb0ELb0ELb0ELb0ELb1ELb0ELb0EEENS1_21CollectiveEpilogueFwdINS6_IJSA_NS7_ILi512EEESA_EEES9_SC_SE_Li256ELb1ELb1ELb0ELb0EEENS1_36VarlenDynamicPersistentTileSchedulerILi64ELi64ELi256ELi128ELb0ELb1ELb1ELb1ELb1ELb1EEEEEEEEEvNT_6ParamsE:
        .type           _ZN7cutlass13device_kernelIN5flash11enable_sm90INS1_16FlashAttnFwdSm90INS1_25CollectiveMainloopFwdSm90ILi2EN4cute5tupleIJNS5_1CILi1EEES8_S8_EEENS6_IJNS7_ILi64EEESA_SA_EEELi512ENS_10bfloat16_tEfNS_4arch4Sm90ELb1ELb0ELb1ELb1ELb1ELb0ELb0ELb0ELb0ELb1ELb0ELb0EEENS1_21CollectiveEpilogueFwdINS6_IJSA_NS7_ILi512EEESA_EEES9_SC_SE_Li256ELb1ELb1ELb0ELb0EEENS1_36VarlenDynamicPersistentTileSchedulerILi64ELi64ELi256ELi128ELb0ELb1ELb1ELb1ELb1ELb1EEEEEEEEEvNT_6ParamsE,@function
        .size           _ZN7cutlass13device_kernelIN5flash11enable_sm90INS1_16FlashAttnFwdSm90INS1_25CollectiveMainloopFwdSm90ILi2EN4cute5tupleIJNS5_1CILi1EEES8_S8_EEENS6_IJNS7_ILi64EEESA_SA_EEELi512ENS_10bfloat16_tEfNS_4arch4Sm90ELb1ELb0ELb1ELb1ELb1ELb0ELb0ELb0ELb0ELb1ELb0ELb0EEENS1_21CollectiveEpilogueFwdINS6_IJSA_NS7_ILi512EEESA_EEES9_SC_SE_Li256ELb1ELb1ELb0ELb0EEENS1_36VarlenDynamicPersistentTileSchedulerILi64ELi64ELi256ELi128ELb0ELb1ELb1ELb1ELb1ELb1EEEEEEEEEvNT_6ParamsE,(.L_x_15659 - _ZN7cutlass13device_kernelIN5flash11enable_sm90INS1_16FlashAttnFwdSm90INS1_25CollectiveMainloopFwdSm90ILi2EN4cute5tupleIJNS5_1CILi1EEES8_S8_EEENS6_IJNS7_ILi64EEESA_SA_EEELi512ENS_10bfloat16_tEfNS_4arch4Sm90ELb1ELb0ELb1ELb1ELb1ELb0ELb0ELb0ELb0ELb1ELb0ELb0EEENS1_21CollectiveEpilogueFwdINS6_IJSA_NS7_ILi512EEESA_EEES9_SC_SE_Li256ELb1ELb1ELb0ELb0EEENS1_36VarlenDynamicPersistentTileSchedulerILi64ELi64ELi256ELi128ELb0ELb1ELb1ELb1ELb1ELb1EEEEEEEEEvNT_6ParamsE)
        .other          _ZN7cutlass13device_kernelIN5flash11enable_sm90INS1_16FlashAttnFwdSm90INS1_25CollectiveMainloopFwdSm90ILi2EN4cute5tupleIJNS5_1CILi1EEES8_S8_EEENS6_IJNS7_ILi64EEESA_SA_EEELi512ENS_10bfloat16_tEfNS_4arch4Sm90ELb1ELb0ELb1ELb1ELb1ELb0ELb0ELb0ELb0ELb1ELb0ELb0EEENS1_21CollectiveEpilogueFwdINS6_IJSA_NS7_ILi512EEESA_EEES9_SC_SE_Li256ELb1ELb1ELb0ELb0EEENS1_36VarlenDynamicPersistentTileSchedulerILi64ELi64ELi256ELi128ELb0ELb1ELb1ELb1ELb1ELb1EEEEEEEEEvNT_6ParamsE,@"STO_CUDA_ENTRY STV_DEFAULT"
_ZN7cutlass13device_kernelIN5flash11enable_sm90INS1_16FlashAttnFwdSm90INS1_25CollectiveMainloopFwdSm90ILi2EN4cute5tupleIJNS5_1CILi1EEES8_S8_EEENS6_IJNS7_ILi64EEESA_SA_EEELi512ENS_10bfloat16_tEfNS_4arch4Sm90ELb1ELb0ELb1ELb1ELb1ELb0ELb0ELb0ELb0ELb1ELb0ELb0EEENS1_21CollectiveEpilogueFwdINS6_IJSA_NS7_ILi512EEESA_EEES9_SC_SE_Li256ELb1ELb1ELb0ELb0EEENS1_36VarlenDynamicPersistentTileSchedulerILi64ELi64ELi256ELi128ELb0ELb1ELb1ELb1ELb1ELb1EEEEEEEEEvNT_6ParamsE:
        /* <DEDUP_REMOVED lines=41> */
.L_x_7654:
        /* <DEDUP_REMOVED lines=22> */
.L_x_7655:
        /* <DEDUP_REMOVED lines=18> */
.L_x_7656:
        /* <DEDUP_REMOVED lines=22> */
.L_x_7657:
        /* <DEDUP_REMOVED lines=23> */
.L_x_7658:
        /* <DEDUP_REMOVED lines=8> */
.L_x_7660:
        /* <DEDUP_REMOVED lines=27> */
[----:B------:R-:W-:Y:S01]  /*0a10*/  LEA.HI R3, R0, R197, RZ, 0x4 ;  /* 0x000000c500037211 */ /* 0x000fe200078f20ff */
[----:B------:R-:W-:-:S03]  /*0a20*/  UMOV UR38, URZ ;  /* 0x0000003f00267c82 */ /* 0x000fc60008000000 */
[----:B------:R-:W-:Y:S02]  /*0a30*/  SHF.R.S32.HI R2, RZ, 0x4, R3 ;  /* 0x00000004ff027819 */ /* 0x000fe40000011403 */
[C---:B------:R-:W-:Y:S02]  /*0a40*/  LOP3.LUT R6, R3.reuse, 0xfffffff0, RZ, 0xc0, !PT ;  /* 0xfffffff003067812 */ /* 0x040fe400078ec0ff */
[----:B------:R-:W-:-:S03]  /*0a50*/  LEA.HI R4, R3, R2, RZ, 0x1 ;  /* 0x0000000203047211 */ /* 0x000fc600078f08ff */
[----:B------:R-:W-:Y:S01]  /*0a60*/  IMAD.IADD R6, R197, 0x1, -R6 ;  /* 0x00000001c5067824 */ /* 0x000fe200078e0a06 */
[----:B------:R-:W-:Y:S02]  /*0a70*/  LOP3.LUT R5, R4, 0x1ffffffe, RZ, 0xc0, !PT ;  /* 0x1ffffffe04057812 */ /* 0x000fe400078ec0ff */
[----:B------:R-:W-:-:S03]  /*0a80*/  LEA.HI R4, R0, R197, RZ, 0x5 ;  /* 0x000000c500047211 */ /* 0x000fc600078f28ff */
[----:B------:R-:W-:Y:S01]  /*0a90*/  IMAD.IADD R10, R2, 0x1, -R5 ;  /* 0x00000001020a7824 */ /* 0x000fe200078e0a05 */
[CC--:B------:R-:W-:Y:S02]  /*0aa0*/  LEA.HI R5, R0.reuse, R197.reuse, RZ, 0x2 ;  /* 0x000000c500057211 */ /* 0x0c0fe400078f10ff */
[----:B------:R-:W-:Y:S02]  /*0ab0*/  LEA.HI R2, R0, R197, RZ, 0x7 ;  /* 0x000000c500027211 */ /* 0x000fe400078f38ff */
[--C-:B------:R-:W-:Y:S02]  /*0ac0*/  SHF.R.S32.HI R12, RZ, 0x5, R4.reuse ;  /* 0x00000005ff0c7819 */ /* 0x100fe40000011404 */
[----:B------:R-:W-:Y:S02]  /*0ad0*/  SHF.R.S32.HI R3, RZ, 0x1f, R4 ;  /* 0x0000001fff037819 */ /* 0x000fe40000011404 */
[----:B------:R-:W-:Y:S02]  /*0ae0*/  LOP3.LUT R8, R5, 0xfffffffc, RZ, 0xc0, !PT ;  /* 0xfffffffc05087812 */ /* 0x000fe400078ec0ff */
[----:B------:R-:W-:-:S02]  /*0af0*/  LOP3.LUT R4, R2, 0xffffff80, RZ, 0xc0, !PT ;  /* 0xffffff8002047812 */ /* 0x000fc400078ec0ff */
[----:B------:R-:W-:Y:S01]  /*0b00*/  LEA.HI R5, R3, R12, RZ, 0x2 ;  /* 0x0000000c03057211 */ /* 0x000fe200078f10ff */
[C---:B------:R-:W-:Y:S01]  /*0b10*/  IMAD.IADD R8, R197.reuse, 0x1, -R8 ;  /* 0x00000001c5087824 */ /* 0x040fe200078e0a08 */
[----:B------:R-:W-:Y:S01]  /*0b20*/  SHF.R.S32.HI R193, RZ, 0x7, R2 ;  /* 0x00000007ffc17819 */ /* 0x000fe20000011402 */
[----:B------:R-:W-:Y:S01]  /*0b30*/  IMAD.IADD R4, R197, 0x1, -R4 ;  /* 0x00000001c5047824 */ /* 0x000fe200078e0a04 */
[----:B------:R-:W-:Y:S02]  /*0b40*/  LOP3.LUT R5, R5, 0x3ffffc, RZ, 0xc0, !PT ;  /* 0x003ffffc05057812 */ /* 0x000fe400078ec0ff */
[----:B------:R-:W-:Y:S02]  /*0b50*/  SHF.R.S32.HI R3, RZ, 0x1f, R6 ;  /* 0x0000001fff037819 */ /* 0x000fe40000011406 */
[----:B------:R-:W-:Y:S01]  /*0b60*/  LEA R14, R193, R6, 0x8 ;  /* 0x00000006c10e7211 */ /* 0x000fe200078e40ff */
[----:B------:R-:W-:Y:S01]  /*0b70*/  IMAD.IADD R5, R12, 0x1, -R5 ;  /* 0x000000010c057824 */ /* 0x000fe200078e0a05 */
[----:B------:R-:W-:-:S02]  /*0b80*/  LEA.HI R9, R8, R8, RZ, 0x1 ;  /* 0x0000000808097211 */ /* 0x000fc400078f08ff */
[----:B------:R-:W-:Y:S01]  /*0b90*/  LEA.HI R7, R3, R6, RZ, 0x3 ;  /* 0x0000000603077211 */ /* 0x000fe200078f18ff */
[----:B------:R-:W-:Y:S01]  /*0ba0*/  IMAD R14, R5, 0x10, R14 ;  /* 0x00000010050e7824 */ /* 0x000fe200078e020e */
[----:B------:R-:W-:Y:S02]  /*0bb0*/  SHF.R.S32.HI R3, RZ, 0x1f, R4 ;  /* 0x0000001fff037819 */ /* 0x000fe40000011404 */
[----:B------:R-:W-:Y:S02]  /*0bc0*/  LOP3.LUT R11, R9, 0x1ffffffe, RZ, 0xc0, !PT ;  /* 0x1ffffffe090b7812 */ /* 0x000fe400078ec0ff */
[C---:B------:R-:W-:Y:S01]  /*0bd0*/  LOP3.LUT R9, R7.reuse, 0xfffffff8, RZ, 0xc0, !PT ;  /* 0xfffffff807097812 */ /* 0x040fe200078ec0ff */
[----:B------:R-:W-:Y:S01]  /*0be0*/  IMAD.SHL.U32 R7, R7, 0x40, RZ ;  /* 0x0000004007077824 */ /* 0x000fe200078e00ff */
[----:B------:R-:W-:Y:S01]  /*0bf0*/  LEA.HI R5, R3, R4, RZ, 0x2 ;  /* 0x0000000403057211 */ /* 0x000fe200078f10ff */
[----:B------:R-:W-:Y:S01]  /*0c00*/  IMAD.IADD R185, R8, 0x1, -R11 ;  /* 0x0000000108b97824 */ /* 0x000fe200078e0a0b */
[----:B------:R-:W-:Y:S01]  /*0c10*/  LEA.HI R0, R0, R197, RZ, 0x3 ;  /* 0x000000c500007211 */ /* 0x000fe200078f18ff */
[----:B------:R-:W-:Y:S01]  /*0c20*/  IMAD.IADD R9, R6, 0x1, -R9 ;  /* 0x0000000106097824 */ /* 0x000fe200078e0a09 */
[----:B------:R-:W-:-:S02]  /*0c30*/  LOP3.LUT R11, R5, 0x7ffffffc, RZ, 0xc0, !PT ;  /* 0x7ffffffc050b7812 */ /* 0x000fc400078ec0ff */
[----:B------:R-:W-:Y:S02]  /*0c40*/  LEA.HI R6, R3, R4, RZ, 0x5 ;  /* 0x0000000403067211 */ /* 0x000fe400078f28ff */
[----:B------:R-:W-:Y:S01]  /*0c50*/  SHF.R.S32.HI R3, RZ, 0x2, R5 ;  /* 0x00000002ff037819 */ /* 0x000fe20000011405 */
[----:B------:R-:W-:Y:S01]  /*0c60*/  IMAD.IADD R11, R4, 0x1, -R11 ;  /* 0x00000001040b7824 */ /* 0x000fe200078e0a0b */
[----:B------:R-:W-:Y:S02]  /*0c70*/  SHF.L.U32 R4, R9, 0x6, RZ ;  /* 0x0000000609047819 */ /* 0x000fe400000006ff */
[----:B------:R-:W-:Y:S01]  /*0c80*/  SHF.R.S32.HI R8, RZ, 0x1f, R5 ;  /* 0x0000001fff087819 */ /* 0x000fe20000011405 */
[----:B------:R-:W-:Y:S01]  /*0c90*/  IMAD.SHL.U32 R5, R10, 0x8, RZ ;  /* 0x000000080a057824 */ /* 0x000fe200078e00ff */
[----:B------:R-:W-:Y:S02]  /*0ca0*/  LOP3.LUT R4, R4, 0x1c0, RZ, 0xc0, !PT ;  /* 0x000001c004047812 */ /* 0x000fe400078ec0ff */
[----:B------:R-:W-:Y:S01]  /*0cb0*/  LOP3.LUT R7, R7, 0x7ffffe00, RZ, 0xc0, !PT ;  /* 0x7ffffe0007077812 */ /* 0x000fe200078ec0ff */
[--C-:B------:R-:W-:Y:S01]  /*0cc0*/  IMAD.U32 R196, R14, 0x40, R5.reuse ;  /* 0x000000400ec47824 */ /* 0x100fe200078e0005 */
[----:B------:R-:W-:-:S02]  /*0cd0*/  LOP3.LUT R5, R4, 0x8, R5, 0xf8, !PT ;  /* 0x0000000804057812 */ /* 0x000fc400078ef805 */
[----:B------:R-:W-:Y:S01]  /*0ce0*/  SHF.R.U32.HI R4, RZ, 0x3, R4 ;  /* 0x00000003ff047819 */ /* 0x000fe20000011604 */
[----:B------:R-:W-:Y:S01]  /*0cf0*/  IMAD R7, R12, 0x400, R7 ;  /* 0x000004000c077824 */ /* 0x000fe200078e0207 */
[----:B------:R-:W-:Y:S02]  /*0d00*/  LEA.HI R8, R8, R3, RZ, 0x3 ;  /* 0x0000000308087211 */ /* 0x000fe400078f18ff */
[----:B------:R-:W-:Y:S02]  /*0d10*/  LOP3.LUT R4, R5, R4, RZ, 0x3c, !PT ;  /* 0x0000000405047212 */ /* 0x000fe400078e3cff */
[----:B------:R-:W-:Y:S02]  /*0d20*/  LOP3.LUT R8, R8, 0xfffffff8, RZ, 0xc0, !PT ;  /* 0xfffffff808087812 */ /* 0x000fe400078ec0ff */
[----:B------:R-:W-:Y:S01]  /*0d30*/  R2P PR, R9, 0x6 ;  /* 0x0000000609007804 */ /* 0x000fe20000000000 */
[----:B------:R-:W-:Y:S01]  /*0d40*/  IMAD.IADD R4, R7, 0x1, R4 ;  /* 0x0000000107047824 */ /* 0x000fe200078e0204 */
[----:B------:R-:W-:Y:S01]  /*0d50*/  LEA.HI R2, R2, R193, RZ, 0x1 ;  /* 0x000000c102027211 */ /* 0x000fe200078f08ff */
[----:B------:R-:W-:Y:S01]  /*0d60*/  IMAD.IADD R3, R3, 0x1, -R8 ;  /* 0x0000000103037824 */ /* 0x000fe200078e0a08 */
[----:B------:R-:W-:-:S02]  /*0d70*/  LOP3.LUT R8, R0, 0xfffffff8, RZ, 0xc0, !PT ;  /* 0xfffffff800087812 */ /* 0x000fc400078ec0ff */
[----:B------:R-:W-:Y:S02]  /*0d80*/  LEA R19, R4, UR41, 0x1 ;  /* 0x0000002904137c11 */ /* 0x000fe4000f8e08ff */
[----:B------:R-:W-:Y:S02]  /*0d90*/  IADD3 R191, R197, -R8, RZ ;  /* 0x80000008c5bf7210 */ /* 0x000fe40007ffe0ff */
[----:B------:R-:W-:Y:S01]  /*0da0*/  LOP3.LUT R2, R2, 0xfffffe, RZ, 0xc0, !PT ;  /* 0x00fffffe02027812 */ /* 0x000fe200078ec0ff */
[----:B------:R-:W-:Y:S01]  /*0db0*/  VIADD R184, R19, 0x26800 ;  /* 0x0002680013b87836 */ /* 0x000fe20000000000 */
[----:B------:R-:W-:Y:S01]  /*0dc0*/  SHF.R.S32.HI R6, RZ, 0x5, R6 ;  /* 0x00000005ff067819 */ /* 0x000fe20000011406 */
[----:B------:R-:W-:Y:S01]  /*0dd0*/  IMAD.SHL.U32 R17, R191, 0x8, RZ ;  /* 0x00000008bf117824 */ /* 0x000fe200078e00ff */
[----:B------:R-:W-:Y:S01]  /*0de0*/  SEL R23, R23, 0xffffffe0, !P1 ;  /* 0xffffffe017177807 */ /* 0x000fe20004800000 */
[----:B------:R-:W-:Y:S01]  /*0df0*/  VIADD R22, R19, 0x26840 ;  /* 0x0002684013167836 */ /* 0x000fe20000000000 */
[----:B------:R-:W-:Y:S01]  /*0e00*/  @P2 IADD3 R22, R184, -0x40, RZ ;  /* 0xffffffc0b8162810 */ /* 0x000fe20007ffe0ff */
[----:B------:R-:W-:Y:S01]  /*0e10*/  IMAD.IADD R2, R193, 0x1, -R2 ;  /* 0x00000001c1027824 */ /* 0x000fe200078e0a02 */
        /* <DEDUP_REMOVED lines=17> */
[----:B------:R-:W-:-:S02]  /*0f30*/  IMAD.IADD R184, R184, 0x1, R23 ;  /* 0x00000001b8b87824 */ /* 0x000fc400078e0217 */
[----:B------:R-:W-:Y:S02]  /*0f40*/  IMAD.SHL.U32 R2, R11, 0x2, RZ ;  /* 0x000000020b027824 */ /* 0x000fe400078e00ff */
[----:B------:R-:W-:Y:S02]  /*0f50*/  IMAD R185, R185, 0x8, R16 ;  /* 0x00000008b9b97824 */ /* 0x000fe400078e0210 */
[----:B------:R-:W-:-:S07]  /*0f60*/  IMAD.IADD R23, R23, 0x1, R22 ;  /* 0x0000000117177824 */ /* 0x000fce00078e0216 */
.L_x_7724:
[----:B------:R-:W-:Y:S01]  /*0f70*/  ULDC.64 UR8, c[0x0][0xc88] ;  /* 0x0003220000087ab9 */ /* 0x000fe20000000a00 */
[----:B------:R-:W-:Y:S01]  /*0f80*/  ULDC.64 UR10, c[0x0][0xa18] ;  /* 0x00028600000a7ab9 */ /* 0x000fe20000000a00 */
[----:B------:R-:W-:Y:S02]  /*0f90*/  UIMAD.WIDE UR8, UR7, 0x4, UR8 ;  /* 0x00000004070878a5 */ /* 0x000fe4000f8e0208 */
[----:B------:R-:W-:Y:S01]  /*0fa0*/  UISETP.NE.U32.AND UP1, UPT, UR10, URZ, UPT ;  /* 0x0000003f0a00728c */ /* 0x000fe2000bf25070 */
[----:B------:R-:W-:Y:S01]  /*0fb0*/  ULDC UR4, c[0x0][0x424] ;  /* 0x0001090000047ab9 */ /* 0x000fe20000000800 */
[----:B------:R-:W-:Y:S02]  /*0fc0*/  ULDC UR7, c[0x0][0x2f0] ;  /* 0x0000bc0000077ab9 */ /* 0x000fe40000000800 */
[----:B0-2-4-:R-:W-:Y:S02]  /*0fd0*/  IMAD.U32 R4, RZ, RZ, UR8 ;  /* 0x00000008ff047e24 */ /* 0x015fe4000f8e00ff */
[----:B------:R-:W-:Y:S01]  /*0fe0*/  IMAD.U32 R5, RZ, RZ, UR9 ;  /* 0x00000009ff057e24 */ /* 0x000fe2000f8e00ff */
[----:B------:R-:W-:-:S04]  /*0ff0*/  ULDC.64 UR8, c[0x0][0xa28] ;  /* 0x00028a0000087ab9 */ /* 0x000fc80000000a00 */
[----:B------:R-:W2:Y:S01]  /*1000*/  LDG.E R4, desc[UR50][R4.64] ;  /* 0x0000003204047981 */ /* 0x000ea2000c1e1900 */
[----:B------:R-:W-:Y:S02]  /*1010*/  UISETP.NE.U32.AND UP0, UPT, UR8, URZ, UPT ;  /* 0x0000003f0800728c */ /* 0x000fe4000bf05070 */
[----:B------:R-:W-:Y:S02]  /*1020*/  UISETP.NE.AND.EX UP1, UPT, UR11, URZ, UPT, UP1 ;  /* 0x0000003f0b00728c */ /* 0x000fe4000bf25310 */
[----:B------:R-:W-:-:S04]  /*1030*/  UISETP.NE.AND.EX UP0, UPT, UR9, URZ, UPT, UP0 ;  /* 0x0000003f0900728c */ /* 0x000fc8000bf05300 */
[----:B------:R-:W-:Y:S02]  /*1040*/  PLOP3.LUT P2, PT, PT, PT, UP1, 0x80, 0x0 ;  /* 0x000000000000781c */ /* 0x000fe40003f4f018 */
[----:B------:R-:W-:Y:S02]  /*1050*/  PLOP3.LUT P0, PT, PT, PT, UP0, 0x80, 0x0 ;  /* 0x000000000000781c */ /* 0x000fe40003f0f008 */
[----:B--2---:R-:W-:-:S13]  /*1060*/  R2UR UR42, R4 ;  /* 0x00000000042a72ca */ /* 0x004fda00000e0000 */
[----:B------:R-:W-:Y:S02]  /*1070*/  USHF.R.S32.HI UR43, URZ, 0x1f, UR42 ;  /* 0x0000001f3f2b7899 */ /* 0x000fe4000801142a */
[----:B------:R-:W-:-:S04]  /*1080*/  @UP0 ULEA UR8, UP2, UR42, UR8, 0x2 ;  /* 0x000000082a080291 */ /* 0x000fc8000f84103f */
[----:B------:R-:W-:Y:S02]  /*1090*/  @UP0 ULEA.HI.X UR9, UR42, UR9, UR43, 0x2, UP2 ;  /* 0x000000092a090291 */ /* 0x000fe400090f142b */
[----:B------:R-:W-:Y:S01]  /*10a0*/  @UP1 ULEA UR10, UP0, UR42, UR10, 0x2 ;  /* 0x0000000a2a0a1291 */ /* 0x000fe2000f80103f */
[----:B------:R-:W-:-:S03]  /*10b0*/  MOV R4, UR8 ;  /* 0x0000000800047c02 */ /* 0x000fc60008000f00 */
[----:B------:R-:W-:Y:S01]  /*10c0*/  @UP1 ULEA.HI.X UR11, UR42, UR11, UR43, 0x2, UP0 ;  /* 0x0000000b2a0b1291 */ /* 0x000fe200080f142b */
[----:B------:R-:W-:Y:S01]  /*10d0*/  IMAD.U32 R5, RZ, RZ, UR9 ;  /* 0x00000009ff057e24 */ /* 0x000fe2000f8e00ff */
[----:B------:R-:W-:Y:S01]  /*10e0*/  ULDC.64 UR8, c[0x0][0x418] ;  /* 0x0001060000087ab9 */ /* 0x000fe20000000a00 */
[----:B-1----:R-:W-:-:S03]  /*10f0*/  IMAD.U32 R6, RZ, RZ, UR10 ;  /* 0x0000000aff067e24 */ /* 0x002fc6000f8e00ff */
[----:B---3--:R-:W-:Y:S01]  /*1100*/  IMAD.U32 R7, RZ, RZ, UR11 ;  /* 0x0000000bff077e24 */ /* 0x008fe2000f8e00ff */
[----:B------:R-:W2:Y:S04]  /*1110*/  @P0 LDG.E R4, desc[UR50][R4.64] ;  /* 0x0000003204040981 */ /* 0x000ea8000c1e1900 */
[----:B------:R-:W3:Y:S01]  /*1120*/  @P2 LDG.E R6, desc[UR50][R6.64] ;  /* 0x0000003206062981 */ /* 0x000ee2000c1e1900 */
[----:B------:R-:W-:Y:S01]  /*1130*/  UISETP.NE.U32.AND UP0, UPT, UR8, URZ, UPT ;  /* 0x0000003f0800728c */ /* 0x000fe2000bf05070 */
[----:B------:R-:W-:Y:S01]  /*1140*/  UMOV UR49, URZ ;  /* 0x0000003f00317c82 */ /* 0x000fe20008000000 */
[----:B------:R-:W-:Y:S02]  /*1150*/  UMOV UR44, UR6 ;  /* 0x00000006002c7c82 */ /* 0x000fe40008000000 */
[----:B------:R-:W-:-:S03]  /*1160*/  UISETP.NE.AND.EX UP0, UPT, UR9, URZ, UPT, UP0 ;  /* 0x0000003f0900728c */ /* 0x000fc6000bf05300 */
[----:B------:R-:W-:Y:S01]  /*1170*/  ULDC.64 UR8, c[0x0][0xa20] ;  /* 0x0002880000087ab9 */ /* 0x000fe20000000a00 */
[----:B------:R-:W-:Y:S01]  /*1180*/  USEL UR4, UR4, 0x1, UP0 ;  /* 0x0000000104047887 */ /* 0x000fe20008000000 */
[----:B------:R-:W-:-:S03]  /*1190*/  ISETP.NE.U32.AND P1, PT, RZ, UR8, PT ;  /* 0x00000008ff007c0c */ /* 0x000fc6000bf25070 */
        /* <DEDUP_REMOVED lines=19> */
.L_x_7661:
[----:B------:R-:W-:Y:S05]  /*12d0*/  @!P1 BRA `(.L_x_7662) ;  /* 0x00000000001c9947 */ /* 0x000fea0003800000 */
[----:B------:R-:W-:-:S04]  /*12e0*/  ULEA UR4, UP0, UR42, UR8, 0x2 ;  /* 0x000000082a047291 */ /* 0x000fc8000f80103f */
[----:B------:R-:W-:Y:S02]  /*12f0*/  ULEA.HI.X UR6, UR42, UR9, UR43, 0x2, UP0 ;  /* 0x000000092a067291 */ /* 0x000fe400080f142b */
[----:B------:R-:W-:-:S04]  /*1300*/  IMAD.U32 R4, RZ, RZ, UR4 ;  /* 0x00000004ff047e24 */ /* 0x000fc8000f8e00ff */
[----:B------:R-:W-:-:S05]  /*1310*/  MOV R5, UR6 ;  /* 0x0000000600057c02 */ /* 0x000fca0008000f00 */
[----:B------:R-:W2:Y:S02]  /*1320*/  LDG.E R4, desc[UR50][R4.64] ;  /* 0x0000003204047981 */ /* 0x000ea4000c1e1900 */
[----:B--2---:R-:W-:Y:S01]  /*1330*/  R2UR UR4, R4 ;  /* 0x00000000040472ca */ /* 0x004fe200000e0000 */
[----:B------:R-:W-:-:S14]  /*1340*/  BRA `(.L_x_7663) ;  /* 0x0000000000347947 */ /* 0x000fdc0003800000 */
.L_x_7662:
        /* <DEDUP_REMOVED lines=13> */
.L_x_7663:
        /* <DEDUP_REMOVED lines=9> */
[----:B------:R-:W0:Y:S01]  /*14b0*/  LDC R0, c[0x0][0x448] ;  /* 0x00011200ff007b82 */ /* 0x000e220000000800 */
[----:B------:R-:W-:Y:S01]  /*14c0*/  UIADD3 UR4, UR45, 0x3f, URZ ;  /* 0x0000003f2d047890 */ /* 0x000fe2000fffe03f */
[----:B------:R-:W-:Y:S01]  /*14d0*/  CS2R R20, SRZ ;  /* 0x0000000000147805 */ /* 0x000fe2000001ff00 */
[----:B------:R-:W-:Y:S01]  /*14e0*/  UIADD3 UR49, UR49, 0x40, -UR52 ;  /* 0x0000004031317890 */ /* 0x000fe2000fffe834 */
        /* <DEDUP_REMOVED lines=20> */
[----:B0-----:R-:W-:Y:S01]  /*1630*/  ISETP.NE.AND P0, PT, R0, 0x1, PT ;  /* 0x000000010000780c */ /* 0x001fe20003f05270 */
[----:B------:R-:W-:Y:S01]  /*1640*/  IMAD.U32 R0, RZ, RZ, UR4 ;  /* 0x00000004ff007e24 */ /* 0x000fe2000f8e00ff */
        /* <DEDUP_REMOVED lines=11> */
[----:B------:R-:W0:Y:S01]  /*1700*/  @P0 LDC R3, c[0x0][0x44c] ;  /* 0x00011300ff030b82 */ /* 0x000e220000000800 */
[----:B------:R-:W-:Y:S02]  /*1710*/  CS2R R42, SRZ ;  /* 0x00000000002a7805 */ /* 0x000fe4000001ff00 */
[----:B------:R-:W-:-:S02]  /*1720*/  CS2R R92, SRZ ;  /* 0x00000000005c7805 */ /* 0x000fc4000001ff00 */
[----:B------:R-:W-:Y:S02]  /*1730*/  CS2R R90, SRZ ;  /* 0x00000000005a7805 */ /* 0x000fe4000001ff00 */
[----:B------:R-:W-:Y:S02]  /*1740*/  CS2R R88, SRZ ;  /* 0x0000000000587805 */ /* 0x000fe4000001ff00 */
[----:B------:R-:W-:Y:S02]  /*1750*/  CS2R R86, SRZ ;  /* 0x0000000000567805 */ /* 0x000fe4000001ff00 */
[----:B------:R-:W-:Y:S02]  /*1760*/  CS2R R84, SRZ ;  /* 0x0000000000547805 */ /* 0x000fe4000001ff00 */
[----:B------:R-:W-:Y:S01]  /*1770*/  CS2R R82, SRZ ;  /* 0x0000000000527805 */ /* 0x000fe2000001ff00 */
[----:B------:R-:W1:Y:S01]  /*1780*/  @P0 LDC R4, c[0x0][0x450] ;  /* 0x00011400ff040b82 */ /* 0x000e620000000800 */
        /* <DEDUP_REMOVED lines=15> */
[----:B0-----:R-:W-:Y:S01]  /*1880*/  @P0 IMAD.HI.U32 R3, R3, UR4, RZ ;  /* 0x0000000403030c27 */ /* 0x001fe2000f8e00ff */
[----:B------:R-:W-:Y:S02]  /*1890*/  CS2R R10, SRZ ;  /* 0x00000000000a7805 */ /* 0x000fe4000001ff00 */
[----:B------:R-:W-:Y:S02]  /*18a0*/  CS2R R8, SRZ ;  /* 0x0000000000087805 */ /* 0x000fe4000001ff00 */
[----:B------:R-:W-:Y:S02]  /*18b0*/  CS2R R164, SRZ ;  /* 0x0000000000a47805 */ /* 0x000fe4000001ff00 */
[----:B------:R-:W-:-:S02]  /*18c0*/  CS2R R38, SRZ ;  /* 0x0000000000267805 */ /* 0x000fc4000001ff00 */
[----:B------:R-:W-:Y:S02]  /*18d0*/  CS2R R166, SRZ ;  /* 0x0000000000a67805 */ /* 0x000fe4000001ff00 */
[----:B------:R-:W-:Y:S02]  /*18e0*/  CS2R R34, SRZ ;  /* 0x0000000000227805 */ /* 0x000fe4000001ff00 */
[----:B------:R-:W-:Y:S02]  /*18f0*/  CS2R R168, SRZ ;  /* 0x0000000000a87805 */ /* 0x000fe4000001ff00 */
[----:B-1----:R-:W-:Y:S01]  /*1900*/  @P0 SHF.R.U32.HI R0, RZ, R4, R3 ;  /* 0x00000004ff000219 */ /* 0x002fe20000011603 */
[----:B------:R-:W-:Y:S01]  /*1910*/  IMAD.MOV.U32 R3, RZ, RZ, RZ ;  /* 0x000000ffff037224 */ /* 0x000fe200078e00ff */
[----:B------:R-:W-:Y:S02]  /*1920*/  PLOP3.LUT P0, PT, PT, PT, PT, 0x80, 0x0 ;  /* 0x000000000000781c */ /* 0x000fe40003f0f070 */
[----:B------:R-:W-:Y:S01]  /*1930*/  CS2R R30, SRZ ;  /* 0x00000000001e7805 */ /* 0x000fe2000001ff00 */
[----:B------:R-:W-:Y:S01]  /*1940*/  IMAD.MOV.U32 R28, RZ, RZ, RZ ;  /* 0x000000ffff1c7224 */ /* 0x000fe200078e00ff */
[----:B------:R-:W-:Y:S01]  /*1950*/  CS2R R170, SRZ ;  /* 0x0000000000aa7805 */ /* 0x000fe2000001ff00 */
[----:B------:R-:W-:Y:S01]  /*1960*/  VIADD R0, R0, UR49 ;  /* 0x0000003100007c36 */ /* 0x000fe20008000000 */
[----:B------:R-:W-:-:S04]  /*1970*/  CS2R R26, SRZ ;  /* 0x00000000001a7805 */ /* 0x000fc8000001ff00 */
[----:B------:R-:W-:-:S04]  /*1980*/  SHF.R.S32.HI R5, RZ, 0x1f, R0 ;  /* 0x0000001fff057819 */ /* 0x000fc80000011400 */
[----:B------:R-:W-:-:S04]  /*1990*/  LEA.HI R5, R5, R0, RZ, 0x6 ;  /* 0x0000000005057211 */ /* 0x000fc800078f30ff */
        /* <DEDUP_REMOVED lines=18> */
.L_x_7666:
[----:B------:R-:W-:Y:S01]  /*1ac0*/  ULEA UR21, UR38, UR41, 0x3 ;  /* 0x0000002926157291 */ /* 0x000fe2000f8e183f */
[----:B------:R-:W-:-:S04]  /*1ad0*/  MOV R3, UR37 ;  /* 0x0000002500037c02 */ /* 0x000fc80008000f00 */
[----:B------:R-:W-:-:S04]  /*1ae0*/  SHF.L.U32 R3, R3, 0x1f, RZ ;  /* 0x0000001f03037819 */ /* 0x000fc800000006ff */
[----:B------:R-:W0:Y:S02]  /*1af0*/  SYNCS.PHASECHK.TRANS64.TRYWAIT P1, [UR21+0x28c50], R3 ;  /* 0x028c5003ff0075a7 */ /* 0x000e240008020155 */
[----:B0-----:R-:W-:Y:S05]  /*1b00*/  @!P1 BRA `(.L_x_7667) ;  /* 0x0000010c00189947 */ /* 0x001fea0003800000 */
.L_x_7809:
        /* <DEDUP_REMOVED lines=38> */
.L_x_7668:
[----:B------:R-:W-:Y:S01]  /*1d70*/  UIADD3 UR6, UR21, 0x28c60, URZ ;  /* 0x00028c6015067890 */ /* 0x000fe2000fffe03f */
[----:B------:R-:W-:-:S03]  /*1d80*/  ISETP.GE.AND P1, PT, R0, 0x2, PT ;  /* 0x000000020000780c */ /* 0x000fc60003f26270 */
[----:B------:R-:W-:-:S09]  /*1d90*/  UPRMT UR6, UR40, 0x654, UR6 ;  /* 0x0000065428067896 */ /* 0x000fd20008000006 */
[----:B------:R-:W-:Y:S01]  /*1da0*/  SYNCS.ARRIVE.TRANS64.RED.A1T0 RZ, [UR6], RZ ;  /* 0x000000ffffff79a7 */ /* 0x000fe20008100406 */
[----:B------:R-:W-:Y:S05]  /*1db0*/  @!P1 BRA `(.L_x_7669) ;  /* 0x0000000800dc9947 */ /* 0x000fea0003800000 */
[----:B------:R-:W-:-:S07]  /*1dc0*/  VIADD R0, R0, 0xfffffffe ;  /* 0xfffffffe00007836 */ /* 0x000fce0000000000 */
.L_x_7675:
        /* <DEDUP_REMOVED lines=143> */
.L_x_7670:
[----:B------:R-:W-:Y:S01]  /*26c0*/  ULEA UR21, UR38, UR41, 0x3 ;  /* 0x0000002926157291 */ /* 0x000fe2000f8e183f */
[----:B------:R-:W-:-:S05]  /*26d0*/  IMAD.U32 R3, RZ, RZ, UR37 ;  /* 0x00000025ff037e24 */ /* 0x000fca000f8e00ff */
[----:B------:R-:W-:-:S04]  /*26e0*/  SHF.L.U32 R3, R3, 0x1f, RZ ;  /* 0x0000001f03037819 */ /* 0x000fc800000006ff */
[----:B------:R0:W1:Y:S01]  /*26f0*/  SYNCS.PHASECHK.TRANS64.TRYWAIT P1, [UR21+0x28c50], R3 ;  /* 0x028c5003ff0075a7 */ /* 0x0000620008020155 */
[----:B------:R-:W-:Y:S05]  /*2700*/  @!P0 BRA `(.L_x_7671) ;  /* 0x0000000000048947 */ /* 0x000fea0003800000 */
[----:B------:R-:W-:Y:S01]  /*2710*/  BPT.TRAP 0x1 ;  /* 0x000000040000795c */ /* 0x000fe20000300000 */
.L_x_7671:
[----:B-1----:R-:W-:Y:S05]  /*2720*/  @P1 BRA `(.L_x_7672) ;  /* 0x0000000000081947 */ /* 0x002fea0003800000 */
[----:B------:R-:W1:Y:S02]  /*2730*/  SYNCS.PHASECHK.TRANS64.TRYWAIT P1, [UR21+0x28c50], R3 ;  /* 0x028c5003ff0075a7 */ /* 0x000e640008020155 */
[----:B-1----:R-:W-:Y:S05]  /*2740*/  @!P1 BRA `(.L_x_7673) ;  /* 0x0000010000209947 */ /* 0x002fea0003800000 */
.L_x_7672:
        /* <DEDUP_REMOVED lines=26> */
.L_x_7674:
[----:B------:R-:W-:-:S04]  /*28f0*/  UIADD3 UR6, UR21, 0x28c60, URZ ;  /* 0x00028c6015067890 */ /* 0x000fc8000fffe03f */
[----:B------:R-:W-:-:S09]  /*2900*/  UPRMT UR6, UR40, 0x654, UR6 ;  /* 0x0000065428067896 */ /* 0x000fd20008000006 */
[----:B------:R-:W-:Y:S01]  /*2910*/  SYNCS.ARRIVE.TRANS64.RED.A1T0 RZ, [UR6], RZ ;  /* 0x000000ffffff79a7 */ /* 0x000fe20008100406 */
[----:B------:R-:W-:Y:S05]  /*2920*/  @P2 BRA `(.L_x_7675) ;  /* 0xfffffff400282947 */ /* 0x000fea000383ffff */
.L_x_7669:
[----:B------:R-:W-:Y:S01]  /*2930*/  BAR.SYNC.DEFER_BLOCKING 0xe, 0x100 ;  /* 0x0384000000007b1d */ /* 0x000fe20000010000 */
[----:B01----:R-:W-:Y:S01]  /*2940*/  IMAD.U32 R3, RZ, RZ, UR38 ;  /* 0x00000026ff037e24 */ /* 0x003fe2000f8e00ff */
[----:B------:R-:W-:Y:S01]  /*2950*/  UIADD3 UR38, UR38, 0x1, URZ ;  /* 0x0000000126267890 */ /* 0x000fe2000fffe03f */
[----:B------:R-:W-:Y:S01]  /*2960*/  PLOP3.LUT P0, PT, PT, PT, PT, 0x8, 0x0 ;  /* 0x000000000000781c */ /* 0x000fe20003f0e170 */
[----:B------:R-:W-:Y:S02]  /*2970*/  IMAD.MOV.U32 R20, RZ, RZ, RZ ;  /* 0x000000ffff147224 */ /* 0x000fe400078e00ff */
        /* <DEDUP_REMOVED lines=139> */
.L_x_7664:
[----:B------:R-:W-:Y:S01]  /*3230*/  ULDC UR4, c[0x0][0x448] ;  /* 0x0001120000047ab9 */ /* 0x000fe20000000800 */
[----:B------:R-:W-:Y:S01]  /*3240*/  UIADD3 UR6, UR45, 0x3f, URZ ;  /* 0x0000003f2d067890 */ /* 0x000fe2000fffe03f */
[----:B------:R-:W-:Y:S01]  /*3250*/  PLOP3.LUT P0, PT, PT, PT, PT, 0x80, 0x0 ;  /* 0x000000000000781c */ /* 0x000fe20003f0f070 */
[----:B------:R-:W-:Y:S01]  /*3260*/  UISETP.NE.AND UP0, UPT, UR4, 0x1, UPT ;  /* 0x000000010400788c */ /* 0x000fe2000bf05270 */
[----:B------:R-:W-:Y:S01]  /*3270*/  IMAD.MOV.U32 R3, RZ, RZ, RZ ;  /* 0x000000ffff037224 */ /* 0x000fe200078e00ff */
[----:B------:R-:W-:Y:S01]  /*3280*/  UIADD3 UR7, UR49, 0x40, -UR52 ;  /* 0x0000004031077890 */ /* 0x000fe2000fffe834 */
[----:B------:R-:W-:Y:S01]  /*3290*/  CS2R R20, SRZ ;  /* 0x0000000000147805 */ /* 0x000fe2000001ff00 */
[----:B------:R-:W-:Y:S01]  /*32a0*/  UP2UR UR53, UPR, URZ, 0x1 ;  /* 0x000000013f357883 */ /* 0x000fe20008000000 */
[----:B------:R-:W-:Y:S02]  /*32b0*/  CS2R R150, SRZ ;  /* 0x0000000000967805 */ /* 0x000fe4000001ff00 */
[----:B------:R-:W-:-:S02]  /*32c0*/  CS2R R148, SRZ ;  /* 0x0000000000947805 */ /* 0x000fc4000001ff00 */
[----:B------:R-:W-:Y:S02]  /*32d0*/  CS2R R146, SRZ ;  /* 0x0000000000927805 */ /* 0x000fe4000001ff00 */
[----:B------:R-:W-:Y:S02]  /*32e0*/  CS2R R144, SRZ ;  /* 0x0000000000907805 */ /* 0x000fe4000001ff00 */
[----:B------:R-:W-:Y:S02]  /*32f0*/  CS2R R142, SRZ ;  /* 0x00000000008e7805 */ /* 0x000fe4000001ff00 */
[----:B------:R-:W-:Y:S01]  /*3300*/  CS2R R140, SRZ ;  /* 0x00000000008c7805 */ /* 0x000fe2000001ff00 */
[----:B------:R-:W-:Y:S01]  /*3310*/  @UP0 ULDC UR4, c[0x0][0x44c] ;  /* 0x0001130000040ab9 */ /* 0x000fe20000000800 */
[----:B------:R-:W-:Y:S01]  /*3320*/  @UP0 ULDC UR8, c[0x0][0x450] ;  /* 0x0001140000080ab9 */ /* 0x000fe20000000800 */
[----:B------:R-:W-:Y:S01]  /*3330*/  UIMAD.WIDE.U32 UR4, UR6, UR4, URZ ;  /* 0x00000004060472a5 */ /* 0x000fe2000f8e003f */
[----:B------:R-:W-:-:S02]  /*3340*/  CS2R R138, SRZ ;  /* 0x00000000008a7805 */ /* 0x000fc4000001ff00 */
[----:B------:R-:W-:Y:S02]  /*3350*/  CS2R R136, SRZ ;  /* 0x0000000000887805 */ /* 0x000fe4000001ff00 */
[----:B------:R-:W-:Y:S01]  /*3360*/  CS2R R134, SRZ ;  /* 0x0000000000867805 */ /* 0x000fe2000001ff00 */
[----:B------:R-:W-:Y:S01]  /*3370*/  @UP0 USHF.R.U32.HI UR6, URZ, UR8, UR5 ;  /* 0x000000083f060299 */ /* 0x000fe20008011605 */
[----:B------:R-:W-:Y:S02]  /*3380*/  CS2R R132, SRZ ;  /* 0x0000000000847805 */ /* 0x000fe4000001ff00 */
[----:B------:R-:W-:Y:S02]  /*3390*/  CS2R R130, SRZ ;  /* 0x0000000000827805 */ /* 0x000fe4000001ff00 */
[----:B------:R-:W-:Y:S01]  /*33a0*/  CS2R R128, SRZ ;  /* 0x0000000000807805 */ /* 0x000fe2000001ff00 */
[----:B------:R-:W-:Y:S01]  /*33b0*/  UIADD3 UR6, UR7, UR6, URZ ;  /* 0x0000000607067290 */ /* 0x000fe2000fffe03f */
[----:B------:R-:W-:-:S02]  /*33c0*/  CS2R R126, SRZ ;  /* 0x00000000007e7805 */ /* 0x000fc4000001ff00 */
[----:B------:R-:W-:Y:S02]  /*33d0*/  CS2R R124, SRZ ;  /* 0x00000000007c7805 */ /* 0x000fe4000001ff00 */
[----:B------:R-:W-:Y:S01]  /*33e0*/  CS2R R160, SRZ ;  /* 0x0000000000a07805 */ /* 0x000fe2000001ff00 */
[----:B------:R-:W-:Y:S01]  /*33f0*/  USHF.R.S32.HI UR4, URZ, 0x1f, UR6 ;  /* 0x0000001f3f047899 */ /* 0x000fe20008011406 */
[----:B------:R-:W-:Y:S02]  /*3400*/  CS2R R120, SRZ ;  /* 0x0000000000787805 */ /* 0x000fe4000001ff00 */
[----:B------:R-:W-:Y:S02]  /*3410*/  CS2R R158, SRZ ;  /* 0x00000000009e7805 */ /* 0x000fe4000001ff00 */
[----:B------:R-:W-:Y:S01]  /*3420*/  CS2R R116, SRZ ;  /* 0x0000000000747805 */ /* 0x000fe2000001ff00 */
[----:B------:R-:W-:Y:S01]  /*3430*/  ULEA.HI UR4, UR4, UR6, URZ, 0x6 ;  /* 0x0000000604047291 */ /* 0x000fe2000f8f303f */
[----:B------:R-:W-:-:S02]  /*3440*/  CS2R R156, SRZ ;  /* 0x00000000009c7805 */ /* 0x000fc4000001ff00 */
[----:B------:R-:W-:Y:S02]  /*3450*/  CS2R R112, SRZ ;  /* 0x0000000000707805 */ /* 0x000fe4000001ff00 */
[----:B------:R-:W-:Y:S01]  /*3460*/  CS2R R154, SRZ ;  /* 0x00000000009a7805 */ /* 0x000fe2000001ff00 */
[----:B------:R-:W-:Y:S01]  /*3470*/  USHF.R.S32.HI UR4, URZ, 0x6, UR4 ;  /* 0x000000063f047899 */ /* 0x000fe20008011404 */
[----:B------:R-:W-:Y:S02]  /*3480*/  CS2R R152, SRZ ;  /* 0x0000000000987805 */ /* 0x000fe4000001ff00 */
[----:B------:R-:W-:Y:S02]  /*3490*/  CS2R R108, SRZ ;  /* 0x00000000006c7805 */ /* 0x000fe4000001ff00 */
[----:B------:R-:W-:Y:S01]  /*34a0*/  CS2R R58, SRZ ;  /* 0x00000000003a7805 */ /* 0x000fe2000001ff00 */
[----:B------:R-:W-:Y:S01]  /*34b0*/  UISETP.LT.AND UP0, UPT, UR54, UR4, UPT ;  /* 0x000000043600728c */ /* 0x000fe2000bf01270 */
[----:B------:R-:W-:-:S02]  /*34c0*/  CS2R R104, SRZ ;  /* 0x0000000000687805 */ /* 0x000fc4000001ff00 */
[----:B------:R-:W-:Y:S02]  /*34d0*/  CS2R R56, SRZ ;  /* 0x0000000000387805 */ /* 0x000fe4000001ff00 */
[----:B------:R-:W-:Y:S01]  /*34e0*/  CS2R R54, SRZ ;  /* 0x0000000000367805 */ /* 0x000fe2000001ff00 */
[----:B------:R-:W-:Y:S01]  /*34f0*/  USEL UR54, UR54, UR4, UP0 ;  /* 0x0000000436367287 */ /* 0x000fe20008000000 */
[----:B------:R-:W-:Y:S02]  /*3500*/  CS2R R100, SRZ ;  /* 0x0000000000647805 */ /* 0x000fe4000001ff00 */
[----:B------:R-:W-:Y:S02]  /*3510*/  CS2R R50, SRZ ;  /* 0x0000000000327805 */ /* 0x000fe4000001ff00 */
[----:B------:R-:W-:Y:S01]  /*3520*/  CS2R R46, SRZ ;  /* 0x00000000002e7805 */ /* 0x000fe2000001ff00 */
[----:B------:R-:W-:Y:S01]  /*3530*/  UISETP.GE.AND UP0, UPT, UR54, 0x1, UPT ;  /* 0x000000013600788c */ /* 0x000fe2000bf06270 */
[----:B------:R-:W-:-:S02]  /*3540*/  CS2R R96, SRZ ;  /* 0x0000000000607805 */ /* 0x000fc4000001ff00 */
[----:B------:R-:W-:Y:S02]  /*3550*/  CS2R R42, SRZ ;  /* 0x00000000002a7805 */ /* 0x000fe4000001ff00 */
[----:B------:R-:W-:Y:S02]  /*3560*/  CS2R R92, SRZ ;  /* 0x00000000005c7805 */ /* 0x000fe4000001ff00 */
[----:B------:R-:W-:Y:S02]  /*3570*/  CS2R R90, SRZ ;  /* 0x00000000005a7805 */ /* 0x000fe4000001ff00 */
[----:B------:R-:W-:Y:S02]  /*3580*/  CS2R R88, SRZ ;  /* 0x0000000000587805 */ /* 0x000fe4000001ff00 */
[----:B------:R-:W-:Y:S02]  /*3590*/  PLOP3.LUT P1, PT, PT, PT, UP0, 0x80, 0x0 ;  /* 0x000000000000781c */ /* 0x000fe40003f2f008 */
        /* <DEDUP_REMOVED lines=60> */
.L_x_7676:
        /* <DEDUP_REMOVED lines=9> */
.L_x_7810:
[----:B------:R-:W-:Y:S05]  /*39f0*/  @!P0 BRA `(.L_x_7678) ;  /* 0x0000000000048947 */ /* 0x000fea0003800000 */
[----:B------:R-:W-:Y:S01]  /*3a00*/  BPT.TRAP 0x1 ;  /* 0x000000040000795c */ /* 0x000fe20000300000 */
.L_x_7678:
[----:B------:R-:W-:Y:S02]  /*3a10*/  IMAD.U32 R7, RZ, RZ, UR38 ;  /* 0x00000026ff077e24 */ /* 0x000fe4000f8e00ff */
[----:B------:R-:W-:-:S03]  /*3a20*/  IMAD.U32 R8, RZ, RZ, UR37 ;  /* 0x00000025ff087e24 */ /* 0x000fc6000f8e00ff */
[----:B------:R-:W-:Y:S02]  /*3a30*/  LEA R7, R7, UR41, 0x3 ;  /* 0x0000002907077c11 */ /* 0x000fe4000f8e18ff */
[----:B------:R-:W-:-:S04]  /*3a40*/  SHF.L.U32 R8, R8, 0x1f, RZ ;  /* 0x0000001f08087819 */ /* 0x000fc800000006ff */
[----:B------:R1:W2:Y:S01]  /*3a50*/  SYNCS.PHASECHK.TRANS64.TRYWAIT P1, [R7+URZ+0x28c30], R8 ;  /* 0x028c3008070075a7 */ /* 0x0002a2000802017f */
[----:B------:R-:W-:Y:S05]  /*3a60*/  @!P0 BRA `(.L_x_7679) ;  /* 0x0000000000048947 */ /* 0x000fea0003800000 */
[----:B------:R-:W-:Y:S01]  /*3a70*/  BPT.TRAP 0x1 ;  /* 0x000000040000795c */ /* 0x000fe20000300000 */
.L_x_7679:
[----:B--2---:R-:W-:Y:S05]  /*3a80*/  @P1 BRA `(.L_x_7680) ;  /* 0x0000000000081947 */ /* 0x004fea0003800000 */
[----:B------:R-:W2:Y:S02]  /*3a90*/  SYNCS.PHASECHK.TRANS64.TRYWAIT P1, [R7+URZ+0x28c30], R8 ;  /* 0x028c3008070075a7 */ /* 0x000ea4000802017f */
[----:B--2---:R-:W-:Y:S05]  /*3aa0*/  @!P1 BRA `(.L_x_7681) ;  /* 0x000000ec00789947 */ /* 0x004fea0003800000 */
.L_x_7680:
        /* <DEDUP_REMOVED lines=40> */
.L_x_7682:
[----:B------:R-:W-:Y:S01]  /*3d30*/  UISETP.NE.AND UP0, UPT, UR53, URZ, UPT ;  /* 0x0000003f3500728c */ /* 0x000fe2000bf05270 */
[----:B------:R-:W-:Y:S01]  /*3d40*/  IADD3 R3, R185, UR45, RZ ;  /* 0x0000002db9037c10 */ /* 0x000fe2000fffe0ff */
[----:B------:R-:W-:Y:S02]  /*3d50*/  ULDC UR10, c[0x0][0x9d8] ;  /* 0x00027600000a7ab9 */ /* 0x000fe40000000800 */
        /* <DEDUP_REMOVED lines=8> */
[----:B------:R-:W-:Y:S01]  /*3de0*/  FMUL.FTZ R34, R34, UR10 ;  /* 0x0000000a22227c20 */ /* 0x000fe20008410000 */
        /* <DEDUP_REMOVED lines=17> */
[----:B------:R-:W-:Y:S01]  /*3f00*/  FMUL.FTZ R51, R51, UR10 ;  /* 0x0000000a33337c20 */ /* 0x000fe20008410000 */
[----:B------:R-:W-:Y:S01]  /*3f10*/  UIADD3 UR7, UR49, 0x1, UR6 ;  /* 0x0000000131077890 */ /* 0x000fe2000fffe006 */
[----:B------:R-:W-:Y:S01]  /*3f20*/  FMUL.FTZ R54, R54, UR10 ;  /* 0x0000000a36367c20 */ /* 0x000fe20008410000 */
[----:B------:R-:W-:Y:S01]  /*3f30*/  IMAD.U32 R5, RZ, RZ, UR6 ;  /* 0x00000006ff057e24 */ /* 0x000fe2000f8e00ff */
[----:B------:R-:W5:Y:S01]  /*3f40*/  MUFU.TANH R31, R31 ;  /* 0x0000001f001f7308 */ /* 0x000f620000002400 */
[----:B------:R-:W-:Y:S01]  /*3f50*/  FMUL.FTZ R55, R55, UR10 ;  /* 0x0000000a37377c20 */ /* 0x000fe20008410000 */
[----:B------:R-:W1:Y:S01]  /*3f60*/  SHFL.IDX PT, R3, R3, RZ, 0x1c1f ;  /* 0x001c1fff03037589 */ /* 0x000e6200000e0000 */
[----:B------:R-:W-:Y:S01]  /*3f70*/  IMAD.U32 R13, RZ, RZ, UR7 ;  /* 0x00000007ff0d7e24 */ /* 0x000fe2000f8e00ff */
[----:B------:R-:W-:Y:S01]  /*3f80*/  IADD3 R4, -R2, UR49, R5 ;  /* 0x0000003102047c10 */ /* 0x000fe2000fffe105 */
[----:B------:R-:W-:Y:S01]  /*3f90*/  FMUL.FTZ R24, R24, UR10 ;  /* 0x0000000a18187c20 */ /* 0x000fe20008410000 */
        /* <DEDUP_REMOVED lines=22> */
[----:B------:R-:W-:Y:S01]  /*4100*/  ULDC UR10, c[0x0][0x988] ;  /* 0x00026200000a7ab9 */ /* 0x000fe20000000800 */
[----:B0-----:R-:W-:-:S02]  /*4110*/  FSEL R27, R26, -INF , P1 ;  /* 0xff8000001a1b7808 */ /* 0x001fc40000800000 */
[----:B---3--:R-:W-:Y:S02]  /*4120*/  FSEL R28, R9, -INF , P2 ;  /* 0xff800000091c7808 */ /* 0x008fe40001000000 */
[----:B------:R-:W-:Y:S01]  /*4130*/  ISETP.GT.AND P1, PT, R6, 0x9, PT ;  /* 0x000000090600780c */ /* 0x000fe20003f24270 */
[----:B------:R-:W0:Y:S01]  /*4140*/  MUFU.TANH R38, R38 ;  /* 0x0000002600267308 */ /* 0x000e220000002400 */
[----:B------:R-:W-:Y:S02]  /*4150*/  FSEL R30, R30, -INF , P3 ;  /* 0xff8000001e1e7808 */ /* 0x000fe40001800000 */
[----:B------:R-:W-:Y:S02]  /*4160*/  FMNMX.FTZ R9, R27, R28, !PT ;  /* 0x0000001c1b097209 */ /* 0x000fe40007810000 */
[----:B------:R-:W-:Y:S02]  /*4170*/  ISETP.GT.AND P2, PT, R6, 0x10, PT ;  /* 0x000000100600780c */ /* 0x000fe40003f44270 */
[----:B-----5:R-:W-:Y:S01]  /*4180*/  FSEL R31, R31, -INF , P1 ;  /* 0xff8000001f1f7808 */ /* 0x020fe20000800000 */
[----:B------:R-:W3:Y:S01]  /*4190*/  MUFU.TANH R39, R39 ;  /* 0x0000002700277308 */ /* 0x000ee20000002400 */
        /* <DEDUP_REMOVED lines=9> */
[----:B------:R-:W4:Y:S01]  /*4230*/  MUFU.TANH R43, R43 ;  /* 0x0000002b002b7308 */ /* 0x000f220000002400 */
[----:B0-----:R-:W-:Y:S02]  /*4240*/  FSEL R38, R38, -INF , P2 ;  /* 0xff80000026267808 */ /* 0x001fe40001000000 */
[----:B------:R-:W-:Y:S02]  /*4250*/  FMNMX.FTZ R9, R35, R10, !PT ;  /* 0x0000000a23097209 */ /* 0x000fe40007810000 */
[----:B------:R-:W-:Y:S02]  /*4260*/  ISETP.GT.AND P2, PT, R6, 0x20, PT ;  /* 0x000000200600780c */ /* 0x000fe40003f44270 */
[----:B---3--:R-:W-:Y:S01]  /*4270*/  FSEL R39, R39, -INF , P1 ;  /* 0xff80000027277808 */ /* 0x008fe20000800000 */
[----:B------:R-:W0:Y:S01]  /*4280*/  MUFU.TANH R46, R46 ;  /* 0x0000002e002e7308 */ /* 0x000e220000002400 */
        /* <DEDUP_REMOVED lines=9> */
[----:B------:R-:W3:Y:S01]  /*4320*/  MUFU.TANH R50, R50 ;  /* 0x0000003200327308 */ /* 0x000ee20000002400 */
[----:B0-----:R-:W-:Y:S02]  /*4330*/  FSEL R46, R46, -INF , P2 ;  /* 0xff8000002e2e7808 */ /* 0x001fe40001000000 */
[----:B------:R-:W-:Y:S02]  /*4340*/  FMNMX.FTZ R9, R43, R10, !PT ;  /* 0x0000000a2b097209 */ /* 0x000fe40007810000 */
[----:B------:R-:W-:Y:S02]  /*4350*/  ISETP.GT.AND P2, PT, R6, 0x30, PT ;  /* 0x000000300600780c */ /* 0x000fe40003f44270 */
[----:B------:R-:W-:Y:S01]  /*4360*/  FMNMX.FTZ R10, R46, R9, !PT ;  /* 0x000000092e0a7209 */ /* 0x000fe20007810000 */
[----:B------:R-:W0:Y:S01]  /*4370*/  MUFU.TANH R51, R51 ;  /* 0x0000003300337308 */ /* 0x000e220000002400 */
[----:B--2---:R-:W-:-:S02]  /*4380*/  FSEL R47, R47, -INF , P1 ;  /* 0xff8000002f2f7808 */ /* 0x004fc40000800000 */
[----:B------:R-:W-:Y:S02]  /*4390*/  ISETP.GT.AND P1, PT, R6, 0x31, PT ;  /* 0x000000310600780c */ /* 0x000fe40003f24270 */
[----:B------:R-:W-:Y:S02]  /*43a0*/  FMNMX.FTZ R9, R47, R10, !PT ;  /* 0x0000000a2f097209 */ /* 0x000fe40007810000 */
[----:B-1----:R-:W-:Y:S01]  /*43b0*/  VIADDMNMX R3, R3, R5, R4, PT ;  /* 0x0000000503037246 */ /* 0x002fe20003800104 */
[----:B------:R-:W1:Y:S01]  /*43c0*/  MUFU.TANH R54, R54 ;  /* 0x0000003600367308 */ /* 0x000e620000002400 */
[----:B---3--:R-:W-:Y:S02]  /*43d0*/  FSEL R50, R50, -INF , P2 ;  /* 0xff80000032327808 */ /* 0x008fe40001000000 */
[----:B------:R-:W-:Y:S02]  /*43e0*/  ISETP.GT.AND P2, PT, R6, 0x38, PT ;  /* 0x000000380600780c */ /* 0x000fe40003f44270 */
[----:B------:R-:W-:-:S02]  /*43f0*/  FMNMX.FTZ R10, R50, R9, !PT ;  /* 0x00000009320a7209 */ /* 0x000fc40007810000 */
[----:B------:R-:W-:Y:S01]  /*4400*/  ISETP.GT.AND P3, PT, R3, 0x8, PT ;  /* 0x000000080300780c */ /* 0x000fe20003f64270 */
[----:B------:R-:W2:Y:S01]  /*4410*/  MUFU.TANH R55, R55 ;  /* 0x0000003700377308 */ /* 0x000ea20000002400 */
[----:B0-----:R-:W-:Y:S02]  /*4420*/  FSEL R51, R51, -INF , P1 ;  /* 0xff80000033337808 */ /* 0x001fe40000800000 */
[----:B------:R-:W-:Y:S02]  /*4430*/  ISETP.GT.AND P1, PT, R6, 0x39, PT ;  /* 0x000000390600780c */ /* 0x000fe40003f24270 */
[----:B------:R-:W-:Y:S02]  /*4440*/  FMNMX.FTZ R9, R51, R10, !PT ;  /* 0x0000000a33097209 */ /* 0x000fe40007810000 */
[----:B------:R-:W-:Y:S01]  /*4450*/  FSEL R10, R11, -INF , P3 ;  /* 0xff8000000b0a7808 */ /* 0x000fe20001800000 */
[----:B------:R-:W0:Y:S01]  /*4460*/  MUFU.TANH R24, R24 ;  /* 0x0000001800187308 */ /* 0x000e220000002400 */
[----:B-1----:R-:W-:-:S02]  /*4470*/  FSEL R54, R54, -INF , P2 ;  /* 0xff80000036367808 */ /* 0x002fc40001000000 */
[C---:B------:R-:W-:Y:S02]  /*4480*/  ISETP.GT.AND P2, PT, R3.reuse, 0x1, PT ;  /* 0x000000010300780c */ /* 0x040fe40003f44270 */
[----:B------:R-:W-:Y:S02]  /*4490*/  FMNMX.FTZ R6, R54, R9, !PT ;  /* 0x0000000936067209 */ /* 0x000fe40007810000 */
[----:B------:R-:W-:Y:S01]  /*44a0*/  ISETP.GT.AND P3, PT, R3, 0x29, PT ;  /* 0x000000290300780c */ /* 0x000fe20003f64270 */
[----:B------:R-:W-:Y:S01]  /*44b0*/  MUFU.TANH R25, R25 ;  /* 0x0000001900197308 */ /* 0x000fe20000002400 */
[----:B--2---:R-:W-:Y:S02]  /*44c0*/  FSEL R55, R55, -INF , P1 ;  /* 0xff80000037377808 */ /* 0x004fe40000800000 */
[----:B------:R-:W-:Y:S02]  /*44d0*/  ISETP.GT.AND P1, PT, R3, RZ, PT ;  /* 0x000000ff0300720c */ /* 0x000fe40003f24270 */
[----:B------:R-:W-:-:S02]  /*44e0*/  FMNMX.FTZ R6, R55, R6, !PT ;  /* 0x0000000637067209 */ /* 0x000fc40007810000 */
        /* <DEDUP_REMOVED lines=190> */
.L_x_7683:
[----:B------:R0:W1:Y:S01]  /*50d0*/  SYNCS.PHASECHK.TRANS64.TRYWAIT P1, [R7+URZ+0x28c50], R8 ;  /* 0x028c5008070075a7 */ /* 0x000062000802017f */
[----:B------:R-:W-:Y:S05]  /*50e0*/  @!P0 BRA `(.L_x_7684) ;  /* 0x0000000000048947 */ /* 0x000fea0003800000 */
[----:B------:R-:W-:Y:S01]  /*50f0*/  BPT.TRAP 0x1 ;  /* 0x000000040000795c */ /* 0x000fe20000300000 */
.L_x_7684:
[----:B-1----:R-:W-:Y:S05]  /*5100*/  @P1 BRA `(.L_x_7685) ;  /* 0x0000000000081947 */ /* 0x002fea0003800000 */
[----:B------:R-:W1:Y:S02]  /*5110*/  SYNCS.PHASECHK.TRANS64.TRYWAIT P1, [R7+URZ+0x28c50], R8 ;  /* 0x028c5008070075a7 */ /* 0x000e64000802017f */
[----:B-1----:R-:W-:Y:S05]  /*5120*/  @!P1 BRA `(.L_x_7686) ;  /* 0x000000d400ec9947 */ /* 0x002fea0003800000 */
.L_x_7685:
        /* <DEDUP_REMOVED lines=34> */
.L_x_7687:
[----:B------:R-:W-:Y:S01]  /*5350*/  UISETP.NE.AND UP0, UPT, UR53, URZ, UPT ;  /* 0x0000003f3500728c */ /* 0x000fe2000bf05270 */
[----:B------:R-:W-:Y:S01]  /*5360*/  R2UR UR14, R7 ;  /* 0x00000000070e72ca */ /* 0x000fe200000e0000 */
[----:B------:R-:W-:Y:S01]  /*5370*/  UMOV UR11, UR45 ;  /* 0x0000002d000b7c82 */ /* 0x000fe20008000000 */
[----:B------:R-:W-:-:S08]  /*5380*/  UIADD3 UR21, UR54, -0x2, URZ ;  /* 0xfffffffe36157890 */ /* 0x000fd0000fffe03f */
[----:B------:R-:W-:Y:S01]  /*5390*/  @UP0 ULDC UR6, c[0x0][0x44c] ;  /* 0x0001130000060ab9 */ /* 0x000fe20000000800 */
[----:B------:R-:W-:Y:S01]  /*53a0*/  @UP0 ULDC UR15, c[0x0][0x450] ;  /* 0x00011400000f0ab9 */ /* 0x000fe20000000800 */
[----:B------:R-:W-:Y:S02]  /*53b0*/  UIMAD.WIDE.U32 UR6, UR45, UR6, URZ ;  /* 0x000000062d0672a5 */ /* 0x000fe4000f8e003f */
[----:B------:R-:W-:Y:S02]  /*53c0*/  UIADD3 UR6, UR14, 0x28c60, URZ ;  /* 0x00028c600e067890 */ /* 0x000fe4000fffe03f */
[----:B------:R-:W-:Y:S02]  /*53d0*/  @UP0 USHF.R.U32.HI UR11, URZ, UR15, UR7 ;  /* 0x0000000f3f0b0299 */ /* 0x000fe40008011607 */
[----:B------:R-:W-:Y:S02]  /*53e0*/  UPRMT UR6, UR40, 0x654, UR6 ;  /* 0x0000065428067896 */ /* 0x000fe40008000006 */
[----:B------:R-:W-:-:S04]  /*53f0*/  UIADD3 UR7, UR11, UR49, -UR52 ;  /* 0x000000310b077290 */ /* 0x000fc8000fffe834 */
        /* <DEDUP_REMOVED lines=9> */
[----:B01----:R-:W-:Y:S01]  /*5490*/  IMAD.MOV.U32 R8, RZ, RZ, R5 ;  /* 0x000000ffff087224 */ /* 0x003fe200078e0005 */
[----:B------:R-:W-:Y:S01]  /*54a0*/  UMOV UR24, UR38 ;  /* 0x0000002600187c82 */ /* 0x000fe20008000000 */
[----:B------:R-:W-:Y:S01]  /*54b0*/  IMAD.MOV.U32 R9, RZ, RZ, R6 ;  /* 0x000000ffff097224 */ /* 0x000fe200078e0006 */
[----:B------:R-:W-:Y:S01]  /*54c0*/  ULDC UR25, c[0x0][0x9d8] ;  /* 0x0002760000197ab9 */ /* 0x000fe20000000800 */
[----:B------:R-:W-:-:S05]  /*54d0*/  ULDC UR22, c[0x0][0x988] ;  /* 0x0002620000167ab9 */ /* 0x000fca0000000800 */
.L_x_7699:
[----:B------:R-:W-:-:S04]  /*54e0*/  UIADD3 UR38, UR24, 0x1, URZ ;  /* 0x0000000118267890 */ /* 0x000fc8000fffe03f */
[----:B------:R-:W-:-:S04]  /*54f0*/  UISETP.NE.AND UP0, UPT, UR38, 0x2, UPT ;  /* 0x000000022600788c */ /* 0x000fc8000bf05270 */
[----:B------:R-:W-:Y:S02]  /*5500*/  USEL UR6, URZ, 0x1, UP0 ;  /* 0x000000013f067887 */ /* 0x000fe40008000000 */
[----:B------:R-:W-:Y:S02]  /*5510*/  USEL UR38, UR38, URZ, UP0 ;  /* 0x0000003f26267287 */ /* 0x000fe40008000000 */
[----:B------:R-:W-:Y:S01]  /*5520*/  ULOP3.LUT UR37, UR37, UR6, URZ, 0x3c, !UPT ;  /* 0x0000000625257292 */ /* 0x000fe2000f8e3c3f */
[----:B0--3--:R-:W-:Y:S11]  /*5530*/  @!P0 BRA `(.L_x_7689) ;  /* 0x0000000000048947 */ /* 0x009ff60003800000 */
[----:B------:R-:W-:Y:S01]  /*5540*/  BPT.TRAP 0x1 ;  /* 0x000000040000795c */ /* 0x000fe20000300000 */
.L_x_7689:
[----:B------:R-:W-:Y:S01]  /*5550*/  ULEA UR23, UR38, UR41, 0x3 ;  /* 0x0000002926177291 */ /* 0x000fe2000f8e183f */
[----:B------:R-:W-:-:S05]  /*5560*/  IMAD.U32 R7, RZ, RZ, UR37 ;  /* 0x00000025ff077e24 */ /* 0x000fca000f8e00ff */
[----:B------:R-:W-:-:S04]  /*5570*/  SHF.L.U32 R7, R7, 0x1f, RZ ;  /* 0x0000001f07077819 */ /* 0x000fc800000006ff */
[----:B------:R0:W1:Y:S01]  /*5580*/  SYNCS.PHASECHK.TRANS64.TRYWAIT P1, [UR23+0x28c30], R7 ;  /* 0x028c3007ff0075a7 */ /* 0x0000620008020157 */
[----:B------:R-:W-:Y:S05]  /*5590*/  @!P0 BRA `(.L_x_7690) ;  /* 0x0000000000048947 */ /* 0x000fea0003800000 */
[----:B------:R-:W-:Y:S01]  /*55a0*/  BPT.TRAP 0x1 ;  /* 0x000000040000795c */ /* 0x000fe20000300000 */
.L_x_7690:
[----:B-1----:R-:W-:Y:S05]  /*55b0*/  @P1 BRA `(.L_x_7691) ;  /* 0x0000000000081947 */ /* 0x002fea0003800000 */
[----:B------:R-:W1:Y:S02]  /*55c0*/  SYNCS.PHASECHK.TRANS64.TRYWAIT P1, [UR23+0x28c30], R7 ;  /* 0x028c3007ff0075a7 */ /* 0x000e640008020157 */
[----:B-1----:R-:W-:Y:S05]  /*55d0*/  @!P1 BRA `(.L_x_7692) ;  /* 0x000000d000d49947 */ /* 0x002fea0003800000 */
.L_x_7691:
        /* <DEDUP_REMOVED lines=23> */
.L_x_7693:
[----:B------:R-:W-:Y:S01]  /*5750*/  UISETP.NE.AND UP0, UPT, UR53, URZ, UPT ;  /* 0x0000003f3500728c */ /* 0x000fe2000bf05270 */
[----:B------:R-:W-:Y:S01]  /*5760*/  IADD3 R10, R185, UR45, RZ ;  /* 0x0000002db90a7c10 */ /* 0x000fe2000fffe0ff */
[----:B-1----:R-:W-:Y:S01]  /*5770*/  FMUL.FTZ R6, R162, UR25 ;  /* 0x00000019a2067c20 */ /* 0x002fe20008410000 */
[----:B------:R-:W-:Y:S01]  /*5780*/  FMUL.FTZ R154, R154, UR25 ;  /* 0x000000199a9a7c20 */ /* 0x000fe20008410000 */
[----:B------:R-:W-:Y:S02]  /*5790*/  IMAD.U32 R15, RZ, RZ, UR49 ;  /* 0x00000031ff0f7e24 */ /* 0x000fe4000f8e00ff */
[----:B------:R-:W-:Y:S01]  /*57a0*/  FMUL.FTZ R155, R155, UR25 ;  /* 0x000000199b9b7c20 */ /* 0x000fe20008410000 */
[----:B------:R-:W-:Y:S01]  /*57b0*/  PLOP3.LUT P1, PT, PT, PT, UP0, 0x80, 0x0 ;  /* 0x000000000000781c */ /* 0x000fe20003f2f008 */
[----:B------:R-:W-:Y:S01]  /*57c0*/  IMAD.MOV.U32 R162, RZ, RZ, R10 ;  /* 0x000000ffffa27224 */ /* 0x000fe200078e000a */
        /* <DEDUP_REMOVED lines=9> */
[----:B------:R-:W1:Y:S01]  /*5860*/  MUFU.TANH R155, R155 ;  /* 0x0000009b009b7308 */ /* 0x000e620000002400 */
        /* <DEDUP_REMOVED lines=8> */
[----:B------:R2:W-:Y:S01]  /*58f0*/  MUFU.TANH R152, R10 ;  /* 0x0000000a00987308 */ /* 0x0005e20000002400 */
[----:B------:R-:W-:Y:S01]  /*5900*/  UIMAD UR6, UR21, UR6, 0x1 ;  /* 0x00000001150674a4 */ /* 0x000fe2000f8e0206 */
[----:B------:R-:W-:Y:S01]  /*5910*/  FMUL.FTZ R175, R175, UR25 ;  /* 0x00000019afaf7c20 */ /* 0x000fe20008410000 */
[----:B------:R-:W2:Y:S01]  /*5920*/  SHFL.IDX PT, R11, R162, 0x1, 0x1c1f ;  /* 0x003c1f00a20b7f89 */ /* 0x000ea200000e0000 */
[----:B------:R-:W-:Y:S01]  /*5930*/  FMUL.FTZ R178, R178, UR25 ;  /* 0x00000019b2b27c20 */ /* 0x000fe20008410000 */
[----:B------:R-:W-:Y:S01]  /*5940*/  FMUL.FTZ R179, R179, UR25 ;  /* 0x00000019b3b37c20 */ /* 0x000fe20008410000 */
[----:B------:R-:W-:Y:S01]  /*5950*/  FMUL.FTZ R182, R182, UR25 ;  /* 0x00000019b6b67c20 */ /* 0x000fe20008410000 */
[----:B------:R-:W-:Y:S01]  /*5960*/  IADD3 R166, R15, UR6, -R2 ;  /* 0x000000060fa67c10 */ /* 0x000fe2000fffe802 */
[----:B------:R-:W3:Y:S01]  /*5970*/  MUFU.TANH R158, R158 ;  /* 0x0000009e009e7308 */ /* 0x000ee20000002400 */
[----:B------:R-:W-:Y:S01]  /*5980*/  FMUL.FTZ R183, R183, UR25 ;  /* 0x00000019b7b77c20 */ /* 0x000fe20008410000 */
[----:B------:R-:W-:Y:S01]  /*5990*/  FMUL.FTZ R157, R157, UR25 ;  /* 0x000000199d9d7c20 */ /* 0x000fe20008410000 */
[----:B------:R-:W-:Y:S01]  /*59a0*/  FMUL.FTZ R160, R160, UR25 ;  /* 0x00000019a0a07c20 */ /* 0x000fe20008410000 */
[----:B------:R-:W-:-:S02]  /*59b0*/  VIADD R166, R166, -UR52 ;  /* 0x80000034a6a67c36 */ /* 0x000fc40008000000 */
[----:B------:R-:W-:Y:S01]  /*59c0*/  FMUL.FTZ R161, R161, UR25 ;  /* 0x00000019a1a17c20 */ /* 0x000fe20008410000 */
        /* <DEDUP_REMOVED lines=12> */
[----:B------:R-:W-:Y:S01]  /*5a90*/  UMOV UR10, UR22 ;  /* 0x00000016000a7c82 */ /* 0x000fe20008000000 */
[----:B--2---:R-:W-:Y:S01]  /*5aa0*/  IMAD.IADD R10, R166, 0x1, R11 ;  /* 0x00000001a60a7824 */ /* 0x004fe200078e020b */
[----:B------:R-:W-:-:S04]  /*5ab0*/  UIADD3 UR6, UR23, 0x28c40, URZ ;  /* 0x00028c4017067890 */ /* 0x000fc8000fffe03f */
[C---:B------:R-:W-:Y:S01]  /*5ac0*/  ISETP.GT.AND P1, PT, R10.reuse, RZ, PT ;  /* 0x000000ff0a00720c */ /* 0x040fe20003f24270 */
[----:B------:R2:W0:Y:S01]  /*5ad0*/  MUFU.TANH R153, R163 ;  /* 0x000000a300997308 */ /* 0x0004220000002400 */
[----:B------:R-:W-:Y:S01]  /*5ae0*/  ISETP.GT.AND P2, PT, R10, 0x1, PT ;  /* 0x000000010a00780c */ /* 0x000fe20003f44270 */
[----:B------:R-:W-:-:S03]  /*5af0*/  UPRMT UR6, UR40, 0x654, UR6 ;  /* 0x0000065428067896 */ /* 0x000fc60008000006 */
[----:B-1----:R-:W-:Y:S02]  /*5b00*/  FSEL R159, R155, -INF , P2 ;  /* 0xff8000009b9f7808 */ /* 0x002fe40001000000 */
[----:B------:R-:W-:Y:S01]  /*5b10*/  ISETP.GT.AND P2, PT, R10, 0x9, PT ;  /* 0x000000090a00780c */ /* 0x000fe20003f44270 */
[----:B------:R1:W0:Y:S01]  /*5b20*/  MUFU.TANH R21, R167 ;  /* 0x000000a700157308 */ /* 0x0002220000002400 */
[----:B--2---:R-:W-:Y:S02]  /*5b30*/  FSEL R163, R154, -INF , P1 ;  /* 0xff8000009aa37808 */ /* 0x004fe40000800000 */
[----:B------:R-:W-:Y:S01]  /*5b40*/  ISETP.GT.AND P1, PT, R10, 0x8, PT ;  /* 0x000000080a00780c */ /* 0x000fe20003f24270 */
[----:B------:R-:W-:Y:S01]  /*5b50*/  SYNCS.ARRIVE.TRANS64.RED.A1T0 RZ, [UR6], RZ ;  /* 0x000000ffffff79a7 */ /* 0x000fe20008100406 */
[----:B------:R-:W-:Y:S02]  /*5b60*/  FMNMX.FTZ R6, R163, R8, !PT ;  /* 0x00000008a3067209 */ /* 0x000fe40007810000 */
[----:B---3--:R-:W-:Y:S01]  /*5b70*/  FSEL R155, R158, -INF , P1 ;  /* 0xff8000009e9b7808 */ /* 0x008fe20000800000 */
[----:B------:R-:W2:Y:S01]  /*5b80*/  MUFU.TANH R20, R170 ;  /* 0x000000aa00147308 */ /* 0x000ea20000002400 */
[----:B------:R-:W-:Y:S01]  /*5b90*/  FMNMX.FTZ R6, R159, R6, !PT ;  /* 0x000000069f067209 */ /* 0x000fe20007810000 */
[----:B-1----:R-:W-:Y:S01]  /*5ba0*/  FMUL.FTZ R167, R156, UR25 ;  /* 0x000000199ca77c20 */ /* 0x002fe20008410000 */
[----:B------:R-:W-:-:S02]  /*5bb0*/  ISETP.GT.AND P1, PT, R10, 0x10, PT ;  /* 0x000000100a00780c */ /* 0x000fc40003f24270 */
[----:B----4-:R-:W-:Y:S02]  /*5bc0*/  FSEL R158, R12, -INF , P2 ;  /* 0xff8000000c9e7808 */ /* 0x010fe40001000000 */
[----:B------:R-:W-:Y:S01]  /*5bd0*/  FMNMX.FTZ R11, R155, R6, !PT ;  /* 0x000000069b0b7209 */ /* 0x000fe20007810000 */
[----:B------:R-:W1:Y:S01]  /*5be0*/  MUFU.TANH R15, R171 ;  /* 0x000000ab000f7308 */ /* 0x000e620000002400 */
[----:B------:R-:W-:Y:S02]  /*5bf0*/  ISETP.GT.AND P2, PT, R10, 0x11, PT ;  /* 0x000000110a00780c */ /* 0x000fe40003f44270 */
[----:B-----5:R-:W-:Y:S02]  /*5c00*/  FSEL R154, R13, -INF , P1 ;  /* 0xff8000000d9a7808 */ /* 0x020fe40000800000 */
[----:B------:R-:W-:Y:S02]  /*5c10*/  FMNMX.FTZ R11, R158, R11, !PT ;  /* 0x0000000b9e0b7209 */ /* 0x000fe40007810000 */
[----:B------:R-:W-:Y:S01]  /*5c20*/  ISETP.GT.AND P1, PT, R10, 0x18, PT ;  /* 0x000000180a00780c */ /* 0x000fe20003f24270 */
[----:B------:R-:W3:Y:S01]  /*5c30*/  MUFU.TANH R14, R174 ;  /* 0x000000ae000e7308 */ /* 0x000ee20000002400 */
[----:B0-----:R-:W-:-:S02]  /*5c40*/  FSEL R153, R153, -INF , P2 ;  /* 0xff80000099997808 */ /* 0x001fc40001000000 */
[----:B------:R-:W-:Y:S02]  /*5c50*/  FMNMX.FTZ R6, R154, R11, !PT ;  /* 0x0000000b9a067209 */ /* 0x000fe40007810000 */
[----:B------:R-:W-:Y:S02]  /*5c60*/  ISETP.GT.AND P2, PT, R10, 0x19, PT ;  /* 0x000000190a00780c */ /* 0x000fe40003f44270 */
[----:B------:R-:W-:Y:S01]  /*5c70*/  FSEL R152, R152, -INF , P1 ;  /* 0xff80000098987808 */ /* 0x000fe20000800000 */
[----:B------:R-:W0:Y:S01]  /*5c80*/  MUFU.TANH R175, R175 ;  /* 0x000000af00af7308 */ /* 0x000e220000002400 */
[----:B------:R-:W-:Y:S02]  /*5c90*/  FMNMX.FTZ R11, R153, R6, !PT ;  /* 0x00000006990b7209 */ /* 0x000fe40007810000 */
[----:B------:R-:W-:Y:S02]  /*5ca0*/  ISETP.GT.AND P1, PT, R10, 0x20, PT ;  /* 0x000000200a00780c */ /* 0x000fe40003f24270 */
[----:B------:R-:W-:-:S02]  /*5cb0*/  FSEL R21, R21, -INF , P2 ;  /* 0xff80000015157808 */ /* 0x000fc40001000000 */
[----:B------:R-:W-:Y:S01]  /*5cc0*/  FMNMX.FTZ R6, R152, R11, !PT ;  /* 0x0000000b98067209 */ /* 0x000fe20007810000 */
[----:B------:R-:W4:Y:S01]  /*5cd0*/  MUFU.TANH R13, R178 ;  /* 0x000000b2000d7308 */ /* 0x000f220000002400 */
[----:B------:R-:W-:Y:S02]  /*5ce0*/  ISETP.GT.AND P2, PT, R10, 0x21, PT ;  /* 0x000000210a00780c */ /* 0x000fe40003f44270 */
[----:B--2---:R-:W-:Y:S02]  /*5cf0*/  FSEL R20, R20, -INF , P1 ;  /* 0xff80000014147808 */ /* 0x004fe40000800000 */
[----:B------:R-:W-:Y:S02]  /*5d00*/  FMNMX.FTZ R11, R21, R6, !PT ;  /* 0x00000006150b7209 */ /* 0x000fe40007810000 */
[----:B------:R-:W-:Y:S01]  /*5d10*/  ISETP.GT.AND P1, PT, R10, 0x28, PT ;  /* 0x000000280a00780c */ /* 0x000fe20003f24270 */
[----:B------:R-:W2:Y:S01]  /*5d20*/  MUFU.TANH R179, R179 ;  /* 0x000000b300b37308 */ /* 0x000ea20000002400 */
[----:B-1----:R-:W-:-:S02]  /*5d30*/  FSEL R15, R15, -INF , P2 ;  /* 0xff8000000f0f7808 */ /* 0x002fc40001000000 */
[----:B------:R-:W-:Y:S02]  /*5d40*/  FMNMX.FTZ R6, R20, R11, !PT ;  /* 0x0000000b14067209 */ /* 0x000fe40007810000 */
[----:B------:R-:W-:Y:S02]  /*5d50*/  ISETP.GT.AND P2, PT, R10, 0x29, PT ;  /* 0x000000290a00780c */ /* 0x000fe40003f44270 */
[----:B---3--:R-:W-:Y:S01]  /*5d60*/  FSEL R14, R14, -INF , P1 ;  /* 0xff8000000e0e7808 */ /* 0x008fe20000800000 */
[----:B------:R-:W1:Y:S01]  /*5d70*/  MUFU.TANH R182, R182 ;  /* 0x000000b600b67308 */ /* 0x000e620000002400 */
[----:B------:R-:W-:Y:S02]  /*5d80*/  FMNMX.FTZ R11, R15, R6, !PT ;  /* 0x000000060f0b7209 */ /* 0x000fe40007810000 */
[----:B------:R-:W-:Y:S02]  /*5d90*/  ISETP.GT.AND P1, PT, R10, 0x30, PT ;  /* 0x000000300a00780c */ /* 0x000fe40003f24270 */
[----:B0-----:R-:W-:-:S02]  /*5da0*/  FSEL R6, R175, -INF , P2 ;  /* 0xff800000af067808 */ /* 0x001fc40001000000 */
[----:B------:R-:W-:Y:S01]  /*5db0*/  FMNMX.FTZ R11, R14, R11, !PT ;  /* 0x0000000b0e0b7209 */ /* 0x000fe20007810000 */
[----:B------:R-:W0:Y:S01]  /*5dc0*/  MUFU.TANH R183, R183 ;  /* 0x000000b700b77308 */ /* 0x000e220000002400 */
[----:B------:R-:W-:Y:S02]  /*5dd0*/  ISETP.GT.AND P2, PT, R10, 0x31, PT ;  /* 0x000000310a00780c */ /* 0x000fe40003f44270 */
[----:B----4-:R-:W-:Y:S02]  /*5de0*/  FSEL R13, R13, -INF , P1 ;  /* 0xff8000000d0d7808 */ /* 0x010fe40000800000 */
[----:B------:R-:W-:Y:S02]  /*5df0*/  FMNMX.FTZ R12, R6, R11, !PT ;  /* 0x0000000b060c7209 */ /* 0x000fe40007810000 */
[----:B------:R-:W-:Y:S01]  /*5e00*/  ISETP.GT.AND P1, PT, R10, 0x38, PT ;  /* 0x000000380a00780c */ /* 0x000fe20003f24270 */
[----:B------:R-:W3:Y:S01]  /*5e10*/  MUFU.TANH R5, R5 ;  /* 0x0000000500057308 */ /* 0x000ee20000002400 */
[----:B--2---:R-:W-:-:S02]  /*5e20*/  FSEL R11, R179, -INF , P2 ;  /* 0xff800000b30b7808 */ /* 0x004fc40001000000 */
[----:B------:R-:W-:Y:S02]  /*5e30*/  FMNMX.FTZ R156, R13, R12, !PT ;  /* 0x0000000c0d9c7209 */ /* 0x000fe40007810000 */
[----:B-1----:R-:W-:Y:S02]  /*5e40*/  FSEL R12, R182, -INF , P1 ;  /* 0xff800000b60c7808 */ /* 0x002fe40000800000 */
[----:B------:R-:W-:Y:S01]  /*5e50*/  FMNMX.FTZ R171, R11, R156, !PT ;  /* 0x0000009c0bab7209 */ /* 0x000fe20007810000 */
[----:B------:R-:W1:Y:S01]  /*5e60*/  MUFU.TANH R205, R205 ;  /* 0x000000cd00cd7308 */ /* 0x000e620000002400 */
[----:B------:R-:W-:Y:S02]  /*5e70*/  ISETP.GT.AND P2, PT, R10, 0x39, PT ;  /* 0x000000390a00780c */ /* 0x000fe40003f44270 */
[----:B------:R-:W-:Y:S02]  /*5e80*/  FMNMX.FTZ R171, R12, R171, !PT ;  /* 0x000000ab0cab7209 */ /* 0x000fe40007810000 */
[----:B0-----:R-:W-:-:S03]  /*5e90*/  FSEL R10, R183, -INF , P2 ;  /* 0xff800000b70a7808 */ /* 0x001fc60001000000 */
[----:B------:R0:W-:Y:S01]  /*5ea0*/  MUFU.TANH R174, R157 ;  /* 0x0000009d00ae7308 */ /* 0x0001e20000002400 */
[----:B------:R-:W-:Y:S02]  /*5eb0*/  FMNMX.FTZ R156, R10, R171, !PT ;  /* 0x000000ab0a9c7209 */ /* 0x000fe40007810000 */
[----:B------:R-:W0:Y:S04]  /*5ec0*/  SHFL.IDX PT, R171, R162, RZ, 0x1c1f ;  /* 0x001c1fffa2ab7589 */ /* 0x000e2800000e0000 */
[----:B------:R-:W2:Y:S01]  /*5ed0*/  SHFL.BFLY PT, R175, R156, 0x2, 0x1f ;  /* 0x0c401f009caf7f89 */ /* 0x000ea200000e0000 */
[----:B------:R-:W4:Y:S08]  /*5ee0*/  MUFU.TANH R167, R167 ;  /* 0x000000a700a77308 */ /* 0x000f300000002400 */
[----:B------:R4:W5:Y:S08]  /*5ef0*/  MUFU.TANH R178, R160 ;  /* 0x000000a000b27308 */ /* 0x0009700000002400 */
[----:B------:R-:W5:Y:S01]  /*5f00*/  MUFU.TANH R161, R161 ;  /* 0x000000a100a17308 */ /* 0x000f620000002400 */
[----:B0-----:R-:W-:Y:S01]  /*5f10*/  IMAD.IADD R157, R166, 0x1, R171 ;  /* 0x00000001a69d7824 */ /* 0x001fe200078e02ab */
[----:B--2---:R-:W-:-:S06]  /*5f20*/  FMNMX.FTZ R175, R156, R175, !PT ;  /* 0x000000af9caf7209 */ /* 0x004fcc0007810000 */
[----:B------:R5:W0:Y:S01]  /*5f30*/  MUFU.TANH R179, R164 ;  /* 0x000000a400b37308 */ /* 0x000a220000002400 */
[C---:B------:R-:W-:Y:S02]  /*5f40*/  ISETP.GT.AND P1, PT, R157.reuse, RZ, PT ;  /* 0x000000ff9d00720c */ /* 0x040fe40003f24270 */
[----:B------:R-:W-:Y:S01]  /*5f50*/  ISETP.GT.AND P2, PT, R157, 0x1, PT ;  /* 0x000000019d00780c */ /* 0x000fe20003f44270 */
[----:B------:R-:W2:Y:S01]  /*5f60*/  SHFL.BFLY PT, R170, R175, 0x1, 0x1f ;  /* 0x0c201f00afaa7f89 */ /* 0x000ea200000e0000 */
[----:B---3--:R-:W-:Y:S02]  /*5f70*/  FSEL R156, R5, -INF , P1 ;  /* 0xff800000059c7808 */ /* 0x008fe40000800000 */
[----:B------:R-:W-:Y:S01]  /*5f80*/  ISETP.GT.AND P1, PT, R157, 0x8, PT ;  /* 0x000000089d00780c */ /* 0x000fe20003f24270 */
[----:B------:R-:W3:Y:S01]  /*5f90*/  MUFU.TANH R165, R165 ;  /* 0x000000a500a57308 */ /* 0x000ee20000002400 */
[----:B-1----:R-:W-:Y:S02]  /*5fa0*/  FSEL R205, R205, -INF , P2 ;  /* 0xff800000cdcd7808 */ /* 0x002fe40001000000 */
[----:B------:R-:W-:-:S02]  /*5fb0*/  FMNMX.FTZ R162, R156, R9, !PT ;  /* 0x000000099ca27209 */ /* 0x000fc40007810000 */
[----:B------:R-:W-:Y:S02]  /*5fc0*/  ISETP.GT.AND P2, PT, R157, 0x9, PT ;  /* 0x000000099d00780c */ /* 0x000fe40003f44270 */
[----:B----4-:R-:W-:Y:S01]  /*5fd0*/  FSEL R160, R167, -INF , P1 ;  /* 0xff800000a7a07808 */ /* 0x010fe20000800000 */
[----:B------:R-:W1:Y:S01]  /*5fe0*/  MUFU.TANH R182, R168 ;  /* 0x000000a800b67308 */ /* 0x000e620000002400 */
[----:B------:R-:W-:Y:S02]  /*5ff0*/  FMNMX.FTZ R5, R205, R162, !PT ;  /* 0x000000a2cd057209 */ /* 0x000fe40007810000 */
[C---:B------:R-:W-:Y:S02]  /*6000*/  ISETP.GT.AND P1, PT, R157.reuse, 0x10, PT ;  /* 0x000000109d00780c */ /* 0x040fe40003f24270 */
[----:B------:R-:W-:Y:S02]  /*6010*/  FSEL R162, R174, -INF , P2 ;  /* 0xff800000aea27808 */ /* 0x000fe40001000000 */
[----:B------:R-:W-:Y:S01]  /*6020*/  FMNMX.FTZ R5, R160, R5, !PT ;  /* 0x00000005a0057209 */ /* 0x000fe20007810000 */
[----:B------:R0:W4:Y:S01]  /*6030*/  MUFU.TANH R171, R169 ;  /* 0x000000a900ab7308 */ /* 0x0001220000002400 */
[----:B------:R-:W-:-:S02]  /*6040*/  ISETP.GT.AND P2, PT, R157, 0x11, PT ;  /* 0x000000119d00780c */ /* 0x000fc40003f44270 */
[----:B-----5:R-:W-:Y:S02]  /*6050*/  FSEL R164, R178, -INF , P1 ;  /* 0xff800000b2a47808 */ /* 0x020fe40000800000 */
[----:B------:R-:W-:Y:S02]  /*6060*/  FMNMX.FTZ R5, R162, R5, !PT ;  /* 0x00000005a2057209 */ /* 0x000fe40007810000 */
[----:B------:R-:W-:Y:S01]  /*6070*/  ISETP.GT.AND P1, PT, R157, 0x18, PT ;  /* 0x000000189d00780c */ /* 0x000fe20003f24270 */
[----:B------:R-:W5:Y:S01]  /*6080*/  MUFU.TANH R172, R172 ;  /* 0x000000ac00ac7308 */ /* 0x000f620000002400 */
[----:B------:R-:W-:Y:S02]  /*6090*/  FSEL R166, R161, -INF , P2 ;  /* 0xff800000a1a67808 */ /* 0x000fe40001000000 */
[----:B------:R-:W-:Y:S02]  /*60a0*/  FMNMX.FTZ R5, R164, R5, !PT ;  /* 0x00000005a4057209 */ /* 0x000fe40007810000 */
[----:B------:R-:W-:-:S02]  /*60b0*/  ISETP.GT.AND P2, PT, R157, 0x19, PT ;  /* 0x000000199d00780c */ /* 0x000fc40003f44270 */
[----:B0-----:R-:W-:Y:S01]  /*60c0*/  FSEL R169, R179, -INF , P1 ;  /* 0xff800000b3a97808 */ /* 0x001fe20000800000 */
[----:B------:R1:W0:Y:S01]  /*60d0*/  MUFU.TANH R167, R173 ;  /* 0x000000ad00a77308 */ /* 0x0002220000002400 */
[----:B------:R-:W-:Y:S02]  /*60e0*/  FMNMX.FTZ R168, R166, R5, !PT ;  /* 0x00000005a6a87209 */ /* 0x000fe40007810000 */
[----:B------:R-:W-:Y:S02]  /*60f0*/  ISETP.GT.AND P1, PT, R157, 0x20, PT ;  /* 0x000000209d00780c */ /* 0x000fe40003f24270 */
[----:B---3--:R-:W-:Y:S02]  /*6100*/  FSEL R174, R165, -INF , P2 ;  /* 0xff800000a5ae7808 */ /* 0x008fe40001000000 */
[----:B------:R-:W-:Y:S01]  /*6110*/  FMNMX.FTZ R161, R169, R168, !PT ;  /* 0x000000a8a9a17209 */ /* 0x000fe20007810000 */
[----:B------:R3:W3:Y:S01]  /*6120*/  MUFU.TANH R178, R176 ;  /* 0x000000b000b27308 */ /* 0x0006e20000002400 */
[----:B--2---:R-:W-:-:S02]  /*6130*/  FMNMX.FTZ R5, R175, R170, !PT ;  /* 0x000000aaaf057209 */ /* 0x004fc40007810000 */
[C---:B------:R-:W-:Y:S02]  /*6140*/  ISETP.GT.AND P2, PT, R157.reuse, 0x21, PT ;  /* 0x000000219d00780c */ /* 0x040fe40003f44270 */
[----:B-1----:R-:W-:Y:S02]  /*6150*/  FSEL R173, R182, -INF , P1 ;  /* 0xff800000b6ad7808 */ /* 0x002fe40000800000 */
[----:B------:R-:W-:Y:S01]  /*6160*/  FMNMX.FTZ R170, R174, R161, !PT ;  /* 0x000000a1aeaa7209 */ /* 0x000fe20007810000 */
[----:B------:R-:W1:Y:S01]  /*6170*/  MUFU.TANH R177, R177 ;  /* 0x000000b100b17308 */ /* 0x000e620000002400 */
[----:B------:R-:W-:Y:S02]  /*6180*/  ISETP.GT.AND P1, PT, R157, 0x28, PT ;  /* 0x000000289d00780c */ /* 0x000fe40003f24270 */
[----:B----4-:R-:W-:Y:S02]  /*6190*/  FSEL R168, R171, -INF , P2 ;  /* 0xff800000aba87808 */ /* 0x010fe40001000000 */
[----:B------:R-:W-:-:S02]  /*61a0*/  FMNMX.FTZ R161, R173, R170, !PT ;  /* 0x000000aaada17209 */ /* 0x000fc40007810000 */
[C---:B------:R-:W-:Y:S01]  /*61b0*/  ISETP.GT.AND P2, PT, R157.reuse, 0x29, PT ;  /* 0x000000299d00780c */ /* 0x040fe20003f44270 */
[----:B------:R2:W4:Y:S01]  /*61c0*/  MUFU.TANH R165, R180 ;  /* 0x000000b400a57308 */ /* 0x0005220000002400 */
[----:B-----5:R-:W-:Y:S02]  /*61d0*/  FSEL R170, R172, -INF , P1 ;  /* 0xff800000acaa7808 */ /* 0x020fe40000800000 */
[----:B------:R-:W-:Y:S02]  /*61e0*/  FMNMX.FTZ R161, R168, R161, !PT ;  /* 0x000000a1a8a17209 */ /* 0x000fe40007810000 */
[----:B------:R-:W-:Y:S02]  /*61f0*/  ISETP.GT.AND P1, PT, R157, 0x30, PT ;  /* 0x000000309d00780c */ /* 0x000fe40003f24270 */
[----:B0-----:R-:W-:Y:S01]  /*6200*/  FSEL R171, R167, -INF , P2 ;  /* 0xff800000a7ab7808 */ /* 0x001fe20001000000 */
[----:B------:R-:W0:Y:S01]  /*6210*/  MUFU.TANH R181, R181 ;  /* 0x000000b500b57308 */ /* 0x000e220000002400 */
[----:B---3--:R-:W-:Y:S01]  /*6220*/  FMNMX.FTZ R176, R170, R161, !PT ;  /* 0x000000a1aab07209 */ /* 0x008fe20007810000 */
[----:B--2---:R-:W-:Y:S01]  /*6230*/  FMUL.FTZ R180, R5, UR10 ;  /* 0x0000000a05b47c20 */ /* 0x004fe20008410000 */
[----:B------:R-:W-:-:S02]  /*6240*/  ISETP.GT.AND P2, PT, R157, 0x31, PT ;  /* 0x000000319d00780c */ /* 0x000fc40003f44270 */
[----:B------:R-:W-:Y:S02]  /*6250*/  FSEL R172, R178, -INF , P1 ;  /* 0xff800000b2ac7808 */ /* 0x000fe40000800000 */
[----:B------:R-:W-:Y:S02]  /*6260*/  FMNMX.FTZ R161, R171, R176, !PT ;  /* 0x000000b0aba17209 */ /* 0x000fe40007810000 */
[----:B------:R-:W-:Y:S02]  /*6270*/  ISETP.GT.AND P3, PT, R157, 0x38, PT ;  /* 0x000000389d00780c */ /* 0x000fe40003f64270 */
[----:B-1----:R-:W-:Y:S02]  /*6280*/  FSEL R175, R177, -INF , P2 ;  /* 0xff800000b1af7808 */ /* 0x002fe40001000000 */
[----:B------:R-:W-:Y:S02]  /*6290*/  FMNMX.FTZ R178, R172, R161, !PT ;  /* 0x000000a1acb27209 */ /* 0x000fe40007810000 */
[----:B------:R-:W-:-:S02]  /*62a0*/  ISETP.GT.AND P1, PT, R157, 0x39, PT ;  /* 0x000000399d00780c */ /* 0x000fc40003f24270 */
[----:B----4-:R-:W-:Y:S02]  /*62b0*/  FSEL R176, R165, -INF , P3 ;  /* 0xff800000a5b07808 */ /* 0x010fe40001800000 */
[----:B------:R-:W-:Y:S02]  /*62c0*/  FMNMX.FTZ R157, R175, R178, !PT ;  /* 0x000000b2af9d7209 */ /* 0x000fe40007810000 */
[----:B0-----:R-:W-:Y:S02]  /*62d0*/  FSEL R177, R181, -INF , P1 ;  /* 0xff800000b5b17808 */ /* 0x001fe40000800000 */
[----:B------:R-:W-:Y:S02]  /*62e0*/  FMNMX.FTZ R178, R176, R157, !PT ;  /* 0x0000009db0b27209 */ /* 0x000fe40007810000 */
[----:B------:R-:W-:Y:S02]  /*62f0*/  FSETP.NEU.FTZ.AND P4, PT, R5, -INF , PT ;  /* 0xff8000000500780b */ /* 0x000fe40003f9d000 */
[----:B------:R-:W-:-:S02]  /*6300*/  FMNMX.FTZ R161, R177, R178, !PT ;  /* 0x000000b2b1a17209 */ /* 0x000fc40007810000 */
        /* <DEDUP_REMOVED lines=270> */
.L_x_7694:
[----:B------:R0:W1:Y:S01]  /*73f0*/  SYNCS.PHASECHK.TRANS64.TRYWAIT P1, [UR23+0x28c50], R7 ;  /* 0x028c5007ff0075a7 */ /* 0x0000620008020157 */
[----:B------:R-:W-:Y:S05]  /*7400*/  @!P0 BRA `(.L_x_7695) ;  /* 0x0000000000048947 */ /* 0x000fea0003800000 */
[----:B------:R-:W-:Y:S01]  /*7410*/  BPT.TRAP 0x1 ;  /* 0x000000040000795c */ /* 0x000fe20000300000 */
.L_x_7695:
[----:B-1----:R-:W-:Y:S05]  /*7420*/  @P1 BRA `(.L_x_7696) ;  /* 0x0000000000081947 */ /* 0x002fea0003800000 */
[----:B------:R-:W1:Y:S02]  /*7430*/  SYNCS.PHASECHK.TRANS64.TRYWAIT P1, [UR23+0x28c50], R7 ;  /* 0x028c5007ff0075a7 */ /* 0x000e640008020157 */
[----:B-1----:R-:W-:Y:S05]  /*7440*/  @!P1 BRA `(.L_x_7697) ;  /* 0x000000b400509947 */ /* 0x002fea0003800000 */
.L_x_7696:
        /* <DEDUP_REMOVED lines=34> */
.L_x_7698:
        /* <DEDUP_REMOVED lines=10> */
.L_x_7688:
[----:B------:R-:W-:-:S13]  /*7710*/  ISETP.LE.AND P1, PT, RZ, UR21, PT ;  /* 0x00000015ff007c0c */ /* 0x000fda000bf23270 */
[----:B------:R-:W-:Y:S05]  /*7720*/  @!P1 BRA `(.L_x_7700) ;  /* 0x0000001c003c9947 */ /* 0x000fea0003800000 */
[----:B01----:R-:W-:Y:S01]  /*7730*/  IMAD.MOV.U32 R8, RZ, RZ, R5 ;  /* 0x000000ffff087224 */ /* 0x003fe200078e0005 */
[----:B------:R-:W-:Y:S01]  /*7740*/  MOV R205, R6 ;  /* 0x0000000600cd7202 */ /* 0x000fe20000000f00 */
[----:B------:R-:W-:Y:S01]  /*7750*/  UMOV UR23, UR38 ;  /* 0x0000002600177c82 */ /* 0x000fe20008000000 */
[----:B------:R-:W-:Y:S01]  /*7760*/  ULDC UR24, c[0x0][0x9d8] ;  /* 0x0002760000187ab9 */ /* 0x000fe20000000800 */
[----:B------:R-:W-:-:S05]  /*7770*/  ULDC UR20, c[0x0][0x988] ;  /* 0x0002620000147ab9 */ /* 0x000fca0000000800 */
.L_x_7711:
[----:B------:R-:W-:-:S04]  /*7780*/  UIADD3 UR38, UR23, 0x1, URZ ;  /* 0x0000000117267890 */ /* 0x000fc8000fffe03f */
[----:B------:R-:W-:-:S04]  /*7790*/  UISETP.NE.AND UP0, UPT, UR38, 0x2, UPT ;  /* 0x000000022600788c */ /* 0x000fc8000bf05270 */
[----:B------:R-:W-:Y:S02]  /*77a0*/  USEL UR6, URZ, 0x1, UP0 ;  /* 0x000000013f067887 */ /* 0x000fe40008000000 */
[----:B------:R-:W-:Y:S02]  /*77b0*/  USEL UR38, UR38, URZ, UP0 ;  /* 0x0000003f26267287 */ /* 0x000fe40008000000 */
[----:B------:R-:W-:Y:S01]  /*77c0*/  ULOP3.LUT UR37, UR37, UR6, URZ, 0x3c, !UPT ;  /* 0x0000000625257292 */ /* 0x000fe2000f8e3c3f */
[----:B01----:R-:W-:Y:S11]  /*77d0*/  @!P0 BRA `(.L_x_7701) ;  /* 0x0000000000048947 */ /* 0x003ff60003800000 */
[----:B------:R-:W-:Y:S01]  /*77e0*/  BPT.TRAP 0x1 ;  /* 0x000000040000795c */ /* 0x000fe20000300000 */
.L_x_7701:
[----:B------:R-:W-:Y:S01]  /*77f0*/  ULEA UR22, UR38, UR41, 0x3 ;  /* 0x0000002926167291 */ /* 0x000fe2000f8e183f */
[----:B------:R-:W-:-:S05]  /*7800*/  IMAD.U32 R7, RZ, RZ, UR37 ;  /* 0x00000025ff077e24 */ /* 0x000fca000f8e00ff */
[----:B------:R-:W-:-:S04]  /*7810*/  SHF.L.U32 R7, R7, 0x1f, RZ ;  /* 0x0000001f07077819 */ /* 0x000fc800000006ff */
[----:B------:R0:W1:Y:S01]  /*7820*/  SYNCS.PHASECHK.TRANS64.TRYWAIT P1, [UR22+0x28c30], R7 ;  /* 0x028c3007ff0075a7 */ /* 0x0000620008020156 */
[----:B------:R-:W-:Y:S05]  /*7830*/  @!P0 BRA `(.L_x_7702) ;  /* 0x0000000000048947 */ /* 0x000fea0003800000 */
[----:B------:R-:W-:Y:S01]  /*7840*/  BPT.TRAP 0x1 ;  /* 0x000000040000795c */ /* 0x000fe20000300000 */
.L_x_7702:
[----:B-1----:R-:W-:Y:S05]  /*7850*/  @P1 BRA `(.L_x_7703) ;  /* 0x0000000000081947 */ /* 0x002fea0003800000 */
[----:B------:R-:W1:Y:S02]  /*7860*/  SYNCS.PHASECHK.TRANS64.TRYWAIT P1, [UR22+0x28c30], R7 ;  /* 0x028c3007ff0075a7 */ /* 0x000e640008020156 */
[----:B-1----:R-:W-:Y:S05]  /*7870*/  @!P1 BRA `(.L_x_7704) ;  /* 0x000000b0005c9947 */ /* 0x002fea0003800000 */
.L_x_7703:
        /* <DEDUP_REMOVED lines=23> */
.L_x_7705:
        /* <DEDUP_REMOVED lines=212> */
[----:B------:R-:W-:Y:S01]  /*8730*/  FFMA.FTZ R180, R166, UR10, -R165 ;  /* 0x0000000aa6b47c23 */ /* 0x000fe200080108a5 */
[-C--:B------:R-:W-:Y:S01]  /*8740*/  FMUL.FTZ R124, R124, R14.reuse ;  /* 0x0000000e7c7c7220 */ /* 0x080fe20000410000 */
[----:B------:R-:W-:Y:S01]  /*8750*/  FMUL.FTZ R125, R125, R14 ;  /* 0x0000000e7d7d7220 */ /* 0x000fe20000410000 */
[----:B------:R-:W-:-:S02]  /*8760*/  @!P1 IMAD R21, R21, 0x40, R16 ;  /* 0x0000004015159824 */ /* 0x000fc400078e0210 */
        /* <DEDUP_REMOVED lines=154> */
.L_x_7706:
[----:B------:R1:W2:Y:S01]  /*9110*/  SYNCS.PHASECHK.TRANS64.TRYWAIT P1, [UR22+0x28c50], R7 ;  /* 0x028c5007ff0075a7 */ /* 0x0002a20008020156 */
[----:B------:R-:W-:Y:S05]  /*9120*/  @!P0 BRA `(.L_x_7707) ;  /* 0x0000000000048947 */ /* 0x000fea0003800000 */
[----:B------:R-:W-:Y:S01]  /*9130*/  BPT.TRAP 0x1 ;  /* 0x000000040000795c */ /* 0x000fe20000300000 */
.L_x_7707:
[----:B--2---:R-:W-:Y:S05]  /*9140*/  @P1 BRA `(.L_x_7708) ;  /* 0x0000000000081947 */ /* 0x004fea0003800000 */
[----:B------:R-:W2:Y:S02]  /*9150*/  SYNCS.PHASECHK.TRANS64.TRYWAIT P1, [UR22+0x28c50], R7 ;  /* 0x028c5007ff0075a7 */ /* 0x000ea40008020156 */
[----:B--2---:R-:W-:Y:S05]  /*9160*/  @!P1 BRA `(.L_x_7709) ;  /* 0x0000009800389947 */ /* 0x004fea0003800000 */
.L_x_7708:
        /* <DEDUP_REMOVED lines=34> */
.L_x_7710:
[----:B------:R-:W-:Y:S01]  /*9390*/  UIADD3 UR22, UR22, 0x28c60, URZ ;  /* 0x00028c6016167890 */ /* 0x000fe2000fffe03f */
[----:B------:R-:W-:Y:S01]  /*93a0*/  ISETP.LT.AND P1, PT, RZ, UR21, PT ;  /* 0x00000015ff007c0c */ /* 0x000fe2000bf21270 */
[----:B------:R-:W-:Y:S01]  /*93b0*/  UIADD3 UR21, UR21, -0x1, URZ ;  /* 0xffffffff15157890 */ /* 0x000fe2000fffe03f */
[----:B--2---:R-:W-:Y:S01]  /*93c0*/  IMAD.MOV.U32 R8, RZ, RZ, R5 ;  /* 0x000000ffff087224 */ /* 0x004fe200078e0005 */
[----:B------:R-:W-:Y:S01]  /*93d0*/  UPRMT UR22, UR40, 0x654, UR22 ;  /* 0x0000065428167896 */ /* 0x000fe20008000016 */
[----:B------:R-:W-:Y:S01]  /*93e0*/  MOV R205, R6 ;  /* 0x0000000600cd7202 */ /* 0x000fe20000000f00 */
[----:B------:R-:W-:-:S07]  /*93f0*/  UMOV UR23, UR38 ;  /* 0x0000002600177c82 */ /* 0x000fce0008000000 */
[----:B------:R-:W-:Y:S01]  /*9400*/  SYNCS.ARRIVE.TRANS64.RED.A1T0 RZ, [UR22], RZ ;  /* 0x000000ffffff79a7 */ /* 0x000fe20008100416 */
[----:B------:R-:W-:Y:S05]  /*9410*/  @P1 BRA `(.L_x_7711) ;  /* 0xffffffe000d81947 */ /* 0x000fea000383ffff */
.L_x_7700:
[----:B------:R-:W4:Y:S01]  /*9420*/  SHFL.BFLY PT, R0, R3, 0x2, 0x1f ;  /* 0x0c401f0003007f89 */ /* 0x000f2200000e0000 */
[----:B------:R-:W-:Y:S01]  /*9430*/  IMAD.MOV R11, RZ, RZ, -R18 ;  /* 0x000000ffff0b7224 */ /* 0x000fe200078e0a12 */
[----:B------:R-:W-:Y:S01]  /*9440*/  UIADD3 UR36, UR36, 0x1, URZ ;  /* 0x0000000124247890 */ /* 0x000fe2000fffe03f */
[----:B------:R-:W-:Y:S01]  /*9450*/  IMAD.U32 R13, RZ, RZ, UR10 ;  /* 0x0000000aff0d7e24 */ /* 0x000fe2000f8e00ff */
[----:B01----:R-:W0:Y:S01]  /*9460*/  SHFL.BFLY PT, R7, R4, 0x2, 0x1f ;  /* 0x0c401f0004077f89 */ /* 0x003e2200000e0000 */
        /* <DEDUP_REMOVED lines=19> */
[----:B------:R-:W-:Y:S02]  /*95a0*/  IMAD.MOV.U32 R0, RZ, RZ, RZ ;  /* 0x000000ffff007224 */ /* 0x000fe400078e00ff */
[----:B-1----:R-:W-:Y:S02]  /*95b0*/  FADD.FTZ R7, R8, R7 ;  /* 0x0000000708077221 */ /* 0x002fe40000010000 */
[----:B------:R-:W-:-:S03]  /*95c0*/  FSETP.NE.FTZ.AND P1, PT, R9, RZ, PT ;  /* 0x000000ff0900720b */ /* 0x000fc60003f35000 */
[----:B------:R-:W-:-:S10]  /*95d0*/  FSETP.NE.FTZ.AND P2, PT, R7, RZ, PT ;  /* 0x000000ff0700720b */ /* 0x000fd40003f55000 */
[----:B------:R-:W0:Y:S08]  /*95e0*/  @P1 MUFU.RCP R11, R9 ;  /* 0x00000009000b1308 */ /* 0x000e300000001000 */
[----:B------:R-:W1:Y:S08]  /*95f0*/  @P2 MUFU.RCP R0, R7 ;  /* 0x0000000700002308 */ /* 0x000e700000001000 */
[----:B------:R-:W4:Y:S01]  /*9600*/  @P2 MUFU.LG2 R7, R7 ;  /* 0x0000000700072308 */ /* 0x000f220000000c00 */
[-C--:B0-----:R-:W-:Y:S01]  /*9610*/  FMUL.FTZ R168, R32, R11.reuse ;  /* 0x0000000b20a87220 */ /* 0x081fe20000410000 */
[----:B------:R-:W-:Y:S01]  /*9620*/  @!P0 STS [R4+0x28800], R11 ;  /* 0x0288000b04008388 */ /* 0x000fe20000000800 */
[-C--:B------:R-:W-:Y:S01]  /*9630*/  FMUL.FTZ R170, R28, R11.reuse ;  /* 0x0000000b1caa7220 */ /* 0x080fe20000410000 */
[-C--:B------:R-:W-:Y:S01]  /*9640*/  FMUL.FTZ R28, R29, R11.reuse ;  /* 0x0000000b1d1c7220 */ /* 0x080fe20000410000 */
[----:B------:R-:W-:Y:S01]  /*9650*/  MOV R29, UR10 ;  /* 0x0000000a001d7c02 */ /* 0x000fe20008000f00 */
[-C--:B------:R-:W-:Y:S01]  /*9660*/  FMUL.FTZ R171, R24, R11.reuse ;  /* 0x0000000b18ab7220 */ /* 0x080fe20000410000 */
[-C--:B------:R-:W-:Y:S01]  /*9670*/  FMUL.FTZ R169, R25, R11.reuse ;  /* 0x0000000b19a97220 */ /* 0x080fe20000410000 */
[----:B------:R-:W0:Y:S01]  /*9680*/  @P1 MUFU.LG2 R32, R9 ;  /* 0x0000000900201308 */ /* 0x000e220000000c00 */
[----:B-1----:R1:W-:Y:S01]  /*9690*/  @!P0 STS [R4+0x28820], R0 ;  /* 0x0288200004008388 */ /* 0x0023e20000000800 */
[----:B------:R-:W-:Y:S01]  /*96a0*/  @P1 FMUL.FTZ R29, R29, 0.69314718246459960938 ;  /* 0x3f3172181d1d1820 */ /* 0x000fe20000410000 */
[-C--:B--23--:R-:W-:Y:S01]  /*96b0*/  FMUL.FTZ R166, R33, R11.reuse ;  /* 0x0000000b21a67220 */ /* 0x08cfe20000410000 */
        /* <DEDUP_REMOVED lines=129> */
.L_x_7665:
        /* <DEDUP_REMOVED lines=30> */
[----:B------:R-:W-:Y:S01]  /*a0b0*/  ULDC.64 UR8, c[0x0][0xc00] ;  /* 0x0003000000087ab9 */ /* 0x000fe20000000a00 */
[----:B------:R-:W-:Y:S01]  /*a0c0*/  F2FP.BF16.F32.PACK_AB R66, R69, R68 ;  /* 0x000000444542723e */ /* 0x000fe200000010ff */
[----:B------:R-:W-:Y:S01]  /*a0d0*/  UISETP.NE.U32.AND UP0, UPT, UR8, URZ, UPT ;  /* 0x0000003f0800728c */ /* 0x000fe2000bf05070 */
[----:B------:R-:W-:Y:S01]  /*a0e0*/  IMAD.WIDE R4, R196, 0x2, R172 ;  /* 0x00000002c4047825 */ /* 0x000fe200078e02ac */
[----:B------:R-:W-:-:S02]  /*a0f0*/  F2FP.BF16.F32.PACK_AB R67, R71, R70 ;  /* 0x000000464743723e */ /* 0x000fc400000010ff */
[----:B------:R-:W-:Y:S01]  /*a100*/  F2FP.BF16.F32.PACK_AB R73, R75, R74 ;  /* 0x0000004a4b49723e */ /* 0x000fe200000010ff */
[----:B------:R-:W-:Y:S01]  /*a110*/  UISETP.NE.AND.EX UP0, UPT, UR9, URZ, UPT, UP0 ;  /* 0x0000003f0900728c */ /* 0x000fe2000bf05300 */
[C---:B------:R-:W-:Y:S02]  /*a120*/  IADD3 R175, P1, R4.reuse, 0x20, RZ ;  /* 0x0000002004af7810 */ /* 0x040fe40007f3e0ff */
[C---:B------:R-:W-:Y:S01]  /*a130*/  IADD3 R177, P0, R4.reuse, 0x40, RZ ;  /* 0x0000004004b17810 */ /* 0x040fe20007f1e0ff */
[----:B------:R-:W-:Y:S01]  /*a140*/  ULDC.64 UR8, c[0x0][0xc00] ;  /* 0x0003000000087ab9 */ /* 0x000fe20000000a00 */
[----:B------:R-:W-:Y:S01]  /*a150*/  LOP3.LUT R36, R175, 0x380, RZ, 0xc0, !PT ;  /* 0x00000380af247812 */ /* 0x000fe200078ec0ff */
[----:B------:R-:W-:Y:S01]  /*a160*/  UIMAD.WIDE UR8, UR42, 0x4, UR8 ;  /* 0x000000042a0878a5 */ /* 0x000fe2000f8e0208 */
[----:B------:R-:W-:Y:S01]  /*a170*/  IADD3 R183, P6, R4, 0x2020, RZ ;  /* 0x0000202004b77810 */ /* 0x000fe20007fde0ff */
[----:B------:R-:W-:Y:S01]  /*a180*/  IMAD.X R41, RZ, RZ, R5, P0 ;  /* 0x000000ffff297224 */ /* 0x000fe200000e0605 */
[----:B------:R-:W-:-:S02]  /*a190*/  SHF.R.U64 R36, R36, 0x3, RZ ;  /* 0x0000000324247819 */ /* 0x000fc400000012ff */
[C---:B------:R-:W-:Y:S01]  /*a1a0*/  IADD3 R6, P0, R4.reuse, 0x4020, RZ ;  /* 0x0000402004067810 */ /* 0x040fe20007f1e0ff */
[--C-:B------:R-:W-:Y:S01]  /*a1b0*/  IMAD.X R53, RZ, RZ, R5.reuse, P6 ;  /* 0x000000ffff357224 */ /* 0x100fe200030e0605 */
[C---:B------:R-:W-:Y:S02]  /*a1c0*/  LOP3.LUT R29, R4.reuse, 0x380, RZ, 0xc0, !PT ;  /* 0x00000380041d7812 */ /* 0x040fe400078ec0ff */
[----:B------:R-:W-:Y:S01]  /*a1d0*/  IADD3.X R37, RZ, R5, RZ, P1, !PT ;  /* 0x00000005ff257210 */ /* 0x000fe20000ffe4ff */
[--C-:B------:R-:W-:Y:S01]  /*a1e0*/  IMAD.X R107, RZ, RZ, R5.reuse, P0 ;  /* 0x000000ffff6b7224 */ /* 0x100fe200000e0605 */
[C---:B------:R-:W-:Y:S02]  /*a1f0*/  IADD3 R179, P4, R4.reuse, 0x60, RZ ;  /* 0x0000006004b37810 */ /* 0x040fe40007f9e0ff */
        /* <DEDUP_REMOVED lines=20> */
[----:B------:R-:W-:Y:S01]  /*a340*/  IMAD.X R115, RZ, RZ, R5, P3 ;  /* 0x000000ffff737224 */ /* 0x000fe200018e0605 */
[----:B------:R-:W-:-:S02]  /*a350*/  IADD3 R32, P1, R4, 0x6060, RZ ;  /* 0x0000606004207810 */ /* 0x000fc40007f3e0ff */
[----:B------:R-:W-:Y:S02]  /*a360*/  SHF.R.U64 R175, R175, 0x3, RZ ;  /* 0x00000003afaf7819 */ /* 0x000fe400000012ff */
[----:B------:R-:W-:Y:S01]  /*a370*/  LOP3.LUT R4, R29, R4, RZ, 0x3c, !PT ;  /* 0x000000041d047212 */ /* 0x000fe200078e3cff */
[--C-:B------:R-:W-:Y:S01]  /*a380*/  IMAD.X R29, RZ, RZ, R5.reuse, P2 ;  /* 0x000000ffff1d7224 */ /* 0x100fe200010e0605 */
[----:B------:R-:W-:Y:S01]  /*a390*/  LOP3.LUT R40, R177, 0x380, RZ, 0xc0, !PT ;  /* 0x00000380b1287812 */ /* 0x000fe200078ec0ff */
[----:B------:R-:W-:Y:S01]  /*a3a0*/  IMAD.X R33, RZ, RZ, R5, P1 ;  /* 0x000000ffff217224 */ /* 0x000fe200008e0605 */
[----:B------:R-:W-:Y:S02]  /*a3b0*/  LOP3.LUT R44, R179, 0x380, RZ, 0xc0, !PT ;  /* 0x00000380b32c7812 */ /* 0x000fe400078ec0ff */
[----:B------:R-:W-:Y:S02]  /*a3c0*/  SHF.R.U64 R118, R118, 0x3, RZ ;  /* 0x0000000376767819 */ /* 0x000fe400000012ff */
[----:B------:R-:W-:-:S02]  /*a3d0*/  LOP3.LUT R48, R181, 0x380, RZ, 0xc0, !PT ;  /* 0x00000380b5307812 */ /* 0x000fc400078ec0ff */
[----:B------:R-:W-:Y:S02]  /*a3e0*/  LOP3.LUT R106, R175, R6, RZ, 0x3c, !PT ;  /* 0x00000006af6a7212 */ /* 0x000fe400078e3cff */
[-C--:B------:R-:W-:Y:S02]  /*a3f0*/  IADD3.X R123, RZ, R5.reuse, RZ, P5, !PT ;  /* 0x00000005ff7b7210 */ /* 0x080fe40002ffe4ff */
[----:B------:R-:W-:Y:S02]  /*a400*/  SHF.R.U64 R40, R40, 0x3, RZ ;  /* 0x0000000328287819 */ /* 0x000fe400000012ff */
[----:B------:R-:W-:Y:S02]  /*a410*/  SHF.R.U64 R44, R44, 0x3, RZ ;  /* 0x000000032c2c7819 */ /* 0x000fe400000012ff */
[----:B------:R-:W-:Y:S02]  /*a420*/  LOP3.LUT R52, R183, 0x380, RZ, 0xc0, !PT ;  /* 0x00000380b7347812 */ /* 0x000fe400078ec0ff */
[----:B------:R-:W-:-:S02]  /*a430*/  MOV R175, R4 ;  /* 0x0000000400af7202 */ /* 0x000fc40000000f00 */
[----:B------:R-:W-:Y:S02]  /*a440*/  LOP3.LUT R94, R205, 0x380, RZ, 0xc0, !PT ;  /* 0x00000380cd5e7812 */ /* 0x000fe400078ec0ff */
[----:B------:R-:W-:Y:S02]  /*a450*/  LOP3.LUT R118, R118, R7, RZ, 0x3c, !PT ;  /* 0x0000000776767212 */ /* 0x000fe400078e3cff */
[----:B------:R-:W-:Y:S02]  /*a460*/  F2FP.BF16.F32.PACK_AB R5, R27, R26 ;  /* 0x0000001a1b05723e */ /* 0x000fe400000010ff */
[----:B------:R-:W-:Y:S02]  /*a470*/  LOP3.LUT R98, R207, 0x380, RZ, 0xc0, !PT ;  /* 0x00000380cf627812 */ /* 0x000fe400078ec0ff */
[----:B------:R-:W-:Y:S02]  /*a480*/  F2FP.BF16.F32.PACK_AB R4, R169, R171 ;  /* 0x000000aba904723e */ /* 0x000fe400000010ff */
[----:B------:R-:W-:-:S02]  /*a490*/  LOP3.LUT R27, R0, 0x380, RZ, 0xc0, !PT ;  /* 0x00000380001b7812 */ /* 0x000fc400078ec0ff */
[----:B------:R-:W-:Y:S02]  /*a4a0*/  F2FP.BF16.F32.PACK_AB R6, R28, R170 ;  /* 0x000000aa1c06723e */ /* 0x000fe400000010ff */
[----:B------:R-:W-:Y:S02]  /*a4b0*/  F2FP.BF16.F32.PACK_AB R7, R31, R30 ;  /* 0x0000001e1f07723e */ /* 0x000fe400000010ff */
[----:B------:R-:W-:Y:S02]  /*a4c0*/  SHF.R.U64 R48, R48, 0x3, RZ ;  /* 0x0000000330307819 */ /* 0x000fe400000012ff */
[----:B------:R-:W-:Y:S01]  /*a4d0*/  LOP3.LUT R102, R209, 0x380, RZ, 0xc0, !PT ;  /* 0x00000380d1667812 */ /* 0x000fe200078ec0ff */
[----:B------:R0:W-:Y:S01]  /*a4e0*/  STSM.16.M88.4 [R175], R4 ;  /* 0x00000004af007844 */ /* 0x0001e20000000200 */
[----:B------:R-:W-:Y:S02]  /*a4f0*/  LOP3.LUT R40, R40, R177, RZ, 0x3c, !PT ;  /* 0x000000b128287212 */ /* 0x000fe400078e3cff */
[----:B------:R-:W-:-:S02]  /*a500*/  LOP3.LUT R44, R44, R179, RZ, 0x3c, !PT ;  /* 0x000000b32c2c7212 */ /* 0x000fc400078e3cff */
[----:B------:R-:W-:Y:S02]  /*a510*/  SHF.R.U64 R52, R52, 0x3, RZ ;  /* 0x0000000334347819 */ /* 0x000fe400000012ff */
[----:B------:R-:W-:Y:S02]  /*a520*/  SHF.R.U64 R94, R94, 0x3, RZ ;  /* 0x000000035e5e7819 */ /* 0x000fe400000012ff */
[----:B------:R-:W-:Y:S02]  /*a530*/  LOP3.LUT R177, R110, 0x380, RZ, 0xc0, !PT ;  /* 0x000003806eb17812 */ /* 0x000fe400078ec0ff */
[----:B------:R-:W-:Y:S02]  /*a540*/  LOP3.LUT R179, R114, 0x380, RZ, 0xc0, !PT ;  /* 0x0000038072b37812 */ /* 0x000fe400078ec0ff */
        /* <DEDUP_REMOVED lines=13> */
[----:B------:R-:W-:Y:S02]  /*a620*/  SHF.R.U64 R179, R179, 0x3, RZ ;  /* 0x00000003b3b37819 */ /* 0x000fe400000012ff */
[----:B------:R-:W-:-:S02]  /*a630*/  LOP3.LUT R169, R174, 0x380, RZ, 0xc0, !PT ;  /* 0x00000380aea97812 */ /* 0x000fc400078ec0ff */
[----:B------:R-:W-:Y:S02]  /*a640*/  MOV R40, R40 ;  /* 0x0000002800287202 */ /* 0x000fe40000000f00 */
[----:B------:R-:W-:Y:S02]  /*a650*/  LOP3.LUT R98, R98, R207, RZ, 0x3c, !PT ;  /* 0x000000cf62627212 */ /* 0x000fe400078e3cff */
[----:B------:R-:W-:Y:S01]  /*a660*/  LOP3.LUT R171, R32, 0x380, RZ, 0xc0, !PT ;  /* 0x0000038020ab7812 */ /* 0x000fe200078ec0ff */
[----:B------:R-:W-:Y:S01]  /*a670*/  STSM.16.M88.4 [R40], R8 ;  /* 0x0000000828007844 */ /* 0x000fe20000000200 */
[----:B------:R-:W-:Y:S02]  /*a680*/  LOP3.LUT R122, R27, R0, RZ, 0x3c, !PT ;  /* 0x000000001b7a7212 */ /* 0x000fe400078e3cff */
[----:B------:R-:W-:Y:S02]  /*a690*/  MOV R44, R44 ;  /* 0x0000002c002c7202 */ /* 0x000fe40000000f00 */
[----:B------:R-:W-:Y:S01]  /*a6a0*/  LOP3.LUT R102, R102, R209, RZ, 0x3c, !PT ;  /* 0x000000d166667212 */ /* 0x000fe200078e3cff */
[----:B0-----:R-:W-:Y:S01]  /*a6b0*/  IMAD.U32 R4, RZ, RZ, UR8 ;  /* 0x00000008ff047e24 */ /* 0x001fe2000f8e00ff */
[----:B------:R-:W-:Y:S01]  /*a6c0*/  MOV R48, R48 ;  /* 0x0000003000307202 */ /* 0x000fe20000000f00 */
[----:B------:R0:W-:Y:S01]  /*a6d0*/  STSM.16.M88.4 [R44], R12 ;  /* 0x0000000c2c007844 */ /* 0x0001e20000000200 */
[----:B------:R-:W-:Y:S01]  /*a6e0*/  F2FP.BF16.F32.PACK_AB R26, R61, R60 ;  /* 0x0000003c3d1a723e */ /* 0x000fe200000010ff */
[----:B------:R-:W-:Y:S01]  /*a6f0*/  IMAD.U32 R5, RZ, RZ, UR9 ;  /* 0x00000009ff057e24 */ /* 0x000fe2000f8e00ff */
[----:B------:R-:W-:Y:S01]  /*a700*/  F2FP.BF16.F32.PACK_AB R27, R63, R62 ;  /* 0x0000003e3f1b723e */ /* 0x000fe200000010ff */
[----:B------:R-:W-:Y:S01]  /*a710*/  ULDC.64 UR8, c[0x0][0xc08] ;  /* 0x0003020000087ab9 */ /* 0x000fe20000000a00 */
[----:B------:R-:W-:-:S02]  /*a720*/  MOV R52, R52 ;  /* 0x0000003400347202 */ /* 0x000fc40000000f00 */
[----:B------:R-:W-:Y:S01]  /*a730*/  F2FP.BF16.F32.PACK_AB R80, R81, R80 ;  /* 0x000000505150723e */ /* 0x000fe200000010ff */
[----:B------:R-:W-:Y:S01]  /*a740*/  STSM.16.M88.4 [R48], R24 ;  /* 0x0000001830007844 */ /* 0x000fe20000000200 */
[----:B------:R-:W-:Y:S02]  /*a750*/  LOP3.LUT R110, R177, R110, RZ, 0x3c, !PT ;  /* 0x0000006eb16e7212 */ /* 0x000fe400078e3cff */
[----:B------:R-:W-:Y:S01]  /*a760*/  LOP3.LUT R114, R179, R114, RZ, 0x3c, !PT ;  /* 0x00000072b3727212 */ /* 0x000fe200078e3cff */
[----:B------:R-:W-:Y:S01]  /*a770*/  STSM.16.M88.4 [R52], R64 ;  /* 0x0000004034007844 */ /* 0x000fe20000000200 */
[----:B------:R-:W-:Y:S02]  /*a780*/  SHF.R.U64 R169, R169, 0x3, RZ ;  /* 0x00000003a9a97819 */ /* 0x000fe400000012ff */
[----:B------:R-:W-:Y:S02]  /*a790*/  MOV R94, R94 ;  /* 0x0000005e005e7202 */ /* 0x000fe40000000f00 */
[----:B------:R-:W-:-:S02]  /*a7a0*/  F2FP.BF16.F32.PACK_AB R74, R77, R76 ;  /* 0x0000004c4d4a723e */ /* 0x000fc400000010ff */
[----:B------:R-:W-:Y:S02]  /*a7b0*/  F2FP.BF16.F32.PACK_AB R75, R79, R78 ;  /* 0x0000004e4f4b723e */ /* 0x000fe400000010ff */
[----:B------:R-:W-:Y:S02]  /*a7c0*/  F2FP.BF16.F32.PACK_AB R81, R83, R82 ;  /* 0x000000525351723e */ /* 0x000fe400000010ff */
[----:B------:R-:W-:Y:S01]  /*a7d0*/  F2FP.BF16.F32.PACK_AB R88, R89, R88 ;  /* 0x000000585958723e */ /* 0x000fe200000010ff */
[----:B------:R-:W-:Y:S01]  /*a7e0*/  STSM.16.M88.4 [R94], R72 ;  /* 0x000000485e007844 */ /* 0x000fe20000000200 */
[----:B------:R-:W-:Y:S02]  /*a7f0*/  SHF.R.U64 R171, R171, 0x3, RZ ;  /* 0x00000003abab7819 */ /* 0x000fe400000012ff */
[----:B------:R-:W-:Y:S02]  /*a800*/  MOV R36, R98 ;  /* 0x0000006200247202 */ /* 0x000fe40000000f00 */
        /* <DEDUP_REMOVED lines=8> */
[----:B------:R-:W-:Y:S01]  /*a890*/  MOV R31, R106 ;  /* 0x0000006a001f7202 */ /* 0x000fe20000000f00 */
[----:B------:R-:W-:Y:S01]  /*a8a0*/  STSM.16.M88.4 [R102], R88 ;  /* 0x0000005866007844 */ /* 0x000fe20000000200 */
[----:B------:R-:W-:Y:S02]  /*a8b0*/  F2FP.BF16.F32.PACK_AB R97, R50, R46 ;  /* 0x0000002e3261723e */ /* 0x000fe400000010ff */
[----:B------:R-:W-:Y:S02]  /*a8c0*/  F2FP.BF16.F32.PACK_AB R98, R101, R100 ;  /* 0x000000646562723e */ /* 0x000fe400000010ff */
[----:B------:R-:W-:Y:S02]  /*a8d0*/  F2FP.BF16.F32.PACK_AB R99, R56, R54 ;  /* 0x000000363863723e */ /* 0x000fe400000010ff */
[----:B------:R-:W-:Y:S02]  /*a8e0*/  F2FP.BF16.F32.PACK_AB R104, R105, R104 ;  /* 0x000000686968723e */ /* 0x000fe400000010ff */
[----:B------:R-:W-:Y:S01]  /*a8f0*/  LOP3.LUT R28, R169, R174, RZ, 0x3c, !PT ;  /* 0x000000aea91c7212 */ /* 0x000fe200078e3cff */
[----:B------:R-:W-:Y:S01]  /*a900*/  STSM.16.M88.4 [R31], R96 ;  /* 0x000000601f007844 */ /* 0x000fe20000000200 */
[----:B------:R-:W-:-:S02]  /*a910*/  MOV R110, R110 ;  /* 0x0000006e006e7202 */ /* 0x000fc40000000f00 */
[----:B------:R-:W-:Y:S02]  /*a920*/  MOV R30, R114 ;  /* 0x00000072001e7202 */ /* 0x000fe40000000f00 */
[----:B------:R-:W-:Y:S02]  /*a930*/  F2FP.BF16.F32.PACK_AB R105, R152, R58 ;  /* 0x0000003a9869723e */ /* 0x000fe400000010ff */
[----:B------:R-:W-:Y:S02]  /*a940*/  F2FP.BF16.F32.PACK_AB R106, R109, R108 ;  /* 0x0000006c6d6a723e */ /* 0x000fe400000010ff */
[----:B------:R-:W-:Y:S02]  /*a950*/  F2FP.BF16.F32.PACK_AB R107, R154, R153 ;  /* 0x000000999a6b723e */ /* 0x000fe400000010ff */
[----:B------:R-:W-:Y:S02]  /*a960*/  F2FP.BF16.F32.PACK_AB R112, R113, R112 ;  /* 0x000000707170723e */ /* 0x000fe400000010ff */
[----:B------:R-:W-:Y:S01]  /*a970*/  LOP3.LUT R32, R171, R32, RZ, 0x3c, !PT ;  /* 0x00000020ab207212 */ /* 0x000fe200078e3cff */
[----:B------:R-:W-:Y:S01]  /*a980*/  STSM.16.M88.4 [R110], R104 ;  /* 0x000000686e007844 */ /* 0x000fe20000000200 */
[----:B------:R-:W-:-:S02]  /*a990*/  MOV R0, R122 ;  /* 0x0000007a00007202 */ /* 0x000fc40000000f00 */
[----:B------:R-:W-:Y:S02]  /*a9a0*/  F2FP.BF16.F32.PACK_AB R113, R157, R156 ;  /* 0x0000009c9d71723e */ /* 0x000fe400000010ff */
        /* <DEDUP_REMOVED lines=16> */
[----:B------:R1:W-:Y:S01]  /*aab0*/  STSM.16.M88.4 [R0], R128 ;  /* 0x0000008000007844 */ /* 0x0003e20000000200 */
[----:B------:R-:W-:Y:S02]  /*aac0*/  MOV R28, R28 ;  /* 0x0000001c001c7202 */ /* 0x000fe40000000f00 */
[----:B------:R-:W-:Y:S02]  /*aad0*/  F2FP.BF16.F32.PACK_AB R138, R141, R140 ;  /* 0x0000008c8d8a723e */ /* 0x000fe400000010ff */
[----:B------:R-:W-:-:S02]  /*aae0*/  F2FP.BF16.F32.PACK_AB R139, R143, R142 ;  /* 0x0000008e8f8b723e */ /* 0x000fc400000010ff */
        /* <DEDUP_REMOVED lines=14> */
[----:B0-----:R-:W-:Y:S01]  /*abd0*/  IMAD.U32 R14, RZ, RZ, UR8 ;  /* 0x00000008ff0e7e24 */ /* 0x001fe2000f8e00ff */
[----:B-1----:R-:W-:-:S03]  /*abe0*/  MOV R0, UR4 ;  /* 0x0000000400007c02 */ /* 0x002fc60008000f00 */
[----:B------:R-:W-:Y:S01]  /*abf0*/  IMAD.U32 R15, RZ, RZ, UR9 ;  /* 0x00000009ff0f7e24 */ /* 0x000fe2000f8e00ff */
[----:B------:R-:W4:Y:S01]  /*ac00*/  @P0 LDG.E R6, desc[UR50][R4.64] ;  /* 0x0000003204060981 */ /* 0x000f22000c1e1900 */
        /* <DEDUP_REMOVED lines=13> */
[----:B--2---:R-:W-:Y:S02]  /*ace0*/  LOP3.LUT R28, R29, 0x380, RZ, 0xc0, !PT ;  /* 0x000003801d1c7812 */ /* 0x004fe400078ec0ff */
[----:B---3--:R-:W-:-:S02]  /*acf0*/  LOP3.LUT R32, R33, 0x380, RZ, 0xc0, !PT ;  /* 0x0000038021207812 */ /* 0x008fc400078ec0ff */
        /* <DEDUP_REMOVED lines=14> */
[----:B----4-:R-:W-:Y:S01]  /*ade0*/  @P0 R2UR UR4, R6 ;  /* 0x00000000060402ca */ /* 0x010fe200000e0000 */
[----:B0-----:R-:W-:-:S14]  /*adf0*/  @P6 BRA `(.L_x_7714) ;  /* 0x0000000000106947 */ /* 0x001fdc0003800000 */
[----:B------:R-:W-:Y:S05]  /*ae00*/  @!P0 BRA `(.L_x_7714) ;  /* 0x00000000000c8947 */ /* 0x000fea0003800000 */
[----:B------:R-:W2:Y:S04]  /*ae10*/  LDG.E R7, desc[UR50][R4.64] ;  /* 0x0000003204077981 */ /* 0x000ea8000c1e1900 */
[----:B-----5:R-:W2:Y:S02]  /*ae20*/  LDG.E R0, desc[UR50][R4.64+0x4] ;  /* 0x0000043204007981 */ /* 0x020ea4000c1e1900 */
[----:B--2---:R-:W-:-:S07]  /*ae30*/  IMAD.IADD R0, R0, 0x1, -R7 ;  /* 0x0000000100007824 */ /* 0x004fce00078e0a07 */
.L_x_7714:
        /* <DEDUP_REMOVED lines=23> */
[----:B------:R-:W-:Y:S01]  /*afb0*/  IMAD.X R41, RZ, RZ, R173, P0 ;  /* 0x000000ffff297224 */ /* 0x000fe200000e06ad */
[----:B0-----:R-:W-:Y:S02]  /*afc0*/  ISETP.NE.AND P6, PT, R4, RZ, PT ;  /* 0x000000ff0400720c */ /* 0x001fe40003fc5270 */
[----:B------:R-:W-:Y:S02]  /*afd0*/  IADD3.X R25, RZ, R173, RZ, P2, !PT ;  /* 0x000000adff197210 */ /* 0x000fe400017fe4ff */
[----:B------:R-:W-:Y:S02]  /*afe0*/  LOP3.LUT R48, R48, R49, RZ, 0x3c, !PT ;  /* 0x0000003130307212 */ /* 0x000fe400078e3cff */
[----:B------:R-:W-:-:S02]  /*aff0*/  IADD3 R57, P2, R172, 0xa000, RZ ;  /* 0x0000a000ac397810 */ /* 0x000fc40007f5e0ff */
[C---:B------:R-:W-:Y:S02]  /*b000*/  IADD3 R53, P3, R172.reuse, 0xb000, RZ ;  /* 0x0000b000ac357810 */ /* 0x040fe40007f7e0ff */
[C---:B------:R-:W-:Y:S02]  /*b010*/  IADD3 R65, P4, R172.reuse, 0xc000, RZ ;  /* 0x0000c000ac417810 */ /* 0x040fe40007f9e0ff */
[C---:B------:R-:W-:Y:S02]  /*b020*/  IADD3 R61, P5, R172.reuse, 0xd000, RZ ;  /* 0x0000d000ac3d7810 */ /* 0x040fe40007fbe0ff */
[C---:B------:R-:W-:Y:S02]  /*b030*/  IADD3 R73, P0, R172.reuse, 0xe000, RZ ;  /* 0x0000e000ac497810 */ /* 0x040fe40007f1e0ff */
[----:B------:R-:W-:Y:S02]  /*b040*/  IADD3.X R49, RZ, R173, RZ, P1, !PT ;  /* 0x000000adff317210 */ /* 0x000fe40000ffe4ff */
        /* <DEDUP_REMOVED lines=26> */
[----:B------:R-:W-:Y:S02]  /*b1f0*/  IADD3.X R69, RZ, R173, RZ, P1, !PT ;  /* 0x000000adff457210 */ /* 0x000fe40000ffe4ff */
[----:B------:R-:W-:Y:S01]  /*b200*/  LOP3.LUT R68, R4, R5, RZ, 0x3c, !PT ;  /* 0x0000000504447212 */ /* 0x000fe200078e3cff */
[----:B------:R-:W-:Y:S06]  /*b210*/  @P6 BRA `(.L_x_7715) ;  /* 0x0000000000bc6947 */ /* 0x000fec0003800000 */
[----:B------:R-:W0:Y:S01]  /*b220*/  LDC R11, c[0x0][0xbe8] ;  /* 0x0002fa00ff0b7b82 */ /* 0x000e220000000800 */
[----:B------:R-:W-:Y:S01]  /*b230*/  VIADD R10, R185, UR45 ;  /* 0x0000002db90a7c36 */ /* 0x000fe20008000000 */
[----:B------:R-:W-:Y:S01]  /*b240*/  ULDC.64 UR12, c[0x0][0xb90] ;  /* 0x0002e400000c7ab9 */ /* 0x000fe20000000a00 */
[----:B------:R-:W-:Y:S01]  /*b250*/  UMOV UR8, UR4 ;  /* 0x0000000400087c82 */ /* 0x000fe20008000000 */
[----:B------:R-:W-:Y:S01]  /*b260*/  UIMAD UR10, UR15, UR12, URZ ;  /* 0x0000000c0f0a72a4 */ /* 0x000fe2000f8e023f */
[----:B------:R-:W-:Y:S01]  /*b270*/  IMAD.MOV.U32 R4, RZ, RZ, R10 ;  /* 0x000000ffff047224 */ /* 0x000fe200078e000a */
[----:B------:R-:W-:Y:S01]  /*b280*/  UMOV UR9, UR14 ;  /* 0x0000000e00097c82 */ /* 0x000fe20008000000 */
[----:B------:R-:W-:Y:S01]  /*b290*/  IADD3 R21, -R18, RZ, RZ ;  /* 0x000000ff12157210 */ /* 0x000fe20007ffe1ff */
        /* <DEDUP_REMOVED lines=39> */
.L_x_7715:
        /* <DEDUP_REMOVED lines=9> */
[----:B------:R-:W-:Y:S01]  /*b5a0*/  IMAD.SHL.U32 R20, R20, 0x2, RZ ;  /* 0x0000000214147824 */ /* 0x000fe200078e00ff */
[----:B------:R-:W5:Y:S04]  /*b5b0*/  LD.E.128 R12, desc[UR50][R12.64] ;  /* 0x000000320c0c7980 */ /* 0x000f68000c101d00 */
[----:B------:R-:W5:Y:S04]  /*b5c0*/  LD.E.128 R24, desc[UR50][R24.64] ;  /* 0x0000003218187980 */ /* 0x000f68000c101d00 */
[----:B------:R-:W5:Y:S01]  /*b5d0*/  LD.E.128 R28, desc[UR50][R28.64] ;  /* 0x000000321c1c7980 */ /* 0x000f62000c101d00 */
[----:B-1----:R-:W-:-:S03]  /*b5e0*/  ISETP.NE.AND P2, PT, R81, 0x1, PT ;  /* 0x000000015100780c */ /* 0x002fc60003f45270 */
[----:B------:R-:W5:Y:S01]  /*b5f0*/  LD.E.128 R32, desc[UR50][R32.64] ;  /* 0x0000003220207980 */ /* 0x000f62000c101d00 */
[----:B------:R-:W-:Y:S02]  /*b600*/  ISETP.GE.AND P0, PT, R189, UR16, PT ;  /* 0x00000010bd007c0c */ /* 0x000fe4000bf06270 */
[----:B------:R-:W-:Y:S01]  /*b610*/  LOP3.LUT R3, R20, 0x2, R3, 0xe2, !PT ;  /* 0x0000000214037812 */ /* 0x000fe200078ee203 */
[----:B------:R-:W5:Y:S01]  /*b620*/  LD.E.128 R36, desc[UR50][R36.64] ;  /* 0x0000003224247980 */ /* 0x000f62000c101d00 */
[----:B------:R-:W-:-:S03]  /*b630*/  SEL R20, RZ, 0xffffffff, P0 ;  /* 0xffffffffff147807 */ /* 0x000fc60000000000 */
[----:B------:R-:W5:Y:S02]  /*b640*/  LD.E.128 R40, desc[UR50][R40.64] ;  /* 0x0000003228287980 */ /* 0x000f64000c101d00 */
[----:B------:R-:W1:Y:S01]  /*b650*/  @P2 LDC R77, c[0x0][0xbec] ;  /* 0x0002fb00ff4d2b82 */ /* 0x000e620000000800 */
[----:B------:R-:W-:Y:S01]  /*b660*/  UIMAD UR10, UR14, UR12, URZ ;  /* 0x0000000c0e0a72a4 */ /* 0x000fe2000f8e023f */
[----:B------:R-:W-:Y:S01]  /*b670*/  IMAD.SHL.U32 R20, R20, 0x4, RZ ;  /* 0x0000000414147824 */ /* 0x000fe200078e00ff */
[----:B------:R-:W5:Y:S04]  /*b680*/  LD.E.128 R44, desc[UR50][R44.64] ;  /* 0x000000322c2c7980 */ /* 0x000f68000c101d00 */
[----:B------:R-:W5:Y:S01]  /*b690*/  LD.E.128 R48, desc[UR50][R48.64] ;  /* 0x0000003230307980 */ /* 0x000f62000c101d00 */
[----:B------:R-:W2:Y:S01]  /*b6a0*/  @P2 LDC R79, c[0x0][0xbf0] ;  /* 0x0002fc00ff4f2b82 */ /* 0x000ea20000000800 */
[----:B------:R-:W-:Y:S01]  /*b6b0*/  ISETP.GE.AND P0, PT, R188, UR16, PT ;  /* 0x00000010bc007c0c */ /* 0x000fe2000bf06270 */
[----:B------:R-:W-:Y:S01]  /*b6c0*/  UIMAD.WIDE.U32 UR8, UR4, UR12, URZ ;  /* 0x0000000c040872a5 */ /* 0x000fe2000f8e003f */
[----:B------:R-:W-:Y:S01]  /*b6d0*/  LOP3.LUT R20, R20, 0x4, R3, 0xe2, !PT ;  /* 0x0000000414147812 */ /* 0x000fe200078ee203 */
[----:B------:R-:W-:Y:S01]  /*b6e0*/  UIMAD UR10, UR4, UR13, UR10 ;  /* 0x0000000d040a72a4 */ /* 0x000fe2000f8e020a */
[----:B------:R-:W-:Y:S01]  /*b6f0*/  SEL R21, RZ, 0xffffffff, P0 ;  /* 0xffffffffff157807 */ /* 0x000fe20000000000 */
[----:B------:R-:W-:Y:S01]  /*b700*/  IMAD R3, R191, 0x20, R192 ;  /* 0x00000020bf037824 */ /* 0x000fe200078e02c0 */
[----:B------:R-:W-:Y:S01]  /*b710*/  ULDC.64 UR12, c[0x0][0xae8] ;  /* 0x0002ba00000c7ab9 */ /* 0x000fe20000000a00 */
[----:B------:R-:W-:Y:S01]  /*b720*/  UIADD3 UR9, UR9, UR10, URZ ;  /* 0x0000000a09097290 */ /* 0x000fe2000fffe03f */
[----:B------:R-:W-:Y:S01]  /*b730*/  ISETP.GE.AND P0, PT, R187, UR16, PT ;  /* 0x00000010bb007c0c */ /* 0x000fe2000bf06270 */
[----:B------:R-:W-:Y:S01]  /*b740*/  UIMAD UR4, UR15, UR12, URZ ;  /* 0x0000000c0f0472a4 */ /* 0x000fe2000f8e023f */
[----:B------:R-:W-:Y:S01]  /*b750*/  SHF.L.U32 R21, R21, 0x3, RZ ;  /* 0x0000000315157819 */ /* 0x000fe200000006ff */
[----:B------:R-:W-:Y:S01]  /*b760*/  VIADD R82, R3, UR45 ;  /* 0x0000002d03527c36 */ /* 0x000fe20008000000 */
[----:B------:R-:W-:Y:S01]  /*b770*/  UIMAD.WIDE.U32 UR8, UR44, UR12, UR8 ;  /* 0x0000000c2c0872a5 */ /* 0x000fe2000f8e0008 */
[----:B------:R-:W-:Y:S01]  /*b780*/  SEL R3, RZ, 0xffffffff, P0 ;  /* 0xffffffffff037807 */ /* 0x000fe20000000000 */
[----:B------:R-:W-:Y:S01]  /*b790*/  UIMAD UR4, UR44, UR13, UR4 ;  /* 0x0000000d2c0472a4 */ /* 0x000fe2000f8e0204 */
[----:B------:R-:W-:Y:S01]  /*b7a0*/  LOP3.LUT R21, R21, 0x8, R20, 0xe2, !PT ;  /* 0x0000000815157812 */ /* 0x000fe200078ee214 */
[----:B------:R-:W-:Y:S01]  /*b7b0*/  ULDC.64 UR10, c[0x0][0xaf0] ;  /* 0x0002bc00000a7ab9 */ /* 0x000fe20000000a00 */
[----:B-1----:R-:W-:Y:S01]  /*b7c0*/  @P2 IMAD.HI.U32 R20, R82, R77, RZ ;  /* 0x0000004d52142227 */ /* 0x002fe200078e00ff */
[----:B------:R-:W-:Y:S01]  /*b7d0*/  UIMAD UR43, UR43, UR10, URZ ;  /* 0x0000000a2b2b72a4 */ /* 0x000fe2000f8e023f */
[----:B------:R-:W5:Y:S01]  /*b7e0*/  LD.E.128 R56, desc[UR50][R56.64] ;  /* 0x0000003238387980 */ /* 0x000f62000c101d00 */
[----:B------:R-:W-:Y:S01]  /*b7f0*/  UIADD3 UR9, UR9, UR4, URZ ;  /* 0x0000000409097290 */ /* 0x000fe2000fffe03f */
[----:B------:R-:W-:Y:S01]  /*b800*/  IMAD.SHL.U32 R76, R3, 0x10, RZ ;  /* 0x00000010034c7824 */ /* 0x000fe200078e00ff */
[----:B------:R-:W-:Y:S01]  /*b810*/  UIMAD UR4, UR42, UR11, UR43 ;  /* 0x0000000b2a0472a4 */ /* 0x000fe2000f8e022b */
[----:B------:R-:W-:Y:S01]  /*b820*/  IMAD.MOV.U32 R3, RZ, RZ, R82 ;  /* 0x000000ffff037224 */ /* 0x000fe200078e0052 */
[----:B--2---:R-:W-:Y:S01]  /*b830*/  @P2 SHF.R.U32.HI R3, RZ, R79, R20 ;  /* 0x0000004fff032219 */ /* 0x004fe20000011614 */
[----:B------:R-:W-:Y:S01]  /*b840*/  UIMAD.WIDE.U32 UR42, UR42, UR10, UR8 ;  /* 0x0000000a2a2a72a5 */ /* 0x000fe2000f8e0008 */
[----:B------:R-:W-:Y:S01]  /*b850*/  ISETP.GE.AND P0, PT, R186, UR16, PT ;  /* 0x00000010ba007c0c */ /* 0x000fe2000bf06270 */
[----:B------:R-:W5:Y:S01]  /*b860*/  LD.E.128 R52, desc[UR50][R52.64] ;  /* 0x0000003234347980 */ /* 0x000f62000c101d00 */
[--C-:B------:R-:W-:Y:S01]  /*b870*/  SHF.R.S32.HI R77, RZ, 0x1f, R3.reuse ;  /* 0x0000001fff4d7819 */ /* 0x100fe20000011403 */
[----:B------:R-:W-:Y:S01]  /*b880*/  UIADD3 UR4, UR43, UR4, URZ ;  /* 0x000000042b047290 */ /* 0x000fe2000fffe03f */
[----:B------:R-:W-:Y:S01]  /*b890*/  IMAD.MOV R79, RZ, RZ, -R3 ;  /* 0x000000ffff4f7224 */ /* 0x000fe200078e0a03 */
[----:B------:R-:W-:Y:S01]  /*b8a0*/  ULDC.64 UR8, c[0x0][0xae0] ;  /* 0x0002b80000087ab9 */ /* 0x000fe20000000a00 */
[----:B------:R-:W-:Y:S01]  /*b8b0*/  LOP3.LUT R76, R76, 0x10, R21, 0xe2, !PT ;  /* 0x000000104c4c7812 */ /* 0x000fe200078ee215 */
[----:B------:R-:W-:Y:S01]  /*b8c0*/  IMAD R80, R77, UR8, RZ ;  /* 0x000000084d507c24 */ /* 0x000fe2000f8e02ff */
[----:B------:R-:W-:Y:S01]  /*b8d0*/  SEL R78, RZ, 0xffffffff, P0 ;  /* 0xffffffffff4e7807 */ /* 0x000fe20000000000 */
[----:B------:R-:W-:Y:S01]  /*b8e0*/  IMAD.U32 R21, RZ, RZ, UR43 ;  /* 0x0000002bff157e24 */ /* 0x000fe2000f8e00ff */
[----:B------:R-:W-:Y:S01]  /*b8f0*/  MOV R21, UR4 ;  /* 0x0000000400157c02 */ /* 0x000fe20008000f00 */
[----:B------:R-:W-:Y:S01]  /*b900*/  IMAD R77, R81, R79, R82 ;  /* 0x0000004f514d7224 */ /* 0x000fe200078e0252 */
[----:B------:R-:W5:Y:S01]  /*b910*/  LD.E.128 R64, desc[UR50][R64.64] ;  /* 0x0000003240407980 */ /* 0x000f62000c101d00 */
[----:B------:R-:W-:-:S02]  /*b920*/  IMAD.U32 R20, RZ, RZ, UR42 ;  /* 0x0000002aff147e24 */ /* 0x000fc4000f8e00ff */
[----:B------:R-:W-:Y:S01]  /*b930*/  IMAD.SHL.U32 R83, R78, 0x20, RZ ;  /* 0x000000204e537824 */ /* 0x000fe200078e00ff */
[----:B------:R-:W5:Y:S01]  /*b940*/  LD.E.128 R60, desc[UR50][R60.64] ;  /* 0x000000323c3c7980 */ /* 0x000f62000c101d00 */
[----:B------:R-:W-:-:S03]  /*b950*/  SHF.R.S32.HI R78, RZ, 0x1f, R77 ;  /* 0x0000001fff4e7819 */ /* 0x000fc6000001144d */
        /* <DEDUP_REMOVED lines=67> */
.L_x_7717:
[----:B------:R-:W-:Y:S05]  /*bd90*/  BSYNC B1 ;  /* 0x0000000000017941 */ /* 0x000fea0003800000 */
.L_x_7716:
[----:B---3--:R-:W-:Y:S01]  /*bda0*/  IADD3 R4, R86, 0x20, RZ ;  /* 0x0000002056047810 */ /* 0x008fe20007ffe0ff */
[----:B------:R4:W3:Y:S03]  /*bdb0*/  SHFL.IDX PT, R7, R85, 0x1, 0x181f ;  /* 0x00381f0055077f89 */ /* 0x0008e600000e0000 */
        /* <DEDUP_REMOVED lines=36> */
.L_x_7713:
        /* <DEDUP_REMOVED lines=21> */
[----:B------:R-:W-:-:S05]  /*c150*/  IMAD.U32 R7, RZ, RZ, UR9 ;  /* 0x00000009ff077e24 */ /* 0x000fca000f8e00ff */
        /* <DEDUP_REMOVED lines=10> */
[----:B--2---:R-:W-:-:S07]  /*c200*/  IADD3 R0, -R3, R0, RZ ;  /* 0x0000000003007210 */ /* 0x004fce0007ffe1ff */
.L_x_7719:
[----:B------:R-:W-:Y:S01]  /*c210*/  USEL UR42, UR42, URZ, !UP0 ;  /* 0x0000003f2a2a7287 */ /* 0x000fe2000c000000 */
[----:B------:R-:W-:Y:S01]  /*c220*/  BSSY B1, `(.L_x_7720) ;  /* 0x000002c000017945 */ /* 0x000fe20003800000 */
[----:B------:R-:W-:-:S03]  /*c230*/  USEL UR43, UR43, URZ, !UP0 ;  /* 0x0000003f2b2b7287 */ /* 0x000fc6000c000000 */
[----:B------:R-:W-:Y:S09]  /*c240*/  @P0 BRA `(.L_x_7721) ;  /* 0x0000000000a40947 */ /* 0x000ff20003800000 */
        /* <DEDUP_REMOVED lines=38> */
[----:B------:R-:W-:Y:S02]  /*c4b0*/  LEA.HI.X R7, R4, UR9, R3, 0x2, P0 ;  /* 0x0000000904077c11 */ /* 0x000fe400080f1403 */
[----:B------:R-:W-:-:S05]  /*c4c0*/  MOV R3, 0xff800000 ;  /* 0xff80000000037802 */ /* 0x000fca0000000f00 */
[----:B------:R0:W-:Y:S02]  /*c4d0*/  STG.E desc[UR50][R6.64], R3 ;  /* 0x0000000306007986 */ /* 0x0001e4000c101932 */
.L_x_7721:
[----:B------:R-:W-:Y:S05]  /*c4e0*/  BSYNC B1 ;  /* 0x0000000000017941 */ /* 0x000fea0003800000 */
.L_x_7720:
        /* <DEDUP_REMOVED lines=23> */
[----:B------:R-:W-:Y:S01]  /*c660*/  VIADD R8, R3, UR45 ;  /* 0x0000002d03087c36 */ /* 0x000fe20008000000 */
[----:B------:R-:W-:Y:S01]  /*c670*/  UIMAD.WIDE.U32 UR8, UR44, UR14, UR8 ;  /* 0x0000000e2c0872a5 */ /* 0x000fe2000f8e0008 */
[----:B------:R-:W-:Y:S01]  /*c680*/  IMAD.SHL.U32 R9, R6, 0x4, RZ ;  /* 0x0000000406097824 */ /* 0x000fe200078e00ff */
[----:B------:R-:W-:Y:S01]  /*c690*/  ULDC.64 UR10, c[0x0][0xaf0] ;  /* 0x0002bc00000a7ab9 */ /* 0x000fe20000000a00 */
[----:B------:R-:W-:Y:S01]  /*c6a0*/  SEL R10, RZ, 0xffffffff, P1 ;  /* 0xffffffffff0a7807 */ /* 0x000fe20000800000 */
[----:B------:R-:W-:Y:S01]  /*c6b0*/  UIMAD UR43, UR43, UR10, URZ ;  /* 0x0000000a2b2b72a4 */ /* 0x000fe2000f8e023f */
[----:B------:R-:W-:Y:S01]  /*c6c0*/  IMAD.MOV.U32 R3, RZ, RZ, R8 ;  /* 0x000000ffff037224 */ /* 0x000fe200078e0008 */
[----:B------:R-:W-:Y:S01]  /*c6d0*/  UIADD3 UR9, UR9, UR4, URZ ;  /* 0x0000000409097290 */ /* 0x000fe2000fffe03f */
[----:B------:R-:W-:Y:S01]  /*c6e0*/  LOP3.LUT R9, R9, 0x4, R4, 0xe2, !PT ;  /* 0x0000000409097812 */ /* 0x000fe200078ee204 */
[----:B------:R-:W-:Y:S01]  /*c6f0*/  UIMAD UR4, UR42, UR11, UR43 ;  /* 0x0000000b2a0472a4 */ /* 0x000fe2000f8e022b */
[----:B------:R-:W-:Y:S01]  /*c700*/  SHF.L.U32 R10, R10, 0x3, RZ ;  /* 0x000000030a0a7819 */ /* 0x000fe200000006ff */
[----:B------:R-:W-:Y:S01]  /*c710*/  UIMAD.WIDE.U32 UR42, UR42, UR10, UR8 ;  /* 0x0000000a2a2a72a5 */ /* 0x000fe2000f8e0008 */
[----:B------:R-:W-:Y:S01]  /*c720*/  VIADD R26, R192, UR45 ;  /* 0x0000002dc01a7c36 */ /* 0x000fe20008000000 */
[----:B------:R-:W-:Y:S01]  /*c730*/  ISETP.GE.AND P2, PT, R194, UR13, PT ;  /* 0x0000000dc2007c0c */ /* 0x000fe2000bf46270 */
[----:B0-----:R-:W-:Y:S01]  /*c740*/  @P0 IMAD.HI.U32 R6, R8, R5, RZ ;  /* 0x0000000508060227 */ /* 0x001fe200078e00ff */
[----:B------:R-:W-:Y:S01]  /*c750*/  UIADD3 UR4, UR43, UR4, URZ ;  /* 0x000000042b047290 */ /* 0x000fe2000fffe03f */
[----:B------:R-:W-:Y:S01]  /*c760*/  LOP3.LUT R10, R10, 0x8, R9, 0xe2, !PT ;  /* 0x000000080a0a7812 */ /* 0x000fe200078ee209 */
[----:B------:R-:W-:Y:S01]  /*c770*/  ULDC.64 UR8, c[0x0][0xae0] ;  /* 0x0002b80000087ab9 */ /* 0x000fe20000000a00 */
[----:B------:R-:W-:Y:S01]  /*c780*/  IMAD.U32 R5, RZ, RZ, UR43 ;  /* 0x0000002bff057e24 */ /* 0x000fe2000f8e00ff */
[----:B------:R-:W-:Y:S01]  /*c790*/  SEL R0, RZ, 0x80, P2 ;  /* 0x00000080ff007807 */ /* 0x000fe20001000000 */
[----:B------:R-:W-:Y:S01]  /*c7a0*/  IMAD.U32 R4, RZ, RZ, UR42 ;  /* 0x0000002aff047e24 */ /* 0x000fe2000f8e00ff */
[----:B------:R-:W-:Y:S01]  /*c7b0*/  BSSY B1, `(.L_x_7722) ;  /* 0x0000042000017945 */ /* 0x000fe20003800000 */
[----:B-1----:R-:W-:Y:S01]  /*c7c0*/  @P0 SHF.R.U32.HI R3, RZ, R7, R6 ;  /* 0x00000007ff030219 */ /* 0x002fe20000011606 */
[----:B------:R-:W-:Y:S01]  /*c7d0*/  IMAD.U32 R5, RZ, RZ, UR4 ;  /* 0x00000004ff057e24 */ /* 0x000fe2000f8e00ff */
[----:B------:R-:W-:-:S02]  /*c7e0*/  ISETP.GE.AND P0, PT, R187, UR13, PT ;  /* 0x0000000dbb007c0c */ /* 0x000fc4000bf06270 */
        /* <DEDUP_REMOVED lines=13> */
[----:B------:R-:W-:Y:S01]  /*c8c0*/  LOP3.LUT R10, R13, 0x10, R10, 0xe2, !PT ;  /* 0x000000100d0a7812 */ /* 0x000fe200078ee20a */
[----:B------:R-:W-:Y:S01]  /*c8d0*/  IMAD.IADD R5, R5, 0x1, R9 ;  /* 0x0000000105057824 */ /* 0x000fe200078e0209 */
[----:B------:R-:W-:Y:S01]  /*c8e0*/  SHF.L.U32 R13, R8, 0x5, RZ ;  /* 0x00000005080d7819 */ /* 0x000fe200000006ff */
[----:B------:R-:W-:-:S02]  /*c8f0*/  IMAD R6, R3, UR8, RZ ;  /* 0x0000000803067c24 */ /* 0x000fc4000f8e02ff */
        /* <DEDUP_REMOVED lines=45> */
.L_x_7723:
[----:B------:R-:W-:Y:S05]  /*cbd0*/  BSYNC B1 ;  /* 0x0000000000017941 */ /* 0x000fea0003800000 */
.L_x_7722:
        /* <DEDUP_REMOVED lines=36> */
.L_x_7718:
[----:B------:R-:W-:Y:S05]  /*ce20*/  BSYNC B0 ;  /* 0x0000000000007941 */ /* 0x000fea0003800000 */
.L_x_7712:
[----:B------:R-:W-:Y:S02]  /*ce30*/  ULDC UR4, c[0x0][0xc3c] ;  /* 0x00030f0000047ab9 */ /* 0x000fe40000000800 */
[----:B------:R-:W-:-:S06]  /*ce40*/  UISETP.GE.AND UP0, UPT, UR7, UR4, UPT ;  /* 0x000000040700728c */ /* 0x000fcc000bf06270 */
[----:B------:R-:W-:-:S13]  /*ce50*/  PLOP3.LUT P0, PT, PT, PT, UP0, 0x80, 0x0 ;  /* 0x000000000000781c */ /* 0x000fda0003f0f008 */
[----:B------:R-:W-:Y:S05]  /*ce60*/  @!P0 BRA `(.L_x_7724) ;  /* 0xffffff4000408947 */ /* 0x000fea000383ffff */
[----:B------:R-:W-:Y:S05]  /*ce70*/  EXIT ;  /* 0x000000000000794d */ /* 0x000fea0003800000 */
.L_x_7659:
        /* <DEDUP_REMOVED lines=16> */
.L_x_7725:
        /* <DEDUP_REMOVED lines=32> */
[----:B-1----:R-:W-:-:S05]  /*d180*/  IMAD R6, R6, UR5, RZ ;  /* 0x0000000506067c24 */ /* 0x002fca000f8e02ff */
[----:B0-----:R-:W-:Y:S02]  /*d190*/  ISETP.GT.AND P6, PT, R6, UR6, PT ;  /* 0x0000000606007c0c */ /* 0x001fe4000bfc4270 */
[----:B------:R-:W-:-:S11]  /*d1a0*/  MOV R3, R6 ;  /* 0x0000000600037202 */ /* 0x000fd60000000f00 */
[----:B------:R-:W-:Y:S05]  /*d1b0*/  @P6 BRA `(.L_x_7727) ;  /* 0x0000000000906947 */ /* 0x000fea0003800000 */
[----:B------:R-:W-:Y:S01]  /*d1c0*/  IMAD.MOV.U32 R6, RZ, RZ, R3 ;  /* 0x000000ffff067224 */ /* 0x000fe200078e0003 */
[----:B------:R-:W-:Y:S01]  /*d1d0*/  UMOV UR4, URZ ;  /* 0x0000003f00047c82 */ /* 0x000fe20008000000 */
[----:B------:R-:W-:-:S05]  /*d1e0*/  ULDC UR5, c[0x0][0xc38] ;  /* 0x00030e0000057ab9 */ /* 0x000fca0000000800 */
.L_x_7731:
        /* <DEDUP_REMOVED lines=12> */
.L_x_7730:
[----:B------:R-:W-:Y:S05]  /*d2b0*/  BSYNC B0 ;  /* 0x0000000000007941 */ /* 0x000fea0003800000 */
.L_x_7729:
[----:B0----5:R-:W0:Y:S02]  /*d2c0*/  SHFL.UP PT, R2, R4, 0x1, RZ ;  /* 0x0420000004027989 */ /* 0x021e2400000e00ff */
        /* <DEDUP_REMOVED lines=19> */
.L_x_7727:
        /* <DEDUP_REMOVED lines=15> */
[----:B0-----:R-:W-:-:S06]  /*d4f0*/  IADD3 R11, R10, 0xffffffe, RZ ;  /* 0x0ffffffe0a0b7810 */ /* 0x001fcc0007ffe0ff */
[----:B------:R0:W1:Y:S01]  /*d500*/  F2I.FTZ.U32.TRUNC.NTZ R3, R11 ;  /* 0x0000000b00037305 */ /* 0x000062000021f000 */
[----:B------:R-:W-:Y:S05]  /*d510*/  @!P0 BRA `(.L_x_7732) ;  /* 0x0000000000088947 */ /* 0x000fea0003800000 */
[----:B------:R-:W-:-:S05]  /*d520*/  VIADD R9, R15, 0xffffffff ;  /* 0xffffffff0f097836 */ /* 0x000fca0000000000 */
[----:B------:R2:W3:Y:S02]  /*d530*/  SHFL.IDX PT, R16, R8, R9, 0x1f ;  /* 0x00001f0908107589 */ /* 0x0004e400000e0000 */
.L_x_7732:
        /* <DEDUP_REMOVED lines=9> */
[----:B------:R-:W-:Y:S01]  /*d5d0*/  IMAD.MOV.U32 R3, RZ, RZ, R8 ;  /* 0x000000ffff037224 */ /* 0x000fe200078e0008 */
[----:B------:R-:W-:-:S03]  /*d5e0*/  MOV R8, R10 ;  /* 0x0000000a00087202 */ /* 0x000fc60000000f00 */
        /* <DEDUP_REMOVED lines=23> */
[----:B0-----:R-:W-:-:S06]  /*d760*/  IADD3 R3, R7, 0xffffffe, RZ ;  /* 0x0ffffffe07037810 */ /* 0x001fcc0007ffe0ff */
        /* <DEDUP_REMOVED lines=21> */
[----:B------:R-:W-:-:S03]  /*d8c0*/  IMAD R18, R2, R18, R3 ;  /* 0x0000001202127224 */ /* 0x000fc600078e0203 */
[----:B------:R-:W-:Y:S01]  /*d8d0*/  IADD3 R17, R4, R17, RZ ;  /* 0x0000001104117210 */ /* 0x000fe20007ffe0ff */
[----:B------:R-:W-:Y:S06]  /*d8e0*/  BRA `(.L_x_7733) ;  /* 0x0000000000147947 */ /* 0x000fec0003800000 */
.L_x_7728:
[----:B------:R-:W-:Y:S01]  /*d8f0*/  ULDC UR4, c[0x0][0xc3c] ;  /* 0x00030f0000047ab9 */ /* 0x000fe20000000800 */
[----:B------:R-:W-:Y:S02]  /*d900*/  IMAD.MOV.U32 R17, RZ, RZ, RZ ;  /* 0x000000ffff117224 */ /* 0x000fe400078e00ff */
[----:B------:R-:W-:Y:S02]  /*d910*/  IMAD.U32 R16, RZ, RZ, UR6 ;  /* 0x00000006ff107e24 */ /* 0x000fe4000f8e00ff */
[----:B------:R-:W-:Y:S02]  /*d920*/  IMAD.MOV.U32 R18, RZ, RZ, RZ ;  /* 0x000000ffff127224 */ /* 0x000fe400078e00ff */
[----:B------:R-:W-:-:S07]  /*d930*/  IMAD.U32 R19, RZ, RZ, UR4 ;  /* 0x00000004ff137e24 */ /* 0x000fce000f8e00ff */
.L_x_7733:
[----:B------:R-:W-:-:S13]  /*d940*/  ISETP.NE.AND P0, PT, R5, RZ, PT ;  /* 0x000000ff0500720c */ /* 0x000fda0003f05270 */
[----:B------:R-:W0:Y:S01]  /*d950*/  @!P0 S2R R3, SR_CgaCtaId ;  /* 0x0000000000038919 */ /* 0x000e220000008800 */
[----:B------:R-:W-:-:S04]  /*d960*/  @!P0 MOV R2, 0x400 ;  /* 0x0000040000028802 */ /* 0x000fc80000000f00 */
[----:B0-----:R-:W-:-:S05]  /*d970*/  @!P0 LEA R2, R3, R2, 0x18 ;  /* 0x0000000203028211 */ /* 0x001fca00078ec0ff */
[----:B------:R0:W-:Y:S01]  /*d980*/  @!P0 STS.128 [R2+0x28cd0], R16 ;  /* 0x028cd01002008388 */ /* 0x0001e20000000c00 */
[----:B------:R-:W-:Y:S06]  /*d990*/  BAR.ARV 0x5, 0x180 ;  /* 0x0146000000007b1d */ /* 0x000fec0000002000 */
.L_x_7726:
[----:B------:R2:W-:Y:S01]  /*d9a0*/  STL [R1+0x24], RZ ;  /* 0x000024ff01007387 */ /* 0x0005e20000100800 */
[----:B------:R-:W-:Y:S01]  /*d9b0*/  ULDC UR4, c[0x0][0xc3c] ;  /* 0x00030f0000047ab9 */ /* 0x000fe20000000800 */
[----:B------:R-:W-:Y:S01]  /*d9c0*/  IMAD.MOV.U32 R25, RZ, RZ, 0x1 ;  /* 0x00000001ff197424 */ /* 0x000fe200078e00ff */
[----:B-1----:R-:W-:Y:S02]  /*d9d0*/  ISETP.GE.AND P0, PT, R19, UR4, PT ;  /* 0x0000000413007c0c */ /* 0x002fe4000bf06270 */
[----:B------:R-:W-:-:S11]  /*d9e0*/  MOV R24, RZ ;  /* 0x000000ff00187202 */ /* 0x000fd60000000f00 */
[----:B--2---:R-:W-:Y:S05]  /*d9f0*/  @P0 BRA `(.L_x_7734) ;  /* 0x0000004800740947 */ /* 0x004fea0003800000 */
[----:B------:R-:W1:Y:S01]  /*da00*/  S2UR UR5, SR_CgaCtaId ;  /* 0x00000000000579c3 */ /* 0x000e620000008800 */
[C---:B0-----:R-:W-:Y:S01]  /*da10*/  IMAD.SHL.U32 R2, R0.reuse, 0x8, RZ ;  /* 0x0000000800027824 */ /* 0x041fe200078e00ff */
[----:B------:R-:W-:Y:S01]  /*da20*/  UMOV UR4, 0x400 ;  /* 0x0000040000047882 */ /* 0x000fe20000000000 */
[C---:B------:R-:W-:Y:S01]  /*da30*/  LOP3.LUT R4, R0.reuse, 0x7f, RZ, 0xc0, !PT ;  /* 0x0000007f00047812 */ /* 0x040fe200078ec0ff */
[----:B------:R-:W-:Y:S01]  /*da40*/  IMAD.SHL.U32 R5, R0, 0x10, RZ ;  /* 0x0000001000057824 */ /* 0x000fe200078e00ff */
[----:B------:R0:W-:Y:S01]  /*da50*/  STL [R1+0x24], RZ ;  /* 0x000024ff01007387 */ /* 0x0001e20000100800 */
[C---:B------:R-:W-:Y:S01]  /*da60*/  LOP3.LUT R3, R2.reuse, 0x1f8, RZ, 0xc0, !PT ;  /* 0x000001f802037812 */ /* 0x040fe200078ec0ff */
[----:B------:R-:W-:Y:S01]  /*da70*/  BSSY B8, `(.L_x_7734) ;  /* 0x0000495000087945 */ /* 0x000fe20003800000 */
[----:B------:R-:W-:Y:S01]  /*da80*/  SHF.R.U32.HI R36, RZ, 0x3, R4 ;  /* 0x00000003ff247819 */ /* 0x000fe20000011604 */
[----:B------:R-:W-:Y:S01]  /*da90*/  IMAD.MOV.U32 R25, RZ, RZ, 0x1 ;  /* 0x00000001ff197424 */ /* 0x000fe200078e00ff */
[----:B------:R-:W-:Y:S01]  /*daa0*/  LOP3.LUT R3, R3, 0x38, R0, 0x78, !PT ;  /* 0x0000003803037812 */ /* 0x000fe200078e7800 */
[----:B------:R-:W-:Y:S01]  /*dab0*/  IMAD.MOV.U32 R24, RZ, RZ, RZ ;  /* 0x000000ffff187224 */ /* 0x000fe200078e00ff */
        /* <DEDUP_REMOVED lines=13> */
[----:B------:R-:W-:-:S04]  /*db90*/  LOP3.LUT R2, R0, 0x1c0, RZ, 0xfc, !PT ;  /* 0x000001c000027812 */ /* 0x000fc800078efcff */
[----:B------:R-:W-:-:S05]  /*dba0*/  LEA R0, R33, R23, 0x1 ;  /* 0x0000001721007211 */ /* 0x000fca00078e08ff */
[----:B------:R0:W-:Y:S02]  /*dbb0*/  STL [R1+0x2c], R0 ;  /* 0x00002c0001007387 */ /* 0x0001e40000100800 */
.L_x_7795:
[----:B-1----:R-:W1:Y:S02]  /*dbc0*/  LDC.64 R30, c[0x0][0xc88] ;  /* 0x00032200ff1e7b82 */ /* 0x002e640000000a00 */
[----:B-1----:R-:W-:-:S06]  /*dbd0*/  IMAD.WIDE R30, R19, 0x4, R30 ;  /* 0x00000004131e7825 */ /* 0x002fcc00078e021e */
[----:B------:R1:W0:Y:S01]  /*dbe0*/  LDG.E R30, desc[UR50][R30.64] ;  /* 0x000000321e1e7981 */ /* 0x000222000c1e1900 */
[----:B------:R-:W-:Y:S05]  /*dbf0*/  YIELD ;  /* 0x0000000000007946 */ /* 0x000fea0003800000 */
[----:B------:R-:W-:Y:S01]  /*dc00*/  ULDC.64 UR4, c[0x0][0xa28] ;  /* 0x00028a0000047ab9 */ /* 0x000fe20000000a00 */
[----:B------:R-:W-:Y:S01]  /*dc10*/  ULDC.64 UR6, c[0x0][0xa18] ;  /* 0x0002860000067ab9 */ /* 0x000fe20000000a00 */
[----:B------:R-:W-:Y:S01]  /*dc20*/  ISETP.NE.U32.AND P0, PT, RZ, UR4, PT ;  /* 0x00000004ff007c0c */ /* 0x000fe2000bf05070 */
[----:B-1----:R-:W-:-:S03]  /*dc30*/  IMAD.MOV.U32 R31, RZ, RZ, RZ ;  /* 0x000000ffff1f7224 */ /* 0x002fc600078e00ff */
[----:B------:R-:W-:Y:S01]  /*dc40*/  ISETP.NE.AND.EX P0, PT, RZ, UR5, PT, P0 ;  /* 0x00000005ff007c0c */ /* 0x000fe2000bf05300 */
[----:B------:R-:W-:Y:S01]  /*dc50*/  IMAD.MOV.U32 R37, RZ, RZ, RZ ;  /* 0x000000ffff257224 */ /* 0x000fe200078e00ff */
[----:B0-----:R-:W-:-:S11]  /*dc60*/  SHF.R.S32.HI R0, RZ, 0x1f, R30 ;  /* 0x0000001fff007819 */ /* 0x001fd6000001141e */
        /* <DEDUP_REMOVED lines=19> */
[----:B--2---:R-:W2:Y:S01]  /*dda0*/  @P0 LDG.E R4, desc[UR50][R4.64] ;  /* 0x0000003204040981 */ /* 0x004ea2000c1e1900 */
[----:B------:R-:W-:-:S03]  /*ddb0*/  UISETP.NE.U32.AND UP0, UPT, UR4, URZ, UPT ;  /* 0x0000003f0400728c */ /* 0x000fc6000bf05070 */
[----:B------:R-:W-:Y:S01]  /*ddc0*/  ULDC UR4, c[0x0][0x424] ;  /* 0x0001090000047ab9 */ /* 0x000fe20000000800 */
[----:B------:R-:W-:-:S03]  /*ddd0*/  UISETP.NE.AND.EX UP0, UPT, UR5, URZ, UPT, UP0 ;  /* 0x0000003f0500728c */ /* 0x000fc6000bf05300 */
[----:B------:R-:W-:Y:S01]  /*dde0*/  ULDC UR5, c[0x0][0x2f0] ;  /* 0x0000bc0000057ab9 */ /* 0x000fe20000000800 */
[----:B------:R-:W-:-:S04]  /*ddf0*/  USEL UR4, UR4, 0x1, UP0 ;  /* 0x0000000104047887 */ /* 0x000fc80008000000 */
[----:B------:R-:W-:-:S06]  /*de00*/  UIMAD UR4, UR4, UR5, URZ ;  /* 0x00000005040472a4 */ /* 0x000fcc000f8e023f */
[----:B0-----:R-:W-:Y:S01]  /*de10*/  IMAD.U32 R0, RZ, RZ, UR4 ;  /* 0x00000004ff007e24 */ /* 0x001fe2000f8e00ff */
[----:B--2---:R1:W-:Y:S01]  /*de20*/  @P0 STL [R1], R4 ;  /* 0x0000000401000387 */ /* 0x0043e20000100800 */
[----:B---34-:R-:W-:Y:S05]  /*de30*/  @P0 BRA `(.L_x_7735) ;  /* 0x0000000000200947 */ /* 0x018fea0003800000 */
[----:B------:R-:W-:Y:S02]  /*de40*/  ULDC UR4, c[0x0][0x288] ;  /* 0x0000a20000047ab9 */ /* 0x000fe40000000800 */
[----:B-1----:R-:W-:-:S05]  /*de50*/  IMAD.U32 R4, RZ, RZ, UR4 ;  /* 0x00000004ff047e24 */ /* 0x002fca000f8e00ff */
[----:B------:R0:W-:Y:S01]  /*de60*/  STL [R1], R4 ;  /* 0x0000000401007387 */ /* 0x0001e20000100800 */
[----:B------:R-:W-:Y:S05]  /*de70*/  @!P2 BRA `(.L_x_7735) ;  /* 0x000000000010a947 */ /* 0x000fea0003800000 */
[----:B------:R-:W2:Y:S04]  /*de80*/  LDG.E R5, desc[UR50][R2.64] ;  /* 0x0000003202057981 */ /* 0x000ea8000c1e1900 */
[----:B0-----:R-:W2:Y:S02]  /*de90*/  LDG.E R4, desc[UR50][R2.64+0x4] ;  /* 0x0000043202047981 */ /* 0x001ea4000c1e1900 */
[----:B--2---:R-:W-:-:S05]  /*dea0*/  IADD3 R2, -R5, R4, RZ ;  /* 0x0000000405027210 */ /* 0x004fca0007ffe1ff */
[----:B------:R2:W-:Y:S02]  /*deb0*/  STL [R1], R2 ;  /* 0x0000000201007387 */ /* 0x0005e40000100800 */
.L_x_7735:
[----:B------:R-:W-:Y:S01]  /*dec0*/  ULDC.64 UR4, c[0x0][0xa20] ;  /* 0x0002880000047ab9 */ /* 0x000fe20000000a00 */
[----:B------:R-:W-:Y:S01]  /*ded0*/  IMAD.MOV.U32 R28, RZ, RZ, R30 ;  /* 0x000000ffff1c7224 */ /* 0x000fe200078e001e */
[----:B------:R-:W-:-:S04]  /*dee0*/  ISETP.NE.U32.AND P0, PT, RZ, UR4, PT ;  /* 0x00000004ff007c0c */ /* 0x000fc8000bf05070 */
[----:B------:R-:W-:-:S13]  /*def0*/  ISETP.NE.AND.EX P0, PT, RZ, UR5, PT, P0 ;  /* 0x00000005ff007c0c */ /* 0x000fda000bf05300 */
[----:B------:R-:W-:Y:S05]  /*df00*/  @!P0 BRA `(.L_x_7736) ;  /* 0x0000000000108947 */ /* 0x000fea0003800000 */
[----:B-12---:R-:W-:-:S04]  /*df10*/  IADD3 R2, P0, R26, UR4, RZ ;  /* 0x000000041a027c10 */ /* 0x006fc8000ff1e0ff */
[----:B------:R-:W-:-:S05]  /*df20*/  IADD3.X R3, R27, UR5, RZ, P0, !PT ;  /* 0x000000051b037c10 */ /* 0x000fca00087fe4ff */
[----:B------:R1:W5:Y:S01]  /*df30*/  LDG.E R0, desc[UR50][R2.64] ;  /* 0x0000003202007981 */ /* 0x000362000c1e1900 */
[----:B------:R-:W-:Y:S05]  /*df40*/  BRA `(.L_x_7737) ;  /* 0x0000000000247947 */ /* 0x000fea0003800000 */
.L_x_7736:
[----:B------:R-:W-:Y:S02]  /*df50*/  ULDC.64 UR4, c[0x0][0xa08] ;  /* 0x0002820000047ab9 */ /* 0x000fe40000000a00 */
[----:B------:R-:W-:-:S04]  /*df60*/  ISETP.NE.U32.AND P0, PT, RZ, UR4, PT ;  /* 0x00000004ff007c0c */ /* 0x000fc8000bf05070 */
[----:B------:R-:W-:-:S13]  /*df70*/  ISETP.NE.AND.EX P0, PT, RZ, UR5, PT, P0 ;  /* 0x00000005ff007c0c */ /* 0x000fda000bf05300 */
[----:B------:R-:W-:Y:S05]  /*df80*/  @!P0 BRA `(.L_x_7737) ;  /* 0x0000000000148947 */ /* 0x000fea0003800000 */
[----:B-12---:R-:W1:Y:S02]  /*df90*/  LDC.64 R2, c[0x0][0xa08] ;  /* 0x00028200ff027b82 */ /* 0x006e640000000a00 */
[----:B-1----:R-:W-:-:S05]  /*dfa0*/  IMAD.WIDE R2, R28, 0x4, R2 ;  /* 0x000000041c027825 */ /* 0x002fca00078e0202 */
[----:B------:R-:W2:Y:S04]  /*dfb0*/  LDG.E R0, desc[UR50][R2.64] ;  /* 0x0000003202007981 */ /* 0x000ea8000c1e1900 */
[----:B------:R-:W2:Y:S02]  /*dfc0*/  LDG.E R5, desc[UR50][R2.64+0x4] ;  /* 0x0000043202057981 */ /* 0x000ea4000c1e1900 */
[----:B--2---:R-:W-:-:S07]  /*dfd0*/  IMAD.IADD R0, R5, 0x1, -R0 ;  /* 0x0000000105007824 */ /* 0x004fce00078e0a00 */
.L_x_7737:
[----:B------:R-:W3:Y:S01]  /*dfe0*/  LDL R6, [R1] ;  /* 0x0000000001067983 */ /* 0x000ee20000100800 */
[----:B-12---:R-:W1:Y:S01]  /*dff0*/  LDC R2, c[0x0][0x448] ;  /* 0x00011200ff027b82 */ /* 0x006e620000000800 */
[----:B-----5:R-:W-:Y:S01]  /*e000*/  IMAD.IADD R29, R0, 0x1, -R31 ;  /* 0x00000001001d7824 */ /* 0x020fe200078e0a1f */
[----:B------:R-:W-:Y:S01]  /*e010*/  LOP3.LUT R22, R22, 0xfffffdff, RZ, 0xc0, !PT ;  /* 0xfffffdff16167812 */ /* 0x000fe200078ec0ff */
[----:B------:R-:W-:Y:S01]  /*e020*/  BSSY B7, `(.L_x_7738) ;  /* 0x0000378000077945 */ /* 0x000fe20003800000 */
[----:B-1----:R-:W-:Y:S01]  /*e030*/  ISETP.NE.AND P0, PT, R2, 0x1, PT ;  /* 0x000000010200780c */ /* 0x002fe20003f05270 */
[----:B------:R-:W-:-:S04]  /*e040*/  IMAD.SHL.U32 R2, R17, 0x40, RZ ;  /* 0x0000004011027824 */ /* 0x000fc800078e00ff */
[----:B------:R-:W-:-:S08]  /*e050*/  VIADD R2, R2, 0x3f ;  /* 0x0000003f02027836 */ /* 0x000fd00000000000 */
[----:B------:R-:W0:Y:S01]  /*e060*/  @P0 LDC R5, c[0x0][0x44c] ;  /* 0x00011300ff050b82 */ /* 0x000e220000000800 */
[----:B------:R-:W-:-:S07]  /*e070*/  @P0 LOP3.LUT R22, R22, 0x200, RZ, 0xfc, !PT ;  /* 0x0000020016160812 */ /* 0x000fce00078efcff */
[----:B------:R-:W1:Y:S01]  /*e080*/  @P0 LDC R3, c[0x0][0x450] ;  /* 0x00011400ff030b82 */ /* 0x000e620000000800 */
[----:B0-----:R-:W-:-:S05]  /*e090*/  @P0 IMAD.HI.U32 R4, R2, R5, RZ ;  /* 0x0000000502040227 */ /* 0x001fca00078e00ff */
[----:B-1----:R-:W-:Y:S02]  /*e0a0*/  @P0 SHF.R.U32.HI R2, RZ, R3, R4 ;  /* 0x00000003ff020219 */ /* 0x002fe40000011604 */
[----:B---3--:R-:W-:-:S04]  /*e0b0*/  IADD3 R3, R29, 0x40, -R6 ;  /* 0x000000401d037810 */ /* 0x008fc80007ffe806 */
[----:B------:R-:W-:-:S04]  /*e0c0*/  IADD3 R2, R3, R2, RZ ;  /* 0x0000000203027210 */ /* 0x000fc80007ffe0ff */
[----:B------:R-:W-:-:S04]  /*e0d0*/  SHF.R.S32.HI R3, RZ, 0x1f, R2 ;  /* 0x0000001fff037819 */ /* 0x000fc80000011402 */
[----:B------:R-:W-:Y:S01]  /*e0e0*/  LEA.HI R0, R3, R2, RZ, 0x6 ;  /* 0x0000000203007211 */ /* 0x000fe200078f30ff */
[----:B------:R-:W-:-:S03]  /*e0f0*/  VIADD R2, R29, 0x3f ;  /* 0x0000003f1d027836 */ /* 0x000fc60000000000 */
[----:B------:R-:W-:Y:S02]  /*e100*/  SHF.R.S32.HI R0, RZ, 0x6, R0 ;  /* 0x00000006ff007819 */ /* 0x000fe40000011400 */
[----:B------:R-:W-:-:S04]  /*e110*/  SHF.R.S32.HI R3, RZ, 0x1f, R2 ;  /* 0x0000001fff037819 */ /* 0x000fc80000011402 */
[----:B------:R-:W-:-:S04]  /*e120*/  LEA.HI R3, R3, R2, RZ, 0x6 ;  /* 0x0000000203037211 */ /* 0x000fc800078f30ff */
[----:B------:R-:W-:-:S04]  /*e130*/  SHF.R.S32.HI R3, RZ, 0x6, R3 ;  /* 0x00000006ff037819 */ /* 0x000fc80000011403 */
        /* <DEDUP_REMOVED lines=21> */
.L_x_7739:
        /* <DEDUP_REMOVED lines=20> */
.L_x_7742:
[----:B------:R-:W-:Y:S05]  /*e3d0*/  BSYNC B6 ;  /* 0x0000000000067941 */ /* 0x000fea0003800000 */
.L_x_7741:
        /* <DEDUP_REMOVED lines=20> */
.L_x_7745:
        /* <DEDUP_REMOVED lines=15> */
.L_x_7744:
[----:B------:R-:W-:Y:S05]  /*e610*/  BSYNC B6 ;  /* 0x0000000000067941 */ /* 0x000fea0003800000 */
.L_x_7743:
[----:B------:R-:W0:Y:S01]  /*e620*/  S2R R20, SR_TID.X ;  /* 0x0000000000147919 */ /* 0x000e220000002100 */
[----:B------:R-:W-:Y:S01]  /*e630*/  ULDC.64 UR4, c[0x0][0x9f8] ;  /* 0x00027e0000047ab9 */ /* 0x000fe20000000a00 */
[----:B------:R-:W1:Y:S01]  /*e640*/  LDC R10, c[0x0][0x430] ;  /* 0x00010c00ff0a7b82 */ /* 0x000e620000000800 */
[----:B------:R-:W-:-:S04]  /*e650*/  ISETP.NE.U32.AND P0, PT, RZ, UR4, PT ;  /* 0x00000004ff007c0c */ /* 0x000fc8000bf05070 */
[----:B------:R-:W-:-:S13]  /*e660*/  ISETP.NE.AND.EX P0, PT, RZ, UR5, PT, P0 ;  /* 0x00000005ff007c0c */ /* 0x000fda000bf05300 */
[----:B------:R-:W-:Y:S01]  /*e670*/  @P0 IADD3 R26, P1, R26, UR4, RZ ;  /* 0x000000041a1a0c10 */ /* 0x000fe2000ff3e0ff */
[----:B------:R-:W-:-:S03]  /*e680*/  ULDC UR4, c[0x0][0x320] ;  /* 0x0000c80000047ab9 */ /* 0x000fc60000000800 */
[----:B------:R-:W-:-:S05]  /*e690*/  @P0 IADD3.X R27, R27, UR5, RZ, P1, !PT ;  /* 0x000000051b1b0c10 */ /* 0x000fca0008ffe4ff */
[----:B------:R2:W5:Y:S01]  /*e6a0*/  @P0 LDG.E R28, desc[UR50][R26.64] ;  /* 0x000000321a1c0981 */ /* 0x000562000c1e1900 */
[----:B------:R-:W-:Y:S01]  /*e6b0*/  LOP3.LUT R22, R22, 0xffffffbf, RZ, 0xc0, !PT ;  /* 0xffffffbf16167812 */ /* 0x000fe200078ec0ff */
[----:B------:R-:W-:Y:S01]  /*e6c0*/  UMOV UR5, 0xffffffff ;  /* 0xffffffff00057882 */ /* 0x000fe20000000000 */
[----:B0-----:R-:W-:Y:S01]  /*e6d0*/  IMAD.SHL.U32 R20, R20, 0x8, RZ ;  /* 0x0000000814147824 */ /* 0x001fe200078e00ff */
[----:B------:R-:W0:Y:S01]  /*e6e0*/  S2R R2, SR_TID.X ;  /* 0x0000000000027919 */ /* 0x000e220000002100 */
[----:B------:R-:W-:-:S03]  /*e6f0*/  LEA R0, R34, 0xffffffc0, 0x6 ;  /* 0xffffffc022007811 */ /* 0x000fc600078e30ff */
[----:B------:R-:W-:-:S04]  /*e700*/  LOP3.LUT R20, R20, 0x38, RZ, 0xc0, !PT ;  /* 0x0000003814147812 */ /* 0x000fc800078ec0ff */
[C---:B------:R-:W-:Y:S02]  /*e710*/  LOP3.LUT R32, R20.reuse, 0x180, RZ, 0xfc, !PT ;  /* 0x0000018014207812 */ /* 0x040fe400078efcff */
[C---:B------:R-:W-:Y:S02]  /*e720*/  LOP3.LUT R21, R20.reuse, 0x40, RZ, 0xfc, !PT ;  /* 0x0000004014157812 */ /* 0x040fe400078efcff */
[----:B------:R-:W-:Y:S02]  /*e730*/  LOP3.LUT R20, R20, 0x1c0, RZ, 0xfc, !PT ;  /* 0x000001c014147812 */ /* 0x000fe400078efcff */
[----:B------:R-:W-:Y:S02]  /*e740*/  ISETP.GE.AND P3, PT, R21, UR4, PT ;  /* 0x0000000415007c0c */ /* 0x000fe4000bf66270 */
[----:B------:R-:W-:Y:S02]  /*e750*/  ISETP.GE.AND P0, PT, R20, UR4, PT ;  /* 0x0000000414007c0c */ /* 0x000fe4000bf06270 */
[----:B------:R-:W3:Y:S01]  /*e760*/  S2R R20, SR_TID.X ;  /* 0x0000000000147919 */ /* 0x000ee20000002100 */
[----:B------:R-:W-:-:S02]  /*e770*/  ISETP.GE.AND P1, PT, R32, UR4, PT ;  /* 0x0000000420007c0c */ /* 0x000fc4000bf26270 */
[----:B------:R-:W-:Y:S02]  /*e780*/  SEL R8, RZ, 0x80, P0 ;  /* 0x00000080ff087807 */ /* 0x000fe40000000000 */
[----:B------:R-:W-:-:S04]  /*e790*/  SEL R6, RZ, 0x40, P1 ;  /* 0x00000040ff067807 */ /* 0x000fc80000800000 */
[----:B------:R-:W-:-:S04]  /*e7a0*/  @P3 LOP3.LUT R22, R22, 0x40, RZ, 0xfc, !PT ;  /* 0x0000004016163812 */ /* 0x000fc800078efcff */
[----:B------:R-:W-:Y:S01]  /*e7b0*/  LOP3.LUT R22, R22, 0xffffff7f, RZ, 0xc0, !PT ;  /* 0xffffff7f16167812 */ /* 0x000fe200078ec0ff */
[----:B0-----:R-:W-:-:S05]  /*e7c0*/  IMAD.SHL.U32 R2, R2, 0x8, RZ ;  /* 0x0000000802027824 */ /* 0x001fca00078e00ff */
[----:B------:R-:W-:-:S04]  /*e7d0*/  LOP3.LUT R2, R2, 0x38, RZ, 0xc0, !PT ;  /* 0x0000003802027812 */ /* 0x000fc800078ec0ff */
[----:B------:R-:W-:Y:S01]  /*e7e0*/  ISETP.GE.AND P2, PT, R2, UR4, PT ;  /* 0x0000000402007c0c */ /* 0x000fe2000bf46270 */
[----:B---3--:R-:W-:-:S12]  /*e7f0*/  IMAD.SHL.U32 R20, R20, 0x8, RZ ;  /* 0x0000000814147824 */ /* 0x008fd800078e00ff */
[----:B------:R-:W-:Y:S02]  /*e800*/  @P2 LOP3.LUT R22, R22, 0x80, RZ, 0xfc, !PT ;  /* 0x0000008016162812 */ /* 0x000fe400078efcff */
[----:B------:R-:W-:Y:S02]  /*e810*/  LOP3.LUT R20, R20, 0x38, RZ, 0xc0, !PT ;  /* 0x0000003814147812 */ /* 0x000fe400078ec0ff */
[----:B------:R-:W-:Y:S02]  /*e820*/  LOP3.LUT R22, R22, 0xffffffdf, RZ, 0xc0, !PT ;  /* 0xffffffdf16167812 */ /* 0x000fe400078ec0ff */
[----:B------:R-:W-:Y:S02]  /*e830*/  LOP3.LUT R21, R20, 0x80, RZ, 0xfc, !PT ;  /* 0x0000008014157812 */ /* 0x000fe400078efcff */
[----:B------:R-:W0:Y:S02]  /*e840*/  S2R R20, SR_TID.X ;  /* 0x0000000000147919 */ /* 0x000e240000002100 */
[----:B------:R-:W-:-:S13]  /*e850*/  ISETP.GE.AND P5, PT, R21, UR4, PT ;  /* 0x0000000415007c0c */ /* 0x000fda000bfa6270 */
[----:B------:R-:W-:-:S04]  /*e860*/  @P5 LOP3.LUT R22, R22, 0x20, RZ, 0xfc, !PT ;  /* 0x0000002016165812 */ /* 0x000fc800078efcff */
[----:B------:R-:W-:Y:S01]  /*e870*/  LOP3.LUT R22, R22, 0xffffffef, RZ, 0xc0, !PT ;  /* 0xffffffef16167812 */ /* 0x000fe200078ec0ff */
[----:B0-----:R-:W-:-:S05]  /*e880*/  IMAD.SHL.U32 R20, R20, 0x8, RZ ;  /* 0x0000000814147824 */ /* 0x001fca00078e00ff */
[----:B------:R-:W-:-:S04]  /*e890*/  LOP3.LUT R20, R20, 0x38, RZ, 0xc0, !PT ;  /* 0x0000003814147812 */ /* 0x000fc800078ec0ff */
[----:B------:R-:W-:Y:S02]  /*e8a0*/  LOP3.LUT R21, R20, 0xc0, RZ, 0xfc, !PT ;  /* 0x000000c014157812 */ /* 0x000fe400078efcff */
[----:B------:R-:W0:Y:S02]  /*e8b0*/  S2R R20, SR_TID.X ;  /* 0x0000000000147919 */ /* 0x000e240000002100 */
[----:B------:R-:W-:Y:S02]  /*e8c0*/  ISETP.GE.AND P4, PT, R21, UR4, PT ;  /* 0x0000000415007c0c */ /* 0x000fe4000bf86270 */
[C---:B------:R-:W-:Y:S02]  /*e8d0*/  LOP3.LUT R21, R2.reuse, 0x100, RZ, 0xfc, !PT ;  /* 0x0000010002157812 */ /* 0x040fe400078efcff */
[----:B------:R-:W-:Y:S02]  /*e8e0*/  LOP3.LUT R2, R2, 0x140, RZ, 0xfc, !PT ;  /* 0x0000014002027812 */ /* 0x000fe400078efcff */
[----:B------:R-:W-:-:S02]  /*e8f0*/  ISETP.GE.AND P3, PT, R21, UR4, PT ;  /* 0x0000000415007c0c */ /* 0x000fc4000bf66270 */
[----:B------:R-:W-:-:S05]  /*e900*/  ISETP.GE.AND P2, PT, R2, UR4, PT ;  /* 0x0000000402007c0c */ /* 0x000fca000bf46270 */
[----:B------:R-:W-:-:S04]  /*e910*/  @P4 LOP3.LUT R22, R22, 0x10, RZ, 0xfc, !PT ;  /* 0x0000001016164812 */ /* 0x000fc800078efcff */
[----:B------:R-:W-:-:S04]  /*e920*/  LOP3.LUT R22, R22, 0xfffffffb, RZ, 0xc0, !PT ;  /* 0xfffffffb16167812 */ /* 0x000fc800078ec0ff */
[----:B------:R-:W-:-:S04]  /*e930*/  @P2 LOP3.LUT R22, R22, 0x4, RZ, 0xfc, !PT ;  /* 0x0000000416162812 */ /* 0x000fc800078efcff */
[----:B------:R-:W-:-:S04]  /*e940*/  LOP3.LUT R22, R22, 0xfffffff7, RZ, 0xc0, !PT ;  /* 0xfffffff716167812 */ /* 0x000fc800078ec0ff */
[----:B------:R-:W-:Y:S01]  /*e950*/  @P3 LOP3.LUT R22, R22, 0x8, RZ, 0xfc, !PT ;  /* 0x0000000816163812 */ /* 0x000fe200078efcff */
[----:B0-----:R-:W-:-:S05]  /*e960*/  IMAD.SHL.U32 R20, R20, 0x10, RZ ;  /* 0x0000001014147824 */ /* 0x001fca00078e00ff */
[----:B------:R-:W-:-:S04]  /*e970*/  LOP3.LUT R20, R36, 0x70, R20, 0xf8, !PT ;  /* 0x0000007024147812 */ /* 0x000fc800078ef814 */
[----:B------:R-:W-:Y:S01]  /*e980*/  IADD3 R35, R20, R0, RZ ;  /* 0x0000000014237210 */ /* 0x000fe20007ffe0ff */
[----:B-12---:R-:W-:Y:S06]  /*e990*/  BRA.DIV UR5, `(.L_x_7746) ;  /* 0x0000004205447947 */ /* 0x006fec000b800000 */
.L_x_7813:
        /* <DEDUP_REMOVED lines=38> */
[----:B------:R-:W-:Y:S01]  /*ec00*/  LOP3.LUT R2, R4, R2, R3, 0xfe, !PT ;  /* 0x0000000204027212 */ /* 0x000fe200078efe03 */
[----:B------:R-:W-:-:S03]  /*ec10*/  IMAD.U32 R3, RZ, RZ, UR36 ;  /* 0x00000024ff037e24 */ /* 0x000fc6000f8e00ff */
[----:B------:R-:W-:Y:S01]  /*ec20*/  LOP3.LUT R6, R2, R6, RZ, 0xfc, !PT ;  /* 0x0000000602067212 */ /* 0x000fe200078efcff */
[----:B------:R-:W-:Y:S01]  /*ec30*/  IMAD.MOV R2, RZ, RZ, -R7 ;  /* 0x000000ffff027224 */ /* 0x000fe200078e0a07 */
[----:B------:R-:W-:-:S03]  /*ec40*/  ISETP.NE.AND P0, PT, R3, 0x3, PT ;  /* 0x000000030300780c */ /* 0x000fc60003f05270 */
[----:B------:R-:W-:Y:S01]  /*ec50*/  IMAD R35, R10, R2, R35 ;  /* 0x000000020a237224 */ /* 0x000fe200078e0223 */
[----:B------:R-:W-:Y:S01]  /*ec60*/  LOP3.LUT R2, R6, R8, RZ, 0xfc, !PT ;  /* 0x0000000806027212 */ /* 0x000fe200078efcff */
[----:B------:R0:W-:Y:S04]  /*ec70*/  STL [R1+0x28], R6 ;  /* 0x0000280601007387 */ /* 0x0001e80000100800 */
[----:B------:R0:W-:Y:S04]  /*ec80*/  STL [R1+0x4], R2 ;  /* 0x0000040201007387 */ /* 0x0001e80000100800 */
[----:B------:R-:W-:-:S04]  /*ec90*/  @P0 LOP3.LUT R22, R22, 0x400, RZ, 0xfc, !PT ;  /* 0x0000040016160812 */ /* 0x000fc800078efcff */
[----:B------:R-:W-:-:S04]  /*eca0*/  LOP3.LUT R22, R22, 0xfffffffe, RZ, 0xc0, !PT ;  /* 0xfffffffe16167812 */ /* 0x000fc800078ec0ff */
[----:B------:R-:W-:Y:S01]  /*ecb0*/  @P1 LOP3.LUT R22, R22, 0x1, RZ, 0xfc, !PT ;  /* 0x0000000116161812 */ /* 0x000fe200078efcff */
[----:B0-----:R-:W-:Y:S06]  /*ecc0*/  @!P0 BRA `(.L_x_7747) ;  /* 0x0000000000048947 */ /* 0x001fec0003800000 */
[----:B------:R-:W-:Y:S01]  /*ecd0*/  BPT.TRAP 0x1 ;  /* 0x000000040000795c */ /* 0x000fe20000300000 */
.L_x_7747:
[----:B------:R-:W-:Y:S01]  /*ece0*/  IADD3 R29, -R36, R29, -R0 ;  /* 0x0000001d241d7210 */ /* 0x000fe20007ffe900 */
[----:B------:R-:W-:Y:S01]  /*ecf0*/  IMAD R27, R24, 0x8, R23 ;  /* 0x00000008181b7824 */ /* 0x000fe200078e0217 */
[----:B------:R-:W-:Y:S01]  /*ed00*/  SHF.L.U32 R0, R25, 0x1f, RZ ;  /* 0x0000001f19007819 */ /* 0x000fe200000006ff */
[----:B------:R-:W-:Y:S03]  /*ed10*/  BSSY B0, `(.L_x_7748) ;  /* 0x0000003000007945 */ /* 0x000fe60003800000 */
[----:B------:R-:W0:Y:S02]  /*ed20*/  SYNCS.PHASECHK.TRANS64.TRYWAIT P0, [R27+URZ+0x28c40], R0 ;  /* 0x028c40001b0075a7 */ /* 0x000e24000800017f */
[----:B0-----:R-:W-:Y:S05]  /*ed30*/  @!P0 BRA `(.L_x_7749) ;  /* 0x0000003c00908947 */ /* 0x001fea0003800000 */
.L_x_7814:
[----:B------:R-:W-:Y:S05]  /*ed40*/  BSYNC B0 ;  /* 0x0000000000007941 */ /* 0x000fea0003800000 */
.L_x_7748:
[----:B------:R-:W1:Y:S01]  /*ed50*/  S2R R7, SR_TID.X ;  /* 0x0000000000077919 */ /* 0x000e620000002100 */
[----:B0-----:R-:W-:Y:S01]  /*ed60*/  SHF.R.S32.HI R0, RZ, 0x1f, R35 ;  /* 0x0000001fff007819 */ /* 0x001fe20000011423 */
[----:B------:R-:W-:Y:S01]  /*ed70*/  ULDC.64 UR4, c[0x0][0x300] ;  /* 0x0000c00000047ab9 */ /* 0x000fe20000000a00 */
[----:B-----5:R-:W-:Y:S01]  /*ed80*/  SHF.R.S32.HI R4, RZ, 0x1f, R34 ;  /* 0x0000001fff047819 */ /* 0x020fe20000011422 */
[----:B------:R-:W-:Y:S01]  /*ed90*/  IMAD.WIDE.U32 R2, R35, UR4, RZ ;  /* 0x0000000423027c25 */ /* 0x000fe2000f8e00ff */
[----:B------:R-:W-:Y:S01]  /*eda0*/  LOP3.LUT R22, R22, 0xfffffffd, RZ, 0xc0, !PT ;  /* 0xfffffffd16167812 */ /* 0x000fe200078ec0ff */
[----:B------:R0:W-:Y:S02]  /*edb0*/  STL [R1+0x1c], R0 ;  /* 0x00001c0001007387 */ /* 0x0001e40000100800 */
[----:B------:R-:W-:Y:S02]  /*edc0*/  IMAD R5, R24, 0x1000, R33 ;  /* 0x0000100018057824 */ /* 0x000fe400078e0221 */
[----:B------:R2:W-:Y:S01]  /*edd0*/  STL [R1+0x20], R4 ;  /* 0x0000200401007387 */ /* 0x0005e20000100800 */
[----:B0-----:R-:W-:-:S04]  /*ede0*/  IMAD R0, R0, UR4, RZ ;  /* 0x0000000400007c24 */ /* 0x001fc8000f8e02ff */
[----:B------:R-:W-:Y:S01]  /*edf0*/  IMAD R0, R35, UR5, R0 ;  /* 0x0000000523007c24 */ /* 0x000fe2000f8e0200 */
[----:B------:R-:W-:-:S03]  /*ee00*/  ULDC.64 UR4, c[0x0][0x310] ;  /* 0x0000c40000047ab9 */ /* 0x000fc60000000a00 */
[----:B------:R-:W-:Y:S02]  /*ee10*/  IMAD.IADD R3, R3, 0x1, R0 ;  /* 0x0000000103037824 */ /* 0x000fe400078e0200 */
[----:B------:R-:W-:Y:S02]  /*ee20*/  IMAD R0, R4, UR4, RZ ;  /* 0x0000000404007c24 */ /* 0x000fe4000f8e02ff */
[----:B------:R-:W-:-:S04]  /*ee30*/  IMAD.WIDE.U32 R2, R34, UR4, R2 ;  /* 0x0000000422027c25 */ /* 0x000fc8000f8e0002 */
[----:B------:R-:W-:Y:S01]  /*ee40*/  IMAD R0, R34, UR5, R0 ;  /* 0x0000000522007c24 */ /* 0x000fe2000f8e0200 */
[----:B------:R-:W-:Y:S01]  /*ee50*/  ULDC.64 UR4, c[0x0][0x308] ;  /* 0x0000c20000047ab9 */ /* 0x000fe20000000a00 */
[----:B-1----:R-:W-:Y:S02]  /*ee60*/  IMAD.SHL.U32 R7, R7, 0x8, RZ ;  /* 0x0000000807077824 */ /* 0x002fe400078e00ff */
[----:B------:R-:W-:Y:S02]  /*ee70*/  IMAD.IADD R3, R3, 0x1, R0 ;  /* 0x0000000103037824 */ /* 0x000fe400078e0200 */
[----:B------:R-:W-:Y:S01]  /*ee80*/  IMAD R0, R26, UR4, RZ ;  /* 0x000000041a007c24 */ /* 0x000fe2000f8e02ff */
[----:B------:R-:W-:Y:S01]  /*ee90*/  LOP3.LUT R7, R7, 0x38, RZ, 0xc0, !PT ;  /* 0x0000003807077812 */ /* 0x000fe200078ec0ff */
[----:B------:R-:W-:-:S04]  /*eea0*/  IMAD.WIDE.U32 R2, R18, UR4, R2 ;  /* 0x0000000412027c25 */ /* 0x000fc8000f8e0002 */
[----:B------:R-:W-:Y:S01]  /*eeb0*/  IMAD R0, R18, UR5, R0 ;  /* 0x0000000512007c24 */ /* 0x000fe2000f8e0200 */
[----:B------:R-:W-:-:S04]  /*eec0*/  ULDC.64 UR4, c[0x0][0x2e8] ;  /* 0x0000ba0000047ab9 */ /* 0x000fc80000000a00 */
[----:B--2---:R-:W-:Y:S02]  /*eed0*/  IADD3 R4, R3, R0, RZ ;  /* 0x0000000003047210 */ /* 0x004fe40007ffe0ff */
        /* <DEDUP_REMOVED lines=40> */
.L_x_7824:
        /* <DEDUP_REMOVED lines=10> */
.L_x_7751:
        /* <DEDUP_REMOVED lines=11> */
.L_x_7752:
[----:B------:R1:W5:Y:S01]  /*f2b0*/  LDL.LU R0, [R1+0xc] ;  /* 0x00000c0001007983 */ /* 0x0003620000300800 */
[----:B------:R-:W-:Y:S01]  /*f2c0*/  LOP3.LUT P0, RZ, R22, 0x100, RZ, 0xc0, !PT ;  /* 0x0000010016ff7812 */ /* 0x000fe2000780c0ff */
[----:B------:R1:W-:Y:S02]  /*f2d0*/  SYNCS.ARRIVE.TRANS64.A1T0 RZ, [R27+URZ+0x28c30], RZ ;  /* 0x028c30ff1bff79a7 */ /* 0x0003e4000810003f */
[----:B0-----:R1:W5:Y:S10]  /*f2e0*/  LDL R3, [R1+0x4] ;  /* 0x0000040001037983 */ /* 0x0013740000100800 */
[----:B------:R-:W-:Y:S05]  /*f2f0*/  WARPSYNC.ALL ;  /* 0x0000000000007948 */ /* 0x000fea0003800000 */
[----:B------:R-:W-:Y:S01]  /*f300*/  SEL R2, R30, RZ, !P0 ;  /* 0x000000ff1e027207 */ /* 0x000fe20004000000 */
[----:B------:R-:W-:Y:S01]  /*f310*/  ULDC.64 UR4, c[0x0][0x298] ;  /* 0x0000a60000047ab9 */ /* 0x000fe20000000a00 */
[----:B------:R-:W-:Y:S01]  /*f320*/  BSSY B6, `(.L_x_7753) ;  /* 0x0000020000067945 */ /* 0x000fe20003800000 */
[----:B------:R-:W-:Y:S02]  /*f330*/  IMAD.WIDE.U32 R4, R37, UR4, RZ ;  /* 0x0000000425047c25 */ /* 0x000fe4000f8e00ff */
[----:B------:R0:W-:Y:S02]  /*f340*/  STL [R1+0x18], R2 ;  /* 0x0000180201007387 */ /* 0x0001e40000100800 */
[----:B0-----:R-:W-:Y:S01]  /*f350*/  IADD3 R2, R23, 0x20400, RZ ;  /* 0x0002040017027810 */ /* 0x001fe20007ffe0ff */
[----:B------:R-:W-:Y:S01]  /*f360*/  BAR.SYNC.DEFER_BLOCKING 0x8, 0x100 ;  /* 0x0204000000007b1d */ /* 0x000fe20000010000 */
[----:B-----5:R-:W-:-:S02]  /*f370*/  SEL R0, R0, RZ, !P0 ;  /* 0x000000ff00007207 */ /* 0x020fc40004000000 */
[----:B------:R-:W-:Y:S02]  /*f380*/  LOP3.LUT P0, RZ, R2, 0x3ff, RZ, 0xc0, !PT ;  /* 0x000003ff02ff7812 */ /* 0x000fe4000780c0ff */
[----:B------:R-:W-:Y:S01]  /*f390*/  PRMT R30, R3, 0x8880, RZ ;  /* 0x00008880031e7816 */ /* 0x000fe200000000ff */
[----:B------:R0:W-:Y:S03]  /*f3a0*/  STL [R1+0xc], R0 ;  /* 0x00000c0001007387 */ /* 0x0001e60000100800 */
[----:B------:R-:W-:Y:S01]  /*f3b0*/  PRMT R30, R30, 0x7710, RZ ;  /* 0x000077101e1e7816 */ /* 0x000fe200000000ff */
[----:B------:R2:W-:Y:S01]  /*f3c0*/  STL.64 [R1+0x10], R4 ;  /* 0x0000100401007387 */ /* 0x0005e20000100a00 */
[----:B0-----:R-:W-:-:S05]  /*f3d0*/  SHF.R.S32.HI R0, RZ, 0x1f, R37 ;  /* 0x0000001fff007819 */ /* 0x001fca0000011425 */
[----:B------:R-:W-:-:S04]  /*f3e0*/  IMAD R0, R0, UR4, RZ ;  /* 0x0000000400007c24 */ /* 0x000fc8000f8e02ff */
[----:B------:R-:W-:-:S04]  /*f3f0*/  IMAD R0, R37, UR5, R0 ;  /* 0x0000000525007c24 */ /* 0x000fc8000f8e0200 */
[----:B------:R-:W-:Y:S01]  /*f400*/  IMAD.IADD R37, R5, 0x1, R0 ;  /* 0x0000000105257824 */ /* 0x000fe200078e0200 */
[----:B--2---:R-:W-:Y:S06]  /*f410*/  @!P0 BRA `(.L_x_7754) ;  /* 0x0000000000408947 */ /* 0x004fec0003800000 */
        /* <DEDUP_REMOVED lines=16> */
.L_x_7754:
[----:B------:R-:W-:Y:S05]  /*f520*/  BSYNC B6 ;  /* 0x0000000000067941 */ /* 0x000fea0003800000 */
.L_x_7753:
[----:B------:R-:W2:Y:S01]  /*f530*/  LDL.LU.64 R2, [R1+0x10] ;  /* 0x0000100001027983 */ /* 0x000ea20000300a00 */
[----:B------:R-:W-:Y:S01]  /*f540*/  ULDC.64 UR4, c[0x0][0x2d8] ;  /* 0x0000b60000047ab9 */ /* 0x000fe20000000a00 */
[----:B------:R-:W0:Y:S02]  /*f550*/  LDC R21, c[0x0][0x448] ;  /* 0x00011200ff157b82 */ /* 0x000e240000000800 */
[----:B------:R-:W3:Y:S04]  /*f560*/  LDL.LU R4, [R1+0xc] ;  /* 0x00000c0001047983 */ /* 0x000ee80000300800 */
[----:B------:R-:W4:Y:S01]  /*f570*/  LDL.LU R20, [R1+0x18] ;  /* 0x0000180001147983 */ /* 0x000f220000300800 */
[----:B------:R-:W-:-:S03]  /*f580*/  IMAD R0, R26, UR4, RZ ;  /* 0x000000041a007c24 */ /* 0x000fc6000f8e02ff */
[----:B------:R0:W5:Y:S01]  /*f590*/  LDL R9, [R1] ;  /* 0x0000000001097983 */ /* 0x0001620000100800 */
[----:B------:R-:W-:-:S03]  /*f5a0*/  IMAD R0, R18, UR5, R0 ;  /* 0x0000000512007c24 */ /* 0x000fc6000f8e0200 */
[----:B------:R0:W5:Y:S02]  /*f5b0*/  LDL R7, [R1+0x2c] ;  /* 0x00002c0001077983 */ /* 0x0001640000100800 */
[----:B0-----:R-:W-:-:S13]  /*f5c0*/  ISETP.NE.AND P6, PT, R21, 0x1, PT ;  /* 0x000000011500780c */ /* 0x001fda0003fc5270 */
[----:B------:R-:W0:Y:S01]  /*f5d0*/  @P6 LDC R6, c[0x0][0x44c] ;  /* 0x00011300ff066b82 */ /* 0x000e220000000800 */
[----:B------:R-:W1:Y:S02]  /*f5e0*/  S2R R8, SR_TID.X ;  /* 0x0000000000087919 */ /* 0x000e640000002100 */
[----:B-1----:R-:W-:-:S05]  /*f5f0*/  IMAD.SHL.U32 R8, R8, 0x8, RZ ;  /* 0x0000000808087824 */ /* 0x002fca00078e00ff */
[----:B------:R-:W-:Y:S01]  /*f600*/  LOP3.LUT R8, R8, 0x38, RZ, 0xc0, !PT ;  /* 0x0000003808087812 */ /* 0x000fe200078ec0ff */
[----:B--2---:R-:W-:Y:S02]  /*f610*/  IMAD.MOV.U32 R3, RZ, RZ, R37 ;  /* 0x000000ffff037224 */ /* 0x004fe400078e0025 */
[----:B------:R-:W-:Y:S01]  /*f620*/  IMAD.WIDE.U32 R2, R18, UR4, R2 ;  /* 0x0000000412027c25 */ /* 0x000fe2000f8e0002 */
[----:B------:R-:W-:-:S04]  /*f630*/  ULDC.64 UR4, c[0x0][0x2e0] ;  /* 0x0000b80000047ab9 */ /* 0x000fc80000000a00 */
[----:B------:R-:W-:Y:S01]  /*f640*/  IADD3 R3, R3, R0, RZ ;  /* 0x0000000003037210 */ /* 0x000fe20007ffe0ff */
        /* <DEDUP_REMOVED lines=12> */
[----:B--2---:R-:W-:Y:S02]  /*f710*/  @P6 SHF.R.U32.HI R4, RZ, R0, R6 ;  /* 0x00000000ff046219 */ /* 0x004fe40000011606 */
[----:B------:R-:W0:Y:S03]  /*f720*/  LDC R6, c[0x0][0x448] ;  /* 0x00011200ff067b82 */ /* 0x000e260000000800 */
[----:B------:R-:W-:Y:S02]  /*f730*/  IMAD.MOV R0, RZ, RZ, -R4 ;  /* 0x000000ffff007224 */ /* 0x000fe400078e0a04 */
[----:B------:R-:W-:-:S04]  /*f740*/  IMAD.WIDE.U32 R2, R4, UR4, R2 ;  /* 0x0000000404027c25 */ /* 0x000fc8000f8e0002 */
[----:B0-----:R-:W-:Y:S01]  /*f750*/  IMAD R0, R6, R0, R5 ;  /* 0x0000000006007224 */ /* 0x001fe200078e0205 */
[----:B------:R-:W-:-:S05]  /*f760*/  SHF.R.S32.HI R5, RZ, 0x1f, R4 ;  /* 0x0000001fff057819 */ /* 0x000fca0000011404 */
        /* <DEDUP_REMOVED lines=50> */
.L_x_7833:
        /* <DEDUP_REMOVED lines=10> */
.L_x_7756:
        /* <DEDUP_REMOVED lines=18> */
.L_x_7834:
[----:B------:R-:W-:Y:S05]  /*fc50*/  BSYNC B0 ;  /* 0x0000000000007941 */ /* 0x000fea0003800000 */
.L_x_7757:
[----:B------:R-:W-:-:S05]  /*fc60*/  IMAD.U32 R2, RZ, RZ, UR36 ;  /* 0x00000024ff027e24 */ /* 0x000fca000f8e00ff */
[----:B------:R-:W-:-:S13]  /*fc70*/  ISETP.NE.AND P0, PT, R2, 0x3, PT ;  /* 0x000000030200780c */ /* 0x000fda0003f05270 */
[----:B------:R-:W-:Y:S05]  /*fc80*/  @!P0 BRA `(.L_x_7759) ;  /* 0x0000000000048947 */ /* 0x000fea0003800000 */
[----:B------:R-:W-:Y:S01]  /*fc90*/  BPT.TRAP 0x1 ;  /* 0x000000040000795c */ /* 0x000fe20000300000 */
.L_x_7759:
[----:B0-----:R-:W-:Y:S01]  /*fca0*/  SHF.L.U32 R0, R25, 0x1f, RZ ;  /* 0x0000001f19007819 */ /* 0x001fe200000006ff */
[----:B------:R-:W-:Y:S03]  /*fcb0*/  BSSY B0, `(.L_x_7760) ;  /* 0x0000003000007945 */ /* 0x000fe60003800000 */
[----:B------:R-:W0:Y:S02]  /*fcc0*/  SYNCS.PHASECHK.TRANS64.TRYWAIT P0, [R27+URZ+0x28c60], R0 ;  /* 0x028c60001b0075a7 */ /* 0x000e24000800017f */
[----:B0-----:R-:W-:Y:S05]  /*fcd0*/  @!P0 BRA `(.L_x_7761) ;  /* 0x0000003800648947 */ /* 0x001fea0003800000 */
.L_x_7835:
[----:B------:R-:W-:Y:S05]  /*fce0*/  BSYNC B0 ;  /* 0x0000000000007941 */ /* 0x000fea0003800000 */
.L_x_7760:
[----:B------:R-:W0:Y:S01]  /*fcf0*/  LDL.LU R2, [R1+0x1c] ;  /* 0x00001c0001027983 */ /* 0x000e220000300800 */
[----:B------:R-:W-:-:S03]  /*fd00*/  ULDC.64 UR4, c[0x0][0x328] ;  /* 0x0000ca0000047ab9 */ /* 0x000fc60000000a00 */
[----:B------:R-:W2:Y:S01]  /*fd10*/  LDL.LU R4, [R1+0x20] ;  /* 0x0000200001047983 */ /* 0x000ea20000300800 */
[----:B------:R-:W-:Y:S02]  /*fd20*/  IMAD R5, R24, 0x8000, R33 ;  /* 0x0000800018057824 */ /* 0x000fe400078e0221 */
        /* <DEDUP_REMOVED lines=107> */
.L_x_7845:
        /* <DEDUP_REMOVED lines=34> */
.L_x_7763:
        /* <DEDUP_REMOVED lines=11> */
.L_x_7764:
[----:B------:R-:W2:Y:S01]  /*106b0*/  LDL R2, [R1+0x8] ;  /* 0x0000080001027983 */ /* 0x000ea20000100800 */
[----:B------:R1:W-:Y:S01]  /*106c0*/  SYNCS.ARRIVE.TRANS64.A1T0 RZ, [R27+URZ+0x28c50], RZ ;  /* 0x028c50ff1bff79a7 */ /* 0x0003e2000810003f */
[----:B------:R-:W-:Y:S01]  /*106d0*/  BSSY B0, `(.L_x_7765) ;  /* 0x00000f5000007945 */ /* 0x000fe20003800000 */
[----:B--2---:R-:W-:-:S13]  /*106e0*/  ISETP.GE.AND P0, PT, R2, 0x2, PT ;  /* 0x000000020200780c */ /* 0x004fda0003f06270 */
[----:B-1----:R-:W-:Y:S05]  /*106f0*/  @!P0 BRA `(.L_x_7766) ;  /* 0x0000000c00c88947 */ /* 0x002fea0003800000 */
[----:B0-----:R-:W2:Y:S04]  /*10700*/  LDL.LU R4, [R1+0x28] ;  /* 0x0000280001047983 */ /* 0x001ea80000300800 */
[----:B------:R-:W3:Y:S01]  /*10710*/  LDL.LU R3, [R1+0x4] ;  /* 0x0000040001037983 */ /* 0x000ee20000300800 */
[----:B------:R-:W-:Y:S01]  /*10720*/  VIADD R7, R2, 0xfffffffe ;  /* 0xfffffffe02077836 */ /* 0x000fe20000000000 */
[----:B--2---:R-:W-:Y:S02]  /*10730*/  LOP3.LUT R30, R4, 0x40, RZ, 0xc0, !PT ;  /* 0x00000040041e7812 */ /* 0x004fe400078ec0ff */
[----:B---3--:R-:W-:Y:S02]  /*10740*/  LOP3.LUT R29, R3, 0x80, RZ, 0xc0, !PT ;  /* 0x00000080031d7812 */ /* 0x008fe400078ec0ff */
[----:B------:R-:W-:-:S02]  /*10750*/  SHF.R.U32.HI R30, RZ, 0x2, R30 ;  /* 0x00000002ff1e7819 */ /* 0x000fc4000001161e */
[----:B------:R-:W-:-:S07]  /*10760*/  SHF.R.U32.HI R29, RZ, 0x3, R29 ;  /* 0x00000003ff1d7819 */ /* 0x000fce000001161d */
.L_x_7779:
[----:B------:R-:W0:Y:S01]  /*10770*/  S2R R4, SR_TID.X ;  /* 0x0000000000047919 */ /* 0x000e220000002100 */
[----:B-1----:R-:W1:Y:S01]  /*10780*/  LDC R2, c[0x0][0x430] ;  /* 0x00010c00ff027b82 */ /* 0x002e620000000800 */
[----:B--23--:R-:W-:Y:S01]  /*10790*/  IMAD R6, R7, 0x40, R31 ;  /* 0x0000004007067824 */ /* 0x00cfe200078e021f */
[----:B------:R-:W-:Y:S01]  /*107a0*/  MOV R11, UR36 ;  /* 0x00000024000b7c02 */ /* 0x000fe20008000f00 */
[----:B------:R-:W-:Y:S01]  /*107b0*/  VIADD R24, R24, 0x1 ;  /* 0x0000000118187836 */ /* 0x000fe20000000000 */
[----:B------:R-:W-:Y:S05]  /*107c0*/  YIELD ;  /* 0x0000000000007946 */ /* 0x000fea0003800000 */
[----:B------:R-:W-:Y:S01]  /*107d0*/  ULDC UR4, c[0x0][0x430] ;  /* 0x00010c0000047ab9 */ /* 0x000fe20000000800 */
[----:B-1----:R-:W-:Y:S01]  /*107e0*/  ISETP.NE.AND P0, PT, R2, 0x1, PT ;  /* 0x000000010200780c */ /* 0x002fe20003f05270 */
[----:B0-----:R-:W-:-:S05]  /*107f0*/  IMAD.SHL.U32 R4, R4, 0x10, RZ ;  /* 0x0000001004047824 */ /* 0x001fca00078e00ff */
[----:B------:R-:W-:-:S07]  /*10800*/  LOP3.LUT R4, R36, 0x70, R4, 0xf8, !PT ;  /* 0x0000007024047812 */ /* 0x000fce00078ef804 */
[----:B------:R-:W0:Y:S01]  /*10810*/  @P0 LDC R3, c[0x0][0x434] ;  /* 0x00010d00ff030b82 */ /* 0x000e220000000800 */
[C---:B------:R-:W-:Y:S02]  /*10820*/  ISETP.GT.U32.AND P1, PT, R4.reuse, 0x3f, PT ;  /* 0x0000003f0400780c */ /* 0x040fe40003f24070 */
[----:B------:R-:W-:-:S05]  /*10830*/  IADD3 R6, R4, R6, RZ ;  /* 0x0000000604067210 */ /* 0x000fca0007ffe0ff */
        /* <DEDUP_REMOVED lines=28> */
.L_x_7767:
[----:B------:R-:W-:Y:S01]  /*10a00*/  IMAD R6, R24, 0x8, R23 ;  /* 0x0000000818067824 */ /* 0x000fe200078e0217 */
[----:B------:R-:W-:Y:S01]  /*10a10*/  SHF.L.U32 R17, R25, 0x1f, RZ ;  /* 0x0000001f19117819 */ /* 0x000fe200000006ff */
[----:B------:R-:W-:Y:S01]  /*10a20*/  BSSY B1, `(.L_x_7768) ;  /* 0x0000004000017945 */ /* 0x000fe20003800000 */
[----:B------:R-:W-:Y:S02]  /*10a30*/  SHF.R.S32.HI R9, RZ, 0x1f, R5 ;  /* 0x0000001fff097819 */ /* 0x000fe40000011405 */
[----:B------:R-:W0:Y:S02]  /*10a40*/  SYNCS.PHASECHK.TRANS64.TRYWAIT P0, [R6+URZ+0x28c40], R17 ;  /* 0x028c4011060075a7 */ /* 0x000e24000800017f */
[----:B0-----:R-:W-:Y:S05]  /*10a50*/  @!P0 BRA `(.L_x_7769) ;  /* 0x0000003400448947 */ /* 0x001fea0003800000 */
.L_x_7846:
[----:B------:R-:W-:Y:S05]  /*10a60*/  BSYNC B1 ;  /* 0x0000000000017941 */ /* 0x000fea0003800000 */
.L_x_7768:
        /* <DEDUP_REMOVED lines=38> */
[----:B-1----:R-:W-:-:S04]  /*10cd0*/  IADD3 R2, P0, R2, R0, RZ ;  /* 0x0000000002027210 */ /* 0x002fc80007f1e0ff */
[----:B--2---:R-:W-:-:S05]  /*10ce0*/  IADD3.X R3, RZ, R3, RZ, P0, !PT ;  /* 0x00000003ff037210 */ /* 0x004fca00007fe4ff */
[----:B------:R1:W-:Y:S04]  /*10cf0*/  LDGSTS.E.BYPASS.LTC128B.128 [R21+0x23400], desc[UR50][R2.64], !P1 ;  /* 0x2340000002157fae */ /* 0x0003e8000c901d72 */
[----:B-1-3--:R1:W2:Y:S02]  /*10d00*/  SHFL.IDX PT, R2, R20, 0x3, 0x181f ;  /* 0x00781f0014027f89 */ /* 0x00a2a400000e0000 */
.L_x_7856:
        /* <DEDUP_REMOVED lines=8> */
.L_x_7771:
        /* <DEDUP_REMOVED lines=11> */
.L_x_7772:
[----:B------:R2:W-:Y:S01]  /*10e40*/  SYNCS.ARRIVE.TRANS64.A1T0 RZ, [R6+URZ+0x28c30], RZ ;  /* 0x028c30ff06ff79a7 */ /* 0x0005e2000810003f */
[----:B------:R-:W-:Y:S05]  /*10e50*/  @!P2 BRA `(.L_x_7773) ;  /* 0x000000000004a947 */ /* 0x000fea0003800000 */
[----:B------:R-:W-:Y:S01]  /*10e60*/  BPT.TRAP 0x1 ;  /* 0x000000040000795c */ /* 0x000fe20000300000 */
.L_x_7773:
[----:B------:R-:W3:Y:S01]  /*10e70*/  SYNCS.PHASECHK.TRANS64.TRYWAIT P0, [R6+URZ+0x28c60], R17 ;  /* 0x028c6011060075a7 */ /* 0x000ee2000800017f */
[----:B------:R-:W-:Y:S04]  /*10e80*/  BSSY B1, `(.L_x_7774) ;  /* 0x0000002000017945 */ /* 0x000fe80003800000 */
[----:B---3--:R-:W-:Y:S05]  /*10e90*/  @!P0 BRA `(.L_x_7775) ;  /* 0x0000003400648947 */ /* 0x008fea0003800000 */
.L_x_7857:
[----:B------:R-:W-:Y:S05]  /*10ea0*/  BSYNC B1 ;  /* 0x0000000000017941 */ /* 0x000fea0003800000 */
.L_x_7774:
        /* <DEDUP_REMOVED lines=38> */
[----:B------:R-:W-:Y:S02]  /*11110*/  @P3 LOP3.LUT R22, R22, 0x10000, RZ, 0xfc, !PT ;  /* 0x0001000016163812 */ /* 0x000fe400078efcff */
[----:B---3--:R-:W-:Y:S02]  /*11120*/  IADD3.X R3, RZ, R3, RZ, P0, !PT ;  /* 0x00000003ff037210 */ /* 0x008fe400007fe4ff */
[----:B------:R-:W-:-:S03]  /*11130*/  ISETP.NE.U32.AND P0, PT, R30, RZ, PT ;  /* 0x000000ff1e00720c */ /* 0x000fc60003f05070 */
        /* <DEDUP_REMOVED lines=40> */
.L_x_7867:
        /* <DEDUP_REMOVED lines=25> */
.L_x_7777:
        /* <DEDUP_REMOVED lines=11> */
.L_x_7778:
[----:B------:R3:W-:Y:S01]  /*11600*/  SYNCS.ARRIVE.TRANS64.A1T0 RZ, [R6+URZ+0x28c50], RZ ;  /* 0x028c50ff06ff79a7 */ /* 0x0007e2000810003f */
[----:B------:R-:W-:Y:S05]  /*11610*/  @P3 BRA `(.L_x_7779) ;  /* 0xfffffff000543947 */ /* 0x000fea000383ffff */
.L_x_7766:
[----:B------:R-:W-:Y:S05]  /*11620*/  BSYNC B0 ;  /* 0x0000000000007941 */ /* 0x000fea0003800000 */
.L_x_7765:
        /* <DEDUP_REMOVED lines=21> */
.L_x_7781:
[----:B------:R-:W-:Y:S05]  /*11780*/  BSYNC B0 ;  /* 0x0000000000007941 */ /* 0x000fea0003800000 */
.L_x_7780:
[----:B------:R-:W-:-:S07]  /*11790*/  SEL R24, R24, RZ, P0 ;  /* 0x000000ff18187207 */ /* 0x000fce0000000000 */
.L_x_7740:
[----:B------:R-:W-:Y:S05]  /*117a0*/  BSYNC B7 ;  /* 0x0000000000077941 */ /* 0x000fea0003800000 */
.L_x_7738:
        /* <DEDUP_REMOVED lines=11> */
.L_x_7782:
        /* <DEDUP_REMOVED lines=23> */
[----:B0-----:R-:W-:-:S04]  /*119d0*/  SEL R5, R14, RZ, P2 ;  /* 0x000000ff0e057207 */ /* 0x001fc80001000000 */
[----:B--23--:R-:W-:Y:S02]  /*119e0*/  IADD3 R6, R4, R5, RZ ;  /* 0x0000000504067210 */ /* 0x00cfe40007ffe0ff */
        /* <DEDUP_REMOVED lines=11> */
.L_x_7877:
[----:B------:R-:W-:Y:S02]  /*11aa0*/  ULDC UR4, c[0x0][0xc38] ;  /* 0x00030e0000047ab9 */ /* 0x000fe40000000800 */
[----:B------:R-:W-:-:S04]  /*11ab0*/  IMAD.U32 R4, RZ, RZ, UR4 ;  /* 0x00000004ff047e24 */ /* 0x000fc8000f8e00ff */
[----:B--2---:R-:W-:-:S04]  /*11ac0*/  IMAD R14, R14, R4, RZ ;  /* 0x000000040e0e7224 */ /* 0x004fc800078e02ff */
[----:B------:R-:W-:-:S05]  /*11ad0*/  IMAD.IADD R5, R5, 0x1, R14 ;  /* 0x0000000105057824 */ /* 0x000fca00078e020e */
[----:B------:R-:W-:-:S13]  /*11ae0*/  ISETP.GT.AND P6, PT, R5, R0, PT ;  /* 0x000000000500720c */ /* 0x000fda0003fc4270 */
[----:B------:R-:W-:Y:S05]  /*11af0*/  @P6 BRA `(.L_x_7785) ;  /* 0x00000000009c6947 */ /* 0x000fea0003800000 */
.L_x_7790:
[----:B0-----:R-:W0:Y:S01]  /*11b00*/  LDC R2, c[0x0][0xc3c] ;  /* 0x00030f00ff027b82 */ /* 0x001e220000000800 */
[----:B------:R-:W-:-:S04]  /*11b10*/  IADD3 R19, R19, 0x1f, RZ ;  /* 0x0000001f13137810 */ /* 0x000fc80007ffe0ff */
        /* <DEDUP_REMOVED lines=12> */
.L_x_7788:
[----:B------:R-:W-:Y:S05]  /*11be0*/  BSYNC B0 ;  /* 0x0000000000007941 */ /* 0x000fea0003800000 */
.L_x_7787:
        /* <DEDUP_REMOVED lines=18> */
.L_x_7885:
[----:B------:R-:W-:Y:S02]  /*11d10*/  ULDC UR4, c[0x0][0xc38] ;  /* 0x00030e0000047ab9 */ /* 0x000fe40000000800 */
[----:B------:R-:W-:-:S04]  /*11d20*/  IMAD.U32 R4, RZ, RZ, UR4 ;  /* 0x00000004ff047e24 */ /* 0x000fc8000f8e00ff */
[----:B--2---:R-:W-:-:S04]  /*11d30*/  IMAD R14, R14, R4, RZ ;  /* 0x000000040e0e7224 */ /* 0x004fc800078e02ff */
[----:B------:R-:W-:-:S05]  /*11d40*/  IMAD.IADD R5, R14, 0x1, R5 ;  /* 0x000000010e057824 */ /* 0x000fca00078e0205 */
[----:B------:R-:W-:-:S13]  /*11d50*/  ISETP.GT.AND P6, PT, R5, R0, PT ;  /* 0x000000000500720c */ /* 0x000fda0003fc4270 */
[----:B------:R-:W-:Y:S05]  /*11d60*/  @!P6 BRA `(.L_x_7790) ;  /* 0xfffffffc0064e947 */ /* 0x000fea000383ffff */
.L_x_7785:
        /* <DEDUP_REMOVED lines=8> */
.L_x_7889:
[----:B------:R-:W-:Y:S01]  /*11df0*/  ISETP.NE.AND P0, PT, R3, RZ, PT ;  /* 0x000000ff0300720c */ /* 0x000fe20003f05270 */
[----:B------:R-:W-:-:S12]  /*11e00*/  IMAD.MOV.U32 R14, RZ, RZ, RZ ;  /* 0x000000ffff0e7224 */ /* 0x000fd800078e00ff */
[----:B------:R-:W-:Y:S05]  /*11e10*/  @!P0 BRA `(.L_x_7792) ;  /* 0x0000000000108947 */ /* 0x000fea0003800000 */
[----:B------:R-:W-:Y:S01]  /*11e20*/  UMOV UR4, 0xffffffff ;  /* 0xffffffff00047882 */ /* 0x000fe20000000000 */
[----:B------:R-:W-:Y:S02]  /*11e30*/  IADD3 R12, R6, -0x1, RZ ;  /* 0xffffffff060c7810 */ /* 0x000fe40007ffe0ff */
[----:B------:R-:W-:Y:S05]  /*11e40*/  BRA.DIV UR4, `(.L_x_7793) ;  /* 0x0000003604907947 */ /* 0x000fea000b800000 */
[----:B------:R4:W0:Y:S02]  /*11e50*/  SHFL.IDX PT, R14, R2, R12, 0x1f ;  /* 0x00001f0c020e7589 */ /* 0x00082400000e0000 */
.L_x_7792:
        /* <DEDUP_REMOVED lines=17> */
[----:B------:R-:W-:Y:S02]  /*11f70*/  IABS R3, R5 ;  /* 0x0000000500037213 */ /* 0x000fe40000000000 */
[----:B------:R-:W-:-:S03]  /*11f80*/  IADD3 R0, RZ, -R0, RZ ;  /* 0x80000000ff007210 */ /* 0x000fc60007ffe0ff */
        /* <DEDUP_REMOVED lines=35> */
[----:B------:R-:W-:Y:S01]  /*121c0*/  @!P1 IMAD.IADD R6, R6, 0x1, -R7 ;  /* 0x0000000106069824 */ /* 0x000fe200078e0a07 */
[----:B------:R-:W-:Y:S02]  /*121d0*/  @!P1 IADD3 R2, R2, 0x1, RZ ;  /* 0x0000000102029810 */ /* 0x000fe40007ffe0ff */
        /* <DEDUP_REMOVED lines=10> */
.L_x_7786:
[----:B------:R-:W-:Y:S01]  /*12280*/  UMOV UR4, URZ ;  /* 0x0000003f00047c82 */ /* 0x000fe20008000000 */
[----:B------:R-:W-:Y:S01]  /*12290*/  UMOV UR5, URZ ;  /* 0x0000003f00057c82 */ /* 0x000fe20008000000 */
[----:B------:R-:W-:Y:S01]  /*122a0*/  ULDC UR6, c[0x0][0xc3c] ;  /* 0x00030f0000067ab9 */ /* 0x000fe20000000800 */
[----:B------:R-:W-:Y:S01]  /*122b0*/  MOV R16, R0 ;  /* 0x0000000000107202 */ /* 0x000fe20000000f00 */
[----:B------:R-:W-:Y:S02]  /*122c0*/  IMAD.U32 R17, RZ, RZ, UR4 ;  /* 0x00000004ff117e24 */ /* 0x000fe4000f8e00ff */
[----:B------:R-:W-:Y:S02]  /*122d0*/  IMAD.U32 R18, RZ, RZ, UR5 ;  /* 0x00000005ff127e24 */ /* 0x000fe4000f8e00ff */
[----:B------:R-:W-:-:S07]  /*122e0*/  IMAD.U32 R19, RZ, RZ, UR6 ;  /* 0x00000006ff137e24 */ /* 0x000fce000f8e00ff */
.L_x_7794:
        /* <DEDUP_REMOVED lines=10> */
.L_x_7783:
[----:B------:R-:W-:Y:S02]  /*12390*/  ULDC UR4, c[0x0][0xc3c] ;  /* 0x00030f0000047ab9 */ /* 0x000fe40000000800 */
[----:B0-----:R-:W-:-:S13]  /*123a0*/  ISETP.GE.AND P0, PT, R19, UR4, PT ;  /* 0x0000000413007c0c */ /* 0x001fda000bf06270 */
[----:B------:R-:W-:Y:S05]  /*123b0*/  @!P0 BRA `(.L_x_7795) ;  /* 0xffffffb800008947 */ /* 0x000fea000383ffff */
[----:B------:R-:W-:Y:S05]  /*123c0*/  BSYNC B8 ;  /* 0x0000000000087941 */ /* 0x000fea0003800000 */
.L_x_7734:
        /* <DEDUP_REMOVED lines=12> */
.L_x_7892:
[----:B------:R-:W-:Y:S05]  /*12490*/  BSYNC B0 ;  /* 0x0000000000007941 */ /* 0x000fea0003800000 */
.L_x_7796:
[----:B------:R-:W-:-:S03]  /*124a0*/  UMOV UR4, 0xffffffff ;  /* 0xffffffff00047882 */ /* 0x000fc60000000000 */
[----:B------:R-:W-:Y:S05]  /*124b0*/  BRA.DIV UR4, `(.L_x_7798) ;  /* 0x00000032042c7947 */ /* 0x000fea000b800000 */
[----:B0-----:R-:W0:Y:S02]  /*124c0*/  S2R R0, SR_TID.X ;  /* 0x0000000000007919 */ /* 0x001e240000002100 */
[----:B0-----:R-:W-:-:S04]  /*124d0*/  SHF.R.U32.HI R0, RZ, 0x5, R0 ;  /* 0x00000005ff007819 */ /* 0x001fc80000011600 */
[----:B------:R-:W-:-:S05]  /*124e0*/  LOP3.LUT R0, R0, 0x3, RZ, 0xc0, !PT ;  /* 0x0000000300007812 */ /* 0x000fca00078ec0ff */
[----:B------:R0:W1:Y:S02]  /*124f0*/  SHFL.IDX PT, R14, R0, RZ, 0x1f ;  /* 0x00001fff000e7589 */ /* 0x00006400000e0000 */
.L_x_7895:
[----:B-1----:R-:W-:Y:S01]  /*12500*/  ISETP.NE.AND P0, PT, R14, RZ, PT ;  /* 0x000000ff0e00720c */ /* 0x002fe20003f05270 */
[----:B------:R-:W-:-:S12]  /*12510*/  BSSY B0, `(.L_x_7799) ;  /* 0x0000024000007945 */ /* 0x000fd80003800000 */
[----:B------:R-:W-:Y:S05]  /*12520*/  @P0 BRA `(.L_x_7800) ;  /* 0x0000000000880947 */ /* 0x000fea0003800000 */
[----:B------:R-:W-:-:S03]  /*12530*/  UMOV UR4, 0xffffffff ;  /* 0xffffffff00047882 */ /* 0x000fc60000000000 */
[----:B------:R-:W-:Y:S05]  /*12540*/  BRA.DIV UR4, `(.L_x_7801) ;  /* 0x00000032043c7947 */ /* 0x000fea000b800000 */
[----:B------:R-:W-:-:S13]  /*12550*/  ELECT P6, URZ, PT ;  /* 0x00000000003f782f */ /* 0x000fda00038c0000 */
.L_x_7898:
[----:B------:R-:W-:Y:S05]  /*12560*/  @!P6 BRA `(.L_x_7800) ;  /* 0x000000000078e947 */ /* 0x000fea0003800000 */
[----:B------:R-:W-:-:S06]  /*12570*/  ULOP3.LUT UR4, UR39, 0x2, URZ, 0xfc, !UPT ;  /* 0x0000000227047892 */ /* 0x000fcc000f8efc3f */
[----:B0-----:R-:W-:-:S04]  /*12580*/  MOV R0, UR4 ;  /* 0x0000000400007c02 */ /* 0x001fc80008000f00 */
[----:B------:R-:W-:-:S13]  /*12590*/  ISETP.NE.AND P0, PT, R0, 0x3, PT ;  /* 0x000000030000780c */ /* 0x000fda0003f05270 */
[----:B------:R-:W-:Y:S05]  /*125a0*/  @!P0 BRA `(.L_x_7802) ;  /* 0x0000000000048947 */ /* 0x000fea0003800000 */
[----:B------:R-:W-:Y:S01]  /*125b0*/  BPT.TRAP 0x1 ;  /* 0x000000040000795c */ /* 0x000fe20000300000 */
.L_x_7802:
[C---:B------:R-:W-:Y:S01]  /*125c0*/  IMAD R3, R24.reuse, 0x8, R5 ;  /* 0x0000000818037824 */ /* 0x040fe200078e0205 */
[----:B------:R-:W-:Y:S01]  /*125d0*/  SHF.L.U32 R2, R25, 0x1f, RZ ;  /* 0x0000001f19027819 */ /* 0x000fe200000006ff */
[----:B------:R-:W-:-:S03]  /*125e0*/  VIADD R24, R24, 0x1 ;  /* 0x0000000118187836 */ /* 0x000fc60000000000 */
[----:B------:R-:W0:Y:S02]  /*125f0*/  SYNCS.PHASECHK.TRANS64.TRYWAIT P1, [R3+URZ+0x28c40], R2 ;  /* 0x028c4002030075a7 */ /* 0x000e24000802017f */
[----:B------:R-:W-:-:S04]  /*12600*/  ISETP.NE.AND P2, PT, R24, 0x2, PT ;  /* 0x000000021800780c */ /* 0x000fc80003f45270 */
[----:B------:R-:W-:Y:S01]  /*12610*/  SEL R0, RZ, 0x1, P2 ;  /* 0x00000001ff007807 */ /* 0x000fe20001000000 */
[----:B0-----:R-:W-:Y:S08]  /*12620*/  @!P1 BRA `(.L_x_7803) ;  /* 0x0000003000249947 */ /* 0x001ff00003800000 */
.L_x_7899:
[----:B------:R-:W-:Y:S02]  /*12630*/  SEL R24, R24, RZ, P2 ;  /* 0x000000ff18187207 */ /* 0x000fe40001000000 */
[----:B------:R-:W-:Y:S01]  /*12640*/  LOP3.LUT R0, R25, R0, RZ, 0x3c, !PT ;  /* 0x0000000019007212 */ /* 0x000fe200078e3cff */
[----:B------:R-:W-:Y:S06]  /*12650*/  @!P0 BRA `(.L_x_7804) ;  /* 0x0000000000048947 */ /* 0x000fec0003800000 */
[----:B------:R-:W-:Y:S01]  /*12660*/  BPT.TRAP 0x1 ;  /* 0x000000040000795c */ /* 0x000fe20000300000 */
.L_x_7804:
[----:B------:R-:W-:Y:S01]  /*12670*/  IMAD R5, R24, 0x8, R5 ;  /* 0x0000000818057824 */ /* 0x000fe200078e0205 */
[----:B------:R-:W-:-:S04]  /*12680*/  SHF.L.U32 R0, R0, 0x1f, RZ ;  /* 0x0000001f00007819 */ /* 0x000fc800000006ff */
[----:B------:R-:W1:Y:S02]  /*12690*/  SYNCS.PHASECHK.TRANS64.TRYWAIT P1, [R5+URZ+0x28c40], R0 ;  /* 0x028c4000050075a7 */ /* 0x000e64000802017f */
[----:B-1----:R-:W-:Y:S05]  /*126a0*/  @!P1 BRA `(.L_x_7805) ;  /* 0x0000003000189947 */ /* 0x002fea0003800000 */
.L_x_7900:
[----:B------:R-:W-:Y:S05]  /*126b0*/  @!P0 BRA `(.L_x_7806) ;  /* 0x0000000000048947 */ /* 0x000fea0003800000 */
[----:B------:R-:W-:Y:S01]  /*126c0*/  BPT.TRAP 0x1 ;  /* 0x000000040000795c */ /* 0x000fe20000300000 */
.L_x_7806:
[----:B------:R-:W5:Y:S02]  /*126d0*/  SYNCS.PHASECHK.TRANS64.TRYWAIT P1, [R3+URZ+0x28c60], R2 ;  /* 0x028c6002030075a7 */ /* 0x000f64000802017f */
[----:B-----5:R-:W-:Y:S05]  /*126e0*/  @!P1 BRA `(.L_x_7807) ;  /* 0x00000030001c9947 */ /* 0x020fea0003800000 */
.L_x_7901:
[----:B------:R-:W-:Y:S05]  /*126f0*/  @!P0 BRA `(.L_x_7808) ;  /* 0x0000000000048947 */ /* 0x000fea0003800000 */
[----:B------:R-:W-:Y:S01]  /*12700*/  BPT.TRAP 0x1 ;  /* 0x000000040000795c */ /* 0x000fe20000300000 */
.L_x_7808:
[----:B------:R0:W0:Y:S02]  /*12710*/  SYNCS.PHASECHK.TRANS64.TRYWAIT P0, [R5+URZ+0x28c60], R0 ;  /* 0x028c6000050075a7 */ /* 0x000024000800017f */
[----:B0-----:R-:W-:Y:S05]  /*12720*/  @!P0 NANOSLEEP.SYNCS 0x989680 ;  /* 0x009896800000895d */ /* 0x001fea0003900000 */
[----:B------:R-:W0:Y:S02]  /*12730*/  @!P0 SYNCS.PHASECHK.TRANS64 P0, [R5+URZ+0x28c60], R0 ;  /* 0x028c6000050085a7 */ /* 0x000e24000800007f */
[----:B0-----:R-:W-:Y:S05]  /*12740*/  @!P0 BRA `(.L_x_7808) ;  /* 0xfffffffc00f08947 */ /* 0x001fea000383ffff */
.L_x_7800:
[----:B------:R-:W-:Y:S05]  /*12750*/  BSYNC B0 ;  /* 0x0000000000007941 */ /* 0x000fea0003800000 */
.L_x_7799:
[----:B------:R-:W-:Y:S05]  /*12760*/  EXIT ;  /* 0x000000000000794d */ /* 0x000fea0003800000 */
.L_x_7667:
[----:B0-----:R-:W-:-:S04]  /*12770*/  IMAD.U32 R4, RZ, RZ, UR21 ;  /* 0x00000015ff047e24 */ /* 0x001fc8000f8e00ff */
[----:B------:R0:W1:Y:S03]  /*12780*/  SYNCS.PHASECHK.TRANS64.TRYWAIT P1, [R4+URZ+0x28c50], R3 ;  /* 0x028c5003040075a7 */ /* 0x000066000802017f */
[----:B-1----:R-:W-:Y:S05]  /*12790*/  @!P1 NANOSLEEP.SYNCS 0x989680 ;  /* 0x009896800000995d */ /* 0x002fea0003900000 */
[----:B------:R-:W1:Y:S02]  /*127a0*/  @!P1 SYNCS.PHASECHK.TRANS64 P1, [R4+URZ+0x28c50], R3 ;  /* 0x028c5003040095a7 */ /* 0x000e64000802007f */
[----:B-1----:R-:W-:Y:S05]  /*127b0*/  @!P1 BRA `(.L_x_7667) ;  /* 0xfffffffc00ec9947 */ /* 0x002fea000383ffff */
[----:B------:R-:W-:Y:S05]  /*127c0*/  BRA `(.L_x_7809) ;  /* 0xfffffef000d07947 */ /* 0x000fea000383ffff */
.L_x_7673:
[----:B-1----:R-:W-:-:S04]  /*127d0*/  IMAD.U32 R4, RZ, RZ, UR21 ;  /* 0x00000015ff047e24 */ /* 0x002fc8000f8e00ff */
[----:B------:R1:W2:Y:S03]  /*127e0*/  SYNCS.PHASECHK.TRANS64.TRYWAIT P1, [R4+URZ+0x28c50], R3 ;  /* 0x028c5003040075a7 */ /* 0x0002a6000802017f */
[----:B--2---:R-:W-:Y:S05]  /*127f0*/  @!P1 NANOSLEEP.SYNCS 0x989680 ;  /* 0x009896800000995d */ /* 0x004fea0003900000 */
[----:B------:R-:W2:Y:S02]  /*12800*/  @!P1 SYNCS.PHASECHK.TRANS64 P1, [R4+URZ+0x28c50], R3 ;  /* 0x028c5003040095a7 */ /* 0x000ea4000802007f */
[----:B--2---:R-:W-:Y:S05]  /*12810*/  @!P1 BRA `(.L_x_7673) ;  /* 0xfffffffc00ec9947 */ /* 0x004fea000383ffff */
[----:B------:R-:W-:Y:S05]  /*12820*/  BRA `(.L_x_7672) ;  /* 0xfffffefc00c87947 */ /* 0x000fea000383ffff */
.L_x_7677:
[----:B0-----:R-:W-:-:S04]  /*12830*/  MOV R3, UR41 ;  /* 0x0000002900037c02 */ /* 0x001fc80008000f00 */
[----:B------:R0:W1:Y:S03]  /*12840*/  SYNCS.PHASECHK.TRANS64.TRYWAIT P1, [R3+URZ+0x28c00], R0 ;  /* 0x028c0000030075a7 */ /* 0x000066000802017f */
[----:B-1----:R-:W-:Y:S05]  /*12850*/  @!P1 NANOSLEEP.SYNCS 0x989680 ;  /* 0x009896800000995d */ /* 0x002fea0003900000 */
[----:B------:R-:W1:Y:S02]  /*12860*/  @!P1 SYNCS.PHASECHK.TRANS64 P1, [R3+URZ+0x28c00], R0 ;  /* 0x028c0000030095a7 */ /* 0x000e64000802007f */
[----:B-1----:R-:W-:Y:S05]  /*12870*/  @!P1 BRA `(.L_x_7677) ;  /* 0xfffffffc00ec9947 */ /* 0x002fea000383ffff */
[----:B------:R-:W-:Y:S05]  /*12880*/  BRA `(.L_x_7810) ;  /* 0xffffff1000587947 */ /* 0x000fea000383ffff */
.L_x_7681:
[----:B--2---:R2:W3:Y:S02]  /*12890*/  SYNCS.PHASECHK.TRANS64.TRYWAIT P1, [R7+URZ+0x28c30], R8 ;  /* 0x028c3008070075a7 */ /* 0x0044e4000802017f */
[----:B---3--:R-:W-:Y:S05]  /*128a0*/  @!P1 NANOSLEEP.SYNCS 0x989680 ;  /* 0x009896800000995d */ /* 0x008fea0003900000 */
[----:B------:R-:W3:Y:S02]  /*128b0*/  @!P1 SYNCS.PHASECHK.TRANS64 P1, [R7+URZ+0x28c30], R8 ;  /* 0x028c3008070095a7 */ /* 0x000ee4000802007f */
[----:B---3--:R-:W-:Y:S05]  /*128c0*/  @!P1 BRA `(.L_x_7681) ;  /* 0xfffffffc00f09947 */ /* 0x008fea000383ffff */
[----:B------:R-:W-:Y:S05]  /*128d0*/  BRA `(.L_x_7680) ;  /* 0xffffff1000747947 */ /* 0x000fea000383ffff */
.L_x_7686:
[----:B-1----:R1:W3:Y:S02]  /*128e0*/  SYNCS.PHASECHK.TRANS64.TRYWAIT P1, [R7+URZ+0x28c50], R8 ;  /* 0x028c5008070075a7 */ /* 0x0022e4000802017f */
[----:B---3--:R-:W-:Y:S05]  /*128f0*/  @!P1 NANOSLEEP.SYNCS 0x989680 ;  /* 0x009896800000995d */ /* 0x008fea0003900000 */
[----:B------:R-:W3:Y:S02]  /*12900*/  @!P1 SYNCS.PHASECHK.TRANS64 P1, [R7+URZ+0x28c50], R8 ;  /* 0x028c5008070095a7 */ /* 0x000ee4000802007f */
[----:B---3--:R-:W-:Y:S05]  /*12910*/  @!P1 BRA `(.L_x_7686) ;  /* 0xfffffffc00f09947 */ /* 0x008fea000383ffff */
[----:B------:R-:W-:Y:S05]  /*12920*/  BRA `(.L_x_7685) ;  /* 0xffffff2800007947 */ /* 0x000fea000383ffff */
.L_x_7692:
[----:B-1----:R-:W-:-:S04]  /*12930*/  IMAD.U32 R6, RZ, RZ, UR23 ;  /* 0x00000017ff067e24 */ /* 0x002fc8000f8e00ff */
[----:B------:R1:W3:Y:S03]  /*12940*/  SYNCS.PHASECHK.TRANS64.TRYWAIT P1, [R6+URZ+0x28c30], R7 ;  /* 0x028c3007060075a7 */ /* 0x0002e6000802017f */
[----:B---3--:R-:W-:Y:S05]  /*12950*/  @!P1 NANOSLEEP.SYNCS 0x989680 ;  /* 0x009896800000995d */ /* 0x008fea0003900000 */
[----:B------:R-:W3:Y:S02]  /*12960*/  @!P1 SYNCS.PHASECHK.TRANS64 P1, [R6+URZ+0x28c30], R7 ;  /* 0x028c3007060095a7 */ /* 0x000ee4000802007f */
[----:B---3--:R-:W-:Y:S05]  /*12970*/  @!P1 BRA `(.L_x_7692) ;  /* 0xfffffffc00ec9947 */ /* 0x008fea000383ffff */
[----:B------:R-:W-:Y:S05]  /*12980*/  BRA `(.L_x_7691) ;  /* 0xffffff2c00147947 */ /* 0x000fea000383ffff */
.L_x_7697:
[----:B-1----:R-:W-:-:S04]  /*12990*/  IMAD.U32 R8, RZ, RZ, UR23 ;  /* 0x00000017ff087e24 */ /* 0x002fc8000f8e00ff */
[----:B------:R1:W2:Y:S03]  /*129a0*/  SYNCS.PHASECHK.TRANS64.TRYWAIT P1, [R8+URZ+0x28c50], R7 ;  /* 0x028c5007080075a7 */ /* 0x0002a6000802017f */
[----:B--2---:R-:W-:Y:S05]  /*129b0*/  @!P1 NANOSLEEP.SYNCS 0x989680 ;  /* 0x009896800000995d */ /* 0x004fea0003900000 */
[----:B------:R-:W2:Y:S02]  /*129c0*/  @!P1 SYNCS.PHASECHK.TRANS64 P1, [R8+URZ+0x28c50], R7 ;  /* 0x028c5007080095a7 */ /* 0x000ea4000802007f */
[----:B--2---:R-:W-:Y:S05]  /*129d0*/  @!P1 BRA `(.L_x_7697) ;  /* 0xfffffffc00ec9947 */ /* 0x004fea000383ffff */
[----:B------:R-:W-:Y:S05]  /*129e0*/  BRA `(.L_x_7696) ;  /* 0xffffff4800987947 */ /* 0x000fea000383ffff */
.L_x_7704:
[----:B-1----:R-:W-:-:S04]  /*129f0*/  IMAD.U32 R6, RZ, RZ, UR22 ;  /* 0x00000016ff067e24 */ /* 0x002fc8000f8e00ff */
[----:B------:R1:W4:Y:S03]  /*12a00*/  SYNCS.PHASECHK.TRANS64.TRYWAIT P1, [R6+URZ+0x28c30], R7 ;  /* 0x028c3007060075a7 */ /* 0x000326000802017f */
[----:B----4-:R-:W-:Y:S05]  /*12a10*/  @!P1 NANOSLEEP.SYNCS 0x989680 ;  /* 0x009896800000995d */ /* 0x010fea0003900000 */
[----:B------:R-:W4:Y:S02]  /*12a20*/  @!P1 SYNCS.PHASECHK.TRANS64 P1, [R6+URZ+0x28c30], R7 ;  /* 0x028c3007060095a7 */ /* 0x000f24000802007f */
[----:B----4-:R-:W-:Y:S05]  /*12a30*/  @!P1 BRA `(.L_x_7704) ;  /* 0xfffffffc00ec9947 */ /* 0x010fea000383ffff */
[----:B------:R-:W-:Y:S05]  /*12a40*/  BRA `(.L_x_7703) ;  /* 0xffffff4c008c7947 */ /* 0x000fea000383ffff */
.L_x_7709:
[----:B--2---:R-:W-:-:S04]  /*12a50*/  IMAD.U32 R8, RZ, RZ, UR22 ;  /* 0x00000016ff087e24 */ /* 0x004fc8000f8e00ff */
[----:B------:R2:W3:Y:S03]  /*12a60*/  SYNCS.PHASECHK.TRANS64.TRYWAIT P1, [R8+URZ+0x28c50], R7 ;  /* 0x028c5007080075a7 */ /* 0x0004e6000802017f */
[----:B---3--:R-:W-:Y:S05]  /*12a70*/  @!P1 NANOSLEEP.SYNCS 0x989680 ;  /* 0x009896800000995d */ /* 0x008fea0003900000 */
[----:B------:R-:W3:Y:S02]  /*12a80*/  @!P1 SYNCS.PHASECHK.TRANS64 P1, [R8+URZ+0x28c50], R7 ;  /* 0x028c5007080095a7 */ /* 0x000ee4000802007f */
[----:B---3--:R-:W-:Y:S05]  /*12a90*/  @!P1 BRA `(.L_x_7709) ;  /* 0xfffffffc00ec9947 */ /* 0x008fea000383ffff */
[----:B------:R-:W-:Y:S05]  /*12aa0*/  BRA `(.L_x_7708) ;  /* 0xffffff6400b07947 */ /* 0x000fea000383ffff */
.L_x_7746:
        /* <DEDUP_REMOVED lines=11> */
.L_x_7812:
[----:B------:R-:W-:Y:S05]  /*12b60*/  BSYNC B0 ;  /* 0x0000000000007941 */ /* 0x000fea0003800000 */
.L_x_7811:
[----:B------:R-:W-:Y:S05]  /*12b70*/  BRA `(.L_x_7813) ;  /* 0xffffffbc00887947 */ /* 0x000fea000383ffff */
.L_x_7749:
[----:B0-----:R0:W1:Y:S02]  /*12b80*/  SYNCS.PHASECHK.TRANS64.TRYWAIT P0, [R27+URZ+0x28c40], R0 ;  /* 0x028c40001b0075a7 */ /* 0x001064000800017f */
[----:B-1----:R-:W-:Y:S05]  /*12b90*/  @!P0 NANOSLEEP.SYNCS 0x989680 ;  /* 0x009896800000895d */ /* 0x002fea0003900000 */
[----:B------:R-:W1:Y:S02]  /*12ba0*/  @!P0 SYNCS.PHASECHK.TRANS64 P0, [R27+URZ+0x28c40], R0 ;  /* 0x028c40001b0085a7 */ /* 0x000e64000800007f */
[----:B-1----:R-:W-:Y:S05]  /*12bb0*/  @!P0 BRA `(.L_x_7749) ;  /* 0xfffffffc00f08947 */ /* 0x002fea000383ffff */
[----:B------:R-:W-:Y:S05]  /*12bc0*/  BRA `(.L_x_7814) ;  /* 0xffffffc0005c7947 */ /* 0x000fea000383ffff */
.L_x_7750:
        /* <DEDUP_REMOVED lines=8> */
.L_x_7816:
[----:B------:R-:W-:Y:S05]  /*12c50*/  BSYNC B0 ;  /* 0x0000000000007941 */ /* 0x000fea0003800000 */
.L_x_7815:
        /* <DEDUP_REMOVED lines=9> */
.L_x_7817:
[----:B------:R-:W-:Y:S02]  /*12cf0*/  IMAD.MOV.U32 R13, RZ, RZ, R4 ;  /* 0x000000ffff0d7224 */ /* 0x000fe400078e0004 */
[----:B------:R-:W-:Y:S01]  /*12d00*/  IMAD.MOV.U32 R12, RZ, RZ, 0x1 ;  /* 0x00000001ff0c7424 */ /* 0x000fe200078e00ff */
[----:B------:R-:W-:-:S07]  /*12d10*/  MOV R3, R14 ;  /* 0x0000000e00037202 */ /* 0x000fce0000000f00 */
[----:B------:R-:W-:Y:S05]  /*12d20*/  WARPSYNC.COLLECTIVE R15, `(.L_x_7818) ;  /* 0x000000000f087348 */ /* 0x000fea0003c00000 */
[----:B------:R0:W1:Y:S02]  /*12d30*/  SHFL.IDX P6, R14, R13, R12, R11 ;  /* 0x0000000c0d0e7389 */ /* 0x00006400000c000b */
[----:B01----:R-:W-:Y:S01]  /*12d40*/  ENDCOLLECTIVE ;  /* 0x000000000000791b */ /* 0x003fe20003800000 */
.L_x_7818:
        /* <DEDUP_REMOVED lines=15> */
.L_x_7819:
[----:B------:R-:W-:Y:S02]  /*12e40*/  @P0 IMAD R6, R5, 0x2, R23 ;  /* 0x0000000205060824 */ /* 0x000fe400078e0217 */
[----:B------:R-:W-:Y:S02]  /*12e50*/  IMAD.MOV.U32 R13, RZ, RZ, R4 ;  /* 0x000000ffff0d7224 */ /* 0x000fe400078e0004 */
[----:B------:R-:W-:Y:S02]  /*12e60*/  IMAD.MOV.U32 R12, RZ, RZ, 0x2 ;  /* 0x00000002ff0c7424 */ /* 0x000fe400078e00ff */
[----:B------:R-:W-:-:S07]  /*12e70*/  IMAD.MOV.U32 R3, RZ, RZ, R14 ;  /* 0x000000ffff037224 */ /* 0x000fce00078e000e */
[----:B------:R-:W-:Y:S05]  /*12e80*/  WARPSYNC.COLLECTIVE R15, `(.L_x_7820) ;  /* 0x000000000f087348 */ /* 0x000fea0003c00000 */
[----:B------:R0:W1:Y:S02]  /*12e90*/  SHFL.IDX P6, R14, R13, R12, R11 ;  /* 0x0000000c0d0e7389 */ /* 0x00006400000c000b */
[----:B01----:R-:W-:Y:S01]  /*12ea0*/  ENDCOLLECTIVE ;  /* 0x000000000000791b */ /* 0x003fe20003800000 */
.L_x_7820:
        /* <DEDUP_REMOVED lines=15> */
.L_x_7821:
[----:B------:R-:W-:Y:S02]  /*12fa0*/  @P0 IMAD R6, R5, 0x2, R23 ;  /* 0x0000000205060824 */ /* 0x000fe400078e0217 */
[----:B------:R-:W-:Y:S01]  /*12fb0*/  IMAD.MOV.U32 R13, RZ, RZ, R4 ;  /* 0x000000ffff0d7224 */ /* 0x000fe200078e0004 */
[----:B------:R-:W-:Y:S01]  /*12fc0*/  MOV R12, 0x3 ;  /* 0x00000003000c7802 */ /* 0x000fe20000000f00 */
[----:B------:R-:W-:-:S07]  /*12fd0*/  IMAD.MOV.U32 R3, RZ, RZ, R14 ;  /* 0x000000ffff037224 */ /* 0x000fce00078e000e */
[----:B------:R-:W-:Y:S05]  /*12fe0*/  WARPSYNC.COLLECTIVE R15, `(.L_x_7822) ;  /* 0x000000000f087348 */ /* 0x000fea0003c00000 */
[----:B------:R0:W1:Y:S02]  /*12ff0*/  SHFL.IDX P6, R14, R13, R12, R11 ;  /* 0x0000000c0d0e7389 */ /* 0x00006400000c000b */
[----:B01----:R-:W-:Y:S01]  /*13000*/  ENDCOLLECTIVE ;  /* 0x000000000000791b */ /* 0x003fe20003800000 */
.L_x_7822:
        /* <DEDUP_REMOVED lines=10> */
.L_x_7823:
[----:B------:R-:W-:Y:S01]  /*130b0*/  @!PT LDS RZ, [RZ] ;  /* 0x00000000fffff984 */ /* 0x000fe20000000800 */
[----:B------:R-:W-:Y:S01]  /*130c0*/  @!PT LDS RZ, [RZ] ;  /* 0x00000000fffff984 */ /* 0x000fe20000000800 */
[----:B------:R-:W-:Y:S01]  /*130d0*/  @!PT LDS RZ, [RZ] ;  /* 0x00000000fffff984 */ /* 0x000fe20000000800 */
[----:B------:R0:W-:Y:S01]  /*130e0*/  @P0 LDGSTS.E.BYPASS.LTC128B.128 [R6+0x23400], desc[UR50][R2.64], !P2 ;  /* 0x2340000002060fae */ /* 0x0001e2000d101d72 */
[----:B------:R-:W-:Y:S01]  /*130f0*/  IMAD.MOV.U32 R0, RZ, RZ, R14 ;  /* 0x000000ffff007224 */ /* 0x000fe200078e000e */
[----:B------:R-:W-:Y:S06]  /*13100*/  BRA `(.L_x_7824) ;  /* 0xffffffc000147947 */ /* 0x000fec000383ffff */
.L_x_7755:
        /* <DEDUP_REMOVED lines=9> */
.L_x_7825:
[C---:B------:R-:W-:Y:S01]  /*131a0*/  VIADD R6, R17.reuse, 0x10 ;  /* 0x0000001011067836 */ /* 0x040fe20000000000 */
[----:B------:R-:W-:Y:S01]  /*131b0*/  ISETP.GE.AND P0, PT, R17, R5, PT ;  /* 0x000000051100720c */ /* 0x000fe20003f06270 */
[----:B------:R-:W-:Y:S02]  /*131c0*/  IMAD.MOV.U32 R13, RZ, RZ, R0 ;  /* 0x000000ffff0d7224 */ /* 0x000fe400078e0000 */
[----:B------:R-:W-:-:S10]  /*131d0*/  IMAD.MOV.U32 R2, RZ, RZ, R14 ;  /* 0x000000ffff027224 */ /* 0x000fd400078e000e */
[----:B------:R-:W-:Y:S05]  /*131e0*/  WARPSYNC.COLLECTIVE R15, `(.L_x_7826) ;  /* 0x000000000f087348 */ /* 0x000fea0003c00000 */
[----:B------:R0:W1:Y:S02]  /*131f0*/  SHFL.IDX P6, R14, R13, R12, R11 ;  /* 0x0000000c0d0e7389 */ /* 0x00006400000c000b */
[----:B01----:R-:W-:Y:S01]  /*13200*/  ENDCOLLECTIVE ;  /* 0x000000000000791b */ /* 0x003fe20003800000 */
.L_x_7826:
[----:B------:R-:W-:Y:S02]  /*13210*/  IMAD.MOV.U32 R13, RZ, RZ, R4 ;  /* 0x000000ffff0d7224 */ /* 0x000fe400078e0004 */
[----:B------:R-:W-:Y:S02]  /*13220*/  IMAD.MOV.U32 R12, RZ, RZ, 0x1 ;  /* 0x00000001ff0c7424 */ /* 0x000fe400078e00ff */
[----:B------:R-:W-:-:S07]  /*13230*/  IMAD.MOV.U32 R3, RZ, RZ, R14 ;  /* 0x000000ffff037224 */ /* 0x000fce00078e000e */
[----:B------:R-:W-:Y:S05]  /*13240*/  WARPSYNC.COLLECTIVE R15, `(.L_x_7827) ;  /* 0x000000000f087348 */ /* 0x000fea0003c00000 */
[----:B------:R0:W1:Y:S02]  /*13250*/  SHFL.IDX P6, R14, R13, R12, R11 ;  /* 0x0000000c0d0e7389 */ /* 0x00006400000c000b */
[----:B01----:R-:W-:Y:S01]  /*13260*/  ENDCOLLECTIVE ;  /* 0x000000000000791b */ /* 0x003fe20003800000 */
.L_x_7827:
        /* <DEDUP_REMOVED lines=15> */
.L_x_7828:
[----:B------:R-:W-:Y:S02]  /*13360*/  IMAD.MOV.U32 R13, RZ, RZ, R4 ;  /* 0x000000ffff0d7224 */ /* 0x000fe400078e0004 */
[----:B------:R-:W-:Y:S01]  /*13370*/  IMAD.MOV.U32 R12, RZ, RZ, 0x2 ;  /* 0x00000002ff0c7424 */ /* 0x000fe200078e00ff */
[----:B------:R-:W-:-:S07]  /*13380*/  MOV R3, R14 ;  /* 0x0000000e00037202 */ /* 0x000fce0000000f00 */
[----:B------:R-:W-:Y:S05]  /*13390*/  WARPSYNC.COLLECTIVE R15, `(.L_x_7829) ;  /* 0x000000000f087348 */ /* 0x000fea0003c00000 */
[----:B------:R0:W1:Y:S02]  /*133a0*/  SHFL.IDX P6, R14, R13, R12, R11 ;  /* 0x0000000c0d0e7389 */ /* 0x00006400000c000b */
[----:B01----:R-:W-:Y:S01]  /*133b0*/  ENDCOLLECTIVE ;  /* 0x000000000000791b */ /* 0x003fe20003800000 */
.L_x_7829:
        /* <DEDUP_REMOVED lines=16> */
.L_x_7830:
[----:B------:R-:W-:Y:S02]  /*134c0*/  IMAD.MOV.U32 R13, RZ, RZ, R4 ;  /* 0x000000ffff0d7224 */ /* 0x000fe400078e0004 */
[----:B------:R-:W-:Y:S02]  /*134d0*/  IMAD.MOV.U32 R12, RZ, RZ, 0x3 ;  /* 0x00000003ff0c7424 */ /* 0x000fe400078e00ff */
[----:B------:R-:W-:-:S07]  /*134e0*/  IMAD.MOV.U32 R3, RZ, RZ, R14 ;  /* 0x000000ffff037224 */ /* 0x000fce00078e000e */
[----:B------:R-:W-:Y:S05]  /*134f0*/  WARPSYNC.COLLECTIVE R15, `(.L_x_7831) ;  /* 0x000000000f087348 */ /* 0x000fea0003c00000 */
[----:B------:R0:W1:Y:S02]  /*13500*/  SHFL.IDX P6, R14, R13, R12, R11 ;  /* 0x0000000c0d0e7389 */ /* 0x00006400000c000b */
[----:B01----:R-:W-:Y:S01]  /*13510*/  ENDCOLLECTIVE ;  /* 0x000000000000791b */ /* 0x003fe20003800000 */
.L_x_7831:
        /* <DEDUP_REMOVED lines=10> */
.L_x_7832:
[----:B------:R-:W-:Y:S01]  /*135c0*/  @!PT LDS RZ, [RZ] ;  /* 0x00000000fffff984 */ /* 0x000fe20000000800 */
[----:B------:R-:W-:Y:S01]  /*135d0*/  @!PT LDS RZ, [RZ] ;  /* 0x00000000fffff984 */ /* 0x000fe20000000800 */
[----:B------:R-:W-:Y:S01]  /*135e0*/  @!PT LDS RZ, [RZ] ;  /* 0x00000000fffff984 */ /* 0x000fe20000000800 */
[----:B------:R1:W-:Y:S01]  /*135f0*/  @!P0 LDGSTS.E.BYPASS.LTC128B.128 [R7+0x21400], desc[UR50][R2.64], !P1 ;  /* 0x2140000002078fae */ /* 0x0003e2000c901d72 */
[----:B------:R-:W-:Y:S01]  /*13600*/  IMAD.MOV.U32 R0, RZ, RZ, R14 ;  /* 0x000000ffff007224 */ /* 0x000fe200078e000e */
[----:B------:R-:W-:Y:S06]  /*13610*/  BRA `(.L_x_7833) ;  /* 0xffffffc4001c7947 */ /* 0x000fec000383ffff */
.L_x_7758:
[----:B0-----:R0:W1:Y:S02]  /*13620*/  SYNCS.PHASECHK.TRANS64.TRYWAIT P0, [R23+URZ+0x28c20], R0 ;  /* 0x028c2000170075a7 */ /* 0x001064000800017f */
[----:B-1----:R-:W-:Y:S05]  /*13630*/  @!P0 NANOSLEEP.SYNCS 0x989680 ;  /* 0x009896800000895d */ /* 0x002fea0003900000 */
[----:B------:R-:W1:Y:S02]  /*13640*/  @!P0 SYNCS.PHASECHK.TRANS64 P0, [R23+URZ+0x28c20], R0 ;  /* 0x028c2000170085a7 */ /* 0x000e64000800007f */
[----:B-1----:R-:W-:Y:S05]  /*13650*/  @!P0 BRA `(.L_x_7758) ;  /* 0xfffffffc00f08947 */ /* 0x002fea000383ffff */
[----:B------:R-:W-:Y:S05]  /*13660*/  BRA `(.L_x_7834) ;  /* 0xffffffc400787947 */ /* 0x000fea000383ffff */
.L_x_7761:
[----:B0-----:R0:W1:Y:S02]  /*13670*/  SYNCS.PHASECHK.TRANS64.TRYWAIT P0, [R27+URZ+0x28c60], R0 ;  /* 0x028c60001b0075a7 */ /* 0x001064000800017f */
[----:B-1----:R-:W-:Y:S05]  /*13680*/  @!P0 NANOSLEEP.SYNCS 0x989680 ;  /* 0x009896800000895d */ /* 0x002fea0003900000 */
[----:B------:R-:W1:Y:S02]  /*13690*/  @!P0 SYNCS.PHASECHK.TRANS64 P0, [R27+URZ+0x28c60], R0 ;  /* 0x028c60001b0085a7 */ /* 0x000e64000800007f */
[----:B-1----:R-:W-:Y:S05]  /*136a0*/  @!P0 BRA `(.L_x_7761) ;  /* 0xfffffffc00f08947 */ /* 0x002fea000383ffff */
[----:B------:R-:W-:Y:S05]  /*136b0*/  BRA `(.L_x_7835) ;  /* 0xffffffc400887947 */ /* 0x000fea000383ffff */
.L_x_7762:
        /* <DEDUP_REMOVED lines=8> */
.L_x_7837:
[----:B------:R-:W-:Y:S05]  /*13740*/  BSYNC B0 ;  /* 0x0000000000007941 */ /* 0x000fea0003800000 */
.L_x_7836:
        /* <DEDUP_REMOVED lines=14> */
.L_x_7838:
        /* <DEDUP_REMOVED lines=41> */
.L_x_7839:
[----:B------:R-:W-:Y:S01]  /*13ac0*/  IMAD.MOV.U32 R13, RZ, RZ, R4 ;  /* 0x000000ffff0d7224 */ /* 0x000fe200078e0004 */
[----:B------:R-:W-:-:S07]  /*13ad0*/  MOV R3, R14 ;  /* 0x0000000e00037202 */ /* 0x000fce0000000f00 */
[----:B------:R-:W-:Y:S05]  /*13ae0*/  WARPSYNC.COLLECTIVE R15, `(.L_x_7840) ;  /* 0x000000000f087348 */ /* 0x000fea0003c00000 */
[----:B------:R0:W1:Y:S02]  /*13af0*/  SHFL.IDX P6, R14, R13, R12, R11 ;  /* 0x0000000c0d0e7389 */ /* 0x00006400000c000b */
[----:B01----:R-:W-:Y:S01]  /*13b00*/  ENDCOLLECTIVE ;  /* 0x000000000000791b */ /* 0x003fe20003800000 */
.L_x_7840:
        /* <DEDUP_REMOVED lines=29> */
.L_x_7841:
[----:B------:R-:W-:Y:S01]  /*13ce0*/  IMAD.MOV.U32 R13, RZ, RZ, R4 ;  /* 0x000000ffff0d7224 */ /* 0x000fe200078e0004 */
[----:B------:R-:W-:-:S07]  /*13cf0*/  MOV R7, R14 ;  /* 0x0000000e00077202 */ /* 0x000fce0000000f00 */
[----:B------:R-:W-:Y:S05]  /*13d00*/  WARPSYNC.COLLECTIVE R15, `(.L_x_7842) ;  /* 0x000000000f087348 */ /* 0x000fea0003c00000 */
[----:B------:R0:W1:Y:S02]  /*13d10*/  SHFL.IDX P6, R14, R13, R12, R11 ;  /* 0x0000000c0d0e7389 */ /* 0x00006400000c000b */
[----:B01----:R-:W-:Y:S01]  /*13d20*/  ENDCOLLECTIVE ;  /* 0x000000000000791b */ /* 0x003fe20003800000 */
.L_x_7842:
        /* <DEDUP_REMOVED lines=29> */
.L_x_7843:
[----:B------:R-:W-:Y:S01]  /*13f00*/  IMAD.MOV.U32 R13, RZ, RZ, R4 ;  /* 0x000000ffff0d7224 */ /* 0x000fe200078e0004 */
[----:B------:R-:W-:-:S07]  /*13f10*/  MOV R6, R14 ;  /* 0x0000000e00067202 */ /* 0x000fce0000000f00 */
[----:B------:R-:W-:Y:S05]  /*13f20*/  WARPSYNC.COLLECTIVE R15, `(.L_x_7844) ;  /* 0x000000000f087348 */ /* 0x000fea0003c00000 */
[----:B------:R0:W1:Y:S02]  /*13f30*/  SHFL.IDX P6, R14, R13, R12, R11 ;  /* 0x0000000c0d0e7389 */ /* 0x00006400000c000b */
[----:B01----:R-:W-:Y:S01]  /*13f40*/  ENDCOLLECTIVE ;  /* 0x000000000000791b */ /* 0x003fe20003800000 */
.L_x_7844:
[----:B------:R-:W-:Y:S01]  /*13f50*/  IMAD.MOV.U32 R2, RZ, RZ, R14 ;  /* 0x000000ffff027224 */ /* 0x000fe200078e000e */
[----:B------:R-:W-:Y:S06]  /*13f60*/  BRA `(.L_x_7845) ;  /* 0xffffffc4001c7947 */ /* 0x000fec000383ffff */
.L_x_7769:
[----:B0-----:R0:W1:Y:S02]  /*13f70*/  SYNCS.PHASECHK.TRANS64.TRYWAIT P0, [R6+URZ+0x28c40], R17 ;  /* 0x028c4011060075a7 */ /* 0x001064000800017f */
[----:B-1----:R-:W-:Y:S05]  /*13f80*/  @!P0 NANOSLEEP.SYNCS 0x989680 ;  /* 0x009896800000895d */ /* 0x002fea0003900000 */
[----:B------:R-:W1:Y:S02]  /*13f90*/  @!P0 SYNCS.PHASECHK.TRANS64 P0, [R6+URZ+0x28c40], R17 ;  /* 0x028c4011060085a7 */ /* 0x000e64000800007f */
[----:B-1----:R-:W-:Y:S05]  /*13fa0*/  @!P0 BRA `(.L_x_7769) ;  /* 0xfffffffc00f08947 */ /* 0x002fea000383ffff */
[----:B------:R-:W-:Y:S05]  /*13fb0*/  BRA `(.L_x_7846) ;  /* 0xffffffc800a87947 */ /* 0x000fea000383ffff */
.L_x_7770:
        /* <DEDUP_REMOVED lines=8> */
.L_x_7848:
[----:B------:R-:W-:Y:S05]  /*14040*/  BSYNC B1 ;  /* 0x0000000000017941 */ /* 0x000fea0003800000 */
.L_x_7847:
        /* <DEDUP_REMOVED lines=9> */
.L_x_7849:
[----:B------:R-:W-:Y:S02]  /*140e0*/  IMAD.MOV.U32 R13, RZ, RZ, R27 ;  /* 0x000000ffff0d7224 */ /* 0x000fe400078e001b */
[----:B------:R-:W-:Y:S01]  /*140f0*/  IMAD.MOV.U32 R12, RZ, RZ, 0x1 ;  /* 0x00000001ff0c7424 */ /* 0x000fe200078e00ff */
[----:B------:R-:W-:-:S07]  /*14100*/  MOV R2, R14 ;  /* 0x0000000e00027202 */ /* 0x000fce0000000f00 */
[----:B------:R-:W-:Y:S05]  /*14110*/  WARPSYNC.COLLECTIVE R15, `(.L_x_7850) ;  /* 0x000000000f087348 */ /* 0x000fea0003c00000 */
[----:B------:R0:W1:Y:S02]  /*14120*/  SHFL.IDX P6, R14, R13, R12, R11 ;  /* 0x0000000c0d0e7389 */ /* 0x00006400000c000b */
[----:B01----:R-:W-:Y:S01]  /*14130*/  ENDCOLLECTIVE ;  /* 0x000000000000791b */ /* 0x003fe20003800000 */
.L_x_7850:
        /* <DEDUP_REMOVED lines=11> */
.L_x_7851:
[----:B------:R-:W-:Y:S02]  /*141f0*/  IMAD.MOV.U32 R13, RZ, RZ, R27 ;  /* 0x000000ffff0d7224 */ /* 0x000fe400078e001b */
[----:B------:R-:W-:Y:S02]  /*14200*/  IMAD.MOV.U32 R12, RZ, RZ, 0x2 ;  /* 0x00000002ff0c7424 */ /* 0x000fe400078e00ff */
[----:B------:R-:W-:-:S07]  /*14210*/  IMAD.MOV.U32 R2, RZ, RZ, R14 ;  /* 0x000000ffff027224 */ /* 0x000fce00078e000e */
[----:B------:R-:W-:Y:S05]  /*14220*/  WARPSYNC.COLLECTIVE R15, `(.L_x_7852) ;  /* 0x000000000f087348 */ /* 0x000fea0003c00000 */
[----:B------:R0:W1:Y:S02]  /*14230*/  SHFL.IDX P6, R14, R13, R12, R11 ;  /* 0x0000000c0d0e7389 */ /* 0x00006400000c000b */
[----:B01----:R-:W-:Y:S01]  /*14240*/  ENDCOLLECTIVE ;  /* 0x000000000000791b */ /* 0x003fe20003800000 */
.L_x_7852:
        /* <DEDUP_REMOVED lines=11> */
.L_x_7853:
[----:B------:R-:W-:Y:S02]  /*14300*/  IMAD.MOV.U32 R13, RZ, RZ, R27 ;  /* 0x000000ffff0d7224 */ /* 0x000fe400078e001b */
[----:B------:R-:W-:Y:S02]  /*14310*/  IMAD.MOV.U32 R12, RZ, RZ, 0x3 ;  /* 0x00000003ff0c7424 */ /* 0x000fe400078e00ff */
[----:B------:R-:W-:-:S07]  /*14320*/  IMAD.MOV.U32 R2, RZ, RZ, R14 ;  /* 0x000000ffff027224 */ /* 0x000fce00078e000e */
[----:B------:R-:W-:Y:S05]  /*14330*/  WARPSYNC.COLLECTIVE R15, `(.L_x_7854) ;  /* 0x000000000f087348 */ /* 0x000fea0003c00000 */
[----:B------:R0:W1:Y:S02]  /*14340*/  SHFL.IDX P6, R14, R13, R12, R11 ;  /* 0x0000000c0d0e7389 */ /* 0x00006400000c000b */
[----:B01----:R-:W-:Y:S01]  /*14350*/  ENDCOLLECTIVE ;  /* 0x000000000000791b */ /* 0x003fe20003800000 */
.L_x_7854:
        /* <DEDUP_REMOVED lines=11> */
.L_x_7855:
[----:B------:R-:W-:Y:S01]  /*14410*/  IMAD.MOV.U32 R2, RZ, RZ, R14 ;  /* 0x000000ffff027224 */ /* 0x000fe200078e000e */
[----:B------:R-:W-:Y:S06]  /*14420*/  BRA `(.L_x_7856) ;  /* 0xffffffc800387947 */ /* 0x000fec000383ffff */
.L_x_7775:
[----:B---3--:R3:W4:Y:S02]  /*14430*/  SYNCS.PHASECHK.TRANS64.TRYWAIT P0, [R6+URZ+0x28c60], R17 ;  /* 0x028c6011060075a7 */ /* 0x008724000800017f */
[----:B----4-:R-:W-:Y:S05]  /*14440*/  @!P0 NANOSLEEP.SYNCS 0x989680 ;  /* 0x009896800000895d */ /* 0x010fea0003900000 */
[----:B------:R-:W4:Y:S02]  /*14450*/  @!P0 SYNCS.PHASECHK.TRANS64 P0, [R6+URZ+0x28c60], R17 ;  /* 0x028c6011060085a7 */ /* 0x000f24000800007f */
[----:B----4-:R-:W-:Y:S05]  /*14460*/  @!P0 BRA `(.L_x_7775) ;  /* 0xfffffffc00f08947 */ /* 0x010fea000383ffff */
[----:B------:R-:W-:Y:S05]  /*14470*/  BRA `(.L_x_7857) ;  /* 0xffffffc800887947 */ /* 0x000fea000383ffff */
.L_x_7776:
        /* <DEDUP_REMOVED lines=8> */
.L_x_7859:
[----:B------:R-:W-:Y:S05]  /*14500*/  BSYNC B1 ;  /* 0x0000000000017941 */ /* 0x000fea0003800000 */
.L_x_7858:
        /* <DEDUP_REMOVED lines=12> */
.L_x_7860:
        /* <DEDUP_REMOVED lines=18> */
.L_x_7861:
        /* <DEDUP_REMOVED lines=16> */
.L_x_7862:
        /* <DEDUP_REMOVED lines=19> */
.L_x_7863:
        /* <DEDUP_REMOVED lines=14> */
.L_x_7864:
        /* <DEDUP_REMOVED lines=16> */
.L_x_7865:
        /* <DEDUP_REMOVED lines=14> */
.L_x_7866:
[----:B------:R-:W-:Y:S05]  /*14be0*/  BRA `(.L_x_7867) ;  /* 0xffffffc400f47947 */ /* 0x000fea000383ffff */
.L_x_7784:
        /* <DEDUP_REMOVED lines=8> */
.L_x_7869:
[----:B------:R-:W-:Y:S05]  /*14c70*/  BSYNC B0 ;  /* 0x0000000000007941 */ /* 0x000fea0003800000 */
.L_x_7868:
        /* <DEDUP_REMOVED lines=9> */
.L_x_7870:
[----:B------:R-:W-:Y:S02]  /*14d10*/  ULDC UR4, c[0x0][0xc3c] ;  /* 0x00030f0000047ab9 */ /* 0x000fe40000000800 */
[----:B------:R-:W-:-:S13]  /*14d20*/  ISETP.GE.OR P1, PT, R7, UR4, !P0 ;  /* 0x0000000407007c0c */ /* 0x000fda000c726670 */
[----:B------:R-:W0:Y:S01]  /*14d30*/  @!P1 LDC.64 R2, c[0x0][0xc80] ;  /* 0x00032000ff029b82 */ /* 0x000e220000000a00 */
[----:B------:R-:W-:Y:S01]  /*14d40*/  IMAD.MOV.U32 R17, RZ, RZ, RZ ;  /* 0x000000ffff117224 */ /* 0x000fe200078e00ff */
[----:B------:R-:W-:Y:S01]  /*14d50*/  MOV R11, RZ ;  /* 0x000000ff000b7202 */ /* 0x000fe20000000f00 */
        /* <DEDUP_REMOVED lines=13> */
.L_x_7871:
[----:B------:R-:W-:Y:S01]  /*14e30*/  IMAD.MOV.U32 R12, RZ, RZ, 0x2 ;  /* 0x00000002ff0c7424 */ /* 0x000fe200078e00ff */
[----:B------:R-:W-:-:S05]  /*14e40*/  SEL R4, R14, RZ, P1 ;  /* 0x000000ff0e047207 */ /* 0x000fca0000800000 */
[----:B------:R-:W-:-:S04]  /*14e50*/  IMAD.IADD R4, R17, 0x1, R4 ;  /* 0x0000000111047824 */ /* 0x000fc800078e0204 */
[----:B------:R-:W-:-:S07]  /*14e60*/  IMAD.MOV.U32 R13, RZ, RZ, R4 ;  /* 0x000000ffff0d7224 */ /* 0x000fce00078e0004 */
[----:B------:R-:W-:Y:S05]  /*14e70*/  WARPSYNC.COLLECTIVE R15, `(.L_x_7872) ;  /* 0x000000000f087348 */ /* 0x000fea0003c00000 */
[----:B------:R0:W1:Y:S02]  /*14e80*/  SHFL.UP P6, R14, R13, R12, R11 ;  /* 0x0400000c0d0e7389 */ /* 0x00006400000c000b */
[----:B01----:R-:W-:Y:S01]  /*14e90*/  ENDCOLLECTIVE ;  /* 0x000000000000791b */ /* 0x003fe20003800000 */
.L_x_7872:
[----:B------:R-:W-:Y:S02]  /*14ea0*/  MOV R12, 0x4 ;  /* 0x00000004000c7802 */ /* 0x000fe40000000f00 */
[----:B------:R-:W-:-:S05]  /*14eb0*/  SEL R3, R14, RZ, P2 ;  /* 0x000000ff0e037207 */ /* 0x000fca0001000000 */
[----:B------:R-:W-:-:S04]  /*14ec0*/  IMAD.IADD R6, R4, 0x1, R3 ;  /* 0x0000000104067824 */ /* 0x000fc800078e0203 */
[----:B------:R-:W-:-:S07]  /*14ed0*/  IMAD.MOV.U32 R13, RZ, RZ, R6 ;  /* 0x000000ffff0d7224 */ /* 0x000fce00078e0006 */
[----:B------:R-:W-:Y:S05]  /*14ee0*/  WARPSYNC.COLLECTIVE R15, `(.L_x_7873) ;  /* 0x000000000f087348 */ /* 0x000fea0003c00000 */
[----:B------:R0:W1:Y:S02]  /*14ef0*/  SHFL.UP P6, R14, R13, R12, R11 ;  /* 0x0400000c0d0e7389 */ /* 0x00006400000c000b */
[----:B01----:R-:W-:Y:S01]  /*14f00*/  ENDCOLLECTIVE ;  /* 0x000000000000791b */ /* 0x003fe20003800000 */
.L_x_7873:
[----:B------:R-:W-:Y:S01]  /*14f10*/  IMAD.MOV.U32 R12, RZ, RZ, 0x8 ;  /* 0x00000008ff0c7424 */ /* 0x000fe200078e00ff */
[----:B------:R-:W-:-:S05]  /*14f20*/  SEL R3, R14, RZ, P3 ;  /* 0x000000ff0e037207 */ /* 0x000fca0001800000 */
[----:B------:R-:W-:-:S04]  /*14f30*/  IMAD.IADD R2, R6, 0x1, R3 ;  /* 0x0000000106027824 */ /* 0x000fc800078e0203 */
[----:B------:R-:W-:-:S07]  /*14f40*/  IMAD.MOV.U32 R13, RZ, RZ, R2 ;  /* 0x000000ffff0d7224 */ /* 0x000fce00078e0002 */
[----:B------:R-:W-:Y:S05]  /*14f50*/  WARPSYNC.COLLECTIVE R15, `(.L_x_7874) ;  /* 0x000000000f087348 */ /* 0x000fea0003c00000 */
[----:B------:R0:W1:Y:S02]  /*14f60*/  SHFL.UP P6, R14, R13, R12, R11 ;  /* 0x0400000c0d0e7389 */ /* 0x00006400000c000b */
[----:B01----:R-:W-:Y:S01]  /*14f70*/  ENDCOLLECTIVE ;  /* 0x000000000000791b */ /* 0x003fe20003800000 */
.L_x_7874:
[----:B------:R-:W-:Y:S02]  /*14f80*/  MOV R12, 0x10 ;  /* 0x00000010000c7802 */ /* 0x000fe40000000f00 */
[----:B------:R-:W-:-:S05]  /*14f90*/  SEL R3, R14, RZ, P4 ;  /* 0x000000ff0e037207 */ /* 0x000fca0002000000 */
[----:B------:R-:W-:-:S04]  /*14fa0*/  IMAD.IADD R3, R2, 0x1, R3 ;  /* 0x0000000102037824 */ /* 0x000fc800078e0203 */
[----:B------:R-:W-:-:S07]  /*14fb0*/  IMAD.MOV.U32 R13, RZ, RZ, R3 ;  /* 0x000000ffff0d7224 */ /* 0x000fce00078e0003 */
[----:B------:R-:W-:Y:S05]  /*14fc0*/  WARPSYNC.COLLECTIVE R15, `(.L_x_7875) ;  /* 0x000000000f087348 */ /* 0x000fea0003c00000 */
[----:B------:R0:W1:Y:S02]  /*14fd0*/  SHFL.UP P6, R14, R13, R12, R11 ;  /* 0x0400000c0d0e7389 */ /* 0x00006400000c000b */
[----:B01----:R-:W-:Y:S01]  /*14fe0*/  ENDCOLLECTIVE ;  /* 0x000000000000791b */ /* 0x003fe20003800000 */
.L_x_7875:
        /* <DEDUP_REMOVED lines=8> */
.L_x_7876:
[----:B------:R-:W-:Y:S05]  /*15070*/  BRA `(.L_x_7877) ;  /* 0xffffffc800887947 */ /* 0x000fea000383ffff */
.L_x_7789:
        /* <DEDUP_REMOVED lines=8> */
.L_x_7879:
[----:B------:R-:W-:Y:S05]  /*15100*/  BSYNC B0 ;  /* 0x0000000000007941 */ /* 0x000fea0003800000 */
.L_x_7878:
        /* <DEDUP_REMOVED lines=8> */
.L_x_7880:
[----:B------:R-:W-:Y:S01]  /*15190*/  IMAD.MOV.U32 R12, RZ, RZ, 0x4 ;  /* 0x00000004ff0c7424 */ /* 0x000fe200078e00ff */
[----:B------:R-:W-:-:S05]  /*151a0*/  SEL R2, R14, RZ, P2 ;  /* 0x000000ff0e027207 */ /* 0x000fca0001000000 */
[----:B------:R-:W-:-:S04]  /*151b0*/  IMAD.IADD R2, R13, 0x1, R2 ;  /* 0x000000010d027824 */ /* 0x000fc800078e0202 */
[----:B------:R-:W-:-:S07]  /*151c0*/  IMAD.MOV.U32 R13, RZ, RZ, R2 ;  /* 0x000000ffff0d7224 */ /* 0x000fce00078e0002 */
[----:B------:R-:W-:Y:S05]  /*151d0*/  WARPSYNC.COLLECTIVE R15, `(.L_x_7881) ;  /* 0x000000000f087348 */ /* 0x000fea0003c00000 */
[----:B------:R0:W1:Y:S02]  /*151e0*/  SHFL.UP P6, R14, R13, R12, R11 ;  /* 0x0400000c0d0e7389 */ /* 0x00006400000c000b */
[----:B01----:R-:W-:Y:S01]  /*151f0*/  ENDCOLLECTIVE ;  /* 0x000000000000791b */ /* 0x003fe20003800000 */
.L_x_7881:
[----:B------:R-:W-:Y:S02]  /*15200*/  MOV R12, 0x8 ;  /* 0x00000008000c7802 */ /* 0x000fe40000000f00 */
[----:B------:R-:W-:-:S05]  /*15210*/  SEL R3, R14, RZ, P3 ;  /* 0x000000ff0e037207 */ /* 0x000fca0001800000 */
[----:B------:R-:W-:-:S04]  /*15220*/  IMAD.IADD R3, R2, 0x1, R3 ;  /* 0x0000000102037824 */ /* 0x000fc800078e0203 */
[----:B------:R-:W-:-:S07]  /*15230*/  IMAD.MOV.U32 R13, RZ, RZ, R3 ;  /* 0x000000ffff0d7224 */ /* 0x000fce00078e0003 */
[----:B------:R-:W-:Y:S05]  /*15240*/  WARPSYNC.COLLECTIVE R15, `(.L_x_7882) ;  /* 0x000000000f087348 */ /* 0x000fea0003c00000 */
[----:B------:R0:W1:Y:S02]  /*15250*/  SHFL.UP P6, R14, R13, R12, R11 ;  /* 0x0400000c0d0e7389 */ /* 0x00006400000c000b */
[----:B01----:R-:W-:Y:S01]  /*15260*/  ENDCOLLECTIVE ;  /* 0x000000000000791b */ /* 0x003fe20003800000 */
.L_x_7882:
[----:B------:R-:W-:Y:S01]  /*15270*/  IMAD.MOV.U32 R12, RZ, RZ, 0x10 ;  /* 0x00000010ff0c7424 */ /* 0x000fe200078e00ff */
[----:B------:R-:W-:-:S05]  /*15280*/  SEL R4, R14, RZ, P4 ;  /* 0x000000ff0e047207 */ /* 0x000fca0002000000 */
[----:B------:R-:W-:-:S04]  /*15290*/  IMAD.IADD R4, R3, 0x1, R4 ;  /* 0x0000000103047824 */ /* 0x000fc800078e0204 */
[----:B------:R-:W-:-:S07]  /*152a0*/  IMAD.MOV.U32 R13, RZ, RZ, R4 ;  /* 0x000000ffff0d7224 */ /* 0x000fce00078e0004 */
[----:B------:R-:W-:Y:S05]  /*152b0*/  WARPSYNC.COLLECTIVE R15, `(.L_x_7883) ;  /* 0x000000000f087348 */ /* 0x000fea0003c00000 */
[----:B------:R0:W1:Y:S02]  /*152c0*/  SHFL.UP P6, R14, R13, R12, R11 ;  /* 0x0400000c0d0e7389 */ /* 0x00006400000c000b */
[----:B01----:R-:W-:Y:S01]  /*152d0*/  ENDCOLLECTIVE ;  /* 0x000000000000791b */ /* 0x003fe20003800000 */
.L_x_7883:
        /* <DEDUP_REMOVED lines=8> */
.L_x_7884:
[----:B------:R-:W-:Y:S05]  /*15360*/  BRA `(.L_x_7885) ;  /* 0xffffffc800687947 */ /* 0x000fea000383ffff */
.L_x_7791:
[----:B------:R-:W-:Y:S01]  /*15370*/  BSSY B0, `(.L_x_7886) ;  /* 0x0000006000007945 */ /* 0x000fe20003800000 */
[----:B------:R-:W-:Y:S01]  /*15380*/  PLOP3.LUT P6, PT, P6, PT, PT, 0x8, 0x0 ;  /* 0x000000000000781c */ /* 0x000fe200037ce170 */
[----:B------:R-:W-:-:S12]  /*15390*/  IMAD.MOV.U32 R15, RZ, RZ, -0x1 ;  /* 0xffffffffff0f7424 */ /* 0x000fd800078e00ff */
[----:B01----:R-:W-:Y:S05]  /*153a0*/  WARPSYNC.COLLECTIVE R15, `(.L_x_7887) ;  /* 0x000000000f087348 */ /* 0x003fea0003c00000 */
[----:B------:R-:W-:Y:S01]  /*153b0*/  VOTE.ANY R14, PT, P6 ;  /* 0x00000000000e7806 */ /* 0x000fe200030e0100 */
[----:B01----:R-:W-:Y:S06]  /*153c0*/  ENDCOLLECTIVE ;  /* 0x000000000000791b */ /* 0x003fec0003800000 */
.L_x_7887:
[----:B------:R-:W-:Y:S05]  /*153d0*/  BSYNC B0 ;  /* 0x0000000000007941 */ /* 0x000fea0003800000 */
.L_x_7886:
        /* <DEDUP_REMOVED lines=9> */
.L_x_7888:
[----:B------:R-:W-:Y:S01]  /*15470*/  IMAD.MOV.U32 R17, RZ, RZ, R14 ;  /* 0x000000ffff117224 */ /* 0x000fe200078e000e */
[----:B------:R-:W-:Y:S06]  /*15480*/  BRA `(.L_x_7889) ;  /* 0xffffffc800587947 */ /* 0x000fec000383ffff */
.L_x_7793:
[----:B------:R-:W-:Y:S01]  /*15490*/  BSSY B0, `(.L_x_7890) ;  /* 0x0000007000007945 */ /* 0x000fe20003800000 */
[----:B------:R-:W-:Y:S02]  /*154a0*/  IMAD.MOV.U32 R13, RZ, RZ, R2 ;  /* 0x000000ffff0d7224 */ /* 0x000fe400078e0002 */
[----:B------:R-:W-:Y:S02]  /*154b0*/  IMAD.MOV.U32 R11, RZ, RZ, 0x1f ;  /* 0x0000001fff0b7424 */ /* 0x000fe400078e00ff */
[----:B------:R-:W-:-:S07]  /*154c0*/  IMAD.MOV.U32 R15, RZ, RZ, -0x1 ;  /* 0xffffffffff0f7424 */ /* 0x000fce00078e00ff */
[----:B0123--:R-:W-:Y:S05]  /*154d0*/  WARPSYNC.COLLECTIVE R15, `(.L_x_7891) ;  /* 0x000000000f087348 */ /* 0x00ffea0003c00000 */
[----:B------:R4:W0:Y:S02]  /*154e0*/  SHFL.IDX P6, R14, R13, R12, R11 ;  /* 0x0000000c0d0e7389 */ /* 0x00082400000c000b */
[----:B01234-:R-:W-:Y:S01]  /*154f0*/  ENDCOLLECTIVE ;  /* 0x000000000000791b */ /* 0x01ffe20003800000 */
.L_x_7891:
[----:B------:R-:W-:Y:S05]  /*15500*/  BSYNC B0 ;  /* 0x0000000000007941 */ /* 0x000fea0003800000 */
.L_x_7890:
[----:B------:R-:W-:Y:S05]  /*15510*/  BRA `(.L_x_7792) ;  /* 0xffffffc800507947 */ /* 0x000fea000383ffff */
.L_x_7797:
[----:B0-----:R0:W1:Y:S02]  /*15520*/  SYNCS.PHASECHK.TRANS64.TRYWAIT P0, [R5+URZ+0x28c20], R0 ;  /* 0x028c2000050075a7 */ /* 0x001064000800017f */
[----:B-1----:R-:W-:Y:S05]  /*15530*/  @!P0 NANOSLEEP.SYNCS 0x989680 ;  /* 0x009896800000895d */ /* 0x002fea0003900000 */
[----:B------:R-:W1:Y:S02]  /*15540*/  @!P0 SYNCS.PHASECHK.TRANS64 P0, [R5+URZ+0x28c20], R0 ;  /* 0x028c2000050085a7 */ /* 0x000e64000800007f */
[----:B-1----:R-:W-:Y:S05]  /*15550*/  @!P0 BRA `(.L_x_7797) ;  /* 0xfffffffc00f08947 */ /* 0x002fea000383ffff */
[----:B------:R-:W-:Y:S05]  /*15560*/  BRA `(.L_x_7892) ;  /* 0xffffffcc00c87947 */ /* 0x000fea000383ffff */
.L_x_7798:
        /* <DEDUP_REMOVED lines=11> */
.L_x_7894:
[----:B------:R-:W-:Y:S05]  /*15620*/  BSYNC B0 ;  /* 0x0000000000007941 */ /* 0x000fea0003800000 */
.L_x_7893:
[----:B------:R-:W-:Y:S05]  /*15630*/  BRA `(.L_x_7895) ;  /* 0xffffffcc00b07947 */ /* 0x000fea000383ffff */
.L_x_7801:
[----:B------:R-:W-:Y:S01]  /*15640*/  BSSY B1, `(.L_x_7896) ;  /* 0x0000006000017945 */ /* 0x000fe20003800000 */
[----:B------:R-:W-:-:S07]  /*15650*/  IMAD.MOV.U32 R15, RZ, RZ, -0x1 ;  /* 0xffffffffff0f7424 */ /* 0x000fce00078e00ff */
[----:B0-234-:R-:W-:Y:S05]  /*15660*/  WARPSYNC.COLLECTIVE R15, `(.L_x_7897) ;  /* 0x000000000f0c7348 */ /* 0x01dfea0003c00000 */
[----:B------:R-:W-:Y:S02]  /*15670*/  ELECT P6, UR62, PT ;  /* 0x00000000003e782f */ /* 0x000fe400038c0000 */
[----:B------:R-:W-:Y:S01]  /*15680*/  MOV R14, UR62 ;  /* 0x0000003e000e7c02 */ /* 0x000fe20008000f00 */
[----:B0-234-:R-:W-:Y:S10]  /*15690*/  ENDCOLLECTIVE ;  /* 0x000000000000791b */ /* 0x01dff40003800000 */
.L_x_7897:
[----:B------:R-:W-:Y:S05]  /*156a0*/  BSYNC B1 ;  /* 0x0000000000017941 */ /* 0x000fea0003800000 */
.L_x_7896:
[----:B------:R-:W-:Y:S05]  /*156b0*/  BRA `(.L_x_7898) ;  /* 0xffffffcc00a87947 */ /* 0x000fea000383ffff */
.L_x_7803:
[----:B0-----:R0:W1:Y:S02]  /*156c0*/  SYNCS.PHASECHK.TRANS64.TRYWAIT P1, [R3+URZ+0x28c40], R2 ;  /* 0x028c4002030075a7 */ /* 0x001064000802017f */
[----:B-1----:R-:W-:Y:S05]  /*156d0*/  @!P1 NANOSLEEP.SYNCS 0x989680 ;  /* 0x009896800000995d */ /* 0x002fea0003900000 */
[----:B------:R-:W1:Y:S02]  /*156e0*/  @!P1 SYNCS.PHASECHK.TRANS64 P1, [R3+URZ+0x28c40], R2 ;  /* 0x028c4002030095a7 */ /* 0x000e64000802007f */
[----:B-1----:R-:W-:Y:S05]  /*156f0*/  @!P1 BRA `(.L_x_7803) ;  /* 0xfffffffc00f09947 */ /* 0x002fea000383ffff */
[----:B------:R-:W-:Y:S05]  /*15700*/  BRA `(.L_x_7899) ;  /* 0xffffffcc00c87947 */ /* 0x000fea000383ffff */
.L_x_7805:
[----:B-1----:R1:W0:Y:S02]  /*15710*/  SYNCS.PHASECHK.TRANS64.TRYWAIT P1, [R5+URZ+0x28c40], R0 ;  /* 0x028c4000050075a7 */ /* 0x002224000802017f */
[----:B0-----:R-:W-:Y:S05]  /*15720*/  @!P1 NANOSLEEP.SYNCS 0x989680 ;  /* 0x009896800000995d */ /* 0x001fea0003900000 */
[----:B------:R-:W0:Y:S02]  /*15730*/  @!P1 SYNCS.PHASECHK.TRANS64 P1, [R5+URZ+0x28c40], R0 ;  /* 0x028c4000050095a7 */ /* 0x000e24000802007f */
[----:B0-----:R-:W-:Y:S05]  /*15740*/  @!P1 BRA `(.L_x_7805) ;  /* 0xfffffffc00f09947 */ /* 0x001fea000383ffff */
[----:B------:R-:W-:Y:S05]  /*15750*/  BRA `(.L_x_7900) ;  /* 0xffffffcc00d47947 */ /* 0x000fea000383ffff */
.L_x_7807:
[----:B------:R0:W0:Y:S02]  /*15760*/  SYNCS.PHASECHK.TRANS64.TRYWAIT P1, [R3+URZ+0x28c60], R2 ;  /* 0x028c6002030075a7 */ /* 0x000024000802017f */
[----:B0-----:R-:W-:Y:S05]  /*15770*/  @!P1 NANOSLEEP.SYNCS 0x989680 ;  /* 0x009896800000995d */ /* 0x001fea0003900000 */
[----:B------:R-:W0:Y:S02]  /*15780*/  @!P1 SYNCS.PHASECHK.TRANS64 P1, [R3+URZ+0x28c60], R2 ;  /* 0x028c6002030095a7 */ /* 0x000e24000802007f */
[----:B0-----:R-:W-:Y:S05]  /*15790*/  @!P1 BRA `(.L_x_7807) ;  /* 0xfffffffc00f09947 */ /* 0x001fea000383ffff */
[----:B------:R-:W-:Y:S05]  /*157a0*/  BRA `(.L_x_7901) ;  /* 0xffffffcc00d07947 */ /* 0x000fea000383ffff */
.L_x_7902:
        /* <DEDUP_REMOVED lines=13> */
.L_x_15659:


//--------------------- .text._ZN7cutlass13device_kernelIN5flash11enable_sm90INS1_16FlashAttnFwdSm90INS1_25CollectiveMainloopFwdSm90ILi2EN4cute5tupleIJNS5_1CILi1EEES8_S8_EEENS6_IJNS7_ILi64EEESA_SA_EEELi512ENS_10bfloat16_tEfNS_4arch4Sm90ELb1ELb0ELb1ELb1ELb1ELb1ELb0ELb0ELb0ELb1ELb0ELb0EEENS1_21CollectiveEpilogueFwdINS6_IJSA_NS7_ILi512EEESA_EEES9_SC_SE_Li256ELb1ELb1ELb0ELb0EEENS1_36VarlenDynamicPersistentTileSchedulerILi64ELi64ELi256ELi128ELb0ELb1ELb1ELb1ELb1ELb1EEEEEEEEEvNT_6ParamsE --------------------------
	.section	.text._ZN7cutlass13device_kernelIN5flash11enable_sm90INS1_16FlashAttnFwdSm90INS1_25CollectiveMainloopFwdSm90ILi2EN4cute5tupleIJNS5_1CILi1EEES8_S8_EEENS6_IJNS7_ILi64EEESA_SA_EEELi512ENS_10bfloat16_tEfNS_4arch4Sm90ELb1ELb0ELb1ELb1ELb1ELb1ELb0ELb0ELb0ELb1ELb0ELb0EEENS1_21CollectiveEpilogueFwdINS6_IJSA_NS7_ILi512EEESA_EEES9_SC_SE_Li256ELb1ELb1ELb0ELb0EEENS1_36VarlenDynamicPersistentTileSchedulerILi64ELi64ELi256ELi128ELb0ELb1ELb1ELb1ELb1ELb1EEEEEEEEEvNT_6ParamsE,"ax",@progbits
	.align	128
.text._ZN7cutlass13device_kernelIN5flash11enable_sm90INS1_16FlashAttnFwdSm90INS1_25CollectiveMainloopFwdSm90ILi2EN4cute5tupleIJNS5_1CILi1EEES8_S8_EEENS6_IJNS7_ILi64EEESA_SA_EEELi512ENS_10bfloat16_tEfNS_4arch4Sm90ELb1ELb0ELb1ELb1ELb1ELb1ELb0ELb0ELb0ELb1ELb0ELb0EEENS1_21CollectiveEpilogueFwdINS6_IJSA_NS7_ILi512EEESA_EEES9_SC_SE_Li256ELb1ELb1ELb0ELb0EEENS1_36VarlenDynamicPersistentTileSchedulerILi64ELi64ELi256ELi128ELb0ELb1ELb1ELb1ELb1ELb1EEEEEEEEEvNT_6ParamsE:
        .type           _ZN7cutlass13device_kernelIN5flash11enable_sm90INS1_16FlashAttnFwdSm90INS1_25CollectiveMainloopFwdSm90ILi2EN4cute5tupleIJNS5_1CILi1EEES8_S8_EEENS6_IJNS7_ILi64EEESA_SA_EEELi512ENS_10bfloat16_tEfNS_4arch4Sm90ELb1ELb0ELb1ELb1ELb1ELb1ELb0ELb0ELb0ELb1ELb0ELb0EEENS1_21CollectiveEpilogueFwdINS6_IJSA_NS7_ILi512EEESA_EEES9_SC_SE_Li256ELb1ELb1ELb0ELb0EEENS1_36VarlenDynamicPersistentTileSchedulerILi64ELi64ELi256ELi128ELb0ELb1ELb1ELb1ELb1ELb1EEEEEEEEEvNT_6ParamsE,@function
        .size           _ZN7cutlass13device_kernelIN5flash11enable_sm90INS1_16FlashAttnFwdSm90INS1_25CollectiveMainloopFwdSm90ILi2EN4cute5tupleIJNS5_1CILi1EEES8_S8_EEENS6_IJNS7_ILi64EEESA_SA_EEELi512ENS_10bfloat16_tEfNS_4arch4Sm90ELb1ELb0ELb1ELb1ELb1ELb1ELb0ELb0ELb0ELb1ELb0ELb0EEENS1_21CollectiveEpilogueFwdINS6_IJSA_NS7_ILi512EEESA_EEES9_SC_SE_Li256ELb1ELb1ELb0ELb0EEENS1_36VarlenDynamicPersistentTileSchedulerILi64ELi64ELi256ELi128ELb0ELb1ELb1ELb1ELb1ELb1EEEEEEEEEvNT_6ParamsE,(.L_x_15660 - _ZN7cutlass13device_kernelIN5flash11enable_sm90INS1_16FlashAttnFwdSm90INS1_25CollectiveMainloopFwdSm90ILi2EN4cute5tupleIJNS5_1CILi1EEES8_S8_EEENS6_IJNS7_ILi64EEESA_SA_EEELi512ENS_10bfloat16_tEfNS_4arch4Sm90ELb1ELb0ELb1ELb1ELb1ELb1ELb0ELb0ELb0ELb1ELb0ELb0EEENS1_21CollectiveEpilogueFwdINS6_IJSA_NS7_ILi512EEESA_EEES9_SC_SE_Li256ELb1ELb1ELb0ELb0EEENS1_36VarlenDynamicPersistentTileSchedulerILi64ELi64ELi256ELi128ELb0ELb1ELb1ELb1ELb1ELb1EEEEEEEEEvNT_6ParamsE)
        .other          _ZN7cutlass13device_kernelIN5flash11enable_sm90INS1_16FlashAttnFwdSm90INS1_25CollectiveMainloopFwdSm90ILi2EN4cute5tupleIJNS5_1CILi1EEES8_S8_EEENS6_IJNS7_ILi64EEESA_SA_EEELi512ENS_10bfloat16_tEfNS_4arch4Sm90ELb1ELb0ELb1ELb1ELb1ELb1ELb0ELb0ELb0ELb1ELb0ELb0EEENS1_21CollectiveEpilogueFwdINS6_IJSA_NS7_ILi512EEESA_EEES9_SC_SE_Li256ELb1ELb1ELb0ELb0EEENS1_36VarlenDynamicPersistentTileSchedulerILi64ELi64ELi256ELi128ELb0ELb1ELb1ELb1ELb1ELb1EEEEEEEEEvNT_6ParamsE,@"STO_CUDA_ENTRY STV_DEFAULT"
_ZN7cutlass13device_kernelIN5flash11enable_sm90INS1_16FlashAttnFwdSm90INS1_25CollectiveMainloopFwdSm90ILi2EN4cute5tupleIJNS5_1CILi1EEES8_S8_EEENS6_IJNS7_ILi64EEESA_SA_EEELi512ENS_10bfloat16_tEfNS_4arch4Sm90ELb1ELb0ELb1ELb1ELb1ELb1ELb0ELb0ELb0ELb1ELb0ELb0EEENS1_21CollectiveEpilogueFwdINS6_IJSA_NS7_ILi512EEESA_EEES9_SC_SE_Li256ELb1ELb1ELb0ELb0EEENS1_36VarlenDynamicPersistentTileSchedulerILi64ELi64ELi256ELi128ELb0ELb1ELb1ELb1ELb1ELb1EEEEEEEEEvNT_6ParamsE:
        /* <DEDUP_REMOVED lines=17> */
.L_x_7904:
[----:B------:R-:W-:Y:S05]  /*0110*/  BSYNC B0 ;  /* 0x0000000000007941 */ /* 0x000fea0003800000 */
.L_x_7903:
[----:B------:R-:W0:Y:S01]  /*0120*/  SHFL.IDX PT, R3, R2, RZ, 0x1f ;  /* 0x00001fff02037589 */ /* 0x000e2200000e0000 */
[----:B------:R-:W-:Y:S01]  /*0130*/  VOTEU.ANY UP0, P0 ;  /* 0x00000000003f7886 */ /* 0x000fe20000000100 */
[----:B------:R-:W-:Y:S01]  /*0140*/  UMOV UR4, 0x80 ;  /* 0x0000008000047882 */ /* 0x000fe20000000000 */
[----:B------:R-:W-:Y:S01]  /*0150*/  UMOV UR7, 0x100 ;  /* 0x0000010000077882 */ /* 0x000fe20000000000 */
[----:B------:R-:W-:Y:S02]  /*0160*/  VOTEU.ANY UP1, P0 ;  /* 0x00000000003f7886 */ /* 0x000fe40000020100 */
[----:B------:R-:W1:Y:S01]  /*0170*/  @UP0 S2UR UR8, SR_CgaCtaId ;  /* 0x00000000000809c3 */ /* 0x000e620000008800 */
[----:B------:R-:W-:Y:S01]  /*0180*/  @UP0 UMOV UR6, 0x400 ;  /* 0x0000040000060882 */ /* 0x000fe20000000000 */
[----:B------:R-:W-:-:S04]  /*0190*/  @UP0 UIADD3 UR4, -UR4, 0x100000, URZ ;  /* 0x0010000004040890 */ /* 0x000fc8000fffe13f */
[----:B------:R-:W-:Y:S02]  /*01a0*/  @UP0 USHF.L.U32 UR5, UR4, 0xb, URZ ;  /* 0x0000000b04050899 */ /* 0x000fe4000800063f */
[----:B------:R-:W-:Y:S01]  /*01b0*/  @UP0 USHF.L.U32 UR4, UR4, 0x1, URZ ;  /* 0x0000000104040899 */ /* 0x000fe2000800063f */
[----:B0-----:R-:W-:Y:S02]  /*01c0*/  ISETP.NE.AND P1, PT, R3, RZ, PT ;  /* 0x000000ff0300720c */ /* 0x001fe40003f25270 */
[----:B------:R-:W-:Y:S01]  /*01d0*/  SHF.R.U32.HI R3, RZ, 0x7, R0 ;  /* 0x00000007ff037819 */ /* 0x000fe20000011600 */
[----:B-1----:R-:W-:-:S04]  /*01e0*/  @UP0 ULEA UR8, UR8, UR6, 0x18 ;  /* 0x0000000608080291 */ /* 0x002fc8000f8ec03f */
[----:B------:R-:W0:Y:S01]  /*01f0*/  SHFL.IDX PT, R5, R3, RZ, 0x1f ;  /* 0x00001fff03057589 */ /* 0x000e2200000e0000 */
[----:B------:R-:W-:-:S04]  /*0200*/  @UP0 UIADD3 UR6, -UR7, 0x100000, URZ ;  /* 0x0010000007060890 */ /* 0x000fc8000fffe13f */
[----:B------:R-:W-:Y:S02]  /*0210*/  @UP0 USHF.L.U32 UR7, UR6, 0xb, URZ ;  /* 0x0000000b06070899 */ /* 0x000fe4000800063f */
[----:B------:R-:W-:Y:S01]  /*0220*/  @UP0 USHF.L.U32 UR6, UR6, 0x1, URZ ;  /* 0x0000000106060899 */ /* 0x000fe2000800063f */
[----:B------:R-:W-:Y:S01]  /*0230*/  VOTEU.ANY UP0, P0 ;  /* 0x00000000003f7886 */ /* 0x000fe20000000100 */
[----:B------:R-:W1:Y:S04]  /*0240*/  FENCE.VIEW.ASYNC.S ;  /* 0x00000000000073c6 */ /* 0x000e680000000000 */
[----:B-1----:R1:W2:Y:S01]  /*0250*/  @UP0 SYNCS.EXCH.64 URZ, [UR8+0x28c00], UR4 ;  /* 0x028c0004083f05b2 */ /* 0x0022a20008000100 */
[----:B0-----:R1:W-:Y:S05]  /*0260*/  STL [R1+0x58], R5 ;  /* 0x0000580501007387 */ /* 0x0013ea0000100800 */
[----:B------:R1:W0:Y:S01]  /*0270*/  @UP1 SYNCS.EXCH.64 URZ, [UR8+0x28c20], UR6 ;  /* 0x028c2006083f15b2 */ /* 0x0002220008000100 */
[----:B------:R-:W-:Y:S05]  /*0280*/  @P1 BRA `(.L_x_7905) ;  /* 0x0000000000381947 */ /* 0x000fea0003800000 */
[----:B-1----:R-:W1:Y:S01]  /*0290*/  S2UR UR5, SR_CgaCtaId ;  /* 0x00000000000579c3 */ /* 0x002e620000008800 */
[----:B------:R-:W-:Y:S01]  /*02a0*/  UMOV UR4, 0x400 ;  /* 0x0000040000047882 */ /* 0x000fe20000000000 */
[----:B------:R-:W-:Y:S01]  /*02b0*/  UMOV UR7, 0x80 ;  /* 0x0000008000077882 */ /* 0x000fe20000000000 */
[----:B------:R-:W-:Y:S01]  /*02c0*/  ELECT P0, URZ, PT ;  /* 0x00000000003f782f */ /* 0x000fe20003800000 */
[----:B-1----:R-:W-:Y:S02]  /*02d0*/  ULEA UR6, UR5, UR4, 0x18 ;  /* 0x0000000405067291 */ /* 0x002fe4000f8ec03f */
[----:B------:R-:W-:-:S04]  /*02e0*/  UIADD3 UR4, -UR7, 0x100000, URZ ;  /* 0x0010000007047890 */ /* 0x000fc8000fffe13f */
[----:B------:R-:W-:Y:S02]  /*02f0*/  USHF.L.U32 UR5, UR4, 0xb, URZ ;  /* 0x0000000b04057899 */ /* 0x000fe4000800063f */
[----:B------:R-:W-:Y:S01]  /*0300*/  USHF.L.U32 UR4, UR4, 0x1, URZ ;  /* 0x0000000104047899 */ /* 0x000fe2000800063f */
[----:B------:R-:W1:Y:S11]  /*0310*/  FENCE.VIEW.ASYNC.S ;  /* 0x00000000000073c6 */ /* 0x000e760000000000 */
[----:B-1----:R3:W4:Y:S01]  /*0320*/  SYNCS.EXCH.64 URZ, [UR6+0x28c30], UR4 ;  /* 0x028c3004063f75b2 */ /* 0x0027220008000100 */
[----:B------:R3:W1:Y:S01]  /*0330*/  SYNCS.EXCH.64 URZ, [UR6+0x28c40], UR4 ;  /* 0x028c4004063f75b2 */ /* 0x0006620008000100 */
[----:B------:R3:W0:Y:S01]  /*0340*/  SYNCS.EXCH.64 URZ, [UR6+0x28c38], UR4 ;  /* 0x028c3804063f75b2 */ /* 0x0006220008000100 */
[----:B------:R3:W0:Y:S02]  /*0350*/  SYNCS.EXCH.64 URZ, [UR6+0x28c48], UR4 ;  /* 0x028c4804063f75b2 */ /* 0x0006240008000100 */
[----:B---3--:R-:W-:Y:S01]  /*0360*/  NOP ;  /* 0x0000000000007918 */ /* 0x008fe20000000000 */
.L_x_7905:
[----:B------:R-:W3:Y:S01]  /*0370*/  SHFL.IDX PT, R4, R2, RZ, 0x1f ;  /* 0x00001fff02047589 */ /* 0x000ee200000e0000 */
[----:B------:R-:W-:Y:S01]  /*0380*/  NOP ;  /* 0x0000000000007918 */ /* 0x000fe20000000000 */
[----:B---3--:R-:W-:-:S13]  /*0390*/  ISETP.NE.AND P0, PT, R4, RZ, PT ;  /* 0x000000ff0400720c */ /* 0x008fda0003f05270 */
[----:B------:R-:W-:Y:S05]  /*03a0*/  @P0 BRA `(.L_x_7906) ;  /* 0x0000000000480947 */ /* 0x000fea0003800000 */
[----:B-1----:R-:W1:Y:S01]  /*03b0*/  S2UR UR5, SR_CgaCtaId ;  /* 0x00000000000579c3 */ /* 0x002e620000008800 */
[----:B------:R-:W-:Y:S01]  /*03c0*/  UMOV UR4, 0x400 ;  /* 0x0000040000047882 */ /* 0x000fe20000000000 */
[----:B------:R-:W-:Y:S01]  /*03d0*/  UMOV UR6, 0x80 ;  /* 0x0000008000067882 */ /* 0x000fe20000000000 */
[----:B------:R-:W-:Y:S01]  /*03e0*/  UMOV UR7, 0x100 ;  /* 0x0000010000077882 */ /* 0x000fe20000000000 */
[----:B------:R-:W-:Y:S01]  /*03f0*/  ELECT P0, URZ, PT ;  /* 0x00000000003f782f */ /* 0x000fe20003800000 */
[----:B-1----:R-:W-:Y:S02]  /*0400*/  ULEA UR8, UR5, UR4, 0x18 ;  /* 0x0000000405087291 */ /* 0x002fe4000f8ec03f */
[----:B------:R-:W-:-:S04]  /*0410*/  UIADD3 UR4, -UR6, 0x100000, URZ ;  /* 0x0010000006047890 */ /* 0x000fc8000fffe13f */
[----:B------:R-:W-:Y:S02]  /*0420*/  USHF.L.U32 UR5, UR4, 0xb, URZ ;  /* 0x0000000b04057899 */ /* 0x000fe4000800063f */
[----:B------:R-:W-:Y:S02]  /*0430*/  USHF.L.U32 UR4, UR4, 0x1, URZ ;  /* 0x0000000104047899 */ /* 0x000fe4000800063f */
[----:B------:R-:W-:-:S04]  /*0440*/  UIADD3 UR6, -UR7, 0x100000, URZ ;  /* 0x0010000007067890 */ /* 0x000fc8000fffe13f */
[----:B------:R-:W-:Y:S02]  /*0450*/  USHF.L.U32 UR7, UR6, 0xb, URZ ;  /* 0x0000000b06077899 */ /* 0x000fe4000800063f */
[----:B------:R-:W-:Y:S01]  /*0460*/  USHF.L.U32 UR6, UR6, 0x1, URZ ;  /* 0x0000000106067899 */ /* 0x000fe2000800063f */
[----:B------:R-:W1:Y:S03]  /*0470*/  FENCE.VIEW.ASYNC.S ;  /* 0x00000000000073c6 */ /* 0x000e660000000000 */
[----:B-1----:R3:W1:Y:S08]  /*0480*/  SYNCS.EXCH.64 URZ, [UR8+0x28c50], UR4 ;  /* 0x028c5004083f75b2 */ /* 0x0026700008000100 */
[----:B------:R3:W0:Y:S01]  /*0490*/  SYNCS.EXCH.64 URZ, [UR8+0x28c60], UR6 ;  /* 0x028c6006083f75b2 */ /* 0x0006220008000100 */
[----:B------:R3:W0:Y:S01]  /*04a0*/  SYNCS.EXCH.64 URZ, [UR8+0x28c58], UR4 ;  /* 0x028c5804083f75b2 */ /* 0x0006220008000100 */
[----:B------:R3:W0:Y:S02]  /*04b0*/  SYNCS.EXCH.64 URZ, [UR8+0x28c68], UR6 ;  /* 0x028c6806083f75b2 */ /* 0x0006240008000100 */
[----:B---3--:R-:W-:Y:S01]  /*04c0*/  NOP ;  /* 0x0000000000007918 */ /* 0x008fe20000000000 */
.L_x_7906:
[----:B------:R-:W3:Y:S01]  /*04d0*/  SHFL.IDX PT, R4, R2, RZ, 0x1f ;  /* 0x00001fff02047589 */ /* 0x000ee200000e0000 */
[----:B------:R-:W-:Y:S01]  /*04e0*/  NOP ;  /* 0x0000000000007918 */ /* 0x000fe20000000000 */
[----:B---3--:R-:W-:-:S13]  /*04f0*/  ISETP.NE.AND P0, PT, R4, RZ, PT ;  /* 0x000000ff0400720c */ /* 0x008fda0003f05270 */
        /* <DEDUP_REMOVED lines=10> */
[----:B-1----:R3:W1:Y:S01]  /*05a0*/  SYNCS.EXCH.64 URZ, [UR6+0x28c70], UR4 ;  /* 0x028c7004063f75b2 */ /* 0x0026620008000100 */
[----:B------:R3:W0:Y:S01]  /*05b0*/  SYNCS.EXCH.64 URZ, [UR6+0x28c80], UR4 ;  /* 0x028c8004063f75b2 */ /* 0x0006220008000100 */
[----:B------:R3:W0:Y:S01]  /*05c0*/  SYNCS.EXCH.64 URZ, [UR6+0x28c78], UR4 ;  /* 0x028c7804063f75b2 */ /* 0x0006220008000100 */
[----:B------:R3:W0:Y:S02]  /*05d0*/  SYNCS.EXCH.64 URZ, [UR6+0x28c88], UR4 ;  /* 0x028c8804063f75b2 */ /* 0x0006240008000100 */
[----:B---3--:R-:W-:Y:S01]  /*05e0*/  NOP ;  /* 0x0000000000007918 */ /* 0x008fe20000000000 */
.L_x_7907:
        /* <DEDUP_REMOVED lines=22> */
.L_x_7908:
        /* <DEDUP_REMOVED lines=22> */
.L_x_7909:
[----:B------:R-:W-:Y:S01]  /*08b0*/  ISETP.NE.AND P0, PT, R5, RZ, PT ;  /* 0x000000ff0500720c */ /* 0x000fe20003f05270 */
[----:B------:R-:W-:Y:S01]  /*08c0*/  IMAD.MOV.U32 R37, RZ, RZ, 0x1 ;  /* 0x00000001ff257424 */ /* 0x000fe200078e00ff */
[----:B------:R-:W-:Y:S01]  /*08d0*/  NOP ;  /* 0x0000000000007918 */ /* 0x000fe20000000000 */
[----:B------:R-:W-:Y:S01]  /*08e0*/  ULDC.64 UR40, c[0x0][0x208] ;  /* 0x0000820000287ab9 */ /* 0x000fe20000000a00 */
[----:B------:R-:W-:Y:S02]  /*08f0*/  BSSY B9, `(.L_x_7910) ;  /* 0x0001ad7000097945 */ /* 0x000fe40003800000 */
[----:B------:R-:W-:Y:S01]  /*0900*/  SEL R37, R37, 0x2, !P0 ;  /* 0x0000000225257807 */ /* 0x000fe20004000000 */
[----:B012-4-:R-:W-:Y:S06]  /*0910*/  BAR.SYNC.DEFER_BLOCKING 0x0 ;  /* 0x0000000000007b1d */ /* 0x017fec0000010000 */
[----:B------:R-:W-:Y:S05]  /*0920*/  @!P0 BRA `(.L_x_7911) ;  /* 0x0000013400c48947 */ /* 0x000fea0003800000 */
.L_x_7912:
        /* <DEDUP_REMOVED lines=45> */
[----:B------:R-:W-:Y:S01]  /*0c00*/  LOP3.LUT R12, R10, 0xfffffff8, RZ, 0xc0, !PT ;  /* 0xfffffff80a0c7812 */ /* 0x000fe200078ec0ff */
[----:B------:R-:W-:Y:S01]  /*0c10*/  IMAD.SHL.U32 R14, R14, 0x8, RZ ;  /* 0x000000080e0e7824 */ /* 0x000fe200078e00ff */
[----:B------:R-:W-:Y:S01]  /*0c20*/  SHF.R.S32.HI R15, RZ, 0x7, R3 ;  /* 0x00000007ff0f7819 */ /* 0x000fe20000011403 */
[----:B------:R-:W-:Y:S01]  /*0c30*/  IMAD.SHL.U32 R10, R10, 0x40, RZ ;  /* 0x000000400a0a7824 */ /* 0x000fe200078e00ff */
[----:B------:R-:W-:Y:S01]  /*0c40*/  LOP3.LUT R13, R13, 0x3ffffc, RZ, 0xc0, !PT ;  /* 0x003ffffc0d0d7812 */ /* 0x000fe200078ec0ff */
[----:B------:R-:W-:Y:S01]  /*0c50*/  IMAD.IADD R12, R9, 0x1, -R12 ;  /* 0x00000001090c7824 */ /* 0x000fe200078e0a0c */
[----:B------:R-:W-:Y:S01]  /*0c60*/  LEA.HI R8, R8, R7, RZ, 0x3 ;  /* 0x0000000708087211 */ /* 0x000fe200078f18ff */
        /* <DEDUP_REMOVED lines=8> */
[----:B------:R-:W-:Y:S01]  /*0cf0*/  IMAD.IADD R8, R7, 0x1, -R8 ;  /* 0x0000000107087824 */ /* 0x000fe200078e0a08 */
[----:B------:R-:W-:Y:S01]  /*0d00*/  LOP3.LUT R9, R9, 0x1c0, RZ, 0xc0, !PT ;  /* 0x000001c009097812 */ /* 0x000fe200078ec0ff */
[----:B------:R-:W-:Y:S01]  /*0d10*/  IMAD.IADD R11, R4, 0x1, -R11 ;  /* 0x00000001040b7824 */ /* 0x000fe200078e0a0b */
[CC--:B------:R-:W-:Y:S01]  /*0d20*/  LEA.HI R4, R0.reuse, R20.reuse, RZ, 0x3 ;  /* 0x0000001400047211 */ /* 0x0c0fe200078f18ff */
[----:B------:R-:W-:Y:S01]  /*0d30*/  IMAD.U32 R7, R13, 0x40, R14 ;  /* 0x000000400d077824 */ /* 0x000fe200078e000e */
[----:B------:R-:W-:Y:S01]  /*0d40*/  LEA.HI R0, R0, R20, RZ, 0x2 ;  /* 0x0000001400007211 */ /* 0x000fe200078f10ff */
[----:B------:R-:W-:Y:S01]  /*0d50*/  IMAD R193, R5, 0x10, R8 ;  /* 0x0000001005c17824 */ /* 0x000fe200078e0208 */
[----:B------:R-:W-:Y:S01]  /*0d60*/  SHF.R.S32.HI R5, RZ, 0x3, R4 ;  /* 0x00000003ff057819 */ /* 0x000fe20000011404 */
[----:B------:R-:W-:Y:S01]  /*0d70*/  IMAD.SHL.U32 R192, R11, 0x2, RZ ;  /* 0x000000020bc07824 */ /* 0x000fe200078e00ff */
[----:B------:R-:W-:Y:S01]  /*0d80*/  LOP3.LUT R14, R9, 0x8, R14, 0xf8, !PT ;  /* 0x00000008090e7812 */ /* 0x000fe200078ef80e */
[----:B------:R0:W-:Y:S01]  /*0d90*/  STL [R1+0x60], R7 ;  /* 0x0000600701007387 */ /* 0x0001e20000100800 */
[----:B------:R-:W-:-:S02]  /*0da0*/  LOP3.LUT R4, R4, 0xfffffff8, RZ, 0xc0, !PT ;  /* 0xfffffff804047812 */ /* 0x000fc400078ec0ff */
[----:B------:R-:W-:Y:S01]  /*0db0*/  SHF.R.U32.HI R9, RZ, 0x3, R9 ;  /* 0x00000003ff097819 */ /* 0x000fe20000011609 */
[----:B------:R-:W-:Y:S01]  /*0dc0*/  STL [R1+0x48], RZ ;  /* 0x000048ff01007387 */ /* 0x000fe20000100800 */
[--C-:B------:R-:W-:Y:S02]  /*0dd0*/  SHF.R.S32.HI R190, RZ, 0x2, R0.reuse ;  /* 0x00000002ffbe7819 */ /* 0x100fe40000011400 */
[----:B------:R-:W-:Y:S02]  /*0de0*/  SHF.R.S32.HI R5, RZ, 0x1f, R0 ;  /* 0x0000001fff057819 */ /* 0x000fe40000011400 */
[----:B------:R-:W-:Y:S02]  /*0df0*/  LOP3.LUT R0, R0, 0xfffffffc, RZ, 0xc0, !PT ;  /* 0xfffffffc00007812 */ /* 0x000fe400078ec0ff */
[----:B0-----:R-:W-:Y:S01]  /*0e00*/  LOP3.LUT R7, R10, 0x7ffffe00, RZ, 0xc0, !PT ;  /* 0x7ffffe000a077812 */ /* 0x001fe200078ec0ff */
[----:B------:R-:W-:Y:S01]  /*0e10*/  IMAD.IADD R10, R20, 0x1, -R4 ;  /* 0x00000001140a7824 */ /* 0x000fe200078e0a04 */
[----:B------:R-:W-:Y:S01]  /*0e20*/  LOP3.LUT R14, R14, R9, RZ, 0x3c, !PT ;  /* 0x000000090e0e7212 */ /* 0x000fe200078e3cff */
[----:B------:R-:W-:Y:S01]  /*0e30*/  VIADD R9, R190, 0x20 ;  /* 0x00000020be097836 */ /* 0x000fe20000000000 */
[----:B------:R-:W-:Y:S01]  /*0e40*/  LEA.HI R3, R3, R15, RZ, 0x1 ;  /* 0x0000000f03037211 */ /* 0x000fe200078f08ff */
[----:B------:R-:W-:Y:S01]  /*0e50*/  IMAD.IADD R8, R20, 0x1, -R0 ;  /* 0x0000000114087824 */ /* 0x000fe200078e0a00 */
[----:B------:R-:W-:Y:S01]  /*0e60*/  LEA.HI R5, R5, R190, RZ, 0x3 ;  /* 0x000000be05057211 */ /* 0x000fe200078f18ff */
[----:B------:R-:W-:Y:S01]  /*0e70*/  IMAD.SHL.U32 R197, R10, 0x8, RZ ;  /* 0x000000080ac57824 */ /* 0x000fe200078e00ff */
[----:B------:R-:W-:Y:S01]  /*0e80*/  SHF.R.S32.HI R6, RZ, 0x1f, R9 ;  /* 0x0000001fff067819 */ /* 0x000fe20000011409 */
[----:B------:R-:W-:Y:S01]  /*0e90*/  IMAD.SHL.U32 R16, R8, 0x8, RZ ;  /* 0x0000000808107824 */ /* 0x000fe200078e00ff */
[----:B------:R-:W-:Y:S01]  /*0ea0*/  LOP3.LUT R3, R3, 0xfffffe, RZ, 0xc0, !PT ;  /* 0x00fffffe03037812 */ /* 0x000fe200078ec0ff */
[----:B------:R-:W-:Y:S01]  /*0eb0*/  IMAD.SHL.U32 R4, R9, 0x40, RZ ;  /* 0x0000004009047824 */ /* 0x000fe200078e00ff */
[----:B------:R-:W-:Y:S01]  /*0ec0*/  LOP3.LUT R5, R5, 0xfffffff8, RZ, 0xc0, !PT ;  /* 0xfffffff805057812 */ /* 0x000fe200078ec0ff */
[C---:B------:R-:W-:Y:S01]  /*0ed0*/  VIADD R35, R197.reuse, 0x80 ;  /* 0x00000080c5237836 */ /* 0x040fe20000000000 */
[----:B------:R-:W-:Y:S01]  /*0ee0*/  LEA.HI R6, R6, R9, RZ, 0x3 ;  /* 0x0000000906067211 */ /* 0x000fe200078f18ff */
[----:B------:R-:W-:Y:S01]  /*0ef0*/  IMAD.SHL.U32 R186, R8, 0x4, RZ ;  /* 0x0000000408ba7824 */ /* 0x000fe200078e00ff */
[----:B------:R-:W-:Y:S01]  /*0f00*/  LOP3.LUT R4, R4, 0x1c0, RZ, 0xc0, !PT ;  /* 0x000001c004047812 */ /* 0x000fe200078ec0ff */
[C---:B------:R-:W-:Y:S01]  /*0f10*/  VIADD R34, R197.reuse, 0xc0 ;  /* 0x000000c0c5227836 */ /* 0x040fe20000000000 */
[----:B------:R-:W-:Y:S01]  /*0f20*/  SHF.R.S32.HI R37, RZ, 0x1f, R35 ;  /* 0x0000001fff257819 */ /* 0x000fe20000011423 */
[----:B------:R-:W-:Y:S01]  /*0f30*/  VIADD R214, R16, 0x40 ;  /* 0x0000004010d67836 */ /* 0x000fe20000000000 */
[----:B------:R-:W-:Y:S01]  /*0f40*/  SHF.R.U32.HI R24, RZ, 0x3, R4 ;  /* 0x00000003ff187819 */ /* 0x000fe20000011604 */
[C---:B------:R-:W-:Y:S01]  /*0f50*/  VIADD R33, R197.reuse, 0x100 ;  /* 0x00000100c5217836 */ /* 0x040fe20000000000 */
[----:B------:R-:W-:Y:S01]  /*0f60*/  SHF.R.S32.HI R35, RZ, 0x1f, R34 ;  /* 0x0000001fff237819 */ /* 0x000fe20000011422 */
[----:B------:R-:W-:Y:S01]  /*0f70*/  VIADD R32, R197, 0x140 ;  /* 0x00000140c5207836 */ /* 0x000fe20000000000 */
[----:B------:R-:W-:Y:S01]  /*0f80*/  LEA.HI R0, R8, R8, RZ, 0x1 ;  /* 0x0000000808007211 */ /* 0x000fe200078f08ff */
[----:B------:R-:W-:Y:S01]  /*0f90*/  IMAD.IADD R3, R15, 0x1, -R3 ;  /* 0x000000010f037824 */ /* 0x000fe200078e0a03 */
[----:B------:R-:W-:Y:S01]  /*0fa0*/  SHF.R.S32.HI R34, RZ, 0x1f, R33 ;  /* 0x0000001fff227819 */ /* 0x000fe20000011421 */
[----:B------:R-:W-:Y:S01]  /*0fb0*/  VIADD R212, R16, 0x60 ;  /* 0x0000006010d47836 */ /* 0x000fe20000000000 */
[----:B------:R-:W-:Y:S01]  /*0fc0*/  SHF.R.S32.HI R33, RZ, 0x1f, R32 ;  /* 0x0000001fff217819 */ /* 0x000fe20000011420 */
[C---:B------:R-:W-:Y:S01]  /*0fd0*/  VIADD R36, R197.reuse, 0x40 ;  /* 0x00000040c5247836 */ /* 0x040fe20000000000 */
        /* <DEDUP_REMOVED lines=8> */
[----:B------:R-:W-:Y:S01]  /*1060*/  IADD3 R205, R16, 0x120, RZ ;  /* 0x0000012010cd7810 */ /* 0x000fe20007ffe0ff */
[----:B------:R-:W-:Y:S01]  /*1070*/  IMAD.IADD R191, R190, 0x1, -R5 ;  /* 0x00000001bebf7824 */ /* 0x000fe200078e0a05 */
[----:B------:R-:W-:Y:S01]  /*1080*/  SHF.R.S32.HI R5, RZ, 0x1f, R214 ;  /* 0x0000001fff057819 */ /* 0x000fe200000114d6 */
[----:B------:R-:W-:Y:S01]  /*1090*/  IMAD.SHL.U32 R6, R6, 0x40, RZ ;  /* 0x0000004006067824 */ /* 0x000fe200078e00ff */
[----:B------:R-:W-:Y:S01]  /*10a0*/  SHF.R.S32.HI R36, RZ, 0x1f, R196 ;  /* 0x0000001fff247819 */ /* 0x000fe200000114c4 */
[----:B------:R-:W-:Y:S01]  /*10b0*/  IMAD.SHL.U32 R215, R3, 0x100, RZ ;  /* 0x0000010003d77824 */ /* 0x000fe200078e00ff */
[----:B------:R-:W-:Y:S01]  /*10c0*/  LOP3.LUT R3, R4, 0x38, R16, 0xf8, !PT ;  /* 0x0000003804037812 */ /* 0x000fe200078ef810 */
[C---:B------:R-:W-:Y:S01]  /*10d0*/  VIADD R210, R16.reuse, 0xa0 ;  /* 0x000000a010d27836 */ /* 0x040fe20000000000 */
[----:B------:R-:W-:Y:S01]  /*10e0*/  SHF.R.S32.HI R4, RZ, 0x1f, R211 ;  /* 0x0000001fff047819 */ /* 0x000fe200000114d3 */
[C---:B------:R-:W-:Y:S01]  /*10f0*/  VIADD R208, R16.reuse, 0xc0 ;  /* 0x000000c010d07836 */ /* 0x040fe20000000000 */
[----:B------:R-:W-:Y:S01]  /*1100*/  SHF.R.S32.HI R30, RZ, 0x1f, R28 ;  /* 0x0000001fff1e7819 */ /* 0x000fe2000001141c */
[----:B------:R-:W-:Y:S01]  /*1110*/  VIADD R207, R16, 0xe0 ;  /* 0x000000e010cf7836 */ /* 0x000fe20000000000 */
[----:B------:R-:W-:Y:S01]  /*1120*/  SHF.L.U64.HI R28, R214, 0x1, R5 ;  /* 0x00000001d61c7819 */ /* 0x000fe20000010205 */
[----:B------:R-:W-:Y:S01]  /*1130*/  STL [R1+0x50], R36 ;  /* 0x0000502401007387 */ /* 0x000fe20000100800 */
[----:B------:R-:W-:Y:S01]  /*1140*/  LOP3.LUT R6, R6, 0xfffffe00, RZ, 0xc0, !PT ;  /* 0xfffffe0006067812 */ /* 0x000fe200078ec0ff */
[----:B------:R-:W-:Y:S01]  /*1150*/  VIADD R206, R16, 0x100 ;  /* 0x0000010010ce7836 */ /* 0x000fe20000000000 */
[----:B------:R-:W-:Y:S01]  /*1160*/  SHF.L.U64.HI R5, R212, 0x1, R9 ;  /* 0x00000001d4057819 */ /* 0x000fe20000010209 */
[----:B------:R-:W-:Y:S01]  /*1170*/  STL [R1], R28 ;  /* 0x0000001c01007387 */ /* 0x000fe20000100800 */
[----:B------:R-:W-:Y:S01]  /*1180*/  SHF.L.U64.HI R4, R211, 0x1, R4 ;  /* 0x00000001d3047819 */ /* 0x000fe20000010204 */
[----:B------:R-:W-:Y:S01]  /*1190*/  IMAD.IADD R0, R8, 0x1, -R0 ;  /* 0x0000000108007824 */ /* 0x000fe200078e0a00 */
[----:B------:R-:W-:Y:S01]  /*11a0*/  SHF.R.S32.HI R13, RZ, 0x1f, R210 ;  /* 0x0000001fff0d7819 */ /* 0x000fe200000114d2 */
[----:B------:R-:W-:Y:S01]  /*11b0*/  STL [R1+0x5c], R6 ;  /* 0x00005c0601007387 */ /* 0x000fe20000100800 */
[----:B------:R-:W-:Y:S01]  /*11c0*/  SHF.R.S32.HI R15, RZ, 0x1f, R208 ;  /* 0x0000001fff0f7819 */ /* 0x000fe200000114d0 */
[C---:B------:R-:W-:Y:S01]  /*11d0*/  VIADD R204, R16.reuse, 0x140 ;  /* 0x0000014010cc7836 */ /* 0x040fe20000000000 */
[----:B------:R-:W-:Y:S01]  /*11e0*/  SHF.R.S32.HI R8, RZ, 0x1f, R207 ;  /* 0x0000001fff087819 */ /* 0x000fe200000114cf */
[----:B------:R0:W-:Y:S01]  /*11f0*/  STL [R1+0x4], R5 ;  /* 0x0000040501007387 */ /* 0x0001e20000100800 */
[----:B------:R-:W-:Y:S01]  /*1200*/  SHF.R.S32.HI R21, RZ, 0x1f, R206 ;  /* 0x0000001fff157819 */ /* 0x000fe200000114ce */
[C---:B------:R-:W-:Y:S01]  /*1210*/  VIADD R203, R16.reuse, 0x160 ;  /* 0x0000016010cb7836 */ /* 0x040fe20000000000 */
[----:B------:R-:W-:Y:S01]  /*1220*/  SHF.R.S32.HI R10, RZ, 0x1f, R205 ;  /* 0x0000001fff0a7819 */ /* 0x000fe200000114cd */
[----:B------:R1:W-:Y:S01]  /*1230*/  STL [R1+0x8], R4 ;  /* 0x0000080401007387 */ /* 0x0003e20000100800 */
[----:B------:R-:W-:Y:S01]  /*1240*/  VIADD R202, R16, 0x180 ;  /* 0x0000018010ca7836 */ /* 0x000fe20000000000 */
[----:B------:R-:W-:Y:S01]  /*1250*/  SHF.L.U64.HI R8, R207, 0x1, R8 ;  /* 0x00000001cf087819 */ /* 0x000fe20000010208 */
[----:B------:R-:W-:Y:S01]  /*1260*/  IMAD R7, R228, 0x400, R7 ;  /* 0x00000400e4077824 */ /* 0x000fe200078e0207 */
[----:B------:R-:W-:Y:S01]  /*1270*/  R2P PR, R12, 0x6 ;  /* 0x000000060c007804 */ /* 0x000fe20000000000 */
[----:B------:R-:W-:Y:S01]  /*1280*/  VIADD R201, R16, 0x1a0 ;  /* 0x000001a010c97836 */ /* 0x000fe20000000000 */
[----:B0-----:R-:W-:Y:S01]  /*1290*/  SHF.L.U64.HI R5, R210, 0x1, R13 ;  /* 0x00000001d2057819 */ /* 0x001fe2000001020d */
[C---:B------:R-:W-:Y:S01]  /*12a0*/  VIADD R227, R16.reuse, 0x1c0 ;  /* 0x000001c010e37836 */ /* 0x040fe20000000000 */
[----:B------:R-:W-:Y:S01]  /*12b0*/  SHF.R.S32.HI R29, RZ, 0x1f, R204 ;  /* 0x0000001fff1d7819 */ /* 0x000fe200000114cc */
[----:B------:R-:W-:Y:S01]  /*12c0*/  VIADD R223, R16, 0x1e0 ;  /* 0x000001e010df7836 */ /* 0x000fe20000000000 */
[----:B-1----:R-:W-:Y:S01]  /*12d0*/  SHF.L.U64.HI R4, R208, 0x1, R15 ;  /* 0x00000001d0047819 */ /* 0x002fe2000001020f */
[----:B------:R0:W-:Y:S01]  /*12e0*/  STL [R1+0xc], R5 ;  /* 0x00000c0501007387 */ /* 0x0001e20000100800 */
[----:B------:R-:W-:Y:S01]  /*12f0*/  SHF.R.S32.HI R12, RZ, 0x1f, R203 ;  /* 0x0000001fff0c7819 */ /* 0x000fe200000114cb */
[----:B------:R-:W-:Y:S01]  /*1300*/  VIADD R23, R16, 0x20 ;  /* 0x0000002010177836 */ /* 0x000fe20000000000 */
[----:B------:R-:W-:Y:S01]  /*1310*/  SHF.R.S32.HI R31, RZ, 0x1f, R202 ;  /* 0x0000001fff1f7819 */ /* 0x000fe200000114ca */
[----:B------:R1:W-:Y:S01]  /*1320*/  STL [R1+0x10], R4 ;  /* 0x0000100401007387 */ /* 0x0003e20000100800 */
[----:B------:R-:W-:Y:S01]  /*1330*/  IADD3 R7, R7, R14, RZ ;  /* 0x0000000e07077210 */ /* 0x000fe20007ffe0ff */
[----:B------:R-:W-:Y:S01]  /*1340*/  IMAD R229, R0, 0x8, R193 ;  /* 0x0000000800e57824 */ /* 0x000fe200078e02c1 */
[----:B------:R-:W-:Y:S01]  /*1350*/  SHF.R.S32.HI R14, RZ, 0x1f, R201 ;  /* 0x0000001fff0e7819 */ /* 0x000fe200000114c9 */
[----:B------:R2:W-:Y:S01]  /*1360*/  STL [R1+0x14], R8 ;  /* 0x0000140801007387 */ /* 0x0005e20000100800 */
[----:B------:R-:W-:Y:S01]  /*1370*/  SHF.R.S32.HI R20, RZ, 0x1f, R227 ;  /* 0x0000001fff147819 */ /* 0x000fe200000114e3 */
[----:B------:R-:W-:Y:S01]  /*1380*/  IMAD R216, R7, 0x2, R2 ;  /* 0x0000000207d87824 */ /* 0x000fe200078e0202 */
[----:B0-----:R-:W-:-:S02]  /*1390*/  SHF.L.U64.HI R5, R206, 0x1, R21 ;  /* 0x00000001ce057819 */ /* 0x001fc40000010215 */
[----:B------:R-:W-:Y:S01]  /*13a0*/  SHF.R.S32.HI R22, RZ, 0x1f, R223 ;  /* 0x0000001fff167819 */ /* 0x000fe200000114df */
[----:B------:R-:W-:Y:S01]  /*13b0*/  VIADD R217, R216, 0x26840 ;  /* 0x00026840d8d97836 */ /* 0x000fe20000000000 */
[----:B-1----:R-:W-:Y:S01]  /*13c0*/  SHF.L.U64.HI R4, R205, 0x1, R10 ;  /* 0x00000001cd047819 */ /* 0x002fe2000001020a */
[----:B------:R0:W-:Y:S01]  /*13d0*/  STL [R1+0x18], R5 ;  /* 0x0000180501007387 */ /* 0x0001e20000100800 */
[----:B------:R-:W-:Y:S02]  /*13e0*/  LOP3.LUT R3, R6, R3, R24, 0xf6, !PT ;  /* 0x0000000306037212 */ /* 0x000fe400078ef618 */
[----:B--2---:R-:W-:Y:S01]  /*13f0*/  SHF.L.U64.HI R8, R204, 0x1, R29 ;  /* 0x00000001cc087819 */ /* 0x004fe2000001021d */
[----:B------:R1:W-:Y:S01]  /*1400*/  STL [R1+0x1c], R4 ;  /* 0x00001c0401007387 */ /* 0x0003e20000100800 */
[----:B------:R-:W-:Y:S01]  /*1410*/  SHF.L.U64.HI R7, R201, 0x1, R14 ;  /* 0x00000001c9077819 */ /* 0x000fe2000001020e */
[----:B------:R-:W-:Y:S01]  /*1420*/  IMAD R3, R3, 0x2, R2 ;  /* 0x0000000203037824 */ /* 0x000fe200078e0202 */
[----:B------:R-:W-:Y:S01]  /*1430*/  IADD3 R222, R216, 0x26800, RZ ;  /* 0x00026800d8de7810 */ /* 0x000fe20007ffe0ff */
[----:B------:R-:W-:Y:S01]  /*1440*/  STL [R1+0x20], R8 ;  /* 0x0000200801007387 */ /* 0x000fe20000100800 */
[----:B------:R-:W-:-:S02]  /*1450*/  SEL R221, R221, 0xffffffe0, !P1 ;  /* 0xffffffe0dddd7807 */ /* 0x000fc40004800000 */
[----:B0-----:R-:W-:Y:S01]  /*1460*/  SHF.L.U64.HI R5, R203, 0x1, R12 ;  /* 0x00000001cb057819 */ /* 0x001fe2000001020c */
[C---:B------:R-:W-:Y:S01]  /*1470*/  @P2 VIADD R217, R222.reuse, 0xffffffc0 ;  /* 0xffffffc0ded92836 */ /* 0x040fe20000000000 */
[----:B------:R-:W-:Y:S01]  /*1480*/  SHF.R.S32.HI R17, RZ, 0x1f, R16 ;  /* 0x0000001fff117819 */ /* 0x000fe20000011410 */
[----:B------:R-:W-:Y:S01]  /*1490*/  IMAD.IADD R222, R222, 0x1, R221 ;  /* 0x00000001dede7824 */ /* 0x000fe200078e02dd */
[----:B-1----:R-:W-:Y:S01]  /*14a0*/  SHF.L.U64.HI R4, R202, 0x1, R31 ;  /* 0x00000001ca047819 */ /* 0x002fe2000001021f */
[----:B------:R0:W-:Y:S01]  /*14b0*/  STL [R1+0x24], R5 ;  /* 0x0000240501007387 */ /* 0x0001e20000100800 */
[----:B------:R-:W-:Y:S01]  /*14c0*/  SHF.R.S32.HI R194, RZ, 0x1f, R23 ;  /* 0x0000001fffc27819 */ /* 0x000fe20000011417 */
[----:B------:R-:W-:Y:S02]  /*14d0*/  IMAD.IADD R221, R221, 0x1, R217 ;  /* 0x00000001dddd7824 */ /* 0x000fe400078e02d9 */
[----:B------:R1:W-:Y:S04]  /*14e0*/  STL [R1+0x28], R4 ;  /* 0x0000280401007387 */ /* 0x0003e80000100800 */
[----:B------:R2:W-:Y:S01]  /*14f0*/  STL [R1+0x2c], R7 ;  /* 0x00002c0701007387 */ /* 0x0005e20000100800 */
[----:B0-----:R-:W-:-:S02]  /*1500*/  SHF.L.U64.HI R5, R227, 0x1, R20 ;  /* 0x00000001e3057819 */ /* 0x001fc40000010214 */
[----:B-1----:R-:W-:-:S03]  /*1510*/  SHF.L.U64.HI R4, R223, 0x1, R22 ;  /* 0x00000001df047819 */ /* 0x002fc60000010216 */
[----:B------:R2:W-:Y:S04]  /*1520*/  STL [R1+0x30], R5 ;  /* 0x0000300501007387 */ /* 0x0005e80000100800 */
[----:B------:R2:W-:Y:S04]  /*1530*/  STL [R1+0x34], R4 ;  /* 0x0000340401007387 */ /* 0x0005e80000100800 */
[----:B------:R2:W-:Y:S02]  /*1540*/  STL [R1+0x54], R3 ;  /* 0x0000540301007387 */ /* 0x0005e40000100800 */
.L_x_8060:
[----:B0123--:R-:W0:Y:S01]  /*1550*/  LDC.64 R4, c[0x0][0xc88] ;  /* 0x00032200ff047b82 */ /* 0x00fe220000000a00 */
[----:B------:R-:W-:Y:S01]  /*1560*/  ULDC.64 UR4, c[0x0][0xa28] ;  /* 0x00028a0000047ab9 */ /* 0x000fe20000000a00 */
[----:B------:R-:W-:Y:S01]  /*1570*/  ULDC.64 UR8, c[0x0][0xa18] ;  /* 0x0002860000087ab9 */ /* 0x000fe20000000a00 */
[----:B------:R-:W-:Y:S01]  /*1580*/  ULDC.64 UR6, c[0x0][0xa08] ;  /* 0x0002820000067ab9 */ /* 0x000fe20000000a00 */
[----:B0-----:R-:W-:-:S05]  /*1590*/  IMAD.WIDE R4, R27, 0x4, R4 ;  /* 0x000000041b047825 */ /* 0x001fca00078e0204 */
[----:B------:R-:W2:Y:S01]  /*15a0*/  LDG.E R0, desc[UR40][R4.64] ;  /* 0x0000002804007981 */ /* 0x000ea2000c1e1900 */
[----:B------:R-:W-:Y:S01]  /*15b0*/  ISETP.NE.U32.AND P2, PT, RZ, UR4, PT ;  /* 0x00000004ff007c0c */ /* 0x000fe2000bf45070 */
[----:B----4-:R-:W-:Y:S01]  /*15c0*/  IMAD.MOV.U32 R29, RZ, RZ, RZ ;  /* 0x000000ffff1d7224 */ /* 0x010fe200078e00ff */
        /* <DEDUP_REMOVED lines=14> */
[----:B------:R1:W-:Y:S01]  /*16b0*/  STL [R1+0x3c], R31 ;  /* 0x00003c1f01007387 */ /* 0x0003e20000100800 */
        /* <DEDUP_REMOVED lines=8> */
[----:B------:R-:W-:-:S03]  /*1740*/  @P1 IADD3.X R7, R30, UR9, RZ, P2, !PT ;  /* 0x000000091e071c10 */ /* 0x000fc600097fe4ff */
[----:B------:R1:W-:Y:S01]  /*1750*/  STL [R1+0x38], R26 ;  /* 0x0000381a01007387 */ /* 0x0003e20000100800 */
[----:B------:R-:W-:Y:S01]  /*1760*/  UISETP.NE.U32.AND UP0, UPT, UR4, URZ, UPT ;  /* 0x0000003f0400728c */ /* 0x000fe2000bf05070 */
[----:B------:R-:W-:Y:S02]  /*1770*/  ULDC.64 UR8, c[0x0][0xa20] ;  /* 0x0002880000087ab9 */ /* 0x000fe40000000a00 */
[----:B------:R1:W5:Y:S01]  /*1780*/  @P1 LDG.E R198, desc[UR40][R6.64] ;  /* 0x0000002806c61981 */ /* 0x000362000c1e1900 */
[----:B------:R-:W-:Y:S01]  /*1790*/  UISETP.NE.AND.EX UP0, UPT, UR5, URZ, UPT, UP0 ;  /* 0x0000003f0500728c */ /* 0x000fe2000bf05300 */
[----:B------:R-:W-:Y:S01]  /*17a0*/  ISETP.NE.U32.AND P2, PT, RZ, UR8, PT ;  /* 0x00000008ff007c0c */ /* 0x000fe2000bf45070 */
[----:B------:R-:W-:Y:S01]  /*17b0*/  ULDC UR4, c[0x0][0x424] ;  /* 0x0001090000047ab9 */ /* 0x000fe20000000800 */
[----:B------:R-:W-:Y:S01]  /*17c0*/  ULDC UR5, c[0x0][0x2f0] ;  /* 0x0000bc0000057ab9 */ /* 0x000fe20000000800 */
[----:B------:R-:W-:Y:S01]  /*17d0*/  USEL UR4, UR4, 0x1, UP0 ;  /* 0x0000000104047887 */ /* 0x000fe20008000000 */
[----:B------:R-:W-:Y:S01]  /*17e0*/  ISETP.NE.AND.EX P2, PT, RZ, UR9, PT, P2 ;  /* 0x00000009ff007c0c */ /* 0x000fe2000bf45320 */
[----:B------:R-:W-:-:S02]  /*17f0*/  IMAD.MOV.U32 R38, RZ, RZ, R0 ;  /* 0x000000ffff267224 */ /* 0x000fc400078e0000 */
[----:B------:R-:W-:-:S03]  /*1800*/  UIMAD UR4, UR4, UR5, URZ ;  /* 0x00000005040472a4 */ /* 0x000fc6000f8e023f */
[----:B------:R-:W-:Y:S01]  /*1810*/  ULDC UR5, c[0x0][0x348] ;  /* 0x0000d20000057ab9 */ /* 0x000fe20000000800 */
[----:B-1----:R-:W-:Y:S08]  /*1820*/  @P1 BRA `(.L_x_7914) ;  /* 0x0000000000241947 */ /* 0x002ff00003800000 */
        /* <DEDUP_REMOVED lines=9> */
.L_x_7914:
[----:B------:R-:W-:Y:S02]  /*18c0*/  IMAD.U32 R27, RZ, RZ, UR5 ;  /* 0x00000005ff1b7e24 */ /* 0x000fe4000f8e00ff */
[----:B------:R-:W-:Y:S01]  /*18d0*/  IMAD.U32 R28, RZ, RZ, UR4 ;  /* 0x00000004ff1c7e24 */ /* 0x000fe2000f8e00ff */
[----:B------:R-:W-:Y:S06]  /*18e0*/  @!P2 BRA `(.L_x_7915) ;  /* 0x000000000010a947 */ /* 0x000fec0003800000 */
[----:B------:R-:W-:-:S04]  /*18f0*/  IADD3 R4, P0, R31, UR8, RZ ;  /* 0x000000081f047c10 */ /* 0x000fc8000ff1e0ff */
[----:B------:R-:W-:-:S05]  /*1900*/  IADD3.X R5, R30, UR9, RZ, P0, !PT ;  /* 0x000000091e057c10 */ /* 0x000fca00087fe4ff */
[----:B------:R0:W5:Y:S01]  /*1910*/  LDG.E R28, desc[UR40][R4.64] ;  /* 0x00000028041c7981 */ /* 0x000162000c1e1900 */
[----:B------:R-:W-:Y:S05]  /*1920*/  BRA `(.L_x_7916) ;  /* 0x0000000000107947 */ /* 0x000fea0003800000 */
.L_x_7915:
[----:B------:R-:W-:Y:S05]  /*1930*/  @!P0 BRA `(.L_x_7916) ;  /* 0x00000000000c8947 */ /* 0x000fea0003800000 */
[----:B------:R-:W2:Y:S04]  /*1940*/  LDG.E R5, desc[UR40][R8.64] ;  /* 0x0000002808057981 */ /* 0x000ea8000c1e1900 */
[----:B------:R-:W2:Y:S02]  /*1950*/  LDG.E R28, desc[UR40][R8.64+0x4] ;  /* 0x00000428081c7981 */ /* 0x000ea4000c1e1900 */
[----:B--2---:R-:W-:-:S07]  /*1960*/  IMAD.IADD R28, R28, 0x1, -R5 ;  /* 0x000000011c1c7824 */ /* 0x004fce00078e0a05 */
.L_x_7916:
        /* <DEDUP_REMOVED lines=16> */
[----:B------:R-:W-:Y:S01]  /*1a70*/  IMAD.SHL.U32 R200, R25, 0x40, RZ ;  /* 0x0000004019c87824 */ /* 0x000fe200078e00ff */
[----:B------:R-:W-:Y:S01]  /*1a80*/  PLOP3.LUT P3, PT, PT, PT, PT, 0x80, 0x0 ;  /* 0x000000000000781c */ /* 0x000fe20003f6f070 */
[----:B------:R-:W-:Y:S02]  /*1a90*/  IMAD.IADD R8, R28, 0x1, -R3 ;  /* 0x000000011c087824 */ /* 0x000fe400078e0a03 */
[----:B0-----:R-:W-:Y:S02]  /*1aa0*/  VIADD R4, R200, 0x3f ;  /* 0x0000003fc8047836 */ /* 0x001fe40000000000 */
[----:B------:R-:W-:-:S05]  /*1ab0*/  IMAD.MOV R39, RZ, RZ, -R8 ;  /* 0x000000ffff277224 */ /* 0x000fca00078e0a08 */
[----:B------:R-:W-:Y:S01]  /*1ac0*/  VIMNMX R39, RZ, R39, !PT ;  /* 0x00000027ff277248 */ /* 0x000fe20007fe0100 */
[----:B------:R-:W0:Y:S08]  /*1ad0*/  @P1 LDC R11, c[0x0][0x44c] ;  /* 0x00011300ff0b1b82 */ /* 0x000e300000000800 */
[----:B------:R-:W1:Y:S01]  /*1ae0*/  @P1 LDC R5, c[0x0][0x450] ;  /* 0x00011400ff051b82 */ /* 0x000e620000000800 */
[----:B--2---:R-:W-:Y:S01]  /*1af0*/  @P0 IADD3 R27, -R0, R9, RZ ;  /* 0x00000009001b0210 */ /* 0x004fe20007ffe1ff */
[----:B0-----:R-:W-:-:S04]  /*1b00*/  @P1 IMAD.HI.U32 R0, R4, R11, RZ ;  /* 0x0000000b04001227 */ /* 0x001fc800078e00ff */
[----:B------:R-:W-:Y:S01]  /*1b10*/  IMAD.IADD R199, R8, 0x1, R27 ;  /* 0x0000000108c77824 */ /* 0x000fe200078e021b */
[----:B-1----:R-:W-:-:S03]  /*1b20*/  @P1 SHF.R.U32.HI R4, RZ, R5, R0 ;  /* 0x00000005ff041219 */ /* 0x002fc60000011600 */
[C---:B------:R-:W-:Y:S01]  /*1b30*/  VIADD R0, R199.reuse, 0x3f ;  /* 0x0000003fc7007836 */ /* 0x040fe20000000000 */
[----:B------:R-:W-:-:S04]  /*1b40*/  IADD3 R40, R199, 0x40, -R198 ;  /* 0x00000040c7287810 */ /* 0x000fc80007ffe8c6 */
[----:B------:R-:W-:Y:S01]  /*1b50*/  SHF.R.S32.HI R3, RZ, 0x1f, R0 ;  /* 0x0000001fff037819 */ /* 0x000fe20000011400 */
[----:B------:R-:W-:-:S03]  /*1b60*/  IMAD.IADD R4, R40, 0x1, R4 ;  /* 0x0000000128047824 */ /* 0x000fc600078e0204 */
[----:B------:R-:W-:Y:S02]  /*1b70*/  LEA.HI R3, R3, R0, RZ, 0x6 ;  /* 0x0000000003037211 */ /* 0x000fe400078f30ff */
[----:B------:R-:W-:Y:S02]  /*1b80*/  SHF.R.S32.HI R5, RZ, 0x1f, R4 ;  /* 0x0000001fff057819 */ /* 0x000fe40000011404 */
[----:B------:R-:W-:Y:S02]  /*1b90*/  SHF.R.S32.HI R209, RZ, 0x6, R3 ;  /* 0x00000006ffd17819 */ /* 0x000fe40000011403 */
[----:B------:R-:W-:-:S04]  /*1ba0*/  LEA.HI R5, R5, R4, RZ, 0x6 ;  /* 0x0000000405057211 */ /* 0x000fc800078f30ff */
[----:B------:R-:W-:-:S04]  /*1bb0*/  SHF.R.S32.HI R0, RZ, 0x6, R5 ;  /* 0x00000006ff007819 */ /* 0x000fc80000011405 */
[----:B------:R-:W-:-:S05]  /*1bc0*/  VIMNMX R0, R209, R0, PT ;  /* 0x00000000d1007248 */ /* 0x000fca0003fe0100 */
[----:B------:R-:W-:-:S05]  /*1bd0*/  IMAD R0, R0, 0x40, -R8 ;  /* 0x0000004000007824 */ /* 0x000fca00078e0a08 */
[----:B------:R-:W-:-:S04]  /*1be0*/  VIMNMX R0, R0, R27, PT ;  /* 0x0000001b00007248 */ /* 0x000fc80003fe0100 */
        /* <DEDUP_REMOVED lines=29> */
.L_x_7919:
[----:B------:R-:W-:Y:S05]  /*1dc0*/  BSYNC B6 ;  /* 0x0000000000067941 */ /* 0x000fea0003800000 */
.L_x_7918:
[----:B------:R-:W-:Y:S01]  /*1dd0*/  VIADD R0, R2, 0x400 ;  /* 0x0000040002007836 */ /* 0x000fe20000000000 */
[----:B------:R-:W-:Y:S04]  /*1de0*/  BSSY B6, `(.L_x_7920) ;  /* 0x0000013000067945 */ /* 0x000fe80003800000 */
[----:B------:R-:W-:-:S13]  /*1df0*/  LOP3.LUT P0, RZ, R0, 0x3ff, RZ, 0xc0, !PT ;  /* 0x000003ff00ff7812 */ /* 0x000fda000780c0ff */
        /* <DEDUP_REMOVED lines=17> */
.L_x_7921:
[----:B------:R-:W-:Y:S05]  /*1f10*/  BSYNC B6 ;  /* 0x0000000000067941 */ /* 0x000fea0003800000 */
.L_x_7920:
        /* <DEDUP_REMOVED lines=9> */
[----:B------:R-:W-:Y:S01]  /*1fb0*/  @P0 IADD3.X R7, R30, UR5, RZ, P1, !PT ;  /* 0x000000051e070c10 */ /* 0x000fe20008ffe4ff */
[----:B------:R-:W-:-:S04]  /*1fc0*/  ULDC UR4, c[0x0][0x2f4] ;  /* 0x0000bd0000047ab9 */ /* 0x000fc80000000800 */
[----:B------:R4:W3:Y:S01]  /*1fd0*/  @P0 LDG.E R38, desc[UR40][R6.64] ;  /* 0x0000002806260981 */ /* 0x0008e2000c1e1900 */
[CC--:B0-----:R-:W-:Y:S01]  /*1fe0*/  IMAD R0, R3.reuse, R42.reuse, RZ ;  /* 0x0000002a03007224 */ /* 0x0c1fe200078e02ff */
[----:B------:R-:W-:Y:S01]  /*1ff0*/  SHF.L.U64.HI R41, R42, 0x6, R43 ;  /* 0x000000062a297819 */ /* 0x000fe2000001022b */
[----:B------:R-:W-:Y:S01]  /*2000*/  IMAD.WIDE.U32 R32, R190, R42, R16 ;  /* 0x0000002abe207225 */ /* 0x000fe200078e0010 */
[----:B------:R-:W0:Y:S01]  /*2010*/  S2R R30, SR_TID.X ;  /* 0x00000000001e7919 */ /* 0x000e220000002100 */
[----:B-1----:R-:W-:Y:S02]  /*2020*/  SHF.L.U64.HI R44, R4, 0x6, R5 ;  /* 0x00000006042c7819 */ /* 0x002fe40000010205 */
[----:B------:R-:W-:Y:S01]  /*2030*/  IMAD R3, R3, R4, RZ ;  /* 0x0000000403037224 */ /* 0x000fe200078e02ff */
[----:B------:R-:W-:Y:S01]  /*2040*/  SHF.R.S32.HI R187, RZ, 0x1f, R186 ;  /* 0x0000001fffbb7819 */ /* 0x000fe200000114ba */
[C---:B------:R-:W-:Y:S01]  /*2050*/  IMAD R9, R190.reuse, R43, R0 ;  /* 0x0000002bbe097224 */ /* 0x040fe200078e0200 */
[----:B----45:R-:W-:Y:S01]  /*2060*/  SHF.R.S32.HI R7, RZ, 0x1f, R24 ;  /* 0x0000001fff077819 */ /* 0x030fe20000011418 */
[----:B------:R-:W-:Y:S01]  /*2070*/  IMAD R11, R190, R5, R3 ;  /* 0x00000005be0b7224 */ /* 0x000fe200078e0203 */
[----:B------:R-:W-:Y:S01]  /*2080*/  ISETP.GE.AND P2, PT, R16, UR4, PT ;  /* 0x0000000410007c0c */ /* 0x000fe2000bf46270 */
[----:B------:R-:W-:Y:S01]  /*2090*/  IMAD.WIDE.U32 R20, R190, R42, R186 ;  /* 0x0000002abe147225 */ /* 0x000fe200078e00ba */
[----:B--2---:R-:W-:-:S02]  /*20a0*/  ISETP.GE.AND P0, PT, R16, R13, PT ;  /* 0x0000000d1000720c */ /* 0x004fc40003f06270 */
[----:B------:R-:W-:Y:S01]  /*20b0*/  SHF.R.S32.HI R47, RZ, 0x1f, R26 ;  /* 0x0000001fff2f7819 */ /* 0x000fe2000001141a */
[----:B------:R-:W-:Y:S01]  /*20c0*/  IMAD R8, R7, R42, RZ ;  /* 0x0000002a07087224 */ /* 0x000fe200078e02ff */
[----:B------:R-:W-:Y:S01]  /*20d0*/  SEL R3, R13, RZ, P0 ;  /* 0x000000ff0d037207 */ /* 0x000fe20000000000 */
[-C--:B------:R-:W-:Y:S01]  /*20e0*/  IMAD R7, R7, R4.reuse, RZ ;  /* 0x0000000407077224 */ /* 0x080fe200078e02ff */
[----:B------:R-:W-:Y:S01]  /*20f0*/  ISETP.GE.AND P1, PT, R23, UR4, PT ;  /* 0x0000000417007c0c */ /* 0x000fe2000bf26270 */
[----:B------:R-:W-:Y:S01]  /*2100*/  IMAD R53, R24, R43, R8 ;  /* 0x0000002b18357224 */ /* 0x000fe200078e0208 */
[----:B------:R-:W-:Y:S01]  /*2110*/  P2R R62, PR, RZ, 0x4 ;  /* 0x00000004ff3e7803 */ /* 0x000fe20000000000 */
[----:B------:R-:W-:Y:S02]  /*2120*/  IMAD.IADD R3, R16, 0x1, R3 ;  /* 0x0000000110037824 */ /* 0x000fe400078e0203 */
[----:B------:R-:W-:Y:S01]  /*2130*/  IMAD R7, R24, R5, R7 ;  /* 0x0000000518077224 */ /* 0x000fe200078e0207 */
[----:B---3--:R-:W-:Y:S01]  /*2140*/  LEA.HI R49, R49, 0x8, RZ, 0x19 ;  /* 0x0000000831317811 */ /* 0x008fe200078fc8ff */
[----:B------:R-:W-:Y:S01]  /*2150*/  IMAD.WIDE.U32 R34, R190, R4, R186 ;  /* 0x00000004be227225 */ /* 0x000fe200078e00ba */
[----:B------:R-:W-:-:S03]  /*2160*/  SHF.R.S32.HI R6, RZ, 0x1f, R3 ;  /* 0x0000001fff067819 */ /* 0x000fc60000011403 */
[----:B------:R-:W-:Y:S01]  /*2170*/  IMAD.WIDE.U32 R36, R190, R4, R16 ;  /* 0x00000004be247225 */ /* 0x000fe200078e0010 */
[----:B------:R-:W-:-:S03]  /*2180*/  LEA.HI R3, R6, R3, RZ, 0x3 ;  /* 0x0000000306037211 */ /* 0x000fc600078f18ff */
[----:B------:R-:W-:Y:S01]  /*2190*/  IMAD.SHL.U32 R6, R191, 0x40, RZ ;  /* 0x00000040bf067824 */ /* 0x000fe200078e00ff */
[----:B------:R-:W-:Y:S01]  /*21a0*/  LOP3.LUT R55, R3, 0xfffffff8, RZ, 0xc0, !PT ;  /* 0xfffffff803377812 */ /* 0x000fe200078ec0ff */
[----:B0-----:R-:W-:Y:S02]  /*21b0*/  VIADD R30, R30, 0xffffff80 ;  /* 0xffffff801e1e7836 */ /* 0x001fe40000000000 */
[----:B------:R-:W-:Y:S01]  /*21c0*/  IMAD.IADD R21, R21, 0x1, R9 ;  /* 0x0000000115157824 */ /* 0x000fe200078e0209 */
[----:B------:R-:W-:Y:S01]  /*21d0*/  LOP3.LUT R43, R6, 0x1c0, RZ, 0xc0, !PT ;  /* 0x000001c0062b7812 */ /* 0x000fe200078ec0ff */
[----:B------:R-:W-:Y:S01]  /*21e0*/  IMAD.IADD R33, R9, 0x1, R33 ;  /* 0x0000000109217824 */ /* 0x000fe200078e0221 */
[----:B------:R-:W-:Y:S01]  /*21f0*/  SHF.R.S32.HI R10, RZ, 0x1f, R30 ;  /* 0x0000001fff0a7819 */ /* 0x000fe2000001141e */
[----:B------:R-:W-:Y:S01]  /*2200*/  IMAD.IADD R35, R35, 0x1, R11 ;  /* 0x0000000123237824 */ /* 0x000fe200078e020b */
[----:B------:R-:W-:Y:S01]  /*2210*/  SHF.R.U32.HI R46, RZ, 0x3, R43 ;  /* 0x00000003ff2e7819 */ /* 0x000fe2000001162b */
[----:B------:R-:W-:Y:S01]  /*2220*/  IMAD.IADD R37, R11, 0x1, R37 ;  /* 0x000000010b257824 */ /* 0x000fe200078e0225 */
[----:B------:R-:W-:Y:S01]  /*2230*/  LOP3.LUT R5, R43, 0x18, R16, 0xf8, !PT ;  /* 0x000000182b057812 */ /* 0x000fe200078ef810 */
[----:B------:R-:W-:Y:S01]  /*2240*/  IMAD.WIDE.U32 R20, R24, R42, R20 ;  /* 0x0000002a18147225 */ /* 0x000fe200078e0014 */
[----:B------:R-:W-:-:S02]  /*2250*/  LEA.HI R10, R10, R30, RZ, 0x2 ;  /* 0x0000001e0a0a7211 */ /* 0x000fc400078f10ff */
[----:B------:R-:W-:Y:S01]  /*2260*/  LOP3.LUT R5, R5, R46, RZ, 0x3c, !PT ;  /* 0x0000002e05057212 */ /* 0x000fe200078e3cff */
[----:B------:R-:W-:Y:S01]  /*2270*/  IMAD.WIDE.U32 R32, R24, R42, R32 ;  /* 0x0000002a18207225 */ /* 0x000fe200078e0020 */
[----:B------:R-:W-:Y:S02]  /*2280*/  LOP3.LUT R10, R10, 0xfffffffc, RZ, 0xc0, !PT ;  /* 0xfffffffc0a0a7812 */ /* 0x000fe400078ec0ff */
[----:B------:R-:W-:Y:S01]  /*2290*/  SHF.R.S32.HI R60, RZ, 0x1f, R55 ;  /* 0x0000001fff3c7819 */ /* 0x000fe20000011437 */
[----:B------:R-:W-:Y:S01]  /*22a0*/  IMAD R51, R228, 0x200, R5 ;  /* 0x00000200e4337824 */ /* 0x000fe200078e0205 */
[----:B------:R-:W-:Y:S01]  /*22b0*/  LOP3.LUT R5, R43, 0x38, R3, 0xf8, !PT ;  /* 0x000000382b057812 */ /* 0x000fe200078ef803 */
[----:B------:R-:W-:Y:S02]  /*22c0*/  IMAD.IADD R10, R30, 0x1, -R10 ;  /* 0x000000011e0a7824 */ /* 0x000fe400078e0a0a */
[----:B------:R-:W-:Y:S01]  /*22d0*/  IMAD.WIDE.U32 R34, R24, R4, R34 ;  /* 0x0000000418227225 */ /* 0x000fe200078e0022 */
[----:B------:R-:W-:-:S02]  /*22e0*/  LOP3.LUT R5, R5, R46, RZ, 0x3c, !PT ;  /* 0x0000002e05057212 */ /* 0x000fc400078e3cff */
[----:B------:R-:W-:Y:S01]  /*22f0*/  LEA R48, R10, R190, 0x6 ;  /* 0x000000be0a307211 */ /* 0x000fe200078e30ff */
[----:B------:R-:W-:-:S04]  /*2300*/  IMAD.WIDE.U32 R36, R24, R4, R36 ;  /* 0x0000000418247225 */ /* 0x000fc800078e0024 */
[----:B------:R-:W-:Y:S02]  /*2310*/  IMAD.IADD R52, R21, 0x1, R53 ;  /* 0x0000000115347824 */ /* 0x000fe400078e0235 */
[----:B------:R-:W-:Y:S02]  /*2320*/  IMAD.IADD R0, R29, 0x1, R28 ;  /* 0x000000011d007824 */ /* 0x000fe400078e021c */
[----:B------:R-:W-:Y:S02]  /*2330*/  IMAD.SHL.U32 R42, R42, 0x40, RZ ;  /* 0x000000402a2a7824 */ /* 0x000fe400078e00ff */
[----:B------:R-:W-:Y:S02]  /*2340*/  IMAD.SHL.U32 R45, R4, 0x40, RZ ;  /* 0x00000040042d7824 */ /* 0x000fe400078e00ff */
[----:B------:R-:W-:Y:S02]  /*2350*/  IMAD.SHL.U32 R50, R13, 0x2, RZ ;  /* 0x000000020d327824 */ /* 0x000fe400078e00ff */
[----:B------:R-:W-:-:S02]  /*2360*/  IMAD.IADD R53, R53, 0x1, R33 ;  /* 0x0000000135357824 */ /* 0x000fc400078e0221 */
[----:B------:R-:W-:Y:S02]  /*2370*/  IMAD.IADD R54, R35, 0x1, R7 ;  /* 0x0000000123367824 */ /* 0x000fe400078e0207 */
[----:B------:R-:W-:Y:S02]  /*2380*/  IMAD.IADD R58, R7, 0x1, R37 ;  /* 0x00000001073a7824 */ /* 0x000fe400078e0225 */
[----:B------:R-:W-:Y:S01]  /*2390*/  IMAD R61, R228, 0x200, R5 ;  /* 0x00000200e43d7824 */ /* 0x000fe200078e0205 */
[----:B------:R-:W-:-:S07]  /*23a0*/  SHF.R.S32.HI R59, RZ, 0x1f, R38 ;  /* 0x0000001fff3b7819 */ /* 0x000fce0000011426 */
.L_x_7954:
        /* <DEDUP_REMOVED lines=12> */
[----:B---3--:R-:W3:Y:S08]  /*2470*/  @P3 LDC R9, c[0x0][0x434] ;  /* 0x00010d00ff093b82 */ /* 0x008ef00000000800 */
        /* <DEDUP_REMOVED lines=28> */
[----:B------:R-:W-:-:S03]  /*2640*/  ISETP.NE.AND P3, PT, RZ, UR6, PT ;  /* 0x00000006ff007c0c */ /* 0x000fc6000bf65270 */
        /* <DEDUP_REMOVED lines=12> */
[-C--:B------:R-:W-:Y:S01]  /*2710*/  IMAD R9, R41, R25.reuse, RZ ;  /* 0x0000001929097224 */ /* 0x080fe200078e02ff */
[----:B------:R-:W-:Y:S01]  /*2720*/  LEA R70, P4, R6, UR4, 0x1 ;  /* 0x0000000406467c11 */ /* 0x000fe2000f8808ff */
[----:B------:R-:W-:Y:S01]  /*2730*/  IMAD.WIDE.U32 R4, R42, R25, RZ ;  /* 0x000000192a047225 */ /* 0x000fe200078e00ff */
[----:B------:R-:W-:-:S03]  /*2740*/  IADD3 R69, R7, R69, RZ ;  /* 0x0000004507457210 */ /* 0x000fc60007ffe0ff */
[----:B------:R-:W-:Y:S01]  /*2750*/  IMAD R9, R10, R42, R9 ;  /* 0x0000002a0a097224 */ /* 0x000fe200078e0209 */
[----:B------:R-:W-:-:S03]  /*2760*/  LEA.HI.X R69, R6, UR5, R69, 0x1, P4 ;  /* 0x0000000506457c11 */ /* 0x000fc6000a0f0c45 */
[----:B------:R-:W-:Y:S01]  /*2770*/  IMAD.IADD R11, R5, 0x1, R9 ;  /* 0x00000001050b7824 */ /* 0x000fe200078e0209 */
        /* <DEDUP_REMOVED lines=32> */
.L_x_7926:
[----:B------:R-:W-:Y:S05]  /*2980*/  BSYNC B1 ;  /* 0x0000000000017941 */ /* 0x000fea0003800000 */
.L_x_7925:
        /* <DEDUP_REMOVED lines=12> */
[----:B------:R-:W-:-:S04]  /*2a50*/  PRMT R82, R82, 0x5410, R5 ;  /* 0x0000541052527816 */ /* 0x000fc80000000005 */
[----:B------:R-:W-:Y:S01]  /*2a60*/  PRMT R78, R6, 0x5410, R7 ;  /* 0x00005410064e7816 */ /* 0x000fe20000000007 */
[----:B------:R-:W-:Y:S06]  /*2a70*/  @!P3 BRA `(.L_x_7927) ;  /* 0x000000000004b947 */ /* 0x000fec0003800000 */
[----:B------:R-:W-:Y:S01]  /*2a80*/  BPT.TRAP 0x1 ;  /* 0x000000040000795c */ /* 0x000fe20000300000 */
.L_x_7927:
[----:B------:R-:W-:Y:S01]  /*2a90*/  IMAD R63, R184, 0x8, R2 ;  /* 0x00000008b83f7824 */ /* 0x000fe200078e0202 */
[----:B------:R-:W-:Y:S01]  /*2aa0*/  SHF.L.U32 R74, R189, 0x1f, RZ ;  /* 0x0000001fbd4a7819 */ /* 0x000fe200000006ff */
[----:B------:R-:W-:Y:S03]  /*2ab0*/  BSSY B1, `(.L_x_7928) ;  /* 0x0000003000017945 */ /* 0x000fe60003800000 */
[----:B------:R-:W0:Y:S02]  /*2ac0*/  SYNCS.PHASECHK.TRANS64.TRYWAIT P5, [R63+URZ+0x28c90], R74 ;  /* 0x028c904a3f0075a7 */ /* 0x000e2400080a017f */
[----:B0-----:R-:W-:Y:S05]  /*2ad0*/  @!P5 BRA `(.L_x_7929) ;  /* 0x0000018800e8d947 */ /* 0x001fea0003800000 */
.L_x_8189:
[----:B------:R-:W-:Y:S05]  /*2ae0*/  BSYNC B1 ;  /* 0x0000000000017941 */ /* 0x000fea0003800000 */
.L_x_7928:
[----:B------:R-:W-:-:S03]  /*2af0*/  UMOV UR4, 0xffffffff ;  /* 0xffffffff00047882 */ /* 0x000fc60000000000 */
[----:B------:R-:W-:Y:S05]  /*2b00*/  BRA.DIV UR4, `(.L_x_7930) ;  /* 0x0000018a04f07947 */ /* 0x000fea000b800000 */
[----:B------:R-:W1:Y:S04]  /*2b10*/  SHFL.IDX PT, R69, R69, RZ, 0x1c1f ;  /* 0x001c1fff45457589 */ /* 0x000e6800000e0000 */
[----:B------:R2:W3:Y:S02]  /*2b20*/  SHFL.IDX PT, R14, R70, RZ, 0x1c1f ;  /* 0x001c1fff460e7589 */ /* 0x0004e400000e0000 */
.L_x_8193:
        /* <DEDUP_REMOVED lines=29> */
[----:B------:R-:W-:Y:S01]  /*2d00*/  SHF.L.U32 R70, R57, 0x10, RZ ;  /* 0x0000001039467819 */ /* 0x000fe200000006ff */
[----:B------:R-:W-:Y:S01]  /*2d10*/  FMUL.FTZ R78, R7, R56 ;  /* 0x00000038074e7220 */ /* 0x000fe20000410000 */
[----:B------:R-:W-:-:S02]  /*2d20*/  IMAD.U32 R6, R5, 0x10000, RZ ;  /* 0x0001000005067824 */ /* 0x000fc400078e00ff */
[CC--:B------:R-:W-:Y:S01]  /*2d30*/  FMUL.FTZ R7, R13.reuse, R77.reuse ;  /* 0x0000004d0d077220 */ /* 0x0c0fe20000410000 */
[----:B------:R-:W-:Y:S01]  /*2d40*/  LOP3.LUT R76, R76, 0xffff0000, RZ, 0xc0, !PT ;  /* 0xffff00004c4c7812 */ /* 0x000fe200078ec0ff */
[-C--:B------:R-:W-:Y:S01]  /*2d50*/  FMUL.FTZ R13, R13, R70.reuse ;  /* 0x000000460d0d7220 */ /* 0x080fe20000410000 */
[----:B------:R-:W-:Y:S01]  /*2d60*/  LOP3.LUT R57, R57, 0xffff0000, RZ, 0xc0, !PT ;  /* 0xffff000039397812 */ /* 0x000fe200078ec0ff */
[C---:B------:R-:W-:Y:S01]  /*2d70*/  IMAD.U32 R5, R4.reuse, 0x10000, RZ ;  /* 0x0001000004057824 */ /* 0x040fe200078e00ff */
[----:B------:R-:W-:Y:S01]  /*2d80*/  LOP3.LUT R4, R4, 0xffff0000, RZ, 0xc0, !PT ;  /* 0xffff000004047812 */ /* 0x000fe200078ec0ff */
[----:B------:R-:W-:Y:S01]  /*2d90*/  FFMA.FTZ R7, R12, R70, -R7 ;  /* 0x000000460c077223 */ /* 0x000fe20000010807 */
[----:B------:R-:W-:Y:S01]  /*2da0*/  FFMA.FTZ R79, R6, R56, -R79 ;  /* 0x00000038064f7223 */ /* 0x000fe2000001084f */
[----:B------:R-:W-:Y:S01]  /*2db0*/  FFMA.FTZ R12, R12, R77, R13 ;  /* 0x0000004d0c0c7223 */ /* 0x000fe2000001000d */
[CC--:B------:R-:W-:Y:S01]  /*2dc0*/  FMUL.FTZ R56, R30.reuse, R76.reuse ;  /* 0x0000004c1e387220 */ /* 0x0c0fe20000410000 */
        /* <DEDUP_REMOVED lines=12> */
[----:B------:R-:W-:Y:S02]  /*2e90*/  IMAD.MOV.U32 R7, RZ, RZ, R13 ;  /* 0x000000ffff077224 */ /* 0x000fe400078e000d */
[----:B------:R-:W-:Y:S02]  /*2ea0*/  IMAD.MOV.U32 R6, RZ, RZ, R12 ;  /* 0x000000ffff067224 */ /* 0x000fe400078e000c */
[----:B------:R-:W-:-:S07]  /*2eb0*/  IMAD.MOV.U32 R5, RZ, RZ, R78 ;  /* 0x000000ffff057224 */ /* 0x000fce00078e004e */
.L_x_7935:
[----:B------:R-:W-:Y:S05]  /*2ec0*/  BSYNC B2 ;  /* 0x0000000000027941 */ /* 0x000fea0003800000 */
.L_x_7934:
[----:B0-----:R4:W-:Y:S02]  /*2ed0*/  ST.E.128 desc[UR40][R10.64], R4 ;  /* 0x000000040a007985 */ /* 0x0019e4000c101d28 */
.L_x_7933:
[----:B------:R-:W-:Y:S05]  /*2ee0*/  BSYNC B1 ;  /* 0x0000000000017941 */ /* 0x000fea0003800000 */
.L_x_7932:
        /* <DEDUP_REMOVED lines=58> */
.L_x_7937:
[----:B------:R-:W-:Y:S05]  /*3290*/  BSYNC B1 ;  /* 0x0000000000017941 */ /* 0x000fea0003800000 */
.L_x_7936:
[----:B-1----:R1:W-:Y:S01]  /*32a0*/  ST.E.128 desc[UR40][R10.64], R4 ;  /* 0x000000040a007985 */ /* 0x0023e2000c101d28 */
[----:B------:R-:W-:Y:S05]  /*32b0*/  BRA `(.L_x_7931) ;  /* 0x0000000c009c7947 */ /* 0x000fea0003800000 */
.L_x_7924:
[----:B------:R-:W-:-:S05]  /*32c0*/  IMAD R68, R25, -0x40, R27 ;  /* 0xffffffc019447824 */ /* 0x000fca00078e021b */
[----:B------:R-:W-:-:S04]  /*32d0*/  VIMNMX R68, R68, 0x40, PT ;  /* 0x0000004044447848 */ /* 0x000fc80003fe0100 */
[----:B------:R-:W-:-:S04]  /*32e0*/  ISETP.GE.AND P4, PT, R190, R68, PT ;  /* 0x00000044be00720c */ /* 0x000fc80003f86270 */
[----:B------:R-:W-:-:S13]  /*32f0*/  ISETP.GE.OR P3, PT, R16, R71, P4 ;  /* 0x000000471000720c */ /* 0x000fda0002766670 */
[----:B------:R-:W0:Y:S01]  /*3300*/  @!P3 LDC.64 R12, c[0x0][0x3e8] ;  /* 0x0000fa00ff0cbb82 */ /* 0x000e220000000a00 */
[----:B------:R-:W-:Y:S01]  /*3310*/  @!P3 IADD3 R6, P5, R32, R4, RZ ;  /* 0x000000042006b210 */ /* 0x000fe20007fbe0ff */
[----:B------:R-:W-:Y:S01]  /*3320*/  @!P3 IMAD R4, R44, R25, RZ ;  /* 0x000000192c04b224 */ /* 0x000fe200078e02ff */
[----:B------:R-:W-:-:S03]  /*3330*/  @!P3 MOV R5, R58 ;  /* 0x0000003a0005b202 */ /* 0x000fc60000000f00 */
        /* <DEDUP_REMOVED lines=34> */
.L_x_7938:
[----:B------:R-:W-:Y:S01]  /*3560*/  IMAD R63, R184, 0x8, R2 ;  /* 0x00000008b83f7824 */ /* 0x000fe200078e0202 */
[----:B------:R-:W-:Y:S01]  /*3570*/  SHF.L.U32 R74, R189, 0x1f, RZ ;  /* 0x0000001fbd4a7819 */ /* 0x000fe200000006ff */
[----:B------:R-:W-:Y:S03]  /*3580*/  BSSY B1, `(.L_x_7939) ;  /* 0x0000003000017945 */ /* 0x000fe60003800000 */
[----:B------:R-:W0:Y:S02]  /*3590*/  SYNCS.PHASECHK.TRANS64.TRYWAIT P6, [R63+URZ+0x28c90], R74 ;  /* 0x028c904a3f0075a7 */ /* 0x000e2400080c017f */
[----:B0-----:R-:W-:Y:S05]  /*35a0*/  @!P6 BRA `(.L_x_7940) ;  /* 0x000001800090e947 */ /* 0x001fea0003800000 */
.L_x_8194:
[----:B------:R-:W-:Y:S05]  /*35b0*/  BSYNC B1 ;  /* 0x0000000000017941 */ /* 0x000fea0003800000 */
.L_x_7939:
[----:B------:R-:W-:-:S03]  /*35c0*/  UMOV UR4, 0xffffffff ;  /* 0xffffffff00047882 */ /* 0x000fc60000000000 */
[----:B------:R-:W-:Y:S05]  /*35d0*/  BRA.DIV UR4, `(.L_x_7941) ;  /* 0x0000018204987947 */ /* 0x000fea000b800000 */
[----:B------:R-:W1:Y:S04]  /*35e0*/  SHFL.IDX PT, R69, R69, RZ, 0x1c1f ;  /* 0x001c1fff45457589 */ /* 0x000e6800000e0000 */
[----:B------:R-:W2:Y:S02]  /*35f0*/  SHFL.IDX PT, R70, R70, RZ, 0x1c1f ;  /* 0x001c1fff46467589 */ /* 0x000ea400000e0000 */
.L_x_8198:
        /* <DEDUP_REMOVED lines=29> */
[----:B------:R-:W-:Y:S01]  /*37d0*/  PRMT R73, R75, 0x5410, R73 ;  /* 0x000054104b497816 */ /* 0x000fe20000000049 */
[----:B------:R-:W-:Y:S01]  /*37e0*/  IMAD.U32 R4, R10, 0x10000, RZ ;  /* 0x000100000a047824 */ /* 0x000fe200078e00ff */
[----:B------:R-:W-:-:S02]  /*37f0*/  PRMT R80, R81, 0x5432, R80 ;  /* 0x0000543251507816 */ /* 0x000fc40000000050 */
[----:B------:R-:W-:Y:S02]  /*3800*/  SHF.R.U64 R79, R28, 0x10, R29 ;  /* 0x000000101c4f7819 */ /* 0x000fe4000000121d */
[----:B------:R-:W-:Y:S02]  /*3810*/  SHF.R.U32.HI R78, RZ, 0x10, R7 ;  /* 0x00000010ff4e7819 */ /* 0x000fe40000011607 */
[----:B------:R-:W-:Y:S02]  /*3820*/  SHF.R.U32.HI R83, RZ, 0x10, R31 ;  /* 0x00000010ff537819 */ /* 0x000fe4000001161f */
[----:B--2---:R-:W-:Y:S02]  /*3830*/  SHF.L.U32 R28, R13, 0x10, RZ ;  /* 0x000000100d1c7819 */ /* 0x004fe400000006ff */
[----:B------:R-:W-:Y:S01]  /*3840*/  PRMT R72, R75, 0x5432, R72 ;  /* 0x000054324b487816 */ /* 0x000fe20000000048 */
[----:B------:R-:W-:Y:S01]  /*3850*/  IMAD.U32 R75, R73, 0x10000, RZ ;  /* 0x00010000494b7824 */ /* 0x000fe200078e00ff */
[----:B------:R-:W-:Y:S01]  /*3860*/  PRMT R77, R81, 0x5410, R77 ;  /* 0x00005410514d7816 */ /* 0x000fe2000000004d */
[----:B------:R-:W-:Y:S01]  /*3870*/  IMAD.U32 R81, R80, 0x10000, RZ ;  /* 0x0001000050517824 */ /* 0x000fe200078e00ff */
[----:B------:R-:W-:Y:S01]  /*3880*/  SHF.R.U64 R82, R30, 0x10, R31 ;  /* 0x000000101e527819 */ /* 0x000fe2000000121f */
[----:B------:R-:W-:Y:S01]  /*3890*/  FMUL.FTZ R87, R28, R75 ;  /* 0x0000004b1c577220 */ /* 0x000fe20000410000 */
[----:B------:R-:W-:Y:S01]  /*38a0*/  LOP3.LUT R29, R13, 0xffff0000, RZ, 0xc0, !PT ;  /* 0xffff00000d1d7812 */ /* 0x000fe200078ec0ff */
[----:B------:R-:W-:Y:S01]  /*38b0*/  IMAD.U32 R30, R15, 0x10000, RZ ;  /* 0x000100000f1e7824 */ /* 0x000fe200078e00ff */
[----:B------:R-:W-:Y:S01]  /*38c0*/  LOP3.LUT R80, R80, 0xffff0000, RZ, 0xc0, !PT ;  /* 0xffff000050507812 */ /* 0x000fe200078ec0ff */
[-C--:B------:R-:W-:Y:S01]  /*38d0*/  FFMA.FTZ R87, R6, R81.reuse, R87 ;  /* 0x0000005106577223 */ /* 0x080fe20000010057 */
[C---:B------:R-:W-:Y:S01]  /*38e0*/  PRMT R78, R85.reuse, 0x5432, R78 ;  /* 0x00005432554e7816 */ /* 0x040fe2000000004e */
[----:B------:R-:W-:Y:S01]  /*38f0*/  IMAD.U32 R13, R12, 0x10000, RZ ;  /* 0x000100000c0d7824 */ /* 0x000fe200078e00ff */
[----:B------:R-:W-:Y:S01]  /*3900*/  PRMT R79, R85, 0x5410, R79 ;  /* 0x00005410554f7816 */ /* 0x000fe2000000004f */
[----:B------:R-:W-:Y:S01]  /*3910*/  FMUL.FTZ R85, R28, R81 ;  /* 0x000000511c557220 */ /* 0x000fe20000410000 */
[----:B------:R-:W-:-:S02]  /*3920*/  PRMT R83, R84, 0x5410, R83 ;  /* 0x0000541054537816 */ /* 0x000fc40000000053 */
[----:B------:R-:W-:Y:S01]  /*3930*/  LOP3.LUT R7, R9, 0xffff0000, RZ, 0xc0, !PT ;  /* 0xffff000009077812 */ /* 0x000fe200078ec0ff */
[----:B------:R-:W-:Y:S01]  /*3940*/  FFMA.FTZ R85, R6, R75, -R85 ;  /* 0x0000004b06557223 */ /* 0x000fe20000010855 */
[----:B------:R-:W-:Y:S01]  /*3950*/  PRMT R82, R84, 0x5432, R82 ;  /* 0x0000543254527816 */ /* 0x000fe20000000052 */
[----:B------:R-:W-:Y:S01]  /*3960*/  FMUL.FTZ R84, R29, R80 ;  /* 0x000000501d547220 */ /* 0x000fe20000410000 */
[----:B------:R-:W-:Y:S01]  /*3970*/  LOP3.LUT R28, R73, 0xffff0000, RZ, 0xc0, !PT ;  /* 0xffff0000491c7812 */ /* 0x000fe200078ec0ff */
[----:B------:R-:W-:Y:S01]  /*3980*/  IMAD.U32 R73, R83, 0x10000, RZ ;  /* 0x0001000053497824 */ /* 0x000fe200078e00ff */
[----:B------:R-:W-:Y:S01]  /*3990*/  LOP3.LUT R31, R15, 0xffff0000, RZ, 0xc0, !PT ;  /* 0xffff00000f1f7812 */ /* 0x000fe200078ec0ff */
[C---:B------:R-:W-:Y:S01]  /*39a0*/  IMAD.U32 R6, R78.reuse, 0x10000, RZ ;  /* 0x000100004e067824 */ /* 0x040fe200078e00ff */
[----:B------:R-:W-:Y:S01]  /*39b0*/  LOP3.LUT R78, R78, 0xffff0000, RZ, 0xc0, !PT ;  /* 0xffff00004e4e7812 */ /* 0x000fe200078ec0ff */
[-C--:B------:R-:W-:Y:S01]  /*39c0*/  FMUL.FTZ R88, R29, R28.reuse ;  /* 0x0000001c1d587220 */ /* 0x080fe20000410000 */
[----:B------:R-:W-:Y:S01]  /*39d0*/  FFMA.FTZ R86, R7, R28, -R84 ;  /* 0x0000001c07567223 */ /* 0x000fe20000010854 */
[C---:B------:R-:W-:Y:S01]  /*39e0*/  FMUL.FTZ R28, R30.reuse, R73 ;  /* 0x000000491e1c7220 */ /* 0x040fe20000410000 */
[----:B------:R-:W-:Y:S01]  /*39f0*/  IMAD.U32 R9, R11, 0x10000, RZ ;  /* 0x000100000b097824 */ /* 0x000fe200078e00ff */
[----:B------:R-:W-:Y:S01]  /*3a00*/  LOP3.LUT R84, R83, 0xffff0000, RZ, 0xc0, !PT ;  /* 0xffff000053547812 */ /* 0x000fe200078ec0ff */
[-C--:B------:R-:W-:Y:S01]  /*3a10*/  FMUL.FTZ R30, R30, R6.reuse ;  /* 0x000000061e1e7220 */ /* 0x080fe20000410000 */
[----:B------:R-:W-:Y:S01]  /*3a20*/  LOP3.LUT R11, R11, 0xffff0000, RZ, 0xc0, !PT ;  /* 0xffff00000b0b7812 */ /* 0x000fe200078ec0ff */
[----:B------:R-:W-:Y:S01]  /*3a30*/  FFMA.FTZ R75, R9, R6, -R28 ;  /* 0x00000006094b7223 */ /* 0x000fe2000001081c */
[----:B------:R-:W-:-:S02]  /*3a40*/  IMAD.U32 R28, R79, 0x10000, RZ ;  /* 0x000100004f1c7824 */ /* 0x000fc400078e00ff */
[----:B------:R-:W-:Y:S01]  /*3a50*/  FFMA.FTZ R73, R9, R73, R30 ;  /* 0x0000004909497223 */ /* 0x000fe2000001001e */
[----:B------:R-:W-:Y:S01]  /*3a60*/  FMUL.FTZ R30, R31, R84 ;  /* 0x000000541f1e7220 */ /* 0x000fe20000410000 */
[----:B------:R-:W-:Y:S01]  /*3a70*/  LOP3.LUT R12, R12, 0xffff0000, RZ, 0xc0, !PT ;  /* 0xffff00000c0c7812 */ /* 0x000fe200078ec0ff */
        /* <DEDUP_REMOVED lines=9> */
[----:B------:R-:W-:Y:S01]  /*3b10*/  FMUL.FTZ R9, R12, R79 ;  /* 0x0000004f0c097220 */ /* 0x000fe20000410000 */
[----:B------:R-:W-:Y:S01]  /*3b20*/  FFMA.FTZ R80, R11, R84, R80 ;  /* 0x000000540b507223 */ /* 0x000fe20000010050 */
[----:B------:R-:W-:-:S02]  /*3b30*/  IMAD.U32 R15, R14, 0x10000, RZ ;  /* 0x000100000e0f7824 */ /* 0x000fc400078e00ff */
[C---:B------:R-:W-:Y:S01]  /*3b40*/  FFMA.FTZ R30, R5.reuse, R6, -R30 ;  /* 0x00000006051e7223 */ /* 0x040fe2000001081e */
[----:B------:R-:W-:Y:S01]  /*3b50*/  FFMA.FTZ R13, R5, R28, R13 ;  /* 0x0000001c050d7223 */ /* 0x000fe2000001000d */
[-C--:B------:R-:W-:Y:S01]  /*3b60*/  FMUL.FTZ R11, R12, R7.reuse ;  /* 0x000000070c0b7220 */ /* 0x080fe20000410000 */
[----:B------:R-:W-:Y:S01]  /*3b70*/  FFMA.FTZ R9, R8, R7, -R9 ;  /* 0x0000000708097223 */ /* 0x000fe20000010809 */
[----:B------:R-:W-:Y:S01]  /*3b80*/  LOP3.LUT R14, R14, 0xffff0000, RZ, 0xc0, !PT ;  /* 0xffff00000e0e7812 */ /* 0x000fe200078ec0ff */
        /* <DEDUP_REMOVED lines=27> */
.L_x_7943:
[----:B------:R-:W-:Y:S05]  /*3d40*/  BSYNC B1 ;  /* 0x0000000000017941 */ /* 0x000fea0003800000 */
.L_x_7942:
[----:B-1----:R1:W-:Y:S01]  /*3d50*/  ST.E.128 desc[UR40][R56.64], R8 ;  /* 0x0000000838007985 */ /* 0x0023e2000c101d28 */
[----:B------:R-:W-:Y:S01]  /*3d60*/  ISETP.GE.AND P4, PT, R76, R71, PT ;  /* 0x000000474c00720c */ /* 0x000fe20003f86270 */
[----:B------:R-:W-:Y:S01]  /*3d70*/  IMAD.MOV.U32 R4, RZ, RZ, R70 ;  /* 0x000000ffff047224 */ /* 0x000fe200078e0046 */
[----:B------:R-:W-:-:S11]  /*3d80*/  MOV R5, R69 ;  /* 0x0000004500057202 */ /* 0x000fd60000000f00 */
[----:B------:R-:W-:Y:S05]  /*3d90*/  @P4 BRA `(.L_x_7931) ;  /* 0x0000000000e44947 */ /* 0x000fea0003800000 */
[----:B------:R-:W-:-:S05]  /*3da0*/  IMAD.WIDE R4, R76, 0x2, R4 ;  /* 0x000000024c047825 */ /* 0x000fca00078e0204 */
[----:B--2---:R2:W-:Y:S01]  /*3db0*/  ST.E.128 desc[UR40][R4.64], R12 ;  /* 0x0000000c04007985 */ /* 0x0045e2000c101d28 */
[----:B------:R-:W-:Y:S05]  /*3dc0*/  BRA `(.L_x_7931) ;  /* 0x0000000000d87947 */ /* 0x000fea0003800000 */
.L_x_7923:
[----:B------:R-:W-:-:S13]  /*3dd0*/  ISETP.NE.AND P3, PT, R185, 0x3, PT ;  /* 0x00000003b900780c */ /* 0x000fda0003f65270 */
[----:B------:R-:W-:Y:S05]  /*3de0*/  @!P3 BRA `(.L_x_7944) ;  /* 0x000000000004b947 */ /* 0x000fea0003800000 */
[----:B------:R-:W-:Y:S01]  /*3df0*/  BPT.TRAP 0x1 ;  /* 0x000000040000795c */ /* 0x000fe20000300000 */
.L_x_7944:
[----:B------:R-:W-:Y:S01]  /*3e00*/  IMAD R63, R184, 0x8, R2 ;  /* 0x00000008b83f7824 */ /* 0x000fe200078e0202 */
[----:B------:R-:W-:Y:S01]  /*3e10*/  SHF.L.U32 R74, R189, 0x1f, RZ ;  /* 0x0000001fbd4a7819 */ /* 0x000fe200000006ff */
[----:B------:R-:W-:Y:S01]  /*3e20*/  BSSY B1, `(.L_x_7945) ;  /* 0x0000004000017945 */ /* 0x000fe20003800000 */
[----:B------:R-:W-:Y:S02]  /*3e30*/  SHF.R.S32.HI R67, RZ, 0x1f, R65 ;  /* 0x0000001fff437819 */ /* 0x000fe40000011441 */
[----:B------:R-:W1:Y:S02]  /*3e40*/  SYNCS.PHASECHK.TRANS64.TRYWAIT P4, [R63+URZ+0x28c90], R74 ;  /* 0x028c904a3f0075a7 */ /* 0x000e64000808017f */
[----:B-1----:R-:W-:Y:S05]  /*3e50*/  @!P4 BRA `(.L_x_7946) ;  /* 0x0000017800c4c947 */ /* 0x002fea0003800000 */
.L_x_8199:
[----:B------:R-:W-:Y:S05]  /*3e60*/  BSYNC B1 ;  /* 0x0000000000017941 */ /* 0x000fea0003800000 */
.L_x_7945:
        /* <DEDUP_REMOVED lines=26> */
.L_x_8203:
        /* <DEDUP_REMOVED lines=18> */
.L_x_7931:
[----:B------:R-:W-:Y:S05]  /*4130*/  BSYNC B0 ;  /* 0x0000000000007941 */ /* 0x000fea0003800000 */
.L_x_7922:
        /* <DEDUP_REMOVED lines=17> */
.L_x_7949:
[----:B------:R-:W-:Y:S05]  /*4250*/  BSYNC B0 ;  /* 0x0000000000007941 */ /* 0x000fea0003800000 */
.L_x_7948:
[----:B------:R-:W1:Y:S01]  /*4260*/  SYNCS.PHASECHK.TRANS64.TRYWAIT P3, [R63+URZ+0x28cb0], R74 ;  /* 0x028cb04a3f0075a7 */ /* 0x000e62000806017f */
[----:B------:R-:W-:Y:S04]  /*4270*/  BSSY B0, `(.L_x_7950) ;  /* 0x0000002000007945 */ /* 0x000fe80003800000 */
[----:B-1----:R-:W-:Y:S05]  /*4280*/  @!P3 BRA `(.L_x_7951) ;  /* 0x000001780010b947 */ /* 0x002fea0003800000 */
.L_x_8204:
[----:B------:R-:W-:Y:S05]  /*4290*/  BSYNC B0 ;  /* 0x0000000000007941 */ /* 0x000fea0003800000 */
.L_x_7950:
        /* <DEDUP_REMOVED lines=18> */
[----:B------:R-:W-:Y:S02]  /*43c0*/  LEA.HI.X R11, R4, UR5, R11, 0x1, P3 ;  /* 0x00000005040b7c11 */ /* 0x000fe400098f0c0b */
[----:B------:R-:W-:Y:S01]  /*43d0*/  ISETP.GT.AND P3, PT, R68, R190, PT ;  /* 0x000000be4400720c */ /* 0x000fe20003f64270 */
[----:B------:R-:W0:Y:S04]  /*43e0*/  SHFL.IDX PT, R10, R10, RZ, 0x1c1f ;  /* 0x001c1fff0a0a7589 */ /* 0x000e2800000e0000 */
[----:B------:R-:W2:Y:S08]  /*43f0*/  SHFL.IDX PT, R11, R11, RZ, 0x1c1f ;  /* 0x001c1fff0b0b7589 */ /* 0x000eb000000e0000 */
[----:B------:R-:W-:Y:S05]  /*4400*/  @!P3 BRA `(.L_x_7953) ;  /* 0x000000040094b947 */ /* 0x000fea0003800000 */
[----:B---3--:R-:W3:Y:S01]  /*4410*/  LDL R14, [R1] ;  /* 0x00000000010e7983 */ /* 0x008ee20000100800 */
[----:B------:R-:W-:-:S03]  /*4420*/  ULDC UR4, c[0x0][0x320] ;  /* 0x0000c80000047ab9 */ /* 0x000fc60000000800 */
[----:B------:R-:W4:Y:S04]  /*4430*/  LDL R31, [R1+0x4] ;  /* 0x00000400011f7983 */ /* 0x000f280000100800 */
[----:B------:R-:W5:Y:S04]  /*4440*/  LDL R30, [R1+0x8] ;  /* 0x00000800011e7983 */ /* 0x000f680000100800 */
[----:B------:R-:W5:Y:S01]  /*4450*/  LDL R29, [R1+0xc] ;  /* 0x00000c00011d7983 */ /* 0x000f620000100800 */
[----:B------:R-:W-:Y:S01]  /*4460*/  ISETP.GE.AND P5, PT, R16, UR4, PT ;  /* 0x0000000410007c0c */ /* 0x000fe2000bfa6270 */
[----:B------:R-:W-:-:S02]  /*4470*/  IMAD R9, R184, 0x8000, R51 ;  /* 0x00008000b8097824 */ /* 0x000fc400078e0233 */
[----:B------:R-:W5:Y:S02]  /*4480*/  LDL R28, [R1+0x10] ;  /* 0x00001000011c7983 */ /* 0x000f640000100800 */
[----:B------:R-:W-:Y:S01]  /*4490*/  IMAD R12, R9, 0x2, R2 ;  /* 0x00000002090c7824 */ /* 0x000fe200078e0202 */
[----:B------:R-:W-:Y:S01]  /*44a0*/  LOP3.LUT P3, RZ, R191, 0x4, RZ, 0xc0, !PT ;  /* 0x00000004bfff7812 */ /* 0x000fe2000786c0ff */
[----:B------:R-:W5:Y:S01]  /*44b0*/  LDL R15, [R1+0x14] ;  /* 0x00001400010f7983 */ /* 0x000f620000100800 */
[----:B------:R-:W-:-:S03]  /*44c0*/  VIADD R13, R9, 0x20 ;  /* 0x00000020090d7836 */ /* 0x000fc60000000000 */
[----:B------:R-:W5:Y:S04]  /*44d0*/  LDL R56, [R1+0x1c] ;  /* 0x00001c0001387983 */ /* 0x000f680000100800 */
[----:B------:R-:W1:Y:S04]  /*44e0*/  @!P5 LDS.128 R4, [R12+0x400] ;  /* 0x000400000c04d984 */ /* 0x000e680000000c00 */
        /* <DEDUP_REMOVED lines=13> */
[----:B---3--:R-:W-:Y:S02]  /*45c0*/  @!P5 IMAD.X R9, R11, 0x1, R14, P3 ;  /* 0x000000010b09d824 */ /* 0x008fe400018e060e */
[----:B------:R-:W2:Y:S01]  /*45d0*/  LDL R14, [R1+0x18] ;  /* 0x00001800010e7983 */ /* 0x000ea20000100800 */
[----:B------:R-:W-:-:S03]  /*45e0*/  ISETP.GE.AND P3, PT, R212, UR4, PT ;  /* 0x00000004d4007c0c */ /* 0x000fc6000bf66270 */
[----:B-1----:R0:W-:Y:S10]  /*45f0*/  @!P5 ST.E.128 desc[UR40][R8.64], R4 ;  /* 0x000000040800d985 */ /* 0x0021f4000c101d28 */
[----:B------:R-:W1:Y:S01]  /*4600*/  @!P3 LDS.128 R4, [R13+0x2400] ;  /* 0x002400000d04b984 */ /* 0x000e620000000c00 */
[----:B0-----:R-:W-:-:S05]  /*4610*/  @!P3 LEA R8, P5, R212, R10, 0x1 ;  /* 0x0000000ad408b211 */ /* 0x001fca00078a08ff */
[----:B----4-:R-:W-:Y:S01]  /*4620*/  @!P3 IMAD.X R9, R11, 0x1, R31, P5 ;  /* 0x000000010b09b824 */ /* 0x010fe200028e061f */
[C---:B------:R-:W-:Y:S01]  /*4630*/  ISETP.GE.AND P5, PT, R211.reuse, UR4, PT ;  /* 0x00000004d3007c0c */ /* 0x040fe2000bfa6270 */
[----:B------:R-:W3:Y:S04]  /*4640*/  LDL R31, [R1+0x20] ;  /* 0x00002000011f7983 */ /* 0x000ee80000100800 */
[----:B-1----:R0:W-:Y:S08]  /*4650*/  @!P3 ST.E.128 desc[UR40][R8.64], R4 ;  /* 0x000000040800b985 */ /* 0x0021f0000c101d28 */
[----:B------:R-:W1:Y:S01]  /*4660*/  @!P5 LDS.128 R4, [R12+0x4400] ;  /* 0x004400000c04d984 */ /* 0x000e620000000c00 */
[----:B0-----:R-:W-:-:S04]  /*4670*/  @!P5 LEA R8, P3, R211, R10, 0x1 ;  /* 0x0000000ad308d211 */ /* 0x001fc800078608ff */
[----:B-----5:R-:W-:Y:S02]  /*4680*/  @!P5 IADD3.X R9, R11, R30, RZ, P3, !PT ;  /* 0x0000001e0b09d210 */ /* 0x020fe40001ffe4ff */
[----:B------:R-:W4:Y:S01]  /*4690*/  LDL R30, [R1+0x24] ;  /* 0x00002400011e7983 */ /* 0x000f220000100800 */
        /* <DEDUP_REMOVED lines=58> */
[----:B--2---:R-:W-:-:S05]  /*4a40*/  @!P3 IMAD.X R9, R11, 0x1, R14, P5 ;  /* 0x000000010b09b824 */ /* 0x004fca00028e060e */
[----:B-1----:R4:W-:Y:S03]  /*4a50*/  @!P3 ST.E.128 desc[UR40][R8.64], R4 ;  /* 0x000000040800b985 */ /* 0x0029e6000c101d28 */
.L_x_7953:
[----:B------:R-:W-:Y:S05]  /*4a60*/  BSYNC B0 ;  /* 0x0000000000007941 */ /* 0x000fea0003800000 */
.L_x_7952:
[----:B------:R-:W-:Y:S01]  /*4a70*/  @!PT LDS RZ, [RZ] ;  /* 0x00000000fffff984 */ /* 0x000fe20000000800 */
[----:B------:R-:W-:Y:S01]  /*4a80*/  @!PT LDS RZ, [RZ] ;  /* 0x00000000fffff984 */ /* 0x000fe20000000800 */
[----:B------:R-:W-:Y:S01]  /*4a90*/  @!PT LDS RZ, [RZ] ;  /* 0x00000000fffff984 */ /* 0x000fe20000000800 */
[----:B------:R-:W-:Y:S01]  /*4aa0*/  @!PT LDS RZ, [RZ] ;  /* 0x00000000fffff984 */ /* 0x000fe20000000800 */
[----:B------:R5:W-:Y:S06]  /*4ab0*/  MEMBAR.ALL.CTA ;  /* 0x0000000000007992 */ /* 0x000bec0000008000 */
[----:B-----5:R-:W5:Y:S01]  /*4ac0*/  FENCE.VIEW.ASYNC.S ;  /* 0x00000000000073c6 */ /* 0x020f620000000000 */
[----:B-1----:R-:W-:Y:S01]  /*4ad0*/  @!P4 VIADD R63, R63, 0x28cc0 ;  /* 0x00028cc03f3fc836 */ /* 0x002fe20000000000 */
[----:B-----5:R1:W-:Y:S04]  /*4ae0*/  BAR.SYNC.DEFER_BLOCKING R49, 0x80 ;  /* 0x000200310000751d */ /* 0x0203e80000010000 */
[----:B------:R-:W-:Y:S01]  /*4af0*/  @!P4 PRMT R63, RZ, 0x654, R63 ;  /* 0x00000654ff3fc816 */ /* 0x000fe2000000003f */
[----:B------:R-:W-:Y:S01]  /*4b00*/  VIADD R184, R184, 0x1 ;  /* 0x00000001b8b87836 */ /* 0x000fe20000000000 */
[----:B------:R-:W-:-:S02]  /*4b10*/  PLOP3.LUT P3, PT, PT, PT, PT, 0x8, 0x0 ;  /* 0x000000000000781c */ /* 0x000fc40003f6e170 */
[----:B------:R1:W-:Y:S02]  /*4b20*/  @!P4 SYNCS.ARRIVE.TRANS64.RED.A1T0 RZ, [R63+URZ], RZ ;  /* 0x000000ff3fffc9a7 */ /* 0x0003e4000810043f */
[----:B------:R-:W-:-:S04]  /*4b30*/  ISETP.NE.AND P4, PT, R184, 0x2, PT ;  /* 0x00000002b800780c */ /* 0x000fc80003f85270 */
[----:B----4-:R-:W-:Y:S02]  /*4b40*/  SEL R4, RZ, 0x1, P4 ;  /* 0x00000001ff047807 */ /* 0x010fe40002000000 */
[----:B------:R-:W-:Y:S02]  /*4b50*/  SEL R184, R184, RZ, P4 ;  /* 0x000000ffb8b87207 */ /* 0x000fe40002000000 */
[----:B------:R-:W-:Y:S01]  /*4b60*/  LOP3.LUT R189, R189, R4, RZ, 0x3c, !PT ;  /* 0x00000004bdbd7212 */ /* 0x000fe200078e3cff */
[----:B-1----:R-:W-:Y:S06]  /*4b70*/  @P2 BRA `(.L_x_7954) ;  /* 0xffffffd8000c2947 */ /* 0x002fec000383ffff */
.L_x_7917:
[----:B------:R-:W4:Y:S01]  /*4b80*/  LDL R4, [R1+0x58] ;  /* 0x0000580001047983 */ /* 0x000f220000100800 */
[----:B------:R-:W-:Y:S01]  /*4b90*/  BSSY B0, `(.L_x_7955) ;  /* 0x0000005000007945 */ /* 0x000fe20003800000 */
[----:B----4-:R-:W-:-:S03]  /*4ba0*/  ISETP.NE.AND P0, PT, R4, 0x1, PT ;  /* 0x000000010400780c */ /* 0x010fc60003f05270 */
[----:B------:R-:W-:Y:S10]  /*4bb0*/  @P3 BRA `(.L_x_7956) ;  /* 0x0000000000083947 */ /* 0x000ff40003800000 */
[----:B------:R-:W1:Y:S02]  /*4bc0*/  FENCE.VIEW.ASYNC.G ;  /* 0x00000000000073c6 */ /* 0x000e640000000100 */
[----:B-1----:R-:W-:Y:S06]  /*4bd0*/  BAR.ARV 0xc, 0x180 ;  /* 0x0306000000007b1d */ /* 0x002fec0000002000 */
.L_x_7956:
[----:B------:R-:W-:Y:S05]  /*4be0*/  BSYNC B0 ;  /* 0x0000000000007941 */ /* 0x000fea0003800000 */
.L_x_7955:
[----:B------:R-:W-:Y:S04]  /*4bf0*/  BSSY B7, `(.L_x_7957) ;  /* 0x0000c19000077945 */ /* 0x000fe80003800000 */
[----:B------:R-:W-:Y:S05]  /*4c00*/  @!P0 BRA `(.L_x_7958) ;  /* 0x0000002000048947 */ /* 0x000fea0003800000 */
[----:B------:R-:W1:Y:S01]  /*4c10*/  LDC R0, c[0x0][0x448] ;  /* 0x00011200ff007b82 */ /* 0x000e620000000800 */
[----:B------:R-:W-:Y:S01]  /*4c20*/  VIADD R3, R200, 0x3f ;  /* 0x0000003fc8037836 */ /* 0x000fe20000000000 */
        /* <DEDUP_REMOVED lines=22> */
[----:B-1----:R-:W-:Y:S02]  /*4d90*/  ISETP.NE.AND P0, PT, R0, 0x1, PT ;  /* 0x000000010000780c */ /* 0x002fe40003f05270 */
[----:B------:R-:W-:-:S02]  /*4da0*/  CS2R R108, SRZ ;  /* 0x00000000006c7805 */ /* 0x000fc4000001ff00 */
[----:B------:R-:W-:Y:S02]  /*4db0*/  CS2R R106, SRZ ;  /* 0x00000000006a7805 */ /* 0x000fe4000001ff00 */
[----:B------:R-:W-:Y:S02]  /*4dc0*/  CS2R R104, SRZ ;  /* 0x0000000000687805 */ /* 0x000fe4000001ff00 */
[----:B------:R-:W-:Y:S02]  /*4dd0*/  CS2R R102, SRZ ;  /* 0x0000000000667805 */ /* 0x000fe4000001ff00 */
[----:B------:R-:W-:Y:S01]  /*4de0*/  CS2R R100, SRZ ;  /* 0x0000000000647805 */ /* 0x000fe2000001ff00 */
[----:B------:R-:W-:Y:S01]  /*4df0*/  IMAD.MOV.U32 R99, RZ, RZ, RZ ;  /* 0x000000ffff637224 */ /* 0x000fe200078e00ff */
[----:B------:R-:W-:Y:S02]  /*4e00*/  MOV R96, RZ ;  /* 0x000000ff00607202 */ /* 0x000fe40000000f00 */
[----:B------:R-:W-:-:S02]  /*4e10*/  CS2R R94, SRZ ;  /* 0x00000000005e7805 */ /* 0x000fc4000001ff00 */
[----:B------:R-:W-:Y:S01]  /*4e20*/  CS2R R92, SRZ ;  /* 0x00000000005c7805 */ /* 0x000fe2000001ff00 */
[----:B------:R-:W-:Y:S01]  /*4e30*/  IMAD.MOV.U32 R91, RZ, RZ, RZ ;  /* 0x000000ffff5b7224 */ /* 0x000fe200078e00ff */
[----:B------:R-:W-:Y:S02]  /*4e40*/  CS2R R36, SRZ ;  /* 0x0000000000247805 */ /* 0x000fe4000001ff00 */
[----:B------:R-:W-:Y:S01]  /*4e50*/  CS2R R88, SRZ ;  /* 0x0000000000587805 */ /* 0x000fe2000001ff00 */
[----:B------:R-:W1:Y:S01]  /*4e60*/  @P0 LDC R0, c[0x0][0x44c] ;  /* 0x00011300ff000b82 */ /* 0x000e620000000800 */
[----:B------:R-:W-:Y:S02]  /*4e70*/  CS2R R86, SRZ ;  /* 0x0000000000567805 */ /* 0x000fe4000001ff00 */
[----:B------:R-:W-:Y:S01]  /*4e80*/  CS2R R84, SRZ ;  /* 0x0000000000547805 */ /* 0x000fe2000001ff00 */
[----:B------:R-:W-:Y:S01]  /*4e90*/  IMAD.MOV.U32 R83, RZ, RZ, RZ ;  /* 0x000000ffff537224 */ /* 0x000fe200078e00ff */
[----:B------:R-:W-:-:S02]  /*4ea0*/  CS2R R32, SRZ ;  /* 0x0000000000207805 */ /* 0x000fc4000001ff00 */
[----:B------:R-:W-:Y:S02]  /*4eb0*/  CS2R R80, SRZ ;  /* 0x0000000000507805 */ /* 0x000fe4000001ff00 */
[----:B------:R-:W-:Y:S02]  /*4ec0*/  CS2R R78, SRZ ;  /* 0x00000000004e7805 */ /* 0x000fe4000001ff00 */
[----:B------:R-:W-:Y:S01]  /*4ed0*/  CS2R R76, SRZ ;  /* 0x00000000004c7805 */ /* 0x000fe2000001ff00 */
[----:B------:R-:W4:Y:S01]  /*4ee0*/  @P0 LDC R5, c[0x0][0x450] ;  /* 0x00011400ff050b82 */ /* 0x000f220000000800 */
[----:B------:R-:W-:Y:S01]  /*4ef0*/  IMAD.MOV.U32 R75, RZ, RZ, RZ ;  /* 0x000000ffff4b7224 */ /* 0x000fe200078e00ff */
[----:B------:R-:W-:Y:S02]  /*4f00*/  CS2R R28, SRZ ;  /* 0x00000000001c7805 */ /* 0x000fe4000001ff00 */
[----:B------:R-:W-:Y:S01]  /*4f10*/  CS2R R72, SRZ ;  /* 0x0000000000487805 */ /* 0x000fe2000001ff00 */
[----:B------:R-:W-:Y:S01]  /*4f20*/  IMAD.MOV.U32 R71, RZ, RZ, RZ ;  /* 0x000000ffff477224 */ /* 0x000fe200078e00ff */
[----:B---3--:R-:W-:-:S02]  /*4f30*/  CS2R R14, SRZ ;  /* 0x00000000000e7805 */ /* 0x008fc4000001ff00 */
        /* <DEDUP_REMOVED lines=9> */
[----:B------:R-:W-:Y:S01]  /*4fd0*/  CS2R R162, SRZ ;  /* 0x0000000000a27805 */ /* 0x000fe2000001ff00 */
[----:B-1----:R-:W-:Y:S01]  /*4fe0*/  @P0 IMAD.HI.U32 R0, R3, R0, RZ ;  /* 0x0000000003000227 */ /* 0x002fe200078e00ff */
[----:B------:R-:W-:Y:S02]  /*4ff0*/  CS2R R50, SRZ ;  /* 0x0000000000327805 */ /* 0x000fe4000001ff00 */
[----:B------:R-:W-:Y:S02]  /*5000*/  CS2R R46, SRZ ;  /* 0x00000000002e7805 */ /* 0x000fe4000001ff00 */
[----:B------:R-:W-:Y:S01]  /*5010*/  CS2R R152, SRZ ;  /* 0x0000000000987805 */ /* 0x000fe2000001ff00 */
[----:B------:R-:W-:Y:S01]  /*5020*/  IMAD.MOV.U32 R164, RZ, RZ, RZ ;  /* 0x000000ffffa47224 */ /* 0x000fe200078e00ff */
[----:B------:R-:W-:-:S02]  /*5030*/  CS2R R156, SRZ ;  /* 0x00000000009c7805 */ /* 0x000fc4000001ff00 */
[----:B------:R-:W-:Y:S02]  /*5040*/  CS2R R42, SRZ ;  /* 0x00000000002a7805 */ /* 0x000fe4000001ff00 */
[----:B------:R-:W-:Y:S02]  /*5050*/  CS2R R154, SRZ ;  /* 0x00000000009a7805 */ /* 0x000fe4000001ff00 */
[----:B----4-:R-:W-:Y:S01]  /*5060*/  @P0 SHF.R.U32.HI R3, RZ, R5, R0 ;  /* 0x00000005ff030219 */ /* 0x010fe20000011600 */
[----:B------:R-:W-:Y:S01]  /*5070*/  IMAD.MOV.U32 R39, RZ, RZ, RZ ;  /* 0x000000ffff277224 */ /* 0x000fe200078e00ff */
[----:B------:R-:W-:Y:S02]  /*5080*/  PLOP3.LUT P0, PT, PT, PT, PT, 0x80, 0x0 ;  /* 0x000000000000781c */ /* 0x000fe40003f0f070 */
[----:B0-2---:R-:W-:Y:S01]  /*5090*/  CS2R R10, SRZ ;  /* 0x00000000000a7805 */ /* 0x005fe2000001ff00 */
[----:B------:R-:W-:Y:S01]  /*50a0*/  IMAD.MOV.U32 R35, RZ, RZ, RZ ;  /* 0x000000ffff237224 */ /* 0x000fe200078e00ff */
        /* <DEDUP_REMOVED lines=24> */
[----:B------:R-:W-:-:S04]  /*5230*/  IMAD R3, R3, 0x8000, R2 ;  /* 0x0000800003037824 */ /* 0x000fc800078e0202 */
[----:B------:R-:W-:-:S05]  /*5240*/  VIADD R3, R3, 0x400 ;  /* 0x0000040003037836 */ /* 0x000fca0000000000 */
[----:B------:R-:W-:-:S04]  /*5250*/  SHF.R.U32.HI R3, RZ, 0x4, R3 ;  /* 0x00000004ff037819 */ /* 0x000fc80000011603 */
[----:B------:R-:W-:-:S04]  /*5260*/  LOP3.LUT R0, R3, 0x3fff, RZ, 0xc0, !PT ;  /* 0x00003fff03007812 */ /* 0x000fc800078ec0ff */
[----:B------:R-:W-:Y:S01]  /*5270*/  LOP3.LUT R0, R0, 0x2000000, RZ, 0xfc, !PT ;  /* 0x0200000000007812 */ /* 0x000fe200078efcff */
[----:B------:R-:W-:Y:S06]  /*5280*/  @!P0 BRA `(.L_x_7960) ;  /* 0x0000000000048947 */ /* 0x000fec0003800000 */
[----:B------:R-:W-:Y:S01]  /*5290*/  BPT.TRAP 0x1 ;  /* 0x000000040000795c */ /* 0x000fe20000300000 */
.L_x_7960:
        /* <DEDUP_REMOVED lines=11> */
.L_x_8205:
[----:B------:R-:W-:Y:S05]  /*5350*/  BSYNC B0 ;  /* 0x0000000000007941 */ /* 0x000fea0003800000 */
.L_x_7961:
[----:B------:R-:W-:Y:S01]  /*5360*/  BAR.SYNC.DEFER_BLOCKING 0xe, 0x100 ;  /* 0x0384000000007b1d */ /* 0x000fe20000010000 */
[----:B------:R-:W-:Y:S01]  /*5370*/  MOV R5, 0x40000040 ;  /* 0x4000004000057802 */ /* 0x000fe20000000f00 */
[C---:B0-----:R-:W-:Y:S01]  /*5380*/  VIADD R8, R6.reuse, 0x80 ;  /* 0x0000008006087836 */ /* 0x041fe20000000000 */
[----:B------:R-:W-:Y:S01]  /*5390*/  R2UR UR6, R6 ;  /* 0x00000000060672ca */ /* 0x000fe200000e0000 */
[----:B------:R-:W-:Y:S01]  /*53a0*/  IMAD.MOV.U32 R9, RZ, RZ, 0x40000040 ;  /* 0x40000040ff097424 */ /* 0x000fe200078e00ff */
[----:B------:R-:W-:Y:S01]  /*53b0*/  R2UR UR7, R7 ;  /* 0x00000000070772ca */ /* 0x000fe200000e0000 */
[C---:B------:R-:W-:Y:S01]  /*53c0*/  VIADD R10, R4.reuse, 0x2 ;  /* 0x00000002040a7836 */ /* 0x040fe20000000000 */
[----:B------:R-:W-:Y:S01]  /*53d0*/  R2UR UR4, R4 ;  /* 0x00000000040472ca */ /* 0x000fe200000e0000 */
[----:B------:R-:W-:Y:S01]  /*53e0*/  IMAD.MOV.U32 R11, RZ, RZ, 0x40000040 ;  /* 0x40000040ff0b7424 */ /* 0x000fe200078e00ff */
[----:B------:R-:W-:Y:S01]  /*53f0*/  R2UR UR5, R5 ;  /* 0x00000000050572ca */ /* 0x000fe200000e0000 */
[----:B------:R-:W-:Y:S01]  /*5400*/  IMAD.MOV.U32 R7, RZ, RZ, 0x40000040 ;  /* 0x40000040ff077424 */ /* 0x000fe200078e00ff */
[----:B-----5:R-:W-:-:S11]  /*5410*/  WARPGROUP.ARRIVE ;  /* 0x00000000000079c5 */ /* 0x020fd60000000000 */
        /* <DEDUP_REMOVED lines=11> */
[----:B------:R-:W-:-:S03]  /*54d0*/  IMAD.MOV.U32 R9, RZ, RZ, 0x40000040 ;  /* 0x40000040ff097424 */ /* 0x000fc600078e00ff */
[----:B------:R-:W-:Y:S02]  /*54e0*/  R2UR UR8, R8 ;  /* 0x00000000080872ca */ /* 0x000fe400000e0000 */
[----:B------:R-:W-:Y:S01]  /*54f0*/  R2UR UR9, R9 ;  /* 0x00000000090972ca */ /* 0x000fe200000e0000 */
[----:B------:R-:W-:Y:S02]  /*5500*/  WARPGROUP.DEPBAR.LE gsb0, 0x0 ;  /* 0x00008000000079c5 */ /* 0x000fe40000010000 */
[----:B------:R-:W-:-:S08]  /*5510*/  WARPGROUP.ARRIVE ;  /* 0x00000000000079c5 */ /* 0x000fd00000000000 */
        /* <DEDUP_REMOVED lines=19> */
.L_x_7963:
[----:B------:R-:W-:Y:S01]  /*5650*/  ISETP.GE.AND P1, PT, R12, 0x2, PT ;  /* 0x000000020c00780c */ /* 0x000fe20003f26270 */
[----:B------:R-:W-:Y:S01]  /*5660*/  VIADD R3, R3, 0x28c60 ;  /* 0x00028c6003037836 */ /* 0x000fe20000000000 */
[----:B------:R-:W-:Y:S04]  /*5670*/  BSSY B0, `(.L_x_7964) ;  /* 0x00000cb000007945 */ /* 0x000fe80003800000 */
[----:B------:R-:W-:-:S04]  /*5680*/  PRMT R3, R188, 0x654, R3 ;  /* 0x00000654bc037816 */ /* 0x000fc80000000003 */
[----:B------:R0:W-:Y:S03]  /*5690*/  SYNCS.ARRIVE.TRANS64.RED.A1T0 RZ, [R3+URZ], RZ ;  /* 0x000000ff03ff79a7 */ /* 0x0001e6000810043f */
[----:B------:R-:W-:Y:S05]  /*56a0*/  @!P1 BRA `(.L_x_7965) ;  /* 0x0000000c001c9947 */ /* 0x000fea0003800000 */
[----:B0-----:R-:W-:-:S07]  /*56b0*/  VIADD R3, R12, 0xfffffffe ;  /* 0xfffffffe0c037836 */ /* 0x001fce0000000000 */
.L_x_7972:
[----:B------:R-:W-:Y:S01]  /*56c0*/  BAR.SYNC.DEFER_BLOCKING 0xe, 0x100 ;  /* 0x0384000000007b1d */ /* 0x000fe20000010000 */
[C---:B-1----:R-:W-:Y:S01]  /*56d0*/  IMAD R13, R18.reuse, 0x40, R193 ;  /* 0x00000040120d7824 */ /* 0x042fe200078e02c1 */
[----:B------:R-:W-:Y:S01]  /*56e0*/  ISETP.GT.AND P2, PT, R3, RZ, PT ;  /* 0x000000ff0300720c */ /* 0x000fe20003f44270 */
[----:B------:R-:W-:Y:S02]  /*56f0*/  VIADD R18, R18, 0x1 ;  /* 0x0000000112127836 */ /* 0x000fe40000000000 */
[----:B------:R-:W-:Y:S02]  /*5700*/  IMAD R12, R13, 0x4, R2 ;  /* 0x000000040d0c7824 */ /* 0x000fe400078e0202 */
[----:B------:R-:W-:Y:S01]  /*5710*/  VIADD R3, R3, 0xffffffff ;  /* 0xffffffff03037836 */ /* 0x000fe20000000000 */
        /* <DEDUP_REMOVED lines=136> */
.L_x_7966:
[----:B------:R-:W-:Y:S01]  /*5fa0*/  IMAD R20, R18, 0x8, R2 ;  /* 0x0000000812147824 */ /* 0x000fe200078e0202 */
[----:B------:R-:W-:-:S04]  /*5fb0*/  SHF.L.U32 R12, R19, 0x1f, RZ ;  /* 0x0000001f130c7819 */ /* 0x000fc800000006ff */
[----:B------:R0:W1:Y:S01]  /*5fc0*/  SYNCS.PHASECHK.TRANS64.TRYWAIT P1, [R20+URZ+0x28c50], R12 ;  /* 0x028c500c140075a7 */ /* 0x000062000802017f */
[----:B------:R-:W-:Y:S05]  /*5fd0*/  @!P0 BRA `(.L_x_7967) ;  /* 0x0000000000048947 */ /* 0x000fea0003800000 */
[----:B------:R-:W-:Y:S01]  /*5fe0*/  BPT.TRAP 0x1 ;  /* 0x000000040000795c */ /* 0x000fe20000300000 */
.L_x_7967:
[----:B------:R-:W-:Y:S04]  /*5ff0*/  BSSY B1, `(.L_x_7968) ;  /* 0x0000004000017945 */ /* 0x000fe80003800000 */
[----:B-1----:R-:W-:Y:S05]  /*6000*/  @P1 BRA `(.L_x_7969) ;  /* 0x0000000000081947 */ /* 0x002fea0003800000 */
[----:B------:R-:W1:Y:S02]  /*6010*/  SYNCS.PHASECHK.TRANS64.TRYWAIT P1, [R20+URZ+0x28c50], R12 ;  /* 0x028c500c140075a7 */ /* 0x000e64000802017f */
[----:B-1----:R-:W-:Y:S05]  /*6020*/  @!P1 BRA `(.L_x_7970) ;  /* 0x0000015800d09947 */ /* 0x002fea0003800000 */
.L_x_7969:
[----:B------:R-:W-:Y:S05]  /*6030*/  BSYNC B1 ;  /* 0x0000000000017941 */ /* 0x000fea0003800000 */
.L_x_7968:
[----:B------:R-:W-:Y:S01]  /*6040*/  IMAD.MOV.U32 R13, RZ, RZ, 0x40000040 ;  /* 0x40000040ff0d7424 */ /* 0x000fe200078e00ff */
[----:B01----:R-:W-:Y:S01]  /*6050*/  LEA R12, R18, R0, 0xc ;  /* 0x00000000120c7211 */ /* 0x003fe200078e60ff */
[----:B------:R-:W-:Y:S01]  /*6060*/  WARPGROUP.ARRIVE ;  /* 0x00000000000079c5 */ /* 0x000fe20000000000 */
[----:B------:R-:W-:Y:S01]  /*6070*/  R2UR UR4, R4 ;  /* 0x00000000040472ca */ /* 0x000fe200000e0000 */
[----:B------:R-:W-:Y:S01]  /*6080*/  IMAD.MOV.U32 R15, RZ, RZ, 0x40000040 ;  /* 0x40000040ff0f7424 */ /* 0x000fe200078e00ff */
[C---:B------:R-:W-:Y:S01]  /*6090*/  R2UR UR6, R12.reuse ;  /* 0x000000000c0672ca */ /* 0x040fe200000e0000 */
[----:B------:R-:W-:Y:S01]  /*60a0*/  VIADD R14, R12, 0x80 ;  /* 0x000000800c0e7836 */ /* 0x000fe20000000000 */
[----:B------:R-:W-:Y:S01]  /*60b0*/  R2UR UR7, R13 ;  /* 0x000000000d0772ca */ /* 0x000fe200000e0000 */
[----:B------:R-:W-:Y:S01]  /*60c0*/  IMAD.MOV.U32 R13, RZ, RZ, 0x40000040 ;  /* 0x40000040ff0d7424 */ /* 0x000fe200078e00ff */
[----:B------:R-:W-:-:S13]  /*60d0*/  R2UR UR5, R5 ;  /* 0x00000000050572ca */ /* 0x000fda00000e0000 */
        /* <DEDUP_REMOVED lines=32> */
.L_x_7971:
[----:B------:R-:W-:-:S05]  /*62e0*/  VIADD R13, R20, 0x28c60 ;  /* 0x00028c60140d7836 */ /* 0x000fca0000000000 */
[----:B------:R-:W-:-:S04]  /*62f0*/  PRMT R13, R188, 0x654, R13 ;  /* 0x00000654bc0d7816 */ /* 0x000fc8000000000d */
[----:B------:R1:W-:Y:S01]  /*6300*/  SYNCS.ARRIVE.TRANS64.RED.A1T0 RZ, [R13+URZ], RZ ;  /* 0x000000ff0dff79a7 */ /* 0x0003e2000810043f */
[----:B------:R-:W-:Y:S05]  /*6310*/  @P2 BRA `(.L_x_7972) ;  /* 0xfffffff000e82947 */ /* 0x000fea000383ffff */
.L_x_7965:
[----:B------:R-:W-:Y:S05]  /*6320*/  BSYNC B0 ;  /* 0x0000000000007941 */ /* 0x000fea0003800000 */
.L_x_7964:
[----:B------:R-:W-:Y:S01]  /*6330*/  BAR.SYNC.DEFER_BLOCKING 0xe, 0x100 ;  /* 0x0384000000007b1d */ /* 0x000fe20000010000 */
[C---:B0-----:R-:W-:Y:S01]  /*6340*/  IMAD R3, R18.reuse, 0x40, R193 ;  /* 0x0000004012037824 */ /* 0x041fe200078e02c1 */
[----:B------:R-:W-:Y:S01]  /*6350*/  PLOP3.LUT P0, PT, PT, PT, PT, 0x8, 0x0 ;  /* 0x000000000000781c */ /* 0x000fe20003f0e170 */
[----:B------:R-:W-:Y:S02]  /*6360*/  VIADD R18, R18, 0x1 ;  /* 0x0000000112127836 */ /* 0x000fe40000000000 */
[----:B------:R-:W-:-:S03]  /*6370*/  IMAD R3, R3, 0x4, R2 ;  /* 0x0000000403037824 */ /* 0x000fc600078e0202 */
[----:B------:R-:W-:-:S04]  /*6380*/  ISETP.NE.AND P1, PT, R18, 0x2, PT ;  /* 0x000000021200780c */ /* 0x000fc80003f25270 */
[----:B------:R-:W-:Y:S01]  /*6390*/  SEL R18, R18, RZ, P1 ;  /* 0x000000ff12127207 */ /* 0x000fe20000800000 */
[----:B------:R-:W0:Y:S04]  /*63a0*/  LDS R2, [R3+0x28800] ;  /* 0x0288000003027984 */ /* 0x000e280000000800 */
[----:B------:R2:W3:Y:S02]  /*63b0*/  LDS R0, [R3+0x28820] ;  /* 0x0288200003007984 */ /* 0x0004e40000000800 */
[----:B--2---:R-:W-:Y:S02]  /*63c0*/  IMAD.MOV.U32 R3, RZ, RZ, RZ ;  /* 0x000000ffff037224 */ /* 0x004fe400078e00ff */
[-C--:B0-----:R-:W-:Y:S01]  /*63d0*/  FMUL.FTZ R154, R28, R2.reuse ;  /* 0x000000021c9a7220 */ /* 0x081fe20000410000 */
[-C--:B------:R-:W-:Y:S01]  /*63e0*/  FMUL.FTZ R159, R60, R2.reuse ;  /* 0x000000023c9f7220 */ /* 0x080fe20000410000 */
[-C--:B------:R-:W-:Y:S01]  /*63f0*/  FMUL.FTZ R152, R29, R2.reuse ;  /* 0x000000021d987220 */ /* 0x080fe20000410000 */
        /* <DEDUP_REMOVED lines=70> */
[----:B------:R-:W-:Y:S01]  /*6860*/  FMUL.FTZ R8, R25, R2 ;  /* 0x0000000219087220 */ /* 0x000fe20000410000 */
        /* <DEDUP_REMOVED lines=59> */
.L_x_7958:
        /* <DEDUP_REMOVED lines=122> */
.L_x_7974:
[----:B------:R-:W-:Y:S05]  /*73c0*/  BSYNC B6 ;  /* 0x0000000000067941 */ /* 0x000fea0003800000 */
.L_x_7973:
        /* <DEDUP_REMOVED lines=13> */
.L_x_7978:
[----:B-1----:R1:W2:Y:S02]  /*74a0*/  SYNCS.PHASECHK.TRANS64.TRYWAIT P0, [R2+URZ+0x28c00], R3 ;  /* 0x028c0003020075a7 */ /* 0x0022a4000800017f */
[----:B--2---:R-:W-:Y:S05]  /*74b0*/  @!P0 NANOSLEEP.SYNCS 0x989680 ;  /* 0x009896800000895d */ /* 0x004fea0003900000 */
[----:B------:R-:W2:Y:S02]  /*74c0*/  @!P0 SYNCS.PHASECHK.TRANS64 P0, [R2+URZ+0x28c00], R3 ;  /* 0x028c0003020085a7 */ /* 0x000ea4000800007f */
[----:B--2---:R-:W-:Y:S05]  /*74d0*/  @!P0 BRA `(.L_x_7978) ;  /* 0xfffffffc00f08947 */ /* 0x004fea000383ffff */
.L_x_7977:
[----:B------:R-:W-:Y:S05]  /*74e0*/  BSYNC B0 ;  /* 0x0000000000007941 */ /* 0x000fea0003800000 */
.L_x_7976:
[----:B------:R-:W-:Y:S05]  /*74f0*/  BRA `(.L_x_7979) ;  /* 0x0000002c00d87947 */ /* 0x000fea0003800000 */
.L_x_7975:
        /* <DEDUP_REMOVED lines=31> */
.L_x_7981:
[----:B------:R-:W-:Y:S05]  /*76f0*/  BSYNC B6 ;  /* 0x0000000000067941 */ /* 0x000fea0003800000 */
.L_x_7980:
        /* <DEDUP_REMOVED lines=13> */
[----:B0-----:R-:W-:-:S02]  /*77d0*/  ISETP.NE.AND P0, PT, R35, 0x1, PT ;  /* 0x000000012300780c */ /* 0x001fc40003f05270 */
[----:B-1----:R-:W-:-:S11]  /*77e0*/  IADD3 R21, R21, -0x80, RZ ;  /* 0xffffff8015157810 */ /* 0x002fd60007ffe0ff */
        /* <DEDUP_REMOVED lines=30> */
.L_x_8211:
        /* <DEDUP_REMOVED lines=16> */
[----:B------:R-:W-:Y:S01]  /*7ad0*/  @!P3 IMAD.SHL.U32 R33, R196, 0x2, RZ ;  /* 0x00000002c421b824 */ /* 0x000fe200078e00ff */
        /* <DEDUP_REMOVED lines=14> */
.L_x_7986:
[----:B------:R-:W-:Y:S05]  /*7bc0*/  BSYNC B1 ;  /* 0x0000000000017941 */ /* 0x000fea0003800000 */
.L_x_7985:
[----:B-1---5:R-:W-:Y:S01]  /*7bd0*/  IMAD.MOV.U32 R8, RZ, RZ, R27 ;  /* 0x000000ffff087224 */ /* 0x022fe200078e001b */
[----:B------:R-:W-:Y:S01]  /*7be0*/  UMOV UR4, 0xffffffff ;  /* 0xffffffff00047882 */ /* 0x000fe20000000000 */
[----:B--2---:R-:W-:Y:S02]  /*7bf0*/  IMAD.MOV.U32 R0, RZ, RZ, R20 ;  /* 0x000000ffff007224 */ /* 0x004fe400078e0014 */
[----:B------:R-:W-:Y:S01]  /*7c00*/  IMAD.MOV.U32 R3, RZ, RZ, R21 ;  /* 0x000000ffff037224 */ /* 0x000fe200078e0015 */
[----:B------:R-:W-:Y:S01]  /*7c10*/  PRMT R41, R41, 0x5410, R8 ;  /* 0x0000541029297816 */ /* 0x000fe20000000008 */
[----:B---3--:R-:W-:Y:S02]  /*7c20*/  IMAD.MOV.U32 R5, RZ, RZ, R26 ;  /* 0x000000ffff057224 */ /* 0x008fe400078e001a */
[----:B------:R-:W-:Y:S01]  /*7c30*/  IMAD.MOV.U32 R8, RZ, RZ, R29 ;  /* 0x000000ffff087224 */ /* 0x000fe200078e001d */
[----:B------:R-:W-:Y:S01]  /*7c40*/  PRMT R42, R3, 0x5410, R0 ;  /* 0x00005410032a7816 */ /* 0x000fe20000000000 */
[----:B------:R-:W-:Y:S01]  /*7c50*/  IMAD.MOV.U32 R0, RZ, RZ, R24 ;  /* 0x000000ffff007224 */ /* 0x000fe200078e0018 */
[----:B------:R-:W-:Y:S01]  /*7c60*/  PRMT R40, R40, 0x5410, R5 ;  /* 0x0000541028287816 */ /* 0x000fe20000000005 */
[----:B------:R-:W-:Y:S01]  /*7c70*/  IMAD.MOV.U32 R5, RZ, RZ, R28 ;  /* 0x000000ffff057224 */ /* 0x000fe200078e001c */
[----:B------:R-:W-:-:S02]  /*7c80*/  MOV R3, R25 ;  /* 0x0000001900037202 */ /* 0x000fc40000000f00 */
[----:B------:R-:W-:Y:S02]  /*7c90*/  PRMT R40, R8, 0x7610, R40 ;  /* 0x0000761008287816 */ /* 0x000fe40000000028 */
[----:B------:R-:W-:Y:S02]  /*7ca0*/  CS2R R8, SRZ ;  /* 0x0000000000087805 */ /* 0x000fe4000001ff00 */
[----:B------:R-:W-:Y:S02]  /*7cb0*/  PRMT R44, R0, 0x5410, R3 ;  /* 0x00005410002c7816 */ /* 0x000fe40000000003 */
[----:B------:R-:W-:Y:S01]  /*7cc0*/  PRMT R43, R43, 0x5410, R5 ;  /* 0x000054102b2b7816 */ /* 0x000fe20000000005 */
[----:B------:R-:W-:Y:S06]  /*7cd0*/  BRA.DIV UR4, `(.L_x_7987) ;  /* 0x0000014204287947 */ /* 0x000fec000b800000 */
[----:B------:R1:W2:Y:S04]  /*7ce0*/  SHFL.IDX PT, R3, R6, 0x1, 0x1c1f ;  /* 0x003c1f0006037f89 */ /* 0x0002a800000e0000 */
[----:B------:R1:W3:Y:S04]  /*7cf0*/  SHFL.IDX PT, R0, R4, 0x1, 0x1c1f ;  /* 0x003c1f0004007f89 */ /* 0x0002e800000e0000 */
[----:B------:R1:W0:Y:S04]  /*7d00*/  SHFL.IDX PT, R5, R10, 0x1, 0x1c1f ;  /* 0x003c1f000a057f89 */ /* 0x00022800000e0000 */
[----:B----4-:R1:W4:Y:S02]  /*7d10*/  SHFL.IDX PT, R14, R7, 0x1, 0x1c1f ;  /* 0x003c1f00070e7f89 */ /* 0x01032400000e0000 */
.L_x_8217:
        /* <DEDUP_REMOVED lines=21> */
[----:B------:R-:W-:Y:S01]  /*7e70*/  @!P3 IMAD.SHL.U32 R7, R196, 0x2, RZ ;  /* 0x00000002c407b824 */ /* 0x000fe200078e00ff */
        /* <DEDUP_REMOVED lines=14> */
.L_x_7989:
[----:B------:R-:W-:Y:S05]  /*7f60*/  BSYNC B1 ;  /* 0x0000000000017941 */ /* 0x000fea0003800000 */
.L_x_7988:
        /* <DEDUP_REMOVED lines=16> */
[----:B------:R-:W-:Y:S01]  /*8070*/  IMAD R3, R228, 0x200, R3 ;  /* 0x00000200e4037824 */ /* 0x000fe200078e0203 */
[----:B------:R-:W-:Y:S01]  /*8080*/  PRMT R15, R0, 0x7610, R15 ;  /* 0x00007610000f7816 */ /* 0x000fe2000000000f */
[----:B------:R-:W-:Y:S01]  /*8090*/  IMAD.MOV.U32 R0, RZ, RZ, R11 ;  /* 0x000000ffff007224 */ /* 0x000fe200078e000b */
[----:B------:R-:W-:Y:S01]  /*80a0*/  LOP3.LUT P2, RZ, R191, 0x4, RZ, 0xc0, !PT ;  /* 0x00000004bfff7812 */ /* 0x000fe2000784c0ff */
[----:B------:R-:W-:Y:S01]  /*80b0*/  IMAD.MOV.U32 R4, RZ, RZ, R12 ;  /* 0x000000ffff047224 */ /* 0x000fe200078e000c */
[----:B------:R-:W-:-:S02]  /*80c0*/  LEA R3, R3, R2, 0x1 ;  /* 0x0000000203037211 */ /* 0x000fc400078e08ff */
[----:B------:R-:W-:Y:S02]  /*80d0*/  PRMT R33, R0, 0x7610, R33 ;  /* 0x0000761000217816 */ /* 0x000fe40000000021 */
[----:B------:R-:W-:Y:S01]  /*80e0*/  PRMT R46, R4, 0x7610, R46 ;  /* 0x00007610042e7816 */ /* 0x000fe2000000002e */
[C---:B------:R-:W-:Y:S01]  /*80f0*/  VIADD R4, R3.reuse, 0x20400 ;  /* 0x0002040003047836 */ /* 0x040fe20000000000 */
[----:B------:R-:W-:Y:S01]  /*8100*/  ISETP.GE.AND P1, PT, R190, R35, PT ;  /* 0x00000023be00720c */ /* 0x000fe20003f26270 */
[----:B------:R-:W-:Y:S01]  /*8110*/  VIADD R0, R3, 0x20440 ;  /* 0x0002044003007836 */ /* 0x000fe20000000000 */
[----:B-1----:R-:W-:Y:S11]  /*8120*/  @!P0 BRA `(.L_x_7991) ;  /* 0x0000013c00848947 */ /* 0x002ff60003800000 */
.L_x_8218:
[----:B------:R-:W-:Y:S05]  /*8130*/  BSYNC B1 ;  /* 0x0000000000017941 */ /* 0x000fea0003800000 */
.L_x_7990:
        /* <DEDUP_REMOVED lines=11> */
[--C-:B------:R-:W-:Y:S02]  /*81f0*/  SHF.R.U32.HI R36, RZ, 0x10, R27.reuse ;  /* 0x00000010ff247819 */ /* 0x100fe4000001161b */
[----:B------:R-:W-:Y:S02]  /*8200*/  SHF.R.U64 R34, R26, 0x10, R27 ;  /* 0x000000101a227819 */ /* 0x000fe4000000121b */
[C---:B------:R-:W-:Y:S02]  /*8210*/  PRMT R39, R40.reuse, 0x5410, R39 ;  /* 0x0000541028277816 */ /* 0x040fe40000000027 */
[----:B------:R-:W-:Y:S02]  /*8220*/  PRMT R36, R41, 0x5432, R36 ;  /* 0x0000543229247816 */ /* 0x000fe40000000024 */
[----:B------:R-:W-:Y:S01]  /*8230*/  PRMT R34, R40, 0x5432, R34 ;  /* 0x0000543228227816 */ /* 0x000fe20000000022 */
[C---:B------:R-:W-:Y:S01]  /*8240*/  IMAD.U32 R40, R39.reuse, 0x10000, RZ ;  /* 0x0001000027287824 */ /* 0x040fe200078e00ff */
[----:B------:R-:W-:Y:S01]  /*8250*/  SHF.R.U64 R38, R28, 0x10, R29 ;  /* 0x000000101c267819 */ /* 0x000fe2000000121d */
[----:B0-----:R-:W-:Y:S01]  /*8260*/  IMAD.U32 R37, R36, 0x10000, RZ ;  /* 0x0001000024257824 */ /* 0x001fe200078e00ff */
[----:B------:R-:W-:-:S02]  /*8270*/  LOP3.LUT R39, R39, 0xffff0000, RZ, 0xc0, !PT ;  /* 0xffff000027277812 */ /* 0x000fc400078ec0ff */
[----:B------:R-:W-:Y:S02]  /*8280*/  LOP3.LUT R36, R36, 0xffff0000, RZ, 0xc0, !PT ;  /* 0xffff000024247812 */ /* 0x000fe400078ec0ff */
        /* <DEDUP_REMOVED lines=34> */
.L_x_7995:
[----:B------:R-:W-:Y:S05]  /*84b0*/  BSYNC B2 ;  /* 0x0000000000027941 */ /* 0x000fea0003800000 */
.L_x_7994:
[----:B------:R-:W-:Y:S05]  /*84c0*/  @P1 BRA `(.L_x_7993) ;  /* 0x0000000000b81947 */ /* 0x000fea0003800000 */
[----:B-1----:R-:W1:Y:S01]  /*84d0*/  LDS.128 R4, [R0] ;  /* 0x0000000000047984 */ /* 0x002e620000000c00 */
[----:B------:R-:W-:Y:S02]  /*84e0*/  SHF.R.U32.HI R34, RZ, 0x10, R25 ;  /* 0x00000010ff227819 */ /* 0x000fe40000011619 */
[----:B------:R-:W-:Y:S02]  /*84f0*/  SHF.R.U32.HI R27, RZ, 0x10, R21 ;  /* 0x00000010ff1b7819 */ /* 0x000fe40000011615 */
[----:B------:R-:W-:Y:S02]  /*8500*/  PRMT R34, R44, 0x5432, R34 ;  /* 0x000054322c227816 */ /* 0x000fe40000000022 */
[----:B------:R-:W-:Y:S02]  /*8510*/  PRMT R27, R42, 0x5410, R27 ;  /* 0x000054102a1b7816 */ /* 0x000fe4000000001b */
[----:B------:R-:W-:Y:S01]  /*8520*/  SHF.R.U64 R26, R20, 0x10, R21 ;  /* 0x00000010141a7819 */ /* 0x000fe20000001215 */
[----:B------:R-:W-:Y:S01]  /*8530*/  IMAD.U32 R36, R34, 0x10000, RZ ;  /* 0x0001000022247824 */ /* 0x000fe200078e00ff */
[----:B------:R-:W-:Y:S01]  /*8540*/  SHF.R.U64 R29, R24, 0x10, R25 ;  /* 0x00000010181d7819 */ /* 0x000fe20000001219 */
[----:B------:R-:W-:Y:S01]  /*8550*/  IMAD.U32 R28, R27, 0x10000, RZ ;  /* 0x000100001b1c7824 */ /* 0x000fe200078e00ff */
[----:B------:R-:W-:-:S02]  /*8560*/  PRMT R26, R42, 0x5432, R26 ;  /* 0x000054322a1a7816 */ /* 0x000fc4000000001a */
[----:B------:R-:W-:Y:S02]  /*8570*/  LOP3.LUT R34, R34, 0xffff0000, RZ, 0xc0, !PT ;  /* 0xffff000022227812 */ /* 0x000fe400078ec0ff */
[----:B------:R-:W-:Y:S02]  /*8580*/  LOP3.LUT R27, R27, 0xffff0000, RZ, 0xc0, !PT ;  /* 0xffff00001b1b7812 */ /* 0x000fe400078ec0ff */
[----:B------:R-:W-:Y:S02]  /*8590*/  PRMT R29, R44, 0x5410, R29 ;  /* 0x000054102c1d7816 */ /* 0x000fe4000000001d */
[C---:B-1----:R-:W-:Y:S01]  /*85a0*/  LOP3.LUT R21, R6.reuse, 0xffff0000, RZ, 0xc0, !PT ;  /* 0xffff000006157812 */ /* 0x042fe200078ec0ff */
[----:B------:R-:W-:Y:S01]  /*85b0*/  IMAD.U32 R20, R6, 0x10000, RZ ;  /* 0x0001000006147824 */ /* 0x000fe200078e00ff */
[C---:B------:R-:W-:Y:S01]  /*85c0*/  LOP3.LUT R25, R7.reuse, 0xffff0000, RZ, 0xc0, !PT ;  /* 0xffff000007197812 */ /* 0x040fe200078ec0ff */
[----:B------:R-:W-:Y:S02]  /*85d0*/  IMAD.U32 R24, R7, 0x10000, RZ ;  /* 0x0001000007187824 */ /* 0x000fe400078e00ff */
[C---:B0-----:R-:W-:Y:S01]  /*85e0*/  FMUL.FTZ R37, R21.reuse, R36 ;  /* 0x0000002415257220 */ /* 0x041fe20000410000 */
[----:B------:R-:W-:Y:S01]  /*85f0*/  FMUL.FTZ R21, R21, R28 ;  /* 0x0000001c15157220 */ /* 0x000fe20000410000 */
[C---:B------:R-:W-:Y:S01]  /*8600*/  IMAD.U32 R6, R4.reuse, 0x10000, RZ ;  /* 0x0001000004067824 */ /* 0x040fe200078e00ff */
[----:B------:R-:W-:Y:S01]  /*8610*/  LOP3.LUT R4, R4, 0xffff0000, RZ, 0xc0, !PT ;  /* 0xffff000004047812 */ /* 0x000fe200078ec0ff */
[----:B------:R-:W-:-:S02]  /*8620*/  IMAD.U32 R7, R5, 0x10000, RZ ;  /* 0x0001000005077824 */ /* 0x000fc400078e00ff */
[C---:B------:R-:W-:Y:S01]  /*8630*/  FFMA.FTZ R36, R20.reuse, R36, R21 ;  /* 0x0000002414247223 */ /* 0x040fe20000010015 */
[----:B------:R-:W-:Y:S01]  /*8640*/  FFMA.FTZ R37, R20, R28, -R37 ;  /* 0x0000001c14257223 */ /* 0x000fe20000010825 */
[C---:B------:R-:W-:Y:S01]  /*8650*/  SHF.L.U32 R21, R26.reuse, 0x10, RZ ;  /* 0x000000101a157819 */ /* 0x040fe200000006ff */
[-C--:B------:R-:W-:Y:S01]  /*8660*/  FMUL.FTZ R39, R25, R34.reuse ;  /* 0x0000002219277220 */ /* 0x080fe20000410000 */
[----:B------:R-:W-:Y:S01]  /*8670*/  LOP3.LUT R5, R5, 0xffff0000, RZ, 0xc0, !PT ;  /* 0xffff000005057812 */ /* 0x000fe200078ec0ff */
[-C--:B------:R-:W-:Y:S01]  /*8680*/  FMUL.FTZ R41, R25, R27.reuse ;  /* 0x0000001b19297220 */ /* 0x080fe20000410000 */
[C---:B------:R-:W-:Y:S01]  /*8690*/  LOP3.LUT R20, R29.reuse, 0xffff0000, RZ, 0xc0, !PT ;  /* 0xffff00001d147812 */ /* 0x040fe200078ec0ff */
[----:B------:R-:W-:Y:S01]  /*86a0*/  IMAD.U32 R25, R29, 0x10000, RZ ;  /* 0x000100001d197824 */ /* 0x000fe200078e00ff */
[----:B------:R-:W-:Y:S01]  /*86b0*/  LOP3.LUT R26, R26, 0xffff0000, RZ, 0xc0, !PT ;  /* 0xffff00001a1a7812 */ /* 0x000fe200078ec0ff */
        /* <DEDUP_REMOVED lines=15> */
.L_x_7993:
[----:B------:R-:W-:Y:S05]  /*87b0*/  BSYNC B1 ;  /* 0x0000000000017941 */ /* 0x000fea0003800000 */
.L_x_7992:
        /* <DEDUP_REMOVED lines=54> */
.L_x_7998:
[----:B------:R-:W-:Y:S05]  /*8b20*/  BSYNC B1 ;  /* 0x0000000000017941 */ /* 0x000fea0003800000 */
.L_x_7997:
        /* <DEDUP_REMOVED lines=48> */
.L_x_7983:
        /* <DEDUP_REMOVED lines=13> */
[----:B------:R-:W1:Y:S03]  /*8f00*/  @P0 LDC R0, c[0x0][0x44c] ;  /* 0x00011300ff000b82 */ /* 0x000e660000000800 */
[----:B------:R-:W-:-:S05]  /*8f10*/  LEA R3, R3, R38, 0x5 ;  /* 0x0000002603037211 */ /* 0x000fca00078e28ff */
        /* <DEDUP_REMOVED lines=45> */
[----:B------:R-:W-:Y:S02]  /*91f0*/  IMAD.MOV.U32 R0, RZ, RZ, R30 ;  /* 0x000000ffff007224 */ /* 0x000fe400078e001e */
[----:B------:R-:W-:Y:S02]  /*9200*/  IMAD.MOV.U32 R3, RZ, RZ, R31 ;  /* 0x000000ffff037224 */ /* 0x000fe400078e001f */
[----:B------:R-:W-:Y:S01]  /*9210*/  @!P1 IMAD.MOV.U32 R32, RZ, RZ, R10 ;  /* 0x000000ffff209224 */ /* 0x000fe200078e000a */
[----:B------:R-:W-:Y:S01]  /*9220*/  PRMT R41, R0, 0x7610, R41 ;  /* 0x0000761000297816 */ /* 0x000fe20000000029 */
[----:B------:R-:W-:Y:S01]  /*9230*/  @!P1 IMAD.MOV.U32 R33, RZ, RZ, R11 ;  /* 0x000000ffff219224 */ /* 0x000fe200078e000b */
[----:B------:R-:W-:Y:S01]  /*9240*/  PRMT R34, R34, 0x5410, R3 ;  /* 0x0000541022227816 */ /* 0x000fe20000000003 */
[----:B------:R0:W2:Y:S01]  /*9250*/  SHFL.IDX PT, R0, R26, 0x1, 0x1c1f ;  /* 0x003c1f001a007f89 */ /* 0x0000a200000e0000 */
[----:B------:R-:W-:-:S02]  /*9260*/  IMAD.MOV.U32 R8, RZ, RZ, R32 ;  /* 0x000000ffff087224 */ /* 0x000fc400078e0020 */
[----:B---3--:R-:W-:Y:S01]  /*9270*/  @!P1 IMAD.MOV.U32 R20, RZ, RZ, R4 ;  /* 0x000000ffff149224 */ /* 0x008fe200078e0004 */
[----:B------:R0:W3:Y:S01]  /*9280*/  SHFL.IDX PT, R3, R25, 0x1, 0x1c1f ;  /* 0x003c1f0019037f89 */ /* 0x0000e200000e0000 */
[----:B------:R-:W-:Y:S01]  /*9290*/  @!P1 IMAD.MOV.U32 R21, RZ, RZ, R5 ;  /* 0x000000ffff159224 */ /* 0x000fe200078e0005 */
[----:B------:R-:W-:Y:S01]  /*92a0*/  @!P1 MOV R28, R6 ;  /* 0x00000006001c9202 */ /* 0x000fe20000000f00 */
[----:B------:R-:W-:Y:S01]  /*92b0*/  @!P1 IMAD.MOV.U32 R29, RZ, RZ, R7 ;  /* 0x000000ffff1d9224 */ /* 0x000fe200078e0007 */
[----:B------:R-:W-:Y:S01]  /*92c0*/  PRMT R34, R8, 0x7610, R34 ;  /* 0x0000761008227816 */ /* 0x000fe20000000022 */
[----:B------:R-:W-:Y:S02]  /*92d0*/  IMAD.MOV.U32 R4, RZ, RZ, R20 ;  /* 0x000000ffff047224 */ /* 0x000fe400078e0014 */
[----:B------:R-:W-:Y:S02]  /*92e0*/  IMAD.MOV.U32 R5, RZ, RZ, R21 ;  /* 0x000000ffff057224 */ /* 0x000fe400078e0015 */
[----:B------:R-:W-:-:S02]  /*92f0*/  IMAD.MOV.U32 R7, RZ, RZ, R29 ;  /* 0x000000ffff077224 */ /* 0x000fc400078e001d */
[----:B------:R-:W-:Y:S01]  /*9300*/  IMAD.MOV.U32 R9, RZ, RZ, R33 ;  /* 0x000000ffff097224 */ /* 0x000fe200078e0021 */
[----:B------:R-:W-:Y:S01]  /*9310*/  PRMT R41, R41, 0x5410, R5 ;  /* 0x0000541029297816 */ /* 0x000fe20000000005 */
[----:B------:R-:W-:Y:S01]  /*9320*/  IMAD.MOV.U32 R6, RZ, RZ, R28 ;  /* 0x000000ffff067224 */ /* 0x000fe200078e001c */
[----:B------:R-:W-:Y:S02]  /*9330*/  PRMT R39, R7, 0x5410, R4 ;  /* 0x0000541007277816 */ /* 0x000fe40000000004 */
[----:B------:R-:W-:Y:S02]  /*9340*/  CS2R R4, SRZ ;  /* 0x0000000000047805 */ /* 0x000fe4000001ff00 */
[----:B------:R-:W-:Y:S02]  /*9350*/  PRMT R36, R9, 0x7610, R36 ;  /* 0x0000761009247816 */ /* 0x000fe40000000024 */
[----:B012-4-:R-:W-:-:S07]  /*9360*/  PRMT R43, R43, 0x5410, R6 ;  /* 0x000054102b2b7816 */ /* 0x017fce0000000006 */
.L_x_8228:
        /* <DEDUP_REMOVED lines=18> */
[-C--:B---3--:R-:W-:Y:S02]  /*9490*/  IADD3 R8, P1, R3, R4.reuse, RZ ;  /* 0x0000000403087210 */ /* 0x088fe40007f3e0ff */
[----:B------:R-:W-:-:S03]  /*94a0*/  IADD3 R4, P2, R14, R4, RZ ;  /* 0x000000040e047210 */ /* 0x000fc60007f5e0ff */
[--C-:B------:R-:W-:Y:S02]  /*94b0*/  IMAD.X R9, R0, 0x1, R5.reuse, P1 ;  /* 0x0000000100097824 */ /* 0x100fe400008e0605 */
[----:B------:R-:W-:-:S04]  /*94c0*/  IMAD.X R5, R24, 0x1, R5, P2 ;  /* 0x0000000118057824 */ /* 0x000fc800010e0605 */
[----:B------:R-:W5:Y:S04]  /*94d0*/  LD.E.128 R8, desc[UR40][R8.64] ;  /* 0x0000002808087980 */ /* 0x000f68000c101d00 */
[----:B------:R-:W5:Y:S02]  /*94e0*/  LD.E.128 R4, desc[UR40][R4.64] ;  /* 0x0000002804047980 */ /* 0x000f64000c101d00 */
.L_x_8001:
[----:B------:R-:W-:Y:S05]  /*94f0*/  BSYNC B1 ;  /* 0x0000000000017941 */ /* 0x000fea0003800000 */
.L_x_8000:
[----:B------:R-:W0:Y:S01]  /*9500*/  SYNCS.PHASECHK.TRANS64.TRYWAIT P1, [R2+URZ+0x28c00], R13 ;  /* 0x028c000d020075a7 */ /* 0x000e22000802017f */
[----:B-----5:R-:W-:Y:S01]  /*9510*/  IMAD.MOV.U32 R0, RZ, RZ, R4 ;  /* 0x000000ffff007224 */ /* 0x020fe200078e0004 */
[----:B------:R-:W-:Y:S01]  /*9520*/  VIADDMNMX R35, R35, -R200, 0x40, PT ;  /* 0x0000004023237446 */ /* 0x000fe200038009c8 */
[----:B---3--:R-:W-:Y:S01]  /*9530*/  IMAD.MOV.U32 R3, RZ, RZ, R5 ;  /* 0x000000ffff037224 */ /* 0x008fe200078e0005 */
[----:B------:R-:W-:Y:S01]  /*9540*/  BSSY B1, `(.L_x_8002) ;  /* 0x0000010000017945 */ /* 0x000fe20003800000 */
[C---:B------:R-:W-:Y:S01]  /*9550*/  VIADD R12, R190.reuse, 0x20 ;  /* 0x00000020be0c7836 */ /* 0x040fe20000000000 */
[-C--:B------:R-:W-:Y:S01]  /*9560*/  ISETP.GE.OR P2, PT, R190, R35.reuse, P0 ;  /* 0x00000023be00720c */ /* 0x080fe20000746670 */
[----:B------:R-:W-:Y:S01]  /*9570*/  IMAD.MOV.U32 R14, RZ, RZ, R9 ;  /* 0x000000ffff0e7224 */ /* 0x000fe200078e0009 */
[----:B------:R-:W-:Y:S01]  /*9580*/  PRMT R52, R52, 0x5410, R0 ;  /* 0x0000541034347816 */ /* 0x000fe20000000000 */
[----:B------:R-:W-:Y:S01]  /*9590*/  IMAD.MOV.U32 R0, RZ, RZ, R6 ;  /* 0x000000ffff007224 */ /* 0x000fe200078e0006 */
[----:B------:R-:W-:Y:S01]  /*95a0*/  PRMT R53, R53, 0x5410, R3 ;  /* 0x0000541035357816 */ /* 0x000fe20000000003 */
[----:B------:R-:W-:Y:S01]  /*95b0*/  IMAD.MOV.U32 R3, RZ, RZ, R7 ;  /* 0x000000ffff037224 */ /* 0x000fe200078e0007 */
[----:B------:R-:W-:Y:S01]  /*95c0*/  ISETP.GE.OR P0, PT, R12, R35, P0 ;  /* 0x000000230c00720c */ /* 0x000fe20000706670 */
[----:B------:R-:W-:Y:S01]  /*95d0*/  IMAD.MOV.U32 R12, RZ, RZ, R8 ;  /* 0x000000ffff0c7224 */ /* 0x000fe200078e0008 */
[----:B------:R-:W-:Y:S01]  /*95e0*/  PRMT R52, R0, 0x7610, R52 ;  /* 0x0000761000347816 */ /* 0x000fe20000000034 */
[----:B------:R-:W-:Y:S01]  /*95f0*/  IMAD.MOV.U32 R0, RZ, RZ, R10 ;  /* 0x000000ffff007224 */ /* 0x000fe200078e000a */
[----:B------:R-:W-:Y:S01]  /*9600*/  PRMT R53, R3, 0x7610, R53 ;  /* 0x0000761003357816 */ /* 0x000fe20000000035 */
[----:B------:R-:W-:Y:S01]  /*9610*/  IMAD.MOV.U32 R3, RZ, RZ, R11 ;  /* 0x000000ffff037224 */ /* 0x000fe200078e000b */
[----:B------:R-:W-:Y:S01]  /*9620*/  PRMT R54, R12, 0x5410, R14 ;  /* 0x000054100c367816 */ /* 0x000fe2000000000e */
[----:B0-----:R-:W-:Y:S06]  /*9630*/  @!P1 BRA `(.L_x_8003) ;  /* 0x0000012c00c09947 */ /* 0x001fec0003800000 */
.L_x_8229:
[----:B------:R-:W-:Y:S05]  /*9640*/  BSYNC B1 ;  /* 0x0000000000017941 */ /* 0x000fea0003800000 */
.L_x_8002:
[----:B------:R-:W-:Y:S04]  /*9650*/  BSSY B1, `(.L_x_8004) ;  /* 0x000006a000017945 */ /* 0x000fe80003800000 */
[----:B------:R-:W-:Y:S05]  /*9660*/  @P2 BRA `(.L_x_8005) ;  /* 0x0000000400a02947 */ /* 0x000fea0003800000 */
[----:B------:R-:W-:Y:S01]  /*9670*/  SHF.L.U32 R12, R191, 0x6, RZ ;  /* 0x00000006bf0c7819 */ /* 0x000fe200000006ff */
[----:B------:R-:W-:Y:S01]  /*9680*/  IMAD.IADD R14, R16, 0x1, R37 ;  /* 0x00000001100e7824 */ /* 0x000fe200078e0225 */
[----:B------:R-:W-:Y:S02]  /*9690*/  SHF.R.U64 R35, R30, 0x10, R31 ;  /* 0x000000101e237819 */ /* 0x000fe4000000121f */
[----:B------:R-:W-:Y:S02]  /*96a0*/  LOP3.LUT R15, R12, 0x1c0, RZ, 0xc0, !PT ;  /* 0x000001c00c0f7812 */ /* 0x000fe400078ec0ff */
[----:B------:R-:W-:Y:S02]  /*96b0*/  SHF.R.U64 R40, R20, 0x10, R21 ;  /* 0x0000001014287819 */ /* 0x000fe40000001215 */
[----:B------:R-:W-:Y:S02]  /*96c0*/  SHF.R.U32.HI R25, RZ, 0x3, R15 ;  /* 0x00000003ff197819 */ /* 0x000fe4000001160f */
[----:B------:R-:W-:-:S02]  /*96d0*/  LOP3.LUT R14, R15, 0x38, R14, 0xf8, !PT ;  /* 0x000000380f0e7812 */ /* 0x000fc400078ef80e */
[----:B------:R-:W-:Y:S02]  /*96e0*/  LOP3.LUT R12, R15, 0x38, R16, 0xf8, !PT ;  /* 0x000000380f0c7812 */ /* 0x000fe400078ef810 */
[-C--:B------:R-:W-:Y:S02]  /*96f0*/  LOP3.LUT R15, R14, R25.reuse, RZ, 0x3c, !PT ;  /* 0x000000190e0f7212 */ /* 0x080fe400078e3cff */
[----:B0-----:R-:W-:Y:S02]  /*9700*/  LOP3.LUT R13, R12, R25, RZ, 0x3c, !PT ;  /* 0x000000190c0d7212 */ /* 0x001fe400078e3cff */
[----:B------:R-:W-:Y:S01]  /*9710*/  SHF.R.U32.HI R42, RZ, 0x10, R21 ;  /* 0x00000010ff2a7819 */ /* 0x000fe20000011615 */
[C---:B------:R-:W-:Y:S01]  /*9720*/  IMAD R25, R228.reuse, 0x200, R15 ;  /* 0x00000200e4197824 */ /* 0x040fe200078e020f */
[----:B------:R-:W-:Y:S01]  /*9730*/  SHF.R.U32.HI R45, RZ, 0x10, R29 ;  /* 0x00000010ff2d7819 */ /* 0x000fe2000001161d */
[----:B------:R-:W-:Y:S01]  /*9740*/  IMAD R13, R228, 0x200, R13 ;  /* 0x00000200e40d7824 */ /* 0x000fe200078e020d */
[----:B------:R-:W-:Y:S01]  /*9750*/  PRMT R35, R41, 0x5410, R35 ;  /* 0x0000541029237816 */ /* 0x000fe20000000023 */
[----:B------:R-:W-:Y:S01]  /*9760*/  IMAD R51, R25, 0x2, R2 ;  /* 0x0000000219337824 */ /* 0x000fe200078e0202 */
[----:B------:R-:W-:Y:S01]  /*9770*/  PRMT R40, R39, 0x5432, R40 ;  /* 0x0000543227287816 */ /* 0x000fe20000000028 */
[----:B------:R-:W-:Y:S01]  /*9780*/  IMAD R50, R13, 0x2, R2 ;  /* 0x000000020d327824 */ /* 0x000fe200078e0202 */
[----:B------:R-:W-:-:S02]  /*9790*/  PRMT R42, R41, 0x5432, R42 ;  /* 0x00005432292a7816 */ /* 0x000fc4000000002a */
[----:B------:R-:W0:Y:S01]  /*97a0*/  LDS.128 R24, [R51+0x20400] ;  /* 0x0204000033187984 */ /* 0x000e220000000c00 */
[----:B------:R-:W-:Y:S01]  /*97b0*/  PRMT R45, R39, 0x5410, R45 ;  /* 0x00005410272d7816 */ /* 0x000fe2000000002d */
[----:B------:R-:W-:Y:S01]  /*97c0*/  IMAD.U32 R41, R40, 0x10000, RZ ;  /* 0x0001000028297824 */ /* 0x000fe200078e00ff */
[----:B------:R-:W-:Y:S01]  /*97d0*/  SHF.R.U32.HI R38, RZ, 0x10, R31 ;  /* 0x00000010ff267819 */ /* 0x000fe2000001161f */
[----:B------:R-:W1:Y:S01]  /*97e0*/  LDS.128 R12, [R50+0x20400] ;  /* 0x02040000320c7984 */ /* 0x000e620000000c00 */
[----:B------:R-:W-:Y:S01]  /*97f0*/  IMAD.U32 R39, R35, 0x10000, RZ ;  /* 0x0001000023277824 */ /* 0x000fe200078e00ff */
[----:B------:R-:W-:Y:S02]  /*9800*/  SHF.R.U64 R31, R32, 0x10, R33 ;  /* 0x00000010201f7819 */ /* 0x000fe40000001221 */
[----:B------:R-:W-:Y:S02]  /*9810*/  SHF.R.U64 R44, R28, 0x10, R29 ;  /* 0x000000101c2c7819 */ /* 0x000fe4000000121d */
[----:B------:R-:W-:-:S02]  /*9820*/  PRMT R38, R34, 0x5432, R38 ;  /* 0x0000543222267816 */ /* 0x000fc40000000026 */
[----:B------:R-:W-:Y:S02]  /*9830*/  PRMT R34, R34, 0x5410, R31 ;  /* 0x0000541022227816 */ /* 0x000fe4000000001f */
[----:B------:R-:W-:Y:S02]  /*9840*/  PRMT R44, R43, 0x5432, R44 ;  /* 0x000054322b2c7816 */ /* 0x000fe4000000002c */
[----:B------:R-:W-:Y:S02]  /*9850*/  LOP3.LUT R43, R40, 0xffff0000, RZ, 0xc0, !PT ;  /* 0xffff0000282b7812 */ /* 0x000fe400078ec0ff */
[----:B------:R-:W-:Y:S02]  /*9860*/  LOP3.LUT R35, R35, 0xffff0000, RZ, 0xc0, !PT ;  /* 0xffff000023237812 */ /* 0x000fe400078ec0ff */
[----:B------:R-:W-:-:S04]  /*9870*/  SHF.R.U32.HI R33, RZ, 0x10, R33 ;  /* 0x00000010ff217819 */ /* 0x000fc80000011621 */
[----:B------:R-:W-:Y:S01]  /*9880*/  PRMT R36, R36, 0x5410, R33 ;  /* 0x0000541024247816 */ /* 0x000fe20000000021 */
        /* <DEDUP_REMOVED lines=25> */
[----:B------:R-:W-:-:S02]  /*9a20*/  IMAD.U32 R31, R44, 0x10000, RZ ;  /* 0x000100002c1f7824 */ /* 0x000fc400078e00ff */
[----:B------:R-:W-:Y:S01]  /*9a30*/  FMUL.FTZ R12, R25, R42 ;  /* 0x0000002a190c7220 */ /* 0x000fe20000410000 */
[----:B------:R-:W-:Y:S01]  /*9a40*/  IMAD.U32 R21, R34, 0x10000, RZ ;  /* 0x0001000022157824 */ /* 0x000fe200078e00ff */
[----:B------:R-:W-:Y:S01]  /*9a50*/  SHF.L.U32 R20, R45, 0x10, RZ ;  /* 0x000000102d147819 */ /* 0x000fe200000006ff */
[----:B------:R-:W-:Y:S02]  /*9a60*/  IMAD.U32 R33, R27, 0x10000, RZ ;  /* 0x000100001b217824 */ /* 0x000fe400078e00ff */
[-C--:B------:R-:W-:Y:S01]  /*9a70*/  FMUL.FTZ R48, R25, R38.reuse ;  /* 0x0000002619307220 */ /* 0x080fe20000410000 */
[----:B------:R-:W-:Y:S01]  /*9a80*/  FMUL.FTZ R39, R32, R31 ;  /* 0x0000001f20277220 */ /* 0x000fe20000410000 */
[----:B------:R-:W-:Y:S02]  /*9a90*/  IMAD.U32 R28, R14, 0x10000, RZ ;  /* 0x000100000e1c7824 */ /* 0x000fe400078e00ff */
[----:B------:R-:W-:Y:S01]  /*9aa0*/  FFMA.FTZ R25, R13, R38, -R12 ;  /* 0x000000260d197223 */ /* 0x000fe2000001080c */
[----:B------:R-:W-:Y:S01]  /*9ab0*/  FMUL.FTZ R32, R32, R21 ;  /* 0x0000001520207220 */ /* 0x000fe20000410000 */
[----:B------:R-:W-:-:S02]  /*9ac0*/  IMAD.U32 R29, R15, 0x10000, RZ ;  /* 0x000100000f1d7824 */ /* 0x000fc400078e00ff */
[C---:B------:R-:W-:Y:S01]  /*9ad0*/  FMUL.FTZ R38, R33.reuse, R20 ;  /* 0x0000001421267220 */ /* 0x040fe20000410000 */
[----:B------:R-:W-:Y:S02]  /*9ae0*/  IMAD.U32 R12, R36, 0x10000, RZ ;  /* 0x00010000240c7824 */ /* 0x000fe400078e00ff */
[C---:B------:R-:W-:Y:S01]  /*9af0*/  FFMA.FTZ R39, R28.reuse, R21, -R39 ;  /* 0x000000151c277223 */ /* 0x040fe20000010827 */
[----:B------:R-:W-:Y:S01]  /*9b00*/  FFMA.FTZ R32, R28, R31, R32 ;  /* 0x0000001f1c207223 */ /* 0x000fe20000010020 */
[----:B------:R-:W-:Y:S01]  /*9b10*/  LOP3.LUT R26, R26, 0xffff0000, RZ, 0xc0, !PT ;  /* 0xffff00001a1a7812 */ /* 0x000fe200078ec0ff */
[-C--:B------:R-:W-:Y:S01]  /*9b20*/  FMUL.FTZ R28, R33, R12.reuse ;  /* 0x0000000c211c7220 */ /* 0x080fe20000410000 */
[----:B------:R-:W-:Y:S01]  /*9b30*/  FFMA.FTZ R38, R29, R12, -R38 ;  /* 0x0000000c1d267223 */ /* 0x000fe20000010826 */
[----:B------:R-:W-:Y:S01]  /*9b40*/  LOP3.LUT R27, R27, 0xffff0000, RZ, 0xc0, !PT ;  /* 0xffff00001b1b7812 */ /* 0x000fe200078ec0ff */
[----:B------:R-:W-:Y:S01]  /*9b50*/  FFMA.FTZ R35, R13, R42, R48 ;  /* 0x0000002a0d237223 */ /* 0x000fe20000010030 */
[----:B------:R-:W-:Y:S01]  /*9b60*/  LOP3.LUT R21, R44, 0xffff0000, RZ, 0xc0, !PT ;  /* 0xffff00002c157812 */ /* 0x000fe200078ec0ff */
[----:B------:R-:W-:Y:S01]  /*9b70*/  FFMA.FTZ R28, R29, R20, R28 ;  /* 0x000000141d1c7223 */ /* 0x000fe2000001001c */
        /* <DEDUP_REMOVED lines=23> */
.L_x_8005:
[----:B------:R-:W-:Y:S05]  /*9cf0*/  BSYNC B1 ;  /* 0x0000000000017941 */ /* 0x000fea0003800000 */
.L_x_8004:
        /* <DEDUP_REMOVED lines=31> */
[----:B------:R-:W-:Y:S02]  /*9ef0*/  PRMT R29, R20, 0x5410, R29 ;  /* 0x00005410141d7816 */ /* 0x000fe4000000001d */
[----:B------:R-:W-:Y:S02]  /*9f00*/  SHF.L.U32 R30, R28, 0x10, RZ ;  /* 0x000000101c1e7819 */ /* 0x000fe400000006ff */
        /* <DEDUP_REMOVED lines=76> */
.L_x_7996:
[----:B------:R-:W-:Y:S05]  /*a3d0*/  BSYNC B0 ;  /* 0x0000000000007941 */ /* 0x000fea0003800000 */
.L_x_7982:
        /* <DEDUP_REMOVED lines=8> */
.L_x_7979:
[----:B------:R-:W-:-:S13]  /*a460*/  ISETP.NE.AND P0, PT, R185, 0x3, PT ;  /* 0x00000003b900780c */ /* 0x000fda0003f05270 */
[----:B------:R-:W-:Y:S05]  /*a470*/  @!P0 BRA `(.L_x_8006) ;  /* 0x0000000000048947 */ /* 0x000fea0003800000 */
[----:B------:R-:W-:Y:S01]  /*a480*/  BPT.TRAP 0x1 ;  /* 0x000000040000795c */ /* 0x000fe20000300000 */
.L_x_8006:
[----:B------:R-:W-:Y:S01]  /*a490*/  IMAD R20, R18, 0x8, R2 ;  /* 0x0000000812147824 */ /* 0x000fe200078e0202 */
[----:B------:R-:W-:-:S04]  /*a4a0*/  SHF.L.U32 R21, R19, 0x1f, RZ ;  /* 0x0000001f13157819 */ /* 0x000fc800000006ff */
[----:B------:R4:W0:Y:S01]  /*a4b0*/  SYNCS.PHASECHK.TRANS64.TRYWAIT P1, [R20+URZ+0x28c30], R21 ;  /* 0x028c3015140075a7 */ /* 0x000822000802017f */
[----:B------:R-:W-:Y:S05]  /*a4c0*/  @!P0 BRA `(.L_x_8007) ;  /* 0x0000000000048947 */ /* 0x000fea0003800000 */
[----:B------:R-:W-:Y:S01]  /*a4d0*/  BPT.TRAP 0x1 ;  /* 0x000000040000795c */ /* 0x000fe20000300000 */
.L_x_8007:
[C---:B--2---:R-:W-:Y:S02]  /*a4e0*/  VIADD R0, R2.reuse, 0x22400 ;  /* 0x0002240002007836 */ /* 0x044fe40000000000 */
[----:B01-3--:R-:W-:-:S03]  /*a4f0*/  VIADD R3, R2, 0x20400 ;  /* 0x0002040002037836 */ /* 0x00bfc60000000000 */
[----:B------:R-:W-:Y:S02]  /*a500*/  SHF.R.U32.HI R0, RZ, 0x4, R0 ;  /* 0x00000004ff007819 */ /* 0x000fe40000011600 */
[----:B------:R-:W-:Y:S02]  /*a510*/  SHF.R.U32.HI R3, RZ, 0x4, R3 ;  /* 0x00000004ff037819 */ /* 0x000fe40000011603 */
[----:B------:R-:W-:Y:S02]  /*a520*/  LOP3.LUT R0, R0, 0x3fff, RZ, 0xc0, !PT ;  /* 0x00003fff00007812 */ /* 0x000fe400078ec0ff */
[----:B------:R-:W-:Y:S02]  /*a530*/  LOP3.LUT R3, R3, 0x3fff, RZ, 0xc0, !PT ;  /* 0x00003fff03037812 */ /* 0x000fe400078ec0ff */
[----:B------:R-:W-:Y:S01]  /*a540*/  LOP3.LUT R12, R0, 0x10000, RZ, 0xfc, !PT ;  /* 0x00010000000c7812 */ /* 0x000fe200078efcff */
[----:B------:R-:W-:Y:S06]  /*a550*/  @P1 BRA `(.L_x_8008) ;  /* 0x0000000000081947 */ /* 0x000fec0003800000 */
[----:B------:R-:W0:Y:S02]  /*a560*/  SYNCS.PHASECHK.TRANS64.TRYWAIT P1, [R20+URZ+0x28c30], R21 ;  /* 0x028c3015140075a7 */ /* 0x000e24000802017f */
[----:B0-----:R-:W-:Y:S05]  /*a570*/  @!P1 BRA `(.L_x_8009) ;  /* 0x0000012000049947 */ /* 0x001fea0003800000 */
.L_x_8008:
        /* <DEDUP_REMOVED lines=12> */
[----:B------:R-:W-:-:S02]  /*a640*/  IMAD.MOV.U32 R11, RZ, RZ, 0x40000040 ;  /* 0x40000040ff0b7424 */ /* 0x000fc400078e00ff */
[----:B------:R-:W-:Y:S02]  /*a650*/  IMAD.MOV.U32 R7, RZ, RZ, 0x40000040 ;  /* 0x40000040ff077424 */ /* 0x000fe400078e00ff */
[----:B------:R-:W-:Y:S02]  /*a660*/  VIADD R8, R4, 0x4 ;  /* 0x0000000404087836 */ /* 0x000fe40000000000 */
[----:B------:R-:W-:Y:S02]  /*a670*/  IMAD.MOV.U32 R9, RZ, RZ, 0x40000040 ;  /* 0x40000040ff097424 */ /* 0x000fe400078e00ff */
[----:B------:R-:W-:-:S04]  /*a680*/  IMAD.MOV.U32 R15, RZ, RZ, 0x40000040 ;  /* 0x40000040ff0f7424 */ /* 0x000fc800078e00ff */
[----:B------:R-:W-:Y:S01]  /*a690*/  HGMMA.64x64x16.F32.BF16 R24, gdesc[UR4], RZ, !UPT, gsb0 ;  /* 0x00e00000041879f0 */ /* 0x000fe2000c0018ff */
[----:B------:R-:W-:Y:S02]  /*a6a0*/  R2UR UR4, R10 ;  /* 0x000000000a0472ca */ /* 0x000fe400000e0000 */
[----:B------:R-:W-:Y:S02]  /*a6b0*/  R2UR UR5, R11 ;  /* 0x000000000b0572ca */ /* 0x000fe400000e0000 */
[----:B------:R-:W-:Y:S01]  /*a6c0*/  R2UR UR6, R6 ;  /* 0x00000000060672ca */ /* 0x000fe200000e0000 */
[C---:B------:R-:W-:Y:S01]  /*a6d0*/  VIADD R6, R14.reuse, 0x4 ;  /* 0x000000040e067836 */ /* 0x040fe20000000000 */
[----:B------:R-:W-:Y:S01]  /*a6e0*/  R2UR UR7, R7 ;  /* 0x00000000070772ca */ /* 0x000fe200000e0000 */
[----:B------:R-:W-:Y:S01]  /*a6f0*/  IMAD.MOV.U32 R7, RZ, RZ, 0x40000040 ;  /* 0x40000040ff077424 */ /* 0x000fe200078e00ff */
[----:B------:R-:W-:Y:S01]  /*a700*/  IADD3 R14, R14, 0x6, RZ ;  /* 0x000000060e0e7810 */ /* 0x000fe20007ffe0ff */
[----:B------:R-:W-:-:S02]  /*a710*/  WARPGROUP.DEPBAR.LE gsb0, 0x0 ;  /* 0x00008000000079c5 */ /* 0x000fc40000010000 */
[----:B------:R-:W-:-:S08]  /*a720*/  WARPGROUP.ARRIVE ;  /* 0x00000000000079c5 */ /* 0x000fd00000000000 */
        /* <DEDUP_REMOVED lines=20> */
.L_x_8010:
[----:B------:R-:W1:Y:S01]  /*a870*/  LDC R0, c[0x0][0x448] ;  /* 0x00011200ff007b82 */ /* 0x000e620000000800 */
[----:B------:R-:W-:Y:S01]  /*a880*/  ULDC UR4, c[0x0][0x9d8] ;  /* 0x0002760000047ab9 */ /* 0x000fe20000000800 */
[----:B------:R-:W-:Y:S01]  /*a890*/  LOP3.LUT R22, R22, 0xfffffffd, RZ, 0xc0, !PT ;  /* 0xfffffffd16167812 */ /* 0x000fe200078ec0ff */
        /* <DEDUP_REMOVED lines=18> */
[----:B------:R-:W-:Y:S01]  /*a9c0*/  FMUL.FTZ R55, R55, UR4 ;  /* 0x0000000437377c20 */ /* 0x000fe20008410000 */
[----:B------:R-:W-:Y:S01]  /*a9d0*/  FMUL.FTZ R29, R29, UR4 ;  /* 0x000000041d1d7c20 */ /* 0x000fe20008410000 */
[----:B------:R-:W-:Y:S01]  /*a9e0*/  FMUL.FTZ R32, R32, UR4 ;  /* 0x0000000420207c20 */ /* 0x000fe20008410000 */
[----:B-1----:R-:W-:Y:S01]  /*a9f0*/  ISETP.NE.AND P1, PT, R0, 0x1, PT ;  /* 0x000000010000780c */ /* 0x002fe20003f25270 */
[----:B------:R-:W-:Y:S01]  /*aa00*/  IMAD.IADD R0, R229, 0x1, R200 ;  /* 0x00000001e5007824 */ /* 0x000fe200078e02c8 */
[----:B------:R-:W1:Y:S01]  /*aa10*/  MUFU.TANH R30, R30 ;  /* 0x0000001e001e7308 */ /* 0x000e620000002400 */
[----:B------:R-:W-:Y:S01]  /*aa20*/  FMUL.FTZ R33, R33, UR4 ;  /* 0x0000000421217c20 */ /* 0x000fe20008410000 */
[----:B------:R-:W-:Y:S01]  /*aa30*/  FMUL.FTZ R36, R36, UR4 ;  /* 0x0000000424247c20 */ /* 0x000fe20008410000 */
[----:B------:R-:W-:-:S02]  /*aa40*/  IMAD.MOV.U32 R57, RZ, RZ, R0 ;  /* 0x000000ffff397224 */ /* 0x000fc400078e0000 */
[----:B------:R-:W-:Y:S01]  /*aa50*/  FMUL.FTZ R37, R37, UR4 ;  /* 0x0000000425257c20 */ /* 0x000fe20008410000 */
[----:B------:R-:W-:Y:S01]  /*aa60*/  FMUL.FTZ R40, R40, UR4 ;  /* 0x0000000428287c20 */ /* 0x000fe20008410000 */
[----:B------:R-:W-:Y:S01]  /*aa70*/  FMUL.FTZ R44, R44, UR4 ;  /* 0x000000042c2c7c20 */ /* 0x000fe20008410000 */
[----:B------:R-:W-:Y:S01]  /*aa80*/  FMUL.FTZ R41, R41, UR4 ;  /* 0x0000000429297c20 */ /* 0x000fe20008410000 */
[----:B------:R0:W4:Y:S01]  /*aa90*/  MUFU.TANH R58, R31 ;  /* 0x0000001f003a7308 */ /* 0x0001220000002400 */
[----:B------:R-:W-:Y:S01]  /*aaa0*/  FMUL.FTZ R48, R48, UR4 ;  /* 0x0000000430307c20 */ /* 0x000fe20008410000 */
[----:B------:R-:W-:Y:S01]  /*aab0*/  FMUL.FTZ R45, R45, UR4 ;  /* 0x000000042d2d7c20 */ /* 0x000fe20008410000 */
[----:B------:R-:W2:Y:S01]  /*aac0*/  @P1 LDC R15, c[0x0][0x44c] ;  /* 0x00011300ff0f1b82 */ /* 0x000ea20000000800 */
[----:B------:R-:W-:Y:S01]  /*aad0*/  @P1 LOP3.LUT R22, R22, 0x2, RZ, 0xfc, !PT ;  /* 0x0000000216161812 */ /* 0x000fe200078efcff */
[----:B------:R-:W-:Y:S01]  /*aae0*/  FMUL.FTZ R49, R49, UR4 ;  /* 0x0000000431317c20 */ /* 0x000fe20008410000 */
[----:B------:R-:W-:Y:S01]  /*aaf0*/  FMUL.FTZ R52, R52, UR4 ;  /* 0x0000000434347c20 */ /* 0x000fe20008410000 */
[----:B------:R-:W-:Y:S01]  /*ab00*/  FMUL.FTZ R53, R53, UR4 ;  /* 0x0000000435357c20 */ /* 0x000fe20008410000 */
[----:B------:R-:W4:Y:S03]  /*ab10*/  MUFU.TANH R34, R34 ;  /* 0x0000002200227308 */ /* 0x000f260000002400 */
[----:B------:R-:W3:Y:S05]  /*ab20*/  @P1 LDC R59, c[0x0][0x450] ;  /* 0x00011400ff3b1b82 */ /* 0x000eea0000000800 */
[----:B------:R-:W4:Y:S08]  /*ab30*/  MUFU.TANH R35, R35 ;  /* 0x0000002300237308 */ /* 0x000f300000002400 */
[----:B------:R-:W4:Y:S01]  /*ab40*/  MUFU.TANH R38, R38 ;  /* 0x0000002600267308 */ /* 0x000f220000002400 */
[----:B--2---:R-:W-:-:S04]  /*ab50*/  @P1 IMAD.HI.U32 R14, R0, R15, RZ ;  /* 0x0000000f000e1227 */ /* 0x004fc800078e00ff */
[----:B------:R-:W-:-:S03]  /*ab60*/  IMAD.MOV.U32 R0, RZ, RZ, -0x40 ;  /* 0xffffffc0ff007424 */ /* 0x000fc600078e00ff */
[----:B------:R-:W2:Y:S01]  /*ab70*/  MUFU.TANH R39, R39 ;  /* 0x0000002700277308 */ /* 0x000ea20000002400 */
[----:B---3--:R-:W-:Y:S01]  /*ab80*/  @P1 SHF.R.U32.HI R57, RZ, R59, R14 ;  /* 0x0000003bff391219 */ /* 0x008fe2000001160e */
[----:B------:R-:W-:-:S04]  /*ab90*/  IMAD R0, R209, R0, 0x40 ;  /* 0x00000040d1007424 */ /* 0x000fc800078e0200 */
[----:B------:R-:W0:Y:S01]  /*aba0*/  SHFL.IDX PT, R14, R57, 0x1, 0x1c1f ;  /* 0x003c1f00390e7f89 */ /* 0x000e2200000e0000 */
[----:B------:R-:W-:Y:S01]  /*abb0*/  IADD3 R15, R199, 0x1, R0 ;  /* 0x00000001c70f7810 */ /* 0x000fe20007ffe000 */
[----:B------:R-:W3:Y:S01]  /*abc0*/  MUFU.TANH R24, R42 ;  /* 0x0000002a00187308 */ /* 0x000ee20000002400 */
[----:B------:R-:W-:Y:S01]  /*abd0*/  IADD3 R27, -R192, R0, R199 ;  /* 0x00000000c01b7210 */ /* 0x000fe20007ffe1c7 */
[----:B------:R-:W-:Y:S01]  /*abe0*/  FMUL.FTZ R0, R50, UR4 ;  /* 0x0000000432007c20 */ /* 0x000fe20008410000 */
[----:B------:R-:W-:Y:S01]  /*abf0*/  IADD3 R64, -R198, R15, -R192 ;  /* 0x0000000fc6407210 */ /* 0x000fe20007ffe9c0 */
[----:B------:R-:W3:Y:S04]  /*ac00*/  SHFL.IDX PT, R57, R57, RZ, 0x1c1f ;  /* 0x001c1fff39397589 */ /* 0x000ee800000e0000 */
[----:B------:R2:W-:Y:S08]  /*ac10*/  MUFU.TANH R26, R46 ;  /* 0x0000002e001a7308 */ /* 0x0005f00000002400 */
[----:B------:R-:W3:Y:S01]  /*ac20*/  MUFU.TANH R43, R43 ;  /* 0x0000002b002b7308 */ /* 0x000ee20000002400 */
[----:B0-----:R-:W-:-:S07]  /*ac30*/  VIADDMNMX R31, R14, R64, R27, PT ;  /* 0x000000400e1f7246 */ /* 0x001fce000380011b */
[----:B------:R-:W-:Y:S01]  /*ac40*/  MUFU.TANH R0, R0 ;  /* 0x0000000000007308 */ /* 0x000fe20000002400 */
[C---:B------:R-:W-:Y:S02]  /*ac50*/  ISETP.GT.AND P1, PT, R31.reuse, RZ, PT ;  /* 0x000000ff1f00720c */ /* 0x040fe40003f24270 */
[C---:B------:R-:W-:Y:S02]  /*ac60*/  ISETP.GT.AND P2, PT, R31.reuse, 0x1, PT ;  /* 0x000000011f00780c */ /* 0x040fe40003f44270 */
[----:B------:R-:W-:Y:S02]  /*ac70*/  ISETP.GT.AND P3, PT, R31, 0x8, PT ;  /* 0x000000081f00780c */ /* 0x000fe40003f64270 */
[----:B------:R-:W-:Y:S01]  /*ac80*/  FSEL R25, R25, -INF , P1 ;  /* 0xff80000019197808 */ /* 0x000fe20000800000 */
[----:B------:R-:W-:Y:S01]  /*ac90*/  MUFU.TANH R51, R51 ;  /* 0x0000003300337308 */ /* 0x000fe20000002400 */
[----:B-----5:R-:W-:Y:S02]  /*aca0*/  FSEL R62, R62, -INF , P2 ;  /* 0xff8000003e3e7808 */ /* 0x020fe40001000000 */
[----:B------:R-:W-:-:S02]  /*acb0*/  ISETP.GT.AND P1, PT, R31, 0x9, PT ;  /* 0x000000091f00780c */ /* 0x000fc40003f24270 */
[----:B-1----:R-:W-:Y:S02]  /*acc0*/  FSEL R60, R30, -INF , P3 ;  /* 0xff8000001e3c7808 */ /* 0x002fe40001800000 */
[----:B------:R-:W-:Y:S01]  /*acd0*/  FMNMX.FTZ R15, R25, R62, !PT ;  /* 0x0000003e190f7209 */ /* 0x000fe20007810000 */
[----:B------:R-:W0:Y:S01]  /*ace0*/  MUFU.TANH R30, R47 ;  /* 0x0000002f001e7308 */ /* 0x000e220000002400 */
[C---:B------:R-:W-:Y:S02]  /*acf0*/  ISETP.GT.AND P2, PT, R31.reuse, 0x10, PT ;  /* 0x000000101f00780c */ /* 0x040fe40003f44270 */
[----:B----4-:R-:W-:Y:S02]  /*ad00*/  FSEL R58, R58, -INF , P1 ;  /* 0xff8000003a3a7808 */ /* 0x010fe40000800000 */
[----:B------:R-:W-:Y:S02]  /*ad10*/  FMNMX.FTZ R15, R60, R15, !PT ;  /* 0x0000000f3c0f7209 */ /* 0x000fe40007810000 */
[----:B------:R-:W-:Y:S01]  /*ad20*/  ISETP.GT.AND P1, PT, R31, 0x11, PT ;  /* 0x000000111f00780c */ /* 0x000fe20003f24270 */
[----:B------:R-:W-:Y:S01]  /*ad30*/  MUFU.TANH R55, R55 ;  /* 0x0000003700377308 */ /* 0x000fe20000002400 */
[----:B--2---:R-:W-:-:S02]  /*ad40*/  FSEL R46, R34, -INF , P2 ;  /* 0xff800000222e7808 */ /* 0x004fc40001000000 */
[----:B------:R-:W-:Y:S02]  /*ad50*/  FMNMX.FTZ R15, R58, R15, !PT ;  /* 0x0000000f3a0f7209 */ /* 0x000fe40007810000 */
[----:B------:R-:W-:Y:S02]  /*ad60*/  ISETP.GT.AND P2, PT, R31, 0x18, PT ;  /* 0x000000181f00780c */ /* 0x000fe40003f44270 */
[----:B------:R-:W-:Y:S01]  /*ad70*/  FSEL R56, R35, -INF , P1 ;  /* 0xff80000023387808 */ /* 0x000fe20000800000 */
[----:B------:R-:W1:Y:S01]  /*ad80*/  MUFU.TANH R34, R54 ;  /* 0x0000003600227308 */ /* 0x000e620000002400 */
[----:B------:R-:W-:Y:S02]  /*ad90*/  FMNMX.FTZ R15, R46, R15, !PT ;  /* 0x0000000f2e0f7209 */ /* 0x000fe40007810000 */
[----:B------:R-:W-:Y:S02]  /*ada0*/  ISETP.GT.AND P1, PT, R31, 0x19, PT ;  /* 0x000000191f00780c */ /* 0x000fe40003f24270 */
[----:B------:R-:W-:-:S02]  /*adb0*/  FSEL R42, R38, -INF , P2 ;  /* 0xff800000262a7808 */ /* 0x000fc40001000000 */
[----:B------:R-:W-:Y:S01]  /*adc0*/  FMNMX.FTZ R15, R56, R15, !PT ;  /* 0x0000000f380f7209 */ /* 0x000fe20007810000 */
[----:B------:R-:W2:Y:S01]  /*add0*/  MUFU.TANH R3, R3 ;  /* 0x0000000300037308 */ /* 0x000ea20000002400 */
[----:B------:R-:W-:Y:S02]  /*ade0*/  ISETP.GT.AND P2, PT, R31, 0x20, PT ;  /* 0x000000201f00780c */ /* 0x000fe40003f44270 */
[----:B------:R-:W-:Y:S02]  /*adf0*/  FSEL R50, R39, -INF , P1 ;  /* 0xff80000027327808 */ /* 0x000fe40000800000 */
[----:B------:R-:W-:Y:S02]  /*ae00*/  FMNMX.FTZ R15, R42, R15, !PT ;  /* 0x0000000f2a0f7209 */ /* 0x000fe40007810000 */
[----:B------:R-:W-:Y:S01]  /*ae10*/  ISETP.GT.AND P1, PT, R31, 0x21, PT ;  /* 0x000000211f00780c */ /* 0x000fe20003f24270 */
[----:B------:R-:W4:Y:S01]  /*ae20*/  MUFU.TANH R13, R13 ;  /* 0x0000000d000d7308 */ /* 0x000f220000002400 */
[----:B---3--:R-:W-:-:S02]  /*ae30*/  FSEL R38, R24, -INF , P2 ;  /* 0xff80000018267808 */ /* 0x008fc40001000000 */
[----:B------:R-:W-:Y:S02]  /*ae40*/  FMNMX.FTZ R15, R50, R15, !PT ;  /* 0x0000000f320f7209 */ /* 0x000fe40007810000 */
[----:B------:R-:W-:Y:S02]  /*ae50*/  ISETP.GT.AND P2, PT, R31, 0x28, PT ;  /* 0x000000281f00780c */ /* 0x000fe40003f44270 */
[----:B------:R-:W-:Y:S01]  /*ae60*/  FSEL R14, R43, -INF , P1 ;  /* 0xff8000002b0e7808 */ /* 0x000fe20000800000 */
[----:B------:R-:W-:Y:S01]  /*ae70*/  MUFU.TANH R29, R29 ;  /* 0x0000001d001d7308 */ /* 0x000fe20000002400 */
[----:B------:R-:W-:Y:S02]  /*ae80*/  FMNMX.FTZ R15, R38, R15, !PT ;  /* 0x0000000f260f7209 */ /* 0x000fe40007810000 */
[----:B------:R-:W-:Y:S02]  /*ae90*/  ISETP.GT.AND P1, PT, R31, 0x29, PT ;  /* 0x000000291f00780c */ /* 0x000fe40003f24270 */
[----:B------:R-:W-:-:S02]  /*aea0*/  FSEL R24, R26, -INF , P2 ;  /* 0xff8000001a187808 */ /* 0x000fc40001000000 */
[----:B------:R-:W-:Y:S01]  /*aeb0*/  FMNMX.FTZ R15, R14, R15, !PT ;  /* 0x0000000f0e0f7209 */ /* 0x000fe20007810000 */
[----:B------:R-:W-:Y:S01]  /*aec0*/  MUFU.TANH R33, R33 ;  /* 0x0000002100217308 */ /* 0x000fe20000002400 */
[C---:B------:R-:W-:Y:S02]  /*aed0*/  ISETP.GT.AND P2, PT, R31.reuse, 0x30, PT ;  /* 0x000000301f00780c */ /* 0x040fe40003f44270 */
[----:B0-----:R-:W-:Y:S02]  /*aee0*/  FSEL R30, R30, -INF , P1 ;  /* 0xff8000001e1e7808 */ /* 0x001fe40000800000 */
[----:B------:R-:W-:Y:S01]  /*aef0*/  FMNMX.FTZ R35, R24, R15, !PT ;  /* 0x0000000f18237209 */ /* 0x000fe20007810000 */
[----:B------:R-:W-:Y:S01]  /*af00*/  FMUL.FTZ R15, R28, UR4 ;  /* 0x000000041c0f7c20 */ /* 0x000fe20008410000 */
[----:B------:R-:W-:Y:S01]  /*af10*/  ISETP.GT.AND P1, PT, R31, 0x31, PT ;  /* 0x000000311f00780c */ /* 0x000fe20003f24270 */
[----:B------:R-:W-:Y:S01]  /*af20*/  MUFU.TANH R43, R36 ;  /* 0x00000024002b7308 */ /* 0x000fe20000002400 */
[----:B------:R-:W-:Y:S01]  /*af30*/  FSEL R28, R0, -INF , P2 ;  /* 0xff800000001c7808 */ /* 0x000fe20001000000 */
[----:B------:R-:W-:Y:S01]  /*af40*/  ULDC UR4, c[0x0][0x988] ;  /* 0x0002620000047ab9 */ /* 0x000fe20000000800 */
[----:B------:R-:W-:-:S02]  /*af50*/  FMNMX.FTZ R35, R30, R35, !PT ;  /* 0x000000231e237209 */ /* 0x000fc40007810000 */
[----:B------:R-:W-:Y:S02]  /*af60*/  ISETP.GT.AND P2, PT, R31, 0x38, PT ;  /* 0x000000381f00780c */ /* 0x000fe40003f44270 */
[----:B------:R-:W-:Y:S01]  /*af70*/  FSEL R26, R51, -INF , P1 ;  /* 0xff800000331a7808 */ /* 0x000fe20000800000 */
[----:B------:R-:W0:Y:S01]  /*af80*/  MUFU.TANH R39, R15 ;  /* 0x0000000f00277308 */ /* 0x000e220000002400 */
[----:B------:R-:W-:Y:S02]  /*af90*/  FMNMX.FTZ R35, R28, R35, !PT ;  /* 0x000000231c237209 */ /* 0x000fe40007810000 */
[----:B------:R-:W-:Y:S02]  /*afa0*/  ISETP.GT.AND P1, PT, R31, 0x39, PT ;  /* 0x000000391f00780c */ /* 0x000fe40003f24270 */
[----:B-1----:R-:W-:Y:S02]  /*afb0*/  FSEL R34, R34, -INF , P2 ;  /* 0xff80000022227808 */ /* 0x002fe40001000000 */
[----:B------:R-:W-:Y:S01]  /*afc0*/  FMNMX.FTZ R35, R26, R35, !PT ;  /* 0x000000231a237209 */ /* 0x000fe20007810000 */
[----:B------:R2:W1:Y:S01]  /*afd0*/  MUFU.TANH R31, R32 ;  /* 0x00000020001f7308 */ /* 0x0004620000002400 */
[----:B------:R-:W-:-:S02]  /*afe0*/  FSEL R0, R55, -INF , P1 ;  /* 0xff80000037007808 */ /* 0x000fc40000800000 */
[----:B------:R-:W-:Y:S02]  /*aff0*/  FMNMX.FTZ R35, R34, R35, !PT ;  /* 0x0000002322237209 */ /* 0x000fe40007810000 */
[----:B------:R-:W-:Y:S02]  /*b000*/  VIADDMNMX R27, R57, R64, R27, PT ;  /* 0x00000040391b7246 */ /* 0x000fe4000380011b */
[----:B------:R-:W-:Y:S01]  /*b010*/  FMNMX.FTZ R35, R0, R35, !PT ;  /* 0x0000002300237209 */ /* 0x000fe20007810000 */
[----:B------:R-:W3:Y:S01]  /*b020*/  MUFU.TANH R37, R37 ;  /* 0x0000002500257308 */ /* 0x000ee20000002400 */
[C---:B------:R-:W-:Y:S02]  /*b030*/  ISETP.GT.AND P1, PT, R27.reuse, RZ, PT ;  /* 0x000000ff1b00720c */ /* 0x040fe40003f24270 */
[----:B------:R-:W-:Y:S01]  /*b040*/  ISETP.GT.AND P2, PT, R27, 0x1, PT ;  /* 0x000000011b00780c */ /* 0x000fe20003f44270 */
[----:B------:R-:W5:Y:S01]  /*b050*/  SHFL.BFLY PT, R54, R35, 0x2, 0x1f ;  /* 0x0c401f0023367f89 */ /* 0x000f6200000e0000 */
[----:B--2---:R-:W-:-:S02]  /*b060*/  FSEL R32, R3, -INF , P1 ;  /* 0xff80000003207808 */ /* 0x004fc40000800000 */
[----:B------:R-:W-:Y:S01]  /*b070*/  ISETP.GT.AND P3, PT, R27, 0x8, PT ;  /* 0x000000081b00780c */ /* 0x000fe20003f64270 */
[----:B------:R2:W-:Y:S01]  /*b080*/  MUFU.TANH R66, R40 ;  /* 0x0000002800427308 */ /* 0x0005e20000002400 */
[----:B----4-:R-:W-:Y:S02]  /*b090*/  FSEL R3, R13, -INF , P2 ;  /* 0xff8000000d037808 */ /* 0x010fe40001000000 */
[----:B------:R-:W-:Y:S02]  /*b0a0*/  ISETP.GT.AND P1, PT, R27, 0x9, PT ;  /* 0x000000091b00780c */ /* 0x000fe40003f24270 */
[----:B0-----:R-:W-:Y:S02]  /*b0b0*/  FSEL R36, R39, -INF , P3 ;  /* 0xff80000027247808 */ /* 0x001fe40001800000 */
[----:B------:R-:W-:Y:S01]  /*b0c0*/  FMNMX.FTZ R13, R32, R3, !PT ;  /* 0x00000003200d7209 */ /* 0x000fe20007810000 */
[----:B------:R1:W-:Y:S01]  /*b0d0*/  MUFU.TANH R68, R44 ;  /* 0x0000002c00447308 */ /* 0x0003e20000002400 */
[----:B------:R-:W-:-:S02]  /*b0e0*/  ISETP.GT.AND P2, PT, R27, 0x10, PT ;  /* 0x000000101b00780c */ /* 0x000fc40003f44270 */
[----:B--2---:R-:W-:Y:S02]  /*b0f0*/  FSEL R40, R29, -INF , P1 ;  /* 0xff8000001d287808 */ /* 0x004fe40000800000 */
[----:B------:R-:W-:Y:S02]  /*b100*/  FMNMX.FTZ R13, R36, R13, !PT ;  /* 0x0000000d240d7209 */ /* 0x000fe40007810000 */
[----:B------:R-:W-:Y:S01]  /*b110*/  ISETP.GT.AND P1, PT, R27, 0x11, PT ;  /* 0x000000111b00780c */ /* 0x000fe20003f24270 */
[----:B------:R-:W-:Y:S01]  /*b120*/  MUFU.TANH R41, R41 ;  /* 0x0000002900297308 */ /* 0x000fe20000002400 */
[----:B-1----:R-:W-:Y:S02]  /*b130*/  FSEL R44, R31, -INF , P2 ;  /* 0xff8000001f2c7808 */ /* 0x002fe40001000000 */
[----:B------:R-:W-:Y:S02]  /*b140*/  FMNMX.FTZ R13, R40, R13, !PT ;  /* 0x0000000d280d7209 */ /* 0x000fe40007810000 */
[----:B-----5:R-:W-:-:S02]  /*b150*/  FMNMX.FTZ R54, R35, R54, !PT ;  /* 0x0000003623367209 */ /* 0x020fc40007810000 */
[C---:B------:R-:W-:Y:S01]  /*b160*/  ISETP.GT.AND P2, PT, R27.reuse, 0x18, PT ;  /* 0x000000181b00780c */ /* 0x040fe20003f44270 */
[----:B------:R0:W-:Y:S01]  /*b170*/  MUFU.TANH R72, R48 ;  /* 0x0000003000487308 */ /* 0x0001e20000002400 */
[----:B------:R-:W-:Y:S01]  /*b180*/  FMNMX.FTZ R13, R44, R13, !PT ;  /* 0x0000000d2c0d7209 */ /* 0x000fe20007810000 */
[----:B------:R-:W1:Y:S01]  /*b190*/  SHFL.BFLY PT, R15, R54, 0x1, 0x1f ;  /* 0x0c201f00360f7f89 */ /* 0x000e6200000e0000 */
[----:B------:R-:W-:-:S05]  /*b1a0*/  ISETP.GT.AND P3, PT, R27, 0x29, PT ;  /* 0x000000291b00780c */ /* 0x000fca0003f64270 */
[----:B------:R-:W2:Y:S01]  /*b1b0*/  MUFU.TANH R45, R45 ;  /* 0x0000002d002d7308 */ /* 0x000ea20000002400 */
[----:B0-----:R-:W-:Y:S02]  /*b1c0*/  FSEL R48, R33, -INF , P1 ;  /* 0xff80000021307808 */ /* 0x001fe40000800000 */
[----:B------:R-:W-:Y:S02]  /*b1d0*/  ISETP.GT.AND P1, PT, R27, 0x19, PT ;  /* 0x000000191b00780c */ /* 0x000fe40003f24270 */
[----:B------:R-:W-:Y:S01]  /*b1e0*/  FMNMX.FTZ R29, R48, R13, !PT ;  /* 0x0000000d301d7209 */ /* 0x000fe20007810000 */
[----:B------:R-:W-:Y:S01]  /*b1f0*/  IMAD.U32 R13, RZ, RZ, UR4 ;  /* 0x00000004ff0d7e24 */ /* 0x000fe2000f8e00ff */
[----:B---3--:R-:W-:Y:S01]  /*b200*/  FSEL R64, R37, -INF , P1 ;  /* 0xff80000025407808 */ /* 0x008fe20000800000 */
[----:B------:R-:W0:Y:S01]  /*b210*/  MUFU.TANH R49, R49 ;  /* 0x0000003100317308 */ /* 0x000e220000002400 */
[----:B------:R-:W-:-:S07]  /*b220*/  ISETP.GT.AND P1, PT, R27, 0x21, PT ;  /* 0x000000211b00780c */ /* 0x000fce0003f24270 */
[----:B------:R3:W4:Y:S01]  /*b230*/  MUFU.TANH R76, R52 ;  /* 0x00000034004c7308 */ /* 0x0007220000002400 */
[----:B--2---:R-:W-:Y:S02]  /*b240*/  FSEL R70, R45, -INF , P3 ;  /* 0xff8000002d467808 */ /* 0x004fe40001800000 */
[----:B-1----:R-:W-:Y:S02]  /*b250*/  FMNMX.FTZ R15, R54, R15, !PT ;  /* 0x0000000f360f7209 */ /* 0x002fe40007810000 */
[----:B------:R-:W-:Y:S02]  /*b260*/  FSEL R54, R43, -INF , P2 ;  /* 0xff8000002b367808 */ /* 0x000fe40001000000 */
[----:B------:R-:W-:Y:S01]  /*b270*/  ISETP.GT.AND P2, PT, R27, 0x20, PT ;  /* 0x000000201b00780c */ /* 0x000fe20003f44270 */
[----:B------:R-:W1:Y:S01]  /*b280*/  MUFU.TANH R53, R53 ;  /* 0x0000003500357308 */ /* 0x000e620000002400 */
[----:B------:R-:W-:Y:S01]  /*b290*/  FMNMX.FTZ R29, R54, R29, !PT ;  /* 0x0000001d361d7209 */ /* 0x000fe20007810000 */
[----:B------:R-:W-:Y:S01]  /*b2a0*/  FMUL.FTZ R31, R15, R13 ;  /* 0x0000000d0f1f7220 */ /* 0x000fe20000410000 */
[----:B------:R-:W-:-:S02]  /*b2b0*/  FSEL R66, R66, -INF , P2 ;  /* 0xff80000042427808 */ /* 0x000fc40001000000 */
[----:B------:R-:W-:Y:S02]  /*b2c0*/  FMNMX.FTZ R29, R64, R29, !PT ;  /* 0x0000001d401d7209 */ /* 0x000fe40007810000 */
[----:B------:R-:W-:Y:S02]  /*b2d0*/  ISETP.GT.AND P2, PT, R27, 0x28, PT ;  /* 0x000000281b00780c */ /* 0x000fe40003f44270 */
[----:B---3--:R-:W-:Y:S02]  /*b2e0*/  FSEL R52, R41, -INF , P1 ;  /* 0xff80000029347808 */ /* 0x008fe40000800000 */
[----:B------:R-:W-:Y:S02]  /*b2f0*/  FMNMX.FTZ R29, R66, R29, !PT ;  /* 0x0000001d421d7209 */ /* 0x000fe40007810000 */
[----:B------:R-:W-:Y:S02]  /*b300*/  FSEL R68, R68, -INF , P2 ;  /* 0xff80000044447808 */ /* 0x000fe40001000000 */
[----:B------:R-:W-:-:S02]  /*b310*/  FMNMX.FTZ R29, R52, R29, !PT ;  /* 0x0000001d341d7209 */ /* 0x000fc40007810000 */
[C---:B------:R-:W-:Y:S02]  /*b320*/  ISETP.GT.AND P1, PT, R27.reuse, 0x30, PT ;  /* 0x000000301b00780c */ /* 0x040fe40003f24270 */
[----:B------:R-:W-:Y:S02]  /*b330*/  FMNMX.FTZ R29, R68, R29, !PT ;  /* 0x0000001d441d7209 */ /* 0x000fe40007810000 */
[----:B------:R-:W-:Y:S02]  /*b340*/  ISETP.GT.AND P2, PT, R27, 0x31, PT ;  /* 0x000000311b00780c */ /* 0x000fe40003f44270 */
[----:B------:R-:W-:Y:S02]  /*b350*/  FSEL R72, R72, -INF , P1 ;  /* 0xff80000048487808 */ /* 0x000fe40000800000 */
[----:B------:R-:W-:Y:S02]  /*b360*/  FMNMX.FTZ R29, R70, R29, !PT ;  /* 0x0000001d461d7209 */ /* 0x000fe40007810000 */
[----:B------:R-:W-:-:S02]  /*b370*/  FSETP.NEU.FTZ.AND P4, PT, R15, -INF , PT ;  /* 0xff8000000f00780b */ /* 0x000fc40003f9d000 */
[----:B------:R-:W-:Y:S02]  /*b380*/  ISETP.GT.AND P1, PT, R27, 0x38, PT ;  /* 0x000000381b00780c */ /* 0x000fe40003f24270 */
[----:B0-----:R-:W-:Y:S02]  /*b390*/  FSEL R74, R49, -INF , P2 ;  /* 0xff800000314a7808 */ /* 0x001fe40001000000 */
[----:B------:R-:W-:Y:S02]  /*b3a0*/  FMNMX.FTZ R29, R72, R29, !PT ;  /* 0x0000001d481d7209 */ /* 0x000fe40007810000 */
[----:B------:R-:W-:Y:S02]  /*b3b0*/  FSEL R31, R31, RZ, P4 ;  /* 0x000000ff1f1f7208 */ /* 0x000fe40002000000 */
[----:B------:R-:W-:Y:S02]  /*b3c0*/  ISETP.GT.AND P2, PT, R27, 0x39, PT ;  /* 0x000000391b00780c */ /* 0x000fe40003f44270 */
[----:B----4-:R-:W-:Y:S01]  /*b3d0*/  FSEL R76, R76, -INF , P1 ;  /* 0xff8000004c4c7808 */ /* 0x010fe20000800000 */
[--C-:B------:R-:W-:Y:S01]  /*b3e0*/  FFMA.FTZ R27, R62, R13, -R31.reuse ;  /* 0x0000000d3e1b7223 */ /* 0x100fe2000001081f */
[----:B------:R-:W-:Y:S01]  /*b3f0*/  FMNMX.FTZ R29, R74, R29, !PT ;  /* 0x0000001d4a1d7209 */ /* 0x000fe20007810000 */
[--C-:B------:R-:W-:Y:S01]  /*b400*/  FFMA.FTZ R25, R25, R13, -R31.reuse ;  /* 0x0000000d19197223 */ /* 0x100fe2000001081f */
[----:B-1----:R-:W-:Y:S01]  /*b410*/  FSEL R62, R53, -INF , P2 ;  /* 0xff800000353e7808 */ /* 0x002fe20001000000 */
[----:B------:R0:W-:Y:S01]  /*b420*/  MUFU.EX2 R78, R27 ;  /* 0x0000001b004e7308 */ /* 0x0001e20000000800 */
[----:B------:R-:W-:Y:S01]  /*b430*/  FMNMX.FTZ R29, R76, R29, !PT ;  /* 0x0000001d4c1d7209 */ /* 0x000fe20007810000 */
[-CC-:B------:R-:W-:Y:S01]  /*b440*/  FFMA.FTZ R60, R60, R13.reuse, -R31.reuse ;  /* 0x0000000d3c3c7223 */ /* 0x180fe2000001081f */
[-CC-:B------:R-:W-:Y:S01]  /*b450*/  FFMA.FTZ R46, R46, R13.reuse, -R31.reuse ;  /* 0x0000000d2e2e7223 */ /* 0x180fe2000001081f */
[--C-:B------:R-:W-:Y:S01]  /*b460*/  FFMA.FTZ R0, R0, R13, -R31.reuse ;  /* 0x0000000d00007223 */ /* 0x100fe2000001081f */
[----:B------:R-:W-:Y:S01]  /*b470*/  FMNMX.FTZ R29, R62, R29, !PT ;  /* 0x0000001d3e1d7209 */ /* 0x000fe20007810000 */
[-CC-:B------:R-:W-:Y:S01]  /*b480*/  FFMA.FTZ R56, R56, R13.reuse, -R31.reuse ;  /* 0x0000000d38387223 */ /* 0x180fe2000001081f */
[-CC-:B------:R-:W-:Y:S01]  /*b490*/  FFMA.FTZ R42, R42, R13.reuse, -R31.reuse ;  /* 0x0000000d2a2a7223 */ /* 0x180fe2000001081f */
[----:B------:R1:W2:Y:S01]  /*b4a0*/  MUFU.EX2 R165, R25 ;  /* 0x0000001900a57308 */ /* 0x0002a20000000800 */
[-CC-:B0-----:R-:W-:Y:S01]  /*b4b0*/  FFMA.FTZ R27, R14, R13.reuse, -R31.reuse ;  /* 0x0000000d0e1b7223 */ /* 0x181fe2000001081f */
[-CC-:B------:R-:W-:Y:S01]  /*b4c0*/  FFMA.FTZ R50, R50, R13.reuse, -R31.reuse ;  /* 0x0000000d32327223 */ /* 0x180fe2000001081f */
[-CC-:B------:R-:W-:Y:S01]  /*b4d0*/  FFMA.FTZ R38, R38, R13.reuse, -R31.reuse ;  /* 0x0000000d26267223 */ /* 0x180fe2000001081f */
[-CC-:B------:R-:W-:Y:S01]  /*b4e0*/  FFMA.FTZ R30, R30, R13.reuse, -R31.reuse ;  /* 0x0000000d1e1e7223 */ /* 0x180fe2000001081f */
[-CC-:B------:R-:W-:Y:S01]  /*b4f0*/  FFMA.FTZ R28, R28, R13.reuse, -R31.reuse ;  /* 0x0000000d1c1c7223 */ /* 0x180fe2000001081f */
[-CC-:B------:R-:W-:Y:S01]  /*b500*/  FFMA.FTZ R26, R26, R13.reuse, -R31.reuse ;  /* 0x0000000d1a1a7223 */ /* 0x180fe2000001081f */
[-CC-:B------:R-:W-:Y:S01]  /*b510*/  FFMA.FTZ R34, R34, R13.reuse, -R31.reuse ;  /* 0x0000000d22227223 */ /* 0x180fe2000001081f */
[----:B------:R-:W0:Y:S01]  /*b520*/  MUFU.EX2 R60, R60 ;  /* 0x0000003c003c7308 */ /* 0x000e220000000800 */
[----:B-1----:R-:W-:-:S02]  /*b530*/  FFMA.FTZ R25, R58, R13, -R31 ;  /* 0x0000000d3a197223 */ /* 0x002fc4000001081f */
[----:B------:R-:W1:Y:S05]  /*b540*/  SHFL.BFLY PT, R58, R29, 0x2, 0x1f ;  /* 0x0c401f001d3a7f89 */ /* 0x000e6a00000e0000 */
[----:B------:R3:W4:Y:S08]  /*b550*/  MUFU.EX2 R167, R25 ;  /* 0x0000001900a77308 */ /* 0x0007300000000800 */
[----:B------:R-:W-:Y:S08]  /*b560*/  MUFU.EX2 R157, R27 ;  /* 0x0000001b009d7308 */ /* 0x000ff00000000800 */
[----:B------:R-:W5:Y:S01]  /*b570*/  MUFU.EX2 R46, R46 ;  /* 0x0000002e002e7308 */ /* 0x000f620000000800 */
[----:B-1----:R-:W-:Y:S01]  /*b580*/  FMNMX.FTZ R58, R29, R58, !PT ;  /* 0x0000003a1d3a7209 */ /* 0x002fe20007810000 */
[----:B------:R-:W-:-:S04]  /*b590*/  FFMA.FTZ R29, R24, R13, -R31 ;  /* 0x0000000d181d7223 */ /* 0x000fc8000001081f */
[----:B---3--:R-:W1:Y:S02]  /*b5a0*/  SHFL.BFLY PT, R25, R58, 0x1, 0x1f ;  /* 0x0c201f003a197f89 */ /* 0x008e6400000e0000 */
[----:B------:R-:W-:Y:S08]  /*b5b0*/  MUFU.EX2 R159, R29 ;  /* 0x0000001d009f7308 */ /* 0x000ff00000000800 */
[----:B------:R-:W-:Y:S08]  /*b5c0*/  MUFU.EX2 R41, R0 ;  /* 0x0000000000297308 */ /* 0x000ff00000000800 */
[----:B------:R-:W-:Y:S01]  /*b5d0*/  MUFU.EX2 R161, R56 ;  /* 0x0000003800a17308 */ /* 0x000fe20000000800 */
[----:B-1----:R-:W-:-:S07]  /*b5e0*/  FMNMX.FTZ R14, R58, R25, !PT ;  /* 0x000000193a0e7209 */ /* 0x002fce0007810000 */
        /* <DEDUP_REMOVED lines=20> */
[-CC-:B------:R-:W-:Y:S01]  /*b730*/  FFMA.FTZ R72, R72, R13.reuse, -R25.reuse ;  /* 0x0000000d48487223 */ /* 0x180fe20000010819 */
[-CC-:B------:R-:W-:Y:S01]  /*b740*/  FFMA.FTZ R74, R74, R13.reuse, -R25.reuse ;  /* 0x0000000d4a4a7223 */ /* 0x180fe20000010819 */
[----:B------:R-:W-:Y:S01]  /*b750*/  FFMA.FTZ R76, R76, R13, -R25 ;  /* 0x0000000d4c4c7223 */ /* 0x000fe20000010819 */
[----:B0-----:R-:W-:Y:S01]  /*b760*/  FADD.FTZ R0, R60, R3 ;  /* 0x000000033c007221 */ /* 0x001fe20000010000 */
[----:B------:R-:W-:-:S02]  /*b770*/  VIADD R3, R20, 0x28c40 ;  /* 0x00028c4014037836 */ /* 0x000fc40000000000 */
[----:B------:R-:W-:Y:S01]  /*b780*/  FFMA.FTZ R25, R62, R13, -R25 ;  /* 0x0000000d3e197223 */ /* 0x000fe20000010819 */
[----:B------:R-:W0:Y:S01]  /*b790*/  MUFU.EX2 R36, R36 ;  /* 0x0000002400247308 */ /* 0x000e220000000800 */
[C---:B----4-:R-:W-:Y:S01]  /*b7a0*/  FADD.FTZ R45, R167.reuse, R0 ;  /* 0x00000000a72d7221 */ /* 0x050fe20000010000 */
[----:B------:R-:W-:Y:S02]  /*b7b0*/  F2FP.BF16.F32.PACK_AB R165, R78, R165 ;  /* 0x000000a54ea5723e */ /* 0x000fe400000010ff */
[----:B------:R-:W-:Y:S01]  /*b7c0*/  PRMT R3, R188, 0x654, R3 ;  /* 0x00000654bc037816 */ /* 0x000fe20000000003 */
[----:B-----5:R-:W-:Y:S01]  /*b7d0*/  FADD.FTZ R24, R46, R45 ;  /* 0x0000002d2e187221 */ /* 0x020fe20000010000 */
[----:B------:R-:W-:Y:S02]  /*b7e0*/  F2FP.BF16.F32.PACK_AB R167, R167, R60 ;  /* 0x0000003ca7a7723e */ /* 0x000fe400000010ff */
[----:B------:R-:W2:Y:S01]  /*b7f0*/  MUFU.EX2 R29, R40 ;  /* 0x00000028001d7308 */ /* 0x000ea20000000800 */
[----:B-1----:R-:W-:Y:S01]  /*b800*/  FADD.FTZ R43, R32, R27 ;  /* 0x0000001b202b7221 */ /* 0x002fe20000010000 */
[----:B------:R-:W-:Y:S01]  /*b810*/  FADD.FTZ R45, R161, R24 ;  /* 0x00000018a12d7221 */ /* 0x000fe20000010000 */
[----:B------:R1:W-:Y:S01]  /*b820*/  SYNCS.ARRIVE.TRANS64.RED.A1T0 RZ, [R3+URZ], RZ ;  /* 0x000000ff03ff79a7 */ /* 0x0003e2000810043f */
[----:B------:R-:W-:-:S02]  /*b830*/  F2FP.BF16.F32.PACK_AB R164, R27, R32 ;  /* 0x000000201ba4723e */ /* 0x000fc400000010ff */
[----:B------:R-:W-:Y:S01]  /*b840*/  FADD.FTZ R24, R42, R45 ;  /* 0x0000002d2a187221 */ /* 0x000fe20000010000 */
[----:B------:R-:W-:Y:S01]  /*b850*/  F2FP.BF16.F32.PACK_AB R161, R161, R46 ;  /* 0x0000002ea1a1723e */ /* 0x000fe200000010ff */
[----:B------:R-:W3:Y:S01]  /*b860*/  MUFU.EX2 R44, R44 ;  /* 0x0000002c002c7308 */ /* 0x000ee20000000800 */
[----:B0-----:R-:W-:Y:S01]  /*b870*/  FADD.FTZ R0, R36, R43 ;  /* 0x0000002b24007221 */ /* 0x001fe20000010000 */
[C---:B------:R-:W-:Y:S01]  /*b880*/  FADD.FTZ R45, R163.reuse, R24 ;  /* 0x00000018a32d7221 */ /* 0x040fe20000010000 */
[----:B------:R-:W-:-:S05]  /*b890*/  F2FP.BF16.F32.PACK_AB R163, R163, R42 ;  /* 0x0000002aa3a3723e */ /* 0x000fca00000010ff */
[----:B------:R-:W0:Y:S01]  /*b8a0*/  MUFU.EX2 R31, R48 ;  /* 0x00000030001f7308 */ /* 0x000e220000000800 */
[C---:B--2---:R-:W-:Y:S01]  /*b8b0*/  FADD.FTZ R43, R29.reuse, R0 ;  /* 0x000000001d2b7221 */ /* 0x044fe20000010000 */
[----:B------:R-:W-:Y:S01]  /*b8c0*/  F2FP.BF16.F32.PACK_AB R166, R29, R36 ;  /* 0x000000241da6723e */ /* 0x000fe200000010ff */
[----:B------:R-:W-:Y:S06]  /*b8d0*/  BAR.SYNC.DEFER_BLOCKING 0xf, 0x100 ;  /* 0x03c4000000007b1d */ /* 0x000fec0000010000 */
[----:B------:R-:W2:Y:S01]  /*b8e0*/  MUFU.EX2 R54, R54 ;  /* 0x0000003600367308 */ /* 0x000ea20000000800 */
[----:B---3--:R-:W-:-:S07]  /*b8f0*/  FADD.FTZ R0, R44, R43 ;  /* 0x0000002b2c007221 */ /* 0x008fce0000010000 */
[----:B------:R-:W3:Y:S01]  /*b900*/  MUFU.EX2 R33, R64 ;  /* 0x0000004000217308 */ /* 0x000ee20000000800 */
[C---:B0-----:R-:W-:Y:S01]  /*b910*/  FADD.FTZ R43, R31.reuse, R0 ;  /* 0x000000001f2b7221 */ /* 0x041fe20000010000 */
[----:B------:R-:W-:-:S06]  /*b920*/  F2FP.BF16.F32.PACK_AB R160, R31, R44 ;  /* 0x0000002c1fa0723e */ /* 0x000fcc00000010ff */
[----:B------:R-:W0:Y:S01]  /*b930*/  MUFU.EX2 R38, R38 ;  /* 0x0000002600267308 */ /* 0x000e220000000800 */
[----:B--2---:R-:W-:Y:S01]  /*b940*/  FADD.FTZ R0, R54, R43 ;  /* 0x0000002b36007221 */ /* 0x004fe20000010000 */
[----:B------:R2:W-:Y:S06]  /*b950*/  STSM.16.M88.4 [R216+0x26800], R164 ;  /* 0x026800a4d8007844 */ /* 0x0005ec0000000200 */
[----:B------:R-:W4:Y:S01]  /*b960*/  MUFU.EX2 R66, R66 ;  /* 0x0000004200427308 */ /* 0x000f220000000800 */
[C---:B---3--:R-:W-:Y:S01]  /*b970*/  FADD.FTZ R43, R33.reuse, R0 ;  /* 0x00000000212b7221 */ /* 0x048fe20000010000 */
[----:B------:R-:W-:-:S05]  /*b980*/  F2FP.BF16.F32.PACK_AB R162, R33, R54 ;  /* 0x0000003621a2723e */ /* 0x000fca00000010ff */
[----:B------:R2:W-:Y:S01]  /*b990*/  STSM.16.M88.4 [R222], R160 ;  /* 0x000000a0de007844 */ /* 0x0005e20000000200 */
[----:B------:R-:W3:Y:S01]  /*b9a0*/  MUFU.EX2 R35, R52 ;  /* 0x0000003400237308 */ /* 0x000ee20000000800 */
[----:B0-----:R-:W-:-:S04]  /*b9b0*/  FADD.FTZ R24, R38, R45 ;  /* 0x0000002d26187221 */ /* 0x001fc80000010000 */
[C---:B------:R-:W-:Y:S01]  /*b9c0*/  FADD.FTZ R24, R157.reuse, R24 ;  /* 0x000000189d187221 */ /* 0x040fe20000010000 */
[----:B------:R-:W-:Y:S02]  /*b9d0*/  F2FP.BF16.F32.PACK_AB R157, R157, R38 ;  /* 0x000000269d9d723e */ /* 0x000fe400000010ff */
[----:B------:R-:W0:Y:S01]  /*b9e0*/  MUFU.EX2 R68, R68 ;  /* 0x0000004400447308 */ /* 0x000e220000000800 */
[----:B----4-:R-:W-:Y:S01]  /*b9f0*/  FADD.FTZ R0, R66, R43 ;  /* 0x0000002b42007221 */ /* 0x010fe20000010000 */
[----:B------:R-:W-:-:S06]  /*ba00*/  FADD.FTZ R29, R159, R24 ;  /* 0x000000189f1d7221 */ /* 0x000fcc0000010000 */
[----:B------:R-:W4:Y:S01]  /*ba10*/  MUFU.EX2 R37, R70 ;  /* 0x0000004600257308 */ /* 0x000f220000000800 */
[C---:B---3--:R-:W-:Y:S01]  /*ba20*/  FADD.FTZ R27, R35.reuse, R0 ;  /* 0x00000000231b7221 */ /* 0x048fe20000010000 */
[----:B------:R-:W-:-:S06]  /*ba30*/  F2FP.BF16.F32.PACK_AB R156, R35, R66 ;  /* 0x00000042239c723e */ /* 0x000fcc00000010ff */
[----:B------:R-:W3:Y:S01]  /*ba40*/  MUFU.EX2 R30, R30 ;  /* 0x0000001e001e7308 */ /* 0x000ee20000000800 */
[----:B0-----:R-:W-:-:S07]  /*ba50*/  FADD.FTZ R0, R68, R27 ;  /* 0x0000001b44007221 */ /* 0x001fce0000010000 */
[----:B------:R-:W-:Y:S01]  /*ba60*/  MUFU.EX2 R28, R28 ;  /* 0x0000001c001c7308 */ /* 0x000fe20000000800 */
[C---:B----4-:R-:W-:Y:S01]  /*ba70*/  F2FP.BF16.F32.PACK_AB R158, R37.reuse, R68 ;  /* 0x00000044259e723e */ /* 0x050fe200000010ff */
[----:B------:R-:W-:-:S06]  /*ba80*/  FADD.FTZ R37, R37, R0 ;  /* 0x0000000025257221 */ /* 0x000fcc0000010000 */
[----:B------:R-:W0:Y:S01]  /*ba90*/  MUFU.EX2 R39, R26 ;  /* 0x0000001a00277308 */ /* 0x000e220000000800 */
[C---:B---3--:R-:W-:Y:S01]  /*baa0*/  FADD.FTZ R29, R30.reuse, R29 ;  /* 0x0000001d1e1d7221 */ /* 0x048fe20000010000 */
[----:B------:R-:W-:-:S05]  /*bab0*/  F2FP.BF16.F32.PACK_AB R159, R30, R159 ;  /* 0x0000009f1e9f723e */ /* 0x000fca00000010ff */
[----:B------:R2:W-:Y:S01]  /*bac0*/  STSM.16.M88.4 [R217], R156 ;  /* 0x0000009cd9007844 */ /* 0x0005e20000000200 */
[----:B------:R-:W-:Y:S08]  /*bad0*/  MUFU.EX2 R72, R72 ;  /* 0x0000004800487308 */ /* 0x000ff00000000800 */
[----:B-1----:R-:W1:Y:S01]  /*bae0*/  MUFU.EX2 R3, R74 ;  /* 0x0000004a00037308 */ /* 0x002e620000000800 */
[----:B0-----:R-:W-:Y:S01]  /*baf0*/  F2FP.BF16.F32.PACK_AB R153, R39, R28 ;  /* 0x0000001c2799723e */ /* 0x001fe200000010ff */
[----:B------:R-:W-:-:S04]  /*bb00*/  FADD.FTZ R28, R28, R29 ;  /* 0x0000001d1c1c7221 */ /* 0x000fc80000010000 */
[----:B------:R-:W-:Y:S02]  /*bb10*/  FADD.FTZ R39, R39, R28 ;  /* 0x0000001c27277221 */ /* 0x000fe40000010000 */
[----:B------:R-:W0:Y:S08]  /*bb20*/  MUFU.EX2 R34, R34 ;  /* 0x0000002200227308 */ /* 0x000e300000000800 */
[----:B------:R-:W3:Y:S01]  /*bb30*/  MUFU.EX2 R76, R76 ;  /* 0x0000004c004c7308 */ /* 0x000ee20000000800 */
[----:B-1----:R-:W-:Y:S01]  /*bb40*/  F2FP.BF16.F32.PACK_AB R152, R3, R72 ;  /* 0x000000480398723e */ /* 0x002fe200000010ff */
[----:B------:R-:W-:-:S04]  /*bb50*/  FADD.FTZ R72, R72, R37 ;  /* 0x0000002548487221 */ /* 0x000fc80000010000 */
[----:B------:R-:W-:Y:S02]  /*bb60*/  FADD.FTZ R3, R3, R72 ;  /* 0x0000004803037221 */ /* 0x000fe40000010000 */
[----:B------:R-:W1:Y:S01]  /*bb70*/  MUFU.EX2 R25, R25 ;  /* 0x0000001900197308 */ /* 0x000e620000000800 */
[----:B0-----:R-:W-:Y:S01]  /*bb80*/  F2FP.BF16.F32.PACK_AB R155, R41, R34 ;  /* 0x00000022299b723e */ /* 0x001fe200000010ff */
[----:B------:R-:W-:Y:S01]  /*bb90*/  FADD.FTZ R34, R34, R39 ;  /* 0x0000002722227221 */ /* 0x000fe20000010000 */
[----:B---3--:R-:W-:-:S03]  /*bba0*/  FADD.FTZ R0, R76, R3 ;  /* 0x000000034c007221 */ /* 0x008fc60000010000 */
[----:B------:R-:W-:Y:S01]  /*bbb0*/  FADD.FTZ R3, R41, R34 ;  /* 0x0000002229037221 */ /* 0x000fe20000010000 */
[C---:B-1----:R-:W-:Y:S01]  /*bbc0*/  F2FP.BF16.F32.PACK_AB R154, R25.reuse, R76 ;  /* 0x0000004c199a723e */ /* 0x042fe200000010ff */
[----:B------:R-:W-:-:S04]  /*bbd0*/  FADD.FTZ R0, R25, R0 ;  /* 0x0000000019007221 */ /* 0x000fc80000010000 */
[----:B------:R2:W-:Y:S01]  /*bbe0*/  STSM.16.M88.4 [R221], R152 ;  /* 0x00000098dd007844 */ /* 0x0005e20000000200 */
[----:B------:R-:W-:Y:S05]  /*bbf0*/  @!P0 BRA `(.L_x_8011) ;  /* 0x0000000000048947 */ /* 0x000fea0003800000 */
[----:B------:R-:W-:Y:S01]  /*bc00*/  BPT.TRAP 0x1 ;  /* 0x000000040000795c */ /* 0x000fe20000300000 */
.L_x_8011:
[----:B------:R0:W1:Y:S01]  /*bc10*/  SYNCS.PHASECHK.TRANS64.TRYWAIT P1, [R20+URZ+0x28c50], R21 ;  /* 0x028c5015140075a7 */ /* 0x000062000802017f */
[----:B------:R-:W-:Y:S05]  /*bc20*/  @!P0 BRA `(.L_x_8012) ;  /* 0x0000000000048947 */ /* 0x000fea0003800000 */
[----:B------:R-:W-:Y:S01]  /*bc30*/  BPT.TRAP 0x1 ;  /* 0x000000040000795c */ /* 0x000fe20000300000 */
.L_x_8012:
[----:B------:R-:W-:Y:S01]  /*bc40*/  ULDC UR38, c[0x0][0x9d8] ;  /* 0x0002760000267ab9 */ /* 0x000fe20000000800 */
[----:B------:R-:W-:Y:S01]  /*bc50*/  ULDC UR39, c[0x0][0x9d8] ;  /* 0x0002760000277ab9 */ /* 0x000fe20000000800 */
[----:B------:R-:W-:Y:S01]  /*bc60*/  ULDC UR36, c[0x0][0x988] ;  /* 0x0002620000247ab9 */ /* 0x000fe20000000800 */
[----:B------:R-:W-:Y:S01]  /*bc70*/  ULDC UR37, c[0x0][0x988] ;  /* 0x0002620000257ab9 */ /* 0x000fe20000000800 */
[----:B------:R-:W-:Y:S01]  /*bc80*/  BSSY B0, `(.L_x_8013) ;  /* 0x0000006000007945 */ /* 0x000fe20003800000 */
[----:B------:R-:W-:Y:S02]  /*bc90*/  IMAD R28, R18, 0x1000, R195 ;  /* 0x00001000121c7824 */ /* 0x000fe400078e02c3 */
[----:B------:R-:W-:Y:S01]  /*bca0*/  IMAD.MOV.U32 R29, RZ, RZ, 0x40000040 ;  /* 0x40000040ff1d7424 */ /* 0x000fe200078e00ff */
[----:B-1----:R-:W-:Y:S06]  /*bcb0*/  @P1 BRA `(.L_x_8014) ;  /* 0x0000000000081947 */ /* 0x002fec0003800000 */
[----:B------:R-:W1:Y:S02]  /*bcc0*/  SYNCS.PHASECHK.TRANS64.TRYWAIT P1, [R20+URZ+0x28c50], R21 ;  /* 0x028c5015140075a7 */ /* 0x000e64000802017f */
[----:B-1----:R-:W-:Y:S05]  /*bcd0*/  @!P1 BRA `(.L_x_8015) ;  /* 0x0000010800409947 */ /* 0x002fea0003800000 */
.L_x_8014:
[----:B------:R-:W-:Y:S05]  /*bce0*/  BSYNC B0 ;  /* 0x0000000000007941 */ /* 0x000fea0003800000 */
.L_x_8013:
        /* <DEDUP_REMOVED lines=39> */
.L_x_8016:
[----:B01----:R-:W0:Y:S01]  /*bf60*/  LDC R21, c[0x0][0x448] ;  /* 0x00011200ff157b82 */ /* 0x003e220000000800 */
[----:B------:R-:W-:Y:S01]  /*bf70*/  VIADD R20, R20, 0x28c60 ;  /* 0x00028c6014147836 */ /* 0x000fe20000000000 */
[----:B------:R-:W-:Y:S01]  /*bf80*/  BSSY B1, `(.L_x_8017) ;  /* 0x000024e000017945 */ /* 0x000fe20003800000 */
[----:B--2---:R-:W-:Y:S02]  /*bf90*/  IMAD.MOV.U32 R152, RZ, RZ, R200 ;  /* 0x000000ffff987224 */ /* 0x004fe400078e00c8 */
[----:B------:R-:W-:Y:S01]  /*bfa0*/  VIADD R209, R209, 0xfffffffe ;  /* 0xfffffffed1d17836 */ /* 0x000fe20000000000 */
[----:B------:R-:W-:-:S04]  /*bfb0*/  PRMT R20, R188, 0x654, R20 ;  /* 0x00000654bc147816 */ /* 0x000fc80000000014 */
[----:B------:R1:W-:Y:S01]  /*bfc0*/  SYNCS.ARRIVE.TRANS64.RED.A1T0 RZ, [R20+URZ], RZ ;  /* 0x000000ff14ff79a7 */ /* 0x0003e2000810043f */
[----:B0-----:R-:W-:-:S13]  /*bfd0*/  ISETP.NE.AND P1, PT, R21, 0x1, PT ;  /* 0x000000011500780c */ /* 0x001fda0003f25270 */
[----:B------:R-:W0:Y:S08]  /*bfe0*/  @P1 LDC R21, c[0x0][0x44c] ;  /* 0x00011300ff151b82 */ /* 0x000e300000000800 */
[----:B-1----:R-:W1:Y:S01]  /*bff0*/  @P1 LDC R20, c[0x0][0x450] ;  /* 0x00011400ff141b82 */ /* 0x002e620000000800 */
[----:B0-----:R-:W-:-:S05]  /*c000*/  @P1 IMAD.HI.U32 R21, R200, R21, RZ ;  /* 0x00000015c8151227 */ /* 0x001fca00078e00ff */
[----:B-1----:R-:W-:-:S04]  /*c010*/  @P1 SHF.R.U32.HI R152, RZ, R20, R21 ;  /* 0x00000014ff981219 */ /* 0x002fc80000011615 */
[----:B------:R-:W-:-:S04]  /*c020*/  IADD3 R20, R152, R199, -R198 ;  /* 0x000000c798147210 */ /* 0x000fc80007ffe8c6 */
[----:B------:R-:W-:-:S04]  /*c030*/  SHF.R.S32.HI R21, RZ, 0x1f, R20 ;  /* 0x0000001fff157819 */ /* 0x000fc80000011414 */
[----:B------:R-:W-:-:S04]  /*c040*/  LEA.HI R20, R21, R20, RZ, 0x6 ;  /* 0x0000001415147211 */ /* 0x000fc800078f30ff */
[----:B------:R-:W-:-:S04]  /*c050*/  SHF.R.S32.HI R20, RZ, 0x6, R20 ;  /* 0x00000006ff147819 */ /* 0x000fc80000011414 */
[----:B------:R-:W-:-:S04]  /*c060*/  VIMNMX R20, RZ, R20, !PT ;  /* 0x00000014ff147248 */ /* 0x000fc80007fe0100 */
[----:B------:R-:W-:-:S13]  /*c070*/  ISETP.GE.AND P1, PT, R209, R20, PT ;  /* 0x00000014d100720c */ /* 0x000fda0003f26270 */
[----:B------:R-:W-:Y:S05]  /*c080*/  @!P1 BRA `(.L_x_8018) ;  /* 0x0000002000f49947 */ /* 0x000fea0003800000 */
[----:B------:R-:W-:Y:S01]  /*c090*/  BSSY B0, `(.L_x_8019) ;  /* 0x000023b000007945 */ /* 0x000fe20003800000 */
[----:B------:R-:W-:Y:S01]  /*c0a0*/  IMAD.MOV.U32 R220, RZ, RZ, R15 ;  /* 0x000000ffffdc7224 */ /* 0x000fe200078e000f */
[----:B------:R-:W-:Y:S01]  /*c0b0*/  MOV R218, R14 ;  /* 0x0000000e00da7202 */ /* 0x000fe20000000f00 */
[----:B------:R-:W-:Y:S02]  /*c0c0*/  IMAD.MOV.U32 R21, RZ, RZ, R209 ;  /* 0x000000ffff157224 */ /* 0x000fe400078e00d1 */
[----:B------:R-:W-:-:S07]  /*c0d0*/  IMAD.MOV.U32 R219, RZ, RZ, R18 ;  /* 0x000000ffffdb7224 */ /* 0x000fce00078e0012 */
.L_x_8032:
[----:B------:R-:W-:-:S05]  /*c0e0*/  VIADD R18, R219, 0x1 ;  /* 0x00000001db127836 */ /* 0x000fca0000000000 */
[----:B------:R-:W-:-:S04]  /*c0f0*/  ISETP.NE.AND P1, PT, R18, 0x2, PT ;  /* 0x000000021200780c */ /* 0x000fc80003f25270 */
[----:B------:R-:W-:Y:S02]  /*c100*/  SEL R13, RZ, 0x1, P1 ;  /* 0x00000001ff0d7807 */ /* 0x000fe40000800000 */
[----:B------:R-:W-:Y:S02]  /*c110*/  SEL R18, R18, RZ, P1 ;  /* 0x000000ff12127207 */ /* 0x000fe40000800000 */
[----:B------:R-:W-:Y:S01]  /*c120*/  LOP3.LUT R19, R19, R13, RZ, 0x3c, !PT ;  /* 0x0000000d13137212 */ /* 0x000fe200078e3cff */
[----:B0-----:R-:W-:Y:S06]  /*c130*/  @!P0 BRA `(.L_x_8020) ;  /* 0x0000000000048947 */ /* 0x001fec0003800000 */
[----:B------:R-:W-:Y:S01]  /*c140*/  BPT.TRAP 0x1 ;  /* 0x000000040000795c */ /* 0x000fe20000300000 */
.L_x_8020:
[----:B------:R-:W-:Y:S01]  /*c150*/  IMAD R209, R18, 0x8, R2 ;  /* 0x0000000812d17824 */ /* 0x000fe200078e0202 */
[----:B------:R-:W-:-:S04]  /*c160*/  SHF.L.U32 R213, R19, 0x1f, RZ ;  /* 0x0000001f13d57819 */ /* 0x000fc800000006ff */
[----:B------:R0:W1:Y:S01]  /*c170*/  SYNCS.PHASECHK.TRANS64.TRYWAIT P1, [R209+URZ+0x28c30], R213 ;  /* 0x028c30d5d10075a7 */ /* 0x000062000802017f */
[----:B------:R-:W-:Y:S05]  /*c180*/  @!P0 BRA `(.L_x_8021) ;  /* 0x0000000000048947 */ /* 0x000fea0003800000 */
[----:B------:R-:W-:Y:S01]  /*c190*/  BPT.TRAP 0x1 ;  /* 0x000000040000795c */ /* 0x000fe20000300000 */
.L_x_8021:
[----:B------:R-:W-:Y:S01]  /*c1a0*/  BSSY B2, `(.L_x_8022) ;  /* 0x0000006000027945 */ /* 0x000fe20003800000 */
[----:B------:R-:W-:Y:S02]  /*c1b0*/  IMAD R154, R18, 0x200, R12 ;  /* 0x00000200129a7824 */ /* 0x000fe400078e020c */
[----:B------:R-:W-:Y:S01]  /*c1c0*/  IMAD.MOV.U32 R155, RZ, RZ, 0x40000040 ;  /* 0x40000040ff9b7424 */ /* 0x000fe200078e00ff */
[----:B-1----:R-:W-:Y:S06]  /*c1d0*/  @P1 BRA `(.L_x_8023) ;  /* 0x0000000000081947 */ /* 0x002fec0003800000 */
[----:B------:R-:W1:Y:S02]  /*c1e0*/  SYNCS.PHASECHK.TRANS64.TRYWAIT P1, [R209+URZ+0x28c30], R213 ;  /* 0x028c30d5d10075a7 */ /* 0x000e64000802017f */
[----:B-1----:R-:W-:Y:S05]  /*c1f0*/  @!P1 BRA `(.L_x_8024) ;  /* 0x00000104000c9947 */ /* 0x002fea0003800000 */
.L_x_8023:
[----:B------:R-:W-:Y:S05]  /*c200*/  BSYNC B2 ;  /* 0x0000000000027941 */ /* 0x000fea0003800000 */
.L_x_8022:
        /* <DEDUP_REMOVED lines=14> */
[----:B------:R-:W-:Y:S01]  /*c2f0*/  WARPGROUP.ARRIVE ;  /* 0x00000000000079c5 */ /* 0x000fe20000000000 */
[----:B------:R-:W-:Y:S02]  /*c300*/  R2UR UR8, R10 ;  /* 0x000000000a0872ca */ /* 0x000fe400000e0000 */
[----:B------:R-:W-:Y:S02]  /*c310*/  R2UR UR9, R11 ;  /* 0x000000000b0972ca */ /* 0x000fe400000e0000 */
[----:B------:R-:W-:Y:S01]  /*c320*/  R2UR UR14, R14 ;  /* 0x000000000e0e72ca */ /* 0x000fe200000e0000 */
[----:B------:R-:W-:Y:S01]  /*c330*/  HGMMA.64x64x16.F32.BF16 R152, gdesc[UR4], RZ, !UPT, gsb0 ;  /* 0x00e00000049879f0 */ /* 0x000fe2000c0018ff */
[----:B------:R-:W-:Y:S02]  /*c340*/  R2UR UR15, R15 ;  /* 0x000000000f0f72ca */ /* 0x000fe400000e0000 */
[----:B------:R-:W-:-:S02]  /*c350*/  R2UR UR12, R8 ;  /* 0x00000000080c72ca */ /* 0x000fc400000e0000 */
        /* <DEDUP_REMOVED lines=15> */
.L_x_8025:
[----:B------:R-:W2:Y:S01]  /*c450*/  LDC R13, c[0x0][0x448] ;  /* 0x00011200ff0d7b82 */ /* 0x000ea20000000800 */
        /* <DEDUP_REMOVED lines=21> */
[----:B--2---:R-:W-:Y:S01]  /*c5b0*/  ISETP.NE.AND P1, PT, R13, 0x1, PT ;  /* 0x000000010d00780c */ /* 0x004fe20003f25270 */
[----:B------:R-:W-:-:S03]  /*c5c0*/  IMAD.IADD R13, R229, 0x1, R200 ;  /* 0x00000001e50d7824 */ /* 0x000fc600078e02c8 */
[----:B------:R-:W-:Y:S08]  /*c5d0*/  MUFU.TANH R169, R169 ;  /* 0x000000a900a97308 */ /* 0x000ff00000002400 */
[----:B------:R-:W-:Y:S01]  /*c5e0*/  MUFU.TANH R173, R173 ;  /* 0x000000ad00ad7308 */ /* 0x000fe20000002400 */
[----:B------:R-:W2:Y:S07]  /*c5f0*/  @P1 LDC R15, c[0x0][0x44c] ;  /* 0x00011300ff0f1b82 */ /* 0x000eae0000000800 */
[----:B------:R-:W-:Y:S01]  /*c600*/  MUFU.TANH R177, R177 ;  /* 0x000000b100b17308 */ /* 0x000fe20000002400 */
[----:B------:R-:W3:Y:S01]  /*c610*/  @P1 LDC R14, c[0x0][0x450] ;  /* 0x00011400ff0e1b82 */ /* 0x000ee20000000800 */
[----:B--2---:R-:W-:-:S05]  /*c620*/  @P1 IMAD.HI.U32 R15, R13, R15, RZ ;  /* 0x0000000f0d0f1227 */ /* 0x004fca00078e00ff */
[----:B---3--:R-:W-:Y:S01]  /*c630*/  @P1 SHF.R.U32.HI R13, RZ, R14, R15 ;  /* 0x0000000eff0d1219 */ /* 0x008fe2000001160f */
[----:B------:R-:W-:Y:S01]  /*c640*/  FMUL.FTZ R14, R152, UR39 ;  /* 0x00000027980e7c20 */ /* 0x000fe20008410000 */
[----:B------:R-:W-:Y:S01]  /*c650*/  FMUL.FTZ R152, R154, UR39 ;  /* 0x000000279a987c20 */ /* 0x000fe20008410000 */
[----:B------:R-:W-:Y:S01]  /*c660*/  FMUL.FTZ R154, R157, UR39 ;  /* 0x000000279d9a7c20 */ /* 0x000fe20008410000 */
[----:B------:R-:W-:Y:S01]  /*c670*/  FMUL.FTZ R157, R161, UR39 ;  /* 0x00000027a19d7c20 */ /* 0x000fe20008410000 */
[----:B------:R-:W-:Y:S01]  /*c680*/  FMUL.FTZ R15, R153, UR39 ;  /* 0x00000027990f7c20 */ /* 0x000fe20008410000 */
[----:B------:R-:W2:Y:S01]  /*c690*/  SHFL.IDX PT, R161, R13, RZ, 0x1c1f ;  /* 0x001c1fff0da17589 */ /* 0x000ea200000e0000 */
[----:B------:R-:W-:Y:S01]  /*c6a0*/  FMUL.FTZ R153, R156, UR39 ;  /* 0x000000279c997c20 */ /* 0x000fe20008410000 */
[----:B------:R-:W-:Y:S01]  /*c6b0*/  FMUL.FTZ R156, R160, UR39 ;  /* 0x00000027a09c7c20 */ /* 0x000fe20008410000 */
[----:B------:R-:W-:Y:S01]  /*c6c0*/  FMUL.FTZ R160, R164, UR39 ;  /* 0x00000027a4a07c20 */ /* 0x000fe20008410000 */
[----:B------:R-:W-:Y:S01]  /*c6d0*/  IMAD.MOV.U32 R164, RZ, RZ, -0x40 ;  /* 0xffffffc0ffa47424 */ /* 0x000fe200078e00ff */
[----:B------:R3:W4:Y:S01]  /*c6e0*/  SHFL.IDX PT, R225, R13, 0x1, 0x1c1f ;  /* 0x003c1f000de17f89 */ /* 0x00072200000e0000 */
[----:B------:R-:W5:Y:S02]  /*c6f0*/  MUFU.TANH R14, R14 ;  /* 0x0000000e000e7308 */ /* 0x000f640000002400 */
[----:B------:R-:W-:-:S05]  /*c700*/  IMAD R164, R21, R164, 0x1 ;  /* 0x0000000115a47424 */ /* 0x000fca00078e02a4 */
[----:B------:R-:W-:Y:S01]  /*c710*/  IADD3 R164, R199, R164, -R192 ;  /* 0x000000a4c7a47210 */ /* 0x000fe20007ffe8c0 */
[----:B------:R-:W0:Y:S01]  /*c720*/  MUFU.TANH R153, R153 ;  /* 0x0000009900997308 */ /* 0x000e220000002400 */
[----:B---3--:R-:W-:-:S03]  /*c730*/  FMUL.FTZ R13, R165, UR39 ;  /* 0x00000027a50d7c20 */ /* 0x008fc60008410000 */
[----:B------:R-:W-:-:S04]  /*c740*/  IMAD.IADD R164, R164, 0x1, -R198 ;  /* 0x00000001a4a47824 */ /* 0x000fc800078e0ac6 */
[----:B------:R-:W3:Y:S01]  /*c750*/  MUFU.TANH R152, R152 ;  /* 0x0000009800987308 */ /* 0x000ee20000002400 */
[----:B--2---:R-:W-:-:S05]  /*c760*/  IMAD.IADD R168, R164, 0x1, R161 ;  /* 0x00000001a4a87824 */ /* 0x004fca00078e02a1 */
[----:B------:R-:W-:Y:S01]  /*c770*/  ISETP.GT.AND P5, PT, R168, RZ, PT ;  /* 0x000000ffa800720c */ /* 0x000fe20003fa4270 */
[----:B----4-:R-:W-:Y:S01]  /*c780*/  IMAD.IADD R225, R164, 0x1, R225 ;  /* 0x00000001a4e17824 */ /* 0x010fe200078e02e1 */
[----:B------:R-:W-:Y:S01]  /*c790*/  ISETP.GT.AND P3, PT, R168, 0x8, PT ;  /* 0x00000008a800780c */ /* 0x000fe20003f64270 */
[----:B------:R-:W2:Y:S01]  /*c7a0*/  MUFU.TANH R13, R13 ;  /* 0x0000000d000d7308 */ /* 0x000ea20000002400 */
[----:B-----5:R-:W-:Y:S02]  /*c7b0*/  FSEL R161, R14, -INF , P5 ;  /* 0xff8000000ea17808 */ /* 0x020fe40002800000 */
[----:B0-----:R-:W-:Y:S02]  /*c7c0*/  FSEL R165, R153, -INF , P3 ;  /* 0xff80000099a57808 */ /* 0x001fe40001800000 */
[----:B------:R-:W-:Y:S02]  /*c7d0*/  ISETP.GT.AND P6, PT, R225, RZ, PT ;  /* 0x000000ffe100720c */ /* 0x000fe40003fc4270 */
[----:B------:R-:W-:Y:S01]  /*c7e0*/  ISETP.GT.AND P3, PT, R168, 0x19, PT ;  /* 0x00000019a800780c */ /* 0x000fe20003f64270 */
[----:B------:R-:W0:Y:S01]  /*c7f0*/  MUFU.TANH R14, R155 ;  /* 0x0000009b000e7308 */ /* 0x000e220000002400 */
[----:B---3--:R-:W-:-:S02]  /*c800*/  FSEL R152, R152, -INF , P6 ;  /* 0xff80000098987808 */ /* 0x008fc40003000000 */
[----:B------:R-:W-:Y:S02]  /*c810*/  ISETP.GT.AND P6, PT, R225, 0x1, PT ;  /* 0x00000001e100780c */ /* 0x000fe40003fc4270 */
[C---:B------:R-:W-:Y:S02]  /*c820*/  ISETP.GT.AND P4, PT, R168.reuse, 0x1, PT ;  /* 0x00000001a800780c */ /* 0x040fe40003f84270 */
[----:B------:R-:W-:Y:S01]  /*c830*/  ISETP.GT.AND P2, PT, R168, 0x9, PT ;  /* 0x00000009a800780c */ /* 0x000fe20003f44270 */
[----:B------:R-:W3:Y:S01]  /*c840*/  MUFU.TANH R153, R158 ;  /* 0x0000009e00997308 */ /* 0x000ee20000002400 */
[----:B--2---:R-:W-:Y:S02]  /*c850*/  FSEL R226, R13, -INF , P3 ;  /* 0xff8000000de27808 */ /* 0x004fe40001800000 */
[----:B------:R-:W-:Y:S02]  /*c860*/  FMNMX.FTZ R13, R152, R220, !PT ;  /* 0x000000dc980d7209 */ /* 0x000fe40007810000 */
[----:B------:R-:W-:-:S02]  /*c870*/  ISETP.GT.AND P1, PT, R168, 0x10, PT ;  /* 0x00000010a800780c */ /* 0x000fc40003f24270 */
[----:B------:R-:W-:Y:S01]  /*c880*/  ISETP.GT.AND P5, PT, R168, 0x11, PT ;  /* 0x00000011a800780c */ /* 0x000fe20003fa4270 */
[----:B------:R-:W2:Y:S01]  /*c890*/  MUFU.TANH R155, R159 ;  /* 0x0000009f009b7308 */ /* 0x000ea20000002400 */
[----:B0-----:R-:W-:Y:S02]  /*c8a0*/  FSEL R14, R14, -INF , P6 ;  /* 0xff8000000e0e7808 */ /* 0x001fe40003000000 */
[----:B------:R-:W-:Y:S02]  /*c8b0*/  ISETP.GT.AND P6, PT, R225, 0x8, PT ;  /* 0x00000008e100780c */ /* 0x000fe40003fc4270 */
[----:B------:R-:W-:Y:S02]  /*c8c0*/  FMNMX.FTZ R13, R14, R13, !PT ;  /* 0x0000000d0e0d7209 */ /* 0x000fe40007810000 */
[----:B------:R-:W-:Y:S01]  /*c8d0*/  ISETP.GT.AND P3, PT, R168, 0x31, PT ;  /* 0x00000031a800780c */ /* 0x000fe20003f64270 */
[----:B------:R-:W0:Y:S01]  /*c8e0*/  MUFU.TANH R158, R162 ;  /* 0x000000a2009e7308 */ /* 0x000e220000002400 */
[----:B---3--:R-:W-:-:S02]  /*c8f0*/  FSEL R153, R153, -INF , P6 ;  /* 0xff80000099997808 */ /* 0x008fc40003000000 */
[----:B------:R-:W-:Y:S02]  /*c900*/  ISETP.GT.AND P6, PT, R225, 0x9, PT ;  /* 0x00000009e100780c */ /* 0x000fe40003fc4270 */
[----:B------:R-:W-:Y:S02]  /*c910*/  FMNMX.FTZ R13, R153, R13, !PT ;  /* 0x0000000d990d7209 */ /* 0x000fe40007810000 */
[----:B------:R-:W-:Y:S01]  /*c920*/  FSEL R177, R177, -INF , P3 ;  /* 0xff800000b1b17808 */ /* 0x000fe20001800000 */
[----:B------:R-:W3:Y:S01]  /*c930*/  MUFU.TANH R159, R163 ;  /* 0x000000a3009f7308 */ /* 0x000ee20000002400 */
        /* <DEDUP_REMOVED lines=8> */
[----:B---3--:R-:W-:Y:S02]  /*c9c0*/  FSEL R159, R159, -INF , P6 ;  /* 0xff8000009f9f7808 */ /* 0x008fe40003000000 */
[----:B------:R-:W-:Y:S02]  /*c9d0*/  ISETP.GT.AND P6, PT, R225, 0x18, PT ;  /* 0x00000018e100780c */ /* 0x000fe40003fc4270 */
[----:B------:R-:W-:-:S03]  /*c9e0*/  FMNMX.FTZ R13, R159, R13, !PT ;  /* 0x0000000d9f0d7209 */ /* 0x000fc60007810000 */
        /* <DEDUP_REMOVED lines=37> */
[----:B--2---:R-:W-:-:S04]  /*cc40*/  FSEL R179, R179, -INF , P6 ;  /* 0xff800000b3b37808 */ /* 0x004fc80003000000 */
[----:B------:R-:W-:-:S03]  /*cc50*/  FMNMX.FTZ R13, R179, R13, !PT ;  /* 0x0000000db30d7209 */ /* 0x000fc60007810000 */
[----:B------:R-:W2:Y:S01]  /*cc60*/  MUFU.TANH R156, R156 ;  /* 0x0000009c009c7308 */ /* 0x000ea20000002400 */
[----:B0-----:R-:W-:Y:S02]  /*cc70*/  FSEL R164, R15, -INF , P4 ;  /* 0xff8000000fa47808 */ /* 0x001fe40002000000 */
[----:B------:R-:W0:Y:S01]  /*cc80*/  SHFL.BFLY PT, R15, R13, 0x2, 0x1f ;  /* 0x0c401f000d0f7f89 */ /* 0x000e2200000e0000 */
[----:B------:R-:W-:-:S04]  /*cc90*/  ISETP.GT.AND P4, PT, R168, 0x18, PT ;  /* 0x00000018a800780c */ /* 0x000fc80003f84270 */
[----:B------:R-:W4:Y:S01]  /*cca0*/  MUFU.TANH R157, R157 ;  /* 0x0000009d009d7308 */ /* 0x000f220000002400 */
[----:B---3--:R-:W-:Y:S02]  /*ccb0*/  FSEL R154, R154, -INF , P2 ;  /* 0xff8000009a9a7808 */ /* 0x008fe40001000000 */
[----:B------:R-:W-:-:S04]  /*ccc0*/  ISETP.GT.AND P2, PT, R168, 0x20, PT ;  /* 0x00000020a800780c */ /* 0x000fc80003f44270 */
[----:B------:R-:W-:Y:S01]  /*ccd0*/  FSEL R224, R224, -INF , P2 ;  /* 0xff800000e0e07808 */ /* 0x000fe20001000000 */
[----:B------:R-:W3:Y:S01]  /*cce0*/  MUFU.TANH R160, R160 ;  /* 0x000000a000a07308 */ /* 0x000ee20000002400 */
[----:B--2---:R-:W-:Y:S02]  /*ccf0*/  FSEL R156, R156, -INF , P1 ;  /* 0xff8000009c9c7808 */ /* 0x004fe40000800000 */
[C---:B------:R-:W-:Y:S02]  /*cd00*/  ISETP.GT.AND P1, PT, R168.reuse, 0x21, PT ;  /* 0x00000021a800780c */ /* 0x040fe40003f24270 */
[----:B------:R-:W-:Y:S02]  /*cd10*/  ISETP.GT.AND P2, PT, R168, 0x38, PT ;  /* 0x00000038a800780c */ /* 0x000fe40003f44270 */
[----:B------:R-:W-:Y:S02]  /*cd20*/  FSEL R169, R169, -INF , P1 ;  /* 0xff800000a9a97808 */ /* 0x000fe40000800000 */
[----:B----4-:R-:W-:-:S02]  /*cd30*/  FSEL R157, R157, -INF , P5 ;  /* 0xff8000009d9d7808 */ /* 0x010fc40002800000 */
[----:B0-----:R-:W-:Y:S02]  /*cd40*/  FMNMX.FTZ R15, R13, R15, !PT ;  /* 0x0000000f0d0f7209 */ /* 0x001fe40007810000 */
[C---:B------:R-:W-:Y:S02]  /*cd50*/  ISETP.GT.AND P5, PT, R168.reuse, 0x29, PT ;  /* 0x00000029a800780c */ /* 0x040fe40003fa4270 */
[----:B------:R-:W-:Y:S01]  /*cd60*/  ISETP.GT.AND P1, PT, R168, 0x39, PT ;  /* 0x00000039a800780c */ /* 0x000fe20003f24270 */
[----:B------:R-:W0:Y:S01]  /*cd70*/  SHFL.BFLY PT, R13, R15, 0x1, 0x1f ;  /* 0x0c201f000f0d7f89 */ /* 0x000e2200000e0000 */
[----:B---3--:R-:W-:Y:S02]  /*cd80*/  FSEL R160, R160, -INF , P4 ;  /* 0xff800000a0a07808 */ /* 0x008fe40002000000 */
[----:B------:R-:W-:Y:S02]  /*cd90*/  ISETP.GT.AND P4, PT, R168, 0x30, PT ;  /* 0x00000030a800780c */ /* 0x000fe40003f84270 */
[----:B------:R-:W-:-:S02]  /*cda0*/  FSEL R173, R173, -INF , P5 ;  /* 0xff800000adad7808 */ /* 0x000fc40002800000 */
[----:B0-----:R-:W-:Y:S01]  /*cdb0*/  FMNMX.FTZ R15, R15, R13, !PT ;  /* 0x0000000d0f0f7209 */ /* 0x001fe20007810000 */
[----:B------:R-:W-:-:S03]  /*cdc0*/  IMAD.U32 R13, RZ, RZ, UR37 ;  /* 0x00000025ff0d7e24 */ /* 0x000fc6000f8e00ff */
[C---:B------:R-:W-:Y:S01]  /*cdd0*/  FSETP.NEU.FTZ.AND P6, PT, R15.reuse, -INF , PT ;  /* 0xff8000000f00780b */ /* 0x040fe20003fdd000 */
[----:B------:R-:W-:-:S03]  /*cde0*/  FMUL.FTZ R182, R15, R13 ;  /* 0x0000000d0fb67220 */ /* 0x000fc60000410000 */
[----:B------:R-:W-:Y:S02]  /*cdf0*/  FSEL R183, R15, RZ, P6 ;  /* 0x000000ff0fb77208 */ /* 0x000fe40003000000 */
[----:B------:R-:W-:Y:S02]  /*ce00*/  FSEL R182, R182, RZ, P6 ;  /* 0x000000ffb6b67208 */ /* 0x000fe40003000000 */
[----:B------:R-:W-:Y:S01]  /*ce10*/  ISETP.GT.AND P6, PT, R168, 0x28, PT ;  /* 0x00000028a800780c */ /* 0x000fe20003fc4270 */
[----:B------:R-:W-:Y:S01]  /*ce20*/  FADD.FTZ R183, -R183, R220 ;  /* 0x000000dcb7b77221 */ /* 0x000fe20000010100 */
[----:B------:R0:W2:Y:S01]  /*ce30*/  MUFU.TANH R168, R172 ;  /* 0x000000ac00a87308 */ /* 0x0000a20000002400 */
        /* <DEDUP_REMOVED lines=16> */
[----:B--2---:R-:W-:Y:S01]  /*cf40*/  FSEL R168, R168, -INF , P6 ;  /* 0xff800000a8a87808 */ /* 0x004fe20003000000 */
[-CC-:B------:R-:W-:Y:S01]  /*cf50*/  FFMA.FTZ R175, R175, R13.reuse, -R182.reuse ;  /* 0x0000000dafaf7223 */ /* 0x180fe200000108b6 */
[-CC-:B------:R-:W-:Y:S01]  /*cf60*/  FFMA.FTZ R178, R178, R13.reuse, -R182.reuse ;  /* 0x0000000db2b27223 */ /* 0x180fe200000108b6 */
[----:B------:R-:W-:-:S04]  /*cf70*/  FFMA.FTZ R179, R179, R13, -R182 ;  /* 0x0000000db3b37223 */ /* 0x000fc800000108b6 */
[----:B------:R-:W2:Y:S08]  /*cf80*/  MUFU.EX2 R14, R14 ;  /* 0x0000000e000e7308 */ /* 0x000eb00000000800 */
[----:B------:R-:W3:Y:S01]  /*cf90*/  MUFU.EX2 R172, R172 ;  /* 0x000000ac00ac7308 */ /* 0x000ee20000000800 */
[----:B0-----:R-:W-:Y:S01]  /*cfa0*/  FFMA.FTZ R3, R170, R3, R152 ;  /* 0x00000003aa037223 */ /* 0x001fe20000010098 */
[-C--:B------:R-:W-:Y:S01]  /*cfb0*/  FMUL.FTZ R26, R26, R170.reuse ;  /* 0x000000aa1a1a7220 */ /* 0x080fe20000410000 */
        /* <DEDUP_REMOVED lines=8> */
[----:B------:R-:W-:-:S02]  /*d040*/  VIADD R14, R209, 0x28c40 ;  /* 0x00028c40d10e7836 */ /* 0x000fc40000000000 */
[----:B------:R-:W-:Y:S01]  /*d050*/  FMUL.FTZ R152, R176, UR39 ;  /* 0x00000027b0987c20 */ /* 0x000fe20008410000 */
[----:B------:R-:W-:Y:S01]  /*d060*/  FMUL.FTZ R176, R180, UR39 ;  /* 0x00000027b4b07c20 */ /* 0x000fe20008410000 */
[----:B------:R-:W-:Y:S01]  /*d070*/  FMUL.FTZ R180, R181, UR39 ;  /* 0x00000027b5b47c20 */ /* 0x000fe20008410000 */
[-C--:B------:R-:W-:Y:S01]  /*d080*/  FMUL.FTZ R38, R38, R170.reuse ;  /* 0x000000aa26267220 */ /* 0x080fe20000410000 */
[----:B------:R-:W-:Y:S01]  /*d090*/  PRMT R14, R188, 0x654, R14 ;  /* 0x00000654bc0e7816 */ /* 0x000fe2000000000e */
[----:B---3--:R-:W-:Y:S01]  /*d0a0*/  FADD.FTZ R3, R172, R3 ;  /* 0x00000003ac037221 */ /* 0x008fe20000010000 */
[----:B------:R-:W2:Y:S01]  /*d0b0*/  MUFU.TANH R152, R152 ;  /* 0x0000009800987308 */ /* 0x000ea20000002400 */
[-C--:B------:R-:W-:Y:S01]  /*d0c0*/  FMUL.FTZ R39, R39, R170.reuse ;  /* 0x000000aa27277220 */ /* 0x080fe20000410000 */
[----:B------:R3:W-:Y:S01]  /*d0d0*/  SYNCS.ARRIVE.TRANS64.RED.A1T0 RZ, [R14+URZ], RZ ;  /* 0x000000ff0eff79a7 */ /* 0x0007e2000810043f */
[-C--:B------:R-:W-:Y:S01]  /*d0e0*/  FMUL.FTZ R42, R42, R170.reuse ;  /* 0x000000aa2a2a7220 */ /* 0x080fe20000410000 */
[-C--:B------:R-:W-:Y:S01]  /*d0f0*/  FMUL.FTZ R43, R43, R170.reuse ;  /* 0x000000aa2b2b7220 */ /* 0x080fe20000410000 */
[-C--:B------:R-:W-:Y:S01]  /*d100*/  FMUL.FTZ R46, R46, R170.reuse ;  /* 0x000000aa2e2e7220 */ /* 0x080fe20000410000 */
[----:B------:R-:W-:Y:S01]  /*d110*/  FMUL.FTZ R47, R47, R170 ;  /* 0x000000aa2f2f7220 */ /* 0x000fe20000410000 */
[C---:B0-----:R-:W-:Y:S01]  /*d120*/  FADD.FTZ R3, R155.reuse, R3 ;  /* 0x000000039b037221 */ /* 0x041fe20000010000 */
[----:B------:R-:W0:Y:S01]  /*d130*/  MUFU.TANH R176, R176 ;  /* 0x000000b000b07308 */ /* 0x000e220000002400 */
[----:B------:R-:W-:Y:S01]  /*d140*/  F2FP.BF16.F32.PACK_AB R155, R155, R172 ;  /* 0x000000ac9b9b723e */ /* 0x000fe200000010ff */
[----:B------:R-:W-:Y:S01]  /*d150*/  FMUL.FTZ R50, R50, R170 ;  /* 0x000000aa32327220 */ /* 0x000fe20000410000 */
[----:B---3--:R-:W-:Y:S01]  /*d160*/  FMNMX.FTZ R14, R161, R218, !PT ;  /* 0x000000daa10e7209 */ /* 0x008fe20007810000 */
[-C--:B------:R-:W-:Y:S01]  /*d170*/  FMUL.FTZ R51, R51, R170.reuse ;  /* 0x000000aa33337220 */ /* 0x080fe20000410000 */
[-C--:B------:R-:W-:Y:S01]  /*d180*/  FMUL.FTZ R54, R54, R170.reuse ;  /* 0x000000aa36367220 */ /* 0x080fe20000410000 */
[----:B------:R-:W-:Y:S01]  /*d190*/  FMUL.FTZ R55, R55, R170 ;  /* 0x000000aa37377220 */ /* 0x000fe20000410000 */
[----:B------:R-:W-:Y:S01]  /*d1a0*/  FMNMX.FTZ R14, R164, R14, !PT ;  /* 0x0000000ea40e7209 */ /* 0x000fe20007810000 */
[----:B------:R-:W3:Y:S01]  /*d1b0*/  MUFU.TANH R180, R180 ;  /* 0x000000b400b47308 */ /* 0x000ee20000002400 */
[----:B--2---:R-:W-:Y:S01]  /*d1c0*/  FSEL R152, R152, -INF , P4 ;  /* 0xff80000098987808 */ /* 0x004fe20002000000 */
[----:B------:R-:W-:Y:S01]  /*d1d0*/  FMUL.FTZ R58, R58, R170 ;  /* 0x000000aa3a3a7220 */ /* 0x000fe20000410000 */
[----:B------:R-:W-:Y:S01]  /*d1e0*/  FMNMX.FTZ R14, R165, R14, !PT ;  /* 0x0000000ea50e7209 */ /* 0x000fe20007810000 */
[-C--:B------:R-:W-:Y:S01]  /*d1f0*/  FMUL.FTZ R59, R59, R170.reuse ;  /* 0x000000aa3b3b7220 */ /* 0x080fe20000410000 */
[-C--:B------:R-:W-:Y:S01]  /*d200*/  FMUL.FTZ R62, R62, R170.reuse ;  /* 0x000000aa3e3e7220 */ /* 0x080fe20000410000 */
[----:B------:R-:W-:Y:S01]  /*d210*/  FMUL.FTZ R63, R63, R170 ;  /* 0x000000aa3f3f7220 */ /* 0x000fe20000410000 */
[----:B------:R-:W-:Y:S01]  /*d220*/  FMNMX.FTZ R14, R154, R14, !PT ;  /* 0x0000000e9a0e7209 */ /* 0x000fe20007810000 */
[----:B------:R-:W-:Y:S01]  /*d230*/  MUFU.EX2 R181, R163 ;  /* 0x000000a300b57308 */ /* 0x000fe20000000800 */
[----:B0-----:R-:W-:Y:S01]  /*d240*/  FSEL R176, R176, -INF , P2 ;  /* 0xff800000b0b07808 */ /* 0x001fe20001000000 */
[----:B------:R-:W-:Y:S01]  /*d250*/  FMUL.FTZ R66, R66, R170 ;  /* 0x000000aa42427220 */ /* 0x000fe20000410000 */
[----:B------:R-:W-:Y:S01]  /*d260*/  FMNMX.FTZ R14, R156, R14, !PT ;  /* 0x0000000e9c0e7209 */ /* 0x000fe20007810000 */
[-C--:B------:R-:W-:Y:S01]  /*d270*/  FMUL.FTZ R67, R67, R170.reuse ;  /* 0x000000aa43437220 */ /* 0x080fe20000410000 */
[-C--:B------:R-:W-:Y:S01]  /*d280*/  FMUL.FTZ R70, R70, R170.reuse ;  /* 0x000000aa46467220 */ /* 0x080fe20000410000 */
[----:B------:R-:W-:Y:S01]  /*d290*/  FMUL.FTZ R71, R71, R170 ;  /* 0x000000aa47477220 */ /* 0x000fe20000410000 */
[----:B------:R-:W-:Y:S01]  /*d2a0*/  FMNMX.FTZ R14, R157, R14, !PT ;  /* 0x0000000e9d0e7209 */ /* 0x000fe20007810000 */
[----:B------:R-:W0:Y:S01]  /*d2b0*/  MUFU.EX2 R158, R158 ;  /* 0x0000009e009e7308 */ /* 0x000e220000000800 */
[----:B---3--:R-:W-:Y:S01]  /*d2c0*/  FSEL R180, R180, -INF , P1 ;  /* 0xff800000b4b47808 */ /* 0x008fe20000800000 */
[----:B------:R-:W-:Y:S01]  /*d2d0*/  FMUL.FTZ R74, R74, R170 ;  /* 0x000000aa4a4a7220 */ /* 0x000fe20000410000 */
[----:B------:R-:W-:Y:S01]  /*d2e0*/  FMNMX.FTZ R14, R160, R14, !PT ;  /* 0x0000000ea00e7209 */ /* 0x000fe20007810000 */
[-C--:B------:R-:W-:Y:S01]  /*d2f0*/  FMUL.FTZ R75, R75, R170.reuse ;  /* 0x000000aa4b4b7220 */ /* 0x080fe20000410000 */
[-C--:B------:R-:W-:Y:S01]  /*d300*/  FMUL.FTZ R78, R78, R170.reuse ;  /* 0x000000aa4e4e7220 */ /* 0x080fe20000410000 */
[----:B------:R-:W-:Y:S01]  /*d310*/  FMUL.FTZ R79, R79, R170 ;  /* 0x000000aa4f4f7220 */ /* 0x000fe20000410000 */
[----:B------:R-:W-:Y:S01]  /*d320*/  FMNMX.FTZ R14, R226, R14, !PT ;  /* 0x0000000ee20e7209 */ /* 0x000fe20007810000 */
[----:B------:R-:W2:Y:S01]  /*d330*/  MUFU.EX2 R159, R159 ;  /* 0x0000009f009f7308 */ /* 0x000ea20000000800 */
[-C--:B------:R-:W-:Y:S01]  /*d340*/  FMUL.FTZ R82, R82, R170.reuse ;  /* 0x000000aa52527220 */ /* 0x080fe20000410000 */
[----:B------:R-:W-:Y:S01]  /*d350*/  FMUL.FTZ R83, R83, R170 ;  /* 0x000000aa53537220 */ /* 0x000fe20000410000 */
[----:B------:R-:W-:Y:S01]  /*d360*/  FMNMX.FTZ R14, R224, R14, !PT ;  /* 0x0000000ee00e7209 */ /* 0x000fe20007810000 */
[-C--:B------:R-:W-:Y:S01]  /*d370*/  FMUL.FTZ R86, R86, R170.reuse ;  /* 0x000000aa56567220 */ /* 0x080fe20000410000 */
[-C--:B------:R-:W-:Y:S01]  /*d380*/  FMUL.FTZ R87, R87, R170.reuse ;  /* 0x000000aa57577220 */ /* 0x080fe20000410000 */
[----:B------:R-:W-:Y:S01]  /*d390*/  FMUL.FTZ R90, R90, R170 ;  /* 0x000000aa5a5a7220 */ /* 0x000fe20000410000 */
[----:B------:R-:W-:Y:S01]  /*d3a0*/  FMNMX.FTZ R14, R169, R14, !PT ;  /* 0x0000000ea90e7209 */ /* 0x000fe20007810000 */
[----:B------:R-:W3:Y:S01]  /*d3b0*/  MUFU.EX2 R162, R162 ;  /* 0x000000a200a27308 */ /* 0x000ee20000000800 */
[----:B0-----:R-:W-:Y:S01]  /*d3c0*/  FADD.FTZ R3, R158, R3 ;  /* 0x000000039e037221 */ /* 0x001fe20000010000 */
[----:B------:R-:W-:Y:S01]  /*d3d0*/  FMUL.FTZ R91, R91, R170 ;  /* 0x000000aa5b5b7220 */ /* 0x000fe20000410000 */
[----:B------:R-:W-:Y:S01]  /*d3e0*/  FMNMX.FTZ R14, R168, R14, !PT ;  /* 0x0000000ea80e7209 */ /* 0x000fe20007810000 */
[-C--:B------:R-:W-:Y:S01]  /*d3f0*/  FMUL.FTZ R94, R94, R170.reuse ;  /* 0x000000aa5e5e7220 */ /* 0x080fe20000410000 */
[-C--:B------:R-:W-:Y:S01]  /*d400*/  FMUL.FTZ R95, R95, R170.reuse ;  /* 0x000000aa5f5f7220 */ /* 0x080fe20000410000 */
[----:B------:R-:W-:Y:S01]  /*d410*/  FMUL.FTZ R98, R98, R170 ;  /* 0x000000aa62627220 */ /* 0x000fe20000410000 */
[----:B------:R-:W-:Y:S01]  /*d420*/  FMNMX.FTZ R14, R173, R14, !PT ;  /* 0x0000000ead0e7209 */ /* 0x000fe20007810000 */
[----:B------:R-:W-:Y:S01]  /*d430*/  MUFU.EX2 R166, R166 ;  /* 0x000000a600a67308 */ /* 0x000fe20000000800 */
[----:B--2---:R-:W-:Y:S01]  /*d440*/  FADD.FTZ R3, R159, R3 ;  /* 0x000000039f037221 */ /* 0x004fe20000010000 */
[----:B------:R-:W-:Y:S01]  /*d450*/  FMUL.FTZ R99, R99, R170 ;  /* 0x000000aa63637220 */ /* 0x000fe20000410000 */
[----:B------:R-:W-:Y:S01]  /*d460*/  FMNMX.FTZ R14, R152, R14, !PT ;  /* 0x0000000e980e7209 */ /* 0x000fe20007810000 */
[-C--:B------:R-:W-:Y:S01]  /*d470*/  FMUL.FTZ R102, R102, R170.reuse ;  /* 0x000000aa66667220 */ /* 0x080fe20000410000 */
[-C--:B------:R-:W-:Y:S01]  /*d480*/  FMUL.FTZ R103, R103, R170.reuse ;  /* 0x000000aa67677220 */ /* 0x080fe20000410000 */
[----:B------:R-:W-:Y:S01]  /*d490*/  FMUL.FTZ R106, R106, R170 ;  /* 0x000000aa6a6a7220 */ /* 0x000fe20000410000 */
[----:B------:R-:W-:Y:S01]  /*d4a0*/  FMNMX.FTZ R14, R177, R14, !PT ;  /* 0x0000000eb10e7209 */ /* 0x000fe20007810000 */
[----:B------:R-:W-:Y:S01]  /*d4b0*/  MUFU.EX2 R167, R167 ;  /* 0x000000a700a77308 */ /* 0x000fe20000000800 */
[----:B---3--:R-:W-:Y:S01]  /*d4c0*/  FADD.FTZ R3, R162, R3 ;  /* 0x00000003a2037221 */ /* 0x008fe20000010000 */
[----:B------:R-:W-:Y:S01]  /*d4d0*/  FMUL.FTZ R107, R107, R170 ;  /* 0x000000aa6b6b7220 */ /* 0x000fe20000410000 */
[----:B------:R-:W-:Y:S01]  /*d4e0*/  FMNMX.FTZ R14, R176, R14, !PT ;  /* 0x0000000eb00e7209 */ /* 0x000fe20007810000 */
[-C--:B------:R-:W-:Y:S01]  /*d4f0*/  FMUL.FTZ R110, R110, R170.reuse ;  /* 0x000000aa6e6e7220 */ /* 0x080fe20000410000 */
[-C--:B------:R-:W-:Y:S01]  /*d500*/  FMUL.FTZ R111, R111, R170.reuse ;  /* 0x000000aa6f6f7220 */ /* 0x080fe20000410000 */
[----:B------:R-:W-:Y:S01]  /*d510*/  FMUL.FTZ R114, R114, R170 ;  /* 0x000000aa72727220 */ /* 0x000fe20000410000 */
[----:B------:R-:W-:Y:S01]  /*d520*/  FMNMX.FTZ R14, R180, R14, !PT ;  /* 0x0000000eb40e7209 */ /* 0x000fe20007810000 */
[----:B------:R-:W-:Y:S01]  /*d530*/  MUFU.EX2 R171, R171 ;  /* 0x000000ab00ab7308 */ /* 0x000fe20000000800 */
[-C--:B------:R-:W-:Y:S01]  /*d540*/  FMUL.FTZ R115, R115, R170.reuse ;  /* 0x000000aa73737220 */ /* 0x080fe20000410000 */
[-C--:B------:R-:W-:Y:S01]  /*d550*/  FMUL.FTZ R118, R118, R170.reuse ;  /* 0x000000aa76767220 */ /* 0x080fe20000410000 */
[-C--:B------:R-:W-:Y:S01]  /*d560*/  FMUL.FTZ R119, R119, R170.reuse ;  /* 0x000000aa77777220 */ /* 0x080fe20000410000 */
[----:B------:R-:W0:Y:S01]  /*d570*/  SHFL.BFLY PT, R172, R14, 0x2, 0x1f ;  /* 0x0c401f000eac7f89 */ /* 0x000e2200000e0000 */
        /* <DEDUP_REMOVED lines=17> */
[----:B------:R-:W-:-:S02]  /*d690*/  FMUL.FTZ R151, R151, R170 ;  /* 0x000000aa97977220 */ /* 0x000fc40000410000 */
[----:B------:R-:W-:Y:S01]  /*d6a0*/  MUFU.EX2 R178, R178 ;  /* 0x000000b200b27308 */ /* 0x000fe20000000800 */
[----:B0-----:R-:W-:-:S05]  /*d6b0*/  FMNMX.FTZ R14, R14, R172, !PT ;  /* 0x000000ac0e0e7209 */ /* 0x001fca0007810000 */
[----:B------:R-:W0:Y:S02]  /*d6c0*/  SHFL.BFLY PT, R172, R14, 0x1, 0x1f ;  /* 0x0c201f000eac7f89 */ /* 0x000e2400000e0000 */
[----:B0-----:R-:W-:Y:S02]  /*d6d0*/  FMNMX.FTZ R14, R14, R172, !PT ;  /* 0x000000ac0e0e7209 */ /* 0x001fe40007810000 */
[----:B------:R-:W-:Y:S02]  /*d6e0*/  IADD3 R172, -R215, RZ, RZ ;  /* 0x000000ffd7ac7210 */ /* 0x000fe40007ffe1ff */
[----:B------:R-:W-:Y:S02]  /*d6f0*/  FSETP.NEU.FTZ.AND P2, PT, R14, -INF , PT ;  /* 0xff8000000e00780b */ /* 0x000fe40003f5d000 */
[----:B------:R-:W-:Y:S02]  /*d700*/  ISETP.NE.AND P1, PT, R192, R172, PT ;  /* 0x000000acc000720c */ /* 0x000fe40003f25270 */
[----:B------:R-:W-:-:S05]  /*d710*/  FSEL R163, R14, RZ, P2 ;  /* 0x000000ff0ea37208 */ /* 0x000fca0001000000 */
[----:B------:R-:W-:-:S04]  /*d720*/  FADD.FTZ R163, -R163, R218 ;  /* 0x000000daa3a37221 */ /* 0x000fc80000010100 */
[----:B------:R-:W-:Y:S02]  /*d730*/  FMUL.FTZ R163, R163, R13 ;  /* 0x0000000da3a37220 */ /* 0x000fe40000410000 */
[----:B------:R-:W-:Y:S02]  /*d740*/  @!P1 IMAD R182, R219, 0x40, R193 ;  /* 0x00000040dbb69824 */ /* 0x000fe400078e02c1 */
[----:B------:R-:W0:Y:S02]  /*d750*/  MUFU.EX2 R172, R163 ;  /* 0x000000a300ac7308 */ /* 0x000e240000000800 */
[----:B------:R-:W-:-:S05]  /*d760*/  @!P1 IMAD R182, R182, 0x4, R2 ;  /* 0x00000004b6b69824 */ /* 0x000fca00078e0202 */
[----:B------:R-:W-:Y:S01]  /*d770*/  @!P1 STS [R182+0x28820], R170 ;  /* 0x028820aab6009388 */ /* 0x000fe20000000800 */
[----:B------:R-:W-:Y:S03]  /*d780*/  MUFU.EX2 R163, R220 ;  /* 0x000000dc00a37308 */ /* 0x000fe60000000800 */
        /* <DEDUP_REMOVED lines=15> */
[----:B------:R-:W-:Y:S01]  /*d880*/  FSEL R182, R182, RZ, P2 ;  /* 0x000000ffb6b67208 */ /* 0x000fe20001000000 */
[-C--:B------:R-:W-:Y:S01]  /*d890*/  FMUL.FTZ R49, R49, R172.reuse ;  /* 0x000000ac31317220 */ /* 0x080fe20000410000 */
[-C--:B------:R-:W-:Y:S01]  /*d8a0*/  FMUL.FTZ R52, R52, R172.reuse ;  /* 0x000000ac34347220 */ /* 0x080fe20000410000 */
[-C--:B------:R-:W-:Y:S01]  /*d8b0*/  FMUL.FTZ R53, R53, R172.reuse ;  /* 0x000000ac35357220 */ /* 0x080fe20000410000 */
        /* <DEDUP_REMOVED lines=18> */
[----:B------:R-:W-:Y:S01]  /*d9e0*/  FFMA.FTZ R180, R180, R13, -R182 ;  /* 0x0000000db4b47223 */ /* 0x000fe200000108b6 */
[-C--:B------:R-:W-:Y:S01]  /*d9f0*/  FMUL.FTZ R57, R57, R172.reuse ;  /* 0x000000ac39397220 */ /* 0x080fe20000410000 */
[-C--:B------:R-:W-:Y:S01]  /*da00*/  FMUL.FTZ R60, R60, R172.reuse ;  /* 0x000000ac3c3c7220 */ /* 0x080fe20000410000 */
[----:B------:R-:W3:Y:S01]  /*da10*/  MUFU.EX2 R165, R165 ;  /* 0x000000a500a57308 */ /* 0x000ee20000000800 */
        /* <DEDUP_REMOVED lines=24> */
[----:B-----5:R-:W-:Y:S01]  /*dba0*/  F2FP.BF16.F32.PACK_AB R157, R159, R158 ;  /* 0x0000009e9f9d723e */ /* 0x020fe200000010ff */
[----:B0-----:R-:W-:Y:S01]  /*dbb0*/  FFMA.FTZ R158, R172, R0, R152 ;  /* 0x00000000ac9e7223 */ /* 0x001fe20000010098 */
[C---:B------:R-:W-:Y:S01]  /*dbc0*/  FADD.FTZ R0, R181.reuse, R3 ;  /* 0x00000003b5007221 */ /* 0x040fe20000010000 */
[----:B------:R-:W-:Y:S01]  /*dbd0*/  F2FP.BF16.F32.PACK_AB R159, R181, R162 ;  /* 0x000000a2b59f723e */ /* 0x000fe200000010ff */
[----:B------:R-:W-:Y:S01]  /*dbe0*/  FMUL.FTZ R104, R104, R172 ;  /* 0x000000ac68687220 */ /* 0x000fe20000410000 */
[C---:B--2---:R-:W-:Y:S01]  /*dbf0*/  FADD.FTZ R158, R164.reuse, R158 ;  /* 0x0000009ea49e7221 */ /* 0x044fe20000010000 */
[----:B------:R-:W-:Y:S01]  /*dc00*/  F2FP.BF16.F32.PACK_AB R152, R164, R152 ;  /* 0x00000098a498723e */ /* 0x000fe200000010ff */
[----:B------:R-:W0:Y:S01]  /*dc10*/  MUFU.EX2 R160, R160 ;  /* 0x000000a000a07308 */ /* 0x000e220000000800 */
[-C--:B------:R-:W-:Y:S01]  /*dc20*/  FMUL.FTZ R105, R105, R172.reuse ;  /* 0x000000ac69697220 */ /* 0x080fe20000410000 */
[----:B---3--:R-:W-:Y:S01]  /*dc30*/  FADD.FTZ R158, R165, R158 ;  /* 0x0000009ea59e7221 */ /* 0x008fe20000010000 */
[-C--:B------:R-:W-:Y:S01]  /*dc40*/  FMUL.FTZ R108, R108, R172.reuse ;  /* 0x000000ac6c6c7220 */ /* 0x080fe20000410000 */
[-C--:B------:R-:W-:Y:S01]  /*dc50*/  FMUL.FTZ R109, R109, R172.reuse ;  /* 0x000000ac6d6d7220 */ /* 0x080fe20000410000 */
[----:B------:R-:W-:Y:S01]  /*dc60*/  FMUL.FTZ R112, R112, R172 ;  /* 0x000000ac70707220 */ /* 0x000fe20000410000 */
[C---:B----4-:R-:W-:Y:S01]  /*dc70*/  FADD.FTZ R158, R154.reuse, R158 ;  /* 0x0000009e9a9e7221 */ /* 0x050fe20000010000 */
[----:B------:R-:W-:Y:S01]  /*dc80*/  F2FP.BF16.F32.PACK_AB R154, R154, R165 ;  /* 0x000000a59a9a723e */ /* 0x000fe200000010ff */
[----:B------:R-:W2:Y:S01]  /*dc90*/  MUFU.EX2 R226, R226 ;  /* 0x000000e200e27308 */ /* 0x000ea20000000800 */
[----:B------:R-:W-:Y:S01]  /*dca0*/  BAR.SYNC.DEFER_BLOCKING 0xf, 0x100 ;  /* 0x03c4000000007b1d */ /* 0x000fe20000010000 */
[----:B-1----:R-:W-:Y:S01]  /*dcb0*/  FADD.FTZ R158, R156, R158 ;  /* 0x0000009e9c9e7221 */ /* 0x002fe20000010000 */
[----:B------:R-:W-:Y:S01]  /*dcc0*/  F2FP.BF16.F32.PACK_AB R156, R161, R156 ;  /* 0x0000009ca19c723e */ /* 0x000fe200000010ff */
[----:B------:R-:W-:Y:S01]  /*dcd0*/  FMUL.FTZ R113, R113, R172 ;  /* 0x000000ac71717220 */ /* 0x000fe20000410000 */
[----:B------:R-:W-:Y:S01]  /*dce0*/  F2FP.BF16.F32.PACK_AB R165, R175, R174 ;  /* 0x000000aeafa5723e */ /* 0x000fe200000010ff */
[----:B------:R-:W-:Y:S01]  /*dcf0*/  FADD.FTZ R158, R161, R158 ;  /* 0x0000009ea19e7221 */ /* 0x000fe20000010000 */
[----:B------:R-:W-:Y:S01]  /*dd00*/  F2FP.BF16.F32.PACK_AB R161, R167, R166 ;  /* 0x000000a6a7a1723e */ /* 0x000fe200000010ff */
[----:B------:R-:W1:Y:S01]  /*dd10*/  MUFU.EX2 R224, R224 ;  /* 0x000000e000e07308 */ /* 0x000e620000000800 */
[-C--:B------:R-:W-:Y:S01]  /*dd20*/  FMUL.FTZ R116, R116, R172.reuse ;  /* 0x000000ac74747220 */ /* 0x080fe20000410000 */
[----:B0-----:R-:W-:Y:S01]  /*dd30*/  FADD.FTZ R158, R160, R158 ;  /* 0x0000009ea09e7221 */ /* 0x001fe20000010000 */
        /* <DEDUP_REMOVED lines=14> */
[----:B-1----:R-:W-:Y:S01]  /*de20*/  FADD.FTZ R160, R224, R3 ;  /* 0x00000003e0a07221 */ /* 0x002fe20000010000 */
[----:B------:R-:W-:Y:S01]  /*de30*/  FADD.FTZ R3, R166, R0 ;  /* 0x00000000a6037221 */ /* 0x000fe20000010000 */
[----:B------:R1:W-:Y:S01]  /*de40*/  STSM.16.M88.4 [R216+0x26800], R152 ;  /* 0x02680098d8007844 */ /* 0x0003e20000000200 */
[-C--:B------:R-:W-:Y:S01]  /*de50*/  FMUL.FTZ R137, R137, R172.reuse ;  /* 0x000000ac89897220 */ /* 0x080fe20000410000 */
[----:B------:R-:W-:Y:S01]  /*de60*/  FMUL.FTZ R140, R140, R172 ;  /* 0x000000ac8c8c7220 */ /* 0x000fe20000410000 */
[----:B------:R-:W-:Y:S01]  /*de70*/  FADD.FTZ R3, R167, R3 ;  /* 0x00000003a7037221 */ /* 0x000fe20000010000 */
[----:B------:R1:W-:Y:S01]  /*de80*/  STSM.16.M88.4 [R222], R156 ;  /* 0x0000009cde007844 */ /* 0x0003e20000000200 */
[----:B------:R-:W3:Y:S01]  /*de90*/  MUFU.EX2 R162, R173 ;  /* 0x000000ad00a27308 */ /* 0x000ee20000000800 */
[----:B0-----:R-:W-:Y:S01]  /*dea0*/  FADD.FTZ R0, R169, R160 ;  /* 0x000000a0a9007221 */ /* 0x001fe20000010000 */
[----:B------:R-:W-:Y:S01]  /*deb0*/  FADD.FTZ R3, R163, R3 ;  /* 0x00000003a3037221 */ /* 0x000fe20000010000 */
[----:B------:R-:W-:Y:S01]  /*dec0*/  F2FP.BF16.F32.PACK_AB R160, R169, R224 ;  /* 0x000000e0a9a0723e */ /* 0x000fe200000010ff */
[-C--:B------:R-:W-:Y:S01]  /*ded0*/  FMUL.FTZ R141, R141, R172.reuse ;  /* 0x000000ac8d8d7220 */ /* 0x080fe20000410000 */
[C---:B------:R-:W-:Y:S01]  /*dee0*/  F2FP.BF16.F32.PACK_AB R163, R171.reuse, R163 ;  /* 0x000000a3aba3723e */ /* 0x040fe200000010ff */
[----:B------:R-:W-:Y:S01]  /*def0*/  FADD.FTZ R3, R171, R3 ;  /* 0x00000003ab037221 */ /* 0x000fe20000010000 */
[-C--:B------:R-:W-:Y:S01]  /*df00*/  FMUL.FTZ R144, R144, R172.reuse ;  /* 0x000000ac90907220 */ /* 0x080fe20000410000 */
[----:B------:R-:W0:Y:S01]  /*df10*/  MUFU.EX2 R164, R183 ;  /* 0x000000b700a47308 */ /* 0x000e220000000800 */
[----:B--2---:R-:W-:Y:S01]  /*df20*/  FADD.FTZ R0, R168, R0 ;  /* 0x00000000a8007221 */ /* 0x004fe20000010000 */
[----:B------:R-:W-:Y:S01]  /*df30*/  FADD.FTZ R3, R174, R3 ;  /* 0x00000003ae037221 */ /* 0x000fe20000010000 */
[-C--:B------:R-:W-:Y:S01]  /*df40*/  FMUL.FTZ R145, R145, R172.reuse ;  /* 0x000000ac91917220 */ /* 0x080fe20000410000 */
[-C--:B------:R-:W-:Y:S01]  /*df50*/  FMUL.FTZ R148, R148, R172.reuse ;  /* 0x000000ac94947220 */ /* 0x080fe20000410000 */
[----:B------:R-:W-:Y:S01]  /*df60*/  FMUL.FTZ R149, R149, R172 ;  /* 0x000000ac95957220 */ /* 0x000fe20000410000 */
[----:B------:R-:W-:-:S02]  /*df70*/  FADD.FTZ R3, R175, R3 ;  /* 0x00000003af037221 */ /* 0x000fc40000010000 */
[----:B------:R-:W2:Y:S01]  /*df80*/  MUFU.EX2 R177, R177 ;  /* 0x000000b100b17308 */ /* 0x000ea20000000800 */
[----:B---3--:R-:W-:Y:S01]  /*df90*/  FADD.FTZ R0, R162, R0 ;  /* 0x00000000a2007221 */ /* 0x008fe20000010000 */
[----:B------:R-:W-:Y:S01]  /*dfa0*/  FADD.FTZ R3, R178, R3 ;  /* 0x00000003b2037221 */ /* 0x000fe20000010000 */
[----:B------:R-:W-:-:S05]  /*dfb0*/  F2FP.BF16.F32.PACK_AB R162, R162, R168 ;  /* 0x000000a8a2a2723e */ /* 0x000fca00000010ff */
[----:B------:R-:W3:Y:S01]  /*dfc0*/  MUFU.EX2 R176, R176 ;  /* 0x000000b000b07308 */ /* 0x000ee20000000800 */
[----:B0-----:R-:W-:Y:S01]  /*dfd0*/  FADD.FTZ R0, R164, R0 ;  /* 0x00000000a4007221 */ /* 0x001fe20000010000 */
[----:B------:R1:W-:Y:S06]  /*dfe0*/  STSM.16.M88.4 [R217], R160 ;  /* 0x000000a0d9007844 */ /* 0x0003ec0000000200 */
[----:B------:R-:W0:Y:S01]  /*dff0*/  MUFU.EX2 R166, R180 ;  /* 0x000000b400a67308 */ /* 0x000e220000000800 */
[C---:B--2---:R-:W-:Y:S01]  /*e000*/  FADD.FTZ R0, R177.reuse, R0 ;  /* 0x00000000b1007221 */ /* 0x044fe20000010000 */
[----:B------:R-:W-:-:S06]  /*e010*/  F2FP.BF16.F32.PACK_AB R164, R177, R164 ;  /* 0x000000a4b1a4723e */ /* 0x000fcc00000010ff */
[----:B------:R-:W2:Y:S01]  /*e020*/  MUFU.EX2 R167, R179 ;  /* 0x000000b300a77308 */ /* 0x000ea20000000800 */
[----:B---3--:R-:W-:-:S04]  /*e030*/  FADD.FTZ R0, R176, R0 ;  /* 0x00000000b0007221 */ /* 0x008fc80000010000 */
[C---:B0-----:R-:W-:Y:S01]  /*e040*/  FADD.FTZ R0, R166.reuse, R0 ;  /* 0x00000000a6007221 */ /* 0x041fe20000010000 */
[----:B------:R-:W-:Y:S01]  /*e050*/  F2FP.BF16.F32.PACK_AB R166, R166, R176 ;  /* 0x000000b0a6a6723e */ /* 0x000fe200000010ff */
[C---:B--2---:R-:W-:Y:S01]  /*e060*/  FADD.FTZ R3, R167.reuse, R3 ;  /* 0x00000003a7037221 */ /* 0x044fe20000010000 */
[----:B------:R-:W-:-:S05]  /*e070*/  F2FP.BF16.F32.PACK_AB R167, R167, R178 ;  /* 0x000000b2a7a7723e */ /* 0x000fca00000010ff */
[----:B------:R1:W-:Y:S01]  /*e080*/  STSM.16.M88.4 [R221], R164 ;  /* 0x000000a4dd007844 */ /* 0x0003e20000000200 */
[----:B------:R-:W-:Y:S05]  /*e090*/  @!P0 BRA `(.L_x_8026) ;  /* 0x0000000000048947 */ /* 0x000fea0003800000 */
[----:B------:R-:W-:Y:S01]  /*e0a0*/  BPT.TRAP 0x1 ;  /* 0x000000040000795c */ /* 0x000fe20000300000 */
.L_x_8026:
[----:B------:R0:W2:Y:S01]  /*e0b0*/  SYNCS.PHASECHK.TRANS64.TRYWAIT P1, [R209+URZ+0x28c50], R213 ;  /* 0x028c50d5d10075a7 */ /* 0x0000a2000802017f */
[----:B------:R-:W-:Y:S05]  /*e0c0*/  @!P0 BRA `(.L_x_8027) ;  /* 0x0000000000048947 */ /* 0x000fea0003800000 */
[----:B------:R-:W-:Y:S01]  /*e0d0*/  BPT.TRAP 0x1 ;  /* 0x000000040000795c */ /* 0x000fe20000300000 */
.L_x_8027:
[----:B------:R-:W-:Y:S04]  /*e0e0*/  BSSY B2, `(.L_x_8028) ;  /* 0x0000004000027945 */ /* 0x000fe80003800000 */
[----:B--2---:R-:W-:Y:S05]  /*e0f0*/  @P1 BRA `(.L_x_8029) ;  /* 0x0000000000081947 */ /* 0x004fea0003800000 */
[----:B------:R-:W2:Y:S02]  /*e100*/  SYNCS.PHASECHK.TRANS64.TRYWAIT P1, [R209+URZ+0x28c50], R213 ;  /* 0x028c50d5d10075a7 */ /* 0x000ea4000802017f */
[----:B--2---:R-:W-:Y:S05]  /*e110*/  @!P1 BRA `(.L_x_8030) ;  /* 0x000000e400589947 */ /* 0x004fea0003800000 */
.L_x_8029:
[----:B------:R-:W-:Y:S05]  /*e120*/  BSYNC B2 ;  /* 0x0000000000027941 */ /* 0x000fea0003800000 */
.L_x_8028:
        /* <DEDUP_REMOVED lines=8> */
[----:B-1----:R-:W-:Y:S01]  /*e1b0*/  VIADD R152, R168, 0x80 ;  /* 0x00000080a8987836 */ /* 0x002fe20000000000 */
        /* <DEDUP_REMOVED lines=31> */
.L_x_8031:
[----:B------:R-:W-:Y:S01]  /*e3b0*/  ISETP.GT.AND P1, PT, R21, R20, PT ;  /* 0x000000141500720c */ /* 0x000fe20003f24270 */
[----:B0-2---:R-:W-:Y:S02]  /*e3c0*/  VIADD R209, R209, 0x28c60 ;  /* 0x00028c60d1d17836 */ /* 0x005fe40000000000 */
        /* <DEDUP_REMOVED lines=8> */
.L_x_8019:
[----:B0-----:R-:W-:-:S07]  /*e450*/  IMAD.MOV.U32 R209, RZ, RZ, R21 ;  /* 0x000000ffffd17224 */ /* 0x001fce00078e0015 */
.L_x_8018:
[----:B------:R-:W-:Y:S05]  /*e460*/  BSYNC B1 ;  /* 0x0000000000017941 */ /* 0x000fea0003800000 */
.L_x_8017:
[----:B------:R-:W-:Y:S01]  /*e470*/  ISETP.GE.AND P1, PT, R209, RZ, PT ;  /* 0x000000ffd100720c */ /* 0x000fe20003f26270 */
[----:B------:R-:W-:-:S12]  /*e480*/  BSSY B0, `(.L_x_8033) ;  /* 0x00001e6000007945 */ /* 0x000fd80003800000 */
[----:B------:R-:W-:Y:S05]  /*e490*/  @!P1 BRA `(.L_x_8034) ;  /* 0x0000001c00909947 */ /* 0x000fea0003800000 */
[----:B------:R-:W-:Y:S02]  /*e4a0*/  IMAD.MOV.U32 R21, RZ, RZ, R15 ;  /* 0x000000ffff157224 */ /* 0x000fe400078e000f */
[----:B------:R-:W-:Y:S02]  /*e4b0*/  IMAD.MOV.U32 R213, RZ, RZ, R14 ;  /* 0x000000ffffd57224 */ /* 0x000fe400078e000e */
[----:B------:R-:W-:-:S07]  /*e4c0*/  IMAD.MOV.U32 R199, RZ, RZ, R18 ;  /* 0x000000ffffc77224 */ /* 0x000fce00078e0012 */
.L_x_8047:
[----:B------:R-:W-:-:S04]  /*e4d0*/  IADD3 R18, R199, 0x1, RZ ;  /* 0x00000001c7127810 */ /* 0x000fc80007ffe0ff */
[----:B------:R-:W-:-:S04]  /*e4e0*/  ISETP.NE.AND P1, PT, R18, 0x2, PT ;  /* 0x000000021200780c */ /* 0x000fc80003f25270 */
[----:B------:R-:W-:Y:S02]  /*e4f0*/  SEL R13, RZ, 0x1, P1 ;  /* 0x00000001ff0d7807 */ /* 0x000fe40000800000 */
[----:B------:R-:W-:Y:S02]  /*e500*/  SEL R18, R18, RZ, P1 ;  /* 0x000000ff12127207 */ /* 0x000fe40000800000 */
[----:B------:R-:W-:Y:S01]  /*e510*/  LOP3.LUT R19, R19, R13, RZ, 0x3c, !PT ;  /* 0x0000000d13137212 */ /* 0x000fe200078e3cff */
[----:B0-----:R-:W-:Y:S06]  /*e520*/  @!P0 BRA `(.L_x_8035) ;  /* 0x0000000000048947 */ /* 0x001fec0003800000 */
[----:B------:R-:W-:Y:S01]  /*e530*/  BPT.TRAP 0x1 ;  /* 0x000000040000795c */ /* 0x000fe20000300000 */
.L_x_8035:
[----:B------:R-:W-:Y:S01]  /*e540*/  IMAD R198, R18, 0x8, R2 ;  /* 0x0000000812c67824 */ /* 0x000fe200078e0202 */
[----:B------:R-:W-:-:S04]  /*e550*/  SHF.L.U32 R20, R19, 0x1f, RZ ;  /* 0x0000001f13147819 */ /* 0x000fc800000006ff */
[----:B------:R0:W1:Y:S01]  /*e560*/  SYNCS.PHASECHK.TRANS64.TRYWAIT P1, [R198+URZ+0x28c30], R20 ;  /* 0x028c3014c60075a7 */ /* 0x000062000802017f */
[----:B------:R-:W-:Y:S05]  /*e570*/  @!P0 BRA `(.L_x_8036) ;  /* 0x0000000000048947 */ /* 0x000fea0003800000 */
[----:B------:R-:W-:Y:S01]  /*e580*/  BPT.TRAP 0x1 ;  /* 0x000000040000795c */ /* 0x000fe20000300000 */
.L_x_8036:
[----:B------:R-:W-:Y:S01]  /*e590*/  BSSY B1, `(.L_x_8037) ;  /* 0x0000006000017945 */ /* 0x000fe20003800000 */
[----:B------:R-:W-:Y:S02]  /*e5a0*/  IMAD R154, R18, 0x200, R12 ;  /* 0x00000200129a7824 */ /* 0x000fe400078e020c */
[----:B------:R-:W-:Y:S01]  /*e5b0*/  IMAD.MOV.U32 R155, RZ, RZ, 0x40000040 ;  /* 0x40000040ff9b7424 */ /* 0x000fe200078e00ff */
[----:B-1----:R-:W-:Y:S06]  /*e5c0*/  @P1 BRA `(.L_x_8038) ;  /* 0x0000000000081947 */ /* 0x002fec0003800000 */
[----:B------:R-:W1:Y:S02]  /*e5d0*/  SYNCS.PHASECHK.TRANS64.TRYWAIT P1, [R198+URZ+0x28c30], R20 ;  /* 0x028c3014c60075a7 */ /* 0x000e64000802017f */
[----:B-1----:R-:W-:Y:S05]  /*e5e0*/  @!P1 BRA `(.L_x_8039) ;  /* 0x000000e000389947 */ /* 0x002fea0003800000 */
.L_x_8038:
[----:B------:R-:W-:Y:S05]  /*e5f0*/  BSYNC B1 ;  /* 0x0000000000017941 */ /* 0x000fea0003800000 */
.L_x_8037:
        /* <DEDUP_REMOVED lines=36> */
.L_x_8040:
        /* <DEDUP_REMOVED lines=120> */
[----:B------:R-:W-:Y:S01]  /*efc0*/  FMUL.FTZ R178, R183, UR38 ;  /* 0x00000026b7b27c20 */ /* 0x000fe20008410000 */
        /* <DEDUP_REMOVED lines=23> */
[-C--:B------:R-:W-:Y:S01]  /*f140*/  FMUL.FTZ R93, R93, R173.reuse ;  /* 0x000000ad5d5d7220 */ /* 0x080fe20000410000 */
        /* <DEDUP_REMOVED lines=76> */
[----:B------:R-:W-:-:S04]  /*f610*/  @!P1 IMAD R179, R199, 0x40, R193 ;  /* 0x00000040c7b39824 */ /* 0x000fc800078e02c1 */
[----:B------:R-:W-:Y:S01]  /*f620*/  FADD.FTZ R21, -R15, R21 ;  /* 0x000000150f157221 */ /* 0x000fe20000010100 */
        /* <DEDUP_REMOVED lines=90> */
[----:B0-----:R-:W-:Y:S01]  /*fbd0*/  FADD.FTZ R159, R0, R158 ;  /* 0x0000009e009f7221 */ /* 0x001fe20000010000 */
[----:B------:R-:W-:Y:S01]  /*fbe0*/  F2FP.BF16.F32.PACK_AB R158, R164, R161 ;  /* 0x000000a1a49e723e */ /* 0x000fe200000010ff */
[----:B------:R0:W-:Y:S01]  /*fbf0*/  STSM.16.M88.4 [R216+0x26800], R152 ;  /* 0x02680098d8007844 */ /* 0x0001e20000000200 */
[-C--:B------:R-:W-:Y:S01]  /*fc00*/  FMUL.FTZ R123, R123, R21.reuse ;  /* 0x000000157b7b7220 */ /* 0x080fe20000410000 */
[-C--:B------:R-:W-:Y:S01]  /*fc10*/  FMUL.FTZ R126, R126, R21.reuse ;  /* 0x000000157e7e7220 */ /* 0x080fe20000410000 */
[-C--:B------:R-:W-:Y:S01]  /*fc20*/  FMUL.FTZ R127, R127, R21.reuse ;  /* 0x000000157f7f7220 */ /* 0x080fe20000410000 */
[----:B------:R-:W-:Y:S01]  /*fc30*/  FMUL.FTZ R130, R130, R21 ;  /* 0x0000001582827220 */ /* 0x000fe20000410000 */
        /* <DEDUP_REMOVED lines=22> */
[----:B------:R-:W-:Y:S01]  /*fda0*/  FMUL.FTZ R143, R143, R21 ;  /* 0x000000158f8f7220 */ /* 0x000fe20000410000 */
        /* <DEDUP_REMOVED lines=12> */
[----:B------:R-:W-:-:S04]  /*fe70*/  FMUL.FTZ R151, R151, R21 ;  /* 0x0000001597977220 */ /* 0x000fc80000410000 */
[----:B------:R0:W-:Y:S01]  /*fe80*/  STSM.16.M88.4 [R217], R160 ;  /* 0x000000a0d9007844 */ /* 0x0001e20000000200 */
[----:B------:R-:W2:Y:S01]  /*fe90*/  MUFU.EX2 R167, R175 ;  /* 0x000000af00a77308 */ /* 0x000ea20000000800 */
[----:B---3--:R-:W-:Y:S01]  /*fea0*/  FADD.FTZ R3, R171, R164 ;  /* 0x000000a4ab037221 */ /* 0x008fe20000010000 */
[----:B------:R-:W-:-:S06]  /*feb0*/  F2FP.BF16.F32.PACK_AB R164, R218, R176 ;  /* 0x000000b0daa4723e */ /* 0x000fcc00000010ff */
        /* <DEDUP_REMOVED lines=9> */
.L_x_8041:
[----:B------:R1:W2:Y:S01]  /*ff50*/  SYNCS.PHASECHK.TRANS64.TRYWAIT P1, [R198+URZ+0x28c50], R20 ;  /* 0x028c5014c60075a7 */ /* 0x0002a2000802017f */
[----:B------:R-:W-:Y:S05]  /*ff60*/  @!P0 BRA `(.L_x_8042) ;  /* 0x0000000000048947 */ /* 0x000fea0003800000 */
[----:B------:R-:W-:Y:S01]  /*ff70*/  BPT.TRAP 0x1 ;  /* 0x000000040000795c */ /* 0x000fe20000300000 */
.L_x_8042:
[----:B------:R-:W-:Y:S04]  /*ff80*/  BSSY B1, `(.L_x_8043) ;  /* 0x0000004000017945 */ /* 0x000fe80003800000 */
[----:B--2---:R-:W-:Y:S05]  /*ff90*/  @P1 BRA `(.L_x_8044) ;  /* 0x0000000000081947 */ /* 0x004fea0003800000 */
[----:B------:R-:W2:Y:S02]  /*ffa0*/  SYNCS.PHASECHK.TRANS64.TRYWAIT P1, [R198+URZ+0x28c50], R20 ;  /* 0x028c5014c60075a7 */ /* 0x000ea4000802017f */
[----:B--2---:R-:W-:Y:S05]  /*ffb0*/  @!P1 BRA `(.L_x_8045) ;  /* 0x000000c400d89947 */ /* 0x004fea0003800000 */
.L_x_8044:
[----:B------:R-:W-:Y:S05]  /*ffc0*/  BSYNC B1 ;  /* 0x0000000000017941 */ /* 0x000fea0003800000 */
.L_x_8043:
[----:B-12---:R-:W-:Y:S01]  /*ffd0*/  IMAD R20, R18, 0x1000, R195 ;  /* 0x0000100012147824 */ /* 0x006fe200078e02c3 */
        /* <DEDUP_REMOVED lines=13> */
[----:B------:R-:W-:Y:S01]  /*100b0*/  VIADD R20, R20, 0x180 ;  /* 0x0000018014147836 */ /* 0x000fe20000000000 */
[----:B------:R-:W-:-:S14]  /*100c0*/  MOV R153, 0x40000040 ;  /* 0x4000004000997802 */ /* 0x000fdc0000000f00 */
        /* <DEDUP_REMOVED lines=24> */
.L_x_8046:
[C---:B------:R-:W-:Y:S01]  /*10250*/  ISETP.GT.AND P1, PT, R209.reuse, RZ, PT ;  /* 0x000000ffd100720c */ /* 0x040fe20003f24270 */
[----:B------:R-:W-:Y:S02]  /*10260*/  VIADD R198, R198, 0x28c60 ;  /* 0x00028c60c6c67836 */ /* 0x000fe40000000000 */
[----:B------:R-:W-:Y:S02]  /*10270*/  VIADD R209, R209, 0xffffffff ;  /* 0xffffffffd1d17836 */ /* 0x000fe40000000000 */
[----:B------:R-:W-:Y:S01]  /*10280*/  IMAD.MOV.U32 R21, RZ, RZ, R15 ;  /* 0x000000ffff157224 */ /* 0x000fe200078e000f */
[----:B------:R-:W-:Y:S01]  /*10290*/  PRMT R198, R188, 0x654, R198 ;  /* 0x00000654bcc67816 */ /* 0x000fe200000000c6 */
[----:B------:R-:W-:Y:S02]  /*102a0*/  IMAD.MOV.U32 R213, RZ, RZ, R14 ;  /* 0x000000ffffd57224 */ /* 0x000fe400078e000e */
[----:B------:R-:W-:Y:S01]  /*102b0*/  IMAD.MOV.U32 R199, RZ, RZ, R18 ;  /* 0x000000ffffc77224 */ /* 0x000fe200078e0012 */
[----:B------:R0:W-:Y:S03]  /*102c0*/  SYNCS.ARRIVE.TRANS64.RED.A1T0 RZ, [R198+URZ], RZ ;  /* 0x000000ffc6ff79a7 */ /* 0x0001e6000810043f */
[----:B------:R-:W-:Y:S05]  /*102d0*/  @P1 BRA `(.L_x_8047) ;  /* 0xffffffe0007c1947 */ /* 0x000fea000383ffff */
.L_x_8034:
[----:B------:R-:W-:Y:S05]  /*102e0*/  BSYNC B0 ;  /* 0x0000000000007941 */ /* 0x000fea0003800000 */
.L_x_8033:
[----:B------:R-:W2:Y:S04]  /*102f0*/  LDL.LU R20, [R1+0x48] ;  /* 0x0000480001147983 */ /* 0x000ea80000300800 */
[----:B------:R-:W1:Y:S04]  /*10300*/  SHFL.BFLY PT, R5, R0, 0x2, 0x1f ;  /* 0x0c401f0000057f89 */ /* 0x000e6800000e0000 */
[----:B------:R-:W3:Y:S01]  /*10310*/  SHFL.BFLY PT, R4, R3, 0x2, 0x1f ;  /* 0x0c401f0003047f89 */ /* 0x000ee200000e0000 */
[----:B-1----:R-:W-:Y:S01]  /*10320*/  FADD.FTZ R5, R5, R0 ;  /* 0x0000000005057221 */ /* 0x002fe20000010000 */
[----:B------:R-:W-:-:S02]  /*10330*/  IMAD.MOV.U32 R0, RZ, RZ, -0x800000 ;  /* 0xff800000ff007424 */ /* 0x000fc400078e00ff */
[----:B---3--:R-:W-:Y:S02]  /*10340*/  FADD.FTZ R4, R4, R3 ;  /* 0x0000000304047221 */ /* 0x008fe40000010000 */
[----:B------:R-:W1:Y:S04]  /*10350*/  SHFL.BFLY PT, R6, R5, 0x1, 0x1f ;  /* 0x0c201f0005067f89 */ /* 0x000e6800000e0000 */
[----:B------:R-:W3:Y:S01]  /*10360*/  SHFL.BFLY PT, R7, R4, 0x1, 0x1f ;  /* 0x0c201f0004077f89 */ /* 0x000ee200000e0000 */
[----:B-1----:R-:W-:Y:S01]  /*10370*/  FADD.FTZ R6, R5, R6 ;  /* 0x0000000605067221 */ /* 0x002fe20000010000 */
[----:B------:R-:W-:Y:S02]  /*10380*/  IMAD.MOV R5, RZ, RZ, -R215 ;  /* 0x000000ffff057224 */ /* 0x000fe400078e0ad7 */
[----:B---3--:R-:W-:Y:S01]  /*10390*/  FADD.FTZ R7, R4, R7 ;  /* 0x0000000704077221 */ /* 0x008fe20000010000 */
[----:B------:R-:W-:Y:S08]  /*103a0*/  BAR.ARV 0x8, 0x100 ;  /* 0x0204000000007b1d */ /* 0x000ff00000002000 */
[----:B------:R-:W-:Y:S01]  /*103b0*/  BAR.SYNC.DEFER_BLOCKING 0xf, 0x100 ;  /* 0x03c4000000007b1d */ /* 0x000fe20000010000 */
[----:B------:R-:W-:-:S02]  /*103c0*/  FSETP.NE.FTZ.AND P0, PT, R6, RZ, PT ;  /* 0x000000ff0600720b */ /* 0x000fc40003f15000 */
[----:B------:R-:W-:Y:S02]  /*103d0*/  FSETP.NE.FTZ.AND P1, PT, R7, RZ, PT ;  /* 0x000000ff0700720b */ /* 0x000fe40003f35000 */
[----:B------:R-:W-:-:S09]  /*103e0*/  ISETP.NE.AND P2, PT, R192, R5, PT ;  /* 0x00000005c000720c */ /* 0x000fd20003f45270 */
[----:B------:R-:W1:Y:S01]  /*103f0*/  @P0 MUFU.LG2 R8, R6 ;  /* 0x0000000600080308 */ /* 0x000e620000000c00 */
[C---:B------:R-:W-:Y:S01]  /*10400*/  @P0 FMUL.FTZ R3, R13.reuse, 0.69314718246459960938 ;  /* 0x3f3172180d030820 */ /* 0x040fe20000410000 */
[----:B------:R-:W-:-:S06]  /*10410*/  @P1 FMUL.FTZ R13, R13, 0.69314718246459960938 ;  /* 0x3f3172180d0d1820 */ /* 0x000fcc0000410000 */
[----:B------:R-:W3:Y:S01]  /*10420*/  @P1 MUFU.LG2 R9, R7 ;  /* 0x0000000700091308 */ /* 0x000ee20000000c00 */
[----:B-1----:R-:W-:-:S04]  /*10430*/  @P0 FMUL.FTZ R8, R8, 0.69314718246459960938 ;  /* 0x3f31721808080820 */ /* 0x002fc80000410000 */
[----:B------:R-:W-:Y:S01]  /*10440*/  @P0 FFMA.FTZ R0, R3, R14, R8 ;  /* 0x0000000e03000223 */ /* 0x000fe20000010008 */
[----:B------:R-:W-:Y:S02]  /*10450*/  IMAD.MOV.U32 R3, RZ, RZ, -0x800000 ;  /* 0xff800000ff037424 */ /* 0x000fe400078e00ff */
[----:B---3--:R-:W-:Y:S01]  /*10460*/  @P1 FMUL.FTZ R4, R9, 0.69314718246459960938 ;  /* 0x3f31721809041820 */ /* 0x008fe20000410000 */
[C---:B------:R-:W-:Y:S02]  /*10470*/  @!P2 IMAD R9, R18.reuse, 0x40, R193 ;  /* 0x000000401209a824 */ /* 0x040fe400078e02c1 */
[----:B------:R-:W-:Y:S02]  /*10480*/  VIADD R18, R18, 0x1 ;  /* 0x0000000112127836 */ /* 0x000fe40000000000 */
[----:B------:R-:W-:Y:S01]  /*10490*/  @P1 FFMA.FTZ R3, R13, R15, R4 ;  /* 0x0000000f0d031223 */ /* 0x000fe20000010004 */
[----:B------:R-:W-:Y:S01]  /*104a0*/  CS2R R4, SRZ ;  /* 0x0000000000047805 */ /* 0x000fe2000001ff00 */
[----:B------:R-:W-:-:S05]  /*104b0*/  @!P2 IMAD R9, R9, 0x4, R2 ;  /* 0x000000040909a824 */ /* 0x000fca00078e0202 */
[----:B------:R-:W1:Y:S01]  /*104c0*/  @P0 MUFU.RCP R5, R6 ;  /* 0x0000000600050308 */ /* 0x000e620000001000 */
[----:B------:R-:W-:-:S07]  /*104d0*/  PLOP3.LUT P0, PT, PT, PT, PT, 0x8, 0x0 ;  /* 0x000000000000781c */ /* 0x000fce0003f0e170 */
[----:B------:R-:W3:Y:S01]  /*104e0*/  @P1 MUFU.RCP R4, R7 ;  /* 0x0000000700041308 */ /* 0x000ee20000001000 */
[----:B------:R-:W-:-:S04]  /*104f0*/  ISETP.NE.AND P1, PT, R18, 0x2, PT ;  /* 0x000000021200780c */ /* 0x000fc80003f25270 */
[----:B------:R-:W-:Y:S02]  /*10500*/  SEL R2, RZ, 0x1, P1 ;  /* 0x00000001ff027807 */ /* 0x000fe40000800000 */
[----:B------:R-:W-:Y:S01]  /*10510*/  SEL R18, R18, RZ, P1 ;  /* 0x000000ff12127207 */ /* 0x000fe20000800000 */
        /* <DEDUP_REMOVED lines=8> */
[----:B---3--:R3:W-:Y:S01]  /*105a0*/  @!P2 STS [R9+0x28820], R4 ;  /* 0x028820040900a388 */ /* 0x0087e20000000800 */
        /* <DEDUP_REMOVED lines=58> */
[-C--:B-1----:R-:W-:Y:S01]  /*10950*/  FMUL.FTZ R5, R26, R4.reuse ;  /* 0x000000041a057220 */ /* 0x082fe20000410000 */
[-C--:B------:R-:W-:Y:S01]  /*10960*/  FMUL.FTZ R6, R27, R4.reuse ;  /* 0x000000041b067220 */ /* 0x080fe20000410000 */
[-C--:B------:R-:W-:Y:S01]  /*10970*/  FMUL.FTZ R7, R30, R4.reuse ;  /* 0x000000041e077220 */ /* 0x080fe20000410000 */
[-C--:B------:R-:W-:Y:S01]  /*10980*/  FMUL.FTZ R31, R31, R4.reuse ;  /* 0x000000041f1f7220 */ /* 0x080fe20000410000 */
        /* <DEDUP_REMOVED lines=60> */
[----:B--2---:R-:W-:-:S05]  /*10d50*/  VIADD R20, R20, 0x1 ;  /* 0x0000000114147836 */ /* 0x004fca0000000000 */
[----:B------:R1:W-:Y:S01]  /*10d60*/  STL [R1+0x48], R20 ;  /* 0x0000481401007387 */ /* 0x0003e20000100800 */
[----:B------:R-:W-:Y:S06]  /*10d70*/  BAR.ARV 0xe, 0x100 ;  /* 0x0384000000007b1d */ /* 0x000fec0000002000 */
.L_x_7959:
[----:B------:R-:W-:Y:S05]  /*10d80*/  BSYNC B7 ;  /* 0x0000000000077941 */ /* 0x000fea0003800000 */
.L_x_7957:
[----:B------:R-:W2:Y:S08]  /*10d90*/  S2UR UR4, SR_CgaCtaId ;  /* 0x00000000000479c3 */ /* 0x000eb00000008800 */
[----:B------:R-:W-:Y:S01]  /*10da0*/  BAR.SYNC.DEFER_BLOCKING 0x5, 0x180 ;  /* 0x0146000000007b1d */ /* 0x000fe20000010000 */
[----:B------:R-:W-:-:S05]  /*10db0*/  MOV R21, 0x400 ;  /* 0x0000040000157802 */ /* 0x000fca0000000f00 */
[----:B------:R-:W-:Y:S01]  /*10dc0*/  BSSY B0, `(.L_x_8048) ;  /* 0x0000323000007945 */ /* 0x000fe20003800000 */
[----:B--2---:R-:W-:-:S05]  /*10dd0*/  IMAD.U32 R188, RZ, RZ, UR4 ;  /* 0x00000004ffbc7e24 */ /* 0x004fca000f8e00ff */
[----:B------:R-:W-:-:S05]  /*10de0*/  LEA R2, R188, R21, 0x18 ;  /* 0x00000015bc027211 */ /* 0x000fca00078ec0ff */
[----:B-----5:R2:W3:Y:S01]  /*10df0*/  LDS.128 R24, [R2+0x28cd0] ;  /* 0x028cd00002187984 */ /* 0x0204e20000000c00 */
[----:B------:R-:W-:Y:S06]  /*10e00*/  BAR.ARV 0x4, 0x180 ;  /* 0x0106000000007b1d */ /* 0x000fec0000002000 */
[----:B------:R-:W-:Y:S05]  /*10e10*/  @P0 BRA `(.L_x_8049) ;  /* 0x0000002000980947 */ /* 0x000fea0003800000 */
[----:B------:R-:W4:Y:S01]  /*10e20*/  LDL R12, [R1+0x60] ;  /* 0x00006000010c7983 */ /* 0x000f220000100800 */
[----:B------:R-:W0:Y:S01]  /*10e30*/  S2R R45, SR_SWINHI ;  /* 0x00000000002d7919 */ /* 0x000e220000002f00 */
[----:B------:R-:W-:Y:S01]  /*10e40*/  F2FP.BF16.F32.PACK_AB R7, R31, R7 ;  /* 0x000000071f07723e */ /* 0x000fe200000010ff */
[----:B------:R-:W-:Y:S01]  /*10e50*/  ULDC.64 UR4, c[0x0][0xc00] ;  /* 0x0003000000047ab9 */ /* 0x000fe20000000a00 */
[----:B------:R-:W-:Y:S01]  /*10e60*/  F2FP.BF16.F32.PACK_AB R4, R8, R10 ;  /* 0x0000000a0804723e */ /* 0x000fe200000010ff */
[----:B------:R-:W2:Y:S04]  /*10e70*/  LDL.LU R82, [R1+0x3c] ;  /* 0x00003c0001527983 */ /* 0x000ea80000300800 */
[----:B------:R-:W2:Y:S01]  /*10e80*/  LDL.LU R74, [R1+0x40] ;  /* 0x00004000014a7983 */ /* 0x000ea20000300800 */
[----:B-1----:R-:W-:-:S02]  /*10e90*/  MOV R20, R2 ;  /* 0x0000000200147202 */ /* 0x002fc40000000f00 */
[----:B0-----:R-:W-:Y:S02]  /*10ea0*/  MOV R21, R45 ;  /* 0x0000002d00157202 */ /* 0x001fe40000000f00 */
[----:B------:R-:W-:Y:S02]  /*10eb0*/  F2FP.BF16.F32.PACK_AB R5, R6, R5 ;  /* 0x000000050605723e */ /* 0x000fe400000010ff */
[----:B------:R-:W-:Y:S02]  /*10ec0*/  F2FP.BF16.F32.PACK_AB R6, R152, R154 ;  /* 0x0000009a9806723e */ /* 0x000fe400000010ff */
[----:B------:R-:W-:Y:S02]  /*10ed0*/  F2FP.BF16.F32.PACK_AB R8, R14, R32 ;  /* 0x000000200e08723e */ /* 0x000fe400000010ff */
[----:B------:R-:W-:Y:S02]  /*10ee0*/  F2FP.BF16.F32.PACK_AB R9, R35, R9 ;  /* 0x000000092309723e */ /* 0x000fe400000010ff */
[----:B------:R-:W-:Y:S01]  /*10ef0*/  F2FP.BF16.F32.PACK_AB R11, R39, R11 ;  /* 0x0000000b270b723e */ /* 0x000fe200000010ff */
[----:B------:R-:W0:Y:S01]  /*10f00*/  S2R R90, SR_TID.X ;  /* 0x00000000005a7919 */ /* 0x000e220000002100 */
        /* <DEDUP_REMOVED lines=12> */
[----:B0-----:R-:W-:-:S05]  /*10fd0*/  VIADD R90, R90, 0xffffff80 ;  /* 0xffffff805a5a7836 */ /* 0x001fca0000000000 */
[----:B------:R-:W-:-:S04]  /*10fe0*/  SHF.R.S32.HI R98, RZ, 0x1f, R90 ;  /* 0x0000001fff627819 */ /* 0x000fc8000001145a */
[----:B------:R-:W-:-:S04]  /*10ff0*/  LEA.HI R98, R98, R90, RZ, 0x3 ;  /* 0x0000005a62627211 */ /* 0x000fc800078f18ff */
[----:B------:R-:W-:Y:S01]  /*11000*/  SHF.R.S32.HI R98, RZ, 0x3, R98 ;  /* 0x00000003ff627819 */ /* 0x000fe20000011462 */
[----:B------:R-:W-:Y:S01]  /*11010*/  IMAD.MOV.U32 R80, RZ, RZ, RZ ;  /* 0x000000ffff507224 */ /* 0x000fe200078e00ff */
[----:B------:R-:W-:Y:S01]  /*11020*/  BAR.SYNC.DEFER_BLOCKING 0x1, 0x100 ;  /* 0x0044000000007b1d */ /* 0x000fe20000010000 */
[----:B----4-:R-:W-:-:S03]  /*11030*/  IMAD.WIDE R44, R12, 0x2, R20 ;  /* 0x000000020c2c7825 */ /* 0x010fc600078e0214 */
[----:B------:R-:W-:Y:S01]  /*11040*/  LOP3.LUT R49, R44, 0x380, RZ, 0xc0, !PT ;  /* 0x000003802c317812 */ /* 0x000fe200078ec0ff */
[----:B------:R-:W-:-:S03]  /*11050*/  IMAD.MOV.U32 R31, RZ, RZ, R45 ;  /* 0x000000ffff1f7224 */ /* 0x000fc600078e002d */
[----:B------:R-:W-:-:S04]  /*11060*/  SHF.R.U64 R49, R49, 0x3, RZ ;  /* 0x0000000331317819 */ /* 0x000fc800000012ff */
[----:B------:R-:W-:-:S04]  /*11070*/  LOP3.LUT R30, R49, R44, RZ, 0x3c, !PT ;  /* 0x0000002c311e7212 */ /* 0x000fc800078e3cff */
[----:B------:R-:W-:Y:S02]  /*11080*/  MOV R30, R30 ;  /* 0x0000001e001e7202 */ /* 0x000fe40000000f00 */
[----:B------:R-:W-:-:S04]  /*11090*/  IADD3 R31, P0, R44, 0x20, RZ ;  /* 0x000000202c1f7810 */ /* 0x000fc80007f1e0ff */
[----:B------:R-:W-:Y:S01]  /*110a0*/  LOP3.LUT R10, R31, 0x380, RZ, 0xc0, !PT ;  /* 0x000003801f0a7812 */ /* 0x000fe200078ec0ff */
[----:B------:R0:W-:Y:S03]  /*110b0*/  STSM.16.M88.4 [R30], R4 ;  /* 0x000000041e007844 */ /* 0x0001e60000000200 */
[----:B------:R-:W-:Y:S01]  /*110c0*/  SHF.R.U64 R10, R10, 0x3, RZ ;  /* 0x000000030a0a7819 */ /* 0x000fe200000012ff */
[----:B0-----:R-:W-:-:S03]  /*110d0*/  IMAD.X R5, RZ, RZ, R45, P0 ;  /* 0x000000ffff057224 */ /* 0x001fc600000e062d */
[----:B------:R-:W-:-:S04]  /*110e0*/  LOP3.LUT R4, R10, R31, RZ, 0x3c, !PT ;  /* 0x0000001f0a047212 */ /* 0x000fc800078e3cff */
[----:B------:R-:W-:Y:S02]  /*110f0*/  MOV R12, R4 ;  /* 0x00000004000c7202 */ /* 0x000fe40000000f00 */
[----:B------:R-:W-:-:S04]  /*11100*/  IADD3 R5, P0, R44, 0x40, RZ ;  /* 0x000000402c057810 */ /* 0x000fc80007f1e0ff */
[----:B------:R-:W-:Y:S02]  /*11110*/  LOP3.LUT R4, R5, 0x380, RZ, 0xc0, !PT ;  /* 0x0000038005047812 */ /* 0x000fe400078ec0ff */
[----:B------:R-:W-:Y:S02]  /*11120*/  IADD3 R6, P4, R44, 0x60, RZ ;  /* 0x000000602c067810 */ /* 0x000fe40007f9e0ff */
[----:B------:R-:W-:-:S04]  /*11130*/  SHF.R.U64 R4, R4, 0x3, RZ ;  /* 0x0000000304047819 */ /* 0x000fc800000012ff */
[----:B------:R-:W-:Y:S02]  /*11140*/  LOP3.LUT R4, R4, R5, RZ, 0x3c, !PT ;  /* 0x0000000504047212 */ /* 0x000fe400078e3cff */
[----:B------:R-:W-:Y:S02]  /*11150*/  LOP3.LUT R5, R6, 0x380, RZ, 0xc0, !PT ;  /* 0x0000038006057812 */ /* 0x000fe400078ec0ff */
[----:B------:R-:W-:Y:S02]  /*11160*/  F2FP.BF16.F32.PACK_AB R10, R28, R36 ;  /* 0x000000241c0a723e */ /* 0x000fe400000010ff */
[----:B------:R-:W-:Y:S02]  /*11170*/  SHF.R.U64 R5, R5, 0x3, RZ ;  /* 0x0000000305057819 */ /* 0x000fe400000012ff */
[----:B------:R-:W-:Y:S01]  /*11180*/  IADD3 R14, P5, R44, 0x2000, RZ ;  /* 0x000020002c0e7810 */ /* 0x000fe20007fbe0ff */
[----:B------:R0:W-:Y:S03]  /*11190*/  STSM.16.M88.4 [R12], R8 ;  /* 0x000000080c007844 */ /* 0x0001e60000000200 */
[----:B------:R-:W-:-:S04]  /*111a0*/  LOP3.LUT R7, R14, 0x380, RZ, 0xc0, !PT ;  /* 0x000003800e077812 */ /* 0x000fc800078ec0ff */
[----:B------:R-:W-:Y:S02]  /*111b0*/  SHF.R.U64 R7, R7, 0x3, RZ ;  /* 0x0000000307077819 */ /* 0x000fe400000012ff */
[----:B0-----:R-:W-:Y:S01]  /*111c0*/  LOP3.LUT R8, R5, R6, RZ, 0x3c, !PT ;  /* 0x0000000605087212 */ /* 0x001fe200078e3cff */
[----:B------:R-:W-:Y:S01]  /*111d0*/  IMAD.X R5, RZ, RZ, R45, P0 ;  /* 0x000000ffff057224 */ /* 0x000fe200000e062d */
[----:B------:R-:W-:-:S04]  /*111e0*/  IADD3 R57, P0, R44, 0x2040, RZ ;  /* 0x000020402c397810 */ /* 0x000fc80007f1e0ff */
[----:B------:R-:W-:Y:S02]  /*111f0*/  LOP3.LUT R56, R57, 0x380, RZ, 0xc0, !PT ;  /* 0x0000038039387812 */ /* 0x000fe400078ec0ff */
[----:B------:R-:W-:Y:S02]  /*11200*/  LOP3.LUT R10, R7, R14, RZ, 0x3c, !PT ;  /* 0x0000000e070a7212 */ /* 0x000fe400078e3cff */
[----:B------:R-:W-:Y:S02]  /*11210*/  MOV R9, R4 ;  /* 0x0000000400097202 */ /* 0x000fe40000000f00 */
[----:B------:R-:W-:Y:S02]  /*11220*/  F2FP.BF16.F32.PACK_AB R4, R155, R157 ;  /* 0x0000009d9b04723e */ /* 0x000fe400000010ff */
[----:B------:R-:W-:Y:S02]  /*11230*/  IADD3 R31, P6, R44, 0x2020, RZ ;  /* 0x000020202c1f7810 */ /* 0x000fe40007fde0ff */
[----:B------:R-:W-:-:S02]  /*11240*/  F2FP.BF16.F32.PACK_AB R5, R43, R42 ;  /* 0x0000002a2b05723e */ /* 0x000fc400000010ff */
[----:B------:R-:W-:Y:S02]  /*11250*/  F2FP.BF16.F32.PACK_AB R6, R153, R156 ;  /* 0x0000009c9906723e */ /* 0x000fe400000010ff */
[----:B------:R-:W-:Y:S02]  /*11260*/  F2FP.BF16.F32.PACK_AB R7, R47, R46 ;  /* 0x0000002e2f07723e */ /* 0x000fe400000010ff */
[----:B------:R-:W-:Y:S02]  /*11270*/  SHF.R.U64 R56, R56, 0x3, RZ ;  /* 0x0000000338387819 */ /* 0x000fe400000012ff */
[C---:B------:R-:W-:Y:S02]  /*11280*/  IADD3 R53, P1, R44.reuse, 0x2060, RZ ;  /* 0x000020602c357810 */ /* 0x040fe40007f3e0ff */
[----:B------:R-:W-:Y:S01]  /*11290*/  IADD3 R49, P2, R44, 0x4000, RZ ;  /* 0x000040002c317810 */ /* 0x000fe20007f5e0ff */
[----:B------:R0:W-:Y:S01]  /*112a0*/  STSM.16.M88.4 [R9], R4 ;  /* 0x0000000409007844 */ /* 0x0001e20000000200 */
[----:B------:R-:W-:-:S02]  /*112b0*/  LOP3.LUT R30, R31, 0x380, RZ, 0xc0, !PT ;  /* 0x000003801f1e7812 */ /* 0x000fc400078ec0ff */
[----:B------:R-:W-:Y:S01]  /*112c0*/  LOP3.LUT R56, R56, R57, RZ, 0x3c, !PT ;  /* 0x0000003938387212 */ /* 0x000fe200078e3cff */
[----:B------:R-:W-:Y:S01]  /*112d0*/  IMAD.X R57, RZ, RZ, R45, P0 ;  /* 0x000000ffff397224 */ /* 0x000fe200000e062d */
[----:B------:R-:W-:Y:S02]  /*112e0*/  LOP3.LUT R52, R53, 0x380, RZ, 0xc0, !PT ;  /* 0x0000038035347812 */ /* 0x000fe400078ec0ff */
[----:B------:R-:W-:Y:S02]  /*112f0*/  LOP3.LUT R48, R49, 0x380, RZ, 0xc0, !PT ;  /* 0x0000038031307812 */ /* 0x000fe400078ec0ff */
[----:B------:R-:W-:Y:S02]  /*11300*/  SHF.R.U64 R30, R30, 0x3, RZ ;  /* 0x000000031e1e7819 */ /* 0x000fe400000012ff */
[----:B------:R-:W-:Y:S02]  /*11310*/  SHF.R.U64 R52, R52, 0x3, RZ ;  /* 0x0000000334347819 */ /* 0x000fe400000012ff */
[----:B------:R-:W-:-:S02]  /*11320*/  SHF.R.U64 R48, R48, 0x3, RZ ;  /* 0x0000000330307819 */ /* 0x000fc400000012ff */
[----:B0-----:R-:W-:Y:S01]  /*11330*/  IADD3 R7, P0, R44, 0x6020, RZ ;  /* 0x000060202c077810 */ /* 0x001fe20007f1e0ff */
[--C-:B------:R-:W-:Y:S01]  /*11340*/  IMAD.X R9, RZ, RZ, R45.reuse, P4 ;  /* 0x000000ffff097224 */ /* 0x100fe200020e062d */
[----:B------:R-:W-:Y:S02]  /*11350*/  LOP3.LUT R30, R30, R31, RZ, 0x3c, !PT ;  /* 0x0000001f1e1e7212 */ /* 0x000fe400078e3cff */
[----:B------:R-:W-:Y:S01]  /*11360*/  LOP3.LUT R6, R7, 0x380, RZ, 0xc0, !PT ;  /* 0x0000038007067812 */ /* 0x000fe200078ec0ff */
        /* <DEDUP_REMOVED lines=9> */
[----:B------:R-:W-:Y:S02]  /*11400*/  IADD3 R39, P6, R44, 0x6000, RZ ;  /* 0x000060002c277810 */ /* 0x000fe40007fde0ff */
[----:B------:R-:W-:Y:S02]  /*11410*/  SHF.R.U64 R6, R6, 0x3, RZ ;  /* 0x0000000306067819 */ /* 0x000fe400000012ff */
[----:B------:R-:W-:-:S02]  /*11420*/  IADD3 R4, P1, R44, 0x6040, RZ ;  /* 0x000060402c047810 */ /* 0x000fc40007f3e0ff */
[----:B------:R-:W-:Y:S02]  /*11430*/  IADD3 R44, P2, R44, 0x6060, RZ ;  /* 0x000060602c2c7810 */ /* 0x000fe40007f5e0ff */
[----:B------:R-:W-:Y:S02]  /*11440*/  LOP3.LUT R46, R47, 0x380, RZ, 0xc0, !PT ;  /* 0x000003802f2e7812 */ /* 0x000fe400078ec0ff */
[----:B------:R-:W-:Y:S02]  /*11450*/  LOP3.LUT R6, R6, R7, RZ, 0x3c, !PT ;  /* 0x0000000706067212 */ /* 0x000fe400078e3cff */
[----:B------:R-:W-:Y:S02]  /*11460*/  LOP3.LUT R7, R4, 0x380, RZ, 0xc0, !PT ;  /* 0x0000038004077812 */ /* 0x000fe400078ec0ff */
[----:B------:R-:W-:Y:S02]  /*11470*/  LOP3.LUT R5, R44, 0x380, RZ, 0xc0, !PT ;  /* 0x000003802c057812 */ /* 0x000fe400078ec0ff */
[----:B------:R-:W-:-:S02]  /*11480*/  SHF.R.U64 R46, R46, 0x3, RZ ;  /* 0x000000032e2e7819 */ /* 0x000fc400000012ff */
[----:B------:R-:W-:Y:S02]  /*11490*/  SHF.R.U64 R7, R7, 0x3, RZ ;  /* 0x0000000307077819 */ /* 0x000fe400000012ff */
[----:B------:R-:W-:Y:S02]  /*114a0*/  SHF.R.U64 R5, R5, 0x3, RZ ;  /* 0x0000000305057819 */ /* 0x000fe400000012ff */
[----:B------:R-:W-:Y:S02]  /*114b0*/  LOP3.LUT R34, R35, 0x380, RZ, 0xc0, !PT ;  /* 0x0000038023227812 */ /* 0x000fe400078ec0ff */
[----:B------:R-:W-:Y:S02]  /*114c0*/  LOP3.LUT R38, R39, 0x380, RZ, 0xc0, !PT ;  /* 0x0000038027267812 */ /* 0x000fe400078ec0ff */
[----:B------:R-:W-:Y:S02]  /*114d0*/  LOP3.LUT R42, R43, 0x380, RZ, 0xc0, !PT ;  /* 0x000003802b2a7812 */ /* 0x000fe400078ec0ff */
[----:B------:R-:W-:Y:S01]  /*114e0*/  LOP3.LUT R46, R46, R47, RZ, 0x3c, !PT ;  /* 0x0000002f2e2e7212 */ /* 0x000fe200078e3cff */
        /* <DEDUP_REMOVED lines=8> */
[----:B------:R-:W-:Y:S01]  /*11570*/  LOP3.LUT R34, R34, R35, RZ, 0x3c, !PT ;  /* 0x0000002322227212 */ /* 0x000fe200078e3cff */
[--C-:B------:R-:W-:Y:S01]  /*11580*/  IMAD.X R35, RZ, RZ, R45.reuse, P3 ;  /* 0x000000ffff237224 */ /* 0x100fe200018e062d */
[----:B------:R-:W-:Y:S02]  /*11590*/  MOV R47, R46 ;  /* 0x0000002e002f7202 */ /* 0x000fe40000000f00 */
[----:B------:R-:W-:Y:S01]  /*115a0*/  LOP3.LUT R38, R38, R39, RZ, 0x3c, !PT ;  /* 0x0000002726267212 */ /* 0x000fe200078e3cff */
[----:B------:R-:W-:Y:S01]  /*115b0*/  IMAD.X R39, RZ, RZ, R45, P6 ;  /* 0x000000ffff277224 */ /* 0x000fe200030e062d */
[----:B---3--:R-:W-:-:S02]  /*115c0*/  MOV R24, R6 ;  /* 0x0000000600187202 */ /* 0x008fc40000000f00 */
[----:B------:R-:W-:Y:S02]  /*115d0*/  MOV R46, R4 ;  /* 0x00000004002e7202 */ /* 0x000fe40000000f00 */
[----:B------:R-:W-:Y:S01]  /*115e0*/  LOP3.LUT R42, R42, R43, RZ, 0x3c, !PT ;  /* 0x0000002b2a2a7212 */ /* 0x000fe200078e3cff */
[----:B------:R-:W-:Y:S01]  /*115f0*/  IMAD.X R43, RZ, RZ, R45, P5 ;  /* 0x000000ffff2b7224 */ /* 0x000fe200028e062d */
[----:B------:R-:W-:Y:S02]  /*11600*/  MOV R36, R8 ;  /* 0x0000000800247202 */ /* 0x000fe40000000f00 */
[----:B------:R-:W-:Y:S02]  /*11610*/  F2FP.BF16.F32.PACK_AB R4, R162, R164 ;  /* 0x000000a4a204723e */ /* 0x000fe400000010ff */
[----:B------:R-:W-:Y:S02]  /*11620*/  F2FP.BF16.F32.PACK_AB R5, R51, R50 ;  /* 0x000000323305723e */ /* 0x000fe400000010ff */
[----:B------:R-:W-:-:S02]  /*11630*/  F2FP.BF16.F32.PACK_AB R6, R160, R163 ;  /* 0x000000a3a006723e */ /* 0x000fc400000010ff */
[----:B------:R-:W-:Y:S02]  /*11640*/  F2FP.BF16.F32.PACK_AB R7, R55, R54 ;  /* 0x000000363707723e */ /* 0x000fe400000010ff */
[----:B------:R-:W-:Y:S02]  /*11650*/  MOV R66, R10 ;  /* 0x0000000a00427202 */ /* 0x000fe40000000f00 */
[----:B------:R-:W-:Y:S02]  /*11660*/  F2FP.BF16.F32.PACK_AB R8, R158, R161 ;  /* 0x000000a19e08723e */ /* 0x000fe400000010ff */
[----:B------:R-:W-:Y:S02]  /*11670*/  F2FP.BF16.F32.PACK_AB R9, R59, R58 ;  /* 0x0000003a3b09723e */ /* 0x000fe400000010ff */
[----:B------:R-:W-:Y:S02]  /*11680*/  F2FP.BF16.F32.PACK_AB R10, R61, R159 ;  /* 0x0000009f3d0a723e */ /* 0x000fe400000010ff */
[----:B------:R-:W-:-:S02]  /*11690*/  F2FP.BF16.F32.PACK_AB R11, R63, R62 ;  /* 0x0000003e3f0b723e */ /* 0x000fc400000010ff */
[----:B------:R-:W-:Y:S02]  /*116a0*/  MOV R70, R30 ;  /* 0x0000001e00467202 */ /* 0x000fe40000000f00 */
[----:B------:R-:W-:Y:S02]  /*116b0*/  MOV R56, R56 ;  /* 0x0000003800387202 */ /* 0x000fe40000000f00 */
[----:B------:R-:W-:Y:S02]  /*116c0*/  MOV R48, R48 ;  /* 0x0000003000307202 */ /* 0x000fe40000000f00 */
[----:B------:R-:W-:Y:S02]  /*116d0*/  F2FP.BF16.F32.PACK_AB R12, R65, R64 ;  /* 0x00000040410c723e */ /* 0x000fe400000010ff */
[----:B------:R-:W-:Y:S01]  /*116e0*/  F2FP.BF16.F32.PACK_AB R14, R69, R68 ;  /* 0x00000044450e723e */ /* 0x000fe200000010ff */
[----:B------:R0:W-:Y:S01]  /*116f0*/  STSM.16.M88.4 [R36], R4 ;  /* 0x0000000424007844 */ /* 0x0001e20000000200 */
[----:B------:R-:W-:-:S02]  /*11700*/  MOV R57, R52 ;  /* 0x0000003400397202 */ /* 0x000fc40000000f00 */
[----:B------:R-:W-:Y:S02]  /*11710*/  MOV R49, R34 ;  /* 0x0000002200317202 */ /* 0x000fe40000000f00 */
[----:B------:R-:W-:Y:S02]  /*11720*/  F2FP.BF16.F32.PACK_AB R28, R73, R72 ;  /* 0x00000048491c723e */ /* 0x000fe400000010ff */
[----:B------:R-:W-:Y:S02]  /*11730*/  F2FP.BF16.F32.PACK_AB R30, R77, R76 ;  /* 0x0000004c4d1e723e */ /* 0x000fe400000010ff */
[----:B------:R-:W-:Y:S02]  /*11740*/  F2FP.BF16.F32.PACK_AB R31, R79, R78 ;  /* 0x0000004e4f1f723e */ /* 0x000fe400000010ff */
[----:B------:R-:W-:Y:S02]  /*11750*/  MOV R53, R38 ;  /* 0x0000002600357202 */ /* 0x000fe40000000f00 */
[----:B------:R-:W-:-:S02]  /*11760*/  F2FP.BF16.F32.PACK_AB R34, R85, R84 ;  /* 0x000000545522723e */ /* 0x000fc400000010ff */
[----:B------:R-:W-:Y:S01]  /*11770*/  F2FP.BF16.F32.PACK_AB R35, R87, R86 ;  /* 0x000000565723723e */ /* 0x000fe200000010ff */
[----:B------:R1:W-:Y:S01]  /*11780*/  STSM.16.M88.4 [R66], R8 ;  /* 0x0000000842007844 */ /* 0x0003e20000000200 */
[----:B------:R-:W-:Y:S02]  /*11790*/  MOV R52, R42 ;  /* 0x0000002a00347202 */ /* 0x000fe40000000f00 */
[----:B0-----:R-:W-:Y:S02]  /*117a0*/  F2FP.BF16.F32.PACK_AB R36, R89, R88 ;  /* 0x000000585924723e */ /* 0x001fe400000010ff */
[----:B------:R-:W-:Y:S02]  /*117b0*/  F2FP.BF16.F32.PACK_AB R38, R93, R92 ;  /* 0x0000005c5d26723e */ /* 0x000fe400000010ff */
[----:B------:R-:W-:Y:S01]  /*117c0*/  F2FP.BF16.F32.PACK_AB R39, R95, R94 ;  /* 0x0000005e5f27723e */ /* 0x000fe200000010ff */
[----:B------:R0:W-:Y:S01]  /*117d0*/  STSM.16.M88.4 [R70], R12 ;  /* 0x0000000c46007844 */ /* 0x0001e20000000200 */
[----:B------:R-:W-:-:S02]  /*117e0*/  F2FP.BF16.F32.PACK_AB R42, R101, R100 ;  /* 0x00000064652a723e */ /* 0x000fc400000010ff */
[----:B------:R-:W-:Y:S01]  /*117f0*/  F2FP.BF16.F32.PACK_AB R43, R103, R102 ;  /* 0x00000066672b723e */ /* 0x000fe200000010ff */
[----:B------:R3:W-:Y:S01]  /*11800*/  STSM.16.M88.4 [R56], R28 ;  /* 0x0000001c38007844 */ /* 0x0007e20000000200 */
[----:B------:R-:W-:Y:S02]  /*11810*/  F2FP.BF16.F32.PACK_AB R4, R105, R104 ;  /* 0x000000686904723e */ /* 0x000fe400000010ff */
[----:B------:R-:W-:Y:S02]  /*11820*/  F2FP.BF16.F32.PACK_AB R5, R107, R106 ;  /* 0x0000006a6b05723e */ /* 0x000fe400000010ff */
[----:B------:R-:W-:Y:S02]  /*11830*/  F2FP.BF16.F32.PACK_AB R6, R109, R108 ;  /* 0x0000006c6d06723e */ /* 0x000fe400000010ff */
[----:B------:R-:W-:Y:S01]  /*11840*/  F2FP.BF16.F32.PACK_AB R7, R111, R110 ;  /* 0x0000006e6f07723e */ /* 0x000fe200000010ff */
[----:B------:R-:W-:Y:S01]  /*11850*/  STSM.16.M88.4 [R57], R32 ;  /* 0x0000002039007844 */ /* 0x000fe20000000200 */
[----:B------:R-:W-:Y:S01]  /*11860*/  IMAD.X R45, RZ, RZ, R45, P2 ;  /* 0x000000ffff2d7224 */ /* 0x000fe200010e062d */
[----:B-1----:R-:W-:-:S02]  /*11870*/  F2FP.BF16.F32.PACK_AB R8, R113, R112 ;  /* 0x000000707108723e */ /* 0x002fc400000010ff */
[----:B------:R-:W-:Y:S01]  /*11880*/  STSM.16.M88.4 [R48], R36 ;  /* 0x0000002430007844 */ /* 0x000fe20000000200 */
[----:B------:R-:W-:Y:S02]  /*11890*/  F2FP.BF16.F32.PACK_AB R9, R115, R114 ;  /* 0x000000727309723e */ /* 0x000fe400000010ff */
[----:B------:R-:W-:Y:S01]  /*118a0*/  F2FP.BF16.F32.PACK_AB R10, R117, R116 ;  /* 0x00000074750a723e */ /* 0x000fe200000010ff */
[----:B------:R-:W-:Y:S01]  /*118b0*/  STSM.16.M88.4 [R49], R40 ;  /* 0x0000002831007844 */ /* 0x000fe20000000200 */
[----:B------:R-:W-:Y:S02]  /*118c0*/  F2FP.BF16.F32.PACK_AB R11, R119, R118 ;  /* 0x00000076770b723e */ /* 0x000fe400000010ff */
[----:B0-----:R-:W-:Y:S01]  /*118d0*/  F2FP.BF16.F32.PACK_AB R12, R121, R120 ;  /* 0x00000078790c723e */ /* 0x001fe200000010ff */
[----:B------:R2:W-:Y:S01]  /*118e0*/  STSM.16.M88.4 [R47], R4 ;  /* 0x000000042f007844 */ /* 0x0005e20000000200 */
[----:B------:R-:W-:Y:S02]  /*118f0*/  F2FP.BF16.F32.PACK_AB R13, R123, R122 ;  /* 0x0000007a7b0d723e */ /* 0x000fe400000010ff */
[----:B------:R-:W-:-:S02]  /*11900*/  F2FP.BF16.F32.PACK_AB R14, R125, R124 ;  /* 0x0000007c7d0e723e */ /* 0x000fc400000010ff */
[----:B------:R-:W-:Y:S02]  /*11910*/  F2FP.BF16.F32.PACK_AB R15, R127, R126 ;  /* 0x0000007e7f0f723e */ /* 0x000fe400000010ff */
[----:B------:R-:W-:Y:S02]  /*11920*/  ISETP.NE.U32.AND P0, PT, RZ, UR4, PT ;  /* 0x00000004ff007c0c */ /* 0x000fe4000bf05070 */
[----:B---3--:R-:W-:Y:S02]  /*11930*/  F2FP.BF16.F32.PACK_AB R28, R129, R128 ;  /* 0x00000080811c723e */ /* 0x008fe400000010ff */
[----:B------:R-:W-:Y:S02]  /*11940*/  F2FP.BF16.F32.PACK_AB R29, R131, R130 ;  /* 0x00000082831d723e */ /* 0x000fe400000010ff */
[----:B------:R-:W-:Y:S02]  /*11950*/  F2FP.BF16.F32.PACK_AB R30, R133, R132 ;  /* 0x00000084851e723e */ /* 0x000fe400000010ff */
[----:B------:R-:W-:-:S02]  /*11960*/  F2FP.BF16.F32.PACK_AB R31, R135, R134 ;  /* 0x00000086871f723e */ /* 0x000fc400000010ff */
[----:B--2---:R-:W-:Y:S02]  /*11970*/  IADD3 R4, P1, R82, UR4, RZ ;  /* 0x0000000452047c10 */ /* 0x004fe4000ff3e0ff */
[----:B------:R-:W-:Y:S02]  /*11980*/  F2FP.BF16.F32.PACK_AB R32, R137, R136 ;  /* 0x000000888920723e */ /* 0x000fe400000010ff */
[----:B------:R-:W-:Y:S02]  /*11990*/  F2FP.BF16.F32.PACK_AB R33, R139, R138 ;  /* 0x0000008a8b21723e */ /* 0x000fe400000010ff */
[----:B------:R-:W-:Y:S02]  /*119a0*/  F2FP.BF16.F32.PACK_AB R34, R141, R140 ;  /* 0x0000008c8d22723e */ /* 0x000fe400000010ff */
[----:B------:R-:W-:Y:S01]  /*119b0*/  F2FP.BF16.F32.PACK_AB R35, R143, R142 ;  /* 0x0000008e8f23723e */ /* 0x000fe200000010ff */
[----:B------:R-:W-:Y:S01]  /*119c0*/  STSM.16.M88.4 [R52], R8 ;  /* 0x0000000834007844 */ /* 0x000fe20000000200 */
[----:B------:R-:W-:-:S02]  /*119d0*/  MOV R44, R44 ;  /* 0x0000002c002c7202 */ /* 0x000fc40000000f00 */
[----:B------:R-:W-:Y:S01]  /*119e0*/  ISETP.NE.AND.EX P0, PT, RZ, UR5, PT, P0 ;  /* 0x00000005ff007c0c */ /* 0x000fe2000bf05300 */
[----:B------:R-:W-:Y:S01]  /*119f0*/  STSM.16.M88.4 [R53], R12 ;  /* 0x0000000c35007844 */ /* 0x000fe20000000200 */
[----:B------:R-:W-:Y:S01]  /*11a00*/  IADD3.X R5, R74, UR5, RZ, P1, !PT ;  /* 0x000000054a057c10 */ /* 0x000fe20008ffe4ff */
[----:B------:R-:W-:Y:S02]  /*11a10*/  ULDC.64 UR4, c[0x0][0xc08] ;  /* 0x0003020000047ab9 */ /* 0x000fe40000000a00 */
[----:B------:R0:W-:Y:S01]  /*11a20*/  STSM.16.M88.4 [R24], R28 ;  /* 0x0000001c18007844 */ /* 0x0001e20000000200 */
[----:B------:R-:W-:-:S03]  /*11a30*/  ISETP.NE.U32.AND P6, PT, RZ, UR4, PT ;  /* 0x00000004ff007c0c */ /* 0x000fc6000bfc5070 */
[----:B------:R1:W-:Y:S01]  /*11a40*/  STSM.16.M88.4 [R46], R32 ;  /* 0x000000202e007844 */ /* 0x0003e20000000200 */
[----:B------:R-:W-:-:S03]  /*11a50*/  ISETP.NE.AND.EX P6, PT, RZ, UR5, PT, P6 ;  /* 0x00000005ff007c0c */ /* 0x000fc6000bfc5360 */
[----:B------:R2:W-:Y:S01]  /*11a60*/  STSM.16.M88.4 [R44], R144 ;  /* 0x000000902c007844 */ /* 0x0005e20000000200 */
[----:B------:R-:W-:Y:S01]  /*11a70*/  BAR.SYNC.DEFER_BLOCKING 0x1, 0x100 ;  /* 0x0044000000007b1d */ /* 0x000fe20000010000 */
[----:B------:R-:W-:-:S08]  /*11a80*/  IMAD R7, R98, 0x40, R197 ;  /* 0x0000004062077824 */ /* 0x000fd000078e02c5 */
[----:B------:R-:W-:Y:S01]  /*11a90*/  @P6 IADD3 R6, P4, R82, UR4, RZ ;  /* 0x0000000452066c10 */ /* 0x000fe2000ff9e0ff */
[----:B------:R-:W-:Y:S01]  /*11aa0*/  ULDC UR4, c[0x0][0xa88] ;  /* 0x0002a20000047ab9 */ /* 0x000fe20000000800 */
[----:B------:R-:W-:Y:S02]  /*11ab0*/  IMAD.WIDE R20, R7, 0x2, R20 ;  /* 0x0000000207147825 */ /* 0x000fe400078e0214 */
[----:B------:R-:W-:Y:S02]  /*11ac0*/  @P6 IADD3.X R7, R74, UR5, RZ, P4, !PT ;  /* 0x000000054a076c10 */ /* 0x000fe4000a7fe4ff */
[----:B0-----:R-:W-:Y:S01]  /*11ad0*/  IMAD.U32 R24, RZ, RZ, UR4 ;  /* 0x00000004ff187e24 */ /* 0x001fe2000f8e00ff */
[----:B------:R0:W5:Y:S05]  /*11ae0*/  @P0 LDG.E R80, desc[UR40][R4.64] ;  /* 0x0000002804500981 */ /* 0x00016a000c1e1900 */
[----:B------:R0:W5:Y:S01]  /*11af0*/  @P6 LDG.E R24, desc[UR40][R6.64] ;  /* 0x0000002806186981 */ /* 0x000162000c1e1900 */
[----:B------:R-:W-:-:S02]  /*11b00*/  IADD3 R9, P1, R20, 0x1000, RZ ;  /* 0x0000100014097810 */ /* 0x000fc40007f3e0ff */
[C---:B------:R-:W-:Y:S02]  /*11b10*/  IADD3 R13, P2, R20.reuse, 0x2000, RZ ;  /* 0x00002000140d7810 */ /* 0x040fe40007f5e0ff */
[C---:B------:R-:W-:Y:S02]  /*11b20*/  IADD3 R29, P3, R20.reuse, 0x3000, RZ ;  /* 0x00003000141d7810 */ /* 0x040fe40007f7e0ff */
[----:B-1----:R-:W-:Y:S02]  /*11b30*/  IADD3 R33, P4, R20, 0x4000, RZ ;  /* 0x0000400014217810 */ /* 0x002fe40007f9e0ff */
        /* <DEDUP_REMOVED lines=8> */
[----:B------:R-:W-:-:S02]  /*11bc0*/  IADD3 R37, P5, R20, 0x5000, RZ ;  /* 0x0000500014257810 */ /* 0x000fc40007fbe0ff */
        /* <DEDUP_REMOVED lines=8> */
[----:B------:R-:W-:Y:S02]  /*11c50*/  P2R R10, PR, RZ, 0x20 ;  /* 0x00000020ff0a7803 */ /* 0x000fe40000000000 */
[----:B------:R-:W-:-:S02]  /*11c60*/  IADD3 R41, P1, R20, 0x6000, RZ ;  /* 0x0000600014297810 */ /* 0x000fc40007f3e0ff */
[C---:B------:R-:W-:Y:S02]  /*11c70*/  IADD3 R45, P2, R20.reuse, 0x7000, RZ ;  /* 0x00007000142d7810 */ /* 0x040fe40007f5e0ff */
[C---:B------:R-:W-:Y:S02]  /*11c80*/  IADD3 R49, P3, R20.reuse, 0x8000, RZ ;  /* 0x0000800014317810 */ /* 0x040fe40007f7e0ff */
[C---:B------:R-:W-:Y:S02]  /*11c90*/  IADD3 R53, P4, R20.reuse, 0x9000, RZ ;  /* 0x0000900014357810 */ /* 0x040fe40007f9e0ff */
[----:B------:R-:W-:Y:S02]  /*11ca0*/  IADD3 R57, P5, R20, 0xa000, RZ ;  /* 0x0000a00014397810 */ /* 0x000fe40007fbe0ff */
[----:B------:R-:W-:Y:S02]  /*11cb0*/  LOP3.LUT R36, R37, 0x380, RZ, 0xc0, !PT ;  /* 0x0000038025247812 */ /* 0x000fe400078ec0ff */
[----:B------:R-:W-:-:S02]  /*11cc0*/  LOP3.LUT R40, R41, 0x380, RZ, 0xc0, !PT ;  /* 0x0000038029287812 */ /* 0x000fc400078ec0ff */
[----:B--2---:R-:W-:Y:S02]  /*11cd0*/  LOP3.LUT R44, R45, 0x380, RZ, 0xc0, !PT ;  /* 0x000003802d2c7812 */ /* 0x004fe400078ec0ff */
        /* <DEDUP_REMOVED lines=19> */
[----:B--2---:R-:W-:-:S07]  /*11e10*/  IADD3 R24, -R7, R24, RZ ;  /* 0x0000001807187210 */ /* 0x004fce0007ffe1ff */
.L_x_8050:
[----:B------:R-:W-:Y:S01]  /*11e20*/  ISETP.NE.AND P6, PT, R10, RZ, PT ;  /* 0x000000ff0a00720c */ /* 0x000fe20003fc5270 */
[----:B------:R-:W2:Y:S04]  /*11e30*/  LDL.LU R11, [R1+0x44] ;  /* 0x00004400010b7983 */ /* 0x000ea80000300800 */
[----:B------:R-:W3:Y:S01]  /*11e40*/  LDL.LU R10, [R1+0x4c] ;  /* 0x00004c00010a7983 */ /* 0x000ee20000300800 */
[----:B------:R-:W0:Y:S01]  /*11e50*/  S2R R5, SR_TID.X ;  /* 0x0000000000057919 */ /* 0x000e220000002100 */
[--C-:B------:R-:W-:Y:S02]  /*11e60*/  IMAD.X R57, RZ, RZ, R21.reuse, P5 ;  /* 0x000000ffff397224 */ /* 0x100fe400028e0615 */
[----:B------:R-:W-:Y:S01]  /*11e70*/  IMAD.X R37, RZ, RZ, R21, P6 ;  /* 0x000000ffff257224 */ /* 0x000fe200030e0615 */
[----:B------:R-:W4:Y:S01]  /*11e80*/  LDL R84, [R1+0x38] ;  /* 0x0000380001547983 */ /* 0x000f220000100800 */
        /* <DEDUP_REMOVED lines=44> */
[----:B------:R-:W0:Y:S01]  /*12150*/  LDC R35, c[0x0][0xbe8] ;  /* 0x0002fa00ff237b82 */ /* 0x000e220000000800 */
[----:B------:R-:W-:Y:S01]  /*12160*/  ULDC.64 UR4, c[0x0][0xb90] ;  /* 0x0002e40000047ab9 */ /* 0x000fe20000000a00 */
[----:B------:R-:W-:Y:S02]  /*12170*/  IMAD.IADD R20, R229, 0x1, R200 ;  /* 0x00000001e5147824 */ /* 0x000fe400078e02c8 */
[----:B------:R-:W-:Y:S02]  /*12180*/  IMAD R10, R83, UR4, RZ ;  /* 0x00000004530a7c24 */ /* 0x000fe4000f8e02ff */
[----:B------:R-:W-:Y:S02]  /*12190*/  IMAD.MOV.U32 R6, RZ, RZ, R80 ;  /* 0x000000ffff067224 */ /* 0x000fe400078e0050 */
[----:B------:R-:W-:Y:S02]  /*121a0*/  IMAD R15, R84, UR5, R10 ;  /* 0x00000005540f7c24 */ /* 0x000fe4000f8e020a */
[----:B------:R-:W-:-:S02]  /*121b0*/  IMAD.MOV.U32 R7, RZ, RZ, R21 ;  /* 0x000000ffff077224 */ /* 0x000fc400078e0015 */
[----:B------:R-:W-:Y:S02]  /*121c0*/  IMAD.IADD R30, R193, 0x1, R200 ;  /* 0x00000001c11e7824 */ /* 0x000fe400078e02c8 */
[----:B------:R-:W-:Y:S01]  /*121d0*/  IMAD.WIDE.U32 R6, R84, UR4, R6 ;  /* 0x0000000454067c25 */ /* 0x000fe2000f8e0006 */
[----:B------:R-:W-:-:S03]  /*121e0*/  ULDC.64 UR4, c[0x0][0xb98] ;  /* 0x0002e60000047ab9 */ /* 0x000fc60000000a00 */
[----:B------:R-:W-:Y:S02]  /*121f0*/  IMAD.IADD R7, R7, 0x1, R15 ;  /* 0x0000000107077824 */ /* 0x000fe400078e020f */
[----:B------:R-:W-:Y:S01]  /*12200*/  IMAD.WIDE.U32 R6, R81, UR4, R6 ;  /* 0x0000000451067c25 */ /* 0x000fe2000f8e0006 */
[----:B0-----:R-:W-:-:S13]  /*12210*/  ISETP.NE.AND P0, PT, R35, 0x1, PT ;  /* 0x000000012300780c */ /* 0x001fda0003f05270 */
[----:B------:R-:W0:Y:S08]  /*12220*/  @P0 LDC R11, c[0x0][0xbec] ;  /* 0x0002fb00ff0b0b82 */ /* 0x000e300000000800 */
        /* <DEDUP_REMOVED lines=19> */
[----:B------:R-:W-:-:S03]  /*12360*/  VIADD R14, R30, 0x8 ;  /* 0x000000081e0e7836 */ /* 0x000fc60000000000 */
[----:B------:R-:W-:Y:S02]  /*12370*/  IADD3 R7, R7, R15, RZ ;  /* 0x0000000f07077210 */ /* 0x000fe40007ffe0ff */
        /* <DEDUP_REMOVED lines=8> */
[----:B------:R-:W1:Y:S06]  /*12400*/  SHFL.IDX PT, R11, R20, 0x1, 0x1c1f ;  /* 0x003c1f00140b7f89 */ /* 0x000e6c00000e0000 */
[----:B0-----:R0:W-:Y:S04]  /*12410*/  @!P1 ST.E desc[UR40][R6.64], R0 ;  /* 0x0000000006009985 */ /* 0x0011e8000c101928 */
[----:B-1----:R0:W-:Y:S02]  /*12420*/  @!P0 ST.E desc[UR40][R10.64], R3 ;  /* 0x000000030a008985 */ /* 0x0021e4000c101928 */
.L_x_8051:
[----:B------:R-:W1:Y:S01]  /*12430*/  LDC R85, c[0x0][0xbe8] ;  /* 0x0002fa00ff557b82 */ /* 0x000e620000000800 */
        /* <DEDUP_REMOVED lines=13> */
[----:B-1----:R-:W-:Y:S01]  /*12510*/  ISETP.NE.AND P1, PT, R85, 0x1, PT ;  /* 0x000000015500780c */ /* 0x002fe20003f25270 */
        /* <DEDUP_REMOVED lines=8> */
[----:B------:R-:W1:Y:S01]  /*125a0*/  @P1 LDC R87, c[0x0][0xbec] ;  /* 0x0002fb00ff571b82 */ /* 0x000e620000000800 */
[----:B------:R-:W-:Y:S01]  /*125b0*/  LOP3.LUT R84, R84, 0xfffffff8, RZ, 0xc0, !PT ;  /* 0xfffffff854547812 */ /* 0x000fe200078ec0ff */
[----:B------:R-:W5:Y:S04]  /*125c0*/  LD.E.128 R48, desc[UR40][R48.64] ;  /* 0x0000002830307980 */ /* 0x000f68000c101d00 */
[----:B------:R-:W5:Y:S02]  /*125d0*/  LD.E.128 R52, desc[UR40][R52.64] ;  /* 0x0000002834347980 */ /* 0x000f64000c101d00 */
[----:B------:R-:W2:Y:S01]  /*125e0*/  @P1 LDC R89, c[0x0][0xbf0] ;  /* 0x0002fc00ff591b82 */ /* 0x000ea20000000800 */
[----:B------:R-:W-:Y:S01]  /*125f0*/  IMAD.IADD R84, R90, 0x1, -R84 ;  /* 0x000000015a547824 */ /* 0x000fe200078e0a54 */
[----:B------:R-:W5:Y:S03]  /*12600*/  LD.E.128 R56, desc[UR40][R56.64] ;  /* 0x0000002838387980 */ /* 0x000f66000c101d00 */
[----:B------:R-:W-:Y:S01]  /*12610*/  IMAD R3, R84, 0x20, R98 ;  /* 0x0000002054037824 */ /* 0x000fe200078e0262 */
[----:B------:R-:W5:Y:S01]  /*12620*/  LD.E.128 R60, desc[UR40][R60.64] ;  /* 0x000000283c3c7980 */ /* 0x000f62000c101d00 */
[----:B------:R-:W-:-:S02]  /*12630*/  VIADD R99, R197, 0x40 ;  /* 0x00000040c5637836 */ /* 0x000fc40000000000 */
[----:B------:R-:W-:Y:S01]  /*12640*/  IMAD.IADD R84, R200, 0x1, R3 ;  /* 0x00000001c8547824 */ /* 0x000fe200078e0203 */
[----:B------:R-:W5:Y:S01]  /*12650*/  LD.E.128 R64, desc[UR40][R64.64] ;  /* 0x0000002840407980 */ /* 0x000f62000c101d00 */
[----:B------:R-:W-:Y:S01]  /*12660*/  IMAD.IADD R21, R21, 0x1, R83 ;  /* 0x0000000115157824 */ /* 0x000fe200078e0253 */
[-C--:B0-----:R-:W-:Y:S01]  /*12670*/  ISETP.GE.AND P0, PT, R99, R0.reuse, PT ;  /* 0x000000006300720c */ /* 0x081fe20003f06270 */
[----:B------:R-:W-:Y:S01]  /*12680*/  IMAD R82, R82, UR4, RZ ;  /* 0x0000000452527c24 */ /* 0x000fe2000f8e02ff */
[----:B------:R-:W5:Y:S01]  /*12690*/  LD.E.128 R68, desc[UR40][R68.64] ;  /* 0x0000002844447980 */ /* 0x000f62000c101d00 */
[----:B------:R-:W-:Y:S02]  /*126a0*/  VIADD R97, R197, 0x80 ;  /* 0x00000080c5617836 */ /* 0x000fe40000000000 */
[----:B-1----:R-:W-:Y:S01]  /*126b0*/  @P1 IMAD.HI.U32 R80, R84, R87, RZ ;  /* 0x0000005754501227 */ /* 0x002fe200078e00ff */
[----:B------:R-:W5:Y:S03]  /*126c0*/  LD.E.128 R72, desc[UR40][R72.64] ;  /* 0x0000002848487980 */ /* 0x000f66000c101d00 */
[C---:B------:R-:W-:Y:S01]  /*126d0*/  IMAD R83, R81.reuse, UR5, R82 ;  /* 0x0000000551537c24 */ /* 0x040fe2000f8e0252 */
[----:B------:R-:W5:Y:S01]  /*126e0*/  LD.E.128 R76, desc[UR40][R76.64] ;  /* 0x000000284c4c7980 */ /* 0x000f62000c101d00 */
[----:B------:R-:W-:Y:S01]  /*126f0*/  IMAD.WIDE.U32 R20, R81, UR4, R20 ;  /* 0x0000000451147c25 */ /* 0x000fe2000f8e0014 */
[----:B------:R-:W-:Y:S01]  /*12700*/  SEL R81, RZ, 0xffffffff, P0 ;  /* 0xffffffffff517807 */ /* 0x000fe20000000000 */
[----:B------:R-:W-:Y:S01]  /*12710*/  ULDC.64 UR4, c[0x0][0xae0] ;  /* 0x0002b80000047ab9 */ /* 0x000fe20000000a00 */
[-C--:B------:R-:W-:Y:S01]  /*12720*/  ISETP.GE.AND P0, PT, R97, R0.reuse, PT ;  /* 0x000000006100720c */ /* 0x080fe20003f06270 */
[----:B------:R-:W-:Y:S01]  /*12730*/  IMAD.MOV.U32 R3, RZ, RZ, R84 ;  /* 0x000000ffff037224 */ /* 0x000fe200078e0054 */
[----:B--2---:R-:W-:Y:S01]  /*12740*/  @P1 SHF.R.U32.HI R3, RZ, R89, R80 ;  /* 0x00000059ff031219 */ /* 0x004fe20000011650 */
[C---:B------:R-:W-:Y:S01]  /*12750*/  VIADD R95, R197.reuse, 0xc0 ;  /* 0x000000c0c55f7836 */ /* 0x040fe20000000000 */
[-C--:B------:R-:W-:Y:S01]  /*12760*/  ISETP.GE.AND P1, PT, R197, R0.reuse, PT ;  /* 0x00000000c500720c */ /* 0x080fe20003f26270 */
[----:B------:R-:W-:Y:S01]  /*12770*/  IMAD.SHL.U32 R87, R81, 0x2, RZ ;  /* 0x0000000251577824 */ /* 0x000fe200078e00ff */
[----:B------:R-:W-:Y:S01]  /*12780*/  SEL R82, RZ, 0xffffffff, P0 ;  /* 0xffffffffff527807 */ /* 0x000fe20000000000 */
[----:B------:R-:W-:Y:S01]  /*12790*/  IMAD.IADD R21, R21, 0x1, R83 ;  /* 0x0000000115157824 */ /* 0x000fe200078e0253 */
[----:B------:R-:W-:Y:S01]  /*127a0*/  SEL R80, RZ, 0x1, P1 ;  /* 0x00000001ff507807 */ /* 0x000fe20000800000 */
[--C-:B------:R-:W-:Y:S01]  /*127b0*/  IMAD.MOV R83, RZ, RZ, -R3.reuse ;  /* 0x000000ffff537224 */ /* 0x100fe200078e0a03 */
[-C--:B------:R-:W-:Y:S01]  /*127c0*/  ISETP.GE.AND P0, PT, R95, R0.reuse, PT ;  /* 0x000000005f00720c */ /* 0x080fe20003f06270 */
[----:B------:R-:W-:Y:S01]  /*127d0*/  VIADD R93, R197, 0x100 ;  /* 0x00000100c55d7836 */ /* 0x000fe20000000000 */
[----:B------:R-:W-:Y:S01]  /*127e0*/  LOP3.LUT R80, R87, 0x2, R80, 0xe2, !PT ;  /* 0x0000000257507812 */ /* 0x000fe200078ee250 */
[----:B------:R-:W-:Y:S01]  /*127f0*/  IMAD.SHL.U32 R87, R82, 0x4, RZ ;  /* 0x0000000452577824 */ /* 0x000fe200078e00ff */
[----:B------:R-:W-:Y:S01]  /*12800*/  SEL R82, RZ, 0xffffffff, P0 ;  /* 0xffffffffff527807 */ /* 0x000fe20000000000 */
[----:B------:R-:W-:Y:S01]  /*12810*/  IMAD R81, R85, R83, R84 ;  /* 0x0000005355517224 */ /* 0x000fe200078e0254 */
[----:B------:R-:W-:Y:S01]  /*12820*/  SHF.R.S32.HI R83, RZ, 0x1f, R3 ;  /* 0x0000001fff537819 */ /* 0x000fe20000011403 */
[----:B------:R-:W-:Y:S01]  /*12830*/  VIADD R91, R197, 0x140 ;  /* 0x00000140c55b7836 */ /* 0x000fe20000000000 */
[-C--:B------:R-:W-:Y:S01]  /*12840*/  ISETP.GE.AND P0, PT, R93, R0.reuse, PT ;  /* 0x000000005d00720c */ /* 0x080fe20003f06270 */
[----:B------:R-:W-:Y:S01]  /*12850*/  IMAD.WIDE.U32 R20, R3, UR4, R20 ;  /* 0x0000000403147c25 */ /* 0x000fe2000f8e0014 */
[----:B------:R-:W-:Y:S01]  /*12860*/  LOP3.LUT R80, R87, 0x4, R80, 0xe2, !PT ;  /* 0x0000000457507812 */ /* 0x000fe200078ee250 */
[----:B------:R-:W-:Y:S01]  /*12870*/  @!PT LDS RZ, [RZ] ;  /* 0x00000000fffff984 */ /* 0x000fe20000000800 */
[----:B------:R-:W-:Y:S01]  /*12880*/  @!PT LDS RZ, [RZ] ;  /* 0x00000000fffff984 */ /* 0x000fe20000000800 */
[----:B------:R-:W-:Y:S01]  /*12890*/  @!PT LDS RZ, [RZ] ;  /* 0x00000000fffff984 */ /* 0x000fe20000000800 */
[----:B------:R-:W-:Y:S01]  /*128a0*/  @!PT LDS RZ, [RZ] ;  /* 0x00000000fffff984 */ /* 0x000fe20000000800 */
[----:B------:R0:W-:Y:S06]  /*128b0*/  MEMBAR.ALL.CTA ;  /* 0x0000000000007992 */ /* 0x0001ec0000008000 */
[----:B0-----:R-:W0:Y:S01]  /*128c0*/  FENCE.VIEW.ASYNC.S ;  /* 0x00000000000073c6 */ /* 0x001e220000000000 */
[----:B------:R-:W-:Y:S01]  /*128d0*/  BSSY B1, `(.L_x_8052) ;  /* 0x0000054000017945 */ /* 0x000fe20003800000 */
[----:B------:R-:W-:Y:S01]  /*128e0*/  IMAD.SHL.U32 R87, R82, 0x8, RZ ;  /* 0x0000000852577824 */ /* 0x000fe200078e00ff */
[----:B------:R-:W-:Y:S01]  /*128f0*/  SEL R82, RZ, 0xffffffff, P0 ;  /* 0xffffffffff527807 */ /* 0x000fe20000000000 */
[----:B------:R-:W-:Y:S01]  /*12900*/  IMAD R84, R83, UR4, RZ ;  /* 0x0000000453547c24 */ /* 0x000fe2000f8e02ff */
[-C--:B------:R-:W-:Y:S01]  /*12910*/  ISETP.GE.AND P0, PT, R91, R0.reuse, PT ;  /* 0x000000005b00720c */ /* 0x080fe20003f06270 */
[----:B------:R-:W-:Y:S01]  /*12920*/  VIADD R90, R197, 0x180 ;  /* 0x00000180c55a7836 */ /* 0x000fe20000000000 */
[----:B------:R-:W-:Y:S01]  /*12930*/  LOP3.LUT R80, R87, 0x8, R80, 0xe2, !PT ;  /* 0x0000000857507812 */ /* 0x000fe200078ee250 */
[----:B------:R-:W-:Y:S01]  /*12940*/  IMAD R83, R3, UR5, R84 ;  /* 0x0000000503537c24 */ /* 0x000fe2000f8e0254 */
[----:B------:R-:W-:Y:S01]  /*12950*/  SEL R3, RZ, 0xffffffff, P0 ;  /* 0xffffffffff037807 */ /* 0x000fe20000000000 */
[----:B------:R-:W-:Y:S01]  /*12960*/  ULDC.64 UR4, c[0x0][0xad8] ;  /* 0x0002b60000047ab9 */ /* 0x000fe20000000a00 */
[----:B------:R-:W-:Y:S01]  /*12970*/  SHF.L.U32 R87, R82, 0x4, RZ ;  /* 0x0000000452577819 */ /* 0x000fe200000006ff */
[----:B------:R-:W-:Y:S01]  /*12980*/  IMAD.IADD R21, R21, 0x1, R83 ;  /* 0x0000000115157824 */ /* 0x000fe200078e0253 */
[----:B------:R-:W-:Y:S01]  /*12990*/  SHF.R.S32.HI R82, RZ, 0x1f, R81 ;  /* 0x0000001fff527819 */ /* 0x000fe20000011451 */
[----:B------:R-:W-:Y:S01]  /*129a0*/  IMAD.SHL.U32 R3, R3, 0x20, RZ ;  /* 0x0000002003037824 */ /* 0x000fe200078e00ff */
[----:B------:R-:W-:Y:S01]  /*129b0*/  LOP3.LUT R80, R87, 0x10, R80, 0xe2, !PT ;  /* 0x0000001057507812 */ /* 0x000fe200078ee250 */
[----:B------:R-:W-:Y:S01]  /*129c0*/  IMAD R87, R24, R85, RZ ;  /* 0x0000005518577224 */ /* 0x000fe200078e02ff */
[----:B------:R-:W-:Y:S01]  /*129d0*/  ISETP.GE.AND P0, PT, R90, R0, PT ;  /* 0x000000005a00720c */ /* 0x000fe20003f06270 */
[----:B------:R-:W-:Y:S01]  /*129e0*/  IMAD R82, R82, UR4, RZ ;  /* 0x0000000452527c24 */ /* 0x000fe2000f8e02ff */
[----:B------:R-:W-:Y:S01]  /*129f0*/  LOP3.LUT R80, R3, 0x20, R80, 0xe2, !PT ;  /* 0x0000002003507812 */ /* 0x000fe200078ee250 */
[----:B------:R-:W-:Y:S01]  /*12a00*/  IMAD.IADD R200, R98, 0x1, R200 ;  /* 0x0000000162c87824 */ /* 0x000fe200078e02c8 */
[----:B------:R-:W-:Y:S01]  /*12a10*/  SEL R3, RZ, 0x40, P0 ;  /* 0x00000040ff037807 */ /* 0x000fe20000000000 */
        /* <DEDUP_REMOVED lines=8> */
[C---:B------:R-:W-:Y:S01]  /*12aa0*/  LEA R84, P2, R20.reuse, UR4, 0x1 ;  /* 0x0000000414547c11 */ /* 0x040fe2000f8408ff */
[----:B------:R-:W-:Y:S01]  /*12ab0*/  IMAD.IADD R81, R21, 0x1, R83 ;  /* 0x0000000115517824 */ /* 0x000fe200078e0253 */
[----:B------:R-:W-:Y:S01]  /*12ac0*/  SEL R21, RZ, 0x80, P0 ;  /* 0x00000080ff157807 */ /* 0x000fe20000000000 */
[C---:B------:R-:W-:Y:S01]  /*12ad0*/  VIADD R88, R197.reuse, 0x1c0 ;  /* 0x000001c0c5587836 */ /* 0x040fe20000000000 */
[----:B------:R-:W-:Y:S01]  /*12ae0*/  PRMT R3, RZ, 0x654, R3 ;  /* 0x00000654ff037816 */ /* 0x000fe20000000003 */
[C---:B------:R-:W-:Y:S01]  /*12af0*/  VIADD R89, R197.reuse, 0x180 ;  /* 0x00000180c5597836 */ /* 0x040fe20000000000 */
[----:B------:R-:W-:Y:S01]  /*12b00*/  LEA.HI.X R85, R20, UR5, R81, 0x1, P2 ;  /* 0x0000000514557c11 */ /* 0x000fe200090f0c51 */
[C---:B------:R-:W-:Y:S01]  /*12b10*/  VIADD R92, R197.reuse, 0x140 ;  /* 0x00000140c55c7836 */ /* 0x040fe20000000000 */
[----:B0-----:R0:W-:Y:S01]  /*12b20*/  SYNCS.ARRIVE.TRANS64.RED.A1T0 RZ, [R3+URZ], RZ ;  /* 0x000000ff03ff79a7 */ /* 0x0011e2000810043f */
[C---:B------:R-:W-:Y:S01]  /*12b30*/  VIADD R94, R197.reuse, 0x100 ;  /* 0x00000100c55e7836 */ /* 0x040fe20000000000 */
[----:B------:R1:W2:Y:S01]  /*12b40*/  SHFL.IDX PT, R20, R84, RZ, 0x181f ;  /* 0x00181fff54147589 */ /* 0x0002a200000e0000 */
[C---:B------:R-:W-:Y:S01]  /*12b50*/  VIADD R96, R197.reuse, 0xc0 ;  /* 0x000000c0c5607836 */ /* 0x040fe20000000000 */
[----:B------:R-:W-:Y:S01]  /*12b60*/  SHF.R.S32.HI R88, RZ, 0x1f, R88 ;  /* 0x0000001fff587819 */ /* 0x000fe20000011458 */
[C---:B------:R-:W-:Y:S01]  /*12b70*/  VIADD R98, R197.reuse, 0x80 ;  /* 0x00000080c5627836 */ /* 0x040fe20000000000 */
[----:B------:R-:W-:Y:S01]  /*12b80*/  SHF.R.S32.HI R89, RZ, 0x1f, R89 ;  /* 0x0000001fff597819 */ /* 0x000fe20000011459 */
[----:B------:R-:W-:Y:S01]  /*12b90*/  VIADD R100, R197, 0x40 ;  /* 0x00000040c5647836 */ /* 0x000fe20000000000 */
[----:B0-----:R-:W-:-:S02]  /*12ba0*/  LOP3.LUT R3, R24, R21, RZ, 0xfc, !PT ;  /* 0x0000001518037212 */ /* 0x001fc400078efcff */
[----:B------:R1:W0:Y:S01]  /*12bb0*/  SHFL.IDX PT, R21, R85, RZ, 0x181f ;  /* 0x00181fff55157589 */ /* 0x00022200000e0000 */
[----:B------:R-:W-:Y:S02]  /*12bc0*/  SHF.R.S32.HI R92, RZ, 0x1f, R92 ;  /* 0x0000001fff5c7819 */ /* 0x000fe4000001145c */
[----:B------:R-:W-:Y:S02]  /*12bd0*/  SHF.R.S32.HI R94, RZ, 0x1f, R94 ;  /* 0x0000001fff5e7819 */ /* 0x000fe4000001145e */
[----:B------:R-:W-:Y:S02]  /*12be0*/  SHF.R.S32.HI R96, RZ, 0x1f, R96 ;  /* 0x0000001fff607819 */ /* 0x000fe40000011460 */
[----:B------:R-:W-:Y:S02]  /*12bf0*/  SHF.R.S32.HI R98, RZ, 0x1f, R98 ;  /* 0x0000001fff627819 */ /* 0x000fe40000011462 */
[----:B------:R-:W-:Y:S01]  /*12c00*/  SHF.R.S32.HI R100, RZ, 0x1f, R100 ;  /* 0x0000001fff647819 */ /* 0x000fe20000011464 */
[----:B-1----:R-:W-:Y:S06]  /*12c10*/  @P1 BRA `(.L_x_8053) ;  /* 0x00000000007c1947 */ /* 0x002fec0003800000 */
[-C--:B------:R-:W-:Y:S02]  /*12c20*/  ISETP.GE.AND P1, PT, R99, R0.reuse, PT ;  /* 0x000000006300720c */ /* 0x080fe40003f26270 */
[-C--:B------:R-:W-:Y:S02]  /*12c30*/  ISETP.GE.AND P0, PT, R197, R0.reuse, PT ;  /* 0x00000000c500720c */ /* 0x080fe40003f06270 */
[-C--:B------:R-:W-:Y:S02]  /*12c40*/  ISETP.GE.AND P5, PT, R97, R0.reuse, PT ;  /* 0x000000006100720c */ /* 0x080fe40003fa6270 */
[----:B------:R-:W-:-:S07]  /*12c50*/  ISETP.GE.AND P3, PT, R95, R0, PT ;  /* 0x000000005f00720c */ /* 0x000fce0003f66270 */
[----:B--2---:R-:W-:Y:S02]  /*12c60*/  @!P1 LEA R80, P2, R99, R20, 0x1 ;  /* 0x0000001463509211 */ /* 0x004fe400078408ff */
        /* <DEDUP_REMOVED lines=14> */
[-C--:B-1----:R-:W-:Y:S01]  /*12d50*/  @!P1 LEA R12, P6, R91, R20.reuse, 0x1 ;  /* 0x000000145b0c9211 */ /* 0x082fe200078c08ff */
        /* <DEDUP_REMOVED lines=11> */
.L_x_8053:
[----:B------:R-:W-:Y:S05]  /*12e10*/  BSYNC B1 ;  /* 0x0000000000017941 */ /* 0x000fea0003800000 */
.L_x_8052:
[----:B---3-5:R-:W-:Y:S01]  /*12e20*/  VIADD R6, R200, 0x20 ;  /* 0x00000020c8067836 */ /* 0x028fe20000000000 */
[----:B------:R4:W1:Y:S04]  /*12e30*/  SHFL.IDX PT, R5, R85, 0x1, 0x181f ;  /* 0x00381f0055057f89 */ /* 0x00086800000e0000 */
[----:B------:R-:W-:Y:S01]  /*12e40*/  ISETP.GE.AND P0, PT, R6, R87, PT ;  /* 0x000000570600720c */ /* 0x000fe20003f06270 */
[----:B------:R4:W3:-:S12]  /*12e50*/  SHFL.IDX PT, R4, R84, 0x1, 0x181f ;  /* 0x00381f0054047f89 */ /* 0x0008d800000e0000 */
[----:B----4-:R-:W-:Y:S05]  /*12e60*/  @P0 BRA `(.L_x_8054) ;  /* 0x0000001000600947 */ /* 0x010fea0003800000 */
[-C--:B------:R-:W-:Y:S02]  /*12e70*/  ISETP.GE.AND P5, PT, R99, R0.reuse, PT ;  /* 0x000000006300720c */ /* 0x080fe40003fa6270 */
[-C--:B------:R-:W-:Y:S02]  /*12e80*/  ISETP.GE.AND P6, PT, R197, R0.reuse, PT ;  /* 0x00000000c500720c */ /* 0x080fe40003fc6270 */
[-C--:B------:R-:W-:Y:S02]  /*12e90*/  ISETP.GE.AND P3, PT, R97, R0.reuse, PT ;  /* 0x000000006100720c */ /* 0x080fe40003f66270 */
[-C--:B------:R-:W-:Y:S02]  /*12ea0*/  ISETP.GE.AND P2, PT, R95, R0.reuse, PT ;  /* 0x000000005f00720c */ /* 0x080fe40003f46270 */
[-C--:B------:R-:W-:Y:S02]  /*12eb0*/  ISETP.GE.AND P1, PT, R93, R0.reuse, PT ;  /* 0x000000005d00720c */ /* 0x080fe40003f26270 */
[----:B------:R-:W-:-:S03]  /*12ec0*/  ISETP.GE.AND P0, PT, R91, R0, PT ;  /* 0x000000005b00720c */ /* 0x000fc60003f06270 */
[-C--:B---3--:R-:W-:Y:S02]  /*12ed0*/  @!P5 LEA R12, P4, R99, R4.reuse, 0x1 ;  /* 0x00000004630cd211 */ /* 0x088fe400078808ff */
[----:B-1----:R-:W-:Y:S02]  /*12ee0*/  @!P6 IMAD.WIDE R6, R197, 0x2, R4 ;  /* 0x00000002c506e825 */ /* 0x002fe400078e0204 */
        /* <DEDUP_REMOVED lines=10> */
[-C--:B0-----:R-:W-:Y:S02]  /*12f90*/  @!P2 LEA.HI.X R21, R95, R5.reuse, R96, 0x1, P5 ;  /* 0x000000055f15a211 */ /* 0x081fe400028f0c60 */
[----:B------:R-:W-:-:S02]  /*12fa0*/  @!P1 LEA.HI.X R33, R93, R5, R94, 0x1, P6 ;  /* 0x000000055d219211 */ /* 0x000fc400030f0c5e */
[----:B------:R-:W-:Y:S01]  /*12fb0*/  @!P0 LEA.HI.X R35, R91, R5, R92, 0x1, P3 ;  /* 0x000000055b238211 */ /* 0x000fe200018f0c5c */
[----:B------:R4:W-:Y:S01]  /*12fc0*/  @!P2 ST.E.128 desc[UR40][R20.64], R44 ;  /* 0x0000002c1400a985 */ /* 0x0009e2000c101d28 */
[----:B-1----:R-:W-:-:S03]  /*12fd0*/  @P4 LEA R6, P5, R90, R4, 0x1 ;  /* 0x000000045a064211 */ /* 0x002fc600078a08ff */
        /* <DEDUP_REMOVED lines=10> */
.L_x_8049:
[----:B------:R-:W4:Y:S01]  /*13080*/  LDL.LU R6, [R1+0x3c] ;  /* 0x00003c0001067983 */ /* 0x000f220000300800 */
[----:B------:R-:W-:Y:S01]  /*13090*/  ULDC.64 UR4, c[0x0][0xc00] ;  /* 0x0003000000047ab9 */ /* 0x000fe20000000a00 */
[----:B------:R-:W-:Y:S01]  /*130a0*/  IMAD.MOV.U32 R3, RZ, RZ, RZ ;  /* 0x000000ffff037224 */ /* 0x000fe200078e00ff */
[----:B------:R-:W0:Y:S01]  /*130b0*/  LDC R21, c[0x0][0xbe8] ;  /* 0x0002fa00ff157b82 */ /* 0x000e220000000800 */
[----:B------:R-:W2:Y:S01]  /*130c0*/  LDL.LU R0, [R1+0x40] ;  /* 0x0000400001007983 */ /* 0x000ea20000300800 */
[----:B------:R-:W-:-:S04]  /*130d0*/  ISETP.NE.U32.AND P0, PT, RZ, UR4, PT ;  /* 0x00000004ff007c0c */ /* 0x000fc8000bf05070 */
[----:B------:R-:W-:Y:S02]  /*130e0*/  ISETP.NE.AND.EX P0, PT, RZ, UR5, PT, P0 ;  /* 0x00000005ff007c0c */ /* 0x000fe4000bf05300 */
[----:B----4-:R-:W-:-:S04]  /*130f0*/  IADD3 R4, P1, R6, UR4, RZ ;  /* 0x0000000406047c10 */ /* 0x010fc8000ff3e0ff */
[----:B--2---:R-:W-:Y:S01]  /*13100*/  IADD3.X R5, R0, UR5, RZ, P1, !PT ;  /* 0x0000000500057c10 */ /* 0x004fe20008ffe4ff */
[----:B------:R-:W-:Y:S02]  /*13110*/  ULDC.64 UR4, c[0x0][0xc08] ;  /* 0x0003020000047ab9 */ /* 0x000fe40000000a00 */
[----:B------:R-:W-:-:S04]  /*13120*/  ISETP.NE.U32.AND P1, PT, RZ, UR4, PT ;  /* 0x00000004ff007c0c */ /* 0x000fc8000bf25070 */
[----:B------:R2:W5:Y:S01]  /*13130*/  @P0 LDG.E R3, desc[UR40][R4.64] ;  /* 0x0000002804030981 */ /* 0x000562000c1e1900 */
[----:B------:R-:W-:Y:S01]  /*13140*/  ISETP.NE.AND.EX P1, PT, RZ, UR5, PT, P1 ;  /* 0x00000005ff007c0c */ /* 0x000fe2000bf25310 */
[----:B------:R-:W4:-:S12]  /*13150*/  S2R R28, SR_TID.X ;  /* 0x00000000001c7919 */ /* 0x000f180000002100 */
[----:B------:R-:W-:Y:S01]  /*13160*/  @P1 IADD3 R6, P2, R6, UR4, RZ ;  /* 0x0000000406061c10 */ /* 0x000fe2000ff5e0ff */
[----:B------:R-:W-:-:S03]  /*13170*/  ULDC UR4, c[0x0][0xa88] ;  /* 0x0002a20000047ab9 */ /* 0x000fc60000000800 */
[----:B------:R-:W-:Y:S01]  /*13180*/  @P1 IADD3.X R7, R0, UR5, RZ, P2, !PT ;  /* 0x0000000500071c10 */ /* 0x000fe200097fe4ff */
[----:B------:R-:W-:-:S06]  /*13190*/  IMAD.U32 R0, RZ, RZ, UR4 ;  /* 0x00000004ff007e24 */ /* 0x000fcc000f8e00ff */
[----:B------:R2:W5:Y:S01]  /*131a0*/  @P1 LDG.E R0, desc[UR40][R6.64] ;  /* 0x0000002806001981 */ /* 0x000562000c1e1900 */
[----:B----4-:R-:W-:-:S05]  /*131b0*/  VIADD R28, R28, 0xffffff80 ;  /* 0xffffff801c1c7836 */ /* 0x010fca0000000000 */
[----:B------:R-:W-:Y:S01]  /*131c0*/  ISETP.GE.AND P2, PT, R28, 0x40, PT ;  /* 0x000000401c00780c */ /* 0x000fe20003f46270 */
[----:B0-2---:R-:W-:-:S12]  /*131d0*/  @P1 BRA `(.L_x_8055) ;  /* 0x0000000000101947 */ /* 0x005fd80003800000 */
[----:B------:R-:W-:Y:S05]  /*131e0*/  @!P0 BRA `(.L_x_8055) ;  /* 0x00000000000c8947 */ /* 0x000fea0003800000 */
[----:B------:R-:W2:Y:S04]  /*131f0*/  LDG.E R7, desc[UR40][R4.64] ;  /* 0x0000002804077981 */ /* 0x000ea8000c1e1900 */
[----:B-----5:R-:W2:Y:S02]  /*13200*/  LDG.E R0, desc[UR40][R4.64+0x4] ;  /* 0x0000042804007981 */ /* 0x020ea4000c1e1900 */
[----:B--2---:R-:W-:-:S07]  /*13210*/  IMAD.IADD R0, R0, 0x1, -R7 ;  /* 0x0000000100007824 */ /* 0x004fce00078e0a07 */
.L_x_8055:
[----:B------:R-:W2:Y:S04]  /*13220*/  LDL.LU R5, [R1+0x44] ;  /* 0x0000440001057983 */ /* 0x000ea80000300800 */
[----:B------:R-:W4:Y:S04]  /*13230*/  LDL.LU R4, [R1+0x4c] ;  /* 0x00004c0001047983 */ /* 0x000f280000300800 */
[----:B------:R-:W3:Y:S01]  /*13240*/  LDL R29, [R1+0x38] ;  /* 0x00003800011d7983 */ /* 0x000ee20000100800 */
[----:B------:R-:W-:Y:S01]  /*13250*/  BSSY B1, `(.L_x_8056) ;  /* 0x000002d000017945 */ /* 0x000fe20003800000 */
[----:B-----5:R-:W-:-:S02]  /*13260*/  SHF.R.S32.HI R10, RZ, 0x1f, R3 ;  /* 0x0000001fff0a7819 */ /* 0x020fc40000011403 */
[----:B--2---:R-:W-:Y:S02]  /*13270*/  SEL R13, R5, RZ, !P0 ;  /* 0x000000ff050d7207 */ /* 0x004fe40004000000 */
[----:B----4-:R-:W-:Y:S02]  /*13280*/  SEL R14, R4, RZ, !P0 ;  /* 0x000000ff040e7207 */ /* 0x010fe40004000000 */
[----:B---3--:R-:W-:Y:S01]  /*13290*/  SHF.R.S32.HI R12, RZ, 0x1f, R29 ;  /* 0x0000001fff0c7819 */ /* 0x008fe2000001141d */
[----:B------:R-:W-:Y:S06]  /*132a0*/  @P2 BRA `(.L_x_8057) ;  /* 0x00000000009c2947 */ /* 0x000fec0003800000 */
[----:B------:R-:W0:Y:S01]  /*132b0*/  S2R R11, SR_TID.X ;  /* 0x00000000000b7919 */ /* 0x000e220000002100 */
[----:B-1----:R-:W1:Y:S02]  /*132c0*/  LDC R20, c[0x0][0xbe8] ;  /* 0x0002fa00ff147b82 */ /* 0x002e640000000800 */
[----:B-1----:R-:W-:Y:S01]  /*132d0*/  IMAD R4, R0, R20, RZ ;  /* 0x0000001400047224 */ /* 0x002fe200078e02ff */
[----:B0-----:R-:W-:-:S04]  /*132e0*/  IADD3 R11, R200, -0x80, R11 ;  /* 0xffffff80c80b7810 */ /* 0x001fc80007ffe00b */
[----:B------:R-:W-:-:S13]  /*132f0*/  ISETP.GE.AND P0, PT, R11, R4, PT ;  /* 0x000000040b00720c */ /* 0x000fda0003f06270 */
[----:B------:R-:W-:Y:S05]  /*13300*/  @P0 BRA `(.L_x_8057) ;  /* 0x0000000000840947 */ /* 0x000fea0003800000 */
[----:B------:R-:W-:Y:S01]  /*13310*/  ISETP.NE.AND P0, PT, R20, 0x1, PT ;  /* 0x000000011400780c */ /* 0x000fe20003f05270 */
[----:B------:R-:W-:Y:S01]  /*13320*/  ULDC.64 UR4, c[0x0][0xb90] ;  /* 0x0002e40000047ab9 */ /* 0x000fe20000000a00 */
[----:B------:R-:W-:Y:S01]  /*13330*/  IMAD.MOV.U32 R4, RZ, RZ, R3 ;  /* 0x000000ffff047224 */ /* 0x000fe200078e0003 */
[----:B------:R-:W-:Y:S01]  /*13340*/  MOV R7, R11 ;  /* 0x0000000b00077202 */ /* 0x000fe20000000f00 */
[----:B------:R-:W-:Y:S02]  /*13350*/  IMAD R8, R12, UR4, RZ ;  /* 0x000000040c087c24 */ /* 0x000fe4000f8e02ff */
[----:B------:R-:W-:Y:S02]  /*13360*/  IMAD.MOV.U32 R5, RZ, RZ, R10 ;  /* 0x000000ffff057224 */ /* 0x000fe400078e000a */
[C---:B------:R-:W-:Y:S02]  /*13370*/  IMAD R9, R29.reuse, UR5, R8 ;  /* 0x000000051d097c24 */ /* 0x040fe4000f8e0208 */
[----:B------:R-:W-:Y:S01]  /*13380*/  IMAD.WIDE.U32 R4, R29, UR4, R4 ;  /* 0x000000041d047c25 */ /* 0x000fe2000f8e0004 */
[----:B------:R-:W-:-:S02]  /*13390*/  ULDC.64 UR4, c[0x0][0xb98] ;  /* 0x0002e60000047ab9 */ /* 0x000fc40000000a00 */
[----:B------:R-:W0:Y:S01]  /*133a0*/  @P0 LDC R6, c[0x0][0xbec] ;  /* 0x0002fb00ff060b82 */ /* 0x000e220000000800 */
[----:B------:R-:W-:Y:S02]  /*133b0*/  IMAD.IADD R5, R5, 0x1, R9 ;  /* 0x0000000105057824 */ /* 0x000fe400078e0209 */
[----:B------:R-:W-:-:S05]  /*133c0*/  IMAD.WIDE.U32 R4, R13, UR4, R4 ;  /* 0x000000040d047c25 */ /* 0x000fca000f8e0004 */
[----:B------:R-:W1:Y:S01]  /*133d0*/  @P0 LDC R15, c[0x0][0xbf0] ;  /* 0x0002fc00ff0f0b82 */ /* 0x000e620000000800 */
[----:B0-----:R-:W-:-:S05]  /*133e0*/  @P0 IMAD.HI.U32 R6, R11, R6, RZ ;  /* 0x000000060b060227 */ /* 0x001fca00078e00ff */
[----:B-1----:R-:W-:Y:S01]  /*133f0*/  @P0 SHF.R.U32.HI R7, RZ, R15, R6 ;  /* 0x0000000fff070219 */ /* 0x002fe20000011606 */
        /* <DEDUP_REMOVED lines=18> */
.L_x_8057:
[----:B------:R-:W-:Y:S05]  /*13520*/  BSYNC B1 ;  /* 0x0000000000017941 */ /* 0x000fea0003800000 */
.L_x_8056:
[----:B------:R-:W-:Y:S01]  /*13530*/  ISETP.NE.AND P0, PT, R21, 0x1, PT ;  /* 0x000000011500780c */ /* 0x000fe20003f05270 */
[----:B------:R-:W2:Y:S01]  /*13540*/  LDC R24, c[0x0][0xac8] ;  /* 0x0002b200ff187b82 */ /* 0x000ea20000000800 */
[----:B------:R-:W-:Y:S01]  /*13550*/  ULDC.64 UR4, c[0x0][0xaa0] ;  /* 0x0002a80000047ab9 */ /* 0x000fe20000000a00 */
[--C-:B0-----:R-:W-:Y:S01]  /*13560*/  SHF.R.S32.HI R7, RZ, 0x1f, R28.reuse ;  /* 0x0000001fff077819 */ /* 0x101fe2000001141c */
[----:B------:R-:W-:Y:S01]  /*13570*/  IMAD R6, R10, UR4, RZ ;  /* 0x000000040a067c24 */ /* 0x000fe2000f8e02ff */
        /* <DEDUP_REMOVED lines=11> */
[----:B------:R-:W-:Y:S01]  /*13630*/  IMAD R3, R12, UR4, RZ ;  /* 0x000000040c037c24 */ /* 0x000fe2000f8e02ff */
[C---:B------:R-:W-:Y:S01]  /*13640*/  IADD3 R36, R197.reuse, 0x100, RZ ;  /* 0x00000100c5247810 */ /* 0x040fe20007ffe0ff */
[----:B------:R-:W-:-:S02]  /*13650*/  VIADD R42, R197, 0x40 ;  /* 0x00000040c52a7836 */ /* 0x000fc40000000000 */
        /* <DEDUP_REMOVED lines=11> */
[----:B------:R-:W-:Y:S01]  /*13710*/  IMAD.IADD R8, R200, 0x1, R7 ;  /* 0x00000001c8087824 */ /* 0x000fe200078e0207 */
[----:B------:R-:W-:Y:S01]  /*13720*/  SEL R7, RZ, 0x1, P2 ;  /* 0x00000001ff077807 */ /* 0x000fe20001000000 */
[----:B------:R-:W-:Y:S02]  /*13730*/  VIADD R40, R197, 0x80 ;  /* 0x00000080c5287836 */ /* 0x000fe40000000000 */
[C---:B------:R-:W-:Y:S02]  /*13740*/  IMAD R3, R13.reuse, UR5, R3 ;  /* 0x000000050d037c24 */ /* 0x040fe4000f8e0203 */
[----:B------:R-:W-:Y:S01]  /*13750*/  IMAD.WIDE.U32 R4, R13, UR4, R4 ;  /* 0x000000040d047c25 */ /* 0x000fe2000f8e0004 */
[----:B------:R-:W-:Y:S01]  /*13760*/  ISETP.GE.AND P2, PT, R40, R24, PT ;  /* 0x000000182800720c */ /* 0x000fe20003f46270 */
[----:B------:R-:W-:-:S02]  /*13770*/  ULDC.64 UR4, c[0x0][0xae0] ;  /* 0x0002b80000047ab9 */ /* 0x000fc40000000a00 */
[----:B0-----:R-:W-:-:S04]  /*13780*/  @P0 IMAD.HI.U32 R6, R8, R9, RZ ;  /* 0x0000000908060227 */ /* 0x001fc800078e00ff */
[----:B------:R-:W-:Y:S02]  /*13790*/  IMAD.SHL.U32 R10, R10, 0x2, RZ ;  /* 0x000000020a0a7824 */ /* 0x000fe400078e00ff */
[----:B------:R-:W-:Y:S02]  /*137a0*/  VIADD R38, R197, 0xc0 ;  /* 0x000000c0c5267836 */ /* 0x000fe40000000000 */
[----:B------:R-:W-:Y:S01]  /*137b0*/  IMAD.IADD R5, R5, 0x1, R3 ;  /* 0x0000000105057824 */ /* 0x000fe200078e0203 */
[----:B------:R-:W-:Y:S01]  /*137c0*/  LOP3.LUT R9, R10, 0x2, R7, 0xe2, !PT ;  /* 0x000000020a097812 */ /* 0x000fe200078ee207 */
[----:B------:R-:W-:Y:S01]  /*137d0*/  IMAD.MOV.U32 R3, RZ, RZ, R8 ;  /* 0x000000ffff037224 */ /* 0x000fe200078e0008 */
[----:B---3--:R-:W-:Y:S01]  /*137e0*/  @P0 SHF.R.U32.HI R3, RZ, R11, R6 ;  /* 0x0000000bff030219 */ /* 0x008fe20000011606 */
[----:B------:R-:W-:Y:S01]  /*137f0*/  IMAD R29, R0, R21, RZ ;  /* 0x00000015001d7224 */ /* 0x000fe200078e02ff */
[----:B------:R-:W-:Y:S01]  /*13800*/  ISETP.GE.AND P1, PT, R38, R24, PT ;  /* 0x000000182600720c */ /* 0x000fe20003f26270 */
[----:B------:R-:W-:Y:S01]  /*13810*/  VIADD R34, R197, 0x140 ;  /* 0x00000140c5227836 */ /* 0x000fe20000000000 */
[----:B------:R-:W-:Y:S01]  /*13820*/  SEL R10, RZ, 0xffffffff, P2 ;  /* 0xffffffffff0a7807 */ /* 0x000fe20001000000 */
[--C-:B------:R-:W-:Y:S01]  /*13830*/  IMAD.MOV R7, RZ, RZ, -R3.reuse ;  /* 0x000000ffff077224 */ /* 0x100fe200078e0a03 */
[----:B------:R-:W-:Y:S01]  /*13840*/  SHF.R.S32.HI R6, RZ, 0x1f, R3 ;  /* 0x0000001fff067819 */ /* 0x000fe20000011403 */
[----:B------:R-:W-:Y:S01]  /*13850*/  IMAD.WIDE.U32 R4, R3, UR4, R4 ;  /* 0x0000000403047c25 */ /* 0x000fe2000f8e0004 */
[----:B------:R-:W-:-:S02]  /*13860*/  SEL R11, RZ, 0xffffffff, P1 ;  /* 0xffffffffff0b7807 */ /* 0x000fc40000800000 */
[-C--:B------:R-:W-:Y:S01]  /*13870*/  ISETP.GE.AND P0, PT, R36, R24.reuse, PT ;  /* 0x000000182400720c */ /* 0x080fe20003f06270 */
[----:B------:R-:W-:Y:S02]  /*13880*/  IMAD.SHL.U32 R10, R10, 0x4, RZ ;  /* 0x000000040a0a7824 */ /* 0x000fe400078e00ff */
        /* <DEDUP_REMOVED lines=12> */
[----:B------:R-:W-:-:S02]  /*13950*/  IMAD.IADD R5, R5, 0x1, R9 ;  /* 0x0000000105057824 */ /* 0x000fc400078e0209 */
[----:B------:R-:W-:Y:S01]  /*13960*/  IMAD R0, R0, UR4, RZ ;  /* 0x0000000400007c24 */ /* 0x000fe2000f8e02ff */
[----:B------:R-:W-:Y:S01]  /*13970*/  SEL R8, RZ, 0xffffffff, P0 ;  /* 0xffffffffff087807 */ /* 0x000fe20000000000 */
[----:B------:R-:W-:Y:S01]  /*13980*/  IMAD.IADD R200, R15, 0x1, R200 ;  /* 0x000000010fc87824 */ /* 0x000fe200078e02c8 */
[----:B------:R-:W-:Y:S01]  /*13990*/  ISETP.GE.AND P0, PT, R32, R24, PT ;  /* 0x000000182000720c */ /* 0x000fe20003f06270 */
[----:B------:R-:W-:Y:S01]  /*139a0*/  IMAD.WIDE.U32 R4, R7, UR4, R4 ;  /* 0x0000000407047c25 */ /* 0x000fe2000f8e0004 */
[----:B------:R-:W-:-:S03]  /*139b0*/  LOP3.LUT R6, R6, 0x10, R3, 0xe2, !PT ;  /* 0x0000001006067812 */ /* 0x000fc600078ee203 */
[----:B------:R-:W-:Y:S01]  /*139c0*/  IMAD R3, R7, UR5, R0 ;  /* 0x0000000507037c24 */ /* 0x000fe2000f8e0200 */
[----:B------:R-:W-:Y:S01]  /*139d0*/  SEL R7, RZ, 0x40, P0 ;  /* 0x00000040ff077807 */ /* 0x000fe20000000000 */
[----:B------:R-:W-:Y:S01]  /*139e0*/  IMAD.SHL.U32 R9, R8, 0x20, RZ ;  /* 0x0000002008097824 */ /* 0x000fe200078e00ff */
[----:B------:R-:W-:Y:S01]  /*139f0*/  ISETP.GE.AND P0, PT, R200, R29, PT ;  /* 0x0000001dc800720c */ /* 0x000fe20003f06270 */
[----:B------:R-:W-:Y:S01]  /*13a00*/  ULDC.64 UR4, c[0x0][0xa80] ;  /* 0x0002a00000047ab9 */ /* 0x000fe20000000a00 */
[----:B------:R-:W-:Y:S01]  /*13a10*/  VIADD R30, R197, 0x1c0 ;  /* 0x000001c0c51e7836 */ /* 0x000fe20000000000 */
[----:B-1----:R-:W-:Y:S01]  /*13a20*/  LEA R20, P1, R4, UR4, 0x1 ;  /* 0x0000000404147c11 */ /* 0x002fe2000f8208ff */
[----:B------:R-:W-:Y:S01]  /*13a30*/  IMAD.IADD R3, R5, 0x1, R3 ;  /* 0x0000000105037824 */ /* 0x000fe200078e0203 */
[----:B------:R-:W-:Y:S01]  /*13a40*/  LOP3.LUT R6, R9, 0x20, R6, 0xe2, !PT ;  /* 0x0000002009067812 */ /* 0x000fe200078ee206 */
[C---:B------:R-:W-:Y:S01]  /*13a50*/  VIADD R31, R197.reuse, 0x1c0 ;  /* 0x000001c0c51f7836 */ /* 0x040fe20000000000 */
[----:B------:R-:W-:Y:S01]  /*13a60*/  ISETP.GE.AND P2, PT, R30, R24, PT ;  /* 0x000000181e00720c */ /* 0x000fe20003f46270 */
[C---:B------:R-:W-:Y:S01]  /*13a70*/  VIADD R33, R197.reuse, 0x180 ;  /* 0x00000180c5217836 */ /* 0x040fe20000000000 */
[----:B------:R-:W-:Y:S01]  /*13a80*/  LEA.HI.X R3, R4, UR5, R3, 0x1, P1 ;  /* 0x0000000504037c11 */ /* 0x000fe200088f0c03 */
[C---:B------:R-:W-:Y:S01]  /*13a90*/  VIADD R35, R197.reuse, 0x140 ;  /* 0x00000140c5237836 */ /* 0x040fe20000000000 */
[----:B------:R-:W-:Y:S01]  /*13aa0*/  LOP3.LUT R21, R6, R7, RZ, 0xfc, !PT ;  /* 0x0000000706157212 */ /* 0x000fe200078efcff */
[C---:B------:R-:W-:Y:S01]  /*13ab0*/  VIADD R37, R197.reuse, 0x100 ;  /* 0x00000100c5257836 */ /* 0x040fe20000000000 */
[----:B------:R-:W-:Y:S01]  /*13ac0*/  SEL R0, RZ, 0x80, P2 ;  /* 0x00000080ff007807 */ /* 0x000fe20001000000 */
[C---:B------:R-:W-:Y:S01]  /*13ad0*/  VIADD R39, R197.reuse, 0xc0 ;  /* 0x000000c0c5277836 */ /* 0x040fe20000000000 */
[----:B------:R0:W1:Y:S01]  /*13ae0*/  SHFL.IDX PT, R6, R20, RZ, 0x181f ;  /* 0x00181fff14067589 */ /* 0x00006200000e0000 */
[----:B------:R-:W-:Y:S01]  /*13af0*/  VIADD R41, R197, 0x80 ;  /* 0x00000080c5297836 */ /* 0x000fe20000000000 */
[----:B------:R-:W-:Y:S01]  /*13b00*/  LOP3.LUT R28, R21, R0, RZ, 0xfc, !PT ;  /* 0x00000000151c7212 */ /* 0x000fe200078efcff */
[----:B------:R-:W-:Y:S01]  /*13b10*/  VIADD R43, R197, 0x40 ;  /* 0x00000040c52b7836 */ /* 0x000fe20000000000 */
[----:B------:R0:W2:Y:S01]  /*13b20*/  SHFL.IDX PT, R7, R3, RZ, 0x181f ;  /* 0x00181fff03077589 */ /* 0x0000a200000e0000 */
        /* <DEDUP_REMOVED lines=39> */
.L_x_8059:
[----:B------:R-:W-:Y:S05]  /*13da0*/  BSYNC B1 ;  /* 0x0000000000017941 */ /* 0x000fea0003800000 */
.L_x_8058:
[----:B------:R-:W-:Y:S01]  /*13db0*/  VIADD R0, R200, 0x20 ;  /* 0x00000020c8007836 */ /* 0x000fe20000000000 */
[----:B--23--:R0:W2:Y:S04]  /*13dc0*/  SHFL.IDX PT, R7, R3, 0x1, 0x181f ;  /* 0x00381f0003077f89 */ /* 0x00c0a800000e0000 */
[----:B------:R-:W-:Y:S01]  /*13dd0*/  ISETP.GE.AND P0, PT, R0, R29, PT ;  /* 0x0000001d0000720c */ /* 0x000fe20003f06270 */
[----:B-1----:R0:W1:-:S12]  /*13de0*/  SHFL.IDX PT, R6, R20, 0x1, 0x181f ;  /* 0x00381f0014067f89 */ /* 0x00205800000e0000 */
[----:B0-----:R-:W-:Y:S05]  /*13df0*/  @P0 BRA `(.L_x_8054) ;  /* 0x00000000007c0947 */ /* 0x001fea0003800000 */
[-C--:B------:R-:W-:Y:S02]  /*13e00*/  ISETP.GE.AND P6, PT, R197, R24.reuse, PT ;  /* 0x00000018c500720c */ /* 0x080fe40003fc6270 */
[-C--:B------:R-:W-:Y:S02]  /*13e10*/  ISETP.GE.AND P5, PT, R42, R24.reuse, PT ;  /* 0x000000182a00720c */ /* 0x080fe40003fa6270 */
[-C--:B------:R-:W-:Y:S02]  /*13e20*/  ISETP.GE.AND P4, PT, R40, R24.reuse, PT ;  /* 0x000000182800720c */ /* 0x080fe40003f86270 */
[-C--:B------:R-:W-:Y:S02]  /*13e30*/  ISETP.GE.AND P3, PT, R38, R24.reuse, PT ;  /* 0x000000182600720c */ /* 0x080fe40003f66270 */
[-C--:B------:R-:W-:Y:S02]  /*13e40*/  ISETP.GE.AND P2, PT, R36, R24.reuse, PT ;  /* 0x000000182400720c */ /* 0x080fe40003f46270 */
[----:B------:R-:W-:-:S03]  /*13e50*/  ISETP.GE.AND P1, PT, R34, R24, PT ;  /* 0x000000182200720c */ /* 0x000fc60003f26270 */
[----:B-12---:R-:W-:Y:S02]  /*13e60*/  @!P6 IMAD.WIDE R4, R197, 0x2, R6 ;  /* 0x00000002c504e825 */ /* 0x006fe400078e0206 */
        /* <DEDUP_REMOVED lines=24> */
.L_x_8054:
[----:B------:R-:W-:Y:S05]  /*13ff0*/  BSYNC B0 ;  /* 0x0000000000007941 */ /* 0x000fea0003800000 */
.L_x_8048:
[----:B------:R-:W-:Y:S02]  /*14000*/  ULDC UR4, c[0x0][0xc3c] ;  /* 0x00030f0000047ab9 */ /* 0x000fe40000000800 */
[----:B------:R-:W-:-:S13]  /*14010*/  ISETP.GE.AND P0, PT, R27, UR4, PT ;  /* 0x000000041b007c0c */ /* 0x000fda000bf06270 */
[----:B------:R-:W-:Y:S05]  /*14020*/  @!P0 BRA `(.L_x_8060) ;  /* 0xfffffed400488947 */ /* 0x000fea000383ffff */
[----:B------:R-:W-:Y:S05]  /*14030*/  BRA `(.L_x_7913) ;  /* 0x0000007400887947 */ /* 0x000fea0003800000 */
.L_x_7911:
        /* <DEDUP_REMOVED lines=16> */
.L_x_8061:
        /* <DEDUP_REMOVED lines=41> */
.L_x_8067:
        /* <DEDUP_REMOVED lines=12> */
.L_x_8066:
[----:B------:R-:W-:Y:S05]  /*14490*/  BSYNC B0 ;  /* 0x0000000000007941 */ /* 0x000fea0003800000 */
.L_x_8065:
        /* <DEDUP_REMOVED lines=20> */
.L_x_8063:
        /* <DEDUP_REMOVED lines=20> */
.L_x_8068:
[----:B---3--:R-:W-:Y:S01]  /*14720*/  IMAD R16, R16, UR5, R13 ;  /* 0x0000000510107c24 */ /* 0x008fe2000f8e020d */
[----:B------:R-:W-:Y:S02]  /*14730*/  IABS R2, R6 ;  /* 0x0000000600027213 */ /* 0x000fe40000000000 */
[----:B01----:R-:W-:Y:S02]  /*14740*/  IADD3 R11, RZ, -R3, RZ ;  /* 0x80000003ff0b7210 */ /* 0x003fe40007ffe0ff */
        /* <DEDUP_REMOVED lines=56> */
.L_x_8064:
[----:B------:R-:W-:Y:S02]  /*14ad0*/  IMAD.MOV.U32 R17, RZ, RZ, RZ ;  /* 0x000000ffff117224 */ /* 0x000fe400078e00ff */
[----:B------:R-:W-:Y:S02]  /*14ae0*/  IMAD.U32 R16, RZ, RZ, UR6 ;  /* 0x00000006ff107e24 */ /* 0x000fe4000f8e00ff */
[----:B------:R-:W-:-:S07]  /*14af0*/  IMAD.MOV.U32 R18, RZ, RZ, RZ ;  /* 0x000000ffff127224 */ /* 0x000fce00078e00ff */
.L_x_8069:
[----:B------:R-:W-:-:S13]  /*14b00*/  ISETP.NE.AND P0, PT, R5, RZ, PT ;  /* 0x000000ff0500720c */ /* 0x000fda0003f05270 */
[----:B------:R-:W0:Y:S01]  /*14b10*/  @!P0 S2R R3, SR_CgaCtaId ;  /* 0x0000000000038919 */ /* 0x000e220000008800 */
[----:B------:R-:W-:-:S04]  /*14b20*/  @!P0 MOV R2, 0x400 ;  /* 0x0000040000028802 */ /* 0x000fc80000000f00 */
[----:B0-----:R-:W-:-:S05]  /*14b30*/  @!P0 LEA R2, R3, R2, 0x18 ;  /* 0x0000000203028211 */ /* 0x001fca00078ec0ff */
[----:B------:R0:W-:Y:S01]  /*14b40*/  @!P0 STS.128 [R2+0x28cd0], R16 ;  /* 0x028cd01002008388 */ /* 0x0001e20000000c00 */
[----:B------:R-:W-:Y:S06]  /*14b50*/  BAR.ARV 0x5, 0x180 ;  /* 0x0146000000007b1d */ /* 0x000fec0000002000 */
.L_x_8062:
        /* <DEDUP_REMOVED lines=12> */
[C---:B------:R-:W-:Y:S01]  /*14c20*/  LOP3.LUT R3, R2.reuse, 0x1f8, RZ, 0xc0, !PT ;  /* 0x000001f802037812 */ /* 0x040fe200078ec0ff */
[----:B------:R-:W-:Y:S01]  /*14c30*/  IMAD.SHL.U32 R35, R5, 0x8, RZ ;  /* 0x0000000805237824 */ /* 0x000fe200078e00ff */
[----:B------:R-:W-:Y:S01]  /*14c40*/  LOP3.LUT R2, R2, 0x38, RZ, 0xc0, !PT ;  /* 0x0000003802027812 */ /* 0x000fe200078ec0ff */
[----:B------:R-:W-:Y:S01]  /*14c50*/  IMAD.MOV.U32 R28, RZ, RZ, 0x1 ;  /* 0x00000001ff1c7424 */ /* 0x000fe200078e00ff */
[----:B------:R-:W-:Y:S01]  /*14c60*/  LOP3.LUT R4, R3, 0x38, R0, 0x78, !PT ;  /* 0x0000003803047812 */ /* 0x000fe200078e7800 */
[----:B------:R-:W-:Y:S01]  /*14c70*/  IMAD.SHL.U32 R0, R0, 0x10, RZ ;  /* 0x0000001000007824 */ /* 0x000fe200078e00ff */
[----:B------:R-:W-:-:S02]  /*14c80*/  SHF.R.U32.HI R3, RZ, 0x3, R5 ;  /* 0x00000003ff037819 */ /* 0x000fc40000011605 */
[----:B------:R-:W-:Y:S02]  /*14c90*/  CS2R R24, SRZ ;  /* 0x0000000000187805 */ /* 0x000fe4000001ff00 */
[----:B------:R-:W-:Y:S01]  /*14ca0*/  LOP3.LUT R35, R4, 0x200, R35, 0xf8, !PT ;  /* 0x0000020004237812 */ /* 0x000fe200078ef823 */
[----:B------:R-:W-:Y:S01]  /*14cb0*/  IMAD.MOV.U32 R26, RZ, RZ, 0x1 ;  /* 0x00000001ff1a7424 */ /* 0x000fe200078e00ff */
[----:B------:R-:W-:Y:S01]  /*14cc0*/  LOP3.LUT R0, R3, 0x70, R0, 0xf8, !PT ;  /* 0x0000007003007812 */ /* 0x000fe200078ef800 */
[----:B------:R-:W-:Y:S01]  /*14cd0*/  ULDC.64 UR38, c[0x0][0x198] ;  /* 0x0000660000267ab9 */ /* 0x000fe20000000a00 */
[C---:B------:R-:W-:Y:S01]  /*14ce0*/  LOP3.LUT R0, R2.reuse, 0xc0, RZ, 0xfc, !PT ;  /* 0x000000c002007812 */ /* 0x040fe200078efcff */
[----:B------:R-:W-:Y:S01]  /*14cf0*/  ULDC UR36, c[0x0][0xc] ;  /* 0x0000030000247ab9 */ /* 0x000fe20000000800 */
[C---:B------:R-:W-:Y:S02]  /*14d00*/  LOP3.LUT R0, R2.reuse, 0x140, RZ, 0xfc, !PT ;  /* 0x0000014002007812 */ /* 0x040fe400078efcff */
[----:B------:R-:W-:Y:S01]  /*14d10*/  LOP3.LUT R3, R2, 0x40, RZ, 0xfc, !PT ;  /* 0x0000004002037812 */ /* 0x000fe200078efcff */
[----:B-1----:R-:W-:Y:S01]  /*14d20*/  ULEA UR4, UR5, UR4, 0x18 ;  /* 0x0000000405047291 */ /* 0x002fe2000f8ec03f */
[----:B------:R-:W-:-:S02]  /*14d30*/  LOP3.LUT R4, R37, 0x2, RZ, 0xfc, !PT ;  /* 0x0000000225047812 */ /* 0x000fc400078efcff */
[C---:B------:R-:W-:Y:S02]  /*14d40*/  LOP3.LUT R3, R2.reuse, 0x100, RZ, 0xfc, !PT ;  /* 0x0000010002037812 */ /* 0x040fe400078efcff */
[C---:B------:R-:W-:Y:S01]  /*14d50*/  LOP3.LUT R4, R2.reuse, 0x80, RZ, 0xfc, !PT ;  /* 0x0000008002047812 */ /* 0x040fe200078efcff */
[----:B------:R-:W-:Y:S01]  /*14d60*/  IMAD.U32 R23, RZ, RZ, UR4 ;  /* 0x00000004ff177e24 */ /* 0x000fe2000f8e00ff */
[C---:B------:R-:W-:Y:S02]  /*14d70*/  LOP3.LUT R3, R2.reuse, 0x180, RZ, 0xfc, !PT ;  /* 0x0000018002037812 */ /* 0x040fe400078efcff */
[----:B------:R-:W-:Y:S01]  /*14d80*/  LOP3.LUT R2, R2, 0x1c0, RZ, 0xfc, !PT ;  /* 0x000001c002027812 */ /* 0x000fe200078efcff */
[----:B------:R-:W-:-:S05]  /*14d90*/  IMAD R0, R35, 0x2, R23 ;  /* 0x0000000223007824 */ /* 0x000fca00078e0217 */
[----:B------:R0:W-:Y:S02]  /*14da0*/  STL [R1+0x38], R0 ;  /* 0x0000380001007387 */ /* 0x0001e40000100800 */
.L_x_8177:
[----:B-1----:R-:W1:Y:S02]  /*14db0*/  LDC.64 R32, c[0x0][0xc88] ;  /* 0x00032200ff207b82 */ /* 0x002e640000000a00 */
[----:B-1----:R-:W-:-:S06]  /*14dc0*/  IMAD.WIDE R32, R19, 0x4, R32 ;  /* 0x0000000413207825 */ /* 0x002fcc00078e0220 */
[----:B------:R1:W0:Y:S01]  /*14dd0*/  LDG.E R32, desc[UR40][R32.64] ;  /* 0x0000002820207981 */ /* 0x000222000c1e1900 */
[----:B------:R-:W-:Y:S05]  /*14de0*/  YIELD ;  /* 0x0000000000007946 */ /* 0x000fea0003800000 */
[----:B------:R-:W-:Y:S01]  /*14df0*/  ULDC.64 UR4, c[0x0][0xa28] ;  /* 0x00028a0000047ab9 */ /* 0x000fe20000000a00 */
[----:B--23--:R-:W-:Y:S01]  /*14e00*/  IMAD.MOV.U32 R6, RZ, RZ, RZ ;  /* 0x000000ffff067224 */ /* 0x00cfe200078e00ff */
[----:B------:R-:W-:Y:S01]  /*14e10*/  ISETP.NE.U32.AND P0, PT, RZ, UR4, PT ;  /* 0x00000004ff007c0c */ /* 0x000fe2000bf05070 */
[----:B------:R-:W-:Y:S01]  /*14e20*/  ULDC.64 UR8, c[0x0][0xa18] ;  /* 0x0002860000087ab9 */ /* 0x000fe20000000a00 */
[----:B-1----:R-:W-:Y:S01]  /*14e30*/  IMAD.MOV.U32 R33, RZ, RZ, RZ ;  /* 0x000000ffff217224 */ /* 0x002fe200078e00ff */
[----:B------:R-:W-:Y:S01]  /*14e40*/  ULDC.64 UR6, c[0x0][0xa10] ;  /* 0x0002840000067ab9 */ /* 0x000fe20000000a00 */
[----:B------:R-:W-:-:S02]  /*14e50*/  ISETP.NE.AND.EX P0, PT, RZ, UR5, PT, P0 ;  /* 0x00000005ff007c0c */ /* 0x000fc4000bf05300 */
        /* <DEDUP_REMOVED lines=38> */
[----:B------:R-:W-:Y:S01]  /*150c0*/  MOV R9, R8 ;  /* 0x0000000800097202 */ /* 0x000fe20000000f00 */
[----:B----4-:R-:W-:Y:S06]  /*150d0*/  @P2 BRA `(.L_x_8071) ;  /* 0x0000000000142947 */ /* 0x010fec0003800000 */
[----:B------:R-:W-:Y:S05]  /*150e0*/  @!P0 BRA `(.L_x_8071) ;  /* 0x0000000000108947 */ /* 0x000fea0003800000 */
[----:B0-----:R-:W2:Y:S04]  /*150f0*/  LDG.E R8, desc[UR40][R2.64] ;  /* 0x0000002802087981 */ /* 0x001ea8000c1e1900 */
[----:B------:R-:W2:Y:S02]  /*15100*/  LDG.E R2, desc[UR40][R2.64+0x4] ;  /* 0x0000042802027981 */ /* 0x000ea4000c1e1900 */
[----:B--2---:R-:W-:-:S05]  /*15110*/  IMAD.IADD R9, R2, 0x1, -R8 ;  /* 0x0000000102097824 */ /* 0x004fca00078e0a08 */
[----:B------:R1:W-:Y:S02]  /*15120*/  STL [R1+0x10], R9 ;  /* 0x0000100901007387 */ /* 0x0003e40000100800 */
.L_x_8071:
        /* <DEDUP_REMOVED lines=9> */
.L_x_8072:
        /* <DEDUP_REMOVED lines=9> */
.L_x_8073:
[----:B--2---:R-:W2:Y:S01]  /*15250*/  @P1 LDG.E R2, desc[UR40][R4.64] ;  /* 0x0000002804021981 */ /* 0x004ea2000c1e1900 */
[----:B------:R-:W3:Y:S03]  /*15260*/  LDC R3, c[0x0][0x448] ;  /* 0x00011200ff037b82 */ /* 0x000ee60000000800 */
[----:B------:R4:W2:Y:S01]  /*15270*/  @P1 LDG.E R5, desc[UR40][R4.64+0x4] ;  /* 0x0000042804051981 */ /* 0x0008a2000c1e1900 */
[----:B-----5:R-:W-:Y:S01]  /*15280*/  IMAD.IADD R7, R7, 0x1, -R33 ;  /* 0x0000000107077824 */ /* 0x020fe200078e0a21 */
[----:B------:R-:W-:Y:S01]  /*15290*/  BSSY B0, `(.L_x_8074) ;  /* 0x00001ba000007945 */ /* 0x000fe20003800000 */
[----:B---3--:R-:W-:-:S13]  /*152a0*/  ISETP.NE.AND P0, PT, R3, 0x1, PT ;  /* 0x000000010300780c */ /* 0x008fda0003f05270 */
[----:B----4-:R-:W3:Y:S08]  /*152b0*/  @P0 LDC R4, c[0x0][0x44c] ;  /* 0x00011300ff040b82 */ /* 0x010ef00000000800 */
[----:B------:R-:W4:Y:S01]  /*152c0*/  @P0 LDC R3, c[0x0][0x450] ;  /* 0x00011400ff030b82 */ /* 0x000f220000000800 */
[----:B--2---:R-:W-:Y:S02]  /*152d0*/  @P1 IMAD.IADD R6, R5, 0x1, -R2 ;  /* 0x0000000105061824 */ /* 0x004fe400078e0a02 */
[----:B------:R-:W-:-:S02]  /*152e0*/  IMAD.SHL.U32 R2, R17, 0x40, RZ ;  /* 0x0000004011027824 */ /* 0x000fc400078e00ff */
[----:B------:R-:W-:Y:S02]  /*152f0*/  IMAD.IADD R31, R7, 0x1, R6 ;  /* 0x00000001071f7824 */ /* 0x000fe400078e0206 */
[----:B------:R-:W-:Y:S02]  /*15300*/  VIADD R2, R2, 0x3f ;  /* 0x0000003f02027836 */ /* 0x000fe40000000000 */
[----:B------:R-:W-:Y:S02]  /*15310*/  VIADD R5, R31, 0x3f ;  /* 0x0000003f1f057836 */ /* 0x000fe40000000000 */
[----:B---3--:R-:W-:-:S05]  /*15320*/  @P0 IMAD.HI.U32 R4, R2, R4, RZ ;  /* 0x0000000402040227 */ /* 0x008fca00078e00ff */
[----:B----4-:R-:W-:Y:S02]  /*15330*/  @P0 SHF.R.U32.HI R2, RZ, R3, R4 ;  /* 0x00000003ff020219 */ /* 0x010fe40000011604 */
[----:B------:R-:W-:Y:S02]  /*15340*/  IADD3 R4, R31, 0x40, -R9 ;  /* 0x000000401f047810 */ /* 0x000fe40007ffe809 */
[----:B------:R-:W-:-:S03]  /*15350*/  SHF.R.S32.HI R3, RZ, 0x1f, R5 ;  /* 0x0000001fff037819 */ /* 0x000fc60000011405 */
[----:B------:R-:W-:Y:S01]  /*15360*/  IMAD.IADD R2, R4, 0x1, R2 ;  /* 0x0000000104027824 */ /* 0x000fe200078e0202 */
[----:B------:R-:W-:-:S04]  /*15370*/  LEA.HI R5, R3, R5, RZ, 0x6 ;  /* 0x0000000503057211 */ /* 0x000fc800078f30ff */
[----:B------:R-:W-:Y:S02]  /*15380*/  SHF.R.S32.HI R3, RZ, 0x1f, R2 ;  /* 0x0000001fff037819 */ /* 0x000fe40000011402 */
[----:B------:R-:W-:Y:S02]  /*15390*/  SHF.R.S32.HI R5, RZ, 0x6, R5 ;  /* 0x00000006ff057819 */ /* 0x000fe40000011405 */
[----:B------:R-:W-:-:S04]  /*153a0*/  LEA.HI R3, R3, R2, RZ, 0x6 ;  /* 0x0000000203037211 */ /* 0x000fc800078f30ff */
[----:B------:R-:W-:-:S04]  /*153b0*/  SHF.R.S32.HI R3, RZ, 0x6, R3 ;  /* 0x00000006ff037819 */ /* 0x000fc80000011403 */
[----:B------:R-:W-:-:S05]  /*153c0*/  VIMNMX R2, R5, R3, PT ;  /* 0x0000000305027248 */ /* 0x000fca0003fe0100 */
[--C-:B------:R-:W-:Y:S02]  /*153d0*/  IMAD R2, R2, 0x40, -R7.reuse ;  /* 0x0000004002027824 */ /* 0x100fe400078e0a07 */
[----:B------:R-:W-:-:S03]  /*153e0*/  IMAD.MOV R7, RZ, RZ, -R7 ;  /* 0x000000ffff077224 */ /* 0x000fc600078e0a07 */
[----:B------:R-:W-:Y:S02]  /*153f0*/  VIMNMX R2, R2, R6, PT ;  /* 0x0000000602027248 */ /* 0x000fe40003fe0100 */
[----:B------:R-:W-:-:S04]  /*15400*/  VIMNMX R7, RZ, R7, !PT ;  /* 0x00000007ff077248 */ /* 0x000fc80007fe0100 */
        /* <DEDUP_REMOVED lines=13> */
[----:B------:R-:W2:Y:S02]  /*154e0*/  S2R R3, SR_TID.X ;  /* 0x0000000000037919 */ /* 0x000ea40000002100 */
[----:B--2---:R-:W-:-:S04]  /*154f0*/  SHF.R.U32.HI R3, RZ, 0x5, R3 ;  /* 0x00000005ff037819 */ /* 0x004fc80000011603 */
[----:B------:R-:W-:-:S05]  /*15500*/  LOP3.LUT R3, R3, 0x3, RZ, 0xc0, !PT ;  /* 0x0000000303037812 */ /* 0x000fca00078ec0ff */
[----:B------:R2:W3:Y:S02]  /*15510*/  SHFL.IDX PT, R14, R3, RZ, 0x1f ;  /* 0x00001fff030e7589 */ /* 0x0004e400000e0000 */
.L_x_8232:
[----:B---3--:R-:W-:Y:S02]  /*15520*/  ISETP.NE.AND P0, PT, R14, RZ, PT ;  /* 0x000000ff0e00720c */ /* 0x008fe40003f05270 */
[----:B------:R-:W-:-:S11]  /*15530*/  PLOP3.LUT P6, PT, PT, PT, PT, 0x8, 0x0 ;  /* 0x000000000000781c */ /* 0x000fd60003fce170 */
[----:B------:R-:W-:Y:S05]  /*15540*/  @P0 BRA `(.L_x_8077) ;  /* 0x00000000000c0947 */ /* 0x000fea0003800000 */
[----:B------:R-:W-:-:S03]  /*15550*/  UMOV UR4, 0xffffffff ;  /* 0xffffffff00047882 */ /* 0x000fc60000000000 */
[----:B------:R-:W-:Y:S05]  /*15560*/  BRA.DIV UR4, `(.L_x_8078) ;  /* 0x0000007204b47947 */ /* 0x000fea000b800000 */
[----:B------:R-:W-:-:S13]  /*15570*/  ELECT P6, URZ, PT ;  /* 0x00000000003f782f */ /* 0x000fda00038c0000 */
.L_x_8077:
[----:B--2---:R-:W2:Y:S01]  /*15580*/  LDL R3, [R1+0x20] ;  /* 0x0000200001037983 */ /* 0x004ea20000100800 */
[----:B------:R-:W-:Y:S01]  /*15590*/  BSSY B1, `(.L_x_8079) ;  /* 0x0000008000017945 */ /* 0x000fe20003800000 */
[----:B--2---:R-:W-:-:S05]  /*155a0*/  VIADD R3, R3, 0x1 ;  /* 0x0000000103037836 */ /* 0x004fca0000000000 */
[----:B0-----:R-:W-:-:S04]  /*155b0*/  LEA.HI R8, R3, R3, RZ, 0x1 ;  /* 0x0000000303087211 */ /* 0x001fc800078f08ff */
[----:B------:R-:W-:-:S05]  /*155c0*/  LOP3.LUT R8, R8, 0xfffffffe, RZ, 0xc0, !PT ;  /* 0xfffffffe08087812 */ /* 0x000fca00078ec0ff */
[----:B------:R-:W-:-:S05]  /*155d0*/  IMAD.IADD R3, R3, 0x1, -R8 ;  /* 0x0000000103037824 */ /* 0x000fca00078e0a08 */
[----:B------:R-:W-:-:S04]  /*155e0*/  SHF.L.U32 R3, R3, 0x1f, RZ ;  /* 0x0000001f03037819 */ /* 0x000fc800000006ff */
[----:B------:R-:W0:Y:S02]  /*155f0*/  SYNCS.PHASECHK.TRANS64.TRYWAIT P0, [R23+URZ+0x28c20], R3 ;  /* 0x028c2003170075a7 */ /* 0x000e24000800017f */
[----:B0-----:R-:W-:Y:S05]  /*15600*/  @!P0 BRA `(.L_x_8080) ;  /* 0x0000007000ac8947 */ /* 0x001fea0003800000 */
.L_x_8235:
[----:B------:R-:W-:Y:S05]  /*15610*/  BSYNC B1 ;  /* 0x0000000000017941 */ /* 0x000fea0003800000 */
.L_x_8079:
[----:B------:R-:W-:Y:S04]  /*15620*/  BSSY B1, `(.L_x_8081) ;  /* 0x00000b7000017945 */ /* 0x000fe80003800000 */
[----:B------:R-:W-:Y:S05]  /*15630*/  @!P6 BRA `(.L_x_8082) ;  /* 0x0000000800d4e947 */ /* 0x000fea0003800000 */
[----:B0-----:R-:W-:Y:S01]  /*15640*/  LEA R3, R24, R23, 0x3 ;  /* 0x0000001718037211 */ /* 0x001fe200078e18ff */
[----:B-1----:R-:W0:Y:S01]  /*15650*/  S2R R9, SR_TID.X ;  /* 0x0000000000097919 */ /* 0x002e220000002100 */
[----:B------:R-:W-:Y:S01]  /*15660*/  SHF.L.U32 R8, R28, 0x1f, RZ ;  /* 0x0000001f1c087819 */ /* 0x000fe200000006ff */
[----:B------:R-:W-:Y:S03]  /*15670*/  BSSY B2, `(.L_x_8083) ;  /* 0x0000005000027945 */ /* 0x000fe60003800000 */
[----:B------:R-:W1:Y:S01]  /*15680*/  SYNCS.PHASECHK.TRANS64.TRYWAIT P0, [R3+URZ+0x28ca0], R8 ;  /* 0x028ca008030075a7 */ /* 0x000e62000800017f */
[----:B0-----:R-:W-:-:S04]  /*15690*/  LOP3.LUT R9, R9, 0x7f, RZ, 0xc0, !PT ;  /* 0x0000007f09097812 */ /* 0x001fc800078ec0ff */
[----:B------:R-:W-:Y:S01]  /*156a0*/  ISETP.NE.AND P1, PT, R9, RZ, PT ;  /* 0x000000ff0900720c */ /* 0x000fe20003f25270 */
[----:B-1----:R-:W-:-:S12]  /*156b0*/  @!P0 BRA `(.L_x_8084) ;  /* 0x0000007000948947 */ /* 0x002fd80003800000 */
.L_x_8236:
[----:B------:R-:W-:Y:S05]  /*156c0*/  BSYNC B2 ;  /* 0x0000000000027941 */ /* 0x000fea0003800000 */
.L_x_8083:
        /* <DEDUP_REMOVED lines=9> */
.L_x_8086:
[----:B------:R-:W-:Y:S05]  /*15760*/  BSYNC B2 ;  /* 0x0000000000027941 */ /* 0x000fea0003800000 */
.L_x_8085:
        /* <DEDUP_REMOVED lines=12> */
.L_x_8087:
        /* <DEDUP_REMOVED lines=13> */
.L_x_8237:
[----:B------:R-:W-:Y:S05]  /*15900*/  BSYNC B2 ;  /* 0x0000000000027941 */ /* 0x000fea0003800000 */
.L_x_8088:
        /* <DEDUP_REMOVED lines=11> */
.L_x_8091:
[----:B------:R-:W-:Y:S05]  /*159c0*/  BSYNC B2 ;  /* 0x0000000000027941 */ /* 0x000fea0003800000 */
.L_x_8090:
        /* <DEDUP_REMOVED lines=9> */
.L_x_8092:
        /* <DEDUP_REMOVED lines=15> */
.L_x_8093:
        /* <DEDUP_REMOVED lines=15> */
.L_x_8094:
        /* <DEDUP_REMOVED lines=15> */
.L_x_8095:
        /* <DEDUP_REMOVED lines=15> */
.L_x_8096:
        /* <DEDUP_REMOVED lines=15> */
.L_x_8097:
        /* <DEDUP_REMOVED lines=11> */
[----:B------:R-:W-:Y:S01]  /*15fc0*/  UMOV UR10, 0x180 ;  /* 0x00000180000a7882 */ /* 0x000fe20000000000 */
[----:B------:R-:W-:Y:S02]  /*15fd0*/  R2UR UR7, R13 ;  /* 0x000000000d0772ca */ /* 0x000fe400000e0000 */
[----:B------:R-:W-:Y:S02]  /*15fe0*/  PLOP3.LUT P0, PT, PT, PT, PT, 0x80, 0x0 ;  /* 0x000000000000781c */ /* 0x000fe40003f0f070 */
[----:B------:R-:W-:-:S11]  /*15ff0*/  IADD3 R10, R8, 0xc400, RZ ;  /* 0x0000c400080a7810 */ /* 0x000fd60007ffe0ff */
.L_x_8098:
        /* <DEDUP_REMOVED lines=15> */
.L_x_8099:
        /* <DEDUP_REMOVED lines=10> */
.L_x_8082:
[----:B------:R-:W-:Y:S05]  /*16190*/  BSYNC B1 ;  /* 0x0000000000017941 */ /* 0x000fea0003800000 */
.L_x_8081:
        /* <DEDUP_REMOVED lines=9> */
.L_x_8119:
[----:B------:R-:W-:Y:S05]  /*16230*/  YIELD ;  /* 0x0000000000007946 */ /* 0x000fea0003800000 */
[----:B------:R-:W-:Y:S04]  /*16240*/  BSSY B1, `(.L_x_8100) ;  /* 0x00000b6000017945 */ /* 0x000fe80003800000 */
[----:B------:R-:W-:Y:S05]  /*16250*/  @!P6 BRA `(.L_x_8101) ;  /* 0x0000000800d0e947 */ /* 0x000fea0003800000 */
[----:B------:R-:W-:Y:S01]  /*16260*/  IMAD R8, R24, 0x8, R23 ;  /* 0x0000000818087824 */ /* 0x000fe200078e0217 */
[----:B------:R-:W-:Y:S01]  /*16270*/  SHF.L.U32 R2, R28, 0x1f, RZ ;  /* 0x0000001f1c027819 */ /* 0x000fe200000006ff */
[----:B0-----:R-:W0:Y:S01]  /*16280*/  S2R R3, SR_TID.X ;  /* 0x0000000000037919 */ /* 0x001e220000002100 */
[----:B------:R-:W-:Y:S02]  /*16290*/  BSSY B2, `(.L_x_8102) ;  /* 0x0000005000027945 */ /* 0x000fe40003800000 */
[----:B------:R-:W2:Y:S01]  /*162a0*/  SYNCS.PHASECHK.TRANS64.TRYWAIT P1, [R8+URZ+0x28ca0], R2 ;  /* 0x028ca002080075a7 */ /* 0x000ea2000802017f */
[----:B0-----:R-:W-:-:S04]  /*162b0*/  LOP3.LUT R3, R3, 0x7f, RZ, 0xc0, !PT ;  /* 0x0000007f03037812 */ /* 0x001fc800078ec0ff */
[----:B------:R-:W-:Y:S01]  /*162c0*/  ISETP.NE.AND P2, PT, R3, RZ, PT ;  /* 0x000000ff0300720c */ /* 0x000fe20003f45270 */
[----:B--2---:R-:W-:-:S12]  /*162d0*/  @!P1 BRA `(.L_x_8103) ;  /* 0x0000006400b49947 */ /* 0x004fd80003800000 */
.L_x_8238:
[----:B------:R-:W-:Y:S05]  /*162e0*/  BSYNC B2 ;  /* 0x0000000000027941 */ /* 0x000fea0003800000 */
.L_x_8102:
[----:B------:R-:W-:Y:S04]  /*162f0*/  BSSY B2, `(.L_x_8104) ;  /* 0x0000009000027945 */ /* 0x000fe80003800000 */
[----:B------:R-:W-:Y:S05]  /*16300*/  @P2 BRA `(.L_x_8105) ;  /* 0x00000000001c2947 */ /* 0x000fea0003800000 */
[----:B-1----:R-:W1:Y:S01]  /*16310*/  S2R R9, SR_TID.X ;  /* 0x0000000000097919 */ /* 0x002e620000002100 */
[----:B------:R-:W-:-:S04]  /*16320*/  IMAD.MOV.U32 R3, RZ, RZ, 0x2000 ;  /* 0x00002000ff037424 */ /* 0x000fc800078e00ff */
[----:B------:R2:W-:Y:S01]  /*16330*/  SYNCS.ARRIVE.TRANS64 RZ, [R8+URZ+0x28c90], R3 ;  /* 0x028c900308ff79a7 */ /* 0x0005e2000800003f */
[----:B-1----:R-:W-:-:S04]  /*16340*/  LOP3.LUT R9, R9, 0x1f, RZ, 0xc0, !PT ;  /* 0x0000001f09097812 */ /* 0x002fc800078ec0ff */
[----:B------:R-:W-:-:S13]  /*16350*/  ISETP.NE.AND P1, PT, R9, RZ, PT ;  /* 0x000000ff0900720c */ /* 0x000fda0003f25270 */
[----:B--2---:R-:W-:Y:S05]  /*16360*/  @!P1 BRA `(.L_x_8105) ;  /* 0x0000000000049947 */ /* 0x004fea0003800000 */
[----:B------:R-:W-:Y:S01]  /*16370*/  BPT.TRAP 0x1 ;  /* 0x000000040000795c */ /* 0x000fe20000300000 */
.L_x_8105:
[----:B------:R-:W-:Y:S05]  /*16380*/  BSYNC B2 ;  /* 0x0000000000027941 */ /* 0x000fea0003800000 */
.L_x_8104:
        /* <DEDUP_REMOVED lines=8> */
[----:B-1----:R-:W-:Y:S01]  /*16410*/  VIADD R9, R8, 0x28c90 ;  /* 0x00028c9008097836 */ /* 0x002fe20000000000 */
[----:B------:R-:W-:Y:S01]  /*16420*/  UMOV UR6, 0x0 ;  /* 0x0000000000067882 */ /* 0x000fe20000000000 */
[----:B------:R-:W-:-:S10]  /*16430*/  UMOV UR7, 0x12f00000 ;  /* 0x12f0000000077882 */ /* 0x000fd40000000000 */
.L_x_8106:
        /* <DEDUP_REMOVED lines=13> */
.L_x_8239:
[----:B------:R-:W-:Y:S05]  /*16510*/  BSYNC B2 ;  /* 0x0000000000027941 */ /* 0x000fea0003800000 */
.L_x_8107:
        /* <DEDUP_REMOVED lines=11> */
.L_x_8110:
[----:B------:R-:W-:Y:S05]  /*165d0*/  BSYNC B2 ;  /* 0x0000000000027941 */ /* 0x000fea0003800000 */
.L_x_8109:
        /* <DEDUP_REMOVED lines=9> */
.L_x_8111:
        /* <DEDUP_REMOVED lines=15> */
.L_x_8112:
        /* <DEDUP_REMOVED lines=15> */
.L_x_8113:
        /* <DEDUP_REMOVED lines=15> */
.L_x_8114:
        /* <DEDUP_REMOVED lines=15> */
.L_x_8115:
        /* <DEDUP_REMOVED lines=15> */
.L_x_8116:
        /* <DEDUP_REMOVED lines=15> */
.L_x_8117:
        /* <DEDUP_REMOVED lines=15> */
.L_x_8118:
        /* <DEDUP_REMOVED lines=10> */
.L_x_8101:
[----:B------:R-:W-:Y:S05]  /*16da0*/  BSYNC B1 ;  /* 0x0000000000017941 */ /* 0x000fea0003800000 */
.L_x_8100:
        /* <DEDUP_REMOVED lines=8> */
.L_x_8075:
[----:B------:R-:W-:Y:S05]  /*16e30*/  BSYNC B0 ;  /* 0x0000000000007941 */ /* 0x000fea0003800000 */
.L_x_8074:
[----:B------:R-:W2:Y:S01]  /*16e40*/  LDC R0, c[0x0][0x448] ;  /* 0x00011200ff007b82 */ /* 0x000ea20000000800 */
[----:B------:R-:W-:Y:S01]  /*16e50*/  LEA R2, R17, 0x3f, 0x6 ;  /* 0x0000003f11027811 */ /* 0x000fe200078e30ff */
[----:B------:R-:W-:Y:S05]  /*16e60*/  @!P0 WARPSYNC.ALL ;  /* 0x0000000000008948 */ /* 0x000fea0003800000 */
[----:B------:R-:W-:Y:S01]  /*16e70*/  BSSY B7, `(.L_x_8120) ;  /* 0x0000386000077945 */ /* 0x000fe20003800000 */
[----:B------:R-:W-:Y:S01]  /*16e80*/  @!P0 BAR.SYNC.DEFER_BLOCKING 0xc, 0x180 ;  /* 0x0306000000008b1d */ /* 0x000fe20000010000 */
[----:B--2---:R-:W-:-:S13]  /*16e90*/  ISETP.NE.AND P1, PT, R0, 0x1, PT ;  /* 0x000000010000780c */ /* 0x004fda0003f25270 */
[----:B0-----:R-:W0:Y:S08]  /*16ea0*/  @P1 LDC R3, c[0x0][0x44c] ;  /* 0x00011300ff031b82 */ /* 0x001e300000000800 */
[----:B------:R-:W2:Y:S01]  /*16eb0*/  @P1 LDC R0, c[0x0][0x450] ;  /* 0x00011400ff001b82 */ /* 0x000ea20000000800 */
[----:B0-----:R-:W-:-:S05]  /*16ec0*/  @P1 IMAD.HI.U32 R3, R2, R3, RZ ;  /* 0x0000000302031227 */ /* 0x001fca00078e00ff */
[----:B--2---:R-:W-:-:S05]  /*16ed0*/  @P1 SHF.R.U32.HI R2, RZ, R0, R3 ;  /* 0x00000000ff021219 */ /* 0x004fca0000011603 */
[----:B------:R-:W-:-:S05]  /*16ee0*/  IMAD.IADD R2, R4, 0x1, R2 ;  /* 0x0000000104027824 */ /* 0x000fca00078e0202 */
        /* <DEDUP_REMOVED lines=24> */
.L_x_8121:
        /* <DEDUP_REMOVED lines=20> */
.L_x_8124:
[----:B------:R-:W-:Y:S05]  /*171b0*/  BSYNC B6 ;  /* 0x0000000000067941 */ /* 0x000fea0003800000 */
.L_x_8123:
        /* <DEDUP_REMOVED lines=19> */
[----:B-12---:R-:W-:Y:S05]  /*172f0*/  CALL.ABS.NOINC R2 ;  /* 0x0000000002007343 */ /* 0x006fea0003c00000 */
.L_x_8127:
        /* <DEDUP_REMOVED lines=15> */
.L_x_8126:
[----:B------:R-:W-:Y:S05]  /*173f0*/  BSYNC B6 ;  /* 0x0000000000067941 */ /* 0x000fea0003800000 */
.L_x_8125:
[----:B------:R-:W2:Y:S01]  /*17400*/  LDL R21, [R1+0x14] ;  /* 0x0000140001157983 */ /* 0x000ea20000100800 */
[----:B------:R-:W-:Y:S01]  /*17410*/  ULDC.64 UR4, c[0x0][0x9f8] ;  /* 0x00027e0000047ab9 */ /* 0x000fe20000000a00 */
[----:B------:R-:W0:Y:S01]  /*17420*/  LDC R10, c[0x0][0x430] ;  /* 0x00010c00ff0a7b82 */ /* 0x000e220000000800 */
[----:B------:R-:W-:Y:S01]  /*17430*/  ISETP.NE.U32.AND P0, PT, RZ, UR4, PT ;  /* 0x00000004ff007c0c */ /* 0x000fe2000bf05070 */
[----:B------:R-:W3:Y:S03]  /*17440*/  S2R R20, SR_TID.X ;  /* 0x0000000000147919 */ /* 0x000ee60000002100 */
[----:B------:R-:W-:-:S13]  /*17450*/  ISETP.NE.AND.EX P0, PT, RZ, UR5, PT, P0 ;  /* 0x00000005ff007c0c */ /* 0x000fda000bf05300 */
[----:B------:R-:W-:Y:S01]  /*17460*/  @P0 IADD3 R2, P1, R27, UR4, RZ ;  /* 0x000000041b020c10 */ /* 0x000fe2000ff3e0ff */
[----:B------:R-:W4:Y:S01]  /*17470*/  S2R R11, SR_TID.X ;  /* 0x00000000000b7919 */ /* 0x000f220000002100 */
[----:B------:R-:W-:Y:S02]  /*17480*/  ULDC UR4, c[0x0][0x320] ;  /* 0x0000c80000047ab9 */ /* 0x000fe40000000800 */
[----:B------:R-:W-:-:S05]  /*17490*/  @P0 IADD3.X R3, R29, UR5, RZ, P1, !PT ;  /* 0x000000051d030c10 */ /* 0x000fca0008ffe4ff */
[----:B------:R1:W2:Y:S01]  /*174a0*/  @P0 LDG.E R30, desc[UR40][R2.64] ;  /* 0x00000028021e0981 */ /* 0x0002a2000c1e1900 */
[----:B---3--:R-:W-:-:S04]  /*174b0*/  LOP3.LUT R20, R20, 0x7f, RZ, 0xc0, !PT ;  /* 0x0000007f14147812 */ /* 0x008fc800078ec0ff */
[----:B------:R-:W-:Y:S02]  /*174c0*/  SHF.R.U32.HI R34, RZ, 0x3, R20 ;  /* 0x00000003ff227819 */ /* 0x000fe40000011614 */
[----:B------:R-:W3:Y:S01]  /*174d0*/  S2R R20, SR_TID.X ;  /* 0x0000000000147919 */ /* 0x000ee20000002100 */
[----:B0-----:R-:W-:-:S13]  /*174e0*/  ISETP.NE.AND P1, PT, R10, 0x1, PT ;  /* 0x000000010a00780c */ /* 0x001fda0003f25270 */
[----:B-1----:R-:W0:Y:S08]  /*174f0*/  @P1 LDC R3, c[0x0][0x434] ;  /* 0x00010d00ff031b82 */ /* 0x002e300000000800 */
[----:B------:R-:W1:Y:S01]  /*17500*/  @P1 LDC R2, c[0x0][0x438] ;  /* 0x00010e00ff021b82 */ /* 0x000e620000000800 */
[----:B---3--:R-:W-:-:S05]  /*17510*/  IMAD.SHL.U32 R20, R20, 0x10, RZ ;  /* 0x0000001014147824 */ /* 0x008fca00078e00ff */
[----:B------:R-:W-:Y:S01]  /*17520*/  LOP3.LUT R20, R34, 0x70, R20, 0xf8, !PT ;  /* 0x0000007022147812 */ /* 0x000fe200078ef814 */
[----:B----4-:R-:W-:-:S05]  /*17530*/  IMAD.SHL.U32 R11, R11, 0x8, RZ ;  /* 0x000000080b0b7824 */ /* 0x010fca00078e00ff */
[----:B------:R-:W-:Y:S02]  /*17540*/  LOP3.LUT R11, R11, 0x38, RZ, 0xc0, !PT ;  /* 0x000000380b0b7812 */ /* 0x000fe400078ec0ff */
[----:B------:R-:W-:Y:S01]  /*17550*/  LOP3.LUT R22, R22, 0xffffffbf, RZ, 0xc0, !PT ;  /* 0xffffffbf16167812 */ /* 0x000fe200078ec0ff */
[----:B------:R-:W3:Y:S01]  /*17560*/  S2R R12, SR_TID.X ;  /* 0x00000000000c7919 */ /* 0x000ee20000002100 */
[----:B------:R-:W-:Y:S02]  /*17570*/  IMAD.MOV.U32 R36, RZ, RZ, RZ ;  /* 0x000000ffff247224 */ /* 0x000fe400078e00ff */
[----:B---3--:R-:W-:-:S05]  /*17580*/  IMAD.SHL.U32 R12, R12, 0x8, RZ ;  /* 0x000000080c0c7824 */ /* 0x008fca00078e00ff */
[----:B------:R-:W-:-:S04]  /*17590*/  LOP3.LUT R12, R12, 0x38, RZ, 0xc0, !PT ;  /* 0x000000380c0c7812 */ /* 0x000fc800078ec0ff */
[----:B------:R-:W-:Y:S02]  /*175a0*/  LOP3.LUT R12, R12, 0x180, RZ, 0xfc, !PT ;  /* 0x000001800c0c7812 */ /* 0x000fe400078efcff */
[----:B--2---:R-:W-:Y:S02]  /*175b0*/  LEA R27, R21, 0xffffffc0, 0x6 ;  /* 0xffffffc0151b7811 */ /* 0x004fe400078e30ff */
[----:B------:R-:W2:Y:S02]  /*175c0*/  S2R R21, SR_TID.X ;  /* 0x0000000000157919 */ /* 0x000ea40000002100 */
[----:B--2---:R-:W-:-:S05]  /*175d0*/  IMAD.SHL.U32 R21, R21, 0x8, RZ ;  /* 0x0000000815157824 */ /* 0x004fca00078e00ff */
[----:B------:R-:W-:-:S04]  /*175e0*/  LOP3.LUT R21, R21, 0x38, RZ, 0xc0, !PT ;  /* 0x0000003815157812 */ /* 0x000fc800078ec0ff */
[----:B------:R-:W-:-:S04]  /*175f0*/  LOP3.LUT R21, R21, 0x40, RZ, 0xfc, !PT ;  /* 0x0000004015157812 */ /* 0x000fc800078efcff */
[----:B------:R-:W-:Y:S02]  /*17600*/  ISETP.GE.AND P2, PT, R21, UR4, PT ;  /* 0x0000000415007c0c */ /* 0x000fe4000bf46270 */
[----:B------:R-:W2:Y:S01]  /*17610*/  S2R R21, SR_TID.X ;  /* 0x0000000000157919 */ /* 0x000ea20000002100 */
[----:B------:R-:W-:-:S05]  /*17620*/  IADD3 R4, R20, R27, RZ ;  /* 0x0000001b14047210 */ /* 0x000fca0007ffe0ff */
[C---:B------:R-:W-:Y:S01]  /*17630*/  IMAD.IADD R0, R4.reuse, 0x1, R33 ;  /* 0x0000000104007824 */ /* 0x040fe200078e0221 */
[----:B------:R-:W-:-:S03]  /*17640*/  ISETP.GE.AND P0, PT, R4, R31, PT ;  /* 0x0000001f0400720c */ /* 0x000fc60003f06270 */
[----:B0-----:R-:W-:Y:S01]  /*17650*/  @P1 IMAD.HI.U32 R3, R0, R3, RZ ;  /* 0x0000000300031227 */ /* 0x001fe200078e00ff */
[----:B------:R-:W-:-:S03]  /*17660*/  ISETP.GT.U32.OR P0, PT, R20, 0x3f, P0 ;  /* 0x0000003f1400780c */ /* 0x000fc60000704470 */
[----:B------:R-:W-:Y:S01]  /*17670*/  IMAD.MOV.U32 R8, RZ, RZ, R0 ;  /* 0x000000ffff087224 */ /* 0x000fe200078e0000 */
[----:B-1----:R-:W-:Y:S02]  /*17680*/  @P1 SHF.R.U32.HI R8, RZ, R2, R3 ;  /* 0x00000002ff081219 */ /* 0x002fe40000011603 */
[----:B------:R-:W-:Y:S02]  /*17690*/  ISETP.GE.AND P1, PT, R11, UR4, PT ;  /* 0x000000040b007c0c */ /* 0x000fe4000bf26270 */
[----:B------:R-:W-:Y:S02]  /*176a0*/  @P2 LOP3.LUT R22, R22, 0x40, RZ, 0xfc, !PT ;  /* 0x0000004016162812 */ /* 0x000fe400078efcff */
[----:B------:R-:W-:Y:S01]  /*176b0*/  SEL R9, RZ, 0xffffffff, P2 ;  /* 0xffffffffff097807 */ /* 0x000fe20001000000 */
[----:B--2---:R-:W-:Y:S02]  /*176c0*/  IMAD.SHL.U32 R21, R21, 0x8, RZ ;  /* 0x0000000815157824 */ /* 0x004fe400078e00ff */
[----:B------:R-:W0:Y:S03]  /*176d0*/  @!P0 LDC.64 R2, c[0x0][0x428] ;  /* 0x00010a00ff028b82 */ /* 0x000e260000000a00 */
[----:B------:R-:W-:-:S02]  /*176e0*/  LOP3.LUT R21, R21, 0x38, RZ, 0xc0, !PT ;  /* 0x0000003815157812 */ /* 0x000fc400078ec0ff */
[----:B------:R-:W-:Y:S02]  /*176f0*/  LOP3.LUT R22, R22, 0xffffff7f, RZ, 0xc0, !PT ;  /* 0xffffff7f16167812 */ /* 0x000fe400078ec0ff */
[C---:B------:R-:W-:Y:S02]  /*17700*/  LOP3.LUT R34, R21.reuse, 0x80, RZ, 0xfc, !PT ;  /* 0x0000008015227812 */ /* 0x040fe400078efcff */
[----:B------:R-:W-:Y:S02]  /*17710*/  LOP3.LUT R21, R21, 0xc0, RZ, 0xfc, !PT ;  /* 0x000000c015157812 */ /* 0x000fe400078efcff */
[----:B------:R-:W-:Y:S02]  /*17720*/  @P1 LOP3.LUT R22, R22, 0x80, RZ, 0xfc, !PT ;  /* 0x0000008016161812 */ /* 0x000fe400078efcff */
[----:B------:R-:W-:Y:S01]  /*17730*/  SEL R4, RZ, 0x1, P1 ;  /* 0x00000001ff047807 */ /* 0x000fe20000800000 */
[----:B------:R-:W-:Y:S01]  /*17740*/  IMAD.SHL.U32 R9, R9, 0x2, RZ ;  /* 0x0000000209097824 */ /* 0x000fe200078e00ff */
[----:B------:R-:W-:-:S02]  /*17750*/  ISETP.GE.AND P1, PT, R21, UR4, PT ;  /* 0x0000000415007c0c */ /* 0x000fc4000bf26270 */
[----:B------:R-:W1:Y:S01]  /*17760*/  S2R R21, SR_TID.X ;  /* 0x0000000000157919 */ /* 0x000e620000002100 */
[----:B------:R-:W-:Y:S02]  /*17770*/  ISETP.GE.AND P2, PT, R34, UR4, PT ;  /* 0x0000000422007c0c */ /* 0x000fe4000bf46270 */
[----:B------:R-:W-:Y:S02]  /*17780*/  LOP3.LUT R9, R9, 0x2, R4, 0xe2, !PT ;  /* 0x0000000209097812 */ /* 0x000fe400078ee204 */
[----:B------:R-:W2:Y:S01]  /*17790*/  @!P0 LDC.64 R4, c[0x0][0x418] ;  /* 0x00010600ff048b82 */ /* 0x000ea20000000a00 */
[----:B------:R-:W-:Y:S02]  /*177a0*/  SEL R6, RZ, 0x4, P2 ;  /* 0x00000004ff067807 */ /* 0x000fe40001000000 */
[----:B------:R-:W-:Y:S02]  /*177b0*/  SEL R7, RZ, 0x8, P1 ;  /* 0x00000008ff077807 */ /* 0x000fe40000800000 */
[----:B------:R-:W-:-:S02]  /*177c0*/  SHF.R.S32.HI R34, RZ, 0x1f, R30 ;  /* 0x0000001fff227819 */ /* 0x000fc4000001141e */
        /* <DEDUP_REMOVED lines=22> */
[----:B------:R-:W-:Y:S02]  /*17930*/  SEL R5, RZ, 0x20, P2 ;  /* 0x00000020ff057807 */ /* 0x000fe40001000000 */
[----:B------:R-:W-:Y:S02]  /*17940*/  SEL R3, RZ, 0x40, P0 ;  /* 0x00000040ff037807 */ /* 0x000fe40000000000 */
[----:B------:R-:W-:-:S04]  /*17950*/  LOP3.LUT R4, R5, R9, R4, 0xfe, !PT ;  /* 0x0000000905047212 */ /* 0x000fc800078efe04 */
[----:B------:R-:W-:Y:S01]  /*17960*/  LOP3.LUT R6, R4, R3, RZ, 0xfc, !PT ;  /* 0x0000000304067212 */ /* 0x000fe200078efcff */
[----:B------:R-:W-:Y:S01]  /*17970*/  IMAD.MOV R3, RZ, RZ, -R8 ;  /* 0x000000ffff037224 */ /* 0x000fe200078e0a08 */
[----:B------:R-:W-:-:S03]  /*17980*/  LOP3.LUT R14, R21, 0x1c0, RZ, 0xfc, !PT ;  /* 0x000001c0150e7812 */ /* 0x000fc600078efcff */
[----:B------:R-:W-:Y:S01]  /*17990*/  IMAD R0, R10, R3, R0 ;  /* 0x000000030a007224 */ /* 0x000fe200078e0200 */
[----:B------:R0:W-:Y:S01]  /*179a0*/  STL [R1+0x34], R6 ;  /* 0x0000340601007387 */ /* 0x0001e20000100800 */
[----:B------:R-:W-:-:S03]  /*179b0*/  LOP3.LUT R22, R22, 0xfffffff7, RZ, 0xc0, !PT ;  /* 0xfffffff716167812 */ /* 0x000fc600078ec0ff */
[----:B------:R0:W-:Y:S01]  /*179c0*/  STL [R1], R0 ;  /* 0x0000000001007387 */ /* 0x0001e20000100800 */
[----:B------:R-:W-:Y:S01]  /*179d0*/  ISETP.GE.AND P0, PT, R14, UR4, PT ;  /* 0x000000040e007c0c */ /* 0x000fe2000bf06270 */
[----:B------:R-:W-:Y:S01]  /*179e0*/  ULDC UR4, c[0x0][0x2f4] ;  /* 0x0000bd0000047ab9 */ /* 0x000fe20000000800 */
[----:B------:R-:W-:Y:S02]  /*179f0*/  @P3 LOP3.LUT R22, R22, 0x8, RZ, 0xfc, !PT ;  /* 0x0000000816163812 */ /* 0x000fe400078efcff */
[----:B------:R-:W-:Y:S02]  /*17a00*/  SEL R2, RZ, 0x80, P0 ;  /* 0x00000080ff027807 */ /* 0x000fe40000000000 */
[----:B------:R-:W-:Y:S02]  /*17a10*/  ISETP.GE.AND P0, PT, R11, UR4, PT ;  /* 0x000000040b007c0c */ /* 0x000fe4000bf06270 */
[----:B------:R-:W-:Y:S01]  /*17a20*/  LOP3.LUT R22, R22, 0xfffffffb, RZ, 0xc0, !PT ;  /* 0xfffffffb16167812 */ /* 0x000fe200078ec0ff */
[----:B------:R-:W-:-:S03]  /*17a30*/  UMOV UR5, 0xffffffff ;  /* 0xffffffff00057882 */ /* 0x000fc60000000000 */
[----:B------:R-:W-:-:S04]  /*17a40*/  @P2 LOP3.LUT R22, R22, 0x4, RZ, 0xfc, !PT ;  /* 0x0000000416162812 */ /* 0x000fc800078efcff */
[----:B------:R-:W-:-:S04]  /*17a50*/  LOP3.LUT R22, R22, 0xfffffffd, RZ, 0xc0, !PT ;  /* 0xfffffffd16167812 */ /* 0x000fc800078ec0ff */
[----:B------:R-:W-:Y:S01]  /*17a60*/  @P0 LOP3.LUT R22, R22, 0x2, RZ, 0xfc, !PT ;  /* 0x0000000216160812 */ /* 0x000fe200078efcff */
[----:B0-----:R-:W-:Y:S06]  /*17a70*/  BRA.DIV UR5, `(.L_x_8128) ;  /* 0x0000004e05f47947 */ /* 0x001fec000b800000 */
.L_x_8242:
        /* <DEDUP_REMOVED lines=12> */
.L_x_8129:
[----:B------:R-:W0:Y:S01]  /*17b40*/  S2R R0, SR_TID.X ;  /* 0x0000000000007919 */ /* 0x000e220000002100 */
[----:B------:R-:W-:Y:S01]  /*17b50*/  BSSY B0, `(.L_x_8130) ;  /* 0x0000008000007945 */ /* 0x000fe20003800000 */
[----:B0-----:R-:W-:-:S04]  /*17b60*/  LOP3.LUT R0, R0, 0x7f, RZ, 0xc0, !PT ;  /* 0x0000007f00007812 */ /* 0x001fc800078ec0ff */
[----:B------:R-:W-:-:S04]  /*17b70*/  SHF.R.U32.HI R0, RZ, 0x3, R0 ;  /* 0x00000003ff007819 */ /* 0x000fc80000011600 */
[----:B------:R-:W-:Y:S01]  /*17b80*/  IADD3 R27, -R0, R31, -R27 ;  /* 0x0000001f001b7210 */ /* 0x000fe20007ffe91b */
[----:B------:R-:W-:Y:S01]  /*17b90*/  IMAD R31, R25, 0x8, R23 ;  /* 0x00000008191f7824 */ /* 0x000fe200078e0217 */
[----:B------:R-:W-:-:S04]  /*17ba0*/  SHF.L.U32 R0, R26, 0x1f, RZ ;  /* 0x0000001f1a007819 */ /* 0x000fc800000006ff */
[----:B------:R-:W0:Y:S02]  /*17bb0*/  SYNCS.PHASECHK.TRANS64.TRYWAIT P0, [R31+URZ+0x28c40], R0 ;  /* 0x028c40001f0075a7 */ /* 0x000e24000800017f */
[----:B0-----:R-:W-:Y:S05]  /*17bc0*/  @!P0 BRA `(.L_x_8131) ;  /* 0x0000004c00d48947 */ /* 0x001fea0003800000 */
.L_x_8243:
[----:B------:R-:W-:Y:S05]  /*17bd0*/  BSYNC B0 ;  /* 0x0000000000007941 */ /* 0x000fea0003800000 */
.L_x_8130:
        /* <DEDUP_REMOVED lines=63> */
.L_x_8253:
[----:B------:R-:W-:-:S13]  /*17fd0*/  ISETP.GE.AND P0, PT, R27, 0x31, PT ;  /* 0x000000311b00780c */ /* 0x000fda0003f06270 */
[----:B0-----:R-:W-:Y:S01]  /*17fe0*/  @P0 LEA R2, P1, R7, R0, 0x1 ;  /* 0x0000000007020211 */ /* 0x001fe200078208ff */
        /* <DEDUP_REMOVED lines=8> */
.L_x_8133:
        /* <DEDUP_REMOVED lines=11> */
.L_x_8134:
        /* <DEDUP_REMOVED lines=43> */
.L_x_8136:
[----:B------:R-:W-:Y:S05]  /*183d0*/  BSYNC B6 ;  /* 0x0000000000067941 */ /* 0x000fea0003800000 */
.L_x_8135:
        /* <DEDUP_REMOVED lines=10> */
[----:B--2---:R-:W-:Y:S01]  /*18480*/  MOV R3, R0 ;  /* 0x0000000000037202 */ /* 0x004fe20000000f00 */
        /* <DEDUP_REMOVED lines=81> */
.L_x_8262:
        /* <DEDUP_REMOVED lines=10> */
.L_x_8138:
        /* <DEDUP_REMOVED lines=18> */
.L_x_8263:
[----:B------:R-:W-:Y:S05]  /*18b60*/  BSYNC B0 ;  /* 0x0000000000007941 */ /* 0x000fea0003800000 */
.L_x_8139:
[----:B------:R-:W-:-:S04]  /*18b70*/  LOP3.LUT R2, R37, 0x2, RZ, 0xfc, !PT ;  /* 0x0000000225027812 */ /* 0x000fc800078efcff */
[----:B------:R-:W-:-:S13]  /*18b80*/  ISETP.NE.AND P0, PT, R2, 0x3, PT ;  /* 0x000000030200780c */ /* 0x000fda0003f05270 */
[----:B------:R-:W-:Y:S05]  /*18b90*/  @!P0 BRA `(.L_x_8141) ;  /* 0x0000000000048947 */ /* 0x000fea0003800000 */
[----:B------:R-:W-:Y:S01]  /*18ba0*/  BPT.TRAP 0x1 ;  /* 0x000000040000795c */ /* 0x000fe20000300000 */
.L_x_8141:
[----:B0-----:R-:W-:Y:S01]  /*18bb0*/  SHF.L.U32 R0, R26, 0x1f, RZ ;  /* 0x0000001f1a007819 */ /* 0x001fe200000006ff */
[----:B------:R-:W-:Y:S03]  /*18bc0*/  BSSY B0, `(.L_x_8142) ;  /* 0x0000003000007945 */ /* 0x000fe60003800000 */
[----:B------:R-:W0:Y:S02]  /*18bd0*/  SYNCS.PHASECHK.TRANS64.TRYWAIT P0, [R31+URZ+0x28c60], R0 ;  /* 0x028c60001f0075a7 */ /* 0x000e24000800017f */
[----:B0-----:R-:W-:Y:S05]  /*18be0*/  @!P0 BRA `(.L_x_8143) ;  /* 0x0000004800888947 */ /* 0x001fea0003800000 */
.L_x_8264:
[----:B------:R-:W-:Y:S05]  /*18bf0*/  BSYNC B0 ;  /* 0x0000000000007941 */ /* 0x000fea0003800000 */
.L_x_8142:
        /* <DEDUP_REMOVED lines=112> */
.L_x_8274:
        /* <DEDUP_REMOVED lines=34> */
.L_x_8145:
        /* <DEDUP_REMOVED lines=11> */
.L_x_8146:
[----:B------:R-:W2:Y:S01]  /*195d0*/  LDL R2, [R1+0x14] ;  /* 0x0000140001027983 */ /* 0x000ea20000100800 */
[----:B------:R1:W-:Y:S01]  /*195e0*/  SYNCS.ARRIVE.TRANS64.A1T0 RZ, [R31+URZ+0x28c50], RZ ;  /* 0x028c50ff1fff79a7 */ /* 0x0003e2000810003f */
[----:B------:R-:W-:Y:S01]  /*195f0*/  BSSY B0, `(.L_x_8147) ;  /* 0x00000f6000007945 */ /* 0x000fe20003800000 */
[----:B--2---:R-:W-:-:S13]  /*19600*/  ISETP.GE.AND P0, PT, R2, 0x2, PT ;  /* 0x000000020200780c */ /* 0x004fda0003f06270 */
[----:B-1----:R-:W-:Y:S05]  /*19610*/  @!P0 BRA `(.L_x_8148) ;  /* 0x0000000c00cc8947 */ /* 0x002fea0003800000 */
[----:B------:R-:W2:Y:S04]  /*19620*/  LDL.LU R4, [R1+0x34] ;  /* 0x0000340001047983 */ /* 0x000ea80000300800 */
[----:B------:R-:W3:Y:S01]  /*19630*/  LDL.LU R3, [R1+0xc] ;  /* 0x00000c0001037983 */ /* 0x000ee20000300800 */
[----:B------:R-:W-:Y:S01]  /*19640*/  VIADD R7, R2, 0xfffffffe ;  /* 0xfffffffe02077836 */ /* 0x000fe20000000000 */
[----:B--2---:R-:W-:Y:S02]  /*19650*/  LOP3.LUT R32, R4, 0x40, RZ, 0xc0, !PT ;  /* 0x0000004004207812 */ /* 0x004fe400078ec0ff */
[----:B---3--:R-:W-:Y:S02]  /*19660*/  LOP3.LUT R31, R3, 0x80, RZ, 0xc0, !PT ;  /* 0x00000080031f7812 */ /* 0x008fe400078ec0ff */
[----:B------:R-:W-:-:S02]  /*19670*/  SHF.R.U32.HI R32, RZ, 0x2, R32 ;  /* 0x00000002ff207819 */ /* 0x000fc40000011620 */
[----:B------:R-:W-:-:S07]  /*19680*/  SHF.R.U32.HI R31, RZ, 0x3, R31 ;  /* 0x00000003ff1f7819 */ /* 0x000fce000001161f */
.L_x_8161:
        /* <DEDUP_REMOVED lines=25> */
[----:B------:R-:W0:Y:S03]  /*19820*/  @!P1 LDC.64 R8, c[0x0][0x418] ;  /* 0x00010600ff089b82 */ /* 0x000e260000000a00 */
[----:B------:R-:W-:Y:S01]  /*19830*/  @!P1 IADD3 R3, R4, R3, RZ ;  /* 0x0000000304039210 */ /* 0x000fe20007ffe0ff */
        /* <DEDUP_REMOVED lines=15> */
.L_x_8149:
[----:B------:R-:W-:Y:S01]  /*19930*/  IMAD R6, R25, 0x8, R23 ;  /* 0x0000000819067824 */ /* 0x000fe200078e0217 */
[----:B------:R-:W-:Y:S01]  /*19940*/  SHF.L.U32 R17, R26, 0x1f, RZ ;  /* 0x0000001f1a117819 */ /* 0x000fe200000006ff */
[----:B------:R-:W-:Y:S01]  /*19950*/  BSSY B1, `(.L_x_8150) ;  /* 0x0000004000017945 */ /* 0x000fe20003800000 */
[----:B------:R-:W-:Y:S02]  /*19960*/  SHF.R.S32.HI R9, RZ, 0x1f, R5 ;  /* 0x0000001fff097819 */ /* 0x000fe40000011405 */
[----:B------:R-:W0:Y:S02]  /*19970*/  SYNCS.PHASECHK.TRANS64.TRYWAIT P0, [R6+URZ+0x28c40], R17 ;  /* 0x028c4011060075a7 */ /* 0x000e24000800017f */
[----:B0-----:R-:W-:Y:S05]  /*19980*/  @!P0 BRA `(.L_x_8151) ;  /* 0x0000004400608947 */ /* 0x001fea0003800000 */
.L_x_8275:
[----:B------:R-:W-:Y:S05]  /*19990*/  BSYNC B1 ;  /* 0x0000000000017941 */ /* 0x000fea0003800000 */
.L_x_8150:
        /* <DEDUP_REMOVED lines=42> */
.L_x_8285:
        /* <DEDUP_REMOVED lines=8> */
.L_x_8153:
        /* <DEDUP_REMOVED lines=11> */
.L_x_8154:
[----:B------:R2:W-:Y:S01]  /*19d70*/  SYNCS.ARRIVE.TRANS64.A1T0 RZ, [R6+URZ+0x28c30], RZ ;  /* 0x028c30ff06ff79a7 */ /* 0x0005e2000810003f */
[----:B------:R-:W-:Y:S05]  /*19d80*/  @!P2 BRA `(.L_x_8155) ;  /* 0x000000000004a947 */ /* 0x000fea0003800000 */
[----:B------:R-:W-:Y:S01]  /*19d90*/  BPT.TRAP 0x1 ;  /* 0x000000040000795c */ /* 0x000fe20000300000 */
.L_x_8155:
[----:B------:R-:W3:Y:S01]  /*19da0*/  SYNCS.PHASECHK.TRANS64.TRYWAIT P0, [R6+URZ+0x28c60], R17 ;  /* 0x028c6011060075a7 */ /* 0x000ee2000800017f */
[----:B------:R-:W-:Y:S04]  /*19db0*/  BSSY B1, `(.L_x_8156) ;  /* 0x0000002000017945 */ /* 0x000fe80003800000 */
[----:B---3--:R-:W-:Y:S05]  /*19dc0*/  @!P0 BRA `(.L_x_8157) ;  /* 0x0000004400808947 */ /* 0x008fea0003800000 */
.L_x_8286:
[----:B------:R-:W-:Y:S05]  /*19dd0*/  BSYNC B1 ;  /* 0x0000000000017941 */ /* 0x000fea0003800000 */
.L_x_8156:
        /* <DEDUP_REMOVED lines=24> */
[C---:B------:R-:W-:Y:S02]  /*19f60*/  LOP3.LUT P1, RZ, R22.reuse, 0x80, RZ, 0xc0, !PT ;  /* 0x0000008016ff7812 */ /* 0x040fe4000782c0ff */
[C---:B------:R-:W-:Y:S01]  /*19f70*/  LOP3.LUT P2, RZ, R22.reuse, 0x40, RZ, 0xc0, !PT ;  /* 0x0000004016ff7812 */ /* 0x040fe2000784c0ff */
[----:B------:R-:W3:Y:S01]  /*19f80*/  SHFL.IDX PT, R3, R10, RZ, 0x181f ;  /* 0x00181fff0a037589 */ /* 0x000ee200000e0000 */
[----:B------:R-:W-:Y:S02]  /*19f90*/  LOP3.LUT R22, R22, 0xffffdfff, RZ, 0xc0, !PT ;  /* 0xffffdfff16167812 */ /* 0x000fe400078ec0ff */
[----:B------:R-:W-:Y:S01]  /*19fa0*/  LEA R17, R17, R23, 0x1 ;  /* 0x0000001711117211 */ /* 0x000fe200078e08ff */
        /* <DEDUP_REMOVED lines=52> */
.L_x_8296:
        /* <DEDUP_REMOVED lines=25> */
.L_x_8159:
        /* <DEDUP_REMOVED lines=11> */
.L_x_8160:
[----:B------:R3:W-:Y:S01]  /*1a530*/  SYNCS.ARRIVE.TRANS64.A1T0 RZ, [R6+URZ+0x28c50], RZ ;  /* 0x028c50ff06ff79a7 */ /* 0x0007e2000810003f */
[----:B------:R-:W-:Y:S05]  /*1a540*/  @P3 BRA `(.L_x_8161) ;  /* 0xfffffff000503947 */ /* 0x000fea000383ffff */
.L_x_8148:
[----:B------:R-:W-:Y:S05]  /*1a550*/  BSYNC B0 ;  /* 0x0000000000007941 */ /* 0x000fea0003800000 */
.L_x_8147:
        /* <DEDUP_REMOVED lines=21> */
.L_x_8163:
[----:B------:R-:W-:Y:S05]  /*1a6b0*/  BSYNC B0 ;  /* 0x0000000000007941 */ /* 0x000fea0003800000 */
.L_x_8162:
[----:B------:R-:W-:-:S07]  /*1a6c0*/  SEL R25, R25, RZ, P0 ;  /* 0x000000ff19197207 */ /* 0x000fce0000000000 */
.L_x_8122:
[----:B------:R-:W-:Y:S05]  /*1a6d0*/  BSYNC B7 ;  /* 0x0000000000077941 */ /* 0x000fea0003800000 */
.L_x_8120:
        /* <DEDUP_REMOVED lines=11> */
.L_x_8164:
        /* <DEDUP_REMOVED lines=36> */
.L_x_8306:
[----:B------:R-:W-:Y:S02]  /*1a9d0*/  ULDC UR4, c[0x0][0xc38] ;  /* 0x00030e0000047ab9 */ /* 0x000fe40000000800 */
[----:B------:R-:W-:-:S04]  /*1a9e0*/  IMAD.U32 R4, RZ, RZ, UR4 ;  /* 0x00000004ff047e24 */ /* 0x000fc8000f8e00ff */
[----:B--2---:R-:W-:-:S04]  /*1a9f0*/  IMAD R5, R14, R4, RZ ;  /* 0x000000040e057224 */ /* 0x004fc800078e02ff */
[----:B------:R-:W-:-:S05]  /*1aa00*/  IMAD.IADD R16, R16, 0x1, R5 ;  /* 0x0000000110107824 */ /* 0x000fca00078e0205 */
[----:B------:R-:W-:-:S13]  /*1aa10*/  ISETP.GT.AND P6, PT, R16, R0, PT ;  /* 0x000000001000720c */ /* 0x000fda0003fc4270 */
[----:B------:R-:W-:Y:S05]  /*1aa20*/  @P6 BRA `(.L_x_8167) ;  /* 0x00000000009c6947 */ /* 0x000fea0003800000 */
.L_x_8172:
[----:B------:R-:W2:Y:S01]  /*1aa30*/  LDC R4, c[0x0][0xc3c] ;  /* 0x00030f00ff047b82 */ /* 0x000ea20000000800 */
[----:B------:R-:W-:-:S05]  /*1aa40*/  VIADD R19, R19, 0x1f ;  /* 0x0000001f13137836 */ /* 0x000fca0000000000 */
[----:B--2---:R-:W-:-:S13]  /*1aa50*/  ISETP.GE.AND P6, PT, R19, R4, PT ;  /* 0x000000041300720c */ /* 0x004fda0003fc6270 */
[----:B------:R-:W-:Y:S05]  /*1aa60*/  @P6 BRA `(.L_x_8168) ;  /* 0x0000000400d06947 */ /* 0x000fea0003800000 */
[----:B------:R-:W2:Y:S01]  /*1aa70*/  S2R R2, SR_TID.X ;  /* 0x0000000000027919 */ /* 0x000ea20000002100 */
[----:B------:R-:W-:Y:S01]  /*1aa80*/  BSSY B0, `(.L_x_8169) ;  /* 0x0000009000007945 */ /* 0x000fe20003800000 */
[----:B--2---:R-:W-:-:S05]  /*1aa90*/  LOP3.LUT R2, R2, 0x1f, RZ, 0xc0, !PT ;  /* 0x0000001f02027812 */ /* 0x004fca00078ec0ff */
[----:B------:R-:W-:Y:S02]  /*1aaa0*/  IMAD.IADD R5, R19, 0x1, R2 ;  /* 0x0000000113057824 */ /* 0x000fe400078e0202 */
[----:B------:R-:W-:-:S03]  /*1aab0*/  IMAD.MOV.U32 R2, RZ, RZ, RZ ;  /* 0x000000ffff027224 */ /* 0x000fc600078e00ff */
[----:B------:R-:W-:-:S13]  /*1aac0*/  ISETP.GE.OR P6, PT, R5, R4, !P0 ;  /* 0x000000040500720c */ /* 0x000fda00047c6670 */
[----:B------:R-:W-:Y:S05]  /*1aad0*/  @P6 BRA `(.L_x_8170) ;  /* 0x00000000000c6947 */ /* 0x000fea0003800000 */
[----:B0-----:R-:W0:Y:S02]  /*1aae0*/  LDC.64 R2, c[0x0][0xc80] ;  /* 0x00032000ff027b82 */ /* 0x001e240000000a00 */
[----:B0-----:R-:W-:-:S06]  /*1aaf0*/  IMAD.WIDE R2, R5, 0x4, R2 ;  /* 0x0000000405027825 */ /* 0x001fcc00078e0202 */
[----:B------:R2:W5:Y:S02]  /*1ab00*/  LDG.E R2, desc[UR40][R2.64] ;  /* 0x0000002802027981 */ /* 0x000564000c1e1900 */
.L_x_8170:
[----:B------:R-:W-:Y:S05]  /*1ab10*/  BSYNC B0 ;  /* 0x0000000000007941 */ /* 0x000fea0003800000 */
.L_x_8169:
[----:B------:R-:W-:-:S03]  /*1ab20*/  UMOV UR4, 0xffffffff ;  /* 0xffffffff00047882 */ /* 0x000fc60000000000 */
[----:B------:R-:W-:Y:S05]  /*1ab30*/  BRA.DIV UR4, `(.L_x_8171) ;  /* 0x0000004604387947 */ /* 0x000fea000b800000 */
[----:B-----5:R-:W3:Y:S02]  /*1ab40*/  SHFL.UP PT, R14, R2, 0x1, RZ ;  /* 0x04200000020e7989 */ /* 0x020ee400000e00ff */
[----:B---3--:R-:W-:-:S04]  /*1ab50*/  SEL R13, R14, RZ, P1 ;  /* 0x000000ff0e0d7207 */ /* 0x008fc80000800000 */
[----:B------:R-:W-:-:S05]  /*1ab60*/  IADD3 R13, R2, R13, RZ ;  /* 0x0000000d020d7210 */ /* 0x000fca0007ffe0ff */
[----:B------:R-:W3:Y:S02]  /*1ab70*/  SHFL.UP PT, R14, R13, 0x2, RZ ;  /* 0x044000000d0e7989 */ /* 0x000ee400000e00ff */
[----:B---3--:R-:W-:-:S05]  /*1ab80*/  SEL R14, R14, RZ, P2 ;  /* 0x000000ff0e0e7207 */ /* 0x008fca0001000000 */
[----:B0-2---:R-:W-:-:S05]  /*1ab90*/  IMAD.IADD R3, R13, 0x1, R14 ;  /* 0x000000010d037824 */ /* 0x005fca00078e020e */
        /* <DEDUP_REMOVED lines=10> */
.L_x_8314:
[----:B------:R-:W-:Y:S02]  /*1ac40*/  ULDC UR4, c[0x0][0xc38] ;  /* 0x00030e0000047ab9 */ /* 0x000fe40000000800 */
[----:B------:R-:W-:-:S04]  /*1ac50*/  IMAD.U32 R4, RZ, RZ, UR4 ;  /* 0x00000004ff047e24 */ /* 0x000fc8000f8e00ff */
[----:B--2---:R-:W-:-:S04]  /*1ac60*/  IMAD R5, R14, R4, RZ ;  /* 0x000000040e057224 */ /* 0x004fc800078e02ff */
[----:B------:R-:W-:-:S05]  /*1ac70*/  IMAD.IADD R16, R5, 0x1, R16 ;  /* 0x0000000105107824 */ /* 0x000fca00078e0210 */
[----:B------:R-:W-:-:S13]  /*1ac80*/  ISETP.GT.AND P6, PT, R16, R0, PT ;  /* 0x000000001000720c */ /* 0x000fda0003fc4270 */
[----:B------:R-:W-:Y:S05]  /*1ac90*/  @!P6 BRA `(.L_x_8172) ;  /* 0xfffffffc0064e947 */ /* 0x000fea000383ffff */
.L_x_8167:
        /* <DEDUP_REMOVED lines=8> */
.L_x_8318:
[----:B------:R-:W-:Y:S01]  /*1ad20*/  ISETP.NE.AND P0, PT, R6, RZ, PT ;  /* 0x000000ff0600720c */ /* 0x000fe20003f05270 */
[----:B------:R-:W-:-:S12]  /*1ad30*/  IMAD.MOV.U32 R6, RZ, RZ, RZ ;  /* 0x000000ffff067224 */ /* 0x000fd800078e00ff */
[----:B------:R-:W-:Y:S05]  /*1ad40*/  @!P0 BRA `(.L_x_8174) ;  /* 0x0000000000108947 */ /* 0x000fea0003800000 */
[----:B------:R-:W-:Y:S01]  /*1ad50*/  UMOV UR4, 0xffffffff ;  /* 0xffffffff00047882 */ /* 0x000fe20000000000 */
[----:B------:R-:W-:Y:S02]  /*1ad60*/  VIADD R12, R5, 0xffffffff ;  /* 0xffffffff050c7836 */ /* 0x000fe40000000000 */
[----:B------:R-:W-:Y:S05]  /*1ad70*/  BRA.DIV UR4, `(.L_x_8175) ;  /* 0x0000004604ac7947 */ /* 0x000fea000b800000 */
[----:B------:R4:W0:Y:S02]  /*1ad80*/  SHFL.IDX PT, R6, R3, R12, 0x1f ;  /* 0x00001f0c03067589 */ /* 0x00082400000e0000 */
.L_x_8174:
[----:B0-2-4-:R-:W0:Y:S01]  /*1ad90*/  LDC.64 R2, c[0x0][0xc90] ;  /* 0x00032400ff027b82 */ /* 0x015e220000000a00 */
[----:B------:R-:W-:-:S04]  /*1ada0*/  IMAD.IADD R19, R5, 0x1, R19 ;  /* 0x0000000105137824 */ /* 0x000fc800078e0213 */
[----:B0-----:R-:W-:-:S05]  /*1adb0*/  IMAD.WIDE R2, R19, 0x4, R2 ;  /* 0x0000000413027825 */ /* 0x001fca00078e0202 */
[----:B------:R0:W3:Y:S01]  /*1adc0*/  LDG.E R7, desc[UR40][R2.64] ;  /* 0x0000002802077981 */ /* 0x0000e2000c1e1900 */
[----:B------:R-:W-:-:S04]  /*1add0*/  IMAD R16, R6, R4, R16 ;  /* 0x0000000406107224 */ /* 0x000fc800078e0210 */
[----:B------:R-:W-:Y:S02]  /*1ade0*/  IMAD.IADD R0, R0, 0x1, -R16 ;  /* 0x0000000100007824 */ /* 0x000fe400078e0a10 */
[----:B0-----:R-:W-:Y:S02]  /*1adf0*/  IMAD.MOV.U32 R2, RZ, RZ, RZ ;  /* 0x000000ffff027224 */ /* 0x001fe400078e00ff */
[----:B---3--:R-:W-:-:S05]  /*1ae00*/  IMAD R5, R17, R7, RZ ;  /* 0x0000000711057224 */ /* 0x008fca00078e02ff */
[-C--:B------:R-:W-:Y:S02]  /*1ae10*/  IABS R8, R5.reuse ;  /* 0x0000000500087213 */ /* 0x080fe40000000000 */
[----:B------:R-:W-:Y:S02]  /*1ae20*/  IABS R6, R5 ;  /* 0x0000000500067213 */ /* 0x000fe40000000000 */
[----:B-1----:R-:W0:Y:S03]  /*1ae30*/  I2F.RP R9, R8 ;  /* 0x0000000800097306 */ /* 0x002e260000209400 */
[----:B------:R-:W-:-:S05]  /*1ae40*/  IMAD.MOV R6, RZ, RZ, -R6 ;  /* 0x000000ffff067224 */ /* 0x000fca00078e0a06 */
[----:B0-----:R-:W0:Y:S02]  /*1ae50*/  MUFU.RCP R9, R9 ;  /* 0x0000000900097308 */ /* 0x001e240000001000 */
[----:B0-----:R-:W-:-:S06]  /*1ae60*/  VIADD R10, R9, 0xffffffe ;  /* 0x0ffffffe090a7836 */ /* 0x001fcc0000000000 */
[----:B------:R-:W0:Y:S02]  /*1ae70*/  F2I.FTZ.U32.TRUNC.NTZ R3, R10 ;  /* 0x0000000a00037305 */ /* 0x000e24000021f000 */
        /* <DEDUP_REMOVED lines=40> */
[C---:B------:R-:W-:Y:S01]  /*1b100*/  LOP3.LUT R0, R5.reuse, R4, RZ, 0x3c, !PT ;  /* 0x0000000405007212 */ /* 0x040fe200078e3cff */
[----:B------:R-:W-:-:S03]  /*1b110*/  IMAD.IADD R5, R5, 0x1, R6 ;  /* 0x0000000105057824 */ /* 0x000fc600078e0206 */
[----:B------:R-:W-:-:S07]  /*1b120*/  ISETP.GE.AND P2, PT, R0, RZ, PT ;  /* 0x000000ff0000720c */ /* 0x000fce0003f46270 */
[----:B------:R-:W-:-:S06]  /*1b130*/  @P0 VIADD R2, R2, 0x1 ;  /* 0x0000000102020836 */ /* 0x000fcc0000000000 */
[----:B------:R-:W-:Y:S01]  /*1b140*/  @!P2 IMAD.MOV R2, RZ, RZ, -R2 ;  /* 0x000000ffff02a224 */ /* 0x000fe200078e0a02 */
[----:B------:R-:W-:Y:S01]  /*1b150*/  @!P1 LOP3.LUT R2, RZ, R4, RZ, 0x33, !PT ;  /* 0x00000004ff029212 */ /* 0x000fe200078e33ff */
[----:B------:R-:W-:-:S04]  /*1b160*/  IMAD.MOV R4, RZ, RZ, -R4 ;  /* 0x000000ffff047224 */ /* 0x000fc800078e0a04 */
[----:B------:R-:W-:Y:S01]  /*1b170*/  IMAD R18, R2, R4, R5 ;  /* 0x0000000402127224 */ /* 0x000fe200078e0205 */
[----:B------:R-:W-:-:S05]  /*1b180*/  LOP3.LUT R2, RZ, R2, RZ, 0x33, !PT ;  /* 0x00000002ff027212 */ /* 0x000fca00078e33ff */
[----:B------:R-:W-:Y:S01]  /*1b190*/  IMAD.IADD R17, R17, 0x1, R2 ;  /* 0x0000000111117824 */ /* 0x000fe200078e0202 */
[----:B------:R-:W-:Y:S06]  /*1b1a0*/  BRA `(.L_x_8176) ;  /* 0x00000000001c7947 */ /* 0x000fec0003800000 */
.L_x_8168:
[----:B------:R-:W-:Y:S01]  /*1b1b0*/  UMOV UR4, URZ ;  /* 0x0000003f00047c82 */ /* 0x000fe20008000000 */
[----:B------:R-:W-:Y:S01]  /*1b1c0*/  UMOV UR5, URZ ;  /* 0x0000003f00057c82 */ /* 0x000fe20008000000 */
[----:B------:R-:W-:Y:S01]  /*1b1d0*/  ULDC UR6, c[0x0][0xc3c] ;  /* 0x00030f0000067ab9 */ /* 0x000fe20000000800 */
[----:B------:R-:W-:Y:S02]  /*1b1e0*/  IMAD.MOV.U32 R16, RZ, RZ, R0 ;  /* 0x000000ffff107224 */ /* 0x000fe400078e0000 */
[----:B------:R-:W-:Y:S02]  /*1b1f0*/  IMAD.U32 R17, RZ, RZ, UR4 ;  /* 0x00000004ff117e24 */ /* 0x000fe4000f8e00ff */
[----:B------:R-:W-:Y:S02]  /*1b200*/  IMAD.U32 R18, RZ, RZ, UR5 ;  /* 0x00000005ff127e24 */ /* 0x000fe4000f8e00ff */
[----:B------:R-:W-:-:S07]  /*1b210*/  IMAD.U32 R19, RZ, RZ, UR6 ;  /* 0x00000006ff137e24 */ /* 0x000fce000f8e00ff */
.L_x_8176:
        /* <DEDUP_REMOVED lines=10> */
.L_x_8165:
[----:B------:R-:W-:Y:S02]  /*1b2c0*/  ULDC UR4, c[0x0][0xc3c] ;  /* 0x00030f0000047ab9 */ /* 0x000fe40000000800 */
[----:B0-----:R-:W-:-:S13]  /*1b2d0*/  ISETP.GE.AND P0, PT, R19, UR4, PT ;  /* 0x0000000413007c0c */ /* 0x001fda000bf06270 */
[----:B------:R-:W-:Y:S05]  /*1b2e0*/  @!P0 BRA `(.L_x_8177) ;  /* 0xffffff9800b08947 */ /* 0x000fea000383ffff */
[----:B------:R-:W-:Y:S05]  /*1b2f0*/  BSYNC B8 ;  /* 0x0000000000087941 */ /* 0x000fea0003800000 */
.L_x_8070:
[----:B------:R-:W5:Y:S01]  /*1b300*/  LDL.LU R0, [R1+0x20] ;  /* 0x0000200001007983 */ /* 0x000f620000300800 */
[----:B------:R-:W-:Y:S01]  /*1b310*/  BSSY B0, `(.L_x_8178) ;  /* 0x000000b000007945 */ /* 0x000fe20003800000 */
[----:B------:R-:W1:Y:S01]  /*1b320*/  S2R R5, SR_CgaCtaId ;  /* 0x0000000000057919 */ /* 0x000e620000008800 */
[----:B-----5:R-:W-:-:S05]  /*1b330*/  VIADD R0, R0, 0x1 ;  /* 0x0000000100007836 */ /* 0x020fca0000000000 */
[----:B0-----:R-:W-:-:S04]  /*1b340*/  LEA.HI R2, R0, R0, RZ, 0x1 ;  /* 0x0000000000027211 */ /* 0x001fc800078f08ff */
[----:B------:R-:W-:Y:S02]  /*1b350*/  LOP3.LUT R3, R2, 0xfffffffe, RZ, 0xc0, !PT ;  /* 0xfffffffe02037812 */ /* 0x000fe400078ec0ff */
[----:B------:R-:W-:Y:S02]  /*1b360*/  MOV R2, 0x400 ;  /* 0x0000040000027802 */ /* 0x000fe40000000f00 */
[----:B------:R-:W-:Y:S02]  /*1b370*/  IADD3 R0, R0, -R3, RZ ;  /* 0x8000000300007210 */ /* 0x000fe40007ffe0ff */
[----:B-1----:R-:W-:Y:S02]  /*1b380*/  LEA R4, R5, R2, 0x18 ;  /* 0x0000000205047211 */ /* 0x002fe400078ec0ff */
[----:B------:R-:W-:-:S04]  /*1b390*/  SHF.L.U32 R0, R0, 0x1f, RZ ;  /* 0x0000001f00007819 */ /* 0x000fc800000006ff */
[----:B------:R-:W0:Y:S02]  /*1b3a0*/  SYNCS.PHASECHK.TRANS64.TRYWAIT P0, [R4+URZ+0x28c20], R0 ;  /* 0x028c2000040075a7 */ /* 0x000e24000800017f */
[----:B0-----:R-:W-:Y:S05]  /*1b3b0*/  @!P0 BRA `(.L_x_8179) ;  /* 0x0000004000448947 */ /* 0x001fea0003800000 */
.L_x_8321:
[----:B------:R-:W-:Y:S05]  /*1b3c0*/  BSYNC B0 ;  /* 0x0000000000007941 */ /* 0x000fea0003800000 */
.L_x_8178:
[----:B------:R-:W-:-:S03]  /*1b3d0*/  UMOV UR4, 0xffffffff ;  /* 0xffffffff00047882 */ /* 0x000fc60000000000 */
[----:B------:R-:W-:Y:S05]  /*1b3e0*/  BRA.DIV UR4, `(.L_x_8180) ;  /* 0x00000042044c7947 */ /* 0x000fea000b800000 */
[----:B0-----:R-:W0:Y:S02]  /*1b3f0*/  S2R R0, SR_TID.X ;  /* 0x0000000000007919 */ /* 0x001e240000002100 */
[----:B0-----:R-:W-:-:S04]  /*1b400*/  SHF.R.U32.HI R0, RZ, 0x5, R0 ;  /* 0x00000005ff007819 */ /* 0x001fc80000011600 */
[----:B------:R-:W-:-:S05]  /*1b410*/  LOP3.LUT R0, R0, 0x3, RZ, 0xc0, !PT ;  /* 0x0000000300007812 */ /* 0x000fca00078ec0ff */
[----:B------:R0:W1:Y:S02]  /*1b420*/  SHFL.IDX PT, R14, R0, RZ, 0x1f ;  /* 0x00001fff000e7589 */ /* 0x00006400000e0000 */
.L_x_8324:
[----:B-1----:R-:W-:-:S13]  /*1b430*/  ISETP.NE.AND P0, PT, R14, RZ, PT ;  /* 0x000000ff0e00720c */ /* 0x002fda0003f05270 */
[----:B------:R-:W-:Y:S05]  /*1b440*/  @P0 BRA `(.L_x_7913) ;  /* 0x0000000000840947 */ /* 0x000fea0003800000 */
[----:B------:R-:W-:-:S03]  /*1b450*/  UMOV UR4, 0xffffffff ;  /* 0xffffffff00047882 */ /* 0x000fc60000000000 */
[----:B------:R-:W-:Y:S05]  /*1b460*/  BRA.DIV UR4, `(.L_x_8181) ;  /* 0x0000004204607947 */ /* 0x000fea000b800000 */
[----:B------:R-:W-:-:S13]  /*1b470*/  ELECT P6, URZ, PT ;  /* 0x00000000003f782f */ /* 0x000fda00038c0000 */
.L_x_8327:
[----:B------:R-:W-:Y:S05]  /*1b480*/  @!P6 BRA `(.L_x_7913) ;  /* 0x000000000074e947 */ /* 0x000fea0003800000 */
[----:B------:R-:W-:-:S04]  /*1b490*/  LOP3.LUT R37, R37, 0x2, RZ, 0xfc, !PT ;  /* 0x0000000225257812 */ /* 0x000fc800078efcff */
[----:B------:R-:W-:-:S13]  /*1b4a0*/  ISETP.NE.AND P0, PT, R37, 0x3, PT ;  /* 0x000000032500780c */ /* 0x000fda0003f05270 */
[----:B------:R-:W-:Y:S05]  /*1b4b0*/  @!P0 BRA `(.L_x_8182) ;  /* 0x0000000000048947 */ /* 0x000fea0003800000 */
[----:B------:R-:W-:Y:S01]  /*1b4c0*/  BPT.TRAP 0x1 ;  /* 0x000000040000795c */ /* 0x000fe20000300000 */
.L_x_8182:
[C---:B------:R-:W-:Y:S01]  /*1b4d0*/  IMAD R5, R25.reuse, 0x8, R4 ;  /* 0x0000000819057824 */ /* 0x040fe200078e0204 */
[----:B0-----:R-:W-:Y:S01]  /*1b4e0*/  SHF.L.U32 R0, R26, 0x1f, RZ ;  /* 0x0000001f1a007819 */ /* 0x001fe200000006ff */
[----:B------:R-:W-:-:S03]  /*1b4f0*/  VIADD R25, R25, 0x1 ;  /* 0x0000000119197836 */ /* 0x000fc60000000000 */
[----:B------:R-:W0:Y:S02]  /*1b500*/  SYNCS.PHASECHK.TRANS64.TRYWAIT P1, [R5+URZ+0x28c40], R0 ;  /* 0x028c4000050075a7 */ /* 0x000e24000802017f */
[----:B------:R-:W-:-:S04]  /*1b510*/  ISETP.NE.AND P2, PT, R25, 0x2, PT ;  /* 0x000000021900780c */ /* 0x000fc80003f45270 */
[----:B------:R-:W-:Y:S01]  /*1b520*/  SEL R3, RZ, 0x1, P2 ;  /* 0x00000001ff037807 */ /* 0x000fe20001000000 */
[----:B0-----:R-:W-:Y:S08]  /*1b530*/  @!P1 BRA `(.L_x_8183) ;  /* 0x00000040004c9947 */ /* 0x001ff00003800000 */
.L_x_8328:
[----:B------:R-:W-:Y:S02]  /*1b540*/  SEL R25, R25, RZ, P2 ;  /* 0x000000ff19197207 */ /* 0x000fe40001000000 */
[----:B------:R-:W-:Y:S01]  /*1b550*/  LOP3.LUT R2, R26, R3, RZ, 0x3c, !PT ;  /* 0x000000031a027212 */ /* 0x000fe200078e3cff */
[----:B------:R-:W-:Y:S06]  /*1b560*/  @!P0 BRA `(.L_x_8184) ;  /* 0x0000000000048947 */ /* 0x000fec0003800000 */
[----:B------:R-:W-:Y:S01]  /*1b570*/  BPT.TRAP 0x1 ;  /* 0x000000040000795c */ /* 0x000fe20000300000 */
.L_x_8184:
[----:B------:R-:W-:Y:S01]  /*1b580*/  IMAD R25, R25, 0x8, R4 ;  /* 0x0000000819197824 */ /* 0x000fe200078e0204 */
[----:B------:R-:W-:-:S04]  /*1b590*/  SHF.L.U32 R2, R2, 0x1f, RZ ;  /* 0x0000001f02027819 */ /* 0x000fc800000006ff */
[----:B------:R-:W1:Y:S02]  /*1b5a0*/  SYNCS.PHASECHK.TRANS64.TRYWAIT P1, [R25+URZ+0x28c40], R2 ;  /* 0x028c4002190075a7 */ /* 0x000e64000802017f */
[----:B-1----:R-:W-:Y:S05]  /*1b5b0*/  @!P1 BRA `(.L_x_8185) ;  /* 0x0000004000409947 */ /* 0x002fea0003800000 */
.L_x_8329:
[----:B------:R-:W-:Y:S05]  /*1b5c0*/  @!P0 BRA `(.L_x_8186) ;  /* 0x0000000000048947 */ /* 0x000fea0003800000 */
[----:B------:R-:W-:Y:S01]  /*1b5d0*/  BPT.TRAP 0x1 ;  /* 0x000000040000795c */ /* 0x000fe20000300000 */
.L_x_8186:
[----:B------:R-:W5:Y:S02]  /*1b5e0*/  SYNCS.PHASECHK.TRANS64.TRYWAIT P1, [R5+URZ+0x28c60], R0 ;  /* 0x028c6000050075a7 */ /* 0x000f64000802017f */
[----:B-----5:R-:W-:Y:S05]  /*1b5f0*/  @!P1 BRA `(.L_x_8187) ;  /* 0x0000004000449947 */ /* 0x020fea0003800000 */
.L_x_8330:
[----:B------:R-:W-:Y:S05]  /*1b600*/  @!P0 BRA `(.L_x_8188) ;  /* 0x0000000000048947 */ /* 0x000fea0003800000 */
[----:B------:R-:W-:Y:S01]  /*1b610*/  BPT.TRAP 0x1 ;  /* 0x000000040000795c */ /* 0x000fe20000300000 */
.L_x_8188:
[----:B------:R0:W0:Y:S02]  /*1b620*/  SYNCS.PHASECHK.TRANS64.TRYWAIT P0, [R25+URZ+0x28c60], R2 ;  /* 0x028c6002190075a7 */ /* 0x000024000800017f */
[----:B0-----:R-:W-:Y:S05]  /*1b630*/  @!P0 NANOSLEEP.SYNCS 0x989680 ;  /* 0x009896800000895d */ /* 0x001fea0003900000 */
[----:B------:R-:W0:Y:S02]  /*1b640*/  @!P0 SYNCS.PHASECHK.TRANS64 P0, [R25+URZ+0x28c60], R2 ;  /* 0x028c6002190085a7 */ /* 0x000e24000800007f */
[----:B0-----:R-:W-:Y:S05]  /*1b650*/  @!P0 BRA `(.L_x_8188) ;  /* 0xfffffffc00f08947 */ /* 0x001fea000383ffff */
.L_x_7913:
[----:B------:R-:W-:Y:S05]  /*1b660*/  BSYNC B9 ;  /* 0x0000000000097941 */ /* 0x000fea0003800000 */
.L_x_7910:
[----:B------:R-:W-:Y:S05]  /*1b670*/  EXIT ;  /* 0x000000000000794d */ /* 0x000fea0003800000 */
.L_x_7929:
[----:B0-----:R0:W1:Y:S02]  /*1b680*/  SYNCS.PHASECHK.TRANS64.TRYWAIT P5, [R63+URZ+0x28c90], R74 ;  /* 0x028c904a3f0075a7 */ /* 0x00106400080a017f */
[----:B-1----:R-:W-:Y:S05]  /*1b690*/  @!P5 NANOSLEEP.SYNCS 0x989680 ;  /* 0x009896800000d95d */ /* 0x002fea0003900000 */
[----:B------:R-:W1:Y:S02]  /*1b6a0*/  @!P5 SYNCS.PHASECHK.TRANS64 P5, [R63+URZ+0x28c90], R74 ;  /* 0x028c904a3f00d5a7 */ /* 0x000e6400080a007f */
[----:B-1----:R-:W-:Y:S05]  /*1b6b0*/  @!P5 BRA `(.L_x_7929) ;  /* 0xfffffffc00f0d947 */ /* 0x002fea000383ffff */
[----:B------:R-:W-:Y:S05]  /*1b6c0*/  BRA `(.L_x_8189) ;  /* 0xfffffe7400047947 */ /* 0x000fea000383ffff */
.L_x_7930:
        /* <DEDUP_REMOVED lines=8> */
.L_x_8191:
[----:B------:R-:W-:Y:S05]  /*1b750*/  BSYNC B1 ;  /* 0x0000000000017941 */ /* 0x000fea0003800000 */
.L_x_8190:
        /* <DEDUP_REMOVED lines=8> */
.L_x_8192:
[----:B------:R-:W-:Y:S05]  /*1b7e0*/  BRA `(.L_x_8193) ;  /* 0xfffffe7000d07947 */ /* 0x000fea000383ffff */
.L_x_7940:
[----:B0-----:R0:W1:Y:S02]  /*1b7f0*/  SYNCS.PHASECHK.TRANS64.TRYWAIT P6, [R63+URZ+0x28c90], R74 ;  /* 0x028c904a3f0075a7 */ /* 0x00106400080c017f */
[----:B-1----:R-:W-:Y:S05]  /*1b800*/  @!P6 NANOSLEEP.SYNCS 0x989680 ;  /* 0x009896800000e95d */ /* 0x002fea0003900000 */
[----:B------:R-:W1:Y:S02]  /*1b810*/  @!P6 SYNCS.PHASECHK.TRANS64 P6, [R63+URZ+0x28c90], R74 ;  /* 0x028c904a3f00e5a7 */ /* 0x000e6400080c007f */
[----:B-1----:R-:W-:Y:S05]  /*1b820*/  @!P6 BRA `(.L_x_7940) ;  /* 0xfffffffc00f0e947 */ /* 0x002fea000383ffff */
[----:B------:R-:W-:Y:S05]  /*1b830*/  BRA `(.L_x_8194) ;  /* 0xfffffe7c005c7947 */ /* 0x000fea000383ffff */
.L_x_7941:
        /* <DEDUP_REMOVED lines=8> */
.L_x_8196:
[----:B------:R-:W-:Y:S05]  /*1b8c0*/  BSYNC B1 ;  /* 0x0000000000017941 */ /* 0x000fea0003800000 */
.L_x_8195:
        /* <DEDUP_REMOVED lines=8> */
.L_x_8197:
[----:B------:R-:W-:Y:S01]  /*1b950*/  IMAD.MOV.U32 R70, RZ, RZ, R14 ;  /* 0x000000ffff467224 */ /* 0x000fe200078e000e */
[----:B------:R-:W-:Y:S06]  /*1b960*/  BRA `(.L_x_8198) ;  /* 0xfffffe7c00247947 */ /* 0x000fec000383ffff */
.L_x_7946:
[----:B-1----:R1:W2:Y:S02]  /*1b970*/  SYNCS.PHASECHK.TRANS64.TRYWAIT P4, [R63+URZ+0x28c90], R74 ;  /* 0x028c904a3f0075a7 */ /* 0x0022a4000808017f */
[----:B--2---:R-:W-:Y:S05]  /*1b980*/  @!P4 NANOSLEEP.SYNCS 0x989680 ;  /* 0x009896800000c95d */ /* 0x004fea0003900000 */
[----:B------:R-:W2:Y:S02]  /*1b990*/  @!P4 SYNCS.PHASECHK.TRANS64 P4, [R63+URZ+0x28c90], R74 ;  /* 0x028c904a3f00c5a7 */ /* 0x000ea4000808007f */
[----:B--2---:R-:W-:Y:S05]  /*1b9a0*/  @!P4 BRA `(.L_x_7946) ;  /* 0xfffffffc00f0c947 */ /* 0x004fea000383ffff */
[----:B------:R-:W-:Y:S05]  /*1b9b0*/  BRA `(.L_x_8199) ;  /* 0xfffffe8400287947 */ /* 0x000fea000383ffff */
.L_x_7947:
[----:B------:R-:W-:Y:S01]  /*1b9c0*/  BSSY B1, `(.L_x_8200) ;  /* 0x0000007000017945 */ /* 0x000fe20003800000 */
[----:B------:R-:W-:Y:S02]  /*1b9d0*/  IMAD.MOV.U32 R12, RZ, RZ, RZ ;  /* 0x000000ffff0c7224 */ /* 0x000fe400078e00ff */
[----:B------:R-:W-:Y:S02]  /*1b9e0*/  IMAD.MOV.U32 R11, RZ, RZ, 0x1c1f ;  /* 0x00001c1fff0b7424 */ /* 0x000fe400078e00ff */
[----:B------:R-:W-:-:S07]  /*1b9f0*/  IMAD.MOV.U32 R15, RZ, RZ, -0x1 ;  /* 0xffffffffff0f7424 */ /* 0x000fce00078e00ff */
[----:B-1----:R-:W-:Y:S05]  /*1ba00*/  WARPSYNC.COLLECTIVE R15, `(.L_x_8201) ;  /* 0x000000000f087348 */ /* 0x002fea0003c00000 */
[----:B------:R0:W2:Y:S02]  /*1ba10*/  SHFL.IDX P6, R14, R13, R12, R11 ;  /* 0x0000000c0d0e7389 */ /* 0x0000a400000c000b */
[----:B012---:R-:W-:Y:S01]  /*1ba20*/  ENDCOLLECTIVE ;  /* 0x000000000000791b */ /* 0x007fe20003800000 */
.L_x_8201:
[----:B------:R-:W-:Y:S05]  /*1ba30*/  BSYNC B1 ;  /* 0x0000000000017941 */ /* 0x000fea0003800000 */
.L_x_8200:
        /* <DEDUP_REMOVED lines=8> */
.L_x_8202:
[----:B------:R-:W-:Y:S05]  /*1bac0*/  BRA `(.L_x_8203) ;  /* 0xfffffe8400507947 */ /* 0x000fea000383ffff */
.L_x_7951:
[----:B-1----:R1:W2:Y:S02]  /*1bad0*/  SYNCS.PHASECHK.TRANS64.TRYWAIT P3, [R63+URZ+0x28cb0], R74 ;  /* 0x028cb04a3f0075a7 */ /* 0x0022a4000806017f */
[----:B--2---:R-:W-:Y:S05]  /*1bae0*/  @!P3 NANOSLEEP.SYNCS 0x989680 ;  /* 0x009896800000b95d */ /* 0x004fea0003900000 */
[----:B------:R-:W2:Y:S02]  /*1baf0*/  @!P3 SYNCS.PHASECHK.TRANS64 P3, [R63+URZ+0x28cb0], R74 ;  /* 0x028cb04a3f00b5a7 */ /* 0x000ea4000806007f */
[----:B--2---:R-:W-:Y:S05]  /*1bb00*/  @!P3 BRA `(.L_x_7951) ;  /* 0xfffffffc00f0b947 */ /* 0x004fea000383ffff */
[----:B------:R-:W-:Y:S05]  /*1bb10*/  BRA `(.L_x_8204) ;  /* 0xfffffe8400dc7947 */ /* 0x000fea000383ffff */
.L_x_7962:
[----:B0-----:R0:W1:Y:S02]  /*1bb20*/  SYNCS.PHASECHK.TRANS64.TRYWAIT P1, [R3+URZ+0x28c50], R8 ;  /* 0x028c5008030075a7 */ /* 0x001064000802017f */
[----:B-1----:R-:W-:Y:S05]  /*1bb30*/  @!P1 NANOSLEEP.SYNCS 0x989680 ;  /* 0x009896800000995d */ /* 0x002fea0003900000 */
[----:B------:R-:W1:Y:S02]  /*1bb40*/  @!P1 SYNCS.PHASECHK.TRANS64 P1, [R3+URZ+0x28c50], R8 ;  /* 0x028c5008030095a7 */ /* 0x000e64000802007f */
[----:B-1----:R-:W-:Y:S05]  /*1bb50*/  @!P1 BRA `(.L_x_7962) ;  /* 0xfffffffc00f09947 */ /* 0x002fea000383ffff */
[----:B------:R-:W-:Y:S05]  /*1bb60*/  BRA `(.L_x_8205) ;  /* 0xfffffe9400f87947 */ /* 0x000fea000383ffff */
.L_x_7970:
[----:B-1----:R1:W2:Y:S02]  /*1bb70*/  SYNCS.PHASECHK.TRANS64.TRYWAIT P1, [R20+URZ+0x28c50], R12 ;  /* 0x028c500c140075a7 */ /* 0x0022a4000802017f */
[----:B--2---:R-:W-:Y:S05]  /*1bb80*/  @!P1 NANOSLEEP.SYNCS 0x989680 ;  /* 0x009896800000995d */ /* 0x004fea0003900000 */
[----:B------:R-:W2:Y:S02]  /*1bb90*/  @!P1 SYNCS.PHASECHK.TRANS64 P1, [R20+URZ+0x28c50], R12 ;  /* 0x028c500c140095a7 */ /* 0x000ea4000802007f */
[----:B--2---:R-:W-:Y:S05]  /*1bba0*/  @!P1 BRA `(.L_x_7970) ;  /* 0xfffffffc00f09947 */ /* 0x004fea000383ffff */
[----:B------:R-:W-:Y:S05]  /*1bbb0*/  BRA `(.L_x_7969) ;  /* 0xfffffea4001c7947 */ /* 0x000fea000383ffff */
.L_x_7984:
        /* <DEDUP_REMOVED lines=8> */
.L_x_8207:
[----:B------:R-:W-:Y:S05]  /*1bc40*/  BSYNC B1 ;  /* 0x0000000000017941 */ /* 0x000fea0003800000 */
.L_x_8206:
        /* <DEDUP_REMOVED lines=8> */
.L_x_8208:
[----:B------:R-:W-:Y:S02]  /*1bcd0*/  IMAD.MOV.U32 R13, RZ, RZ, R10 ;  /* 0x000000ffff0d7224 */ /* 0x000fe400078e000a */
[----:B------:R-:W-:-:S07]  /*1bce0*/  IMAD.MOV.U32 R0, RZ, RZ, R14 ;  /* 0x000000ffff007224 */ /* 0x000fce00078e000e */
[----:B------:R-:W-:Y:S05]  /*1bcf0*/  WARPSYNC.COLLECTIVE R15, `(.L_x_8209) ;  /* 0x000000000f087348 */ /* 0x000fea0003c00000 */
[----:B------:R0:W1:Y:S02]  /*1bd00*/  SHFL.IDX P6, R14, R13, R12, R11 ;  /* 0x0000000c0d0e7389 */ /* 0x00006400000c000b */
[----:B01----:R-:W-:Y:S01]  /*1bd10*/  ENDCOLLECTIVE ;  /* 0x000000000000791b */ /* 0x003fe20003800000 */
.L_x_8209:
[----:B------:R-:W-:Y:S02]  /*1bd20*/  IMAD.MOV.U32 R13, RZ, RZ, R7 ;  /* 0x000000ffff0d7224 */ /* 0x000fe400078e0007 */
[----:B------:R-:W-:-:S07]  /*1bd30*/  IMAD.MOV.U32 R5, RZ, RZ, R14 ;  /* 0x000000ffff057224 */ /* 0x000fce00078e000e */
[----:B------:R-:W-:Y:S05]  /*1bd40*/  WARPSYNC.COLLECTIVE R15, `(.L_x_8210) ;  /* 0x000000000f087348 */ /* 0x000fea0003c00000 */
[----:B------:R0:W1:Y:S02]  /*1bd50*/  SHFL.IDX P6, R14, R13, R12, R11 ;  /* 0x0000000c0d0e7389 */ /* 0x00006400000c000b */
[----:B01----:R-:W-:Y:S01]  /*1bd60*/  ENDCOLLECTIVE ;  /* 0x000000000000791b */ /* 0x003fe20003800000 */
.L_x_8210:
[----:B------:R-:W-:Y:S05]  /*1bd70*/  BRA `(.L_x_8211) ;  /* 0xfffffebc00147947 */ /* 0x000fea000383ffff */
.L_x_7987:
        /* <DEDUP_REMOVED lines=8> */
.L_x_8213:
[----:B------:R-:W-:Y:S05]  /*1be00*/  BSYNC B1 ;  /* 0x0000000000017941 */ /* 0x000fea0003800000 */
.L_x_8212:
        /* <DEDUP_REMOVED lines=8> */
.L_x_8214:
[----:B------:R-:W-:Y:S02]  /*1be90*/  IMAD.MOV.U32 R13, RZ, RZ, R10 ;  /* 0x000000ffff0d7224 */ /* 0x000fe400078e000a */
[----:B------:R-:W-:-:S07]  /*1bea0*/  IMAD.MOV.U32 R0, RZ, RZ, R14 ;  /* 0x000000ffff007224 */ /* 0x000fce00078e000e */
[----:B------:R-:W-:Y:S05]  /*1beb0*/  WARPSYNC.COLLECTIVE R15, `(.L_x_8215) ;  /* 0x000000000f087348 */ /* 0x000fea0003c00000 */
[----:B------:R0:W1:Y:S02]  /*1bec0*/  SHFL.IDX P6, R14, R13, R12, R11 ;  /* 0x0000000c0d0e7389 */ /* 0x00006400000c000b */
[----:B01----:R-:W-:Y:S01]  /*1bed0*/  ENDCOLLECTIVE ;  /* 0x000000000000791b */ /* 0x003fe20003800000 */
.L_x_8215:
[----:B------:R-:W-:Y:S02]  /*1bee0*/  IMAD.MOV.U32 R13, RZ, RZ, R7 ;  /* 0x000000ffff0d7224 */ /* 0x000fe400078e0007 */
[----:B------:R-:W-:-:S07]  /*1bef0*/  IMAD.MOV.U32 R5, RZ, RZ, R14 ;  /* 0x000000ffff057224 */ /* 0x000fce00078e000e */
[----:B------:R-:W-:Y:S05]  /*1bf00*/  WARPSYNC.COLLECTIVE R15, `(.L_x_8216) ;  /* 0x000000000f087348 */ /* 0x000fea0003c00000 */
[----:B------:R0:W1:Y:S02]  /*1bf10*/  SHFL.IDX P6, R14, R13, R12, R11 ;  /* 0x0000000c0d0e7389 */ /* 0x00006400000c000b */
[----:B01----:R-:W-:Y:S01]  /*1bf20*/  ENDCOLLECTIVE ;  /* 0x000000000000791b */ /* 0x003fe20003800000 */
.L_x_8216:
[----:B------:R-:W-:Y:S05]  /*1bf30*/  BRA `(.L_x_8217) ;  /* 0xfffffebc00787947 */ /* 0x000fea000383ffff */
.L_x_7991:
[----:B0-----:R0:W1:Y:S02]  /*1bf40*/  SYNCS.PHASECHK.TRANS64.TRYWAIT P0, [R2+URZ+0x28c00], R37 ;  /* 0x028c0025020075a7 */ /* 0x001064000800017f */
[----:B-1----:R-:W-:Y:S05]  /*1bf50*/  @!P0 NANOSLEEP.SYNCS 0x989680 ;  /* 0x009896800000895d */ /* 0x002fea0003900000 */
[----:B------:R-:W1:Y:S02]  /*1bf60*/  @!P0 SYNCS.PHASECHK.TRANS64 P0, [R2+URZ+0x28c00], R37 ;  /* 0x028c0025020085a7 */ /* 0x000e64000800007f */
[----:B-1----:R-:W-:Y:S05]  /*1bf70*/  @!P0 BRA `(.L_x_7991) ;  /* 0xfffffffc00f08947 */ /* 0x002fea000383ffff */
[----:B------:R-:W-:Y:S05]  /*1bf80*/  BRA `(.L_x_8218) ;  /* 0xfffffec000687947 */ /* 0x000fea000383ffff */
.L_x_7999:
[----:B------:R-:W0:Y:S01]  /*1bf90*/  LDC R37, c[0x0][0x3f4] ;  /* 0x0000fd00ff257b82 */ /* 0x000e220000000800 */
        /* <DEDUP_REMOVED lines=8> */
.L_x_8220:
[----:B------:R-:W-:Y:S05]  /*1c020*/  BSYNC B1 ;  /* 0x0000000000017941 */ /* 0x000fea0003800000 */
.L_x_8219:
        /* <DEDUP_REMOVED lines=10> */
.L_x_8221:
        /* <DEDUP_REMOVED lines=8> */
.L_x_8222:
[----:B------:R-:W-:-:S05]  /*1c150*/  @!P1 IADD3 R6, P2, R3, R5, RZ ;  /* 0x0000000503069210 */ /* 0x000fca0007f5e0ff */
[----:B------:R-:W-:Y:S02]  /*1c160*/  @!P1 IMAD.X R7, R0, 0x1, R21, P2 ;  /* 0x0000000100079824 */ /* 0x000fe400010e0615 */
[----:B------:R-:W-:Y:S02]  /*1c170*/  IMAD.MOV.U32 R13, RZ, RZ, R27 ;  /* 0x000000ffff0d7224 */ /* 0x000fe400078e001b */
[----:B------:R-:W-:-:S07]  /*1c180*/  IMAD.MOV.U32 R4, RZ, RZ, R14 ;  /* 0x000000ffff047224 */ /* 0x000fce00078e000e */
[----:B------:R-:W-:Y:S05]  /*1c190*/  WARPSYNC.COLLECTIVE R15, `(.L_x_8223) ;  /* 0x000000000f087348 */ /* 0x000fea0003c00000 */
[----:B------:R0:W1:Y:S02]  /*1c1a0*/  SHFL.IDX P6, R14, R13, R12, R11 ;  /* 0x0000000c0d0e7389 */ /* 0x00006400000c000b */
[----:B01----:R-:W-:Y:S01]  /*1c1b0*/  ENDCOLLECTIVE ;  /* 0x000000000000791b */ /* 0x003fe20003800000 */
.L_x_8223:
        /* <DEDUP_REMOVED lines=19> */
.L_x_8224:
[----:B------:R-:W-:Y:S01]  /*1c2f0*/  @!P1 IMAD.MOV.U32 R32, RZ, RZ, R10 ;  /* 0x000000ffff209224 */ /* 0x000fe200078e000a */
[----:B------:R-:W-:Y:S01]  /*1c300*/  MOV R0, R30 ;  /* 0x0000001e00007202 */ /* 0x000fe20000000f00 */
[----:B------:R-:W-:Y:S02]  /*1c310*/  IMAD.MOV.U32 R3, RZ, RZ, R31 ;  /* 0x000000ffff037224 */ /* 0x000fe400078e001f */
[----:B------:R-:W-:Y:S01]  /*1c320*/  IMAD.MOV.U32 R8, RZ, RZ, R32 ;  /* 0x000000ffff087224 */ /* 0x000fe200078e0020 */
[----:B------:R-:W-:Y:S01]  /*1c330*/  PRMT R41, R0, 0x7610, R41 ;  /* 0x0000761000297816 */ /* 0x000fe20000000029 */
[----:B------:R-:W-:Y:S01]  /*1c340*/  IMAD.MOV.U32 R9, RZ, RZ, R33 ;  /* 0x000000ffff097224 */ /* 0x000fe200078e0021 */
[----:B------:R-:W-:-:S04]  /*1c350*/  PRMT R34, R34, 0x5410, R3 ;  /* 0x0000541022227816 */ /* 0x000fc80000000003 */
[----:B------:R-:W-:Y:S01]  /*1c360*/  PRMT R34, R8, 0x7610, R34 ;  /* 0x0000761008227816 */ /* 0x000fe20000000022 */
[----:B------:R-:W-:Y:S01]  /*1c370*/  IMAD.MOV.U32 R13, RZ, RZ, R25 ;  /* 0x000000ffff0d7224 */ /* 0x000fe200078e0019 */
[----:B------:R-:W-:Y:S02]  /*1c380*/  PRMT R36, R9, 0x7610, R36 ;  /* 0x0000761009247816 */ /* 0x000fe40000000024 */
[----:B------:R-:W-:Y:S01]  /*1c390*/  @!P1 MOV R29, R7 ;  /* 0x00000007001d9202 */ /* 0x000fe20000000f00 */
[----:B------:R-:W-:Y:S02]  /*1c3a0*/  @!P1 IMAD.MOV.U32 R20, RZ, RZ, R4 ;  /* 0x000000ffff149224 */ /* 0x000fe400078e0004 */
[----:B------:R-:W-:Y:S02]  /*1c3b0*/  @!P1 IMAD.MOV.U32 R21, RZ, RZ, R5 ;  /* 0x000000ffff159224 */ /* 0x000fe400078e0005 */
[----:B------:R-:W-:Y:S02]  /*1c3c0*/  @!P1 IMAD.MOV.U32 R28, RZ, RZ, R6 ;  /* 0x000000ffff1c9224 */ /* 0x000fe400078e0006 */
[----:B------:R-:W-:-:S07]  /*1c3d0*/  IMAD.MOV.U32 R0, RZ, RZ, R14 ;  /* 0x000000ffff007224 */ /* 0x000fce00078e000e */
[----:B------:R-:W-:Y:S05]  /*1c3e0*/  WARPSYNC.COLLECTIVE R15, `(.L_x_8225) ;  /* 0x000000000f087348 */ /* 0x000fea0003c00000 */
[----:B------:R0:W1:Y:S02]  /*1c3f0*/  SHFL.IDX P6, R14, R13, R12, R11 ;  /* 0x0000000c0d0e7389 */ /* 0x00006400000c000b */
[----:B01----:R-:W-:Y:S01]  /*1c400*/  ENDCOLLECTIVE ;  /* 0x000000000000791b */ /* 0x003fe20003800000 */
.L_x_8225:
[----:B------:R-:W-:Y:S02]  /*1c410*/  IMAD.MOV.U32 R4, RZ, RZ, R20 ;  /* 0x000000ffff047224 */ /* 0x000fe400078e0014 */
[----:B------:R-:W-:Y:S02]  /*1c420*/  IMAD.MOV.U32 R5, RZ, RZ, R21 ;  /* 0x000000ffff057224 */ /* 0x000fe400078e0015 */
[----:B------:R-:W-:Y:S02]  /*1c430*/  IMAD.MOV.U32 R7, RZ, RZ, R29 ;  /* 0x000000ffff077224 */ /* 0x000fe400078e001d */
[----:B------:R-:W-:Y:S01]  /*1c440*/  IMAD.MOV.U32 R6, RZ, RZ, R28 ;  /* 0x000000ffff067224 */ /* 0x000fe200078e001c */
[----:B------:R-:W-:Y:S02]  /*1c450*/  PRMT R41, R41, 0x5410, R5 ;  /* 0x0000541029297816 */ /* 0x000fe40000000005 */
[----:B------:R-:W-:Y:S02]  /*1c460*/  PRMT R39, R7, 0x5410, R4 ;  /* 0x0000541007277816 */ /* 0x000fe40000000004 */
[----:B------:R-:W-:-:S02]  /*1c470*/  CS2R R4, SRZ ;  /* 0x0000000000047805 */ /* 0x000fc4000001ff00 */
[----:B------:R-:W-:Y:S01]  /*1c480*/  PRMT R43, R43, 0x5410, R6 ;  /* 0x000054102b2b7816 */ /* 0x000fe20000000006 */
[----:B------:R-:W-:Y:S02]  /*1c490*/  IMAD.MOV.U32 R13, RZ, RZ, R24 ;  /* 0x000000ffff0d7224 */ /* 0x000fe400078e0018 */
[----:B------:R-:W-:-:S07]  /*1c4a0*/  IMAD.MOV.U32 R3, RZ, RZ, R14 ;  /* 0x000000ffff037224 */ /* 0x000fce00078e000e */
[----:B------:R-:W-:Y:S05]  /*1c4b0*/  WARPSYNC.COLLECTIVE R15, `(.L_x_8226) ;  /* 0x000000000f087348 */ /* 0x000fea0003c00000 */
[----:B------:R0:W1:Y:S02]  /*1c4c0*/  SHFL.IDX P6, R14, R13, R12, R11 ;  /* 0x0000000c0d0e7389 */ /* 0x00006400000c000b */
[----:B01----:R-:W-:Y:S01]  /*1c4d0*/  ENDCOLLECTIVE ;  /* 0x000000000000791b */ /* 0x003fe20003800000 */
.L_x_8226:
[----:B------:R-:W-:Y:S02]  /*1c4e0*/  IMAD.MOV.U32 R13, RZ, RZ, R27 ;  /* 0x000000ffff0d7224 */ /* 0x000fe400078e001b */
[----:B------:R-:W-:-:S07]  /*1c4f0*/  IMAD.MOV.U32 R24, RZ, RZ, R14 ;  /* 0x000000ffff187224 */ /* 0x000fce00078e000e */
[----:B------:R-:W-:Y:S05]  /*1c500*/  WARPSYNC.COLLECTIVE R15, `(.L_x_8227) ;  /* 0x000000000f087348 */ /* 0x000fea0003c00000 */
[----:B------:R0:W1:Y:S02]  /*1c510*/  SHFL.IDX P6, R14, R13, R12, R11 ;  /* 0x0000000c0d0e7389 */ /* 0x00006400000c000b */
[----:B01----:R-:W-:Y:S01]  /*1c520*/  ENDCOLLECTIVE ;  /* 0x000000000000791b */ /* 0x003fe20003800000 */
.L_x_8227:
[----:B------:R-:W-:Y:S05]  /*1c530*/  BRA `(.L_x_8228) ;  /* 0xfffffecc008c7947 */ /* 0x000fea000383ffff */
.L_x_8003:
[----:B0-----:R0:W1:Y:S02]  /*1c540*/  SYNCS.PHASECHK.TRANS64.TRYWAIT P1, [R2+URZ+0x28c00], R13 ;  /* 0x028c000d020075a7 */ /* 0x001064000802017f */
[----:B-1----:R-:W-:Y:S05]  /*1c550*/  @!P1 NANOSLEEP.SYNCS 0x989680 ;  /* 0x009896800000995d */ /* 0x002fea0003900000 */
[----:B------:R-:W1:Y:S02]  /*1c560*/  @!P1 SYNCS.PHASECHK.TRANS64 P1, [R2+URZ+0x28c00], R13 ;  /* 0x028c000d020095a7 */ /* 0x000e64000802007f */
[----:B-1----:R-:W-:Y:S05]  /*1c570*/  @!P1 BRA `(.L_x_8003) ;  /* 0xfffffffc00f09947 */ /* 0x002fea000383ffff */
[----:B------:R-:W-:Y:S05]  /*1c580*/  BRA `(.L_x_8229) ;  /* 0xfffffed0002c7947 */ /* 0x000fea000383ffff */
.L_x_8009:
[----:B0-----:R0:W1:Y:S02]  /*1c590*/  SYNCS.PHASECHK.TRANS64.TRYWAIT P1, [R20+URZ+0x28c30], R21 ;  /* 0x028c3015140075a7 */ /* 0x001064000802017f */
[----:B-1----:R-:W-:Y:S05]  /*1c5a0*/  @!P1 NANOSLEEP.SYNCS 0x989680 ;  /* 0x009896800000995d */ /* 0x002fea0003900000 */
[----:B------:R-:W1:Y:S02]  /*1c5b0*/  @!P1 SYNCS.PHASECHK.TRANS64 P1, [R20+URZ+0x28c30], R21 ;  /* 0x028c3015140095a7 */ /* 0x000e64000802007f */
[----:B-1----:R-:W-:Y:S05]  /*1c5c0*/  @!P1 BRA `(.L_x_8009) ;  /* 0xfffffffc00f09947 */ /* 0x002fea000383ffff */
[----:B------:R-:W-:Y:S05]  /*1c5d0*/  BRA `(.L_x_8008) ;  /* 0xfffffedc00e87947 */ /* 0x000fea000383ffff */
.L_x_8015:
[----:B-1----:R1:W3:Y:S02]  /*1c5e0*/  SYNCS.PHASECHK.TRANS64.TRYWAIT P1, [R20+URZ+0x28c50], R21 ;  /* 0x028c5015140075a7 */ /* 0x0022e4000802017f */
[----:B---3--:R-:W-:Y:S05]  /*1c5f0*/  @!P1 NANOSLEEP.SYNCS 0x989680 ;  /* 0x009896800000995d */ /* 0x008fea0003900000 */
[----:B------:R-:W3:Y:S02]  /*1c600*/  @!P1 SYNCS.PHASECHK.TRANS64 P1, [R20+URZ+0x28c50], R21 ;  /* 0x028c5015140095a7 */ /* 0x000ee4000802007f */
[----:B---3--:R-:W-:Y:S05]  /*1c610*/  @!P1 BRA `(.L_x_8015) ;  /* 0xfffffffc00f09947 */ /* 0x008fea000383ffff */
[----:B------:R-:W-:Y:S05]  /*1c620*/  BRA `(.L_x_8014) ;  /* 0xfffffef400ac7947 */ /* 0x000fea000383ffff */
.L_x_8024:
[----:B-1----:R1:W2:Y:S02]  /*1c630*/  SYNCS.PHASECHK.TRANS64.TRYWAIT P1, [R209+URZ+0x28c30], R213 ;  /* 0x028c30d5d10075a7 */ /* 0x0022a4000802017f */
[----:B--2---:R-:W-:Y:S05]  /*1c640*/  @!P1 NANOSLEEP.SYNCS 0x989680 ;  /* 0x009896800000995d */ /* 0x004fea0003900000 */
[----:B------:R-:W2:Y:S02]  /*1c650*/  @!P1 SYNCS.PHASECHK.TRANS64 P1, [R209+URZ+0x28c30], R213 ;  /* 0x028c30d5d10095a7 */ /* 0x000ea4000802007f */
[----:B--2---:R-:W-:Y:S05]  /*1c660*/  @!P1 BRA `(.L_x_8024) ;  /* 0xfffffffc00f09947 */ /* 0x004fea000383ffff */
[----:B------:R-:W-:Y:S05]  /*1c670*/  BRA `(.L_x_8023) ;  /* 0xfffffef800e07947 */ /* 0x000fea000383ffff */
.L_x_8030:
[----:B--2---:R2:W3:Y:S02]  /*1c680*/  SYNCS.PHASECHK.TRANS64.TRYWAIT P1, [R209+URZ+0x28c50], R213 ;  /* 0x028c50d5d10075a7 */ /* 0x0044e4000802017f */
[----:B---3--:R-:W-:Y:S05]  /*1c690*/  @!P1 NANOSLEEP.SYNCS 0x989680 ;  /* 0x009896800000995d */ /* 0x008fea0003900000 */
[----:B------:R-:W3:Y:S02]  /*1c6a0*/  @!P1 SYNCS.PHASECHK.TRANS64 P1, [R209+URZ+0x28c50], R213 ;  /* 0x028c50d5d10095a7 */ /* 0x000ee4000802007f */
[----:B---3--:R-:W-:Y:S05]  /*1c6b0*/  @!P1 BRA `(.L_x_8030) ;  /* 0xfffffffc00f09947 */ /* 0x008fea000383ffff */
[----:B------:R-:W-:Y:S05]  /*1c6c0*/  BRA `(.L_x_8029) ;  /* 0xffffff1800947947 */ /* 0x000fea000383ffff */
.L_x_8039:
[----:B-1----:R1:W2:Y:S02]  /*1c6d0*/  SYNCS.PHASECHK.TRANS64.TRYWAIT P1, [R198+URZ+0x28c30], R20 ;  /* 0x028c3014c60075a7 */ /* 0x0022a4000802017f */
[----:B--2---:R-:W-:Y:S05]  /*1c6e0*/  @!P1 NANOSLEEP.SYNCS 0x989680 ;  /* 0x009896800000995d */ /* 0x004fea0003900000 */
[----:B------:R-:W2:Y:S02]  /*1c6f0*/  @!P1 SYNCS.PHASECHK.TRANS64 P1, [R198+URZ+0x28c30], R20 ;  /* 0x028c3014c60095a7 */ /* 0x000ea4000802007f */
[----:B--2---:R-:W-:Y:S05]  /*1c700*/  @!P1 BRA `(.L_x_8039) ;  /* 0xfffffffc00f09947 */ /* 0x004fea000383ffff */
[----:B------:R-:W-:Y:S05]  /*1c710*/  BRA `(.L_x_8038) ;  /* 0xffffff1c00b47947 */ /* 0x000fea000383ffff */
.L_x_8045:
[----:B--2---:R2:W3:Y:S02]  /*1c720*/  SYNCS.PHASECHK.TRANS64.TRYWAIT P1, [R198+URZ+0x28c50], R20 ;  /* 0x028c5014c60075a7 */ /* 0x0044e4000802017f */
[----:B---3--:R-:W-:Y:S05]  /*1c730*/  @!P1 NANOSLEEP.SYNCS 0x989680 ;  /* 0x009896800000995d */ /* 0x008fea0003900000 */
[----:B------:R-:W3:Y:S02]  /*1c740*/  @!P1 SYNCS.PHASECHK.TRANS64 P1, [R198+URZ+0x28c50], R20 ;  /* 0x028c5014c60095a7 */ /* 0x000ee4000802007f */
[----:B---3--:R-:W-:Y:S05]  /*1c750*/  @!P1 BRA `(.L_x_8045) ;  /* 0xfffffffc00f09947 */ /* 0x008fea000383ffff */
[----:B------:R-:W-:Y:S05]  /*1c760*/  BRA `(.L_x_8044) ;  /* 0xffffff3800147947 */ /* 0x000fea000383ffff */
.L_x_8076:
        /* <DEDUP_REMOVED lines=11> */
.L_x_8231:
[----:B------:R-:W-:Y:S05]  /*1c820*/  BSYNC B1 ;  /* 0x0000000000017941 */ /* 0x000fea0003800000 */
.L_x_8230:
[----:B------:R-:W-:Y:S05]  /*1c830*/  BRA `(.L_x_8232) ;  /* 0xffffff8c00387947 */ /* 0x000fea000383ffff */
.L_x_8078:
[----:B------:R-:W-:Y:S01]  /*1c840*/  BSSY B1, `(.L_x_8233) ;  /* 0x0000006000017945 */ /* 0x000fe20003800000 */
[----:B------:R-:W-:-:S07]  /*1c850*/  IMAD.MOV.U32 R15, RZ, RZ, -0x1 ;  /* 0xffffffffff0f7424 */ /* 0x000fce00078e00ff */
[----:B012---:R-:W-:Y:S05]  /*1c860*/  WARPSYNC.COLLECTIVE R15, `(.L_x_8234) ;  /* 0x000000000f0c7348 */ /* 0x007fea0003c00000 */
[----:B------:R-:W-:Y:S02]  /*1c870*/  ELECT P6, UR62, PT ;  /* 0x00000000003e782f */ /* 0x000fe400038c0000 */
[----:B------:R-:W-:Y:S01]  /*1c880*/  MOV R14, UR62 ;  /* 0x0000003e000e7c02 */ /* 0x000fe20008000f00 */
[----:B012---:R-:W-:Y:S10]  /*1c890*/  ENDCOLLECTIVE ;  /* 0x000000000000791b */ /* 0x007ff40003800000 */
.L_x_8234:
[----:B------:R-:W-:Y:S05]  /*1c8a0*/  BSYNC B1 ;  /* 0x0000000000017941 */ /* 0x000fea0003800000 */
.L_x_8233:
[----:B------:R-:W-:Y:S05]  /*1c8b0*/  BRA `(.L_x_8077) ;  /* 0xffffff8c00307947 */ /* 0x000fea000383ffff */
.L_x_8080:
[----:B0-----:R0:W2:Y:S02]  /*1c8c0*/  SYNCS.PHASECHK.TRANS64.TRYWAIT P0, [R23+URZ+0x28c20], R3 ;  /* 0x028c2003170075a7 */ /* 0x0010a4000800017f */
[----:B--2---:R-:W-:Y:S05]  /*1c8d0*/  @!P0 NANOSLEEP.SYNCS 0x989680 ;  /* 0x009896800000895d */ /* 0x004fea0003900000 */
[----:B------:R-:W2:Y:S02]  /*1c8e0*/  @!P0 SYNCS.PHASECHK.TRANS64 P0, [R23+URZ+0x28c20], R3 ;  /* 0x028c2003170085a7 */ /* 0x000ea4000800007f */
[----:B--2---:R-:W-:Y:S05]  /*1c8f0*/  @!P0 BRA `(.L_x_8080) ;  /* 0xfffffffc00f08947 */ /* 0x004fea000383ffff */
[----:B------:R-:W-:Y:S05]  /*1c900*/  BRA `(.L_x_8235) ;  /* 0xffffff8c00407947 */ /* 0x000fea000383ffff */
.L_x_8084:
[----:B0-----:R0:W1:Y:S02]  /*1c910*/  SYNCS.PHASECHK.TRANS64.TRYWAIT P0, [R3+URZ+0x28ca0], R8 ;  /* 0x028ca008030075a7 */ /* 0x001064000800017f */
[----:B-1----:R-:W-:Y:S05]  /*1c920*/  @!P0 NANOSLEEP.SYNCS 0x989680 ;  /* 0x009896800000895d */ /* 0x002fea0003900000 */
[----:B------:R-:W1:Y:S02]  /*1c930*/  @!P0 SYNCS.PHASECHK.TRANS64 P0, [R3+URZ+0x28ca0], R8 ;  /* 0x028ca008030085a7 */ /* 0x000e64000800007f */
[----:B-1----:R-:W-:Y:S05]  /*1c940*/  @!P0 BRA `(.L_x_8084) ;  /* 0xfffffffc00f08947 */ /* 0x002fea000383ffff */
[----:B------:R-:W-:Y:S05]  /*1c950*/  BRA `(.L_x_8236) ;  /* 0xffffff8c00587947 */ /* 0x000fea000383ffff */
.L_x_8089:
[----:B-1----:R1:W2:Y:S02]  /*1c960*/  SYNCS.PHASECHK.TRANS64.TRYWAIT P0, [R3+URZ+0x28cc0], R8 ;  /* 0x028cc008030075a7 */ /* 0x0022a4000800017f */
[----:B--2---:R-:W-:Y:S05]  /*1c970*/  @!P0 NANOSLEEP.SYNCS 0x989680 ;  /* 0x009896800000895d */ /* 0x004fea0003900000 */
[----:B------:R-:W2:Y:S02]  /*1c980*/  @!P0 SYNCS.PHASECHK.TRANS64 P0, [R3+URZ+0x28cc0], R8 ;  /* 0x028cc008030085a7 */ /* 0x000ea4000800007f */
[----:B--2---:R-:W-:Y:S05]  /*1c990*/  @!P0 BRA `(.L_x_8089) ;  /* 0xfffffffc00f08947 */ /* 0x004fea000383ffff */
[----:B------:R-:W-:Y:S05]  /*1c9a0*/  BRA `(.L_x_8237) ;  /* 0xffffff8c00d47947 */ /* 0x000fea000383ffff */
.L_x_8103:
[----:B0-----:R0:W2:Y:S02]  /*1c9b0*/  SYNCS.PHASECHK.TRANS64.TRYWAIT P1, [R8+URZ+0x28ca0], R2 ;  /* 0x028ca002080075a7 */ /* 0x0010a4000802017f */
[----:B--2---:R-:W-:Y:S05]  /*1c9c0*/  @!P1 NANOSLEEP.SYNCS 0x989680 ;  /* 0x009896800000995d */ /* 0x004fea0003900000 */
[----:B------:R-:W2:Y:S02]  /*1c9d0*/  @!P1 SYNCS.PHASECHK.TRANS64 P1, [R8+URZ+0x28ca0], R2 ;  /* 0x028ca002080095a7 */ /* 0x000ea4000802007f */
[----:B--2---:R-:W-:Y:S05]  /*1c9e0*/  @!P1 BRA `(.L_x_8103) ;  /* 0xfffffffc00f09947 */ /* 0x004fea000383ffff */
[----:B------:R-:W-:Y:S05]  /*1c9f0*/  BRA `(.L_x_8238) ;  /* 0xffffff9800387947 */ /* 0x000fea000383ffff */
.L_x_8108:
[----:B-1----:R1:W2:Y:S02]  /*1ca00*/  SYNCS.PHASECHK.TRANS64.TRYWAIT P1, [R8+URZ+0x28cc0], R2 ;  /* 0x028cc002080075a7 */ /* 0x0022a4000802017f */
[----:B--2---:R-:W-:Y:S05]  /*1ca10*/  @!P1 NANOSLEEP.SYNCS 0x989680 ;  /* 0x009896800000995d */ /* 0x004fea0003900000 */
[----:B------:R-:W2:Y:S02]  /*1ca20*/  @!P1 SYNCS.PHASECHK.TRANS64 P1, [R8+URZ+0x28cc0], R2 ;  /* 0x028cc002080095a7 */ /* 0x000ea4000802007f */
[----:B--2---:R-:W-:Y:S05]  /*1ca30*/  @!P1 BRA `(.L_x_8108) ;  /* 0xfffffffc00f09947 */ /* 0x004fea000383ffff */
[----:B------:R-:W-:Y:S05]  /*1ca40*/  BRA `(.L_x_8239) ;  /* 0xffffff9800b07947 */ /* 0x000fea000383ffff */
.L_x_8128:
        /* <DEDUP_REMOVED lines=11> */
.L_x_8241:
[----:B------:R-:W-:Y:S05]  /*1cb00*/  BSYNC B0 ;  /* 0x0000000000007941 */ /* 0x000fea0003800000 */
.L_x_8240:
[----:B------:R-:W-:Y:S05]  /*1cb10*/  BRA `(.L_x_8242) ;  /* 0xffffffac00d87947 */ /* 0x000fea000383ffff */
.L_x_8131:
[----:B0-----:R0:W1:Y:S02]  /*1cb20*/  SYNCS.PHASECHK.TRANS64.TRYWAIT P0, [R31+URZ+0x28c40], R0 ;  /* 0x028c40001f0075a7 */ /* 0x001064000800017f */
[----:B-1----:R-:W-:Y:S05]  /*1cb30*/  @!P0 NANOSLEEP.SYNCS 0x989680 ;  /* 0x009896800000895d */ /* 0x002fea0003900000 */
[----:B------:R-:W1:Y:S02]  /*1cb40*/  @!P0 SYNCS.PHASECHK.TRANS64 P0, [R31+URZ+0x28c40], R0 ;  /* 0x028c40001f0085a7 */ /* 0x000e64000800007f */
[----:B-1----:R-:W-:Y:S05]  /*1cb50*/  @!P0 BRA `(.L_x_8131) ;  /* 0xfffffffc00f08947 */ /* 0x002fea000383ffff */
[----:B------:R-:W-:Y:S05]  /*1cb60*/  BRA `(.L_x_8243) ;  /* 0xffffffb000187947 */ /* 0x000fea000383ffff */
.L_x_8132:
        /* <DEDUP_REMOVED lines=8> */
.L_x_8245:
[----:B------:R-:W-:Y:S05]  /*1cbf0*/  BSYNC B0 ;  /* 0x0000000000007941 */ /* 0x000fea0003800000 */
.L_x_8244:
        /* <DEDUP_REMOVED lines=9> */
.L_x_8246:
[----:B------:R-:W-:Y:S02]  /*1cc90*/  IMAD.MOV.U32 R13, RZ, RZ, R4 ;  /* 0x000000ffff0d7224 */ /* 0x000fe400078e0004 */
[----:B------:R-:W-:Y:S02]  /*1cca0*/  IMAD.MOV.U32 R12, RZ, RZ, 0x1 ;  /* 0x00000001ff0c7424 */ /* 0x000fe400078e00ff */
[----:B------:R-:W-:-:S07]  /*1ccb0*/  IMAD.MOV.U32 R3, RZ, RZ, R14 ;  /* 0x000000ffff037224 */ /* 0x000fce00078e000e */
[----:B------:R-:W-:Y:S05]  /*1ccc0*/  WARPSYNC.COLLECTIVE R15, `(.L_x_8247) ;  /* 0x000000000f087348 */ /* 0x000fea0003c00000 */
[----:B------:R0:W1:Y:S02]  /*1ccd0*/  SHFL.IDX P6, R14, R13, R12, R11 ;  /* 0x0000000c0d0e7389 */ /* 0x00006400000c000b */
[----:B01----:R-:W-:Y:S01]  /*1cce0*/  ENDCOLLECTIVE ;  /* 0x000000000000791b */ /* 0x003fe20003800000 */
.L_x_8247:
        /* <DEDUP_REMOVED lines=15> */
.L_x_8248:
[----:B------:R-:W-:Y:S02]  /*1cde0*/  @P0 IMAD R6, R5, 0x2, R23 ;  /* 0x0000000205060824 */ /* 0x000fe400078e0217 */
[----:B------:R-:W-:Y:S02]  /*1cdf0*/  IMAD.MOV.U32 R13, RZ, RZ, R4 ;  /* 0x000000ffff0d7224 */ /* 0x000fe400078e0004 */
[----:B------:R-:W-:Y:S02]  /*1ce00*/  IMAD.MOV.U32 R12, RZ, RZ, 0x2 ;  /* 0x00000002ff0c7424 */ /* 0x000fe400078e00ff */
[----:B------:R-:W-:-:S07]  /*1ce10*/  IMAD.MOV.U32 R3, RZ, RZ, R14 ;  /* 0x000000ffff037224 */ /* 0x000fce00078e000e */
[----:B------:R-:W-:Y:S05]  /*1ce20*/  WARPSYNC.COLLECTIVE R15, `(.L_x_8249) ;  /* 0x000000000f087348 */ /* 0x000fea0003c00000 */
[----:B------:R0:W1:Y:S02]  /*1ce30*/  SHFL.IDX P6, R14, R13, R12, R11 ;  /* 0x0000000c0d0e7389 */ /* 0x00006400000c000b */
[----:B01----:R-:W-:Y:S01]  /*1ce40*/  ENDCOLLECTIVE ;  /* 0x000000000000791b */ /* 0x003fe20003800000 */
.L_x_8249:
        /* <DEDUP_REMOVED lines=15> */
.L_x_8250:
[----:B------:R-:W-:Y:S02]  /*1cf40*/  @P0 IMAD R6, R5, 0x2, R23 ;  /* 0x0000000205060824 */ /* 0x000fe400078e0217 */
[----:B------:R-:W-:Y:S02]  /*1cf50*/  IMAD.MOV.U32 R13, RZ, RZ, R4 ;  /* 0x000000ffff0d7224 */ /* 0x000fe400078e0004 */
[----:B------:R-:W-:Y:S02]  /*1cf60*/  IMAD.MOV.U32 R12, RZ, RZ, 0x3 ;  /* 0x00000003ff0c7424 */ /* 0x000fe400078e00ff */
[----:B------:R-:W-:-:S07]  /*1cf70*/  IMAD.MOV.U32 R3, RZ, RZ, R14 ;  /* 0x000000ffff037224 */ /* 0x000fce00078e000e */
[----:B------:R-:W-:Y:S05]  /*1cf80*/  WARPSYNC.COLLECTIVE R15, `(.L_x_8251) ;  /* 0x000000000f087348 */ /* 0x000fea0003c00000 */
[----:B------:R0:W1:Y:S02]  /*1cf90*/  SHFL.IDX P6, R14, R13, R12, R11 ;  /* 0x0000000c0d0e7389 */ /* 0x00006400000c000b */
[----:B01----:R-:W-:Y:S01]  /*1cfa0*/  ENDCOLLECTIVE ;  /* 0x000000000000791b */ /* 0x003fe20003800000 */
.L_x_8251:
[----:B------:R-:W-:-:S04]  /*1cfb0*/  @P0 LEA R3, P1, R7, R3, 0x1 ;  /* 0x0000000307030211 */ /* 0x000fc800078208ff */
[----:B------:R-:W-:-:S04]  /*1cfc0*/  @P0 IADD3.X R2, RZ, R2, RZ, P1, !PT ;  /* 0x00000002ff020210 */ /* 0x000fc80000ffe4ff */
[----:B------:R-:W-:Y:S01]  /*1cfd0*/  @P0 LOP3.LUT R3, R3, R2, RZ, 0x3c, !PT ;  /* 0x0000000203030212 */ /* 0x000fe200078e3cff */
[----:B------:R-:W-:-:S03]  /*1cfe0*/  IMAD.MOV.U32 R13, RZ, RZ, R0 ;  /* 0x000000ffff0d7224 */ /* 0x000fc600078e0000 */
[----:B------:R-:W-:-:S04]  /*1cff0*/  @P0 LOP3.LUT R2, R3, R2, RZ, 0x3c, !PT ;  /* 0x0000000203020212 */ /* 0x000fc800078e3cff */
[----:B------:R-:W-:Y:S01]  /*1d000*/  @P0 LOP3.LUT R3, R3, R2, RZ, 0x3c, !PT ;  /* 0x0000000203030212 */ /* 0x000fe200078e3cff */
[----:B------:R-:W-:-:S04]  /*1d010*/  IMAD.MOV.U32 R4, RZ, RZ, R14 ;  /* 0x000000ffff047224 */ /* 0x000fc800078e000e */
[----:B------:R-:W-:Y:S01]  /*1d020*/  @!PT LDS RZ, [RZ] ;  /* 0x00000000fffff984 */ /* 0x000fe20000000800 */
[----:B------:R-:W-:Y:S01]  /*1d030*/  @!PT LDS RZ, [RZ] ;  /* 0x00000000fffff984 */ /* 0x000fe20000000800 */
[----:B------:R-:W-:Y:S01]  /*1d040*/  @!PT LDS RZ, [RZ] ;  /* 0x00000000fffff984 */ /* 0x000fe20000000800 */
[----:B------:R0:W-:Y:S03]  /*1d050*/  @P0 LDGSTS.E.BYPASS.LTC128B.128 [R6+0x23400], desc[UR40][R2.64], !P2 ;  /* 0x2340000002060fae */ /* 0x0001e6000d101d68 */
[----:B0-----:R-:W-:Y:S05]  /*1d060*/  WARPSYNC.COLLECTIVE R15, `(.L_x_8252) ;  /* 0x000000000f087348 */ /* 0x001fea0003c00000 */
[----:B------:R1:W2:Y:S02]  /*1d070*/  SHFL.IDX P6, R14, R13, R12, R11 ;  /* 0x0000000c0d0e7389 */ /* 0x0002a400000c000b */
[----:B012---:R-:W-:Y:S01]  /*1d080*/  ENDCOLLECTIVE ;  /* 0x000000000000791b */ /* 0x007fe20003800000 */
.L_x_8252:
[----:B------:R-:W-:Y:S01]  /*1d090*/  IMAD.MOV.U32 R0, RZ, RZ, R14 ;  /* 0x000000ffff007224 */ /* 0x000fe200078e000e */
[----:B------:R-:W-:Y:S06]  /*1d0a0*/  BRA `(.L_x_8253) ;  /* 0xffffffac00c87947 */ /* 0x000fec000383ffff */
.L_x_8137:
        /* <DEDUP_REMOVED lines=9> */
.L_x_8254:
[C---:B------:R-:W-:Y:S01]  /*1d140*/  VIADD R6, R17.reuse, 0x10 ;  /* 0x0000001011067836 */ /* 0x040fe20000000000 */
[----:B------:R-:W-:Y:S01]  /*1d150*/  ISETP.GE.AND P0, PT, R17, R3, PT ;  /* 0x000000031100720c */ /* 0x000fe20003f06270 */
[----:B------:R-:W-:Y:S02]  /*1d160*/  IMAD.MOV.U32 R13, RZ, RZ, R0 ;  /* 0x000000ffff0d7224 */ /* 0x000fe400078e0000 */
[----:B------:R-:W-:-:S10]  /*1d170*/  IMAD.MOV.U32 R4, RZ, RZ, R14 ;  /* 0x000000ffff047224 */ /* 0x000fd400078e000e */
[----:B------:R-:W-:Y:S05]  /*1d180*/  WARPSYNC.COLLECTIVE R15, `(.L_x_8255) ;  /* 0x000000000f087348 */ /* 0x000fea0003c00000 */
[----:B------:R0:W1:Y:S02]  /*1d190*/  SHFL.IDX P6, R14, R13, R12, R11 ;  /* 0x0000000c0d0e7389 */ /* 0x00006400000c000b */
[----:B01----:R-:W-:Y:S01]  /*1d1a0*/  ENDCOLLECTIVE ;  /* 0x000000000000791b */ /* 0x003fe20003800000 */
.L_x_8255:
[----:B------:R-:W-:Y:S02]  /*1d1b0*/  IMAD.MOV.U32 R13, RZ, RZ, R2 ;  /* 0x000000ffff0d7224 */ /* 0x000fe400078e0002 */
[----:B------:R-:W-:Y:S02]  /*1d1c0*/  IMAD.MOV.U32 R12, RZ, RZ, 0x1 ;  /* 0x00000001ff0c7424 */ /* 0x000fe400078e00ff */
[----:B------:R-:W-:-:S07]  /*1d1d0*/  IMAD.MOV.U32 R5, RZ, RZ, R14 ;  /* 0x000000ffff057224 */ /* 0x000fce00078e000e */
[----:B------:R-:W-:Y:S05]  /*1d1e0*/  WARPSYNC.COLLECTIVE R15, `(.L_x_8256) ;  /* 0x000000000f087348 */ /* 0x000fea0003c00000 */
[----:B------:R0:W1:Y:S02]  /*1d1f0*/  SHFL.IDX P6, R14, R13, R12, R11 ;  /* 0x0000000c0d0e7389 */ /* 0x00006400000c000b */
[----:B01----:R-:W-:Y:S01]  /*1d200*/  ENDCOLLECTIVE ;  /* 0x000000000000791b */ /* 0x003fe20003800000 */
.L_x_8256:
        /* <DEDUP_REMOVED lines=15> */
.L_x_8257:
[----:B------:R-:W-:Y:S02]  /*1d300*/  IMAD.MOV.U32 R13, RZ, RZ, R2 ;  /* 0x000000ffff0d7224 */ /* 0x000fe400078e0002 */
[----:B------:R-:W-:Y:S02]  /*1d310*/  IMAD.MOV.U32 R12, RZ, RZ, 0x2 ;  /* 0x00000002ff0c7424 */ /* 0x000fe400078e00ff */
[----:B------:R-:W-:-:S07]  /*1d320*/  IMAD.MOV.U32 R5, RZ, RZ, R14 ;  /* 0x000000ffff057224 */ /* 0x000fce00078e000e */
[----:B------:R-:W-:Y:S05]  /*1d330*/  WARPSYNC.COLLECTIVE R15, `(.L_x_8258) ;  /* 0x000000000f087348 */ /* 0x000fea0003c00000 */
[----:B------:R0:W1:Y:S02]  /*1d340*/  SHFL.IDX P6, R14, R13, R12, R11 ;  /* 0x0000000c0d0e7389 */ /* 0x00006400000c000b */
[----:B01----:R-:W-:Y:S01]  /*1d350*/  ENDCOLLECTIVE ;  /* 0x000000000000791b */ /* 0x003fe20003800000 */
.L_x_8258:
        /* <DEDUP_REMOVED lines=16> */
.L_x_8259:
[----:B------:R-:W-:Y:S02]  /*1d460*/  IMAD.MOV.U32 R13, RZ, RZ, R2 ;  /* 0x000000ffff0d7224 */ /* 0x000fe400078e0002 */
[----:B------:R-:W-:Y:S02]  /*1d470*/  IMAD.MOV.U32 R12, RZ, RZ, 0x3 ;  /* 0x00000003ff0c7424 */ /* 0x000fe400078e00ff */
[----:B------:R-:W-:-:S07]  /*1d480*/  IMAD.MOV.U32 R5, RZ, RZ, R14 ;  /* 0x000000ffff057224 */ /* 0x000fce00078e000e */
[----:B------:R-:W-:Y:S05]  /*1d490*/  WARPSYNC.COLLECTIVE R15, `(.L_x_8260) ;  /* 0x000000000f087348 */ /* 0x000fea0003c00000 */
[----:B------:R0:W1:Y:S02]  /*1d4a0*/  SHFL.IDX P6, R14, R13, R12, R11 ;  /* 0x0000000c0d0e7389 */ /* 0x00006400000c000b */
[----:B01----:R-:W-:Y:S01]  /*1d4b0*/  ENDCOLLECTIVE ;  /* 0x000000000000791b */ /* 0x003fe20003800000 */
.L_x_8260:
        /* <DEDUP_REMOVED lines=14> */
.L_x_8261:
[----:B------:R-:W-:Y:S01]  /*1d5a0*/  IMAD.MOV.U32 R0, RZ, RZ, R14 ;  /* 0x000000ffff007224 */ /* 0x000fe200078e000e */
[----:B------:R-:W-:Y:S06]  /*1d5b0*/  BRA `(.L_x_8262) ;  /* 0xffffffb000f87947 */ /* 0x000fec000383ffff */
.L_x_8140:
[----:B0-----:R0:W1:Y:S02]  /*1d5c0*/  SYNCS.PHASECHK.TRANS64.TRYWAIT P0, [R23+URZ+0x28c20], R0 ;  /* 0x028c2000170075a7 */ /* 0x001064000800017f */
[----:B-1----:R-:W-:Y:S05]  /*1d5d0*/  @!P0 NANOSLEEP.SYNCS 0x989680 ;  /* 0x009896800000895d */ /* 0x002fea0003900000 */
[----:B------:R-:W1:Y:S02]  /*1d5e0*/  @!P0 SYNCS.PHASECHK.TRANS64 P0, [R23+URZ+0x28c20], R0 ;  /* 0x028c2000170085a7 */ /* 0x000e64000800007f */
[----:B-1----:R-:W-:Y:S05]  /*1d5f0*/  @!P0 BRA `(.L_x_8140) ;  /* 0xfffffffc00f08947 */ /* 0x002fea000383ffff */
[----:B------:R-:W-:Y:S05]  /*1d600*/  BRA `(.L_x_8263) ;  /* 0xffffffb400547947 */ /* 0x000fea000383ffff */
.L_x_8143:
[----:B0-----:R0:W1:Y:S02]  /*1d610*/  SYNCS.PHASECHK.TRANS64.TRYWAIT P0, [R31+URZ+0x28c60], R0 ;  /* 0x028c60001f0075a7 */ /* 0x001064000800017f */
[----:B-1----:R-:W-:Y:S05]  /*1d620*/  @!P0 NANOSLEEP.SYNCS 0x989680 ;  /* 0x009896800000895d */ /* 0x002fea0003900000 */
[----:B------:R-:W1:Y:S02]  /*1d630*/  @!P0 SYNCS.PHASECHK.TRANS64 P0, [R31+URZ+0x28c60], R0 ;  /* 0x028c60001f0085a7 */ /* 0x000e64000800007f */
[----:B-1----:R-:W-:Y:S05]  /*1d640*/  @!P0 BRA `(.L_x_8143) ;  /* 0xfffffffc00f08947 */ /* 0x002fea000383ffff */
[----:B------:R-:W-:Y:S05]  /*1d650*/  BRA `(.L_x_8264) ;  /* 0xffffffb400647947 */ /* 0x000fea000383ffff */
.L_x_8144:
        /* <DEDUP_REMOVED lines=8> */
.L_x_8266:
[----:B------:R-:W-:Y:S05]  /*1d6e0*/  BSYNC B0 ;  /* 0x0000000000007941 */ /* 0x000fea0003800000 */
.L_x_8265:
        /* <DEDUP_REMOVED lines=15> */
.L_x_8267:
        /* <DEDUP_REMOVED lines=40> */
.L_x_8268:
[----:B------:R-:W-:Y:S02]  /*1da60*/  IMAD.MOV.U32 R13, RZ, RZ, R5 ;  /* 0x000000ffff0d7224 */ /* 0x000fe400078e0005 */
[----:B------:R-:W-:-:S07]  /*1da70*/  IMAD.MOV.U32 R3, RZ, RZ, R14 ;  /* 0x000000ffff037224 */ /* 0x000fce00078e000e */
[----:B------:R-:W-:Y:S05]  /*1da80*/  WARPSYNC.COLLECTIVE R15, `(.L_x_8269) ;  /* 0x000000000f087348 */ /* 0x000fea0003c00000 */
[----:B------:R0:W1:Y:S02]  /*1da90*/  SHFL.IDX P6, R14, R13, R12, R11 ;  /* 0x0000000c0d0e7389 */ /* 0x00006400000c000b */
[----:B01----:R-:W-:Y:S01]  /*1daa0*/  ENDCOLLECTIVE ;  /* 0x000000000000791b */ /* 0x003fe20003800000 */
.L_x_8269:
        /* <DEDUP_REMOVED lines=29> */
.L_x_8270:
[----:B------:R-:W-:Y:S01]  /*1dc80*/  IMAD.MOV.U32 R13, RZ, RZ, R5 ;  /* 0x000000ffff0d7224 */ /* 0x000fe200078e0005 */
[----:B------:R-:W-:-:S07]  /*1dc90*/  MOV R7, R14 ;  /* 0x0000000e00077202 */ /* 0x000fce0000000f00 */
[----:B------:R-:W-:Y:S05]  /*1dca0*/  WARPSYNC.COLLECTIVE R15, `(.L_x_8271) ;  /* 0x000000000f087348 */ /* 0x000fea0003c00000 */
[----:B------:R0:W1:Y:S02]  /*1dcb0*/  SHFL.IDX P6, R14, R13, R12, R11 ;  /* 0x0000000c0d0e7389 */ /* 0x00006400000c000b */
[----:B01----:R-:W-:Y:S01]  /*1dcc0*/  ENDCOLLECTIVE ;  /* 0x000000000000791b */ /* 0x003fe20003800000 */
.L_x_8271:
        /* <DEDUP_REMOVED lines=29> */
.L_x_8272:
[----:B------:R-:W-:Y:S02]  /*1dea0*/  IMAD.MOV.U32 R13, RZ, RZ, R5 ;  /* 0x000000ffff0d7224 */ /* 0x000fe400078e0005 */
[----:B------:R-:W-:-:S07]  /*1deb0*/  IMAD.MOV.U32 R6, RZ, RZ, R14 ;  /* 0x000000ffff067224 */ /* 0x000fce00078e000e */
[----:B------:R-:W-:Y:S05]  /*1dec0*/  WARPSYNC.COLLECTIVE R15, `(.L_x_8273) ;  /* 0x000000000f087348 */ /* 0x000fea0003c00000 */
[----:B------:R0:W1:Y:S02]  /*1ded0*/  SHFL.IDX P6, R14, R13, R12, R11 ;  /* 0x0000000c0d0e7389 */ /* 0x00006400000c000b */
[----:B01----:R-:W-:Y:S01]  /*1dee0*/  ENDCOLLECTIVE ;  /* 0x000000000000791b */ /* 0x003fe20003800000 */
.L_x_8273:
[----:B------:R-:W-:Y:S01]  /*1def0*/  IMAD.MOV.U32 R2, RZ, RZ, R14 ;  /* 0x000000ffff027224 */ /* 0x000fe200078e000e */
[----:B------:R-:W-:Y:S06]  /*1df00*/  BRA `(.L_x_8274) ;  /* 0xffffffb000fc7947 */ /* 0x000fec000383ffff */
.L_x_8151:
[----:B0-----:R0:W1:Y:S02]  /*1df10*/  SYNCS.PHASECHK.TRANS64.TRYWAIT P0, [R6+URZ+0x28c40], R17 ;  /* 0x028c4011060075a7 */ /* 0x001064000800017f */
[----:B-1----:R-:W-:Y:S05]  /*1df20*/  @!P0 NANOSLEEP.SYNCS 0x989680 ;  /* 0x009896800000895d */ /* 0x002fea0003900000 */
[----:B------:R-:W1:Y:S02]  /*1df30*/  @!P0 SYNCS.PHASECHK.TRANS64 P0, [R6+URZ+0x28c40], R17 ;  /* 0x028c4011060085a7 */ /* 0x000e64000800007f */
[----:B-1----:R-:W-:Y:S05]  /*1df40*/  @!P0 BRA `(.L_x_8151) ;  /* 0xfffffffc00f08947 */ /* 0x002fea000383ffff */
[----:B------:R-:W-:Y:S05]  /*1df50*/  BRA `(.L_x_8275) ;  /* 0xffffffb8008c7947 */ /* 0x000fea000383ffff */
.L_x_8152:
        /* <DEDUP_REMOVED lines=8> */
.L_x_8277:
[----:B------:R-:W-:Y:S05]  /*1dfe0*/  BSYNC B1 ;  /* 0x0000000000017941 */ /* 0x000fea0003800000 */
.L_x_8276:
        /* <DEDUP_REMOVED lines=9> */
.L_x_8278:
[----:B------:R-:W-:Y:S02]  /*1e080*/  IMAD.MOV.U32 R13, RZ, RZ, R27 ;  /* 0x000000ffff0d7224 */ /* 0x000fe400078e001b */
[----:B------:R-:W-:Y:S02]  /*1e090*/  IMAD.MOV.U32 R12, RZ, RZ, 0x1 ;  /* 0x00000001ff0c7424 */ /* 0x000fe400078e00ff */
[----:B------:R-:W-:-:S07]  /*1e0a0*/  IMAD.MOV.U32 R2, RZ, RZ, R14 ;  /* 0x000000ffff027224 */ /* 0x000fce00078e000e */
[----:B------:R-:W-:Y:S05]  /*1e0b0*/  WARPSYNC.COLLECTIVE R15, `(.L_x_8279) ;  /* 0x000000000f087348 */ /* 0x000fea0003c00000 */
[----:B------:R0:W1:Y:S02]  /*1e0c0*/  SHFL.IDX P6, R14, R13, R12, R11 ;  /* 0x0000000c0d0e7389 */ /* 0x00006400000c000b */
[----:B01----:R-:W-:Y:S01]  /*1e0d0*/  ENDCOLLECTIVE ;  /* 0x000000000000791b */ /* 0x003fe20003800000 */
.L_x_8279:
[----:B------:R-:W-:-:S04]  /*1e0e0*/  IADD3 R2, P0, R2, R0, RZ ;  /* 0x0000000002027210 */ /* 0x000fc80007f1e0ff */
[----:B------:R-:W-:-:S05]  /*1e0f0*/  IADD3.X R3, RZ, R3, RZ, P0, !PT ;  /* 0x00000003ff037210 */ /* 0x000fca00007fe4ff */
        /* <DEDUP_REMOVED lines=9> */
.L_x_8280:
[----:B------:R-:W-:Y:S02]  /*1e190*/  IMAD.MOV.U32 R13, RZ, RZ, R27 ;  /* 0x000000ffff0d7224 */ /* 0x000fe400078e001b */
[----:B------:R-:W-:Y:S02]  /*1e1a0*/  IMAD.MOV.U32 R12, RZ, RZ, 0x2 ;  /* 0x00000002ff0c7424 */ /* 0x000fe400078e00ff */
[----:B------:R-:W-:-:S07]  /*1e1b0*/  IMAD.MOV.U32 R2, RZ, RZ, R14 ;  /* 0x000000ffff027224 */ /* 0x000fce00078e000e */
[----:B------:R-:W-:Y:S05]  /*1e1c0*/  WARPSYNC.COLLECTIVE R15, `(.L_x_8281) ;  /* 0x000000000f087348 */ /* 0x000fea0003c00000 */
[----:B------:R0:W1:Y:S02]  /*1e1d0*/  SHFL.IDX P6, R14, R13, R12, R11 ;  /* 0x0000000c0d0e7389 */ /* 0x00006400000c000b */
[----:B01----:R-:W-:Y:S01]  /*1e1e0*/  ENDCOLLECTIVE ;  /* 0x000000000000791b */ /* 0x003fe20003800000 */
.L_x_8281:
        /* <DEDUP_REMOVED lines=11> */
.L_x_8282:
[----:B------:R-:W-:Y:S02]  /*1e2a0*/  IMAD.MOV.U32 R13, RZ, RZ, R27 ;  /* 0x000000ffff0d7224 */ /* 0x000fe400078e001b */
[----:B------:R-:W-:Y:S02]  /*1e2b0*/  IMAD.MOV.U32 R12, RZ, RZ, 0x3 ;  /* 0x00000003ff0c7424 */ /* 0x000fe400078e00ff */
[----:B------:R-:W-:-:S07]  /*1e2c0*/  IMAD.MOV.U32 R2, RZ, RZ, R14 ;  /* 0x000000ffff027224 */ /* 0x000fce00078e000e */
[----:B------:R-:W-:Y:S05]  /*1e2d0*/  WARPSYNC.COLLECTIVE R15, `(.L_x_8283) ;  /* 0x000000000f087348 */ /* 0x000fea0003c00000 */
[----:B------:R0:W1:Y:S02]  /*1e2e0*/  SHFL.IDX P6, R14, R13, R12, R11 ;  /* 0x0000000c0d0e7389 */ /* 0x00006400000c000b */
[----:B01----:R-:W-:Y:S01]  /*1e2f0*/  ENDCOLLECTIVE ;  /* 0x000000000000791b */ /* 0x003fe20003800000 */
.L_x_8283:
        /* <DEDUP_REMOVED lines=11> */
.L_x_8284:
[----:B------:R-:W-:Y:S01]  /*1e3b0*/  IMAD.MOV.U32 R2, RZ, RZ, R14 ;  /* 0x000000ffff027224 */ /* 0x000fe200078e000e */
[----:B------:R-:W-:Y:S06]  /*1e3c0*/  BRA `(.L_x_8285) ;  /* 0xffffffb8001c7947 */ /* 0x000fec000383ffff */
.L_x_8157:
[----:B---3--:R3:W4:Y:S02]  /*1e3d0*/  SYNCS.PHASECHK.TRANS64.TRYWAIT P0, [R6+URZ+0x28c60], R17 ;  /* 0x028c6011060075a7 */ /* 0x008724000800017f */
[----:B----4-:R-:W-:Y:S05]  /*1e3e0*/  @!P0 NANOSLEEP.SYNCS 0x989680 ;  /* 0x009896800000895d */ /* 0x010fea0003900000 */
[----:B------:R-:W4:Y:S02]  /*1e3f0*/  @!P0 SYNCS.PHASECHK.TRANS64 P0, [R6+URZ+0x28c60], R17 ;  /* 0x028c6011060085a7 */ /* 0x000f24000800007f */
[----:B----4-:R-:W-:Y:S05]  /*1e400*/  @!P0 BRA `(.L_x_8157) ;  /* 0xfffffffc00f08947 */ /* 0x010fea000383ffff */
[----:B------:R-:W-:Y:S05]  /*1e410*/  BRA `(.L_x_8286) ;  /* 0xffffffb8006c7947 */ /* 0x000fea000383ffff */
.L_x_8158:
[----:B------:R-:W-:Y:S01]  /*1e420*/  BSSY B1, `(.L_x_8287) ;  /* 0x0000008000017945 */ /* 0x000fe20003800000 */
[----:B------:R-:W-:Y:S01]  /*1e430*/  MOV R13, R10 ;  /* 0x0000000a000d7202 */ /* 0x000fe20000000f00 */
[----:B------:R-:W-:Y:S02]  /*1e440*/  IMAD.MOV.U32 R12, RZ, RZ, RZ ;  /* 0x000000ffff0c7224 */ /* 0x000fe400078e00ff */
[----:B------:R-:W-:Y:S02]  /*1e450*/  IMAD.MOV.U32 R11, RZ, RZ, 0x181f ;  /* 0x0000181fff0b7424 */ /* 0x000fe400078e00ff */
[----:B------:R-:W-:-:S07]  /*1e460*/  IMAD.MOV.U32 R15, RZ, RZ, -0x1 ;  /* 0xffffffffff0f7424 */ /* 0x000fce00078e00ff */
[----:B-12---:R-:W-:Y:S05]  /*1e470*/  WARPSYNC.COLLECTIVE R15, `(.L_x_8288) ;  /* 0x000000000f087348 */ /* 0x006fea0003c00000 */
[----:B------:R0:W3:Y:S02]  /*1e480*/  SHFL.IDX P6, R14, R13, R12, R11 ;  /* 0x0000000c0d0e7389 */ /* 0x0000e400000c000b */
[----:B0123--:R-:W-:Y:S01]  /*1e490*/  ENDCOLLECTIVE ;  /* 0x000000000000791b */ /* 0x00ffe20003800000 */
.L_x_8288:
[----:B------:R-:W-:Y:S05]  /*1e4a0*/  BSYNC B1 ;  /* 0x0000000000017941 */ /* 0x000fea0003800000 */
.L_x_8287:
        /* <DEDUP_REMOVED lines=13> */
.L_x_8289:
        /* <DEDUP_REMOVED lines=17> */
.L_x_8290:
        /* <DEDUP_REMOVED lines=16> */
.L_x_8291:
        /* <DEDUP_REMOVED lines=19> */
.L_x_8292:
        /* <DEDUP_REMOVED lines=14> */
.L_x_8293:
        /* <DEDUP_REMOVED lines=16> */
.L_x_8294:
        /* <DEDUP_REMOVED lines=14> */
.L_x_8295:
[----:B------:R-:W-:Y:S05]  /*1eb80*/  BRA `(.L_x_8296) ;  /* 0xffffffb400d87947 */ /* 0x000fea000383ffff */
.L_x_8166:
        /* <DEDUP_REMOVED lines=8> */
.L_x_8298:
[----:B------:R-:W-:Y:S05]  /*1ec10*/  BSYNC B0 ;  /* 0x0000000000007941 */ /* 0x000fea0003800000 */
.L_x_8297:
        /* <DEDUP_REMOVED lines=9> */
.L_x_8299:
        /* <DEDUP_REMOVED lines=11> */
[----:B0-----:R-:W-:Y:S01]  /*1ed60*/  IMAD.MOV.U32 R2, RZ, RZ, RZ ;  /* 0x000000ffff027224 */ /* 0x001fe200078e00ff */
[----:B--2---:R-:W-:Y:S02]  /*1ed70*/  @!P1 MOV R2, R3 ;  /* 0x0000000300029202 */ /* 0x004fe40000000f00 */
[----:B------:R-:W-:-:S03]  /*1ed80*/  ISETP.NE.AND P1, PT, R7, RZ, PT ;  /* 0x000000ff0700720c */ /* 0x000fc60003f25270 */
[----:B------:R-:W-:-:S10]  /*1ed90*/  IMAD.MOV.U32 R13, RZ, RZ, R2 ;  /* 0x000000ffff0d7224 */ /* 0x000fd400078e0002 */
[----:B------:R-:W-:Y:S05]  /*1eda0*/  WARPSYNC.COLLECTIVE R15, `(.L_x_8300) ;  /* 0x000000000f087348 */ /* 0x000fea0003c00000 */
[----:B------:R0:W1:Y:S02]  /*1edb0*/  SHFL.UP P6, R14, R13, R12, R11 ;  /* 0x0400000c0d0e7389 */ /* 0x00006400000c000b */
[----:B01----:R-:W-:Y:S01]  /*1edc0*/  ENDCOLLECTIVE ;  /* 0x000000000000791b */ /* 0x003fe20003800000 */
.L_x_8300:
[----:B------:R-:W-:Y:S01]  /*1edd0*/  IMAD.MOV.U32 R12, RZ, RZ, 0x2 ;  /* 0x00000002ff0c7424 */ /* 0x000fe200078e00ff */
[----:B------:R-:W-:-:S05]  /*1ede0*/  SEL R5, R14, RZ, P1 ;  /* 0x000000ff0e057207 */ /* 0x000fca0000800000 */
[----:B------:R-:W-:-:S04]  /*1edf0*/  IMAD.IADD R4, R2, 0x1, R5 ;  /* 0x0000000102047824 */ /* 0x000fc800078e0205 */
[----:B------:R-:W-:-:S07]  /*1ee00*/  IMAD.MOV.U32 R13, RZ, RZ, R4 ;  /* 0x000000ffff0d7224 */ /* 0x000fce00078e0004 */
[----:B------:R-:W-:Y:S05]  /*1ee10*/  WARPSYNC.COLLECTIVE R15, `(.L_x_8301) ;  /* 0x000000000f087348 */ /* 0x000fea0003c00000 */
[----:B------:R0:W1:Y:S02]  /*1ee20*/  SHFL.UP P6, R14, R13, R12, R11 ;  /* 0x0400000c0d0e7389 */ /* 0x00006400000c000b */
[----:B01----:R-:W-:Y:S01]  /*1ee30*/  ENDCOLLECTIVE ;  /* 0x000000000000791b */ /* 0x003fe20003800000 */
.L_x_8301:
[----:B------:R-:W-:Y:S01]  /*1ee40*/  IMAD.MOV.U32 R12, RZ, RZ, 0x4 ;  /* 0x00000004ff0c7424 */ /* 0x000fe200078e00ff */
[----:B------:R-:W-:-:S05]  /*1ee50*/  SEL R5, R14, RZ, P2 ;  /* 0x000000ff0e057207 */ /* 0x000fca0001000000 */
[----:B------:R-:W-:-:S04]  /*1ee60*/  IMAD.IADD R5, R4, 0x1, R5 ;  /* 0x0000000104057824 */ /* 0x000fc800078e0205 */
[----:B------:R-:W-:-:S07]  /*1ee70*/  IMAD.MOV.U32 R13, RZ, RZ, R5 ;  /* 0x000000ffff0d7224 */ /* 0x000fce00078e0005 */
[----:B------:R-:W-:Y:S05]  /*1ee80*/  WARPSYNC.COLLECTIVE R15, `(.L_x_8302) ;  /* 0x000000000f087348 */ /* 0x000fea0003c00000 */
[----:B------:R0:W1:Y:S02]  /*1ee90*/  SHFL.UP P6, R14, R13, R12, R11 ;  /* 0x0400000c0d0e7389 */ /* 0x00006400000c000b */
[----:B01----:R-:W-:Y:S01]  /*1eea0*/  ENDCOLLECTIVE ;  /* 0x000000000000791b */ /* 0x003fe20003800000 */
.L_x_8302:
[----:B------:R-:W-:Y:S01]  /*1eeb0*/  IMAD.MOV.U32 R12, RZ, RZ, 0x8 ;  /* 0x00000008ff0c7424 */ /* 0x000fe200078e00ff */
[----:B------:R-:W-:-:S05]  /*1eec0*/  SEL R6, R14, RZ, P3 ;  /* 0x000000ff0e067207 */ /* 0x000fca0001800000 */
[----:B------:R-:W-:-:S04]  /*1eed0*/  IMAD.IADD R6, R5, 0x1, R6 ;  /* 0x0000000105067824 */ /* 0x000fc800078e0206 */
[----:B------:R-:W-:-:S07]  /*1eee0*/  IMAD.MOV.U32 R13, RZ, RZ, R6 ;  /* 0x000000ffff0d7224 */ /* 0x000fce00078e0006 */
[----:B------:R-:W-:Y:S05]  /*1eef0*/  WARPSYNC.COLLECTIVE R15, `(.L_x_8303) ;  /* 0x000000000f087348 */ /* 0x000fea0003c00000 */
[----:B------:R0:W1:Y:S02]  /*1ef00*/  SHFL.UP P6, R14, R13, R12, R11 ;  /* 0x0400000c0d0e7389 */ /* 0x00006400000c000b */
[----:B01----:R-:W-:Y:S01]  /*1ef10*/  ENDCOLLECTIVE ;  /* 0x000000000000791b */ /* 0x003fe20003800000 */
.L_x_8303:
[----:B------:R-:W-:Y:S01]  /*1ef20*/  IMAD.MOV.U32 R12, RZ, RZ, 0x10 ;  /* 0x00000010ff0c7424 */ /* 0x000fe200078e00ff */
[----:B------:R-:W-:-:S05]  /*1ef30*/  SEL R3, R14, RZ, P4 ;  /* 0x000000ff0e037207 */ /* 0x000fca0002000000 */
[----:B------:R-:W-:-:S04]  /*1ef40*/  IMAD.IADD R4, R6, 0x1, R3 ;  /* 0x0000000106047824 */ /* 0x000fc800078e0203 */
[----:B------:R-:W-:-:S07]  /*1ef50*/  IMAD.MOV.U32 R13, RZ, RZ, R4 ;  /* 0x000000ffff0d7224 */ /* 0x000fce00078e0004 */
[----:B------:R-:W-:Y:S05]  /*1ef60*/  WARPSYNC.COLLECTIVE R15, `(.L_x_8304) ;  /* 0x000000000f087348 */ /* 0x000fea0003c00000 */
[----:B------:R0:W1:Y:S02]  /*1ef70*/  SHFL.UP P6, R14, R13, R12, R11 ;  /* 0x0400000c0d0e7389 */ /* 0x00006400000c000b */
[----:B01----:R-:W-:Y:S01]  /*1ef80*/  ENDCOLLECTIVE ;  /* 0x000000000000791b */ /* 0x003fe20003800000 */
.L_x_8304:
        /* <DEDUP_REMOVED lines=8> */
.L_x_8305:
[----:B------:R-:W-:Y:S05]  /*1f010*/  BRA `(.L_x_8306) ;  /* 0xffffffb8006c7947 */ /* 0x000fea000383ffff */
.L_x_8171:
[----:B------:R-:W-:Y:S01]  /*1f020*/  BSSY B0, `(.L_x_8307) ;  /* 0x0000008000007945 */ /* 0x000fe20003800000 */
[----:B-----5:R-:W-:Y:S01]  /*1f030*/  MOV R13, R2 ;  /* 0x00000002000d7202 */ /* 0x020fe20000000f00 */
[----:B------:R-:W-:Y:S02]  /*1f040*/  IMAD.MOV.U32 R12, RZ, RZ, 0x1 ;  /* 0x00000001ff0c7424 */ /* 0x000fe400078e00ff */
[----:B------:R-:W-:Y:S02]  /*1f050*/  IMAD.MOV.U32 R11, RZ, RZ, RZ ;  /* 0x000000ffff0b7224 */ /* 0x000fe400078e00ff */
[----:B------:R-:W-:-:S07]  /*1f060*/  IMAD.MOV.U32 R15, RZ, RZ, -0x1 ;  /* 0xffffffffff0f7424 */ /* 0x000fce00078e00ff */
[----:B012---:R-:W-:Y:S05]  /*1f070*/  WARPSYNC.COLLECTIVE R15, `(.L_x_8308) ;  /* 0x000000000f087348 */ /* 0x007fea0003c00000 */
[----:B------:R3:W4:Y:S02]  /*1f080*/  SHFL.UP P6, R14, R13, R12, R11 ;  /* 0x0400000c0d0e7389 */ /* 0x00072400000c000b */
[----:B01234-:R-:W-:Y:S01]  /*1f090*/  ENDCOLLECTIVE ;  /* 0x000000000000791b */ /* 0x01ffe20003800000 */
.L_x_8308:
[----:B------:R-:W-:Y:S05]  /*1f0a0*/  BSYNC B0 ;  /* 0x0000000000007941 */ /* 0x000fea0003800000 */
.L_x_8307:
        /* <DEDUP_REMOVED lines=8> */
.L_x_8309:
[----:B------:R-:W-:Y:S01]  /*1f130*/  IMAD.MOV.U32 R12, RZ, RZ, 0x4 ;  /* 0x00000004ff0c7424 */ /* 0x000fe200078e00ff */
[----:B------:R-:W-:-:S05]  /*1f140*/  SEL R14, R14, RZ, P2 ;  /* 0x000000ff0e0e7207 */ /* 0x000fca0001000000 */
[----:B------:R-:W-:-:S04]  /*1f150*/  IMAD.IADD R3, R13, 0x1, R14 ;  /* 0x000000010d037824 */ /* 0x000fc800078e020e */
[----:B------:R-:W-:-:S07]  /*1f160*/  IMAD.MOV.U32 R13, RZ, RZ, R3 ;  /* 0x000000ffff0d7224 */ /* 0x000fce00078e0003 */
[----:B------:R-:W-:Y:S05]  /*1f170*/  WARPSYNC.COLLECTIVE R15, `(.L_x_8310) ;  /* 0x000000000f087348 */ /* 0x000fea0003c00000 */
[----:B------:R0:W1:Y:S02]  /*1f180*/  SHFL.UP P6, R14, R13, R12, R11 ;  /* 0x0400000c0d0e7389 */ /* 0x00006400000c000b */
[----:B01----:R-:W-:Y:S01]  /*1f190*/  ENDCOLLECTIVE ;  /* 0x000000000000791b */ /* 0x003fe20003800000 */
.L_x_8310:
[----:B------:R-:W-:Y:S01]  /*1f1a0*/  IMAD.MOV.U32 R12, RZ, RZ, 0x8 ;  /* 0x00000008ff0c7424 */ /* 0x000fe200078e00ff */
[----:B------:R-:W-:-:S05]  /*1f1b0*/  SEL R4, R14, RZ, P3 ;  /* 0x000000ff0e047207 */ /* 0x000fca0001800000 */
[----:B------:R-:W-:-:S04]  /*1f1c0*/  IMAD.IADD R4, R3, 0x1, R4 ;  /* 0x0000000103047824 */ /* 0x000fc800078e0204 */
[----:B------:R-:W-:-:S07]  /*1f1d0*/  IMAD.MOV.U32 R13, RZ, RZ, R4 ;  /* 0x000000ffff0d7224 */ /* 0x000fce00078e0004 */
[----:B------:R-:W-:Y:S05]  /*1f1e0*/  WARPSYNC.COLLECTIVE R15, `(.L_x_8311) ;  /* 0x000000000f087348 */ /* 0x000fea0003c00000 */
[----:B------:R0:W1:Y:S02]  /*1f1f0*/  SHFL.UP P6, R14, R13, R12, R11 ;  /* 0x0400000c0d0e7389 */ /* 0x00006400000c000b */
[----:B01----:R-:W-:Y:S01]  /*1f200*/  ENDCOLLECTIVE ;  /* 0x000000000000791b */ /* 0x003fe20003800000 */
.L_x_8311:
[----:B------:R-:W-:Y:S01]  /*1f210*/  IMAD.MOV.U32 R12, RZ, RZ, 0x10 ;  /* 0x00000010ff0c7424 */ /* 0x000fe200078e00ff */
[----:B------:R-:W-:-:S05]  /*1f220*/  SEL R5, R14, RZ, P4 ;  /* 0x000000ff0e057207 */ /* 0x000fca0002000000 */
[----:B------:R-:W-:-:S04]  /*1f230*/  IMAD.IADD R5, R4, 0x1, R5 ;  /* 0x0000000104057824 */ /* 0x000fc800078e0205 */
[----:B------:R-:W-:-:S07]  /*1f240*/  IMAD.MOV.U32 R13, RZ, RZ, R5 ;  /* 0x000000ffff0d7224 */ /* 0x000fce00078e0005 */
[----:B------:R-:W-:Y:S05]  /*1f250*/  WARPSYNC.COLLECTIVE R15, `(.L_x_8312) ;  /* 0x000000000f087348 */ /* 0x000fea0003c00000 */
[----:B------:R0:W1:Y:S02]  /*1f260*/  SHFL.UP P6, R14, R13, R12, R11 ;  /* 0x0400000c0d0e7389 */ /* 0x00006400000c000b */
[----:B01----:R-:W-:Y:S01]  /*1f270*/  ENDCOLLECTIVE ;  /* 0x000000000000791b */ /* 0x003fe20003800000 */
.L_x_8312:
        /* <DEDUP_REMOVED lines=8> */
.L_x_8313:
[----:B------:R-:W-:Y:S05]  /*1f300*/  BRA `(.L_x_8314) ;  /* 0xffffffb8004c7947 */ /* 0x000fea000383ffff */
.L_x_8173:
[----:B------:R-:W-:Y:S01]  /*1f310*/  BSSY B0, `(.L_x_8315) ;  /* 0x0000006000007945 */ /* 0x000fe20003800000 */
[----:B------:R-:W-:Y:S01]  /*1f320*/  PLOP3.LUT P6, PT, P6, PT, PT, 0x8, 0x0 ;  /* 0x000000000000781c */ /* 0x000fe200037ce170 */
[----:B------:R-:W-:-:S12]  /*1f330*/  IMAD.MOV.U32 R15, RZ, RZ, -0x1 ;  /* 0xffffffffff0f7424 */ /* 0x000fd800078e00ff */
[----:B01----:R-:W-:Y:S05]  /*1f340*/  WARPSYNC.COLLECTIVE R15, `(.L_x_8316) ;  /* 0x000000000f087348 */ /* 0x003fea0003c00000 */
[----:B------:R-:W-:Y:S01]  /*1f350*/  VOTE.ANY R14, PT, P6 ;  /* 0x00000000000e7806 */ /* 0x000fe200030e0100 */
[----:B01----:R-:W-:Y:S06]  /*1f360*/  ENDCOLLECTIVE ;  /* 0x000000000000791b */ /* 0x003fec0003800000 */
.L_x_8316:
[----:B------:R-:W-:Y:S05]  /*1f370*/  BSYNC B0 ;  /* 0x0000000000007941 */ /* 0x000fea0003800000 */
.L_x_8315:
        /* <DEDUP_REMOVED lines=9> */
.L_x_8317:
[----:B------:R-:W-:Y:S01]  /*1f410*/  IMAD.MOV.U32 R17, RZ, RZ, R14 ;  /* 0x000000ffff117224 */ /* 0x000fe200078e000e */
[----:B------:R-:W-:Y:S06]  /*1f420*/  BRA `(.L_x_8318) ;  /* 0xffffffb8003c7947 */ /* 0x000fec000383ffff */
.L_x_8175:
[----:B------:R-:W-:Y:S01]  /*1f430*/  BSSY B0, `(.L_x_8319) ;  /* 0x0000007000007945 */ /* 0x000fe20003800000 */
[----:B------:R-:W-:Y:S02]  /*1f440*/  IMAD.MOV.U32 R13, RZ, RZ, R3 ;  /* 0x000000ffff0d7224 */ /* 0x000fe400078e0003 */
[----:B------:R-:W-:Y:S02]  /*1f450*/  IMAD.MOV.U32 R11, RZ, RZ, 0x1f ;  /* 0x0000001fff0b7424 */ /* 0x000fe400078e00ff */
[----:B------:R-:W-:-:S07]  /*1f460*/  IMAD.MOV.U32 R15, RZ, RZ, -0x1 ;  /* 0xffffffffff0f7424 */ /* 0x000fce00078e00ff */
[----:B0123--:R-:W-:Y:S05]  /*1f470*/  WARPSYNC.COLLECTIVE R15, `(.L_x_8320) ;  /* 0x000000000f087348 */ /* 0x00ffea0003c00000 */
[----:B------:R4:W0:Y:S02]  /*1f480*/  SHFL.IDX P6, R14, R13, R12, R11 ;  /* 0x0000000c0d0e7389 */ /* 0x00082400000c000b */
[----:B01234-:R-:W-:Y:S01]  /*1f490*/  ENDCOLLECTIVE ;  /* 0x000000000000791b */ /* 0x01ffe20003800000 */
.L_x_8320:
[----:B------:R-:W-:Y:S05]  /*1f4a0*/  BSYNC B0 ;  /* 0x0000000000007941 */ /* 0x000fea0003800000 */
.L_x_8319:
[----:B------:R-:W-:Y:S01]  /*1f4b0*/  IMAD.MOV.U32 R6, RZ, RZ, R14 ;  /* 0x000000ffff067224 */ /* 0x000fe200078e000e */
[----:B------:R-:W-:Y:S06]  /*1f4c0*/  BRA `(.L_x_8174) ;  /* 0xffffffb800307947 */ /* 0x000fec000383ffff */
.L_x_8179:
[----:B0-----:R0:W1:Y:S02]  /*1f4d0*/  SYNCS.PHASECHK.TRANS64.TRYWAIT P0, [R4+URZ+0x28c20], R0 ;  /* 0x028c2000040075a7 */ /* 0x001064000800017f */
[----:B-1----:R-:W-:Y:S05]  /*1f4e0*/  @!P0 NANOSLEEP.SYNCS 0x989680 ;  /* 0x009896800000895d */ /* 0x002fea0003900000 */
[----:B------:R-:W1:Y:S02]  /*1f4f0*/  @!P0 SYNCS.PHASECHK.TRANS64 P0, [R4+URZ+0x28c20], R0 ;  /* 0x028c2000040085a7 */ /* 0x000e64000800007f */
[----:B-1----:R-:W-:Y:S05]  /*1f500*/  @!P0 BRA `(.L_x_8179) ;  /* 0xfffffffc00f08947 */ /* 0x002fea000383ffff */
[----:B------:R-:W-:Y:S05]  /*1f510*/  BRA `(.L_x_8321) ;  /* 0xffffffbc00a87947 */ /* 0x000fea000383ffff */
.L_x_8180:
        /* <DEDUP_REMOVED lines=11> */
.L_x_8323:
[----:B------:R-:W-:Y:S05]  /*1f5d0*/  BSYNC B0 ;  /* 0x0000000000007941 */ /* 0x000fea0003800000 */
.L_x_8322:
[----:B------:R-:W-:Y:S05]  /*1f5e0*/  BRA `(.L_x_8324) ;  /* 0xffffffbc00907947 */ /* 0x000fea000383ffff */
.L_x_8181:
[----:B------:R-:W-:Y:S01]  /*1f5f0*/  BSSY B0, `(.L_x_8325) ;  /* 0x0000006000007945 */ /* 0x000fe20003800000 */
[----:B------:R-:W-:-:S07]  /*1f600*/  IMAD.MOV.U32 R15, RZ, RZ, -0x1 ;  /* 0xffffffffff0f7424 */ /* 0x000fce00078e00ff */
[----:B0-234-:R-:W-:Y:S05]  /*1f610*/  WARPSYNC.COLLECTIVE R15, `(.L_x_8326) ;  /* 0x000000000f0c7348 */ /* 0x01dfea0003c00000 */
[----:B------:R-:W-:Y:S02]  /*1f620*/  ELECT P6, UR62, PT ;  /* 0x00000000003e782f */ /* 0x000fe400038c0000 */
[----:B------:R-:W-:Y:S01]  /*1f630*/  MOV R14, UR62 ;  /* 0x0000003e000e7c02 */ /* 0x000fe20008000f00 */
[----:B0-234-:R-:W-:Y:S10]  /*1f640*/  ENDCOLLECTIVE ;  /* 0x000000000000791b */ /* 0x01dff40003800000 */
.L_x_8326:
[----:B------:R-:W-:Y:S05]  /*1f650*/  BSYNC B0 ;  /* 0x0000000000007941 */ /* 0x000fea0003800000 */
.L_x_8325:
[----:B------:R-:W-:Y:S05]  /*1f660*/  BRA `(.L_x_8327) ;  /* 0xffffffbc00847947 */ /* 0x000fea000383ffff */
.L_x_8183:
[----:B0-----:R0:W1:Y:S02]  /*1f670*/  SYNCS.PHASECHK.TRANS64.TRYWAIT P1, [R5+URZ+0x28c40], R0 ;  /* 0x028c4000050075a7 */ /* 0x001064000802017f */
[----:B-1----:R-:W-:Y:S05]  /*1f680*/  @!P1 NANOSLEEP.SYNCS 0x989680 ;  /* 0x009896800000995d */ /* 0x002fea0003900000 */
[----:B------:R-:W1:Y:S02]  /*1f690*/  @!P1 SYNCS.PHASECHK.TRANS64 P1, [R5+URZ+0x28c40], R0 ;  /* 0x028c4000050095a7 */ /* 0x000e64000802007f */
[----:B-1----:R-:W-:Y:S05]  /*1f6a0*/  @!P1 BRA `(.L_x_8183) ;  /* 0xfffffffc00f09947 */ /* 0x002fea000383ffff */
[----:B------:R-:W-:Y:S05]  /*1f6b0*/  BRA `(.L_x_8328) ;  /* 0xffffffbc00a07947 */ /* 0x000fea000383ffff */
.L_x_8185:
[----:B-1----:R1:W0:Y:S02]  /*1f6c0*/  SYNCS.PHASECHK.TRANS64.TRYWAIT P1, [R25+URZ+0x28c40], R2 ;  /* 0x028c4002190075a7 */ /* 0x002224000802017f */
[----:B0-----:R-:W-:Y:S05]  /*1f6d0*/  @!P1 NANOSLEEP.SYNCS 0x989680 ;  /* 0x009896800000995d */ /* 0x001fea0003900000 */
[----:B------:R-:W0:Y:S02]  /*1f6e0*/  @!P1 SYNCS.PHASECHK.TRANS64 P1, [R25+URZ+0x28c40], R2 ;  /* 0x028c4002190095a7 */ /* 0x000e24000802007f */
[----:B0-----:R-:W-:Y:S05]  /*1f6f0*/  @!P1 BRA `(.L_x_8185) ;  /* 0xfffffffc00f09947 */ /* 0x001fea000383ffff */
[----:B------:R-:W-:Y:S05]  /*1f700*/  BRA `(.L_x_8329) ;  /* 0xffffffbc00ac7947 */ /* 0x000fea000383ffff */
.L_x_8187:
[----:B------:R0:W0:Y:S02]  /*1f710*/  SYNCS.PHASECHK.TRANS64.TRYWAIT P1, [R5+URZ+0x28c60], R0 ;  /* 0x028c6000050075a7 */ /* 0x000024000802017f */
[----:B0-----:R-:W-:Y:S05]  /*1f720*/  @!P1 NANOSLEEP.SYNCS 0x989680 ;  /* 0x009896800000995d */ /* 0x001fea0003900000 */
[----:B------:R-:W0:Y:S02]  /*1f730*/  @!P1 SYNCS.PHASECHK.TRANS64 P1, [R5+URZ+0x28c60], R0 ;  /* 0x028c6000050095a7 */ /* 0x000e24000802007f */
[----:B0-----:R-:W-:Y:S05]  /*1f740*/  @!P1 BRA `(.L_x_8187) ;  /* 0xfffffffc00f09947 */ /* 0x001fea000383ffff */
[----:B------:R-:W-:Y:S05]  /*1f750*/  BRA `(.L_x_8330) ;  /* 0xffffffbc00a87947 */ /* 0x000fea000383ffff */
.L_x_8331:
        /* <DEDUP_REMOVED lines=10> */
.L_x_15660:


//--------------------- .text._ZN7cutlass13device_kernelIN5flash11enable_sm90INS1_16FlashAttnFwdSm90INS1_25CollectiveMainloopFwdSm90ILi2EN4cute5tupleIJNS5_1CILi1EEES8_S8_EEENS6_IJNS7_ILi64EEESA_SA_EEELi512ENS_10bfloat16_tEfNS_4arch4Sm90ELb1ELb0ELb1ELb1ELb1ELb0ELb1ELb0ELb0ELb1ELb0ELb0EEENS1_21CollectiveEpilogueFwdINS6_IJSA_NS7_ILi512EEESA_EEES9_SC_SE_Li256ELb1ELb1ELb0ELb0EEENS1_36VarlenDynamicPersistentTileSchedulerILi64ELi64ELi256ELi128ELb0ELb1ELb1ELb1ELb1ELb1EEEEEEEEEvNT_6ParamsE --------------------------
	.section	.text._ZN7cutlass13device_kernelIN5flash11enable_sm90INS1_16FlashAttnFwdSm90INS1_25CollectiveMainloopFwdSm90ILi2EN4cute5tupleIJNS5_1CILi1EEES8_S8_EEENS6_IJNS7_ILi64EEESA_SA_EEELi512ENS_10bfloat16_tEfNS_4arch4Sm90ELb1ELb0ELb1ELb1ELb1ELb0ELb1ELb0ELb0ELb1ELb0ELb0EEENS1_21CollectiveEpilogueFwdINS6_IJSA_NS7_ILi512EEESA_EEES9_SC_SE_Li256ELb1ELb1ELb0ELb0EEENS1_36VarlenDynamicPersistentTileSchedulerILi64ELi64ELi256ELi128ELb0ELb1ELb1ELb1ELb1ELb1EEEEEEEEEvNT_6ParamsE,"ax",@progbits
	.align	128
.text._ZN7cutlass13device_kernelIN5flash11enable_sm90INS1_16FlashAttnFwdSm90INS1_25CollectiveMainloopFwdSm90ILi2EN4cute5tupleIJNS5_1CILi1EEES8_S8_EEENS6_IJNS7_ILi64EEESA_SA_EEELi512ENS_10bfloat16_tEfNS_4arch4Sm90ELb1ELb0ELb1ELb1ELb1ELb0ELb1ELb0ELb0ELb1ELb0ELb0EEENS1_21CollectiveEpilogueFwdINS6_IJSA_NS7_ILi512EEESA_EEES9_SC_SE_Li256ELb1ELb1ELb0ELb0EEENS1_36VarlenDynamicPersistentTileSchedulerILi64ELi64ELi256ELi128ELb0ELb1ELb1ELb1ELb1ELb1EEEEEEEEEvNT_6ParamsE:
        .type           _ZN7cutlass13device_kernelIN5flash11enable_sm90INS1_16FlashAttnFwdSm90INS1_25CollectiveMainloopFwdSm90ILi2EN4cute5tupleIJNS5_1CILi1EEES8_S8_EEENS6_IJNS7_ILi64EEESA_SA_EEELi512ENS_10bfloat16_tEfNS_4arch4Sm90ELb1ELb0ELb1ELb1ELb1ELb0ELb1ELb0ELb0ELb1ELb0ELb0EEENS1_21CollectiveEpilogueFwdINS6_IJSA_NS7_ILi512EEESA_EEES9_SC_SE_Li256ELb1ELb1ELb0ELb0EEENS1_36VarlenDynamicPersistentTileSchedulerILi64ELi64ELi256ELi128ELb0ELb1ELb1ELb1ELb1ELb1EEEEEEEEEvNT_6ParamsE,@function
        .size           _ZN7cutlass13device_kernelIN5flash11enable_sm90INS1_16FlashAttnFwdSm90INS1_25CollectiveMainloopFwdSm90ILi2EN4cute5tupleIJNS5_1CILi1EEES8_S8_EEENS6_IJNS7_ILi64EEESA_SA_EEELi512ENS_10bfloat16_tEfNS_4arch4Sm90ELb1ELb0ELb1ELb1ELb1ELb0ELb1ELb0ELb0ELb1ELb0ELb0EEENS1_21CollectiveEpilogueFwdINS6_IJSA_NS7_ILi512EEESA_EEES9_SC_SE_Li256ELb1ELb1ELb0ELb0EEENS1_36VarlenDynamicPersistentTileSchedulerILi64ELi64ELi256ELi128ELb0ELb1ELb1ELb1ELb1ELb1EEEEEEEEEvNT_6ParamsE,(.L_x_15661 - _ZN7cutlass13device_kernelIN5flash11enable_sm90INS1_16FlashAttnFwdSm90INS1_25CollectiveMainloopFwdSm90ILi2EN4cute5tupleIJNS5_1CILi1EEES8_S8_EEENS6_IJNS7_ILi64EEESA_SA_EEELi512ENS_10bfloat16_tEfNS_4arch4Sm90ELb1ELb0ELb1ELb1ELb1ELb0ELb1ELb0ELb0ELb1ELb0ELb0EEENS1_21CollectiveEpilogueFwdINS6_IJSA_NS7_ILi512EEESA_EEES9_SC_SE_Li256ELb1ELb1ELb0ELb0EEENS1_36VarlenDynamicPersistentTileSchedulerILi64ELi64ELi256ELi128ELb0ELb1ELb1ELb1ELb1ELb1EEEEEEEEEvNT_6ParamsE)
        .other          _ZN7cutlass13device_kernelIN5flash11enable_sm90INS1_16FlashAttnFwdSm90INS1_25CollectiveMainloopFwdSm90ILi2EN4cute5tupleIJNS5_1CILi1EEES8_S8_EEENS6_IJNS7_ILi64EEESA_SA_EEELi512ENS_10bfloat16_tEfNS_4arch4Sm90ELb1ELb0ELb1ELb1ELb1ELb0ELb1ELb0ELb0ELb1ELb0ELb0EEENS1_21CollectiveEpilogueFwdINS6_IJSA_NS7_ILi512EEESA_EEES9_SC_SE_Li256ELb1ELb1ELb0ELb0EEENS1_36VarlenDynamicPersistentTileSchedulerILi64ELi64ELi256ELi128ELb0ELb1ELb1ELb1ELb1ELb1EEEEEEEEEvNT_6ParamsE,@"STO_CUDA_ENTRY STV_DEFAULT"
_ZN7cutlass13device_kernelIN5flash11enable_sm90INS1_16FlashAttnFwdSm90INS1_25CollectiveMainloopFwdSm90ILi2EN4cute5tupleIJNS5_1CILi1EEES8_S8_EEENS6_IJNS7_ILi64EEESA_SA_EEELi512ENS_10bfloat16_tEfNS_4arch4Sm90ELb1ELb0ELb1ELb1ELb1ELb0ELb1ELb0ELb0ELb1ELb0ELb0EEENS1_21CollectiveEpilogueFwdINS6_IJSA_NS7_ILi512EEESA_EEES9_SC_SE_Li256ELb1ELb1ELb0ELb0EEENS1_36VarlenDynamicPersistentTileSchedulerILi64ELi64ELi256ELi128ELb0ELb1ELb1ELb1ELb1ELb1EEEEEEEEEvNT_6ParamsE:
        /* <DEDUP_REMOVED lines=43> */
.L_x_8332:
        /* <DEDUP_REMOVED lines=22> */
.L_x_8333:
        /* <DEDUP_REMOVED lines=18> */
.L_x_8334:
        /* <DEDUP_REMOVED lines=22> */
.L_x_8335:
        /* <DEDUP_REMOVED lines=23> */
.L_x_8336:
        /* <DEDUP_REMOVED lines=8> */
.L_x_8338:
[----:B------:R-:W-:-:S08]  /*0880*/  NOP ;  /* 0x0000000000007918 */ /* 0x000fd00000000000 */
[----:B------:R-:W0:Y:S02]  /*0890*/  USETMAXREG.TRY_ALLOC.CTAPOOL UP0, 0xe8 ;  /* 0x000000e8000079c8 */ /* 0x000e240008000600 */
[----:B0-----:R-:W-:-:S13]  /*08a0*/  PLOP3.LUT P0, PT, PT, PT, UP0, 0x80, 0x0 ;  /* 0x000000000000781c */ /* 0x001fda0003f0f008 */
[----:B------:R-:W-:Y:S05]  /*08b0*/  @!P0 BRA `(.L_x_8338) ;  /* 0xfffffffc00f08947 */ /* 0x000fea000383ffff */
[----:B------:R-:W0:Y:S01]  /*08c0*/  S2R R2, SR_TID.X ;  /* 0x0000000000027919 */ /* 0x000e220000002100 */
[----:B------:R-:W-:Y:S01]  /*08d0*/  MOV R17, 0x400 ;  /* 0x0000040000117802 */ /* 0x000fe20000000f00 */
[----:B------:R-:W-:Y:S01]  /*08e0*/  ULDC UR4, c[0x0][0xd3c] ;  /* 0x00034f0000047ab9 */ /* 0x000fe20000000800 */
[----:B------:R-:W1:Y:S01]  /*08f0*/  S2R R202, SR_CgaCtaId ;  /* 0x0000000000ca7919 */ /* 0x000e620000008800 */
[----:B0-----:R-:W-:-:S04]  /*0900*/  LOP3.LUT R0, R2, 0xffffff80, RZ, 0xc0, !PT ;  /* 0xffffff8002007812 */ /* 0x001fc800078ec0ff */
[----:B------:R-:W-:Y:S02]  /*0910*/  ISETP.NE.AND P0, PT, R0, 0x80, PT ;  /* 0x000000800000780c */ /* 0x000fe40003f05270 */
[----:B-1----:R-:W-:-:S11]  /*0920*/  LEA R17, R202, R17, 0x18 ;  /* 0x00000011ca117211 */ /* 0x002fd600078ec0ff */
[----:B------:R-:W-:Y:S06]  /*0930*/  @!P0 BAR.ARV 0x8, 0x100 ;  /* 0x0204000000008b1d */ /* 0x000fec0000002000 */
[----:B------:R-:W-:-:S13]  /*0940*/  ISETP.GE.U32.AND P0, PT, R2, 0x100, PT ;  /* 0x000001000200780c */ /* 0x000fda0003f06070 */
[----:B------:R-:W-:Y:S08]  /*0950*/  @P0 BAR.ARV 0xf, 0x100 ;  /* 0x03c4000000000b1d */ /* 0x000ff00000002000 */
[----:B------:R-:W-:Y:S06]  /*0960*/  BAR.SYNC.DEFER_BLOCKING 0x5, 0x180 ;  /* 0x0146000000007b1d */ /* 0x000fec0000010000 */
[----:B------:R-:W0:Y:S02]  /*0970*/  LDS.128 R12, [R17+0x388d0] ;  /* 0x0388d000110c7984 */ /* 0x000e240000000c00 */
[----:B------:R-:W-:Y:S06]  /*0980*/  BAR.ARV 0x4, 0x180 ;  /* 0x0106000000007b1d */ /* 0x000fec0000002000 */
[----:B0-----:R-:W-:-:S13]  /*0990*/  ISETP.GE.AND P0, PT, R15, UR4, PT ;  /* 0x000000040f007c0c */ /* 0x001fda000bf06270 */
[----:B------:R-:W-:Y:S05]  /*09a0*/  @P0 EXIT ;  /* 0x000000000000094d */ /* 0x000fea0003800000 */
[----:B------:R-:W-:Y:S01]  /*09b0*/  VIADD R205, R2, 0xffffff80 ;  /* 0xffffff8002cd7836 */ /* 0x000fe20000000000 */
[----:B------:R-:W-:Y:S01]  /*09c0*/  R2UR UR6, R14 ;  /* 0x000000000e0672ca */ /* 0x000fe200000e0000 */
[----:B------:R-:W-:Y:S01]  /*09d0*/  IMAD.MOV.U32 R189, RZ, RZ, 0x20 ;  /* 0x00000020ffbd7424 */ /* 0x000fe200078e00ff */
[----:B------:R-:W-:Y:S01]  /*09e0*/  R2UR UR5, R13 ;  /* 0x000000000d0572ca */ /* 0x000fe200000e0000 */
[----:B------:R-:W-:Y:S01]  /*09f0*/  IMAD.MOV.U32 R16, RZ, RZ, RZ ;  /* 0x000000ffff107224 */ /* 0x000fe200078e00ff */
[----:B------:R-:W-:Y:S01]  /*0a00*/  SHF.R.S32.HI R0, RZ, 0x1f, R205 ;  /* 0x0000001fff007819 */ /* 0x000fe200000114cd */
[----:B------:R-:W-:Y:S01]  /*0a10*/  ULOP3.LUT UR41, UR42, 0x1, URZ, 0xfc, !UPT ;  /* 0x000000012a297892 */ /* 0x000fe2000f8efc3f */
[----:B------:R-:W-:Y:S02]  /*0a20*/  UMOV UR36, URZ ;  /* 0x0000003f00247c82 */ /* 0x000fe40008000000 */
[CC--:B------:R-:W-:Y:S02]  /*0a30*/  LEA.HI R3, R0.reuse, R205.reuse, RZ, 0x4 ;  /* 0x000000cd00037211 */ /* 0x0c0fe400078f20ff */
[----:B------:R-:W-:-:S02]  /*0a40*/  LEA.HI R198, R0, R205, RZ, 0x3 ;  /* 0x000000cd00c67211 */ /* 0x000fc400078f18ff */
[----:B------:R-:W-:Y:S02]  /*0a50*/  SHF.R.S32.HI R2, RZ, 0x4, R3 ;  /* 0x00000004ff027819 */ /* 0x000fe40000011403 */
[C---:B------:R-:W-:Y:S02]  /*0a60*/  LOP3.LUT R6, R3.reuse, 0xfffffff0, RZ, 0xc0, !PT ;  /* 0xfffffff003067812 */ /* 0x040fe400078ec0ff */
[----:B------:R-:W-:-:S03]  /*0a70*/  LEA.HI R4, R3, R2, RZ, 0x1 ;  /* 0x0000000203047211 */ /* 0x000fc600078f08ff */
[----:B------:R-:W-:Y:S01]  /*0a80*/  IMAD.IADD R6, R205, 0x1, -R6 ;  /* 0x00000001cd067824 */ /* 0x000fe200078e0a06 */
[----:B------:R-:W-:Y:S02]  /*0a90*/  LOP3.LUT R5, R4, 0x1ffffffe, RZ, 0xc0, !PT ;  /* 0x1ffffffe04057812 */ /* 0x000fe400078ec0ff */
[----:B------:R-:W-:-:S03]  /*0aa0*/  LEA.HI R4, R0, R205, RZ, 0x5 ;  /* 0x000000cd00047211 */ /* 0x000fc600078f28ff */
[----:B------:R-:W-:Y:S01]  /*0ab0*/  IMAD.IADD R8, R2, 0x1, -R5 ;  /* 0x0000000102087824 */ /* 0x000fe200078e0a05 */
[-C--:B------:R-:W-:Y:S02]  /*0ac0*/  LEA.HI R2, R0, R205.reuse, RZ, 0x7 ;  /* 0x000000cd00027211 */ /* 0x080fe400078f38ff */
[--C-:B------:R-:W-:Y:S01]  /*0ad0*/  SHF.R.S32.HI R10, RZ, 0x5, R4.reuse ;  /* 0x00000005ff0a7819 */ /* 0x100fe20000011404 */
[----:B------:R-:W-:Y:S01]  /*0ae0*/  IMAD.SHL.U32 R8, R8, 0x8, RZ ;  /* 0x0000000808087824 */ /* 0x000fe200078e00ff */
[----:B------:R-:W-:Y:S02]  /*0af0*/  SHF.R.S32.HI R3, RZ, 0x1f, R4 ;  /* 0x0000001fff037819 */ /* 0x000fe40000011404 */
        /* <DEDUP_REMOVED lines=13> */
[-C--:B------:R-:W-:Y:S01]  /*0bd0*/  LEA.HI R5, R3, R4.reuse, RZ, 0x2 ;  /* 0x0000000403057211 */ /* 0x080fe200078f10ff */
[----:B------:R-:W-:Y:S01]  /*0be0*/  IMAD R203, R11, 0x10, R14 ;  /* 0x000000100bcb7824 */ /* 0x000fe200078e020e */
[C---:B------:R-:W-:Y:S01]  /*0bf0*/  LOP3.LUT R9, R7.reuse, 0xfffffff8, RZ, 0xc0, !PT ;  /* 0xfffffff807097812 */ /* 0x040fe200078ec0ff */
[----:B------:R-:W-:Y:S01]  /*0c00*/  IMAD.SHL.U32 R7, R7, 0x40, RZ ;  /* 0x0000004007077824 */ /* 0x000fe200078e00ff */
[----:B------:R-:W-:Y:S01]  /*0c10*/  LOP3.LUT R11, R5, 0x7ffffffc, RZ, 0xc0, !PT ;  /* 0x7ffffffc050b7812 */ /* 0x000fe200078ec0ff */
[----:B------:R-:W-:Y:S01]  /*0c20*/  IMAD.U32 R203, R203, 0x40, R8 ;  /* 0x00000040cbcb7824 */ /* 0x000fe200078e0008 */
[----:B------:R-:W-:Y:S01]  /*0c30*/  LOP3.LUT R0, R198, 0xfffffff8, RZ, 0xc0, !PT ;  /* 0xfffffff8c6007812 */ /* 0x000fe200078ec0ff */
[----:B------:R-:W-:Y:S01]  /*0c40*/  IMAD.IADD R9, R6, 0x1, -R9 ;  /* 0x0000000106097824 */ /* 0x000fe200078e0a09 */
[----:B------:R-:W-:Y:S01]  /*0c50*/  LEA.HI R6, R3, R4, RZ, 0x5 ;  /* 0x0000000403067211 */ /* 0x000fe200078f28ff */
[----:B------:R-:W-:Y:S01]  /*0c60*/  IMAD.IADD R11, R4, 0x1, -R11 ;  /* 0x00000001040b7824 */ /* 0x000fe200078e0a0b */
[--C-:B------:R-:W-:Y:S01]  /*0c70*/  SHF.R.S32.HI R3, RZ, 0x2, R5.reuse ;  /* 0x00000002ff037819 */ /* 0x100fe20000011405 */
[----:B------:R-:W-:Y:S01]  /*0c80*/  IMAD.IADD R197, R205, 0x1, -R0 ;  /* 0x00000001cdc57824 */ /* 0x000fe200078e0a00 */
[----:B------:R-:W-:Y:S01]  /*0c90*/  SHF.R.S32.HI R4, RZ, 0x1f, R5 ;  /* 0x0000001fff047819 */ /* 0x000fe20000011405 */
[----:B------:R-:W-:Y:S01]  /*0ca0*/  IMAD.SHL.U32 R5, R9, 0x40, RZ ;  /* 0x0000004009057824 */ /* 0x000fe200078e00ff */
[----:B------:R-:W-:Y:S01]  /*0cb0*/  LOP3.LUT R7, R7, 0x7ffffe00, RZ, 0xc0, !PT ;  /* 0x7ffffe0007077812 */ /* 0x000fe200078ec0ff */
[----:B------:R-:W-:Y:S01]  /*0cc0*/  IMAD.SHL.U32 R23, R197, 0x8, RZ ;  /* 0x00000008c5177824 */ /* 0x000fe200078e00ff */
[----:B------:R-:W-:Y:S01]  /*0cd0*/  LEA.HI R4, R4, R3, RZ, 0x3 ;  /* 0x0000000304047211 */ /* 0x000fe200078f18ff */
[----:B------:R-:W-:Y:S01]  /*0ce0*/  IMAD.SHL.U32 R18, R11, 0x2, RZ ;  /* 0x000000020b127824 */ /* 0x000fe200078e00ff */
[----:B------:R-:W-:Y:S01]  /*0cf0*/  LOP3.LUT R5, R5, 0x1c0, RZ, 0xc0, !PT ;  /* 0x000001c005057812 */ /* 0x000fe200078ec0ff */
[----:B------:R-:W-:Y:S01]  /*0d00*/  IMAD R7, R10, 0x400, R7 ;  /* 0x000004000a077824 */ /* 0x000fe200078e0207 */
[----:B------:R-:W-:Y:S01]  /*0d10*/  R2P PR, R9, 0x6 ;  /* 0x0000000609007804 */ /* 0x000fe20000000000 */
[----:B------:R-:W-:Y:S01]  /*0d20*/  VIADD R196, R23, 0x40 ;  /* 0x0000004017c47836 */ /* 0x000fe20000000000 */
[----:B------:R-:W-:Y:S01]  /*0d30*/  LOP3.LUT R8, R5, 0x8, R8, 0xf8, !PT ;  /* 0x0000000805087812 */ /* 0x000fe200078ef808 */
[C---:B------:R-:W-:Y:S01]  /*0d40*/  VIADD R195, R23.reuse, 0x80 ;  /* 0x0000008017c37836 */ /* 0x040fe20000000000 */
[----:B------:R-:W-:Y:S01]  /*0d50*/  SHF.R.U32.HI R5, RZ, 0x3, R5 ;  /* 0x00000003ff057819 */ /* 0x000fe20000011605 */
[C---:B------:R-:W-:Y:S01]  /*0d60*/  VIADD R194, R23.reuse, 0xc0 ;  /* 0x000000c017c27836 */ /* 0x040fe20000000000 */
[----:B------:R-:W-:Y:S01]  /*0d70*/  LEA.HI R13, R12, R12, RZ, 0x1 ;  /* 0x0000000c0c0d7211 */ /* 0x000fe200078f08ff */
[C---:B------:R-:W-:Y:S01]  /*0d80*/  VIADD R193, R23.reuse, 0x100 ;  /* 0x0000010017c17836 */ /* 0x040fe20000000000 */
[----:B------:R-:W-:Y:S01]  /*0d90*/  LOP3.LUT R8, R8, R5, RZ, 0x3c, !PT ;  /* 0x0000000508087212 */ /* 0x000fe200078e3cff */
[C---:B------:R-:W-:Y:S01]  /*0da0*/  VIADD R192, R23.reuse, 0x140 ;  /* 0x0000014017c07836 */ /* 0x040fe20000000000 */
[----:B------:R-:W-:Y:S01]  /*0db0*/  LOP3.LUT R4, R4, 0xfffffff8, RZ, 0xc0, !PT ;  /* 0xfffffff804047812 */ /* 0x000fe200078ec0ff */
[----:B------:R-:W-:Y:S01]  /*0dc0*/  VIADD R201, R23, 0x180 ;  /* 0x0000018017c97836 */ /* 0x000fe20000000000 */
[----:B------:R-:W-:Y:S01]  /*0dd0*/  LEA.HI R2, R2, R199, RZ, 0x1 ;  /* 0x000000c702027211 */ /* 0x000fe200078f08ff */
[----:B------:R-:W-:Y:S01]  /*0de0*/  IMAD.IADD R8, R7, 0x1, R8 ;  /* 0x0000000107087824 */ /* 0x000fe200078e0208 */
[----:B------:R-:W-:Y:S01]  /*0df0*/  LOP3.LUT R13, R13, 0x1ffffffe, RZ, 0xc0, !PT ;  /* 0x1ffffffe0d0d7812 */ /* 0x000fe200078ec0ff */
[----:B------:R-:W-:Y:S01]  /*0e00*/  IMAD.IADD R3, R3, 0x1, -R4 ;  /* 0x0000000103037824 */ /* 0x000fe200078e0a04 */
[----:B------:R-:W-:Y:S01]  /*0e10*/  SHF.R.S32.HI R6, RZ, 0x5, R6 ;  /* 0x00000005ff067819 */ /* 0x000fe20000011406 */
[----:B------:R-:W-:Y:S01]  /*0e20*/  IMAD R185, R8, 0x2, R17 ;  /* 0x0000000208b97824 */ /* 0x000fe200078e0211 */
[----:B------:R-:W-:Y:S01]  /*0e30*/  LOP3.LUT R0, R2, 0xfffffe, RZ, 0xc0, !PT ;  /* 0x00fffffe02007812 */ /* 0x000fe200078ec0ff */
[----:B------:R-:W-:Y:S01]  /*0e40*/  VIADD R200, R23, 0x1c0 ;  /* 0x000001c017c87836 */ /* 0x000fe20000000000 */
[----:B------:R-:W-:Y:S01]  /*0e50*/  SEL R189, R189, 0xffffffe0, !P1 ;  /* 0xffffffe0bdbd7807 */ /* 0x000fe20004800000 */
        /* <DEDUP_REMOVED lines=8> */
[----:B------:R-:W-:Y:S01]  /*0ee0*/  IMAD.IADD R0, R199, 0x1, -R0 ;  /* 0x00000001c7007824 */ /* 0x000fe200078e0a00 */
[----:B------:R-:W-:Y:S01]  /*0ef0*/  SHF.R.S32.HI R209, RZ, 0x1f, R193 ;  /* 0x0000001fffd17819 */ /* 0x000fe200000114c1 */
[C---:B------:R-:W-:Y:S01]  /*0f00*/  @P2 VIADD R188, R190.reuse, 0xffffffc0 ;  /* 0xffffffc0bebc2836 */ /* 0x040fe20000000000 */
[----:B------:R-:W-:Y:S01]  /*0f10*/  SHF.R.S32.HI R208, RZ, 0x1f, R192 ;  /* 0x0000001fffd07819 */ /* 0x000fe200000114c0 */
[----:B------:R-:W-:Y:S01]  /*0f20*/  IMAD.IADD R190, R190, 0x1, R189 ;  /* 0x00000001bebe7824 */ /* 0x000fe200078e02bd */
[----:B------:R-:W-:Y:S01]  /*0f30*/  SHF.R.S32.HI R207, RZ, 0x1f, R201 ;  /* 0x0000001fffcf7819 */ /* 0x000fe200000114c9 */
[----:B------:R-:W-:Y:S01]  /*0f40*/  IMAD.MOV.U32 R7, RZ, RZ, R15 ;  /* 0x000000ffff077224 */ /* 0x000fe200078e000f */
[----:B------:R-:W-:Y:S01]  /*0f50*/  SHF.R.S32.HI R206, RZ, 0x1f, R200 ;  /* 0x0000001fffce7819 */ /* 0x000fe200000114c8 */
[----:B------:R-:W-:-:S02]  /*0f60*/  IMAD.MOV.U32 R2, RZ, RZ, RZ ;  /* 0x000000ffff027224 */ /* 0x000fc400078e00ff */
[----:B------:R-:W-:Y:S02]  /*0f70*/  IMAD.SHL.U32 R184, R0, 0x100, RZ ;  /* 0x0000010000b87824 */ /* 0x000fe400078e00ff */
[----:B------:R-:W-:Y:S02]  /*0f80*/  IMAD R191, R13, 0x8, R22 ;  /* 0x000000080dbf7824 */ /* 0x000fe400078e0216 */
[----:B------:R-:W-:-:S07]  /*0f90*/  IMAD.IADD R189, R189, 0x1, R188 ;  /* 0x00000001bdbd7824 */ /* 0x000fce00078e02bc */
.L_x_8397:
[----:B0-2-4-:R-:W0:Y:S01]  /*0fa0*/  LDC.64 R4, c[0x0][0xd88] ;  /* 0x00036200ff047b82 */ /* 0x015e220000000a00 */
[----:B------:R-:W-:Y:S01]  /*0fb0*/  ULDC.64 UR8, c[0x0][0xb20] ;  /* 0x0002c80000087ab9 */ /* 0x000fe20000000a00 */
[----:B------:R-:W-:-:S06]  /*0fc0*/  ULDC.64 UR10, c[0x0][0xb10] ;  /* 0x0002c400000a7ab9 */ /* 0x000fcc0000000a00 */
[----:B-1-3--:R-:W1:Y:S08]  /*0fd0*/  LDC.64 R8, c[0x0][0x418] ;  /* 0x00010600ff087b82 */ /* 0x00ae700000000a00 */
[----:B------:R-:W2:Y:S01]  /*0fe0*/  LDC R0, c[0x0][0x424] ;  /* 0x00010900ff007b82 */ /* 0x000ea20000000800 */
[----:B0-----:R-:W-:Y:S01]  /*0ff0*/  IMAD.WIDE R4, R7, 0x4, R4 ;  /* 0x0000000407047825 */ /* 0x001fe200078e0204 */
[----:B------:R-:W-:-:S06]  /*1000*/  UISETP.NE.U32.AND UP0, UPT, UR8, URZ, UPT ;  /* 0x0000003f0800728c */ /* 0x000fcc000bf05070 */
[----:B------:R-:W0:Y:S01]  /*1010*/  LDC R7, c[0x0][0x2f0] ;  /* 0x0000bc00ff077b82 */ /* 0x000e220000000800 */
[----:B------:R-:W3:Y:S01]  /*1020*/  LDG.E R4, desc[UR44][R4.64] ;  /* 0x0000002c04047981 */ /* 0x000ee2000c1e1900 */
[----:B------:R-:W-:Y:S01]  /*1030*/  UISETP.NE.AND.EX UP0, UPT, UR9, URZ, UPT, UP0 ;  /* 0x0000003f0900728c */ /* 0x000fe2000bf05300 */
[----:B------:R-:W-:Y:S01]  /*1040*/  IMAD.MOV.U32 R6, RZ, RZ, RZ ;  /* 0x000000ffff067224 */ /* 0x000fe200078e00ff */
[----:B------:R-:W-:-:S04]  /*1050*/  UISETP.NE.U32.AND UP1, UPT, UR10, URZ, UPT ;  /* 0x0000003f0a00728c */ /* 0x000fc8000bf25070 */
[----:B------:R-:W-:Y:S01]  /*1060*/  UISETP.NE.AND.EX UP1, UPT, UR11, URZ, UPT, UP1 ;  /* 0x0000003f0b00728c */ /* 0x000fe2000bf25310 */
[----:B------:R-:W-:-:S05]  /*1070*/  PLOP3.LUT P0, PT, PT, PT, UP0, 0x80, 0x0 ;  /* 0x000000000000781c */ /* 0x000fca0003f0f008 */
[----:B------:R-:W-:Y:S02]  /*1080*/  PLOP3.LUT P2, PT, PT, PT, UP1, 0x80, 0x0 ;  /* 0x000000000000781c */ /* 0x000fe40003f4f018 */
[----:B---3--:R-:W-:-:S13]  /*1090*/  R2UR UR40, R4 ;  /* 0x00000000042872ca */ /* 0x008fda00000e0000 */
[----:B------:R-:W-:Y:S02]  /*10a0*/  USHF.R.S32.HI UR39, URZ, 0x1f, UR40 ;  /* 0x0000001f3f277899 */ /* 0x000fe40008011428 */
[----:B------:R-:W-:-:S04]  /*10b0*/  @UP0 ULEA UR8, UP2, UR40, UR8, 0x2 ;  /* 0x0000000828080291 */ /* 0x000fc8000f84103f */
[----:B------:R-:W-:Y:S02]  /*10c0*/  @UP0 ULEA.HI.X UR9, UR40, UR9, UR39, 0x2, UP2 ;  /* 0x0000000928090291 */ /* 0x000fe400090f1427 */
[----:B------:R-:W-:Y:S01]  /*10d0*/  @UP1 ULEA UR10, UP0, UR40, UR10, 0x2 ;  /* 0x0000000a280a1291 */ /* 0x000fe2000f80103f */
[----:B------:R-:W-:-:S03]  /*10e0*/  IMAD.U32 R4, RZ, RZ, UR8 ;  /* 0x00000008ff047e24 */ /* 0x000fc6000f8e00ff */
[----:B------:R-:W-:Y:S01]  /*10f0*/  @UP1 ULEA.HI.X UR11, UR40, UR11, UR39, 0x2, UP0 ;  /* 0x0000000b280b1291 */ /* 0x000fe200080f1427 */
[----:B------:R-:W-:Y:S01]  /*1100*/  IMAD.U32 R5, RZ, RZ, UR9 ;  /* 0x00000009ff057e24 */ /* 0x000fe2000f8e00ff */
[----:B------:R-:W-:Y:S01]  /*1110*/  ULDC.64 UR8, c[0x0][0xb18] ;  /* 0x0002c60000087ab9 */ /* 0x000fe20000000a00 */
[----:B------:R-:W-:-:S03]  /*1120*/  IMAD.U32 R186, RZ, RZ, UR10 ;  /* 0x0000000affba7e24 */ /* 0x000fc6000f8e00ff */
[----:B------:R-:W-:Y:S01]  /*1130*/  IMAD.U32 R187, RZ, RZ, UR11 ;  /* 0x0000000bffbb7e24 */ /* 0x000fe2000f8e00ff */
[----:B------:R3:W5:Y:S04]  /*1140*/  @P0 LDG.E R6, desc[UR44][R4.64] ;  /* 0x0000002c04060981 */ /* 0x000768000c1e1900 */
[----:B------:R3:W5:Y:S01]  /*1150*/  @P2 LDG.E R186, desc[UR44][R186.64] ;  /* 0x0000002cbaba2981 */ /* 0x000762000c1e1900 */
[----:B-1----:R-:W-:Y:S01]  /*1160*/  ISETP.NE.U32.AND P0, PT, R8, RZ, PT ;  /* 0x000000ff0800720c */ /* 0x002fe20003f05070 */
[----:B------:R-:W-:Y:S01]  /*1170*/  UMOV UR38, UR6 ;  /* 0x0000000600267c82 */ /* 0x000fe20008000000 */
[----:B------:R-:W-:Y:S02]  /*1180*/  ISETP.NE.U32.AND P1, PT, RZ, UR8, PT ;  /* 0x00000008ff007c0c */ /* 0x000fe4000bf25070 */
[----:B------:R-:W-:-:S02]  /*1190*/  ISETP.NE.AND.EX P0, PT, R9, RZ, PT, P0 ;  /* 0x000000ff0900720c */ /* 0x000fc40003f05300 */
[----:B------:R-:W-:Y:S02]  /*11a0*/  ISETP.NE.AND.EX P1, PT, RZ, UR9, PT, P1 ;  /* 0x00000009ff007c0c */ /* 0x000fe4000bf25310 */
[----:B--2---:R-:W-:Y:S01]  /*11b0*/  SEL R0, R0, 0x1, P0 ;  /* 0x0000000100007807 */ /* 0x004fe20000000000 */
[----:B0--3--:R-:W-:Y:S10]  /*11c0*/  @P2 BRA `(.L_x_8339) ;  /* 0x0000000000302947 */ /* 0x009ff40003800000 */
[----:B------:R-:W-:Y:S01]  /*11d0*/  ULDC.64 UR6, c[0x0][0xaf8] ;  /* 0x0002be0000067ab9 */ /* 0x000fe20000000a00 */
[----:B-----5:R-:W0:Y:S01]  /*11e0*/  LDC R186, c[0x0][0x288] ;  /* 0x0000a200ffba7b82 */ /* 0x020e220000000800 */
[----:B------:R-:W-:-:S04]  /*11f0*/  ISETP.NE.U32.AND P0, PT, RZ, UR6, PT ;  /* 0x00000006ff007c0c */ /* 0x000fc8000bf05070 */
[----:B------:R-:W-:-:S13]  /*1200*/  ISETP.NE.AND.EX P0, PT, RZ, UR7, PT, P0 ;  /* 0x00000007ff007c0c */ /* 0x000fda000bf05300 */
[----:B------:R-:W-:Y:S05]  /*1210*/  @!P0 BRA `(.L_x_8339) ;  /* 0x00000000001c8947 */ /* 0x000fea0003800000 */
[----:B------:R-:W-:Y:S02]  /*1220*/  ULDC.64 UR6, c[0x0][0xaf8] ;  /* 0x0002be0000067ab9 */ /* 0x000fe40000000a00 */
[----:B------:R-:W-:-:S06]  /*1230*/  UIMAD.WIDE UR6, UR40, 0x4, UR6 ;  /* 0x00000004280678a5 */ /* 0x000fcc000f8e0206 */
[----:B------:R-:W-:Y:S02]  /*1240*/  IMAD.U32 R4, RZ, RZ, UR6 ;  /* 0x00000006ff047e24 */ /* 0x000fe4000f8e00ff */
[----:B------:R-:W-:-:S05]  /*1250*/  IMAD.U32 R5, RZ, RZ, UR7 ;  /* 0x00000007ff057e24 */ /* 0x000fca000f8e00ff */
[----:B0-----:R-:W2:Y:S04]  /*1260*/  LDG.E R186, desc[UR44][R4.64] ;  /* 0x0000002c04ba7981 */ /* 0x001ea8000c1e1900 */
[----:B------:R-:W2:Y:S02]  /*1270*/  LDG.E R3, desc[UR44][R4.64+0x4] ;  /* 0x0000042c04037981 */ /* 0x000ea4000c1e1900 */
[----:B--2---:R-:W-:-:S07]  /*1280*/  IMAD.IADD R186, R3, 0x1, -R186 ;  /* 0x0000000103ba7824 */ /* 0x004fce00078e0aba */
.L_x_8339:
[----:B------:R-:W-:Y:S01]  /*1290*/  IMAD R187, R0, R7, RZ ;  /* 0x0000000700bb7224 */ /* 0x000fe200078e02ff */
[----:B------:R-:W-:Y:S06]  /*12a0*/  @!P1 BRA `(.L_x_8340) ;  /* 0x0000000000189947 */ /* 0x000fec0003800000 */
[----:B------:R-:W-:-:S04]  /*12b0*/  ULEA UR4, UP0, UR40, UR8, 0x2 ;  /* 0x0000000828047291 */ /* 0x000fc8000f80103f */
[----:B------:R-:W-:Y:S02]  /*12c0*/  ULEA.HI.X UR6, UR40, UR9, UR39, 0x2, UP0 ;  /* 0x0000000928067291 */ /* 0x000fe400080f1427 */
[----:B------:R-:W-:-:S04]  /*12d0*/  IMAD.U32 R4, RZ, RZ, UR4 ;  /* 0x00000004ff047e24 */ /* 0x000fc8000f8e00ff */
[----:B------:R-:W-:-:S05]  /*12e0*/  IMAD.U32 R5, RZ, RZ, UR6 ;  /* 0x00000006ff057e24 */ /* 0x000fca000f8e00ff */
[----:B------:R1:W5:Y:S01]  /*12f0*/  LDG.E R187, desc[UR44][R4.64] ;  /* 0x0000002c04bb7981 */ /* 0x000362000c1e1900 */
[----:B------:R-:W-:Y:S05]  /*1300*/  BRA `(.L_x_8341) ;  /* 0x00000000002c7947 */ /* 0x000fea0003800000 */
.L_x_8340:
[----:B------:R-:W-:Y:S02]  /*1310*/  ULDC.64 UR6, c[0x0][0xb00] ;  /* 0x0002c00000067ab9 */ /* 0x000fe40000000a00 */
        /* <DEDUP_REMOVED lines=8> */
[----:B------:R-:W2:Y:S02]  /*13a0*/  LDG.E R0, desc[UR44][R4.64+0x4] ;  /* 0x0000042c04007981 */ /* 0x000ea4000c1e1900 */
[----:B--2---:R-:W-:-:S07]  /*13b0*/  IMAD.IADD R187, R0, 0x1, -R187 ;  /* 0x0000000100bb7824 */ /* 0x004fce00078e0abb */
.L_x_8341:
[----:B------:R-:W-:Y:S01]  /*13c0*/  UISETP.NE.AND UP0, UPT, UR43, 0x1, UPT ;  /* 0x000000012b00788c */ /* 0x000fe2000bf05270 */
[----:B-----5:R-:W-:Y:S01]  /*13d0*/  IMAD.IADD R187, R187, 0x1, -R6 ;  /* 0x00000001bbbb7824 */ /* 0x020fe200078e0a06 */
[----:B------:R-:W-:-:S03]  /*13e0*/  USHF.L.U32 UR37, UR5, 0x6, URZ ;  /* 0x0000000605257899 */ /* 0x000fc6000800063f */
[----:B------:R-:W-:Y:S01]  /*13f0*/  VIADD R0, R187, 0x3f ;  /* 0x0000003fbb007836 */ /* 0x000fe20000000000 */
[----:B------:R-:W-:-:S04]  /*1400*/  PLOP3.LUT P0, PT, PT, PT, UP0, 0x80, 0x0 ;  /* 0x000000000000781c */ /* 0x000fc80003f0f008 */
[----:B------:R-:W-:-:S04]  /*1410*/  SHF.R.S32.HI R3, RZ, 0x1f, R0 ;  /* 0x0000001fff037819 */ /* 0x000fc80000011400 */
[----:B------:R-:W-:-:S04]  /*1420*/  LEA.HI R3, R3, R0, RZ, 0x6 ;  /* 0x0000000003037211 */ /* 0x000fc800078f30ff */
[----:B------:R-:W-:Y:S01]  /*1430*/  SHF.R.S32.HI R168, RZ, 0x6, R3 ;  /* 0x00000006ffa87819 */ /* 0x000fe20000011403 */
[----:B------:R-:W-:Y:S06]  /*1440*/  @!P0 BRA `(.L_x_8342) ;  /* 0x0000001c00548947 */ /* 0x000fec0003800000 */
[----:B------:R-:W2:Y:S01]  /*1450*/  LDC R0, c[0x0][0x448] ;  /* 0x00011200ff007b82 */ /* 0x000ea20000000800 */
[----:B------:R-:W-:Y:S01]  /*1460*/  UIADD3 UR4, UR37, 0x3f, URZ ;  /* 0x0000003f25047890 */ /* 0x000fe2000fffe03f */
[----:B0-----:R-:W-:Y:S02]  /*1470*/  IADD3 R187, R187, 0x40, -R186 ;  /* 0x00000040bbbb7810 */ /* 0x001fe40007ffe8ba */
        /* <DEDUP_REMOVED lines=21> */
[----:B--2---:R-:W-:Y:S01]  /*15d0*/  ISETP.NE.AND P0, PT, R0, 0x1, PT ;  /* 0x000000010000780c */ /* 0x004fe20003f05270 */
[----:B------:R-:W-:Y:S01]  /*15e0*/  IMAD.U32 R0, RZ, RZ, UR4 ;  /* 0x00000004ff007e24 */ /* 0x000fe2000f8e00ff */
        /* <DEDUP_REMOVED lines=19> */
[----:B-1----:R-:W1:Y:S01]  /*1720*/  @P0 LDC R4, c[0x0][0x450] ;  /* 0x00011400ff040b82 */ /* 0x002e620000000800 */
        /* <DEDUP_REMOVED lines=16> */
[----:B0-----:R-:W-:Y:S01]  /*1830*/  @P0 IMAD.HI.U32 R3, R3, UR4, RZ ;  /* 0x0000000403030c27 */ /* 0x001fe2000f8e00ff */
[----:B------:R-:W-:-:S02]  /*1840*/  CS2R R170, SRZ ;  /* 0x0000000000aa7805 */ /* 0x000fc4000001ff00 */
[----:B------:R-:W-:Y:S02]  /*1850*/  CS2R R32, SRZ ;  /* 0x0000000000207805 */ /* 0x000fe4000001ff00 */
[----:B------:R-:W-:Y:S02]  /*1860*/  CS2R R172, SRZ ;  /* 0x0000000000ac7805 */ /* 0x000fe4000001ff00 */
[----:B------:R-:W-:Y:S01]  /*1870*/  CS2R R38, SRZ ;  /* 0x0000000000267805 */ /* 0x000fe2000001ff00 */
[----:B------:R-:W-:Y:S01]  /*1880*/  IMAD.MOV.U32 R35, RZ, RZ, RZ ;  /* 0x000000ffff237224 */ /* 0x000fe200078e00ff */
[----:B------:R-:W-:Y:S02]  /*1890*/  CS2R R28, SRZ ;  /* 0x00000000001c7805 */ /* 0x000fe4000001ff00 */
[----:B-1----:R-:W-:Y:S02]  /*18a0*/  @P0 SHF.R.U32.HI R0, RZ, R4, R3 ;  /* 0x00000004ff000219 */ /* 0x002fe40000011603 */
[----:B------:R-:W-:-:S02]  /*18b0*/  CS2R R174, SRZ ;  /* 0x0000000000ae7805 */ /* 0x000fc4000001ff00 */
[----:B------:R-:W-:Y:S01]  /*18c0*/  PLOP3.LUT P0, PT, PT, PT, PT, 0x80, 0x0 ;  /* 0x000000000000781c */ /* 0x000fe20003f0f070 */
[----:B------:R-:W-:Y:S01]  /*18d0*/  IMAD.MOV.U32 R31, RZ, RZ, RZ ;  /* 0x000000ffff1f7224 */ /* 0x000fe200078e00ff */
[----:B------:R-:W-:Y:S01]  /*18e0*/  CS2R R10, SRZ ;  /* 0x00000000000a7805 */ /* 0x000fe2000001ff00 */
[----:B------:R-:W-:Y:S02]  /*18f0*/  IMAD.IADD R0, R187, 0x1, R0 ;  /* 0x00000001bb007824 */ /* 0x000fe400078e0200 */
[----:B------:R-:W-:Y:S02]  /*1900*/  IMAD.MOV.U32 R27, RZ, RZ, RZ ;  /* 0x000000ffff1b7224 */ /* 0x000fe400078e00ff */
[----:B------:R-:W-:Y:S01]  /*1910*/  IMAD.MOV.U32 R9, RZ, RZ, RZ ;  /* 0x000000ffff097224 */ /* 0x000fe200078e00ff */
[----:B------:R-:W-:Y:S01]  /*1920*/  SHF.R.S32.HI R3, RZ, 0x1f, R0 ;  /* 0x0000001fff037819 */ /* 0x000fe20000011400 */
[----:B------:R-:W-:Y:S02]  /*1930*/  IMAD.MOV.U32 R20, RZ, RZ, RZ ;  /* 0x000000ffff147224 */ /* 0x000fe400078e00ff */
[----:B------:R-:W-:Y:S01]  /*1940*/  IMAD.MOV.U32 R176, RZ, RZ, RZ ;  /* 0x000000ffffb07224 */ /* 0x000fe200078e00ff */
        /* <DEDUP_REMOVED lines=35> */
[----:B------:R-:W-:Y:S02]  /*1b80*/  IMAD R0, R2, 0x1000, R7 ;  /* 0x0000100002007824 */ /* 0x000fe400078e0207 */
[C---:B------:R-:W-:Y:S02]  /*1b90*/  VIADD R6, R3.reuse, 0x4 ;  /* 0x0000000403067836 */ /* 0x040fe40000000000 */
[C---:B------:R-:W-:Y:S01]  /*1ba0*/  VIADD R5, R0.reuse, 0x80 ;  /* 0x0000008000057836 */ /* 0x040fe20000000000 */
[----:B------:R-:W-:Y:S01]  /*1bb0*/  R2UR UR14, R0 ;  /* 0x00000000000e72ca */ /* 0x000fe200000e0000 */
[----:B------:R-:W-:Y:S01]  /*1bc0*/  VIADD R3, R3, 0x6 ;  /* 0x0000000603037836 */ /* 0x000fe20000000000 */
        /* <DEDUP_REMOVED lines=24> */
.L_x_8344:
[----:B------:R-:W-:Y:S01]  /*1d50*/  IMAD R0, R2, 0x8, R17 ;  /* 0x0000000802007824 */ /* 0x000fe200078e0211 */
[----:B------:R-:W-:-:S03]  /*1d60*/  ISETP.GE.AND P0, PT, R4, 0x2, PT ;  /* 0x000000020400780c */ /* 0x000fc60003f06270 */
[----:B------:R-:W-:-:S05]  /*1d70*/  VIADD R3, R0, 0x38860 ;  /* 0x0003886000037836 */ /* 0x000fca0000000000 */
[----:B------:R-:W-:-:S04]  /*1d80*/  PRMT R3, R202, 0x654, R3 ;  /* 0x00000654ca037816 */ /* 0x000fc80000000003 */
[----:B------:R0:W-:Y:S01]  /*1d90*/  SYNCS.ARRIVE.TRANS64.RED.A1T0 RZ, [R3+URZ], RZ ;  /* 0x000000ff03ff79a7 */ /* 0x0001e2000810043f */
[----:B------:R-:W-:Y:S05]  /*1da0*/  @!P0 BRA `(.L_x_8345) ;  /* 0x0000000800c08947 */ /* 0x000fea0003800000 */
[----:B------:R-:W-:-:S07]  /*1db0*/  VIADD R4, R4, 0xfffffffe ;  /* 0xfffffffe04047836 */ /* 0x000fce0000000000 */
.L_x_8347:
[----:B------:R-:W-:Y:S01]  /*1dc0*/  BAR.SYNC.DEFER_BLOCKING 0xe, 0x100 ;  /* 0x0384000000007b1d */ /* 0x000fe20000010000 */
[----:B------:R-:W-:Y:S01]  /*1dd0*/  IMAD R0, R2, 0x40, R22 ;  /* 0x0000004002007824 */ /* 0x000fe200078e0216 */
        /* <DEDUP_REMOVED lines=10> */
[----:B01----:R-:W0:Y:S04]  /*1e80*/  LDS R3, [R0+0x38400] ;  /* 0x0384000000037984 */ /* 0x003e280000000800 */
        /* <DEDUP_REMOVED lines=157> */
.L_x_8346:
[----:B------:R-:W-:-:S04]  /*2860*/  IMAD R0, R2, 0x8, R17 ;  /* 0x0000000802007824 */ /* 0x000fc800078e0211 */
[----:B------:R-:W-:-:S05]  /*2870*/  VIADD R3, R0, 0x38860 ;  /* 0x0003886000037836 */ /* 0x000fca0000000000 */
[----:B------:R-:W-:-:S04]  /*2880*/  PRMT R3, R202, 0x654, R3 ;  /* 0x00000654ca037816 */ /* 0x000fc80000000003 */
[----:B------:R1:W-:Y:S01]  /*2890*/  SYNCS.ARRIVE.TRANS64.RED.A1T0 RZ, [R3+URZ], RZ ;  /* 0x000000ff03ff79a7 */ /* 0x0003e2000810043f */
[----:B------:R-:W-:Y:S05]  /*28a0*/  @P1 BRA `(.L_x_8347) ;  /* 0xfffffff400441947 */ /* 0x000fea000383ffff */
.L_x_8345:
        /* <DEDUP_REMOVED lines=143> */
.L_x_8342:
[----:B------:R-:W2:Y:S01]  /*31a0*/  LDC R204, c[0x0][0x448] ;  /* 0x00011200ffcc7b82 */ /* 0x000ea20000000800 */
[----:B------:R-:W-:Y:S01]  /*31b0*/  UIADD3 UR4, UR37, 0x3f, URZ ;  /* 0x0000003f25047890 */ /* 0x000fe2000fffe03f */
[----:B01----:R-:W-:Y:S02]  /*31c0*/  IADD3 R5, R187, 0x40, -R186 ;  /* 0x00000040bb057810 */ /* 0x003fe40007ffe8ba */
        /* <DEDUP_REMOVED lines=21> */
[----:B--2---:R-:W-:-:S02]  /*3320*/  ISETP.NE.AND P0, PT, R204, 0x1, PT ;  /* 0x00000001cc00780c */ /* 0x004fc40003f05270 */
        /* <DEDUP_REMOVED lines=9> */
[----:B------:R-:W-:Y:S02]  /*33c0*/  CS2R R98, SRZ ;  /* 0x0000000000627805 */ /* 0x000fe4000001ff00 */
[----:B------:R-:W-:Y:S02]  /*33d0*/  CS2R R96, SRZ ;  /* 0x0000000000607805 */ /* 0x000fe4000001ff00 */
[----:B------:R-:W-:Y:S01]  /*33e0*/  CS2R R94, SRZ ;  /* 0x00000000005e7805 */ /* 0x000fe2000001ff00 */
[----:B------:R-:W0:Y:S01]  /*33f0*/  @P0 LDC R0, c[0x0][0x44c] ;  /* 0x00011300ff000b82 */ /* 0x000e220000000800 */
[----:B------:R-:W-:-:S02]  /*3400*/  CS2R R92, SRZ ;  /* 0x00000000005c7805 */ /* 0x000fc4000001ff00 */
[----:B------:R-:W-:Y:S02]  /*3410*/  CS2R R90, SRZ ;  /* 0x00000000005a7805 */ /* 0x000fe4000001ff00 */
        /* <DEDUP_REMOVED lines=24> */
[----:B------:R-:W-:Y:S01]  /*35a0*/  CS2R R172, SRZ ;  /* 0x0000000000ac7805 */ /* 0x000fe2000001ff00 */
[----:B------:R-:W-:Y:S01]  /*35b0*/  IMAD.U32 R0, RZ, RZ, UR4 ;  /* 0x00000004ff007e24 */ /* 0x000fe2000f8e00ff */
[----:B------:R-:W-:Y:S01]  /*35c0*/  CS2R R38, SRZ ;  /* 0x0000000000267805 */ /* 0x000fe2000001ff00 */
[----:B------:R-:W-:Y:S01]  /*35d0*/  IMAD.MOV.U32 R35, RZ, RZ, RZ ;  /* 0x000000ffff237224 */ /* 0x000fe200078e00ff */
[----:B------:R-:W-:Y:S02]  /*35e0*/  CS2R R28, SRZ ;  /* 0x00000000001c7805 */ /* 0x000fe4000001ff00 */
[----:B-1----:R-:W-:Y:S02]  /*35f0*/  @P0 SHF.R.U32.HI R0, RZ, R4, R3 ;  /* 0x00000004ff000219 */ /* 0x002fe40000011603 */
[----:B------:R-:W-:-:S02]  /*3600*/  CS2R R174, SRZ ;  /* 0x0000000000ae7805 */ /* 0x000fc4000001ff00 */
[----:B------:R-:W-:Y:S02]  /*3610*/  PLOP3.LUT P0, PT, PT, PT, PT, 0x80, 0x0 ;  /* 0x000000000000781c */ /* 0x000fe40003f0f070 */
[----:B------:R-:W-:Y:S02]  /*3620*/  CS2R R10, SRZ ;  /* 0x00000000000a7805 */ /* 0x000fe4000001ff00 */
[----:B------:R-:W-:Y:S01]  /*3630*/  MOV R31, RZ ;  /* 0x000000ff001f7202 */ /* 0x000fe20000000f00 */
[----:B------:R-:W-:Y:S02]  /*3640*/  IMAD.IADD R0, R5, 0x1, R0 ;  /* 0x0000000105007824 */ /* 0x000fe400078e0200 */
[----:B------:R-:W-:Y:S02]  /*3650*/  IMAD.MOV.U32 R27, RZ, RZ, RZ ;  /* 0x000000ffff1b7224 */ /* 0x000fe400078e00ff */
[----:B------:R-:W-:Y:S01]  /*3660*/  IMAD.MOV.U32 R9, RZ, RZ, RZ ;  /* 0x000000ffff097224 */ /* 0x000fe200078e00ff */
[----:B------:R-:W-:Y:S01]  /*3670*/  SHF.R.S32.HI R3, RZ, 0x1f, R0 ;  /* 0x0000001fff037819 */ /* 0x000fe20000011400 */
[----:B------:R-:W-:-:S02]  /*3680*/  IMAD.MOV.U32 R20, RZ, RZ, RZ ;  /* 0x000000ffff147224 */ /* 0x000fc400078e00ff */
        /* <DEDUP_REMOVED lines=36> */
.L_x_8348:
        /* <DEDUP_REMOVED lines=9> */
.L_x_8488:
[----:B------:R-:W-:Y:S05]  /*3960*/  @!P0 BRA `(.L_x_8350) ;  /* 0x0000000000048947 */ /* 0x000fea0003800000 */
[----:B------:R-:W-:Y:S01]  /*3970*/  BPT.TRAP 0x1 ;  /* 0x000000040000795c */ /* 0x000fe20000300000 */
.L_x_8350:
[----:B------:R-:W-:Y:S01]  /*3980*/  IMAD R9, R2, 0x8, R17 ;  /* 0x0000000802097824 */ /* 0x000fe200078e0211 */
[----:B------:R-:W-:-:S04]  /*3990*/  SHF.L.U32 R6, R16, 0x1f, RZ ;  /* 0x0000001f10067819 */ /* 0x000fc800000006ff */
[----:B------:R1:W2:Y:S01]  /*39a0*/  SYNCS.PHASECHK.TRANS64.TRYWAIT P1, [R9+URZ+0x38830], R6 ;  /* 0x03883006090075a7 */ /* 0x0002a2000802017f */
[----:B------:R-:W-:Y:S05]  /*39b0*/  @!P0 BRA `(.L_x_8351) ;  /* 0x0000000000048947 */ /* 0x000fea0003800000 */
[----:B------:R-:W-:Y:S01]  /*39c0*/  BPT.TRAP 0x1 ;  /* 0x000000040000795c */ /* 0x000fe20000300000 */
.L_x_8351:
[----:B------:R-:W-:-:S05]  /*39d0*/  VIADD R0, R17, 0x22400 ;  /* 0x0002240011007836 */ /* 0x000fca0000000000 */
[----:B------:R-:W-:-:S04]  /*39e0*/  SHF.R.U32.HI R0, RZ, 0x4, R0 ;  /* 0x00000004ff007819 */ /* 0x000fc80000011600 */
[----:B------:R-:W-:Y:S01]  /*39f0*/  LOP3.LUT R0, R0, 0x3fff, RZ, 0xc0, !PT ;  /* 0x00003fff00007812 */ /* 0x000fe200078ec0ff */
[----:B--2---:R-:W-:Y:S06]  /*3a00*/  @P1 BRA `(.L_x_8352) ;  /* 0x0000000000081947 */ /* 0x004fec0003800000 */
[----:B------:R-:W2:Y:S02]  /*3a10*/  SYNCS.PHASECHK.TRANS64.TRYWAIT P1, [R9+URZ+0x38830], R6 ;  /* 0x03883006090075a7 */ /* 0x000ea4000802017f */
[----:B--2---:R-:W-:Y:S05]  /*3a20*/  @!P1 BRA `(.L_x_8353) ;  /* 0x00000138002c9947 */ /* 0x004fea0003800000 */
.L_x_8352:
        /* <DEDUP_REMOVED lines=40> */
.L_x_8489:
[----:B------:R-:W-:Y:S05]  /*3cb0*/  @!P0 BRA `(.L_x_8355) ;  /* 0x0000000000048947 */ /* 0x000fea0003800000 */
[----:B------:R-:W-:Y:S01]  /*3cc0*/  BPT.TRAP 0x1 ;  /* 0x000000040000795c */ /* 0x000fe20000300000 */
.L_x_8355:
[----:B------:R4:W0:Y:S01]  /*3cd0*/  SYNCS.PHASECHK.TRANS64.TRYWAIT P1, [R9+URZ+0x38850], R6 ;  /* 0x03885006090075a7 */ /* 0x000822000802017f */
[----:B------:R-:W-:Y:S05]  /*3ce0*/  @!P0 BRA `(.L_x_8356) ;  /* 0x0000000000048947 */ /* 0x000fea0003800000 */
[----:B------:R-:W-:Y:S01]  /*3cf0*/  BPT.TRAP 0x1 ;  /* 0x000000040000795c */ /* 0x000fe20000300000 */
.L_x_8356:
        /* <DEDUP_REMOVED lines=12> */
.L_x_8357:
        /* <DEDUP_REMOVED lines=11> */
[----:B------:R-:W-:Y:S01]  /*3e70*/  VIADD R7, R3, 0x4 ;  /* 0x0000000403077836 */ /* 0x000fe20000000000 */
[----:B------:R-:W-:Y:S01]  /*3e80*/  R2UR UR26, R6 ;  /* 0x00000000061a72ca */ /* 0x000fe200000e0000 */
[----:B------:R-:W-:-:S02]  /*3e90*/  VIADD R6, R5, 0x4 ;  /* 0x0000000405067836 */ /* 0x000fc40000000000 */
[----:B------:R-:W-:Y:S01]  /*3ea0*/  HGMMA.64x64x16.F32.BF16 R24, gdesc[UR20], R24, gsb0 ;  /* 0x00e00000141879f0 */ /* 0x000fe20008001818 */
        /* <DEDUP_REMOVED lines=277> */
[----:B------:R-:W-:-:S02]  /*5000*/  IMAD.IADD R10, R10, 0x1, R11 ;  /* 0x000000010a0a7824 */ /* 0x000fc400078e020b */
[----:B------:R-:W-:Y:S01]  /*5010*/  IMAD.MOV.U32 R11, RZ, RZ, 0x40 ;  /* 0x00000040ff0b7424 */ /* 0x000fe200078e00ff */
[----:B------:R-:W-:Y:S02]  /*5020*/  WARPGROUP.DEPBAR.LE gsb0, 0x0 ;  /* 0x00008000000079c5 */ /* 0x000fe40000010000 */
        /* <DEDUP_REMOVED lines=33> */
.L_x_8359:
[----:B------:R-:W-:Y:S01]  /*5240*/  ISETP.NE.AND P5, PT, R204, 0x1, PT ;  /* 0x00000001cc00780c */ /* 0x000fe20003fa5270 */
[----:B------:R-:W-:Y:S01]  /*5250*/  VIADD R5, R191, UR37 ;  /* 0x00000025bf057c36 */ /* 0x000fe20008000000 */
[----:B------:R-:W-:Y:S01]  /*5260*/  ULDC UR6, c[0x0][0xad0] ;  /* 0x0002b40000067ab9 */ /* 0x000fe20000000800 */
[----:B------:R-:W-:Y:S01]  /*5270*/  ULDC UR28, c[0x0][0xa80] ;  /* 0x0002a000001c7ab9 */ /* 0x000fe20000000800 */
        /* <DEDUP_REMOVED lines=9> */
[----:B------:R-:W1:Y:S01]  /*5310*/  @P5 LDC R6, c[0x0][0x44c] ;  /* 0x00011300ff065b82 */ /* 0x000e620000000800 */
[----:B------:R-:W-:Y:S01]  /*5320*/  FMUL.FTZ R40, R40, UR6 ;  /* 0x0000000628287c20 */ /* 0x000fe20008410000 */
[----:B------:R-:W-:Y:S01]  /*5330*/  FMUL.FTZ R41, R41, UR6 ;  /* 0x0000000629297c20 */ /* 0x000fe20008410000 */
[----:B------:R-:W-:Y:S01]  /*5340*/  FMUL.FTZ R44, R44, UR6 ;  /* 0x000000062c2c7c20 */ /* 0x000fe20008410000 */
[----:B------:R-:W2:Y:S01]  /*5350*/  MUFU.TANH R25, R25 ;  /* 0x0000001900197308 */ /* 0x000ea20000002400 */
[----:B------:R-:W-:Y:S01]  /*5360*/  FMUL.FTZ R45, R45, UR6 ;  /* 0x000000062d2d7c20 */ /* 0x000fe20008410000 */
[----:B------:R-:W-:Y:S01]  /*5370*/  FMUL.FTZ R26, R26, UR6 ;  /* 0x000000061a1a7c20 */ /* 0x000fe20008410000 */
[----:B------:R-:W-:Y:S01]  /*5380*/  FMUL.FTZ R48, R48, UR6 ;  /* 0x0000000630307c20 */ /* 0x000fe20008410000 */
[----:B------:R-:W3:Y:S01]  /*5390*/  @P5 LDC R7, c[0x0][0x450] ;  /* 0x00011400ff075b82 */ /* 0x000ee20000000800 */
        /* <DEDUP_REMOVED lines=15> */
[----:B-1----:R-:W-:-:S04]  /*5490*/  @P5 IMAD.HI.U32 R6, R5, R6, RZ ;  /* 0x0000000605065227 */ /* 0x002fc800078e00ff */
[----:B------:R-:W-:Y:S01]  /*54a0*/  FMUL.FTZ R47, R47, UR6 ;  /* 0x000000062f2f7c20 */ /* 0x000fe20008410000 */
[----:B------:R-:W-:Y:S01]  /*54b0*/  FMUL.FTZ R50, R50, UR6 ;  /* 0x0000000632327c20 */ /* 0x000fe20008410000 */
[----:B------:R-:W-:Y:S01]  /*54c0*/  FMUL.FTZ R51, R51, UR6 ;  /* 0x0000000633337c20 */ /* 0x000fe20008410000 */
[----:B------:R-:W1:Y:S01]  /*54d0*/  MUFU.TANH R14, R32 ;  /* 0x00000020000e7308 */ /* 0x000e620000002400 */
[----:B------:R-:W-:Y:S01]  /*54e0*/  FMUL.FTZ R54, R54, UR6 ;  /* 0x0000000636367c20 */ /* 0x000fe20008410000 */
[----:B------:R-:W-:Y:S01]  /*54f0*/  FMUL.FTZ R55, R55, UR6 ;  /* 0x0000000637377c20 */ /* 0x000fe20008410000 */
[----:B------:R-:W-:Y:S01]  /*5500*/  IMAD R217, R2, 0x1000, R19 ;  /* 0x0000100002d97824 */ /* 0x000fe200078e0213 */
[----:B---3--:R-:W-:Y:S01]  /*5510*/  @P5 SHF.R.U32.HI R5, RZ, R7, R6 ;  /* 0x00000007ff055219 */ /* 0x008fe20000011606 */
[----:B------:R-:W-:Y:S01]  /*5520*/  IMAD R6, R168, -0x40, R11 ;  /* 0xffffffc0a8067824 */ /* 0x000fe200078e020b */
[----:B------:R-:W-:Y:S02]  /*5530*/  UMOV UR7, 0x40000040 ;  /* 0x4000004000077882 */ /* 0x000fe40000000000 */
[----:B------:R-:W3:Y:S01]  /*5540*/  MUFU.TANH R33, R33 ;  /* 0x0000002100217308 */ /* 0x000ee20000002400 */
[----:B------:R-:W0:Y:S01]  /*5550*/  SHFL.IDX PT, R8, R5, RZ, 0x1c1f ;  /* 0x001c1fff05087589 */ /* 0x000e2200000e0000 */
[----:B------:R-:W-:-:S02]  /*5560*/  IADD3 R7, R187, 0x1, R6 ;  /* 0x00000001bb077810 */ /* 0x000fc40007ffe006 */
[----:B------:R-:W-:Y:S01]  /*5570*/  IADD3 R6, -R18, R6, R187 ;  /* 0x0000000612067210 */ /* 0x000fe20007ffe1bb */
[----:B------:R-:W3:Y:S01]  /*5580*/  SHFL.IDX PT, R5, R5, 0x1, 0x1c1f ;  /* 0x003c1f0005057f89 */ /* 0x000ee200000e0000 */
[----:B------:R-:W-:Y:S02]  /*5590*/  IADD3 R7, -R186, R7, -R18 ;  /* 0x00000007ba077210 */ /* 0x000fe40007ffe912 */
[----:B------:R-:W3:Y:S01]  /*55a0*/  MUFU.TANH R36, R36 ;  /* 0x0000002400247308 */ /* 0x000ee20000002400 */
[C---:B------:R-:W-:Y:S02]  /*55b0*/  R2UR UR6, R217.reuse ;  /* 0x00000000d90672ca */ /* 0x040fe400000e0000 */
[----:B------:R-:W-:-:S05]  /*55c0*/  IADD3 R221, R217, 0x80, RZ ;  /* 0x00000080d9dd7810 */ /* 0x000fca0007ffe0ff */
[----:B------:R-:W3:Y:S08]  /*55d0*/  MUFU.TANH R37, R37 ;  /* 0x0000002500257308 */ /* 0x000ef00000002400 */
[----:B------:R-:W3:Y:S01]  /*55e0*/  MUFU.TANH R40, R40 ;  /* 0x0000002800287308 */ /* 0x000ee20000002400 */
[----:B0-----:R-:W-:-:S04]  /*55f0*/  VIADDMNMX R8, R8, R7, R6, PT ;  /* 0x0000000708087246 */ /* 0x001fc80003800106 */
[C---:B------:R-:W-:Y:S02]  /*5600*/  ISETP.GT.AND P1, PT, R8.reuse, RZ, PT ;  /* 0x000000ff0800720c */ /* 0x040fe40003f24270 */
[C---:B------:R-:W-:Y:S01]  /*5610*/  ISETP.GT.AND P2, PT, R8.reuse, 0x1, PT ;  /* 0x000000010800780c */ /* 0x040fe20003f44270 */
[----:B------:R-:W0:Y:S01]  /*5620*/  MUFU.TANH R41, R41 ;  /* 0x0000002900297308 */ /* 0x000e220000002400 */
[----:B------:R-:W-:Y:S02]  /*5630*/  ISETP.GT.AND P3, PT, R8, 0x8, PT ;  /* 0x000000080800780c */ /* 0x000fe40003f64270 */
[----:B------:R-:W-:Y:S02]  /*5640*/  FSEL R10, R10, -INF , P1 ;  /* 0xff8000000a0a7808 */ /* 0x000fe40000800000 */
[----:B--2---:R-:W-:Y:S02]  /*5650*/  FSEL R11, R25, -INF , P2 ;  /* 0xff800000190b7808 */ /* 0x004fe40001000000 */
[----:B------:R-:W-:Y:S01]  /*5660*/  ISETP.GT.AND P1, PT, R8, 0x9, PT ;  /* 0x000000090800780c */ /* 0x000fe20003f24270 */
[----:B------:R-:W2:Y:S01]  /*5670*/  MUFU.TANH R44, R44 ;  /* 0x0000002c002c7308 */ /* 0x000ea20000002400 */
[----:B----4-:R-:W-:-:S02]  /*5680*/  FSEL R12, R12, -INF , P3 ;  /* 0xff8000000c0c7808 */ /* 0x010fc40001800000 */
[----:B------:R-:W-:Y:S02]  /*5690*/  FMNMX.FTZ R15, R10, R11, !PT ;  /* 0x0000000b0a0f7209 */ /* 0x000fe40007810000 */
[----:B------:R-:W-:Y:S02]  /*56a0*/  ISETP.GT.AND P2, PT, R8, 0x10, PT ;  /* 0x000000100800780c */ /* 0x000fe40003f44270 */
[----:B-----5:R-:W-:Y:S01]  /*56b0*/  FSEL R13, R13, -INF , P1 ;  /* 0xff8000000d0d7808 */ /* 0x020fe20000800000 */
[----:B------:R4:W-:Y:S01]  /*56c0*/  MUFU.TANH R56, R26 ;  /* 0x0000001a00387308 */ /* 0x0009e20000002400 */
[----:B------:R-:W-:Y:S02]  /*56d0*/  FMNMX.FTZ R20, R12, R15, !PT ;  /* 0x0000000f0c147209 */ /* 0x000fe40007810000 */
[----:B------:R-:W-:Y:S02]  /*56e0*/  ISETP.GT.AND P1, PT, R8, 0x11, PT ;  /* 0x000000110800780c */ /* 0x000fe40003f24270 */
[----:B-1----:R-:W-:-:S02]  /*56f0*/  FSEL R14, R14, -INF , P2 ;  /* 0xff8000000e0e7808 */ /* 0x002fc40001000000 */
[----:B------:R-:W-:Y:S01]  /*5700*/  FMNMX.FTZ R21, R13, R20, !PT ;  /* 0x000000140d157209 */ /* 0x000fe20007810000 */
[----:B------:R-:W1:Y:S01]  /*5710*/  MUFU.TANH R45, R45 ;  /* 0x0000002d002d7308 */ /* 0x000e620000002400 */
[----:B------:R-:W-:Y:S02]  /*5720*/  ISETP.GT.AND P2, PT, R8, 0x18, PT ;  /* 0x000000180800780c */ /* 0x000fe40003f44270 */
[----:B---3--:R-:W-:Y:S02]  /*5730*/  FSEL R15, R33, -INF , P1 ;  /* 0xff800000210f7808 */ /* 0x008fe40000800000 */
[----:B------:R-:W-:Y:S02]  /*5740*/  FMNMX.FTZ R24, R14, R21, !PT ;  /* 0x000000150e187209 */ /* 0x000fe40007810000 */
[----:B------:R-:W-:Y:S01]  /*5750*/  ISETP.GT.AND P1, PT, R8, 0x19, PT ;  /* 0x000000190800780c */ /* 0x000fe20003f24270 */
[----:B------:R3:W-:Y:S01]  /*5760*/  MUFU.TANH R57, R27 ;  /* 0x0000001b00397308 */ /* 0x0007e20000002400 */
[----:B------:R-:W-:-:S02]  /*5770*/  FSEL R20, R36, -INF , P2 ;  /* 0xff80000024147808 */ /* 0x000fc40001000000 */
[----:B------:R-:W-:Y:S02]  /*5780*/  FMNMX.FTZ R25, R15, R24, !PT ;  /* 0x000000180f197209 */ /* 0x000fe40007810000 */
[----:B------:R-:W-:Y:S02]  /*5790*/  ISETP.GT.AND P2, PT, R8, 0x20, PT ;  /* 0x000000200800780c */ /* 0x000fe40003f44270 */
[----:B------:R-:W-:Y:S01]  /*57a0*/  FSEL R21, R37, -INF , P1 ;  /* 0xff80000025157808 */ /* 0x000fe20000800000 */
[----:B------:R-:W5:Y:S01]  /*57b0*/  MUFU.TANH R48, R48 ;  /* 0x0000003000307308 */ /* 0x000f620000002400 */
[----:B----4-:R-:W-:Y:S02]  /*57c0*/  FMNMX.FTZ R26, R20, R25, !PT ;  /* 0x00000019141a7209 */ /* 0x010fe40007810000 */
[----:B------:R-:W-:Y:S02]  /*57d0*/  ISETP.GT.AND P1, PT, R8, 0x21, PT ;  /* 0x000000210800780c */ /* 0x000fe40003f24270 */
[----:B------:R-:W-:-:S02]  /*57e0*/  FSEL R24, R40, -INF , P2 ;  /* 0xff80000028187808 */ /* 0x000fc40001000000 */
[----:B---3--:R-:W-:Y:S01]  /*57f0*/  FMNMX.FTZ R27, R21, R26, !PT ;  /* 0x0000001a151b7209 */ /* 0x008fe20007810000 */
[----:B------:R-:W3:Y:S01]  /*5800*/  MUFU.TANH R49, R49 ;  /* 0x0000003100317308 */ /* 0x000ee20000002400 */
[----:B------:R-:W-:Y:S02]  /*5810*/  ISETP.GT.AND P2, PT, R8, 0x28, PT ;  /* 0x000000280800780c */ /* 0x000fe40003f44270 */
[----:B0-----:R-:W-:Y:S02]  /*5820*/  FSEL R25, R41, -INF , P1 ;  /* 0xff80000029197808 */ /* 0x001fe40000800000 */
[----:B------:R-:W-:Y:S02]  /*5830*/  FMNMX.FTZ R28, R24, R27, !PT ;  /* 0x0000001b181c7209 */ /* 0x000fe40007810000 */
[----:B------:R-:W-:Y:S01]  /*5840*/  ISETP.GT.AND P1, PT, R8, 0x29, PT ;  /* 0x000000290800780c */ /* 0x000fe20003f24270 */
[----:B------:R-:W0:Y:S01]  /*5850*/  MUFU.TANH R52, R52 ;  /* 0x0000003400347308 */ /* 0x000e220000002400 */
[----:B--2---:R-:W-:-:S02]  /*5860*/  FSEL R26, R44, -INF , P2 ;  /* 0xff8000002c1a7808 */ /* 0x004fc40001000000 */
[----:B------:R-:W-:Y:S02]  /*5870*/  FMNMX.FTZ R29, R25, R28, !PT ;  /* 0x0000001c191d7209 */ /* 0x000fe40007810000 */
[C---:B------:R-:W-:Y:S02]  /*5880*/  ISETP.GT.AND P2, PT, R8.reuse, 0x30, PT ;  /* 0x000000300800780c */ /* 0x040fe40003f44270 */
[----:B-1----:R-:W-:Y:S01]  /*5890*/  FSEL R27, R45, -INF , P1 ;  /* 0xff8000002d1b7808 */ /* 0x002fe20000800000 */
[----:B------:R1:W-:Y:S01]  /*58a0*/  MUFU.TANH R58, R30 ;  /* 0x0000001e003a7308 */ /* 0x0003e20000002400 */
[----:B------:R-:W-:Y:S02]  /*58b0*/  ISETP.GT.AND P1, PT, R8, 0x31, PT ;  /* 0x000000310800780c */ /* 0x000fe40003f24270 */
[----:B-----5:R-:W-:Y:S02]  /*58c0*/  FSEL R28, R48, -INF , P2 ;  /* 0xff800000301c7808 */ /* 0x020fe40001000000 */
[----:B------:R-:W-:-:S02]  /*58d0*/  ISETP.GT.AND P2, PT, R8, 0x38, PT ;  /* 0x000000380800780c */ /* 0x000fc40003f44270 */
[----:B------:R-:W-:Y:S01]  /*58e0*/  VIADDMNMX R6, R5, R7, R6, PT ;  /* 0x0000000705067246 */ /* 0x000fe20003800106 */
[----:B------:R-:W2:Y:S01]  /*58f0*/  MUFU.TANH R53, R53 ;  /* 0x0000003500357308 */ /* 0x000ea20000002400 */
[----:B-1----:R-:W-:Y:S02]  /*5900*/  FMNMX.FTZ R30, R26, R29, !PT ;  /* 0x0000001d1a1e7209 */ /* 0x002fe40007810000 */
[----:B---3--:R-:W-:Y:S02]  /*5910*/  FSEL R29, R49, -INF , P1 ;  /* 0xff800000311d7808 */ /* 0x008fe40000800000 */
[----:B------:R-:W-:Y:S02]  /*5920*/  FMNMX.FTZ R33, R27, R30, !PT ;  /* 0x0000001e1b217209 */ /* 0x000fe40007810000 */
[----:B------:R-:W-:Y:S01]  /*5930*/  ISETP.GT.AND P1, PT, R8, 0x39, PT ;  /* 0x000000390800780c */ /* 0x000fe20003f24270 */
[----:B------:R-:W-:Y:S01]  /*5940*/  MUFU.TANH R44, R38 ;  /* 0x00000026002c7308 */ /* 0x000fe20000002400 */
[----:B------:R-:W-:-:S02]  /*5950*/  FMNMX.FTZ R32, R28, R33, !PT ;  /* 0x000000211c207209 */ /* 0x000fc40007810000 */
[----:B0-----:R-:W-:Y:S02]  /*5960*/  FSEL R30, R52, -INF , P2 ;  /* 0xff800000341e7808 */ /* 0x001fe40001000000 */
[----:B------:R-:W-:Y:S02]  /*5970*/  FMNMX.FTZ R33, R29, R32, !PT ;  /* 0x000000201d217209 */ /* 0x000fe40007810000 */
[----:B------:R-:W-:Y:S01]  /*5980*/  ISETP.GT.AND P2, PT, R6, 0x1, PT ;  /* 0x000000010600780c */ /* 0x000fe20003f44270 */
[----:B------:R0:W1:Y:S01]  /*5990*/  MUFU.TANH R36, R31 ;  /* 0x0000001f00247308 */ /* 0x0000620000002400 */
[----:B--2---:R-:W-:Y:S02]  /*59a0*/  FSEL R32, R53, -INF , P1 ;  /* 0xff80000035207808 */ /* 0x004fe40000800000 */
[----:B------:R-:W-:Y:S02]  /*59b0*/  FMNMX.FTZ R33, R30, R33, !PT ;  /* 0x000000211e217209 */ /* 0x000fe40007810000 */
[----:B------:R-:W-:-:S02]  /*59c0*/  ISETP.GT.AND P1, PT, R6, RZ, PT ;  /* 0x000000ff0600720c */ /* 0x000fc40003f24270 */
[----:B------:R-:W-:Y:S01]  /*59d0*/  FMNMX.FTZ R33, R32, R33, !PT ;  /* 0x0000002120217209 */ /* 0x000fe20007810000 */
[----:B------:R2:W3:Y:S01]  /*59e0*/  MUFU.TANH R40, R34 ;  /* 0x0000002200287308 */ /* 0x0004e20000002400 */
[----:B------:R-:W-:Y:S02]  /*59f0*/  ISETP.GT.AND P3, PT, R6, 0x8, PT ;  /* 0x000000080600780c */ /* 0x000fe40003f64270 */
[----:B0-----:R-:W-:Y:S01]  /*5a00*/  FSEL R31, R56, -INF , P1 ;  /* 0xff800000381f7808 */ /* 0x001fe20000800000 */
[----:B------:R-:W0:Y:S01]  /*5a10*/  SHFL.BFLY PT, R8, R33, 0x2, 0x1f ;  /* 0x0c401f0021087f89 */ /* 0x000e2200000e0000 */
[----:B------:R-:W-:-:S03]  /*5a20*/  ISETP.GT.AND P1, PT, R6, 0x9, PT ;  /* 0x000000090600780c */ /* 0x000fc60003f24270 */
[----:B------:R1:W4:Y:S01]  /*5a30*/  MUFU.TANH R41, R35 ;  /* 0x0000002300297308 */ /* 0x0003220000002400 */
[----:B--2---:R-:W-:Y:S02]  /*5a40*/  FSEL R34, R57, -INF , P2 ;  /* 0xff80000039227808 */ /* 0x004fe40001000000 */
[----:B------:R-:W-:-:S05]  /*5a50*/  ISETP.GT.AND P2, PT, R6, 0x10, PT ;  /* 0x000000100600780c */ /* 0x000fca0003f44270 */
[----:B------:R-:W2:Y:S01]  /*5a60*/  MUFU.TANH R39, R39 ;  /* 0x0000002700277308 */ /* 0x000ea20000002400 */
[----:B-1----:R-:W-:Y:S02]  /*5a70*/  FSEL R35, R36, -INF , P1 ;  /* 0xff80000024237808 */ /* 0x002fe40000800000 */
[----:B------:R-:W-:Y:S02]  /*5a80*/  ISETP.GT.AND P1, PT, R6, 0x11, PT ;  /* 0x000000110600780c */ /* 0x000fe40003f24270 */
[----:B---3--:R-:W-:Y:S02]  /*5a90*/  FSEL R36, R40, -INF , P2 ;  /* 0xff80000028247808 */ /* 0x008fe40001000000 */
[----:B------:R-:W-:Y:S01]  /*5aa0*/  ISETP.GT.AND P2, PT, R6, 0x18, PT ;  /* 0x000000180600780c */ /* 0x000fe20003f44270 */
[----:B------:R-:W1:Y:S01]  /*5ab0*/  MUFU.TANH R42, R42 ;  /* 0x0000002a002a7308 */ /* 0x000e620000002400 */
[----:B0-----:R-:W-:Y:S02]  /*5ac0*/  FMNMX.FTZ R37, R33, R8, !PT ;  /* 0x0000000821257209 */ /* 0x001fe40007810000 */
[----:B------:R-:W-:-:S02]  /*5ad0*/  FSEL R33, R58, -INF , P3 ;  /* 0xff8000003a217808 */ /* 0x000fc40001800000 */
[----:B------:R-:W-:Y:S01]  /*5ae0*/  FMNMX.FTZ R8, R31, R34, !PT ;  /* 0x000000221f087209 */ /* 0x000fe20007810000 */
[----:B------:R-:W0:Y:S02]  /*5af0*/  SHFL.BFLY PT, R38, R37, 0x1, 0x1f ;  /* 0x0c201f0025267f89 */ /* 0x000e2400000e0000 */
[----:B------:R-:W3:Y:S01]  /*5b00*/  MUFU.TANH R43, R43 ;  /* 0x0000002b002b7308 */ /* 0x000ee20000002400 */
[----:B------:R-:W-:Y:S02]  /*5b10*/  ISETP.GT.AND P3, PT, R6, 0x29, PT ;  /* 0x000000290600780c */ /* 0x000fe40003f64270 */
[----:B------:R-:W-:-:S04]  /*5b20*/  FMNMX.FTZ R8, R33, R8, !PT ;  /* 0x0000000821087209 */ /* 0x000fc80007810000 */
[----:B------:R-:W-:Y:S01]  /*5b30*/  FMNMX.FTZ R5, R35, R8, !PT ;  /* 0x0000000823057209 */ /* 0x000fe20007810000 */
[----:B------:R-:W5:Y:S03]  /*5b40*/  MUFU.TANH R46, R46 ;  /* 0x0000002e002e7308 */ /* 0x000f660000002400 */
[----:B------:R-:W-:-:S05]  /*5b50*/  FMNMX.FTZ R8, R36, R5, !PT ;  /* 0x0000000524087209 */ /* 0x000fca0007810000 */
[----:B------:R-:W5:Y:S01]  /*5b60*/  MUFU.TANH R47, R47 ;  /* 0x0000002f002f7308 */ /* 0x000f620000002400 */
[----:B0-----:R-:W-:-:S07]  /*5b70*/  FMNMX.FTZ R7, R37, R38, !PT ;  /* 0x0000002625077209 */ /* 0x001fce0007810000 */
[----:B------:R-:W0:Y:S01]  /*5b80*/  MUFU.TANH R50, R50 ;  /* 0x0000003200327308 */ /* 0x000e220000002400 */
[----:B----4-:R-:W-:Y:S02]  /*5b90*/  FSEL R37, R41, -INF , P1 ;  /* 0xff80000029257808 */ /* 0x010fe40000800000 */
[----:B------:R-:W-:Y:S02]  /*5ba0*/  ISETP.GT.AND P1, PT, R6, 0x19, PT ;  /* 0x000000190600780c */ /* 0x000fe40003f24270 */
[----:B------:R-:W-:Y:S02]  /*5bb0*/  FSEL R38, R44, -INF , P2 ;  /* 0xff8000002c267808 */ /* 0x000fe40001000000 */
[----:B------:R-:W-:Y:S01]  /*5bc0*/  FMNMX.FTZ R5, R37, R8, !PT ;  /* 0x0000000825057209 */ /* 0x000fe20007810000 */
[----:B------:R4:W0:Y:S01]  /*5bd0*/  MUFU.TANH R45, R51 ;  /* 0x00000033002d7308 */ /* 0x0008220000002400 */
[----:B------:R-:W-:Y:S02]  /*5be0*/  ISETP.GT.AND P2, PT, R6, 0x20, PT ;  /* 0x000000200600780c */ /* 0x000fe40003f44270 */
[----:B--2---:R-:W-:-:S02]  /*5bf0*/  FSEL R39, R39, -INF , P1 ;  /* 0xff80000027277808 */ /* 0x004fc40000800000 */
[----:B------:R-:W-:Y:S02]  /*5c00*/  FMNMX.FTZ R8, R38, R5, !PT ;  /* 0x0000000526087209 */ /* 0x000fe40007810000 */
[----:B------:R-:W-:Y:S01]  /*5c10*/  ISETP.GT.AND P1, PT, R6, 0x21, PT ;  /* 0x000000210600780c */ /* 0x000fe20003f24270 */
[----:B------:R-:W2:Y:S01]  /*5c20*/  MUFU.TANH R54, R54 ;  /* 0x0000003600367308 */ /* 0x000ea20000002400 */
[----:B-1----:R-:W-:Y:S02]  /*5c30*/  FSEL R40, R42, -INF , P2 ;  /* 0xff8000002a287808 */ /* 0x002fe40001000000 */
[----:B------:R-:W-:Y:S02]  /*5c40*/  FMNMX.FTZ R5, R39, R8, !PT ;  /* 0x0000000827057209 */ /* 0x000fe40007810000 */
[----:B------:R-:W-:Y:S02]  /*5c50*/  ISETP.GT.AND P2, PT, R6, 0x28, PT ;  /* 0x000000280600780c */ /* 0x000fe40003f44270 */
[----:B---3--:R-:W-:Y:S01]  /*5c60*/  FSEL R41, R43, -INF , P1 ;  /* 0xff8000002b297808 */ /* 0x008fe20000800000 */
[C---:B------:R-:W-:Y:S01]  /*5c70*/  FMUL.FTZ R43, R7.reuse, UR28 ;  /* 0x0000001c072b7c20 */ /* 0x040fe20008410000 */
[----:B------:R-:W-:Y:S01]  /*5c80*/  FMNMX.FTZ R8, R40, R5, !PT ;  /* 0x0000000528087209 */ /* 0x000fe20007810000 */
[----:B------:R-:W1:Y:S01]  /*5c90*/  MUFU.TANH R55, R55 ;  /* 0x0000003700377308 */ /* 0x000e620000002400 */
[----:B------:R-:W-:-:S02]  /*5ca0*/  FSETP.NEU.FTZ.AND P4, PT, R7, -INF , PT ;  /* 0xff8000000700780b */ /* 0x000fc40003f9d000 */
[----:B-----5:R-:W-:Y:S02]  /*5cb0*/  FSEL R42, R46, -INF , P2 ;  /* 0xff8000002e2a7808 */ /* 0x020fe40001000000 */
[----:B------:R-:W-:Y:S02]  /*5cc0*/  FMNMX.FTZ R5, R41, R8, !PT ;  /* 0x0000000829057209 */ /* 0x000fe40007810000 */
[----:B----4-:R-:W-:Y:S02]  /*5cd0*/  FSEL R51, R43, RZ, P4 ;  /* 0x000000ff2b337208 */ /* 0x010fe40002000000 */
[----:B------:R-:W-:Y:S02]  /*5ce0*/  ISETP.GT.AND P1, PT, R6, 0x30, PT ;  /* 0x000000300600780c */ /* 0x000fe40003f24270 */
[----:B------:R-:W-:Y:S01]  /*5cf0*/  FSEL R43, R47, -INF , P3 ;  /* 0xff8000002f2b7808 */ /* 0x000fe20001800000 */
[--C-:B------:R-:W-:Y:S01]  /*5d00*/  FFMA.FTZ R169, R26, UR28, -R51.reuse ;  /* 0x0000001c1aa97c23 */ /* 0x100fe20008010833 */
[----:B------:R-:W-:Y:S01]  /*5d10*/  FMNMX.FTZ R8, R42, R5, !PT ;  /* 0x000000052a087209 */ /* 0x000fe20007810000 */
[--C-:B------:R-:W-:Y:S01]  /*5d20*/  FFMA.FTZ R5, R10, UR28, -R51.reuse ;  /* 0x0000001c0a057c23 */ /* 0x100fe20008010833 */
[----:B------:R-:W-:Y:S01]  /*5d30*/  ISETP.GT.AND P2, PT, R6, 0x31, PT ;  /* 0x000000310600780c */ /* 0x000fe20003f44270 */
[--C-:B------:R-:W-:Y:S01]  /*5d40*/  FFMA.FTZ R10, R12, UR28, -R51.reuse ;  /* 0x0000001c0c0a7c23 */ /* 0x100fe20008010833 */
[----:B0-----:R-:W-:Y:S01]  /*5d50*/  FSEL R44, R50, -INF , P1 ;  /* 0xff800000322c7808 */ /* 0x001fe20000800000 */
[--C-:B------:R-:W-:Y:S01]  /*5d60*/  FFMA.FTZ R12, R14, UR28, -R51.reuse ;  /* 0x0000001c0e0c7c23 */ /* 0x100fe20008010833 */
[----:B------:R-:W-:Y:S01]  /*5d70*/  FMNMX.FTZ R47, R43, R8, !PT ;  /* 0x000000082b2f7209 */ /* 0x000fe20007810000 */
[--C-:B------:R-:W-:Y:S01]  /*5d80*/  FFMA.FTZ R14, R20, UR28, -R51.reuse ;  /* 0x0000001c140e7c23 */ /* 0x100fe20008010833 */
[----:B------:R-:W-:Y:S01]  /*5d90*/  ISETP.GT.AND P1, PT, R6, 0x38, PT ;  /* 0x000000380600780c */ /* 0x000fe20003f24270 */
[--C-:B------:R-:W-:Y:S01]  /*5da0*/  FFMA.FTZ R20, R24, UR28, -R51.reuse ;  /* 0x0000001c18147c23 */ /* 0x100fe20008010833 */
[----:B------:R-:W-:Y:S01]  /*5db0*/  FSEL R45, R45, -INF , P2 ;  /* 0xff8000002d2d7808 */ /* 0x000fe20001000000 */
[--C-:B------:R-:W-:Y:S01]  /*5dc0*/  FFMA.FTZ R170, R27, UR28, -R51.reuse ;  /* 0x0000001c1baa7c23 */ /* 0x100fe20008010833 */
[----:B------:R-:W-:Y:S01]  /*5dd0*/  FMNMX.FTZ R8, R44, R47, !PT ;  /* 0x0000002f2c087209 */ /* 0x000fe20007810000 */
[--C-:B------:R-:W-:Y:S01]  /*5de0*/  FFMA.FTZ R171, R28, UR28, -R51.reuse ;  /* 0x0000001c1cab7c23 */ /* 0x100fe20008010833 */
[----:B------:R-:W-:Y:S01]  /*5df0*/  ISETP.GT.AND P2, PT, R6, 0x39, PT ;  /* 0x000000390600780c */ /* 0x000fe20003f44270 */
[--C-:B------:R-:W-:Y:S01]  /*5e00*/  FFMA.FTZ R6, R11, UR28, -R51.reuse ;  /* 0x0000001c0b067c23 */ /* 0x100fe20008010833 */
[----:B--2---:R-:W-:Y:S01]  /*5e10*/  FSEL R46, R54, -INF , P1 ;  /* 0xff800000362e7808 */ /* 0x004fe20000800000 */
[--C-:B------:R-:W-:Y:S01]  /*5e20*/  FFMA.FTZ R172, R29, UR28, -R51.reuse ;  /* 0x0000001c1dac7c23 */ /* 0x100fe20008010833 */
[----:B------:R-:W-:Y:S01]  /*5e30*/  FMNMX.FTZ R11, R45, R8, !PT ;  /* 0x000000082d0b7209 */ /* 0x000fe20007810000 */
[--C-:B------:R-:W-:Y:S01]  /*5e40*/  FFMA.FTZ R173, R30, UR28, -R51.reuse ;  /* 0x0000001c1ead7c23 */ /* 0x100fe20008010833 */
[----:B-1----:R-:W-:Y:S01]  /*5e50*/  FSEL R47, R55, -INF , P2 ;  /* 0xff800000372f7808 */ /* 0x002fe20001000000 */
[--C-:B------:R-:W-:Y:S01]  /*5e60*/  FFMA.FTZ R174, R32, UR28, -R51.reuse ;  /* 0x0000001c20ae7c23 */ /* 0x100fe20008010833 */
[----:B------:R-:W-:Y:S01]  /*5e70*/  FMNMX.FTZ R8, R46, R11, !PT ;  /* 0x0000000b2e087209 */ /* 0x000fe20007810000 */
[--C-:B------:R-:W-:Y:S01]  /*5e80*/  FFMA.FTZ R11, R13, UR28, -R51.reuse ;  /* 0x0000001c0d0b7c23 */ /* 0x100fe20008010833 */
[--C-:B------:R-:W-:Y:S01]  /*5e90*/  FFMA.FTZ R13, R15, UR28, -R51.reuse ;  /* 0x0000001c0f0d7c23 */ /* 0x100fe20008010833 */
[--C-:B------:R-:W-:Y:S01]  /*5ea0*/  FFMA.FTZ R15, R21, UR28, -R51.reuse ;  /* 0x0000001c150f7c23 */ /* 0x100fe20008010833 */
[----:B------:R-:W-:Y:S01]  /*5eb0*/  FMNMX.FTZ R8, R47, R8, !PT ;  /* 0x000000082f087209 */ /* 0x000fe20007810000 */
[----:B------:R-:W-:Y:S01]  /*5ec0*/  FFMA.FTZ R21, R25, UR28, -R51 ;  /* 0x0000001c19157c23 */ /* 0x000fe20008010833 */
[----:B------:R-:W-:Y:S01]  /*5ed0*/  VIADD R25, R9, 0x38840 ;  /* 0x0003884009197836 */ /* 0x000fe20000000000 */
[----:B------:R-:W-:Y:S02]  /*5ee0*/  MUFU.EX2 R5, R5 ;  /* 0x0000000500057308 */ /* 0x000fe40000000800 */
[----:B------:R-:W0:Y:S02]  /*5ef0*/  SHFL.BFLY PT, R49, R8, 0x2, 0x1f ;  /* 0x0c401f0008317f89 */ /* 0x000e2400000e0000 */
[----:B------:R-:W-:-:S04]  /*5f00*/  PRMT R25, R202, 0x654, R25 ;  /* 0x00000654ca197816 */ /* 0x000fc80000000019 */
[----:B------:R1:W-:Y:S01]  /*5f10*/  SYNCS.ARRIVE.TRANS64.RED.A1T0 RZ, [R25+URZ], RZ ;  /* 0x000000ff19ff79a7 */ /* 0x0003e2000810043f */
[----:B------:R-:W2:Y:S08]  /*5f20*/  MUFU.EX2 R6, R6 ;  /* 0x0000000600067308 */ /* 0x000eb00000000800 */
[----:B------:R-:W-:Y:S08]  /*5f30*/  MUFU.EX2 R10, R10 ;  /* 0x0000000a000a7308 */ /* 0x000ff00000000800 */
[----:B------:R-:W3:Y:S01]  /*5f40*/  MUFU.EX2 R11, R11 ;  /* 0x0000000b000b7308 */ /* 0x000ee20000000800 */
[----:B0-----:R-:W-:-:S02]  /*5f50*/  FMNMX.FTZ R49, R8, R49, !PT ;  /* 0x0000003108317209 */ /* 0x001fc40007810000 */
[----:B--2---:R-:W-:Y:S01]  /*5f60*/  F2FP.BF16.F32.PACK_AB R152, R6, R5 ;  /* 0x000000050698723e */ /* 0x004fe200000010ff */
[----:B------:R-:W-:Y:S02]  /*5f70*/  FADD.FTZ R5, R5, R6 ;  /* 0x0000000605057221 */ /* 0x000fe40000010000 */
[----:B------:R-:W0:Y:S02]  /*5f80*/  SHFL.BFLY PT, R8, R49, 0x1, 0x1f ;  /* 0x0c201f0031087f89 */ /* 0x000e2400000e0000 */
[----:B------:R-:W-:Y:S08]  /*5f90*/  MUFU.EX2 R12, R12 ;  /* 0x0000000c000c7308 */ /* 0x000ff00000000800 */
[----:B------:R-:W2:Y:S01]  /*5fa0*/  MUFU.EX2 R13, R13 ;  /* 0x0000000d000d7308 */ /* 0x000ea20000000800 */
[----:B---3--:R-:W-:Y:S01]  /*5fb0*/  F2FP.BF16.F32.PACK_AB R154, R11, R10 ;  /* 0x0000000a0b9a723e */ /* 0x008fe200000010ff */
[----:B------:R-:W-:-:S04]  /*5fc0*/  FADD.FTZ R10, R10, R5 ;  /* 0x000000050a0a7221 */ /* 0x000fc80000010000 */
[----:B------:R-:W-:Y:S02]  /*5fd0*/  FADD.FTZ R11, R11, R10 ;  /* 0x0000000a0b0b7221 */ /* 0x000fe40000010000 */
[----:B------:R-:W-:Y:S01]  /*5fe0*/  MUFU.EX2 R14, R14 ;  /* 0x0000000e000e7308 */ /* 0x000fe20000000800 */
[----:B0-----:R-:W-:-:S07]  /*5ff0*/  FMNMX.FTZ R8, R49, R8, !PT ;  /* 0x0000000831087209 */ /* 0x001fce0007810000 */
[----:B------:R-:W0:Y:S01]  /*6000*/  MUFU.EX2 R15, R15 ;  /* 0x0000000f000f7308 */ /* 0x000e220000000800 */
[C---:B--2---:R-:W-:Y:S01]  /*6010*/  F2FP.BF16.F32.PACK_AB R156, R13.reuse, R12 ;  /* 0x0000000c0d9c723e */ /* 0x044fe200000010ff */
[----:B------:R-:W-:Y:S01]  /*6020*/  FADD.FTZ R12, R12, R11 ;  /* 0x0000000b0c0c7221 */ /* 0x000fe20000010000 */
[C---:B------:R-:W-:Y:S01]  /*6030*/  FMUL.FTZ R24, R8.reuse, UR28 ;  /* 0x0000001c08187c20 */ /* 0x040fe20008410000 */
[----:B------:R-:W-:Y:S02]  /*6040*/  FSETP.NEU.FTZ.AND P1, PT, R8, -INF , PT ;  /* 0xff8000000800780b */ /* 0x000fe40003f3d000 */
[----:B------:R-:W-:Y:S02]  /*6050*/  FADD.FTZ R13, R13, R12 ;  /* 0x0000000c0d0d7221 */ /* 0x000fe40000010000 */
[----:B------:R-:W-:Y:S01]  /*6060*/  FSEL R24, R24, RZ, P1 ;  /* 0x000000ff18187208 */ /* 0x000fe20000800000 */
[----:B------:R-:W-:Y:S04]  /*6070*/  MUFU.EX2 R20, R20 ;  /* 0x0000001400147308 */ /* 0x000fe80000000800 */
        /* <DEDUP_REMOVED lines=64> */
[----:B------:R-:W4:Y:S01]  /*6480*/  MUFU.EX2 R174, R174 ;  /* 0x000000ae00ae7308 */ /* 0x000f220000000800 */
[----:B0-----:R-:W-:Y:S01]  /*6490*/  F2FP.BF16.F32.PACK_AB R164, R172, R171 ;  /* 0x000000abaca4723e */ /* 0x001fe200000010ff */
[----:B------:R-:W-:-:S04]  /*64a0*/  FADD.FTZ R171, R171, R170 ;  /* 0x000000aaabab7221 */ /* 0x000fc80000010000 */
[----:B------:R-:W-:Y:S02]  /*64b0*/  FADD.FTZ R172, R172, R171 ;  /* 0x000000abacac7221 */ /* 0x000fe40000010000 */
[----:B------:R-:W-:Y:S02]  /*64c0*/  MUFU.EX2 R215, R215 ;  /* 0x000000d700d77308 */ /* 0x000fe40000000800 */
[----:B--2---:R-:W-:-:S06]  /*64d0*/  FADD.FTZ R5, R173, R172 ;  /* 0x000000acad057221 */ /* 0x004fcc0000010000 */
[----:B------:R-:W0:Y:S01]  /*64e0*/  MUFU.EX2 R218, R218 ;  /* 0x000000da00da7308 */ /* 0x000e220000000800 */
[C---:B----4-:R-:W-:Y:S01]  /*64f0*/  F2FP.BF16.F32.PACK_AB R166, R174.reuse, R173 ;  /* 0x000000adaea6723e */ /* 0x050fe200000010ff */
        /* <DEDUP_REMOVED lines=9> */
[----:B-1----:R-:W-:Y:S01]  /*6590*/  WARPGROUP.ARRIVE ;  /* 0x00000000000079c5 */ /* 0x002fe20000000000 */
[----:B------:R-:W-:-:S05]  /*65a0*/  FADD.FTZ R6, R220, R219 ;  /* 0x000000dbdc067221 */ /* 0x000fca0000010000 */
[----:B------:R-:W-:Y:S01]  /*65b0*/  HGMMA.64x256x16.F32.BF16 R24, R152, gdesc[UR4].tnspB, RZ, !UPT, gsb0 ;  /* 0x43e0000498187df0 */ /* 0x000fe2000c0018ff */
        /* <DEDUP_REMOVED lines=31> */
.L_x_8360:
[----:B------:R-:W0:Y:S01]  /*67b0*/  @P5 LDC R11, c[0x0][0x44c] ;  /* 0x00011300ff0b5b82 */ /* 0x000e220000000800 */
[----:B------:R-:W-:Y:S02]  /*67c0*/  IMAD.U32 R10, RZ, RZ, UR37 ;  /* 0x00000025ff0a7e24 */ /* 0x000fe4000f8e00ff */
[----:B------:R-:W-:Y:S02]  /*67d0*/  VIADD R168, R168, 0xfffffffe ;  /* 0xfffffffea8a87836 */ /* 0x000fe40000000000 */
[----:B------:R-:W-:-:S03]  /*67e0*/  VIADD R9, R9, 0x38860 ;  /* 0x0003886009097836 */ /* 0x000fc60000000000 */
[----:B------:R-:W1:Y:S01]  /*67f0*/  @P5 LDC R12, c[0x0][0x450] ;  /* 0x00011400ff0c5b82 */ /* 0x000e620000000800 */
[----:B------:R-:W-:Y:S02]  /*6800*/  R2UR UR31, R168 ;  /* 0x00000000a81f72ca */ /* 0x000fe400000e0000 */
[----:B------:R-:W-:-:S04]  /*6810*/  PRMT R9, R202, 0x654, R9 ;  /* 0x00000654ca097816 */ /* 0x000fc80000000009 */
[----:B------:R2:W-:Y:S01]  /*6820*/  SYNCS.ARRIVE.TRANS64.RED.A1T0 RZ, [R9+URZ], RZ ;  /* 0x000000ff09ff79a7 */ /* 0x0005e2000810043f */
[----:B0-----:R-:W-:-:S05]  /*6830*/  @P5 IMAD.HI.U32 R11, R11, UR37, RZ ;  /* 0x000000250b0b5c27 */ /* 0x001fca000f8e00ff */
[----:B-1----:R-:W-:-:S04]  /*6840*/  @P5 SHF.R.U32.HI R10, RZ, R12, R11 ;  /* 0x0000000cff0a5219 */ /* 0x002fc8000001160b */
[----:B------:R-:W-:-:S04]  /*6850*/  IADD3 R10, R10, R187, -R186 ;  /* 0x000000bb0a0a7210 */ /* 0x000fc80007ffe8ba */
[----:B------:R-:W-:-:S04]  /*6860*/  SHF.R.S32.HI R11, RZ, 0x1f, R10 ;  /* 0x0000001fff0b7819 */ /* 0x000fc8000001140a */
[----:B------:R-:W-:-:S04]  /*6870*/  LEA.HI R11, R11, R10, RZ, 0x6 ;  /* 0x0000000a0b0b7211 */ /* 0x000fc800078f30ff */
[----:B------:R-:W-:-:S04]  /*6880*/  SHF.R.S32.HI R11, RZ, 0x6, R11 ;  /* 0x00000006ff0b7819 */ /* 0x000fc8000001140b */
[----:B------:R-:W-:-:S13]  /*6890*/  R2UR UR30, R11 ;  /* 0x000000000b1e72ca */ /* 0x000fda00000e0000 */
[----:B------:R-:W-:-:S04]  /*68a0*/  UISETP.LT.AND UP0, UPT, URZ, UR30, UPT ;  /* 0x0000001e3f00728c */ /* 0x000fc8000bf01270 */
[----:B------:R-:W-:-:S04]  /*68b0*/  USEL UR30, URZ, UR30, !UP0 ;  /* 0x0000001e3f1e7287 */ /* 0x000fc8000c000000 */
[----:B------:R-:W-:-:S06]  /*68c0*/  UISETP.GE.AND UP0, UPT, UR31, UR30, UPT ;  /* 0x0000001e1f00728c */ /* 0x000fcc000bf06270 */
[----:B------:R-:W-:-:S13]  /*68d0*/  PLOP3.LUT P1, PT, PT, PT, UP0, 0x80, 0x0 ;  /* 0x000000000000781c */ /* 0x000fda0003f2f008 */
[----:B--2---:R-:W-:Y:S05]  /*68e0*/  @!P1 BRA `(.L_x_8361) ;  /* 0x0000003400a09947 */ /* 0x004fea0003800000 */
[----:B------:R-:W-:Y:S01]  /*68f0*/  IMAD.MOV.U32 R11, RZ, RZ, R8 ;  /* 0x000000ffff0b7224 */ /* 0x000fe200078e0008 */
[----:B------:R-:W-:Y:S01]  /*6900*/  ULDC UR29, c[0x0][0xad0] ;  /* 0x0002b400001d7ab9 */ /* 0x000fe20000000800 */
[----:B------:R-:W-:Y:S01]  /*6910*/  IMAD.MOV.U32 R10, RZ, RZ, R7 ;  /* 0x000000ffff0a7224 */ /* 0x000fe200078e0007 */
[----:B------:R-:W-:Y:S01]  /*6920*/  ULDC UR28, c[0x0][0xa80] ;  /* 0x0002a000001c7ab9 */ /* 0x000fe20000000800 */
[----:B------:R-:W-:-:S07]  /*6930*/  IMAD.MOV.U32 R13, RZ, RZ, R2 ;  /* 0x000000ffff0d7224 */ /* 0x000fce00078e0002 */
.L_x_8372:
[----:B------:R-:W-:-:S05]  /*6940*/  VIADD R2, R13, 0x1 ;  /* 0x000000010d027836 */ /* 0x000fca0000000000 */
[----:B------:R-:W-:-:S04]  /*6950*/  ISETP.NE.AND P1, PT, R2, 0x2, PT ;  /* 0x000000020200780c */ /* 0x000fc80003f25270 */
[----:B------:R-:W-:Y:S02]  /*6960*/  SEL R7, RZ, 0x1, P1 ;  /* 0x00000001ff077807 */ /* 0x000fe40000800000 */
[----:B------:R-:W-:Y:S02]  /*6970*/  SEL R2, R2, RZ, P1 ;  /* 0x000000ff02027207 */ /* 0x000fe40000800000 */
[----:B------:R-:W-:Y:S01]  /*6980*/  LOP3.LUT R16, R16, R7, RZ, 0x3c, !PT ;  /* 0x0000000710107212 */ /* 0x000fe200078e3cff */
[----:B0-----:R-:W-:Y:S06]  /*6990*/  @!P0 BRA `(.L_x_8362) ;  /* 0x0000000000048947 */ /* 0x001fec0003800000 */
[----:B------:R-:W-:Y:S01]  /*69a0*/  BPT.TRAP 0x1 ;  /* 0x000000040000795c */ /* 0x000fe20000300000 */
.L_x_8362:
[----:B------:R-:W-:Y:S01]  /*69b0*/  IMAD R9, R2, 0x8, R17 ;  /* 0x0000000802097824 */ /* 0x000fe200078e0211 */
[----:B------:R-:W-:-:S04]  /*69c0*/  SHF.L.U32 R8, R16, 0x1f, RZ ;  /* 0x0000001f10087819 */ /* 0x000fc800000006ff */
[----:B------:R0:W1:Y:S01]  /*69d0*/  SYNCS.PHASECHK.TRANS64.TRYWAIT P1, [R9+URZ+0x38830], R8 ;  /* 0x03883008090075a7 */ /* 0x000062000802017f */
[----:B------:R-:W-:Y:S05]  /*69e0*/  @!P0 BRA `(.L_x_8363) ;  /* 0x0000000000048947 */ /* 0x000fea0003800000 */
[----:B------:R-:W-:Y:S01]  /*69f0*/  BPT.TRAP 0x1 ;  /* 0x000000040000795c */ /* 0x000fe20000300000 */
.L_x_8363:
[----:B------:R-:W-:Y:S01]  /*6a00*/  IMAD R7, R2, 0x200, R0 ;  /* 0x0000020002077824 */ /* 0x000fe200078e0200 */
[----:B-1----:R-:W-:Y:S06]  /*6a10*/  @P1 BRA `(.L_x_8364) ;  /* 0x0000000000081947 */ /* 0x002fec0003800000 */
[----:B------:R-:W1:Y:S02]  /*6a20*/  SYNCS.PHASECHK.TRANS64.TRYWAIT P1, [R9+URZ+0x38830], R8 ;  /* 0x03883008090075a7 */ /* 0x000e64000802017f */
[----:B-1----:R-:W-:Y:S05]  /*6a30*/  @!P1 BRA `(.L_x_8365) ;  /* 0x0000010800649947 */ /* 0x002fea0003800000 */
.L_x_8364:
        /* <DEDUP_REMOVED lines=22> */
.L_x_8366:
[----:B------:R2:W3:Y:S01]  /*6ba0*/  SYNCS.PHASECHK.TRANS64.TRYWAIT P1, [R9+URZ+0x38850], R8 ;  /* 0x03885008090075a7 */ /* 0x0004e2000802017f */
[----:B------:R-:W-:Y:S05]  /*6bb0*/  @!P0 BRA `(.L_x_8367) ;  /* 0x0000000000048947 */ /* 0x000fea0003800000 */
[----:B------:R-:W-:Y:S01]  /*6bc0*/  BPT.TRAP 0x1 ;  /* 0x000000040000795c */ /* 0x000fe20000300000 */
.L_x_8367:
[----:B------:R-:W-:Y:S01]  /*6bd0*/  IMAD R7, R2, 0x1000, R4 ;  /* 0x0000100002077824 */ /* 0x000fe200078e0204 */
[----:B---3--:R-:W-:Y:S06]  /*6be0*/  @P1 BRA `(.L_x_8368) ;  /* 0x0000000000081947 */ /* 0x008fec0003800000 */
[----:B------:R-:W3:Y:S02]  /*6bf0*/  SYNCS.PHASECHK.TRANS64.TRYWAIT P1, [R9+URZ+0x38850], R8 ;  /* 0x03885008090075a7 */ /* 0x000ee4000802017f */
[----:B---3--:R-:W-:Y:S05]  /*6c00*/  @!P1 BRA `(.L_x_8369) ;  /* 0x0000010800049947 */ /* 0x008fea0003800000 */
.L_x_8368:
        /* <DEDUP_REMOVED lines=190> */
[----:B------:R-:W-:Y:S02]  /*77f0*/  WARPGROUP.DEPBAR.LE gsb0, 0x0 ;  /* 0x00008000000079c5 */ /* 0x000fe40000010000 */
[----:B------:R-:W-:-:S08]  /*7800*/  WARPGROUP.ARRIVE ;  /* 0x00000000000079c5 */ /* 0x000fd00000000000 */
[----:B------:R-:W-:Y:S01]  /*7810*/  HGMMA.64x64x16.F32.BF16 R152, gdesc[UR24], R152, gsb0 ;  /* 0x00e00000189879f0 */ /* 0x000fe20008001898 */
[----:B------:R-:W-:Y:S01]  /*7820*/  R2UR UR24, R15 ;  /* 0x000000000f1872ca */ /* 0x000fe200000e0000 */
[----:B------:R-:W-:Y:S01]  /*7830*/  VIADD R15, R7, 0xa00 ;  /* 0x00000a00070f7836 */ /* 0x000fe20000000000 */
[----:B------:R-:W-:Y:S01]  /*7840*/  UMOV UR25, 0x40000040 ;  /* 0x4000004000197882 */ /* 0x000fe20000000000 */
[----:B------:R-:W-:Y:S02]  /*7850*/  UMOV UR27, 0x40000040 ;  /* 0x40000040001b7882 */ /* 0x000fe40000000000 */
[----:B------:R-:W-:-:S05]  /*7860*/  IMAD.IADD R20, R8, 0x1, R15 ;  /* 0x0000000108147824 */ /* 0x000fca00078e020f */
        /* <DEDUP_REMOVED lines=128> */
.L_x_8370:
[----:B------:R-:W-:Y:S01]  /*8070*/  ISETP.NE.AND P1, PT, R204, 0x1, PT ;  /* 0x00000001cc00780c */ /* 0x000fe20003f25270 */
[----:B------:R-:W-:Y:S01]  /*8080*/  FMUL.FTZ R12, R155, UR29 ;  /* 0x0000001d9b0c7c20 */ /* 0x000fe20008410000 */
[----:B------:R-:W-:Y:S01]  /*8090*/  FMUL.FTZ R7, R154, UR29 ;  /* 0x0000001d9a077c20 */ /* 0x000fe20008410000 */
[----:B------:R-:W-:Y:S02]  /*80a0*/  VIADD R154, R191, UR37 ;  /* 0x00000025bf9a7c36 */ /* 0x000fe40008000000 */
[----:B------:R-:W-:Y:S01]  /*80b0*/  FMUL.FTZ R8, R152, UR29 ;  /* 0x0000001d98087c20 */ /* 0x000fe20008410000 */
[----:B------:R-:W-:Y:S01]  /*80c0*/  UMOV UR6, 0xffffffc0 ;  /* 0xffffffc000067882 */ /* 0x000fe20000000000 */
[----:B------:R-:W-:Y:S01]  /*80d0*/  FMUL.FTZ R14, R158, UR29 ;  /* 0x0000001d9e0e7c20 */ /* 0x000fe20008410000 */
[----:B------:R-:W-:Y:S01]  /*80e0*/  UIMAD UR6, UR31, UR6, 0x1 ;  /* 0x000000011f0674a4 */ /* 0x000fe2000f8e0206 */
[----:B------:R-:W0:Y:S01]  /*80f0*/  MUFU.TANH R7, R7 ;  /* 0x0000000700077308 */ /* 0x000e220000002400 */
[----:B------:R-:W-:Y:S01]  /*8100*/  FMUL.FTZ R21, R159, UR29 ;  /* 0x0000001d9f157c20 */ /* 0x000fe20008410000 */
[----:B------:R-:W-:Y:S01]  /*8110*/  FMUL.FTZ R20, R162, UR29 ;  /* 0x0000001da2147c20 */ /* 0x000fe20008410000 */
[----:B------:R-:W-:Y:S01]  /*8120*/  FMUL.FTZ R15, R153, UR29 ;  /* 0x0000001d990f7c20 */ /* 0x000fe20008410000 */
[----:B------:R-:W-:Y:S01]  /*8130*/  FMUL.FTZ R153, R163, UR29 ;  /* 0x0000001da3997c20 */ /* 0x000fe20008410000 */
[----:B------:R-:W1:Y:S01]  /*8140*/  @P1 LDC R155, c[0x0][0x44c] ;  /* 0x00011300ff9b1b82 */ /* 0x000e620000000800 */
[----:B------:R-:W-:Y:S01]  /*8150*/  FMUL.FTZ R213, R156, UR29 ;  /* 0x0000001d9cd57c20 */ /* 0x000fe20008410000 */
[----:B------:R-:W-:Y:S01]  /*8160*/  FMUL.FTZ R156, R166, UR29 ;  /* 0x0000001da69c7c20 */ /* 0x000fe20008410000 */
[----:B------:R-:W2:Y:S01]  /*8170*/  MUFU.TANH R12, R12 ;  /* 0x0000000c000c7308 */ /* 0x000ea20000002400 */
[----:B------:R-:W-:Y:S01]  /*8180*/  FMUL.FTZ R159, R167, UR29 ;  /* 0x0000001da79f7c20 */ /* 0x000fe20008410000 */
[----:B------:R-:W-:Y:S01]  /*8190*/  FMUL.FTZ R170, R170, UR29 ;  /* 0x0000001daaaa7c20 */ /* 0x000fe20008410000 */
[----:B------:R-:W-:Y:S01]  /*81a0*/  FMUL.FTZ R166, R174, UR29 ;  /* 0x0000001daea67c20 */ /* 0x000fe20008410000 */
[----:B------:R-:W-:Y:S01]  /*81b0*/  FMUL.FTZ R162, R171, UR29 ;  /* 0x0000001daba27c20 */ /* 0x000fe20008410000 */
[----:B------:R-:W3:Y:S01]  /*81c0*/  @P1 LDC R215, c[0x0][0x450] ;  /* 0x00011400ffd71b82 */ /* 0x000ee20000000800 */
[----:B------:R-:W-:Y:S01]  /*81d0*/  FMUL.FTZ R167, R175, UR29 ;  /* 0x0000001dafa77c20 */ /* 0x000fe20008410000 */
[----:B------:R-:W-:Y:S01]  /*81e0*/  FMUL.FTZ R179, R179, UR29 ;  /* 0x0000001db3b37c20 */ /* 0x000fe20008410000 */
[----:B------:R-:W4:Y:S01]  /*81f0*/  MUFU.TANH R14, R14 ;  /* 0x0000000e000e7308 */ /* 0x000f220000002400 */
[----:B------:R-:W-:Y:S01]  /*8200*/  FMUL.FTZ R183, R183, UR29 ;  /* 0x0000001db7b77c20 */ /* 0x000fe20008410000 */
[----:B------:R-:W-:Y:S01]  /*8210*/  FMUL.FTZ R214, R157, UR29 ;  /* 0x0000001d9dd67c20 */ /* 0x000fe20008410000 */
[----:B------:R-:W-:Y:S01]  /*8220*/  FMUL.FTZ R164, R164, UR29 ;  /* 0x0000001da4a47c20 */ /* 0x000fe20008410000 */
[----:B------:R-:W-:Y:S01]  /*8230*/  FMUL.FTZ R176, R176, UR29 ;  /* 0x0000001db0b07c20 */ /* 0x000fe20008410000 */
[----:B------:R-:W-:Y:S01]  /*8240*/  IMAD R221, R2, 0x1000, R19 ;  /* 0x0000100002dd7824 */ /* 0x000fe200078e0213 */
[----:B------:R-:W-:-:S02]  /*8250*/  UMOV UR7, 0x40000040 ;  /* 0x4000004000077882 */ /* 0x000fc40000000000 */
[----:B------:R-:W5:Y:S01]  /*8260*/  MUFU.TANH R21, R21 ;  /* 0x0000001500157308 */ /* 0x000f620000002400 */
[----:B------:R-:W-:Y:S02]  /*8270*/  VIADD R223, R221, 0x80 ;  /* 0x00000080dddf7836 */ /* 0x000fe40000000000 */
[----:B-1----:R-:W-:Y:S01]  /*8280*/  @P1 IMAD.HI.U32 R152, R154, R155, RZ ;  /* 0x0000009b9a981227 */ /* 0x002fe200078e00ff */
[----:B------:R-:W-:-:S04]  /*8290*/  IADD3 R155, R187, UR6, -R18 ;  /* 0x00000006bb9b7c10 */ /* 0x000fc8000fffe812 */
[----:B------:R-:W1:Y:S01]  /*82a0*/  MUFU.TANH R20, R20 ;  /* 0x0000001400147308 */ /* 0x000e620000002400 */
[----:B------:R-:W-:Y:S01]  /*82b0*/  R2UR UR6, R221 ;  /* 0x00000000dd0672ca */ /* 0x000fe200000e0000 */
[----:B------:R-:W-:Y:S01]  /*82c0*/  IMAD.IADD R155, R155, 0x1, -R186 ;  /* 0x000000019b9b7824 */ /* 0x000fe200078e0aba */
[----:B---3--:R-:W-:-:S05]  /*82d0*/  @P1 SHF.R.U32.HI R154, RZ, R215, R152 ;  /* 0x000000d7ff9a1219 */ /* 0x008fca0000011698 */
[----:B------:R-:W3:Y:S01]  /*82e0*/  MUFU.TANH R153, R153 ;  /* 0x0000009900997308 */ /* 0x000ee20000002400 */
[----:B------:R-:W0:Y:S04]  /*82f0*/  SHFL.IDX PT, R152, R154, 0x1, 0x1c1f ;  /* 0x003c1f009a987f89 */ /* 0x000e2800000e0000 */
[----:B------:R-:W-:Y:S03]  /*8300*/  SHFL.IDX PT, R154, R154, RZ, 0x1c1f ;  /* 0x001c1fff9a9a7589 */ /* 0x000fe600000e0000 */
[----:B------:R-:W3:Y:S08]  /*8310*/  MUFU.TANH R156, R156 ;  /* 0x0000009c009c7308 */ /* 0x000ef00000002400 */
[----:B------:R-:W3:Y:S08]  /*8320*/  MUFU.TANH R159, R159 ;  /* 0x0000009f009f7308 */ /* 0x000ef00000002400 */
[----:B------:R-:W3:Y:S01]  /*8330*/  MUFU.TANH R170, R170 ;  /* 0x000000aa00aa7308 */ /* 0x000ee20000002400 */
[----:B0-----:R-:W-:-:S05]  /*8340*/  IMAD.IADD R152, R155, 0x1, R152 ;  /* 0x000000019b987824 */ /* 0x001fca00078e0298 */
[C---:B------:R-:W-:Y:S02]  /*8350*/  ISETP.GT.AND P1, PT, R152.reuse, RZ, PT ;  /* 0x000000ff9800720c */ /* 0x040fe40003f24270 */
[----:B------:R-:W0:Y:S01]  /*8360*/  MUFU.TANH R162, R162 ;  /* 0x000000a200a27308 */ /* 0x000e220000002400 */
[C---:B------:R-:W-:Y:S02]  /*8370*/  ISETP.GT.AND P2, PT, R152.reuse, 0x1, PT ;  /* 0x000000019800780c */ /* 0x040fe40003f44270 */
[----:B------:R-:W-:Y:S02]  /*8380*/  FSEL R158, R7, -INF , P1 ;  /* 0xff800000079e7808 */ /* 0x000fe40000800000 */
[----:B------:R-:W-:Y:S02]  /*8390*/  ISETP.GT.AND P1, PT, R152, 0x8, PT ;  /* 0x000000089800780c */ /* 0x000fe40003f24270 */
[----:B--2---:R-:W-:Y:S01]  /*83a0*/  FSEL R12, R12, -INF , P2 ;  /* 0xff8000000c0c7808 */ /* 0x004fe20001000000 */
[----:B------:R-:W2:Y:S01]  /*83b0*/  MUFU.TANH R166, R166 ;  /* 0x000000a600a67308 */ /* 0x000ea20000002400 */
[----:B------:R-:W-:-:S02]  /*83c0*/  FMNMX.FTZ R7, R158, R11, !PT ;  /* 0x0000000b9e077209 */ /* 0x000fc40007810000 */
[----:B------:R-:W-:Y:S02]  /*83d0*/  ISETP.GT.AND P2, PT, R152, 0x9, PT ;  /* 0x000000099800780c */ /* 0x000fe40003f44270 */
[----:B----4-:R-:W-:Y:S02]  /*83e0*/  FSEL R14, R14, -INF , P1 ;  /* 0xff8000000e0e7808 */ /* 0x010fe40000800000 */
[----:B------:R-:W-:Y:S01]  /*83f0*/  FMNMX.FTZ R163, R12, R7, !PT ;  /* 0x000000070ca37209 */ /* 0x000fe20007810000 */
[----:B------:R-:W-:Y:S01]  /*8400*/  FMUL.FTZ R7, R178, UR29 ;  /* 0x0000001db2077c20 */ /* 0x000fe20008410000 */
[----:B------:R-:W-:Y:S01]  /*8410*/  ISETP.GT.AND P1, PT, R152, 0x10, PT ;  /* 0x000000109800780c */ /* 0x000fe20003f24270 */
[----:B------:R-:W4:Y:S01]  /*8420*/  MUFU.TANH R167, R167 ;  /* 0x000000a700a77308 */ /* 0x000f220000002400 */
[----:B-----5:R-:W-:Y:S02]  /*8430*/  FSEL R21, R21, -INF , P2 ;  /* 0xff80000015157808 */ /* 0x020fe40001000000 */
[----:B------:R-:W-:-:S02]  /*8440*/  FMNMX.FTZ R174, R14, R163, !PT ;  /* 0x000000a30eae7209 */ /* 0x000fc40007810000 */
[----:B------:R-:W-:Y:S02]  /*8450*/  ISETP.GT.AND P2, PT, R152, 0x11, PT ;  /* 0x000000119800780c */ /* 0x000fe40003f44270 */
[----:B-1----:R-:W-:Y:S01]  /*8460*/  FSEL R20, R20, -INF , P1 ;  /* 0xff80000014147808 */ /* 0x002fe20000800000 */
[----:B------:R-:W1:Y:S01]  /*8470*/  MUFU.TANH R7, R7 ;  /* 0x0000000700077308 */ /* 0x000e620000002400 */
[----:B------:R-:W-:Y:S02]  /*8480*/  FMNMX.FTZ R163, R21, R174, !PT ;  /* 0x000000ae15a37209 */ /* 0x000fe40007810000 */
[----:B------:R-:W-:Y:S02]  /*8490*/  ISETP.GT.AND P1, PT, R152, 0x18, PT ;  /* 0x000000189800780c */ /* 0x000fe40003f24270 */
[----:B---3--:R-:W-:Y:S02]  /*84a0*/  FSEL R178, R153, -INF , P2 ;  /* 0xff80000099b27808 */ /* 0x008fe40001000000 */
[----:B------:R-:W-:Y:S01]  /*84b0*/  FMNMX.FTZ R163, R20, R163, !PT ;  /* 0x000000a314a37209 */ /* 0x000fe20007810000 */
[----:B------:R-:W3:Y:S01]  /*84c0*/  MUFU.TANH R153, R179 ;  /* 0x000000b300997308 */ /* 0x000ee20000002400 */
[----:B------:R-:W-:-:S02]  /*84d0*/  ISETP.GT.AND P2, PT, R152, 0x19, PT ;  /* 0x000000199800780c */ /* 0x000fc40003f44270 */
[----:B------:R-:W-:Y:S01]  /*84e0*/  FSEL R171, R156, -INF , P1 ;  /* 0xff8000009cab7808 */ /* 0x000fe20000800000 */
[----:B------:R-:W-:Y:S01]  /*84f0*/  FMUL.FTZ R156, R182, UR29 ;  /* 0x0000001db69c7c20 */ /* 0x000fe20008410000 */
[----:B------:R-:W-:Y:S02]  /*8500*/  FMNMX.FTZ R174, R178, R163, !PT ;  /* 0x000000a3b2ae7209 */ /* 0x000fe40007810000 */
[C---:B------:R-:W-:Y:S01]  /*8510*/  ISETP.GT.AND P1, PT, R152.reuse, 0x20, PT ;  /* 0x000000209800780c */ /* 0x040fe20003f24270 */
[----:B------:R5:W-:Y:S01]  /*8520*/  MUFU.TANH R163, R183 ;  /* 0x000000b700a37308 */ /* 0x000be20000002400 */
[----:B------:R-:W-:Y:S02]  /*8530*/  FSEL R175, R159, -INF , P2 ;  /* 0xff8000009faf7808 */ /* 0x000fe40001000000 */
[----:B------:R-:W-:Y:S02]  /*8540*/  FMNMX.FTZ R174, R171, R174, !PT ;  /* 0x000000aeabae7209 */ /* 0x000fe40007810000 */
[----:B------:R-:W-:-:S02]  /*8550*/  ISETP.GT.AND P2, PT, R152, 0x21, PT ;  /* 0x000000219800780c */ /* 0x000fc40003f44270 */
[----:B------:R-:W-:Y:S01]  /*8560*/  FSEL R170, R170, -INF , P1 ;  /* 0xff800000aaaa7808 */ /* 0x000fe20000800000 */
[----:B------:R-:W3:Y:S01]  /*8570*/  MUFU.TANH R156, R156 ;  /* 0x0000009c009c7308 */ /* 0x000ee20000002400 */
[----:B------:R-:W-:Y:S01]  /*8580*/  FMNMX.FTZ R159, R175, R174, !PT ;  /* 0x000000aeaf9f7209 */ /* 0x000fe20007810000 */
[----:B-----5:R-:W-:Y:S01]  /*8590*/  FMUL.FTZ R183, R160, UR29 ;  /* 0x0000001da0b77c20 */ /* 0x020fe20008410000 */
[----:B------:R-:W-:Y:S02]  /*85a0*/  ISETP.GT.AND P1, PT, R152, 0x28, PT ;  /* 0x000000289800780c */ /* 0x000fe40003f24270 */
[----:B0-----:R-:W-:Y:S02]  /*85b0*/  FSEL R174, R162, -INF , P2 ;  /* 0xff800000a2ae7808 */ /* 0x001fe40001000000 */
[----:B------:R-:W-:Y:S01]  /*85c0*/  FMNMX.FTZ R159, R170, R159, !PT ;  /* 0x0000009faa9f7209 */ /* 0x000fe20007810000 */
[----:B------:R-:W0:Y:S01]  /*85d0*/  MUFU.TANH R8, R8 ;  /* 0x0000000800087308 */ /* 0x000e220000002400 */
[----:B------:R-:W-:-:S02]  /*85e0*/  ISETP.GT.AND P2, PT, R152, 0x29, PT ;  /* 0x000000299800780c */ /* 0x000fc40003f44270 */
[----:B--2---:R-:W-:Y:S02]  /*85f0*/  FSEL R166, R166, -INF , P1 ;  /* 0xff800000a6a67808 */ /* 0x004fe40000800000 */
[----:B------:R-:W-:Y:S02]  /*8600*/  FMNMX.FTZ R159, R174, R159, !PT ;  /* 0x0000009fae9f7209 */ /* 0x000fe40007810000 */
[----:B------:R-:W-:Y:S01]  /*8610*/  ISETP.GT.AND P1, PT, R152, 0x30, PT ;  /* 0x000000309800780c */ /* 0x000fe20003f24270 */
[----:B------:R-:W2:Y:S01]  /*8620*/  MUFU.TANH R15, R15 ;  /* 0x0000000f000f7308 */ /* 0x000ea20000002400 */
[----:B----4-:R-:W-:Y:S02]  /*8630*/  FSEL R167, R167, -INF , P2 ;  /* 0xff800000a7a77808 */ /* 0x010fe40001000000 */
[----:B------:R-:W-:Y:S02]  /*8640*/  FMNMX.FTZ R162, R166, R159, !PT ;  /* 0x0000009fa6a27209 */ /* 0x000fe40007810000 */
[----:B------:R-:W-:-:S02]  /*8650*/  ISETP.GT.AND P2, PT, R152, 0x31, PT ;  /* 0x000000319800780c */ /* 0x000fc40003f44270 */
[----:B-1----:R-:W-:Y:S01]  /*8660*/  FSEL R7, R7, -INF , P1 ;  /* 0xff80000007077808 */ /* 0x002fe20000800000 */
[----:B------:R-:W1:Y:S01]  /*8670*/  MUFU.TANH R213, R213 ;  /* 0x000000d500d57308 */ /* 0x000e620000002400 */
[----:B------:R-:W-:Y:S02]  /*8680*/  FMNMX.FTZ R182, R167, R162, !PT ;  /* 0x000000a2a7b67209 */ /* 0x000fe40007810000 */
[----:B---3--:R-:W-:Y:S02]  /*8690*/  FSEL R162, R153, -INF , P2 ;  /* 0xff80000099a27808 */ /* 0x008fe40001000000 */
[C---:B------:R-:W-:Y:S02]  /*86a0*/  ISETP.GT.AND P1, PT, R152.reuse, 0x38, PT ;  /* 0x000000389800780c */ /* 0x040fe40003f24270 */
[----:B------:R-:W-:Y:S01]  /*86b0*/  FMNMX.FTZ R153, R7, R182, !PT ;  /* 0x000000b607997209 */ /* 0x000fe20007810000 */
[----:B------:R-:W3:Y:S01]  /*86c0*/  MUFU.TANH R214, R214 ;  /* 0x000000d600d67308 */ /* 0x000ee20000002400 */
[----:B------:R-:W-:-:S02]  /*86d0*/  ISETP.GT.AND P2, PT, R152, 0x39, PT ;  /* 0x000000399800780c */ /* 0x000fc40003f44270 */
[----:B------:R-:W-:Y:S01]  /*86e0*/  FSEL R152, R156, -INF , P1 ;  /* 0xff8000009c987808 */ /* 0x000fe20000800000 */
[----:B------:R-:W-:Y:S01]  /*86f0*/  FMUL.FTZ R156, R161, UR29 ;  /* 0x0000001da19c7c20 */ /* 0x000fe20008410000 */
[----:B------:R-:W-:Y:S01]  /*8700*/  FMNMX.FTZ R157, R162, R153, !PT ;  /* 0x00000099a29d7209 */ /* 0x000fe20007810000 */
[----:B------:R-:W-:Y:S01]  /*8710*/  FMUL.FTZ R161, R168, UR29 ;  /* 0x0000001da8a17c20 */ /* 0x000fe20008410000 */
[----:B------:R-:W-:Y:S01]  /*8720*/  FSEL R153, R163, -INF , P2 ;  /* 0xff800000a3997808 */ /* 0x000fe20001000000 */
[----:B------:R-:W-:Y:S01]  /*8730*/  FMUL.FTZ R163, R165, UR29 ;  /* 0x0000001da5a37c20 */ /* 0x000fe20008410000 */
[----:B------:R-:W-:Y:S01]  /*8740*/  FMNMX.FTZ R160, R152, R157, !PT ;  /* 0x0000009d98a07209 */ /* 0x000fe20007810000 */
[----:B------:R-:W4:Y:S01]  /*8750*/  MUFU.TANH R183, R183 ;  /* 0x000000b700b77308 */ /* 0x000f220000002400 */
[----:B------:R-:W-:Y:S01]  /*8760*/  FMUL.FTZ R157, R169, UR29 ;  /* 0x0000001da99d7c20 */ /* 0x000fe20008410000 */
[----:B------:R-:W-:Y:S01]  /*8770*/  FMUL.FTZ R168, R173, UR29 ;  /* 0x0000001dada87c20 */ /* 0x000fe20008410000 */
[----:B------:R-:W-:Y:S01]  /*8780*/  FMNMX.FTZ R159, R153, R160, !PT ;  /* 0x000000a0999f7209 */ /* 0x000fe20007810000 */
[----:B------:R-:W-:Y:S01]  /*8790*/  FMUL.FTZ R160, R172, UR29 ;  /* 0x0000001daca07c20 */ /* 0x000fe20008410000 */
[----:B------:R-:W-:Y:S01]  /*87a0*/  FMUL.FTZ R172, R180, UR29 ;  /* 0x0000001db4ac7c20 */ /* 0x000fe20008410000 */
[----:B------:R-:W-:Y:S01]  /*87b0*/  FMUL.FTZ R169, R177, UR29 ;  /* 0x0000001db1a97c20 */ /* 0x000fe20008410000 */
[----:B------:R-:W-:Y:S01]  /*87c0*/  FMUL.FTZ R173, R181, UR29 ;  /* 0x0000001db5ad7c20 */ /* 0x000fe20008410000 */
[----:B------:R-:W5:Y:S01]  /*87d0*/  SHFL.BFLY PT, R182, R159, 0x2, 0x1f ;  /* 0x0c401f009fb67f89 */ /* 0x000f6200000e0000 */
[----:B------:R-:W4:Y:S08]  /*87e0*/  MUFU.TANH R156, R156 ;  /* 0x0000009c009c7308 */ /* 0x000f300000002400 */
[----:B------:R-:W4:Y:S08]  /*87f0*/  MUFU.TANH R164, R164 ;  /* 0x000000a400a47308 */ /* 0x000f300000002400 */
[----:B------:R-:W4:Y:S01]  /*8800*/  MUFU.TANH R163, R163 ;  /* 0x000000a300a37308 */ /* 0x000f220000002400 */
[----:B-----5:R-:W-:Y:S01]  /*8810*/  FMNMX.FTZ R165, R159, R182, !PT ;  /* 0x000000b69fa57209 */ /* 0x020fe20007810000 */
[----:B------:R-:W-:-:S06]  /*8820*/  IMAD.IADD R159, R155, 0x1, R154 ;  /* 0x000000019b9f7824 */ /* 0x000fcc00078e029a */
[----:B------:R-:W5:Y:S01]  /*8830*/  MUFU.TANH R161, R161 ;  /* 0x000000a100a17308 */ /* 0x000f620000002400 */
[----:B------:R-:W5:Y:S01]  /*8840*/  SHFL.BFLY PT, R182, R165, 0x1, 0x1f ;  /* 0x0c201f00a5b67f89 */ /* 0x000f6200000e0000 */
[C---:B------:R-:W-:Y:S02]  /*8850*/  ISETP.GT.AND P1, PT, R159.reuse, RZ, PT ;  /* 0x000000ff9f00720c */ /* 0x040fe40003f24270 */
[C---:B------:R-:W-:Y:S02]  /*8860*/  ISETP.GT.AND P2, PT, R159.reuse, 0x1, PT ;  /* 0x000000019f00780c */ /* 0x040fe40003f44270 */
[----:B0-----:R-:W-:Y:S02]  /*8870*/  FSEL R179, R8, -INF , P1 ;  /* 0xff80000008b37808 */ /* 0x001fe40000800000 */
[----:B------:R-:W0:Y:S01]  /*8880*/  MUFU.TANH R157, R157 ;  /* 0x0000009d009d7308 */ /* 0x000e220000002400 */
        /* <DEDUP_REMOVED lines=9> */
[----:B------:R-:W1:Y:S01]  /*8920*/  MUFU.TANH R168, R168 ;  /* 0x000000a800a87308 */ /* 0x000e620000002400 */
[----:B------:R-:W-:-:S02]  /*8930*/  FMNMX.FTZ R155, R213, R8, !PT ;  /* 0x00000008d59b7209 */ /* 0x000fc40007810000 */
[----:B------:R-:W-:Y:S02]  /*8940*/  ISETP.GT.AND P2, PT, R159, 0x11, PT ;  /* 0x000000119f00780c */ /* 0x000fe40003f44270 */
[----:B----4-:R-:W-:Y:S02]  /*8950*/  FSEL R183, R183, -INF , P1 ;  /* 0xff800000b7b77808 */ /* 0x010fe40000800000 */
[----:B------:R-:W-:Y:S01]  /*8960*/  FMNMX.FTZ R154, R214, R155, !PT ;  /* 0x0000009bd69a7209 */ /* 0x000fe20007810000 */
[----:B------:R-:W3:Y:S01]  /*8970*/  MUFU.TANH R15, R176 ;  /* 0x000000b0000f7308 */ /* 0x000ee20000002400 */
[----:B-----5:R-:W-:Y:S02]  /*8980*/  FMNMX.FTZ R8, R165, R182, !PT ;  /* 0x000000b6a5087209 */ /* 0x020fe40007810000 */
[----:B------:R-:W-:Y:S02]  /*8990*/  ISETP.GT.AND P1, PT, R159, 0x18, PT ;  /* 0x000000189f00780c */ /* 0x000fe40003f24270 */
[----:B------:R-:W-:Y:S01]  /*89a0*/  FSEL R165, R156, -INF , P2 ;  /* 0xff8000009ca57808 */ /* 0x000fe20001000000 */
[----:B------:R-:W-:Y:S01]  /*89b0*/  FMUL.FTZ R181, R8, UR28 ;  /* 0x0000001c08b57c20 */ /* 0x000fe20008410000 */
[----:B------:R-:W-:Y:S01]  /*89c0*/  FMNMX.FTZ R154, R183, R154, !PT ;  /* 0x0000009ab79a7209 */ /* 0x000fe20007810000 */
[----:B------:R-:W4:Y:S01]  /*89d0*/  MUFU.TANH R169, R169 ;  /* 0x000000a900a97308 */ /* 0x000f220000002400 */
[----:B------:R-:W-:-:S02]  /*89e0*/  ISETP.GT.AND P2, PT, R159, 0x19, PT ;  /* 0x000000199f00780c */ /* 0x000fc40003f44270 */
[----:B------:R-:W-:Y:S02]  /*89f0*/  FSEL R164, R164, -INF , P1 ;  /* 0xff800000a4a47808 */ /* 0x000fe40000800000 */
[----:B------:R-:W-:Y:S02]  /*8a00*/  FMNMX.FTZ R155, R165, R154, !PT ;  /* 0x0000009aa59b7209 */ /* 0x000fe40007810000 */
[----:B------:R-:W-:Y:S01]  /*8a10*/  ISETP.GT.AND P1, PT, R159, 0x20, PT ;  /* 0x000000209f00780c */ /* 0x000fe20003f24270 */
[----:B------:R-:W5:Y:S01]  /*8a20*/  MUFU.TANH R172, R172 ;  /* 0x000000ac00ac7308 */ /* 0x000f620000002400 */
[----:B------:R-:W-:Y:S02]  /*8a30*/  FSEL R163, R163, -INF , P2 ;  /* 0xff800000a3a37808 */ /* 0x000fe40001000000 */
[----:B------:R-:W-:Y:S02]  /*8a40*/  FMNMX.FTZ R154, R164, R155, !PT ;  /* 0x0000009ba49a7209 */ /* 0x000fe40007810000 */
[----:B------:R-:W-:-:S02]  /*8a50*/  ISETP.GT.AND P2, PT, R159, 0x21, PT ;  /* 0x000000219f00780c */ /* 0x000fc40003f44270 */
[----:B------:R-:W-:Y:S01]  /*8a60*/  FSEL R161, R161, -INF , P1 ;  /* 0xff800000a1a17808 */ /* 0x000fe20000800000 */
[----:B------:R-:W5:Y:S01]  /*8a70*/  MUFU.TANH R173, R173 ;  /* 0x000000ad00ad7308 */ /* 0x000f620000002400 */
[----:B------:R-:W-:Y:S02]  /*8a80*/  FMNMX.FTZ R156, R163, R154, !PT ;  /* 0x0000009aa39c7209 */ /* 0x000fe40007810000 */
[----:B------:R-:W-:Y:S02]  /*8a90*/  ISETP.GT.AND P3, PT, R159, 0x28, PT ;  /* 0x000000289f00780c */ /* 0x000fe40003f64270 */
[----:B0-----:R-:W-:Y:S02]  /*8aa0*/  FSEL R154, R157, -INF , P2 ;  /* 0xff8000009d9a7808 */ /* 0x001fe40001000000 */
[----:B------:R-:W-:Y:S02]  /*8ab0*/  FMNMX.FTZ R157, R161, R156, !PT ;  /* 0x0000009ca19d7209 */ /* 0x000fe40007810000 */
[----:B--2---:R-:W-:-:S02]  /*8ac0*/  FSEL R155, R160, -INF , P3 ;  /* 0xff800000a09b7808 */ /* 0x004fc40001800000 */
[C---:B------:R-:W-:Y:S02]  /*8ad0*/  ISETP.GT.AND P4, PT, R159.reuse, 0x29, PT ;  /* 0x000000299f00780c */ /* 0x040fe40003f84270 */
[----:B------:R-:W-:Y:S02]  /*8ae0*/  FMNMX.FTZ R160, R154, R157, !PT ;  /* 0x0000009d9aa07209 */ /* 0x000fe40007810000 */
[----:B------:R-:W-:Y:S02]  /*8af0*/  FSETP.NEU.FTZ.AND P1, PT, R8, -INF , PT ;  /* 0xff8000000800780b */ /* 0x000fe40003f3d000 */
[----:B------:R-:W-:Y:S02]  /*8b00*/  ISETP.GT.AND P2, PT, R159, 0x30, PT ;  /* 0x000000309f00780c */ /* 0x000fe40003f44270 */
[----:B-1----:R-:W-:Y:S02]  /*8b10*/  FSEL R156, R168, -INF , P4 ;  /* 0xff800000a89c7808 */ /* 0x002fe40002000000 */
[----:B------:R-:W-:-:S02]  /*8b20*/  FMNMX.FTZ R177, R155, R160, !PT ;  /* 0x000000a09bb17209 */ /* 0x000fc40007810000 */
[----:B------:R-:W-:Y:S02]  /*8b30*/  FSEL R181, R181, RZ, P1 ;  /* 0x000000ffb5b57208 */ /* 0x000fe40000800000 */
[----:B------:R-:W-:Y:S02]  /*8b40*/  ISETP.GT.AND P3, PT, R159, 0x31, PT ;  /* 0x000000319f00780c */ /* 0x000fe40003f64270 */
[----:B---3--:R-:W-:Y:S01]  /*8b50*/  FSEL R157, R15, -INF , P2 ;  /* 0xff8000000f9d7808 */ /* 0x008fe20001000000 */
[--C-:B------:R-:W-:Y:S01]  /*8b60*/  FFMA.FTZ R15, R158, UR28, -R181.reuse ;  /* 0x0000001c9e0f7c23 */ /* 0x100fe200080108b5 */
[----:B------:R-:W-:Y:S01]  /*8b70*/  FMNMX.FTZ R160, R156, R177, !PT ;  /* 0x000000b19ca07209 */ /* 0x000fe20007810000 */
[--C-:B------:R-:W-:Y:S01]  /*8b80*/  FFMA.FTZ R12, R12, UR28, -R181.reuse ;  /* 0x0000001c0c0c7c23 */ /* 0x100fe200080108b5 */
[----:B----4-:R-:W-:Y:S01]  /*8b90*/  FSEL R158, R169, -INF , P3 ;  /* 0xff800000a99e7808 */ /* 0x010fe20001800000 */
[--C-:B------:R-:W-:Y:S01]  /*8ba0*/  FFMA.FTZ R14, R14, UR28, -R181.reuse ;  /* 0x0000001c0e0e7c23 */ /* 0x100fe200080108b5 */
[----:B------:R-:W-:Y:S01]  /*8bb0*/  ISETP.GT.AND P2, PT, R159, 0x38, PT ;  /* 0x000000389f00780c */ /* 0x000fe20003f44270 */
[--C-:B------:R-:W-:Y:S01]  /*8bc0*/  FFMA.FTZ R21, R21, UR28, -R181.reuse ;  /* 0x0000001c15157c23 */ /* 0x100fe200080108b5 */
[----:B------:R-:W-:Y:S01]  /*8bd0*/  FMNMX.FTZ R169, R157, R160, !PT ;  /* 0x000000a09da97209 */ /* 0x000fe20007810000 */
[--C-:B------:R-:W-:Y:S01]  /*8be0*/  FFMA.FTZ R20, R20, UR28, -R181.reuse ;  /* 0x0000001c14147c23 */ /* 0x100fe200080108b5 */
[----:B------:R-:W-:Y:S01]  /*8bf0*/  ISETP.GT.AND P3, PT, R159, 0x39, PT ;  /* 0x000000399f00780c */ /* 0x000fe20003f64270 */
[--C-:B------:R-:W-:Y:S01]  /*8c00*/  FFMA.FTZ R170, R170, UR28, -R181.reuse ;  /* 0x0000001caaaa7c23 */ /* 0x100fe200080108b5 */
[----:B-----5:R-:W-:Y:S01]  /*8c10*/  FSEL R159, R172, -INF , P2 ;  /* 0xff800000ac9f7808 */ /* 0x020fe20001000000 */
[----:B------:R-:W-:Y:S01]  /*8c20*/  FFMA.FTZ R162, R162, UR28, -R181 ;  /* 0x0000001ca2a27c23 */ /* 0x000fe200080108b5 */
[----:B------:R-:W-:Y:S01]  /*8c30*/  FMNMX.FTZ R168, R158, R169, !PT ;  /* 0x000000a99ea87209 */ /* 0x000fe20007810000 */
[----:B------:R-:W-:Y:S01]  /*8c40*/  MUFU.EX2 R15, R15 ;  /* 0x0000000f000f7308 */ /* 0x000fe20000000800 */
[----:B------:R-:W-:-:S02]  /*8c50*/  FSEL R160, R173, -INF , P3 ;  /* 0xff800000ada07808 */ /* 0x000fc40001800000 */
[----:B------:R-:W-:Y:S01]  /*8c60*/  FMNMX.FTZ R169, R159, R168, !PT ;  /* 0x000000a89fa97209 */ /* 0x000fe20007810000 */
[--C-:B------:R-:W-:Y:S01]  /*8c70*/  FFMA.FTZ R168, R171, UR28, -R181.reuse ;  /* 0x0000001caba87c23 */ /* 0x100fe200080108b5 */
[--C-:B------:R-:W-:Y:S01]  /*8c80*/  FFMA.FTZ R171, R175, UR28, -R181.reuse ;  /* 0x0000001cafab7c23 */ /* 0x100fe200080108b5 */
[--C-:B------:R-:W-:Y:S01]  /*8c90*/  FFMA.FTZ R175, R167, UR28, -R181.reuse ;  /* 0x0000001ca7af7c23 */ /* 0x100fe200080108b5 */
[----:B------:R-:W-:Y:S01]  /*8ca0*/  FMNMX.FTZ R172, R160, R169, !PT ;  /* 0x000000a9a0ac7209 */ /* 0x000fe20007810000 */
[--C-:B------:R-:W-:Y:S01]  /*8cb0*/  FFMA.FTZ R169, R178, UR28, -R181.reuse ;  /* 0x0000001cb2a97c23 */ /* 0x100fe200080108b5 */
[----:B------:R-:W-:Y:S03]  /*8cc0*/  MUFU.EX2 R12, R12 ;  /* 0x0000000c000c7308 */ /* 0x000fe60000000800 */
[----:B------:R-:W0:Y:S05]  /*8cd0*/  SHFL.BFLY PT, R173, R172, 0x2, 0x1f ;  /* 0x0c401f00acad7f89 */ /* 0x000e2a00000e0000 */
[----:B------:R-:W-:Y:S08]  /*8ce0*/  MUFU.EX2 R14, R14 ;  /* 0x0000000e000e7308 */ /* 0x000ff00000000800 */
[----:B------:R-:W-:Y:S08]  /*8cf0*/  MUFU.EX2 R21, R21 ;  /* 0x0000001500157308 */ /* 0x000ff00000000800 */
[----:B------:R-:W-:Y:S01]  /*8d00*/  MUFU.EX2 R20, R20 ;  /* 0x0000001400147308 */ /* 0x000fe20000000800 */
[----:B0-----:R-:W-:Y:S01]  /*8d10*/  FMNMX.FTZ R176, R172, R173, !PT ;  /* 0x000000adacb07209 */ /* 0x001fe20007810000 */
[--C-:B------:R-:W-:Y:S01]  /*8d20*/  FFMA.FTZ R173, R174, UR28, -R181.reuse ;  /* 0x0000001caead7c23 */ /* 0x100fe200080108b5 */
[--C-:B------:R-:W-:Y:S01]  /*8d30*/  FFMA.FTZ R174, R7, UR28, -R181.reuse ;  /* 0x0000001c07ae7c23 */ /* 0x100fe200080108b5 */
[----:B------:R-:W-:-:S02]  /*8d40*/  FFMA.FTZ R172, R166, UR28, -R181 ;  /* 0x0000001ca6ac7c23 */ /* 0x000fc400080108b5 */
[----:B------:R-:W0:Y:S02]  /*8d50*/  SHFL.BFLY PT, R177, R176, 0x1, 0x1f ;  /* 0x0c201f00b0b17f89 */ /* 0x000e2400000e0000 */
[----:B------:R-:W-:Y:S08]  /*8d60*/  MUFU.EX2 R169, R169 ;  /* 0x000000a900a97308 */ /* 0x000ff00000000800 */
[----:B------:R-:W-:Y:S08]  /*8d70*/  MUFU.EX2 R168, R168 ;  /* 0x000000a800a87308 */ /* 0x000ff00000000800 */
[----:B------:R-:W-:Y:S01]  /*8d80*/  MUFU.EX2 R171, R171 ;  /* 0x000000ab00ab7308 */ /* 0x000fe20000000800 */
[----:B0-----:R-:W-:Y:S01]  /*8d90*/  FMNMX.FTZ R7, R176, R177, !PT ;  /* 0x000000b1b0077209 */ /* 0x001fe20007810000 */
[--C-:B------:R-:W-:Y:S01]  /*8da0*/  FFMA.FTZ R176, R152, UR28, -R181.reuse ;  /* 0x0000001c98b07c23 */ /* 0x100fe200080108b5 */
[----:B------:R-:W-:-:S05]  /*8db0*/  FFMA.FTZ R181, R153, UR28, -R181 ;  /* 0x0000001c99b57c23 */ /* 0x000fca00080108b5 */
[----:B------:R-:W-:Y:S01]  /*8dc0*/  MUFU.EX2 R170, R170 ;  /* 0x000000aa00aa7308 */ /* 0x000fe20000000800 */
[C---:B------:R-:W-:Y:S01]  /*8dd0*/  FSETP.NEU.FTZ.AND P2, PT, R7.reuse, -INF , PT ;  /* 0xff8000000700780b */ /* 0x040fe20003f5d000 */
[----:B------:R-:W-:-:S03]  /*8de0*/  FMUL.FTZ R152, R7, UR28 ;  /* 0x0000001c07987c20 */ /* 0x000fc60008410000 */
[----:B------:R-:W-:Y:S02]  /*8df0*/  FSEL R153, R7, RZ, P2 ;  /* 0x000000ff07997208 */ /* 0x000fe40001000000 */
[----:B------:R-:W-:Y:S01]  /*8e00*/  FSEL R152, R152, RZ, P2 ;  /* 0x000000ff98987208 */ /* 0x000fe20001000000 */
[----:B------:R-:W-:Y:S02]  /*8e10*/  MUFU.EX2 R173, R173 ;  /* 0x000000ad00ad7308 */ /* 0x000fe40000000800 */
[----:B------:R-:W-:Y:S02]  /*8e20*/  FADD.FTZ R153, -R153, R10 ;  /* 0x0000000a99997221 */ /* 0x000fe40000010100 */
[--C-:B------:R-:W-:Y:S01]  /*8e30*/  FFMA.FTZ R218, R154, UR28, -R152.reuse ;  /* 0x0000001c9ada7c23 */ /* 0x100fe20008010898 */
[----:B------:R-:W-:Y:S01]  /*8e40*/  FSEL R154, R8, RZ, P1 ;  /* 0x000000ff089a7208 */ /* 0x000fe20000800000 */
[----:B------:R-:W-:Y:S01]  /*8e50*/  FFMA.FTZ R217, R155, UR28, -R152 ;  /* 0x0000001c9bd97c23 */ /* 0x000fe20008010898 */
[----:B------:R-:W-:-:S02]  /*8e60*/  IMAD.MOV R155, RZ, RZ, -R184 ;  /* 0x000000ffff9b7224 */ /* 0x000fc400078e0ab8 */
[----:B------:R-:W-:Y:S01]  /*8e70*/  FMUL.FTZ R219, R153, UR28 ;  /* 0x0000001c99db7c20 */ /* 0x000fe20008410000 */
[--C-:B------:R-:W-:Y:S01]  /*8e80*/  FFMA.FTZ R220, R156, UR28, -R152.reuse ;  /* 0x0000001c9cdc7c23 */ /* 0x100fe20008010898 */
[----:B------:R-:W-:Y:S01]  /*8e90*/  FADD.FTZ R154, -R154, R11 ;  /* 0x0000000b9a9a7221 */ /* 0x000fe20000010100 */
[----:B------:R-:W-:Y:S01]  /*8ea0*/  VIADD R153, R9, 0x38840 ;  /* 0x0003884009997836 */ /* 0x000fe20000000000 */
[----:B------:R-:W-:Y:S01]  /*8eb0*/  ISETP.NE.AND P1, PT, R18, R155, PT ;  /* 0x0000009b1200720c */ /* 0x000fe20003f25270 */
[--C-:B------:R-:W-:Y:S01]  /*8ec0*/  FFMA.FTZ R182, R179, UR28, -R152.reuse ;  /* 0x0000001cb3b67c23 */ /* 0x100fe20008010898 */
[----:B------:R-:W-:Y:S01]  /*8ed0*/  FMUL.FTZ R154, R154, UR28 ;  /* 0x0000001c9a9a7c20 */ /* 0x000fe20008410000 */
[----:B------:R-:W0:Y:S01]  /*8ee0*/  MUFU.EX2 R219, R219 ;  /* 0x000000db00db7308 */ /* 0x000e220000000800 */
[----:B------:R-:W-:Y:S01]  /*8ef0*/  PRMT R153, R202, 0x654, R153 ;  /* 0x00000654ca997816 */ /* 0x000fe20000000099 */
[--C-:B------:R-:W-:Y:S01]  /*8f00*/  FFMA.FTZ R178, R180, UR28, -R152.reuse ;  /* 0x0000001cb4b27c23 */ /* 0x100fe20008010898 */
[--C-:B------:R-:W-:Y:S01]  /*8f10*/  FFMA.FTZ R179, R213, UR28, -R152.reuse ;  /* 0x0000001cd5b37c23 */ /* 0x100fe20008010898 */
[--C-:B------:R-:W-:Y:S01]  /*8f20*/  FFMA.FTZ R180, R214, UR28, -R152.reuse ;  /* 0x0000001cd6b47c23 */ /* 0x100fe20008010898 */
[--C-:B------:R-:W-:Y:S01]  /*8f30*/  FFMA.FTZ R183, R183, UR28, -R152.reuse ;  /* 0x0000001cb7b77c23 */ /* 0x100fe20008010898 */
[--C-:B------:R-:W-:Y:S01]  /*8f40*/  FFMA.FTZ R214, R165, UR28, -R152.reuse ;  /* 0x0000001ca5d67c23 */ /* 0x100fe20008010898 */
[--C-:B------:R-:W-:Y:S01]  /*8f50*/  FFMA.FTZ R213, R164, UR28, -R152.reuse ;  /* 0x0000001ca4d57c23 */ /* 0x100fe20008010898 */
[----:B------:R-:W1:Y:S01]  /*8f60*/  MUFU.EX2 R10, R154 ;  /* 0x0000009a000a7308 */ /* 0x000e620000000800 */
[----:B------:R-:W-:Y:S01]  /*8f70*/  FFMA.FTZ R216, R163, UR28, -R152 ;  /* 0x0000001ca3d87c23 */ /* 0x000fe20008010898 */
[----:B------:R-:W-:-:S02]  /*8f80*/  @!P1 IMAD R156, R13, 0x40, R22 ;  /* 0x000000400d9c9824 */ /* 0x000fc400078e0216 */
[--C-:B------:R-:W-:Y:S01]  /*8f90*/  FFMA.FTZ R215, R161, UR28, -R152.reuse ;  /* 0x0000001ca1d77c23 */ /* 0x100fe20008010898 */
[----:B------:R2:W-:Y:S01]  /*8fa0*/  SYNCS.ARRIVE.TRANS64.RED.A1T0 RZ, [R153+URZ], RZ ;  /* 0x000000ff99ff79a7 */ /* 0x0005e2000810043f */
[--C-:B------:R-:W-:Y:S01]  /*8fb0*/  FFMA.FTZ R222, R158, UR28, -R152.reuse ;  /* 0x0000001c9ede7c23 */ /* 0x100fe20008010898 */
[----:B------:R-:W-:Y:S02]  /*8fc0*/  @!P1 IMAD R156, R156, 0x4, R17 ;  /* 0x000000049c9c9824 */ /* 0x000fe400078e0211 */
[--C-:B------:R-:W-:Y:S01]  /*8fd0*/  FFMA.FTZ R13, R159, UR28, -R152.reuse ;  /* 0x0000001c9f0d7c23 */ /* 0x100fe20008010898 */
[--C-:B------:R-:W-:Y:S01]  /*8fe0*/  FFMA.FTZ R224, R160, UR28, -R152.reuse ;  /* 0x0000001ca0e07c23 */ /* 0x100fe20008010898 */
[----:B------:R-:W-:Y:S01]  /*8ff0*/  FFMA.FTZ R157, R157, UR28, -R152 ;  /* 0x0000001c9d9d7c23 */ /* 0x000fe20008010898 */
[----:B------:R-:W-:Y:S01]  /*9000*/  MUFU.EX2 R182, R182 ;  /* 0x000000b600b67308 */ /* 0x000fe20000000800 */
[----:B0-----:R-:W-:Y:S01]  /*9010*/  @!P1 STS [R156+0x38400], R219 ;  /* 0x038400db9c009388 */ /* 0x001fe20000000800 */
[----:B--2---:R-:W-:Y:S01]  /*9020*/  F2FP.BF16.F32.PACK_AB R153, R12, R15 ;  /* 0x0000000f0c99723e */ /* 0x004fe200000010ff */
[-C--:B------:R-:W-:Y:S01]  /*9030*/  FMUL.FTZ R24, R24, R219.reuse ;  /* 0x000000db18187220 */ /* 0x080fe20000410000 */
[----:B------:R-:W-:Y:S01]  /*9040*/  F2FP.BF16.F32.PACK_AB R155, R21, R14 ;  /* 0x0000000e159b723e */ /* 0x000fe200000010ff */
[-C--:B------:R-:W-:Y:S01]  /*9050*/  FMUL.FTZ R25, R25, R219.reuse ;  /* 0x000000db19197220 */ /* 0x080fe20000410000 */
[----:B------:R-:W-:Y:S01]  /*9060*/  F2FP.BF16.F32.PACK_AB R159, R171, R168 ;  /* 0x000000a8ab9f723e */ /* 0x000fe200000010ff */
[----:B-1----:R0:W-:Y:S01]  /*9070*/  @!P1 STS [R156+0x38420], R10 ;  /* 0x0384200a9c009388 */ /* 0x0021e20000000800 */
[----:B------:R-:W1:Y:S01]  /*9080*/  MUFU.EX2 R178, R178 ;  /* 0x000000b200b27308 */ /* 0x000e620000000800 */
        /* <DEDUP_REMOVED lines=31> */
[----:B------:R-:W0:Y:S01]  /*9280*/  MUFU.EX2 R214, R214 ;  /* 0x000000d600d67308 */ /* 0x000e220000000800 */
[----:B--2---:R-:W-:Y:S01]  /*9290*/  F2FP.BF16.F32.PACK_AB R154, R180, R179 ;  /* 0x000000b3b49a723e */ /* 0x004fe200000010ff */
        /* <DEDUP_REMOVED lines=120> */
[-C--:B------:R-:W-:Y:S01]  /*9a20*/  FMUL.FTZ R150, R150, R10.reuse ;  /* 0x0000000a96967220 */ /* 0x080fe20000410000 */
[----:B------:R-:W-:Y:S01]  /*9a30*/  FMUL.FTZ R151, R151, R10 ;  /* 0x0000000a97977220 */ /* 0x000fe20000410000 */
[----:B-1----:R-:W-:Y:S01]  /*9a40*/  F2FP.BF16.F32.PACK_AB R165, R177, R174 ;  /* 0x000000aeb1a5723e */ /* 0x002fe200000010ff */
[----:B------:R1:W-:Y:S01]  /*9a50*/  STSM.16.M88.4 [R185+0x36400], R152 ;  /* 0x03640098b9007844 */ /* 0x0003e20000000200 */
[----:B0-----:R-:W-:Y:S01]  /*9a60*/  F2FP.BF16.F32.PACK_AB R167, R181, R176 ;  /* 0x000000b0b5a7723e */ /* 0x001fe200000010ff */
[----:B------:R-:W-:Y:S01]  /*9a70*/  FFMA.FTZ R15, R10, R6, R15 ;  /* 0x000000060a0f7223 */ /* 0x000fe2000001000f */
[----:B------:R-:W0:Y:S01]  /*9a80*/  MUFU.EX2 R224, R224 ;  /* 0x000000e000e07308 */ /* 0x000e220000000800 */
[----:B---3--:R-:W-:Y:S01]  /*9a90*/  F2FP.BF16.F32.PACK_AB R164, R222, R11 ;  /* 0x0000000bdea4723e */ /* 0x008fe200000010ff */
[----:B------:R1:W-:Y:S01]  /*9aa0*/  STSM.16.M88.4 [R190], R156 ;  /* 0x0000009cbe007844 */ /* 0x0003e20000000200 */
[----:B------:R-:W-:Y:S01]  /*9ab0*/  FFMA.FTZ R5, R219, R5, R182 ;  /* 0x00000005db057223 */ /* 0x000fe200000100b6 */
        /* <DEDUP_REMOVED lines=19> */
[----:B------:R-:W-:Y:S02]  /*9bf0*/  VIADD R223, R221, 0x100 ;  /* 0x00000100dddf7836 */ /* 0x000fe40000000000 */
        /* <DEDUP_REMOVED lines=45> */
.L_x_8371:
[----:B------:R-:W-:Y:S01]  /*9ed0*/  UISETP.GT.AND UP0, UPT, UR31, UR30, UPT ;  /* 0x0000001e1f00728c */ /* 0x000fe2000bf04270 */
[----:B------:R-:W-:Y:S01]  /*9ee0*/  VIADD R9, R9, 0x38860 ;  /* 0x0003886009097836 */ /* 0x000fe20000000000 */
[----:B------:R-:W-:Y:S01]  /*9ef0*/  UIADD3 UR31, UR31, -0x1, URZ ;  /* 0xffffffff1f1f7890 */ /* 0x000fe2000fffe03f */
[----:B------:R-:W-:Y:S02]  /*9f00*/  IMAD.MOV.U32 R11, RZ, RZ, R8 ;  /* 0x000000ffff0b7224 */ /* 0x000fe400078e0008 */
[----:B------:R-:W-:Y:S01]  /*9f10*/  IMAD.MOV.U32 R10, RZ, RZ, R7 ;  /* 0x000000ffff0a7224 */ /* 0x000fe200078e0007 */
[----:B------:R-:W-:Y:S01]  /*9f20*/  PLOP3.LUT P1, PT, PT, PT, UP0, 0x80, 0x0 ;  /* 0x000000000000781c */ /* 0x000fe20003f2f008 */
[----:B------:R-:W-:Y:S01]  /*9f30*/  IMAD.MOV.U32 R13, RZ, RZ, R2 ;  /* 0x000000ffff0d7224 */ /* 0x000fe200078e0002 */
[----:B------:R-:W-:-:S04]  /*9f40*/  PRMT R9, R202, 0x654, R9 ;  /* 0x00000654ca097816 */ /* 0x000fc80000000009 */
[----:B------:R0:W-:Y:S07]  /*9f50*/  SYNCS.ARRIVE.TRANS64.RED.A1T0 RZ, [R9+URZ], RZ ;  /* 0x000000ff09ff79a7 */ /* 0x0001ee000810043f */
[----:B------:R-:W-:Y:S05]  /*9f60*/  @P1 BRA `(.L_x_8372) ;  /* 0xffffffc800741947 */ /* 0x000fea000383ffff */
.L_x_8361:
[----:B------:R-:W-:-:S13]  /*9f70*/  ISETP.LE.AND P1, PT, RZ, UR31, PT ;  /* 0x0000001fff007c0c */ /* 0x000fda000bf23270 */
[----:B------:R-:W-:Y:S05]  /*9f80*/  @!P1 BRA `(.L_x_8373) ;  /* 0x0000003000509947 */ /* 0x000fea0003800000 */
[----:B------:R-:W-:Y:S01]  /*9f90*/  IMAD.MOV.U32 R13, RZ, RZ, R8 ;  /* 0x000000ffff0d7224 */ /* 0x000fe200078e0008 */
[----:B------:R-:W-:Y:S01]  /*9fa0*/  ULDC UR29, c[0x0][0xad0] ;  /* 0x0002b400001d7ab9 */ /* 0x000fe20000000800 */
[----:B------:R-:W-:Y:S01]  /*9fb0*/  IMAD.MOV.U32 R14, RZ, RZ, R7 ;  /* 0x000000ffff0e7224 */ /* 0x000fe200078e0007 */
[----:B------:R-:W-:Y:S01]  /*9fc0*/  ULDC UR28, c[0x0][0xa80] ;  /* 0x0002a000001c7ab9 */ /* 0x000fe20000000800 */
[----:B------:R-:W-:-:S07]  /*9fd0*/  IMAD.MOV.U32 R11, RZ, RZ, R2 ;  /* 0x000000ffff0b7224 */ /* 0x000fce00078e0002 */
.L_x_8384:
[----:B------:R-:W-:-:S05]  /*9fe0*/  VIADD R2, R11, 0x1 ;  /* 0x000000010b027836 */ /* 0x000fca0000000000 */
[----:B------:R-:W-:-:S04]  /*9ff0*/  ISETP.NE.AND P1, PT, R2, 0x2, PT ;  /* 0x000000020200780c */ /* 0x000fc80003f25270 */
[----:B------:R-:W-:Y:S02]  /*a000*/  SEL R7, RZ, 0x1, P1 ;  /* 0x00000001ff077807 */ /* 0x000fe40000800000 */
[----:B------:R-:W-:Y:S02]  /*a010*/  SEL R2, R2, RZ, P1 ;  /* 0x000000ff02027207 */ /* 0x000fe40000800000 */
[----:B------:R-:W-:Y:S01]  /*a020*/  LOP3.LUT R16, R16, R7, RZ, 0x3c, !PT ;  /* 0x0000000710107212 */ /* 0x000fe200078e3cff */
[----:B-1----:R-:W-:Y:S06]  /*a030*/  @!P0 BRA `(.L_x_8374) ;  /* 0x0000000000048947 */ /* 0x002fec0003800000 */
[----:B------:R-:W-:Y:S01]  /*a040*/  BPT.TRAP 0x1 ;  /* 0x000000040000795c */ /* 0x000fe20000300000 */
.L_x_8374:
[----:B0-----:R-:W-:Y:S02]  /*a050*/  LEA R9, R2, R17, 0x3 ;  /* 0x0000001102097211 */ /* 0x001fe400078e18ff */
[----:B------:R-:W-:-:S04]  /*a060*/  SHF.L.U32 R8, R16, 0x1f, RZ ;  /* 0x0000001f10087819 */ /* 0x000fc800000006ff */
[----:B------:R0:W1:Y:S01]  /*a070*/  SYNCS.PHASECHK.TRANS64.TRYWAIT P1, [R9+URZ+0x38830], R8 ;  /* 0x03883008090075a7 */ /* 0x000062000802017f */
[----:B------:R-:W-:Y:S05]  /*a080*/  @!P0 BRA `(.L_x_8375) ;  /* 0x0000000000048947 */ /* 0x000fea0003800000 */
[----:B------:R-:W-:Y:S01]  /*a090*/  BPT.TRAP 0x1 ;  /* 0x000000040000795c */ /* 0x000fe20000300000 */
.L_x_8375:
[----:B------:R-:W-:Y:S01]  /*a0a0*/  IMAD R7, R2, 0x200, R0 ;  /* 0x0000020002077824 */ /* 0x000fe200078e0200 */
[----:B-1----:R-:W-:Y:S06]  /*a0b0*/  @P1 BRA `(.L_x_8376) ;  /* 0x0000000000081947 */ /* 0x002fec0003800000 */
[----:B------:R-:W1:Y:S02]  /*a0c0*/  SYNCS.PHASECHK.TRANS64.TRYWAIT P1, [R9+URZ+0x38830], R8 ;  /* 0x03883008090075a7 */ /* 0x000e64000802017f */
[----:B-1----:R-:W-:Y:S05]  /*a0d0*/  @!P1 BRA `(.L_x_8377) ;  /* 0x000000d000e49947 */ /* 0x002fea0003800000 */
.L_x_8376:
        /* <DEDUP_REMOVED lines=22> */
.L_x_8378:
[----:B------:R2:W3:Y:S01]  /*a240*/  SYNCS.PHASECHK.TRANS64.TRYWAIT P1, [R9+URZ+0x38850], R8 ;  /* 0x03885008090075a7 */ /* 0x0004e2000802017f */
[----:B------:R-:W-:Y:S05]  /*a250*/  @!P0 BRA `(.L_x_8379) ;  /* 0x0000000000048947 */ /* 0x000fea0003800000 */
[----:B------:R-:W-:Y:S01]  /*a260*/  BPT.TRAP 0x1 ;  /* 0x000000040000795c */ /* 0x000fe20000300000 */
.L_x_8379:
[----:B------:R-:W-:Y:S01]  /*a270*/  IMAD R7, R2, 0x1000, R4 ;  /* 0x0000100002077824 */ /* 0x000fe200078e0204 */
[----:B---3--:R-:W-:Y:S06]  /*a280*/  @P1 BRA `(.L_x_8380) ;  /* 0x0000000000081947 */ /* 0x008fec0003800000 */
[----:B------:R-:W3:Y:S02]  /*a290*/  SYNCS.PHASECHK.TRANS64.TRYWAIT P1, [R9+URZ+0x38850], R8 ;  /* 0x03885008090075a7 */ /* 0x000ee4000802017f */
[----:B---3--:R-:W-:Y:S05]  /*a2a0*/  @!P1 BRA `(.L_x_8381) ;  /* 0x000000d000849947 */ /* 0x008fea0003800000 */
.L_x_8380:
        /* <DEDUP_REMOVED lines=326> */
.L_x_8382:
        /* <DEDUP_REMOVED lines=40> */
[----:B------:R-:W-:-:S06]  /*b990*/  UMOV UR7, 0x40000040 ;  /* 0x4000004000077882 */ /* 0x000fcc0000000000 */
        /* <DEDUP_REMOVED lines=49> */
[--C-:B------:R-:W-:Y:S01]  /*bcb0*/  FFMA.FTZ R21, R21, UR28, -R217.reuse ;  /* 0x0000001c15157c23 */ /* 0x100fe200080108d9 */
[--C-:B------:R-:W-:Y:S01]  /*bcc0*/  FFMA.FTZ R174, R156, UR28, -R217.reuse ;  /* 0x0000001c9cae7c23 */ /* 0x100fe200080108d9 */
[----:B------:R-:W1:Y:S01]  /*bcd0*/  MUFU.TANH R181, R181 ;  /* 0x000000b500b57308 */ /* 0x000e620000002400 */
[----:B----4-:R-:W-:Y:S01]  /*bce0*/  FMNMX.FTZ R169, R176, R169, !PT ;  /* 0x000000a9b0a97209 */ /* 0x010fe20007810000 */
[--C-:B------:R-:W-:Y:S01]  /*bcf0*/  FFMA.FTZ R175, R157, UR28, -R217.reuse ;  /* 0x0000001c9daf7c23 */ /* 0x100fe200080108d9 */
[--C-:B------:R-:W-:Y:S01]  /*bd00*/  FFMA.FTZ R178, R158, UR28, -R217.reuse ;  /* 0x0000001c9eb27c23 */ /* 0x100fe200080108d9 */
[--C-:B------:R-:W-:Y:S01]  /*bd10*/  FFMA.FTZ R177, R159, UR28, -R217.reuse ;  /* 0x0000001c9fb17c23 */ /* 0x100fe200080108d9 */
        /* <DEDUP_REMOVED lines=8> */
[----:B------:R-:W-:-:S03]  /*bda0*/  FFMA.FTZ R173, R173, UR28, -R217 ;  /* 0x0000001cadad7c23 */ /* 0x000fc600080108d9 */
[----:B------:R-:W0:Y:S01]  /*bdb0*/  MUFU.TANH R187, R187 ;  /* 0x000000bb00bb7308 */ /* 0x000e220000002400 */
[----:B-1----:R-:W-:Y:S01]  /*bdc0*/  FMNMX.FTZ R169, R181, R168, !PT ;  /* 0x000000a8b5a97209 */ /* 0x002fe20007810000 */
[----:B------:R-:W-:-:S06]  /*bdd0*/  FFMA.FTZ R168, R8, UR28, -R217 ;  /* 0x0000001c08a87c23 */ /* 0x000fcc00080108d9 */
[----:B------:R-:W1:Y:S01]  /*bde0*/  MUFU.TANH R213, R213 ;  /* 0x000000d500d57308 */ /* 0x000e620000002400 */
[----:B--2---:R-:W-:Y:S01]  /*bdf0*/  FMNMX.FTZ R8, R186, R169, !PT ;  /* 0x000000a9ba087209 */ /* 0x004fe20007810000 */
[----:B------:R-:W-:-:S06]  /*be00*/  FFMA.FTZ R169, R152, UR28, -R217 ;  /* 0x0000001c98a97c23 */ /* 0x000fcc00080108d9 */
[----:B------:R-:W2:Y:S01]  /*be10*/  MUFU.TANH R215, R215 ;  /* 0x000000d700d77308 */ /* 0x000ea20000002400 */
[----:B0-----:R-:W-:-:S07]  /*be20*/  FMNMX.FTZ R8, R187, R8, !PT ;  /* 0x00000008bb087209 */ /* 0x001fce0007810000 */
[----:B------:R-:W0:Y:S01]  /*be30*/  MUFU.TANH R216, R216 ;  /* 0x000000d800d87308 */ /* 0x000e220000002400 */
[----:B-1----:R-:W-:-:S07]  /*be40*/  FMNMX.FTZ R8, R213, R8, !PT ;  /* 0x00000008d5087209 */ /* 0x002fce0007810000 */
[----:B------:R1:W3:Y:S01]  /*be50*/  MUFU.EX2 R14, R170 ;  /* 0x000000aa000e7308 */ /* 0x0002e20000000800 */
[----:B--2---:R-:W-:-:S07]  /*be60*/  FMNMX.FTZ R171, R215, R8, !PT ;  /* 0x00000008d7ab7209 */ /* 0x004fce0007810000 */
[----:B------:R-:W-:Y:S01]  /*be70*/  MUFU.EX2 R21, R21 ;  /* 0x0000001500157308 */ /* 0x000fe20000000800 */
[----:B0-----:R-:W-:Y:S01]  /*be80*/  FMNMX.FTZ R8, R216, R171, !PT ;  /* 0x000000abd8087209 */ /* 0x001fe20007810000 */
[--C-:B-1----:R-:W-:Y:S01]  /*be90*/  FFMA.FTZ R170, R153, UR28, -R217.reuse ;  /* 0x0000001c99aa7c23 */ /* 0x102fe200080108d9 */
[----:B------:R-:W-:Y:S01]  /*bea0*/  FFMA.FTZ R171, R155, UR28, -R217 ;  /* 0x0000001c9bab7c23 */ /* 0x000fe200080108d9 */
[----:B------:R-:W-:Y:S02]  /*beb0*/  IMAD.MOV R155, RZ, RZ, -R184 ;  /* 0x000000ffff9b7224 */ /* 0x000fe400078e0ab8 */
[----:B------:R-:W0:Y:S02]  /*bec0*/  SHFL.BFLY PT, R153, R8, 0x2, 0x1f ;  /* 0x0c401f0008997f89 */ /* 0x000e2400000e0000 */
[----:B------:R-:W-:Y:S01]  /*bed0*/  MUFU.EX2 R168, R168 ;  /* 0x000000a800a87308 */ /* 0x000fe20000000800 */
[----:B------:R-:W-:Y:S01]  /*bee0*/  ISETP.NE.AND P1, PT, R18, R155, PT ;  /* 0x0000009b1200720c */ /* 0x000fe20003f25270 */
[----:B------:R-:W-:-:S02]  /*bef0*/  VIADD R155, R9, 0x38840 ;  /* 0x00038840099b7836 */ /* 0x000fc40000000000 */
[-C--:B---3--:R-:W-:Y:S01]  /*bf00*/  FMUL.FTZ R24, R24, R14.reuse ;  /* 0x0000000e18187220 */ /* 0x088fe20000410000 */
[-C--:B------:R-:W-:Y:S01]  /*bf10*/  FMUL.FTZ R25, R25, R14.reuse ;  /* 0x0000000e19197220 */ /* 0x080fe20000410000 */
[-C--:B------:R-:W-:Y:S01]  /*bf20*/  FMUL.FTZ R28, R28, R14.reuse ;  /* 0x0000000e1c1c7220 */ /* 0x080fe20000410000 */
[-C--:B------:R-:W-:Y:S01]  /*bf30*/  FMUL.FTZ R29, R29, R14.reuse ;  /* 0x0000000e1d1d7220 */ /* 0x080fe20000410000 */
[----:B------:R-:W-:Y:S01]  /*bf40*/  PRMT R155, R202, 0x654, R155 ;  /* 0x00000654ca9b7816 */ /* 0x000fe2000000009b */
[----:B------:R-:W-:Y:S01]  /*bf50*/  MUFU.EX2 R169, R169 ;  /* 0x000000a900a97308 */ /* 0x000fe20000000800 */
[-C--:B------:R-:W-:Y:S01]  /*bf60*/  FMUL.FTZ R32, R32, R14.reuse ;  /* 0x0000000e20207220 */ /* 0x080fe20000410000 */
[-C--:B------:R-:W-:Y:S01]  /*bf70*/  FMUL.FTZ R33, R33, R14.reuse ;  /* 0x0000000e21217220 */ /* 0x080fe20000410000 */
[----:B------:R1:W-:Y:S01]  /*bf80*/  SYNCS.ARRIVE.TRANS64.RED.A1T0 RZ, [R155+URZ], RZ ;  /* 0x000000ff9bff79a7 */ /* 0x0003e2000810043f */
[-C--:B------:R-:W-:Y:S01]  /*bf90*/  FMUL.FTZ R36, R36, R14.reuse ;  /* 0x0000000e24247220 */ /* 0x080fe20000410000 */
[----:B------:R-:W-:Y:S01]  /*bfa0*/  FMUL.FTZ R37, R37, R14 ;  /* 0x0000000e25257220 */ /* 0x000fe20000410000 */
[----:B------:R-:W-:-:S02]  /*bfb0*/  @!P1 IMAD R152, R11, 0x40, R22 ;  /* 0x000000400b989824 */ /* 0x000fc400078e0216 */
[-C--:B------:R-:W-:Y:S01]  /*bfc0*/  FMUL.FTZ R40, R40, R14.reuse ;  /* 0x0000000e28287220 */ /* 0x080fe20000410000 */
[----:B------:R-:W2:Y:S01]  /*bfd0*/  MUFU.EX2 R170, R170 ;  /* 0x000000aa00aa7308 */ /* 0x000ea20000000800 */
[-C--:B------:R-:W-:Y:S01]  /*bfe0*/  FMUL.FTZ R41, R41, R14.reuse ;  /* 0x0000000e29297220 */ /* 0x080fe20000410000 */
[----:B------:R-:W-:Y:S02]  /*bff0*/  @!P1 IMAD R152, R152, 0x4, R17 ;  /* 0x0000000498989824 */ /* 0x000fe400078e0211 */
[-C--:B------:R-:W-:Y:S01]  /*c000*/  FMUL.FTZ R44, R44, R14.reuse ;  /* 0x0000000e2c2c7220 */ /* 0x080fe20000410000 */
[-C--:B------:R-:W-:Y:S01]  /*c010*/  FMUL.FTZ R45, R45, R14.reuse ;  /* 0x0000000e2d2d7220 */ /* 0x080fe20000410000 */
[-C--:B------:R-:W-:Y:S01]  /*c020*/  FMUL.FTZ R48, R48, R14.reuse ;  /* 0x0000000e30307220 */ /* 0x080fe20000410000 */
[----:B0-----:R-:W-:Y:S01]  /*c030*/  FMNMX.FTZ R153, R8, R153, !PT ;  /* 0x0000009908997209 */ /* 0x001fe20007810000 */
[----:B------:R-:W-:Y:S01]  /*c040*/  @!P1 STS [R152+0x38400], R14 ;  /* 0x0384000e98009388 */ /* 0x000fe20000000800 */
        /* <DEDUP_REMOVED lines=25> */
[----:B---3--:R-:W-:Y:S01]  /*c1e0*/  F2FP.BF16.F32.PACK_AB R156, R174, R171 ;  /* 0x000000abae9c723e */ /* 0x008fe200000010ff */
        /* <DEDUP_REMOVED lines=36> */
[----:B------:R-:W2:Y:S01]  /*c430*/  MUFU.EX2 R217, R217 ;  /* 0x000000d900d97308 */ /* 0x000ea20000000800 */
        /* <DEDUP_REMOVED lines=106> */
[----:B------:R-:W-:Y:S01]  /*cae0*/  FMUL.FTZ R149, R149, R14 ;  /* 0x0000000e95957220 */ /* 0x000fe20000410000 */
[-C--:B------:R-:W-:Y:S01]  /*caf0*/  FMUL.FTZ R150, R150, R13.reuse ;  /* 0x0000000d96967220 */ /* 0x080fe20000410000 */
[----:B------:R-:W-:Y:S01]  /*cb00*/  FMUL.FTZ R151, R151, R13 ;  /* 0x0000000d97977220 */ /* 0x000fe20000410000 */
[----:B------:R0:W-:Y:S01]  /*cb10*/  STSM.16.M88.4 [R185+0x36400], R152 ;  /* 0x03640098b9007844 */ /* 0x0001e20000000200 */
[----:B------:R-:W-:Y:S01]  /*cb20*/  VIADD R215, R187, 0x80 ;  /* 0x00000080bbd77836 */ /* 0x000fe20000000000 */
[----:B------:R-:W-:Y:S01]  /*cb30*/  MUFU.EX2 R183, R183 ;  /* 0x000000b700b77308 */ /* 0x000fe20000000800 */
[----:B------:R-:W-:Y:S01]  /*cb40*/  FFMA.FTZ R5, R14, R5, R21 ;  /* 0x000000050e057223 */ /* 0x000fe20000010015 */
[----:B------:R0:W-:Y:S01]  /*cb50*/  STSM.16.M88.4 [R190], R156 ;  /* 0x0000009cbe007844 */ /* 0x0001e20000000200 */
[----:B------:R-:W-:-:S02]  /*cb60*/  FFMA.FTZ R6, R13, R6, R10 ;  /* 0x000000060d067223 */ /* 0x000fc4000001000a */
[----:B------:R-:W-:Y:S02]  /*cb70*/  FADD.FTZ R168, R168, R5 ;  /* 0x00000005a8a87221 */ /* 0x000fe40000010000 */
[----:B------:R-:W-:Y:S01]  /*cb80*/  FADD.FTZ R217, R217, R6 ;  /* 0x00000006d9d97221 */ /* 0x000fe20000010000 */
[----:B------:R-:W2:Y:S01]  /*cb90*/  MUFU.EX2 R214, R214 ;  /* 0x000000d600d67308 */ /* 0x000ea20000000800 */
[----:B-1----:R-:W-:Y:S01]  /*cba0*/  F2FP.BF16.F32.PACK_AB R163, R181, R180 ;  /* 0x000000b4b5a3723e */ /* 0x002fe200000010ff */
        /* <DEDUP_REMOVED lines=9> */
[----:B------:R-:W1:Y:S01]  /*cc40*/  MUFU.EX2 R173, R173 ;  /* 0x000000ad00ad7308 */ /* 0x000e620000000800 */
        /* <DEDUP_REMOVED lines=11> */
[----:B-1----:R-:W-:Y:S01]  /*cd00*/  F2FP.BF16.F32.PACK_AB R166, R173, R172 ;  /* 0x000000acada6723e */ /* 0x002fe200000010ff */
[----:B------:R-:W-:Y:S01]  /*cd10*/  FADD.FTZ R223, R223, R176 ;  /* 0x000000b0dfdf7221 */ /* 0x000fe20000010000 */
[----:B------:R-:W-:-:S03]  /*cd20*/  FADD.FTZ R179, R179, R182 ;  /* 0x000000b6b3b37221 */ /* 0x000fc60000010000 */
[----:B------:R-:W-:Y:S01]  /*cd30*/  FADD.FTZ R180, R180, R223 ;  /* 0x000000dfb4b47221 */ /* 0x000fe20000010000 */
[----:B------:R-:W-:Y:S01]  /*cd40*/  FADD.FTZ R204, R204, R179 ;  /* 0x000000b3cccc7221 */ /* 0x000fe20000010000 */
[----:B------:R-:W-:Y:S02]  /*cd50*/  MUFU.EX2 R11, R11 ;  /* 0x0000000b000b7308 */ /* 0x000fe40000000800 */
[----:B------:R-:W-:Y:S01]  /*cd60*/  FADD.FTZ R181, R181, R180 ;  /* 0x000000b4b5b57221 */ /* 0x000fe20000010000 */
[----:B------:R-:W-:-:S04]  /*cd70*/  FADD.FTZ R183, R183, R204 ;  /* 0x000000ccb7b77221 */ /* 0x000fc80000010000 */
[----:B------:R-:W-:Y:S01]  /*cd80*/  FADD.FTZ R183, R214, R183 ;  /* 0x000000b7d6b77221 */ /* 0x000fe20000010000 */
[----:B------:R-:W1:Y:S01]  /*cd90*/  MUFU.EX2 R216, R216 ;  /* 0x000000d800d87308 */ /* 0x000e620000000800 */
[----:B--2---:R-:W-:Y:S01]  /*cda0*/  F2FP.BF16.F32.PACK_AB R165, R213, R186 ;  /* 0x000000bad5a5723e */ /* 0x004fe200000010ff */
[----:B------:R-:W-:Y:S01]  /*cdb0*/  FADD.FTZ R186, R186, R181 ;  /* 0x000000b5baba7221 */ /* 0x000fe20000010000 */
[----:B------:R-:W-:-:S03]  /*cdc0*/  FADD.FTZ R172, R172, R183 ;  /* 0x000000b7acac7221 */ /* 0x000fc60000010000 */
[----:B------:R-:W-:Y:S01]  /*cdd0*/  FADD.FTZ R186, R213, R186 ;  /* 0x000000bad5ba7221 */ /* 0x000fe20000010000 */
[----:B------:R-:W-:Y:S01]  /*cde0*/  FADD.FTZ R5, R173, R172 ;  /* 0x000000acad057221 */ /* 0x000fe20000010000 */
[----:B-1----:R-:W-:Y:S02]  /*cdf0*/  F2FP.BF16.F32.PACK_AB R167, R216, R11 ;  /* 0x0000000bd8a7723e */ /* 0x002fe400000010ff */
[----:B------:R-:W-:-:S03]  /*ce00*/  FADD.FTZ R11, R11, R186 ;  /* 0x000000ba0b0b7221 */ /* 0x000fc60000010000 */
        /* <DEDUP_REMOVED lines=35> */
.L_x_8383:
        /* <DEDUP_REMOVED lines=9> */
.L_x_8373:
[----:B------:R-:W2:Y:S01]  /*d0d0*/  SHFL.BFLY PT, R0, R5, 0x2, 0x1f ;  /* 0x0c401f0005007f89 */ /* 0x000ea200000e0000 */
[----:B------:R-:W-:-:S03]  /*d0e0*/  UIADD3 UR36, UR36, 0x1, URZ ;  /* 0x0000000124247890 */ /* 0x000fc6000fffe03f */
[----:B01----:R-:W0:Y:S01]  /*d0f0*/  SHFL.BFLY PT, R9, R6, 0x2, 0x1f ;  /* 0x0c401f0006097f89 */ /* 0x003e2200000e0000 */
[----:B------:R-:W-:Y:S08]  /*d100*/  BAR.ARV 0x8, 0x100 ;  /* 0x0204000000007b1d */ /* 0x000ff00000002000 */
[----:B------:R-:W-:Y:S01]  /*d110*/  BAR.SYNC.DEFER_BLOCKING 0xf, 0x100 ;  /* 0x03c4000000007b1d */ /* 0x000fe20000010000 */
[----:B--2---:R-:W-:Y:S01]  /*d120*/  FADD.FTZ R4, R0, R5 ;  /* 0x0000000500047221 */ /* 0x004fe20000010000 */
[----:B------:R-:W-:-:S02]  /*d130*/  VIADD R5, R2, 0x1 ;  /* 0x0000000102057836 */ /* 0x000fc40000000000 */
[----:B0-----:R-:W-:Y:S02]  /*d140*/  FADD.FTZ R9, R9, R6 ;  /* 0x0000000609097221 */ /* 0x001fe40000010000 */
[----:B------:R-:W0:Y:S01]  /*d150*/  SHFL.BFLY PT, R3, R4, 0x1, 0x1f ;  /* 0x0c201f0004037f89 */ /* 0x000e2200000e0000 */
[----:B------:R-:W-:-:S03]  /*d160*/  ISETP.NE.AND P1, PT, R5, 0x2, PT ;  /* 0x000000020500780c */ /* 0x000fc60003f25270 */
[----:B------:R-:W1:Y:S01]  /*d170*/  SHFL.BFLY PT, R10, R9, 0x1, 0x1f ;  /* 0x0c201f00090a7f89 */ /* 0x000e6200000e0000 */
[----:B0-----:R-:W-:Y:S01]  /*d180*/  FADD.FTZ R0, R4, R3 ;  /* 0x0000000304007221 */ /* 0x001fe20000010000 */
[----:B------:R-:W-:Y:S02]  /*d190*/  IMAD.MOV R3, RZ, RZ, -R184 ;  /* 0x000000ffff037224 */ /* 0x000fe400078e0ab8 */
[----:B------:R-:W-:Y:S02]  /*d1a0*/  IMAD.MOV.U32 R4, RZ, RZ, RZ ;  /* 0x000000ffff047224 */ /* 0x000fe400078e00ff */
[----:B-1----:R-:W-:Y:S01]  /*d1b0*/  FADD.FTZ R6, R9, R10 ;  /* 0x0000000a09067221 */ /* 0x002fe20000010000 */
[----:B------:R-:W-:Y:S02]  /*d1c0*/  FSETP.NE.FTZ.AND P2, PT, R0, RZ, PT ;  /* 0x000000ff0000720b */ /* 0x000fe40003f55000 */
[----:B------:R-:W-:Y:S01]  /*d1d0*/  ISETP.NE.AND P0, PT, R18, R3, PT ;  /* 0x000000031200720c */ /* 0x000fe20003f05270 */
[----:B------:R-:W-:Y:S01]  /*d1e0*/  IMAD.MOV.U32 R3, RZ, RZ, RZ ;  /* 0x000000ffff037224 */ /* 0x000fe200078e00ff */
[----:B------:R-:W-:-:S02]  /*d1f0*/  FSETP.NE.FTZ.AND P3, PT, R6, RZ, PT ;  /* 0x000000ff0600720b */ /* 0x000fc40003f75000 */
[----:B------:R-:W-:-:S04]  /*d200*/  SEL R9, RZ, 0x1, P1 ;  /* 0x00000001ff097807 */ /* 0x000fc80000800000 */
[----:B------:R-:W-:Y:S01]  /*d210*/  LOP3.LUT R16, R16, R9, RZ, 0x3c, !PT ;  /* 0x0000000910107212 */ /* 0x000fe200078e3cff */
[----:B------:R-:W-:Y:S02]  /*d220*/  IMAD.U32 R9, RZ, RZ, UR28 ;  /* 0x0000001cff097e24 */ /* 0x000fe4000f8e00ff */
[----:B------:R-:W0:Y:S02]  /*d230*/  @P2 MUFU.RCP R3, R0 ;  /* 0x0000000000032308 */ /* 0x000e240000001000 */
[----:B------:R-:W-:-:S04]  /*d240*/  @!P0 IMAD R2, R2, 0x40, R22 ;  /* 0x0000004002028824 */ /* 0x000fc800078e0216 */
[----:B------:R-:W-:Y:S02]  /*d250*/  @!P0 IMAD R2, R2, 0x4, R17 ;  /* 0x0000000402028824 */ /* 0x000fe400078e0211 */
        /* <DEDUP_REMOVED lines=76> */
[----:B------:R-:W-:Y:S02]  /*d720*/  IMAD.MOV.U32 R0, RZ, RZ, -0x800000 ;  /* 0xff800000ff007424 */ /* 0x000fe400078e00ff */
[-C--:B------:R-:W-:Y:S01]  /*d730*/  FMUL.FTZ R25, R50, R4.reuse ;  /* 0x0000000432197220 */ /* 0x080fe20000410000 */
[-C--:B------:R-:W-:Y:S01]  /*d740*/  FMUL.FTZ R13, R58, R4.reuse ;  /* 0x000000043a0d7220 */ /* 0x080fe20000410000 */
[-C--:B------:R-:W-:Y:S01]  /*d750*/  FMUL.FTZ R15, R62, R4.reuse ;  /* 0x000000043e0f7220 */ /* 0x080fe20000410000 */
[----:B------:R-:W-:Y:S01]  /*d760*/  @P2 FFMA.FTZ R3, R2, R7, R17 ;  /* 0x0000000702032223 */ /* 0x000fe20000010011 */
        /* <DEDUP_REMOVED lines=64> */
.L_x_8343:
[----:B------:R-:W0:Y:S01]  /*db70*/  S2R R202, SR_CgaCtaId ;  /* 0x0000000000ca7919 */ /* 0x000e220000008800 */
[----:B------:R-:W-:Y:S01]  /*db80*/  MOV R17, 0x400 ;  /* 0x0000040000117802 */ /* 0x000fe20000000f00 */
[----:B------:R-:W-:Y:S01]  /*db90*/  BSSY B0, `(.L_x_8385) ;  /* 0x00002f1000007945 */ /* 0x000fe20003800000 */
[----:B------:R-:W-:Y:S02]  /*dba0*/  BAR.SYNC.DEFER_BLOCKING 0x5, 0x180 ;  /* 0x0146000000007b1d */ /* 0x000fe40000010000 */
[----:B0-----:R-:W-:-:S05]  /*dbb0*/  LEA R17, R202, R17, 0x18 ;  /* 0x00000011ca117211 */ /* 0x001fca00078ec0ff */
[----:B------:R-:W0:Y:S02]  /*dbc0*/  LDS.128 R4, [R17+0x388d0] ;  /* 0x0388d00011047984 */ /* 0x000e240000000c00 */
[----:B0-----:R-:W-:Y:S02]  /*dbd0*/  R2UR UR5, R5 ;  /* 0x00000000050572ca */ /* 0x001fe400000e0000 */
[----:B------:R-:W-:Y:S01]  /*dbe0*/  R2UR UR6, R6 ;  /* 0x00000000060672ca */ /* 0x000fe200000e0000 */
[----:B------:R-:W-:Y:S06]  /*dbf0*/  BAR.ARV 0x4, 0x180 ;  /* 0x0106000000007b1d */ /* 0x000fec0000002000 */
[----:B------:R-:W-:Y:S08]  /*dc00*/  @P0 BRA `(.L_x_8386) ;  /* 0x00000020001c0947 */ /* 0x000ff00003800000 */
[----:B------:R-:W0:Y:S01]  /*dc10*/  S2R R6, SR_SWINHI ;  /* 0x0000000000067919 */ /* 0x000e220000002f00 */
[----:B------:R-:W-:Y:S01]  /*dc20*/  F2FP.BF16.F32.PACK_AB R9, R27, R9 ;  /* 0x000000091b09723e */ /* 0x000fe200000010ff */
[----:B------:R-:W-:Y:S01]  /*dc30*/  ULDC.64 UR8, c[0x0][0xd00] ;  /* 0x0003400000087ab9 */ /* 0x000fe20000000a00 */
[----:B------:R-:W-:Y:S01]  /*dc40*/  F2FP.BF16.F32.PACK_AB R10, R10, R175 ;  /* 0x000000af0a0a723e */ /* 0x000fe200000010ff */
[----:B------:R-:W-:Y:S01]  /*dc50*/  UISETP.NE.U32.AND UP0, UPT, UR8, URZ, UPT ;  /* 0x0000003f0800728c */ /* 0x000fe2000bf05070 */
[----:B------:R-:W-:Y:S02]  /*dc60*/  F2FP.BF16.F32.PACK_AB R11, R31, R11 ;  /* 0x0000000b1f0b723e */ /* 0x000fe400000010ff */
[----:B------:R-:W-:Y:S01]  /*dc70*/  F2FP.BF16.F32.PACK_AB R28, R28, R174 ;  /* 0x000000ae1c1c723e */ /* 0x000fe200000010ff */
[----:B------:R-:W-:Y:S01]  /*dc80*/  UISETP.NE.AND.EX UP0, UPT, UR9, URZ, UPT, UP0 ;  /* 0x0000003f0900728c */ /* 0x000fe2000bf05300 */
[----:B------:R-:W-:Y:S02]  /*dc90*/  F2FP.BF16.F32.PACK_AB R29, R35, R29 ;  /* 0x0000001d231d723e */ /* 0x000fe400000010ff */
[----:B------:R-:W-:Y:S01]  /*dca0*/  F2FP.BF16.F32.PACK_AB R31, R39, R38 ;  /* 0x00000026271f723e */ /* 0x000fe200000010ff */
[----:B------:R-:W-:Y:S01]  /*dcb0*/  ULDC.64 UR8, c[0x0][0xd00] ;  /* 0x0003400000087ab9 */ /* 0x000fe20000000a00 */
[----:B------:R-:W-:Y:S01]  /*dcc0*/  F2FP.BF16.F32.PACK_AB R32, R32, R172 ;  /* 0x000000ac2020723e */ /* 0x000fe200000010ff */
[----:B------:R-:W-:Y:S01]  /*dcd0*/  UIMAD.WIDE UR8, UR40, 0x4, UR8 ;  /* 0x00000004280878a5 */ /* 0x000fe2000f8e0208 */
        /* <DEDUP_REMOVED lines=10> */
[----:B0-----:R-:W-:Y:S02]  /*dd80*/  MOV R5, R6 ;  /* 0x0000000600057202 */ /* 0x001fe40000000f00 */
[----:B------:R-:W-:Y:S02]  /*dd90*/  F2FP.BF16.F32.PACK_AB R81, R83, R82 ;  /* 0x000000525351723e */ /* 0x000fe400000010ff */
        /* <DEDUP_REMOVED lines=15> */
[----:B------:R-:W-:Y:S01]  /*de90*/  IMAD.X R57, RZ, RZ, R123, P6 ;  /* 0x000000ffff397224 */ /* 0x000fe200030e067b */
[----:B------:R-:W-:Y:S02]  /*dea0*/  LOP3.LUT R52, R183, 0x380, RZ, 0xc0, !PT ;  /* 0x00000380b7347812 */ /* 0x000fe400078ec0ff */
[----:B------:R-:W-:Y:S02]  /*deb0*/  LOP3.LUT R177, R56, 0x380, RZ, 0xc0, !PT ;  /* 0x0000038038b17812 */ /* 0x000fe400078ec0ff */
[----:B------:R-:W-:-:S02]  /*dec0*/  IADD3 R181, P4, R122, 0x60, RZ ;  /* 0x000000607ab57810 */ /* 0x000fc40007f9e0ff */
[C---:B------:R-:W-:Y:S02]  /*ded0*/  LOP3.LUT R21, R122.reuse, 0x380, RZ, 0xc0, !PT ;  /* 0x000003807a157812 */ /* 0x040fe400078ec0ff */
[C---:B------:R-:W-:Y:S01]  /*dee0*/  IADD3 R60, P5, R122.reuse, 0x2040, RZ ;  /* 0x000020407a3c7810 */ /* 0x040fe20007fbe0ff */
[--C-:B------:R-:W-:Y:S01]  /*def0*/  IMAD.X R49, RZ, RZ, R123.reuse, P4 ;  /* 0x000000ffff317224 */ /* 0x100fe200020e067b */
[C---:B------:R-:W-:Y:S02]  /*df00*/  IADD3 R64, P2, R122.reuse, 0x2060, RZ ;  /* 0x000020607a407810 */ /* 0x040fe40007f5e0ff */
[----:B------:R-:W-:Y:S01]  /*df10*/  IADD3 R68, P1, R122, 0x4000, RZ ;  /* 0x000040007a447810 */ /* 0x000fe20007f3e0ff */
[--C-:B------:R-:W-:Y:S01]  /*df20*/  IMAD.X R61, RZ, RZ, R123.reuse, P5 ;  /* 0x000000ffff3d7224 */ /* 0x100fe200028e067b */
[----:B------:R-:W-:Y:S01]  /*df30*/  SHF.R.U64 R44, R44, 0x3, RZ ;  /* 0x000000032c2c7819 */ /* 0x000fe200000012ff */
[--C-:B------:R-:W-:Y:S01]  /*df40*/  IMAD.X R65, RZ, RZ, R123.reuse, P2 ;  /* 0x000000ffff417224 */ /* 0x100fe200010e067b */
[----:B------:R-:W-:Y:S01]  /*df50*/  SHF.R.U64 R52, R52, 0x3, RZ ;  /* 0x0000000334347819 */ /* 0x000fe200000012ff */
[----:B------:R-:W-:Y:S01]  /*df60*/  IMAD.X R69, RZ, RZ, R123, P1 ;  /* 0x000000ffff457224 */ /* 0x000fe200008e067b */
[----:B------:R-:W-:-:S02]  /*df70*/  SHF.R.U64 R177, R177, 0x3, RZ ;  /* 0x00000003b1b17819 */ /* 0x000fc400000012ff */
[----:B------:R-:W-:Y:S02]  /*df80*/  IADD3 R8, P0, R122, 0x4020, RZ ;  /* 0x000040207a087810 */ /* 0x000fe40007f1e0ff */
[----:B------:R-:W-:Y:S02]  /*df90*/  LOP3.LUT R48, R181, 0x380, RZ, 0xc0, !PT ;  /* 0x00000380b5307812 */ /* 0x000fe400078ec0ff */
[----:B------:R-:W-:Y:S02]  /*dfa0*/  SHF.R.U64 R21, R21, 0x3, RZ ;  /* 0x0000000315157819 */ /* 0x000fe400000012ff */
[----:B------:R-:W-:Y:S02]  /*dfb0*/  LOP3.LUT R44, R44, R179, RZ, 0x3c, !PT ;  /* 0x000000b32c2c7212 */ /* 0x000fe400078e3cff */
[----:B------:R-:W-:Y:S02]  /*dfc0*/  LOP3.LUT R52, R52, R183, RZ, 0x3c, !PT ;  /* 0x000000b734347212 */ /* 0x000fe400078e3cff */
[----:B------:R-:W-:-:S02]  /*dfd0*/  LOP3.LUT R56, R177, R56, RZ, 0x3c, !PT ;  /* 0x00000038b1387212 */ /* 0x000fc400078e3cff */
[----:B------:R-:W-:Y:S02]  /*dfe0*/  LOP3.LUT R179, R60, 0x380, RZ, 0xc0, !PT ;  /* 0x000003803cb37812 */ /* 0x000fe400078ec0ff */
[----:B------:R-:W-:Y:S02]  /*dff0*/  LOP3.LUT R183, R68, 0x380, RZ, 0xc0, !PT ;  /* 0x0000038044b77812 */ /* 0x000fe400078ec0ff */
[----:B------:R-:W-:Y:S02]  /*e000*/  LOP3.LUT R177, R8, 0x380, RZ, 0xc0, !PT ;  /* 0x0000038008b17812 */ /* 0x000fe400078ec0ff */
        /* <DEDUP_REMOVED lines=12> */
[--C-:B------:R-:W-:Y:S01]  /*e0d0*/  IMAD.X R21, RZ, RZ, R123.reuse, P2 ;  /* 0x000000ffff157224 */ /* 0x100fe200010e067b */
[----:B------:R-:W-:Y:S01]  /*e0e0*/  SHF.R.U64 R179, R179, 0x3, RZ ;  /* 0x00000003b3b37819 */ /* 0x000fe200000012ff */
[----:B------:R-:W-:Y:S01]  /*e0f0*/  IMAD.X R37, RZ, RZ, R123, P1 ;  /* 0x000000ffff257224 */ /* 0x000fe200008e067b */
[----:B------:R-:W-:Y:S02]  /*e100*/  SHF.R.U64 R183, R183, 0x3, RZ ;  /* 0x00000003b7b77819 */ /* 0x000fe400000012ff */
[----:B------:R-:W-:Y:S02]  /*e110*/  SHF.R.U64 R177, R177, 0x3, RZ ;  /* 0x00000003b1b17819 */ /* 0x000fe400000012ff */
[----:B------:R-:W-:Y:S02]  /*e120*/  LOP3.LUT R48, R48, R181, RZ, 0x3c, !PT ;  /* 0x000000b530307212 */ /* 0x000fe400078e3cff */
[----:B------:R-:W-:-:S02]  /*e130*/  IADD3.X R103, RZ, R123, RZ, P0, !PT ;  /* 0x0000007bff677210 */ /* 0x000fc400007fe4ff */
[----:B------:R-:W-:Y:S02]  /*e140*/  LOP3.LUT R181, R64, 0x380, RZ, 0xc0, !PT ;  /* 0x0000038040b57812 */ /* 0x000fe400078ec0ff */
[----:B------:R-:W-:Y:S02]  /*e150*/  MOV R122, R122 ;  /* 0x0000007a007a7202 */ /* 0x000fe40000000f00 */
[----:B------:R-:W-:Y:S02]  /*e160*/  LOP3.LUT R123, R30, 0x380, RZ, 0xc0, !PT ;  /* 0x000003801e7b7812 */ /* 0x000fe400078ec0ff */
[----:B------:R-:W-:Y:S02]  /*e170*/  LOP3.LUT R60, R179, R60, RZ, 0x3c, !PT ;  /* 0x0000003cb33c7212 */ /* 0x000fe400078e3cff */
[----:B------:R-:W-:Y:S02]  /*e180*/  LOP3.LUT R68, R183, R68, RZ, 0x3c, !PT ;  /* 0x00000044b7447212 */ /* 0x000fe400078e3cff */
[----:B------:R-:W-:-:S02]  /*e190*/  LOP3.LUT R102, R177, R8, RZ, 0x3c, !PT ;  /* 0x00000008b1667212 */ /* 0x000fc400078e3cff */
[----:B------:R-:W-:Y:S02]  /*e1a0*/  LOP3.LUT R179, R36, 0x380, RZ, 0xc0, !PT ;  /* 0x0000038024b37812 */ /* 0x000fe400078ec0ff */
[----:B------:R-:W-:Y:S02]  /*e1b0*/  LOP3.LUT R183, R34, 0x380, RZ, 0xc0, !PT ;  /* 0x0000038022b77812 */ /* 0x000fe400078ec0ff */
[----:B------:R-:W-:Y:S01]  /*e1c0*/  F2FP.BF16.F32.PACK_AB R8, R20, R176 ;  /* 0x000000b01408723e */ /* 0x000fe200000010ff */
[----:B------:R-:W-:Y:S01]  /*e1d0*/  BAR.SYNC.DEFER_BLOCKING 0x1, 0x100 ;  /* 0x0044000000007b1d */ /* 0x000fe20000010000 */
[----:B------:R-:W-:Y:S02]  /*e1e0*/  SHF.R.U64 R181, R181, 0x3, RZ ;  /* 0x00000003b5b57819 */ /* 0x000fe400000012ff */
[----:B------:R-:W-:Y:S02]  /*e1f0*/  LOP3.LUT R27, R6, 0x380, RZ, 0xc0, !PT ;  /* 0x00000380061b7812 */ /* 0x000fe400078ec0ff */
[----:B------:R-:W-:-:S02]  /*e200*/  LOP3.LUT R20, R26, 0x380, RZ, 0xc0, !PT ;  /* 0x000003801a147812 */ /* 0x000fc400078ec0ff */
[----:B------:R-:W-:Y:S02]  /*e210*/  SHF.R.U64 R123, R123, 0x3, RZ ;  /* 0x000000037b7b7819 */ /* 0x000fe400000012ff */
[----:B------:R-:W-:Y:S02]  /*e220*/  SHF.R.U64 R179, R179, 0x3, RZ ;  /* 0x00000003b3b37819 */ /* 0x000fe400000012ff */
[----:B------:R-:W-:Y:S02]  /*e230*/  SHF.R.U64 R183, R183, 0x3, RZ ;  /* 0x00000003b7b77819 */ /* 0x000fe400000012ff */
[----:B------:R-:W-:Y:S02]  /*e240*/  LOP3.LUT R64, R181, R64, RZ, 0x3c, !PT ;  /* 0x00000040b5407212 */ /* 0x000fe400078e3cff */
[----:B------:R-:W-:Y:S02]  /*e250*/  SHF.R.U64 R27, R27, 0x3, RZ ;  /* 0x000000031b1b7819 */ /* 0x000fe400000012ff */
[----:B------:R-:W-:-:S02]  /*e260*/  SHF.R.U64 R175, R20, 0x3, RZ ;  /* 0x0000000314af7819 */ /* 0x000fc400000012ff */
[----:B------:R-:W-:Y:S02]  /*e270*/  LOP3.LUT R181, R110, 0x380, RZ, 0xc0, !PT ;  /* 0x000003806eb57812 */ /* 0x000fe400078ec0ff */
[----:B------:R-:W-:Y:S02]  /*e280*/  LOP3.LUT R20, R123, R30, RZ, 0x3c, !PT ;  /* 0x0000001e7b147212 */ /* 0x000fe400078e3cff */
[----:B------:R-:W-:Y:S01]  /*e290*/  MOV R41, R40 ;  /* 0x0000002800297202 */ /* 0x000fe20000000f00 */
[----:B------:R0:W-:Y:S01]  /*e2a0*/  STSM.16.M88.4 [R122], R8 ;  /* 0x000000087a007844 */ /* 0x0001e20000000200 */
[----:B------:R-:W-:Y:S02]  /*e2b0*/  F2FP.BF16.F32.PACK_AB R30, R171, R173 ;  /* 0x000000adab1e723e */ /* 0x000fe400000010ff */
[----:B------:R-:W-:Y:S02]  /*e2c0*/  LOP3.LUT R106, R179, R36, RZ, 0x3c, !PT ;  /* 0x00000024b36a7212 */ /* 0x000fe400078e3cff */
[----:B------:R-:W-:Y:S01]  /*e2d0*/  LOP3.LUT R114, R183, R34, RZ, 0x3c, !PT ;  /* 0x00000022b7727212 */ /* 0x000fe200078e3cff */
[----:B------:R1:W-:Y:S01]  /*e2e0*/  STSM.16.M88.4 [R41], R28 ;  /* 0x0000001c29007844 */ /* 0x0003e20000000200 */
[----:B------:R-:W-:-:S02]  /*e2f0*/  LOP3.LUT R118, R27, R6, RZ, 0x3c, !PT ;  /* 0x000000061b767212 */ /* 0x000fc400078e3cff */
[----:B------:R-:W-:Y:S02]  /*e300*/  LOP3.LUT R36, R175, R26, RZ, 0x3c, !PT ;  /* 0x0000001aaf247212 */ /* 0x000fe400078e3cff */
[----:B------:R-:W-:Y:S02]  /*e310*/  MOV R44, R44 ;  /* 0x0000002c002c7202 */ /* 0x000fe40000000f00 */
[----:B------:R-:W-:Y:S02]  /*e320*/  F2FP.BF16.F32.PACK_AB R34, R167, R170 ;  /* 0x000000aaa722723e */ /* 0x000fe400000010ff */
[----:B------:R-:W-:Y:S02]  /*e330*/  SHF.R.U64 R181, R181, 0x3, RZ ;  /* 0x00000003b5b57819 */ /* 0x000fe400000012ff */
[----:B------:R-:W-:Y:S01]  /*e340*/  MOV R48, R48 ;  /* 0x0000003000307202 */ /* 0x000fe20000000f00 */
[----:B------:R-:W-:Y:S01]  /*e350*/  STSM.16.M88.4 [R44], R32 ;  /* 0x000000202c007844 */ /* 0x000fe20000000200 */
[----:B------:R-:W-:-:S02]  /*e360*/  F2FP.BF16.F32.PACK_AB R26, R164, R166 ;  /* 0x000000a6a41a723e */ /* 0x000fc400000010ff */
[----:B------:R-:W-:Y:S02]  /*e370*/  F2FP.BF16.F32.PACK_AB R27, R55, R54 ;  /* 0x00000036371b723e */ /* 0x000fe400000010ff */
[----:B------:R-:W-:Y:S02]  /*e380*/  MOV R52, R52 ;  /* 0x0000003400347202 */ /* 0x000fe40000000f00 */
[----:B------:R-:W-:Y:S01]  /*e390*/  MOV R56, R56 ;  /* 0x0000003800387202 */ /* 0x000fe20000000f00 */
[----:B------:R-:W-:Y:S01]  /*e3a0*/  STSM.16.M88.4 [R48], R24 ;  /* 0x0000001830007844 */ /* 0x000fe20000000200 */
[----:B0-----:R-:W-:Y:S02]  /*e3b0*/  F2FP.BF16.F32.PACK_AB R8, R160, R162 ;  /* 0x000000a2a008723e */ /* 0x001fe400000010ff */
[----:B------:R-:W-:Y:S01]  /*e3c0*/  F2FP.BF16.F32.PACK_AB R9, R67, R66 ;  /* 0x000000424309723e */ /* 0x000fe200000010ff */
[----:B------:R-:W-:Y:S01]  /*e3d0*/  STSM.16.M88.4 [R52], R12 ;  /* 0x0000000c34007844 */ /* 0x000fe20000000200 */
[----:B------:R-:W-:-:S02]  /*e3e0*/  F2FP.BF16.F32.PACK_AB R10, R152, R161 ;  /* 0x000000a1980a723e */ /* 0x000fc400000010ff */
[----:B------:R-:W-:Y:S02]  /*e3f0*/  F2FP.BF16.F32.PACK_AB R11, R71, R70 ;  /* 0x00000046470b723e */ /* 0x000fe400000010ff */
[----:B------:R-:W-:Y:S02]  /*e400*/  MOV R60, R60 ;  /* 0x0000003c003c7202 */ /* 0x000fe40000000f00 */
[----:B-1----:R-:W-:Y:S01]  /*e410*/  F2FP.BF16.F32.PACK_AB R28, R73, R155 ;  /* 0x0000009b491c723e */ /* 0x002fe200000010ff */
[----:B------:R0:W-:Y:S01]  /*e420*/  STSM.16.M88.4 [R56], R8 ;  /* 0x0000000838007844 */ /* 0x0001e20000000200 */
[----:B------:R-:W-:Y:S02]  /*e430*/  F2FP.BF16.F32.PACK_AB R29, R75, R74 ;  /* 0x0000004a4b1d723e */ /* 0x000fe400000010ff */
[----:B------:R-:W-:Y:S02]  /*e440*/  F2FP.BF16.F32.PACK_AB R30, R77, R76 ;  /* 0x0000004c4d1e723e */ /* 0x000fe400000010ff */
[----:B------:R-:W-:-:S02]  /*e450*/  F2FP.BF16.F32.PACK_AB R31, R79, R78 ;  /* 0x0000004e4f1f723e */ /* 0x000fc400000010ff */
[----:B------:R-:W-:Y:S02]  /*e460*/  LOP3.LUT R110, R181, R110, RZ, 0x3c, !PT ;  /* 0x0000006eb56e7212 */ /* 0x000fe400078e3cff */
[----:B------:R-:W-:Y:S01]  /*e470*/  MOV R64, R64 ;  /* 0x0000004000407202 */ /* 0x000fe20000000f00 */
[----:B------:R-:W-:Y:S01]  /*e480*/  STSM.16.M88.4 [R60], R28 ;  /* 0x0000001c3c007844 */ /* 0x000fe20000000200 */
[----:B------:R-:W-:Y:S02]  /*e490*/  F2FP.BF16.F32.PACK_AB R89, R91, R90 ;  /* 0x0000005a5b59723e */ /* 0x000fe400000010ff */
[----:B------:R-:W-:Y:S01]  /*e4a0*/  F2FP.BF16.F32.PACK_AB R96, R97, R96 ;  /* 0x000000606160723e */ /* 0x000fe200000010ff */
[----:B------:R-:W-:Y:S01]  /*e4b0*/  STSM.16.M88.4 [R64], R80 ;  /* 0x0000005040007844 */ /* 0x000fe20000000200 */
[----:B------:R-:W-:Y:S01]  /*e4c0*/  MOV R68, R68 ;  /* 0x0000004400447202 */ /* 0x000fe20000000f00 */
[----:B0-----:R-:W-:Y:S01]  /*e4d0*/  IMAD.U32 R10, RZ, RZ, UR8 ;  /* 0x00000008ff0a7e24 */ /* 0x001fe2000f8e00ff */
[----:B------:R-:W-:Y:S01]  /*e4e0*/  F2FP.BF16.F32.PACK_AB R90, R93, R92 ;  /* 0x0000005c5d5a723e */ /* 0x000fe200000010ff */
[----:B------:R-:W-:Y:S01]  /*e4f0*/  IMAD.U32 R11, RZ, RZ, UR9 ;  /* 0x00000009ff0b7e24 */ /* 0x000fe2000f8e00ff */
[----:B------:R-:W-:Y:S01]  /*e500*/  F2FP.BF16.F32.PACK_AB R91, R95, R94 ;  /* 0x0000005e5f5b723e */ /* 0x000fe200000010ff */
[----:B------:R-:W-:Y:S01]  /*e510*/  ULDC.64 UR8, c[0x0][0xd08] ;  /* 0x0003420000087ab9 */ /* 0x000fe20000000a00 */
[----:B------:R-:W-:-:S02]  /*e520*/  F2FP.BF16.F32.PACK_AB R97, R99, R98 ;  /* 0x000000626361723e */ /* 0x000fc400000010ff */
[----:B------:R-:W-:Y:S01]  /*e530*/  MOV R102, R102 ;  /* 0x0000006600667202 */ /* 0x000fe20000000f00 */
[----:B------:R-:W-:Y:S01]  /*e540*/  STSM.16.M88.4 [R68], R88 ;  /* 0x0000005844007844 */ /* 0x000fe20000000200 */
        /* <DEDUP_REMOVED lines=21> */
[----:B------:R-:W-:Y:S02]  /*e6a0*/  F2FP.BF16.F32.PACK_AB R129, R131, R130 ;  /* 0x000000828381723e */ /* 0x000fe400000010ff */
[----:B------:R-:W-:Y:S01]  /*e6b0*/  F2FP.BF16.F32.PACK_AB R136, R137, R136 ;  /* 0x000000888988723e */ /* 0x000fe200000010ff */
[----:B------:R0:W-:Y:S01]  /*e6c0*/  STSM.16.M88.4 [R6], R120 ;  /* 0x0000007806007844 */ /* 0x0001e20000000200 */
        /* <DEDUP_REMOVED lines=13> */
[----:B------:R-:W-:Y:S01]  /*e7a0*/  F2FP.BF16.F32.PACK_AB R147, R151, R150 ;  /* 0x000000969793723e */ /* 0x000fe200000010ff */
[----:B------:R-:W-:Y:S01]  /*e7b0*/  UISETP.NE.U32.AND UP1, UPT, UR8, URZ, UPT ;  /* 0x0000003f0800728c */ /* 0x000fe2000bf25070 */
[----:B------:R-:W-:-:S03]  /*e7c0*/  PLOP3.LUT P0, PT, PT, PT, UP0, 0x80, 0x0 ;  /* 0x000000000000781c */ /* 0x000fc60003f0f008 */
[----:B------:R1:W-:Y:S01]  /*e7d0*/  STSM.16.M88.4 [R36], R144 ;  /* 0x0000009024007844 */ /* 0x0003e20000000200 */
[----:B------:R-:W-:Y:S01]  /*e7e0*/  BAR.SYNC.DEFER_BLOCKING 0x1, 0x100 ;  /* 0x0044000000007b1d */ /* 0x000fe20000010000 */
[----:B------:R-:W-:Y:S01]  /*e7f0*/  UISETP.NE.AND.EX UP1, UPT, UR9, URZ, UPT, UP1 ;  /* 0x0000003f0900728c */ /* 0x000fe2000bf25310 */
[----:B------:R-:W-:-:S05]  /*e800*/  IMAD R9, R198, 0x40, R23 ;  /* 0x00000040c6097824 */ /* 0x000fca00078e0217 */
[----:B------:R-:W-:-:S05]  /*e810*/  PLOP3.LUT P6, PT, PT, PT, UP1, 0x80, 0x0 ;  /* 0x000000000000781c */ /* 0x000fca0003fcf018 */
[----:B------:R-:W-:-:S04]  /*e820*/  @UP1 ULEA UR8, UP2, UR40, UR8, 0x2 ;  /* 0x0000000828081291 */ /* 0x000fc8000f84103f */
[----:B------:R-:W-:Y:S01]  /*e830*/  @UP1 ULEA.HI.X UR9, UR40, UR9, UR39, 0x2, UP2 ;  /* 0x0000000928091291 */ /* 0x000fe200090f1427 */
[----:B------:R-:W-:Y:S01]  /*e840*/  IMAD.WIDE R8, R9, 0x2, R4 ;  /* 0x0000000209087825 */ /* 0x000fe200078e0204 */
[----:B------:R-:W-:-:S03]  /*e850*/  ULDC UR4, c[0x0][0xb88] ;  /* 0x0002e20000047ab9 */ /* 0x000fc60000000800 */
[----:B------:R-:W-:Y:S01]  /*e860*/  IMAD.U32 R4, RZ, RZ, UR4 ;  /* 0x00000004ff047e24 */ /* 0x000fe2000f8e00ff */
[----:B------:R-:W2:Y:S01]  /*e870*/  @P0 LDG.E R13, desc[UR44][R10.64] ;  /* 0x0000002c0a0d0981 */ /* 0x000ea2000c1e1900 */
[----:B------:R-:W-:Y:S01]  /*e880*/  IMAD.U32 R14, RZ, RZ, UR8 ;  /* 0x00000008ff0e7e24 */ /* 0x000fe2000f8e00ff */
[C---:B------:R-:W-:Y:S01]  /*e890*/  IADD3 R5, P2, R8.reuse, 0x1000, RZ ;  /* 0x0000100008057810 */ /* 0x040fe20007f5e0ff */
[----:B------:R-:W-:Y:S01]  /*e8a0*/  IMAD.U32 R15, RZ, RZ, UR9 ;  /* 0x00000009ff0f7e24 */ /* 0x000fe2000f8e00ff */
[C---:B------:R-:W-:Y:S02]  /*e8b0*/  IADD3 R25, P1, R8.reuse, 0x2000, RZ ;  /* 0x0000200008197810 */ /* 0x040fe40007f3e0ff */
[----:B0-----:R-:W-:Y:S02]  /*e8c0*/  P2R R6, PR, RZ, 0x4 ;  /* 0x00000004ff067803 */ /* 0x001fe40000000000 */
[----:B------:R0:W5:Y:S01]  /*e8d0*/  @P6 LDG.E R4, desc[UR44][R14.64] ;  /* 0x0000002c0e046981 */ /* 0x000162000c1e1900 */
[----:B------:R-:W-:-:S02]  /*e8e0*/  IADD3 R29, P2, R8, 0x3000, RZ ;  /* 0x00003000081d7810 */ /* 0x000fc40007f5e0ff */
[C---:B------:R-:W-:Y:S02]  /*e8f0*/  IADD3 R33, P3, R8.reuse, 0x4000, RZ ;  /* 0x0000400008217810 */ /* 0x040fe40007f7e0ff */
[C---:B------:R-:W-:Y:S02]  /*e900*/  IADD3 R37, P4, R8.reuse, 0x5000, RZ ;  /* 0x0000500008257810 */ /* 0x040fe40007f9e0ff */
[----:B------:R-:W-:Y:S02]  /*e910*/  IADD3 R41, P5, R8, 0x6000, RZ ;  /* 0x0000600008297810 */ /* 0x000fe40007fbe0ff */
[----:B------:R-:W-:Y:S02]  /*e920*/  LOP3.LUT R12, R5, 0x380, RZ, 0xc0, !PT ;  /* 0x00000380050c7812 */ /* 0x000fe400078ec0ff */
[----:B------:R-:W-:Y:S02]  /*e930*/  LOP3.LUT R24, R25, 0x380, RZ, 0xc0, !PT ;  /* 0x0000038019187812 */ /* 0x000fe400078ec0ff */
[----:B------:R-:W-:-:S02]  /*e940*/  LOP3.LUT R28, R29, 0x380, RZ, 0xc0, !PT ;  /* 0x000003801d1c7812 */ /* 0x000fc400078ec0ff */
[----:B------:R-:W-:Y:S02]  /*e950*/  LOP3.LUT R32, R33, 0x380, RZ, 0xc0, !PT ;  /* 0x0000038021207812 */ /* 0x000fe400078ec0ff */
[----:B-1----:R-:W-:Y:S02]  /*e960*/  LOP3.LUT R36, R37, 0x380, RZ, 0xc0, !PT ;  /* 0x0000038025247812 */ /* 0x002fe400078ec0ff */
[----:B------:R-:W-:Y:S01]  /*e970*/  LOP3.LUT R40, R41, 0x380, RZ, 0xc0, !PT ;  /* 0x0000038029287812 */ /* 0x000fe200078ec0ff */
[----:B------:R-:W-:Y:S01]  /*e980*/  UMOV UR4, URZ ;  /* 0x0000003f00047c82 */ /* 0x000fe20008000000 */
[----:B------:R-:W-:Y:S02]  /*e990*/  SHF.R.U64 R12, R12, 0x3, RZ ;  /* 0x000000030c0c7819 */ /* 0x000fe400000012ff */
[----:B------:R-:W-:Y:S02]  /*e9a0*/  SHF.R.U64 R24, R24, 0x3, RZ ;  /* 0x0000000318187819 */ /* 0x000fe400000012ff */
[----:B------:R-:W-:-:S02]  /*e9b0*/  SHF.R.U64 R28, R28, 0x3, RZ ;  /* 0x000000031c1c7819 */ /* 0x000fc400000012ff */
[----:B------:R-:W-:Y:S02]  /*e9c0*/  SHF.R.U64 R32, R32, 0x3, RZ ;  /* 0x0000000320207819 */ /* 0x000fe400000012ff */
[----:B------:R-:W-:Y:S02]  /*e9d0*/  SHF.R.U64 R36, R36, 0x3, RZ ;  /* 0x0000000324247819 */ /* 0x000fe400000012ff */
[----:B------:R-:W-:Y:S02]  /*e9e0*/  SHF.R.U64 R40, R40, 0x3, RZ ;  /* 0x0000000328287819 */ /* 0x000fe400000012ff */
[----:B------:R-:W-:Y:S02]  /*e9f0*/  LOP3.LUT R12, R12, R5, RZ, 0x3c, !PT ;  /* 0x000000050c0c7212 */ /* 0x000fe400078e3cff */
[----:B------:R-:W-:Y:S02]  /*ea00*/  LOP3.LUT R24, R24, R25, RZ, 0x3c, !PT ;  /* 0x0000001918187212 */ /* 0x000fe400078e3cff */
[----:B------:R-:W-:-:S02]  /*ea10*/  LOP3.LUT R28, R28, R29, RZ, 0x3c, !PT ;  /* 0x0000001d1c1c7212 */ /* 0x000fc400078e3cff */
[----:B------:R-:W-:Y:S02]  /*ea20*/  LOP3.LUT R32, R32, R33, RZ, 0x3c, !PT ;  /* 0x0000002120207212 */ /* 0x000fe400078e3cff */
[----:B------:R-:W-:Y:S02]  /*ea30*/  LOP3.LUT R36, R36, R37, RZ, 0x3c, !PT ;  /* 0x0000002524247212 */ /* 0x000fe400078e3cff */
[----:B------:R-:W-:Y:S02]  /*ea40*/  LOP3.LUT R40, R40, R41, RZ, 0x3c, !PT ;  /* 0x0000002928287212 */ /* 0x000fe400078e3cff */
[----:B--2---:R-:W-:Y:S01]  /*ea50*/  @P0 R2UR UR4, R13 ;  /* 0x000000000d0402ca */ /* 0x004fe200000e0000 */
[----:B0-----:R-:W-:-:S14]  /*ea60*/  @P6 BRA `(.L_x_8387) ;  /* 0x0000000000106947 */ /* 0x001fdc0003800000 */
[----:B------:R-:W-:Y:S05]  /*ea70*/  @!P0 BRA `(.L_x_8387) ;  /* 0x00000000000c8947 */ /* 0x000fea0003800000 */
[----:B------:R-:W2:Y:S04]  /*ea80*/  LDG.E R5, desc[UR44][R10.64] ;  /* 0x0000002c0a057981 */ /* 0x000ea8000c1e1900 */
[----:B-----5:R-:W2:Y:S02]  /*ea90*/  LDG.E R4, desc[UR44][R10.64+0x4] ;  /* 0x0000042c0a047981 */ /* 0x020ea4000c1e1900 */
[----:B--2---:R-:W-:-:S07]  /*eaa0*/  IMAD.IADD R4, R4, 0x1, -R5 ;  /* 0x0000000104047824 */ /* 0x004fce00078e0a05 */
.L_x_8387:
        /* <DEDUP_REMOVED lines=26> */
[----:B------:R-:W-:Y:S01]  /*ec50*/  LOP3.LUT R52, R52, R53, RZ, 0x3c, !PT ;  /* 0x0000003534347212 */ /* 0x000fe200078e3cff */
[----:B------:R-:W-:Y:S01]  /*ec60*/  IMAD.X R53, RZ, RZ, R9, P1 ;  /* 0x000000ffff357224 */ /* 0x000fe200008e0609 */
[C---:B------:R-:W-:Y:S02]  /*ec70*/  IADD3 R57, P2, R8.reuse, 0xa000, RZ ;  /* 0x0000a00008397810 */ /* 0x040fe40007f5e0ff */
[C---:B------:R-:W-:Y:S02]  /*ec80*/  IADD3 R61, P3, R8.reuse, 0xb000, RZ ;  /* 0x0000b000083d7810 */ /* 0x040fe40007f7e0ff */
[C---:B------:R-:W-:Y:S02]  /*ec90*/  IADD3 R65, P4, R8.reuse, 0xc000, RZ ;  /* 0x0000c00008417810 */ /* 0x040fe40007f9e0ff */
[C---:B------:R-:W-:Y:S02]  /*eca0*/  IADD3 R69, P5, R8.reuse, 0xd000, RZ ;  /* 0x0000d00008457810 */ /* 0x040fe40007fbe0ff */
[----:B------:R-:W-:-:S02]  /*ecb0*/  IADD3 R73, P0, R8, 0xe000, RZ ;  /* 0x0000e00008497810 */ /* 0x000fc40007f1e0ff */
[----:B------:R-:W-:Y:S02]  /*ecc0*/  IADD3 R6, P1, R8, 0xf000, RZ ;  /* 0x0000f00008067810 */ /* 0x000fe40007f3e0ff */
[----:B------:R-:W-:Y:S02]  /*ecd0*/  LOP3.LUT R56, R57, 0x380, RZ, 0xc0, !PT ;  /* 0x0000038039387812 */ /* 0x000fe400078ec0ff */
[----:B------:R-:W-:Y:S01]  /*ece0*/  LOP3.LUT R60, R61, 0x380, RZ, 0xc0, !PT ;  /* 0x000003803d3c7812 */ /* 0x000fe200078ec0ff */
[----:B------:R-:W-:Y:S01]  /*ecf0*/  IMAD.X R77, RZ, RZ, R9, P1 ;  /* 0x000000ffff4d7224 */ /* 0x000fe200008e0609 */
[----:B------:R-:W-:Y:S02]  /*ed00*/  LOP3.LUT R64, R65, 0x380, RZ, 0xc0, !PT ;  /* 0x0000038041407812 */ /* 0x000fe400078ec0ff */
        /* <DEDUP_REMOVED lines=32> */
[----:B------:R-:W-:Y:S01]  /*ef10*/  ULDC.64 UR12, c[0x0][0xc98] ;  /* 0x00032600000c7ab9 */ /* 0x000fe20000000a00 */
[----:B------:R-:W-:Y:S01]  /*ef20*/  UIMAD.WIDE.U32 UR8, UR38, UR10, UR8 ;  /* 0x0000000a260872a5 */ /* 0x000fe2000f8e0008 */
[----:B------:R-:W-:Y:S01]  /*ef30*/  VIADD R21, R22, UR37 ;  /* 0x0000002516157c36 */ /* 0x000fe20008000000 */
[----:B------:R-:W-:-:S02]  /*ef40*/  UIMAD UR7, UR38, UR11, UR7 ;  /* 0x0000000b260772a4 */ /* 0x000fc4000f8e0207 */
[----:B------:R-:W-:Y:S02]  /*ef50*/  UIMAD UR10, UR39, UR12, URZ ;  /* 0x0000000c270a72a4 */ /* 0x000fe4000f8e023f */
[----:B------:R-:W-:Y:S02]  /*ef60*/  UIADD3 UR9, UR9, UR7, URZ ;  /* 0x0000000709097290 */ /* 0x000fe4000fffe03f */
[----:B------:R-:W-:Y:S02]  /*ef70*/  UIMAD UR10, UR40, UR13, UR10 ;  /* 0x0000000d280a72a4 */ /* 0x000fe4000f8e020a */
[----:B------:R-:W-:Y:S01]  /*ef80*/  UIMAD.WIDE.U32 UR8, UR40, UR12, UR8 ;  /* 0x0000000c280872a5 */ /* 0x000fe2000f8e0008 */
        /* <DEDUP_REMOVED lines=10> */
[----:B------:R-:W-:-:S03]  /*f030*/  IMAD.U32 R14, RZ, RZ, UR10 ;  /* 0x0000000aff0e7e24 */ /* 0x000fc6000f8e00ff */
        /* <DEDUP_REMOVED lines=21> */
.L_x_8388:
[----:B------:R-:W1:Y:S01]  /*f190*/  LDC R81, c[0x0][0xce8] ;  /* 0x00033a00ff517b82 */ /* 0x000e620000000800 */
[----:B------:R-:W-:Y:S01]  /*f1a0*/  ULDC UR12, c[0x0][0xbc8] ;  /* 0x0002f200000c7ab9 */ /* 0x000fe20000000800 */
[----:B------:R-:W-:Y:S01]  /*f1b0*/  ULDC.64 UR10, c[0x0][0xba0] ;  /* 0x0002e800000a7ab9 */ /* 0x000fe20000000a00 */
[----:B------:R-:W-:Y:S01]  /*f1c0*/  ISETP.GE.AND P0, PT, R196, UR12, PT ;  /* 0x0000000cc4007c0c */ /* 0x000fe2000bf06270 */
[----:B0-----:R-:W5:Y:S01]  /*f1d0*/  LD.E.128 R8, desc[UR44][R10.64] ;  /* 0x0000002c0a087980 */ /* 0x001f62000c101d00 */
[----:B------:R-:W-:Y:S02]  /*f1e0*/  ISETP.GE.AND P1, PT, R23, UR12, PT ;  /* 0x0000000c17007c0c */ /* 0x000fe4000bf26270 */
[----:B------:R-:W-:Y:S01]  /*f1f0*/  SEL R3, RZ, 0xffffffff, P0 ;  /* 0xffffffffff037807 */ /* 0x000fe20000000000 */
        /* <DEDUP_REMOVED lines=10> */
[----:B------:R-:W-:-:S03]  /*f2a0*/  SEL R3, RZ, 0xffffffff, P0 ;  /* 0xffffffffff037807 */ /* 0x000fc60000000000 */
[----:B------:R-:W5:Y:S04]  /*f2b0*/  LD.E.128 R40, desc[UR44][R40.64] ;  /* 0x0000002c28287980 */ /* 0x000f68000c101d00 */
[----:B------:R-:W5:Y:S02]  /*f2c0*/  LD.E.128 R44, desc[UR44][R44.64] ;  /* 0x0000002c2c2c7980 */ /* 0x000f64000c101d00 */
[----:B------:R-:W0:Y:S01]  /*f2d0*/  @P2 LDC R19, c[0x0][0xcec] ;  /* 0x00033b00ff132b82 */ /* 0x000e220000000800 */
[----:B------:R-:W-:Y:S01]  /*f2e0*/  IMAD.SHL.U32 R3, R3, 0x4, RZ ;  /* 0x0000000403037824 */ /* 0x000fe200078e00ff */
[----:B------:R-:W-:Y:S01]  /*f2f0*/  ISETP.GE.AND P0, PT, R194, UR12, PT ;  /* 0x0000000cc2007c0c */ /* 0x000fe2000bf06270 */
[----:B------:R-:W-:Y:S01]  /*f300*/  UIMAD UR7, UR14, UR10, URZ ;  /* 0x0000000a0e0772a4 */ /* 0x000fe2000f8e023f */
[----:B------:R-:W5:Y:S04]  /*f310*/  LD.E.128 R48, desc[UR44][R48.64] ;  /* 0x0000002c30307980 */ /* 0x000f68000c101d00 */
[----:B------:R-:W1:Y:S01]  /*f320*/  @P2 LDC R21, c[0x0][0xcf0] ;  /* 0x00033c00ff152b82 */ /* 0x000e620000000800 */
[----:B------:R-:W-:Y:S01]  /*f330*/  LOP3.LUT R3, R3, 0x4, R0, 0xe2, !PT ;  /* 0x0000000403037812 */ /* 0x000fe200078ee200 */
[----:B------:R-:W-:Y:S01]  /*f340*/  UIMAD.WIDE.U32 UR8, UR4, UR10, URZ ;  /* 0x0000000a040872a5 */ /* 0x000fe2000f8e003f */
[----:B------:R-:W-:Y:S01]  /*f350*/  SEL R5, RZ, 0xffffffff, P0 ;  /* 0xffffffffff057807 */ /* 0x000fe20000000000 */
[----:B------:R-:W-:Y:S01]  /*f360*/  UIMAD UR7, UR4, UR11, UR7 ;  /* 0x0000000b040772a4 */ /* 0x000fe2000f8e0207 */
[----:B------:R-:W-:Y:S01]  /*f370*/  IMAD R0, R197, 0x20, R198 ;  /* 0x00000020c5007824 */ /* 0x000fe200078e02c6 */
[----:B------:R-:W-:Y:S01]  /*f380*/  ISETP.GE.AND P0, PT, R193, UR12, PT ;  /* 0x0000000cc1007c0c */ /* 0x000fe2000bf06270 */
[----:B------:R-:W-:Y:S01]  /*f390*/  ULDC.64 UR10, c[0x0][0xbe8] ;  /* 0x0002fa00000a7ab9 */ /* 0x000fe20000000a00 */
[----:B------:R-:W-:Y:S01]  /*f3a0*/  UIADD3 UR9, UR9, UR7, URZ ;  /* 0x0000000709097290 */ /* 0x000fe2000fffe03f */
[----:B------:R-:W-:Y:S01]  /*f3b0*/  IMAD.SHL.U32 R6, R5, 0x8, RZ ;  /* 0x0000000805067824 */ /* 0x000fe200078e00ff */
[----:B------:R-:W-:Y:S01]  /*f3c0*/  UIMAD UR4, UR15, UR10, URZ ;  /* 0x0000000a0f0472a4 */ /* 0x000fe2000f8e023f */
[----:B------:R-:W-:Y:S01]  /*f3d0*/  VIADD R82, R0, UR37 ;  /* 0x0000002500527c36 */ /* 0x000fe20008000000 */
[----:B------:R-:W-:Y:S01]  /*f3e0*/  SEL R0, RZ, 0xffffffff, P0 ;  /* 0xffffffffff007807 */ /* 0x000fe20000000000 */
[----:B------:R-:W-:Y:S01]  /*f3f0*/  UIMAD.WIDE.U32 UR8, UR38, UR10, UR8 ;  /* 0x0000000a260872a5 */ /* 0x000fe2000f8e0008 */
[----:B------:R-:W-:Y:S01]  /*f400*/  LOP3.LUT R5, R6, 0x8, R3, 0xe2, !PT ;  /* 0x0000000806057812 */ /* 0x000fe200078ee203 */
[----:B------:R-:W-:Y:S01]  /*f410*/  UIMAD UR4, UR38, UR11, UR4 ;  /* 0x0000000b260472a4 */ /* 0x000fe2000f8e0204 */
[----:B------:R-:W5:Y:S01]  /*f420*/  LD.E.128 R52, desc[UR44][R52.64] ;  /* 0x0000002c34347980 */ /* 0x000f62000c101d00 */
[----:B------:R-:W-:Y:S01]  /*f430*/  IMAD.SHL.U32 R6, R0, 0x10, RZ ;  /* 0x0000001000067824 */ /* 0x000fe200078e00ff */
[----:B------:R-:W-:Y:S01]  /*f440*/  ULDC.64 UR10, c[0x0][0xbf0] ;  /* 0x0002fc00000a7ab9 */ /* 0x000fe20000000a00 */
[----:B0-----:R-:W-:Y:S01]  /*f450*/  @P2 IMAD.HI.U32 R0, R82, R19, RZ ;  /* 0x0000001352002227 */ /* 0x001fe200078e00ff */
[----:B------:R-:W-:Y:S01]  /*f460*/  UIADD3 UR9, UR9, UR4, URZ ;  /* 0x0000000409097290 */ /* 0x000fe2000fffe03f */
[----:B------:R-:W5:Y:S01]  /*f470*/  LD.E.128 R56, desc[UR44][R56.64] ;  /* 0x0000002c38387980 */ /* 0x000f62000c101d00 */
[----:B------:R-:W-:Y:S01]  /*f480*/  UIMAD UR4, UR39, UR10, URZ ;  /* 0x0000000a270472a4 */ /* 0x000fe2000f8e023f */
[----:B------:R-:W-:Y:S01]  /*f490*/  IMAD.MOV.U32 R3, RZ, RZ, R82 ;  /* 0x000000ffff037224 */ /* 0x000fe200078e0052 */
[----:B------:R-:W-:Y:S01]  /*f4a0*/  UIMAD.WIDE.U32 UR8, UR40, UR10, UR8 ;  /* 0x0000000a280872a5 */ /* 0x000fe2000f8e0008 */
[----:B-1----:R-:W-:Y:S01]  /*f4b0*/  @P2 SHF.R.U32.HI R3, RZ, R21, R0 ;  /* 0x00000015ff032219 */ /* 0x002fe20000011600 */
[----:B------:R-:W-:Y:S01]  /*f4c0*/  UIMAD UR4, UR40, UR11, UR4 ;  /* 0x0000000b280472a4 */ /* 0x000fe2000f8e0204 */
[----:B------:R-:W-:Y:S01]  /*f4d0*/  LOP3.LUT R6, R6, 0x10, R5, 0xe2, !PT ;  /* 0x0000001006067812 */ /* 0x000fe200078ee205 */
[----:B------:R-:W5:Y:S01]  /*f4e0*/  LD.E.128 R60, desc[UR44][R60.64] ;  /* 0x0000002c3c3c7980 */ /* 0x000f62000c101d00 */
        /* <DEDUP_REMOVED lines=17> */
[C---:B------:R-:W-:Y:S01]  /*f600*/  IMAD R19, R3.reuse, UR9, R80 ;  /* 0x0000000903137c24 */ /* 0x040fe2000f8e0250 */
[----:B------:R-:W-:Y:S01]  /*f610*/  IADD3 R87, R198, UR37, RZ ;  /* 0x00000025c6577c10 */ /* 0x000fe2000fffe0ff */
[----:B------:R-:W-:Y:S01]  /*f620*/  IMAD.WIDE.U32 R20, R3, UR8, R20 ;  /* 0x0000000803147c25 */ /* 0x000fe2000f8e0014 */
[----:B------:R-:W-:Y:S01]  /*f630*/  @!PT LDS RZ, [RZ] ;  /* 0x00000000fffff984 */ /* 0x000fe20000000800 */
[----:B------:R-:W-:Y:S01]  /*f640*/  @!PT LDS RZ, [RZ] ;  /* 0x00000000fffff984 */ /* 0x000fe20000000800 */
[----:B------:R-:W-:Y:S01]  /*f650*/  @!PT LDS RZ, [RZ] ;  /* 0x00000000fffff984 */ /* 0x000fe20000000800 */
[----:B------:R-:W-:Y:S01]  /*f660*/  @!PT LDS RZ, [RZ] ;  /* 0x00000000fffff984 */ /* 0x000fe20000000800 */
[----:B------:R0:W-:Y:S06]  /*f670*/  MEMBAR.ALL.CTA ;  /* 0x0000000000007992 */ /* 0x0001ec0000008000 */
[----:B0-----:R-:W0:Y:S01]  /*f680*/  FENCE.VIEW.ASYNC.S ;  /* 0x00000000000073c6 */ /* 0x001e220000000000 */
[----:B------:R-:W-:Y:S01]  /*f690*/  ULDC.64 UR8, c[0x0][0xbd8] ;  /* 0x0002f60000087ab9 */ /* 0x000fe20000000a00 */
[----:B------:R-:W-:Y:S01]  /*f6a0*/  ISETP.GE.AND P0, PT, R201, UR12, PT ;  /* 0x0000000cc9007c0c */ /* 0x000fe2000bf06270 */
[----:B------:R-:W-:Y:S01]  /*f6b0*/  IMAD R0, R0, UR8, RZ ;  /* 0x0000000800007c24 */ /* 0x000fe2000f8e02ff */
[----:B------:R-:W-:Y:S01]  /*f6c0*/  LOP3.LUT R6, R83, 0x20, R6, 0xe2, !PT ;  /* 0x0000002053067812 */ /* 0x000fe200078ee206 */
[----:B------:R-:W-:Y:S01]  /*f6d0*/  IMAD.IADD R21, R21, 0x1, R19 ;  /* 0x0000000115157824 */ /* 0x000fe200078e0213 */
[----:B------:R-:W-:Y:S01]  /*f6e0*/  SEL R3, RZ, 0x40, P0 ;  /* 0x00000040ff037807 */ /* 0x000fe20000000000 */
[----:B-----5:R-:W-:Y:S01]  /*f6f0*/  IMAD R88, R4, R81, RZ ;  /* 0x0000005104587224 */ /* 0x020fe200078e02ff */
[----:B------:R-:W-:Y:S01]  /*f700*/  ISETP.GE.AND P0, PT, R200, UR12, PT ;  /* 0x0000000cc8007c0c */ /* 0x000fe2000bf06270 */
[C---:B------:R-:W-:Y:S01]  /*f710*/  IMAD R19, R5.reuse, UR9, R0 ;  /* 0x0000000905137c24 */ /* 0x040fe2000f8e0200 */
[----:B------:R-:W-:Y:S01]  /*f720*/  LOP3.LUT R3, R6, R3, RZ, 0xfc, !PT ;  /* 0x0000000306037212 */ /* 0x000fe200078efcff */
[----:B------:R-:W-:Y:S01]  /*f730*/  IMAD.WIDE.U32 R4, R5, UR8, R20 ;  /* 0x0000000805047c25 */ /* 0x000fe2000f8e0014 */
[----:B------:R-:W-:Y:S01]  /*f740*/  ISETP.GE.AND P1, PT, R87, R88, PT ;  /* 0x000000585700720c */ /* 0x000fe20003f26270 */
[----:B------:R-:W-:Y:S01]  /*f750*/  ULDC.64 UR8, c[0x0][0xb80] ;  /* 0x0002e00000087ab9 */ /* 0x000fe20000000a00 */
[----:B------:R-:W-:Y:S01]  /*f760*/  SEL R6, RZ, 0x80, P0 ;  /* 0x00000080ff067807 */ /* 0x000fe20000000000 */
[----:B------:R-:W-:Y:S01]  /*f770*/  IMAD.IADD R5, R5, 0x1, R19 ;  /* 0x0000000105057824 */ /* 0x000fe200078e0213 */
[----:B------:R-:W-:Y:S01]  /*f780*/  LEA R19, P2, R4, UR8, 0x1 ;  /* 0x0000000804137c11 */ /* 0x000fe2000f8408ff */
[----:B------:R-:W-:Y:S01]  /*f790*/  VIADD R0, R17, 0x38820 ;  /* 0x0003882011007836 */ /* 0x000fe20000000000 */
[----:B------:R-:W-:Y:S01]  /*f7a0*/  BSSY B1, `(.L_x_8389) ;  /* 0x0000027000017945 */ /* 0x000fe20003800000 */
[----:B------:R-:W-:-:S02]  /*f7b0*/  LOP3.LUT R6, R3, R6, RZ, 0xfc, !PT ;  /* 0x0000000603067212 */ /* 0x000fc400078efcff */
[----:B------:R-:W-:Y:S01]  /*f7c0*/  LEA.HI.X R86, R4, UR9, R5, 0x1, P2 ;  /* 0x0000000904567c11 */ /* 0x000fe200090f0c05 */
[----:B0-----:R0:W1:Y:S01]  /*f7d0*/  SHFL.IDX PT, R20, R19, RZ, 0x181f ;  /* 0x00181fff13147589 */ /* 0x00106200000e0000 */
[----:B------:R-:W-:-:S03]  /*f7e0*/  PRMT R0, RZ, 0x654, R0 ;  /* 0x00000654ff007816 */ /* 0x000fc60000000000 */
[----:B------:R0:W2:Y:S01]  /*f7f0*/  SHFL.IDX PT, R21, R86, RZ, 0x181f ;  /* 0x00181fff56157589 */ /* 0x0000a200000e0000 */
[----:B------:R0:W-:Y:S01]  /*f800*/  SYNCS.ARRIVE.TRANS64.RED.A1T0 RZ, [R0+URZ], RZ ;  /* 0x000000ff00ff79a7 */ /* 0x0001e2000810043f */
        /* <DEDUP_REMOVED lines=32> */
.L_x_8390:
[----:B------:R-:W-:Y:S05]  /*fa10*/  BSYNC B1 ;  /* 0x0000000000017941 */ /* 0x000fea0003800000 */
.L_x_8389:
[----:B0-----:R-:W-:Y:S01]  /*fa20*/  VIADD R0, R87, 0x20 ;  /* 0x0000002057007836 */ /* 0x001fe20000000000 */
[----:B---3--:R4:W0:Y:S04]  /*fa30*/  SHFL.IDX PT, R9, R86, 0x1, 0x181f ;  /* 0x00381f0056097f89 */ /* 0x00882800000e0000 */
[----:B------:R-:W-:Y:S01]  /*fa40*/  ISETP.GE.AND P0, PT, R0, R88, PT ;  /* 0x000000580000720c */ /* 0x000fe20003f06270 */
[----:B------:R4:W3:-:S12]  /*fa50*/  SHFL.IDX PT, R8, R19, 0x1, 0x181f ;  /* 0x00381f0013087f89 */ /* 0x0008d800000e0000 */
        /* <DEDUP_REMOVED lines=34> */
.L_x_8386:
        /* <DEDUP_REMOVED lines=33> */
.L_x_8392:
        /* <DEDUP_REMOVED lines=45> */
.L_x_8394:
[----:B------:R-:W-:Y:S05]  /*10160*/  BSYNC B1 ;  /* 0x0000000000017941 */ /* 0x000fea0003800000 */
.L_x_8393:
        /* <DEDUP_REMOVED lines=28> */
[----:B------:R-:W-:Y:S01]  /*10330*/  UIADD3 UR9, UR9, UR4, URZ ;  /* 0x0000000409097290 */ /* 0x000fe2000fffe03f */
[----:B------:R-:W-:Y:S01]  /*10340*/  IMAD.MOV.U32 R3, RZ, RZ, R8 ;  /* 0x000000ffff037224 */ /* 0x000fe200078e0008 */
[----:B------:R-:W-:Y:S01]  /*10350*/  UIMAD UR4, UR39, UR10, URZ ;  /* 0x0000000a270472a4 */ /* 0x000fe2000f8e023f */
[----:B------:R-:W-:Y:S01]  /*10360*/  LOP3.LUT R10, R15, 0x4, R4, 0xe2, !PT ;  /* 0x000000040f0a7812 */ /* 0x000fe200078ee204 */
[----:B------:R-:W-:Y:S01]  /*10370*/  UIMAD.WIDE.U32 UR8, UR40, UR10, UR8 ;  /* 0x0000000a280872a5 */ /* 0x000fe2000f8e0008 */
[----:B------:R-:W-:Y:S01]  /*10380*/  IMAD.SHL.U32 R11, R11, 0x8, RZ ;  /* 0x000000080b0b7824 */ /* 0x000fe200078e00ff */
[----:B------:R-:W-:Y:S01]  /*10390*/  UIMAD UR4, UR40, UR11, UR4 ;  /* 0x0000000b280472a4 */ /* 0x000fe2000f8e0204 */
[----:B------:R-:W-:Y:S01]  /*103a0*/  VIADD R26, R198, UR37 ;  /* 0x00000025c61a7c36 */ /* 0x000fe20008000000 */
[----:B------:R-:W-:Y:S01]  /*103b0*/  ISETP.GE.AND P2, PT, R200, UR14, PT ;  /* 0x0000000ec8007c0c */ /* 0x000fe2000bf46270 */
[----:B0-----:R-:W-:Y:S01]  /*103c0*/  @P0 IMAD.HI.U32 R6, R8, R5, RZ ;  /* 0x0000000508060227 */ /* 0x001fe200078e00ff */
[----:B------:R-:W-:Y:S01]  /*103d0*/  UIADD3 UR4, UR9, UR4, URZ ;  /* 0x0000000409047290 */ /* 0x000fe2000fffe03f */
[----:B------:R-:W-:Y:S01]  /*103e0*/  LOP3.LUT R10, R11, 0x8, R10, 0xe2, !PT ;  /* 0x000000080b0a7812 */ /* 0x000fe200078ee20a */
[----:B------:R-:W-:Y:S01]  /*103f0*/  BSSY B1, `(.L_x_8395) ;  /* 0x0000046000017945 */ /* 0x000fe20003800000 */
[----:B------:R-:W-:Y:S01]  /*10400*/  IMAD.U32 R4, RZ, RZ, UR8 ;  /* 0x00000008ff047e24 */ /* 0x000fe2000f8e00ff */
[----:B------:R-:W-:Y:S01]  /*10410*/  SEL R0, RZ, 0x80, P2 ;  /* 0x00000080ff007807 */ /* 0x000fe20001000000 */
[----:B------:R-:W-:Y:S01]  /*10420*/  IMAD.U32 R5, RZ, RZ, UR9 ;  /* 0x00000009ff057e24 */ /* 0x000fe2000f8e00ff */
[----:B------:R-:W-:Y:S01]  /*10430*/  ULDC.64 UR8, c[0x0][0xbe0] ;  /* 0x0002f80000087ab9 */ /* 0x000fe20000000a00 */
        /* <DEDUP_REMOVED lines=17> */
[----:B------:R-:W-:-:S02]  /*10550*/  IMAD.IADD R5, R5, 0x1, R11 ;  /* 0x0000000105057824 */ /* 0x000fc400078e020b */
[----:B------:R-:W-:Y:S02]  /*10560*/  IMAD R6, R3, UR8, RZ ;  /* 0x0000000803067c24 */ /* 0x000fe4000f8e02ff */
        /* <DEDUP_REMOVED lines=46> */
.L_x_8396:
[----:B------:R-:W-:Y:S05]  /*10850*/  BSYNC B1 ;  /* 0x0000000000017941 */ /* 0x000fea0003800000 */
.L_x_8395:
        /* <DEDUP_REMOVED lines=36> */
.L_x_8391:
[----:B------:R-:W-:Y:S05]  /*10aa0*/  BSYNC B0 ;  /* 0x0000000000007941 */ /* 0x000fea0003800000 */
.L_x_8385:
[----:B------:R-:W-:Y:S02]  /*10ab0*/  ULDC UR4, c[0x0][0xd3c] ;  /* 0x00034f0000047ab9 */ /* 0x000fe40000000800 */
[----:B------:R-:W-:-:S13]  /*10ac0*/  ISETP.GE.AND P0, PT, R7, UR4, PT ;  /* 0x0000000407007c0c */ /* 0x000fda000bf06270 */
[----:B------:R-:W-:Y:S05]  /*10ad0*/  @!P0 BRA `(.L_x_8397) ;  /* 0xffffff0400308947 */ /* 0x000fea000383ffff */
[----:B------:R-:W-:Y:S05]  /*10ae0*/  EXIT ;  /* 0x000000000000794d */ /* 0x000fea0003800000 */
.L_x_8337:
        /* <DEDUP_REMOVED lines=16> */
.L_x_8398:
        /* <DEDUP_REMOVED lines=40> */
.L_x_8404:
        /* <DEDUP_REMOVED lines=12> */
.L_x_8403:
[----:B------:R-:W-:Y:S05]  /*10f30*/  BSYNC B0 ;  /* 0x0000000000007941 */ /* 0x000fea0003800000 */
.L_x_8402:
        /* <DEDUP_REMOVED lines=20> */
.L_x_8400:
        /* <DEDUP_REMOVED lines=20> */
.L_x_8405:
        /* <DEDUP_REMOVED lines=59> */
.L_x_8401:
[----:B------:R-:W-:Y:S01]  /*11570*/  ULDC UR4, c[0x0][0xd3c] ;  /* 0x00034f0000047ab9 */ /* 0x000fe20000000800 */
[----:B------:R-:W-:Y:S02]  /*11580*/  IMAD.MOV.U32 R17, RZ, RZ, RZ ;  /* 0x000000ffff117224 */ /* 0x000fe400078e00ff */
[----:B------:R-:W-:Y:S02]  /*11590*/  IMAD.U32 R16, RZ, RZ, UR6 ;  /* 0x00000006ff107e24 */ /* 0x000fe4000f8e00ff */
[----:B------:R-:W-:Y:S02]  /*115a0*/  IMAD.MOV.U32 R18, RZ, RZ, RZ ;  /* 0x000000ffff127224 */ /* 0x000fe400078e00ff */
[----:B------:R-:W-:-:S07]  /*115b0*/  IMAD.U32 R19, RZ, RZ, UR4 ;  /* 0x00000004ff137e24 */ /* 0x000fce000f8e00ff */
.L_x_8406:
[----:B------:R-:W-:-:S13]  /*115c0*/  ISETP.NE.AND P0, PT, R5, RZ, PT ;  /* 0x000000ff0500720c */ /* 0x000fda0003f05270 */
[----:B------:R-:W0:Y:S01]  /*115d0*/  @!P0 S2R R3, SR_CgaCtaId ;  /* 0x0000000000038919 */ /* 0x000e220000008800 */
[----:B------:R-:W-:-:S04]  /*115e0*/  @!P0 MOV R0, 0x400 ;  /* 0x0000040000008802 */ /* 0x000fc80000000f00 */
[----:B0-----:R-:W-:-:S05]  /*115f0*/  @!P0 LEA R0, R3, R0, 0x18 ;  /* 0x0000000003008211 */ /* 0x001fca00078ec0ff */
[----:B------:R0:W-:Y:S01]  /*11600*/  @!P0 STS.128 [R0+0x388d0], R16 ;  /* 0x0388d01000008388 */ /* 0x0001e20000000c00 */
[----:B------:R-:W-:Y:S06]  /*11610*/  BAR.ARV 0x5, 0x180 ;  /* 0x0146000000007b1d */ /* 0x000fec0000002000 */
.L_x_8399:
[----:B------:R2:W-:Y:S01]  /*11620*/  STL [R1+0x20], RZ ;  /* 0x000020ff01007387 */ /* 0x0005e20000100800 */
[----:B------:R-:W-:Y:S01]  /*11630*/  ULDC UR4, c[0x0][0xd3c] ;  /* 0x00034f0000047ab9 */ /* 0x000fe20000000800 */
[----:B------:R-:W-:Y:S01]  /*11640*/  IMAD.MOV.U32 R26, RZ, RZ, 0x1 ;  /* 0x00000001ff1a7424 */ /* 0x000fe200078e00ff */
[----:B-1----:R-:W-:Y:S01]  /*11650*/  ISETP.GE.AND P0, PT, R19, UR4, PT ;  /* 0x0000000413007c0c */ /* 0x002fe2000bf06270 */
[----:B------:R-:W-:-:S12]  /*11660*/  IMAD.MOV.U32 R24, RZ, RZ, RZ ;  /* 0x000000ffff187224 */ /* 0x000fd800078e00ff */
[----:B--2---:R-:W-:Y:S05]  /*11670*/  @P0 BRA `(.L_x_8407) ;  /* 0x00000058001c0947 */ /* 0x004fea0003800000 */
[----:B------:R-:W1:Y:S01]  /*11680*/  S2R R5, SR_TID.X ;  /* 0x0000000000057919 */ /* 0x000e620000002100 */
        /* <DEDUP_REMOVED lines=10> */
[C---:B-1----:R-:W-:Y:S01]  /*11730*/  LOP3.LUT R4, R5.reuse, 0x7f, RZ, 0xc0, !PT ;  /* 0x0000007f05047812 */ /* 0x042fe200078ec0ff */
[----:B0-----:R-:W-:-:S05]  /*11740*/  IMAD.SHL.U32 R0, R5, 0x8, RZ ;  /* 0x0000000805007824 */ /* 0x001fca00078e00ff */
        /* <DEDUP_REMOVED lines=15> */
.L_x_8474:
        /* <DEDUP_REMOVED lines=48> */
.L_x_8408:
        /* <DEDUP_REMOVED lines=9> */
.L_x_8409:
        /* <DEDUP_REMOVED lines=9> */
.L_x_8410:
[----:B------:R-:W3:Y:S01]  /*11c60*/  LDL R4, [R1+0x8] ;  /* 0x0000080001047983 */ /* 0x000ee20000100800 */
[----:B012---:R-:W0:Y:S01]  /*11c70*/  LDC R0, c[0x0][0x448] ;  /* 0x00011200ff007b82 */ /* 0x007e220000000800 */
[----:B-----5:R-:W-:Y:S01]  /*11c80*/  IMAD.IADD R30, R7, 0x1, -R32 ;  /* 0x00000001071e7824 */ /* 0x020fe200078e0a20 */
[----:B------:R-:W-:Y:S01]  /*11c90*/  LOP3.LUT R22, R22, 0xfffff7ff, RZ, 0xc0, !PT ;  /* 0xfffff7ff16167812 */ /* 0x000fe200078ec0ff */
[----:B------:R-:W-:Y:S01]  /*11ca0*/  BSSY B7, `(.L_x_8411) ;  /* 0x0000462000077945 */ /* 0x000fe20003800000 */
        /* <DEDUP_REMOVED lines=8> */
[C---:B------:R-:W-:Y:S01]  /*11d30*/  VIADD R2, R30.reuse, 0x3f ;  /* 0x0000003f1e027836 */ /* 0x040fe20000000000 */
[----:B---3--:R-:W-:-:S05]  /*11d40*/  IADD3 R3, R30, 0x40, -R4 ;  /* 0x000000401e037810 */ /* 0x008fca0007ffe804 */
[----:B------:R-:W-:-:S05]  /*11d50*/  IMAD.IADD R0, R3, 0x1, R0 ;  /* 0x0000000103007824 */ /* 0x000fca00078e0200 */
[----:B------:R-:W-:-:S04]  /*11d60*/  SHF.R.S32.HI R3, RZ, 0x1f, R0 ;  /* 0x0000001fff037819 */ /* 0x000fc80000011400 */
[----:B------:R-:W-:Y:S02]  /*11d70*/  LEA.HI R0, R3, R0, RZ, 0x6 ;  /* 0x0000000003007211 */ /* 0x000fe400078f30ff */
[----:B------:R-:W-:Y:S02]  /*11d80*/  SHF.R.S32.HI R3, RZ, 0x1f, R2 ;  /* 0x0000001fff037819 */ /* 0x000fe40000011402 */
[----:B------:R-:W-:Y:S02]  /*11d90*/  SHF.R.S32.HI R0, RZ, 0x6, R0 ;  /* 0x00000006ff007819 */ /* 0x000fe40000011400 */
        /* <DEDUP_REMOVED lines=23> */
.L_x_8412:
        /* <DEDUP_REMOVED lines=20> */
.L_x_8415:
[----:B------:R-:W-:Y:S05]  /*12050*/  BSYNC B6 ;  /* 0x0000000000067941 */ /* 0x000fea0003800000 */
.L_x_8414:
        /* <DEDUP_REMOVED lines=20> */
.L_x_8418:
        /* <DEDUP_REMOVED lines=15> */
.L_x_8417:
[----:B------:R-:W-:Y:S05]  /*12290*/  BSYNC B6 ;  /* 0x0000000000067941 */ /* 0x000fea0003800000 */
.L_x_8416:
        /* <DEDUP_REMOVED lines=17> */
[C---:B------:R-:W-:Y:S02]  /*123b0*/  LOP3.LUT R21, R20.reuse, 0x40, RZ, 0xfc, !PT ;  /* 0x0000004014157812 */ /* 0x040fe400078efcff */
[----:B------:R-:W-:Y:S02]  /*123c0*/  LOP3.LUT R20, R20, 0x1c0, RZ, 0xfc, !PT ;  /* 0x000001c014147812 */ /* 0x000fe400078efcff */
[----:B------:R-:W-:Y:S02]  /*123d0*/  ISETP.GE.AND P3, PT, R21, UR4, PT ;  /* 0x0000000415007c0c */ /* 0x000fe4000bf66270 */
[----:B------:R-:W-:Y:S01]  /*123e0*/  ISETP.GE.AND P0, PT, R20, UR4, PT ;  /* 0x0000000414007c0c */ /* 0x000fe2000bf06270 */
[----:B------:R-:W1:Y:S01]  /*123f0*/  S2R R21, SR_TID.X ;  /* 0x0000000000157919 */ /* 0x000e620000002100 */
[----:B------:R-:W-:-:S02]  /*12400*/  LOP3.LUT R33, R33, 0x38, RZ, 0xc0, !PT ;  /* 0x0000003821217812 */ /* 0x000fc400078ec0ff */
[----:B------:R-:W-:Y:S01]  /*12410*/  ISETP.GE.AND P1, PT, R4, UR4, PT ;  /* 0x0000000404007c0c */ /* 0x000fe2000bf26270 */
[----:B------:R-:W3:Y:S01]  /*12420*/  S2R R20, SR_TID.X ;  /* 0x0000000000147919 */ /* 0x000ee20000002100 */
[----:B------:R-:W-:Y:S02]  /*12430*/  ISETP.GE.AND P2, PT, R33, UR4, PT ;  /* 0x0000000421007c0c */ /* 0x000fe4000bf46270 */
[----:B------:R-:W-:-:S03]  /*12440*/  SEL R6, RZ, 0x40, P1 ;  /* 0x00000040ff067807 */ /* 0x000fc60000800000 */
[----:B------:R-:W-:-:S04]  /*12450*/  @P3 LOP3.LUT R22, R22, 0x200, RZ, 0xfc, !PT ;  /* 0x0000020016163812 */ /* 0x000fc800078efcff */
[----:B------:R-:W-:-:S04]  /*12460*/  LOP3.LUT R22, R22, 0xfffffbff, RZ, 0xc0, !PT ;  /* 0xfffffbff16167812 */ /* 0x000fc800078ec0ff */
[----:B------:R-:W-:-:S04]  /*12470*/  @P2 LOP3.LUT R22, R22, 0x400, RZ, 0xfc, !PT ;  /* 0x0000040016162812 */ /* 0x000fc800078efcff */
[----:B------:R-:W-:Y:S01]  /*12480*/  LOP3.LUT R22, R22, 0xffffffdf, RZ, 0xc0, !PT ;  /* 0xffffffdf16167812 */ /* 0x000fe200078ec0ff */
[----:B---3--:R-:W-:-:S05]  /*12490*/  IMAD.SHL.U32 R20, R20, 0x8, RZ ;  /* 0x0000000814147824 */ /* 0x008fca00078e00ff */
        /* <DEDUP_REMOVED lines=8> */
[----:B-1----:R-:W-:Y:S01]  /*12520*/  IMAD.SHL.U32 R20, R21, 0x10, RZ ;  /* 0x0000001015147824 */ /* 0x002fe200078e00ff */
[----:B------:R-:W-:-:S02]  /*12530*/  SEL R31, RZ, 0x80, P0 ;  /* 0x00000080ff1f7807 */ /* 0x000fc40000000000 */
        /* <DEDUP_REMOVED lines=9> */
[----:B------:R-:W-:-:S04]  /*125d0*/  LOP3.LUT R22, R22, 0xfffffffb, RZ, 0xc0, !PT ;  /* 0xfffffffb16167812 */ /* 0x000fc800078ec0ff */
[----:B------:R-:W-:-:S04]  /*125e0*/  @P2 LOP3.LUT R22, R22, 0x4, RZ, 0xfc, !PT ;  /* 0x0000000416162812 */ /* 0x000fc800078efcff */
[----:B------:R-:W-:-:S04]  /*125f0*/  LOP3.LUT R22, R22, 0xfffffff7, RZ, 0xc0, !PT ;  /* 0xfffffff716167812 */ /* 0x000fc800078ec0ff */
[----:B------:R-:W-:Y:S02]  /*12600*/  @P3 LOP3.LUT R22, R22, 0x8, RZ, 0xfc, !PT ;  /* 0x0000000816163812 */ /* 0x000fe400078efcff */
[----:B--2---:R-:W-:-:S05]  /*12610*/  LEA R0, R0, 0xffffffc0, 0x6 ;  /* 0xffffffc000007811 */ /* 0x004fca00078e30ff */
[----:B------:R-:W-:Y:S01]  /*12620*/  IMAD.IADD R7, R20, 0x1, R0 ;  /* 0x0000000114077824 */ /* 0x000fe200078e0200 */
[----:B0---4-:R-:W-:Y:S06]  /*12630*/  BRA.DIV UR5, `(.L_x_8419) ;  /* 0x0000004e05b47947 */ /* 0x011fec000b800000 */
.L_x_8492:
        /* <DEDUP_REMOVED lines=46> */
[----:B------:R0:W-:Y:S05]  /*12920*/  STL [R1], R2 ;  /* 0x0000000201007387 */ /* 0x0001ea0000100800 */
[----:B------:R-:W-:-:S04]  /*12930*/  @P0 LOP3.LUT R22, R22, 0x1000, RZ, 0xfc, !PT ;  /* 0x0000100016160812 */ /* 0x000fc800078efcff */
[----:B------:R-:W-:-:S04]  /*12940*/  LOP3.LUT R22, R22, 0xfffffffe, RZ, 0xc0, !PT ;  /* 0xfffffffe16167812 */ /* 0x000fc800078ec0ff */
[----:B------:R-:W-:Y:S01]  /*12950*/  @P1 LOP3.LUT R22, R22, 0x1, RZ, 0xfc, !PT ;  /* 0x0000000116161812 */ /* 0x000fe200078efcff */
[----:B0-----:R-:W-:Y:S06]  /*12960*/  @!P0 BRA `(.L_x_8420) ;  /* 0x0000000000048947 */ /* 0x001fec0003800000 */
[----:B------:R-:W-:Y:S01]  /*12970*/  BPT.TRAP 0x1 ;  /* 0x000000040000795c */ /* 0x000fe20000300000 */
.L_x_8420:
        /* <DEDUP_REMOVED lines=9> */
.L_x_8493:
[----:B------:R-:W-:Y:S05]  /*12a10*/  BSYNC B0 ;  /* 0x0000000000007941 */ /* 0x000fea0003800000 */
.L_x_8421:
[----:B------:R-:W0:Y:S01]  /*12a20*/  LDL R2, [R1] ;  /* 0x0000000001027983 */ /* 0x000e220000100800 */
[----:B------:R-:W-:Y:S01]  /*12a30*/  ULDC.64 UR4, c[0x0][0x300] ;  /* 0x0000c00000047ab9 */ /* 0x000fe20000000a00 */
[----:B-----5:R-:W-:Y:S01]  /*12a40*/  SHF.R.S32.HI R4, RZ, 0x1f, R37 ;  /* 0x0000001fff047819 */ /* 0x020fe20000011425 */
[----:B------:R-:W1:Y:S01]  /*12a50*/  S2R R5, SR_TID.X ;  /* 0x0000000000057919 */ /* 0x000e620000002100 */
[----:B------:R-:W-:Y:S01]  /*12a60*/  LOP3.LUT R22, R22, 0xfffffffd, RZ, 0xc0, !PT ;  /* 0xfffffffd16167812 */ /* 0x000fe200078ec0ff */
[----:B-1----:R-:W-:Y:S02]  /*12a70*/  IMAD.SHL.U32 R7, R5, 0x8, RZ ;  /* 0x0000000805077824 */ /* 0x002fe400078e00ff */
[----:B------:R-:W-:-:S03]  /*12a80*/  IMAD R5, R24, 0x1000, R34 ;  /* 0x0000100018057824 */ /* 0x000fc600078e0222 */
        /* <DEDUP_REMOVED lines=59> */
.L_x_8503:
        /* <DEDUP_REMOVED lines=10> */
.L_x_8424:
        /* <DEDUP_REMOVED lines=11> */
.L_x_8425:
        /* <DEDUP_REMOVED lines=31> */
.L_x_8427:
[----:B------:R-:W-:Y:S05]  /*13180*/  BSYNC B6 ;  /* 0x0000000000067941 */ /* 0x000fea0003800000 */
.L_x_8426:
[----:B------:R-:W2:Y:S01]  /*13190*/  LDL R4, [R1+0x10] ;  /* 0x0000100001047983 */ /* 0x000ea20000100800 */
[----:B0-----:R-:W0:Y:S01]  /*131a0*/  S2R R2, SR_TID.X ;  /* 0x0000000000027919 */ /* 0x001e220000002100 */
[----:B------:R-:W-:Y:S01]  /*131b0*/  IMAD.MOV.U32 R21, RZ, RZ, R35 ;  /* 0x000000ffff157224 */ /* 0x000fe200078e0023 */
[----:B------:R-:W-:Y:S01]  /*131c0*/  ULDC.64 UR4, c[0x0][0x298] ;  /* 0x0000a60000047ab9 */ /* 0x000fe20000000a00 */
[----:B------:R-:W3:Y:S01]  /*131d0*/  LDC R5, c[0x0][0x448] ;  /* 0x00011200ff057b82 */ /* 0x000ee20000000800 */
[----:B------:R-:W4:Y:S04]  /*131e0*/  LDL R20, [R1+0x4] ;  /* 0x0000040001147983 */ /* 0x000f280000100800 */
[----:B------:R0:W5:Y:S02]  /*131f0*/  LDL R9, [R1+0x8] ;  /* 0x0000080001097983 */ /* 0x0001640000100800 */
[----:B0-----:R-:W-:-:S04]  /*13200*/  LOP3.LUT R2, R2, 0x7f, RZ, 0xc0, !PT ;  /* 0x0000007f02027812 */ /* 0x001fc800078ec0ff */
[----:B------:R-:W-:Y:S02]  /*13210*/  SHF.R.U32.HI R0, RZ, 0x3, R2 ;  /* 0x00000003ff007819 */ /* 0x000fe40000011602 */
[----:B------:R-:W0:Y:S01]  /*13220*/  LDC R2, c[0x0][0x448] ;  /* 0x00011200ff027b82 */ /* 0x000e220000000800 */
[----:B------:R-:W1:Y:S01]  /*13230*/  S2R R35, SR_TID.X ;  /* 0x0000000000237919 */ /* 0x000e620000002100 */
[----:B0-----:R-:W-:-:S13]  /*13240*/  ISETP.NE.AND P6, PT, R2, 0x1, PT ;  /* 0x000000010200780c */ /* 0x001fda0003fc5270 */
[----:B------:R-:W0:Y:S01]  /*13250*/  @P6 LDC R3, c[0x0][0x44c] ;  /* 0x00011300ff036b82 */ /* 0x000e220000000800 */
[----:B-1----:R-:W-:-:S07]  /*13260*/  IMAD.SHL.U32 R35, R35, 0x10, RZ ;  /* 0x0000001023237824 */ /* 0x002fce00078e00ff */
[----:B------:R-:W1:Y:S01]  /*13270*/  @P6 LDC R2, c[0x0][0x450] ;  /* 0x00011400ff026b82 */ /* 0x000e620000000800 */
[----:B------:R-:W-:-:S05]  /*13280*/  LOP3.LUT R35, R0, 0x70, R35, 0xf8, !PT ;  /* 0x0000007000237812 */ /* 0x000fca00078ef823 */
[----:B------:R-:W-:-:S04]  /*13290*/  IMAD R35, R17, 0x40, R35 ;  /* 0x0000004011237824 */ /* 0x000fc800078e0223 */
[----:B------:R-:W-:Y:S02]  /*132a0*/  IMAD.MOV.U32 R0, RZ, RZ, R35 ;  /* 0x000000ffff007224 */ /* 0x000fe400078e0023 */
[----:B0-----:R-:W-:-:S05]  /*132b0*/  @P6 IMAD.HI.U32 R3, R35, R3, RZ ;  /* 0x0000000323036227 */ /* 0x001fca00078e00ff */
[----:B-1----:R-:W-:Y:S01]  /*132c0*/  @P6 SHF.R.U32.HI R0, RZ, R2, R3 ;  /* 0x00000002ff006219 */ /* 0x002fe20000011603 */
[----:B------:R-:W-:Y:S01]  /*132d0*/  IMAD.WIDE.U32 R2, R36, UR4, RZ ;  /* 0x0000000424027c25 */ /* 0x000fe2000f8e00ff */
[----:B------:R-:W0:Y:S03]  /*132e0*/  S2R R6, SR_TID.X ;  /* 0x0000000000067919 */ /* 0x000e260000002100 */
[----:B0-----:R-:W-:-:S05]  /*132f0*/  IMAD.SHL.U32 R7, R6, 0x8, RZ ;  /* 0x0000000806077824 */ /* 0x001fca00078e00ff */
        /* <DEDUP_REMOVED lines=21> */
[----:B---3--:R-:W-:Y:S02]  /*13450*/  IMAD R0, R5, R0, R35 ;  /* 0x0000000005007224 */ /* 0x008fe400078e0223 */
        /* <DEDUP_REMOVED lines=15> */
[----:B-----5:R-:W-:Y:S01]  /*13550*/  IMAD R3, R9, R5, RZ ;  /* 0x0000000509037224 */ /* 0x020fe200078e02ff */
[----:B------:R-:W-:Y:S01]  /*13560*/  SHFL.IDX PT, R4, R2, RZ, 0x181f ;  /* 0x00181fff02047589 */ /* 0x000fe200000e0000 */
[----:B------:R-:W-:Y:S01]  /*13570*/  IMAD R17, R17, 0x40, R8 ;  /* 0x0000004011117824 */ /* 0x000fe200078e0208 */
[----:B------:R-:W-:Y:S02]  /*13580*/  LOP3.LUT R22, R22, 0xfffffeff, RZ, 0xc0, !PT ;  /* 0xfffffeff16167812 */ /* 0x000fe400078ec0ff */
[----:B------:R-:W0:Y:S02]  /*13590*/  SHFL.IDX PT, R5, R0, RZ, 0x181f ;  /* 0x00181fff00057589 */ /* 0x000e2400000e0000 */
[----:B------:R-:W-:-:S13]  /*135a0*/  ISETP.GE.AND P2, PT, R17, R3, PT ;  /* 0x000000031100720c */ /* 0x000fda0003f46270 */
[----:B------:R-:W-:-:S04]  /*135b0*/  @P2 LOP3.LUT R22, R22, 0x100, RZ, 0xfc, !PT ;  /* 0x0000010016162812 */ /* 0x000fc800078efcff */
[----:B------:R-:W-:Y:S02]  /*135c0*/  LOP3.LUT R22, R22, 0xffffff7f, RZ, 0xc0, !PT ;  /* 0xffffff7f16167812 */ /* 0x000fe400078ec0ff */
[----:B0-----:R-:W-:-:S05]  /*135d0*/  @!P2 LEA R5, P1, R7, R5, 0x1 ;  /* 0x000000050705a211 */ /* 0x001fca00078208ff */
[----:B------:R-:W-:-:S05]  /*135e0*/  @!P2 IMAD.X R4, RZ, RZ, R4, P1 ;  /* 0x000000ffff04a224 */ /* 0x000fca00008e0604 */
        /* <DEDUP_REMOVED lines=30> */
.L_x_8512:
        /* <DEDUP_REMOVED lines=12> */
.L_x_8429:
        /* <DEDUP_REMOVED lines=28> */
.L_x_8431:
[----:B------:R-:W-:Y:S05]  /*13a50*/  BSYNC B6 ;  /* 0x0000000000067941 */ /* 0x000fea0003800000 */
.L_x_8430:
        /* <DEDUP_REMOVED lines=59> */
[----:B------:R-:W-:Y:S02]  /*13e10*/  LOP3.LUT R7, R17, 0x100, RZ, 0xfc, !PT ;  /* 0x0000010011077812 */ /* 0x000fe400078efcff */
[----:B------:R-:W-:-:S04]  /*13e20*/  SHF.L.U32 R17, R10, 0x3, RZ ;  /* 0x000000030a117819 */ /* 0x000fc800000006ff */
[----:B------:R-:W-:Y:S01]  /*13e30*/  LOP3.LUT R17, R17, 0x38, RZ, 0xc0, !PT ;  /* 0x0000003811117812 */ /* 0x000fe200078ec0ff */
[----:B------:R-:W-:Y:S01]  /*13e40*/  IMAD.SHL.U32 R20, R9, 0x8, RZ ;  /* 0x0000000809147824 */ /* 0x000fe200078e00ff */
[----:B------:R-:W-:Y:S02]  /*13e50*/  ISETP.GE.AND P2, PT, R7, UR4, PT ;  /* 0x0000000407007c0c */ /* 0x000fe4000bf46270 */
[----:B------:R-:W-:Y:S02]  /*13e60*/  ISETP.GE.AND P1, PT, R8, UR4, PT ;  /* 0x0000000408007c0c */ /* 0x000fe4000bf26270 */
[----:B------:R-:W-:Y:S01]  /*13e70*/  LOP3.LUT R7, R17, 0xc0, RZ, 0xfc, !PT ;  /* 0x000000c011077812 */ /* 0x000fe200078efcff */
[----:B------:R-:W-:Y:S01]  /*13e80*/  IMAD.SHL.U32 R17, R9, 0x8, RZ ;  /* 0x0000000809117824 */ /* 0x000fe200078e00ff */
[----:B------:R-:W-:Y:S02]  /*13e90*/  LOP3.LUT R20, R20, 0x38, RZ, 0xc0, !PT ;  /* 0x0000003814147812 */ /* 0x000fe400078ec0ff */
[----:B------:R-:W-:-:S02]  /*13ea0*/  LEA.HI.X R6, R2, UR5, R6, 0x1, P0 ;  /* 0x0000000502067c11 */ /* 0x000fc400080f0c06 */
[----:B------:R-:W-:Y:S02]  /*13eb0*/  LOP3.LUT R17, R17, 0x38, RZ, 0xc0, !PT ;  /* 0x0000003811117812 */ /* 0x000fe400078ec0ff */
[----:B------:R-:W-:Y:S02]  /*13ec0*/  SEL R2, RZ, 0x1, P1 ;  /* 0x00000001ff027807 */ /* 0x000fe40000800000 */
[----:B------:R-:W-:Y:S02]  /*13ed0*/  SEL R3, RZ, 0x4, P4 ;  /* 0x00000004ff037807 */ /* 0x000fe40002000000 */
[----:B------:R-:W-:Y:S02]  /*13ee0*/  SEL R4, RZ, 0x2, P5 ;  /* 0x00000002ff047807 */ /* 0x000fe40002800000 */
[----:B------:R-:W-:Y:S02]  /*13ef0*/  ISETP.GE.AND P3, PT, R7, UR4, PT ;  /* 0x0000000407007c0c */ /* 0x000fe4000bf66270 */
[----:B------:R-:W-:-:S02]  /*13f00*/  LOP3.LUT R7, R20, 0x180, RZ, 0xfc, !PT ;  /* 0x0000018014077812 */ /* 0x000fc400078efcff */
[----:B------:R-:W-:Y:S02]  /*13f10*/  LOP3.LUT R9, R17, 0x140, RZ, 0xfc, !PT ;  /* 0x0000014011097812 */ /* 0x000fe400078efcff */
[----:B------:R-:W-:Y:S02]  /*13f20*/  IADD3 R2, R3, R4, R2 ;  /* 0x0000000403027210 */ /* 0x000fe40007ffe002 */
[----:B------:R-:W-:Y:S02]  /*13f30*/  SEL R3, RZ, 0x10, P2 ;  /* 0x00000010ff037807 */ /* 0x000fe40001000000 */
[----:B------:R-:W-:Y:S02]  /*13f40*/  SEL R4, RZ, 0x8, P3 ;  /* 0x00000008ff047807 */ /* 0x000fe40001800000 */
[----:B------:R-:W-:Y:S02]  /*13f50*/  @P1 LOP3.LUT R22, R22, 0x800, RZ, 0xfc, !PT ;  /* 0x0000080016161812 */ /* 0x000fe400078efcff */
[----:B------:R-:W-:-:S02]  /*13f60*/  ISETP.GE.AND P0, PT, R7, UR4, PT ;  /* 0x0000000407007c0c */ /* 0x000fc4000bf06270 */
        /* <DEDUP_REMOVED lines=83> */
.L_x_8522:
        /* <DEDUP_REMOVED lines=23> */
.L_x_8434:
[----:B------:R-:W-:Y:S05]  /*14610*/  BSYNC B0 ;  /* 0x0000000000007941 */ /* 0x000fea0003800000 */
.L_x_8433:
[----:B------:R-:W-:Y:S01]  /*14620*/  NOP ;  /* 0x0000000000007918 */ /* 0x000fe20000000000 */
[----:B------:R-:W-:-:S13]  /*14630*/  PLOP3.LUT P0, PT, PT, PT, PT, 0x80, 0x0 ;  /* 0x000000000000781c */ /* 0x000fda0003f0f070 */
.L_x_8435:
        /* <DEDUP_REMOVED lines=18> */
.L_x_8523:
[----:B------:R-:W-:Y:S05]  /*14760*/  BSYNC B0 ;  /* 0x0000000000007941 */ /* 0x000fea0003800000 */
.L_x_8436:
[----:B------:R-:W-:-:S05]  /*14770*/  IMAD.U32 R2, RZ, RZ, UR36 ;  /* 0x00000024ff027e24 */ /* 0x000fca000f8e00ff */
[----:B------:R-:W-:-:S13]  /*14780*/  ISETP.NE.AND P0, PT, R2, 0x3, PT ;  /* 0x000000030200780c */ /* 0x000fda0003f05270 */
[----:B------:R-:W-:Y:S05]  /*14790*/  @!P0 BRA `(.L_x_8438) ;  /* 0x0000000000048947 */ /* 0x000fea0003800000 */
[----:B------:R-:W-:Y:S01]  /*147a0*/  BPT.TRAP 0x1 ;  /* 0x000000040000795c */ /* 0x000fe20000300000 */
.L_x_8438:
[----:B0-----:R-:W-:Y:S01]  /*147b0*/  SHF.L.U32 R0, R26, 0x1f, RZ ;  /* 0x0000001f1a007819 */ /* 0x001fe200000006ff */
[----:B------:R-:W-:Y:S03]  /*147c0*/  BSSY B0, `(.L_x_8439) ;  /* 0x0000003000007945 */ /* 0x000fe60003800000 */
[----:B------:R-:W0:Y:S02]  /*147d0*/  SYNCS.PHASECHK.TRANS64.TRYWAIT P0, [R27+URZ+0x38860], R0 ;  /* 0x038860001b0075a7 */ /* 0x000e24000800017f */
[----:B0-----:R-:W-:Y:S05]  /*147e0*/  @!P0 BRA `(.L_x_8440) ;  /* 0x0000004400088947 */ /* 0x001fea0003800000 */
.L_x_8524:
[----:B------:R-:W-:Y:S05]  /*147f0*/  BSYNC B0 ;  /* 0x0000000000007941 */ /* 0x000fea0003800000 */
.L_x_8439:
        /* <DEDUP_REMOVED lines=110> */
.L_x_8534:
[C---:B------:R-:W-:Y:S02]  /*14ee0*/  LOP3.LUT P6, RZ, R22.reuse, 0x40, RZ, 0xc0, !PT ;  /* 0x0000004016ff7812 */ /* 0x040fe400078cc0ff */
[----:B------:R-:W-:Y:S02]  /*14ef0*/  LOP3.LUT R22, R22, 0xfffffeff, RZ, 0xc0, !PT ;  /* 0xfffffeff16167812 */ /* 0x000fe400078ec0ff */
[C---:B------:R-:W-:Y:S02]  /*14f00*/  ISETP.LT.OR P6, PT, R30.reuse, 0x31, P6 ;  /* 0x000000311e00780c */ /* 0x040fe400037c1670 */
[----:B------:R-:W-:-:S11]  /*14f10*/  ISETP.LT.OR P5, PT, R30, 0x31, !P5 ;  /* 0x000000311e00780c */ /* 0x000fd60006fa1670 */
[----:B------:R-:W-:Y:S02]  /*14f20*/  @P6 LOP3.LUT R22, R22, 0x100, RZ, 0xfc, !PT ;  /* 0x0000010016166812 */ /* 0x000fe400078efcff */
[----:B------:R-:W-:Y:S02]  /*14f30*/  ISETP.LT.OR P6, PT, R30, 0x31, !P4 ;  /* 0x000000311e00780c */ /* 0x000fe400067c1670 */
[----:B------:R-:W-:Y:S02]  /*14f40*/  LOP3.LUT R22, R22, 0xffbfffff, RZ, 0xc0, !PT ;  /* 0xffbfffff16167812 */ /* 0x000fe400078ec0ff */
[----:B------:R-:W-:Y:S02]  /*14f50*/  ISETP.LT.OR P4, PT, R30, 0x31, !P2 ;  /* 0x000000311e00780c */ /* 0x000fe40005781670 */
        /* <DEDUP_REMOVED lines=26> */
.L_x_8442:
        /* <DEDUP_REMOVED lines=11> */
.L_x_8443:
[----:B------:R-:W2:Y:S01]  /*151b0*/  LDL R3, [R1+0xc] ;  /* 0x00000c0001037983 */ /* 0x000ea20000100800 */
[----:B------:R1:W-:Y:S01]  /*151c0*/  SYNCS.ARRIVE.TRANS64.A1T0 RZ, [R27+URZ+0x38850], RZ ;  /* 0x038850ff1bff79a7 */ /* 0x0003e2000810003f */
[----:B------:R-:W-:Y:S01]  /*151d0*/  BSSY B0, `(.L_x_8444) ;  /* 0x00000f7000007945 */ /* 0x000fe20003800000 */
[----:B--2---:R-:W-:-:S13]  /*151e0*/  ISETP.GE.AND P0, PT, R3, 0x2, PT ;  /* 0x000000020300780c */ /* 0x004fda0003f06270 */
[----:B-1----:R-:W-:Y:S05]  /*151f0*/  @!P0 BRA `(.L_x_8445) ;  /* 0x0000000c00d08947 */ /* 0x002fea0003800000 */
[----:B------:R-:W2:Y:S01]  /*15200*/  LDL.LU R2, [R1+0x24] ;  /* 0x0000240001027983 */ /* 0x000ea20000300800 */
[----:B------:R-:W-:Y:S01]  /*15210*/  LOP3.LUT R30, R31, 0x80, RZ, 0xc0, !PT ;  /* 0x000000801f1e7812 */ /* 0x000fe200078ec0ff */
[----:B------:R-:W-:-:S03]  /*15220*/  VIADD R7, R3, 0xfffffffe ;  /* 0xfffffffe03077836 */ /* 0x000fc60000000000 */
[----:B------:R-:W-:Y:S02]  /*15230*/  SHF.R.U32.HI R30, RZ, 0x3, R30 ;  /* 0x00000003ff1e7819 */ /* 0x000fe4000001161e */
[----:B--2---:R-:W-:-:S04]  /*15240*/  LOP3.LUT R2, R2, 0x40, RZ, 0xc0, !PT ;  /* 0x0000004002027812 */ /* 0x004fc800078ec0ff */
[----:B------:R-:W-:-:S07]  /*15250*/  SHF.R.U32.HI R31, RZ, 0x2, R2 ;  /* 0x00000002ff1f7819 */ /* 0x000fce0000011602 */
.L_x_8458:
        /* <DEDUP_REMOVED lines=16> */
[----:B------:R-:W-:-:S04]  /*15360*/  IMAD.IADD R6, R4, 0x1, R6 ;  /* 0x0000000104067824 */ /* 0x000fc800078e0206 */
[----:B------:R-:W-:-:S05]  /*15370*/  IMAD.MOV.U32 R10, RZ, RZ, R6 ;  /* 0x000000ffff0a7224 */ /* 0x000fca00078e0006 */
        /* <DEDUP_REMOVED lines=26> */
.L_x_8446:
[----:B------:R-:W-:Y:S01]  /*15520*/  IMAD R6, R24, 0x8, R23 ;  /* 0x0000000818067824 */ /* 0x000fe200078e0217 */
[----:B------:R-:W-:Y:S01]  /*15530*/  SHF.L.U32 R17, R26, 0x1f, RZ ;  /* 0x0000001f1a117819 */ /* 0x000fe200000006ff */
[----:B------:R-:W-:Y:S01]  /*15540*/  BSSY B1, `(.L_x_8447) ;  /* 0x0000004000017945 */ /* 0x000fe20003800000 */
[----:B------:R-:W-:Y:S02]  /*15550*/  SHF.R.S32.HI R9, RZ, 0x1f, R5 ;  /* 0x0000001fff097819 */ /* 0x000fe40000011405 */
[----:B------:R-:W0:Y:S02]  /*15560*/  SYNCS.PHASECHK.TRANS64.TRYWAIT P0, [R6+URZ+0x38840], R17 ;  /* 0x03884011060075a7 */ /* 0x000e24000800017f */
[----:B0-----:R-:W-:Y:S05]  /*15570*/  @!P0 BRA `(.L_x_8448) ;  /* 0x0000003c00e08947 */ /* 0x001fea0003800000 */
.L_x_8535:
[----:B------:R-:W-:Y:S05]  /*15580*/  BSYNC B1 ;  /* 0x0000000000017941 */ /* 0x000fea0003800000 */
.L_x_8447:
        /* <DEDUP_REMOVED lines=42> */
.L_x_8545:
        /* <DEDUP_REMOVED lines=8> */
.L_x_8450:
        /* <DEDUP_REMOVED lines=11> */
.L_x_8451:
[----:B------:R2:W-:Y:S01]  /*15960*/  SYNCS.ARRIVE.TRANS64.A1T0 RZ, [R6+URZ+0x38830], RZ ;  /* 0x038830ff06ff79a7 */ /* 0x0005e2000810003f */
[----:B------:R-:W-:Y:S05]  /*15970*/  @!P2 BRA `(.L_x_8452) ;  /* 0x000000000004a947 */ /* 0x000fea0003800000 */
[----:B------:R-:W-:Y:S01]  /*15980*/  BPT.TRAP 0x1 ;  /* 0x000000040000795c */ /* 0x000fe20000300000 */
.L_x_8452:
[----:B------:R-:W3:Y:S01]  /*15990*/  SYNCS.PHASECHK.TRANS64.TRYWAIT P0, [R6+URZ+0x38860], R17 ;  /* 0x03886011060075a7 */ /* 0x000ee2000800017f */
[----:B------:R-:W-:Y:S04]  /*159a0*/  BSSY B1, `(.L_x_8453) ;  /* 0x0000002000017945 */ /* 0x000fe80003800000 */
[----:B---3--:R-:W-:Y:S05]  /*159b0*/  @!P0 BRA `(.L_x_8454) ;  /* 0x0000004000008947 */ /* 0x008fea0003800000 */
.L_x_8546:
[----:B------:R-:W-:Y:S05]  /*159c0*/  BSYNC B1 ;  /* 0x0000000000017941 */ /* 0x000fea0003800000 */
.L_x_8453:
        /* <DEDUP_REMOVED lines=46> */
[C---:B------:R-:W-:Y:S02]  /*15cb0*/  LOP3.LUT P3, RZ, R22.reuse, 0x400, RZ, 0xc0, !PT ;  /* 0x0000040016ff7812 */ /* 0x040fe4000786c0ff */
[----:B-----5:R-:W-:Y:S01]  /*15cc0*/  IADD3.X R5, RZ, R5, RZ, P2, !PT ;  /* 0x00000005ff057210 */ /* 0x020fe200017fe4ff */
[----:B------:R-:W-:Y:S01]  /*15cd0*/  LDGSTS.E.BYPASS.LTC128B.128 [R17+0x6400], desc[UR44][R2.64+0x180], !P6 ;  /* 0x0640018002117fae */ /* 0x000fe2000f101d6c */
[----:B------:R-:W-:-:S03]  /*15ce0*/  LOP3.LUT P2, RZ, R22, 0x200, RZ, 0xc0, !PT ;  /* 0x0000020016ff7812 */ /* 0x000fc6000784c0ff */
        /* <DEDUP_REMOVED lines=31> */
.L_x_8556:
        /* <DEDUP_REMOVED lines=25> */
.L_x_8456:
        /* <DEDUP_REMOVED lines=11> */
.L_x_8457:
[----:B------:R3:W-:Y:S01]  /*16120*/  SYNCS.ARRIVE.TRANS64.A1T0 RZ, [R6+URZ+0x38850], RZ ;  /* 0x038850ff06ff79a7 */ /* 0x0007e2000810003f */
[----:B------:R-:W-:Y:S05]  /*16130*/  @P3 BRA `(.L_x_8458) ;  /* 0xfffffff000483947 */ /* 0x000fea000383ffff */
.L_x_8445:
[----:B------:R-:W-:Y:S05]  /*16140*/  BSYNC B0 ;  /* 0x0000000000007941 */ /* 0x000fea0003800000 */
.L_x_8444:
        /* <DEDUP_REMOVED lines=21> */
.L_x_8460:
[----:B------:R-:W-:Y:S05]  /*162a0*/  BSYNC B0 ;  /* 0x0000000000007941 */ /* 0x000fea0003800000 */
.L_x_8459:
[----:B------:R-:W-:-:S07]  /*162b0*/  SEL R24, R24, RZ, P0 ;  /* 0x000000ff18187207 */ /* 0x000fce0000000000 */
.L_x_8413:
[----:B------:R-:W-:Y:S05]  /*162c0*/  BSYNC B7 ;  /* 0x0000000000077941 */ /* 0x000fea0003800000 */
.L_x_8411:
        /* <DEDUP_REMOVED lines=11> */
.L_x_8461:
        /* <DEDUP_REMOVED lines=36> */
.L_x_8566:
[----:B------:R-:W-:Y:S02]  /*165c0*/  ULDC UR4, c[0x0][0xd38] ;  /* 0x00034e0000047ab9 */ /* 0x000fe40000000800 */
[----:B------:R-:W-:-:S04]  /*165d0*/  IMAD.U32 R4, RZ, RZ, UR4 ;  /* 0x00000004ff047e24 */ /* 0x000fc8000f8e00ff */
[----:B--2---:R-:W-:-:S04]  /*165e0*/  IMAD R14, R14, R4, RZ ;  /* 0x000000040e0e7224 */ /* 0x004fc800078e02ff */
[----:B------:R-:W-:-:S05]  /*165f0*/  IMAD.IADD R5, R5, 0x1, R14 ;  /* 0x0000000105057824 */ /* 0x000fca00078e020e */
[----:B------:R-:W-:-:S13]  /*16600*/  ISETP.GT.AND P6, PT, R5, R0, PT ;  /* 0x000000000500720c */ /* 0x000fda0003fc4270 */
[----:B------:R-:W-:Y:S05]  /*16610*/  @P6 BRA `(.L_x_8464) ;  /* 0x00000000009c6947 */ /* 0x000fea0003800000 */
.L_x_8469:
        /* <DEDUP_REMOVED lines=14> */
.L_x_8467:
[----:B------:R-:W-:Y:S05]  /*16700*/  BSYNC B0 ;  /* 0x0000000000007941 */ /* 0x000fea0003800000 */
.L_x_8466:
        /* <DEDUP_REMOVED lines=18> */
.L_x_8574:
[----:B------:R-:W-:Y:S02]  /*16830*/  ULDC UR4, c[0x0][0xd38] ;  /* 0x00034e0000047ab9 */ /* 0x000fe40000000800 */
[----:B------:R-:W-:-:S04]  /*16840*/  IMAD.U32 R4, RZ, RZ, UR4 ;  /* 0x00000004ff047e24 */ /* 0x000fc8000f8e00ff */
[----:B--2---:R-:W-:-:S04]  /*16850*/  IMAD R14, R14, R4, RZ ;  /* 0x000000040e0e7224 */ /* 0x004fc800078e02ff */
[----:B------:R-:W-:-:S05]  /*16860*/  IMAD.IADD R5, R14, 0x1, R5 ;  /* 0x000000010e057824 */ /* 0x000fca00078e0205 */
[----:B------:R-:W-:-:S13]  /*16870*/  ISETP.GT.AND P6, PT, R5, R0, PT ;  /* 0x000000000500720c */ /* 0x000fda0003fc4270 */
[----:B------:R-:W-:Y:S05]  /*16880*/  @!P6 BRA `(.L_x_8469) ;  /* 0xfffffffc0064e947 */ /* 0x000fea000383ffff */
.L_x_8464:
        /* <DEDUP_REMOVED lines=8> */
.L_x_8578:
[----:B------:R-:W-:Y:S01]  /*16910*/  ISETP.NE.AND P0, PT, R3, RZ, PT ;  /* 0x000000ff0300720c */ /* 0x000fe20003f05270 */
[----:B------:R-:W-:-:S12]  /*16920*/  IMAD.MOV.U32 R14, RZ, RZ, RZ ;  /* 0x000000ffff0e7224 */ /* 0x000fd800078e00ff */
[----:B------:R-:W-:Y:S05]  /*16930*/  @!P0 BRA `(.L_x_8471) ;  /* 0x0000000000108947 */ /* 0x000fea0003800000 */
[----:B------:R-:W-:Y:S01]  /*16940*/  UMOV UR4, 0xffffffff ;  /* 0xffffffff00047882 */ /* 0x000fe20000000000 */
[----:B------:R-:W-:Y:S02]  /*16950*/  VIADD R12, R6, 0xffffffff ;  /* 0xffffffff060c7836 */ /* 0x000fe40000000000 */
[----:B------:R-:W-:Y:S05]  /*16960*/  BRA.DIV UR4, `(.L_x_8472) ;  /* 0x00000042042c7947 */ /* 0x000fea000b800000 */
[----:B------:R4:W0:Y:S02]  /*16970*/  SHFL.IDX PT, R14, R2, R12, 0x1f ;  /* 0x00001f0c020e7589 */ /* 0x00082400000e0000 */
.L_x_8471:
        /* <DEDUP_REMOVED lines=66> */
.L_x_8465:
[----:B------:R-:W-:Y:S01]  /*16da0*/  UMOV UR4, URZ ;  /* 0x0000003f00047c82 */ /* 0x000fe20008000000 */
[----:B------:R-:W-:Y:S01]  /*16db0*/  UMOV UR5, URZ ;  /* 0x0000003f00057c82 */ /* 0x000fe20008000000 */
[----:B------:R-:W-:Y:S01]  /*16dc0*/  ULDC UR6, c[0x0][0xd3c] ;  /* 0x00034f0000067ab9 */ /* 0x000fe20000000800 */
[----:B------:R-:W-:Y:S01]  /*16dd0*/  MOV R16, R0 ;  /* 0x0000000000107202 */ /* 0x000fe20000000f00 */
[----:B------:R-:W-:Y:S02]  /*16de0*/  IMAD.U32 R17, RZ, RZ, UR4 ;  /* 0x00000004ff117e24 */ /* 0x000fe4000f8e00ff */
[----:B------:R-:W-:Y:S02]  /*16df0*/  IMAD.U32 R18, RZ, RZ, UR5 ;  /* 0x00000005ff127e24 */ /* 0x000fe4000f8e00ff */
[----:B------:R-:W-:-:S07]  /*16e00*/  IMAD.U32 R19, RZ, RZ, UR6 ;  /* 0x00000006ff137e24 */ /* 0x000fce000f8e00ff */
.L_x_8473:
        /* <DEDUP_REMOVED lines=10> */
.L_x_8462:
[----:B------:R-:W-:Y:S02]  /*16eb0*/  ULDC UR4, c[0x0][0xd3c] ;  /* 0x00034f0000047ab9 */ /* 0x000fe40000000800 */
[----:B0-----:R-:W-:-:S13]  /*16ec0*/  ISETP.GE.AND P0, PT, R19, UR4, PT ;  /* 0x0000000413007c0c */ /* 0x001fda000bf06270 */
[----:B------:R-:W-:Y:S05]  /*16ed0*/  @!P0 BRA `(.L_x_8474) ;  /* 0xffffffa800588947 */ /* 0x000fea000383ffff */
[----:B------:R-:W-:Y:S05]  /*16ee0*/  BSYNC B8 ;  /* 0x0000000000087941 */ /* 0x000fea0003800000 */
.L_x_8407:
        /* <DEDUP_REMOVED lines=12> */
.L_x_8581:
[----:B------:R-:W-:Y:S05]  /*16fb0*/  BSYNC B0 ;  /* 0x0000000000007941 */ /* 0x000fea0003800000 */
.L_x_8475:
[----:B------:R-:W-:-:S03]  /*16fc0*/  UMOV UR4, 0xffffffff ;  /* 0xffffffff00047882 */ /* 0x000fc60000000000 */
[----:B------:R-:W-:Y:S05]  /*16fd0*/  BRA.DIV UR4, `(.L_x_8477) ;  /* 0x0000003a04c87947 */ /* 0x000fea000b800000 */
[----:B------:R-:W0:Y:S02]  /*16fe0*/  S2R R0, SR_TID.X ;  /* 0x0000000000007919 */ /* 0x000e240000002100 */
[----:B0-----:R-:W-:-:S04]  /*16ff0*/  SHF.R.U32.HI R0, RZ, 0x5, R0 ;  /* 0x00000005ff007819 */ /* 0x001fc80000011600 */
[----:B------:R-:W-:-:S05]  /*17000*/  LOP3.LUT R0, R0, 0x3, RZ, 0xc0, !PT ;  /* 0x0000000300007812 */ /* 0x000fca00078ec0ff */
[----:B------:R0:W0:Y:S02]  /*17010*/  SHFL.IDX PT, R14, R0, RZ, 0x1f ;  /* 0x00001fff000e7589 */ /* 0x00002400000e0000 */
.L_x_8584:
[----:B0-----:R-:W-:Y:S01]  /*17020*/  ISETP.NE.AND P0, PT, R14, RZ, PT ;  /* 0x000000ff0e00720c */ /* 0x001fe20003f05270 */
[----:B------:R-:W-:-:S12]  /*17030*/  BSSY B0, `(.L_x_8478) ;  /* 0x0000024000007945 */ /* 0x000fd80003800000 */
[----:B------:R-:W-:Y:S05]  /*17040*/  @P0 BRA `(.L_x_8479) ;  /* 0x0000000000880947 */ /* 0x000fea0003800000 */
[----:B------:R-:W-:-:S03]  /*17050*/  UMOV UR4, 0xffffffff ;  /* 0xffffffff00047882 */ /* 0x000fc60000000000 */
[----:B------:R-:W-:Y:S05]  /*17060*/  BRA.DIV UR4, `(.L_x_8480) ;  /* 0x0000003a04d87947 */ /* 0x000fea000b800000 */
[----:B------:R-:W-:-:S13]  /*17070*/  ELECT P6, URZ, PT ;  /* 0x00000000003f782f */ /* 0x000fda00038c0000 */
.L_x_8587:
[----:B------:R-:W-:Y:S05]  /*17080*/  @!P6 BRA `(.L_x_8479) ;  /* 0x000000000078e947 */ /* 0x000fea0003800000 */
[----:B------:R-:W-:-:S06]  /*17090*/  ULOP3.LUT UR4, UR42, 0x2, URZ, 0xfc, !UPT ;  /* 0x000000022a047892 */ /* 0x000fcc000f8efc3f */
[----:B------:R-:W-:-:S05]  /*170a0*/  IMAD.U32 R0, RZ, RZ, UR4 ;  /* 0x00000004ff007e24 */ /* 0x000fca000f8e00ff */
[----:B------:R-:W-:-:S13]  /*170b0*/  ISETP.NE.AND P0, PT, R0, 0x3, PT ;  /* 0x000000030000780c */ /* 0x000fda0003f05270 */
[----:B------:R-:W-:Y:S05]  /*170c0*/  @!P0 BRA `(.L_x_8481) ;  /* 0x0000000000048947 */ /* 0x000fea0003800000 */
[----:B------:R-:W-:Y:S01]  /*170d0*/  BPT.TRAP 0x1 ;  /* 0x000000040000795c */ /* 0x000fe20000300000 */
.L_x_8481:
[----:B------:R-:W-:Y:S01]  /*170e0*/  IMAD R5, R24, 0x8, R7 ;  /* 0x0000000818057824 */ /* 0x000fe200078e0207 */
[----:B------:R-:W-:Y:S01]  /*170f0*/  SHF.L.U32 R0, R26, 0x1f, RZ ;  /* 0x0000001f1a007819 */ /* 0x000fe200000006ff */
[----:B------:R-:W-:-:S03]  /*17100*/  VIADD R24, R24, 0x1 ;  /* 0x0000000118187836 */ /* 0x000fc60000000000 */
[----:B------:R-:W0:Y:S02]  /*17110*/  SYNCS.PHASECHK.TRANS64.TRYWAIT P1, [R5+URZ+0x38840], R0 ;  /* 0x03884000050075a7 */ /* 0x000e24000802017f */
[----:B------:R-:W-:-:S04]  /*17120*/  ISETP.NE.AND P2, PT, R24, 0x2, PT ;  /* 0x000000021800780c */ /* 0x000fc80003f45270 */
[----:B------:R-:W-:Y:S01]  /*17130*/  SEL R3, RZ, 0x1, P2 ;  /* 0x00000001ff037807 */ /* 0x000fe20001000000 */
[----:B0-----:R-:W-:Y:S08]  /*17140*/  @!P1 BRA `(.L_x_8482) ;  /* 0x0000003800c09947 */ /* 0x001ff00003800000 */
.L_x_8588:
[----:B------:R-:W-:Y:S02]  /*17150*/  SEL R24, R24, RZ, P2 ;  /* 0x000000ff18187207 */ /* 0x000fe40001000000 */
[----:B------:R-:W-:Y:S01]  /*17160*/  LOP3.LUT R2, R26, R3, RZ, 0x3c, !PT ;  /* 0x000000031a027212 */ /* 0x000fe200078e3cff */
[----:B------:R-:W-:Y:S06]  /*17170*/  @!P0 BRA `(.L_x_8483) ;  /* 0x0000000000048947 */ /* 0x000fec0003800000 */
[----:B------:R-:W-:Y:S01]  /*17180*/  BPT.TRAP 0x1 ;  /* 0x000000040000795c */ /* 0x000fe20000300000 */
.L_x_8483:
[----:B------:R-:W-:Y:S01]  /*17190*/  IMAD R3, R24, 0x8, R7 ;  /* 0x0000000818037824 */ /* 0x000fe200078e0207 */
[----:B------:R-:W-:-:S04]  /*171a0*/  SHF.L.U32 R2, R2, 0x1f, RZ ;  /* 0x0000001f02027819 */ /* 0x000fc800000006ff */
[----:B------:R-:W0:Y:S02]  /*171b0*/  SYNCS.PHASECHK.TRANS64.TRYWAIT P1, [R3+URZ+0x38840], R2 ;  /* 0x03884002030075a7 */ /* 0x000e24000802017f */
[----:B0-----:R-:W-:Y:S05]  /*171c0*/  @!P1 BRA `(.L_x_8484) ;  /* 0x0000003800b49947 */ /* 0x001fea0003800000 */
.L_x_8589:
[----:B------:R-:W-:Y:S05]  /*171d0*/  @!P0 BRA `(.L_x_8485) ;  /* 0x0000000000048947 */ /* 0x000fea0003800000 */
[----:B------:R-:W-:Y:S01]  /*171e0*/  BPT.TRAP 0x1 ;  /* 0x000000040000795c */ /* 0x000fe20000300000 */
.L_x_8485:
[----:B------:R-:W0:Y:S02]  /*171f0*/  SYNCS.PHASECHK.TRANS64.TRYWAIT P1, [R5+URZ+0x38860], R0 ;  /* 0x03886000050075a7 */ /* 0x000e24000802017f */
[----:B0-----:R-:W-:Y:S05]  /*17200*/  @!P1 BRA `(.L_x_8486) ;  /* 0x0000003800b89947 */ /* 0x001fea0003800000 */
.L_x_8590:
[----:B------:R-:W-:Y:S05]  /*17210*/  @!P0 BRA `(.L_x_8487) ;  /* 0x0000000000048947 */ /* 0x000fea0003800000 */
[----:B------:R-:W-:Y:S01]  /*17220*/  BPT.TRAP 0x1 ;  /* 0x000000040000795c */ /* 0x000fe20000300000 */
.L_x_8487:
[----:B------:R0:W0:Y:S02]  /*17230*/  SYNCS.PHASECHK.TRANS64.TRYWAIT P0, [R3+URZ+0x38860], R2 ;  /* 0x03886002030075a7 */ /* 0x000024000800017f */
[----:B0-----:R-:W-:Y:S05]  /*17240*/  @!P0 NANOSLEEP.SYNCS 0x989680 ;  /* 0x009896800000895d */ /* 0x001fea0003900000 */
[----:B------:R-:W0:Y:S02]  /*17250*/  @!P0 SYNCS.PHASECHK.TRANS64 P0, [R3+URZ+0x38860], R2 ;  /* 0x03886002030085a7 */ /* 0x000e24000800007f */
[----:B0-----:R-:W-:Y:S05]  /*17260*/  @!P0 BRA `(.L_x_8487) ;  /* 0xfffffffc00f08947 */ /* 0x001fea000383ffff */
.L_x_8479:
[----:B------:R-:W-:Y:S05]  /*17270*/  BSYNC B0 ;  /* 0x0000000000007941 */ /* 0x000fea0003800000 */
.L_x_8478:
[----:B------:R-:W-:Y:S05]  /*17280*/  EXIT ;  /* 0x000000000000794d */ /* 0x000fea0003800000 */
.L_x_8349:
[----:B0-----:R0:W1:Y:S02]  /*17290*/  SYNCS.PHASECHK.TRANS64.TRYWAIT P1, [R17+URZ+0x38800], R4 ;  /* 0x03880004110075a7 */ /* 0x001064000802017f */
[----:B-1----:R-:W-:Y:S05]  /*172a0*/  @!P1 NANOSLEEP.SYNCS 0x989680 ;  /* 0x009896800000995d */ /* 0x002fea0003900000 */
[----:B------:R-:W1:Y:S02]  /*172b0*/  @!P1 SYNCS.PHASECHK.TRANS64 P1, [R17+URZ+0x38800], R4 ;  /* 0x03880004110095a7 */ /* 0x000e64000802007f */
[----:B-1----:R-:W-:Y:S05]  /*172c0*/  @!P1 BRA `(.L_x_8349) ;  /* 0xfffffffc00f09947 */ /* 0x002fea000383ffff */
[----:B------:R-:W-:Y:S05]  /*172d0*/  BRA `(.L_x_8488) ;  /* 0xfffffec400a07947 */ /* 0x000fea000383ffff */
.L_x_8353:
[----:B--2---:R2:W3:Y:S02]  /*172e0*/  SYNCS.PHASECHK.TRANS64.TRYWAIT P1, [R9+URZ+0x38830], R6 ;  /* 0x03883006090075a7 */ /* 0x0044e4000802017f */
[----:B---3--:R-:W-:Y:S05]  /*172f0*/  @!P1 NANOSLEEP.SYNCS 0x989680 ;  /* 0x009896800000995d */ /* 0x008fea0003900000 */
[----:B------:R-:W3:Y:S02]  /*17300*/  @!P1 SYNCS.PHASECHK.TRANS64 P1, [R9+URZ+0x38830], R6 ;  /* 0x03883006090095a7 */ /* 0x000ee4000802007f */
[----:B---3--:R-:W-:Y:S05]  /*17310*/  @!P1 BRA `(.L_x_8353) ;  /* 0xfffffffc00f09947 */ /* 0x008fea000383ffff */
[----:B------:R-:W-:Y:S05]  /*17320*/  BRA `(.L_x_8352) ;  /* 0xfffffec400c07947 */ /* 0x000fea000383ffff */
.L_x_8354:
[----:B---3--:R3:W4:Y:S02]  /*17330*/  SYNCS.PHASECHK.TRANS64.TRYWAIT P1, [R17+URZ+0x38810], R4 ;  /* 0x03881004110075a7 */ /* 0x008724000802017f */
[----:B----4-:R-:W-:Y:S05]  /*17340*/  @!P1 NANOSLEEP.SYNCS 0x989680 ;  /* 0x009896800000995d */ /* 0x010fea0003900000 */
[----:B------:R-:W4:Y:S02]  /*17350*/  @!P1 SYNCS.PHASECHK.TRANS64 P1, [R17+URZ+0x38810], R4 ;  /* 0x03881004110095a7 */ /* 0x000f24000802007f */
[----:B----4-:R-:W-:Y:S05]  /*17360*/  @!P1 BRA `(.L_x_8354) ;  /* 0xfffffffc00f09947 */ /* 0x010fea000383ffff */
[----:B------:R-:W-:Y:S05]  /*17370*/  BRA `(.L_x_8489) ;  /* 0xfffffec8004c7947 */ /* 0x000fea000383ffff */
.L_x_8358:
[----:B0-----:R0:W3:Y:S02]  /*17380*/  SYNCS.PHASECHK.TRANS64.TRYWAIT P1, [R9+URZ+0x38850], R6 ;  /* 0x03885006090075a7 */ /* 0x0010e4000802017f */
[----:B---3--:R-:W-:Y:S05]  /*17390*/  @!P1 NANOSLEEP.SYNCS 0x989680 ;  /* 0x009896800000995d */ /* 0x008fea0003900000 */
[----:B------:R-:W3:Y:S02]  /*173a0*/  @!P1 SYNCS.PHASECHK.TRANS64 P1, [R9+URZ+0x38850], R6 ;  /* 0x03885006090095a7 */ /* 0x000ee4000802007f */
[----:B---3--:R-:W-:Y:S05]  /*173b0*/  @!P1 BRA `(.L_x_8358) ;  /* 0xfffffffc00f09947 */ /* 0x008fea000383ffff */
[----:B------:R-:W-:Y:S05]  /*173c0*/  BRA `(.L_x_8357) ;  /* 0xfffffec8007c7947 */ /* 0x000fea000383ffff */
.L_x_8365:
[----:B-1----:R1:W2:Y:S02]  /*173d0*/  SYNCS.PHASECHK.TRANS64.TRYWAIT P1, [R9+URZ+0x38830], R8 ;  /* 0x03883008090075a7 */ /* 0x0022a4000802017f */
[----:B--2---:R-:W-:Y:S05]  /*173e0*/  @!P1 NANOSLEEP.SYNCS 0x989680 ;  /* 0x009896800000995d */ /* 0x004fea0003900000 */
[----:B------:R-:W2:Y:S02]  /*173f0*/  @!P1 SYNCS.PHASECHK.TRANS64 P1, [R9+URZ+0x38830], R8 ;  /* 0x03883008090095a7 */ /* 0x000ea4000802007f */
[----:B--2---:R-:W-:Y:S05]  /*17400*/  @!P1 BRA `(.L_x_8365) ;  /* 0xfffffffc00f09947 */ /* 0x004fea000383ffff */
[----:B------:R-:W-:Y:S05]  /*17410*/  BRA `(.L_x_8364) ;  /* 0xfffffef400887947 */ /* 0x000fea000383ffff */
.L_x_8369:
[----:B---3--:R3:W4:Y:S02]  /*17420*/  SYNCS.PHASECHK.TRANS64.TRYWAIT P1, [R9+URZ+0x38850], R8 ;  /* 0x03885008090075a7 */ /* 0x008724000802017f */
[----:B----4-:R-:W-:Y:S05]  /*17430*/  @!P1 NANOSLEEP.SYNCS 0x989680 ;  /* 0x009896800000995d */ /* 0x010fea0003900000 */
[----:B------:R-:W4:Y:S02]  /*17440*/  @!P1 SYNCS.PHASECHK.TRANS64 P1, [R9+URZ+0x38850], R8 ;  /* 0x03885008090095a7 */ /* 0x000f24000802007f */
[----:B----4-:R-:W-:Y:S05]  /*17450*/  @!P1 BRA `(.L_x_8369) ;  /* 0xfffffffc00f09947 */ /* 0x010fea000383ffff */
[----:B------:R-:W-:Y:S05]  /*17460*/  BRA `(.L_x_8368) ;  /* 0xfffffef400e87947 */ /* 0x000fea000383ffff */
.L_x_8377:
[----:B-1----:R1:W2:Y:S02]  /*17470*/  SYNCS.PHASECHK.TRANS64.TRYWAIT P1, [R9+URZ+0x38830], R8 ;  /* 0x03883008090075a7 */ /* 0x0022a4000802017f */
[----:B--2---:R-:W-:Y:S05]  /*17480*/  @!P1 NANOSLEEP.SYNCS 0x989680 ;  /* 0x009896800000995d */ /* 0x004fea0003900000 */
[----:B------:R-:W2:Y:S02]  /*17490*/  @!P1 SYNCS.PHASECHK.TRANS64 P1, [R9+URZ+0x38830], R8 ;  /* 0x03883008090095a7 */ /* 0x000ea4000802007f */
[----:B--2---:R-:W-:Y:S05]  /*174a0*/  @!P1 BRA `(.L_x_8377) ;  /* 0xfffffffc00f09947 */ /* 0x004fea000383ffff */
[----:B------:R-:W-:Y:S05]  /*174b0*/  BRA `(.L_x_8376) ;  /* 0xffffff2c00087947 */ /* 0x000fea000383ffff */
.L_x_8381:
[----:B---3--:R3:W4:Y:S02]  /*174c0*/  SYNCS.PHASECHK.TRANS64.TRYWAIT P1, [R9+URZ+0x38850], R8 ;  /* 0x03885008090075a7 */ /* 0x008724000802017f */
[----:B----4-:R-:W-:Y:S05]  /*174d0*/  @!P1 NANOSLEEP.SYNCS 0x989680 ;  /* 0x009896800000995d */ /* 0x010fea0003900000 */
[----:B------:R-:W4:Y:S02]  /*174e0*/  @!P1 SYNCS.PHASECHK.TRANS64 P1, [R9+URZ+0x38850], R8 ;  /* 0x03885008090095a7 */ /* 0x000f24000802007f */
[----:B----4-:R-:W-:Y:S05]  /*174f0*/  @!P1 BRA `(.L_x_8381) ;  /* 0xfffffffc00f09947 */ /* 0x010fea000383ffff */
[----:B------:R-:W-:Y:S05]  /*17500*/  BRA `(.L_x_8380) ;  /* 0xffffff2c00687947 */ /* 0x000fea000383ffff */
.L_x_8419:
        /* <DEDUP_REMOVED lines=10> */
.L_x_8491:
[----:B------:R-:W-:Y:S05]  /*175b0*/  BSYNC B0 ;  /* 0x0000000000007941 */ /* 0x000fea0003800000 */
.L_x_8490:
[----:B------:R-:W-:Y:S05]  /*175c0*/  BRA `(.L_x_8492) ;  /* 0xffffffb0001c7947 */ /* 0x000fea000383ffff */
.L_x_8422:
[----:B0-----:R0:W1:Y:S02]  /*175d0*/  SYNCS.PHASECHK.TRANS64.TRYWAIT P0, [R27+URZ+0x38840], R0 ;  /* 0x038840001b0075a7 */ /* 0x001064000800017f */
[----:B-1----:R-:W-:Y:S05]  /*175e0*/  @!P0 NANOSLEEP.SYNCS 0x989680 ;  /* 0x009896800000895d */ /* 0x002fea0003900000 */
[----:B------:R-:W1:Y:S02]  /*175f0*/  @!P0 SYNCS.PHASECHK.TRANS64 P0, [R27+URZ+0x38840], R0 ;  /* 0x038840001b0085a7 */ /* 0x000e64000800007f */
[----:B-1----:R-:W-:Y:S05]  /*17600*/  @!P0 BRA `(.L_x_8422) ;  /* 0xfffffffc00f08947 */ /* 0x002fea000383ffff */
[----:B------:R-:W-:Y:S05]  /*17610*/  BRA `(.L_x_8493) ;  /* 0xffffffb000fc7947 */ /* 0x000fea000383ffff */
.L_x_8423:
        /* <DEDUP_REMOVED lines=8> */
.L_x_8495:
[----:B------:R-:W-:Y:S05]  /*176a0*/  BSYNC B0 ;  /* 0x0000000000007941 */ /* 0x000fea0003800000 */
.L_x_8494:
        /* <DEDUP_REMOVED lines=9> */
.L_x_8496:
[----:B------:R-:W-:Y:S02]  /*17740*/  IMAD.MOV.U32 R13, RZ, RZ, R4 ;  /* 0x000000ffff0d7224 */ /* 0x000fe400078e0004 */
[----:B------:R-:W-:Y:S02]  /*17750*/  IMAD.MOV.U32 R12, RZ, RZ, 0x1 ;  /* 0x00000001ff0c7424 */ /* 0x000fe400078e00ff */
[----:B------:R-:W-:-:S07]  /*17760*/  IMAD.MOV.U32 R3, RZ, RZ, R14 ;  /* 0x000000ffff037224 */ /* 0x000fce00078e000e */
[----:B------:R-:W-:Y:S05]  /*17770*/  WARPSYNC.COLLECTIVE R15, `(.L_x_8497) ;  /* 0x000000000f087348 */ /* 0x000fea0003c00000 */
[----:B------:R0:W1:Y:S02]  /*17780*/  SHFL.IDX P6, R14, R13, R12, R11 ;  /* 0x0000000c0d0e7389 */ /* 0x00006400000c000b */
[----:B01----:R-:W-:Y:S01]  /*17790*/  ENDCOLLECTIVE ;  /* 0x000000000000791b */ /* 0x003fe20003800000 */
.L_x_8497:
        /* <DEDUP_REMOVED lines=15> */
.L_x_8498:
[----:B------:R-:W-:Y:S02]  /*17890*/  @P0 IMAD R6, R5, 0x2, R23 ;  /* 0x0000000205060824 */ /* 0x000fe400078e0217 */
[----:B------:R-:W-:Y:S02]  /*178a0*/  IMAD.MOV.U32 R13, RZ, RZ, R4 ;  /* 0x000000ffff0d7224 */ /* 0x000fe400078e0004 */
[----:B------:R-:W-:Y:S02]  /*178b0*/  IMAD.MOV.U32 R12, RZ, RZ, 0x2 ;  /* 0x00000002ff0c7424 */ /* 0x000fe400078e00ff */
[----:B------:R-:W-:-:S07]  /*178c0*/  IMAD.MOV.U32 R3, RZ, RZ, R14 ;  /* 0x000000ffff037224 */ /* 0x000fce00078e000e */
[----:B------:R-:W-:Y:S05]  /*178d0*/  WARPSYNC.COLLECTIVE R15, `(.L_x_8499) ;  /* 0x000000000f087348 */ /* 0x000fea0003c00000 */
[----:B------:R0:W1:Y:S02]  /*178e0*/  SHFL.IDX P6, R14, R13, R12, R11 ;  /* 0x0000000c0d0e7389 */ /* 0x00006400000c000b */
[----:B01----:R-:W-:Y:S01]  /*178f0*/  ENDCOLLECTIVE ;  /* 0x000000000000791b */ /* 0x003fe20003800000 */
.L_x_8499:
        /* <DEDUP_REMOVED lines=15> */
.L_x_8500:
[----:B------:R-:W-:Y:S02]  /*179f0*/  @P0 IMAD R6, R5, 0x2, R23 ;  /* 0x0000000205060824 */ /* 0x000fe400078e0217 */
[----:B------:R-:W-:Y:S02]  /*17a00*/  IMAD.MOV.U32 R13, RZ, RZ, R4 ;  /* 0x000000ffff0d7224 */ /* 0x000fe400078e0004 */
[----:B------:R-:W-:Y:S02]  /*17a10*/  IMAD.MOV.U32 R12, RZ, RZ, 0x3 ;  /* 0x00000003ff0c7424 */ /* 0x000fe400078e00ff */
[----:B------:R-:W-:-:S07]  /*17a20*/  IMAD.MOV.U32 R3, RZ, RZ, R14 ;  /* 0x000000ffff037224 */ /* 0x000fce00078e000e */
[----:B------:R-:W-:Y:S05]  /*17a30*/  WARPSYNC.COLLECTIVE R15, `(.L_x_8501) ;  /* 0x000000000f087348 */ /* 0x000fea0003c00000 */
[----:B------:R0:W1:Y:S02]  /*17a40*/  SHFL.IDX P6, R14, R13, R12, R11 ;  /* 0x0000000c0d0e7389 */ /* 0x00006400000c000b */
[----:B01----:R-:W-:Y:S01]  /*17a50*/  ENDCOLLECTIVE ;  /* 0x000000000000791b */ /* 0x003fe20003800000 */
.L_x_8501:
        /* <DEDUP_REMOVED lines=10> */
.L_x_8502:
[----:B------:R-:W-:Y:S01]  /*17b00*/  @!PT LDS RZ, [RZ] ;  /* 0x00000000fffff984 */ /* 0x000fe20000000800 */
[----:B------:R-:W-:Y:S01]  /*17b10*/  @!PT LDS RZ, [RZ] ;  /* 0x00000000fffff984 */ /* 0x000fe20000000800 */
[----:B------:R-:W-:Y:S01]  /*17b20*/  @!PT LDS RZ, [RZ] ;  /* 0x00000000fffff984 */ /* 0x000fe20000000800 */
[----:B------:R0:W-:Y:S01]  /*17b30*/  @P0 LDGSTS.E.BYPASS.LTC128B.128 [R6+0x23400], desc[UR44][R2.64], !P2 ;  /* 0x2340000002060fae */ /* 0x0001e2000d101d6c */
[----:B------:R-:W-:Y:S01]  /*17b40*/  IMAD.MOV.U32 R0, RZ, RZ, R14 ;  /* 0x000000ffff007224 */ /* 0x000fe200078e000e */
[----:B------:R-:W-:Y:S06]  /*17b50*/  BRA `(.L_x_8503) ;  /* 0xffffffb000b87947 */ /* 0x000fec000383ffff */
.L_x_8428:
        /* <DEDUP_REMOVED lines=10> */
.L_x_8504:
        /* <DEDUP_REMOVED lines=9> */
.L_x_8505:
[----:B------:R-:W-:Y:S02]  /*17c90*/  IMAD.MOV.U32 R13, RZ, RZ, R2 ;  /* 0x000000ffff0d7224 */ /* 0x000fe400078e0002 */
[----:B------:R-:W-:Y:S01]  /*17ca0*/  IMAD.MOV.U32 R12, RZ, RZ, 0x1 ;  /* 0x00000001ff0c7424 */ /* 0x000fe200078e00ff */
[----:B------:R-:W-:-:S07]  /*17cb0*/  MOV R5, R14 ;  /* 0x0000000e00057202 */ /* 0x000fce0000000f00 */
[----:B------:R-:W-:Y:S05]  /*17cc0*/  WARPSYNC.COLLECTIVE R15, `(.L_x_8506) ;  /* 0x000000000f087348 */ /* 0x000fea0003c00000 */
[----:B------:R0:W1:Y:S02]  /*17cd0*/  SHFL.IDX P6, R14, R13, R12, R11 ;  /* 0x0000000c0d0e7389 */ /* 0x00006400000c000b */
[----:B01----:R-:W-:Y:S01]  /*17ce0*/  ENDCOLLECTIVE ;  /* 0x000000000000791b */ /* 0x003fe20003800000 */
.L_x_8506:
        /* <DEDUP_REMOVED lines=15> */
.L_x_8507:
        /* <DEDUP_REMOVED lines=8> */
.L_x_8508:
        /* <DEDUP_REMOVED lines=16> */
.L_x_8509:
[----:B------:R-:W-:Y:S01]  /*17f60*/  @P2 LOP3.LUT R22, R22, 0x40, RZ, 0xfc, !PT ;  /* 0x0000004016162812 */ /* 0x000fe200078efcff */
[----:B------:R-:W-:Y:S02]  /*17f70*/  IMAD.MOV.U32 R13, RZ, RZ, R2 ;  /* 0x000000ffff0d7224 */ /* 0x000fe400078e0002 */
[----:B------:R-:W-:Y:S02]  /*17f80*/  IMAD.MOV.U32 R12, RZ, RZ, 0x3 ;  /* 0x00000003ff0c7424 */ /* 0x000fe400078e00ff */
[----:B------:R-:W-:-:S07]  /*17f90*/  IMAD.MOV.U32 R5, RZ, RZ, R14 ;  /* 0x000000ffff057224 */ /* 0x000fce00078e000e */
[----:B------:R-:W-:Y:S05]  /*17fa0*/  WARPSYNC.COLLECTIVE R15, `(.L_x_8510) ;  /* 0x000000000f087348 */ /* 0x000fea0003c00000 */
[----:B------:R0:W1:Y:S02]  /*17fb0*/  SHFL.IDX P6, R14, R13, R12, R11 ;  /* 0x0000000c0d0e7389 */ /* 0x00006400000c000b */
[----:B01----:R-:W-:Y:S01]  /*17fc0*/  ENDCOLLECTIVE ;  /* 0x000000000000791b */ /* 0x003fe20003800000 */
.L_x_8510:
        /* <DEDUP_REMOVED lines=14> */
.L_x_8511:
[----:B------:R-:W-:Y:S01]  /*180b0*/  IMAD.MOV.U32 R0, RZ, RZ, R14 ;  /* 0x000000ffff007224 */ /* 0x000fe200078e000e */
[----:B------:R-:W-:Y:S06]  /*180c0*/  BRA `(.L_x_8512) ;  /* 0xffffffb400c07947 */ /* 0x000fec000383ffff */
.L_x_8432:
        /* <DEDUP_REMOVED lines=47> */
.L_x_8514:
[----:B------:R-:W-:Y:S05]  /*183c0*/  BSYNC B0 ;  /* 0x0000000000007941 */ /* 0x000fea0003800000 */
.L_x_8513:
        /* <DEDUP_REMOVED lines=11> */
.L_x_8515:
        /* <DEDUP_REMOVED lines=39> */
.L_x_8516:
[----:B------:R-:W-:Y:S02]  /*186f0*/  IMAD.MOV.U32 R13, RZ, RZ, R0 ;  /* 0x000000ffff0d7224 */ /* 0x000fe400078e0000 */
[----:B------:R-:W-:-:S07]  /*18700*/  IMAD.MOV.U32 R7, RZ, RZ, R14 ;  /* 0x000000ffff077224 */ /* 0x000fce00078e000e */
[----:B------:R-:W-:Y:S05]  /*18710*/  WARPSYNC.COLLECTIVE R15, `(.L_x_8517) ;  /* 0x000000000f087348 */ /* 0x000fea0003c00000 */
[----:B------:R0:W1:Y:S02]  /*18720*/  SHFL.IDX P6, R14, R13, R12, R11 ;  /* 0x0000000c0d0e7389 */ /* 0x00006400000c000b */
[----:B01----:R-:W-:Y:S01]  /*18730*/  ENDCOLLECTIVE ;  /* 0x000000000000791b */ /* 0x003fe20003800000 */
.L_x_8517:
        /* <DEDUP_REMOVED lines=33> */
.L_x_8518:
[----:B------:R-:W-:Y:S02]  /*18950*/  IMAD.MOV.U32 R13, RZ, RZ, R0 ;  /* 0x000000ffff0d7224 */ /* 0x000fe400078e0000 */
[----:B------:R-:W-:-:S07]  /*18960*/  IMAD.MOV.U32 R7, RZ, RZ, R14 ;  /* 0x000000ffff077224 */ /* 0x000fce00078e000e */
[----:B------:R-:W-:Y:S05]  /*18970*/  WARPSYNC.COLLECTIVE R15, `(.L_x_8519) ;  /* 0x000000000f087348 */ /* 0x000fea0003c00000 */
[----:B------:R0:W1:Y:S02]  /*18980*/  SHFL.IDX P6, R14, R13, R12, R11 ;  /* 0x0000000c0d0e7389 */ /* 0x00006400000c000b */
[----:B01----:R-:W-:Y:S01]  /*18990*/  ENDCOLLECTIVE ;  /* 0x000000000000791b */ /* 0x003fe20003800000 */
.L_x_8519:
        /* <DEDUP_REMOVED lines=27> */
.L_x_8520:
[----:B------:R-:W-:Y:S02]  /*18b50*/  IMAD.MOV.U32 R13, RZ, RZ, R0 ;  /* 0x000000ffff0d7224 */ /* 0x000fe400078e0000 */
[----:B------:R-:W-:-:S07]  /*18b60*/  IMAD.MOV.U32 R6, RZ, RZ, R14 ;  /* 0x000000ffff067224 */ /* 0x000fce00078e000e */
[----:B------:R-:W-:Y:S05]  /*18b70*/  WARPSYNC.COLLECTIVE R15, `(.L_x_8521) ;  /* 0x000000000f087348 */ /* 0x000fea0003c00000 */
[----:B------:R0:W1:Y:S02]  /*18b80*/  SHFL.IDX P6, R14, R13, R12, R11 ;  /* 0x0000000c0d0e7389 */ /* 0x00006400000c000b */
[----:B01----:R-:W-:Y:S01]  /*18b90*/  ENDCOLLECTIVE ;  /* 0x000000000000791b */ /* 0x003fe20003800000 */
.L_x_8521:
[----:B------:R-:W-:Y:S01]  /*18ba0*/  IMAD.MOV.U32 R0, RZ, RZ, R14 ;  /* 0x000000ffff007224 */ /* 0x000fe200078e000e */
[----:B------:R-:W-:Y:S06]  /*18bb0*/  BRA `(.L_x_8522) ;  /* 0xffffffb800387947 */ /* 0x000fec000383ffff */
.L_x_8437:
[----:B0-----:R0:W1:Y:S02]  /*18bc0*/  SYNCS.PHASECHK.TRANS64.TRYWAIT P0, [R23+URZ+0x38820], R0 ;  /* 0x03882000170075a7 */ /* 0x001064000800017f */
[----:B-1----:R-:W-:Y:S05]  /*18bd0*/  @!P0 NANOSLEEP.SYNCS 0x989680 ;  /* 0x009896800000895d */ /* 0x002fea0003900000 */
[----:B------:R-:W1:Y:S02]  /*18be0*/  @!P0 SYNCS.PHASECHK.TRANS64 P0, [R23+URZ+0x38820], R0 ;  /* 0x03882000170085a7 */ /* 0x000e64000800007f */
[----:B-1----:R-:W-:Y:S05]  /*18bf0*/  @!P0 BRA `(.L_x_8437) ;  /* 0xfffffffc00f08947 */ /* 0x002fea000383ffff */
[----:B------:R-:W-:Y:S05]  /*18c00*/  BRA `(.L_x_8523) ;  /* 0xffffffb800d47947 */ /* 0x000fea000383ffff */
.L_x_8440:
[----:B0-----:R0:W1:Y:S02]  /*18c10*/  SYNCS.PHASECHK.TRANS64.TRYWAIT P0, [R27+URZ+0x38860], R0 ;  /* 0x038860001b0075a7 */ /* 0x001064000800017f */
[----:B-1----:R-:W-:Y:S05]  /*18c20*/  @!P0 NANOSLEEP.SYNCS 0x989680 ;  /* 0x009896800000895d */ /* 0x002fea0003900000 */
[----:B------:R-:W1:Y:S02]  /*18c30*/  @!P0 SYNCS.PHASECHK.TRANS64 P0, [R27+URZ+0x38860], R0 ;  /* 0x038860001b0085a7 */ /* 0x000e64000800007f */
[----:B-1----:R-:W-:Y:S05]  /*18c40*/  @!P0 BRA `(.L_x_8440) ;  /* 0xfffffffc00f08947 */ /* 0x002fea000383ffff */
[----:B------:R-:W-:Y:S05]  /*18c50*/  BRA `(.L_x_8524) ;  /* 0xffffffb800e47947 */ /* 0x000fea000383ffff */
.L_x_8441:
        /* <DEDUP_REMOVED lines=8> */
.L_x_8526:
[----:B------:R-:W-:Y:S05]  /*18ce0*/  BSYNC B0 ;  /* 0x0000000000007941 */ /* 0x000fea0003800000 */
.L_x_8525:
        /* <DEDUP_REMOVED lines=15> */
.L_x_8527:
        /* <DEDUP_REMOVED lines=39> */
.L_x_8528:
[----:B------:R-:W-:Y:S02]  /*19050*/  IMAD.MOV.U32 R13, RZ, RZ, R4 ;  /* 0x000000ffff0d7224 */ /* 0x000fe400078e0004 */
[----:B------:R-:W-:-:S07]  /*19060*/  IMAD.MOV.U32 R3, RZ, RZ, R14 ;  /* 0x000000ffff037224 */ /* 0x000fce00078e000e */
[----:B------:R-:W-:Y:S05]  /*19070*/  WARPSYNC.COLLECTIVE R15, `(.L_x_8529) ;  /* 0x000000000f087348 */ /* 0x000fea0003c00000 */
[----:B------:R0:W1:Y:S02]  /*19080*/  SHFL.IDX P6, R14, R13, R12, R11 ;  /* 0x0000000c0d0e7389 */ /* 0x00006400000c000b */
[----:B01----:R-:W-:Y:S01]  /*19090*/  ENDCOLLECTIVE ;  /* 0x000000000000791b */ /* 0x003fe20003800000 */
.L_x_8529:
        /* <DEDUP_REMOVED lines=29> */
.L_x_8530:
[----:B------:R-:W-:Y:S02]  /*19270*/  IMAD.MOV.U32 R13, RZ, RZ, R4 ;  /* 0x000000ffff0d7224 */ /* 0x000fe400078e0004 */
[----:B------:R-:W-:-:S07]  /*19280*/  IMAD.MOV.U32 R7, RZ, RZ, R14 ;  /* 0x000000ffff077224 */ /* 0x000fce00078e000e */
[----:B------:R-:W-:Y:S05]  /*19290*/  WARPSYNC.COLLECTIVE R15, `(.L_x_8531) ;  /* 0x000000000f087348 */ /* 0x000fea0003c00000 */
[----:B------:R0:W1:Y:S02]  /*192a0*/  SHFL.IDX P6, R14, R13, R12, R11 ;  /* 0x0000000c0d0e7389 */ /* 0x00006400000c000b */
[----:B01----:R-:W-:Y:S01]  /*192b0*/  ENDCOLLECTIVE ;  /* 0x000000000000791b */ /* 0x003fe20003800000 */
.L_x_8531:
        /* <DEDUP_REMOVED lines=29> */
.L_x_8532:
[----:B------:R-:W-:Y:S02]  /*19490*/  IMAD.MOV.U32 R13, RZ, RZ, R4 ;  /* 0x000000ffff0d7224 */ /* 0x000fe400078e0004 */
[----:B------:R-:W-:-:S07]  /*194a0*/  IMAD.MOV.U32 R6, RZ, RZ, R14 ;  /* 0x000000ffff067224 */ /* 0x000fce00078e000e */
[----:B------:R-:W-:Y:S05]  /*194b0*/  WARPSYNC.COLLECTIVE R15, `(.L_x_8533) ;  /* 0x000000000f087348 */ /* 0x000fea0003c00000 */
[----:B------:R0:W1:Y:S02]  /*194c0*/  SHFL.IDX P6, R14, R13, R12, R11 ;  /* 0x0000000c0d0e7389 */ /* 0x00006400000c000b */
[----:B01----:R-:W-:Y:S01]  /*194d0*/  ENDCOLLECTIVE ;  /* 0x000000000000791b */ /* 0x003fe20003800000 */
.L_x_8533:
[----:B------:R-:W-:Y:S01]  /*194e0*/  IMAD.MOV.U32 R2, RZ, RZ, R14 ;  /* 0x000000ffff027224 */ /* 0x000fe200078e000e */
[----:B------:R-:W-:Y:S06]  /*194f0*/  BRA `(.L_x_8534) ;  /* 0xffffffb800787947 */ /* 0x000fec000383ffff */
.L_x_8448:
[----:B0-----:R0:W1:Y:S02]  /*19500*/  SYNCS.PHASECHK.TRANS64.TRYWAIT P0, [R6+URZ+0x38840], R17 ;  /* 0x03884011060075a7 */ /* 0x001064000800017f */
[----:B-1----:R-:W-:Y:S05]  /*19510*/  @!P0 NANOSLEEP.SYNCS 0x989680 ;  /* 0x009896800000895d */ /* 0x002fea0003900000 */
[----:B------:R-:W1:Y:S02]  /*19520*/  @!P0 SYNCS.PHASECHK.TRANS64 P0, [R6+URZ+0x38840], R17 ;  /* 0x03884011060085a7 */ /* 0x000e64000800007f */
[----:B-1----:R-:W-:Y:S05]  /*19530*/  @!P0 BRA `(.L_x_8448) ;  /* 0xfffffffc00f08947 */ /* 0x002fea000383ffff */
[----:B------:R-:W-:Y:S05]  /*19540*/  BRA `(.L_x_8535) ;  /* 0xffffffc0000c7947 */ /* 0x000fea000383ffff */
.L_x_8449:
        /* <DEDUP_REMOVED lines=8> */
.L_x_8537:
[----:B------:R-:W-:Y:S05]  /*195d0*/  BSYNC B1 ;  /* 0x0000000000017941 */ /* 0x000fea0003800000 */
.L_x_8536:
        /* <DEDUP_REMOVED lines=9> */
.L_x_8538:
[----:B------:R-:W-:Y:S02]  /*19670*/  IMAD.MOV.U32 R13, RZ, RZ, R27 ;  /* 0x000000ffff0d7224 */ /* 0x000fe400078e001b */
[----:B------:R-:W-:Y:S02]  /*19680*/  IMAD.MOV.U32 R12, RZ, RZ, 0x1 ;  /* 0x00000001ff0c7424 */ /* 0x000fe400078e00ff */
[----:B------:R-:W-:-:S07]  /*19690*/  IMAD.MOV.U32 R2, RZ, RZ, R14 ;  /* 0x000000ffff027224 */ /* 0x000fce00078e000e */
[----:B------:R-:W-:Y:S05]  /*196a0*/  WARPSYNC.COLLECTIVE R15, `(.L_x_8539) ;  /* 0x000000000f087348 */ /* 0x000fea0003c00000 */
[----:B------:R0:W1:Y:S02]  /*196b0*/  SHFL.IDX P6, R14, R13, R12, R11 ;  /* 0x0000000c0d0e7389 */ /* 0x00006400000c000b */
[----:B01----:R-:W-:Y:S01]  /*196c0*/  ENDCOLLECTIVE ;  /* 0x000000000000791b */ /* 0x003fe20003800000 */
.L_x_8539:
        /* <DEDUP_REMOVED lines=11> */
.L_x_8540:
[----:B------:R-:W-:Y:S02]  /*19780*/  IMAD.MOV.U32 R13, RZ, RZ, R27 ;  /* 0x000000ffff0d7224 */ /* 0x000fe400078e001b */
[----:B------:R-:W-:Y:S02]  /*19790*/  IMAD.MOV.U32 R12, RZ, RZ, 0x2 ;  /* 0x00000002ff0c7424 */ /* 0x000fe400078e00ff */
[----:B------:R-:W-:-:S07]  /*197a0*/  IMAD.MOV.U32 R2, RZ, RZ, R14 ;  /* 0x000000ffff027224 */ /* 0x000fce00078e000e */
[----:B------:R-:W-:Y:S05]  /*197b0*/  WARPSYNC.COLLECTIVE R15, `(.L_x_8541) ;  /* 0x000000000f087348 */ /* 0x000fea0003c00000 */
[----:B------:R0:W1:Y:S02]  /*197c0*/  SHFL.IDX P6, R14, R13, R12, R11 ;  /* 0x0000000c0d0e7389 */ /* 0x00006400000c000b */
[----:B01----:R-:W-:Y:S01]  /*197d0*/  ENDCOLLECTIVE ;  /* 0x000000000000791b */ /* 0x003fe20003800000 */
.L_x_8541:
        /* <DEDUP_REMOVED lines=11> */
.L_x_8542:
[----:B------:R-:W-:Y:S02]  /*19890*/  IMAD.MOV.U32 R13, RZ, RZ, R27 ;  /* 0x000000ffff0d7224 */ /* 0x000fe400078e001b */
[----:B------:R-:W-:Y:S02]  /*198a0*/  IMAD.MOV.U32 R12, RZ, RZ, 0x3 ;  /* 0x00000003ff0c7424 */ /* 0x000fe400078e00ff */
[----:B------:R-:W-:-:S07]  /*198b0*/  IMAD.MOV.U32 R2, RZ, RZ, R14 ;  /* 0x000000ffff027224 */ /* 0x000fce00078e000e */
[----:B------:R-:W-:Y:S05]  /*198c0*/  WARPSYNC.COLLECTIVE R15, `(.L_x_8543) ;  /* 0x000000000f087348 */ /* 0x000fea0003c00000 */
[----:B------:R0:W1:Y:S02]  /*198d0*/  SHFL.IDX P6, R14, R13, R12, R11 ;  /* 0x0000000c0d0e7389 */ /* 0x00006400000c000b */
[----:B01----:R-:W-:Y:S01]  /*198e0*/  ENDCOLLECTIVE ;  /* 0x000000000000791b */ /* 0x003fe20003800000 */
.L_x_8543:
        /* <DEDUP_REMOVED lines=11> */
.L_x_8544:
[----:B------:R-:W-:Y:S01]  /*199a0*/  IMAD.MOV.U32 R2, RZ, RZ, R14 ;  /* 0x000000ffff027224 */ /* 0x000fe200078e000e */
[----:B------:R-:W-:Y:S06]  /*199b0*/  BRA `(.L_x_8545) ;  /* 0xffffffbc009c7947 */ /* 0x000fec000383ffff */
.L_x_8454:
[----:B---3--:R3:W4:Y:S02]  /*199c0*/  SYNCS.PHASECHK.TRANS64.TRYWAIT P0, [R6+URZ+0x38860], R17 ;  /* 0x03886011060075a7 */ /* 0x008724000800017f */
[----:B----4-:R-:W-:Y:S05]  /*199d0*/  @!P0 NANOSLEEP.SYNCS 0x989680 ;  /* 0x009896800000895d */ /* 0x010fea0003900000 */
[----:B------:R-:W4:Y:S02]  /*199e0*/  @!P0 SYNCS.PHASECHK.TRANS64 P0, [R6+URZ+0x38860], R17 ;  /* 0x03886011060085a7 */ /* 0x000f24000800007f */
[----:B----4-:R-:W-:Y:S05]  /*199f0*/  @!P0 BRA `(.L_x_8454) ;  /* 0xfffffffc00f08947 */ /* 0x010fea000383ffff */
[----:B------:R-:W-:Y:S05]  /*19a00*/  BRA `(.L_x_8546) ;  /* 0xffffffbc00ec7947 */ /* 0x000fea000383ffff */
.L_x_8455:
        /* <DEDUP_REMOVED lines=8> */
.L_x_8548:
[----:B------:R-:W-:Y:S05]  /*19a90*/  BSYNC B1 ;  /* 0x0000000000017941 */ /* 0x000fea0003800000 */
.L_x_8547:
        /* <DEDUP_REMOVED lines=13> */
.L_x_8549:
        /* <DEDUP_REMOVED lines=17> */
.L_x_8550:
        /* <DEDUP_REMOVED lines=16> */
.L_x_8551:
        /* <DEDUP_REMOVED lines=19> */
.L_x_8552:
        /* <DEDUP_REMOVED lines=14> */
.L_x_8553:
        /* <DEDUP_REMOVED lines=16> */
.L_x_8554:
        /* <DEDUP_REMOVED lines=14> */
.L_x_8555:
[----:B------:R-:W-:Y:S05]  /*1a170*/  BRA `(.L_x_8556) ;  /* 0xffffffbc00587947 */ /* 0x000fea000383ffff */
.L_x_8463:
        /* <DEDUP_REMOVED lines=8> */
.L_x_8558:
[----:B------:R-:W-:Y:S05]  /*1a200*/  BSYNC B0 ;  /* 0x0000000000007941 */ /* 0x000fea0003800000 */
.L_x_8557:
        /* <DEDUP_REMOVED lines=9> */
.L_x_8559:
        /* <DEDUP_REMOVED lines=18> */
.L_x_8560:
[----:B------:R-:W-:Y:S02]  /*1a3c0*/  MOV R12, 0x2 ;  /* 0x00000002000c7802 */ /* 0x000fe40000000f00 */
[----:B------:R-:W-:-:S05]  /*1a3d0*/  SEL R4, R14, RZ, P1 ;  /* 0x000000ff0e047207 */ /* 0x000fca0000800000 */
[----:B------:R-:W-:-:S04]  /*1a3e0*/  IMAD.IADD R4, R17, 0x1, R4 ;  /* 0x0000000111047824 */ /* 0x000fc800078e0204 */
[----:B------:R-:W-:-:S07]  /*1a3f0*/  IMAD.MOV.U32 R13, RZ, RZ, R4 ;  /* 0x000000ffff0d7224 */ /* 0x000fce00078e0004 */
[----:B------:R-:W-:Y:S05]  /*1a400*/  WARPSYNC.COLLECTIVE R15, `(.L_x_8561) ;  /* 0x000000000f087348 */ /* 0x000fea0003c00000 */
[----:B------:R0:W1:Y:S02]  /*1a410*/  SHFL.UP P6, R14, R13, R12, R11 ;  /* 0x0400000c0d0e7389 */ /* 0x00006400000c000b */
[----:B01----:R-:W-:Y:S01]  /*1a420*/  ENDCOLLECTIVE ;  /* 0x000000000000791b */ /* 0x003fe20003800000 */
.L_x_8561:
[----:B------:R-:W-:Y:S01]  /*1a430*/  IMAD.MOV.U32 R12, RZ, RZ, 0x4 ;  /* 0x00000004ff0c7424 */ /* 0x000fe200078e00ff */
[----:B------:R-:W-:-:S05]  /*1a440*/  SEL R3, R14, RZ, P2 ;  /* 0x000000ff0e037207 */ /* 0x000fca0001000000 */
[----:B------:R-:W-:-:S04]  /*1a450*/  IMAD.IADD R6, R4, 0x1, R3 ;  /* 0x0000000104067824 */ /* 0x000fc800078e0203 */
[----:B------:R-:W-:-:S07]  /*1a460*/  IMAD.MOV.U32 R13, RZ, RZ, R6 ;  /* 0x000000ffff0d7224 */ /* 0x000fce00078e0006 */
[----:B------:R-:W-:Y:S05]  /*1a470*/  WARPSYNC.COLLECTIVE R15, `(.L_x_8562) ;  /* 0x000000000f087348 */ /* 0x000fea0003c00000 */
[----:B------:R0:W1:Y:S02]  /*1a480*/  SHFL.UP P6, R14, R13, R12, R11 ;  /* 0x0400000c0d0e7389 */ /* 0x00006400000c000b */
[----:B01----:R-:W-:Y:S01]  /*1a490*/  ENDCOLLECTIVE ;  /* 0x000000000000791b */ /* 0x003fe20003800000 */
.L_x_8562:
[----:B------:R-:W-:Y:S01]  /*1a4a0*/  IMAD.MOV.U32 R12, RZ, RZ, 0x8 ;  /* 0x00000008ff0c7424 */ /* 0x000fe200078e00ff */
[----:B------:R-:W-:-:S05]  /*1a4b0*/  SEL R3, R14, RZ, P3 ;  /* 0x000000ff0e037207 */ /* 0x000fca0001800000 */
[----:B------:R-:W-:-:S04]  /*1a4c0*/  IMAD.IADD R2, R6, 0x1, R3 ;  /* 0x0000000106027824 */ /* 0x000fc800078e0203 */
[----:B------:R-:W-:-:S07]  /*1a4d0*/  IMAD.MOV.U32 R13, RZ, RZ, R2 ;  /* 0x000000ffff0d7224 */ /* 0x000fce00078e0002 */
[----:B------:R-:W-:Y:S05]  /*1a4e0*/  WARPSYNC.COLLECTIVE R15, `(.L_x_8563) ;  /* 0x000000000f087348 */ /* 0x000fea0003c00000 */
[----:B------:R0:W1:Y:S02]  /*1a4f0*/  SHFL.UP P6, R14, R13, R12, R11 ;  /* 0x0400000c0d0e7389 */ /* 0x00006400000c000b */
[----:B01----:R-:W-:Y:S01]  /*1a500*/  ENDCOLLECTIVE ;  /* 0x000000000000791b */ /* 0x003fe20003800000 */
.L_x_8563:
[----:B------:R-:W-:Y:S01]  /*1a510*/  IMAD.MOV.U32 R12, RZ, RZ, 0x10 ;  /* 0x00000010ff0c7424 */ /* 0x000fe200078e00ff */
[----:B------:R-:W-:-:S05]  /*1a520*/  SEL R3, R14, RZ, P4 ;  /* 0x000000ff0e037207 */ /* 0x000fca0002000000 */
[----:B------:R-:W-:-:S04]  /*1a530*/  IMAD.IADD R3, R2, 0x1, R3 ;  /* 0x0000000102037824 */ /* 0x000fc800078e0203 */
[----:B------:R-:W-:-:S07]  /*1a540*/  IMAD.MOV.U32 R13, RZ, RZ, R3 ;  /* 0x000000ffff0d7224 */ /* 0x000fce00078e0003 */
[----:B------:R-:W-:Y:S05]  /*1a550*/  WARPSYNC.COLLECTIVE R15, `(.L_x_8564) ;  /* 0x000000000f087348 */ /* 0x000fea0003c00000 */
[----:B------:R0:W1:Y:S02]  /*1a560*/  SHFL.UP P6, R14, R13, R12, R11 ;  /* 0x0400000c0d0e7389 */ /* 0x00006400000c000b */
[----:B01----:R-:W-:Y:S01]  /*1a570*/  ENDCOLLECTIVE ;  /* 0x000000000000791b */ /* 0x003fe20003800000 */
.L_x_8564:
        /* <DEDUP_REMOVED lines=8> */
.L_x_8565:
[----:B------:R-:W-:Y:S05]  /*1a600*/  BRA `(.L_x_8566) ;  /* 0xffffffbc00ec7947 */ /* 0x000fea000383ffff */
.L_x_8468:
        /* <DEDUP_REMOVED lines=8> */
.L_x_8568:
[----:B------:R-:W-:Y:S05]  /*1a690*/  BSYNC B0 ;  /* 0x0000000000007941 */ /* 0x000fea0003800000 */
.L_x_8567:
        /* <DEDUP_REMOVED lines=8> */
.L_x_8569:
[----:B------:R-:W-:Y:S01]  /*1a720*/  IMAD.MOV.U32 R12, RZ, RZ, 0x4 ;  /* 0x00000004ff0c7424 */ /* 0x000fe200078e00ff */
[----:B------:R-:W-:-:S05]  /*1a730*/  SEL R2, R14, RZ, P2 ;  /* 0x000000ff0e027207 */ /* 0x000fca0001000000 */
[----:B------:R-:W-:-:S04]  /*1a740*/  IMAD.IADD R2, R13, 0x1, R2 ;  /* 0x000000010d027824 */ /* 0x000fc800078e0202 */
[----:B------:R-:W-:-:S07]  /*1a750*/  IMAD.MOV.U32 R13, RZ, RZ, R2 ;  /* 0x000000ffff0d7224 */ /* 0x000fce00078e0002 */
[----:B------:R-:W-:Y:S05]  /*1a760*/  WARPSYNC.COLLECTIVE R15, `(.L_x_8570) ;  /* 0x000000000f087348 */ /* 0x000fea0003c00000 */
[----:B------:R0:W1:Y:S02]  /*1a770*/  SHFL.UP P6, R14, R13, R12, R11 ;  /* 0x0400000c0d0e7389 */ /* 0x00006400000c000b */
[----:B01----:R-:W-:Y:S01]  /*1a780*/  ENDCOLLECTIVE ;  /* 0x000000000000791b */ /* 0x003fe20003800000 */
.L_x_8570:
[----:B------:R-:W-:Y:S01]  /*1a790*/  IMAD.MOV.U32 R12, RZ, RZ, 0x8 ;  /* 0x00000008ff0c7424 */ /* 0x000fe200078e00ff */
[----:B------:R-:W-:-:S05]  /*1a7a0*/  SEL R3, R14, RZ, P3 ;  /* 0x000000ff0e037207 */ /* 0x000fca0001800000 */
[----:B------:R-:W-:-:S04]  /*1a7b0*/  IMAD.IADD R3, R2, 0x1, R3 ;  /* 0x0000000102037824 */ /* 0x000fc800078e0203 */
[----:B------:R-:W-:-:S07]  /*1a7c0*/  IMAD.MOV.U32 R13, RZ, RZ, R3 ;  /* 0x000000ffff0d7224 */ /* 0x000fce00078e0003 */
[----:B------:R-:W-:Y:S05]  /*1a7d0*/  WARPSYNC.COLLECTIVE R15, `(.L_x_8571) ;  /* 0x000000000f087348 */ /* 0x000fea0003c00000 */
[----:B------:R0:W1:Y:S02]  /*1a7e0*/  SHFL.UP P6, R14, R13, R12, R11 ;  /* 0x0400000c0d0e7389 */ /* 0x00006400000c000b */
[----:B01----:R-:W-:Y:S01]  /*1a7f0*/  ENDCOLLECTIVE ;  /* 0x000000000000791b */ /* 0x003fe20003800000 */
.L_x_8571:
[----:B------:R-:W-:Y:S01]  /*1a800*/  IMAD.MOV.U32 R12, RZ, RZ, 0x10 ;  /* 0x00000010ff0c7424 */ /* 0x000fe200078e00ff */
[----:B------:R-:W-:-:S05]  /*1a810*/  SEL R4, R14, RZ, P4 ;  /* 0x000000ff0e047207 */ /* 0x000fca0002000000 */
[----:B------:R-:W-:-:S04]  /*1a820*/  IMAD.IADD R4, R3, 0x1, R4 ;  /* 0x0000000103047824 */ /* 0x000fc800078e0204 */
[----:B------:R-:W-:-:S07]  /*1a830*/  IMAD.MOV.U32 R13, RZ, RZ, R4 ;  /* 0x000000ffff0d7224 */ /* 0x000fce00078e0004 */
[----:B------:R-:W-:Y:S05]  /*1a840*/  WARPSYNC.COLLECTIVE R15, `(.L_x_8572) ;  /* 0x000000000f087348 */ /* 0x000fea0003c00000 */
[----:B------:R0:W1:Y:S02]  /*1a850*/  SHFL.UP P6, R14, R13, R12, R11 ;  /* 0x0400000c0d0e7389 */ /* 0x00006400000c000b */
[----:B01----:R-:W-:Y:S01]  /*1a860*/  ENDCOLLECTIVE ;  /* 0x000000000000791b */ /* 0x003fe20003800000 */
.L_x_8572:
        /* <DEDUP_REMOVED lines=8> */
.L_x_8573:
[----:B------:R-:W-:Y:S05]  /*1a8f0*/  BRA `(.L_x_8574) ;  /* 0xffffffbc00cc7947 */ /* 0x000fea000383ffff */
.L_x_8470:
[----:B------:R-:W-:Y:S01]  /*1a900*/  BSSY B0, `(.L_x_8575) ;  /* 0x0000006000007945 */ /* 0x000fe20003800000 */
[----:B------:R-:W-:Y:S01]  /*1a910*/  PLOP3.LUT P6, PT, P6, PT, PT, 0x8, 0x0 ;  /* 0x000000000000781c */ /* 0x000fe200037ce170 */
[----:B------:R-:W-:-:S12]  /*1a920*/  IMAD.MOV.U32 R15, RZ, RZ, -0x1 ;  /* 0xffffffffff0f7424 */ /* 0x000fd800078e00ff */
[----:B01----:R-:W-:Y:S05]  /*1a930*/  WARPSYNC.COLLECTIVE R15, `(.L_x_8576) ;  /* 0x000000000f087348 */ /* 0x003fea0003c00000 */
[----:B------:R-:W-:Y:S01]  /*1a940*/  VOTE.ANY R14, PT, P6 ;  /* 0x00000000000e7806 */ /* 0x000fe200030e0100 */
[----:B01----:R-:W-:Y:S06]  /*1a950*/  ENDCOLLECTIVE ;  /* 0x000000000000791b */ /* 0x003fec0003800000 */
.L_x_8576:
[----:B------:R-:W-:Y:S05]  /*1a960*/  BSYNC B0 ;  /* 0x0000000000007941 */ /* 0x000fea0003800000 */
.L_x_8575:
        /* <DEDUP_REMOVED lines=9> */
.L_x_8577:
[----:B------:R-:W-:Y:S01]  /*1aa00*/  IMAD.MOV.U32 R17, RZ, RZ, R14 ;  /* 0x000000ffff117224 */ /* 0x000fe200078e000e */
[----:B------:R-:W-:Y:S06]  /*1aa10*/  BRA `(.L_x_8578) ;  /* 0xffffffbc00bc7947 */ /* 0x000fec000383ffff */
.L_x_8472:
[----:B------:R-:W-:Y:S01]  /*1aa20*/  BSSY B0, `(.L_x_8579) ;  /* 0x0000007000007945 */ /* 0x000fe20003800000 */
[----:B------:R-:W-:Y:S02]  /*1aa30*/  IMAD.MOV.U32 R13, RZ, RZ, R2 ;  /* 0x000000ffff0d7224 */ /* 0x000fe400078e0002 */
[----:B------:R-:W-:Y:S02]  /*1aa40*/  IMAD.MOV.U32 R11, RZ, RZ, 0x1f ;  /* 0x0000001fff0b7424 */ /* 0x000fe400078e00ff */
[----:B------:R-:W-:-:S07]  /*1aa50*/  IMAD.MOV.U32 R15, RZ, RZ, -0x1 ;  /* 0xffffffffff0f7424 */ /* 0x000fce00078e00ff */
[----:B0123--:R-:W-:Y:S05]  /*1aa60*/  WARPSYNC.COLLECTIVE R15, `(.L_x_8580) ;  /* 0x000000000f087348 */ /* 0x00ffea0003c00000 */
[----:B------:R4:W0:Y:S02]  /*1aa70*/  SHFL.IDX P6, R14, R13, R12, R11 ;  /* 0x0000000c0d0e7389 */ /* 0x00082400000c000b */
[----:B01234-:R-:W-:Y:S01]  /*1aa80*/  ENDCOLLECTIVE ;  /* 0x000000000000791b */ /* 0x01ffe20003800000 */
.L_x_8580:
[----:B------:R-:W-:Y:S05]  /*1aa90*/  BSYNC B0 ;  /* 0x0000000000007941 */ /* 0x000fea0003800000 */
.L_x_8579:
[----:B------:R-:W-:Y:S05]  /*1aaa0*/  BRA `(.L_x_8471) ;  /* 0xffffffbc00b47947 */ /* 0x000fea000383ffff */
.L_x_8476:
[----:B------:R0:W0:Y:S02]  /*1aab0*/  SYNCS.PHASECHK.TRANS64.TRYWAIT P0, [R7+URZ+0x38820], R0 ;  /* 0x03882000070075a7 */ /* 0x000024000800017f */
[----:B0-----:R-:W-:Y:S05]  /*1aac0*/  @!P0 NANOSLEEP.SYNCS 0x989680 ;  /* 0x009896800000895d */ /* 0x001fea0003900000 */
[----:B------:R-:W0:Y:S02]  /*1aad0*/  @!P0 SYNCS.PHASECHK.TRANS64 P0, [R7+URZ+0x38820], R0 ;  /* 0x03882000070085a7 */ /* 0x000e24000800007f */
[----:B0-----:R-:W-:Y:S05]  /*1aae0*/  @!P0 BRA `(.L_x_8476) ;  /* 0xfffffffc00f08947 */ /* 0x001fea000383ffff */
[----:B------:R-:W-:Y:S05]  /*1aaf0*/  BRA `(.L_x_8581) ;  /* 0xffffffc4002c7947 */ /* 0x000fea000383ffff */
.L_x_8477:
        /* <DEDUP_REMOVED lines=11> */
.L_x_8583:
[----:B------:R-:W-:Y:S05]  /*1abb0*/  BSYNC B0 ;  /* 0x0000000000007941 */ /* 0x000fea0003800000 */
.L_x_8582:
[----:B------:R-:W-:Y:S05]  /*1abc0*/  BRA `(.L_x_8584) ;  /* 0xffffffc400147947 */ /* 0x000fea000383ffff */
.L_x_8480:
[----:B------:R-:W-:Y:S01]  /*1abd0*/  BSSY B1, `(.L_x_8585) ;  /* 0x0000006000017945 */ /* 0x000fe20003800000 */
[----:B------:R-:W-:-:S07]  /*1abe0*/  IMAD.MOV.U32 R15, RZ, RZ, -0x1 ;  /* 0xffffffffff0f7424 */ /* 0x000fce00078e00ff */
[----:B-1234-:R-:W-:Y:S05]  /*1abf0*/  WARPSYNC.COLLECTIVE R15, `(.L_x_8586) ;  /* 0x000000000f0c7348 */ /* 0x01efea0003c00000 */
[----:B------:R-:W-:Y:S02]  /*1ac00*/  ELECT P6, UR62, PT ;  /* 0x00000000003e782f */ /* 0x000fe400038c0000 */
[----:B------:R-:W-:Y:S01]  /*1ac10*/  MOV R14, UR62 ;  /* 0x0000003e000e7c02 */ /* 0x000fe20008000f00 */
[----:B-1234-:R-:W-:Y:S10]  /*1ac20*/  ENDCOLLECTIVE ;  /* 0x000000000000791b */ /* 0x01eff40003800000 */
.L_x_8586:
[----:B------:R-:W-:Y:S05]  /*1ac30*/  BSYNC B1 ;  /* 0x0000000000017941 */ /* 0x000fea0003800000 */
.L_x_8585:
[----:B------:R-:W-:Y:S05]  /*1ac40*/  BRA `(.L_x_8587) ;  /* 0xffffffc4000c7947 */ /* 0x000fea000383ffff */
.L_x_8482:
[----:B------:R0:W0:Y:S02]  /*1ac50*/  SYNCS.PHASECHK.TRANS64.TRYWAIT P1, [R5+URZ+0x38840], R0 ;  /* 0x03884000050075a7 */ /* 0x000024000802017f */
[----:B0-----:R-:W-:Y:S05]  /*1ac60*/  @!P1 NANOSLEEP.SYNCS 0x989680 ;  /* 0x009896800000995d */ /* 0x001fea0003900000 */
[----:B------:R-:W0:Y:S02]  /*1ac70*/  @!P1 SYNCS.PHASECHK.TRANS64 P1, [R5+URZ+0x38840], R0 ;  /* 0x03884000050095a7 */ /* 0x000e24000802007f */
[----:B0-----:R-:W-:Y:S05]  /*1ac80*/  @!P1 BRA `(.L_x_8482) ;  /* 0xfffffffc00f09947 */ /* 0x001fea000383ffff */
[----:B------:R-:W-:Y:S05]  /*1ac90*/  BRA `(.L_x_8588) ;  /* 0xffffffc4002c7947 */ /* 0x000fea000383ffff */
.L_x_8484:
[----:B------:R0:W0:Y:S02]  /*1aca0*/  SYNCS.PHASECHK.TRANS64.TRYWAIT P1, [R3+URZ+0x38840], R2 ;  /* 0x03884002030075a7 */ /* 0x000024000802017f */
[----:B0-----:R-:W-:Y:S05]  /*1acb0*/  @!P1 NANOSLEEP.SYNCS 0x989680 ;  /* 0x009896800000995d */ /* 0x001fea0003900000 */
[----:B------:R-:W0:Y:S02]  /*1acc0*/  @!P1 SYNCS.PHASECHK.TRANS64 P1, [R3+URZ+0x38840], R2 ;  /* 0x03884002030095a7 */ /* 0x000e24000802007f */
[----:B0-----:R-:W-:Y:S05]  /*1acd0*/  @!P1 BRA `(.L_x_8484) ;  /* 0xfffffffc00f09947 */ /* 0x001fea000383ffff */
[----:B------:R-:W-:Y:S05]  /*1ace0*/  BRA `(.L_x_8589) ;  /* 0xffffffc400387947 */ /* 0x000fea000383ffff */
.L_x_8486:
[----:B------:R0:W0:Y:S02]  /*1acf0*/  SYNCS.PHASECHK.TRANS64.TRYWAIT P1, [R5+URZ+0x38860], R0 ;  /* 0x03886000050075a7 */ /* 0x000024000802017f */
[----:B0-----:R-:W-:Y:S05]  /*1ad00*/  @!P1 NANOSLEEP.SYNCS 0x989680 ;  /* 0x009896800000995d */ /* 0x001fea0003900000 */
[----:B------:R-:W0:Y:S02]  /*1ad10*/  @!P1 SYNCS.PHASECHK.TRANS64 P1, [R5+URZ+0x38860], R0 ;  /* 0x03886000050095a7 */ /* 0x000e24000802007f */
[----:B0-----:R-:W-:Y:S05]  /*1ad20*/  @!P1 BRA `(.L_x_8486) ;  /* 0xfffffffc00f09947 */ /* 0x001fea000383ffff */
[----:B------:R-:W-:Y:S05]  /*1ad30*/  BRA `(.L_x_8590) ;  /* 0xffffffc400347947 */ /* 0x000fea000383ffff */
.L_x_8591:
        /* <DEDUP_REMOVED lines=12> */
.L_x_15661:


//--------------------- .text._ZN7cutlass13device_kernelIN5flash11enable_sm90INS1_16FlashAttnFwdSm90INS1_25CollectiveMainloopFwdSm90ILi2EN4cute5tupleIJNS5_1CILi1EEES8_S8_EEENS6_IJNS7_ILi64EEESA_SA_EEELi512ENS_10bfloat16_tEfNS_4arch4Sm90ELb1ELb0ELb1ELb1ELb1ELb1ELb1ELb0ELb0ELb1ELb0ELb0EEENS1_21CollectiveEpilogueFwdINS6_IJSA_NS7_ILi512EEESA_EEES9_SC_SE_Li256ELb1ELb1ELb0ELb0EEENS1_36VarlenDynamicPersistentTileSchedulerILi64ELi64ELi256ELi128ELb0ELb1ELb1ELb1ELb1ELb1EEEEEEEEEvNT_6ParamsE --------------------------
	.section	.text._ZN7cutlass13device_kernelIN5flash11enable_sm90INS1_16FlashAttnFwdSm90INS1_25CollectiveMainloopFwdSm90ILi2EN4cute5tupleIJNS5_1CILi1EEES8_S8_EEENS6_IJNS7_ILi64EEESA_SA_EEELi512ENS_10bfloat16_tEfNS_4arch4Sm90ELb1ELb0ELb1ELb1ELb1ELb1ELb1ELb0ELb0ELb1ELb0ELb0EEENS1_21CollectiveEpilogueFwdINS6_IJSA_NS7_ILi512EEESA_EEES9_SC_SE_Li256ELb1ELb1ELb0ELb0EEENS1_36VarlenDynamicPersistentTileSchedulerILi64ELi64ELi256ELi128ELb0ELb1ELb1ELb1ELb1ELb1EEEEEEEEEvNT_6ParamsE,"ax",@progbits
	.align	128
.text._ZN7cutlass13device_kernelIN5flash11enable_sm90INS1_16FlashAttnFwdSm90INS1_25CollectiveMainloopFwdSm90ILi2EN4cute5tupleIJNS5_1CILi1EEES8_S8_EEENS6_IJNS7_ILi64EEESA_SA_EEELi512ENS_10bfloat16_tEfNS_4arch4Sm90ELb1ELb0ELb1ELb1ELb1ELb1ELb1ELb0ELb0ELb1ELb0ELb0EEENS1_21CollectiveEpilogueFwdINS6_IJSA_NS7_ILi512EEESA_EEES9_SC_SE_Li256ELb1ELb1ELb0ELb0EEENS1_36VarlenDynamicPersistentTileSchedulerILi64ELi64ELi256ELi128ELb0ELb1ELb1ELb1ELb1ELb1EEEEEEEEEvNT_6ParamsE:
        .type           _ZN7cutlass13device_kernelIN5flash11enable_sm90INS1_16FlashAttnFwdSm90INS1_25CollectiveMainloopFwdSm90ILi2EN4cute5tupleIJNS5_1CILi1EEES8_S8_EEENS6_IJNS7_ILi64EEESA_SA_EEELi512ENS_10bfloat16_tEfNS_4arch4Sm90ELb1ELb0ELb1ELb1ELb1ELb1ELb1ELb0ELb0ELb1ELb0ELb0EEENS1_21CollectiveEpilogueFwdINS6_IJSA_NS7_ILi512EEESA_EEES9_SC_SE_Li256ELb1ELb1ELb0ELb0EEENS1_36VarlenDynamicPersistentTileSchedulerILi64ELi64ELi256ELi128ELb0ELb1ELb1ELb1ELb1ELb1EEEEEEEEEvNT_6ParamsE,@function
        .size           _ZN7cutlass13device_kernelIN5flash11enable_sm90INS1_16FlashAttnFwdSm90INS1_25CollectiveMainloopFwdSm90ILi2EN4cute5tupleIJNS5_1CILi1EEES8_S8_EEENS6_IJNS7_ILi64EEESA_SA_EEELi512ENS_10bfloat16_tEfNS_4arch4Sm90ELb1ELb0ELb1ELb1ELb1ELb1ELb1ELb0ELb0ELb1ELb0ELb0EEENS1_21CollectiveEpilogueFwdINS6_IJSA_NS7_ILi512EEESA_EEES9_SC_SE_Li256ELb1ELb1ELb0ELb0EEENS1_36VarlenDynamicPersistentTileSchedulerILi64ELi64ELi256ELi128ELb0ELb1ELb1ELb1ELb1ELb1EEEEEEEEEvNT_6ParamsE,(.L_x_15662 - _ZN7cutlass13device_kernelIN5flash11enable_sm90INS1_16FlashAttnFwdSm90INS1_25CollectiveMainloopFwdSm90ILi2EN4cute5tupleIJNS5_1CILi1EEES8_S8_EEENS6_IJNS7_ILi64EEESA_SA_EEELi512ENS_10bfloat16_tEfNS_4arch4Sm90ELb1ELb0ELb1ELb1ELb1ELb1ELb1ELb0ELb0ELb1ELb0ELb0EEENS1_21CollectiveEpilogueFwdINS6_IJSA_NS7_ILi512EEESA_EEES9_SC_SE_Li256ELb1ELb1ELb0ELb0EEENS1_36VarlenDynamicPersistentTileSchedulerILi64ELi64ELi256ELi128ELb0ELb1ELb1ELb1ELb1ELb1EEEEEEEEEvNT_6ParamsE)
        .other          _ZN7cutlass13device_kernelIN5flash11enable_sm90INS1_16FlashAttnFwdSm90INS1_25CollectiveMainloopFwdSm90ILi2EN4cute5tupleIJNS5_1CILi1EEES8_S8_EEENS6_IJNS7_ILi64EEESA_SA_EEELi512ENS_10bfloat16_tEfNS_4arch4Sm90ELb1ELb0ELb1ELb1ELb1ELb1ELb1ELb0ELb0ELb1ELb0ELb0EEENS1_21CollectiveEpilogueFwdINS6_IJSA_NS7_ILi512EEESA_EEES9_SC_SE_Li256ELb1ELb1ELb0ELb0EEENS1_36VarlenDynamicPersistentTileSchedulerILi64ELi64ELi256ELi128ELb0ELb1ELb1ELb1ELb1ELb1EEEEEEEEEvNT_6ParamsE,@"STO_CUDA_ENTRY STV_DEFAULT"
_ZN7cutlass13device_kernelIN5flash11enable_sm90INS1_16FlashAttnFwdSm90INS1_25CollectiveMainloopFwdSm90ILi2EN4cute5tupleIJNS5_1CILi1EEES8_S8_EEENS6_IJNS7_ILi64EEESA_SA_EEELi512ENS_10bfloat16_tEfNS_4arch4Sm90ELb1ELb0ELb1ELb1ELb1ELb1ELb1ELb0ELb0ELb1ELb0ELb0EEENS1_21CollectiveEpilogueFwdINS6_IJSA_NS7_ILi512EEESA_EEES9_SC_SE_Li256ELb1ELb1ELb0ELb0EEENS1_36VarlenDynamicPersistentTileSchedulerILi64ELi64ELi256ELi128ELb0ELb1ELb1ELb1ELb1ELb1EEEEEEEEEvNT_6ParamsE:
        /* <DEDUP_REMOVED lines=17> */
.L_x_8593:
[----:B------:R-:W-:Y:S05]  /*0110*/  BSYNC B0 ;  /* 0x0000000000007941 */ /* 0x000fea0003800000 */
.L_x_8592:
        /* <DEDUP_REMOVED lines=39> */
.L_x_8594:
        /* <DEDUP_REMOVED lines=22> */
.L_x_8595:
        /* <DEDUP_REMOVED lines=18> */
.L_x_8596:
        /* <DEDUP_REMOVED lines=22> */
.L_x_8597:
        /* <DEDUP_REMOVED lines=22> */
.L_x_8598:
        /* <DEDUP_REMOVED lines=9> */
.L_x_8601:
[----:B------:R-:W-:-:S08]  /*0960*/  NOP ;  /* 0x0000000000007918 */ /* 0x000fd00000000000 */
[----:B------:R-:W0:Y:S02]  /*0970*/  USETMAXREG.TRY_ALLOC.CTAPOOL UP0, 0xe8 ;  /* 0x000000e8000079c8 */ /* 0x000e240008000600 */
[----:B0-----:R-:W-:-:S13]  /*0980*/  PLOP3.LUT P0, PT, PT, PT, UP0, 0x80, 0x0 ;  /* 0x000000000000781c */ /* 0x001fda0003f0f008 */
[----:B------:R-:W-:Y:S05]  /*0990*/  @!P0 BRA `(.L_x_8601) ;  /* 0xfffffffc00f08947 */ /* 0x000fea000383ffff */
[----:B------:R-:W-:Y:S01]  /*09a0*/  SHF.R.U32.HI R2, RZ, 0x7, R0 ;  /* 0x00000007ff027819 */ /* 0x000fe20000011600 */
[----:B------:R-:W0:Y:S01]  /*09b0*/  S2UR UR4, SR_CgaCtaId ;  /* 0x00000000000479c3 */ /* 0x000e220000008800 */
[----:B------:R-:W-:Y:S02]  /*09c0*/  MOV R18, 0x400 ;  /* 0x0000040000127802 */ /* 0x000fe40000000f00 */
[----:B------:R-:W-:-:S13]  /*09d0*/  ISETP.NE.AND P0, PT, R2, 0x1, PT ;  /* 0x000000010200780c */ /* 0x000fda0003f05270 */
        /* <DEDUP_REMOVED lines=12> */
[----:B------:R-:W-:Y:S02]  /*0aa0*/  VIADD R16, R0, 0xffffff80 ;  /* 0xffffff8000107836 */ /* 0x000fe40000000000 */
[----:B------:R-:W-:Y:S02]  /*0ab0*/  IMAD.MOV.U32 R228, RZ, RZ, 0x20 ;  /* 0x00000020ffe47424 */ /* 0x000fe400078e00ff */
[----:B------:R-:W-:Y:S01]  /*0ac0*/  IMAD.MOV.U32 R185, RZ, RZ, RZ ;  /* 0x000000ffffb97224 */ /* 0x000fe200078e00ff */
[----:B------:R-:W-:Y:S01]  /*0ad0*/  SHF.R.S32.HI R0, RZ, 0x1f, R16 ;  /* 0x0000001fff007819 */ /* 0x000fe20000011410 */
[----:B------:R-:W-:Y:S02]  /*0ae0*/  IMAD.MOV.U32 R190, RZ, RZ, RZ ;  /* 0x000000ffffbe7224 */ /* 0x000fe400078e00ff */
[----:B------:R-:W-:Y:S01]  /*0af0*/  IMAD.MOV.U32 R23, RZ, RZ, RZ ;  /* 0x000000ffff177224 */ /* 0x000fe200078e00ff */
[----:B------:R-:W-:-:S02]  /*0b00*/  LEA.HI R2, R0, R16, RZ, 0x7 ;  /* 0x0000001000027211 */ /* 0x000fc400078f38ff */
        /* <DEDUP_REMOVED lines=33> */
[----:B------:R-:W-:Y:S01]  /*0d20*/  IMAD.IADD R11, R8, 0x1, -R11 ;  /* 0x00000001080b7824 */ /* 0x000fe200078e0a0b */
[----:B------:R-:W-:Y:S01]  /*0d30*/  LOP3.LUT R9, R9, 0x7ffffe00, RZ, 0xc0, !PT ;  /* 0x7ffffe0009097812 */ /* 0x000fe200078ec0ff */
[----:B------:R-:W-:Y:S01]  /*0d40*/  IMAD.U32 R6, R12, 0x40, R13 ;  /* 0x000000400c067824 */ /* 0x000fe200078e000d */
[----:B------:R-:W-:Y:S01]  /*0d50*/  LOP3.LUT R2, R2, 0xfffffe, RZ, 0xc0, !PT ;  /* 0x00fffffe02027812 */ /* 0x000fe200078ec0ff */
[C---:B------:R-:W-:Y:S01]  /*0d60*/  IMAD.SHL.U32 R8, R11.reuse, 0x40, RZ ;  /* 0x000000400b087824 */ /* 0x040fe200078e00ff */
[----:B------:R-:W-:Y:S01]  /*0d70*/  R2P PR, R11, 0x6 ;  /* 0x000000060b007804 */ /* 0x000fe20000000000 */
[----:B------:R-:W-:Y:S01]  /*0d80*/  IMAD R194, R4, 0x10, R7 ;  /* 0x0000001004c27824 */ /* 0x000fe200078e0207 */
[----:B------:R0:W-:Y:S01]  /*0d90*/  STL [R1+0x70], R6 ;  /* 0x0000700601007387 */ /* 0x0001e20000100800 */
[----:B------:R-:W-:Y:S01]  /*0da0*/  IMAD R9, R20, 0x400, R9 ;  /* 0x0000040014097824 */ /* 0x000fe200078e0209 */
[----:B------:R-:W-:Y:S01]  /*0db0*/  LOP3.LUT R8, R8, 0x1c0, RZ, 0xc0, !PT ;  /* 0x000001c008087812 */ /* 0x000fe200078ec0ff */
[----:B------:R-:W-:Y:S01]  /*0dc0*/  IMAD.IADD R2, R14, 0x1, -R2 ;  /* 0x000000010e027824 */ /* 0x000fe200078e0a02 */
[----:B------:R-:W-:Y:S01]  /*0dd0*/  STL [R1+0x58], RZ ;  /* 0x000058ff01007387 */ /* 0x000fe20000100800 */
[----:B------:R-:W-:-:S02]  /*0de0*/  SEL R228, R228, 0xffffffe0, !P1 ;  /* 0xffffffe0e4e47807 */ /* 0x000fc40004800000 */
[----:B------:R-:W-:Y:S01]  /*0df0*/  LOP3.LUT R13, R8, 0x8, R13, 0xf8, !PT ;  /* 0x00000008080d7812 */ /* 0x000fe200078ef80d */
[----:B------:R-:W-:Y:S01]  /*0e00*/  IMAD.SHL.U32 R225, R2, 0x100, RZ ;  /* 0x0000010002e17824 */ /* 0x000fe200078e00ff */
[----:B------:R-:W-:Y:S02]  /*0e10*/  SHF.R.U32.HI R8, RZ, 0x3, R8 ;  /* 0x00000003ff087819 */ /* 0x000fe40000011608 */
[----:B0-----:R-:W-:Y:S02]  /*0e20*/  LOP3.LUT R6, R5, 0x7ffffffc, RZ, 0xc0, !PT ;  /* 0x7ffffffc05067812 */ /* 0x001fe400078ec0ff */
[----:B------:R-:W-:-:S03]  /*0e30*/  LOP3.LUT R8, R13, R8, RZ, 0x3c, !PT ;  /* 0x000000080d087212 */ /* 0x000fc600078e3cff */
[----:B------:R-:W-:Y:S01]  /*0e40*/  IMAD.IADD R6, R3, 0x1, -R6 ;  /* 0x0000000103067824 */ /* 0x000fe200078e0a06 */
[CC--:B------:R-:W-:Y:S01]  /*0e50*/  LEA.HI R3, R0.reuse, R16.reuse, RZ, 0x3 ;  /* 0x0000001000037211 */ /* 0x0c0fe200078f18ff */
[----:B------:R-:W-:Y:S01]  /*0e60*/  IMAD.IADD R9, R9, 0x1, R8 ;  /* 0x0000000109097824 */ /* 0x000fe200078e0208 */
[----:B------:R-:W-:Y:S01]  /*0e70*/  LEA.HI R0, R0, R16, RZ, 0x2 ;  /* 0x0000001000007211 */ /* 0x000fe200078f10ff */
[----:B------:R-:W-:Y:S01]  /*0e80*/  IMAD.SHL.U32 R193, R6, 0x2, RZ ;  /* 0x0000000206c17824 */ /* 0x000fe200078e00ff */
[----:B------:R-:W-:Y:S01]  /*0e90*/  SHF.R.S32.HI R4, RZ, 0x3, R3 ;  /* 0x00000003ff047819 */ /* 0x000fe20000011403 */
[----:B------:R-:W-:Y:S01]  /*0ea0*/  IMAD R226, R9, 0x2, R18 ;  /* 0x0000000209e27824 */ /* 0x000fe200078e0212 */
[--C-:B------:R-:W-:Y:S02]  /*0eb0*/  SHF.R.S32.HI R191, RZ, 0x2, R0.reuse ;  /* 0x00000002ffbf7819 */ /* 0x100fe40000011400 */
[----:B------:R-:W-:Y:S01]  /*0ec0*/  SHF.R.S32.HI R4, RZ, 0x1f, R0 ;  /* 0x0000001fff047819 */ /* 0x000fe20000011400 */
[----:B------:R-:W-:Y:S01]  /*0ed0*/  VIADD R229, R226, 0x36400 ;  /* 0x00036400e2e57836 */ /* 0x000fe20000000000 */
[----:B------:R-:W-:Y:S01]  /*0ee0*/  LOP3.LUT R3, R3, 0xfffffff8, RZ, 0xc0, !PT ;  /* 0xfffffff803037812 */ /* 0x000fe200078ec0ff */
[----:B------:R-:W-:Y:S01]  /*0ef0*/  VIADD R8, R191, 0x20 ;  /* 0x00000020bf087836 */ /* 0x000fe20000000000 */
[----:B------:R-:W-:Y:S01]  /*0f00*/  LOP3.LUT R0, R0, 0xfffffffc, RZ, 0xc0, !PT ;  /* 0xfffffffc00007812 */ /* 0x000fe200078ec0ff */
[----:B------:R-:W-:Y:S01]  /*0f10*/  VIADD R227, R226, 0x36440 ;  /* 0x00036440e2e37836 */ /* 0x000fe20000000000 */
[----:B------:R-:W-:Y:S01]  /*0f20*/  LEA.HI R4, R4, R191, RZ, 0x3 ;  /* 0x000000bf04047211 */ /* 0x000fe200078f18ff */
[C---:B------:R-:W-:Y:S01]  /*0f30*/  IMAD.IADD R10, R16.reuse, 0x1, -R3 ;  /* 0x00000001100a7824 */ /* 0x040fe200078e0a03 */
[----:B------:R-:W-:Y:S01]  /*0f40*/  SHF.R.S32.HI R5, RZ, 0x1f, R8 ;  /* 0x0000001fff057819 */ /* 0x000fe20000011408 */
[----:B------:R-:W-:Y:S01]  /*0f50*/  IMAD.IADD R7, R16, 0x1, -R0 ;  /* 0x0000000110077824 */ /* 0x000fe200078e0a00 */
[----:B------:R-:W-:Y:S01]  /*0f60*/  LOP3.LUT R4, R4, 0xfffffff8, RZ, 0xc0, !PT ;  /* 0xfffffff804047812 */ /* 0x000fe200078ec0ff */
[----:B------:R-:W-:Y:S01]  /*0f70*/  IMAD.SHL.U32 R209, R10, 0x8, RZ ;  /* 0x000000080ad17824 */ /* 0x000fe200078e00ff */
[----:B------:R-:W-:Y:S01]  /*0f80*/  LEA.HI R5, R5, R8, RZ, 0x3 ;  /* 0x0000000805057211 */ /* 0x000fe200078f18ff */
[C---:B------:R-:W-:Y:S01]  /*0f90*/  IMAD.SHL.U32 R16, R7.reuse, 0x8, RZ ;  /* 0x0000000807107824 */ /* 0x040fe200078e00ff */
[----:B------:R-:W-:Y:S01]  /*0fa0*/  LEA.HI R0, R7, R7, RZ, 0x1 ;  /* 0x0000000707007211 */ /* 0x000fe200078f08ff */
[----:B------:R-:W-:-:S02]  /*0fb0*/  IMAD.SHL.U32 R3, R8, 0x40, RZ ;  /* 0x0000004008037824 */ /* 0x000fc400078e00ff */
[----:B------:R-:W-:Y:S01]  /*0fc0*/  VIADD R36, R209, 0x80 ;  /* 0x00000080d1247836 */ /* 0x000fe20000000000 */
[----:B------:R-:W-:Y:S01]  /*0fd0*/  LOP3.LUT R0, R0, 0x1ffffffe, RZ, 0xc0, !PT ;  /* 0x1ffffffe00007812 */ /* 0x000fe200078ec0ff */
[----:B------:R-:W-:Y:S01]  /*0fe0*/  IMAD.SHL.U32 R188, R7, 0x4, RZ ;  /* 0x0000000407bc7824 */ /* 0x000fe200078e00ff */
[----:B------:R-:W-:Y:S01]  /*0ff0*/  SHF.R.S32.HI R17, RZ, 0x1f, R16 ;  /* 0x0000001fff117819 */ /* 0x000fe20000011410 */
[C---:B------:R-:W-:Y:S01]  /*1000*/  VIADD R35, R209.reuse, 0xc0 ;  /* 0x000000c0d1237836 */ /* 0x040fe20000000000 */
[----:B------:R-:W-:Y:S01]  /*1010*/  SHF.R.S32.HI R38, RZ, 0x1f, R36 ;  /* 0x0000001fff267819 */ /* 0x000fe20000011424 */
[----:B------:R-:W-:Y:S02]  /*1020*/  VIADD R224, R16, 0x40 ;  /* 0x0000004010e07836 */ /* 0x000fe40000000000 */
[C---:B------:R-:W-:Y:S01]  /*1030*/  VIADD R34, R209.reuse, 0x100 ;  /* 0x00000100d1227836 */ /* 0x040fe20000000000 */
[----:B------:R-:W-:Y:S01]  /*1040*/  SHF.R.S32.HI R36, RZ, 0x1f, R35 ;  /* 0x0000001fff247819 */ /* 0x000fe20000011423 */
[----:B------:R-:W-:-:S02]  /*1050*/  VIADD R33, R209, 0x140 ;  /* 0x00000140d1217836 */ /* 0x000fc40000000000 */
[----:B------:R-:W-:Y:S01]  /*1060*/  IMAD.IADD R192, R191, 0x1, -R4 ;  /* 0x00000001bfc07824 */ /* 0x000fe200078e0a04 */
[----:B------:R-:W-:Y:S01]  /*1070*/  LOP3.LUT R4, R3, 0x1c0, RZ, 0xc0, !PT ;  /* 0x000001c003047812 */ /* 0x000fe200078ec0ff */
        /* <DEDUP_REMOVED lines=12> */
[----:B------:R-:W-:Y:S01]  /*1140*/  IMAD.IADD R3, R7, 0x1, -R0 ;  /* 0x0000000107037824 */ /* 0x000fe200078e0a00 */
[----:B------:R-:W-:Y:S01]  /*1150*/  SHF.R.S32.HI R7, RZ, 0x1f, R224 ;  /* 0x0000001fff077819 */ /* 0x000fe200000114e0 */
[----:B------:R-:W-:Y:S01]  /*1160*/  IMAD.SHL.U32 R5, R5, 0x40, RZ ;  /* 0x0000004005057824 */ /* 0x000fe200078e00ff */
[----:B------:R-:W-:Y:S01]  /*1170*/  SHF.R.S32.HI R37, RZ, 0x1f, R206 ;  /* 0x0000001fff257819 */ /* 0x000fe200000114ce */
[C---:B------:R-:W-:Y:S01]  /*1180*/  VIADD R30, R16.reuse, 0x1c0 ;  /* 0x000001c0101e7836 */ /* 0x040fe20000000000 */
[----:B------:R-:W-:Y:S01]  /*1190*/  SHF.R.S32.HI R32, RZ, 0x1f, R31 ;  /* 0x0000001fff207819 */ /* 0x000fe2000001141f */
[----:B------:R-:W-:Y:S01]  /*11a0*/  VIADD R28, R16, 0x1e0 ;  /* 0x000001e0101c7836 */ /* 0x000fe20000000000 */
[----:B------:R-:W-:Y:S01]  /*11b0*/  SHF.L.U64.HI R31, R224, 0x1, R7 ;  /* 0x00000001e01f7819 */ /* 0x000fe20000010207 */
[C---:B------:R-:W-:Y:S01]  /*11c0*/  VIADD R221, R16.reuse, 0xa0 ;  /* 0x000000a010dd7836 */ /* 0x040fe20000000000 */
[----:B------:R-:W-:Y:S01]  /*11d0*/  LOP3.LUT R5, R5, 0xfffffe00, RZ, 0xc0, !PT ;  /* 0xfffffe0005057812 */ /* 0x000fe200078ec0ff */
[C---:B------:R-:W-:Y:S01]  /*11e0*/  VIADD R220, R16.reuse, 0xc0 ;  /* 0x000000c010dc7836 */ /* 0x040fe20000000000 */
[----:B------:R-:W-:Y:S01]  /*11f0*/  STL [R1+0x4], R30 ;  /* 0x0000041e01007387 */ /* 0x000fe20000100800 */
[----:B------:R-:W-:Y:S01]  /*1200*/  SHF.L.U64.HI R7, R223, 0x1, R2 ;  /* 0x00000001df077819 */ /* 0x000fe20000010202 */
[----:B------:R-:W-:Y:S01]  /*1210*/  VIADD R219, R16, 0xe0 ;  /* 0x000000e010db7836 */ /* 0x000fe20000000000 */
[----:B------:R-:W-:Y:S01]  /*1220*/  LOP3.LUT R0, R4, 0x38, R16, 0xf8, !PT ;  /* 0x0000003804007812 */ /* 0x000fe200078ef810 */
[----:B------:R-:W-:Y:S01]  /*1230*/  STL [R1], R28 ;  /* 0x0000001c01007387 */ /* 0x000fe20000100800 */
[----:B------:R-:W-:Y:S01]  /*1240*/  SHF.R.U32.HI R24, RZ, 0x3, R4 ;  /* 0x00000003ff187819 */ /* 0x000fe20000011604 */
[----:B------:R-:W-:Y:S01]  /*1250*/  VIADD R218, R16, 0x100 ;  /* 0x0000010010da7836 */ /* 0x000fe20000000000 */
[----:B------:R-:W-:Y:S01]  /*1260*/  SHF.L.U64.HI R2, R222, 0x1, R11 ;  /* 0x00000001de027819 */ /* 0x000fe2000001020b */
[----:B------:R-:W-:Y:S01]  /*1270*/  STL [R1+0x60], R37 ;  /* 0x0000602501007387 */ /* 0x000fe20000100800 */
[----:B------:R-:W-:Y:S01]  /*1280*/  SHF.R.S32.HI R4, RZ, 0x1f, R221 ;  /* 0x0000001fff047819 */ /* 0x000fe200000114dd */
[C---:B------:R-:W-:Y:S01]  /*1290*/  VIADD R217, R16.reuse, 0x120 ;  /* 0x0000012010d97836 */ /* 0x040fe20000000000 */
[----:B------:R-:W-:Y:S01]  /*12a0*/  SHF.R.S32.HI R13, RZ, 0x1f, R220 ;  /* 0x0000001fff0d7819 */ /* 0x000fe200000114dc */
[----:B------:R-:W-:Y:S01]  /*12b0*/  STL [R1+0x10], R31 ;  /* 0x0000101f01007387 */ /* 0x000fe20000100800 */
[----:B------:R-:W-:Y:S01]  /*12c0*/  SHF.L.U64.HI R4, R221, 0x1, R4 ;  /* 0x00000001dd047819 */ /* 0x000fe20000010204 */
        /* <DEDUP_REMOVED lines=9> */
[C---:B------:R-:W-:Y:S01]  /*1360*/  VIADD R213, R16.reuse, 0x1a0 ;  /* 0x000001a010d57836 */ /* 0x040fe20000000000 */
[----:B------:R1:W-:Y:S01]  /*1370*/  STL [R1+0x18], R2 ;  /* 0x0000180201007387 */ /* 0x0003e20000100800 */
[----:B------:R-:W-:Y:S01]  /*1380*/  SHF.R.S32.HI R12, RZ, 0x1f, R215 ;  /* 0x0000001fff0c7819 */ /* 0x000fe200000114d7 */
[----:B------:R-:W-:Y:S01]  /*1390*/  VIADD R184, R16, 0x20 ;  /* 0x0000002010b87836 */ /* 0x000fe20000000000 */
[----:B------:R-:W-:Y:S01]  /*13a0*/  SHF.R.S32.HI R29, RZ, 0x1f, R214 ;  /* 0x0000001fff1d7819 */ /* 0x000fe200000114d6 */
[----:B------:R3:W-:Y:S01]  /*13b0*/  STL [R1+0x1c], R4 ;  /* 0x00001c0401007387 */ /* 0x0007e20000100800 */
[----:B------:R-:W-:Y:S01]  /*13c0*/  SHF.R.S32.HI R14, RZ, 0x1f, R213 ;  /* 0x0000001fff0e7819 */ /* 0x000fe200000114d5 */
[----:B------:R-:W-:Y:S01]  /*13d0*/  @P2 VIADD R227, R229, 0xffffffc0 ;  /* 0xffffffc0e5e32836 */ /* 0x000fe20000000000 */
[----:B0-----:R-:W-:Y:S01]  /*13e0*/  SHF.L.U64.HI R7, R219, 0x1, R8 ;  /* 0x00000001db077819 */ /* 0x001fe20000010208 */
[----:B------:R-:W-:Y:S01]  /*13f0*/  IMAD.IADD R229, R229, 0x1, R228 ;  /* 0x00000001e5e57824 */ /* 0x000fe200078e02e4 */
[----:B------:R-:W-:Y:S01]  /*1400*/  SHF.R.S32.HI R20, RZ, 0x1f, R30 ;  /* 0x0000001fff147819 */ /* 0x000fe2000001141e */
[----:B------:R-:W-:Y:S01]  /*1410*/  IMAD.IADD R228, R228, 0x1, R227 ;  /* 0x00000001e4e47824 */ /* 0x000fe200078e02e3 */
[----:B-1----:R-:W-:-:S02]  /*1420*/  SHF.L.U64.HI R2, R220, 0x1, R13 ;  /* 0x00000001dc027819 */ /* 0x002fc4000001020d */
[----:B------:R-:W-:Y:S02]  /*1430*/  SHF.R.S32.HI R22, RZ, 0x1f, R28 ;  /* 0x0000001fff167819 */ /* 0x000fe4000001141c */
[----:B---3--:R-:W-:Y:S01]  /*1440*/  SHF.L.U64.HI R4, R218, 0x1, R15 ;  /* 0x00000001da047819 */ /* 0x008fe2000001020f */
[----:B------:R0:W-:Y:S01]  /*1450*/  STL [R1+0x20], R2 ;  /* 0x0000200201007387 */ /* 0x0001e20000100800 */
[----:B------:R-:W-:Y:S01]  /*1460*/  LOP3.LUT R5, R5, R0, R24, 0xf6, !PT ;  /* 0x0000000005057212 */ /* 0x000fe200078ef618 */
[----:B------:R-:W-:Y:S01]  /*1470*/  IMAD R0, R3, 0x8, R194 ;  /* 0x0000000803007824 */ /* 0x000fe200078e02c2 */
[----:B------:R-:W-:Y:S01]  /*1480*/  SHF.R.S32.HI R195, RZ, 0x1f, R184 ;  /* 0x0000001fffc37819 */ /* 0x000fe200000114b8 */
[----:B------:R1:W-:Y:S04]  /*1490*/  STL [R1+0x24], R7 ;  /* 0x0000240701007387 */ /* 0x0003e80000100800 */
[----:B------:R3:W-:Y:S01]  /*14a0*/  STL [R1+0x28], R4 ;  /* 0x0000280401007387 */ /* 0x0007e20000100800 */
[----:B0-----:R-:W-:-:S02]  /*14b0*/  SHF.L.U64.HI R2, R217, 0x1, R10 ;  /* 0x00000001d9027819 */ /* 0x001fc4000001020a */
[----:B-1----:R-:W-:-:S03]  /*14c0*/  SHF.L.U64.HI R7, R216, 0x1, R21 ;  /* 0x00000001d8077819 */ /* 0x002fc60000010215 */
[----:B------:R0:W-:Y:S01]  /*14d0*/  STL [R1+0x2c], R2 ;  /* 0x00002c0201007387 */ /* 0x0001e20000100800 */
[----:B---3--:R-:W-:-:S03]  /*14e0*/  SHF.L.U64.HI R4, R215, 0x1, R12 ;  /* 0x00000001d7047819 */ /* 0x008fc6000001020c */
[----:B------:R1:W-:Y:S04]  /*14f0*/  STL [R1+0x30], R7 ;  /* 0x0000300701007387 */ /* 0x0003e80000100800 */
[----:B------:R3:W-:Y:S01]  /*1500*/  STL [R1+0x34], R4 ;  /* 0x0000340401007387 */ /* 0x0007e20000100800 */
[----:B0-----:R-:W-:Y:S02]  /*1510*/  SHF.L.U64.HI R2, R214, 0x1, R29 ;  /* 0x00000001d6027819 */ /* 0x001fe4000001021d */
[----:B-1----:R-:W-:-:S03]  /*1520*/  SHF.L.U64.HI R7, R213, 0x1, R14 ;  /* 0x00000001d5077819 */ /* 0x002fc6000001020e */
[----:B------:R0:W-:Y:S01]  /*1530*/  STL [R1+0x38], R2 ;  /* 0x0000380201007387 */ /* 0x0001e20000100800 */
[----:B---3--:R-:W-:-:S03]  /*1540*/  SHF.L.U64.HI R4, R30, 0x1, R20 ;  /* 0x000000011e047819 */ /* 0x008fc60000010214 */
[----:B------:R-:W-:Y:S04]  /*1550*/  STL [R1+0x3c], R7 ;  /* 0x00003c0701007387 */ /* 0x000fe80000100800 */
[----:B------:R-:W-:Y:S01]  /*1560*/  STL [R1+0x40], R4 ;  /* 0x0000400401007387 */ /* 0x000fe20000100800 */
[----:B0-----:R-:W-:-:S05]  /*1570*/  SHF.L.U64.HI R2, R28, 0x1, R22 ;  /* 0x000000011c027819 */ /* 0x001fca0000010216 */
[----:B------:R0:W-:Y:S02]  /*1580*/  STL [R1+0x44], R2 ;  /* 0x0000440201007387 */ /* 0x0001e40000100800 */
[----:B0-----:R-:W-:-:S05]  /*1590*/  IMAD R2, R5, 0x2, R18 ;  /* 0x0000000205027824 */ /* 0x001fca00078e0212 */
[----:B------:R0:W-:Y:S04]  /*15a0*/  STL [R1+0x64], R2 ;  /* 0x0000640201007387 */ /* 0x0001e80000100800 */
[----:B------:R0:W-:Y:S01]  /*15b0*/  STL [R1+0x8], R0 ;  /* 0x0000080001007387 */ /* 0x0001e20000100800 */
[----:B--2---:R-:W-:Y:S01]  /*15c0*/  LOP3.LUT R186, R19, 0x1, RZ, 0xfc, !PT ;  /* 0x0000000113ba7812 */ /* 0x004fe200078efcff */
[----:B0-----:R-:W-:-:S07]  /*15d0*/  IMAD.MOV.U32 R19, RZ, RZ, RZ ;  /* 0x000000ffff137224 */ /* 0x001fce00078e00ff */
.L_x_8741:
[----:B01-34-:R-:W0:Y:S01]  /*15e0*/  LDC.64 R2, c[0x0][0xd88] ;  /* 0x00036200ff027b82 */ /* 0x01be220000000a00 */
        /* <DEDUP_REMOVED lines=15> */
[C---:B------:R-:W-:Y:S01]  /*16e0*/  @P2 LEA R2, P3, R0.reuse, UR4, 0x2 ;  /* 0x0000000400022c11 */ /* 0x040fe2000f8610ff */
[----:B------:R-:W-:Y:S01]  /*16f0*/  STL [R1+0x54], R0 ;  /* 0x0000540001007387 */ /* 0x000fe20000100800 */
[C-C-:B------:R-:W-:Y:S02]  /*1700*/  SHF.L.U64.HI R30, R0.reuse, 0x2, R4.reuse ;  /* 0x00000002001e7819 */ /* 0x140fe40000010204 */
[----:B------:R-:W-:Y:S01]  /*1710*/  @P2 LEA.HI.X R3, R0, UR5, R4, 0x2, P3 ;  /* 0x0000000500032c11 */ /* 0x000fe200098f1404 */
[----:B------:R0:W-:Y:S01]  /*1720*/  STL [R1+0x5c], R4 ;  /* 0x00005c0401007387 */ /* 0x0001e20000100800 */
[----:B------:R-:W-:Y:S01]  /*1730*/  IADD3 R6, P4, R31, UR6, RZ ;  /* 0x000000061f067c10 */ /* 0x000fe2000ff9e0ff */
[----:B------:R-:W-:-:S02]  /*1740*/  ULDC UR4, c[0x0][0x288] ;  /* 0x0000a20000047ab9 */ /* 0x000fc40000000800 */
[----:B------:R1:W5:Y:S01]  /*1750*/  @P2 LDG.E R9, desc[UR40][R2.64] ;  /* 0x0000002802092981 */ /* 0x000362000c1e1900 */
[----:B------:R-:W-:Y:S01]  /*1760*/  IMAD.U32 R207, RZ, RZ, UR4 ;  /* 0x00000004ffcf7e24 */ /* 0x000fe2000f8e00ff */
[----:B------:R-:W-:Y:S01]  /*1770*/  IADD3.X R7, R30, UR7, RZ, P4, !PT ;  /* 0x000000071e077c10 */ /* 0x000fe2000a7fe4ff */
[----:B------:R-:W-:Y:S01]  /*1780*/  ULDC.64 UR4, c[0x0][0x418] ;  /* 0x0001060000047ab9 */ /* 0x000fe20000000a00 */
[----:B------:R1:W-:Y:S01]  /*1790*/  STL [R1+0x4c], R31 ;  /* 0x00004c1f01007387 */ /* 0x0003e20000100800 */
[----:B0-----:R-:W-:-:S03]  /*17a0*/  @P1 IADD3 R4, P2, R31, UR8, RZ ;  /* 0x000000081f041c10 */ /* 0x001fc6000ff5e0ff */
[----:B------:R1:W5:Y:S01]  /*17b0*/  @P0 LDG.E R29, desc[UR40][R6.64] ;  /* 0x00000028061d0981 */ /* 0x000362000c1e1900 */
[----:B------:R-:W-:Y:S01]  /*17c0*/  @P1 IADD3.X R5, R30, UR9, RZ, P2, !PT ;  /* 0x000000091e051c10 */ /* 0x000fe200097fe4ff */
[----:B------:R-:W-:Y:S02]  /*17d0*/  UISETP.NE.U32.AND UP0, UPT, UR4, URZ, UPT ;  /* 0x0000003f0400728c */ /* 0x000fe4000bf05070 */
[----:B------:R1:W-:Y:S01]  /*17e0*/  STL [R1+0x50], R30 ;  /* 0x0000501e01007387 */ /* 0x0003e20000100800 */
[----:B------:R-:W-:Y:S01]  /*17f0*/  ULDC.64 UR8, c[0x0][0xb18] ;  /* 0x0002c60000087ab9 */ /* 0x000fe20000000a00 */
[----:B------:R-:W-:Y:S02]  /*1800*/  ULDC UR4, c[0x0][0x424] ;  /* 0x0001090000047ab9 */ /* 0x000fe40000000800 */
[----:B------:R1:W5:Y:S04]  /*1810*/  @P1 LDG.E R207, desc[UR40][R4.64] ;  /* 0x0000002804cf1981 */ /* 0x000368000c1e1900 */
[----:B------:R1:W-:Y:S01]  /*1820*/  STL [R1+0x48], R26 ;  /* 0x0000481a01007387 */ /* 0x0003e20000100800 */
[----:B------:R-:W-:Y:S01]  /*1830*/  UISETP.NE.AND.EX UP0, UPT, UR5, URZ, UPT, UP0 ;  /* 0x0000003f0500728c */ /* 0x000fe2000bf05300 */
[----:B------:R-:W-:-:S02]  /*1840*/  ISETP.NE.U32.AND P2, PT, RZ, UR8, PT ;  /* 0x00000008ff007c0c */ /* 0x000fc4000bf45070 */
[----:B------:R-:W-:Y:S01]  /*1850*/  ULDC UR5, c[0x0][0x2f0] ;  /* 0x0000bc0000057ab9 */ /* 0x000fe20000000800 */
[----:B------:R-:W-:Y:S01]  /*1860*/  USEL UR4, UR4, 0x1, UP0 ;  /* 0x0000000104047887 */ /* 0x000fe20008000000 */
[----:B------:R-:W-:-:S03]  /*1870*/  ISETP.NE.AND.EX P2, PT, RZ, UR9, PT, P2 ;  /* 0x00000009ff007c0c */ /* 0x000fc6000bf45320 */
[----:B------:R-:W-:-:S03]  /*1880*/  UIMAD UR4, UR4, UR5, URZ ;  /* 0x00000005040472a4 */ /* 0x000fc6000f8e023f */
[----:B------:R-:W-:Y:S01]  /*1890*/  ULDC UR5, c[0x0][0x348] ;  /* 0x0000d20000057ab9 */ /* 0x000fe20000000800 */
[----:B------:R-:W-:Y:S01]  /*18a0*/  IMAD.MOV.U32 R36, RZ, RZ, R0 ;  /* 0x000000ffff247224 */ /* 0x000fe200078e0000 */
[----:B-1----:R-:W-:Y:S07]  /*18b0*/  @P1 BRA `(.L_x_8603) ;  /* 0x0000000000241947 */ /* 0x002fee0003800000 */
        /* <DEDUP_REMOVED lines=9> */
.L_x_8603:
[----:B------:R-:W-:Y:S02]  /*1950*/  IMAD.U32 R27, RZ, RZ, UR5 ;  /* 0x00000005ff1b7e24 */ /* 0x000fe4000f8e00ff */
[----:B------:R-:W-:Y:S01]  /*1960*/  IMAD.U32 R28, RZ, RZ, UR4 ;  /* 0x00000004ff1c7e24 */ /* 0x000fe2000f8e00ff */
[----:B------:R-:W-:Y:S06]  /*1970*/  @!P2 BRA `(.L_x_8604) ;  /* 0x000000000010a947 */ /* 0x000fec0003800000 */
[----:B------:R-:W-:-:S04]  /*1980*/  IADD3 R2, P0, R31, UR8, RZ ;  /* 0x000000081f027c10 */ /* 0x000fc8000ff1e0ff */
[----:B------:R-:W-:-:S05]  /*1990*/  IADD3.X R3, R30, UR9, RZ, P0, !PT ;  /* 0x000000091e037c10 */ /* 0x000fca00087fe4ff */
[----:B------:R0:W5:Y:S01]  /*19a0*/  LDG.E R28, desc[UR40][R2.64] ;  /* 0x00000028021c7981 */ /* 0x000162000c1e1900 */
[----:B------:R-:W-:Y:S05]  /*19b0*/  BRA `(.L_x_8605) ;  /* 0x0000000000107947 */ /* 0x000fea0003800000 */
.L_x_8604:
[----:B------:R-:W-:Y:S05]  /*19c0*/  @!P0 BRA `(.L_x_8605) ;  /* 0x00000000000c8947 */ /* 0x000fea0003800000 */
[----:B------:R-:W2:Y:S04]  /*19d0*/  LDG.E R3, desc[UR40][R6.64] ;  /* 0x0000002806037981 */ /* 0x000ea8000c1e1900 */
[----:B------:R-:W2:Y:S02]  /*19e0*/  LDG.E R28, desc[UR40][R6.64+0x4] ;  /* 0x00000428061c7981 */ /* 0x000ea4000c1e1900 */
[----:B--2---:R-:W-:-:S07]  /*19f0*/  IMAD.IADD R28, R28, 0x1, -R3 ;  /* 0x000000011c1c7824 */ /* 0x004fce00078e0a03 */
.L_x_8605:
        /* <DEDUP_REMOVED lines=24> */
[----:B--2---:R-:W-:-:S02]  /*1b80*/  @P0 IMAD.IADD R27, R7, 0x1, -R0 ;  /* 0x00000001071b0824 */ /* 0x004fc400078e0a00 */
        /* <DEDUP_REMOVED lines=8> */
[----:B---3--:R-:W-:Y:S02]  /*1c10*/  SHF.R.S32.HI R5, RZ, 0x1f, R2 ;  /* 0x0000001fff057819 */ /* 0x008fe40000011402 */
        /* <DEDUP_REMOVED lines=35> */
.L_x_8608:
[----:B------:R-:W-:Y:S05]  /*1e50*/  BSYNC B6 ;  /* 0x0000000000067941 */ /* 0x000fea0003800000 */
.L_x_8607:
        /* <DEDUP_REMOVED lines=20> */
.L_x_8610:
[----:B------:R-:W-:Y:S05]  /*1fa0*/  BSYNC B6 ;  /* 0x0000000000067941 */ /* 0x000fea0003800000 */
.L_x_8609:
        /* <DEDUP_REMOVED lines=14> */
[-C--:B------:R-:W-:Y:S01]  /*2090*/  IMAD R0, R9, R4.reuse, RZ ;  /* 0x0000000409007224 */ /* 0x080fe200078e02ff */
[----:B------:R-:W-:Y:S01]  /*20a0*/  SHF.L.U64.HI R40, R4, 0x6, R5 ;  /* 0x0000000604287819 */ /* 0x000fe20000010205 */
[C---:B------:R-:W-:Y:S01]  /*20b0*/  IMAD.WIDE.U32 R6, R191.reuse, R4, R188 ;  /* 0x00000004bf067225 */ /* 0x040fe200078e00bc */
[----:B------:R-:W3:Y:S01]  /*20c0*/  S2R R30, SR_TID.X ;  /* 0x00000000001e7919 */ /* 0x000ee20000002100 */
[----:B------:R-:W-:Y:S01]  /*20d0*/  LOP3.LUT R42, R42, 0x1c0, RZ, 0xc0, !PT ;  /* 0x000001c02a2a7812 */ /* 0x000fe200078ec0ff */
[----:B------:R-:W-:Y:S01]  /*20e0*/  ULDC UR4, c[0x0][0x2f4] ;  /* 0x0000bd0000047ab9 */ /* 0x000fe20000000800 */
[----:B------:R-:W-:Y:S01]  /*20f0*/  IMAD R11, R191, R5, R0 ;  /* 0x00000005bf0b7224 */ /* 0x000fe200078e0200 */
[----:B-1----:R-:W-:Y:S01]  /*2100*/  SHF.L.U64.HI R43, R44, 0x6, R45 ;  /* 0x000000062c2b7819 */ /* 0x002fe2000001022d */
[----:B------:R-:W-:Y:S01]  /*2110*/  IMAD R8, R9, R44, RZ ;  /* 0x0000002c09087224 */ /* 0x000fe200078e02ff */
[C---:B--2---:R-:W-:Y:S01]  /*2120*/  ISETP.GE.AND P0, PT, R16.reuse, R49, PT ;  /* 0x000000311000720c */ /* 0x044fe20003f06270 */
[----:B0-----:R-:W-:Y:S01]  /*2130*/  IMAD.IADD R3, R7, 0x1, R11 ;  /* 0x0000000107037824 */ /* 0x001fe200078e020b */
[----:B-----5:R-:W-:Y:S01]  /*2140*/  SHF.R.S32.HI R9, RZ, 0x1f, R24 ;  /* 0x0000001fff097819 */ /* 0x020fe20000011418 */
[----:B------:R-:W-:Y:S01]  /*2150*/  IMAD R13, R191, R45, R8 ;  /* 0x0000002dbf0d7224 */ /* 0x000fe200078e0208 */
[----:B------:R-:W-:Y:S01]  /*2160*/  SEL R7, R49, RZ, P0 ;  /* 0x000000ff31077207 */ /* 0x000fe20000000000 */
[----:B------:R-:W-:Y:S01]  /*2170*/  IMAD.MOV.U32 R2, RZ, RZ, R6 ;  /* 0x000000ffff027224 */ /* 0x000fe200078e0006 */
[----:B------:R-:W-:Y:S01]  /*2180*/  ISETP.GE.AND P2, PT, R16, UR4, PT ;  /* 0x0000000410007c0c */ /* 0x000fe2000bf46270 */
[----:B------:R-:W-:Y:S01]  /*2190*/  IMAD R8, R9, R4, RZ ;  /* 0x0000000409087224 */ /* 0x000fe200078e02ff */
[----:B------:R-:W-:Y:S01]  /*21a0*/  SHF.R.S32.HI R46, RZ, 0x1f, R26 ;  /* 0x0000001fff2e7819 */ /* 0x000fe2000001141a */
[----:B------:R-:W-:Y:S01]  /*21b0*/  IMAD.IADD R21, R11, 0x1, R21 ;  /* 0x000000010b157824 */ /* 0x000fe200078e0215 */
[----:B------:R-:W-:Y:S01]  /*21c0*/  ISETP.GE.AND P1, PT, R184, UR4, PT ;  /* 0x00000004b8007c0c */ /* 0x000fe2000bf26270 */
[----:B------:R-:W-:Y:S01]  /*21d0*/  IMAD R9, R9, R44, RZ ;  /* 0x0000002c09097224 */ /* 0x000fe200078e02ff */
[----:B------:R-:W-:Y:S01]  /*21e0*/  P2R R61, PR, RZ, 0x4 ;  /* 0x00000004ff3d7803 */ /* 0x000fe20000000000 */
[----:B------:R-:W-:Y:S01]  /*21f0*/  IMAD.IADD R7, R16, 0x1, R7 ;  /* 0x0000000110077824 */ /* 0x000fe200078e0207 */
[----:B---3--:R-:W-:Y:S01]  /*2200*/  SHF.R.U32.HI R12, RZ, 0x7, R12 ;  /* 0x00000007ff0c7819 */ /* 0x008fe2000001160c */
[----:B------:R-:W-:-:S03]  /*2210*/  IMAD.WIDE.U32 R2, R24, R4, R2 ;  /* 0x0000000418027225 */ /* 0x000fc600078e0002 */
[----:B------:R-:W-:Y:S01]  /*2220*/  SHF.R.S32.HI R6, RZ, 0x1f, R7 ;  /* 0x0000001fff067819 */ /* 0x000fe20000011407 */
[----:B------:R-:W-:-:S03]  /*2230*/  IMAD.WIDE.U32 R20, R24, R4, R20 ;  /* 0x0000000418147225 */ /* 0x000fc600078e0014 */
[----:B------:R-:W-:Y:S01]  /*2240*/  LEA.HI R39, R6, R7, RZ, 0x3 ;  /* 0x0000000706277211 */ /* 0x000fe200078f18ff */
[----:B------:R-:W-:Y:S01]  /*2250*/  IMAD.SHL.U32 R41, R4, 0x40, RZ ;  /* 0x0000004004297824 */ /* 0x000fe200078e00ff */
[----:B------:R-:W-:Y:S01]  /*2260*/  LOP3.LUT R4, R42, 0x18, R16, 0xf8, !PT ;  /* 0x000000182a047812 */ /* 0x000fe200078ef810 */
[----:B------:R-:W-:Y:S01]  /*2270*/  IMAD R9, R24, R45, R9 ;  /* 0x0000002d18097224 */ /* 0x000fe200078e0209 */
[----:B------:R-:W-:Y:S01]  /*2280*/  SHF.R.U32.HI R45, RZ, 0x3, R42 ;  /* 0x00000003ff2d7819 */ /* 0x000fe2000001162a */
[----:B------:R-:W-:Y:S01]  /*2290*/  VIADD R30, R30, 0xffffff80 ;  /* 0xffffff801e1e7836 */ /* 0x000fe20000000000 */
[----:B------:R-:W-:Y:S01]  /*22a0*/  LOP3.LUT R54, R39, 0xfffffff8, RZ, 0xc0, !PT ;  /* 0xfffffff827367812 */ /* 0x000fe200078ec0ff */
[CC--:B------:R-:W-:Y:S01]  /*22b0*/  IMAD.WIDE.U32 R32, R191.reuse, R44.reuse, R188 ;  /* 0x0000002cbf207225 */ /* 0x0c0fe200078e00bc */
[----:B------:R-:W-:Y:S02]  /*22c0*/  LOP3.LUT R4, R4, R45, RZ, 0x3c, !PT ;  /* 0x0000002d04047212 */ /* 0x000fe400078e3cff */
[----:B------:R-:W-:Y:S01]  /*22d0*/  SHF.R.S32.HI R10, RZ, 0x1f, R30 ;  /* 0x0000001fff0a7819 */ /* 0x000fe2000001141e */
[----:B------:R-:W-:Y:S01]  /*22e0*/  IMAD.WIDE.U32 R34, R191, R44, R16 ;  /* 0x0000002cbf227225 */ /* 0x000fe200078e0010 */
[----:B------:R-:W-:-:S02]  /*22f0*/  SHF.R.S32.HI R59, RZ, 0x1f, R54 ;  /* 0x0000001fff3b7819 */ /* 0x000fc40000011436 */
[----:B------:R-:W-:Y:S01]  /*2300*/  LEA.HI R10, R10, R30, RZ, 0x2 ;  /* 0x0000001e0a0a7211 */ /* 0x000fe200078f10ff */
[----:B------:R-:W-:Y:S02]  /*2310*/  IMAD.IADD R33, R33, 0x1, R13 ;  /* 0x0000000121217824 */ /* 0x000fe400078e020d */
[----:B------:R-:W-:Y:S01]  /*2320*/  IMAD.IADD R35, R13, 0x1, R35 ;  /* 0x000000010d237824 */ /* 0x000fe200078e0223 */
[----:B------:R-:W-:Y:S01]  /*2330*/  LOP3.LUT R10, R10, 0xfffffffc, RZ, 0xc0, !PT ;  /* 0xfffffffc0a0a7812 */ /* 0x000fe200078ec0ff */
[C---:B------:R-:W-:Y:S02]  /*2340*/  IMAD R7, R24.reuse, R5, R8 ;  /* 0x0000000518077224 */ /* 0x040fe400078e0208 */
[----:B------:R-:W-:-:S04]  /*2350*/  IMAD.WIDE.U32 R32, R24, R44, R32 ;  /* 0x0000002c18207225 */ /* 0x000fc800078e0020 */
[----:B------:R-:W-:Y:S02]  /*2360*/  IMAD.IADD R10, R30, 0x1, -R10 ;  /* 0x000000011e0a7824 */ /* 0x000fe400078e0a0a */
[----:B------:R-:W0:Y:S01]  /*2370*/  S2R R30, SR_TID.X ;  /* 0x00000000001e7919 */ /* 0x000e220000002100 */
[----:B------:R-:W-:-:S04]  /*2380*/  IMAD.WIDE.U32 R34, R24, R44, R34 ;  /* 0x0000002c18227225 */ /* 0x000fc800078e0022 */
[----:B------:R-:W-:Y:S02]  /*2390*/  IMAD R48, R10, 0x40, R191 ;  /* 0x000000400a307824 */ /* 0x000fe400078e02bf */
[----:B------:R-:W-:Y:S02]  /*23a0*/  IMAD.IADD R0, R29, 0x1, R28 ;  /* 0x000000011d007824 */ /* 0x000fe400078e021c */
[----:B------:R-:W-:Y:S02]  /*23b0*/  IMAD.SHL.U32 R44, R44, 0x40, RZ ;  /* 0x000000402c2c7824 */ /* 0x000fe400078e00ff */
[----:B------:R-:W-:Y:S02]  /*23c0*/  VIADD R47, R12, 0x8 ;  /* 0x000000080c2f7836 */ /* 0x000fe40000000000 */
[----:B------:R-:W-:Y:S02]  /*23d0*/  IMAD.SHL.U32 R49, R49, 0x2, RZ ;  /* 0x0000000231317824 */ /* 0x000fe400078e00ff */
[----:B------:R-:W-:-:S02]  /*23e0*/  IMAD.IADD R51, R3, 0x1, R7 ;  /* 0x0000000103337824 */ /* 0x000fc400078e0207 */
[----:B------:R-:W-:Y:S02]  /*23f0*/  IMAD.IADD R52, R7, 0x1, R21 ;  /* 0x0000000107347824 */ /* 0x000fe400078e0215 */
[----:B------:R-:W-:Y:S02]  /*2400*/  IMAD.IADD R53, R33, 0x1, R9 ;  /* 0x0000000121357824 */ /* 0x000fe400078e0209 */
[----:B------:R-:W-:Y:S02]  /*2410*/  IMAD.IADD R55, R9, 0x1, R35 ;  /* 0x0000000109377824 */ /* 0x000fe400078e0223 */
[----:B0-----:R-:W-:-:S05]  /*2420*/  VIADD R30, R30, 0xffffff80 ;  /* 0xffffff801e1e7836 */ /* 0x001fca0000000000 */
[----:B------:R-:W-:-:S04]  /*2430*/  SHF.R.S32.HI R10, RZ, 0x1f, R30 ;  /* 0x0000001fff0a7819 */ /* 0x000fc8000001141e */
[----:B------:R-:W-:-:S04]  /*2440*/  LEA.HI R10, R10, R30, RZ, 0x5 ;  /* 0x0000001e0a0a7211 */ /* 0x000fc800078f28ff */
[----:B------:R-:W-:-:S05]  /*2450*/  SHF.R.S32.HI R10, RZ, 0x5, R10 ;  /* 0x00000005ff0a7819 */ /* 0x000fca000001140a */
[----:B------:R-:W-:Y:S01]  /*2460*/  IMAD R50, R10, 0x200, R4 ;  /* 0x000002000a327824 */ /* 0x000fe200078e0204 */
[----:B------:R-:W-:-:S04]  /*2470*/  LOP3.LUT R4, R42, 0x38, R39, 0xf8, !PT ;  /* 0x000000382a047812 */ /* 0x000fc800078ef827 */
[----:B------:R-:W-:-:S05]  /*2480*/  LOP3.LUT R4, R4, R45, RZ, 0x3c, !PT ;  /* 0x0000002d04047212 */ /* 0x000fca00078e3cff */
[----:B------:R-:W-:Y:S01]  /*2490*/  IMAD R60, R10, 0x200, R4 ;  /* 0x000002000a3c7824 */ /* 0x000fe200078e0204 */
[----:B----4-:R-:W-:-:S07]  /*24a0*/  SHF.R.S32.HI R58, RZ, 0x1f, R36 ;  /* 0x0000001fff3a7819 */ /* 0x010fce0000011424 */
.L_x_8643:
[----:B0-----:R-:W0:Y:S01]  /*24b0*/  LDC R64, c[0x0][0x430] ;  /* 0x00010c00ff407b82 */ /* 0x001e220000000800 */
        /* <DEDUP_REMOVED lines=92> */
.L_x_8615:
[----:B------:R-:W-:Y:S05]  /*2a80*/  BSYNC B1 ;  /* 0x0000000000017941 */ /* 0x000fea0003800000 */
.L_x_8614:
[----:B------:R-:W-:Y:S01]  /*2a90*/  ISETP.NE.AND P3, PT, R186, 0x3, PT ;  /* 0x00000003ba00780c */ /* 0x000fe20003f65270 */
[----:B0----5:R-:W-:Y:S02]  /*2aa0*/  IMAD.MOV.U32 R4, RZ, RZ, R8 ;  /* 0x000000ffff047224 */ /* 0x021fe400078e0008 */
[----:B------:R-:W-:Y:S02]  /*2ab0*/  IMAD.MOV.U32 R5, RZ, RZ, R9 ;  /* 0x000000ffff057224 */ /* 0x000fe400078e0009 */
        /* <DEDUP_REMOVED lines=15> */
.L_x_8616:
[----:B------:R-:W-:Y:S01]  /*2bb0*/  IMAD R62, R185, 0x8, R18 ;  /* 0x00000008b93e7824 */ /* 0x000fe200078e0212 */
[----:B------:R-:W-:Y:S01]  /*2bc0*/  SHF.L.U32 R75, R190, 0x1f, RZ ;  /* 0x0000001fbe4b7819 */ /* 0x000fe200000006ff */
[----:B------:R-:W-:Y:S03]  /*2bd0*/  BSSY B1, `(.L_x_8617) ;  /* 0x0000003000017945 */ /* 0x000fe60003800000 */
[----:B------:R-:W0:Y:S02]  /*2be0*/  SYNCS.PHASECHK.TRANS64.TRYWAIT P5, [R62+URZ+0x38890], R75 ;  /* 0x0388904b3e0075a7 */ /* 0x000e2400080a017f */
[----:B0-----:R-:W-:Y:S05]  /*2bf0*/  @!P5 BRA `(.L_x_8618) ;  /* 0x000001e40000d947 */ /* 0x001fea0003800000 */
.L_x_8876:
[----:B------:R-:W-:Y:S05]  /*2c00*/  BSYNC B1 ;  /* 0x0000000000017941 */ /* 0x000fea0003800000 */
.L_x_8617:
[----:B------:R-:W-:-:S03]  /*2c10*/  UMOV UR4, 0xffffffff ;  /* 0xffffffff00047882 */ /* 0x000fc60000000000 */
[----:B------:R-:W-:Y:S05]  /*2c20*/  BRA.DIV UR4, `(.L_x_8619) ;  /* 0x000001e604087947 */ /* 0x000fea000b800000 */
[----:B------:R1:W2:Y:S04]  /*2c30*/  SHFL.IDX PT, R71, R68, RZ, 0x1c1f ;  /* 0x001c1fff44477589 */ /* 0x0002a800000e0000 */
[----:B------:R1:W3:Y:S02]  /*2c40*/  SHFL.IDX PT, R14, R69, RZ, 0x1c1f ;  /* 0x001c1fff450e7589 */ /* 0x0002e400000e0000 */
.L_x_8880:
        /* <DEDUP_REMOVED lines=56> */
.L_x_8624:
[----:B------:R-:W-:Y:S05]  /*2fd0*/  BSYNC B2 ;  /* 0x0000000000027941 */ /* 0x000fea0003800000 */
.L_x_8623:
[----:B0-----:R4:W-:Y:S02]  /*2fe0*/  ST.E.128 desc[UR40][R10.64], R4 ;  /* 0x000000040a007985 */ /* 0x0019e4000c101d28 */
.L_x_8622:
[----:B------:R-:W-:Y:S05]  /*2ff0*/  BSYNC B1 ;  /* 0x0000000000017941 */ /* 0x000fea0003800000 */
.L_x_8621:
        /* <DEDUP_REMOVED lines=8> */
[----:B--2---:R-:W-:-:S03]  /*3080*/  LEA.HI.X R11, R184, R71, R195, 0x1, P4 ;  /* 0x00000047b80b7211 */ /* 0x004fc600020f0cc3 */
[----:B------:R-:W-:-:S06]  /*3090*/  IMAD R4, R73, 0x2, R18 ;  /* 0x0000000249047824 */ /* 0x000fcc00078e0212 */
[----:B------:R-:W2:Y:S01]  /*30a0*/  LDS.128 R4, [R4+0x22400] ;  /* 0x0224000004047984 */ /* 0x000ea20000000c00 */
[----:B------:R-:W-:Y:S05]  /*30b0*/  @P5 BRA `(.L_x_8626) ;  /* 0x0000000000b85947 */ /* 0x000fea0003800000 */
[----:B------:R-:W-:Y:S01]  /*30c0*/  SHF.R.U64 R14, R8, 0x10, R9 ;  /* 0x00000010080e7819 */ /* 0x000fe20000001209 */
[----:B--2---:R-:W-:Y:S01]  /*30d0*/  IMAD.U32 R12, R7, 0x10000, RZ ;  /* 0x00010000070c7824 */ /* 0x004fe200078e00ff */
        /* <DEDUP_REMOVED lines=44> */
.L_x_8626:
[----:B------:R-:W-:Y:S05]  /*33a0*/  BSYNC B1 ;  /* 0x0000000000017941 */ /* 0x000fea0003800000 */
.L_x_8625:
[----:B--2---:R2:W-:Y:S01]  /*33b0*/  ST.E.128 desc[UR40][R10.64], R4 ;  /* 0x000000040a007985 */ /* 0x0045e2000c101d28 */
[----:B------:R-:W-:Y:S05]  /*33c0*/  BRA `(.L_x_8620) ;  /* 0x0000000c00ac7947 */ /* 0x000fea0003800000 */
.L_x_8613:
        /* <DEDUP_REMOVED lines=42> */
.L_x_8627:
[----:B------:R-:W-:Y:S01]  /*3670*/  IMAD R62, R185, 0x8, R18 ;  /* 0x00000008b93e7824 */ /* 0x000fe200078e0212 */
[----:B------:R-:W-:Y:S01]  /*3680*/  SHF.L.U32 R75, R190, 0x1f, RZ ;  /* 0x0000001fbe4b7819 */ /* 0x000fe200000006ff */
[----:B------:R-:W-:Y:S03]  /*3690*/  BSSY B1, `(.L_x_8628) ;  /* 0x0000003000017945 */ /* 0x000fe60003800000 */
[----:B------:R-:W0:Y:S02]  /*36a0*/  SYNCS.PHASECHK.TRANS64.TRYWAIT P6, [R62+URZ+0x38890], R75 ;  /* 0x0388904b3e0075a7 */ /* 0x000e2400080c017f */
[----:B0-----:R-:W-:Y:S05]  /*36b0*/  @!P6 BRA `(.L_x_8629) ;  /* 0x000001d800ace947 */ /* 0x001fea0003800000 */
.L_x_8881:
[----:B------:R-:W-:Y:S05]  /*36c0*/  BSYNC B1 ;  /* 0x0000000000017941 */ /* 0x000fea0003800000 */
.L_x_8628:
[----:B------:R-:W-:-:S03]  /*36d0*/  UMOV UR4, 0xffffffff ;  /* 0xffffffff00047882 */ /* 0x000fc60000000000 */
[----:B------:R-:W-:Y:S05]  /*36e0*/  BRA.DIV UR4, `(.L_x_8630) ;  /* 0x000001da04b47947 */ /* 0x000fea000b800000 */
[----:B------:R-:W1:Y:S04]  /*36f0*/  SHFL.IDX PT, R68, R68, RZ, 0x1c1f ;  /* 0x001c1fff44447589 */ /* 0x000e6800000e0000 */
[----:B------:R-:W2:Y:S02]  /*3700*/  SHFL.IDX PT, R69, R69, RZ, 0x1c1f ;  /* 0x001c1fff45457589 */ /* 0x000ea400000e0000 */
.L_x_8885:
        /* <DEDUP_REMOVED lines=15> */
[----:B------:R-:W-:Y:S02]  /*3800*/  IMAD.SHL.U32 R71, R8, 0x8, RZ ;  /* 0x0000000808477824 */ /* 0x000fe400078e00ff */
[----:B---3--:R-:W-:-:S03]  /*3810*/  VIADD R11, R11, 0xffffff80 ;  /* 0xffffff800b0b7836 */ /* 0x008fc60000000000 */
[----:B------:R-:W-:Y:S02]  /*3820*/  LOP3.LUT R8, R42, 0x38, R71, 0xf8, !PT ;  /* 0x000000382a087812 */ /* 0x000fe400078ef847 */
[----:B------:R-:W-:Y:S02]  /*3830*/  SHF.R.S32.HI R10, RZ, 0x1f, R11 ;  /* 0x0000001fff0a7819 */ /* 0x000fe4000001140b */
[----:B------:R-:W-:Y:S02]  /*3840*/  LOP3.LUT R8, R8, R45, RZ, 0x3c, !PT ;  /* 0x0000002d08087212 */ /* 0x000fe400078e3cff */
[----:B------:R-:W-:-:S04]  /*3850*/  LEA.HI R10, R10, R11, RZ, 0x5 ;  /* 0x0000000b0a0a7211 */ /* 0x000fc800078f28ff */
[----:B------:R-:W-:-:S05]  /*3860*/  SHF.R.S32.HI R10, RZ, 0x5, R10 ;  /* 0x00000005ff0a7819 */ /* 0x000fca000001140a */
[----:B------:R-:W-:-:S04]  /*3870*/  IMAD R8, R10, 0x200, R8 ;  /* 0x000002000a087824 */ /* 0x000fc800078e0208 */
[----:B------:R-:W-:Y:S02]  /*3880*/  IMAD.IADD R73, R73, 0x1, R8 ;  /* 0x0000000149497824 */ /* 0x000fe400078e0208 */
[----:B------:R-:W1:Y:S02]  /*3890*/  LDS.128 R8, [R9+0x22400] ;  /* 0x0224000009087984 */ /* 0x000e640000000c00 */
[----:B------:R-:W-:-:S05]  /*38a0*/  IMAD R73, R73, 0x2, R18 ;  /* 0x0000000249497824 */ /* 0x000fca00078e0212 */
[----:B------:R2:W3:Y:S01]  /*38b0*/  LDS.128 R12, [R73+0x22400] ;  /* 0x02240000490c7984 */ /* 0x0004e20000000c00 */
[----:B------:R-:W-:Y:S05]  /*38c0*/  @P5 BRA `(.L_x_8632) ;  /* 0x0000000400705947 */ /* 0x000fea0003800000 */
[----:B--2---:R-:W-:Y:S02]  /*38d0*/  SHF.R.U32.HI R73, RZ, 0x10, R5 ;  /* 0x00000010ff497819 */ /* 0x004fe40000011605 */
        /* <DEDUP_REMOVED lines=37> */
[CC--:B------:R-:W-:Y:S01]  /*3b30*/  FMUL.FTZ R28, R30.reuse, R73.reuse ;  /* 0x000000491e1c7220 */ /* 0x0c0fe20000410000 */
[----:B------:R-:W-:Y:S01]  /*3b40*/  IMAD.U32 R9, R11, 0x10000, RZ ;  /* 0x000100000b097824 */ /* 0x000fe200078e00ff */
[----:B------:R-:W-:Y:S01]  /*3b50*/  LOP3.LUT R84, R83, 0xffff0000, RZ, 0xc0, !PT ;  /* 0xffff000053547812 */ /* 0x000fe200078ec0ff */
[----:B------:R-:W-:Y:S01]  /*3b60*/  FMUL.FTZ R30, R30, R6 ;  /* 0x000000061e1e7220 */ /* 0x000fe20000410000 */
[----:B------:R-:W-:Y:S01]  /*3b70*/  LOP3.LUT R76, R76, 0xffff0000, RZ, 0xc0, !PT ;  /* 0xffff00004c4c7812 */ /* 0x000fe200078ec0ff */
[----:B------:R-:W-:Y:S01]  /*3b80*/  FFMA.FTZ R88, R7, R80, R88 ;  /* 0x0000005007587223 */ /* 0x000fe20000010058 */
[----:B------:R-:W-:Y:S01]  /*3b90*/  LOP3.LUT R11, R11, 0xffff0000, RZ, 0xc0, !PT ;  /* 0xffff00000b0b7812 */ /* 0x000fe200078ec0ff */
[C---:B------:R-:W-:Y:S01]  /*3ba0*/  FFMA.FTZ R77, R9.reuse, R6, -R28 ;  /* 0x00000006094d7223 */ /* 0x040fe2000001081c */
[----:B------:R-:W-:Y:S01]  /*3bb0*/  FFMA.FTZ R73, R9, R73, R30 ;  /* 0x0000004909497223 */ /* 0x000fe2000001001e */
[----:B------:R-:W-:Y:S01]  /*3bc0*/  LOP3.LUT R12, R12, 0xffff0000, RZ, 0xc0, !PT ;  /* 0xffff00000c0c7812 */ /* 0x000fe200078ec0ff */
[C---:B------:R-:W-:Y:S01]  /*3bd0*/  FMUL.FTZ R30, R31.reuse, R84 ;  /* 0x000000541f1e7220 */ /* 0x040fe20000410000 */
[----:B------:R-:W-:Y:S01]  /*3be0*/  FMUL.FTZ R80, R31, R76 ;  /* 0x0000004c1f507220 */ /* 0x000fe20000410000 */
[C---:B------:R-:W-:Y:S01]  /*3bf0*/  LOP3.LUT R9, R78.reuse, 0xffff0000, RZ, 0xc0, !PT ;  /* 0xffff00004e097812 */ /* 0x040fe200078ec0ff */
[----:B------:R-:W-:Y:S01]  /*3c00*/  IMAD.U32 R28, R78, 0x10000, RZ ;  /* 0x000100004e1c7824 */ /* 0x000fe200078e00ff */
[----:B------:R-:W-:Y:S01]  /*3c10*/  LOP3.LUT R8, R8, 0xffff0000, RZ, 0xc0, !PT ;  /* 0xffff000008087812 */ /* 0x000fe200078ec0ff */
[----:B------:R-:W-:-:S02]  /*3c20*/  IMAD.U32 R6, R72, 0x10000, RZ ;  /* 0x0001000048067824 */ /* 0x000fc400078e00ff */
[C---:B------:R-:W-:Y:S01]  /*3c30*/  FFMA.FTZ R76, R11.reuse, R76, -R30 ;  /* 0x0000004c0b4c7223 */ /* 0x040fe2000001081e */
[----:B------:R-:W-:Y:S01]  /*3c40*/  LOP3.LUT R7, R72, 0xffff0000, RZ, 0xc0, !PT ;  /* 0xffff000048077812 */ /* 0x000fe200078ec0ff */
[----:B------:R-:W-:Y:S01]  /*3c50*/  FFMA.FTZ R80, R11, R84, R80 ;  /* 0x000000540b507223 */ /* 0x000fe20000010050 */
[C---:B------:R-:W-:Y:S01]  /*3c60*/  FMUL.FTZ R30, R13.reuse, R28 ;  /* 0x0000001c0d1e7220 */ /* 0x040fe20000410000 */
[----:B------:R-:W-:Y:S01]  /*3c70*/  FMUL.FTZ R11, R12, R9 ;  /* 0x000000090c0b7220 */ /* 0x000fe20000410000 */
[-C--:B------:R-:W-:Y:S01]  /*3c80*/  FMUL.FTZ R13, R13, R6.reuse ;  /* 0x000000060d0d7220 */ /* 0x080fe20000410000 */
[----:B------:R-:W-:Y:S02]  /*3c90*/  IMAD.U32 R15, R14, 0x10000, RZ ;  /* 0x000100000e0f7824 */ /* 0x000fe400078e00ff */
[C---:B------:R-:W-:Y:S01]  /*3ca0*/  FFMA.FTZ R30, R5.reuse, R6, -R30 ;  /* 0x00000006051e7223 */ /* 0x040fe2000001081e */
[-C--:B------:R-:W-:Y:S01]  /*3cb0*/  FMUL.FTZ R31, R12, R7.reuse ;  /* 0x000000070c1f7220 */ /* 0x080fe20000410000 */
[----:B------:R-:W-:Y:S01]  /*3cc0*/  FFMA.FTZ R29, R8, R7, -R11 ;  /* 0x00000007081d7223 */ /* 0x000fe2000001080b */
[----:B------:R-:W-:Y:S01]  /*3cd0*/  LOP3.LUT R14, R14, 0xffff0000, RZ, 0xc0, !PT ;  /* 0xffff00000e0e7812 */ /* 0x000fe200078ec0ff */
[----:B------:R-:W-:Y:S01]  /*3ce0*/  FFMA.FTZ R13, R5, R28, R13 ;  /* 0x0000001c050d7223 */ /* 0x000fe2000001000d */
        /* <DEDUP_REMOVED lines=26> */
.L_x_8632:
[----:B------:R-:W-:Y:S05]  /*3e90*/  BSYNC B1 ;  /* 0x0000000000017941 */ /* 0x000fea0003800000 */
.L_x_8631:
        /* <DEDUP_REMOVED lines=8> */
.L_x_8612:
[----:B------:R-:W-:-:S13]  /*3f20*/  ISETP.NE.AND P3, PT, R186, 0x3, PT ;  /* 0x00000003ba00780c */ /* 0x000fda0003f65270 */
[----:B------:R-:W-:Y:S05]  /*3f30*/  @!P3 BRA `(.L_x_8633) ;  /* 0x000000000004b947 */ /* 0x000fea0003800000 */
[----:B------:R-:W-:Y:S01]  /*3f40*/  BPT.TRAP 0x1 ;  /* 0x000000040000795c */ /* 0x000fe20000300000 */
.L_x_8633:
[----:B------:R-:W-:Y:S01]  /*3f50*/  IMAD R62, R185, 0x8, R18 ;  /* 0x00000008b93e7824 */ /* 0x000fe200078e0212 */
[----:B------:R-:W-:Y:S01]  /*3f60*/  SHF.L.U32 R75, R190, 0x1f, RZ ;  /* 0x0000001fbe4b7819 */ /* 0x000fe200000006ff */
[----:B------:R-:W-:Y:S01]  /*3f70*/  BSSY B1, `(.L_x_8634) ;  /* 0x0000004000017945 */ /* 0x000fe20003800000 */
[----:B------:R-:W-:Y:S02]  /*3f80*/  SHF.R.S32.HI R66, RZ, 0x1f, R64 ;  /* 0x0000001fff427819 */ /* 0x000fe40000011440 */
[----:B------:R-:W1:Y:S02]  /*3f90*/  SYNCS.PHASECHK.TRANS64.TRYWAIT P4, [R62+URZ+0x38890], R75 ;  /* 0x0388904b3e0075a7 */ /* 0x000e64000808017f */
[----:B-1----:R-:W-:Y:S05]  /*3fa0*/  @!P4 BRA `(.L_x_8635) ;  /* 0x000001d000d0c947 */ /* 0x002fea0003800000 */
.L_x_8886:
[----:B------:R-:W-:Y:S05]  /*3fb0*/  BSYNC B1 ;  /* 0x0000000000017941 */ /* 0x000fea0003800000 */
.L_x_8634:
        /* <DEDUP_REMOVED lines=26> */
.L_x_8890:
        /* <DEDUP_REMOVED lines=18> */
.L_x_8620:
[----:B------:R-:W-:Y:S05]  /*4280*/  BSYNC B0 ;  /* 0x0000000000007941 */ /* 0x000fea0003800000 */
.L_x_8611:
[----:B0-234-:R-:W0:Y:S01]  /*4290*/  S2R R4, SR_TID.X ;  /* 0x0000000000047919 */ /* 0x01de220000002100 */
        /* <DEDUP_REMOVED lines=16> */
.L_x_8638:
[----:B------:R-:W-:Y:S05]  /*43a0*/  BSYNC B0 ;  /* 0x0000000000007941 */ /* 0x000fea0003800000 */
.L_x_8637:
[----:B------:R-:W2:Y:S01]  /*43b0*/  SYNCS.PHASECHK.TRANS64.TRYWAIT P3, [R62+URZ+0x388b0], R75 ;  /* 0x0388b04b3e0075a7 */ /* 0x000ea2000806017f */
[----:B------:R-:W-:Y:S04]  /*43c0*/  BSSY B0, `(.L_x_8639) ;  /* 0x0000002000007945 */ /* 0x000fe80003800000 */
[----:B--2---:R-:W-:Y:S05]  /*43d0*/  @!P3 BRA `(.L_x_8640) ;  /* 0x000001d0001cb947 */ /* 0x004fea0003800000 */
.L_x_8891:
[----:B------:R-:W-:Y:S05]  /*43e0*/  BSYNC B0 ;  /* 0x0000000000007941 */ /* 0x000fea0003800000 */
.L_x_8639:
        /* <DEDUP_REMOVED lines=21> */
[----:B------:R-:W1:Y:S08]  /*4540*/  SHFL.IDX PT, R10, R10, RZ, 0x1c1f ;  /* 0x001c1fff0a0a7589 */ /* 0x000e7000000e0000 */
[----:B------:R-:W-:Y:S05]  /*4550*/  @!P3 BRA `(.L_x_8642) ;  /* 0x00000004009cb947 */ /* 0x000fea0003800000 */
[----:B------:R-:W3:Y:S01]  /*4560*/  LDL R31, [R1+0x10] ;  /* 0x00001000011f7983 */ /* 0x000ee20000100800 */
[----:B------:R-:W-:-:S03]  /*4570*/  ULDC UR4, c[0x0][0x320] ;  /* 0x0000c80000047ab9 */ /* 0x000fc60000000800 */
[----:B------:R-:W4:Y:S04]  /*4580*/  LDL R14, [R1+0x14] ;  /* 0x00001400010e7983 */ /* 0x000f280000100800 */
[----:B------:R-:W5:Y:S01]  /*4590*/  LDL R30, [R1+0x18] ;  /* 0x00001800011e7983 */ /* 0x000f620000100800 */
[----:B------:R-:W-:Y:S01]  /*45a0*/  ISETP.GE.AND P5, PT, R16, UR4, PT ;  /* 0x0000000410007c0c */ /* 0x000fe2000bfa6270 */
[----:B------:R-:W-:Y:S01]  /*45b0*/  IMAD R9, R185, 0x8000, R50 ;  /* 0x00008000b9097824 */ /* 0x000fe200078e0232 */
[----:B------:R-:W-:Y:S01]  /*45c0*/  LOP3.LUT P3, RZ, R192, 0x4, RZ, 0xc0, !PT ;  /* 0x00000004c0ff7812 */ /* 0x000fe2000786c0ff */
[----:B------:R-:W2:Y:S02]  /*45d0*/  LDL R29, [R1+0x1c] ;  /* 0x00001c00011d7983 */ /* 0x000ea40000100800 */
[----:B------:R-:W-:-:S02]  /*45e0*/  IMAD R12, R9, 0x2, R18 ;  /* 0x00000002090c7824 */ /* 0x000fc400078e0212 */
[----:B------:R-:W2:Y:S04]  /*45f0*/  LDL R28, [R1+0x20] ;  /* 0x00002000011c7983 */ /* 0x000ea80000100800 */
[----:B------:R-:W2:Y:S01]  /*4600*/  LDL R15, [R1+0x24] ;  /* 0x00002400010f7983 */ /* 0x000ea20000100800 */
[----:B------:R-:W-:-:S03]  /*4610*/  VIADD R13, R9, 0x20 ;  /* 0x00000020090d7836 */ /* 0x000fc60000000000 */
[----:B------:R-:W1:Y:S01]  /*4620*/  @!P5 LDS.128 R4, [R12+0x400] ;  /* 0x000400000c04d984 */ /* 0x000e620000000c00 */
[----:B------:R-:W-:Y:S01]  /*4630*/  @P3 VIADD R13, R9, 0xffffffe0 ;  /* 0xffffffe0090d3836 */ /* 0x000fe20000000000 */
[CC--:B0-----:R-:W-:Y:S02]  /*4640*/  @!P5 LEA R8, P3, R16.reuse, R11.reuse, 0x1 ;  /* 0x0000000b1008d211 */ /* 0x0c1fe400078608ff */
[----:B------:R-:W2:Y:S01]  /*4650*/  LDL R63, [R1+0x2c] ;  /* 0x00002c00013f7983 */ /* 0x000ea20000100800 */
[----:B------:R-:W-:Y:S01]  /*4660*/  IMAD R13, R13, 0x2, R18 ;  /* 0x000000020d0d7824 */ /* 0x000fe200078e0212 */
[----:B-1----:R-:W-:Y:S02]  /*4670*/  @!P5 LEA.HI.X R9, R16, R10, R17, 0x1, P3 ;  /* 0x0000000a1009d211 */ /* 0x002fe400018f0c11 */
[C---:B------:R-:W-:Y:S01]  /*4680*/  ISETP.GE.AND P3, PT, R184.reuse, UR4, PT ;  /* 0x00000004b8007c0c */ /* 0x040fe2000bf66270 */
[----:B------:R-:W2:Y:S04]  /*4690*/  LDL R57, [R1+0x30] ;  /* 0x0000300001397983 */ /* 0x000ea80000100800 */
[----:B------:R-:W2:Y:S04]  /*46a0*/  LDL R56, [R1+0x34] ;  /* 0x0000340001387983 */ /* 0x000ea80000100800 */
[----:B------:R0:W-:Y:S04]  /*46b0*/  @!P5 ST.E.128 desc[UR40][R8.64], R4 ;  /* 0x000000040800d985 */ /* 0x0001e8000c101d28 */
[----:B------:R-:W1:Y:S01]  /*46c0*/  @!P3 LDS.128 R4, [R13+0x400] ;  /* 0x000400000d04b984 */ /* 0x000e620000000c00 */
[----:B0-----:R-:W-:-:S04]  /*46d0*/  @!P3 LEA R8, P5, R184, R11, 0x1 ;  /* 0x0000000bb808b211 */ /* 0x001fc800078a08ff */
[----:B------:R-:W-:Y:S02]  /*46e0*/  @!P3 LEA.HI.X R9, R184, R10, R195, 0x1, P5 ;  /* 0x0000000ab809b211 */ /* 0x000fe400028f0cc3 */
[----:B------:R-:W-:-:S03]  /*46f0*/  ISETP.GE.AND P5, PT, R224, UR4, PT ;  /* 0x00000004e0007c0c */ /* 0x000fc6000bfa6270 */
[----:B-1----:R0:W-:Y:S10]  /*4700*/  @!P3 ST.E.128 desc[UR40][R8.64], R4 ;  /* 0x000000040800b985 */ /* 0x0021f4000c101d28 */
[----:B------:R-:W1:Y:S01]  /*4710*/  @!P5 LDS.128 R4, [R12+0x2400] ;  /* 0x002400000c04d984 */ /* 0x000e620000000c00 */
[----:B0-----:R-:W-:-:S05]  /*4720*/  @!P5 LEA R8, P3, R224, R11, 0x1 ;  /* 0x0000000be008d211 */ /* 0x001fca00078608ff */
[----:B---3--:R-:W-:Y:S01]  /*4730*/  @!P5 IMAD.X R9, R10, 0x1, R31, P3 ;  /* 0x000000010a09d824 */ /* 0x008fe200018e061f */
[C---:B------:R-:W-:Y:S01]  /*4740*/  ISETP.GE.AND P3, PT, R223.reuse, UR4, PT ;  /* 0x00000004df007c0c */ /* 0x040fe2000bf66270 */
[----:B------:R-:W3:Y:S04]  /*4750*/  LDL R31, [R1+0x38] ;  /* 0x00003800011f7983 */ /* 0x000ee80000100800 */
[----:B-1----:R0:W-:Y:S08]  /*4760*/  @!P5 ST.E.128 desc[UR40][R8.64], R4 ;  /* 0x000000040800d985 */ /* 0x0021f0000c101d28 */
        /* <DEDUP_REMOVED lines=14> */
[----:B--2---:R-:W-:Y:S01]  /*4850*/  @!P3 IMAD.X R9, R10, 0x1, R29, P5 ;  /* 0x000000010a09b824 */ /* 0x004fe200028e061d */
[C---:B------:R-:W-:Y:S01]  /*4860*/  ISETP.GE.AND P5, PT, R220.reuse, UR4, PT ;  /* 0x00000004dc007c0c */ /* 0x040fe2000bfa6270 */
[----:B------:R-:W2:Y:S04]  /*4870*/  LDL R29, [R1+0x4] ;  /* 0x00000400011d7983 */ /* 0x000ea80000100800 */
[----:B-1----:R0:W-:Y:S08]  /*4880*/  @!P3 ST.E.128 desc[UR40][R8.64], R4 ;  /* 0x000000040800b985 */ /* 0x0021f0000c101d28 */
[----:B------:R-:W1:Y:S01]  /*4890*/  @!P5 LDS.128 R4, [R12+0x6400] ;  /* 0x006400000c04d984 */ /* 0x000e620000000c00 */
[----:B0-----:R-:W-:-:S05]  /*48a0*/  @!P5 LEA R8, P3, R220, R11, 0x1 ;  /* 0x0000000bdc08d211 */ /* 0x001fca00078608ff */
[----:B------:R-:W-:Y:S01]  /*48b0*/  @!P5 IMAD.X R9, R10, 0x1, R28, P3 ;  /* 0x000000010a09d824 */ /* 0x000fe200018e061c */
[C---:B------:R-:W-:Y:S01]  /*48c0*/  ISETP.GE.AND P3, PT, R219.reuse, UR4, PT ;  /* 0x00000004db007c0c */ /* 0x040fe2000bf66270 */
[----:B------:R-:W2:Y:S04]  /*48d0*/  LDL R28, [R1+0x40] ;  /* 0x00004000011c7983 */ /* 0x000ea80000100800 */
[----:B-1----:R0:W-:Y:S08]  /*48e0*/  @!P5 ST.E.128 desc[UR40][R8.64], R4 ;  /* 0x000000040800d985 */ /* 0x0021f0000c101d28 */
[----:B------:R-:W1:Y:S01]  /*48f0*/  @!P3 LDS.128 R4, [R13+0x6400] ;  /* 0x006400000d04b984 */ /* 0x000e620000000c00 */
[----:B0-----:R-:W-:-:S05]  /*4900*/  @!P3 LEA R8, P5, R219, R11, 0x1 ;  /* 0x0000000bdb08b211 */ /* 0x001fca00078a08ff */
[----:B------:R-:W-:Y:S02]  /*4910*/  @!P3 IMAD.X R9, R10, 0x1, R15, P5 ;  /* 0x000000010a09b824 */ /* 0x000fe400028e060f */
[----:B------:R-:W2:Y:S01]  /*4920*/  LDL R15, [R1] ;  /* 0x00000000010f7983 */ /* 0x000ea20000100800 */
        /* <DEDUP_REMOVED lines=30> */
[----:B-----5:R-:W-:Y:S01]  /*4b10*/  @!P3 IMAD.X R9, R10, 0x1, R30, P5 ;  /* 0x000000010a09b824 */ /* 0x020fe200028e061e */
[----:B--2---:R-:W-:-:S04]  /*4b20*/  ISETP.GE.AND P5, PT, R29, UR4, PT ;  /* 0x000000041d007c0c */ /* 0x004fc8000bfa6270 */
        /* <DEDUP_REMOVED lines=8> */
[----:B----4-:R-:W-:-:S05]  /*4bb0*/  @!P3 IMAD.X R9, R10, 0x1, R14, P5 ;  /* 0x000000010a09b824 */ /* 0x010fca00028e060e */
[----:B-1----:R3:W-:Y:S03]  /*4bc0*/  @!P3 ST.E.128 desc[UR40][R8.64], R4 ;  /* 0x000000040800b985 */ /* 0x0027e6000c101d28 */
.L_x_8642:
[----:B------:R-:W-:Y:S05]  /*4bd0*/  BSYNC B0 ;  /* 0x0000000000007941 */ /* 0x000fea0003800000 */
.L_x_8641:
[----:B------:R-:W-:Y:S01]  /*4be0*/  @!PT LDS RZ, [RZ] ;  /* 0x00000000fffff984 */ /* 0x000fe20000000800 */
[----:B------:R-:W-:Y:S01]  /*4bf0*/  @!PT LDS RZ, [RZ] ;  /* 0x00000000fffff984 */ /* 0x000fe20000000800 */
[----:B------:R-:W-:Y:S01]  /*4c00*/  @!PT LDS RZ, [RZ] ;  /* 0x00000000fffff984 */ /* 0x000fe20000000800 */
[----:B------:R-:W-:Y:S01]  /*4c10*/  @!PT LDS RZ, [RZ] ;  /* 0x00000000fffff984 */ /* 0x000fe20000000800 */
[----:B------:R4:W-:Y:S06]  /*4c20*/  MEMBAR.ALL.CTA ;  /* 0x0000000000007992 */ /* 0x0009ec0000008000 */
[----:B----4-:R-:W4:Y:S01]  /*4c30*/  FENCE.VIEW.ASYNC.S ;  /* 0x00000000000073c6 */ /* 0x010f220000000000 */
[----:B--2---:R-:W-:Y:S01]  /*4c40*/  @!P4 VIADD R62, R62, 0x388c0 ;  /* 0x000388c03e3ec836 */ /* 0x004fe20000000000 */
        /* <DEDUP_REMOVED lines=9> */
[----:B--2---:R-:W-:Y:S06]  /*4ce0*/  @P2 BRA `(.L_x_8643) ;  /* 0xffffffd400f02947 */ /* 0x004fec000383ffff */
.L_x_8606:
[----:B------:R-:W2:Y:S01]  /*4cf0*/  LDL R4, [R1+0x68] ;  /* 0x0000680001047983 */ /* 0x000ea20000100800 */
[----:B------:R-:W-:Y:S01]  /*4d00*/  BSSY B0, `(.L_x_8644) ;  /* 0x0000005000007945 */ /* 0x000fe20003800000 */
[----:B--2---:R-:W-:-:S03]  /*4d10*/  ISETP.NE.AND P0, PT, R4, 0x1, PT ;  /* 0x000000010400780c */ /* 0x004fc60003f05270 */
[----:B------:R-:W-:Y:S10]  /*4d20*/  @P3 BRA `(.L_x_8645) ;  /* 0x0000000000083947 */ /* 0x000ff40003800000 */
[----:B------:R-:W2:Y:S02]  /*4d30*/  FENCE.VIEW.ASYNC.G ;  /* 0x00000000000073c6 */ /* 0x000ea40000000100 */
[----:B--2---:R-:W-:Y:S06]  /*4d40*/  BAR.ARV 0xc, 0x180 ;  /* 0x0306000000007b1d */ /* 0x004fec0000002000 */
.L_x_8645:
[----:B------:R-:W-:Y:S05]  /*4d50*/  BSYNC B0 ;  /* 0x0000000000007941 */ /* 0x000fea0003800000 */
.L_x_8644:
[----:B------:R-:W-:Y:S04]  /*4d60*/  BSSY B7, `(.L_x_8646) ;  /* 0x00010a3000077945 */ /* 0x000fe80003800000 */
[----:B------:R-:W-:Y:S05]  /*4d70*/  @!P0 BRA `(.L_x_8647) ;  /* 0x0000001c00b08947 */ /* 0x000fea0003800000 */
[----:B------:R-:W2:Y:S01]  /*4d80*/  LDC R0, c[0x0][0x448] ;  /* 0x00011200ff007b82 */ /* 0x000ea20000000800 */
[----:B------:R-:W-:Y:S01]  /*4d90*/  VIADD R3, R212, 0x3f ;  /* 0x0000003fd4037836 */ /* 0x000fe20000000000 */
        /* <DEDUP_REMOVED lines=35> */
[----:B------:R-:W2:Y:S01]  /*4fd0*/  @P0 LDC R0, c[0x0][0x44c] ;  /* 0x00011300ff000b82 */ /* 0x000ea20000000800 */
[----:B------:R-:W-:Y:S02]  /*4fe0*/  CS2R R86, SRZ ;  /* 0x0000000000567805 */ /* 0x000fe4000001ff00 */
[----:B------:R-:W-:Y:S01]  /*4ff0*/  CS2R R84, SRZ ;  /* 0x0000000000547805 */ /* 0x000fe2000001ff00 */
[----:B------:R-:W-:Y:S01]  /*5000*/  IMAD.MOV.U32 R83, RZ, RZ, RZ ;  /* 0x000000ffff537224 */ /* 0x000fe200078e00ff */
[----:B------:R-:W-:-:S02]  /*5010*/  CS2R R32, SRZ ;  /* 0x0000000000207805 */ /* 0x000fc4000001ff00 */
[----:B------:R-:W-:Y:S02]  /*5020*/  CS2R R80, SRZ ;  /* 0x0000000000507805 */ /* 0x000fe4000001ff00 */
[----:B------:R-:W-:Y:S02]  /*5030*/  CS2R R78, SRZ ;  /* 0x00000000004e7805 */ /* 0x000fe4000001ff00 */
[----:B------:R-:W-:Y:S01]  /*5040*/  CS2R R76, SRZ ;  /* 0x00000000004c7805 */ /* 0x000fe2000001ff00 */
[----:B------:R-:W3:Y:S01]  /*5050*/  @P0 LDC R5, c[0x0][0x450] ;  /* 0x00011400ff050b82 */ /* 0x000ee20000000800 */
[----:B------:R-:W-:Y:S01]  /*5060*/  IMAD.MOV.U32 R75, RZ, RZ, RZ ;  /* 0x000000ffff4b7224 */ /* 0x000fe200078e00ff */
[----:B------:R-:W-:Y:S02]  /*5070*/  CS2R R28, SRZ ;  /* 0x00000000001c7805 */ /* 0x000fe4000001ff00 */
[----:B------:R-:W-:Y:S01]  /*5080*/  CS2R R72, SRZ ;  /* 0x0000000000487805 */ /* 0x000fe2000001ff00 */
[----:B------:R-:W-:Y:S01]  /*5090*/  IMAD.MOV.U32 R71, RZ, RZ, RZ ;  /* 0x000000ffff477224 */ /* 0x000fe200078e00ff */
[----:B------:R-:W-:-:S02]  /*50a0*/  CS2R R14, SRZ ;  /* 0x00000000000e7805 */ /* 0x000fc4000001ff00 */
[----:B------:R-:W-:Y:S01]  /*50b0*/  CS2R R68, SRZ ;  /* 0x0000000000447805 */ /* 0x000fe2000001ff00 */
[----:B------:R-:W-:Y:S01]  /*50c0*/  IMAD.MOV.U32 R67, RZ, RZ, RZ ;  /* 0x000000ffff437224 */ /* 0x000fe200078e00ff */
        /* <DEDUP_REMOVED lines=8> */
[----:B--2---:R-:W-:Y:S01]  /*5150*/  @P0 IMAD.HI.U32 R0, R3, R0, RZ ;  /* 0x0000000003000227 */ /* 0x004fe200078e00ff */
[----:B------:R-:W-:Y:S02]  /*5160*/  CS2R R160, SRZ ;  /* 0x0000000000a07805 */ /* 0x000fe4000001ff00 */
[----:B------:R-:W-:Y:S02]  /*5170*/  CS2R R50, SRZ ;  /* 0x0000000000327805 */ /* 0x000fe4000001ff00 */
[----:B------:R-:W-:-:S02]  /*5180*/  CS2R R46, SRZ ;  /* 0x00000000002e7805 */ /* 0x000fc4000001ff00 */
[----:B------:R-:W-:Y:S02]  /*5190*/  CS2R R42, SRZ ;  /* 0x00000000002a7805 */ /* 0x000fe4000001ff00 */
[----:B------:R-:W-:Y:S01]  /*51a0*/  CS2R R154, SRZ ;  /* 0x00000000009a7805 */ /* 0x000fe2000001ff00 */
[----:B------:R-:W-:Y:S01]  /*51b0*/  IMAD.MOV.U32 R39, RZ, RZ, RZ ;  /* 0x000000ffff277224 */ /* 0x000fe200078e00ff */
[----:B01----:R-:W-:Y:S02]  /*51c0*/  CS2R R10, SRZ ;  /* 0x00000000000a7805 */ /* 0x003fe4000001ff00 */
[----:B---3--:R-:W-:Y:S01]  /*51d0*/  @P0 SHF.R.U32.HI R3, RZ, R5, R0 ;  /* 0x00000005ff030219 */ /* 0x008fe20000011600 */
[----:B------:R-:W-:Y:S01]  /*51e0*/  IMAD.MOV.U32 R35, RZ, RZ, RZ ;  /* 0x000000ffff237224 */ /* 0x000fe200078e00ff */
[----:B------:R-:W-:Y:S02]  /*51f0*/  PLOP3.LUT P0, PT, PT, PT, PT, 0x80, 0x0 ;  /* 0x000000000000781c */ /* 0x000fe40003f0f070 */
[----:B------:R-:W-:-:S02]  /*5200*/  CS2R R8, SRZ ;  /* 0x0000000000087805 */ /* 0x000fc4000001ff00 */
[----:B------:R-:W-:Y:S01]  /*5210*/  CS2R R152, SRZ ;  /* 0x0000000000987805 */ /* 0x000fe2000001ff00 */
[----:B------:R-:W-:Y:S01]  /*5220*/  IMAD.IADD R3, R38, 0x1, R3 ;  /* 0x0000000126037824 */ /* 0x000fe200078e0203 */
[----:B------:R-:W-:Y:S01]  /*5230*/  CS2R R6, SRZ ;  /* 0x0000000000067805 */ /* 0x000fe2000001ff00 */
[----:B------:R-:W-:Y:S02]  /*5240*/  IMAD.MOV.U32 R31, RZ, RZ, RZ ;  /* 0x000000ffff1f7224 */ /* 0x000fe400078e00ff */
[----:B------:R-:W-:Y:S01]  /*5250*/  IMAD.MOV.U32 R5, RZ, RZ, RZ ;  /* 0x000000ffff057224 */ /* 0x000fe200078e00ff */
[----:B------:R-:W-:-:S04]  /*5260*/  SHF.R.S32.HI R0, RZ, 0x1f, R3 ;  /* 0x0000001fff007819 */ /* 0x000fc80000011403 */
[----:B------:R-:W-:Y:S02]  /*5270*/  LEA.HI R0, R0, R3, RZ, 0x6 ;  /* 0x0000000300007211 */ /* 0x000fe400078f30ff */
[----:B------:R-:W-:Y:S02]  /*5280*/  CS2R R2, SRZ ;  /* 0x0000000000027805 */ /* 0x000fe4000001ff00 */
[----:B------:R-:W-:-:S04]  /*5290*/  SHF.R.S32.HI R0, RZ, 0x6, R0 ;  /* 0x00000006ff007819 */ /* 0x000fc80000011400 */
[----:B------:R-:W-:Y:S01]  /*52a0*/  VIMNMX R4, R169, R0, PT ;  /* 0x00000000a9047248 */ /* 0x000fe20003fe0100 */
[----:B------:R-:W-:-:S03]  /*52b0*/  IMAD.MOV.U32 R0, RZ, RZ, RZ ;  /* 0x000000ffff007224 */ /* 0x000fc600078e00ff */
[----:B------:R-:W-:-:S13]  /*52c0*/  ISETP.GE.AND P1, PT, R4, 0x1, PT ;  /* 0x000000010400780c */ /* 0x000fda0003f26270 */
        /* <DEDUP_REMOVED lines=25> */
[----:B------:R-:W-:Y:S01]  /*5460*/  LOP3.LUT R0, R3, 0x3fff, RZ, 0xc0, !PT ;  /* 0x00003fff03007812 */ /* 0x000fe200078ec0ff */
[----:B------:R-:W-:Y:S01]  /*5470*/  IMAD.MOV.U32 R3, RZ, RZ, 0x40000040 ;  /* 0x40000040ff037424 */ /* 0x000fe200078e00ff */
[C---:B------:R-:W-:Y:S01]  /*5480*/  R2UR UR4, R2.reuse ;  /* 0x00000000020472ca */ /* 0x040fe200000e0000 */
[----:B------:R-:W-:Y:S01]  /*5490*/  VIADD R10, R2, 0x2 ;  /* 0x00000002020a7836 */ /* 0x000fe20000000000 */
[----:B------:R-:W-:-:S02]  /*54a0*/  LOP3.LUT R0, R0, 0x2000000, RZ, 0xfc, !PT ;  /* 0x0200000000007812 */ /* 0x000fc400078efcff */
[----:B------:R-:W-:-:S03]  /*54b0*/  R2UR UR5, R3 ;  /* 0x00000000030572ca */ /* 0x000fc600000e0000 */
[----:B------:R-:W-:-:S04]  /*54c0*/  IMAD R6, R19, 0x1000, R0 ;  /* 0x0000100013067824 */ /* 0x000fc800078e0200 */
[C---:B------:R-:W-:Y:S01]  /*54d0*/  VIADD R8, R6.reuse, 0x80 ;  /* 0x0000008006087836 */ /* 0x040fe20000000000 */
[----:B------:R-:W-:-:S13]  /*54e0*/  R2UR UR6, R6 ;  /* 0x00000000060672ca */ /* 0x000fda00000e0000 */
        /* <DEDUP_REMOVED lines=35> */
.L_x_8649:
        /* <DEDUP_REMOVED lines=8> */
.L_x_8653:
[----:B------:R-:W-:Y:S01]  /*57a0*/  BAR.SYNC.DEFER_BLOCKING 0xe, 0x100 ;  /* 0x0384000000007b1d */ /* 0x000fe20000010000 */
[C---:B-1----:R-:W-:Y:S01]  /*57b0*/  IMAD R4, R19.reuse, 0x40, R194 ;  /* 0x0000004013047824 */ /* 0x042fe200078e02c2 */
[----:B------:R-:W-:Y:S01]  /*57c0*/  R2UR UR4, R2 ;  /* 0x00000000020472ca */ /* 0x000fe200000e0000 */
[----:B------:R-:W-:Y:S01]  /*57d0*/  VIADD R19, R19, 0x1 ;  /* 0x0000000113137836 */ /* 0x000fe20000000000 */
[----:B------:R-:W-:Y:S01]  /*57e0*/  R2UR UR5, R3 ;  /* 0x00000000030572ca */ /* 0x000fe200000e0000 */
[----:B------:R-:W-:Y:S01]  /*57f0*/  IMAD R4, R4, 0x4, R18 ;  /* 0x0000000404047824 */ /* 0x000fe200078e0212 */
[C---:B------:R-:W-:Y:S01]  /*5800*/  ISETP.GT.AND P1, PT, R14.reuse, RZ, PT ;  /* 0x000000ff0e00720c */ /* 0x040fe20003f24270 */
[----:B------:R-:W-:Y:S01]  /*5810*/  IMAD.MOV.U32 R13, RZ, RZ, 0x40000040 ;  /* 0x40000040ff0d7424 */ /* 0x000fe200078e00ff */
[----:B------:R-:W-:Y:S01]  /*5820*/  ISETP.NE.AND P0, PT, R19, 0x2, PT ;  /* 0x000000021300780c */ /* 0x000fe20003f05270 */
[----:B------:R-:W-:-:S03]  /*5830*/  VIADD R14, R14, 0xffffffff ;  /* 0xffffffff0e0e7836 */ /* 0x000fc60000000000 */
        /* <DEDUP_REMOVED lines=132> */
[----:B------:R-:W-:Y:S02]  /*6080*/  IMAD.MOV.U32 R5, RZ, RZ, 0x40000040 ;  /* 0x40000040ff057424 */ /* 0x000fe400078e00ff */
[C---:B------:R-:W-:Y:S01]  /*6090*/  VIADD R12, R4.reuse, 0x80 ;  /* 0x00000080040c7836 */ /* 0x040fe20000000000 */
[----:B------:R-:W-:Y:S01]  /*60a0*/  R2UR UR6, R4 ;  /* 0x00000000040672ca */ /* 0x000fe200000e0000 */
[----:B------:R-:W-:Y:S01]  /*60b0*/  WARPGROUP.ARRIVE ;  /* 0x00000000000079c5 */ /* 0x000fe20000000000 */
[----:B------:R-:W-:Y:S01]  /*60c0*/  R2UR UR7, R5 ;  /* 0x00000000050772ca */ /* 0x000fe200000e0000 */
[----:B------:R-:W-:-:S12]  /*60d0*/  IMAD.MOV.U32 R5, RZ, RZ, 0x40000040 ;  /* 0x40000040ff057424 */ /* 0x000fd800078e00ff */
        /* <DEDUP_REMOVED lines=23> */
[----:B------:R-:W-:Y:S02]  /*6250*/  R2UR UR5, R7 ;  /* 0x00000000070572ca */ /* 0x000fe400000e0000 */
[----:B------:R-:W-:-:S04]  /*6260*/  SEL R4, RZ, 0x1, P0 ;  /* 0x00000001ff047807 */ /* 0x000fc80000000000 */
[----:B------:R-:W-:Y:S01]  /*6270*/  LOP3.LUT R23, R23, R4, RZ, 0x3c, !PT ;  /* 0x0000000417177212 */ /* 0x000fe200078e3cff */
[----:B------:R-:W-:Y:S02]  /*6280*/  WARPGROUP.DEPBAR.LE gsb0, 0x0 ;  /* 0x00008000000079c5 */ /* 0x000fe40000010000 */
[----:B------:R-:W-:-:S12]  /*6290*/  WARPGROUP.ARRIVE ;  /* 0x00000000000079c5 */ /* 0x000fd80000000000 */
[----:B------:R-:W-:Y:S03]  /*62a0*/  HGMMA.64x256x16.F32.BF16 R24, gdesc[UR4].tnspB, R24, gsb0 ;  /* 0x43e00000041879f0 */ /* 0x000fe60008001818 */
[----:B------:R-:W-:Y:S02]  /*62b0*/  WARPGROUP.DEPBAR.LE gsb0, 0x0 ;  /* 0x00008000000079c5 */ /* 0x000fe40000010000 */
[----:B------:R-:W-:Y:S06]  /*62c0*/  BAR.ARV 0xf, 0x100 ;  /* 0x03c4000000007b1d */ /* 0x000fec0000002000 */
[----:B------:R-:W-:Y:S05]  /*62d0*/  @!P2 BRA `(.L_x_8652) ;  /* 0x000000000004a947 */ /* 0x000fea0003800000 */
[----:B------:R-:W-:Y:S01]  /*62e0*/  BPT.TRAP 0x1 ;  /* 0x000000040000795c */ /* 0x000fe20000300000 */
.L_x_8652:
[----:B------:R-:W-:-:S04]  /*62f0*/  IMAD R4, R19, 0x8, R18 ;  /* 0x0000000813047824 */ /* 0x000fc800078e0212 */
[----:B------:R-:W-:-:S05]  /*6300*/  VIADD R4, R4, 0x38860 ;  /* 0x0003886004047836 */ /* 0x000fca0000000000 */
[----:B------:R-:W-:-:S04]  /*6310*/  PRMT R4, R187, 0x654, R4 ;  /* 0x00000654bb047816 */ /* 0x000fc80000000004 */
[----:B------:R1:W-:Y:S01]  /*6320*/  SYNCS.ARRIVE.TRANS64.RED.A1T0 RZ, [R4+URZ], RZ ;  /* 0x000000ff04ff79a7 */ /* 0x0003e2000810043f */
[----:B------:R-:W-:Y:S05]  /*6330*/  @P1 BRA `(.L_x_8653) ;  /* 0xfffffff400181947 */ /* 0x000fea000383ffff */
.L_x_8651:
[----:B------:R-:W-:Y:S05]  /*6340*/  BSYNC B0 ;  /* 0x0000000000007941 */ /* 0x000fea0003800000 */
.L_x_8650:
        /* <DEDUP_REMOVED lines=8> */
[----:B------:R-:W0:Y:S01]  /*63d0*/  LDS R0, [R3+0x38420] ;  /* 0x0384200003007984 */ /* 0x000e220000000800 */
[-C--:B--2---:R-:W-:Y:S01]  /*63e0*/  FMUL.FTZ R155, R28, R2.reuse ;  /* 0x000000021c9b7220 */ /* 0x084fe20000410000 */
[-C--:B------:R-:W-:Y:S01]  /*63f0*/  FMUL.FTZ R152, R29, R2.reuse ;  /* 0x000000021d987220 */ /* 0x080fe20000410000 */
[-C--:B------:R-:W-:Y:S01]  /*6400*/  FMUL.FTZ R10, R33, R2.reuse ;  /* 0x00000002210a7220 */ /* 0x080fe20000410000 */
[-C--:B------:R-:W-:Y:S01]  /*6410*/  FMUL.FTZ R14, R37, R2.reuse ;  /* 0x00000002250e7220 */ /* 0x080fe20000410000 */
[----:B------:R-:W-:Y:S01]  /*6420*/  FMUL.FTZ R28, R41, R2 ;  /* 0x00000002291c7220 */ /* 0x000fe20000410000 */
        /* <DEDUP_REMOVED lines=125> */
[----:B------:R-:W-:-:S02]  /*6c00*/  IMAD.MOV.U32 R2, RZ, RZ, RZ ;  /* 0x000000ffff027224 */ /* 0x000fc400078e00ff */
[----:B------:R-:W-:Y:S01]  /*6c10*/  IMAD.MOV.U32 R0, RZ, RZ, RZ ;  /* 0x000000ffff007224 */ /* 0x000fe200078e00ff */
[----:B------:R-:W-:Y:S06]  /*6c20*/  BAR.ARV 0xf, 0x100 ;  /* 0x03c4000000007b1d */ /* 0x000fec0000002000 */
[----:B------:R-:W-:Y:S05]  /*6c30*/  BRA `(.L_x_8648) ;  /* 0x000000e800d47947 */ /* 0x000fea0003800000 */
.L_x_8647:
        /* <DEDUP_REMOVED lines=120> */
.L_x_8655:
[----:B------:R-:W-:Y:S05]  /*73c0*/  BSYNC B6 ;  /* 0x0000000000067941 */ /* 0x000fea0003800000 */
.L_x_8654:
        /* <DEDUP_REMOVED lines=13> */
.L_x_8659:
[----:B-1----:R1:W2:Y:S02]  /*74a0*/  SYNCS.PHASECHK.TRANS64.TRYWAIT P0, [R18+URZ+0x38800], R3 ;  /* 0x03880003120075a7 */ /* 0x0022a4000800017f */
[----:B--2---:R-:W-:Y:S05]  /*74b0*/  @!P0 NANOSLEEP.SYNCS 0x989680 ;  /* 0x009896800000895d */ /* 0x004fea0003900000 */
[----:B------:R-:W2:Y:S02]  /*74c0*/  @!P0 SYNCS.PHASECHK.TRANS64 P0, [R18+URZ+0x38800], R3 ;  /* 0x03880003120085a7 */ /* 0x000ea4000800007f */
[----:B--2---:R-:W-:Y:S05]  /*74d0*/  @!P0 BRA `(.L_x_8659) ;  /* 0xfffffffc00f08947 */ /* 0x004fea000383ffff */
.L_x_8658:
[----:B------:R-:W-:Y:S05]  /*74e0*/  BSYNC B0 ;  /* 0x0000000000007941 */ /* 0x000fea0003800000 */
.L_x_8657:
[----:B------:R-:W-:Y:S05]  /*74f0*/  BRA `(.L_x_8660) ;  /* 0x0000002c00f47947 */ /* 0x000fea0003800000 */
.L_x_8656:
        /* <DEDUP_REMOVED lines=31> */
.L_x_8662:
[----:B------:R-:W-:Y:S05]  /*76f0*/  BSYNC B6 ;  /* 0x0000000000067941 */ /* 0x000fea0003800000 */
.L_x_8661:
        /* <DEDUP_REMOVED lines=19> */
[----:B------:R-:W-:Y:S02]  /*7830*/  IMAD R5, R2, 0x20, R36 ;  /* 0x0000002002057824 */ /* 0x000fe400078e0224 */
[----:B------:R-:W-:Y:S02]  /*7840*/  IMAD.MOV.U32 R2, RZ, RZ, R24 ;  /* 0x000000ffff027224 */ /* 0x000fe400078e0018 */
        /* <DEDUP_REMOVED lines=9> */
[----:B------:R-:W-:-:S04]  /*78e0*/  IMAD.WIDE.U32 R2, R5, UR6, R2 ;  /* 0x0000000605027c25 */ /* 0x000fc8000f8e0002 */
[----:B------:R-:W-:Y:S01]  /*78f0*/  IMAD R11, R5, UR7, R0 ;  /* 0x00000007050b7c24 */ /* 0x000fe2000f8e0200 */
[----:B------:R-:W-:Y:S01]  /*7900*/  ULDC.64 UR6, c[0x0][0x400] ;  /* 0x0001000000067ab9 */ /* 0x000fe20000000a00 */
[----:B------:R-:W-:Y:S01]  /*7910*/  IMAD.IADD R5, R7, 0x1, R9 ;  /* 0x0000000107057824 */ /* 0x000fe200078e0209 */
[----:B------:R-:W-:Y:S01]  /*7920*/  LEA R0, P0, R6, UR4, 0x1 ;  /* 0x0000000406007c11 */ /* 0x000fe2000f8008ff */
[----:B------:R-:W-:Y:S01]  /*7930*/  IMAD.IADD R7, R3, 0x1, R11 ;  /* 0x0000000103077824 */ /* 0x000fe200078e020b */
[----:B------:R-:W-:Y:S01]  /*7940*/  LEA R4, P1, R2, UR6, 0x1 ;  /* 0x0000000602047c11 */ /* 0x000fe2000f8208ff */
[----:B------:R-:W-:Y:S01]  /*7950*/  UMOV UR4, 0xffffffff ;  /* 0xffffffff00047882 */ /* 0x000fe20000000000 */
[----:B------:R-:W-:Y:S02]  /*7960*/  LEA.HI.X R6, R6, UR5, R5, 0x1, P0 ;  /* 0x0000000506067c11 */ /* 0x000fe400080f0c05 */
[----:B------:R-:W-:Y:S01]  /*7970*/  LEA.HI.X R7, R2, UR7, R7, 0x1, P1 ;  /* 0x0000000702077c11 */ /* 0x000fe200088f0c07 */
[----:B------:R-:W-:Y:S08]  /*7980*/  BRA.DIV UR4, `(.L_x_8665) ;  /* 0x0000019a04c47947 */ /* 0x000ff0000b800000 */
[----:B------:R0:W1:Y:S04]  /*7990*/  SHFL.IDX PT, R3, R6, RZ, 0x1c1f ;  /* 0x001c1fff06037589 */ /* 0x00006800000e0000 */
[----:B------:R0:W2:Y:S04]  /*79a0*/  SHFL.IDX PT, R2, R0, RZ, 0x1c1f ;  /* 0x001c1fff00027589 */ /* 0x0000a800000e0000 */
[----:B------:R0:W3:Y:S04]  /*79b0*/  SHFL.IDX PT, R5, R7, RZ, 0x1c1f ;  /* 0x001c1fff07057589 */ /* 0x0000e800000e0000 */
[----:B------:R0:W4:Y:S02]  /*79c0*/  SHFL.IDX PT, R14, R4, RZ, 0x1c1f ;  /* 0x001c1fff040e7589 */ /* 0x00012400000e0000 */
.L_x_8897:
        /* <DEDUP_REMOVED lines=10> */
[----:B------:R-:W-:Y:S02]  /*7a70*/  CS2R R28, SRZ ;  /* 0x00000000001c7805 */ /* 0x000fe4000001ff00 */
[----:B------:R-:W-:Y:S02]  /*7a80*/  ISETP.GE.AND P3, PT, R206, UR4, PT ;  /* 0x00000004ce007c0c */ /* 0x000fe4000bf66270 */
[----:B------:R-:W-:Y:S01]  /*7a90*/  ISETP.GE.AND P2, PT, R188, UR4, PT ;  /* 0x00000004bc007c0c */ /* 0x000fe2000bf46270 */
[----:B---3--:R-:W-:-:S10]  /*7aa0*/  IMAD.MOV.U32 R15, RZ, RZ, R5 ;  /* 0x000000ffff0f7224 */ /* 0x008fd400078e0005 */
[----:B------:R-:W-:Y:S02]  /*7ab0*/  @!P3 IMAD.SHL.U32 R13, R206, 0x2, RZ ;  /* 0x00000002ce0db824 */ /* 0x000fe400078e00ff */
[----:B-12---:R-:W-:-:S03]  /*7ac0*/  @!P2 IMAD.WIDE R8, R188, 0x2, R2 ;  /* 0x00000002bc08a825 */ /* 0x006fc600078e0202 */
[-C--:B------:R-:W-:Y:S02]  /*7ad0*/  @!P3 IADD3 R2, P0, R2, R13.reuse, RZ ;  /* 0x0000000d0202b210 */ /* 0x080fe40007f1e0ff */
[----:B----4-:R-:W-:Y:S02]  /*7ae0*/  @!P3 IADD3 R12, P1, R14, R13, RZ ;  /* 0x0000000d0e0cb210 */ /* 0x010fe40007f3e0ff */
[----:B------:R-:W-:Y:S02]  /*7af0*/  CS2R R26, SRZ ;  /* 0x00000000001a7805 */ /* 0x000fe4000001ff00 */
[----:B------:R-:W-:Y:S01]  /*7b00*/  CS2R R24, SRZ ;  /* 0x0000000000187805 */ /* 0x000fe2000001ff00 */
[----:B------:R1:W5:Y:S01]  /*7b10*/  @!P2 LD.E.64 R28, desc[UR40][R8.64] ;  /* 0x00000028081ca980 */ /* 0x000362000c101b00 */
[----:B------:R-:W-:Y:S01]  /*7b20*/  @!P3 SHF.L.U64.HI R20, R206, 0x1, R10 ;  /* 0x00000001ce14b819 */ /* 0x000fe2000001020a */
[----:B------:R-:W-:-:S04]  /*7b30*/  @!P2 IMAD.WIDE R10, R188, 0x2, R14 ;  /* 0x00000002bc0aa825 */ /* 0x000fc800078e020e */
[--C-:B------:R-:W-:Y:S01]  /*7b40*/  @!P3 IMAD.X R3, R3, 0x1, R20.reuse, P0 ;  /* 0x000000010303b824 */ /* 0x100fe200000e0614 */
[----:B------:R1:W5:Y:S01]  /*7b50*/  @!P2 LD.E.64 R26, desc[UR40][R10.64] ;  /* 0x000000280a1aa980 */ /* 0x000362000c101b00 */
[----:B------:R-:W-:Y:S01]  /*7b60*/  @!P3 IMAD.X R13, R5, 0x1, R20, P1 ;  /* 0x00000001050db824 */ /* 0x000fe200008e0614 */
[----:B------:R-:W-:Y:S02]  /*7b70*/  CS2R R20, SRZ ;  /* 0x0000000000147805 */ /* 0x000fe4000001ff00 */
[----:B------:R1:W5:Y:S04]  /*7b80*/  @!P3 LD.E.64 R24, desc[UR40][R2.64] ;  /* 0x000000280218b980 */ /* 0x000368000c101b00 */
[----:B------:R1:W5:Y:S02]  /*7b90*/  @!P3 LD.E.64 R20, desc[UR40][R12.64] ;  /* 0x000000280c14b980 */ /* 0x000364000c101b00 */
.L_x_8667:
[----:B------:R-:W-:Y:S05]  /*7ba0*/  BSYNC B1 ;  /* 0x0000000000017941 */ /* 0x000fea0003800000 */
.L_x_8666:
        /* <DEDUP_REMOVED lines=13> */
[----:B------:R-:W-:Y:S02]  /*7c80*/  PRMT R45, R2, 0x7610, R45 ;  /* 0x00007610022d7816 */ /* 0x000fe4000000002d */
[----:B------:R-:W-:Y:S01]  /*7c90*/  PRMT R46, R3, 0x7610, R46 ;  /* 0x00007610032e7816 */ /* 0x000fe2000000002e */
[----:B------:R-:W-:Y:S06]  /*7ca0*/  BRA.DIV UR4, `(.L_x_8668) ;  /* 0x0000019a046c7947 */ /* 0x000fec000b800000 */
[----:B------:R1:W2:Y:S04]  /*7cb0*/  SHFL.IDX PT, R3, R6, 0x1, 0x1c1f ;  /* 0x003c1f0006037f89 */ /* 0x0002a800000e0000 */
[----:B------:R1:W3:Y:S04]  /*7cc0*/  SHFL.IDX PT, R2, R0, 0x1, 0x1c1f ;  /* 0x003c1f0000027f89 */ /* 0x0002e800000e0000 */
[----:B------:R1:W1:Y:S04]  /*7cd0*/  SHFL.IDX PT, R5, R7, 0x1, 0x1c1f ;  /* 0x003c1f0007057f89 */ /* 0x00026800000e0000 */
[----:B0-----:R-:W0:Y:S02]  /*7ce0*/  SHFL.IDX PT, R4, R4, 0x1, 0x1c1f ;  /* 0x003c1f0004047f89 */ /* 0x001e2400000e0000 */
.L_x_8903:
[----:B-1----:R-:W5:Y:S01]  /*7cf0*/  LDL R6, [R1+0x58] ;  /* 0x0000580001067983 */ /* 0x002f620000100800 */
[----:B------:R-:W-:Y:S01]  /*7d00*/  VIADD R36, R36, 0x20 ;  /* 0x0000002024247836 */ /* 0x000fe20000000000 */
[----:B------:R-:W-:Y:S01]  /*7d10*/  BSSY B1, `(.L_x_8669) ;  /* 0x000001f000017945 */ /* 0x000fe20003800000 */
[----:B------:R-:W-:Y:S01]  /*7d20*/  IMAD.SHL.U32 R34, R192, 0x40, RZ ;  /* 0x00000040c0227824 */ /* 0x000fe200078e00ff */
[----:B------:R-:W-:Y:S02]  /*7d30*/  CS2R R12, SRZ ;  /* 0x00000000000c7805 */ /* 0x000fe4000001ff00 */
[----:B------:R-:W-:Y:S02]  /*7d40*/  CS2R R10, SRZ ;  /* 0x00000000000a7805 */ /* 0x000fe4000001ff00 */
[----:B------:R-:W-:Y:S02]  /*7d50*/  ISETP.GE.AND P0, PT, R36, R37, PT ;  /* 0x000000252400720c */ /* 0x000fe40003f06270 */
[----:B----4-:R-:W-:-:S02]  /*7d60*/  CS2R R14, SRZ ;  /* 0x00000000000e7805 */ /* 0x010fc4000001ff00 */
[----:B-----5:R-:W-:-:S04]  /*7d70*/  LEA.HI R0, R6, R6, RZ, 0x1 ;  /* 0x0000000606007211 */ /* 0x020fc800078f08ff */
[----:B------:R-:W-:-:S05]  /*7d80*/  LOP3.LUT R0, R0, 0xfffffffe, RZ, 0xc0, !PT ;  /* 0xfffffffe00007812 */ /* 0x000fca00078ec0ff */
[----:B------:R-:W-:-:S05]  /*7d90*/  IMAD.IADD R0, R6, 0x1, -R0 ;  /* 0x0000000106007824 */ /* 0x000fca00078e0a00 */
[----:B------:R-:W-:Y:S01]  /*7da0*/  SHF.L.U32 R35, R0, 0x1f, RZ ;  /* 0x0000001f00237819 */ /* 0x000fe200000006ff */
[----:B------:R-:W-:Y:S06]  /*7db0*/  @P0 BRA `(.L_x_8670) ;  /* 0x0000000000500947 */ /* 0x000fec0003800000 */
[----:B------:R-:W4:Y:S01]  /*7dc0*/  LDL R6, [R1+0x60] ;  /* 0x0000600001067983 */ /* 0x000f220000100800 */
[----:B------:R-:W-:Y:S01]  /*7dd0*/  ULDC UR4, c[0x0][0x3f4] ;  /* 0x0000fd0000047ab9 */ /* 0x000fe20000000800 */
[----:B------:R-:W-:Y:S02]  /*7de0*/  CS2R R12, SRZ ;  /* 0x00000000000c7805 */ /* 0x000fe4000001ff00 */
[----:B------:R-:W-:Y:S02]  /*7df0*/  ISETP.GE.AND P3, PT, R206, UR4, PT ;  /* 0x00000004ce007c0c */ /* 0x000fe4000bf66270 */
[----:B------:R-:W-:-:S11]  /*7e00*/  ISETP.GE.AND P2, PT, R188, UR4, PT ;  /* 0x00000004bc007c0c */ /* 0x000fd6000bf46270 */
[----:B------:R-:W-:Y:S02]  /*7e10*/  @!P3 IMAD.SHL.U32 R7, R206, 0x2, RZ ;  /* 0x00000002ce07b824 */ /* 0x000fe400078e00ff */
[----:B--23--:R-:W-:-:S03]  /*7e20*/  @!P2 IMAD.WIDE R32, R188, 0x2, R2 ;  /* 0x00000002bc20a825 */ /* 0x00cfc600078e0202 */
[----:B------:R-:W-:Y:S02]  /*7e30*/  @!P3 IADD3 R2, P0, R2, R7, RZ ;  /* 0x000000070202b210 */ /* 0x000fe40007f1e0ff */
[----:B------:R-:W-:Y:S02]  /*7e40*/  CS2R R14, SRZ ;  /* 0x00000000000e7805 */ /* 0x000fe4000001ff00 */
[----:B------:R-:W-:Y:S01]  /*7e50*/  CS2R R8, SRZ ;  /* 0x0000000000087805 */ /* 0x000fe2000001ff00 */
[----:B0-----:R-:W-:Y:S01]  /*7e60*/  @!P2 IMAD.WIDE R30, R188, 0x2, R4 ;  /* 0x00000002bc1ea825 */ /* 0x001fe200078e0204 */
[----:B------:R1:W5:Y:S04]  /*7e70*/  @!P2 LD.E.64 R12, desc[UR40][R32.64] ;  /* 0x00000028200ca980 */ /* 0x000368000c101b00 */
[----:B------:R1:W5:Y:S01]  /*7e80*/  @!P2 LD.E.64 R14, desc[UR40][R30.64] ;  /* 0x000000281e0ea980 */ /* 0x000362000c101b00 */
[----:B----4-:R-:W-:-:S02]  /*7e90*/  @!P3 SHF.L.U64.HI R10, R206, 0x1, R6 ;  /* 0x00000001ce0ab819 */ /* 0x010fc40000010206 */
[----:B------:R-:W-:-:S03]  /*7ea0*/  @!P3 IADD3 R6, P1, R4, R7, RZ ;  /* 0x000000070406b210 */ /* 0x000fc60007f3e0ff */
[--C-:B------:R-:W-:Y:S02]  /*7eb0*/  @!P3 IMAD.X R3, R3, 0x1, R10.reuse, P0 ;  /* 0x000000010303b824 */ /* 0x100fe400000e060a */
[----:B------:R-:W-:Y:S01]  /*7ec0*/  @!P3 IMAD.X R7, R5, 0x1, R10, P1 ;  /* 0x000000010507b824 */ /* 0x000fe200008e060a */
[----:B------:R-:W-:Y:S02]  /*7ed0*/  CS2R R10, SRZ ;  /* 0x00000000000a7805 */ /* 0x000fe4000001ff00 */
[----:B------:R1:W5:Y:S04]  /*7ee0*/  @!P3 LD.E.64 R8, desc[UR40][R2.64] ;  /* 0x000000280208b980 */ /* 0x000368000c101b00 */
[----:B------:R1:W5:Y:S02]  /*7ef0*/  @!P3 LD.E.64 R10, desc[UR40][R6.64] ;  /* 0x00000028060ab980 */ /* 0x000364000c101b00 */
.L_x_8670:
[----:B------:R-:W-:Y:S05]  /*7f00*/  BSYNC B1 ;  /* 0x0000000000017941 */ /* 0x000fea0003800000 */
.L_x_8669:
[----:B------:R-:W4:Y:S01]  /*7f10*/  S2R R36, SR_TID.X ;  /* 0x0000000000247919 */ /* 0x000f220000002100 */
[----:B------:R-:W4:Y:S01]  /*7f20*/  SYNCS.PHASECHK.TRANS64.TRYWAIT P0, [R18+URZ+0x38800], R35 ;  /* 0x03880023120075a7 */ /* 0x000f22000800017f */
[----:B-12---:R-:W-:Y:S01]  /*7f30*/  LOP3.LUT R3, R34, 0x1c0, RZ, 0xc0, !PT ;  /* 0x000001c022037812 */ /* 0x006fe200078ec0ff */
        /* <DEDUP_REMOVED lines=13> */
[----:B------:R-:W-:Y:S01]  /*8010*/  PRMT R30, R6, 0x5410, R4 ;  /* 0x00005410061e7816 */ /* 0x000fe20000000004 */
[----:B------:R-:W-:Y:S01]  /*8020*/  IMAD.MOV.U32 R4, RZ, RZ, R14 ;  /* 0x000000ffff047224 */ /* 0x000fe200078e000e */
[----:B------:R-:W-:-:S02]  /*8030*/  PRMT R31, R3, 0x7610, R31 ;  /* 0x00007610031f7816 */ /* 0x000fc4000000001f */
[----:B------:R-:W-:Y:S02]  /*8040*/  LOP3.LUT P2, RZ, R192, 0x4, RZ, 0xc0, !PT ;  /* 0x00000004c0ff7812 */ /* 0x000fe4000784c0ff */
[----:B------:R-:W-:Y:S02]  /*8050*/  PRMT R48, R4, 0x7610, R48 ;  /* 0x0000761004307816 */ /* 0x000fe40000000030 */
[----:B------:R-:W-:Y:S01]  /*8060*/  ISETP.GE.AND P1, PT, R191, R34, PT ;  /* 0x00000022bf00720c */ /* 0x000fe20003f26270 */
[----:B----4-:R-:W-:-:S05]  /*8070*/  VIADD R36, R36, 0xffffff80 ;  /* 0xffffff8024247836 */ /* 0x010fca0000000000 */
        /* <DEDUP_REMOVED lines=10> */
.L_x_8904:
[----:B------:R-:W-:Y:S05]  /*8120*/  BSYNC B1 ;  /* 0x0000000000017941 */ /* 0x000fea0003800000 */
.L_x_8671:
        /* <DEDUP_REMOVED lines=12> */
[----:B0-----:R-:W-:Y:S02]  /*81f0*/  SHF.R.U64 R35, R28, 0x10, R29 ;  /* 0x000000101c237819 */ /* 0x001fe4000000121d */
[----:B------:R-:W-:Y:S02]  /*8200*/  PRMT R39, R41, 0x5410, R39 ;  /* 0x0000541029277816 */ /* 0x000fe40000000027 */
[----:B------:R-:W-:Y:S02]  /*8210*/  PRMT R36, R40, 0x5432, R36 ;  /* 0x0000543228247816 */ /* 0x000fe40000000024 */
[----:B------:R-:W-:-:S02]  /*8220*/  SHF.R.U64 R38, R26, 0x10, R27 ;  /* 0x000000101a267819 */ /* 0x000fc4000000121b */
[----:B------:R-:W-:Y:S01]  /*8230*/  PRMT R35, R40, 0x5410, R35 ;  /* 0x0000541028237816 */ /* 0x000fe20000000023 */
[----:B------:R-:W-:Y:S01]  /*8240*/  IMAD.U32 R40, R39, 0x10000, RZ ;  /* 0x0001000027287824 */ /* 0x000fe200078e00ff */
[----:B------:R-:W-:Y:S01]  /*8250*/  PRMT R38, R41, 0x5432, R38 ;  /* 0x0000543229267816 */ /* 0x000fe20000000026 */
[C---:B------:R-:W-:Y:S01]  /*8260*/  IMAD.U32 R37, R36.reuse, 0x10000, RZ ;  /* 0x0001000024257824 */ /* 0x040fe200078e00ff */
[----:B------:R-:W-:Y:S02]  /*8270*/  LOP3.LUT R39, R39, 0xffff0000, RZ, 0xc0, !PT ;  /* 0xffff000027277812 */ /* 0x000fe400078ec0ff */
[----:B------:R-:W-:Y:S02]  /*8280*/  LOP3.LUT R36, R36, 0xffff0000, RZ, 0xc0, !PT ;  /* 0xffff000024247812 */ /* 0x000fe400078ec0ff */
[C---:B-1----:R-:W-:Y:S01]  /*8290*/  LOP3.LUT R27, R6.reuse, 0xffff0000, RZ, 0xc0, !PT ;  /* 0xffff0000061b7812 */ /* 0x042fe200078ec0ff */
        /* <DEDUP_REMOVED lines=8> */
[----:B------:R-:W-:Y:S01]  /*8320*/  FMUL.FTZ R37, R29, R36 ;  /* 0x000000241d257220 */ /* 0x000fe20000410000 */
        /* <DEDUP_REMOVED lines=23> */
.L_x_8676:
[----:B------:R-:W-:Y:S05]  /*84a0*/  BSYNC B2 ;  /* 0x0000000000027941 */ /* 0x000fea0003800000 */
.L_x_8675:
[----:B------:R-:W-:Y:S05]  /*84b0*/  @P1 BRA `(.L_x_8674) ;  /* 0x0000000000b81947 */ /* 0x000fea0003800000 */
[----:B-1----:R-:W1:Y:S01]  /*84c0*/  LDS.128 R4, [R2] ;  /* 0x0000000002047984 */ /* 0x002e620000000c00 */
[----:B0-----:R-:W-:Y:S02]  /*84d0*/  SHF.R.U32.HI R35, RZ, 0x10, R21 ;  /* 0x00000010ff237819 */ /* 0x001fe40000011615 */
[----:B------:R-:W-:Y:S02]  /*84e0*/  SHF.R.U32.HI R27, RZ, 0x10, R25 ;  /* 0x00000010ff1b7819 */ /* 0x000fe40000011619 */
        /* <DEDUP_REMOVED lines=16> */
[C---:B------:R-:W-:Y:S01]  /*85f0*/  IMAD.U32 R6, R4.reuse, 0x10000, RZ ;  /* 0x0001000004067824 */ /* 0x040fe200078e00ff */
[----:B------:R-:W-:Y:S01]  /*8600*/  LOP3.LUT R4, R4, 0xffff0000, RZ, 0xc0, !PT ;  /* 0xffff000004047812 */ /* 0x000fe200078ec0ff */
[----:B------:R-:W-:-:S02]  /*8610*/  IMAD.U32 R7, R5, 0x10000, RZ ;  /* 0x0001000005077824 */ /* 0x000fc400078e00ff */
[C---:B------:R-:W-:Y:S01]  /*8620*/  FFMA.FTZ R36, R20.reuse, R36, R21 ;  /* 0x0000002414247223 */ /* 0x040fe20000010015 */
[----:B------:R-:W-:Y:S01]  /*8630*/  FFMA.FTZ R37, R20, R28, -R37 ;  /* 0x0000001c14257223 */ /* 0x000fe20000010825 */
[C---:B------:R-:W-:Y:S01]  /*8640*/  IMAD.U32 R21, R26.reuse, 0x10000, RZ ;  /* 0x000100001a157824 */ /* 0x040fe200078e00ff */
[----:B------:R-:W-:Y:S01]  /*8650*/  LOP3.LUT R5, R5, 0xffff0000, RZ, 0xc0, !PT ;  /* 0xffff000005057812 */ /* 0x000fe200078ec0ff */
[C---:B------:R-:W-:Y:S01]  /*8660*/  FMUL.FTZ R39, R25.reuse, R35 ;  /* 0x0000002319277220 */ /* 0x040fe20000410000 */
        /* <DEDUP_REMOVED lines=19> */
.L_x_8674:
[----:B------:R-:W-:Y:S05]  /*87a0*/  BSYNC B1 ;  /* 0x0000000000017941 */ /* 0x000fea0003800000 */
.L_x_8673:
        /* <DEDUP_REMOVED lines=54> */
.L_x_8679:
[----:B------:R-:W-:Y:S05]  /*8b10*/  BSYNC B1 ;  /* 0x0000000000017941 */ /* 0x000fea0003800000 */
.L_x_8678:
        /* <DEDUP_REMOVED lines=48> */
.L_x_8664:
        /* <DEDUP_REMOVED lines=47> */
[----:B--2---:R-:W-:Y:S02]  /*9110*/  @!P1 IMAD.X R5, R0, 0x1, R4, P2 ;  /* 0x0000000100059824 */ /* 0x004fe400010e0604 */
[----:B------:R-:W-:Y:S02]  /*9120*/  @!P1 IMAD.MOV.U32 R8, RZ, RZ, R2 ;  /* 0x000000ffff089224 */ /* 0x000fe400078e0002 */
[----:B------:R-:W-:Y:S01]  /*9130*/  @!P1 IMAD.MOV.U32 R9, RZ, RZ, R5 ;  /* 0x000000ffff099224 */ /* 0x000fe200078e0005 */
[----:B---3--:R-:W-:-:S05]  /*9140*/  @!P1 IADD3 R14, P2, R14, R7, RZ ;  /* 0x000000070e0e9210 */ /* 0x008fca0007f5e0ff */
[----:B------:R-:W2:Y:S01]  /*9150*/  @!P1 LD.E.128 R8, desc[UR40][R8.64] ;  /* 0x0000002808089980 */ /* 0x000ea2000c101d00 */
[----:B----4-:R-:W-:-:S04]  /*9160*/  @!P1 IMAD.X R3, R3, 0x1, R4, P2 ;  /* 0x0000000103039824 */ /* 0x010fc800010e0604 */
[----:B------:R-:W-:-:S05]  /*9170*/  @!P1 IMAD.MOV.U32 R15, RZ, RZ, R3 ;  /* 0x000000ffff0f9224 */ /* 0x000fca00078e0003 */
[----:B------:R0:W3:Y:S01]  /*9180*/  @!P1 LD.E.128 R4, desc[UR40][R14.64] ;  /* 0x000000280e049980 */ /* 0x0000e2000c101d00 */
[----:B------:R-:W-:Y:S02]  /*9190*/  CS2R R28, SRZ ;  /* 0x00000000001c7805 */ /* 0x000fe4000001ff00 */
[----:B------:R-:W-:Y:S02]  /*91a0*/  CS2R R30, SRZ ;  /* 0x00000000001e7805 */ /* 0x000fe4000001ff00 */
[----:B------:R-:W-:Y:S01]  /*91b0*/  CS2R R20, SRZ ;  /* 0x0000000000147805 */ /* 0x000fe2000001ff00 */
[----:B------:R-:W1:Y:S04]  /*91c0*/  SHFL.IDX PT, R25, R25, 0x1, 0x1c1f ;  /* 0x003c1f0019197f89 */ /* 0x000e6800000e0000 */
[----:B------:R-:W4:Y:S04]  /*91d0*/  SHFL.IDX PT, R24, R24, 0x1, 0x1c1f ;  /* 0x003c1f0018187f89 */ /* 0x000f2800000e0000 */
[----:B0-----:R0:W0:Y:S04]  /*91e0*/  SHFL.IDX PT, R14, R27, 0x1, 0x1c1f ;  /* 0x003c1f001b0e7f89 */ /* 0x00102800000e0000 */
[----:B------:R-:W0:Y:S01]  /*91f0*/  SHFL.IDX PT, R26, R26, 0x1, 0x1c1f ;  /* 0x003c1f001a1a7f89 */ /* 0x000e2200000e0000 */
[----:B--2---:R-:W-:-:S02]  /*9200*/  @!P1 IMAD.MOV.U32 R28, RZ, RZ, R8 ;  /* 0x000000ffff1c9224 */ /* 0x004fc400078e0008 */
[----:B------:R-:W-:Y:S02]  /*9210*/  @!P1 IMAD.MOV.U32 R29, RZ, RZ, R9 ;  /* 0x000000ffff1d9224 */ /* 0x000fe400078e0009 */
[----:B------:R-:W-:Y:S02]  /*9220*/  IMAD.MOV.U32 R0, RZ, RZ, R28 ;  /* 0x000000ffff007224 */ /* 0x000fe400078e001c */
[----:B------:R-:W-:Y:S02]  /*9230*/  IMAD.MOV.U32 R2, RZ, RZ, R29 ;  /* 0x000000ffff027224 */ /* 0x000fe400078e001d */
[----:B------:R-:W-:Y:S01]  /*9240*/  @!P1 IMAD.MOV.U32 R30, RZ, RZ, R10 ;  /* 0x000000ffff1e9224 */ /* 0x000fe200078e000a */
[----:B------:R-:W-:Y:S01]  /*9250*/  PRMT R41, R0, 0x7610, R41 ;  /* 0x0000761000297816 */ /* 0x000fe20000000029 */
[----:B---3--:R-:W-:Y:S01]  /*9260*/  @!P1 IMAD.MOV.U32 R20, RZ, RZ, R4 ;  /* 0x000000ffff149224 */ /* 0x008fe200078e0004 */
[----:B------:R-:W-:Y:S01]  /*9270*/  PRMT R32, R32, 0x5410, R2 ;  /* 0x0000541020207816 */ /* 0x000fe20000000002 */
[----:B------:R-:W-:Y:S01]  /*9280*/  IMAD.MOV.U32 R0, RZ, RZ, R30 ;  /* 0x000000ffff007224 */ /* 0x000fe200078e001e */
[----:B------:R-:W-:Y:S01]  /*9290*/  CS2R R2, SRZ ;  /* 0x0000000000027805 */ /* 0x000fe2000001ff00 */
[----:B------:R-:W-:-:S02]  /*92a0*/  @!P1 IMAD.MOV.U32 R21, RZ, RZ, R5 ;  /* 0x000000ffff159224 */ /* 0x000fc400078e0005 */
[----:B------:R-:W-:Y:S01]  /*92b0*/  @!P1 IMAD.MOV.U32 R2, RZ, RZ, R6 ;  /* 0x000000ffff029224 */ /* 0x000fe200078e0006 */
[----:B------:R-:W-:Y:S01]  /*92c0*/  PRMT R32, R0, 0x7610, R32 ;  /* 0x0000761000207816 */ /* 0x000fe20000000020 */
[----:B------:R-:W-:Y:S02]  /*92d0*/  @!P1 IMAD.MOV.U32 R31, RZ, RZ, R11 ;  /* 0x000000ffff1f9224 */ /* 0x000fe400078e000b */
[----:B------:R-:W-:Y:S02]  /*92e0*/  @!P1 IMAD.MOV.U32 R3, RZ, RZ, R7 ;  /* 0x000000ffff039224 */ /* 0x000fe400078e0007 */
        /* <DEDUP_REMOVED lines=9> */
[----:B01--4-:R-:W-:-:S07]  /*9380*/  PRMT R45, R45, 0x5410, R6 ;  /* 0x000054102d2d7816 */ /* 0x013fce0000000006 */
.L_x_8914:
        /* <DEDUP_REMOVED lines=24> */
.L_x_8682:
[----:B------:R-:W-:Y:S05]  /*9510*/  BSYNC B1 ;  /* 0x0000000000017941 */ /* 0x000fea0003800000 */
.L_x_8681:
[----:B------:R-:W0:Y:S01]  /*9520*/  SYNCS.PHASECHK.TRANS64.TRYWAIT P1, [R18+URZ+0x38800], R13 ;  /* 0x0388000d120075a7 */ /* 0x000e22000802017f */
[----:B------:R-:W-:Y:S01]  /*9530*/  VIADDMNMX R12, R33, -R212, 0x40, PT ;  /* 0x00000040210c7446 */ /* 0x000fe200038009d4 */
[C---:B------:R-:W-:Y:S01]  /*9540*/  VIADD R24, R191.reuse, 0x20 ;  /* 0x00000020bf187836 */ /* 0x040fe20000000000 */
[----:B------:R-:W-:Y:S01]  /*9550*/  BSSY B1, `(.L_x_8683) ;  /* 0x0000011000017945 */ /* 0x000fe20003800000 */
[----:B-----5:R-:W-:Y:S01]  /*9560*/  IMAD.MOV.U32 R14, RZ, RZ, R4 ;  /* 0x000000ffff0e7224 */ /* 0x020fe200078e0004 */
[-C--:B------:R-:W-:Y:S01]  /*9570*/  ISETP.GE.OR P2, PT, R191, R12.reuse, P0 ;  /* 0x0000000cbf00720c */ /* 0x080fe20000746670 */
        /* <DEDUP_REMOVED lines=13> */
[----:B0-----:R-:W-:Y:S06]  /*9650*/  @!P1 BRA `(.L_x_8684) ;  /* 0x0000018400fc9947 */ /* 0x001fec0003800000 */
.L_x_8915:
[----:B------:R-:W-:Y:S05]  /*9660*/  BSYNC B1 ;  /* 0x0000000000017941 */ /* 0x000fea0003800000 */
.L_x_8683:
[----:B------:R-:W-:Y:S04]  /*9670*/  BSSY B1, `(.L_x_8685) ;  /* 0x000006f000017945 */ /* 0x000fe80003800000 */
[----:B------:R-:W-:Y:S05]  /*9680*/  @P2 BRA `(.L_x_8686) ;  /* 0x0000000400b42947 */ /* 0x000fea0003800000 */
[----:B------:R-:W1:Y:S01]  /*9690*/  S2R R25, SR_TID.X ;  /* 0x0000000000197919 */ /* 0x000e620000002100 */
[----:B------:R-:W-:Y:S01]  /*96a0*/  IMAD.SHL.U32 R12, R192, 0x40, RZ ;  /* 0x00000040c00c7824 */ /* 0x000fe200078e00ff */
[----:B------:R-:W-:Y:S01]  /*96b0*/  SHF.R.U64 R37, R28, 0x10, R29 ;  /* 0x000000101c257819 */ /* 0x000fe2000000121d */
[----:B0-----:R-:W-:Y:S01]  /*96c0*/  IMAD.IADD R13, R16, 0x1, R35 ;  /* 0x00000001100d7824 */ /* 0x001fe200078e0223 */
[--C-:B------:R-:W-:Y:S02]  /*96d0*/  SHF.R.U64 R40, R20, 0x10, R21.reuse ;  /* 0x0000001014287819 */ /* 0x100fe40000001215 */
[----:B------:R-:W-:Y:S02]  /*96e0*/  LOP3.LUT R14, R12, 0x1c0, RZ, 0xc0, !PT ;  /* 0x000001c00c0e7812 */ /* 0x000fe400078ec0ff */
[----:B------:R-:W-:Y:S02]  /*96f0*/  SHF.R.U32.HI R42, RZ, 0x10, R21 ;  /* 0x00000010ff2a7819 */ /* 0x000fe40000011615 */
[----:B------:R-:W-:-:S02]  /*9700*/  LOP3.LUT R12, R14, 0x38, R16, 0xf8, !PT ;  /* 0x000000380e0c7812 */ /* 0x000fc400078ef810 */
[----:B------:R-:W-:Y:S02]  /*9710*/  SHF.R.U32.HI R15, RZ, 0x3, R14 ;  /* 0x00000003ff0f7819 */ /* 0x000fe4000001160e */
[----:B------:R-:W-:Y:S02]  /*9720*/  LOP3.LUT R14, R14, 0x38, R13, 0xf8, !PT ;  /* 0x000000380e0e7812 */ /* 0x000fe400078ef80d */
[-C--:B------:R-:W-:Y:S02]  /*9730*/  LOP3.LUT R12, R12, R15.reuse, RZ, 0x3c, !PT ;  /* 0x0000000f0c0c7212 */ /* 0x080fe400078e3cff */
[----:B------:R-:W-:Y:S02]  /*9740*/  LOP3.LUT R14, R14, R15, RZ, 0x3c, !PT ;  /* 0x0000000f0e0e7212 */ /* 0x000fe400078e3cff */
[----:B------:R-:W-:Y:S02]  /*9750*/  SHF.R.U64 R43, R2, 0x10, R3 ;  /* 0x00000010022b7819 */ /* 0x000fe40000001203 */
[----:B------:R-:W-:-:S02]  /*9760*/  PRMT R37, R41, 0x5410, R37 ;  /* 0x0000541029257816 */ /* 0x000fc40000000025 */
[----:B------:R-:W-:Y:S02]  /*9770*/  PRMT R40, R39, 0x5432, R40 ;  /* 0x0000543227287816 */ /* 0x000fe40000000028 */
[----:B------:R-:W-:Y:S02]  /*9780*/  SHF.R.U32.HI R44, RZ, 0x10, R3 ;  /* 0x00000010ff2c7819 */ /* 0x000fe40000011603 */
[----:B------:R-:W-:Y:S01]  /*9790*/  PRMT R42, R41, 0x5432, R42 ;  /* 0x00005432292a7816 */ /* 0x000fe2000000002a */
[C---:B------:R-:W-:Y:S01]  /*97a0*/  IMAD.U32 R41, R40.reuse, 0x10000, RZ ;  /* 0x0001000028297824 */ /* 0x040fe200078e00ff */
[----:B------:R-:W-:Y:S01]  /*97b0*/  PRMT R43, R39, 0x5410, R43 ;  /* 0x00005410272b7816 */ /* 0x000fe2000000002b */
[----:B------:R-:W-:Y:S01]  /*97c0*/  IMAD.U32 R39, R37, 0x10000, RZ ;  /* 0x0001000025277824 */ /* 0x000fe200078e00ff */
[----:B------:R-:W-:Y:S01]  /*97d0*/  SHF.R.U32.HI R38, RZ, 0x10, R29 ;  /* 0x00000010ff267819 */ /* 0x000fe2000001161d */
[----:B-1----:R-:W-:Y:S01]  /*97e0*/  VIADD R25, R25, 0xffffff80 ;  /* 0xffffff8019197836 */ /* 0x002fe20000000000 */
[----:B------:R-:W-:-:S02]  /*97f0*/  LOP3.LUT R40, R40, 0xffff0000, RZ, 0xc0, !PT ;  /* 0xffff000028287812 */ /* 0x000fc400078ec0ff */
[----:B------:R-:W-:Y:S02]  /*9800*/  SHF.R.U64 R29, R30, 0x10, R31 ;  /* 0x000000101e1d7819 */ /* 0x000fe4000000121f */
[----:B------:R-:W-:Y:S02]  /*9810*/  SHF.R.S32.HI R24, RZ, 0x1f, R25 ;  /* 0x0000001fff187819 */ /* 0x000fe40000011419 */
[----:B------:R-:W-:Y:S02]  /*9820*/  PRMT R44, R45, 0x5432, R44 ;  /* 0x000054322d2c7816 */ /* 0x000fe4000000002c */
[----:B------:R-:W-:Y:S02]  /*9830*/  LEA.HI R24, R24, R25, RZ, 0x5 ;  /* 0x0000001918187211 */ /* 0x000fe400078f28ff */
[----:B------:R-:W-:Y:S02]  /*9840*/  PRMT R38, R32, 0x5432, R38 ;  /* 0x0000543220267816 */ /* 0x000fe40000000026 */
[----:B------:R-:W-:-:S02]  /*9850*/  SHF.R.S32.HI R24, RZ, 0x5, R24 ;  /* 0x00000005ff187819 */ /* 0x000fc40000011418 */
[----:B------:R-:W-:Y:S02]  /*9860*/  LOP3.LUT R37, R37, 0xffff0000, RZ, 0xc0, !PT ;  /* 0xffff000025257812 */ /* 0x000fe400078ec0ff */
[----:B------:R-:W-:Y:S01]  /*9870*/  PRMT R32, R32, 0x5410, R29 ;  /* 0x0000541020207816 */ /* 0x000fe2000000001d */
        /* <DEDUP_REMOVED lines=24> */
[----:B------:R-:W-:Y:S02]  /*9a00*/  IMAD.U32 R12, R13, 0x10000, RZ ;  /* 0x000100000d0c7824 */ /* 0x000fe400078e00ff */
[----:B------:R-:W-:Y:S01]  /*9a10*/  FMUL.FTZ R29, R29, R2 ;  /* 0x000000021d1d7220 */ /* 0x000fe20000410000 */
[----:B------:R-:W-:Y:S01]  /*9a20*/  LOP3.LUT R42, R42, 0xffff0000, RZ, 0xc0, !PT ;  /* 0xffff00002a2a7812 */ /* 0x000fe200078ec0ff */
[----:B------:R-:W-:Y:S01]  /*9a30*/  IMAD.U32 R30, R26, 0x10000, RZ ;  /* 0x000100001a1e7824 */ /* 0x000fe200078e00ff */
[----:B------:R-:W-:Y:S01]  /*9a40*/  LOP3.LUT R38, R38, 0xffff0000, RZ, 0xc0, !PT ;  /* 0xffff000026267812 */ /* 0x000fe200078ec0ff */
[C---:B------:R-:W-:Y:S01]  /*9a50*/  FFMA.FTZ R28, R12.reuse, R28, R29 ;  /* 0x0000001c0c1c7223 */ /* 0x040fe2000001001d */
[----:B------:R-:W-:Y:S01]  /*9a60*/  LOP3.LUT R13, R13, 0xffff0000, RZ, 0xc0, !PT ;  /* 0xffff00000d0d7812 */ /* 0x000fe200078ec0ff */
[----:B------:R-:W-:Y:S01]  /*9a70*/  FFMA.FTZ R24, R3, R40, R24 ;  /* 0x0000002803187223 */ /* 0x000fe20000010018 */
[----:B------:R-:W-:Y:S01]  /*9a80*/  FFMA.FTZ R37, R12, R2, -R37 ;  /* 0x000000020c257223 */ /* 0x000fe20000010825 */
[----:B------:R-:W-:-:S02]  /*9a90*/  IMAD.U32 R29, R43, 0x10000, RZ ;  /* 0x000100002b1d7824 */ /* 0x000fc400078e00ff */
[C---:B------:R-:W-:Y:S01]  /*9aa0*/  FMUL.FTZ R2, R25.reuse, R42 ;  /* 0x0000002a19027220 */ /* 0x040fe20000410000 */
[----:B------:R-:W-:Y:S02]  /*9ab0*/  IMAD.U32 R3, R32, 0x10000, RZ ;  /* 0x0001000020037824 */ /* 0x000fe400078e00ff */
[-C--:B------:R-:W-:Y:S01]  /*9ac0*/  FMUL.FTZ R40, R25, R38.reuse ;  /* 0x0000002619287220 */ /* 0x080fe20000410000 */
[----:B------:R-:W-:Y:S01]  /*9ad0*/  FMUL.FTZ R39, R30, R29 ;  /* 0x0000001d1e277220 */ /* 0x000fe20000410000 */
[----:B------:R-:W-:Y:S02]  /*9ae0*/  IMAD.U32 R20, R14, 0x10000, RZ ;  /* 0x000100000e147824 */ /* 0x000fe400078e00ff */
[----:B------:R-:W-:Y:S01]  /*9af0*/  FFMA.FTZ R38, R13, R38, -R2 ;  /* 0x000000260d267223 */ /* 0x000fe20000010802 */
[----:B------:R-:W-:Y:S01]  /*9b00*/  FMUL.FTZ R30, R30, R3 ;  /* 0x000000031e1e7220 */ /* 0x000fe20000410000 */
[----:B------:R-:W-:Y:S01]  /*9b10*/  IMAD.U32 R31, R27, 0x10000, RZ ;  /* 0x000100001b1f7824 */ /* 0x000fe200078e00ff */
[----:B------:R-:W-:Y:S01]  /*9b20*/  LOP3.LUT R26, R26, 0xffff0000, RZ, 0xc0, !PT ;  /* 0xffff00001a1a7812 */ /* 0x000fe200078ec0ff */
[----:B------:R-:W-:-:S02]  /*9b30*/  IMAD.U32 R2, R34, 0x10000, RZ ;  /* 0x0001000022027824 */ /* 0x000fc400078e00ff */
[----:B------:R-:W-:Y:S01]  /*9b40*/  FFMA.FTZ R39, R20, R3, -R39 ;  /* 0x0000000314277223 */ /* 0x000fe20000010827 */
[----:B------:R-:W-:Y:S02]  /*9b50*/  IMAD.U32 R12, R44, 0x10000, RZ ;  /* 0x000100002c0c7824 */ /* 0x000fe400078e00ff */
[----:B------:R-:W-:Y:S01]  /*9b60*/  FFMA.FTZ R30, R20, R29, R30 ;  /* 0x0000001d141e7223 */ /* 0x000fe2000001001e */
        /* <DEDUP_REMOVED lines=9> */
[----:B------:R-:W-:Y:S01]  /*9c00*/  FFMA.FTZ R20, R21, R12, R20 ;  /* 0x0000000c15147223 */ /* 0x000fe20000010014 */
[----:B------:R-:W-:Y:S01]  /*9c10*/  LOP3.LUT R14, R14, 0xffff0000, RZ, 0xc0, !PT ;  /* 0xffff00000e0e7812 */ /* 0x000fe200078ec0ff */
[C---:B------:R-:W-:Y:S01]  /*9c20*/  FMUL.FTZ R13, R26.reuse, R43 ;  /* 0x0000002b1a0d7220 */ /* 0x040fe20000410000 */
[----:B------:R-:W-:Y:S01]  /*9c30*/  LOP3.LUT R15, R15, 0xffff0000, RZ, 0xc0, !PT ;  /* 0xffff00000f0f7812 */ /* 0x000fe200078ec0ff */
[C---:B------:R-:W-:Y:S01]  /*9c40*/  FMUL.FTZ R12, R27.reuse, R44 ;  /* 0x0000002c1b0c7220 */ /* 0x040fe20000410000 */
[-C--:B------:R-:W-:Y:S01]  /*9c50*/  FMUL.FTZ R26, R26, R3.reuse ;  /* 0x000000031a1a7220 */ /* 0x080fe20000410000 */
[----:B------:R-:W-:Y:S01]  /*9c60*/  FMUL.FTZ R27, R27, R34 ;  /* 0x000000221b1b7220 */ /* 0x000fe20000410000 */
[----:B------:R-:W-:Y:S01]  /*9c70*/  FFMA.FTZ R40, R21, R2, -R40 ;  /* 0x0000000215287223 */ /* 0x000fe20000010828 */
        /* <DEDUP_REMOVED lines=14> */
.L_x_8686:
[----:B------:R-:W-:Y:S05]  /*9d60*/  BSYNC B1 ;  /* 0x0000000000017941 */ /* 0x000fea0003800000 */
.L_x_8685:
[----:B------:R-:W-:Y:S02]  /*9d70*/  PRMT R20, R33, 0x7610, R20 ;  /* 0x0000761021147816 */ /* 0x000fe40000000014 */
[----:B------:R-:W-:Y:S01]  /*9d80*/  PRMT R30, R36, 0x7610, R30 ;  /* 0x00007610241e7816 */ /* 0x000fe2000000001e */
[----:B------:R-:W-:Y:S06]  /*9d90*/  @P0 BRA `(.L_x_8677) ;  /* 0x0000000400a80947 */ /* 0x000fec0003800000 */
[----:B------:R-:W2:Y:S01]  /*9da0*/  LDL R3, [R1+0x6c] ;  /* 0x00006c0001037983 */ /* 0x000ea20000100800 */
[C---:B-1----:R-:W-:Y:S02]  /*9db0*/  VIADD R12, R191.reuse, 0x20 ;  /* 0x00000020bf0c7836 */ /* 0x042fe40000000000 */
[----:B0-----:R-:W-:Y:S01]  /*9dc0*/  VIADD R13, R191, 0x20 ;  /* 0x00000020bf0d7836 */ /* 0x001fe20000000000 */
        /* <DEDUP_REMOVED lines=103> */
.L_x_8677:
[----:B------:R-:W-:Y:S05]  /*a440*/  BSYNC B0 ;  /* 0x0000000000007941 */ /* 0x000fea0003800000 */
.L_x_8663:
        /* <DEDUP_REMOVED lines=8> */
.L_x_8660:
[----:B------:R-:W-:-:S13]  /*a4d0*/  ISETP.NE.AND P0, PT, R186, 0x3, PT ;  /* 0x00000003ba00780c */ /* 0x000fda0003f05270 */
[----:B------:R-:W-:Y:S05]  /*a4e0*/  @!P0 BRA `(.L_x_8687) ;  /* 0x0000000000048947 */ /* 0x000fea0003800000 */
[----:B------:R-:W-:Y:S01]  /*a4f0*/  BPT.TRAP 0x1 ;  /* 0x000000040000795c */ /* 0x000fe20000300000 */
.L_x_8687:
[----:B-1----:R-:W-:Y:S01]  /*a500*/  IMAD R15, R19, 0x8, R18 ;  /* 0x00000008130f7824 */ /* 0x002fe200078e0212 */
[----:B------:R-:W-:-:S04]  /*a510*/  SHF.L.U32 R12, R23, 0x1f, RZ ;  /* 0x0000001f170c7819 */ /* 0x000fc800000006ff */
[----:B------:R1:W4:Y:S01]  /*a520*/  SYNCS.PHASECHK.TRANS64.TRYWAIT P1, [R15+URZ+0x38830], R12 ;  /* 0x0388300c0f0075a7 */ /* 0x000322000802017f */
[----:B------:R-:W-:Y:S05]  /*a530*/  @!P0 BRA `(.L_x_8688) ;  /* 0x0000000000048947 */ /* 0x000fea0003800000 */
[----:B------:R-:W-:Y:S01]  /*a540*/  BPT.TRAP 0x1 ;  /* 0x000000040000795c */ /* 0x000fe20000300000 */
.L_x_8688:
[C---:B--2---:R-:W-:Y:S02]  /*a550*/  VIADD R2, R18.reuse, 0x22400 ;  /* 0x0002240012027836 */ /* 0x044fe40000000000 */
[----:B0--3--:R-:W-:-:S03]  /*a560*/  VIADD R3, R18, 0x20400 ;  /* 0x0002040012037836 */ /* 0x009fc60000000000 */
[----:B------:R-:W-:Y:S02]  /*a570*/  SHF.R.U32.HI R2, RZ, 0x4, R2 ;  /* 0x00000004ff027819 */ /* 0x000fe40000011602 */
[----:B------:R-:W-:Y:S02]  /*a580*/  SHF.R.U32.HI R3, RZ, 0x4, R3 ;  /* 0x00000004ff037819 */ /* 0x000fe40000011603 */
[----:B------:R-:W-:Y:S02]  /*a590*/  LOP3.LUT R2, R2, 0x3fff, RZ, 0xc0, !PT ;  /* 0x00003fff02027812 */ /* 0x000fe400078ec0ff */
[----:B------:R-:W-:Y:S02]  /*a5a0*/  LOP3.LUT R3, R3, 0x3fff, RZ, 0xc0, !PT ;  /* 0x00003fff03037812 */ /* 0x000fe400078ec0ff */
[----:B------:R-:W-:Y:S01]  /*a5b0*/  LOP3.LUT R204, R2, 0x10000, RZ, 0xfc, !PT ;  /* 0x0001000002cc7812 */ /* 0x000fe200078efcff */
[----:B----4-:R-:W-:Y:S06]  /*a5c0*/  @P1 BRA `(.L_x_8689) ;  /* 0x0000000000081947 */ /* 0x010fec0003800000 */
[----:B------:R-:W0:Y:S02]  /*a5d0*/  SYNCS.PHASECHK.TRANS64.TRYWAIT P1, [R15+URZ+0x38830], R12 ;  /* 0x0388300c0f0075a7 */ /* 0x000e24000802017f */
[----:B0-----:R-:W-:Y:S05]  /*a5e0*/  @!P1 BRA `(.L_x_8690) ;  /* 0x00000178002c9947 */ /* 0x001fea0003800000 */
.L_x_8689:
[----:B------:R-:W-:Y:S01]  /*a5f0*/  LOP3.LUT R4, R3, 0x10000, RZ, 0xfc, !PT ;  /* 0x0001000003047812 */ /* 0x000fe200078efcff */
[----:B------:R-:W-:Y:S01]  /*a600*/  IMAD R2, R19, 0x200, R204 ;  /* 0x0000020013027824 */ /* 0x000fe200078e02cc */
[----:B------:R-:W-:Y:S05]  /*a610*/  WARPSYNC.ALL ;  /* 0x0000000000007948 */ /* 0x000fea0003800000 */
[----:B------:R-:W-:Y:S01]  /*a620*/  IMAD.MOV.U32 R5, RZ, RZ, 0x40000040 ;  /* 0x40000040ff057424 */ /* 0x000fe200078e00ff */
[----:B------:R-:W-:Y:S01]  /*a630*/  R2UR UR4, R4 ;  /* 0x00000000040472ca */ /* 0x000fe200000e0000 */
[----:B------:R-:W-:Y:S01]  /*a640*/  IMAD.MOV.U32 R3, RZ, RZ, 0x40000040 ;  /* 0x40000040ff037424 */ /* 0x000fe200078e00ff */
[----:B------:R-:W-:Y:S01]  /*a650*/  R2UR UR6, R2 ;  /* 0x00000000020672ca */ /* 0x000fe200000e0000 */
[----:B-----5:R-:W-:Y:S01]  /*a660*/  WARPGROUP.ARRIVE ;  /* 0x00000000000079c5 */ /* 0x020fe20000000000 */
[----:B------:R-:W-:Y:S01]  /*a670*/  R2UR UR5, R5 ;  /* 0x00000000050572ca */ /* 0x000fe200000e0000 */
[----:B------:R-:W-:Y:S01]  /*a680*/  VIADD R10, R4, 0x2 ;  /* 0x00000002040a7836 */ /* 0x000fe20000000000 */
[----:B------:R-:W-:Y:S01]  /*a690*/  R2UR UR7, R3 ;  /* 0x00000000030772ca */ /* 0x000fe200000e0000 */
[----:B------:R-:W-:Y:S01]  /*a6a0*/  VIADD R6, R2, 0x2 ;  /* 0x0000000202067836 */ /* 0x000fe20000000000 */
[----:B------:R-:W-:Y:S01]  /*a6b0*/  BSSY B0, `(.L_x_8691) ;  /* 0x0000025000007945 */ /* 0x000fe20003800000 */
[----:B------:R-:W-:-:S02]  /*a6c0*/  IMAD.MOV.U32 R11, RZ, RZ, 0x40000040 ;  /* 0x40000040ff0b7424 */ /* 0x000fc400078e00ff */
        /* <DEDUP_REMOVED lines=27> */
[----:B------:R-:W-:Y:S02]  /*a880*/  R2UR UR7, R3 ;  /* 0x00000000030772ca */ /* 0x000fe400000e0000 */
[----:B------:R-:W-:Y:S01]  /*a890*/  SHF.L.U32 R3, R0, 0x1f, RZ ;  /* 0x0000001f00037819 */ /* 0x000fe200000006ff */
[----:B------:R-:W-:-:S02]  /*a8a0*/  WARPGROUP.DEPBAR.LE gsb0, 0x0 ;  /* 0x00008000000079c5 */ /* 0x000fc40000010000 */
[----:B------:R-:W-:-:S08]  /*a8b0*/  WARPGROUP.ARRIVE ;  /* 0x00000000000079c5 */ /* 0x000fd00000000000 */
[----:B------:R-:W-:Y:S03]  /*a8c0*/  HGMMA.64x64x16.F32.BF16 R24, gdesc[UR4], R24, gsb0 ;  /* 0x00e00000041879f0 */ /* 0x000fe60008001818 */
[----:B------:R-:W-:Y:S02]  /*a8d0*/  WARPGROUP.DEPBAR.LE gsb0, 0x0 ;  /* 0x00008000000079c5 */ /* 0x000fe40000010000 */
[----:B------:R-:W2:Y:S02]  /*a8e0*/  SYNCS.PHASECHK.TRANS64.TRYWAIT P1, [R18+URZ+0x38810], R3 ;  /* 0x03881003120075a7 */ /* 0x000ea4000802017f */
[----:B--2---:R-:W-:Y:S05]  /*a8f0*/  @!P1 BRA `(.L_x_8692) ;  /* 0x00000174007c9947 */ /* 0x004fea0003800000 */
.L_x_8916:
[----:B------:R-:W-:Y:S05]  /*a900*/  BSYNC B0 ;  /* 0x0000000000007941 */ /* 0x000fea0003800000 */
.L_x_8691:
[----:B------:R-:W-:Y:S05]  /*a910*/  @!P0 BRA `(.L_x_8693) ;  /* 0x0000000000048947 */ /* 0x000fea0003800000 */
[----:B------:R-:W-:Y:S01]  /*a920*/  BPT.TRAP 0x1 ;  /* 0x000000040000795c */ /* 0x000fe20000300000 */
.L_x_8693:
[----:B------:R3:W4:Y:S01]  /*a930*/  SYNCS.PHASECHK.TRANS64.TRYWAIT P1, [R15+URZ+0x38850], R12 ;  /* 0x0388500c0f0075a7 */ /* 0x000722000802017f */
[----:B------:R-:W-:Y:S05]  /*a940*/  @!P0 BRA `(.L_x_8694) ;  /* 0x0000000000048947 */ /* 0x000fea0003800000 */
[----:B------:R-:W-:Y:S01]  /*a950*/  BPT.TRAP 0x1 ;  /* 0x000000040000795c */ /* 0x000fe20000300000 */
.L_x_8694:
[----:B------:R-:W-:-:S05]  /*a960*/  VIADD R0, R18, 0x400 ;  /* 0x0000040012007836 */ /* 0x000fca0000000000 */
[----:B------:R-:W-:-:S04]  /*a970*/  SHF.R.U32.HI R0, RZ, 0x4, R0 ;  /* 0x00000004ff007819 */ /* 0x000fc80000011600 */
[----:B------:R-:W-:Y:S01]  /*a980*/  LOP3.LUT R0, R0, 0x3fff, RZ, 0xc0, !PT ;  /* 0x00003fff00007812 */ /* 0x000fe200078ec0ff */
[----:B----4-:R-:W-:Y:S06]  /*a990*/  @P1 BRA `(.L_x_8695) ;  /* 0x0000000000081947 */ /* 0x010fec0003800000 */
[----:B------:R-:W4:Y:S02]  /*a9a0*/  SYNCS.PHASECHK.TRANS64.TRYWAIT P1, [R15+URZ+0x38850], R12 ;  /* 0x0388500c0f0075a7 */ /* 0x000f24000802017f */
[----:B----4-:R-:W-:Y:S05]  /*a9b0*/  @!P1 BRA `(.L_x_8696) ;  /* 0x0000017400609947 */ /* 0x010fea0003800000 */
.L_x_8695:
[----:B------:R-:W-:Y:S05]  /*a9c0*/  WARPSYNC.ALL ;  /* 0x0000000000007948 */ /* 0x000fea0003800000 */
[----:B------:R-:W-:Y:S01]  /*a9d0*/  LOP3.LUT R205, R0, 0x10000, RZ, 0xfc, !PT ;  /* 0x0001000000cd7812 */ /* 0x000fe200078efcff */
[----:B------:R-:W-:Y:S01]  /*a9e0*/  VIADD R0, R18, 0x26400 ;  /* 0x0002640012007836 */ /* 0x000fe20000000000 */
[----:B------:R-:W-:-:S03]  /*a9f0*/  WARPGROUP.ARRIVE ;  /* 0x00000000000079c5 */ /* 0x000fc60000000000 */
[----:B01-34-:R-:W-:-:S03]  /*aa00*/  IMAD R12, R19, 0x1000, R205 ;  /* 0x00001000130c7824 */ /* 0x01bfc600078e02cd */
[----:B------:R-:W0:Y:S01]  /*aa10*/  S2R R14, SR_TID.X ;  /* 0x00000000000e7919 */ /* 0x000e220000002100 */
[----:B------:R-:W-:Y:S01]  /*aa20*/  IMAD.MOV.U32 R13, RZ, RZ, 0x40000040 ;  /* 0x40000040ff0d7424 */ /* 0x000fe200078e00ff */
[----:B------:R-:W-:Y:S01]  /*aa30*/  SHF.R.U32.HI R0, RZ, 0x4, R0 ;  /* 0x00000004ff007819 */ /* 0x000fe20000011600 */
[----:B--2---:R-:W-:Y:S01]  /*aa40*/  IMAD.MOV.U32 R3, RZ, RZ, 0x40000040 ;  /* 0x40000040ff037424 */ /* 0x004fe200078e00ff */
[C---:B------:R-:W-:Y:S01]  /*aa50*/  R2UR UR6, R12.reuse ;  /* 0x000000000c0672ca */ /* 0x040fe200000e0000 */
[----:B------:R-:W-:Y:S01]  /*aa60*/  VIADD R20, R12, 0x2 ;  /* 0x000000020c147836 */ /* 0x000fe20000000000 */
[----:B------:R-:W-:Y:S01]  /*aa70*/  LOP3.LUT R0, R0, 0x3fff, RZ, 0xc0, !PT ;  /* 0x00003fff00007812 */ /* 0x000fe200078ec0ff */
[----:B------:R-:W-:Y:S01]  /*aa80*/  IMAD.MOV.U32 R21, RZ, RZ, 0x40000040 ;  /* 0x40000040ff157424 */ /* 0x000fe200078e00ff */
[----:B------:R-:W-:Y:S01]  /*aa90*/  R2UR UR7, R13 ;  /* 0x000000000d0772ca */ /* 0x000fe200000e0000 */
[----:B------:R-:W-:Y:S01]  /*aaa0*/  IMAD.MOV.U32 R57, RZ, RZ, 0x40000040 ;  /* 0x40000040ff397424 */ /* 0x000fe200078e00ff */
[----:B------:R-:W-:Y:S01]  /*aab0*/  LOP3.LUT R2, R0, 0x10000, RZ, 0xfc, !PT ;  /* 0x0001000000027812 */ /* 0x000fe200078efcff */
[----:B------:R-:W-:Y:S01]  /*aac0*/  VIADD R59, R12, 0x800 ;  /* 0x000008000c3b7836 */ /* 0x000fe20000000000 */
[----:B------:R-:W-:Y:S01]  /*aad0*/  R2UR UR5, R3 ;  /* 0x00000000030572ca */ /* 0x000fe200000e0000 */
[----:B------:R-:W-:Y:S01]  /*aae0*/  IMAD.MOV.U32 R58, RZ, RZ, 0x4 ;  /* 0x00000004ff3a7424 */ /* 0x000fe200078e00ff */
[C---:B------:R-:W-:Y:S01]  /*aaf0*/  R2UR UR4, R2.reuse ;  /* 0x00000000020472ca */ /* 0x040fe200000e0000 */
[----:B------:R-:W-:-:S02]  /*ab00*/  VIADD R56, R2, 0x2 ;  /* 0x0000000202387836 */ /* 0x000fc40000000000 */
[----:B------:R-:W-:-:S10]  /*ab10*/  VIADD R13, R2, 0x800 ;  /* 0x00000800020d7836 */ /* 0x000fd40000000000 */
        /* <DEDUP_REMOVED lines=9> */
[----:B0-----:R-:W-:-:S05]  /*abb0*/  SHF.R.U32.HI R14, RZ, 0x7, R14 ;  /* 0x00000007ff0e7819 */ /* 0x001fca000001160e */
[----:B------:R-:W0:Y:S02]  /*abc0*/  SHFL.IDX PT, R0, R14, RZ, 0x1f ;  /* 0x00001fff0e007589 */ /* 0x000e2400000e0000 */
[----:B0-----:R-:W-:-:S04]  /*abd0*/  ISETP.GT.AND P1, PT, R0, 0x7f, PT ;  /* 0x0000007f0000780c */ /* 0x001fc80003f24270 */
        /* <DEDUP_REMOVED lines=181> */
[----:B------:R-:W-:-:S04]  /*b730*/  SEL R13, R13, 0x26, P1 ;  /* 0x000000260d0d7807 */ /* 0x000fc80000800000 */
[----:B------:R-:W-:Y:S01]  /*b740*/  LOP3.LUT R13, R13, 0x6, RZ, 0xc0, !PT ;  /* 0x000000060d0d7812 */ /* 0x000fe200078ec0ff */
        /* <DEDUP_REMOVED lines=162> */
[----:B------:R-:W-:Y:S01]  /*c170*/  IMAD.MOV.U32 R56, RZ, RZ, 0x40 ;  /* 0x00000040ff387424 */ /* 0x000fe200078e00ff */
[----:B------:R-:W-:-:S04]  /*c180*/  R2UR UR5, R57 ;  /* 0x00000000390572ca */ /* 0x000fc800000e0000 */
        /* <DEDUP_REMOVED lines=18> */
.L_x_8697:
[----:B------:R-:W2:Y:S01]  /*c2b0*/  LDL R0, [R1+0x8] ;  /* 0x0000080001007983 */ /* 0x000ea20000100800 */
[----:B------:R-:W0:Y:S01]  /*c2c0*/  LDC R12, c[0x0][0x448] ;  /* 0x00011200ff0c7b82 */ /* 0x000e220000000800 */
[----:B------:R-:W-:Y:S01]  /*c2d0*/  ULDC UR4, c[0x0][0xad0] ;  /* 0x0002b40000047ab9 */ /* 0x000fe20000000800 */
[----:B------:R-:W-:Y:S01]  /*c2e0*/  LOP3.LUT R22, R22, 0xfffffffd, RZ, 0xc0, !PT ;  /* 0xfffffffd16167812 */ /* 0x000fe200078ec0ff */
        /* <DEDUP_REMOVED lines=21> */
[----:B0-----:R-:W-:Y:S01]  /*c440*/  ISETP.NE.AND P5, PT, R12, 0x1, PT ;  /* 0x000000010c00780c */ /* 0x001fe20003fa5270 */
        /* <DEDUP_REMOVED lines=12> */
[----:B------:R-:W1:Y:S01]  /*c510*/  @P5 LDC R21, c[0x0][0x44c] ;  /* 0x00011300ff155b82 */ /* 0x000e620000000800 */
[----:B------:R-:W-:Y:S01]  /*c520*/  FMUL.FTZ R55, R55, UR4 ;  /* 0x0000000437377c20 */ /* 0x000fe20008410000 */
[----:B------:R-:W-:-:S03]  /*c530*/  @P5 LOP3.LUT R22, R22, 0x2, RZ, 0xfc, !PT ;  /* 0x0000000216165812 */ /* 0x000fc600078efcff */
[----:B------:R3:W5:Y:S03]  /*c540*/  MUFU.TANH R26, R32 ;  /* 0x00000020001a7308 */ /* 0x0007660000002400 */
[----:B------:R-:W0:Y:S05]  /*c550*/  @P5 LDC R57, c[0x0][0x450] ;  /* 0x00011400ff395b82 */ /* 0x000e2a0000000800 */
[----:B------:R-:W5:Y:S08]  /*c560*/  MUFU.TANH R33, R33 ;  /* 0x0000002100217308 */ /* 0x000f700000002400 */
[----:B------:R-:W-:Y:S08]  /*c570*/  MUFU.TANH R37, R37 ;  /* 0x0000002500257308 */ /* 0x000ff00000002400 */
        /* <DEDUP_REMOVED lines=16> */
[----:B------:R-:W-:Y:S01]  /*c680*/  MUFU.TANH R55, R55 ;  /* 0x0000003700377308 */ /* 0x000fe20000002400 */
[----:B--2---:R-:W-:-:S04]  /*c690*/  IMAD.IADD R0, R0, 0x1, R212 ;  /* 0x0000000100007824 */ /* 0x004fc800078e02d4 */
[----:B-1----:R-:W-:-:S04]  /*c6a0*/  @P5 IMAD.HI.U32 R12, R0, R21, RZ ;  /* 0x00000015000c5227 */ /* 0x002fc800078e00ff */
[----:B------:R-:W-:Y:S01]  /*c6b0*/  IMAD.MOV.U32 R27, RZ, RZ, R0 ;  /* 0x000000ffff1b7224 */ /* 0x000fe200078e0000 */
[----:B0-----:R-:W-:Y:S01]  /*c6c0*/  @P5 SHF.R.U32.HI R27, RZ, R57, R12 ;  /* 0x00000039ff1b5219 */ /* 0x001fe2000001160c */
[----:B------:R-:W-:Y:S01]  /*c6d0*/  IMAD R21, R169, -0x40, R56 ;  /* 0xffffffc0a9157824 */ /* 0x000fe200078e0238 */
[----:B------:R0:W1:Y:S03]  /*c6e0*/  MUFU.TANH R57, R36 ;  /* 0x0000002400397308 */ /* 0x0000660000002400 */
[----:B------:R-:W3:Y:S01]  /*c6f0*/  SHFL.IDX PT, R12, R27, RZ, 0x1c1f ;  /* 0x001c1fff1b0c7589 */ /* 0x000ee200000e0000 */
[----:B------:R-:W-:Y:S02]  /*c700*/  IADD3 R0, R210, 0x1, R21 ;  /* 0x00000001d2007810 */ /* 0x000fe40007ffe015 */
[----:B----4-:R-:W-:Y:S01]  /*c710*/  IADD3 R29, -R193, R21, R210 ;  /* 0x00000015c11d7210 */ /* 0x010fe20007ffe1d2 */
[----:B------:R-:W2:Y:S01]  /*c720*/  SHFL.IDX PT, R27, R27, 0x1, 0x1c1f ;  /* 0x003c1f001b1b7f89 */ /* 0x000ea200000e0000 */
[----:B------:R-:W-:Y:S01]  /*c730*/  IADD3 R62, -R207, R0, -R193 ;  /* 0x00000000cf3e7210 */ /* 0x000fe20007ffe9c1 */
[----:B------:R-:W-:-:S03]  /*c740*/  FMUL.FTZ R0, R48, UR4 ;  /* 0x0000000430007c20 */ /* 0x000fc60008410000 */
[----:B---3--:R-:W-:-:S04]  /*c750*/  VIADDMNMX R32, R12, R62, R29, PT ;  /* 0x0000003e0c207246 */ /* 0x008fc8000380011d */
[C---:B------:R-:W-:Y:S02]  /*c760*/  ISETP.GT.AND P1, PT, R32.reuse, RZ, PT ;  /* 0x000000ff2000720c */ /* 0x040fe40003f24270 */
[C---:B------:R-:W-:Y:S02]  /*c770*/  ISETP.GT.AND P2, PT, R32.reuse, 0x1, PT ;  /* 0x000000012000780c */ /* 0x040fe40003f44270 */
[----:B------:R-:W-:Y:S02]  /*c780*/  ISETP.GT.AND P3, PT, R32, 0x8, PT ;  /* 0x000000082000780c */ /* 0x000fe40003f64270 */
[----:B------:R-:W-:Y:S02]  /*c790*/  FSEL R21, R24, -INF , P1 ;  /* 0xff80000018157808 */ /* 0x000fe40000800000 */
[----:B------:R-:W-:Y:S01]  /*c7a0*/  FSEL R60, R25, -INF , P2 ;  /* 0xff800000193c7808 */ /* 0x000fe20001000000 */
[----:B------:R-:W3:Y:S01]  /*c7b0*/  MUFU.TANH R24, R45 ;  /* 0x0000002d00187308 */ /* 0x000ee20000002400 */
[----:B------:R-:W-:-:S02]  /*c7c0*/  ISETP.GT.AND P1, PT, R32, 0x9, PT ;  /* 0x000000092000780c */ /* 0x000fc40003f24270 */
[----:B------:R-:W-:Y:S02]  /*c7d0*/  FSEL R58, R28, -INF , P3 ;  /* 0xff8000001c3a7808 */ /* 0x000fe40001800000 */
[----:B------:R-:W-:Y:S02]  /*c7e0*/  FMNMX.FTZ R25, R21, R60, !PT ;  /* 0x0000003c15197209 */ /* 0x000fe40007810000 */
[----:B------:R-:W-:Y:S01]  /*c7f0*/  ISETP.GT.AND P2, PT, R32, 0x10, PT ;  /* 0x000000102000780c */ /* 0x000fe20003f44270 */
[----:B------:R-:W-:Y:S01]  /*c800*/  MUFU.TANH R28, R49 ;  /* 0x00000031001c7308 */ /* 0x000fe20000002400 */
[----:B-----5:R-:W-:Y:S02]  /*c810*/  FSEL R56, R20, -INF , P1 ;  /* 0xff80000014387808 */ /* 0x020fe40000800000 */
[----:B------:R-:W-:Y:S02]  /*c820*/  FMNMX.FTZ R25, R58, R25, !PT ;  /* 0x000000193a197209 */ /* 0x000fe40007810000 */
[----:B------:R-:W-:-:S02]  /*c830*/  ISETP.GT.AND P1, PT, R32, 0x11, PT ;  /* 0x000000112000780c */ /* 0x000fc40003f24270 */
[----:B0-----:R-:W-:Y:S01]  /*c840*/  FSEL R36, R26, -INF , P2 ;  /* 0xff8000001a247808 */ /* 0x001fe20001000000 */
[----:B------:R-:W-:Y:S01]  /*c850*/  MUFU.TANH R45, R34 ;  /* 0x00000022002d7308 */ /* 0x000fe20000002400 */
[----:B------:R-:W-:Y:S02]  /*c860*/  FMNMX.FTZ R25, R56, R25, !PT ;  /* 0x0000001938197209 */ /* 0x000fe40007810000 */
[----:B------:R-:W-:Y:S02]  /*c870*/  ISETP.GT.AND P2, PT, R32, 0x18, PT ;  /* 0x000000182000780c */ /* 0x000fe40003f44270 */
[----:B------:R-:W-:Y:S02]  /*c880*/  FSEL R48, R33, -INF , P1 ;  /* 0xff80000021307808 */ /* 0x000fe40000800000 */
[----:B------:R-:W-:Y:S01]  /*c890*/  FMNMX.FTZ R25, R36, R25, !PT ;  /* 0x0000001924197209 */ /* 0x000fe20007810000 */
[----:B------:R0:W4:Y:S01]  /*c8a0*/  MUFU.TANH R26, R0 ;  /* 0x00000000001a7308 */ /* 0x0001220000002400 */
[----:B------:R-:W-:-:S02]  /*c8b0*/  ISETP.GT.AND P1, PT, R32, 0x19, PT ;  /* 0x000000192000780c */ /* 0x000fc40003f24270 */
[----:B-1----:R-:W-:Y:S02]  /*c8c0*/  FSEL R40, R57, -INF , P2 ;  /* 0xff80000039287808 */ /* 0x002fe40001000000 */
[----:B------:R-:W-:Y:S02]  /*c8d0*/  FMNMX.FTZ R25, R48, R25, !PT ;  /* 0x0000001930197209 */ /* 0x000fe40007810000 */
[----:B------:R-:W-:Y:S01]  /*c8e0*/  ISETP.GT.AND P2, PT, R32, 0x20, PT ;  /* 0x000000202000780c */ /* 0x000fe20003f44270 */
[----:B------:R-:W-:Y:S01]  /*c8f0*/  MUFU.TANH R49, R38 ;  /* 0x0000002600317308 */ /* 0x000fe20000002400 */
[----:B------:R-:W-:Y:S02]  /*c900*/  FSEL R44, R37, -INF , P1 ;  /* 0xff800000252c7808 */ /* 0x000fe40000800000 */
[----:B------:R-:W-:Y:S02]  /*c910*/  FMNMX.FTZ R25, R40, R25, !PT ;  /* 0x0000001928197209 */ /* 0x000fe40007810000 */
[----:B------:R-:W-:-:S02]  /*c920*/  ISETP.GT.AND P1, PT, R32, 0x21, PT ;  /* 0x000000212000780c */ /* 0x000fc40003f24270 */
[----:B------:R-:W-:Y:S02]  /*c930*/  FSEL R12, R59, -INF , P2 ;  /* 0xff8000003b0c7808 */ /* 0x000fe40001000000 */
[----:B------:R-:W-:Y:S02]  /*c940*/  FMNMX.FTZ R25, R44, R25, !PT ;  /* 0x000000192c197209 */ /* 0x000fe40007810000 */
[----:B------:R-:W-:Y:S02]  /*c950*/  ISETP.GT.AND P2, PT, R32, 0x28, PT ;  /* 0x000000282000780c */ /* 0x000fe40003f44270 */
[----:B0-----:R-:W-:Y:S02]  /*c960*/  FSEL R0, R41, -INF , P1 ;  /* 0xff80000029007808 */ /* 0x001fe40000800000 */
[----:B------:R-:W-:Y:S01]  /*c970*/  FMNMX.FTZ R25, R12, R25, !PT ;  /* 0x000000190c197209 */ /* 0x000fe20007810000 */
[----:B------:R-:W-:Y:S01]  /*c980*/  MUFU.TANH R41, R31 ;  /* 0x0000001f00297308 */ /* 0x000fe20000002400 */
[----:B------:R-:W-:-:S02]  /*c990*/  ISETP.GT.AND P1, PT, R32, 0x29, PT ;  /* 0x000000292000780c */ /* 0x000fc40003f24270 */
[----:B------:R-:W-:Y:S02]  /*c9a0*/  FSEL R20, R61, -INF , P2 ;  /* 0xff8000003d147808 */ /* 0x000fe40001000000 */
[----:B------:R-:W-:Y:S02]  /*c9b0*/  FMNMX.FTZ R25, R0, R25, !PT ;  /* 0x0000001900197209 */ /* 0x000fe40007810000 */
[----:B------:R-:W-:Y:S02]  /*c9c0*/  ISETP.GT.AND P2, PT, R32, 0x30, PT ;  /* 0x000000302000780c */ /* 0x000fe40003f44270 */
[----:B---3--:R-:W-:Y:S02]  /*c9d0*/  FSEL R24, R24, -INF , P1 ;  /* 0xff80000018187808 */ /* 0x008fe40000800000 */
[----:B------:R-:W-:Y:S01]  /*c9e0*/  FMNMX.FTZ R33, R20, R25, !PT ;  /* 0x0000001914217209 */ /* 0x000fe20007810000 */
[----:B------:R-:W-:Y:S01]  /*c9f0*/  FMUL.FTZ R25, R30, UR4 ;  /* 0x000000041e197c20 */ /* 0x000fe20008410000 */
[----:B------:R-:W-:Y:S01]  /*ca00*/  ISETP.GT.AND P1, PT, R32, 0x31, PT ;  /* 0x000000312000780c */ /* 0x000fe20003f24270 */
[----:B------:R-:W-:Y:S01]  /*ca10*/  ULDC UR4, c[0x0][0xa80] ;  /* 0x0002a00000047ab9 */ /* 0x000fe20000000800 */
[----:B----4-:R-:W-:Y:S01]  /*ca20*/  FSEL R26, R26, -INF , P2 ;  /* 0xff8000001a1a7808 */ /* 0x010fe20001000000 */
[----:B------:R0:W1:Y:S01]  /*ca30*/  MUFU.TANH R37, R25 ;  /* 0x0000001900257308 */ /* 0x0000620000002400 */
[----:B------:R-:W-:-:S02]  /*ca40*/  FMNMX.FTZ R33, R24, R33, !PT ;  /* 0x0000002118217209 */ /* 0x000fc40007810000 */
[----:B------:R-:W-:Y:S02]  /*ca50*/  ISETP.GT.AND P2, PT, R32, 0x38, PT ;  /* 0x000000382000780c */ /* 0x000fe40003f44270 */
[----:B------:R-:W-:Y:S02]  /*ca60*/  FSEL R28, R28, -INF , P1 ;  /* 0xff8000001c1c7808 */ /* 0x000fe40000800000 */
[----:B------:R-:W-:Y:S02]  /*ca70*/  FMNMX.FTZ R33, R26, R33, !PT ;  /* 0x000000211a217209 */ /* 0x000fe40007810000 */
[----:B------:R-:W-:Y:S02]  /*ca80*/  ISETP.GT.AND P1, PT, R32, 0x39, PT ;  /* 0x000000392000780c */ /* 0x000fe40003f24270 */
[----:B------:R-:W-:Y:S02]  /*ca90*/  FSEL R30, R52, -INF , P2 ;  /* 0xff800000341e7808 */ /* 0x000fe40001000000 */
[----:B------:R-:W-:-:S02]  /*caa0*/  FMNMX.FTZ R33, R28, R33, !PT ;  /* 0x000000211c217209 */ /* 0x000fc40007810000 */
[----:B------:R-:W-:Y:S02]  /*cab0*/  FSEL R32, R53, -INF , P1 ;  /* 0xff80000035207808 */ /* 0x000fe40000800000 */
[----:B------:R-:W-:Y:S02]  /*cac0*/  FMNMX.FTZ R33, R30, R33, !PT ;  /* 0x000000211e217209 */ /* 0x000fe40007810000 */
[----:B--2---:R-:W-:Y:S02]  /*cad0*/  VIADDMNMX R29, R27, R62, R29, PT ;  /* 0x0000003e1b1d7246 */ /* 0x004fe4000380011d */
[----:B------:R-:W-:Y:S02]  /*cae0*/  FMNMX.FTZ R33, R32, R33, !PT ;  /* 0x0000002120217209 */ /* 0x000fe40007810000 */
[C---:B------:R-:W-:Y:S02]  /*caf0*/  ISETP.GT.AND P1, PT, R29.reuse, RZ, PT ;  /* 0x000000ff1d00720c */ /* 0x040fe40003f24270 */
[C---:B------:R-:W-:Y:S01]  /*cb00*/  ISETP.GT.AND P2, PT, R29.reuse, 0x1, PT ;  /* 0x000000011d00780c */ /* 0x040fe20003f44270 */
[----:B------:R-:W2:Y:S01]  /*cb10*/  SHFL.BFLY PT, R52, R33, 0x2, 0x1f ;  /* 0x0c401f0021347f89 */ /* 0x000ea200000e0000 */
[----:B------:R-:W-:-:S02]  /*cb20*/  ISETP.GT.AND P3, PT, R29, 0x8, PT ;  /* 0x000000081d00780c */ /* 0x000fc40003f64270 */
[----:B------:R-:W-:Y:S02]  /*cb30*/  FSEL R34, R13, -INF , P1 ;  /* 0xff8000000d227808 */ /* 0x000fe40000800000 */
[----:B0-----:R-:W-:Y:S02]  /*cb40*/  FSEL R25, R14, -INF , P2 ;  /* 0xff8000000e197808 */ /* 0x001fe40001000000 */
[----:B------:R-:W-:Y:S02]  /*cb50*/  ISETP.GT.AND P1, PT, R29, 0x9, PT ;  /* 0x000000091d00780c */ /* 0x000fe40003f24270 */
[----:B-1----:R-:W-:Y:S02]  /*cb60*/  FSEL R38, R37, -INF , P3 ;  /* 0xff80000025267808 */ /* 0x002fe40001800000 */
[----:B------:R-:W-:Y:S02]  /*cb70*/  FMNMX.FTZ R13, R34, R25, !PT ;  /* 0x00000019220d7209 */ /* 0x000fe40007810000 */
[----:B------:R-:W-:-:S02]  /*cb80*/  ISETP.GT.AND P2, PT, R29, 0x10, PT ;  /* 0x000000101d00780c */ /* 0x000fc40003f44270 */
[----:B------:R-:W-:Y:S02]  /*cb90*/  FSEL R42, R41, -INF , P1 ;  /* 0xff800000292a7808 */ /* 0x000fe40000800000 */
[----:B------:R-:W-:Y:S02]  /*cba0*/  FMNMX.FTZ R13, R38, R13, !PT ;  /* 0x0000000d260d7209 */ /* 0x000fe40007810000 */
[----:B------:R-:W-:Y:S02]  /*cbb0*/  ISETP.GT.AND P1, PT, R29, 0x11, PT ;  /* 0x000000111d00780c */ /* 0x000fe40003f24270 */
[----:B------:R-:W-:Y:S02]  /*cbc0*/  FSEL R46, R45, -INF , P2 ;  /* 0xff8000002d2e7808 */ /* 0x000fe40001000000 */
[----:B------:R-:W-:Y:S02]  /*cbd0*/  FMNMX.FTZ R13, R42, R13, !PT ;  /* 0x0000000d2a0d7209 */ /* 0x000fe40007810000 */
[----:B--2---:R-:W-:-:S02]  /*cbe0*/  FMNMX.FTZ R52, R33, R52, !PT ;  /* 0x0000003421347209 */ /* 0x004fc40007810000 */
[----:B------:R-:W-:Y:S02]  /*cbf0*/  ISETP.GT.AND P2, PT, R29, 0x18, PT ;  /* 0x000000181d00780c */ /* 0x000fe40003f44270 */
[----:B------:R-:W-:Y:S01]  /*cc00*/  FSEL R50, R35, -INF , P1 ;  /* 0xff80000023327808 */ /* 0x000fe20000800000 */
[----:B------:R-:W0:Y:S01]  /*cc10*/  SHFL.BFLY PT, R31, R52, 0x1, 0x1f ;  /* 0x0c201f00341f7f89 */ /* 0x000e2200000e0000 */
[----:B------:R-:W-:Y:S02]  /*cc20*/  FMNMX.FTZ R13, R46, R13, !PT ;  /* 0x0000000d2e0d7209 */ /* 0x000fe40007810000 */
[----:B------:R-:W-:Y:S02]  /*cc30*/  ISETP.GT.AND P1, PT, R29, 0x19, PT ;  /* 0x000000191d00780c */ /* 0x000fe40003f24270 */
[----:B------:R-:W-:Y:S01]  /*cc40*/  FMNMX.FTZ R27, R50, R13, !PT ;  /* 0x0000000d321b7209 */ /* 0x000fe20007810000 */
[----:B------:R-:W-:Y:S01]  /*cc50*/  IMAD.U32 R13, RZ, RZ, UR4 ;  /* 0x00000004ff0d7e24 */ /* 0x000fe2000f8e00ff */
[----:B------:R-:W-:-:S02]  /*cc60*/  FSEL R62, R39, -INF , P1 ;  /* 0xff800000273e7808 */ /* 0x000fc40000800000 */
[C---:B------:R-:W-:Y:S02]  /*cc70*/  ISETP.GT.AND P1, PT, R29.reuse, 0x21, PT ;  /* 0x000000211d00780c */ /* 0x040fe40003f24270 */
[----:B------:R-:W-:Y:S02]  /*cc80*/  ISETP.GT.AND P3, PT, R29, 0x29, PT ;  /* 0x000000291d00780c */ /* 0x000fe40003f64270 */
[----:B------:R-:W-:Y:S02]  /*cc90*/  FSEL R54, R43, -INF , P1 ;  /* 0xff8000002b367808 */ /* 0x000fe40000800000 */
[----:B------:R-:W-:Y:S02]  /*cca0*/  ISETP.GT.AND P1, PT, R29, 0x30, PT ;  /* 0x000000301d00780c */ /* 0x000fe40003f24270 */
[----:B------:R-:W-:Y:S02]  /*ccb0*/  FSEL R68, R47, -INF , P3 ;  /* 0xff8000002f447808 */ /* 0x000fe40001800000 */
[----:B------:R-:W-:-:S02]  /*ccc0*/  FSEL R70, R70, -INF , P1 ;  /* 0xff80000046467808 */ /* 0x000fc40000800000 */
[----:B------:R-:W-:Y:S02]  /*ccd0*/  ISETP.GT.AND P1, PT, R29, 0x38, PT ;  /* 0x000000381d00780c */ /* 0x000fe40003f24270 */
[----:B0-----:R-:W-:Y:S02]  /*cce0*/  FMNMX.FTZ R14, R52, R31, !PT ;  /* 0x0000001f340e7209 */ /* 0x001fe40007810000 */
[----:B------:R-:W-:Y:S02]  /*ccf0*/  FSEL R52, R49, -INF , P2 ;  /* 0xff80000031347808 */ /* 0x000fe40001000000 */
[----:B------:R-:W-:Y:S01]  /*cd00*/  ISETP.GT.AND P2, PT, R29, 0x20, PT ;  /* 0x000000201d00780c */ /* 0x000fe20003f44270 */
[----:B------:R-:W-:Y:S01]  /*cd10*/  FMUL.FTZ R31, R14, R13 ;  /* 0x0000000d0e1f7220 */ /* 0x000fe20000410000 */
[----:B------:R-:W-:Y:S02]  /*cd20*/  FMNMX.FTZ R27, R52, R27, !PT ;  /* 0x0000001b341b7209 */ /* 0x000fe40007810000 */
[----:B------:R-:W-:-:S02]  /*cd30*/  FSEL R64, R64, -INF , P2 ;  /* 0xff80000040407808 */ /* 0x000fc40001000000 */
[----:B------:R-:W-:Y:S02]  /*cd40*/  FMNMX.FTZ R27, R62, R27, !PT ;  /* 0x0000001b3e1b7209 */ /* 0x000fe40007810000 */
[----:B------:R-:W-:Y:S02]  /*cd50*/  ISETP.GT.AND P2, PT, R29, 0x28, PT ;  /* 0x000000281d00780c */ /* 0x000fe40003f44270 */
[----:B------:R-:W-:Y:S02]  /*cd60*/  FMNMX.FTZ R27, R64, R27, !PT ;  /* 0x0000001b401b7209 */ /* 0x000fe40007810000 */
[----:B------:R-:W-:Y:S02]  /*cd70*/  FSEL R66, R66, -INF , P2 ;  /* 0xff80000042427808 */ /* 0x000fe40001000000 */
[----:B------:R-:W-:Y:S02]  /*cd80*/  FMNMX.FTZ R27, R54, R27, !PT ;  /* 0x0000001b361b7209 */ /* 0x000fe40007810000 */
[----:B------:R-:W-:-:S02]  /*cd90*/  FSETP.NEU.FTZ.AND P4, PT, R14, -INF , PT ;  /* 0xff8000000e00780b */ /* 0x000fc40003f9d000 */
[----:B------:R-:W-:Y:S02]  /*cda0*/  FMNMX.FTZ R27, R66, R27, !PT ;  /* 0x0000001b421b7209 */ /* 0x000fe40007810000 */
[----:B------:R-:W-:Y:S02]  /*cdb0*/  ISETP.GT.AND P2, PT, R29, 0x31, PT ;  /* 0x000000311d00780c */ /* 0x000fe40003f44270 */
[----:B------:R-:W-:Y:S02]  /*cdc0*/  FMNMX.FTZ R27, R68, R27, !PT ;  /* 0x0000001b441b7209 */ /* 0x000fe40007810000 */
[----:B------:R-:W-:Y:S02]  /*cdd0*/  FSEL R39, R31, RZ, P4 ;  /* 0x000000ff1f277208 */ /* 0x000fe40002000000 */
[----:B------:R-:W-:Y:S02]  /*cde0*/  FSEL R72, R51, -INF , P2 ;  /* 0xff80000033487808 */ /* 0x000fe40001000000 */
[----:B------:R-:W-:Y:S01]  /*cdf0*/  FMNMX.FTZ R27, R70, R27, !PT ;  /* 0x0000001b461b7209 */ /* 0x000fe20007810000 */
[-CC-:B------:R-:W-:Y:S01]  /*ce00*/  FFMA.FTZ R164, R21, R13.reuse, -R39.reuse ;  /* 0x0000000d15a47223 */ /* 0x180fe20000010827 */
[----:B------:R-:W-:Y:S01]  /*ce10*/  ISETP.GT.AND P2, PT, R29, 0x39, PT ;  /* 0x000000391d00780c */ /* 0x000fe20003f44270 */
[-CC-:B------:R-:W-:Y:S01]  /*ce20*/  FFMA.FTZ R31, R60, R13.reuse, -R39.reuse ;  /* 0x0000000d3c1f7223 */ /* 0x180fe20000010827 */
[----:B------:R-:W-:Y:S01]  /*ce30*/  FSEL R74, R74, -INF , P1 ;  /* 0xff8000004a4a7808 */ /* 0x000fe20000800000 */
[--C-:B------:R-:W-:Y:S01]  /*ce40*/  FFMA.FTZ R29, R56, R13, -R39.reuse ;  /* 0x0000000d381d7223 */ /* 0x100fe20000010827 */
[----:B------:R-:W-:Y:S01]  /*ce50*/  FMNMX.FTZ R21, R72, R27, !PT ;  /* 0x0000001b48157209 */ /* 0x000fe20007810000 */
[-CC-:B------:R-:W-:Y:S01]  /*ce60*/  FFMA.FTZ R33, R0, R13.reuse, -R39.reuse ;  /* 0x0000000d00217223 */ /* 0x180fe20000010827 */
[----:B------:R-:W-:Y:S01]  /*ce70*/  FSEL R60, R55, -INF , P2 ;  /* 0xff800000373c7808 */ /* 0x000fe20001000000 */
        /* <DEDUP_REMOVED lines=11> */
[----:B------:R1:W2:Y:S01]  /*cf30*/  MUFU.EX2 R27, R31 ;  /* 0x0000001f001b7308 */ /* 0x0002a20000000800 */
[-CC-:B------:R-:W-:Y:S01]  /*cf40*/  FFMA.FTZ R152, R26, R13.reuse, -R39.reuse ;  /* 0x0000000d1a987223 */ /* 0x180fe20000010827 */
[-CC-:B------:R-:W-:Y:S01]  /*cf50*/  FFMA.FTZ R37, R28, R13.reuse, -R39.reuse ;  /* 0x0000000d1c257223 */ /* 0x180fe20000010827 */
[----:B------:R-:W-:Y:S01]  /*cf60*/  FFMA.FTZ R154, R30, R13, -R39 ;  /* 0x0000000d1e9a7223 */ /* 0x000fe20000010827 */
[----:B------:R-:W-:-:S04]  /*cf70*/  IMAD R20, R19, 0x1000, R208 ;  /* 0x0000100013147824 */ /* 0x000fc800078e02d0 */
[----:B------:R-:W-:Y:S01]  /*cf80*/  MUFU.EX2 R166, R166 ;  /* 0x000000a600a67308 */ /* 0x000fe20000000800 */
[-CC-:B-1----:R-:W-:Y:S01]  /*cf90*/  FFMA.FTZ R31, R44, R13.reuse, -R39.reuse ;  /* 0x0000000d2c1f7223 */ /* 0x182fe20000010827 */
[----:B------:R-:W-:Y:S01]  /*cfa0*/  FFMA.FTZ R39, R32, R13, -R39 ;  /* 0x0000000d20277223 */ /* 0x000fe20000010827 */
[C---:B------:R-:W-:Y:S01]  /*cfb0*/  VIADD R24, R20.reuse, 0x80 ;  /* 0x0000008014187836 */ /* 0x040fe20000000000 */
[----:B------:R-:W-:-:S04]  /*cfc0*/  R2UR UR6, R20 ;  /* 0x00000000140672ca */ /* 0x000fc800000e0000 */
[----:B------:R-:W-:Y:S01]  /*cfd0*/  MUFU.EX2 R29, R29 ;  /* 0x0000001d001d7308 */ /* 0x000fe20000000800 */
[----:B------:R-:W-:Y:S01]  /*cfe0*/  R2UR UR10, R24 ;  /* 0x00000000180a72ca */ /* 0x000fe200000e0000 */
[C---:B------:R-:W-:Y:S02]  /*cff0*/  VIADD R24, R20.reuse, 0x100 ;  /* 0x0000010014187836 */ /* 0x040fe40000000000 */
[----:B------:R-:W-:Y:S01]  /*d000*/  VIADD R20, R20, 0x180 ;  /* 0x0000018014147836 */ /* 0x000fe20000000000 */
[----:B0-----:R-:W-:-:S03]  /*d010*/  FMNMX.FTZ R56, R21, R56, !PT ;  /* 0x0000003815387209 */ /* 0x001fc60007810000 */
[----:B------:R-:W-:Y:S01]  /*d020*/  MUFU.EX2 R160, R160 ;  /* 0x000000a000a07308 */ /* 0x000fe20000000800 */
[----:B------:R-:W-:Y:S02]  /*d030*/  R2UR UR14, R24 ;  /* 0x00000000180e72ca */ /* 0x000fe400000e0000 */
[----:B------:R-:W-:Y:S01]  /*d040*/  R2UR UR18, R20 ;  /* 0x00000000141272ca */ /* 0x000fe200000e0000 */
[----:B------:R-:W0:Y:S04]  /*d050*/  SHFL.BFLY PT, R21, R56, 0x1, 0x1f ;  /* 0x0c201f0038157f89 */ /* 0x000e2800000e0000 */
        /* <DEDUP_REMOVED lines=8> */
[----:B------:R-:W-:-:S04]  /*d0e0*/  VIADD R0, R15, 0x38840 ;  /* 0x000388400f007836 */ /* 0x000fc80000000000 */
        /* <DEDUP_REMOVED lines=19> */
[----:B------:R-:W-:Y:S01]  /*d220*/  IMAD.MOV.U32 R21, RZ, RZ, 0x40000040 ;  /* 0x40000040ff157424 */ /* 0x000fe200078e00ff */
[----:B------:R-:W-:-:S04]  /*d230*/  PRMT R0, R187, 0x654, R0 ;  /* 0x00000654bb007816 */ /* 0x000fc80000000000 */
[----:B------:R-:W3:Y:S01]  /*d240*/  MUFU.EX2 R38, R38 ;  /* 0x0000002600267308 */ /* 0x000ee20000000800 */
[----:B------:R-:W-:Y:S01]  /*d250*/  R2UR UR7, R21 ;  /* 0x00000000150772ca */ /* 0x000fe200000e0000 */
[----:B--2---:R-:W-:Y:S01]  /*d260*/  FADD.FTZ R21, R164, R27 ;  /* 0x0000001ba4157221 */ /* 0x004fe20000010000 */
[----:B------:R2:W-:Y:S01]  /*d270*/  SYNCS.ARRIVE.TRANS64.RED.A1T0 RZ, [R0+URZ], RZ ;  /* 0x000000ff00ff79a7 */ /* 0x0005e2000810043f */
[----:B0-----:R-:W-:Y:S01]  /*d280*/  IMAD.MOV.U32 R25, RZ, RZ, 0x40000040 ;  /* 0x40000040ff197424 */ /* 0x001fe200078e00ff */
[----:B------:R-:W-:-:S03]  /*d290*/  F2FP.BF16.F32.PACK_AB R164, R27, R164 ;  /* 0x000000a41ba4723e */ /* 0x000fc600000010ff */
[----:B------:R-:W0:Y:S01]  /*d2a0*/  MUFU.EX2 R167, R42 ;  /* 0x0000002a00a77308 */ /* 0x000e220000000800 */
[----:B-1----:R-:W-:Y:S01]  /*d2b0*/  FADD.FTZ R43, R34, R165 ;  /* 0x000000a5222b7221 */ /* 0x002fe20000010000 */
[C---:B------:R-:W-:Y:S01]  /*d2c0*/  R2UR UR11, R25.reuse ;  /* 0x00000000190b72ca */ /* 0x040fe200000e0000 */
[----:B--2---:R-:W-:Y:S01]  /*d2d0*/  FADD.FTZ R0, R166, R21 ;  /* 0x00000015a6007221 */ /* 0x004fe20000010000 */
[----:B------:R-:W-:Y:S02]  /*d2e0*/  R2UR UR15, R25 ;  /* 0x00000000190f72ca */ /* 0x000fe400000e0000 */
[C---:B------:R-:W-:Y:S01]  /*d2f0*/  F2FP.BF16.F32.PACK_AB R166, R29.reuse, R166 ;  /* 0x000000a61da6723e */ /* 0x040fe200000010ff */
[----:B------:R-:W-:Y:S01]  /*d300*/  FADD.FTZ R21, R29, R0 ;  /* 0x000000001d157221 */ /* 0x000fe20000010000 */
[----:B------:R-:W1:Y:S01]  /*d310*/  MUFU.EX2 R46, R46 ;  /* 0x0000002e002e7308 */ /* 0x000e620000000800 */
[----:B---3--:R-:W-:Y:S01]  /*d320*/  FADD.FTZ R12, R38, R43 ;  /* 0x0000002b260c7221 */ /* 0x008fe20000010000 */
[----:B------:R-:W-:Y:S01]  /*d330*/  F2FP.BF16.F32.PACK_AB R165, R165, R34 ;  /* 0x00000022a5a5723e */ /* 0x000fe200000010ff */
[----:B------:R-:W-:Y:S01]  /*d340*/  FADD.FTZ R0, R160, R21 ;  /* 0x00000015a0007221 */ /* 0x000fe20000010000 */
[----:B------:R-:W-:Y:S01]  /*d350*/  IMAD.MOV.U32 R21, RZ, RZ, 0x40000040 ;  /* 0x40000040ff157424 */ /* 0x000fe200078e00ff */
[----:B------:R-:W-:-:S02]  /*d360*/  F2FP.BF16.F32.PACK_AB R160, R41, R160 ;  /* 0x000000a029a0723e */ /* 0x000fc400000010ff */
[----:B------:R-:W-:Y:S01]  /*d370*/  FADD.FTZ R25, R41, R0 ;  /* 0x0000000029197221 */ /* 0x000fe20000010000 */
[----:B------:R-:W2:Y:S01]  /*d380*/  MUFU.EX2 R161, R50 ;  /* 0x0000003200a17308 */ /* 0x000ea20000000800 */
[----:B0-----:R-:W-:Y:S01]  /*d390*/  FADD.FTZ R43, R167, R12 ;  /* 0x0000000ca72b7221 */ /* 0x001fe20000010000 */
[----:B------:R-:W-:Y:S01]  /*d3a0*/  R2UR UR19, R21 ;  /* 0x00000000151372ca */ /* 0x000fe200000e0000 */
[----:B------:R-:W-:Y:S01]  /*d3b0*/  FADD.FTZ R0, R162, R25 ;  /* 0x00000019a2007221 */ /* 0x000fe20000010000 */
[----:B------:R-:W-:Y:S01]  /*d3c0*/  F2FP.BF16.F32.PACK_AB R167, R167, R38 ;  /* 0x00000026a7a7723e */ /* 0x000fe200000010ff */
[----:B------:R-:W-:Y:S01]  /*d3d0*/  BAR.SYNC.DEFER_BLOCKING 0xf, 0x100 ;  /* 0x03c4000000007b1d */ /* 0x000fe20000010000 */
[C---:B------:R-:W-:Y:S01]  /*d3e0*/  F2FP.BF16.F32.PACK_AB R162, R31.reuse, R162 ;  /* 0x000000a21fa2723e */ /* 0x040fe200000010ff */
[----:B------:R-:W-:Y:S01]  /*d3f0*/  FADD.FTZ R21, R31, R0 ;  /* 0x000000001f157221 */ /* 0x000fe20000010000 */
[----:B-1----:R-:W-:-:S03]  /*d400*/  FADD.FTZ R12, R46, R43 ;  /* 0x0000002b2e0c7221 */ /* 0x002fc60000010000 */
[----:B------:R-:W0:Y:S01]  /*d410*/  MUFU.EX2 R52, R52 ;  /* 0x0000003400347308 */ /* 0x000e220000000800 */
[----:B------:R-:W-:Y:S01]  /*d420*/  FADD.FTZ R0, R156, R21 ;  /* 0x000000159c007221 */ /* 0x000fe20000010000 */
[----:B------:R-:W-:-:S03]  /*d430*/  F2FP.BF16.F32.PACK_AB R156, R33, R156 ;  /* 0x0000009c219c723e */ /* 0x000fc600000010ff */
[----:B------:R-:W-:Y:S01]  /*d440*/  FADD.FTZ R21, R33, R0 ;  /* 0x0000000021157221 */ /* 0x000fe20000010000 */
[C---:B--2---:R-:W-:Y:S01]  /*d450*/  FADD.FTZ R43, R161.reuse, R12 ;  /* 0x0000000ca12b7221 */ /* 0x044fe20000010000 */
[----:B------:R-:W-:Y:S01]  /*d460*/  F2FP.BF16.F32.PACK_AB R161, R161, R46 ;  /* 0x0000002ea1a1723e */ /* 0x000fe200000010ff */
[----:B------:R-:W1:Y:S08]  /*d470*/  MUFU.EX2 R163, R62 ;  /* 0x0000003e00a37308 */ /* 0x000e700000000800 */
[----:B------:R-:W2:Y:S01]  /*d480*/  MUFU.EX2 R64, R64 ;  /* 0x0000004000407308 */ /* 0x000ea20000000800 */
[----:B0-----:R-:W-:Y:S01]  /*d490*/  FADD.FTZ R12, R52, R43 ;  /* 0x0000002b340c7221 */ /* 0x001fe20000010000 */
[----:B------:R0:W-:Y:S06]  /*d4a0*/  STSM.16.M88.4 [R226+0x36400], R164 ;  /* 0x036400a4e2007844 */ /* 0x0001ec0000000200 */
[----:B------:R-:W3:Y:S01]  /*d4b0*/  MUFU.EX2 R157, R54 ;  /* 0x00000036009d7308 */ /* 0x000ee20000000800 */
[C---:B-1----:R-:W-:Y:S01]  /*d4c0*/  FADD.FTZ R25, R163.reuse, R12 ;  /* 0x0000000ca3197221 */ /* 0x042fe20000010000 */
[----:B------:R-:W-:-:S05]  /*d4d0*/  F2FP.BF16.F32.PACK_AB R163, R163, R52 ;  /* 0x00000034a3a3723e */ /* 0x000fca00000010ff */
[----:B------:R0:W-:Y:S01]  /*d4e0*/  STSM.16.M88.4 [R229], R160 ;  /* 0x000000a0e5007844 */ /* 0x0001e20000000200 */
[----:B------:R-:W1:Y:S01]  /*d4f0*/  MUFU.EX2 R66, R66 ;  /* 0x0000004200427308 */ /* 0x000e620000000800 */
[----:B--2---:R-:W-:-:S07]  /*d500*/  FADD.FTZ R12, R64, R25 ;  /* 0x00000019400c7221 */ /* 0x004fce0000010000 */
[----:B------:R-:W2:Y:S01]  /*d510*/  MUFU.EX2 R158, R158 ;  /* 0x0000009e009e7308 */ /* 0x000ea20000000800 */
[C---:B---3--:R-:W-:Y:S01]  /*d520*/  FADD.FTZ R25, R157.reuse, R12 ;  /* 0x0000000c9d197221 */ /* 0x048fe20000010000 */
[----:B------:R-:W-:-:S06]  /*d530*/  F2FP.BF16.F32.PACK_AB R157, R157, R64 ;  /* 0x000000409d9d723e */ /* 0x000fcc00000010ff */
[----:B------:R-:W3:Y:S01]  /*d540*/  MUFU.EX2 R159, R68 ;  /* 0x00000044009f7308 */ /* 0x000ee20000000800 */
[----:B-1----:R-:W-:-:S07]  /*d550*/  FADD.FTZ R12, R66, R25 ;  /* 0x00000019420c7221 */ /* 0x002fce0000010000 */
[----:B------:R-:W1:Y:S01]  /*d560*/  MUFU.EX2 R35, R35 ;  /* 0x0000002300237308 */ /* 0x000e620000000800 */
[----:B--2---:R-:W-:-:S07]  /*d570*/  FADD.FTZ R0, R158, R21 ;  /* 0x000000159e007221 */ /* 0x004fce0000010000 */
[----:B------:R-:W2:Y:S01]  /*d580*/  MUFU.EX2 R70, R70 ;  /* 0x0000004600467308 */ /* 0x000ea20000000800 */
[C---:B---3--:R-:W-:Y:S01]  /*d590*/  FADD.FTZ R25, R159.reuse, R12 ;  /* 0x0000000c9f197221 */ /* 0x048fe20000010000 */
[----:B------:R-:W-:-:S06]  /*d5a0*/  F2FP.BF16.F32.PACK_AB R159, R159, R66 ;  /* 0x000000429f9f723e */ /* 0x000fcc00000010ff */
[----:B------:R-:W3:Y:S01]  /*d5b0*/  MUFU.EX2 R152, R152 ;  /* 0x0000009800987308 */ /* 0x000ee20000000800 */
[C---:B-1----:R-:W-:Y:S01]  /*d5c0*/  FADD.FTZ R21, R35.reuse, R0 ;  /* 0x0000000023157221 */ /* 0x042fe20000010000 */
[----:B------:R-:W-:-:S05]  /*d5d0*/  F2FP.BF16.F32.PACK_AB R158, R35, R158 ;  /* 0x0000009e239e723e */ /* 0x000fca00000010ff */
[----:B------:R0:W-:Y:S01]  /*d5e0*/  STSM.16.M88.4 [R227], R156 ;  /* 0x0000009ce3007844 */ /* 0x0001e20000000200 */
[----:B------:R-:W1:Y:S01]  /*d5f0*/  MUFU.EX2 R153, R72 ;  /* 0x0000004800997308 */ /* 0x000e620000000800 */
[----:B--2---:R-:W-:-:S07]  /*d600*/  FADD.FTZ R12, R70, R25 ;  /* 0x00000019460c7221 */ /* 0x004fce0000010000 */
[----:B------:R-:W2:Y:S01]  /*d610*/  MUFU.EX2 R37, R37 ;  /* 0x0000002500257308 */ /* 0x000ea20000000800 */
[----:B---3--:R-:W-:-:S07]  /*d620*/  FADD.FTZ R0, R152, R21 ;  /* 0x0000001598007221 */ /* 0x008fce0000010000 */
[----:B------:R-:W3:Y:S01]  /*d630*/  MUFU.EX2 R74, R74 ;  /* 0x0000004a004a7308 */ /* 0x000ee20000000800 */
[C---:B-1----:R-:W-:Y:S01]  /*d640*/  FADD.FTZ R25, R153.reuse, R12 ;  /* 0x0000000c99197221 */ /* 0x042fe20000010000 */
[----:B------:R-:W-:-:S06]  /*d650*/  F2FP.BF16.F32.PACK_AB R153, R153, R70 ;  /* 0x000000469999723e */ /* 0x000fcc00000010ff */
[----:B------:R-:W1:Y:S01]  /*d660*/  MUFU.EX2 R154, R154 ;  /* 0x0000009a009a7308 */ /* 0x000e620000000800 */
[C---:B--2---:R-:W-:Y:S01]  /*d670*/  FADD.FTZ R21, R37.reuse, R0 ;  /* 0x0000000025157221 */ /* 0x044fe20000010000 */
[----:B------:R-:W-:-:S06]  /*d680*/  F2FP.BF16.F32.PACK_AB R152, R37, R152 ;  /* 0x000000982598723e */ /* 0x000fcc00000010ff */
[----:B------:R-:W2:Y:S01]  /*d690*/  MUFU.EX2 R155, R60 ;  /* 0x0000003c009b7308 */ /* 0x000ea20000000800 */
[----:B---3--:R-:W-:-:S07]  /*d6a0*/  FADD.FTZ R12, R74, R25 ;  /* 0x000000194a0c7221 */ /* 0x008fce0000010000 */
[----:B------:R-:W3:Y:S01]  /*d6b0*/  MUFU.EX2 R39, R39 ;  /* 0x0000002700277308 */ /* 0x000ee20000000800 */
[----:B-1----:R-:W-:Y:S01]  /*d6c0*/  FADD.FTZ R0, R154, R21 ;  /* 0x000000159a007221 */ /* 0x002fe20000010000 */
[C---:B--2---:R-:W-:Y:S01]  /*d6d0*/  FADD.FTZ R12, R155.reuse, R12 ;  /* 0x0000000c9b0c7221 */ /* 0x044fe20000010000 */
[----:B------:R-:W-:Y:S02]  /*d6e0*/  F2FP.BF16.F32.PACK_AB R155, R155, R74 ;  /* 0x0000004a9b9b723e */ /* 0x000fe400000010ff */
[C---:B---3--:R-:W-:Y:S01]  /*d6f0*/  F2FP.BF16.F32.PACK_AB R154, R39.reuse, R154 ;  /* 0x0000009a279a723e */ /* 0x048fe200000010ff */
[----:B------:R-:W-:-:S04]  /*d700*/  FADD.FTZ R0, R39, R0 ;  /* 0x0000000027007221 */ /* 0x000fc80000010000 */
        /* <DEDUP_REMOVED lines=26> */
.L_x_8698:
[----:B------:R-:W-:Y:S01]  /*d8b0*/  VIADD R15, R15, 0x38860 ;  /* 0x000388600f0f7836 */ /* 0x000fe20000000000 */
[----:B------:R-:W0:Y:S01]  /*d8c0*/  @P5 LDC R20, c[0x0][0x44c] ;  /* 0x00011300ff145b82 */ /* 0x000e220000000800 */
[----:B------:R-:W-:Y:S01]  /*d8d0*/  IMAD.MOV.U32 R21, RZ, RZ, R212 ;  /* 0x000000ffff157224 */ /* 0x000fe200078e00d4 */
[----:B------:R-:W-:Y:S01]  /*d8e0*/  ULDC UR38, c[0x0][0xad0] ;  /* 0x0002b40000267ab9 */ /* 0x000fe20000000800 */
[----:B------:R-:W-:Y:S01]  /*d8f0*/  ULDC UR39, c[0x0][0xad0] ;  /* 0x0002b40000277ab9 */ /* 0x000fe20000000800 */
[----:B------:R-:W-:Y:S01]  /*d900*/  PRMT R15, R187, 0x654, R15 ;  /* 0x00000654bb0f7816 */ /* 0x000fe2000000000f */
[----:B------:R-:W-:Y:S01]  /*d910*/  ULDC UR36, c[0x0][0xa80] ;  /* 0x0002a00000247ab9 */ /* 0x000fe20000000800 */
[----:B------:R-:W-:Y:S01]  /*d920*/  ULDC UR37, c[0x0][0xa80] ;  /* 0x0002a00000257ab9 */ /* 0x000fe20000000800 */
[----:B------:R-:W-:Y:S01]  /*d930*/  BSSY B1, `(.L_x_8699) ;  /* 0x00003cd000017945 */ /* 0x000fe20003800000 */
[----:B------:R1:W-:Y:S02]  /*d940*/  SYNCS.ARRIVE.TRANS64.RED.A1T0 RZ, [R15+URZ], RZ ;  /* 0x000000ff0fff79a7 */ /* 0x0003e4000810043f */
[----:B-1----:R-:W1:Y:S01]  /*d950*/  @P5 LDC R15, c[0x0][0x450] ;  /* 0x00011400ff0f5b82 */ /* 0x002e620000000800 */
[----:B0-----:R-:W-:-:S05]  /*d960*/  @P5 IMAD.HI.U32 R20, R212, R20, RZ ;  /* 0x00000014d4145227 */ /* 0x001fca00078e00ff */
[----:B-1----:R-:W-:-:S04]  /*d970*/  @P5 SHF.R.U32.HI R21, RZ, R15, R20 ;  /* 0x0000000fff155219 */ /* 0x002fc80000011614 */
[----:B------:R-:W-:-:S04]  /*d980*/  IADD3 R15, R21, R210, -R207 ;  /* 0x000000d2150f7210 */ /* 0x000fc80007ffe8cf */
[----:B------:R-:W-:-:S04]  /*d990*/  SHF.R.S32.HI R20, RZ, 0x1f, R15 ;  /* 0x0000001fff147819 */ /* 0x000fc8000001140f */
[----:B------:R-:W-:Y:S01]  /*d9a0*/  LEA.HI R20, R20, R15, RZ, 0x6 ;  /* 0x0000000f14147211 */ /* 0x000fe200078f30ff */
[----:B------:R-:W-:-:S03]  /*d9b0*/  VIADD R15, R169, 0xfffffffe ;  /* 0xfffffffea90f7836 */ /* 0x000fc60000000000 */
[----:B------:R-:W-:-:S04]  /*d9c0*/  SHF.R.S32.HI R211, RZ, 0x6, R20 ;  /* 0x00000006ffd37819 */ /* 0x000fc80000011414 */
[----:B------:R-:W-:-:S04]  /*d9d0*/  VIMNMX R211, RZ, R211, !PT ;  /* 0x000000d3ffd37248 */ /* 0x000fc80007fe0100 */
[----:B------:R-:W-:-:S13]  /*d9e0*/  ISETP.GE.AND P1, PT, R15, R211, PT ;  /* 0x000000d30f00720c */ /* 0x000fda0003f26270 */
[----:B------:R-:W-:Y:S05]  /*d9f0*/  @!P1 BRA `(.L_x_8700) ;  /* 0x0000003c00009947 */ /* 0x000fea0003800000 */
[----:B------:R-:W-:Y:S01]  /*da00*/  BSSY B0, `(.L_x_8700) ;  /* 0x00003bf000007945 */ /* 0x000fe20003800000 */
[----:B------:R-:W-:Y:S02]  /*da10*/  IMAD.MOV.U32 R197, RZ, RZ, R168 ;  /* 0x000000ffffc57224 */ /* 0x000fe400078e00a8 */
[----:B------:R-:W-:Y:S02]  /*da20*/  IMAD.MOV.U32 R21, RZ, RZ, R14 ;  /* 0x000000ffff157224 */ /* 0x000fe400078e000e */
[----:B------:R-:W-:-:S07]  /*da30*/  IMAD.MOV.U32 R196, RZ, RZ, R19 ;  /* 0x000000ffffc47224 */ /* 0x000fce00078e0013 */
.L_x_8713:
[----:B------:R-:W-:-:S05]  /*da40*/  VIADD R19, R196, 0x1 ;  /* 0x00000001c4137836 */ /* 0x000fca0000000000 */
[----:B------:R-:W-:-:S04]  /*da50*/  ISETP.NE.AND P1, PT, R19, 0x2, PT ;  /* 0x000000021300780c */ /* 0x000fc80003f25270 */
[----:B------:R-:W-:Y:S02]  /*da60*/  SEL R13, RZ, 0x1, P1 ;  /* 0x00000001ff0d7807 */ /* 0x000fe40000800000 */
[----:B------:R-:W-:Y:S02]  /*da70*/  SEL R19, R19, RZ, P1 ;  /* 0x000000ff13137207 */ /* 0x000fe40000800000 */
[----:B------:R-:W-:Y:S01]  /*da80*/  LOP3.LUT R23, R23, R13, RZ, 0x3c, !PT ;  /* 0x0000000d17177212 */ /* 0x000fe200078e3cff */
[----:B0-----:R-:W-:Y:S06]  /*da90*/  @!P0 BRA `(.L_x_8701) ;  /* 0x0000000000048947 */ /* 0x001fec0003800000 */
[----:B------:R-:W-:Y:S01]  /*daa0*/  BPT.TRAP 0x1 ;  /* 0x000000040000795c */ /* 0x000fe20000300000 */
.L_x_8701:
[----:B------:R-:W-:Y:S01]  /*dab0*/  IMAD R20, R19, 0x8, R18 ;  /* 0x0000000813147824 */ /* 0x000fe200078e0212 */
[----:B------:R-:W-:-:S04]  /*dac0*/  SHF.L.U32 R13, R23, 0x1f, RZ ;  /* 0x0000001f170d7819 */ /* 0x000fc800000006ff */
[----:B------:R0:W1:Y:S01]  /*dad0*/  SYNCS.PHASECHK.TRANS64.TRYWAIT P1, [R20+URZ+0x38830], R13 ;  /* 0x0388300d140075a7 */ /* 0x000062000802017f */
[----:B------:R-:W-:Y:S05]  /*dae0*/  @!P0 BRA `(.L_x_8702) ;  /* 0x0000000000048947 */ /* 0x000fea0003800000 */
[----:B------:R-:W-:Y:S01]  /*daf0*/  BPT.TRAP 0x1 ;  /* 0x000000040000795c */ /* 0x000fe20000300000 */
.L_x_8702:
[----:B------:R-:W-:Y:S01]  /*db00*/  BSSY B2, `(.L_x_8703) ;  /* 0x0000006000027945 */ /* 0x000fe20003800000 */
[----:B------:R-:W-:Y:S02]  /*db10*/  IMAD R156, R19, 0x200, R204 ;  /* 0x00000200139c7824 */ /* 0x000fe400078e02cc */
[----:B------:R-:W-:Y:S01]  /*db20*/  IMAD.MOV.U32 R157, RZ, RZ, 0x40000040 ;  /* 0x40000040ff9d7424 */ /* 0x000fe200078e00ff */
[----:B-1----:R-:W-:Y:S06]  /*db30*/  @P1 BRA `(.L_x_8704) ;  /* 0x0000000000081947 */ /* 0x002fec0003800000 */
[----:B------:R-:W1:Y:S02]  /*db40*/  SYNCS.PHASECHK.TRANS64.TRYWAIT P1, [R20+URZ+0x38830], R13 ;  /* 0x0388300d140075a7 */ /* 0x000e64000802017f */
[----:B-1----:R-:W-:Y:S05]  /*db50*/  @!P1 BRA `(.L_x_8705) ;  /* 0x00000144000c9947 */ /* 0x002fea0003800000 */
.L_x_8704:
[----:B------:R-:W-:Y:S05]  /*db60*/  BSYNC B2 ;  /* 0x0000000000027941 */ /* 0x000fea0003800000 */
.L_x_8703:
        /* <DEDUP_REMOVED lines=36> */
.L_x_8706:
[----:B------:R2:W3:Y:S01]  /*ddb0*/  SYNCS.PHASECHK.TRANS64.TRYWAIT P1, [R20+URZ+0x38850], R13 ;  /* 0x0388500d140075a7 */ /* 0x0004e2000802017f */
[----:B------:R-:W-:Y:S05]  /*ddc0*/  @!P0 BRA `(.L_x_8707) ;  /* 0x0000000000048947 */ /* 0x000fea0003800000 */
[----:B------:R-:W-:Y:S01]  /*ddd0*/  BPT.TRAP 0x1 ;  /* 0x000000040000795c */ /* 0x000fe20000300000 */
.L_x_8707:
[----:B------:R-:W-:Y:S04]  /*dde0*/  BSSY B2, `(.L_x_8708) ;  /* 0x0000004000027945 */ /* 0x000fe80003800000 */
[----:B---3--:R-:W-:Y:S05]  /*ddf0*/  @P1 BRA `(.L_x_8709) ;  /* 0x0000000000081947 */ /* 0x008fea0003800000 */
[----:B------:R-:W3:Y:S02]  /*de00*/  SYNCS.PHASECHK.TRANS64.TRYWAIT P1, [R20+URZ+0x38850], R13 ;  /* 0x0388500d140075a7 */ /* 0x000ee4000802017f */
[----:B---3--:R-:W-:Y:S05]  /*de10*/  @!P1 BRA `(.L_x_8710) ;  /* 0x0000014000709947 */ /* 0x008fea0003800000 */
.L_x_8709:
[----:B------:R-:W-:Y:S05]  /*de20*/  BSYNC B2 ;  /* 0x0000000000027941 */ /* 0x000fea0003800000 */
.L_x_8708:
[----:B------:R-:W-:Y:S01]  /*de30*/  IMAD R198, R19, 0x1000, R205 ;  /* 0x0000100013c67824 */ /* 0x000fe200078e02cd */
[----:B------:R-:W-:Y:S01]  /*de40*/  R2UR UR4, R2 ;  /* 0x00000000020472ca */ /* 0x000fe200000e0000 */
[----:B------:R-:W-:Y:S01]  /*de50*/  IMAD.MOV.U32 R199, RZ, RZ, 0x40000040 ;  /* 0x40000040ffc77424 */ /* 0x000fe200078e00ff */
[----:B------:R-:W-:Y:S01]  /*de60*/  R2UR UR5, R3 ;  /* 0x00000000030572ca */ /* 0x000fe200000e0000 */
[----:B------:R-:W-:Y:S01]  /*de70*/  WARPGROUP.ARRIVE ;  /* 0x00000000000079c5 */ /* 0x000fe20000000000 */
[----:B------:R-:W-:Y:S01]  /*de80*/  R2UR UR6, R198 ;  /* 0x00000000c60672ca */ /* 0x000fe200000e0000 */
[----:B------:R-:W-:Y:S01]  /*de90*/  VIADD R200, R2, 0x2 ;  /* 0x0000000202c87836 */ /* 0x000fe20000000000 */
[----:B------:R-:W-:Y:S01]  /*dea0*/  R2UR UR7, R199 ;  /* 0x00000000c70772ca */ /* 0x000fe200000e0000 */
[----:B------:R-:W-:Y:S02]  /*deb0*/  IMAD.MOV.U32 R201, RZ, RZ, 0x40000040 ;  /* 0x40000040ffc97424 */ /* 0x000fe400078e00ff */
[----:B------:R-:W4:Y:S01]  /*dec0*/  S2R R14, SR_TID.X ;  /* 0x00000000000e7919 */ /* 0x000f220000002100 */
[----:B------:R-:W-:-:S02]  /*ded0*/  VIADD R202, R198, 0x800 ;  /* 0x00000800c6ca7836 */ /* 0x000fc40000000000 */
[----:B------:R-:W-:-:S07]  /*dee0*/  VIADD R203, R2, 0x800 ;  /* 0x0000080002cb7836 */ /* 0x000fce0000000000 */
        /* <DEDUP_REMOVED lines=9> */
[----:B----4-:R-:W-:-:S05]  /*df80*/  SHF.R.U32.HI R14, RZ, 0x7, R14 ;  /* 0x00000007ff0e7819 */ /* 0x010fca000001160e */
[----:B0123--:R0:W1:Y:S02]  /*df90*/  SHFL.IDX PT, R13, R14, RZ, 0x1f ;  /* 0x00001fff0e0d7589 */ /* 0x00f06400000e0000 */
[----:B0-----:R-:W-:Y:S01]  /*dfa0*/  IMAD.MOV.U32 R14, RZ, RZ, 0x4 ;  /* 0x00000004ff0e7424 */ /* 0x001fe200078e00ff */
        /* <DEDUP_REMOVED lines=208> */
[----:B------:R-:W-:Y:S02]  /*ecb0*/  VIADD R203, R198, 0xa00 ;  /* 0x00000a00c6cb7836 */ /* 0x000fe40000000000 */
[----:B------:R-:W-:Y:S01]  /*ecc0*/  IMAD.IADD R200, R202, 0x1, R13 ;  /* 0x00000001cac87824 */ /* 0x000fe200078e020d */
[----:B------:R-:W-:-:S02]  /*ecd0*/  WARPGROUP.DEPBAR.LE gsb0, 0x0 ;  /* 0x00008000000079c5 */ /* 0x000fc40000010000 */
[----:B------:R-:W-:-:S07]  /*ece0*/  WARPGROUP.ARRIVE ;  /* 0x00000000000079c5 */ /* 0x000fce0000000000 */
        /* <DEDUP_REMOVED lines=123> */
[----:B------:R-:W-:Y:S01]  /*f4a0*/  IMAD.IADD R202, R14, 0x1, R202 ;  /* 0x000000010eca7824 */ /* 0x000fe200078e02ca */
[----:B------:R-:W-:Y:S01]  /*f4b0*/  R2UR UR6, R200 ;  /* 0x00000000c80672ca */ /* 0x000fe200000e0000 */
[----:B------:R-:W-:Y:S01]  /*f4c0*/  IMAD.IADD R200, R203, 0x1, R14 ;  /* 0x00000001cbc87824 */ /* 0x000fe200078e020e */
[----:B------:R-:W-:Y:S01]  /*f4d0*/  R2UR UR7, R201 ;  /* 0x00000000c90772ca */ /* 0x000fe200000e0000 */
[----:B------:R-:W-:-:S02]  /*f4e0*/  IMAD.MOV.U32 R201, RZ, RZ, 0x40000040 ;  /* 0x40000040ffc97424 */ /* 0x000fc400078e00ff */
        /* <DEDUP_REMOVED lines=28> */
.L_x_8711:
[----:B------:R-:W2:Y:S01]  /*f6b0*/  LDL R13, [R1+0x8] ;  /* 0x00000800010d7983 */ /* 0x000ea20000100800 */
[----:B------:R-:W0:Y:S02]  /*f6c0*/  LDC R14, c[0x0][0x448] ;  /* 0x00011200ff0e7b82 */ /* 0x000e240000000800 */
[----:B0-----:R-:W-:-:S13]  /*f6d0*/  ISETP.NE.AND P1, PT, R14, 0x1, PT ;  /* 0x000000010e00780c */ /* 0x001fda0003f25270 */
[----:B------:R-:W0:Y:S08]  /*f6e0*/  @P1 LDC R198, c[0x0][0x44c] ;  /* 0x00011300ffc61b82 */ /* 0x000e300000000800 */
[----:B------:R-:W1:Y:S01]  /*f6f0*/  @P1 LDC R14, c[0x0][0x450] ;  /* 0x00011400ff0e1b82 */ /* 0x000e620000000800 */
[----:B------:R-:W-:Y:S01]  /*f700*/  FMUL.FTZ R155, R155, UR39 ;  /* 0x000000279b9b7c20 */ /* 0x000fe20008410000 */
[----:B------:R-:W-:Y:S01]  /*f710*/  FMUL.FTZ R158, R158, UR39 ;  /* 0x000000279e9e7c20 */ /* 0x000fe20008410000 */
[----:B------:R-:W-:-:S04]  /*f720*/  FMUL.FTZ R159, R159, UR39 ;  /* 0x000000279f9f7c20 */ /* 0x000fc80008410000 */
[----:B------:R-:W-:Y:S01]  /*f730*/  MUFU.TANH R155, R155 ;  /* 0x0000009b009b7308 */ /* 0x000fe20000002400 */
[----:B------:R-:W-:-:S07]  /*f740*/  FMUL.FTZ R162, R162, UR39 ;  /* 0x00000027a2a27c20 */ /* 0x000fce0008410000 */
        /* <DEDUP_REMOVED lines=20> */
[----:B------:R-:W-:Y:S08]  /*f890*/  MUFU.TANH R178, R178 ;  /* 0x000000b200b27308 */ /* 0x000ff00000002400 */
[----:B------:R-:W-:Y:S08]  /*f8a0*/  MUFU.TANH R179, R179 ;  /* 0x000000b300b37308 */ /* 0x000ff00000002400 */
[----:B------:R-:W-:Y:S01]  /*f8b0*/  MUFU.TANH R182, R182 ;  /* 0x000000b600b67308 */ /* 0x000fe20000002400 */
[----:B--2---:R-:W-:-:S04]  /*f8c0*/  IMAD.IADD R13, R13, 0x1, R212 ;  /* 0x000000010d0d7824 */ /* 0x004fc800078e02d4 */
[----:B0-----:R-:W-:-:S05]  /*f8d0*/  @P1 IMAD.HI.U32 R198, R13, R198, RZ ;  /* 0x000000c60dc61227 */ /* 0x001fca00078e00ff */
[----:B-1----:R-:W-:Y:S01]  /*f8e0*/  @P1 SHF.R.U32.HI R13, RZ, R14, R198 ;  /* 0x0000000eff0d1219 */ /* 0x002fe200000116c6 */
[----:B------:R-:W-:Y:S01]  /*f8f0*/  FMUL.FTZ R198, R152, UR39 ;  /* 0x0000002798c67c20 */ /* 0x000fe20008410000 */
[----:B------:R-:W-:-:S03]  /*f900*/  FMUL.FTZ R152, R153, UR39 ;  /* 0x0000002799987c20 */ /* 0x000fc60008410000 */
[----:B------:R-:W-:Y:S04]  /*f910*/  SHFL.IDX PT, R153, R13, RZ, 0x1c1f ;  /* 0x001c1fff0d997589 */ /* 0x000fe800000e0000 */
[----:B------:R-:W0:Y:S01]  /*f920*/  SHFL.IDX PT, R13, R13, 0x1, 0x1c1f ;  /* 0x003c1f000d0d7f89 */ /* 0x000e2200000e0000 */
[----:B------:R-:W-:Y:S01]  /*f930*/  FMUL.FTZ R14, R154, UR39 ;  /* 0x000000279a0e7c20 */ /* 0x000fe20008410000 */
[----:B------:R-:W-:Y:S01]  /*f940*/  FMUL.FTZ R154, R156, UR39 ;  /* 0x000000279c9a7c20 */ /* 0x000fe20008410000 */
[----:B------:R-:W-:-:S04]  /*f950*/  IMAD.MOV.U32 R156, RZ, RZ, -0x40 ;  /* 0xffffffc0ff9c7424 */ /* 0x000fc800078e00ff */
[----:B------:R-:W-:Y:S01]  /*f960*/  IMAD R156, R15, R156, 0x1 ;  /* 0x000000010f9c7424 */ /* 0x000fe200078e029c */
[----:B------:R-:W1:Y:S04]  /*f970*/  MUFU.TANH R14, R14 ;  /* 0x0000000e000e7308 */ /* 0x000e680000002400 */
[----:B------:R-:W-:-:S05]  /*f980*/  IADD3 R156, R210, R156, -R193 ;  /* 0x0000009cd29c7210 */ /* 0x000fca0007ffe8c1 */
[----:B------:R-:W-:-:S04]  /*f990*/  IMAD.IADD R156, R156, 0x1, -R207 ;  /* 0x000000019c9c7824 */ /* 0x000fc800078e0acf */
[----:B0-----:R-:W-:-:S05]  /*f9a0*/  IMAD.IADD R13, R156, 0x1, R13 ;  /* 0x000000019c0d7824 */ /* 0x001fca00078e020d */
[----:B------:R-:W-:-:S04]  /*f9b0*/  ISETP.GT.AND P6, PT, R13, RZ, PT ;  /* 0x000000ff0d00720c */ /* 0x000fc80003fc4270 */
[----:B-1----:R-:W-:Y:S02]  /*f9c0*/  FSEL R14, R14, -INF , P6 ;  /* 0xff8000000e0e7808 */ /* 0x002fe40003000000 */
[----:B------:R-:W-:-:S04]  /*f9d0*/  ISETP.GT.AND P6, PT, R13, 0x1, PT ;  /* 0x000000010d00780c */ /* 0x000fc80003fc4270 */
[----:B------:R-:W-:Y:S02]  /*f9e0*/  FSEL R155, R155, -INF , P6 ;  /* 0xff8000009b9b7808 */ /* 0x000fe40003000000 */
        /* <DEDUP_REMOVED lines=26> */
[----:B------:R-:W-:Y:S02]  /*fb90*/  ISETP.GT.AND P6, PT, R13, 0x39, PT ;  /* 0x000000390d00780c */ /* 0x000fe40003fc4270 */
[----:B------:R-:W-:-:S04]  /*fba0*/  FMNMX.FTZ R13, R14, R197, !PT ;  /* 0x000000c50e0d7209 */ /* 0x000fc80007810000 */
[----:B------:R-:W-:-:S04]  /*fbb0*/  FMNMX.FTZ R13, R155, R13, !PT ;  /* 0x0000000d9b0d7209 */ /* 0x000fc80007810000 */
[----:B------:R-:W-:-:S04]  /*fbc0*/  FMNMX.FTZ R13, R158, R13, !PT ;  /* 0x0000000d9e0d7209 */ /* 0x000fc80007810000 */
[----:B------:R-:W-:-:S04]  /*fbd0*/  FMNMX.FTZ R13, R159, R13, !PT ;  /* 0x0000000d9f0d7209 */ /* 0x000fc80007810000 */
[----:B------:R-:W-:-:S04]  /*fbe0*/  FMNMX.FTZ R13, R162, R13, !PT ;  /* 0x0000000da20d7209 */ /* 0x000fc80007810000 */
[----:B------:R-:W-:-:S04]  /*fbf0*/  FMNMX.FTZ R13, R163, R13, !PT ;  /* 0x0000000da30d7209 */ /* 0x000fc80007810000 */
[----:B------:R-:W-:-:S04]  /*fc00*/  FMNMX.FTZ R13, R166, R13, !PT ;  /* 0x0000000da60d7209 */ /* 0x000fc80007810000 */
[----:B------:R-:W-:Y:S01]  /*fc10*/  FMNMX.FTZ R13, R167, R13, !PT ;  /* 0x0000000da70d7209 */ /* 0x000fe20007810000 */
[----:B------:R-:W-:-:S03]  /*fc20*/  FMUL.FTZ R183, R183, UR39 ;  /* 0x00000027b7b77c20 */ /* 0x000fc60008410000 */
[----:B------:R-:W-:Y:S01]  /*fc30*/  FMNMX.FTZ R13, R170, R13, !PT ;  /* 0x0000000daa0d7209 */ /* 0x000fe20007810000 */
[----:B------:R-:W-:-:S03]  /*fc40*/  FMUL.FTZ R157, R157, UR39 ;  /* 0x000000279d9d7c20 */ /* 0x000fc60008410000 */
[----:B------:R-:W-:Y:S01]  /*fc50*/  FMNMX.FTZ R13, R171, R13, !PT ;  /* 0x0000000dab0d7209 */ /* 0x000fe20007810000 */
[----:B------:R-:W0:Y:S01]  /*fc60*/  MUFU.TANH R183, R183 ;  /* 0x000000b700b77308 */ /* 0x000e220000002400 */
[----:B------:R-:W-:Y:S01]  /*fc70*/  FMUL.FTZ R165, R165, UR39 ;  /* 0x00000027a5a57c20 */ /* 0x000fe20008410000 */
[----:B------:R-:W-:Y:S01]  /*fc80*/  FMUL.FTZ R168, R168, UR39 ;  /* 0x00000027a8a87c20 */ /* 0x000fe20008410000 */
[----:B------:R-:W-:-:S05]  /*fc90*/  FMNMX.FTZ R13, R174, R13, !PT ;  /* 0x0000000dae0d7209 */ /* 0x000fca0007810000 */
[----:B------:R-:W1:Y:S01]  /*fca0*/  MUFU.TANH R152, R152 ;  /* 0x0000009800987308 */ /* 0x000e620000002400 */
[----:B------:R-:W-:-:S07]  /*fcb0*/  FMNMX.FTZ R13, R175, R13, !PT ;  /* 0x0000000daf0d7209 */ /* 0x000fce0007810000 */
[----:B------:R-:W2:Y:S01]  /*fcc0*/  MUFU.TANH R154, R154 ;  /* 0x0000009a009a7308 */ /* 0x000ea20000002400 */
[----:B------:R-:W-:Y:S01]  /*fcd0*/  IMAD.IADD R153, R156, 0x1, R153 ;  /* 0x000000019c997824 */ /* 0x000fe200078e0299 */
[----:B------:R-:W-:-:S06]  /*fce0*/  FMNMX.FTZ R13, R178, R13, !PT ;  /* 0x0000000db20d7209 */ /* 0x000fcc0007810000 */
[----:B------:R-:W3:Y:S01]  /*fcf0*/  MUFU.TANH R157, R157 ;  /* 0x0000009d009d7308 */ /* 0x000ee20000002400 */
[----:B------:R-:W-:-:S07]  /*fd00*/  FMNMX.FTZ R13, R179, R13, !PT ;  /* 0x0000000db30d7209 */ /* 0x000fce0007810000 */
[----:B------:R-:W4:Y:S01]  /*fd10*/  MUFU.TANH R165, R165 ;  /* 0x000000a500a57308 */ /* 0x000f220000002400 */
[----:B------:R-:W-:-:S07]  /*fd20*/  ISETP.GT.AND P4, PT, R153, 0x1, PT ;  /* 0x000000019900780c */ /* 0x000fce0003f84270 */
[----:B------:R-:W5:Y:S01]  /*fd30*/  MUFU.TANH R168, R168 ;  /* 0x000000a800a87308 */ /* 0x000f620000002400 */
[C---:B------:R-:W-:Y:S02]  /*fd40*/  ISETP.GT.AND P3, PT, R153.reuse, 0x8, PT ;  /* 0x000000089900780c */ /* 0x040fe40003f64270 */
[----:B------:R-:W-:Y:S02]  /*fd50*/  ISETP.GT.AND P2, PT, R153, 0x9, PT ;  /* 0x000000099900780c */ /* 0x000fe40003f44270 */
[----:B0-----:R-:W-:Y:S02]  /*fd60*/  FSEL R183, R183, -INF , P6 ;  /* 0xff800000b7b77808 */ /* 0x001fe40003000000 */
[----:B------:R-:W-:Y:S01]  /*fd70*/  FMNMX.FTZ R13, R182, R13, !PT ;  /* 0x0000000db60d7209 */ /* 0x000fe20007810000 */
[----:B------:R-:W-:Y:S01]  /*fd80*/  FMUL.FTZ R200, R161, UR39 ;  /* 0x00000027a1c87c20 */ /* 0x000fe20008410000 */
[----:B-1----:R-:W-:Y:S02]  /*fd90*/  FSEL R156, R152, -INF , P4 ;  /* 0xff800000989c7808 */ /* 0x002fe40002000000 */
[----:B--2---:R-:W-:-:S02]  /*fda0*/  FSEL R152, R154, -INF , P3 ;  /* 0xff8000009a987808 */ /* 0x004fc40001800000 */
[----:B------:R-:W-:Y:S02]  /*fdb0*/  ISETP.GT.AND P3, PT, R153, 0x19, PT ;  /* 0x000000199900780c */ /* 0x000fe40003f64270 */
[----:B---3--:R-:W-:Y:S02]  /*fdc0*/  FSEL R161, R157, -INF , P2 ;  /* 0xff8000009da17808 */ /* 0x008fe40001000000 */
[----:B------:R-:W-:Y:S02]  /*fdd0*/  ISETP.GT.AND P2, PT, R153, 0x20, PT ;  /* 0x000000209900780c */ /* 0x000fe40003f44270 */
[----:B------:R-:W-:Y:S02]  /*fde0*/  FMNMX.FTZ R13, R183, R13, !PT ;  /* 0x0000000db70d7209 */ /* 0x000fe40007810000 */
[----:B----4-:R-:W-:Y:S02]  /*fdf0*/  FSEL R157, R165, -INF , P3 ;  /* 0xff800000a59d7808 */ /* 0x010fe40001800000 */
[----:B-----5:R-:W-:-:S02]  /*fe00*/  FSEL R165, R168, -INF , P2 ;  /* 0xff800000a8a57808 */ /* 0x020fc40001000000 */
[----:B------:R-:W0:Y:S01]  /*fe10*/  SHFL.BFLY PT, R168, R13, 0x2, 0x1f ;  /* 0x0c401f000da87f89 */ /* 0x000e2200000e0000 */
[----:B------:R-:W-:Y:S01]  /*fe20*/  FMUL.FTZ R199, R160, UR39 ;  /* 0x00000027a0c77c20 */ /* 0x000fe20008410000 */
[----:B------:R-:W1:Y:S01]  /*fe30*/  MUFU.TANH R198, R198 ;  /* 0x000000c600c67308 */ /* 0x000e620000002400 */
[----:B0-----:R-:W-:-:S05]  /*fe40*/  FMNMX.FTZ R168, R13, R168, !PT ;  /* 0x000000a80da87209 */ /* 0x001fca0007810000 */
[----:B------:R-:W0:Y:S02]  /*fe50*/  SHFL.BFLY PT, R13, R168, 0x1, 0x1f ;  /* 0x0c201f00a80d7f89 */ /* 0x000e2400000e0000 */
[----:B------:R-:W2:Y:S01]  /*fe60*/  MUFU.TANH R199, R199 ;  /* 0x000000c700c77308 */ /* 0x000ea20000002400 */
[C---:B------:R-:W-:Y:S02]  /*fe70*/  ISETP.GT.AND P5, PT, R153.reuse, RZ, PT ;  /* 0x000000ff9900720c */ /* 0x040fe40003fa4270 */
[----:B------:R-:W-:Y:S02]  /*fe80*/  ISETP.GT.AND P1, PT, R153, 0x10, PT ;  /* 0x000000109900780c */ /* 0x000fe40003f24270 */
[----:B-1----:R-:W-:-:S03]  /*fe90*/  FSEL R160, R198, -INF , P5 ;  /* 0xff800000c6a07808 */ /* 0x002fc60002800000 */
[----:B------:R-:W1:Y:S01]  /*fea0*/  MUFU.TANH R200, R200 ;  /* 0x000000c800c87308 */ /* 0x000e620000002400 */
[----:B------:R-:W-:Y:S01]  /*feb0*/  FMUL.FTZ R201, R164, UR39 ;  /* 0x00000027a4c97c20 */ /* 0x000fe20008410000 */
[----:B------:R-:W-:Y:S01]  /*fec0*/  FMUL.FTZ R202, R169, UR39 ;  /* 0x00000027a9ca7c20 */ /* 0x000fe20008410000 */
[----:B0-----:R-:W-:-:S04]  /*fed0*/  FMNMX.FTZ R168, R168, R13, !PT ;  /* 0x0000000da8a87209 */ /* 0x001fc80007810000 */
[C---:B------:R-:W-:Y:S02]  /*fee0*/  FSETP.NEU.FTZ.AND P6, PT, R168.reuse, -INF , PT ;  /* 0xff800000a800780b */ /* 0x040fe40003fdd000 */
[----:B--2---:R-:W-:Y:S02]  /*fef0*/  FSEL R198, R199, -INF , P1 ;  /* 0xff800000c7c67808 */ /* 0x004fe40000800000 */
[C---:B------:R-:W-:Y:S01]  /*ff00*/  FSEL R199, R168.reuse, RZ, P6 ;  /* 0x000000ffa8c77208 */ /* 0x040fe20003000000 */
[----:B------:R-:W-:Y:S01]  /*ff10*/  IMAD.U32 R13, RZ, RZ, UR37 ;  /* 0x00000025ff0d7e24 */ /* 0x000fe2000f8e00ff */
[----:B------:R-:W0:Y:S03]  /*ff20*/  MUFU.TANH R201, R201 ;  /* 0x000000c900c97308 */ /* 0x000e260000002400 */
[----:B------:R-:W-:Y:S01]  /*ff30*/  FADD.FTZ R199, -R199, R197 ;  /* 0x000000c5c7c77221 */ /* 0x000fe20000010100 */
[----:B------:R-:W-:Y:S01]  /*ff40*/  FMUL.FTZ R197, R168, R13 ;  /* 0x0000000da8c57220 */ /* 0x000fe20000410000 */
[----:B------:R-:W-:-:S03]  /*ff50*/  ISETP.GT.AND P5, PT, R153, 0x11, PT ;  /* 0x000000119900780c */ /* 0x000fc60003fa4270 */
[----:B------:R-:W2:Y:S01]  /*ff60*/  MUFU.TANH R202, R202 ;  /* 0x000000ca00ca7308 */ /* 0x000ea20000002400 */
[----:B------:R-:W-:Y:S02]  /*ff70*/  FSEL R197, R197, RZ, P6 ;  /* 0x000000ffc5c57208 */ /* 0x000fe40003000000 */
[----:B-1----:R-:W-:-:S03]  /*ff80*/  FSEL R164, R200, -INF , P5 ;  /* 0xff800000c8a47808 */ /* 0x002fc60002800000 */
[-CC-:B------:R-:W-:Y:S01]  /*ff90*/  FFMA.FTZ R200, R174, R13.reuse, -R197.reuse ;  /* 0x0000000daec87223 */ /* 0x180fe200000108c5 */
[-CC-:B------:R-:W-:Y:S01]  /*ffa0*/  FFMA.FTZ R14, R14, R13.reuse, -R197.reuse ;  /* 0x0000000d0e0e7223 */ /* 0x180fe200000108c5 */
[-C--:B------:R-:W-:Y:S01]  /*ffb0*/  FMUL.FTZ R174, R199, R13.reuse ;  /* 0x0000000dc7ae7220 */ /* 0x080fe20000410000 */
[C---:B------:R-:W-:Y:S02]  /*ffc0*/  ISETP.GT.AND P4, PT, R153.reuse, 0x18, PT ;  /* 0x000000189900780c */ /* 0x040fe40003f84270 */
[----:B------:R-:W-:Y:S01]  /*ffd0*/  ISETP.GT.AND P1, PT, R153, 0x21, PT ;  /* 0x000000219900780c */ /* 0x000fe20003f24270 */
[-CC-:B------:R-:W-:Y:S01]  /*ffe0*/  FFMA.FTZ R155, R155, R13.reuse, -R197.reuse ;  /* 0x0000000d9b9b7223 */ /* 0x180fe200000108c5 */
[----:B------:R-:W-:Y:S01]  /*fff0*/  MUFU.EX2 R14, R14 ;  /* 0x0000000e000e7308 */ /* 0x000fe20000000800 */
[----:B0-----:R-:W-:Y:S01]  /*10000*/  FSEL R169, R201, -INF , P4 ;  /* 0xff800000c9a97808 */ /* 0x001fe20002000000 */
[----:B------:R-:W-:Y:S01]  /*10010*/  FFMA.FTZ R158, R158, R13, -R197 ;  /* 0x0000000d9e9e7223 */ /* 0x000fe200000108c5 */
[----:B------:R-:W-:-:S02]  /*10020*/  ISETP.GT.AND P5, PT, R153, 0x29, PT ;  /* 0x000000299900780c */ /* 0x000fc40003fa4270 */
[----:B--2---:R-:W-:-:S03]  /*10030*/  FSEL R154, R202, -INF , P1 ;  /* 0xff800000ca9a7808 */ /* 0x004fc60000800000 */
[----:B------:R-:W0:Y:S01]  /*10040*/  MUFU.EX2 R174, R174 ;  /* 0x000000ae00ae7308 */ /* 0x000e220000000800 */
[C---:B------:R-:W-:Y:S02]  /*10050*/  ISETP.GT.AND P4, PT, R153.reuse, 0x30, PT ;  /* 0x000000309900780c */ /* 0x040fe40003f84270 */
[C---:B------:R-:W-:Y:S02]  /*10060*/  ISETP.GT.AND P3, PT, R153.reuse, 0x31, PT ;  /* 0x000000319900780c */ /* 0x040fe40003f64270 */
[C---:B------:R-:W-:Y:S02]  /*10070*/  ISETP.GT.AND P2, PT, R153.reuse, 0x38, PT ;  /* 0x000000389900780c */ /* 0x040fe40003f44270 */
[C---:B------:R-:W-:Y:S02]  /*10080*/  ISETP.GT.AND P1, PT, R153.reuse, 0x39, PT ;  /* 0x000000399900780c */ /* 0x040fe40003f24270 */
[----:B------:R-:W-:Y:S02]  /*10090*/  ISETP.GT.AND P6, PT, R153, 0x28, PT ;  /* 0x000000289900780c */ /* 0x000fe40003fc4270 */
[----:B------:R-:W1:Y:S01]  /*100a0*/  MUFU.EX2 R153, R155 ;  /* 0x0000009b00997308 */ /* 0x000e620000000800 */
[----:B------:R-:W-:-:S07]  /*100b0*/  FFMA.FTZ R159, R159, R13, -R197 ;  /* 0x0000000d9f9f7223 */ /* 0x000fce00000108c5 */
[----:B------:R-:W2:Y:S01]  /*100c0*/  MUFU.EX2 R155, R158 ;  /* 0x0000009e009b7308 */ /* 0x000ea20000000800 */
[----:B0-----:R-:W-:-:S07]  /*100d0*/  FFMA.FTZ R12, R174, R12, R14 ;  /* 0x0000000cae0c7223 */ /* 0x001fce000001000e */
[----:B------:R-:W0:Y:S01]  /*100e0*/  MUFU.EX2 R159, R159 ;  /* 0x0000009f009f7308 */ /* 0x000e220000000800 */
[----:B-1----:R-:W-:-:S04]  /*100f0*/  FADD.FTZ R12, R153, R12 ;  /* 0x0000000c990c7221 */ /* 0x002fc80000010000 */
[----:B--2---:R-:W-:-:S04]  /*10100*/  FADD.FTZ R12, R155, R12 ;  /* 0x0000000c9b0c7221 */ /* 0x004fc80000010000 */
[----:B0-----:R-:W-:Y:S01]  /*10110*/  FADD.FTZ R158, R159, R12 ;  /* 0x0000000c9f9e7221 */ /* 0x001fe20000010000 */
[----:B------:R-:W-:-:S05]  /*10120*/  VIADD R12, R20, 0x38840 ;  /* 0x00038840140c7836 */ /* 0x000fca0000000000 */
[----:B------:R-:W-:-:S04]  /*10130*/  PRMT R12, R187, 0x654, R12 ;  /* 0x00000654bb0c7816 */ /* 0x000fc8000000000c */
[----:B------:R0:W-:Y:S01]  /*10140*/  SYNCS.ARRIVE.TRANS64.RED.A1T0 RZ, [R12+URZ], RZ ;  /* 0x000000ff0cff79a7 */ /* 0x0001e2000810043f */
[----:B------:R-:W-:Y:S02]  /*10150*/  F2FP.BF16.F32.PACK_AB R153, R153, R14 ;  /* 0x0000000e9999723e */ /* 0x000fe400000010ff */
[----:B0-----:R-:W-:-:S04]  /*10160*/  FMNMX.FTZ R12, R160, R21, !PT ;  /* 0x00000015a00c7209 */ /* 0x001fc80007810000 */
[----:B------:R-:W-:-:S04]  /*10170*/  FMNMX.FTZ R14, R156, R12, !PT ;  /* 0x0000000c9c0e7209 */ /* 0x000fc80007810000 */
[----:B------:R-:W-:Y:S01]  /*10180*/  FMNMX.FTZ R14, R152, R14, !PT ;  /* 0x0000000e980e7209 */ /* 0x000fe20007810000 */
[----:B------:R-:W-:-:S03]  /*10190*/  FMUL.FTZ R172, R172, UR39 ;  /* 0x00000027acac7c20 */ /* 0x000fc60008410000 */
[----:B------:R-:W-:Y:S01]  /*101a0*/  FMNMX.FTZ R14, R161, R14, !PT ;  /* 0x0000000ea10e7209 */ /* 0x000fe20007810000 */
[----:B------:R-:W-:-:S03]  /*101b0*/  FMUL.FTZ R173, R173, UR39 ;  /* 0x00000027adad7c20 */ /* 0x000fc60008410000 */
[----:B------:R-:W-:Y:S01]  /*101c0*/  FMNMX.FTZ R14, R198, R14, !PT ;  /* 0x0000000ec60e7209 */ /* 0x000fe20007810000 */
[----:B------:R-:W0:Y:S03]  /*101d0*/  MUFU.TANH R172, R172 ;  /* 0x000000ac00ac7308 */ /* 0x000e260000002400 */
[----:B------:R-:W-:-:S05]  /*101e0*/  FMNMX.FTZ R14, R164, R14, !PT ;  /* 0x0000000ea40e7209 */ /* 0x000fca0007810000 */
[----:B------:R1:W2:Y:S01]  /*101f0*/  MUFU.TANH R12, R173 ;  /* 0x000000ad000c7308 */ /* 0x0002a20000002400 */
[----:B------:R-:W-:Y:S01]  /*10200*/  FMNMX.FTZ R14, R169, R14, !PT ;  /* 0x0000000ea90e7209 */ /* 0x000fe20007810000 */
[----:B-1----:R-:W-:Y:S01]  /*10210*/  FMUL.FTZ R173, R176, UR39 ;  /* 0x00000027b0ad7c20 */ /* 0x002fe20008410000 */
[----:B------:R-:W-:Y:S02]  /*10220*/  FMUL.FTZ R176, R177, UR39 ;  /* 0x00000027b1b07c20 */ /* 0x000fe40008410000 */
[----:B------:R-:W-:Y:S01]  /*10230*/  FMNMX.FTZ R14, R157, R14, !PT ;  /* 0x0000000e9d0e7209 */ /* 0x000fe20007810000 */
[----:B------:R-:W-:Y:S02]  /*10240*/  FMUL.FTZ R177, R180, UR39 ;  /* 0x00000027b4b17c20 */ /* 0x000fe40008410000 */
[----:B------:R-:W1:Y:S01]  /*10250*/  MUFU.TANH R173, R173 ;  /* 0x000000ad00ad7308 */ /* 0x000e620000002400 */
[----:B------:R-:W-:Y:S01]  /*10260*/  FMNMX.FTZ R14, R165, R14, !PT ;  /* 0x0000000ea50e7209 */ /* 0x000fe20007810000 */
[----:B------:R-:W-:Y:S01]  /*10270*/  FMUL.FTZ R181, R181, UR39 ;  /* 0x00000027b5b57c20 */ /* 0x000fe20008410000 */
[----:B0-----:R-:W-:-:S05]  /*10280*/  FSEL R172, R172, -INF , P6 ;  /* 0xff800000acac7808 */ /* 0x001fca0003000000 */
[----:B------:R-:W0:Y:S01]  /*10290*/  MUFU.TANH R176, R176 ;  /* 0x000000b000b07308 */ /* 0x000e220000002400 */
[----:B------:R-:W-:Y:S02]  /*102a0*/  FMNMX.FTZ R14, R154, R14, !PT ;  /* 0x0000000e9a0e7209 */ /* 0x000fe40007810000 */
[----:B--2---:R-:W-:-:S05]  /*102b0*/  FSEL R180, R12, -INF , P5 ;  /* 0xff8000000cb47808 */ /* 0x004fca0002800000 */
[----:B------:R-:W2:Y:S01]  /*102c0*/  MUFU.TANH R177, R177 ;  /* 0x000000b100b17308 */ /* 0x000ea20000002400 */
[----:B------:R-:W-:Y:S02]  /*102d0*/  FMNMX.FTZ R14, R172, R14, !PT ;  /* 0x0000000eac0e7209 */ /* 0x000fe40007810000 */
[----:B-1----:R-:W-:-:S05]  /*102e0*/  FSEL R173, R173, -INF , P4 ;  /* 0xff800000adad7808 */ /* 0x002fca0002000000 */
[----:B------:R-:W1:Y:S01]  /*102f0*/  MUFU.TANH R181, R181 ;  /* 0x000000b500b57308 */ /* 0x000e620000002400 */
[----:B------:R-:W-:Y:S02]  /*10300*/  FMNMX.FTZ R14, R180, R14, !PT ;  /* 0x0000000eb40e7209 */ /* 0x000fe40007810000 */
[----:B0-----:R-:W-:Y:S02]  /*10310*/  FSEL R176, R176, -INF , P3 ;  /* 0xff800000b0b07808 */ /* 0x001fe40001800000 */
[----:B------:R-:W-:Y:S02]  /*10320*/  FMNMX.FTZ R14, R173, R14, !PT ;  /* 0x0000000ead0e7209 */ /* 0x000fe40007810000 */
[----:B--2---:R-:W-:Y:S02]  /*10330*/  FSEL R177, R177, -INF , P2 ;  /* 0xff800000b1b17808 */ /* 0x004fe40001000000 */
[----:B------:R-:W-:-:S04]  /*10340*/  FMNMX.FTZ R14, R176, R14, !PT ;  /* 0x0000000eb00e7209 */ /* 0x000fc80007810000 */
[----:B------:R-:W-:Y:S02]  /*10350*/  FMNMX.FTZ R14, R177, R14, !PT ;  /* 0x0000000eb10e7209 */ /* 0x000fe40007810000 */
[----:B-1----:R-:W-:-:S04]  /*10360*/  FSEL R181, R181, -INF , P1 ;  /* 0xff800000b5b57808 */ /* 0x002fc80000800000 */
[----:B------:R-:W-:-:S05]  /*10370*/  FMNMX.FTZ R14, R181, R14, !PT ;  /* 0x0000000eb50e7209 */ /* 0x000fca0007810000 */
[----:B------:R-:W0:Y:S02]  /*10380*/  SHFL.BFLY PT, R12, R14, 0x2, 0x1f ;  /* 0x0c401f000e0c7f89 */ /* 0x000e2400000e0000 */
[----:B0-----:R-:W-:-:S05]  /*10390*/  FMNMX.FTZ R14, R14, R12, !PT ;  /* 0x0000000c0e0e7209 */ /* 0x001fca0007810000 */
[----:B------:R-:W0:Y:S02]  /*103a0*/  SHFL.BFLY PT, R12, R14, 0x1, 0x1f ;  /* 0x0c201f000e0c7f89 */ /* 0x000e2400000e0000 */
[----:B0-----:R-:W-:Y:S01]  /*103b0*/  FMNMX.FTZ R14, R14, R12, !PT ;  /* 0x0000000c0e0e7209 */ /* 0x001fe20007810000 */
[----:B------:R-:W-:-:S03]  /*103c0*/  IMAD.MOV R12, RZ, RZ, -R225 ;  /* 0x000000ffff0c7224 */ /* 0x000fc600078e0ae1 */
[C---:B------:R-:W-:Y:S02]  /*103d0*/  FSETP.NEU.FTZ.AND P2, PT, R14.reuse, -INF , PT ;  /* 0xff8000000e00780b */ /* 0x040fe40003f5d000 */
[----:B------:R-:W-:Y:S02]  /*103e0*/  ISETP.NE.AND P1, PT, R193, R12, PT ;  /* 0x0000000cc100720c */ /* 0x000fe40003f25270 */
[----:B------:R-:W-:-:S05]  /*103f0*/  FSEL R12, R14, RZ, P2 ;  /* 0x000000ff0e0c7208 */ /* 0x000fca0001000000 */
[----:B------:R-:W-:-:S04]  /*10400*/  FADD.FTZ R21, -R12, R21 ;  /* 0x000000150c157221 */ /* 0x000fc80000010100 */
[-C--:B------:R-:W-:Y:S01]  /*10410*/  FMUL.FTZ R21, R21, R13.reuse ;  /* 0x0000000d15157220 */ /* 0x080fe20000410000 */
[-CC-:B------:R-:W-:Y:S01]  /*10420*/  FFMA.FTZ R162, R162, R13.reuse, -R197.reuse ;  /* 0x0000000da2a27223 */ /* 0x180fe200000108c5 */
[----:B------:R-:W-:-:S04]  /*10430*/  FFMA.FTZ R170, R170, R13, -R197 ;  /* 0x0000000daaaa7223 */ /* 0x000fc800000108c5 */
[----:B------:R-:W0:Y:S01]  /*10440*/  MUFU.EX2 R21, R21 ;  /* 0x0000001500157308 */ /* 0x000e220000000800 */
[----:B------:R-:W-:-:S07]  /*10450*/  F2FP.BF16.F32.PACK_AB R155, R159, R155 ;  /* 0x0000009b9f9b723e */ /* 0x000fce00000010ff */
[----:B------:R-:W-:Y:S08]  /*10460*/  MUFU.EX2 R159, R162 ;  /* 0x000000a2009f7308 */ /* 0x000ff00000000800 */
[----:B------:R1:W-:Y:S02]  /*10470*/  MUFU.EX2 R162, R170 ;  /* 0x000000aa00a27308 */ /* 0x0003e40000000800 */
[----:B-1----:R-:W-:-:S04]  /*10480*/  @!P1 IMAD R170, R196, 0x40, R194 ;  /* 0x00000040c4aa9824 */ /* 0x002fc800078e02c2 */
[----:B------:R-:W-:-:S05]  /*10490*/  @!P1 IMAD R170, R170, 0x4, R18 ;  /* 0x00000004aaaa9824 */ /* 0x000fca00078e0212 */
[----:B0-----:R-:W-:Y:S04]  /*104a0*/  @!P1 STS [R170+0x38400], R21 ;  /* 0x03840015aa009388 */ /* 0x001fe80000000800 */
[----:B------:R0:W-:Y:S02]  /*104b0*/  @!P1 STS [R170+0x38420], R174 ;  /* 0x038420aeaa009388 */ /* 0x0001e40000000800 */
[----:B0-----:R-:W-:-:S05]  /*104c0*/  FMUL.FTZ R170, R14, R13 ;  /* 0x0000000d0eaa7220 */ /* 0x001fca0000410000 */
[----:B------:R-:W-:-:S05]  /*104d0*/  FSEL R170, R170, RZ, P2 ;  /* 0x000000ffaaaa7208 */ /* 0x000fca0001000000 */
[-CC-:B------:R-:W-:Y:S01]  /*104e0*/  FFMA.FTZ R160, R160, R13.reuse, -R170.reuse ;  /* 0x0000000da0a07223 */ /* 0x180fe200000108aa */
[-CC-:B------:R-:W-:Y:S01]  /*104f0*/  FFMA.FTZ R156, R156, R13.reuse, -R170.reuse ;  /* 0x0000000d9c9c7223 */ /* 0x180fe200000108aa */
[----:B------:R-:W-:-:S04]  /*10500*/  FFMA.FTZ R152, R152, R13, -R170 ;  /* 0x0000000d98987223 */ /* 0x000fc800000108aa */
[----:B------:R-:W0:Y:S01]  /*10510*/  MUFU.EX2 R160, R160 ;  /* 0x000000a000a07308 */ /* 0x000e220000000800 */
[-CC-:B------:R-:W-:Y:S01]  /*10520*/  FFMA.FTZ R161, R161, R13.reuse, -R170.reuse ;  /* 0x0000000da1a17223 */ /* 0x180fe200000108aa */
[----:B------:R-:W-:-:S06]  /*10530*/  FFMA.FTZ R198, R198, R13, -R170 ;  /* 0x0000000dc6c67223 */ /* 0x000fcc00000108aa */
[----:B------:R-:W1:Y:S01]  /*10540*/  MUFU.EX2 R156, R156 ;  /* 0x0000009c009c7308 */ /* 0x000e620000000800 */
[-C--:B------:R-:W-:Y:S01]  /*10550*/  FFMA.FTZ R163, R163, R13.reuse, -R197 ;  /* 0x0000000da3a37223 */ /* 0x080fe200000108c5 */
[----:B------:R-:W-:-:S06]  /*10560*/  FFMA.FTZ R164, R164, R13, -R170 ;  /* 0x0000000da4a47223 */ /* 0x000fcc00000108aa */
[----:B------:R0:W2:Y:S01]  /*10570*/  MUFU.EX2 R196, R152 ;  /* 0x0000009800c47308 */ /* 0x0000a20000000800 */
[-C--:B------:R-:W-:Y:S01]  /*10580*/  FFMA.FTZ R166, R166, R13.reuse, -R197 ;  /* 0x0000000da6a67223 */ /* 0x080fe200000108c5 */
[----:B------:R-:W-:-:S06]  /*10590*/  FFMA.FTZ R169, R169, R13, -R170 ;  /* 0x0000000da9a97223 */ /* 0x000fcc00000108aa */
[----:B------:R-:W3:Y:S01]  /*105a0*/  MUFU.EX2 R161, R161 ;  /* 0x000000a100a17308 */ /* 0x000ee20000000800 */
[----:B0-----:R-:W-:Y:S01]  /*105b0*/  FFMA.FTZ R152, R21, R0, R160 ;  /* 0x0000000015987223 */ /* 0x001fe200000100a0 */
[----:B------:R-:W-:-:S06]  /*105c0*/  FFMA.FTZ R154, R154, R13, -R170 ;  /* 0x0000000d9a9a7223 */ /* 0x000fcc00000108aa */
[----:B------:R-:W0:Y:S01]  /*105d0*/  MUFU.EX2 R198, R198 ;  /* 0x000000c600c67308 */ /* 0x000e220000000800 */
[----:B-1----:R-:W-:Y:S01]  /*105e0*/  FADD.FTZ R152, R156, R152 ;  /* 0x000000989c987221 */ /* 0x002fe20000010000 */
[-CC-:B------:R-:W-:Y:S01]  /*105f0*/  FFMA.FTZ R167, R167, R13.reuse, -R197.reuse ;  /* 0x0000000da7a77223 */ /* 0x180fe200000108c5 */
[-CC-:B------:R-:W-:Y:S01]  /*10600*/  FFMA.FTZ R171, R171, R13.reuse, -R197.reuse ;  /* 0x0000000dabab7223 */ /* 0x180fe200000108c5 */
[-CC-:B------:R-:W-:Y:S01]  /*10610*/  FFMA.FTZ R175, R175, R13.reuse, -R197.reuse ;  /* 0x0000000dafaf7223 */ /* 0x180fe200000108c5 */
[-CC-:B------:R-:W-:Y:S01]  /*10620*/  FFMA.FTZ R178, R178, R13.reuse, -R197.reuse ;  /* 0x0000000db2b27223 */ /* 0x180fe200000108c5 */
[-CC-:B------:R-:W-:Y:S02]  /*10630*/  FFMA.FTZ R179, R179, R13.reuse, -R197.reuse ;  /* 0x0000000db3b37223 */ /* 0x180fe400000108c5 */
[----:B------:R-:W1:Y:S01]  /*10640*/  MUFU.EX2 R163, R163 ;  /* 0x000000a300a37308 */ /* 0x000e620000000800 */
[-CC-:B------:R-:W-:Y:S01]  /*10650*/  FFMA.FTZ R182, R182, R13.reuse, -R197.reuse ;  /* 0x0000000db6b67223 */ /* 0x180fe200000108c5 */
[-C--:B------:R-:W-:Y:S01]  /*10660*/  FFMA.FTZ R183, R183, R13.reuse, -R197 ;  /* 0x0000000db7b77223 */ /* 0x080fe200000108c5 */
[----:B------:R-:W-:-:S05]  /*10670*/  FFMA.FTZ R157, R157, R13, -R170 ;  /* 0x0000000d9d9d7223 */ /* 0x000fca00000108aa */
[----:B------:R-:W4:Y:S01]  /*10680*/  MUFU.EX2 R164, R164 ;  /* 0x000000a400a47308 */ /* 0x000f220000000800 */
[-CC-:B------:R-:W-:Y:S01]  /*10690*/  FFMA.FTZ R165, R165, R13.reuse, -R170.reuse ;  /* 0x0000000da5a57223 */ /* 0x180fe200000108aa */
[-CC-:B------:R-:W-:Y:S01]  /*106a0*/  FFMA.FTZ R172, R172, R13.reuse, -R170.reuse ;  /* 0x0000000dacac7223 */ /* 0x180fe200000108aa */
[----:B------:R-:W-:-:S05]  /*106b0*/  FFMA.FTZ R180, R180, R13, -R170 ;  /* 0x0000000db4b47223 */ /* 0x000fca00000108aa */
[----:B------:R-:W-:Y:S01]  /*106c0*/  MUFU.EX2 R197, R169 ;  /* 0x000000a900c57308 */ /* 0x000fe20000000800 */
[-CC-:B------:R-:W-:Y:S01]  /*106d0*/  FFMA.FTZ R173, R173, R13.reuse, -R170.reuse ;  /* 0x0000000dadad7223 */ /* 0x180fe200000108aa */
[-CC-:B------:R-:W-:Y:S01]  /*106e0*/  FFMA.FTZ R176, R176, R13.reuse, -R170.reuse ;  /* 0x0000000db0b07223 */ /* 0x180fe200000108aa */
[-CC-:B------:R-:W-:Y:S01]  /*106f0*/  FFMA.FTZ R177, R177, R13.reuse, -R170.reuse ;  /* 0x0000000db1b17223 */ /* 0x180fe200000108aa */
[----:B------:R-:W-:-:S04]  /*10700*/  FFMA.FTZ R181, R181, R13, -R170 ;  /* 0x0000000db5b57223 */ /* 0x000fc800000108aa */
[----:B------:R-:W5:Y:S08]  /*10710*/  MUFU.EX2 R166, R166 ;  /* 0x000000a600a67308 */ /* 0x000f700000000800 */
[----:B------:R2:W-:Y:S01]  /*10720*/  MUFU.EX2 R169, R154 ;  /* 0x0000009a00a97308 */ /* 0x0005e20000000800 */
[----:B------:R-:W-:Y:S01]  /*10730*/  FADD.FTZ R158, R159, R158 ;  /* 0x0000009e9f9e7221 */ /* 0x000fe20000010000 */
[----:B--2---:R-:W-:-:S06]  /*10740*/  FADD.FTZ R154, R196, R152 ;  /* 0x00000098c49a7221 */ /* 0x004fcc0000010000 */
[----:B------:R-:W2:Y:S01]  /*10750*/  MUFU.EX2 R167, R167 ;  /* 0x000000a700a77308 */ /* 0x000ea20000000800 */
[----:B---3--:R-:W-:Y:S01]  /*10760*/  FADD.FTZ R154, R161, R154 ;  /* 0x0000009aa19a7221 */ /* 0x008fe20000010000 */
[----:B------:R-:W-:-:S06]  /*10770*/  F2FP.BF16.F32.PACK_AB R152, R156, R160 ;  /* 0x000000a09c98723e */ /* 0x000fcc00000010ff */
[----:B------:R-:W3:Y:S01]  /*10780*/  MUFU.EX2 R199, R157 ;  /* 0x0000009d00c77308 */ /* 0x000ee20000000800 */
[----:B0-----:R-:W-:Y:S01]  /*10790*/  FADD.FTZ R156, R198, R154 ;  /* 0x0000009ac69c7221 */ /* 0x001fe20000010000 */
[----:B-1----:R-:W-:-:S06]  /*107a0*/  FADD.FTZ R158, R163, R158 ;  /* 0x0000009ea39e7221 */ /* 0x002fcc0000010000 */
[----:B------:R0:W-:Y:S01]  /*107b0*/  MUFU.EX2 R12, R171 ;  /* 0x000000ab000c7308 */ /* 0x0001e20000000800 */
[----:B----4-:R-:W-:-:S07]  /*107c0*/  FADD.FTZ R156, R164, R156 ;  /* 0x0000009ca49c7221 */ /* 0x010fce0000010000 */
[----:B------:R-:W1:Y:S08]  /*107d0*/  MUFU.EX2 R165, R165 ;  /* 0x000000a500a57308 */ /* 0x000e700000000800 */
[----:B------:R-:W-:Y:S08]  /*107e0*/  MUFU.EX2 R200, R200 ;  /* 0x000000c800c87308 */ /* 0x000ff00000000800 */
[----:B------:R-:W-:Y:S08]  /*107f0*/  MUFU.EX2 R175, R175 ;  /* 0x000000af00af7308 */ /* 0x000ff00000000800 */
[----:B------:R-:W-:Y:S08]  /*10800*/  MUFU.EX2 R172, R172 ;  /* 0x000000ac00ac7308 */ /* 0x000ff00000000800 */
[----:B------:R-:W4:Y:S01]  /*10810*/  MUFU.EX2 R180, R180 ;  /* 0x000000b400b47308 */ /* 0x000f220000000800 */
[----:B-----5:R-:W-:-:S07]  /*10820*/  FADD.FTZ R158, R166, R158 ;  /* 0x0000009ea69e7221 */ /* 0x020fce0000010000 */
[----:B------:R-:W-:Y:S01]  /*10830*/  MUFU.EX2 R178, R178 ;  /* 0x000000b200b27308 */ /* 0x000fe20000000800 */
[----:B------:R-:W-:-:S07]  /*10840*/  FADD.FTZ R160, R197, R156 ;  /* 0x0000009cc5a07221 */ /* 0x000fce0000010000 */
[----:B------:R-:W-:Y:S08]  /*10850*/  MUFU.EX2 R179, R179 ;  /* 0x000000b300b37308 */ /* 0x000ff00000000800 */
[----:B------:R-:W-:Y:S08]  /*10860*/  MUFU.EX2 R182, R182 ;  /* 0x000000b600b67308 */ /* 0x000ff00000000800 */
[----:B------:R-:W-:Y:S08]  /*10870*/  MUFU.EX2 R183, R183 ;  /* 0x000000b700b77308 */ /* 0x000ff00000000800 */
[----:B------:R-:W-:Y:S08]  /*10880*/  MUFU.EX2 R173, R173 ;  /* 0x000000ad00ad7308 */ /* 0x000ff00000000800 */
[----:B------:R-:W5:Y:S08]  /*10890*/  MUFU.EX2 R176, R176 ;  /* 0x000000b000b07308 */ /* 0x000f700000000800 */
[----:B------:R-:W-:Y:S08]  /*108a0*/  MUFU.EX2 R177, R177 ;  /* 0x000000b100b17308 */ /* 0x000ff00000000800 */
[----:B------:R-:W5:Y:S01]  /*108b0*/  MUFU.EX2 R181, R181 ;  /* 0x000000b500b57308 */ /* 0x000f620000000800 */
[----:B------:R-:W-:-:S02]  /*108c0*/  IMAD R170, R19, 0x1000, R208 ;  /* 0x0000100013aa7824 */ /* 0x000fc400078e02d0 */
[----:B--2---:R-:W-:Y:S01]  /*108d0*/  FADD.FTZ R0, R167, R158 ;  /* 0x0000009ea7007221 */ /* 0x004fe20000010000 */
[----:B0-----:R-:W-:Y:S02]  /*108e0*/  IMAD.MOV.U32 R171, RZ, RZ, 0x40000040 ;  /* 0x40000040ffab7424 */ /* 0x001fe400078e00ff */
[----:B---3--:R-:W-:Y:S01]  /*108f0*/  FADD.FTZ R160, R199, R160 ;  /* 0x000000a0c7a07221 */ /* 0x008fe20000010000 */
[----:B------:R-:W-:Y:S01]  /*10900*/  F2FP.BF16.F32.PACK_AB R157, R163, R159 ;  /* 0x0000009fa39d723e */ /* 0x000fe200000010ff */
[-C--:B------:R-:W-:Y:S01]  /*10910*/  FMUL.FTZ R24, R24, R21.reuse ;  /* 0x0000001518187220 */ /* 0x080fe20000410000 */
[----:B------:R-:W-:Y:S01]  /*10920*/  F2FP.BF16.F32.PACK_AB R154, R161, R196 ;  /* 0x000000c4a19a723e */ /* 0x000fe200000010ff */
[----:B------:R-:W-:Y:S01]  /*10930*/  BAR.SYNC.DEFER_BLOCKING 0xf, 0x100 ;  /* 0x03c4000000007b1d */ /* 0x000fe20000010000 */
        /* <DEDUP_REMOVED lines=63> */
[----:B------:R-:W-:Y:S01]  /*10d30*/  F2FP.BF16.F32.PACK_AB R159, R167, R166 ;  /* 0x000000a6a79f723e */ /* 0x000fe200000010ff */
[----:B-1----:R-:W-:Y:S01]  /*10d40*/  FADD.FTZ R21, R165, R160 ;  /* 0x000000a0a5157221 */ /* 0x002fe20000010000 */
[----:B------:R-:W-:Y:S01]  /*10d50*/  F2FP.BF16.F32.PACK_AB R156, R164, R198 ;  /* 0x000000c6a49c723e */ /* 0x000fe200000010ff */
[----:B------:R-:W-:Y:S01]  /*10d60*/  FADD.FTZ R0, R162, R0 ;  /* 0x00000000a2007221 */ /* 0x000fe20000010000 */
[----:B------:R-:W-:-:S02]  /*10d70*/  F2FP.BF16.F32.PACK_AB R158, R199, R197 ;  /* 0x000000c5c79e723e */ /* 0x000fc400000010ff */
[----:B------:R-:W-:Y:S01]  /*10d80*/  F2FP.BF16.F32.PACK_AB R161, R12, R162 ;  /* 0x000000a20ca1723e */ /* 0x000fe200000010ff */
[-C--:B------:R-:W-:Y:S01]  /*10d90*/  FMUL.FTZ R26, R26, R174.reuse ;  /* 0x000000ae1a1a7220 */ /* 0x080fe20000410000 */
[----:B------:R-:W-:Y:S01]  /*10da0*/  R2UR UR6, R170 ;  /* 0x00000000aa0672ca */ /* 0x000fe200000e0000 */
[-C--:B------:R-:W-:Y:S01]  /*10db0*/  FMUL.FTZ R27, R27, R174.reuse ;  /* 0x000000ae1b1b7220 */ /* 0x080fe20000410000 */
[----:B------:R-:W-:Y:S01]  /*10dc0*/  R2UR UR7, R171 ;  /* 0x00000000ab0772ca */ /* 0x000fe200000e0000 */
[-C--:B------:R-:W-:Y:S01]  /*10dd0*/  FMUL.FTZ R30, R30, R174.reuse ;  /* 0x000000ae1e1e7220 */ /* 0x080fe20000410000 */
[----:B------:R-:W-:Y:S01]  /*10de0*/  F2FP.BF16.F32.PACK_AB R160, R169, R165 ;  /* 0x000000a5a9a0723e */ /* 0x000fe200000010ff */
[----:B------:R-:W-:Y:S01]  /*10df0*/  FMUL.FTZ R31, R31, R174 ;  /* 0x000000ae1f1f7220 */ /* 0x000fe20000410000 */
[----:B----4-:R-:W-:Y:S01]  /*10e00*/  F2FP.BF16.F32.PACK_AB R162, R180, R172 ;  /* 0x000000acb4a2723e */ /* 0x010fe200000010ff */
[----:B------:R-:W-:Y:S01]  /*10e10*/  FMUL.FTZ R34, R34, R174 ;  /* 0x000000ae22227220 */ /* 0x000fe20000410000 */
[----:B------:R-:W-:Y:S01]  /*10e20*/  F2FP.BF16.F32.PACK_AB R163, R175, R200 ;  /* 0x000000c8afa3723e */ /* 0x000fe200000010ff */
        /* <DEDUP_REMOVED lines=59> */
[----:B-----5:R-:W-:-:S02]  /*111e0*/  F2FP.BF16.F32.PACK_AB R164, R176, R173 ;  /* 0x000000adb0a4723e */ /* 0x020fc400000010ff */
[----:B------:R-:W-:Y:S02]  /*111f0*/  F2FP.BF16.F32.PACK_AB R165, R179, R178 ;  /* 0x000000b2b3a5723e */ /* 0x000fe400000010ff */
[----:B------:R-:W-:Y:S02]  /*11200*/  F2FP.BF16.F32.PACK_AB R166, R181, R177 ;  /* 0x000000b1b5a6723e */ /* 0x000fe400000010ff */
[----:B------:R-:W-:Y:S01]  /*11210*/  F2FP.BF16.F32.PACK_AB R167, R183, R182 ;  /* 0x000000b6b7a7723e */ /* 0x000fe200000010ff */
[----:B------:R0:W-:Y:S04]  /*11220*/  STSM.16.M88.4 [R226+0x36400], R152 ;  /* 0x03640098e2007844 */ /* 0x0001e80000000200 */
[----:B------:R1:W-:Y:S04]  /*11230*/  STSM.16.M88.4 [R229], R156 ;  /* 0x0000009ce5007844 */ /* 0x0003e80000000200 */
[----:B------:R1:W-:Y:S04]  /*11240*/  STSM.16.M88.4 [R227], R160 ;  /* 0x000000a0e3007844 */ /* 0x0003e80000000200 */
[----:B------:R1:W-:Y:S01]  /*11250*/  STSM.16.M88.4 [R228], R164 ;  /* 0x000000a4e4007844 */ /* 0x0003e20000000200 */
[----:B------:R-:W-:-:S06]  /*11260*/  WARPGROUP.ARRIVE ;  /* 0x00000000000079c5 */ /* 0x000fcc0000000000 */
[----:B------:R-:W-:Y:S03]  /*11270*/  HGMMA.64x256x16.F32.BF16 R24, R152, gdesc[UR4].tnspB, R24, gsb0 ;  /* 0x43e0000498187df0 */ /* 0x000fe60008001818 */
[----:B------:R-:W-:Y:S02]  /*11280*/  WARPGROUP.DEPBAR.LE gsb0, 0x0 ;  /* 0x00008000000079c5 */ /* 0x000fe40000010000 */
[----:B0-----:R-:W-:Y:S02]  /*11290*/  VIADD R152, R170, 0x80 ;  /* 0x00000080aa987836 */ /* 0x001fe40000000000 */
[----:B------:R-:W-:-:S03]  /*112a0*/  IMAD.MOV.U32 R153, RZ, RZ, 0x40000040 ;  /* 0x40000040ff997424 */ /* 0x000fc600078e00ff */
[----:B------:R-:W-:Y:S02]  /*112b0*/  R2UR UR6, R152 ;  /* 0x00000000980672ca */ /* 0x000fe400000e0000 */
[----:B------:R-:W-:Y:S01]  /*112c0*/  R2UR UR7, R153 ;  /* 0x00000000990772ca */ /* 0x000fe200000e0000 */
[----:B------:R-:W-:-:S15]  /*112d0*/  WARPGROUP.ARRIVE ;  /* 0x00000000000079c5 */ /* 0x000fde0000000000 */
[----:B------:R-:W-:Y:S01]  /*112e0*/  HGMMA.64x256x16.F32.BF16 R24, R156, gdesc[UR4].tnspB, R24, gsb0 ;  /* 0x43e000049c187df0 */ /* 0x000fe20008001818 */
[----:B------:R-:W-:Y:S02]  /*112f0*/  VIADD R152, R170, 0x100 ;  /* 0x00000100aa987836 */ /* 0x000fe40000000000 */
[----:B------:R-:W-:-:S03]  /*11300*/  IMAD.MOV.U32 R153, RZ, RZ, 0x40000040 ;  /* 0x40000040ff997424 */ /* 0x000fc600078e00ff */
[----:B------:R-:W-:Y:S02]  /*11310*/  R2UR UR6, R152 ;  /* 0x00000000980672ca */ /* 0x000fe400000e0000 */
[----:B------:R-:W-:Y:S01]  /*11320*/  R2UR UR7, R153 ;  /* 0x00000000990772ca */ /* 0x000fe200000e0000 */
[----:B------:R-:W-:Y:S02]  /*11330*/  VIADD R170, R170, 0x180 ;  /* 0x00000180aaaa7836 */ /* 0x000fe40000000000 */
[----:B------:R-:W-:Y:S01]  /*11340*/  IMAD.MOV.U32 R171, RZ, RZ, 0x40000040 ;  /* 0x40000040ffab7424 */ /* 0x000fe200078e00ff */
[----:B------:R-:W-:Y:S02]  /*11350*/  WARPGROUP.DEPBAR.LE gsb0, 0x0 ;  /* 0x00008000000079c5 */ /* 0x000fe40000010000 */
[----:B------:R-:W-:-:S14]  /*11360*/  WARPGROUP.ARRIVE ;  /* 0x00000000000079c5 */ /* 0x000fdc0000000000 */
[----:B------:R-:W-:Y:S01]  /*11370*/  HGMMA.64x256x16.F32.BF16 R24, R160, gdesc[UR4].tnspB, R24, gsb0 ;  /* 0x43e00004a0187df0 */ /* 0x000fe20008001818 */
[----:B------:R-:W-:Y:S02]  /*11380*/  R2UR UR6, R170 ;  /* 0x00000000aa0672ca */ /* 0x000fe400000e0000 */
[----:B------:R-:W-:Y:S01]  /*11390*/  R2UR UR7, R171 ;  /* 0x00000000ab0772ca */ /* 0x000fe200000e0000 */
        /* <DEDUP_REMOVED lines=28> */
.L_x_8712:
[C---:B------:R-:W-:Y:S01]  /*11560*/  ISETP.GT.AND P1, PT, R15.reuse, R211, PT ;  /* 0x000000d30f00720c */ /* 0x040fe20003f24270 */
        /* <DEDUP_REMOVED lines=9> */
.L_x_8700:
[----:B------:R-:W-:Y:S05]  /*11600*/  BSYNC B1 ;  /* 0x0000000000017941 */ /* 0x000fea0003800000 */
.L_x_8699:
[----:B------:R-:W-:Y:S01]  /*11610*/  ISETP.GE.AND P1, PT, R15, RZ, PT ;  /* 0x000000ff0f00720c */ /* 0x000fe20003f26270 */
[----:B------:R-:W-:-:S12]  /*11620*/  BSSY B0, `(.L_x_8714) ;  /* 0x000036c000007945 */ /* 0x000fd80003800000 */
[----:B------:R-:W-:Y:S05]  /*11630*/  @!P1 BRA `(.L_x_8715) ;  /* 0x0000003400a89947 */ /* 0x000fea0003800000 */
[----:B------:R-:W-:Y:S02]  /*11640*/  IMAD.MOV.U32 R21, RZ, RZ, R168 ;  /* 0x000000ffff157224 */ /* 0x000fe400078e00a8 */
[----:B------:R-:W-:Y:S02]  /*11650*/  IMAD.MOV.U32 R197, RZ, RZ, R14 ;  /* 0x000000ffffc57224 */ /* 0x000fe400078e000e */
[----:B------:R-:W-:-:S07]  /*11660*/  IMAD.MOV.U32 R196, RZ, RZ, R19 ;  /* 0x000000ffffc47224 */ /* 0x000fce00078e0013 */
.L_x_8728:
[----:B------:R-:W-:-:S05]  /*11670*/  VIADD R19, R196, 0x1 ;  /* 0x00000001c4137836 */ /* 0x000fca0000000000 */
[----:B------:R-:W-:-:S04]  /*11680*/  ISETP.NE.AND P1, PT, R19, 0x2, PT ;  /* 0x000000021300780c */ /* 0x000fc80003f25270 */
[----:B------:R-:W-:Y:S02]  /*11690*/  SEL R13, RZ, 0x1, P1 ;  /* 0x00000001ff0d7807 */ /* 0x000fe40000800000 */
[----:B------:R-:W-:Y:S02]  /*116a0*/  SEL R19, R19, RZ, P1 ;  /* 0x000000ff13137207 */ /* 0x000fe40000800000 */
[----:B------:R-:W-:Y:S01]  /*116b0*/  LOP3.LUT R23, R23, R13, RZ, 0x3c, !PT ;  /* 0x0000000d17177212 */ /* 0x000fe200078e3cff */
[----:B-1----:R-:W-:Y:S06]  /*116c0*/  @!P0 BRA `(.L_x_8716) ;  /* 0x0000000000048947 */ /* 0x002fec0003800000 */
[----:B------:R-:W-:Y:S01]  /*116d0*/  BPT.TRAP 0x1 ;  /* 0x000000040000795c */ /* 0x000fe20000300000 */
.L_x_8716:
[----:B0-----:R-:W-:Y:S01]  /*116e0*/  IMAD R20, R19, 0x8, R18 ;  /* 0x0000000813147824 */ /* 0x001fe200078e0212 */
[----:B------:R-:W-:-:S04]  /*116f0*/  SHF.L.U32 R13, R23, 0x1f, RZ ;  /* 0x0000001f170d7819 */ /* 0x000fc800000006ff */
[----:B------:R0:W1:Y:S01]  /*11700*/  SYNCS.PHASECHK.TRANS64.TRYWAIT P1, [R20+URZ+0x38830], R13 ;  /* 0x0388300d140075a7 */ /* 0x000062000802017f */
[----:B------:R-:W-:Y:S05]  /*11710*/  @!P0 BRA `(.L_x_8717) ;  /* 0x0000000000048947 */ /* 0x000fea0003800000 */
[----:B------:R-:W-:Y:S01]  /*11720*/  BPT.TRAP 0x1 ;  /* 0x000000040000795c */ /* 0x000fe20000300000 */
.L_x_8717:
[----:B------:R-:W-:Y:S01]  /*11730*/  BSSY B1, `(.L_x_8718) ;  /* 0x0000006000017945 */ /* 0x000fe20003800000 */
[----:B------:R-:W-:Y:S02]  /*11740*/  IMAD R156, R19, 0x200, R204 ;  /* 0x00000200139c7824 */ /* 0x000fe400078e02cc */
[----:B------:R-:W-:Y:S01]  /*11750*/  IMAD.MOV.U32 R157, RZ, RZ, 0x40000040 ;  /* 0x40000040ff9d7424 */ /* 0x000fe200078e00ff */
[----:B-1----:R-:W-:Y:S06]  /*11760*/  @P1 BRA `(.L_x_8719) ;  /* 0x0000000000081947 */ /* 0x002fec0003800000 */
[----:B------:R-:W1:Y:S02]  /*11770*/  SYNCS.PHASECHK.TRANS64.TRYWAIT P1, [R20+URZ+0x38830], R13 ;  /* 0x0388300d140075a7 */ /* 0x000e64000802017f */
[----:B-1----:R-:W-:Y:S05]  /*11780*/  @!P1 BRA `(.L_x_8720) ;  /* 0x0000010800289947 */ /* 0x002fea0003800000 */
.L_x_8719:
[----:B------:R-:W-:Y:S05]  /*11790*/  BSYNC B1 ;  /* 0x0000000000017941 */ /* 0x000fea0003800000 */
.L_x_8718:
        /* <DEDUP_REMOVED lines=36> */
.L_x_8721:
[----:B------:R2:W3:Y:S01]  /*119e0*/  SYNCS.PHASECHK.TRANS64.TRYWAIT P1, [R20+URZ+0x38850], R13 ;  /* 0x0388500d140075a7 */ /* 0x0004e2000802017f */
[----:B------:R-:W-:Y:S05]  /*119f0*/  @!P0 BRA `(.L_x_8722) ;  /* 0x0000000000048947 */ /* 0x000fea0003800000 */
[----:B------:R-:W-:Y:S01]  /*11a00*/  BPT.TRAP 0x1 ;  /* 0x000000040000795c */ /* 0x000fe20000300000 */
.L_x_8722:
[----:B------:R-:W-:Y:S04]  /*11a10*/  BSSY B1, `(.L_x_8723) ;  /* 0x0000004000017945 */ /* 0x000fe80003800000 */
[----:B---3--:R-:W-:Y:S05]  /*11a20*/  @P1 BRA `(.L_x_8724) ;  /* 0x0000000000081947 */ /* 0x008fea0003800000 */
[----:B------:R-:W3:Y:S02]  /*11a30*/  SYNCS.PHASECHK.TRANS64.TRYWAIT P1, [R20+URZ+0x38850], R13 ;  /* 0x0388500d140075a7 */ /* 0x000ee4000802017f */
[----:B---3--:R-:W-:Y:S05]  /*11a40*/  @!P1 BRA `(.L_x_8725) ;  /* 0x00000104008c9947 */ /* 0x008fea0003800000 */
.L_x_8724:
[----:B------:R-:W-:Y:S05]  /*11a50*/  BSYNC B1 ;  /* 0x0000000000017941 */ /* 0x000fea0003800000 */
.L_x_8723:
        /* <DEDUP_REMOVED lines=392> */
.L_x_8726:
        /* <DEDUP_REMOVED lines=83> */
[----:B------:R-:W-:-:S02]  /*13810*/  FFMA.FTZ R181, R181, R13, -R197 ;  /* 0x0000000db5b57223 */ /* 0x000fc400000108c5 */
        /* <DEDUP_REMOVED lines=36> */
[-C--:B------:R-:W-:Y:S01]  /*13a60*/  FMUL.FTZ R45, R45, R157.reuse ;  /* 0x0000009d2d2d7220 */ /* 0x080fe20000410000 */
[-C--:B------:R-:W-:Y:S01]  /*13a70*/  FMUL.FTZ R48, R48, R157.reuse ;  /* 0x0000009d30307220 */ /* 0x080fe20000410000 */
[-C--:B------:R-:W-:Y:S01]  /*13a80*/  FMUL.FTZ R49, R49, R157.reuse ;  /* 0x0000009d31317220 */ /* 0x080fe20000410000 */
[-C--:B------:R-:W-:Y:S01]  /*13a90*/  FMUL.FTZ R52, R52, R157.reuse ;  /* 0x0000009d34347220 */ /* 0x080fe20000410000 */
[-C--:B------:R-:W-:Y:S01]  /*13aa0*/  FMUL.FTZ R53, R53, R157.reuse ;  /* 0x0000009d35357220 */ /* 0x080fe20000410000 */
[----:B------:R-:W-:Y:S01]  /*13ab0*/  FMUL.FTZ R56, R56, R157 ;  /* 0x0000009d38387220 */ /* 0x000fe20000410000 */
[----:B0-----:R-:W-:Y:S01]  /*13ac0*/  FMNMX.FTZ R168, R154, R21, !PT ;  /* 0x000000159aa87209 */ /* 0x001fe20007810000 */
[----:B------:R-:W0:Y:S01]  /*13ad0*/  MUFU.TANH R167, R167 ;  /* 0x000000a700a77308 */ /* 0x000e220000002400 */
[-C--:B------:R-:W-:Y:S01]  /*13ae0*/  FMUL.FTZ R57, R57, R157.reuse ;  /* 0x0000009d39397220 */ /* 0x080fe20000410000 */
[-C--:B------:R-:W-:Y:S01]  /*13af0*/  FMUL.FTZ R60, R60, R157.reuse ;  /* 0x0000009d3c3c7220 */ /* 0x080fe20000410000 */
[----:B------:R-:W-:Y:S01]  /*13b00*/  FMNMX.FTZ R168, R155, R168, !PT ;  /* 0x000000a89ba87209 */ /* 0x000fe20007810000 */
[-C--:B------:R-:W-:Y:S01]  /*13b10*/  FMUL.FTZ R61, R61, R157.reuse ;  /* 0x0000009d3d3d7220 */ /* 0x080fe20000410000 */
        /* <DEDUP_REMOVED lines=64> */
[----:B------:R-:W-:-:S03]  /*13f20*/  FMUL.FTZ R149, R149, R157 ;  /* 0x0000009d95957220 */ /* 0x000fc60000410000 */
[----:B------:R-:W1:Y:S01]  /*13f30*/  MUFU.EX2 R160, R160 ;  /* 0x000000a000a07308 */ /* 0x000e620000000800 */
[----:B0-----:R-:W-:-:S05]  /*13f40*/  FMNMX.FTZ R168, R182, R168, !PT ;  /* 0x000000a8b6a87209 */ /* 0x001fca0007810000 */
        /* <DEDUP_REMOVED lines=17> */
[----:B--2---:R-:W-:Y:S01]  /*14060*/  FMNMX.FTZ R168, R168, R183, !PT ;  /* 0x000000b7a8a87209 */ /* 0x004fe20007810000 */
[----:B------:R-:W-:-:S04]  /*14070*/  @!P1 IMAD R183, R196, 0x40, R194 ;  /* 0x00000040c4b79824 */ /* 0x000fc800078e02c2 */
[C---:B------:R-:W-:Y:S01]  /*14080*/  FADD.FTZ R21, -R168.reuse, R21 ;  /* 0x00000015a8157221 */ /* 0x040fe20000010100 */
[----:B------:R-:W2:Y:S01]  /*14090*/  MUFU.EX2 R176, R176 ;  /* 0x000000b000b07308 */ /* 0x000ea20000000800 */
[----:B------:R-:W-:Y:S02]  /*140a0*/  @!P1 IMAD R183, R183, 0x4, R18 ;  /* 0x00000004b7b79824 */ /* 0x000fe400078e0212 */
[-C--:B------:R-:W-:Y:S01]  /*140b0*/  FMUL.FTZ R197, R168, R13.reuse ;  /* 0x0000000da8c57220 */ /* 0x080fe20000410000 */
[-C--:B------:R-:W-:Y:S01]  /*140c0*/  FMUL.FTZ R21, R21, R13.reuse ;  /* 0x0000000d15157220 */ /* 0x080fe20000410000 */
[----:B-1----:R-:W-:Y:S01]  /*140d0*/  FADD.FTZ R0, R172, R0 ;  /* 0x00000000ac007221 */ /* 0x002fe20000010000 */
[----:B------:R-:W-:Y:S01]  /*140e0*/  @!P1 STS [R183+0x38400], R157 ;  /* 0x0384009db7009388 */ /* 0x000fe20000000800 */
        /* <DEDUP_REMOVED lines=15> */
[----:B------:R-:W-:Y:S01]  /*141e0*/  FFMA.FTZ R159, R182, R13, -R197 ;  /* 0x0000000db69f7223 */ /* 0x000fe200000108c5 */
[----:B0-----:R-:W-:Y:S01]  /*141f0*/  FADD.FTZ R0, R173, R0 ;  /* 0x00000000ad007221 */ /* 0x001fe20000010000 */
[----:B------:R-:W0:Y:S01]  /*14200*/  MUFU.EX2 R166, R180 ;  /* 0x000000b400a67308 */ /* 0x000e220000000800 */
[----:B------:R-:W-:-:S02]  /*14210*/  IMAD R170, R19, 0x1000, R208 ;  /* 0x0000100013aa7824 */ /* 0x000fc400078e02d0 */
[----:B--2---:R-:W-:Y:S01]  /*14220*/  FADD.FTZ R0, R176, R0 ;  /* 0x00000000b0007221 */ /* 0x004fe20000010000 */
[----:B------:R-:W-:Y:S02]  /*14230*/  IMAD.MOV.U32 R171, RZ, RZ, 0x40000040 ;  /* 0x40000040ffab7424 */ /* 0x000fe400078e00ff */
[----:B------:R-:W-:Y:S01]  /*14240*/  R2UR UR6, R170 ;  /* 0x00000000aa0672ca */ /* 0x000fe200000e0000 */
[----:B-1----:R-:W-:Y:S01]  /*14250*/  FADD.FTZ R0, R177, R0 ;  /* 0x00000000b1007221 */ /* 0x002fe20000010000 */
[----:B------:R-:W-:Y:S01]  /*14260*/  MUFU.EX2 R200, R200 ;  /* 0x000000c800c87308 */ /* 0x000fe20000000800 */
[----:B---3--:R1:W-:Y:S01]  /*14270*/  @!P1 STS [R183+0x38420], R21 ;  /* 0x03842015b7009388 */ /* 0x0083e20000000800 */
[----:B------:R-:W-:Y:S01]  /*14280*/  R2UR UR7, R171 ;  /* 0x00000000ab0772ca */ /* 0x000fe200000e0000 */
[-C--:B------:R-:W-:Y:S01]  /*14290*/  FMUL.FTZ R26, R26, R21.reuse ;  /* 0x000000151a1a7220 */ /* 0x080fe20000410000 */
[-C--:B------:R-:W-:Y:S01]  /*142a0*/  FMUL.FTZ R27, R27, R21.reuse ;  /* 0x000000151b1b7220 */ /* 0x080fe20000410000 */
[-C--:B------:R-:W-:Y:S01]  /*142b0*/  FMUL.FTZ R30, R30, R21.reuse ;  /* 0x000000151e1e7220 */ /* 0x080fe20000410000 */
[-C--:B------:R-:W-:Y:S01]  /*142c0*/  FMUL.FTZ R31, R31, R21.reuse ;  /* 0x000000151f1f7220 */ /* 0x080fe20000410000 */
[-C--:B------:R-:W-:Y:S01]  /*142d0*/  FMUL.FTZ R34, R34, R21.reuse ;  /* 0x0000001522227220 */ /* 0x080fe20000410000 */
[----:B------:R-:W-:Y:S01]  /*142e0*/  MUFU.EX2 R202, R202 ;  /* 0x000000ca00ca7308 */ /* 0x000fe20000000800 */
[----:B0-----:R-:W-:Y:S01]  /*142f0*/  FADD.FTZ R0, R166, R0 ;  /* 0x00000000a6007221 */ /* 0x001fe20000010000 */
[----:B------:R-:W-:Y:S01]  /*14300*/  FMUL.FTZ R35, R35, R21 ;  /* 0x0000001523237220 */ /* 0x000fe20000410000 */
[-CC-:B-1----:R-:W-:Y:S01]  /*14310*/  FFMA.FTZ R183, R167, R13.reuse, -R197.reuse ;  /* 0x0000000da7b77223 */ /* 0x182fe200000108c5 */
[----:B------:R-:W-:Y:S01]  /*14320*/  FFMA.FTZ R167, R178, R13, -R197 ;  /* 0x0000000db2a77223 */ /* 0x000fe200000108c5 */
        /* <DEDUP_REMOVED lines=30> */
[----:B------:R-:W-:Y:S01]  /*14510*/  F2FP.BF16.F32.PACK_AB R156, R161, R160 ;  /* 0x000000a0a19c723e */ /* 0x000fe200000010ff */
[----:B------:R-:W-:Y:S01]  /*14520*/  FMUL.FTZ R86, R86, R21 ;  /* 0x0000001556567220 */ /* 0x000fe20000410000 */
        /* <DEDUP_REMOVED lines=30> */
[----:B------:R-:W-:Y:S01]  /*14710*/  F2FP.BF16.F32.PACK_AB R164, R177, R176 ;  /* 0x000000b0b1a4723e */ /* 0x000fe200000010ff */
        /* <DEDUP_REMOVED lines=11> */
[----:B------:R-:W-:Y:S01]  /*147d0*/  IMAD.MOV.U32 R171, RZ, RZ, 0x40000040 ;  /* 0x40000040ffab7424 */ /* 0x000fe200078e00ff */
[----:B------:R-:W-:Y:S01]  /*147e0*/  MUFU.EX2 R180, R201 ;  /* 0x000000c900b47308 */ /* 0x000fe20000000800 */
[----:B0-----:R-:W-:Y:S01]  /*147f0*/  F2FP.BF16.F32.PACK_AB R153, R202, R200 ;  /* 0x000000c8ca99723e */ /* 0x001fe200000010ff */
[----:B------:R-:W-:Y:S01]  /*14800*/  FFMA.FTZ R12, R21, R12, R200 ;  /* 0x0000000c150c7223 */ /* 0x000fe200000100c8 */
[----:B------:R-:W-:-:S03]  /*14810*/  FADD.FTZ R0, R197, R0 ;  /* 0x00000000c5007221 */ /* 0x000fc60000010000 */
[----:B------:R-:W-:Y:S02]  /*14820*/  FADD.FTZ R12, R202, R12 ;  /* 0x0000000cca0c7221 */ /* 0x000fe40000010000 */
[----:B------:R0:W2:Y:S01]  /*14830*/  MUFU.EX2 R198, R162 ;  /* 0x000000a200c67308 */ /* 0x0000a20000000800 */
[----:B-1----:R-:W-:Y:S01]  /*14840*/  F2FP.BF16.F32.PACK_AB R157, R179, R178 ;  /* 0x000000b2b39d723e */ /* 0x002fe200000010ff */
[----:B------:R-:W-:-:S04]  /*14850*/  FADD.FTZ R12, R174, R12 ;  /* 0x0000000cae0c7221 */ /* 0x000fc80000010000 */
[----:B------:R-:W-:Y:S02]  /*14860*/  FADD.FTZ R12, R175, R12 ;  /* 0x0000000caf0c7221 */ /* 0x000fe40000010000 */
[----:B------:R2:W-:Y:S01]  /*14870*/  MUFU.EX2 R169, R163 ;  /* 0x000000a300a97308 */ /* 0x0005e20000000800 */
[----:B0-----:R-:W-:Y:S01]  /*14880*/  F2FP.BF16.F32.PACK_AB R162, R173, R172 ;  /* 0x000000acada2723e */ /* 0x001fe200000010ff */
[----:B------:R-:W-:-:S04]  /*14890*/  FADD.FTZ R12, R178, R12 ;  /* 0x0000000cb20c7221 */ /* 0x000fc80000010000 */
[----:B------:R-:W-:Y:S02]  /*148a0*/  FADD.FTZ R12, R179, R12 ;  /* 0x0000000cb30c7221 */ /* 0x000fe40000010000 */
[----:B------:R-:W0:Y:S01]  /*148b0*/  MUFU.EX2 R172, R167 ;  /* 0x000000a700ac7308 */ /* 0x000e220000000800 */
[----:B--2---:R-:W-:Y:S01]  /*148c0*/  F2FP.BF16.F32.PACK_AB R163, R198, R196 ;  /* 0x000000c4c6a3723e */ /* 0x004fe200000010ff */
[----:B------:R-:W-:-:S04]  /*148d0*/  FADD.FTZ R12, R180, R12 ;  /* 0x0000000cb40c7221 */ /* 0x000fc80000010000 */
[----:B------:R-:W-:Y:S02]  /*148e0*/  FADD.FTZ R12, R181, R12 ;  /* 0x0000000cb50c7221 */ /* 0x000fe40000010000 */
[----:B------:R1:W-:Y:S02]  /*148f0*/  MUFU.EX2 R173, R155 ;  /* 0x0000009b00ad7308 */ /* 0x0003e40000000800 */
[----:B------:R-:W-:-:S04]  /*14900*/  FADD.FTZ R12, R182, R12 ;  /* 0x0000000cb60c7221 */ /* 0x000fc80000010000 */
[----:B------:R-:W-:Y:S02]  /*14910*/  FADD.FTZ R12, R183, R12 ;  /* 0x0000000cb70c7221 */ /* 0x000fe40000010000 */
[----:B------:R2:W3:Y:S01]  /*14920*/  MUFU.EX2 R176, R159 ;  /* 0x0000009f00b07308 */ /* 0x0004e20000000800 */
[----:B-1----:R-:W-:Y:S01]  /*14930*/  F2FP.BF16.F32.PACK_AB R155, R175, R174 ;  /* 0x000000aeaf9b723e */ /* 0x002fe200000010ff */
[----:B------:R-:W-:Y:S01]  /*14940*/  BAR.SYNC.DEFER_BLOCKING 0xf, 0x100 ;  /* 0x03c4000000007b1d */ /* 0x000fe20000010000 */
[----:B0-----:R-:W-:Y:S01]  /*14950*/  F2FP.BF16.F32.PACK_AB R165, R172, R169 ;  /* 0x000000a9aca5723e */ /* 0x001fe200000010ff */
[----:B------:R-:W-:-:S04]  /*14960*/  FADD.FTZ R12, R196, R12 ;  /* 0x0000000cc40c7221 */ /* 0x000fc80000010000 */
[----:B------:R-:W-:Y:S01]  /*14970*/  FADD.FTZ R12, R198, R12 ;  /* 0x0000000cc60c7221 */ /* 0x000fe20000010000 */
[----:B--2---:R-:W-:-:S03]  /*14980*/  F2FP.BF16.F32.PACK_AB R159, R181, R180 ;  /* 0x000000b4b59f723e */ /* 0x004fc600000010ff */
[----:B------:R-:W-:-:S04]  /*14990*/  FADD.FTZ R12, R169, R12 ;  /* 0x0000000ca90c7221 */ /* 0x000fc80000010000 */
[----:B------:R-:W-:Y:S01]  /*149a0*/  FADD.FTZ R12, R172, R12 ;  /* 0x0000000cac0c7221 */ /* 0x000fe20000010000 */
[----:B---3--:R-:W-:-:S03]  /*149b0*/  F2FP.BF16.F32.PACK_AB R167, R176, R173 ;  /* 0x000000adb0a7723e */ /* 0x008fc600000010ff */
[----:B------:R-:W-:-:S04]  /*149c0*/  FADD.FTZ R12, R173, R12 ;  /* 0x0000000cad0c7221 */ /* 0x000fc80000010000 */
        /* <DEDUP_REMOVED lines=40> */
.L_x_8727:
        /* <DEDUP_REMOVED lines=9> */
.L_x_8715:
[----:B------:R-:W-:Y:S05]  /*14ce0*/  BSYNC B0 ;  /* 0x0000000000007941 */ /* 0x000fea0003800000 */
.L_x_8714:
[----:B01----:R-:W2:Y:S04]  /*14cf0*/  LDL.LU R20, [R1+0x58] ;  /* 0x0000580001147983 */ /* 0x003ea80000300800 */
[----:B------:R-:W0:Y:S04]  /*14d00*/  SHFL.BFLY PT, R3, R0, 0x2, 0x1f ;  /* 0x0c401f0000037f89 */ /* 0x000e2800000e0000 */
[----:B------:R-:W1:Y:S01]  /*14d10*/  SHFL.BFLY PT, R5, R12, 0x2, 0x1f ;  /* 0x0c401f000c057f89 */ /* 0x000e6200000e0000 */
[----:B0-----:R-:W-:Y:S01]  /*14d20*/  FADD.FTZ R3, R3, R0 ;  /* 0x0000000003037221 */ /* 0x001fe20000010000 */
[----:B------:R-:W-:-:S02]  /*14d30*/  IMAD.MOV.U32 R0, RZ, RZ, -0x800000 ;  /* 0xff800000ff007424 */ /* 0x000fc400078e00ff */
[----:B-1----:R-:W-:Y:S02]  /*14d40*/  FADD.FTZ R4, R5, R12 ;  /* 0x0000000c05047221 */ /* 0x002fe40000010000 */
        /* <DEDUP_REMOVED lines=9> */
[C---:B------:R-:W-:Y:S01]  /*14de0*/  @P0 FMUL.FTZ R9, R13.reuse, 0.69314718246459960938 ;  /* 0x3f3172180d090820 */ /* 0x040fe20000410000 */
[----:B------:R-:W-:-:S06]  /*14df0*/  @P1 FMUL.FTZ R4, R13, 0.69314718246459960938 ;  /* 0x3f3172180d041820 */ /* 0x000fcc0000410000 */
[----:B------:R-:W1:Y:S01]  /*14e00*/  @P1 MUFU.LG2 R6, R7 ;  /* 0x0000000700061308 */ /* 0x000e620000000c00 */
[----:B0-----:R-:W-:-:S04]  /*14e10*/  @P0 FMUL.FTZ R2, R2, 0.69314718246459960938 ;  /* 0x3f31721802020820 */ /* 0x001fc80000410000 */
[----:B------:R-:W-:Y:S01]  /*14e20*/  @P0 FFMA.FTZ R0, R9, R14, R2 ;  /* 0x0000000e09000223 */ /* 0x000fe20000010002 */
[----:B------:R-:W-:Y:S02]  /*14e30*/  IMAD.MOV.U32 R2, RZ, RZ, -0x800000 ;  /* 0xff800000ff027424 */ /* 0x000fe400078e00ff */
[----:B-1----:R-:W-:-:S04]  /*14e40*/  @P1 FMUL.FTZ R3, R6, 0.69314718246459960938 ;  /* 0x3f31721806031820 */ /* 0x002fc80000410000 */
[----:B------:R-:W-:Y:S01]  /*14e50*/  @P1 FFMA.FTZ R2, R4, R168, R3 ;  /* 0x000000a804021223 */ /* 0x000fe20000010003 */
[----:B------:R-:W-:Y:S02]  /*14e60*/  IMAD.MOV R4, RZ, RZ, -R225 ;  /* 0x000000ffff047224 */ /* 0x000fe400078e0ae1 */
[----:B------:R-:W-:-:S03]  /*14e70*/  IMAD.MOV.U32 R3, RZ, RZ, RZ ;  /* 0x000000ffff037224 */ /* 0x000fc600078e00ff */
[----:B------:R-:W-:Y:S01]  /*14e80*/  ISETP.NE.AND P2, PT, R193, R4, PT ;  /* 0x00000004c100720c */ /* 0x000fe20003f45270 */
[----:B------:R-:W-:Y:S02]  /*14e90*/  IMAD.MOV.U32 R4, RZ, RZ, RZ ;  /* 0x000000ffff047224 */ /* 0x000fe400078e00ff */
[----:B------:R-:W0:Y:S01]  /*14ea0*/  @P0 MUFU.RCP R3, R5 ;  /* 0x0000000500030308 */ /* 0x000e220000001000 */
[----:B------:R-:W-:-:S07]  /*14eb0*/  PLOP3.LUT P0, PT, PT, PT, PT, 0x8, 0x0 ;  /* 0x000000000000781c */ /* 0x000fce0003f0e170 */
[----:B------:R-:W1:Y:S02]  /*14ec0*/  @P1 MUFU.RCP R4, R7 ;  /* 0x0000000700041308 */ /* 0x000e640000001000 */
[C---:B------:R-:W-:Y:S02]  /*14ed0*/  @!P2 IMAD R9, R19.reuse, 0x40, R194 ;  /* 0x000000401309a824 */ /* 0x040fe400078e02c2 */
[----:B------:R-:W-:Y:S02]  /*14ee0*/  VIADD R19, R19, 0x1 ;  /* 0x0000000113137836 */ /* 0x000fe40000000000 */
[----:B------:R-:W-:-:S03]  /*14ef0*/  @!P2 IMAD R9, R9, 0x4, R18 ;  /* 0x000000040909a824 */ /* 0x000fc600078e0212 */
[----:B------:R-:W-:Y:S01]  /*14f00*/  ISETP.NE.AND P1, PT, R19, 0x2, PT ;  /* 0x000000021300780c */ /* 0x000fe20003f25270 */
[-C--:B0-----:R-:W-:Y:S01]  /*14f10*/  FMUL.FTZ R155, R28, R3.reuse ;  /* 0x000000031c9b7220 */ /* 0x081fe20000410000 */
[----:B------:R0:W-:Y:S01]  /*14f20*/  @!P2 STS [R9+0x38400], R3 ;  /* 0x038400030900a388 */ /* 0x0001e20000000800 */
        /* <DEDUP_REMOVED lines=65> */
[-C--:B0-----:R-:W-:Y:S01]  /*15340*/  FMUL.FTZ R3, R27, R4.reuse ;  /* 0x000000041b037220 */ /* 0x081fe20000410000 */
        /* <DEDUP_REMOVED lines=62> */
[----:B------:R-:W-:-:S02]  /*15730*/  SEL R4, RZ, 0x1, P1 ;  /* 0x00000001ff047807 */ /* 0x000fc40000800000 */
[----:B------:R-:W-:Y:S02]  /*15740*/  SEL R19, R19, RZ, P1 ;  /* 0x000000ff13137207 */ /* 0x000fe40000800000 */
[----:B------:R-:W-:Y:S01]  /*15750*/  LOP3.LUT R23, R23, R4, RZ, 0x3c, !PT ;  /* 0x0000000417177212 */ /* 0x000fe200078e3cff */
[----:B--2---:R-:W-:-:S05]  /*15760*/  VIADD R20, R20, 0x1 ;  /* 0x0000000114147836 */ /* 0x004fca0000000000 */
[----:B------:R0:W-:Y:S01]  /*15770*/  STL [R1+0x58], R20 ;  /* 0x0000581401007387 */ /* 0x0001e20000100800 */
[----:B------:R-:W-:Y:S06]  /*15780*/  BAR.ARV 0xe, 0x100 ;  /* 0x0384000000007b1d */ /* 0x000fec0000002000 */
.L_x_8648:
[----:B------:R-:W-:Y:S05]  /*15790*/  BSYNC B7 ;  /* 0x0000000000077941 */ /* 0x000fea0003800000 */
.L_x_8646:
        /* <DEDUP_REMOVED lines=10> */
[----:B------:R-:W2:Y:S01]  /*15840*/  S2R R45, SR_SWINHI ;  /* 0x00000000002d7919 */ /* 0x000ea20000002f00 */
[----:B------:R-:W-:Y:S01]  /*15850*/  F2FP.BF16.F32.PACK_AB R7, R31, R7 ;  /* 0x000000071f07723e */ /* 0x000fe200000010ff */
[----:B------:R-:W-:Y:S01]  /*15860*/  ULDC.64 UR4, c[0x0][0xd00] ;  /* 0x0003400000047ab9 */ /* 0x000fe20000000a00 */
[----:B-1----:R-:W-:Y:S01]  /*15870*/  F2FP.BF16.F32.PACK_AB R4, R6, R8 ;  /* 0x000000080604723e */ /* 0x002fe200000010ff */
[----:B------:R-:W3:Y:S04]  /*15880*/  LDL.LU R70, [R1+0x4c] ;  /* 0x00004c0001467983 */ /* 0x000ee80000300800 */
[----:B------:R-:W3:Y:S01]  /*15890*/  LDL.LU R66, [R1+0x50] ;  /* 0x0000500001427983 */ /* 0x000ee20000300800 */
[----:B------:R-:W-:-:S02]  /*158a0*/  F2FP.BF16.F32.PACK_AB R5, R3, R5 ;  /* 0x000000050305723e */ /* 0x000fc400000010ff */
[----:B0-----:R-:W-:Y:S02]  /*158b0*/  MOV R20, R18 ;  /* 0x0000001200147202 */ /* 0x001fe40000000f00 */
[----:B--2---:R-:W-:Y:S02]  /*158c0*/  MOV R21, R45 ;  /* 0x0000002d00157202 */ /* 0x004fe40000000f00 */
[----:B------:R-:W-:Y:S02]  /*158d0*/  F2FP.BF16.F32.PACK_AB R6, R152, R155 ;  /* 0x0000009b9806723e */ /* 0x000fe400000010ff */
[----:B------:R-:W-:Y:S02]  /*158e0*/  F2FP.BF16.F32.PACK_AB R11, R39, R11 ;  /* 0x0000000b270b723e */ /* 0x000fe400000010ff */
[----:B------:R-:W-:Y:S02]  /*158f0*/  F2FP.BF16.F32.PACK_AB R8, R10, R153 ;  /* 0x000000990a08723e */ /* 0x000fe400000010ff */
[----:B------:R-:W-:-:S02]  /*15900*/  F2FP.BF16.F32.PACK_AB R9, R35, R9 ;  /* 0x000000092309723e */ /* 0x000fc400000010ff */
[----:B------:R-:W-:Y:S01]  /*15910*/  F2FP.BF16.F32.PACK_AB R10, R14, R36 ;  /* 0x000000240e0a723e */ /* 0x000fe200000010ff */
[----:B------:R-:W0:Y:S01]  /*15920*/  S2R R90, SR_TID.X ;  /* 0x00000000005a7919 */ /* 0x000e220000002100 */
        /* <DEDUP_REMOVED lines=18> */
[----:B0-----:R-:W-:Y:S01]  /*15a50*/  VIADD R90, R90, 0xffffff80 ;  /* 0xffffff805a5a7836 */ /* 0x001fe20000000000 */
[----:B------:R-:W-:Y:S02]  /*15a60*/  F2FP.BF16.F32.PACK_AB R146, R149, R148 ;  /* 0x000000949592723e */ /* 0x000fe400000010ff */
[----:B------:R-:W-:Y:S02]  /*15a70*/  F2FP.BF16.F32.PACK_AB R147, R151, R150 ;  /* 0x000000969793723e */ /* 0x000fe400000010ff */
[----:B------:R-:W-:-:S04]  /*15a80*/  SHF.R.S32.HI R97, RZ, 0x1f, R90 ;  /* 0x0000001fff617819 */ /* 0x000fc8000001145a */
[----:B------:R-:W-:-:S04]  /*15a90*/  LEA.HI R97, R97, R90, RZ, 0x3 ;  /* 0x0000005a61617211 */ /* 0x000fc800078f18ff */
[----:B------:R-:W-:Y:S01]  /*15aa0*/  SHF.R.S32.HI R97, RZ, 0x3, R97 ;  /* 0x00000003ff617819 */ /* 0x000fe20000011461 */
[----:B------:R-:W-:Y:S01]  /*15ab0*/  BAR.SYNC.DEFER_BLOCKING 0x1, 0x100 ;  /* 0x0044000000007b1d */ /* 0x000fe20000010000 */
[----:B----4-:R-:W-:-:S03]  /*15ac0*/  IMAD.WIDE R44, R30, 0x2, R20 ;  /* 0x000000021e2c7825 */ /* 0x010fc600078e0214 */
[----:B------:R-:W-:Y:S01]  /*15ad0*/  LOP3.LUT R49, R44, 0x380, RZ, 0xc0, !PT ;  /* 0x000003802c317812 */ /* 0x000fe200078ec0ff */
[----:B------:R-:W-:-:S03]  /*15ae0*/  IMAD.MOV.U32 R31, RZ, RZ, R45 ;  /* 0x000000ffff1f7224 */ /* 0x000fc600078e002d */
[----:B------:R-:W-:-:S04]  /*15af0*/  SHF.R.U64 R49, R49, 0x3, RZ ;  /* 0x0000000331317819 */ /* 0x000fc800000012ff */
[----:B------:R-:W-:Y:S02]  /*15b00*/  LOP3.LUT R30, R49, R44, RZ, 0x3c, !PT ;  /* 0x0000002c311e7212 */ /* 0x000fe400078e3cff */
[----:B---3--:R-:W-:Y:S02]  /*15b10*/  IADD3 R24, P0, R44, 0x20, RZ ;  /* 0x000000202c187810 */ /* 0x008fe40007f1e0ff */
[----:B------:R-:W-:-:S05]  /*15b20*/  MOV R30, R30 ;  /* 0x0000001e001e7202 */ /* 0x000fca0000000f00 */
[----:B------:R0:W-:Y:S01]  /*15b30*/  STSM.16.M88.4 [R30], R4 ;  /* 0x000000041e007844 */ /* 0x0001e20000000200 */
[----:B------:R-:W-:Y:S01]  /*15b40*/  LOP3.LUT R3, R24, 0x380, RZ, 0xc0, !PT ;  /* 0x0000038018037812 */ /* 0x000fe200078ec0ff */
        /* <DEDUP_REMOVED lines=42> */
[C---:B0-----:R-:W-:Y:S02]  /*15df0*/  IADD3 R9, P0, R44.reuse, 0x4020, RZ ;  /* 0x000040202c097810 */ /* 0x041fe40007f1e0ff */
[C---:B------:R-:W-:Y:S02]  /*15e00*/  IADD3 R11, P2, R44.reuse, 0x6000, RZ ;  /* 0x000060002c0b7810 */ /* 0x040fe40007f5e0ff */
[C---:B-1----:R-:W-:Y:S02]  /*15e10*/  IADD3 R6, P6, R44.reuse, 0x6020, RZ ;  /* 0x000060202c067810 */ /* 0x042fe40007fde0ff */
        /* <DEDUP_REMOVED lines=40> */
[----:B------:R-:W-:Y:S02]  /*160a0*/  F2FP.BF16.F32.PACK_AB R4, R159, R161 ;  /* 0x000000a19f04723e */ /* 0x000fe400000010ff */
[----:B------:R-:W-:Y:S02]  /*160b0*/  F2FP.BF16.F32.PACK_AB R5, R51, R50 ;  /* 0x000000323305723e */ /* 0x000fe400000010ff */
[----:B------:R-:W-:Y:S02]  /*160c0*/  F2FP.BF16.F32.PACK_AB R6, R157, R160 ;  /* 0x000000a09d06723e */ /* 0x000fe400000010ff */
[----:B------:R-:W-:-:S02]  /*160d0*/  F2FP.BF16.F32.PACK_AB R7, R55, R54 ;  /* 0x000000363707723e */ /* 0x000fc400000010ff */
[----:B------:R-:W-:Y:S02]  /*160e0*/  LOP3.LUT R3, R44, 0x380, RZ, 0xc0, !PT ;  /* 0x000003802c037812 */ /* 0x000fe400078ec0ff */
[----:B------:R-:W-:Y:S02]  /*160f0*/  MOV R36, R48 ;  /* 0x0000003000247202 */ /* 0x000fe40000000f00 */
[----:B------:R-:W-:Y:S02]  /*16100*/  F2FP.BF16.F32.PACK_AB R8, R156, R158 ;  /* 0x0000009e9c08723e */ /* 0x000fe400000010ff */
[----:B------:R-:W-:Y:S02]  /*16110*/  F2FP.BF16.F32.PACK_AB R9, R59, R58 ;  /* 0x0000003a3b09723e */ /* 0x000fe400000010ff */
[----:B------:R-:W-:Y:S02]  /*16120*/  F2FP.BF16.F32.PACK_AB R10, R61, R60 ;  /* 0x0000003c3d0a723e */ /* 0x000fe400000010ff */
[----:B------:R-:W-:-:S02]  /*16130*/  F2FP.BF16.F32.PACK_AB R11, R63, R62 ;  /* 0x0000003e3f0b723e */ /* 0x000fc400000010ff */
[----:B------:R-:W-:Y:S02]  /*16140*/  MOV R49, R30 ;  /* 0x0000001e00317202 */ /* 0x000fe40000000f00 */
[----:B------:R-:W-:Y:S02]  /*16150*/  F2FP.BF16.F32.PACK_AB R12, R65, R64 ;  /* 0x00000040410c723e */ /* 0x000fe400000010ff */
[----:B------:R-:W-:Y:S02]  /*16160*/  MOV R48, R34 ;  /* 0x0000002200307202 */ /* 0x000fe40000000f00 */
[----:B------:R-:W-:Y:S02]  /*16170*/  F2FP.BF16.F32.PACK_AB R28, R73, R72 ;  /* 0x00000048491c723e */ /* 0x000fe400000010ff */
[----:B------:R-:W-:Y:S02]  /*16180*/  F2FP.BF16.F32.PACK_AB R30, R77, R76 ;  /* 0x0000004c4d1e723e */ /* 0x000fe400000010ff */
[----:B------:R-:W-:Y:S01]  /*16190*/  F2FP.BF16.F32.PACK_AB R31, R79, R78 ;  /* 0x0000004e4f1f723e */ /* 0x000fe200000010ff */
[----:B------:R-:W-:Y:S01]  /*161a0*/  STSM.16.M88.4 [R56], R4 ;  /* 0x0000000438007844 */ /* 0x000fe20000000200 */
[----:B------:R-:W-:-:S02]  /*161b0*/  F2FP.BF16.F32.PACK_AB R32, R81, R80 ;  /* 0x000000505120723e */ /* 0x000fc400000010ff */
        /* <DEDUP_REMOVED lines=11> */
[----:B0-----:R-:W-:Y:S02]  /*16270*/  F2FP.BF16.F32.PACK_AB R38, R93, R92 ;  /* 0x0000005c5d26723e */ /* 0x001fe400000010ff */
[----:B------:R-:W-:Y:S02]  /*16280*/  F2FP.BF16.F32.PACK_AB R4, R105, R104 ;  /* 0x000000686904723e */ /* 0x000fe400000010ff */
[----:B------:R-:W-:Y:S02]  /*16290*/  F2FP.BF16.F32.PACK_AB R5, R107, R106 ;  /* 0x0000006a6b05723e */ /* 0x000fe400000010ff */
[----:B-1----:R-:W-:-:S02]  /*162a0*/  F2FP.BF16.F32.PACK_AB R36, R89, R88 ;  /* 0x000000585924723e */ /* 0x002fc400000010ff */
[----:B------:R-:W-:Y:S02]  /*162b0*/  F2FP.BF16.F32.PACK_AB R6, R109, R108 ;  /* 0x0000006c6d06723e */ /* 0x000fe400000010ff */
[----:B--2---:R-:W-:Y:S02]  /*162c0*/  F2FP.BF16.F32.PACK_AB R39, R95, R94 ;  /* 0x0000005e5f27723e */ /* 0x004fe400000010ff */
[----:B------:R-:W-:Y:S01]  /*162d0*/  F2FP.BF16.F32.PACK_AB R7, R111, R110 ;  /* 0x0000006e6f07723e */ /* 0x000fe200000010ff */
[----:B------:R-:W-:Y:S02]  /*162e0*/  IMAD.X R45, RZ, RZ, R45, P1 ;  /* 0x000000ffff2d7224 */ /* 0x000fe400008e062d */
[----:B------:R-:W-:Y:S01]  /*162f0*/  STSM.16.M88.4 [R3], R36 ;  /* 0x0000002403007844 */ /* 0x000fe20000000200 */
[----:B------:R-:W-:Y:S02]  /*16300*/  F2FP.BF16.F32.PACK_AB R8, R113, R112 ;  /* 0x000000707108723e */ /* 0x000fe400000010ff */
[----:B------:R-:W-:Y:S01]  /*16310*/  F2FP.BF16.F32.PACK_AB R9, R115, R114 ;  /* 0x000000727309723e */ /* 0x000fe200000010ff */
[----:B------:R-:W-:Y:S01]  /*16320*/  STSM.16.M88.4 [R46], R40 ;  /* 0x000000282e007844 */ /* 0x000fe20000000200 */
[----:B------:R-:W-:-:S02]  /*16330*/  F2FP.BF16.F32.PACK_AB R10, R117, R116 ;  /* 0x00000074750a723e */ /* 0x000fc400000010ff */
[----:B------:R-:W-:Y:S01]  /*16340*/  F2FP.BF16.F32.PACK_AB R11, R119, R118 ;  /* 0x00000076770b723e */ /* 0x000fe200000010ff */
[----:B------:R0:W-:Y:S01]  /*16350*/  STSM.16.M88.4 [R48], R4 ;  /* 0x0000000430007844 */ /* 0x0001e20000000200 */
[----:B------:R-:W-:Y:S02]  /*16360*/  F2FP.BF16.F32.PACK_AB R12, R121, R120 ;  /* 0x00000078790c723e */ /* 0x000fe400000010ff */
[----:B------:R-:W-:Y:S02]  /*16370*/  F2FP.BF16.F32.PACK_AB R13, R123, R122 ;  /* 0x0000007a7b0d723e */ /* 0x000fe400000010ff */
[----:B------:R-:W-:Y:S02]  /*16380*/  F2FP.BF16.F32.PACK_AB R14, R125, R124 ;  /* 0x0000007c7d0e723e */ /* 0x000fe400000010ff */
[----:B------:R-:W-:Y:S02]  /*16390*/  F2FP.BF16.F32.PACK_AB R15, R127, R126 ;  /* 0x0000007e7f0f723e */ /* 0x000fe400000010ff */
[----:B------:R-:W-:Y:S01]  /*163a0*/  ISETP.NE.U32.AND P0, PT, RZ, UR4, PT ;  /* 0x00000004ff007c0c */ /* 0x000fe2000bf05070 */
[----:B------:R1:W-:Y:S01]  /*163b0*/  STSM.16.M88.4 [R49], R8 ;  /* 0x0000000831007844 */ /* 0x0003e20000000200 */
[----:B------:R-:W-:-:S02]  /*163c0*/  MOV R44, R44 ;  /* 0x0000002c002c7202 */ /* 0x000fc40000000f00 */
[----:B0-----:R-:W-:Y:S01]  /*163d0*/  IADD3 R4, P1, R70, UR4, RZ ;  /* 0x0000000446047c10 */ /* 0x001fe2000ff3e0ff */
[----:B------:R0:W-:Y:S01]  /*163e0*/  STSM.16.M88.4 [R52], R12 ;  /* 0x0000000c34007844 */ /* 0x0001e20000000200 */
[----:B------:R-:W-:Y:S02]  /*163f0*/  ISETP.NE.AND.EX P0, PT, RZ, UR5, PT, P0 ;  /* 0x00000005ff007c0c */ /* 0x000fe4000bf05300 */
[----:B------:R-:W-:Y:S01]  /*16400*/  IADD3.X R5, R66, UR5, RZ, P1, !PT ;  /* 0x0000000542057c10 */ /* 0x000fe20008ffe4ff */
[----:B------:R-:W-:Y:S01]  /*16410*/  ULDC.64 UR4, c[0x0][0xd08] ;  /* 0x0003420000047ab9 */ /* 0x000fe20000000a00 */
[----:B------:R-:W-:Y:S01]  /*16420*/  STSM.16.M88.4 [R24], R128 ;  /* 0x0000008018007844 */ /* 0x000fe20000000200 */
[----:B------:R-:W-:-:S03]  /*16430*/  ISETP.NE.U32.AND P6, PT, RZ, UR4, PT ;  /* 0x00000004ff007c0c */ /* 0x000fc6000bfc5070 */
[----:B------:R-:W-:Y:S01]  /*16440*/  STSM.16.M88.4 [R47], R136 ;  /* 0x000000882f007844 */ /* 0x000fe20000000200 */
[----:B------:R-:W-:-:S03]  /*16450*/  ISETP.NE.AND.EX P6, PT, RZ, UR5, PT, P6 ;  /* 0x00000005ff007c0c */ /* 0x000fc6000bfc5360 */
[----:B------:R2:W-:Y:S01]  /*16460*/  STSM.16.M88.4 [R44], R144 ;  /* 0x000000902c007844 */ /* 0x0005e20000000200 */
[----:B------:R-:W-:Y:S02]  /*16470*/  IMAD R7, R97, 0x40, R209 ;  /* 0x0000004061077824 */ /* 0x000fe400078e02d1 */
[----:B------:R-:W-:Y:S01]  /*16480*/  IMAD.MOV.U32 R80, RZ, RZ, RZ ;  /* 0x000000ffff507224 */ /* 0x000fe200078e00ff */
[----:B------:R-:W-:Y:S01]  /*16490*/  BAR.SYNC.DEFER_BLOCKING 0x1, 0x100 ;  /* 0x0044000000007b1d */ /* 0x000fe20000010000 */
[----:B------:R-:W-:-:S05]  /*164a0*/  IMAD.WIDE R6, R7, 0x2, R20 ;  /* 0x0000000207067825 */ /* 0x000fca00078e0214 */
[----:B-1----:R-:W-:Y:S01]  /*164b0*/  @P6 IADD3 R10, P4, R70, UR4, RZ ;  /* 0x00000004460a6c10 */ /* 0x002fe2000ff9e0ff */
[----:B------:R-:W-:Y:S02]  /*164c0*/  ULDC UR4, c[0x0][0xb88] ;  /* 0x0002e20000047ab9 */ /* 0x000fe40000000800 */
[----:B------:R-:W-:Y:S01]  /*164d0*/  IMAD.U32 R20, RZ, RZ, UR4 ;  /* 0x00000004ff147e24 */ /* 0x000fe2000f8e00ff */
[----:B------:R-:W-:Y:S01]  /*164e0*/  @P6 IADD3.X R11, R66, UR5, RZ, P4, !PT ;  /* 0x00000005420b6c10 */ /* 0x000fe2000a7fe4ff */
[----:B------:R1:W5:Y:S04]  /*164f0*/  @P0 LDG.E R80, desc[UR40][R4.64] ;  /* 0x0000002804500981 */ /* 0x000368000c1e1900 */
[----:B------:R1:W5:Y:S01]  /*16500*/  @P6 LDG.E R20, desc[UR40][R10.64] ;  /* 0x000000280a146981 */ /* 0x000362000c1e1900 */
[----:B------:R-:W-:-:S02]  /*16510*/  IADD3 R9, P1, R6, 0x1000, RZ ;  /* 0x0000100006097810 */ /* 0x000fc40007f3e0ff */
[C---:B0-----:R-:W-:Y:S02]  /*16520*/  IADD3 R13, P2, R6.reuse, 0x2000, RZ ;  /* 0x00002000060d7810 */ /* 0x041fe40007f5e0ff */
[C---:B------:R-:W-:Y:S02]  /*16530*/  IADD3 R29, P3, R6.reuse, 0x3000, RZ ;  /* 0x00003000061d7810 */ /* 0x040fe40007f7e0ff */
[----:B------:R-:W-:Y:S02]  /*16540*/  IADD3 R33, P4, R6, 0x4000, RZ ;  /* 0x0000400006217810 */ /* 0x000fe40007f9e0ff */
        /* <DEDUP_REMOVED lines=41> */
[----:B-1----:R-:W-:Y:S06]  /*167e0*/  @P6 BRA `(.L_x_8731) ;  /* 0x0000000000106947 */ /* 0x002fec0003800000 */
[----:B------:R-:W-:Y:S05]  /*167f0*/  @!P0 BRA `(.L_x_8731) ;  /* 0x00000000000c8947 */ /* 0x000fea0003800000 */
[----:B------:R-:W2:Y:S04]  /*16800*/  LDG.E R3, desc[UR40][R4.64] ;  /* 0x0000002804037981 */ /* 0x000ea8000c1e1900 */
[----:B-----5:R-:W2:Y:S02]  /*16810*/  LDG.E R20, desc[UR40][R4.64+0x4] ;  /* 0x0000042804147981 */ /* 0x020ea4000c1e1900 */
[----:B--2---:R-:W-:-:S07]  /*16820*/  IMAD.IADD R20, R20, 0x1, -R3 ;  /* 0x0000000114147824 */ /* 0x004fce00078e0a03 */
.L_x_8731:
[----:B------:R-:W-:Y:S01]  /*16830*/  ISETP.NE.AND P6, PT, R14, RZ, PT ;  /* 0x000000ff0e00720c */ /* 0x000fe20003fc5270 */
[----:B------:R-:W0:Y:S01]  /*16840*/  S2R R4, SR_TID.X ;  /* 0x0000000000047919 */ /* 0x000e220000002100 */
[----:B------:R-:W2:Y:S01]  /*16850*/  LDL.LU R14, [R1+0x54] ;  /* 0x00005400010e7983 */ /* 0x000ea20000300800 */
[--C-:B------:R-:W-:Y:S02]  /*16860*/  IMAD.X R57, RZ, RZ, R7.reuse, P5 ;  /* 0x000000ffff397224 */ /* 0x100fe400028e0607 */
[----:B------:R-:W-:Y:S01]  /*16870*/  IMAD.X R37, RZ, RZ, R7, P6 ;  /* 0x000000ffff257224 */ /* 0x000fe200030e0607 */
[----:B------:R-:W3:Y:S04]  /*16880*/  LDL.LU R11, [R1+0x5c] ;  /* 0x00005c00010b7983 */ /* 0x000ee80000300800 */
        /* <DEDUP_REMOVED lines=49> */
[----:B------:R-:W-:Y:S02]  /*16ba0*/  IMAD R10, R81, UR4, RZ ;  /* 0x00000004510a7c24 */ /* 0x000fe4000f8e02ff */
[----:B------:R-:W-:Y:S02]  /*16bb0*/  IMAD.MOV.U32 R7, RZ, RZ, R3 ;  /* 0x000000ffff077224 */ /* 0x000fe400078e0003 */
[C---:B------:R-:W-:Y:S02]  /*16bc0*/  IMAD R15, R82.reuse, UR5, R10 ;  /* 0x00000005520f7c24 */ /* 0x040fe4000f8e020a */
[----:B------:R-:W-:Y:S01]  /*16bd0*/  IMAD.WIDE.U32 R6, R82, UR4, R6 ;  /* 0x0000000452067c25 */ /* 0x000fe2000f8e0006 */
[----:B------:R-:W-:-:S03]  /*16be0*/  ULDC.64 UR4, c[0x0][0xc98] ;  /* 0x0003260000047ab9 */ /* 0x000fc60000000a00 */
[----:B------:R-:W-:Y:S02]  /*16bf0*/  IMAD.IADD R7, R7, 0x1, R15 ;  /* 0x0000000107077824 */ /* 0x000fe400078e020f */
[----:B------:R-:W-:Y:S02]  /*16c00*/  IMAD.IADD R34, R194, 0x1, R212 ;  /* 0x00000001c2227824 */ /* 0x000fe400078e02d4 */
[----:B------:R-:W-:Y:S01]  /*16c10*/  IMAD.WIDE.U32 R6, R21, UR4, R6 ;  /* 0x0000000415067c25 */ /* 0x000fe2000f8e0006 */
[----:B0-----:R-:W-:-:S13]  /*16c20*/  ISETP.NE.AND P0, PT, R35, 0x1, PT ;  /* 0x000000012300780c */ /* 0x001fda0003f05270 */
[----:B------:R-:W0:Y:S08]  /*16c30*/  @P0 LDC R11, c[0x0][0xcec] ;  /* 0x00033b00ff0b0b82 */ /* 0x000e300000000800 */
[----:B------:R-:W1:Y:S01]  /*16c40*/  @P0 LDC R31, c[0x0][0xcf0] ;  /* 0x00033c00ff1f0b82 */ /* 0x000e620000000800 */
[----:B--2---:R-:W-:-:S04]  /*16c50*/  IMAD.IADD R30, R14, 0x1, R212 ;  /* 0x000000010e1e7824 */ /* 0x004fc800078e02d4 */
        /* <DEDUP_REMOVED lines=28> */
[----:B------:R-:W1:Y:S06]  /*16e20*/  SHFL.IDX PT, R11, R30, 0x1, 0x1c1f ;  /* 0x003c1f001e0b7f89 */ /* 0x000e6c00000e0000 */
[----:B0-----:R0:W-:Y:S04]  /*16e30*/  @!P1 ST.E desc[UR40][R6.64], R0 ;  /* 0x0000000006009985 */ /* 0x0011e8000c101928 */
[----:B-1----:R0:W-:Y:S02]  /*16e40*/  @!P0 ST.E desc[UR40][R10.64], R2 ;  /* 0x000000020a008985 */ /* 0x0021e4000c101928 */
.L_x_8732:
        /* <DEDUP_REMOVED lines=29> */
[----:B------:R-:W5:Y:S01]  /*17020*/  LD.E.128 R56, desc[UR40][R56.64] ;  /* 0x0000002838387980 */ /* 0x000f62000c101d00 */
[----:B------:R-:W-:-:S02]  /*17030*/  IMAD.IADD R3, R3, 0x1, R81 ;  /* 0x0000000103037824 */ /* 0x000fc400078e0251 */
[----:B------:R-:W-:Y:S01]  /*17040*/  IMAD R81, R82, 0x20, R97 ;  /* 0x0000002052517824 */ /* 0x000fe200078e0261 */
[----:B------:R-:W5:Y:S01]  /*17050*/  LD.E.128 R60, desc[UR40][R60.64] ;  /* 0x000000283c3c7980 */ /* 0x000f62000c101d00 */
[----:B------:R-:W-:Y:S02]  /*17060*/  IMAD R24, R24, UR4, RZ ;  /* 0x0000000418187c24 */ /* 0x000fe4000f8e02ff */
[----:B------:R-:W-:Y:S01]  /*17070*/  VIADD R98, R209, 0x40 ;  /* 0x00000040d1627836 */ /* 0x000fe20000000000 */
[----:B------:R-:W5:Y:S01]  /*17080*/  LD.E.128 R64, desc[UR40][R64.64] ;  /* 0x0000002840407980 */ /* 0x000f62000c101d00 */
[----:B------:R-:W-:Y:S02]  /*17090*/  IMAD.IADD R82, R212, 0x1, R81 ;  /* 0x00000001d4527824 */ /* 0x000fe400078e0251 */
[----:B------:R-:W-:Y:S01]  /*170a0*/  IMAD R83, R21, UR5, R24 ;  /* 0x0000000515537c24 */ /* 0x000fe2000f8e0218 */
[----:B0-----:R-:W-:Y:S01]  /*170b0*/  ISETP.GE.AND P0, PT, R98, R0, PT ;  /* 0x000000006200720c */ /* 0x001fe20003f06270 */
[----:B------:R-:W-:Y:S01]  /*170c0*/  VIADD R96, R209, 0x80 ;  /* 0x00000080d1607836 */ /* 0x000fe20000000000 */
[----:B------:R-:W5:Y:S01]  /*170d0*/  LD.E.128 R68, desc[UR40][R68.64] ;  /* 0x0000002844447980 */ /* 0x000f62000c101d00 */
[----:B-1----:R-:W-:Y:S01]  /*170e0*/  @P1 IMAD.HI.U32 R24, R82, R87, RZ ;  /* 0x0000005752181227 */ /* 0x002fe200078e00ff */
[----:B------:R-:W-:-:S02]  /*170f0*/  SEL R80, RZ, 0xffffffff, P0 ;  /* 0xffffffffff507807 */ /* 0x000fc40000000000 */
[----:B------:R-:W5:Y:S01]  /*17100*/  LD.E.128 R72, desc[UR40][R72.64] ;  /* 0x0000002848487980 */ /* 0x000f62000c101d00 */
[----:B------:R-:W-:Y:S01]  /*17110*/  IMAD.WIDE.U32 R2, R21, UR4, R2 ;  /* 0x0000000415027c25 */ /* 0x000fe2000f8e0002 */
[-C--:B------:R-:W-:Y:S01]  /*17120*/  ISETP.GE.AND P0, PT, R96, R0.reuse, PT ;  /* 0x000000006000720c */ /* 0x080fe20003f06270 */
[----:B------:R-:W-:Y:S01]  /*17130*/  ULDC.64 UR4, c[0x0][0xbe0] ;  /* 0x0002f80000047ab9 */ /* 0x000fe20000000a00 */
[----:B------:R-:W5:Y:S01]  /*17140*/  LD.E.128 R76, desc[UR40][R76.64] ;  /* 0x000000284c4c7980 */ /* 0x000f62000c101d00 */
[----:B------:R-:W-:Y:S01]  /*17150*/  IMAD.MOV.U32 R21, RZ, RZ, R82 ;  /* 0x000000ffff157224 */ /* 0x000fe200078e0052 */
[----:B--2---:R-:W-:Y:S01]  /*17160*/  @P1 SHF.R.U32.HI R21, RZ, R89, R24 ;  /* 0x00000059ff151219 */ /* 0x004fe20000011618 */
[C---:B------:R-:W-:Y:S01]  /*17170*/  VIADD R94, R209.reuse, 0xc0 ;  /* 0x000000c0d15e7836 */ /* 0x040fe20000000000 */
[-C--:B------:R-:W-:Y:S01]  /*17180*/  ISETP.GE.AND P1, PT, R209, R0.reuse, PT ;  /* 0x00000000d100720c */ /* 0x080fe20003f26270 */
[----:B------:R-:W-:Y:S01]  /*17190*/  IMAD.IADD R3, R3, 0x1, R83 ;  /* 0x0000000103037824 */ /* 0x000fe200078e0253 */
[----:B------:R-:W-:Y:S01]  /*171a0*/  @!PT LDS RZ, [RZ] ;  /* 0x00000000fffff984 */ /* 0x000fe20000000800 */
[----:B------:R-:W-:Y:S01]  /*171b0*/  @!PT LDS RZ, [RZ] ;  /* 0x00000000fffff984 */ /* 0x000fe20000000800 */
[----:B------:R-:W-:Y:S01]  /*171c0*/  @!PT LDS RZ, [RZ] ;  /* 0x00000000fffff984 */ /* 0x000fe20000000800 */
[----:B------:R-:W-:Y:S01]  /*171d0*/  @!PT LDS RZ, [RZ] ;  /* 0x00000000fffff984 */ /* 0x000fe20000000800 */
[----:B------:R0:W-:Y:S06]  /*171e0*/  MEMBAR.ALL.CTA ;  /* 0x0000000000007992 */ /* 0x0001ec0000008000 */
[----:B0-----:R-:W0:Y:S01]  /*171f0*/  FENCE.VIEW.ASYNC.S ;  /* 0x00000000000073c6 */ /* 0x001e220000000000 */
[----:B------:R-:W-:Y:S01]  /*17200*/  IMAD.SHL.U32 R83, R80, 0x2, RZ ;  /* 0x0000000250537824 */ /* 0x000fe200078e00ff */
[----:B------:R-:W-:Y:S01]  /*17210*/  SEL R24, RZ, 0x1, P1 ;  /* 0x00000001ff187807 */ /* 0x000fe20000800000 */
[--C-:B------:R-:W-:Y:S01]  /*17220*/  IMAD.MOV R81, RZ, RZ, -R21.reuse ;  /* 0x000000ffff517224 */ /* 0x100fe200078e0a15 */
[----:B------:R-:W-:Y:S01]  /*17230*/  SEL R80, RZ, 0xffffffff, P0 ;  /* 0xffffffffff507807 */ /* 0x000fe20000000000 */
[----:B------:R-:W-:Y:S01]  /*17240*/  VIADD R92, R209, 0x100 ;  /* 0x00000100d15c7836 */ /* 0x000fe20000000000 */
[-C--:B------:R-:W-:Y:S01]  /*17250*/  ISETP.GE.AND P0, PT, R94, R0.reuse, PT ;  /* 0x000000005e00720c */ /* 0x080fe20003f06270 */
[----:B------:R-:W-:Y:S01]  /*17260*/  IMAD R81, R85, R81, R82 ;  /* 0x0000005155517224 */ /* 0x000fe200078e0252 */
[----:B------:R-:W-:Y:S01]  /*17270*/  LOP3.LUT R24, R83, 0x2, R24, 0xe2, !PT ;  /* 0x0000000253187812 */ /* 0x000fe200078ee218 */
[----:B------:R-:W-:Y:S01]  /*17280*/  IMAD.SHL.U32 R83, R80, 0x4, RZ ;  /* 0x0000000450537824 */ /* 0x000fe200078e00ff */
[----:B------:R-:W-:Y:S01]  /*17290*/  SEL R80, RZ, 0xffffffff, P0 ;  /* 0xffffffffff507807 */ /* 0x000fe20000000000 */
[----:B------:R-:W-:Y:S01]  /*172a0*/  VIADD R90, R209, 0x140 ;  /* 0x00000140d15a7836 */ /* 0x000fe20000000000 */
[----:B------:R-:W-:Y:S01]  /*172b0*/  SHF.R.S32.HI R82, RZ, 0x1f, R21 ;  /* 0x0000001fff527819 */ /* 0x000fe20000011415 */
[----:B------:R-:W-:Y:S01]  /*172c0*/  IMAD.WIDE.U32 R2, R21, UR4, R2 ;  /* 0x0000000415027c25 */ /* 0x000fe2000f8e0002 */
[-C--:B------:R-:W-:Y:S01]  /*172d0*/  ISETP.GE.AND P0, PT, R92, R0.reuse, PT ;  /* 0x000000005c00720c */ /* 0x080fe20003f06270 */
[----:B------:R-:W-:Y:S01]  /*172e0*/  BSSY B1, `(.L_x_8733) ;  /* 0x0000055000017945 */ /* 0x000fe20003800000 */
[----:B------:R-:W-:Y:S01]  /*172f0*/  LOP3.LUT R24, R83, 0x4, R24, 0xe2, !PT ;  /* 0x0000000453187812 */ /* 0x000fe200078ee218 */
        /* <DEDUP_REMOVED lines=17> */
[----:B------:R-:W-:Y:S01]  /*17410*/  IMAD R85, R20, R85, RZ ;  /* 0x0000005514557224 */ /* 0x000fe200078e02ff */
[----:B------:R-:W-:Y:S01]  /*17420*/  SEL R21, RZ, 0x40, P0 ;  /* 0x00000040ff157807 */ /* 0x000fe20000000000 */
[----:B------:R-:W-:Y:S02]  /*17430*/  IMAD.IADD R212, R97, 0x1, R212 ;  /* 0x0000000161d47824 */ /* 0x000fe400078e02d4 */
[----:B------:R-:W-:Y:S01]  /*17440*/  VIADD R86, R209, 0x1c0 ;  /* 0x000001c0d1567836 */ /* 0x000fe20000000000 */
[----:B------:R-:W-:Y:S01]  /*17450*/  LOP3.LUT R24, R24, R21, RZ, 0xfc, !PT ;  /* 0x0000001518187212 */ /* 0x000fe200078efcff */
[C---:B------:R-:W-:Y:S01]  /*17460*/  IMAD R83, R81.reuse, UR5, R80 ;  /* 0x0000000551537c24 */ /* 0x040fe2000f8e0250 */
[----:B------:R-:W-:Y:S01]  /*17470*/  ISETP.GE.AND P1, PT, R212, R85, PT ;  /* 0x00000055d400720c */ /* 0x000fe20003f26270 */
[----:B------:R-:W-:Y:S01]  /*17480*/  IMAD.WIDE.U32 R2, R81, UR4, R2 ;  /* 0x0000000451027c25 */ /* 0x000fe2000f8e0002 */
[----:B------:R-:W-:Y:S01]  /*17490*/  ULDC.64 UR4, c[0x0][0xb80] ;  /* 0x0002e00000047ab9 */ /* 0x000fe20000000a00 */
[----:B------:R-:W-:-:S02]  /*174a0*/  ISETP.GE.AND P0, PT, R86, R0, PT ;  /* 0x000000005600720c */ /* 0x000fc40003f06270 */
[----:B------:R-:W-:Y:S01]  /*174b0*/  IMAD.IADD R21, R3, 0x1, R83 ;  /* 0x0000000103157824 */ /* 0x000fe200078e0253 */
[----:B------:R-:W-:Y:S01]  /*174c0*/  LEA R83, P2, R2, UR4, 0x1 ;  /* 0x0000000402537c11 */ /* 0x000fe2000f8408ff */
[----:B------:R-:W-:Y:S01]  /*174d0*/  VIADD R20, R18, 0x38820 ;  /* 0x0003882012147836 */ /* 0x000fe20000000000 */
[----:B------:R-:W-:Y:S01]  /*174e0*/  SEL R3, RZ, 0x80, P0 ;  /* 0x00000080ff037807 */ /* 0x000fe20000000000 */
[C---:B------:R-:W-:Y:S01]  /*174f0*/  VIADD R87, R209.reuse, 0x1c0 ;  /* 0x000001c0d1577836 */ /* 0x040fe20000000000 */
[----:B------:R-:W-:Y:S01]  /*17500*/  LEA.HI.X R84, R2, UR5, R21, 0x1, P2 ;  /* 0x0000000502547c11 */ /* 0x000fe200090f0c15 */
[C---:B------:R-:W-:Y:S01]  /*17510*/  VIADD R89, R209.reuse, 0x180 ;  /* 0x00000180d1597836 */ /* 0x040fe20000000000 */
[----:B------:R-:W-:Y:S01]  /*17520*/  PRMT R20, RZ, 0x654, R20 ;  /* 0x00000654ff147816 */ /* 0x000fe20000000014 */
[C---:B------:R-:W-:Y:S01]  /*17530*/  VIADD R91, R209.reuse, 0x140 ;  /* 0x00000140d15b7836 */ /* 0x040fe20000000000 */
[----:B------:R-:W-:Y:S01]  /*17540*/  LOP3.LUT R82, R24, R3, RZ, 0xfc, !PT ;  /* 0x0000000318527212 */ /* 0x000fe200078efcff */
[C---:B------:R-:W-:Y:S01]  /*17550*/  VIADD R93, R209.reuse, 0x100 ;  /* 0x00000100d15d7836 */ /* 0x040fe20000000000 */
[----:B0-----:R0:W-:Y:S01]  /*17560*/  SYNCS.ARRIVE.TRANS64.RED.A1T0 RZ, [R20+URZ], RZ ;  /* 0x000000ff14ff79a7 */ /* 0x0011e2000810043f */
[C---:B------:R-:W-:Y:S01]  /*17570*/  VIADD R95, R209.reuse, 0xc0 ;  /* 0x000000c0d15f7836 */ /* 0x040fe20000000000 */
[----:B------:R0:W1:Y:S01]  /*17580*/  SHFL.IDX PT, R2, R83, RZ, 0x181f ;  /* 0x00181fff53027589 */ /* 0x00006200000e0000 */
[C---:B------:R-:W-:Y:S01]  /*17590*/  VIADD R97, R209.reuse, 0x80 ;  /* 0x00000080d1617836 */ /* 0x040fe20000000000 */
[----:B------:R-:W-:Y:S01]  /*175a0*/  SHF.R.S32.HI R87, RZ, 0x1f, R87 ;  /* 0x0000001fff577819 */ /* 0x000fe20000011457 */
[----:B------:R-:W-:Y:S01]  /*175b0*/  VIADD R99, R209, 0x40 ;  /* 0x00000040d1637836 */ /* 0x000fe20000000000 */
[----:B------:R0:W2:Y:S01]  /*175c0*/  SHFL.IDX PT, R3, R84, RZ, 0x181f ;  /* 0x00181fff54037589 */ /* 0x0000a200000e0000 */
[----:B------:R-:W-:-:S02]  /*175d0*/  SHF.R.S32.HI R89, RZ, 0x1f, R89 ;  /* 0x0000001fff597819 */ /* 0x000fc40000011459 */
        /* <DEDUP_REMOVED lines=10> */
[C---:B-1----:R-:W-:Y:S02]  /*17680*/  @!P1 LEA R20, P2, R98.reuse, R2, 0x1 ;  /* 0x0000000262149211 */ /* 0x042fe400078408ff */
[----:B--2---:R-:W-:Y:S02]  /*17690*/  @!P0 IMAD.WIDE R80, R209, 0x2, R2 ;  /* 0x00000002d1508825 */ /* 0x004fe400078e0202 */
        /* <DEDUP_REMOVED lines=25> */
.L_x_8734:
[----:B------:R-:W-:Y:S05]  /*17830*/  BSYNC B1 ;  /* 0x0000000000017941 */ /* 0x000fea0003800000 */
.L_x_8733:
[----:B0----5:R-:W-:Y:S01]  /*17840*/  VIADD R4, R212, 0x20 ;  /* 0x00000020d4047836 */ /* 0x021fe20000000000 */
[----:B--2---:R0:W4:Y:S04]  /*17850*/  SHFL.IDX PT, R3, R84, 0x1, 0x181f ;  /* 0x00381f0054037f89 */ /* 0x00412800000e0000 */
        /* <DEDUP_REMOVED lines=9> */
[CC--:B-1----:R-:W-:Y:S02]  /*178f0*/  @!P5 LEA R6, P4, R98.reuse, R2.reuse, 0x1 ;  /* 0x000000026206d211 */ /* 0x0c2fe400078808ff */
[----:B----4-:R-:W-:Y:S02]  /*17900*/  @!P6 IMAD.WIDE R4, R209, 0x2, R2 ;  /* 0x00000002d104e825 */ /* 0x010fe400078e0202 */
[----:B------:R-:W-:Y:S02]  /*17910*/  @!P5 LEA.HI.X R7, R98, R3, R99, 0x1, P4 ;  /* 0x000000036207d211 */ /* 0x000fe400020f0c63 */
[----:B------:R-:W-:Y:S01]  /*17920*/  LOP3.LUT P4, RZ, R24, 0x40, RZ, 0xc0, !PT ;  /* 0x0000004018ff7812 */ /* 0x000fe2000788c0ff */
[----:B------:R0:W-:Y:S01]  /*17930*/  @!P6 ST.E.128 desc[UR40][R4.64], R8 ;  /* 0x000000080400e985 */ /* 0x0001e2000c101d28 */
[----:B------:R-:W-:-:S03]  /*17940*/  @!P3 LEA R12, P6, R96, R2, 0x1 ;  /* 0x00000002600cb211 */ /* 0x000fc600078c08ff */
[----:B------:R1:W-:Y:S01]  /*17950*/  @!P5 ST.E.128 desc[UR40][R6.64], R28 ;  /* 0x0000001c0600d985 */ /* 0x0003e2000c101d28 */
[-C--:B------:R-:W-:Y:S02]  /*17960*/  @!P3 LEA.HI.X R13, R96, R3.reuse, R97, 0x1, P6 ;  /* 0x00000003600db211 */ /* 0x080fe400030f0c61 */
[-C--:B------:R-:W-:Y:S02]  /*17970*/  @!P2 LEA R14, P5, R94, R2.reuse, 0x1 ;  /* 0x000000025e0ea211 */ /* 0x080fe400078a08ff */
        /* <DEDUP_REMOVED lines=18> */
.L_x_8730:
[----:B-1----:R-:W4:Y:S01]  /*17aa0*/  LDL.LU R4, [R1+0x4c] ;  /* 0x00004c0001047983 */ /* 0x002f220000300800 */
[----:B------:R-:W-:Y:S01]  /*17ab0*/  ULDC.64 UR4, c[0x0][0xd00] ;  /* 0x0003400000047ab9 */ /* 0x000fe20000000a00 */
[----:B------:R-:W-:Y:S01]  /*17ac0*/  IMAD.MOV.U32 R6, RZ, RZ, RZ ;  /* 0x000000ffff067224 */ /* 0x000fe200078e00ff */
[----:B------:R-:W1:Y:S01]  /*17ad0*/  LDC R29, c[0x0][0xce8] ;  /* 0x00033a00ff1d7b82 */ /* 0x000e620000000800 */
        /* <DEDUP_REMOVED lines=9> */
[----:B---3--:R-:W3:-:S12]  /*17b70*/  S2R R24, SR_TID.X ;  /* 0x0000000000187919 */ /* 0x008ed80000002100 */
[----:B------:R-:W-:Y:S01]  /*17b80*/  @P1 IADD3 R4, P2, R4, UR4, RZ ;  /* 0x0000000404041c10 */ /* 0x000fe2000ff5e0ff */
[----:B------:R-:W-:-:S03]  /*17b90*/  ULDC UR4, c[0x0][0xb88] ;  /* 0x0002e20000047ab9 */ /* 0x000fc60000000800 */
[----:B------:R-:W-:Y:S01]  /*17ba0*/  @P1 IADD3.X R5, R0, UR5, RZ, P2, !PT ;  /* 0x0000000500051c10 */ /* 0x000fe200097fe4ff */
[----:B------:R-:W-:-:S06]  /*17bb0*/  IMAD.U32 R0, RZ, RZ, UR4 ;  /* 0x00000004ff007e24 */ /* 0x000fcc000f8e00ff */
[----:B------:R2:W5:Y:S01]  /*17bc0*/  @P1 LDG.E R0, desc[UR40][R4.64] ;  /* 0x0000002804001981 */ /* 0x000562000c1e1900 */
[----:B---3--:R-:W-:-:S05]  /*17bd0*/  VIADD R24, R24, 0xffffff80 ;  /* 0xffffff8018187836 */ /* 0x008fca0000000000 */
[----:B------:R-:W-:Y:S01]  /*17be0*/  ISETP.GE.AND P2, PT, R24, 0x40, PT ;  /* 0x000000401800780c */ /* 0x000fe20003f46270 */
[----:B-12---:R-:W-:-:S12]  /*17bf0*/  @P1 BRA `(.L_x_8736) ;  /* 0x0000000000101947 */ /* 0x006fd80003800000 */
[----:B------:R-:W-:Y:S05]  /*17c00*/  @!P0 BRA `(.L_x_8736) ;  /* 0x00000000000c8947 */ /* 0x000fea0003800000 */
[----:B------:R-:W2:Y:S04]  /*17c10*/  LDG.E R5, desc[UR40][R2.64] ;  /* 0x0000002802057981 */ /* 0x000ea8000c1e1900 */
[----:B-----5:R-:W2:Y:S02]  /*17c20*/  LDG.E R0, desc[UR40][R2.64+0x4] ;  /* 0x0000042802007981 */ /* 0x020ea4000c1e1900 */
[----:B--2---:R-:W-:-:S07]  /*17c30*/  IMAD.IADD R0, R0, 0x1, -R5 ;  /* 0x0000000100007824 */ /* 0x004fce00078e0a05 */
.L_x_8736:
[----:B------:R-:W2:Y:S04]  /*17c40*/  LDL.LU R3, [R1+0x54] ;  /* 0x0000540001037983 */ /* 0x000ea80000300800 */
[----:B------:R-:W3:Y:S04]  /*17c50*/  LDL.LU R2, [R1+0x5c] ;  /* 0x00005c0001027983 */ /* 0x000ee80000300800 */
[----:B------:R-:W4:Y:S01]  /*17c60*/  LDL R14, [R1+0x48] ;  /* 0x00004800010e7983 */ /* 0x000f220000100800 */
[----:B------:R-:W-:Y:S01]  /*17c70*/  BSSY B1, `(.L_x_8737) ;  /* 0x000002d000017945 */ /* 0x000fe20003800000 */
[----:B-----5:R-:W-:-:S02]  /*17c80*/  SHF.R.S32.HI R11, RZ, 0x1f, R6 ;  /* 0x0000001fff0b7819 */ /* 0x020fc40000011406 */
[----:B--2---:R-:W-:Y:S02]  /*17c90*/  SEL R13, R3, RZ, !P0 ;  /* 0x000000ff030d7207 */ /* 0x004fe40004000000 */
[----:B---3--:R-:W-:Y:S02]  /*17ca0*/  SEL R12, R2, RZ, !P0 ;  /* 0x000000ff020c7207 */ /* 0x008fe40004000000 */
[----:B----4-:R-:W-:Y:S01]  /*17cb0*/  SHF.R.S32.HI R10, RZ, 0x1f, R14 ;  /* 0x0000001fff0a7819 */ /* 0x010fe2000001140e */
[----:B------:R-:W-:Y:S06]  /*17cc0*/  @P2 BRA `(.L_x_8738) ;  /* 0x00000000009c2947 */ /* 0x000fec0003800000 */
[----:B------:R-:W1:Y:S01]  /*17cd0*/  S2R R3, SR_TID.X ;  /* 0x0000000000037919 */ /* 0x000e620000002100 */
[----:B------:R-:W2:Y:S02]  /*17ce0*/  LDC R9, c[0x0][0xce8] ;  /* 0x00033a00ff097b82 */ /* 0x000ea40000000800 */
[----:B--2---:R-:W-:Y:S01]  /*17cf0*/  IMAD R2, R0, R9, RZ ;  /* 0x0000000900027224 */ /* 0x004fe200078e02ff */
        /* <DEDUP_REMOVED lines=10> */
[----:B------:R-:W1:Y:S01]  /*17da0*/  @P0 LDC R15, c[0x0][0xcec] ;  /* 0x00033b00ff0f0b82 */ /* 0x000e620000000800 */
[----:B------:R-:W-:Y:S01]  /*17db0*/  IMAD R7, R14, UR5, R7 ;  /* 0x000000050e077c24 */ /* 0x000fe2000f8e0207 */
[----:B------:R-:W-:-:S03]  /*17dc0*/  ULDC.64 UR4, c[0x0][0xc98] ;  /* 0x0003260000047ab9 */ /* 0x000fc60000000a00 */
[----:B------:R-:W-:-:S03]  /*17dd0*/  IMAD.IADD R3, R3, 0x1, R7 ;  /* 0x0000000103037824 */ /* 0x000fc600078e0207 */
[----:B------:R-:W2:Y:S01]  /*17de0*/  @P0 LDC R21, c[0x0][0xcf0] ;  /* 0x00033c00ff150b82 */ /* 0x000ea20000000800 */
[----:B------:R-:W-:-:S04]  /*17df0*/  IMAD.WIDE.U32 R2, R13, UR4, R2 ;  /* 0x000000040d027c25 */ /* 0x000fc8000f8e0002 */
[----:B-1----:R-:W-:-:S05]  /*17e00*/  @P0 IMAD.HI.U32 R4, R8, R15, RZ ;  /* 0x0000000f08040227 */ /* 0x002fca00078e00ff */
[----:B--2---:R-:W-:Y:S01]  /*17e10*/  @P0 SHF.R.U32.HI R5, RZ, R21, R4 ;  /* 0x00000015ff050219 */ /* 0x004fe20000011604 */
        /* <DEDUP_REMOVED lines=18> */
.L_x_8738:
[----:B------:R-:W-:Y:S05]  /*17f40*/  BSYNC B1 ;  /* 0x0000000000017941 */ /* 0x000fea0003800000 */
.L_x_8737:
[----:B------:R-:W-:Y:S01]  /*17f50*/  ISETP.NE.AND P0, PT, R29, 0x1, PT ;  /* 0x000000011d00780c */ /* 0x000fe20003f05270 */
[----:B------:R-:W-:Y:S01]  /*17f60*/  ULDC.64 UR4, c[0x0][0xba0] ;  /* 0x0002e80000047ab9 */ /* 0x000fe20000000a00 */
[----:B0-----:R-:W0:Y:S01]  /*17f70*/  LDC R20, c[0x0][0xbc8] ;  /* 0x0002f200ff147b82 */ /* 0x001e220000000800 */
[----:B-1----:R-:W-:Y:S01]  /*17f80*/  IMAD R5, R11, UR4, RZ ;  /* 0x000000040b057c24 */ /* 0x002fe2000f8e02ff */
[----:B------:R-:W-:Y:S01]  /*17f90*/  SHF.R.S32.HI R7, RZ, 0x1f, R24 ;  /* 0x0000001fff077819 */ /* 0x000fe20000011418 */
[C---:B------:R-:W-:Y:S01]  /*17fa0*/  IMAD.WIDE.U32 R2, R6.reuse, UR4, RZ ;  /* 0x0000000406027c25 */ /* 0x040fe2000f8e00ff */
[----:B------:R-:W-:Y:S02]  /*17fb0*/  BSSY B1, `(.L_x_8739) ;  /* 0x0000081000017945 */ /* 0x000fe40003800000 */
[----:B------:R-:W-:Y:S01]  /*17fc0*/  LEA.HI R7, R7, R24, RZ, 0x3 ;  /* 0x0000001807077211 */ /* 0x000fe200078f18ff */
[----:B------:R-:W-:Y:S01]  /*17fd0*/  IMAD R5, R6, UR5, R5 ;  /* 0x0000000506057c24 */ /* 0x000fe2000f8e0205 */
[----:B------:R-:W-:Y:S01]  /*17fe0*/  ULDC.64 UR4, c[0x0][0xbe8] ;  /* 0x0002fa0000047ab9 */ /* 0x000fe20000000a00 */
[----:B------:R-:W-:Y:S01]  /*17ff0*/  VIADD R42, R209, 0x40 ;  /* 0x00000040d12a7836 */ /* 0x000fe20000000000 */
[----:B------:R-:W-:Y:S01]  /*18000*/  LOP3.LUT R7, R7, 0xfffffff8, RZ, 0xc0, !PT ;  /* 0xfffffff807077812 */ /* 0x000fe200078ec0ff */
[----:B------:R-:W-:Y:S01]  /*18010*/  IMAD.IADD R3, R3, 0x1, R5 ;  /* 0x0000000103037824 */ /* 0x000fe200078e0205 */
[----:B------:R-:W1:Y:S01]  /*18020*/  @P0 LDC R9, c[0x0][0xcec] ;  /* 0x00033b00ff090b82 */ /* 0x000e620000000800 */
[----:B------:R-:W-:-:S02]  /*18030*/  IMAD R4, R10, UR4, RZ ;  /* 0x000000040a047c24 */ /* 0x000fc4000f8e02ff */
[----:B------:R-:W-:-:S04]  /*18040*/  IMAD.WIDE.U32 R2, R14, UR4, R2 ;  /* 0x000000040e027c25 */ /* 0x000fc8000f8e0002 */
[----:B------:R-:W-:Y:S01]  /*18050*/  IMAD R5, R14, UR5, R4 ;  /* 0x000000050e057c24 */ /* 0x000fe2000f8e0204 */
[----:B------:R-:W-:Y:S01]  /*18060*/  SHF.R.S32.HI R14, RZ, 0x1f, R24 ;  /* 0x0000001fff0e7819 */ /* 0x000fe20000011418 */
[----:B------:R-:W2:Y:S01]  /*18070*/  @P0 LDC R11, c[0x0][0xcf0] ;  /* 0x00033c00ff0b0b82 */ /* 0x000ea20000000800 */
[----:B------:R-:W-:Y:S01]  /*18080*/  IMAD.IADD R7, R24, 0x1, -R7 ;  /* 0x0000000118077824 */ /* 0x000fe200078e0a07 */
[----:B------:R-:W-:Y:S01]  /*18090*/  ULDC.64 UR4, c[0x0][0xbf0] ;  /* 0x0002fc0000047ab9 */ /* 0x000fe20000000a00 */
[----:B------:R-:W-:Y:S01]  /*180a0*/  LEA.HI R14, R14, R24, RZ, 0x3 ;  /* 0x000000180e0e7211 */ /* 0x000fe200078f18ff */
[----:B------:R-:W-:Y:S01]  /*180b0*/  IMAD.IADD R3, R3, 0x1, R5 ;  /* 0x0000000103037824 */ /* 0x000fe200078e0205 */
[-C--:B0-----:R-:W-:Y:S01]  /*180c0*/  ISETP.GE.AND P1, PT, R42, R20.reuse, PT ;  /* 0x000000142a00720c */ /* 0x081fe20003f26270 */
[----:B------:R-:W-:Y:S01]  /*180d0*/  IMAD R4, R12, UR4, RZ ;  /* 0x000000040c047c24 */ /* 0x000fe2000f8e02ff */
[----:B------:R-:W-:Y:S01]  /*180e0*/  SHF.R.S32.HI R14, RZ, 0x3, R14 ;  /* 0x00000003ff0e7819 */ /* 0x000fe2000001140e */
[C---:B------:R-:W-:Y:S01]  /*180f0*/  VIADD R40, R209.reuse, 0x80 ;  /* 0x00000080d1287836 */ /* 0x040fe20000000000 */
[----:B------:R-:W-:Y:S01]  /*18100*/  ISETP.GE.AND P2, PT, R209, R20, PT ;  /* 0x00000014d100720c */ /* 0x000fe20003f46270 */
[----:B------:R-:W-:Y:S01]  /*18110*/  IMAD R5, R13, UR5, R4 ;  /* 0x000000050d057c24 */ /* 0x000fe2000f8e0204 */
[----:B------:R-:W-:Y:S01]  /*18120*/  SEL R8, RZ, 0xffffffff, P1 ;  /* 0xffffffffff087807 */ /* 0x000fe20000800000 */
[----:B------:R-:W-:-:S02]  /*18130*/  IMAD R7, R7, 0x20, R14 ;  /* 0x0000002007077824 */ /* 0x000fc400078e020e */
[----:B------:R-:W-:Y:S01]  /*18140*/  IMAD.WIDE.U32 R2, R13, UR4, R2 ;  /* 0x000000040d027c25 */ /* 0x000fe2000f8e0002 */
[----:B------:R-:W-:-:S03]  /*18150*/  ULDC.64 UR4, c[0x0][0xbe0] ;  /* 0x0002f80000047ab9 */ /* 0x000fc60000000a00 */
[----:B------:R-:W-:Y:S01]  /*18160*/  IMAD.IADD R6, R212, 0x1, R7 ;  /* 0x00000001d4067824 */ /* 0x000fe200078e0207 */
[----:B------:R-:W-:Y:S01]  /*18170*/  SEL R7, RZ, 0x1, P2 ;  /* 0x00000001ff077807 */ /* 0x000fe20001000000 */
[----:B------:R-:W-:Y:S01]  /*18180*/  IMAD.IADD R3, R3, 0x1, R5 ;  /* 0x0000000103037824 */ /* 0x000fe200078e0205 */
[----:B------:R-:W-:Y:S01]  /*18190*/  ISETP.GE.AND P2, PT, R40, R20, PT ;  /* 0x000000142800720c */ /* 0x000fe20003f46270 */
[----:B-1----:R-:W-:-:S03]  /*181a0*/  @P0 IMAD.HI.U32 R4, R6, R9, RZ ;  /* 0x0000000906040227 */ /* 0x002fc600078e00ff */
[----:B------:R-:W-:Y:S01]  /*181b0*/  SEL R9, RZ, 0xffffffff, P2 ;  /* 0xffffffffff097807 */ /* 0x000fe20001000000 */
[----:B------:R-:W-:Y:S01]  /*181c0*/  IMAD.MOV.U32 R5, RZ, RZ, R6 ;  /* 0x000000ffff057224 */ /* 0x000fe200078e0006 */
[----:B--2---:R-:W-:Y:S01]  /*181d0*/  @P0 SHF.R.U32.HI R5, RZ, R11, R4 ;  /* 0x0000000bff050219 */ /* 0x004fe20000011604 */
[C---:B------:R-:W-:Y:S02]  /*181e0*/  VIADD R38, R209.reuse, 0xc0 ;  /* 0x000000c0d1267836 */ /* 0x040fe40000000000 */
[----:B------:R-:W-:Y:S01]  /*181f0*/  IMAD.SHL.U32 R8, R8, 0x2, RZ ;  /* 0x0000000208087824 */ /* 0x000fe200078e00ff */
[----:B------:R-:W-:Y:S01]  /*18200*/  SHF.R.S32.HI R4, RZ, 0x1f, R5 ;  /* 0x0000001fff047819 */ /* 0x000fe20000011405 */
[----:B------:R-:W-:Y:S01]  /*18210*/  VIADD R36, R209, 0x100 ;  /* 0x00000100d1247836 */ /* 0x000fe20000000000 */
[-C--:B------:R-:W-:Y:S01]  /*18220*/  ISETP.GE.AND P1, PT, R38, R20.reuse, PT ;  /* 0x000000142600720c */ /* 0x080fe20003f26270 */
[----:B------:R-:W-:Y:S01]  /*18230*/  IMAD.SHL.U32 R9, R9, 0x4, RZ ;  /* 0x0000000409097824 */ /* 0x000fe200078e00ff */
[----:B------:R-:W-:Y:S01]  /*18240*/  LOP3.LUT R8, R8, 0x2, R7, 0xe2, !PT ;  /* 0x0000000208087812 */ /* 0x000fe200078ee207 */
[----:B------:R-:W-:Y:S01]  /*18250*/  IMAD.MOV R7, RZ, RZ, -R5 ;  /* 0x000000ffff077224 */ /* 0x000fe200078e0a05 */
[----:B------:R-:W-:Y:S01]  /*18260*/  SEL R10, RZ, 0xffffffff, P1 ;  /* 0xffffffffff0a7807 */ /* 0x000fe20000800000 */
[----:B------:R-:W-:Y:S01]  /*18270*/  IMAD R4, R4, UR4, RZ ;  /* 0x0000000404047c24 */ /* 0x000fe2000f8e02ff */
[----:B------:R-:W-:Y:S01]  /*18280*/  ISETP.GE.AND P0, PT, R36, R20, PT ;  /* 0x000000142400720c */ /* 0x000fe20003f06270 */
[----:B------:R-:W-:Y:S01]  /*18290*/  IMAD R7, R29, R7, R6 ;  /* 0x000000071d077224 */ /* 0x000fe200078e0206 */
[----:B------:R-:W-:Y:S01]  /*182a0*/  LOP3.LUT R8, R9, 0x4, R8, 0xe2, !PT ;  /* 0x0000000409087812 */ /* 0x000fe200078ee208 */
[----:B------:R-:W-:-:S02]  /*182b0*/  VIADD R34, R209, 0x140 ;  /* 0x00000140d1227836 */ /* 0x000fc40000000000 */
[C---:B------:R-:W-:Y:S01]  /*182c0*/  IMAD R9, R5.reuse, UR5, R4 ;  /* 0x0000000505097c24 */ /* 0x040fe2000f8e0204 */
[----:B------:R-:W-:Y:S01]  /*182d0*/  SEL R4, RZ, 0xffffffff, P0 ;  /* 0xffffffffff047807 */ /* 0x000fe20000000000 */
[----:B------:R-:W-:Y:S01]  /*182e0*/  IMAD R31, R0, R29, RZ ;  /* 0x0000001d001f7224 */ /* 0x000fe200078e02ff */
[----:B------:R-:W-:Y:S01]  /*182f0*/  SHF.R.S32.HI R0, RZ, 0x1f, R7 ;  /* 0x0000001fff007819 */ /* 0x000fe20000011407 */
[----:B------:R-:W-:Y:S01]  /*18300*/  IMAD.SHL.U32 R11, R10, 0x8, RZ ;  /* 0x000000080a0b7824 */ /* 0x000fe200078e00ff */
[----:B------:R-:W-:Y:S01]  /*18310*/  ISETP.GE.AND P0, PT, R34, R20, PT ;  /* 0x000000142200720c */ /* 0x000fe20003f06270 */
[----:B------:R-:W-:Y:S01]  /*18320*/  IMAD.WIDE.U32 R2, R5, UR4, R2 ;  /* 0x0000000405027c25 */ /* 0x000fe2000f8e0002 */
[----:B------:R-:W-:Y:S02]  /*18330*/  ULDC.64 UR4, c[0x0][0xbd8] ;  /* 0x0002f60000047ab9 */ /* 0x000fe40000000a00 */
[----:B------:R-:W-:Y:S01]  /*18340*/  LOP3.LUT R8, R11, 0x8, R8, 0xe2, !PT ;  /* 0x000000080b087812 */ /* 0x000fe200078ee208 */
[----:B------:R-:W-:-:S02]  /*18350*/  VIADD R32, R209, 0x180 ;  /* 0x00000180d1207836 */ /* 0x000fc40000000000 */
[----:B------:R-:W-:Y:S01]  /*18360*/  IMAD.SHL.U32 R5, R4, 0x10, RZ ;  /* 0x0000001004057824 */ /* 0x000fe200078e00ff */
[----:B------:R-:W-:Y:S01]  /*18370*/  SEL R4, RZ, 0xffffffff, P0 ;  /* 0xffffffffff047807 */ /* 0x000fe20000000000 */
[----:B------:R-:W-:Y:S01]  /*18380*/  IMAD.IADD R3, R3, 0x1, R9 ;  /* 0x0000000103037824 */ /* 0x000fe200078e0209 */
[----:B------:R-:W-:Y:S01]  /*18390*/  ISETP.GE.AND P0, PT, R32, R20, PT ;  /* 0x000000142000720c */ /* 0x000fe20003f06270 */
[----:B------:R-:W-:Y:S01]  /*183a0*/  IMAD R0, R0, UR4, RZ ;  /* 0x0000000400007c24 */ /* 0x000fe2000f8e02ff */
[----:B------:R-:W-:Y:S01]  /*183b0*/  LOP3.LUT R8, R5, 0x10, R8, 0xe2, !PT ;  /* 0x0000001005087812 */ /* 0x000fe200078ee208 */
[----:B------:R-:W-:Y:S02]  /*183c0*/  IMAD.IADD R212, R14, 0x1, R212 ;  /* 0x000000010ed47824 */ /* 0x000fe400078e02d4 */
        /* <DEDUP_REMOVED lines=63> */
.L_x_8740:
[----:B------:R-:W-:Y:S05]  /*187c0*/  BSYNC B1 ;  /* 0x0000000000017941 */ /* 0x000fea0003800000 */
.L_x_8739:
        /* <DEDUP_REMOVED lines=36> */
.L_x_8735:
[----:B------:R-:W-:Y:S05]  /*18a10*/  BSYNC B0 ;  /* 0x0000000000007941 */ /* 0x000fea0003800000 */
.L_x_8729:
[----:B------:R-:W-:Y:S02]  /*18a20*/  ULDC UR4, c[0x0][0xd3c] ;  /* 0x00034f0000047ab9 */ /* 0x000fe40000000800 */
[----:B------:R-:W-:-:S13]  /*18a30*/  ISETP.GE.AND P0, PT, R27, UR4, PT ;  /* 0x000000041b007c0c */ /* 0x000fda000bf06270 */
[----:B------:R-:W-:Y:S05]  /*18a40*/  @!P0 BRA `(.L_x_8741) ;  /* 0xfffffe8800e48947 */ /* 0x000fea000383ffff */
[----:B------:R-:W-:Y:S05]  /*18a50*/  BRA `(.L_x_8602) ;  /* 0x0000008400607947 */ /* 0x000fea0003800000 */
.L_x_8600:
        /* <DEDUP_REMOVED lines=16> */
.L_x_8742:
        /* <DEDUP_REMOVED lines=41> */
.L_x_8748:
        /* <DEDUP_REMOVED lines=12> */
.L_x_8747:
[----:B------:R-:W-:Y:S05]  /*18eb0*/  BSYNC B0 ;  /* 0x0000000000007941 */ /* 0x000fea0003800000 */
.L_x_8746:
        /* <DEDUP_REMOVED lines=20> */
.L_x_8744:
        /* <DEDUP_REMOVED lines=20> */
.L_x_8749:
        /* <DEDUP_REMOVED lines=59> */
.L_x_8745:
[----:B------:R-:W-:Y:S02]  /*194f0*/  IMAD.MOV.U32 R17, RZ, RZ, RZ ;  /* 0x000000ffff117224 */ /* 0x000fe400078e00ff */
[----:B------:R-:W-:Y:S02]  /*19500*/  IMAD.U32 R16, RZ, RZ, UR6 ;  /* 0x00000006ff107e24 */ /* 0x000fe4000f8e00ff */
[----:B------:R-:W-:-:S07]  /*19510*/  IMAD.MOV.U32 R18, RZ, RZ, RZ ;  /* 0x000000ffff127224 */ /* 0x000fce00078e00ff */
.L_x_8750:
[----:B------:R-:W-:-:S13]  /*19520*/  ISETP.NE.AND P0, PT, R5, RZ, PT ;  /* 0x000000ff0500720c */ /* 0x000fda0003f05270 */
[----:B------:R-:W0:Y:S01]  /*19530*/  @!P0 S2R R3, SR_CgaCtaId ;  /* 0x0000000000038919 */ /* 0x000e220000008800 */
[----:B------:R-:W-:-:S04]  /*19540*/  @!P0 MOV R2, 0x400 ;  /* 0x0000040000028802 */ /* 0x000fc80000000f00 */
[----:B0-----:R-:W-:-:S05]  /*19550*/  @!P0 LEA R2, R3, R2, 0x18 ;  /* 0x0000000203028211 */ /* 0x001fca00078ec0ff */
[----:B------:R0:W-:Y:S01]  /*19560*/  @!P0 STS.128 [R2+0x388d0], R16 ;  /* 0x0388d01002008388 */ /* 0x0001e20000000c00 */
[----:B------:R-:W-:Y:S06]  /*19570*/  BAR.ARV 0x5, 0x180 ;  /* 0x0146000000007b1d */ /* 0x000fec0000002000 */
.L_x_8743:
[----:B------:R2:W-:Y:S01]  /*19580*/  STL [R1+0x2c], RZ ;  /* 0x00002cff01007387 */ /* 0x0005e20000100800 */
[----:B------:R-:W-:Y:S01]  /*19590*/  ULDC UR4, c[0x0][0xd3c] ;  /* 0x00034f0000047ab9 */ /* 0x000fe20000000800 */
[----:B------:R-:W-:Y:S01]  /*195a0*/  IMAD.MOV.U32 R28, RZ, RZ, 0x1 ;  /* 0x00000001ff1c7424 */ /* 0x000fe200078e00ff */
[----:B-1----:R-:W-:Y:S01]  /*195b0*/  ISETP.GE.AND P0, PT, R19, UR4, PT ;  /* 0x0000000413007c0c */ /* 0x002fe2000bf06270 */
[----:B------:R-:W-:-:S12]  /*195c0*/  IMAD.MOV.U32 R25, RZ, RZ, RZ ;  /* 0x000000ffff197224 */ /* 0x000fd800078e00ff */
[----:B--2---:R-:W-:Y:S05]  /*195d0*/  @P0 BRA `(.L_x_8751) ;  /* 0x0000007400a40947 */ /* 0x004fea0003800000 */
[----:B------:R-:W2:Y:S01]  /*195e0*/  LDL R4, [R1+0x8] ;  /* 0x0000080001047983 */ /* 0x000ea20000100800 */
[----:B------:R-:W1:Y:S01]  /*195f0*/  S2UR UR5, SR_CgaCtaId ;  /* 0x00000000000579c3 */ /* 0x000e620000008800 */
[C---:B0-----:R-:W-:Y:S01]  /*19600*/  IMAD.SHL.U32 R2, R0.reuse, 0x8, RZ ;  /* 0x0000000800027824 */ /* 0x041fe200078e00ff */
        /* <DEDUP_REMOVED lines=17> */
[----:B-1----:R-:W-:Y:S01]  /*19720*/  ULEA UR4, UR5, UR4, 0x18 ;  /* 0x0000000405047291 */ /* 0x002fe2000f8ec03f */
        /* <DEDUP_REMOVED lines=11> */
.L_x_8864:
[----:B------:R-:W0:Y:S02]  /*197e0*/  LDC.64 R2, c[0x0][0xd88] ;  /* 0x00036200ff027b82 */ /* 0x000e240000000a00 */
[----:B0-----:R-:W-:-:S05]  /*197f0*/  IMAD.WIDE R2, R19, 0x4, R2 ;  /* 0x0000000413027825 */ /* 0x001fca00078e0202 */
[----:B--2---:R-:W2:Y:S01]  /*19800*/  LDG.E R37, desc[UR40][R2.64] ;  /* 0x0000002802257981 */ /* 0x004ea2000c1e1900 */
[----:B------:R-:W-:Y:S05]  /*19810*/  YIELD ;  /* 0x0000000000007946 */ /* 0x000fea0003800000 */
[----:B------:R-:W-:Y:S01]  /*19820*/  ULDC.64 UR4, c[0x0][0xb20] ;  /* 0x0002c80000047ab9 */ /* 0x000fe20000000a00 */
[----:B------:R-:W-:Y:S01]  /*19830*/  IMAD.MOV.U32 R34, RZ, RZ, RZ ;  /* 0x000000ffff227224 */ /* 0x000fe200078e00ff */
[----:B------:R-:W-:Y:S01]  /*19840*/  ISETP.NE.U32.AND P0, PT, RZ, UR4, PT ;  /* 0x00000004ff007c0c */ /* 0x000fe2000bf05070 */
[----:B-1-3--:R-:W-:Y:S01]  /*19850*/  IMAD.MOV.U32 R6, RZ, RZ, RZ ;  /* 0x000000ffff067224 */ /* 0x00afe200078e00ff */
        /* <DEDUP_REMOVED lines=44> */
[----:B0-----:R-:W2:Y:S04]  /*19b20*/  LDG.E R8, desc[UR40][R2.64] ;  /* 0x0000002802087981 */ /* 0x001ea8000c1e1900 */
[----:B------:R-:W2:Y:S02]  /*19b30*/  LDG.E R2, desc[UR40][R2.64+0x4] ;  /* 0x0000042802027981 */ /* 0x000ea4000c1e1900 */
[----:B--2---:R-:W-:-:S05]  /*19b40*/  IMAD.IADD R9, R2, 0x1, -R8 ;  /* 0x0000000102097824 */ /* 0x004fca00078e0a08 */
[----:B------:R1:W-:Y:S02]  /*19b50*/  STL [R1+0x10], R9 ;  /* 0x0000100901007387 */ /* 0x0003e40000100800 */
.L_x_8752:
        /* <DEDUP_REMOVED lines=9> */
.L_x_8753:
        /* <DEDUP_REMOVED lines=9> */
.L_x_8754:
        /* <DEDUP_REMOVED lines=45> */
.L_x_8919:
[----:B---3--:R-:W-:Y:S02]  /*19f50*/  ISETP.NE.AND P0, PT, R14, RZ, PT ;  /* 0x000000ff0e00720c */ /* 0x008fe40003f05270 */
[----:B------:R-:W-:-:S11]  /*19f60*/  PLOP3.LUT P6, PT, PT, PT, PT, 0x8, 0x0 ;  /* 0x000000000000781c */ /* 0x000fd60003fce170 */
[----:B------:R-:W-:Y:S05]  /*19f70*/  @P0 BRA `(.L_x_8758) ;  /* 0x00000000000c0947 */ /* 0x000fea0003800000 */
[----:B------:R-:W-:-:S03]  /*19f80*/  UMOV UR4, 0xffffffff ;  /* 0xffffffff00047882 */ /* 0x000fc60000000000 */
[----:B------:R-:W-:Y:S05]  /*19f90*/  BRA.DIV UR4, `(.L_x_8759) ;  /* 0x0000008204807947 */ /* 0x000fea000b800000 */
[----:B------:R-:W-:-:S13]  /*19fa0*/  ELECT P6, URZ, PT ;  /* 0x00000000003f782f */ /* 0x000fda00038c0000 */
.L_x_8758:
        /* <DEDUP_REMOVED lines=9> */
.L_x_8922:
[----:B------:R-:W-:Y:S05]  /*1a040*/  BSYNC B1 ;  /* 0x0000000000017941 */ /* 0x000fea0003800000 */
.L_x_8760:
[----:B------:R-:W-:Y:S04]  /*1a050*/  BSSY B1, `(.L_x_8762) ;  /* 0x00000b7000017945 */ /* 0x000fe80003800000 */
[----:B------:R-:W-:Y:S05]  /*1a060*/  @!P6 BRA `(.L_x_8763) ;  /* 0x0000000800d4e947 */ /* 0x000fea0003800000 */
[----:B0-----:R-:W-:Y:S01]  /*1a070*/  IMAD R3, R24, 0x8, R23 ;  /* 0x0000000818037824 */ /* 0x001fe200078e0217 */
[----:B------:R-:W-:Y:S01]  /*1a080*/  SHF.L.U32 R8, R29, 0x1f, RZ ;  /* 0x0000001f1d087819 */ /* 0x000fe200000006ff */
[----:B-1----:R-:W0:Y:S01]  /*1a090*/  S2R R9, SR_TID.X ;  /* 0x0000000000097919 */ /* 0x002e220000002100 */
[----:B------:R-:W-:Y:S02]  /*1a0a0*/  BSSY B2, `(.L_x_8764) ;  /* 0x0000005000027945 */ /* 0x000fe40003800000 */
[----:B------:R-:W1:Y:S01]  /*1a0b0*/  SYNCS.PHASECHK.TRANS64.TRYWAIT P0, [R3+URZ+0x388a0], R8 ;  /* 0x0388a008030075a7 */ /* 0x000e62000800017f */
[----:B0-----:R-:W-:-:S04]  /*1a0c0*/  LOP3.LUT R9, R9, 0x7f, RZ, 0xc0, !PT ;  /* 0x0000007f09097812 */ /* 0x001fc800078ec0ff */
[----:B------:R-:W-:Y:S01]  /*1a0d0*/  ISETP.NE.AND P1, PT, R9, RZ, PT ;  /* 0x000000ff0900720c */ /* 0x000fe20003f25270 */
[----:B-1----:R-:W-:-:S12]  /*1a0e0*/  @!P0 BRA `(.L_x_8765) ;  /* 0x0000008000608947 */ /* 0x002fd80003800000 */
.L_x_8923:
[----:B------:R-:W-:Y:S05]  /*1a0f0*/  BSYNC B2 ;  /* 0x0000000000027941 */ /* 0x000fea0003800000 */
.L_x_8764:
        /* <DEDUP_REMOVED lines=9> */
.L_x_8767:
[----:B------:R-:W-:Y:S05]  /*1a190*/  BSYNC B2 ;  /* 0x0000000000027941 */ /* 0x000fea0003800000 */
.L_x_8766:
        /* <DEDUP_REMOVED lines=12> */
.L_x_8768:
        /* <DEDUP_REMOVED lines=13> */
.L_x_8924:
[----:B------:R-:W-:Y:S05]  /*1a330*/  BSYNC B2 ;  /* 0x0000000000027941 */ /* 0x000fea0003800000 */
.L_x_8769:
        /* <DEDUP_REMOVED lines=11> */
.L_x_8772:
[----:B------:R-:W-:Y:S05]  /*1a3f0*/  BSYNC B2 ;  /* 0x0000000000027941 */ /* 0x000fea0003800000 */
.L_x_8771:
        /* <DEDUP_REMOVED lines=9> */
.L_x_8773:
        /* <DEDUP_REMOVED lines=15> */
.L_x_8774:
        /* <DEDUP_REMOVED lines=15> */
.L_x_8775:
        /* <DEDUP_REMOVED lines=15> */
.L_x_8776:
        /* <DEDUP_REMOVED lines=15> */
.L_x_8777:
        /* <DEDUP_REMOVED lines=15> */
.L_x_8778:
        /* <DEDUP_REMOVED lines=15> */
.L_x_8779:
        /* <DEDUP_REMOVED lines=15> */
.L_x_8780:
        /* <DEDUP_REMOVED lines=10> */
.L_x_8763:
[----:B------:R-:W-:Y:S05]  /*1abc0*/  BSYNC B1 ;  /* 0x0000000000017941 */ /* 0x000fea0003800000 */
.L_x_8762:
        /* <DEDUP_REMOVED lines=9> */
.L_x_8800:
        /* <DEDUP_REMOVED lines=11> */
.L_x_8925:
[----:B------:R-:W-:Y:S05]  /*1ad10*/  BSYNC B2 ;  /* 0x0000000000027941 */ /* 0x000fea0003800000 */
.L_x_8783:
        /* <DEDUP_REMOVED lines=9> */
.L_x_8786:
[----:B------:R-:W-:Y:S05]  /*1adb0*/  BSYNC B2 ;  /* 0x0000000000027941 */ /* 0x000fea0003800000 */
.L_x_8785:
        /* <DEDUP_REMOVED lines=11> */
.L_x_8787:
        /* <DEDUP_REMOVED lines=13> */
.L_x_8926:
[----:B------:R-:W-:Y:S05]  /*1af40*/  BSYNC B2 ;  /* 0x0000000000027941 */ /* 0x000fea0003800000 */
.L_x_8788:
        /* <DEDUP_REMOVED lines=11> */
.L_x_8791:
[----:B------:R-:W-:Y:S05]  /*1b000*/  BSYNC B2 ;  /* 0x0000000000027941 */ /* 0x000fea0003800000 */
.L_x_8790:
        /* <DEDUP_REMOVED lines=9> */
.L_x_8792:
        /* <DEDUP_REMOVED lines=15> */
.L_x_8793:
        /* <DEDUP_REMOVED lines=15> */
.L_x_8794:
        /* <DEDUP_REMOVED lines=15> */
.L_x_8795:
        /* <DEDUP_REMOVED lines=15> */
.L_x_8796:
        /* <DEDUP_REMOVED lines=15> */
.L_x_8797:
        /* <DEDUP_REMOVED lines=15> */
.L_x_8798:
        /* <DEDUP_REMOVED lines=15> */
.L_x_8799:
        /* <DEDUP_REMOVED lines=10> */
.L_x_8782:
[----:B------:R-:W-:Y:S05]  /*1b7d0*/  BSYNC B1 ;  /* 0x0000000000017941 */ /* 0x000fea0003800000 */
.L_x_8781:
        /* <DEDUP_REMOVED lines=8> */
.L_x_8756:
[----:B------:R-:W-:Y:S05]  /*1b860*/  BSYNC B0 ;  /* 0x0000000000007941 */ /* 0x000fea0003800000 */
.L_x_8755:
        /* <DEDUP_REMOVED lines=35> */
.L_x_8802:
        /* <DEDUP_REMOVED lines=20> */
.L_x_8805:
[----:B------:R-:W-:Y:S05]  /*1bbe0*/  BSYNC B6 ;  /* 0x0000000000067941 */ /* 0x000fea0003800000 */
.L_x_8804:
        /* <DEDUP_REMOVED lines=20> */
.L_x_8808:
        /* <DEDUP_REMOVED lines=15> */
.L_x_8807:
[----:B------:R-:W-:Y:S05]  /*1be20*/  BSYNC B6 ;  /* 0x0000000000067941 */ /* 0x000fea0003800000 */
.L_x_8806:
[----:B------:R-:W-:Y:S01]  /*1be30*/  ULDC.64 UR4, c[0x0][0xaf0] ;  /* 0x0002bc0000047ab9 */ /* 0x000fe20000000a00 */
[----:B------:R-:W0:Y:S01]  /*1be40*/  S2R R20, SR_TID.X ;  /* 0x0000000000147919 */ /* 0x000e220000002100 */
[----:B------:R-:W-:Y:S01]  /*1be50*/  ISETP.NE.U32.AND P0, PT, RZ, UR4, PT ;  /* 0x00000004ff007c0c */ /* 0x000fe2000bf05070 */
[----:B------:R-:W2:Y:S03]  /*1be60*/  LDC R10, c[0x0][0x430] ;  /* 0x00010c00ff0a7b82 */ /* 0x000ea60000000800 */
[----:B------:R-:W-:-:S13]  /*1be70*/  ISETP.NE.AND.EX P0, PT, RZ, UR5, PT, P0 ;  /* 0x00000005ff007c0c */ /* 0x000fda000bf05300 */
[----:B------:R-:W-:Y:S01]  /*1be80*/  @P0 IADD3 R2, P1, R27, UR4, RZ ;  /* 0x000000041b020c10 */ /* 0x000fe2000ff3e0ff */
[----:B------:R-:W3:Y:S01]  /*1be90*/  S2R R11, SR_TID.X ;  /* 0x00000000000b7919 */ /* 0x000ee20000002100 */
[----:B------:R-:W-:Y:S02]  /*1bea0*/  ULDC UR4, c[0x0][0x320] ;  /* 0x0000c80000047ab9 */ /* 0x000fe40000000800 */
[----:B------:R-:W-:-:S05]  /*1beb0*/  @P0 IADD3.X R3, R30, UR5, RZ, P1, !PT ;  /* 0x000000051e030c10 */ /* 0x000fca0008ffe4ff */
[----:B------:R4:W5:Y:S01]  /*1bec0*/  @P0 LDG.E R32, desc[UR40][R2.64] ;  /* 0x0000002802200981 */ /* 0x000962000c1e1900 */
[----:B0-----:R-:W-:-:S04]  /*1bed0*/  LOP3.LUT R20, R20, 0x7f, RZ, 0xc0, !PT ;  /* 0x0000007f14147812 */ /* 0x001fc800078ec0ff */
[----:B------:R-:W-:Y:S02]  /*1bee0*/  SHF.R.U32.HI R21, RZ, 0x3, R20 ;  /* 0x00000003ff157819 */ /* 0x000fe40000011614 */
[----:B------:R-:W0:Y:S02]  /*1bef0*/  S2R R20, SR_TID.X ;  /* 0x0000000000147919 */ /* 0x000e240000002100 */
[----:B0-----:R-:W-:-:S05]  /*1bf00*/  IMAD.SHL.U32 R20, R20, 0x10, RZ ;  /* 0x0000001014147824 */ /* 0x001fca00078e00ff */
[----:B------:R-:W-:Y:S02]  /*1bf10*/  LOP3.LUT R20, R21, 0x70, R20, 0xf8, !PT ;  /* 0x0000007015147812 */ /* 0x000fe400078ef814 */
[----:B------:R-:W0:Y:S01]  /*1bf20*/  S2R R21, SR_TID.X ;  /* 0x0000000000157919 */ /* 0x000e220000002100 */
[----:B--2---:R-:W-:Y:S02]  /*1bf30*/  ISETP.NE.AND P1, PT, R10, 0x1, PT ;  /* 0x000000010a00780c */ /* 0x004fe40003f25270 */
[----:B------:R-:W-:-:S11]  /*1bf40*/  LEA R27, R35, 0xffffffc0, 0x6 ;  /* 0xffffffc0231b7811 */ /* 0x000fd600078e30ff */
[----:B----4-:R-:W2:Y:S01]  /*1bf50*/  @P1 LDC R3, c[0x0][0x434] ;  /* 0x00010d00ff031b82 */ /* 0x010ea20000000800 */
[----:B0-----:R-:W-:-:S07]  /*1bf60*/  IMAD.SHL.U32 R21, R21, 0x8, RZ ;  /* 0x0000000815157824 */ /* 0x001fce00078e00ff */
[----:B------:R-:W0:Y:S01]  /*1bf70*/  @P1 LDC R2, c[0x0][0x438] ;  /* 0x00010e00ff021b82 */ /* 0x000e220000000800 */
[----:B------:R-:W-:-:S04]  /*1bf80*/  LOP3.LUT R21, R21, 0x38, RZ, 0xc0, !PT ;  /* 0x0000003815157812 */ /* 0x000fc800078ec0ff */
[----:B------:R-:W-:-:S04]  /*1bf90*/  LOP3.LUT R21, R21, 0x40, RZ, 0xfc, !PT ;  /* 0x0000004015157812 */ /* 0x000fc800078efcff */
[----:B------:R-:W-:Y:S02]  /*1bfa0*/  ISETP.GE.AND P2, PT, R21, UR4, PT ;  /* 0x0000000415007c0c */ /* 0x000fe4000bf46270 */
[----:B------:R-:W4:Y:S01]  /*1bfb0*/  S2R R21, SR_TID.X ;  /* 0x0000000000157919 */ /* 0x000f220000002100 */
[----:B------:R-:W-:-:S05]  /*1bfc0*/  IMAD.IADD R4, R20, 0x1, R27 ;  /* 0x0000000114047824 */ /* 0x000fca00078e021b */
[C---:B------:R-:W-:Y:S01]  /*1bfd0*/  ISETP.GE.AND P0, PT, R4.reuse, R31, PT ;  /* 0x0000001f0400720c */ /* 0x040fe20003f06270 */
[----:B------:R-:W-:Y:S02]  /*1bfe0*/  IMAD.IADD R0, R4, 0x1, R34 ;  /* 0x0000000104007824 */ /* 0x000fe400078e0222 */
[----:B---3--:R-:W-:Y:S01]  /*1bff0*/  IMAD.SHL.U32 R11, R11, 0x8, RZ ;  /* 0x000000080b0b7824 */ /* 0x008fe200078e00ff */
[----:B------:R-:W-:Y:S01]  /*1c000*/  ISETP.GT.U32.OR P0, PT, R20, 0x3f, P0 ;  /* 0x0000003f1400780c */ /* 0x000fe20000704470 */
[----:B--2---:R-:W-:-:S03]  /*1c010*/  @P1 IMAD.HI.U32 R3, R0, R3, RZ ;  /* 0x0000000300031227 */ /* 0x004fc600078e00ff */
[----:B------:R-:W-:Y:S01]  /*1c020*/  LOP3.LUT R11, R11, 0x38, RZ, 0xc0, !PT ;  /* 0x000000380b0b7812 */ /* 0x000fe200078ec0ff */
[----:B------:R-:W-:Y:S01]  /*1c030*/  IMAD.MOV.U32 R8, RZ, RZ, R0 ;  /* 0x000000ffff087224 */ /* 0x000fe200078e0000 */
[----:B0-----:R-:W-:Y:S02]  /*1c040*/  @P1 SHF.R.U32.HI R8, RZ, R2, R3 ;  /* 0x00000002ff081219 */ /* 0x001fe40000011603 */
[----:B------:R-:W-:Y:S02]  /*1c050*/  ISETP.GE.AND P1, PT, R11, UR4, PT ;  /* 0x000000040b007c0c */ /* 0x000fe4000bf26270 */
[----:B------:R-:W-:Y:S02]  /*1c060*/  LOP3.LUT R22, R22, 0xffffffbf, RZ, 0xc0, !PT ;  /* 0xffffffbf16167812 */ /* 0x000fe400078ec0ff */
[----:B-1----:R-:W-:Y:S01]  /*1c070*/  SEL R9, RZ, 0xffffffff, P2 ;  /* 0xffffffffff097807 */ /* 0x002fe20001000000 */
[----:B------:R-:W0:Y:S01]  /*1c080*/  @!P0 LDC.64 R2, c[0x0][0x428] ;  /* 0x00010a00ff028b82 */ /* 0x000e220000000a00 */
[----:B------:R-:W-:Y:S01]  /*1c090*/  @P2 LOP3.LUT R22, R22, 0x40, RZ, 0xfc, !PT ;  /* 0x0000004016162812 */ /* 0x000fe200078efcff */
[----:B----4-:R-:W-:Y:S01]  /*1c0a0*/  IMAD.SHL.U32 R21, R21, 0x8, RZ ;  /* 0x0000000815157824 */ /* 0x010fe200078e00ff */
        /* <DEDUP_REMOVED lines=64> */
.L_x_8929:
        /* <DEDUP_REMOVED lines=11> */
.L_x_8810:
        /* <DEDUP_REMOVED lines=9> */
.L_x_8930:
[----:B------:R-:W-:Y:S05]  /*1c5f0*/  BSYNC B0 ;  /* 0x0000000000007941 */ /* 0x000fea0003800000 */
.L_x_8811:
        /* <DEDUP_REMOVED lines=64> */
.L_x_8940:
        /* <DEDUP_REMOVED lines=10> */
.L_x_8814:
        /* <DEDUP_REMOVED lines=11> */
.L_x_8815:
        /* <DEDUP_REMOVED lines=34> */
.L_x_8817:
[----:B------:R-:W-:Y:S05]  /*1cd70*/  BSYNC B6 ;  /* 0x0000000000067941 */ /* 0x000fea0003800000 */
.L_x_8816:
        /* <DEDUP_REMOVED lines=95> */
.L_x_8949:
        /* <DEDUP_REMOVED lines=11> */
.L_x_8819:
        /* <DEDUP_REMOVED lines=28> */
.L_x_8821:
[----:B------:R-:W-:Y:S05]  /*1d5e0*/  BSYNC B6 ;  /* 0x0000000000067941 */ /* 0x000fea0003800000 */
.L_x_8820:
        /* <DEDUP_REMOVED lines=193> */
.L_x_8959:
        /* <DEDUP_REMOVED lines=26> */
.L_x_8824:
[----:B------:R-:W-:Y:S05]  /*1e3a0*/  BSYNC B0 ;  /* 0x0000000000007941 */ /* 0x000fea0003800000 */
.L_x_8823:
[----:B------:R-:W-:Y:S01]  /*1e3b0*/  NOP ;  /* 0x0000000000007918 */ /* 0x000fe20000000000 */
[----:B------:R-:W-:-:S13]  /*1e3c0*/  PLOP3.LUT P0, PT, PT, PT, PT, 0x80, 0x0 ;  /* 0x000000000000781c */ /* 0x000fda0003f0f070 */
.L_x_8825:
        /* <DEDUP_REMOVED lines=18> */
.L_x_8960:
[----:B------:R-:W-:Y:S05]  /*1e4f0*/  BSYNC B0 ;  /* 0x0000000000007941 */ /* 0x000fea0003800000 */
.L_x_8826:
[----:B------:R-:W2:Y:S02]  /*1e500*/  LDL R2, [R1+0x50] ;  /* 0x0000500001027983 */ /* 0x000ea40000100800 */
[----:B--2---:R-:W-:-:S13]  /*1e510*/  ISETP.NE.AND P0, PT, R2, 0x3, PT ;  /* 0x000000030200780c */ /* 0x004fda0003f05270 */
[----:B------:R-:W-:Y:S05]  /*1e520*/  @!P0 BRA `(.L_x_8828) ;  /* 0x0000000000048947 */ /* 0x000fea0003800000 */
[----:B------:R-:W-:Y:S01]  /*1e530*/  BPT.TRAP 0x1 ;  /* 0x000000040000795c */ /* 0x000fe20000300000 */
.L_x_8828:
[----:B-1----:R-:W-:Y:S01]  /*1e540*/  SHF.L.U32 R0, R28, 0x1f, RZ ;  /* 0x0000001f1c007819 */ /* 0x002fe200000006ff */
[----:B------:R-:W-:Y:S03]  /*1e550*/  BSSY B0, `(.L_x_8829) ;  /* 0x0000003000007945 */ /* 0x000fe60003800000 */
[----:B------:R-:W1:Y:S02]  /*1e560*/  SYNCS.PHASECHK.TRANS64.TRYWAIT P0, [R31+URZ+0x38860], R0 ;  /* 0x038860001f0075a7 */ /* 0x000e64000800017f */
[----:B-1----:R-:W-:Y:S05]  /*1e570*/  @!P0 BRA `(.L_x_8830) ;  /* 0x0000005400388947 */ /* 0x002fea0003800000 */
.L_x_8961:
[----:B------:R-:W-:Y:S05]  /*1e580*/  BSYNC B0 ;  /* 0x0000000000007941 */ /* 0x000fea0003800000 */
.L_x_8829:
        /* <DEDUP_REMOVED lines=111> */
.L_x_8971:
        /* <DEDUP_REMOVED lines=34> */
.L_x_8832:
        /* <DEDUP_REMOVED lines=11> */
.L_x_8833:
        /* <DEDUP_REMOVED lines=11> */
.L_x_8848:
        /* <DEDUP_REMOVED lines=42> */
.L_x_8836:
[----:B------:R-:W-:Y:S01]  /*1f2a0*/  IMAD R6, R25, 0x8, R23 ;  /* 0x0000000819067824 */ /* 0x000fe200078e0217 */
[----:B------:R-:W-:Y:S01]  /*1f2b0*/  SHF.L.U32 R21, R28, 0x1f, RZ ;  /* 0x0000001f1c157819 */ /* 0x000fe200000006ff */
[----:B------:R-:W-:Y:S01]  /*1f2c0*/  BSSY B1, `(.L_x_8837) ;  /* 0x0000004000017945 */ /* 0x000fe20003800000 */
[----:B------:R-:W-:Y:S02]  /*1f2d0*/  SHF.R.S32.HI R9, RZ, 0x1f, R5 ;  /* 0x0000001fff097819 */ /* 0x000fe40000011405 */
[----:B------:R-:W0:Y:S02]  /*1f2e0*/  SYNCS.PHASECHK.TRANS64.TRYWAIT P0, [R6+URZ+0x38840], R21 ;  /* 0x03884015060075a7 */ /* 0x000e24000800017f */
[----:B0-----:R-:W-:Y:S05]  /*1f2f0*/  @!P0 BRA `(.L_x_8838) ;  /* 0x0000005000148947 */ /* 0x001fea0003800000 */
.L_x_8972:
[----:B------:R-:W-:Y:S05]  /*1f300*/  BSYNC B1 ;  /* 0x0000000000017941 */ /* 0x000fea0003800000 */
.L_x_8837:
        /* <DEDUP_REMOVED lines=42> */
.L_x_8982:
        /* <DEDUP_REMOVED lines=8> */
.L_x_8840:
        /* <DEDUP_REMOVED lines=11> */
.L_x_8841:
[----:B------:R2:W-:Y:S01]  /*1f6e0*/  SYNCS.ARRIVE.TRANS64.A1T0 RZ, [R6+URZ+0x38830], RZ ;  /* 0x038830ff06ff79a7 */ /* 0x0005e2000810003f */
[----:B------:R-:W-:Y:S05]  /*1f6f0*/  @!P2 BRA `(.L_x_8842) ;  /* 0x000000000004a947 */ /* 0x000fea0003800000 */
[----:B------:R-:W-:Y:S01]  /*1f700*/  BPT.TRAP 0x1 ;  /* 0x000000040000795c */ /* 0x000fe20000300000 */
.L_x_8842:
[----:B------:R-:W3:Y:S01]  /*1f710*/  SYNCS.PHASECHK.TRANS64.TRYWAIT P0, [R6+URZ+0x38860], R21 ;  /* 0x03886015060075a7 */ /* 0x000ee2000800017f */
[----:B------:R-:W-:Y:S04]  /*1f720*/  BSSY B1, `(.L_x_8843) ;  /* 0x0000002000017945 */ /* 0x000fe80003800000 */
[----:B---3--:R-:W-:Y:S05]  /*1f730*/  @!P0 BRA `(.L_x_8844) ;  /* 0x0000005000348947 */ /* 0x008fea0003800000 */
.L_x_8983:
[----:B------:R-:W-:Y:S05]  /*1f740*/  BSYNC B1 ;  /* 0x0000000000017941 */ /* 0x000fea0003800000 */
.L_x_8843:
        /* <DEDUP_REMOVED lines=81> */
.L_x_8993:
        /* <DEDUP_REMOVED lines=25> */
.L_x_8846:
        /* <DEDUP_REMOVED lines=11> */
.L_x_8847:
[----:B------:R1:W-:Y:S01]  /*1fea0*/  SYNCS.ARRIVE.TRANS64.A1T0 RZ, [R6+URZ+0x38850], RZ ;  /* 0x038850ff06ff79a7 */ /* 0x0003e2000810003f */
[----:B------:R-:W-:Y:S05]  /*1feb0*/  @P3 BRA `(.L_x_8848) ;  /* 0xfffffff000503947 */ /* 0x000fea000383ffff */
.L_x_8835:
[----:B------:R-:W-:Y:S05]  /*1fec0*/  BSYNC B0 ;  /* 0x0000000000007941 */ /* 0x000fea0003800000 */
.L_x_8834:
        /* <DEDUP_REMOVED lines=21> */
.L_x_8850:
[----:B------:R-:W-:Y:S05]  /*20020*/  BSYNC B0 ;  /* 0x0000000000007941 */ /* 0x000fea0003800000 */
.L_x_8849:
[----:B------:R-:W-:-:S07]  /*20030*/  SEL R25, R25, RZ, P0 ;  /* 0x000000ff19197207 */ /* 0x000fce0000000000 */
.L_x_8803:
[----:B------:R-:W-:Y:S05]  /*20040*/  BSYNC B7 ;  /* 0x0000000000077941 */ /* 0x000fea0003800000 */
.L_x_8801:
        /* <DEDUP_REMOVED lines=11> */
.L_x_8851:
        /* <DEDUP_REMOVED lines=26> */
[----:B------:R-:W1:Y:S02]  /*202a0*/  SHFL.UP PT, R14, R5, 0x4, RZ ;  /* 0x04800000050e7989 */ /* 0x000e6400000e00ff */
[----:B-123--:R-:W-:-:S05]  /*202b0*/  SEL R6, R14, RZ, P3 ;  /* 0x000000ff0e067207 */ /* 0x00efca0001800000 */
        /* <DEDUP_REMOVED lines=8> */
.L_x_9003:
[----:B------:R-:W-:Y:S02]  /*20340*/  ULDC UR4, c[0x0][0xd38] ;  /* 0x00034e0000047ab9 */ /* 0x000fe40000000800 */
[----:B------:R-:W-:-:S04]  /*20350*/  IMAD.U32 R4, RZ, RZ, UR4 ;  /* 0x00000004ff047e24 */ /* 0x000fc8000f8e00ff */
[----:B-1----:R-:W-:-:S04]  /*20360*/  IMAD R5, R14, R4, RZ ;  /* 0x000000040e057224 */ /* 0x002fc800078e02ff */
[----:B------:R-:W-:-:S05]  /*20370*/  IMAD.IADD R16, R16, 0x1, R5 ;  /* 0x0000000110107824 */ /* 0x000fca00078e0205 */
[----:B------:R-:W-:-:S13]  /*20380*/  ISETP.GT.AND P6, PT, R16, R0, PT ;  /* 0x000000001000720c */ /* 0x000fda0003fc4270 */
[----:B------:R-:W-:Y:S05]  /*20390*/  @P6 BRA `(.L_x_8854) ;  /* 0x00000000009c6947 */ /* 0x000fea0003800000 */
.L_x_8859:
        /* <DEDUP_REMOVED lines=14> */
.L_x_8857:
[----:B------:R-:W-:Y:S05]  /*20480*/  BSYNC B0 ;  /* 0x0000000000007941 */ /* 0x000fea0003800000 */
.L_x_8856:
        /* <DEDUP_REMOVED lines=18> */
.L_x_9011:
[----:B------:R-:W-:Y:S02]  /*205b0*/  ULDC UR4, c[0x0][0xd38] ;  /* 0x00034e0000047ab9 */ /* 0x000fe40000000800 */
[----:B------:R-:W-:-:S04]  /*205c0*/  IMAD.U32 R4, RZ, RZ, UR4 ;  /* 0x00000004ff047e24 */ /* 0x000fc8000f8e00ff */
[----:B-1----:R-:W-:-:S04]  /*205d0*/  IMAD R5, R14, R4, RZ ;  /* 0x000000040e057224 */ /* 0x002fc800078e02ff */
[----:B------:R-:W-:-:S05]  /*205e0*/  IMAD.IADD R16, R5, 0x1, R16 ;  /* 0x0000000105107824 */ /* 0x000fca00078e0210 */
[----:B------:R-:W-:-:S13]  /*205f0*/  ISETP.GT.AND P6, PT, R16, R0, PT ;  /* 0x000000001000720c */ /* 0x000fda0003fc4270 */
[----:B------:R-:W-:Y:S05]  /*20600*/  @!P6 BRA `(.L_x_8859) ;  /* 0xfffffffc0064e947 */ /* 0x000fea000383ffff */
.L_x_8854:
        /* <DEDUP_REMOVED lines=8> */
.L_x_9015:
[----:B------:R-:W-:Y:S01]  /*20690*/  ISETP.NE.AND P0, PT, R6, RZ, PT ;  /* 0x000000ff0600720c */ /* 0x000fe20003f05270 */
[----:B------:R-:W-:-:S12]  /*206a0*/  IMAD.MOV.U32 R6, RZ, RZ, RZ ;  /* 0x000000ffff067224 */ /* 0x000fd800078e00ff */
[----:B------:R-:W-:Y:S05]  /*206b0*/  @!P0 BRA `(.L_x_8861) ;  /* 0x0000000000108947 */ /* 0x000fea0003800000 */
[----:B------:R-:W-:Y:S01]  /*206c0*/  UMOV UR4, 0xffffffff ;  /* 0xffffffff00047882 */ /* 0x000fe20000000000 */
[----:B------:R-:W-:Y:S02]  /*206d0*/  VIADD R12, R5, 0xffffffff ;  /* 0xffffffff050c7836 */ /* 0x000fe40000000000 */
[----:B------:R-:W-:Y:S05]  /*206e0*/  BRA.DIV UR4, `(.L_x_8862) ;  /* 0x0000005204607947 */ /* 0x000fea000b800000 */
[----:B------:R3:W4:Y:S02]  /*206f0*/  SHFL.IDX PT, R6, R3, R12, 0x1f ;  /* 0x00001f0c03067589 */ /* 0x00072400000e0000 */
.L_x_8861:
[----:B01-3--:R-:W0:Y:S01]  /*20700*/  LDC.64 R2, c[0x0][0xd90] ;  /* 0x00036400ff027b82 */ /* 0x00be220000000a00 */
[----:B------:R-:W-:-:S04]  /*20710*/  IMAD.IADD R19, R5, 0x1, R19 ;  /* 0x0000000105137824 */ /* 0x000fc800078e0213 */
[----:B0-----:R-:W-:-:S05]  /*20720*/  IMAD.WIDE R2, R19, 0x4, R2 ;  /* 0x0000000413027825 */ /* 0x001fca00078e0202 */
[----:B------:R0:W2:Y:S01]  /*20730*/  LDG.E R7, desc[UR40][R2.64] ;  /* 0x0000002802077981 */ /* 0x0000a2000c1e1900 */
[----:B----4-:R-:W-:-:S04]  /*20740*/  IMAD R16, R6, R4, R16 ;  /* 0x0000000406107224 */ /* 0x010fc800078e0210 */
[----:B------:R-:W-:Y:S02]  /*20750*/  IMAD.IADD R0, R0, 0x1, -R16 ;  /* 0x0000000100007824 */ /* 0x000fe400078e0a10 */
[----:B0-----:R-:W-:Y:S02]  /*20760*/  IMAD.MOV.U32 R2, RZ, RZ, RZ ;  /* 0x000000ffff027224 */ /* 0x001fe400078e00ff */
[----:B--2---:R-:W-:-:S05]  /*20770*/  IMAD R5, R17, R7, RZ ;  /* 0x0000000711057224 */ /* 0x004fca00078e02ff */
        /* <DEDUP_REMOVED lines=58> */
.L_x_8855:
[----:B------:R-:W-:Y:S01]  /*20b20*/  UMOV UR4, URZ ;  /* 0x0000003f00047c82 */ /* 0x000fe20008000000 */
[----:B------:R-:W-:Y:S01]  /*20b30*/  UMOV UR5, URZ ;  /* 0x0000003f00057c82 */ /* 0x000fe20008000000 */
[----:B------:R-:W-:Y:S01]  /*20b40*/  ULDC UR6, c[0x0][0xd3c] ;  /* 0x00034f0000067ab9 */ /* 0x000fe20000000800 */
[----:B------:R-:W-:Y:S02]  /*20b50*/  IMAD.MOV.U32 R16, RZ, RZ, R0 ;  /* 0x000000ffff107224 */ /* 0x000fe400078e0000 */
[----:B------:R-:W-:Y:S02]  /*20b60*/  IMAD.U32 R17, RZ, RZ, UR4 ;  /* 0x00000004ff117e24 */ /* 0x000fe4000f8e00ff */
[----:B------:R-:W-:Y:S02]  /*20b70*/  IMAD.U32 R18, RZ, RZ, UR5 ;  /* 0x00000005ff127e24 */ /* 0x000fe4000f8e00ff */
[----:B------:R-:W-:-:S07]  /*20b80*/  IMAD.U32 R19, RZ, RZ, UR6 ;  /* 0x00000006ff137e24 */ /* 0x000fce000f8e00ff */
.L_x_8863:
        /* <DEDUP_REMOVED lines=10> */
.L_x_8852:
[----:B------:R-:W-:Y:S02]  /*20c30*/  ULDC UR4, c[0x0][0xd3c] ;  /* 0x00034f0000047ab9 */ /* 0x000fe40000000800 */
[----:B0-----:R-:W-:-:S13]  /*20c40*/  ISETP.GE.AND P0, PT, R19, UR4, PT ;  /* 0x0000000413007c0c */ /* 0x001fda000bf06270 */
[----:B------:R-:W-:Y:S05]  /*20c50*/  @!P0 BRA `(.L_x_8864) ;  /* 0xffffff8800e08947 */ /* 0x000fea000383ffff */
[----:B------:R-:W-:Y:S05]  /*20c60*/  BSYNC B8 ;  /* 0x0000000000087941 */ /* 0x000fea0003800000 */
.L_x_8751:
        /* <DEDUP_REMOVED lines=12> */
.L_x_9018:
[----:B------:R-:W-:Y:S05]  /*20d30*/  BSYNC B0 ;  /* 0x0000000000007941 */ /* 0x000fea0003800000 */
.L_x_8865:
[----:B------:R-:W-:-:S03]  /*20d40*/  UMOV UR4, 0xffffffff ;  /* 0xffffffff00047882 */ /* 0x000fc60000000000 */
[----:B------:R-:W-:Y:S05]  /*20d50*/  BRA.DIV UR4, `(.L_x_8867) ;  /* 0x0000004e04007947 */ /* 0x000fea000b800000 */
[----:B0-----:R-:W0:Y:S02]  /*20d60*/  S2R R0, SR_TID.X ;  /* 0x0000000000007919 */ /* 0x001e240000002100 */
[----:B0-----:R-:W-:-:S04]  /*20d70*/  SHF.R.U32.HI R0, RZ, 0x5, R0 ;  /* 0x00000005ff007819 */ /* 0x001fc80000011600 */
[----:B------:R-:W-:-:S05]  /*20d80*/  LOP3.LUT R0, R0, 0x3, RZ, 0xc0, !PT ;  /* 0x0000000300007812 */ /* 0x000fca00078ec0ff */
[----:B------:R0:W1:Y:S02]  /*20d90*/  SHFL.IDX PT, R14, R0, RZ, 0x1f ;  /* 0x00001fff000e7589 */ /* 0x00006400000e0000 */
.L_x_9021:
[----:B-1----:R-:W-:-:S13]  /*20da0*/  ISETP.NE.AND P0, PT, R14, RZ, PT ;  /* 0x000000ff0e00720c */ /* 0x002fda0003f05270 */
[----:B------:R-:W-:Y:S05]  /*20db0*/  @P0 BRA `(.L_x_8602) ;  /* 0x0000000000880947 */ /* 0x000fea0003800000 */
[----:B------:R-:W-:-:S03]  /*20dc0*/  UMOV UR4, 0xffffffff ;  /* 0xffffffff00047882 */ /* 0x000fc60000000000 */
[----:B------:R-:W-:Y:S05]  /*20dd0*/  BRA.DIV UR4, `(.L_x_8868) ;  /* 0x0000004e04147947 */ /* 0x000fea000b800000 */
[----:B------:R-:W-:-:S13]  /*20de0*/  ELECT P6, URZ, PT ;  /* 0x00000000003f782f */ /* 0x000fda00038c0000 */
.L_x_9024:
[----:B------:R-:W-:Y:S05]  /*20df0*/  @!P6 BRA `(.L_x_8602) ;  /* 0x000000000078e947 */ /* 0x000fea0003800000 */
[----:B0-----:R-:W5:Y:S02]  /*20e00*/  LDL.LU R0, [R1+0x8] ;  /* 0x0000080001007983 */ /* 0x001f640000300800 */
[----:B-----5:R-:W-:-:S04]  /*20e10*/  LOP3.LUT R0, R0, 0x2, RZ, 0xfc, !PT ;  /* 0x0000000200007812 */ /* 0x020fc800078efcff */
[----:B------:R-:W-:-:S13]  /*20e20*/  ISETP.NE.AND P0, PT, R0, 0x3, PT ;  /* 0x000000030000780c */ /* 0x000fda0003f05270 */
[----:B------:R-:W-:Y:S05]  /*20e30*/  @!P0 BRA `(.L_x_8869) ;  /* 0x0000000000048947 */ /* 0x000fea0003800000 */
[----:B------:R-:W-:Y:S01]  /*20e40*/  BPT.TRAP 0x1 ;  /* 0x000000040000795c */ /* 0x000fe20000300000 */
.L_x_8869:
[C---:B------:R-:W-:Y:S01]  /*20e50*/  IMAD R5, R25.reuse, 0x8, R4 ;  /* 0x0000000819057824 */ /* 0x040fe200078e0204 */
[----:B------:R-:W-:Y:S01]  /*20e60*/  SHF.L.U32 R0, R28, 0x1f, RZ ;  /* 0x0000001f1c007819 */ /* 0x000fe200000006ff */
[----:B------:R-:W-:-:S03]  /*20e70*/  VIADD R25, R25, 0x1 ;  /* 0x0000000119197836 */ /* 0x000fc60000000000 */
[----:B------:R-:W0:Y:S02]  /*20e80*/  SYNCS.PHASECHK.TRANS64.TRYWAIT P1, [R5+URZ+0x38840], R0 ;  /* 0x03884000050075a7 */ /* 0x000e24000802017f */
[----:B------:R-:W-:-:S04]  /*20e90*/  ISETP.NE.AND P2, PT, R25, 0x2, PT ;  /* 0x000000021900780c */ /* 0x000fc80003f45270 */
[----:B------:R-:W-:Y:S01]  /*20ea0*/  SEL R3, RZ, 0x1, P2 ;  /* 0x00000001ff037807 */ /* 0x000fe20001000000 */
[----:B0-----:R-:W-:Y:S08]  /*20eb0*/  @!P1 BRA `(.L_x_8870) ;  /* 0x0000004800fc9947 */ /* 0x001ff00003800000 */
.L_x_9025:
[----:B------:R-:W-:Y:S02]  /*20ec0*/  SEL R25, R25, RZ, P2 ;  /* 0x000000ff19197207 */ /* 0x000fe40001000000 */
[----:B------:R-:W-:Y:S01]  /*20ed0*/  LOP3.LUT R2, R28, R3, RZ, 0x3c, !PT ;  /* 0x000000031c027212 */ /* 0x000fe200078e3cff */
[----:B------:R-:W-:Y:S06]  /*20ee0*/  @!P0 BRA `(.L_x_8871) ;  /* 0x0000000000048947 */ /* 0x000fec0003800000 */
[----:B------:R-:W-:Y:S01]  /*20ef0*/  BPT.TRAP 0x1 ;  /* 0x000000040000795c */ /* 0x000fe20000300000 */
.L_x_8871:
[----:B------:R-:W-:Y:S01]  /*20f00*/  IMAD R25, R25, 0x8, R4 ;  /* 0x0000000819197824 */ /* 0x000fe200078e0204 */
[----:B------:R-:W-:-:S04]  /*20f10*/  SHF.L.U32 R2, R2, 0x1f, RZ ;  /* 0x0000001f02027819 */ /* 0x000fc800000006ff */
[----:B------:R-:W1:Y:S02]  /*20f20*/  SYNCS.PHASECHK.TRANS64.TRYWAIT P1, [R25+URZ+0x38840], R2 ;  /* 0x03884002190075a7 */ /* 0x000e64000802017f */
[----:B-1----:R-:W-:Y:S05]  /*20f30*/  @!P1 BRA `(.L_x_8872) ;  /* 0x0000004800f09947 */ /* 0x002fea0003800000 */
.L_x_9026:
[----:B------:R-:W-:Y:S05]  /*20f40*/  @!P0 BRA `(.L_x_8873) ;  /* 0x0000000000048947 */ /* 0x000fea0003800000 */
[----:B------:R-:W-:Y:S01]  /*20f50*/  BPT.TRAP 0x1 ;  /* 0x000000040000795c */ /* 0x000fe20000300000 */
.L_x_8873:
[----:B------:R-:W5:Y:S02]  /*20f60*/  SYNCS.PHASECHK.TRANS64.TRYWAIT P1, [R5+URZ+0x38860], R0 ;  /* 0x03886000050075a7 */ /* 0x000f64000802017f */
[----:B-----5:R-:W-:Y:S05]  /*20f70*/  @!P1 BRA `(.L_x_8874) ;  /* 0x0000004800f49947 */ /* 0x020fea0003800000 */
.L_x_9027:
[----:B------:R-:W-:Y:S05]  /*20f80*/  @!P0 BRA `(.L_x_8875) ;  /* 0x0000000000048947 */ /* 0x000fea0003800000 */
[----:B------:R-:W-:Y:S01]  /*20f90*/  BPT.TRAP 0x1 ;  /* 0x000000040000795c */ /* 0x000fe20000300000 */
.L_x_8875:
[----:B------:R0:W0:Y:S02]  /*20fa0*/  SYNCS.PHASECHK.TRANS64.TRYWAIT P0, [R25+URZ+0x38860], R2 ;  /* 0x03886002190075a7 */ /* 0x000024000800017f */
[----:B0-----:R-:W-:Y:S05]  /*20fb0*/  @!P0 NANOSLEEP.SYNCS 0x989680 ;  /* 0x009896800000895d */ /* 0x001fea0003900000 */
[----:B------:R-:W0:Y:S02]  /*20fc0*/  @!P0 SYNCS.PHASECHK.TRANS64 P0, [R25+URZ+0x38860], R2 ;  /* 0x03886002190085a7 */ /* 0x000e24000800007f */
[----:B0-----:R-:W-:Y:S05]  /*20fd0*/  @!P0 BRA `(.L_x_8875) ;  /* 0xfffffffc00f08947 */ /* 0x001fea000383ffff */
.L_x_8602:
[----:B------:R-:W-:Y:S05]  /*20fe0*/  BSYNC B9 ;  /* 0x0000000000097941 */ /* 0x000fea0003800000 */
.L_x_8599:
[----:B------:R-:W-:Y:S05]  /*20ff0*/  EXIT ;  /* 0x000000000000794d */ /* 0x000fea0003800000 */
.L_x_8618:
[----:B0-----:R0:W1:Y:S02]  /*21000*/  SYNCS.PHASECHK.TRANS64.TRYWAIT P5, [R62+URZ+0x38890], R75 ;  /* 0x0388904b3e0075a7 */ /* 0x00106400080a017f */
[----:B-1----:R-:W-:Y:S05]  /*21010*/  @!P5 NANOSLEEP.SYNCS 0x989680 ;  /* 0x009896800000d95d */ /* 0x002fea0003900000 */
[----:B------:R-:W1:Y:S02]  /*21020*/  @!P5 SYNCS.PHASECHK.TRANS64 P5, [R62+URZ+0x38890], R75 ;  /* 0x0388904b3e00d5a7 */ /* 0x000e6400080a007f */
[----:B-1----:R-:W-:Y:S05]  /*21030*/  @!P5 BRA `(.L_x_8618) ;  /* 0xfffffffc00f0d947 */ /* 0x002fea000383ffff */
[----:B------:R-:W-:Y:S05]  /*21040*/  BRA `(.L_x_8876) ;  /* 0xfffffe1800ec7947 */ /* 0x000fea000383ffff */
.L_x_8619:
        /* <DEDUP_REMOVED lines=8> */
.L_x_8878:
[----:B------:R-:W-:Y:S05]  /*210d0*/  BSYNC B1 ;  /* 0x0000000000017941 */ /* 0x000fea0003800000 */
.L_x_8877:
        /* <DEDUP_REMOVED lines=8> */
.L_x_8879:
[----:B------:R-:W-:Y:S05]  /*21160*/  BRA `(.L_x_8880) ;  /* 0xfffffe1800b87947 */ /* 0x000fea000383ffff */
.L_x_8629:
[----:B0-----:R0:W1:Y:S02]  /*21170*/  SYNCS.PHASECHK.TRANS64.TRYWAIT P6, [R62+URZ+0x38890], R75 ;  /* 0x0388904b3e0075a7 */ /* 0x00106400080c017f */
[----:B-1----:R-:W-:Y:S05]  /*21180*/  @!P6 NANOSLEEP.SYNCS 0x989680 ;  /* 0x009896800000e95d */ /* 0x002fea0003900000 */
[----:B------:R-:W1:Y:S02]  /*21190*/  @!P6 SYNCS.PHASECHK.TRANS64 P6, [R62+URZ+0x38890], R75 ;  /* 0x0388904b3e00e5a7 */ /* 0x000e6400080c007f */
[----:B-1----:R-:W-:Y:S05]  /*211a0*/  @!P6 BRA `(.L_x_8629) ;  /* 0xfffffffc00f0e947 */ /* 0x002fea000383ffff */
[----:B------:R-:W-:Y:S05]  /*211b0*/  BRA `(.L_x_8881) ;  /* 0xfffffe2400407947 */ /* 0x000fea000383ffff */
.L_x_8630:
        /* <DEDUP_REMOVED lines=8> */
.L_x_8883:
[----:B------:R-:W-:Y:S05]  /*21240*/  BSYNC B1 ;  /* 0x0000000000017941 */ /* 0x000fea0003800000 */
.L_x_8882:
        /* <DEDUP_REMOVED lines=8> */
.L_x_8884:
[----:B------:R-:W-:Y:S01]  /*212d0*/  IMAD.MOV.U32 R69, RZ, RZ, R14 ;  /* 0x000000ffff457224 */ /* 0x000fe200078e000e */
[----:B------:R-:W-:Y:S06]  /*212e0*/  BRA `(.L_x_8885) ;  /* 0xfffffe2400087947 */ /* 0x000fec000383ffff */
.L_x_8635:
[----:B-1----:R1:W2:Y:S02]  /*212f0*/  SYNCS.PHASECHK.TRANS64.TRYWAIT P4, [R62+URZ+0x38890], R75 ;  /* 0x0388904b3e0075a7 */ /* 0x0022a4000808017f */
[----:B--2---:R-:W-:Y:S05]  /*21300*/  @!P4 NANOSLEEP.SYNCS 0x989680 ;  /* 0x009896800000c95d */ /* 0x004fea0003900000 */
[----:B------:R-:W2:Y:S02]  /*21310*/  @!P4 SYNCS.PHASECHK.TRANS64 P4, [R62+URZ+0x38890], R75 ;  /* 0x0388904b3e00c5a7 */ /* 0x000ea4000808007f */
[----:B--2---:R-:W-:Y:S05]  /*21320*/  @!P4 BRA `(.L_x_8635) ;  /* 0xfffffffc00f0c947 */ /* 0x004fea000383ffff */
[----:B------:R-:W-:Y:S05]  /*21330*/  BRA `(.L_x_8886) ;  /* 0xfffffe2c001c7947 */ /* 0x000fea000383ffff */
.L_x_8636:
[----:B------:R-:W-:Y:S01]  /*21340*/  BSSY B1, `(.L_x_8887) ;  /* 0x0000007000017945 */ /* 0x000fe20003800000 */
[----:B------:R-:W-:Y:S02]  /*21350*/  IMAD.MOV.U32 R12, RZ, RZ, RZ ;  /* 0x000000ffff0c7224 */ /* 0x000fe400078e00ff */
[----:B------:R-:W-:Y:S02]  /*21360*/  IMAD.MOV.U32 R11, RZ, RZ, 0x1c1f ;  /* 0x00001c1fff0b7424 */ /* 0x000fe400078e00ff */
[----:B------:R-:W-:-:S07]  /*21370*/  IMAD.MOV.U32 R15, RZ, RZ, -0x1 ;  /* 0xffffffffff0f7424 */ /* 0x000fce00078e00ff */
[----:B-1----:R-:W-:Y:S05]  /*21380*/  WARPSYNC.COLLECTIVE R15, `(.L_x_8888) ;  /* 0x000000000f087348 */ /* 0x002fea0003c00000 */
[----:B------:R0:W2:Y:S02]  /*21390*/  SHFL.IDX P6, R14, R13, R12, R11 ;  /* 0x0000000c0d0e7389 */ /* 0x0000a400000c000b */
[----:B012---:R-:W-:Y:S01]  /*213a0*/  ENDCOLLECTIVE ;  /* 0x000000000000791b */ /* 0x007fe20003800000 */
.L_x_8888:
[----:B------:R-:W-:Y:S05]  /*213b0*/  BSYNC B1 ;  /* 0x0000000000017941 */ /* 0x000fea0003800000 */
.L_x_8887:
        /* <DEDUP_REMOVED lines=8> */
.L_x_8889:
[----:B------:R-:W-:Y:S05]  /*21440*/  BRA `(.L_x_8890) ;  /* 0xfffffe2c00447947 */ /* 0x000fea000383ffff */
.L_x_8640:
[----:B--2---:R2:W3:Y:S02]  /*21450*/  SYNCS.PHASECHK.TRANS64.TRYWAIT P3, [R62+URZ+0x388b0], R75 ;  /* 0x0388b04b3e0075a7 */ /* 0x0044e4000806017f */
[----:B---3--:R-:W-:Y:S05]  /*21460*/  @!P3 NANOSLEEP.SYNCS 0x989680 ;  /* 0x009896800000b95d */ /* 0x008fea0003900000 */
[----:B------:R-:W3:Y:S02]  /*21470*/  @!P3 SYNCS.PHASECHK.TRANS64 P3, [R62+URZ+0x388b0], R75 ;  /* 0x0388b04b3e00b5a7 */ /* 0x000ee4000806007f */
[----:B---3--:R-:W-:Y:S05]  /*21480*/  @!P3 BRA `(.L_x_8640) ;  /* 0xfffffffc00f0b947 */ /* 0x008fea000383ffff */
[----:B------:R-:W-:Y:S05]  /*21490*/  BRA `(.L_x_8891) ;  /* 0xfffffe2c00d07947 */ /* 0x000fea000383ffff */
.L_x_8665:
        /* <DEDUP_REMOVED lines=8> */
.L_x_8893:
[----:B------:R-:W-:Y:S05]  /*21520*/  BSYNC B1 ;  /* 0x0000000000017941 */ /* 0x000fea0003800000 */
.L_x_8892:
        /* <DEDUP_REMOVED lines=8> */
.L_x_8894:
[----:B------:R-:W-:Y:S02]  /*215b0*/  IMAD.MOV.U32 R13, RZ, RZ, R7 ;  /* 0x000000ffff0d7224 */ /* 0x000fe400078e0007 */
[----:B------:R-:W-:-:S07]  /*215c0*/  IMAD.MOV.U32 R2, RZ, RZ, R14 ;  /* 0x000000ffff027224 */ /* 0x000fce00078e000e */
[----:B------:R-:W-:Y:S05]  /*215d0*/  WARPSYNC.COLLECTIVE R15, `(.L_x_8895) ;  /* 0x000000000f087348 */ /* 0x000fea0003c00000 */
[----:B------:R0:W1:Y:S02]  /*215e0*/  SHFL.IDX P6, R14, R13, R12, R11 ;  /* 0x0000000c0d0e7389 */ /* 0x00006400000c000b */
[----:B01----:R-:W-:Y:S01]  /*215f0*/  ENDCOLLECTIVE ;  /* 0x000000000000791b */ /* 0x003fe20003800000 */
.L_x_8895:
[----:B------:R-:W-:Y:S02]  /*21600*/  IMAD.MOV.U32 R13, RZ, RZ, R4 ;  /* 0x000000ffff0d7224 */ /* 0x000fe400078e0004 */
[----:B------:R-:W-:-:S07]  /*21610*/  IMAD.MOV.U32 R5, RZ, RZ, R14 ;  /* 0x000000ffff057224 */ /* 0x000fce00078e000e */
[----:B------:R-:W-:Y:S05]  /*21620*/  WARPSYNC.COLLECTIVE R15, `(.L_x_8896) ;  /* 0x000000000f087348 */ /* 0x000fea0003c00000 */
[----:B------:R0:W1:Y:S02]  /*21630*/  SHFL.IDX P6, R14, R13, R12, R11 ;  /* 0x0000000c0d0e7389 */ /* 0x00006400000c000b */
[----:B01----:R-:W-:Y:S01]  /*21640*/  ENDCOLLECTIVE ;  /* 0x000000000000791b */ /* 0x003fe20003800000 */
.L_x_8896:
[----:B------:R-:W-:Y:S05]  /*21650*/  BRA `(.L_x_8897) ;  /* 0xfffffe6000dc7947 */ /* 0x000fea000383ffff */
.L_x_8668:
        /* <DEDUP_REMOVED lines=8> */
.L_x_8899:
[----:B------:R-:W-:Y:S05]  /*216e0*/  BSYNC B1 ;  /* 0x0000000000017941 */ /* 0x000fea0003800000 */
.L_x_8898:
        /* <DEDUP_REMOVED lines=8> */
.L_x_8900:
[----:B------:R-:W-:Y:S02]  /*21770*/  IMAD.MOV.U32 R13, RZ, RZ, R7 ;  /* 0x000000ffff0d7224 */ /* 0x000fe400078e0007 */
[----:B------:R-:W-:-:S07]  /*21780*/  IMAD.MOV.U32 R2, RZ, RZ, R14 ;  /* 0x000000ffff027224 */ /* 0x000fce00078e000e */
[----:B------:R-:W-:Y:S05]  /*21790*/  WARPSYNC.COLLECTIVE R15, `(.L_x_8901) ;  /* 0x000000000f087348 */ /* 0x000fea0003c00000 */
[----:B------:R0:W1:Y:S02]  /*217a0*/  SHFL.IDX P6, R14, R13, R12, R11 ;  /* 0x0000000c0d0e7389 */ /* 0x00006400000c000b */
[----:B01----:R-:W-:Y:S01]  /*217b0*/  ENDCOLLECTIVE ;  /* 0x000000000000791b */ /* 0x003fe20003800000 */
.L_x_8901:
[----:B------:R-:W-:Y:S02]  /*217c0*/  IMAD.MOV.U32 R13, RZ, RZ, R4 ;  /* 0x000000ffff0d7224 */ /* 0x000fe400078e0004 */
[----:B------:R-:W-:-:S07]  /*217d0*/  IMAD.MOV.U32 R5, RZ, RZ, R14 ;  /* 0x000000ffff057224 */ /* 0x000fce00078e000e */
[----:B------:R-:W-:Y:S05]  /*217e0*/  WARPSYNC.COLLECTIVE R15, `(.L_x_8902) ;  /* 0x000000000f087348 */ /* 0x000fea0003c00000 */
[----:B------:R0:W1:Y:S02]  /*217f0*/  SHFL.IDX P6, R14, R13, R12, R11 ;  /* 0x0000000c0d0e7389 */ /* 0x00006400000c000b */
[----:B01----:R-:W-:Y:S01]  /*21800*/  ENDCOLLECTIVE ;  /* 0x000000000000791b */ /* 0x003fe20003800000 */
.L_x_8902:
[----:B------:R-:W-:Y:S01]  /*21810*/  IMAD.MOV.U32 R4, RZ, RZ, R14 ;  /* 0x000000ffff047224 */ /* 0x000fe200078e000e */
[----:B------:R-:W-:Y:S06]  /*21820*/  BRA `(.L_x_8903) ;  /* 0xfffffe6400307947 */ /* 0x000fec000383ffff */
.L_x_8672:
[----:B0-----:R0:W1:Y:S02]  /*21830*/  SYNCS.PHASECHK.TRANS64.TRYWAIT P0, [R18+URZ+0x38800], R35 ;  /* 0x03880023120075a7 */ /* 0x001064000800017f */
[----:B-1----:R-:W-:Y:S05]  /*21840*/  @!P0 NANOSLEEP.SYNCS 0x989680 ;  /* 0x009896800000895d */ /* 0x002fea0003900000 */
[----:B------:R-:W1:Y:S02]  /*21850*/  @!P0 SYNCS.PHASECHK.TRANS64 P0, [R18+URZ+0x38800], R35 ;  /* 0x03880023120085a7 */ /* 0x000e64000800007f */
[----:B-1----:R-:W-:Y:S05]  /*21860*/  @!P0 BRA `(.L_x_8672) ;  /* 0xfffffffc00f08947 */ /* 0x002fea000383ffff */
[----:B------:R-:W-:Y:S05]  /*21870*/  BRA `(.L_x_8904) ;  /* 0xfffffe6800287947 */ /* 0x000fea000383ffff */
.L_x_8680:
        /* <DEDUP_REMOVED lines=9> */
.L_x_8906:
[----:B------:R-:W-:Y:S05]  /*21910*/  BSYNC B1 ;  /* 0x0000000000017941 */ /* 0x000fea0003800000 */
.L_x_8905:
        /* <DEDUP_REMOVED lines=10> */
.L_x_8907:
        /* <DEDUP_REMOVED lines=8> */
.L_x_8908:
[----:B------:R-:W-:-:S05]  /*21a40*/  @!P1 IADD3 R2, P2, R2, R7, RZ ;  /* 0x0000000702029210 */ /* 0x000fca0007f5e0ff */
[----:B------:R-:W-:Y:S02]  /*21a50*/  @!P1 IMAD.X R5, R0, 0x1, R4, P2 ;  /* 0x0000000100059824 */ /* 0x000fe400010e0604 */
[----:B------:R-:W-:Y:S02]  /*21a60*/  @!P1 IMAD.MOV.U32 R8, RZ, RZ, R2 ;  /* 0x000000ffff089224 */ /* 0x000fe400078e0002 */
[----:B------:R-:W-:Y:S02]  /*21a70*/  @!P1 IMAD.MOV.U32 R9, RZ, RZ, R5 ;  /* 0x000000ffff099224 */ /* 0x000fe400078e0005 */
[----:B------:R-:W-:Y:S02]  /*21a80*/  IMAD.MOV.U32 R13, RZ, RZ, R27 ;  /* 0x000000ffff0d7224 */ /* 0x000fe400078e001b */
[----:B------:R-:W-:-:S07]  /*21a90*/  IMAD.MOV.U32 R3, RZ, RZ, R14 ;  /* 0x000000ffff037224 */ /* 0x000fce00078e000e */
[----:B------:R-:W-:Y:S05]  /*21aa0*/  WARPSYNC.COLLECTIVE R15, `(.L_x_8909) ;  /* 0x000000000f087348 */ /* 0x000fea0003c00000 */
[----:B------:R0:W1:Y:S02]  /*21ab0*/  SHFL.IDX P6, R14, R13, R12, R11 ;  /* 0x0000000c0d0e7389 */ /* 0x00006400000c000b */
[----:B01----:R-:W-:Y:S01]  /*21ac0*/  ENDCOLLECTIVE ;  /* 0x000000000000791b */ /* 0x003fe20003800000 */
.L_x_8909:
        /* <DEDUP_REMOVED lines=9> */
[----:B------:R-:W-:Y:S01]  /*21b60*/  CS2R R20, SRZ ;  /* 0x0000000000147805 */ /* 0x000fe2000001ff00 */
[----:B0-----:R-:W-:Y:S02]  /*21b70*/  IMAD.MOV.U32 R15, RZ, RZ, -0x1 ;  /* 0xffffffffff0f7424 */ /* 0x001fe400078e00ff */
[----:B--2---:R-:W-:Y:S02]  /*21b80*/  @!P1 IMAD.MOV.U32 R31, RZ, RZ, R11 ;  /* 0x000000ffff1f9224 */ /* 0x004fe400078e000b */
[----:B------:R-:W-:-:S02]  /*21b90*/  IMAD.MOV.U32 R11, RZ, RZ, 0x1c1f ;  /* 0x00001c1fff0b7424 */ /* 0x000fc400078e00ff */
[----:B------:R-:W-:Y:S02]  /*21ba0*/  @!P1 IMAD.MOV.U32 R28, RZ, RZ, R8 ;  /* 0x000000ffff1c9224 */ /* 0x000fe400078e0008 */
[----:B------:R-:W-:-:S07]  /*21bb0*/  @!P1 IMAD.MOV.U32 R29, RZ, RZ, R9 ;  /* 0x000000ffff1d9224 */ /* 0x000fce00078e0009 */
[----:B-----5:R-:W-:Y:S05]  /*21bc0*/  WARPSYNC.COLLECTIVE R15, `(.L_x_8910) ;  /* 0x000000000f087348 */ /* 0x020fea0003c00000 */
[----:B------:R0:W1:Y:S02]  /*21bd0*/  SHFL.IDX P6, R14, R13, R12, R11 ;  /* 0x0000000c0d0e7389 */ /* 0x00006400000c000b */
[----:B01---5:R-:W-:Y:S01]  /*21be0*/  ENDCOLLECTIVE ;  /* 0x000000000000791b */ /* 0x023fe20003800000 */
.L_x_8910:
[----:B------:R-:W-:Y:S02]  /*21bf0*/  IMAD.MOV.U32 R0, RZ, RZ, R28 ;  /* 0x000000ffff007224 */ /* 0x000fe400078e001c */
[----:B------:R-:W-:Y:S02]  /*21c00*/  IMAD.MOV.U32 R2, RZ, RZ, R29 ;  /* 0x000000ffff027224 */ /* 0x000fe400078e001d */
[----:B------:R-:W-:Y:S01]  /*21c10*/  @!P1 IMAD.MOV.U32 R30, RZ, RZ, R10 ;  /* 0x000000ffff1e9224 */ /* 0x000fe200078e000a */
[----:B------:R-:W-:Y:S01]  /*21c20*/  PRMT R41, R0, 0x7610, R41 ;  /* 0x0000761000297816 */ /* 0x000fe20000000029 */
[----:B------:R-:W-:Y:S01]  /*21c30*/  IMAD.MOV.U32 R8, RZ, RZ, R31 ;  /* 0x000000ffff087224 */ /* 0x000fe200078e001f */
[----:B------:R-:W-:Y:S01]  /*21c40*/  PRMT R32, R32, 0x5410, R2 ;  /* 0x0000541020207816 */ /* 0x000fe20000000002 */
[----:B------:R-:W-:Y:S01]  /*21c50*/  IMAD.MOV.U32 R0, RZ, RZ, R30 ;  /* 0x000000ffff007224 */ /* 0x000fe200078e001e */
[----:B------:R-:W-:Y:S02]  /*21c60*/  CS2R R2, SRZ ;  /* 0x0000000000027805 */ /* 0x000fe4000001ff00 */
[----:B------:R-:W-:Y:S01]  /*21c70*/  PRMT R34, R8, 0x7610, R34 ;  /* 0x0000761008227816 */ /* 0x000fe20000000022 */
[----:B------:R-:W-:Y:S01]  /*21c80*/  IMAD.MOV.U32 R13, RZ, RZ, R25 ;  /* 0x000000ffff0d7224 */ /* 0x000fe200078e0019 */
[----:B------:R-:W-:Y:S01]  /*21c90*/  PRMT R32, R0, 0x7610, R32 ;  /* 0x0000761000207816 */ /* 0x000fe20000000020 */
[----:B------:R-:W-:-:S02]  /*21ca0*/  @!P1 IMAD.MOV.U32 R20, RZ, RZ, R4 ;  /* 0x000000ffff149224 */ /* 0x000fc400078e0004 */
[----:B------:R-:W-:Y:S02]  /*21cb0*/  @!P1 IMAD.MOV.U32 R21, RZ, RZ, R5 ;  /* 0x000000ffff159224 */ /* 0x000fe400078e0005 */
[----:B------:R-:W-:Y:S02]  /*21cc0*/  @!P1 IMAD.MOV.U32 R2, RZ, RZ, R6 ;  /* 0x000000ffff029224 */ /* 0x000fe400078e0006 */
[----:B------:R-:W-:Y:S02]  /*21cd0*/  @!P1 IMAD.MOV.U32 R3, RZ, RZ, R7 ;  /* 0x000000ffff039224 */ /* 0x000fe400078e0007 */
[----:B------:R-:W-:-:S07]  /*21ce0*/  IMAD.MOV.U32 R24, RZ, RZ, R14 ;  /* 0x000000ffff187224 */ /* 0x000fce00078e000e */
[----:B------:R-:W-:Y:S05]  /*21cf0*/  WARPSYNC.COLLECTIVE R15, `(.L_x_8911) ;  /* 0x000000000f087348 */ /* 0x000fea0003c00000 */
[----:B------:R0:W1:Y:S02]  /*21d00*/  SHFL.IDX P6, R14, R13, R12, R11 ;  /* 0x0000000c0d0e7389 */ /* 0x00006400000c000b */
[----:B01----:R-:W-:Y:S01]  /*21d10*/  ENDCOLLECTIVE ;  /* 0x000000000000791b */ /* 0x003fe20003800000 */
.L_x_8911:
        /* <DEDUP_REMOVED lines=13> */
.L_x_8912:
[----:B------:R-:W-:Y:S02]  /*21df0*/  IMAD.MOV.U32 R13, RZ, RZ, R27 ;  /* 0x000000ffff0d7224 */ /* 0x000fe400078e001b */
[----:B------:R-:W-:-:S07]  /*21e00*/  IMAD.MOV.U32 R26, RZ, RZ, R14 ;  /* 0x000000ffff1a7224 */ /* 0x000fce00078e000e */
[----:B------:R-:W-:Y:S05]  /*21e10*/  WARPSYNC.COLLECTIVE R15, `(.L_x_8913) ;  /* 0x000000000f087348 */ /* 0x000fea0003c00000 */
[----:B------:R0:W1:Y:S02]  /*21e20*/  SHFL.IDX P6, R14, R13, R12, R11 ;  /* 0x0000000c0d0e7389 */ /* 0x00006400000c000b */
[----:B01----:R-:W-:Y:S01]  /*21e30*/  ENDCOLLECTIVE ;  /* 0x000000000000791b */ /* 0x003fe20003800000 */
.L_x_8913:
[----:B------:R-:W-:Y:S05]  /*21e40*/  BRA `(.L_x_8914) ;  /* 0xfffffe7400507947 */ /* 0x000fea000383ffff */
.L_x_8684:
[----:B0-----:R0:W1:Y:S02]  /*21e50*/  SYNCS.PHASECHK.TRANS64.TRYWAIT P1, [R18+URZ+0x38800], R13 ;  /* 0x0388000d120075a7 */ /* 0x001064000802017f */
[----:B-1----:R-:W-:Y:S05]  /*21e60*/  @!P1 NANOSLEEP.SYNCS 0x989680 ;  /* 0x009896800000995d */ /* 0x002fea0003900000 */
[----:B------:R-:W1:Y:S02]  /*21e70*/  @!P1 SYNCS.PHASECHK.TRANS64 P1, [R18+URZ+0x38800], R13 ;  /* 0x0388000d120095a7 */ /* 0x000e64000802007f */
[----:B-1----:R-:W-:Y:S05]  /*21e80*/  @!P1 BRA `(.L_x_8684) ;  /* 0xfffffffc00f09947 */ /* 0x002fea000383ffff */
[----:B------:R-:W-:Y:S05]  /*21e90*/  BRA `(.L_x_8915) ;  /* 0xfffffe7400f07947 */ /* 0x000fea000383ffff */
.L_x_8690:
[----:B0-----:R0:W2:Y:S02]  /*21ea0*/  SYNCS.PHASECHK.TRANS64.TRYWAIT P1, [R15+URZ+0x38830], R12 ;  /* 0x0388300c0f0075a7 */ /* 0x0010a4000802017f */
[----:B--2---:R-:W-:Y:S05]  /*21eb0*/  @!P1 NANOSLEEP.SYNCS 0x989680 ;  /* 0x009896800000995d */ /* 0x004fea0003900000 */
[----:B------:R-:W2:Y:S02]  /*21ec0*/  @!P1 SYNCS.PHASECHK.TRANS64 P1, [R15+URZ+0x38830], R12 ;  /* 0x0388300c0f0095a7 */ /* 0x000ea4000802007f */
[----:B--2---:R-:W-:Y:S05]  /*21ed0*/  @!P1 BRA `(.L_x_8690) ;  /* 0xfffffffc00f09947 */ /* 0x004fea000383ffff */
[----:B------:R-:W-:Y:S05]  /*21ee0*/  BRA `(.L_x_8689) ;  /* 0xfffffe8400c07947 */ /* 0x000fea000383ffff */
.L_x_8692:
[----:B--2---:R2:W3:Y:S02]  /*21ef0*/  SYNCS.PHASECHK.TRANS64.TRYWAIT P1, [R18+URZ+0x38810], R3 ;  /* 0x03881003120075a7 */ /* 0x0044e4000802017f */
[----:B---3--:R-:W-:Y:S05]  /*21f00*/  @!P1 NANOSLEEP.SYNCS 0x989680 ;  /* 0x009896800000995d */ /* 0x008fea0003900000 */
[----:B------:R-:W3:Y:S02]  /*21f10*/  @!P1 SYNCS.PHASECHK.TRANS64 P1, [R18+URZ+0x38810], R3 ;  /* 0x03881003120095a7 */ /* 0x000ee4000802007f */
[----:B---3--:R-:W-:Y:S05]  /*21f20*/  @!P1 BRA `(.L_x_8692) ;  /* 0xfffffffc00f09947 */ /* 0x008fea000383ffff */
[----:B------:R-:W-:Y:S05]  /*21f30*/  BRA `(.L_x_8916) ;  /* 0xfffffe8800707947 */ /* 0x000fea000383ffff */
.L_x_8696:
[----:B----4-:R4:W0:Y:S02]  /*21f40*/  SYNCS.PHASECHK.TRANS64.TRYWAIT P1, [R15+URZ+0x38850], R12 ;  /* 0x0388500c0f0075a7 */ /* 0x010824000802017f */
[----:B0-----:R-:W-:Y:S05]  /*21f50*/  @!P1 NANOSLEEP.SYNCS 0x989680 ;  /* 0x009896800000995d */ /* 0x001fea0003900000 */
[----:B------:R-:W0:Y:S02]  /*21f60*/  @!P1 SYNCS.PHASECHK.TRANS64 P1, [R15+URZ+0x38850], R12 ;  /* 0x0388500c0f0095a7 */ /* 0x000e24000802007f */
[----:B0-----:R-:W-:Y:S05]  /*21f70*/  @!P1 BRA `(.L_x_8696) ;  /* 0xfffffffc00f09947 */ /* 0x001fea000383ffff */
[----:B------:R-:W-:Y:S05]  /*21f80*/  BRA `(.L_x_8695) ;  /* 0xfffffe88008c7947 */ /* 0x000fea000383ffff */
.L_x_8705:
[----:B-1----:R1:W2:Y:S02]  /*21f90*/  SYNCS.PHASECHK.TRANS64.TRYWAIT P1, [R20+URZ+0x38830], R13 ;  /* 0x0388300d140075a7 */ /* 0x0022a4000802017f */
[----:B--2---:R-:W-:Y:S05]  /*21fa0*/  @!P1 NANOSLEEP.SYNCS 0x989680 ;  /* 0x009896800000995d */ /* 0x004fea0003900000 */
[----:B------:R-:W2:Y:S02]  /*21fb0*/  @!P1 SYNCS.PHASECHK.TRANS64 P1, [R20+URZ+0x38830], R13 ;  /* 0x0388300d140095a7 */ /* 0x000ea4000802007f */
[----:B--2---:R-:W-:Y:S05]  /*21fc0*/  @!P1 BRA `(.L_x_8705) ;  /* 0xfffffffc00f09947 */ /* 0x004fea000383ffff */
[----:B------:R-:W-:Y:S05]  /*21fd0*/  BRA `(.L_x_8704) ;  /* 0xfffffeb800e07947 */ /* 0x000fea000383ffff */
.L_x_8710:
[----:B---3--:R3:W4:Y:S02]  /*21fe0*/  SYNCS.PHASECHK.TRANS64.TRYWAIT P1, [R20+URZ+0x38850], R13 ;  /* 0x0388500d140075a7 */ /* 0x008724000802017f */
[----:B----4-:R-:W-:Y:S05]  /*21ff0*/  @!P1 NANOSLEEP.SYNCS 0x989680 ;  /* 0x009896800000995d */ /* 0x010fea0003900000 */
[----:B------:R-:W4:Y:S02]  /*22000*/  @!P1 SYNCS.PHASECHK.TRANS64 P1, [R20+URZ+0x38850], R13 ;  /* 0x0388500d140095a7 */ /* 0x000f24000802007f */
[----:B----4-:R-:W-:Y:S05]  /*22010*/  @!P1 BRA `(.L_x_8710) ;  /* 0xfffffffc00f09947 */ /* 0x010fea000383ffff */
[----:B------:R-:W-:Y:S05]  /*22020*/  BRA `(.L_x_8709) ;  /* 0xfffffebc007c7947 */ /* 0x000fea000383ffff */
.L_x_8720:
[----:B-1----:R1:W2:Y:S02]  /*22030*/  SYNCS.PHASECHK.TRANS64.TRYWAIT P1, [R20+URZ+0x38830], R13 ;  /* 0x0388300d140075a7 */ /* 0x0022a4000802017f */
[----:B--2---:R-:W-:Y:S05]  /*22040*/  @!P1 NANOSLEEP.SYNCS 0x989680 ;  /* 0x009896800000995d */ /* 0x004fea0003900000 */
[----:B------:R-:W2:Y:S02]  /*22050*/  @!P1 SYNCS.PHASECHK.TRANS64 P1, [R20+URZ+0x38830], R13 ;  /* 0x0388300d140095a7 */ /* 0x000ea4000802007f */
[----:B--2---:R-:W-:Y:S05]  /*22060*/  @!P1 BRA `(.L_x_8720) ;  /* 0xfffffffc00f09947 */ /* 0x004fea000383ffff */
[----:B------:R-:W-:Y:S05]  /*22070*/  BRA `(.L_x_8719) ;  /* 0xfffffef400c47947 */ /* 0x000fea000383ffff */
.L_x_8725:
[----:B---3--:R3:W4:Y:S02]  /*22080*/  SYNCS.PHASECHK.TRANS64.TRYWAIT P1, [R20+URZ+0x38850], R13 ;  /* 0x0388500d140075a7 */ /* 0x008724000802017f */
[----:B----4-:R-:W-:Y:S05]  /*22090*/  @!P1 NANOSLEEP.SYNCS 0x989680 ;  /* 0x009896800000995d */ /* 0x010fea0003900000 */
[----:B------:R-:W4:Y:S02]  /*220a0*/  @!P1 SYNCS.PHASECHK.TRANS64 P1, [R20+URZ+0x38850], R13 ;  /* 0x0388500d140095a7 */ /* 0x000f24000802007f */
[----:B----4-:R-:W-:Y:S05]  /*220b0*/  @!P1 BRA `(.L_x_8725) ;  /* 0xfffffffc00f09947 */ /* 0x010fea000383ffff */
[----:B------:R-:W-:Y:S05]  /*220c0*/  BRA `(.L_x_8724) ;  /* 0xfffffef800607947 */ /* 0x000fea000383ffff */
.L_x_8757:
        /* <DEDUP_REMOVED lines=11> */
.L_x_8918:
[----:B------:R-:W-:Y:S05]  /*22180*/  BSYNC B1 ;  /* 0x0000000000017941 */ /* 0x000fea0003800000 */
.L_x_8917:
[----:B------:R-:W-:Y:S05]  /*22190*/  BRA `(.L_x_8919) ;  /* 0xffffff7c006c7947 */ /* 0x000fea000383ffff */
.L_x_8759:
[----:B------:R-:W-:Y:S01]  /*221a0*/  BSSY B1, `(.L_x_8920) ;  /* 0x0000006000017945 */ /* 0x000fe20003800000 */
[----:B------:R-:W-:-:S07]  /*221b0*/  IMAD.MOV.U32 R15, RZ, RZ, -0x1 ;  /* 0xffffffffff0f7424 */ /* 0x000fce00078e00ff */
[----:B012---:R-:W-:Y:S05]  /*221c0*/  WARPSYNC.COLLECTIVE R15, `(.L_x_8921) ;  /* 0x000000000f0c7348 */ /* 0x007fea0003c00000 */
[----:B------:R-:W-:Y:S02]  /*221d0*/  ELECT P6, UR62, PT ;  /* 0x00000000003e782f */ /* 0x000fe400038c0000 */
[----:B------:R-:W-:Y:S01]  /*221e0*/  MOV R14, UR62 ;  /* 0x0000003e000e7c02 */ /* 0x000fe20008000f00 */
[----:B012---:R-:W-:Y:S10]  /*221f0*/  ENDCOLLECTIVE ;  /* 0x000000000000791b */ /* 0x007ff40003800000 */
.L_x_8921:
[----:B------:R-:W-:Y:S05]  /*22200*/  BSYNC B1 ;  /* 0x0000000000017941 */ /* 0x000fea0003800000 */
.L_x_8920:
[----:B------:R-:W-:Y:S05]  /*22210*/  BRA `(.L_x_8758) ;  /* 0xffffff7c00647947 */ /* 0x000fea000383ffff */
.L_x_8761:
[----:B0-----:R0:W2:Y:S02]  /*22220*/  SYNCS.PHASECHK.TRANS64.TRYWAIT P0, [R23+URZ+0x38820], R3 ;  /* 0x03882003170075a7 */ /* 0x0010a4000800017f */
[----:B--2---:R-:W-:Y:S05]  /*22230*/  @!P0 NANOSLEEP.SYNCS 0x989680 ;  /* 0x009896800000895d */ /* 0x004fea0003900000 */
[----:B------:R-:W2:Y:S02]  /*22240*/  @!P0 SYNCS.PHASECHK.TRANS64 P0, [R23+URZ+0x38820], R3 ;  /* 0x03882003170085a7 */ /* 0x000ea4000800007f */
[----:B--2---:R-:W-:Y:S05]  /*22250*/  @!P0 BRA `(.L_x_8761) ;  /* 0xfffffffc00f08947 */ /* 0x004fea000383ffff */
[----:B------:R-:W-:Y:S05]  /*22260*/  BRA `(.L_x_8922) ;  /* 0xffffff7c00747947 */ /* 0x000fea000383ffff */
.L_x_8765:
[----:B0-----:R0:W1:Y:S02]  /*22270*/  SYNCS.PHASECHK.TRANS64.TRYWAIT P0, [R3+URZ+0x388a0], R8 ;  /* 0x0388a008030075a7 */ /* 0x001064000800017f */
[----:B-1----:R-:W-:Y:S05]  /*22280*/  @!P0 NANOSLEEP.SYNCS 0x989680 ;  /* 0x009896800000895d */ /* 0x002fea0003900000 */
[----:B------:R-:W1:Y:S02]  /*22290*/  @!P0 SYNCS.PHASECHK.TRANS64 P0, [R3+URZ+0x388a0], R8 ;  /* 0x0388a008030085a7 */ /* 0x000e64000800007f */
[----:B-1----:R-:W-:Y:S05]  /*222a0*/  @!P0 BRA `(.L_x_8765) ;  /* 0xfffffffc00f08947 */ /* 0x002fea000383ffff */
[----:B------:R-:W-:Y:S05]  /*222b0*/  BRA `(.L_x_8923) ;  /* 0xffffff7c008c7947 */ /* 0x000fea000383ffff */
.L_x_8770:
[----:B-1----:R1:W2:Y:S02]  /*222c0*/  SYNCS.PHASECHK.TRANS64.TRYWAIT P0, [R3+URZ+0x388c0], R8 ;  /* 0x0388c008030075a7 */ /* 0x0022a4000800017f */
[----:B--2---:R-:W-:Y:S05]  /*222d0*/  @!P0 NANOSLEEP.SYNCS 0x989680 ;  /* 0x009896800000895d */ /* 0x004fea0003900000 */
[----:B------:R-:W2:Y:S02]  /*222e0*/  @!P0 SYNCS.PHASECHK.TRANS64 P0, [R3+URZ+0x388c0], R8 ;  /* 0x0388c008030085a7 */ /* 0x000ea4000800007f */
[----:B--2---:R-:W-:Y:S05]  /*222f0*/  @!P0 BRA `(.L_x_8770) ;  /* 0xfffffffc00f08947 */ /* 0x004fea000383ffff */
[----:B------:R-:W-:Y:S05]  /*22300*/  BRA `(.L_x_8924) ;  /* 0xffffff8000087947 */ /* 0x000fea000383ffff */
.L_x_8784:
[----:B0-----:R0:W2:Y:S02]  /*22310*/  SYNCS.PHASECHK.TRANS64.TRYWAIT P1, [R8+URZ+0x388a0], R2 ;  /* 0x0388a002080075a7 */ /* 0x0010a4000802017f */
[----:B--2---:R-:W-:Y:S05]  /*22320*/  @!P1 NANOSLEEP.SYNCS 0x989680 ;  /* 0x009896800000995d */ /* 0x004fea0003900000 */
[----:B------:R-:W2:Y:S02]  /*22330*/  @!P1 SYNCS.PHASECHK.TRANS64 P1, [R8+URZ+0x388a0], R2 ;  /* 0x0388a002080095a7 */ /* 0x000ea4000802007f */
[----:B--2---:R-:W-:Y:S05]  /*22340*/  @!P1 BRA `(.L_x_8784) ;  /* 0xfffffffc00f09947 */ /* 0x004fea000383ffff */
[----:B------:R-:W-:Y:S05]  /*22350*/  BRA `(.L_x_8925) ;  /* 0xffffff88006c7947 */ /* 0x000fea000383ffff */
.L_x_8789:
[----:B-1----:R1:W2:Y:S02]  /*22360*/  SYNCS.PHASECHK.TRANS64.TRYWAIT P1, [R8+URZ+0x388c0], R2 ;  /* 0x0388c002080075a7 */ /* 0x0022a4000802017f */
[----:B--2---:R-:W-:Y:S05]  /*22370*/  @!P1 NANOSLEEP.SYNCS 0x989680 ;  /* 0x009896800000995d */ /* 0x004fea0003900000 */
[----:B------:R-:W2:Y:S02]  /*22380*/  @!P1 SYNCS.PHASECHK.TRANS64 P1, [R8+URZ+0x388c0], R2 ;  /* 0x0388c002080095a7 */ /* 0x000ea4000802007f */
[----:B--2---:R-:W-:Y:S05]  /*22390*/  @!P1 BRA `(.L_x_8789) ;  /* 0xfffffffc00f09947 */ /* 0x004fea000383ffff */
[----:B------:R-:W-:Y:S05]  /*223a0*/  BRA `(.L_x_8926) ;  /* 0xffffff8800e47947 */ /* 0x000fea000383ffff */
.L_x_8809:
        /* <DEDUP_REMOVED lines=11> */
.L_x_8928:
[----:B------:R-:W-:Y:S05]  /*22460*/  BSYNC B0 ;  /* 0x0000000000007941 */ /* 0x000fea0003800000 */
.L_x_8927:
[----:B------:R-:W-:Y:S05]  /*22470*/  BRA `(.L_x_8929) ;  /* 0xffffffa0000c7947 */ /* 0x000fea000383ffff */
.L_x_8812:
[----:B0-----:R0:W1:Y:S02]  /*22480*/  SYNCS.PHASECHK.TRANS64.TRYWAIT P0, [R31+URZ+0x38840], R0 ;  /* 0x038840001f0075a7 */ /* 0x001064000800017f */
[----:B-1----:R-:W-:Y:S05]  /*22490*/  @!P0 NANOSLEEP.SYNCS 0x989680 ;  /* 0x009896800000895d */ /* 0x002fea0003900000 */
[----:B------:R-:W1:Y:S02]  /*224a0*/  @!P0 SYNCS.PHASECHK.TRANS64 P0, [R31+URZ+0x38840], R0 ;  /* 0x038840001f0085a7 */ /* 0x000e64000800007f */
[----:B-1----:R-:W-:Y:S05]  /*224b0*/  @!P0 BRA `(.L_x_8812) ;  /* 0xfffffffc00f08947 */ /* 0x002fea000383ffff */
[----:B------:R-:W-:Y:S05]  /*224c0*/  BRA `(.L_x_8930) ;  /* 0xffffffa000487947 */ /* 0x000fea000383ffff */
.L_x_8813:
        /* <DEDUP_REMOVED lines=8> */
.L_x_8932:
[----:B------:R-:W-:Y:S05]  /*22550*/  BSYNC B0 ;  /* 0x0000000000007941 */ /* 0x000fea0003800000 */
.L_x_8931:
        /* <DEDUP_REMOVED lines=9> */
.L_x_8933:
[----:B------:R-:W-:Y:S02]  /*225f0*/  IMAD.MOV.U32 R13, RZ, RZ, R4 ;  /* 0x000000ffff0d7224 */ /* 0x000fe400078e0004 */
[----:B------:R-:W-:Y:S02]  /*22600*/  IMAD.MOV.U32 R12, RZ, RZ, 0x1 ;  /* 0x00000001ff0c7424 */ /* 0x000fe400078e00ff */
[----:B------:R-:W-:-:S07]  /*22610*/  IMAD.MOV.U32 R3, RZ, RZ, R14 ;  /* 0x000000ffff037224 */ /* 0x000fce00078e000e */
[----:B------:R-:W-:Y:S05]  /*22620*/  WARPSYNC.COLLECTIVE R15, `(.L_x_8934) ;  /* 0x000000000f087348 */ /* 0x000fea0003c00000 */
[----:B------:R0:W1:Y:S02]  /*22630*/  SHFL.IDX P6, R14, R13, R12, R11 ;  /* 0x0000000c0d0e7389 */ /* 0x00006400000c000b */
[----:B01----:R-:W-:Y:S01]  /*22640*/  ENDCOLLECTIVE ;  /* 0x000000000000791b */ /* 0x003fe20003800000 */
.L_x_8934:
        /* <DEDUP_REMOVED lines=15> */
.L_x_8935:
[----:B------:R-:W-:Y:S02]  /*22740*/  @P0 IMAD R6, R5, 0x2, R23 ;  /* 0x0000000205060824 */ /* 0x000fe400078e0217 */
[----:B------:R-:W-:Y:S02]  /*22750*/  IMAD.MOV.U32 R13, RZ, RZ, R4 ;  /* 0x000000ffff0d7224 */ /* 0x000fe400078e0004 */
[----:B------:R-:W-:Y:S02]  /*22760*/  IMAD.MOV.U32 R12, RZ, RZ, 0x2 ;  /* 0x00000002ff0c7424 */ /* 0x000fe400078e00ff */
[----:B------:R-:W-:-:S07]  /*22770*/  IMAD.MOV.U32 R3, RZ, RZ, R14 ;  /* 0x000000ffff037224 */ /* 0x000fce00078e000e */
[----:B------:R-:W-:Y:S05]  /*22780*/  WARPSYNC.COLLECTIVE R15, `(.L_x_8936) ;  /* 0x000000000f087348 */ /* 0x000fea0003c00000 */
[----:B------:R0:W1:Y:S02]  /*22790*/  SHFL.IDX P6, R14, R13, R12, R11 ;  /* 0x0000000c0d0e7389 */ /* 0x00006400000c000b */
[----:B01----:R-:W-:Y:S01]  /*227a0*/  ENDCOLLECTIVE ;  /* 0x000000000000791b */ /* 0x003fe20003800000 */
.L_x_8936:
        /* <DEDUP_REMOVED lines=15> */
.L_x_8937:
[----:B------:R-:W-:Y:S02]  /*228a0*/  @P0 IMAD R6, R5, 0x2, R23 ;  /* 0x0000000205060824 */ /* 0x000fe400078e0217 */
[----:B------:R-:W-:Y:S02]  /*228b0*/  IMAD.MOV.U32 R13, RZ, RZ, R4 ;  /* 0x000000ffff0d7224 */ /* 0x000fe400078e0004 */
[----:B------:R-:W-:Y:S02]  /*228c0*/  IMAD.MOV.U32 R12, RZ, RZ, 0x3 ;  /* 0x00000003ff0c7424 */ /* 0x000fe400078e00ff */
[----:B------:R-:W-:-:S07]  /*228d0*/  IMAD.MOV.U32 R3, RZ, RZ, R14 ;  /* 0x000000ffff037224 */ /* 0x000fce00078e000e */
[----:B------:R-:W-:Y:S05]  /*228e0*/  WARPSYNC.COLLECTIVE R15, `(.L_x_8938) ;  /* 0x000000000f087348 */ /* 0x000fea0003c00000 */
[----:B------:R0:W1:Y:S02]  /*228f0*/  SHFL.IDX P6, R14, R13, R12, R11 ;  /* 0x0000000c0d0e7389 */ /* 0x00006400000c000b */
[----:B01----:R-:W-:Y:S01]  /*22900*/  ENDCOLLECTIVE ;  /* 0x000000000000791b */ /* 0x003fe20003800000 */
.L_x_8938:
        /* <DEDUP_REMOVED lines=10> */
.L_x_8939:
[----:B------:R-:W-:Y:S01]  /*229b0*/  @!PT LDS RZ, [RZ] ;  /* 0x00000000fffff984 */ /* 0x000fe20000000800 */
[----:B------:R-:W-:Y:S01]  /*229c0*/  @!PT LDS RZ, [RZ] ;  /* 0x00000000fffff984 */ /* 0x000fe20000000800 */
[----:B------:R-:W-:Y:S01]  /*229d0*/  @!PT LDS RZ, [RZ] ;  /* 0x00000000fffff984 */ /* 0x000fe20000000800 */
[----:B------:R0:W-:Y:S01]  /*229e0*/  @P0 LDGSTS.E.BYPASS.LTC128B.128 [R6+0x23400], desc[UR40][R2.64], !P2 ;  /* 0x2340000002060fae */ /* 0x0001e2000d101d68 */
[----:B------:R-:W-:Y:S01]  /*229f0*/  IMAD.MOV.U32 R0, RZ, RZ, R14 ;  /* 0x000000ffff007224 */ /* 0x000fe200078e000e */
[----:B------:R-:W-:Y:S06]  /*22a00*/  BRA `(.L_x_8940) ;  /* 0xffffff9c00fc7947 */ /* 0x000fec000383ffff */
.L_x_8818:
        /* <DEDUP_REMOVED lines=9> */
.L_x_8941:
        /* <DEDUP_REMOVED lines=10> */
.L_x_8942:
[----:B------:R-:W-:Y:S02]  /*22b40*/  IMAD.MOV.U32 R13, RZ, RZ, R3 ;  /* 0x000000ffff0d7224 */ /* 0x000fe400078e0003 */
[----:B------:R-:W-:Y:S02]  /*22b50*/  IMAD.MOV.U32 R12, RZ, RZ, 0x1 ;  /* 0x00000001ff0c7424 */ /* 0x000fe400078e00ff */
[----:B------:R-:W-:-:S07]  /*22b60*/  IMAD.MOV.U32 R4, RZ, RZ, R14 ;  /* 0x000000ffff047224 */ /* 0x000fce00078e000e */
[----:B------:R-:W-:Y:S05]  /*22b70*/  WARPSYNC.COLLECTIVE R15, `(.L_x_8943) ;  /* 0x000000000f087348 */ /* 0x000fea0003c00000 */
[----:B------:R0:W1:Y:S02]  /*22b80*/  SHFL.IDX P6, R14, R13, R12, R11 ;  /* 0x0000000c0d0e7389 */ /* 0x00006400000c000b */
[----:B01----:R-:W-:Y:S01]  /*22b90*/  ENDCOLLECTIVE ;  /* 0x000000000000791b */ /* 0x003fe20003800000 */
.L_x_8943:
        /* <DEDUP_REMOVED lines=12> */
.L_x_8944:
[----:B------:R-:W-:Y:S02]  /*22c60*/  IMAD.MOV.U32 R13, RZ, RZ, R3 ;  /* 0x000000ffff0d7224 */ /* 0x000fe400078e0003 */
[----:B------:R-:W-:Y:S02]  /*22c70*/  IMAD.MOV.U32 R12, RZ, RZ, 0x2 ;  /* 0x00000002ff0c7424 */ /* 0x000fe400078e00ff */
[----:B------:R-:W-:-:S07]  /*22c80*/  IMAD.MOV.U32 R5, RZ, RZ, R14 ;  /* 0x000000ffff057224 */ /* 0x000fce00078e000e */
[----:B------:R-:W-:Y:S05]  /*22c90*/  WARPSYNC.COLLECTIVE R15, `(.L_x_8945) ;  /* 0x000000000f087348 */ /* 0x000fea0003c00000 */
[----:B------:R0:W1:Y:S02]  /*22ca0*/  SHFL.IDX P6, R14, R13, R12, R11 ;  /* 0x0000000c0d0e7389 */ /* 0x00006400000c000b */
[----:B01----:R-:W-:Y:S01]  /*22cb0*/  ENDCOLLECTIVE ;  /* 0x000000000000791b */ /* 0x003fe20003800000 */
.L_x_8945:
        /* <DEDUP_REMOVED lines=10> */
.L_x_8946:
        /* <DEDUP_REMOVED lines=11> */
.L_x_8947:
        /* <DEDUP_REMOVED lines=10> */
.L_x_8948:
[----:B------:R-:W-:Y:S01]  /*22eb0*/  @!PT LDS RZ, [RZ] ;  /* 0x00000000fffff984 */ /* 0x000fe20000000800 */
[----:B------:R-:W-:Y:S01]  /*22ec0*/  @!PT LDS RZ, [RZ] ;  /* 0x00000000fffff984 */ /* 0x000fe20000000800 */
[----:B------:R-:W-:Y:S01]  /*22ed0*/  @!PT LDS RZ, [RZ] ;  /* 0x00000000fffff984 */ /* 0x000fe20000000800 */
[----:B------:R0:W-:Y:S01]  /*22ee0*/  @!P0 LDGSTS.E.BYPASS.LTC128B.128 [R26+0x21400], desc[UR40][R4.64], !P1 ;  /* 0x21400000041a8fae */ /* 0x0001e2000c901d68 */
[----:B------:R-:W-:Y:S01]  /*22ef0*/  IMAD.MOV.U32 R0, RZ, RZ, R14 ;  /* 0x000000ffff007224 */ /* 0x000fe200078e000e */
[----:B------:R-:W-:Y:S06]  /*22f00*/  BRA `(.L_x_8949) ;  /* 0xffffffa400187947 */ /* 0x000fec000383ffff */
.L_x_8822:
        /* <DEDUP_REMOVED lines=45> */
.L_x_8951:
[----:B------:R-:W-:Y:S05]  /*231e0*/  BSYNC B0 ;  /* 0x0000000000007941 */ /* 0x000fea0003800000 */
.L_x_8950:
        /* <DEDUP_REMOVED lines=11> */
.L_x_8952:
        /* <DEDUP_REMOVED lines=39> */
.L_x_8953:
        /* <DEDUP_REMOVED lines=8> */
.L_x_8954:
        /* <DEDUP_REMOVED lines=33> */
.L_x_8955:
[----:B------:R-:W-:Y:S02]  /*237a0*/  IMAD.MOV.U32 R13, RZ, RZ, R5 ;  /* 0x000000ffff0d7224 */ /* 0x000fe400078e0005 */
[----:B------:R-:W-:-:S07]  /*237b0*/  IMAD.MOV.U32 R8, RZ, RZ, R14 ;  /* 0x000000ffff087224 */ /* 0x000fce00078e000e */
[----:B------:R-:W-:Y:S05]  /*237c0*/  WARPSYNC.COLLECTIVE R15, `(.L_x_8956) ;  /* 0x000000000f087348 */ /* 0x000fea0003c00000 */
[----:B------:R0:W1:Y:S02]  /*237d0*/  SHFL.IDX P6, R14, R13, R12, R11 ;  /* 0x0000000c0d0e7389 */ /* 0x00006400000c000b */
[----:B01----:R-:W-:Y:S01]  /*237e0*/  ENDCOLLECTIVE ;  /* 0x000000000000791b */ /* 0x003fe20003800000 */
.L_x_8956:
        /* <DEDUP_REMOVED lines=23> */
.L_x_8957:
        /* <DEDUP_REMOVED lines=9> */
.L_x_8958:
[----:B------:R-:W-:Y:S01]  /*239f0*/  IMAD.MOV.U32 R2, RZ, RZ, R14 ;  /* 0x000000ffff027224 */ /* 0x000fe200078e000e */
[----:B------:R-:W-:Y:S06]  /*23a00*/  BRA `(.L_x_8959) ;  /* 0xffffffa400fc7947 */ /* 0x000fec000383ffff */
.L_x_8827:
[----:B-1----:R1:W2:Y:S02]  /*23a10*/  SYNCS.PHASECHK.TRANS64.TRYWAIT P0, [R23+URZ+0x38820], R0 ;  /* 0x03882000170075a7 */ /* 0x0022a4000800017f */
[----:B--2---:R-:W-:Y:S05]  /*23a20*/  @!P0 NANOSLEEP.SYNCS 0x989680 ;  /* 0x009896800000895d */ /* 0x004fea0003900000 */
[----:B------:R-:W2:Y:S02]  /*23a30*/  @!P0 SYNCS.PHASECHK.TRANS64 P0, [R23+URZ+0x38820], R0 ;  /* 0x03882000170085a7 */ /* 0x000ea4000800007f */
[----:B--2---:R-:W-:Y:S05]  /*23a40*/  @!P0 BRA `(.L_x_8827) ;  /* 0xfffffffc00f08947 */ /* 0x004fea000383ffff */
[----:B------:R-:W-:Y:S05]  /*23a50*/  BRA `(.L_x_8960) ;  /* 0xffffffa800a47947 */ /* 0x000fea000383ffff */
.L_x_8830:
[----:B-1----:R1:W2:Y:S02]  /*23a60*/  SYNCS.PHASECHK.TRANS64.TRYWAIT P0, [R31+URZ+0x38860], R0 ;  /* 0x038860001f0075a7 */ /* 0x0022a4000800017f */
[----:B--2---:R-:W-:Y:S05]  /*23a70*/  @!P0 NANOSLEEP.SYNCS 0x989680 ;  /* 0x009896800000895d */ /* 0x004fea0003900000 */
[----:B------:R-:W2:Y:S02]  /*23a80*/  @!P0 SYNCS.PHASECHK.TRANS64 P0, [R31+URZ+0x38860], R0 ;  /* 0x038860001f0085a7 */ /* 0x000ea4000800007f */
[----:B--2---:R-:W-:Y:S05]  /*23a90*/  @!P0 BRA `(.L_x_8830) ;  /* 0xfffffffc00f08947 */ /* 0x004fea000383ffff */
[----:B------:R-:W-:Y:S05]  /*23aa0*/  BRA `(.L_x_8961) ;  /* 0xffffffa800b47947 */ /* 0x000fea000383ffff */
.L_x_8831:
        /* <DEDUP_REMOVED lines=8> */
.L_x_8963:
[----:B------:R-:W-:Y:S05]  /*23b30*/  BSYNC B0 ;  /* 0x0000000000007941 */ /* 0x000fea0003800000 */
.L_x_8962:
        /* <DEDUP_REMOVED lines=15> */
.L_x_8964:
        /* <DEDUP_REMOVED lines=39> */
.L_x_8965:
[----:B------:R-:W-:Y:S02]  /*23ea0*/  IMAD.MOV.U32 R13, RZ, RZ, R5 ;  /* 0x000000ffff0d7224 */ /* 0x000fe400078e0005 */
[----:B------:R-:W-:-:S07]  /*23eb0*/  IMAD.MOV.U32 R3, RZ, RZ, R14 ;  /* 0x000000ffff037224 */ /* 0x000fce00078e000e */
[----:B------:R-:W-:Y:S05]  /*23ec0*/  WARPSYNC.COLLECTIVE R15, `(.L_x_8966) ;  /* 0x000000000f087348 */ /* 0x000fea0003c00000 */
[----:B------:R0:W1:Y:S02]  /*23ed0*/  SHFL.IDX P6, R14, R13, R12, R11 ;  /* 0x0000000c0d0e7389 */ /* 0x00006400000c000b */
[----:B01----:R-:W-:Y:S01]  /*23ee0*/  ENDCOLLECTIVE ;  /* 0x000000000000791b */ /* 0x003fe20003800000 */
.L_x_8966:
        /* <DEDUP_REMOVED lines=29> */
.L_x_8967:
[----:B------:R-:W-:Y:S02]  /*240c0*/  IMAD.MOV.U32 R13, RZ, RZ, R5 ;  /* 0x000000ffff0d7224 */ /* 0x000fe400078e0005 */
[----:B------:R-:W-:-:S07]  /*240d0*/  IMAD.MOV.U32 R7, RZ, RZ, R14 ;  /* 0x000000ffff077224 */ /* 0x000fce00078e000e */
[----:B------:R-:W-:Y:S05]  /*240e0*/  WARPSYNC.COLLECTIVE R15, `(.L_x_8968) ;  /* 0x000000000f087348 */ /* 0x000fea0003c00000 */
[----:B------:R0:W1:Y:S02]  /*240f0*/  SHFL.IDX P6, R14, R13, R12, R11 ;  /* 0x0000000c0d0e7389 */ /* 0x00006400000c000b */
[----:B01----:R-:W-:Y:S01]  /*24100*/  ENDCOLLECTIVE ;  /* 0x000000000000791b */ /* 0x003fe20003800000 */
.L_x_8968:
        /* <DEDUP_REMOVED lines=29> */
.L_x_8969:
[----:B------:R-:W-:Y:S02]  /*242e0*/  IMAD.MOV.U32 R13, RZ, RZ, R5 ;  /* 0x000000ffff0d7224 */ /* 0x000fe400078e0005 */
[----:B------:R-:W-:-:S07]  /*242f0*/  IMAD.MOV.U32 R6, RZ, RZ, R14 ;  /* 0x000000ffff067224 */ /* 0x000fce00078e000e */
[----:B------:R-:W-:Y:S05]  /*24300*/  WARPSYNC.COLLECTIVE R15, `(.L_x_8970) ;  /* 0x000000000f087348 */ /* 0x000fea0003c00000 */
[----:B------:R0:W1:Y:S02]  /*24310*/  SHFL.IDX P6, R14, R13, R12, R11 ;  /* 0x0000000c0d0e7389 */ /* 0x00006400000c000b */
[----:B01----:R-:W-:Y:S01]  /*24320*/  ENDCOLLECTIVE ;  /* 0x000000000000791b */ /* 0x003fe20003800000 */
.L_x_8970:
[----:B------:R-:W-:Y:S01]  /*24330*/  IMAD.MOV.U32 R2, RZ, RZ, R14 ;  /* 0x000000ffff027224 */ /* 0x000fe200078e000e */
[----:B------:R-:W-:Y:S06]  /*24340*/  BRA `(.L_x_8971) ;  /* 0xffffffa8004c7947 */ /* 0x000fec000383ffff */
.L_x_8838:
[----:B0-----:R0:W1:Y:S02]  /*24350*/  SYNCS.PHASECHK.TRANS64.TRYWAIT P0, [R6+URZ+0x38840], R21 ;  /* 0x03884015060075a7 */ /* 0x001064000800017f */
[----:B-1----:R-:W-:Y:S05]  /*24360*/  @!P0 NANOSLEEP.SYNCS 0x989680 ;  /* 0x009896800000895d */ /* 0x002fea0003900000 */
[----:B------:R-:W1:Y:S02]  /*24370*/  @!P0 SYNCS.PHASECHK.TRANS64 P0, [R6+URZ+0x38840], R21 ;  /* 0x03884015060085a7 */ /* 0x000e64000800007f */
[----:B-1----:R-:W-:Y:S05]  /*24380*/  @!P0 BRA `(.L_x_8838) ;  /* 0xfffffffc00f08947 */ /* 0x002fea000383ffff */
[----:B------:R-:W-:Y:S05]  /*24390*/  BRA `(.L_x_8972) ;  /* 0xffffffac00d87947 */ /* 0x000fea000383ffff */
.L_x_8839:
        /* <DEDUP_REMOVED lines=8> */
.L_x_8974:
[----:B------:R-:W-:Y:S05]  /*24420*/  BSYNC B1 ;  /* 0x0000000000017941 */ /* 0x000fea0003800000 */
.L_x_8973:
        /* <DEDUP_REMOVED lines=9> */
.L_x_8975:
[----:B------:R-:W-:Y:S02]  /*244c0*/  IMAD.MOV.U32 R13, RZ, RZ, R27 ;  /* 0x000000ffff0d7224 */ /* 0x000fe400078e001b */
[----:B------:R-:W-:Y:S02]  /*244d0*/  IMAD.MOV.U32 R12, RZ, RZ, 0x1 ;  /* 0x00000001ff0c7424 */ /* 0x000fe400078e00ff */
[----:B------:R-:W-:-:S07]  /*244e0*/  IMAD.MOV.U32 R2, RZ, RZ, R14 ;  /* 0x000000ffff027224 */ /* 0x000fce00078e000e */
[----:B------:R-:W-:Y:S05]  /*244f0*/  WARPSYNC.COLLECTIVE R15, `(.L_x_8976) ;  /* 0x000000000f087348 */ /* 0x000fea0003c00000 */
[----:B------:R0:W1:Y:S02]  /*24500*/  SHFL.IDX P6, R14, R13, R12, R11 ;  /* 0x0000000c0d0e7389 */ /* 0x00006400000c000b */
[----:B01----:R-:W-:Y:S01]  /*24510*/  ENDCOLLECTIVE ;  /* 0x000000000000791b */ /* 0x003fe20003800000 */
.L_x_8976:
        /* <DEDUP_REMOVED lines=11> */
.L_x_8977:
[----:B------:R-:W-:Y:S02]  /*245d0*/  IMAD.MOV.U32 R13, RZ, RZ, R27 ;  /* 0x000000ffff0d7224 */ /* 0x000fe400078e001b */
[----:B------:R-:W-:Y:S02]  /*245e0*/  IMAD.MOV.U32 R12, RZ, RZ, 0x2 ;  /* 0x00000002ff0c7424 */ /* 0x000fe400078e00ff */
[----:B------:R-:W-:-:S07]  /*245f0*/  IMAD.MOV.U32 R2, RZ, RZ, R14 ;  /* 0x000000ffff027224 */ /* 0x000fce00078e000e */
[----:B------:R-:W-:Y:S05]  /*24600*/  WARPSYNC.COLLECTIVE R15, `(.L_x_8978) ;  /* 0x000000000f087348 */ /* 0x000fea0003c00000 */
[----:B------:R0:W1:Y:S02]  /*24610*/  SHFL.IDX P6, R14, R13, R12, R11 ;  /* 0x0000000c0d0e7389 */ /* 0x00006400000c000b */
[----:B01----:R-:W-:Y:S01]  /*24620*/  ENDCOLLECTIVE ;  /* 0x000000000000791b */ /* 0x003fe20003800000 */
.L_x_8978:
        /* <DEDUP_REMOVED lines=11> */
.L_x_8979:
[----:B------:R-:W-:Y:S02]  /*246e0*/  IMAD.MOV.U32 R13, RZ, RZ, R27 ;  /* 0x000000ffff0d7224 */ /* 0x000fe400078e001b */
[----:B------:R-:W-:Y:S02]  /*246f0*/  IMAD.MOV.U32 R12, RZ, RZ, 0x3 ;  /* 0x00000003ff0c7424 */ /* 0x000fe400078e00ff */
[----:B------:R-:W-:-:S07]  /*24700*/  IMAD.MOV.U32 R2, RZ, RZ, R14 ;  /* 0x000000ffff027224 */ /* 0x000fce00078e000e */
[----:B------:R-:W-:Y:S05]  /*24710*/  WARPSYNC.COLLECTIVE R15, `(.L_x_8980) ;  /* 0x000000000f087348 */ /* 0x000fea0003c00000 */
[----:B------:R0:W1:Y:S02]  /*24720*/  SHFL.IDX P6, R14, R13, R12, R11 ;  /* 0x0000000c0d0e7389 */ /* 0x00006400000c000b */
[----:B01----:R-:W-:Y:S01]  /*24730*/  ENDCOLLECTIVE ;  /* 0x000000000000791b */ /* 0x003fe20003800000 */
.L_x_8980:
        /* <DEDUP_REMOVED lines=11> */
.L_x_8981:
[----:B------:R-:W-:Y:S01]  /*247f0*/  IMAD.MOV.U32 R2, RZ, RZ, R14 ;  /* 0x000000ffff027224 */ /* 0x000fe200078e000e */
[----:B------:R-:W-:Y:S06]  /*24800*/  BRA `(.L_x_8982) ;  /* 0xffffffac00687947 */ /* 0x000fec000383ffff */
.L_x_8844:
[----:B---3--:R3:W4:Y:S02]  /*24810*/  SYNCS.PHASECHK.TRANS64.TRYWAIT P0, [R6+URZ+0x38860], R21 ;  /* 0x03886015060075a7 */ /* 0x008724000800017f */
[----:B----4-:R-:W-:Y:S05]  /*24820*/  @!P0 NANOSLEEP.SYNCS 0x989680 ;  /* 0x009896800000895d */ /* 0x010fea0003900000 */
[----:B------:R-:W4:Y:S02]  /*24830*/  @!P0 SYNCS.PHASECHK.TRANS64 P0, [R6+URZ+0x38860], R21 ;  /* 0x03886015060085a7 */ /* 0x000f24000800007f */
[----:B----4-:R-:W-:Y:S05]  /*24840*/  @!P0 BRA `(.L_x_8844) ;  /* 0xfffffffc00f08947 */ /* 0x010fea000383ffff */
[----:B------:R-:W-:Y:S05]  /*24850*/  BRA `(.L_x_8983) ;  /* 0xffffffac00b87947 */ /* 0x000fea000383ffff */
.L_x_8845:
        /* <DEDUP_REMOVED lines=8> */
.L_x_8985:
[----:B------:R-:W-:Y:S05]  /*248e0*/  BSYNC B1 ;  /* 0x0000000000017941 */ /* 0x000fea0003800000 */
.L_x_8984:
        /* <DEDUP_REMOVED lines=13> */
.L_x_8986:
        /* <DEDUP_REMOVED lines=17> */
.L_x_8987:
        /* <DEDUP_REMOVED lines=16> */
.L_x_8988:
        /* <DEDUP_REMOVED lines=19> */
.L_x_8989:
        /* <DEDUP_REMOVED lines=14> */
.L_x_8990:
        /* <DEDUP_REMOVED lines=16> */
.L_x_8991:
        /* <DEDUP_REMOVED lines=14> */
.L_x_8992:
[----:B------:R-:W-:Y:S05]  /*24fc0*/  BRA `(.L_x_8993) ;  /* 0xffffffac00247947 */ /* 0x000fea000383ffff */
.L_x_8853:
        /* <DEDUP_REMOVED lines=8> */
.L_x_8995:
[----:B------:R-:W-:Y:S05]  /*25050*/  BSYNC B0 ;  /* 0x0000000000007941 */ /* 0x000fea0003800000 */
.L_x_8994:
        /* <DEDUP_REMOVED lines=9> */
.L_x_8996:
        /* <DEDUP_REMOVED lines=18> */
.L_x_8997:
[----:B------:R-:W-:Y:S01]  /*25210*/  IMAD.MOV.U32 R12, RZ, RZ, 0x2 ;  /* 0x00000002ff0c7424 */ /* 0x000fe200078e00ff */
[----:B------:R-:W-:-:S05]  /*25220*/  SEL R5, R14, RZ, P1 ;  /* 0x000000ff0e057207 */ /* 0x000fca0000800000 */
[----:B------:R-:W-:-:S04]  /*25230*/  IMAD.IADD R4, R2, 0x1, R5 ;  /* 0x0000000102047824 */ /* 0x000fc800078e0205 */
[----:B------:R-:W-:-:S07]  /*25240*/  IMAD.MOV.U32 R13, RZ, RZ, R4 ;  /* 0x000000ffff0d7224 */ /* 0x000fce00078e0004 */
[----:B------:R-:W-:Y:S05]  /*25250*/  WARPSYNC.COLLECTIVE R15, `(.L_x_8998) ;  /* 0x000000000f087348 */ /* 0x000fea0003c00000 */
[----:B------:R0:W1:Y:S02]  /*25260*/  SHFL.UP P6, R14, R13, R12, R11 ;  /* 0x0400000c0d0e7389 */ /* 0x00006400000c000b */
[----:B01----:R-:W-:Y:S01]  /*25270*/  ENDCOLLECTIVE ;  /* 0x000000000000791b */ /* 0x003fe20003800000 */
.L_x_8998:
[----:B------:R-:W-:Y:S01]  /*25280*/  IMAD.MOV.U32 R12, RZ, RZ, 0x4 ;  /* 0x00000004ff0c7424 */ /* 0x000fe200078e00ff */
[----:B------:R-:W-:-:S05]  /*25290*/  SEL R5, R14, RZ, P2 ;  /* 0x000000ff0e057207 */ /* 0x000fca0001000000 */
[----:B------:R-:W-:-:S04]  /*252a0*/  IMAD.IADD R5, R4, 0x1, R5 ;  /* 0x0000000104057824 */ /* 0x000fc800078e0205 */
[----:B------:R-:W-:-:S07]  /*252b0*/  IMAD.MOV.U32 R13, RZ, RZ, R5 ;  /* 0x000000ffff0d7224 */ /* 0x000fce00078e0005 */
[----:B------:R-:W-:Y:S05]  /*252c0*/  WARPSYNC.COLLECTIVE R15, `(.L_x_8999) ;  /* 0x000000000f087348 */ /* 0x000fea0003c00000 */
[----:B------:R0:W1:Y:S02]  /*252d0*/  SHFL.UP P6, R14, R13, R12, R11 ;  /* 0x0400000c0d0e7389 */ /* 0x00006400000c000b */
[----:B01----:R-:W-:Y:S01]  /*252e0*/  ENDCOLLECTIVE ;  /* 0x000000000000791b */ /* 0x003fe20003800000 */
.L_x_8999:
[----:B------:R-:W-:Y:S01]  /*252f0*/  IMAD.MOV.U32 R12, RZ, RZ, 0x8 ;  /* 0x00000008ff0c7424 */ /* 0x000fe200078e00ff */
[----:B------:R-:W-:-:S05]  /*25300*/  SEL R6, R14, RZ, P3 ;  /* 0x000000ff0e067207 */ /* 0x000fca0001800000 */
[----:B------:R-:W-:-:S04]  /*25310*/  IMAD.IADD R6, R5, 0x1, R6 ;  /* 0x0000000105067824 */ /* 0x000fc800078e0206 */
[----:B------:R-:W-:-:S07]  /*25320*/  IMAD.MOV.U32 R13, RZ, RZ, R6 ;  /* 0x000000ffff0d7224 */ /* 0x000fce00078e0006 */
[----:B------:R-:W-:Y:S05]  /*25330*/  WARPSYNC.COLLECTIVE R15, `(.L_x_9000) ;  /* 0x000000000f087348 */ /* 0x000fea0003c00000 */
[----:B------:R0:W1:Y:S02]  /*25340*/  SHFL.UP P6, R14, R13, R12, R11 ;  /* 0x0400000c0d0e7389 */ /* 0x00006400000c000b */
[----:B01----:R-:W-:Y:S01]  /*25350*/  ENDCOLLECTIVE ;  /* 0x000000000000791b */ /* 0x003fe20003800000 */
.L_x_9000:
[----:B------:R-:W-:Y:S01]  /*25360*/  IMAD.MOV.U32 R12, RZ, RZ, 0x10 ;  /* 0x00000010ff0c7424 */ /* 0x000fe200078e00ff */
[----:B------:R-:W-:-:S05]  /*25370*/  SEL R3, R14, RZ, P4 ;  /* 0x000000ff0e037207 */ /* 0x000fca0002000000 */
[----:B------:R-:W-:-:S04]  /*25380*/  IMAD.IADD R4, R6, 0x1, R3 ;  /* 0x0000000106047824 */ /* 0x000fc800078e0203 */
[----:B------:R-:W-:-:S07]  /*25390*/  IMAD.MOV.U32 R13, RZ, RZ, R4 ;  /* 0x000000ffff0d7224 */ /* 0x000fce00078e0004 */
[----:B------:R-:W-:Y:S05]  /*253a0*/  WARPSYNC.COLLECTIVE R15, `(.L_x_9001) ;  /* 0x000000000f087348 */ /* 0x000fea0003c00000 */
[----:B------:R0:W1:Y:S02]  /*253b0*/  SHFL.UP P6, R14, R13, R12, R11 ;  /* 0x0400000c0d0e7389 */ /* 0x00006400000c000b */
[----:B01----:R-:W-:Y:S01]  /*253c0*/  ENDCOLLECTIVE ;  /* 0x000000000000791b */ /* 0x003fe20003800000 */
.L_x_9001:
        /* <DEDUP_REMOVED lines=8> */
.L_x_9002:
[----:B------:R-:W-:Y:S05]  /*25450*/  BRA `(.L_x_9003) ;  /* 0xffffffac00b87947 */ /* 0x000fea000383ffff */
.L_x_8858:
        /* <DEDUP_REMOVED lines=8> */
.L_x_9005:
[----:B------:R-:W-:Y:S05]  /*254e0*/  BSYNC B0 ;  /* 0x0000000000007941 */ /* 0x000fea0003800000 */
.L_x_9004:
        /* <DEDUP_REMOVED lines=8> */
.L_x_9006:
[----:B------:R-:W-:Y:S01]  /*25570*/  IMAD.MOV.U32 R12, RZ, RZ, 0x4 ;  /* 0x00000004ff0c7424 */ /* 0x000fe200078e00ff */
[----:B------:R-:W-:-:S05]  /*25580*/  SEL R14, R14, RZ, P2 ;  /* 0x000000ff0e0e7207 */ /* 0x000fca0001000000 */
[----:B------:R-:W-:-:S04]  /*25590*/  IMAD.IADD R3, R13, 0x1, R14 ;  /* 0x000000010d037824 */ /* 0x000fc800078e020e */
[----:B------:R-:W-:-:S07]  /*255a0*/  IMAD.MOV.U32 R13, RZ, RZ, R3 ;  /* 0x000000ffff0d7224 */ /* 0x000fce00078e0003 */
[----:B------:R-:W-:Y:S05]  /*255b0*/  WARPSYNC.COLLECTIVE R15, `(.L_x_9007) ;  /* 0x000000000f087348 */ /* 0x000fea0003c00000 */
[----:B------:R0:W1:Y:S02]  /*255c0*/  SHFL.UP P6, R14, R13, R12, R11 ;  /* 0x0400000c0d0e7389 */ /* 0x00006400000c000b */
[----:B01----:R-:W-:Y:S01]  /*255d0*/  ENDCOLLECTIVE ;  /* 0x000000000000791b */ /* 0x003fe20003800000 */
.L_x_9007:
[----:B------:R-:W-:Y:S01]  /*255e0*/  IMAD.MOV.U32 R12, RZ, RZ, 0x8 ;  /* 0x00000008ff0c7424 */ /* 0x000fe200078e00ff */
[----:B------:R-:W-:-:S05]  /*255f0*/  SEL R4, R14, RZ, P3 ;  /* 0x000000ff0e047207 */ /* 0x000fca0001800000 */
[----:B------:R-:W-:-:S04]  /*25600*/  IMAD.IADD R4, R3, 0x1, R4 ;  /* 0x0000000103047824 */ /* 0x000fc800078e0204 */
[----:B------:R-:W-:-:S07]  /*25610*/  IMAD.MOV.U32 R13, RZ, RZ, R4 ;  /* 0x000000ffff0d7224 */ /* 0x000fce00078e0004 */
[----:B------:R-:W-:Y:S05]  /*25620*/  WARPSYNC.COLLECTIVE R15, `(.L_x_9008) ;  /* 0x000000000f087348 */ /* 0x000fea0003c00000 */
[----:B------:R0:W1:Y:S02]  /*25630*/  SHFL.UP P6, R14, R13, R12, R11 ;  /* 0x0400000c0d0e7389 */ /* 0x00006400000c000b */
[----:B01----:R-:W-:Y:S01]  /*25640*/  ENDCOLLECTIVE ;  /* 0x000000000000791b */ /* 0x003fe20003800000 */
.L_x_9008:
[----:B------:R-:W-:Y:S01]  /*25650*/  IMAD.MOV.U32 R12, RZ, RZ, 0x10 ;  /* 0x00000010ff0c7424 */ /* 0x000fe200078e00ff */
[----:B------:R-:W-:-:S05]  /*25660*/  SEL R5, R14, RZ, P4 ;  /* 0x000000ff0e057207 */ /* 0x000fca0002000000 */
[----:B------:R-:W-:-:S04]  /*25670*/  IMAD.IADD R5, R4, 0x1, R5 ;  /* 0x0000000104057824 */ /* 0x000fc800078e0205 */
[----:B------:R-:W-:-:S07]  /*25680*/  IMAD.MOV.U32 R13, RZ, RZ, R5 ;  /* 0x000000ffff0d7224 */ /* 0x000fce00078e0005 */
[----:B------:R-:W-:Y:S05]  /*25690*/  WARPSYNC.COLLECTIVE R15, `(.L_x_9009) ;  /* 0x000000000f087348 */ /* 0x000fea0003c00000 */
[----:B------:R0:W1:Y:S02]  /*256a0*/  SHFL.UP P6, R14, R13, R12, R11 ;  /* 0x0400000c0d0e7389 */ /* 0x00006400000c000b */
[----:B01----:R-:W-:Y:S01]  /*256b0*/  ENDCOLLECTIVE ;  /* 0x000000000000791b */ /* 0x003fe20003800000 */
.L_x_9009:
        /* <DEDUP_REMOVED lines=8> */
.L_x_9010:
[----:B------:R-:W-:Y:S05]  /*25740*/  BRA `(.L_x_9011) ;  /* 0xffffffac00987947 */ /* 0x000fea000383ffff */
.L_x_8860:
[----:B------:R-:W-:Y:S01]  /*25750*/  BSSY B0, `(.L_x_9012) ;  /* 0x0000006000007945 */ /* 0x000fe20003800000 */
[----:B------:R-:W-:Y:S01]  /*25760*/  PLOP3.LUT P6, PT, P6, PT, PT, 0x8, 0x0 ;  /* 0x000000000000781c */ /* 0x000fe200037ce170 */
[----:B------:R-:W-:-:S12]  /*25770*/  IMAD.MOV.U32 R15, RZ, RZ, -0x1 ;  /* 0xffffffffff0f7424 */ /* 0x000fd800078e00ff */
[----:B0-----:R-:W-:Y:S05]  /*25780*/  WARPSYNC.COLLECTIVE R15, `(.L_x_9013) ;  /* 0x000000000f087348 */ /* 0x001fea0003c00000 */
[----:B------:R-:W-:Y:S01]  /*25790*/  VOTE.ANY R14, PT, P6 ;  /* 0x00000000000e7806 */ /* 0x000fe200030e0100 */
[----:B0-----:R-:W-:Y:S06]  /*257a0*/  ENDCOLLECTIVE ;  /* 0x000000000000791b */ /* 0x001fec0003800000 */
.L_x_9013:
[----:B------:R-:W-:Y:S05]  /*257b0*/  BSYNC B0 ;  /* 0x0000000000007941 */ /* 0x000fea0003800000 */
.L_x_9012:
        /* <DEDUP_REMOVED lines=9> */
.L_x_9014:
[----:B------:R-:W-:Y:S01]  /*25850*/  IMAD.MOV.U32 R17, RZ, RZ, R14 ;  /* 0x000000ffff117224 */ /* 0x000fe200078e000e */
[----:B------:R-:W-:Y:S06]  /*25860*/  BRA `(.L_x_9015) ;  /* 0xffffffac00887947 */ /* 0x000fec000383ffff */
.L_x_8862:
[----:B------:R-:W-:Y:S01]  /*25870*/  BSSY B0, `(.L_x_9016) ;  /* 0x0000007000007945 */ /* 0x000fe20003800000 */
[----:B------:R-:W-:Y:S02]  /*25880*/  IMAD.MOV.U32 R13, RZ, RZ, R3 ;  /* 0x000000ffff0d7224 */ /* 0x000fe400078e0003 */
[----:B------:R-:W-:Y:S02]  /*25890*/  IMAD.MOV.U32 R11, RZ, RZ, 0x1f ;  /* 0x0000001fff0b7424 */ /* 0x000fe400078e00ff */
[----:B------:R-:W-:-:S07]  /*258a0*/  IMAD.MOV.U32 R15, RZ, RZ, -0x1 ;  /* 0xffffffffff0f7424 */ /* 0x000fce00078e00ff */
[----:B012---:R-:W-:Y:S05]  /*258b0*/  WARPSYNC.COLLECTIVE R15, `(.L_x_9017) ;  /* 0x000000000f087348 */ /* 0x007fea0003c00000 */
[----:B------:R3:W4:Y:S02]  /*258c0*/  SHFL.IDX P6, R14, R13, R12, R11 ;  /* 0x0000000c0d0e7389 */ /* 0x00072400000c000b */
[----:B01234-:R-:W-:Y:S01]  /*258d0*/  ENDCOLLECTIVE ;  /* 0x000000000000791b */ /* 0x01ffe20003800000 */
.L_x_9017:
[----:B------:R-:W-:Y:S05]  /*258e0*/  BSYNC B0 ;  /* 0x0000000000007941 */ /* 0x000fea0003800000 */
.L_x_9016:
[----:B------:R-:W-:Y:S01]  /*258f0*/  IMAD.MOV.U32 R6, RZ, RZ, R14 ;  /* 0x000000ffff067224 */ /* 0x000fe200078e000e */
[----:B------:R-:W-:Y:S06]  /*25900*/  BRA `(.L_x_8861) ;  /* 0xffffffac007c7947 */ /* 0x000fec000383ffff */
.L_x_8866:
[----:B0-----:R0:W1:Y:S02]  /*25910*/  SYNCS.PHASECHK.TRANS64.TRYWAIT P0, [R4+URZ+0x38820], R0 ;  /* 0x03882000040075a7 */ /* 0x001064000800017f */
[----:B-1----:R-:W-:Y:S05]  /*25920*/  @!P0 NANOSLEEP.SYNCS 0x989680 ;  /* 0x009896800000895d */ /* 0x002fea0003900000 */
[----:B------:R-:W1:Y:S02]  /*25930*/  @!P0 SYNCS.PHASECHK.TRANS64 P0, [R4+URZ+0x38820], R0 ;  /* 0x03882000040085a7 */ /* 0x000e64000800007f */
[----:B-1----:R-:W-:Y:S05]  /*25940*/  @!P0 BRA `(.L_x_8866) ;  /* 0xfffffffc00f08947 */ /* 0x002fea000383ffff */
[----:B------:R-:W-:Y:S05]  /*25950*/  BRA `(.L_x_9018) ;  /* 0xffffffb000f47947 */ /* 0x000fea000383ffff */
.L_x_8867:
        /* <DEDUP_REMOVED lines=11> */
.L_x_9020:
[----:B------:R-:W-:Y:S05]  /*25a10*/  BSYNC B0 ;  /* 0x0000000000007941 */ /* 0x000fea0003800000 */
.L_x_9019:
[----:B------:R-:W-:Y:S05]  /*25a20*/  BRA `(.L_x_9021) ;  /* 0xffffffb000dc7947 */ /* 0x000fea000383ffff */
.L_x_8868:
[----:B------:R-:W-:Y:S01]  /*25a30*/  BSSY B0, `(.L_x_9022) ;  /* 0x0000006000007945 */ /* 0x000fe20003800000 */
[----:B------:R-:W-:-:S07]  /*25a40*/  IMAD.MOV.U32 R15, RZ, RZ, -0x1 ;  /* 0xffffffffff0f7424 */ /* 0x000fce00078e00ff */
[----:B0-234-:R-:W-:Y:S05]  /*25a50*/  WARPSYNC.COLLECTIVE R15, `(.L_x_9023) ;  /* 0x000000000f0c7348 */ /* 0x01dfea0003c00000 */
[----:B------:R-:W-:Y:S02]  /*25a60*/  ELECT P6, UR62, PT ;  /* 0x00000000003e782f */ /* 0x000fe400038c0000 */
[----:B------:R-:W-:Y:S01]  /*25a70*/  MOV R14, UR62 ;  /* 0x0000003e000e7c02 */ /* 0x000fe20008000f00 */
[----:B0-234-:R-:W-:Y:S10]  /*25a80*/  ENDCOLLECTIVE ;  /* 0x000000000000791b */ /* 0x01dff40003800000 */
.L_x_9023:
[----:B------:R-:W-:Y:S05]  /*25a90*/  BSYNC B0 ;  /* 0x0000000000007941 */ /* 0x000fea0003800000 */
.L_x_9022:
[----:B------:R-:W-:Y:S05]  /*25aa0*/  BRA `(.L_x_9024) ;  /* 0xffffffb000d07947 */ /* 0x000fea000383ffff */
.L_x_8870:
[----:B0-----:R0:W1:Y:S02]  /*25ab0*/  SYNCS.PHASECHK.TRANS64.TRYWAIT P1, [R5+URZ+0x38840], R0 ;  /* 0x03884000050075a7 */ /* 0x001064000802017f */
[----:B-1----:R-:W-:Y:S05]  /*25ac0*/  @!P1 NANOSLEEP.SYNCS 0x989680 ;  /* 0x009896800000995d */ /* 0x002fea0003900000 */
[----:B------:R-:W1:Y:S02]  /*25ad0*/  @!P1 SYNCS.PHASECHK.TRANS64 P1, [R5+URZ+0x38840], R0 ;  /* 0x03884000050095a7 */ /* 0x000e64000802007f */
[----:B-1----:R-:W-:Y:S05]  /*25ae0*/  @!P1 BRA `(.L_x_8870) ;  /* 0xfffffffc00f09947 */ /* 0x002fea000383ffff */
[----:B------:R-:W-:Y:S05]  /*25af0*/  BRA `(.L_x_9025) ;  /* 0xffffffb000f07947 */ /* 0x000fea000383ffff */
.L_x_8872:
[----:B-1----:R1:W0:Y:S02]  /*25b00*/  SYNCS.PHASECHK.TRANS64.TRYWAIT P1, [R25+URZ+0x38840], R2 ;  /* 0x03884002190075a7 */ /* 0x002224000802017f */
[----:B0-----:R-:W-:Y:S05]  /*25b10*/  @!P1 NANOSLEEP.SYNCS 0x989680 ;  /* 0x009896800000995d */ /* 0x001fea0003900000 */
[----:B------:R-:W0:Y:S02]  /*25b20*/  @!P1 SYNCS.PHASECHK.TRANS64 P1, [R25+URZ+0x38840], R2 ;  /* 0x03884002190095a7 */ /* 0x000e24000802007f */
[----:B0-----:R-:W-:Y:S05]  /*25b30*/  @!P1 BRA `(.L_x_8872) ;  /* 0xfffffffc00f09947 */ /* 0x001fea000383ffff */
[----:B------:R-:W-:Y:S05]  /*25b40*/  BRA `(.L_x_9026) ;  /* 0xffffffb000fc7947 */ /* 0x000fea000383ffff */
.L_x_8874:
[----:B------:R0:W0:Y:S02]  /*25b50*/  SYNCS.PHASECHK.TRANS64.TRYWAIT P1, [R5+URZ+0x38860], R0 ;  /* 0x03886000050075a7 */ /* 0x000024000802017f */
[----:B0-----:R-:W-:Y:S05]  /*25b60*/  @!P1 NANOSLEEP.SYNCS 0x989680 ;  /* 0x009896800000995d */ /* 0x001fea0003900000 */
[----:B------:R-:W0:Y:S02]  /*25b70*/  @!P1 SYNCS.PHASECHK.TRANS64 P1, [R5+URZ+0x38860], R0 ;  /* 0x03886000050095a7 */ /* 0x000e24000802007f */
[----:B0-----:R-:W-:Y:S05]  /*25b80*/  @!P1 BRA `(.L_x_8874) ;  /* 0xfffffffc00f09947 */ /* 0x001fea000383ffff */
[----:B------:R-:W-:Y:S05]  /*25b90*/  BRA `(.L_x_9027) ;  /* 0xffffffb000f87947 */ /* 0x000fea000383ffff */
.L_x_9028:
        /* <DEDUP_REMOVED lines=14> */
.L_x_15662:


//--------------------- .text._ZN7cutlass13device_kernelIN5flash11enable_sm90INS1_16FlashAttnFwdSm90INS1_25CollectiveMainloopFwdSm90ILi2EN4cute5tupleIJNS5_1CILi1EEES8_S8_EEENS6_IJNS7_ILi128EEENS7_ILi96EEENS7_ILi64EEEEEELi256ENS_10bfloat16_tEfNS_4arch4Sm90ELb0ELb0ELb1ELb0ELb1ELb0ELb0ELb1ELb0ELb1ELb0ELb0EEENS1_21CollectiveEpilogueFwdINS6_IJSA_NS7_ILi256EEESB_EEES9_SE_SG_Li256ELb0ELb1ELb0ELb0EEENS1_29StaticPersistentTileSchedulerILb0EEEEEEEEEvNT_6ParamsE --------------------------
	.section	.text._ZN7cutlass13device_kernelIN5flash11enable_sm90INS1_16FlashAttnFwdSm90INS1_25CollectiveMainloopFwdSm90ILi2EN4cute5tupleIJNS5_1CILi1EEES8_S8_EEENS6_IJNS7_ILi128EEENS7_ILi96EEENS7_ILi64EEEEEELi256ENS_10bfloat16_tEfNS_4arch4Sm90ELb0ELb0ELb1ELb0ELb1ELb0ELb0ELb1ELb0ELb1ELb0ELb0EEENS1_21CollectiveEpilogueFwdINS6_IJSA_NS7_ILi256EEESB_EEES9_SE_SG_Li256ELb0ELb1ELb0ELb0EEENS1_29StaticPersistentTileSchedulerILb0EEEEEEEEEvNT_6ParamsE,"ax",@progbits
	.align	128
.text._ZN7cutlass13device_kernelIN5flash11enable_sm90INS1_16FlashAttnFwdSm90INS1_25CollectiveMainloopFwdSm90ILi2EN4cute5tupleIJNS5_1CILi1EEES8_S8_EEENS6_IJNS7_ILi128EEENS7_ILi96EEENS7_ILi64EEEEEELi256ENS_10bfloat16_tEfNS_4arch4Sm90ELb0ELb0ELb1ELb0ELb1ELb0ELb0ELb1ELb0ELb1ELb0ELb0EEENS1_21CollectiveEpilogueFwdINS6_IJSA_NS7_ILi256EEESB_EEES9_SE_SG_Li256ELb0ELb1ELb0ELb0EEENS1_29StaticPersistentTileSchedulerILb0EEEEEEEEEvNT_6ParamsE:
        .type           _ZN7cutlass13device_kernelIN5flash11enable_sm90INS1_16FlashAttnFwdSm90INS1_25CollectiveMainloopFwdSm90ILi2EN4cute5tupleIJNS5_1CILi1EEES8_S8_EEENS6_IJNS7_ILi128EEENS7_ILi96EEENS7_ILi64EEEEEELi256ENS_10bfloat16_tEfNS_4arch4Sm90ELb0ELb0ELb1ELb0ELb1ELb0ELb0ELb1ELb0ELb1ELb0ELb0EEENS1_21CollectiveEpilogueFwdINS6_IJSA_NS7_ILi256EEESB_EEES9_SE_SG_Li256ELb0ELb1ELb0ELb0EEENS1_29StaticPersistentTileSchedulerILb0EEEEEEEEEvNT_6ParamsE,@function
        .size           _ZN7cutlass13device_kernelIN5flash11enable_sm90INS1_16FlashAttnFwdSm90INS1_25CollectiveMainloopFwdSm90ILi2EN4cute5tupleIJNS5_1CILi1EEES8_S8_EEENS6_IJNS7_ILi128EEENS7_ILi96EEENS7_ILi64EEEEEELi256ENS_10bfloat16_tEfNS_4arch4Sm90ELb0ELb0ELb1ELb0ELb1ELb0ELb0ELb1ELb0ELb1ELb0ELb0EEENS1_21CollectiveEpilogueFwdINS6_IJSA_NS7_ILi256EEESB_EEES9_SE_SG_Li256ELb0ELb1ELb0ELb0EEENS1_29StaticPersistentTileSchedulerILb0EEEEEEEEEvNT_6ParamsE,(.L_x_15663 - _ZN7cutlass13device_kernelIN5flash11enable_sm90INS1_16FlashAttnFwdSm90INS1_25CollectiveMainloopFwdSm90ILi2EN4cute5tupleIJNS5_1CILi1EEES8_S8_EEENS6_IJNS7_ILi128EEENS7_ILi96EEENS7_ILi64EEEEEELi256ENS_10bfloat16_tEfNS_4arch4Sm90ELb0ELb0ELb1ELb0ELb1ELb0ELb0ELb1ELb0ELb1ELb0ELb0EEENS1_21CollectiveEpilogueFwdINS6_IJSA_NS7_ILi256EEESB_EEES9_SE_SG_Li256ELb0ELb1ELb0ELb0EEENS1_29StaticPersistentTileSchedulerILb0EEEEEEEEEvNT_6ParamsE)
        .other          _ZN7cutlass13device_kernelIN5flash11enable_sm90INS1_16FlashAttnFwdSm90INS1_25CollectiveMainloopFwdSm90ILi2EN4cute5tupleIJNS5_1CILi1EEES8_S8_EEENS6_IJNS7_ILi128EEENS7_ILi96EEENS7_ILi64EEEEEELi256ENS_10bfloat16_tEfNS_4arch4Sm90ELb0ELb0ELb1ELb0ELb1ELb0ELb0ELb1ELb0ELb1ELb0ELb0EEENS1_21CollectiveEpilogueFwdINS6_IJSA_NS7_ILi256EEESB_EEES9_SE_SG_Li256ELb0ELb1ELb0ELb0EEENS1_29StaticPersistentTileSchedulerILb0EEEEEEEEEvNT_6ParamsE,@"STO_CUDA_ENTRY STV_DEFAULT"
_ZN7cutlass13device_kernelIN5flash11enable_sm90INS1_16FlashAttnFwdSm90INS1_25CollectiveMainloopFwdSm90ILi2EN4cute5tupleIJNS5_1CILi1EEES8_S8_EEENS6_IJNS7_ILi128EEENS7_ILi96EEENS7_ILi64EEEEEELi256ENS_10bfloat16_tEfNS_4arch4Sm90ELb0ELb0ELb1ELb0ELb1ELb0ELb0ELb1ELb0ELb1ELb0ELb0EEENS1_21CollectiveEpilogueFwdINS6_IJSA_NS7_ILi256EEESB_EEES9_SE_SG_Li256ELb0ELb1ELb0ELb0EEENS1_29StaticPersistentTileSchedulerILb0EEEEEEEEEvNT_6ParamsE:
        /* <DEDUP_REMOVED lines=13> */
[----:B------:R-:W-:-:S04]  /*00d0*/  VOTEU.ALL UP1, P0 ;  /* 0x00000000003f7886 */ /* 0x000fc80000020000 */
        /* <DEDUP_REMOVED lines=31> */
.L_x_9029:
        /* <DEDUP_REMOVED lines=22> */
.L_x_9030:
        /* <DEDUP_REMOVED lines=18> */
.L_x_9031:
        /* <DEDUP_REMOVED lines=22> */
.L_x_9032:
        /* <DEDUP_REMOVED lines=23> */
.L_x_9033:
        /* <DEDUP_REMOVED lines=8> */
.L_x_9035:
[----:B------:R-:W-:-:S08]  /*08a0*/  NOP ;  /* 0x0000000000007918 */ /* 0x000fd00000000000 */
[----:B------:R-:W0:Y:S02]  /*08b0*/  USETMAXREG.TRY_ALLOC.CTAPOOL UP0, 0xe8 ;  /* 0x000000e8000079c8 */ /* 0x000e240008000600 */
[----:B0-----:R-:W-:-:S13]  /*08c0*/  PLOP3.LUT P0, PT, PT, PT, UP0, 0x80, 0x0 ;  /* 0x000000000000781c */ /* 0x001fda0003f0f008 */
[----:B------:R-:W-:Y:S05]  /*08d0*/  @!P0 BRA `(.L_x_9035) ;  /* 0xfffffffc00f08947 */ /* 0x000fea000383ffff */
[----:B------:R-:W-:Y:S01]  /*08e0*/  SHF.R.U32.HI R0, RZ, 0x7, R19 ;  /* 0x00000007ff007819 */ /* 0x000fe20000011613 */
[----:B------:R-:W0:Y:S08]  /*08f0*/  S2UR UR45, SR_CTAID.X ;  /* 0x00000000002d79c3 */ /* 0x000e300000002500 */
[----:B------:R-:W-:Y:S06]  /*0900*/  BAR.ARV 0x8, 0x180 ;  /* 0x0206000000007b1d */ /* 0x000fec0000002000 */
[----:B------:R-:W-:-:S02]  /*0910*/  ISETP.NE.AND P0, PT, R0, 0x1, PT ;  /* 0x000000010000780c */ /* 0x000fc40003f05270 */
[----:B------:R-:W0:Y:S11]  /*0920*/  LDC R0, c[0x0][0xc34] ;  /* 0x00030d00ff007b82 */ /* 0x000e360000000800 */
[----:B------:R-:W-:Y:S06]  /*0930*/  @!P0 BAR.ARV 0x9, 0x100 ;  /* 0x0244000000008b1d */ /* 0x000fec0000002000 */
[----:B0-----:R-:W-:-:S13]  /*0940*/  ISETP.LE.AND P0, PT, R0, UR45, PT ;  /* 0x0000002d00007c0c */ /* 0x001fda000bf03270 */
[----:B------:R-:W-:Y:S05]  /*0950*/  @P0 EXIT ;  /* 0x000000000000094d */ /* 0x000fea0003800000 */
[----:B------:R-:W-:Y:S01]  /*0960*/  VIADD R19, R19, 0xffffff80 ;  /* 0xffffff8013137836 */ /* 0x000fe20000000000 */
[----:B------:R-:W-:Y:S01]  /*0970*/  ULOP3.LUT UR47, UR38, 0x1, URZ, 0xfc, !UPT ;  /* 0x00000001262f7892 */ /* 0x000fe2000f8efc3f */
[----:B------:R-:W-:Y:S01]  /*0980*/  UMOV UR46, URZ ;  /* 0x0000003f002e7c82 */ /* 0x000fe20008000000 */
[----:B------:R-:W-:Y:S02]  /*0990*/  UMOV UR36, URZ ;  /* 0x0000003f00247c82 */ /* 0x000fe40008000000 */
[----:B------:R-:W-:Y:S01]  /*09a0*/  SHF.R.S32.HI R0, RZ, 0x1f, R19 ;  /* 0x0000001fff007819 */ /* 0x000fe20000011413 */
[----:B------:R-:W-:-:S03]  /*09b0*/  UMOV UR37, URZ ;  /* 0x0000003f00257c82 */ /* 0x000fc60008000000 */
[CC--:B------:R-:W-:Y:S02]  /*09c0*/  LEA.HI R3, R0.reuse, R19.reuse, RZ, 0x7 ;  /* 0x0000001300037211 */ /* 0x0c0fe400078f38ff */
[-C--:B------:R-:W-:Y:S02]  /*09d0*/  LEA.HI R4, R0, R19.reuse, RZ, 0x5 ;  /* 0x0000001300047211 */ /* 0x080fe400078f28ff */
[----:B------:R-:W-:Y:S02]  /*09e0*/  LOP3.LUT R2, R3, 0xffffff80, RZ, 0xc0, !PT ;  /* 0xffffff8003027812 */ /* 0x000fe400078ec0ff */
[----:B------:R-:W-:Y:S01]  /*09f0*/  SHF.R.S32.HI R206, RZ, 0x7, R3 ;  /* 0x00000007ffce7819 */ /* 0x000fe20000011403 */
[----:B------:R-:W-:Y:S01]  /*0a00*/  IMAD.SHL.U32 R6, R4, 0x20, RZ ;  /* 0x0000002004067824 */ /* 0x000fe200078e00ff */
[CC--:B------:R-:W-:Y:S01]  /*0a10*/  LEA.HI R200, R0.reuse, R19.reuse, RZ, 0x3 ;  /* 0x0000001300c87211 */ /* 0x0c0fe200078f18ff */
[----:B------:R-:W-:Y:S01]  /*0a20*/  IMAD.IADD R205, R19, 0x1, -R2 ;  /* 0x0000000113cd7824 */ /* 0x000fe200078e0a02 */
[----:B------:R-:W-:-:S02]  /*0a30*/  LEA.HI R2, R0, R19, RZ, 0x4 ;  /* 0x0000001300027211 */ /* 0x000fc400078f20ff */
[----:B------:R-:W-:Y:S02]  /*0a40*/  LOP3.LUT R7, R6, 0xfffffc00, RZ, 0xc0, !PT ;  /* 0xfffffc0006077812 */ /* 0x000fe400078ec0ff */
[----:B------:R-:W-:Y:S02]  /*0a50*/  SHF.R.S32.HI R8, RZ, 0x1f, R205 ;  /* 0x0000001fff087819 */ /* 0x000fe400000114cd */
[----:B------:R-:W-:Y:S02]  /*0a60*/  LOP3.LUT R4, R2, 0x3fffff0, RZ, 0xc0, !PT ;  /* 0x03fffff002047812 */ /* 0x000fe400078ec0ff */
[----:B------:R-:W-:Y:S02]  /*0a70*/  LEA.HI R9, R8, R205, RZ, 0x2 ;  /* 0x000000cd08097211 */ /* 0x000fe400078f10ff */
[----:B------:R-:W-:Y:S01]  /*0a80*/  SHF.R.S32.HI R5, RZ, 0x4, R2 ;  /* 0x00000004ff057819 */ /* 0x000fe20000011402 */
[----:B------:R-:W-:Y:S01]  /*0a90*/  IMAD.IADD R4, R19, 0x1, -R4 ;  /* 0x0000000113047824 */ /* 0x000fe200078e0a04 */
[----:B------:R-:W-:-:S02]  /*0aa0*/  SHF.R.S32.HI R10, RZ, 0x2, R9 ;  /* 0x00000002ff0a7819 */ /* 0x000fc40000011409 */
[----:B------:R-:W-:Y:S01]  /*0ab0*/  SHF.R.S32.HI R11, RZ, 0x1f, R9 ;  /* 0x0000001fff0b7819 */ /* 0x000fe20000011409 */
[----:B------:R-:W-:Y:S01]  /*0ac0*/  IMAD R7, R4, 0x40, R7 ;  /* 0x0000004004077824 */ /* 0x000fe200078e0207 */
[----:B------:R-:W-:Y:S02]  /*0ad0*/  LEA.HI R6, R0, R19, RZ, 0x2 ;  /* 0x0000001300067211 */ /* 0x000fe400078f10ff */
[----:B------:R-:W-:Y:S02]  /*0ae0*/  LEA.HI R2, R2, R5, RZ, 0x1 ;  /* 0x0000000502027211 */ /* 0x000fe400078f08ff */
[----:B------:R-:W-:Y:S02]  /*0af0*/  LEA.HI R11, R11, R10, RZ, 0x3 ;  /* 0x0000000a0b0b7211 */ /* 0x000fe400078f18ff */
[----:B------:R-:W-:Y:S02]  /*0b00*/  LOP3.LUT R6, R6, 0xfffffffc, RZ, 0xc0, !PT ;  /* 0xfffffffc06067812 */ /* 0x000fe400078ec0ff */
[----:B------:R-:W-:-:S02]  /*0b10*/  LOP3.LUT R2, R2, 0x1ffffffe, RZ, 0xc0, !PT ;  /* 0x1ffffffe02027812 */ /* 0x000fc400078ec0ff */
[----:B------:R-:W-:Y:S01]  /*0b20*/  LOP3.LUT R11, R11, 0xfffffff8, RZ, 0xc0, !PT ;  /* 0xfffffff80b0b7812 */ /* 0x000fe200078ec0ff */
[----:B------:R-:W-:Y:S01]  /*0b30*/  IMAD.IADD R6, R19, 0x1, -R6 ;  /* 0x0000000113067824 */ /* 0x000fe200078e0a06 */
[----:B------:R-:W-:Y:S02]  /*0b40*/  LEA.HI R8, R8, R205, RZ, 0x5 ;  /* 0x000000cd08087211 */ /* 0x000fe400078f28ff */
[----:B------:R-:W-:Y:S01]  /*0b50*/  LEA.HI R3, R3, R206, RZ, 0x1 ;  /* 0x000000ce03037211 */ /* 0x000fe200078f08ff */
[----:B------:R-:W-:Y:S01]  /*0b60*/  IMAD.IADD R11, R10, 0x1, -R11 ;  /* 0x000000010a0b7824 */ /* 0x000fe200078e0a0b */
[----:B------:R-:W-:Y:S02]  /*0b70*/  LOP3.LUT R4, R200, 0xfffffff8, RZ, 0xc0, !PT ;  /* 0xfffffff8c8047812 */ /* 0x000fe400078ec0ff */
[----:B------:R-:W-:Y:S02]  /*0b80*/  IADD3 R2, R5, -R2, RZ ;  /* 0x8000000205027210 */ /* 0x000fe40007ffe0ff */
[----:B------:R-:W-:Y:S01]  /*0b90*/  SHF.R.S32.HI R8, RZ, 0x5, R8 ;  /* 0x00000005ff087819 */ /* 0x000fe20000011408 */
[----:B------:R-:W-:Y:S01]  /*0ba0*/  IMAD.IADD R19, R19, 0x1, -R4 ;  /* 0x0000000113137824 */ /* 0x000fe200078e0a04 */
[----:B------:R-:W-:Y:S01]  /*0bb0*/  LOP3.LUT R3, R3, 0x3fffffe, RZ, 0xc0, !PT ;  /* 0x03fffffe03037812 */ /* 0x000fe200078ec0ff */
[----:B------:R-:W-:Y:S01]  /*0bc0*/  IMAD R210, R2, 0x8, R7 ;  /* 0x0000000802d27824 */ /* 0x000fe200078e0207 */
[----:B------:R-:W-:Y:S01]  /*0bd0*/  LEA.HI R0, R6, R6, RZ, 0x1 ;  /* 0x0000000606007211 */ /* 0x000fe200078f08ff */
[----:B------:R-:W-:Y:S01]  /*0be0*/  IMAD R8, R8, 0x10, R11 ;  /* 0x0000001008087824 */ /* 0x000fe200078e020b */
[----:B------:R-:W-:Y:S01]  /*0bf0*/  LOP3.LUT R208, R9, 0x7ffffffc, RZ, 0xc0, !PT ;  /* 0x7ffffffc09d07812 */ /* 0x000fe200078ec0ff */
[----:B------:R-:W-:Y:S01]  /*0c00*/  IMAD.IADD R3, R206, 0x1, -R3 ;  /* 0x00000001ce037824 */ /* 0x000fe200078e0a03 */
[----:B------:R-:W-:Y:S01]  /*0c10*/  LOP3.LUT R5, R0, 0x1ffffffe, RZ, 0xc0, !PT ;  /* 0x1ffffffe00057812 */ /* 0x000fe200078ec0ff */
[----:B------:R-:W-:Y:S01]  /*0c20*/  IMAD.SHL.U32 R2, R19, 0x8, RZ ;  /* 0x0000000813027824 */ /* 0x000fe200078e00ff */
[----:B------:R-:W-:Y:S01]  /*0c30*/  SHF.R.S32.HI R200, RZ, 0x3, R200 ;  /* 0x00000003ffc87819 */ /* 0x000fe200000114c8 */
[----:B------:R-:W-:Y:S01]  /*0c40*/  IMAD R207, R3, 0x40, R8 ;  /* 0x0000004003cf7824 */ /* 0x000fe200078e0208 */
[----:B------:R-:W-:Y:S01]  /*0c50*/  IADD3 R6, R6, -R5, RZ ;  /* 0x8000000506067210 */ /* 0x000fe20007ffe0ff */
[----:B------:R-:W-:-:S02]  /*0c60*/  VIADD R18, R2, 0x40 ;  /* 0x0000004002127836 */ /* 0x000fc40000000000 */
[----:B------:R-:W-:Y:S01]  /*0c70*/  VIADD R17, R2, 0x80 ;  /* 0x0000008002117836 */ /* 0x000fe20000000000 */
[----:B------:R-:W-:Y:S01]  /*0c80*/  LEA R209, R6, R207, 0x3 ;  /* 0x000000cf06d17211 */ /* 0x000fe200078e18ff */
[----:B------:R-:W-:Y:S01]  /*0c90*/  VIADD R16, R2, 0xc0 ;  /* 0x000000c002107836 */ /* 0x000fe20000000000 */
[----:B------:R-:W-:Y:S01]  /*0ca0*/  SHF.R.S32.HI R214, RZ, 0x1f, R18 ;  /* 0x0000001fffd67819 */ /* 0x000fe20000011412 */
[----:B------:R-:W-:Y:S01]  /*0cb0*/  IMAD.IADD R208, R205, 0x1, -R208 ;  /* 0x00000001cdd07824 */ /* 0x000fe200078e0ad0 */
[----:B------:R-:W-:Y:S02]  /*0cc0*/  SHF.R.S32.HI R213, RZ, 0x1f, R17 ;  /* 0x0000001fffd57819 */ /* 0x000fe40000011411 */
[----:B------:R-:W-:-:S07]  /*0cd0*/  SHF.R.S32.HI R212, RZ, 0x1f, R16 ;  /* 0x0000001fffd47819 */ /* 0x000fce0000011410 */
.L_x_9068:
[----:B0-----:R-:W0:Y:S01]  /*0ce0*/  SHFL.IDX PT, R0, R206, RZ, 0x1f ;  /* 0x00001fffce007589 */ /* 0x001e2200000e0000 */
[----:B-1----:R-:W1:Y:S01]  /*0cf0*/  S2UR UR39, SR_CgaCtaId ;  /* 0x00000000002779c3 */ /* 0x002e620000008800 */
[----:B------:R-:W-:Y:S01]  /*0d00*/  ULDC.64 UR6, c[0x0][0x418] ;  /* 0x0001060000067ab9 */ /* 0x000fe20000000a00 */
[----:B------:R-:W-:Y:S01]  /*0d10*/  ULDC UR4, c[0x0][0xc38] ;  /* 0x00030e0000047ab9 */ /* 0x000fe20000000800 */
[----:B------:R-:W-:Y:S02]  /*0d20*/  UISETP.NE.U32.AND UP0, UPT, UR6, URZ, UPT ;  /* 0x0000003f0600728c */ /* 0x000fe4000bf05070 */
[----:B------:R-:W-:Y:S01]  /*0d30*/  UISETP.NE.AND UP1, UPT, UR4, 0x1, UPT ;  /* 0x000000010400788c */ /* 0x000fe2000bf25270 */
[----:B------:R-:W-:Y:S02]  /*0d40*/  UMOV UR41, 0x400 ;  /* 0x0000040000297882 */ /* 0x000fe40000000000 */
[----:B------:R-:W-:Y:S01]  /*0d50*/  ULDC UR4, c[0x0][0xc44] ;  /* 0x0003110000047ab9 */ /* 0x000fe20000000800 */
[----:B------:R-:W-:-:S02]  /*0d60*/  UISETP.NE.AND.EX UP0, UPT, UR7, URZ, UPT, UP0 ;  /* 0x0000003f0700728c */ /* 0x000fc4000bf05300 */
[----:B------:R-:W-:Y:S01]  /*0d70*/  UISETP.NE.AND UP2, UPT, UR4, 0x1, UPT ;  /* 0x000000010400788c */ /* 0x000fe2000bf45270 */
[----:B------:R-:W-:Y:S01]  /*0d80*/  ULDC UR42, c[0x0][0x424] ;  /* 0x00010900002a7ab9 */ /* 0x000fe20000000800 */
[----:B------:R-:W-:Y:S01]  /*0d90*/  ULDC UR10, c[0x0][0x2f0] ;  /* 0x0000bc00000a7ab9 */ /* 0x000fe20000000800 */
[----:B------:R-:W-:Y:S02]  /*0da0*/  USEL UR42, UR42, 0x1, UP0 ;  /* 0x000000012a2a7887 */ /* 0x000fe40008000000 */
[----:B------:R-:W-:Y:S01]  /*0db0*/  @UP1 ULDC UR4, c[0x0][0xc3c] ;  /* 0x00030f0000041ab9 */ /* 0x000fe20000000800 */
[----:B------:R-:W-:Y:S01]  /*0dc0*/  @UP1 ULDC UR12, c[0x0][0xc40] ;  /* 0x00031000000c1ab9 */ /* 0x000fe20000000800 */
[----:B------:R-:W-:Y:S02]  /*0dd0*/  UIMAD.WIDE.U32 UR4, UR45, UR4, URZ ;  /* 0x000000042d0472a5 */ /* 0x000fe4000f8e003f */
[----:B------:R-:W-:Y:S01]  /*0de0*/  UIMAD UR42, UR42, UR10, URZ ;  /* 0x0000000a2a2a72a4 */ /* 0x000fe2000f8e023f */
[----:B0-----:R-:W-:Y:S01]  /*0df0*/  R2UR UR6, R0 ;  /* 0x00000000000672ca */ /* 0x001fe200000e0000 */
[----:B-1----:R-:W-:Y:S01]  /*0e00*/  ULEA UR41, UR39, UR41, 0x18 ;  /* 0x0000002927297291 */ /* 0x002fe2000f8ec03f */
[----:B------:R-:W-:Y:S01]  /*0e10*/  UMOV UR40, UR45 ;  /* 0x0000002d00287c82 */ /* 0x000fe20008000000 */
[----:B------:R-:W-:-:S02]  /*0e20*/  @UP1 USHF.R.U32.HI UR40, URZ, UR12, UR5 ;  /* 0x0000000c3f281299 */ /* 0x000fc40008011605 */
[----:B------:R-:W-:Y:S01]  /*0e30*/  UIADD3 UR11, UR41, 0x18400, URZ ;  /* 0x00018400290b7890 */ /* 0x000fe2000fffe03f */
[----:B------:R-:W-:-:S03]  /*0e40*/  @UP2 ULDC.64 UR8, c[0x0][0xc48] ;  /* 0x0003120000082ab9 */ /* 0x000fc60000000a00 */
[----:B------:R-:W-:Y:S02]  /*0e50*/  ULOP3.LUT UP0, URZ, UR11, 0x1bf, URZ, 0xc0, !UPT ;  /* 0x000001bf0b3f7892 */ /* 0x000fe4000f80c03f */
[----:B------:R-:W-:Y:S02]  /*0e60*/  UIMAD.WIDE.U32 UR4, UR40, UR8, URZ ;  /* 0x00000008280472a5 */ /* 0x000fe4000f8e003f */
[----:B------:R-:W-:Y:S02]  /*0e70*/  ULEA.HI UR7, UR6, UR6, URZ, 0x1 ;  /* 0x0000000606077291 */ /* 0x000fe4000f8f083f */
[----:B------:R-:W-:Y:S01]  /*0e80*/  PLOP3.LUT P0, PT, PT, PT, UP0, 0x80, 0x0 ;  /* 0x000000000000781c */ /* 0x000fe20003f0f008 */
[----:B------:R-:W-:Y:S01]  /*0e90*/  UMOV UR43, UR40 ;  /* 0x00000028002b7c82 */ /* 0x000fe20008000000 */
[----:B------:R-:W-:Y:S02]  /*0ea0*/  ULOP3.LUT UR7, UR7, 0x1e, URZ, 0xc0, !UPT ;  /* 0x0000001e07077892 */ /* 0x000fe4000f8ec03f */
[----:B------:R-:W-:-:S02]  /*0eb0*/  @UP2 USHF.R.U32.HI UR43, URZ, UR9, UR5 ;  /* 0x000000093f2b2299 */ /* 0x000fc40008011605 */
[----:B------:R-:W-:Y:S02]  /*0ec0*/  UIADD3 UR7, UR6, -UR7, URZ ;  /* 0x8000000706077290 */ /* 0x000fe4000fffe03f */
[----:B------:R-:W-:Y:S02]  /*0ed0*/  UIADD3 UR6, UR42, 0x5f, URZ ;  /* 0x0000005f2a067890 */ /* 0x000fe4000fffe03f */
[----:B------:R-:W-:Y:S02]  /*0ee0*/  ULEA UR8, UR7, UR11, 0xd ;  /* 0x0000000b07087291 */ /* 0x000fe4000f8e683f */
[----:B------:R-:W-:Y:S02]  /*0ef0*/  UIMAD.WIDE UR6, UR6, 0x2aaaaaab, URZ ;  /* 0x2aaaaaab060678a5 */ /* 0x000fe4000f8e023f */
[----:B------:R-:W-:Y:S02]  /*0f00*/  USHF.R.U32.HI UR8, URZ, 0x4, UR8 ;  /* 0x000000043f087899 */ /* 0x000fe40008011608 */
[----:B------:R-:W-:-:S02]  /*0f10*/  USHF.R.U32.HI UR44, URZ, 0x1f, UR7 ;  /* 0x0000001f3f2c7899 */ /* 0x000fc40008011607 */
[----:B------:R-:W-:Y:S02]  /*0f20*/  ULOP3.LUT UR50, UR8, 0x3fff, URZ, 0xc0, !UPT ;  /* 0x00003fff08327892 */ /* 0x000fe4000f8ec03f */
[----:B------:R-:W-:Y:S01]  /*0f30*/  ULEA.HI.SX32 UR44, UR7, UR44, 0x1c ;  /* 0x0000002c072c7291 */ /* 0x000fe2000f8fe23f */
[----:B--234-:R-:W-:Y:S11]  /*0f40*/  @!P0 BRA `(.L_x_9036) ;  /* 0x0000000000408947 */ /* 0x01cff60003800000 */
        /* <DEDUP_REMOVED lines=16> */
.L_x_9036:
[----:B------:R-:W-:Y:S01]  /*1050*/  ULOP3.LUT UR4, UR46, 0x1, URZ, 0xc0, !UPT ;  /* 0x000000012e047892 */ /* 0x000fe2000f8ec03f */
[----:B------:R-:W0:Y:S05]  /*1060*/  S2R R20, SR_TID.X ;  /* 0x0000000000147919 */ /* 0x000e2a0000002100 */
[----:B------:R-:W-:-:S05]  /*1070*/  IMAD.U32 R0, RZ, RZ, UR4 ;  /* 0x00000004ff007e24 */ /* 0x000fca000f8e00ff */
[----:B------:R-:W-:-:S04]  /*1080*/  SHF.L.U32 R0, R0, 0x1f, RZ ;  /* 0x0000001f00007819 */ /* 0x000fc800000006ff */
[----:B------:R-:W1:Y:S01]  /*1090*/  SYNCS.PHASECHK.TRANS64.TRYWAIT P0, [UR41+0x22800], R0 ;  /* 0x02280000ff0075a7 */ /* 0x000e620008000169 */
[----:B0-----:R-:W-:-:S05]  /*10a0*/  SHF.R.U32.HI R20, RZ, 0x7, R20 ;  /* 0x00000007ff147819 */ /* 0x001fca0000011614 */
[----:B------:R-:W-:Y:S01]  /*10b0*/  VIADD R7, R20, 0x8 ;  /* 0x0000000814077836 */ /* 0x000fe20000000000 */
[----:B-1----:R-:W-:Y:S06]  /*10c0*/  @!P0 BRA `(.L_x_9037) ;  /* 0x000000a800648947 */ /* 0x002fec0003800000 */
.L_x_9118:
[----:B0-----:R-:W-:Y:S01]  /*10d0*/  IMAD.U32 R0, RZ, RZ, UR47 ;  /* 0x0000002fff007e24 */ /* 0x001fe2000f8e00ff */
[----:B------:R-:W-:Y:S05]  /*10e0*/  WARPSYNC.ALL ;  /* 0x0000000000007948 */ /* 0x000fea0003800000 */
[----:B------:R0:W-:Y:S01]  /*10f0*/  BAR.SYNC.DEFER_BLOCKING R7, 0x100 ;  /* 0x000400070000751d */ /* 0x0001e20000010000 */
[----:B------:R-:W-:-:S13]  /*1100*/  ISETP.NE.AND P0, PT, R0, 0x3, PT ;  /* 0x000000030000780c */ /* 0x000fda0003f05270 */
[----:B0-----:R-:W-:Y:S05]  /*1110*/  @!P0 BRA `(.L_x_9038) ;  /* 0x0000000000048947 */ /* 0x001fea0003800000 */
[----:B------:R-:W-:Y:S01]  /*1120*/  BPT.TRAP 0x1 ;  /* 0x000000040000795c */ /* 0x000fe20000300000 */
.L_x_9038:
[----:B------:R-:W-:Y:S01]  /*1130*/  ULEA UR22, UR37, UR41, 0x3 ;  /* 0x0000002925167291 */ /* 0x000fe2000f8e183f */
[----:B------:R-:W-:-:S05]  /*1140*/  IMAD.U32 R8, RZ, RZ, UR36 ;  /* 0x00000024ff087e24 */ /* 0x000fca000f8e00ff */
[----:B------:R-:W-:-:S04]  /*1150*/  SHF.L.U32 R8, R8, 0x1f, RZ ;  /* 0x0000001f08087819 */ /* 0x000fc800000006ff */
[----:B------:R0:W1:Y:S01]  /*1160*/  SYNCS.PHASECHK.TRANS64.TRYWAIT P1, [UR22+0x22830], R8 ;  /* 0x02283008ff0075a7 */ /* 0x0000620008020156 */
[----:B------:R-:W-:Y:S05]  /*1170*/  @!P0 BRA `(.L_x_9039) ;  /* 0x0000000000048947 */ /* 0x000fea0003800000 */
[----:B------:R-:W-:Y:S01]  /*1180*/  BPT.TRAP 0x1 ;  /* 0x000000040000795c */ /* 0x000fe20000300000 */
.L_x_9039:
[----:B-1----:R-:W-:Y:S05]  /*1190*/  @P1 BRA `(.L_x_9040) ;  /* 0x0000000000081947 */ /* 0x002fea0003800000 */
[----:B------:R-:W1:Y:S02]  /*11a0*/  SYNCS.PHASECHK.TRANS64.TRYWAIT P1, [UR22+0x22830], R8 ;  /* 0x02283008ff0075a7 */ /* 0x000e640008020156 */
[----:B-1----:R-:W-:Y:S05]  /*11b0*/  @!P1 BRA `(.L_x_9041) ;  /* 0x000000a800409947 */ /* 0x002fea0003800000 */
.L_x_9040:
[----:B------:R-:W-:Y:S01]  /*11c0*/  UIADD3 UR4, UR41, 0x1c400, URZ ;  /* 0x0001c40029047890 */ /* 0x000fe2000fffe03f */
[----:B------:R-:W-:Y:S01]  /*11d0*/  WARPGROUP.ARRIVE ;  /* 0x00000000000079c5 */ /* 0x000fe20000000000 */
[----:B------:R-:W-:Y:S01]  /*11e0*/  UMOV UR5, 0x40000040 ;  /* 0x4000004000057882 */ /* 0x000fe20000000000 */
[----:B------:R-:W-:Y:S01]  /*11f0*/  UMOV UR7, 0x40000040 ;  /* 0x4000004000077882 */ /* 0x000fe20000000000 */
[----:B------:R-:W-:-:S03]  /*1200*/  USHF.R.U32.HI UR4, URZ, 0x4, UR4 ;  /* 0x000000043f047899 */ /* 0x000fc60008011604 */
[----:B------:R-:W2:Y:S01]  /*1210*/  S2R R0, SR_TID.X ;  /* 0x0000000000007919 */ /* 0x000ea20000002100 */
[----:B------:R-:W-:Y:S01]  /*1220*/  UMOV UR9, 0x40000040 ;  /* 0x4000004000097882 */ /* 0x000fe20000000000 */
[----:B------:R-:W-:Y:S01]  /*1230*/  UMOV UR11, 0x40000040 ;  /* 0x40000040000b7882 */ /* 0x000fe20000000000 */
[----:B------:R-:W-:Y:S01]  /*1240*/  ULOP3.LUT UR4, UR4, 0x3fff, URZ, 0xc0, !UPT ;  /* 0x00003fff04047892 */ /* 0x000fe2000f8ec03f */
[----:B------:R-:W-:Y:S01]  /*1250*/  UMOV UR13, 0x40000040 ;  /* 0x40000040000d7882 */ /* 0x000fe20000000000 */
[----:B------:R-:W-:Y:S02]  /*1260*/  UMOV UR15, 0x40000040 ;  /* 0x40000040000f7882 */ /* 0x000fe40000000000 */
[----:B------:R-:W-:Y:S02]  /*1270*/  ULOP3.LUT UR20, UR4, 0x10000, URZ, 0xfc, !UPT ;  /* 0x0001000004147892 */ /* 0x000fe4000f8efc3f */
[----:B------:R-:W-:Y:S02]  /*1280*/  ULOP3.LUT UR4, UR50, 0x10000, URZ, 0xfc, !UPT ;  /* 0x0001000032047892 */ /* 0x000fe4000f8efc3f */
[----:B------:R-:W-:-:S02]  /*1290*/  UIMAD UR6, UR37, 0x300, UR20 ;  /* 0x00000300250678a4 */ /* 0x000fc4000f8e0214 */
[----:B------:R-:W-:Y:S02]  /*12a0*/  UIADD3 UR8, UR4, 0x2, URZ ;  /* 0x0000000204087890 */ /* 0x000fe4000fffe03f */
[----:B------:R-:W-:Y:S02]  /*12b0*/  UIADD3 UR10, UR6, 0x2, URZ ;  /* 0x00000002060a7890 */ /* 0x000fe4000fffe03f */
[----:B------:R-:W-:Y:S02]  /*12c0*/  UIADD3 UR12, UR4, 0x4, URZ ;  /* 0x00000004040c7890 */ /* 0x000fe4000fffe03f */
[----:B------:R-:W-:Y:S02]  /*12d0*/  UIADD3 UR14, UR6, 0x4, URZ ;  /* 0x00000004060e7890 */ /* 0x000fe4000fffe03f */
[----:B------:R-:W-:Y:S01]  /*12e0*/  HGMMA.64x96x16.F32.BF16 R24, gdesc[UR4], RZ, !UPT, gsb0 ;  /* 0x01600000041879f0 */ /* 0x000fe2000c0018ff */
[----:B------:R-:W-:Y:S02]  /*12f0*/  UIADD3 UR16, UR4, 0x6, URZ ;  /* 0x0000000604107890 */ /* 0x000fe4000fffe03f */
[----:B------:R-:W-:Y:S01]  /*1300*/  UIADD3 UR18, UR6, 0x6, URZ ;  /* 0x0000000606127890 */ /* 0x000fe2000fffe03f */
[----:B------:R-:W-:Y:S01]  /*1310*/  UMOV UR17, 0x40000040 ;  /* 0x4000004000117882 */ /* 0x000fe20000000000 */
[----:B------:R-:W-:Y:S01]  /*1320*/  UMOV UR19, 0x40000040 ;  /* 0x4000004000137882 */ /* 0x000fe20000000000 */
[----:B--2---:R-:W-:-:S04]  /*1330*/  SHF.R.U32.HI R0, RZ, 0x7, R0 ;  /* 0x00000007ff007819 */ /* 0x004fc80000011600 */
[----:B------:R-:W-:Y:S01]  /*1340*/  IADD3 R0, -R0, 0xb, RZ ;  /* 0x0000000b00007810 */ /* 0x000fe20007ffe1ff */
        /* <DEDUP_REMOVED lines=10> */
[----:B------:R2:W-:Y:S06]  /*13f0*/  BAR.ARV R0, 0x100 ;  /* 0x000400000000751d */ /* 0x0005ec0000002000 */
[----:B------:R-:W-:Y:S05]  /*1400*/  @!P0 BRA `(.L_x_9042) ;  /* 0x0000000000048947 */ /* 0x000fea0003800000 */
[----:B------:R-:W-:Y:S01]  /*1410*/  BPT.TRAP 0x1 ;  /* 0x000000040000795c */ /* 0x000fe20000300000 */
.L_x_9042:
[----:B------:R-:W-:Y:S01]  /*1420*/  ULDC UR7, c[0x0][0x9d8] ;  /* 0x0002760000077ab9 */ /* 0x000fe20000000800 */
[----:B------:R-:W-:Y:S01]  /*1430*/  UIMAD UR6, UR44, -0x60, UR42 ;  /* 0xffffffa02c0678a4 */ /* 0x000fe2000f8e022a */
[----:B------:R-:W-:Y:S01]  /*1440*/  FMUL.FTZ R24, R24, UR7 ;  /* 0x0000000718187c20 */ /* 0x000fe20008410000 */
[----:B------:R-:W-:Y:S01]  /*1450*/  FMUL.FTZ R25, R25, UR7 ;  /* 0x0000000719197c20 */ /* 0x000fe20008410000 */
[----:B------:R-:W-:Y:S01]  /*1460*/  FMUL.FTZ R28, R28, UR7 ;  /* 0x000000071c1c7c20 */ /* 0x000fe20008410000 */
[----:B------:R-:W-:Y:S01]  /*1470*/  UIADD3 UR6, UR6, 0x60, URZ ;  /* 0x0000006006067890 */ /* 0x000fe2000fffe03f */
[----:B------:R-:W-:Y:S01]  /*1480*/  FMUL.FTZ R29, R29, UR7 ;  /* 0x000000071d1d7c20 */ /* 0x000fe20008410000 */
[----:B------:R-:W-:Y:S01]  /*1490*/  FMUL.FTZ R32, R32, UR7 ;  /* 0x0000000720207c20 */ /* 0x000fe20008410000 */
[----:B------:R-:W3:Y:S01]  /*14a0*/  MUFU.TANH R24, R24 ;  /* 0x0000001800187308 */ /* 0x000ee20000002400 */
[----:B------:R-:W-:Y:S01]  /*14b0*/  FMUL.FTZ R26, R26, UR7 ;  /* 0x000000071a1a7c20 */ /* 0x000fe20008410000 */
[----:B------:R-:W-:Y:S01]  /*14c0*/  FMUL.FTZ R33, R33, UR7 ;  /* 0x0000000721217c20 */ /* 0x000fe20008410000 */
[----:B-1----:R-:W-:Y:S01]  /*14d0*/  MOV R3, UR6 ;  /* 0x0000000600037c02 */ /* 0x002fe20008000f00 */
[----:B------:R-:W-:Y:S01]  /*14e0*/  FMUL.FTZ R27, R27, UR7 ;  /* 0x000000071b1b7c20 */ /* 0x000fe20008410000 */
[----:B------:R-:W-:Y:S01]  /*14f0*/  FMUL.FTZ R36, R36, UR7 ;  /* 0x0000000724247c20 */ /* 0x000fe20008410000 */
[----:B------:R-:W-:Y:S01]  /*1500*/  FMUL.FTZ R30, R30, UR7 ;  /* 0x000000071e1e7c20 */ /* 0x000fe20008410000 */
[----:B------:R-:W-:Y:S01]  /*1510*/  FMUL.FTZ R37, R37, UR7 ;  /* 0x0000000725257c20 */ /* 0x000fe20008410000 */
[----:B------:R-:W1:Y:S01]  /*1520*/  MUFU.TANH R25, R25 ;  /* 0x0000001900197308 */ /* 0x000e620000002400 */
[----:B------:R-:W-:-:S02]  /*1530*/  IMAD R3, R208, -0x2, R3 ;  /* 0xfffffffed0037824 */ /* 0x000fc400078e0203 */
[----:B------:R-:W-:Y:S01]  /*1540*/  FMUL.FTZ R31, R31, UR7 ;  /* 0x000000071f1f7c20 */ /* 0x000fe20008410000 */
[----:B------:R-:W-:Y:S01]  /*1550*/  FMUL.FTZ R40, R40, UR7 ;  /* 0x0000000728287c20 */ /* 0x000fe20008410000 */
[----:B------:R-:W-:Y:S01]  /*1560*/  FMUL.FTZ R34, R34, UR7 ;  /* 0x0000000722227c20 */ /* 0x000fe20008410000 */
[----:B------:R-:W-:Y:S01]  /*1570*/  FMUL.FTZ R41, R41, UR7 ;  /* 0x0000000729297c20 */ /* 0x000fe20008410000 */
[----:B------:R-:W-:Y:S01]  /*1580*/  ISETP.GT.AND P6, PT, R3, RZ, PT ;  /* 0x000000ff0300720c */ /* 0x000fe20003fc4270 */
[----:B------:R-:W-:Y:S01]  /*1590*/  FMUL.FTZ R35, R35, UR7 ;  /* 0x0000000723237c20 */ /* 0x000fe20008410000 */
[----:B------:R-:W4:Y:S01]  /*15a0*/  MUFU.TANH R28, R28 ;  /* 0x0000001c001c7308 */ /* 0x000f220000002400 */
[C---:B------:R-:W-:Y:S01]  /*15b0*/  ISETP.GT.AND P5, PT, R3.reuse, 0x1, PT ;  /* 0x000000010300780c */ /* 0x040fe20003fa4270 */
[----:B------:R-:W-:Y:S01]  /*15c0*/  FMUL.FTZ R44, R44, UR7 ;  /* 0x000000072c2c7c20 */ /* 0x000fe20008410000 */
[----:B------:R-:W-:Y:S01]  /*15d0*/  ISETP.GT.AND P4, PT, R3, 0x8, PT ;  /* 0x000000080300780c */ /* 0x000fe20003f84270 */
[----:B------:R-:W-:Y:S01]  /*15e0*/  FMUL.FTZ R38, R38, UR7 ;  /* 0x0000000726267c20 */ /* 0x000fe20008410000 */
[----:B---3--:R-:W-:Y:S01]  /*15f0*/  FSEL R24, R24, -INF , P6 ;  /* 0xff80000018187808 */ /* 0x008fe20003000000 */
[----:B------:R-:W-:Y:S01]  /*1600*/  FMUL.FTZ R45, R45, UR7 ;  /* 0x000000072d2d7c20 */ /* 0x000fe20008410000 */
[----:B------:R-:W-:Y:S01]  /*1610*/  ISETP.GT.AND P3, PT, R3, 0x9, PT ;  /* 0x000000090300780c */ /* 0x000fe20003f64270 */
[----:B------:R-:W3:Y:S01]  /*1620*/  MUFU.TANH R29, R29 ;  /* 0x0000001d001d7308 */ /* 0x000ee20000002400 */
[----:B-1----:R-:W-:Y:S01]  /*1630*/  FSEL R25, R25, -INF , P5 ;  /* 0xff80000019197808 */ /* 0x002fe20002800000 */
[----:B------:R-:W-:Y:S01]  /*1640*/  FMUL.FTZ R39, R39, UR7 ;  /* 0x0000000727277c20 */ /* 0x000fe20008410000 */
[C---:B------:R-:W-:Y:S01]  /*1650*/  ISETP.GT.AND P2, PT, R3.reuse, 0x10, PT ;  /* 0x000000100300780c */ /* 0x040fe20003f44270 */
[----:B------:R-:W-:Y:S01]  /*1660*/  FMUL.FTZ R48, R48, UR7 ;  /* 0x0000000730307c20 */ /* 0x000fe20008410000 */
[----:B------:R-:W-:Y:S01]  /*1670*/  FMNMX.FTZ R5, R24, R25, !PT ;  /* 0x0000001918057209 */ /* 0x000fe20007810000 */
[----:B------:R-:W-:Y:S01]  /*1680*/  FMUL.FTZ R42, R42, UR7 ;  /* 0x000000072a2a7c20 */ /* 0x000fe20008410000 */
[----:B------:R-:W-:Y:S01]  /*1690*/  ISETP.GT.AND P1, PT, R3, 0x11, PT ;  /* 0x000000110300780c */ /* 0x000fe20003f24270 */
[----:B------:R-:W1:Y:S01]  /*16a0*/  MUFU.TANH R32, R32 ;  /* 0x0000002000207308 */ /* 0x000e620000002400 */
        /* <DEDUP_REMOVED lines=16> */
[----:B-1----:R-:W-:Y:S01]  /*17b0*/  FSEL R32, R32, -INF , P2 ;  /* 0xff80000020207808 */ /* 0x002fe20001000000 */
[----:B------:R-:W-:Y:S01]  /*17c0*/  FMUL.FTZ R60, R60, UR7 ;  /* 0x000000073c3c7c20 */ /* 0x000fe20008410000 */
[----:B------:R-:W-:Y:S01]  /*17d0*/  FMUL.FTZ R54, R54, UR7 ;  /* 0x0000000736367c20 */ /* 0x000fe20008410000 */
[----:B------:R-:W-:Y:S01]  /*17e0*/  FMUL.FTZ R61, R61, UR7 ;  /* 0x000000073d3d7c20 */ /* 0x000fe20008410000 */
[----:B------:R-:W-:Y:S01]  /*17f0*/  FMNMX.FTZ R4, R32, R5, !PT ;  /* 0x0000000520047209 */ /* 0x000fe20007810000 */
[----:B------:R-:W-:Y:S01]  /*1800*/  FMUL.FTZ R55, R55, UR7 ;  /* 0x0000000737377c20 */ /* 0x000fe20008410000 */
[----:B------:R-:W-:Y:S01]  /*1810*/  FMUL.FTZ R64, R64, UR7 ;  /* 0x0000000740407c20 */ /* 0x000fe20008410000 */
[----:B------:R-:W1:Y:S01]  /*1820*/  MUFU.TANH R27, R27 ;  /* 0x0000001b001b7308 */ /* 0x000e620000002400 */
[----:B----4-:R-:W-:Y:S01]  /*1830*/  FSEL R26, R26, -INF , P6 ;  /* 0xff8000001a1a7808 */ /* 0x010fe20003000000 */
[----:B------:R-:W-:Y:S01]  /*1840*/  FMUL.FTZ R58, R58, UR7 ;  /* 0x000000073a3a7c20 */ /* 0x000fe20008410000 */
[----:B------:R-:W-:Y:S01]  /*1850*/  ISETP.GT.AND P6, PT, R3, 0x18, PT ;  /* 0x000000180300780c */ /* 0x000fe20003fc4270 */
[----:B------:R-:W-:Y:S01]  /*1860*/  FMUL.FTZ R65, R65, UR7 ;  /* 0x0000000741417c20 */ /* 0x000fe20008410000 */
[----:B------:R-:W-:Y:S01]  /*1870*/  FMUL.FTZ R59, R59, UR7 ;  /* 0x000000073b3b7c20 */ /* 0x000fe20008410000 */
        /* <DEDUP_REMOVED lines=13> */
[----:B------:R-:W-:Y:S01]  /*1950*/  ISETP.GT.AND P5, PT, R3, 0x19, PT ;  /* 0x000000190300780c */ /* 0x000fe20003fa4270 */
[----:B------:R-:W-:Y:S01]  /*1960*/  ULDC UR10, c[0x0][0x988] ;  /* 0x00026200000a7ab9 */ /* 0x000fe20000000800 */
[----:B------:R-:W-:Y:S01]  /*1970*/  P2R R9, PR, RZ, 0x1 ;  /* 0x00000001ff097803 */ /* 0x000fe20000000000 */
[----:B------:R-:W-:-:S02]  /*1980*/  UIADD3 UR6, UR22, 0x22840, URZ ;  /* 0x0002284016067890 */ /* 0x000fc4000fffe03f */
[----:B------:R-:W1:Y:S01]  /*1990*/  MUFU.TANH R37, R37 ;  /* 0x0000002500257308 */ /* 0x000e620000002400 */
[----:B----4-:R-:W-:Y:S01]  /*19a0*/  FSEL R36, R36, -INF , P6 ;  /* 0xff80000024247808 */ /* 0x010fe20003000000 */
[----:B------:R-:W-:-:S03]  /*19b0*/  UPRMT UR6, UR39, 0x654, UR6 ;  /* 0x0000065427067896 */ /* 0x000fc60008000006 */
[----:B------:R-:W-:-:S03]  /*19c0*/  FMNMX.FTZ R4, R36, R5, !PT ;  /* 0x0000000524047209 */ /* 0x000fc60007810000 */
[----:B------:R-:W4:Y:S01]  /*19d0*/  MUFU.TANH R31, R31 ;  /* 0x0000001f001f7308 */ /* 0x000f220000002400 */
[----:B---3--:R-:W-:Y:S02]  /*19e0*/  FSEL R30, R30, -INF , P4 ;  /* 0xff8000001e1e7808 */ /* 0x008fe40002000000 */
[----:B------:R-:W-:Y:S01]  /*19f0*/  ISETP.GT.AND P4, PT, R3, 0x20, PT ;  /* 0x000000200300780c */ /* 0x000fe20003f84270 */
[----:B------:R-:W-:Y:S04]  /*1a00*/  SYNCS.ARRIVE.TRANS64.RED.A1T0 RZ, [UR6], RZ ;  /* 0x000000ffffff79a7 */ /* 0x000fe80008100406 */
[----:B------:R-:W3:Y:S01]  /*1a10*/  MUFU.TANH R40, R40 ;  /* 0x0000002800287308 */ /* 0x000ee20000002400 */
[----:B-1----:R-:W-:-:S04]  /*1a20*/  FSEL R37, R37, -INF , P5 ;  /* 0xff80000025257808 */ /* 0x002fc80002800000 */
[----:B------:R-:W-:-:S03]  /*1a30*/  FMNMX.FTZ R5, R37, R4, !PT ;  /* 0x0000000425057209 */ /* 0x000fc60007810000 */
[----:B------:R-:W1:Y:S01]  /*1a40*/  MUFU.TANH R34, R34 ;  /* 0x0000002200227308 */ /* 0x000e620000002400 */
[----:B----4-:R-:W-:Y:S02]  /*1a50*/  FSEL R31, R31, -INF , P3 ;  /* 0xff8000001f1f7808 */ /* 0x010fe40001800000 */
[----:B------:R-:W-:-:S05]  /*1a60*/  ISETP.GT.AND P3, PT, R3, 0x21, PT ;  /* 0x000000210300780c */ /* 0x000fca0003f64270 */
[----:B------:R-:W4:Y:S01]  /*1a70*/  MUFU.TANH R41, R41 ;  /* 0x0000002900297308 */ /* 0x000f220000002400 */
[----:B---3--:R-:W-:-:S04]  /*1a80*/  FSEL R40, R40, -INF , P4 ;  /* 0xff80000028287808 */ /* 0x008fc80002000000 */
[----:B------:R-:W-:-:S03]  /*1a90*/  FMNMX.FTZ R4, R40, R5, !PT ;  /* 0x0000000528047209 */ /* 0x000fc60007810000 */
[----:B------:R-:W3:Y:S01]  /*1aa0*/  MUFU.TANH R35, R35 ;  /* 0x0000002300237308 */ /* 0x000ee20000002400 */
[----:B-1----:R-:W-:Y:S02]  /*1ab0*/  FSEL R34, R34, -INF , P2 ;  /* 0xff80000022227808 */ /* 0x002fe40001000000 */
[----:B------:R-:W-:-:S05]  /*1ac0*/  ISETP.GT.AND P2, PT, R3, 0x28, PT ;  /* 0x000000280300780c */ /* 0x000fca0003f44270 */
[----:B------:R-:W1:Y:S01]  /*1ad0*/  MUFU.TANH R44, R44 ;  /* 0x0000002c002c7308 */ /* 0x000e620000002400 */
[----:B----4-:R-:W-:-:S04]  /*1ae0*/  FSEL R41, R41, -INF , P3 ;  /* 0xff80000029297808 */ /* 0x010fc80001800000 */
[----:B------:R-:W-:-:S03]  /*1af0*/  FMNMX.FTZ R5, R41, R4, !PT ;  /* 0x0000000429057209 */ /* 0x000fc60007810000 */
[----:B------:R-:W4:Y:S01]  /*1b00*/  MUFU.TANH R38, R38 ;  /* 0x0000002600267308 */ /* 0x000f220000002400 */
[----:B---3--:R-:W-:Y:S02]  /*1b10*/  FSEL R35, R35, -INF , P1 ;  /* 0xff80000023237808 */ /* 0x008fe40000800000 */
[----:B------:R-:W-:-:S05]  /*1b20*/  ISETP.GT.AND P1, PT, R3, 0x29, PT ;  /* 0x000000290300780c */ /* 0x000fca0003f24270 */
        /* <DEDUP_REMOVED lines=67> */
[----:B----4-:R-:W-:-:S07]  /*1f60*/  FSEL R65, R65, -INF , P3 ;  /* 0xff80000041417808 */ /* 0x010fce0001800000 */
[----:B------:R-:W4:Y:S01]  /*1f70*/  MUFU.TANH R69, R69 ;  /* 0x0000004500457308 */ /* 0x000f220000002400 */
[----:B---3--:R-:W-:Y:S02]  /*1f80*/  FSEL R59, R59, -INF , P1 ;  /* 0xff8000003b3b7808 */ /* 0x008fe40000800000 */
[----:B------:R-:W-:Y:S02]  /*1f90*/  ISETP.GT.AND P1, PT, R3, 0x59, PT ;  /* 0x000000590300780c */ /* 0x000fe40003f24270 */
[----:B------:R-:W-:-:S03]  /*1fa0*/  FMNMX.FTZ R3, R65, R4, !PT ;  /* 0x0000000441037209 */ /* 0x000fc60007810000 */
[----:B------:R-:W3:Y:S01]  /*1fb0*/  MUFU.TANH R62, R62 ;  /* 0x0000003e003e7308 */ /* 0x000ee20000002400 */
[----:B-1----:R-:W-:-:S04]  /*1fc0*/  FSEL R68, R68, -INF , P2 ;  /* 0xff80000044447808 */ /* 0x002fc80001000000 */
[----:B------:R-:W-:-:S03]  /*1fd0*/  FMNMX.FTZ R4, R68, R3, !PT ;  /* 0x0000000344047209 */ /* 0x000fc60007810000 */
[----:B------:R-:W1:Y:S01]  /*1fe0*/  MUFU.TANH R63, R63 ;  /* 0x0000003f003f7308 */ /* 0x000e620000002400 */
[----:B----4-:R-:W-:-:S04]  /*1ff0*/  FSEL R69, R69, -INF , P1 ;  /* 0xff80000045457808 */ /* 0x010fc80000800000 */
[----:B------:R-:W-:-:S03]  /*2000*/  FMNMX.FTZ R4, R69, R4, !PT ;  /* 0x0000000445047209 */ /* 0x000fc60007810000 */
[----:B------:R-:W4:Y:S01]  /*2010*/  MUFU.TANH R66, R66 ;  /* 0x0000004200427308 */ /* 0x000f220000002400 */
[----:B---3--:R-:W-:Y:S01]  /*2020*/  FSEL R62, R62, -INF , P6 ;  /* 0xff8000003e3e7808 */ /* 0x008fe20003000000 */
[----:B------:R-:W3:Y:S06]  /*2030*/  SHFL.BFLY PT, R3, R4, 0x2, 0x1f ;  /* 0x0c401f0004037f89 */ /* 0x000eec00000e0000 */
[----:B------:R-:W5:Y:S01]  /*2040*/  MUFU.TANH R67, R67 ;  /* 0x0000004300437308 */ /* 0x000f620000002400 */
[----:B-1----:R-:W-:-:S07]  /*2050*/  FSEL R63, R63, -INF , P5 ;  /* 0xff8000003f3f7808 */ /* 0x002fce0002800000 */
[----:B------:R-:W1:Y:S01]  /*2060*/  MUFU.TANH R70, R70 ;  /* 0x0000004600467308 */ /* 0x000e620000002400 */
[----:B----4-:R-:W-:-:S07]  /*2070*/  FSEL R66, R66, -INF , P4 ;  /* 0xff80000042427808 */ /* 0x010fce0002000000 */
[----:B------:R-:W4:Y:S01]  /*2080*/  MUFU.TANH R71, R71 ;  /* 0x0000004700477308 */ /* 0x000f220000002400 */
[----:B-----5:R-:W-:Y:S02]  /*2090*/  FSEL R67, R67, -INF , P3 ;  /* 0xff80000043437808 */ /* 0x020fe40001800000 */
[----:B---3--:R-:W-:-:S05]  /*20a0*/  FMNMX.FTZ R5, R4, R3, !PT ;  /* 0x0000000304057209 */ /* 0x008fca0007810000 */
[----:B------:R-:W3:Y:S01]  /*20b0*/  SHFL.BFLY PT, R6, R5, 0x1, 0x1f ;  /* 0x0c201f0005067f89 */ /* 0x000ee200000e0000 */
[----:B-1----:R-:W-:Y:S02]  /*20c0*/  FSEL R70, R70, -INF , P2 ;  /* 0xff80000046467808 */ /* 0x002fe40001000000 */
[----:B----4-:R-:W-:Y:S02]  /*20d0*/  FSEL R71, R71, -INF , P1 ;  /* 0xff80000047477808 */ /* 0x010fe40000800000 */
[----:B---3--:R-:W-:Y:S02]  /*20e0*/  FMNMX.FTZ R3, R5, R6, !PT ;  /* 0x0000000605037209 */ /* 0x008fe40007810000 */
[----:B------:R-:W-:Y:S02]  /*20f0*/  FMNMX.FTZ R5, R26, R27, !PT ;  /* 0x0000001b1a057209 */ /* 0x000fe40007810000 */
[C---:B------:R-:W-:Y:S01]  /*2100*/  FSETP.NEU.FTZ.AND P0, PT, R3.reuse, -INF , PT ;  /* 0xff8000000300780b */ /* 0x040fe20003f1d000 */
[----:B------:R-:W-:Y:S01]  /*2110*/  FMUL.FTZ R6, R3, UR10 ;  /* 0x0000000a03067c20 */ /* 0x000fe20008410000 */
[----:B------:R-:W-:-:S04]  /*2120*/  FMNMX.FTZ R4, R30, R5, !PT ;  /* 0x000000051e047209 */ /* 0x000fc80007810000 */
[----:B------:R-:W-:Y:S02]  /*2130*/  FMNMX.FTZ R5, R31, R4, !PT ;  /* 0x000000041f057209 */ /* 0x000fe40007810000 */
[----:B------:R-:W-:Y:S02]  /*2140*/  FSEL R6, R6, RZ, P0 ;  /* 0x000000ff06067208 */ /* 0x000fe40000000000 */
[----:B------:R-:W-:Y:S02]  /*2150*/  FMNMX.FTZ R4, R34, R5, !PT ;  /* 0x0000000522047209 */ /* 0x000fe40007810000 */
[----:B------:R-:W-:Y:S01]  /*2160*/  ISETP.NE.AND P0, PT, R9, RZ, PT ;  /* 0x000000ff0900720c */ /* 0x000fe20003f05270 */
        /* <DEDUP_REMOVED lines=13> */
[----:B------:R-:W-:Y:S01]  /*2240*/  FMNMX.FTZ R4, R42, R5, !PT ;  /* 0x000000052a047209 */ /* 0x000fe20007810000 */
[----:B------:R-:W1:Y:S01]  /*2250*/  MUFU.EX2 R25, R25 ;  /* 0x0000001900197308 */ /* 0x000e620000000800 */
[--C-:B------:R-:W-:Y:S01]  /*2260*/  FFMA.FTZ R41, R41, UR10, -R6.reuse ;  /* 0x0000000a29297c23 */ /* 0x100fe20008010806 */
        /* <DEDUP_REMOVED lines=14> */
[----:B------:R-:W3:Y:S01]  /*2350*/  MUFU.EX2 R29, R29 ;  /* 0x0000001d001d7308 */ /* 0x000ee20000000800 */
[--C-:B------:R-:W-:Y:S01]  /*2360*/  FFMA.FTZ R61, R61, UR10, -R6.reuse ;  /* 0x0000000a3d3d7c23 */ /* 0x100fe20008010806 */
[--C-:B------:R-:W-:Y:S01]  /*2370*/  FFMA.FTZ R64, R64, UR10, -R6.reuse ;  /* 0x0000000a40407c23 */ /* 0x100fe20008010806 */
[----:B------:R-:W-:Y:S01]  /*2380*/  FMNMX.FTZ R5, R51, R4, !PT ;  /* 0x0000000433057209 */ /* 0x000fe20007810000 */
[--C-:B------:R-:W-:Y:S01]  /*2390*/  FFMA.FTZ R65, R65, UR10, -R6.reuse ;  /* 0x0000000a41417c23 */ /* 0x100fe20008010806 */
[--C-:B------:R-:W-:Y:S01]  /*23a0*/  FFMA.FTZ R68, R68, UR10, -R6.reuse ;  /* 0x0000000a44447c23 */ /* 0x100fe20008010806 */
[----:B------:R-:W-:Y:S01]  /*23b0*/  FFMA.FTZ R6, R69, UR10, -R6 ;  /* 0x0000000a45067c23 */ /* 0x000fe20008010806 */
[----:B------:R-:W-:Y:S01]  /*23c0*/  FMNMX.FTZ R4, R54, R5, !PT ;  /* 0x0000000536047209 */ /* 0x000fe20007810000 */
[----:B------:R-:W-:Y:S01]  /*23d0*/  MUFU.EX2 R32, R32 ;  /* 0x0000002000207308 */ /* 0x000fe20000000800 */
[----:B-1----:R-:W-:Y:S01]  /*23e0*/  FADD.FTZ R11, R24, R25 ;  /* 0x00000019180b7221 */ /* 0x002fe20000010000 */
[----:B------:R-:W-:-:S02]  /*23f0*/  F2FP.BF16.F32.PACK_AB R152, R25, R24 ;  /* 0x000000181998723e */ /* 0x000fc400000010ff */
[----:B------:R-:W-:-:S04]  /*2400*/  FMNMX.FTZ R5, R55, R4, !PT ;  /* 0x0000000437057209 */ /* 0x000fc80007810000 */
[----:B------:R-:W-:Y:S01]  /*2410*/  FMNMX.FTZ R4, R58, R5, !PT ;  /* 0x000000053a047209 */ /* 0x000fe20007810000 */
[----:B------:R-:W1:Y:S01]  /*2420*/  MUFU.EX2 R33, R33 ;  /* 0x0000002100217308 */ /* 0x000e620000000800 */
[----:B---3--:R-:W-:Y:S02]  /*2430*/  F2FP.BF16.F32.PACK_AB R154, R29, R28 ;  /* 0x0000001c1d9a723e */ /* 0x008fe400000010ff */
[----:B------:R-:W-:-:S04]  /*2440*/  FMNMX.FTZ R5, R59, R4, !PT ;  /* 0x000000043b057209 */ /* 0x000fc80007810000 */
[----:B------:R-:W-:Y:S01]  /*2450*/  FMNMX.FTZ R4, R62, R5, !PT ;  /* 0x000000053e047209 */ /* 0x000fe20007810000 */
[----:B------:R-:W-:Y:S03]  /*2460*/  MUFU.EX2 R36, R36 ;  /* 0x0000002400247308 */ /* 0x000fe60000000800 */
[----:B------:R-:W-:-:S04]  /*2470*/  FMNMX.FTZ R5, R63, R4, !PT ;  /* 0x000000043f057209 */ /* 0x000fc80007810000 */
[----:B------:R-:W-:Y:S01]  /*2480*/  FMNMX.FTZ R4, R66, R5, !PT ;  /* 0x0000000542047209 */ /* 0x000fe20007810000 */
[----:B------:R-:W3:Y:S01]  /*2490*/  MUFU.EX2 R37, R37 ;  /* 0x0000002500257308 */ /* 0x000ee20000000800 */
[----:B-1----:R-:W-:Y:S02]  /*24a0*/  F2FP.BF16.F32.PACK_AB R156, R33, R32 ;  /* 0x00000020219c723e */ /* 0x002fe400000010ff */
[----:B------:R-:W-:-:S04]  /*24b0*/  FMNMX.FTZ R5, R67, R4, !PT ;  /* 0x0000000443057209 */ /* 0x000fc80007810000 */
[----:B------:R-:W-:Y:S01]  /*24c0*/  FMNMX.FTZ R4, R70, R5, !PT ;  /* 0x0000000546047209 */ /* 0x000fe20007810000 */
[----:B------:R-:W-:Y:S03]  /*24d0*/  MUFU.EX2 R40, R40 ;  /* 0x0000002800287308 */ /* 0x000fe60000000800 */
[----:B------:R-:W-:-:S05]  /*24e0*/  FMNMX.FTZ R4, R71, R4, !PT ;  /* 0x0000000447047209 */ /* 0x000fca0007810000 */
[----:B------:R-:W1:Y:S01]  /*24f0*/  SHFL.BFLY PT, R5, R4, 0x2, 0x1f ;  /* 0x0c401f0004057f89 */ /* 0x000e6200000e0000 */
[----:B------:R-:W4:Y:S01]  /*2500*/  MUFU.EX2 R41, R41 ;  /* 0x0000002900297308 */ /* 0x000f220000000800 */
[----:B---3--:R-:W-:-:S07]  /*2510*/  F2FP.BF16.F32.PACK_AB R158, R37, R36 ;  /* 0x00000024259e723e */ /* 0x008fce00000010ff */
[----:B------:R-:W-:Y:S08]  /*2520*/  MUFU.EX2 R44, R44 ;  /* 0x0000002c002c7308 */ /* 0x000ff00000000800 */
[----:B------:R-:W3:Y:S01]  /*2530*/  MUFU.EX2 R45, R45 ;  /* 0x0000002d002d7308 */ /* 0x000ee20000000800 */
[----:B----4-:R-:W-:Y:S02]  /*2540*/  F2FP.BF16.F32.PACK_AB R160, R41, R40 ;  /* 0x0000002829a0723e */ /* 0x010fe400000010ff */
[----:B-1----:R-:W-:-:S05]  /*2550*/  FMNMX.FTZ R5, R4, R5, !PT ;  /* 0x0000000504057209 */ /* 0x002fca0007810000 */
[----:B------:R-:W-:Y:S01]  /*2560*/  MUFU.EX2 R48, R48 ;  /* 0x0000003000307308 */ /* 0x000fe20000000800 */
[----:B------:R-:W1:Y:S07]  /*2570*/  SHFL.BFLY PT, R4, R5, 0x1, 0x1f ;  /* 0x0c201f0005047f89 */ /* 0x000e6e00000e0000 */
[----:B------:R-:W4:Y:S01]  /*2580*/  MUFU.EX2 R49, R49 ;  /* 0x0000003100317308 */ /* 0x000f220000000800 */
[----:B---3--:R-:W-:-:S07]  /*2590*/  F2FP.BF16.F32.PACK_AB R162, R45, R44 ;  /* 0x0000002c2da2723e */ /* 0x008fce00000010ff */
[----:B------:R-:W-:Y:S08]  /*25a0*/  MUFU.EX2 R52, R52 ;  /* 0x0000003400347308 */ /* 0x000ff00000000800 */
[----:B------:R-:W3:Y:S01]  /*25b0*/  MUFU.EX2 R53, R53 ;  /* 0x0000003500357308 */ /* 0x000ee20000000800 */
[----:B----4-:R-:W-:Y:S02]  /*25c0*/  F2FP.BF16.F32.PACK_AB R164, R49, R48 ;  /* 0x0000003031a4723e */ /* 0x010fe400000010ff */
[----:B-1----:R-:W-:-:S04]  /*25d0*/  FMNMX.FTZ R4, R5, R4, !PT ;  /* 0x0000000405047209 */ /* 0x002fc80007810000 */
[C---:B------:R-:W-:Y:S01]  /*25e0*/  FSETP.NEU.FTZ.AND P1, PT, R4.reuse, -INF , PT ;  /* 0xff8000000400780b */ /* 0x040fe20003f3d000 */
[----:B------:R-:W-:Y:S01]  /*25f0*/  FMUL.FTZ R5, R4, UR10 ;  /* 0x0000000a04057c20 */ /* 0x000fe20008410000 */
[----:B------:R-:W-:Y:S04]  /*2600*/  MUFU.EX2 R56, R56 ;  /* 0x0000003800387308 */ /* 0x000fe80000000800 */
[----:B------:R-:W-:Y:S02]  /*2610*/  FSEL R9, R5, RZ, P1 ;  /* 0x000000ff05097208 */ /* 0x000fe40000800000 */
[----:B---3--:R-:W-:Y:S02]  /*2620*/  F2FP.BF16.F32.PACK_AB R166, R53, R52 ;  /* 0x0000003435a6723e */ /* 0x008fe400000010ff */
        /* <DEDUP_REMOVED lines=9> */
[----:B-1----:R-:W-:Y:S01]  /*26c0*/  FADD.FTZ R6, R28, R11 ;  /* 0x0000000b1c067221 */ /* 0x002fe20000010000 */
[--C-:B------:R-:W-:Y:S01]  /*26d0*/  FFMA.FTZ R39, R39, UR10, -R9.reuse ;  /* 0x0000000a27277c23 */ /* 0x100fe20008010809 */
[--C-:B------:R-:W-:Y:S01]  /*26e0*/  FFMA.FTZ R42, R42, UR10, -R9.reuse ;  /* 0x0000000a2a2a7c23 */ /* 0x100fe20008010809 */
[--C-:B------:R-:W-:Y:S01]  /*26f0*/  FFMA.FTZ R43, R43, UR10, -R9.reuse ;  /* 0x0000000a2b2b7c23 */ /* 0x100fe20008010809 */
[----:B------:R-:W-:Y:S01]  /*2700*/  FADD.FTZ R11, R29, R6 ;  /* 0x000000061d0b7221 */ /* 0x000fe20000010000 */
[--C-:B------:R-:W-:Y:S01]  /*2710*/  FFMA.FTZ R46, R46, UR10, -R9.reuse ;  /* 0x0000000a2e2e7c23 */ /* 0x100fe20008010809 */
[----:B------:R-:W-:Y:S01]  /*2720*/  FFMA.FTZ R47, R47, UR10, -R9 ;  /* 0x0000000a2f2f7c23 */ /* 0x000fe20008010809 */
[----:B------:R-:W1:Y:S01]  /*2730*/  MUFU.EX2 R27, R27 ;  /* 0x0000001b001b7308 */ /* 0x000e620000000800 */
[----:B------:R-:W-:Y:S01]  /*2740*/  FADD.FTZ R6, R32, R11 ;  /* 0x0000000b20067221 */ /* 0x000fe20000010000 */
[--C-:B------:R-:W-:Y:S01]  /*2750*/  FFMA.FTZ R50, R50, UR10, -R9.reuse ;  /* 0x0000000a32327c23 */ /* 0x100fe20008010809 */
[--C-:B------:R-:W-:Y:S01]  /*2760*/  FFMA.FTZ R51, R51, UR10, -R9.reuse ;  /* 0x0000000a33337c23 */ /* 0x100fe20008010809 */
[--C-:B------:R-:W-:Y:S01]  /*2770*/  FFMA.FTZ R54, R54, UR10, -R9.reuse ;  /* 0x0000000a36367c23 */ /* 0x100fe20008010809 */
[----:B------:R-:W-:Y:S01]  /*2780*/  FADD.FTZ R13, R33, R6 ;  /* 0x00000006210d7221 */ /* 0x000fe20000010000 */
[--C-:B------:R-:W-:Y:S01]  /*2790*/  FFMA.FTZ R55, R55, UR10, -R9.reuse ;  /* 0x0000000a37377c23 */ /* 0x100fe20008010809 */
[----:B------:R-:W-:Y:S01]  /*27a0*/  FFMA.FTZ R58, R58, UR10, -R9 ;  /* 0x0000000a3a3a7c23 */ /* 0x000fe20008010809 */
[----:B------:R-:W3:Y:S01]  /*27b0*/  MUFU.EX2 R30, R30 ;  /* 0x0000001e001e7308 */ /* 0x000ee20000000800 */
[----:B------:R-:W-:Y:S01]  /*27c0*/  FADD.FTZ R10, R36, R13 ;  /* 0x0000000d240a7221 */ /* 0x000fe20000010000 */
[--C-:B------:R-:W-:Y:S01]  /*27d0*/  FFMA.FTZ R59, R59, UR10, -R9.reuse ;  /* 0x0000000a3b3b7c23 */ /* 0x100fe20008010809 */
[--C-:B------:R-:W-:Y:S01]  /*27e0*/  FFMA.FTZ R62, R62, UR10, -R9.reuse ;  /* 0x0000000a3e3e7c23 */ /* 0x100fe20008010809 */
[--C-:B------:R-:W-:Y:S01]  /*27f0*/  FFMA.FTZ R63, R63, UR10, -R9.reuse ;  /* 0x0000000a3f3f7c23 */ /* 0x100fe20008010809 */
[----:B------:R-:W-:Y:S01]  /*2800*/  FADD.FTZ R13, R37, R10 ;  /* 0x0000000a250d7221 */ /* 0x000fe20000010000 */
[--C-:B------:R-:W-:Y:S01]  /*2810*/  FFMA.FTZ R66, R66, UR10, -R9.reuse ;  /* 0x0000000a42427c23 */ /* 0x100fe20008010809 */
[----:B------:R-:W-:Y:S01]  /*2820*/  FFMA.FTZ R67, R67, UR10, -R9 ;  /* 0x0000000a43437c23 */ /* 0x000fe20008010809 */
[----:B------:R-:W4:Y:S01]  /*2830*/  MUFU.EX2 R31, R31 ;  /* 0x0000001f001f7308 */ /* 0x000f220000000800 */
[----:B-1----:R-:W-:Y:S01]  /*2840*/  FADD.FTZ R11, R26, R27 ;  /* 0x0000001b1a0b7221 */ /* 0x002fe20000010000 */
[----:B------:R-:W-:Y:S01]  /*2850*/  FADD.FTZ R10, R40, R13 ;  /* 0x0000000d280a7221 */ /* 0x000fe20000010000 */
[--C-:B------:R-:W-:Y:S01]  /*2860*/  FFMA.FTZ R70, R70, UR10, -R9.reuse ;  /* 0x0000000a46467c23 */ /* 0x100fe20008010809 */
[----:B------:R-:W-:Y:S01]  /*2870*/  FFMA.FTZ R9, R71, UR10, -R9 ;  /* 0x0000000a47097c23 */ /* 0x000fe20008010809 */
[----:B------:R-:W-:Y:S01]  /*2880*/  F2FP.BF16.F32.PACK_AB R153, R27, R26 ;  /* 0x0000001a1b99723e */ /* 0x000fe200000010ff */
[----:B------:R-:W-:-:S02]  /*2890*/  FADD.FTZ R13, R41, R10 ;  /* 0x0000000a290d7221 */ /* 0x000fc40000010000 */
[----:B------:R-:W1:Y:S01]  /*28a0*/  MUFU.EX2 R34, R34 ;  /* 0x0000002200227308 */ /* 0x000e620000000800 */
[----:B---3--:R-:W-:Y:S01]  /*28b0*/  FADD.FTZ R6, R30, R11 ;  /* 0x0000000b1e067221 */ /* 0x008fe20000010000 */
[----:B------:R-:W-:-:S04]  /*28c0*/  FADD.FTZ R10, R44, R13 ;  /* 0x0000000d2c0a7221 */ /* 0x000fc80000010000 */
[----:B------:R-:W-:Y:S02]  /*28d0*/  FADD.FTZ R13, R45, R10 ;  /* 0x0000000a2d0d7221 */ /* 0x000fe40000010000 */
[----:B------:R-:W3:Y:S01]  /*28e0*/  MUFU.EX2 R35, R35 ;  /* 0x0000002300237308 */ /* 0x000ee20000000800 */
[C---:B----4-:R-:W-:Y:S01]  /*28f0*/  FADD.FTZ R11, R31.reuse, R6 ;  /* 0x000000061f0b7221 */ /* 0x050fe20000010000 */
[----:B------:R-:W-:Y:S01]  /*2900*/  FADD.FTZ R10, R48, R13 ;  /* 0x0000000d300a7221 */ /* 0x000fe20000010000 */
[----:B------:R-:W-:-:S03]  /*2910*/  F2FP.BF16.F32.PACK_AB R155, R31, R30 ;  /* 0x0000001e1f9b723e */ /* 0x000fc600000010ff */
[----:B------:R-:W-:Y:S02]  /*2920*/  FADD.FTZ R13, R49, R10 ;  /* 0x0000000a310d7221 */ /* 0x000fe40000010000 */
[----:B------:R-:W4:Y:S01]  /*2930*/  MUFU.EX2 R38, R38 ;  /* 0x0000002600267308 */ /* 0x000f220000000800 */
[----:B-1----:R-:W-:Y:S01]  /*2940*/  FADD.FTZ R6, R34, R11 ;  /* 0x0000000b22067221 */ /* 0x002fe20000010000 */
[----:B------:R-:W-:-:S04]  /*2950*/  FADD.FTZ R10, R52, R13 ;  /* 0x0000000d340a7221 */ /* 0x000fc80000010000 */
[----:B------:R-:W-:Y:S02]  /*2960*/  FADD.FTZ R13, R53, R10 ;  /* 0x0000000a350d7221 */ /* 0x000fe40000010000 */
[----:B------:R-:W1:Y:S01]  /*2970*/  MUFU.EX2 R39, R39 ;  /* 0x0000002700277308 */ /* 0x000e620000000800 */
[C---:B---3--:R-:W-:Y:S01]  /*2980*/  FADD.FTZ R11, R35.reuse, R6 ;  /* 0x00000006230b7221 */ /* 0x048fe20000010000 */
[----:B------:R-:W-:Y:S01]  /*2990*/  FADD.FTZ R10, R56, R13 ;  /* 0x0000000d380a7221 */ /* 0x000fe20000010000 */
[----:B------:R-:W-:-:S05]  /*29a0*/  F2FP.BF16.F32.PACK_AB R157, R35, R34 ;  /* 0x00000022239d723e */ /* 0x000fca00000010ff */
[----:B------:R-:W3:Y:S01]  /*29b0*/  MUFU.EX2 R42, R42 ;  /* 0x0000002a002a7308 */ /* 0x000ee20000000800 */
[----:B----4-:R-:W-:-:S07]  /*29c0*/  FADD.FTZ R6, R38, R11 ;  /* 0x0000000b26067221 */ /* 0x010fce0000010000 */
[----:B------:R-:W4:Y:S01]  /*29d0*/  MUFU.EX2 R43, R43 ;  /* 0x0000002b002b7308 */ /* 0x000f220000000800 */
[C---:B-1----:R-:W-:Y:S01]  /*29e0*/  FADD.FTZ R11, R39.reuse, R6 ;  /* 0x00000006270b7221 */ /* 0x042fe20000010000 */
[----:B------:R-:W-:-:S06]  /*29f0*/  F2FP.BF16.F32.PACK_AB R159, R39, R38 ;  /* 0x00000026279f723e */ /* 0x000fcc00000010ff */
[----:B------:R-:W1:Y:S01]  /*2a00*/  MUFU.EX2 R46, R46 ;  /* 0x0000002e002e7308 */ /* 0x000e620000000800 */
[----:B---3--:R-:W-:-:S07]  /*2a10*/  FADD.FTZ R6, R42, R11 ;  /* 0x0000000b2a067221 */ /* 0x008fce0000010000 */
[----:B------:R-:W3:Y:S01]  /*2a20*/  MUFU.EX2 R47, R47 ;  /* 0x0000002f002f7308 */ /* 0x000ee20000000800 */
[C---:B----4-:R-:W-:Y:S01]  /*2a30*/  FADD.FTZ R11, R43.reuse, R6 ;  /* 0x000000062b0b7221 */ /* 0x050fe20000010000 */
[----:B------:R-:W-:-:S06]  /*2a40*/  F2FP.BF16.F32.PACK_AB R161, R43, R42 ;  /* 0x0000002a2ba1723e */ /* 0x000fcc00000010ff */
[----:B------:R-:W4:Y:S01]  /*2a50*/  MUFU.EX2 R50, R50 ;  /* 0x0000003200327308 */ /* 0x000f220000000800 */
[----:B-1----:R-:W-:-:S07]  /*2a60*/  FADD.FTZ R6, R46, R11 ;  /* 0x0000000b2e067221 */ /* 0x002fce0000010000 */
[----:B------:R-:W1:Y:S01]  /*2a70*/  MUFU.EX2 R51, R51 ;  /* 0x0000003300337308 */ /* 0x000e620000000800 */
[C---:B---3--:R-:W-:Y:S01]  /*2a80*/  FADD.FTZ R11, R47.reuse, R6 ;  /* 0x000000062f0b7221 */ /* 0x048fe20000010000 */
[----:B------:R-:W-:-:S06]  /*2a90*/  F2FP.BF16.F32.PACK_AB R163, R47, R46 ;  /* 0x0000002e2fa3723e */ /* 0x000fcc00000010ff */
[----:B------:R-:W3:Y:S01]  /*2aa0*/  MUFU.EX2 R57, R57 ;  /* 0x0000003900397308 */ /* 0x000ee20000000800 */
[----:B----4-:R-:W-:-:S07]  /*2ab0*/  FADD.FTZ R6, R50, R11 ;  /* 0x0000000b32067221 */ /* 0x010fce0000010000 */
[----:B------:R-:W4:Y:S01]  /*2ac0*/  MUFU.EX2 R54, R54 ;  /* 0x0000003600367308 */ /* 0x000f220000000800 */
[C---:B-1----:R-:W-:Y:S01]  /*2ad0*/  FADD.FTZ R11, R51.reuse, R6 ;  /* 0x00000006330b7221 */ /* 0x042fe20000010000 */
[----:B------:R-:W-:-:S06]  /*2ae0*/  F2FP.BF16.F32.PACK_AB R165, R51, R50 ;  /* 0x0000003233a5723e */ /* 0x000fcc00000010ff */
[----:B------:R-:W1:Y:S01]  /*2af0*/  MUFU.EX2 R60, R60 ;  /* 0x0000003c003c7308 */ /* 0x000e620000000800 */
[C---:B---3--:R-:W-:Y:S01]  /*2b00*/  FADD.FTZ R13, R57.reuse, R10 ;  /* 0x0000000a390d7221 */ /* 0x048fe20000010000 */
[----:B------:R-:W-:-:S06]  /*2b10*/  F2FP.BF16.F32.PACK_AB R168, R57, R56 ;  /* 0x0000003839a8723e */ /* 0x000fcc00000010ff */
[----:B------:R-:W3:Y:S01]  /*2b20*/  MUFU.EX2 R55, R55 ;  /* 0x0000003700377308 */ /* 0x000ee20000000800 */
[----:B----4-:R-:W-:-:S07]  /*2b30*/  FADD.FTZ R6, R54, R11 ;  /* 0x0000000b36067221 */ /* 0x010fce0000010000 */
[----:B------:R-:W4:Y:S01]  /*2b40*/  MUFU.EX2 R61, R61 ;  /* 0x0000003d003d7308 */ /* 0x000f220000000800 */
[----:B-1----:R-:W-:-:S07]  /*2b50*/  FADD.FTZ R10, R60, R13 ;  /* 0x0000000d3c0a7221 */ /* 0x002fce0000010000 */
[----:B------:R-:W1:Y:S01]  /*2b60*/  MUFU.EX2 R58, R58 ;  /* 0x0000003a003a7308 */ /* 0x000e620000000800 */
[C---:B---3--:R-:W-:Y:S01]  /*2b70*/  FADD.FTZ R11, R55.reuse, R6 ;  /* 0x00000006370b7221 */ /* 0x048fe20000010000 */
[----:B------:R-:W-:-:S06]  /*2b80*/  F2FP.BF16.F32.PACK_AB R167, R55, R54 ;  /* 0x0000003637a7723e */ /* 0x000fcc00000010ff */
[----:B------:R-:W3:Y:S01]  /*2b90*/  MUFU.EX2 R64, R64 ;  /* 0x0000004000407308 */ /* 0x000ee20000000800 */
[C---:B----4-:R-:W-:Y:S01]  /*2ba0*/  FADD.FTZ R13, R61.reuse, R10 ;  /* 0x0000000a3d0d7221 */ /* 0x050fe20000010000 */
[----:B------:R-:W-:-:S06]  /*2bb0*/  F2FP.BF16.F32.PACK_AB R170, R61, R60 ;  /* 0x0000003c3daa723e */ /* 0x000fcc00000010ff */
[----:B------:R-:W4:Y:S01]  /*2bc0*/  MUFU.EX2 R59, R59 ;  /* 0x0000003b003b7308 */ /* 0x000f220000000800 */
[----:B-1----:R-:W-:-:S07]  /*2bd0*/  FADD.FTZ R6, R58, R11 ;  /* 0x0000000b3a067221 */ /* 0x002fce0000010000 */
[----:B------:R-:W1:Y:S01]  /*2be0*/  MUFU.EX2 R65, R65 ;  /* 0x0000004100417308 */ /* 0x000e620000000800 */
[----:B---3--:R-:W-:-:S07]  /*2bf0*/  FADD.FTZ R10, R64, R13 ;  /* 0x0000000d400a7221 */ /* 0x008fce0000010000 */
[----:B------:R-:W3:Y:S01]  /*2c00*/  MUFU.EX2 R62, R62 ;  /* 0x0000003e003e7308 */ /* 0x000ee20000000800 */
[C---:B----4-:R-:W-:Y:S01]  /*2c10*/  FADD.FTZ R11, R59.reuse, R6 ;  /* 0x000000063b0b7221 */ /* 0x050fe20000010000 */
[----:B------:R-:W-:-:S06]  /*2c20*/  F2FP.BF16.F32.PACK_AB R169, R59, R58 ;  /* 0x0000003a3ba9723e */ /* 0x000fcc00000010ff */
[----:B------:R-:W4:Y:S01]  /*2c30*/  MUFU.EX2 R68, R68 ;  /* 0x0000004400447308 */ /* 0x000f220000000800 */
[C---:B-1----:R-:W-:Y:S01]  /*2c40*/  FADD.FTZ R13, R65.reuse, R10 ;  /* 0x0000000a410d7221 */ /* 0x042fe20000010000 */
[----:B------:R-:W-:-:S06]  /*2c50*/  F2FP.BF16.F32.PACK_AB R172, R65, R64 ;  /* 0x0000004041ac723e */ /* 0x000fcc00000010ff */
[----:B------:R-:W1:Y:S01]  /*2c60*/  MUFU.EX2 R63, R63 ;  /* 0x0000003f003f7308 */ /* 0x000e620000000800 */
[----:B---3--:R-:W-:-:S07]  /*2c70*/  FADD.FTZ R6, R62, R11 ;  /* 0x0000000b3e067221 */ /* 0x008fce0000010000 */
[----:B------:R-:W3:Y:S01]  /*2c80*/  MUFU.EX2 R66, R66 ;  /* 0x0000004200427308 */ /* 0x000ee20000000800 */
[----:B----4-:R-:W-:Y:S01]  /*2c90*/  FADD.FTZ R10, R68, R13 ;  /* 0x0000000d440a7221 */ /* 0x010fe20000010000 */
[----:B------:R-:W-:-:S06]  /*2ca0*/  F2FP.BF16.F32.PACK_AB R174, R5, R68 ;  /* 0x0000004405ae723e */ /* 0x000fcc00000010ff */
[----:B------:R-:W4:Y:S01]  /*2cb0*/  MUFU.EX2 R67, R67 ;  /* 0x0000004300437308 */ /* 0x000f220000000800 */
[----:B-1----:R-:W-:Y:S01]  /*2cc0*/  FADD.FTZ R11, R63, R6 ;  /* 0x000000063f0b7221 */ /* 0x002fe20000010000 */
[----:B------:R-:W-:Y:S01]  /*2cd0*/  FADD.FTZ R6, R5, R10 ;  /* 0x0000000a05067221 */ /* 0x000fe20000010000 */
[----:B------:R-:W-:-:S05]  /*2ce0*/  F2FP.BF16.F32.PACK_AB R171, R63, R62 ;  /* 0x0000003e3fab723e */ /* 0x000fca00000010ff */
[----:B------:R-:W1:Y:S01]  /*2cf0*/  MUFU.EX2 R70, R70 ;  /* 0x0000004600467308 */ /* 0x000e620000000800 */
[----:B---3--:R-:W-:-:S07]  /*2d00*/  FADD.FTZ R10, R66, R11 ;  /* 0x0000000b420a7221 */ /* 0x008fce0000010000 */
[----:B------:R-:W3:Y:S01]  /*2d10*/  MUFU.EX2 R9, R9 ;  /* 0x0000000900097308 */ /* 0x000ee20000000800 */
[C---:B----4-:R-:W-:Y:S01]  /*2d20*/  FADD.FTZ R5, R67.reuse, R10 ;  /* 0x0000000a43057221 */ /* 0x050fe20000010000 */
[----:B------:R-:W-:-:S03]  /*2d30*/  F2FP.BF16.F32.PACK_AB R173, R67, R66 ;  /* 0x0000004243ad723e */ /* 0x000fc600000010ff */
[----:B-1----:R-:W-:-:S04]  /*2d40*/  FADD.FTZ R10, R70, R5 ;  /* 0x00000005460a7221 */ /* 0x002fc80000010000 */
[C---:B---3--:R-:W-:Y:S01]  /*2d50*/  FADD.FTZ R5, R9.reuse, R10 ;  /* 0x0000000a09057221 */ /* 0x048fe20000010000 */
[----:B------:R-:W-:Y:S01]  /*2d60*/  F2FP.BF16.F32.PACK_AB R175, R9, R70 ;  /* 0x0000004609af723e */ /* 0x000fe200000010ff */
[----:B------:R-:W-:Y:S06]  /*2d70*/  @!P0 BRA `(.L_x_9043) ;  /* 0x0000000000048947 */ /* 0x000fec0003800000 */
[----:B------:R-:W-:Y:S01]  /*2d80*/  BPT.TRAP 0x1 ;  /* 0x000000040000795c */ /* 0x000fe20000300000 */
.L_x_9043:
[----:B------:R1:W3:Y:S01]  /*2d90*/  SYNCS.PHASECHK.TRANS64.TRYWAIT P1, [UR22+0x22850], R8 ;  /* 0x02285008ff0075a7 */ /* 0x0002e20008020156 */
[----:B------:R-:W-:Y:S05]  /*2da0*/  @!P0 BRA `(.L_x_9044) ;  /* 0x0000000000048947 */ /* 0x000fea0003800000 */
[----:B------:R-:W-:Y:S01]  /*2db0*/  BPT.TRAP 0x1 ;  /* 0x000000040000795c */ /* 0x000fe20000300000 */
.L_x_9044:
[----:B---3--:R-:W-:Y:S05]  /*2dc0*/  @P1 BRA `(.L_x_9045) ;  /* 0x0000000000081947 */ /* 0x008fea0003800000 */
[----:B------:R-:W3:Y:S02]  /*2dd0*/  SYNCS.PHASECHK.TRANS64.TRYWAIT P1, [UR22+0x22850], R8 ;  /* 0x02285008ff0075a7 */ /* 0x000ee40008020156 */
[----:B---3--:R-:W-:Y:S05]  /*2de0*/  @!P1 BRA `(.L_x_9046) ;  /* 0x0000008c004c9947 */ /* 0x008fea0003800000 */
.L_x_9045:
[----:B------:R4:W-:Y:S01]  /*2df0*/  BAR.SYNC.DEFER_BLOCKING R7, 0x100 ;  /* 0x000400070000751d */ /* 0x0009e20000010000 */
[----:B------:R-:W-:-:S04]  /*2e00*/  UIADD3 UR41, UR41, 0x400, URZ ;  /* 0x0000040029297890 */ /* 0x000fc8000fffe03f */
[----:B------:R-:W-:Y:S01]  /*2e10*/  USHF.R.U32.HI UR41, URZ, 0x4, UR41 ;  /* 0x000000043f297899 */ /* 0x000fe20008011629 */
[----:B------:R-:W-:-:S03]  /*2e20*/  UMOV UR7, 0x40000040 ;  /* 0x4000004000077882 */ /* 0x000fc60000000000 */
[----:B------:R-:W-:-:S04]  /*2e30*/  ULOP3.LUT UR21, UR41, 0x3fff, URZ, 0xc0, !UPT ;  /* 0x00003fff29157892 */ /* 0x000fc8000f8ec03f */
[----:B------:R-:W-:-:S04]  /*2e40*/  ULOP3.LUT UR21, UR21, 0x3000000, URZ, 0xfc, !UPT ;  /* 0x0300000015157892 */ /* 0x000fc8000f8efc3f */
[----:B------:R-:W-:Y:S01]  /*2e50*/  UIMAD UR11, UR37, 0xc00, UR21 ;  /* 0x00000c00250b78a4 */ /* 0x000fe2000f8e0215 */
[----:B------:R-:W-:-:S06]  /*2e60*/  WARPGROUP.ARRIVE ;  /* 0x00000000000079c5 */ /* 0x000fcc0000000000 */
        /* <DEDUP_REMOVED lines=33> */
[----:B----4-:R-:W-:Y:S05]  /*3080*/  @!P0 BRA `(.L_x_9047) ;  /* 0x0000000000048947 */ /* 0x010fea0003800000 */
[----:B------:R-:W-:Y:S01]  /*3090*/  BPT.TRAP 0x1 ;  /* 0x000000040000795c */ /* 0x000fe20000300000 */
.L_x_9047:
[----:B------:R-:W4:Y:S01]  /*30a0*/  S2UR UR6, SR_CgaCtaId ;  /* 0x00000000000679c3 */ /* 0x000f220000008800 */
[----:B------:R-:W-:Y:S02]  /*30b0*/  UISETP.GE.AND UP0, UPT, UR42, 0x61, UPT ;  /* 0x000000612a00788c */ /* 0x000fe4000bf06270 */
[----:B------:R-:W-:-:S04]  /*30c0*/  UIADD3 UR22, UR22, 0x22860, URZ ;  /* 0x0002286016167890 */ /* 0x000fc8000fffe03f */
[----:B------:R-:W-:Y:S01]  /*30d0*/  PLOP3.LUT P1, PT, PT, PT, UP0, 0x80, 0x0 ;  /* 0x000000000000781c */ /* 0x000fe20003f2f008 */
[----:B----4-:R-:W-:-:S09]  /*30e0*/  UPRMT UR22, UR6, 0x654, UR22 ;  /* 0x0000065406167896 */ /* 0x010fd20008000016 */
[----:B------:R-:W-:Y:S01]  /*30f0*/  SYNCS.ARRIVE.TRANS64.RED.A1T0 RZ, [UR22], RZ ;  /* 0x000000ffffff79a7 */ /* 0x000fe20008100416 */
[----:B------:R-:W-:Y:S02]  /*3100*/  UMOV UR22, 0x400 ;  /* 0x0000040000167882 */ /* 0x000fe40000000000 */
[----:B------:R-:W-:Y:S01]  /*3110*/  ULEA UR22, UR6, UR22, 0x18 ;  /* 0x0000001606167291 */ /* 0x000fe2000f8ec03f */
[----:B------:R-:W-:Y:S11]  /*3120*/  @!P1 BRA `(.L_x_9048) ;  /* 0x0000002000f09947 */ /* 0x000ff60003800000 */
[----:B------:R-:W-:Y:S01]  /*3130*/  IMAD.MOV.U32 R7, RZ, RZ, R4 ;  /* 0x000000ffff077224 */ /* 0x000fe200078e0004 */
[----:B------:R-:W-:Y:S01]  /*3140*/  UIADD3 UR44, UR44, -0x2, URZ ;  /* 0xfffffffe2c2c7890 */ /* 0x000fe2000fffe03f */
[----:B01-3--:R-:W-:Y:S01]  /*3150*/  IMAD.MOV.U32 R8, RZ, RZ, R3 ;  /* 0x000000ffff087224 */ /* 0x00bfe200078e0003 */
[----:B------:R-:W-:Y:S01]  /*3160*/  ULDC UR26, c[0x0][0x9d8] ;  /* 0x00027600001a7ab9 */ /* 0x000fe20000000800 */
[----:B------:R-:W-:-:S09]  /*3170*/  ULDC UR23, c[0x0][0x988] ;  /* 0x0002620000177ab9 */ /* 0x000fd20000000800 */
.L_x_9059:
[----:B------:R-:W-:Y:S01]  /*3180*/  UIADD3 UR37, UR37, 0x1, URZ ;  /* 0x0000000125257890 */ /* 0x000fe2000fffe03f */
[----:B--2---:R-:W-:Y:S01]  /*3190*/  IMAD.U32 R0, RZ, RZ, UR44 ;  /* 0x0000002cff007e24 */ /* 0x004fe2000f8e00ff */
        /* <DEDUP_REMOVED lines=8> */
.L_x_9049:
[----:B------:R-:W0:Y:S01]  /*3220*/  S2UR UR24, SR_CgaCtaId ;  /* 0x00000000001879c3 */ /* 0x000e220000008800 */
[----:B------:R-:W-:Y:S01]  /*3230*/  IMAD.U32 R0, RZ, RZ, UR36 ;  /* 0x00000024ff007e24 */ /* 0x000fe2000f8e00ff */
[----:B------:R-:W-:-:S04]  /*3240*/  UMOV UR22, 0x400 ;  /* 0x0000040000167882 */ /* 0x000fc80000000000 */
[----:B------:R-:W-:-:S04]  /*3250*/  SHF.L.U32 R0, R0, 0x1f, RZ ;  /* 0x0000001f00007819 */ /* 0x000fc800000006ff */
[----:B------:R-:W-:-:S13]  /*3260*/  R2UR UR27, R0 ;  /* 0x00000000001b72ca */ /* 0x000fda00000e0000 */
[----:B------:R-:W-:Y:S01]  /*3270*/  IMAD.U32 R0, RZ, RZ, UR27 ;  /* 0x0000001bff007e24 */ /* 0x000fe2000f8e00ff */
[----:B0-----:R-:W-:-:S04]  /*3280*/  ULEA UR22, UR24, UR22, 0x18 ;  /* 0x0000001618167291 */ /* 0x001fc8000f8ec03f */
[----:B------:R-:W-:-:S09]  /*3290*/  ULEA UR25, UR37, UR22, 0x3 ;  /* 0x0000001625197291 */ /* 0x000fd2000f8e183f */
[----:B------:R0:W1:Y:S01]  /*32a0*/  SYNCS.PHASECHK.TRANS64.TRYWAIT P2, [UR25+0x22830], R0 ;  /* 0x02283000ff0075a7 */ /* 0x0000620008040159 */
[----:B------:R-:W-:Y:S05]  /*32b0*/  @!P0 BRA `(.L_x_9050) ;  /* 0x0000000000048947 */ /* 0x000fea0003800000 */
[----:B------:R-:W-:Y:S01]  /*32c0*/  BPT.TRAP 0x1 ;  /* 0x000000040000795c */ /* 0x000fe20000300000 */
.L_x_9050:
[----:B-1----:R-:W-:Y:S05]  /*32d0*/  @P2 BRA `(.L_x_9051) ;  /* 0x00000000000c2947 */ /* 0x002fea0003800000 */
[----:B0-----:R-:W-:-:S04]  /*32e0*/  IMAD.U32 R0, RZ, RZ, UR27 ;  /* 0x0000001bff007e24 */ /* 0x001fc8000f8e00ff */
[----:B------:R-:W0:Y:S02]  /*32f0*/  SYNCS.PHASECHK.TRANS64.TRYWAIT P2, [UR25+0x22830], R0 ;  /* 0x02283000ff0075a7 */ /* 0x000e240008040159 */
[----:B0-----:R-:W-:Y:S05]  /*3300*/  @!P2 BRA `(.L_x_9052) ;  /* 0x00000088001ca947 */ /* 0x001fea0003800000 */
.L_x_9051:
[----:B------:R-:W-:Y:S01]  /*3310*/  UIMAD UR6, UR37, 0x300, UR20 ;  /* 0x00000300250678a4 */ /* 0x000fe2000f8e0214 */
[----:B------:R-:W-:Y:S01]  /*3320*/  WARPGROUP.ARRIVE ;  /* 0x00000000000079c5 */ /* 0x000fe20000000000 */
[----:B------:R-:W-:Y:S01]  /*3330*/  UMOV UR7, 0x40000040 ;  /* 0x4000004000077882 */ /* 0x000fe20000000000 */
[----:B------:R-:W-:Y:S01]  /*3340*/  UMOV UR11, 0x40000040 ;  /* 0x40000040000b7882 */ /* 0x000fe20000000000 */
[----:B------:R-:W-:-:S03]  /*3350*/  UIADD3 UR10, UR6, 0x2, URZ ;  /* 0x00000002060a7890 */ /* 0x000fc6000fffe03f */
[----:B------:R-:W1:Y:S01]  /*3360*/  S2R R202, SR_TID.X ;  /* 0x0000000000ca7919 */ /* 0x000e620000002100 */
[----:B------:R-:W-:Y:S01]  /*3370*/  UIADD3 UR14, UR6, 0x4, URZ ;  /* 0x00000004060e7890 */ /* 0x000fe2000fffe03f */
[----:B------:R-:W-:Y:S01]  /*3380*/  UMOV UR15, 0x40000040 ;  /* 0x40000040000f7882 */ /* 0x000fe20000000000 */
[----:B------:R-:W-:Y:S01]  /*3390*/  HGMMA.64x96x16.F32.BF16 R152, gdesc[UR4], RZ, !UPT, gsb0 ;  /* 0x01600000049879f0 */ /* 0x000fe2000c0018ff */
[----:B------:R-:W-:Y:S01]  /*33a0*/  UIADD3 UR18, UR6, 0x6, URZ ;  /* 0x0000000606127890 */ /* 0x000fe2000fffe03f */
[----:B------:R-:W-:Y:S01]  /*33b0*/  UMOV UR19, 0x40000040 ;  /* 0x4000004000137882 */ /* 0x000fe20000000000 */
[----:B-1----:R-:W-:-:S04]  /*33c0*/  SHF.R.U32.HI R202, RZ, 0x7, R202 ;  /* 0x00000007ffca7819 */ /* 0x002fc800000116ca */
[----:B0-----:R-:W-:Y:S01]  /*33d0*/  IADD3 R0, -R202, 0xb, RZ ;  /* 0x0000000bca007810 */ /* 0x001fe20007ffe1ff */
        /* <DEDUP_REMOVED lines=13> */
.L_x_9053:
        /* <DEDUP_REMOVED lines=41> */
[----:B------:R-:W-:Y:S01]  /*3740*/  UMOV UR10, UR23 ;  /* 0x00000017000a7c82 */ /* 0x000fe20008000000 */
[----:B------:R-:W-:Y:S01]  /*3750*/  FMUL.FTZ R181, R186, UR26 ;  /* 0x0000001abab57c20 */ /* 0x000fe20008410000 */
[----:B------:R-:W-:Y:S01]  /*3760*/  FMUL.FTZ R185, R194, UR26 ;  /* 0x0000001ac2b97c20 */ /* 0x000fe20008410000 */
[----:B------:R-:W-:Y:S01]  /*3770*/  FMUL.FTZ R186, R195, UR26 ;  /* 0x0000001ac3ba7c20 */ /* 0x000fe20008410000 */
[----:B------:R-:W-:Y:S01]  /*3780*/  FMUL.FTZ R188, R199, UR26 ;  /* 0x0000001ac7bc7c20 */ /* 0x000fe20008410000 */
[----:B------:R-:W3:Y:S01]  /*3790*/  MUFU.TANH R22, R22 ;  /* 0x0000001600167308 */ /* 0x000ee20000002400 */
[----:B-1----:R-:W-:Y:S01]  /*37a0*/  FMNMX.FTZ R3, R13, R170, !PT ;  /* 0x000000aa0d037209 */ /* 0x002fe20007810000 */
[----:B------:R-:W-:Y:S01]  /*37b0*/  FMUL.FTZ R170, R189, UR26 ;  /* 0x0000001abdaa7c20 */ /* 0x000fe20008410000 */
[----:B------:R-:W-:-:S04]  /*37c0*/  UIADD3 UR6, UR25, 0x22840, URZ ;  /* 0x0002284019067890 */ /* 0x000fc8000fffe03f */
[----:B------:R-:W-:Y:S01]  /*37d0*/  UPRMT UR6, UR24, 0x654, UR6 ;  /* 0x0000065418067896 */ /* 0x000fe20008000006 */
[----:B------:R-:W1:Y:S01]  /*37e0*/  MUFU.TANH R152, R152 ;  /* 0x0000009800987308 */ /* 0x000e620000002400 */
[----:B--2---:R-:W-:-:S07]  /*37f0*/  FMNMX.FTZ R3, R20, R3, !PT ;  /* 0x0000000314037209 */ /* 0x004fce0007810000 */
[----:B------:R-:W2:Y:S01]  /*3800*/  MUFU.TANH R154, R154 ;  /* 0x0000009a009a7308 */ /* 0x000ea20000002400 */
[----:B---3--:R-:W-:Y:S01]  /*3810*/  FMNMX.FTZ R3, R22, R3, !PT ;  /* 0x0000000316037209 */ /* 0x008fe20007810000 */
[----:B------:R-:W-:Y:S06]  /*3820*/  SYNCS.ARRIVE.TRANS64.RED.A1T0 RZ, [UR6], RZ ;  /* 0x000000ffffff79a7 */ /* 0x000fec0008100406 */
        /* <DEDUP_REMOVED lines=34> */
[----:B--2---:R-:W-:-:S07]  /*3a50*/  FMNMX.FTZ R180, R170, R3, !PT ;  /* 0x00000003aab47209 */ /* 0x004fce0007810000 */
[----:B------:R-:W2:Y:S01]  /*3a60*/  MUFU.TANH R176, R176 ;  /* 0x000000b000b07308 */ /* 0x000ea20000002400 */
[----:B---3--:R-:W-:-:S07]  /*3a70*/  FMNMX.FTZ R180, R173, R180, !PT ;  /* 0x000000b4adb47209 */ /* 0x008fce0007810000 */
[----:B------:R-:W3:Y:S01]  /*3a80*/  MUFU.TANH R172, R172 ;  /* 0x000000ac00ac7308 */ /* 0x000ee20000002400 */
[----:B-1----:R-:W-:Y:S01]  /*3a90*/  FMNMX.FTZ R3, R171, R180, !PT ;  /* 0x000000b4ab037209 */ /* 0x002fe20007810000 */
[----:B------:R-:W-:Y:S01]  /*3aa0*/  FMUL.FTZ R180, R183, UR26 ;  /* 0x0000001ab7b47c20 */ /* 0x000fe20008410000 */
[----:B------:R-:W-:-:S05]  /*3ab0*/  FMUL.FTZ R183, R190, UR26 ;  /* 0x0000001abeb77c20 */ /* 0x000fca0008410000 */
[----:B------:R-:W1:Y:S01]  /*3ac0*/  MUFU.TANH R10, R10 ;  /* 0x0000000a000a7308 */ /* 0x000e620000002400 */
[----:B--2---:R-:W-:-:S07]  /*3ad0*/  FMNMX.FTZ R3, R176, R3, !PT ;  /* 0x00000003b0037209 */ /* 0x004fce0007810000 */
[----:B------:R-:W2:Y:S01]  /*3ae0*/  MUFU.TANH R11, R11 ;  /* 0x0000000b000b7308 */ /* 0x000ea20000002400 */
[----:B---3--:R-:W-:-:S05]  /*3af0*/  FMNMX.FTZ R3, R172, R3, !PT ;  /* 0x00000003ac037209 */ /* 0x008fca0007810000 */
[----:B------:R-:W3:Y:S02]  /*3b00*/  SHFL.BFLY PT, R184, R3, 0x2, 0x1f ;  /* 0x0c401f0003b87f89 */ /* 0x000ee400000e0000 */
[----:B------:R-:W4:Y:S08]  /*3b10*/  MUFU.TANH R14, R14 ;  /* 0x0000000e000e7308 */ /* 0x000f300000002400 */
[----:B------:R-:W5:Y:S08]  /*3b20*/  MUFU.TANH R15, R15 ;  /* 0x0000000f000f7308 */ /* 0x000f700000002400 */
[----:B------:R-:W0:Y:S01]  /*3b30*/  MUFU.TANH R21, R21 ;  /* 0x0000001500157308 */ /* 0x000e220000002400 */
[----:B---3--:R-:W-:Y:S01]  /*3b40*/  FMNMX.FTZ R177, R3, R184, !PT ;  /* 0x000000b803b17209 */ /* 0x008fe20007810000 */
[----:B------:R-:W-:-:S06]  /*3b50*/  FMUL.FTZ R184, R191, UR26 ;  /* 0x0000001abfb87c20 */ /* 0x000fcc0008410000 */
[----:B------:R-:W3:Y:S01]  /*3b60*/  MUFU.TANH R23, R23 ;  /* 0x0000001700177308 */ /* 0x000ee20000002400 */
[----:B------:R-:W1:Y:S07]  /*3b70*/  SHFL.BFLY PT, R190, R177, 0x1, 0x1f ;  /* 0x0c201f00b1be7f89 */ /* 0x000e6e00000e0000 */
[----:B------:R-:W3:Y:S08]  /*3b80*/  MUFU.TANH R153, R153 ;  /* 0x0000009900997308 */ /* 0x000ef00000002400 */
[----:B------:R-:W3:Y:S08]  /*3b90*/  MUFU.TANH R155, R155 ;  /* 0x0000009b009b7308 */ /* 0x000ef00000002400 */
[----:B------:R-:W3:Y:S01]  /*3ba0*/  MUFU.TANH R157, R157 ;  /* 0x0000009d009d7308 */ /* 0x000ee20000002400 */
[----:B-1----:R-:W-:-:S05]  /*3bb0*/  FMNMX.FTZ R3, R177, R190, !PT ;  /* 0x000000beb1037209 */ /* 0x002fca0007810000 */
[C---:B------:R-:W-:Y:S01]  /*3bc0*/  FADD.FTZ R8, -R3.reuse, R8 ;  /* 0x0000000803087221 */ /* 0x040fe20000010100 */
[----:B------:R-:W-:Y:S01]  /*3bd0*/  FMUL.FTZ R215, R3, UR10 ;  /* 0x0000000a03d77c20 */ /* 0x000fe20008410000 */
[----:B------:R-:W1:Y:S02]  /*3be0*/  MUFU.TANH R158, R158 ;  /* 0x0000009e009e7308 */ /* 0x000e640000002400 */
[----:B------:R-:W-:Y:S01]  /*3bf0*/  FMUL.FTZ R177, R8, UR10 ;  /* 0x0000000a08b17c20 */ /* 0x000fe20008410000 */
[----:B------:R-:W-:Y:S01]  /*3c00*/  FMNMX.FTZ R8, R10, R7, !PT ;  /* 0x000000070a087209 */ /* 0x000fe20007810000 */
[--C-:B------:R-:W-:Y:S01]  /*3c10*/  FFMA.FTZ R192, R9, UR10, -R215.reuse ;  /* 0x0000000a09c07c23 */ /* 0x100fe200080108d7 */
[--C-:B------:R-:W-:Y:S01]  /*3c20*/  FFMA.FTZ R203, R4, UR10, -R215.reuse ;  /* 0x0000000a04cb7c23 */ /* 0x100fe200080108d7 */
[--C-:B------:R-:W-:Y:S01]  /*3c30*/  FFMA.FTZ R195, R161, UR10, -R215.reuse ;  /* 0x0000000aa1c37c23 */ /* 0x100fe200080108d7 */
[----:B--2---:R-:W-:Y:S01]  /*3c40*/  FMNMX.FTZ R9, R11, R8, !PT ;  /* 0x000000080b097209 */ /* 0x004fe20007810000 */
[----:B------:R-:W2:Y:S01]  /*3c50*/  MUFU.TANH R159, R159 ;  /* 0x0000009f009f7308 */ /* 0x000ea20000002400 */
[--C-:B------:R-:W-:Y:S01]  /*3c60*/  FFMA.FTZ R189, R152, UR10, -R215.reuse ;  /* 0x0000000a98bd7c23 */ /* 0x100fe200080108d7 */
[--C-:B------:R-:W-:Y:S01]  /*3c70*/  FFMA.FTZ R196, R154, UR10, -R215.reuse ;  /* 0x0000000a9ac47c23 */ /* 0x100fe200080108d7 */
[----:B----4-:R-:W-:Y:S01]  /*3c80*/  FMNMX.FTZ R8, R14, R9, !PT ;  /* 0x000000090e087209 */ /* 0x010fe20007810000 */
[--C-:B------:R-:W-:Y:S01]  /*3c90*/  FFMA.FTZ R154, R176, UR10, -R215.reuse ;  /* 0x0000000ab09a7c23 */ /* 0x100fe200080108d7 */
[--C-:B------:R-:W-:Y:S01]  /*3ca0*/  FFMA.FTZ R198, R12, UR10, -R215.reuse ;  /* 0x0000000a0cc67c23 */ /* 0x100fe200080108d7 */
[--C-:B------:R-:W-:Y:S01]  /*3cb0*/  FFMA.FTZ R191, R22, UR10, -R215.reuse ;  /* 0x0000000a16bf7c23 */ /* 0x100fe200080108d7 */
[----:B-----5:R-:W-:Y:S01]  /*3cc0*/  FMNMX.FTZ R8, R15, R8, !PT ;  /* 0x000000080f087209 */ /* 0x020fe20007810000 */
[----:B------:R-:W4:Y:S01]  /*3cd0*/  MUFU.TANH R174, R174 ;  /* 0x000000ae00ae7308 */ /* 0x000f220000002400 */
[--C-:B------:R-:W-:Y:S01]  /*3ce0*/  FFMA.FTZ R211, R13, UR10, -R215.reuse ;  /* 0x0000000a0dd37c23 */ /* 0x100fe200080108d7 */
[--C-:B------:R-:W-:Y:S01]  /*3cf0*/  FFMA.FTZ R22, R156, UR10, -R215.reuse ;  /* 0x0000000a9c167c23 */ /* 0x100fe200080108d7 */
[----:B0-----:R-:W-:Y:S01]  /*3d00*/  FMNMX.FTZ R8, R21, R8, !PT ;  /* 0x0000000815087209 */ /* 0x001fe20007810000 */
[--C-:B------:R-:W-:Y:S01]  /*3d10*/  FFMA.FTZ R190, R20, UR10, -R215.reuse ;  /* 0x0000000a14be7c23 */ /* 0x100fe200080108d7 */
[--C-:B------:R-:W-:Y:S01]  /*3d20*/  FFMA.FTZ R193, R160, UR10, -R215.reuse ;  /* 0x0000000aa0c17c23 */ /* 0x100fe200080108d7 */
[--C-:B------:R-:W-:Y:S01]  /*3d30*/  FFMA.FTZ R201, R164, UR10, -R215.reuse ;  /* 0x0000000aa4c97c23 */ /* 0x100fe200080108d7 */
[----:B---3--:R-:W-:Y:S01]  /*3d40*/  FMNMX.FTZ R8, R23, R8, !PT ;  /* 0x0000000817087209 */ /* 0x008fe20007810000 */
[----:B------:R-:W0:Y:S01]  /*3d50*/  MUFU.TANH R175, R175 ;  /* 0x000000af00af7308 */ /* 0x000e220000002400 */
[--C-:B------:R-:W-:Y:S01]  /*3d60*/  FFMA.FTZ R162, R162, UR10, -R215.reuse ;  /* 0x0000000aa2a27c23 */ /* 0x100fe200080108d7 */
[--C-:B------:R-:W-:Y:S01]  /*3d70*/  FFMA.FTZ R20, R163, UR10, -R215.reuse ;  /* 0x0000000aa3147c23 */ /* 0x100fe200080108d7 */
[----:B------:R-:W-:Y:S01]  /*3d80*/  FMNMX.FTZ R8, R153, R8, !PT ;  /* 0x0000000899087209 */ /* 0x000fe20007810000 */
[--C-:B------:R-:W-:Y:S01]  /*3d90*/  FFMA.FTZ R199, R170, UR10, -R215.reuse ;  /* 0x0000000aaac77c23 */ /* 0x100fe200080108d7 */
[--C-:B------:R-:W-:Y:S01]  /*3da0*/  FFMA.FTZ R13, R165, UR10, -R215.reuse ;  /* 0x0000000aa50d7c23 */ /* 0x100fe200080108d7 */
[--C-:B------:R-:W-:Y:S01]  /*3db0*/  FFMA.FTZ R172, R172, UR10, -R215.reuse ;  /* 0x0000000aacac7c23 */ /* 0x100fe200080108d7 */
[----:B------:R-:W-:Y:S01]  /*3dc0*/  FMNMX.FTZ R8, R155, R8, !PT ;  /* 0x000000089b087209 */ /* 0x000fe20007810000 */
[----:B------:R-:W3:Y:S01]  /*3dd0*/  MUFU.TANH R178, R178 ;  /* 0x000000b200b27308 */ /* 0x000ee20000002400 */
[--C-:B------:R-:W-:Y:S01]  /*3de0*/  FFMA.FTZ R197, R167, UR10, -R215.reuse ;  /* 0x0000000aa7c57c23 */ /* 0x100fe200080108d7 */
[--C-:B------:R-:W-:Y:S01]  /*3df0*/  FFMA.FTZ R166, R166, UR10, -R215.reuse ;  /* 0x0000000aa6a67c23 */ /* 0x100fe200080108d7 */
[----:B------:R-:W-:Y:S01]  /*3e00*/  FMNMX.FTZ R9, R157, R8, !PT ;  /* 0x000000089d097209 */ /* 0x000fe20007810000 */
[--C-:B------:R-:W-:Y:S01]  /*3e10*/  FFMA.FTZ R168, R168, UR10, -R215.reuse ;  /* 0x0000000aa8a87c23 */ /* 0x100fe200080108d7 */
[--C-:B------:R-:W-:Y:S01]  /*3e20*/  FFMA.FTZ R12, R169, UR10, -R215.reuse ;  /* 0x0000000aa90c7c23 */ /* 0x100fe200080108d7 */
[----:B------:R-:W-:Y:S01]  /*3e30*/  FFMA.FTZ R194, R171, UR10, -R215 ;  /* 0x0000000aabc27c23 */ /* 0x000fe200080108d7 */
[----:B-1----:R-:W-:Y:S01]  /*3e40*/  FMNMX.FTZ R4, R158, R9, !PT ;  /* 0x000000099e047209 */ /* 0x002fe20007810000 */
[----:B------:R-:W1:Y:S03]  /*3e50*/  MUFU.TANH R179, R179 ;  /* 0x000000b300b37308 */ /* 0x000e660000002400 */
[----:B--2---:R-:W-:-:S04]  /*3e60*/  FMNMX.FTZ R9, R159, R4, !PT ;  /* 0x000000049f097209 */ /* 0x004fc80007810000 */
[----:B----4-:R-:W-:Y:S01]  /*3e70*/  FMNMX.FTZ R4, R174, R9, !PT ;  /* 0x00000009ae047209 */ /* 0x010fe20007810000 */
[----:B------:R-:W2:Y:S03]  /*3e80*/  MUFU.TANH R180, R180 ;  /* 0x000000b400b47308 */ /* 0x000ea60000002400 */
[----:B0-----:R-:W-:-:S04]  /*3e90*/  FMNMX.FTZ R9, R175, R4, !PT ;  /* 0x00000004af097209 */ /* 0x001fc80007810000 */
[----:B---3--:R-:W-:Y:S01]  /*3ea0*/  FMNMX.FTZ R4, R178, R9, !PT ;  /* 0x00000009b2047209 */ /* 0x008fe20007810000 */
[----:B------:R-:W0:Y:S03]  /*3eb0*/  MUFU.TANH R181, R181 ;  /* 0x000000b500b57308 */ /* 0x000e260000002400 */
[----:B-1----:R-:W-:-:S05]  /*3ec0*/  FMNMX.FTZ R9, R179, R4, !PT ;  /* 0x00000004b3097209 */ /* 0x002fca0007810000 */
        /* <DEDUP_REMOVED lines=15> */
[----:B0-----:R-:W-:-:S07]  /*3fc0*/  FMNMX.FTZ R9, R187, R4, !PT ;  /* 0x00000004bb097209 */ /* 0x001fce0007810000 */
[----:B------:R-:W0:Y:S01]  /*3fd0*/  MUFU.EX2 R192, R192 ;  /* 0x000000c000c07308 */ /* 0x000e220000000800 */
[----:B-1----:R-:W-:-:S05]  /*3fe0*/  FMNMX.FTZ R9, R188, R9, !PT ;  /* 0x00000009bc097209 */ /* 0x002fca0007810000 */
[----:B------:R-:W1:Y:S02]  /*3ff0*/  SHFL.BFLY PT, R4, R9, 0x2, 0x1f ;  /* 0x0c401f0009047f89 */ /* 0x000e6400000e0000 */
[----:B------:R-:W3:Y:S01]  /*4000*/  MUFU.EX2 R203, R203 ;  /* 0x000000cb00cb7308 */ /* 0x000ee20000000800 */
[-C--:B--2---:R-:W-:Y:S01]  /*4010*/  FMUL.FTZ R24, R24, R177.reuse ;  /* 0x000000b118187220 */ /* 0x084fe20000410000 */
        /* <DEDUP_REMOVED lines=20> */
[----:B-1----:R-:W-:Y:S01]  /*4160*/  FMNMX.FTZ R8, R9, R4, !PT ;  /* 0x0000000409087209 */ /* 0x002fe20007810000 */
[----:B------:R-:W-:Y:S01]  /*4170*/  FFMA.FTZ R9, R173, UR10, -R215 ;  /* 0x0000000aad097c23 */ /* 0x000fe200080108d7 */
[----:B------:R-:W-:Y:S01]  /*4180*/  MUFU.EX2 R190, R190 ;  /* 0x000000be00be7308 */ /* 0x000fe20000000800 */
[-C--:B------:R-:W-:Y:S01]  /*4190*/  FMUL.FTZ R60, R60, R177.reuse ;  /* 0x000000b13c3c7220 */ /* 0x080fe20000410000 */
[-C--:B------:R-:W-:Y:S01]  /*41a0*/  FMUL.FTZ R61, R61, R177.reuse ;  /* 0x000000b13d3d7220 */ /* 0x080fe20000410000 */
[----:B------:R-:W1:Y:S01]  /*41b0*/  SHFL.BFLY PT, R161, R8, 0x1, 0x1f ;  /* 0x0c201f0008a17f89 */ /* 0x000e6200000e0000 */
        /* <DEDUP_REMOVED lines=22> */
[----:B------:R-:W-:Y:S01]  /*4320*/  FMUL.FTZ R101, R101, R177 ;  /* 0x000000b165657220 */ /* 0x000fe20000410000 */
[----:B-1----:R-:W-:Y:S01]  /*4330*/  FMNMX.FTZ R4, R8, R161, !PT ;  /* 0x000000a108047209 */ /* 0x002fe20007810000 */
[-C--:B------:R-:W-:Y:S01]  /*4340*/  FMUL.FTZ R104, R104, R177.reuse ;  /* 0x000000b168687220 */ /* 0x080fe20000410000 */
[-C--:B------:R-:W-:Y:S01]  /*4350*/  FMUL.FTZ R105, R105, R177.reuse ;  /* 0x000000b169697220 */ /* 0x080fe20000410000 */
[-C--:B------:R-:W-:Y:S01]  /*4360*/  FMUL.FTZ R108, R108, R177.reuse ;  /* 0x000000b16c6c7220 */ /* 0x080fe20000410000 */
[-C--:B------:R-:W-:Y:S01]  /*4370*/  FMUL.FTZ R109, R109, R177.reuse ;  /* 0x000000b16d6d7220 */ /* 0x080fe20000410000 */
[----:B------:R-:W-:Y:S01]  /*4380*/  FADD.FTZ R152, -R4, R7 ;  /* 0x0000000704987221 */ /* 0x000fe20000010100 */
[----:B------:R-:W-:Y:S01]  /*4390*/  MUFU.EX2 R8, R154 ;  /* 0x0000009a00087308 */ /* 0x000fe20000000800 */
[-C--:B------:R-:W-:Y:S01]  /*43a0*/  FMUL.FTZ R112, R112, R177.reuse ;  /* 0x000000b170707220 */ /* 0x080fe20000410000 */
[-C--:B------:R-:W-:Y:S01]  /*43b0*/  FMUL.FTZ R113, R113, R177.reuse ;  /* 0x000000b171717220 */ /* 0x080fe20000410000 */
[----:B------:R-:W-:Y:S01]  /*43c0*/  FMUL.FTZ R176, R152, UR10 ;  /* 0x0000000a98b07c20 */ /* 0x000fe20008410000 */
[----:B------:R-:W-:Y:S01]  /*43d0*/  FMUL.FTZ R152, R4, UR10 ;  /* 0x0000000a04987c20 */ /* 0x000fe20008410000 */
[-C--:B------:R-:W-:Y:S01]  /*43e0*/  FMUL.FTZ R116, R116, R177.reuse ;  /* 0x000000b174747220 */ /* 0x080fe20000410000 */
[-C--:B------:R-:W-:Y:S01]  /*43f0*/  FMUL.FTZ R117, R117, R177.reuse ;  /* 0x000000b175757220 */ /* 0x080fe20000410000 */
[----:B------:R-:W-:Y:S01]  /*4400*/  FMUL.FTZ R120, R120, R177 ;  /* 0x000000b178787220 */ /* 0x000fe20000410000 */
[--C-:B------:R-:W-:Y:S01]  /*4410*/  FFMA.FTZ R161, R10, UR10, -R152.reuse ;  /* 0x0000000a0aa17c23 */ /* 0x100fe20008010898 */
[--C-:B------:R-:W-:Y:S01]  /*4420*/  FFMA.FTZ R10, R11, UR10, -R152.reuse ;  /* 0x0000000a0b0a7c23 */ /* 0x100fe20008010898 */
[----:B------:R-:W-:Y:S01]  /*4430*/  MUFU.EX2 R176, R176 ;  /* 0x000000b000b07308 */ /* 0x000fe20000000800 */
[--C-:B------:R-:W-:Y:S01]  /*4440*/  FFMA.FTZ R11, R14, UR10, -R152.reuse ;  /* 0x0000000a0e0b7c23 */ /* 0x100fe20008010898 */
[--C-:B------:R-:W-:Y:S01]  /*4450*/  FFMA.FTZ R156, R15, UR10, -R152.reuse ;  /* 0x0000000a0f9c7c23 */ /* 0x100fe20008010898 */
[--C-:B------:R-:W-:Y:S01]  /*4460*/  FFMA.FTZ R14, R21, UR10, -R152.reuse ;  /* 0x0000000a150e7c23 */ /* 0x100fe20008010898 */
[--C-:B------:R-:W-:Y:S01]  /*4470*/  FFMA.FTZ R15, R23, UR10, -R152.reuse ;  /* 0x0000000a170f7c23 */ /* 0x100fe20008010898 */
[----:B------:R-:W-:Y:S01]  /*4480*/  FFMA.FTZ R21, R153, UR10, -R152 ;  /* 0x0000000a99157c23 */ /* 0x000fe20008010898 */
[----:B---3--:R-:W-:Y:S01]  /*4490*/  FADD.FTZ R153, R203, R6 ;  /* 0x00000006cb997221 */ /* 0x008fe20000010000 */
[--C-:B------:R-:W-:Y:S01]  /*44a0*/  FFMA.FTZ R160, R155, UR10, -R152.reuse ;  /* 0x0000000a9ba07c23 */ /* 0x100fe20008010898 */
[----:B------:R-:W1:Y:S01]  /*44b0*/  MUFU.EX2 R161, R161 ;  /* 0x000000a100a17308 */ /* 0x000e620000000800 */
[--C-:B------:R-:W-:Y:S01]  /*44c0*/  FFMA.FTZ R164, R158, UR10, -R152.reuse ;  /* 0x0000000a9ea47c23 */ /* 0x100fe20008010898 */
[----:B--2---:R-:W-:Y:S01]  /*44d0*/  FADD.FTZ R158, R198, R153 ;  /* 0x00000099c69e7221 */ /* 0x004fe20000010000 */
[--C-:B------:R-:W-:Y:S01]  /*44e0*/  FFMA.FTZ R23, R157, UR10, -R152.reuse ;  /* 0x0000000a9d177c23 */ /* 0x100fe20008010898 */
[--C-:B------:R-:W-:Y:S01]  /*44f0*/  FFMA.FTZ R163, R159, UR10, -R152.reuse ;  /* 0x0000000a9fa37c23 */ /* 0x100fe20008010898 */
[----:B------:R-:W-:Y:S01]  /*4500*/  FFMA.FTZ R170, R174, UR10, -R152 ;  /* 0x0000000aaeaa7c23 */ /* 0x000fe20008010898 */
[----:B0-----:R-:W-:Y:S01]  /*4510*/  FADD.FTZ R153, R211, R158 ;  /* 0x0000009ed3997221 */ /* 0x001fe20000010000 */
        /* <DEDUP_REMOVED lines=10> */
[----:B-1----:R-:W-:Y:S01]  /*45c0*/  FFMA.FTZ R5, R176, R5, R161 ;  /* 0x00000005b0057223 */ /* 0x002fe200000100a1 */
[--C-:B------:R-:W-:Y:S01]  /*45d0*/  FFMA.FTZ R186, R186, UR10, -R152.reuse ;  /* 0x0000000ababa7c23 */ /* 0x100fe20008010898 */
[--C-:B------:R-:W-:Y:S01]  /*45e0*/  FFMA.FTZ R187, R187, UR10, -R152.reuse ;  /* 0x0000000abbbb7c23 */ /* 0x100fe20008010898 */
[----:B------:R-:W-:Y:S01]  /*45f0*/  FFMA.FTZ R188, R188, UR10, -R152 ;  /* 0x0000000abcbc7c23 */ /* 0x000fe20008010898 */
[-C--:B------:R-:W-:Y:S01]  /*4600*/  FMUL.FTZ R121, R121, R177.reuse ;  /* 0x000000b179797220 */ /* 0x080fe20000410000 */
[-C--:B------:R-:W-:Y:S01]  /*4610*/  FMUL.FTZ R124, R124, R177.reuse ;  /* 0x000000b17c7c7220 */ /* 0x080fe20000410000 */
[-C--:B------:R-:W-:Y:S01]  /*4620*/  FMUL.FTZ R125, R125, R177.reuse ;  /* 0x000000b17d7d7220 */ /* 0x080fe20000410000 */
[----:B------:R-:W1:Y:S01]  /*4630*/  MUFU.EX2 R156, R156 ;  /* 0x0000009c009c7308 */ /* 0x000e620000000800 */
        /* <DEDUP_REMOVED lines=16> */
[C---:B-1----:R-:W-:Y:S01]  /*4740*/  FADD.FTZ R5, R156.reuse, R5 ;  /* 0x000000059c057221 */ /* 0x042fe20000010000 */
[----:B------:R-:W-:Y:S01]  /*4750*/  F2FP.BF16.F32.PACK_AB R155, R156, R11 ;  /* 0x0000000b9c9b723e */ /* 0x000fe200000010ff */
[-C--:B------:R-:W-:Y:S01]  /*4760*/  FMUL.FTZ R148, R148, R177.reuse ;  /* 0x000000b194947220 */ /* 0x080fe20000410000 */
[----:B------:R-:W-:Y:S01]  /*4770*/  F2FP.BF16.F32.PACK_AB R156, R191, R190 ;  /* 0x000000bebf9c723e */ /* 0x000fe200000010ff */
[----:B------:R-:W-:Y:S01]  /*4780*/  FMUL.FTZ R149, R149, R177 ;  /* 0x000000b195957220 */ /* 0x000fe20000410000 */
[-C--:B------:R-:W-:Y:S01]  /*4790*/  FMUL.FTZ R26, R26, R176.reuse ;  /* 0x000000b01a1a7220 */ /* 0x080fe20000410000 */
[-C--:B------:R-:W-:Y:S01]  /*47a0*/  FMUL.FTZ R27, R27, R176.reuse ;  /* 0x000000b01b1b7220 */ /* 0x080fe20000410000 */
[----:B------:R-:W1:Y:S01]  /*47b0*/  MUFU.EX2 R21, R21 ;  /* 0x0000001500157308 */ /* 0x000e620000000800 */
[----:B0-----:R-:W-:Y:S01]  /*47c0*/  FADD.FTZ R158, R14, R5 ;  /* 0x000000050e9e7221 */ /* 0x001fe20000010000 */
[----:B------:R-:W-:Y:S01]  /*47d0*/  FADD.FTZ R5, R189, R154 ;  /* 0x0000009abd057221 */ /* 0x000fe20000010000 */
[-C--:B------:R-:W-:Y:S01]  /*47e0*/  FMUL.FTZ R30, R30, R176.reuse ;  /* 0x000000b01e1e7220 */ /* 0x080fe20000410000 */
[-C--:B------:R-:W-:Y:S01]  /*47f0*/  FMUL.FTZ R31, R31, R176.reuse ;  /* 0x000000b01f1f7220 */ /* 0x080fe20000410000 */
[-C--:B------:R-:W-:Y:S01]  /*4800*/  FMUL.FTZ R34, R34, R176.reuse ;  /* 0x000000b022227220 */ /* 0x080fe20000410000 */
[----:B------:R-:W-:Y:S01]  /*4810*/  FADD.FTZ R5, R196, R5 ;  /* 0x00000005c4057221 */ /* 0x000fe20000010000 */
        /* <DEDUP_REMOVED lines=34> */
[----:B-1----:R-:W-:Y:S01]  /*4a40*/  FADD.FTZ R5, R23, R154 ;  /* 0x0000009a17057221 */ /* 0x002fe20000010000 */
[----:B------:R-:W-:Y:S01]  /*4a50*/  F2FP.BF16.F32.PACK_AB R154, R211, R198 ;  /* 0x000000c6d39a723e */ /* 0x000fe200000010ff */
[-C--:B------:R-:W-:Y:S01]  /*4a60*/  FMUL.FTZ R82, R82, R176.reuse ;  /* 0x000000b052527220 */ /* 0x080fe20000410000 */
[-C--:B------:R-:W-:Y:S01]  /*4a70*/  FMUL.FTZ R83, R83, R176.reuse ;  /* 0x000000b053537220 */ /* 0x080fe20000410000 */
[-C--:B------:R-:W-:Y:S01]  /*4a80*/  FMUL.FTZ R86, R86, R176.reuse ;  /* 0x000000b056567220 */ /* 0x080fe20000410000 */
[-C--:B------:R-:W-:Y:S01]  /*4a90*/  FMUL.FTZ R87, R87, R176.reuse ;  /* 0x000000b057577220 */ /* 0x080fe20000410000 */
[----:B------:R-:W-:Y:S01]  /*4aa0*/  FMUL.FTZ R90, R90, R176 ;  /* 0x000000b05a5a7220 */ /* 0x000fe20000410000 */
[----:B------:R-:W-:Y:S01]  /*4ab0*/  MUFU.EX2 R162, R162 ;  /* 0x000000a200a27308 */ /* 0x000fe20000000800 */
        /* <DEDUP_REMOVED lines=40> */
[----:B0-----:R-:W-:Y:S01]  /*4d40*/  FFMA.FTZ R172, R178, UR10, -R152 ;  /* 0x0000000ab2ac7c23 */ /* 0x001fe20008010898 */
[----:B------:R-:W-:Y:S01]  /*4d50*/  FADD.FTZ R178, R162, R153 ;  /* 0x00000099a2b27221 */ /* 0x000fe20000010000 */
[----:B-1----:R-:W-:Y:S01]  /*4d60*/  FADD.FTZ R158, R170, R5 ;  /* 0x00000005aa9e7221 */ /* 0x002fe20000010000 */
[----:B------:R-:W-:-:S02]  /*4d70*/  F2FP.BF16.F32.PACK_AB R153, R10, R161 ;  /* 0x000000a10a99723e */ /* 0x000fc400000010ff */
[----:B------:R-:W-:Y:S01]  /*4d80*/  FADD.FTZ R11, R195, R178 ;  /* 0x000000b2c30b7221 */ /* 0x000fe20000010000 */
[----:B------:R-:W-:Y:S01]  /*4d90*/  F2FP.BF16.F32.PACK_AB R161, R164, R23 ;  /* 0x00000017a4a1723e */ /* 0x000fe200000010ff */
[----:B------:R-:W0:Y:S01]  /*4da0*/  MUFU.EX2 R165, R165 ;  /* 0x000000a500a57308 */ /* 0x000e220000000800 */
[----:B------:R-:W-:Y:S02]  /*4db0*/  F2FP.BF16.F32.PACK_AB R163, R170, R163 ;  /* 0x000000a3aaa3723e */ /* 0x000fe400000010ff */
[----:B------:R-:W-:Y:S02]  /*4dc0*/  F2FP.BF16.F32.PACK_AB R152, R203, R192 ;  /* 0x000000c0cb98723e */ /* 0x000fe400000010ff */
[----:B------:R-:W-:-:S03]  /*4dd0*/  F2FP.BF16.F32.PACK_AB R162, R195, R162 ;  /* 0x000000a2c3a2723e */ /* 0x000fc600000010ff */
[----:B------:R-:W1:Y:S01]  /*4de0*/  MUFU.EX2 R201, R201 ;  /* 0x000000c900c97308 */ /* 0x000e620000000800 */
[----:B--2---:R-:W-:-:S07]  /*4df0*/  FADD.FTZ R178, R20, R11 ;  /* 0x0000000b14b27221 */ /* 0x004fce0000010000 */
[----:B------:R-:W2:Y:S01]  /*4e00*/  MUFU.EX2 R172, R172 ;  /* 0x000000ac00ac7308 */ /* 0x000ea20000000800 */
[----:B0-----:R-:W-:Y:S01]  /*4e10*/  FADD.FTZ R5, R165, R158 ;  /* 0x0000009ea5057221 */ /* 0x001fe20000010000 */
[----:B------:R-:W-:-:S06]  /*4e20*/  F2FP.BF16.F32.PACK_AB R158, R196, R189 ;  /* 0x000000bdc49e723e */ /* 0x000fcc00000010ff */
        /* <DEDUP_REMOVED lines=25> */
[----:B------:R-:W-:Y:S02]  /*4fc0*/  F2FP.BF16.F32.PACK_AB R169, R174, R169 ;  /* 0x000000a9aea9723e */ /* 0x000fe400000010ff */
[----:B------:R-:W-:-:S04]  /*4fd0*/  F2FP.BF16.F32.PACK_AB R174, R7, R8 ;  /* 0x0000000807ae723e */ /* 0x000fc800000010ff */
        /* <DEDUP_REMOVED lines=16> */
[----:B------:R-:W-:-:S03]  /*50e0*/  F2FP.BF16.F32.PACK_AB R172, R194, R9 ;  /* 0x00000009c2ac723e */ /* 0x000fc600000010ff */
[----:B------:R-:W-:-:S03]  /*50f0*/  FADD.FTZ R10, R8, R5 ;  /* 0x00000005080a7221 */ /* 0x000fc60000010000 */
[----:B------:R-:W2:Y:S01]  /*5100*/  MUFU.EX2 R188, R188 ;  /* 0x000000bc00bc7308 */ /* 0x000ea20000000800 */
[C---:B0-----:R-:W-:Y:S01]  /*5110*/  FADD.FTZ R6, R186.reuse, R11 ;  /* 0x0000000bba067221 */ /* 0x041fe20000010000 */
[----:B------:R-:W-:-:S03]  /*5120*/  F2FP.BF16.F32.PACK_AB R173, R186, R173 ;  /* 0x000000adbaad723e */ /* 0x000fc600000010ff */
[----:B-1----:R-:W-:Y:S01]  /*5130*/  FADD.FTZ R5, R175, R6 ;  /* 0x00000006af057221 */ /* 0x002fe20000010000 */
[----:B------:R-:W-:-:S03]  /*5140*/  FADD.FTZ R6, R7, R10 ;  /* 0x0000000a07067221 */ /* 0x000fc60000010000 */
[C---:B--2---:R-:W-:Y:S01]  /*5150*/  FADD.FTZ R5, R188.reuse, R5 ;  /* 0x00000005bc057221 */ /* 0x044fe20000010000 */
[----:B------:R-:W-:Y:S01]  /*5160*/  F2FP.BF16.F32.PACK_AB R175, R188, R175 ;  /* 0x000000afbcaf723e */ /* 0x000fe200000010ff */
[----:B------:R-:W-:Y:S06]  /*5170*/  @!P0 BRA `(.L_x_9054) ;  /* 0x0000000000048947 */ /* 0x000fec0003800000 */
[----:B------:R-:W-:Y:S01]  /*5180*/  BPT.TRAP 0x1 ;  /* 0x000000040000795c */ /* 0x000fe20000300000 */
.L_x_9054:
[----:B------:R-:W-:-:S04]  /*5190*/  MOV R7, UR27 ;  /* 0x0000001b00077c02 */ /* 0x000fc80008000f00 */
[----:B------:R0:W1:Y:S01]  /*51a0*/  SYNCS.PHASECHK.TRANS64.TRYWAIT P2, [UR25+0x22850], R7 ;  /* 0x02285007ff0075a7 */ /* 0x0000620008040159 */
[----:B------:R-:W-:Y:S05]  /*51b0*/  @!P0 BRA `(.L_x_9055) ;  /* 0x0000000000048947 */ /* 0x000fea0003800000 */
[----:B------:R-:W-:Y:S01]  /*51c0*/  BPT.TRAP 0x1 ;  /* 0x000000040000795c */ /* 0x000fe20000300000 */
.L_x_9055:
[----:B0-----:R-:W-:Y:S01]  /*51d0*/  VIADD R7, R202, 0x8 ;  /* 0x00000008ca077836 */ /* 0x001fe20000000000 */
[----:B-1----:R-:W-:Y:S06]  /*51e0*/  @P2 BRA `(.L_x_9056) ;  /* 0x00000000000c2947 */ /* 0x002fec0003800000 */
[----:B------:R-:W-:-:S04]  /*51f0*/  IMAD.U32 R8, RZ, RZ, UR27 ;  /* 0x0000001bff087e24 */ /* 0x000fc8000f8e00ff */
[----:B------:R-:W0:Y:S02]  /*5200*/  SYNCS.PHASECHK.TRANS64.TRYWAIT P2, [UR25+0x22850], R8 ;  /* 0x02285008ff0075a7 */ /* 0x000e240008040159 */
[----:B0-----:R-:W-:Y:S05]  /*5210*/  @!P2 BRA `(.L_x_9057) ;  /* 0x000000680074a947 */ /* 0x001fea0003800000 */
.L_x_9056:
[----:B------:R1:W-:Y:S01]  /*5220*/  BAR.SYNC.DEFER_BLOCKING R7, 0x100 ;  /* 0x000400070000751d */ /* 0x0003e20000010000 */
[----:B------:R-:W-:-:S05]  /*5230*/  UIMAD UR11, UR37, 0xc00, UR21 ;  /* 0x00000c00250b78a4 */ /* 0x000fca000f8e0215 */
[----:B------:R-:W-:Y:S02]  /*5240*/  UMOV UR7, 0x40000040 ;  /* 0x4000004000077882 */ /* 0x000fe40000000000 */
[----:B------:R-:W-:Y:S01]  /*5250*/  UMOV UR6, UR11 ;  /* 0x0000000b00067c82 */ /* 0x000fe20008000000 */
[----:B------:R-:W-:-:S06]  /*5260*/  WARPGROUP.ARRIVE ;  /* 0x00000000000079c5 */ /* 0x000fcc0000000000 */
        /* <DEDUP_REMOVED lines=32> */
[----:B-1----:R-:W-:Y:S05]  /*5470*/  @!P0 BRA `(.L_x_9058) ;  /* 0x0000000000048947 */ /* 0x002fea0003800000 */
[----:B------:R-:W-:Y:S01]  /*5480*/  BPT.TRAP 0x1 ;  /* 0x000000040000795c */ /* 0x000fe20000300000 */
.L_x_9058:
[----:B------:R-:W-:Y:S01]  /*5490*/  UIADD3 UR25, UR25, 0x22860, URZ ;  /* 0x0002286019197890 */ /* 0x000fe2000fffe03f */
[----:B------:R-:W-:Y:S02]  /*54a0*/  IMAD.MOV.U32 R7, RZ, RZ, R4 ;  /* 0x000000ffff077224 */ /* 0x000fe400078e0004 */
[----:B0-----:R-:W-:Y:S01]  /*54b0*/  IMAD.MOV.U32 R8, RZ, RZ, R3 ;  /* 0x000000ffff087224 */ /* 0x001fe200078e0003 */
[----:B------:R-:W-:-:S09]  /*54c0*/  UPRMT UR25, UR24, 0x654, UR25 ;  /* 0x0000065418197896 */ /* 0x000fd20008000019 */
[----:B------:R-:W-:Y:S01]  /*54d0*/  SYNCS.ARRIVE.TRANS64.RED.A1T0 RZ, [UR25], RZ ;  /* 0x000000ffffff79a7 */ /* 0x000fe20008100419 */
[----:B------:R-:W-:Y:S05]  /*54e0*/  @P1 BRA `(.L_x_9059) ;  /* 0xffffffdc00241947 */ /* 0x000fea000383ffff */
.L_x_9048:
[----:B------:R-:W4:Y:S01]  /*54f0*/  SHFL.BFLY PT, R7, R6, 0x2, 0x1f ;  /* 0x0c401f0006077f89 */ /* 0x000f2200000e0000 */
[----:B------:R-:W0:Y:S01]  /*5500*/  S2UR UR6, SR_SWINHI ;  /* 0x00000000000679c3 */ /* 0x000e220000002f00 */
[----:B------:R-:W-:Y:S01]  /*5510*/  IMAD.U32 R12, RZ, RZ, UR10 ;  /* 0x0000000aff0c7e24 */ /* 0x000fe2000f8e00ff */
[----:B------:R-:W-:Y:S01]  /*5520*/  ULDC.64 UR8, c[0x0][0xae8] ;  /* 0x0002ba0000087ab9 */ /* 0x000fe20000000a00 */
[----:B------:R-:W1:Y:S01]  /*5530*/  SHFL.BFLY PT, R10, R5, 0x2, 0x1f ;  /* 0x0c401f00050a7f89 */ /* 0x000e6200000e0000 */
[----:B------:R-:W-:Y:S01]  /*5540*/  IMAD.U32 R22, RZ, RZ, UR10 ;  /* 0x0000000aff167e24 */ /* 0x000fe2000f8e00ff */
[----:B------:R-:W-:-:S03]  /*5550*/  ULDC UR10, c[0x0][0xc44] ;  /* 0x00031100000a7ab9 */ /* 0x000fc60000000800 */
[----:B------:R2:W-:Y:S08]  /*5560*/  BAR.ARV R0, 0x100 ;  /* 0x000400000000751d */ /* 0x0005f00000002000 */
[----:B------:R-:W3:Y:S01]  /*5570*/  LDC R211, c[0x0][0xbe8] ;  /* 0x0002fa00ffd37b82 */ /* 0x000ee20000000800 */
[----:B--2---:R-:W-:Y:S02]  /*5580*/  IMAD.MOV.U32 R0, RZ, RZ, RZ ;  /* 0x000000ffff007224 */ /* 0x004fe400078e00ff */
[----:B----4-:R-:W-:Y:S01]  /*5590*/  FADD.FTZ R7, R7, R6 ;  /* 0x0000000607077221 */ /* 0x010fe20000010000 */
[----:B------:R-:W-:Y:S01]  /*55a0*/  UMOV UR4, UR22 ;  /* 0x0000001600047c82 */ /* 0x000fe20008000000 */
[----:B0-----:R-:W-:Y:S01]  /*55b0*/  UMOV UR5, UR6 ;  /* 0x0000000600057c82 */ /* 0x001fe20008000000 */
[----:B------:R-:W-:Y:S01]  /*55c0*/  IMAD.MOV.U32 R6, RZ, RZ, -0x800000 ;  /* 0xff800000ff067424 */ /* 0x000fe200078e00ff */
[----:B------:R-:W-:Y:S01]  /*55d0*/  ULDC.64 UR6, c[0x0][0xb90] ;  /* 0x0002e40000067ab9 */ /* 0x000fe20000000a00 */
[----:B-1----:R-:W-:Y:S01]  /*55e0*/  FADD.FTZ R10, R10, R5 ;  /* 0x000000050a0a7221 */ /* 0x002fe20000010000 */
[----:B---3--:R-:W0:Y:S01]  /*55f0*/  SHFL.BFLY PT, R8, R7, 0x1, 0x1f ;  /* 0x0c201f0007087f89 */ /* 0x008e2200000e0000 */
[----:B------:R-:W-:-:S02]  /*5600*/  IMAD.U32 R11, RZ, RZ, UR5 ;  /* 0x00000005ff0b7e24 */ /* 0x000fc4000f8e00ff */
[----:B------:R-:W-:Y:S01]  /*5610*/  IMAD.MOV.U32 R5, RZ, RZ, -0x800000 ;  /* 0xff800000ff057424 */ /* 0x000fe200078e00ff */
[----:B------:R-:W1:Y:S01]  /*5620*/  SHFL.BFLY PT, R9, R10, 0x1, 0x1f ;  /* 0x0c201f000a097f89 */ /* 0x000e6200000e0000 */
[----:B0-----:R-:W-:Y:S01]  /*5630*/  FADD.FTZ R13, R7, R8 ;  /* 0x00000008070d7221 */ /* 0x001fe20000010000 */
[----:B------:R-:W-:Y:S02]  /*5640*/  IMAD.MOV.U32 R8, RZ, RZ, RZ ;  /* 0x000000ffff087224 */ /* 0x000fe400078e00ff */
[----:B-1----:R-:W-:Y:S01]  /*5650*/  FADD.FTZ R14, R10, R9 ;  /* 0x000000090a0e7221 */ /* 0x002fe20000010000 */
[----:B------:R-:W-:Y:S08]  /*5660*/  BAR.ARV 0x8, 0x180 ;  /* 0x0206000000007b1d */ /* 0x000ff00000002000 */
[----:B------:R-:W-:Y:S01]  /*5670*/  BAR.SYNC.DEFER_BLOCKING 0x1, 0x100 ;  /* 0x0044000000007b1d */ /* 0x000fe20000010000 */
[----:B------:R-:W-:Y:S01]  /*5680*/  FSETP.NE.FTZ.AND P0, PT, R13, RZ, PT ;  /* 0x000000ff0d00720b */ /* 0x000fe20003f15000 */
[----:B------:R-:W-:Y:S01]  /*5690*/  IMAD.U32 R10, RZ, RZ, UR4 ;  /* 0x00000004ff0a7e24 */ /* 0x000fe2000f8e00ff */
[----:B------:R-:W-:Y:S01]  /*56a0*/  FSETP.NE.FTZ.AND P1, PT, R14, RZ, PT ;  /* 0x000000ff0e00720b */ /* 0x000fe20003f35000 */
[----:B------:R-:W-:Y:S01]  /*56b0*/  UIADD3 UR4, -UR43, URZ, URZ ;  /* 0x0000003f2b047290 */ /* 0x000fe2000fffe13f */
[----:B------:R-:W-:-:S03]  /*56c0*/  LEA R9, R200, R2, 0x6 ;  /* 0x00000002c8097211 */ /* 0x000fc600078e30ff */
[----:B------:R-:W-:-:S04]  /*56d0*/  UIMAD UR10, UR10, UR4, UR40 ;  /* 0x000000040a0a72a4 */ /* 0x000fc8000f8e0228 */
[----:B------:R-:W-:Y:S02]  /*56e0*/  USHF.R.S32.HI UR11, URZ, 0x1f, UR10 ;  /* 0x0000001f3f0b7899 */ /* 0x000fe4000801140a */
[----:B------:R-:W0:Y:S01]  /*56f0*/  @P0 MUFU.RCP R8, R13 ;  /* 0x0000000d00080308 */ /* 0x000e220000001000 */
[----:B------:R-:W-:Y:S01]  /*5700*/  @P0 FMUL.FTZ R12, R12, 0.69314718246459960938 ;  /* 0x3f3172180c0c0820 */ /* 0x000fe20000410000 */
[----:B------:R-:W-:Y:S01]  /*5710*/  @P1 FMUL.FTZ R22, R22, 0.69314718246459960938 ;  /* 0x3f31721816161820 */ /* 0x000fe20000410000 */
[----:B------:R-:W-:Y:S02]  /*5720*/  UIMAD.WIDE.U32 UR4, UR10, UR6, URZ ;  /* 0x000000060a0472a5 */ /* 0x000fe4000f8e003f */
[----:B------:R-:W-:-:S03]  /*5730*/  UIMAD UR6, UR11, UR6, URZ ;  /* 0x000000060b0672a4 */ /* 0x000fc6000f8e023f */
[----:B------:R-:W-:Y:S01]  /*5740*/  @P1 MUFU.RCP R0, R14 ;  /* 0x0000000e00001308 */ /* 0x000fe20000001000 */
[----:B------:R-:W-:Y:S02]  /*5750*/  UIMAD UR6, UR10, UR7, UR6 ;  /* 0x000000070a0672a4 */ /* 0x000fe4000f8e0206 */
[----:B------:R-:W-:-:S05]  /*5760*/  USHF.R.S32.HI UR7, URZ, 0x1f, UR43 ;  /* 0x0000001f3f077899 */ /* 0x000fca000801142b */
[----:B------:R-:W1:Y:S01]  /*5770*/  @P0 MUFU.LG2 R13, R13 ;  /* 0x0000000d000d0308 */ /* 0x000e620000000c00 */
[-C--:B0-----:R-:W-:Y:S01]  /*5780*/  FMUL.FTZ R180, R29, R8.reuse ;  /* 0x000000081db47220 */ /* 0x081fe20000410000 */
[-C--:B------:R-:W-:Y:S01]  /*5790*/  FMUL.FTZ R25, R25, R8.reuse ;  /* 0x0000000819197220 */ /* 0x080fe20000410000 */
[-C--:B------:R-:W-:Y:S01]  /*57a0*/  FMUL.FTZ R24, R24, R8.reuse ;  /* 0x0000000818187220 */ /* 0x080fe20000410000 */
[-C--:B------:R-:W-:Y:S01]  /*57b0*/  FMUL.FTZ R28, R28, R8.reuse ;  /* 0x000000081c1c7220 */ /* 0x080fe20000410000 */
[-C--:B------:R-:W-:Y:S01]  /*57c0*/  FMUL.FTZ R33, R33, R8.reuse ;  /* 0x0000000821217220 */ /* 0x080fe20000410000 */
[-C--:B------:R-:W-:Y:S01]  /*57d0*/  FMUL.FTZ R32, R32, R8.reuse ;  /* 0x0000000820207220 */ /* 0x080fe20000410000 */
[-C--:B------:R-:W-:Y:S01]  /*57e0*/  FMUL.FTZ R29, R37, R8.reuse ;  /* 0x00000008251d7220 */ /* 0x080fe20000410000 */
[----:B------:R-:W0:Y:S01]  /*57f0*/  @P1 MUFU.LG2 R14, R14 ;  /* 0x0000000e000e1308 */ /* 0x000e220000000c00 */
        /* <DEDUP_REMOVED lines=57> */
[----:B------:R-:W-:-:S04]  /*5b90*/  IMAD.WIDE R8, R9, 0x2, R10 ;  /* 0x0000000209087825 */ /* 0x000fc800078e020a */
[----:B-1----:R-:W-:Y:S01]  /*5ba0*/  @P0 FMUL.FTZ R13, R13, 0.69314718246459960938 ;  /* 0x3f3172180d0d0820 */ /* 0x002fe20000410000 */
[----:B0-----:R-:W-:Y:S01]  /*5bb0*/  @P1 FMUL.FTZ R15, R14, 0.69314718246459960938 ;  /* 0x3f3172180e0f1820 */ /* 0x001fe20000410000 */
[----:B------:R-:W-:Y:S01]  /*5bc0*/  FMUL.FTZ R7, R99, R0 ;  /* 0x0000000063077220 */ /* 0x000fe20000410000 */
[----:B------:R-:W-:-:S04]  /*5bd0*/  IMAD.WIDE R10, R210, 0x2, R10 ;  /* 0x00000002d20a7825 */ /* 0x000fc800078e020a */
[----:B------:R-:W-:Y:S01]  /*5be0*/  FMUL.FTZ R77, R103, R0 ;  /* 0x00000000674d7220 */ /* 0x000fe20000410000 */
[----:B------:R-:W-:Y:S01]  /*5bf0*/  @P0 FFMA.FTZ R6, R12, R3, R13 ;  /* 0x000000030c060223 */ /* 0x000fe2000001000d */
[----:B------:R-:W-:Y:S01]  /*5c00*/  @P1 FFMA.FTZ R5, R22, R4, R15 ;  /* 0x0000000416051223 */ /* 0x000fe2000001000f */
[-C--:B------:R-:W-:Y:S01]  /*5c10*/  FMUL.FTZ R167, R127, R0.reuse ;  /* 0x000000007fa77220 */ /* 0x080fe20000410000 */
[C---:B------:R-:W-:Y:S01]  /*5c20*/  IADD3 R21, P3, R10.reuse, 0xc060, RZ ;  /* 0x0000c0600a157810 */ /* 0x040fe20007f7e0ff */
[-C--:B------:R-:W-:Y:S01]  /*5c30*/  FMUL.FTZ R169, R131, R0.reuse ;  /* 0x0000000083a97220 */ /* 0x080fe20000410000 */
[C---:B------:R-:W-:Y:S01]  /*5c40*/  IADD3 R103, P4, R10.reuse, 0xc040, RZ ;  /* 0x0000c0400a677810 */ /* 0x040fe20007f9e0ff */
[-C--:B------:R-:W-:Y:S01]  /*5c50*/  FMUL.FTZ R171, R135, R0.reuse ;  /* 0x0000000087ab7220 */ /* 0x080fe20000410000 */
[----:B------:R-:W-:Y:S01]  /*5c60*/  LOP3.LUT R20, R21, 0x380, RZ, 0xc0, !PT ;  /* 0x0000038015147812 */ /* 0x000fe200078ec0ff */
[-C--:B------:R-:W-:Y:S01]  /*5c70*/  FMUL.FTZ R173, R139, R0.reuse ;  /* 0x000000008bad7220 */ /* 0x080fe20000410000 */
[----:B------:R-:W-:Y:S01]  /*5c80*/  IADD3 R52, P5, R10, 0xc020, RZ ;  /* 0x0000c0200a347810 */ /* 0x000fe20007fbe0ff */
[-C--:B------:R-:W-:Y:S01]  /*5c90*/  FMUL.FTZ R175, R143, R0.reuse ;  /* 0x000000008faf7220 */ /* 0x080fe20000410000 */
[----:B------:R-:W-:Y:S01]  /*5ca0*/  SHF.R.U64 R20, R20, 0x3, RZ ;  /* 0x0000000314147819 */ /* 0x000fe200000012ff */
[-C--:B------:R-:W-:Y:S01]  /*5cb0*/  FMUL.FTZ R177, R147, R0.reuse ;  /* 0x0000000093b17220 */ /* 0x080fe20000410000 */
[----:B------:R-:W-:Y:S01]  /*5cc0*/  IADD3 R99, P6, R10, 0xc000, RZ ;  /* 0x0000c0000a637810 */ /* 0x000fe20007fde0ff */
[--C-:B------:R-:W-:Y:S01]  /*5cd0*/  IMAD.X R23, RZ, RZ, R11.reuse, P4 ;  /* 0x000000ffff177224 */ /* 0x100fe200020e060b */
[----:B------:R-:W-:Y:S01]  /*5ce0*/  LOP3.LUT R20, R20, R21, RZ, 0x3c, !PT ;  /* 0x0000001514147212 */ /* 0x000fe200078e3cff */
[--C-:B------:R-:W-:Y:S01]  /*5cf0*/  IMAD.X R127, RZ, RZ, R11.reuse, P5 ;  /* 0x000000ffff7f7224 */ /* 0x100fe200028e060b */
[C---:B------:R-:W-:Y:S01]  /*5d00*/  IADD3 R73, P0, R10.reuse, 0x8060, RZ ;  /* 0x000080600a497810 */ /* 0x040fe20007f1e0ff */
[--C-:B------:R-:W-:Y:S01]  /*5d10*/  IMAD.X R131, RZ, RZ, R11.reuse, P6 ;  /* 0x000000ffff837224 */ /* 0x100fe200030e060b */
[C---:B------:R-:W-:Y:S01]  /*5d20*/  IADD3 R13, P1, R10.reuse, 0x20, RZ ;  /* 0x000000200a0d7810 */ /* 0x040fe20007f3e0ff */
[-C--:B------:R-:W-:Y:S01]  /*5d30*/  FMUL.FTZ R179, R151, R0.reuse ;  /* 0x0000000097b37220 */ /* 0x080fe20000410000 */
[C---:B------:R-:W-:Y:S01]  /*5d40*/  IADD3 R69, P2, R10.reuse, 0x8040, RZ ;  /* 0x000080400a457810 */ /* 0x040fe20007f5e0ff */
[--C-:B------:R-:W-:Y:S01]  /*5d50*/  IMAD.X R135, RZ, RZ, R11.reuse, P0 ;  /* 0x000000ffff877224 */ /* 0x100fe200000e060b */
[-C--:B------:R-:W-:Y:S01]  /*5d60*/  IADD3.X R21, RZ, R11.reuse, RZ, P3, !PT ;  /* 0x0000000bff157210 */ /* 0x080fe20001ffe4ff */
[--C-:B------:R-:W-:Y:S01]  /*5d70*/  IMAD.X R139, RZ, RZ, R11.reuse, P1 ;  /* 0x000000ffff8b7224 */ /* 0x100fe200008e060b */
[C---:B------:R-:W-:Y:S01]  /*5d80*/  LOP3.LUT R165, R10.reuse, 0x380, RZ, 0xc0, !PT ;  /* 0x000003800aa57812 */ /* 0x040fe200078ec0ff */
[--C-:B------:R-:W-:Y:S01]  /*5d90*/  IMAD.X R143, RZ, RZ, R11.reuse, P2 ;  /* 0x000000ffff8f7224 */ /* 0x100fe200010e060b */
[----:B------:R-:W-:Y:S01]  /*5da0*/  IADD3 R14, P3, R10, 0x8020, RZ ;  /* 0x000080200a0e7810 */ /* 0x000fe20007f7e0ff */
[-C--:B------:R-:W-:Y:S01]  /*5db0*/  FMUL.FTZ R170, R130, R0.reuse ;  /* 0x0000000082aa7220 */ /* 0x080fe20000410000 */
[----:B------:R-:W-:Y:S01]  /*5dc0*/  IADD3 R65, P4, R10, 0x8000, RZ ;  /* 0x000080000a417810 */ /* 0x000fe20007f9e0ff */
[-C--:B------:R-:W-:Y:S01]  /*5dd0*/  FMUL.FTZ R168, R126, R0.reuse ;  /* 0x000000007ea87220 */ /* 0x080fe20000410000 */
[----:B------:R-:W-:Y:S01]  /*5de0*/  IADD3 R61, P5, R10, 0x4060, RZ ;  /* 0x000040600a3d7810 */ /* 0x000fe20007fbe0ff */
[-C--:B------:R-:W-:Y:S01]  /*5df0*/  FMUL.FTZ R172, R134, R0.reuse ;  /* 0x0000000086ac7220 */ /* 0x080fe20000410000 */
[C---:B------:R-:W-:Y:S01]  /*5e00*/  IADD3 R15, P6, R10.reuse, 0x40, RZ ;  /* 0x000000400a0f7810 */ /* 0x040fe20007fde0ff */
[--C-:B------:R-:W-:Y:S01]  /*5e10*/  IMAD.X R151, RZ, RZ, R11.reuse, P4 ;  /* 0x000000ffff977224 */ /* 0x100fe200020e060b */
[C---:B------:R-:W-:Y:S01]  /*5e20*/  IADD3 R12, P0, R10.reuse, 0x4040, RZ ;  /* 0x000040400a0c7810 */ /* 0x040fe20007f1e0ff */
[--C-:B------:R-:W-:Y:S01]  /*5e30*/  IMAD.X R153, RZ, RZ, R11.reuse, P5 ;  /* 0x000000ffff997224 */ /* 0x100fe200028e060b */
[C---:B------:R-:W-:Y:S01]  /*5e40*/  IADD3 R57, P1, R10.reuse, 0x4020, RZ ;  /* 0x000040200a397810 */ /* 0x040fe20007f3e0ff */
[--C-:B------:R-:W-:Y:S01]  /*5e50*/  IMAD.X R155, RZ, RZ, R11.reuse, P6 ;  /* 0x000000ffff9b7224 */ /* 0x100fe200030e060b */
[C---:B------:R-:W-:Y:S01]  /*5e60*/  IADD3 R53, P2, R10.reuse, 0x4000, RZ ;  /* 0x000040000a357810 */ /* 0x040fe20007f5e0ff */
[--C-:B------:R-:W-:Y:S01]  /*5e70*/  IMAD.X R157, RZ, RZ, R11.reuse, P0 ;  /* 0x000000ffff9d7224 */ /* 0x100fe200000e060b */
[-C--:B------:R-:W-:Y:S01]  /*5e80*/  IADD3.X R147, RZ, R11.reuse, RZ, P3, !PT ;  /* 0x0000000bff937210 */ /* 0x080fe20001ffe4ff */
[--C-:B------:R-:W-:Y:S01]  /*5e90*/  IMAD.X R159, RZ, RZ, R11.reuse, P1 ;  /* 0x000000ffff9f7224 */ /* 0x100fe200008e060b */
[----:B------:R-:W-:Y:S01]  /*5ea0*/  SHF.R.U64 R165, R165, 0x3, RZ ;  /* 0x00000003a5a57819 */ /* 0x000fe200000012ff */
[--C-:B------:R-:W-:Y:S01]  /*5eb0*/  IMAD.X R161, RZ, RZ, R11.reuse, P2 ;  /* 0x000000ffffa17224 */ /* 0x100fe200010e060b */
[----:B------:R-:W-:Y:S01]  /*5ec0*/  IADD3 R3, P3, R10, 0x60, RZ ;  /* 0x000000600a037810 */ /* 0x000fe20007f7e0ff */
[----:B------:R-:W-:Y:S01]  /*5ed0*/  FMUL.FTZ R174, R138, R0 ;  /* 0x000000008aae7220 */ /* 0x000fe20000410000 */
[----:B------:R-:W-:Y:S01]  /*5ee0*/  LOP3.LUT R164, R165, R10, RZ, 0x3c, !PT ;  /* 0x0000000aa5a47212 */ /* 0x000fe200078e3cff */
[----:B------:R-:W-:Y:S01]  /*5ef0*/  IMAD.MOV.U32 R165, RZ, RZ, R11 ;  /* 0x000000ffffa57224 */ /* 0x000fe200078e000b */
[----:B------:R-:W-:Y:S01]  /*5f00*/  LOP3.LUT R4, R99, 0x380, RZ, 0xc0, !PT ;  /* 0x0000038063047812 */ /* 0x000fe200078ec0ff */
[-C--:B------:R-:W-:Y:S01]  /*5f10*/  FMUL.FTZ R176, R142, R0.reuse ;  /* 0x000000008eb07220 */ /* 0x080fe20000410000 */
[----:B------:R-:W-:Y:S01]  /*5f20*/  IADD3.X R163, RZ, R11, RZ, P3, !PT ;  /* 0x0000000bffa37210 */ /* 0x000fe20001ffe4ff */
[-C--:B------:R-:W-:Y:S01]  /*5f30*/  FMUL.FTZ R27, R27, R0.reuse ;  /* 0x000000001b1b7220 */ /* 0x080fe20000410000 */
[----:B------:R-:W-:Y:S01]  /*5f40*/  LOP3.LUT R11, R52, 0x380, RZ, 0xc0, !PT ;  /* 0x00000380340b7812 */ /* 0x000fe200078ec0ff */
[-C--:B------:R-:W-:Y:S01]  /*5f50*/  FMUL.FTZ R26, R26, R0.reuse ;  /* 0x000000001a1a7220 */ /* 0x080fe20000410000 */
[----:B------:R-:W-:Y:S01]  /*5f60*/  SHF.R.U64 R4, R4, 0x3, RZ ;  /* 0x0000000304047819 */ /* 0x000fe200000012ff */
[-C--:B------:R-:W-:Y:S01]  /*5f70*/  FMUL.FTZ R31, R31, R0.reuse ;  /* 0x000000001f1f7220 */ /* 0x080fe20000410000 */
[----:B------:R-:W-:Y:S01]  /*5f80*/  LOP3.LUT R10, R73, 0x380, RZ, 0xc0, !PT ;  /* 0x00000380490a7812 */ /* 0x000fe200078ec0ff */
[-C--:B------:R-:W-:Y:S01]  /*5f90*/  FMUL.FTZ R30, R30, R0.reuse ;  /* 0x000000001e1e7220 */ /* 0x080fe20000410000 */
[----:B------:R-:W-:Y:S01]  /*5fa0*/  SHF.R.U64 R11, R11, 0x3, RZ ;  /* 0x000000030b0b7819 */ /* 0x000fe200000012ff */
[-C--:B------:R-:W-:Y:S01]  /*5fb0*/  FMUL.FTZ R35, R35, R0.reuse ;  /* 0x0000000023237220 */ /* 0x080fe20000410000 */
[----:B------:R-:W-:Y:S01]  /*5fc0*/  LOP3.LUT R130, R4, R99, RZ, 0x3c, !PT ;  /* 0x0000006304827212 */ /* 0x000fe200078e3cff */
[-C--:B------:R-:W-:Y:S01]  /*5fd0*/  FMUL.FTZ R34, R34, R0.reuse ;  /* 0x0000000022227220 */ /* 0x080fe20000410000 */
[----:B------:R-:W-:Y:S01]  /*5fe0*/  SHF.R.U64 R10, R10, 0x3, RZ ;  /* 0x000000030a0a7819 */ /* 0x000fe200000012ff */
[-C--:B------:R-:W-:Y:S01]  /*5ff0*/  FMUL.FTZ R39, R39, R0.reuse ;  /* 0x0000000027277220 */ /* 0x080fe20000410000 */
[----:B------:R-:W-:Y:S01]  /*6000*/  LOP3.LUT R4, R13, 0x380, RZ, 0xc0, !PT ;  /* 0x000003800d047812 */ /* 0x000fe200078ec0ff */
[----:B------:R-:W-:Y:S01]  /*6010*/  FMUL.FTZ R38, R38, R0 ;  /* 0x0000000026267220 */ /* 0x000fe20000410000 */
[----:B------:R-:W-:Y:S01]  /*6020*/  LOP3.LUT R126, R11, R52, RZ, 0x3c, !PT ;  /* 0x000000340b7e7212 */ /* 0x000fe200078e3cff */
[-C--:B------:R-:W-:Y:S01]  /*6030*/  FMUL.FTZ R43, R43, R0.reuse ;  /* 0x000000002b2b7220 */ /* 0x080fe20000410000 */
[----:B------:R-:W-:Y:S01]  /*6040*/  LOP3.LUT R52, R69, 0x380, RZ, 0xc0, !PT ;  /* 0x0000038045347812 */ /* 0x000fe200078ec0ff */
[-C--:B------:R-:W-:Y:S01]  /*6050*/  FMUL.FTZ R42, R42, R0.reuse ;  /* 0x000000002a2a7220 */ /* 0x080fe20000410000 */
[----:B------:R-:W-:Y:S01]  /*6060*/  LOP3.LUT R134, R10, R73, RZ, 0x3c, !PT ;  /* 0x000000490a867212 */ /* 0x000fe200078e3cff */
[-C--:B------:R-:W-:Y:S01]  /*6070*/  FMUL.FTZ R47, R47, R0.reuse ;  /* 0x000000002f2f7220 */ /* 0x080fe20000410000 */
[----:B------:R-:W-:Y:S01]  /*6080*/  SHF.R.U64 R4, R4, 0x3, RZ ;  /* 0x0000000304047819 */ /* 0x000fe200000012ff */
[-C--:B------:R-:W-:Y:S01]  /*6090*/  FMUL.FTZ R46, R46, R0.reuse ;  /* 0x000000002e2e7220 */ /* 0x080fe20000410000 */
[----:B------:R-:W-:Y:S01]  /*60a0*/  LOP3.LUT R10, R65, 0x380, RZ, 0xc0, !PT ;  /* 0x00000380410a7812 */ /* 0x000fe200078ec0ff */
[-C--:B------:R-:W-:Y:S01]  /*60b0*/  FMUL.FTZ R51, R51, R0.reuse ;  /* 0x0000000033337220 */ /* 0x080fe20000410000 */
[----:B------:R-:W-:Y:S01]  /*60c0*/  SHF.R.U64 R52, R52, 0x3, RZ ;  /* 0x0000000334347819 */ /* 0x000fe200000012ff */
[-C--:B------:R-:W-:Y:S01]  /*60d0*/  FMUL.FTZ R50, R50, R0.reuse ;  /* 0x0000000032327220 */ /* 0x080fe20000410000 */
[----:B------:R-:W-:Y:S01]  /*60e0*/  LOP3.LUT R11, R14, 0x380, RZ, 0xc0, !PT ;  /* 0x000003800e0b7812 */ /* 0x000fe200078ec0ff */
[-C--:B------:R-:W-:Y:S01]  /*60f0*/  FMUL.FTZ R55, R55, R0.reuse ;  /* 0x0000000037377220 */ /* 0x080fe20000410000 */
[----:B------:R-:W-:Y:S01]  /*6100*/  LOP3.LUT R138, R4, R13, RZ, 0x3c, !PT ;  /* 0x0000000d048a7212 */ /* 0x000fe200078e3cff */
[-C--:B------:R-:W-:Y:S01]  /*6110*/  FMUL.FTZ R54, R54, R0.reuse ;  /* 0x0000000036367220 */ /* 0x080fe20000410000 */
[----:B------:R-:W-:Y:S01]  /*6120*/  SHF.R.U64 R4, R10, 0x3, RZ ;  /* 0x000000030a047819 */ /* 0x000fe200000012ff */
[-C--:B------:R-:W-:Y:S01]  /*6130*/  FMUL.FTZ R59, R59, R0.reuse ;  /* 0x000000003b3b7220 */ /* 0x080fe20000410000 */
        /* <DEDUP_REMOVED lines=33> */
[----:B------:R-:W-:Y:S01]  /*6350*/  SHF.R.U64 R11, R11, 0x3, RZ ;  /* 0x000000030b0b7819 */ /* 0x000fe200000012ff */
[----:B------:R-:W-:Y:S01]  /*6360*/  FMUL.FTZ R0, R150, R0 ;  /* 0x0000000096007220 */ /* 0x000fe20000410000 */
[----:B------:R-:W-:-:S02]  /*6370*/  IADD3 R69, P2, R8, 0x7000, RZ ;  /* 0x0000700008457810 */ /* 0x000fc40007f5e0ff */
[----:B------:R-:W-:Y:S02]  /*6380*/  LOP3.LUT R150, R4, R65, RZ, 0x3c, !PT ;  /* 0x0000004104967212 */ /* 0x000fe400078e3cff */
[----:B------:R-:W-:Y:S02]  /*6390*/  LOP3.LUT R4, R15, 0x380, RZ, 0xc0, !PT ;  /* 0x000003800f047812 */ /* 0x000fe400078ec0ff */
[----:B------:R-:W-:Y:S02]  /*63a0*/  LOP3.LUT R146, R11, R14, RZ, 0x3c, !PT ;  /* 0x0000000e0b927212 */ /* 0x000fe400078e3cff */
[----:B------:R-:W-:Y:S02]  /*63b0*/  LOP3.LUT R68, R69, 0x380, RZ, 0xc0, !PT ;  /* 0x0000038045447812 */ /* 0x000fe400078ec0ff */
[----:B------:R-:W-:Y:S02]  /*63c0*/  LOP3.LUT R11, R12, 0x380, RZ, 0xc0, !PT ;  /* 0x000003800c0b7812 */ /* 0x000fe400078ec0ff */
[----:B------:R-:W-:-:S02]  /*63d0*/  LOP3.LUT R10, R61, 0x380, RZ, 0xc0, !PT ;  /* 0x000003803d0a7812 */ /* 0x000fc400078ec0ff */
[----:B------:R-:W-:Y:S02]  /*63e0*/  SHF.R.U64 R4, R4, 0x3, RZ ;  /* 0x0000000304047819 */ /* 0x000fe400000012ff */
[----:B------:R-:W-:Y:S02]  /*63f0*/  SHF.R.U64 R68, R68, 0x3, RZ ;  /* 0x0000000344447819 */ /* 0x000fe400000012ff */
[----:B------:R-:W-:Y:S02]  /*6400*/  SHF.R.U64 R11, R11, 0x3, RZ ;  /* 0x000000030b0b7819 */ /* 0x000fe400000012ff */
[----:B------:R-:W-:Y:S02]  /*6410*/  SHF.R.U64 R10, R10, 0x3, RZ ;  /* 0x000000030a0a7819 */ /* 0x000fe400000012ff */
[----:B------:R-:W-:Y:S02]  /*6420*/  IADD3 R13, P3, R8, 0x1000, RZ ;  /* 0x00001000080d7810 */ /* 0x000fe40007f7e0ff */
[----:B------:R-:W-:-:S02]  /*6430*/  LOP3.LUT R154, R4, R15, RZ, 0x3c, !PT ;  /* 0x0000000f049a7212 */ /* 0x000fc400078e3cff */
[----:B------:R-:W-:Y:S02]  /*6440*/  LOP3.LUT R4, R53, 0x380, RZ, 0xc0, !PT ;  /* 0x0000038035047812 */ /* 0x000fe400078ec0ff */
[----:B------:R-:W-:Y:S01]  /*6450*/  LOP3.LUT R68, R68, R69, RZ, 0x3c, !PT ;  /* 0x0000004544447212 */ /* 0x000fe200078e3cff */
[----:B------:R-:W-:Y:S01]  /*6460*/  IMAD.X R69, RZ, RZ, R9, P2 ;  /* 0x000000ffff457224 */ /* 0x000fe200010e0609 */
[----:B------:R-:W-:Y:S01]  /*6470*/  LOP3.LUT R156, R11, R12, RZ, 0x3c, !PT ;  /* 0x0000000c0b9c7212 */ /* 0x000fe200078e3cff */
[----:B------:R-:W-:Y:S01]  /*6480*/  IMAD.U32 R11, RZ, RZ, UR5 ;  /* 0x00000005ff0b7e24 */ /* 0x000fe2000f8e00ff */
[----:B------:R-:W-:Y:S02]  /*6490*/  LOP3.LUT R152, R10, R61, RZ, 0x3c, !PT ;  /* 0x0000003d0a987212 */ /* 0x000fe400078e3cff */
[----:B------:R-:W-:Y:S02]  /*64a0*/  LOP3.LUT R12, R13, 0x380, RZ, 0xc0, !PT ;  /* 0x000003800d0c7812 */ /* 0x000fe400078ec0ff */
[----:B------:R-:W-:-:S02]  /*64b0*/  IADD3 R119, P2, R8, 0xe000, RZ ;  /* 0x0000e00008777810 */ /* 0x000fc40007f5e0ff */
[----:B------:R-:W-:Y:S02]  /*64c0*/  LOP3.LUT R10, R57, 0x380, RZ, 0xc0, !PT ;  /* 0x00000380390a7812 */ /* 0x000fe400078ec0ff */
[----:B------:R-:W-:Y:S02]  /*64d0*/  SHF.R.U64 R4, R4, 0x3, RZ ;  /* 0x0000000304047819 */ /* 0x000fe400000012ff */
[----:B------:R-:W-:Y:S02]  /*64e0*/  LOP3.LUT R22, R103, 0x380, RZ, 0xc0, !PT ;  /* 0x0000038067167812 */ /* 0x000fe400078ec0ff */
[----:B------:R-:W-:Y:S02]  /*64f0*/  SHF.R.U64 R12, R12, 0x3, RZ ;  /* 0x000000030c0c7819 */ /* 0x000fe400000012ff */
[----:B------:R-:W-:Y:S02]  /*6500*/  LOP3.LUT R118, R119, 0x380, RZ, 0xc0, !PT ;  /* 0x0000038077767812 */ /* 0x000fe400078ec0ff */
[----:B------:R-:W-:-:S02]  /*6510*/  SHF.R.U64 R10, R10, 0x3, RZ ;  /* 0x000000030a0a7819 */ /* 0x000fc400000012ff */
[----:B------:R-:W-:Y:S02]  /*6520*/  LOP3.LUT R160, R4, R53, RZ, 0x3c, !PT ;  /* 0x0000003504a07212 */ /* 0x000fe400078e3cff */
[----:B------:R-:W-:Y:S02]  /*6530*/  SHF.R.U64 R22, R22, 0x3, RZ ;  /* 0x0000000316167819 */ /* 0x000fe400000012ff */
[----:B------:R-:W-:Y:S02]  /*6540*/  LOP3.LUT R4, R3, 0x380, RZ, 0xc0, !PT ;  /* 0x0000038003047812 */ /* 0x000fe400078ec0ff */
[----:B------:R-:W-:Y:S01]  /*6550*/  LOP3.LUT R12, R12, R13, RZ, 0x3c, !PT ;  /* 0x0000000d0c0c7212 */ /* 0x000fe200078e3cff */
[----:B------:R-:W-:Y:S01]  /*6560*/  IMAD.X R13, RZ, RZ, R9, P3 ;  /* 0x000000ffff0d7224 */ /* 0x000fe200018e0609 */
[----:B------:R-:W-:Y:S02]  /*6570*/  SHF.R.U64 R118, R118, 0x3, RZ ;  /* 0x0000000376767819 */ /* 0x000fe400000012ff */
[----:B------:R-:W-:Y:S01]  /*6580*/  LOP3.LUT R158, R10, R57, RZ, 0x3c, !PT ;  /* 0x000000390a9e7212 */ /* 0x000fe200078e3cff */
[----:B------:R-:W-:Y:S01]  /*6590*/  IMAD.U32 R10, RZ, RZ, UR4 ;  /* 0x00000004ff0a7e24 */ /* 0x000fe2000f8e00ff */
[C---:B------:R-:W-:Y:S01]  /*65a0*/  IADD3 R15, P4, R8.reuse, 0x2000, RZ ;  /* 0x00002000080f7810 */ /* 0x040fe20007f9e0ff */
[----:B------:R-:W-:Y:S01]  /*65b0*/  UIADD3 UR4, UR5, UR6, URZ ;  /* 0x0000000605047290 */ /* 0x000fe2000fffe03f */
[----:B------:R-:W-:-:S02]  /*65c0*/  IADD3 R53, P5, R8, 0x3000, RZ ;  /* 0x0000300008357810 */ /* 0x000fc40007fbe0ff */
[C---:B------:R-:W-:Y:S01]  /*65d0*/  IADD3 R57, P6, R8.reuse, 0x4000, RZ ;  /* 0x0000400008397810 */ /* 0x040fe20007fde0ff */
[----:B------:R-:W-:Y:S01]  /*65e0*/  ULDC UR6, c[0x0][0xa88] ;  /* 0x0002a20000067ab9 */ /* 0x000fe20000000800 */
[C---:B------:R-:W-:Y:S01]  /*65f0*/  IADD3 R61, P0, R8.reuse, 0x5000, RZ ;  /* 0x00005000083d7810 */ /* 0x040fe20007f1e0ff */
[----:B------:R-:W-:Y:S01]  /*6600*/  IMAD.U32 R11, RZ, RZ, UR4 ;  /* 0x00000004ff0b7e24 */ /* 0x000fe2000f8e00ff */
[C---:B------:R-:W-:Y:S01]  /*6610*/  IADD3 R65, P1, R8.reuse, 0x6000, RZ ;  /* 0x0000600008417810 */ /* 0x040fe20007f3e0ff */
[----:B------:R-:W-:Y:S01]  /*6620*/  ULDC.64 UR4, c[0x0][0xb88] ;  /* 0x0002e20000047ab9 */ /* 0x000fe20000000a00 */
[----:B------:R-:W-:Y:S02]  /*6630*/  IADD3 R73, P3, R8, 0x8000, RZ ;  /* 0x0000800008497810 */ /* 0x000fe40007f7e0ff */
[----:B------:R-:W-:Y:S02]  /*6640*/  LOP3.LUT R22, R22, R103, RZ, 0x3c, !PT ;  /* 0x0000006716167212 */ /* 0x000fe400078e3cff */
[----:B------:R-:W-:-:S02]  /*6650*/  SHF.R.U64 R4, R4, 0x3, RZ ;  /* 0x0000000304047819 */ /* 0x000fc400000012ff */
[----:B------:R-:W-:Y:S01]  /*6660*/  LOP3.LUT R118, R118, R119, RZ, 0x3c, !PT ;  /* 0x0000007776767212 */ /* 0x000fe200078e3cff */
[----:B------:R-:W-:Y:S01]  /*6670*/  IMAD.X R119, RZ, RZ, R9, P2 ;  /* 0x000000ffff777224 */ /* 0x000fe200010e0609 */
[----:B------:R-:W-:Y:S02]  /*6680*/  LOP3.LUT R14, R15, 0x380, RZ, 0xc0, !PT ;  /* 0x000003800f0e7812 */ /* 0x000fe400078ec0ff */
[----:B------:R-:W-:Y:S02]  /*6690*/  LOP3.LUT R52, R53, 0x380, RZ, 0xc0, !PT ;  /* 0x0000038035347812 */ /* 0x000fe400078ec0ff */
[----:B------:R-:W-:Y:S02]  /*66a0*/  LOP3.LUT R56, R57, 0x380, RZ, 0xc0, !PT ;  /* 0x0000038039387812 */ /* 0x000fe400078ec0ff */
[----:B------:R-:W-:Y:S02]  /*66b0*/  LOP3.LUT R60, R61, 0x380, RZ, 0xc0, !PT ;  /* 0x000003803d3c7812 */ /* 0x000fe400078ec0ff */
[----:B------:R-:W-:-:S02]  /*66c0*/  LOP3.LUT R64, R65, 0x380, RZ, 0xc0, !PT ;  /* 0x0000038041407812 */ /* 0x000fc400078ec0ff */
[----:B------:R-:W-:Y:S02]  /*66d0*/  LOP3.LUT R72, R73, 0x380, RZ, 0xc0, !PT ;  /* 0x0000038049487812 */ /* 0x000fe400078ec0ff */
[----:B------:R-:W-:Y:S02]  /*66e0*/  ISETP.NE.AND P2, PT, R211, 0x1, PT ;  /* 0x00000001d300780c */ /* 0x000fe40003f45270 */
[----:B------:R-:W-:Y:S02]  /*66f0*/  LOP3.LUT R162, R4, R3, RZ, 0x3c, !PT ;  /* 0x0000000304a27212 */ /* 0x000fe400078e3cff */
[----:B------:R-:W-:Y:S02]  /*6700*/  MOV R4, R22 ;  /* 0x0000001600047202 */ /* 0x000fe40000000f00 */
[----:B------:R-:W-:Y:S01]  /*6710*/  LOP3.LUT R3, R8, 0x380, RZ, 0xc0, !PT ;  /* 0x0000038008037812 */ /* 0x000fe200078ec0ff */
[----:B------:R-:W0:Y:S01]  /*6720*/  LDC R22, c[0x0][0xc38] ;  /* 0x00030e00ff167b82 */ /* 0x000e220000000800 */
[----:B------:R-:W-:-:S02]  /*6730*/  SHF.R.U64 R14, R14, 0x3, RZ ;  /* 0x000000030e0e7819 */ /* 0x000fc400000012ff */
[----:B------:R-:W-:Y:S02]  /*6740*/  SHF.R.U64 R52, R52, 0x3, RZ ;  /* 0x0000000334347819 */ /* 0x000fe400000012ff */
[----:B------:R-:W-:Y:S02]  /*6750*/  SHF.R.U64 R56, R56, 0x3, RZ ;  /* 0x0000000338387819 */ /* 0x000fe400000012ff */
[----:B------:R-:W-:Y:S02]  /*6760*/  SHF.R.U64 R60, R60, 0x3, RZ ;  /* 0x000000033c3c7819 */ /* 0x000fe400000012ff */
[----:B------:R-:W-:Y:S02]  /*6770*/  SHF.R.U64 R64, R64, 0x3, RZ ;  /* 0x0000000340407819 */ /* 0x000fe400000012ff */
[----:B------:R-:W-:Y:S02]  /*6780*/  SHF.R.U64 R72, R72, 0x3, RZ ;  /* 0x0000000348487819 */ /* 0x000fe400000012ff */
[----:B------:R-:W-:-:S02]  /*6790*/  SHF.R.U64 R3, R3, 0x3, RZ ;  /* 0x0000000303037819 */ /* 0x000fc400000012ff */
[----:B------:R-:W-:Y:S01]  /*67a0*/  LOP3.LUT R14, R14, R15, RZ, 0x3c, !PT ;  /* 0x0000000f0e0e7212 */ /* 0x000fe200078e3cff */
[--C-:B------:R-:W-:Y:S01]  /*67b0*/  IMAD.X R15, RZ, RZ, R9.reuse, P4 ;  /* 0x000000ffff0f7224 */ /* 0x100fe200020e0609 */
        /* <DEDUP_REMOVED lines=14> */
[C---:B------:R-:W-:Y:S02]  /*68a0*/  IADD3 R115, P1, R8.reuse, 0xd000, RZ ;  /* 0x0000d00008737810 */ /* 0x040fe40007f3e0ff */
[----:B------:R-:W-:-:S02]  /*68b0*/  IADD3 R123, P3, R8, 0xf000, RZ ;  /* 0x0000f000087b7810 */ /* 0x000fc40007f7e0ff */
[----:B------:R-:W-:Y:S02]  /*68c0*/  LOP3.LUT R8, R3, R8, RZ, 0x3c, !PT ;  /* 0x0000000803087212 */ /* 0x000fe400078e3cff */
[----:B------:R-:W-:Y:S02]  /*68d0*/  MOV R3, R20 ;  /* 0x0000001400037202 */ /* 0x000fe40000000f00 */
[----:B------:R-:W1:Y:S01]  /*68e0*/  @P2 LDC R20, c[0x0][0xbec] ;  /* 0x0002fb00ff142b82 */ /* 0x000e620000000800 */
[----:B------:R-:W-:Y:S01]  /*68f0*/  MOV R126, R126 ;  /* 0x0000007e007e7202 */ /* 0x000fe20000000f00 */
[----:B------:R-:W-:Y:S01]  /*6900*/  IMAD R127, RZ, RZ, -UR40 ;  /* 0x80000028ff7f7e24 */ /* 0x000fe2000f8e02ff */
[----:B------:R-:W-:Y:S02]  /*6910*/  F2FP.BF16.F32.PACK_AB R32, R33, R32 ;  /* 0x000000202120723e */ /* 0x000fe400000010ff */
[----:B------:R-:W-:Y:S01]  /*6920*/  F2FP.BF16.F32.PACK_AB R33, R35, R34 ;  /* 0x000000222321723e */ /* 0x000fe200000010ff */
[----:B0-----:R-:W-:Y:S01]  /*6930*/  IMAD R127, R22, R127, UR45 ;  /* 0x0000002d167f7e24 */ /* 0x001fe2000f8e027f */
[----:B------:R-:W-:Y:S01]  /*6940*/  F2FP.BF16.F32.PACK_AB R35, R39, R38 ;  /* 0x000000262723723e */ /* 0x000fe200000010ff */
[----:B------:R-:W0:Y:S01]  /*6950*/  @P2 LDC R21, c[0x0][0xbf0] ;  /* 0x0002fc00ff152b82 */ /* 0x000e220000000800 */
[----:B------:R-:W-:-:S02]  /*6960*/  F2FP.BF16.F32.PACK_AB R40, R41, R40 ;  /* 0x000000282928723e */ /* 0x000fc400000010ff */
[----:B------:R-:W-:Y:S02]  /*6970*/  F2FP.BF16.F32.PACK_AB R41, R43, R42 ;  /* 0x0000002a2b29723e */ /* 0x000fe400000010ff */
[----:B------:R-:W-:Y:S02]  /*6980*/  F2FP.BF16.F32.PACK_AB R43, R47, R46 ;  /* 0x0000002e2f2b723e */ /* 0x000fe400000010ff */
[----:B------:R-:W-:Y:S01]  /*6990*/  LEA R47, R127, R209, 0x7 ;  /* 0x000000d17f2f7211 */ /* 0x000fe200078e38ff */
[----:B------:R-:W2:Y:S01]  /*69a0*/  LDC.64 R38, c[0x0][0xb98] ;  /* 0x0002e600ff267b82 */ /* 0x000ea20000000a00 */
[----:B------:R-:W-:Y:S02]  /*69b0*/  F2FP.BF16.F32.PACK_AB R24, R25, R24 ;  /* 0x000000181918723e */ /* 0x000fe400000010ff */
[----:B------:R-:W-:Y:S02]  /*69c0*/  F2FP.BF16.F32.PACK_AB R25, R27, R26 ;  /* 0x0000001a1b19723e */ /* 0x000fe400000010ff */
[----:B------:R-:W-:-:S02]  /*69d0*/  MOV R164, R164 ;  /* 0x000000a400a47202 */ /* 0x000fc40000000f00 */
[----:B------:R-:W-:Y:S01]  /*69e0*/  F2FP.BF16.F32.PACK_AB R26, R180, R28 ;  /* 0x0000001cb41a723e */ /* 0x000fe200000010ff */
[----:B-1----:R-:W-:Y:S01]  /*69f0*/  @P2 IMAD.HI.U32 R20, R47, R20, RZ ;  /* 0x000000142f142227 */ /* 0x002fe200078e00ff */
[----:B------:R-:W-:Y:S02]  /*6a00*/  F2FP.BF16.F32.PACK_AB R27, R31, R30 ;  /* 0x0000001e1f1b723e */ /* 0x000fe400000010ff */
[----:B------:R-:W-:Y:S01]  /*6a10*/  F2FP.BF16.F32.PACK_AB R42, R45, R44 ;  /* 0x0000002c2d2a723e */ /* 0x000fe200000010ff */
[----:B------:R-:W-:Y:S01]  /*6a20*/  IMAD.MOV.U32 R45, RZ, RZ, R47 ;  /* 0x000000ffff2d7224 */ /* 0x000fe200078e002f */
[----:B------:R-:W-:Y:S01]  /*6a30*/  MOV R138, R138 ;  /* 0x0000008a008a7202 */ /* 0x000fe20000000f00 */
[----:B------:R-:W-:Y:S01]  /*6a40*/  STSM.16.M88.4 [R164], R24 ;  /* 0x00000018a4007844 */ /* 0x000fe20000000200 */
[----:B------:R-:W-:Y:S02]  /*6a50*/  F2FP.BF16.F32.PACK_AB R34, R29, R36 ;  /* 0x000000241d22723e */ /* 0x000fe400000010ff */
[----:B0-----:R-:W-:-:S02]  /*6a60*/  @P2 SHF.R.U32.HI R45, RZ, R21, R20 ;  /* 0x00000015ff2d2219 */ /* 0x001fc40000011614 */
[----:B------:R-:W-:Y:S01]  /*6a70*/  LOP3.LUT R110, R111, 0x380, RZ, 0xc0, !PT ;  /* 0x000003806f6e7812 */ /* 0x000fe200078ec0ff */
[----:B------:R0:W-:Y:S01]  /*6a80*/  STSM.16.M88.4 [R138], R32 ;  /* 0x000000208a007844 */ /* 0x0001e20000000200 */
[----:B------:R-:W-:Y:S02]  /*6a90*/  F2FP.BF16.F32.PACK_AB R48, R49, R48 ;  /* 0x000000303130723e */ /* 0x000fe400000010ff */
[----:B------:R-:W-:Y:S01]  /*6aa0*/  MOV R154, R154 ;  /* 0x0000009a009a7202 */ /* 0x000fe20000000f00 */
[----:B--2---:R-:W-:Y:S01]  /*6ab0*/  IMAD.WIDE.U32 R10, R38, UR43, R10 ;  /* 0x0000002b260a7c25 */ /* 0x004fe2000f8e000a */
[----:B------:R-:W-:Y:S02]  /*6ac0*/  F2FP.BF16.F32.PACK_AB R49, R51, R50 ;  /* 0x000000323331723e */ /* 0x000fe400000010ff */
[----:B------:R-:W-:Y:S01]  /*6ad0*/  MOV R162, R162 ;  /* 0x000000a200a27202 */ /* 0x000fe20000000f00 */
[----:B------:R-:W-:Y:S01]  /*6ae0*/  STSM.16.M88.4 [R154], R40 ;  /* 0x000000289a007844 */ /* 0x000fe20000000200 */
[----:B------:R-:W-:-:S02]  /*6af0*/  F2FP.BF16.F32.PACK_AB R50, R204, R186 ;  /* 0x000000bacc32723e */ /* 0x000fc400000010ff */
[----:B------:R-:W-:Y:S02]  /*6b00*/  F2FP.BF16.F32.PACK_AB R51, R55, R54 ;  /* 0x000000363733723e */ /* 0x000fe400000010ff */
[----:B------:R-:W-:Y:S02]  /*6b10*/  MOV R160, R160 ;  /* 0x000000a000a07202 */ /* 0x000fe40000000f00 */
[----:B------:R-:W-:Y:S01]  /*6b20*/  F2FP.BF16.F32.PACK_AB R20, R203, R185 ;  /* 0x000000b9cb14723e */ /* 0x000fe200000010ff */
[----:B0-----:R-:W-:Y:S01]  /*6b30*/  IMAD.MOV R34, RZ, RZ, -R45 ;  /* 0x000000ffff227224 */ /* 0x001fe200078e0a2d */
[----:B------:R-:W-:Y:S01]  /*6b40*/  F2FP.BF16.F32.PACK_AB R21, R59, R58 ;  /* 0x0000003a3b15723e */ /* 0x000fe200000010ff */
[----:B------:R-:W-:Y:S01]  /*6b50*/  IMAD R32, R38, UR7, RZ ;  /* 0x0000000726207c24 */ /* 0x000fe2000f8e02ff */
[----:B------:R-:W-:Y:S01]  /*6b60*/  F2FP.BF16.F32.PACK_AB R22, R202, R184 ;  /* 0x000000b8ca16723e */ /* 0x000fe200000010ff */
[----:B------:R-:W-:Y:S01]  /*6b70*/  IMAD R33, R211, R34, R47 ;  /* 0x00000022d3217224 */ /* 0x000fe200078e022f */
[----:B------:R-:W-:Y:S01]  /*6b80*/  F2FP.BF16.F32.PACK_AB R23, R63, R62 ;  /* 0x0000003e3f17723e */ /* 0x000fe200000010ff */
[----:B------:R-:W-:Y:S01]  /*6b90*/  STSM.16.M88.4 [R162], R48 ;  /* 0x00000030a2007844 */ /* 0x000fe20000000200 */
[----:B------:R-:W-:Y:S01]  /*6ba0*/  SHF.R.U64 R110, R110, 0x3, RZ ;  /* 0x000000036e6e7819 */ /* 0x000fe200000012ff */
[----:B------:R-:W-:Y:S01]  /*6bb0*/  IMAD R32, R39, UR43, R32 ;  /* 0x0000002b27207c24 */ /* 0x000fe2000f8e0220 */
[----:B------:R-:W-:Y:S01]  /*6bc0*/  MOV R158, R158 ;  /* 0x0000009e009e7202 */ /* 0x000fe20000000f00 */
[----:B------:R-:W-:Y:S01]  /*6bd0*/  STSM.16.M88.4 [R160], R20 ;  /* 0x00000014a0007844 */ /* 0x000fe20000000200 */
[----:B------:R-:W-:-:S02]  /*6be0*/  F2FP.BF16.F32.PACK_AB R24, R201, R183 ;  /* 0x000000b7c918723e */ /* 0x000fc400000010ff */
[----:B------:R-:W-:Y:S02]  /*6bf0*/  F2FP.BF16.F32.PACK_AB R25, R67, R66 ;  /* 0x000000424319723e */ /* 0x000fe400000010ff */
[----:B------:R-:W-:Y:S02]  /*6c00*/  F2FP.BF16.F32.PACK_AB R26, R199, R182 ;  /* 0x000000b6c71a723e */ /* 0x000fe400000010ff */
[----:B------:R-:W-:Y:S02]  /*6c10*/  F2FP.BF16.F32.PACK_AB R27, R71, R70 ;  /* 0x00000046471b723e */ /* 0x000fe400000010ff */
[----:B------:R-:W-:Y:S01]  /*6c20*/  LOP3.LUT R110, R110, R111, RZ, 0x3c, !PT ;  /* 0x0000006f6e6e7212 */ /* 0x000fe200078e3cff */
[----:B------:R-:W-:Y:S01]  /*6c30*/  IMAD.X R111, RZ, RZ, R9, P0 ;  /* 0x000000ffff6f7224 */ /* 0x000fe200000e0609 */
[----:B------:R-:W-:Y:S01]  /*6c40*/  F2FP.BF16.F32.PACK_AB R80, R81, R80 ;  /* 0x000000505150723e */ /* 0x000fe200000010ff */
[----:B------:R0:W-:Y:S01]  /*6c50*/  STSM.16.M88.4 [R158], R24 ;  /* 0x000000189e007844 */ /* 0x0001e20000000200 */
        /* <DEDUP_REMOVED lines=8> */
[----:B------:R-:W-:Y:S01]  /*6ce0*/  MOV R152, R152 ;  /* 0x0000009800987202 */ /* 0x000fe20000000f00 */
[----:B0-----:R-:W-:Y:S01]  /*6cf0*/  IMAD R26, R127, 0x80, R207 ;  /* 0x000000807f1a7824 */ /* 0x001fe200078e02cf */
[----:B------:R-:W-:-:S02]  /*6d00*/  F2FP.BF16.F32.PACK_AB R82, R196, R84 ;  /* 0x00000054c452723e */ /* 0x000fc400000010ff */
[----:B------:R-:W-:Y:S02]  /*6d10*/  F2FP.BF16.F32.PACK_AB R83, R87, R86 ;  /* 0x000000565753723e */ /* 0x000fe400000010ff */
[----:B------:R-:W-:Y:S02]  /*6d20*/  SHF.R.S32.HI R25, RZ, 0x1f, R45 ;  /* 0x0000001fff197819 */ /* 0x000fe4000001142d */
[----:B------:R-:W-:Y:S01]  /*6d30*/  SHF.R.S32.HI R7, RZ, 0x1f, R33 ;  /* 0x0000001fff077819 */ /* 0x000fe20000011421 */
[----:B------:R-:W-:Y:S01]  /*6d40*/  STSM.16.M88.4 [R152], R80 ;  /* 0x0000005098007844 */ /* 0x000fe20000000200 */
[----:B------:R-:W-:Y:S02]  /*6d50*/  IADD3 R10, P0, R45, R10, RZ ;  /* 0x0000000a2d0a7210 */ /* 0x000fe40007f1e0ff */
[----:B------:R-:W-:Y:S01]  /*6d60*/  LOP3.LUT R114, R115, 0x380, RZ, 0xc0, !PT ;  /* 0x0000038073727812 */ /* 0x000fe200078ec0ff */
[----:B------:R-:W-:Y:S01]  /*6d70*/  IMAD R24, R7, UR4, RZ ;  /* 0x0000000407187c24 */ /* 0x000fe2000f8e02ff */
[----:B------:R-:W-:Y:S01]  /*6d80*/  MOV R150, R150 ;  /* 0x0000009600967202 */ /* 0x000fe20000000f00 */
[----:B------:R-:W-:Y:S01]  /*6d90*/  IMAD R7, R211, UR6, RZ ;  /* 0x00000006d3077c24 */ /* 0x000fe2000f8e02ff */
[----:B------:R-:W-:-:S02]  /*6da0*/  F2FP.BF16.F32.PACK_AB R20, R195, R88 ;  /* 0x00000058c314723e */ /* 0x000fc400000010ff */
[----:B------:R-:W-:Y:S02]  /*6db0*/  F2FP.BF16.F32.PACK_AB R21, R91, R90 ;  /* 0x0000005a5b15723e */ /* 0x000fe400000010ff */
[----:B------:R-:W-:Y:S02]  /*6dc0*/  F2FP.BF16.F32.PACK_AB R22, R194, R92 ;  /* 0x0000005cc216723e */ /* 0x000fe400000010ff */
[----:B------:R-:W-:Y:S02]  /*6dd0*/  F2FP.BF16.F32.PACK_AB R23, R95, R94 ;  /* 0x0000005e5f17723e */ /* 0x000fe400000010ff */
[----:B------:R-:W-:Y:S02]  /*6de0*/  LOP3.LUT R122, R123, 0x380, RZ, 0xc0, !PT ;  /* 0x000003807b7a7812 */ /* 0x000fe400078ec0ff */
[----:B------:R-:W-:Y:S01]  /*6df0*/  IADD3.X R11, R25, R11, R32, P0, !PT ;  /* 0x0000000b190b7210 */ /* 0x000fe200007fe420 */
[----:B------:R0:W-:Y:S01]  /*6e00*/  STSM.16.M88.4 [R150], R20 ;  /* 0x0000001496007844 */ /* 0x0001e20000000200 */
[----:B------:R-:W-:Y:S01]  /*6e10*/  SHF.R.U64 R114, R114, 0x3, RZ ;  /* 0x0000000372727819 */ /* 0x000fe200000012ff */
[----:B------:R-:W-:Y:S01]  /*6e20*/  IMAD R25, R33, UR5, R24 ;  /* 0x0000000521197c24 */ /* 0x000fe2000f8e0218 */
[----:B------:R-:W-:Y:S01]  /*6e30*/  LOP3.LUT P0, RZ, R205, 0x3, RZ, 0xc0, !PT ;  /* 0x00000003cdff7812 */ /* 0x000fe2000780c0ff */
[----:B------:R-:W-:Y:S01]  /*6e40*/  IMAD.WIDE.U32 R10, R33, UR4, R10 ;  /* 0x00000004210a7c25 */ /* 0x000fe2000f8e000a */
[----:B------:R-:W-:Y:S01]  /*6e50*/  SHF.R.U64 R122, R122, 0x3, RZ ;  /* 0x000000037a7a7819 */ /* 0x000fe200000012ff */
[----:B------:R-:W-:Y:S01]  /*6e60*/  ULDC.64 UR4, c[0x0][0xb50] ;  /* 0x0002d40000047ab9 */ /* 0x000fe20000000a00 */
[----:B------:R-:W-:Y:S01]  /*6e70*/  LOP3.LUT R114, R114, R115, RZ, 0x3c, !PT ;  /* 0x0000007372727212 */ /* 0x000fe200078e3cff */
[----:B------:R-:W-:Y:S01]  /*6e80*/  IMAD.X R115, RZ, RZ, R9, P1 ;  /* 0x000000ffff737224 */ /* 0x000fe200008e0609 */
[----:B------:R-:W-:Y:S01]  /*6e90*/  MOV R146, R146 ;  /* 0x0000009200927202 */ /* 0x000fe20000000f00 */
[----:B------:R-:W-:Y:S01]  /*6ea0*/  IMAD.IADD R11, R11, 0x1, R25 ;  /* 0x000000010b0b7824 */ /* 0x000fe200078e0219 */
[----:B------:R-:W-:-:S02]  /*6eb0*/  F2FP.BF16.F32.PACK_AB R36, R193, R96 ;  /* 0x00000060c124723e */ /* 0x000fc400000010ff */
[----:B------:R-:W-:Y:S02]  /*6ec0*/  F2FP.BF16.F32.PACK_AB R38, R192, R100 ;  /* 0x00000064c026723e */ /* 0x000fe400000010ff */
[----:B------:R-:W-:Y:S01]  /*6ed0*/  F2FP.BF16.F32.PACK_AB R39, R77, R85 ;  /* 0x000000554d27723e */ /* 0x000fe200000010ff */
[C---:B0-----:R-:W-:Y:S01]  /*6ee0*/  VIADD R20, R26.reuse, 0x8 ;  /* 0x000000081a147836 */ /* 0x041fe20000000000 */
[----:B------:R-:W-:Y:S02]  /*6ef0*/  ISETP.GE.OR P1, PT, R26, R7, P0 ;  /* 0x000000071a00720c */ /* 0x000fe40000726670 */
[----:B------:R-:W-:Y:S01]  /*6f00*/  LOP3.LUT R122, R122, R123, RZ, 0x3c, !PT ;  /* 0x0000007b7a7a7212 */ /* 0x000fe200078e3cff */
[----:B------:R-:W-:Y:S01]  /*6f10*/  IMAD.X R123, RZ, RZ, R9, P3 ;  /* 0x000000ffff7b7224 */ /* 0x000fe200018e0609 */
[----:B------:R-:W-:Y:S01]  /*6f20*/  MOV R142, R142 ;  /* 0x0000008e008e7202 */ /* 0x000fe20000000f00 */
[----:B------:R-:W-:Y:S01]  /*6f30*/  STSM.16.M88.4 [R146], R36 ;  /* 0x0000002492007844 */ /* 0x000fe20000000200 */
[----:B------:R-:W-:-:S02]  /*6f40*/  F2FP.BF16.F32.PACK_AB R88, R191, R104 ;  /* 0x00000068bf58723e */ /* 0x000fc400000010ff */
[----:B------:R-:W-:Y:S02]  /*6f50*/  F2FP.BF16.F32.PACK_AB R89, R89, R93 ;  /* 0x0000005d5959723e */ /* 0x000fe400000010ff */
[----:B------:R-:W-:Y:S02]  /*6f60*/  F2FP.BF16.F32.PACK_AB R90, R190, R108 ;  /* 0x0000006cbe5a723e */ /* 0x000fe400000010ff */
[----:B------:R-:W-:Y:S02]  /*6f70*/  F2FP.BF16.F32.PACK_AB R91, R97, R101 ;  /* 0x00000065615b723e */ /* 0x000fe400000010ff */
[----:B------:R-:W-:Y:S02]  /*6f80*/  ISETP.GE.OR P0, PT, R20, R7, P0 ;  /* 0x000000071400720c */ /* 0x000fe40000706670 */
[----:B------:R-:W-:Y:S01]  /*6f90*/  MOV R134, R134 ;  /* 0x0000008600867202 */ /* 0x000fe20000000f00 */
[----:B------:R-:W-:Y:S01]  /*6fa0*/  STSM.16.M88.4 [R142], R88 ;  /* 0x000000588e007844 */ /* 0x000fe20000000200 */
[----:B------:R-:W-:-:S02]  /*6fb0*/  F2FP.BF16.F32.PACK_AB R20, R189, R112 ;  /* 0x00000070bd14723e */ /* 0x000fc400000010ff */
[----:B------:R-:W-:Y:S02]  /*6fc0*/  F2FP.BF16.F32.PACK_AB R21, R105, R109 ;  /* 0x0000006d6915723e */ /* 0x000fe400000010ff */
[----:B------:R-:W-:Y:S02]  /*6fd0*/  F2FP.BF16.F32.PACK_AB R22, R188, R116 ;  /* 0x00000074bc16723e */ /* 0x000fe400000010ff */
[----:B------:R-:W-:Y:S02]  /*6fe0*/  F2FP.BF16.F32.PACK_AB R23, R113, R117 ;  /* 0x000000757117723e */ /* 0x000fe400000010ff */
[----:B------:R-:W-:Y:S02]  /*6ff0*/  F2FP.BF16.F32.PACK_AB R165, R121, R166 ;  /* 0x000000a679a5723e */ /* 0x000fe400000010ff */
[----:B------:R-:W-:Y:S01]  /*7000*/  MOV R130, R130 ;  /* 0x0000008200827202 */ /* 0x000fe20000000f00 */
[----:B------:R-:W-:Y:S01]  /*7010*/  STSM.16.M88.4 [R134], R20 ;  /* 0x0000001486007844 */ /* 0x000fe20000000200 */
[----:B------:R-:W-:-:S02]  /*7020*/  LEA R24, P3, R10, UR4, 0x2 ;  /* 0x000000040a187c11 */ /* 0x000fc4000f8610ff */
[----:B------:R-:W-:Y:S02]  /*7030*/  F2FP.BF16.F32.PACK_AB R164, R187, R120 ;  /* 0x00000078bba4723e */ /* 0x000fe400000010ff */
[----:B------:R-:W-:Y:S01]  /*7040*/  F2FP.BF16.F32.PACK_AB R166, R125, R124 ;  /* 0x0000007c7da6723e */ /* 0x000fe200000010ff */
[----:B------:R-:W-:Y:S01]  /*7050*/  SHFL.IDX PT, R32, R24, RZ, 0x1c1f ;  /* 0x001c1fff18207589 */ /* 0x000fe200000e0000 */
[----:B------:R-:W-:Y:S02]  /*7060*/  F2FP.BF16.F32.PACK_AB R167, R167, R168 ;  /* 0x000000a8a7a7723e */ /* 0x000fe400000010ff */
[----:B------:R-:W-:Y:S01]  /*7070*/  F2FP.BF16.F32.PACK_AB R169, R169, R170 ;  /* 0x000000aaa9a9723e */ /* 0x000fe200000010ff */
[----:B------:R-:W-:Y:S01]  /*7080*/  SHFL.IDX PT, R34, R24, 0x1, 0x1c1f ;  /* 0x003c1f0018227f89 */ /* 0x000fe200000e0000 */
[----:B------:R-:W-:Y:S02]  /*7090*/  F2FP.BF16.F32.PACK_AB R168, R129, R128 ;  /* 0x0000008081a8723e */ /* 0x000fe400000010ff */
[----:B------:R-:W-:Y:S01]  /*70a0*/  F2FP.BF16.F32.PACK_AB R170, R133, R132 ;  /* 0x0000008485aa723e */ /* 0x000fe200000010ff */
[----:B------:R-:W-:Y:S01]  /*70b0*/  STSM.16.M88.4 [R130], R164 ;  /* 0x000000a482007844 */ /* 0x000fe20000000200 */
        /* <DEDUP_REMOVED lines=9> */
[----:B------:R-:W-:-:S02]  /*7150*/  F2FP.BF16.F32.PACK_AB R178, R149, R148 ;  /* 0x0000009495b2723e */ /* 0x000fc400000010ff */
[----:B------:R-:W-:Y:S02]  /*7160*/  F2FP.BF16.F32.PACK_AB R179, R179, R0 ;  /* 0x00000000b3b3723e */ /* 0x000fe400000010ff */
[----:B------:R-:W-:Y:S02]  /*7170*/  LEA.HI.X R11, R10, UR5, R11, 0x2, P3 ;  /* 0x000000050a0b7c11 */ /* 0x000fe400098f140b */
[----:B------:R-:W-:Y:S01]  /*7180*/  LOP3.LUT R98, R99, 0x380, RZ, 0xc0, !PT ;  /* 0x0000038063627812 */ /* 0x000fe200078ec0ff */
[----:B------:R1:W-:Y:S01]  /*7190*/  STSM.16.M88.4 [R3], R176 ;  /* 0x000000b003007844 */ /* 0x0003e20000000200 */
[----:B------:R-:W-:Y:S02]  /*71a0*/  LOP3.LUT R102, R103, 0x380, RZ, 0xc0, !PT ;  /* 0x0000038067667812 */ /* 0x000fe400078ec0ff */
[----:B------:R-:W-:Y:S01]  /*71b0*/  LOP3.LUT R106, R107, 0x380, RZ, 0xc0, !PT ;  /* 0x000003806b6a7812 */ /* 0x000fe200078ec0ff */
[----:B------:R-:W2:Y:S01]  /*71c0*/  SHFL.IDX PT, R33, R11, RZ, 0x1c1f ;  /* 0x001c1fff0b217589 */ /* 0x000ea200000e0000 */
[----:B0-----:R-:W0:Y:S08]  /*71d0*/  @P2 LDC R4, c[0x0][0xbec] ;  /* 0x0002fb00ff042b82 */ /* 0x001e300000000800 */
[----:B------:R-:W-:Y:S01]  /*71e0*/  BAR.SYNC.DEFER_BLOCKING 0x1, 0x100 ;  /* 0x0044000000007b1d */ /* 0x000fe20000010000 */
[----:B------:R-:W-:Y:S01]  /*71f0*/  IMAD R0, R19, 0x20, R200 ;  /* 0x0000002013007824 */ /* 0x000fe200078e02c8 */
[----:B------:R-:W-:Y:S01]  /*7200*/  UIMAD UR6, UR11, UR8, URZ ;  /* 0x000000080b0672a4 */ /* 0x000fe2000f8e023f */
[----:B------:R-:W-:Y:S01]  /*7210*/  SHF.R.U64 R98, R98, 0x3, RZ ;  /* 0x0000000362627819 */ /* 0x000fe200000012ff */
[----:B------:R-:W-:Y:S01]  /*7220*/  UIMAD.WIDE.U32 UR4, UR10, UR8, URZ ;  /* 0x000000080a0472a5 */ /* 0x000fe2000f8e003f */
[----:B------:R-:W-:-:S03]  /*7230*/  SHF.R.U64 R102, R102, 0x3, RZ ;  /* 0x0000000366667819 */ /* 0x000fc600000012ff */
[----:B-1----:R-:W1:Y:S01]  /*7240*/  @P2 LDC R3, c[0x0][0xbf0] ;  /* 0x0002fc00ff032b82 */ /* 0x002e620000000800 */
[----:B------:R-:W3:Y:S01]  /*7250*/  SHFL.IDX PT, R35, R11, 0x1, 0x1c1f ;  /* 0x003c1f000b237f89 */ /* 0x000ee200000e0000 */
[----:B------:R-:W-:Y:S01]  /*7260*/  UIMAD UR6, UR10, UR9, UR6 ;  /* 0x000000090a0672a4 */ /* 0x000fe2000f8e0206 */
[----:B------:R-:W-:Y:S02]  /*7270*/  SHF.R.U64 R106, R106, 0x3, RZ ;  /* 0x000000036a6a7819 */ /* 0x000fe400000012ff */
[----:B------:R-:W-:Y:S01]  /*7280*/  ULDC.64 UR8, c[0x0][0xaf0] ;  /* 0x0002bc0000087ab9 */ /* 0x000fe20000000a00 */
[----:B--2---:R-:W-:Y:S01]  /*7290*/  @!P1 ST.E desc[UR48][R32.64], R6 ;  /* 0x0000000620009985 */ /* 0x004fe2000c101930 */
[----:B------:R-:W-:Y:S01]  /*72a0*/  UIADD3 UR5, UR5, UR6, URZ ;  /* 0x0000000605057290 */ /* 0x000fe2000fffe03f */
[----:B------:R-:W-:Y:S02]  /*72b0*/  LOP3.LUT R98, R98, R99, RZ, 0x3c, !PT ;  /* 0x0000006362627212 */ /* 0x000fe400078e3cff */
[----:B------:R-:W-:-:S02]  /*72c0*/  LOP3.LUT R102, R102, R103, RZ, 0x3c, !PT ;  /* 0x0000006766667212 */ /* 0x000fc400078e3cff */
[----:B------:R-:W-:Y:S01]  /*72d0*/  LOP3.LUT R106, R106, R107, RZ, 0x3c, !PT ;  /* 0x0000006b6a6a7212 */ /* 0x000fe200078e3cff */
[----:B---3--:R2:W-:Y:S01]  /*72e0*/  @!P0 ST.E desc[UR48][R34.64], R5 ;  /* 0x0000000522008985 */ /* 0x0085e2000c101930 */
[----:B------:R-:W-:Y:S01]  /*72f0*/  UIMAD UR6, UR7, UR8, URZ ;  /* 0x00000008070672a4 */ /* 0x000fe2000f8e023f */
[--C-:B------:R-:W-:Y:S01]  /*7300*/  IMAD.X R99, RZ, RZ, R9.reuse, P4 ;  /* 0x000000ffff637224 */ /* 0x100fe200020e0609 */
[----:B------:R-:W-:Y:S01]  /*7310*/  UIMAD.WIDE.U32 UR4, UR43, UR8, UR4 ;  /* 0x000000082b0472a5 */ /* 0x000fe2000f8e0004 */
[----:B------:R3:W5:Y:S01]  /*7320*/  LD.E.128 R24, desc[UR48][R12.64] ;  /* 0x000000300c187980 */ /* 0x000762000c101d00 */
[----:B------:R-:W-:Y:S01]  /*7330*/  IADD3.X R103, RZ, R9, RZ, P5, !PT ;  /* 0x00000009ff677210 */ /* 0x000fe20002ffe4ff */
[----:B------:R-:W-:Y:S01]  /*7340*/  IMAD.X R107, RZ, RZ, R9, P6 ;  /* 0x000000ffff6b7224 */ /* 0x000fe200030e0609 */
[----:B--2---:R-:W-:Y:S01]  /*7350*/  LEA R5, R127, R0, 0x7 ;  /* 0x000000007f057211 */ /* 0x004fe200078e38ff */
[----:B------:R-:W-:Y:S01]  /*7360*/  UIMAD UR6, UR43, UR9, UR6 ;  /* 0x000000092b0672a4 */ /* 0x000fe2000f8e0206 */
[----:B---3--:R-:W2:Y:S01]  /*7370*/  LDC.64 R12, c[0x0][0xae0] ;  /* 0x0002b800ff0c7b82 */ /* 0x008ea20000000a00 */
[----:B------:R-:W5:Y:S02]  /*7380*/  LD.E.128 R8, desc[UR48][R8.64] ;  /* 0x0000003008087980 */ /* 0x000f64000c101d00 */
[----:B0-----:R-:W-:-:S02]  /*7390*/  @P2 IMAD.HI.U32 R0, R5, R4, RZ ;  /* 0x0000000405002227 */ /* 0x001fc400078e00ff */
[----:B------:R0:W5:Y:S02]  /*73a0*/  LD.E.128 R28, desc[UR48][R14.64] ;  /* 0x000000300e1c7980 */ /* 0x000164000c101d00 */
[--C-:B------:R-:W-:Y:S01]  /*73b0*/  IMAD.MOV.U32 R4, RZ, RZ, R5.reuse ;  /* 0x000000ffff047224 */ /* 0x100fe200078e0005 */
[----:B-1----:R-:W-:Y:S01]  /*73c0*/  @P2 SHF.R.U32.HI R4, RZ, R3, R0 ;  /* 0x00000003ff042219 */ /* 0x002fe20000011600 */
[----:B------:R-:W5:Y:S03]  /*73d0*/  LD.E.128 R52, desc[UR48][R52.64] ;  /* 0x0000003034347980 */ /* 0x000f66000c101d00 */
[--C-:B------:R-:W-:Y:S01]  /*73e0*/  SHF.R.S32.HI R3, RZ, 0x1f, R4.reuse ;  /* 0x0000001fff037819 */ /* 0x100fe20000011404 */
[----:B------:R-:W-:Y:S01]  /*73f0*/  IMAD.MOV R0, RZ, RZ, -R4 ;  /* 0x000000ffff007224 */ /* 0x000fe200078e0a04 */
[----:B------:R-:W-:Y:S01]  /*7400*/  UIADD3 UR5, UR5, UR6, URZ ;  /* 0x0000000605057290 */ /* 0x000fe2000fffe03f */
[----:B------:R-:W5:Y:S02]  /*7410*/  LD.E.128 R56, desc[UR48][R56.64] ;  /* 0x0000003038387980 */ /* 0x000f64000c101d00 */
[----:B------:R-:W-:Y:S01]  /*7420*/  IMAD R211, R211, R0, R5 ;  /* 0x00000000d3d37224 */ /* 0x000fe200078e0205 */
[----:B------:R-:W-:Y:S01]  /*7430*/  ULDC.64 UR6, c[0x0][0xad8] ;  /* 0x0002b60000067ab9 */ /* 0x000fe20000000a00 */
[----:B------:R-:W5:Y:S04]  /*7440*/  LD.E.128 R60, desc[UR48][R60.64] ;  /* 0x000000303c3c7980 */ /* 0x000f68000c101d00 */
[----:B------:R-:W5:Y:S01]  /*7450*/  LD.E.128 R64, desc[UR48][R64.64] ;  /* 0x0000003040407980 */ /* 0x000f62000c101d00 */
[----:B--2---:R-:W-:Y:S01]  /*7460*/  IMAD R3, R3, R12, RZ ;  /* 0x0000000c03037224 */ /* 0x004fe200078e02ff */
[----:B------:R-:W-:-:S02]  /*7470*/  SHF.R.S32.HI R0, RZ, 0x1f, R211 ;  /* 0x0000001fff007819 */ /* 0x000fc400000114d3 */
[----:B------:R-:W5:Y:S01]  /*7480*/  LD.E.128 R68, desc[UR48][R68.64] ;  /* 0x0000003044447980 */ /* 0x000f62000c101d00 */
[----:B------:R-:W-:-:S03]  /*7490*/  IMAD R3, R4, R13, R3 ;  /* 0x0000000d04037224 */ /* 0x000fc600078e0203 */
[----:B------:R-:W5:Y:S01]  /*74a0*/  LD.E.128 R72, desc[UR48][R72.64] ;  /* 0x0000003048487980 */ /* 0x000f62000c101d00 */
[----:B------:R-:W-:-:S03]  /*74b0*/  IMAD.WIDE.U32 R4, R4, R12, UR4 ;  /* 0x0000000404047e25 */ /* 0x000fc6000f8e000c */
[----:B------:R-:W5:Y:S04]  /*74c0*/  LD.E.128 R96, desc[UR48][R98.64] ;  /* 0x0000003062607980 */ /* 0x000f68000c101d00 */
[----:B------:R-:W5:Y:S04]  /*74d0*/  LD.E.128 R100, desc[UR48][R102.64] ;  /* 0x0000003066647980 */ /* 0x000f68000c101d00 */
[----:B------:R-:W5:Y:S04]  /*74e0*/  LD.E.128 R104, desc[UR48][R106.64] ;  /* 0x000000306a687980 */ /* 0x000f68000c101d00 */
[----:B------:R-:W5:Y:S04]  /*74f0*/  LD.E.128 R108, desc[UR48][R110.64] ;  /* 0x000000306e6c7980 */ /* 0x000f68000c101d00 */
[----:B------:R-:W5:Y:S04]  /*7500*/  LD.E.128 R112, desc[UR48][R114.64] ;  /* 0x0000003072707980 */ /* 0x000f68000c101d00 */
[----:B------:R-:W5:Y:S04]  /*7510*/  LD.E.128 R116, desc[UR48][R118.64] ;  /* 0x0000003076747980 */ /* 0x000f68000c101d00 */
[----:B------:R-:W5:Y:S01]  /*7520*/  LD.E.128 R120, desc[UR48][R122.64] ;  /* 0x000000307a787980 */ /* 0x000f62000c101d00 */
[----:B------:R-:W-:Y:S01]  /*7530*/  @!PT LDS RZ, [RZ] ;  /* 0x00000000fffff984 */ /* 0x000fe20000000800 */
[----:B------:R-:W-:Y:S01]  /*7540*/  @!PT LDS RZ, [RZ] ;  /* 0x00000000fffff984 */ /* 0x000fe20000000800 */
[----:B------:R-:W-:Y:S01]  /*7550*/  @!PT LDS RZ, [RZ] ;  /* 0x00000000fffff984 */ /* 0x000fe20000000800 */
[----:B------:R-:W-:Y:S01]  /*7560*/  @!PT LDS RZ, [RZ] ;  /* 0x00000000fffff984 */ /* 0x000fe20000000800 */
[----:B------:R1:W-:Y:S06]  /*7570*/  MEMBAR.ALL.CTA ;  /* 0x0000000000007992 */ /* 0x0003ec0000008000 */
[----:B-1----:R-:W1:Y:S01]  /*7580*/  FENCE.VIEW.ASYNC.S ;  /* 0x00000000000073c6 */ /* 0x002e620000000000 */
[----:B------:R-:W-:-:S02]  /*7590*/  IMAD.IADD R5, R5, 0x1, R3 ;  /* 0x0000000105057824 */ /* 0x000fc400078e0203 */
[----:B------:R-:W-:Y:S02]  /*75a0*/  IMAD R6, R0, UR6, RZ ;  /* 0x0000000600067c24 */ /* 0x000fe4000f8e02ff */
[----:B------:R-:W-:Y:S01]  /*75b0*/  IMAD R32, R127, 0x80, R200 ;  /* 0x000000807f207824 */ /* 0x000fe200078e02c8 */
[----:B------:R-:W-:Y:S01]  /*75c0*/  UIADD3 UR22, UR22, 0x22820, URZ ;  /* 0x0002282016167890 */ /* 0x000fe2000fffe03f */
[C---:B------:R-:W-:Y:S02]  /*75d0*/  IMAD R3, R211.reuse, UR7, R6 ;  /* 0x00000007d3037c24 */ /* 0x040fe4000f8e0206 */
[----:B------:R-:W-:Y:S01]  /*75e0*/  IMAD.WIDE.U32 R4, R211, UR6, R4 ;  /* 0x00000006d3047c25 */ /* 0x000fe2000f8e0004 */
[----:B------:R-:W-:Y:S01]  /*75f0*/  UIADD3 UR37, UR37, 0x1, URZ ;  /* 0x0000000125257890 */ /* 0x000fe2000fffe03f */
[C---:B------:R-:W-:Y:S01]  /*7600*/  ISETP.GE.AND P2, PT, R32.reuse, R7, PT ;  /* 0x000000072000720c */ /* 0x040fe20003f46270 */
[----:B------:R-:W-:Y:S01]  /*7610*/  ULDC.64 UR6, c[0x0][0xa80] ;  /* 0x0002a00000067ab9 */ /* 0x000fe20000000a00 */
[----:B------:R-:W-:Y:S01]  /*7620*/  UPRMT UR22, URZ, 0x654, UR22 ;  /* 0x000006543f167896 */ /* 0x000fe20008000016 */
[----:B------:R-:W-:Y:S01]  /*7630*/  IADD3 R3, R5, R3, RZ ;  /* 0x0000000305037210 */ /* 0x000fe20007ffe0ff */
[----:B------:R-:W-:Y:S01]  /*7640*/  VIADD R0, R32, 0x20 ;  /* 0x0000002020007836 */ /* 0x000fe20000000000 */
[----:B------:R-:W-:Y:S01]  /*7650*/  LEA R6, P3, R4, UR6, 0x1 ;  /* 0x0000000604067c11 */ /* 0x000fe2000f8608ff */
[----:B------:R-:W-:-:S03]  /*7660*/  UISETP.NE.AND UP0, UPT, UR37, 0x2, UPT ;  /* 0x000000022500788c */ /* 0x000fc6000bf05270 */
        /* <DEDUP_REMOVED lines=16> */
[----:B------:R-:W-:Y:S02]  /*7770*/  ISETP.GE.AND P3, PT, R17, UR4, PT ;  /* 0x0000000411007c0c */ /* 0x000fe4000bf66270 */
[----:B------:R-:W-:Y:S02]  /*7780*/  ISETP.GE.AND P2, PT, R16, UR4, PT ;  /* 0x0000000410007c0c */ /* 0x000fe4000bf46270 */
[----:B------:R-:W-:-:S07]  /*7790*/  ISETP.GE.AND P5, PT, R2, UR4, PT ;  /* 0x0000000402007c0c */ /* 0x000fce000bfa6270 */
[----:B01----:R-:W-:-:S04]  /*77a0*/  @!P4 LEA R14, P6, R18, R12, 0x1 ;  /* 0x0000000c120ec211 */ /* 0x003fc800078c08ff */
[----:B--2---:R-:W-:Y:S02]  /*77b0*/  @!P4 LEA.HI.X R15, R18, R13, R214, 0x1, P6 ;  /* 0x0000000d120fc211 */ /* 0x004fe400030f0cd6 */
[----:B------:R-:W-:Y:S01]  /*77c0*/  @!P3 LEA R20, P6, R17, R12, 0x1 ;  /* 0x0000000c1114b211 */ /* 0x000fe200078c08ff */
[----:B------:R-:W-:-:S03]  /*77d0*/  @!P5 IMAD.WIDE R4, R2, 0x2, R12 ;  /* 0x000000020204d825 */ /* 0x000fc600078e020c */
[-C--:B------:R-:W-:Y:S02]  /*77e0*/  @!P3 LEA.HI.X R21, R17, R13.reuse, R213, 0x1, P6 ;  /* 0x0000000d1115b211 */ /* 0x080fe400030f0cd5 */
[C---:B------:R-:W-:Y:S01]  /*77f0*/  @!P2 LEA R22, P6, R16.reuse, R12, 0x1 ;  /* 0x0000000c1016a211 */ /* 0x040fe200078c08ff */
[----:B-----5:R3:W-:Y:S03]  /*7800*/  @!P5 ST.E.128 desc[UR48][R4.64], R8 ;  /* 0x000000080400d985 */ /* 0x0207e6000c101d30 */
[----:B------:R-:W-:Y:S01]  /*7810*/  @!P2 LEA.HI.X R23, R16, R13, R212, 0x1, P6 ;  /* 0x0000000d1017a211 */ /* 0x000fe200030f0cd4 */
[----:B------:R3:W-:Y:S04]  /*7820*/  @!P4 ST.E.128 desc[UR48][R14.64], R56 ;  /* 0x000000380e00c985 */ /* 0x0007e8000c101d30 */
[----:B------:R3:W-:Y:S04]  /*7830*/  @!P3 ST.E.128 desc[UR48][R20.64], R72 ;  /* 0x000000481400b985 */ /* 0x0007e8000c101d30 */
[----:B------:R3:W-:Y:S02]  /*7840*/  @!P2 ST.E.128 desc[UR48][R22.64], R108 ;  /* 0x0000006c1600a985 */ /* 0x0007e4000c101d30 */
.L_x_9061:
[----:B------:R-:W-:Y:S05]  /*7850*/  BSYNC B0 ;  /* 0x0000000000007941 */ /* 0x000fea0003800000 */
.L_x_9060:
[----:B---3-5:R3:W4:Y:S01]  /*7860*/  SHFL.IDX PT, R9, R3, 0x1, 0x181f ;  /* 0x00381f0003097f89 */ /* 0x02872200000e0000 */
[----:B------:R-:W-:Y:S03]  /*7870*/  BSSY B0, `(.L_x_9062) ;  /* 0x0000013000007945 */ /* 0x000fe60003800000 */
[----:B------:R3:W0:Y:S01]  /*7880*/  SHFL.IDX PT, R8, R6, 0x1, 0x181f ;  /* 0x00381f0006087f89 */ /* 0x00062200000e0000 */
[----:B------:R-:W-:Y:S05]  /*7890*/  @P1 BRA `(.L_x_9063) ;  /* 0x0000000000401947 */ /* 0x000fea0003800000 */
[----:B------:R-:W-:Y:S02]  /*78a0*/  ULDC UR4, c[0x0][0xac8] ;  /* 0x0002b20000047ab9 */ /* 0x000fe40000000800 */
[----:B------:R-:W-:Y:S02]  /*78b0*/  ISETP.GE.AND P3, PT, R18, UR4, PT ;  /* 0x0000000412007c0c */ /* 0x000fe4000bf66270 */
[----:B------:R-:W-:Y:S02]  /*78c0*/  ISETP.GE.AND P2, PT, R17, UR4, PT ;  /* 0x0000000411007c0c */ /* 0x000fe4000bf46270 */
[----:B------:R-:W-:Y:S02]  /*78d0*/  ISETP.GE.AND P1, PT, R16, UR4, PT ;  /* 0x0000000410007c0c */ /* 0x000fe4000bf26270 */
[----:B------:R-:W-:-:S07]  /*78e0*/  ISETP.GE.AND P4, PT, R2, UR4, PT ;  /* 0x0000000402007c0c */ /* 0x000fce000bf86270 */
[CC--:B0-----:R-:W-:Y:S02]  /*78f0*/  @!P3 LEA R10, P6, R18.reuse, R8.reuse, 0x1 ;  /* 0x00000008120ab211 */ /* 0x0c1fe400078c08ff */
[CC--:B-1----:R-:W-:Y:S02]  /*7900*/  @!P2 LEA R12, P5, R17.reuse, R8.reuse, 0x1 ;  /* 0x00000008110ca211 */ /* 0x0c2fe400078a08ff */
[-C--:B----4-:R-:W-:Y:S02]  /*7910*/  @!P3 LEA.HI.X R11, R18, R9.reuse, R214, 0x1, P6 ;  /* 0x00000009120bb211 */ /* 0x090fe400030f0cd6 */
[----:B------:R-:W-:Y:S01]  /*7920*/  @!P1 LEA R14, P6, R16, R8, 0x1 ;  /* 0x00000008100e9211 */ /* 0x000fe200078c08ff */
[----:B------:R-:W-:Y:S01]  /*7930*/  @!P4 IMAD.WIDE R4, R2, 0x2, R8 ;  /* 0x000000020204c825 */ /* 0x000fe200078e0208 */
[-C--:B--2---:R-:W-:Y:S02]  /*7940*/  @!P2 LEA.HI.X R13, R17, R9.reuse, R213, 0x1, P5 ;  /* 0x00000009110da211 */ /* 0x084fe400028f0cd5 */
[----:B------:R-:W-:-:S02]  /*7950*/  @!P1 LEA.HI.X R15, R16, R9, R212, 0x1, P6 ;  /* 0x00000009100f9211 */ /* 0x000fc400030f0cd4 */
[----:B------:R0:W-:Y:S04]  /*7960*/  @!P4 ST.E.128 desc[UR48][R4.64], R24 ;  /* 0x000000180400c985 */ /* 0x0001e8000c101d30 */
[----:B------:R0:W-:Y:S04]  /*7970*/  @!P3 ST.E.128 desc[UR48][R10.64], R60 ;  /* 0x0000003c0a00b985 */ /* 0x0001e8000c101d30 */
[----:B------:R0:W-:Y:S04]  /*7980*/  @!P2 ST.E.128 desc[UR48][R12.64], R96 ;  /* 0x000000600c00a985 */ /* 0x0001e8000c101d30 */
[----:B------:R0:W-:Y:S02]  /*7990*/  @!P1 ST.E.128 desc[UR48][R14.64], R112 ;  /* 0x000000700e009985 */ /* 0x0001e4000c101d30 */
.L_x_9063:
[----:B------:R-:W-:Y:S05]  /*79a0*/  BSYNC B0 ;  /* 0x0000000000007941 */ /* 0x000fea0003800000 */
.L_x_9062:
[----:B----4-:R4:W1:Y:S01]  /*79b0*/  SHFL.IDX PT, R9, R3, 0x2, 0x181f ;  /* 0x00581f0003097f89 */ /* 0x01086200000e0000 */
[----:B------:R-:W-:Y:S03]  /*79c0*/  BSSY B0, `(.L_x_9064) ;  /* 0x0000013000007945 */ /* 0x000fe60003800000 */
[----:B0-----:R4:W0:Y:S01]  /*79d0*/  SHFL.IDX PT, R8, R6, 0x2, 0x181f ;  /* 0x00581f0006087f89 */ /* 0x00182200000e0000 */
[----:B------:R-:W-:Y:S05]  /*79e0*/  @P0 BRA `(.L_x_9065) ;  /* 0x0000000000400947 */ /* 0x000fea0003800000 */
[----:B------:R-:W-:Y:S02]  /*79f0*/  ULDC UR4, c[0x0][0xac8] ;  /* 0x0002b20000047ab9 */ /* 0x000fe40000000800 */
[----:B------:R-:W-:Y:S02]  /*7a00*/  ISETP.GE.AND P4, PT, R18, UR4, PT ;  /* 0x0000000412007c0c */ /* 0x000fe4000bf86270 */
[----:B------:R-:W-:Y:S02]  /*7a10*/  ISETP.GE.AND P5, PT, R17, UR4, PT ;  /* 0x0000000411007c0c */ /* 0x000fe4000bfa6270 */
[----:B------:R-:W-:Y:S02]  /*7a20*/  ISETP.GE.AND P6, PT, R16, UR4, PT ;  /* 0x0000000410007c0c */ /* 0x000fe4000bfc6270 */
[----:B------:R-:W-:-:S07]  /*7a30*/  ISETP.GE.AND P3, PT, R2, UR4, PT ;  /* 0x0000000402007c0c */ /* 0x000fce000bf66270 */
[-C--:B0-----:R-:W-:Y:S02]  /*7a40*/  @!P4 LEA R10, P0, R18, R8.reuse, 0x1 ;  /* 0x00000008120ac211 */ /* 0x081fe400078008ff */
[CC--:B-1----:R-:W-:Y:S02]  /*7a50*/  @!P5 LEA R12, P1, R17.reuse, R8.reuse, 0x1 ;  /* 0x00000008110cd211 */ /* 0x0c2fe400078208ff */
[----:B------:R-:W-:Y:S02]  /*7a60*/  @!P6 LEA R14, P2, R16, R8, 0x1 ;  /* 0x00000008100ee211 */ /* 0x000fe400078408ff */
[----:B------:R-:W-:Y:S01]  /*7a70*/  @!P3 IMAD.WIDE R4, R2, 0x2, R8 ;  /* 0x000000020204b825 */ /* 0x000fe200078e0208 */
[-C--:B------:R-:W-:Y:S02]  /*7a80*/  @!P4 LEA.HI.X R11, R18, R9.reuse, R214, 0x1, P0 ;  /* 0x00000009120bc211 */ /* 0x080fe400000f0cd6 */
[-C--:B--2---:R-:W-:Y:S02]  /*7a90*/  @!P5 LEA.HI.X R13, R17, R9.reuse, R213, 0x1, P1 ;  /* 0x00000009110dd211 */ /* 0x084fe400008f0cd5 */
[----:B------:R-:W-:Y:S01]  /*7aa0*/  @!P6 LEA.HI.X R15, R16, R9, R212, 0x1, P2 ;  /* 0x00000009100fe211 */ /* 0x000fe200010f0cd4 */
[----:B------:R0:W-:Y:S04]  /*7ab0*/  @!P3 ST.E.128 desc[UR48][R4.64], R28 ;  /* 0x0000001c0400b985 */ /* 0x0001e8000c101d30 */
[----:B------:R0:W-:Y:S04]  /*7ac0*/  @!P4 ST.E.128 desc[UR48][R10.64], R64 ;  /* 0x000000400a00c985 */ /* 0x0001e8000c101d30 */
[----:B------:R0:W-:Y:S04]  /*7ad0*/  @!P5 ST.E.128 desc[UR48][R12.64], R100 ;  /* 0x000000640c00d985 */ /* 0x0001e8000c101d30 */
[----:B------:R0:W-:Y:S02]  /*7ae0*/  @!P6 ST.E.128 desc[UR48][R14.64], R116 ;  /* 0x000000740e00e985 */ /* 0x0001e4000c101d30 */
.L_x_9065:
[----:B------:R-:W-:Y:S05]  /*7af0*/  BSYNC B0 ;  /* 0x0000000000007941 */ /* 0x000fea0003800000 */
.L_x_9064:
[----:B------:R-:W-:Y:S01]  /*7b00*/  VIADD R0, R32, 0x60 ;  /* 0x0000006020007836 */ /* 0x000fe20000000000 */
[----:B-1----:R1:W1:Y:S01]  /*7b10*/  SHFL.IDX PT, R9, R3, 0x3, 0x181f ;  /* 0x00781f0003097f89 */ /* 0x00226200000e0000 */
[----:B------:R-:W-:Y:S01]  /*7b20*/  UIADD3 UR46, UR46, 0x1, URZ ;  /* 0x000000012e2e7890 */ /* 0x000fe2000fffe03f */
[----:B------:R-:W-:Y:S02]  /*7b30*/  BSSY B0, `(.L_x_9066) ;  /* 0x0000014000007945 */ /* 0x000fe40003800000 */
[----:B------:R-:W-:Y:S01]  /*7b40*/  ISETP.GE.AND P0, PT, R0, R7, PT ;  /* 0x000000070000720c */ /* 0x000fe20003f06270 */
[----:B0-----:R0:W0:-:S12]  /*7b50*/  SHFL.IDX PT, R8, R6, 0x3, 0x181f ;  /* 0x00781f0006087f89 */ /* 0x00101800000e0000 */
[----:B------:R-:W-:Y:S05]  /*7b60*/  @P0 BRA `(.L_x_9067) ;  /* 0x0000000000400947 */ /* 0x000fea0003800000 */
[----:B------:R-:W-:Y:S02]  /*7b70*/  ULDC UR4, c[0x0][0xac8] ;  /* 0x0002b20000047ab9 */ /* 0x000fe40000000800 */
[----:B------:R-:W-:Y:S02]  /*7b80*/  ISETP.GE.AND P4, PT, R18, UR4, PT ;  /* 0x0000000412007c0c */ /* 0x000fe4000bf86270 */
[----:B------:R-:W-:Y:S02]  /*7b90*/  ISETP.GE.AND P5, PT, R17, UR4, PT ;  /* 0x0000000411007c0c */ /* 0x000fe4000bfa6270 */
[----:B------:R-:W-:Y:S02]  /*7ba0*/  ISETP.GE.AND P6, PT, R16, UR4, PT ;  /* 0x0000000410007c0c */ /* 0x000fe4000bfc6270 */
[----:B------:R-:W-:-:S07]  /*7bb0*/  ISETP.GE.AND P3, PT, R2, UR4, PT ;  /* 0x0000000402007c0c */ /* 0x000fce000bf66270 */
[-C--:B0--34-:R-:W-:Y:S02]  /*7bc0*/  @!P4 LEA R6, P0, R18, R8.reuse, 0x1 ;  /* 0x000000081206c211 */ /* 0x099fe400078008ff */
[CC--:B------:R-:W-:Y:S02]  /*7bd0*/  @!P5 LEA R10, P1, R17.reuse, R8.reuse, 0x1 ;  /* 0x00000008110ad211 */ /* 0x0c0fe400078208ff */
[----:B------:R-:W-:Y:S02]  /*7be0*/  @!P6 LEA R12, P2, R16, R8, 0x1 ;  /* 0x00000008100ce211 */ /* 0x000fe400078408ff */
[----:B-1----:R-:W-:Y:S01]  /*7bf0*/  @!P3 IMAD.WIDE R4, R2, 0x2, R8 ;  /* 0x000000020204b825 */ /* 0x002fe200078e0208 */
[-C--:B------:R-:W-:Y:S02]  /*7c00*/  @!P4 LEA.HI.X R7, R18, R9.reuse, R214, 0x1, P0 ;  /* 0x000000091207c211 */ /* 0x080fe400000f0cd6 */
[-C--:B------:R-:W-:Y:S02]  /*7c10*/  @!P5 LEA.HI.X R11, R17, R9.reuse, R213, 0x1, P1 ;  /* 0x00000009110bd211 */ /* 0x080fe400008f0cd5 */
[----:B--2---:R-:W-:Y:S01]  /*7c20*/  @!P6 LEA.HI.X R13, R16, R9, R212, 0x1, P2 ;  /* 0x00000009100de211 */ /* 0x004fe200010f0cd4 */
[----:B------:R0:W-:Y:S04]  /*7c30*/  @!P3 ST.E.128 desc[UR48][R4.64], R52 ;  /* 0x000000340400b985 */ /* 0x0001e8000c101d30 */
[----:B------:R0:W-:Y:S04]  /*7c40*/  @!P4 ST.E.128 desc[UR48][R6.64], R68 ;  /* 0x000000440600c985 */ /* 0x0001e8000c101d30 */
[----:B------:R0:W-:Y:S04]  /*7c50*/  @!P5 ST.E.128 desc[UR48][R10.64], R104 ;  /* 0x000000680a00d985 */ /* 0x0001e8000c101d30 */
[----:B------:R0:W-:Y:S02]  /*7c60*/  @!P6 ST.E.128 desc[UR48][R12.64], R120 ;  /* 0x000000780c00e985 */ /* 0x0001e4000c101d30 */
.L_x_9067:
[----:B------:R-:W-:Y:S05]  /*7c70*/  BSYNC B0 ;  /* 0x0000000000007941 */ /* 0x000fea0003800000 */
.L_x_9066:
[----:B------:R-:W5:Y:S02]  /*7c80*/  LDC R0, c[0x0][0xc34] ;  /* 0x00030d00ff007b82 */ /* 0x000f640000000800 */
[----:B-----5:R-:W-:-:S13]  /*7c90*/  ISETP.LE.AND P0, PT, R0, UR45, PT ;  /* 0x0000002d00007c0c */ /* 0x020fda000bf03270 */
[----:B------:R-:W-:Y:S05]  /*7ca0*/  @!P0 BRA `(.L_x_9068) ;  /* 0xffffff90000c8947 */ /* 0x000fea000383ffff */
[----:B------:R-:W-:Y:S05]  /*7cb0*/  EXIT ;  /* 0x000000000000794d */ /* 0x000fea0003800000 */
.L_x_9034:
        /* <DEDUP_REMOVED lines=10> */
[----:B------:R-:W-:Y:S01]  /*7d60*/  ULDC.64 UR4, c[0x0][0x418] ;  /* 0x0001060000047ab9 */ /* 0x000fe20000000a00 */
[----:B------:R-:W-:Y:S01]  /*7d70*/  ULDC UR9, c[0x0][0x320] ;  /* 0x0000c80000097ab9 */ /* 0x000fe20000000800 */
[----:B------:R-:W-:Y:S01]  /*7d80*/  UISETP.NE.U32.AND UP0, UPT, UR4, URZ, UPT ;  /* 0x0000003f0400728c */ /* 0x000fe2000bf05070 */
[----:B------:R-:W0:Y:S01]  /*7d90*/  S2UR UR8, SR_CgaCtaId ;  /* 0x00000000000879c3 */ /* 0x000e220000008800 */
[----:B------:R-:W-:Y:S01]  /*7da0*/  LOP3.LUT R5, R31, 0x38, RZ, 0xc0, !PT ;  /* 0x000000381f057812 */ /* 0x000fe200078ec0ff */
[----:B------:R-:W-:Y:S01]  /*7db0*/  ULDC UR4, c[0x0][0x424] ;  /* 0x0001090000047ab9 */ /* 0x000fe20000000800 */
[----:B------:R-:W-:Y:S01]  /*7dc0*/  UISETP.NE.AND.EX UP0, UPT, UR5, URZ, UPT, UP0 ;  /* 0x0000003f0500728c */ /* 0x000fe2000bf05300 */
[----:B------:R-:W-:Y:S01]  /*7dd0*/  LOP3.LUT R16, R16, 0xffffffef, RZ, 0xc0, !PT ;  /* 0xffffffef10107812 */ /* 0x000fe200078ec0ff */
[----:B------:R-:W-:Y:S01]  /*7de0*/  ULDC.64 UR6, c[0x0][0x2f0] ;  /* 0x0000bc0000067ab9 */ /* 0x000fe20000000a00 */
[C---:B------:R-:W-:Y:S01]  /*7df0*/  LOP3.LUT R0, R5.reuse, 0x40, RZ, 0xfc, !PT ;  /* 0x0000004005007812 */ /* 0x040fe200078efcff */
[----:B------:R-:W-:Y:S01]  /*7e00*/  USEL UR4, UR4, 0x1, UP0 ;  /* 0x0000000104047887 */ /* 0x000fe20008000000 */
[C---:B------:R-:W-:Y:S01]  /*7e10*/  LOP3.LUT R2, R5.reuse, 0x80, RZ, 0xfc, !PT ;  /* 0x0000008005027812 */ /* 0x040fe200078efcff */
[----:B------:R-:W-:Y:S01]  /*7e20*/  UMOV UR37, 0x400 ;  /* 0x0000040000257882 */ /* 0x000fe20000000000 */
[----:B------:R-:W-:Y:S01]  /*7e30*/  ISETP.GE.AND P2, PT, R0, UR9, PT ;  /* 0x0000000900007c0c */ /* 0x000fe2000bf46270 */
[----:B------:R-:W-:Y:S01]  /*7e40*/  UIMAD UR36, UR4, UR6, URZ ;  /* 0x00000006042472a4 */ /* 0x000fe2000f8e023f */
[----:B------:R-:W-:Y:S01]  /*7e50*/  ISETP.GE.AND P1, PT, R2, UR9, PT ;  /* 0x0000000902007c0c */ /* 0x000fe2000bf26270 */
[----:B------:R1:W-:Y:S01]  /*7e60*/  STL [R1+0x4], RZ ;  /* 0x000004ff01007387 */ /* 0x0003e20000100800 */
[C---:B------:R-:W-:Y:S01]  /*7e70*/  ISETP.GE.AND P3, PT, R5.reuse, UR9, PT ;  /* 0x0000000905007c0c */ /* 0x040fe2000bf66270 */
[----:B------:R-:W-:Y:S01]  /*7e80*/  UIADD3 UR4, UR36, 0x5f, URZ ;  /* 0x0000005f24047890 */ /* 0x000fe2000fffe03f */
[----:B------:R-:W-:Y:S01]  /*7e90*/  LOP3.LUT R0, R5, 0xc0, RZ, 0xfc, !PT ;  /* 0x000000c005007812 */ /* 0x000fe200078efcff */
[----:B------:R-:W-:Y:S01]  /*7ea0*/  ULDC UR10, c[0x0][0x2b8] ;  /* 0x0000ae00000a7ab9 */ /* 0x000fe20000000800 */
[----:B------:R-:W-:Y:S01]  /*7eb0*/  SHF.R.U32.HI R36, RZ, 0x3, R19 ;  /* 0x00000003ff247819 */ /* 0x000fe20000011613 */
[----:B------:R-:W-:Y:S01]  /*7ec0*/  UIMAD.WIDE UR4, UR4, 0x2aaaaaab, URZ ;  /* 0x2aaaaaab040478a5 */ /* 0x000fe2000f8e023f */
[----:B------:R-:W-:Y:S01]  /*7ed0*/  ISETP.GE.AND P0, PT, R0, UR9, PT ;  /* 0x0000000900007c0c */ /* 0x000fe2000bf06270 */
[----:B------:R-:W-:Y:S01]  /*7ee0*/  IMAD.U32 R37, RZ, RZ, UR11 ;  /* 0x0000000bff257e24 */ /* 0x000fe2000f8e00ff */
[----:B------:R-:W-:Y:S01]  /*7ef0*/  SEL R4, RZ, 0x1, P3 ;  /* 0x00000001ff047807 */ /* 0x000fe20001800000 */
[----:B------:R-:W-:Y:S01]  /*7f00*/  USHF.R.U32.HI UR6, URZ, 0x1f, UR5 ;  /* 0x0000001f3f067899 */ /* 0x000fe20008011605 */
[----:B------:R-:W-:Y:S01]  /*7f10*/  @P2 LOP3.LUT R16, R16, 0x10, RZ, 0xfc, !PT ;  /* 0x0000001010102812 */ /* 0x000fe200078efcff */
[----:B0-----:R-:W-:Y:S01]  /*7f20*/  ULEA UR37, UR8, UR37, 0x18 ;  /* 0x0000002508257291 */ /* 0x001fe2000f8ec03f */
[----:B------:R-:W-:Y:S01]  /*7f30*/  SEL R2, RZ, 0x2, P2 ;  /* 0x00000002ff027807 */ /* 0x000fe20001000000 */
[----:B------:R-:W-:Y:S01]  /*7f40*/  ULEA.HI.SX32 UR6, UR5, UR6, 0x1c ;  /* 0x0000000605067291 */ /* 0x000fe2000f8fe23f */
[----:B------:R-:W-:Y:S01]  /*7f50*/  LOP3.LUT R16, R16, 0xfffffff7, RZ, 0xc0, !PT ;  /* 0xfffffff710107812 */ /* 0x000fe200078ec0ff */
[----:B------:R-:W-:Y:S01]  /*7f60*/  IMAD.MOV.U32 R27, RZ, RZ, 0x1 ;  /* 0x00000001ff1b7424 */ /* 0x000fe200078e00ff */
[----:B------:R-:W-:Y:S01]  /*7f70*/  SEL R3, RZ, 0x4, P1 ;  /* 0x00000004ff037807 */ /* 0x000fe20000800000 */
[----:B------:R-:W-:Y:S01]  /*7f80*/  UIADD3 UR5, UR6, -0x1, URZ ;  /* 0xffffffff06057890 */ /* 0x000fe2000fffe03f */
[----:B------:R-:W-:Y:S01]  /*7f90*/  @P1 LOP3.LUT R16, R16, 0x8, RZ, 0xfc, !PT ;  /* 0x0000000810101812 */ /* 0x000fe200078efcff */
[----:B------:R-:W-:Y:S01]  /*7fa0*/  IMAD.MOV.U32 R17, RZ, RZ, RZ ;  /* 0x000000ffff117224 */ /* 0x000fe200078e00ff */
[----:B------:R-:W-:Y:S01]  /*7fb0*/  LOP3.LUT R36, R36, 0xf, RZ, 0xc0, !PT ;  /* 0x0000000f24247812 */ /* 0x000fe200078ec0ff */
[----:B------:R-:W-:Y:S01]  /*7fc0*/  UIMAD UR8, UR5, -0x60, UR36 ;  /* 0xffffffa0050878a4 */ /* 0x000fe2000f8e0224 */
[----:B------:R-:W-:Y:S01]  /*7fd0*/  LOP3.LUT R16, R16, 0xfffffffd, RZ, 0xc0, !PT ;  /* 0xfffffffd10107812 */ /* 0x000fe200078ec0ff */
[----:B------:R-:W-:Y:S01]  /*7fe0*/  ULDC UR39, c[0x0][0x448] ;  /* 0x0001120000277ab9 */ /* 0x000fe20000000800 */
[----:B------:R-:W-:Y:S01]  /*7ff0*/  IADD3 R3, R3, R2, R4 ;  /* 0x0000000203037210 */ /* 0x000fe20007ffe004 */
[----:B------:R-:W-:Y:S01]  /*8000*/  ULDC UR4, c[0x0][0x288] ;  /* 0x0000a20000047ab9 */ /* 0x000fe20000000800 */
[----:B------:R-:W-:Y:S01]  /*8010*/  @P3 LOP3.LUT R16, R16, 0x2, RZ, 0xfc, !PT ;  /* 0x0000000210103812 */ /* 0x000fe200078efcff */
[----:B------:R-:W-:Y:S01]  /*8020*/  ULOP3.LUT UR41, UR38, 0x2, URZ, 0xfc, !UPT ;  /* 0x0000000226297892 */ /* 0x000fe2000f8efc3f */
[----:B------:R-:W-:Y:S01]  /*8030*/  SEL R2, RZ, 0x8, P0 ;  /* 0x00000008ff027807 */ /* 0x000fe20000000000 */
[----:B------:R-:W-:Y:S01]  /*8040*/  ULDC UR42, c[0x0][0xc] ;  /* 0x00000300002a7ab9 */ /* 0x000fe20000000800 */
[----:B------:R-:W-:Y:S01]  /*8050*/  LOP3.LUT R16, R16, 0xfffffffb, RZ, 0xc0, !PT ;  /* 0xfffffffb10107812 */ /* 0x000fe200078ec0ff */
[----:B------:R-:W-:Y:S01]  /*8060*/  UIMAD UR39, UR39, UR4, URZ ;  /* 0x00000004272772a4 */ /* 0x000fe2000f8e023f */
[----:B------:R-:W-:Y:S01]  /*8070*/  IADD3 R34, -R36, UR8, RZ ;  /* 0x0000000824227c10 */ /* 0x000fe2000fffe1ff */
[----:B------:R-:W-:Y:S01]  /*8080*/  IMAD.IADD R2, R2, 0x1, R3 ;  /* 0x0000000102027824 */ /* 0x000fe200078e0203 */
[----:B------:R-:W-:Y:S01]  /*8090*/  @P0 LOP3.LUT R16, R16, 0x4, RZ, 0xfc, !PT ;  /* 0x0000000410100812 */ /* 0x000fe200078efcff */
[----:B------:R-:W-:Y:S01]  /*80a0*/  UIADD3 UR40, UR6, -0x2, URZ ;  /* 0xfffffffe06287890 */ /* 0x000fe2000fffe03f */
[----:B------:R-:W-:-:S02]  /*80b0*/  ISETP.GE.AND P0, PT, R5, UR9, PT ;  /* 0x0000000905007c0c */ /* 0x000fc4000bf06270 */
[----:B------:R-:W-:Y:S02]  /*80c0*/  LOP3.LUT R35, R35, 0xfffffffb, RZ, 0xc0, !PT ;  /* 0xfffffffb23237812 */ /* 0x000fe400078ec0ff */
[C---:B------:R-:W-:Y:S02]  /*80d0*/  ISETP.LT.OR P3, PT, R34.reuse, 0x1, P0 ;  /* 0x000000012200780c */ /* 0x040fe40000761670 */
[C---:B------:R-:W-:Y:S02]  /*80e0*/  ISETP.LT.OR P2, PT, R34.reuse, 0x11, P0 ;  /* 0x000000112200780c */ /* 0x040fe40000741670 */
[----:B------:R-:W-:Y:S02]  /*80f0*/  ISETP.LT.OR P1, PT, R34, 0x21, P0 ;  /* 0x000000212200780c */ /* 0x000fe40000721670 */
[----:B------:R-:W-:Y:S02]  /*8100*/  LOP3.LUT R16, R16, 0xefffffff, RZ, 0xc0, !PT ;  /* 0xefffffff10107812 */ /* 0x000fe400078ec0ff */
[----:B------:R-:W-:-:S02]  /*8110*/  LOP3.LUT R0, R31, 0x1f8, RZ, 0xc0, !PT ;  /* 0x000001f81f007812 */ /* 0x000fc400078ec0ff */
[----:B------:R-:W-:Y:S02]  /*8120*/  SHF.L.U32 R3, R19, 0x4, RZ ;  /* 0x0000000413037819 */ /* 0x000fe400000006ff */
[----:B------:R-:W-:Y:S02]  /*8130*/  LOP3.LUT R0, R0, 0x38, R19, 0x78, !PT ;  /* 0x0000003800007812 */ /* 0x000fe400078e7813 */
[----:B------:R-:W-:Y:S02]  /*8140*/  @P3 LOP3.LUT R35, R35, 0x4, RZ, 0xfc, !PT ;  /* 0x0000000423233812 */ /* 0x000fe400078efcff */
[----:B------:R-:W-:Y:S02]  /*8150*/  ISETP.LT.OR P3, PT, R34, 0x31, P0 ;  /* 0x000000312200780c */ /* 0x000fe40000761670 */
[----:B------:R-:W-:Y:S02]  /*8160*/  LOP3.LUT R35, R35, 0xfffffffd, RZ, 0xc0, !PT ;  /* 0xfffffffd23237812 */ /* 0x000fe400078ec0ff */
[----:B------:R-:W-:Y:S01]  /*8170*/  LOP3.LUT R28, R36, 0x70, R3, 0xf8, !PT ;  /* 0x00000070241c7812 */ /* 0x000fe200078ef803 */
[----:B------:R-:W-:Y:S01]  /*8180*/  IMAD.U32 R3, RZ, RZ, UR5 ;  /* 0x00000005ff037e24 */ /* 0x000fe2000f8e00ff */
[----:B------:R-:W-:-:S02]  /*8190*/  @P2 LOP3.LUT R35, R35, 0x2, RZ, 0xfc, !PT ;  /* 0x0000000223232812 */ /* 0x000fc400078efcff */
[----:B------:R-:W-:Y:S02]  /*81a0*/  ISETP.LT.OR P2, PT, R34, 0x41, P0 ;  /* 0x000000412200780c */ /* 0x000fe40000741670 */
[----:B------:R-:W-:Y:S02]  /*81b0*/  LOP3.LUT R35, R35, 0xfffffffe, RZ, 0xc0, !PT ;  /* 0xfffffffe23237812 */ /* 0x000fe400078ec0ff */
[----:B------:R-:W-:Y:S01]  /*81c0*/  LOP3.LUT R31, R0, 0x200, R31, 0xf8, !PT ;  /* 0x00000200001f7812 */ /* 0x000fe200078ef81f */
[----:B------:R-:W-:Y:S01]  /*81d0*/  IMAD R0, R3, 0x60, R28 ;  /* 0x0000006003007824 */ /* 0x000fe200078e021c */
[----:B------:R-:W-:Y:S02]  /*81e0*/  @P1 LOP3.LUT R35, R35, 0x1, RZ, 0xfc, !PT ;  /* 0x0000000123231812 */ /* 0x000fe400078efcff */
[----:B------:R-:W-:Y:S02]  /*81f0*/  ISETP.LT.OR P1, PT, R34, 0x51, P0 ;  /* 0x000000512200780c */ /* 0x000fe40000721670 */
[----:B------:R-:W-:Y:S01]  /*8200*/  LOP3.LUT P0, RZ, R2, 0x2, RZ, 0xc0, !PT ;  /* 0x0000000202ff7812 */ /* 0x000fe2000780c0ff */
[----:B------:R1:W-:Y:S01]  /*8210*/  STL [R1+0x8], R0 ;  /* 0x0000080001007387 */ /* 0x0003e20000100800 */
[----:B------:R-:W-:-:S02]  /*8220*/  @P3 LOP3.LUT R16, R16, 0x10000000, RZ, 0xfc, !PT ;  /* 0x1000000010103812 */ /* 0x000fc400078efcff */
[----:B------:R-:W-:Y:S02]  /*8230*/  ISETP.LT.OR P3, PT, R34, 0x1, !P0 ;  /* 0x000000012200780c */ /* 0x000fe40004761670 */
[----:B------:R-:W-:Y:S02]  /*8240*/  LOP3.LUT R16, R16, 0xffbfffff, RZ, 0xc0, !PT ;  /* 0xffbfffff10107812 */ /* 0x000fe400078ec0ff */
[----:B------:R-:W-:Y:S02]  /*8250*/  LOP3.LUT R35, R35, 0xffffffbf, RZ, 0xc0, !PT ;  /* 0xffffffbf23237812 */ /* 0x000fe400078ec0ff */
[----:B------:R-:W-:Y:S02]  /*8260*/  @P2 LOP3.LUT R16, R16, 0x400000, RZ, 0xfc, !PT ;  /* 0x0040000010102812 */ /* 0x000fe400078efcff */
[----:B------:R-:W-:Y:S02]  /*8270*/  ISETP.LT.OR P2, PT, R34, 0x11, !P0 ;  /* 0x000000112200780c */ /* 0x000fe40004741670 */
[----:B------:R-:W-:-:S02]  /*8280*/  LOP3.LUT R16, R16, 0x7fffffff, RZ, 0xc0, !PT ;  /* 0x7fffffff10107812 */ /* 0x000fc400078ec0ff */
[----:B------:R-:W-:Y:S02]  /*8290*/  @P1 LOP3.LUT R35, R35, 0x40, RZ, 0xfc, !PT ;  /* 0x0000004023231812 */ /* 0x000fe400078efcff */
[----:B------:R-:W-:Y:S02]  /*82a0*/  @P3 LOP3.LUT R16, R16, 0x80000000, RZ, 0xfc, !PT ;  /* 0x8000000010103812 */ /* 0x000fe400078efcff */
[----:B------:R-:W-:Y:S02]  /*82b0*/  ISETP.LT.OR P1, PT, R34, 0x21, !P0 ;  /* 0x000000212200780c */ /* 0x000fe40004721670 */
[----:B------:R-:W-:Y:S02]  /*82c0*/  LOP3.LUT R16, R16, 0xbfffffff, RZ, 0xc0, !PT ;  /* 0xbfffffff10107812 */ /* 0x000fe400078ec0ff */
[----:B------:R-:W-:Y:S02]  /*82d0*/  ISETP.LT.OR P3, PT, R34, 0x31, !P0 ;  /* 0x000000312200780c */ /* 0x000fe40004761670 */
[----:B------:R-:W-:-:S02]  /*82e0*/  @P2 LOP3.LUT R16, R16, 0x40000000, RZ, 0xfc, !PT ;  /* 0x4000000010102812 */ /* 0x000fc400078efcff */
[----:B------:R-:W-:Y:S02]  /*82f0*/  ISETP.LT.OR P2, PT, R34, 0x41, !P0 ;  /* 0x000000412200780c */ /* 0x000fe40004741670 */
[----:B------:R-:W-:Y:S02]  /*8300*/  LOP3.LUT R16, R16, 0xdfffffff, RZ, 0xc0, !PT ;  /* 0xdfffffff10107812 */ /* 0x000fe400078ec0ff */
[----:B------:R-:W-:Y:S02]  /*8310*/  LOP3.LUT R35, R35, 0xffffffdf, RZ, 0xc0, !PT ;  /* 0xffffffdf23237812 */ /* 0x000fe400078ec0ff */
[----:B------:R-:W-:Y:S02]  /*8320*/  @P1 LOP3.LUT R16, R16, 0x20000000, RZ, 0xfc, !PT ;  /* 0x2000000010101812 */ /* 0x000fe400078efcff */
[----:B------:R-:W-:Y:S02]  /*8330*/  ISETP.LT.OR P1, PT, R34, 0x51, !P0 ;  /* 0x000000512200780c */ /* 0x000fe40004721670 */
[----:B------:R-:W-:-:S02]  /*8340*/  LOP3.LUT R16, R16, 0xf7ffffff, RZ, 0xc0, !PT ;  /* 0xf7ffffff10107812 */ /* 0x000fc400078ec0ff */
[----:B------:R-:W-:Y:S02]  /*8350*/  LOP3.LUT P0, RZ, R2, 0x4, RZ, 0xc0, !PT ;  /* 0x0000000402ff7812 */ /* 0x000fe4000780c0ff */
[----:B------:R-:W-:Y:S02]  /*8360*/  @P3 LOP3.LUT R16, R16, 0x8000000, RZ, 0xfc, !PT ;  /* 0x0800000010103812 */ /* 0x000fe400078efcff */
[----:B------:R-:W-:Y:S02]  /*8370*/  ISETP.LT.OR P3, PT, R34, 0x1, !P0 ;  /* 0x000000012200780c */ /* 0x000fe40004761670 */
[----:B------:R-:W-:Y:S02]  /*8380*/  LOP3.LUT R16, R16, 0xfffdffff, RZ, 0xc0, !PT ;  /* 0xfffdffff10107812 */ /* 0x000fe400078ec0ff */
[----:B------:R-:W-:Y:S02]  /*8390*/  LEA R4, R31, UR37, 0x1 ;  /* 0x000000251f047c11 */ /* 0x000fe4000f8e08ff */
[----:B------:R-:W-:-:S02]  /*83a0*/  @P2 LOP3.LUT R16, R16, 0x20000, RZ, 0xfc, !PT ;  /* 0x0002000010102812 */ /* 0x000fc400078efcff */
[----:B------:R-:W-:Y:S02]  /*83b0*/  ISETP.LT.OR P2, PT, R34, 0x11, !P0 ;  /* 0x000000112200780c */ /* 0x000fe40004741670 */
[----:B------:R-:W-:Y:S02]  /*83c0*/  LOP3.LUT R16, R16, 0xfbffffff, RZ, 0xc0, !PT ;  /* 0xfbffffff10107812 */ /* 0x000fe400078ec0ff */
[----:B------:R-:W-:Y:S02]  /*83d0*/  @P1 LOP3.LUT R35, R35, 0x20, RZ, 0xfc, !PT ;  /* 0x0000002023231812 */ /* 0x000fe400078efcff */
[----:B------:R-:W-:Y:S02]  /*83e0*/  @P3 LOP3.LUT R16, R16, 0x4000000, RZ, 0xfc, !PT ;  /* 0x0400000010103812 */ /* 0x000fe400078efcff */
[----:B------:R-:W-:Y:S02]  /*83f0*/  ISETP.LT.OR P1, PT, R34, 0x21, !P0 ;  /* 0x000000212200780c */ /* 0x000fe40004721670 */
[----:B------:R-:W-:-:S02]  /*8400*/  LOP3.LUT R16, R16, 0xfdffffff, RZ, 0xc0, !PT ;  /* 0xfdffffff10107812 */ /* 0x000fc400078ec0ff */
[----:B------:R-:W-:Y:S02]  /*8410*/  ISETP.LT.OR P3, PT, R34, 0x31, !P0 ;  /* 0x000000312200780c */ /* 0x000fe40004761670 */
[----:B------:R-:W-:Y:S02]  /*8420*/  @P2 LOP3.LUT R16, R16, 0x2000000, RZ, 0xfc, !PT ;  /* 0x0200000010102812 */ /* 0x000fe400078efcff */
[----:B------:R-:W-:Y:S02]  /*8430*/  ISETP.LT.OR P2, PT, R34, 0x41, !P0 ;  /* 0x000000412200780c */ /* 0x000fe40004741670 */
[----:B------:R-:W-:Y:S02]  /*8440*/  LOP3.LUT R16, R16, 0xfeffffff, RZ, 0xc0, !PT ;  /* 0xfeffffff10107812 */ /* 0x000fe400078ec0ff */
[----:B------:R-:W-:Y:S02]  /*8450*/  LOP3.LUT R35, R35, 0xffffffef, RZ, 0xc0, !PT ;  /* 0xffffffef23237812 */ /* 0x000fe400078ec0ff */
[----:B------:R-:W-:-:S02]  /*8460*/  @P1 LOP3.LUT R16, R16, 0x1000000, RZ, 0xfc, !PT ;  /* 0x0100000010101812 */ /* 0x000fc400078efcff */
[----:B------:R-:W-:Y:S02]  /*8470*/  ISETP.LT.OR P1, PT, R34, 0x51, !P0 ;  /* 0x000000512200780c */ /* 0x000fe40004721670 */
[----:B------:R-:W-:Y:S02]  /*8480*/  LOP3.LUT R16, R16, 0xff7fffff, RZ, 0xc0, !PT ;  /* 0xff7fffff10107812 */ /* 0x000fe400078ec0ff */
[----:B------:R-:W-:Y:S02]  /*8490*/  LOP3.LUT P0, RZ, R2, 0x8, RZ, 0xc0, !PT ;  /* 0x0000000802ff7812 */ /* 0x000fe4000780c0ff */
[----:B------:R-:W-:Y:S02]  /*84a0*/  @P3 LOP3.LUT R16, R16, 0x800000, RZ, 0xfc, !PT ;  /* 0x0080000010103812 */ /* 0x000fe400078efcff */
[----:B------:R-:W-:Y:S02]  /*84b0*/  ISETP.LT.OR P3, PT, R34, 0x1, !P0 ;  /* 0x000000012200780c */ /* 0x000fe40004761670 */
[----:B------:R-:W-:-:S03]  /*84c0*/  LOP3.LUT R16, R16, 0xfffeffff, RZ, 0xc0, !PT ;  /* 0xfffeffff10107812 */ /* 0x000fc600078ec0ff */
        /* <DEDUP_REMOVED lines=11> */
[----:B------:R-:W-:-:S04]  /*8580*/  LOP3.LUT R16, R16, 0xfff7ffff, RZ, 0xc0, !PT ;  /* 0xfff7ffff10107812 */ /* 0x000fc800078ec0ff */
        /* <DEDUP_REMOVED lines=9> */
[----:B------:R-:W-:Y:S02]  /*8620*/  ISETP.GE.AND P1, PT, R34, 0x1, PT ;  /* 0x000000012200780c */ /* 0x000fe40003f26270 */
[----:B------:R-:W-:Y:S02]  /*8630*/  LOP3.LUT R16, R16, 0xffffff7f, RZ, 0xc0, !PT ;  /* 0xffffff7f10107812 */ /* 0x000fe400078ec0ff */
[----:B------:R-:W-:-:S07]  /*8640*/  ISETP.GE.AND P0, PT, R34, 0x11, PT ;  /* 0x000000112200780c */ /* 0x000fce0003f06270 */
[----:B------:R-:W-:Y:S02]  /*8650*/  @P2 LOP3.LUT R16, R16, 0x80, RZ, 0xfc, !PT ;  /* 0x0000008010102812 */ /* 0x000fe400078efcff */
[----:B------:R-:W-:Y:S02]  /*8660*/  ISETP.GE.AND P2, PT, R34, 0x21, PT ;  /* 0x000000212200780c */ /* 0x000fe40003f46270 */
[----:B------:R-:W-:-:S04]  /*8670*/  LOP3.LUT R16, R16, 0xffffefff, RZ, 0xc0, !PT ;  /* 0xffffefff10107812 */ /* 0x000fc800078ec0ff */
        /* <DEDUP_REMOVED lines=20> */
.L_x_9104:
[----:B0-----:R-:W0:Y:S01]  /*87c0*/  LDC R0, c[0x0][0xc38] ;  /* 0x00030e00ff007b82 */ /* 0x001e220000000800 */
[----:B------:R-:W-:Y:S01]  /*87d0*/  IMAD.MOV.U32 R23, RZ, RZ, R37 ;  /* 0x000000ffff177224 */ /* 0x000fe200078e0025 */
[----:B------:R-:W-:Y:S05]  /*87e0*/  YIELD ;  /* 0x0000000000007946 */ /* 0x000fea0003800000 */
[----:B------:R-:W-:Y:S01]  /*87f0*/  ULDC.64 UR4, c[0x0][0xa28] ;  /* 0x00028a0000047ab9 */ /* 0x000fe20000000a00 */
[----:B------:R-:W-:Y:S02]  /*8800*/  MOV R32, RZ ;  /* 0x000000ff00207202 */ /* 0x000fe40000000f00 */
[----:B0-----:R-:W-:-:S13]  /*8810*/  ISETP.NE.AND P0, PT, R0, 0x1, PT ;  /* 0x000000010000780c */ /* 0x001fda0003f05270 */
[----:B------:R-:W0:Y:S08]  /*8820*/  @P0 LDC R0, c[0x0][0xc3c] ;  /* 0x00030f00ff000b82 */ /* 0x000e300000000800 */
[----:B-1----:R-:W1:Y:S01]  /*8830*/  @P0 LDC R3, c[0x0][0xc40] ;  /* 0x00031000ff030b82 */ /* 0x002e620000000800 */
[----:B0-----:R-:W-:-:S05]  /*8840*/  @P0 IMAD.HI.U32 R0, R37, R0, RZ ;  /* 0x0000000025000227 */ /* 0x001fca00078e00ff */
[----:B-1----:R-:W-:Y:S02]  /*8850*/  @P0 SHF.R.U32.HI R23, RZ, R3, R0 ;  /* 0x00000003ff170219 */ /* 0x002fe40000011600 */
[----:B------:R-:W0:Y:S03]  /*8860*/  LDC R0, c[0x0][0xc44] ;  /* 0x00031100ff007b82 */ /* 0x000e260000000800 */
[----:B--2---:R-:W-:Y:S01]  /*8870*/  IMAD.MOV.U32 R18, RZ, RZ, R23 ;  /* 0x000000ffff127224 */ /* 0x004fe200078e0017 */
        /* <DEDUP_REMOVED lines=17> */
[----:B------:R-:W-:Y:S01]  /*8990*/  MOV R8, 0x70 ;  /* 0x0000007000087802 */ /* 0x000fe20000000f00 */
        /* <DEDUP_REMOVED lines=8> */
[----:B------:R-:W-:-:S07]  /*8a20*/  IMAD.MOV.U32 R13, RZ, RZ, RZ ;  /* 0x000000ffff0d7224 */ /* 0x000fce00078e00ff */
[----:B------:R-:W-:-:S07]  /*8a30*/  LEPC R20, `(.L_x_9070) ;  /* 0x000000001014794e */ /* 0x000fce0000000000 */
[----:B0----5:R-:W-:Y:S05]  /*8a40*/  CALL.ABS.NOINC R2 ;  /* 0x0000000002007343 */ /* 0x021fea0003c00000 */
.L_x_9070:
[----:B------:R-:W-:-:S04]  /*8a50*/  UIADD3 UR4, UR37, 0x400, URZ ;  /* 0x0000040025047890 */ /* 0x000fc8000fffe03f */
[----:B------:R-:W-:-:S06]  /*8a60*/  ULOP3.LUT UP0, URZ, UR4, 0x3ff, URZ, 0xc0, !UPT ;  /* 0x000003ff043f7892 */ /* 0x000fcc000f80c03f */
[----:B------:R-:W-:-:S13]  /*8a70*/  PLOP3.LUT P0, PT, PT, PT, UP0, 0x80, 0x0 ;  /* 0x000000000000781c */ /* 0x000fda0003f0f008 */
        /* <DEDUP_REMOVED lines=17> */
.L_x_9072:
[----:B------:R0:W1:Y:S01]  /*8b90*/  LDC.64 R2, c[0x4][R19] ;  /* 0x0100000013027b82 */ /* 0x0000620000000a00 */
[----:B------:R-:W-:Y:S01]  /*8ba0*/  ULDC.64 UR4, c[0x4][0xf0] ;  /* 0x01003c0000047ab9 */ /* 0x000fe20000000a00 */
[----:B------:R-:W-:Y:S01]  /*8bb0*/  ULDC.64 UR6, c[0x4][0xf8] ;  /* 0x01003e0000067ab9 */ /* 0x000fe20000000a00 */
[----:B------:R-:W-:Y:S01]  /*8bc0*/  IMAD.U32 R4, RZ, RZ, UR4 ;  /* 0x00000004ff047e24 */ /* 0x000fe2000f8e00ff */
[----:B------:R-:W-:Y:S01]  /*8bd0*/  MOV R6, UR6 ;  /* 0x0000000600067c02 */ /* 0x000fe20008000f00 */
[----:B------:R-:W-:Y:S01]  /*8be0*/  IMAD.U32 R5, RZ, RZ, UR5 ;  /* 0x00000005ff057e24 */ /* 0x000fe2000f8e00ff */
[----:B------:R-:W-:Y:S01]  /*8bf0*/  ULDC.64 UR4, c[0x4][0x18] ;  /* 0x0100060000047ab9 */ /* 0x000fe20000000a00 */
[----:B------:R-:W-:Y:S02]  /*8c00*/  IMAD.U32 R7, RZ, RZ, UR7 ;  /* 0x00000007ff077e24 */ /* 0x000fe4000f8e00ff */
[----:B------:R-:W-:Y:S02]  /*8c10*/  IMAD.U32 R10, RZ, RZ, UR4 ;  /* 0x00000004ff0a7e24 */ /* 0x000fe4000f8e00ff */
[----:B------:R-:W-:-:S02]  /*8c20*/  IMAD.U32 R11, RZ, RZ, UR5 ;  /* 0x00000005ff0b7e24 */ /* 0x000fc4000f8e00ff */
[----:B------:R-:W-:Y:S02]  /*8c30*/  IMAD.MOV.U32 R8, RZ, RZ, 0x70 ;  /* 0x00000070ff087424 */ /* 0x000fe400078e00ff */
[----:B------:R-:W-:Y:S02]  /*8c40*/  IMAD.MOV.U32 R12, RZ, RZ, 0x1 ;  /* 0x00000001ff0c7424 */ /* 0x000fe400078e00ff */
[----:B0-----:R-:W-:-:S07]  /*8c50*/  IMAD.MOV.U32 R13, RZ, RZ, RZ ;  /* 0x000000ffff0d7224 */ /* 0x001fce00078e00ff */
[----:B------:R-:W-:-:S07]  /*8c60*/  LEPC R20, `(.L_x_9071) ;  /* 0x000000001014794e */ /* 0x000fce0000000000 */
[----:B-1----:R-:W-:Y:S05]  /*8c70*/  CALL.ABS.NOINC R2 ;  /* 0x0000000002007343 */ /* 0x002fea0003c00000 */
.L_x_9071:
[----:B------:R-:W-:Y:S01]  /*8c80*/  ULDC.64 UR4, c[0x0][0x9f8] ;  /* 0x00027e0000047ab9 */ /* 0x000fe20000000a00 */
[----:B------:R-:W-:Y:S01]  /*8c90*/  MOV R30, R18 ;  /* 0x00000012001e7202 */ /* 0x000fe20000000f00 */
[----:B------:R-:W0:Y:S01]  /*8ca0*/  LDC R8, c[0x0][0x430] ;  /* 0x00010c00ff087b82 */ /* 0x000e220000000800 */
[----:B------:R-:W-:Y:S01]  /*8cb0*/  ISETP.NE.U32.AND P0, PT, RZ, UR4, PT ;  /* 0x00000004ff007c0c */ /* 0x000fe2000bf05070 */
[----:B------:R-:W-:Y:S01]  /*8cc0*/  IMAD.MOV R0, RZ, RZ, -R18 ;  /* 0x000000ffff007224 */ /* 0x000fe200078e0a12 */
[----:B------:R-:W-:Y:S02]  /*8cd0*/  ULDC UR4, c[0x0][0xc44] ;  /* 0x0003110000047ab9 */ /* 0x000fe40000000800 */
[----:B------:R-:W-:-:S13]  /*8ce0*/  ISETP.NE.AND.EX P0, PT, RZ, UR5, PT, P0 ;  /* 0x00000005ff007c0c */ /* 0x000fda000bf05300 */
[----:B------:R-:W1:Y:S02]  /*8cf0*/  @P0 LDC.64 R2, c[0x0][0x9f8] ;  /* 0x00027e00ff020b82 */ /* 0x000e640000000a00 */
[----:B-1----:R-:W-:-:S05]  /*8d00*/  @P0 IMAD.WIDE R2, R18, 0x4, R2 ;  /* 0x0000000412020825 */ /* 0x002fca00078e0202 */
[----:B------:R1:W5:Y:S01]  /*8d10*/  @P0 LDG.E R30, desc[UR48][R2.64] ;  /* 0x00000030021e0981 */ /* 0x000362000c1e1900 */
[----:B------:R-:W-:Y:S01]  /*8d20*/  UMOV UR5, 0xffffffff ;  /* 0xffffffff00057882 */ /* 0x000fe20000000000 */
[----:B------:R-:W-:Y:S02]  /*8d30*/  IMAD R19, R0, UR4, R23 ;  /* 0x0000000400137c24 */ /* 0x000fe4000f8e0217 */
[----:B0-----:R-:W-:Y:S05]  /*8d40*/  BRA.DIV UR5, `(.L_x_9073) ;  /* 0x0000002e05c47947 */ /* 0x001fea000b800000 */
.L_x_9121:
        /* <DEDUP_REMOVED lines=8> */
[----:B-1----:R-:W1:Y:S08]  /*8dd0*/  @P0 LDC R3, c[0x0][0x438] ;  /* 0x00010e00ff030b82 */ /* 0x002e700000000800 */
[----:B------:R-:W3:Y:S01]  /*8de0*/  @P1 LDC.64 R6, c[0x0][0x428] ;  /* 0x00010a00ff061b82 */ /* 0x000ee20000000a00 */
[----:B--2---:R-:W-:-:S07]  /*8df0*/  IMAD.IADD R25, R4, 0x1, R32 ;  /* 0x0000000104197824 */ /* 0x004fce00078e0220 */
[----:B------:R-:W2:Y:S01]  /*8e00*/  @P1 LDC.64 R4, c[0x0][0x418] ;  /* 0x00010600ff041b82 */ /* 0x000ea20000000a00 */
[----:B0-----:R-:W-:-:S04]  /*8e10*/  @P0 IMAD.HI.U32 R0, R25, R0, RZ ;  /* 0x0000000019000227 */ /* 0x001fc800078e00ff */
[----:B------:R-:W-:Y:S01]  /*8e20*/  IMAD.MOV.U32 R9, RZ, RZ, R25 ;  /* 0x000000ffff097224 */ /* 0x000fe200078e0019 */
[----:B-1----:R-:W-:Y:S01]  /*8e30*/  @P0 SHF.R.U32.HI R9, RZ, R3, R0 ;  /* 0x00000003ff090219 */ /* 0x002fe20000011600 */
[----:B---3--:R-:W-:-:S03]  /*8e40*/  @P1 IMAD R0, R33, R6, RZ ;  /* 0x0000000621001224 */ /* 0x008fc600078e02ff */
[--C-:B------:R-:W-:Y:S01]  /*8e50*/  @P1 SHF.R.S32.HI R3, RZ, 0x1f, R9.reuse ;  /* 0x0000001fff031819 */ /* 0x100fe20000011409 */
[----:B------:R-:W-:Y:S02]  /*8e60*/  @P1 IMAD.MOV.U32 R2, RZ, RZ, R9 ;  /* 0x000000ffff021224 */ /* 0x000fe400078e0009 */
[C---:B------:R-:W-:Y:S02]  /*8e70*/  @P1 IMAD R7, R30.reuse, R7, R0 ;  /* 0x000000071e071224 */ /* 0x040fe400078e0200 */
[----:B------:R-:W-:-:S04]  /*8e80*/  @P1 IMAD.WIDE.U32 R2, R30, R6, R2 ;  /* 0x000000061e021225 */ /* 0x000fc800078e0002 */
[----:B------:R-:W-:Y:S01]  /*8e90*/  @P1 IMAD.IADD R0, R3, 0x1, R7 ;  /* 0x0000000103001824 */ /* 0x000fe200078e0207 */
[----:B--2---:R-:W-:-:S04]  /*8ea0*/  @P1 LEA R4, P0, R2, R4, 0x2 ;  /* 0x0000000402041211 */ /* 0x004fc800078010ff */
[----:B------:R-:W-:-:S05]  /*8eb0*/  @P1 LEA.HI.X R5, R2, R5, R0, 0x2, P0 ;  /* 0x0000000502051211 */ /* 0x000fca00000f1400 */
[----:B------:R0:W5:Y:S01]  /*8ec0*/  @P1 LDG.E R24, desc[UR48][R4.64] ;  /* 0x0000003004181981 */ /* 0x000162000c1e1900 */
[----:B------:R-:W-:Y:S01]  /*8ed0*/  IMAD.U32 R2, RZ, RZ, UR41 ;  /* 0x00000029ff027e24 */ /* 0x000fe2000f8e00ff */
[----:B------:R-:W-:Y:S02]  /*8ee0*/  IADD3 R0, -R9, RZ, RZ ;  /* 0x000000ff09007210 */ /* 0x000fe40007ffe1ff */
[----:B------:R-:W-:Y:S02]  /*8ef0*/  LOP3.LUT R16, R16, 0xffffffdf, RZ, 0xc0, !PT ;  /* 0xffffffdf10107812 */ /* 0x000fe400078ec0ff */
[----:B------:R-:W-:Y:S01]  /*8f00*/  ISETP.NE.AND P0, PT, R2, 0x3, PT ;  /* 0x000000030200780c */ /* 0x000fe20003f05270 */
[----:B------:R-:W-:Y:S01]  /*8f10*/  IMAD R25, R8, R0, R25 ;  /* 0x0000000008197224 */ /* 0x000fe200078e0219 */
[----:B------:R-:W-:-:S11]  /*8f20*/  SHF.R.S32.HI R29, RZ, 0x1f, R19 ;  /* 0x0000001fff1d7819 */ /* 0x000fd60000011413 */
[----:B------:R-:W-:Y:S01]  /*8f30*/  @P0 LOP3.LUT R16, R16, 0x20, RZ, 0xfc, !PT ;  /* 0x0000002010100812 */ /* 0x000fe200078efcff */
[----:B0-----:R-:W-:Y:S06]  /*8f40*/  @!P0 BRA `(.L_x_9074) ;  /* 0x0000000000048947 */ /* 0x001fec0003800000 */
[----:B------:R-:W-:Y:S01]  /*8f50*/  BPT.TRAP 0x1 ;  /* 0x000000040000795c */ /* 0x000fe20000300000 */
.L_x_9074:
[----:B------:R-:W-:Y:S01]  /*8f60*/  LEA R22, R17, UR37, 0x3 ;  /* 0x0000002511167c11 */ /* 0x000fe2000f8e18ff */
[----:B------:R-:W-:Y:S01]  /*8f70*/  BSSY B0, `(.L_x_9075) ;  /* 0x0000004000007945 */ /* 0x000fe20003800000 */
[----:B------:R-:W-:-:S04]  /*8f80*/  SHF.L.U32 R3, R27, 0x1f, RZ ;  /* 0x0000001f1b037819 */ /* 0x000fc800000006ff */
[----:B------:R-:W0:Y:S02]  /*8f90*/  SYNCS.PHASECHK.TRANS64.TRYWAIT P0, [R22+URZ+0x22840], R3 ;  /* 0x02284003160075a7 */ /* 0x000e24000800017f */
[----:B0-----:R-:W-:Y:S05]  /*8fa0*/  @!P0 BRA `(.L_x_9076) ;  /* 0x0000002c00608947 */ /* 0x001fea0003800000 */
.L_x_9122:
[----:B------:R-:W-:Y:S05]  /*8fb0*/  BSYNC B0 ;  /* 0x0000000000007941 */ /* 0x000fea0003800000 */
.L_x_9075:
[----:B------:R-:W-:Y:S01]  /*8fc0*/  SHF.R.S32.HI R26, RZ, 0x1f, R25 ;  /* 0x0000001fff1a7819 */ /* 0x000fe20000011419 */
[----:B------:R-:W1:Y:S01]  /*8fd0*/  S2R R20, SR_TID.X ;  /* 0x0000000000147919 */ /* 0x000e620000002100 */
[----:B------:R-:W-:Y:S01]  /*8fe0*/  ULDC.64 UR4, c[0x0][0x300] ;  /* 0x0000c00000047ab9 */ /* 0x000fe20000000a00 */
[----:B-----5:R-:W-:Y:S01]  /*8ff0*/  SHF.R.S32.HI R4, RZ, 0x1f, R24 ;  /* 0x0000001fff047819 */ /* 0x020fe20000011418 */
[----:B0-----:R-:W-:Y:S01]  /*9000*/  IMAD.WIDE.U32 R2, R25, UR4, RZ ;  /* 0x0000000419027c25 */ /* 0x001fe2000f8e00ff */
[----:B------:R-:W-:-:S03]  /*9010*/  LOP3.LUT P1, RZ, R16, 0x1, RZ, 0xc0, !PT ;  /* 0x0000000110ff7812 */ /* 0x000fc6000782c0ff */
[----:B------:R-:W-:Y:S01]  /*9020*/  IMAD R0, R26, UR4, RZ ;  /* 0x000000041a007c24 */ /* 0x000fe2000f8e02ff */
        /* <DEDUP_REMOVED lines=25> */
[C---:B------:R-:W-:Y:S02]  /*91c0*/  ISETP.GE.AND P4, PT, R34.reuse, 0x21, PT ;  /* 0x000000212200780c */ /* 0x040fe40003f86270 */
[----:B------:R-:W-:Y:S01]  /*91d0*/  ISETP.GE.AND P3, PT, R34, 0x31, PT ;  /* 0x000000312200780c */ /* 0x000fe20003f66270 */
[----:B------:R-:W-:Y:S04]  /*91e0*/  SHFL.IDX PT, R6, R5, 0x1, 0x181f ;  /* 0x00381f0005067f89 */ /* 0x000fe800000e0000 */
[----:B------:R-:W-:Y:S02]  /*91f0*/  SHFL.IDX PT, R9, R5, 0x2, 0x181f ;  /* 0x00581f0005097f89 */ /* 0x000fe400000e0000 */
[----:B------:R-:W-:-:S02]  /*9200*/  @P2 LEA R7, R4, UR37, 0x1 ;  /* 0x0000002504072c11 */ /* 0x000fc4000f8e08ff */
[----:B------:R-:W-:Y:S02]  /*9210*/  @P5 LEA R12, R4, UR37, 0x1 ;  /* 0x00000025040c5c11 */ /* 0x000fe4000f8e08ff */
[----:B0-----:R-:W-:Y:S02]  /*9220*/  @P2 LEA R2, P0, R20, R14, 0x1 ;  /* 0x0000000e14022211 */ /* 0x001fe400078008ff */
[----:B------:R-:W0:Y:S03]  /*9230*/  SHFL.IDX PT, R14, R0, 0x1, 0x181f ;  /* 0x00381f00000e7f89 */ /* 0x000e2600000e0000 */
[----:B-1----:R-:W-:-:S05]  /*9240*/  @P2 IMAD.X R3, RZ, RZ, R3, P0 ;  /* 0x000000ffff032224 */ /* 0x002fca00000e0603 */
[----:B------:R1:W-:Y:S01]  /*9250*/  @P2 LDGSTS.E.BYPASS.LTC128B.128 [R7+0x1c400], desc[UR48][R2.64], !P1 ;  /* 0x1c40000002072fae */ /* 0x0003e2000c901d70 */
[----:B------:R-:W-:-:S03]  /*9260*/  ISETP.GE.AND P2, PT, R34, 0x41, PT ;  /* 0x000000412200780c */ /* 0x000fc60003f46270 */
[----:B-1----:R-:W-:Y:S01]  /*9270*/  SHFL.IDX PT, R7, R5, 0x3, 0x181f ;  /* 0x00781f0005077f89 */ /* 0x002fe200000e0000 */
[----:B0-----:R-:W-:-:S03]  /*9280*/  @P5 LEA R11, P0, R20, R14, 0x1 ;  /* 0x0000000e140b5211 */ /* 0x001fc600078008ff */
[----:B------:R-:W0:Y:S01]  /*9290*/  SHFL.IDX PT, R14, R0, 0x2, 0x181f ;  /* 0x00581f00000e7f89 */ /* 0x000e2200000e0000 */
[----:B------:R-:W-:Y:S01]  /*92a0*/  @P5 IADD3.X R6, RZ, R6, RZ, P0, !PT ;  /* 0x00000006ff065210 */ /* 0x000fe200007fe4ff */
[----:B------:R-:W-:-:S04]  /*92b0*/  @P5 IMAD.MOV.U32 R2, RZ, RZ, R11 ;  /* 0x000000ffff025224 */ /* 0x000fc800078e000b */
[----:B------:R-:W-:-:S05]  /*92c0*/  @P5 IMAD.MOV.U32 R3, RZ, RZ, R6 ;  /* 0x000000ffff035224 */ /* 0x000fca00078e0006 */
[----:B------:R1:W-:Y:S01]  /*92d0*/  @P5 LDGSTS.E.BYPASS.LTC128B.128 [R12+0x1cc00], desc[UR48][R2.64], !P1 ;  /* 0x1cc00000020c5fae */ /* 0x0003e2000c901d70 */
[----:B0-----:R-:W-:-:S03]  /*92e0*/  @P4 LEA R10, P0, R20, R14, 0x1 ;  /* 0x0000000e140a4211 */ /* 0x001fc600078008ff */
[----:B-1----:R-:W-:Y:S01]  /*92f0*/  SHFL.IDX PT, R2, R5, 0x4, 0x181f ;  /* 0x00981f0005027f89 */ /* 0x002fe200000e0000 */
[----:B------:R-:W-:-:S03]  /*9300*/  @P4 LEA R12, R4, UR37, 0x1 ;  /* 0x00000025040c4c11 */ /* 0x000fc6000f8e08ff */
[----:B------:R-:W0:Y:S01]  /*9310*/  SHFL.IDX PT, R14, R0, 0x3, 0x181f ;  /* 0x00781f00000e7f89 */ /* 0x000e2200000e0000 */
[----:B------:R-:W-:-:S03]  /*9320*/  @P4 IMAD.X R9, RZ, RZ, R9, P0 ;  /* 0x000000ffff094224 */ /* 0x000fc600000e0609 */
[----:B------:R-:W-:Y:S02]  /*9330*/  SHFL.IDX PT, R5, R5, 0x5, 0x181f ;  /* 0x00b81f0005057f89 */ /* 0x000fe400000e0000 */
[----:B------:R-:W-:Y:S02]  /*9340*/  @P4 MOV R3, R9 ;  /* 0x0000000900034202 */ /* 0x000fe40000000f00 */
[----:B------:R-:W-:Y:S02]  /*9350*/  @P3 LEA R9, R4, UR37, 0x1 ;  /* 0x0000002504093c11 */ /* 0x000fe4000f8e08ff */
[C---:B0-----:R-:W-:Y:S02]  /*9360*/  @P3 LEA R8, P0, R20.reuse, R14, 0x1 ;  /* 0x0000000e14083211 */ /* 0x041fe400078008ff */
[----:B------:R-:W0:Y:S03]  /*9370*/  SHFL.IDX PT, R14, R0, 0x4, 0x181f ;  /* 0x00981f00000e7f89 */ /* 0x000e2600000e0000 */
[----:B------:R-:W-:Y:S01]  /*9380*/  @P3 IMAD.X R7, RZ, RZ, R7, P0 ;  /* 0x000000ffff073224 */ /* 0x000fe200000e0607 */
[----:B0-----:R-:W-:-:S02]  /*9390*/  @P2 LEA R6, P0, R20, R14, 0x1 ;  /* 0x0000000e14062211 */ /* 0x001fc400078008ff */
[----:B------:R0:W1:Y:S03]  /*93a0*/  SHFL.IDX PT, R14, R0, 0x5, 0x181f ;  /* 0x00b81f00000e7f89 */ /* 0x00006600000e0000 */
[----:B------:R-:W-:Y:S02]  /*93b0*/  @P2 IMAD.X R11, RZ, RZ, R2, P0 ;  /* 0x000000ffff0b2224 */ /* 0x000fe400000e0602 */
[----:B------:R-:W-:-:S05]  /*93c0*/  @P4 IMAD.MOV.U32 R2, RZ, RZ, R10 ;  /* 0x000000ffff024224 */ /* 0x000fca00078e000a */
[----:B------:R2:W-:Y:S02]  /*93d0*/  @P4 LDGSTS.E.BYPASS.LTC128B.128 [R12+0x1d400], desc[UR48][R2.64], !P1 ;  /* 0x1d400000020c4fae */ /* 0x0005e4000c901d70 */
[----:B--2---:R-:W-:Y:S02]  /*93e0*/  @P3 IMAD.MOV.U32 R2, RZ, RZ, R8 ;  /* 0x000000ffff023224 */ /* 0x004fe400078e0008 */
[----:B------:R-:W-:Y:S01]  /*93f0*/  @P3 IMAD.MOV.U32 R3, RZ, RZ, R7 ;  /* 0x000000ffff033224 */ /* 0x000fe200078e0007 */
[----:B------:R-:W-:-:S04]  /*9400*/  @P2 LEA R7, R4, UR37, 0x1 ;  /* 0x0000002504072c11 */ /* 0x000fc8000f8e08ff */
[----:B------:R2:W-:Y:S02]  /*9410*/  @P3 LDGSTS.E.BYPASS.LTC128B.128 [R9+0x1dc00], desc[UR48][R2.64], !P1 ;  /* 0x1dc0000002093fae */ /* 0x0005e4000c901d70 */
[----:B--2---:R-:W-:Y:S02]  /*9420*/  @P2 IMAD.MOV.U32 R2, RZ, RZ, R6 ;  /* 0x000000ffff022224 */ /* 0x004fe400078e0006 */
[----:B------:R-:W-:-:S05]  /*9430*/  @P2 IMAD.MOV.U32 R3, RZ, RZ, R11 ;  /* 0x000000ffff032224 */ /* 0x000fca00078e000b */
[----:B-1----:R0:W-:Y:S02]  /*9440*/  @P2 LDGSTS.E.BYPASS.LTC128B.128 [R7+0x1e400], desc[UR48][R2.64], !P1 ;  /* 0x1e40000002072fae */ /* 0x0021e4000c901d70 */
.L_x_9136:
        /* <DEDUP_REMOVED lines=10> */
.L_x_9078:
        /* <DEDUP_REMOVED lines=11> */
.L_x_9079:
        /* <DEDUP_REMOVED lines=23> */
.L_x_9080:
[----:B0-----:R-:W0:Y:S01]  /*9710*/  LDC R5, c[0x0][0x448] ;  /* 0x00011200ff057b82 */ /* 0x001e220000000800 */
[----:B------:R-:W-:Y:S01]  /*9720*/  IMAD.MOV R0, RZ, RZ, -R23 ;  /* 0x000000ffff007224 */ /* 0x000fe200078e0a17 */
[----:B------:R-:W-:Y:S01]  /*9730*/  ULDC UR4, c[0x0][0xc38] ;  /* 0x00030e0000047ab9 */ /* 0x000fe20000000800 */
[----:B------:R-:W2:Y:S01]  /*9740*/  S2R R21, SR_TID.X ;  /* 0x0000000000157919 */ /* 0x000ea20000002100 */
[----:B------:R-:W-:Y:S01]  /*9750*/  LOP3.LUT P5, RZ, R16, 0x2000, RZ, 0xc0, !PT ;  /* 0x0000200010ff7812 */ /* 0x000fe200078ac0ff */
[----:B------:R-:W-:Y:S01]  /*9760*/  IMAD R0, R0, UR4, R37 ;  /* 0x0000000400007c24 */ /* 0x000fe2000f8e0225 */
[----:B------:R-:W-:Y:S01]  /*9770*/  ULDC.64 UR4, c[0x0][0x2d8] ;  /* 0x0000b60000047ab9 */ /* 0x000fe20000000a00 */
[----:B------:R-:W-:Y:S02]  /*9780*/  LEA R20, R31, UR37, 0x1 ;  /* 0x000000251f147c11 */ /* 0x000fe4000f8e08ff */
[----:B------:R-:W-:-:S05]  /*9790*/  IMAD.SHL.U32 R0, R0, 0x80, RZ ;  /* 0x0000008000007824 */ /* 0x000fca00078e00ff */
[----:B------:R-:W-:-:S05]  /*97a0*/  LOP3.LUT R6, R28, R0, RZ, 0xfc, !PT ;  /* 0x000000001c067212 */ /* 0x000fca00078efcff */
[----:B------:R-:W-:Y:S01]  /*97b0*/  IMAD.MOV.U32 R4, RZ, RZ, R6 ;  /* 0x000000ffff047224 */ /* 0x000fe200078e0006 */
[----:B0-----:R-:W-:Y:S01]  /*97c0*/  ISETP.NE.AND P0, PT, R5, 0x1, PT ;  /* 0x000000010500780c */ /* 0x001fe20003f05270 */
[----:B--2---:R-:W-:-:S12]  /*97d0*/  IMAD.SHL.U32 R21, R21, 0x8, RZ ;  /* 0x0000000815157824 */ /* 0x004fd800078e00ff */
[----:B------:R-:W0:Y:S01]  /*97e0*/  @P0 LDC R3, c[0x0][0x44c] ;  /* 0x00011300ff030b82 */ /* 0x000e220000000800 */
[----:B------:R-:W-:-:S07]  /*97f0*/  LOP3.LUT R21, R21, 0x38, RZ, 0xc0, !PT ;  /* 0x0000003815157812 */ /* 0x000fce00078ec0ff */
[----:B------:R-:W2:Y:S01]  /*9800*/  @P0 LDC R7, c[0x0][0x450] ;  /* 0x00011400ff070b82 */ /* 0x000ea20000000800 */
[----:B0-----:R-:W-:-:S05]  /*9810*/  @P0 IMAD.HI.U32 R2, R6, R3, RZ ;  /* 0x0000000306020227 */ /* 0x001fca00078e00ff */
[----:B--2---:R-:W-:Y:S01]  /*9820*/  @P0 SHF.R.U32.HI R4, RZ, R7, R2 ;  /* 0x00000007ff040219 */ /* 0x004fe20000011602 */
[----:B------:R-:W-:Y:S01]  /*9830*/  IMAD R2, R29, UR4, RZ ;  /* 0x000000041d027c24 */ /* 0x000fe2000f8e02ff */
[----:B------:R-:W-:-:S03]  /*9840*/  SHF.R.S32.HI R7, RZ, 0x1f, R18 ;  /* 0x0000001fff077819 */ /* 0x000fc60000011412 */
[C---:B------:R-:W-:Y:S02]  /*9850*/  IMAD R9, R19.reuse, UR5, R2 ;  /* 0x0000000513097c24 */ /* 0x040fe4000f8e0202 */
[----:B------:R-:W-:Y:S01]  /*9860*/  IMAD.WIDE.U32 R2, R19, UR4, RZ ;  /* 0x0000000413027c25 */ /* 0x000fe2000f8e00ff */
[----:B------:R-:W-:-:S03]  /*9870*/  ULDC.64 UR4, c[0x0][0x2e0] ;  /* 0x0000b80000047ab9 */ /* 0x000fc60000000a00 */
[----:B------:R-:W-:Y:S02]  /*9880*/  IMAD.IADD R3, R3, 0x1, R9 ;  /* 0x0000000103037824 */ /* 0x000fe400078e0209 */
[----:B------:R-:W-:Y:S02]  /*9890*/  IMAD R7, R7, UR4, RZ ;  /* 0x0000000407077c24 */ /* 0x000fe4000f8e02ff */
[----:B------:R-:W-:Y:S02]  /*98a0*/  IMAD.MOV R8, RZ, RZ, -R4 ;  /* 0x000000ffff087224 */ /* 0x000fe400078e0a04 */
[C---:B------:R-:W-:Y:S02]  /*98b0*/  IMAD R7, R18.reuse, UR5, R7 ;  /* 0x0000000512077c24 */ /* 0x040fe4000f8e0207 */
[----:B------:R-:W-:Y:S01]  /*98c0*/  IMAD.WIDE.U32 R2, R18, UR4, R2 ;  /* 0x0000000412027c25 */ /* 0x000fe2000f8e0002 */
[----:B------:R-:W-:-:S03]  /*98d0*/  ULDC.64 UR4, c[0x0][0x2d0] ;  /* 0x0000b40000047ab9 */ /* 0x000fc60000000a00 */
[----:B------:R-:W-:Y:S01]  /*98e0*/  IMAD R5, R5, R8, R6 ;  /* 0x0000000805057224 */ /* 0x000fe200078e0206 */
[----:B------:R-:W-:Y:S02]  /*98f0*/  SHF.R.S32.HI R6, RZ, 0x1f, R4 ;  /* 0x0000001fff067819 */ /* 0x000fe40000011404 */
[----:B------:R-:W-:-:S03]  /*9900*/  IADD3 R3, R3, R7, RZ ;  /* 0x0000000703037210 */ /* 0x000fc60007ffe0ff */
        /* <DEDUP_REMOVED lines=16> */
[----:B------:R-:W-:-:S03]  /*9a10*/  IMAD.IADD R0, R36, 0x1, R0 ;  /* 0x0000000124007824 */ /* 0x000fc600078e0200 */
        /* <DEDUP_REMOVED lines=16> */
[----:B------:R-:W-:Y:S01]  /*9b20*/  ISETP.GE.AND P0, PT, R7, UR39, PT ;  /* 0x0000002707007c0c */ /* 0x000fe2000bf06270 */
[----:B------:R-:W-:-:S12]  /*9b30*/  VIADD R7, R0, 0x30 ;  /* 0x0000003000077836 */ /* 0x000fd80000000000 */
[----:B0-----:R-:W-:Y:S02]  /*9b40*/  @!P0 LEA R2, P1, R21, R14, 0x1 ;  /* 0x0000000e15028211 */ /* 0x001fe400078208ff */
[----:B------:R-:W0:Y:S03]  /*9b50*/  SHFL.IDX PT, R14, R4, 0x3, 0x181f ;  /* 0x00781f00040e7f89 */ /* 0x000e2600000e0000 */
[----:B--2---:R-:W-:Y:S02]  /*9b60*/  @!P0 IMAD.X R3, RZ, RZ, R6, P1 ;  /* 0x000000ffff038224 */ /* 0x004fe400008e0606 */
        /* <DEDUP_REMOVED lines=12> */
[----:B------:R-:W0:Y:S02]  /*9c30*/  SHFL.IDX PT, R14, R4, 0x5, 0x181f ;  /* 0x00b81f00040e7f89 */ /* 0x000e2400000e0000 */
[----:B--2---:R-:W-:Y:S02]  /*9c40*/  @!P0 IADD3.X R3, RZ, R6, RZ, P1, !PT ;  /* 0x00000006ff038210 */ /* 0x004fe40000ffe4ff */
        /* <DEDUP_REMOVED lines=9> */
[----:B------:R-:W-:-:S13]  /*9ce0*/  ISETP.GE.AND P0, PT, R7, UR39, PT ;  /* 0x0000002707007c0c */ /* 0x000fda000bf06270 */
[----:B0-----:R-:W-:Y:S02]  /*9cf0*/  @!P0 LEA R2, P1, R21, R14, 0x1 ;  /* 0x0000000e15028211 */ /* 0x001fe400078208ff */
[----:B------:R0:W3:Y:S03]  /*9d00*/  SHFL.IDX PT, R14, R4, 0x7, 0x181f ;  /* 0x00f81f00040e7f89 */ /* 0x0000e600000e0000 */
[----:B--2---:R-:W-:Y:S02]  /*9d10*/  @!P0 IMAD.X R3, RZ, RZ, R6, P1 ;  /* 0x000000ffff038224 */ /* 0x004fe400008e0606 */
[----:B------:R0:W2:Y:S04]  /*9d20*/  SHFL.IDX PT, R6, R5, 0x7, 0x181f ;  /* 0x00f81f0005067f89 */ /* 0x0000a800000e0000 */
[----:B------:R0:W-:Y:S02]  /*9d30*/  @!P0 LDGSTS.E.BYPASS.LTC128B.128 [R20+0x1b400], desc[UR48][R2.64], !P5 ;  /* 0x1b40000002148fae */ /* 0x0001e4000e901d70 */
.L_x_9153:
[----:B0-----:R-:W4:Y:S01]  /*9d40*/  LDL R5, [R1+0x4] ;  /* 0x0000040001057983 */ /* 0x001f220000100800 */
[----:B------:R-:W-:-:S05]  /*9d50*/  VIADD R0, R0, 0x70 ;  /* 0x0000007000007836 */ /* 0x000fca0000000000 */
[----:B------:R-:W-:-:S13]  /*9d60*/  ISETP.GE.AND P0, PT, R0, UR39, PT ;  /* 0x0000002700007c0c */ /* 0x000fda000bf06270 */
[----:B---3--:R-:W-:-:S05]  /*9d70*/  @!P0 LEA R2, P1, R21, R14, 0x1 ;  /* 0x0000000e15028211 */ /* 0x008fca00078208ff */
[----:B--2---:R-:W-:-:S05]  /*9d80*/  @!P0 IMAD.X R3, RZ, RZ, R6, P1 ;  /* 0x000000ffff038224 */ /* 0x004fca00008e0606 */
[----:B------:R-:W-:Y:S01]  /*9d90*/  @!PT LDS RZ, [RZ] ;  /* 0x00000000fffff984 */ /* 0x000fe20000000800 */
[----:B------:R-:W-:Y:S01]  /*9da0*/  @!PT LDS RZ, [RZ] ;  /* 0x00000000fffff984 */ /* 0x000fe20000000800 */
[----:B------:R-:W-:Y:S01]  /*9db0*/  @!PT LDS RZ, [RZ] ;  /* 0x00000000fffff984 */ /* 0x000fe20000000800 */
[----:B------:R0:W-:Y:S01]  /*9dc0*/  @!P0 LDGSTS.E.BYPASS.LTC128B.128 [R20+0x1bc00], desc[UR48][R2.64], !P5 ;  /* 0x1bc0000002148fae */ /* 0x0001e2000e901d70 */
[----:B------:R-:W-:Y:S01]  /*9dd0*/  NOP ;  /* 0x0000000000007918 */ /* 0x000fe20000000000 */
[----:B------:R-:W-:Y:S02]  /*9de0*/  SYNCS.ARRIVE.TRANS64.RED.A0T1 RZ, [UR37+0x22800], RZ ;  /* 0x022800ffffff79a7 */ /* 0x000fe40008200425 */
[----:B------:R-:W-:Y:S01]  /*9df0*/  ARRIVES.LDGSTSBAR.64.TRANSCNT [UR37+0x22800] ;  /* 0x02280000ff0079b0 */ /* 0x000fe20008000aa5 */
[----:B----4-:R-:W-:-:S04]  /*9e00*/  LOP3.LUT R0, R5, 0x1, RZ, 0xc, !PT ;  /* 0x0000000105007812 */ /* 0x010fc800078e0cff */
[----:B------:R-:W-:Y:S01]  /*9e10*/  SHF.L.U32 R0, R0, 0x1f, RZ ;  /* 0x0000001f00007819 */ /* 0x000fe200000006ff */
[----:B------:R-:W-:Y:S01]  /*9e20*/  NOP ;  /* 0x0000000000007918 */ /* 0x000fe20000000000 */
[----:B------:R-:W-:Y:S01]  /*9e30*/  SYNCS.ARRIVE.TRANS64.A1T0 RZ, [UR37+0x22800], RZ ;  /* 0x022800ffffff79a7 */ /* 0x000fe20008100025 */
[----:B------:R-:W-:Y:S01]  /*9e40*/  BSSY B0, `(.L_x_9082) ;  /* 0x0000003000007945 */ /* 0x000fe20003800000 */
[----:B------:R-:W2:Y:S03]  /*9e50*/  SYNCS.PHASECHK.TRANS64.TRYWAIT P0, [UR37+0x22820], R0 ;  /* 0x02282000ff0075a7 */ /* 0x000ea60008000165 */
[----:B0-2---:R-:W-:Y:S05]  /*9e60*/  @!P0 BRA `(.L_x_9083) ;  /* 0x0000002c00cc8947 */ /* 0x005fea0003800000 */
.L_x_9154:
[----:B------:R-:W-:Y:S05]  /*9e70*/  BSYNC B0 ;  /* 0x0000000000007941 */ /* 0x000fea0003800000 */
.L_x_9082:
[----:B------:R-:W-:-:S04]  /*9e80*/  MOV R2, UR41 ;  /* 0x0000002900027c02 */ /* 0x000fc80008000f00 */
[----:B------:R-:W-:-:S13]  /*9e90*/  ISETP.NE.AND P0, PT, R2, 0x3, PT ;  /* 0x000000030200780c */ /* 0x000fda0003f05270 */
[----:B------:R-:W-:Y:S05]  /*9ea0*/  @!P0 BRA `(.L_x_9084) ;  /* 0x0000000000048947 */ /* 0x000fea0003800000 */
[----:B------:R-:W-:Y:S01]  /*9eb0*/  BPT.TRAP 0x1 ;  /* 0x000000040000795c */ /* 0x000fe20000300000 */
.L_x_9084:
[----:B0-----:R-:W-:Y:S01]  /*9ec0*/  SHF.L.U32 R3, R27, 0x1f, RZ ;  /* 0x0000001f1b037819 */ /* 0x001fe200000006ff */
[----:B------:R-:W-:Y:S03]  /*9ed0*/  BSSY B0, `(.L_x_9085) ;  /* 0x0000003000007945 */ /* 0x000fe60003800000 */
[----:B------:R-:W0:Y:S02]  /*9ee0*/  SYNCS.PHASECHK.TRANS64.TRYWAIT P0, [R22+URZ+0x22860], R3 ;  /* 0x02286003160075a7 */ /* 0x000e24000800017f */
[----:B0-----:R-:W-:Y:S05]  /*9ef0*/  @!P0 BRA `(.L_x_9086) ;  /* 0x0000002c00c08947 */ /* 0x001fea0003800000 */
.L_x_9155:
[----:B------:R-:W-:Y:S05]  /*9f00*/  BSYNC B0 ;  /* 0x0000000000007941 */ /* 0x000fea0003800000 */
.L_x_9085:
[----:B------:R-:W2:Y:S01]  /*9f10*/  LDL.LU R0, [R1] ;  /* 0x0000000001007983 */ /* 0x000ea20000300800 */
[----:B------:R-:W-:Y:S01]  /*9f20*/  ULDC.64 UR4, c[0x0][0x328] ;  /* 0x0000ca0000047ab9 */ /* 0x000fe20000000a00 */
[----:B------:R-:W-:Y:S02]  /*9f30*/  IMAD R6, R17, 0x6000, R31 ;  /* 0x0000600011067824 */ /* 0x000fe400078e021f */
[----:B------:R-:W-:Y:S02]  /*9f40*/  IMAD R26, R26, UR4, RZ ;  /* 0x000000041a1a7c24 */ /* 0x000fe4000f8e02ff */
[----:B0-----:R-:W-:-:S04]  /*9f50*/  IMAD.WIDE.U32 R2, R25, UR4, RZ ;  /* 0x0000000419027c25 */ /* 0x001fc8000f8e00ff */
[----:B------:R-:W-:Y:S01]  /*9f60*/  IMAD R5, R25, UR5, R26 ;  /* 0x0000000519057c24 */ /* 0x000fe2000f8e021a */
[----:B------:R-:W-:-:S03]  /*9f70*/  ULDC.64 UR4, c[0x0][0x338] ;  /* 0x0000ce0000047ab9 */ /* 0x000fc60000000a00 */
[----:B------:R-:W-:Y:S02]  /*9f80*/  IMAD.IADD R3, R3, 0x1, R5 ;  /* 0x0000000103037824 */ /* 0x000fe400078e0205 */
[----:B------:R-:W-:-:S04]  /*9f90*/  IMAD.WIDE.U32 R2, R24, UR4, R2 ;  /* 0x0000000418027c25 */ /* 0x000fc8000f8e0002 */
[----:B--2---:R-:W-:-:S04]  /*9fa0*/  IMAD R5, R0, UR4, RZ ;  /* 0x0000000400057c24 */ /* 0x004fc8000f8e02ff */
        /* <DEDUP_REMOVED lines=12> */
[----:B------:R-:W-:Y:S01]  /*a070*/  LOP3.LUT P6, RZ, R16, 0x800000, RZ, 0xc0, !PT ;  /* 0x0080000010ff7812 */ /* 0x000fe200078cc0ff */
[----:B------:R-:W0:Y:S01]  /*a080*/  S2R R4, SR_TID.X ;  /* 0x0000000000047919 */ /* 0x000e220000002100 */
[----:B------:R-:W-:Y:S02]  /*a090*/  LEA R6, R6, UR37, 0x1 ;  /* 0x0000002506067c11 */ /* 0x000fe4000f8e08ff */
[----:B------:R-:W-:Y:S01]  /*a0a0*/  P2R R20, PR, RZ, 0x40 ;  /* 0x00000040ff147803 */ /* 0x000fe20000000000 */
[----:B------:R-:W2:Y:S01]  /*a0b0*/  SHFL.IDX PT, R2, R8, RZ, 0x181f ;  /* 0x00181fff08027589 */ /* 0x000ea200000e0000 */
        /* <DEDUP_REMOVED lines=11> */
[----:B------:R3:W-:Y:S01]  /*a170*/  STL [R1+0xc], R17 ;  /* 0x00000c1101007387 */ /* 0x0007e20000100800 */
[----:B------:R-:W-:-:S02]  /*a180*/  P2R R9, PR, RZ, 0x40 ;  /* 0x00000040ff097803 */ /* 0x000fc40000000000 */
[C---:B------:R-:W-:Y:S01]  /*a190*/  LOP3.LUT P6, RZ, R16.reuse, 0x20000000, RZ, 0xc0, !PT ;  /* 0x2000000010ff7812 */ /* 0x040fe200078cc0ff */
[----:B------:R-:W4:Y:S01]  /*a1a0*/  SHFL.IDX PT, R3, R7, RZ, 0x181f ;  /* 0x00181fff07037589 */ /* 0x000f2200000e0000 */
[C---:B------:R-:W-:Y:S02]  /*a1b0*/  LOP3.LUT P2, RZ, R16.reuse, 0x10000, RZ, 0xc0, !PT ;  /* 0x0001000010ff7812 */ /* 0x040fe4000784c0ff */
[----:B------:R-:W-:Y:S02]  /*a1c0*/  P2R R23, PR, RZ, 0x40 ;  /* 0x00000040ff177803 */ /* 0x000fe40000000000 */
[----:B------:R-:W-:Y:S02]  /*a1d0*/  LOP3.LUT P6, RZ, R35, 0x1, RZ, 0xc0, !PT ;  /* 0x0000000123ff7812 */ /* 0x000fe400078cc0ff */
[----:B------:R-:W-:Y:S01]  /*a1e0*/  LOP3.LUT P1, RZ, R16, 0x8000, RZ, 0xc0, !PT ;  /* 0x0000800010ff7812 */ /* 0x000fe2000782c0ff */
[----:B0-----:R-:W-:Y:S01]  /*a1f0*/  IMAD.SHL.U32 R4, R4, 0x8, RZ ;  /* 0x0000000804047824 */ /* 0x001fe200078e00ff */
[----:B------:R-:W-:-:S02]  /*a200*/  P2R R24, PR, RZ, 0x40 ;  /* 0x00000040ff187803 */ /* 0x000fc40000000000 */
[----:B------:R-:W-:Y:S02]  /*a210*/  LOP3.LUT P6, RZ, R16, 0x100000, RZ, 0xc0, !PT ;  /* 0x0010000010ff7812 */ /* 0x000fe400078cc0ff */
[----:B------:R-:W-:Y:S02]  /*a220*/  LOP3.LUT R4, R4, 0x38, RZ, 0xc0, !PT ;  /* 0x0000003804047812 */ /* 0x000fe400078ec0ff */
[----:B------:R-:W-:Y:S02]  /*a230*/  P2R R25, PR, RZ, 0x40 ;  /* 0x00000040ff197803 */ /* 0x000fe40000000000 */
[----:B------:R-:W-:-:S04]  /*a240*/  LOP3.LUT P6, RZ, R16, 0x2000000, RZ, 0xc0, !PT ;  /* 0x0200000010ff7812 */ /* 0x000fc800078cc0ff */
[----:B------:R-:W-:Y:S02]  /*a250*/  P2R R26, PR, RZ, 0x40 ;  /* 0x00000040ff1a7803 */ /* 0x000fe40000000000 */
[----:B------:R-:W-:-:S04]  /*a260*/  LOP3.LUT P6, RZ, R16, 0x40000000, RZ, 0xc0, !PT ;  /* 0x4000000010ff7812 */ /* 0x000fc800078cc0ff */
[----:B------:R-:W-:Y:S02]  /*a270*/  P2R R0, PR, RZ, 0x40 ;  /* 0x00000040ff007803 */ /* 0x000fe40000000000 */
[----:B------:R-:W-:-:S03]  /*a280*/  LOP3.LUT P6, RZ, R35, 0x2, RZ, 0xc0, !PT ;  /* 0x0000000223ff7812 */ /* 0x000fc600078cc0ff */
[----:B------:R0:W-:Y:S01]  /*a290*/  STL [R1], R0 ;  /* 0x0000000001007387 */ /* 0x0001e20000100800 */
[----:B---3--:R-:W-:Y:S02]  /*a2a0*/  P2R R17, PR, RZ, 0x40 ;  /* 0x00000040ff117803 */ /* 0x008fe40000000000 */
[----:B------:R-:W-:-:S04]  /*a2b0*/  LOP3.LUT P6, RZ, R16, 0x200000, RZ, 0xc0, !PT ;  /* 0x0020000010ff7812 */ /* 0x000fc800078cc0ff */
[----:B------:R-:W-:Y:S02]  /*a2c0*/  P2R R19, PR, RZ, 0x40 ;  /* 0x00000040ff137803 */ /* 0x000fe40000000000 */
[----:B------:R-:W-:Y:S01]  /*a2d0*/  LOP3.LUT P6, RZ, R16, 0x4000000, RZ, 0xc0, !PT ;  /* 0x0400000010ff7812 */ /* 0x000fe200078cc0ff */
[----:B0-----:R-:W-:-:S03]  /*a2e0*/  IMAD.SHL.U32 R0, R4, 0x2, RZ ;  /* 0x0000000204007824 */ /* 0x001fc600078e00ff */
[----:B-1----:R-:W-:Y:S02]  /*a2f0*/  P2R R22, PR, RZ, 0x40 ;  /* 0x00000040ff167803 */ /* 0x002fe40000000000 */
[----:B------:R-:W-:Y:S02]  /*a300*/  LOP3.LUT P6, RZ, R16, 0x80000000, RZ, 0xc0, !PT ;  /* 0x8000000010ff7812 */ /* 0x000fe400078cc0ff */
[----:B--2---:R-:W-:Y:S02]  /*a310*/  IADD3 R14, P0, R2, R0, RZ ;  /* 0x00000000020e7210 */ /* 0x004fe40007f1e0ff */
[----:B------:R-:W-:Y:S01]  /*a320*/  P2R R27, PR, RZ, 0x40 ;  /* 0x00000040ff1b7803 */ /* 0x000fe20000000000 */
[----:B------:R-:W0:Y:S01]  /*a330*/  SHFL.IDX PT, R2, R8, 0x1, 0x181f ;  /* 0x00381f0008027f89 */ /* 0x000e2200000e0000 */
[----:B------:R-:W-:Y:S01]  /*a340*/  LOP3.LUT P6, RZ, R35, 0x4, RZ, 0xc0, !PT ;  /* 0x0000000423ff7812 */ /* 0x000fe200078cc0ff */
[----:B----4-:R-:W-:Y:S02]  /*a350*/  IMAD.X R15, RZ, RZ, R3, P0 ;  /* 0x000000ffff0f7224 */ /* 0x010fe400000e0603 */
[----:B------:R-:W1:Y:S10]  /*a360*/  SHFL.IDX PT, R3, R7, 0x1, 0x181f ;  /* 0x00381f0007037f89 */ /* 0x000e7400000e0000 */
[----:B------:R-:W-:Y:S01]  /*a370*/  LDGSTS.E.BYPASS.LTC128B.128 [R6+0x400], desc[UR48][R14.64], !P6 ;  /* 0x004000000e067fae */ /* 0x000fe2000f101d70 */
[----:B------:R-:W-:-:S03]  /*a380*/  ISETP.NE.AND P6, PT, R27, RZ, PT ;  /* 0x000000ff1b00720c */ /* 0x000fc60003fc5270 */
[----:B------:R-:W5:Y:S01]  /*a390*/  LDL.LU R27, [R1+0x18] ;  /* 0x00001800011b7983 */ /* 0x000f620000300800 */
[----:B0-----:R-:W-:-:S03]  /*a3a0*/  IADD3 R12, P0, R2, R0, RZ ;  /* 0x00000000020c7210 */ /* 0x001fc60007f1e0ff */
[----:B------:R-:W0:Y:S01]  /*a3b0*/  SHFL.IDX PT, R2, R8, 0x2, 0x181f ;  /* 0x00581f0008027f89 */ /* 0x000e2200000e0000 */
[----:B-1----:R-:W-:-:S05]  /*a3c0*/  IADD3.X R13, RZ, R3, RZ, P0, !PT ;  /* 0x00000003ff0d7210 */ /* 0x002fca00007fe4ff */
[----:B------:R-:W-:Y:S01]  /*a3d0*/  LDGSTS.E.BYPASS.LTC128B.128 [R6+0x3400], desc[UR48][R14.64+0x80], !P6 ;  /* 0x034000800e067fae */ /* 0x000fe2000f101d70 */
[----:B------:R-:W-:-:S03]  /*a3e0*/  ISETP.NE.AND P6, PT, R22, RZ, PT ;  /* 0x000000ff1600720c */ /* 0x000fc60003fc5270 */
[----:B------:R-:W5:Y:S04]  /*a3f0*/  LDL.LU R22, [R1+0x14] ;  /* 0x0000140001167983 */ /* 0x000f680000300800 */
[----:B------:R-:W1:Y:S06]  /*a400*/  SHFL.IDX PT, R3, R7, 0x2, 0x181f ;  /* 0x00581f0007037f89 */ /* 0x000e6c00000e0000 */
[----:B------:R-:W-:Y:S01]  /*a410*/  LDGSTS.E.BYPASS.LTC128B.128 [R6+0x6400], desc[UR48][R14.64+0x100], !P6 ;  /* 0x064001000e067fae */ /* 0x000fe2000f101d70 */
[----:B------:R-:W-:-:S03]  /*a420*/  ISETP.NE.AND P6, PT, R19, RZ, PT ;  /* 0x000000ff1300720c */ /* 0x000fc60003fc5270 */
[----:B------:R-:W5:Y:S01]  /*a430*/  LDL.LU R19, [R1+0x10] ;  /* 0x0000100001137983 */ /* 0x000f620000300800 */
[----:B0-----:R-:W-:-:S03]  /*a440*/  IADD3 R10, P0, R2, R0, RZ ;  /* 0x00000000020a7210 */ /* 0x001fc60007f1e0ff */
[----:B------:R-:W0:Y:S06]  /*a450*/  SHFL.IDX PT, R2, R8, 0x3, 0x181f ;  /* 0x00781f0008027f89 */ /* 0x000e2c00000e0000 */
[----:B------:R2:W-:Y:S01]  /*a460*/  LDGSTS.E.BYPASS.LTC128B.128 [R6+0x9400], desc[UR48][R14.64+0x180], !P6 ;  /* 0x094001800e067fae */ /* 0x0005e2000f101d70 */
[----:B-1----:R-:W-:-:S03]  /*a470*/  IMAD.X R11, RZ, RZ, R3, P0 ;  /* 0x000000ffff0b7224 */ /* 0x002fc600000e0603 */
[----:B------:R-:W3:Y:S01]  /*a480*/  LDL.LU R15, [R1] ;  /* 0x00000000010f7983 */ /* 0x000ee20000300800 */
[----:B------:R-:W-:-:S03]  /*a490*/  ISETP.NE.AND P6, PT, R17, RZ, PT ;  /* 0x000000ff1100720c */ /* 0x000fc60003fc5270 */
[----:B------:R1:W5:Y:S01]  /*a4a0*/  LDL.LU R17, [R1+0xc] ;  /* 0x00000c0001117983 */ /* 0x0003620000300800 */
[----:B0-----:R-:W-:-:S03]  /*a4b0*/  IADD3 R4, P0, R2, R0, RZ ;  /* 0x0000000002047210 */ /* 0x001fc60007f1e0ff */
[----:B------:R-:W0:Y:S04]  /*a4c0*/  SHFL.IDX PT, R3, R7, 0x3, 0x181f ;  /* 0x00781f0007037f89 */ /* 0x000e2800000e0000 */
[----:B------:R-:W4:Y:S04]  /*a4d0*/  SHFL.IDX PT, R2, R8, 0x4, 0x181f ;  /* 0x00981f0008027f89 */ /* 0x000f2800000e0000 */
[----:B------:R1:W-:Y:S01]  /*a4e0*/  LDGSTS.E.BYPASS.LTC128B.128 [R6+0xc00], desc[UR48][R12.64], !P6 ;  /* 0x00c000000c067fae */ /* 0x0003e2000f101d70 */
[----:B0-----:R-:W-:-:S03]  /*a4f0*/  IMAD.X R5, RZ, RZ, R3, P0 ;  /* 0x000000ffff057224 */ /* 0x001fc600000e0603 */
[----:B------:R-:W0:Y:S01]  /*a500*/  SHFL.IDX PT, R3, R7, 0x4, 0x181f ;  /* 0x00981f0007037f89 */ /* 0x000e2200000e0000 */
[----:B----4-:R-:W-:-:S03]  /*a510*/  IADD3 R2, P0, R2, R0, RZ ;  /* 0x0000000002027210 */ /* 0x010fc60007f1e0ff */
[----:B--2---:R1:W2:Y:S02]  /*a520*/  SHFL.IDX PT, R14, R8, 0x5, 0x181f ;  /* 0x00b81f00080e7f89 */ /* 0x0042a400000e0000 */
[----:B0-----:R-:W-:Y:S01]  /*a530*/  IMAD.X R3, RZ, RZ, R3, P0 ;  /* 0x000000ffff037224 */ /* 0x001fe200000e0603 */
[----:B------:R-:W-:Y:S01]  /*a540*/  LOP3.LUT P0, RZ, R16, 0x8000000, RZ, 0xc0, !PT ;  /* 0x0800000010ff7812 */ /* 0x000fe2000780c0ff */
[----:B------:R-:W0:Y:S01]  /*a550*/  SHFL.IDX PT, R7, R7, 0x5, 0x181f ;  /* 0x00b81f0007077f89 */ /* 0x000e2200000e0000 */
[----:B---3--:R-:W-:-:S13]  /*a560*/  ISETP.NE.AND P6, PT, R15, RZ, PT ;  /* 0x000000ff0f00720c */ /* 0x008fda0003fc5270 */
        /* <DEDUP_REMOVED lines=16> */
[----:B------:R1:W-:Y:S10]  /*a670*/  LDGSTS.E.BYPASS.LTC128B.128 [R6+0x4c00], desc[UR48][R4.64+0x80], !P0 ;  /* 0x04c0008004067fae */ /* 0x0003f4000c101d70 */
[----:B------:R1:W-:Y:S04]  /*a680*/  LDGSTS.E.BYPASS.LTC128B.128 [R6+0x7c00], desc[UR48][R4.64+0x100], !P6 ;  /* 0x07c0010004067fae */ /* 0x0003e8000f101d70 */
[----:B------:R1:W-:Y:S04]  /*a690*/  LDGSTS.E.BYPASS.LTC128B.128 [R6+0xac00], desc[UR48][R4.64+0x180], !P5 ;  /* 0x0ac0018004067fae */ /* 0x0003e8000e901d70 */
[----:B------:R1:W-:Y:S04]  /*a6a0*/  LDGSTS.E.BYPASS.LTC128B.128 [R6+0x2400], desc[UR48][R2.64], !P4 ;  /* 0x0240000002067fae */ /* 0x0003e8000e101d70 */
[----:B------:R1:W-:Y:S04]  /*a6b0*/  LDGSTS.E.BYPASS.LTC128B.128 [R6+0x5400], desc[UR48][R2.64+0x80], !P3 ;  /* 0x0540008002067fae */ /* 0x0003e8000d901d70 */
[----:B------:R1:W-:Y:S04]  /*a6c0*/  LDGSTS.E.BYPASS.LTC128B.128 [R6+0x8400], desc[UR48][R2.64+0x100], !P2 ;  /* 0x0840010002067fae */ /* 0x0003e8000d101d70 */
[----:B0-2---:R1:W-:Y:S02]  /*a6d0*/  LDGSTS.E.BYPASS.LTC128B.128 [R6+0xb400], desc[UR48][R2.64+0x180], !P1 ;  /* 0x0b40018002067fae */ /* 0x0053e4000c901d70 */
.L_x_9169:
[C---:B------:R-:W-:Y:S02]  /*a6e0*/  LOP3.LUT P4, RZ, R35.reuse, 0x40, RZ, 0xc0, !PT ;  /* 0x0000004023ff7812 */ /* 0x040fe4000788c0ff */
[C---:B------:R-:W-:Y:S02]  /*a6f0*/  LOP3.LUT P3, RZ, R35.reuse, 0x20, RZ, 0xc0, !PT ;  /* 0x0000002023ff7812 */ /* 0x040fe4000786c0ff */
[C---:B------:R-:W-:Y:S02]  /*a700*/  LOP3.LUT P2, RZ, R35.reuse, 0x10, RZ, 0xc0, !PT ;  /* 0x0000001023ff7812 */ /* 0x040fe4000784c0ff */
[----:B------:R-:W-:Y:S02]  /*a710*/  LOP3.LUT P1, RZ, R35, 0x8, RZ, 0xc0, !PT ;  /* 0x0000000823ff7812 */ /* 0x000fe4000782c0ff */
[----:B-1----:R-:W-:-:S05]  /*a720*/  IADD3 R2, P0, R14, R0, RZ ;  /* 0x000000000e027210 */ /* 0x002fca0007f1e0ff */
[----:B------:R-:W-:Y:S01]  /*a730*/  IMAD.X R3, RZ, RZ, R7, P0 ;  /* 0x000000ffff037224 */ /* 0x000fe200000e0607 */
[----:B------:R-:W-:-:S04]  /*a740*/  PLOP3.LUT P0, PT, PT, PT, PT, 0x80, 0x0 ;  /* 0x000000000000781c */ /* 0x000fc80003f0f070 */
[----:B------:R-:W-:Y:S01]  /*a750*/  @!PT LDS RZ, [RZ] ;  /* 0x00000000fffff984 */ /* 0x000fe20000000800 */
[----:B------:R-:W-:Y:S01]  /*a760*/  @!PT LDS RZ, [RZ] ;  /* 0x00000000fffff984 */ /* 0x000fe20000000800 */
[----:B------:R-:W-:Y:S01]  /*a770*/  @!PT LDS RZ, [RZ] ;  /* 0x00000000fffff984 */ /* 0x000fe20000000800 */
[----:B------:R0:W-:Y:S04]  /*a780*/  LDGSTS.E.BYPASS.LTC128B.128 [R6+0x2c00], desc[UR48][R2.64], !P4 ;  /* 0x02c0000002067fae */ /* 0x0001e8000e101d70 */
[----:B------:R0:W-:Y:S04]  /*a790*/  LDGSTS.E.BYPASS.LTC128B.128 [R6+0x5c00], desc[UR48][R2.64+0x80], !P3 ;  /* 0x05c0008002067fae */ /* 0x0001e8000d901d70 */
[----:B------:R0:W-:Y:S04]  /*a7a0*/  LDGSTS.E.BYPASS.LTC128B.128 [R6+0x8c00], desc[UR48][R2.64+0x100], !P2 ;  /* 0x08c0010002067fae */ /* 0x0001e8000d101d70 */
[----:B------:R0:W-:Y:S01]  /*a7b0*/  LDGSTS.E.BYPASS.LTC128B.128 [R6+0xbc00], desc[UR48][R2.64+0x180], !P1 ;  /* 0x0bc0018002067fae */ /* 0x0001e2000c901d70 */
[----:B------:R-:W-:Y:S01]  /*a7c0*/  NOP ;  /* 0x0000000000007918 */ /* 0x000fe20000000000 */
.L_x_9088:
        /* <DEDUP_REMOVED lines=11> */
.L_x_9089:
        /* <DEDUP_REMOVED lines=10> */
[----:B------:R-:W-:-:S07]  /*a920*/  MOV R20, UR40 ;  /* 0x0000002800147c02 */ /* 0x000fce0008000f00 */
.L_x_9103:
[----:B------:R-:W0:Y:S01]  /*a930*/  LDC R2, c[0x0][0x430] ;  /* 0x00010c00ff027b82 */ /* 0x000e220000000800 */
[----:B------:R-:W-:Y:S01]  /*a940*/  ISETP.GT.U32.AND P0, PT, R28, 0x5f, PT ;  /* 0x0000005f1c00780c */ /* 0x000fe20003f04070 */
[----:B------:R-:W-:Y:S01]  /*a950*/  IMAD R3, R20, 0x60, R32 ;  /* 0x0000006014037824 */ /* 0x000fe200078e0220 */
[----:B------:R-:W-:Y:S01]  /*a960*/  ULDC UR4, c[0x0][0x430] ;  /* 0x00010c0000047ab9 */ /* 0x000fe20000000800 */
[----:B------:R-:W-:Y:S02]  /*a970*/  IMAD.U32 R10, RZ, RZ, UR41 ;  /* 0x00000029ff0a7e24 */ /* 0x000fe4000f8e00ff */
[----:B------:R-:W-:-:S04]  /*a980*/  IMAD.IADD R8, R28, 0x1, R3 ;  /* 0x000000011c087824 */ /* 0x000fc800078e0203 */
[----:B------:R-:W-:-:S04]  /*a990*/  IMAD.MOV.U32 R9, RZ, RZ, R8 ;  /* 0x000000ffff097224 */ /* 0x000fc800078e0008 */
[----:B-1----:R-:W1:Y:S01]  /*a9a0*/  @!P0 LDC.64 R4, c[0x0][0x428] ;  /* 0x00010a00ff048b82 */ /* 0x002e620000000a00 */
[----:B0-----:R-:W-:-:S13]  /*a9b0*/  ISETP.NE.AND P1, PT, R2, 0x1, PT ;  /* 0x000000010200780c */ /* 0x001fda0003f25270 */
[----:B------:R-:W0:Y:S08]  /*a9c0*/  @P1 LDC R7, c[0x0][0x434] ;  /* 0x00010d00ff071b82 */ /* 0x000e300000000800 */
[----:B--2---:R-:W2:Y:S01]  /*a9d0*/  @P1 LDC R3, c[0x0][0x438] ;  /* 0x00010e00ff031b82 */ /* 0x004ea20000000800 */
[----:B0-----:R-:W-:-:S07]  /*a9e0*/  @P1 IMAD.HI.U32 R2, R8, R7, RZ ;  /* 0x0000000708021227 */ /* 0x001fce00078e00ff */
[----:B------:R-:W0:Y:S01]  /*a9f0*/  @!P0 LDC.64 R6, c[0x0][0x418] ;  /* 0x00010600ff068b82 */ /* 0x000e220000000a00 */
[----:B--2---:R-:W-:Y:S01]  /*aa00*/  @P1 SHF.R.U32.HI R9, RZ, R3, R2 ;  /* 0x00000003ff091219 */ /* 0x004fe20000011602 */
[----:B-1----:R-:W-:-:S03]  /*aa10*/  @!P0 IMAD R2, R33, R4, RZ ;  /* 0x0000000421028224 */ /* 0x002fc600078e02ff */
[--C-:B------:R-:W-:Y:S01]  /*aa20*/  @!P0 SHF.R.S32.HI R3, RZ, 0x1f, R9.reuse ;  /* 0x0000001fff038819 */ /* 0x100fe20000011409 */
        /* <DEDUP_REMOVED lines=8> */
[----:B------:R-:W-:Y:S02]  /*aab0*/  ISETP.NE.AND P2, PT, R10, 0x3, PT ;  /* 0x000000030a00780c */ /* 0x000fe40003f45270 */
[----:B------:R-:W-:-:S05]  /*aac0*/  IADD3 R5, -R9, RZ, RZ ;  /* 0x000000ff09057210 */ /* 0x000fca0007ffe1ff */
[----:B------:R-:W-:-:S06]  /*aad0*/  IMAD R5, R5, UR4, R8 ;  /* 0x0000000405057c24 */ /* 0x000fcc000f8e0208 */
[----:B0-----:R-:W-:Y:S05]  /*aae0*/  @!P2 BRA `(.L_x_9091) ;  /* 0x000000000004a947 */ /* 0x001fea0003800000 */
[----:B------:R-:W-:Y:S01]  /*aaf0*/  BPT.TRAP 0x1 ;  /* 0x000000040000795c */ /* 0x000fe20000300000 */
.L_x_9091:
[----:B------:R-:W-:Y:S01]  /*ab00*/  LEA R18, R17, UR37, 0x3 ;  /* 0x0000002511127c11 */ /* 0x000fe2000f8e18ff */
[----:B------:R-:W-:Y:S01]  /*ab10*/  BSSY B1, `(.L_x_9092) ;  /* 0x0000005000017945 */ /* 0x000fe20003800000 */
[----:B------:R-:W-:Y:S02]  /*ab20*/  SHF.L.U32 R26, R27, 0x1f, RZ ;  /* 0x0000001f1b1a7819 */ /* 0x000fe400000006ff */
[----:B------:R-:W-:Y:S02]  /*ab30*/  SHF.R.S32.HI R23, RZ, 0x1f, R5 ;  /* 0x0000001fff177819 */ /* 0x000fe40000011405 */
[----:B------:R-:W0:Y:S02]  /*ab40*/  SYNCS.PHASECHK.TRANS64.TRYWAIT P0, [R18+URZ+0x22840], R26 ;  /* 0x0228401a120075a7 */ /* 0x000e24000800017f */
[----:B0-----:R-:W-:Y:S05]  /*ab50*/  @!P0 BRA `(.L_x_9093) ;  /* 0x0000002800f88947 */ /* 0x001fea0003800000 */
.L_x_9170:
[----:B------:R-:W-:Y:S05]  /*ab60*/  BSYNC B1 ;  /* 0x0000000000017941 */ /* 0x000fea0003800000 */
.L_x_9092:
        /* <DEDUP_REMOVED lines=24> */
[----:B------:R-:W-:-:S03]  /*acf0*/  LEA R22, R22, UR37, 0x1 ;  /* 0x0000002516167c11 */ /* 0x000fc6000f8e08ff */
[----:B------:R-:W2:Y:S04]  /*ad00*/  SHFL.IDX PT, R3, R24, RZ, 0x181f ;  /* 0x00181fff18037589 */ /* 0x000ea800000e0000 */
[----:B------:R-:W-:Y:S04]  /*ad10*/  SHFL.IDX PT, R6, R24, 0x1, 0x181f ;  /* 0x00381f0018067f89 */ /* 0x000fe800000e0000 */
[----:B------:R-:W-:Y:S01]  /*ad20*/  SHFL.IDX PT, R10, R21, 0x2, 0x181f ;  /* 0x00581f00150a7f89 */ /* 0x000fe200000e0000 */
[----:B-1----:R-:W-:-:S03]  /*ad30*/  IADD3 R2, P0, R14, R0, RZ ;  /* 0x000000000e027210 */ /* 0x002fc60007f1e0ff */
[----:B------:R-:W1:Y:S02]  /*ad40*/  SHFL.IDX PT, R14, R21, 0x1, 0x181f ;  /* 0x00381f00150e7f89 */ /* 0x000e6400000e0000 */
[----:B--2---:R-:W-:-:S05]  /*ad50*/  IMAD.X R3, RZ, RZ, R3, P0 ;  /* 0x000000ffff037224 */ /* 0x004fca00000e0603 */
[----:B------:R2:W-:Y:S04]  /*ad60*/  LDGSTS.E.BYPASS.LTC128B.128 [R22+0x1c400], desc[UR48][R2.64], !P1 ;  /* 0x1c40000002167fae */ /* 0x0005e8000c901d70 */
[----:B--2---:R-:W-:Y:S01]  /*ad70*/  SHFL.IDX PT, R2, R21, 0x3, 0x181f ;  /* 0x00781f0015027f89 */ /* 0x004fe200000e0000 */
[----:B-1----:R-:W-:-:S03]  /*ad80*/  IADD3 R8, P0, R14, R0, RZ ;  /* 0x000000000e087210 */ /* 0x002fc60007f1e0ff */
[----:B------:R-:W-:Y:S02]  /*ad90*/  SHFL.IDX PT, R3, R24, 0x3, 0x181f ;  /* 0x00781f0018037f89 */ /* 0x000fe400000e0000 */
[----:B------:R-:W-:Y:S01]  /*ada0*/  IMAD.X R9, RZ, RZ, R6, P0 ;  /* 0x000000ffff097224 */ /* 0x000fe200000e0606 */
[-C--:B------:R-:W-:Y:S01]  /*adb0*/  IADD3 R10, P0, R10, R0.reuse, RZ ;  /* 0x000000000a0a7210 */ /* 0x080fe20007f1e0ff */
[----:B------:R-:W1:Y:S04]  /*adc0*/  SHFL.IDX PT, R6, R24, 0x2, 0x181f ;  /* 0x00581f0018067f89 */ /* 0x000e6800000e0000 */
[----:B------:R2:W-:Y:S04]  /*add0*/  LDGSTS.E.BYPASS.LTC128B.128 [R22+0x1cc00], desc[UR48][R8.64], !P1 ;  /* 0x1cc0000008167fae */ /* 0x0005e8000c901d70 */
[----:B------:R-:W-:Y:S01]  /*ade0*/  SHFL.IDX PT, R14, R21, 0x5, 0x181f ;  /* 0x00b81f00150e7f89 */ /* 0x000fe200000e0000 */
[----:B-1----:R-:W-:Y:S01]  /*adf0*/  IMAD.X R11, RZ, RZ, R6, P0 ;  /* 0x000000ffff0b7224 */ /* 0x002fe200000e0606 */
[----:B------:R-:W-:-:S02]  /*ae00*/  IADD3 R6, P0, R2, R0, RZ ;  /* 0x0000000002067210 */ /* 0x000fc40007f1e0ff */
[----:B------:R-:W1:Y:S02]  /*ae10*/  SHFL.IDX PT, R2, R21, 0x4, 0x181f ;  /* 0x00981f0015027f89 */ /* 0x000e6400000e0000 */
[----:B------:R-:W-:Y:S02]  /*ae20*/  IADD3.X R7, RZ, R3, RZ, P0, !PT ;  /* 0x00000003ff077210 */ /* 0x000fe400007fe4ff */
[----:B------:R-:W3:Y:S04]  /*ae30*/  SHFL.IDX PT, R3, R24, 0x4, 0x181f ;  /* 0x00981f0018037f89 */ /* 0x000ee800000e0000 */
[----:B------:R2:W-:Y:S04]  /*ae40*/  LDGSTS.E.BYPASS.LTC128B.128 [R22+0x1d400], desc[UR48][R10.64], !P1 ;  /* 0x1d4000000a167fae */ /* 0x0005e8000c901d70 */
[----:B------:R2:W-:Y:S04]  /*ae50*/  LDGSTS.E.BYPASS.LTC128B.128 [R22+0x1dc00], desc[UR48][R6.64], !P1 ;  /* 0x1dc0000006167fae */ /* 0x0005e8000c901d70 */
[----:B------:R-:W4:Y:S01]  /*ae60*/  SHFL.IDX PT, R24, R24, 0x5, 0x181f ;  /* 0x00b81f0018187f89 */ /* 0x000f2200000e0000 */
[----:B-1----:R-:W-:-:S05]  /*ae70*/  IADD3 R2, P0, R2, R0, RZ ;  /* 0x0000000002027210 */ /* 0x002fca0007f1e0ff */
[----:B---3--:R-:W-:-:S05]  /*ae80*/  IMAD.X R3, RZ, RZ, R3, P0 ;  /* 0x000000ffff037224 */ /* 0x008fca00000e0603 */
[----:B------:R2:W-:Y:S03]  /*ae90*/  LDGSTS.E.BYPASS.LTC128B.128 [R22+0x1e400], desc[UR48][R2.64], !P1 ;  /* 0x1e40000002167fae */ /* 0x0005e6000c901d70 */
.L_x_9184:
        /* <DEDUP_REMOVED lines=8> */
.L_x_9095:
        /* <DEDUP_REMOVED lines=11> */
.L_x_9096:
[----:B------:R1:W-:Y:S01]  /*afd0*/  SYNCS.ARRIVE.TRANS64.A1T0 RZ, [R18+URZ+0x22830], RZ ;  /* 0x022830ff12ff79a7 */ /* 0x0003e2000810003f */
[----:B------:R-:W-:Y:S05]  /*afe0*/  @!P2 BRA `(.L_x_9097) ;  /* 0x000000000004a947 */ /* 0x000fea0003800000 */
[----:B------:R-:W-:Y:S01]  /*aff0*/  BPT.TRAP 0x1 ;  /* 0x000000040000795c */ /* 0x000fe20000300000 */
.L_x_9097:
[----:B------:R-:W2:Y:S01]  /*b000*/  SYNCS.PHASECHK.TRANS64.TRYWAIT P0, [R18+URZ+0x22860], R26 ;  /* 0x0228601a120075a7 */ /* 0x000ea2000800017f */
[----:B------:R-:W-:Y:S04]  /*b010*/  BSSY B1, `(.L_x_9098) ;  /* 0x0000002000017945 */ /* 0x000fe80003800000 */
[----:B--2---:R-:W-:Y:S05]  /*b020*/  @!P0 BRA `(.L_x_9099) ;  /* 0x0000002c00708947 */ /* 0x004fea0003800000 */
.L_x_9185:
[----:B------:R-:W-:Y:S05]  /*b030*/  BSYNC B1 ;  /* 0x0000000000017941 */ /* 0x000fea0003800000 */
.L_x_9098:
[----:B------:R-:W-:Y:S01]  /*b040*/  ULDC.64 UR4, c[0x0][0x328] ;  /* 0x0000ca0000047ab9 */ /* 0x000fe20000000a00 */
[C---:B------:R-:W-:Y:S01]  /*b050*/  LOP3.LUT P4, RZ, R16.reuse, 0x2, RZ, 0xc0, !PT ;  /* 0x0000000210ff7812 */ /* 0x040fe2000788c0ff */
[----:B------:R-:W-:Y:S01]  /*b060*/  IMAD R2, R23, UR4, RZ ;  /* 0x0000000417027c24 */ /* 0x000fe2000f8e02ff */
[C---:B------:R-:W-:Y:S01]  /*b070*/  LOP3.LUT P3, RZ, R16.reuse, 0x10, RZ, 0xc0, !PT ;  /* 0x0000001010ff7812 */ /* 0x040fe2000786c0ff */
[----:B------:R-:W-:Y:S01]  /*b080*/  IMAD R22, R17, 0x6000, R31 ;  /* 0x0000600011167824 */ /* 0x000fe200078e021f */
[C---:B------:R-:W-:Y:S01]  /*b090*/  LOP3.LUT P2, RZ, R16.reuse, 0x8, RZ, 0xc0, !PT ;  /* 0x0000000810ff7812 */ /* 0x040fe2000784c0ff */
[C---:B------:R-:W-:Y:S01]  /*b0a0*/  IMAD R7, R5.reuse, UR5, R2 ;  /* 0x0000000505077c24 */ /* 0x040fe2000f8e0202 */
[----:B------:R-:W-:Y:S01]  /*b0b0*/  LOP3.LUT P1, RZ, R16, 0x4, RZ, 0xc0, !PT ;  /* 0x0000000410ff7812 */ /* 0x000fe2000782c0ff */
        /* <DEDUP_REMOVED lines=17> */
[----:B------:R-:W3:Y:S01]  /*b1d0*/  SHFL.IDX PT, R14, R21, RZ, 0x181f ;  /* 0x00181fff150e7589 */ /* 0x000ee200000e0000 */
[----:B------:R-:W-:-:S03]  /*b1e0*/  LEA R22, R22, UR37, 0x1 ;  /* 0x0000002516167c11 */ /* 0x000fc6000f8e08ff */
[----:B------:R-:W4:Y:S04]  /*b1f0*/  SHFL.IDX PT, R3, R23, RZ, 0x181f ;  /* 0x00181fff17037589 */ /* 0x000f2800000e0000 */
[----:B------:R-:W-:Y:S01]  /*b200*/  SHFL.IDX PT, R2, R21, 0x4, 0x181f ;  /* 0x00981f0015027f89 */ /* 0x000fe200000e0000 */
[----:B---3--:R-:W-:-:S03]  /*b210*/  IADD3 R10, P0, R14, R0, RZ ;  /* 0x000000000e0a7210 */ /* 0x008fc60007f1e0ff */
[----:B------:R-:W3:Y:S01]  /*b220*/  SHFL.IDX PT, R14, R21, 0x1, 0x181f ;  /* 0x00381f00150e7f89 */ /* 0x000ee200000e0000 */
[----:B----4-:R-:W-:-:S03]  /*b230*/  IADD3.X R11, RZ, R3, RZ, P0, !PT ;  /* 0x00000003ff0b7210 */ /* 0x010fc600007fe4ff */
[----:B------:R-:W4:Y:S04]  /*b240*/  SHFL.IDX PT, R3, R23, 0x1, 0x181f ;  /* 0x00381f0017037f89 */ /* 0x000f2800000e0000 */
[----:B------:R0:W-:Y:S04]  /*b250*/  LDGSTS.E.BYPASS.LTC128B.128 [R22+0x400], desc[UR48][R10.64], !P4 ;  /* 0x004000000a167fae */ /* 0x0001e8000e101d70 */
[----:B------:R0:W-:Y:S04]  /*b260*/  LDGSTS.E.BYPASS.LTC128B.128 [R22+0x3400], desc[UR48][R10.64+0x80], !P3 ;  /* 0x034000800a167fae */ /* 0x0001e8000d901d70 */
[----:B------:R0:W-:Y:S04]  /*b270*/  LDGSTS.E.BYPASS.LTC128B.128 [R22+0x6400], desc[UR48][R10.64+0x100], !P2 ;  /* 0x064001000a167fae */ /* 0x0001e8000d101d70 */
[----:B------:R0:W-:Y:S01]  /*b280*/  LDGSTS.E.BYPASS.LTC128B.128 [R22+0x9400], desc[UR48][R10.64+0x180], !P1 ;  /* 0x094001800a167fae */ /* 0x0001e2000c901d70 */
[----:B---3--:R-:W-:-:S03]  /*b290*/  IADD3 R8, P0, R14, R0, RZ ;  /* 0x000000000e087210 */ /* 0x008fc60007f1e0ff */
[----:B------:R-:W3:Y:S02]  /*b2a0*/  SHFL.IDX PT, R14, R21, 0x2, 0x181f ;  /* 0x00581f00150e7f89 */ /* 0x000ee400000e0000 */
[----:B----4-:R-:W-:Y:S02]  /*b2b0*/  IMAD.X R9, RZ, RZ, R3, P0 ;  /* 0x000000ffff097224 */ /* 0x010fe400000e0603 */
        /* <DEDUP_REMOVED lines=14> */
[----:B------:R-:W-:Y:S02]  /*b3a0*/  SHFL.IDX PT, R14, R21, 0x5, 0x181f ;  /* 0x00b81f00150e7f89 */ /* 0x000fe400000e0000 */
[----:B----4-:R-:W-:Y:S01]  /*b3b0*/  IMAD.X R5, RZ, RZ, R3, P0 ;  /* 0x000000ffff057224 */ /* 0x010fe200000e0603 */
[----:B------:R-:W-:Y:S01]  /*b3c0*/  IADD3 R2, P0, R2, R0, RZ ;  /* 0x0000000002027210 */ /* 0x000fe20007f1e0ff */
[----:B------:R-:W3:Y:S04]  /*b3d0*/  SHFL.IDX PT, R3, R23, 0x4, 0x181f ;  /* 0x00981f0017037f89 */ /* 0x000ee800000e0000 */
[----:B------:R0:W-:Y:S04]  /*b3e0*/  LDGSTS.E.BYPASS.LTC128B.128 [R22+0x1c00], desc[UR48][R4.64], !P4 ;  /* 0x01c0000004167fae */ /* 0x0001e8000e101d70 */
[----:B------:R0:W-:Y:S04]  /*b3f0*/  LDGSTS.E.BYPASS.LTC128B.128 [R22+0x4c00], desc[UR48][R4.64+0x80], !P3 ;  /* 0x04c0008004167fae */ /* 0x0001e8000d901d70 */
[----:B------:R0:W-:Y:S04]  /*b400*/  LDGSTS.E.BYPASS.LTC128B.128 [R22+0x7c00], desc[UR48][R4.64+0x100], !P2 ;  /* 0x07c0010004167fae */ /* 0x0001e8000d101d70 */
[----:B------:R0:W-:Y:S04]  /*b410*/  LDGSTS.E.BYPASS.LTC128B.128 [R22+0xac00], desc[UR48][R4.64+0x180], !P1 ;  /* 0x0ac0018004167fae */ /* 0x0001e8000c901d70 */
[----:B------:R-:W4:Y:S01]  /*b420*/  SHFL.IDX PT, R23, R23, 0x5, 0x181f ;  /* 0x00b81f0017177f89 */ /* 0x000f2200000e0000 */
[----:B---3--:R-:W-:-:S05]  /*b430*/  IMAD.X R3, RZ, RZ, R3, P0 ;  /* 0x000000ffff037224 */ /* 0x008fca00000e0603 */
[----:B------:R0:W-:Y:S04]  /*b440*/  LDGSTS.E.BYPASS.LTC128B.128 [R22+0x2400], desc[UR48][R2.64], !P4 ;  /* 0x0240000002167fae */ /* 0x0001e8000e101d70 */
[----:B------:R0:W-:Y:S04]  /*b450*/  LDGSTS.E.BYPASS.LTC128B.128 [R22+0x5400], desc[UR48][R2.64+0x80], !P3 ;  /* 0x0540008002167fae */ /* 0x0001e8000d901d70 */
[----:B------:R0:W-:Y:S04]  /*b460*/  LDGSTS.E.BYPASS.LTC128B.128 [R22+0x8400], desc[UR48][R2.64+0x100], !P2 ;  /* 0x0840010002167fae */ /* 0x0001e8000d101d70 */
[----:B------:R0:W-:Y:S02]  /*b470*/  LDGSTS.E.BYPASS.LTC128B.128 [R22+0xb400], desc[UR48][R2.64+0x180], !P1 ;  /* 0x0b40018002167fae */ /* 0x0001e4000c901d70 */
.L_x_9199:
[----:B0-----:R-:W-:-:S05]  /*b480*/  IADD3 R2, P0, R14, R0, RZ ;  /* 0x000000000e027210 */ /* 0x001fca0007f1e0ff */
[----:B----4-:R-:W-:Y:S01]  /*b490*/  IMAD.X R3, RZ, RZ, R23, P0 ;  /* 0x000000ffff037224 */ /* 0x010fe200000e0617 */
        /* <DEDUP_REMOVED lines=9> */
.L_x_9101:
        /* <DEDUP_REMOVED lines=11> */
.L_x_9102:
[----:B------:R-:W-:Y:S01]  /*b5e0*/  IADD3 R17, R17, 0x1, RZ ;  /* 0x0000000111117810 */ /* 0x000fe20007ffe0ff */
[----:B------:R0:W-:Y:S03]  /*b5f0*/  SYNCS.ARRIVE.TRANS64.A1T0 RZ, [R18+URZ+0x22850], RZ ;  /* 0x022850ff12ff79a7 */ /* 0x0001e6000810003f */
[----:B------:R-:W-:-:S04]  /*b600*/  ISETP.NE.AND P0, PT, R17, 0x2, PT ;  /* 0x000000021100780c */ /* 0x000fc80003f05270 */
[----:B------:R-:W-:Y:S02]  /*b610*/  SEL R17, R17, RZ, P0 ;  /* 0x000000ff11117207 */ /* 0x000fe40000000000 */
[----:B------:R-:W-:Y:S02]  /*b620*/  SEL R2, RZ, 0x1, P0 ;  /* 0x00000001ff027807 */ /* 0x000fe40000000000 */
[C---:B------:R-:W-:Y:S02]  /*b630*/  ISETP.GT.AND P0, PT, R20.reuse, RZ, PT ;  /* 0x000000ff1400720c */ /* 0x040fe40003f04270 */
[----:B------:R-:W-:Y:S01]  /*b640*/  LOP3.LUT R27, R27, R2, RZ, 0x3c, !PT ;  /* 0x000000021b1b7212 */ /* 0x000fe200078e3cff */
[----:B------:R-:W-:-:S04]  /*b650*/  VIADD R2, R20, 0xffffffff ;  /* 0xffffffff14027836 */ /* 0x000fc80000000000 */
[----:B------:R-:W-:-:S06]  /*b660*/  IMAD.MOV.U32 R20, RZ, RZ, R2 ;  /* 0x000000ffff147224 */ /* 0x000fcc00078e0002 */
[----:B0-----:R-:W-:Y:S05]  /*b670*/  @P0 BRA `(.L_x_9103) ;  /* 0xfffffff000ac0947 */ /* 0x001fea000383ffff */
[----:B------:R-:W-:Y:S05]  /*b680*/  BSYNC B0 ;  /* 0x0000000000007941 */ /* 0x000fea0003800000 */
.L_x_9090:
[----:B------:R-:W3:Y:S01]  /*b690*/  LDL.LU R0, [R1+0x4] ;  /* 0x0000040001007983 */ /* 0x000ee20000300800 */
[----:B------:R-:W-:Y:S01]  /*b6a0*/  VIADD R37, R37, UR42 ;  /* 0x0000002a25257c36 */ /* 0x000fe20008000000 */
[----:B------:R-:W-:-:S04]  /*b6b0*/  ULDC UR4, c[0x0][0xc34] ;  /* 0x00030d0000047ab9 */ /* 0x000fc80000000800 */
[----:B------:R-:W-:Y:S01]  /*b6c0*/  ISETP.GE.AND P0, PT, R37, UR4, PT ;  /* 0x0000000425007c0c */ /* 0x000fe2000bf06270 */
[----:B---3--:R-:W-:-:S05]  /*b6d0*/  VIADD R0, R0, 0x1 ;  /* 0x0000000100007836 */ /* 0x008fca0000000000 */
[----:B------:R0:W-:Y:S07]  /*b6e0*/  STL [R1+0x4], R0 ;  /* 0x0000040001007387 */ /* 0x0001ee0000100800 */
[----:B------:R-:W-:Y:S05]  /*b6f0*/  @!P0 BRA `(.L_x_9104) ;  /* 0xffffffd000308947 */ /* 0x000fea000383ffff */
[----:B0-----:R-:W-:-:S07]  /*b700*/  LOP3.LUT R0, R0, 0x1, RZ, 0xc, !PT ;  /* 0x0000000100007812 */ /* 0x001fce00078e0cff */
.L_x_9069:
[----:B------:R-:W0:Y:S01]  /*b710*/  S2R R3, SR_CgaCtaId ;  /* 0x0000000000037919 */ /* 0x000e220000008800 */
[----:B------:R-:W-:Y:S01]  /*b720*/  MOV R2, 0x400 ;  /* 0x0000040000027802 */ /* 0x000fe20000000f00 */
[----:B------:R-:W-:Y:S01]  /*b730*/  BSSY B0, `(.L_x_9105) ;  /* 0x0000005000007945 */ /* 0x000fe20003800000 */
[----:B------:R-:W-:Y:S02]  /*b740*/  SHF.L.U32 R0, R0, 0x1f, RZ ;  /* 0x0000001f00007819 */ /* 0x000fe400000006ff */
[----:B0-----:R-:W-:-:S04]  /*b750*/  LEA R4, R3, R2, 0x18 ;  /* 0x0000000203047211 */ /* 0x001fc800078ec0ff */
[----:B------:R-:W0:Y:S02]  /*b760*/  SYNCS.PHASECHK.TRANS64.TRYWAIT P0, [R4+URZ+0x22820], R0 ;  /* 0x02282000040075a7 */ /* 0x000e24000800017f */
[----:B0-----:R-:W-:Y:S05]  /*b770*/  @!P0 BRA `(.L_x_9106) ;  /* 0x0000002c007c8947 */ /* 0x001fea0003800000 */
.L_x_9200:
[----:B------:R-:W-:Y:S05]  /*b780*/  BSYNC B0 ;  /* 0x0000000000007941 */ /* 0x000fea0003800000 */
.L_x_9105:
[----:B------:R-:W-:-:S03]  /*b790*/  UMOV UR4, 0xffffffff ;  /* 0xffffffff00047882 */ /* 0x000fc60000000000 */
[----:B------:R-:W-:Y:S05]  /*b7a0*/  BRA.DIV UR4, `(.L_x_9107) ;  /* 0x0000002e04847947 */ /* 0x000fea000b800000 */
[----:B0-----:R-:W0:Y:S02]  /*b7b0*/  S2R R0, SR_TID.X ;  /* 0x0000000000007919 */ /* 0x001e240000002100 */
[----:B0-----:R-:W-:-:S04]  /*b7c0*/  SHF.R.U32.HI R0, RZ, 0x5, R0 ;  /* 0x00000005ff007819 */ /* 0x001fc80000011600 */
[----:B------:R-:W-:-:S05]  /*b7d0*/  LOP3.LUT R0, R0, 0x3, RZ, 0xc0, !PT ;  /* 0x0000000300007812 */ /* 0x000fca00078ec0ff */
[----:B------:R0:W3:Y:S02]  /*b7e0*/  SHFL.IDX PT, R14, R0, RZ, 0x1f ;  /* 0x00001fff000e7589 */ /* 0x0000e400000e0000 */
.L_x_9203:
[----:B---3--:R-:W-:Y:S01]  /*b7f0*/  ISETP.NE.AND P0, PT, R14, RZ, PT ;  /* 0x000000ff0e00720c */ /* 0x008fe20003f05270 */
[----:B------:R-:W-:-:S12]  /*b800*/  BSSY B0, `(.L_x_9108) ;  /* 0x0000024000007945 */ /* 0x000fd80003800000 */
[----:B------:R-:W-:Y:S05]  /*b810*/  @P0 BRA `(.L_x_9109) ;  /* 0x0000000000880947 */ /* 0x000fea0003800000 */
[----:B------:R-:W-:-:S03]  /*b820*/  UMOV UR4, 0xffffffff ;  /* 0xffffffff00047882 */ /* 0x000fc60000000000 */
[----:B------:R-:W-:Y:S05]  /*b830*/  BRA.DIV UR4, `(.L_x_9110) ;  /* 0x0000002e04947947 */ /* 0x000fea000b800000 */
[----:B------:R-:W-:-:S13]  /*b840*/  ELECT P6, URZ, PT ;  /* 0x00000000003f782f */ /* 0x000fda00038c0000 */
.L_x_9206:
[----:B------:R-:W-:Y:S05]  /*b850*/  @!P6 BRA `(.L_x_9109) ;  /* 0x000000000078e947 */ /* 0x000fea0003800000 */
[----:B------:R-:W-:-:S06]  /*b860*/  ULOP3.LUT UR4, UR38, 0x2, URZ, 0xfc, !UPT ;  /* 0x0000000226047892 */ /* 0x000fcc000f8efc3f */
[----:B0-----:R-:W-:-:S05]  /*b870*/  IMAD.U32 R0, RZ, RZ, UR4 ;  /* 0x00000004ff007e24 */ /* 0x001fca000f8e00ff */
[----:B------:R-:W-:-:S13]  /*b880*/  ISETP.NE.AND P0, PT, R0, 0x3, PT ;  /* 0x000000030000780c */ /* 0x000fda0003f05270 */
[----:B------:R-:W-:Y:S05]  /*b890*/  @!P0 BRA `(.L_x_9111) ;  /* 0x0000000000048947 */ /* 0x000fea0003800000 */
[----:B------:R-:W-:Y:S01]  /*b8a0*/  BPT.TRAP 0x1 ;  /* 0x000000040000795c */ /* 0x000fe20000300000 */
.L_x_9111:
[----:B------:R-:W-:Y:S01]  /*b8b0*/  IMAD R3, R17, 0x8, R4 ;  /* 0x0000000811037824 */ /* 0x000fe200078e0204 */
[----:B------:R-:W-:Y:S02]  /*b8c0*/  SHF.L.U32 R2, R27, 0x1f, RZ ;  /* 0x0000001f1b027819 */ /* 0x000fe400000006ff */
[----:B------:R-:W-:Y:S02]  /*b8d0*/  IADD3 R17, R17, 0x1, RZ ;  /* 0x0000000111117810 */ /* 0x000fe40007ffe0ff */
[----:B------:R-:W0:Y:S02]  /*b8e0*/  SYNCS.PHASECHK.TRANS64.TRYWAIT P1, [R3+URZ+0x22840], R2 ;  /* 0x02284002030075a7 */ /* 0x000e24000802017f */
[----:B------:R-:W-:-:S04]  /*b8f0*/  ISETP.NE.AND P2, PT, R17, 0x2, PT ;  /* 0x000000021100780c */ /* 0x000fc80003f45270 */
[----:B------:R-:W-:Y:S01]  /*b900*/  SEL R0, RZ, 0x1, P2 ;  /* 0x00000001ff007807 */ /* 0x000fe20001000000 */
[----:B0-----:R-:W-:Y:S08]  /*b910*/  @!P1 BRA `(.L_x_9112) ;  /* 0x0000002c007c9947 */ /* 0x001ff00003800000 */
.L_x_9207:
[----:B------:R-:W-:Y:S02]  /*b920*/  SEL R17, R17, RZ, P2 ;  /* 0x000000ff11117207 */ /* 0x000fe40001000000 */
[----:B------:R-:W-:Y:S01]  /*b930*/  LOP3.LUT R0, R27, R0, RZ, 0x3c, !PT ;  /* 0x000000001b007212 */ /* 0x000fe200078e3cff */
[----:B------:R-:W-:Y:S06]  /*b940*/  @!P0 BRA `(.L_x_9113) ;  /* 0x0000000000048947 */ /* 0x000fec0003800000 */
[----:B------:R-:W-:Y:S01]  /*b950*/  BPT.TRAP 0x1 ;  /* 0x000000040000795c */ /* 0x000fe20000300000 */
.L_x_9113:
[----:B------:R-:W-:Y:S01]  /*b960*/  IMAD R17, R17, 0x8, R4 ;  /* 0x0000000811117824 */ /* 0x000fe200078e0204 */
[----:B------:R-:W-:-:S04]  /*b970*/  SHF.L.U32 R0, R0, 0x1f, RZ ;  /* 0x0000001f00007819 */ /* 0x000fc800000006ff */
[----:B------:R-:W3:Y:S02]  /*b980*/  SYNCS.PHASECHK.TRANS64.TRYWAIT P1, [R17+URZ+0x22840], R0 ;  /* 0x02284000110075a7 */ /* 0x000ee4000802017f */
[----:B---3--:R-:W-:Y:S05]  /*b990*/  @!P1 BRA `(.L_x_9114) ;  /* 0x0000002c00709947 */ /* 0x008fea0003800000 */
.L_x_9208:
[----:B------:R-:W-:Y:S05]  /*b9a0*/  @!P0 BRA `(.L_x_9115) ;  /* 0x0000000000048947 */ /* 0x000fea0003800000 */
[----:B------:R-:W-:Y:S01]  /*b9b0*/  BPT.TRAP 0x1 ;  /* 0x000000040000795c */ /* 0x000fe20000300000 */
.L_x_9115:
[----:B------:R-:W4:Y:S02]  /*b9c0*/  SYNCS.PHASECHK.TRANS64.TRYWAIT P1, [R3+URZ+0x22860], R2 ;  /* 0x02286002030075a7 */ /* 0x000f24000802017f */
[----:B----4-:R-:W-:Y:S05]  /*b9d0*/  @!P1 BRA `(.L_x_9116) ;  /* 0x0000002c00749947 */ /* 0x010fea0003800000 */
.L_x_9209:
[----:B------:R-:W-:Y:S05]  /*b9e0*/  @!P0 BRA `(.L_x_9117) ;  /* 0x0000000000048947 */ /* 0x000fea0003800000 */
[----:B------:R-:W-:Y:S01]  /*b9f0*/  BPT.TRAP 0x1 ;  /* 0x000000040000795c */ /* 0x000fe20000300000 */
.L_x_9117:
[----:B------:R0:W0:Y:S02]  /*ba00*/  SYNCS.PHASECHK.TRANS64.TRYWAIT P0, [R17+URZ+0x22860], R0 ;  /* 0x02286000110075a7 */ /* 0x000024000800017f */
[----:B0-----:R-:W-:Y:S05]  /*ba10*/  @!P0 NANOSLEEP.SYNCS 0x989680 ;  /* 0x009896800000895d */ /* 0x001fea0003900000 */
[----:B------:R-:W0:Y:S02]  /*ba20*/  @!P0 SYNCS.PHASECHK.TRANS64 P0, [R17+URZ+0x22860], R0 ;  /* 0x02286000110085a7 */ /* 0x000e24000800007f */
[----:B0-----:R-:W-:Y:S05]  /*ba30*/  @!P0 BRA `(.L_x_9117) ;  /* 0xfffffffc00f08947 */ /* 0x001fea000383ffff */
.L_x_9109:
[----:B------:R-:W-:Y:S05]  /*ba40*/  BSYNC B0 ;  /* 0x0000000000007941 */ /* 0x000fea0003800000 */
.L_x_9108:
[----:B------:R-:W-:Y:S05]  /*ba50*/  EXIT ;  /* 0x000000000000794d */ /* 0x000fea0003800000 */
.L_x_9037:
[----:B0-----:R-:W-:-:S04]  /*ba60*/  IMAD.U32 R3, RZ, RZ, UR41 ;  /* 0x00000029ff037e24 */ /* 0x001fc8000f8e00ff */
[----:B------:R0:W1:Y:S03]  /*ba70*/  SYNCS.PHASECHK.TRANS64.TRYWAIT P0, [R3+URZ+0x22800], R0 ;  /* 0x02280000030075a7 */ /* 0x000066000800017f */
[----:B-1----:R-:W-:Y:S05]  /*ba80*/  @!P0 NANOSLEEP.SYNCS 0x989680 ;  /* 0x009896800000895d */ /* 0x002fea0003900000 */
[----:B------:R-:W1:Y:S02]  /*ba90*/  @!P0 SYNCS.PHASECHK.TRANS64 P0, [R3+URZ+0x22800], R0 ;  /* 0x02280000030085a7 */ /* 0x000e64000800007f */
[----:B-1----:R-:W-:Y:S05]  /*baa0*/  @!P0 BRA `(.L_x_9037) ;  /* 0xfffffffc00ec8947 */ /* 0x002fea000383ffff */
[----:B------:R-:W-:Y:S05]  /*bab0*/  BRA `(.L_x_9118) ;  /* 0xffffff5400847947 */ /* 0x000fea000383ffff */
.L_x_9041:
[----:B-1----:R-:W-:-:S04]  /*bac0*/  IMAD.U32 R3, RZ, RZ, UR22 ;  /* 0x00000016ff037e24 */ /* 0x002fc8000f8e00ff */
[----:B------:R1:W2:Y:S03]  /*bad0*/  SYNCS.PHASECHK.TRANS64.TRYWAIT P1, [R3+URZ+0x22830], R8 ;  /* 0x02283008030075a7 */ /* 0x0002a6000802017f */
[----:B--2---:R-:W-:Y:S05]  /*bae0*/  @!P1 NANOSLEEP.SYNCS 0x989680 ;  /* 0x009896800000995d */ /* 0x004fea0003900000 */
[----:B------:R-:W2:Y:S02]  /*baf0*/  @!P1 SYNCS.PHASECHK.TRANS64 P1, [R3+URZ+0x22830], R8 ;  /* 0x02283008030095a7 */ /* 0x000ea4000802007f */
[----:B--2---:R-:W-:Y:S05]  /*bb00*/  @!P1 BRA `(.L_x_9041) ;  /* 0xfffffffc00ec9947 */ /* 0x004fea000383ffff */
[----:B------:R-:W-:Y:S05]  /*bb10*/  BRA `(.L_x_9040) ;  /* 0xffffff5400a87947 */ /* 0x000fea000383ffff */
.L_x_9046:
[----:B---3--:R-:W-:-:S04]  /*bb20*/  IMAD.U32 R9, RZ, RZ, UR22 ;  /* 0x00000016ff097e24 */ /* 0x008fc8000f8e00ff */
[----:B------:R3:W4:Y:S03]  /*bb30*/  SYNCS.PHASECHK.TRANS64.TRYWAIT P1, [R9+URZ+0x22850], R8 ;  /* 0x02285008090075a7 */ /* 0x000726000802017f */
[----:B----4-:R-:W-:Y:S05]  /*bb40*/  @!P1 NANOSLEEP.SYNCS 0x989680 ;  /* 0x009896800000995d */ /* 0x010fea0003900000 */
[----:B------:R-:W4:Y:S02]  /*bb50*/  @!P1 SYNCS.PHASECHK.TRANS64 P1, [R9+URZ+0x22850], R8 ;  /* 0x02285008090095a7 */ /* 0x000f24000802007f */
[----:B----4-:R-:W-:Y:S05]  /*bb60*/  @!P1 BRA `(.L_x_9046) ;  /* 0xfffffffc00ec9947 */ /* 0x010fea000383ffff */
[----:B------:R-:W-:Y:S05]  /*bb70*/  BRA `(.L_x_9045) ;  /* 0xffffff70009c7947 */ /* 0x000fea000383ffff */
.L_x_9052:
[----:B0-----:R-:W-:Y:S02]  /*bb80*/  IMAD.U32 R0, RZ, RZ, UR25 ;  /* 0x00000019ff007e24 */ /* 0x001fe4000f8e00ff */
[----:B------:R-:W-:-:S04]  /*bb90*/  IMAD.U32 R3, RZ, RZ, UR27 ;  /* 0x0000001bff037e24 */ /* 0x000fc8000f8e00ff */
[----:B------:R0:W1:Y:S03]  /*bba0*/  SYNCS.PHASECHK.TRANS64.TRYWAIT P2, [R0+URZ+0x22830], R3 ;  /* 0x02283003000075a7 */ /* 0x000066000804017f */
[----:B-1----:R-:W-:Y:S05]  /*bbb0*/  @!P2 NANOSLEEP.SYNCS 0x989680 ;  /* 0x009896800000a95d */ /* 0x002fea0003900000 */
[----:B------:R-:W1:Y:S02]  /*bbc0*/  @!P2 SYNCS.PHASECHK.TRANS64 P2, [R0+URZ+0x22830], R3 ;  /* 0x022830030000a5a7 */ /* 0x000e64000804007f */
[----:B-1----:R-:W-:Y:S05]  /*bbd0*/  @!P2 BRA `(.L_x_9052) ;  /* 0xfffffffc00e8a947 */ /* 0x002fea000383ffff */
[----:B------:R-:W-:Y:S05]  /*bbe0*/  BRA `(.L_x_9051) ;  /* 0xffffff7400c87947 */ /* 0x000fea000383ffff */
.L_x_9057:
[----:B0-----:R-:W-:Y:S01]  /*bbf0*/  MOV R8, UR25 ;  /* 0x0000001900087c02 */ /* 0x001fe20008000f00 */
[----:B------:R-:W-:-:S04]  /*bc00*/  IMAD.U32 R9, RZ, RZ, UR27 ;  /* 0x0000001bff097e24 */ /* 0x000fc8000f8e00ff */
[----:B------:R0:W1:Y:S03]  /*bc10*/  SYNCS.PHASECHK.TRANS64.TRYWAIT P2, [R8+URZ+0x22850], R9 ;  /* 0x02285009080075a7 */ /* 0x000066000804017f */
[----:B-1----:R-:W-:Y:S05]  /*bc20*/  @!P2 NANOSLEEP.SYNCS 0x989680 ;  /* 0x009896800000a95d */ /* 0x002fea0003900000 */
[----:B------:R-:W1:Y:S02]  /*bc30*/  @!P2 SYNCS.PHASECHK.TRANS64 P2, [R8+URZ+0x22850], R9 ;  /* 0x022850090800a5a7 */ /* 0x000e64000804007f */
[----:B-1----:R-:W-:Y:S05]  /*bc40*/  @!P2 BRA `(.L_x_9057) ;  /* 0xfffffffc00e8a947 */ /* 0x002fea000383ffff */
[----:B------:R-:W-:Y:S05]  /*bc50*/  BRA `(.L_x_9056) ;  /* 0xffffff9400707947 */ /* 0x000fea000383ffff */
.L_x_9073:
        /* <DEDUP_REMOVED lines=8> */
[----:B-1---5:R-:W-:Y:S05]  /*bce0*/  WARPSYNC.COLLECTIVE R15, `(.L_x_9120) ;  /* 0x000000000f087348 */ /* 0x022fea0003c00000 */
[----:B------:R0:W2:Y:S02]  /*bcf0*/  SHFL.IDX P6, R14, R13, R12, R11 ;  /* 0x0000000c0d0e7389 */ /* 0x0000a400000c000b */
[----:B012--5:R-:W-:Y:S01]  /*bd00*/  ENDCOLLECTIVE ;  /* 0x000000000000791b */ /* 0x027fe20003800000 */
.L_x_9120:
[----:B------:R-:W-:Y:S05]  /*bd10*/  BSYNC B0 ;  /* 0x0000000000007941 */ /* 0x000fea0003800000 */
.L_x_9119:
[----:B------:R-:W-:Y:S05]  /*bd20*/  BRA `(.L_x_9121) ;  /* 0xffffffd000087947 */ /* 0x000fea000383ffff */
.L_x_9076:
[----:B0-----:R0:W1:Y:S02]  /*bd30*/  SYNCS.PHASECHK.TRANS64.TRYWAIT P0, [R22+URZ+0x22840], R3 ;  /* 0x02284003160075a7 */ /* 0x001064000800017f */
[----:B-1----:R-:W-:Y:S05]  /*bd40*/  @!P0 NANOSLEEP.SYNCS 0x989680 ;  /* 0x009896800000895d */ /* 0x002fea0003900000 */
[----:B------:R-:W1:Y:S02]  /*bd50*/  @!P0 SYNCS.PHASECHK.TRANS64 P0, [R22+URZ+0x22840], R3 ;  /* 0x02284003160085a7 */ /* 0x000e64000800007f */
[----:B-1----:R-:W-:Y:S05]  /*bd60*/  @!P0 BRA `(.L_x_9076) ;  /* 0xfffffffc00f08947 */ /* 0x002fea000383ffff */
[----:B------:R-:W-:Y:S05]  /*bd70*/  BRA `(.L_x_9122) ;  /* 0xffffffd0008c7947 */ /* 0x000fea000383ffff */
.L_x_9077:
        /* <DEDUP_REMOVED lines=8> */
.L_x_9124:
[----:B------:R-:W-:Y:S05]  /*be00*/  BSYNC B0 ;  /* 0x0000000000007941 */ /* 0x000fea0003800000 */
.L_x_9123:
        /* <DEDUP_REMOVED lines=9> */
.L_x_9125:
[----:B------:R-:W-:Y:S01]  /*bea0*/  @P2 LEA R7, R4, UR37, 0x1 ;  /* 0x0000002504072c11 */ /* 0x000fe2000f8e08ff */
[----:B------:R-:W-:Y:S02]  /*beb0*/  IMAD.MOV.U32 R13, RZ, RZ, R5 ;  /* 0x000000ffff0d7224 */ /* 0x000fe400078e0005 */
[----:B------:R-:W-:Y:S01]  /*bec0*/  IMAD.MOV.U32 R12, RZ, RZ, 0x1 ;  /* 0x00000001ff0c7424 */ /* 0x000fe200078e00ff */
[----:B------:R-:W-:-:S13]  /*bed0*/  @P2 LEA R2, P0, R20, R14, 0x1 ;  /* 0x0000000e14022211 */ /* 0x000fda00078008ff */
[----:B------:R-:W-:Y:S05]  /*bee0*/  WARPSYNC.COLLECTIVE R15, `(.L_x_9126) ;  /* 0x000000000f087348 */ /* 0x000fea0003c00000 */
[----:B------:R0:W1:Y:S02]  /*bef0*/  SHFL.IDX P6, R14, R13, R12, R11 ;  /* 0x0000000c0d0e7389 */ /* 0x00006400000c000b */
[----:B01----:R-:W-:Y:S01]  /*bf00*/  ENDCOLLECTIVE ;  /* 0x000000000000791b */ /* 0x003fe20003800000 */
.L_x_9126:
[----:B------:R-:W-:-:S05]  /*bf10*/  @P2 IMAD.X R3, RZ, RZ, R3, P0 ;  /* 0x000000ffff032224 */ /* 0x000fca00000e0603 */
[----:B------:R-:W-:Y:S01]  /*bf20*/  @!PT LDS RZ, [RZ] ;  /* 0x00000000fffff984 */ /* 0x000fe20000000800 */
[----:B------:R-:W-:Y:S01]  /*bf30*/  @!PT LDS RZ, [RZ] ;  /* 0x00000000fffff984 */ /* 0x000fe20000000800 */
[----:B------:R-:W-:Y:S01]  /*bf40*/  @!PT LDS RZ, [RZ] ;  /* 0x00000000fffff984 */ /* 0x000fe20000000800 */
[----:B------:R0:W-:Y:S01]  /*bf50*/  @P2 LDGSTS.E.BYPASS.LTC128B.128 [R7+0x1c400], desc[UR48][R2.64], !P1 ;  /* 0x1c40000002072fae */ /* 0x0001e2000c901d70 */
[----:B------:R-:W-:Y:S01]  /*bf60*/  ISETP.GE.AND P2, PT, R34, 0x11, PT ;  /* 0x000000112200780c */ /* 0x000fe20003f46270 */
[----:B------:R-:W-:Y:S02]  /*bf70*/  IMAD.MOV.U32 R13, RZ, RZ, R0 ;  /* 0x000000ffff0d7224 */ /* 0x000fe400078e0000 */
[----:B------:R-:W-:-:S10]  /*bf80*/  IMAD.MOV.U32 R6, RZ, RZ, R14 ;  /* 0x000000ffff067224 */ /* 0x000fd400078e000e */
[----:B0-----:R-:W-:Y:S05]  /*bf90*/  WARPSYNC.COLLECTIVE R15, `(.L_x_9127) ;  /* 0x000000000f087348 */ /* 0x001fea0003c00000 */
[----:B------:R1:W2:Y:S02]  /*bfa0*/  SHFL.IDX P6, R14, R13, R12, R11 ;  /* 0x0000000c0d0e7389 */ /* 0x0002a400000c000b */
[----:B012---:R-:W-:Y:S01]  /*bfb0*/  ENDCOLLECTIVE ;  /* 0x000000000000791b */ /* 0x007fe20003800000 */
.L_x_9127:
[----:B------:R-:W-:Y:S01]  /*bfc0*/  @P2 LEA R12, R4, UR37, 0x1 ;  /* 0x00000025040c2c11 */ /* 0x000fe2000f8e08ff */
[----:B------:R-:W-:Y:S01]  /*bfd0*/  IMAD.MOV.U32 R13, RZ, RZ, R5 ;  /* 0x000000ffff0d7224 */ /* 0x000fe200078e0005 */
[----:B------:R-:W-:-:S04]  /*bfe0*/  @P2 LEA R11, P0, R20, R14, 0x1 ;  /* 0x0000000e140b2211 */ /* 0x000fc800078008ff */
[----:B------:R-:W-:Y:S01]  /*bff0*/  @P2 MOV R2, R11 ;  /* 0x0000000b00022202 */ /* 0x000fe20000000f00 */
[----:B------:R-:W-:Y:S02]  /*c000*/  @P2 IMAD.X R6, RZ, RZ, R6, P0 ;  /* 0x000000ffff062224 */ /* 0x000fe400000e0606 */
[----:B------:R-:W-:Y:S02]  /*c010*/  IMAD.MOV.U32 R11, RZ, RZ, 0x181f ;  /* 0x0000181fff0b7424 */ /* 0x000fe400078e00ff */
[----:B------:R-:W-:-:S05]  /*c020*/  @P2 IMAD.MOV.U32 R3, RZ, RZ, R6 ;  /* 0x000000ffff032224 */ /* 0x000fca00078e0006 */
[----:B------:R-:W-:Y:S01]  /*c030*/  @!PT LDS RZ, [RZ] ;  /* 0x00000000fffff984 */ /* 0x000fe20000000800 */
[----:B------:R-:W-:Y:S01]  /*c040*/  @!PT LDS RZ, [RZ] ;  /* 0x00000000fffff984 */ /* 0x000fe20000000800 */
[----:B------:R-:W-:Y:S01]  /*c050*/  @!PT LDS RZ, [RZ] ;  /* 0x00000000fffff984 */ /* 0x000fe20000000800 */
[----:B------:R0:W-:Y:S01]  /*c060*/  @P2 LDGSTS.E.BYPASS.LTC128B.128 [R12+0x1cc00], desc[UR48][R2.64], !P1 ;  /* 0x1cc00000020c2fae */ /* 0x0001e2000c901d70 */
[----:B------:R-:W-:Y:S01]  /*c070*/  ISETP.GE.AND P2, PT, R34, 0x21, PT ;  /* 0x000000212200780c */ /* 0x000fe20003f46270 */
[----:B0-----:R-:W-:-:S12]  /*c080*/  IMAD.MOV.U32 R12, RZ, RZ, 0x2 ;  /* 0x00000002ff0c7424 */ /* 0x001fd800078e00ff */
[----:B------:R-:W-:Y:S05]  /*c090*/  WARPSYNC.COLLECTIVE R15, `(.L_x_9128) ;  /* 0x000000000f087348 */ /* 0x000fea0003c00000 */
[----:B------:R0:W1:Y:S02]  /*c0a0*/  SHFL.IDX P6, R14, R13, R12, R11 ;  /* 0x0000000c0d0e7389 */ /* 0x00006400000c000b */
[----:B01----:R-:W-:Y:S01]  /*c0b0*/  ENDCOLLECTIVE ;  /* 0x000000000000791b */ /* 0x003fe20003800000 */
.L_x_9128:
[----:B------:R-:W-:Y:S01]  /*c0c0*/  MOV R13, R0 ;  /* 0x00000000000d7202 */ /* 0x000fe20000000f00 */
[----:B------:R-:W-:-:S07]  /*c0d0*/  IMAD.MOV.U32 R9, RZ, RZ, R14 ;  /* 0x000000ffff097224 */ /* 0x000fce00078e000e */
[----:B------:R-:W-:Y:S05]  /*c0e0*/  WARPSYNC.COLLECTIVE R15, `(.L_x_9129) ;  /* 0x000000000f087348 */ /* 0x000fea0003c00000 */
[----:B------:R0:W1:Y:S02]  /*c0f0*/  SHFL.IDX P6, R14, R13, R12, R11 ;  /* 0x0000000c0d0e7389 */ /* 0x00006400000c000b */
[----:B01----:R-:W-:Y:S01]  /*c100*/  ENDCOLLECTIVE ;  /* 0x000000000000791b */ /* 0x003fe20003800000 */
.L_x_9129:
[----:B------:R-:W-:Y:S01]  /*c110*/  @P2 LEA R12, R4, UR37, 0x1 ;  /* 0x00000025040c2c11 */ /* 0x000fe2000f8e08ff */
[----:B------:R-:W-:Y:S01]  /*c120*/  IMAD.MOV.U32 R13, RZ, RZ, R5 ;  /* 0x000000ffff0d7224 */ /* 0x000fe200078e0005 */
[----:B------:R-:W-:-:S05]  /*c130*/  @P2 LEA R10, P0, R20, R14, 0x1 ;  /* 0x0000000e140a2211 */ /* 0x000fca00078008ff */
[----:B------:R-:W-:Y:S02]  /*c140*/  @P2 IMAD.X R9, RZ, RZ, R9, P0 ;  /* 0x000000ffff092224 */ /* 0x000fe400000e0609 */
[----:B------:R-:W-:Y:S02]  /*c150*/  @P2 IMAD.MOV.U32 R2, RZ, RZ, R10 ;  /* 0x000000ffff022224 */ /* 0x000fe400078e000a */
[----:B------:R-:W-:-:S05]  /*c160*/  @P2 IMAD.MOV.U32 R3, RZ, RZ, R9 ;  /* 0x000000ffff032224 */ /* 0x000fca00078e0009 */
[----:B------:R-:W-:Y:S01]  /*c170*/  @!PT LDS RZ, [RZ] ;  /* 0x00000000fffff984 */ /* 0x000fe20000000800 */
[----:B------:R-:W-:Y:S01]  /*c180*/  @!PT LDS RZ, [RZ] ;  /* 0x00000000fffff984 */ /* 0x000fe20000000800 */
[----:B------:R-:W-:Y:S01]  /*c190*/  @!PT LDS RZ, [RZ] ;  /* 0x00000000fffff984 */ /* 0x000fe20000000800 */
[----:B------:R0:W-:Y:S01]  /*c1a0*/  @P2 LDGSTS.E.BYPASS.LTC128B.128 [R12+0x1d400], desc[UR48][R2.64], !P1 ;  /* 0x1d400000020c2fae */ /* 0x0001e2000c901d70 */
[----:B------:R-:W-:Y:S01]  /*c1b0*/  ISETP.GE.AND P2, PT, R34, 0x31, PT ;  /* 0x000000312200780c */ /* 0x000fe20003f46270 */
[----:B0-----:R-:W-:-:S12]  /*c1c0*/  IMAD.MOV.U32 R12, RZ, RZ, 0x3 ;  /* 0x00000003ff0c7424 */ /* 0x001fd800078e00ff */
[----:B------:R-:W-:-:S07]  /*c1d0*/  @P2 LEA R9, R4, UR37, 0x1 ;  /* 0x0000002504092c11 */ /* 0x000fce000f8e08ff */
[----:B------:R-:W-:Y:S05]  /*c1e0*/  WARPSYNC.COLLECTIVE R15, `(.L_x_9130) ;  /* 0x000000000f087348 */ /* 0x000fea0003c00000 */
[----:B------:R0:W1:Y:S02]  /*c1f0*/  SHFL.IDX P6, R14, R13, R12, R11 ;  /* 0x0000000c0d0e7389 */ /* 0x00006400000c000b */
[----:B01----:R-:W-:Y:S01]  /*c200*/  ENDCOLLECTIVE ;  /* 0x000000000000791b */ /* 0x003fe20003800000 */
.L_x_9130:
[----:B------:R-:W-:Y:S01]  /*c210*/  IMAD.MOV.U32 R13, RZ, RZ, R0 ;  /* 0x000000ffff0d7224 */ /* 0x000fe200078e0000 */
[----:B------:R-:W-:-:S07]  /*c220*/  MOV R7, R14 ;  /* 0x0000000e00077202 */ /* 0x000fce0000000f00 */
[----:B------:R-:W-:Y:S05]  /*c230*/  WARPSYNC.COLLECTIVE R15, `(.L_x_9131) ;  /* 0x000000000f087348 */ /* 0x000fea0003c00000 */
[----:B------:R0:W1:Y:S02]  /*c240*/  SHFL.IDX P6, R14, R13, R12, R11 ;  /* 0x0000000c0d0e7389 */ /* 0x00006400000c000b */
[----:B01----:R-:W-:Y:S01]  /*c250*/  ENDCOLLECTIVE ;  /* 0x000000000000791b */ /* 0x003fe20003800000 */
.L_x_9131:
[----:B------:R-:W-:Y:S01]  /*c260*/  IMAD.MOV.U32 R13, RZ, RZ, R5 ;  /* 0x000000ffff0d7224 */ /* 0x000fe200078e0005 */
[----:B------:R-:W-:Y:S02]  /*c270*/  MOV R12, 0x4 ;  /* 0x00000004000c7802 */ /* 0x000fe40000000f00 */
[----:B------:R-:W-:-:S13]  /*c280*/  @P2 LEA R8, P0, R20, R14, 0x1 ;  /* 0x0000000e14082211 */ /* 0x000fda00078008ff */
[----:B------:R-:W-:Y:S05]  /*c290*/  WARPSYNC.COLLECTIVE R15, `(.L_x_9132) ;  /* 0x000000000f087348 */ /* 0x000fea0003c00000 */
[----:B------:R0:W1:Y:S02]  /*c2a0*/  SHFL.IDX P6, R14, R13, R12, R11 ;  /* 0x0000000c0d0e7389 */ /* 0x00006400000c000b */
[----:B01----:R-:W-:Y:S01]  /*c2b0*/  ENDCOLLECTIVE ;  /* 0x000000000000791b */ /* 0x003fe20003800000 */
.L_x_9132:
        /* <DEDUP_REMOVED lines=13> */
.L_x_9133:
[----:B------:R-:W-:Y:S02]  /*c390*/  @P2 LEA R7, R4, UR37, 0x1 ;  /* 0x0000002504072c11 */ /* 0x000fe4000f8e08ff */
[----:B------:R-:W-:Y:S01]  /*c3a0*/  MOV R13, R5 ;  /* 0x00000005000d7202 */ /* 0x000fe20000000f00 */
[----:B------:R-:W-:Y:S01]  /*c3b0*/  IMAD.MOV.U32 R12, RZ, RZ, 0x5 ;  /* 0x00000005ff0c7424 */ /* 0x000fe200078e00ff */
[----:B------:R-:W-:-:S05]  /*c3c0*/  @P2 LEA R6, P0, R20, R14, 0x1 ;  /* 0x0000000e14062211 */ /* 0x000fca00078008ff */
[----:B------:R-:W-:Y:S02]  /*c3d0*/  @P2 IMAD.X R11, RZ, RZ, R2, P0 ;  /* 0x000000ffff0b2224 */ /* 0x000fe400000e0602 */
[----:B------:R-:W-:Y:S02]  /*c3e0*/  @P2 IMAD.MOV.U32 R2, RZ, RZ, R6 ;  /* 0x000000ffff022224 */ /* 0x000fe400078e0006 */
[----:B------:R-:W-:Y:S02]  /*c3f0*/  @P2 IMAD.MOV.U32 R3, RZ, RZ, R11 ;  /* 0x000000ffff032224 */ /* 0x000fe400078e000b */
[----:B------:R-:W-:-:S03]  /*c400*/  IMAD.MOV.U32 R11, RZ, RZ, 0x181f ;  /* 0x0000181fff0b7424 */ /* 0x000fc600078e00ff */
[----:B------:R-:W-:Y:S01]  /*c410*/  @!PT LDS RZ, [RZ] ;  /* 0x00000000fffff984 */ /* 0x000fe20000000800 */
[----:B------:R-:W-:Y:S01]  /*c420*/  @!PT LDS RZ, [RZ] ;  /* 0x00000000fffff984 */ /* 0x000fe20000000800 */
[----:B------:R-:W-:Y:S01]  /*c430*/  @!PT LDS RZ, [RZ] ;  /* 0x00000000fffff984 */ /* 0x000fe20000000800 */
[----:B------:R0:W-:Y:S04]  /*c440*/  @P2 LDGSTS.E.BYPASS.LTC128B.128 [R7+0x1e400], desc[UR48][R2.64], !P1 ;  /* 0x1e40000002072fae */ /* 0x0001e8000c901d70 */
[----:B0-----:R-:W-:Y:S05]  /*c450*/  WARPSYNC.COLLECTIVE R15, `(.L_x_9134) ;  /* 0x000000000f087348 */ /* 0x001fea0003c00000 */
[----:B------:R1:W2:Y:S02]  /*c460*/  SHFL.IDX P6, R14, R13, R12, R11 ;  /* 0x0000000c0d0e7389 */ /* 0x0002a400000c000b */
[----:B012---:R-:W-:Y:S01]  /*c470*/  ENDCOLLECTIVE ;  /* 0x000000000000791b */ /* 0x007fe20003800000 */
.L_x_9134:
[----:B------:R-:W-:Y:S02]  /*c480*/  IMAD.MOV.U32 R13, RZ, RZ, R0 ;  /* 0x000000ffff0d7224 */ /* 0x000fe400078e0000 */
[----:B------:R-:W-:-:S07]  /*c490*/  IMAD.MOV.U32 R5, RZ, RZ, R14 ;  /* 0x000000ffff057224 */ /* 0x000fce00078e000e */
[----:B------:R-:W-:Y:S05]  /*c4a0*/  WARPSYNC.COLLECTIVE R15, `(.L_x_9135) ;  /* 0x000000000f087348 */ /* 0x000fea0003c00000 */
[----:B------:R0:W1:Y:S02]  /*c4b0*/  SHFL.IDX P6, R14, R13, R12, R11 ;  /* 0x0000000c0d0e7389 */ /* 0x00006400000c000b */
[----:B01----:R-:W-:Y:S01]  /*c4c0*/  ENDCOLLECTIVE ;  /* 0x000000000000791b */ /* 0x003fe20003800000 */
.L_x_9135:
[----:B------:R-:W-:Y:S05]  /*c4d0*/  BRA `(.L_x_9136) ;  /* 0xffffffcc00dc7947 */ /* 0x000fea000383ffff */
.L_x_9081:
[----:B------:R-:W-:Y:S01]  /*c4e0*/  IMAD.MOV.U32 R13, RZ, RZ, R5 ;  /* 0x000000ffff0d7224 */ /* 0x000fe200078e0005 */
[----:B------:R-:W-:Y:S01]  /*c4f0*/  MOV R12, RZ ;  /* 0x000000ff000c7202 */ /* 0x000fe20000000f00 */
[----:B------:R-:W-:Y:S02]  /*c500*/  IMAD.MOV.U32 R11, RZ, RZ, 0x181f ;  /* 0x0000181fff0b7424 */ /* 0x000fe400078e00ff */
[----:B------:R-:W-:Y:S02]  /*c510*/  IMAD.MOV.U32 R15, RZ, RZ, -0x1 ;  /* 0xffffffffff0f7424 */ /* 0x000fe400078e00ff */
[----:B------:R-:W-:-:S07]  /*c520*/  IMAD.IADD R0, R36, 0x1, R0 ;  /* 0x0000000124007824 */ /* 0x000fce00078e0200 */
[----:B-1----:R-:W-:Y:S05]  /*c530*/  WARPSYNC.COLLECTIVE R15, `(.L_x_9137) ;  /* 0x000000000f087348 */ /* 0x002fea0003c00000 */
[----:B------:R0:W2:Y:S02]  /*c540*/  SHFL.IDX P6, R14, R13, R12, R11 ;  /* 0x0000000c0d0e7389 */ /* 0x0000a400000c000b */
[----:B012---:R-:W-:Y:S01]  /*c550*/  ENDCOLLECTIVE ;  /* 0x000000000000791b */ /* 0x007fe20003800000 */
.L_x_9137:
[C---:B------:R-:W-:Y:S01]  /*c560*/  VIADD R6, R0.reuse, 0x10 ;  /* 0x0000001000067836 */ /* 0x040fe20000000000 */
[----:B------:R-:W-:Y:S01]  /*c570*/  ISETP.GE.AND P0, PT, R0, UR39, PT ;  /* 0x0000002700007c0c */ /* 0x000fe2000bf06270 */
[----:B------:R-:W-:Y:S02]  /*c580*/  IMAD.MOV.U32 R13, RZ, RZ, R4 ;  /* 0x000000ffff0d7224 */ /* 0x000fe400078e0004 */
[----:B------:R-:W-:-:S10]  /*c590*/  IMAD.MOV.U32 R2, RZ, RZ, R14 ;  /* 0x000000ffff027224 */ /* 0x000fd400078e000e */
[----:B------:R-:W-:Y:S05]  /*c5a0*/  WARPSYNC.COLLECTIVE R15, `(.L_x_9138) ;  /* 0x000000000f087348 */ /* 0x000fea0003c00000 */
[----:B------:R0:W1:Y:S02]  /*c5b0*/  SHFL.IDX P6, R14, R13, R12, R11 ;  /* 0x0000000c0d0e7389 */ /* 0x00006400000c000b */
[----:B01----:R-:W-:Y:S01]  /*c5c0*/  ENDCOLLECTIVE ;  /* 0x000000000000791b */ /* 0x003fe20003800000 */
.L_x_9138:
[----:B------:R-:W-:Y:S02]  /*c5d0*/  IMAD.MOV.U32 R13, RZ, RZ, R5 ;  /* 0x000000ffff0d7224 */ /* 0x000fe400078e0005 */
[----:B------:R-:W-:Y:S01]  /*c5e0*/  IMAD.MOV.U32 R12, RZ, RZ, 0x1 ;  /* 0x00000001ff0c7424 */ /* 0x000fe200078e00ff */
[----:B------:R-:W-:-:S04]  /*c5f0*/  @!P0 LEA R14, P1, R21, R14, 0x1 ;  /* 0x0000000e150e8211 */ /* 0x000fc800078208ff */
[----:B------:R-:W-:Y:S01]  /*c600*/  @!P0 IADD3.X R3, RZ, R2, RZ, P1, !PT ;  /* 0x00000002ff038210 */ /* 0x000fe20000ffe4ff */
[----:B------:R-:W-:-:S08]  /*c610*/  @!P0 IMAD.MOV.U32 R2, RZ, RZ, R14 ;  /* 0x000000ffff028224 */ /* 0x000fd000078e000e */
[----:B------:R-:W-:Y:S05]  /*c620*/  WARPSYNC.COLLECTIVE R15, `(.L_x_9139) ;  /* 0x000000000f087348 */ /* 0x000fea0003c00000 */
[----:B------:R0:W1:Y:S02]  /*c630*/  SHFL.IDX P6, R14, R13, R12, R11 ;  /* 0x0000000c0d0e7389 */ /* 0x00006400000c000b */
[----:B01----:R-:W-:Y:S01]  /*c640*/  ENDCOLLECTIVE ;  /* 0x000000000000791b */ /* 0x003fe20003800000 */
.L_x_9139:
        /* <DEDUP_REMOVED lines=10> */
.L_x_9140:
[----:B------:R-:W-:Y:S02]  /*c6f0*/  IMAD.MOV.U32 R13, RZ, RZ, R5 ;  /* 0x000000ffff0d7224 */ /* 0x000fe400078e0005 */
[----:B------:R-:W-:Y:S01]  /*c700*/  IMAD.MOV.U32 R12, RZ, RZ, 0x2 ;  /* 0x00000002ff0c7424 */ /* 0x000fe200078e00ff */
[----:B------:R-:W-:-:S13]  /*c710*/  @!P0 LEA R2, P1, R21, R14, 0x1 ;  /* 0x0000000e15028211 */ /* 0x000fda00078208ff */
[----:B------:R-:W-:Y:S05]  /*c720*/  WARPSYNC.COLLECTIVE R15, `(.L_x_9141) ;  /* 0x000000000f087348 */ /* 0x000fea0003c00000 */
[----:B------:R0:W1:Y:S02]  /*c730*/  SHFL.IDX P6, R14, R13, R12, R11 ;  /* 0x0000000c0d0e7389 */ /* 0x00006400000c000b */
[----:B01----:R-:W-:Y:S01]  /*c740*/  ENDCOLLECTIVE ;  /* 0x000000000000791b */ /* 0x003fe20003800000 */
.L_x_9141:
[----:B------:R-:W-:Y:S02]  /*c750*/  @!P0 IMAD.X R3, RZ, RZ, R6, P1 ;  /* 0x000000ffff038224 */ /* 0x000fe400008e0606 */
[----:B------:R-:W-:-:S03]  /*c760*/  VIADD R6, R0, 0x20 ;  /* 0x0000002000067836 */ /* 0x000fc60000000000 */
[----:B------:R-:W-:Y:S01]  /*c770*/  @!PT LDS RZ, [RZ] ;  /* 0x00000000fffff984 */ /* 0x000fe20000000800 */
[----:B------:R-:W-:Y:S01]  /*c780*/  @!PT LDS RZ, [RZ] ;  /* 0x00000000fffff984 */ /* 0x000fe20000000800 */
[----:B------:R-:W-:Y:S01]  /*c790*/  @!PT LDS RZ, [RZ] ;  /* 0x00000000fffff984 */ /* 0x000fe20000000800 */
[----:B------:R0:W-:Y:S02]  /*c7a0*/  @!P0 LDGSTS.E.BYPASS.LTC128B.128 [R20+0x18c00], desc[UR48][R2.64], !P5 ;  /* 0x18c0000002148fae */ /* 0x0001e4000e901d70 */
[----:B------:R-:W-:Y:S02]  /*c7b0*/  ISETP.GE.AND P0, PT, R6, UR39, PT ;  /* 0x0000002706007c0c */ /* 0x000fe4000bf06270 */
[----:B------:R-:W-:Y:S01]  /*c7c0*/  MOV R13, R4 ;  /* 0x00000004000d7202 */ /* 0x000fe20000000f00 */
[----:B------:R-:W-:-:S10]  /*c7d0*/  IMAD.MOV.U32 R6, RZ, RZ, R14 ;  /* 0x000000ffff067224 */ /* 0x000fd400078e000e */
[----:B0-----:R-:W-:Y:S05]  /*c7e0*/  WARPSYNC.COLLECTIVE R15, `(.L_x_9142) ;  /* 0x000000000f087348 */ /* 0x001fea0003c00000 */
[----:B------:R1:W2:Y:S02]  /*c7f0*/  SHFL.IDX P6, R14, R13, R12, R11 ;  /* 0x0000000c0d0e7389 */ /* 0x0002a400000c000b */
[----:B012---:R-:W-:Y:S01]  /*c800*/  ENDCOLLECTIVE ;  /* 0x000000000000791b */ /* 0x007fe20003800000 */
.L_x_9142:
[----:B------:R-:W-:Y:S02]  /*c810*/  IMAD.MOV.U32 R13, RZ, RZ, R5 ;  /* 0x000000ffff0d7224 */ /* 0x000fe400078e0005 */
[----:B------:R-:W-:Y:S01]  /*c820*/  IMAD.MOV.U32 R12, RZ, RZ, 0x3 ;  /* 0x00000003ff0c7424 */ /* 0x000fe200078e00ff */
[----:B------:R-:W-:-:S13]  /*c830*/  @!P0 LEA R2, P1, R21, R14, 0x1 ;  /* 0x0000000e15028211 */ /* 0x000fda00078208ff */
[----:B------:R-:W-:Y:S05]  /*c840*/  WARPSYNC.COLLECTIVE R15, `(.L_x_9143) ;  /* 0x000000000f087348 */ /* 0x000fea0003c00000 */
[----:B------:R0:W1:Y:S02]  /*c850*/  SHFL.IDX P6, R14, R13, R12, R11 ;  /* 0x0000000c0d0e7389 */ /* 0x00006400000c000b */
[----:B01----:R-:W-:Y:S01]  /*c860*/  ENDCOLLECTIVE ;  /* 0x000000000000791b */ /* 0x003fe20003800000 */
.L_x_9143:
        /* <DEDUP_REMOVED lines=12> */
.L_x_9144:
[----:B------:R-:W-:Y:S02]  /*c930*/  IMAD.MOV.U32 R13, RZ, RZ, R5 ;  /* 0x000000ffff0d7224 */ /* 0x000fe400078e0005 */
[----:B------:R-:W-:Y:S01]  /*c940*/  IMAD.MOV.U32 R12, RZ, RZ, 0x4 ;  /* 0x00000004ff0c7424 */ /* 0x000fe200078e00ff */
[----:B------:R-:W-:-:S13]  /*c950*/  @!P0 LEA R2, P1, R21, R14, 0x1 ;  /* 0x0000000e15028211 */ /* 0x000fda00078208ff */
[----:B------:R-:W-:Y:S05]  /*c960*/  WARPSYNC.COLLECTIVE R15, `(.L_x_9145) ;  /* 0x000000000f087348 */ /* 0x000fea0003c00000 */
[----:B------:R0:W1:Y:S02]  /*c970*/  SHFL.IDX P6, R14, R13, R12, R11 ;  /* 0x0000000c0d0e7389 */ /* 0x00006400000c000b */
[----:B01----:R-:W-:Y:S01]  /*c980*/  ENDCOLLECTIVE ;  /* 0x000000000000791b */ /* 0x003fe20003800000 */
.L_x_9145:
        /* <DEDUP_REMOVED lines=12> */
.L_x_9146:
[----:B------:R-:W-:Y:S02]  /*ca50*/  IMAD.MOV.U32 R13, RZ, RZ, R5 ;  /* 0x000000ffff0d7224 */ /* 0x000fe400078e0005 */
[----:B------:R-:W-:Y:S01]  /*ca60*/  IMAD.MOV.U32 R12, RZ, RZ, 0x5 ;  /* 0x00000005ff0c7424 */ /* 0x000fe200078e00ff */
[----:B------:R-:W-:-:S13]  /*ca70*/  @!P0 LEA R2, P1, R21, R14, 0x1 ;  /* 0x0000000e15028211 */ /* 0x000fda00078208ff */
[----:B------:R-:W-:Y:S05]  /*ca80*/  WARPSYNC.COLLECTIVE R15, `(.L_x_9147) ;  /* 0x000000000f087348 */ /* 0x000fea0003c00000 */
[----:B------:R0:W1:Y:S02]  /*ca90*/  SHFL.IDX P6, R14, R13, R12, R11 ;  /* 0x0000000c0d0e7389 */ /* 0x00006400000c000b */
[----:B01----:R-:W-:Y:S01]  /*caa0*/  ENDCOLLECTIVE ;  /* 0x000000000000791b */ /* 0x003fe20003800000 */
.L_x_9147:
        /* <DEDUP_REMOVED lines=12> */
.L_x_9148:
[----:B------:R-:W-:Y:S02]  /*cb70*/  IMAD.MOV.U32 R13, RZ, RZ, R5 ;  /* 0x000000ffff0d7224 */ /* 0x000fe400078e0005 */
[----:B------:R-:W-:Y:S01]  /*cb80*/  IMAD.MOV.U32 R12, RZ, RZ, 0x6 ;  /* 0x00000006ff0c7424 */ /* 0x000fe200078e00ff */
[----:B------:R-:W-:-:S13]  /*cb90*/  @!P0 LEA R2, P1, R21, R14, 0x1 ;  /* 0x0000000e15028211 */ /* 0x000fda00078208ff */
[----:B------:R-:W-:Y:S05]  /*cba0*/  WARPSYNC.COLLECTIVE R15, `(.L_x_9149) ;  /* 0x000000000f087348 */ /* 0x000fea0003c00000 */
[----:B------:R0:W1:Y:S02]  /*cbb0*/  SHFL.IDX P6, R14, R13, R12, R11 ;  /* 0x0000000c0d0e7389 */ /* 0x00006400000c000b */
[----:B01----:R-:W-:Y:S01]  /*cbc0*/  ENDCOLLECTIVE ;  /* 0x000000000000791b */ /* 0x003fe20003800000 */
.L_x_9149:
        /* <DEDUP_REMOVED lines=12> */
.L_x_9150:
[----:B------:R-:W-:Y:S02]  /*cc90*/  IMAD.MOV.U32 R13, RZ, RZ, R5 ;  /* 0x000000ffff0d7224 */ /* 0x000fe400078e0005 */
[----:B------:R-:W-:Y:S01]  /*cca0*/  IMAD.MOV.U32 R12, RZ, RZ, 0x7 ;  /* 0x00000007ff0c7424 */ /* 0x000fe200078e00ff */
[----:B------:R-:W-:-:S13]  /*ccb0*/  @!P0 LEA R2, P1, R21, R14, 0x1 ;  /* 0x0000000e15028211 */ /* 0x000fda00078208ff */
[----:B------:R-:W-:Y:S05]  /*ccc0*/  WARPSYNC.COLLECTIVE R15, `(.L_x_9151) ;  /* 0x000000000f087348 */ /* 0x000fea0003c00000 */
[----:B------:R0:W1:Y:S02]  /*ccd0*/  SHFL.IDX P6, R14, R13, R12, R11 ;  /* 0x0000000c0d0e7389 */ /* 0x00006400000c000b */
[----:B01----:R-:W-:Y:S01]  /*cce0*/  ENDCOLLECTIVE ;  /* 0x000000000000791b */ /* 0x003fe20003800000 */
.L_x_9151:
[----:B------:R-:W-:-:S05]  /*ccf0*/  @!P0 IMAD.X R3, RZ, RZ, R6, P1 ;  /* 0x000000ffff038224 */ /* 0x000fca00008e0606 */
        /* <DEDUP_REMOVED lines=9> */
.L_x_9152:
[----:B------:R-:W-:Y:S05]  /*cd90*/  BRA `(.L_x_9153) ;  /* 0xffffffcc00e87947 */ /* 0x000fea000383ffff */
.L_x_9083:
[----:B0-----:R-:W-:-:S04]  /*cda0*/  MOV R3, UR37 ;  /* 0x0000002500037c02 */ /* 0x001fc80008000f00 */
[----:B------:R0:W2:Y:S03]  /*cdb0*/  SYNCS.PHASECHK.TRANS64.TRYWAIT P0, [R3+URZ+0x22820], R0 ;  /* 0x02282000030075a7 */ /* 0x0000a6000800017f */
[----:B--2---:R-:W-:Y:S05]  /*cdc0*/  @!P0 NANOSLEEP.SYNCS 0x989680 ;  /* 0x009896800000895d */ /* 0x004fea0003900000 */
[----:B------:R-:W2:Y:S02]  /*cdd0*/  @!P0 SYNCS.PHASECHK.TRANS64 P0, [R3+URZ+0x22820], R0 ;  /* 0x02282000030085a7 */ /* 0x000ea4000800007f */
[----:B--2---:R-:W-:Y:S05]  /*cde0*/  @!P0 BRA `(.L_x_9083) ;  /* 0xfffffffc00ec8947 */ /* 0x004fea000383ffff */
[----:B------:R-:W-:Y:S05]  /*cdf0*/  BRA `(.L_x_9154) ;  /* 0xffffffd0001c7947 */ /* 0x000fea000383ffff */
.L_x_9086:
[----:B0-----:R0:W2:Y:S02]  /*ce00*/  SYNCS.PHASECHK.TRANS64.TRYWAIT P0, [R22+URZ+0x22860], R3 ;  /* 0x02286003160075a7 */ /* 0x0010a4000800017f */
[----:B--2---:R-:W-:Y:S05]  /*ce10*/  @!P0 NANOSLEEP.SYNCS 0x989680 ;  /* 0x009896800000895d */ /* 0x004fea0003900000 */
[----:B------:R-:W2:Y:S02]  /*ce20*/  @!P0 SYNCS.PHASECHK.TRANS64 P0, [R22+URZ+0x22860], R3 ;  /* 0x02286003160085a7 */ /* 0x000ea4000800007f */
[----:B--2---:R-:W-:Y:S05]  /*ce30*/  @!P0 BRA `(.L_x_9086) ;  /* 0xfffffffc00f08947 */ /* 0x004fea000383ffff */
[----:B------:R-:W-:Y:S05]  /*ce40*/  BRA `(.L_x_9155) ;  /* 0xffffffd0002c7947 */ /* 0x000fea000383ffff */
.L_x_9087:
        /* <DEDUP_REMOVED lines=8> */
.L_x_9157:
[----:B------:R-:W-:Y:S05]  /*ced0*/  BSYNC B0 ;  /* 0x0000000000007941 */ /* 0x000fea0003800000 */
.L_x_9156:
[----:B------:R-:W0:Y:S01]  /*cee0*/  S2R R4, SR_TID.X ;  /* 0x0000000000047919 */ /* 0x000e220000002100 */
[----:B------:R-:W-:Y:S01]  /*cef0*/  MOV R13, R8 ;  /* 0x00000008000d7202 */ /* 0x000fe20000000f00 */
[----:B------:R-:W-:Y:S01]  /*cf00*/  IMAD.MOV.U32 R12, RZ, RZ, RZ ;  /* 0x000000ffff0c7224 */ /* 0x000fe200078e00ff */
[----:B------:R-:W-:Y:S01]  /*cf10*/  LOP3.LUT P3, RZ, R35, 0x4, RZ, 0xc0, !PT ;  /* 0x0000000423ff7812 */ /* 0x000fe2000786c0ff */
[----:B------:R-:W-:Y:S01]  /*cf20*/  IMAD.MOV.U32 R11, RZ, RZ, 0x181f ;  /* 0x0000181fff0b7424 */ /* 0x000fe200078e00ff */
[C---:B------:R-:W-:Y:S01]  /*cf30*/  LOP3.LUT P2, RZ, R16.reuse, 0x80000000, RZ, 0xc0, !PT ;  /* 0x8000000010ff7812 */ /* 0x040fe2000784c0ff */
[----:B------:R-:W-:Y:S01]  /*cf40*/  IMAD.MOV.U32 R15, RZ, RZ, -0x1 ;  /* 0xffffffffff0f7424 */ /* 0x000fe200078e00ff */
[C---:B------:R-:W-:Y:S01]  /*cf50*/  LOP3.LUT P1, RZ, R16.reuse, 0x4000000, RZ, 0xc0, !PT ;  /* 0x0400000010ff7812 */ /* 0x040fe2000782c0ff */
[----:B------:R-:W-:Y:S01]  /*cf60*/  IMAD.MOV.U32 R3, RZ, RZ, R14 ;  /* 0x000000ffff037224 */ /* 0x000fe200078e000e */
[----:B------:R-:W-:-:S13]  /*cf70*/  LOP3.LUT P4, RZ, R16, 0x200000, RZ, 0xc0, !PT ;  /* 0x0020000010ff7812 */ /* 0x000fda000788c0ff */
[----:B0-----:R-:W-:Y:S05]  /*cf80*/  WARPSYNC.COLLECTIVE R15, `(.L_x_9158) ;  /* 0x000000000f087348 */ /* 0x001fea0003c00000 */
[----:B------:R1:W2:Y:S02]  /*cf90*/  SHFL.IDX P6, R14, R13, R12, R11 ;  /* 0x0000000c0d0e7389 */ /* 0x0002a400000c000b */
[----:B012---:R-:W-:Y:S01]  /*cfa0*/  ENDCOLLECTIVE ;  /* 0x000000000000791b */ /* 0x007fe20003800000 */
.L_x_9158:
[----:B------:R-:W-:Y:S02]  /*cfb0*/  LEA R6, R6, UR37, 0x1 ;  /* 0x0000002506067c11 */ /* 0x000fe4000f8e08ff */
[----:B------:R-:W-:Y:S01]  /*cfc0*/  LOP3.LUT P5, RZ, R16, 0x40000, RZ, 0xc0, !PT ;  /* 0x0004000010ff7812 */ /* 0x000fe200078ac0ff */
[----:B------:R-:W-:Y:S02]  /*cfd0*/  IMAD.MOV.U32 R13, RZ, RZ, R7 ;  /* 0x000000ffff0d7224 */ /* 0x000fe400078e0007 */
[----:B------:R-:W-:Y:S02]  /*cfe0*/  IMAD.MOV.U32 R12, RZ, RZ, 0x1 ;  /* 0x00000001ff0c7424 */ /* 0x000fe400078e00ff */
[----:B------:R-:W-:Y:S02]  /*cff0*/  IMAD.SHL.U32 R4, R4, 0x8, RZ ;  /* 0x0000000804047824 */ /* 0x000fe400078e00ff */
[----:B------:R-:W-:-:S07]  /*d000*/  IMAD.MOV.U32 R2, RZ, RZ, R14 ;  /* 0x000000ffff027224 */ /* 0x000fce00078e000e */
[----:B------:R-:W-:Y:S05]  /*d010*/  WARPSYNC.COLLECTIVE R15, `(.L_x_9159) ;  /* 0x000000000f087348 */ /* 0x000fea0003c00000 */
[----:B------:R0:W1:Y:S02]  /*d020*/  SHFL.IDX P6, R14, R13, R12, R11 ;  /* 0x0000000c0d0e7389 */ /* 0x00006400000c000b */
[----:B01----:R-:W-:Y:S01]  /*d030*/  ENDCOLLECTIVE ;  /* 0x000000000000791b */ /* 0x003fe20003800000 */
.L_x_9159:
        /* <DEDUP_REMOVED lines=8> */
[----:B------:R-:W-:Y:S01]  /*d0c0*/  LDGSTS.E.BYPASS.LTC128B.128 [R6+0x400], desc[UR48][R2.64], !P3 ;  /* 0x0040000002067fae */ /* 0x000fe2000d901d70 */
[----:B------:R-:W-:-:S03]  /*d0d0*/  LOP3.LUT P3, RZ, R35, 0x2, RZ, 0xc0, !PT ;  /* 0x0000000223ff7812 */ /* 0x000fc6000786c0ff */
[----:B------:R-:W-:Y:S01]  /*d0e0*/  LDGSTS.E.BYPASS.LTC128B.128 [R6+0x3400], desc[UR48][R2.64+0x80], !P2 ;  /* 0x0340008002067fae */ /* 0x000fe2000d101d70 */
[----:B------:R-:W-:-:S03]  /*d0f0*/  LOP3.LUT P2, RZ, R16, 0x40000000, RZ, 0xc0, !PT ;  /* 0x4000000010ff7812 */ /* 0x000fc6000784c0ff */
        /* <DEDUP_REMOVED lines=8> */
.L_x_9160:
[----:B------:R-:W-:Y:S02]  /*d180*/  IMAD.MOV.U32 R13, RZ, RZ, R7 ;  /* 0x000000ffff0d7224 */ /* 0x000fe400078e0007 */
[----:B------:R-:W-:Y:S01]  /*d190*/  IMAD.MOV.U32 R12, RZ, RZ, 0x2 ;  /* 0x00000002ff0c7424 */ /* 0x000fe200078e00ff */
[----:B------:R-:W-:-:S07]  /*d1a0*/  MOV R2, R14 ;  /* 0x0000000e00027202 */ /* 0x000fce0000000f00 */
[----:B------:R-:W-:Y:S05]  /*d1b0*/  WARPSYNC.COLLECTIVE R15, `(.L_x_9161) ;  /* 0x000000000f087348 */ /* 0x000fea0003c00000 */
[----:B------:R0:W1:Y:S02]  /*d1c0*/  SHFL.IDX P6, R14, R13, R12, R11 ;  /* 0x0000000c0d0e7389 */ /* 0x00006400000c000b */
[----:B01----:R-:W-:Y:S01]  /*d1d0*/  ENDCOLLECTIVE ;  /* 0x000000000000791b */ /* 0x003fe20003800000 */
.L_x_9161:
[----:B------:R-:W-:-:S05]  /*d1e0*/  IADD3 R2, P0, R2, R0, RZ ;  /* 0x0000000002027210 */ /* 0x000fca0007f1e0ff */
[----:B------:R-:W-:-:S05]  /*d1f0*/  IMAD.X R3, RZ, RZ, R3, P0 ;  /* 0x000000ffff037224 */ /* 0x000fca00000e0603 */
[----:B------:R-:W-:Y:S01]  /*d200*/  @!PT LDS RZ, [RZ] ;  /* 0x00000000fffff984 */ /* 0x000fe20000000800 */
[----:B------:R-:W-:Y:S01]  /*d210*/  @!PT LDS RZ, [RZ] ;  /* 0x00000000fffff984 */ /* 0x000fe20000000800 */
[----:B------:R-:W-:Y:S01]  /*d220*/  @!PT LDS RZ, [RZ] ;  /* 0x00000000fffff984 */ /* 0x000fe20000000800 */
[----:B------:R-:W-:Y:S01]  /*d230*/  LDGSTS.E.BYPASS.LTC128B.128 [R6+0xc00], desc[UR48][R2.64], !P3 ;  /* 0x00c0000002067fae */ /* 0x000fe2000d901d70 */
[----:B------:R-:W-:Y:S01]  /*d240*/  LOP3.LUT P3, RZ, R35, 0x1, RZ, 0xc0, !PT ;  /* 0x0000000123ff7812 */ /* 0x000fe2000786c0ff */
[----:B------:R-:W-:Y:S02]  /*d250*/  IMAD.MOV.U32 R13, RZ, RZ, R8 ;  /* 0x000000ffff0d7224 */ /* 0x000fe400078e0008 */
        /* <DEDUP_REMOVED lines=10> */
.L_x_9162:
[----:B------:R-:W-:Y:S02]  /*d300*/  IMAD.MOV.U32 R13, RZ, RZ, R7 ;  /* 0x000000ffff0d7224 */ /* 0x000fe400078e0007 */
[----:B------:R-:W-:Y:S01]  /*d310*/  IMAD.MOV.U32 R12, RZ, RZ, 0x3 ;  /* 0x00000003ff0c7424 */ /* 0x000fe200078e00ff */
[----:B------:R-:W-:-:S07]  /*d320*/  MOV R2, R14 ;  /* 0x0000000e00027202 */ /* 0x000fce0000000f00 */
[----:B------:R-:W-:Y:S05]  /*d330*/  WARPSYNC.COLLECTIVE R15, `(.L_x_9163) ;  /* 0x000000000f087348 */ /* 0x000fea0003c00000 */
[----:B------:R0:W1:Y:S02]  /*d340*/  SHFL.IDX P6, R14, R13, R12, R11 ;  /* 0x0000000c0d0e7389 */ /* 0x00006400000c000b */
[----:B01----:R-:W-:Y:S01]  /*d350*/  ENDCOLLECTIVE ;  /* 0x000000000000791b */ /* 0x003fe20003800000 */
.L_x_9163:
[----:B------:R-:W-:-:S05]  /*d360*/  IADD3 R2, P0, R2, R0, RZ ;  /* 0x0000000002027210 */ /* 0x000fca0007f1e0ff */
[----:B------:R-:W-:-:S05]  /*d370*/  IMAD.X R3, RZ, RZ, R3, P0 ;  /* 0x000000ffff037224 */ /* 0x000fca00000e0603 */
[----:B------:R-:W-:Y:S01]  /*d380*/  @!PT LDS RZ, [RZ] ;  /* 0x00000000fffff984 */ /* 0x000fe20000000800 */
[----:B------:R-:W-:Y:S01]  /*d390*/  @!PT LDS RZ, [RZ] ;  /* 0x00000000fffff984 */ /* 0x000fe20000000800 */
[----:B------:R-:W-:Y:S01]  /*d3a0*/  @!PT LDS RZ, [RZ] ;  /* 0x00000000fffff984 */ /* 0x000fe20000000800 */
[----:B------:R-:W-:Y:S01]  /*d3b0*/  LDGSTS.E.BYPASS.LTC128B.128 [R6+0x1400], desc[UR48][R2.64], !P3 ;  /* 0x0140000002067fae */ /* 0x000fe2000d901d70 */
[C---:B------:R-:W-:Y:S01]  /*d3c0*/  LOP3.LUT P3, RZ, R16.reuse, 0x10000000, RZ, 0xc0, !PT ;  /* 0x1000000010ff7812 */ /* 0x040fe2000786c0ff */
        /* <DEDUP_REMOVED lines=11> */
.L_x_9164:
[----:B------:R-:W-:Y:S02]  /*d480*/  IMAD.MOV.U32 R13, RZ, RZ, R7 ;  /* 0x000000ffff0d7224 */ /* 0x000fe400078e0007 */
[----:B------:R-:W-:Y:S01]  /*d490*/  IMAD.MOV.U32 R12, RZ, RZ, 0x4 ;  /* 0x00000004ff0c7424 */ /* 0x000fe200078e00ff */
[----:B------:R-:W-:-:S07]  /*d4a0*/  MOV R2, R14 ;  /* 0x0000000e00027202 */ /* 0x000fce0000000f00 */
[----:B------:R-:W-:Y:S05]  /*d4b0*/  WARPSYNC.COLLECTIVE R15, `(.L_x_9165) ;  /* 0x000000000f087348 */ /* 0x000fea0003c00000 */
[----:B------:R0:W1:Y:S02]  /*d4c0*/  SHFL.IDX P6, R14, R13, R12, R11 ;  /* 0x0000000c0d0e7389 */ /* 0x00006400000c000b */
[----:B01----:R-:W-:Y:S01]  /*d4d0*/  ENDCOLLECTIVE ;  /* 0x000000000000791b */ /* 0x003fe20003800000 */
.L_x_9165:
        /* <DEDUP_REMOVED lines=12> */
[----:B------:R0:W-:Y:S02]  /*d5a0*/  LDGSTS.E.BYPASS.LTC128B.128 [R6+0xac00], desc[UR48][R2.64+0x180], !P5 ;  /* 0x0ac0018002067fae */ /* 0x0001e4000e901d70 */
[----:B0-----:R-:W-:-:S08]  /*d5b0*/  IMAD.MOV.U32 R3, RZ, RZ, R14 ;  /* 0x000000ffff037224 */ /* 0x001fd000078e000e */
[----:B------:R-:W-:Y:S05]  /*d5c0*/  WARPSYNC.COLLECTIVE R15, `(.L_x_9166) ;  /* 0x000000000f087348 */ /* 0x000fea0003c00000 */
[----:B------:R0:W1:Y:S02]  /*d5d0*/  SHFL.IDX P6, R14, R13, R12, R11 ;  /* 0x0000000c0d0e7389 */ /* 0x00006400000c000b */
[----:B01----:R-:W-:Y:S01]  /*d5e0*/  ENDCOLLECTIVE ;  /* 0x000000000000791b */ /* 0x003fe20003800000 */
.L_x_9166:
[----:B------:R-:W-:Y:S02]  /*d5f0*/  IMAD.MOV.U32 R13, RZ, RZ, R7 ;  /* 0x000000ffff0d7224 */ /* 0x000fe400078e0007 */
[----:B------:R-:W-:Y:S01]  /*d600*/  IMAD.MOV.U32 R12, RZ, RZ, 0x5 ;  /* 0x00000005ff0c7424 */ /* 0x000fe200078e00ff */
[----:B------:R-:W-:-:S07]  /*d610*/  MOV R2, R14 ;  /* 0x0000000e00027202 */ /* 0x000fce0000000f00 */
[----:B------:R-:W-:Y:S05]  /*d620*/  WARPSYNC.COLLECTIVE R15, `(.L_x_9167) ;  /* 0x000000000f087348 */ /* 0x000fea0003c00000 */
[----:B------:R0:W1:Y:S02]  /*d630*/  SHFL.IDX P6, R14, R13, R12, R11 ;  /* 0x0000000c0d0e7389 */ /* 0x00006400000c000b */
[----:B01----:R-:W-:Y:S01]  /*d640*/  ENDCOLLECTIVE ;  /* 0x000000000000791b */ /* 0x003fe20003800000 */
.L_x_9167:
        /* <DEDUP_REMOVED lines=9> */
[----:B------:R-:W-:-:S03]  /*d6e0*/  IMAD.MOV.U32 R7, RZ, RZ, R14 ;  /* 0x000000ffff077224 */ /* 0x000fc600078e000e */
[----:B------:R0:W-:Y:S04]  /*d6f0*/  LDGSTS.E.BYPASS.LTC128B.128 [R6+0xb400], desc[UR48][R2.64+0x180], !P1 ;  /* 0x0b40018002067fae */ /* 0x0001e8000c901d70 */
[----:B0-----:R-:W-:Y:S05]  /*d700*/  WARPSYNC.COLLECTIVE R15, `(.L_x_9168) ;  /* 0x000000000f087348 */ /* 0x001fea0003c00000 */
[----:B------:R1:W2:Y:S02]  /*d710*/  SHFL.IDX P6, R14, R13, R12, R11 ;  /* 0x0000000c0d0e7389 */ /* 0x0002a400000c000b */
[----:B012---:R-:W-:Y:S01]  /*d720*/  ENDCOLLECTIVE ;  /* 0x000000000000791b */ /* 0x007fe20003800000 */
.L_x_9168:
[----:B------:R-:W-:Y:S05]  /*d730*/  BRA `(.L_x_9169) ;  /* 0xffffffcc00e87947 */ /* 0x000fea000383ffff */
.L_x_9093:
[----:B0-----:R0:W1:Y:S02]  /*d740*/  SYNCS.PHASECHK.TRANS64.TRYWAIT P0, [R18+URZ+0x22840], R26 ;  /* 0x0228401a120075a7 */ /* 0x001064000800017f */
[----:B-1----:R-:W-:Y:S05]  /*d750*/  @!P0 NANOSLEEP.SYNCS 0x989680 ;  /* 0x009896800000895d */ /* 0x002fea0003900000 */
[----:B------:R-:W1:Y:S02]  /*d760*/  @!P0 SYNCS.PHASECHK.TRANS64 P0, [R18+URZ+0x22840], R26 ;  /* 0x0228401a120085a7 */ /* 0x000e64000800007f */
[----:B-1----:R-:W-:Y:S05]  /*d770*/  @!P0 BRA `(.L_x_9093) ;  /* 0xfffffffc00f08947 */ /* 0x002fea000383ffff */
[----:B------:R-:W-:Y:S05]  /*d780*/  BRA `(.L_x_9170) ;  /* 0xffffffd000f47947 */ /* 0x000fea000383ffff */
.L_x_9094:
        /* <DEDUP_REMOVED lines=8> */
.L_x_9172:
[----:B------:R-:W-:Y:S05]  /*d810*/  BSYNC B1 ;  /* 0x0000000000017941 */ /* 0x000fea0003800000 */
.L_x_9171:
        /* <DEDUP_REMOVED lines=9> */
.L_x_9173:
[----:B------:R-:W-:Y:S02]  /*d8b0*/  IMAD.MOV.U32 R13, RZ, RZ, R24 ;  /* 0x000000ffff0d7224 */ /* 0x000fe400078e0018 */
[----:B------:R-:W-:Y:S01]  /*d8c0*/  IMAD.MOV.U32 R12, RZ, RZ, 0x1 ;  /* 0x00000001ff0c7424 */ /* 0x000fe200078e00ff */
[----:B------:R-:W-:-:S13]  /*d8d0*/  IADD3 R2, P0, R14, R0, RZ ;  /* 0x000000000e027210 */ /* 0x000fda0007f1e0ff */
[----:B------:R-:W-:Y:S05]  /*d8e0*/  WARPSYNC.COLLECTIVE R15, `(.L_x_9174) ;  /* 0x000000000f087348 */ /* 0x000fea0003c00000 */
[----:B------:R0:W1:Y:S02]  /*d8f0*/  SHFL.IDX P6, R14, R13, R12, R11 ;  /* 0x0000000c0d0e7389 */ /* 0x00006400000c000b */
[----:B01----:R-:W-:Y:S01]  /*d900*/  ENDCOLLECTIVE ;  /* 0x000000000000791b */ /* 0x003fe20003800000 */
.L_x_9174:
        /* <DEDUP_REMOVED lines=10> */
.L_x_9175:
[----:B------:R-:W-:Y:S02]  /*d9b0*/  IMAD.MOV.U32 R13, RZ, RZ, R24 ;  /* 0x000000ffff0d7224 */ /* 0x000fe400078e0018 */
[----:B------:R-:W-:Y:S01]  /*d9c0*/  IMAD.MOV.U32 R12, RZ, RZ, 0x2 ;  /* 0x00000002ff0c7424 */ /* 0x000fe200078e00ff */
[----:B------:R-:W-:-:S13]  /*d9d0*/  IADD3 R2, P0, R14, R0, RZ ;  /* 0x000000000e027210 */ /* 0x000fda0007f1e0ff */
[----:B------:R-:W-:Y:S05]  /*d9e0*/  WARPSYNC.COLLECTIVE R15, `(.L_x_9176) ;  /* 0x000000000f087348 */ /* 0x000fea0003c00000 */
[----:B------:R0:W1:Y:S02]  /*d9f0*/  SHFL.IDX P6, R14, R13, R12, R11 ;  /* 0x0000000c0d0e7389 */ /* 0x00006400000c000b */
[----:B01----:R-:W-:Y:S01]  /*da00*/  ENDCOLLECTIVE ;  /* 0x000000000000791b */ /* 0x003fe20003800000 */
.L_x_9176:
        /* <DEDUP_REMOVED lines=10> */
.L_x_9177:
[----:B------:R-:W-:Y:S02]  /*dab0*/  IMAD.MOV.U32 R13, RZ, RZ, R24 ;  /* 0x000000ffff0d7224 */ /* 0x000fe400078e0018 */
[----:B------:R-:W-:Y:S02]  /*dac0*/  IMAD.MOV.U32 R12, RZ, RZ, 0x3 ;  /* 0x00000003ff0c7424 */ /* 0x000fe400078e00ff */
[----:B------:R-:W-:-:S07]  /*dad0*/  IMAD.MOV.U32 R10, RZ, RZ, R14 ;  /* 0x000000ffff0a7224 */ /* 0x000fce00078e000e */
[----:B------:R-:W-:Y:S05]  /*dae0*/  WARPSYNC.COLLECTIVE R15, `(.L_x_9178) ;  /* 0x000000000f087348 */ /* 0x000fea0003c00000 */
[----:B------:R0:W1:Y:S02]  /*daf0*/  SHFL.IDX P6, R14, R13, R12, R11 ;  /* 0x0000000c0d0e7389 */ /* 0x00006400000c000b */
[----:B01----:R-:W-:Y:S01]  /*db00*/  ENDCOLLECTIVE ;  /* 0x000000000000791b */ /* 0x003fe20003800000 */
.L_x_9178:
        /* <DEDUP_REMOVED lines=11> */
.L_x_9179:
[----:B------:R-:W-:Y:S02]  /*dbc0*/  IMAD.MOV.U32 R13, RZ, RZ, R24 ;  /* 0x000000ffff0d7224 */ /* 0x000fe400078e0018 */
[----:B------:R-:W-:Y:S02]  /*dbd0*/  IMAD.MOV.U32 R12, RZ, RZ, 0x4 ;  /* 0x00000004ff0c7424 */ /* 0x000fe400078e00ff */
[----:B------:R-:W-:-:S07]  /*dbe0*/  IMAD.MOV.U32 R2, RZ, RZ, R14 ;  /* 0x000000ffff027224 */ /* 0x000fce00078e000e */
[----:B------:R-:W-:Y:S05]  /*dbf0*/  WARPSYNC.COLLECTIVE R15, `(.L_x_9180) ;  /* 0x000000000f087348 */ /* 0x000fea0003c00000 */
[----:B------:R0:W1:Y:S02]  /*dc00*/  SHFL.IDX P6, R14, R13, R12, R11 ;  /* 0x0000000c0d0e7389 */ /* 0x00006400000c000b */
[----:B01----:R-:W-:Y:S01]  /*dc10*/  ENDCOLLECTIVE ;  /* 0x000000000000791b */ /* 0x003fe20003800000 */
.L_x_9180:
        /* <DEDUP_REMOVED lines=11> */
.L_x_9181:
[----:B------:R-:W-:Y:S02]  /*dcd0*/  IMAD.MOV.U32 R13, RZ, RZ, R24 ;  /* 0x000000ffff0d7224 */ /* 0x000fe400078e0018 */
[----:B------:R-:W-:Y:S02]  /*dce0*/  IMAD.MOV.U32 R12, RZ, RZ, 0x5 ;  /* 0x00000005ff0c7424 */ /* 0x000fe400078e00ff */
[----:B------:R-:W-:-:S07]  /*dcf0*/  IMAD.MOV.U32 R2, RZ, RZ, R14 ;  /* 0x000000ffff027224 */ /* 0x000fce00078e000e */
[----:B------:R-:W-:Y:S05]  /*dd00*/  WARPSYNC.COLLECTIVE R15, `(.L_x_9182) ;  /* 0x000000000f087348 */ /* 0x000fea0003c00000 */
[----:B------:R0:W1:Y:S02]  /*dd10*/  SHFL.IDX P6, R14, R13, R12, R11 ;  /* 0x0000000c0d0e7389 */ /* 0x00006400000c000b */
[----:B01----:R-:W-:Y:S01]  /*dd20*/  ENDCOLLECTIVE ;  /* 0x000000000000791b */ /* 0x003fe20003800000 */
.L_x_9182:
        /* <DEDUP_REMOVED lines=11> */
.L_x_9183:
[----:B------:R-:W-:Y:S05]  /*dde0*/  BRA `(.L_x_9184) ;  /* 0xffffffd0002c7947 */ /* 0x000fea000383ffff */
.L_x_9099:
[----:B--2---:R2:W3:Y:S02]  /*ddf0*/  SYNCS.PHASECHK.TRANS64.TRYWAIT P0, [R18+URZ+0x22860], R26 ;  /* 0x0228601a120075a7 */ /* 0x0044e4000800017f */
[----:B---3--:R-:W-:Y:S05]  /*de00*/  @!P0 NANOSLEEP.SYNCS 0x989680 ;  /* 0x009896800000895d */ /* 0x008fea0003900000 */
[----:B------:R-:W3:Y:S02]  /*de10*/  @!P0 SYNCS.PHASECHK.TRANS64 P0, [R18+URZ+0x22860], R26 ;  /* 0x0228601a120085a7 */ /* 0x000ee4000800007f */
[----:B---3--:R-:W-:Y:S05]  /*de20*/  @!P0 BRA `(.L_x_9099) ;  /* 0xfffffffc00f08947 */ /* 0x008fea000383ffff */
[----:B------:R-:W-:Y:S05]  /*de30*/  BRA `(.L_x_9185) ;  /* 0xffffffd0007c7947 */ /* 0x000fea000383ffff */
.L_x_9100:
[----:B------:R-:W-:Y:S01]  /*de40*/  BSSY B1, `(.L_x_9186) ;  /* 0x0000008000017945 */ /* 0x000fe20003800000 */
[----:B------:R-:W-:Y:S02]  /*de50*/  IMAD.MOV.U32 R13, RZ, RZ, R23 ;  /* 0x000000ffff0d7224 */ /* 0x000fe400078e0017 */
[----:B------:R-:W-:Y:S02]  /*de60*/  IMAD.MOV.U32 R12, RZ, RZ, RZ ;  /* 0x000000ffff0c7224 */ /* 0x000fe400078e00ff */
[----:B------:R-:W-:Y:S02]  /*de70*/  IMAD.MOV.U32 R11, RZ, RZ, 0x181f ;  /* 0x0000181fff0b7424 */ /* 0x000fe400078e00ff */
[----:B------:R-:W-:-:S07]  /*de80*/  IMAD.MOV.U32 R15, RZ, RZ, -0x1 ;  /* 0xffffffffff0f7424 */ /* 0x000fce00078e00ff */
[----:B012---:R-:W-:Y:S05]  /*de90*/  WARPSYNC.COLLECTIVE R15, `(.L_x_9187) ;  /* 0x000000000f087348 */ /* 0x007fea0003c00000 */
[----:B------:R3:W4:Y:S02]  /*dea0*/  SHFL.IDX P6, R14, R13, R12, R11 ;  /* 0x0000000c0d0e7389 */ /* 0x00072400000c000b */
[----:B01234-:R-:W-:Y:S01]  /*deb0*/  ENDCOLLECTIVE ;  /* 0x000000000000791b */ /* 0x01ffe20003800000 */
.L_x_9187:
[----:B------:R-:W-:Y:S05]  /*dec0*/  BSYNC B1 ;  /* 0x0000000000017941 */ /* 0x000fea0003800000 */
.L_x_9186:
[----:B------:R-:W-:Y:S01]  /*ded0*/  MOV R13, R21 ;  /* 0x00000015000d7202 */ /* 0x000fe20000000f00 */
[----:B------:R-:W-:Y:S01]  /*dee0*/  IMAD.MOV.U32 R12, RZ, RZ, RZ ;  /* 0x000000ffff0c7224 */ /* 0x000fe200078e00ff */
[----:B------:R-:W-:Y:S01]  /*def0*/  LEA R22, R22, UR37, 0x1 ;  /* 0x0000002516167c11 */ /* 0x000fe2000f8e08ff */
[----:B------:R-:W-:Y:S02]  /*df00*/  IMAD.MOV.U32 R11, RZ, RZ, 0x181f ;  /* 0x0000181fff0b7424 */ /* 0x000fe400078e00ff */
[----:B------:R-:W-:Y:S02]  /*df10*/  IMAD.MOV.U32 R15, RZ, RZ, -0x1 ;  /* 0xffffffffff0f7424 */ /* 0x000fe400078e00ff */
[----:B------:R-:W-:-:S07]  /*df20*/  IMAD.MOV.U32 R3, RZ, RZ, R14 ;  /* 0x000000ffff037224 */ /* 0x000fce00078e000e */
[----:B------:R-:W-:Y:S05]  /*df30*/  WARPSYNC.COLLECTIVE R15, `(.L_x_9188) ;  /* 0x000000000f087348 */ /* 0x000fea0003c00000 */
[----:B------:R0:W1:Y:S02]  /*df40*/  SHFL.IDX P6, R14, R13, R12, R11 ;  /* 0x0000000c0d0e7389 */ /* 0x00006400000c000b */
[----:B01----:R-:W-:Y:S01]  /*df50*/  ENDCOLLECTIVE ;  /* 0x000000000000791b */ /* 0x003fe20003800000 */
.L_x_9188:
[----:B------:R-:W-:Y:S01]  /*df60*/  IMAD.MOV.U32 R13, RZ, RZ, R23 ;  /* 0x000000ffff0d7224 */ /* 0x000fe200078e0017 */
[----:B------:R-:W-:Y:S02]  /*df70*/  MOV R12, 0x1 ;  /* 0x00000001000c7802 */ /* 0x000fe40000000f00 */
[----:B------:R-:W-:-:S13]  /*df80*/  IADD3 R2, P0, R14, R0, RZ ;  /* 0x000000000e027210 */ /* 0x000fda0007f1e0ff */
[----:B------:R-:W-:Y:S05]  /*df90*/  WARPSYNC.COLLECTIVE R15, `(.L_x_9189) ;  /* 0x000000000f087348 */ /* 0x000fea0003c00000 */
[----:B------:R0:W1:Y:S02]  /*dfa0*/  SHFL.IDX P6, R14, R13, R12, R11 ;  /* 0x0000000c0d0e7389 */ /* 0x00006400000c000b */
[----:B01----:R-:W-:Y:S01]  /*dfb0*/  ENDCOLLECTIVE ;  /* 0x000000000000791b */ /* 0x003fe20003800000 */
.L_x_9189:
[----:B------:R-:W-:-:S05]  /*dfc0*/  IMAD.X R3, RZ, RZ, R3, P0 ;  /* 0x000000ffff037224 */ /* 0x000fca00000e0603 */
[----:B------:R-:W-:Y:S01]  /*dfd0*/  @!PT LDS RZ, [RZ] ;  /* 0x00000000fffff984 */ /* 0x000fe20000000800 */
[----:B------:R-:W-:Y:S01]  /*dfe0*/  @!PT LDS RZ, [RZ] ;  /* 0x00000000fffff984 */ /* 0x000fe20000000800 */
[----:B------:R-:W-:Y:S01]  /*dff0*/  @!PT LDS RZ, [RZ] ;  /* 0x00000000fffff984 */ /* 0x000fe20000000800 */
[----:B------:R-:W-:Y:S04]  /*e000*/  LDGSTS.E.BYPASS.LTC128B.128 [R22+0x400], desc[UR48][R2.64], !P4 ;  /* 0x0040000002167fae */ /* 0x000fe8000e101d70 */
[----:B------:R-:W-:Y:S01]  /*e010*/  LDGSTS.E.BYPASS.LTC128B.128 [R22+0x3400], desc[UR48][R2.64+0x80], !P3 ;  /* 0x0340008002167fae */ /* 0x000fe2000d901d70 */
[----:B------:R-:W-:-:S03]  /*e020*/  IMAD.MOV.U32 R13, RZ, RZ, R21 ;  /* 0x000000ffff0d7224 */ /* 0x000fc600078e0015 */
[----:B------:R-:W-:Y:S04]  /*e030*/  LDGSTS.E.BYPASS.LTC128B.128 [R22+0x6400], desc[UR48][R2.64+0x100], !P2 ;  /* 0x0640010002167fae */ /* 0x000fe8000d101d70 */
[----:B------:R0:W-:Y:S02]  /*e040*/  LDGSTS.E.BYPASS.LTC128B.128 [R22+0x9400], desc[UR48][R2.64+0x180], !P1 ;  /* 0x0940018002167fae */ /* 0x0001e4000c901d70 */
[----:B0-----:R-:W-:-:S07]  /*e050*/  IMAD.MOV.U32 R3, RZ, RZ, R14 ;  /* 0x000000ffff037224 */ /* 0x001fce00078e000e */
[----:B------:R-:W-:Y:S05]  /*e060*/  WARPSYNC.COLLECTIVE R15, `(.L_x_9190) ;  /* 0x000000000f087348 */ /* 0x000fea0003c00000 */
[----:B------:R0:W1:Y:S02]  /*e070*/  SHFL.IDX P6, R14, R13, R12, R11 ;  /* 0x0000000c0d0e7389 */ /* 0x00006400000c000b */
[----:B01----:R-:W-:Y:S01]  /*e080*/  ENDCOLLECTIVE ;  /* 0x000000000000791b */ /* 0x003fe20003800000 */
.L_x_9190:
[----:B------:R-:W-:Y:S02]  /*e090*/  IMAD.MOV.U32 R13, RZ, RZ, R23 ;  /* 0x000000ffff0d7224 */ /* 0x000fe400078e0017 */
[----:B------:R-:W-:Y:S01]  /*e0a0*/  IMAD.MOV.U32 R12, RZ, RZ, 0x2 ;  /* 0x00000002ff0c7424 */ /* 0x000fe200078e00ff */
[----:B------:R-:W-:-:S13]  /*e0b0*/  IADD3 R2, P0, R14, R0, RZ ;  /* 0x000000000e027210 */ /* 0x000fda0007f1e0ff */
[----:B------:R-:W-:Y:S05]  /*e0c0*/  WARPSYNC.COLLECTIVE R15, `(.L_x_9191) ;  /* 0x000000000f087348 */ /* 0x000fea0003c00000 */
[----:B------:R0:W1:Y:S02]  /*e0d0*/  SHFL.IDX P6, R14, R13, R12, R11 ;  /* 0x0000000c0d0e7389 */ /* 0x00006400000c000b */
[----:B01----:R-:W-:Y:S01]  /*e0e0*/  ENDCOLLECTIVE ;  /* 0x000000000000791b */ /* 0x003fe20003800000 */
.L_x_9191:
        /* <DEDUP_REMOVED lines=9> */
[----:B0-----:R-:W-:-:S07]  /*e180*/  MOV R3, R14 ;  /* 0x0000000e00037202 */ /* 0x001fce0000000f00 */
[----:B------:R-:W-:Y:S05]  /*e190*/  WARPSYNC.COLLECTIVE R15, `(.L_x_9192) ;  /* 0x000000000f087348 */ /* 0x000fea0003c00000 */
[----:B------:R0:W1:Y:S02]  /*e1a0*/  SHFL.IDX P6, R14, R13, R12, R11 ;  /* 0x0000000c0d0e7389 */ /* 0x00006400000c000b */
[----:B01----:R-:W-:Y:S01]  /*e1b0*/  ENDCOLLECTIVE ;  /* 0x000000000000791b */ /* 0x003fe20003800000 */
.L_x_9192:
[----:B------:R-:W-:Y:S02]  /*e1c0*/  IMAD.MOV.U32 R13, RZ, RZ, R23 ;  /* 0x000000ffff0d7224 */ /* 0x000fe400078e0017 */
[----:B------:R-:W-:Y:S01]  /*e1d0*/  IMAD.MOV.U32 R12, RZ, RZ, 0x3 ;  /* 0x00000003ff0c7424 */ /* 0x000fe200078e00ff */
[----:B------:R-:W-:-:S13]  /*e1e0*/  IADD3 R2, P0, R14, R0, RZ ;  /* 0x000000000e027210 */ /* 0x000fda0007f1e0ff */
[----:B------:R-:W-:Y:S05]  /*e1f0*/  WARPSYNC.COLLECTIVE R15, `(.L_x_9193) ;  /* 0x000000000f087348 */ /* 0x000fea0003c00000 */
[----:B------:R0:W1:Y:S02]  /*e200*/  SHFL.IDX P6, R14, R13, R12, R11 ;  /* 0x0000000c0d0e7389 */ /* 0x00006400000c000b */
[----:B01----:R-:W-:Y:S01]  /*e210*/  ENDCOLLECTIVE ;  /* 0x000000000000791b */ /* 0x003fe20003800000 */
.L_x_9193:
[----:B------:R-:W-:-:S05]  /*e220*/  IMAD.X R3, RZ, RZ, R3, P0 ;  /* 0x000000ffff037224 */ /* 0x000fca00000e0603 */
[----:B------:R-:W-:Y:S01]  /*e230*/  @!PT LDS RZ, [RZ] ;  /* 0x00000000fffff984 */ /* 0x000fe20000000800 */
[----:B------:R-:W-:Y:S01]  /*e240*/  @!PT LDS RZ, [RZ] ;  /* 0x00000000fffff984 */ /* 0x000fe20000000800 */
[----:B------:R-:W-:Y:S01]  /*e250*/  @!PT LDS RZ, [RZ] ;  /* 0x00000000fffff984 */ /* 0x000fe20000000800 */
[----:B------:R-:W-:Y:S04]  /*e260*/  LDGSTS.E.BYPASS.LTC128B.128 [R22+0x1400], desc[UR48][R2.64], !P4 ;  /* 0x0140000002167fae */ /* 0x000fe8000e101d70 */
[----:B------:R-:W-:Y:S01]  /*e270*/  LDGSTS.E.BYPASS.LTC128B.128 [R22+0x4400], desc[UR48][R2.64+0x80], !P3 ;  /* 0x0440008002167fae */ /* 0x000fe2000d901d70 */
[----:B------:R-:W-:-:S03]  /*e280*/  MOV R13, R21 ;  /* 0x00000015000d7202 */ /* 0x000fc60000000f00 */
[----:B------:R-:W-:Y:S04]  /*e290*/  LDGSTS.E.BYPASS.LTC128B.128 [R22+0x7400], desc[UR48][R2.64+0x100], !P2 ;  /* 0x0740010002167fae */ /* 0x000fe8000d101d70 */
[----:B------:R0:W-:Y:S02]  /*e2a0*/  LDGSTS.E.BYPASS.LTC128B.128 [R22+0xa400], desc[UR48][R2.64+0x180], !P1 ;  /* 0x0a40018002167fae */ /* 0x0001e4000c901d70 */
[----:B0-----:R-:W-:-:S07]  /*e2b0*/  IMAD.MOV.U32 R3, RZ, RZ, R14 ;  /* 0x000000ffff037224 */ /* 0x001fce00078e000e */
[----:B------:R-:W-:Y:S05]  /*e2c0*/  WARPSYNC.COLLECTIVE R15, `(.L_x_9194) ;  /* 0x000000000f087348 */ /* 0x000fea0003c00000 */
[----:B------:R0:W1:Y:S02]  /*e2d0*/  SHFL.IDX P6, R14, R13, R12, R11 ;  /* 0x0000000c0d0e7389 */ /* 0x00006400000c000b */
[----:B01----:R-:W-:Y:S01]  /*e2e0*/  ENDCOLLECTIVE ;  /* 0x000000000000791b */ /* 0x003fe20003800000 */
.L_x_9194:
[----:B------:R-:W-:Y:S02]  /*e2f0*/  IMAD.MOV.U32 R13, RZ, RZ, R23 ;  /* 0x000000ffff0d7224 */ /* 0x000fe400078e0017 */
[----:B------:R-:W-:Y:S01]  /*e300*/  IMAD.MOV.U32 R12, RZ, RZ, 0x4 ;  /* 0x00000004ff0c7424 */ /* 0x000fe200078e00ff */
[----:B------:R-:W-:-:S13]  /*e310*/  IADD3 R2, P0, R14, R0, RZ ;  /* 0x000000000e027210 */ /* 0x000fda0007f1e0ff */
[----:B------:R-:W-:Y:S05]  /*e320*/  WARPSYNC.COLLECTIVE R15, `(.L_x_9195) ;  /* 0x000000000f087348 */ /* 0x000fea0003c00000 */
[----:B------:R0:W1:Y:S02]  /*e330*/  SHFL.IDX P6, R14, R13, R12, R11 ;  /* 0x0000000c0d0e7389 */ /* 0x00006400000c000b */
[----:B01----:R-:W-:Y:S01]  /*e340*/  ENDCOLLECTIVE ;  /* 0x000000000000791b */ /* 0x003fe20003800000 */
.L_x_9195:
        /* <DEDUP_REMOVED lines=13> */
.L_x_9196:
[----:B------:R-:W-:Y:S02]  /*e420*/  IMAD.MOV.U32 R13, RZ, RZ, R23 ;  /* 0x000000ffff0d7224 */ /* 0x000fe400078e0017 */
[----:B------:R-:W-:Y:S01]  /*e430*/  IMAD.MOV.U32 R12, RZ, RZ, 0x5 ;  /* 0x00000005ff0c7424 */ /* 0x000fe200078e00ff */
[----:B------:R-:W-:-:S07]  /*e440*/  MOV R2, R14 ;  /* 0x0000000e00027202 */ /* 0x000fce0000000f00 */
[----:B------:R-:W-:Y:S05]  /*e450*/  WARPSYNC.COLLECTIVE R15, `(.L_x_9197) ;  /* 0x000000000f087348 */ /* 0x000fea0003c00000 */
[----:B------:R0:W1:Y:S02]  /*e460*/  SHFL.IDX P6, R14, R13, R12, R11 ;  /* 0x0000000c0d0e7389 */ /* 0x00006400000c000b */
[----:B01----:R-:W-:Y:S01]  /*e470*/  ENDCOLLECTIVE ;  /* 0x000000000000791b */ /* 0x003fe20003800000 */
.L_x_9197:
        /* <DEDUP_REMOVED lines=14> */
.L_x_9198:
[----:B------:R-:W-:Y:S05]  /*e560*/  BRA `(.L_x_9199) ;  /* 0xffffffcc00c47947 */ /* 0x000fea000383ffff */
.L_x_9106:
[----:B0-----:R0:W3:Y:S02]  /*e570*/  SYNCS.PHASECHK.TRANS64.TRYWAIT P0, [R4+URZ+0x22820], R0 ;  /* 0x02282000040075a7 */ /* 0x0010e4000800017f */
[----:B---3--:R-:W-:Y:S05]  /*e580*/  @!P0 NANOSLEEP.SYNCS 0x989680 ;  /* 0x009896800000895d */ /* 0x008fea0003900000 */
[----:B------:R-:W3:Y:S02]  /*e590*/  @!P0 SYNCS.PHASECHK.TRANS64 P0, [R4+URZ+0x22820], R0 ;  /* 0x02282000040085a7 */ /* 0x000ee4000800007f */
[----:B---3--:R-:W-:Y:S05]  /*e5a0*/  @!P0 BRA `(.L_x_9106) ;  /* 0xfffffffc00f08947 */ /* 0x008fea000383ffff */
[----:B------:R-:W-:Y:S05]  /*e5b0*/  BRA `(.L_x_9200) ;  /* 0xffffffd000707947 */ /* 0x000fea000383ffff */
.L_x_9107:
[----:B------:R-:W3:Y:S01]  /*e5c0*/  S2R R2, SR_TID.X ;  /* 0x0000000000027919 */ /* 0x000ee20000002100 */
[----:B------:R-:W-:Y:S01]  /*e5d0*/  BSSY B0, `(.L_x_9201) ;  /* 0x000000a000007945 */ /* 0x000fe20003800000 */
[----:B------:R-:W-:Y:S02]  /*e5e0*/  IMAD.MOV.U32 R12, RZ, RZ, RZ ;  /* 0x000000ffff0c7224 */ /* 0x000fe400078e00ff */
[----:B------:R-:W-:Y:S02]  /*e5f0*/  IMAD.MOV.U32 R11, RZ, RZ, 0x1f ;  /* 0x0000001fff0b7424 */ /* 0x000fe400078e00ff */
[----:B------:R-:W-:Y:S01]  /*e600*/  IMAD.MOV.U32 R15, RZ, RZ, -0x1 ;  /* 0xffffffffff0f7424 */ /* 0x000fe200078e00ff */
[----:B---3--:R-:W-:-:S04]  /*e610*/  SHF.R.U32.HI R2, RZ, 0x5, R2 ;  /* 0x00000005ff027819 */ /* 0x008fc80000011602 */
[----:B------:R-:W-:-:S04]  /*e620*/  LOP3.LUT R2, R2, 0x3, RZ, 0xc0, !PT ;  /* 0x0000000302027812 */ /* 0x000fc800078ec0ff */
[----:B------:R-:W-:-:S07]  /*e630*/  MOV R13, R2 ;  /* 0x00000002000d7202 */ /* 0x000fce0000000f00 */
[----:B012---:R-:W-:Y:S05]  /*e640*/  WARPSYNC.COLLECTIVE R15, `(.L_x_9202) ;  /* 0x000000000f087348 */ /* 0x007fea0003c00000 */
[----:B------:R3:W4:Y:S02]  /*e650*/  SHFL.IDX P6, R14, R13, R12, R11 ;  /* 0x0000000c0d0e7389 */ /* 0x00072400000c000b */
[----:B01234-:R-:W-:Y:S01]  /*e660*/  ENDCOLLECTIVE ;  /* 0x000000000000791b */ /* 0x01ffe20003800000 */
.L_x_9202:
[----:B------:R-:W-:Y:S05]  /*e670*/  BSYNC B0 ;  /* 0x0000000000007941 */ /* 0x000fea0003800000 */
.L_x_9201:
[----:B------:R-:W-:Y:S05]  /*e680*/  BRA `(.L_x_9203) ;  /* 0xffffffd000587947 */ /* 0x000fea000383ffff */
.L_x_9110:
[----:B------:R-:W-:Y:S01]  /*e690*/  BSSY B1, `(.L_x_9204) ;  /* 0x0000006000017945 */ /* 0x000fe20003800000 */
[----:B------:R-:W-:-:S07]  /*e6a0*/  IMAD.MOV.U32 R15, RZ, RZ, -0x1 ;  /* 0xffffffffff0f7424 */ /* 0x000fce00078e00ff */
[----:B012---:R-:W-:Y:S05]  /*e6b0*/  WARPSYNC.COLLECTIVE R15, `(.L_x_9205) ;  /* 0x000000000f0c7348 */ /* 0x007fea0003c00000 */
[----:B------:R-:W-:Y:S02]  /*e6c0*/  ELECT P6, UR62, PT ;  /* 0x00000000003e782f */ /* 0x000fe400038c0000 */
[----:B------:R-:W-:Y:S01]  /*e6d0*/  MOV R14, UR62 ;  /* 0x0000003e000e7c02 */ /* 0x000fe20008000f00 */
[----:B012---:R-:W-:Y:S10]  /*e6e0*/  ENDCOLLECTIVE ;  /* 0x000000000000791b */ /* 0x007ff40003800000 */
.L_x_9205:
[----:B------:R-:W-:Y:S05]  /*e6f0*/  BSYNC B1 ;  /* 0x0000000000017941 */ /* 0x000fea0003800000 */
.L_x_9204:
[----:B------:R-:W-:Y:S05]  /*e700*/  BRA `(.L_x_9206) ;  /* 0xffffffd000507947 */ /* 0x000fea000383ffff */
.L_x_9112:
[----:B0-----:R0:W3:Y:S02]  /*e710*/  SYNCS.PHASECHK.TRANS64.TRYWAIT P1, [R3+URZ+0x22840], R2 ;  /* 0x02284002030075a7 */ /* 0x0010e4000802017f */
[----:B---3--:R-:W-:Y:S05]  /*e720*/  @!P1 NANOSLEEP.SYNCS 0x989680 ;  /* 0x009896800000995d */ /* 0x008fea0003900000 */
[----:B------:R-:W3:Y:S02]  /*e730*/  @!P1 SYNCS.PHASECHK.TRANS64 P1, [R3+URZ+0x22840], R2 ;  /* 0x02284002030095a7 */ /* 0x000ee4000802007f */
[----:B---3--:R-:W-:Y:S05]  /*e740*/  @!P1 BRA `(.L_x_9112) ;  /* 0xfffffffc00f09947 */ /* 0x008fea000383ffff */
[----:B------:R-:W-:Y:S05]  /*e750*/  BRA `(.L_x_9207) ;  /* 0xffffffd000707947 */ /* 0x000fea000383ffff */
.L_x_9114:
[----:B---3--:R3:W4:Y:S02]  /*e760*/  SYNCS.PHASECHK.TRANS64.TRYWAIT P1, [R17+URZ+0x22840], R0 ;  /* 0x02284000110075a7 */ /* 0x008724000802017f */
[----:B----4-:R-:W-:Y:S05]  /*e770*/  @!P1 NANOSLEEP.SYNCS 0x989680 ;  /* 0x009896800000995d */ /* 0x010fea0003900000 */
[----:B------:R-:W4:Y:S02]  /*e780*/  @!P1 SYNCS.PHASECHK.TRANS64 P1, [R17+URZ+0x22840], R0 ;  /* 0x02284000110095a7 */ /* 0x000f24000802007f */
[----:B----4-:R-:W-:Y:S05]  /*e790*/  @!P1 BRA `(.L_x_9114) ;  /* 0xfffffffc00f09947 */ /* 0x010fea000383ffff */
[----:B------:R-:W-:Y:S05]  /*e7a0*/  BRA `(.L_x_9208) ;  /* 0xffffffd0007c7947 */ /* 0x000fea000383ffff */
.L_x_9116:
[----:B----4-:R4:W0:Y:S02]  /*e7b0*/  SYNCS.PHASECHK.TRANS64.TRYWAIT P1, [R3+URZ+0x22860], R2 ;  /* 0x02286002030075a7 */ /* 0x010824000802017f */
[----:B0-----:R-:W-:Y:S05]  /*e7c0*/  @!P1 NANOSLEEP.SYNCS 0x989680 ;  /* 0x009896800000995d */ /* 0x001fea0003900000 */
[----:B------:R-:W0:Y:S02]  /*e7d0*/  @!P1 SYNCS.PHASECHK.TRANS64 P1, [R3+URZ+0x22860], R2 ;  /* 0x02286002030095a7 */ /* 0x000e24000802007f */
[----:B0-----:R-:W-:Y:S05]  /*e7e0*/  @!P1 BRA `(.L_x_9116) ;  /* 0xfffffffc00f09947 */ /* 0x001fea000383ffff */
[----:B------:R-:W-:Y:S05]  /*e7f0*/  BRA `(.L_x_9209) ;  /* 0xffffffd000787947 */ /* 0x000fea000383ffff */
.L_x_9210:
        /* <DEDUP_REMOVED lines=16> */
.L_x_15663:


//--------------------- .text._ZN7cutlass13device_kernelIN5flash11enable_sm90INS1_16FlashAttnFwdSm90INS1_25CollectiveMainloopFwdSm90ILi2EN4cute5tupleIJNS5_1CILi1EEES8_S8_EEENS6_IJNS7_ILi128EEENS7_ILi96EEENS7_ILi64EEEEEELi256ENS_10bfloat16_tEfNS_4arch4Sm90ELb0ELb0ELb1ELb0ELb1ELb0ELb1ELb1ELb0ELb1ELb0ELb0EEENS1_21CollectiveEpilogueFwdINS6_IJSA_NS7_ILi256EEESB_EEES9_SE_SG_Li256ELb0ELb1ELb0ELb0EEENS1_29StaticPersistentTileSchedulerILb0EEEEEEEEEvNT_6ParamsE --------------------------
	.section	.text._ZN7cutlass13device_kernelIN5flash11enable_sm90INS1_16FlashAttnFwdSm90INS1_25CollectiveMainloopFwdSm90ILi2EN4cute5tupleIJNS5_1CILi1EEES8_S8_EEENS6_IJNS7_ILi128EEENS7_ILi96EEENS7_ILi64EEEEEELi256ENS_10bfloat16_tEfNS_4arch4Sm90ELb0ELb0ELb1ELb0ELb1ELb0ELb1ELb1ELb0ELb1ELb0ELb0EEENS1_21CollectiveEpilogueFwdINS6_IJSA_NS7_ILi256EEESB_EEES9_SE_SG_Li256ELb0ELb1ELb0ELb0EEENS1_29StaticPersistentTileSchedulerILb0EEEEEEEEEvNT_6ParamsE,"ax",@progbits
	.align	128
.text._ZN7cutlass13device_kernelIN5flash11enable_sm90INS1_16FlashAttnFwdSm90INS1_25CollectiveMainloopFwdSm90ILi2EN4cute5tupleIJNS5_1CILi1EEES8_S8_EEENS6_IJNS7_ILi128EEENS7_ILi96EEENS7_ILi64EEEEEELi256ENS_10bfloat16_tEfNS_4arch4Sm90ELb0ELb0ELb1ELb0ELb1ELb0ELb1ELb1ELb0ELb1ELb0ELb0EEENS1_21CollectiveEpilogueFwdINS6_IJSA_NS7_ILi256EEESB_EEES9_SE_SG_Li256ELb0ELb1ELb0ELb0EEENS1_29StaticPersistentTileSchedulerILb0EEEEEEEEEvNT_6ParamsE:
        .type           _ZN7cutlass13device_kernelIN5flash11enable_sm90INS1_16FlashAttnFwdSm90INS1_25CollectiveMainloopFwdSm90ILi2EN4cute5tupleIJNS5_1CILi1EEES8_S8_EEENS6_IJNS7_ILi128EEENS7_ILi96EEENS7_ILi64EEEEEELi256ENS_10bfloat16_tEfNS_4arch4Sm90ELb0ELb0ELb1ELb0ELb1ELb0ELb1ELb1ELb0ELb1ELb0ELb0EEENS1_21CollectiveEpilogueFwdINS6_IJSA_NS7_ILi256EEESB_EEES9_SE_SG_Li256ELb0ELb1ELb0ELb0EEENS1_29StaticPersistentTileSchedulerILb0EEEEEEEEEvNT_6ParamsE,@function
        .size           _ZN7cutlass13device_kernelIN5flash11enable_sm90INS1_16FlashAttnFwdSm90INS1_25CollectiveMainloopFwdSm90ILi2EN4cute5tupleIJNS5_1CILi1EEES8_S8_EEENS6_IJNS7_ILi128EEENS7_ILi96EEENS7_ILi64EEEEEELi256ENS_10bfloat16_tEfNS_4arch4Sm90ELb0ELb0ELb1ELb0ELb1ELb0ELb1ELb1ELb0ELb1ELb0ELb0EEENS1_21CollectiveEpilogueFwdINS6_IJSA_NS7_ILi256EEESB_EEES9_SE_SG_Li256ELb0ELb1ELb0ELb0EEENS1_29StaticPersistentTileSchedulerILb0EEEEEEEEEvNT_6ParamsE,(.L_x_15664 - _ZN7cutlass13device_kernelIN5flash11enable_sm90INS1_16FlashAttnFwdSm90INS1_25CollectiveMainloopFwdSm90ILi2EN4cute5tupleIJNS5_1CILi1EEES8_S8_EEENS6_IJNS7_ILi128EEENS7_ILi96EEENS7_ILi64EEEEEELi256ENS_10bfloat16_tEfNS_4arch4Sm90ELb0ELb0ELb1ELb0ELb1ELb0ELb1ELb1ELb0ELb1ELb0ELb0EEENS1_21CollectiveEpilogueFwdINS6_IJSA_NS7_ILi256EEESB_EEES9_SE_SG_Li256ELb0ELb1ELb0ELb0EEENS1_29StaticPersistentTileSchedulerILb0EEEEEEEEEvNT_6ParamsE)
        .other          _ZN7cutlass13device_kernelIN5flash11enable_sm90INS1_16FlashAttnFwdSm90INS1_25CollectiveMainloopFwdSm90ILi2EN4cute5tupleIJNS5_1CILi1EEES8_S8_EEENS6_IJNS7_ILi128EEENS7_ILi96EEENS7_ILi64EEEEEELi256ENS_10bfloat16_tEfNS_4arch4Sm90ELb0ELb0ELb1ELb0ELb1ELb0ELb1ELb1ELb0ELb1ELb0ELb0EEENS1_21CollectiveEpilogueFwdINS6_IJSA_NS7_ILi256EEESB_EEES9_SE_SG_Li256ELb0ELb1ELb0ELb0EEENS1_29StaticPersistentTileSchedulerILb0EEEEEEEEEvNT_6ParamsE,@"STO_CUDA_ENTRY STV_DEFAULT"
_ZN7cutlass13device_kernelIN5flash11enable_sm90INS1_16FlashAttnFwdSm90INS1_25CollectiveMainloopFwdSm90ILi2EN4cute5tupleIJNS5_1CILi1EEES8_S8_EEENS6_IJNS7_ILi128EEENS7_ILi96EEENS7_ILi64EEEEEELi256ENS_10bfloat16_tEfNS_4arch4Sm90ELb0ELb0ELb1ELb0ELb1ELb0ELb1ELb1ELb0ELb1ELb0ELb0EEENS1_21CollectiveEpilogueFwdINS6_IJSA_NS7_ILi256EEESB_EEES9_SE_SG_Li256ELb0ELb1ELb0ELb0EEENS1_29StaticPersistentTileSchedulerILb0EEEEEEEEEvNT_6ParamsE:
        /* <DEDUP_REMOVED lines=43> */
[----:B------:R0:W0:Y:S01]  /*02b0*/  SYNCS.EXCH.64 URZ, [UR8+0x32440], UR6 ;  /* 0x03244006083f75b2 */ /* 0x0000220008000100 */
[----:B------:R0:W0:Y:S01]  /*02c0*/  SYNCS.EXCH.64 URZ, [UR8+0x32438], UR4 ;  /* 0x03243804083f75b2 */ /* 0x0000220008000100 */
[----:B------:R0:W0:Y:S01]  /*02d0*/  SYNCS.EXCH.64 URZ, [UR8+0x32448], UR6 ;  /* 0x03244806083f75b2 */ /* 0x0000220008000100 */
[----:B------:R-:W-:Y:S01]  /*02e0*/  NOP ;  /* 0x0000000000007918 */ /* 0x000fe20000000000 */
.L_x_9211:
        /* <DEDUP_REMOVED lines=22> */
.L_x_9212:
        /* <DEDUP_REMOVED lines=18> */
.L_x_9213:
        /* <DEDUP_REMOVED lines=22> */
.L_x_9214:
        /* <DEDUP_REMOVED lines=23> */
.L_x_9215:
        /* <DEDUP_REMOVED lines=8> */
.L_x_9217:
        /* <DEDUP_REMOVED lines=21> */
[----:B------:R-:W-:Y:S02]  /*0a10*/  SHF.R.S32.HI R6, RZ, 0x4, R3 ;  /* 0x00000004ff067819 */ /* 0x000fe40000011403 */
[----:B------:R-:W-:Y:S01]  /*0a20*/  SHF.R.S32.HI R205, RZ, 0x7, R2 ;  /* 0x00000007ffcd7819 */ /* 0x000fe20000011402 */
[----:B------:R-:W-:Y:S01]  /*0a30*/  IMAD.IADD R203, R19, 0x1, -R4 ;  /* 0x0000000113cb7824 */ /* 0x000fe200078e0a04 */
[----:B------:R-:W-:-:S02]  /*0a40*/  LEA.HI R4, R0, R19, RZ, 0x5 ;  /* 0x0000001300047211 */ /* 0x000fc400078f28ff */
[----:B------:R-:W-:Y:S02]  /*0a50*/  LEA.HI R11, R0, R19, RZ, 0x2 ;  /* 0x00000013000b7211 */ /* 0x000fe400078f10ff */
[----:B------:R-:W-:Y:S01]  /*0a60*/  SHF.R.S32.HI R8, RZ, 0x1f, R203 ;  /* 0x0000001fff087819 */ /* 0x000fe200000114cb */
[----:B------:R-:W-:Y:S01]  /*0a70*/  IMAD.SHL.U32 R5, R4, 0x20, RZ ;  /* 0x0000002004057824 */ /* 0x000fe200078e00ff */
[C---:B------:R-:W-:Y:S02]  /*0a80*/  LOP3.LUT R4, R3.reuse, 0x3fffff0, RZ, 0xc0, !PT ;  /* 0x03fffff003047812 */ /* 0x040fe400078ec0ff */
[----:B------:R-:W-:Y:S02]  /*0a90*/  LEA.HI R7, R8, R203, RZ, 0x2 ;  /* 0x000000cb08077211 */ /* 0x000fe400078f10ff */
[----:B------:R-:W-:Y:S01]  /*0aa0*/  LEA.HI R3, R3, R6, RZ, 0x1 ;  /* 0x0000000603037211 */ /* 0x000fe200078f08ff */
[----:B------:R-:W-:Y:S01]  /*0ab0*/  IMAD.IADD R4, R19, 0x1, -R4 ;  /* 0x0000000113047824 */ /* 0x000fe200078e0a04 */
[----:B------:R-:W-:-:S02]  /*0ac0*/  SHF.R.S32.HI R9, RZ, 0x2, R7 ;  /* 0x00000002ff097819 */ /* 0x000fc40000011407 */
[----:B------:R-:W-:Y:S02]  /*0ad0*/  SHF.R.S32.HI R10, RZ, 0x1f, R7 ;  /* 0x0000001fff0a7819 */ /* 0x000fe40000011407 */
[----:B------:R-:W-:Y:S02]  /*0ae0*/  LOP3.LUT R3, R3, 0x1ffffffe, RZ, 0xc0, !PT ;  /* 0x1ffffffe03037812 */ /* 0x000fe400078ec0ff */
[----:B------:R-:W-:Y:S02]  /*0af0*/  LEA.HI R10, R10, R9, RZ, 0x3 ;  /* 0x000000090a0a7211 */ /* 0x000fe400078f18ff */
[----:B------:R-:W-:Y:S02]  /*0b00*/  IADD3 R3, R6, -R3, RZ ;  /* 0x8000000306037210 */ /* 0x000fe40007ffe0ff */
[----:B------:R-:W-:Y:S02]  /*0b10*/  LOP3.LUT R10, R10, 0xfffffff8, RZ, 0xc0, !PT ;  /* 0xfffffff80a0a7812 */ /* 0x000fe400078ec0ff */
[----:B------:R-:W-:-:S02]  /*0b20*/  LEA.HI R8, R8, R203, RZ, 0x5 ;  /* 0x000000cb08087211 */ /* 0x000fc400078f28ff */
[----:B------:R-:W-:Y:S01]  /*0b30*/  LEA.HI R2, R2, R205, RZ, 0x1 ;  /* 0x000000cd02027211 */ /* 0x000fe200078f08ff */
[----:B------:R-:W-:Y:S01]  /*0b40*/  IMAD.IADD R9, R9, 0x1, -R10 ;  /* 0x0000000109097824 */ /* 0x000fe200078e0a0a */
[----:B------:R-:W-:Y:S02]  /*0b50*/  LOP3.LUT R6, R11, 0xfffffffc, RZ, 0xc0, !PT ;  /* 0xfffffffc0b067812 */ /* 0x000fe400078ec0ff */
[----:B------:R-:W-:Y:S02]  /*0b60*/  LEA.HI R200, R0, R19, RZ, 0x3 ;  /* 0x0000001300c87211 */ /* 0x000fe400078f18ff */
[----:B------:R-:W-:Y:S01]  /*0b70*/  SHF.R.S32.HI R8, RZ, 0x5, R8 ;  /* 0x00000005ff087819 */ /* 0x000fe20000011408 */
[----:B------:R-:W-:Y:S01]  /*0b80*/  IMAD.IADD R6, R19, 0x1, -R6 ;  /* 0x0000000113067824 */ /* 0x000fe200078e0a06 */
[----:B------:R-:W-:Y:S02]  /*0b90*/  LOP3.LUT R2, R2, 0x3fffffe, RZ, 0xc0, !PT ;  /* 0x03fffffe02027812 */ /* 0x000fe400078ec0ff */
[----:B------:R-:W-:Y:S01]  /*0ba0*/  LOP3.LUT R10, R200, 0xfffffff8, RZ, 0xc0, !PT ;  /* 0xfffffff8c80a7812 */ /* 0x000fe200078ec0ff */
[----:B------:R-:W-:Y:S01]  /*0bb0*/  IMAD R9, R8, 0x10, R9 ;  /* 0x0000001008097824 */ /* 0x000fe200078e0209 */
[----:B------:R-:W-:Y:S01]  /*0bc0*/  LOP3.LUT R5, R5, 0xfffffc00, RZ, 0xc0, !PT ;  /* 0xfffffc0005057812 */ /* 0x000fe200078ec0ff */
[----:B------:R-:W-:Y:S01]  /*0bd0*/  IMAD.IADD R2, R205, 0x1, -R2 ;  /* 0x00000001cd027824 */ /* 0x000fe200078e0a02 */
[----:B------:R-:W-:Y:S01]  /*0be0*/  LEA.HI R0, R6, R6, RZ, 0x1 ;  /* 0x0000000606007211 */ /* 0x000fe200078f08ff */
[----:B------:R-:W-:Y:S01]  /*0bf0*/  IMAD.IADD R19, R19, 0x1, -R10 ;  /* 0x0000000113137824 */ /* 0x000fe200078e0a0a */
[----:B------:R-:W-:Y:S01]  /*0c00*/  SHF.R.S32.HI R200, RZ, 0x3, R200 ;  /* 0x00000003ffc87819 */ /* 0x000fe200000114c8 */
[----:B------:R-:W-:-:S02]  /*0c10*/  IMAD R206, R2, 0x40, R9 ;  /* 0x0000004002ce7824 */ /* 0x000fc400078e0209 */
[----:B------:R-:W-:Y:S01]  /*0c20*/  IMAD R4, R4, 0x40, R5 ;  /* 0x0000004004047824 */ /* 0x000fe200078e0205 */
[----:B------:R-:W-:Y:S01]  /*0c30*/  LOP3.LUT R5, R0, 0x1ffffffe, RZ, 0xc0, !PT ;  /* 0x1ffffffe00057812 */ /* 0x000fe200078ec0ff */
[----:B------:R-:W-:Y:S01]  /*0c40*/  IMAD.SHL.U32 R2, R19, 0x8, RZ ;  /* 0x0000000813027824 */ /* 0x000fe200078e00ff */
[----:B------:R-:W-:Y:S01]  /*0c50*/  LOP3.LUT R0, R7, 0x7ffffffc, RZ, 0xc0, !PT ;  /* 0x7ffffffc07007812 */ /* 0x000fe200078ec0ff */
[----:B------:R-:W-:Y:S01]  /*0c60*/  IMAD R209, R3, 0x8, R4 ;  /* 0x0000000803d17824 */ /* 0x000fe200078e0204 */
[----:B------:R-:W-:Y:S01]  /*0c70*/  IADD3 R5, R6, -R5, RZ ;  /* 0x8000000506057210 */ /* 0x000fe20007ffe0ff */
[C---:B------:R-:W-:Y:S02]  /*0c80*/  VIADD R18, R2.reuse, 0x40 ;  /* 0x0000004002127836 */ /* 0x040fe40000000000 */
[C---:B------:R-:W-:Y:S01]  /*0c90*/  VIADD R17, R2.reuse, 0x80 ;  /* 0x0000008002117836 */ /* 0x040fe20000000000 */
[----:B------:R-:W-:Y:S01]  /*0ca0*/  LEA R208, R5, R206, 0x3 ;  /* 0x000000ce05d07211 */ /* 0x000fe200078e18ff */
[----:B------:R-:W-:Y:S01]  /*0cb0*/  VIADD R16, R2, 0xc0 ;  /* 0x000000c002107836 */ /* 0x000fe20000000000 */
[----:B------:R-:W-:Y:S01]  /*0cc0*/  SHF.R.S32.HI R213, RZ, 0x1f, R18 ;  /* 0x0000001fffd57819 */ /* 0x000fe20000011412 */
[----:B------:R-:W-:Y:S01]  /*0cd0*/  IMAD.IADD R207, R203, 0x1, -R0 ;  /* 0x00000001cbcf7824 */ /* 0x000fe200078e0a00 */
[----:B------:R-:W-:-:S02]  /*0ce0*/  SHF.R.S32.HI R212, RZ, 0x1f, R17 ;  /* 0x0000001fffd47819 */ /* 0x000fc40000011411 */
[----:B------:R-:W-:-:S07]  /*0cf0*/  SHF.R.S32.HI R211, RZ, 0x1f, R16 ;  /* 0x0000001fffd37819 */ /* 0x000fce0000011410 */
.L_x_9251:
[----:B------:R-:W0:Y:S01]  /*0d00*/  SHFL.IDX PT, R0, R205, RZ, 0x1f ;  /* 0x00001fffcd007589 */ /* 0x000e2200000e0000 */
[----:B------:R-:W1:Y:S01]  /*0d10*/  S2UR UR45, SR_CgaCtaId ;  /* 0x00000000002d79c3 */ /* 0x000e620000008800 */
[----:B------:R-:W-:Y:S01]  /*0d20*/  ULDC UR4, c[0x0][0xd38] ;  /* 0x00034e0000047ab9 */ /* 0x000fe20000000800 */
[----:B------:R-:W-:Y:S01]  /*0d30*/  ULDC.64 UR6, c[0x0][0x418] ;  /* 0x0001060000067ab9 */ /* 0x000fe20000000a00 */
[----:B------:R-:W-:Y:S02]  /*0d40*/  UISETP.NE.AND UP1, UPT, UR4, 0x1, UPT ;  /* 0x000000010400788c */ /* 0x000fe4000bf25270 */
[----:B------:R-:W-:Y:S01]  /*0d50*/  UISETP.NE.U32.AND UP0, UPT, UR6, URZ, UPT ;  /* 0x0000003f0600728c */ /* 0x000fe2000bf05070 */
[----:B------:R-:W-:Y:S01]  /*0d60*/  UMOV UR51, 0x400 ;  /* 0x0000040000337882 */ /* 0x000fe20000000000 */
[----:B------:R-:W-:Y:S02]  /*0d70*/  ULDC UR4, c[0x0][0xd44] ;  /* 0x0003510000047ab9 */ /* 0x000fe40000000800 */
[----:B------:R-:W-:Y:S01]  /*0d80*/  UISETP.NE.AND.EX UP0, UPT, UR7, URZ, UPT, UP0 ;  /* 0x0000003f0700728c */ /* 0x000fe2000bf05300 */
[----:B------:R-:W-:Y:S01]  /*0d90*/  ULDC UR47, c[0x0][0x424] ;  /* 0x00010900002f7ab9 */ /* 0x000fe20000000800 */
[----:B------:R-:W-:-:S02]  /*0da0*/  UISETP.NE.AND UP2, UPT, UR4, 0x1, UPT ;  /* 0x000000010400788c */ /* 0x000fc4000bf45270 */
[----:B------:R-:W-:Y:S01]  /*0db0*/  USEL UR47, UR47, 0x1, UP0 ;  /* 0x000000012f2f7887 */ /* 0x000fe20008000000 */
[----:B------:R-:W-:Y:S01]  /*0dc0*/  @UP1 ULDC UR4, c[0x0][0xd3c] ;  /* 0x00034f0000041ab9 */ /* 0x000fe20000000800 */
[----:B------:R-:W-:Y:S01]  /*0dd0*/  ULDC UR7, c[0x0][0x2f0] ;  /* 0x0000bc0000077ab9 */ /* 0x000fe20000000800 */
[----:B------:R-:W-:Y:S02]  /*0de0*/  UIMAD.WIDE.U32 UR4, UR44, UR4, URZ ;  /* 0x000000042c0472a5 */ /* 0x000fe4000f8e003f */
[----:B------:R-:W-:Y:S01]  /*0df0*/  UIMAD UR47, UR47, UR7, URZ ;  /* 0x000000072f2f72a4 */ /* 0x000fe2000f8e023f */
[----:B------:R-:W-:Y:S01]  /*0e00*/  @UP1 ULDC UR8, c[0x0][0xd40] ;  /* 0x0003500000081ab9 */ /* 0x000fe20000000800 */
        /* <DEDUP_REMOVED lines=17> */
[----:B------:R-:W-:Y:S02]  /*0f20*/  UIADD3 UR8, UR8, 0x22400, URZ ;  /* 0x0002240008087890 */ /* 0x000fe4000fffe03f */
[----:B------:R-:W-:-:S02]  /*0f30*/  USHF.R.U32.HI UR46, URZ, 0x1f, UR7 ;  /* 0x0000001f3f2e7899 */ /* 0x000fc40008011607 */
[----:B------:R-:W-:Y:S02]  /*0f40*/  USHF.R.U32.HI UR8, URZ, 0x4, UR8 ;  /* 0x000000043f087899 */ /* 0x000fe40008011608 */
[----:B------:R-:W-:Y:S02]  /*0f50*/  ULEA.HI.SX32 UR46, UR7, UR46, 0x1c ;  /* 0x0000002e072e7291 */ /* 0x000fe4000f8fe23f */
        /* <DEDUP_REMOVED lines=18> */
.L_x_9218:
        /* <DEDUP_REMOVED lines=8> */
.L_x_9303:
[----:B0-----:R-:W-:Y:S01]  /*1100*/  IMAD.U32 R3, RZ, RZ, UR40 ;  /* 0x00000028ff037e24 */ /* 0x001fe2000f8e00ff */
[----:B------:R-:W-:Y:S05]  /*1110*/  WARPSYNC.ALL ;  /* 0x0000000000007948 */ /* 0x000fea0003800000 */
[----:B------:R0:W-:Y:S01]  /*1120*/  BAR.SYNC.DEFER_BLOCKING R161, 0x100 ;  /* 0x000400a10000751d */ /* 0x0001e20000010000 */
[----:B------:R-:W-:-:S13]  /*1130*/  ISETP.NE.AND P0, PT, R3, 0x3, PT ;  /* 0x000000030300780c */ /* 0x000fda0003f05270 */
[----:B0-----:R-:W-:Y:S05]  /*1140*/  @!P0 BRA `(.L_x_9220) ;  /* 0x0000000000048947 */ /* 0x001fea0003800000 */
[----:B------:R-:W-:Y:S01]  /*1150*/  BPT.TRAP 0x1 ;  /* 0x000000040000795c */ /* 0x000fe20000300000 */
.L_x_9220:
[----:B------:R-:W-:Y:S01]  /*1160*/  ULEA UR27, UR37, UR51, 0x3 ;  /* 0x00000033251b7291 */ /* 0x000fe2000f8e183f */
[----:B------:R-:W-:-:S05]  /*1170*/  IMAD.U32 R3, RZ, RZ, UR36 ;  /* 0x00000024ff037e24 */ /* 0x000fca000f8e00ff */
[----:B------:R-:W-:-:S04]  /*1180*/  SHF.L.U32 R3, R3, 0x1f, RZ ;  /* 0x0000001f03037819 */ /* 0x000fc800000006ff */
[----:B------:R0:W1:Y:S01]  /*1190*/  SYNCS.PHASECHK.TRANS64.TRYWAIT P1, [UR27+0x32430], R3 ;  /* 0x03243003ff0075a7 */ /* 0x000062000802015b */
[----:B------:R-:W-:Y:S05]  /*11a0*/  @!P0 BRA `(.L_x_9221) ;  /* 0x0000000000048947 */ /* 0x000fea0003800000 */
[----:B------:R-:W-:Y:S01]  /*11b0*/  BPT.TRAP 0x1 ;  /* 0x000000040000795c */ /* 0x000fe20000300000 */
.L_x_9221:
[----:B-1----:R-:W-:Y:S05]  /*11c0*/  @P1 BRA `(.L_x_9222) ;  /* 0x0000000000081947 */ /* 0x002fea0003800000 */
[----:B------:R-:W1:Y:S02]  /*11d0*/  SYNCS.PHASECHK.TRANS64.TRYWAIT P1, [UR27+0x32430], R3 ;  /* 0x03243003ff0075a7 */ /* 0x000e64000802015b */
[----:B-1----:R-:W-:Y:S05]  /*11e0*/  @!P1 BRA `(.L_x_9223) ;  /* 0x000000c400209947 */ /* 0x002fea0003800000 */
.L_x_9222:
[----:B------:R-:W-:Y:S01]  /*11f0*/  ULEA UR4, UR42, UR51, 0xd ;  /* 0x000000332a047291 */ /* 0x000fe2000f8e683f */
[----:B------:R-:W-:Y:S01]  /*1200*/  WARPGROUP.ARRIVE ;  /* 0x00000000000079c5 */ /* 0x000fe20000000000 */
[----:B------:R-:W-:Y:S02]  /*1210*/  UIADD3 UR5, UR51, 0x1c400, URZ ;  /* 0x0001c40033057890 */ /* 0x000fe4000fffe03f */
[----:B------:R-:W-:Y:S02]  /*1220*/  UIADD3 UR4, UR4, 0x18400, URZ ;  /* 0x0001840004047890 */ /* 0x000fe4000fffe03f */
[----:B------:R-:W-:Y:S02]  /*1230*/  USHF.R.U32.HI UR5, URZ, 0x4, UR5 ;  /* 0x000000043f057899 */ /* 0x000fe40008011605 */
[----:B------:R-:W-:Y:S02]  /*1240*/  USHF.R.U32.HI UR4, URZ, 0x4, UR4 ;  /* 0x000000043f047899 */ /* 0x000fe40008011604 */
[----:B------:R-:W-:-:S02]  /*1250*/  ULOP3.LUT UR5, UR5, 0x3fff, URZ, 0xc0, !UPT ;  /* 0x00003fff05057892 */ /* 0x000fc4000f8ec03f */
[----:B------:R-:W-:Y:S02]  /*1260*/  ULOP3.LUT UR4, UR4, 0x3fff, URZ, 0xc0, !UPT ;  /* 0x00003fff04047892 */ /* 0x000fe4000f8ec03f */
[----:B------:R-:W-:Y:S02]  /*1270*/  ULOP3.LUT UR24, UR5, 0x10000, URZ, 0xfc, !UPT ;  /* 0x0001000005187892 */ /* 0x000fe4000f8efc3f */
[----:B------:R-:W-:Y:S02]  /*1280*/  ULOP3.LUT UR4, UR4, 0x10000, URZ, 0xfc, !UPT ;  /* 0x0001000004047892 */ /* 0x000fe4000f8efc3f */
[----:B------:R-:W-:Y:S01]  /*1290*/  UIMAD UR6, UR37, 0x300, UR24 ;  /* 0x00000300250678a4 */ /* 0x000fe2000f8e0218 */
[----:B------:R-:W-:Y:S01]  /*12a0*/  UMOV UR5, 0x40000040 ;  /* 0x4000004000057882 */ /* 0x000fe20000000000 */
[----:B------:R-:W-:Y:S01]  /*12b0*/  UMOV UR7, 0x40000040 ;  /* 0x4000004000077882 */ /* 0x000fe20000000000 */
[----:B------:R-:W-:Y:S02]  /*12c0*/  UIADD3 UR8, UR4, 0x2, URZ ;  /* 0x0000000204087890 */ /* 0x000fe4000fffe03f */
[----:B------:R-:W-:Y:S01]  /*12d0*/  UIADD3 UR10, UR6, 0x2, URZ ;  /* 0x00000002060a7890 */ /* 0x000fe2000fffe03f */
[----:B------:R-:W-:-:S03]  /*12e0*/  UMOV UR9, 0x40000040 ;  /* 0x4000004000097882 */ /* 0x000fc60000000000 */
[----:B------:R-:W-:Y:S01]  /*12f0*/  HGMMA.64x96x16.F32.BF16 R24, gdesc[UR4], RZ, !UPT, gsb0 ;  /* 0x01600000041879f0 */ /* 0x000fe2000c0018ff */
        /* <DEDUP_REMOVED lines=19> */
[----:B------:R-:W2:Y:S02]  /*1430*/  SYNCS.PHASECHK.TRANS64.TRYWAIT P1, [UR51+0x32410], R0 ;  /* 0x03241000ff0075a7 */ /* 0x000ea40008020173 */
[----:B--2---:R-:W-:Y:S05]  /*1440*/  @!P1 BRA `(.L_x_9224) ;  /* 0x000000c000a09947 */ /* 0x004fea0003800000 */
.L_x_9304:
[----:B------:R-:W-:Y:S05]  /*1450*/  @!P0 BRA `(.L_x_9225) ;  /* 0x0000000000048947 */ /* 0x000fea0003800000 */
[----:B------:R-:W-:Y:S01]  /*1460*/  BPT.TRAP 0x1 ;  /* 0x000000040000795c */ /* 0x000fe20000300000 */
.L_x_9225:
[----:B------:R3:W4:Y:S01]  /*1470*/  SYNCS.PHASECHK.TRANS64.TRYWAIT P1, [UR27+0x32450], R3 ;  /* 0x03245003ff0075a7 */ /* 0x000722000802015b */
[----:B------:R-:W-:Y:S05]  /*1480*/  @!P0 BRA `(.L_x_9226) ;  /* 0x0000000000048947 */ /* 0x000fea0003800000 */
[----:B------:R-:W-:Y:S01]  /*1490*/  BPT.TRAP 0x1 ;  /* 0x000000040000795c */ /* 0x000fe20000300000 */
.L_x_9226:
[----:B----4-:R-:W-:Y:S05]  /*14a0*/  @P1 BRA `(.L_x_9227) ;  /* 0x0000000000081947 */ /* 0x010fea0003800000 */
[----:B------:R-:W4:Y:S02]  /*14b0*/  SYNCS.PHASECHK.TRANS64.TRYWAIT P1, [UR27+0x32450], R3 ;  /* 0x03245003ff0075a7 */ /* 0x000f24000802015b */
[----:B----4-:R-:W-:Y:S05]  /*14c0*/  @!P1 BRA `(.L_x_9228) ;  /* 0x000000c000989947 */ /* 0x010fea0003800000 */
.L_x_9227:
[----:B------:R-:W-:Y:S01]  /*14d0*/  UIADD3 UR51, UR51, 0x400, URZ ;  /* 0x0000040033337890 */ /* 0x000fe2000fffe03f */
[----:B------:R-:W-:Y:S01]  /*14e0*/  WARPGROUP.ARRIVE ;  /* 0x00000000000079c5 */ /* 0x000fe20000000000 */
[----:B------:R-:W-:-:S05]  /*14f0*/  ULOP3.LUT UR6, UR50, 0x10000, URZ, 0xfc, !UPT ;  /* 0x0001000032067892 */ /* 0x000fca000f8efc3f */
[----:B--2---:R-:W2:Y:S01]  /*1500*/  S2R R0, SR_TID.X ;  /* 0x0000000000007919 */ /* 0x004ea20000002100 */
[----:B------:R-:W-:Y:S01]  /*1510*/  USHF.R.U32.HI UR26, URZ, 0x4, UR51 ;  /* 0x000000043f1a7899 */ /* 0x000fe20008011633 */
[----:B------:R-:W-:Y:S01]  /*1520*/  UMOV UR21, 0x40000040 ;  /* 0x4000004000157882 */ /* 0x000fe20000000000 */
[----:B------:R-:W-:Y:S02]  /*1530*/  UMOV UR23, 0x40000040 ;  /* 0x4000004000177882 */ /* 0x000fe40000000000 */
[----:B------:R-:W-:Y:S01]  /*1540*/  ULOP3.LUT UR26, UR26, 0x3fff, URZ, 0xc0, !UPT ;  /* 0x00003fff1a1a7892 */ /* 0x000fe2000f8ec03f */
[----:B------:R-:W-:-:S03]  /*1550*/  UMOV UR20, UR6 ;  /* 0x0000000600147c82 */ /* 0x000fc60008000000 */
[----:B------:R-:W-:-:S04]  /*1560*/  ULOP3.LUT UR25, UR26, 0x10000, URZ, 0xfc, !UPT ;  /* 0x000100001a197892 */ /* 0x000fc8000f8efc3f */
[----:B------:R-:W-:-:S07]  /*1570*/  UIMAD UR7, UR37, 0xc00, UR25 ;  /* 0x00000c00250778a4 */ /* 0x000fce000f8e0219 */
[----:B------:R-:W-:Y:S02]  /*1580*/  UMOV UR22, UR7 ;  /* 0x0000000700167c82 */ /* 0x000fe40008000000 */
[----:B------:R-:W-:Y:S01]  /*1590*/  HGMMA.64x96x16.F32.BF16 R24, gdesc[UR20], R24, gsb0 ;  /* 0x01600000141879f0 */ /* 0x000fe20008001818 */
        /* <DEDUP_REMOVED lines=108> */
[----:B------:R2:W-:Y:S06]  /*1c60*/  BAR.ARV R0, 0x100 ;  /* 0x000400000000751d */ /* 0x0005ec0000002000 */
[----:B------:R-:W-:Y:S05]  /*1c70*/  @!P0 BRA `(.L_x_9229) ;  /* 0x0000000000048947 */ /* 0x000fea0003800000 */
[----:B------:R-:W-:Y:S01]  /*1c80*/  BPT.TRAP 0x1 ;  /* 0x000000040000795c */ /* 0x000fe20000300000 */
.L_x_9229:
        /* <DEDUP_REMOVED lines=8> */
[----:B------:R-:W4:Y:S01]  /*1d10*/  MUFU.TANH R24, R24 ;  /* 0x0000001800187308 */ /* 0x000f220000002400 */
        /* <DEDUP_REMOVED lines=8> */
[----:B0--3--:R-:W-:-:S02]  /*1da0*/  IMAD R3, R207, -0x2, R4 ;  /* 0xfffffffecf037824 */ /* 0x009fc400078e0204 */
[----:B------:R-:W-:Y:S01]  /*1db0*/  FMUL.FTZ R37, R37, UR7 ;  /* 0x0000000725257c20 */ /* 0x000fe20008410000 */
[----:B------:R-:W-:Y:S01]  /*1dc0*/  FMUL.FTZ R34, R34, UR7 ;  /* 0x0000000722227c20 */ /* 0x000fe20008410000 */
[----:B------:R-:W-:Y:S01]  /*1dd0*/  FMUL.FTZ R40, R40, UR7 ;  /* 0x0000000728287c20 */ /* 0x000fe20008410000 */
[----:B------:R-:W-:Y:S01]  /*1de0*/  FMUL.FTZ R35, R35, UR7 ;  /* 0x0000000723237c20 */ /* 0x000fe20008410000 */
[----:B------:R-:W-:Y:S01]  /*1df0*/  ISETP.GT.AND P2, PT, R3, RZ, PT ;  /* 0x000000ff0300720c */ /* 0x000fe20003f44270 */
[----:B------:R-:W-:Y:S01]  /*1e00*/  FMUL.FTZ R41, R41, UR7 ;  /* 0x0000000729297c20 */ /* 0x000fe20008410000 */
[----:B------:R-:W0:Y:S01]  /*1e10*/  MUFU.TANH R28, R28 ;  /* 0x0000001c001c7308 */ /* 0x000e220000002400 */
[C---:B------:R-:W-:Y:S01]  /*1e20*/  ISETP.GT.AND P1, PT, R3.reuse, 0x1, PT ;  /* 0x000000010300780c */ /* 0x040fe20003f24270 */
[----:B------:R-:W-:Y:S01]  /*1e30*/  FMUL.FTZ R38, R38, UR7 ;  /* 0x0000000726267c20 */ /* 0x000fe20008410000 */
[----:B------:R-:W-:Y:S01]  /*1e40*/  ISETP.GT.AND P6, PT, R3, 0x8, PT ;  /* 0x000000080300780c */ /* 0x000fe20003fc4270 */
[----:B------:R-:W-:Y:S01]  /*1e50*/  FMUL.FTZ R44, R44, UR7 ;  /* 0x000000072c2c7c20 */ /* 0x000fe20008410000 */
[----:B----4-:R-:W-:Y:S01]  /*1e60*/  FSEL R24, R24, -INF , P2 ;  /* 0xff80000018187808 */ /* 0x010fe20001000000 */
        /* <DEDUP_REMOVED lines=35> */
[----:B0-----:R-:W-:Y:S01]  /*20a0*/  FSEL R9, R26, -INF , P2 ;  /* 0xff8000001a097808 */ /* 0x001fe20001000000 */
[----:B------:R-:W-:Y:S01]  /*20b0*/  FMUL.FTZ R59, R59, UR7 ;  /* 0x000000073b3b7c20 */ /* 0x000fe20008410000 */
[----:B------:R-:W-:Y:S01]  /*20c0*/  ISETP.GT.AND P2, PT, R3, 0x18, PT ;  /* 0x000000180300780c */ /* 0x000fe20003f44270 */
[----:B------:R-:W-:Y:S01]  /*20d0*/  FMUL.FTZ R64, R64, UR7 ;  /* 0x0000000740407c20 */ /* 0x000fe20008410000 */
[----:B------:R-:W-:Y:S01]  /*20e0*/  FMUL.FTZ R62, R62, UR7 ;  /* 0x000000073e3e7c20 */ /* 0x000fe20008410000 */
[----:B------:R-:W-:Y:S01]  /*20f0*/  FMUL.FTZ R65, R65, UR7 ;  /* 0x0000000741417c20 */ /* 0x000fe20008410000 */
[----:B------:R-:W-:Y:S01]  /*2100*/  FMUL.FTZ R63, R63, UR7 ;  /* 0x000000073f3f7c20 */ /* 0x000fe20008410000 */
[----:B------:R-:W0:Y:S01]  /*2110*/  MUFU.TANH R30, R30 ;  /* 0x0000001e001e7308 */ /* 0x000e220000002400 */
[----:B---3--:R-:W-:Y:S01]  /*2120*/  FSEL R27, R27, -INF , P1 ;  /* 0xff8000001b1b7808 */ /* 0x008fe20000800000 */
[----:B------:R-:W-:Y:S01]  /*2130*/  FMUL.FTZ R68, R68, UR7 ;  /* 0x0000000744447c20 */ /* 0x000fe20008410000 */
[----:B------:R-:W-:Y:S01]  /*2140*/  ISETP.GT.AND P1, PT, R3, 0x19, PT ;  /* 0x000000190300780c */ /* 0x000fe20003f24270 */
        /* <DEDUP_REMOVED lines=8> */
[----:B------:R-:W-:Y:S01]  /*21d0*/  ULDC UR10, c[0x0][0xa80] ;  /* 0x0002a000000a7ab9 */ /* 0x000fe20000000800 */
[----:B------:R-:W-:Y:S01]  /*21e0*/  FMNMX.FTZ R5, R162, R5, !PT ;  /* 0x00000005a2057209 */ /* 0x000fe20007810000 */
[----:B------:R-:W-:-:S02]  /*21f0*/  UIADD3 UR6, UR27, 0x32440, URZ ;  /* 0x000324401b067890 */ /* 0x000fc4000fffe03f */
[----:B------:R-:W1:Y:S01]  /*2200*/  MUFU.TANH R31, R31 ;  /* 0x0000001f001f7308 */ /* 0x000e620000002400 */
[----:B0-----:R-:W-:Y:S01]  /*2210*/  FSEL R11, R30, -INF , P6 ;  /* 0xff8000001e0b7808 */ /* 0x001fe20003000000 */
[----:B------:R-:W-:Y:S01]  /*2220*/  UPRMT UR6, UR45, 0x654, UR6 ;  /* 0x000006542d067896 */ /* 0x000fe20008000006 */
[----:B------:R-:W-:Y:S01]  /*2230*/  ISETP.GT.AND P6, PT, R3, 0x20, PT ;  /* 0x000000200300780c */ /* 0x000fe20003fc4270 */
[----:B------:R-:W-:Y:S01]  /*2240*/  ULOP3.LUT UR26, UR26, 0x3000000, URZ, 0xfc, !UPT ;  /* 0x030000001a1a7892 */ /* 0x000fe2000f8efc3f */
[----:B------:R-:W-:Y:S01]  /*2250*/  FMNMX.FTZ R4, R11, R4, !PT ;  /* 0x000000040b047209 */ /* 0x000fe20007810000 */
[----:B------:R-:W-:Y:S02]  /*2260*/  UMOV UR7, 0x40000040 ;  /* 0x4000004000077882 */ /* 0x000fe40000000000 */
[----:B------:R-:W0:Y:S01]  /*2270*/  MUFU.TANH R37, R37 ;  /* 0x0000002500257308 */ /* 0x000e220000002400 */
[----:B---3--:R-:W-:Y:S01]  /*2280*/  FSEL R164, R36, -INF , P2 ;  /* 0xff80000024a47808 */ /* 0x008fe20001000000 */
[----:B------:R-:W-:Y:S01]  /*2290*/  UIMAD UR11, UR37, 0xc00, UR26 ;  /* 0x00000c00250b78a4 */ /* 0x000fe2000f8e021a */
[----:B------:R-:W-:Y:S02]  /*22a0*/  SYNCS.ARRIVE.TRANS64.RED.A1T0 RZ, [UR6], RZ ;  /* 0x000000ffffff79a7 */ /* 0x000fe40008100406 */
[----:B------:R-:W-:-:S03]  /*22b0*/  FMNMX.FTZ R5, R164, R5, !PT ;  /* 0x00000005a4057209 */ /* 0x000fc60007810000 */
[----:B------:R-:W3:Y:S01]  /*22c0*/  MUFU.TANH R34, R34 ;  /* 0x0000002200227308 */ /* 0x000ee20000002400 */
[----:B-1----:R-:W-:Y:S01]  /*22d0*/  FSEL R31, R31, -INF , P5 ;  /* 0xff8000001f1f7808 */ /* 0x002fe20002800000 */
[----:B------:R-:W-:Y:S01]  /*22e0*/  UMOV UR6, UR11 ;  /* 0x0000000b00067c82 */ /* 0x000fe20008000000 */
[----:B------:R-:W-:Y:S02]  /*22f0*/  ISETP.GT.AND P5, PT, R3, 0x21, PT ;  /* 0x000000210300780c */ /* 0x000fe40003fa4270 */
[----:B------:R-:W-:-:S03]  /*2300*/  FMNMX.FTZ R4, R31, R4, !PT ;  /* 0x000000041f047209 */ /* 0x000fc60007810000 */
[----:B------:R-:W1:Y:S01]  /*2310*/  MUFU.TANH R40, R40 ;  /* 0x0000002800287308 */ /* 0x000e620000002400 */
[----:B0-----:R-:W-:-:S04]  /*2320*/  FSEL R174, R37, -INF , P1 ;  /* 0xff80000025ae7808 */ /* 0x001fc80000800000 */
[----:B------:R-:W-:-:S03]  /*2330*/  FMNMX.FTZ R5, R174, R5, !PT ;  /* 0x00000005ae057209 */ /* 0x000fc60007810000 */
[----:B------:R-:W0:Y:S01]  /*2340*/  MUFU.TANH R35, R35 ;  /* 0x0000002300237308 */ /* 0x000e220000002400 */
[----:B---3--:R-:W-:Y:S02]  /*2350*/  FSEL R163, R34, -INF , P4 ;  /* 0xff80000022a37808 */ /* 0x008fe40002000000 */
[----:B------:R-:W-:Y:S02]  /*2360*/  ISETP.GT.AND P4, PT, R3, 0x28, PT ;  /* 0x000000280300780c */ /* 0x000fe40003f84270 */
[----:B------:R-:W-:-:S03]  /*2370*/  FMNMX.FTZ R4, R163, R4, !PT ;  /* 0x00000004a3047209 */ /* 0x000fc60007810000 */
[----:B------:R-:W3:Y:S01]  /*2380*/  MUFU.TANH R41, R41 ;  /* 0x0000002900297308 */ /* 0x000ee20000002400 */
[----:B-1----:R-:W-:-:S04]  /*2390*/  FSEL R176, R40, -INF , P6 ;  /* 0xff80000028b07808 */ /* 0x002fc80003000000 */
[----:B------:R-:W-:-:S03]  /*23a0*/  FMNMX.FTZ R5, R176, R5, !PT ;  /* 0x00000005b0057209 */ /* 0x000fc60007810000 */
[----:B------:R-:W1:Y:S01]  /*23b0*/  MUFU.TANH R38, R38 ;  /* 0x0000002600267308 */ /* 0x000e620000002400 */
[----:B0-----:R-:W-:Y:S02]  /*23c0*/  FSEL R173, R35, -INF , P3 ;  /* 0xff80000023ad7808 */ /* 0x001fe40001800000 */
[----:B------:R-:W-:Y:S02]  /*23d0*/  ISETP.GT.AND P3, PT, R3, 0x29, PT ;  /* 0x000000290300780c */ /* 0x000fe40003f64270 */
[----:B------:R-:W-:-:S03]  /*23e0*/  FMNMX.FTZ R4, R173, R4, !PT ;  /* 0x00000004ad047209 */ /* 0x000fc60007810000 */
[----:B------:R-:W0:Y:S01]  /*23f0*/  MUFU.TANH R44, R44 ;  /* 0x0000002c002c7308 */ /* 0x000e220000002400 */
[----:B---3--:R-:W-:-:S04]  /*2400*/  FSEL R178, R41, -INF , P5 ;  /* 0xff80000029b27808 */ /* 0x008fc80002800000 */
[----:B------:R-:W-:-:S03]  /*2410*/  FMNMX.FTZ R5, R178, R5, !PT ;  /* 0x00000005b2057209 */ /* 0x000fc60007810000 */
[----:B------:R-:W3:Y:S01]  /*2420*/  MUFU.TANH R39, R39 ;  /* 0x0000002700277308 */ /* 0x000ee20000002400 */
[----:B-1----:R-:W-:Y:S02]  /*2430*/  FSEL R183, R38, -INF , P2 ;  /* 0xff80000026b77808 */ /* 0x002fe40001000000 */
        /* <DEDUP_REMOVED lines=73> */
[----:B-1----:R-:W-:-:S07]  /*28d0*/  FSEL R13, R13, -INF , P6 ;  /* 0xff8000000d0d7808 */ /* 0x002fce0003000000 */
[----:B------:R-:W1:Y:S01]  /*28e0*/  MUFU.TANH R62, R62 ;  /* 0x0000003e003e7308 */ /* 0x000e620000002400 */
[----:B0-----:R-:W-:Y:S02]  /*28f0*/  FSEL R167, R59, -INF , P3 ;  /* 0xff8000003ba77808 */ /* 0x001fe40001800000 */
[----:B------:R-:W-:Y:S02]  /*2900*/  ISETP.GT.AND P3, PT, R3, 0x59, PT ;  /* 0x000000590300780c */ /* 0x000fe40003f64270 */
[----:B------:R-:W-:Y:S02]  /*2910*/  FMNMX.FTZ R3, R13, R10, !PT ;  /* 0x0000000a0d037209 */ /* 0x000fe40007810000 */
[----:B------:R-:W-:Y:S01]  /*2920*/  FMNMX.FTZ R4, R167, R4, !PT ;  /* 0x00000004a7047209 */ /* 0x000fe20007810000 */
[----:B------:R-:W0:Y:S01]  /*2930*/  MUFU.TANH R15, R68 ;  /* 0x00000044000f7308 */ /* 0x000e220000002400 */
[----:B---3--:R-:W-:-:S04]  /*2940*/  FSEL R14, R14, -INF , P5 ;  /* 0xff8000000e0e7808 */ /* 0x008fc80002800000 */
[----:B------:R-:W-:-:S03]  /*2950*/  FMNMX.FTZ R10, R14, R3, !PT ;  /* 0x000000030e0a7209 */ /* 0x000fc60007810000 */
[----:B------:R-:W3:Y:S01]  /*2960*/  MUFU.TANH R63, R63 ;  /* 0x0000003f003f7308 */ /* 0x000ee20000002400 */
[----:B-1----:R-:W-:-:S04]  /*2970*/  FSEL R169, R62, -INF , P2 ;  /* 0xff8000003ea97808 */ /* 0x002fc80001000000 */
[----:B------:R-:W-:-:S03]  /*2980*/  FMNMX.FTZ R4, R169, R4, !PT ;  /* 0x00000004a9047209 */ /* 0x000fc60007810000 */
[----:B------:R-:W1:Y:S01]  /*2990*/  MUFU.TANH R20, R69 ;  /* 0x0000004500147308 */ /* 0x000e620000002400 */
[----:B0-----:R-:W-:-:S04]  /*29a0*/  FSEL R15, R15, -INF , P4 ;  /* 0xff8000000f0f7808 */ /* 0x001fc80002000000 */
[----:B------:R-:W-:-:S03]  /*29b0*/  FMNMX.FTZ R3, R15, R10, !PT ;  /* 0x0000000a0f037209 */ /* 0x000fc60007810000 */
[----:B------:R-:W0:Y:S01]  /*29c0*/  MUFU.TANH R21, R66 ;  /* 0x0000004200157308 */ /* 0x000e220000002400 */
[----:B---3--:R-:W-:-:S04]  /*29d0*/  FSEL R171, R63, -INF , P1 ;  /* 0xff8000003fab7808 */ /* 0x008fc80000800000 */
[----:B------:R-:W-:-:S03]  /*29e0*/  FMNMX.FTZ R4, R171, R4, !PT ;  /* 0x00000004ab047209 */ /* 0x000fc60007810000 */
[----:B------:R-:W3:Y:S01]  /*29f0*/  MUFU.TANH R22, R67 ;  /* 0x0000004300167308 */ /* 0x000ee20000002400 */
[----:B-1----:R-:W-:-:S04]  /*2a00*/  FSEL R20, R20, -INF , P3 ;  /* 0xff80000014147808 */ /* 0x002fc80001800000 */
[----:B------:R-:W-:-:S03]  /*2a10*/  FMNMX.FTZ R5, R20, R3, !PT ;  /* 0x0000000314057209 */ /* 0x000fc60007810000 */
[----:B------:R-:W1:Y:S01]  /*2a20*/  MUFU.TANH R23, R70 ;  /* 0x0000004600177308 */ /* 0x000e620000002400 */
[----:B0-----:R-:W-:Y:S01]  /*2a30*/  FSEL R21, R21, -INF , P6 ;  /* 0xff80000015157808 */ /* 0x001fe20003000000 */
[----:B------:R-:W0:Y:S03]  /*2a40*/  SHFL.BFLY PT, R10, R5, 0x2, 0x1f ;  /* 0x0c401f00050a7f89 */ /* 0x000e2600000e0000 */
[----:B------:R-:W-:-:S03]  /*2a50*/  FMNMX.FTZ R3, R21, R4, !PT ;  /* 0x0000000415037209 */ /* 0x000fc60007810000 */
[----:B------:R-:W4:Y:S01]  /*2a60*/  MUFU.TANH R71, R71 ;  /* 0x0000004700477308 */ /* 0x000f220000002400 */
[----:B---3--:R-:W-:-:S04]  /*2a70*/  FSEL R22, R22, -INF , P5 ;  /* 0xff80000016167808 */ /* 0x008fc80002800000 */
[----:B------:R-:W-:Y:S02]  /*2a80*/  FMNMX.FTZ R4, R22, R3, !PT ;  /* 0x0000000316047209 */ /* 0x000fe40007810000 */
[----:B-1----:R-:W-:-:S04]  /*2a90*/  FSEL R23, R23, -INF , P4 ;  /* 0xff80000017177808 */ /* 0x002fc80002000000 */
[----:B------:R-:W-:Y:S02]  /*2aa0*/  FMNMX.FTZ R3, R23, R4, !PT ;  /* 0x0000000417037209 */ /* 0x000fe40007810000 */
[----:B----4-:R-:W-:Y:S02]  /*2ab0*/  FSEL R156, R71, -INF , P3 ;  /* 0xff800000479c7808 */ /* 0x010fe40001800000 */
[----:B0-----:R-:W-:Y:S02]  /*2ac0*/  FMNMX.FTZ R10, R5, R10, !PT ;  /* 0x0000000a050a7209 */ /* 0x001fe40007810000 */
[----:B------:R-:W-:-:S03]  /*2ad0*/  FMNMX.FTZ R3, R156, R3, !PT ;  /* 0x000000039c037209 */ /* 0x000fc60007810000 */
[----:B------:R-:W0:Y:S04]  /*2ae0*/  SHFL.BFLY PT, R7, R10, 0x1, 0x1f ;  /* 0x0c201f000a077f89 */ /* 0x000e2800000e0000 */
[----:B------:R-:W1:Y:S01]  /*2af0*/  SHFL.BFLY PT, R4, R3, 0x2, 0x1f ;  /* 0x0c401f0003047f89 */ /* 0x000e6200000e0000 */
[----:B0-----:R-:W-:Y:S02]  /*2b00*/  FMNMX.FTZ R5, R10, R7, !PT ;  /* 0x000000070a057209 */ /* 0x001fe40007810000 */
[----:B-1----:R-:W-:-:S03]  /*2b10*/  FMNMX.FTZ R12, R3, R4, !PT ;  /* 0x00000004030c7209 */ /* 0x002fc60007810000 */
[C---:B------:R-:W-:Y:S01]  /*2b20*/  FMUL.FTZ R157, R5.reuse, UR10 ;  /* 0x0000000a059d7c20 */ /* 0x040fe20008410000 */
[----:B------:R0:W-:Y:S01]  /*2b30*/  BAR.SYNC.DEFER_BLOCKING R161, 0x100 ;  /* 0x000400a10000751d */ /* 0x0001e20000010000 */
[----:B------:R-:W-:-:S04]  /*2b40*/  FSETP.NEU.FTZ.AND P1, PT, R5, -INF , PT ;  /* 0xff8000000500780b */ /* 0x000fc80003f3d000 */
[----:B------:R-:W-:Y:S01]  /*2b50*/  FSEL R157, R157, RZ, P1 ;  /* 0x000000ff9d9d7208 */ /* 0x000fe20000800000 */
[----:B------:R-:W1:Y:S04]  /*2b60*/  SHFL.BFLY PT, R25, R12, 0x1, 0x1f ;  /* 0x0c201f000c197f89 */ /* 0x000e6800000e0000 */
[--C-:B------:R-:W-:Y:S01]  /*2b70*/  FFMA.FTZ R6, R6, UR10, -R157.reuse ;  /* 0x0000000a06067c23 */ /* 0x100fe2000801089d */
[--C-:B------:R-:W-:Y:S01]  /*2b80*/  FFMA.FTZ R7, R28, UR10, -R157.reuse ;  /* 0x0000000a1c077c23 */ /* 0x100fe2000801089d */
[--C-:B------:R-:W-:Y:S01]  /*2b90*/  FFMA.FTZ R8, R8, UR10, -R157.reuse ;  /* 0x0000000a08087c23 */ /* 0x100fe2000801089d */
[--C-:B------:R-:W-:Y:S01]  /*2ba0*/  FFMA.FTZ R24, R24, UR10, -R157.reuse ;  /* 0x0000000a18187c23 */ /* 0x100fe2000801089d */
[--C-:B------:R-:W-:Y:S01]  /*2bb0*/  FFMA.FTZ R159, R160, UR10, -R157.reuse ;  /* 0x0000000aa09f7c23 */ /* 0x100fe2000801089d */
[--C-:B------:R-:W-:Y:S01]  /*2bc0*/  FFMA.FTZ R160, R162, UR10, -R157.reuse ;  /* 0x0000000aa2a07c23 */ /* 0x100fe2000801089d */
[----:B------:R-:W-:Y:S01]  /*2bd0*/  MUFU.EX2 R6, R6 ;  /* 0x0000000600067308 */ /* 0x000fe20000000800 */
[--C-:B0-----:R-:W-:Y:S01]  /*2be0*/  FFMA.FTZ R161, R164, UR10, -R157.reuse ;  /* 0x0000000aa4a17c23 */ /* 0x101fe2000801089d */
[--C-:B------:R-:W-:Y:S01]  /*2bf0*/  FFMA.FTZ R162, R174, UR10, -R157.reuse ;  /* 0x0000000aaea27c23 */ /* 0x100fe2000801089d */
        /* <DEDUP_REMOVED lines=8> */
[----:B-1----:R-:W-:-:S05]  /*2c80*/  FMNMX.FTZ R4, R12, R25, !PT ;  /* 0x000000190c047209 */ /* 0x002fca0007810000 */
[----:B------:R-:W-:Y:S01]  /*2c90*/  MUFU.EX2 R7, R7 ;  /* 0x0000000700077308 */ /* 0x000fe20000000800 */
[C---:B------:R-:W-:Y:S01]  /*2ca0*/  FSETP.NEU.FTZ.AND P1, PT, R4.reuse, -INF , PT ;  /* 0xff8000000400780b */ /* 0x040fe20003f3d000 */
[----:B------:R-:W-:-:S06]  /*2cb0*/  FMUL.FTZ R158, R4, UR10 ;  /* 0x0000000a049e7c20 */ /* 0x000fcc0008410000 */
[----:B------:R-:W1:Y:S01]  /*2cc0*/  MUFU.EX2 R8, R8 ;  /* 0x0000000800087308 */ /* 0x000e620000000800 */
[----:B------:R-:W-:Y:S02]  /*2cd0*/  FSEL R158, R158, RZ, P1 ;  /* 0x000000ff9e9e7208 */ /* 0x000fe40000800000 */
[----:B0-----:R-:W-:Y:S01]  /*2ce0*/  F2FP.BF16.F32.PACK_AB R152, R6, R3 ;  /* 0x000000030698723e */ /* 0x001fe200000010ff */
[----:B------:R-:W-:Y:S02]  /*2cf0*/  FADD.FTZ R6, R3, R6 ;  /* 0x0000000603067221 */ /* 0x000fe40000010000 */
        /* <DEDUP_REMOVED lines=11> */
[----:B-1----:R-:W-:Y:S01]  /*2db0*/  F2FP.BF16.F32.PACK_AB R154, R8, R7 ;  /* 0x00000007089a723e */ /* 0x002fe200000010ff */
        /* <DEDUP_REMOVED lines=16> */
[----:B------:R-:W-:Y:S01]  /*2ec0*/  FFMA.FTZ R179, R172, UR10, -R157 ;  /* 0x0000000aacb37c23 */ /* 0x000fe2000801089d */
[--C-:B------:R-:W-:Y:S01]  /*2ed0*/  FFMA.FTZ R170, R167, UR10, -R158.reuse ;  /* 0x0000000aa7aa7c23 */ /* 0x100fe2000801089e */
[----:B------:R-:W1:Y:S01]  /*2ee0*/  MUFU.EX2 R12, R12 ;  /* 0x0000000c000c7308 */ /* 0x000e620000000800 */
[----:B0-----:R-:W-:Y:S01]  /*2ef0*/  F2FP.BF16.F32.PACK_AB R153, R10, R9 ;  /* 0x000000090a99723e */ /* 0x001fe200000010ff */
[--C-:B------:R-:W-:Y:S01]  /*2f00*/  FFMA.FTZ R165, R165, UR10, -R158.reuse ;  /* 0x0000000aa5a57c23 */ /* 0x100fe2000801089e */
[--C-:B------:R-:W-:Y:S01]  /*2f10*/  FFMA.FTZ R167, R169, UR10, -R158.reuse ;  /* 0x0000000aa9a77c23 */ /* 0x100fe2000801089e */
[--C-:B------:R-:W-:Y:S01]  /*2f20*/  FFMA.FTZ R172, R171, UR10, -R158.reuse ;  /* 0x0000000aabac7c23 */ /* 0x100fe2000801089e */
[--C-:B------:R-:W-:Y:S01]  /*2f30*/  FFMA.FTZ R21, R21, UR10, -R158.reuse ;  /* 0x0000000a15157c23 */ /* 0x100fe2000801089e */
[--C-:B------:R-:W-:Y:S01]  /*2f40*/  FFMA.FTZ R22, R22, UR10, -R158.reuse ;  /* 0x0000000a16167c23 */ /* 0x100fe2000801089e */
[--C-:B------:R-:W-:Y:S01]  /*2f50*/  FFMA.FTZ R23, R23, UR10, -R158.reuse ;  /* 0x0000000a17177c23 */ /* 0x100fe2000801089e */
[----:B------:R-:W-:Y:S01]  /*2f60*/  MUFU.EX2 R159, R159 ;  /* 0x0000009f009f7308 */ /* 0x000fe20000000800 */
[----:B------:R-:W-:Y:S01]  /*2f70*/  FFMA.FTZ R156, R156, UR10, -R158 ;  /* 0x0000000a9c9c7c23 */ /* 0x000fe2000801089e */
[----:B------:R-:W-:Y:S01]  /*2f80*/  FADD.FTZ R10, R9, R10 ;  /* 0x0000000a090a7221 */ /* 0x000fe20000010000 */
[----:B------:R-:W-:-:S04]  /*2f90*/  FADD.FTZ R7, R7, R6 ;  /* 0x0000000607077221 */ /* 0x000fc80000010000 */
[----:B------:R-:W-:Y:S01]  /*2fa0*/  FADD.FTZ R8, R8, R7 ;  /* 0x0000000708087221 */ /* 0x000fe20000010000 */
[----:B------:R-:W0:Y:S01]  /*2fb0*/  MUFU.EX2 R160, R160 ;  /* 0x000000a000a07308 */ /* 0x000e220000000800 */
[----:B-1----:R-:W-:Y:S01]  /*2fc0*/  F2FP.BF16.F32.PACK_AB R155, R12, R11 ;  /* 0x0000000b0c9b723e */ /* 0x002fe200000010ff */
[----:B------:R-:W-:-:S03]  /*2fd0*/  FADD.FTZ R11, R11, R10 ;  /* 0x0000000a0b0b7221 */ /* 0x000fc60000010000 */
[----:B------:R-:W-:Y:S01]  /*2fe0*/  WARPGROUP.ARRIVE ;  /* 0x00000000000079c5 */ /* 0x000fe20000000000 */
[----:B------:R-:W-:Y:S02]  /*2ff0*/  FADD.FTZ R12, R12, R11 ;  /* 0x0000000b0c0c7221 */ /* 0x000fe40000010000 */
[----:B------:R-:W-:Y:S03]  /*3000*/  MUFU.EX2 R161, R161 ;  /* 0x000000a100a17308 */ /* 0x000fe60000000800 */
[----:B------:R-:W-:Y:S01]  /*3010*/  HGMMA.64x256x16.F32.BF16 R24, R152, gdesc[UR4].tnspB, RZ, !UPT, gsb0 ;  /* 0x43e0000498187df0 */ /* 0x000fe2000c0018ff */
[----:B------:R-:W-:Y:S01]  /*3020*/  UIADD3 UR6, UR11, 0x80, URZ ;  /* 0x000000800b067890 */ /* 0x000fe2000fffe03f */
[----:B------:R-:W-:-:S03]  /*3030*/  UMOV UR7, 0x40000040 ;  /* 0x4000004000077882 */ /* 0x000fc60000000000 */
[----:B------:R-:W-:Y:S08]  /*3040*/  MUFU.EX2 R162, R162 ;  /* 0x000000a200a27308 */ /* 0x000ff00000000800 */
[----:B------:R-:W-:Y:S08]  /*3050*/  MUFU.EX2 R163, R163 ;  /* 0x000000a300a37308 */ /* 0x000ff00000000800 */
[----:B------:R-:W1:Y:S08]  /*3060*/  MUFU.EX2 R164, R164 ;  /* 0x000000a400a47308 */ /* 0x000e700000000800 */
[----:B------:R-:W-:Y:S08]  /*3070*/  MUFU.EX2 R173, R173 ;  /* 0x000000ad00ad7308 */ /* 0x000ff00000000800 */
[----:B------:R-:W3:Y:S08]  /*3080*/  MUFU.EX2 R174, R174 ;  /* 0x000000ae00ae7308 */ /* 0x000ef00000000800 */
[----:B------:R-:W-:Y:S08]  /*3090*/  MUFU.EX2 R176, R176 ;  /* 0x000000b000b07308 */ /* 0x000ff00000000800 */
[----:B------:R-:W4:Y:S08]  /*30a0*/  MUFU.EX2 R183, R183 ;  /* 0x000000b700b77308 */ /* 0x000f300000000800 */
[----:B------:R-:W-:Y:S08]  /*30b0*/  MUFU.EX2 R178, R178 ;  /* 0x000000b200b27308 */ /* 0x000ff00000000800 */
[----:B------:R-:W-:Y:S08]  /*30c0*/  MUFU.EX2 R185, R185 ;  /* 0x000000b900b97308 */ /* 0x000ff00000000800 */
[----:B------:R-:W-:Y:S08]  /*30d0*/  MUFU.EX2 R180, R180 ;  /* 0x000000b400b47308 */ /* 0x000ff00000000800 */
[----:B------:R-:W5:Y:S08]  /*30e0*/  MUFU.EX2 R187, R187 ;  /* 0x000000bb00bb7308 */ /* 0x000f700000000800 */
[----:B------:R-:W-:Y:S08]  /*30f0*/  MUFU.EX2 R182, R182 ;  /* 0x000000b600b67308 */ /* 0x000ff00000000800 */
[----:B------:R-:W2:Y:S08]  /*3100*/  MUFU.EX2 R189, R189 ;  /* 0x000000bd00bd7308 */ /* 0x000eb00000000800 */
[----:B------:R-:W-:Y:S08]  /*3110*/  MUFU.EX2 R184, R184 ;  /* 0x000000b800b87308 */ /* 0x000ff00000000800 */
[----:B------:R-:W2:Y:S08]  /*3120*/  MUFU.EX2 R191, R191 ;  /* 0x000000bf00bf7308 */ /* 0x000eb00000000800 */
[----:B------:R-:W-:Y:S08]  /*3130*/  MUFU.EX2 R186, R186 ;  /* 0x000000ba00ba7308 */ /* 0x000ff00000000800 */
[----:B------:R-:W-:Y:S08]  /*3140*/  MUFU.EX2 R193, R193 ;  /* 0x000000c100c17308 */ /* 0x000ff00000000800 */
[----:B------:R-:W-:Y:S08]  /*3150*/  MUFU.EX2 R181, R181 ;  /* 0x000000b500b57308 */ /* 0x000ff00000000800 */
[----:B------:R-:W2:Y:S08]  /*3160*/  MUFU.EX2 R188, R188 ;  /* 0x000000bc00bc7308 */ /* 0x000eb00000000800 */
        /* <DEDUP_REMOVED lines=14> */
[----:B------:R-:W-:Y:S01]  /*3250*/  MUFU.EX2 R21, R21 ;  /* 0x0000001500157308 */ /* 0x000fe20000000800 */
[----:B------:R-:W-:-:S02]  /*3260*/  WARPGROUP.DEPBAR.LE gsb0, 0x0 ;  /* 0x00008000000079c5 */ /* 0x000fc40000010000 */
[----:B0-----:R-:W-:Y:S01]  /*3270*/  F2FP.BF16.F32.PACK_AB R152, R160, R159 ;  /* 0x0000009fa098723e */ /* 0x001fe200000010ff */
[----:B------:R-:W-:Y:S01]  /*3280*/  FADD.FTZ R159, R159, R8 ;  /* 0x000000089f9f7221 */ /* 0x000fe20000010000 */
[----:B-1----:R-:W-:Y:S01]  /*3290*/  F2FP.BF16.F32.PACK_AB R153, R164, R163 ;  /* 0x000000a3a499723e */ /* 0x002fe200000010ff */
[----:B------:R-:W-:Y:S01]  /*32a0*/  FADD.FTZ R163, R163, R12 ;  /* 0x0000000ca3a37221 */ /* 0x000fe20000010000 */
[----:B------:R-:W-:Y:S01]  /*32b0*/  F2FP.BF16.F32.PACK_AB R154, R162, R161 ;  /* 0x000000a1a29a723e */ /* 0x000fe200000010ff */
[----:B------:R-:W0:Y:S01]  /*32c0*/  MUFU.EX2 R22, R22 ;  /* 0x0000001600167308 */ /* 0x000e220000000800 */
[----:B---3--:R-:W-:Y:S01]  /*32d0*/  F2FP.BF16.F32.PACK_AB R155, R174, R173 ;  /* 0x000000adae9b723e */ /* 0x008fe200000010ff */
[----:B------:R-:W-:Y:S01]  /*32e0*/  FADD.FTZ R160, R160, R159 ;  /* 0x0000009fa0a07221 */ /* 0x000fe20000010000 */
[----:B------:R-:W-:Y:S02]  /*32f0*/  FADD.FTZ R164, R164, R163 ;  /* 0x000000a3a4a47221 */ /* 0x000fe40000010000 */
[----:B------:R-:W-:Y:S01]  /*3300*/  WARPGROUP.ARRIVE ;  /* 0x00000000000079c5 */ /* 0x000fe20000000000 */
[----:B------:R-:W-:Y:S01]  /*3310*/  FADD.FTZ R161, R161, R160 ;  /* 0x000000a0a1a17221 */ /* 0x000fe20000010000 */
[----:B------:R-:W-:Y:S01]  /*3320*/  FADD.FTZ R173, R173, R164 ;  /* 0x000000a4adad7221 */ /* 0x000fe20000010000 */
[----:B------:R-:W-:Y:S02]  /*3330*/  MUFU.EX2 R23, R23 ;  /* 0x0000001700177308 */ /* 0x000fe40000000800 */
[----:B------:R-:W-:Y:S01]  /*3340*/  FADD.FTZ R161, R162, R161 ;  /* 0x000000a1a2a17221 */ /* 0x000fe20000010000 */
[----:B------:R-:W-:Y:S01]  /*3350*/  HGMMA.64x256x16.F32.BF16 R24, R152, gdesc[UR4].tnspB, R24, gsb0 ;  /* 0x43e0000498187df0 */ /* 0x000fe20008001818 */
[----:B------:R-:W-:Y:S01]  /*3360*/  UIADD3 UR6, UR11, 0x100, URZ ;  /* 0x000001000b067890 */ /* 0x000fe2000fffe03f */
[----:B------:R-:W-:Y:S01]  /*3370*/  FADD.FTZ R173, R174, R173 ;  /* 0x000000adaead7221 */ /* 0x000fe20000010000 */
[----:B------:R-:W-:-:S02]  /*3380*/  UMOV UR7, 0x40000040 ;  /* 0x4000004000077882 */ /* 0x000fc40000000000 */
[----:B------:R-:W1:Y:S01]  /*3390*/  MUFU.EX2 R156, R156 ;  /* 0x0000009c009c7308 */ /* 0x000e620000000800 */
[----:B------:R-:W-:Y:S02]  /*33a0*/  WARPGROUP.DEPBAR.LE gsb0, 0x0 ;  /* 0x00008000000079c5 */ /* 0x000fe40000010000 */
[----:B----4-:R-:W-:Y:S01]  /*33b0*/  F2FP.BF16.F32.PACK_AB R152, R183, R176 ;  /* 0x000000b0b798723e */ /* 0x010fe200000010ff */
[----:B------:R-:W-:Y:S01]  /*33c0*/  FADD.FTZ R176, R176, R161 ;  /* 0x000000a1b0b07221 */ /* 0x000fe20000010000 */
[----:B-----5:R-:W-:Y:S01]  /*33d0*/  F2FP.BF16.F32.PACK_AB R153, R187, R180 ;  /* 0x000000b4bb99723e */ /* 0x020fe200000010ff */
[----:B------:R-:W-:Y:S01]  /*33e0*/  FADD.FTZ R180, R180, R173 ;  /* 0x000000adb4b47221 */ /* 0x000fe20000010000 */
[----:B------:R-:W-:Y:S01]  /*33f0*/  F2FP.BF16.F32.PACK_AB R154, R185, R178 ;  /* 0x000000b2b99a723e */ /* 0x000fe200000010ff */
[----:B------:R-:W-:Y:S01]  /*3400*/  FADD.FTZ R183, R183, R176 ;  /* 0x000000b0b7b77221 */ /* 0x000fe20000010000 */
[----:B--2---:R-:W-:Y:S01]  /*3410*/  F2FP.BF16.F32.PACK_AB R155, R189, R182 ;  /* 0x000000b6bd9b723e */ /* 0x004fe200000010ff */
[----:B------:R-:W-:-:S02]  /*3420*/  FADD.FTZ R187, R187, R180 ;  /* 0x000000b4bbbb7221 */ /* 0x000fc40000010000 */
[----:B------:R-:W-:Y:S01]  /*3430*/  FADD.FTZ R178, R178, R183 ;  /* 0x000000b7b2b27221 */ /* 0x000fe20000010000 */
[----:B------:R-:W-:Y:S01]  /*3440*/  WARPGROUP.ARRIVE ;  /* 0x00000000000079c5 */ /* 0x000fe20000000000 */
[----:B------:R-:W-:Y:S02]  /*3450*/  FADD.FTZ R182, R182, R187 ;  /* 0x000000bbb6b67221 */ /* 0x000fe40000010000 */
[----:B------:R-:W-:Y:S02]  /*3460*/  FADD.FTZ R185, R185, R178 ;  /* 0x000000b2b9b97221 */ /* 0x000fe40000010000 */
[----:B------:R-:W-:-:S05]  /*3470*/  FADD.FTZ R182, R189, R182 ;  /* 0x000000b6bdb67221 */ /* 0x000fca0000010000 */
[----:B------:R-:W-:Y:S01]  /*3480*/  HGMMA.64x256x16.F32.BF16 R24, R152, gdesc[UR4].tnspB, R24, gsb0 ;  /* 0x43e0000498187df0 */ /* 0x000fe20008001818 */
[----:B------:R-:W-:Y:S01]  /*3490*/  UIADD3 UR6, UR11, 0x180, URZ ;  /* 0x000001800b067890 */ /* 0x000fe2000fffe03f */
[----:B------:R-:W-:Y:S01]  /*34a0*/  UMOV UR7, 0x40000040 ;  /* 0x4000004000077882 */ /* 0x000fe20000000000 */
[----:B------:R-:W-:Y:S02]  /*34b0*/  WARPGROUP.DEPBAR.LE gsb0, 0x0 ;  /* 0x00008000000079c5 */ /* 0x000fe40000010000 */
[----:B------:R-:W-:Y:S01]  /*34c0*/  F2FP.BF16.F32.PACK_AB R152, R191, R184 ;  /* 0x000000b8bf98723e */ /* 0x000fe200000010ff */
[----:B------:R-:W-:Y:S01]  /*34d0*/  FADD.FTZ R184, R184, R185 ;  /* 0x000000b9b8b87221 */ /* 0x000fe20000010000 */
[----:B------:R-:W-:Y:S01]  /*34e0*/  F2FP.BF16.F32.PACK_AB R153, R188, R181 ;  /* 0x000000b5bc99723e */ /* 0x000fe200000010ff */
[----:B------:R-:W-:Y:S01]  /*34f0*/  FADD.FTZ R181, R181, R182 ;  /* 0x000000b6b5b57221 */ /* 0x000fe20000010000 */
[----:B------:R-:W-:Y:S01]  /*3500*/  F2FP.BF16.F32.PACK_AB R154, R193, R186 ;  /* 0x000000bac19a723e */ /* 0x000fe200000010ff */
[----:B------:R-:W-:Y:S01]  /*3510*/  FADD.FTZ R191, R191, R184 ;  /* 0x000000b8bfbf7221 */ /* 0x000fe20000010000 */
[----:B------:R-:W-:Y:S01]  /*3520*/  F2FP.BF16.F32.PACK_AB R155, R190, R175 ;  /* 0x000000afbe9b723e */ /* 0x000fe200000010ff */
[----:B------:R-:W-:-:S02]  /*3530*/  FADD.FTZ R188, R188, R181 ;  /* 0x000000b5bcbc7221 */ /* 0x000fc40000010000 */
[----:B------:R-:W-:Y:S01]  /*3540*/  FADD.FTZ R186, R186, R191 ;  /* 0x000000bfbaba7221 */ /* 0x000fe20000010000 */
[----:B------:R-:W-:Y:S01]  /*3550*/  WARPGROUP.ARRIVE ;  /* 0x00000000000079c5 */ /* 0x000fe20000000000 */
[----:B------:R-:W-:Y:S02]  /*3560*/  FADD.FTZ R175, R175, R188 ;  /* 0x000000bcafaf7221 */ /* 0x000fe40000010000 */
[----:B------:R-:W-:Y:S02]  /*3570*/  FADD.FTZ R193, R193, R186 ;  /* 0x000000bac1c17221 */ /* 0x000fe40000010000 */
[----:B------:R-:W-:-:S08]  /*3580*/  FADD.FTZ R190, R190, R175 ;  /* 0x000000afbebe7221 */ /* 0x000fd00000010000 */
        /* <DEDUP_REMOVED lines=23> */
[----:B0-----:R-:W-:Y:S01]  /*3700*/  F2FP.BF16.F32.PACK_AB R153, R22, R21 ;  /* 0x000000151699723e */ /* 0x001fe200000010ff */
[----:B------:R-:W-:Y:S01]  /*3710*/  FADD.FTZ R21, R21, R172 ;  /* 0x000000ac15157221 */ /* 0x000fe20000010000 */
[----:B------:R-:W-:Y:S01]  /*3720*/  F2FP.BF16.F32.PACK_AB R154, R20, R15 ;  /* 0x0000000f149a723e */ /* 0x000fe200000010ff */
[----:B------:R-:W-:Y:S01]  /*3730*/  FADD.FTZ R14, R14, R13 ;  /* 0x0000000d0e0e7221 */ /* 0x000fe20000010000 */
[----:B-1----:R-:W-:Y:S01]  /*3740*/  F2FP.BF16.F32.PACK_AB R155, R156, R23 ;  /* 0x000000179c9b723e */ /* 0x002fe200000010ff */
[----:B------:R-:W-:-:S02]  /*3750*/  FADD.FTZ R22, R22, R21 ;  /* 0x0000001516167221 */ /* 0x000fc40000010000 */
[----:B------:R-:W-:Y:S01]  /*3760*/  FADD.FTZ R3, R15, R14 ;  /* 0x0000000e0f037221 */ /* 0x000fe20000010000 */
[----:B------:R-:W-:Y:S01]  /*3770*/  WARPGROUP.ARRIVE ;  /* 0x00000000000079c5 */ /* 0x000fe20000000000 */
[----:B------:R-:W-:Y:S02]  /*3780*/  FADD.FTZ R23, R23, R22 ;  /* 0x0000001617177221 */ /* 0x000fe40000010000 */
[----:B------:R-:W-:Y:S02]  /*3790*/  FADD.FTZ R3, R20, R3 ;  /* 0x0000000314037221 */ /* 0x000fe40000010000 */
[----:B------:R-:W-:-:S08]  /*37a0*/  FADD.FTZ R6, R156, R23 ;  /* 0x000000179c067221 */ /* 0x000fd00000010000 */
[----:B------:R-:W-:Y:S03]  /*37b0*/  HGMMA.64x256x16.F32.BF16 R24, R152, gdesc[UR4].tnspB, R24, gsb0 ;  /* 0x43e0000498187df0 */ /* 0x000fe60008001818 */
[----:B------:R-:W-:Y:S02]  /*37c0*/  WARPGROUP.DEPBAR.LE gsb0, 0x0 ;  /* 0x00008000000079c5 */ /* 0x000fe40000010000 */
[----:B------:R-:W-:Y:S05]  /*37d0*/  @!P0 BRA `(.L_x_9230) ;  /* 0x0000000000048947 */ /* 0x000fea0003800000 */
[----:B------:R-:W-:Y:S01]  /*37e0*/  BPT.TRAP 0x1 ;  /* 0x000000040000795c */ /* 0x000fe20000300000 */
.L_x_9230:
[----:B------:R-:W-:Y:S02]  /*37f0*/  UISETP.GE.AND UP0, UPT, UR47, 0x61, UPT ;  /* 0x000000612f00788c */ /* 0x000fe4000bf06270 */
[----:B------:R-:W-:-:S04]  /*3800*/  UIADD3 UR27, UR27, 0x32460, URZ ;  /* 0x000324601b1b7890 */ /* 0x000fc8000fffe03f */
[----:B------:R-:W-:Y:S01]  /*3810*/  PLOP3.LUT P1, PT, PT, PT, UP0, 0x80, 0x0 ;  /* 0x000000000000781c */ /* 0x000fe20003f2f008 */
[----:B------:R-:W-:-:S09]  /*3820*/  UPRMT UR27, UR45, 0x654, UR27 ;  /* 0x000006542d1b7896 */ /* 0x000fd2000800001b */
[----:B------:R-:W-:Y:S03]  /*3830*/  SYNCS.ARRIVE.TRANS64.RED.A1T0 RZ, [UR27], RZ ;  /* 0x000000ffffff79a7 */ /* 0x000fe6000810041b */
[----:B------:R-:W-:Y:S05]  /*3840*/  @!P1 BRA `(.L_x_9231) ;  /* 0x0000002800a09947 */ /* 0x000fea0003800000 */
[----:B------:R-:W-:Y:S01]  /*3850*/  IMAD.MOV.U32 R7, RZ, RZ, R4 ;  /* 0x000000ffff077224 */ /* 0x000fe200078e0004 */
[----:B------:R-:W-:Y:S01]  /*3860*/  UIADD3 UR46, UR46, -0x2, URZ ;  /* 0xfffffffe2e2e7890 */ /* 0x000fe2000fffe03f */
[----:B------:R-:W-:Y:S01]  /*3870*/  IMAD.MOV.U32 R8, RZ, RZ, R5 ;  /* 0x000000ffff087224 */ /* 0x000fe200078e0005 */
[----:B------:R-:W-:Y:S01]  /*3880*/  ULDC UR28, c[0x0][0xad0] ;  /* 0x0002b400001c7ab9 */ /* 0x000fe20000000800 */
[----:B------:R-:W-:-:S09]  /*3890*/  ULDC UR27, c[0x0][0xa80] ;  /* 0x0002a000001b7ab9 */ /* 0x000fd20000000800 */
.L_x_9242:
        /* <DEDUP_REMOVED lines=10> */
.L_x_9232:
        /* <DEDUP_REMOVED lines=9> */
.L_x_9233:
[----:B-1----:R-:W-:Y:S05]  /*39d0*/  @P2 BRA `(.L_x_9234) ;  /* 0x0000000000082947 */ /* 0x002fea0003800000 */
[----:B------:R-:W1:Y:S02]  /*39e0*/  SYNCS.PHASECHK.TRANS64.TRYWAIT P2, [UR29+0x32430], R0 ;  /* 0x03243000ff0075a7 */ /* 0x000e64000804015d */
[----:B-1----:R-:W-:Y:S05]  /*39f0*/  @!P2 BRA `(.L_x_9235) ;  /* 0x0000009c0064a947 */ /* 0x002fea0003800000 */
.L_x_9234:
[----:B------:R-:W-:Y:S01]  /*3a00*/  UIMAD UR6, UR37, 0x300, UR24 ;  /* 0x00000300250678a4 */ /* 0x000fe2000f8e0218 */
[----:B------:R-:W-:Y:S01]  /*3a10*/  WARPGROUP.ARRIVE ;  /* 0x00000000000079c5 */ /* 0x000fe20000000000 */
[----:B------:R-:W-:Y:S01]  /*3a20*/  UMOV UR7, 0x40000040 ;  /* 0x4000004000077882 */ /* 0x000fe20000000000 */
[----:B------:R-:W-:Y:S01]  /*3a30*/  UMOV UR11, 0x40000040 ;  /* 0x40000040000b7882 */ /* 0x000fe20000000000 */
[----:B------:R-:W-:Y:S02]  /*3a40*/  UIADD3 UR10, UR6, 0x2, URZ ;  /* 0x00000002060a7890 */ /* 0x000fe4000fffe03f */
[----:B------:R-:W-:Y:S01]  /*3a50*/  UIADD3 UR14, UR6, 0x4, URZ ;  /* 0x00000004060e7890 */ /* 0x000fe2000fffe03f */
[----:B------:R-:W-:Y:S02]  /*3a60*/  UMOV UR15, 0x40000040 ;  /* 0x40000040000f7882 */ /* 0x000fe40000000000 */
[----:B------:R-:W-:Y:S01]  /*3a70*/  HGMMA.64x96x16.F32.BF16 R152, gdesc[UR4], RZ, !UPT, gsb0 ;  /* 0x01600000049879f0 */ /* 0x000fe2000c0018ff */
[----:B------:R-:W-:Y:S01]  /*3a80*/  UIADD3 UR18, UR6, 0x6, URZ ;  /* 0x0000000606127890 */ /* 0x000fe2000fffe03f */
        /* <DEDUP_REMOVED lines=13> */
.L_x_9236:
[----:B------:R2:W3:Y:S01]  /*3b60*/  SYNCS.PHASECHK.TRANS64.TRYWAIT P2, [UR29+0x32450], R0 ;  /* 0x03245000ff0075a7 */ /* 0x0004e2000804015d */
[----:B------:R-:W-:Y:S05]  /*3b70*/  @!P0 BRA `(.L_x_9237) ;  /* 0x0000000000048947 */ /* 0x000fea0003800000 */
[----:B------:R-:W-:Y:S01]  /*3b80*/  BPT.TRAP 0x1 ;  /* 0x000000040000795c */ /* 0x000fe20000300000 */
.L_x_9237:
[----:B---3--:R-:W-:Y:S05]  /*3b90*/  @P2 BRA `(.L_x_9238) ;  /* 0x0000000000082947 */ /* 0x008fea0003800000 */
[----:B------:R-:W3:Y:S02]  /*3ba0*/  SYNCS.PHASECHK.TRANS64.TRYWAIT P2, [UR29+0x32450], R0 ;  /* 0x03245000ff0075a7 */ /* 0x000ee4000804015d */
[----:B---3--:R-:W-:Y:S05]  /*3bb0*/  @!P2 BRA `(.L_x_9239) ;  /* 0x0000009c000ca947 */ /* 0x008fea0003800000 */
.L_x_9238:
[----:B------:R-:W-:Y:S01]  /*3bc0*/  ULEA UR20, UR42, UR20, 0xd ;  /* 0x000000142a147291 */ /* 0x000fe2000f8e683f */
[----:B------:R-:W-:Y:S01]  /*3bd0*/  WARPGROUP.ARRIVE ;  /* 0x00000000000079c5 */ /* 0x000fe20000000000 */
[----:B------:R-:W-:-:S05]  /*3be0*/  UIMAD UR7, UR37, 0xc00, UR25 ;  /* 0x00000c00250778a4 */ /* 0x000fca000f8e0219 */
[----:B------:R-:W3:Y:S01]  /*3bf0*/  S2R R201, SR_TID.X ;  /* 0x0000000000c97919 */ /* 0x000ee20000002100 */
[----:B------:R-:W-:Y:S01]  /*3c00*/  UIADD3 UR20, UR20, 0x22400, URZ ;  /* 0x0002240014147890 */ /* 0x000fe2000fffe03f */
[----:B------:R-:W-:Y:S01]  /*3c10*/  UMOV UR23, 0x40000040 ;  /* 0x4000004000177882 */ /* 0x000fe20000000000 */
[----:B------:R-:W-:Y:S02]  /*3c20*/  UMOV UR21, 0x40000040 ;  /* 0x4000004000157882 */ /* 0x000fe40000000000 */
[----:B------:R-:W-:Y:S01]  /*3c30*/  USHF.R.U32.HI UR20, URZ, 0x4, UR20 ;  /* 0x000000043f147899 */ /* 0x000fe20008011614 */
[----:B------:R-:W-:-:S03]  /*3c40*/  UMOV UR22, UR7 ;  /* 0x0000000700167c82 */ /* 0x000fc60008000000 */
[----:B------:R-:W-:-:S04]  /*3c50*/  ULOP3.LUT UR6, UR20, 0x3fff, URZ, 0xc0, !UPT ;  /* 0x00003fff14067892 */ /* 0x000fc8000f8ec03f */
[----:B------:R-:W-:-:S07]  /*3c60*/  ULOP3.LUT UR6, UR6, 0x10000, URZ, 0xfc, !UPT ;  /* 0x0001000006067892 */ /* 0x000fce000f8efc3f */
[----:B------:R-:W-:Y:S02]  /*3c70*/  UMOV UR20, UR6 ;  /* 0x0000000600147c82 */ /* 0x000fe40008000000 */
[----:B------:R-:W-:Y:S01]  /*3c80*/  HGMMA.64x96x16.F32.BF16 R152, gdesc[UR20], R152, gsb0 ;  /* 0x01600000149879f0 */ /* 0x000fe20008001898 */
[----:B------:R-:W-:Y:S02]  /*3c90*/  UIADD3 UR22, UR7, 0x2, URZ ;  /* 0x0000000207167890 */ /* 0x000fe4000fffe03f */
[----:B------:R-:W-:Y:S01]  /*3ca0*/  UIADD3 UR20, UR6, 0x2, URZ ;  /* 0x0000000206147890 */ /* 0x000fe2000fffe03f */
[----:B------:R-:W-:Y:S01]  /*3cb0*/  UMOV UR23, 0x40000040 ;  /* 0x4000004000177882 */ /* 0x000fe20000000000 */
[----:B------:R-:W-:Y:S01]  /*3cc0*/  UMOV UR21, 0x40000040 ;  /* 0x4000004000157882 */ /* 0x000fe20000000000 */
[----:B---3--:R-:W-:-:S04]  /*3cd0*/  SHF.R.U32.HI R201, RZ, 0x7, R201 ;  /* 0x00000007ffc97819 */ /* 0x008fc800000116c9 */
[----:B012---:R-:W-:Y:S01]  /*3ce0*/  IADD3 R0, -R201, 0xb, RZ ;  /* 0x0000000bc9007810 */ /* 0x007fe20007ffe1ff */
        /* <DEDUP_REMOVED lines=105> */
.L_x_9240:
        /* <DEDUP_REMOVED lines=60> */
[----:B------:R-:W-:Y:S01]  /*4740*/  UMOV UR10, UR27 ;  /* 0x0000001b000a7c82 */ /* 0x000fe20008000000 */
[----:B------:R-:W-:Y:S01]  /*4750*/  UIADD3 UR6, UR29, 0x32440, URZ ;  /* 0x000324401d067890 */ /* 0x000fe2000fffe03f */
[----:B------:R-:W2:Y:S01]  /*4760*/  MUFU.TANH R156, R156 ;  /* 0x0000009c009c7308 */ /* 0x000ea20000002400 */
[----:B---3--:R-:W-:Y:S01]  /*4770*/  FMNMX.FTZ R5, R15, R152, !PT ;  /* 0x000000980f057209 */ /* 0x008fe20007810000 */
[----:B------:R-:W-:-:S02]  /*4780*/  UIMAD UR11, UR37, 0xc00, UR26 ;  /* 0x00000c00250b78a4 */ /* 0x000fc4000f8e021a */
[----:B------:R-:W-:Y:S01]  /*4790*/  UPRMT UR6, UR30, 0x654, UR6 ;  /* 0x000006541e067896 */ /* 0x000fe20008000006 */
[----:B------:R-:W-:-:S03]  /*47a0*/  UMOV UR7, 0x40000040 ;  /* 0x4000004000077882 */ /* 0x000fc60000000000 */
[----:B------:R-:W3:Y:S01]  /*47b0*/  MUFU.TANH R11, R11 ;  /* 0x0000000b000b7308 */ /* 0x000ee20000002400 */
[----:B-1----:R-:W-:-:S04]  /*47c0*/  FMNMX.FTZ R152, R10, R7, !PT ;  /* 0x000000070a987209 */ /* 0x002fc80007810000 */
[----:B------:R-:W-:Y:S01]  /*47d0*/  SYNCS.ARRIVE.TRANS64.RED.A1T0 RZ, [UR6], RZ ;  /* 0x000000ffffff79a7 */ /* 0x000fe20008100406 */
[----:B------:R-:W-:Y:S02]  /*47e0*/  UMOV UR6, UR11 ;  /* 0x0000000b00067c82 */ /* 0x000fe40008000000 */
        /* <DEDUP_REMOVED lines=75> */
[----:B---3--:R-:W-:-:S05]  /*4ca0*/  FMNMX.FTZ R153, R188, R153, !PT ;  /* 0x00000099bc997209 */ /* 0x008fca0007810000 */
[----:B------:R-:W3:Y:S02]  /*4cb0*/  SHFL.BFLY PT, R154, R153, 0x2, 0x1f ;  /* 0x0c401f00999a7f89 */ /* 0x000ee400000e0000 */
[----:B------:R-:W4:Y:S01]  /*4cc0*/  MUFU.TANH R192, R192 ;  /* 0x000000c000c07308 */ /* 0x000f220000002400 */
[----:B-1----:R-:W-:-:S04]  /*4cd0*/  FMNMX.FTZ R152, R189, R152, !PT ;  /* 0x00000098bd987209 */ /* 0x002fc80007810000 */
[----:B--2---:R-:W-:-:S04]  /*4ce0*/  FMNMX.FTZ R5, R191, R152, !PT ;  /* 0x00000098bf057209 */ /* 0x004fc80007810000 */
[----:B----4-:R-:W-:-:S05]  /*4cf0*/  FMNMX.FTZ R152, R192, R5, !PT ;  /* 0x00000005c0987209 */ /* 0x010fca0007810000 */
[----:B------:R-:W1:Y:S01]  /*4d00*/  SHFL.BFLY PT, R155, R152, 0x2, 0x1f ;  /* 0x0c401f00989b7f89 */ /* 0x000e6200000e0000 */
[----:B---3--:R-:W-:-:S05]  /*4d10*/  FMNMX.FTZ R154, R153, R154, !PT ;  /* 0x0000009a999a7209 */ /* 0x008fca0007810000 */
[----:B------:R-:W2:Y:S01]  /*4d20*/  SHFL.BFLY PT, R5, R154, 0x1, 0x1f ;  /* 0x0c201f009a057f89 */ /* 0x000ea200000e0000 */
[----:B-1----:R-:W-:Y:S01]  /*4d30*/  FMNMX.FTZ R155, R152, R155, !PT ;  /* 0x0000009b989b7209 */ /* 0x002fe20007810000 */
[----:B------:R-:W-:-:S04]  /*4d40*/  VIADD R152, R201, 0x8 ;  /* 0x00000008c9987836 */ /* 0x000fc80000000000 */
[----:B------:R-:W1:Y:S01]  /*4d50*/  SHFL.BFLY PT, R194, R155, 0x1, 0x1f ;  /* 0x0c201f009bc27f89 */ /* 0x000e6200000e0000 */
[----:B--2---:R-:W-:-:S05]  /*4d60*/  FMNMX.FTZ R5, R154, R5, !PT ;  /* 0x000000059a057209 */ /* 0x004fca0007810000 */
[C---:B------:R-:W-:Y:S01]  /*4d70*/  FMUL.FTZ R193, R5.reuse, UR10 ;  /* 0x0000000a05c17c20 */ /* 0x040fe20008410000 */
[----:B------:R-:W-:-:S03]  /*4d80*/  FADD.FTZ R8, -R5, R8 ;  /* 0x0000000805087221 */ /* 0x000fc60000010100 */
[--C-:B------:R-:W-:Y:S01]  /*4d90*/  FFMA.FTZ R190, R4, UR10, -R193.reuse ;  /* 0x0000000a04be7c23 */ /* 0x100fe200080108c1 */
[----:B------:R-:W-:Y:S01]  /*4da0*/  FMUL.FTZ R8, R8, UR10 ;  /* 0x0000000a08087c20 */ /* 0x000fe20008410000 */
        /* <DEDUP_REMOVED lines=11> */
[----:B-1----:R-:W-:Y:S01]  /*4e60*/  FMNMX.FTZ R4, R155, R194, !PT ;  /* 0x000000c29b047209 */ /* 0x002fe20007810000 */
[----:B------:R-:W1:Y:S04]  /*4e70*/  MUFU.EX2 R8, R8 ;  /* 0x0000000800087308 */ /* 0x000e680000000800 */
[C---:B------:R-:W-:Y:S01]  /*4e80*/  FADD.FTZ R7, -R4.reuse, R7 ;  /* 0x0000000704077221 */ /* 0x040fe20000010100 */
[----:B------:R-:W-:-:S03]  /*4e90*/  FMUL.FTZ R194, R4, UR10 ;  /* 0x0000000a04c27c20 */ /* 0x000fc60008410000 */
[----:B------:R-:W-:Y:S01]  /*4ea0*/  FMUL.FTZ R7, R7, UR10 ;  /* 0x0000000a07077c20 */ /* 0x000fe20008410000 */
[--C-:B------:R-:W-:Y:S01]  /*4eb0*/  FFMA.FTZ R10, R10, UR10, -R194.reuse ;  /* 0x0000000a0a0a7c23 */ /* 0x100fe200080108c2 */
[--C-:B------:R-:W-:Y:S01]  /*4ec0*/  FFMA.FTZ R11, R11, UR10, -R194.reuse ;  /* 0x0000000a0b0b7c23 */ /* 0x100fe200080108c2 */
[--C-:B------:R-:W-:Y:S01]  /*4ed0*/  FFMA.FTZ R20, R20, UR10, -R194.reuse ;  /* 0x0000000a14147c23 */ /* 0x100fe200080108c2 */
[--C-:B------:R-:W-:Y:S01]  /*4ee0*/  FFMA.FTZ R195, R22, UR10, -R194.reuse ;  /* 0x0000000a16c37c23 */ /* 0x100fe200080108c2 */
[----:B------:R-:W-:Y:S01]  /*4ef0*/  MUFU.EX2 R9, R9 ;  /* 0x0000000900097308 */ /* 0x000fe20000000800 */
[----:B------:R2:W-:Y:S01]  /*4f00*/  BAR.SYNC.DEFER_BLOCKING R152, 0x100 ;  /* 0x000400980000751d */ /* 0x0005e20000010000 */
[--C-:B------:R-:W-:Y:S01]  /*4f10*/  FFMA.FTZ R22, R156, UR10, -R193.reuse ;  /* 0x0000000a9c167c23 */ /* 0x100fe200080108c1 */
[--C-:B------:R-:W-:Y:S01]  /*4f20*/  FFMA.FTZ R156, R23, UR10, -R194.reuse ;  /* 0x0000000a179c7c23 */ /* 0x100fe200080108c2 */
[-C--:B-1----:R-:W-:Y:S01]  /*4f30*/  FMUL.FTZ R24, R24, R8.reuse ;  /* 0x0000000818187220 */ /* 0x082fe20000410000 */
        /* <DEDUP_REMOVED lines=134> */
[----:B--2---:R-:W-:Y:S01]  /*57a0*/  F2FP.BF16.F32.PACK_AB R152, R190, R9 ;  /* 0x00000009be98723e */ /* 0x004fe200000010ff */
[--C-:B------:R-:W-:Y:S01]  /*57b0*/  FFMA.FTZ R21, R21, UR10, -R194.reuse ;  /* 0x0000000a15157c23 */ /* 0x100fe200080108c2 */
[----:B---3--:R-:W-:Y:S01]  /*57c0*/  F2FP.BF16.F32.PACK_AB R154, R14, R13 ;  /* 0x0000000d0e9a723e */ /* 0x008fe200000010ff */
[--C-:B------:R-:W-:Y:S01]  /*57d0*/  FFMA.FTZ R23, R160, UR10, -R194.reuse ;  /* 0x0000000aa0177c23 */ /* 0x100fe200080108c2 */
[----:B----4-:R-:W-:Y:S01]  /*57e0*/  F2FP.BF16.F32.PACK_AB R153, R11, R10 ;  /* 0x0000000a0b99723e */ /* 0x010fe200000010ff */
[--C-:B------:R-:W-:Y:S01]  /*57f0*/  FFMA.FTZ R158, R162, UR10, -R194.reuse ;  /* 0x0000000aa29e7c23 */ /* 0x100fe200080108c2 */
[----:B-----5:R-:W-:Y:S01]  /*5800*/  F2FP.BF16.F32.PACK_AB R155, R195, R20 ;  /* 0x00000014c39b723e */ /* 0x020fe200000010ff */
[----:B------:R-:W-:Y:S01]  /*5810*/  MUFU.EX2 R12, R12 ;  /* 0x0000000c000c7308 */ /* 0x000fe20000000800 */
[--C-:B------:R-:W-:Y:S01]  /*5820*/  FFMA.FTZ R160, R159, UR10, -R193.reuse ;  /* 0x0000000a9fa07c23 */ /* 0x100fe200080108c1 */
[--C-:B------:R-:W-:Y:S01]  /*5830*/  FFMA.FTZ R159, R164, UR10, -R193.reuse ;  /* 0x0000000aa49f7c23 */ /* 0x100fe200080108c1 */
[----:B------:R-:W-:Y:S01]  /*5840*/  WARPGROUP.ARRIVE ;  /* 0x00000000000079c5 */ /* 0x000fe20000000000 */
[--C-:B------:R-:W-:Y:S01]  /*5850*/  FFMA.FTZ R162, R166, UR10, -R193.reuse ;  /* 0x0000000aa6a27c23 */ /* 0x100fe200080108c1 */
[--C-:B------:R-:W-:Y:S01]  /*5860*/  FFMA.FTZ R164, R163, UR10, -R194.reuse ;  /* 0x0000000aa3a47c23 */ /* 0x100fe200080108c2 */
[--C-:B------:R-:W-:Y:S01]  /*5870*/  FFMA.FTZ R161, R161, UR10, -R194.reuse ;  /* 0x0000000aa1a17c23 */ /* 0x100fe200080108c2 */
[--C-:B------:R-:W-:Y:S01]  /*5880*/  FFMA.FTZ R163, R168, UR10, -R194.reuse ;  /* 0x0000000aa8a37c23 */ /* 0x100fe200080108c2 */
[----:B------:R-:W1:Y:S01]  /*5890*/  MUFU.EX2 R15, R15 ;  /* 0x0000000f000f7308 */ /* 0x000e620000000800 */
[----:B------:R-:W-:Y:S01]  /*58a0*/  HGMMA.64x256x16.F32.BF16 R24, R152, gdesc[UR4].tnspB, R24, gsb0 ;  /* 0x43e0000498187df0 */ /* 0x000fe20008001818 */
[----:B------:R-:W-:Y:S01]  /*58b0*/  UIADD3 UR6, UR11, 0x80, URZ ;  /* 0x000000800b067890 */ /* 0x000fe2000fffe03f */
[--C-:B------:R-:W-:Y:S01]  /*58c0*/  FFMA.FTZ R166, R170, UR10, -R194.reuse ;  /* 0x0000000aaaa67c23 */ /* 0x100fe200080108c2 */
[----:B------:R-:W-:Y:S01]  /*58d0*/  UMOV UR7, 0x40000040 ;  /* 0x4000004000077882 */ /* 0x000fe20000000000 */
        /* <DEDUP_REMOVED lines=20> */
[--C-:B------:R-:W-:Y:S01]  /*5a20*/  FFMA.FTZ R185, R185, UR10, -R194.reuse ;  /* 0x0000000ab9b97c23 */ /* 0x100fe200080108c2 */
[--C-:B------:R-:W-:Y:S01]  /*5a30*/  FFMA.FTZ R188, R189, UR10, -R194.reuse ;  /* 0x0000000abdbc7c23 */ /* 0x100fe200080108c2 */
[--C-:B------:R-:W-:Y:S01]  /*5a40*/  FFMA.FTZ R187, R191, UR10, -R194.reuse ;  /* 0x0000000abfbb7c23 */ /* 0x100fe200080108c2 */
[----:B------:R-:W-:Y:S01]  /*5a50*/  FFMA.FTZ R192, R192, UR10, -R194 ;  /* 0x0000000ac0c07c23 */ /* 0x000fe200080108c2 */
[----:B------:R-:W-:Y:S01]  /*5a60*/  FFMA.FTZ R3, R8, R3, R9 ;  /* 0x0000000308037223 */ /* 0x000fe20000010009 */
[----:B------:R-:W-:-:S02]  /*5a70*/  FFMA.FTZ R6, R7, R6, R10 ;  /* 0x0000000607067223 */ /* 0x000fc4000001000a */
[----:B------:R-:W2:Y:S01]  /*5a80*/  MUFU.EX2 R156, R156 ;  /* 0x0000009c009c7308 */ /* 0x000ea20000000800 */
[----:B------:R-:W-:Y:S01]  /*5a90*/  FADD.FTZ R190, R190, R3 ;  /* 0x00000003bebe7221 */ /* 0x000fe20000010000 */
[----:B------:R-:W-:-:S03]  /*5aa0*/  FADD.FTZ R11, R11, R6 ;  /* 0x000000060b0b7221 */ /* 0x000fc60000010000 */
[----:B------:R-:W-:Y:S01]  /*5ab0*/  FADD.FTZ R13, R13, R190 ;  /* 0x000000be0d0d7221 */ /* 0x000fe20000010000 */
[----:B------:R-:W-:Y:S02]  /*5ac0*/  FADD.FTZ R20, R20, R11 ;  /* 0x0000000b14147221 */ /* 0x000fe40000010000 */
[----:B------:R-:W-:Y:S01]  /*5ad0*/  MUFU.EX2 R23, R23 ;  /* 0x0000001700177308 */ /* 0x000fe20000000800 */
[----:B------:R-:W-:Y:S01]  /*5ae0*/  FADD.FTZ R13, R14, R13 ;  /* 0x0000000d0e0d7221 */ /* 0x000fe20000010000 */
[----:B------:R-:W-:-:S06]  /*5af0*/  FADD.FTZ R20, R195, R20 ;  /* 0x00000014c3147221 */ /* 0x000fcc0000010000 */
        /* <DEDUP_REMOVED lines=8> */
[----:B------:R-:W0:Y:S08]  /*5b80*/  MUFU.EX2 R166, R166 ;  /* 0x000000a600a67308 */ /* 0x000e300000000800 */
[----:B------:R-:W-:Y:S08]  /*5b90*/  MUFU.EX2 R165, R165 ;  /* 0x000000a500a57308 */ /* 0x000ff00000000800 */
[----:B------:R-:W0:Y:S08]  /*5ba0*/  MUFU.EX2 R168, R168 ;  /* 0x000000a800a87308 */ /* 0x000e300000000800 */
[----:B------:R-:W-:Y:S08]  /*5bb0*/  MUFU.EX2 R167, R167 ;  /* 0x000000a700a77308 */ /* 0x000ff00000000800 */
[----:B------:R-:W-:Y:S08]  /*5bc0*/  MUFU.EX2 R170, R170 ;  /* 0x000000aa00aa7308 */ /* 0x000ff00000000800 */
[----:B------:R-:W-:Y:S08]  /*5bd0*/  MUFU.EX2 R169, R169 ;  /* 0x000000a900a97308 */ /* 0x000ff00000000800 */
[----:B------:R-:W0:Y:S08]  /*5be0*/  MUFU.EX2 R172, R172 ;  /* 0x000000ac00ac7308 */ /* 0x000e300000000800 */
        /* <DEDUP_REMOVED lines=12> */
[----:B------:R-:W-:Y:S01]  /*5cb0*/  MUFU.EX2 R183, R183 ;  /* 0x000000b700b77308 */ /* 0x000fe20000000800 */
[----:B------:R-:W-:-:S02]  /*5cc0*/  WARPGROUP.DEPBAR.LE gsb0, 0x0 ;  /* 0x00008000000079c5 */ /* 0x000fc40000010000 */
[----:B-1----:R-:W-:-:S05]  /*5cd0*/  F2FP.BF16.F32.PACK_AB R152, R15, R12 ;  /* 0x0000000c0f98723e */ /* 0x002fca00000010ff */
[----:B------:R-:W-:Y:S01]  /*5ce0*/  MUFU.EX2 R186, R186 ;  /* 0x000000ba00ba7308 */ /* 0x000fe20000000800 */
[----:B--2---:R-:W-:Y:S01]  /*5cf0*/  F2FP.BF16.F32.PACK_AB R153, R156, R21 ;  /* 0x000000159c99723e */ /* 0x004fe200000010ff */
[----:B------:R-:W-:Y:S01]  /*5d00*/  FADD.FTZ R12, R12, R13 ;  /* 0x0000000d0c0c7221 */ /* 0x000fe20000010000 */
[----:B------:R-:W-:Y:S01]  /*5d10*/  F2FP.BF16.F32.PACK_AB R154, R197, R22 ;  /* 0x00000016c59a723e */ /* 0x000fe200000010ff */
[----:B------:R-:W-:Y:S01]  /*5d20*/  FADD.FTZ R21, R21, R20 ;  /* 0x0000001415157221 */ /* 0x000fe20000010000 */
[----:B---3--:R-:W-:Y:S01]  /*5d30*/  F2FP.BF16.F32.PACK_AB R155, R158, R23 ;  /* 0x000000179e9b723e */ /* 0x008fe200000010ff */
[----:B------:R-:W-:Y:S02]  /*5d40*/  FADD.FTZ R15, R15, R12 ;  /* 0x0000000c0f0f7221 */ /* 0x000fe40000010000 */
[----:B------:R-:W-:Y:S01]  /*5d50*/  MUFU.EX2 R185, R185 ;  /* 0x000000b900b97308 */ /* 0x000fe20000000800 */
[----:B------:R-:W-:Y:S01]  /*5d60*/  WARPGROUP.ARRIVE ;  /* 0x00000000000079c5 */ /* 0x000fe20000000000 */
[----:B------:R-:W-:Y:S01]  /*5d70*/  FADD.FTZ R156, R156, R21 ;  /* 0x000000159c9c7221 */ /* 0x000fe20000010000 */
[----:B------:R-:W-:-:S03]  /*5d80*/  FADD.FTZ R22, R22, R15 ;  /* 0x0000000f16167221 */ /* 0x000fc60000010000 */
[----:B------:R-:W-:Y:S01]  /*5d90*/  FADD.FTZ R23, R23, R156 ;  /* 0x0000009c17177221 */ /* 0x000fe20000010000 */
[----:B------:R-:W-:Y:S01]  /*5da0*/  HGMMA.64x256x16.F32.BF16 R24, R152, gdesc[UR4].tnspB, R24, gsb0 ;  /* 0x43e0000498187df0 */ /* 0x000fe20008001818 */
[----:B------:R-:W-:Y:S01]  /*5db0*/  UIADD3 UR6, UR11, 0x100, URZ ;  /* 0x000001000b067890 */ /* 0x000fe2000fffe03f */
[----:B------:R-:W1:Y:S01]  /*5dc0*/  MUFU.EX2 R188, R188 ;  /* 0x000000bc00bc7308 */ /* 0x000e620000000800 */
[----:B------:R-:W-:Y:S01]  /*5dd0*/  UMOV UR7, 0x40000040 ;  /* 0x4000004000077882 */ /* 0x000fe20000000000 */
[----:B------:R-:W-:Y:S01]  /*5de0*/  FADD.FTZ R22, R197, R22 ;  /* 0x00000016c5167221 */ /* 0x000fe20000010000 */
[----:B------:R-:W-:-:S05]  /*5df0*/  FADD.FTZ R158, R158, R23 ;  /* 0x000000179e9e7221 */ /* 0x000fca0000010000 */
[----:B------:R-:W-:Y:S08]  /*5e00*/  MUFU.EX2 R187, R187 ;  /* 0x000000bb00bb7308 */ /* 0x000ff00000000800 */
[----:B------:R-:W2:Y:S01]  /*5e10*/  MUFU.EX2 R192, R192 ;  /* 0x000000c000c07308 */ /* 0x000ea20000000800 */
[----:B------:R-:W-:Y:S02]  /*5e20*/  WARPGROUP.DEPBAR.LE gsb0, 0x0 ;  /* 0x00008000000079c5 */ /* 0x000fe40000010000 */
[----:B----4-:R-:W-:Y:S01]  /*5e30*/  F2FP.BF16.F32.PACK_AB R152, R160, R157 ;  /* 0x0000009da098723e */ /* 0x010fe200000010ff */
[----:B------:R-:W-:Y:S01]  /*5e40*/  FADD.FTZ R157, R157, R22 ;  /* 0x000000169d9d7221 */ /* 0x000fe20000010000 */
[----:B-----5:R-:W-:Y:S01]  /*5e50*/  F2FP.BF16.F32.PACK_AB R153, R164, R161 ;  /* 0x000000a1a499723e */ /* 0x020fe200000010ff */
[----:B------:R-:W-:Y:S01]  /*5e60*/  FADD.FTZ R161, R161, R158 ;  /* 0x0000009ea1a17221 */ /* 0x000fe20000010000 */
[----:B------:R-:W-:Y:S01]  /*5e70*/  F2FP.BF16.F32.PACK_AB R154, R162, R159 ;  /* 0x0000009fa29a723e */ /* 0x000fe200000010ff */
[----:B------:R-:W-:Y:S01]  /*5e80*/  FADD.FTZ R160, R160, R157 ;  /* 0x0000009da0a07221 */ /* 0x000fe20000010000 */
[----:B0-----:R-:W-:Y:S01]  /*5e90*/  F2FP.BF16.F32.PACK_AB R155, R166, R163 ;  /* 0x000000a3a69b723e */ /* 0x001fe200000010ff */
[----:B------:R-:W-:-:S02]  /*5ea0*/  FADD.FTZ R164, R164, R161 ;  /* 0x000000a1a4a47221 */ /* 0x000fc40000010000 */
[----:B------:R-:W-:Y:S01]  /*5eb0*/  FADD.FTZ R159, R159, R160 ;  /* 0x000000a09f9f7221 */ /* 0x000fe20000010000 */
[----:B------:R-:W-:Y:S01]  /*5ec0*/  WARPGROUP.ARRIVE ;  /* 0x00000000000079c5 */ /* 0x000fe20000000000 */
[----:B------:R-:W-:Y:S02]  /*5ed0*/  FADD.FTZ R163, R163, R164 ;  /* 0x000000a4a3a37221 */ /* 0x000fe40000010000 */
[----:B------:R-:W-:Y:S02]  /*5ee0*/  FADD.FTZ R162, R162, R159 ;  /* 0x0000009fa2a27221 */ /* 0x000fe40000010000 */
[----:B------:R-:W-:Y:S01]  /*5ef0*/  FADD.FTZ R166, R166, R163 ;  /* 0x000000a3a6a67221 */ /* 0x000fe20000010000 */
[----:B------:R-:W-:Y:S01]  /*5f00*/  HGMMA.64x256x16.F32.BF16 R24, R152, gdesc[UR4].tnspB, R24, gsb0 ;  /* 0x43e0000498187df0 */ /* 0x000fe20008001818 */
[----:B------:R-:W-:Y:S01]  /*5f10*/  UIADD3 UR6, UR11, 0x180, URZ ;  /* 0x000001800b067890 */ /* 0x000fe2000fffe03f */
[----:B------:R-:W-:Y:S01]  /*5f20*/  UMOV UR7, 0x40000040 ;  /* 0x4000004000077882 */ /* 0x000fe20000000000 */
[----:B------:R-:W-:-:S02]  /*5f30*/  WARPGROUP.DEPBAR.LE gsb0, 0x0 ;  /* 0x00008000000079c5 */ /* 0x000fc40000010000 */
[----:B------:R-:W-:Y:S01]  /*5f40*/  F2FP.BF16.F32.PACK_AB R152, R168, R165 ;  /* 0x000000a5a898723e */ /* 0x000fe200000010ff */
[----:B------:R-:W-:Y:S01]  /*5f50*/  FADD.FTZ R165, R165, R162 ;  /* 0x000000a2a5a57221 */ /* 0x000fe20000010000 */
[----:B------:R-:W-:Y:S01]  /*5f60*/  F2FP.BF16.F32.PACK_AB R153, R172, R169 ;  /* 0x000000a9ac99723e */ /* 0x000fe200000010ff */
[----:B------:R-:W-:Y:S01]  /*5f70*/  FADD.FTZ R169, R169, R166 ;  /* 0x000000a6a9a97221 */ /* 0x000fe20000010000 */
[----:B------:R-:W-:Y:S01]  /*5f80*/  F2FP.BF16.F32.PACK_AB R154, R170, R167 ;  /* 0x000000a7aa9a723e */ /* 0x000fe200000010ff */
[----:B------:R-:W-:Y:S01]  /*5f90*/  FADD.FTZ R168, R168, R165 ;  /* 0x000000a5a8a87221 */ /* 0x000fe20000010000 */
[----:B------:R-:W-:Y:S01]  /*5fa0*/  F2FP.BF16.F32.PACK_AB R155, R174, R171 ;  /* 0x000000abae9b723e */ /* 0x000fe200000010ff */
[----:B------:R-:W-:Y:S02]  /*5fb0*/  FADD.FTZ R172, R172, R169 ;  /* 0x000000a9acac7221 */ /* 0x000fe40000010000 */
[----:B------:R-:W-:Y:S01]  /*5fc0*/  FADD.FTZ R167, R167, R168 ;  /* 0x000000a8a7a77221 */ /* 0x000fe20000010000 */
[----:B------:R-:W-:Y:S01]  /*5fd0*/  WARPGROUP.ARRIVE ;  /* 0x00000000000079c5 */ /* 0x000fe20000000000 */
[----:B------:R-:W-:-:S02]  /*5fe0*/  FADD.FTZ R171, R171, R172 ;  /* 0x000000acabab7221 */ /* 0x000fc40000010000 */
        /* <DEDUP_REMOVED lines=25> */
[----:B-1----:R-:W-:Y:S01]  /*6180*/  F2FP.BF16.F32.PACK_AB R153, R188, R185 ;  /* 0x000000b9bc99723e */ /* 0x002fe200000010ff */
        /* <DEDUP_REMOVED lines=14> */
.L_x_9241:
[----:B------:R-:W-:Y:S01]  /*6270*/  UIADD3 UR29, UR29, 0x32460, URZ ;  /* 0x000324601d1d7890 */ /* 0x000fe2000fffe03f */
[----:B------:R-:W-:Y:S01]  /*6280*/  IMAD.MOV.U32 R7, RZ, RZ, R4 ;  /* 0x000000ffff077224 */ /* 0x000fe200078e0004 */
[----:B------:R-:W-:Y:S02]  /*6290*/  MOV R8, R5 ;  /* 0x0000000500087202 */ /* 0x000fe40000000f00 */
[----:B------:R-:W-:-:S09]  /*62a0*/  UPRMT UR29, UR30, 0x654, UR29 ;  /* 0x000006541e1d7896 */ /* 0x000fd2000800001d */
[----:B------:R-:W-:Y:S01]  /*62b0*/  SYNCS.ARRIVE.TRANS64.RED.A1T0 RZ, [UR29], RZ ;  /* 0x000000ffffff79a7 */ /* 0x000fe2000810041d */
[----:B------:R-:W-:Y:S05]  /*62c0*/  @P1 BRA `(.L_x_9242) ;  /* 0xffffffd400741947 */ /* 0x000fea000383ffff */
.L_x_9231:
[----:B------:R-:W0:Y:S01]  /*62d0*/  SHFL.BFLY PT, R8, R3, 0x2, 0x1f ;  /* 0x0c401f0003087f89 */ /* 0x000e2200000e0000 */
[----:B------:R-:W-:Y:S01]  /*62e0*/  IMAD.MOV.U32 R12, RZ, RZ, RZ ;  /* 0x000000ffff0c7224 */ /* 0x000fe200078e00ff */
[----:B------:R-:W-:Y:S01]  /*62f0*/  MOV R204, 0x400 ;  /* 0x0000040000cc7802 */ /* 0x000fe20000000f00 */
[----:B------:R-:W-:Y:S01]  /*6300*/  IMAD.U32 R14, RZ, RZ, UR10 ;  /* 0x0000000aff0e7e24 */ /* 0x000fe2000f8e00ff */
[----:B------:R-:W1:Y:S01]  /*6310*/  SHFL.BFLY PT, R9, R6, 0x2, 0x1f ;  /* 0x0c401f0006097f89 */ /* 0x000e6200000e0000 */
[----:B------:R-:W-:Y:S01]  /*6320*/  IMAD.U32 R22, RZ, RZ, UR10 ;  /* 0x0000000aff167e24 */ /* 0x000fe2000f8e00ff */
[----:B------:R-:W2:Y:S01]  /*6330*/  LDC R210, c[0x0][0xce8] ;  /* 0x00033a00ffd27b82 */ /* 0x000ea20000000800 */
[----:B------:R-:W-:Y:S01]  /*6340*/  UIADD3 UR4, -UR43, URZ, URZ ;  /* 0x0000003f2b047290 */ /* 0x000fe2000fffe13f */
[----:B------:R-:W3:Y:S01]  /*6350*/  S2R R11, SR_CgaCtaId ;  /* 0x00000000000b7919 */ /* 0x000ee20000008800 */
[----:B------:R-:W-:Y:S01]  /*6360*/  ULDC UR10, c[0x0][0xd44] ;  /* 0x00035100000a7ab9 */ /* 0x000fe20000000800 */
[----:B------:R-:W-:Y:S01]  /*6370*/  ULDC.64 UR6, c[0x0][0xc90] ;  /* 0x0003240000067ab9 */ /* 0x000fe20000000a00 */
[----:B------:R-:W-:Y:S01]  /*6380*/  UIMAD UR10, UR10, UR4, UR41 ;  /* 0x000000040a0a72a4 */ /* 0x000fe2000f8e0229 */
[----:B------:R-:W4:Y:S01]  /*6390*/  S2R R13, SR_SWINHI ;  /* 0x00000000000d7919 */ /* 0x000f220000002f00 */
[----:B------:R-:W-:-:S02]  /*63a0*/  ULDC.64 UR8, c[0x0][0xbe8] ;  /* 0x0002fa0000087ab9 */ /* 0x000fc40000000a00 */
[----:B------:R-:W-:Y:S01]  /*63b0*/  USHF.R.S32.HI UR11, URZ, 0x1f, UR10 ;  /* 0x0000001f3f0b7899 */ /* 0x000fe2000801140a */
[----:B------:R0:W-:Y:S06]  /*63c0*/  BAR.ARV R0, 0x100 ;  /* 0x000400000000751d */ /* 0x0001ec0000002000 */
[----:B------:R-:W-:Y:S01]  /*63d0*/  UIMAD.WIDE.U32 UR4, UR10, UR6, URZ ;  /* 0x000000060a0472a5 */ /* 0x000fe2000f8e003f */
[----:B0-----:R-:W-:Y:S01]  /*63e0*/  FADD.FTZ R8, R8, R3 ;  /* 0x0000000308087221 */ /* 0x001fe20000010000 */
[----:B------:R-:W-:Y:S01]  /*63f0*/  IMAD.MOV.U32 R3, RZ, RZ, RZ ;  /* 0x000000ffff037224 */ /* 0x000fe200078e00ff */
[----:B------:R-:W-:Y:S01]  /*6400*/  MOV R0, 0xff800000 ;  /* 0xff80000000007802 */ /* 0x000fe20000000f00 */
[----:B------:R-:W-:Y:S06]  /*6410*/  BAR.ARV 0x8, 0x180 ;  /* 0x0206000000007b1d */ /* 0x000fec0000002000 */
[----:B-1----:R-:W-:Y:S01]  /*6420*/  FADD.FTZ R9, R9, R6 ;  /* 0x0000000609097221 */ /* 0x002fe20000010000 */
[----:B------:R-:W-:Y:S01]  /*6430*/  IMAD.MOV.U32 R6, RZ, RZ, -0x800000 ;  /* 0xff800000ff067424 */ /* 0x000fe200078e00ff */
[----:B------:R-:W0:Y:S01]  /*6440*/  SHFL.BFLY PT, R7, R8, 0x1, 0x1f ;  /* 0x0c201f0008077f89 */ /* 0x000e2200000e0000 */
[----:B------:R-:W-:-:S03]  /*6450*/  UIMAD UR6, UR11, UR6, URZ ;  /* 0x000000060b0672a4 */ /* 0x000fc6000f8e023f */
[----:B------:R-:W1:Y:S01]  /*6460*/  SHFL.BFLY PT, R10, R9, 0x1, 0x1f ;  /* 0x0c201f00090a7f89 */ /* 0x000e6200000e0000 */
[----:B---3--:R-:W-:Y:S01]  /*6470*/  LEA R204, R11, R204, 0x18 ;  /* 0x000000cc0bcc7211 */ /* 0x008fe200078ec0ff */
[----:B------:R-:W-:Y:S01]  /*6480*/  UIMAD UR6, UR10, UR7, UR6 ;  /* 0x000000070a0672a4 */ /* 0x000fe2000f8e0206 */
[----:B------:R-:W-:Y:S01]  /*6490*/  BAR.SYNC.DEFER_BLOCKING 0x1, 0x100 ;  /* 0x0044000000007b1d */ /* 0x000fe20000010000 */
[----:B------:R-:W-:Y:S01]  /*64a0*/  USHF.R.S32.HI UR7, URZ, 0x1f, UR43 ;  /* 0x0000001f3f077899 */ /* 0x000fe2000801142b */
[----:B0-----:R-:W-:Y:S01]  /*64b0*/  FADD.FTZ R20, R8, R7 ;  /* 0x0000000708147221 */ /* 0x001fe20000010000 */
[----:B-1----:R-:W-:-:S04]  /*64c0*/  FADD.FTZ R7, R9, R10 ;  /* 0x0000000a09077221 */ /* 0x002fc80000010000 */
[----:B------:R-:W-:Y:S01]  /*64d0*/  FSETP.NE.FTZ.AND P0, PT, R20, RZ, PT ;  /* 0x000000ff1400720b */ /* 0x000fe20003f15000 */
[----:B------:R-:W-:Y:S01]  /*64e0*/  IMAD R9, R200, 0x40, R2 ;  /* 0x00000040c8097824 */ /* 0x000fe200078e0202 */
[----:B------:R-:W-:Y:S02]  /*64f0*/  MOV R10, R204 ;  /* 0x000000cc000a7202 */ /* 0x000fe40000000f00 */
[----:B----4-:R-:W-:Y:S02]  /*6500*/  MOV R11, R13 ;  /* 0x0000000d000b7202 */ /* 0x010fe40000000f00 */
[----:B------:R-:W-:Y:S01]  /*6510*/  FSETP.NE.FTZ.AND P1, PT, R7, RZ, PT ;  /* 0x000000ff0700720b */ /* 0x000fe20003f35000 */
[----:B------:R-:W-:-:S04]  /*6520*/  IMAD.WIDE R8, R9, 0x2, R10 ;  /* 0x0000000209087825 */ /* 0x000fc800078e020a */
[----:B------:R-:W-:Y:S02]  /*6530*/  IMAD.WIDE R10, R209, 0x2, R10 ;  /* 0x00000002d10a7825 */ /* 0x000fe400078e020a */
[----:B------:R-:W0:Y:S02]  /*6540*/  @P0 MUFU.RCP R12, R20 ;  /* 0x00000014000c0308 */ /* 0x000e240000001000 */
[----:B------:R-:W-:Y:S01]  /*6550*/  @P0 FMUL.FTZ R14, R14, 0.69314718246459960938 ;  /* 0x3f3172180e0e0820 */ /* 0x000fe20000410000 */
[----:B------:R-:W-:-:S03]  /*6560*/  LOP3.LUT R163, R10, 0x380, RZ, 0xc0, !PT ;  /* 0x000003800aa37812 */ /* 0x000fc600078ec0ff */
[----:B------:R-:W-:Y:S01]  /*6570*/  @P1 FMUL.FTZ R22, R22, 0.69314718246459960938 ;  /* 0x3f31721816161820 */ /* 0x000fe20000410000 */
[----:B------:R-:W-:Y:S01]  /*6580*/  SHF.R.U64 R163, R163, 0x3, RZ ;  /* 0x00000003a3a37819 */ /* 0x000fe200000012ff */
[----:B------:R-:W1:Y:S03]  /*6590*/  @P0 MUFU.LG2 R13, R20 ;  /* 0x00000014000d0308 */ /* 0x000e660000000c00 */
[----:B------:R-:W-:Y:S01]  /*65a0*/  LOP3.LUT R162, R163, R10, RZ, 0x3c, !PT ;  /* 0x0000000aa3a27212 */ /* 0x000fe200078e3cff */
[----:B------:R-:W-:-:S04]  /*65b0*/  IMAD.MOV.U32 R163, RZ, RZ, R11 ;  /* 0x000000ffffa37224 */ /* 0x000fc800078e000b */
[----:B------:R-:W3:Y:S01]  /*65c0*/  @P1 MUFU.LG2 R15, R7 ;  /* 0x00000007000f1308 */ /* 0x000ee20000000c00 */
[-C--:B0-----:R-:W-:Y:S01]  /*65d0*/  FMUL.FTZ R179, R29, R12.reuse ;  /* 0x0000000c1db37220 */ /* 0x081fe20000410000 */
[-C--:B------:R-:W-:Y:S01]  /*65e0*/  FMUL.FTZ R25, R25, R12.reuse ;  /* 0x0000000c19197220 */ /* 0x080fe20000410000 */
[-C--:B------:R-:W-:Y:S01]  /*65f0*/  FMUL.FTZ R24, R24, R12.reuse ;  /* 0x0000000c18187220 */ /* 0x080fe20000410000 */
[-C--:B------:R-:W-:Y:S01]  /*6600*/  FMUL.FTZ R28, R28, R12.reuse ;  /* 0x0000000c1c1c7220 */ /* 0x080fe20000410000 */
[-C--:B------:R-:W-:Y:S01]  /*6610*/  FMUL.FTZ R33, R33, R12.reuse ;  /* 0x0000000c21217220 */ /* 0x080fe20000410000 */
[-C--:B------:R-:W-:Y:S01]  /*6620*/  FMUL.FTZ R32, R32, R12.reuse ;  /* 0x0000000c20207220 */ /* 0x080fe20000410000 */
[-C--:B------:R-:W-:Y:S01]  /*6630*/  FMUL.FTZ R178, R37, R12.reuse ;  /* 0x0000000c25b27220 */ /* 0x080fe20000410000 */
[----:B------:R-:W0:Y:S01]  /*6640*/  @P1 MUFU.RCP R3, R7 ;  /* 0x0000000700031308 */ /* 0x000e220000001000 */
        /* <DEDUP_REMOVED lines=57> */
[C---:B------:R-:W-:Y:S01]  /*69e0*/  IADD3 R12, P3, R10.reuse, 0xc060, RZ ;  /* 0x0000c0600a0c7810 */ /* 0x040fe20007f7e0ff */
[----:B-1----:R-:W-:Y:S01]  /*69f0*/  @P0 FMUL.FTZ R13, R13, 0.69314718246459960938 ;  /* 0x3f3172180d0d0820 */ /* 0x002fe20000410000 */
[----:B---3--:R-:W-:Y:S01]  /*6a00*/  @P1 FMUL.FTZ R15, R15, 0.69314718246459960938 ;  /* 0x3f3172180f0f1820 */ /* 0x008fe20000410000 */
[----:B------:R-:W-:Y:S01]  /*6a10*/  IADD3 R73, P4, R10, 0xc040, RZ ;  /* 0x0000c0400a497810 */ /* 0x000fe20007f9e0ff */
[----:B0-----:R-:W-:Y:S01]  /*6a20*/  FMUL.FTZ R121, R123, R3 ;  /* 0x000000037b797220 */ /* 0x001fe20000410000 */
[----:B------:R-:W-:Y:S01]  /*6a30*/  LOP3.LUT R21, R12, 0x380, RZ, 0xc0, !PT ;  /* 0x000003800c157812 */ /* 0x000fe200078ec0ff */
[----:B------:R-:W-:Y:S01]  /*6a40*/  @P0 FFMA.FTZ R6, R14, R5, R13 ;  /* 0x000000050e060223 */ /* 0x000fe2000001000d */
[----:B------:R-:W-:Y:S01]  /*6a50*/  @P1 FFMA.FTZ R0, R22, R4, R15 ;  /* 0x0000000416001223 */ /* 0x000fe2000001000f */
[--C-:B------:R-:W-:Y:S01]  /*6a60*/  IMAD.X R13, RZ, RZ, R11.reuse, P3 ;  /* 0x000000ffff0d7224 */ /* 0x100fe200018e060b */
[C---:B------:R-:W-:Y:S01]  /*6a70*/  IADD3 R60, P5, R10.reuse, 0xc020, RZ ;  /* 0x0000c0200a3c7810 */ /* 0x040fe20007fbe0ff */
[-C--:B------:R-:W-:Y:S01]  /*6a80*/  FMUL.FTZ R165, R127, R3.reuse ;  /* 0x000000037fa57220 */ /* 0x080fe20000410000 */
[C---:B------:R-:W-:Y:S01]  /*6a90*/  IADD3 R69, P6, R10.reuse, 0xc000, RZ ;  /* 0x0000c0000a457810 */ /* 0x040fe20007fde0ff */
[-C--:B------:R-:W-:Y:S01]  /*6aa0*/  FMUL.FTZ R167, R131, R3.reuse ;  /* 0x0000000383a77220 */ /* 0x080fe20000410000 */
[C---:B------:R-:W-:Y:S01]  /*6ab0*/  IADD3 R65, P0, R10.reuse, 0x8060, RZ ;  /* 0x000080600a417810 */ /* 0x040fe20007f1e0ff */
[-C--:B------:R-:W-:Y:S01]  /*6ac0*/  FMUL.FTZ R169, R135, R3.reuse ;  /* 0x0000000387a97220 */ /* 0x080fe20000410000 */
[C---:B------:R-:W-:Y:S01]  /*6ad0*/  IADD3 R5, P1, R10.reuse, 0x20, RZ ;  /* 0x000000200a057810 */ /* 0x040fe20007f3e0ff */
[-C--:B------:R-:W-:Y:S01]  /*6ae0*/  FMUL.FTZ R171, R139, R3.reuse ;  /* 0x000000038bab7220 */ /* 0x080fe20000410000 */
[C---:B------:R-:W-:Y:S01]  /*6af0*/  IADD3 R56, P3, R10.reuse, 0x8020, RZ ;  /* 0x000080200a387810 */ /* 0x040fe20007f7e0ff */
[----:B------:R-:W-:Y:S01]  /*6b00*/  FMUL.FTZ R173, R143, R3 ;  /* 0x000000038fad7220 */ /* 0x000fe20000410000 */
[----:B------:R-:W-:Y:S01]  /*6b10*/  SHF.R.U64 R21, R21, 0x3, RZ ;  /* 0x0000000315157819 */ /* 0x000fe200000012ff */
[--C-:B------:R-:W-:Y:S01]  /*6b20*/  IMAD.X R15, RZ, RZ, R11.reuse, P4 ;  /* 0x000000ffff0f7224 */ /* 0x100fe200020e060b */
[C---:B------:R-:W-:Y:S01]  /*6b30*/  IADD3 R61, P2, R10.reuse, 0x8040, RZ ;  /* 0x000080400a3d7810 */ /* 0x040fe20007f5e0ff */
[--C-:B------:R-:W-:Y:S01]  /*6b40*/  IMAD.X R123, RZ, RZ, R11.reuse, P5 ;  /* 0x000000ffff7b7224 */ /* 0x100fe200028e060b */
[----:B------:R-:W-:Y:S01]  /*6b50*/  LOP3.LUT R12, R21, R12, RZ, 0x3c, !PT ;  /* 0x0000000c150c7212 */ /* 0x000fe200078e3cff */
[--C-:B------:R-:W-:Y:S01]  /*6b60*/  IMAD.X R127, RZ, RZ, R11.reuse, P6 ;  /* 0x000000ffff7f7224 */ /* 0x100fe200030e060b */
[----:B------:R-:W-:Y:S01]  /*6b70*/  IADD3.X R139, RZ, R11, RZ, P2, !PT ;  /* 0x0000000bff8b7210 */ /* 0x000fe200017fe4ff */
[--C-:B------:R-:W-:Y:S01]  /*6b80*/  IMAD.X R131, RZ, RZ, R11.reuse, P0 ;  /* 0x000000ffff837224 */ /* 0x100fe200000e060b */
[C---:B------:R-:W-:Y:S01]  /*6b90*/  IADD3 R57, P4, R10.reuse, 0x8000, RZ ;  /* 0x000080000a397810 */ /* 0x040fe20007f9e0ff */
[--C-:B------:R-:W-:Y:S01]  /*6ba0*/  IMAD.X R135, RZ, RZ, R11.reuse, P1 ;  /* 0x000000ffff877224 */ /* 0x100fe200008e060b */
[C---:B------:R-:W-:Y:S01]  /*6bb0*/  IADD3 R52, P5, R10.reuse, 0x4060, RZ ;  /* 0x000040600a347810 */ /* 0x040fe20007fbe0ff */
[--C-:B------:R-:W-:Y:S01]  /*6bc0*/  IMAD.X R143, RZ, RZ, R11.reuse, P3 ;  /* 0x000000ffff8f7224 */ /* 0x100fe200018e060b */
[----:B------:R-:W-:Y:S01]  /*6bd0*/  IADD3 R21, P6, R10, 0x40, RZ ;  /* 0x000000400a157810 */ /* 0x000fe20007fde0ff */
[-C--:B------:R-:W-:Y:S01]  /*6be0*/  FMUL.FTZ R166, R126, R3.reuse ;  /* 0x000000037ea67220 */ /* 0x080fe20000410000 */
        /* <DEDUP_REMOVED lines=8> */
[----:B------:R-:W-:Y:S01]  /*6c70*/  LOP3.LUT R4, R69, 0x380, RZ, 0xc0, !PT ;  /* 0x0000038045047812 */ /* 0x000fe200078ec0ff */
[-C--:B------:R-:W-:Y:S01]  /*6c80*/  FMUL.FTZ R177, R151, R3.reuse ;  /* 0x0000000397b17220 */ /* 0x080fe20000410000 */
[----:B------:R-:W-:Y:S01]  /*6c90*/  LOP3.LUT R10, R65, 0x380, RZ, 0xc0, !PT ;  /* 0x00000380410a7812 */ /* 0x000fe200078ec0ff */
[----:B------:R-:W-:Y:S01]  /*6ca0*/  FMUL.FTZ R105, R115, R3 ;  /* 0x0000000373697220 */ /* 0x000fe20000410000 */
[----:B------:R-:W-:Y:S01]  /*6cb0*/  SHF.R.U64 R4, R4, 0x3, RZ ;  /* 0x0000000304047819 */ /* 0x000fe200000012ff */
[--C-:B------:R-:W-:Y:S01]  /*6cc0*/  IMAD.X R147, RZ, RZ, R11.reuse, P4 ;  /* 0x000000ffff937224 */ /* 0x100fe200020e060b */
[----:B------:R-:W-:Y:S01]  /*6cd0*/  SHF.R.U64 R10, R10, 0x3, RZ ;  /* 0x000000030a0a7819 */ /* 0x000fe200000012ff */
[--C-:B------:R-:W-:Y:S01]  /*6ce0*/  IMAD.X R151, RZ, RZ, R11.reuse, P5 ;  /* 0x000000ffff977224 */ /* 0x100fe200028e060b */
[----:B------:R-:W-:Y:S01]  /*6cf0*/  LOP3.LUT R126, R4, R69, RZ, 0x3c, !PT ;  /* 0x00000045047e7212 */ /* 0x000fe200078e3cff */
[--C-:B------:R-:W-:Y:S01]  /*6d00*/  IMAD.X R153, RZ, RZ, R11.reuse, P6 ;  /* 0x000000ffff997224 */ /* 0x100fe200030e060b */
[----:B------:R-:W-:Y:S01]  /*6d10*/  IADD3.X R159, RZ, R11, RZ, P2, !PT ;  /* 0x0000000bff9f7210 */ /* 0x000fe200017fe4ff */
[--C-:B------:R-:W-:Y:S01]  /*6d20*/  IMAD.X R155, RZ, RZ, R11.reuse, P0 ;  /* 0x000000ffff9b7224 */ /* 0x100fe200000e060b */
[----:B------:R-:W-:Y:S01]  /*6d30*/  LOP3.LUT R4, R5, 0x380, RZ, 0xc0, !PT ;  /* 0x0000038005047812 */ /* 0x000fe200078ec0ff */
[--C-:B------:R-:W-:Y:S01]  /*6d40*/  IMAD.X R157, RZ, RZ, R11.reuse, P1 ;  /* 0x000000ffff9d7224 */ /* 0x100fe200008e060b */
[----:B------:R-:W-:Y:S01]  /*6d50*/  LOP3.LUT R130, R10, R65, RZ, 0x3c, !PT ;  /* 0x000000410a827212 */ /* 0x000fe200078e3cff */
[----:B------:R-:W-:Y:S01]  /*6d60*/  IMAD.X R161, RZ, RZ, R11, P3 ;  /* 0x000000ffffa17224 */ /* 0x000fe200018e060b */
[----:B------:R-:W-:Y:S01]  /*6d70*/  IADD3 R65, P2, R8, 0x7000, RZ ;  /* 0x0000700008417810 */ /* 0x000fe20007f5e0ff */
[-C--:B------:R-:W-:Y:S01]  /*6d80*/  FMUL.FTZ R109, R114, R3.reuse ;  /* 0x00000003726d7220 */ /* 0x080fe20000410000 */
[----:B------:R-:W-:Y:S01]  /*6d90*/  SHF.R.U64 R4, R4, 0x3, RZ ;  /* 0x0000000304047819 */ /* 0x000fe200000012ff */
[-C--:B------:R-:W-:Y:S01]  /*6da0*/  FMUL.FTZ R164, R122, R3.reuse ;  /* 0x000000037aa47220 */ /* 0x080fe20000410000 */
[----:B------:R-:W-:Y:S01]  /*6db0*/  LOP3.LUT R10, R57, 0x380, RZ, 0xc0, !PT ;  /* 0x00000380390a7812 */ /* 0x000fe200078ec0ff */
[-C--:B------:R-:W-:Y:S01]  /*6dc0*/  FMUL.FTZ R27, R27, R3.reuse ;  /* 0x000000031b1b7220 */ /* 0x080fe20000410000 */
[----:B------:R-:W-:Y:S01]  /*6dd0*/  LOP3.LUT R64, R65, 0x380, RZ, 0xc0, !PT ;  /* 0x0000038041407812 */ /* 0x000fe200078ec0ff */
[----:B------:R-:W-:Y:S01]  /*6de0*/  FMUL.FTZ R26, R26, R3 ;  /* 0x000000031a1a7220 */ /* 0x000fe20000410000 */
[----:B------:R-:W-:Y:S01]  /*6df0*/  LOP3.LUT R134, R4, R5, RZ, 0x3c, !PT ;  /* 0x0000000504867212 */ /* 0x000fe200078e3cff */
[-C--:B------:R-:W-:Y:S01]  /*6e00*/  FMUL.FTZ R31, R31, R3.reuse ;  /* 0x000000031f1f7220 */ /* 0x080fe20000410000 */
[----:B------:R-:W-:Y:S01]  /*6e10*/  SHF.R.U64 R4, R10, 0x3, RZ ;  /* 0x000000030a047819 */ /* 0x000fe200000012ff */
[-C--:B------:R-:W-:Y:S01]  /*6e20*/  FMUL.FTZ R30, R30, R3.reuse ;  /* 0x000000031e1e7220 */ /* 0x080fe20000410000 */
[----:B------:R-:W-:Y:S01]  /*6e30*/  SHF.R.U64 R64, R64, 0x3, RZ ;  /* 0x0000000340407819 */ /* 0x000fe200000012ff */
[----:B------:R-:W-:Y:S01]  /*6e40*/  FMUL.FTZ R35, R35, R3 ;  /* 0x0000000323237220 */ /* 0x000fe20000410000 */
[----:B------:R-:W-:Y:S01]  /*6e50*/  LOP3.LUT R146, R4, R57, RZ, 0x3c, !PT ;  /* 0x0000003904927212 */ /* 0x000fe200078e3cff */
[-C--:B------:R-:W-:Y:S01]  /*6e60*/  FMUL.FTZ R34, R34, R3.reuse ;  /* 0x0000000322227220 */ /* 0x080fe20000410000 */
[----:B------:R-:W-:Y:S01]  /*6e70*/  LOP3.LUT R10, R53, 0x380, RZ, 0xc0, !PT ;  /* 0x00000380350a7812 */ /* 0x000fe200078ec0ff */
[----:B------:R-:W-:Y:S01]  /*6e80*/  FMUL.FTZ R39, R39, R3 ;  /* 0x0000000327277220 */ /* 0x000fe20000410000 */
[----:B------:R-:W-:Y:S01]  /*6e90*/  LOP3.LUT R64, R64, R65, RZ, 0x3c, !PT ;  /* 0x0000004140407212 */ /* 0x000fe200078e3cff */
[----:B------:R-:W-:Y:S01]  /*6ea0*/  IMAD.X R65, RZ, RZ, R9, P2 ;  /* 0x000000ffff417224 */ /* 0x000fe200010e0609 */
[----:B------:R-:W-:Y:S01]  /*6eb0*/  LOP3.LUT R4, R21, 0x380, RZ, 0xc0, !PT ;  /* 0x0000038015047812 */ /* 0x000fe200078ec0ff */
[-C--:B------:R-:W-:Y:S01]  /*6ec0*/  FMUL.FTZ R38, R38, R3.reuse ;  /* 0x0000000326267220 */ /* 0x080fe20000410000 */
[----:B------:R-:W-:Y:S01]  /*6ed0*/  LOP3.LUT R11, R60, 0x380, RZ, 0xc0, !PT ;  /* 0x000003803c0b7812 */ /* 0x000fe200078ec0ff */
[-C--:B------:R-:W-:Y:S01]  /*6ee0*/  FMUL.FTZ R43, R43, R3.reuse ;  /* 0x000000032b2b7220 */ /* 0x080fe20000410000 */
[----:B------:R-:W-:Y:S01]  /*6ef0*/  IADD3 R115, P2, R8, 0xe000, RZ ;  /* 0x0000e00008737810 */ /* 0x000fe20007f5e0ff */
[-C--:B------:R-:W-:Y:S01]  /*6f00*/  FMUL.FTZ R42, R42, R3.reuse ;  /* 0x000000032a2a7220 */ /* 0x080fe20000410000 */
[----:B------:R-:W-:Y:S01]  /*6f10*/  SHF.R.U64 R10, R10, 0x3, RZ ;  /* 0x000000030a0a7819 */ /* 0x000fe200000012ff */
[-C--:B------:R-:W-:Y:S01]  /*6f20*/  FMUL.FTZ R47, R47, R3.reuse ;  /* 0x000000032f2f7220 */ /* 0x080fe20000410000 */
[----:B------:R-:W-:Y:S01]  /*6f30*/  SHF.R.U64 R4, R4, 0x3, RZ ;  /* 0x0000000304047819 */ /* 0x000fe200000012ff */
[-C--:B------:R-:W-:Y:S01]  /*6f40*/  FMUL.FTZ R46, R46, R3.reuse ;  /* 0x000000032e2e7220 */ /* 0x080fe20000410000 */
[----:B------:R-:W-:Y:S01]  /*6f50*/  SHF.R.U64 R11, R11, 0x3, RZ ;  /* 0x000000030b0b7819 */ /* 0x000fe200000012ff */
[-C--:B------:R-:W-:Y:S01]  /*6f60*/  FMUL.FTZ R51, R51, R3.reuse ;  /* 0x0000000333337220 */ /* 0x080fe20000410000 */
[----:B------:R-:W-:Y:S01]  /*6f70*/  LOP3.LUT R114, R115, 0x380, RZ, 0xc0, !PT ;  /* 0x0000038073727812 */ /* 0x000fe200078ec0ff */
[-C--:B------:R-:W-:Y:S01]  /*6f80*/  FMUL.FTZ R50, R50, R3.reuse ;  /* 0x0000000332327220 */ /* 0x080fe20000410000 */
[----:B------:R-:W-:Y:S01]  /*6f90*/  LOP3.LUT R14, R73, 0x380, RZ, 0xc0, !PT ;  /* 0x00000380490e7812 */ /* 0x000fe200078ec0ff */
[-C--:B------:R-:W-:Y:S01]  /*6fa0*/  FMUL.FTZ R55, R55, R3.reuse ;  /* 0x0000000337377220 */ /* 0x080fe20000410000 */
[----:B------:R-:W-:Y:S01]  /*6fb0*/  LOP3.LUT R5, R52, 0x380, RZ, 0xc0, !PT ;  /* 0x0000038034057812 */ /* 0x000fe200078ec0ff */
[----:B------:R-:W-:Y:S01]  /*6fc0*/  FMUL.FTZ R54, R54, R3 ;  /* 0x0000000336367220 */ /* 0x000fe20000410000 */
[----:B------:R-:W-:Y:S01]  /*6fd0*/  LOP3.LUT R154, R10, R53, RZ, 0x3c, !PT ;  /* 0x000000350a9a7212 */ /* 0x000fe200078e3cff */
[----:B------:R-:W-:Y:S01]  /*6fe0*/  FMUL.FTZ R59, R59, R3 ;  /* 0x000000033b3b7220 */ /* 0x000fe20000410000 */
[----:B------:R-:W-:Y:S01]  /*6ff0*/  LOP3.LUT R152, R4, R21, RZ, 0x3c, !PT ;  /* 0x0000001504987212 */ /* 0x000fe200078e3cff */
[-C--:B------:R-:W-:Y:S01]  /*7000*/  FMUL.FTZ R58, R58, R3.reuse ;  /* 0x000000033a3a7220 */ /* 0x080fe20000410000 */
[----:B------:R-:W-:Y:S01]  /*7010*/  LOP3.LUT R53, R20, 0x380, RZ, 0xc0, !PT ;  /* 0x0000038014357812 */ /* 0x000fe200078ec0ff */
[-C--:B------:R-:W-:Y:S01]  /*7020*/  FMUL.FTZ R63, R63, R3.reuse ;  /* 0x000000033f3f7220 */ /* 0x080fe20000410000 */
[----:B------:R-:W-:Y:S01]  /*7030*/  LOP3.LUT R122, R11, R60, RZ, 0x3c, !PT ;  /* 0x0000003c0b7a7212 */ /* 0x000fe200078e3cff */
[-C--:B------:R-:W-:Y:S01]  /*7040*/  FMUL.FTZ R62, R62, R3.reuse ;  /* 0x000000033e3e7220 */ /* 0x080fe20000410000 */
[----:B------:R-:W-:Y:S01]  /*7050*/  IADD3 R21, P4, R8, 0x2000, RZ ;  /* 0x0000200008157810 */ /* 0x000fe20007f9e0ff */
[-C--:B------:R-:W-:Y:S01]  /*7060*/  FMUL.FTZ R67, R67, R3.reuse ;  /* 0x0000000343437220 */ /* 0x080fe20000410000 */
[----:B------:R-:W-:Y:S01]  /*7070*/  SHF.R.U64 R114, R114, 0x3, RZ ;  /* 0x0000000372727819 */ /* 0x000fe200000012ff */
[-C--:B------:R-:W-:Y:S01]  /*7080*/  FMUL.FTZ R66, R66, R3.reuse ;  /* 0x0000000342427220 */ /* 0x080fe20000410000 */
[----:B------:R-:W-:Y:S01]  /*7090*/  SHF.R.U64 R14, R14, 0x3, RZ ;  /* 0x000000030e0e7819 */ /* 0x000fe200000012ff */
[-C--:B------:R-:W-:Y:S01]  /*70a0*/  FMUL.FTZ R71, R71, R3.reuse ;  /* 0x0000000347477220 */ /* 0x080fe20000410000 */
[----:B------:R-:W-:Y:S01]  /*70b0*/  LOP3.LUT R11, R56, 0x380, RZ, 0xc0, !PT ;  /* 0x00000380380b7812 */ /* 0x000fe200078ec0ff */
[-C--:B------:R-:W-:Y:S01]  /*70c0*/  FMUL.FTZ R70, R70, R3.reuse ;  /* 0x0000000346467220 */ /* 0x080fe20000410000 */
[----:B------:R-:W-:Y:S01]  /*70d0*/  SHF.R.U64 R5, R5, 0x3, RZ ;  /* 0x0000000305057819 */ /* 0x000fe200000012ff */
        /* <DEDUP_REMOVED lines=26> */
[----:B------:R-:W-:-:S02]  /*7280*/  LOP3.LUT R10, R21, 0x380, RZ, 0xc0, !PT ;  /* 0x00000380150a7812 */ /* 0x000fc400078ec0ff */
[----:B------:R-:W-:Y:S01]  /*7290*/  LOP3.LUT R114, R114, R115, RZ, 0x3c, !PT ;  /* 0x0000007372727212 */ /* 0x000fe200078e3cff */
[----:B------:R-:W-:Y:S01]  /*72a0*/  IMAD.X R115, RZ, RZ, R9, P2 ;  /* 0x000000ffff737224 */ /* 0x000fe200010e0609 */
[----:B------:R-:W-:Y:S02]  /*72b0*/  LOP3.LUT R14, R14, R73, RZ, 0x3c, !PT ;  /* 0x000000490e0e7212 */ /* 0x000fe400078e3cff */
[----:B------:R-:W-:Y:S02]  /*72c0*/  SHF.R.U64 R11, R11, 0x3, RZ ;  /* 0x000000030b0b7819 */ /* 0x000fe400000012ff */
[----:B------:R-:W-:Y:S02]  /*72d0*/  LOP3.LUT R150, R5, R52, RZ, 0x3c, !PT ;  /* 0x0000003405967212 */ /* 0x000fe400078e3cff */
[----:B------:R-:W-:Y:S02]  /*72e0*/  IADD3 R52, P3, R8, 0x1000, RZ ;  /* 0x0000100008347810 */ /* 0x000fe40007f7e0ff */
[----:B--2---:R-:W-:-:S02]  /*72f0*/  ISETP.NE.AND P2, PT, R210, 0x1, PT ;  /* 0x00000001d200780c */ /* 0x004fc40003f45270 */
[----:B------:R-:W-:Y:S02]  /*7300*/  LOP3.LUT R160, R53, R20, RZ, 0x3c, !PT ;  /* 0x0000001435a07212 */ /* 0x000fe400078e3cff */
[----:B------:R-:W-:Y:S02]  /*7310*/  SHF.R.U64 R20, R10, 0x3, RZ ;  /* 0x000000030a147819 */ /* 0x000fe400000012ff */
[----:B------:R-:W-:Y:S02]  /*7320*/  LOP3.LUT R142, R11, R56, RZ, 0x3c, !PT ;  /* 0x000000380b8e7212 */ /* 0x000fe400078e3cff */
[----:B------:R-:W-:Y:S02]  /*7330*/  MOV R214, R162 ;  /* 0x000000a200d67202 */ /* 0x000fe40000000f00 */
[----:B------:R-:W-:Y:S02]  /*7340*/  LOP3.LUT R11, R52, 0x380, RZ, 0xc0, !PT ;  /* 0x00000380340b7812 */ /* 0x000fe400078ec0ff */
[----:B------:R-:W-:-:S02]  /*7350*/  MOV R163, R14 ;  /* 0x0000000e00a37202 */ /* 0x000fc40000000f00 */
[----:B------:R-:W-:Y:S01]  /*7360*/  LOP3.LUT R60, R61, 0x380, RZ, 0xc0, !PT ;  /* 0x000003803d3c7812 */ /* 0x000fe200078ec0ff */
[----:B------:R-:W0:Y:S01]  /*7370*/  LDC R14, c[0x0][0xd38] ;  /* 0x00034e00ff0e7b82 */ /* 0x000e220000000800 */
[----:B------:R-:W-:Y:S02]  /*7380*/  LOP3.LUT R4, R23, 0x380, RZ, 0xc0, !PT ;  /* 0x0000038017047812 */ /* 0x000fe400078ec0ff */
[----:B------:R-:W-:Y:S02]  /*7390*/  LOP3.LUT R20, R20, R21, RZ, 0x3c, !PT ;  /* 0x0000001514147212 */ /* 0x000fe400078e3cff */
[----:B------:R-:W-:Y:S02]  /*73a0*/  IADD3.X R21, RZ, R9, RZ, P4, !PT ;  /* 0x00000009ff157210 */ /* 0x000fe400027fe4ff */
[----:B------:R-:W-:Y:S02]  /*73b0*/  SHF.R.U64 R11, R11, 0x3, RZ ;  /* 0x000000030b0b7819 */ /* 0x000fe400000012ff */
[----:B------:R-:W-:-:S02]  /*73c0*/  IADD3 R73, P4, R8, 0x9000, RZ ;  /* 0x0000900008497810 */ /* 0x000fc40007f9e0ff */
[----:B------:R-:W-:Y:S02]  /*73d0*/  SHF.R.U64 R60, R60, 0x3, RZ ;  /* 0x000000033c3c7819 */ /* 0x000fe400000012ff */
[----:B------:R-:W-:Y:S02]  /*73e0*/  LOP3.LUT R5, R22, 0x380, RZ, 0xc0, !PT ;  /* 0x0000038016057812 */ /* 0x000fe400078ec0ff */
[----:B------:R-:W-:Y:S02]  /*73f0*/  SHF.R.U64 R4, R4, 0x3, RZ ;  /* 0x0000000304047819 */ /* 0x000fe400000012ff */
[----:B------:R-:W-:Y:S01]  /*7400*/  LOP3.LUT R10, R11, R52, RZ, 0x3c, !PT ;  /* 0x000000340b0a7212 */ /* 0x000fe200078e3cff */
[----:B------:R-:W-:Y:S01]  /*7410*/  IMAD.X R11, RZ, RZ, R9, P3 ;  /* 0x000000ffff0b7224 */ /* 0x000fe200018e0609 */
[----:B------:R-:W-:Y:S02]  /*7420*/  LOP3.LUT R72, R73, 0x380, RZ, 0xc0, !PT ;  /* 0x0000038049487812 */ /* 0x000fe400078ec0ff */
[----:B------:R-:W-:-:S02]  /*7430*/  MOV R162, R12 ;  /* 0x0000000c00a27202 */ /* 0x000fc40000000f00 */
[----:B------:R-:W-:Y:S01]  /*7440*/  LOP3.LUT R138, R60, R61, RZ, 0x3c, !PT ;  /* 0x0000003d3c8a7212 */ /* 0x000fe200078e3cff */
[----:B------:R-:W1:Y:S01]  /*7450*/  @P2 LDC R12, c[0x0][0xcec] ;  /* 0x00033b00ff0c2b82 */ /* 0x000e620000000800 */
[----:B------:R-:W-:Y:S02]  /*7460*/  SHF.R.U64 R5, R5, 0x3, RZ ;  /* 0x0000000305057819 */ /* 0x000fe400000012ff */
[----:B------:R-:W-:Y:S01]  /*7470*/  LOP3.LUT R158, R4, R23, RZ, 0x3c, !PT ;  /* 0x00000017049e7212 */ /* 0x000fe200078e3cff */
[----:B------:R-:W-:Y:S01]  /*7480*/  IMAD.U32 R4, RZ, RZ, UR4 ;  /* 0x00000004ff047e24 */ /* 0x000fe2000f8e00ff */
[C---:B------:R-:W-:Y:S01]  /*7490*/  IADD3 R23, P5, R8.reuse, 0x3000, RZ ;  /* 0x0000300008177810 */ /* 0x040fe20007fbe0ff */
[----:B------:R-:W-:Y:S01]  /*74a0*/  UIADD3 UR4, UR5, UR6, URZ ;  /* 0x0000000605047290 */ /* 0x000fe2000fffe03f */
[C---:B------:R-:W-:Y:S01]  /*74b0*/  IADD3 R53, P6, R8.reuse, 0x4000, RZ ;  /* 0x0000400008357810 */ /* 0x040fe20007fde0ff */
[----:B------:R-:W2:Y:S01]  /*74c0*/  @P2 LDC R13, c[0x0][0xcf0] ;  /* 0x00033c00ff0d2b82 */ /* 0x000ea20000000800 */
[C---:B------:R-:W-:Y:S01]  /*74d0*/  IADD3 R57, P0, R8.reuse, 0x5000, RZ ;  /* 0x0000500008397810 */ /* 0x040fe20007f1e0ff */
[----:B------:R-:W-:Y:S01]  /*74e0*/  ULDC UR6, c[0x0][0xb88] ;  /* 0x0002e20000067ab9 */ /* 0x000fe20000000800 */
[----:B------:R-:W-:-:S02]  /*74f0*/  IADD3 R61, P1, R8, 0x6000, RZ ;  /* 0x00006000083d7810 */ /* 0x000fc40007f3e0ff */
[----:B------:R-:W-:Y:S02]  /*7500*/  IADD3 R69, P3, R8, 0x8000, RZ ;  /* 0x0000800008457810 */ /* 0x000fe40007f7e0ff */
[----:B------:R-:W-:Y:S02]  /*7510*/  SHF.R.U64 R72, R72, 0x3, RZ ;  /* 0x0000000348487819 */ /* 0x000fe400000012ff */
[----:B------:R-:W-:Y:S01]  /*7520*/  LOP3.LUT R156, R5, R22, RZ, 0x3c, !PT ;  /* 0x00000016059c7212 */ /* 0x000fe200078e3cff */
[----:B------:R-:W-:Y:S01]  /*7530*/  IMAD.U32 R5, RZ, RZ, UR5 ;  /* 0x00000005ff057e24 */ /* 0x000fe2000f8e00ff */
[----:B------:R-:W-:Y:S01]  /*7540*/  LOP3.LUT R22, R23, 0x380, RZ, 0xc0, !PT ;  /* 0x0000038017167812 */ /* 0x000fe200078ec0ff */
[----:B------:R-:W-:Y:S01]  /*7550*/  IMAD.U32 R5, RZ, RZ, UR4 ;  /* 0x00000004ff057e24 */ /* 0x000fe2000f8e00ff */
[----:B------:R-:W-:Y:S01]  /*7560*/  LOP3.LUT R52, R53, 0x380, RZ, 0xc0, !PT ;  /* 0x0000038035347812 */ /* 0x000fe200078ec0ff */
[----:B------:R-:W-:Y:S01]  /*7570*/  ULDC.64 UR4, c[0x0][0xc88] ;  /* 0x0003220000047ab9 */ /* 0x000fe20000000a00 */
[----:B------:R-:W-:-:S02]  /*7580*/  LOP3.LUT R56, R57, 0x380, RZ, 0xc0, !PT ;  /* 0x0000038039387812 */ /* 0x000fc400078ec0ff */
[----:B------:R-:W-:Y:S02]  /*7590*/  LOP3.LUT R60, R61, 0x380, RZ, 0xc0, !PT ;  /* 0x000003803d3c7812 */ /* 0x000fe400078ec0ff */
[----:B------:R-:W-:Y:S02]  /*75a0*/  LOP3.LUT R68, R69, 0x380, RZ, 0xc0, !PT ;  /* 0x0000038045447812 */ /* 0x000fe400078ec0ff */
[----:B------:R-:W-:Y:S02]  /*75b0*/  LOP3.LUT R72, R72, R73, RZ, 0x3c, !PT ;  /* 0x0000004948487212 */ /* 0x000fe400078e3cff */
[----:B------:R-:W-:Y:S02]  /*75c0*/  LOP3.LUT R73, R8, 0x380, RZ, 0xc0, !PT ;  /* 0x0000038008497812 */ /* 0x000fe400078ec0ff */
[----:B------:R-:W-:Y:S02]  /*75d0*/  SHF.R.U64 R22, R22, 0x3, RZ ;  /* 0x0000000316167819 */ /* 0x000fe400000012ff */
[----:B------:R-:W-:-:S02]  /*75e0*/  SHF.R.U64 R52, R52, 0x3, RZ ;  /* 0x0000000334347819 */ /* 0x000fc400000012ff */
[----:B------:R-:W-:Y:S02]  /*75f0*/  SHF.R.U64 R56, R56, 0x3, RZ ;  /* 0x0000000338387819 */ /* 0x000fe400000012ff */
[----:B------:R-:W-:Y:S02]  /*7600*/  SHF.R.U64 R60, R60, 0x3, RZ ;  /* 0x000000033c3c7819 */ /* 0x000fe400000012ff */
[----:B------:R-:W-:Y:S02]  /*7610*/  SHF.R.U64 R68, R68, 0x3, RZ ;  /* 0x0000000344447819 */ /* 0x000fe400000012ff */
[----:B------:R-:W-:Y:S02]  /*7620*/  MOV R126, R126 ;  /* 0x0000007e007e7202 */ /* 0x000fe40000000f00 */
[----:B------:R-:W-:Y:S02]  /*7630*/  F2FP.BF16.F32.PACK_AB R24, R25, R24 ;  /* 0x000000181918723e */ /* 0x000fe400000010ff */
[----:B------:R-:W-:-:S02]  /*7640*/  IADD3 R127, RZ, -UR41, RZ ;  /* 0x80000029ff7f7c10 */ /* 0x000fc4000fffe0ff */
[----:B------:R-:W-:Y:S02]  /*7650*/  F2FP.BF16.F32.PACK_AB R32, R33, R32 ;  /* 0x000000202120723e */ /* 0x000fe400000010ff */
[----:B------:R-:W-:Y:S01]  /*7660*/  SHF.R.U64 R25, R73, 0x3, RZ ;  /* 0x0000000349197819 */ /* 0x000fe200000012ff */
[----:B0-----:R-:W-:Y:S01]  /*7670*/  IMAD R127, R14, R127, UR44 ;  /* 0x0000002c0e7f7e24 */ /* 0x001fe2000f8e027f */
[----:B------:R-:W-:Y:S02]  /*7680*/  F2FP.BF16.F32.PACK_AB R33, R35, R34 ;  /* 0x000000222321723e */ /* 0x000fe400000010ff */
        /* <DEDUP_REMOVED lines=10> */
[----:B------:R-:W-:-:S02]  /*7730*/  F2FP.BF16.F32.PACK_AB R35, R39, R38 ;  /* 0x000000262723723e */ /* 0x000fc400000010ff */
[----:B------:R-:W0:Y:S01]  /*7740*/  LDC.64 R38, c[0x0][0xc98] ;  /* 0x00032600ff267b82 */ /* 0x000e220000000a00 */
[C---:B------:R-:W-:Y:S02]  /*7750*/  IADD3 R99, P5, R8.reuse, 0xa000, RZ ;  /* 0x0000a00008637810 */ /* 0x040fe40007fbe0ff */
[C---:B------:R-:W-:Y:S02]  /*7760*/  IADD3 R103, P6, R8.reuse, 0xb000, RZ ;  /* 0x0000b00008677810 */ /* 0x040fe40007fde0ff */
[C---:B------:R-:W-:Y:S02]  /*7770*/  IADD3 R107, P0, R8.reuse, 0xc000, RZ ;  /* 0x0000c000086b7810 */ /* 0x040fe40007f1e0ff */
[C---:B------:R-:W-:Y:S02]  /*7780*/  IADD3 R111, P1, R8.reuse, 0xd000, RZ ;  /* 0x0000d000086f7810 */ /* 0x040fe40007f3e0ff */
[----:B------:R-:W-:Y:S02]  /*7790*/  IADD3 R119, P3, R8, 0xf000, RZ ;  /* 0x0000f00008777810 */ /* 0x000fe40007f7e0ff */
[----:B------:R-:W-:-:S02]  /*77a0*/  LOP3.LUT R8, R25, R8, RZ, 0x3c, !PT ;  /* 0x0000000819087212 */ /* 0x000fc400078e3cff */
[----:B------:R-:W-:Y:S02]  /*77b0*/  F2FP.BF16.F32.PACK_AB R25, R27, R26 ;  /* 0x0000001a1b19723e */ /* 0x000fe400000010ff */
[----:B------:R-:W-:Y:S02]  /*77c0*/  F2FP.BF16.F32.PACK_AB R26, R179, R28 ;  /* 0x0000001cb31a723e */ /* 0x000fe400000010ff */
[----:B------:R-:W-:Y:S01]  /*77d0*/  MOV R179, R122 ;  /* 0x0000007a00b37202 */ /* 0x000fe20000000f00 */
[----:B------:R-:W-:Y:S01]  /*77e0*/  IMAD R123, R127, 0x80, R208 ;  /* 0x000000807f7b7824 */ /* 0x000fe200078e02d0 */
[----:B------:R-:W-:Y:S02]  /*77f0*/  F2FP.BF16.F32.PACK_AB R40, R41, R40 ;  /* 0x000000282928723e */ /* 0x000fe400000010ff */
[----:B------:R-:W-:Y:S01]  /*7800*/  F2FP.BF16.F32.PACK_AB R41, R43, R42 ;  /* 0x0000002a2b29723e */ /* 0x000fe200000010ff */
[----:B-1----:R-:W-:Y:S01]  /*7810*/  @P2 IMAD.HI.U32 R12, R123, R12, RZ ;  /* 0x0000000c7b0c2227 */ /* 0x002fe200078e00ff */
[----:B------:R-:W-:-:S02]  /*7820*/  F2FP.BF16.F32.PACK_AB R27, R31, R30 ;  /* 0x0000001e1f1b723e */ /* 0x000fc400000010ff */
[----:B------:R-:W-:Y:S01]  /*7830*/  F2FP.BF16.F32.PACK_AB R43, R47, R46 ;  /* 0x0000002e2f2b723e */ /* 0x000fe200000010ff */
[----:B------:R-:W-:Y:S01]  /*7840*/  IMAD.MOV.U32 R47, RZ, RZ, R123 ;  /* 0x000000ffff2f7224 */ /* 0x000fe200078e007b */
[----:B------:R-:W-:Y:S01]  /*7850*/  MOV R134, R134 ;  /* 0x0000008600867202 */ /* 0x000fe20000000f00 */
[----:B------:R-:W-:Y:S01]  /*7860*/  STSM.16.M88.4 [R214], R24 ;  /* 0x00000018d6007844 */ /* 0x000fe20000000200 */
[----:B------:R-:W-:Y:S01]  /*7870*/  F2FP.BF16.F32.PACK_AB R34, R178, R36 ;  /* 0x00000024b222723e */ /* 0x000fe200000010ff */
[----:B0-----:R-:W-:Y:S01]  /*7880*/  IMAD.WIDE.U32 R4, R38, UR43, R4 ;  /* 0x0000002b26047c25 */ /* 0x001fe2000f8e0004 */
[----:B--2---:R-:W-:Y:S02]  /*7890*/  @P2 SHF.R.U32.HI R47, RZ, R13, R12 ;  /* 0x0000000dff2f2219 */ /* 0x004fe4000001160c */
[----:B------:R-:W-:Y:S01]  /*78a0*/  LOP3.LUT R106, R107, 0x380, RZ, 0xc0, !PT ;  /* 0x000003806b6a7812 */ /* 0x000fe200078ec0ff */
[----:B------:R0:W-:Y:S01]  /*78b0*/  STSM.16.M88.4 [R134], R32 ;  /* 0x0000002086007844 */ /* 0x0001e20000000200 */
[----:B------:R-:W-:-:S02]  /*78c0*/  F2FP.BF16.F32.PACK_AB R48, R49, R48 ;  /* 0x000000303130723e */ /* 0x000fc400000010ff */
[----:B------:R-:W-:Y:S02]  /*78d0*/  MOV R152, R152 ;  /* 0x0000009800987202 */ /* 0x000fe40000000f00 */
[----:B------:R-:W-:Y:S02]  /*78e0*/  F2FP.BF16.F32.PACK_AB R42, R29, R44 ;  /* 0x0000002c1d2a723e */ /* 0x000fe400000010ff */
[----:B------:R-:W-:Y:S02]  /*78f0*/  F2FP.BF16.F32.PACK_AB R49, R51, R50 ;  /* 0x000000323331723e */ /* 0x000fe400000010ff */
[----:B------:R-:W-:Y:S01]  /*7900*/  MOV R160, R160 ;  /* 0x000000a000a07202 */ /* 0x000fe20000000f00 */
[----:B------:R-:W-:Y:S01]  /*7910*/  STSM.16.M88.4 [R152], R40 ;  /* 0x0000002898007844 */ /* 0x000fe20000000200 */
[----:B------:R-:W-:Y:S02]  /*7920*/  F2FP.BF16.F32.PACK_AB R50, R202, R185 ;  /* 0x000000b9ca32723e */ /* 0x000fe400000010ff */
[----:B------:R-:W-:-:S02]  /*7930*/  F2FP.BF16.F32.PACK_AB R51, R55, R54 ;  /* 0x000000363733723e */ /* 0x000fc400000010ff */
[----:B------:R-:W-:Y:S01]  /*7940*/  SHF.R.U64 R106, R106, 0x3, RZ ;  /* 0x000000036a6a7819 */ /* 0x000fe200000012ff */
[----:B0-----:R-:W-:Y:S01]  /*7950*/  IMAD.MOV R33, RZ, RZ, -R47 ;  /* 0x000000ffff217224 */ /* 0x001fe200078e0a2f */
[----:B------:R-:W-:Y:S01]  /*7960*/  MOV R158, R158 ;  /* 0x0000009e009e7202 */ /* 0x000fe20000000f00 */
[----:B------:R-:W-:Y:S01]  /*7970*/  IMAD R32, R38, UR7, RZ ;  /* 0x0000000726207c24 */ /* 0x000fe2000f8e02ff */
[----:B------:R-:W-:Y:S01]  /*7980*/  F2FP.BF16.F32.PACK_AB R12, R201, R184 ;  /* 0x000000b8c90c723e */ /* 0x000fe200000010ff */
[----:B------:R-:W-:Y:S01]  /*7990*/  IMAD R33, R210, R33, R123 ;  /* 0x00000021d2217224 */ /* 0x000fe200078e027b */
[----:B------:R-:W-:Y:S01]  /*79a0*/  F2FP.BF16.F32.PACK_AB R13, R59, R58 ;  /* 0x0000003a3b0d723e */ /* 0x000fe200000010ff */
[----:B------:R-:W-:Y:S01]  /*79b0*/  STSM.16.M88.4 [R160], R48 ;  /* 0x00000030a0007844 */ /* 0x000fe20000000200 */
[----:B------:R-:W-:Y:S01]  /*79c0*/  F2FP.BF16.F32.PACK_AB R14, R199, R183 ;  /* 0x000000b7c70e723e */ /* 0x000fe200000010ff */
[----:B------:R-:W-:Y:S01]  /*79d0*/  IMAD R32, R39, UR43, R32 ;  /* 0x0000002b27207c24 */ /* 0x000fe2000f8e0220 */
[----:B------:R-:W-:-:S02]  /*79e0*/  F2FP.BF16.F32.PACK_AB R15, R63, R62 ;  /* 0x0000003e3f0f723e */ /* 0x000fc400000010ff */
[----:B------:R-:W-:Y:S01]  /*79f0*/  LOP3.LUT R106, R106, R107, RZ, 0x3c, !PT ;  /* 0x0000006b6a6a7212 */ /* 0x000fe200078e3cff */
[----:B------:R-:W-:Y:S01]  /*7a00*/  IMAD.X R107, RZ, RZ, R9, P0 ;  /* 0x000000ffff6b7224 */ /* 0x000fe200000e0609 */
[----:B------:R-:W-:Y:S01]  /*7a10*/  F2FP.BF16.F32.PACK_AB R37, R7, R37 ;  /* 0x000000250725723e */ /* 0x000fe200000010ff */
[----:B------:R0:W-:Y:S01]  /*7a20*/  STSM.16.M88.4 [R158], R12 ;  /* 0x0000000c9e007844 */ /* 0x0001e20000000200 */
[----:B------:R-:W-:Y:S02]  /*7a30*/  SHF.R.S32.HI R7, RZ, 0x1f, R33 ;  /* 0x0000001fff077819 */ /* 0x000fe40000011421 */
[----:B------:R-:W-:Y:S02]  /*7a40*/  LOP3.LUT R118, R119, 0x380, RZ, 0xc0, !PT ;  /* 0x0000038077767812 */ /* 0x000fe400078ec0ff */
[----:B------:R-:W-:Y:S02]  /*7a50*/  MOV R156, R156 ;  /* 0x0000009c009c7202 */ /* 0x000fe40000000f00 */
[----:B------:R-:W-:-:S02]  /*7a60*/  F2FP.BF16.F32.PACK_AB R24, R198, R182 ;  /* 0x000000b6c618723e */ /* 0x000fc400000010ff */
[----:B------:R-:W-:Y:S02]  /*7a70*/  F2FP.BF16.F32.PACK_AB R25, R67, R66 ;  /* 0x000000424319723e */ /* 0x000fe400000010ff */
[----:B------:R-:W-:Y:S02]  /*7a80*/  F2FP.BF16.F32.PACK_AB R26, R197, R181 ;  /* 0x000000b5c51a723e */ /* 0x000fe400000010ff */
[----:B------:R-:W-:Y:S02]  /*7a90*/  F2FP.BF16.F32.PACK_AB R27, R71, R70 ;  /* 0x00000046471b723e */ /* 0x000fe400000010ff */
[----:B------:R-:W-:Y:S01]  /*7aa0*/  LOP3.LUT R110, R111, 0x380, RZ, 0xc0, !PT ;  /* 0x000003806f6e7812 */ /* 0x000fe200078ec0ff */
[----:B0-----:R-:W-:Y:S01]  /*7ab0*/  IMAD R15, R127, 0x80, R206 ;  /* 0x000000807f0f7824 */ /* 0x001fe200078e02ce */
[----:B------:R-:W-:Y:S01]  /*7ac0*/  SHF.R.S32.HI R13, RZ, 0x1f, R47 ;  /* 0x0000001fff0d7819 */ /* 0x000fe2000001142f */
[----:B------:R-:W-:Y:S01]  /*7ad0*/  STSM.16.M88.4 [R156], R24 ;  /* 0x000000189c007844 */ /* 0x000fe20000000200 */
[----:B------:R-:W-:Y:S01]  /*7ae0*/  IADD3 R12, P0, R47, R4, RZ ;  /* 0x000000042f0c7210 */ /* 0x000fe20007f1e0ff */
[----:B------:R-:W-:Y:S01]  /*7af0*/  IMAD R4, R7, UR4, RZ ;  /* 0x0000000407047c24 */ /* 0x000fe2000f8e02ff */
[----:B------:R-:W-:-:S02]  /*7b00*/  SHF.R.U64 R118, R118, 0x3, RZ ;  /* 0x0000000376767819 */ /* 0x000fc400000012ff */
[----:B------:R-:W-:Y:S01]  /*7b10*/  IADD3.X R13, R13, R5, R32, P0, !PT ;  /* 0x000000050d0d7210 */ /* 0x000fe200007fe420 */
[C---:B------:R-:W-:Y:S01]  /*7b20*/  IMAD R7, R33.reuse, UR5, R4 ;  /* 0x0000000521077c24 */ /* 0x040fe2000f8e0204 */
[----:B------:R-:W-:Y:S01]  /*7b30*/  MOV R154, R154 ;  /* 0x0000009a009a7202 */ /* 0x000fe20000000f00 */
[----:B------:R-:W-:Y:S01]  /*7b40*/  IMAD R4, R210, UR6, RZ ;  /* 0x00000006d2047c24 */ /* 0x000fe2000f8e02ff */
[----:B------:R-:W-:Y:S01]  /*7b50*/  F2FP.BF16.F32.PACK_AB R28, R196, R180 ;  /* 0x000000b4c41c723e */ /* 0x000fe200000010ff */
[----:B------:R-:W-:Y:S01]  /*7b60*/  IMAD.WIDE.U32 R12, R33, UR4, R12 ;  /* 0x00000004210c7c25 */ /* 0x000fe2000f8e000c */
[----:B------:R-:W-:Y:S01]  /*7b70*/  F2FP.BF16.F32.PACK_AB R29, R75, R74 ;  /* 0x0000004a4b1d723e */ /* 0x000fe200000010ff */
[----:B------:R-:W-:Y:S01]  /*7b80*/  ULDC.64 UR4, c[0x0][0xc50] ;  /* 0x0003140000047ab9 */ /* 0x000fe20000000a00 */
[----:B------:R-:W-:Y:S01]  /*7b90*/  F2FP.BF16.F32.PACK_AB R30, R195, R76 ;  /* 0x0000004cc31e723e */ /* 0x000fe200000010ff */
[----:B------:R-:W-:Y:S01]  /*7ba0*/  IMAD.IADD R7, R13, 0x1, R7 ;  /* 0x000000010d077824 */ /* 0x000fe200078e0207 */
[----:B------:R-:W-:Y:S01]  /*7bb0*/  F2FP.BF16.F32.PACK_AB R31, R79, R78 ;  /* 0x0000004e4f1f723e */ /* 0x000fe200000010ff */
[----:B------:R-:W-:Y:S01]  /*7bc0*/  VIADD R5, R15, 0x8 ;  /* 0x000000080f057836 */ /* 0x000fe20000000000 */
[----:B------:R-:W-:-:S02]  /*7bd0*/  F2FP.BF16.F32.PACK_AB R80, R81, R80 ;  /* 0x000000505150723e */ /* 0x000fc400000010ff */
[----:B------:R-:W-:Y:S01]  /*7be0*/  SHF.R.U64 R110, R110, 0x3, RZ ;  /* 0x000000036e6e7819 */ /* 0x000fe200000012ff */
[----:B------:R0:W-:Y:S01]  /*7bf0*/  STSM.16.M88.4 [R154], R28 ;  /* 0x0000001c9a007844 */ /* 0x0001e20000000200 */
[----:B------:R-:W-:Y:S01]  /*7c00*/  LOP3.LUT R118, R118, R119, RZ, 0x3c, !PT ;  /* 0x0000007776767212 */ /* 0x000fe200078e3cff */
[----:B------:R-:W-:Y:S01]  /*7c10*/  IMAD.X R119, RZ, RZ, R9, P3 ;  /* 0x000000ffff777224 */ /* 0x000fe200018e0609 */
[----:B------:R-:W-:Y:S02]  /*7c20*/  F2FP.BF16.F32.PACK_AB R81, R83, R82 ;  /* 0x000000525351723e */ /* 0x000fe400000010ff */
[----:B------:R-:W-:Y:S02]  /*7c30*/  F2FP.BF16.F32.PACK_AB R88, R89, R88 ;  /* 0x000000585958723e */ /* 0x000fe400000010ff */
        /* <DEDUP_REMOVED lines=8> */
[----:B------:R-:W-:-:S02]  /*7cc0*/  LOP3.LUT P0, RZ, R203, 0x3, RZ, 0xc0, !PT ;  /* 0x00000003cbff7812 */ /* 0x000fc4000780c0ff */
[----:B0-----:R-:W-:Y:S01]  /*7cd0*/  LEA R28, P3, R12, UR4, 0x2 ;  /* 0x000000040c1c7c11 */ /* 0x001fe2000f8610ff */
[----:B------:R-:W-:Y:S01]  /*7ce0*/  STSM.16.M88.4 [R146], R88 ;  /* 0x0000005892007844 */ /* 0x000fe20000000200 */
[----:B------:R-:W-:Y:S02]  /*7cf0*/  MOV R142, R142 ;  /* 0x0000008e008e7202 */ /* 0x000fe40000000f00 */
[----:B------:R-:W-:Y:S01]  /*7d00*/  F2FP.BF16.F32.PACK_AB R36, R192, R96 ;  /* 0x00000060c024723e */ /* 0x000fe200000010ff */
[----:B------:R-:W-:Y:S01]  /*7d10*/  SHFL.IDX PT, R40, R28, RZ, 0x1c1f ;  /* 0x001c1fff1c287589 */ /* 0x000fe200000e0000 */
[----:B------:R-:W-:Y:S02]  /*7d20*/  F2FP.BF16.F32.PACK_AB R38, R191, R100 ;  /* 0x00000064bf26723e */ /* 0x000fe400000010ff */
[----:B------:R-:W-:Y:S01]  /*7d30*/  F2FP.BF16.F32.PACK_AB R39, R45, R77 ;  /* 0x0000004d2d27723e */ /* 0x000fe200000010ff */
[----:B------:R-:W-:Y:S01]  /*7d40*/  SHFL.IDX PT, R42, R28, 0x1, 0x1c1f ;  /* 0x003c1f001c2a7f89 */ /* 0x000fe200000e0000 */
        /* <DEDUP_REMOVED lines=9> */
[----:B------:R-:W-:Y:S01]  /*7de0*/  LEA.HI.X R7, R12, UR5, R7, 0x2, P3 ;  /* 0x000000050c077c11 */ /* 0x000fe200098f1407 */
[----:B------:R0:W-:Y:S01]  /*7df0*/  STSM.16.M88.4 [R138], R84 ;  /* 0x000000548a007844 */ /* 0x0001e20000000200 */
[----:B------:R-:W-:-:S02]  /*7e00*/  MOV R130, R130 ;  /* 0x0000008200827202 */ /* 0x000fc40000000f00 */
[----:B------:R-:W-:Y:S01]  /*7e10*/  F2FP.BF16.F32.PACK_AB R12, R188, R112 ;  /* 0x00000070bc0c723e */ /* 0x000fe200000010ff */
[----:B------:R-:W1:Y:S01]  /*7e20*/  SHFL.IDX PT, R41, R7, RZ, 0x1c1f ;  /* 0x001c1fff07297589 */ /* 0x000e6200000e0000 */
[----:B------:R-:W-:Y:S02]  /*7e30*/  F2FP.BF16.F32.PACK_AB R13, R105, R109 ;  /* 0x0000006d690d723e */ /* 0x000fe400000010ff */
[----:B------:R-:W-:Y:S01]  /*7e40*/  F2FP.BF16.F32.PACK_AB R14, R187, R116 ;  /* 0x00000074bb0e723e */ /* 0x000fe200000010ff */
[----:B------:R-:W2:Y:S01]  /*7e50*/  SHFL.IDX PT, R43, R7, 0x1, 0x1c1f ;  /* 0x003c1f00072b7f89 */ /* 0x000ea200000e0000 */
        /* <DEDUP_REMOVED lines=14> */
[----:B0-----:R-:W-:Y:S02]  /*7f40*/  F2FP.BF16.F32.PACK_AB R138, R141, R140 ;  /* 0x0000008c8d8a723e */ /* 0x001fe400000010ff */
[----:B------:R-:W-:Y:S02]  /*7f50*/  F2FP.BF16.F32.PACK_AB R139, R173, R174 ;  /* 0x000000aead8b723e */ /* 0x000fe400000010ff */
[----:B------:R-:W-:Y:S02]  /*7f60*/  F2FP.BF16.F32.PACK_AB R144, R145, R144 ;  /* 0x000000909190723e */ /* 0x000fe400000010ff */
[----:B------:R-:W-:Y:S01]  /*7f70*/  F2FP.BF16.F32.PACK_AB R145, R175, R176 ;  /* 0x000000b0af91723e */ /* 0x000fe200000010ff */
[----:B------:R-:W-:Y:S01]  /*7f80*/  STSM.16.M88.4 [R163], R136 ;  /* 0x00000088a3007844 */ /* 0x000fe20000000200 */
[----:B------:R-:W-:-:S02]  /*7f90*/  F2FP.BF16.F32.PACK_AB R146, R149, R148 ;  /* 0x000000949592723e */ /* 0x000fc400000010ff */
[----:B------:R-:W-:Y:S02]  /*7fa0*/  F2FP.BF16.F32.PACK_AB R147, R177, R3 ;  /* 0x00000003b193723e */ /* 0x000fe400000010ff */
[----:B------:R-:W-:Y:S02]  /*7fb0*/  ISETP.GE.OR P0, PT, R5, R4, P0 ;  /* 0x000000040500720c */ /* 0x000fe40000706670 */
[----:B------:R-:W-:Y:S01]  /*7fc0*/  LOP3.LUT R98, R99, 0x380, RZ, 0xc0, !PT ;  /* 0x0000038063627812 */ /* 0x000fe200078ec0ff */
[----:B------:R-:W-:Y:S01]  /*7fd0*/  STSM.16.M88.4 [R162], R144 ;  /* 0x00000090a2007844 */ /* 0x000fe20000000200 */
[----:B------:R-:W-:Y:S02]  /*7fe0*/  LOP3.LUT R102, R103, 0x380, RZ, 0xc0, !PT ;  /* 0x0000038067667812 */ /* 0x000fe400078ec0ff */
[----:B------:R-:W-:Y:S01]  /*7ff0*/  SHF.R.U64 R98, R98, 0x3, RZ ;  /* 0x0000000362627819 */ /* 0x000fe200000012ff */
[----:B------:R-:W-:Y:S01]  /*8000*/  BAR.SYNC.DEFER_BLOCKING 0x1, 0x100 ;  /* 0x0044000000007b1d */ /* 0x000fe20000010000 */
[----:B------:R-:W-:-:S02]  /*8010*/  SHF.R.U64 R102, R102, 0x3, RZ ;  /* 0x0000000366667819 */ /* 0x000fc400000012ff */
[----:B------:R-:W-:Y:S01]  /*8020*/  LOP3.LUT R98, R98, R99, RZ, 0x3c, !PT ;  /* 0x0000006362627212 */ /* 0x000fe200078e3cff */
[--C-:B------:R-:W-:Y:S01]  /*8030*/  IMAD.X R99, RZ, RZ, R9.reuse, P5 ;  /* 0x000000ffff637224 */ /* 0x100fe200028e0609 */
[----:B------:R-:W-:Y:S01]  /*8040*/  LOP3.LUT R102, R102, R103, RZ, 0x3c, !PT ;  /* 0x0000006766667212 */ /* 0x000fe200078e3cff */
[----:B------:R-:W-:Y:S01]  /*8050*/  IMAD.X R103, RZ, RZ, R9, P6 ;  /* 0x000000ffff677224 */ /* 0x000fe200030e0609 */
[----:B------:R-:W-:Y:S01]  /*8060*/  IADD3.X R73, RZ, R9, RZ, P4, !PT ;  /* 0x00000009ff497210 */ /* 0x000fe200027fe4ff */
[----:B-1----:R0:W-:Y:S04]  /*8070*/  @!P1 ST.E desc[UR48][R40.64], R6 ;  /* 0x0000000628009985 */ /* 0x0021e8000c101930 */
[----:B--2---:R1:W-:Y:S04]  /*8080*/  @!P0 ST.E desc[UR48][R42.64], R0 ;  /* 0x000000002a008985 */ /* 0x0043e8000c101930 */
[----:B------:R2:W5:Y:S01]  /*8090*/  LD.E.128 R28, desc[UR48][R10.64] ;  /* 0x000000300a1c7980 */ /* 0x000562000c101d00 */
[----:B0-----:R-:W0:Y:S03]  /*80a0*/  @P2 LDC R6, c[0x0][0xcec] ;  /* 0x00033b00ff062b82 */ /* 0x001e260000000800 */
[----:B------:R3:W5:Y:S01]  /*80b0*/  LD.E.128 R36, desc[UR48][R8.64] ;  /* 0x0000003008247980 */ /* 0x000762000c101d00 */
[----:B-1----:R-:W-:Y:S01]  /*80c0*/  LEA R0, R19, R200, 0x5 ;  /* 0x000000c813007211 */ /* 0x002fe200078e28ff */
[----:B------:R-:W-:-:S02]  /*80d0*/  UIMAD UR6, UR11, UR8, URZ ;  /* 0x000000080b0672a4 */ /* 0x000fc4000f8e023f */
[----:B------:R1:W5:Y:S01]  /*80e0*/  LD.E.128 R32, desc[UR48][R20.64] ;  /* 0x0000003014207980 */ /* 0x000362000c101d00 */
[----:B--2---:R-:W2:Y:S01]  /*80f0*/  @P2 LDC R10, c[0x0][0xcf0] ;  /* 0x00033c00ff0a2b82 */ /* 0x004ea20000000800 */
[----:B------:R-:W-:Y:S01]  /*8100*/  IMAD R5, R127, 0x80, R0 ;  /* 0x000000807f057824 */ /* 0x000fe200078e0200 */
[----:B------:R-:W-:Y:S01]  /*8110*/  UIMAD.WIDE.U32 UR4, UR10, UR8, URZ ;  /* 0x000000080a0472a5 */ /* 0x000fe2000f8e003f */
[----:B------:R1:W5:Y:S04]  /*8120*/  LD.E.128 R12, desc[UR48][R22.64] ;  /* 0x00000030160c7980 */ /* 0x000368000c101d00 */
[----:B------:R-:W5:Y:S01]  /*8130*/  LD.E.128 R52, desc[UR48][R52.64] ;  /* 0x0000003034347980 */ /* 0x000f62000c101d00 */
[----:B---3--:R-:W3:Y:S01]  /*8140*/  LDC.64 R8, c[0x0][0xbe0] ;  /* 0x0002f800ff087b82 */ /* 0x008ee20000000a00 */
[----:B------:R-:W-:-:S02]  /*8150*/  IMAD.MOV.U32 R0, RZ, RZ, R5 ;  /* 0x000000ffff007224 */ /* 0x000fc400078e0005 */
[----:B------:R-:W5:Y:S04]  /*8160*/  LD.E.128 R56, desc[UR48][R56.64] ;  /* 0x0000003038387980 */ /* 0x000f68000c101d00 */
[----:B------:R-:W5:Y:S01]  /*8170*/  LD.E.128 R60, desc[UR48][R60.64] ;  /* 0x000000303c3c7980 */ /* 0x000f62000c101d00 */
[----:B0-----:R-:W-:Y:S01]  /*8180*/  @P2 IMAD.HI.U32 R3, R5, R6, RZ ;  /* 0x0000000605032227 */ /* 0x001fe200078e00ff */
[----:B------:R-:W-:Y:S02]  /*8190*/  UIMAD UR6, UR10, UR9, UR6 ;  /* 0x000000090a0672a4 */ /* 0x000fe4000f8e0206 */
[----:B------:R-:W5:Y:S01]  /*81a0*/  LD.E.128 R64, desc[UR48][R64.64] ;  /* 0x0000003040407980 */ /* 0x000f62000c101d00 */
[----:B------:R-:W-:-:S03]  /*81b0*/  ULDC.64 UR8, c[0x0][0xbf0] ;  /* 0x0002fc0000087ab9 */ /* 0x000fc60000000a00 */
[----:B------:R-:W5:Y:S01]  /*81c0*/  LD.E.128 R68, desc[UR48][R68.64] ;  /* 0x0000003044447980 */ /* 0x000f62000c101d00 */
[----:B--2---:R-:W-:-:S03]  /*81d0*/  @P2 SHF.R.U32.HI R0, RZ, R10, R3 ;  /* 0x0000000aff002219 */ /* 0x004fc60000011603 */
[----:B------:R-:W5:Y:S01]  /*81e0*/  LD.E.128 R72, desc[UR48][R72.64] ;  /* 0x0000003048487980 */ /* 0x000f62000c101d00 */
[--C-:B------:R-:W-:Y:S01]  /*81f0*/  SHF.R.S32.HI R3, RZ, 0x1f, R0.reuse ;  /* 0x0000001fff037819 */ /* 0x100fe20000011400 */
[----:B------:R-:W-:Y:S02]  /*8200*/  UIMAD UR7, UR7, UR8, URZ ;  /* 0x00000008070772a4 */ /* 0x000fe4000f8e023f */
[----:B------:R-:W-:Y:S01]  /*8210*/  UIADD3 UR5, UR5, UR6, URZ ;  /* 0x0000000605057290 */ /* 0x000fe2000fffe03f */
[----:B------:R-:W5:Y:S01]  /*8220*/  LD.E.128 R96, desc[UR48][R98.64] ;  /* 0x0000003062607980 */ /* 0x000f62000c101d00 */
[----:B---3--:R-:W-:Y:S01]  /*8230*/  IMAD R3, R3, R8, RZ ;  /* 0x0000000803037224 */ /* 0x008fe200078e02ff */
[----:B------:R-:W-:Y:S02]  /*8240*/  UIMAD UR7, UR43, UR9, UR7 ;  /* 0x000000092b0772a4 */ /* 0x000fe4000f8e0207 */
[----:B------:R-:W-:Y:S01]  /*8250*/  UIMAD.WIDE.U32 UR4, UR43, UR8, UR4 ;  /* 0x000000082b0472a5 */ /* 0x000fe2000f8e0004 */
[----:B------:R-:W-:Y:S01]  /*8260*/  IMAD R9, R0, R9, R3 ;  /* 0x0000000900097224 */ /* 0x000fe200078e0203 */
[----:B------:R-:W5:Y:S01]  /*8270*/  LD.E.128 R100, desc[UR48][R102.64] ;  /* 0x0000003066647980 */ /* 0x000f62000c101d00 */
[----:B------:R-:W-:Y:S01]  /*8280*/  IMAD.MOV R3, RZ, RZ, -R0 ;  /* 0x000000ffff037224 */ /* 0x000fe200078e0a00 */
[----:B------:R-:W-:-:S02]  /*8290*/  UIADD3 UR5, UR5, UR7, URZ ;  /* 0x0000000705057290 */ /* 0x000fc4000fffe03f */
[----:B------:R-:W5:Y:S01]  /*82a0*/  LD.E.128 R104, desc[UR48][R106.64] ;  /* 0x000000306a687980 */ /* 0x000f62000c101d00 */
[----:B------:R-:W-:Y:S01]  /*82b0*/  IMAD R3, R210, R3, R5 ;  /* 0x00000003d2037224 */ /* 0x000fe200078e0205 */
[----:B------:R-:W-:Y:S02]  /*82c0*/  ULDC.64 UR6, c[0x0][0xbd8] ;  /* 0x0002f60000067ab9 */ /* 0x000fe40000000a00 */
[----:B------:R-:W5:Y:S01]  /*82d0*/  LD.E.128 R108, desc[UR48][R110.64] ;  /* 0x000000306e6c7980 */ /* 0x000f62000c101d00 */
[----:B------:R-:W-:Y:S01]  /*82e0*/  IMAD.WIDE.U32 R6, R0, R8, UR4 ;  /* 0x0000000400067e25 */ /* 0x000fe2000f8e0008 */
[----:B------:R-:W-:Y:S01]  /*82f0*/  SHF.R.S32.HI R0, RZ, 0x1f, R3 ;  /* 0x0000001fff007819 */ /* 0x000fe20000011403 */
[----:B------:R-:W-:Y:S01]  /*8300*/  UIADD3 UR37, UR37, 0x1, URZ ;  /* 0x0000000125257890 */ /* 0x000fe2000fffe03f */
[----:B------:R-:W5:Y:S04]  /*8310*/  LD.E.128 R112, desc[UR48][R114.64] ;  /* 0x0000003072707980 */ /* 0x000f68000c101d00 */
[----:B------:R-:W5:Y:S01]  /*8320*/  LD.E.128 R116, desc[UR48][R118.64] ;  /* 0x0000003076747980 */ /* 0x000f62000c101d00 */
[----:B------:R-:W-:Y:S01]  /*8330*/  IMAD R127, R127, 0x80, R200 ;  /* 0x000000807f7f7824 */ /* 0x000fe200078e02c8 */
[----:B------:R-:W-:Y:S01]  /*8340*/  ULDC.64 UR8, c[0x0][0xb80] ;  /* 0x0002e00000087ab9 */ /* 0x000fe20000000a00 */
[----:B------:R-:W-:Y:S01]  /*8350*/  @!PT LDS RZ, [RZ] ;  /* 0x00000000fffff984 */ /* 0x000fe20000000800 */
[----:B------:R-:W-:Y:S01]  /*8360*/  @!PT LDS RZ, [RZ] ;  /* 0x00000000fffff984 */ /* 0x000fe20000000800 */
[----:B------:R-:W-:Y:S01]  /*8370*/  @!PT LDS RZ, [RZ] ;  /* 0x00000000fffff984 */ /* 0x000fe20000000800 */
[----:B------:R-:W-:Y:S01]  /*8380*/  @!PT LDS RZ, [RZ] ;  /* 0x00000000fffff984 */ /* 0x000fe20000000800 */
[----:B------:R0:W-:Y:S06]  /*8390*/  MEMBAR.ALL.CTA ;  /* 0x0000000000007992 */ /* 0x0001ec0000008000 */
[----:B0-----:R-:W0:Y:S01]  /*83a0*/  FENCE.VIEW.ASYNC.S ;  /* 0x00000000000073c6 */ /* 0x001e220000000000 */
[----:B------:R-:W-:-:S02]  /*83b0*/  IMAD.IADD R7, R7, 0x1, R9 ;  /* 0x0000000107077824 */ /* 0x000fc400078e0209 */
[----:B------:R-:W-:Y:S02]  /*83c0*/  IMAD R0, R0, UR6, RZ ;  /* 0x0000000600007c24 */ /* 0x000fe4000f8e02ff */
[----:B------:R-:W-:Y:S02]  /*83d0*/  VIADD R5, R127, 0x20 ;  /* 0x000000207f057836 */ /* 0x000fe40000000000 */
[C---:B------:R-:W-:Y:S02]  /*83e0*/  IMAD R9, R3.reuse, UR7, R0 ;  /* 0x0000000703097c24 */ /* 0x040fe4000f8e0200 */
[----:B------:R-:W-:Y:S01]  /*83f0*/  IMAD.WIDE.U32 R6, R3, UR6, R6 ;  /* 0x0000000603067c25 */ /* 0x000fe2000f8e0006 */
[-C--:B------:R-:W-:Y:S02]  /*8400*/  ISETP.GE.AND P2, PT, R127, R4.reuse, PT ;  /* 0x000000047f00720c */ /* 0x080fe40003f46270 */
[-C--:B------:R-:W-:Y:S01]  /*8410*/  ISETP.GE.AND P1, PT, R5, R4.reuse, PT ;  /* 0x000000040500720c */ /* 0x080fe20003f26270 */
[----:B------:R-:W-:Y:S01]  /*8420*/  IMAD.IADD R3, R7, 0x1, R9 ;  /* 0x0000000107037824 */ /* 0x000fe200078e0209 */
[----:B------:R-:W-:Y:S01]  /*8430*/  IADD3 R5, R127, 0x40, RZ ;  /* 0x000000407f057810 */ /* 0x000fe20007ffe0ff */
[----:B------:R-:W-:Y:S01]  /*8440*/  VIADD R204, R204, 0x32420 ;  /* 0x00032420cccc7836 */ /* 0x000fe20000000000 */
[C---:B------:R-:W-:Y:S01]  /*8450*/  LEA R0, P3, R6.reuse, UR8, 0x1 ;  /* 0x0000000806007c11 */ /* 0x040fe2000f8608ff */
[----:B------:R-:W-:Y:S01]  /*8460*/  UISETP.NE.AND UP0, UPT, UR37, 0x2, UPT ;  /* 0x000000022500788c */ /* 0x000fe2000bf05270 */
[----:B------:R-:W-:Y:S01]  /*8470*/  ISETP.GE.AND P0, PT, R5, R4, PT ;  /* 0x000000040500720c */ /* 0x000fe20003f06270 */
[----:B------:R-:W-:Y:S01]  /*8480*/  ULDC UR4, c[0x0][0xc] ;  /* 0x0000030000047ab9 */ /* 0x000fe20000000800 */
[----:B------:R-:W-:Y:S01]  /*8490*/  LEA.HI.X R5, R6, UR9, R3, 0x1, P3 ;  /* 0x0000000906057c11 */ /* 0x000fe200098f0c03 */
[----:B------:R-:W-:Y:S01]  /*84a0*/  UIADD3 UR44, UR4, UR44, URZ ;  /* 0x0000002c042c7290 */ /* 0x000fe2000fffe03f */
[----:B------:R-:W-:Y:S01]  /*84b0*/  PRMT R204, RZ, 0x654, R204 ;  /* 0x00000654ffcc7816 */ /* 0x000fe200000000cc */
[----:B------:R-:W-:Y:S01]  /*84c0*/  USEL UR4, URZ, 0x1, UP0 ;  /* 0x000000013f047887 */ /* 0x000fe20008000000 */
[----:B0-----:R1:W0:Y:S01]  /*84d0*/  SHFL.IDX PT, R8, R0, RZ, 0x181f ;  /* 0x00181fff00087589 */ /* 0x00122200000e0000 */
[----:B------:R-:W-:Y:S01]  /*84e0*/  USEL UR37, UR37, URZ, UP0 ;  /* 0x0000003f25257287 */ /* 0x000fe20008000000 */
[----:B------:R1:W-:Y:S01]  /*84f0*/  SYNCS.ARRIVE.TRANS64.RED.A1T0 RZ, [R204+URZ], RZ ;  /* 0x000000ffccff79a7 */ /* 0x0003e2000810043f */
[----:B------:R-:W-:Y:S01]  /*8500*/  ULOP3.LUT UR36, UR36, UR4, URZ, 0x3c, !UPT ;  /* 0x0000000424247292 */ /* 0x000fe2000f8e3c3f */
[----:B------:R1:W2:Y:S01]  /*8510*/  SHFL.IDX PT, R9, R5, RZ, 0x181f ;  /* 0x00181fff05097589 */ /* 0x0002a200000e0000 */
[----:B------:R-:W-:Y:S04]  /*8520*/  BSSY B0, `(.L_x_9243) ;  /* 0x0000012000007945 */ /* 0x000fe80003800000 */
[----:B------:R-:W-:Y:S06]  /*8530*/  @P2 BRA `(.L_x_9244) ;  /* 0x0000000000402947 */ /* 0x000fec0003800000 */
[----:B------:R-:W-:Y:S02]  /*8540*/  ULDC UR4, c[0x0][0xbc8] ;  /* 0x0002f20000047ab9 */ /* 0x000fe40000000800 */
[----:B------:R-:W-:Y:S02]  /*8550*/  ISETP.GE.AND P4, PT, R18, UR4, PT ;  /* 0x0000000412007c0c */ /* 0x000fe4000bf86270 */
[----:B------:R-:W-:Y:S02]  /*8560*/  ISETP.GE.AND P3, PT, R17, UR4, PT ;  /* 0x0000000411007c0c */ /* 0x000fe4000bf66270 */
[----:B------:R-:W-:Y:S02]  /*8570*/  ISETP.GE.AND P2, PT, R16, UR4, PT ;  /* 0x0000000410007c0c */ /* 0x000fe4000bf46270 */
[----:B------:R-:W-:-:S07]  /*8580*/  ISETP.GE.AND P5, PT, R2, UR4, PT ;  /* 0x0000000402007c0c */ /* 0x000fce000bfa6270 */
[----:B0-----:R-:W-:-:S04]  /*8590*/  @!P4 LEA R10, P6, R18, R8, 0x1 ;  /* 0x00000008120ac211 */ /* 0x001fc800078c08ff */
[----:B--2---:R-:W-:Y:S02]  /*85a0*/  @!P4 LEA.HI.X R11, R18, R9, R213, 0x1, P6 ;  /* 0x00000009120bc211 */ /* 0x004fe400030f0cd5 */
[----:B-1----:R-:W-:Y:S01]  /*85b0*/  @!P3 LEA R20, P6, R17, R8, 0x1 ;  /* 0x000000081114b211 */ /* 0x002fe200078c08ff */
        /* <DEDUP_REMOVED lines=8> */
.L_x_9244:
[----:B------:R-:W-:Y:S05]  /*8640*/  BSYNC B0 ;  /* 0x0000000000007941 */ /* 0x000fea0003800000 */
.L_x_9243:
[----:B--2---:R2:W4:Y:S01]  /*8650*/  SHFL.IDX PT, R9, R5, 0x1, 0x181f ;  /* 0x00381f0005097f89 */ /* 0x00452200000e0000 */
        /* <DEDUP_REMOVED lines=8> */
[CC--:B0--3--:R-:W-:Y:S02]  /*86e0*/  @!P3 LEA R10, P6, R18.reuse, R8.reuse, 0x1 ;  /* 0x00000008120ab211 */ /* 0x0c9fe400078c08ff */
[CC--:B-1----:R-:W-:Y:S02]  /*86f0*/  @!P2 LEA R20, P5, R17.reuse, R8.reuse, 0x1 ;  /* 0x000000081114a211 */ /* 0x0c2fe400078a08ff */
[-C--:B----4-:R-:W-:Y:S02]  /*8700*/  @!P3 LEA.HI.X R11, R18, R9.reuse, R213, 0x1, P6 ;  /* 0x00000009120bb211 */ /* 0x090fe400030f0cd5 */
[----:B------:R-:W-:Y:S01]  /*8710*/  @!P1 LEA R22, P6, R16, R8, 0x1 ;  /* 0x0000000810169211 */ /* 0x000fe200078c08ff */
[----:B------:R-:W-:Y:S01]  /*8720*/  @!P4 IMAD.WIDE R6, R2, 0x2, R8 ;  /* 0x000000020206c825 */ /* 0x000fe200078e0208 */
[-C--:B------:R-:W-:Y:S02]  /*8730*/  @!P2 LEA.HI.X R21, R17, R9.reuse, R212, 0x1, P5 ;  /* 0x000000091115a211 */ /* 0x080fe400028f0cd4 */
[----:B------:R-:W-:-:S02]  /*8740*/  @!P1 LEA.HI.X R23, R16, R9, R211, 0x1, P6 ;  /* 0x0000000910179211 */ /* 0x000fc400030f0cd3 */
[----:B-----5:R0:W-:Y:S04]  /*8750*/  @!P4 ST.E.128 desc[UR48][R6.64], R28 ;  /* 0x0000001c0600c985 */ /* 0x0201e8000c101d30 */
[----:B------:R0:W-:Y:S04]  /*8760*/  @!P3 ST.E.128 desc[UR48][R10.64], R56 ;  /* 0x000000380a00b985 */ /* 0x0001e8000c101d30 */
[----:B------:R0:W-:Y:S04]  /*8770*/  @!P2 ST.E.128 desc[UR48][R20.64], R72 ;  /* 0x000000481400a985 */ /* 0x0001e8000c101d30 */
[----:B------:R0:W-:Y:S02]  /*8780*/  @!P1 ST.E.128 desc[UR48][R22.64], R108 ;  /* 0x0000006c16009985 */ /* 0x0001e4000c101d30 */
.L_x_9246:
[----:B------:R-:W-:Y:S05]  /*8790*/  BSYNC B0 ;  /* 0x0000000000007941 */ /* 0x000fea0003800000 */
.L_x_9245:
        /* <DEDUP_REMOVED lines=9> */
[-C--:B0--3--:R-:W-:Y:S02]  /*8830*/  @!P4 LEA R10, P0, R18, R8.reuse, 0x1 ;  /* 0x00000008120ac211 */ /* 0x089fe400078008ff */
[CC--:B-1----:R-:W-:Y:S02]  /*8840*/  @!P5 LEA R20, P1, R17.reuse, R8.reuse, 0x1 ;  /* 0x000000081114d211 */ /* 0x0c2fe400078208ff */
[----:B------:R-:W-:Y:S02]  /*8850*/  @!P6 LEA R22, P2, R16, R8, 0x1 ;  /* 0x000000081016e211 */ /* 0x000fe400078408ff */
[----:B------:R-:W-:Y:S01]  /*8860*/  @!P3 IMAD.WIDE R6, R2, 0x2, R8 ;  /* 0x000000020206b825 */ /* 0x000fe200078e0208 */
[-C--:B------:R-:W-:Y:S02]  /*8870*/  @!P4 LEA.HI.X R11, R18, R9.reuse, R213, 0x1, P0 ;  /* 0x00000009120bc211 */ /* 0x080fe400000f0cd5 */
[-C--:B------:R-:W-:Y:S02]  /*8880*/  @!P5 LEA.HI.X R21, R17, R9.reuse, R212, 0x1, P1 ;  /* 0x000000091115d211 */ /* 0x080fe400008f0cd4 */
[----:B------:R-:W-:Y:S01]  /*8890*/  @!P6 LEA.HI.X R23, R16, R9, R211, 0x1, P2 ;  /* 0x000000091017e211 */ /* 0x000fe200010f0cd3 */
[----:B-----5:R0:W-:Y:S04]  /*88a0*/  @!P3 ST.E.128 desc[UR48][R6.64], R32 ;  /* 0x000000200600b985 */ /* 0x0201e8000c101d30 */
[----:B------:R0:W-:Y:S04]  /*88b0*/  @!P4 ST.E.128 desc[UR48][R10.64], R60 ;  /* 0x0000003c0a00c985 */ /* 0x0001e8000c101d30 */
[----:B------:R0:W-:Y:S04]  /*88c0*/  @!P5 ST.E.128 desc[UR48][R20.64], R96 ;  /* 0x000000601400d985 */ /* 0x0001e8000c101d30 */
[----:B------:R0:W-:Y:S02]  /*88d0*/  @!P6 ST.E.128 desc[UR48][R22.64], R112 ;  /* 0x000000701600e985 */ /* 0x0001e4000c101d30 */
.L_x_9248:
[----:B------:R-:W-:Y:S05]  /*88e0*/  BSYNC B0 ;  /* 0x0000000000007941 */ /* 0x000fea0003800000 */
.L_x_9247:
[----:B------:R-:W-:Y:S01]  /*88f0*/  VIADD R3, R127, 0x60 ;  /* 0x000000607f037836 */ /* 0x000fe20000000000 */
[----:B0--3--:R0:W3:Y:S01]  /*8900*/  SHFL.IDX PT, R7, R5, 0x3, 0x181f ;  /* 0x00781f0005077f89 */ /* 0x0090e200000e0000 */
[----:B------:R-:W-:Y:S01]  /*8910*/  UIADD3 UR38, UR38, 0x1, URZ ;  /* 0x0000000126267890 */ /* 0x000fe2000fffe03f */
[----:B------:R-:W-:Y:S02]  /*8920*/  BSSY B0, `(.L_x_9249) ;  /* 0x0000014000007945 */ /* 0x000fe40003800000 */
[----:B------:R-:W-:Y:S01]  /*8930*/  ISETP.GE.AND P0, PT, R3, R4, PT ;  /* 0x000000040300720c */ /* 0x000fe20003f06270 */
[----:B------:R0:W0:-:S12]  /*8940*/  SHFL.IDX PT, R6, R0, 0x3, 0x181f ;  /* 0x00781f0000067f89 */ /* 0x00001800000e0000 */
[----:B------:R-:W-:Y:S05]  /*8950*/  @P0 BRA `(.L_x_9250) ;  /* 0x0000000000400947 */ /* 0x000fea0003800000 */
[----:B------:R-:W-:Y:S02]  /*8960*/  ULDC UR4, c[0x0][0xbc8] ;  /* 0x0002f20000047ab9 */ /* 0x000fe40000000800 */
[----:B------:R-:W-:Y:S02]  /*8970*/  ISETP.GE.AND P4, PT, R18, UR4, PT ;  /* 0x0000000412007c0c */ /* 0x000fe4000bf86270 */
[----:B------:R-:W-:Y:S02]  /*8980*/  ISETP.GE.AND P5, PT, R17, UR4, PT ;  /* 0x0000000411007c0c */ /* 0x000fe4000bfa6270 */
[----:B------:R-:W-:Y:S02]  /*8990*/  ISETP.GE.AND P6, PT, R16, UR4, PT ;  /* 0x0000000410007c0c */ /* 0x000fe4000bfc6270 */
[----:B------:R-:W-:-:S07]  /*89a0*/  ISETP.GE.AND P3, PT, R2, UR4, PT ;  /* 0x0000000402007c0c */ /* 0x000fce000bf66270 */
[-C--:B0-----:R-:W-:Y:S02]  /*89b0*/  @!P4 LEA R8, P0, R18, R6.reuse, 0x1 ;  /* 0x000000061208c211 */ /* 0x081fe400078008ff */
[CC--:B------:R-:W-:Y:S02]  /*89c0*/  @!P5 LEA R10, P1, R17.reuse, R6.reuse, 0x1 ;  /* 0x00000006110ad211 */ /* 0x0c0fe400078208ff */
[----:B-1----:R-:W-:Y:S02]  /*89d0*/  @!P6 LEA R20, P2, R16, R6, 0x1 ;  /* 0x000000061014e211 */ /* 0x002fe400078408ff */
[----:B--234-:R-:W-:Y:S01]  /*89e0*/  @!P3 IMAD.WIDE R4, R2, 0x2, R6 ;  /* 0x000000020204b825 */ /* 0x01cfe200078e0206 */
[-C--:B------:R-:W-:Y:S02]  /*89f0*/  @!P4 LEA.HI.X R9, R18, R7.reuse, R213, 0x1, P0 ;  /* 0x000000071209c211 */ /* 0x080fe400000f0cd5 */
[-C--:B------:R-:W-:Y:S02]  /*8a00*/  @!P5 LEA.HI.X R11, R17, R7.reuse, R212, 0x1, P1 ;  /* 0x00000007110bd211 */ /* 0x080fe400008f0cd4 */
[----:B------:R-:W-:Y:S01]  /*8a10*/  @!P6 LEA.HI.X R21, R16, R7, R211, 0x1, P2 ;  /* 0x000000071015e211 */ /* 0x000fe200010f0cd3 */
[----:B-----5:R0:W-:Y:S04]  /*8a20*/  @!P3 ST.E.128 desc[UR48][R4.64], R12 ;  /* 0x0000000c0400b985 */ /* 0x0201e8000c101d30 */
[----:B------:R0:W-:Y:S04]  /*8a30*/  @!P4 ST.E.128 desc[UR48][R8.64], R64 ;  /* 0x000000400800c985 */ /* 0x0001e8000c101d30 */
[----:B------:R0:W-:Y:S04]  /*8a40*/  @!P5 ST.E.128 desc[UR48][R10.64], R100 ;  /* 0x000000640a00d985 */ /* 0x0001e8000c101d30 */
[----:B------:R0:W-:Y:S02]  /*8a50*/  @!P6 ST.E.128 desc[UR48][R20.64], R116 ;  /* 0x000000741400e985 */ /* 0x0001e4000c101d30 */
.L_x_9250:
[----:B------:R-:W-:Y:S05]  /*8a60*/  BSYNC B0 ;  /* 0x0000000000007941 */ /* 0x000fea0003800000 */
.L_x_9249:
[----:B012-4-:R-:W0:Y:S02]  /*8a70*/  LDC R0, c[0x0][0xd34] ;  /* 0x00034d00ff007b82 */ /* 0x017e240000000800 */
[----:B0-----:R-:W-:-:S13]  /*8a80*/  ISETP.LE.AND P0, PT, R0, UR44, PT ;  /* 0x0000002c00007c0c */ /* 0x001fda000bf03270 */
[----:B------:R-:W-:Y:S05]  /*8a90*/  @!P0 BRA `(.L_x_9251) ;  /* 0xffffff8000988947 */ /* 0x000fea000383ffff */
[----:B------:R-:W-:Y:S05]  /*8aa0*/  EXIT ;  /* 0x000000000000794d */ /* 0x000fea0003800000 */
.L_x_9216:
        /* <DEDUP_REMOVED lines=9> */
[----:B------:R-:W-:Y:S01]  /*8b40*/  SHF.L.U32 R27, R19, 0x3, RZ ;  /* 0x00000003131b7819 */ /* 0x000fe200000006ff */
[----:B------:R-:W-:Y:S01]  /*8b50*/  ULDC UR9, c[0x0][0x320] ;  /* 0x0000c80000097ab9 */ /* 0x000fe20000000800 */
[----:B------:R-:W-:Y:S01]  /*8b60*/  ULDC.64 UR4, c[0x0][0x418] ;  /* 0x0001060000047ab9 */ /* 0x000fe20000000a00 */
[----:B------:R-:W-:Y:S01]  /*8b70*/  LOP3.LUT R16, R16, 0xfffffffd, RZ, 0xc0, !PT ;  /* 0xfffffffd10107812 */ /* 0x000fe200078ec0ff */
[----:B------:R-:W-:Y:S01]  /*8b80*/  UISETP.NE.U32.AND UP0, UPT, UR4, URZ, UPT ;  /* 0x0000003f0400728c */ /* 0x000fe2000bf05070 */
[----:B------:R-:W-:Y:S01]  /*8b90*/  LOP3.LUT R7, R27, 0x38, RZ, 0xc0, !PT ;  /* 0x000000381b077812 */ /* 0x000fe200078ec0ff */
[----:B------:R-:W-:Y:S01]  /*8ba0*/  ULDC.64 UR6, c[0x0][0x2f0] ;  /* 0x0000bc0000067ab9 */ /* 0x000fe20000000a00 */
[----:B------:R-:W-:Y:S01]  /*8bb0*/  ULDC UR4, c[0x0][0x424] ;  /* 0x0001090000047ab9 */ /* 0x000fe20000000800 */
[----:B------:R-:W-:Y:S01]  /*8bc0*/  UISETP.NE.AND.EX UP0, UPT, UR5, URZ, UPT, UP0 ;  /* 0x0000003f0500728c */ /* 0x000fe2000bf05300 */
[C---:B------:R-:W-:Y:S01]  /*8bd0*/  ISETP.GE.AND P2, PT, R7.reuse, UR9, PT ;  /* 0x0000000907007c0c */ /* 0x040fe2000bf46270 */
[----:B------:R-:W0:Y:S01]  /*8be0*/  S2UR UR8, SR_CgaCtaId ;  /* 0x00000000000879c3 */ /* 0x000e220000008800 */
[C---:B------:R-:W-:Y:S01]  /*8bf0*/  LOP3.LUT R4, R7.reuse, 0x40, RZ, 0xfc, !PT ;  /* 0x0000004007047812 */ /* 0x040fe200078efcff */
[----:B------:R-:W-:Y:S01]  /*8c00*/  USEL UR4, UR4, 0x1, UP0 ;  /* 0x0000000104047887 */ /* 0x000fe20008000000 */
[----:B------:R-:W-:Y:S01]  /*8c10*/  LOP3.LUT R5, R7, 0x80, RZ, 0xfc, !PT ;  /* 0x0000008007057812 */ /* 0x000fe200078efcff */
[----:B------:R-:W-:Y:S01]  /*8c20*/  UMOV UR37, 0x400 ;  /* 0x0000040000257882 */ /* 0x000fe20000000000 */
[----:B------:R-:W-:Y:S01]  /*8c30*/  ISETP.GE.AND P1, PT, R4, UR9, PT ;  /* 0x0000000904007c0c */ /* 0x000fe2000bf26270 */
[----:B------:R-:W-:Y:S01]  /*8c40*/  UIMAD UR36, UR4, UR6, URZ ;  /* 0x00000006042472a4 */ /* 0x000fe2000f8e023f */
[----:B------:R-:W-:Y:S01]  /*8c50*/  ISETP.GE.AND P0, PT, R5, UR9, PT ;  /* 0x0000000905007c0c */ /* 0x000fe2000bf06270 */
[----:B------:R-:W-:Y:S01]  /*8c60*/  ULDC UR11, c[0x0][0x3b8] ;  /* 0x0000ee00000b7ab9 */ /* 0x000fe20000000800 */
[----:B------:R-:W-:Y:S01]  /*8c70*/  LOP3.LUT R6, R7, 0xc0, RZ, 0xfc, !PT ;  /* 0x000000c007067812 */ /* 0x000fe200078efcff */
[----:B------:R-:W-:Y:S01]  /*8c80*/  UIADD3 UR4, UR36, 0x5f, URZ ;  /* 0x0000005f24047890 */ /* 0x000fe2000fffe03f */
[----:B------:R-:W-:Y:S01]  /*8c90*/  SEL R3, RZ, 0x4, P0 ;  /* 0x00000004ff037807 */ /* 0x000fe20000000000 */
[----:B------:R1:W-:Y:S01]  /*8ca0*/  STL [R1+0x8], RZ ;  /* 0x000008ff01007387 */ /* 0x0003e20000100800 */
[----:B------:R-:W-:Y:S01]  /*8cb0*/  @P2 LOP3.LUT R16, R16, 0x2, RZ, 0xfc, !PT ;  /* 0x0000000210102812 */ /* 0x000fe200078efcff */
[----:B------:R-:W-:Y:S01]  /*8cc0*/  UIMAD.WIDE UR4, UR4, 0x2aaaaaab, URZ ;  /* 0x2aaaaaab040478a5 */ /* 0x000fe2000f8e023f */
[----:B------:R-:W-:Y:S01]  /*8cd0*/  SHF.R.U32.HI R36, RZ, 0x3, R19 ;  /* 0x00000003ff247819 */ /* 0x000fe20000011613 */
[----:B------:R-:W-:Y:S01]  /*8ce0*/  ULDC UR10, c[0x0][0x2b8] ;  /* 0x0000ae00000a7ab9 */ /* 0x000fe20000000800 */
[----:B------:R-:W-:Y:S01]  /*8cf0*/  LOP3.LUT R16, R16, 0xffffffef, RZ, 0xc0, !PT ;  /* 0xffffffef10107812 */ /* 0x000fe200078ec0ff */
[----:B------:R-:W-:Y:S01]  /*8d00*/  USHF.R.U32.HI UR4, URZ, 0x1f, UR5 ;  /* 0x0000001f3f047899 */ /* 0x000fe20008011605 */
[----:B------:R-:W-:Y:S01]  /*8d10*/  SEL R2, RZ, 0x1, P2 ;  /* 0x00000001ff027807 */ /* 0x000fe20001000000 */
[----:B------:R-:W-:Y:S01]  /*8d20*/  IMAD.U32 R37, RZ, RZ, UR12 ;  /* 0x0000000cff257e24 */ /* 0x000fe2000f8e00ff */
[----:B------:R-:W-:Y:S01]  /*8d30*/  @P1 LOP3.LUT R16, R16, 0x10, RZ, 0xfc, !PT ;  /* 0x0000001010101812 */ /* 0x000fe200078efcff */
[----:B------:R-:W-:Y:S01]  /*8d40*/  ULEA.HI.SX32 UR4, UR5, UR4, 0x1c ;  /* 0x0000000405047291 */ /* 0x000fe2000f8fe23f */
[----:B------:R-:W-:Y:S01]  /*8d50*/  SEL R0, RZ, 0x2, P1 ;  /* 0x00000002ff007807 */ /* 0x000fe20000800000 */
[----:B0-----:R-:W-:Y:S01]  /*8d60*/  ULEA UR37, UR8, UR37, 0x18 ;  /* 0x0000002508257291 */ /* 0x001fe2000f8ec03f */
[----:B------:R-:W-:Y:S01]  /*8d70*/  LOP3.LUT R16, R16, 0xfffffff7, RZ, 0xc0, !PT ;  /* 0xfffffff710107812 */ /* 0x000fe200078ec0ff */
[----:B------:R-:W-:Y:S01]  /*8d80*/  UIADD3 UR5, UR4, -0x1, URZ ;  /* 0xffffffff04057890 */ /* 0x000fe2000fffe03f */
[----:B------:R-:W-:Y:S01]  /*8d90*/  LOP3.LUT R36, R36, 0xf, RZ, 0xc0, !PT ;  /* 0x0000000f24247812 */ /* 0x000fe200078ec0ff */
[----:B------:R-:W-:Y:S01]  /*8da0*/  IMAD.MOV.U32 R28, RZ, RZ, 0x1 ;  /* 0x00000001ff1c7424 */ /* 0x000fe200078e00ff */
[----:B------:R-:W-:Y:S01]  /*8db0*/  @P0 LOP3.LUT R16, R16, 0x8, RZ, 0xfc, !PT ;  /* 0x0000000810100812 */ /* 0x000fe200078efcff */
[----:B------:R-:W-:Y:S01]  /*8dc0*/  UIMAD UR8, UR5, -0x60, UR36 ;  /* 0xffffffa0050878a4 */ /* 0x000fe2000f8e0224 */
[----:B------:R-:W-:Y:S01]  /*8dd0*/  ISETP.GE.AND P0, PT, R6, UR9, PT ;  /* 0x0000000906007c0c */ /* 0x000fe2000bf06270 */
[----:B------:R-:W-:Y:S01]  /*8de0*/  IMAD.MOV.U32 R18, RZ, RZ, RZ ;  /* 0x000000ffff127224 */ /* 0x000fe200078e00ff */
[----:B------:R-:W-:Y:S01]  /*8df0*/  LOP3.LUT R16, R16, 0xfffffffb, RZ, 0xc0, !PT ;  /* 0xfffffffb10107812 */ /* 0x000fe200078ec0ff */
[----:B------:R-:W-:Y:S01]  /*8e00*/  ULDC UR38, c[0x0][0x448] ;  /* 0x0001120000267ab9 */ /* 0x000fe20000000800 */
[----:B------:R-:W-:Y:S01]  /*8e10*/  IADD3 R3, R3, R0, R2 ;  /* 0x0000000003037210 */ /* 0x000fe20007ffe002 */
[----:B------:R-:W-:Y:S01]  /*8e20*/  ULDC UR6, c[0x0][0x288] ;  /* 0x0000a20000067ab9 */ /* 0x000fe20000000800 */
[----:B------:R-:W-:Y:S01]  /*8e30*/  SEL R2, RZ, 0x8, P0 ;  /* 0x00000008ff027807 */ /* 0x000fe20000000000 */
[----:B------:R-:W-:Y:S01]  /*8e40*/  ULOP3.LUT UR41, UR39, 0x2, URZ, 0xfc, !UPT ;  /* 0x0000000227297892 */ /* 0x000fe2000f8efc3f */
[----:B------:R-:W-:Y:S01]  /*8e50*/  IADD3 R35, -R36, UR8, RZ ;  /* 0x0000000824237c10 */ /* 0x000fe2000fffe1ff */
[----:B------:R-:W-:Y:S01]  /*8e60*/  ULDC UR42, c[0x0][0xc] ;  /* 0x00000300002a7ab9 */ /* 0x000fe20000000800 */
[----:B------:R-:W-:Y:S01]  /*8e70*/  LOP3.LUT R29, R29, 0xffff7fff, RZ, 0xc0, !PT ;  /* 0xffff7fff1d1d7812 */ /* 0x000fe200078ec0ff */
[----:B------:R-:W-:Y:S01]  /*8e80*/  IMAD.IADD R2, R2, 0x1, R3 ;  /* 0x0000000102027824 */ /* 0x000fe200078e0203 */
[----:B------:R-:W-:Y:S01]  /*8e90*/  LOP3.LUT R0, R27, 0x1f8, RZ, 0xc0, !PT ;  /* 0x000001f81b007812 */ /* 0x000fe200078ec0ff */
[----:B------:R-:W-:Y:S01]  /*8ea0*/  IMAD.SHL.U32 R3, R19, 0x10, RZ ;  /* 0x0000001013037824 */ /* 0x000fe200078e00ff */
[----:B------:R-:W-:Y:S01]  /*8eb0*/  @P0 LOP3.LUT R16, R16, 0x4, RZ, 0xfc, !PT ;  /* 0x0000000410100812 */ /* 0x000fe200078efcff */
[----:B------:R-:W-:Y:S01]  /*8ec0*/  UIMAD UR38, UR38, UR6, URZ ;  /* 0x00000006262672a4 */ /* 0x000fe2000f8e023f */
[----:B------:R-:W-:Y:S01]  /*8ed0*/  ISETP.GE.AND P0, PT, R7, UR9, PT ;  /* 0x0000000907007c0c */ /* 0x000fe2000bf06270 */
[----:B------:R-:W-:Y:S01]  /*8ee0*/  UIADD3 UR40, UR4, -0x2, URZ ;  /* 0xfffffffe04287890 */ /* 0x000fe2000fffe03f */
[----:B------:R-:W-:-:S02]  /*8ef0*/  LOP3.LUT R16, R16, 0xbfffffff, RZ, 0xc0, !PT ;  /* 0xbfffffff10107812 */ /* 0x000fc400078ec0ff */
[C---:B------:R-:W-:Y:S02]  /*8f00*/  ISETP.LT.OR P3, PT, R35.reuse, 0x1, P0 ;  /* 0x000000012300780c */ /* 0x040fe40000761670 */
[C---:B------:R-:W-:Y:S02]  /*8f10*/  ISETP.LT.OR P2, PT, R35.reuse, 0x11, P0 ;  /* 0x000000112300780c */ /* 0x040fe40000741670 */
[----:B------:R-:W-:Y:S02]  /*8f20*/  ISETP.LT.OR P1, PT, R35, 0x21, P0 ;  /* 0x000000212300780c */ /* 0x000fe40000721670 */
[----:B------:R-:W-:Y:S02]  /*8f30*/  LOP3.LUT R0, R0, 0x38, R19, 0x78, !PT ;  /* 0x0000003800007812 */ /* 0x000fe400078e7813 */
[----:B------:R-:W-:Y:S01]  /*8f40*/  LOP3.LUT R30, R36, 0x70, R3, 0xf8, !PT ;  /* 0x00000070241e7812 */ /* 0x000fe200078ef803 */
[----:B------:R-:W-:Y:S01]  /*8f50*/  IMAD.U32 R3, RZ, RZ, UR5 ;  /* 0x00000005ff037e24 */ /* 0x000fe2000f8e00ff */
[----:B------:R-:W-:-:S03]  /*8f60*/  LOP3.LUT R27, R0, 0x200, R27, 0xf8, !PT ;  /* 0x00000200001b7812 */ /* 0x000fc600078ef81b */
[----:B------:R-:W-:Y:S01]  /*8f70*/  @P3 LOP3.LUT R29, R29, 0x8000, RZ, 0xfc, !PT ;  /* 0x000080001d1d3812 */ /* 0x000fe200078efcff */
[----:B------:R-:W-:Y:S01]  /*8f80*/  IMAD R0, R3, 0x60, R30 ;  /* 0x0000006003007824 */ /* 0x000fe200078e021e */
[----:B------:R-:W-:Y:S02]  /*8f90*/  ISETP.LT.OR P3, PT, R35, 0x31, P0 ;  /* 0x000000312300780c */ /* 0x000fe40000761670 */
[----:B------:R-:W-:Y:S02]  /*8fa0*/  LOP3.LUT R29, R29, 0xffffbfff, RZ, 0xc0, !PT ;  /* 0xffffbfff1d1d7812 */ /* 0x000fe400078ec0ff */
[----:B------:R1:W-:Y:S01]  /*8fb0*/  STL [R1+0xc], R0 ;  /* 0x00000c0001007387 */ /* 0x0003e20000100800 */
[----:B------:R-:W-:Y:S02]  /*8fc0*/  LEA R8, R27, UR37, 0x1 ;  /* 0x000000251b087c11 */ /* 0x000fe4000f8e08ff */
[----:B------:R-:W-:Y:S02]  /*8fd0*/  @P2 LOP3.LUT R29, R29, 0x4000, RZ, 0xfc, !PT ;  /* 0x000040001d1d2812 */ /* 0x000fe400078efcff */
[----:B------:R-:W-:-:S02]  /*8fe0*/  ISETP.LT.OR P2, PT, R35, 0x41, P0 ;  /* 0x000000412300780c */ /* 0x000fc40000741670 */
[----:B------:R-:W-:-:S04]  /*8ff0*/  LOP3.LUT R29, R29, 0xffffdfff, RZ, 0xc0, !PT ;  /* 0xffffdfff1d1d7812 */ /* 0x000fc800078ec0ff */
[----:B------:R-:W-:Y:S02]  /*9000*/  @P1 LOP3.LUT R29, R29, 0x2000, RZ, 0xfc, !PT ;  /* 0x000020001d1d1812 */ /* 0x000fe400078efcff */
[----:B------:R-:W-:Y:S02]  /*9010*/  ISETP.LT.OR P1, PT, R35, 0x51, P0 ;  /* 0x000000512300780c */ /* 0x000fe40000721670 */
        /* <DEDUP_REMOVED lines=23> */
[----:B------:R-:W-:Y:S02]  /*9190*/  LOP3.LUT R29, R29, 0xfffbffff, RZ, 0xc0, !PT ;  /* 0xfffbffff1d1d7812 */ /* 0x000fe400078ec0ff */
[----:B------:R-:W-:Y:S02]  /*91a0*/  @P2 LOP3.LUT R16, R16, 0x40000000, RZ, 0xfc, !PT ;  /* 0x4000000010102812 */ /* 0x000fe400078efcff */
[----:B------:R-:W-:Y:S02]  /*91b0*/  @P1 LOP3.LUT R29, R29, 0x40000, RZ, 0xfc, !PT ;  /* 0x000400001d1d1812 */ /* 0x000fe400078efcff */
[----:B------:R-:W-:Y:S02]  /*91c0*/  ISETP.LT.OR P2, PT, R35, 0x11, !P0 ;  /* 0x000000112300780c */ /* 0x000fe40004741670 */
[----:B------:R-:W-:Y:S02]  /*91d0*/  LOP3.LUT R29, R29, 0xffffff7f, RZ, 0xc0, !PT ;  /* 0xffffff7f1d1d7812 */ /* 0x000fe400078ec0ff */
[----:B------:R-:W-:-:S02]  /*91e0*/  ISETP.LT.OR P1, PT, R35, 0x21, !P0 ;  /* 0x000000212300780c */ /* 0x000fc40004721670 */
[----:B------:R-:W-:Y:S02]  /*91f0*/  @P3 LOP3.LUT R29, R29, 0x80, RZ, 0xfc, !PT ;  /* 0x000000801d1d3812 */ /* 0x000fe400078efcff */
[----:B------:R-:W-:Y:S02]  /*9200*/  ISETP.LT.OR P3, PT, R35, 0x31, !P0 ;  /* 0x000000312300780c */ /* 0x000fe40004761670 */
[----:B------:R-:W-:Y:S02]  /*9210*/  LOP3.LUT R29, R29, 0xffffffbf, RZ, 0xc0, !PT ;  /* 0xffffffbf1d1d7812 */ /* 0x000fe400078ec0ff */
[----:B------:R-:W-:Y:S02]  /*9220*/  LOP3.LUT R16, R16, 0xdfffffff, RZ, 0xc0, !PT ;  /* 0xdfffffff10107812 */ /* 0x000fe400078ec0ff */
[----:B------:R-:W-:Y:S02]  /*9230*/  @P2 LOP3.LUT R29, R29, 0x40, RZ, 0xfc, !PT ;  /* 0x000000401d1d2812 */ /* 0x000fe400078efcff */
[----:B------:R-:W-:-:S02]  /*9240*/  ISETP.LT.OR P2, PT, R35, 0x41, !P0 ;  /* 0x000000412300780c */ /* 0x000fc40004741670 */
        /* <DEDUP_REMOVED lines=19> */
[----:B------:R-:W-:-:S03]  /*9380*/  LOP3.LUT R29, R29, 0xfffffffe, RZ, 0xc0, !PT ;  /* 0xfffffffe1d1d7812 */ /* 0x000fc600078ec0ff */
[----:B------:R-:W-:Y:S02]  /*9390*/  @P3 LOP3.LUT R16, R16, 0x80000000, RZ, 0xfc, !PT ;  /* 0x8000000010103812 */ /* 0x000fe400078efcff */
[----:B------:R-:W-:Y:S02]  /*93a0*/  @P1 LOP3.LUT R29, R29, 0x1, RZ, 0xfc, !PT ;  /* 0x000000011d1d1812 */ /* 0x000fe400078efcff */
[----:B------:R-:W-:Y:S02]  /*93b0*/  ISETP.LT.OR P1, PT, R35, 0x51, !P0 ;  /* 0x000000512300780c */ /* 0x000fe40004721670 */
[----:B------:R-:W-:Y:S02]  /*93c0*/  ISETP.GE.AND P0, PT, R0, UR36, PT ;  /* 0x0000002400007c0c */ /* 0x000fe4000bf06270 */
[----:B------:R-:W-:Y:S02]  /*93d0*/  LOP3.LUT R16, R16, 0xefffffff, RZ, 0xc0, !PT ;  /* 0xefffffff10107812 */ /* 0x000fe400078ec0ff */
[----:B------:R-:W-:-:S02]  /*93e0*/  ISETP.LT.U32.AND P0, PT, R30, 0x60, !P0 ;  /* 0x000000601e00780c */ /* 0x000fc40004701070 */
[----:B------:R-:W-:Y:S02]  /*93f0*/  @P2 LOP3.LUT R16, R16, 0x10000000, RZ, 0xfc, !PT ;  /* 0x1000000010102812 */ /* 0x000fe400078efcff */
[----:B------:R-:W-:Y:S02]  /*9400*/  ISETP.GE.AND P2, PT, R4, UR11, PT ;  /* 0x0000000b04007c0c */ /* 0x000fe4000bf46270 */
[----:B------:R-:W-:Y:S02]  /*9410*/  LOP3.LUT R16, R16, 0xffefffff, RZ, 0xc0, !PT ;  /* 0xffefffff10107812 */ /* 0x000fe400078ec0ff */
[----:B------:R-:W-:-:S04]  /*9420*/  LOP3.LUT R29, R29, 0xfffeffff, RZ, 0xc0, !PT ;  /* 0xfffeffff1d1d7812 */ /* 0x000fc800078ec0ff */
[----:B------:R-:W-:Y:S02]  /*9430*/  @P1 LOP3.LUT R29, R29, 0x10000, RZ, 0xfc, !PT ;  /* 0x000100001d1d1812 */ /* 0x000fe400078efcff */
[----:B------:R-:W-:Y:S02]  /*9440*/  @P0 LOP3.LUT R16, R16, 0x100000, RZ, 0xfc, !PT ;  /* 0x0010000010100812 */ /* 0x000fe400078efcff */
[----:B------:R-:W-:Y:S02]  /*9450*/  ISETP.GE.AND P1, PT, R5, UR11, PT ;  /* 0x0000000b05007c0c */ /* 0x000fe4000bf26270 */
[----:B------:R-:W-:Y:S02]  /*9460*/  LOP3.LUT R16, R16, 0xfffdffff, RZ, 0xc0, !PT ;  /* 0xfffdffff10107812 */ /* 0x000fe400078ec0ff */
[----:B------:R-:W-:Y:S02]  /*9470*/  ISETP.GE.AND P0, PT, R6, UR11, PT ;  /* 0x0000000b06007c0c */ /* 0x000fe4000bf06270 */
[----:B------:R-:W-:-:S02]  /*9480*/  @P2 LOP3.LUT R16, R16, 0x20000, RZ, 0xfc, !PT ;  /* 0x0002000010102812 */ /* 0x000fc400078efcff */
        /* <DEDUP_REMOVED lines=31> */
.L_x_9289:
[----:B0-----:R-:W0:Y:S01]  /*9680*/  LDC R0, c[0x0][0xd38] ;  /* 0x00034e00ff007b82 */ /* 0x001e220000000800 */
[----:B------:R-:W-:Y:S01]  /*9690*/  MOV R24, R37 ;  /* 0x0000002500187202 */ /* 0x000fe20000000f00 */
[----:B------:R-:W-:Y:S05]  /*96a0*/  YIELD ;  /* 0x0000000000007946 */ /* 0x000fea0003800000 */
[----:B------:R-:W-:Y:S01]  /*96b0*/  ULDC.64 UR4, c[0x0][0xb20] ;  /* 0x0002c80000047ab9 */ /* 0x000fe20000000a00 */
[----:B------:R-:W-:Y:S01]  /*96c0*/  IMAD.MOV.U32 R33, RZ, RZ, RZ ;  /* 0x000000ffff217224 */ /* 0x000fe200078e00ff */
[----:B0-----:R-:W-:-:S13]  /*96d0*/  ISETP.NE.AND P0, PT, R0, 0x1, PT ;  /* 0x000000010000780c */ /* 0x001fda0003f05270 */
[----:B------:R-:W0:Y:S08]  /*96e0*/  @P0 LDC R0, c[0x0][0xd3c] ;  /* 0x00034f00ff000b82 */ /* 0x000e300000000800 */
[----:B-1----:R-:W1:Y:S01]  /*96f0*/  @P0 LDC R3, c[0x0][0xd40] ;  /* 0x00035000ff030b82 */ /* 0x002e620000000800 */
[----:B0-----:R-:W-:-:S05]  /*9700*/  @P0 IMAD.HI.U32 R0, R37, R0, RZ ;  /* 0x0000000025000227 */ /* 0x001fca00078e00ff */
[----:B-1----:R-:W-:Y:S02]  /*9710*/  @P0 SHF.R.U32.HI R24, RZ, R3, R0 ;  /* 0x00000003ff180219 */ /* 0x002fe40000011600 */
        /* <DEDUP_REMOVED lines=14> */
[----:B0-2---:R-:W-:Y:S05]  /*9800*/  @!P0 BRA `(.L_x_9253) ;  /* 0x0000000000408947 */ /* 0x005fea0003800000 */
[----:B------:R-:W-:Y:S01]  /*9810*/  MOV R2, 0x0 ;  /* 0x0000000000027802 */ /* 0x000fe20000000f00 */
[----:B------:R-:W-:Y:S01]  /*9820*/  ULDC.64 UR4, c[0x4][0xf0] ;  /* 0x01003c0000047ab9 */ /* 0x000fe20000000a00 */
[----:B------:R-:W-:Y:S01]  /*9830*/  ULDC.64 UR6, c[0x4][0xf8] ;  /* 0x01003e0000067ab9 */ /* 0x000fe20000000a00 */
[----:B------:R-:W-:Y:S02]  /*9840*/  IMAD.U32 R4, RZ, RZ, UR4 ;  /* 0x00000004ff047e24 */ /* 0x000fe4000f8e00ff */
[----:B------:R-:W-:Y:S01]  /*9850*/  IMAD.U32 R5, RZ, RZ, UR5 ;  /* 0x00000005ff057e24 */ /* 0x000fe2000f8e00ff */
[----:B------:R-:W0:Y:S01]  /*9860*/  LDC.64 R2, c[0x4][R2] ;  /* 0x0100000002027b82 */ /* 0x000e220000000a00 */
[----:B------:R-:W-:Y:S01]  /*9870*/  ULDC.64 UR4, c[0x4][0x8] ;  /* 0x0100020000047ab9 */ /* 0x000fe20000000a00 */
[----:B------:R-:W-:Y:S01]  /*9880*/  IMAD.U32 R6, RZ, RZ, UR6 ;  /* 0x00000006ff067e24 */ /* 0x000fe2000f8e00ff */
[----:B------:R-:W-:Y:S01]  /*9890*/  MOV R10, UR4 ;  /* 0x00000004000a7c02 */ /* 0x000fe20008000f00 */
[----:B------:R-:W-:-:S02]  /*98a0*/  IMAD.U32 R7, RZ, RZ, UR7 ;  /* 0x00000007ff077e24 */ /* 0x000fc4000f8e00ff */
[----:B------:R-:W-:Y:S02]  /*98b0*/  IMAD.U32 R11, RZ, RZ, UR5 ;  /* 0x00000005ff0b7e24 */ /* 0x000fe4000f8e00ff */
[----:B------:R-:W-:Y:S02]  /*98c0*/  IMAD.MOV.U32 R8, RZ, RZ, 0x70 ;  /* 0x00000070ff087424 */ /* 0x000fe400078e00ff */
[----:B------:R-:W-:Y:S02]  /*98d0*/  IMAD.MOV.U32 R12, RZ, RZ, 0x1 ;  /* 0x00000001ff0c7424 */ /* 0x000fe400078e00ff */
[----:B------:R-:W-:-:S07]  /*98e0*/  IMAD.MOV.U32 R13, RZ, RZ, RZ ;  /* 0x000000ffff0d7224 */ /* 0x000fce00078e00ff */
[----:B------:R-:W-:-:S07]  /*98f0*/  LEPC R20, `(.L_x_9253) ;  /* 0x000000001014794e */ /* 0x000fce0000000000 */
[----:B0----5:R-:W-:Y:S05]  /*9900*/  CALL.ABS.NOINC R2 ;  /* 0x0000000002007343 */ /* 0x021fea0003c00000 */
.L_x_9253:
        /* <DEDUP_REMOVED lines=20> */
.L_x_9255:
[----:B------:R0:W1:Y:S01]  /*9a50*/  LDC.64 R2, c[0x4][R17] ;  /* 0x0100000011027b82 */ /* 0x0000620000000a00 */
[----:B------:R-:W-:Y:S01]  /*9a60*/  ULDC.64 UR4, c[0x4][0xf0] ;  /* 0x01003c0000047ab9 */ /* 0x000fe20000000a00 */
[----:B------:R-:W-:Y:S01]  /*9a70*/  ULDC.64 UR6, c[0x4][0xf8] ;  /* 0x01003e0000067ab9 */ /* 0x000fe20000000a00 */
[----:B------:R-:W-:Y:S01]  /*9a80*/  MOV R4, UR4 ;  /* 0x0000000400047c02 */ /* 0x000fe20008000f00 */
        /* <DEDUP_REMOVED lines=11> */
.L_x_9254:
        /* <DEDUP_REMOVED lines=13> */
.L_x_9307:
        /* <DEDUP_REMOVED lines=19> */
[----:B------:R-:W-:-:S05]  /*9d40*/  @P1 IMAD.WIDE.U32 R2, R32, R6, R2 ;  /* 0x0000000620021225 */ /* 0x000fca00078e0002 */
[----:B------:R-:W-:Y:S02]  /*9d50*/  @P1 IADD3 R0, R3, R7, RZ ;  /* 0x0000000703001210 */ /* 0x000fe40007ffe0ff */
[----:B--2---:R-:W-:-:S04]  /*9d60*/  @P1 LEA R4, P0, R2, R4, 0x2 ;  /* 0x0000000402041211 */ /* 0x004fc800078010ff */
        /* <DEDUP_REMOVED lines=11> */
.L_x_9257:
[----:B------:R-:W-:Y:S01]  /*9e20*/  LEA R17, R18, UR37, 0x3 ;  /* 0x0000002512117c11 */ /* 0x000fe2000f8e18ff */
[----:B------:R-:W-:Y:S01]  /*9e30*/  BSSY B0, `(.L_x_9258) ;  /* 0x0000004000007945 */ /* 0x000fe20003800000 */
[----:B------:R-:W-:-:S04]  /*9e40*/  SHF.L.U32 R0, R28, 0x1f, RZ ;  /* 0x0000001f1c007819 */ /* 0x000fc800000006ff */
[----:B------:R-:W0:Y:S02]  /*9e50*/  SYNCS.PHASECHK.TRANS64.TRYWAIT P0, [R17+URZ+0x32440], R0 ;  /* 0x03244000110075a7 */ /* 0x000e24000800017f */
[----:B0-----:R-:W-:Y:S05]  /*9e60*/  @!P0 BRA `(.L_x_9259) ;  /* 0x0000003800ac8947 */ /* 0x001fea0003800000 */
.L_x_9308:
[----:B------:R-:W-:Y:S05]  /*9e70*/  BSYNC B0 ;  /* 0x0000000000007941 */ /* 0x000fea0003800000 */
.L_x_9258:
[----:B0-----:R-:W-:Y:S01]  /*9e80*/  SHF.R.S32.HI R0, RZ, 0x1f, R25 ;  /* 0x0000001fff007819 */ /* 0x001fe20000011419 */
[----:B------:R-:W0:Y:S01]  /*9e90*/  S2R R20, SR_TID.X ;  /* 0x0000000000147919 */ /* 0x000e220000002100 */
[----:B------:R-:W-:Y:S01]  /*9ea0*/  ULDC.64 UR4, c[0x0][0x300] ;  /* 0x0000c00000047ab9 */ /* 0x000fe20000000a00 */
[----:B-----5:R-:W-:Y:S01]  /*9eb0*/  SHF.R.S32.HI R4, RZ, 0x1f, R23 ;  /* 0x0000001fff047819 */ /* 0x020fe20000011417 */
[----:B------:R-:W-:Y:S01]  /*9ec0*/  IMAD.WIDE.U32 R2, R25, UR4, RZ ;  /* 0x0000000419027c25 */ /* 0x000fe2000f8e00ff */
[----:B------:R1:W-:Y:S01]  /*9ed0*/  STL [R1], R0 ;  /* 0x0000000001007387 */ /* 0x0003e20000100800 */
[----:B------:R-:W-:-:S03]  /*9ee0*/  LOP3.LUT P1, RZ, R16, 0x1, RZ, 0xc0, !PT ;  /* 0x0000000110ff7812 */ /* 0x000fc6000782c0ff */
[----:B------:R2:W-:Y:S01]  /*9ef0*/  STL [R1+0x4], R4 ;  /* 0x0000040401007387 */ /* 0x0005e20000100800 */
[----:B-1----:R-:W-:-:S04]  /*9f00*/  IMAD R0, R0, UR4, RZ ;  /* 0x0000000400007c24 */ /* 0x002fc8000f8e02ff */
        /* <DEDUP_REMOVED lines=8> */
[----:B0-----:R-:W-:Y:S01]  /*9f90*/  SHF.L.U32 R20, R20, 0x3, RZ ;  /* 0x0000000314147819 */ /* 0x001fe200000006ff */
[----:B------:R-:W-:Y:S02]  /*9fa0*/  IMAD R0, R31, UR4, RZ ;  /* 0x000000041f007c24 */ /* 0x000fe4000f8e02ff */
[----:B------:R-:W-:Y:S01]  /*9fb0*/  IMAD.WIDE.U32 R2, R19, UR4, R2 ;  /* 0x0000000413027c25 */ /* 0x000fe2000f8e0002 */
[----:B------:R-:W-:-:S03]  /*9fc0*/  LOP3.LUT R20, R20, 0x38, RZ, 0xc0, !PT ;  /* 0x0000003814147812 */ /* 0x000fc600078ec0ff */
[----:B------:R-:W-:Y:S01]  /*9fd0*/  IMAD R5, R19, UR5, R0 ;  /* 0x0000000513057c24 */ /* 0x000fe2000f8e0200 */
[----:B------:R-:W-:Y:S01]  /*9fe0*/  ULDC.64 UR4, c[0x0][0x2e8] ;  /* 0x0000ba0000047ab9 */ /* 0x000fe20000000a00 */
[----:B--2---:R-:W-:Y:S01]  /*9ff0*/  IMAD R4, R18, 0x1800, R27 ;  /* 0x0000180012047824 */ /* 0x004fe200078e021b */
[----:B------:R-:W-:Y:S01]  /*a000*/  LEA R0, P0, R2, UR4, 0x1 ;  /* 0x0000000402007c11 */ /* 0x000fe2000f8008ff */
[----:B------:R-:W-:Y:S01]  /*a010*/  IMAD.IADD R5, R3, 0x1, R5 ;  /* 0x0000000103057824 */ /* 0x000fe200078e0205 */
[----:B------:R-:W-:-:S04]  /*a020*/  UMOV UR4, 0xffffffff ;  /* 0xffffffff00047882 */ /* 0x000fc80000000000 */
        /* <DEDUP_REMOVED lines=19> */
[----:B------:R-:W0:Y:S02]  /*a160*/  SHFL.IDX PT, R14, R0, 0x2, 0x181f ;  /* 0x00581f00000e7f89 */ /* 0x000e2400000e0000 */
[----:B------:R-:W-:Y:S02]  /*a170*/  @P5 IMAD.X R6, RZ, RZ, R6, P0 ;  /* 0x000000ffff065224 */ /* 0x000fe400000e0606 */
[----:B------:R-:W-:Y:S02]  /*a180*/  @P5 IMAD.MOV.U32 R2, RZ, RZ, R11 ;  /* 0x000000ffff025224 */ /* 0x000fe400078e000b */
[----:B------:R-:W-:-:S05]  /*a190*/  @P5 IMAD.MOV.U32 R3, RZ, RZ, R6 ;  /* 0x000000ffff035224 */ /* 0x000fca00078e0006 */
[----:B------:R1:W-:Y:S01]  /*a1a0*/  @P5 LDGSTS.E.BYPASS.LTC128B.128 [R12+0x1cc00], desc[UR48][R2.64], !P1 ;  /* 0x1cc00000020c5fae */ /* 0x0003e2000c901d70 */
[----:B0-----:R-:W-:-:S03]  /*a1b0*/  @P4 LEA R10, P0, R20, R14, 0x1 ;  /* 0x0000000e140a4211 */ /* 0x001fc600078008ff */
[----:B-1----:R-:W-:Y:S01]  /*a1c0*/  SHFL.IDX PT, R2, R5, 0x4, 0x181f ;  /* 0x00981f0005027f89 */ /* 0x002fe200000e0000 */
[----:B------:R-:W-:-:S03]  /*a1d0*/  @P4 LEA R12, R4, UR37, 0x1 ;  /* 0x00000025040c4c11 */ /* 0x000fc6000f8e08ff */
[----:B------:R-:W0:Y:S01]  /*a1e0*/  SHFL.IDX PT, R14, R0, 0x3, 0x181f ;  /* 0x00781f00000e7f89 */ /* 0x000e2200000e0000 */
[----:B------:R-:W-:-:S03]  /*a1f0*/  @P4 IMAD.X R9, RZ, RZ, R9, P0 ;  /* 0x000000ffff094224 */ /* 0x000fc600000e0609 */
[----:B------:R-:W-:Y:S01]  /*a200*/  SHFL.IDX PT, R5, R5, 0x5, 0x181f ;  /* 0x00b81f0005057f89 */ /* 0x000fe200000e0000 */
[----:B------:R-:W-:Y:S01]  /*a210*/  @P4 IMAD.MOV.U32 R3, RZ, RZ, R9 ;  /* 0x000000ffff034224 */ /* 0x000fe200078e0009 */
[----:B------:R-:W-:Y:S02]  /*a220*/  @P3 LEA R9, R4, UR37, 0x1 ;  /* 0x0000002504093c11 */ /* 0x000fe4000f8e08ff */
[C---:B0-----:R-:W-:Y:S02]  /*a230*/  @P3 LEA R8, P0, R20.reuse, R14, 0x1 ;  /* 0x0000000e14083211 */ /* 0x041fe400078008ff */
[----:B------:R-:W0:Y:S03]  /*a240*/  SHFL.IDX PT, R14, R0, 0x4, 0x181f ;  /* 0x00981f00000e7f89 */ /* 0x000e2600000e0000 */
[----:B------:R-:W-:Y:S01]  /*a250*/  @P3 IMAD.X R7, RZ, RZ, R7, P0 ;  /* 0x000000ffff073224 */ /* 0x000fe200000e0607 */
[----:B0-----:R-:W-:-:S02]  /*a260*/  @P2 LEA R6, P0, R20, R14, 0x1 ;  /* 0x0000000e14062211 */ /* 0x001fc400078008ff */
[----:B------:R0:W1:Y:S02]  /*a270*/  SHFL.IDX PT, R14, R0, 0x5, 0x181f ;  /* 0x00b81f00000e7f89 */ /* 0x00006400000e0000 */
[----:B------:R-:W-:Y:S01]  /*a280*/  @P2 IADD3.X R11, RZ, R2, RZ, P0, !PT ;  /* 0x00000002ff0b2210 */ /* 0x000fe200007fe4ff */
        /* <DEDUP_REMOVED lines=9> */
.L_x_9322:
[----:B------:R-:W-:-:S13]  /*a320*/  ISETP.GE.AND P2, PT, R35, 0x51, PT ;  /* 0x000000512300780c */ /* 0x000fda0003f46270 */
[----:B0-----:R-:W-:-:S04]  /*a330*/  @P2 LEA R2, P0, R20, R14, 0x1 ;  /* 0x0000000e14022211 */ /* 0x001fc800078008ff */
[----:B------:R-:W-:Y:S02]  /*a340*/  @P2 IADD3.X R3, RZ, R5, RZ, P0, !PT ;  /* 0x00000005ff032210 */ /* 0x000fe400007fe4ff */
[----:B------:R-:W-:Y:S02]  /*a350*/  @P2 LEA R5, R4, UR37, 0x1 ;  /* 0x0000002504052c11 */ /* 0x000fe4000f8e08ff */
[----:B------:R-:W-:-:S03]  /*a360*/  PLOP3.LUT P0, PT, PT, PT, PT, 0x80, 0x0 ;  /* 0x000000000000781c */ /* 0x000fc60003f0f070 */
[----:B------:R-:W-:Y:S01]  /*a370*/  @!PT LDS RZ, [RZ] ;  /* 0x00000000fffff984 */ /* 0x000fe20000000800 */
[----:B------:R-:W-:Y:S01]  /*a380*/  @!PT LDS RZ, [RZ] ;  /* 0x00000000fffff984 */ /* 0x000fe20000000800 */
[----:B------:R-:W-:Y:S01]  /*a390*/  @!PT LDS RZ, [RZ] ;  /* 0x00000000fffff984 */ /* 0x000fe20000000800 */
[----:B------:R0:W-:Y:S01]  /*a3a0*/  @P2 LDGSTS.E.BYPASS.LTC128B.128 [R5+0x1ec00], desc[UR48][R2.64], !P1 ;  /* 0x1ec0000002052fae */ /* 0x0001e2000c901d70 */
[----:B------:R-:W-:-:S09]  /*a3b0*/  NOP ;  /* 0x0000000000007918 */ /* 0x000fd20000000000 */
.L_x_9261:
        /* <DEDUP_REMOVED lines=11> */
.L_x_9262:
[----:B------:R1:W-:Y:S02]  /*a470*/  SYNCS.ARRIVE.TRANS64.A1T0 RZ, [R17+URZ+0x32430], RZ ;  /* 0x032430ff11ff79a7 */ /* 0x0003e4000810003f */
[----:B------:R-:W-:Y:S05]  /*a480*/  WARPSYNC.ALL ;  /* 0x0000000000007948 */ /* 0x000fea0003800000 */
[----:B------:R-:W-:Y:S01]  /*a490*/  UIADD3 UR4, UR37, 0x18400, URZ ;  /* 0x0001840025047890 */ /* 0x000fe2000fffe03f */
[----:B------:R-:W-:-:S03]  /*a4a0*/  SHF.R.S32.HI R26, RZ, 0x1f, R22 ;  /* 0x0000001fff1a7819 */ /* 0x000fc60000011416 */
        /* <DEDUP_REMOVED lines=20> */
.L_x_9263:
[----:B------:R-:W2:Y:S01]  /*a5f0*/  LDC R6, c[0x0][0x448] ;  /* 0x00011200ff067b82 */ /* 0x000ea20000000800 */
[----:B------:R-:W-:Y:S01]  /*a600*/  IMAD.MOV R0, RZ, RZ, -R24 ;  /* 0x000000ffff007224 */ /* 0x000fe200078e0a18 */
[----:B------:R-:W-:Y:S01]  /*a610*/  ULDC UR4, c[0x0][0xd38] ;  /* 0x00034e0000047ab9 */ /* 0x000fe20000000800 */
[----:B------:R-:W-:Y:S02]  /*a620*/  LOP3.LUT R16, R16, 0xfff7ffff, RZ, 0xc0, !PT ;  /* 0xfff7ffff10107812 */ /* 0x000fe400078ec0ff */
[----:B------:R-:W-:Y:S01]  /*a630*/  IMAD R0, R0, UR4, R37 ;  /* 0x0000000400007c24 */ /* 0x000fe2000f8e0225 */
[----:B------:R-:W-:-:S03]  /*a640*/  ULDC.64 UR4, c[0x0][0x2d8] ;  /* 0x0000b60000047ab9 */ /* 0x000fc60000000a00 */
[----:B------:R-:W-:-:S05]  /*a650*/  IMAD.SHL.U32 R0, R0, 0x80, RZ ;  /* 0x0000008000007824 */ /* 0x000fca00078e00ff */
[----:B------:R-:W-:-:S05]  /*a660*/  LOP3.LUT R24, R30, R0, RZ, 0xfc, !PT ;  /* 0x000000001e187212 */ /* 0x000fca00078efcff */
[----:B------:R-:W-:Y:S01]  /*a670*/  IMAD.MOV.U32 R4, RZ, RZ, R24 ;  /* 0x000000ffff047224 */ /* 0x000fe200078e0018 */
[----:B--2---:R-:W-:-:S13]  /*a680*/  ISETP.NE.AND P0, PT, R6, 0x1, PT ;  /* 0x000000010600780c */ /* 0x004fda0003f05270 */
[----:B0-----:R-:W0:Y:S01]  /*a690*/  @P0 LDC R3, c[0x0][0x44c] ;  /* 0x00011300ff030b82 */ /* 0x001e220000000800 */
[----:B------:R-:W-:-:S04]  /*a6a0*/  @P0 LOP3.LUT R16, R16, 0x80000, RZ, 0xfc, !PT ;  /* 0x0008000010100812 */ /* 0x000fc800078efcff */
[----:B------:R-:W-:-:S03]  /*a6b0*/  LOP3.LUT P1, RZ, R16, 0x4000000, RZ, 0xc0, !PT ;  /* 0x0400000010ff7812 */ /* 0x000fc6000782c0ff */
[----:B------:R-:W2:Y:S01]  /*a6c0*/  @P0 LDC R5, c[0x0][0x450] ;  /* 0x00011400ff050b82 */ /* 0x000ea20000000800 */
[----:B0-----:R-:W-:-:S05]  /*a6d0*/  @P0 IMAD.HI.U32 R2, R24, R3, RZ ;  /* 0x0000000318020227 */ /* 0x001fca00078e00ff */
[----:B--2---:R-:W-:Y:S01]  /*a6e0*/  @P0 SHF.R.U32.HI R4, RZ, R5, R2 ;  /* 0x00000005ff040219 */ /* 0x004fe20000011602 */
[----:B------:R-:W-:-:S04]  /*a6f0*/  IMAD R2, R31, UR4, RZ ;  /* 0x000000041f027c24 */ /* 0x000fc8000f8e02ff */
        /* <DEDUP_REMOVED lines=9> */
[----:B------:R-:W-:Y:S02]  /*a790*/  IMAD.MOV R5, RZ, RZ, -R4 ;  /* 0x000000ffff057224 */ /* 0x000fe400078e0a04 */
[----:B------:R-:W-:-:S04]  /*a7a0*/  IMAD.WIDE.U32 R2, R4, UR4, R2 ;  /* 0x0000000404027c25 */ /* 0x000fc8000f8e0002 */
[----:B------:R-:W-:Y:S01]  /*a7b0*/  IMAD R5, R6, R5, R24 ;  /* 0x0000000506057224 */ /* 0x000fe200078e0218 */
        /* <DEDUP_REMOVED lines=15> */
[----:B------:R1:W-:Y:S01]  /*a8b0*/  STL [R1+0x10], R17 ;  /* 0x0000101101007387 */ /* 0x0003e20000100800 */
[----:B------:R-:W-:Y:S01]  /*a8c0*/  IMAD.IADD R0, R36, 0x1, R0 ;  /* 0x0000000124007824 */ /* 0x000fe200078e0200 */
[----:B------:R-:W-:Y:S02]  /*a8d0*/  LOP3.LUT R16, R16, 0xfffff7ff, RZ, 0xc0, !PT ;  /* 0xfffff7ff10107812 */ /* 0x000fe400078ec0ff */
[----:B------:R-:W0:Y:S01]  /*a8e0*/  SHFL.IDX PT, R14, R4, RZ, 0x181f ;  /* 0x00181fff040e7589 */ /* 0x000e2200000e0000 */
[C---:B------:R-:W-:Y:S01]  /*a8f0*/  VIADD R6, R0.reuse, 0x10 ;  /* 0x0000001000067836 */ /* 0x040fe20000000000 */
[C---:B------:R-:W-:Y:S02]  /*a900*/  ISETP.GE.AND P2, PT, R0.reuse, UR38, PT ;  /* 0x0000002600007c0c */ /* 0x040fe4000bf46270 */
[----:B------:R-:W2:Y:S01]  /*a910*/  SHFL.IDX PT, R3, R5, RZ, 0x181f ;  /* 0x00181fff05037589 */ /* 0x000ea200000e0000 */
[----:B------:R-:W-:Y:S02]  /*a920*/  IADD3 R13, R0, 0x40, RZ ;  /* 0x00000040000d7810 */ /* 0x000fe40007ffe0ff */
[----:B------:R-:W-:Y:S01]  /*a930*/  LOP3.LUT R29, R29, 0xffefffff, RZ, 0xc0, !PT ;  /* 0xffefffff1d1d7812 */ /* 0x000fe200078ec0ff */
[----:B-1----:R-:W1:Y:S01]  /*a940*/  S2R R17, SR_TID.X ;  /* 0x0000000000117919 */ /* 0x002e620000002100 */
[----:B------:R-:W-:Y:S01]  /*a950*/  ISETP.GE.AND P4, PT, R13, UR38, PT ;  /* 0x000000260d007c0c */ /* 0x000fe2000bf86270 */
[----:B------:R-:W3:Y:S05]  /*a960*/  SHFL.IDX PT, R10, R4, 0x1, 0x181f ;  /* 0x00381f00040a7f89 */ /* 0x000eea00000e0000 */
[----:B------:R-:W-:Y:S01]  /*a970*/  @P2 LOP3.LUT R16, R16, 0x800, RZ, 0xfc, !PT ;  /* 0x0000080010102812 */ /* 0x000fe200078efcff */
[----:B------:R-:W4:Y:S03]  /*a980*/  SHFL.IDX PT, R2, R5, 0x1, 0x181f ;  /* 0x00381f0005027f89 */ /* 0x000f2600000e0000 */
[----:B------:R-:W-:Y:S01]  /*a990*/  LOP3.LUT R16, R16, 0xfffffbff, RZ, 0xc0, !PT ;  /* 0xfffffbff10107812 */ /* 0x000fe200078ec0ff */
[----:B------:R-:W4:Y:S04]  /*a9a0*/  SHFL.IDX PT, R9, R4, 0x2, 0x181f ;  /* 0x00581f0004097f89 */ /* 0x000f2800000e0000 */
[----:B------:R-:W4:Y:S04]  /*a9b0*/  SHFL.IDX PT, R8, R5, 0x2, 0x181f ;  /* 0x00581f0005087f89 */ /* 0x000f2800000e0000 */
[----:B------:R-:W4:Y:S04]  /*a9c0*/  SHFL.IDX PT, R7, R4, 0x3, 0x181f ;  /* 0x00781f0004077f89 */ /* 0x000f2800000e0000 */
[----:B------:R-:W-:Y:S04]  /*a9d0*/  SHFL.IDX PT, R21, R4, 0x5, 0x181f ;  /* 0x00b81f0004157f89 */ /* 0x000fe800000e0000 */
[----:B------:R-:W-:Y:S01]  /*a9e0*/  SHFL.IDX PT, R15, R4, 0x6, 0x181f ;  /* 0x00d81f00040f7f89 */ /* 0x000fe200000e0000 */
[----:B-1----:R-:W-:-:S05]  /*a9f0*/  IMAD.SHL.U32 R17, R17, 0x8, RZ ;  /* 0x0000000811117824 */ /* 0x002fca00078e00ff */
[----:B------:R-:W-:-:S04]  /*aa00*/  LOP3.LUT R17, R17, 0x38, RZ, 0xc0, !PT ;  /* 0x0000003811117812 */ /* 0x000fc800078ec0ff */
[C---:B0-----:R-:W-:Y:S02]  /*aa10*/  @!P2 LEA R12, P0, R17.reuse, R14, 0x1 ;  /* 0x0000000e110ca211 */ /* 0x041fe400078008ff */
[----:B------:R-:W-:Y:S02]  /*aa20*/  SHFL.IDX PT, R14, R4, 0x4, 0x181f ;  /* 0x00981f00040e7f89 */ /* 0x000fe400000e0000 */
[----:B--2---:R-:W-:Y:S02]  /*aa30*/  @!P2 IADD3.X R3, RZ, R3, RZ, P0, !PT ;  /* 0x00000003ff03a210 */ /* 0x004fe400007fe4ff */
[----:B------:R-:W-:Y:S02]  /*aa40*/  ISETP.GE.AND P2, PT, R6, UR38, PT ;  /* 0x0000002606007c0c */ /* 0x000fe4000bf46270 */
[----:B------:R-:W0:Y:S11]  /*aa50*/  SHFL.IDX PT, R6, R5, 0x3, 0x181f ;  /* 0x00781f0005067f89 */ /* 0x000e3600000e0000 */
[----:B---3--:R-:W-:-:S02]  /*aa60*/  @!P2 LEA R10, P0, R17, R10, 0x1 ;  /* 0x0000000a110aa211 */ /* 0x008fc400078008ff */
[----:B------:R-:W-:-:S03]  /*aa70*/  @P2 LOP3.LUT R16, R16, 0x400, RZ, 0xfc, !PT ;  /* 0x0000040010102812 */ /* 0x000fc600078efcff */
[----:B----4-:R-:W-:Y:S01]  /*aa80*/  @!P2 IMAD.X R11, RZ, RZ, R2, P0 ;  /* 0x000000ffff0ba224 */ /* 0x010fe200000e0602 */
[----:B------:R-:W-:Y:S01]  /*aa90*/  LOP3.LUT R16, R16, 0xfffffdff, RZ, 0xc0, !PT ;  /* 0xfffffdff10107812 */ /* 0x000fe200078ec0ff */
[----:B------:R-:W-:-:S05]  /*aaa0*/  VIADD R2, R0, 0x20 ;  /* 0x0000002000027836 */ /* 0x000fca0000000000 */
[----:B------:R-:W-:Y:S01]  /*aab0*/  ISETP.GE.AND P6, PT, R2, UR38, PT ;  /* 0x0000002602007c0c */ /* 0x000fe2000bfc6270 */
[----:B------:R-:W-:-:S05]  /*aac0*/  VIADD R2, R0, 0x30 ;  /* 0x0000003000027836 */ /* 0x000fca0000000000 */
[----:B------:R-:W-:Y:S02]  /*aad0*/  ISETP.GE.AND P5, PT, R2, UR38, PT ;  /* 0x0000002602007c0c */ /* 0x000fe4000bfa6270 */
[----:B------:R-:W1:Y:S05]  /*aae0*/  SHFL.IDX PT, R2, R5, 0x4, 0x181f ;  /* 0x00981f0005027f89 */ /* 0x000e6a00000e0000 */
[----:B------:R-:W-:Y:S02]  /*aaf0*/  @!P6 LEA R9, P0, R17, R9, 0x1 ;  /* 0x000000091109e211 */ /* 0x000fe400078008ff */
[----:B------:R-:W-:Y:S02]  /*ab00*/  @P6 LOP3.LUT R16, R16, 0x200, RZ, 0xfc, !PT ;  /* 0x0000020010106812 */ /* 0x000fe400078efcff */
[----:B------:R-:W-:Y:S01]  /*ab10*/  @P6 LOP3.LUT R29, R29, 0x100000, RZ, 0xfc, !PT ;  /* 0x001000001d1d6812 */ /* 0x000fe200078efcff */
[----:B------:R-:W-:Y:S01]  /*ab20*/  @!P6 IMAD.X R8, RZ, RZ, R8, P0 ;  /* 0x000000ffff08e224 */ /* 0x000fe200000e0608 */
[----:B------:R-:W-:-:S02]  /*ab30*/  @!P5 LEA R7, P0, R17, R7, 0x1 ;  /* 0x000000071107d211 */ /* 0x000fc400078008ff */
[C---:B------:R-:W-:Y:S02]  /*ab40*/  LOP3.LUT P6, RZ, R16.reuse, 0x800, RZ, 0xc0, !PT ;  /* 0x0000080010ff7812 */ /* 0x040fe400078cc0ff */
[----:B------:R-:W-:Y:S01]  /*ab50*/  LOP3.LUT R16, R16, 0xfffffeff, RZ, 0xc0, !PT ;  /* 0xfffffeff10107812 */ /* 0x000fe200078ec0ff */
[----:B0-----:R-:W-:Y:S01]  /*ab60*/  @!P5 IMAD.X R6, RZ, RZ, R6, P0 ;  /* 0x000000ffff06d224 */ /* 0x001fe200000e0606 */
[----:B------:R-:W-:Y:S02]  /*ab70*/  @!P4 LEA R14, P0, R17, R14, 0x1 ;  /* 0x0000000e110ec211 */ /* 0x000fe400078008ff */
[----:B------:R-:W-:-:S04]  /*ab80*/  @P5 LOP3.LUT R16, R16, 0x100, RZ, 0xfc, !PT ;  /* 0x0000010010105812 */ /* 0x000fc800078efcff */
[----:B------:R-:W-:Y:S01]  /*ab90*/  LOP3.LUT R16, R16, 0xffffff7f, RZ, 0xc0, !PT ;  /* 0xffffff7f10107812 */ /* 0x000fe200078ec0ff */
[----:B-1----:R-:W-:Y:S02]  /*aba0*/  @!P4 IMAD.X R13, RZ, RZ, R2, P0 ;  /* 0x000000ffff0dc224 */ /* 0x002fe400000e0602 */
[----:B------:R-:W-:Y:S01]  /*abb0*/  VIADD R2, R0, 0x50 ;  /* 0x0000005000027836 */ /* 0x000fe20000000000 */
[----:B------:R-:W-:-:S04]  /*abc0*/  @P4 LOP3.LUT R16, R16, 0x80, RZ, 0xfc, !PT ;  /* 0x0000008010104812 */ /* 0x000fc800078efcff */
[----:B------:R-:W-:Y:S01]  /*abd0*/  ISETP.GE.AND P3, PT, R2, UR38, PT ;  /* 0x0000002602007c0c */ /* 0x000fe2000bf66270 */
[----:B------:R-:W-:Y:S01]  /*abe0*/  VIADD R2, R0, 0x60 ;  /* 0x0000006000027836 */ /* 0x000fe20000000000 */
[----:B------:R-:W-:-:S04]  /*abf0*/  LOP3.LUT R16, R16, 0xffffffbf, RZ, 0xc0, !PT ;  /* 0xffffffbf10107812 */ /* 0x000fc800078ec0ff */
[----:B------:R-:W-:Y:S02]  /*ac00*/  ISETP.GE.AND P2, PT, R2, UR38, PT ;  /* 0x0000002602007c0c */ /* 0x000fe4000bf46270 */
[----:B------:R-:W0:Y:S05]  /*ac10*/  SHFL.IDX PT, R2, R5, 0x5, 0x181f ;  /* 0x00b81f0005027f89 */ /* 0x000e2a00000e0000 */
[----:B------:R-:W-:Y:S02]  /*ac20*/  @!P3 LEA R21, P0, R17, R21, 0x1 ;  /* 0x000000151115b211 */ /* 0x000fe400078008ff */
[----:B------:R-:W-:-:S04]  /*ac30*/  @P3 LOP3.LUT R16, R16, 0x40, RZ, 0xfc, !PT ;  /* 0x0000004010103812 */ /* 0x000fc800078efcff */
[----:B------:R-:W-:-:S04]  /*ac40*/  LOP3.LUT R16, R16, 0xffffffdf, RZ, 0xc0, !PT ;  /* 0xffffffdf10107812 */ /* 0x000fc800078ec0ff */
[----:B------:R-:W-:Y:S01]  /*ac50*/  @P2 LOP3.LUT R16, R16, 0x20, RZ, 0xfc, !PT ;  /* 0x0000002010102812 */ /* 0x000fe200078efcff */
[----:B0-----:R-:W-:Y:S01]  /*ac60*/  @!P3 IMAD.X R20, RZ, RZ, R2, P0 ;  /* 0x000000ffff14b224 */ /* 0x001fe200000e0602 */
[----:B------:R-:W-:Y:S01]  /*ac70*/  @!P2 LEA R17, P0, R17, R15, 0x1 ;  /* 0x0000000f1111a211 */ /* 0x000fe200078008ff */
[----:B------:R-:W0:Y:S04]  /*ac80*/  SHFL.IDX PT, R2, R5, 0x6, 0x181f ;  /* 0x00d81f0005027f89 */ /* 0x000e2800000e0000 */
[----:B0-----:R-:W-:Y:S01]  /*ac90*/  @!P2 IMAD.X R15, RZ, RZ, R2, P0 ;  /* 0x000000ffff0fa224 */ /* 0x001fe200000e0602 */
[----:B------:R-:W-:Y:S01]  /*aca0*/  LOP3.LUT P0, RZ, R16, 0x400, RZ, 0xc0, !PT ;  /* 0x0000040010ff7812 */ /* 0x000fe2000780c0ff */
[----:B------:R-:W-:Y:S01]  /*acb0*/  @!P6 IMAD.MOV.U32 R2, RZ, RZ, R12 ;  /* 0x000000ffff02e224 */ /* 0x000fe200078e000c */
[----:B------:R-:W-:-:S05]  /*acc0*/  LEA R12, R27, UR37, 0x1 ;  /* 0x000000251b0c7c11 */ /* 0x000fca000f8e08ff */
[----:B------:R0:W-:Y:S01]  /*acd0*/  @!P6 LDGSTS.E.BYPASS.LTC128B.128 [R12+0x18400], desc[UR48][R2.64], !P1 ;  /* 0x18400000020cefae */ /* 0x0001e2000c901d70 */
[----:B------:R-:W-:-:S05]  /*ace0*/  LOP3.LUT P6, RZ, R29, 0x100000, RZ, 0xc0, !PT ;  /* 0x001000001dff7812 */ /* 0x000fca00078cc0ff */
[----:B0-----:R-:W-:Y:S01]  /*acf0*/  @!P0 MOV R2, R10 ;  /* 0x0000000a00028202 */ /* 0x001fe20000000f00 */
[----:B------:R-:W-:-:S05]  /*ad00*/  @!P0 IMAD.MOV.U32 R3, RZ, RZ, R11 ;  /* 0x000000ffff038224 */ /* 0x000fca00078e000b */
[----:B------:R0:W-:Y:S02]  /*ad10*/  @!P0 LDGSTS.E.BYPASS.LTC128B.128 [R12+0x18c00], desc[UR48][R2.64], !P1 ;  /* 0x18c00000020c8fae */ /* 0x0001e4000c901d70 */
[----:B0-----:R-:W-:Y:S02]  /*ad20*/  @!P6 IMAD.MOV.U32 R2, RZ, RZ, R9 ;  /* 0x000000ffff02e224 */ /* 0x001fe400078e0009 */
[----:B------:R-:W-:-:S05]  /*ad30*/  @!P6 IMAD.MOV.U32 R3, RZ, RZ, R8 ;  /* 0x000000ffff03e224 */ /* 0x000fca00078e0008 */
[----:B------:R0:W-:Y:S02]  /*ad40*/  @!P6 LDGSTS.E.BYPASS.LTC128B.128 [R12+0x19400], desc[UR48][R2.64], !P1 ;  /* 0x19400000020cefae */ /* 0x0001e4000c901d70 */
[----:B0-----:R-:W-:Y:S02]  /*ad50*/  @!P5 IMAD.MOV.U32 R2, RZ, RZ, R7 ;  /* 0x000000ffff02d224 */ /* 0x001fe400078e0007 */
[----:B------:R-:W-:-:S05]  /*ad60*/  @!P5 IMAD.MOV.U32 R3, RZ, RZ, R6 ;  /* 0x000000ffff03d224 */ /* 0x000fca00078e0006 */
[----:B------:R0:W-:Y:S02]  /*ad70*/  @!P5 LDGSTS.E.BYPASS.LTC128B.128 [R12+0x19c00], desc[UR48][R2.64], !P1 ;  /* 0x19c00000020cdfae */ /* 0x0001e4000c901d70 */
[----:B0-----:R-:W-:Y:S01]  /*ad80*/  @!P4 IMAD.MOV.U32 R2, RZ, RZ, R14 ;  /* 0x000000ffff02c224 */ /* 0x001fe200078e000e */
[----:B------:R-:W-:-:S05]  /*ad90*/  @!P4 MOV R3, R13 ;  /* 0x0000000d0003c202 */ /* 0x000fca0000000f00 */
[----:B------:R0:W-:Y:S02]  /*ada0*/  @!P4 LDGSTS.E.BYPASS.LTC128B.128 [R12+0x1a400], desc[UR48][R2.64], !P1 ;  /* 0x1a400000020ccfae */ /* 0x0001e4000c901d70 */
[----:B0-----:R-:W-:Y:S02]  /*adb0*/  @!P3 IMAD.MOV.U32 R2, RZ, RZ, R21 ;  /* 0x000000ffff02b224 */ /* 0x001fe400078e0015 */
[----:B------:R-:W-:-:S05]  /*adc0*/  @!P3 IMAD.MOV.U32 R3, RZ, RZ, R20 ;  /* 0x000000ffff03b224 */ /* 0x000fca00078e0014 */
[----:B------:R0:W-:Y:S02]  /*add0*/  @!P3 LDGSTS.E.BYPASS.LTC128B.128 [R12+0x1ac00], desc[UR48][R2.64], !P1 ;  /* 0x1ac00000020cbfae */ /* 0x0001e4000c901d70 */
[----:B0-----:R-:W-:Y:S02]  /*ade0*/  @!P2 IMAD.MOV.U32 R2, RZ, RZ, R17 ;  /* 0x000000ffff02a224 */ /* 0x001fe400078e0011 */
[----:B------:R0:W5:Y:S01]  /*adf0*/  LDL.LU R17, [R1+0x10] ;  /* 0x0000100001117983 */ /* 0x0001620000300800 */
[----:B------:R-:W-:-:S03]  /*ae00*/  @!P2 IMAD.MOV.U32 R3, RZ, RZ, R15 ;  /* 0x000000ffff03a224 */ /* 0x000fc600078e000f */
[----:B------:R0:W1:Y:S04]  /*ae10*/  SHFL.IDX PT, R14, R4, 0x7, 0x181f ;  /* 0x00f81f00040e7f89 */ /* 0x00006800000e0000 */
[----:B------:R0:W-:Y:S04]  /*ae20*/  @!P2 LDGSTS.E.BYPASS.LTC128B.128 [R12+0x1b400], desc[UR48][R2.64], !P1 ;  /* 0x1b400000020cafae */ /* 0x0001e8000c901d70 */
[----:B------:R-:W2:Y:S02]  /*ae30*/  SHFL.IDX PT, R5, R5, 0x7, 0x181f ;  /* 0x00f81f0005057f89 */ /* 0x000ea400000e0000 */
.L_x_9339:
[----:B0-----:R-:W0:Y:S01]  /*ae40*/  S2R R2, SR_TID.X ;  /* 0x0000000000027919 */ /* 0x001e220000002100 */
[----:B------:R-:W-:Y:S01]  /*ae50*/  VIADD R0, R0, 0x70 ;  /* 0x0000007000007836 */ /* 0x000fe20000000000 */
[----:B------:R-:W-:Y:S02]  /*ae60*/  LEA R4, R27, UR37, 0x1 ;  /* 0x000000251b047c11 */ /* 0x000fe4000f8e08ff */
[----:B------:R-:W-:Y:S02]  /*ae70*/  LOP3.LUT R16, R16, 0xffffdfff, RZ, 0xc0, !PT ;  /* 0xffffdfff10107812 */ /* 0x000fe400078ec0ff */
[----:B------:R-:W-:-:S13]  /*ae80*/  ISETP.GE.AND P2, PT, R0, UR38, PT ;  /* 0x0000002600007c0c */ /* 0x000fda000bf46270 */
[----:B------:R-:W-:Y:S01]  /*ae90*/  @P2 LOP3.LUT R16, R16, 0x2000, RZ, 0xfc, !PT ;  /* 0x0000200010102812 */ /* 0x000fe200078efcff */
[----:B0-----:R-:W-:-:S05]  /*aea0*/  IMAD.SHL.U32 R2, R2, 0x8, RZ ;  /* 0x0000000802027824 */ /* 0x001fca00078e00ff */
[----:B------:R-:W-:-:S04]  /*aeb0*/  LOP3.LUT R2, R2, 0x38, RZ, 0xc0, !PT ;  /* 0x0000003802027812 */ /* 0x000fc800078ec0ff */
[----:B-1----:R-:W-:-:S04]  /*aec0*/  @!P2 LEA R2, P0, R2, R14, 0x1 ;  /* 0x0000000e0202a211 */ /* 0x002fc800078008ff */
[----:B--2---:R-:W-:-:S05]  /*aed0*/  @!P2 IADD3.X R3, RZ, R5, RZ, P0, !PT ;  /* 0x00000005ff03a210 */ /* 0x004fca00007fe4ff */
        /* <DEDUP_REMOVED lines=17> */
[----:B------:R-:W-:Y:S01]  /*aff0*/  IMAD.U32 R4, RZ, RZ, UR6 ;  /* 0x00000006ff047e24 */ /* 0x000fe2000f8e00ff */
[----:B------:R-:W-:Y:S01]  /*b000*/  MOV R8, 0x70 ;  /* 0x0000007000087802 */ /* 0x000fe20000000f00 */
[----:B------:R-:W0:Y:S01]  /*b010*/  LDC.64 R2, c[0x4][R2] ;  /* 0x0100000002027b82 */ /* 0x000e220000000a00 */
[----:B------:R-:W-:Y:S02]  /*b020*/  IMAD.U32 R5, RZ, RZ, UR7 ;  /* 0x00000007ff057e24 */ /* 0x000fe4000f8e00ff */
        /* <DEDUP_REMOVED lines=8> */
.L_x_9265:
[----:B------:R-:W0:Y:S01]  /*b0b0*/  LDC R2, c[0x0][0x448] ;  /* 0x00011200ff027b82 */ /* 0x000e220000000800 */
[----:B------:R-:W-:Y:S01]  /*b0c0*/  IMAD.MOV.U32 R0, RZ, RZ, R24 ;  /* 0x000000ffff007224 */ /* 0x000fe200078e0018 */
[----:B------:R-:W-:Y:S01]  /*b0d0*/  ULDC.64 UR4, c[0x0][0x3d8] ;  /* 0x0000f60000047ab9 */ /* 0x000fe20000000a00 */
[----:B------:R-:W1:Y:S01]  /*b0e0*/  S2R R21, SR_TID.X ;  /* 0x0000000000157919 */ /* 0x000e620000002100 */
[----:B------:R-:W-:Y:S01]  /*b0f0*/  ULDC UR6, c[0x0][0x448] ;  /* 0x0001120000067ab9 */ /* 0x000fe20000000800 */
[C---:B------:R-:W-:Y:S02]  /*b100*/  LOP3.LUT P5, RZ, R16.reuse, 0x40000, RZ, 0xc0, !PT ;  /* 0x0004000010ff7812 */ /* 0x040fe400078ac0ff */
[C---:B------:R-:W-:Y:S02]  /*b110*/  LOP3.LUT P4, RZ, R16.reuse, 0x20000, RZ, 0xc0, !PT ;  /* 0x0002000010ff7812 */ /* 0x040fe4000788c0ff */
[C---:B------:R-:W-:Y:S02]  /*b120*/  LOP3.LUT P3, RZ, R16.reuse, 0x10000, RZ, 0xc0, !PT ;  /* 0x0001000010ff7812 */ /* 0x040fe4000786c0ff */
[----:B------:R-:W-:-:S02]  /*b130*/  LOP3.LUT P1, RZ, R16, 0x8000, RZ, 0xc0, !PT ;  /* 0x0000800010ff7812 */ /* 0x000fc4000782c0ff */
[----:B------:R-:W-:Y:S02]  /*b140*/  LEA R20, R27, UR37, 0x1 ;  /* 0x000000251b147c11 */ /* 0x000fe4000f8e08ff */
[----:B0-----:R-:W-:Y:S01]  /*b150*/  ISETP.NE.AND P6, PT, R2, 0x1, PT ;  /* 0x000000010200780c */ /* 0x001fe20003fc5270 */
[----:B-1----:R-:W-:-:S12]  /*b160*/  IMAD.SHL.U32 R21, R21, 0x8, RZ ;  /* 0x0000000815157824 */ /* 0x002fd800078e00ff */
[----:B------:R-:W0:Y:S01]  /*b170*/  @P6 LDC R3, c[0x0][0x44c] ;  /* 0x00011300ff036b82 */ /* 0x000e220000000800 */
[----:B------:R-:W-:-:S07]  /*b180*/  LOP3.LUT R21, R21, 0x38, RZ, 0xc0, !PT ;  /* 0x0000003815157812 */ /* 0x000fce00078ec0ff */
[----:B------:R-:W1:Y:S01]  /*b190*/  @P6 LDC R2, c[0x0][0x450] ;  /* 0x00011400ff026b82 */ /* 0x000e620000000800 */
[----:B0-----:R-:W-:-:S05]  /*b1a0*/  @P6 IMAD.HI.U32 R3, R24, R3, RZ ;  /* 0x0000000318036227 */ /* 0x001fca00078e00ff */
[----:B-1----:R-:W-:Y:S01]  /*b1b0*/  @P6 SHF.R.U32.HI R0, RZ, R2, R3 ;  /* 0x00000002ff006219 */ /* 0x002fe20000011603 */
[----:B------:R-:W-:-:S03]  /*b1c0*/  IMAD R2, R31, UR4, RZ ;  /* 0x000000041f027c24 */ /* 0x000fc6000f8e02ff */
[----:B------:R-:W-:Y:S01]  /*b1d0*/  SHF.R.S32.HI R4, RZ, 0x1f, R0 ;  /* 0x0000001fff047819 */ /* 0x000fe20000011400 */
        /* <DEDUP_REMOVED lines=10> */
[----:B------:R-:W-:Y:S02]  /*b280*/  IMAD.MOV R5, RZ, RZ, -R0 ;  /* 0x000000ffff057224 */ /* 0x000fe400078e0a00 */
[----:B------:R-:W-:Y:S02]  /*b290*/  IMAD R7, R0, UR5, R7 ;  /* 0x0000000500077c24 */ /* 0x000fe4000f8e0207 */
[----:B------:R-:W-:-:S02]  /*b2a0*/  IMAD R5, R5, UR6, R24 ;  /* 0x0000000605057c24 */ /* 0x000fc4000f8e0218 */
[----:B------:R-:W-:Y:S01]  /*b2b0*/  IMAD.WIDE.U32 R2, R0, UR4, R2 ;  /* 0x0000000400027c25 */ /* 0x000fe2000f8e0002 */
[----:B------:R-:W-:Y:S02]  /*b2c0*/  ULDC.64 UR4, c[0x0][0x3c8] ;  /* 0x0000f20000047ab9 */ /* 0x000fe40000000a00 */
[----:B------:R-:W-:Y:S02]  /*b2d0*/  SHF.R.S32.HI R0, RZ, 0x1f, R5 ;  /* 0x0000001fff007819 */ /* 0x000fe40000011405 */
[----:B------:R-:W-:-:S03]  /*b2e0*/  IADD3 R3, R3, R7, RZ ;  /* 0x0000000703037210 */ /* 0x000fc60007ffe0ff */
        /* <DEDUP_REMOVED lines=10> */
[C---:B------:R-:W-:Y:S02]  /*b390*/  LOP3.LUT P6, RZ, R16.reuse, 0x800, RZ, 0xc0, !PT ;  /* 0x0000080010ff7812 */ /* 0x040fe400078cc0ff */
[----:B------:R-:W-:Y:S01]  /*b3a0*/  LOP3.LUT P2, RZ, R16, 0x400, RZ, 0xc0, !PT ;  /* 0x0000040010ff7812 */ /* 0x000fe2000784c0ff */
[----:B------:R-:W1:Y:S04]  /*b3b0*/  SHFL.IDX PT, R2, R4, RZ, 0x181f ;  /* 0x00181fff04027589 */ /* 0x000e6800000e0000 */
[----:B------:R-:W-:Y:S06]  /*b3c0*/  SHFL.IDX PT, R5, R4, 0x1, 0x181f ;  /* 0x00381f0004057f89 */ /* 0x000fec00000e0000 */
[----:B0-----:R-:W-:-:S05]  /*b3d0*/  @!P6 LEA R14, P0, R21, R14, 0x1 ;  /* 0x0000000e150ee211 */ /* 0x001fca00078008ff */
[----:B-1----:R-:W-:Y:S02]  /*b3e0*/  @!P6 IMAD.X R3, RZ, RZ, R2, P0 ;  /* 0x000000ffff03e224 */ /* 0x002fe400000e0602 */
[----:B------:R-:W-:Y:S02]  /*b3f0*/  @!P6 IMAD.MOV.U32 R2, RZ, RZ, R14 ;  /* 0x000000ffff02e224 */ /* 0x000fe400078e000e */
[----:B------:R-:W0:Y:S04]  /*b400*/  SHFL.IDX PT, R14, R0, 0x1, 0x181f ;  /* 0x00381f00000e7f89 */ /* 0x000e2800000e0000 */
[----:B------:R-:W-:Y:S04]  /*b410*/  @!P6 LDGSTS.E.BYPASS.LTC128B.128 [R20+0x22400], desc[UR48][R2.64], !P5 ;  /* 0x224000000214efae */ /* 0x000fe8000e901d70 */
[----:B------:R-:W-:Y:S04]  /*b420*/  @!P6 LDGSTS.E.BYPASS.LTC128B.128 [R20+0x26400], desc[UR48][R2.64+0x80], !P4 ;  /* 0x264000800214efae */ /* 0x000fe8000e101d70 */
[----:B------:R-:W-:Y:S04]  /*b430*/  @!P6 LDGSTS.E.BYPASS.LTC128B.128 [R20+0x2a400], desc[UR48][R2.64+0x100], !P3 ;  /* 0x2a4001000214efae */ /* 0x000fe8000d901d70 */
[----:B------:R1:W-:Y:S01]  /*b440*/  @!P6 LDGSTS.E.BYPASS.LTC128B.128 [R20+0x2e400], desc[UR48][R2.64+0x180], !P1 ;  /* 0x2e4001800214efae */ /* 0x0003e2000c901d70 */
[----:B------:R-:W-:-:S04]  /*b450*/  LOP3.LUT P6, RZ, R16, 0x40, RZ, 0xc0, !PT ;  /* 0x0000004010ff7812 */ /* 0x000fc800078cc0ff */
[----:B------:R-:W-:Y:S02]  /*b460*/  P2R R7, PR, RZ, 0x40 ;  /* 0x00000040ff077803 */ /* 0x000fe40000000000 */
[----:B------:R-:W-:Y:S02]  /*b470*/  LOP3.LUT P6, RZ, R16, 0x100, RZ, 0xc0, !PT ;  /* 0x0000010010ff7812 */ /* 0x000fe400078cc0ff */
[----:B0-----:R-:W-:-:S05]  /*b480*/  @!P2 LEA R14, P0, R21, R14, 0x1 ;  /* 0x0000000e150ea211 */ /* 0x001fca00078008ff */
[----:B------:R-:W-:Y:S02]  /*b490*/  @!P2 IMAD.X R5, RZ, RZ, R5, P0 ;  /* 0x000000ffff05a224 */ /* 0x000fe400000e0605 */
[----:B-1----:R-:W-:Y:S02]  /*b4a0*/  @!P2 IMAD.MOV.U32 R2, RZ, RZ, R14 ;  /* 0x000000ffff02a224 */ /* 0x002fe400078e000e */
[----:B------:R-:W0:Y:S01]  /*b4b0*/  SHFL.IDX PT, R14, R0, 0x2, 0x181f ;  /* 0x00581f00000e7f89 */ /* 0x000e2200000e0000 */
[----:B------:R-:W-:-:S03]  /*b4c0*/  @!P2 MOV R3, R5 ;  /* 0x000000050003a202 */ /* 0x000fc60000000f00 */
[----:B------:R-:W1:Y:S04]  /*b4d0*/  SHFL.IDX PT, R5, R4, 0x2, 0x181f ;  /* 0x00581f0004057f89 */ /* 0x000e6800000e0000 */
[----:B------:R-:W-:Y:S04]  /*b4e0*/  @!P2 LDGSTS.E.BYPASS.LTC128B.128 [R20+0x22c00], desc[UR48][R2.64], !P5 ;  /* 0x22c000000214afae */ /* 0x000fe8000e901d70 */
[----:B------:R-:W-:Y:S04]  /*b4f0*/  @!P2 LDGSTS.E.BYPASS.LTC128B.128 [R20+0x26c00], desc[UR48][R2.64+0x80], !P4 ;  /* 0x26c000800214afae */ /* 0x000fe8000e101d70 */
[----:B------:R-:W-:Y:S04]  /*b500*/  @!P2 LDGSTS.E.BYPASS.LTC128B.128 [R20+0x2ac00], desc[UR48][R2.64+0x100], !P3 ;  /* 0x2ac001000214afae */ /* 0x000fe8000d901d70 */
[----:B------:R2:W-:Y:S01]  /*b510*/  @!P2 LDGSTS.E.BYPASS.LTC128B.128 [R20+0x2ec00], desc[UR48][R2.64+0x180], !P1 ;  /* 0x2ec001800214afae */ /* 0x0005e2000c901d70 */
[----:B------:R-:W-:-:S04]  /*b520*/  LOP3.LUT P2, RZ, R16, 0x20, RZ, 0xc0, !PT ;  /* 0x0000002010ff7812 */ /* 0x000fc8000784c0ff */
[----:B------:R-:W-:Y:S02]  /*b530*/  P2R R6, PR, RZ, 0x4 ;  /* 0x00000004ff067803 */ /* 0x000fe40000000000 */
[----:B------:R-:W-:-:S04]  /*b540*/  LOP3.LUT P2, RZ, R16, 0x80, RZ, 0xc0, !PT ;  /* 0x0000008010ff7812 */ /* 0x000fc8000784c0ff */
[----:B------:R-:W-:Y:S02]  /*b550*/  P2R R8, PR, RZ, 0x4 ;  /* 0x00000004ff087803 */ /* 0x000fe40000000000 */
[----:B------:R-:W-:-:S13]  /*b560*/  LOP3.LUT P2, RZ, R16, 0x200, RZ, 0xc0, !PT ;  /* 0x0000020010ff7812 */ /* 0x000fda000784c0ff */
[----:B0-----:R-:W-:-:S05]  /*b570*/  @!P2 LEA R14, P0, R21, R14, 0x1 ;  /* 0x0000000e150ea211 */ /* 0x001fca00078008ff */
[----:B-1----:R-:W-:Y:S02]  /*b580*/  @!P2 IMAD.X R5, RZ, RZ, R5, P0 ;  /* 0x000000ffff05a224 */ /* 0x002fe400000e0605 */
[----:B--2---:R-:W-:Y:S02]  /*b590*/  @!P2 IMAD.MOV.U32 R2, RZ, RZ, R14 ;  /* 0x000000ffff02a224 */ /* 0x004fe400078e000e */
[----:B------:R-:W0:Y:S01]  /*b5a0*/  SHFL.IDX PT, R14, R0, 0x3, 0x181f ;  /* 0x00781f00000e7f89 */ /* 0x000e2200000e0000 */
[----:B------:R-:W-:-:S03]  /*b5b0*/  @!P2 IMAD.MOV.U32 R3, RZ, RZ, R5 ;  /* 0x000000ffff03a224 */ /* 0x000fc600078e0005 */
[----:B------:R-:W1:Y:S04]  /*b5c0*/  SHFL.IDX PT, R5, R4, 0x3, 0x181f ;  /* 0x00781f0004057f89 */ /* 0x000e6800000e0000 */
[----:B------:R-:W-:Y:S04]  /*b5d0*/  @!P2 LDGSTS.E.BYPASS.LTC128B.128 [R20+0x23400], desc[UR48][R2.64], !P5 ;  /* 0x234000000214afae */ /* 0x000fe8000e901d70 */
[----:B------:R-:W-:Y:S04]  /*b5e0*/  @!P2 LDGSTS.E.BYPASS.LTC128B.128 [R20+0x27400], desc[UR48][R2.64+0x80], !P4 ;  /* 0x274000800214afae */ /* 0x000fe8000e101d70 */
[----:B------:R-:W-:Y:S04]  /*b5f0*/  @!P2 LDGSTS.E.BYPASS.LTC128B.128 [R20+0x2b400], desc[UR48][R2.64+0x100], !P3 ;  /* 0x2b4001000214afae */ /* 0x000fe8000d901d70 */
[----:B------:R2:W-:Y:S01]  /*b600*/  @!P2 LDGSTS.E.BYPASS.LTC128B.128 [R20+0x2f400], desc[UR48][R2.64+0x180], !P1 ;  /* 0x2f4001800214afae */ /* 0x0005e2000c901d70 */
[----:B------:R-:W-:-:S02]  /*b610*/  ISETP.NE.AND P2, PT, R8, RZ, PT ;  /* 0x000000ff0800720c */ /* 0x000fc40003f45270 */
        /* <DEDUP_REMOVED lines=11> */
[----:B0-----:R-:W-:-:S04]  /*b6d0*/  @!P2 LEA R14, P0, R21, R14, 0x1 ;  /* 0x0000000e150ea211 */ /* 0x001fc800078008ff */
[----:B-1----:R-:W-:Y:S01]  /*b6e0*/  @!P2 IADD3.X R5, RZ, R5, RZ, P0, !PT ;  /* 0x00000005ff05a210 */ /* 0x002fe200007fe4ff */
[----:B--2---:R-:W-:Y:S02]  /*b6f0*/  @!P2 IMAD.MOV.U32 R2, RZ, RZ, R14 ;  /* 0x000000ffff02a224 */ /* 0x004fe400078e000e */
[----:B------:R-:W0:Y:S02]  /*b700*/  SHFL.IDX PT, R14, R0, 0x5, 0x181f ;  /* 0x00b81f00000e7f89 */ /* 0x000e2400000e0000 */
[----:B------:R-:W-:Y:S02]  /*b710*/  @!P2 IMAD.MOV.U32 R3, RZ, RZ, R5 ;  /* 0x000000ffff03a224 */ /* 0x000fe400078e0005 */
        /* <DEDUP_REMOVED lines=16> */
[----:B0-----:R-:W-:-:S05]  /*b820*/  @!P2 LEA R14, P0, R21, R14, 0x1 ;  /* 0x0000000e150ea211 */ /* 0x001fca00078008ff */
[----:B-1----:R-:W-:Y:S01]  /*b830*/  @!P2 IMAD.X R5, RZ, RZ, R5, P0 ;  /* 0x000000ffff05a224 */ /* 0x002fe200000e0605 */
[----:B--2---:R-:W-:-:S03]  /*b840*/  @!P2 MOV R2, R14 ;  /* 0x0000000e0002a202 */ /* 0x004fc60000000f00 */
[----:B------:R-:W-:Y:S01]  /*b850*/  @!P2 IMAD.MOV.U32 R3, RZ, RZ, R5 ;  /* 0x000000ffff03a224 */ /* 0x000fe200078e0005 */
[----:B------:R0:W1:Y:S04]  /*b860*/  SHFL.IDX PT, R14, R0, 0x7, 0x181f ;  /* 0x00f81f00000e7f89 */ /* 0x00006800000e0000 */
[----:B------:R0:W-:Y:S04]  /*b870*/  @!P2 LDGSTS.E.BYPASS.LTC128B.128 [R20+0x25400], desc[UR48][R2.64], !P5 ;  /* 0x254000000214afae */ /* 0x0001e8000e901d70 */
[----:B------:R0:W-:Y:S04]  /*b880*/  @!P2 LDGSTS.E.BYPASS.LTC128B.128 [R20+0x29400], desc[UR48][R2.64+0x80], !P4 ;  /* 0x294000800214afae */ /* 0x0001e8000e101d70 */
[----:B------:R0:W-:Y:S04]  /*b890*/  @!P2 LDGSTS.E.BYPASS.LTC128B.128 [R20+0x2d400], desc[UR48][R2.64+0x100], !P3 ;  /* 0x2d4001000214afae */ /* 0x0001e8000d901d70 */
[----:B------:R0:W-:Y:S04]  /*b8a0*/  @!P2 LDGSTS.E.BYPASS.LTC128B.128 [R20+0x31400], desc[UR48][R2.64+0x180], !P1 ;  /* 0x314001800214afae */ /* 0x0001e8000c901d70 */
[----:B------:R0:W2:Y:S02]  /*b8b0*/  SHFL.IDX PT, R5, R4, 0x7, 0x181f ;  /* 0x00f81f0004057f89 */ /* 0x0000a400000e0000 */
.L_x_9357:
[----:B0-----:R-:W3:Y:S01]  /*b8c0*/  LDL R0, [R1+0x8] ;  /* 0x0000080001007983 */ /* 0x001ee20000100800 */
[----:B------:R-:W-:-:S13]  /*b8d0*/  LOP3.LUT P2, RZ, R16, 0x2000, RZ, 0xc0, !PT ;  /* 0x0000200010ff7812 */ /* 0x000fda000784c0ff */
[----:B-1----:R-:W-:-:S05]  /*b8e0*/  @!P2 LEA R2, P0, R21, R14, 0x1 ;  /* 0x0000000e1502a211 */ /* 0x002fca00078008ff */
[----:B--2---:R-:W-:-:S05]  /*b8f0*/  @!P2 IMAD.X R3, RZ, RZ, R5, P0 ;  /* 0x000000ffff03a224 */ /* 0x004fca00000e0605 */
[----:B------:R-:W-:Y:S01]  /*b900*/  @!PT LDS RZ, [RZ] ;  /* 0x00000000fffff984 */ /* 0x000fe20000000800 */
[----:B------:R-:W-:Y:S01]  /*b910*/  @!PT LDS RZ, [RZ] ;  /* 0x00000000fffff984 */ /* 0x000fe20000000800 */
[----:B------:R-:W-:Y:S01]  /*b920*/  @!PT LDS RZ, [RZ] ;  /* 0x00000000fffff984 */ /* 0x000fe20000000800 */
[----:B------:R0:W-:Y:S04]  /*b930*/  @!P2 LDGSTS.E.BYPASS.LTC128B.128 [R20+0x25c00], desc[UR48][R2.64], !P5 ;  /* 0x25c000000214afae */ /* 0x0001e8000e901d70 */
        /* <DEDUP_REMOVED lines=13> */
.L_x_9358:
[----:B------:R-:W-:Y:S05]  /*ba10*/  BSYNC B0 ;  /* 0x0000000000007941 */ /* 0x000fea0003800000 */
.L_x_9267:
[----:B------:R-:W-:-:S05]  /*ba20*/  IMAD.U32 R2, RZ, RZ, UR41 ;  /* 0x00000029ff027e24 */ /* 0x000fca000f8e00ff */
[----:B------:R-:W-:-:S13]  /*ba30*/  ISETP.NE.AND P0, PT, R2, 0x3, PT ;  /* 0x000000030200780c */ /* 0x000fda0003f05270 */
[----:B------:R-:W-:Y:S05]  /*ba40*/  @!P0 BRA `(.L_x_9269) ;  /* 0x0000000000048947 */ /* 0x000fea0003800000 */
[----:B------:R-:W-:Y:S01]  /*ba50*/  BPT.TRAP 0x1 ;  /* 0x000000040000795c */ /* 0x000fe20000300000 */
.L_x_9269:
[----:B0-----:R-:W-:Y:S01]  /*ba60*/  SHF.L.U32 R0, R28, 0x1f, RZ ;  /* 0x0000001f1c007819 */ /* 0x001fe200000006ff */
[----:B------:R-:W-:Y:S03]  /*ba70*/  BSSY B0, `(.L_x_9270) ;  /* 0x0000003000007945 */ /* 0x000fe60003800000 */
[----:B-----5:R-:W0:Y:S02]  /*ba80*/  SYNCS.PHASECHK.TRANS64.TRYWAIT P0, [R17+URZ+0x32460], R0 ;  /* 0x03246000110075a7 */ /* 0x020e24000800017f */
[----:B0-----:R-:W-:Y:S05]  /*ba90*/  @!P0 BRA `(.L_x_9271) ;  /* 0x0000003c00248947 */ /* 0x001fea0003800000 */
.L_x_9359:
[----:B------:R-:W-:Y:S05]  /*baa0*/  BSYNC B0 ;  /* 0x0000000000007941 */ /* 0x000fea0003800000 */
.L_x_9270:
[----:B------:R-:W0:Y:S01]  /*bab0*/  LDL.LU R2, [R1] ;  /* 0x0000000001027983 */ /* 0x000e220000300800 */
[----:B------:R-:W-:-:S03]  /*bac0*/  ULDC.64 UR4, c[0x0][0x328] ;  /* 0x0000ca0000047ab9 */ /* 0x000fc60000000a00 */
[----:B------:R-:W2:Y:S01]  /*bad0*/  LDL.LU R4, [R1+0x4] ;  /* 0x0000040001047983 */ /* 0x000ea20000300800 */
[----:B------:R-:W-:Y:S02]  /*bae0*/  IMAD R6, R18, 0x6000, R27 ;  /* 0x0000600012067824 */ /* 0x000fe400078e021b */
[----:B0-----:R-:W-:Y:S02]  /*baf0*/  IMAD R0, R2, UR4, RZ ;  /* 0x0000000402007c24 */ /* 0x001fe4000f8e02ff */
[----:B------:R-:W-:-:S04]  /*bb00*/  IMAD.WIDE.U32 R2, R25, UR4, RZ ;  /* 0x0000000419027c25 */ /* 0x000fc8000f8e00ff */
[----:B------:R-:W-:Y:S01]  /*bb10*/  IMAD R5, R25, UR5, R0 ;  /* 0x0000000519057c24 */ /* 0x000fe2000f8e0200 */
[----:B------:R-:W-:Y:S02]  /*bb20*/  ULDC.64 UR4, c[0x0][0x338] ;  /* 0x0000ce0000047ab9 */ /* 0x000fe40000000a00 */
[----:B--2---:R-:W-:Y:S02]  /*bb30*/  IMAD R0, R4, UR4, RZ ;  /* 0x0000000404007c24 */ /* 0x004fe4000f8e02ff */
        /* <DEDUP_REMOVED lines=14> */
[C---:B------:R-:W-:Y:S01]  /*bc20*/  LOP3.LUT P6, RZ, R29.reuse, 0x10, RZ, 0xc0, !PT ;  /* 0x000000101dff7812 */ /* 0x040fe200078cc0ff */
[----:B------:R-:W0:Y:S01]  /*bc30*/  S2R R4, SR_TID.X ;  /* 0x0000000000047919 */ /* 0x000e220000002100 */
[----:B------:R-:W-:Y:S02]  /*bc40*/  LEA R6, R6, UR37, 0x1 ;  /* 0x0000002506067c11 */ /* 0x000fe4000f8e08ff */
[----:B------:R-:W-:Y:S01]  /*bc50*/  P2R R21, PR, RZ, 0x40 ;  /* 0x00000040ff157803 */ /* 0x000fe20000000000 */
[----:B------:R-:W1:Y:S01]  /*bc60*/  SHFL.IDX PT, R2, R8, RZ, 0x181f ;  /* 0x00181fff08027589 */ /* 0x000e6200000e0000 */
        /* <DEDUP_REMOVED lines=9> */
[----:B------:R-:W-:Y:S02]  /*bd00*/  LOP3.LUT P6, RZ, R29, 0x20, RZ, 0xc0, !PT ;  /* 0x000000201dff7812 */ /* 0x000fe400078cc0ff */
[----:B------:R-:W-:Y:S01]  /*bd10*/  LOP3.LUT P3, RZ, R16, 0x40000000, RZ, 0xc0, !PT ;  /* 0x4000000010ff7812 */ /* 0x000fe2000786c0ff */
[----:B------:R2:W-:Y:S01]  /*bd20*/  STL [R1+0x10], R17 ;  /* 0x0000101101007387 */ /* 0x0005e20000100800 */
[----:B------:R-:W-:-:S02]  /*bd30*/  P2R R9, PR, RZ, 0x40 ;  /* 0x00000040ff097803 */ /* 0x000fc40000000000 */
[C---:B------:R-:W-:Y:S01]  /*bd40*/  LOP3.LUT P6, RZ, R29.reuse, 0x400, RZ, 0xc0, !PT ;  /* 0x000004001dff7812 */ /* 0x040fe200078cc0ff */
[----:B------:R-:W3:Y:S01]  /*bd50*/  SHFL.IDX PT, R3, R7, RZ, 0x181f ;  /* 0x00181fff07037589 */ /* 0x000ee200000e0000 */
[C---:B------:R-:W-:Y:S02]  /*bd60*/  LOP3.LUT P2, RZ, R16.reuse, 0x20000000, RZ, 0xc0, !PT ;  /* 0x2000000010ff7812 */ /* 0x040fe4000784c0ff */
[----:B------:R-:W-:Y:S02]  /*bd70*/  P2R R23, PR, RZ, 0x40 ;  /* 0x00000040ff177803 */ /* 0x000fe40000000000 */
[----:B------:R-:W-:Y:S02]  /*bd80*/  LOP3.LUT P6, RZ, R29, 0x2000, RZ, 0xc0, !PT ;  /* 0x000020001dff7812 */ /* 0x000fe400078cc0ff */
[----:B------:R-:W-:Y:S02]  /*bd90*/  LOP3.LUT P1, RZ, R16, 0x10000000, RZ, 0xc0, !PT ;  /* 0x1000000010ff7812 */ /* 0x000fe4000782c0ff */
[----:B------:R-:W-:-:S02]  /*bda0*/  P2R R24, PR, RZ, 0x40 ;  /* 0x00000040ff187803 */ /* 0x000fc40000000000 */
[C---:B------:R-:W-:Y:S02]  /*bdb0*/  LOP3.LUT P6, RZ, R29.reuse, 0x2, RZ, 0xc0, !PT ;  /* 0x000000021dff7812 */ /* 0x040fe400078cc0ff */
[----:B0-----:R-:W-:Y:S02]  /*bdc0*/  SHF.L.U32 R4, R4, 0x3, RZ ;  /* 0x0000000304047819 */ /* 0x001fe400000006ff */
[----:B------:R-:W-:Y:S02]  /*bdd0*/  P2R R25, PR, RZ, 0x40 ;  /* 0x00000040ff197803 */ /* 0x000fe40000000000 */
[----:B------:R-:W-:Y:S02]  /*bde0*/  LOP3.LUT P6, RZ, R29, 0x40, RZ, 0xc0, !PT ;  /* 0x000000401dff7812 */ /* 0x000fe400078cc0ff */
[----:B------:R-:W-:Y:S02]  /*bdf0*/  LOP3.LUT R4, R4, 0x38, RZ, 0xc0, !PT ;  /* 0x0000003804047812 */ /* 0x000fe400078ec0ff */
[----:B------:R-:W-:-:S02]  /*be00*/  P2R R26, PR, RZ, 0x40 ;  /* 0x00000040ff1a7803 */ /* 0x000fc40000000000 */
[----:B------:R-:W-:-:S04]  /*be10*/  LOP3.LUT P6, RZ, R29, 0x800, RZ, 0xc0, !PT ;  /* 0x000008001dff7812 */ /* 0x000fc800078cc0ff */
[----:B------:R-:W-:Y:S02]  /*be20*/  P2R R0, PR, RZ, 0x40 ;  /* 0x00000040ff007803 */ /* 0x000fe40000000000 */
[----:B------:R-:W-:-:S03]  /*be30*/  LOP3.LUT P6, RZ, R29, 0x4000, RZ, 0xc0, !PT ;  /* 0x000040001dff7812 */ /* 0x000fc600078cc0ff */
[----:B------:R0:W-:Y:S01]  /*be40*/  STL [R1], R0 ;  /* 0x0000000001007387 */ /* 0x0001e20000100800 */
[----:B--2---:R-:W-:Y:S02]  /*be50*/  P2R R17, PR, RZ, 0x40 ;  /* 0x00000040ff117803 */ /* 0x004fe40000000000 */
[----:B------:R-:W-:-:S04]  /*be60*/  LOP3.LUT P6, RZ, R29, 0x4, RZ, 0xc0, !PT ;  /* 0x000000041dff7812 */ /* 0x000fc800078cc0ff */
[----:B------:R-:W-:Y:S02]  /*be70*/  P2R R18, PR, RZ, 0x40 ;  /* 0x00000040ff127803 */ /* 0x000fe40000000000 */
[----:B------:R-:W-:Y:S01]  /*be80*/  LOP3.LUT P6, RZ, R29, 0x80, RZ, 0xc0, !PT ;  /* 0x000000801dff7812 */ /* 0x000fe200078cc0ff */
[----:B0-----:R-:W-:-:S03]  /*be90*/  IMAD.SHL.U32 R0, R4, 0x2, RZ ;  /* 0x0000000204007824 */ /* 0x001fc600078e00ff */
[----:B------:R-:W-:Y:S02]  /*bea0*/  P2R R19, PR, RZ, 0x40 ;  /* 0x00000040ff137803 */ /* 0x000fe40000000000 */
[C---:B------:R-:W-:Y:S02]  /*beb0*/  LOP3.LUT P6, RZ, R29.reuse, 0x1000, RZ, 0xc0, !PT ;  /* 0x000010001dff7812 */ /* 0x040fe400078cc0ff */
[----:B-1----:R-:W-:Y:S02]  /*bec0*/  IADD3 R14, P0, R2, R0, RZ ;  /* 0x00000000020e7210 */ /* 0x002fe40007f1e0ff */
[----:B------:R-:W-:Y:S01]  /*bed0*/  P2R R27, PR, RZ, 0x40 ;  /* 0x00000040ff1b7803 */ /* 0x000fe20000000000 */
[----:B------:R-:W0:Y:S01]  /*bee0*/  SHFL.IDX PT, R2, R8, 0x1, 0x181f ;  /* 0x00381f0008027f89 */ /* 0x000e2200000e0000 */
[----:B------:R-:W-:Y:S01]  /*bef0*/  LOP3.LUT P6, RZ, R29, 0x8000, RZ, 0xc0, !PT ;  /* 0x000080001dff7812 */ /* 0x000fe200078cc0ff */
[----:B---3--:R-:W-:Y:S02]  /*bf00*/  IMAD.X R15, RZ, RZ, R3, P0 ;  /* 0x000000ffff0f7224 */ /* 0x008fe400000e0603 */
[----:B------:R-:W1:Y:S10]  /*bf10*/  SHFL.IDX PT, R3, R7, 0x1, 0x181f ;  /* 0x00381f0007037f89 */ /* 0x000e7400000e0000 */
[----:B------:R-:W-:Y:S01]  /*bf20*/  LDGSTS.E.BYPASS.LTC128B.128 [R6+0x400], desc[UR48][R14.64], !P6 ;  /* 0x004000000e067fae */ /* 0x000fe2000f101d70 */
[----:B------:R-:W-:-:S03]  /*bf30*/  ISETP.NE.AND P6, PT, R27, RZ, PT ;  /* 0x000000ff1b00720c */ /* 0x000fc60003fc5270 */
[----:B------:R-:W5:Y:S01]  /*bf40*/  LDL.LU R27, [R1+0x1c] ;  /* 0x00001c00011b7983 */ /* 0x000f620000300800 */
[----:B0-----:R-:W-:-:S03]  /*bf50*/  IADD3 R12, P0, R2, R0, RZ ;  /* 0x00000000020c7210 */ /* 0x001fc60007f1e0ff */
[----:B------:R-:W0:Y:S02]  /*bf60*/  SHFL.IDX PT, R2, R8, 0x2, 0x181f ;  /* 0x00581f0008027f89 */ /* 0x000e2400000e0000 */
[----:B-1----:R-:W-:-:S04]  /*bf70*/  IMAD.X R13, RZ, RZ, R3, P0 ;  /* 0x000000ffff0d7224 */ /* 0x002fc800000e0603 */
        /* <DEDUP_REMOVED lines=49> */
.L_x_9373:
[C---:B------:R-:W-:Y:S02]  /*c290*/  LOP3.LUT P4, RZ, R29.reuse, 0x80000, RZ, 0xc0, !PT ;  /* 0x000800001dff7812 */ /* 0x040fe4000788c0ff */
[C---:B------:R-:W-:Y:S02]  /*c2a0*/  LOP3.LUT P3, RZ, R29.reuse, 0x40000, RZ, 0xc0, !PT ;  /* 0x000400001dff7812 */ /* 0x040fe4000786c0ff */
[C---:B------:R-:W-:Y:S02]  /*c2b0*/  LOP3.LUT P2, RZ, R29.reuse, 0x20000, RZ, 0xc0, !PT ;  /* 0x000200001dff7812 */ /* 0x040fe4000784c0ff */
[----:B------:R-:W-:Y:S02]  /*c2c0*/  LOP3.LUT P1, RZ, R29, 0x10000, RZ, 0xc0, !PT ;  /* 0x000100001dff7812 */ /* 0x000fe4000782c0ff */
[----:B-1----:R-:W-:-:S04]  /*c2d0*/  IADD3 R2, P0, R14, R0, RZ ;  /* 0x000000000e027210 */ /* 0x002fc80007f1e0ff */
[----:B------:R-:W-:Y:S02]  /*c2e0*/  IADD3.X R3, RZ, R7, RZ, P0, !PT ;  /* 0x00000007ff037210 */ /* 0x000fe400007fe4ff */
[----:B------:R-:W-:-:S03]  /*c2f0*/  PLOP3.LUT P0, PT, PT, PT, PT, 0x80, 0x0 ;  /* 0x000000000000781c */ /* 0x000fc60003f0f070 */
        /* <DEDUP_REMOVED lines=8> */
.L_x_9273:
        /* <DEDUP_REMOVED lines=11> */
.L_x_9274:
        /* <DEDUP_REMOVED lines=11> */
.L_x_9288:
        /* <DEDUP_REMOVED lines=19> */
[----:B------:R-:W-:Y:S01]  /*c610*/  IMAD.MOV.U32 R4, RZ, RZ, RZ ;  /* 0x000000ffff047224 */ /* 0x000fe200078e00ff */
[----:B------:R-:W-:Y:S02]  /*c620*/  @!P0 IADD3 R3, R5, R3, RZ ;  /* 0x0000000305038210 */ /* 0x000fe40007ffe0ff */
        /* <DEDUP_REMOVED lines=8> */
.L_x_9276:
[----:B------:R-:W-:Y:S01]  /*c6b0*/  LEA R17, R18, UR37, 0x3 ;  /* 0x0000002512117c11 */ /* 0x000fe2000f8e18ff */
[----:B------:R-:W-:Y:S01]  /*c6c0*/  BSSY B1, `(.L_x_9277) ;  /* 0x0000005000017945 */ /* 0x000fe20003800000 */
[----:B------:R-:W-:Y:S02]  /*c6d0*/  SHF.L.U32 R26, R28, 0x1f, RZ ;  /* 0x0000001f1c1a7819 */ /* 0x000fe400000006ff */
[----:B------:R-:W-:Y:S02]  /*c6e0*/  SHF.R.S32.HI R23, RZ, 0x1f, R5 ;  /* 0x0000001fff177819 */ /* 0x000fe40000011405 */
[----:B------:R-:W0:Y:S02]  /*c6f0*/  SYNCS.PHASECHK.TRANS64.TRYWAIT P0, [R17+URZ+0x32440], R26 ;  /* 0x0324401a110075a7 */ /* 0x000e24000800017f */
[----:B0-----:R-:W-:Y:S05]  /*c700*/  @!P0 BRA `(.L_x_9278) ;  /* 0x0000003800588947 */ /* 0x001fea0003800000 */
.L_x_9374:
[----:B------:R-:W-:Y:S05]  /*c710*/  BSYNC B1 ;  /* 0x0000000000017941 */ /* 0x000fea0003800000 */
.L_x_9277:
        /* <DEDUP_REMOVED lines=29> */
[----:B------:R-:W1:Y:S01]  /*c8f0*/  SHFL.IDX PT, R14, R21, 0x1, 0x181f ;  /* 0x00381f00150e7f89 */ /* 0x000e6200000e0000 */
[----:B--2---:R-:W-:-:S05]  /*c900*/  IADD3.X R3, RZ, R3, RZ, P0, !PT ;  /* 0x00000003ff037210 */ /* 0x004fca00007fe4ff */
[----:B------:R2:W-:Y:S04]  /*c910*/  LDGSTS.E.BYPASS.LTC128B.128 [R22+0x1c400], desc[UR48][R2.64], !P1 ;  /* 0x1c40000002167fae */ /* 0x0005e8000c901d70 */
[----:B--2---:R-:W-:Y:S04]  /*c920*/  SHFL.IDX PT, R2, R21, 0x3, 0x181f ;  /* 0x00781f0015027f89 */ /* 0x004fe800000e0000 */
[----:B------:R-:W-:Y:S01]  /*c930*/  SHFL.IDX PT, R3, R24, 0x3, 0x181f ;  /* 0x00781f0018037f89 */ /* 0x000fe200000e0000 */
[----:B-1----:R-:W-:-:S03]  /*c940*/  IADD3 R8, P0, R14, R0, RZ ;  /* 0x000000000e087210 */ /* 0x002fc60007f1e0ff */
[----:B------:R-:W-:Y:S02]  /*c950*/  SHFL.IDX PT, R14, R21, 0x5, 0x181f ;  /* 0x00b81f00150e7f89 */ /* 0x000fe400000e0000 */
[----:B------:R-:W-:Y:S01]  /*c960*/  IMAD.X R9, RZ, RZ, R6, P0 ;  /* 0x000000ffff097224 */ /* 0x000fe200000e0606 */
[-C--:B------:R-:W-:Y:S01]  /*c970*/  IADD3 R10, P0, R10, R0.reuse, RZ ;  /* 0x000000000a0a7210 */ /* 0x080fe20007f1e0ff */
[----:B------:R-:W1:Y:S04]  /*c980*/  SHFL.IDX PT, R6, R24, 0x2, 0x181f ;  /* 0x00581f0018067f89 */ /* 0x000e6800000e0000 */
[----:B------:R2:W-:Y:S01]  /*c990*/  LDGSTS.E.BYPASS.LTC128B.128 [R22+0x1cc00], desc[UR48][R8.64], !P1 ;  /* 0x1cc0000008167fae */ /* 0x0005e2000c901d70 */
[----:B-1----:R-:W-:Y:S01]  /*c9a0*/  IMAD.X R11, RZ, RZ, R6, P0 ;  /* 0x000000ffff0b7224 */ /* 0x002fe200000e0606 */
[----:B------:R-:W-:-:S02]  /*c9b0*/  IADD3 R6, P0, R2, R0, RZ ;  /* 0x0000000002067210 */ /* 0x000fc40007f1e0ff */
[----:B------:R-:W1:Y:S03]  /*c9c0*/  SHFL.IDX PT, R2, R21, 0x4, 0x181f ;  /* 0x00981f0015027f89 */ /* 0x000e6600000e0000 */
[----:B------:R-:W-:Y:S01]  /*c9d0*/  IMAD.X R7, RZ, RZ, R3, P0 ;  /* 0x000000ffff077224 */ /* 0x000fe200000e0603 */
[----:B------:R2:W-:Y:S04]  /*c9e0*/  LDGSTS.E.BYPASS.LTC128B.128 [R22+0x1d400], desc[UR48][R10.64], !P1 ;  /* 0x1d4000000a167fae */ /* 0x0005e8000c901d70 */
[----:B------:R-:W3:Y:S04]  /*c9f0*/  SHFL.IDX PT, R3, R24, 0x4, 0x181f ;  /* 0x00981f0018037f89 */ /* 0x000ee800000e0000 */
[----:B------:R2:W-:Y:S04]  /*ca00*/  LDGSTS.E.BYPASS.LTC128B.128 [R22+0x1dc00], desc[UR48][R6.64], !P1 ;  /* 0x1dc0000006167fae */ /* 0x0005e8000c901d70 */
[----:B------:R-:W4:Y:S01]  /*ca10*/  SHFL.IDX PT, R24, R24, 0x5, 0x181f ;  /* 0x00b81f0018187f89 */ /* 0x000f2200000e0000 */
[----:B-1----:R-:W-:-:S05]  /*ca20*/  IADD3 R2, P0, R2, R0, RZ ;  /* 0x0000000002027210 */ /* 0x002fca0007f1e0ff */
[----:B---3--:R-:W-:-:S05]  /*ca30*/  IMAD.X R3, RZ, RZ, R3, P0 ;  /* 0x000000ffff037224 */ /* 0x008fca00000e0603 */
[----:B------:R2:W-:Y:S03]  /*ca40*/  LDGSTS.E.BYPASS.LTC128B.128 [R22+0x1e400], desc[UR48][R2.64], !P1 ;  /* 0x1e40000002167fae */ /* 0x0005e6000c901d70 */
.L_x_9388:
        /* <DEDUP_REMOVED lines=8> */
.L_x_9280:
        /* <DEDUP_REMOVED lines=11> */
.L_x_9281:
[----:B------:R1:W-:Y:S01]  /*cb80*/  SYNCS.ARRIVE.TRANS64.A1T0 RZ, [R17+URZ+0x32430], RZ ;  /* 0x032430ff11ff79a7 */ /* 0x0003e2000810003f */
[----:B------:R-:W-:Y:S05]  /*cb90*/  @!P2 BRA `(.L_x_9282) ;  /* 0x000000000004a947 */ /* 0x000fea0003800000 */
[----:B------:R-:W-:Y:S01]  /*cba0*/  BPT.TRAP 0x1 ;  /* 0x000000040000795c */ /* 0x000fe20000300000 */
.L_x_9282:
[----:B------:R-:W2:Y:S01]  /*cbb0*/  SYNCS.PHASECHK.TRANS64.TRYWAIT P0, [R17+URZ+0x32460], R26 ;  /* 0x0324601a110075a7 */ /* 0x000ea2000800017f */
[----:B------:R-:W-:Y:S04]  /*cbc0*/  BSSY B1, `(.L_x_9283) ;  /* 0x0000002000017945 */ /* 0x000fe80003800000 */
[----:B--2---:R-:W-:Y:S05]  /*cbd0*/  @!P0 BRA `(.L_x_9284) ;  /* 0x0000003800d08947 */ /* 0x004fea0003800000 */
.L_x_9389:
[----:B------:R-:W-:Y:S05]  /*cbe0*/  BSYNC B1 ;  /* 0x0000000000017941 */ /* 0x000fea0003800000 */
.L_x_9283:
[----:B------:R-:W-:Y:S01]  /*cbf0*/  ULDC.64 UR4, c[0x0][0x328] ;  /* 0x0000ca0000047ab9 */ /* 0x000fe20000000a00 */
[C---:B------:R-:W-:Y:S01]  /*cc00*/  LOP3.LUT P4, RZ, R16.reuse, 0x2, RZ, 0xc0, !PT ;  /* 0x0000000210ff7812 */ /* 0x040fe2000788c0ff */
[----:B------:R-:W-:Y:S01]  /*cc10*/  IMAD R2, R23, UR4, RZ ;  /* 0x0000000417027c24 */ /* 0x000fe2000f8e02ff */
[----:B------:R-:W-:Y:S01]  /*cc20*/  LOP3.LUT P3, RZ, R16, 0x10, RZ, 0xc0, !PT ;  /* 0x0000001010ff7812 */ /* 0x000fe2000786c0ff */
[----:B------:R-:W-:Y:S01]  /*cc30*/  IMAD R22, R18, 0x6000, R27 ;  /* 0x0000600012167824 */ /* 0x000fe200078e021b */
[C---:B------:R-:W-:Y:S01]  /*cc40*/  LOP3.LUT P2, RZ, R16.reuse, 0x8, RZ, 0xc0, !PT ;  /* 0x0000000810ff7812 */ /* 0x040fe2000784c0ff */
[C---:B------:R-:W-:Y:S01]  /*cc50*/  IMAD R7, R5.reuse, UR5, R2 ;  /* 0x0000000505077c24 */ /* 0x040fe2000f8e0202 */
[----:B------:R-:W-:Y:S01]  /*cc60*/  LOP3.LUT P1, RZ, R16, 0x4, RZ, 0xc0, !PT ;  /* 0x0000000410ff7812 */ /* 0x000fe2000782c0ff */
[----:B------:R-:W-:Y:S01]  /*cc70*/  IMAD.WIDE.U32 R2, R5, UR4, RZ ;  /* 0x0000000405027c25 */ /* 0x000fe2000f8e00ff */
        /* <DEDUP_REMOVED lines=16> */
[----:B------:R-:W3:Y:S01]  /*cd80*/  SHFL.IDX PT, R14, R21, RZ, 0x181f ;  /* 0x00181fff150e7589 */ /* 0x000ee200000e0000 */
[----:B------:R-:W-:-:S03]  /*cd90*/  LEA R22, R22, UR37, 0x1 ;  /* 0x0000002516167c11 */ /* 0x000fc6000f8e08ff */
[----:B------:R-:W4:Y:S04]  /*cda0*/  SHFL.IDX PT, R3, R23, RZ, 0x181f ;  /* 0x00181fff17037589 */ /* 0x000f2800000e0000 */
[----:B------:R-:W-:Y:S01]  /*cdb0*/  SHFL.IDX PT, R2, R21, 0x4, 0x181f ;  /* 0x00981f0015027f89 */ /* 0x000fe200000e0000 */
        /* <DEDUP_REMOVED lines=34> */
[----:B---3--:R-:W-:-:S05]  /*cfe0*/  IADD3.X R3, RZ, R3, RZ, P0, !PT ;  /* 0x00000003ff037210 */ /* 0x008fca00007fe4ff */
[----:B------:R0:W-:Y:S04]  /*cff0*/  LDGSTS.E.BYPASS.LTC128B.128 [R22+0x2400], desc[UR48][R2.64], !P4 ;  /* 0x0240000002167fae */ /* 0x0001e8000e101d70 */
[----:B------:R0:W-:Y:S04]  /*d000*/  LDGSTS.E.BYPASS.LTC128B.128 [R22+0x5400], desc[UR48][R2.64+0x80], !P3 ;  /* 0x0540008002167fae */ /* 0x0001e8000d901d70 */
[----:B------:R0:W-:Y:S04]  /*d010*/  LDGSTS.E.BYPASS.LTC128B.128 [R22+0x8400], desc[UR48][R2.64+0x100], !P2 ;  /* 0x0840010002167fae */ /* 0x0001e8000d101d70 */
[----:B------:R0:W-:Y:S02]  /*d020*/  LDGSTS.E.BYPASS.LTC128B.128 [R22+0xb400], desc[UR48][R2.64+0x180], !P1 ;  /* 0x0b40018002167fae */ /* 0x0001e4000c901d70 */
.L_x_9403:
        /* <DEDUP_REMOVED lines=11> */
.L_x_9286:
        /* <DEDUP_REMOVED lines=11> */
.L_x_9287:
[----:B------:R-:W-:Y:S01]  /*d190*/  VIADD R18, R18, 0x1 ;  /* 0x0000000112127836 */ /* 0x000fe20000000000 */
[----:B------:R0:W-:Y:S01]  /*d1a0*/  SYNCS.ARRIVE.TRANS64.A1T0 RZ, [R17+URZ+0x32450], RZ ;  /* 0x032450ff11ff79a7 */ /* 0x0001e2000810003f */
[----:B------:R-:W-:-:S03]  /*d1b0*/  VIADD R2, R20, 0xffffffff ;  /* 0xffffffff14027836 */ /* 0x000fc60000000000 */
        /* <DEDUP_REMOVED lines=8> */
.L_x_9275:
[----:B------:R-:W3:Y:S01]  /*d240*/  LDL.LU R0, [R1+0x8] ;  /* 0x0000080001007983 */ /* 0x000ee20000300800 */
[----:B------:R-:W-:Y:S01]  /*d250*/  VIADD R37, R37, UR42 ;  /* 0x0000002a25257c36 */ /* 0x000fe20008000000 */
[----:B------:R-:W-:-:S04]  /*d260*/  ULDC UR4, c[0x0][0xd34] ;  /* 0x00034d0000047ab9 */ /* 0x000fc80000000800 */
[----:B------:R-:W-:Y:S02]  /*d270*/  ISETP.GE.AND P0, PT, R37, UR4, PT ;  /* 0x0000000425007c0c */ /* 0x000fe4000bf06270 */
[----:B---3--:R-:W-:-:S05]  /*d280*/  IADD3 R0, R0, 0x1, RZ ;  /* 0x0000000100007810 */ /* 0x008fca0007ffe0ff */
[----:B------:R0:W-:Y:S06]  /*d290*/  STL [R1+0x8], R0 ;  /* 0x0000080001007387 */ /* 0x0001ec0000100800 */
[----:B------:R-:W-:Y:S05]  /*d2a0*/  @!P0 BRA `(.L_x_9289) ;  /* 0xffffffc000f48947 */ /* 0x000fea000383ffff */
[----:B0-----:R-:W-:-:S07]  /*d2b0*/  LOP3.LUT R0, R0, 0x1, RZ, 0xc, !PT ;  /* 0x0000000100007812 */ /* 0x001fce00078e0cff */
.L_x_9252:
[----:B------:R-:W0:Y:S01]  /*d2c0*/  S2R R3, SR_CgaCtaId ;  /* 0x0000000000037919 */ /* 0x000e220000008800 */
[----:B------:R-:W-:Y:S01]  /*d2d0*/  MOV R2, 0x400 ;  /* 0x0000040000027802 */ /* 0x000fe20000000f00 */
[----:B------:R-:W-:Y:S01]  /*d2e0*/  BSSY B0, `(.L_x_9290) ;  /* 0x0000005000007945 */ /* 0x000fe20003800000 */
[----:B------:R-:W-:Y:S02]  /*d2f0*/  SHF.L.U32 R0, R0, 0x1f, RZ ;  /* 0x0000001f00007819 */ /* 0x000fe400000006ff */
[----:B0-----:R-:W-:-:S04]  /*d300*/  LEA R7, R3, R2, 0x18 ;  /* 0x0000000203077211 */ /* 0x001fc800078ec0ff */
[----:B------:R-:W0:Y:S02]  /*d310*/  SYNCS.PHASECHK.TRANS64.TRYWAIT P0, [R7+URZ+0x32420], R0 ;  /* 0x03242000070075a7 */ /* 0x000e24000800017f */
[----:B0-----:R-:W-:Y:S05]  /*d320*/  @!P0 BRA `(.L_x_9291) ;  /* 0x0000003800dc8947 */ /* 0x001fea0003800000 */
.L_x_9404:
[----:B------:R-:W-:Y:S05]  /*d330*/  BSYNC B0 ;  /* 0x0000000000007941 */ /* 0x000fea0003800000 */
.L_x_9290:
[----:B------:R-:W-:-:S03]  /*d340*/  UMOV UR4, 0xffffffff ;  /* 0xffffffff00047882 */ /* 0x000fc60000000000 */
[----:B------:R-:W-:Y:S05]  /*d350*/  BRA.DIV UR4, `(.L_x_9292) ;  /* 0x0000003a04e47947 */ /* 0x000fea000b800000 */
[----:B0-----:R-:W0:Y:S02]  /*d360*/  S2R R0, SR_TID.X ;  /* 0x0000000000007919 */ /* 0x001e240000002100 */
[----:B0-----:R-:W-:-:S04]  /*d370*/  SHF.R.U32.HI R0, RZ, 0x5, R0 ;  /* 0x00000005ff007819 */ /* 0x001fc80000011600 */
[----:B------:R-:W-:-:S05]  /*d380*/  LOP3.LUT R0, R0, 0x3, RZ, 0xc0, !PT ;  /* 0x0000000300007812 */ /* 0x000fca00078ec0ff */
[----:B------:R0:W3:Y:S02]  /*d390*/  SHFL.IDX PT, R14, R0, RZ, 0x1f ;  /* 0x00001fff000e7589 */ /* 0x0000e400000e0000 */
.L_x_9407:
[----:B---3--:R-:W-:Y:S01]  /*d3a0*/  ISETP.NE.AND P0, PT, R14, RZ, PT ;  /* 0x000000ff0e00720c */ /* 0x008fe20003f05270 */
[----:B------:R-:W-:-:S12]  /*d3b0*/  BSSY B0, `(.L_x_9293) ;  /* 0x0000024000007945 */ /* 0x000fd80003800000 */
[----:B------:R-:W-:Y:S05]  /*d3c0*/  @P0 BRA `(.L_x_9294) ;  /* 0x0000000000880947 */ /* 0x000fea0003800000 */
[----:B------:R-:W-:-:S03]  /*d3d0*/  UMOV UR4, 0xffffffff ;  /* 0xffffffff00047882 */ /* 0x000fc60000000000 */
[----:B------:R-:W-:Y:S05]  /*d3e0*/  BRA.DIV UR4, `(.L_x_9295) ;  /* 0x0000003a04f47947 */ /* 0x000fea000b800000 */
[----:B------:R-:W-:-:S13]  /*d3f0*/  ELECT P6, URZ, PT ;  /* 0x00000000003f782f */ /* 0x000fda00038c0000 */
.L_x_9410:
[----:B------:R-:W-:Y:S05]  /*d400*/  @!P6 BRA `(.L_x_9294) ;  /* 0x000000000078e947 */ /* 0x000fea0003800000 */
[----:B------:R-:W-:-:S06]  /*d410*/  ULOP3.LUT UR4, UR39, 0x2, URZ, 0xfc, !UPT ;  /* 0x0000000227047892 */ /* 0x000fcc000f8efc3f */
[----:B0-----:R-:W-:-:S05]  /*d420*/  IMAD.U32 R0, RZ, RZ, UR4 ;  /* 0x00000004ff007e24 */ /* 0x001fca000f8e00ff */
[----:B------:R-:W-:-:S13]  /*d430*/  ISETP.NE.AND P0, PT, R0, 0x3, PT ;  /* 0x000000030000780c */ /* 0x000fda0003f05270 */
[----:B------:R-:W-:Y:S05]  /*d440*/  @!P0 BRA `(.L_x_9296) ;  /* 0x0000000000048947 */ /* 0x000fea0003800000 */
[----:B------:R-:W-:Y:S01]  /*d450*/  BPT.TRAP 0x1 ;  /* 0x000000040000795c */ /* 0x000fe20000300000 */
.L_x_9296:
[----:B------:R-:W-:Y:S01]  /*d460*/  IMAD R5, R18, 0x8, R7 ;  /* 0x0000000812057824 */ /* 0x000fe200078e0207 */
[----:B------:R-:W-:Y:S01]  /*d470*/  SHF.L.U32 R0, R28, 0x1f, RZ ;  /* 0x0000001f1c007819 */ /* 0x000fe200000006ff */
[----:B------:R-:W-:-:S03]  /*d480*/  VIADD R18, R18, 0x1 ;  /* 0x0000000112127836 */ /* 0x000fc60000000000 */
[----:B------:R-:W0:Y:S02]  /*d490*/  SYNCS.PHASECHK.TRANS64.TRYWAIT P1, [R5+URZ+0x32440], R0 ;  /* 0x03244000050075a7 */ /* 0x000e24000802017f */
[----:B------:R-:W-:-:S04]  /*d4a0*/  ISETP.NE.AND P2, PT, R18, 0x2, PT ;  /* 0x000000021200780c */ /* 0x000fc80003f45270 */
[----:B------:R-:W-:Y:S01]  /*d4b0*/  SEL R3, RZ, 0x1, P2 ;  /* 0x00000001ff037807 */ /* 0x000fe20001000000 */
[----:B0-----:R-:W-:Y:S08]  /*d4c0*/  @!P1 BRA `(.L_x_9297) ;  /* 0x0000003800dc9947 */ /* 0x001ff00003800000 */
.L_x_9411:
[----:B------:R-:W-:Y:S02]  /*d4d0*/  SEL R18, R18, RZ, P2 ;  /* 0x000000ff12127207 */ /* 0x000fe40001000000 */
[----:B------:R-:W-:Y:S01]  /*d4e0*/  LOP3.LUT R2, R28, R3, RZ, 0x3c, !PT ;  /* 0x000000031c027212 */ /* 0x000fe200078e3cff */
[----:B------:R-:W-:Y:S06]  /*d4f0*/  @!P0 BRA `(.L_x_9298) ;  /* 0x0000000000048947 */ /* 0x000fec0003800000 */
[----:B------:R-:W-:Y:S01]  /*d500*/  BPT.TRAP 0x1 ;  /* 0x000000040000795c */ /* 0x000fe20000300000 */
.L_x_9298:
[----:B------:R-:W-:Y:S01]  /*d510*/  IMAD R3, R18, 0x8, R7 ;  /* 0x0000000812037824 */ /* 0x000fe200078e0207 */
[----:B------:R-:W-:-:S04]  /*d520*/  SHF.L.U32 R2, R2, 0x1f, RZ ;  /* 0x0000001f02027819 */ /* 0x000fc800000006ff */
[----:B------:R-:W3:Y:S02]  /*d530*/  SYNCS.PHASECHK.TRANS64.TRYWAIT P1, [R3+URZ+0x32440], R2 ;  /* 0x03244002030075a7 */ /* 0x000ee4000802017f */
[----:B---3--:R-:W-:Y:S05]  /*d540*/  @!P1 BRA `(.L_x_9299) ;  /* 0x0000003800d09947 */ /* 0x008fea0003800000 */
.L_x_9412:
[----:B------:R-:W-:Y:S05]  /*d550*/  @!P0 BRA `(.L_x_9300) ;  /* 0x0000000000048947 */ /* 0x000fea0003800000 */
[----:B------:R-:W-:Y:S01]  /*d560*/  BPT.TRAP 0x1 ;  /* 0x000000040000795c */ /* 0x000fe20000300000 */
.L_x_9300:
[----:B------:R-:W4:Y:S02]  /*d570*/  SYNCS.PHASECHK.TRANS64.TRYWAIT P1, [R5+URZ+0x32460], R0 ;  /* 0x03246000050075a7 */ /* 0x000f24000802017f */
[----:B----4-:R-:W-:Y:S05]  /*d580*/  @!P1 BRA `(.L_x_9301) ;  /* 0x0000003800d49947 */ /* 0x010fea0003800000 */
.L_x_9413:
[----:B------:R-:W-:Y:S05]  /*d590*/  @!P0 BRA `(.L_x_9302) ;  /* 0x0000000000048947 */ /* 0x000fea0003800000 */
[----:B------:R-:W-:Y:S01]  /*d5a0*/  BPT.TRAP 0x1 ;  /* 0x000000040000795c */ /* 0x000fe20000300000 */
.L_x_9302:
[----:B------:R0:W0:Y:S02]  /*d5b0*/  SYNCS.PHASECHK.TRANS64.TRYWAIT P0, [R3+URZ+0x32460], R2 ;  /* 0x03246002030075a7 */ /* 0x000024000800017f */
[----:B0-----:R-:W-:Y:S05]  /*d5c0*/  @!P0 NANOSLEEP.SYNCS 0x989680 ;  /* 0x009896800000895d */ /* 0x001fea0003900000 */
[----:B------:R-:W0:Y:S02]  /*d5d0*/  @!P0 SYNCS.PHASECHK.TRANS64 P0, [R3+URZ+0x32460], R2 ;  /* 0x03246002030085a7 */ /* 0x000e24000800007f */
[----:B0-----:R-:W-:Y:S05]  /*d5e0*/  @!P0 BRA `(.L_x_9302) ;  /* 0xfffffffc00f08947 */ /* 0x001fea000383ffff */
.L_x_9294:
[----:B------:R-:W-:Y:S05]  /*d5f0*/  BSYNC B0 ;  /* 0x0000000000007941 */ /* 0x000fea0003800000 */
.L_x_9293:
[----:B------:R-:W-:Y:S05]  /*d600*/  EXIT ;  /* 0x000000000000794d */ /* 0x000fea0003800000 */
.L_x_9219:
[----:B0-----:R-:W-:-:S04]  /*d610*/  IMAD.U32 R3, RZ, RZ, UR51 ;  /* 0x00000033ff037e24 */ /* 0x001fc8000f8e00ff */
[----:B------:R0:W1:Y:S03]  /*d620*/  SYNCS.PHASECHK.TRANS64.TRYWAIT P0, [R3+URZ+0x32400], R0 ;  /* 0x03240000030075a7 */ /* 0x000066000800017f */
[----:B-1----:R-:W-:Y:S05]  /*d630*/  @!P0 NANOSLEEP.SYNCS 0x989680 ;  /* 0x009896800000895d */ /* 0x002fea0003900000 */
[----:B------:R-:W1:Y:S02]  /*d640*/  @!P0 SYNCS.PHASECHK.TRANS64 P0, [R3+URZ+0x32400], R0 ;  /* 0x03240000030085a7 */ /* 0x000e64000800007f */
[----:B-1----:R-:W-:Y:S05]  /*d650*/  @!P0 BRA `(.L_x_9219) ;  /* 0xfffffffc00ec8947 */ /* 0x002fea000383ffff */
[----:B------:R-:W-:Y:S05]  /*d660*/  BRA `(.L_x_9303) ;  /* 0xffffff3800a47947 */ /* 0x000fea000383ffff */
.L_x_9223:
[----:B-1----:R-:W-:-:S04]  /*d670*/  IMAD.U32 R4, RZ, RZ, UR27 ;  /* 0x0000001bff047e24 */ /* 0x002fc8000f8e00ff */
[----:B------:R1:W2:Y:S03]  /*d680*/  SYNCS.PHASECHK.TRANS64.TRYWAIT P1, [R4+URZ+0x32430], R3 ;  /* 0x03243003040075a7 */ /* 0x0002a6000802017f */
[----:B--2---:R-:W-:Y:S05]  /*d690*/  @!P1 NANOSLEEP.SYNCS 0x989680 ;  /* 0x009896800000995d */ /* 0x004fea0003900000 */
[----:B------:R-:W2:Y:S02]  /*d6a0*/  @!P1 SYNCS.PHASECHK.TRANS64 P1, [R4+URZ+0x32430], R3 ;  /* 0x03243003040095a7 */ /* 0x000ea4000802007f */
[----:B--2---:R-:W-:Y:S05]  /*d6b0*/  @!P1 BRA `(.L_x_9223) ;  /* 0xfffffffc00ec9947 */ /* 0x004fea000383ffff */
[----:B------:R-:W-:Y:S05]  /*d6c0*/  BRA `(.L_x_9222) ;  /* 0xffffff3800c87947 */ /* 0x000fea000383ffff */
.L_x_9224:
[----:B--2---:R-:W-:-:S04]  /*d6d0*/  MOV R5, UR51 ;  /* 0x0000003300057c02 */ /* 0x004fc80008000f00 */
[----:B------:R2:W3:Y:S03]  /*d6e0*/  SYNCS.PHASECHK.TRANS64.TRYWAIT P1, [R5+URZ+0x32410], R0 ;  /* 0x03241000050075a7 */ /* 0x0004e6000802017f */
[----:B---3--:R-:W-:Y:S05]  /*d6f0*/  @!P1 NANOSLEEP.SYNCS 0x989680 ;  /* 0x009896800000995d */ /* 0x008fea0003900000 */
[----:B------:R-:W3:Y:S02]  /*d700*/  @!P1 SYNCS.PHASECHK.TRANS64 P1, [R5+URZ+0x32410], R0 ;  /* 0x03241000050095a7 */ /* 0x000ee4000802007f */
[----:B---3--:R-:W-:Y:S05]  /*d710*/  @!P1 BRA `(.L_x_9224) ;  /* 0xfffffffc00ec9947 */ /* 0x008fea000383ffff */
[----:B------:R-:W-:Y:S05]  /*d720*/  BRA `(.L_x_9304) ;  /* 0xffffff3c00487947 */ /* 0x000fea000383ffff */
.L_x_9228:
[----:B--2---:R-:W-:-:S04]  /*d730*/  IMAD.U32 R0, RZ, RZ, UR27 ;  /* 0x0000001bff007e24 */ /* 0x004fc8000f8e00ff */
[----:B------:R2:W4:Y:S03]  /*d740*/  SYNCS.PHASECHK.TRANS64.TRYWAIT P1, [R0+URZ+0x32450], R3 ;  /* 0x03245003000075a7 */ /* 0x000526000802017f */
[----:B----4-:R-:W-:Y:S05]  /*d750*/  @!P1 NANOSLEEP.SYNCS 0x989680 ;  /* 0x009896800000995d */ /* 0x010fea0003900000 */
[----:B------:R-:W4:Y:S02]  /*d760*/  @!P1 SYNCS.PHASECHK.TRANS64 P1, [R0+URZ+0x32450], R3 ;  /* 0x03245003000095a7 */ /* 0x000f24000802007f */
[----:B----4-:R-:W-:Y:S05]  /*d770*/  @!P1 BRA `(.L_x_9228) ;  /* 0xfffffffc00ec9947 */ /* 0x010fea000383ffff */
[----:B------:R-:W-:Y:S05]  /*d780*/  BRA `(.L_x_9227) ;  /* 0xffffff3c00507947 */ /* 0x000fea000383ffff */
.L_x_9235:
[----:B-1----:R-:W-:-:S04]  /*d790*/  IMAD.U32 R5, RZ, RZ, UR29 ;  /* 0x0000001dff057e24 */ /* 0x002fc8000f8e00ff */
[----:B------:R1:W2:Y:S03]  /*d7a0*/  SYNCS.PHASECHK.TRANS64.TRYWAIT P2, [R5+URZ+0x32430], R0 ;  /* 0x03243000050075a7 */ /* 0x0002a6000804017f */
[----:B--2---:R-:W-:Y:S05]  /*d7b0*/  @!P2 NANOSLEEP.SYNCS 0x989680 ;  /* 0x009896800000a95d */ /* 0x004fea0003900000 */
[----:B------:R-:W2:Y:S02]  /*d7c0*/  @!P2 SYNCS.PHASECHK.TRANS64 P2, [R5+URZ+0x32430], R0 ;  /* 0x032430000500a5a7 */ /* 0x000ea4000804007f */
[----:B--2---:R-:W-:Y:S05]  /*d7d0*/  @!P2 BRA `(.L_x_9235) ;  /* 0xfffffffc00eca947 */ /* 0x004fea000383ffff */
[----:B------:R-:W-:Y:S05]  /*d7e0*/  BRA `(.L_x_9234) ;  /* 0xffffff6000847947 */ /* 0x000fea000383ffff */
.L_x_9239:
[----:B-1----:R-:W-:-:S04]  /*d7f0*/  IMAD.U32 R5, RZ, RZ, UR29 ;  /* 0x0000001dff057e24 */ /* 0x002fc8000f8e00ff */
[----:B------:R1:W3:Y:S03]  /*d800*/  SYNCS.PHASECHK.TRANS64.TRYWAIT P2, [R5+URZ+0x32450], R0 ;  /* 0x03245000050075a7 */ /* 0x0002e6000804017f */
[----:B---3--:R-:W-:Y:S05]  /*d810*/  @!P2 NANOSLEEP.SYNCS 0x989680 ;  /* 0x009896800000a95d */ /* 0x008fea0003900000 */
[----:B------:R-:W3:Y:S02]  /*d820*/  @!P2 SYNCS.PHASECHK.TRANS64 P2, [R5+URZ+0x32450], R0 ;  /* 0x032450000500a5a7 */ /* 0x000ee4000804007f */
[----:B---3--:R-:W-:Y:S05]  /*d830*/  @!P2 BRA `(.L_x_9239) ;  /* 0xfffffffc00eca947 */ /* 0x008fea000383ffff */
[----:B------:R-:W-:Y:S05]  /*d840*/  BRA `(.L_x_9238) ;  /* 0xffffff6000dc7947 */ /* 0x000fea000383ffff */
.L_x_9256:
        /* <DEDUP_REMOVED lines=11> */
.L_x_9306:
[----:B------:R-:W-:Y:S05]  /*d900*/  BSYNC B0 ;  /* 0x0000000000007941 */ /* 0x000fea0003800000 */
.L_x_9305:
[----:B------:R-:W-:Y:S05]  /*d910*/  BRA `(.L_x_9307) ;  /* 0xffffffc000bc7947 */ /* 0x000fea000383ffff */
.L_x_9259:
[----:B0-----:R0:W1:Y:S02]  /*d920*/  SYNCS.PHASECHK.TRANS64.TRYWAIT P0, [R17+URZ+0x32440], R0 ;  /* 0x03244000110075a7 */ /* 0x001064000800017f */
[----:B-1----:R-:W-:Y:S05]  /*d930*/  @!P0 NANOSLEEP.SYNCS 0x989680 ;  /* 0x009896800000895d */ /* 0x002fea0003900000 */
[----:B------:R-:W1:Y:S02]  /*d940*/  @!P0 SYNCS.PHASECHK.TRANS64 P0, [R17+URZ+0x32440], R0 ;  /* 0x03244000110085a7 */ /* 0x000e64000800007f */
[----:B-1----:R-:W-:Y:S05]  /*d950*/  @!P0 BRA `(.L_x_9259) ;  /* 0xfffffffc00f08947 */ /* 0x002fea000383ffff */
[----:B------:R-:W-:Y:S05]  /*d960*/  BRA `(.L_x_9308) ;  /* 0xffffffc400407947 */ /* 0x000fea000383ffff */
.L_x_9260:
        /* <DEDUP_REMOVED lines=8> */
.L_x_9310:
[----:B------:R-:W-:Y:S05]  /*d9f0*/  BSYNC B0 ;  /* 0x0000000000007941 */ /* 0x000fea0003800000 */
.L_x_9309:
[----:B------:R-:W-:Y:S01]  /*da00*/  IMAD.MOV.U32 R13, RZ, RZ, R0 ;  /* 0x000000ffff0d7224 */ /* 0x000fe200078e0000 */
[----:B------:R-:W-:Y:S01]  /*da10*/  MOV R12, RZ ;  /* 0x000000ff000c7202 */ /* 0x000fe20000000f00 */
[----:B------:R-:W-:Y:S01]  /*da20*/  IMAD.MOV.U32 R11, RZ, RZ, 0x181f ;  /* 0x0000181fff0b7424 */ /* 0x000fe200078e00ff */
[----:B------:R-:W-:Y:S01]  /*da30*/  ISETP.GE.AND P2, PT, R35, 0x1, PT ;  /* 0x000000012300780c */ /* 0x000fe20003f46270 */
[----:B------:R-:W-:Y:S02]  /*da40*/  IMAD.MOV.U32 R15, RZ, RZ, -0x1 ;  /* 0xffffffffff0f7424 */ /* 0x000fe400078e00ff */
[----:B------:R-:W-:-:S10]  /*da50*/  IMAD.MOV.U32 R3, RZ, RZ, R14 ;  /* 0x000000ffff037224 */ /* 0x000fd400078e000e */
[----:B------:R-:W-:Y:S05]  /*da60*/  WARPSYNC.COLLECTIVE R15, `(.L_x_9311) ;  /* 0x000000000f087348 */ /* 0x000fea0003c00000 */
[----:B------:R0:W1:Y:S02]  /*da70*/  SHFL.IDX P6, R14, R13, R12, R11 ;  /* 0x0000000c0d0e7389 */ /* 0x00006400000c000b */
[----:B01----:R-:W-:Y:S01]  /*da80*/  ENDCOLLECTIVE ;  /* 0x000000000000791b */ /* 0x003fe20003800000 */
.L_x_9311:
[----:B------:R-:W-:Y:S01]  /*da90*/  @P2 LEA R7, R4, UR37, 0x1 ;  /* 0x0000002504072c11 */ /* 0x000fe2000f8e08ff */
[----:B------:R-:W-:Y:S02]  /*daa0*/  IMAD.MOV.U32 R13, RZ, RZ, R5 ;  /* 0x000000ffff0d7224 */ /* 0x000fe400078e0005 */
[----:B------:R-:W-:Y:S01]  /*dab0*/  IMAD.MOV.U32 R12, RZ, RZ, 0x1 ;  /* 0x00000001ff0c7424 */ /* 0x000fe200078e00ff */
[----:B------:R-:W-:-:S13]  /*dac0*/  @P2 LEA R2, P0, R20, R14, 0x1 ;  /* 0x0000000e14022211 */ /* 0x000fda00078008ff */
[----:B------:R-:W-:Y:S05]  /*dad0*/  WARPSYNC.COLLECTIVE R15, `(.L_x_9312) ;  /* 0x000000000f087348 */ /* 0x000fea0003c00000 */
[----:B------:R0:W1:Y:S02]  /*dae0*/  SHFL.IDX P6, R14, R13, R12, R11 ;  /* 0x0000000c0d0e7389 */ /* 0x00006400000c000b */
[----:B01----:R-:W-:Y:S01]  /*daf0*/  ENDCOLLECTIVE ;  /* 0x000000000000791b */ /* 0x003fe20003800000 */
.L_x_9312:
[----:B------:R-:W-:-:S05]  /*db00*/  @P2 IMAD.X R3, RZ, RZ, R3, P0 ;  /* 0x000000ffff032224 */ /* 0x000fca00000e0603 */
[----:B------:R-:W-:Y:S01]  /*db10*/  @!PT LDS RZ, [RZ] ;  /* 0x00000000fffff984 */ /* 0x000fe20000000800 */
[----:B------:R-:W-:Y:S01]  /*db20*/  @!PT LDS RZ, [RZ] ;  /* 0x00000000fffff984 */ /* 0x000fe20000000800 */
[----:B------:R-:W-:Y:S01]  /*db30*/  @!PT LDS RZ, [RZ] ;  /* 0x00000000fffff984 */ /* 0x000fe20000000800 */
[----:B------:R0:W-:Y:S01]  /*db40*/  @P2 LDGSTS.E.BYPASS.LTC128B.128 [R7+0x1c400], desc[UR48][R2.64], !P1 ;  /* 0x1c40000002072fae */ /* 0x0001e2000c901d70 */
[----:B------:R-:W-:Y:S02]  /*db50*/  ISETP.GE.AND P2, PT, R35, 0x11, PT ;  /* 0x000000112300780c */ /* 0x000fe40003f46270 */
[----:B------:R-:W-:Y:S01]  /*db60*/  MOV R13, R0 ;  /* 0x00000000000d7202 */ /* 0x000fe20000000f00 */
[----:B------:R-:W-:-:S10]  /*db70*/  IMAD.MOV.U32 R6, RZ, RZ, R14 ;  /* 0x000000ffff067224 */ /* 0x000fd400078e000e */
[----:B0-----:R-:W-:Y:S05]  /*db80*/  WARPSYNC.COLLECTIVE R15, `(.L_x_9313) ;  /* 0x000000000f087348 */ /* 0x001fea0003c00000 */
[----:B------:R1:W2:Y:S02]  /*db90*/  SHFL.IDX P6, R14, R13, R12, R11 ;  /* 0x0000000c0d0e7389 */ /* 0x0002a400000c000b */
[----:B012---:R-:W-:Y:S01]  /*dba0*/  ENDCOLLECTIVE ;  /* 0x000000000000791b */ /* 0x007fe20003800000 */
.L_x_9313:
[----:B------:R-:W-:Y:S01]  /*dbb0*/  @P2 LEA R12, R4, UR37, 0x1 ;  /* 0x00000025040c2c11 */ /* 0x000fe2000f8e08ff */
[----:B------:R-:W-:Y:S01]  /*dbc0*/  IMAD.MOV.U32 R13, RZ, RZ, R5 ;  /* 0x000000ffff0d7224 */ /* 0x000fe200078e0005 */
        /* <DEDUP_REMOVED lines=14> */
.L_x_9314:
[----:B------:R-:W-:Y:S01]  /*dcb0*/  IMAD.MOV.U32 R13, RZ, RZ, R0 ;  /* 0x000000ffff0d7224 */ /* 0x000fe200078e0000 */
[----:B------:R-:W-:-:S07]  /*dcc0*/  MOV R9, R14 ;  /* 0x0000000e00097202 */ /* 0x000fce0000000f00 */
[----:B------:R-:W-:Y:S05]  /*dcd0*/  WARPSYNC.COLLECTIVE R15, `(.L_x_9315) ;  /* 0x000000000f087348 */ /* 0x000fea0003c00000 */
[----:B------:R0:W1:Y:S02]  /*dce0*/  SHFL.IDX P6, R14, R13, R12, R11 ;  /* 0x0000000c0d0e7389 */ /* 0x00006400000c000b */
[----:B01----:R-:W-:Y:S01]  /*dcf0*/  ENDCOLLECTIVE ;  /* 0x000000000000791b */ /* 0x003fe20003800000 */
.L_x_9315:
        /* <DEDUP_REMOVED lines=16> */
.L_x_9316:
[----:B------:R-:W-:Y:S01]  /*de00*/  IMAD.MOV.U32 R13, RZ, RZ, R0 ;  /* 0x000000ffff0d7224 */ /* 0x000fe200078e0000 */
[----:B------:R-:W-:-:S07]  /*de10*/  MOV R7, R14 ;  /* 0x0000000e00077202 */ /* 0x000fce0000000f00 */
[----:B------:R-:W-:Y:S05]  /*de20*/  WARPSYNC.COLLECTIVE R15, `(.L_x_9317) ;  /* 0x000000000f087348 */ /* 0x000fea0003c00000 */
[----:B------:R0:W1:Y:S02]  /*de30*/  SHFL.IDX P6, R14, R13, R12, R11 ;  /* 0x0000000c0d0e7389 */ /* 0x00006400000c000b */
[----:B01----:R-:W-:Y:S01]  /*de40*/  ENDCOLLECTIVE ;  /* 0x000000000000791b */ /* 0x003fe20003800000 */
.L_x_9317:
[----:B------:R-:W-:Y:S02]  /*de50*/  IMAD.MOV.U32 R13, RZ, RZ, R5 ;  /* 0x000000ffff0d7224 */ /* 0x000fe400078e0005 */
[----:B------:R-:W-:Y:S01]  /*de60*/  IMAD.MOV.U32 R12, RZ, RZ, 0x4 ;  /* 0x00000004ff0c7424 */ /* 0x000fe200078e00ff */
[----:B------:R-:W-:-:S13]  /*de70*/  @P2 LEA R8, P0, R20, R14, 0x1 ;  /* 0x0000000e14082211 */ /* 0x000fda00078008ff */
[----:B------:R-:W-:Y:S05]  /*de80*/  WARPSYNC.COLLECTIVE R15, `(.L_x_9318) ;  /* 0x000000000f087348 */ /* 0x000fea0003c00000 */
[----:B------:R0:W1:Y:S02]  /*de90*/  SHFL.IDX P6, R14, R13, R12, R11 ;  /* 0x0000000c0d0e7389 */ /* 0x00006400000c000b */
[----:B01----:R-:W-:Y:S01]  /*dea0*/  ENDCOLLECTIVE ;  /* 0x000000000000791b */ /* 0x003fe20003800000 */
.L_x_9318:
        /* <DEDUP_REMOVED lines=13> */
.L_x_9319:
[----:B------:R-:W-:Y:S01]  /*df80*/  @P2 LEA R7, R4, UR37, 0x1 ;  /* 0x0000002504072c11 */ /* 0x000fe2000f8e08ff */
[----:B------:R-:W-:Y:S02]  /*df90*/  IMAD.MOV.U32 R13, RZ, RZ, R5 ;  /* 0x000000ffff0d7224 */ /* 0x000fe400078e0005 */
[----:B------:R-:W-:Y:S01]  /*dfa0*/  IMAD.MOV.U32 R12, RZ, RZ, 0x5 ;  /* 0x00000005ff0c7424 */ /* 0x000fe200078e00ff */
[----:B------:R-:W-:-:S05]  /*dfb0*/  @P2 LEA R6, P0, R20, R14, 0x1 ;  /* 0x0000000e14062211 */ /* 0x000fca00078008ff */
[----:B------:R-:W-:Y:S02]  /*dfc0*/  @P2 IMAD.X R11, RZ, RZ, R2, P0 ;  /* 0x000000ffff0b2224 */ /* 0x000fe400000e0602 */
[----:B------:R-:W-:Y:S02]  /*dfd0*/  @P2 IMAD.MOV.U32 R2, RZ, RZ, R6 ;  /* 0x000000ffff022224 */ /* 0x000fe400078e0006 */
[----:B------:R-:W-:Y:S01]  /*dfe0*/  @P2 IMAD.MOV.U32 R3, RZ, RZ, R11 ;  /* 0x000000ffff032224 */ /* 0x000fe200078e000b */
[----:B------:R-:W-:-:S04]  /*dff0*/  MOV R11, 0x181f ;  /* 0x0000181f000b7802 */ /* 0x000fc80000000f00 */
[----:B------:R-:W-:Y:S01]  /*e000*/  @!PT LDS RZ, [RZ] ;  /* 0x00000000fffff984 */ /* 0x000fe20000000800 */
[----:B------:R-:W-:Y:S01]  /*e010*/  @!PT LDS RZ, [RZ] ;  /* 0x00000000fffff984 */ /* 0x000fe20000000800 */
[----:B------:R-:W-:Y:S01]  /*e020*/  @!PT LDS RZ, [RZ] ;  /* 0x00000000fffff984 */ /* 0x000fe20000000800 */
[----:B------:R0:W-:Y:S03]  /*e030*/  @P2 LDGSTS.E.BYPASS.LTC128B.128 [R7+0x1e400], desc[UR48][R2.64], !P1 ;  /* 0x1e40000002072fae */ /* 0x0001e6000c901d70 */
[----:B0-----:R-:W-:Y:S05]  /*e040*/  WARPSYNC.COLLECTIVE R15, `(.L_x_9320) ;  /* 0x000000000f087348 */ /* 0x001fea0003c00000 */
[----:B------:R1:W2:Y:S02]  /*e050*/  SHFL.IDX P6, R14, R13, R12, R11 ;  /* 0x0000000c0d0e7389 */ /* 0x0002a400000c000b */
[----:B012---:R-:W-:Y:S01]  /*e060*/  ENDCOLLECTIVE ;  /* 0x000000000000791b */ /* 0x007fe20003800000 */
.L_x_9320:
[----:B------:R-:W-:Y:S02]  /*e070*/  IMAD.MOV.U32 R13, RZ, RZ, R0 ;  /* 0x000000ffff0d7224 */ /* 0x000fe400078e0000 */
[----:B------:R-:W-:-:S07]  /*e080*/  IMAD.MOV.U32 R5, RZ, RZ, R14 ;  /* 0x000000ffff057224 */ /* 0x000fce00078e000e */
[----:B------:R-:W-:Y:S05]  /*e090*/  WARPSYNC.COLLECTIVE R15, `(.L_x_9321) ;  /* 0x000000000f087348 */ /* 0x000fea0003c00000 */
[----:B------:R0:W1:Y:S02]  /*e0a0*/  SHFL.IDX P6, R14, R13, R12, R11 ;  /* 0x0000000c0d0e7389 */ /* 0x00006400000c000b */
[----:B01----:R-:W-:Y:S01]  /*e0b0*/  ENDCOLLECTIVE ;  /* 0x000000000000791b */ /* 0x003fe20003800000 */
.L_x_9321:
[----:B------:R-:W-:Y:S05]  /*e0c0*/  BRA `(.L_x_9322) ;  /* 0xffffffc000947947 */ /* 0x000fea000383ffff */
.L_x_9264:
[----:B------:R-:W-:Y:S01]  /*e0d0*/  IMAD.MOV.U32 R13, RZ, RZ, R5 ;  /* 0x000000ffff0d7224 */ /* 0x000fe200078e0005 */
[----:B------:R-:W0:Y:S01]  /*e0e0*/  S2R R20, SR_TID.X ;  /* 0x0000000000147919 */ /* 0x000e220000002100 */
[----:B------:R-:W-:Y:S01]  /*e0f0*/  IMAD.MOV.U32 R12, RZ, RZ, RZ ;  /* 0x000000ffff0c7224 */ /* 0x000fe200078e00ff */
[----:B------:R-:W-:Y:S01]  /*e100*/  LEA R8, R27, UR37, 0x1 ;  /* 0x000000251b087c11 */ /* 0x000fe2000f8e08ff */
[----:B------:R-:W-:Y:S01]  /*e110*/  IMAD.MOV.U32 R11, RZ, RZ, 0x181f ;  /* 0x0000181fff0b7424 */ /* 0x000fe200078e00ff */
[----:B------:R-:W-:Y:S01]  /*e120*/  LOP3.LUT R16, R16, 0xfffff7ff, RZ, 0xc0, !PT ;  /* 0xfffff7ff10107812 */ /* 0x000fe200078ec0ff */
[----:B------:R-:W-:Y:S02]  /*e130*/  IMAD.MOV.U32 R15, RZ, RZ, -0x1 ;  /* 0xffffffffff0f7424 */ /* 0x000fe400078e00ff */
[----:B------:R-:W-:-:S07]  /*e140*/  IMAD.IADD R0, R36, 0x1, R0 ;  /* 0x0000000124007824 */ /* 0x000fce00078e0200 */
[----:B01----:R-:W-:Y:S05]  /*e150*/  WARPSYNC.COLLECTIVE R15, `(.L_x_9323) ;  /* 0x000000000f087348 */ /* 0x003fea0003c00000 */
[----:B------:R2:W3:Y:S02]  /*e160*/  SHFL.IDX P6, R14, R13, R12, R11 ;  /* 0x0000000c0d0e7389 */ /* 0x0004e400000c000b */
[----:B0123--:R-:W-:Y:S01]  /*e170*/  ENDCOLLECTIVE ;  /* 0x000000000000791b */ /* 0x00ffe20003800000 */
.L_x_9323:
[C---:B------:R-:W-:Y:S01]  /*e180*/  VIADD R6, R0.reuse, 0x10 ;  /* 0x0000001000067836 */ /* 0x040fe20000000000 */
[----:B------:R-:W-:Y:S01]  /*e190*/  ISETP.GE.AND P2, PT, R0, UR38, PT ;  /* 0x0000002600007c0c */ /* 0x000fe2000bf46270 */
[----:B------:R-:W-:-:S12]  /*e1a0*/  IMAD.MOV.U32 R13, RZ, RZ, R4 ;  /* 0x000000ffff0d7224 */ /* 0x000fd800078e0004 */
[----:B------:R-:W-:-:S04]  /*e1b0*/  @P2 LOP3.LUT R16, R16, 0x800, RZ, 0xfc, !PT ;  /* 0x0000080010102812 */ /* 0x000fc800078efcff */
[----:B------:R-:W-:Y:S01]  /*e1c0*/  LOP3.LUT R16, R16, 0xfffffbff, RZ, 0xc0, !PT ;  /* 0xfffffbff10107812 */ /* 0x000fe200078ec0ff */
[----:B------:R-:W-:Y:S01]  /*e1d0*/  IMAD.SHL.U32 R20, R20, 0x8, RZ ;  /* 0x0000000814147824 */ /* 0x000fe200078e00ff */
[----:B------:R-:W-:-:S07]  /*e1e0*/  MOV R3, R14 ;  /* 0x0000000e00037202 */ /* 0x000fce0000000f00 */
[----:B------:R-:W-:Y:S05]  /*e1f0*/  WARPSYNC.COLLECTIVE R15, `(.L_x_9324) ;  /* 0x000000000f087348 */ /* 0x000fea0003c00000 */
[----:B------:R0:W1:Y:S02]  /*e200*/  SHFL.IDX P6, R14, R13, R12, R11 ;  /* 0x0000000c0d0e7389 */ /* 0x00006400000c000b */
[----:B01----:R-:W-:Y:S01]  /*e210*/  ENDCOLLECTIVE ;  /* 0x000000000000791b */ /* 0x003fe20003800000 */
.L_x_9324:
[----:B------:R-:W-:Y:S02]  /*e220*/  LOP3.LUT R20, R20, 0x38, RZ, 0xc0, !PT ;  /* 0x0000003814147812 */ /* 0x000fe400078ec0ff */
[----:B------:R-:W-:Y:S02]  /*e230*/  MOV R13, R5 ;  /* 0x00000005000d7202 */ /* 0x000fe40000000f00 */
[----:B------:R-:W-:-:S05]  /*e240*/  @!P2 LEA R12, P0, R20, R14, 0x1 ;  /* 0x0000000e140ca211 */ /* 0x000fca00078008ff */
[----:B------:R-:W-:Y:S02]  /*e250*/  @!P2 IMAD.MOV.U32 R2, RZ, RZ, R12 ;  /* 0x000000ffff02a224 */ /* 0x000fe400078e000c */
[----:B------:R-:W-:Y:S02]  /*e260*/  IMAD.MOV.U32 R12, RZ, RZ, 0x1 ;  /* 0x00000001ff0c7424 */ /* 0x000fe400078e00ff */
[----:B------:R-:W-:-:S07]  /*e270*/  @!P2 IMAD.X R3, RZ, RZ, R3, P0 ;  /* 0x000000ffff03a224 */ /* 0x000fce00000e0603 */
[----:B------:R-:W-:Y:S05]  /*e280*/  WARPSYNC.COLLECTIVE R15, `(.L_x_9325) ;  /* 0x000000000f087348 */ /* 0x000fea0003c00000 */
[----:B------:R0:W1:Y:S02]  /*e290*/  SHFL.IDX P6, R14, R13, R12, R11 ;  /* 0x0000000c0d0e7389 */ /* 0x00006400000c000b */
[----:B01----:R-:W-:Y:S01]  /*e2a0*/  ENDCOLLECTIVE ;  /* 0x000000000000791b */ /* 0x003fe20003800000 */
.L_x_9325:
[----:B------:R-:W-:Y:S01]  /*e2b0*/  @!PT LDS RZ, [RZ] ;  /* 0x00000000fffff984 */ /* 0x000fe20000000800 */
[----:B------:R-:W-:Y:S01]  /*e2c0*/  @!PT LDS RZ, [RZ] ;  /* 0x00000000fffff984 */ /* 0x000fe20000000800 */
[----:B------:R-:W-:Y:S01]  /*e2d0*/  @!PT LDS RZ, [RZ] ;  /* 0x00000000fffff984 */ /* 0x000fe20000000800 */
[----:B------:R0:W-:Y:S01]  /*e2e0*/  @!P2 LDGSTS.E.BYPASS.LTC128B.128 [R8+0x18400], desc[UR48][R2.64], !P1 ;  /* 0x184000000208afae */ /* 0x0001e2000c901d70 */
[----:B------:R-:W-:Y:S01]  /*e2f0*/  ISETP.GE.AND P2, PT, R6, UR38, PT ;  /* 0x0000002606007c0c */ /* 0x000fe2000bf46270 */
[----:B------:R-:W-:Y:S02]  /*e300*/  VIADD R6, R0, 0x20 ;  /* 0x0000002000067836 */ /* 0x000fe40000000000 */
[----:B------:R-:W-:-:S10]  /*e310*/  IMAD.MOV.U32 R13, RZ, RZ, R4 ;  /* 0x000000ffff0d7224 */ /* 0x000fd400078e0004 */
[----:B------:R-:W-:-:S04]  /*e320*/  @P2 LOP3.LUT R16, R16, 0x400, RZ, 0xfc, !PT ;  /* 0x0000040010102812 */ /* 0x000fc800078efcff */
[----:B------:R-:W-:Y:S01]  /*e330*/  LOP3.LUT R16, R16, 0xfffffdff, RZ, 0xc0, !PT ;  /* 0xfffffdff10107812 */ /* 0x000fe200078ec0ff */
[----:B0-----:R-:W-:-:S07]  /*e340*/  IMAD.MOV.U32 R2, RZ, RZ, R14 ;  /* 0x000000ffff027224 */ /* 0x001fce00078e000e */
[----:B------:R-:W-:Y:S05]  /*e350*/  WARPSYNC.COLLECTIVE R15, `(.L_x_9326) ;  /* 0x000000000f087348 */ /* 0x000fea0003c00000 */
[----:B------:R0:W1:Y:S02]  /*e360*/  SHFL.IDX P6, R14, R13, R12, R11 ;  /* 0x0000000c0d0e7389 */ /* 0x00006400000c000b */
[----:B01----:R-:W-:Y:S01]  /*e370*/  ENDCOLLECTIVE ;  /* 0x000000000000791b */ /* 0x003fe20003800000 */
.L_x_9326:
[----:B------:R-:W-:Y:S02]  /*e380*/  IMAD.MOV.U32 R13, RZ, RZ, R5 ;  /* 0x000000ffff0d7224 */ /* 0x000fe400078e0005 */
[----:B------:R-:W-:Y:S02]  /*e390*/  IMAD.MOV.U32 R12, RZ, RZ, 0x2 ;  /* 0x00000002ff0c7424 */ /* 0x000fe400078e00ff */
[----:B------:R-:W-:-:S05]  /*e3a0*/  IMAD.MOV.U32 R10, RZ, RZ, R14 ;  /* 0x000000ffff0a7224 */ /* 0x000fca00078e000e */
[----:B------:R-:W-:-:S05]  /*e3b0*/  @!P2 LEA R10, P0, R20, R10, 0x1 ;  /* 0x0000000a140aa211 */ /* 0x000fca00078008ff */
[----:B------:R-:W-:Y:S02]  /*e3c0*/  @!P2 IMAD.X R11, RZ, RZ, R2, P0 ;  /* 0x000000ffff0ba224 */ /* 0x000fe400000e0602 */
[----:B------:R-:W-:Y:S01]  /*e3d0*/  @!P2 IMAD.MOV.U32 R2, RZ, RZ, R10 ;  /* 0x000000ffff02a224 */ /* 0x000fe200078e000a */
[----:B------:R-:W-:Y:S02]  /*e3e0*/  LEA R10, R27, UR37, 0x1 ;  /* 0x000000251b0a7c11 */ /* 0x000fe4000f8e08ff */
[----:B------:R-:W-:Y:S01]  /*e3f0*/  @!P2 MOV R3, R11 ;  /* 0x0000000b0003a202 */ /* 0x000fe20000000f00 */
[----:B------:R-:W-:-:S04]  /*e400*/  IMAD.MOV.U32 R11, RZ, RZ, 0x181f ;  /* 0x0000181fff0b7424 */ /* 0x000fc800078e00ff */
[----:B------:R-:W-:Y:S01]  /*e410*/  @!PT LDS RZ, [RZ] ;  /* 0x00000000fffff984 */ /* 0x000fe20000000800 */
[----:B------:R-:W-:Y:S01]  /*e420*/  @!PT LDS RZ, [RZ] ;  /* 0x00000000fffff984 */ /* 0x000fe20000000800 */
[----:B------:R-:W-:Y:S01]  /*e430*/  @!PT LDS RZ, [RZ] ;  /* 0x00000000fffff984 */ /* 0x000fe20000000800 */
[----:B------:R0:W-:Y:S01]  /*e440*/  @!P2 LDGSTS.E.BYPASS.LTC128B.128 [R10+0x18c00], desc[UR48][R2.64], !P1 ;  /* 0x18c00000020aafae */ /* 0x0001e2000c901d70 */
[----:B------:R-:W-:Y:S01]  /*e450*/  ISETP.GE.AND P2, PT, R6, UR38, PT ;  /* 0x0000002606007c0c */ /* 0x000fe2000bf46270 */
[----:B------:R-:W-:-:S12]  /*e460*/  VIADD R6, R0, 0x30 ;  /* 0x0000003000067836 */ /* 0x000fd80000000000 */
[----:B0-----:R-:W-:Y:S05]  /*e470*/  WARPSYNC.COLLECTIVE R15, `(.L_x_9327) ;  /* 0x000000000f087348 */ /* 0x001fea0003c00000 */
[----:B------:R1:W2:Y:S02]  /*e480*/  SHFL.IDX P6, R14, R13, R12, R11 ;  /* 0x0000000c0d0e7389 */ /* 0x0002a400000c000b */
[----:B012---:R-:W-:Y:S01]  /*e490*/  ENDCOLLECTIVE ;  /* 0x000000000000791b */ /* 0x007fe20003800000 */
.L_x_9327:
[----:B------:R-:W-:Y:S01]  /*e4a0*/  @P2 LOP3.LUT R16, R16, 0x200, RZ, 0xfc, !PT ;  /* 0x0000020010102812 */ /* 0x000fe200078efcff */
[----:B------:R-:W-:-:S03]  /*e4b0*/  IMAD.MOV.U32 R13, RZ, RZ, R4 ;  /* 0x000000ffff0d7224 */ /* 0x000fc600078e0004 */
[----:B------:R-:W-:Y:S01]  /*e4c0*/  LOP3.LUT R16, R16, 0xfffffeff, RZ, 0xc0, !PT ;  /* 0xfffffeff10107812 */ /* 0x000fe200078ec0ff */
[----:B------:R-:W-:-:S07]  /*e4d0*/  IMAD.MOV.U32 R8, RZ, RZ, R14 ;  /* 0x000000ffff087224 */ /* 0x000fce00078e000e */
[----:B------:R-:W-:Y:S05]  /*e4e0*/  WARPSYNC.COLLECTIVE R15, `(.L_x_9328) ;  /* 0x000000000f087348 */ /* 0x000fea0003c00000 */
[----:B------:R0:W1:Y:S02]  /*e4f0*/  SHFL.IDX P6, R14, R13, R12, R11 ;  /* 0x0000000c0d0e7389 */ /* 0x00006400000c000b */
[----:B01----:R-:W-:Y:S01]  /*e500*/  ENDCOLLECTIVE ;  /* 0x000000000000791b */ /* 0x003fe20003800000 */
.L_x_9328:
[----:B------:R-:W-:Y:S02]  /*e510*/  IMAD.MOV.U32 R13, RZ, RZ, R5 ;  /* 0x000000ffff0d7224 */ /* 0x000fe400078e0005 */
[----:B------:R-:W-:Y:S01]  /*e520*/  IMAD.MOV.U32 R12, RZ, RZ, 0x3 ;  /* 0x00000003ff0c7424 */ /* 0x000fe200078e00ff */
[----:B------:R-:W-:-:S07]  /*e530*/  MOV R9, R14 ;  /* 0x0000000e00097202 */ /* 0x000fce0000000f00 */
[----:B------:R-:W-:Y:S05]  /*e540*/  WARPSYNC.COLLECTIVE R15, `(.L_x_9329) ;  /* 0x000000000f087348 */ /* 0x000fea0003c00000 */
[----:B------:R0:W1:Y:S02]  /*e550*/  SHFL.IDX P6, R14, R13, R12, R11 ;  /* 0x0000000c0d0e7389 */ /* 0x00006400000c000b */
[----:B01----:R-:W-:Y:S01]  /*e560*/  ENDCOLLECTIVE ;  /* 0x000000000000791b */ /* 0x003fe20003800000 */
.L_x_9329:
[----:B------:R-:W-:-:S05]  /*e570*/  @!P2 LEA R9, P0, R20, R9, 0x1 ;  /* 0x000000091409a211 */ /* 0x000fca00078008ff */
[----:B------:R-:W-:Y:S02]  /*e580*/  @!P2 IMAD.X R8, RZ, RZ, R8, P0 ;  /* 0x000000ffff08a224 */ /* 0x000fe400000e0608 */
[----:B------:R-:W-:Y:S02]  /*e590*/  @!P2 IMAD.MOV.U32 R2, RZ, RZ, R9 ;  /* 0x000000ffff02a224 */ /* 0x000fe400078e0009 */
[----:B------:R-:W-:Y:S02]  /*e5a0*/  @!P2 IMAD.MOV.U32 R3, RZ, RZ, R8 ;  /* 0x000000ffff03a224 */ /* 0x000fe400078e0008 */
[----:B------:R-:W0:Y:S01]  /*e5b0*/  S2R R8, SR_TID.X ;  /* 0x0000000000087919 */ /* 0x000e220000002100 */
[----:B------:R-:W-:Y:S02]  /*e5c0*/  IMAD.MOV.U32 R13, RZ, RZ, R4 ;  /* 0x000000ffff0d7224 */ /* 0x000fe400078e0004 */
[----:B------:R-:W-:Y:S01]  /*e5d0*/  @!PT LDS RZ, [RZ] ;  /* 0x00000000fffff984 */ /* 0x000fe20000000800 */
[----:B------:R-:W-:Y:S01]  /*e5e0*/  @!PT LDS RZ, [RZ] ;  /* 0x00000000fffff984 */ /* 0x000fe20000000800 */
[----:B------:R-:W-:Y:S01]  /*e5f0*/  @!PT LDS RZ, [RZ] ;  /* 0x00000000fffff984 */ /* 0x000fe20000000800 */
[----:B------:R1:W-:Y:S01]  /*e600*/  @!P2 LDGSTS.E.BYPASS.LTC128B.128 [R10+0x19400], desc[UR48][R2.64], !P1 ;  /* 0x19400000020aafae */ /* 0x0003e2000c901d70 */
[----:B------:R-:W-:-:S02]  /*e610*/  ISETP.GE.AND P2, PT, R6, UR38, PT ;  /* 0x0000002606007c0c */ /* 0x000fc4000bf46270 */
[----:B------:R-:W-:-:S11]  /*e620*/  MOV R6, R14 ;  /* 0x0000000e00067202 */ /* 0x000fd60000000f00 */
[----:B01----:R-:W-:Y:S05]  /*e630*/  WARPSYNC.COLLECTIVE R15, `(.L_x_9330) ;  /* 0x000000000f087348 */ /* 0x003fea0003c00000 */
[----:B------:R2:W3:Y:S02]  /*e640*/  SHFL.IDX P6, R14, R13, R12, R11 ;  /* 0x0000000c0d0e7389 */ /* 0x0004e400000c000b */
[----:B0123--:R-:W-:Y:S01]  /*e650*/  ENDCOLLECTIVE ;  /* 0x000000000000791b */ /* 0x00ffe20003800000 */
.L_x_9330:
[----:B------:R-:W-:-:S04]  /*e660*/  @P2 LOP3.LUT R16, R16, 0x100, RZ, 0xfc, !PT ;  /* 0x0000010010102812 */ /* 0x000fc800078efcff */
[----:B------:R-:W-:Y:S01]  /*e670*/  LOP3.LUT R16, R16, 0xffffff7f, RZ, 0xc0, !PT ;  /* 0xffffff7f10107812 */ /* 0x000fe200078ec0ff */
        /* <DEDUP_REMOVED lines=8> */
.L_x_9331:
        /* <DEDUP_REMOVED lines=9> */
[----:B------:R0:W-:Y:S01]  /*e790*/  @!P2 LDGSTS.E.BYPASS.LTC128B.128 [R10+0x19c00], desc[UR48][R2.64], !P1 ;  /* 0x19c00000020aafae */ /* 0x0001e2000c901d70 */
[----:B------:R-:W-:Y:S01]  /*e7a0*/  ISETP.GE.AND P2, PT, R6, UR38, PT ;  /* 0x0000002606007c0c */ /* 0x000fe2000bf46270 */
[----:B------:R-:W-:Y:S02]  /*e7b0*/  VIADD R6, R0, 0x50 ;  /* 0x0000005000067836 */ /* 0x000fe40000000000 */
[----:B0-----:R-:W-:-:S10]  /*e7c0*/  IMAD.MOV.U32 R2, RZ, RZ, R14 ;  /* 0x000000ffff027224 */ /* 0x001fd400078e000e */
[----:B------:R-:W-:Y:S05]  /*e7d0*/  WARPSYNC.COLLECTIVE R15, `(.L_x_9332) ;  /* 0x000000000f087348 */ /* 0x000fea0003c00000 */
[----:B------:R0:W1:Y:S02]  /*e7e0*/  SHFL.IDX P6, R14, R13, R12, R11 ;  /* 0x0000000c0d0e7389 */ /* 0x00006400000c000b */
[----:B01----:R-:W-:Y:S01]  /*e7f0*/  ENDCOLLECTIVE ;  /* 0x000000000000791b */ /* 0x003fe20003800000 */
.L_x_9332:
[----:B------:R-:W-:-:S04]  /*e800*/  @P2 LOP3.LUT R16, R16, 0x80, RZ, 0xfc, !PT ;  /* 0x0000008010102812 */ /* 0x000fc800078efcff */
[----:B------:R-:W-:Y:S01]  /*e810*/  LOP3.LUT R16, R16, 0xffffffbf, RZ, 0xc0, !PT ;  /* 0xffffffbf10107812 */ /* 0x000fe200078ec0ff */
[----:B------:R-:W-:Y:S01]  /*e820*/  IMAD.MOV.U32 R12, RZ, RZ, 0x5 ;  /* 0x00000005ff0c7424 */ /* 0x000fe200078e00ff */
[----:B------:R-:W-:-:S05]  /*e830*/  @!P2 LEA R14, P0, R8, R14, 0x1 ;  /* 0x0000000e080ea211 */ /* 0x000fca00078008ff */
[----:B------:R-:W-:Y:S02]  /*e840*/  @!P2 IMAD.X R13, RZ, RZ, R2, P0 ;  /* 0x000000ffff0da224 */ /* 0x000fe400000e0602 */
[----:B------:R-:W-:-:S03]  /*e850*/  @!P2 IMAD.MOV.U32 R2, RZ, RZ, R14 ;  /* 0x000000ffff02a224 */ /* 0x000fc600078e000e */
[----:B------:R-:W-:Y:S01]  /*e860*/  @!P2 MOV R3, R13 ;  /* 0x0000000d0003a202 */ /* 0x000fe20000000f00 */
[----:B------:R-:W-:-:S04]  /*e870*/  IMAD.MOV.U32 R13, RZ, RZ, R5 ;  /* 0x000000ffff0d7224 */ /* 0x000fc800078e0005 */
[----:B------:R-:W-:Y:S01]  /*e880*/  @!PT LDS RZ, [RZ] ;  /* 0x00000000fffff984 */ /* 0x000fe20000000800 */
[----:B------:R-:W-:Y:S01]  /*e890*/  @!PT LDS RZ, [RZ] ;  /* 0x00000000fffff984 */ /* 0x000fe20000000800 */
[----:B------:R-:W-:Y:S01]  /*e8a0*/  @!PT LDS RZ, [RZ] ;  /* 0x00000000fffff984 */ /* 0x000fe20000000800 */
[----:B------:R0:W-:Y:S01]  /*e8b0*/  @!P2 LDGSTS.E.BYPASS.LTC128B.128 [R10+0x1a400], desc[UR48][R2.64], !P1 ;  /* 0x1a400000020aafae */ /* 0x0001e2000c901d70 */
[----:B------:R-:W-:-:S13]  /*e8c0*/  ISETP.GE.AND P2, PT, R6, UR38, PT ;  /* 0x0000002606007c0c */ /* 0x000fda000bf46270 */
[----:B0-----:R-:W-:Y:S05]  /*e8d0*/  WARPSYNC.COLLECTIVE R15, `(.L_x_9333) ;  /* 0x000000000f087348 */ /* 0x001fea0003c00000 */
[----:B------:R1:W2:Y:S02]  /*e8e0*/  SHFL.IDX P6, R14, R13, R12, R11 ;  /* 0x0000000c0d0e7389 */ /* 0x0002a400000c000b */
[----:B012---:R-:W-:Y:S01]  /*e8f0*/  ENDCOLLECTIVE ;  /* 0x000000000000791b */ /* 0x007fe20003800000 */
.L_x_9333:
[----:B------:R-:W-:Y:S01]  /*e900*/  @P2 LOP3.LUT R16, R16, 0x40, RZ, 0xfc, !PT ;  /* 0x0000004010102812 */ /* 0x000fe200078efcff */
[----:B------:R-:W-:-:S03]  /*e910*/  IMAD.MOV.U32 R13, RZ, RZ, R4 ;  /* 0x000000ffff0d7224 */ /* 0x000fc600078e0004 */
[----:B------:R-:W-:Y:S01]  /*e920*/  LOP3.LUT R16, R16, 0xffffffdf, RZ, 0xc0, !PT ;  /* 0xffffffdf10107812 */ /* 0x000fe200078ec0ff */
[----:B------:R-:W-:-:S07]  /*e930*/  IMAD.MOV.U32 R2, RZ, RZ, R14 ;  /* 0x000000ffff027224 */ /* 0x000fce00078e000e */
[----:B------:R-:W-:Y:S05]  /*e940*/  WARPSYNC.COLLECTIVE R15, `(.L_x_9334) ;  /* 0x000000000f087348 */ /* 0x000fea0003c00000 */
[----:B------:R0:W1:Y:S02]  /*e950*/  SHFL.IDX P6, R14, R13, R12, R11 ;  /* 0x0000000c0d0e7389 */ /* 0x00006400000c000b */
[----:B01----:R-:W-:Y:S01]  /*e960*/  ENDCOLLECTIVE ;  /* 0x000000000000791b */ /* 0x003fe20003800000 */
.L_x_9334:
[----:B------:R-:W-:Y:S02]  /*e970*/  IMAD.MOV.U32 R13, RZ, RZ, R5 ;  /* 0x000000ffff0d7224 */ /* 0x000fe400078e0005 */
[----:B------:R-:W-:Y:S02]  /*e980*/  IMAD.MOV.U32 R12, RZ, RZ, 0x6 ;  /* 0x00000006ff0c7424 */ /* 0x000fe400078e00ff */
[----:B------:R-:W-:-:S07]  /*e990*/  IMAD.MOV.U32 R21, RZ, RZ, R14 ;  /* 0x000000ffff157224 */ /* 0x000fce00078e000e */
[----:B------:R-:W-:Y:S05]  /*e9a0*/  WARPSYNC.COLLECTIVE R15, `(.L_x_9335) ;  /* 0x000000000f087348 */ /* 0x000fea0003c00000 */
[----:B------:R0:W1:Y:S02]  /*e9b0*/  SHFL.IDX P6, R14, R13, R12, R11 ;  /* 0x0000000c0d0e7389 */ /* 0x00006400000c000b */
[----:B01----:R-:W-:Y:S01]  /*e9c0*/  ENDCOLLECTIVE ;  /* 0x000000000000791b */ /* 0x003fe20003800000 */
.L_x_9335:
[----:B------:R-:W-:-:S04]  /*e9d0*/  @!P2 LEA R21, P0, R8, R21, 0x1 ;  /* 0x000000150815a211 */ /* 0x000fc800078008ff */
[----:B------:R-:W-:Y:S01]  /*e9e0*/  @!P2 IADD3.X R20, RZ, R2, RZ, P0, !PT ;  /* 0x00000002ff14a210 */ /* 0x000fe200007fe4ff */
[----:B------:R-:W-:-:S04]  /*e9f0*/  @!P2 IMAD.MOV.U32 R2, RZ, RZ, R21 ;  /* 0x000000ffff02a224 */ /* 0x000fc800078e0015 */
[----:B------:R-:W-:Y:S02]  /*ea00*/  @!P2 IMAD.MOV.U32 R3, RZ, RZ, R20 ;  /* 0x000000ffff03a224 */ /* 0x000fe400078e0014 */
[----:B------:R-:W-:-:S03]  /*ea10*/  IMAD.MOV.U32 R13, RZ, RZ, R4 ;  /* 0x000000ffff0d7224 */ /* 0x000fc600078e0004 */
        /* <DEDUP_REMOVED lines=8> */
.L_x_9336:
[----:B------:R-:W-:-:S05]  /*eaa0*/  VIADD R3, R0, 0x60 ;  /* 0x0000006000037836 */ /* 0x000fca0000000000 */
[----:B------:R-:W-:Y:S01]  /*eab0*/  ISETP.GE.AND P2, PT, R3, UR38, PT ;  /* 0x0000002603007c0c */ /* 0x000fe2000bf46270 */
[----:B------:R-:W-:Y:S02]  /*eac0*/  IMAD.MOV.U32 R13, RZ, RZ, R5 ;  /* 0x000000ffff0d7224 */ /* 0x000fe400078e0005 */
[----:B------:R-:W-:-:S10]  /*ead0*/  IMAD.MOV.U32 R12, RZ, RZ, 0x7 ;  /* 0x00000007ff0c7424 */ /* 0x000fd400078e00ff */
[----:B------:R-:W-:Y:S02]  /*eae0*/  @P2 LOP3.LUT R16, R16, 0x20, RZ, 0xfc, !PT ;  /* 0x0000002010102812 */ /* 0x000fe400078efcff */
[----:B------:R-:W-:-:S04]  /*eaf0*/  MOV R15, R14 ;  /* 0x0000000e000f7202 */ /* 0x000fc80000000f00 */
[----:B------:R-:W-:-:S05]  /*eb00*/  @!P2 LEA R6, P0, R8, R15, 0x1 ;  /* 0x0000000f0806a211 */ /* 0x000fca00078008ff */
[----:B------:R-:W-:Y:S02]  /*eb10*/  @!P2 IMAD.X R15, RZ, RZ, R2, P0 ;  /* 0x000000ffff0fa224 */ /* 0x000fe400000e0602 */
[----:B------:R-:W-:Y:S02]  /*eb20*/  @!P2 IMAD.MOV.U32 R2, RZ, RZ, R6 ;  /* 0x000000ffff02a224 */ /* 0x000fe400078e0006 */
[----:B------:R-:W-:Y:S01]  /*eb30*/  @!P2 IMAD.MOV.U32 R3, RZ, RZ, R15 ;  /* 0x000000ffff03a224 */ /* 0x000fe200078e000f */
[----:B------:R-:W-:-:S04]  /*eb40*/  MOV R15, 0xffffffff ;  /* 0xffffffff000f7802 */ /* 0x000fc80000000f00 */
[----:B------:R-:W-:Y:S01]  /*eb50*/  @!PT LDS RZ, [RZ] ;  /* 0x00000000fffff984 */ /* 0x000fe20000000800 */
[----:B------:R-:W-:Y:S01]  /*eb60*/  @!PT LDS RZ, [RZ] ;  /* 0x00000000fffff984 */ /* 0x000fe20000000800 */
[----:B------:R-:W-:Y:S01]  /*eb70*/  @!PT LDS RZ, [RZ] ;  /* 0x00000000fffff984 */ /* 0x000fe20000000800 */
[----:B------:R0:W-:Y:S03]  /*eb80*/  @!P2 LDGSTS.E.BYPASS.LTC128B.128 [R10+0x1b400], desc[UR48][R2.64], !P1 ;  /* 0x1b400000020aafae */ /* 0x0001e6000c901d70 */
[----:B0-----:R-:W-:Y:S05]  /*eb90*/  WARPSYNC.COLLECTIVE R15, `(.L_x_9337) ;  /* 0x000000000f087348 */ /* 0x001fea0003c00000 */
[----:B------:R1:W2:Y:S02]  /*eba0*/  SHFL.IDX P6, R14, R13, R12, R11 ;  /* 0x0000000c0d0e7389 */ /* 0x0002a400000c000b */
[----:B012---:R-:W-:Y:S01]  /*ebb0*/  ENDCOLLECTIVE ;  /* 0x000000000000791b */ /* 0x007fe20003800000 */
.L_x_9337:
[----:B------:R-:W-:Y:S02]  /*ebc0*/  IMAD.MOV.U32 R13, RZ, RZ, R4 ;  /* 0x000000ffff0d7224 */ /* 0x000fe400078e0004 */
[----:B------:R-:W-:-:S07]  /*ebd0*/  IMAD.MOV.U32 R5, RZ, RZ, R14 ;  /* 0x000000ffff057224 */ /* 0x000fce00078e000e */
[----:B------:R-:W-:Y:S05]  /*ebe0*/  WARPSYNC.COLLECTIVE R15, `(.L_x_9338) ;  /* 0x000000000f087348 */ /* 0x000fea0003c00000 */
[----:B------:R0:W1:Y:S02]  /*ebf0*/  SHFL.IDX P6, R14, R13, R12, R11 ;  /* 0x0000000c0d0e7389 */ /* 0x00006400000c000b */
[----:B01----:R-:W-:Y:S01]  /*ec00*/  ENDCOLLECTIVE ;  /* 0x000000000000791b */ /* 0x003fe20003800000 */
.L_x_9338:
[----:B------:R-:W-:Y:S05]  /*ec10*/  BRA `(.L_x_9339) ;  /* 0xffffffc000887947 */ /* 0x000fea000383ffff */
.L_x_9266:
        /* <DEDUP_REMOVED lines=8> */
.L_x_9341:
[----:B------:R-:W-:Y:S05]  /*eca0*/  BSYNC B0 ;  /* 0x0000000000007941 */ /* 0x000fea0003800000 */
.L_x_9340:
[----:B------:R-:W-:Y:S01]  /*ecb0*/  IMAD.MOV.U32 R13, RZ, RZ, R0 ;  /* 0x000000ffff0d7224 */ /* 0x000fe200078e0000 */
[----:B------:R-:W-:Y:S01]  /*ecc0*/  MOV R2, R14 ;  /* 0x0000000e00027202 */ /* 0x000fe20000000f00 */
[----:B------:R-:W-:Y:S01]  /*ecd0*/  IMAD.MOV.U32 R12, RZ, RZ, RZ ;  /* 0x000000ffff0c7224 */ /* 0x000fe200078e00ff */
[----:B------:R-:W-:Y:S01]  /*ece0*/  LOP3.LUT P2, RZ, R16, 0x800, RZ, 0xc0, !PT ;  /* 0x0000080010ff7812 */ /* 0x000fe2000784c0ff */
[----:B------:R-:W-:Y:S02]  /*ecf0*/  IMAD.MOV.U32 R11, RZ, RZ, 0x181f ;  /* 0x0000181fff0b7424 */ /* 0x000fe400078e00ff */
[----:B------:R-:W-:-:S10]  /*ed00*/  IMAD.MOV.U32 R15, RZ, RZ, -0x1 ;  /* 0xffffffffff0f7424 */ /* 0x000fd400078e00ff */
[----:B------:R-:W-:Y:S05]  /*ed10*/  WARPSYNC.COLLECTIVE R15, `(.L_x_9342) ;  /* 0x000000000f087348 */ /* 0x000fea0003c00000 */
[----:B------:R0:W1:Y:S02]  /*ed20*/  SHFL.IDX P6, R14, R13, R12, R11 ;  /* 0x0000000c0d0e7389 */ /* 0x00006400000c000b */
[----:B01----:R-:W-:Y:S01]  /*ed30*/  ENDCOLLECTIVE ;  /* 0x000000000000791b */ /* 0x003fe20003800000 */
.L_x_9342:
        /* <DEDUP_REMOVED lines=8> */
.L_x_9343:
[----:B------:R-:W-:Y:S01]  /*edc0*/  @!PT LDS RZ, [RZ] ;  /* 0x00000000fffff984 */ /* 0x000fe20000000800 */
[----:B------:R-:W-:Y:S01]  /*edd0*/  @!PT LDS RZ, [RZ] ;  /* 0x00000000fffff984 */ /* 0x000fe20000000800 */
[----:B------:R-:W-:Y:S01]  /*ede0*/  @!PT LDS RZ, [RZ] ;  /* 0x00000000fffff984 */ /* 0x000fe20000000800 */
[----:B------:R0:W-:Y:S04]  /*edf0*/  @!P2 LDGSTS.E.BYPASS.LTC128B.128 [R20+0x22400], desc[UR48][R2.64], !P5 ;  /* 0x224000000214afae */ /* 0x0001e8000e901d70 */
[----:B------:R0:W-:Y:S04]  /*ee00*/  @!P2 LDGSTS.E.BYPASS.LTC128B.128 [R20+0x26400], desc[UR48][R2.64+0x80], !P4 ;  /* 0x264000800214afae */ /* 0x0001e8000e101d70 */
[----:B------:R0:W-:Y:S01]  /*ee10*/  @!P2 LDGSTS.E.BYPASS.LTC128B.128 [R20+0x2a400], desc[UR48][R2.64+0x100], !P3 ;  /* 0x2a4001000214afae */ /* 0x0001e2000d901d70 */
[----:B------:R-:W-:-:S03]  /*ee20*/  IMAD.MOV.U32 R13, RZ, RZ, R0 ;  /* 0x000000ffff0d7224 */ /* 0x000fc600078e0000 */
[----:B------:R0:W-:Y:S01]  /*ee30*/  @!P2 LDGSTS.E.BYPASS.LTC128B.128 [R20+0x2e400], desc[UR48][R2.64+0x180], !P1 ;  /* 0x2e4001800214afae */ /* 0x0001e2000c901d70 */
[----:B------:R-:W-:Y:S01]  /*ee40*/  LOP3.LUT P2, RZ, R16, 0x200, RZ, 0xc0, !PT ;  /* 0x0000020010ff7812 */ /* 0x000fe2000784c0ff */
[----:B------:R-:W-:-:S12]  /*ee50*/  IMAD.MOV.U32 R5, RZ, RZ, R14 ;  /* 0x000000ffff057224 */ /* 0x000fd800078e000e */
[----:B0-----:R-:W-:Y:S05]  /*ee60*/  WARPSYNC.COLLECTIVE R15, `(.L_x_9344) ;  /* 0x000000000f087348 */ /* 0x001fea0003c00000 */
[----:B------:R1:W2:Y:S02]  /*ee70*/  SHFL.IDX P6, R14, R13, R12, R11 ;  /* 0x0000000c0d0e7389 */ /* 0x0002a400000c000b */
[----:B012---:R-:W-:Y:S01]  /*ee80*/  ENDCOLLECTIVE ;  /* 0x000000000000791b */ /* 0x007fe20003800000 */
.L_x_9344:
[----:B------:R-:W-:Y:S01]  /*ee90*/  MOV R13, R4 ;  /* 0x00000004000d7202 */ /* 0x000fe20000000f00 */
[----:B------:R-:W-:Y:S01]  /*eea0*/  IMAD.MOV.U32 R12, RZ, RZ, 0x2 ;  /* 0x00000002ff0c7424 */ /* 0x000fe200078e00ff */
[----:B------:R-:W-:-:S13]  /*eeb0*/  LOP3.LUT P6, RZ, R16, 0x400, RZ, 0xc0, !PT ;  /* 0x0000040010ff7812 */ /* 0x000fda00078cc0ff */
[----:B------:R-:W-:-:S05]  /*eec0*/  @!P6 LEA R14, P0, R21, R14, 0x1 ;  /* 0x0000000e150ee211 */ /* 0x000fca00078008ff */
[----:B------:R-:W-:Y:S02]  /*eed0*/  @!P6 IMAD.X R5, RZ, RZ, R5, P0 ;  /* 0x000000ffff05e224 */ /* 0x000fe400000e0605 */
[----:B------:R-:W-:Y:S02]  /*eee0*/  @!P6 IMAD.MOV.U32 R2, RZ, RZ, R14 ;  /* 0x000000ffff02e224 */ /* 0x000fe400078e000e */
[----:B------:R-:W-:-:S05]  /*eef0*/  @!P6 IMAD.MOV.U32 R3, RZ, RZ, R5 ;  /* 0x000000ffff03e224 */ /* 0x000fca00078e0005 */
[----:B------:R-:W-:Y:S01]  /*ef00*/  @!PT LDS RZ, [RZ] ;  /* 0x00000000fffff984 */ /* 0x000fe20000000800 */
[----:B------:R-:W-:Y:S01]  /*ef10*/  @!PT LDS RZ, [RZ] ;  /* 0x00000000fffff984 */ /* 0x000fe20000000800 */
[----:B------:R-:W-:Y:S01]  /*ef20*/  @!PT LDS RZ, [RZ] ;  /* 0x00000000fffff984 */ /* 0x000fe20000000800 */
[----:B------:R0:W-:Y:S04]  /*ef30*/  @!P6 LDGSTS.E.BYPASS.LTC128B.128 [R20+0x22c00], desc[UR48][R2.64], !P5 ;  /* 0x22c000000214efae */ /* 0x0001e8000e901d70 */
[----:B------:R0:W-:Y:S04]  /*ef40*/  @!P6 LDGSTS.E.BYPASS.LTC128B.128 [R20+0x26c00], desc[UR48][R2.64+0x80], !P4 ;  /* 0x26c000800214efae */ /* 0x0001e8000e101d70 */
[----:B------:R0:W-:Y:S04]  /*ef50*/  @!P6 LDGSTS.E.BYPASS.LTC128B.128 [R20+0x2ac00], desc[UR48][R2.64+0x100], !P3 ;  /* 0x2ac001000214efae */ /* 0x0001e8000d901d70 */
[----:B------:R0:W-:Y:S02]  /*ef60*/  @!P6 LDGSTS.E.BYPASS.LTC128B.128 [R20+0x2ec00], desc[UR48][R2.64+0x180], !P1 ;  /* 0x2ec001800214efae */ /* 0x0001e4000c901d70 */
[----:B0-----:R-:W-:Y:S05]  /*ef70*/  WARPSYNC.COLLECTIVE R15, `(.L_x_9345) ;  /* 0x000000000f087348 */ /* 0x001fea0003c00000 */
[----:B------:R1:W2:Y:S02]  /*ef80*/  SHFL.IDX P6, R14, R13, R12, R11 ;  /* 0x0000000c0d0e7389 */ /* 0x0002a400000c000b */
[----:B012---:R-:W-:Y:S01]  /*ef90*/  ENDCOLLECTIVE ;  /* 0x000000000000791b */ /* 0x007fe20003800000 */
.L_x_9345:
[----:B------:R-:W-:Y:S02]  /*efa0*/  IMAD.MOV.U32 R13, RZ, RZ, R0 ;  /* 0x000000ffff0d7224 */ /* 0x000fe400078e0000 */
[----:B------:R-:W-:-:S07]  /*efb0*/  IMAD.MOV.U32 R5, RZ, RZ, R14 ;  /* 0x000000ffff057224 */ /* 0x000fce00078e000e */
[----:B------:R-:W-:Y:S05]  /*efc0*/  WARPSYNC.COLLECTIVE R15, `(.L_x_9346) ;  /* 0x000000000f087348 */ /* 0x000fea0003c00000 */
[----:B------:R0:W1:Y:S02]  /*efd0*/  SHFL.IDX P6, R14, R13, R12, R11 ;  /* 0x0000000c0d0e7389 */ /* 0x00006400000c000b */
[----:B01----:R-:W-:Y:S01]  /*efe0*/  ENDCOLLECTIVE ;  /* 0x000000000000791b */ /* 0x003fe20003800000 */
.L_x_9346:
[----:B------:R-:W-:Y:S01]  /*eff0*/  MOV R13, R4 ;  /* 0x00000004000d7202 */ /* 0x000fe20000000f00 */
[----:B------:R-:W-:Y:S01]  /*f000*/  IMAD.MOV.U32 R12, RZ, RZ, 0x3 ;  /* 0x00000003ff0c7424 */ /* 0x000fe200078e00ff */
[----:B------:R-:W-:-:S05]  /*f010*/  @!P2 LEA R14, P0, R21, R14, 0x1 ;  /* 0x0000000e150ea211 */ /* 0x000fca00078008ff */
[----:B------:R-:W-:-:S08]  /*f020*/  @!P2 IMAD.MOV.U32 R2, RZ, RZ, R14 ;  /* 0x000000ffff02a224 */ /* 0x000fd000078e000e */
[----:B------:R-:W-:Y:S05]  /*f030*/  WARPSYNC.COLLECTIVE R15, `(.L_x_9347) ;  /* 0x000000000f087348 */ /* 0x000fea0003c00000 */
[----:B------:R0:W1:Y:S02]  /*f040*/  SHFL.IDX P6, R14, R13, R12, R11 ;  /* 0x0000000c0d0e7389 */ /* 0x00006400000c000b */
[----:B01----:R-:W-:Y:S01]  /*f050*/  ENDCOLLECTIVE ;  /* 0x000000000000791b */ /* 0x003fe20003800000 */
.L_x_9347:
        /* <DEDUP_REMOVED lines=8> */
[----:B------:R0:W-:Y:S04]  /*f0e0*/  @!P2 LDGSTS.E.BYPASS.LTC128B.128 [R20+0x2b400], desc[UR48][R2.64+0x100], !P3 ;  /* 0x2b4001000214afae */ /* 0x0001e8000d901d70 */
[----:B------:R0:W-:Y:S01]  /*f0f0*/  @!P2 LDGSTS.E.BYPASS.LTC128B.128 [R20+0x2f400], desc[UR48][R2.64+0x180], !P1 ;  /* 0x2f4001800214afae */ /* 0x0001e2000c901d70 */
[----:B------:R-:W-:Y:S01]  /*f100*/  IMAD.MOV.U32 R5, RZ, RZ, R14 ;  /* 0x000000ffff057224 */ /* 0x000fe200078e000e */
[----:B------:R-:W-:-:S13]  /*f110*/  LOP3.LUT P2, RZ, R16, 0x80, RZ, 0xc0, !PT ;  /* 0x0000008010ff7812 */ /* 0x000fda000784c0ff */
[----:B0-----:R-:W-:Y:S05]  /*f120*/  WARPSYNC.COLLECTIVE R15, `(.L_x_9348) ;  /* 0x000000000f087348 */ /* 0x001fea0003c00000 */
[----:B------:R1:W2:Y:S02]  /*f130*/  SHFL.IDX P6, R14, R13, R12, R11 ;  /* 0x0000000c0d0e7389 */ /* 0x0002a400000c000b */
[----:B012---:R-:W-:Y:S01]  /*f140*/  ENDCOLLECTIVE ;  /* 0x000000000000791b */ /* 0x007fe20003800000 */
.L_x_9348:
        /* <DEDUP_REMOVED lines=17> */
.L_x_9349:
[----:B------:R-:W-:Y:S02]  /*f260*/  IMAD.MOV.U32 R13, RZ, RZ, R0 ;  /* 0x000000ffff0d7224 */ /* 0x000fe400078e0000 */
[----:B------:R-:W-:-:S07]  /*f270*/  IMAD.MOV.U32 R5, RZ, RZ, R14 ;  /* 0x000000ffff057224 */ /* 0x000fce00078e000e */
[----:B------:R-:W-:Y:S05]  /*f280*/  WARPSYNC.COLLECTIVE R15, `(.L_x_9350) ;  /* 0x000000000f087348 */ /* 0x000fea0003c00000 */
[----:B------:R0:W1:Y:S02]  /*f290*/  SHFL.IDX P6, R14, R13, R12, R11 ;  /* 0x0000000c0d0e7389 */ /* 0x00006400000c000b */
[----:B01----:R-:W-:Y:S01]  /*f2a0*/  ENDCOLLECTIVE ;  /* 0x000000000000791b */ /* 0x003fe20003800000 */
.L_x_9350:
[----:B------:R-:W-:Y:S01]  /*f2b0*/  MOV R13, R4 ;  /* 0x00000004000d7202 */ /* 0x000fe20000000f00 */
[----:B------:R-:W-:Y:S01]  /*f2c0*/  IMAD.MOV.U32 R12, RZ, RZ, 0x5 ;  /* 0x00000005ff0c7424 */ /* 0x000fe200078e00ff */
[----:B------:R-:W-:-:S05]  /*f2d0*/  @!P2 LEA R14, P0, R21, R14, 0x1 ;  /* 0x0000000e150ea211 */ /* 0x000fca00078008ff */
[----:B------:R-:W-:-:S08]  /*f2e0*/  @!P2 IMAD.MOV.U32 R2, RZ, RZ, R14 ;  /* 0x000000ffff02a224 */ /* 0x000fd000078e000e */
[----:B------:R-:W-:Y:S05]  /*f2f0*/  WARPSYNC.COLLECTIVE R15, `(.L_x_9351) ;  /* 0x000000000f087348 */ /* 0x000fea0003c00000 */
[----:B------:R0:W1:Y:S02]  /*f300*/  SHFL.IDX P6, R14, R13, R12, R11 ;  /* 0x0000000c0d0e7389 */ /* 0x00006400000c000b */
[----:B01----:R-:W-:Y:S01]  /*f310*/  ENDCOLLECTIVE ;  /* 0x000000000000791b */ /* 0x003fe20003800000 */
.L_x_9351:
        /* <DEDUP_REMOVED lines=15> */
.L_x_9352:
        /* <DEDUP_REMOVED lines=17> */
.L_x_9353:
[----:B------:R-:W-:Y:S02]  /*f520*/  IMAD.MOV.U32 R13, RZ, RZ, R0 ;  /* 0x000000ffff0d7224 */ /* 0x000fe400078e0000 */
[----:B------:R-:W-:-:S07]  /*f530*/  IMAD.MOV.U32 R5, RZ, RZ, R14 ;  /* 0x000000ffff057224 */ /* 0x000fce00078e000e */
[----:B------:R-:W-:Y:S05]  /*f540*/  WARPSYNC.COLLECTIVE R15, `(.L_x_9354) ;  /* 0x000000000f087348 */ /* 0x000fea0003c00000 */
[----:B------:R0:W1:Y:S02]  /*f550*/  SHFL.IDX P6, R14, R13, R12, R11 ;  /* 0x0000000c0d0e7389 */ /* 0x00006400000c000b */
[----:B01----:R-:W-:Y:S01]  /*f560*/  ENDCOLLECTIVE ;  /* 0x000000000000791b */ /* 0x003fe20003800000 */
.L_x_9354:
[----:B------:R-:W-:Y:S01]  /*f570*/  MOV R13, R4 ;  /* 0x00000004000d7202 */ /* 0x000fe20000000f00 */
[----:B------:R-:W-:Y:S01]  /*f580*/  IMAD.MOV.U32 R12, RZ, RZ, 0x7 ;  /* 0x00000007ff0c7424 */ /* 0x000fe200078e00ff */
[----:B------:R-:W-:-:S05]  /*f590*/  @!P2 LEA R14, P0, R21, R14, 0x1 ;  /* 0x0000000e150ea211 */ /* 0x000fca00078008ff */
[----:B------:R-:W-:-:S08]  /*f5a0*/  @!P2 IMAD.MOV.U32 R2, RZ, RZ, R14 ;  /* 0x000000ffff02a224 */ /* 0x000fd000078e000e */
[----:B------:R-:W-:Y:S05]  /*f5b0*/  WARPSYNC.COLLECTIVE R15, `(.L_x_9355) ;  /* 0x000000000f087348 */ /* 0x000fea0003c00000 */
[----:B------:R0:W1:Y:S02]  /*f5c0*/  SHFL.IDX P6, R14, R13, R12, R11 ;  /* 0x0000000c0d0e7389 */ /* 0x00006400000c000b */
[----:B01----:R-:W-:Y:S01]  /*f5d0*/  ENDCOLLECTIVE ;  /* 0x000000000000791b */ /* 0x003fe20003800000 */
.L_x_9355:
        /* <DEDUP_REMOVED lines=10> */
[----:B------:R-:W-:-:S07]  /*f680*/  IMAD.MOV.U32 R5, RZ, RZ, R14 ;  /* 0x000000ffff057224 */ /* 0x000fce00078e000e */
[----:B0-----:R-:W-:Y:S05]  /*f690*/  WARPSYNC.COLLECTIVE R15, `(.L_x_9356) ;  /* 0x000000000f087348 */ /* 0x001fea0003c00000 */
[----:B------:R1:W2:Y:S02]  /*f6a0*/  SHFL.IDX P6, R14, R13, R12, R11 ;  /* 0x0000000c0d0e7389 */ /* 0x0002a400000c000b */
[----:B012---:R-:W-:Y:S01]  /*f6b0*/  ENDCOLLECTIVE ;  /* 0x000000000000791b */ /* 0x007fe20003800000 */
.L_x_9356:
[----:B------:R-:W-:Y:S05]  /*f6c0*/  BRA `(.L_x_9357) ;  /* 0xffffffc0007c7947 */ /* 0x000fea000383ffff */
.L_x_9268:
[----:B0-----:R-:W-:-:S04]  /*f6d0*/  IMAD.U32 R3, RZ, RZ, UR37 ;  /* 0x00000025ff037e24 */ /* 0x001fc8000f8e00ff */
[----:B------:R0:W1:Y:S03]  /*f6e0*/  SYNCS.PHASECHK.TRANS64.TRYWAIT P0, [R3+URZ+0x32420], R0 ;  /* 0x03242000030075a7 */ /* 0x000066000800017f */
[----:B-1----:R-:W-:Y:S05]  /*f6f0*/  @!P0 NANOSLEEP.SYNCS 0x989680 ;  /* 0x009896800000895d */ /* 0x002fea0003900000 */
[----:B------:R-:W1:Y:S02]  /*f700*/  @!P0 SYNCS.PHASECHK.TRANS64 P0, [R3+URZ+0x32420], R0 ;  /* 0x03242000030085a7 */ /* 0x000e64000800007f */
[----:B-1----:R-:W-:Y:S05]  /*f710*/  @!P0 BRA `(.L_x_9268) ;  /* 0xfffffffc00ec8947 */ /* 0x002fea000383ffff */
[----:B------:R-:W-:Y:S05]  /*f720*/  BRA `(.L_x_9358) ;  /* 0xffffffc000b87947 */ /* 0x000fea000383ffff */
.L_x_9271:
[----:B0-----:R0:W1:Y:S02]  /*f730*/  SYNCS.PHASECHK.TRANS64.TRYWAIT P0, [R17+URZ+0x32460], R0 ;  /* 0x03246000110075a7 */ /* 0x001064000800017f */
[----:B-1----:R-:W-:Y:S05]  /*f740*/  @!P0 NANOSLEEP.SYNCS 0x989680 ;  /* 0x009896800000895d */ /* 0x002fea0003900000 */
[----:B------:R-:W1:Y:S02]  /*f750*/  @!P0 SYNCS.PHASECHK.TRANS64 P0, [R17+URZ+0x32460], R0 ;  /* 0x03246000110085a7 */ /* 0x000e64000800007f */
[----:B-1----:R-:W-:Y:S05]  /*f760*/  @!P0 BRA `(.L_x_9271) ;  /* 0xfffffffc00f08947 */ /* 0x002fea000383ffff */
[----:B------:R-:W-:Y:S05]  /*f770*/  BRA `(.L_x_9359) ;  /* 0xffffffc000c87947 */ /* 0x000fea000383ffff */
.L_x_9272:
        /* <DEDUP_REMOVED lines=8> */
.L_x_9361:
[----:B------:R-:W-:Y:S05]  /*f800*/  BSYNC B0 ;  /* 0x0000000000007941 */ /* 0x000fea0003800000 */
.L_x_9360:
[----:B------:R-:W0:Y:S01]  /*f810*/  S2R R4, SR_TID.X ;  /* 0x0000000000047919 */ /* 0x000e220000002100 */
[----:B------:R-:W-:Y:S01]  /*f820*/  IMAD.MOV.U32 R13, RZ, RZ, R8 ;  /* 0x000000ffff0d7224 */ /* 0x000fe200078e0008 */
[----:B------:R-:W-:Y:S01]  /*f830*/  MOV R15, 0xffffffff ;  /* 0xffffffff000f7802 */ /* 0x000fe20000000f00 */
[----:B------:R-:W-:Y:S01]  /*f840*/  IMAD.MOV.U32 R12, RZ, RZ, RZ ;  /* 0x000000ffff0c7224 */ /* 0x000fe200078e00ff */
[C---:B------:R-:W-:Y:S01]  /*f850*/  LOP3.LUT P3, RZ, R29.reuse, 0x8000, RZ, 0xc0, !PT ;  /* 0x000080001dff7812 */ /* 0x040fe2000786c0ff */
[----:B------:R-:W-:Y:S01]  /*f860*/  IMAD.MOV.U32 R11, RZ, RZ, 0x181f ;  /* 0x0000181fff0b7424 */ /* 0x000fe200078e00ff */
[C---:B------:R-:W-:Y:S01]  /*f870*/  LOP3.LUT P2, RZ, R29.reuse, 0x1000, RZ, 0xc0, !PT ;  /* 0x000010001dff7812 */ /* 0x040fe2000784c0ff */
[----:B------:R-:W-:Y:S01]  /*f880*/  IMAD.MOV.U32 R3, RZ, RZ, R14 ;  /* 0x000000ffff037224 */ /* 0x000fe200078e000e */
[----:B------:R-:W-:-:S13]  /*f890*/  LOP3.LUT P1, RZ, R29, 0x80, RZ, 0xc0, !PT ;  /* 0x000000801dff7812 */ /* 0x000fda000782c0ff */
[----:B0-----:R-:W-:Y:S05]  /*f8a0*/  WARPSYNC.COLLECTIVE R15, `(.L_x_9362) ;  /* 0x000000000f087348 */ /* 0x001fea0003c00000 */
[----:B------:R1:W2:Y:S02]  /*f8b0*/  SHFL.IDX P6, R14, R13, R12, R11 ;  /* 0x0000000c0d0e7389 */ /* 0x0002a400000c000b */
[----:B012---:R-:W-:Y:S01]  /*f8c0*/  ENDCOLLECTIVE ;  /* 0x000000000000791b */ /* 0x007fe20003800000 */
.L_x_9362:
[----:B------:R-:W-:Y:S02]  /*f8d0*/  LOP3.LUT P4, RZ, R29, 0x4, RZ, 0xc0, !PT ;  /* 0x000000041dff7812 */ /* 0x000fe4000788c0ff */
        /* <DEDUP_REMOVED lines=9> */
.L_x_9363:
[----:B------:R-:W-:-:S05]  /*f970*/  LOP3.LUT R4, R4, 0x38, RZ, 0xc0, !PT ;  /* 0x0000003804047812 */ /* 0x000fca00078ec0ff */
[----:B------:R-:W-:-:S05]  /*f980*/  IMAD.SHL.U32 R0, R4, 0x2, RZ ;  /* 0x0000000204007824 */ /* 0x000fca00078e00ff */
[----:B------:R-:W-:Y:S02]  /*f990*/  IADD3 R2, P0, R2, R0, RZ ;  /* 0x0000000002027210 */ /* 0x000fe40007f1e0ff */
[----:B------:R-:W-:-:S03]  /*f9a0*/  MOV R13, R8 ;  /* 0x00000008000d7202 */ /* 0x000fc60000000f00 */
[----:B------:R-:W-:-:S05]  /*f9b0*/  IMAD.X R3, RZ, RZ, R3, P0 ;  /* 0x000000ffff037224 */ /* 0x000fca00000e0603 */
        /* <DEDUP_REMOVED lines=15> */
.L_x_9364:
[----:B------:R-:W-:Y:S02]  /*fab0*/  IMAD.MOV.U32 R13, RZ, RZ, R7 ;  /* 0x000000ffff0d7224 */ /* 0x000fe400078e0007 */
[----:B------:R-:W-:Y:S02]  /*fac0*/  IMAD.MOV.U32 R12, RZ, RZ, 0x2 ;  /* 0x00000002ff0c7424 */ /* 0x000fe400078e00ff */
[----:B------:R-:W-:-:S07]  /*fad0*/  IMAD.MOV.U32 R2, RZ, RZ, R14 ;  /* 0x000000ffff027224 */ /* 0x000fce00078e000e */
[----:B------:R-:W-:Y:S05]  /*fae0*/  WARPSYNC.COLLECTIVE R15, `(.L_x_9365) ;  /* 0x000000000f087348 */ /* 0x000fea0003c00000 */
[----:B------:R0:W1:Y:S02]  /*faf0*/  SHFL.IDX P6, R14, R13, R12, R11 ;  /* 0x0000000c0d0e7389 */ /* 0x00006400000c000b */
[----:B01----:R-:W-:Y:S01]  /*fb00*/  ENDCOLLECTIVE ;  /* 0x000000000000791b */ /* 0x003fe20003800000 */
.L_x_9365:
[----:B------:R-:W-:-:S05]  /*fb10*/  IADD3 R2, P0, R2, R0, RZ ;  /* 0x0000000002027210 */ /* 0x000fca0007f1e0ff */
[----:B------:R-:W-:-:S05]  /*fb20*/  IMAD.X R3, RZ, RZ, R3, P0 ;  /* 0x000000ffff037224 */ /* 0x000fca00000e0603 */
[----:B------:R-:W-:Y:S01]  /*fb30*/  @!PT LDS RZ, [RZ] ;  /* 0x00000000fffff984 */ /* 0x000fe20000000800 */
[----:B------:R-:W-:Y:S01]  /*fb40*/  @!PT LDS RZ, [RZ] ;  /* 0x00000000fffff984 */ /* 0x000fe20000000800 */
[----:B------:R-:W-:Y:S01]  /*fb50*/  @!PT LDS RZ, [RZ] ;  /* 0x00000000fffff984 */ /* 0x000fe20000000800 */
[----:B------:R-:W-:Y:S01]  /*fb60*/  LDGSTS.E.BYPASS.LTC128B.128 [R6+0xc00], desc[UR48][R2.64], !P3 ;  /* 0x00c0000002067fae */ /* 0x000fe2000d901d70 */
[----:B------:R-:W-:Y:S01]  /*fb70*/  IMAD.MOV.U32 R13, RZ, RZ, R8 ;  /* 0x000000ffff0d7224 */ /* 0x000fe200078e0008 */
[C---:B------:R-:W-:Y:S02]  /*fb80*/  LOP3.LUT P3, RZ, R29.reuse, 0x2000, RZ, 0xc0, !PT ;  /* 0x000020001dff7812 */ /* 0x040fe4000786c0ff */
        /* <DEDUP_REMOVED lines=10> */
.L_x_9366:
[----:B------:R-:W-:Y:S02]  /*fc30*/  IMAD.MOV.U32 R13, RZ, RZ, R7 ;  /* 0x000000ffff0d7224 */ /* 0x000fe400078e0007 */
[----:B------:R-:W-:Y:S01]  /*fc40*/  IMAD.MOV.U32 R12, RZ, RZ, 0x3 ;  /* 0x00000003ff0c7424 */ /* 0x000fe200078e00ff */
[----:B------:R-:W-:-:S07]  /*fc50*/  MOV R2, R14 ;  /* 0x0000000e00027202 */ /* 0x000fce0000000f00 */
[----:B------:R-:W-:Y:S05]  /*fc60*/  WARPSYNC.COLLECTIVE R15, `(.L_x_9367) ;  /* 0x000000000f087348 */ /* 0x000fea0003c00000 */
[----:B------:R0:W1:Y:S02]  /*fc70*/  SHFL.IDX P6, R14, R13, R12, R11 ;  /* 0x0000000c0d0e7389 */ /* 0x00006400000c000b */
[----:B01----:R-:W-:Y:S01]  /*fc80*/  ENDCOLLECTIVE ;  /* 0x000000000000791b */ /* 0x003fe20003800000 */
.L_x_9367:
        /* <DEDUP_REMOVED lines=18> */
.L_x_9368:
[----:B------:R-:W-:Y:S02]  /*fdb0*/  IMAD.MOV.U32 R13, RZ, RZ, R7 ;  /* 0x000000ffff0d7224 */ /* 0x000fe400078e0007 */
[----:B------:R-:W-:Y:S01]  /*fdc0*/  IMAD.MOV.U32 R12, RZ, RZ, 0x4 ;  /* 0x00000004ff0c7424 */ /* 0x000fe200078e00ff */
[----:B------:R-:W-:-:S07]  /*fdd0*/  MOV R2, R14 ;  /* 0x0000000e00027202 */ /* 0x000fce0000000f00 */
[----:B------:R-:W-:Y:S05]  /*fde0*/  WARPSYNC.COLLECTIVE R15, `(.L_x_9369) ;  /* 0x000000000f087348 */ /* 0x000fea0003c00000 */
[----:B------:R0:W1:Y:S02]  /*fdf0*/  SHFL.IDX P6, R14, R13, R12, R11 ;  /* 0x0000000c0d0e7389 */ /* 0x00006400000c000b */
[----:B01----:R-:W-:Y:S01]  /*fe00*/  ENDCOLLECTIVE ;  /* 0x000000000000791b */ /* 0x003fe20003800000 */
.L_x_9369:
        /* <DEDUP_REMOVED lines=17> */
.L_x_9370:
[----:B------:R-:W-:Y:S02]  /*ff20*/  IMAD.MOV.U32 R13, RZ, RZ, R7 ;  /* 0x000000ffff0d7224 */ /* 0x000fe400078e0007 */
[----:B------:R-:W-:Y:S01]  /*ff30*/  IMAD.MOV.U32 R12, RZ, RZ, 0x5 ;  /* 0x00000005ff0c7424 */ /* 0x000fe200078e00ff */
[----:B------:R-:W-:-:S07]  /*ff40*/  MOV R2, R14 ;  /* 0x0000000e00027202 */ /* 0x000fce0000000f00 */
[----:B------:R-:W-:Y:S05]  /*ff50*/  WARPSYNC.COLLECTIVE R15, `(.L_x_9371) ;  /* 0x000000000f087348 */ /* 0x000fea0003c00000 */
[----:B------:R0:W1:Y:S02]  /*ff60*/  SHFL.IDX P6, R14, R13, R12, R11 ;  /* 0x0000000c0d0e7389 */ /* 0x00006400000c000b */
[----:B01----:R-:W-:Y:S01]  /*ff70*/  ENDCOLLECTIVE ;  /* 0x000000000000791b */ /* 0x003fe20003800000 */
.L_x_9371:
        /* <DEDUP_REMOVED lines=14> */
.L_x_9372:
[----:B------:R-:W-:Y:S05]  /*10060*/  BRA `(.L_x_9373) ;  /* 0xffffffc000887947 */ /* 0x000fea000383ffff */
.L_x_9278:
[----:B0-----:R0:W1:Y:S02]  /*10070*/  SYNCS.PHASECHK.TRANS64.TRYWAIT P0, [R17+URZ+0x32440], R26 ;  /* 0x0324401a110075a7 */ /* 0x001064000800017f */
[----:B-1----:R-:W-:Y:S05]  /*10080*/  @!P0 NANOSLEEP.SYNCS 0x989680 ;  /* 0x009896800000895d */ /* 0x002fea0003900000 */
[----:B------:R-:W1:Y:S02]  /*10090*/  @!P0 SYNCS.PHASECHK.TRANS64 P0, [R17+URZ+0x32440], R26 ;  /* 0x0324401a110085a7 */ /* 0x000e64000800007f */
[----:B-1----:R-:W-:Y:S05]  /*100a0*/  @!P0 BRA `(.L_x_9278) ;  /* 0xfffffffc00f08947 */ /* 0x002fea000383ffff */
[----:B------:R-:W-:Y:S05]  /*100b0*/  BRA `(.L_x_9374) ;  /* 0xffffffc400947947 */ /* 0x000fea000383ffff */
.L_x_9279:
        /* <DEDUP_REMOVED lines=8> */
.L_x_9376:
[----:B------:R-:W-:Y:S05]  /*10140*/  BSYNC B1 ;  /* 0x0000000000017941 */ /* 0x000fea0003800000 */
.L_x_9375:
        /* <DEDUP_REMOVED lines=9> */
.L_x_9377:
[----:B------:R-:W-:Y:S02]  /*101e0*/  IMAD.MOV.U32 R13, RZ, RZ, R24 ;  /* 0x000000ffff0d7224 */ /* 0x000fe400078e0018 */
[----:B------:R-:W-:Y:S01]  /*101f0*/  IMAD.MOV.U32 R12, RZ, RZ, 0x1 ;  /* 0x00000001ff0c7424 */ /* 0x000fe200078e00ff */
[----:B------:R-:W-:-:S13]  /*10200*/  IADD3 R2, P0, R14, R0, RZ ;  /* 0x000000000e027210 */ /* 0x000fda0007f1e0ff */
[----:B------:R-:W-:Y:S05]  /*10210*/  WARPSYNC.COLLECTIVE R15, `(.L_x_9378) ;  /* 0x000000000f087348 */ /* 0x000fea0003c00000 */
[----:B------:R0:W1:Y:S02]  /*10220*/  SHFL.IDX P6, R14, R13, R12, R11 ;  /* 0x0000000c0d0e7389 */ /* 0x00006400000c000b */
[----:B01----:R-:W-:Y:S01]  /*10230*/  ENDCOLLECTIVE ;  /* 0x000000000000791b */ /* 0x003fe20003800000 */
.L_x_9378:
        /* <DEDUP_REMOVED lines=10> */
.L_x_9379:
[----:B------:R-:W-:Y:S02]  /*102e0*/  IMAD.MOV.U32 R13, RZ, RZ, R24 ;  /* 0x000000ffff0d7224 */ /* 0x000fe400078e0018 */
[----:B------:R-:W-:Y:S01]  /*102f0*/  IMAD.MOV.U32 R12, RZ, RZ, 0x2 ;  /* 0x00000002ff0c7424 */ /* 0x000fe200078e00ff */
[----:B------:R-:W-:-:S13]  /*10300*/  IADD3 R2, P0, R14, R0, RZ ;  /* 0x000000000e027210 */ /* 0x000fda0007f1e0ff */
[----:B------:R-:W-:Y:S05]  /*10310*/  WARPSYNC.COLLECTIVE R15, `(.L_x_9380) ;  /* 0x000000000f087348 */ /* 0x000fea0003c00000 */
[----:B------:R0:W1:Y:S02]  /*10320*/  SHFL.IDX P6, R14, R13, R12, R11 ;  /* 0x0000000c0d0e7389 */ /* 0x00006400000c000b */
[----:B01----:R-:W-:Y:S01]  /*10330*/  ENDCOLLECTIVE ;  /* 0x000000000000791b */ /* 0x003fe20003800000 */
.L_x_9380:
        /* <DEDUP_REMOVED lines=10> */
.L_x_9381:
[----:B------:R-:W-:Y:S02]  /*103e0*/  IMAD.MOV.U32 R13, RZ, RZ, R24 ;  /* 0x000000ffff0d7224 */ /* 0x000fe400078e0018 */
[----:B------:R-:W-:Y:S02]  /*103f0*/  IMAD.MOV.U32 R12, RZ, RZ, 0x3 ;  /* 0x00000003ff0c7424 */ /* 0x000fe400078e00ff */
[----:B------:R-:W-:-:S07]  /*10400*/  IMAD.MOV.U32 R10, RZ, RZ, R14 ;  /* 0x000000ffff0a7224 */ /* 0x000fce00078e000e */
[----:B------:R-:W-:Y:S05]  /*10410*/  WARPSYNC.COLLECTIVE R15, `(.L_x_9382) ;  /* 0x000000000f087348 */ /* 0x000fea0003c00000 */
[----:B------:R0:W1:Y:S02]  /*10420*/  SHFL.IDX P6, R14, R13, R12, R11 ;  /* 0x0000000c0d0e7389 */ /* 0x00006400000c000b */
[----:B01----:R-:W-:Y:S01]  /*10430*/  ENDCOLLECTIVE ;  /* 0x000000000000791b */ /* 0x003fe20003800000 */
.L_x_9382:
        /* <DEDUP_REMOVED lines=11> */
.L_x_9383:
[----:B------:R-:W-:Y:S02]  /*104f0*/  IMAD.MOV.U32 R13, RZ, RZ, R24 ;  /* 0x000000ffff0d7224 */ /* 0x000fe400078e0018 */
[----:B------:R-:W-:Y:S02]  /*10500*/  IMAD.MOV.U32 R12, RZ, RZ, 0x4 ;  /* 0x00000004ff0c7424 */ /* 0x000fe400078e00ff */
[----:B------:R-:W-:-:S07]  /*10510*/  IMAD.MOV.U32 R2, RZ, RZ, R14 ;  /* 0x000000ffff027224 */ /* 0x000fce00078e000e */
[----:B------:R-:W-:Y:S05]  /*10520*/  WARPSYNC.COLLECTIVE R15, `(.L_x_9384) ;  /* 0x000000000f087348 */ /* 0x000fea0003c00000 */
[----:B------:R0:W1:Y:S02]  /*10530*/  SHFL.IDX P6, R14, R13, R12, R11 ;  /* 0x0000000c0d0e7389 */ /* 0x00006400000c000b */
[----:B01----:R-:W-:Y:S01]  /*10540*/  ENDCOLLECTIVE ;  /* 0x000000000000791b */ /* 0x003fe20003800000 */
.L_x_9384:
        /* <DEDUP_REMOVED lines=11> */
.L_x_9385:
[----:B------:R-:W-:Y:S02]  /*10600*/  IMAD.MOV.U32 R13, RZ, RZ, R24 ;  /* 0x000000ffff0d7224 */ /* 0x000fe400078e0018 */
[----:B------:R-:W-:Y:S02]  /*10610*/  IMAD.MOV.U32 R12, RZ, RZ, 0x5 ;  /* 0x00000005ff0c7424 */ /* 0x000fe400078e00ff */
[----:B------:R-:W-:-:S07]  /*10620*/  IMAD.MOV.U32 R2, RZ, RZ, R14 ;  /* 0x000000ffff027224 */ /* 0x000fce00078e000e */
[----:B------:R-:W-:Y:S05]  /*10630*/  WARPSYNC.COLLECTIVE R15, `(.L_x_9386) ;  /* 0x000000000f087348 */ /* 0x000fea0003c00000 */
[----:B------:R0:W1:Y:S02]  /*10640*/  SHFL.IDX P6, R14, R13, R12, R11 ;  /* 0x0000000c0d0e7389 */ /* 0x00006400000c000b */
[----:B01----:R-:W-:Y:S01]  /*10650*/  ENDCOLLECTIVE ;  /* 0x000000000000791b */ /* 0x003fe20003800000 */
.L_x_9386:
        /* <DEDUP_REMOVED lines=11> */
.L_x_9387:
[----:B------:R-:W-:Y:S05]  /*10710*/  BRA `(.L_x_9388) ;  /* 0xffffffc000cc7947 */ /* 0x000fea000383ffff */
.L_x_9284:
[----:B--2---:R2:W3:Y:S02]  /*10720*/  SYNCS.PHASECHK.TRANS64.TRYWAIT P0, [R17+URZ+0x32460], R26 ;  /* 0x0324601a110075a7 */ /* 0x0044e4000800017f */
[----:B---3--:R-:W-:Y:S05]  /*10730*/  @!P0 NANOSLEEP.SYNCS 0x989680 ;  /* 0x009896800000895d */ /* 0x008fea0003900000 */
[----:B------:R-:W3:Y:S02]  /*10740*/  @!P0 SYNCS.PHASECHK.TRANS64 P0, [R17+URZ+0x32460], R26 ;  /* 0x0324601a110085a7 */ /* 0x000ee4000800007f */
[----:B---3--:R-:W-:Y:S05]  /*10750*/  @!P0 BRA `(.L_x_9284) ;  /* 0xfffffffc00f08947 */ /* 0x008fea000383ffff */
[----:B------:R-:W-:Y:S05]  /*10760*/  BRA `(.L_x_9389) ;  /* 0xffffffc4001c7947 */ /* 0x000fea000383ffff */
.L_x_9285:
        /* <DEDUP_REMOVED lines=8> */
.L_x_9391:
[----:B------:R-:W-:Y:S05]  /*107f0*/  BSYNC B1 ;  /* 0x0000000000017941 */ /* 0x000fea0003800000 */
.L_x_9390:
        /* <DEDUP_REMOVED lines=9> */
.L_x_9392:
[----:B------:R-:W-:Y:S01]  /*10890*/  IMAD.MOV.U32 R13, RZ, RZ, R23 ;  /* 0x000000ffff0d7224 */ /* 0x000fe200078e0017 */
[----:B------:R-:W-:Y:S02]  /*108a0*/  MOV R12, 0x1 ;  /* 0x00000001000c7802 */ /* 0x000fe40000000f00 */
[----:B------:R-:W-:-:S13]  /*108b0*/  IADD3 R2, P0, R14, R0, RZ ;  /* 0x000000000e027210 */ /* 0x000fda0007f1e0ff */
[----:B------:R-:W-:Y:S05]  /*108c0*/  WARPSYNC.COLLECTIVE R15, `(.L_x_9393) ;  /* 0x000000000f087348 */ /* 0x000fea0003c00000 */
[----:B------:R0:W1:Y:S02]  /*108d0*/  SHFL.IDX P6, R14, R13, R12, R11 ;  /* 0x0000000c0d0e7389 */ /* 0x00006400000c000b */
[----:B01----:R-:W-:Y:S01]  /*108e0*/  ENDCOLLECTIVE ;  /* 0x000000000000791b */ /* 0x003fe20003800000 */
.L_x_9393:
        /* <DEDUP_REMOVED lines=13> */
.L_x_9394:
[----:B------:R-:W-:Y:S02]  /*109c0*/  IMAD.MOV.U32 R13, RZ, RZ, R23 ;  /* 0x000000ffff0d7224 */ /* 0x000fe400078e0017 */
[----:B------:R-:W-:Y:S01]  /*109d0*/  IMAD.MOV.U32 R12, RZ, RZ, 0x2 ;  /* 0x00000002ff0c7424 */ /* 0x000fe200078e00ff */
[----:B------:R-:W-:-:S13]  /*109e0*/  IADD3 R2, P0, R14, R0, RZ ;  /* 0x000000000e027210 */ /* 0x000fda0007f1e0ff */
[----:B------:R-:W-:Y:S05]  /*109f0*/  WARPSYNC.COLLECTIVE R15, `(.L_x_9395) ;  /* 0x000000000f087348 */ /* 0x000fea0003c00000 */
[----:B------:R0:W1:Y:S02]  /*10a00*/  SHFL.IDX P6, R14, R13, R12, R11 ;  /* 0x0000000c0d0e7389 */ /* 0x00006400000c000b */
[----:B01----:R-:W-:Y:S01]  /*10a10*/  ENDCOLLECTIVE ;  /* 0x000000000000791b */ /* 0x003fe20003800000 */
.L_x_9395:
        /* <DEDUP_REMOVED lines=13> */
.L_x_9396:
[----:B------:R-:W-:Y:S02]  /*10af0*/  IMAD.MOV.U32 R13, RZ, RZ, R23 ;  /* 0x000000ffff0d7224 */ /* 0x000fe400078e0017 */
[----:B------:R-:W-:Y:S01]  /*10b00*/  IMAD.MOV.U32 R12, RZ, RZ, 0x3 ;  /* 0x00000003ff0c7424 */ /* 0x000fe200078e00ff */
[----:B------:R-:W-:-:S13]  /*10b10*/  IADD3 R2, P0, R14, R0, RZ ;  /* 0x000000000e027210 */ /* 0x000fda0007f1e0ff */
[----:B------:R-:W-:Y:S05]  /*10b20*/  WARPSYNC.COLLECTIVE R15, `(.L_x_9397) ;  /* 0x000000000f087348 */ /* 0x000fea0003c00000 */
[----:B------:R0:W1:Y:S02]  /*10b30*/  SHFL.IDX P6, R14, R13, R12, R11 ;  /* 0x0000000c0d0e7389 */ /* 0x00006400000c000b */
[----:B01----:R-:W-:Y:S01]  /*10b40*/  ENDCOLLECTIVE ;  /* 0x000000000000791b */ /* 0x003fe20003800000 */
.L_x_9397:
        /* <DEDUP_REMOVED lines=13> */
.L_x_9398:
[----:B------:R-:W-:Y:S02]  /*10c20*/  IMAD.MOV.U32 R13, RZ, RZ, R23 ;  /* 0x000000ffff0d7224 */ /* 0x000fe400078e0017 */
[----:B------:R-:W-:Y:S01]  /*10c30*/  IMAD.MOV.U32 R12, RZ, RZ, 0x4 ;  /* 0x00000004ff0c7424 */ /* 0x000fe200078e00ff */
[----:B------:R-:W-:-:S13]  /*10c40*/  IADD3 R2, P0, R14, R0, RZ ;  /* 0x000000000e027210 */ /* 0x000fda0007f1e0ff */
[----:B------:R-:W-:Y:S05]  /*10c50*/  WARPSYNC.COLLECTIVE R15, `(.L_x_9399) ;  /* 0x000000000f087348 */ /* 0x000fea0003c00000 */
[----:B------:R0:W1:Y:S02]  /*10c60*/  SHFL.IDX P6, R14, R13, R12, R11 ;  /* 0x0000000c0d0e7389 */ /* 0x00006400000c000b */
[----:B01----:R-:W-:Y:S01]  /*10c70*/  ENDCOLLECTIVE ;  /* 0x000000000000791b */ /* 0x003fe20003800000 */
.L_x_9399:
        /* <DEDUP_REMOVED lines=13> */
.L_x_9400:
[----:B------:R-:W-:Y:S02]  /*10d50*/  IMAD.MOV.U32 R13, RZ, RZ, R23 ;  /* 0x000000ffff0d7224 */ /* 0x000fe400078e0017 */
[----:B------:R-:W-:Y:S01]  /*10d60*/  IMAD.MOV.U32 R12, RZ, RZ, 0x5 ;  /* 0x00000005ff0c7424 */ /* 0x000fe200078e00ff */
[----:B------:R-:W-:-:S07]  /*10d70*/  MOV R2, R14 ;  /* 0x0000000e00027202 */ /* 0x000fce0000000f00 */
[----:B------:R-:W-:Y:S05]  /*10d80*/  WARPSYNC.COLLECTIVE R15, `(.L_x_9401) ;  /* 0x000000000f087348 */ /* 0x000fea0003c00000 */
[----:B------:R0:W1:Y:S02]  /*10d90*/  SHFL.IDX P6, R14, R13, R12, R11 ;  /* 0x0000000c0d0e7389 */ /* 0x00006400000c000b */
[----:B01----:R-:W-:Y:S01]  /*10da0*/  ENDCOLLECTIVE ;  /* 0x000000000000791b */ /* 0x003fe20003800000 */
.L_x_9401:
        /* <DEDUP_REMOVED lines=14> */
.L_x_9402:
[----:B------:R-:W-:Y:S05]  /*10e90*/  BRA `(.L_x_9403) ;  /* 0xffffffc000647947 */ /* 0x000fea000383ffff */
.L_x_9291:
[----:B0-----:R0:W3:Y:S02]  /*10ea0*/  SYNCS.PHASECHK.TRANS64.TRYWAIT P0, [R7+URZ+0x32420], R0 ;  /* 0x03242000070075a7 */ /* 0x0010e4000800017f */
[----:B---3--:R-:W-:Y:S05]  /*10eb0*/  @!P0 NANOSLEEP.SYNCS 0x989680 ;  /* 0x009896800000895d */ /* 0x008fea0003900000 */
[----:B------:R-:W3:Y:S02]  /*10ec0*/  @!P0 SYNCS.PHASECHK.TRANS64 P0, [R7+URZ+0x32420], R0 ;  /* 0x03242000070085a7 */ /* 0x000ee4000800007f */
[----:B---3--:R-:W-:Y:S05]  /*10ed0*/  @!P0 BRA `(.L_x_9291) ;  /* 0xfffffffc00f08947 */ /* 0x008fea000383ffff */
[----:B------:R-:W-:Y:S05]  /*10ee0*/  BRA `(.L_x_9404) ;  /* 0xffffffc400107947 */ /* 0x000fea000383ffff */
.L_x_9292:
        /* <DEDUP_REMOVED lines=11> */
.L_x_9406:
[----:B------:R-:W-:Y:S05]  /*10fa0*/  BSYNC B0 ;  /* 0x0000000000007941 */ /* 0x000fea0003800000 */
.L_x_9405:
[----:B------:R-:W-:Y:S05]  /*10fb0*/  BRA `(.L_x_9407) ;  /* 0xffffffc000f87947 */ /* 0x000fea000383ffff */
.L_x_9295:
[----:B------:R-:W-:Y:S01]  /*10fc0*/  BSSY B1, `(.L_x_9408) ;  /* 0x0000006000017945 */ /* 0x000fe20003800000 */
[----:B------:R-:W-:-:S07]  /*10fd0*/  IMAD.MOV.U32 R15, RZ, RZ, -0x1 ;  /* 0xffffffffff0f7424 */ /* 0x000fce00078e00ff */
[----:B012---:R-:W-:Y:S05]  /*10fe0*/  WARPSYNC.COLLECTIVE R15, `(.L_x_9409) ;  /* 0x000000000f0c7348 */ /* 0x007fea0003c00000 */
[----:B------:R-:W-:Y:S02]  /*10ff0*/  ELECT P6, UR62, PT ;  /* 0x00000000003e782f */ /* 0x000fe400038c0000 */
[----:B------:R-:W-:Y:S01]  /*11000*/  MOV R14, UR62 ;  /* 0x0000003e000e7c02 */ /* 0x000fe20008000f00 */
[----:B012---:R-:W-:Y:S10]  /*11010*/  ENDCOLLECTIVE ;  /* 0x000000000000791b */ /* 0x007ff40003800000 */
.L_x_9409:
[----:B------:R-:W-:Y:S05]  /*11020*/  BSYNC B1 ;  /* 0x0000000000017941 */ /* 0x000fea0003800000 */
.L_x_9408:
[----:B------:R-:W-:Y:S05]  /*11030*/  BRA `(.L_x_9410) ;  /* 0xffffffc000f07947 */ /* 0x000fea000383ffff */
.L_x_9297:
[----:B0-----:R0:W3:Y:S02]  /*11040*/  SYNCS.PHASECHK.TRANS64.TRYWAIT P1, [R5+URZ+0x32440], R0 ;  /* 0x03244000050075a7 */ /* 0x0010e4000802017f */
[----:B---3--:R-:W-:Y:S05]  /*11050*/  @!P1 NANOSLEEP.SYNCS 0x989680 ;  /* 0x009896800000995d */ /* 0x008fea0003900000 */
[----:B------:R-:W3:Y:S02]  /*11060*/  @!P1 SYNCS.PHASECHK.TRANS64 P1, [R5+URZ+0x32440], R0 ;  /* 0x03244000050095a7 */ /* 0x000ee4000802007f */
[----:B---3--:R-:W-:Y:S05]  /*11070*/  @!P1 BRA `(.L_x_9297) ;  /* 0xfffffffc00f09947 */ /* 0x008fea000383ffff */
[----:B------:R-:W-:Y:S05]  /*11080*/  BRA `(.L_x_9411) ;  /* 0xffffffc400107947 */ /* 0x000fea000383ffff */
.L_x_9299:
[----:B---3--:R3:W4:Y:S02]  /*11090*/  SYNCS.PHASECHK.TRANS64.TRYWAIT P1, [R3+URZ+0x32440], R2 ;  /* 0x03244002030075a7 */ /* 0x008724000802017f */
[----:B----4-:R-:W-:Y:S05]  /*110a0*/  @!P1 NANOSLEEP.SYNCS 0x989680 ;  /* 0x009896800000995d */ /* 0x010fea0003900000 */
[----:B------:R-:W4:Y:S02]  /*110b0*/  @!P1 SYNCS.PHASECHK.TRANS64 P1, [R3+URZ+0x32440], R2 ;  /* 0x03244002030095a7 */ /* 0x000f24000802007f */
[----:B----4-:R-:W-:Y:S05]  /*110c0*/  @!P1 BRA `(.L_x_9299) ;  /* 0xfffffffc00f09947 */ /* 0x010fea000383ffff */
[----:B------:R-:W-:Y:S05]  /*110d0*/  BRA `(.L_x_9412) ;  /* 0xffffffc4001c7947 */ /* 0x000fea000383ffff */
.L_x_9301:
[----:B----4-:R4:W0:Y:S02]  /*110e0*/  SYNCS.PHASECHK.TRANS64.TRYWAIT P1, [R5+URZ+0x32460], R0 ;  /* 0x03246000050075a7 */ /* 0x010824000802017f */
[----:B0-----:R-:W-:Y:S05]  /*110f0*/  @!P1 NANOSLEEP.SYNCS 0x989680 ;  /* 0x009896800000995d */ /* 0x001fea0003900000 */
[----:B------:R-:W0:Y:S02]  /*11100*/  @!P1 SYNCS.PHASECHK.TRANS64 P1, [R5+URZ+0x32460], R0 ;  /* 0x03246000050095a7 */ /* 0x000e24000802007f */
[----:B0-----:R-:W-:Y:S05]  /*11110*/  @!P1 BRA `(.L_x_9301) ;  /* 0xfffffffc00f09947 */ /* 0x001fea000383ffff */
[----:B------:R-:W-:Y:S05]  /*11120*/  BRA `(.L_x_9413) ;  /* 0xffffffc400187947 */ /* 0x000fea000383ffff */
.L_x_9414:
        /* <DEDUP_REMOVED lines=13> */
.L_x_15664:


//--------------------- .text._ZN7cutlass13device_kernelIN5flash11enable_sm90INS1_16FlashAttnFwdSm90INS1_25CollectiveMainloopFwdSm90ILi2EN4cute5tupleIJNS5_1CILi1EEES8_S8_EEENS6_IJNS7_ILi128EEENS7_ILi96EEENS7_ILi64EEEEEELi256ENS_10bfloat16_tEfNS_4arch4Sm90ELb0ELb0ELb1ELb1ELb1ELb0ELb0ELb1ELb0ELb1ELb0ELb0EEENS1_21CollectiveEpilogueFwdINS6_IJSA_NS7_ILi256EEESB_EEES9_SE_SG_Li256ELb1ELb1ELb0ELb0EEENS1_36VarlenDynamicPersistentTileSchedulerILi128ELi96ELi256ELi128ELb0ELb1ELb1ELb0ELb1ELb1EEEEEEEEEvNT_6ParamsE --------------------------
	.section	.text._ZN7cutlass13device_kernelIN5flash11enable_sm90INS1_16FlashAttnFwdSm90INS1_25CollectiveMainloopFwdSm90ILi2EN4cute5tupleIJNS5_1CILi1EEES8_S8_EEENS6_IJNS7_ILi128EEENS7_ILi96EEENS7_ILi64EEEEEELi256ENS_10bfloat16_tEfNS_4arch4Sm90ELb0ELb0ELb1ELb1ELb1ELb0ELb0ELb1ELb0ELb1ELb0ELb0EEENS1_21CollectiveEpilogueFwdINS6_IJSA_NS7_ILi256EEESB_EEES9_SE_SG_Li256ELb1ELb1ELb0ELb0EEENS1_36VarlenDynamicPersistentTileSchedulerILi128ELi96ELi256ELi128ELb0ELb1ELb1ELb0ELb1ELb1EEEEEEEEEvNT_6ParamsE,"ax",@progbits
	.align	128
.text._ZN7cutlass13device_kernelIN5flash11enable_sm90INS1_16FlashAttnFwdSm90INS1_25CollectiveMainloopFwdSm90ILi2EN4cute5tupleIJNS5_1CILi1EEES8_S8_EEENS6_IJNS7_ILi128EEENS7_ILi96EEENS7_ILi64EEEEEELi256ENS_10bfloat16_tEfNS_4arch4Sm90ELb0ELb0ELb1ELb1ELb1ELb0ELb0ELb1ELb0ELb1ELb0ELb0EEENS1_21CollectiveEpilogueFwdINS6_IJSA_NS7_ILi256EEESB_EEES9_SE_SG_Li256ELb1ELb1ELb0ELb0EEENS1_36VarlenDynamicPersistentTileSchedulerILi128ELi96ELi256ELi128ELb0ELb1ELb1ELb0ELb1ELb1EEEEEEEEEvNT_6ParamsE:
        .type           _ZN7cutlass13device_kernelIN5flash11enable_sm90INS1_16FlashAttnFwdSm90INS1_25CollectiveMainloopFwdSm90ILi2EN4cute5tupleIJNS5_1CILi1EEES8_S8_EEENS6_IJNS7_ILi128EEENS7_ILi96EEENS7_ILi64EEEEEELi256ENS_10bfloat16_tEfNS_4arch4Sm90ELb0ELb0ELb1ELb1ELb1ELb0ELb0ELb1ELb0ELb1ELb0ELb0EEENS1_21CollectiveEpilogueFwdINS6_IJSA_NS7_ILi256EEESB_EEES9_SE_SG_Li256ELb1ELb1ELb0ELb0EEENS1_36VarlenDynamicPersistentTileSchedulerILi128ELi96ELi256ELi128ELb0ELb1ELb1ELb0ELb1ELb1EEEEEEEEEvNT_6ParamsE,@function
        .size           _ZN7cutlass13device_kernelIN5flash11enable_sm90INS1_16FlashAttnFwdSm90INS1_25CollectiveMainloopFwdSm90ILi2EN4cute5tupleIJNS5_1CILi1EEES8_S8_EEENS6_IJNS7_ILi128EEENS7_ILi96EEENS7_ILi64EEEEEELi256ENS_10bfloat16_tEfNS_4arch4Sm90ELb0ELb0ELb1ELb1ELb1ELb0ELb0ELb1ELb0ELb1ELb0ELb0EEENS1_21CollectiveEpilogueFwdINS6_IJSA_NS7_ILi256EEESB_EEES9_SE_SG_Li256ELb1ELb1ELb0ELb0EEENS1_36VarlenDynamicPersistentTileSchedulerILi128ELi96ELi256ELi128ELb0ELb1ELb1ELb0ELb1ELb1EEEEEEEEEvNT_6ParamsE,(.L_x_15665 - _ZN7cutlass13device_kernelIN5flash11enable_sm90INS1_16FlashAttnFwdSm90INS1_25CollectiveMainloopFwdSm90ILi2EN4cute5tupleIJNS5_1CILi1EEES8_S8_EEENS6_IJNS7_ILi128EEENS7_ILi96EEENS7_ILi64EEEEEELi256ENS_10bfloat16_tEfNS_4arch4Sm90ELb0ELb0ELb1ELb1ELb1ELb0ELb0ELb1ELb0ELb1ELb0ELb0EEENS1_21CollectiveEpilogueFwdINS6_IJSA_NS7_ILi256EEESB_EEES9_SE_SG_Li256ELb1ELb1ELb0ELb0EEENS1_36VarlenDynamicPersistentTileSchedulerILi128ELi96ELi256ELi128ELb0ELb1ELb1ELb0ELb1ELb1EEEEEEEEEvNT_6ParamsE)
        .other          _ZN7cutlass13device_kernelIN5flash11enable_sm90INS1_16FlashAttnFwdSm90INS1_25CollectiveMainloopFwdSm90ILi2EN4cute5tupleIJNS5_1CILi1EEES8_S8_EEENS6_IJNS7_ILi128EEENS7_ILi96EEENS7_ILi64EEEEEELi256ENS_10bfloat16_tEfNS_4arch4Sm90ELb0ELb0ELb1ELb1ELb1ELb0ELb0ELb1ELb0ELb1ELb0ELb0EEENS1_21CollectiveEpilogueFwdINS6_IJSA_NS7_ILi256EEESB_EEES9_SE_SG_Li256ELb1ELb1ELb0ELb0EEENS1_36VarlenDynamicPersistentTileSchedulerILi128ELi96ELi256ELi128ELb0ELb1ELb1ELb0ELb1ELb1EEEEEEEEEvNT_6ParamsE,@"STO_CUDA_ENTRY STV_DEFAULT"
_ZN7cutlass13device_kernelIN5flash11enable_sm90INS1_16FlashAttnFwdSm90INS1_25CollectiveMainloopFwdSm90ILi2EN4cute5tupleIJNS5_1CILi1EEES8_S8_EEENS6_IJNS7_ILi128EEENS7_ILi96EEENS7_ILi64EEEEEELi256ENS_10bfloat16_tEfNS_4arch4Sm90ELb0ELb0ELb1ELb1ELb1ELb0ELb0ELb1ELb0ELb1ELb0ELb0EEENS1_21CollectiveEpilogueFwdINS6_IJSA_NS7_ILi256EEESB_EEES9_SE_SG_Li256ELb1ELb1ELb0ELb0EEENS1_36VarlenDynamicPersistentTileSchedulerILi128ELi96ELi256ELi128ELb0ELb1ELb1ELb0ELb1ELb1EEEEEEEEEvNT_6ParamsE:
        /* <DEDUP_REMOVED lines=45> */
.L_x_9415:
        /* <DEDUP_REMOVED lines=22> */
.L_x_9416:
        /* <DEDUP_REMOVED lines=18> */
.L_x_9417:
        /* <DEDUP_REMOVED lines=22> */
.L_x_9418:
        /* <DEDUP_REMOVED lines=23> */
.L_x_9419:
        /* <DEDUP_REMOVED lines=8> */
.L_x_9421:
[----:B------:R-:W-:-:S08]  /*08a0*/  NOP ;  /* 0x0000000000007918 */ /* 0x000fd00000000000 */
[----:B------:R-:W0:Y:S02]  /*08b0*/  USETMAXREG.TRY_ALLOC.CTAPOOL UP0, 0xe8 ;  /* 0x000000e8000079c8 */ /* 0x000e240008000600 */
[----:B0-----:R-:W-:-:S13]  /*08c0*/  PLOP3.LUT P0, PT, PT, PT, UP0, 0x80, 0x0 ;  /* 0x000000000000781c */ /* 0x001fda0003f0f008 */
[----:B------:R-:W-:Y:S05]  /*08d0*/  @!P0 BRA `(.L_x_9421) ;  /* 0xfffffffc00f08947 */ /* 0x000fea000383ffff */
[----:B------:R-:W0:Y:S01]  /*08e0*/  S2R R0, SR_TID.X ;  /* 0x0000000000007919 */ /* 0x000e220000002100 */
[----:B------:R-:W1:Y:S01]  /*08f0*/  S2UR UR5, SR_CgaCtaId ;  /* 0x00000000000579c3 */ /* 0x000e620000008800 */
[----:B------:R-:W-:-:S07]  /*0900*/  UMOV UR4, 0x400 ;  /* 0x0000040000047882 */ /* 0x000fce0000000000 */
[----:B------:R-:W-:Y:S06]  /*0910*/  BAR.ARV 0x8, 0x180 ;  /* 0x0206000000007b1d */ /* 0x000fec0000002000 */
[----:B-1----:R-:W-:Y:S01]  /*0920*/  ULEA UR4, UR5, UR4, 0x18 ;  /* 0x0000000405047291 */ /* 0x002fe2000f8ec03f */
[----:B0-----:R-:W-:-:S04]  /*0930*/  SHF.R.U32.HI R0, RZ, 0x7, R0 ;  /* 0x00000007ff007819 */ /* 0x001fc80000011600 */
[----:B------:R-:W-:-:S13]  /*0940*/  ISETP.NE.AND P0, PT, R0, 0x1, PT ;  /* 0x000000010000780c */ /* 0x000fda0003f05270 */
[----:B------:R-:W-:Y:S08]  /*0950*/  @!P0 BAR.ARV 0x9, 0x100 ;  /* 0x0244000000008b1d */ /* 0x000ff00000002000 */
[----:B------:R-:W-:Y:S06]  /*0960*/  BAR.SYNC.DEFER_BLOCKING 0x5, 0x180 ;  /* 0x0146000000007b1d */ /* 0x000fec0000010000 */
[----:B------:R-:W0:Y:S01]  /*0970*/  LDS.128 R12, [UR4+0x228d0] ;  /* 0x0228d004ff0c7984 */ /* 0x000e220008000c00 */
[----:B------:R-:W-:Y:S01]  /*0980*/  ULDC UR4, c[0x0][0xc3c] ;  /* 0x00030f0000047ab9 */ /* 0x000fe20000000800 */
[----:B------:R-:W-:Y:S06]  /*0990*/  BAR.ARV 0x4, 0x180 ;  /* 0x0106000000007b1d */ /* 0x000fec0000002000 */
[----:B0-----:R-:W-:-:S13]  /*09a0*/  ISETP.GE.AND P0, PT, R15, UR4, PT ;  /* 0x000000040f007c0c */ /* 0x001fda000bf06270 */
[----:B------:R-:W-:Y:S05]  /*09b0*/  @P0 EXIT ;  /* 0x000000000000094d */ /* 0x000fea0003800000 */
[----:B------:R-:W0:Y:S01]  /*09c0*/  S2R R0, SR_TID.X ;  /* 0x0000000000007919 */ /* 0x000e220000002100 */
[----:B------:R-:W-:Y:S01]  /*09d0*/  R2UR UR5, R13 ;  /* 0x000000000d0572ca */ /* 0x000fe200000e0000 */
[----:B------:R-:W-:Y:S01]  /*09e0*/  ULOP3.LUT UR48, UR37, 0x1, URZ, 0xfc, !UPT ;  /* 0x0000000125307892 */ /* 0x000fe2000f8efc3f */
[----:B------:R-:W-:Y:S01]  /*09f0*/  R2UR UR6, R14 ;  /* 0x000000000e0672ca */ /* 0x000fe200000e0000 */
[----:B------:R-:W-:Y:S01]  /*0a00*/  UMOV UR47, URZ ;  /* 0x0000003f002f7c82 */ /* 0x000fe20008000000 */
[----:B------:R-:W-:Y:S01]  /*0a10*/  UMOV UR46, URZ ;  /* 0x0000003f002e7c82 */ /* 0x000fe20008000000 */
[----:B------:R-:W-:Y:S01]  /*0a20*/  UMOV UR36, URZ ;  /* 0x0000003f00247c82 */ /* 0x000fe20008000000 */
[----:B0-----:R-:W-:-:S05]  /*0a30*/  VIADD R209, R0, 0xffffff80 ;  /* 0xffffff8000d17836 */ /* 0x001fca0000000000 */
[----:B------:R-:W-:-:S04]  /*0a40*/  SHF.R.S32.HI R0, RZ, 0x1f, R209 ;  /* 0x0000001fff007819 */ /* 0x000fc800000114d1 */
[CC--:B------:R-:W-:Y:S02]  /*0a50*/  LEA.HI R3, R0.reuse, R209.reuse, RZ, 0x7 ;  /* 0x000000d100037211 */ /* 0x0c0fe400078f38ff */
[-C--:B------:R-:W-:Y:S02]  /*0a60*/  LEA.HI R4, R0, R209.reuse, RZ, 0x5 ;  /* 0x000000d100047211 */ /* 0x080fe400078f28ff */
[----:B------:R-:W-:Y:S02]  /*0a70*/  LOP3.LUT R2, R3, 0xffffff80, RZ, 0xc0, !PT ;  /* 0xffffff8003027812 */ /* 0x000fe400078ec0ff */
[----:B------:R-:W-:Y:S01]  /*0a80*/  SHF.R.S32.HI R200, RZ, 0x7, R3 ;  /* 0x00000007ffc87819 */ /* 0x000fe20000011403 */
[----:B------:R-:W-:Y:S02]  /*0a90*/  IMAD.SHL.U32 R6, R4, 0x20, RZ ;  /* 0x0000002004067824 */ /* 0x000fe400078e00ff */
[----:B------:R-:W-:Y:S01]  /*0aa0*/  IMAD.IADD R23, R209, 0x1, -R2 ;  /* 0x00000001d1177824 */ /* 0x000fe200078e0a02 */
[----:B------:R-:W-:-:S02]  /*0ab0*/  LEA.HI R2, R0, R209, RZ, 0x4 ;  /* 0x000000d100027211 */ /* 0x000fc400078f20ff */
[----:B------:R-:W-:Y:S02]  /*0ac0*/  LOP3.LUT R7, R6, 0xfffffc00, RZ, 0xc0, !PT ;  /* 0xfffffc0006077812 */ /* 0x000fe400078ec0ff */
[----:B------:R-:W-:Y:S02]  /*0ad0*/  SHF.R.S32.HI R8, RZ, 0x1f, R23 ;  /* 0x0000001fff087819 */ /* 0x000fe40000011417 */
[----:B------:R-:W-:Y:S02]  /*0ae0*/  SHF.R.S32.HI R5, RZ, 0x4, R2 ;  /* 0x00000004ff057819 */ /* 0x000fe40000011402 */
[----:B------:R-:W-:Y:S02]  /*0af0*/  LEA.HI R9, R8, R23, RZ, 0x2 ;  /* 0x0000001708097211 */ /* 0x000fe400078f10ff */
[----:B------:R-:W-:Y:S02]  /*0b00*/  LOP3.LUT R4, R2, 0x3fffff0, RZ, 0xc0, !PT ;  /* 0x03fffff002047812 */ /* 0x000fe400078ec0ff */
[----:B------:R-:W-:-:S02]  /*0b10*/  LEA.HI R6, R0, R209, RZ, 0x2 ;  /* 0x000000d100067211 */ /* 0x000fc400078f10ff */
[--C-:B------:R-:W-:Y:S01]  /*0b20*/  SHF.R.S32.HI R10, RZ, 0x2, R9.reuse ;  /* 0x00000002ff0a7819 */ /* 0x100fe20000011409 */
[----:B------:R-:W-:Y:S01]  /*0b30*/  IMAD.IADD R4, R209, 0x1, -R4 ;  /* 0x00000001d1047824 */ /* 0x000fe200078e0a04 */
[----:B------:R-:W-:Y:S02]  /*0b40*/  SHF.R.S32.HI R11, RZ, 0x1f, R9 ;  /* 0x0000001fff0b7819 */ /* 0x000fe40000011409 */
[----:B------:R-:W-:Y:S01]  /*0b50*/  LEA.HI R2, R2, R5, RZ, 0x1 ;  /* 0x0000000502027211 */ /* 0x000fe200078f08ff */
[----:B------:R-:W-:Y:S01]  /*0b60*/  IMAD R7, R4, 0x40, R7 ;  /* 0x0000004004077824 */ /* 0x000fe200078e0207 */
[----:B------:R-:W-:Y:S02]  /*0b70*/  LOP3.LUT R6, R6, 0xfffffffc, RZ, 0xc0, !PT ;  /* 0xfffffffc06067812 */ /* 0x000fe400078ec0ff */
[----:B------:R-:W-:Y:S02]  /*0b80*/  LEA.HI R11, R11, R10, RZ, 0x3 ;  /* 0x0000000a0b0b7211 */ /* 0x000fe400078f18ff */
[----:B------:R-:W-:Y:S01]  /*0b90*/  LEA.HI R0, R0, R209, RZ, 0x3 ;  /* 0x000000d100007211 */ /* 0x000fe200078f18ff */
[----:B------:R-:W-:Y:S01]  /*0ba0*/  IMAD.IADD R6, R209, 0x1, -R6 ;  /* 0x00000001d1067824 */ /* 0x000fe200078e0a06 */
[----:B------:R-:W-:-:S02]  /*0bb0*/  LOP3.LUT R2, R2, 0x1ffffffe, RZ, 0xc0, !PT ;  /* 0x1ffffffe02027812 */ /* 0x000fc400078ec0ff */
[----:B------:R-:W-:Y:S02]  /*0bc0*/  LOP3.LUT R11, R11, 0xfffffff8, RZ, 0xc0, !PT ;  /* 0xfffffff80b0b7812 */ /* 0x000fe400078ec0ff */
[----:B------:R-:W-:Y:S01]  /*0bd0*/  LEA.HI R8, R8, R23, RZ, 0x5 ;  /* 0x0000001708087211 */ /* 0x000fe200078f28ff */
[----:B------:R-:W-:Y:S01]  /*0be0*/  IMAD.IADD R2, R5, 0x1, -R2 ;  /* 0x0000000105027824 */ /* 0x000fe200078e0a02 */
[----:B------:R-:W-:Y:S01]  /*0bf0*/  LEA.HI R3, R3, R200, RZ, 0x1 ;  /* 0x000000c803037211 */ /* 0x000fe200078f08ff */
[----:B------:R-:W-:Y:S01]  /*0c00*/  IMAD.IADD R11, R10, 0x1, -R11 ;  /* 0x000000010a0b7824 */ /* 0x000fe200078e0a0b */
[----:B------:R-:W-:Y:S01]  /*0c10*/  LOP3.LUT R4, R0, 0xfffffff8, RZ, 0xc0, !PT ;  /* 0xfffffff800047812 */ /* 0x000fe200078ec0ff */
[----:B------:R-:W-:Y:S01]  /*0c20*/  IMAD R204, R2, 0x8, R7 ;  /* 0x0000000802cc7824 */ /* 0x000fe200078e0207 */
[----:B------:R-:W-:Y:S01]  /*0c30*/  SHF.R.S32.HI R8, RZ, 0x5, R8 ;  /* 0x00000005ff087819 */ /* 0x000fe20000011408 */
[----:B------:R-:W-:Y:S01]  /*0c40*/  IMAD.MOV.U32 R7, RZ, RZ, R15 ;  /* 0x000000ffff077224 */ /* 0x000fe200078e000f */
[----:B------:R-:W-:Y:S01]  /*0c50*/  LEA.HI R5, R6, R6, RZ, 0x1 ;  /* 0x0000000606057211 */ /* 0x000fe200078f08ff */
[----:B------:R-:W-:Y:S01]  /*0c60*/  IMAD.IADD R19, R209, 0x1, -R4 ;  /* 0x00000001d1137824 */ /* 0x000fe200078e0a04 */
[----:B------:R-:W-:Y:S01]  /*0c70*/  LOP3.LUT R3, R3, 0x3fffffe, RZ, 0xc0, !PT ;  /* 0x03fffffe03037812 */ /* 0x000fe200078ec0ff */
[----:B------:R-:W-:Y:S01]  /*0c80*/  IMAD R8, R8, 0x10, R11 ;  /* 0x0000001008087824 */ /* 0x000fe200078e020b */
[----:B------:R-:W-:Y:S01]  /*0c90*/  LOP3.LUT R5, R5, 0x1ffffffe, RZ, 0xc0, !PT ;  /* 0x1ffffffe05057812 */ /* 0x000fe200078ec0ff */
[----:B------:R-:W-:Y:S01]  /*0ca0*/  IMAD.SHL.U32 R2, R19, 0x8, RZ ;  /* 0x0000000813027824 */ /* 0x000fe200078e00ff */
[----:B------:R-:W-:-:S02]  /*0cb0*/  IADD3 R3, R200, -R3, RZ ;  /* 0x80000003c8037210 */ /* 0x000fc40007ffe0ff */
[----:B------:R-:W-:Y:S01]  /*0cc0*/  LOP3.LUT R202, R9, 0x7ffffffc, RZ, 0xc0, !PT ;  /* 0x7ffffffc09ca7812 */ /* 0x000fe200078ec0ff */
[----:B------:R-:W-:Y:S01]  /*0cd0*/  IMAD.IADD R6, R6, 0x1, -R5 ;  /* 0x0000000106067824 */ /* 0x000fe200078e0a05 */
[----:B------:R-:W-:Y:S01]  /*0ce0*/  SHF.R.S32.HI R22, RZ, 0x3, R0 ;  /* 0x00000003ff167819 */ /* 0x000fe20000011400 */
[----:B------:R-:W-:Y:S01]  /*0cf0*/  IMAD R201, R3, 0x40, R8 ;  /* 0x0000004003c97824 */ /* 0x000fe200078e0208 */
[----:B------:R-:W-:Y:S01]  /*0d00*/  SHF.R.S32.HI R208, RZ, 0x1f, R2 ;  /* 0x0000001fffd07819 */ /* 0x000fe20000011402 */
[C---:B------:R-:W-:Y:S02]  /*0d10*/  VIADD R17, R2.reuse, 0x40 ;  /* 0x0000004002117836 */ /* 0x040fe40000000000 */
[----:B------:R-:W-:Y:S01]  /*0d20*/  VIADD R16, R2, 0x80 ;  /* 0x0000008002107836 */ /* 0x000fe20000000000 */
[----:B------:R-:W-:Y:S01]  /*0d30*/  LEA R203, R6, R201, 0x3 ;  /* 0x000000c906cb7211 */ /* 0x000fe200078e18ff */
[----:B------:R-:W-:Y:S01]  /*0d40*/  VIADD R18, R2, 0xc0 ;  /* 0x000000c002127836 */ /* 0x000fe20000000000 */
[----:B------:R-:W-:Y:S01]  /*0d50*/  SHF.R.S32.HI R207, RZ, 0x1f, R17 ;  /* 0x0000001fffcf7819 */ /* 0x000fe20000011411 */
[----:B------:R-:W-:Y:S01]  /*0d60*/  IMAD.IADD R202, R23, 0x1, -R202 ;  /* 0x0000000117ca7824 */ /* 0x000fe200078e0aca */
[----:B------:R-:W-:-:S02]  /*0d70*/  SHF.R.S32.HI R206, RZ, 0x1f, R16 ;  /* 0x0000001fffce7819 */ /* 0x000fc40000011410 */
[----:B------:R-:W-:-:S07]  /*0d80*/  SHF.R.S32.HI R205, RZ, 0x1f, R18 ;  /* 0x0000001fffcd7819 */ /* 0x000fce0000011412 */
.L_x_9467:
[----:B012---:R-:W0:Y:S01]  /*0d90*/  LDC.64 R4, c[0x0][0xc88] ;  /* 0x00032200ff047b82 */ /* 0x007e220000000a00 */
[----:B------:R-:W-:Y:S01]  /*0da0*/  ULDC.64 UR8, c[0x0][0xa28] ;  /* 0x00028a0000087ab9 */ /* 0x000fe20000000a00 */
[----:B------:R-:W-:Y:S01]  /*0db0*/  ULDC.64 UR10, c[0x0][0xa20] ;  /* 0x00028800000a7ab9 */ /* 0x000fe20000000a00 */
[----:B------:R-:W-:Y:S01]  /*0dc0*/  ULDC UR4, c[0x0][0x424] ;  /* 0x0001090000047ab9 */ /* 0x000fe20000000800 */
[----:B0-----:R-:W-:-:S06]  /*0dd0*/  IMAD.WIDE R4, R7, 0x4, R4 ;  /* 0x0000000407047825 */ /* 0x001fcc00078e0204 */
        /* <DEDUP_REMOVED lines=13> */
[----:B------:R-:W-:Y:S02]  /*0eb0*/  IMAD.U32 R4, RZ, RZ, UR8 ;  /* 0x00000008ff047e24 */ /* 0x000fe4000f8e00ff */
[----:B----4-:R-:W-:-:S02]  /*0ec0*/  IMAD.U32 R6, RZ, RZ, UR10 ;  /* 0x0000000aff067e24 */ /* 0x010fc4000f8e00ff */
[----:B------:R-:W-:Y:S01]  /*0ed0*/  IMAD.U32 R5, RZ, RZ, UR9 ;  /* 0x00000009ff057e24 */ /* 0x000fe2000f8e00ff */
[----:B------:R-:W-:Y:S01]  /*0ee0*/  ULDC.64 UR8, c[0x0][0x418] ;  /* 0x0001060000087ab9 */ /* 0x000fe20000000a00 */
[----:B------:R-:W-:-:S03]  /*0ef0*/  IMAD.U32 R7, RZ, RZ, UR11 ;  /* 0x0000000bff077e24 */ /* 0x000fc6000f8e00ff */
[----:B------:R-:W2:Y:S04]  /*0f00*/  @P0 LDG.E R4, desc[UR50][R4.64] ;  /* 0x0000003204040981 */ /* 0x000ea8000c1e1900 */
[----:B---3--:R-:W3:Y:S01]  /*0f10*/  @P1 LDG.E R6, desc[UR50][R6.64] ;  /* 0x0000003206061981 */ /* 0x008ee2000c1e1900 */
        /* <DEDUP_REMOVED lines=10> */
[----:B------:R-:W-:-:S02]  /*0fc0*/  CS2R R148, SRZ ;  /* 0x0000000000947805 */ /* 0x000fc4000001ff00 */
[----:B------:R-:W-:Y:S01]  /*0fd0*/  CS2R R146, SRZ ;  /* 0x0000000000927805 */ /* 0x000fe2000001ff00 */
[----:B------:R-:W-:Y:S01]  /*0fe0*/  UIMAD UR4, UR4, UR5, URZ ;  /* 0x00000005040472a4 */ /* 0x000fe2000f8e023f */
        /* <DEDUP_REMOVED lines=53> */
[----:B------:R-:W-:Y:S01]  /*1340*/  IMAD.MOV.U32 R41, RZ, RZ, RZ ;  /* 0x000000ffff297224 */ /* 0x000fe200078e00ff */
[----:B--2---:R-:W-:-:S02]  /*1350*/  @P0 R2UR UR42, R4 ;  /* 0x00000000042a02ca */ /* 0x004fc400000e0000 */
[----:B------:R-:W-:Y:S02]  /*1360*/  PLOP3.LUT P0, PT, PT, PT, PT, 0x80, 0x0 ;  /* 0x000000000000781c */ /* 0x000fe40003f0f070 */
        /* <DEDUP_REMOVED lines=15> */
.L_x_9422:
[----:B------:R-:W-:Y:S01]  /*1460*/  UIADD3 UR42, -UR42, UR4, URZ ;  /* 0x000000042a2a7290 */ /* 0x000fe2000fffe13f */
[----:B------:R-:W-:Y:S01]  /*1470*/  IMAD.MOV.U32 R40, RZ, RZ, RZ ;  /* 0x000000ffff287224 */ /* 0x000fe200078e00ff */
[----:B------:R-:W-:Y:S01]  /*1480*/  CS2R R34, SRZ ;  /* 0x0000000000227805 */ /* 0x000fe2000001ff00 */
[----:B------:R-:W-:Y:S01]  /*1490*/  IMAD.MOV.U32 R161, RZ, RZ, RZ ;  /* 0x000000ffffa17224 */ /* 0x000fe200078e00ff */
[----:B------:R-:W-:Y:S01]  /*14a0*/  UISETP.GE.AND UP0, UPT, UR42, 0x1, UPT ;  /* 0x000000012a00788c */ /* 0x000fe2000bf06270 */
[----:B------:R-:W-:Y:S01]  /*14b0*/  CS2R R36, SRZ ;  /* 0x0000000000247805 */ /* 0x000fe2000001ff00 */
[----:B------:R-:W-:Y:S01]  /*14c0*/  UIADD3 UR4, UR42, 0x5f, URZ ;  /* 0x0000005f2a047890 */ /* 0x000fe2000fffe03f */
[----:B------:R-:W-:Y:S01]  /*14d0*/  IMAD.MOV.U32 R162, RZ, RZ, RZ ;  /* 0x000000ffffa27224 */ /* 0x000fe200078e00ff */
[----:B------:R-:W-:Y:S01]  /*14e0*/  CS2R R32, SRZ ;  /* 0x0000000000207805 */ /* 0x000fe2000001ff00 */
[----:B------:R-:W-:Y:S01]  /*14f0*/  IMAD.MOV.U32 R10, RZ, RZ, RZ ;  /* 0x000000ffff0a7224 */ /* 0x000fe200078e00ff */
[----:B------:R-:W-:Y:S01]  /*1500*/  PLOP3.LUT P1, PT, PT, PT, UP0, 0x80, 0x0 ;  /* 0x000000000000781c */ /* 0x000fe20003f2f008 */
[----:B------:R-:W-:Y:S01]  /*1510*/  UIMAD.WIDE UR4, UR4, 0x2aaaaaab, URZ ;  /* 0x2aaaaaab040478a5 */ /* 0x000fe2000f8e023f */
[----:B------:R-:W-:-:S02]  /*1520*/  CS2R R26, SRZ ;  /* 0x00000000001a7805 */ /* 0x000fc4000001ff00 */
[----:B------:R-:W-:Y:S01]  /*1530*/  CS2R R28, SRZ ;  /* 0x00000000001c7805 */ /* 0x000fe2000001ff00 */
[----:B------:R-:W-:Y:S01]  /*1540*/  IMAD.MOV.U32 R12, RZ, RZ, RZ ;  /* 0x000000ffff0c7224 */ /* 0x000fe200078e00ff */
[----:B------:R-:W-:Y:S01]  /*1550*/  USHF.R.U32.HI UR43, URZ, 0x1f, UR5 ;  /* 0x0000001f3f2b7899 */ /* 0x000fe20008011605 */
[----:B------:R-:W-:-:S03]  /*1560*/  CS2R R24, SRZ ;  /* 0x0000000000187805 */ /* 0x000fc6000001ff00 */
[----:B------:R-:W-:-:S03]  /*1570*/  ULEA.HI.SX32 UR43, UR5, UR43, 0x1c ;  /* 0x0000002b052b7291 */ /* 0x000fc6000f8fe23f */
[----:B------:R-:W-:Y:S09]  /*1580*/  @!P1 BRA `(.L_x_9423) ;  /* 0x00000050001c9947 */ /* 0x000ff20003800000 */
        /* <DEDUP_REMOVED lines=31> */
.L_x_9424:
[----:B------:R-:W-:Y:S01]  /*1780*/  ULEA.HI UR4, UR47, UR47, URZ, 0x1 ;  /* 0x0000002f2f047291 */ /* 0x000fe2000f8f083f */
[----:B------:R-:W0:Y:S03]  /*1790*/  S2R R20, SR_TID.X ;  /* 0x0000000000147919 */ /* 0x000e260000002100 */
[----:B------:R-:W-:-:S04]  /*17a0*/  ULOP3.LUT UR4, UR4, 0xfffffffe, URZ, 0xc0, !UPT ;  /* 0xfffffffe04047892 */ /* 0x000fc8000f8ec03f */
[----:B------:R-:W-:-:S06]  /*17b0*/  UIADD3 UR4, UR47, -UR4, URZ ;  /* 0x800000042f047290 */ /* 0x000fcc000fffe03f */
[----:B------:R-:W-:-:S05]  /*17c0*/  IMAD.U32 R0, RZ, RZ, UR4 ;  /* 0x00000004ff007e24 */ /* 0x000fca000f8e00ff */
[----:B------:R-:W-:-:S04]  /*17d0*/  SHF.L.U32 R0, R0, 0x1f, RZ ;  /* 0x0000001f00007819 */ /* 0x000fc800000006ff */
[----:B------:R-:W1:Y:S01]  /*17e0*/  SYNCS.PHASECHK.TRANS64.TRYWAIT P0, [UR45+0x22800], R0 ;  /* 0x02280000ff0075a7 */ /* 0x000e62000800016d */
[----:B0-----:R-:W-:-:S05]  /*17f0*/  SHF.R.U32.HI R20, RZ, 0x7, R20 ;  /* 0x00000007ff147819 */ /* 0x001fca0000011614 */
[----:B------:R-:W-:Y:S01]  /*1800*/  VIADD R7, R20, 0x8 ;  /* 0x0000000814077836 */ /* 0x000fe20000000000 */
[----:B-1----:R-:W-:Y:S06]  /*1810*/  @!P0 BRA `(.L_x_9425) ;  /* 0x000000cc00948947 */ /* 0x002fec0003800000 */
.L_x_9552:
[----:B0-----:R-:W-:Y:S01]  /*1820*/  IMAD.U32 R0, RZ, RZ, UR48 ;  /* 0x00000030ff007e24 */ /* 0x001fe2000f8e00ff */
[----:B------:R-:W-:Y:S05]  /*1830*/  WARPSYNC.ALL ;  /* 0x0000000000007948 */ /* 0x000fea0003800000 */
[----:B------:R0:W-:Y:S01]  /*1840*/  BAR.SYNC.DEFER_BLOCKING R7, 0x100 ;  /* 0x000400070000751d */ /* 0x0001e20000010000 */
[----:B------:R-:W-:-:S13]  /*1850*/  ISETP.NE.AND P0, PT, R0, 0x3, PT ;  /* 0x000000030000780c */ /* 0x000fda0003f05270 */
[----:B0-----:R-:W-:Y:S05]  /*1860*/  @!P0 BRA `(.L_x_9426) ;  /* 0x0000000000048947 */ /* 0x001fea0003800000 */
[----:B------:R-:W-:Y:S01]  /*1870*/  BPT.TRAP 0x1 ;  /* 0x000000040000795c */ /* 0x000fe20000300000 */
.L_x_9426:
[----:B------:R-:W-:Y:S01]  /*1880*/  ULEA UR22, UR36, UR45, 0x3 ;  /* 0x0000002d24167291 */ /* 0x000fe2000f8e183f */
[----:B------:R-:W-:-:S05]  /*1890*/  IMAD.U32 R8, RZ, RZ, UR46 ;  /* 0x0000002eff087e24 */ /* 0x000fca000f8e00ff */
[----:B------:R-:W-:-:S04]  /*18a0*/  SHF.L.U32 R8, R8, 0x1f, RZ ;  /* 0x0000001f08087819 */ /* 0x000fc800000006ff */
[----:B------:R0:W1:Y:S01]  /*18b0*/  SYNCS.PHASECHK.TRANS64.TRYWAIT P1, [UR22+0x22830], R8 ;  /* 0x02283008ff0075a7 */ /* 0x0000620008020156 */
[----:B------:R-:W-:Y:S05]  /*18c0*/  @!P0 BRA `(.L_x_9427) ;  /* 0x0000000000048947 */ /* 0x000fea0003800000 */
[----:B------:R-:W-:Y:S01]  /*18d0*/  BPT.TRAP 0x1 ;  /* 0x000000040000795c */ /* 0x000fe20000300000 */
.L_x_9427:
[----:B-1----:R-:W-:Y:S05]  /*18e0*/  @P1 BRA `(.L_x_9428) ;  /* 0x0000000000081947 */ /* 0x002fea0003800000 */
[----:B------:R-:W1:Y:S02]  /*18f0*/  SYNCS.PHASECHK.TRANS64.TRYWAIT P1, [UR22+0x22830], R8 ;  /* 0x02283008ff0075a7 */ /* 0x000e640008020156 */
[----:B-1----:R-:W-:Y:S05]  /*1900*/  @!P1 BRA `(.L_x_9429) ;  /* 0x000000cc00709947 */ /* 0x002fea0003800000 */
.L_x_9428:
        /* <DEDUP_REMOVED lines=38> */
.L_x_9430:
        /* <DEDUP_REMOVED lines=11> */
[----:B-1----:R-:W-:-:S02]  /*1c20*/  IMAD.U32 R3, RZ, RZ, UR6 ;  /* 0x00000006ff037e24 */ /* 0x002fc4000f8e00ff */
[----:B------:R-:W-:Y:S01]  /*1c30*/  FMUL.FTZ R27, R27, UR7 ;  /* 0x000000071b1b7c20 */ /* 0x000fe20008410000 */
[----:B------:R-:W-:Y:S01]  /*1c40*/  FMUL.FTZ R36, R36, UR7 ;  /* 0x0000000724247c20 */ /* 0x000fe20008410000 */
[----:B------:R-:W-:Y:S01]  /*1c50*/  FMUL.FTZ R30, R30, UR7 ;  /* 0x000000071e1e7c20 */ /* 0x000fe20008410000 */
[----:B------:R-:W-:Y:S01]  /*1c60*/  IMAD R3, R202, -0x2, R3 ;  /* 0xfffffffeca037824 */ /* 0x000fe200078e0203 */
[----:B------:R-:W1:Y:S01]  /*1c70*/  MUFU.TANH R25, R25 ;  /* 0x0000001900197308 */ /* 0x000e620000002400 */
[----:B------:R-:W-:Y:S01]  /*1c80*/  FMUL.FTZ R37, R37, UR7 ;  /* 0x0000000725257c20 */ /* 0x000fe20008410000 */
[----:B------:R-:W-:Y:S01]  /*1c90*/  FMUL.FTZ R31, R31, UR7 ;  /* 0x000000071f1f7c20 */ /* 0x000fe20008410000 */
[----:B------:R-:W-:Y:S01]  /*1ca0*/  FMUL.FTZ R40, R40, UR7 ;  /* 0x0000000728287c20 */ /* 0x000fe20008410000 */
[C---:B------:R-:W-:Y:S01]  /*1cb0*/  ISETP.GT.AND P6, PT, R3.reuse, RZ, PT ;  /* 0x000000ff0300720c */ /* 0x040fe20003fc4270 */
[----:B------:R-:W-:Y:S01]  /*1cc0*/  FMUL.FTZ R34, R34, UR7 ;  /* 0x0000000722227c20 */ /* 0x000fe20008410000 */
[----:B------:R-:W-:Y:S01]  /*1cd0*/  ISETP.GT.AND P5, PT, R3, 0x1, PT ;  /* 0x000000010300780c */ /* 0x000fe20003fa4270 */
[----:B------:R-:W-:Y:S01]  /*1ce0*/  FMUL.FTZ R41, R41, UR7 ;  /* 0x0000000729297c20 */ /* 0x000fe20008410000 */
[----:B------:R-:W4:Y:S01]  /*1cf0*/  MUFU.TANH R28, R28 ;  /* 0x0000001c001c7308 */ /* 0x000f220000002400 */
[----:B------:R-:W-:Y:S01]  /*1d00*/  ISETP.GT.AND P4, PT, R3, 0x8, PT ;  /* 0x000000080300780c */ /* 0x000fe20003f84270 */
[----:B------:R-:W-:Y:S01]  /*1d10*/  FMUL.FTZ R35, R35, UR7 ;  /* 0x0000000723237c20 */ /* 0x000fe20008410000 */
[----:B---3--:R-:W-:Y:S01]  /*1d20*/  FSEL R24, R24, -INF , P6 ;  /* 0xff80000018187808 */ /* 0x008fe20003000000 */
[----:B------:R-:W-:Y:S01]  /*1d30*/  FMUL.FTZ R44, R44, UR7 ;  /* 0x000000072c2c7c20 */ /* 0x000fe20008410000 */
[C---:B------:R-:W-:Y:S01]  /*1d40*/  ISETP.GT.AND P3, PT, R3.reuse, 0x9, PT ;  /* 0x000000090300780c */ /* 0x040fe20003f64270 */
[----:B------:R-:W-:Y:S01]  /*1d50*/  FMUL.FTZ R38, R38, UR7 ;  /* 0x0000000726267c20 */ /* 0x000fe20008410000 */
[----:B------:R-:W-:Y:S01]  /*1d60*/  ISETP.GT.AND P2, PT, R3, 0x10, PT ;  /* 0x000000100300780c */ /* 0x000fe20003f44270 */
[----:B------:R-:W3:Y:S01]  /*1d70*/  MUFU.TANH R29, R29 ;  /* 0x0000001d001d7308 */ /* 0x000ee20000002400 */
[----:B-1----:R-:W-:Y:S01]  /*1d80*/  FSEL R25, R25, -INF , P5 ;  /* 0xff80000019197808 */ /* 0x002fe20002800000 */
[----:B------:R-:W-:Y:S01]  /*1d90*/  FMUL.FTZ R45, R45, UR7 ;  /* 0x000000072d2d7c20 */ /* 0x000fe20008410000 */
[----:B------:R-:W-:Y:S01]  /*1da0*/  ISETP.GT.AND P1, PT, R3, 0x11, PT ;  /* 0x000000110300780c */ /* 0x000fe20003f24270 */
[----:B------:R-:W-:Y:S01]  /*1db0*/  FMUL.FTZ R39, R39, UR7 ;  /* 0x0000000727277c20 */ /* 0x000fe20008410000 */
[----:B------:R-:W-:Y:S01]  /*1dc0*/  FMNMX.FTZ R9, R24, R25, !PT ;  /* 0x0000001918097209 */ /* 0x000fe20007810000 */
[----:B------:R-:W-:Y:S01]  /*1dd0*/  FMUL.FTZ R48, R48, UR7 ;  /* 0x0000000730307c20 */ /* 0x000fe20008410000 */
[----:B------:R-:W-:Y:S01]  /*1de0*/  FMUL.FTZ R42, R42, UR7 ;  /* 0x000000072a2a7c20 */ /* 0x000fe20008410000 */
        /* <DEDUP_REMOVED lines=204> */
[----:B-1----:R-:W-:Y:S01]  /*2ab0*/  FADD.FTZ R13, R24, R25 ;  /* 0x00000019180d7221 */ /* 0x002fe20000010000 */
[--C-:B------:R-:W-:Y:S01]  /*2ac0*/  FFMA.FTZ R61, R61, UR10, -R10.reuse ;  /* 0x0000000a3d3d7c23 */ /* 0x100fe2000801080a */
[----:B------:R-:W-:Y:S01]  /*2ad0*/  FMNMX.FTZ R9, R51, R4, !PT ;  /* 0x0000000433097209 */ /* 0x000fe20007810000 */
[--C-:B------:R-:W-:Y:S01]  /*2ae0*/  FFMA.FTZ R64, R64, UR10, -R10.reuse ;  /* 0x0000000a40407c23 */ /* 0x100fe2000801080a */
[--C-:B------:R-:W-:Y:S01]  /*2af0*/  FFMA.FTZ R65, R65, UR10, -R10.reuse ;  /* 0x0000000a41417c23 */ /* 0x100fe2000801080a */
[--C-:B------:R-:W-:Y:S01]  /*2b00*/  FFMA.FTZ R68, R68, UR10, -R10.reuse ;  /* 0x0000000a44447c23 */ /* 0x100fe2000801080a */
[----:B------:R-:W-:Y:S01]  /*2b10*/  FMNMX.FTZ R4, R54, R9, !PT ;  /* 0x0000000936047209 */ /* 0x000fe20007810000 */
[----:B------:R-:W-:Y:S01]  /*2b20*/  MUFU.EX2 R32, R32 ;  /* 0x0000002000207308 */ /* 0x000fe20000000800 */
[----:B------:R-:W-:Y:S01]  /*2b30*/  FFMA.FTZ R10, R69, UR10, -R10 ;  /* 0x0000000a450a7c23 */ /* 0x000fe2000801080a */
        /* <DEDUP_REMOVED lines=52> */
[----:B------:R1:W3:Y:S01]  /*2e80*/  MUFU.EX2 R12, R6 ;  /* 0x00000006000c7308 */ /* 0x0002e20000000800 */
[--C-:B------:R-:W-:Y:S01]  /*2e90*/  FFMA.FTZ R54, R54, UR10, -R11.reuse ;  /* 0x0000000a36367c23 */ /* 0x100fe2000801080b */
[--C-:B------:R-:W-:Y:S01]  /*2ea0*/  FFMA.FTZ R55, R55, UR10, -R11.reuse ;  /* 0x0000000a37377c23 */ /* 0x100fe2000801080b */
[--C-:B------:R-:W-:Y:S01]  /*2eb0*/  FFMA.FTZ R58, R58, UR10, -R11.reuse ;  /* 0x0000000a3a3a7c23 */ /* 0x100fe2000801080b */
[--C-:B------:R-:W-:Y:S01]  /*2ec0*/  FFMA.FTZ R59, R59, UR10, -R11.reuse ;  /* 0x0000000a3b3b7c23 */ /* 0x100fe2000801080b */
[--C-:B------:R-:W-:Y:S01]  /*2ed0*/  FFMA.FTZ R62, R62, UR10, -R11.reuse ;  /* 0x0000000a3e3e7c23 */ /* 0x100fe2000801080b */
[--C-:B------:R-:W-:Y:S01]  /*2ee0*/  FFMA.FTZ R63, R63, UR10, -R11.reuse ;  /* 0x0000000a3f3f7c23 */ /* 0x100fe2000801080b */
[----:B------:R-:W-:Y:S01]  /*2ef0*/  FFMA.FTZ R66, R66, UR10, -R11 ;  /* 0x0000000a42427c23 */ /* 0x000fe2000801080b */
[----:B------:R-:W4:Y:S01]  /*2f00*/  MUFU.EX2 R30, R30 ;  /* 0x0000001e001e7308 */ /* 0x000f220000000800 */
[----:B-1----:R-:W-:Y:S01]  /*2f10*/  FADD.FTZ R6, R28, R13 ;  /* 0x0000000d1c067221 */ /* 0x002fe20000010000 */
[--C-:B------:R-:W-:Y:S01]  /*2f20*/  FFMA.FTZ R67, R67, UR10, -R11.reuse ;  /* 0x0000000a43437c23 */ /* 0x100fe2000801080b */
[--C-:B------:R-:W-:Y:S01]  /*2f30*/  FFMA.FTZ R70, R70, UR10, -R11.reuse ;  /* 0x0000000a46467c23 */ /* 0x100fe2000801080b */
[----:B------:R-:W-:Y:S01]  /*2f40*/  FFMA.FTZ R11, R71, UR10, -R11 ;  /* 0x0000000a470b7c23 */ /* 0x000fe2000801080b */
[----:B------:R-:W-:-:S03]  /*2f50*/  FADD.FTZ R13, R29, R6 ;  /* 0x000000061d0d7221 */ /* 0x000fc60000010000 */
[----:B------:R-:W1:Y:S01]  /*2f60*/  MUFU.EX2 R31, R31 ;  /* 0x0000001f001f7308 */ /* 0x000e620000000800 */
[----:B------:R-:W-:Y:S01]  /*2f70*/  FADD.FTZ R6, R32, R13 ;  /* 0x0000000d20067221 */ /* 0x000fe20000010000 */
[----:B---3--:R-:W-:Y:S01]  /*2f80*/  FADD.FTZ R13, R5, R12 ;  /* 0x0000000c050d7221 */ /* 0x008fe20000010000 */
[----:B------:R-:W-:Y:S02]  /*2f90*/  F2FP.BF16.F32.PACK_AB R153, R12, R5 ;  /* 0x000000050c99723e */ /* 0x000fe400000010ff */
[----:B------:R-:W-:-:S03]  /*2fa0*/  FADD.FTZ R15, R33, R6 ;  /* 0x00000006210f7221 */ /* 0x000fc60000010000 */
[----:B------:R-:W3:Y:S01]  /*2fb0*/  MUFU.EX2 R34, R34 ;  /* 0x0000002200227308 */ /* 0x000ee20000000800 */
[----:B----4-:R-:W-:Y:S01]  /*2fc0*/  FADD.FTZ R6, R30, R13 ;  /* 0x0000000d1e067221 */ /* 0x010fe20000010000 */
[----:B------:R-:W-:-:S04]  /*2fd0*/  FADD.FTZ R10, R36, R15 ;  /* 0x0000000f240a7221 */ /* 0x000fc80000010000 */
[----:B------:R-:W-:Y:S02]  /*2fe0*/  FADD.FTZ R15, R37, R10 ;  /* 0x0000000a250f7221 */ /* 0x000fe40000010000 */
[----:B------:R-:W4:Y:S01]  /*2ff0*/  MUFU.EX2 R35, R35 ;  /* 0x0000002300237308 */ /* 0x000f220000000800 */
[C---:B-1----:R-:W-:Y:S01]  /*3000*/  FADD.FTZ R13, R31.reuse, R6 ;  /* 0x000000061f0d7221 */ /* 0x042fe20000010000 */
[----:B------:R-:W-:Y:S01]  /*3010*/  FADD.FTZ R10, R40, R15 ;  /* 0x0000000f280a7221 */ /* 0x000fe20000010000 */
[----:B------:R-:W-:-:S03]  /*3020*/  F2FP.BF16.F32.PACK_AB R155, R31, R30 ;  /* 0x0000001e1f9b723e */ /* 0x000fc600000010ff */
[----:B------:R-:W-:Y:S02]  /*3030*/  FADD.FTZ R15, R41, R10 ;  /* 0x0000000a290f7221 */ /* 0x000fe40000010000 */
        /* <DEDUP_REMOVED lines=58> */
[----:B-1----:R-:W-:Y:S01]  /*33e0*/  FADD.FTZ R10, R68, R15 ;  /* 0x0000000f440a7221 */ /* 0x002fe20000010000 */
[----:B------:R-:W-:-:S06]  /*33f0*/  F2FP.BF16.F32.PACK_AB R174, R9, R68 ;  /* 0x0000004409ae723e */ /* 0x000fcc00000010ff */
[----:B------:R-:W1:Y:S01]  /*3400*/  MUFU.EX2 R67, R67 ;  /* 0x0000004300437308 */ /* 0x000e620000000800 */
[----:B---3--:R-:W-:Y:S01]  /*3410*/  FADD.FTZ R13, R63, R6 ;  /* 0x000000063f0d7221 */ /* 0x008fe20000010000 */
[----:B------:R-:W-:Y:S01]  /*3420*/  FADD.FTZ R6, R9, R10 ;  /* 0x0000000a09067221 */ /* 0x000fe20000010000 */
[----:B------:R-:W-:-:S05]  /*3430*/  F2FP.BF16.F32.PACK_AB R171, R63, R62 ;  /* 0x0000003e3fab723e */ /* 0x000fca00000010ff */
[----:B------:R-:W3:Y:S01]  /*3440*/  MUFU.EX2 R70, R70 ;  /* 0x0000004600467308 */ /* 0x000ee20000000800 */
[----:B----4-:R-:W-:-:S07]  /*3450*/  FADD.FTZ R10, R66, R13 ;  /* 0x0000000d420a7221 */ /* 0x010fce0000010000 */
[----:B------:R-:W4:Y:S01]  /*3460*/  MUFU.EX2 R11, R11 ;  /* 0x0000000b000b7308 */ /* 0x000f220000000800 */
[C---:B-1----:R-:W-:Y:S01]  /*3470*/  FADD.FTZ R5, R67.reuse, R10 ;  /* 0x0000000a43057221 */ /* 0x042fe20000010000 */
[----:B------:R-:W-:-:S03]  /*3480*/  F2FP.BF16.F32.PACK_AB R173, R67, R66 ;  /* 0x0000004243ad723e */ /* 0x000fc600000010ff */
[----:B---3--:R-:W-:-:S04]  /*3490*/  FADD.FTZ R10, R70, R5 ;  /* 0x00000005460a7221 */ /* 0x008fc80000010000 */
[C---:B----4-:R-:W-:Y:S01]  /*34a0*/  FADD.FTZ R5, R11.reuse, R10 ;  /* 0x0000000a0b057221 */ /* 0x050fe20000010000 */
[----:B------:R-:W-:Y:S01]  /*34b0*/  F2FP.BF16.F32.PACK_AB R175, R11, R70 ;  /* 0x000000460baf723e */ /* 0x000fe200000010ff */
[----:B------:R-:W-:Y:S06]  /*34c0*/  @!P0 BRA `(.L_x_9431) ;  /* 0x0000000000048947 */ /* 0x000fec0003800000 */
[----:B------:R-:W-:Y:S01]  /*34d0*/  BPT.TRAP 0x1 ;  /* 0x000000040000795c */ /* 0x000fe20000300000 */
.L_x_9431:
[----:B------:R1:W3:Y:S01]  /*34e0*/  SYNCS.PHASECHK.TRANS64.TRYWAIT P1, [UR22+0x22850], R8 ;  /* 0x02285008ff0075a7 */ /* 0x0002e20008020156 */
[----:B------:R-:W-:Y:S05]  /*34f0*/  @!P0 BRA `(.L_x_9432) ;  /* 0x0000000000048947 */ /* 0x000fea0003800000 */
[----:B------:R-:W-:Y:S01]  /*3500*/  BPT.TRAP 0x1 ;  /* 0x000000040000795c */ /* 0x000fe20000300000 */
.L_x_9432:
[----:B---3--:R-:W-:Y:S05]  /*3510*/  @P1 BRA `(.L_x_9433) ;  /* 0x0000000000081947 */ /* 0x008fea0003800000 */
[----:B------:R-:W3:Y:S02]  /*3520*/  SYNCS.PHASECHK.TRANS64.TRYWAIT P1, [UR22+0x22850], R8 ;  /* 0x02285008ff0075a7 */ /* 0x000ee40008020156 */
[----:B---3--:R-:W-:Y:S05]  /*3530*/  @!P1 BRA `(.L_x_9434) ;  /* 0x000000b0007c9947 */ /* 0x008fea0003800000 */
.L_x_9433:
        /* <DEDUP_REMOVED lines=43> */
.L_x_9435:
[----:B------:R-:W4:Y:S01]  /*37f0*/  S2UR UR6, SR_CgaCtaId ;  /* 0x00000000000679c3 */ /* 0x000f220000008800 */
[----:B------:R-:W-:Y:S02]  /*3800*/  UISETP.GE.AND UP0, UPT, UR42, 0x61, UPT ;  /* 0x000000612a00788c */ /* 0x000fe4000bf06270 */
[----:B------:R-:W-:-:S04]  /*3810*/  UIADD3 UR22, UR22, 0x22860, URZ ;  /* 0x0002286016167890 */ /* 0x000fc8000fffe03f */
[----:B------:R-:W-:Y:S01]  /*3820*/  PLOP3.LUT P1, PT, PT, PT, UP0, 0x80, 0x0 ;  /* 0x000000000000781c */ /* 0x000fe20003f2f008 */
[----:B----4-:R-:W-:-:S09]  /*3830*/  UPRMT UR22, UR6, 0x654, UR22 ;  /* 0x0000065406167896 */ /* 0x010fd20008000016 */
[----:B------:R-:W-:Y:S03]  /*3840*/  SYNCS.ARRIVE.TRANS64.RED.A1T0 RZ, [UR22], RZ ;  /* 0x000000ffffff79a7 */ /* 0x000fe60008100416 */
[----:B------:R-:W-:Y:S05]  /*3850*/  @!P1 BRA `(.L_x_9436) ;  /* 0x0000002000dc9947 */ /* 0x000fea0003800000 */
[----:B---3--:R-:W-:Y:S01]  /*3860*/  IMAD.MOV.U32 R9, RZ, RZ, R4 ;  /* 0x000000ffff097224 */ /* 0x008fe200078e0004 */
[----:B------:R-:W-:Y:S01]  /*3870*/  UIADD3 UR43, UR43, -0x2, URZ ;  /* 0xfffffffe2b2b7890 */ /* 0x000fe2000fffe03f */
[----:B01----:R-:W-:Y:S01]  /*3880*/  IMAD.MOV.U32 R8, RZ, RZ, R3 ;  /* 0x000000ffff087224 */ /* 0x003fe200078e0003 */
[----:B------:R-:W-:Y:S01]  /*3890*/  ULDC UR25, c[0x0][0x9d8] ;  /* 0x0002760000197ab9 */ /* 0x000fe20000000800 */
[----:B------:R-:W-:-:S09]  /*38a0*/  ULDC UR22, c[0x0][0x988] ;  /* 0x0002620000167ab9 */ /* 0x000fd20000000800 */
.L_x_9447:
[----:B------:R-:W-:Y:S01]  /*38b0*/  UIADD3 UR36, UR36, 0x1, URZ ;  /* 0x0000000124247890 */ /* 0x000fe2000fffe03f */
[----:B--2---:R-:W-:Y:S01]  /*38c0*/  MOV R0, UR43 ;  /* 0x0000002b00007c02 */ /* 0x004fe20008000f00 */
[----:B------:R-:W-:Y:S02]  /*38d0*/  UIADD3 UR43, UR43, -0x1, URZ ;  /* 0xffffffff2b2b7890 */ /* 0x000fe4000fffe03f */
[----:B------:R-:W-:Y:S01]  /*38e0*/  UISETP.NE.AND UP0, UPT, UR36, 0x2, UPT ;  /* 0x000000022400788c */ /* 0x000fe2000bf05270 */
[----:B------:R-:W-:-:S03]  /*38f0*/  ISETP.GT.AND P1, PT, R0, RZ, PT ;  /* 0x000000ff0000720c */ /* 0x000fc60003f24270 */
[----:B------:R-:W-:Y:S02]  /*3900*/  USEL UR6, URZ, 0x1, UP0 ;  /* 0x000000013f067887 */ /* 0x000fe40008000000 */
[----:B------:R-:W-:Y:S02]  /*3910*/  USEL UR36, UR36, URZ, UP0 ;  /* 0x0000003f24247287 */ /* 0x000fe40008000000 */
[----:B------:R-:W-:Y:S01]  /*3920*/  ULOP3.LUT UR46, UR46, UR6, URZ, 0x3c, !UPT ;  /* 0x000000062e2e7292 */ /* 0x000fe2000f8e3c3f */
[----:B01----:R-:W-:Y:S11]  /*3930*/  @!P0 BRA `(.L_x_9437) ;  /* 0x0000000000048947 */ /* 0x003ff60003800000 */
[----:B------:R-:W-:Y:S01]  /*3940*/  BPT.TRAP 0x1 ;  /* 0x000000040000795c */ /* 0x000fe20000300000 */
.L_x_9437:
        /* <DEDUP_REMOVED lines=9> */
.L_x_9438:
[----:B-1----:R-:W-:Y:S05]  /*39e0*/  @P2 BRA `(.L_x_9439) ;  /* 0x0000000000082947 */ /* 0x002fea0003800000 */
[----:B------:R-:W1:Y:S02]  /*39f0*/  SYNCS.PHASECHK.TRANS64.TRYWAIT P2, [UR24+0x22830], R7 ;  /* 0x02283007ff0075a7 */ /* 0x000e640008040158 */
[----:B-1----:R-:W-:Y:S05]  /*3a00*/  @!P2 BRA `(.L_x_9440) ;  /* 0x000000ac0060a947 */ /* 0x002fea0003800000 */
.L_x_9439:
[----:B------:R-:W-:Y:S01]  /*3a10*/  UIMAD UR6, UR36, 0x300, UR20 ;  /* 0x00000300240678a4 */ /* 0x000fe2000f8e0214 */
[----:B------:R-:W-:Y:S01]  /*3a20*/  WARPGROUP.ARRIVE ;  /* 0x00000000000079c5 */ /* 0x000fe20000000000 */
[----:B------:R-:W-:Y:S01]  /*3a30*/  UMOV UR7, 0x40000040 ;  /* 0x4000004000077882 */ /* 0x000fe20000000000 */
[----:B------:R-:W-:Y:S01]  /*3a40*/  UMOV UR11, 0x40000040 ;  /* 0x40000040000b7882 */ /* 0x000fe20000000000 */
[----:B------:R-:W-:-:S03]  /*3a50*/  UIADD3 UR10, UR6, 0x2, URZ ;  /* 0x00000002060a7890 */ /* 0x000fc6000fffe03f */
[----:B-1----:R-:W1:Y:S01]  /*3a60*/  S2R R0, SR_TID.X ;  /* 0x0000000000007919 */ /* 0x002e620000002100 */
[----:B------:R-:W-:Y:S01]  /*3a70*/  UIADD3 UR14, UR6, 0x4, URZ ;  /* 0x00000004060e7890 */ /* 0x000fe2000fffe03f */
[----:B------:R-:W-:Y:S01]  /*3a80*/  UMOV UR15, 0x40000040 ;  /* 0x40000040000f7882 */ /* 0x000fe20000000000 */
[----:B------:R-:W-:Y:S01]  /*3a90*/  HGMMA.64x96x16.F32.BF16 R152, gdesc[UR4], RZ, !UPT, gsb0 ;  /* 0x01600000049879f0 */ /* 0x000fe2000c0018ff */
[----:B------:R-:W-:Y:S01]  /*3aa0*/  UIADD3 UR18, UR6, 0x6, URZ ;  /* 0x0000000606127890 */ /* 0x000fe2000fffe03f */
[----:B------:R-:W-:Y:S01]  /*3ab0*/  UMOV UR19, 0x40000040 ;  /* 0x4000004000137882 */ /* 0x000fe20000000000 */
[----:B-1----:R-:W-:-:S04]  /*3ac0*/  SHF.R.U32.HI R211, RZ, 0x7, R0 ;  /* 0x00000007ffd37819 */ /* 0x002fc80000011600 */
        /* <DEDUP_REMOVED lines=14> */
.L_x_9441:
        /* <DEDUP_REMOVED lines=36> */
[----:B------:R-:W-:Y:S01]  /*3df0*/  UMOV UR10, UR22 ;  /* 0x00000016000a7c82 */ /* 0x000fe20008000000 */
[----:B------:R-:W-:Y:S01]  /*3e00*/  FMUL.FTZ R175, R175, UR25 ;  /* 0x00000019afaf7c20 */ /* 0x000fe20008410000 */
[----:B------:R-:W3:Y:S01]  /*3e10*/  MUFU.TANH R21, R21 ;  /* 0x0000001500157308 */ /* 0x000ee20000002400 */
        /* <DEDUP_REMOVED lines=12> */
[----:B------:R-:W-:-:S03]  /*3ee0*/  UIADD3 UR6, UR24, 0x22840, URZ ;  /* 0x0002284018067890 */ /* 0x000fc6000fffe03f */
[----:B------:R-:W2:Y:S01]  /*3ef0*/  MUFU.TANH R155, R155 ;  /* 0x0000009b009b7308 */ /* 0x000ea20000002400 */
[----:B---3--:R-:W-:Y:S01]  /*3f00*/  FMNMX.FTZ R172, R21, R172, !PT ;  /* 0x000000ac15ac7209 */ /* 0x008fe20007810000 */
[----:B------:R-:W-:-:S06]  /*3f10*/  UPRMT UR6, UR23, 0x654, UR6 ;  /* 0x0000065417067896 */ /* 0x000fcc0008000006 */
[----:B------:R-:W3:Y:S01]  /*3f20*/  MUFU.TANH R157, R157 ;  /* 0x0000009d009d7308 */ /* 0x000ee20000002400 */
[----:B----4-:R-:W-:Y:S02]  /*3f30*/  FMNMX.FTZ R172, R153, R172, !PT ;  /* 0x000000ac99ac7209 */ /* 0x010fe40007810000 */
[----:B------:R-:W-:Y:S05]  /*3f40*/  SYNCS.ARRIVE.TRANS64.RED.A1T0 RZ, [UR6], RZ ;  /* 0x000000ffffff79a7 */ /* 0x000fea0008100406 */
        /* <DEDUP_REMOVED lines=10> */
[----:B---3--:R-:W-:Y:S01]  /*3ff0*/  FMNMX.FTZ R176, R163, R174, !PT ;  /* 0x000000aea3b07209 */ /* 0x008fe20007810000 */
[----:B------:R-:W-:-:S06]  /*4000*/  FMUL.FTZ R174, R192, UR25 ;  /* 0x00000019c0ae7c20 */ /* 0x000fcc0008410000 */
[----:B------:R-:W3:Y:S01]  /*4010*/  MUFU.TANH R167, R167 ;  /* 0x000000a700a77308 */ /* 0x000ee20000002400 */
[----:B----4-:R-:W-:Y:S01]  /*4020*/  FMNMX.FTZ R3, R165, R176, !PT ;  /* 0x000000b0a5037209 */ /* 0x010fe20007810000 */
[----:B------:R-:W-:-:S06]  /*4030*/  FMUL.FTZ R176, R193, UR25 ;  /* 0x00000019c1b07c20 */ /* 0x000fcc0008410000 */
[----:B------:R-:W4:Y:S01]  /*4040*/  MUFU.TANH R168, R168 ;  /* 0x000000a800a87308 */ /* 0x000f220000002400 */
[----:B--2---:R-:W-:-:S07]  /*4050*/  FMNMX.FTZ R180, R166, R3, !PT ;  /* 0x00000003a6b47209 */ /* 0x004fce0007810000 */
[----:B------:R-:W2:Y:S01]  /*4060*/  MUFU.TANH R169, R169 ;  /* 0x000000a900a97308 */ /* 0x000ea20000002400 */
[----:B---3--:R-:W-:-:S07]  /*4070*/  FMNMX.FTZ R3, R167, R180, !PT ;  /* 0x000000b4a7037209 */ /* 0x008fce0007810000 */
[----:B------:R-:W3:Y:S01]  /*4080*/  MUFU.TANH R170, R170 ;  /* 0x000000aa00aa7308 */ /* 0x000ee20000002400 */
[----:B----4-:R-:W-:-:S07]  /*4090*/  FMNMX.FTZ R180, R168, R3, !PT ;  /* 0x00000003a8b47209 */ /* 0x010fce0007810000 */
        /* <DEDUP_REMOVED lines=17> */
[----:B------:R-:W-:Y:S01]  /*41b0*/  FMUL.FTZ R184, R186, UR25 ;  /* 0x00000019bab87c20 */ /* 0x000fe20008410000 */
[----:B------:R-:W-:Y:S01]  /*41c0*/  FMUL.FTZ R186, R190, UR25 ;  /* 0x00000019beba7c20 */ /* 0x000fe20008410000 */
[----:B------:R-:W-:-:S04]  /*41d0*/  FMUL.FTZ R190, R198, UR25 ;  /* 0x00000019c6be7c20 */ /* 0x000fc80008410000 */
[----:B------:R-:W3:Y:S01]  /*41e0*/  MUFU.TANH R12, R12 ;  /* 0x0000000c000c7308 */ /* 0x000ee20000002400 */
[----:B----4-:R-:W-:-:S05]  /*41f0*/  FMNMX.FTZ R3, R180, R3, !PT ;  /* 0x00000003b4037209 */ /* 0x010fca0007810000 */
[----:B------:R-:W4:Y:S02]  /*4200*/  SHFL.BFLY PT, R188, R3, 0x2, 0x1f ;  /* 0x0c401f0003bc7f89 */ /* 0x000f2400000e0000 */
[----:B------:R-:W5:Y:S01]  /*4210*/  MUFU.TANH R15, R15 ;  /* 0x0000000f000f7308 */ /* 0x000f620000002400 */
[----:B--2---:R-:W-:-:S07]  /*4220*/  FMNMX.FTZ R193, R10, R9, !PT ;  /* 0x000000090ac17209 */ /* 0x004fce0007810000 */
[----:B------:R-:W2:Y:S08]  /*4230*/  MUFU.TANH R20, R20 ;  /* 0x0000001400147308 */ /* 0x000eb00000002400 */
[----:B------:R-:W0:Y:S01]  /*4240*/  MUFU.TANH R152, R152 ;  /* 0x0000009800987308 */ /* 0x000e220000002400 */
[----:B----4-:R-:W-:Y:S01]  /*4250*/  FMNMX.FTZ R177, R3, R188, !PT ;  /* 0x000000bc03b17209 */ /* 0x010fe20007810000 */
[----:B------:R-:W-:-:S06]  /*4260*/  FMUL.FTZ R188, R194, UR25 ;  /* 0x00000019c2bc7c20 */ /* 0x000fcc0008410000 */
[----:B------:R-:W4:Y:S01]  /*4270*/  MUFU.TANH R154, R154 ;  /* 0x0000009a009a7308 */ /* 0x000f220000002400 */
[----:B------:R-:W1:Y:S07]  /*4280*/  SHFL.BFLY PT, R192, R177, 0x1, 0x1f ;  /* 0x0c201f00b1c07f89 */ /* 0x000e6e00000e0000 */
[----:B------:R-:W4:Y:S08]  /*4290*/  MUFU.TANH R156, R156 ;  /* 0x0000009c009c7308 */ /* 0x000f300000002400 */
[----:B------:R-:W4:Y:S08]  /*42a0*/  MUFU.TANH R158, R158 ;  /* 0x0000009e009e7308 */ /* 0x000f300000002400 */
[----:B------:R-:W4:Y:S01]  /*42b0*/  MUFU.TANH R160, R160 ;  /* 0x000000a000a07308 */ /* 0x000f220000002400 */
[----:B-1----:R-:W-:-:S05]  /*42c0*/  FMNMX.FTZ R3, R177, R192, !PT ;  /* 0x000000c0b1037209 */ /* 0x002fca0007810000 */
[C---:B------:R-:W-:Y:S01]  /*42d0*/  FADD.FTZ R8, -R3.reuse, R8 ;  /* 0x0000000803087221 */ /* 0x040fe20000010100 */
[----:B------:R-:W-:Y:S01]  /*42e0*/  FMUL.FTZ R212, R3, UR10 ;  /* 0x0000000a03d47c20 */ /* 0x000fe20008410000 */
[----:B------:R-:W1:Y:S02]  /*42f0*/  MUFU.TANH R162, R162 ;  /* 0x000000a200a27308 */ /* 0x000e640000002400 */
[----:B------:R-:W-:Y:S01]  /*4300*/  FMUL.FTZ R177, R8, UR10 ;  /* 0x0000000a08b17c20 */ /* 0x000fe20008410000 */
[----:B---3--:R-:W-:Y:S01]  /*4310*/  FMNMX.FTZ R8, R12, R193, !PT ;  /* 0x000000c10c087209 */ /* 0x008fe20007810000 */
[--C-:B------:R-:W-:Y:S01]  /*4320*/  FFMA.FTZ R192, R11, UR10, -R212.reuse ;  /* 0x0000000a0bc07c23 */ /* 0x100fe200080108d4 */
[--C-:B------:R-:W-:Y:S01]  /*4330*/  FFMA.FTZ R195, R4, UR10, -R212.reuse ;  /* 0x0000000a04c37c23 */ /* 0x100fe200080108d4 */
[--C-:B------:R-:W-:Y:S01]  /*4340*/  FFMA.FTZ R194, R153, UR10, -R212.reuse ;  /* 0x0000000a99c27c23 */ /* 0x100fe200080108d4 */
[----:B-----5:R-:W-:Y:S01]  /*4350*/  FMNMX.FTZ R11, R15, R8, !PT ;  /* 0x000000080f0b7209 */ /* 0x020fe20007810000 */
[----:B------:R-:W3:Y:S01]  /*4360*/  MUFU.TANH R164, R164 ;  /* 0x000000a400a47308 */ /* 0x000ee20000002400 */
[--C-:B------:R-:W-:Y:S01]  /*4370*/  FFMA.FTZ R198, R165, UR10, -R212.reuse ;  /* 0x0000000aa5c67c23 */ /* 0x100fe200080108d4 */
[--C-:B------:R-:W-:Y:S01]  /*4380*/  FFMA.FTZ R210, R14, UR10, -R212.reuse ;  /* 0x0000000a0ed27c23 */ /* 0x100fe200080108d4 */
[----:B--2---:R-:W-:Y:S01]  /*4390*/  FMNMX.FTZ R11, R20, R11, !PT ;  /* 0x0000000b140b7209 */ /* 0x004fe20007810000 */
[--C-:B------:R-:W-:Y:S01]  /*43a0*/  FFMA.FTZ R165, R167, UR10, -R212.reuse ;  /* 0x0000000aa7a57c23 */ /* 0x100fe200080108d4 */
[--C-:B------:R-:W-:Y:S01]  /*43b0*/  FFMA.FTZ R14, R155, UR10, -R212.reuse ;  /* 0x0000000a9b0e7c23 */ /* 0x100fe200080108d4 */
[--C-:B------:R-:W-:Y:S01]  /*43c0*/  FFMA.FTZ R167, R169, UR10, -R212.reuse ;  /* 0x0000000aa9a77c23 */ /* 0x100fe200080108d4 */
[----:B0-----:R-:W-:Y:S01]  /*43d0*/  FMNMX.FTZ R11, R152, R11, !PT ;  /* 0x0000000b980b7209 */ /* 0x001fe20007810000 */
[----:B------:R-:W0:Y:S01]  /*43e0*/  MUFU.TANH R175, R175 ;  /* 0x000000af00af7308 */ /* 0x000e220000002400 */
[--C-:B------:R-:W-:Y:S01]  /*43f0*/  FFMA.FTZ R169, R171, UR10, -R212.reuse ;  /* 0x0000000aaba97c23 */ /* 0x100fe200080108d4 */
[--C-:B------:R-:W-:Y:S01]  /*4400*/  FFMA.FTZ R171, R173, UR10, -R212.reuse ;  /* 0x0000000aadab7c23 */ /* 0x100fe200080108d4 */
[----:B----4-:R-:W-:Y:S01]  /*4410*/  FMNMX.FTZ R11, R154, R11, !PT ;  /* 0x0000000b9a0b7209 */ /* 0x010fe20007810000 */
[--C-:B------:R-:W-:Y:S01]  /*4420*/  FFMA.FTZ R173, R176, UR10, -R212.reuse ;  /* 0x0000000ab0ad7c23 */ /* 0x100fe200080108d4 */
[--C-:B------:R-:W-:Y:S01]  /*4430*/  FFMA.FTZ R197, R13, UR10, -R212.reuse ;  /* 0x0000000a0dc57c23 */ /* 0x100fe200080108d4 */
[--C-:B------:R-:W-:Y:S01]  /*4440*/  FFMA.FTZ R21, R21, UR10, -R212.reuse ;  /* 0x0000000a15157c23 */ /* 0x100fe200080108d4 */
[----:B------:R-:W-:Y:S01]  /*4450*/  FMNMX.FTZ R11, R156, R11, !PT ;  /* 0x0000000b9c0b7209 */ /* 0x000fe20007810000 */
[----:B------:R-:W2:Y:S01]  /*4460*/  MUFU.TANH R178, R178 ;  /* 0x000000b200b27308 */ /* 0x000ea20000002400 */
[--C-:B------:R-:W-:Y:S01]  /*4470*/  FFMA.FTZ R193, R157, UR10, -R212.reuse ;  /* 0x0000000a9dc17c23 */ /* 0x100fe200080108d4 */
[--C-:B------:R-:W-:Y:S01]  /*4480*/  FFMA.FTZ R13, R159, UR10, -R212.reuse ;  /* 0x0000000a9f0d7c23 */ /* 0x100fe200080108d4 */
[----:B------:R-:W-:Y:S01]  /*4490*/  FMNMX.FTZ R11, R158, R11, !PT ;  /* 0x0000000b9e0b7209 */ /* 0x000fe20007810000 */
[--C-:B------:R-:W-:Y:S01]  /*44a0*/  FFMA.FTZ R180, R180, UR10, -R212.reuse ;  /* 0x0000000ab4b47c23 */ /* 0x100fe200080108d4 */
[--C-:B------:R-:W-:Y:S01]  /*44b0*/  FFMA.FTZ R8, R166, UR10, -R212.reuse ;  /* 0x0000000aa6087c23 */ /* 0x100fe200080108d4 */
[--C-:B------:R-:W-:Y:S01]  /*44c0*/  FFMA.FTZ R166, R168, UR10, -R212.reuse ;  /* 0x0000000aa8a67c23 */ /* 0x100fe200080108d4 */
[----:B------:R-:W-:Y:S01]  /*44d0*/  FMNMX.FTZ R11, R160, R11, !PT ;  /* 0x0000000ba00b7209 */ /* 0x000fe20007810000 */
[----:B------:R-:W4:Y:S01]  /*44e0*/  MUFU.TANH R179, R179 ;  /* 0x000000b300b37308 */ /* 0x000f220000002400 */
[--C-:B------:R-:W-:Y:S01]  /*44f0*/  FFMA.FTZ R168, R170, UR10, -R212.reuse ;  /* 0x0000000aaaa87c23 */ /* 0x100fe200080108d4 */
[--C-:B------:R-:W-:Y:S01]  /*4500*/  FFMA.FTZ R170, R172, UR10, -R212.reuse ;  /* 0x0000000aacaa7c23 */ /* 0x100fe200080108d4 */
[----:B-1----:R-:W-:Y:S01]  /*4510*/  FMNMX.FTZ R11, R162, R11, !PT ;  /* 0x0000000ba20b7209 */ /* 0x002fe20007810000 */
[--C-:B------:R-:W-:Y:S01]  /*4520*/  FFMA.FTZ R172, R174, UR10, -R212.reuse ;  /* 0x0000000aaeac7c23 */ /* 0x100fe200080108d4 */
[--C-:B------:R-:W-:Y:S01]  /*4530*/  FFMA.FTZ R174, R181, UR10, -R212.reuse ;  /* 0x0000000ab5ae7c23 */ /* 0x100fe200080108d4 */
[----:B------:R-:W-:Y:S01]  /*4540*/  FFMA.FTZ R196, R161, UR10, -R212 ;  /* 0x0000000aa1c47c23 */ /* 0x000fe200080108d4 */
[----:B---3--:R-:W-:Y:S01]  /*4550*/  FMNMX.FTZ R4, R164, R11, !PT ;  /* 0x0000000ba4047209 */ /* 0x008fe20007810000 */
[----:B------:R-:W1:Y:S03]  /*4560*/  MUFU.TANH R182, R182 ;  /* 0x000000b600b67308 */ /* 0x000e660000002400 */
[----:B0-----:R-:W-:-:S04]  /*4570*/  FMNMX.FTZ R11, R175, R4, !PT ;  /* 0x00000004af0b7209 */ /* 0x001fc80007810000 */
[----:B--2---:R-:W-:Y:S01]  /*4580*/  FMNMX.FTZ R4, R178, R11, !PT ;  /* 0x0000000bb2047209 */ /* 0x004fe20007810000 */
[----:B------:R-:W0:Y:S03]  /*4590*/  MUFU.TANH R183, R183 ;  /* 0x000000b700b77308 */ /* 0x000e260000002400 */
[----:B----4-:R-:W-:-:S05]  /*45a0*/  FMNMX.FTZ R11, R179, R4, !PT ;  /* 0x00000004b30b7209 */ /* 0x010fca0007810000 */
[----:B------:R-:W2:Y:S01]  /*45b0*/  MUFU.TANH R184, R184 ;  /* 0x000000b800b87308 */ /* 0x000ea20000002400 */
[----:B-1----:R-:W-:-:S07]  /*45c0*/  FMNMX.FTZ R4, R182, R11, !PT ;  /* 0x0000000bb6047209 */ /* 0x002fce0007810000 */
[----:B------:R-:W1:Y:S01]  /*45d0*/  MUFU.TANH R185, R185 ;  /* 0x000000b900b97308 */ /* 0x000e620000002400 */
[----:B0-----:R-:W-:-:S07]  /*45e0*/  FMNMX.FTZ R11, R183, R4, !PT ;  /* 0x00000004b70b7209 */ /* 0x001fce0007810000 */
[----:B------:R-:W0:Y:S01]  /*45f0*/  MUFU.TANH R186, R186 ;  /* 0x000000ba00ba7308 */ /* 0x000e220000002400 */
[----:B--2---:R-:W-:-:S07]  /*4600*/  FMNMX.FTZ R4, R184, R11, !PT ;  /* 0x0000000bb8047209 */ /* 0x004fce0007810000 */
[----:B------:R-:W2:Y:S01]  /*4610*/  MUFU.TANH R187, R187 ;  /* 0x000000bb00bb7308 */ /* 0x000ea20000002400 */
[----:B-1----:R-:W-:-:S07]  /*4620*/  FMNMX.FTZ R11, R185, R4, !PT ;  /* 0x00000004b90b7209 */ /* 0x002fce0007810000 */
[----:B------:R-:W1:Y:S01]  /*4630*/  MUFU.TANH R188, R188 ;  /* 0x000000bc00bc7308 */ /* 0x000e620000002400 */
[----:B0-----:R-:W-:-:S07]  /*4640*/  FMNMX.FTZ R4, R186, R11, !PT ;  /* 0x0000000bba047209 */ /* 0x001fce0007810000 */
[----:B------:R-:W0:Y:S01]  /*4650*/  MUFU.TANH R189, R189 ;  /* 0x000000bd00bd7308 */ /* 0x000e220000002400 */
[----:B--2---:R-:W-:-:S07]  /*4660*/  FMNMX.FTZ R11, R187, R4, !PT ;  /* 0x00000004bb0b7209 */ /* 0x004fce0007810000 */
[----:B------:R-:W2:Y:S01]  /*4670*/  MUFU.TANH R190, R190 ;  /* 0x000000be00be7308 */ /* 0x000ea20000002400 */
[----:B-1----:R-:W-:Y:S01]  /*4680*/  FMNMX.FTZ R4, R188, R11, !PT ;  /* 0x0000000bbc047209 */ /* 0x002fe20007810000 */
[----:B------:R-:W-:-:S06]  /*4690*/  FFMA.FTZ R11, R163, UR10, -R212 ;  /* 0x0000000aa30b7c23 */ /* 0x000fcc00080108d4 */
[----:B------:R-:W1:Y:S01]  /*46a0*/  MUFU.TANH R191, R191 ;  /* 0x000000bf00bf7308 */ /* 0x000e620000002400 */
[----:B0-----:R-:W-:-:S07]  /*46b0*/  FMNMX.FTZ R153, R189, R4, !PT ;  /* 0x00000004bd997209 */ /* 0x001fce0007810000 */
[----:B------:R-:W0:Y:S01]  /*46c0*/  MUFU.EX2 R177, R177 ;  /* 0x000000b100b17308 */ /* 0x000e220000000800 */
[----:B--2---:R-:W-:-:S07]  /*46d0*/  FMNMX.FTZ R4, R190, R153, !PT ;  /* 0x00000099be047209 */ /* 0x004fce0007810000 */
        /* <DEDUP_REMOVED lines=11> */
[----:B------:R-:W0:Y:S01]  /*4790*/  MUFU.EX2 R197, R197 ;  /* 0x000000c500c57308 */ /* 0x000e220000000800 */
[----:B--2---:R-:W-:Y:S01]  /*47a0*/  FFMA.FTZ R6, R177, R6, R192 ;  /* 0x00000006b1067223 */ /* 0x004fe200000100c0 */
        /* <DEDUP_REMOVED lines=11> */
[----:B------:R-:W-:Y:S01]  /*4860*/  FMUL.FTZ R56, R56, R177 ;  /* 0x000000b138387220 */ /* 0x000fe20000410000 */
[----:B-1----:R-:W-:Y:S01]  /*4870*/  FMNMX.FTZ R153, R4, R153, !PT ;  /* 0x0000009904997209 */ /* 0x002fe20007810000 */
[-C--:B------:R-:W-:Y:S01]  /*4880*/  FMUL.FTZ R57, R57, R177.reuse ;  /* 0x000000b139397220 */ /* 0x080fe20000410000 */
[----:B------:R-:W1:Y:S01]  /*4890*/  MUFU.EX2 R21, R21 ;  /* 0x0000001500157308 */ /* 0x000e620000000800 */
[----:B0-----:R-:W-:Y:S01]  /*48a0*/  FADD.FTZ R181, R197, R6 ;  /* 0x00000006c5b57221 */ /* 0x001fe20000010000 */
[-C--:B------:R-:W-:Y:S01]  /*48b0*/  FMUL.FTZ R60, R60, R177.reuse ;  /* 0x000000b13c3c7220 */ /* 0x080fe20000410000 */
[----:B------:R-:W0:Y:S01]  /*48c0*/  SHFL.BFLY PT, R4, R153, 0x1, 0x1f ;  /* 0x0c201f0099047f89 */ /* 0x000e2200000e0000 */
        /* <DEDUP_REMOVED lines=45> */
[--C-:B0-----:R-:W-:Y:S01]  /*4ba0*/  FFMA.FTZ R180, R158, UR10, -R155.reuse ;  /* 0x0000000a9eb47c23 */ /* 0x101fe2000801089b */
[----:B------:R-:W0:Y:S01]  /*4bb0*/  MUFU.EX2 R153, R153 ;  /* 0x0000009900997308 */ /* 0x000e220000000800 */
[----:B------:R-:W-:Y:S01]  /*4bc0*/  FFMA.FTZ R161, R160, UR10, -R155 ;  /* 0x0000000aa0a17c23 */ /* 0x000fe2000801089b */
[----:B--2---:R-:W-:Y:S01]  /*4bd0*/  FADD.FTZ R154, R210, R181 ;  /* 0x000000b5d29a7221 */ /* 0x004fe20000010000 */
[--C-:B------:R-:W-:Y:S01]  /*4be0*/  FFMA.FTZ R162, R162, UR10, -R155.reuse ;  /* 0x0000000aa2a27c23 */ /* 0x100fe2000801089b */
[--C-:B------:R-:W-:Y:S01]  /*4bf0*/  FFMA.FTZ R6, R183, UR10, -R155.reuse ;  /* 0x0000000ab7067c23 */ /* 0x100fe2000801089b */
[--C-:B------:R-:W-:Y:S01]  /*4c00*/  FFMA.FTZ R182, R182, UR10, -R155.reuse ;  /* 0x0000000ab6b67c23 */ /* 0x100fe2000801089b */
[----:B-1----:R-:W-:Y:S01]  /*4c10*/  FADD.FTZ R183, R21, R154 ;  /* 0x0000009a15b77221 */ /* 0x002fe20000010000 */
[--C-:B------:R-:W-:Y:S01]  /*4c20*/  FFMA.FTZ R185, R185, UR10, -R155.reuse ;  /* 0x0000000ab9b97c23 */ /* 0x100fe2000801089b */
[----:B------:R-:W1:Y:S01]  /*4c30*/  MUFU.EX2 R10, R10 ;  /* 0x0000000a000a7308 */ /* 0x000e620000000800 */
[----:B------:R-:W-:Y:S01]  /*4c40*/  FFMA.FTZ R181, R186, UR10, -R155 ;  /* 0x0000000abab57c23 */ /* 0x000fe2000801089b */
[----:B---3--:R-:W-:Y:S01]  /*4c50*/  FADD.FTZ R183, R194, R183 ;  /* 0x000000b7c2b77221 */ /* 0x008fe20000010000 */
[--C-:B------:R-:W-:Y:S01]  /*4c60*/  FFMA.FTZ R187, R187, UR10, -R155.reuse ;  /* 0x0000000abbbb7c23 */ /* 0x100fe2000801089b */
[--C-:B------:R-:W-:Y:S01]  /*4c70*/  FFMA.FTZ R188, R188, UR10, -R155.reuse ;  /* 0x0000000abcbc7c23 */ /* 0x100fe2000801089b */
[----:B------:R-:W-:Y:S01]  /*4c80*/  FFMA.FTZ R189, R189, UR10, -R155 ;  /* 0x0000000abdbd7c23 */ /* 0x000fe2000801089b */
[----:B----4-:R-:W-:Y:S01]  /*4c90*/  FADD.FTZ R154, R14, R183 ;  /* 0x000000b70e9a7221 */ /* 0x010fe20000010000 */
[----:B------:R-:W-:Y:S01]  /*4ca0*/  FFMA.FTZ R190, R190, UR10, -R155 ;  /* 0x0000000abebe7c23 */ /* 0x000fe2000801089b */
[----:B------:R-:W2:Y:S01]  /*4cb0*/  MUFU.EX2 R12, R12 ;  /* 0x0000000c000c7308 */ /* 0x000ea20000000800 */
[----:B0-----:R-:W-:Y:S01]  /*4cc0*/  FFMA.FTZ R179, R176, R5, R153 ;  /* 0x00000005b0b37223 */ /* 0x001fe20000010099 */
[----:B------:R-:W-:Y:S01]  /*4cd0*/  FADD.FTZ R154, R193, R154 ;  /* 0x0000009ac19a7221 */ /* 0x000fe20000010000 */
[----:B------:R-:W-:Y:S01]  /*4ce0*/  FFMA.FTZ R191, R191, UR10, -R155 ;  /* 0x0000000abfbf7c23 */ /* 0x000fe2000801089b */
        /* <DEDUP_REMOVED lines=14> */
[----:B------:R-:W-:Y:S01]  /*4dd0*/  FFMA.FTZ R179, R184, UR10, -R155 ;  /* 0x0000000ab8b37c23 */ /* 0x000fe2000801089b */
        /* <DEDUP_REMOVED lines=38> */
[C---:B-1----:R-:W-:Y:S01]  /*5040*/  FADD.FTZ R152, R180.reuse, R183 ;  /* 0x000000b7b4987221 */ /* 0x042fe20000010000 */
[----:B------:R-:W-:Y:S01]  /*5050*/  F2FP.BF16.F32.PACK_AB R159, R180, R159 ;  /* 0x0000009fb49f723e */ /* 0x000fe200000010ff */
        /* <DEDUP_REMOVED lines=21> */
[----:B------:R-:W-:Y:S01]  /*51b0*/  MUFU.EX2 R163, R163 ;  /* 0x000000a300a37308 */ /* 0x000fe20000000800 */
[----:B-1----:R-:W-:Y:S01]  /*51c0*/  FADD.FTZ R158, R162, R155 ;  /* 0x0000009ba29e7221 */ /* 0x002fe20000010000 */
[----:B------:R-:W-:Y:S01]  /*51d0*/  F2FP.BF16.F32.PACK_AB R155, R15, R12 ;  /* 0x0000000c0f9b723e */ /* 0x000fe200000010ff */
[-C--:B------:R-:W-:Y:S01]  /*51e0*/  FMUL.FTZ R90, R90, R176.reuse ;  /* 0x000000b05a5a7220 */ /* 0x080fe20000410000 */
[----:B------:R-:W-:Y:S01]  /*51f0*/  F2FP.BF16.F32.PACK_AB R161, R162, R161 ;  /* 0x000000a1a2a1723e */ /* 0x000fe200000010ff */
        /* <DEDUP_REMOVED lines=21> */
[----:B------:R-:W-:Y:S01]  /*5350*/  F2FP.BF16.F32.PACK_AB R156, R194, R21 ;  /* 0x00000015c29c723e */ /* 0x000fe200000010ff */
        /* <DEDUP_REMOVED lines=18> */
[----:B------:R-:W-:-:S03]  /*5480*/  FMUL.FTZ R151, R151, R176 ;  /* 0x000000b097977220 */ /* 0x000fc60000410000 */
[----:B------:R-:W-:Y:S08]  /*5490*/  MUFU.EX2 R178, R178 ;  /* 0x000000b200b27308 */ /* 0x000ff00000000800 */
[----:B------:R-:W1:Y:S01]  /*54a0*/  MUFU.EX2 R165, R165 ;  /* 0x000000a500a57308 */ /* 0x000e620000000800 */
[----:B0-----:R-:W-:-:S07]  /*54b0*/  FADD.FTZ R160, R8, R183 ;  /* 0x000000b708a07221 */ /* 0x001fce0000010000 */
[----:B------:R-:W0:Y:S08]  /*54c0*/  MUFU.EX2 R5, R182 ;  /* 0x000000b600057308 */ /* 0x000e300000000800 */
[----:B------:R2:W-:Y:S01]  /*54d0*/  MUFU.EX2 R182, R185 ;  /* 0x000000b900b67308 */ /* 0x0005e20000000800 */
[----:B-1----:R-:W-:Y:S01]  /*54e0*/  FADD.FTZ R21, R165, R160 ;  /* 0x000000a0a5157221 */ /* 0x002fe20000010000 */
[----:B------:R-:W-:-:S06]  /*54f0*/  F2FP.BF16.F32.PACK_AB R160, R196, R13 ;  /* 0x0000000dc4a0723e */ /* 0x000fcc00000010ff */
[----:B------:R-:W1:Y:S01]  /*5500*/  MUFU.EX2 R166, R166 ;  /* 0x000000a600a67308 */ /* 0x000e620000000800 */
[----:B--2---:R-:W-:Y:S01]  /*5510*/  FADD.FTZ R185, R163, R158 ;  /* 0x0000009ea3b97221 */ /* 0x004fe20000010000 */
[----:B------:R-:W-:Y:S02]  /*5520*/  F2FP.BF16.F32.PACK_AB R158, R193, R14 ;  /* 0x0000000ec19e723e */ /* 0x000fe400000010ff */
[C---:B------:R-:W-:Y:S01]  /*5530*/  F2FP.BF16.F32.PACK_AB R163, R164.reuse, R163 ;  /* 0x000000a3a4a3723e */ /* 0x040fe200000010ff */
[----:B------:R-:W-:Y:S01]  /*5540*/  FADD.FTZ R12, R164, R185 ;  /* 0x000000b9a40c7221 */ /* 0x000fe20000010000 */
[----:B------:R-:W-:Y:S02]  /*5550*/  F2FP.BF16.F32.PACK_AB R164, R165, R8 ;  /* 0x00000008a5a4723e */ /* 0x000fe400000010ff */
[----:B------:R-:W2:Y:S01]  /*5560*/  MUFU.EX2 R6, R6 ;  /* 0x0000000600067308 */ /* 0x000ea20000000800 */
[----:B------:R-:W-:Y:S01]  /*5570*/  FADD.FTZ R15, R175, R12 ;  /* 0x0000000caf0f7221 */ /* 0x000fe20000010000 */
[----:B------:R-:W-:-:S03]  /*5580*/  F2FP.BF16.F32.PACK_AB R165, R178, R175 ;  /* 0x000000afb2a5723e */ /* 0x000fc600000010ff */
[----:B------:R-:W-:-:S03]  /*5590*/  FADD.FTZ R12, R178, R15 ;  /* 0x0000000fb20c7221 */ /* 0x000fc60000010000 */
[----:B------:R-:W3:Y:S01]  /*55a0*/  MUFU.EX2 R167, R167 ;  /* 0x000000a700a77308 */ /* 0x000ee20000000800 */
[----:B0-----:R-:W-:Y:S01]  /*55b0*/  FADD.FTZ R13, R5, R12 ;  /* 0x0000000c050d7221 */ /* 0x001fe20000010000 */
[----:B-1----:R-:W-:-:S06]  /*55c0*/  FADD.FTZ R14, R166, R21 ;  /* 0x00000015a60e7221 */ /* 0x002fcc0000010000 */
[----:B------:R-:W0:Y:S01]  /*55d0*/  MUFU.EX2 R179, R179 ;  /* 0x000000b300b37308 */ /* 0x000e220000000800 */
[----:B--2---:R-:W-:-:S07]  /*55e0*/  FADD.FTZ R12, R6, R13 ;  /* 0x0000000d060c7221 */ /* 0x004fce0000010000 */
[----:B------:R-:W1:Y:S01]  /*55f0*/  MUFU.EX2 R168, R168 ;  /* 0x000000a800a87308 */ /* 0x000e620000000800 */
[C---:B---3--:R-:W-:Y:S01]  /*5600*/  FADD.FTZ R15, R167.reuse, R14 ;  /* 0x0000000ea70f7221 */ /* 0x048fe20000010000 */
[----:B------:R-:W-:Y:S02]  /*5610*/  F2FP.BF16.F32.PACK_AB R166, R167, R166 ;  /* 0x000000a6a7a6723e */ /* 0x000fe400000010ff */
[----:B------:R-:W-:-:S04]  /*5620*/  F2FP.BF16.F32.PACK_AB R167, R6, R5 ;  /* 0x0000000506a7723e */ /* 0x000fc800000010ff */
[----:B------:R-:W2:Y:S01]  /*5630*/  MUFU.EX2 R169, R169 ;  /* 0x000000a900a97308 */ /* 0x000ea20000000800 */
[----:B0-----:R-:W-:-:S04]  /*5640*/  FADD.FTZ R11, R179, R12 ;  /* 0x0000000cb30b7221 */ /* 0x001fc80000010000 */
[----:B------:R-:W-:-:S03]  /*5650*/  FADD.FTZ R8, R182, R11 ;  /* 0x0000000bb6087221 */ /* 0x000fc60000010000 */
[----:B------:R-:W0:Y:S01]  /*5660*/  MUFU.EX2 R181, R181 ;  /* 0x000000b500b57308 */ /* 0x000e220000000800 */
[----:B-1----:R-:W-:-:S07]  /*5670*/  FADD.FTZ R14, R168, R15 ;  /* 0x0000000fa80e7221 */ /* 0x002fce0000010000 */
[----:B------:R-:W1:Y:S01]  /*5680*/  MUFU.EX2 R170, R170 ;  /* 0x000000aa00aa7308 */ /* 0x000e620000000800 */
[C---:B--2---:R-:W-:Y:S01]  /*5690*/  FADD.FTZ R13, R169.reuse, R14 ;  /* 0x0000000ea90d7221 */ /* 0x044fe20000010000 */
[----:B------:R-:W-:Y:S02]  /*56a0*/  F2FP.BF16.F32.PACK_AB R168, R169, R168 ;  /* 0x000000a8a9a8723e */ /* 0x000fe400000010ff */
[----:B------:R-:W-:-:S04]  /*56b0*/  F2FP.BF16.F32.PACK_AB R169, R182, R179 ;  /* 0x000000b3b6a9723e */ /* 0x000fc800000010ff */
[----:B------:R-:W2:Y:S01]  /*56c0*/  MUFU.EX2 R10, R187 ;  /* 0x000000bb000a7308 */ /* 0x000ea20000000800 */
[----:B0-----:R-:W-:-:S07]  /*56d0*/  FADD.FTZ R11, R181, R8 ;  /* 0x00000008b50b7221 */ /* 0x001fce0000010000 */
[----:B------:R-:W0:Y:S01]  /*56e0*/  MUFU.EX2 R171, R171 ;  /* 0x000000ab00ab7308 */ /* 0x000e220000000800 */
[----:B-1----:R-:W-:-:S07]  /*56f0*/  FADD.FTZ R12, R170, R13 ;  /* 0x0000000daa0c7221 */ /* 0x002fce0000010000 */
[----:B------:R-:W1:Y:S01]  /*5700*/  MUFU.EX2 R188, R188 ;  /* 0x000000bc00bc7308 */ /* 0x000e620000000800 */
[----:B--2---:R-:W-:-:S07]  /*5710*/  FADD.FTZ R11, R10, R11 ;  /* 0x0000000b0a0b7221 */ /* 0x004fce0000010000 */
[----:B------:R-:W2:Y:S01]  /*5720*/  MUFU.EX2 R172, R172 ;  /* 0x000000ac00ac7308 */ /* 0x000ea20000000800 */
[C---:B0-----:R-:W-:Y:S01]  /*5730*/  FADD.FTZ R5, R171.reuse, R12 ;  /* 0x0000000cab057221 */ /* 0x041fe20000010000 */
[----:B------:R-:W-:Y:S02]  /*5740*/  F2FP.BF16.F32.PACK_AB R170, R171, R170 ;  /* 0x000000aaabaa723e */ /* 0x000fe400000010ff */
[----:B------:R-:W-:-:S04]  /*5750*/  F2FP.BF16.F32.PACK_AB R171, R10, R181 ;  /* 0x000000b50aab723e */ /* 0x000fc800000010ff */
[----:B------:R-:W0:Y:S01]  /*5760*/  MUFU.EX2 R189, R189 ;  /* 0x000000bd00bd7308 */ /* 0x000e220000000800 */
[----:B-1----:R-:W-:-:S07]  /*5770*/  FADD.FTZ R8, R188, R11 ;  /* 0x0000000bbc087221 */ /* 0x002fce0000010000 */
[----:B------:R-:W1:Y:S01]  /*5780*/  MUFU.EX2 R173, R173 ;  /* 0x000000ad00ad7308 */ /* 0x000e620000000800 */
[----:B--2---:R-:W-:-:S07]  /*5790*/  FADD.FTZ R6, R172, R5 ;  /* 0x00000005ac067221 */ /* 0x004fce0000010000 */
[----:B------:R-:W2:Y:S01]  /*57a0*/  MUFU.EX2 R190, R190 ;  /* 0x000000be00be7308 */ /* 0x000ea20000000800 */
[----:B0-----:R-:W-:-:S07]  /*57b0*/  FADD.FTZ R11, R189, R8 ;  /* 0x00000008bd0b7221 */ /* 0x001fce0000010000 */
[----:B------:R-:W0:Y:S01]  /*57c0*/  MUFU.EX2 R174, R174 ;  /* 0x000000ae00ae7308 */ /* 0x000e220000000800 */
[C---:B-1----:R-:W-:Y:S01]  /*57d0*/  FADD.FTZ R5, R173.reuse, R6 ;  /* 0x00000006ad057221 */ /* 0x042fe20000010000 */
[----:B------:R-:W-:Y:S02]  /*57e0*/  F2FP.BF16.F32.PACK_AB R172, R173, R172 ;  /* 0x000000acadac723e */ /* 0x000fe400000010ff */
[----:B------:R-:W-:-:S04]  /*57f0*/  F2FP.BF16.F32.PACK_AB R173, R189, R188 ;  /* 0x000000bcbdad723e */ /* 0x000fc800000010ff */
[----:B------:R-:W1:Y:S01]  /*5800*/  MUFU.EX2 R175, R191 ;  /* 0x000000bf00af7308 */ /* 0x000e620000000800 */
[----:B--2---:R-:W-:Y:S01]  /*5810*/  FADD.FTZ R8, R190, R11 ;  /* 0x0000000bbe087221 */ /* 0x004fe20000010000 */
[----:B0-----:R-:W-:Y:S01]  /*5820*/  FADD.FTZ R6, R174, R5 ;  /* 0x00000005ae067221 */ /* 0x001fe20000010000 */
[----:B------:R-:W-:-:S03]  /*5830*/  F2FP.BF16.F32.PACK_AB R174, R9, R174 ;  /* 0x000000ae09ae723e */ /* 0x000fc600000010ff */
[----:B------:R-:W-:Y:S01]  /*5840*/  FADD.FTZ R6, R9, R6 ;  /* 0x0000000609067221 */ /* 0x000fe20000010000 */
[C---:B-1----:R-:W-:Y:S01]  /*5850*/  FADD.FTZ R5, R175.reuse, R8 ;  /* 0x00000008af057221 */ /* 0x042fe20000010000 */
[----:B------:R-:W-:Y:S01]  /*5860*/  F2FP.BF16.F32.PACK_AB R175, R175, R190 ;  /* 0x000000beafaf723e */ /* 0x000fe200000010ff */
[----:B------:R-:W-:Y:S06]  /*5870*/  @!P0 BRA `(.L_x_9442) ;  /* 0x0000000000048947 */ /* 0x000fec0003800000 */
[----:B------:R-:W-:Y:S01]  /*5880*/  BPT.TRAP 0x1 ;  /* 0x000000040000795c */ /* 0x000fe20000300000 */
.L_x_9442:
[----:B------:R0:W1:Y:S01]  /*5890*/  SYNCS.PHASECHK.TRANS64.TRYWAIT P2, [UR24+0x22850], R7 ;  /* 0x02285007ff0075a7 */ /* 0x0000620008040158 */
[----:B------:R-:W-:Y:S05]  /*58a0*/  @!P0 BRA `(.L_x_9443) ;  /* 0x0000000000048947 */ /* 0x000fea0003800000 */
[----:B------:R-:W-:Y:S01]  /*58b0*/  BPT.TRAP 0x1 ;  /* 0x000000040000795c */ /* 0x000fe20000300000 */
.L_x_9443:
[----:B------:R-:W-:Y:S01]  /*58c0*/  VIADD R8, R211, 0x8 ;  /* 0x00000008d3087836 */ /* 0x000fe20000000000 */
[----:B-1----:R-:W-:Y:S06]  /*58d0*/  @P2 BRA `(.L_x_9444) ;  /* 0x0000000000082947 */ /* 0x002fec0003800000 */
[----:B------:R-:W1:Y:S02]  /*58e0*/  SYNCS.PHASECHK.TRANS64.TRYWAIT P2, [UR24+0x22850], R7 ;  /* 0x02285007ff0075a7 */ /* 0x000e640008040158 */
[----:B-1----:R-:W-:Y:S05]  /*58f0*/  @!P2 BRA `(.L_x_9445) ;  /* 0x0000008c00bca947 */ /* 0x002fea0003800000 */
.L_x_9444:
        /* <DEDUP_REMOVED lines=37> */
[----:B--2---:R-:W-:Y:S05]  /*5b50*/  @!P0 BRA `(.L_x_9446) ;  /* 0x0000000000048947 */ /* 0x004fea0003800000 */
[----:B------:R-:W-:Y:S01]  /*5b60*/  BPT.TRAP 0x1 ;  /* 0x000000040000795c */ /* 0x000fe20000300000 */
.L_x_9446:
[----:B------:R-:W-:Y:S01]  /*5b70*/  UIADD3 UR24, UR24, 0x22860, URZ ;  /* 0x0002286018187890 */ /* 0x000fe2000fffe03f */
[----:B------:R-:W-:Y:S02]  /*5b80*/  IMAD.MOV.U32 R9, RZ, RZ, R4 ;  /* 0x000000ffff097224 */ /* 0x000fe400078e0004 */
[----:B------:R-:W-:Y:S01]  /*5b90*/  IMAD.MOV.U32 R8, RZ, RZ, R3 ;  /* 0x000000ffff087224 */ /* 0x000fe200078e0003 */
[----:B------:R-:W-:-:S09]  /*5ba0*/  UPRMT UR24, UR23, 0x654, UR24 ;  /* 0x0000065417187896 */ /* 0x000fd20008000018 */
[----:B------:R-:W-:Y:S01]  /*5bb0*/  SYNCS.ARRIVE.TRANS64.RED.A1T0 RZ, [UR24], RZ ;  /* 0x000000ffffff79a7 */ /* 0x000fe20008100418 */
[----:B------:R-:W-:Y:S05]  /*5bc0*/  @P1 BRA `(.L_x_9447) ;  /* 0xffffffdc00381947 */ /* 0x000fea000383ffff */
.L_x_9436:
[----:B01----:R-:W0:Y:S01]  /*5bd0*/  SHFL.BFLY PT, R7, R6, 0x2, 0x1f ;  /* 0x0c401f0006077f89 */ /* 0x003e2200000e0000 */
[----:B------:R-:W-:Y:S01]  /*5be0*/  UIADD3 UR36, UR36, 0x1, URZ ;  /* 0x0000000124247890 */ /* 0x000fe2000fffe03f */
[----:B------:R-:W-:Y:S01]  /*5bf0*/  IMAD.U32 R14, RZ, RZ, UR10 ;  /* 0x0000000aff0e7e24 */ /* 0x000fe2000f8e00ff */
[----:B------:R2:W-:Y:S06]  /*5c00*/  BAR.ARV R0, 0x100 ;  /* 0x000400000000751d */ /* 0x0005ec0000002000 */
[----:B------:R-:W-:Y:S02]  /*5c10*/  UISETP.NE.AND UP0, UPT, UR36, 0x2, UPT ;  /* 0x000000022400788c */ /* 0x000fe4000bf05270 */
[----:B------:R-:W-:Y:S06]  /*5c20*/  BAR.ARV 0x8, 0x180 ;  /* 0x0206000000007b1d */ /* 0x000fec0000002000 */
[----:B--2---:R-:W-:Y:S01]  /*5c30*/  IMAD.MOV.U32 R0, RZ, RZ, RZ ;  /* 0x000000ffff007224 */ /* 0x004fe200078e00ff */
[----:B------:R-:W-:Y:S01]  /*5c40*/  USEL UR4, URZ, 0x1, UP0 ;  /* 0x000000013f047887 */ /* 0x000fe20008000000 */
[----:B------:R-:W1:Y:S01]  /*5c50*/  SHFL.BFLY PT, R10, R5, 0x2, 0x1f ;  /* 0x0c401f00050a7f89 */ /* 0x000e6200000e0000 */
[----:B------:R-:W-:Y:S01]  /*5c60*/  PLOP3.LUT P0, PT, PT, PT, PT, 0x8, 0x0 ;  /* 0x000000000000781c */ /* 0x000fe20003f0e170 */
[----:B------:R-:W-:Y:S01]  /*5c70*/  UIADD3 UR47, UR47, 0x1, URZ ;  /* 0x000000012f2f7890 */ /* 0x000fe2000fffe03f */
[----:B0-----:R-:W-:Y:S01]  /*5c80*/  FADD.FTZ R7, R7, R6 ;  /* 0x0000000607077221 */ /* 0x001fe20000010000 */
[----:B------:R-:W-:Y:S01]  /*5c90*/  IMAD.U32 R6, RZ, RZ, UR10 ;  /* 0x0000000aff067e24 */ /* 0x000fe2000f8e00ff */
[----:B------:R-:W-:-:S02]  /*5ca0*/  USEL UR36, UR36, URZ, UP0 ;  /* 0x0000003f24247287 */ /* 0x000fc40008000000 */
[----:B------:R-:W-:Y:S01]  /*5cb0*/  ULOP3.LUT UR46, UR46, UR4, URZ, 0x3c, !UPT ;  /* 0x000000042e2e7292 */ /* 0x000fe2000f8e3c3f */
[----:B---3--:R-:W0:Y:S01]  /*5cc0*/  SHFL.BFLY PT, R8, R7, 0x1, 0x1f ;  /* 0x0c201f0007087f89 */ /* 0x008e2200000e0000 */
[----:B-1----:R-:W-:-:S05]  /*5cd0*/  FADD.FTZ R10, R10, R5 ;  /* 0x000000050a0a7221 */ /* 0x002fca0000010000 */
[----:B------:R-:W1:Y:S01]  /*5ce0*/  SHFL.BFLY PT, R9, R10, 0x1, 0x1f ;  /* 0x0c201f000a097f89 */ /* 0x000e6200000e0000 */
[----:B0-----:R-:W-:Y:S01]  /*5cf0*/  FADD.FTZ R11, R7, R8 ;  /* 0x00000008070b7221 */ /* 0x001fe20000010000 */
[----:B------:R-:W-:-:S04]  /*5d00*/  IMAD.MOV.U32 R8, RZ, RZ, RZ ;  /* 0x000000ffff087224 */ /* 0x000fc800078e00ff */
[----:B------:R-:W-:-:S13]  /*5d10*/  FSETP.NE.FTZ.AND P1, PT, R11, RZ, PT ;  /* 0x000000ff0b00720b */ /* 0x000fda0003f35000 */
[----:B------:R-:W0:Y:S01]  /*5d20*/  @P1 MUFU.LG2 R5, R11 ;  /* 0x0000000b00051308 */ /* 0x000e220000000c00 */
[----:B------:R-:W-:Y:S01]  /*5d30*/  @P1 FMUL.FTZ R6, R6, 0.69314718246459960938 ;  /* 0x3f31721806061820 */ /* 0x000fe20000410000 */
[----:B-1----:R-:W-:Y:S01]  /*5d40*/  FADD.FTZ R13, R10, R9 ;  /* 0x000000090a0d7221 */ /* 0x002fe20000010000 */
[----:B------:R-:W-:-:S04]  /*5d50*/  IMAD.MOV.U32 R9, RZ, RZ, -0x800000 ;  /* 0xff800000ff097424 */ /* 0x000fc800078e00ff */
[----:B------:R-:W-:Y:S01]  /*5d60*/  FSETP.NE.FTZ.AND P2, PT, R13, RZ, PT ;  /* 0x000000ff0d00720b */ /* 0x000fe20003f55000 */
[----:B------:R-:W1:Y:S01]  /*5d70*/  @P1 MUFU.RCP R8, R11 ;  /* 0x0000000b00081308 */ /* 0x000e620000001000 */
[----:B0-----:R-:W-:-:S11]  /*5d80*/  @P1 FMUL.FTZ R5, R5, 0.69314718246459960938 ;  /* 0x3f31721805051820 */ /* 0x001fd60000410000 */
[----:B------:R-:W0:Y:S01]  /*5d90*/  @P2 MUFU.LG2 R7, R13 ;  /* 0x0000000d00072308 */ /* 0x000e220000000c00 */
[----:B------:R-:W-:Y:S01]  /*5da0*/  @P2 FMUL.FTZ R14, R14, 0.69314718246459960938 ;  /* 0x3f3172180e0e2820 */ /* 0x000fe20000410000 */
[----:B------:R-:W-:Y:S01]  /*5db0*/  @P1 FFMA.FTZ R9, R6, R3, R5 ;  /* 0x0000000306091223 */ /* 0x000fe20000010005 */
[-C--:B-1----:R-:W-:Y:S01]  /*5dc0*/  FMUL.FTZ R24, R24, R8.reuse ;  /* 0x0000000818187220 */ /* 0x082fe20000410000 */
[-C--:B------:R-:W-:Y:S01]  /*5dd0*/  FMUL.FTZ R25, R25, R8.reuse ;  /* 0x0000000819197220 */ /* 0x080fe20000410000 */
[----:B------:R-:W-:-:S03]  /*5de0*/  FMUL.FTZ R28, R28, R8 ;  /* 0x000000081c1c7220 */ /* 0x000fc60000410000 */
[----:B------:R-:W1:Y:S01]  /*5df0*/  @P2 MUFU.RCP R0, R13 ;  /* 0x0000000d00002308 */ /* 0x000e620000001000 */
        /* <DEDUP_REMOVED lines=15> */
[----:B------:R-:W-:Y:S01]  /*5ef0*/  FMUL.FTZ R57, R57, R8 ;  /* 0x0000000839397220 */ /* 0x000fe20000410000 */
[----:B-1----:R-:W-:Y:S01]  /*5f00*/  FMUL.FTZ R152, R75, R0 ;  /* 0x000000004b987220 */ /* 0x002fe20000410000 */
        /* <DEDUP_REMOVED lines=110> */
[----:B------:R-:W-:-:S07]  /*65f0*/  @P2 FFMA.FTZ R8, R14, R4, R7 ;  /* 0x000000040e082223 */ /* 0x000fce0000010007 */
.L_x_9423:
        /* <DEDUP_REMOVED lines=41> */
[C---:B------:R-:W-:Y:S02]  /*6890*/  IADD3 R179, P4, R114.reuse, 0x60, RZ ;  /* 0x0000006072b37810 */ /* 0x040fe40007f9e0ff */
[C---:B------:R-:W-:Y:S01]  /*68a0*/  IADD3 R183, P6, R114.reuse, 0x4020, RZ ;  /* 0x0000402072b77810 */ /* 0x040fe20007fde0ff */
[--C-:B------:R-:W-:Y:S01]  /*68b0*/  IMAD.X R21, RZ, RZ, R115.reuse, P0 ;  /* 0x000000ffff157224 */ /* 0x100fe200000e0673 */
[C---:B------:R-:W-:Y:S01]  /*68c0*/  LOP3.LUT R11, R114.reuse, 0x380, RZ, 0xc0, !PT ;  /* 0x00000380720b7812 */ /* 0x040fe200078ec0ff */
[--C-:B------:R-:W-:Y:S01]  /*68d0*/  IMAD.X R31, RZ, RZ, R115.reuse, P4 ;  /* 0x000000ffff1f7224 */ /* 0x100fe200020e0673 */
[----:B------:R-:W-:Y:S01]  /*68e0*/  IADD3 R181, P3, R114, 0x4000, RZ ;  /* 0x0000400072b57810 */ /* 0x000fe20007f7e0ff */
[----:B------:R-:W-:Y:S01]  /*68f0*/  IMAD.X R47, RZ, RZ, R115, P6 ;  /* 0x000000ffff2f7224 */ /* 0x000fe200030e0673 */
[----:B------:R-:W-:-:S02]  /*6900*/  IADD3.X R15, RZ, R115, RZ, P1, !PT ;  /* 0x00000073ff0f7210 */ /* 0x000fc40000ffe4ff */
[C---:B------:R-:W-:Y:S01]  /*6910*/  IADD3 R185, P5, R114.reuse, 0x4040, RZ ;  /* 0x0000404072b97810 */ /* 0x040fe20007fbe0ff */
[--C-:B------:R-:W-:Y:S01]  /*6920*/  IMAD.X R39, RZ, RZ, R115.reuse, P3 ;  /* 0x000000ffff277224 */ /* 0x100fe200018e0673 */
[C---:B------:R-:W-:Y:S02]  /*6930*/  IADD3 R187, P2, R114.reuse, 0x4060, RZ ;  /* 0x0000406072bb7810 */ /* 0x040fe40007f5e0ff */
[----:B------:R-:W-:Y:S01]  /*6940*/  IADD3 R189, P1, R114, 0x8000, RZ ;  /* 0x0000800072bd7810 */ /* 0x000fe20007f3e0ff */
[--C-:B------:R-:W-:Y:S01]  /*6950*/  IMAD.X R55, RZ, RZ, R115.reuse, P5 ;  /* 0x000000ffff377224 */ /* 0x100fe200028e0673 */
[----:B------:R-:W-:Y:S01]  /*6960*/  LOP3.LUT R14, R175, 0x380, RZ, 0xc0, !PT ;  /* 0x00000380af0e7812 */ /* 0x000fe200078ec0ff */
[--C-:B------:R-:W-:Y:S01]  /*6970*/  IMAD.X R63, RZ, RZ, R115.reuse, P2 ;  /* 0x000000ffff3f7224 */ /* 0x100fe200010e0673 */
[----:B------:R-:W-:Y:S01]  /*6980*/  LOP3.LUT R20, R177, 0x380, RZ, 0xc0, !PT ;  /* 0x00000380b1147812 */ /* 0x000fe200078ec0ff */
[----:B------:R-:W-:Y:S01]  /*6990*/  IMAD.X R71, RZ, RZ, R115, P1 ;  /* 0x000000ffff477224 */ /* 0x000fe200008e0673 */
[----:B------:R-:W-:-:S02]  /*69a0*/  LOP3.LUT R30, R179, 0x380, RZ, 0xc0, !PT ;  /* 0x00000380b31e7812 */ /* 0x000fc400078ec0ff */
[C---:B------:R-:W-:Y:S02]  /*69b0*/  IADD3 R193, P4, R114.reuse, 0x8040, RZ ;  /* 0x0000804072c17810 */ /* 0x040fe40007f9e0ff */
[----:B------:R-:W-:Y:S02]  /*69c0*/  SHF.R.U64 R11, R11, 0x3, RZ ;  /* 0x000000030b0b7819 */ /* 0x000fe400000012ff */
[----:B------:R-:W-:Y:S01]  /*69d0*/  LOP3.LUT R38, R181, 0x380, RZ, 0xc0, !PT ;  /* 0x00000380b5267812 */ /* 0x000fe200078ec0ff */
[--C-:B------:R-:W-:Y:S01]  /*69e0*/  IMAD.X R99, RZ, RZ, R115.reuse, P4 ;  /* 0x000000ffff637224 */ /* 0x100fe200020e0673 */
[C---:B------:R-:W-:Y:S02]  /*69f0*/  IADD3 R191, P0, R114.reuse, 0x8020, RZ ;  /* 0x0000802072bf7810 */ /* 0x040fe40007f1e0ff */
[----:B------:R-:W-:Y:S02]  /*6a00*/  IADD3 R197, P6, R114, 0xc000, RZ ;  /* 0x0000c00072c57810 */ /* 0x000fe40007fde0ff */
[----:B------:R-:W-:Y:S01]  /*6a10*/  SHF.R.U64 R14, R14, 0x3, RZ ;  /* 0x000000030e0e7819 */ /* 0x000fe200000012ff */
[----:B------:R-:W-:Y:S01]  /*6a20*/  IMAD.X R95, RZ, RZ, R115, P0 ;  /* 0x000000ffff5f7224 */ /* 0x000fe200000e0673 */
[----:B------:R-:W-:-:S02]  /*6a30*/  LOP3.LUT R46, R183, 0x380, RZ, 0xc0, !PT ;  /* 0x00000380b72e7812 */ /* 0x000fc400078ec0ff */
[----:B------:R-:W-:Y:S02]  /*6a40*/  SHF.R.U64 R20, R20, 0x3, RZ ;  /* 0x0000000314147819 */ /* 0x000fe400000012ff */
[----:B------:R-:W-:Y:S02]  /*6a50*/  LOP3.LUT R54, R185, 0x380, RZ, 0xc0, !PT ;  /* 0x00000380b9367812 */ /* 0x000fe400078ec0ff */
[C---:B------:R-:W-:Y:S02]  /*6a60*/  IADD3 R195, P3, R114.reuse, 0x8060, RZ ;  /* 0x0000806072c37810 */ /* 0x040fe40007f7e0ff */
[C---:B------:R-:W-:Y:S02]  /*6a70*/  IADD3 R6, P5, R114.reuse, 0xc020, RZ ;  /* 0x0000c02072067810 */ /* 0x040fe40007fbe0ff */
[C---:B------:R-:W-:Y:S01]  /*6a80*/  IADD3 R151, P2, R114.reuse, 0xc040, RZ ;  /* 0x0000c04072977810 */ /* 0x040fe20007f5e0ff */
[--C-:B------:R-:W-:Y:S01]  /*6a90*/  IMAD.X R103, RZ, RZ, R115.reuse, P3 ;  /* 0x000000ffff677224 */ /* 0x100fe200018e0673 */
[----:B------:R-:W-:Y:S01]  /*6aa0*/  IADD3 R174, P1, R114, 0xc060, RZ ;  /* 0x0000c06072ae7810 */ /* 0x000fe20007f3e0ff */
[----:B------:R-:W-:Y:S01]  /*6ab0*/  IMAD.X R111, RZ, RZ, R115, P5 ;  /* 0x000000ffff6f7224 */ /* 0x000fe200028e0673 */
[----:B------:R-:W-:-:S02]  /*6ac0*/  SHF.R.U64 R30, R30, 0x3, RZ ;  /* 0x000000031e1e7819 */ /* 0x000fc400000012ff */
[----:B------:R-:W-:Y:S01]  /*6ad0*/  LOP3.LUT R62, R187, 0x380, RZ, 0xc0, !PT ;  /* 0x00000380bb3e7812 */ /* 0x000fe200078ec0ff */
[--C-:B------:R-:W-:Y:S01]  /*6ae0*/  IMAD.X R13, RZ, RZ, R115.reuse, P1 ;  /* 0x000000ffff0d7224 */ /* 0x100fe200008e0673 */
[----:B------:R-:W-:Y:S01]  /*6af0*/  LOP3.LUT R114, R11, R114, RZ, 0x3c, !PT ;  /* 0x000000720b727212 */ /* 0x000fe200078e3cff */
[----:B------:R-:W-:Y:S01]  /*6b00*/  IMAD.X R11, RZ, RZ, R115, P2 ;  /* 0x000000ffff0b7224 */ /* 0x000fe200010e0673 */
[----:B------:R-:W-:Y:S02]  /*6b10*/  SHF.R.U64 R38, R38, 0x3, RZ ;  /* 0x0000000326267819 */ /* 0x000fe400000012ff */
[----:B------:R-:W-:Y:S02]  /*6b20*/  LOP3.LUT R70, R189, 0x380, RZ, 0xc0, !PT ;  /* 0x00000380bd467812 */ /* 0x000fe400078ec0ff */
[----:B------:R-:W-:Y:S02]  /*6b30*/  LOP3.LUT R98, R193, 0x380, RZ, 0xc0, !PT ;  /* 0x00000380c1627812 */ /* 0x000fe400078ec0ff */
[----:B------:R-:W-:-:S02]  /*6b40*/  LOP3.LUT R14, R14, R175, RZ, 0x3c, !PT ;  /* 0x000000af0e0e7212 */ /* 0x000fc400078e3cff */
[----:B------:R-:W-:Y:S02]  /*6b50*/  SHF.R.U64 R46, R46, 0x3, RZ ;  /* 0x000000032e2e7819 */ /* 0x000fe400000012ff */
[----:B------:R-:W-:Y:S02]  /*6b60*/  LOP3.LUT R94, R191, 0x380, RZ, 0xc0, !PT ;  /* 0x00000380bf5e7812 */ /* 0x000fe400078ec0ff */
[----:B------:R-:W-:Y:S02]  /*6b70*/  LOP3.LUT R106, R197, 0x380, RZ, 0xc0, !PT ;  /* 0x00000380c56a7812 */ /* 0x000fe400078ec0ff */
[----:B------:R-:W-:Y:S02]  /*6b80*/  LOP3.LUT R20, R20, R177, RZ, 0x3c, !PT ;  /* 0x000000b114147212 */ /* 0x000fe400078e3cff */
[----:B------:R-:W-:Y:S02]  /*6b90*/  SHF.R.U64 R54, R54, 0x3, RZ ;  /* 0x0000000336367819 */ /* 0x000fe400000012ff */
[----:B------:R-:W-:-:S02]  /*6ba0*/  LOP3.LUT R30, R30, R179, RZ, 0x3c, !PT ;  /* 0x000000b31e1e7212 */ /* 0x000fc400078e3cff */
[----:B------:R-:W-:Y:S02]  /*6bb0*/  SHF.R.U64 R62, R62, 0x3, RZ ;  /* 0x000000033e3e7819 */ /* 0x000fe400000012ff */
[----:B------:R-:W-:Y:S02]  /*6bc0*/  LOP3.LUT R102, R195, 0x380, RZ, 0xc0, !PT ;  /* 0x00000380c3667812 */ /* 0x000fe400078ec0ff */
[----:B------:R-:W-:Y:S02]  /*6bd0*/  LOP3.LUT R38, R38, R181, RZ, 0x3c, !PT ;  /* 0x000000b526267212 */ /* 0x000fe400078e3cff */
[----:B------:R-:W-:Y:S02]  /*6be0*/  SHF.R.U64 R70, R70, 0x3, RZ ;  /* 0x0000000346467819 */ /* 0x000fe400000012ff */
[----:B------:R-:W-:Y:S02]  /*6bf0*/  SHF.R.U64 R98, R98, 0x3, RZ ;  /* 0x0000000362627819 */ /* 0x000fe400000012ff */
[----:B------:R-:W-:Y:S01]  /*6c00*/  MOV R114, R114 ;  /* 0x0000007200727202 */ /* 0x000fe20000000f00 */
[----:B------:R-:W-:Y:S01]  /*6c10*/  BAR.SYNC.DEFER_BLOCKING 0x1, 0x100 ;  /* 0x0044000000007b1d */ /* 0x000fe20000010000 */
[----:B------:R-:W-:-:S02]  /*6c20*/  LOP3.LUT R12, R6, 0x380, RZ, 0xc0, !PT ;  /* 0x00000380060c7812 */ /* 0x000fc400078ec0ff */
[----:B------:R-:W-:Y:S02]  /*6c30*/  IADD3.X R107, RZ, R115, RZ, P6, !PT ;  /* 0x00000073ff6b7210 */ /* 0x000fe400037fe4ff */
[----:B------:R-:W-:Y:S02]  /*6c40*/  LOP3.LUT R46, R46, R183, RZ, 0x3c, !PT ;  /* 0x000000b72e2e7212 */ /* 0x000fe400078e3cff */
[----:B------:R-:W-:Y:S02]  /*6c50*/  SHF.R.U64 R94, R94, 0x3, RZ ;  /* 0x000000035e5e7819 */ /* 0x000fe400000012ff */
[----:B------:R-:W-:Y:S02]  /*6c60*/  SHF.R.U64 R106, R106, 0x3, RZ ;  /* 0x000000036a6a7819 */ /* 0x000fe400000012ff */
[----:B------:R-:W-:Y:S02]  /*6c70*/  LOP3.LUT R110, R151, 0x380, RZ, 0xc0, !PT ;  /* 0x00000380976e7812 */ /* 0x000fe400078ec0ff */
[----:B------:R-:W-:-:S02]  /*6c80*/  MOV R28, R14 ;  /* 0x0000000e001c7202 */ /* 0x000fc40000000f00 */
[----:B------:R-:W-:Y:S02]  /*6c90*/  LOP3.LUT R54, R54, R185, RZ, 0x3c, !PT ;  /* 0x000000b936367212 */ /* 0x000fe400078e3cff */
[----:B------:R-:W-:Y:S02]  /*6ca0*/  LOP3.LUT R115, R174, 0x380, RZ, 0xc0, !PT ;  /* 0x00000380ae737812 */ /* 0x000fe400078ec0ff */
[----:B------:R-:W-:Y:S02]  /*6cb0*/  MOV R20, R20 ;  /* 0x0000001400147202 */ /* 0x000fe40000000f00 */
[----:B------:R-:W-:Y:S02]  /*6cc0*/  LOP3.LUT R62, R62, R187, RZ, 0x3c, !PT ;  /* 0x000000bb3e3e7212 */ /* 0x000fe400078e3cff */
[----:B------:R-:W-:Y:S01]  /*6cd0*/  SHF.R.U64 R102, R102, 0x3, RZ ;  /* 0x0000000366667819 */ /* 0x000fe200000012ff */
[----:B------:R-:W-:Y:S01]  /*6ce0*/  STSM.16.M88.4 [R114], R24 ;  /* 0x0000001872007844 */ /* 0x000fe20000000200 */
[----:B------:R-:W-:-:S02]  /*6cf0*/  MOV R30, R30 ;  /* 0x0000001e001e7202 */ /* 0x000fc40000000f00 */
[----:B------:R-:W-:Y:S01]  /*6d00*/  LOP3.LUT R70, R70, R189, RZ, 0x3c, !PT ;  /* 0x000000bd46467212 */ /* 0x000fe200078e3cff */
[----:B------:R-:W-:Y:S01]  /*6d10*/  STSM.16.M88.4 [R28], R32 ;  /* 0x000000201c007844 */ /* 0x000fe20000000200 */
[----:B------:R-:W-:Y:S02]  /*6d20*/  LOP3.LUT R98, R98, R193, RZ, 0x3c, !PT ;  /* 0x000000c162627212 */ /* 0x000fe400078e3cff */
[----:B------:R-:W-:Y:S01]  /*6d30*/  SHF.R.U64 R29, R12, 0x3, RZ ;  /* 0x000000030c1d7819 */ /* 0x000fe200000012ff */
[----:B------:R-:W-:Y:S01]  /*6d40*/  STSM.16.M88.4 [R20], R40 ;  /* 0x0000002814007844 */ /* 0x000fe20000000200 */
[----:B------:R-:W-:Y:S02]  /*6d50*/  MOV R38, R38 ;  /* 0x0000002600267202 */ /* 0x000fe40000000f00 */
[----:B------:R-:W-:Y:S01]  /*6d60*/  F2FP.BF16.F32.PACK_AB R59, R155, R59 ;  /* 0x0000003b9b3b723e */ /* 0x000fe200000010ff */
[----:B------:R-:W-:Y:S01]  /*6d70*/  STSM.16.M88.4 [R30], R48 ;  /* 0x000000301e007844 */ /* 0x000fe20000000200 */
[----:B------:R-:W-:-:S02]  /*6d80*/  F2FP.BF16.F32.PACK_AB R65, R154, R66 ;  /* 0x000000429a41723e */ /* 0x000fc400000010ff */
[----:B------:R-:W-:Y:S01]  /*6d90*/  F2FP.BF16.F32.PACK_AB R72, R73, R72 ;  /* 0x000000484948723e */ /* 0x000fe200000010ff */
[----:B------:R-:W-:Y:S01]  /*6da0*/  STSM.16.M88.4 [R38], R56 ;  /* 0x0000003826007844 */ /* 0x000fe20000000200 */
[----:B------:R-:W-:Y:S02]  /*6db0*/  LOP3.LUT R94, R94, R191, RZ, 0x3c, !PT ;  /* 0x000000bf5e5e7212 */ /* 0x000fe400078e3cff */
[----:B------:R-:W-:Y:S02]  /*6dc0*/  LOP3.LUT R106, R106, R197, RZ, 0x3c, !PT ;  /* 0x000000c56a6a7212 */ /* 0x000fe400078e3cff */
        /* <DEDUP_REMOVED lines=12> */
[----:B------:R-:W-:Y:S01]  /*6e90*/  LOP3.LUT R102, R102, R195, RZ, 0x3c, !PT ;  /* 0x000000c366667212 */ /* 0x000fe200078e3cff */
[----:B------:R-:W-:Y:S01]  /*6ea0*/  STSM.16.M88.4 [R54], R72 ;  /* 0x0000004836007844 */ /* 0x000fe20000000200 */
[----:B------:R-:W-:Y:S02]  /*6eb0*/  MOV R62, R62 ;  /* 0x0000003e003e7202 */ /* 0x000fe40000000f00 */
        /* <DEDUP_REMOVED lines=9> */
[----:B------:R-:W-:Y:S02]  /*6f50*/  F2FP.BF16.F32.PACK_AB R96, R97, R96 ;  /* 0x000000606160723e */ /* 0x000fe400000010ff */
[----:B------:R-:W-:Y:S01]  /*6f60*/  LOP3.LUT R110, R29, R6, RZ, 0x3c, !PT ;  /* 0x000000061d6e7212 */ /* 0x000fe200078e3cff */
[----:B------:R-:W-:Y:S01]  /*6f70*/  STSM.16.M88.4 [R70], R76 ;  /* 0x0000004c46007844 */ /* 0x000fe20000000200 */
[----:B------:R-:W-:Y:S02]  /*6f80*/  LOP3.LUT R10, R12, R151, RZ, 0x3c, !PT ;  /* 0x000000970c0a7212 */ /* 0x000fe400078e3cff */
[----:B------:R-:W-:Y:S02]  /*6f90*/  MOV R94, R94 ;  /* 0x0000005e005e7202 */ /* 0x000fe40000000f00 */
[----:B------:R-:W-:Y:S02]  /*6fa0*/  F2FP.BF16.F32.PACK_AB R104, R105, R104 ;  /* 0x000000686968723e */ /* 0x000fe400000010ff */
[----:B------:R-:W-:-:S02]  /*6fb0*/  F2FP.BF16.F32.PACK_AB R112, R113, R112 ;  /* 0x000000707170723e */ /* 0x000fc400000010ff */
[----:B------:R-:W-:Y:S02]  /*6fc0*/  F2FP.BF16.F32.PACK_AB R120, R121, R120 ;  /* 0x000000787978723e */ /* 0x000fe400000010ff */
[----:B------:R-:W-:Y:S02]  /*6fd0*/  F2FP.BF16.F32.PACK_AB R128, R129, R128 ;  /* 0x000000808180723e */ /* 0x000fe400000010ff */
[----:B------:R-:W-:Y:S02]  /*6fe0*/  F2FP.BF16.F32.PACK_AB R136, R137, R136 ;  /* 0x000000888988723e */ /* 0x000fe400000010ff */
[----:B------:R-:W-:Y:S01]  /*6ff0*/  F2FP.BF16.F32.PACK_AB R144, R145, R144 ;  /* 0x000000909190723e */ /* 0x000fe200000010ff */
[----:B------:R-:W-:Y:S01]  /*7000*/  ULDC UR7, c[0x0][0xa88] ;  /* 0x0002a20000077ab9 */ /* 0x000fe20000000800 */
[----:B------:R-:W-:Y:S01]  /*7010*/  MOV R14, R106 ;  /* 0x0000006a000e7202 */ /* 0x000fe20000000f00 */
[----:B------:R-:W-:Y:S01]  /*7020*/  UMOV UR4, URZ ;  /* 0x0000003f00047c82 */ /* 0x000fe20008000000 */
[----:B------:R-:W-:Y:S01]  /*7030*/  F2FP.BF16.F32.PACK_AB R97, R165, R164 ;  /* 0x000000a4a561723e */ /* 0x000fe200000010ff */
[----:B0-----:R-:W0:Y:S01]  /*7040*/  LDC R81, c[0x0][0xbe8] ;  /* 0x0002fa00ff517b82 */ /* 0x001e220000000800 */
[----:B------:R-:W-:-:S02]  /*7050*/  F2FP.BF16.F32.PACK_AB R98, R101, R100 ;  /* 0x000000646562723e */ /* 0x000fc400000010ff */
[----:B------:R-:W-:Y:S02]  /*7060*/  F2FP.BF16.F32.PACK_AB R99, R167, R166 ;  /* 0x000000a6a763723e */ /* 0x000fe400000010ff */
[----:B------:R-:W-:Y:S02]  /*7070*/  LOP3.LUT R12, R115, R174, RZ, 0x3c, !PT ;  /* 0x000000ae730c7212 */ /* 0x000fe400078e3cff */
[----:B------:R-:W-:Y:S01]  /*7080*/  F2FP.BF16.F32.PACK_AB R105, R169, R168 ;  /* 0x000000a8a969723e */ /* 0x000fe200000010ff */
[----:B------:R-:W-:Y:S01]  /*7090*/  STSM.16.M88.4 [R94], R96 ;  /* 0x000000605e007844 */ /* 0x000fe20000000200 */
        /* <DEDUP_REMOVED lines=12> */
[----:B------:R-:W-:Y:S01]  /*7160*/  MOV R110, R110 ;  /* 0x0000006e006e7202 */ /* 0x000fe20000000f00 */
[----:B------:R-:W-:Y:S01]  /*7170*/  STSM.16.M88.4 [R14], R120 ;  /* 0x000000780e007844 */ /* 0x000fe20000000200 */
[----:B------:R-:W-:Y:S02]  /*7180*/  F2FP.BF16.F32.PACK_AB R130, R133, R132 ;  /* 0x000000848582723e */ /* 0x000fe400000010ff */
[----:B------:R-:W-:Y:S02]  /*7190*/  F2FP.BF16.F32.PACK_AB R131, R135, R134 ;  /* 0x000000868783723e */ /* 0x000fe400000010ff */
[----:B------:R-:W-:Y:S02]  /*71a0*/  F2FP.BF16.F32.PACK_AB R137, R139, R138 ;  /* 0x0000008a8b89723e */ /* 0x000fe400000010ff */
[----:B------:R-:W-:Y:S01]  /*71b0*/  MOV R6, R10 ;  /* 0x0000000a00067202 */ /* 0x000fe20000000f00 */
[----:B------:R-:W-:Y:S01]  /*71c0*/  STSM.16.M88.4 [R110], R128 ;  /* 0x000000806e007844 */ /* 0x000fe20000000200 */
[----:B------:R-:W-:Y:S01]  /*71d0*/  F2FP.BF16.F32.PACK_AB R138, R141, R140 ;  /* 0x0000008c8d8a723e */ /* 0x000fe200000010ff */
[----:B------:R-:W-:Y:S01]  /*71e0*/  IMAD.U32 R10, RZ, RZ, UR8 ;  /* 0x00000008ff0a7e24 */ /* 0x000fe2000f8e00ff */
[----:B------:R-:W-:Y:S01]  /*71f0*/  F2FP.BF16.F32.PACK_AB R139, R143, R142 ;  /* 0x0000008e8f8b723e */ /* 0x000fe200000010ff */
[----:B------:R-:W-:Y:S01]  /*7200*/  IMAD.U32 R11, RZ, RZ, UR9 ;  /* 0x00000009ff0b7e24 */ /* 0x000fe2000f8e00ff */
[----:B------:R-:W-:Y:S01]  /*7210*/  F2FP.BF16.F32.PACK_AB R145, R147, R146 ;  /* 0x000000929391723e */ /* 0x000fe200000010ff */
[----:B------:R-:W-:Y:S01]  /*7220*/  ULDC.64 UR8, c[0x0][0xc08] ;  /* 0x0003020000087ab9 */ /* 0x000fe20000000a00 */
[----:B------:R-:W-:Y:S01]  /*7230*/  MOV R12, R12 ;  /* 0x0000000c000c7202 */ /* 0x000fe20000000f00 */
[----:B------:R-:W-:Y:S01]  /*7240*/  STSM.16.M88.4 [R6], R136 ;  /* 0x0000008806007844 */ /* 0x000fe20000000200 */
[----:B------:R-:W-:-:S02]  /*7250*/  F2FP.BF16.F32.PACK_AB R146, R149, R148 ;  /* 0x000000949592723e */ /* 0x000fc400000010ff */
[----:B------:R-:W-:Y:S02]  /*7260*/  F2FP.BF16.F32.PACK_AB R147, R0, R150 ;  /* 0x000000960093723e */ /* 0x000fe400000010ff */
[----:B------:R-:W-:-:S03]  /*7270*/  PLOP3.LUT P0, PT, PT, PT, UP0, 0x80, 0x0 ;  /* 0x000000000000781c */ /* 0x000fc60003f0f008 */
[----:B------:R1:W-:Y:S01]  /*7280*/  STSM.16.M88.4 [R12], R144 ;  /* 0x000000900c007844 */ /* 0x0003e20000000200 */
[----:B------:R-:W-:Y:S09]  /*7290*/  BAR.SYNC.DEFER_BLOCKING 0x1, 0x100 ;  /* 0x0044000000007b1d */ /* 0x000ff20000010000 */
[----:B------:R-:W2:Y:S01]  /*72a0*/  @P0 LDG.E R0, desc[UR50][R10.64] ;  /* 0x000000320a000981 */ /* 0x000ea2000c1e1900 */
[----:B------:R-:W-:Y:S01]  /*72b0*/  UISETP.NE.U32.AND UP1, UPT, UR8, URZ, UPT ;  /* 0x0000003f0800728c */ /* 0x000fe2000bf25070 */
[----:B0-----:R-:W-:Y:S01]  /*72c0*/  ISETP.NE.AND P1, PT, R81, 0x1, PT ;  /* 0x000000015100780c */ /* 0x001fe20003f25270 */
[----:B-1----:R-:W-:-:S02]  /*72d0*/  IMAD.U32 R12, RZ, RZ, UR40 ;  /* 0x00000028ff0c7e24 */ /* 0x002fc4000f8e00ff */
[----:B------:R-:W-:-:S06]  /*72e0*/  UISETP.NE.AND.EX UP1, UPT, UR9, URZ, UPT, UP1 ;  /* 0x0000003f0900728c */ /* 0x000fcc000bf25310 */
[----:B------:R-:W-:-:S04]  /*72f0*/  PLOP3.LUT P2, PT, PT, PT, UP1, 0x80, 0x0 ;  /* 0x000000000000781c */ /* 0x000fc80003f4f018 */
[----:B------:R-:W0:Y:S01]  /*7300*/  @P1 LDC R13, c[0x0][0xbec] ;  /* 0x0002fb00ff0d1b82 */ /* 0x000e220000000800 */
[----:B------:R-:W-:-:S04]  /*7310*/  @UP1 ULEA UR8, UP2, UR38, UR8, 0x2 ;  /* 0x0000000826081291 */ /* 0x000fc8000f84103f */
[----:B------:R-:W-:Y:S02]  /*7320*/  @UP1 ULEA.HI.X UR9, UR38, UR9, UR39, 0x2, UP2 ;  /* 0x0000000926091291 */ /* 0x000fe400090f1427 */
[----:B------:R-:W-:Y:S01]  /*7330*/  IMAD.U32 R20, RZ, RZ, UR8 ;  /* 0x00000008ff147e24 */ /* 0x000fe2000f8e00ff */
[----:B------:R-:W1:Y:S03]  /*7340*/  @P1 LDC R15, c[0x0][0xbf0] ;  /* 0x0002fc00ff0f1b82 */ /* 0x000e660000000800 */
[----:B------:R-:W-:Y:S01]  /*7350*/  IMAD.U32 R21, RZ, RZ, UR9 ;  /* 0x00000009ff157e24 */ /* 0x000fe2000f8e00ff */
[----:B--2---:R-:W-:Y:S01]  /*7360*/  @P0 R2UR UR4, R0 ;  /* 0x00000000000402ca */ /* 0x004fe200000e0000 */
[----:B------:R-:W-:-:S06]  /*7370*/  IMAD.U32 R0, RZ, RZ, UR7 ;  /* 0x00000007ff007e24 */ /* 0x000fcc000f8e00ff */
[----:B------:R2:W5:Y:S01]  /*7380*/  @P2 LDG.E R0, desc[UR50][R20.64] ;  /* 0x0000003214002981 */ /* 0x000562000c1e1900 */
[----:B01----:R-:W-:Y:S07]  /*7390*/  @P2 BRA `(.L_x_9450) ;  /* 0x0000000000102947 */ /* 0x003fee0003800000 */
[----:B------:R-:W-:Y:S05]  /*73a0*/  @!P0 BRA `(.L_x_9450) ;  /* 0x00000000000c8947 */ /* 0x000fea0003800000 */
[----:B--2---:R-:W2:Y:S04]  /*73b0*/  LDG.E R21, desc[UR50][R10.64] ;  /* 0x000000320a157981 */ /* 0x004ea8000c1e1900 */
[----:B-----5:R-:W2:Y:S02]  /*73c0*/  LDG.E R0, desc[UR50][R10.64+0x4] ;  /* 0x000004320a007981 */ /* 0x020ea4000c1e1900 */
[----:B--2---:R-:W-:-:S07]  /*73d0*/  IADD3 R0, -R21, R0, RZ ;  /* 0x0000000015007210 */ /* 0x004fce0007ffe1ff */
.L_x_9450:
[----:B------:R-:W-:Y:S01]  /*73e0*/  USHF.R.S32.HI UR14, URZ, 0x1f, UR41 ;  /* 0x0000001f3f0e7899 */ /* 0x000fe20008011429 */
[----:B------:R-:W-:Y:S01]  /*73f0*/  IMAD R12, R12, 0x80, R203 ;  /* 0x000000800c0c7824 */ /* 0x000fe200078e02cb */
[----:B------:R-:W-:Y:S01]  /*7400*/  ULDC.64 UR12, c[0x0][0xb90] ;  /* 0x0002e400000c7ab9 */ /* 0x000fe20000000a00 */
[----:B------:R-:W-:Y:S01]  /*7410*/  USHF.R.S32.HI UR11, URZ, 0x1f, UR4 ;  /* 0x0000001f3f0b7899 */ /* 0x000fe20008011404 */
[----:B------:R-:W-:Y:S01]  /*7420*/  IMAD R11, R22, 0x40, R2 ;  /* 0x00000040160b7824 */ /* 0x000fe200078e0202 */
[----:B------:R-:W-:Y:S01]  /*7430*/  UIMAD UR7, UR14, UR12, URZ ;  /* 0x0000000c0e0772a4 */ /* 0x000fe2000f8e023f */
[----:B------:R-:W-:Y:S01]  /*7440*/  @P1 IMAD.HI.U32 R6, R12, R13, RZ ;  /* 0x0000000d0c061227 */ /* 0x000fe200078e00ff */
[----:B------:R-:W-:Y:S01]  /*7450*/  UMOV UR10, UR4 ;  /* 0x00000004000a7c82 */ /* 0x000fe20008000000 */
[----:B------:R-:W-:Y:S01]  /*7460*/  USEL UR39, UR39, URZ, !UP0 ;  /* 0x0000003f27277287 */ /* 0x000fe2000c000000 */
[----:B------:R-:W0:Y:S01]  /*7470*/  @P1 LDC R83, c[0x0][0xbf0] ;  /* 0x0002fc00ff531b82 */ /* 0x000e220000000800 */
[----:B------:R-:W-:Y:S01]  /*7480*/  UIMAD.WIDE.U32 UR8, UR41, UR12, UR10 ;  /* 0x0000000c290872a5 */ /* 0x000fe2000f8e000a */
[----:B------:R-:W-:Y:S01]  /*7490*/  IMAD.MOV.U32 R10, RZ, RZ, R12 ;  /* 0x000000ffff0a7224 */ /* 0x000fe200078e000c */
[----:B------:R-:W-:Y:S01]  /*74a0*/  UIMAD UR7, UR41, UR13, UR7 ;  /* 0x0000000d290772a4 */ /* 0x000fe2000f8e0207 */
[----:B------:R-:W-:Y:S01]  /*74b0*/  @P1 SHF.R.U32.HI R10, RZ, R15, R6 ;  /* 0x0000000fff0a1219 */ /* 0x000fe20000011606 */
[----:B------:R-:W-:Y:S01]  /*74c0*/  USEL UR38, UR38, URZ, !UP0 ;  /* 0x0000003f26267287 */ /* 0x000fe2000c000000 */
[----:B------:R-:W-:Y:S01]  /*74d0*/  IMAD.WIDE R4, R11, 0x2, R4 ;  /* 0x000000020b047825 */ /* 0x000fe200078e0204 */
[----:B------:R-:W-:Y:S01]  /*74e0*/  ULDC.64 UR12, c[0x0][0xb98] ;  /* 0x0002e600000c7ab9 */ /* 0x000fe20000000a00 */
[----:B------:R-:W-:-:S02]  /*74f0*/  UIADD3 UR9, UR9, UR7, URZ ;  /* 0x0000000709097290 */ /* 0x000fc4000fffe03f */
[----:B------:R-:W-:Y:S01]  /*7500*/  UIMAD UR7, UR39, UR12, URZ ;  /* 0x0000000c270772a4 */ /* 0x000fe2000f8e023f */
[----:B------:R-:W-:Y:S01]  /*7510*/  IMAD.MOV R6, RZ, RZ, -R10 ;  /* 0x000000ffff067224 */ /* 0x000fe200078e0a0a */
[----:B------:R-:W-:Y:S01]  /*7520*/  UIMAD.WIDE.U32 UR8, UR38, UR12, UR8 ;  /* 0x0000000c260872a5 */ /* 0x000fe2000f8e0008 */
[----:B------:R-:W-:Y:S01]  /*7530*/  IADD3 R37, P2, R4, 0x5000, RZ ;  /* 0x0000500004257810 */ /* 0x000fe20007f5e0ff */
[----:B------:R-:W-:Y:S01]  /*7540*/  UIMAD UR7, UR38, UR13, UR7 ;  /* 0x0000000d260772a4 */ /* 0x000fe2000f8e0207 */
[----:B------:R-:W-:Y:S01]  /*7550*/  IMAD R13, R81, R6, R12 ;  /* 0x00000006510d7224 */ /* 0x000fe200078e020c */
[----:B------:R-:W-:Y:S01]  /*7560*/  SHF.R.S32.HI R6, RZ, 0x1f, R10 ;  /* 0x0000001fff067819 */ /* 0x000fe2000001140a */
[----:B------:R-:W-:Y:S01]  /*7570*/  IMAD.U32 R26, RZ, RZ, UR40 ;  /* 0x00000028ff1a7e24 */ /* 0x000fe2000f8e00ff */
[----:B------:R-:W-:Y:S01]  /*7580*/  IADD3 R10, P0, R10, UR8, RZ ;  /* 0x000000080a0a7c10 */ /* 0x000fe2000ff1e0ff */
[----:B-----5:R-:W-:Y:S01]  /*7590*/  IMAD R85, R0, R81, RZ ;  /* 0x0000005100557224 */ /* 0x020fe200078e02ff */
[C---:B------:R-:W-:Y:S01]  /*75a0*/  IADD3 R25, P5, R4.reuse, 0x1000, RZ ;  /* 0x0000100004197810 */ /* 0x040fe20007fbe0ff */
[----:B------:R-:W-:Y:S01]  /*75b0*/  IMAD.U32 R11, RZ, RZ, UR7 ;  /* 0x00000007ff0b7e24 */ /* 0x000fe2000f8e00ff */
[----:B------:R-:W-:Y:S01]  /*75c0*/  IADD3 R29, P4, R4, 0x2000, RZ ;  /* 0x00002000041d7810 */ /* 0x000fe20007f9e0ff */
[----:B------:R-:W-:Y:S01]  /*75d0*/  IMAD R26, R26, 0x80, R201 ;  /* 0x000000801a1a7824 */ /* 0x000fe200078e02c9 */
[----:B------:R-:W-:Y:S01]  /*75e0*/  IADD3 R57, P3, R4, 0x4000, RZ ;  /* 0x0000400004397810 */ /* 0x000fe20007f7e0ff */
[----:B------:R-:W-:Y:S01]  /*75f0*/  ULDC.64 UR12, c[0x0][0xaa0] ;  /* 0x0002a800000c7ab9 */ /* 0x000fe20000000a00 */
[----:B------:R-:W-:Y:S01]  /*7600*/  IADD3.X R11, R6, UR9, R11, P0, !PT ;  /* 0x00000009060b7c10 */ /* 0x000fe200087fe40b */
[----:B------:R-:W-:Y:S01]  /*7610*/  ULDC.64 UR8, c[0x0][0xb88] ;  /* 0x0002e20000087ab9 */ /* 0x000fe20000000a00 */
[----:B------:R-:W-:-:S02]  /*7620*/  SHF.R.S32.HI R6, RZ, 0x1f, R13 ;  /* 0x0000001fff067819 */ /* 0x000fc4000001140d */
[----:B------:R-:W-:Y:S01]  /*7630*/  IADD3 R33, P0, R4, 0x3000, RZ ;  /* 0x0000300004217810 */ /* 0x000fe20007f1e0ff */
[----:B------:R-:W-:Y:S01]  /*7640*/  IMAD.WIDE.U32 R10, R13, UR8, R10 ;  /* 0x000000080d0a7c25 */ /* 0x000fe2000f8e000a */
[----:B------:R-:W-:Y:S02]  /*7650*/  LOP3.LUT R36, R37, 0x380, RZ, 0xc0, !PT ;  /* 0x0000038025247812 */ /* 0x000fe400078ec0ff */
[----:B------:R-:W-:Y:S01]  /*7660*/  LOP3.LUT R32, R33, 0x380, RZ, 0xc0, !PT ;  /* 0x0000038021207812 */ /* 0x000fe200078ec0ff */
[----:B------:R-:W-:Y:S01]  /*7670*/  IMAD R6, R6, UR8, RZ ;  /* 0x0000000806067c24 */ /* 0x000fe2000f8e02ff */
[----:B------:R-:W-:Y:S02]  /*7680*/  LOP3.LUT R24, R25, 0x380, RZ, 0xc0, !PT ;  /* 0x0000038019187812 */ /* 0x000fe400078ec0ff */
[----:B------:R-:W-:Y:S01]  /*7690*/  SHF.R.U64 R32, R32, 0x3, RZ ;  /* 0x0000000320207819 */ /* 0x000fe200000012ff */
[----:B------:R-:W-:Y:S01]  /*76a0*/  IMAD R15, R13, UR9, R6 ;  /* 0x000000090d0f7c24 */ /* 0x000fe2000f8e0206 */
[----:B------:R-:W-:Y:S01]  /*76b0*/  LOP3.LUT R28, R29, 0x380, RZ, 0xc0, !PT ;  /* 0x000003801d1c7812 */ /* 0x000fe200078ec0ff */
[----:B------:R-:W-:Y:S01]  /*76c0*/  ULDC.64 UR8, c[0x0][0xb50] ;  /* 0x0002d40000087ab9 */ /* 0x000fe20000000a00 */
[----:B------:R-:W-:Y:S01]  /*76d0*/  LOP3.LUT R56, R57, 0x380, RZ, 0xc0, !PT ;  /* 0x0000038039387812 */ /* 0x000fe200078ec0ff */
[----:B------:R-:W-:Y:S01]  /*76e0*/  IMAD.IADD R11, R11, 0x1, R15 ;  /* 0x000000010b0b7824 */ /* 0x000fe200078e020f */
[----:B------:R-:W-:Y:S01]  /*76f0*/  LEA R12, P6, R10, UR8, 0x2 ;  /* 0x000000080a0c7c11 */ /* 0x000fe2000f8c10ff */
[----:B------:R-:W-:Y:S01]  /*7700*/  VIADD R6, R26, 0x8 ;  /* 0x000000081a067836 */ /* 0x000fe20000000000 */
[----:B------:R-:W-:Y:S01]  /*7710*/  LOP3.LUT R32, R32, R33, RZ, 0x3c, !PT ;  /* 0x0000002120207212 */ /* 0x000fe200078e3cff */
[----:B------:R-:W-:Y:S01]  /*7720*/  IMAD.X R33, RZ, RZ, R5, P0 ;  /* 0x000000ffff217224 */ /* 0x000fe200000e0605 */
[----:B------:R-:W-:Y:S01]  /*7730*/  SHF.R.U64 R36, R36, 0x3, RZ ;  /* 0x0000000324247819 */ /* 0x000fe200000012ff */
[----:B--2---:R-:W-:Y:S01]  /*7740*/  SHFL.IDX PT, R20, R12, RZ, 0x1c1f ;  /* 0x001c1fff0c147589 */ /* 0x004fe200000e0000 */
[----:B------:R-:W-:-:S02]  /*7750*/  SHF.R.U64 R24, R24, 0x3, RZ ;  /* 0x0000000318187819 */ /* 0x000fc400000012ff */
[----:B------:R-:W-:Y:S01]  /*7760*/  SHF.R.U64 R28, R28, 0x3, RZ ;  /* 0x000000031c1c7819 */ /* 0x000fe200000012ff */
[----:B------:R-:W-:Y:S01]  /*7770*/  SHFL.IDX PT, R50, R12, 0x1, 0x1c1f ;  /* 0x003c1f000c327f89 */ /* 0x000fe200000e0000 */
[----:B------:R-:W-:Y:S02]  /*7780*/  SHF.R.U64 R56, R56, 0x3, RZ ;  /* 0x0000000338387819 */ /* 0x000fe400000012ff */
[----:B------:R-:W-:Y:S02]  /*7790*/  IADD3 R61, P0, R4, 0x9000, RZ ;  /* 0x00009000043d7810 */ /* 0x000fe40007f1e0ff */
[----:B------:R-:W-:Y:S02]  /*77a0*/  LEA.HI.X R14, R10, UR9, R11, 0x2, P6 ;  /* 0x000000090a0e7c11 */ /* 0x000fe4000b0f140b */
[----:B------:R-:W-:Y:S01]  /*77b0*/  LOP3.LUT R36, R36, R37, RZ, 0x3c, !PT ;  /* 0x0000002524247212 */ /* 0x000fe200078e3cff */
[--C-:B------:R-:W-:Y:S01]  /*77c0*/  IMAD.X R37, RZ, RZ, R5.reuse, P2 ;  /* 0x000000ffff257224 */ /* 0x100fe200010e0605 */
[----:B------:R-:W-:Y:S01]  /*77d0*/  LOP3.LUT R24, R24, R25, RZ, 0x3c, !PT ;  /* 0x0000001918187212 */ /* 0x000fe200078e3cff */
[--C-:B------:R-:W-:Y:S01]  /*77e0*/  IMAD.X R25, RZ, RZ, R5.reuse, P5 ;  /* 0x000000ffff197224 */ /* 0x100fe200028e0605 */
[----:B------:R-:W-:Y:S01]  /*77f0*/  LOP3.LUT R28, R28, R29, RZ, 0x3c, !PT ;  /* 0x0000001d1c1c7212 */ /* 0x000fe200078e3cff */
[----:B------:R-:W-:Y:S01]  /*7800*/  IMAD.X R29, RZ, RZ, R5, P4 ;  /* 0x000000ffff1d7224 */ /* 0x000fe200020e0605 */
[----:B------:R-:W-:Y:S01]  /*7810*/  LOP3.LUT R56, R56, R57, RZ, 0x3c, !PT ;  /* 0x0000003938387212 */ /* 0x000fe200078e3cff */
[----:B------:R-:W1:Y:S01]  /*7820*/  SHFL.IDX PT, R21, R14, RZ, 0x1c1f ;  /* 0x001c1fff0e157589 */ /* 0x000e6200000e0000 */
[----:B------:R-:W-:-:S02]  /*7830*/  LOP3.LUT R60, R61, 0x380, RZ, 0xc0, !PT ;  /* 0x000003803d3c7812 */ /* 0x000fc400078ec0ff */
[C---:B------:R-:W-:Y:S01]  /*7840*/  IADD3 R49, P2, R4.reuse, 0xb000, RZ ;  /* 0x0000b00004317810 */ /* 0x040fe20007f5e0ff */
[----:B------:R-:W2:Y:S01]  /*7850*/  SHFL.IDX PT, R51, R14, 0x1, 0x1c1f ;  /* 0x003c1f000e337f89 */ /* 0x000ea200000e0000 */
[----:B------:R-:W-:Y:S02]  /*7860*/  IADD3.X R57, RZ, R5, RZ, P3, !PT ;  /* 0x00000005ff397210 */ /* 0x000fe40001ffe4ff */
[C---:B------:R-:W-:Y:S02]  /*7870*/  IADD3 R41, P6, R4.reuse, 0x6000, RZ ;  /* 0x0000600004297810 */ /* 0x040fe40007fde0ff */
[C---:B------:R-:W-:Y:S02]  /*7880*/  IADD3 R45, P5, R4.reuse, 0x7000, RZ ;  /* 0x00007000042d7810 */ /* 0x040fe40007fbe0ff */
[C---:B------:R-:W-:Y:S02]  /*7890*/  IADD3 R69, P4, R4.reuse, 0x8000, RZ ;  /* 0x0000800004457810 */ /* 0x040fe40007f9e0ff */
[----:B------:R-:W-:-:S02]  /*78a0*/  IADD3 R11, P3, R4, 0xa000, RZ ;  /* 0x0000a000040b7810 */ /* 0x000fc40007f7e0ff */
[----:B------:R-:W-:Y:S02]  /*78b0*/  SHF.R.U64 R60, R60, 0x3, RZ ;  /* 0x000000033c3c7819 */ /* 0x000fe400000012ff */
[----:B------:R-:W-:Y:S02]  /*78c0*/  LOP3.LUT R48, R49, 0x380, RZ, 0xc0, !PT ;  /* 0x0000038031307812 */ /* 0x000fe400078ec0ff */
[----:B------:R-:W-:Y:S02]  /*78d0*/  LOP3.LUT R40, R41, 0x380, RZ, 0xc0, !PT ;  /* 0x0000038029287812 */ /* 0x000fe400078ec0ff */
[----:B------:R-:W-:Y:S02]  /*78e0*/  LOP3.LUT R44, R45, 0x380, RZ, 0xc0, !PT ;  /* 0x000003802d2c7812 */ /* 0x000fe400078ec0ff */
[----:B------:R-:W-:Y:S02]  /*78f0*/  LOP3.LUT R68, R69, 0x380, RZ, 0xc0, !PT ;  /* 0x0000038045447812 */ /* 0x000fe400078ec0ff */
[----:B------:R-:W-:-:S02]  /*7900*/  LOP3.LUT R10, R11, 0x380, RZ, 0xc0, !PT ;  /* 0x000003800b0a7812 */ /* 0x000fc400078ec0ff */
[----:B------:R-:W-:Y:S01]  /*7910*/  LOP3.LUT R60, R60, R61, RZ, 0x3c, !PT ;  /* 0x0000003d3c3c7212 */ /* 0x000fe200078e3cff */
[----:B------:R-:W-:Y:S01]  /*7920*/  IMAD.X R61, RZ, RZ, R5, P0 ;  /* 0x000000ffff3d7224 */ /* 0x000fe200000e0605 */
[----:B------:R-:W-:Y:S02]  /*7930*/  SHF.R.U64 R48, R48, 0x3, RZ ;  /* 0x0000000330307819 */ /* 0x000fe400000012ff */
[----:B------:R-:W-:Y:S02]  /*7940*/  SHF.R.U64 R40, R40, 0x3, RZ ;  /* 0x0000000328287819 */ /* 0x000fe400000012ff */
[----:B------:R-:W-:Y:S02]  /*7950*/  SHF.R.U64 R44, R44, 0x3, RZ ;  /* 0x000000032c2c7819 */ /* 0x000fe400000012ff */
[----:B------:R-:W-:Y:S02]  /*7960*/  SHF.R.U64 R68, R68, 0x3, RZ ;  /* 0x0000000344447819 */ /* 0x000fe400000012ff */
[----:B------:R-:W-:-:S02]  /*7970*/  SHF.R.U64 R10, R10, 0x3, RZ ;  /* 0x000000030a0a7819 */ /* 0x000fc400000012ff */
[----:B------:R-:W-:Y:S02]  /*7980*/  LOP3.LUT P0, RZ, R23, 0x3, RZ, 0xc0, !PT ;  /* 0x0000000317ff7812 */ /* 0x000fe4000780c0ff */
[----:B------:R-:W-:Y:S02]  /*7990*/  LOP3.LUT R48, R48, R49, RZ, 0x3c, !PT ;  /* 0x0000003130307212 */ /* 0x000fe400078e3cff */
[----:B------:R-:W-:Y:S02]  /*79a0*/  IADD3.X R49, RZ, R5, RZ, P2, !PT ;  /* 0x00000005ff317210 */ /* 0x000fe400017fe4ff */
        /* <DEDUP_REMOVED lines=8> */
[----:B------:R-:W-:-:S02]  /*7a30*/  ISETP.GE.OR P2, PT, R26, R85, P0 ;  /* 0x000000551a00720c */ /* 0x000fc40000746670 */
[----:B------:R-:W-:Y:S02]  /*7a40*/  ISETP.GE.OR P0, PT, R6, R85, P0 ;  /* 0x000000550600720c */ /* 0x000fe40000706670 */
[C---:B------:R-:W-:Y:S02]  /*7a50*/  IADD3 R77, P6, R4.reuse, 0xc000, RZ ;  /* 0x0000c000044d7810 */ /* 0x040fe40007fde0ff */
[C---:B------:R-:W-:Y:S02]  /*7a60*/  IADD3 R73, P5, R4.reuse, 0xd000, RZ ;  /* 0x0000d00004497810 */ /* 0x040fe40007fbe0ff */
[C---:B------:R-:W-:Y:S02]  /*7a70*/  IADD3 R65, P4, R4.reuse, 0xe000, RZ ;  /* 0x0000e00004417810 */ /* 0x040fe40007f9e0ff */
[C---:B------:R-:W-:Y:S02]  /*7a80*/  LOP3.LUT R15, R4.reuse, 0x380, RZ, 0xc0, !PT ;  /* 0x00000380040f7812 */ /* 0x040fe400078ec0ff */
[----:B------:R-:W-:Y:S01]  /*7a90*/  IADD3 R13, P3, R4, 0xf000, RZ ;  /* 0x0000f000040d7810 */ /* 0x000fe20007f7e0ff */
[----:B-1----:R1:W-:Y:S01]  /*7aa0*/  @!P2 ST.E desc[UR50][R20.64], R9 ;  /* 0x000000091400a985 */ /* 0x0023e2000c101932 */
[----:B------:R-:W-:-:S02]  /*7ab0*/  LOP3.LUT R76, R77, 0x380, RZ, 0xc0, !PT ;  /* 0x000003804d4c7812 */ /* 0x000fc400078ec0ff */
[----:B------:R-:W-:Y:S01]  /*7ac0*/  LOP3.LUT R72, R73, 0x380, RZ, 0xc0, !PT ;  /* 0x0000038049487812 */ /* 0x000fe200078ec0ff */
[----:B--2---:R2:W-:Y:S01]  /*7ad0*/  @!P0 ST.E desc[UR50][R50.64], R8 ;  /* 0x0000000832008985 */ /* 0x0045e2000c101932 */
[----:B------:R-:W-:Y:S01]  /*7ae0*/  LOP3.LUT R64, R65, 0x380, RZ, 0xc0, !PT ;  /* 0x0000038041407812 */ /* 0x000fe200078ec0ff */
[----:B------:R-:W-:Y:S01]  /*7af0*/  IMAD.X R53, RZ, RZ, R5, P3 ;  /* 0x000000ffff357224 */ /* 0x000fe200018e0605 */
[----:B------:R-:W-:Y:S01]  /*7b00*/  SHF.R.U64 R15, R15, 0x3, RZ ;  /* 0x000000030f0f7819 */ /* 0x000fe200000012ff */
[----:B------:R-:W-:Y:S01]  /*7b10*/  UIMAD UR7, UR11, UR12, URZ ;  /* 0x0000000c0b0772a4 */ /* 0x000fe2000f8e023f */
[----:B------:R-:W-:Y:S01]  /*7b20*/  LOP3.LUT R0, R13, 0x380, RZ, 0xc0, !PT ;  /* 0x000003800d007812 */ /* 0x000fe200078ec0ff */
[----:B------:R-:W-:Y:S01]  /*7b30*/  UIMAD.WIDE.U32 UR8, UR4, UR12, URZ ;  /* 0x0000000c040872a5 */ /* 0x000fe2000f8e003f */
[----:B------:R-:W-:Y:S01]  /*7b40*/  SHF.R.U64 R76, R76, 0x3, RZ ;  /* 0x000000034c4c7819 */ /* 0x000fe200000012ff */
[----:B------:R-:W-:Y:S01]  /*7b50*/  ULDC.64 UR10, c[0x0][0xae8] ;  /* 0x0002ba00000a7ab9 */ /* 0x000fe20000000a00 */
[----:B------:R-:W-:Y:S01]  /*7b60*/  SHF.R.U64 R72, R72, 0x3, RZ ;  /* 0x0000000348487819 */ /* 0x000fe200000012ff */
[----:B-1----:R-:W-:Y:S01]  /*7b70*/  IMAD.U32 R21, RZ, RZ, UR40 ;  /* 0x00000028ff157e24 */ /* 0x002fe2000f8e00ff */
[----:B------:R-:W-:Y:S01]  /*7b80*/  SHF.R.U64 R64, R64, 0x3, RZ ;  /* 0x0000000340407819 */ /* 0x000fe200000012ff */
[----:B------:R-:W5:Y:S01]  /*7b90*/  LD.E.128 R24, desc[UR50][R24.64] ;  /* 0x0000003218187980 */ /* 0x000f62000c101d00 */
[----:B------:R-:W-:-:S02]  /*7ba0*/  LOP3.LUT R4, R15, R4, RZ, 0x3c, !PT ;  /* 0x000000040f047212 */ /* 0x000fc400078e3cff */
[----:B------:R-:W-:Y:S01]  /*7bb0*/  SHF.R.U64 R0, R0, 0x3, RZ ;  /* 0x0000000300007819 */ /* 0x000fe200000012ff */
[----:B------:R-:W5:Y:S01]  /*7bc0*/  LD.E.128 R28, desc[UR50][R28.64] ;  /* 0x000000321c1c7980 */ /* 0x000f62000c101d00 */
[----:B------:R-:W-:Y:S01]  /*7bd0*/  LOP3.LUT R76, R76, R77, RZ, 0x3c, !PT ;  /* 0x0000004d4c4c7212 */ /* 0x000fe200078e3cff */
[--C-:B------:R-:W-:Y:S01]  /*7be0*/  IMAD.X R77, RZ, RZ, R5.reuse, P6 ;  /* 0x000000ffff4d7224 */ /* 0x100fe200030e0605 */
[----:B------:R-:W-:Y:S01]  /*7bf0*/  LOP3.LUT R72, R72, R73, RZ, 0x3c, !PT ;  /* 0x0000004948487212 */ /* 0x000fe200078e3cff */
[--C-:B------:R-:W-:Y:S01]  /*7c00*/  IMAD.X R73, RZ, RZ, R5.reuse, P5 ;  /* 0x000000ffff497224 */ /* 0x100fe200028e0605 */
[----:B------:R-:W-:Y:S01]  /*7c10*/  LOP3.LUT R64, R64, R65, RZ, 0x3c, !PT ;  /* 0x0000004140407212 */ /* 0x000fe200078e3cff */
[----:B------:R-:W-:Y:S01]  /*7c20*/  IMAD.X R65, RZ, RZ, R5, P4 ;  /* 0x000000ffff417224 */ /* 0x000fe200020e0605 */
[----:B------:R-:W-:Y:S01]  /*7c30*/  LOP3.LUT R52, R0, R13, RZ, 0x3c, !PT ;  /* 0x0000000d00347212 */ /* 0x000fe200078e3cff */
[----:B------:R-:W-:Y:S01]  /*7c40*/  UIMAD UR7, UR4, UR13, UR7 ;  /* 0x0000000d040772a4 */ /* 0x000fe2000f8e0207 */
[----:B------:R1:W5:Y:S01]  /*7c50*/  LD.E.128 R12, desc[UR50][R4.64] ;  /* 0x00000032040c7980 */ /* 0x000362000c101d00 */
[----:B------:R-:W-:-:S03]  /*7c60*/  IMAD R0, R19, 0x20, R22 ;  /* 0x0000002013007824 */ /* 0x000fc600078e0216 */
[----:B------:R-:W5:Y:S04]  /*7c70*/  LD.E.128 R32, desc[UR50][R32.64] ;  /* 0x0000003220207980 */ /* 0x000f68000c101d00 */
[----:B------:R-:W5:Y:S01]  /*7c80*/  LD.E.128 R56, desc[UR50][R56.64] ;  /* 0x0000003238387980 */ /* 0x000f62000c101d00 */
[----:B-1----:R-:W1:Y:S01]  /*7c90*/  @P1 LDC R5, c[0x0][0xbec] ;  /* 0x0002fb00ff051b82 */ /* 0x002e620000000800 */
[----:B------:R-:W-:Y:S02]  /*7ca0*/  UIADD3 UR9, UR9, UR7, URZ ;  /* 0x0000000709097290 */ /* 0x000fe4000fffe03f */
[----:B------:R-:W5:Y:S01]  /*7cb0*/  LD.E.128 R36, desc[UR50][R36.64] ;  /* 0x0000003224247980 */ /* 0x000f62000c101d00 */
[----:B------:R-:W-:Y:S01]  /*7cc0*/  UIMAD UR4, UR14, UR10, URZ ;  /* 0x0000000a0e0472a4 */ /* 0x000fe2000f8e023f */
[----:B------:R-:W-:Y:S01]  /*7cd0*/  IMAD R20, R21, 0x80, R0 ;  /* 0x0000008015147824 */ /* 0x000fe200078e0200 */
[----:B------:R-:W-:Y:S01]  /*7ce0*/  UIMAD.WIDE.U32 UR8, UR41, UR10, UR8 ;  /* 0x0000000a290872a5 */ /* 0x000fe2000f8e0008 */
[----:B------:R-:W5:Y:S01]  /*7cf0*/  LD.E.128 R40, desc[UR50][R40.64] ;  /* 0x0000003228287980 */ /* 0x000f62000c101d00 */
[----:B------:R-:W-:-:S03]  /*7d00*/  UIMAD UR4, UR41, UR11, UR4 ;  /* 0x0000000b290472a4 */ /* 0x000fc6000f8e0204 */
[----:B------:R-:W-:Y:S01]  /*7d10*/  ULDC.64 UR10, c[0x0][0xaf0] ;  /* 0x0002bc00000a7ab9 */ /* 0x000fe20000000a00 */
[----:B------:R-:W-:Y:S01]  /*7d20*/  UIADD3 UR9, UR9, UR4, URZ ;  /* 0x0000000409097290 */ /* 0x000fe2000fffe03f */
[----:B------:R-:W5:Y:S01]  /*7d30*/  LD.E.128 R44, desc[UR50][R44.64] ;  /* 0x000000322c2c7980 */ /* 0x000f62000c101d00 */
[----:B------:R-:W-:Y:S01]  /*7d40*/  UIMAD UR4, UR39, UR10, URZ ;  /* 0x0000000a270472a4 */ /* 0x000fe2000f8e023f */
[----:B------:R-:W-:Y:S01]  /*7d50*/  IMAD.MOV.U32 R21, RZ, RZ, R20 ;  /* 0x000000ffff157224 */ /* 0x000fe200078e0014 */
[----:B------:R-:W-:Y:S01]  /*7d60*/  UIMAD.WIDE.U32 UR8, UR38, UR10, UR8 ;  /* 0x0000000a260872a5 */ /* 0x000fe2000f8e0008 */
[----:B------:R-:W5:Y:S01]  /*7d70*/  LD.E.128 R68, desc[UR50][R68.64] ;  /* 0x0000003244447980 */ /* 0x000f62000c101d00 */
[----:B------:R-:W-:-:S03]  /*7d80*/  UIMAD UR4, UR38, UR11, UR4 ;  /* 0x0000000b260472a4 */ /* 0x000fc6000f8e0204 */
[----:B------:R-:W5:Y:S01]  /*7d90*/  LD.E.128 R60, desc[UR50][R60.64] ;  /* 0x000000323c3c7980 */ /* 0x000f62000c101d00 */
[----:B-1----:R-:W-:-:S03]  /*7da0*/  @P1 IMAD.HI.U32 R0, R20, R5, RZ ;  /* 0x0000000514001227 */ /* 0x002fc600078e00ff */
[----:B--2---:R-:W5:Y:S02]  /*7db0*/  LD.E.128 R8, desc[UR50][R10.64] ;  /* 0x000000320a087980 */ /* 0x004f64000c101d00 */
[----:B0-----:R-:W-:Y:S01]  /*7dc0*/  @P1 SHF.R.U32.HI R21, RZ, R83, R0 ;  /* 0x00000053ff151219 */ /* 0x001fe20000011600 */
[----:B------:R-:W-:Y:S01]  /*7dd0*/  UIADD3 UR4, UR9, UR4, URZ ;  /* 0x0000000409047290 */ /* 0x000fe2000fffe03f */
[----:B------:R-:W-:Y:S01]  /*7de0*/  IMAD.U32 R4, RZ, RZ, UR8 ;  /* 0x00000008ff047e24 */ /* 0x000fe2000f8e00ff */
[----:B------:R-:W5:Y:S01]  /*7df0*/  LD.E.128 R48, desc[UR50][R48.64] ;  /* 0x0000003230307980 */ /* 0x000f62000c101d00 */
[--C-:B------:R-:W-:Y:S01]  /*7e00*/  SHF.R.S32.HI R0, RZ, 0x1f, R21.reuse ;  /* 0x0000001fff007819 */ /* 0x100fe20000011415 */
[----:B------:R-:W-:Y:S01]  /*7e10*/  IMAD.MOV R6, RZ, RZ, -R21 ;  /* 0x000000ffff067224 */ /* 0x000fe200078e0a15 */
[----:B------:R-:W-:Y:S01]  /*7e20*/  MOV R5, UR9 ;  /* 0x0000000900057c02 */ /* 0x000fe20008000f00 */
[----:B------:R-:W-:Y:S01]  /*7e30*/  ULDC.64 UR8, c[0x0][0xae0] ;  /* 0x0002b80000087ab9 */ /* 0x000fe20000000a00 */
[----:B------:R-:W5:Y:S01]  /*7e40*/  LD.E.128 R76, desc[UR50][R76.64] ;  /* 0x000000324c4c7980 */ /* 0x000f62000c101d00 */
[----:B------:R-:W-:-:S02]  /*7e50*/  IMAD R0, R0, UR8, RZ ;  /* 0x0000000800007c24 */ /* 0x000fc4000f8e02ff */
[----:B------:R-:W-:Y:S01]  /*7e60*/  IMAD R81, R81, R6, R20 ;  /* 0x0000000651517224 */ /* 0x000fe200078e0214 */
[----:B------:R-:W5:Y:S01]  /*7e70*/  LD.E.128 R72, desc[UR50][R72.64] ;  /* 0x0000003248487980 */ /* 0x000f62000c101d00 */
[----:B------:R-:W-:-:S03]  /*7e80*/  IMAD.U32 R5, RZ, RZ, UR4 ;  /* 0x00000004ff057e24 */ /* 0x000fc6000f8e00ff */
[----:B------:R-:W5:Y:S01]  /*7e90*/  LD.E.128 R64, desc[UR50][R64.64] ;  /* 0x0000003240407980 */ /* 0x000f62000c101d00 */
[----:B------:R-:W-:-:S03]  /*7ea0*/  IMAD R83, R21, UR9, R0 ;  /* 0x0000000915537c24 */ /* 0x000fc6000f8e0200 */
[----:B------:R-:W5:Y:S01]  /*7eb0*/  LD.E.128 R52, desc[UR50][R52.64] ;  /* 0x0000003234347980 */ /* 0x000f62000c101d00 */
[----:B------:R-:W-:Y:S01]  /*7ec0*/  SHF.R.S32.HI R0, RZ, 0x1f, R81 ;  /* 0x0000001fff007819 */ /* 0x000fe20000011451 */
[----:B------:R-:W-:Y:S01]  /*7ed0*/  @!PT LDS RZ, [RZ] ;  /* 0x00000000fffff984 */ /* 0x000fe20000000800 */
[----:B------:R-:W-:Y:S01]  /*7ee0*/  @!PT LDS RZ, [RZ] ;  /* 0x00000000fffff984 */ /* 0x000fe20000000800 */
[----:B------:R-:W-:Y:S01]  /*7ef0*/  @!PT LDS RZ, [RZ] ;  /* 0x00000000fffff984 */ /* 0x000fe20000000800 */
[----:B------:R-:W-:Y:S01]  /*7f00*/  @!PT LDS RZ, [RZ] ;  /* 0x00000000fffff984 */ /* 0x000fe20000000800 */
[----:B------:R0:W-:Y:S06]  /*7f10*/  MEMBAR.ALL.CTA ;  /* 0x0000000000007992 */ /* 0x0001ec0000008000 */
[----:B0-----:R-:W0:Y:S01]  /*7f20*/  FENCE.VIEW.ASYNC.S ;  /* 0x00000000000073c6 */ /* 0x001e220000000000 */
[----:B------:R-:W-:Y:S01]  /*7f30*/  IMAD.WIDE.U32 R4, R21, UR8, R4 ;  /* 0x0000000815047c25 */ /* 0x000fe2000f8e0004 */
[----:B------:R-:W-:-:S03]  /*7f40*/  ULDC.64 UR8, c[0x0][0xad8] ;  /* 0x0002b60000087ab9 */ /* 0x000fc60000000a00 */
[----:B------:R-:W-:Y:S02]  /*7f50*/  IMAD.U32 R87, RZ, RZ, UR40 ;  /* 0x00000028ff577e24 */ /* 0x000fe4000f8e00ff */
[----:B------:R-:W-:Y:S02]  /*7f60*/  IMAD.IADD R5, R5, 0x1, R83 ;  /* 0x0000000105057824 */ /* 0x000fe400078e0253 */
[----:B------:R-:W-:Y:S02]  /*7f70*/  IMAD R6, R0, UR8, RZ ;  /* 0x0000000800067c24 */ /* 0x000fe4000f8e02ff */
[----:B------:R-:W-:Y:S02]  /*7f80*/  IMAD R86, R87, 0x80, R22 ;  /* 0x0000008057567824 */ /* 0x000fe400078e0216 */
[C---:B------:R-:W-:Y:S02]  /*7f90*/  IMAD R21, R81.reuse, UR9, R6 ;  /* 0x0000000951157c24 */ /* 0x040fe4000f8e0206 */
[----:B------:R-:W-:Y:S01]  /*7fa0*/  IMAD.WIDE.U32 R4, R81, UR8, R4 ;  /* 0x0000000851047c25 */ /* 0x000fe2000f8e0004 */
[----:B------:R-:W-:Y:S01]  /*7fb0*/  ISETP.GE.AND P2, PT, R86, R85, PT ;  /* 0x000000555600720c */ /* 0x000fe20003f46270 */
[----:B------:R-:W-:-:S02]  /*7fc0*/  ULDC.64 UR8, c[0x0][0xa80] ;  /* 0x0002a00000087ab9 */ /* 0x000fc40000000a00 */
[----:B------:R-:W-:Y:S01]  /*7fd0*/  VIADD R3, R3, 0x22820 ;  /* 0x0002282003037836 */ /* 0x000fe20000000000 */
[----:B------:R-:W-:Y:S01]  /*7fe0*/  LEA R6, P3, R4, UR8, 0x1 ;  /* 0x0000000804067c11 */ /* 0x000fe2000f8608ff */
[----:B------:R-:W-:Y:S02]  /*7ff0*/  IMAD.IADD R5, R5, 0x1, R21 ;  /* 0x0000000105057824 */ /* 0x000fe400078e0215 */
[----:B------:R-:W-:Y:S01]  /*8000*/  VIADD R0, R86, 0x20 ;  /* 0x0000002056007836 */ /* 0x000fe20000000000 */
[----:B------:R-:W-:Y:S02]  /*8010*/  PRMT R3, RZ, 0x654, R3 ;  /* 0x00000654ff037816 */ /* 0x000fe40000000003 */
[----:B------:R-:W-:Y:S02]  /*8020*/  LEA.HI.X R84, R4, UR9, R5, 0x1, P3 ;  /* 0x0000000904547c11 */ /* 0x000fe400098f0c05 */
[-C--:B------:R-:W-:Y:S01]  /*8030*/  ISETP.GE.AND P1, PT, R0, R85.reuse, PT ;  /* 0x000000550000720c */ /* 0x080fe20003f26270 */
[----:B------:R-:W-:Y:S01]  /*8040*/  VIADD R0, R86, 0x40 ;  /* 0x0000004056007836 */ /* 0x000fe20000000000 */
[----:B0-----:R0:W-:Y:S01]  /*8050*/  SYNCS.ARRIVE.TRANS64.RED.A1T0 RZ, [R3+URZ], RZ ;  /* 0x000000ff03ff79a7 */ /* 0x0011e2000810043f */
[----:B------:R1:W2:Y:S01]  /*8060*/  SHFL.IDX PT, R83, R6, RZ, 0x181f ;  /* 0x00181fff06537589 */ /* 0x0002a200000e0000 */
[----:B------:R-:W-:Y:S02]  /*8070*/  BSSY B1, `(.L_x_9451) ;  /* 0x0000015000017945 */ /* 0x000fe40003800000 */
[----:B------:R-:W-:Y:S01]  /*8080*/  ISETP.GE.AND P0, PT, R0, R85, PT ;  /* 0x000000550000720c */ /* 0x000fe20003f06270 */
[----:B0-----:R1:W0:Y:S01]  /*8090*/  SHFL.IDX PT, R3, R84, RZ, 0x181f ;  /* 0x00181fff54037589 */ /* 0x00122200000e0000 */
[----:B------:R-:W-:Y:S11]  /*80a0*/  @P2 BRA `(.L_x_9452) ;  /* 0x0000000000442947 */ /* 0x000ff60003800000 */
[----:B------:R-:W-:Y:S02]  /*80b0*/  ULDC UR4, c[0x0][0xac8] ;  /* 0x0002b20000047ab9 */ /* 0x000fe40000000800 */
[----:B------:R-:W-:Y:S02]  /*80c0*/  ISETP.GE.AND P5, PT, R2, UR4, PT ;  /* 0x0000000402007c0c */ /* 0x000fe4000bfa6270 */
[----:B------:R-:W-:Y:S02]  /*80d0*/  ISETP.GE.AND P4, PT, R17, UR4, PT ;  /* 0x0000000411007c0c */ /* 0x000fe4000bf86270 */
[----:B------:R-:W-:Y:S02]  /*80e0*/  ISETP.GE.AND P3, PT, R16, UR4, PT ;  /* 0x0000000410007c0c */ /* 0x000fe4000bf66270 */
[----:B------:R-:W-:-:S07]  /*80f0*/  ISETP.GE.AND P2, PT, R18, UR4, PT ;  /* 0x0000000412007c0c */ /* 0x000fce000bf46270 */
[----:B--2---:R-:W-:-:S04]  /*8100*/  @!P5 LEA R4, P6, R2, R83, 0x1 ;  /* 0x000000530204d211 */ /* 0x004fc800078c08ff */
[----:B0-----:R-:W-:Y:S02]  /*8110*/  @!P5 LEA.HI.X R5, R2, R3, R208, 0x1, P6 ;  /* 0x000000030205d211 */ /* 0x001fe400030f0cd0 */
[----:B------:R-:W-:-:S03]  /*8120*/  @!P4 LEA R20, P6, R17, R83, 0x1 ;  /* 0x000000531114c211 */ /* 0x000fc600078c08ff */
[----:B-----5:R3:W-:Y:S01]  /*8130*/  @!P5 ST.E.128 desc[UR50][R4.64], R12 ;  /* 0x0000000c0400d985 */ /* 0x0207e2000c101d32 */
[----:B------:R-:W-:Y:S02]  /*8140*/  @!P4 LEA.HI.X R21, R17, R3, R207, 0x1, P6 ;  /* 0x000000031115c211 */ /* 0x000fe400030f0ccf */
[----:B------:R-:W-:-:S03]  /*8150*/  @!P3 LEA R80, P6, R16, R83, 0x1 ;  /* 0x000000531050b211 */ /* 0x000fc600078c08ff */
[----:B------:R3:W-:Y:S01]  /*8160*/  @!P4 ST.E.128 desc[UR50][R20.64], R56 ;  /* 0x000000381400c985 */ /* 0x0007e2000c101d32 */
[----:B------:R-:W-:Y:S02]  /*8170*/  @!P3 LEA.HI.X R81, R16, R3, R206, 0x1, P6 ;  /* 0x000000031051b211 */ /* 0x000fe400030f0cce */
[----:B------:R-:W-:-:S03]  /*8180*/  @!P2 LEA R82, P6, R18, R83, 0x1 ;  /* 0x000000531252a211 */ /* 0x000fc600078c08ff */
[----:B------:R3:W-:Y:S01]  /*8190*/  @!P3 ST.E.128 desc[UR50][R80.64], R68 ;  /* 0x000000445000b985 */ /* 0x0007e2000c101d32 */
[----:B------:R-:W-:-:S05]  /*81a0*/  @!P2 LEA.HI.X R83, R18, R3, R205, 0x1, P6 ;  /* 0x000000031253a211 */ /* 0x000fca00030f0ccd */
[----:B------:R3:W-:Y:S04]  /*81b0*/  @!P2 ST.E.128 desc[UR50][R82.64], R76 ;  /* 0x0000004c5200a985 */ /* 0x0007e8000c101d32 */
.L_x_9452:
[----:B------:R-:W-:Y:S05]  /*81c0*/  BSYNC B1 ;  /* 0x0000000000017941 */ /* 0x000fea0003800000 */
.L_x_9451:
[----:B0-----:R0:W4:Y:S01]  /*81d0*/  SHFL.IDX PT, R3, R84, 0x1, 0x181f ;  /* 0x00381f0054037f89 */ /* 0x00112200000e0000 */
[----:B------:R-:W-:Y:S03]  /*81e0*/  BSSY B1, `(.L_x_9453) ;  /* 0x0000014000017945 */ /* 0x000fe60003800000 */
[----:B---3--:R0:W3:Y:S01]  /*81f0*/  SHFL.IDX PT, R21, R6, 0x1, 0x181f ;  /* 0x00381f0006157f89 */ /* 0x0080e200000e0000 */
[----:B------:R-:W-:Y:S05]  /*8200*/  @P1 BRA `(.L_x_9454) ;  /* 0x0000000000441947 */ /* 0x000fea0003800000 */
[----:B------:R-:W-:Y:S02]  /*8210*/  ULDC UR4, c[0x0][0xac8] ;  /* 0x0002b20000047ab9 */ /* 0x000fe40000000800 */
[----:B------:R-:W-:Y:S02]  /*8220*/  ISETP.GE.AND P4, PT, R2, UR4, PT ;  /* 0x0000000402007c0c */ /* 0x000fe4000bf86270 */
[----:B------:R-:W-:Y:S02]  /*8230*/  ISETP.GE.AND P3, PT, R17, UR4, PT ;  /* 0x0000000411007c0c */ /* 0x000fe4000bf66270 */
[----:B------:R-:W-:Y:S02]  /*8240*/  ISETP.GE.AND P2, PT, R16, UR4, PT ;  /* 0x0000000410007c0c */ /* 0x000fe4000bf46270 */
[----:B------:R-:W-:-:S07]  /*8250*/  ISETP.GE.AND P1, PT, R18, UR4, PT ;  /* 0x0000000412007c0c */ /* 0x000fce000bf26270 */
[CC--:B---3--:R-:W-:Y:S02]  /*8260*/  @!P4 LEA R4, P6, R2.reuse, R21.reuse, 0x1 ;  /* 0x000000150204c211 */ /* 0x0c8fe400078c08ff */
[C---:B-----5:R-:W-:Y:S02]  /*8270*/  @!P3 LEA R12, P5, R17.reuse, R21, 0x1 ;  /* 0x00000015110cb211 */ /* 0x060fe400078a08ff */
[----:B----4-:R-:W-:Y:S02]  /*8280*/  @!P4 LEA.HI.X R5, R2, R3, R208, 0x1, P6 ;  /* 0x000000030205c211 */ /* 0x010fe400030f0cd0 */
[----:B------:R-:W-:Y:S02]  /*8290*/  @!P2 LEA R14, P6, R16, R21, 0x1 ;  /* 0x00000015100ea211 */ /* 0x000fe400078c08ff */
[----:B------:R-:W-:Y:S01]  /*82a0*/  @!P3 LEA.HI.X R13, R17, R3, R207, 0x1, P5 ;  /* 0x00000003110db211 */ /* 0x000fe200028f0ccf */
[----:B------:R3:W-:Y:S01]  /*82b0*/  @!P4 ST.E.128 desc[UR50][R4.64], R24 ;  /* 0x000000180400c985 */ /* 0x0007e2000c101d32 */
[----:B------:R-:W-:-:S02]  /*82c0*/  @!P1 LEA R20, P5, R18, R21, 0x1 ;  /* 0x0000001512149211 */ /* 0x000fc400078a08ff */
[-C--:B------:R-:W-:Y:S01]  /*82d0*/  @!P2 LEA.HI.X R15, R16, R3.reuse, R206, 0x1, P6 ;  /* 0x00000003100fa211 */ /* 0x080fe200030f0cce */
[----:B------:R3:W-:Y:S01]  /*82e0*/  @!P3 ST.E.128 desc[UR50][R12.64], R36 ;  /* 0x000000240c00b985 */ /* 0x0007e2000c101d32 */
[----:B------:R-:W-:-:S03]  /*82f0*/  @!P1 LEA.HI.X R21, R18, R3, R205, 0x1, P5 ;  /* 0x0000000312159211 */ /* 0x000fc600028f0ccd */
[----:B------:R3:W-:Y:S04]  /*8300*/  @!P2 ST.E.128 desc[UR50][R14.64], R60 ;  /* 0x0000003c0e00a985 */ /* 0x0007e8000c101d32 */
[----:B------:R3:W-:Y:S02]  /*8310*/  @!P1 ST.E.128 desc[UR50][R20.64], R72 ;  /* 0x0000004814009985 */ /* 0x0007e4000c101d32 */
.L_x_9454:
[----:B------:R-:W-:Y:S05]  /*8320*/  BSYNC B1 ;  /* 0x0000000000017941 */ /* 0x000fea0003800000 */
.L_x_9453:
[----:B----4-:R4:W0:Y:S01]  /*8330*/  SHFL.IDX PT, R3, R84, 0x2, 0x181f ;  /* 0x00581f0054037f89 */ /* 0x01082200000e0000 */
        /* <DEDUP_REMOVED lines=8> */
[-C--:B---3--:R-:W-:Y:S02]  /*83c0*/  @!P3 LEA R4, P6, R2, R21.reuse, 0x1 ;  /* 0x000000150204b211 */ /* 0x088fe400078c08ff */
[CC--:B-----5:R-:W-:Y:S02]  /*83d0*/  @!P2 LEA R12, P5, R17.reuse, R21.reuse, 0x1 ;  /* 0x00000015110ca211 */ /* 0x0e0fe400078a08ff */
[----:B------:R-:W-:Y:S02]  /*83e0*/  @!P1 LEA R14, P4, R16, R21, 0x1 ;  /* 0x00000015100e9211 */ /* 0x000fe400078808ff */
[----:B0-----:R-:W-:Y:S02]  /*83f0*/  @!P3 LEA.HI.X R5, R2, R3, R208, 0x1, P6 ;  /* 0x000000030205b211 */ /* 0x001fe400030f0cd0 */
[----:B------:R-:W-:Y:S02]  /*8400*/  @!P0 LEA R20, P6, R18, R21, 0x1 ;  /* 0x0000001512148211 */ /* 0x000fe400078c08ff */
[-C--:B------:R-:W-:Y:S01]  /*8410*/  @!P2 LEA.HI.X R13, R17, R3.reuse, R207, 0x1, P5 ;  /* 0x00000003110da211 */ /* 0x080fe200028f0ccf */
[----:B------:R0:W-:Y:S01]  /*8420*/  @!P3 ST.E.128 desc[UR50][R4.64], R28 ;  /* 0x0000001c0400b985 */ /* 0x0001e2000c101d32 */
[----:B------:R-:W-:-:S02]  /*8430*/  @!P1 LEA.HI.X R15, R16, R3, R206, 0x1, P4 ;  /* 0x00000003100f9211 */ /* 0x000fc400020f0cce */
[----:B------:R-:W-:Y:S01]  /*8440*/  @!P0 LEA.HI.X R21, R18, R3, R205, 0x1, P6 ;  /* 0x0000000312158211 */ /* 0x000fe200030f0ccd */
[----:B------:R0:W-:Y:S04]  /*8450*/  @!P2 ST.E.128 desc[UR50][R12.64], R40 ;  /* 0x000000280c00a985 */ /* 0x0001e8000c101d32 */
[----:B------:R0:W-:Y:S04]  /*8460*/  @!P1 ST.E.128 desc[UR50][R14.64], R8 ;  /* 0x000000080e009985 */ /* 0x0001e8000c101d32 */
[----:B------:R0:W-:Y:S02]  /*8470*/  @!P0 ST.E.128 desc[UR50][R20.64], R64 ;  /* 0x0000004014008985 */ /* 0x0001e4000c101d32 */
.L_x_9456:
[----:B------:R-:W-:Y:S05]  /*8480*/  BSYNC B1 ;  /* 0x0000000000017941 */ /* 0x000fea0003800000 */
.L_x_9455:
[----:B------:R-:W-:Y:S01]  /*8490*/  IADD3 R0, R86, 0x60, RZ ;  /* 0x0000006056007810 */ /* 0x000fe20007ffe0ff */
[----:B0-----:R0:W0:Y:S03]  /*84a0*/  SHFL.IDX PT, R3, R84, 0x3, 0x181f ;  /* 0x00781f0054037f89 */ /* 0x00102600000e0000 */
[----:B------:R-:W-:Y:S01]  /*84b0*/  ISETP.GE.AND P0, PT, R0, R85, PT ;  /* 0x000000550000720c */ /* 0x000fe20003f06270 */
[----:B-----5:R0:W0:-:S12]  /*84c0*/  SHFL.IDX PT, R13, R6, 0x3, 0x181f ;  /* 0x00781f00060d7f89 */ /* 0x02001800000e0000 */
[----:B------:R-:W-:Y:S05]  /*84d0*/  @P0 BRA `(.L_x_9457) ;  /* 0x0000000c00bc0947 */ /* 0x000fea0003800000 */
[----:B------:R-:W-:Y:S02]  /*84e0*/  ULDC UR4, c[0x0][0xac8] ;  /* 0x0002b20000047ab9 */ /* 0x000fe40000000800 */
[----:B------:R-:W-:Y:S02]  /*84f0*/  ISETP.GE.AND P3, PT, R2, UR4, PT ;  /* 0x0000000402007c0c */ /* 0x000fe4000bf66270 */
[----:B------:R-:W-:Y:S02]  /*8500*/  ISETP.GE.AND P4, PT, R17, UR4, PT ;  /* 0x0000000411007c0c */ /* 0x000fe4000bf86270 */
[----:B------:R-:W-:-:S09]  /*8510*/  ISETP.GE.AND P5, PT, R16, UR4, PT ;  /* 0x0000000410007c0c */ /* 0x000fd2000bfa6270 */
[-C--:B0-----:R-:W-:Y:S02]  /*8520*/  @!P3 LEA R4, P0, R2, R13.reuse, 0x1 ;  /* 0x0000000d0204b211 */ /* 0x081fe400078008ff */
[CC--:B------:R-:W-:Y:S02]  /*8530*/  @!P4 LEA R8, P1, R17.reuse, R13.reuse, 0x1 ;  /* 0x0000000d1108c211 */ /* 0x0c0fe400078208ff */
[----:B------:R-:W-:Y:S02]  /*8540*/  @!P5 LEA R10, P2, R16, R13, 0x1 ;  /* 0x0000000d100ad211 */ /* 0x000fe400078408ff */
[-C--:B------:R-:W-:Y:S02]  /*8550*/  @!P3 LEA.HI.X R5, R2, R3.reuse, R208, 0x1, P0 ;  /* 0x000000030205b211 */ /* 0x080fe400000f0cd0 */
[-C--:B------:R-:W-:Y:S02]  /*8560*/  @!P4 LEA.HI.X R9, R17, R3.reuse, R207, 0x1, P1 ;  /* 0x000000031109c211 */ /* 0x080fe400008f0ccf */
[----:B------:R-:W-:Y:S01]  /*8570*/  @!P5 LEA.HI.X R11, R16, R3, R206, 0x1, P2 ;  /* 0x00000003100bd211 */ /* 0x000fe200010f0cce */
[----:B------:R0:W-:Y:S01]  /*8580*/  @!P3 ST.E.128 desc[UR50][R4.64], R32 ;  /* 0x000000200400b985 */ /* 0x0001e2000c101d32 */
[----:B------:R-:W-:-:S03]  /*8590*/  ISETP.GE.AND P0, PT, R18, UR4, PT ;  /* 0x0000000412007c0c */ /* 0x000fc6000bf06270 */
[----:B------:R0:W-:Y:S04]  /*85a0*/  @!P4 ST.E.128 desc[UR50][R8.64], R44 ;  /* 0x0000002c0800c985 */ /* 0x0001e8000c101d32 */
[----:B------:R0:W-:Y:S06]  /*85b0*/  @!P5 ST.E.128 desc[UR50][R10.64], R48 ;  /* 0x000000300a00d985 */ /* 0x0001ec000c101d32 */
[----:B------:R-:W-:Y:S05]  /*85c0*/  @P0 BRA `(.L_x_9457) ;  /* 0x0000000c00800947 */ /* 0x000fea0003800000 */
[----:B0-----:R-:W-:-:S04]  /*85d0*/  LEA R4, P0, R18, R13, 0x1 ;  /* 0x0000000d12047211 */ /* 0x001fc800078008ff */
[----:B------:R-:W-:-:S05]  /*85e0*/  LEA.HI.X R5, R18, R3, R205, 0x1, P0 ;  /* 0x0000000312057211 */ /* 0x000fca00000f0ccd */
[----:B------:R0:W-:Y:S01]  /*85f0*/  ST.E.128 desc[UR50][R4.64], R52 ;  /* 0x0000003404007985 */ /* 0x0001e2000c101d32 */
[----:B------:R-:W-:Y:S05]  /*8600*/  BRA `(.L_x_9457) ;  /* 0x0000000c00707947 */ /* 0x000fea0003800000 */
.L_x_9449:
        /* <DEDUP_REMOVED lines=23> */
[----:B0-----:R-:W-:Y:S01]  /*8780*/  ISETP.NE.AND P0, PT, R13, 0x1, PT ;  /* 0x000000010d00780c */ /* 0x001fe20003f05270 */
[----:B------:R-:W-:Y:S01]  /*8790*/  UMOV UR4, URZ ;  /* 0x0000003f00047c82 */ /* 0x000fe20008000000 */
[----:B------:R-:W-:Y:S01]  /*87a0*/  USHF.R.S32.HI UR11, URZ, 0x1f, UR41 ;  /* 0x0000001f3f0b7899 */ /* 0x000fe20008011429 */
[----:B------:R-:W-:-:S10]  /*87b0*/  ISETP.GE.AND P1, PT, R209, 0x80, PT ;  /* 0x00000080d100780c */ /* 0x000fd40003f26270 */
[----:B------:R-:W0:Y:S01]  /*87c0*/  @P0 LDC R11, c[0x0][0xbec] ;  /* 0x0002fb00ff0b0b82 */ /* 0x000e220000000800 */
[----:B--2---:R-:W-:-:S13]  /*87d0*/  @P2 R2UR UR4, R3 ;  /* 0x00000000030422ca */ /* 0x004fda00000e0000 */
[----:B------:R-:W-:Y:S01]  /*87e0*/  USHF.R.S32.HI UR10, URZ, 0x1f, UR4 ;  /* 0x0000001f3f0a7899 */ /* 0x000fe20008011404 */
[----:B01----:R-:W-:Y:S11]  /*87f0*/  @P3 BRA `(.L_x_9458) ;  /* 0x0000000000103947 */ /* 0x003ff60003800000 */
[----:B------:R-:W-:Y:S05]  /*8800*/  @!P2 BRA `(.L_x_9458) ;  /* 0x00000000000ca947 */ /* 0x000fea0003800000 */
[----:B------:R-:W2:Y:S04]  /*8810*/  LDG.E R3, desc[UR50][R4.64] ;  /* 0x0000003204037981 */ /* 0x000ea8000c1e1900 */
[----:B-----5:R-:W2:Y:S02]  /*8820*/  LDG.E R0, desc[UR50][R4.64+0x4] ;  /* 0x0000043204007981 */ /* 0x020ea4000c1e1900 */
[----:B--2---:R-:W-:-:S07]  /*8830*/  IMAD.IADD R0, R0, 0x1, -R3 ;  /* 0x0000000100007824 */ /* 0x004fce00078e0a03 */
.L_x_9458:
        /* <DEDUP_REMOVED lines=27> */
[----:B0-----:R-:W-:Y:S01]  /*89f0*/  @P1 IMAD.HI.U32 R3, R5, R4, RZ ;  /* 0x0000000405031227 */ /* 0x001fe200078e00ff */
[----:B------:R-:W-:-:S04]  /*8a00*/  MOV R4, R5 ;  /* 0x0000000500047202 */ /* 0x000fc80000000f00 */
        /* <DEDUP_REMOVED lines=17> */
.L_x_9460:
[----:B------:R-:W-:Y:S05]  /*8b20*/  BSYNC B1 ;  /* 0x0000000000017941 */ /* 0x000fea0003800000 */
.L_x_9459:
[----:B------:R-:W1:Y:S01]  /*8b30*/  @P0 LDC R5, c[0x0][0xbf0] ;  /* 0x0002fc00ff050b82 */ /* 0x000e620000000800 */
[----:B------:R-:W-:Y:S01]  /*8b40*/  ULDC.64 UR12, c[0x0][0xaa0] ;  /* 0x0002a800000c7ab9 */ /* 0x000fe20000000a00 */
[----:B0-----:R-:W-:Y:S01]  /*8b50*/  IMAD R3, R19, 0x20, R22 ;  /* 0x0000002013037824 */ /* 0x001fe200078e0216 */
[----:B------:R-:W-:Y:S01]  /*8b60*/  UIMAD UR7, UR10, UR12, URZ ;  /* 0x0000000c0a0772a4 */ /* 0x000fe2000f8e023f */
[----:B------:R-:W-:Y:S01]  /*8b70*/  IMAD.U32 R8, RZ, RZ, UR40 ;  /* 0x00000028ff087e24 */ /* 0x000fe2000f8e00ff */
[----:B------:R-:W-:Y:S01]  /*8b80*/  UIMAD.WIDE.U32 UR8, UR4, UR12, URZ ;  /* 0x0000000c040872a5 */ /* 0x000fe2000f8e003f */
[----:B------:R-:W-:Y:S01]  /*8b90*/  IMAD.U32 R15, RZ, RZ, UR40 ;  /* 0x00000028ff0f7e24 */ /* 0x000fe2000f8e00ff */
[----:B------:R-:W-:Y:S01]  /*8ba0*/  UIMAD UR7, UR4, UR13, UR7 ;  /* 0x0000000d040772a4 */ /* 0x000fe2000f8e0207 */
[----:B------:R-:W-:Y:S01]  /*8bb0*/  IMAD R8, R8, 0x80, R3 ;  /* 0x0000008008087824 */ /* 0x000fe200078e0203 */
[----:B------:R-:W-:Y:S01]  /*8bc0*/  BSSY B1, `(.L_x_9461) ;  /* 0x000003e000017945 */ /* 0x000fe20003800000 */
[----:B------:R-:W-:Y:S01]  /*8bd0*/  ULDC.64 UR12, c[0x0][0xae8] ;  /* 0x0002ba00000c7ab9 */ /* 0x000fe20000000a00 */
[----:B------:R-:W-:Y:S01]  /*8be0*/  UIADD3 UR9, UR9, UR7, URZ ;  /* 0x0000000709097290 */ /* 0x000fe2000fffe03f */
[----:B------:R-:W-:Y:S01]  /*8bf0*/  @P0 IMAD.HI.U32 R4, R8, R11, RZ ;  /* 0x0000000b08040227 */ /* 0x000fe200078e00ff */
[----:B------:R-:W-:-:S02]  /*8c00*/  UIMAD UR4, UR11, UR12, URZ ;  /* 0x0000000c0b0472a4 */ /* 0x000fc4000f8e023f */
[----:B------:R-:W-:Y:S01]  /*8c10*/  UIMAD.WIDE.U32 UR8, UR41, UR12, UR8 ;  /* 0x0000000c290872a5 */ /* 0x000fe2000f8e0008 */
[----:B------:R-:W-:Y:S01]  /*8c20*/  IMAD.MOV.U32 R3, RZ, RZ, R8 ;  /* 0x000000ffff037224 */ /* 0x000fe200078e0008 */
[----:B------:R-:W-:Y:S01]  /*8c30*/  UIMAD UR4, UR41, UR13, UR4 ;  /* 0x0000000d290472a4 */ /* 0x000fe2000f8e0204 */
[----:B------:R-:W-:-:S03]  /*8c40*/  ULDC.64 UR10, c[0x0][0xaf0] ;  /* 0x0002bc00000a7ab9 */ /* 0x000fc60000000a00 */
[----:B------:R-:W-:Y:S02]  /*8c50*/  UIADD3 UR9, UR9, UR4, URZ ;  /* 0x0000000409097290 */ /* 0x000fe4000fffe03f */
[----:B------:R-:W-:Y:S01]  /*8c60*/  UIMAD UR4, UR39, UR10, URZ ;  /* 0x0000000a270472a4 */ /* 0x000fe2000f8e023f */
[----:B-1----:R-:W-:Y:S01]  /*8c70*/  @P0 SHF.R.U32.HI R3, RZ, R5, R4 ;  /* 0x00000005ff030219 */ /* 0x002fe20000011604 */
[----:B------:R-:W-:Y:S02]  /*8c80*/  UIMAD.WIDE.U32 UR8, UR38, UR10, UR8 ;  /* 0x0000000a260872a5 */ /* 0x000fe4000f8e0008 */
[----:B------:R-:W-:Y:S01]  /*8c90*/  UIMAD UR4, UR38, UR11, UR4 ;  /* 0x0000000b260472a4 */ /* 0x000fe2000f8e0204 */
[--C-:B------:R-:W-:Y:S01]  /*8ca0*/  SHF.R.S32.HI R4, RZ, 0x1f, R3.reuse ;  /* 0x0000001fff047819 */ /* 0x100fe20000011403 */
[----:B------:R-:W-:Y:S01]  /*8cb0*/  IMAD.MOV R9, RZ, RZ, -R3 ;  /* 0x000000ffff097224 */ /* 0x000fe200078e0a03 */
[----:B------:R-:W-:Y:S01]  /*8cc0*/  ULDC.64 UR10, c[0x0][0xae0] ;  /* 0x0002b800000a7ab9 */ /* 0x000fe20000000a00 */
[----:B------:R-:W-:-:S02]  /*8cd0*/  UIADD3 UR4, UR9, UR4, URZ ;  /* 0x0000000409047290 */ /* 0x000fc4000fffe03f */
[----:B------:R-:W-:Y:S02]  /*8ce0*/  IMAD.U32 R5, RZ, RZ, UR9 ;  /* 0x00000009ff057e24 */ /* 0x000fe4000f8e00ff */
[----:B------:R-:W-:Y:S01]  /*8cf0*/  IMAD R6, R4, UR10, RZ ;  /* 0x0000000a04067c24 */ /* 0x000fe2000f8e02ff */
[----:B------:R-:W-:Y:S01]  /*8d00*/  MOV R4, UR8 ;  /* 0x0000000800047c02 */ /* 0x000fe20008000f00 */
[----:B------:R-:W-:Y:S01]  /*8d10*/  IMAD R9, R13, R9, R8 ;  /* 0x000000090d097224 */ /* 0x000fe200078e0208 */
[----:B------:R-:W-:Y:S01]  /*8d20*/  ULDC.64 UR8, c[0x0][0xad8] ;  /* 0x0002b60000087ab9 */ /* 0x000fe20000000a00 */
[----:B------:R-:W-:Y:S02]  /*8d30*/  IMAD.U32 R5, RZ, RZ, UR4 ;  /* 0x00000004ff057e24 */ /* 0x000fe4000f8e00ff */
[C---:B------:R-:W-:Y:S02]  /*8d40*/  IMAD R11, R3.reuse, UR11, R6 ;  /* 0x0000000b030b7c24 */ /* 0x040fe4000f8e0206 */
[----:B------:R-:W-:Y:S01]  /*8d50*/  IMAD.WIDE.U32 R4, R3, UR10, R4 ;  /* 0x0000000a03047c25 */ /* 0x000fe2000f8e0004 */
[----:B------:R-:W-:-:S03]  /*8d60*/  SHF.R.S32.HI R3, RZ, 0x1f, R9 ;  /* 0x0000001fff037819 */ /* 0x000fc60000011409 */
[----:B------:R-:W-:Y:S02]  /*8d70*/  IMAD.IADD R5, R5, 0x1, R11 ;  /* 0x0000000105057824 */ /* 0x000fe400078e020b */
[----:B------:R-:W-:Y:S02]  /*8d80*/  IMAD R6, R3, UR8, RZ ;  /* 0x0000000803067c24 */ /* 0x000fe4000f8e02ff */
[----:B------:R-:W-:Y:S02]  /*8d90*/  IMAD R8, R15, 0x80, R22 ;  /* 0x000000800f087824 */ /* 0x000fe400078e0216 */
[----:B-----5:R-:W-:Y:S02]  /*8da0*/  IMAD R13, R0, R13, RZ ;  /* 0x0000000d000d7224 */ /* 0x020fe400078e02ff */
[C---:B------:R-:W-:Y:S02]  /*8db0*/  IMAD R3, R9.reuse, UR9, R6 ;  /* 0x0000000909037c24 */ /* 0x040fe4000f8e0206 */
[----:B------:R-:W-:Y:S01]  /*8dc0*/  IMAD.WIDE.U32 R4, R9, UR8, R4 ;  /* 0x0000000809047c25 */ /* 0x000fe2000f8e0004 */
[----:B------:R-:W-:Y:S01]  /*8dd0*/  ISETP.GE.AND P2, PT, R8, R13, PT ;  /* 0x0000000d0800720c */ /* 0x000fe20003f46270 */
[----:B------:R-:W-:-:S02]  /*8de0*/  ULDC.64 UR8, c[0x0][0xa80] ;  /* 0x0002a00000087ab9 */ /* 0x000fc40000000a00 */
[----:B------:R-:W-:Y:S01]  /*8df0*/  IMAD.IADD R3, R5, 0x1, R3 ;  /* 0x0000000105037824 */ /* 0x000fe200078e0203 */
[----:B------:R-:W-:Y:S01]  /*8e00*/  LEA R6, P3, R4, UR8, 0x1 ;  /* 0x0000000804067c11 */ /* 0x000fe2000f8608ff */
[----:B------:R-:W-:-:S03]  /*8e10*/  VIADD R0, R8, 0x20 ;  /* 0x0000002008007836 */ /* 0x000fc60000000000 */
[----:B------:R-:W-:Y:S01]  /*8e20*/  LEA.HI.X R3, R4, UR9, R3, 0x1, P3 ;  /* 0x0000000904037c11 */ /* 0x000fe200098f0c03 */
[----:B------:R0:W1:Y:S01]  /*8e30*/  SHFL.IDX PT, R9, R6, RZ, 0x181f ;  /* 0x00181fff06097589 */ /* 0x00006200000e0000 */
[-C--:B------:R-:W-:Y:S01]  /*8e40*/  ISETP.GE.AND P1, PT, R0, R13.reuse, PT ;  /* 0x0000000d0000720c */ /* 0x080fe20003f26270 */
[----:B------:R-:W-:Y:S02]  /*8e50*/  VIADD R0, R8, 0x40 ;  /* 0x0000004008007836 */ /* 0x000fe40000000000 */
[----:B------:R0:W2:Y:S03]  /*8e60*/  SHFL.IDX PT, R5, R3, RZ, 0x181f ;  /* 0x00181fff03057589 */ /* 0x0000a600000e0000 */
[----:B------:R-:W-:Y:S01]  /*8e70*/  ISETP.GE.AND P0, PT, R0, R13, PT ;  /* 0x0000000d0000720c */ /* 0x000fe20003f06270 */
[----:B------:R-:W-:-:S12]  /*8e80*/  @P2 BRA `(.L_x_9462) ;  /* 0x0000000000442947 */ /* 0x000fd80003800000 */
[----:B------:R-:W-:Y:S02]  /*8e90*/  ULDC UR4, c[0x0][0xac8] ;  /* 0x0002b20000047ab9 */ /* 0x000fe40000000800 */
[----:B------:R-:W-:Y:S02]  /*8ea0*/  ISETP.GE.AND P5, PT, R2, UR4, PT ;  /* 0x0000000402007c0c */ /* 0x000fe4000bfa6270 */
[----:B------:R-:W-:Y:S02]  /*8eb0*/  ISETP.GE.AND P4, PT, R17, UR4, PT ;  /* 0x0000000411007c0c */ /* 0x000fe4000bf86270 */
[----:B------:R-:W-:Y:S02]  /*8ec0*/  ISETP.GE.AND P3, PT, R16, UR4, PT ;  /* 0x0000000410007c0c */ /* 0x000fe4000bf66270 */
[----:B------:R-:W-:-:S07]  /*8ed0*/  ISETP.GE.AND P2, PT, R18, UR4, PT ;  /* 0x0000000412007c0c */ /* 0x000fce000bf46270 */
[----:B-1----:R-:W-:-:S04]  /*8ee0*/  @!P5 LEA R10, P6, R2, R9, 0x1 ;  /* 0x00000009020ad211 */ /* 0x002fc800078c08ff */
[----:B--2---:R-:W-:Y:S02]  /*8ef0*/  @!P5 LEA.HI.X R11, R2, R5, R208, 0x1, P6 ;  /* 0x00000005020bd211 */ /* 0x004fe400030f0cd0 */
[----:B------:R-:W-:-:S03]  /*8f00*/  @!P4 LEA R14, P6, R17, R9, 0x1 ;  /* 0x00000009110ec211 */ /* 0x000fc600078c08ff */
[----:B------:R3:W-:Y:S01]  /*8f10*/  @!P5 ST.E.128 desc[UR50][R10.64], RZ ;  /* 0x000000ff0a00d985 */ /* 0x0007e2000c101d32 */
[----:B------:R-:W-:Y:S02]  /*8f20*/  @!P4 LEA.HI.X R15, R17, R5, R207, 0x1, P6 ;  /* 0x00000005110fc211 */ /* 0x000fe400030f0ccf */
[----:B------:R-:W-:-:S03]  /*8f30*/  @!P3 LEA R20, P6, R16, R9, 0x1 ;  /* 0x000000091014b211 */ /* 0x000fc600078c08ff */
[----:B------:R3:W-:Y:S01]  /*8f40*/  @!P4 ST.E.128 desc[UR50][R14.64], RZ ;  /* 0x000000ff0e00c985 */ /* 0x0007e2000c101d32 */
[----:B------:R-:W-:Y:S02]  /*8f50*/  @!P3 LEA.HI.X R21, R16, R5, R206, 0x1, P6 ;  /* 0x000000051015b211 */ /* 0x000fe400030f0cce */
[----:B------:R-:W-:-:S03]  /*8f60*/  @!P2 LEA R4, P6, R18, R9, 0x1 ;  /* 0x000000091204a211 */ /* 0x000fc600078c08ff */
[----:B------:R3:W-:Y:S01]  /*8f70*/  @!P3 ST.E.128 desc[UR50][R20.64], RZ ;  /* 0x000000ff1400b985 */ /* 0x0007e2000c101d32 */
[----:B------:R-:W-:-:S05]  /*8f80*/  @!P2 LEA.HI.X R5, R18, R5, R205, 0x1, P6 ;  /* 0x000000051205a211 */ /* 0x000fca00030f0ccd */
[----:B------:R3:W-:Y:S04]  /*8f90*/  @!P2 ST.E.128 desc[UR50][R4.64], RZ ;  /* 0x000000ff0400a985 */ /* 0x0007e8000c101d32 */
.L_x_9462:
[----:B------:R-:W-:Y:S05]  /*8fa0*/  BSYNC B1 ;  /* 0x0000000000017941 */ /* 0x000fea0003800000 */
.L_x_9461:
[----:B--23--:R2:W3:Y:S01]  /*8fb0*/  SHFL.IDX PT, R5, R3, 0x1, 0x181f ;  /* 0x00381f0003057f89 */ /* 0x00c4e200000e0000 */
[----:B------:R-:W-:Y:S03]  /*8fc0*/  BSSY B1, `(.L_x_9463) ;  /* 0x0000014000017945 */ /* 0x000fe60003800000 */
[----:B-1----:R2:W1:Y:S01]  /*8fd0*/  SHFL.IDX PT, R9, R6, 0x1, 0x181f ;  /* 0x00381f0006097f89 */ /* 0x00246200000e0000 */
[----:B------:R-:W-:Y:S05]  /*8fe0*/  @P1 BRA `(.L_x_9464) ;  /* 0x0000000000441947 */ /* 0x000fea0003800000 */
[----:B------:R-:W-:Y:S02]  /*8ff0*/  ULDC UR4, c[0x0][0xac8] ;  /* 0x0002b20000047ab9 */ /* 0x000fe40000000800 */
[----:B------:R-:W-:Y:S02]  /*9000*/  ISETP.GE.AND P4, PT, R2, UR4, PT ;  /* 0x0000000402007c0c */ /* 0x000fe4000bf86270 */
[----:B------:R-:W-:Y:S02]  /*9010*/  ISETP.GE.AND P3, PT, R17, UR4, PT ;  /* 0x0000000411007c0c */ /* 0x000fe4000bf66270 */
[----:B------:R-:W-:Y:S02]  /*9020*/  ISETP.GE.AND P2, PT, R16, UR4, PT ;  /* 0x0000000410007c0c */ /* 0x000fe4000bf46270 */
[----:B------:R-:W-:-:S07]  /*9030*/  ISETP.GE.AND P1, PT, R18, UR4, PT ;  /* 0x0000000412007c0c */ /* 0x000fce000bf26270 */
[CC--:B-1----:R-:W-:Y:S02]  /*9040*/  @!P4 LEA R10, P6, R2.reuse, R9.reuse, 0x1 ;  /* 0x00000009020ac211 */ /* 0x0c2fe400078c08ff */
[C---:B------:R-:W-:Y:S02]  /*9050*/  @!P3 LEA R14, P5, R17.reuse, R9, 0x1 ;  /* 0x00000009110eb211 */ /* 0x040fe400078a08ff */
[----:B---3--:R-:W-:Y:S02]  /*9060*/  @!P4 LEA.HI.X R11, R2, R5, R208, 0x1, P6 ;  /* 0x00000005020bc211 */ /* 0x008fe400030f0cd0 */
[----:B------:R-:W-:Y:S02]  /*9070*/  @!P2 LEA R20, P6, R16, R9, 0x1 ;  /* 0x000000091014a211 */ /* 0x000fe400078c08ff */
[----:B------:R-:W-:Y:S01]  /*9080*/  @!P3 LEA.HI.X R15, R17, R5, R207, 0x1, P5 ;  /* 0x00000005110fb211 */ /* 0x000fe200028f0ccf */
[----:B------:R4:W-:Y:S01]  /*9090*/  @!P4 ST.E.128 desc[UR50][R10.64], RZ ;  /* 0x000000ff0a00c985 */ /* 0x0009e2000c101d32 */
[----:B------:R-:W-:-:S02]  /*90a0*/  @!P1 LEA R4, P5, R18, R9, 0x1 ;  /* 0x0000000912049211 */ /* 0x000fc400078a08ff */
[-C--:B------:R-:W-:Y:S01]  /*90b0*/  @!P2 LEA.HI.X R21, R16, R5.reuse, R206, 0x1, P6 ;  /* 0x000000051015a211 */ /* 0x080fe200030f0cce */
[----:B------:R4:W-:Y:S01]  /*90c0*/  @!P3 ST.E.128 desc[UR50][R14.64], RZ ;  /* 0x000000ff0e00b985 */ /* 0x0009e2000c101d32 */
[----:B------:R-:W-:-:S03]  /*90d0*/  @!P1 LEA.HI.X R5, R18, R5, R205, 0x1, P5 ;  /* 0x0000000512059211 */ /* 0x000fc600028f0ccd */
[----:B------:R4:W-:Y:S04]  /*90e0*/  @!P2 ST.E.128 desc[UR50][R20.64], RZ ;  /* 0x000000ff1400a985 */ /* 0x0009e8000c101d32 */
[----:B------:R4:W-:Y:S02]  /*90f0*/  @!P1 ST.E.128 desc[UR50][R4.64], RZ ;  /* 0x000000ff04009985 */ /* 0x0009e4000c101d32 */
.L_x_9464:
[----:B------:R-:W-:Y:S05]  /*9100*/  BSYNC B1 ;  /* 0x0000000000017941 */ /* 0x000fea0003800000 */
.L_x_9463:
[----:B---34-:R3:W4:Y:S01]  /*9110*/  SHFL.IDX PT, R5, R3, 0x2, 0x181f ;  /* 0x00581f0003057f89 */ /* 0x01872200000e0000 */
        /* <DEDUP_REMOVED lines=8> */
[-C--:B-1----:R-:W-:Y:S02]  /*91a0*/  @!P3 LEA R10, P6, R2, R9.reuse, 0x1 ;  /* 0x00000009020ab211 */ /* 0x082fe400078c08ff */
[CC--:B------:R-:W-:Y:S02]  /*91b0*/  @!P2 LEA R14, P5, R17.reuse, R9.reuse, 0x1 ;  /* 0x00000009110ea211 */ /* 0x0c0fe400078a08ff */
[----:B------:R-:W-:Y:S02]  /*91c0*/  @!P1 LEA R20, P4, R16, R9, 0x1 ;  /* 0x0000000910149211 */ /* 0x000fe400078808ff */
[----:B----4-:R-:W-:Y:S02]  /*91d0*/  @!P3 LEA.HI.X R11, R2, R5, R208, 0x1, P6 ;  /* 0x00000005020bb211 */ /* 0x010fe400030f0cd0 */
[----:B------:R-:W-:Y:S02]  /*91e0*/  @!P0 LEA R4, P6, R18, R9, 0x1 ;  /* 0x0000000912048211 */ /* 0x000fe400078c08ff */
[-C--:B------:R-:W-:Y:S01]  /*91f0*/  @!P2 LEA.HI.X R15, R17, R5.reuse, R207, 0x1, P5 ;  /* 0x00000005110fa211 */ /* 0x080fe200028f0ccf */
[----:B------:R1:W-:Y:S01]  /*9200*/  @!P3 ST.E.128 desc[UR50][R10.64], RZ ;  /* 0x000000ff0a00b985 */ /* 0x0003e2000c101d32 */
[----:B------:R-:W-:-:S02]  /*9210*/  @!P1 LEA.HI.X R21, R16, R5, R206, 0x1, P4 ;  /* 0x0000000510159211 */ /* 0x000fc400020f0cce */
[----:B------:R-:W-:Y:S01]  /*9220*/  @!P0 LEA.HI.X R5, R18, R5, R205, 0x1, P6 ;  /* 0x0000000512058211 */ /* 0x000fe200030f0ccd */
[----:B------:R1:W-:Y:S04]  /*9230*/  @!P2 ST.E.128 desc[UR50][R14.64], RZ ;  /* 0x000000ff0e00a985 */ /* 0x0003e8000c101d32 */
[----:B------:R1:W-:Y:S04]  /*9240*/  @!P1 ST.E.128 desc[UR50][R20.64], RZ ;  /* 0x000000ff14009985 */ /* 0x0003e8000c101d32 */
[----:B------:R1:W-:Y:S02]  /*9250*/  @!P0 ST.E.128 desc[UR50][R4.64], RZ ;  /* 0x000000ff04008985 */ /* 0x0003e4000c101d32 */
.L_x_9466:
[----:B------:R-:W-:Y:S05]  /*9260*/  BSYNC B1 ;  /* 0x0000000000017941 */ /* 0x000fea0003800000 */
.L_x_9465:
[----:B------:R-:W-:Y:S01]  /*9270*/  VIADD R0, R8, 0x60 ;  /* 0x0000006008007836 */ /* 0x000fe20000000000 */
[----:B0-23--:R-:W0:Y:S04]  /*9280*/  SHFL.IDX PT, R3, R3, 0x3, 0x181f ;  /* 0x00781f0003037f89 */ /* 0x00de2800000e0000 */
[----:B------:R-:W-:Y:S01]  /*9290*/  ISETP.GE.AND P0, PT, R0, R13, PT ;  /* 0x0000000d0000720c */ /* 0x000fe20003f06270 */
[----:B-1--4-:R1:W2:-:S12]  /*92a0*/  SHFL.IDX PT, R5, R6, 0x3, 0x181f ;  /* 0x00781f0006057f89 */ /* 0x01229800000e0000 */
[----:B-1----:R-:W-:Y:S05]  /*92b0*/  @P0 BRA `(.L_x_9457) ;  /* 0x0000000000440947 */ /* 0x002fea0003800000 */
[----:B------:R-:W-:Y:S02]  /*92c0*/  ULDC UR4, c[0x0][0xac8] ;  /* 0x0002b20000047ab9 */ /* 0x000fe40000000800 */
[----:B------:R-:W-:Y:S02]  /*92d0*/  ISETP.GE.AND P3, PT, R2, UR4, PT ;  /* 0x0000000402007c0c */ /* 0x000fe4000bf66270 */
[----:B------:R-:W-:Y:S02]  /*92e0*/  ISETP.GE.AND P2, PT, R17, UR4, PT ;  /* 0x0000000411007c0c */ /* 0x000fe4000bf46270 */
[----:B------:R-:W-:Y:S02]  /*92f0*/  ISETP.GE.AND P1, PT, R16, UR4, PT ;  /* 0x0000000410007c0c */ /* 0x000fe4000bf26270 */
[----:B------:R-:W-:-:S07]  /*9300*/  ISETP.GE.AND P0, PT, R18, UR4, PT ;  /* 0x0000000412007c0c */ /* 0x000fce000bf06270 */
[-C--:B--2---:R-:W-:Y:S02]  /*9310*/  @!P3 LEA R8, P6, R2, R5.reuse, 0x1 ;  /* 0x000000050208b211 */ /* 0x084fe400078c08ff */
[CC--:B------:R-:W-:Y:S02]  /*9320*/  @!P2 LEA R10, P5, R17.reuse, R5.reuse, 0x1 ;  /* 0x00000005110aa211 */ /* 0x0c0fe400078a08ff */
[----:B------:R-:W-:Y:S02]  /*9330*/  @!P1 LEA R12, P4, R16, R5, 0x1 ;  /* 0x00000005100c9211 */ /* 0x000fe400078808ff */
[----:B0-----:R-:W-:Y:S02]  /*9340*/  @!P3 LEA.HI.X R9, R2, R3, R208, 0x1, P6 ;  /* 0x000000030209b211 */ /* 0x001fe400030f0cd0 */
        /* <DEDUP_REMOVED lines=8> */
.L_x_9457:
[----:B------:R-:W-:Y:S05]  /*93d0*/  BSYNC B0 ;  /* 0x0000000000007941 */ /* 0x000fea0003800000 */
.L_x_9448:
[----:B------:R-:W-:Y:S02]  /*93e0*/  ULDC UR4, c[0x0][0xc3c] ;  /* 0x00030f0000047ab9 */ /* 0x000fe40000000800 */
[----:B------:R-:W-:-:S13]  /*93f0*/  ISETP.GE.AND P0, PT, R7, UR4, PT ;  /* 0x0000000407007c0c */ /* 0x000fda000bf06270 */
[----:B------:R-:W-:Y:S05]  /*9400*/  @!P0 BRA `(.L_x_9467) ;  /* 0xffffff7800608947 */ /* 0x000fea000383ffff */
[----:B------:R-:W-:Y:S05]  /*9410*/  EXIT ;  /* 0x000000000000794d */ /* 0x000fea0003800000 */
.L_x_9420:
        /* <DEDUP_REMOVED lines=16> */
.L_x_9468:
        /* <DEDUP_REMOVED lines=40> */
.L_x_9474:
[----:B------:R-:W0:Y:S01]  /*97a0*/  LDC R2, c[0x0][0xc3c] ;  /* 0x00030f00ff027b82 */ /* 0x000e220000000800 */
[----:B------:R-:W-:-:S06]  /*97b0*/  UIADD3 UR4, UR4, 0x1f, URZ ;  /* 0x0000001f04047890 */ /* 0x000fcc000fffe03f */
[----:B0-----:R-:W-:-:S13]  /*97c0*/  ISETP.LE.AND P6, PT, R2, UR4, PT ;  /* 0x0000000402007c0c */ /* 0x001fda000bfc3270 */
[----:B------:R-:W-:Y:S05]  /*97d0*/  @P6 BRA `(.L_x_9471) ;  /* 0x0000000400246947 */ /* 0x000fea0003800000 */
[----:B------:R-:W-:Y:S01]  /*97e0*/  VIADD R7, R5, UR4 ;  /* 0x0000000405077c36 */ /* 0x000fe20008000000 */
[----:B------:R-:W-:Y:S01]  /*97f0*/  BSSY B0, `(.L_x_9472) ;  /* 0x0000007000007945 */ /* 0x000fe20003800000 */
[----:B------:R-:W-:-:S03]  /*9800*/  MOV R0, RZ ;  /* 0x000000ff00007202 */ /* 0x000fc60000000f00 */
[----:B------:R-:W-:-:S13]  /*9810*/  ISETP.GE.OR P6, PT, R7, R2, !P0 ;  /* 0x000000020700720c */ /* 0x000fda00047c6670 */
[----:B------:R-:W-:Y:S05]  /*9820*/  @P6 BRA `(.L_x_9473) ;  /* 0x00000000000c6947 */ /* 0x000fea0003800000 */
[----:B------:R-:W0:Y:S02]  /*9830*/  LDC.64 R2, c[0x0][0xc80] ;  /* 0x00032000ff027b82 */ /* 0x000e240000000a00 */
[----:B0-----:R-:W-:-:S05]  /*9840*/  IMAD.WIDE R2, R7, 0x4, R2 ;  /* 0x0000000407027825 */ /* 0x001fca00078e0202 */
[----:B------:R0:W5:Y:S02]  /*9850*/  LDG.E R0, desc[UR50][R2.64] ;  /* 0x0000003202007981 */ /* 0x000164000c1e1900 */
.L_x_9473:
[----:B------:R-:W-:Y:S05]  /*9860*/  BSYNC B0 ;  /* 0x0000000000007941 */ /* 0x000fea0003800000 */
.L_x_9472:
        /* <DEDUP_REMOVED lines=21> */
.L_x_9470:
        /* <DEDUP_REMOVED lines=15> */
.L_x_9475:
        /* <DEDUP_REMOVED lines=24> */
[----:B------:R-:W-:Y:S01]  /*9c30*/  IADD3 R17, -R2, RZ, RZ ;  /* 0x000000ff02117210 */ /* 0x000fe20007ffe1ff */
[----:B------:R-:W-:-:S04]  /*9c40*/  IMAD.MOV.U32 R18, RZ, RZ, R2 ;  /* 0x000000ffff127224 */ /* 0x000fc800078e0002 */
[----:B------:R-:W-:Y:S01]  /*9c50*/  IMAD R17, R10, R17, R11 ;  /* 0x000000110a117224 */ /* 0x000fe200078e020b */
[----:B------:R-:W-:Y:S06]  /*9c60*/  BRA `(.L_x_9476) ;  /* 0x0000000000147947 */ /* 0x000fec0003800000 */
.L_x_9471:
[----:B------:R-:W-:Y:S01]  /*9c70*/  ULDC UR4, c[0x0][0xc3c] ;  /* 0x00030f0000047ab9 */ /* 0x000fe20000000800 */
[----:B------:R-:W-:Y:S02]  /*9c80*/  IMAD.MOV.U32 R17, RZ, RZ, RZ ;  /* 0x000000ffff117224 */ /* 0x000fe400078e00ff */
[----:B------:R-:W-:Y:S02]  /*9c90*/  IMAD.U32 R16, RZ, RZ, UR6 ;  /* 0x00000006ff107e24 */ /* 0x000fe4000f8e00ff */
[----:B------:R-:W-:Y:S02]  /*9ca0*/  IMAD.MOV.U32 R18, RZ, RZ, RZ ;  /* 0x000000ffff127224 */ /* 0x000fe400078e00ff */
[----:B------:R-:W-:-:S07]  /*9cb0*/  IMAD.U32 R19, RZ, RZ, UR4 ;  /* 0x00000004ff137e24 */ /* 0x000fce000f8e00ff */
.L_x_9476:
[----:B------:R-:W-:-:S13]  /*9cc0*/  ISETP.NE.AND P0, PT, R5, RZ, PT ;  /* 0x000000ff0500720c */ /* 0x000fda0003f05270 */
[----:B------:R-:W0:Y:S01]  /*9cd0*/  @!P0 S2R R3, SR_CgaCtaId ;  /* 0x0000000000038919 */ /* 0x000e220000008800 */
[----:B------:R-:W-:-:S04]  /*9ce0*/  @!P0 MOV R0, 0x400 ;  /* 0x0000040000008802 */ /* 0x000fc80000000f00 */
[----:B0-----:R-:W-:-:S05]  /*9cf0*/  @!P0 LEA R0, R3, R0, 0x18 ;  /* 0x0000000003008211 */ /* 0x001fca00078ec0ff */
[----:B------:R0:W-:Y:S01]  /*9d00*/  @!P0 STS.128 [R0+0x228d0], R16 ;  /* 0x0228d01000008388 */ /* 0x0001e20000000c00 */
[----:B------:R-:W-:Y:S06]  /*9d10*/  BAR.ARV 0x5, 0x180 ;  /* 0x0146000000007b1d */ /* 0x000fec0000002000 */
.L_x_9469:
        /* <DEDUP_REMOVED lines=28> */
[C---:B------:R-:W-:Y:S02]  /*9ee0*/  LOP3.LUT R2, R3.reuse, 0x80, RZ, 0xfc, !PT ;  /* 0x0000008003027812 */ /* 0x040fe400078efcff */
[----:B---3--:R-:W-:-:S07]  /*9ef0*/  LOP3.LUT R0, R3, 0xc0, RZ, 0xfc, !PT ;  /* 0x000000c003007812 */ /* 0x008fce00078efcff */
.L_x_9538:
[----:B0-----:R-:W0:Y:S02]  /*9f00*/  LDC.64 R2, c[0x0][0xc88] ;  /* 0x00032200ff027b82 */ /* 0x001e240000000a00 */
[----:B0-----:R-:W-:-:S05]  /*9f10*/  IMAD.WIDE R2, R19, 0x4, R2 ;  /* 0x0000000413027825 */ /* 0x001fca00078e0202 */
[----:B--2---:R-:W2:Y:S01]  /*9f20*/  LDG.E R25, desc[UR50][R2.64] ;  /* 0x0000003202197981 */ /* 0x004ea2000c1e1900 */
[----:B------:R-:W-:Y:S05]  /*9f30*/  YIELD ;  /* 0x0000000000007946 */ /* 0x000fea0003800000 */
[----:B------:R-:W-:Y:S01]  /*9f40*/  ULDC.64 UR4, c[0x0][0xa28] ;  /* 0x00028a0000047ab9 */ /* 0x000fe20000000a00 */
[----:B------:R-:W-:Y:S01]  /*9f50*/  IMAD.MOV.U32 R30, RZ, RZ, RZ ;  /* 0x000000ffff1e7224 */ /* 0x000fe200078e00ff */
[----:B------:R-:W-:Y:S01]  /*9f60*/  ISETP.NE.U32.AND P0, PT, RZ, UR4, PT ;  /* 0x00000004ff007c0c */ /* 0x000fe2000bf05070 */
[----:B------:R-:W-:-:S03]  /*9f70*/  ULDC.64 UR6, c[0x0][0xa18] ;  /* 0x0002860000067ab9 */ /* 0x000fc60000000a00 */
[----:B------:R-:W-:Y:S02]  /*9f80*/  ISETP.NE.AND.EX P0, PT, RZ, UR5, PT, P0 ;  /* 0x00000005ff007c0c */ /* 0x000fe4000bf05300 */
        /* <DEDUP_REMOVED lines=18> */
[----:B------:R-:W2:Y:S05]  /*a0b0*/  @P2 LDG.E R0, desc[UR50][R2.64] ;  /* 0x0000003202002981 */ /* 0x000eaa000c1e1900 */
        /* <DEDUP_REMOVED lines=12> */
[----:B---3--:R-:W-:Y:S05]  /*a180*/  @P0 BRA `(.L_x_9478) ;  /* 0x0000000000200947 */ /* 0x008fea0003800000 */
[----:B------:R-:W-:Y:S02]  /*a190*/  ULDC UR4, c[0x0][0x288] ;  /* 0x0000a20000047ab9 */ /* 0x000fe40000000800 */
[----:B0-----:R-:W-:-:S05]  /*a1a0*/  IMAD.U32 R0, RZ, RZ, UR4 ;  /* 0x00000004ff007e24 */ /* 0x001fca000f8e00ff */
[----:B------:R1:W-:Y:S01]  /*a1b0*/  STL [R1+0x8], R0 ;  /* 0x0000080001007387 */ /* 0x0003e20000100800 */
[----:B------:R-:W-:Y:S05]  /*a1c0*/  @!P2 BRA `(.L_x_9478) ;  /* 0x000000000010a947 */ /* 0x000fea0003800000 */
[----:B------:R-:W2:Y:S04]  /*a1d0*/  LDG.E R5, desc[UR50][R2.64] ;  /* 0x0000003202057981 */ /* 0x000ea8000c1e1900 */
[----:B-1----:R-:W2:Y:S02]  /*a1e0*/  LDG.E R0, desc[UR50][R2.64+0x4] ;  /* 0x0000043202007981 */ /* 0x002ea4000c1e1900 */
[----:B--2---:R-:W-:-:S05]  /*a1f0*/  IADD3 R0, -R5, R0, RZ ;  /* 0x0000000005007210 */ /* 0x004fca0007ffe1ff */
[----:B------:R2:W-:Y:S02]  /*a200*/  STL [R1+0x8], R0 ;  /* 0x0000080001007387 */ /* 0x0005e40000100800 */
.L_x_9478:
        /* <DEDUP_REMOVED lines=9> */
.L_x_9479:
[----:B------:R-:W-:Y:S02]  /*a2a0*/  ULDC.64 UR4, c[0x0][0xa08] ;  /* 0x0002820000047ab9 */ /* 0x000fe40000000a00 */
[----:B------:R-:W-:-:S04]  /*a2b0*/  ISETP.NE.U32.AND P0, PT, RZ, UR4, PT ;  /* 0x00000004ff007c0c */ /* 0x000fc8000bf05070 */
[----:B------:R-:W-:-:S13]  /*a2c0*/  ISETP.NE.AND.EX P0, PT, RZ, UR5, PT, P0 ;  /* 0x00000005ff007c0c */ /* 0x000fda000bf05300 */
[----:B------:R-:W-:Y:S05]  /*a2d0*/  @!P0 BRA `(.L_x_9480) ;  /* 0x0000000000148947 */ /* 0x000fea0003800000 */
[----:B------:R-:W3:Y:S02]  /*a2e0*/  LDC.64 R2, c[0x0][0xa08] ;  /* 0x00028200ff027b82 */ /* 0x000ee40000000a00 */
[----:B---3--:R-:W-:-:S05]  /*a2f0*/  IMAD.WIDE R2, R28, 0x4, R2 ;  /* 0x000000041c027825 */ /* 0x008fca00078e0202 */
[----:B------:R-:W3:Y:S04]  /*a300*/  LDG.E R7, desc[UR50][R2.64] ;  /* 0x0000003202077981 */ /* 0x000ee8000c1e1900 */
[----:B012---:R-:W3:Y:S02]  /*a310*/  LDG.E R0, desc[UR50][R2.64+0x4] ;  /* 0x0000043202007981 */ /* 0x007ee4000c1e1900 */
[----:B---3--:R-:W-:-:S07]  /*a320*/  IMAD.IADD R7, R0, 0x1, -R7 ;  /* 0x0000000100077824 */ /* 0x008fce00078e0a07 */
.L_x_9480:
        /* <DEDUP_REMOVED lines=26> */
.L_x_9482:
        /* <DEDUP_REMOVED lines=20> */
.L_x_9485:
[----:B------:R-:W-:Y:S05]  /*a610*/  BSYNC B6 ;  /* 0x0000000000067941 */ /* 0x000fea0003800000 */
.L_x_9484:
        /* <DEDUP_REMOVED lines=20> */
.L_x_9488:
        /* <DEDUP_REMOVED lines=15> */
.L_x_9487:
[----:B------:R-:W-:Y:S05]  /*a850*/  BSYNC B6 ;  /* 0x0000000000067941 */ /* 0x000fea0003800000 */
.L_x_9486:
[----:B------:R-:W-:Y:S01]  /*a860*/  ULDC.64 UR4, c[0x0][0x9f8] ;  /* 0x00027e0000047ab9 */ /* 0x000fe20000000a00 */
[----:B------:R-:W1:Y:S01]  /*a870*/  S2R R20, SR_TID.X ;  /* 0x0000000000147919 */ /* 0x000e620000002100 */
[----:B------:R-:W-:Y:S01]  /*a880*/  ISETP.NE.U32.AND P0, PT, RZ, UR4, PT ;  /* 0x00000004ff007c0c */ /* 0x000fe2000bf05070 */
[----:B------:R-:W2:Y:S03]  /*a890*/  LDC R9, c[0x0][0x430] ;  /* 0x00010c00ff097b82 */ /* 0x000ea60000000800 */
[----:B------:R-:W-:-:S13]  /*a8a0*/  ISETP.NE.AND.EX P0, PT, RZ, UR5, PT, P0 ;  /* 0x00000005ff007c0c */ /* 0x000fda000bf05300 */
[----:B------:R-:W-:Y:S01]  /*a8b0*/  @P0 IADD3 R2, P1, R27, UR4, RZ ;  /* 0x000000041b020c10 */ /* 0x000fe2000ff3e0ff */
[----:B------:R-:W3:Y:S01]  /*a8c0*/  S2R R21, SR_TID.X ;  /* 0x0000000000157919 */ /* 0x000ee20000002100 */
[----:B------:R-:W-:Y:S01]  /*a8d0*/  VIADD R8, R33, 0xffffffff ;  /* 0xffffffff21087836 */ /* 0x000fe20000000000 */
[----:B------:R-:W-:Y:S01]  /*a8e0*/  ULDC UR4, c[0x0][0x320] ;  /* 0x0000c80000047ab9 */ /* 0x000fe20000000800 */
[----:B------:R-:W-:-:S05]  /*a8f0*/  @P0 IADD3.X R3, R31, UR5, RZ, P1, !PT ;  /* 0x000000051f030c10 */ /* 0x000fca0008ffe4ff */
[----:B------:R4:W4:Y:S01]  /*a900*/  @P0 LDG.E R28, desc[UR50][R2.64] ;  /* 0x00000032021c0981 */ /* 0x000922000c1e1900 */
[----:B--2---:R-:W-:Y:S02]  /*a910*/  ISETP.NE.AND P2, PT, R9, 0x1, PT ;  /* 0x000000010900780c */ /* 0x004fe40003f45270 */
[----:B------:R-:W-:Y:S02]  /*a920*/  LOP3.LUT R23, R23, 0xffffff7f, RZ, 0xc0, !PT ;  /* 0xffffff7f17177812 */ /* 0x000fe400078ec0ff */
[----:B-1----:R-:W-:Y:S02]  /*a930*/  LOP3.LUT R20, R20, 0x7f, RZ, 0xc0, !PT ;  /* 0x0000007f14147812 */ /* 0x002fe400078ec0ff */
[----:B------:R-:W-:Y:S02]  /*a940*/  MOV R34, RZ ;  /* 0x000000ff00227202 */ /* 0x000fe40000000f00 */
[----:B------:R-:W-:-:S05]  /*a950*/  SHF.R.U32.HI R32, RZ, 0x3, R20 ;  /* 0x00000003ff207819 */ /* 0x000fca0000011614 */
[----:B------:R-:W1:Y:S01]  /*a960*/  @P2 LDC R4, c[0x0][0x434] ;  /* 0x00010d00ff042b82 */ /* 0x000e620000000800 */
[----:B------:R-:W-:-:S07]  /*a970*/  @P2 LOP3.LUT R23, R23, 0x80, RZ, 0xfc, !PT ;  /* 0x0000008017172812 */ /* 0x000fce00078efcff */
[----:B------:R-:W2:Y:S01]  /*a980*/  @P2 LDC R5, c[0x0][0x438] ;  /* 0x00010e00ff052b82 */ /* 0x000ea20000000800 */
[----:B---3--:R-:W-:-:S05]  /*a990*/  IMAD.SHL.U32 R20, R21, 0x10, RZ ;  /* 0x0000001015147824 */ /* 0x008fca00078e00ff */
[----:B------:R-:W-:Y:S02]  /*a9a0*/  LOP3.LUT R20, R32, 0x70, R20, 0xf8, !PT ;  /* 0x0000007020147812 */ /* 0x000fe400078ef814 */
[----:B------:R-:W3:Y:S03]  /*a9b0*/  S2R R32, SR_TID.X ;  /* 0x0000000000207919 */ /* 0x000ee60000002100 */
[----:B------:R-:W-:-:S05]  /*a9c0*/  IMAD R35, R8, 0x60, R20 ;  /* 0x0000006008237824 */ /* 0x000fca00078e0214 */
[C---:B------:R-:W-:Y:S01]  /*a9d0*/  ISETP.GE.AND P0, PT, R35.reuse, R36, PT ;  /* 0x000000242300720c */ /* 0x040fe20003f06270 */
[----:B------:R-:W-:-:S03]  /*a9e0*/  IMAD.IADD R35, R35, 0x1, R30 ;  /* 0x0000000123237824 */ /* 0x000fc600078e021e */
[----:B------:R-:W-:Y:S01]  /*a9f0*/  ISETP.GT.U32.OR P0, PT, R20, 0x5f, P0 ;  /* 0x0000005f1400780c */ /* 0x000fe20000704470 */
[----:B-1----:R-:W-:-:S04]  /*aa00*/  @P2 IMAD.HI.U32 R4, R35, R4, RZ ;  /* 0x0000000423042227 */ /* 0x002fc800078e00ff */
[----:B------:R-:W-:Y:S01]  /*aa10*/  IMAD.MOV.U32 R0, RZ, RZ, R35 ;  /* 0x000000ffff007224 */ /* 0x000fe200078e0023 */
[----:B--2---:R-:W-:-:S07]  /*aa20*/  @P2 SHF.R.U32.HI R0, RZ, R5, R4 ;  /* 0x00000005ff002219 */ /* 0x004fce0000011604 */
[----:B------:R-:W1:Y:S01]  /*aa30*/  @!P0 LDC.64 R4, c[0x0][0x428] ;  /* 0x00010a00ff048b82 */ /* 0x000e620000000a00 */
[--C-:B----4-:R-:W-:Y:S01]  /*aa40*/  @!P0 SHF.R.S32.HI R3, RZ, 0x1f, R0.reuse ;  /* 0x0000001fff038819 */ /* 0x110fe20000011400 */
[----:B------:R-:W-:-:S06]  /*aa50*/  @!P0 IMAD.MOV.U32 R2, RZ, RZ, R0 ;  /* 0x000000ffff028224 */ /* 0x000fcc00078e0000 */
[----:B------:R-:W2:Y:S01]  /*aa60*/  @!P0 LDC.64 R6, c[0x0][0x418] ;  /* 0x00010600ff068b82 */ /* 0x000ea20000000a00 */
[----:B---3--:R-:W-:-:S05]  /*aa70*/  IMAD.SHL.U32 R32, R32, 0x8, RZ ;  /* 0x0000000820207824 */ /* 0x008fca00078e00ff */
[----:B------:R-:W-:-:S04]  /*aa80*/  LOP3.LUT R32, R32, 0x38, RZ, 0xc0, !PT ;  /* 0x0000003820207812 */ /* 0x000fc800078ec0ff */
[----:B------:R-:W-:-:S04]  /*aa90*/  LOP3.LUT R11, R32, 0x40, RZ, 0xfc, !PT ;  /* 0x00000040200b7812 */ /* 0x000fc800078efcff */
[----:B------:R-:W-:Y:S02]  /*aaa0*/  ISETP.GE.AND P3, PT, R11, UR4, PT ;  /* 0x000000040b007c0c */ /* 0x000fe4000bf66270 */
[C---:B------:R-:W-:Y:S02]  /*aab0*/  LOP3.LUT R10, R32.reuse, 0x80, RZ, 0xfc, !PT ;  /* 0x00000080200a7812 */ /* 0x040fe400078efcff */
[----:B------:R-:W-:Y:S01]  /*aac0*/  LOP3.LUT R23, R23, 0xfffffff7, RZ, 0xc0, !PT ;  /* 0xfffffff717177812 */ /* 0x000fe200078ec0ff */
[----:B------:R-:W-:Y:S01]  /*aad0*/  IMAD.MOV R0, RZ, RZ, -R0 ;  /* 0x000000ffff007224 */ /* 0x000fe200078e0a00 */
[----:B------:R-:W-:-:S07]  /*aae0*/  ISETP.GE.AND P2, PT, R32, UR4, PT ;  /* 0x0000000420007c0c */ /* 0x000fce000bf46270 */
[----:B------:R-:W-:Y:S01]  /*aaf0*/  @P3 LOP3.LUT R23, R23, 0x8, RZ, 0xfc, !PT ;  /* 0x0000000817173812 */ /* 0x000fe200078efcff */
[----:B------:R-:W-:-:S03]  /*ab00*/  IMAD R35, R9, R0, R35 ;  /* 0x0000000009237224 */ /* 0x000fc600078e0223 */
[----:B------:R-:W-:Y:S02]  /*ab10*/  LOP3.LUT R23, R23, 0xffffffef, RZ, 0xc0, !PT ;  /* 0xffffffef17177812 */ /* 0x000fe400078ec0ff */
[----:B------:R-:W-:Y:S02]  /*ab20*/  LOP3.LUT R9, R32, 0xc0, RZ, 0xfc, !PT ;  /* 0x000000c020097812 */ /* 0x000fe400078efcff */
[----:B------:R-:W-:Y:S01]  /*ab30*/  LOP3.LUT R23, R23, 0xfffffffb, RZ, 0xc0, !PT ;  /* 0xfffffffb17177812 */ /* 0x000fe200078ec0ff */
[----:B------:R-:W-:Y:S01]  /*ab40*/  UMOV UR5, 0xffffffff ;  /* 0xffffffff00057882 */ /* 0x000fe20000000000 */
[----:B------:R-:W-:Y:S01]  /*ab50*/  SHF.R.S32.HI R31, RZ, 0x1f, R28 ;  /* 0x0000001fff1f7819 */ /* 0x000fe2000001141c */
[----:B-1----:R-:W-:-:S04]  /*ab60*/  @!P0 IMAD.WIDE.U32 R2, R28, R4, R2 ;  /* 0x000000041c028225 */ /* 0x002fc800078e0002 */
[----:B------:R-:W-:Y:S01]  /*ab70*/  @!P0 IMAD R4, R31, R4, RZ ;  /* 0x000000041f048224 */ /* 0x000fe200078e02ff */
[----:B--2---:R-:W-:-:S03]  /*ab80*/  @!P0 LEA R6, P1, R2, R6, 0x2 ;  /* 0x0000000602068211 */ /* 0x004fc600078210ff */
[----:B------:R-:W-:-:S04]  /*ab90*/  @!P0 IMAD R5, R28, R5, R4 ;  /* 0x000000051c058224 */ /* 0x000fc800078e0204 */
[----:B------:R-:W-:-:S05]  /*aba0*/  @!P0 IMAD.IADD R5, R3, 0x1, R5 ;  /* 0x0000000103058824 */ /* 0x000fca00078e0205 */
[----:B------:R-:W-:Y:S02]  /*abb0*/  @!P0 LEA.HI.X R7, R2, R7, R5, 0x2, P1 ;  /* 0x0000000702078211 */ /* 0x000fe400008f1405 */
[----:B------:R-:W-:-:S03]  /*abc0*/  ISETP.GE.AND P1, PT, R10, UR4, PT ;  /* 0x000000040a007c0c */ /* 0x000fc6000bf26270 */
[----:B------:R1:W5:Y:S01]  /*abd0*/  @!P0 LDG.E R34, desc[UR50][R6.64] ;  /* 0x0000003206228981 */ /* 0x000362000c1e1900 */
[----:B------:R-:W-:-:S09]  /*abe0*/  ISETP.GE.AND P0, PT, R9, UR4, PT ;  /* 0x0000000409007c0c */ /* 0x000fd2000bf06270 */
[----:B------:R-:W-:-:S04]  /*abf0*/  @P1 LOP3.LUT R23, R23, 0x4, RZ, 0xfc, !PT ;  /* 0x0000000417171812 */ /* 0x000fc800078efcff */
[----:B------:R-:W-:-:S04]  /*ac00*/  @P2 LOP3.LUT R23, R23, 0x10, RZ, 0xfc, !PT ;  /* 0x0000001017172812 */ /* 0x000fc800078efcff */
[----:B------:R-:W-:-:S04]  /*ac10*/  LOP3.LUT R23, R23, 0xfffffffd, RZ, 0xc0, !PT ;  /* 0xfffffffd17177812 */ /* 0x000fc800078ec0ff */
[----:B------:R-:W-:Y:S01]  /*ac20*/  @P0 LOP3.LUT R23, R23, 0x2, RZ, 0xfc, !PT ;  /* 0x0000000217170812 */ /* 0x000fe200078efcff */
[----:B-1----:R-:W-:Y:S06]  /*ac30*/  BRA.DIV UR5, `(.L_x_9489) ;  /* 0x0000003e05047947 */ /* 0x002fec000b800000 */
.L_x_9555:
[----:B------:R-:W-:Y:S01]  /*ac40*/  IMAD.U32 R0, RZ, RZ, UR36 ;  /* 0x00000024ff007e24 */ /* 0x000fe2000f8e00ff */
[----:B------:R-:W-:Y:S02]  /*ac50*/  ISETP.GT.U32.AND P1, PT, R20, 0x5f, PT ;  /* 0x0000005f1400780c */ /* 0x000fe40003f24070 */
[----:B------:R-:W-:Y:S02]  /*ac60*/  LOP3.LUT R23, R23, 0xffffffbf, RZ, 0xc0, !PT ;  /* 0xffffffbf17177812 */ /* 0x000fe400078ec0ff */
[----:B------:R-:W-:Y:S02]  /*ac70*/  ISETP.NE.AND P0, PT, R0, 0x3, PT ;  /* 0x000000030000780c */ /* 0x000fe40003f05270 */
[----:B------:R-:W-:Y:S02]  /*ac80*/  SHF.R.S32.HI R27, RZ, 0x1f, R18 ;  /* 0x0000001fff1b7819 */ /* 0x000fe40000011412 */
[----:B------:R-:W-:-:S09]  /*ac90*/  SEL R6, RZ, 0x1, P2 ;  /* 0x00000001ff067807 */ /* 0x000fd20001000000 */
[----:B------:R-:W-:-:S04]  /*aca0*/  @P0 LOP3.LUT R23, R23, 0x40, RZ, 0xfc, !PT ;  /* 0x0000004017170812 */ /* 0x000fc800078efcff */
[----:B------:R-:W-:-:S04]  /*acb0*/  LOP3.LUT R23, R23, 0xffffffdf, RZ, 0xc0, !PT ;  /* 0xffffffdf17177812 */ /* 0x000fc800078ec0ff */
[----:B------:R-:W-:Y:S01]  /*acc0*/  @P1 LOP3.LUT R23, R23, 0x20, RZ, 0xfc, !PT ;  /* 0x0000002017171812 */ /* 0x000fe200078efcff */
[----:B------:R-:W-:Y:S06]  /*acd0*/  @!P0 BRA `(.L_x_9490) ;  /* 0x0000000000048947 */ /* 0x000fec0003800000 */
[----:B------:R-:W-:Y:S01]  /*ace0*/  BPT.TRAP 0x1 ;  /* 0x000000040000795c */ /* 0x000fe20000300000 */
.L_x_9490:
[----:B0-----:R-:W-:Y:S01]  /*acf0*/  IMAD R33, R24, 0x8, R22 ;  /* 0x0000000818217824 */ /* 0x001fe200078e0216 */
[----:B------:R-:W-:Y:S01]  /*ad00*/  SHF.L.U32 R0, R26, 0x1f, RZ ;  /* 0x0000001f1a007819 */ /* 0x000fe200000006ff */
[----:B------:R-:W-:Y:S03]  /*ad10*/  BSSY B0, `(.L_x_9491) ;  /* 0x0000003000007945 */ /* 0x000fe60003800000 */
[----:B------:R-:W0:Y:S02]  /*ad20*/  SYNCS.PHASECHK.TRANS64.TRYWAIT P0, [R33+URZ+0x22840], R0 ;  /* 0x02284000210075a7 */ /* 0x000e24000800017f */
[----:B0-----:R-:W-:Y:S05]  /*ad30*/  @!P0 BRA `(.L_x_9492) ;  /* 0x0000003800f48947 */ /* 0x001fea0003800000 */
.L_x_9556:
[----:B------:R-:W-:Y:S05]  /*ad40*/  BSYNC B0 ;  /* 0x0000000000007941 */ /* 0x000fea0003800000 */
.L_x_9491:
[----:B0-----:R-:W-:Y:S01]  /*ad50*/  SHF.R.S32.HI R0, RZ, 0x1f, R35 ;  /* 0x0000001fff007819 */ /* 0x001fe20000011423 */
[----:B------:R-:W-:Y:S01]  /*ad60*/  ULDC.64 UR4, c[0x0][0x300] ;  /* 0x0000c00000047ab9 */ /* 0x000fe20000000a00 */
[----:B-----5:R-:W-:Y:S01]  /*ad70*/  SHF.R.S32.HI R4, RZ, 0x1f, R34 ;  /* 0x0000001fff047819 */ /* 0x020fe20000011422 */
[----:B------:R-:W-:Y:S01]  /*ad80*/  IMAD.WIDE.U32 R2, R35, UR4, RZ ;  /* 0x0000000423027c25 */ /* 0x000fe2000f8e00ff */
[----:B------:R-:W-:Y:S01]  /*ad90*/  LOP3.LUT R23, R23, 0xfffffffe, RZ, 0xc0, !PT ;  /* 0xfffffffe17177812 */ /* 0x000fe200078ec0ff */
[----:B------:R0:W-:Y:S02]  /*ada0*/  STL [R1+0x1c], R0 ;  /* 0x00001c0001007387 */ /* 0x0001e40000100800 */
[----:B------:R-:W-:Y:S02]  /*adb0*/  IMAD R32, R8, -0x60, R36 ;  /* 0xffffffa008207824 */ /* 0x000fe400078e0224 */
        /* <DEDUP_REMOVED lines=23> */
[----:B------:R-:W-:-:S05]  /*af30*/  IMAD.IADD R32, R32, 0x1, -R7 ;  /* 0x0000000120207824 */ /* 0x000fca00078e0a07 */
        /* <DEDUP_REMOVED lines=59> */
.L_x_9570:
[----:B------:R-:W-:-:S13]  /*b2f0*/  ISETP.GE.AND P0, PT, R32, 0x51, PT ;  /* 0x000000512000780c */ /* 0x000fda0003f06270 */
[----:B01----:R-:W-:Y:S01]  /*b300*/  @P0 LEA R2, P1, R9, R0, 0x1 ;  /* 0x0000000009020211 */ /* 0x003fe200078208ff */
[----:B------:R-:W-:-:S03]  /*b310*/  @P0 IMAD R5, R5, 0x2, R22 ;  /* 0x0000000205050824 */ /* 0x000fc600078e0216 */
[----:B------:R-:W-:-:S05]  /*b320*/  @P0 IADD3.X R3, RZ, R4, RZ, P1, !PT ;  /* 0x00000004ff030210 */ /* 0x000fca0000ffe4ff */
[----:B------:R-:W-:Y:S01]  /*b330*/  @!PT LDS RZ, [RZ] ;  /* 0x00000000fffff984 */ /* 0x000fe20000000800 */
[----:B------:R-:W-:Y:S01]  /*b340*/  @!PT LDS RZ, [RZ] ;  /* 0x00000000fffff984 */ /* 0x000fe20000000800 */
[----:B------:R-:W-:Y:S01]  /*b350*/  @!PT LDS RZ, [RZ] ;  /* 0x00000000fffff984 */ /* 0x000fe20000000800 */
[----:B------:R0:W-:Y:S01]  /*b360*/  @P0 LDGSTS.E.BYPASS.LTC128B.128 [R5+0x1ec00], desc[UR50][R2.64], !P2 ;  /* 0x1ec0000002050fae */ /* 0x0001e2000d101d72 */
[----:B------:R-:W-:Y:S01]  /*b370*/  PLOP3.LUT P0, PT, PT, PT, PT, 0x80, 0x0 ;  /* 0x000000000000781c */ /* 0x000fe20003f0f070 */
[----:B------:R-:W-:-:S12]  /*b380*/  NOP ;  /* 0x0000000000007918 */ /* 0x000fd80000000000 */
.L_x_9494:
        /* <DEDUP_REMOVED lines=11> */
.L_x_9495:
[----:B------:R1:W5:Y:S01]  /*b440*/  LDL.LU R4, [R1+0x4] ;  /* 0x0000040001047983 */ /* 0x0003620000300800 */
[C---:B------:R-:W-:Y:S01]  /*b450*/  LOP3.LUT P3, RZ, R23.reuse, 0x8, RZ, 0xc0, !PT ;  /* 0x0000000817ff7812 */ /* 0x040fe2000786c0ff */
[----:B------:R1:W-:Y:S02]  /*b460*/  SYNCS.ARRIVE.TRANS64.A1T0 RZ, [R33+URZ+0x22830], RZ ;  /* 0x022830ff21ff79a7 */ /* 0x0003e4000810003f */
[----:B0-----:R1:W5:Y:S01]  /*b470*/  LDL.LU R3, [R1] ;  /* 0x0000000001037983 */ /* 0x0013620000300800 */
[----:B------:R-:W-:-:S13]  /*b480*/  LOP3.LUT P2, RZ, R23, 0x4, RZ, 0xc0, !PT ;  /* 0x0000000417ff7812 */ /* 0x000fda000784c0ff */
[----:B------:R-:W-:Y:S05]  /*b490*/  WARPSYNC.ALL ;  /* 0x0000000000007948 */ /* 0x000fea0003800000 */
[----:B------:R-:W-:Y:S01]  /*b4a0*/  BAR.SYNC.DEFER_BLOCKING 0x8, 0x180 ;  /* 0x0206000000007b1d */ /* 0x000fe20000010000 */
[C---:B------:R-:W-:Y:S02]  /*b4b0*/  LOP3.LUT P1, RZ, R23.reuse, 0x100, RZ, 0xc0, !PT ;  /* 0x0000010017ff7812 */ /* 0x040fe4000782c0ff */
[----:B------:R-:W-:Y:S02]  /*b4c0*/  LOP3.LUT P0, RZ, R23, 0x2, RZ, 0xc0, !PT ;  /* 0x0000000217ff7812 */ /* 0x000fe4000780c0ff */
[----:B------:R-:W-:Y:S01]  /*b4d0*/  SEL R0, RZ, 0x2, P3 ;  /* 0x00000002ff007807 */ /* 0x000fe20001800000 */
[----:B------:R-:W-:Y:S01]  /*b4e0*/  ULDC.64 UR4, c[0x0][0x298] ;  /* 0x0000a60000047ab9 */ /* 0x000fe20000000a00 */
[----:B------:R-:W-:Y:S01]  /*b4f0*/  SEL R2, RZ, 0x4, P2 ;  /* 0x00000004ff027807 */ /* 0x000fe20001000000 */
[----:B------:R-:W-:Y:S01]  /*b500*/  BSSY B6, `(.L_x_9496) ;  /* 0x0000022000067945 */ /* 0x000fe20003800000 */
[----:B------:R-:W-:-:S02]  /*b510*/  SEL R5, R25, RZ, !P1 ;  /* 0x000000ff19057207 */ /* 0x000fc40004800000 */
[----:B------:R-:W-:Y:S02]  /*b520*/  IADD3 R0, R2, R0, R6 ;  /* 0x0000000002007210 */ /* 0x000fe40007ffe006 */
[----:B------:R-:W-:Y:S01]  /*b530*/  SEL R25, RZ, 0x8, P0 ;  /* 0x00000008ff197807 */ /* 0x000fe20000000000 */
[----:B------:R0:W-:Y:S04]  /*b540*/  STL [R1+0x18], R5 ;  /* 0x0000180501007387 */ /* 0x0001e80000100800 */
[----:B------:R-:W-:Y:S01]  /*b550*/  IMAD.IADD R25, R0, 0x1, R25 ;  /* 0x0000000100197824 */ /* 0x000fe200078e0219 */
[----:B-----5:R-:W-:Y:S02]  /*b560*/  SEL R2, R4, RZ, !P1 ;  /* 0x000000ff04027207 */ /* 0x020fe40004800000 */
[----:B------:R-:W-:Y:S01]  /*b570*/  SHF.R.S32.HI R0, RZ, 0x1f, R3 ;  /* 0x0000001fff007819 */ /* 0x000fe20000011403 */
[----:B0-----:R-:W-:-:S02]  /*b580*/  IMAD.WIDE.U32 R4, R3, UR4, RZ ;  /* 0x0000000403047c25 */ /* 0x001fc4000f8e00ff */
[----:B------:R0:W-:Y:S02]  /*b590*/  STL [R1+0x4], R2 ;  /* 0x0000040201007387 */ /* 0x0001e40000100800 */
[----:B------:R-:W-:Y:S02]  /*b5a0*/  IMAD R0, R0, UR4, RZ ;  /* 0x0000000400007c24 */ /* 0x000fe4000f8e02ff */
[----:B------:R2:W-:Y:S02]  /*b5b0*/  STL.64 [R1+0x10], R4 ;  /* 0x0000100401007387 */ /* 0x0005e40000100a00 */
[----:B------:R-:W-:Y:S02]  /*b5c0*/  IMAD R0, R3, UR5, R0 ;  /* 0x0000000503007c24 */ /* 0x000fe4000f8e0200 */
[----:B0-----:R-:W-:Y:S02]  /*b5d0*/  VIADD R2, R22, 0x18400 ;  /* 0x0001840016027836 */ /* 0x001fe40000000000 */
[----:B------:R-:W-:-:S03]  /*b5e0*/  IMAD.IADD R0, R5, 0x1, R0 ;  /* 0x0000000105007824 */ /* 0x000fc600078e0200 */
[----:B------:R-:W-:Y:S02]  /*b5f0*/  LOP3.LUT P0, RZ, R2, 0x3ff, RZ, 0xc0, !PT ;  /* 0x000003ff02ff7812 */ /* 0x000fe4000780c0ff */
[----:B------:R2:W-:Y:S11]  /*b600*/  STL [R1], R0 ;  /* 0x0000000001007387 */ /* 0x0005f60000100800 */
[----:B--2---:R-:W-:Y:S05]  /*b610*/  @!P0 BRA `(.L_x_9497) ;  /* 0x0000000000408947 */ /* 0x004fea0003800000 */
        /* <DEDUP_REMOVED lines=16> */
.L_x_9497:
[----:B------:R-:W-:Y:S05]  /*b720*/  BSYNC B6 ;  /* 0x0000000000067941 */ /* 0x000fea0003800000 */
.L_x_9496:
[----:B------:R-:W2:Y:S01]  /*b730*/  LDL.LU R20, [R1] ;  /* 0x0000000001147983 */ /* 0x000ea20000300800 */
[----:B------:R-:W0:Y:S01]  /*b740*/  LDC R7, c[0x0][0x448] ;  /* 0x00011200ff077b82 */ /* 0x000e220000000800 */
[----:B------:R-:W-:Y:S02]  /*b750*/  ULDC.64 UR4, c[0x0][0x2d8] ;  /* 0x0000b60000047ab9 */ /* 0x000fe40000000a00 */
[----:B------:R-:W2:Y:S04]  /*b760*/  LDL.LU.64 R2, [R1+0x10] ;  /* 0x0000100001027983 */ /* 0x000ea80000300a00 */
[----:B------:R-:W3:Y:S04]  /*b770*/  LDL.LU R4, [R1+0x4] ;  /* 0x0000040001047983 */ /* 0x000ee80000300800 */
[----:B------:R-:W4:Y:S01]  /*b780*/  LDL.LU R21, [R1+0x18] ;  /* 0x0000180001157983 */ /* 0x000f220000300800 */
[----:B------:R-:W-:-:S02]  /*b790*/  IMAD R0, R27, UR4, RZ ;  /* 0x000000041b007c24 */ /* 0x000fc4000f8e02ff */
[----:B------:R-:W-:Y:S01]  /*b7a0*/  IMAD.SHL.U32 R17, R17, 0x80, RZ ;  /* 0x0000008011117824 */ /* 0x000fe200078e00ff */
[----:B------:R0:W5:Y:S01]  /*b7b0*/  LDL R10, [R1+0x8] ;  /* 0x00000800010a7983 */ /* 0x0001620000100800 */
[----:B------:R-:W-:Y:S01]  /*b7c0*/  IMAD R0, R18, UR5, R0 ;  /* 0x0000000512007c24 */ /* 0x000fe2000f8e0200 */
[----:B0-----:R-:W-:Y:S01]  /*b7d0*/  ISETP.NE.AND P0, PT, R7, 0x1, PT ;  /* 0x000000010700780c */ /* 0x001fe20003f05270 */
[----:B------:R-:W0:Y:S02]  /*b7e0*/  S2R R9, SR_TID.X ;  /* 0x0000000000097919 */ /* 0x000e240000002100 */
[----:B0-----:R-:W-:-:S05]  /*b7f0*/  IMAD.SHL.U32 R8, R9, 0x8, RZ ;  /* 0x0000000809087824 */ /* 0x001fca00078e00ff */
[----:B------:R-:W-:Y:S01]  /*b800*/  LOP3.LUT R8, R8, 0x38, RZ, 0xc0, !PT ;  /* 0x0000003808087812 */ /* 0x000fe200078ec0ff */
[----:B--2---:R-:W-:Y:S02]  /*b810*/  IMAD.MOV.U32 R3, RZ, RZ, R20 ;  /* 0x000000ffff037224 */ /* 0x004fe400078e0014 */
[----:B------:R-:W0:Y:S01]  /*b820*/  S2R R20, SR_TID.X ;  /* 0x0000000000147919 */ /* 0x000e220000002100 */
[----:B------:R-:W-:Y:S01]  /*b830*/  IMAD.WIDE.U32 R2, R18, UR4, R2 ;  /* 0x0000000412027c25 */ /* 0x000fe2000f8e0002 */
[----:B------:R-:W-:-:S03]  /*b840*/  ULDC.64 UR4, c[0x0][0x2e0] ;  /* 0x0000b80000047ab9 */ /* 0x000fc60000000a00 */
[----:B------:R-:W-:Y:S02]  /*b850*/  IMAD.IADD R3, R3, 0x1, R0 ;  /* 0x0000000103037824 */ /* 0x000fe400078e0200 */
[----:B---3--:R-:W-:Y:S02]  /*b860*/  IMAD R0, R4, UR4, RZ ;  /* 0x0000000404007c24 */ /* 0x008fe4000f8e02ff */
[C---:B----4-:R-:W-:Y:S01]  /*b870*/  IMAD.WIDE.U32 R2, R21.reuse, UR4, R2 ;  /* 0x0000000415027c25 */ /* 0x050fe2000f8e0002 */
[----:B------:R-:W2:Y:S03]  /*b880*/  @P0 LDC R4, c[0x0][0x44c] ;  /* 0x00011300ff040b82 */ /* 0x000ea60000000800 */
[----:B------:R-:W-:Y:S01]  /*b890*/  IMAD R0, R21, UR5, R0 ;  /* 0x0000000515007c24 */ /* 0x000fe2000f8e0200 */
[----:B------:R-:W-:-:S03]  /*b8a0*/  ULDC.64 UR4, c[0x0][0x2d0] ;  /* 0x0000b40000047ab9 */ /* 0x000fc60000000a00 */
[----:B------:R-:W-:Y:S02]  /*b8b0*/  IMAD.IADD R3, R3, 0x1, R0 ;  /* 0x0000000103037824 */ /* 0x000fe400078e0200 */
[----:B------:R-:W3:Y:S01]  /*b8c0*/  @P0 LDC R0, c[0x0][0x450] ;  /* 0x00011400ff000b82 */ /* 0x000ee20000000800 */
[C---:B0-----:R-:W-:Y:S01]  /*b8d0*/  LOP3.LUT R21, R20.reuse, 0x7f, RZ, 0xc0, !PT ;  /* 0x0000007f14157812 */ /* 0x041fe200078ec0ff */
[----:B------:R-:W-:-:S03]  /*b8e0*/  IMAD.SHL.U32 R20, R20, 0x10, RZ ;  /* 0x0000001014147824 */ /* 0x000fc600078e00ff */
[----:B------:R-:W-:-:S04]  /*b8f0*/  SHF.R.U32.HI R21, RZ, 0x3, R21 ;  /* 0x00000003ff157819 */ /* 0x000fc80000011615 */
[----:B------:R-:W-:-:S04]  /*b900*/  LOP3.LUT R20, R21, 0x70, R20, 0xf8, !PT ;  /* 0x0000007015147812 */ /* 0x000fc800078ef814 */
[----:B------:R-:W-:-:S05]  /*b910*/  LOP3.LUT R5, R20, R17, RZ, 0xfc, !PT ;  /* 0x0000001114057212 */ /* 0x000fca00078efcff */
[----:B--2---:R-:W-:Y:S01]  /*b920*/  @P0 IMAD.HI.U32 R6, R5, R4, RZ ;  /* 0x0000000405060227 */ /* 0x004fe200078e00ff */
[----:B------:R-:W-:-:S04]  /*b930*/  MOV R4, R5 ;  /* 0x0000000500047202 */ /* 0x000fc80000000f00 */
[----:B---3--:R-:W-:-:S05]  /*b940*/  @P0 SHF.R.U32.HI R4, RZ, R0, R6 ;  /* 0x00000000ff040219 */ /* 0x008fca0000011606 */
        /* <DEDUP_REMOVED lines=23> */
[----:B-----5:R-:W-:Y:S02]  /*bac0*/  IMAD R5, R10, R7, RZ ;  /* 0x000000070a057224 */ /* 0x020fe400078e02ff */
[----:B------:R-:W-:Y:S01]  /*bad0*/  IMAD.IADD R17, R9, 0x1, R17 ;  /* 0x0000000109117824 */ /* 0x000fe200078e0211 */
[----:B------:R-:W2:Y:S03]  /*bae0*/  SHFL.IDX PT, R2, R4, RZ, 0x181f ;  /* 0x00181fff04027589 */ /* 0x000ea600000e0000 */
[C---:B------:R-:W-:Y:S01]  /*baf0*/  VIADD R6, R17.reuse, 0x10 ;  /* 0x0000001011067836 */ /* 0x040fe20000000000 */
[----:B------:R-:W-:-:S13]  /*bb00*/  ISETP.GE.AND P0, PT, R17, R5, PT ;  /* 0x000000051100720c */ /* 0x000fda0003f06270 */
[----:B0-----:R-:W-:-:S05]  /*bb10*/  @!P0 LEA R3, P2, R8, R3, 0x1 ;  /* 0x0000000308038211 */ /* 0x001fca00078408ff */
[----:B--2---:R-:W-:-:S05]  /*bb20*/  @!P0 IMAD.X R2, RZ, RZ, R2, P2 ;  /* 0x000000ffff028224 */ /* 0x004fca00010e0602 */
[----:B------:R-:W-:-:S04]  /*bb30*/  @!P0 LOP3.LUT R3, R3, R2, RZ, 0x3c, !PT ;  /* 0x0000000203038212 */ /* 0x000fc800078e3cff */
[----:B------:R-:W-:-:S04]  /*bb40*/  @!P0 LOP3.LUT R2, R3, R2, RZ, 0x3c, !PT ;  /* 0x0000000203028212 */ /* 0x000fc800078e3cff */
[----:B------:R-:W-:-:S05]  /*bb50*/  @!P0 LOP3.LUT R3, R3, R2, RZ, 0x3c, !PT ;  /* 0x0000000203038212 */ /* 0x000fca00078e3cff */
[----:B------:R-:W-:Y:S01]  /*bb60*/  @!PT LDS RZ, [RZ] ;  /* 0x00000000fffff984 */ /* 0x000fe20000000800 */
[----:B------:R0:W-:Y:S01]  /*bb70*/  @!P0 LDGSTS.E.BYPASS.LTC128B.128 [R37+0x18400], desc[UR50][R2.64], !P1 ;  /* 0x1840000002258fae */ /* 0x0001e2000c901d72 */
[----:B------:R-:W-:Y:S01]  /*bb80*/  ISETP.GE.AND P0, PT, R6, R5, PT ;  /* 0x000000050600720c */ /* 0x000fe20003f06270 */
[----:B------:R-:W-:Y:S02]  /*bb90*/  VIADD R6, R17, 0x20 ;  /* 0x0000002011067836 */ /* 0x000fe40000000000 */
[----:B0-----:R-:W0:Y:S04]  /*bba0*/  SHFL.IDX PT, R3, R0, 0x1, 0x181f ;  /* 0x00381f0000037f89 */ /* 0x001e2800000e0000 */
[----:B------:R-:W2:Y:S06]  /*bbb0*/  SHFL.IDX PT, R2, R4, 0x1, 0x181f ;  /* 0x00381f0004027f89 */ /* 0x000eac00000e0000 */
[----:B0-----:R-:W-:-:S05]  /*bbc0*/  @!P0 LEA R3, P2, R8, R3, 0x1 ;  /* 0x0000000308038211 */ /* 0x001fca00078408ff */
[----:B--2---:R-:W-:-:S05]  /*bbd0*/  @!P0 IMAD.X R2, RZ, RZ, R2, P2 ;  /* 0x000000ffff028224 */ /* 0x004fca00010e0602 */
[----:B------:R-:W-:-:S04]  /*bbe0*/  @!P0 LOP3.LUT R3, R3, R2, RZ, 0x3c, !PT ;  /* 0x0000000203038212 */ /* 0x000fc800078e3cff */
[----:B------:R-:W-:-:S04]  /*bbf0*/  @!P0 LOP3.LUT R2, R3, R2, RZ, 0x3c, !PT ;  /* 0x0000000203028212 */ /* 0x000fc800078e3cff */
[----:B------:R-:W-:-:S05]  /*bc00*/  @!P0 LOP3.LUT R3, R3, R2, RZ, 0x3c, !PT ;  /* 0x0000000203038212 */ /* 0x000fca00078e3cff */
[----:B------:R0:W-:Y:S01]  /*bc10*/  @!P0 LDGSTS.E.BYPASS.LTC128B.128 [R37+0x18c00], desc[UR50][R2.64], !P1 ;  /* 0x18c0000002258fae */ /* 0x0001e2000c901d72 */
[----:B------:R-:W-:Y:S01]  /*bc20*/  ISETP.GE.AND P0, PT, R6, R5, PT ;  /* 0x000000050600720c */ /* 0x000fe20003f06270 */
[----:B------:R-:W-:Y:S02]  /*bc30*/  VIADD R6, R17, 0x30 ;  /* 0x0000003011067836 */ /* 0x000fe40000000000 */
[----:B0-----:R-:W0:Y:S04]  /*bc40*/  SHFL.IDX PT, R3, R0, 0x2, 0x181f ;  /* 0x00581f0000037f89 */ /* 0x001e2800000e0000 */
[----:B------:R-:W2:Y:S06]  /*bc50*/  SHFL.IDX PT, R2, R4, 0x2, 0x181f ;  /* 0x00581f0004027f89 */ /* 0x000eac00000e0000 */
[----:B0-----:R-:W-:-:S04]  /*bc60*/  @!P0 LEA R3, P2, R8, R3, 0x1 ;  /* 0x0000000308038211 */ /* 0x001fc800078408ff */
[----:B--2---:R-:W-:-:S04]  /*bc70*/  @!P0 IADD3.X R2, RZ, R2, RZ, P2, !PT ;  /* 0x00000002ff028210 */ /* 0x004fc800017fe4ff */
        /* <DEDUP_REMOVED lines=34> */
[----:B------:R-:W-:-:S03]  /*bea0*/  ISETP.GE.AND P0, PT, R6, R5, PT ;  /* 0x000000050600720c */ /* 0x000fc60003f06270 */
[----:B0-----:R-:W0:Y:S04]  /*beb0*/  SHFL.IDX PT, R3, R0, 0x6, 0x181f ;  /* 0x00d81f0000037f89 */ /* 0x001e2800000e0000 */
[----:B------:R-:W2:Y:S04]  /*bec0*/  SHFL.IDX PT, R2, R4, 0x6, 0x181f ;  /* 0x00d81f0004027f89 */ /* 0x000ea800000e0000 */
[----:B------:R-:W3:Y:S04]  /*bed0*/  SHFL.IDX PT, R4, R4, 0x7, 0x181f ;  /* 0x00f81f0004047f89 */ /* 0x000ee800000e0000 */
[----:B------:R-:W4:Y:S01]  /*bee0*/  SHFL.IDX PT, R0, R0, 0x7, 0x181f ;  /* 0x00f81f0000007f89 */ /* 0x000f2200000e0000 */
[----:B0-----:R-:W-:-:S05]  /*bef0*/  @!P0 LEA R3, P2, R8, R3, 0x1 ;  /* 0x0000000308038211 */ /* 0x001fca00078408ff */
[----:B--2---:R-:W-:-:S05]  /*bf00*/  @!P0 IMAD.X R2, RZ, RZ, R2, P2 ;  /* 0x000000ffff028224 */ /* 0x004fca00010e0602 */
[----:B------:R-:W-:-:S04]  /*bf10*/  @!P0 LOP3.LUT R3, R3, R2, RZ, 0x3c, !PT ;  /* 0x0000000203038212 */ /* 0x000fc800078e3cff */
[----:B------:R-:W-:-:S04]  /*bf20*/  @!P0 LOP3.LUT R2, R3, R2, RZ, 0x3c, !PT ;  /* 0x0000000203028212 */ /* 0x000fc800078e3cff */
[----:B------:R-:W-:-:S05]  /*bf30*/  @!P0 LOP3.LUT R3, R3, R2, RZ, 0x3c, !PT ;  /* 0x0000000203038212 */ /* 0x000fca00078e3cff */
[----:B---34-:R0:W-:Y:S02]  /*bf40*/  @!P0 LDGSTS.E.BYPASS.LTC128B.128 [R37+0x1b400], desc[UR50][R2.64], !P1 ;  /* 0x1b40000002258fae */ /* 0x0181e4000c901d72 */
.L_x_9587:
[----:B------:R-:W-:-:S05]  /*bf50*/  VIADD R17, R17, 0x70 ;  /* 0x0000007011117836 */ /* 0x000fca0000000000 */
[----:B------:R-:W-:-:S13]  /*bf60*/  ISETP.GE.AND P0, PT, R17, R5, PT ;  /* 0x000000051100720c */ /* 0x000fda0003f06270 */
        /* <DEDUP_REMOVED lines=8> */
.L_x_9499:
        /* <DEDUP_REMOVED lines=18> */
.L_x_9588:
[----:B------:R-:W-:Y:S05]  /*c110*/  BSYNC B0 ;  /* 0x0000000000007941 */ /* 0x000fea0003800000 */
.L_x_9500:
[----:B------:R-:W-:-:S05]  /*c120*/  IMAD.U32 R0, RZ, RZ, UR36 ;  /* 0x00000024ff007e24 */ /* 0x000fca000f8e00ff */
[----:B------:R-:W-:-:S13]  /*c130*/  ISETP.NE.AND P0, PT, R0, 0x3, PT ;  /* 0x000000030000780c */ /* 0x000fda0003f05270 */
[----:B------:R-:W-:Y:S05]  /*c140*/  @!P0 BRA `(.L_x_9502) ;  /* 0x0000000000048947 */ /* 0x000fea0003800000 */
[----:B------:R-:W-:Y:S01]  /*c150*/  BPT.TRAP 0x1 ;  /* 0x000000040000795c */ /* 0x000fe20000300000 */
.L_x_9502:
[----:B------:R-:W-:Y:S01]  /*c160*/  SHF.L.U32 R0, R26, 0x1f, RZ ;  /* 0x0000001f1a007819 */ /* 0x000fe200000006ff */
[----:B------:R-:W-:Y:S03]  /*c170*/  BSSY B0, `(.L_x_9503) ;  /* 0x0000003000007945 */ /* 0x000fe60003800000 */
[----:B------:R-:W2:Y:S02]  /*c180*/  SYNCS.PHASECHK.TRANS64.TRYWAIT P0, [R33+URZ+0x22860], R0 ;  /* 0x02286000210075a7 */ /* 0x000ea4000800017f */
[----:B--2---:R-:W-:Y:S05]  /*c190*/  @!P0 BRA `(.L_x_9504) ;  /* 0x0000003800a88947 */ /* 0x004fea0003800000 */
.L_x_9589:
[----:B------:R-:W-:Y:S05]  /*c1a0*/  BSYNC B0 ;  /* 0x0000000000007941 */ /* 0x000fea0003800000 */
.L_x_9503:
[----:B------:R-:W2:Y:S01]  /*c1b0*/  LDL.LU R2, [R1+0x1c] ;  /* 0x00001c0001027983 */ /* 0x000ea20000300800 */
[----:B------:R-:W-:-:S03]  /*c1c0*/  ULDC.64 UR4, c[0x0][0x328] ;  /* 0x0000ca0000047ab9 */ /* 0x000fc60000000a00 */
[----:B------:R-:W3:Y:S01]  /*c1d0*/  LDL.LU R4, [R1+0x20] ;  /* 0x0000200001047983 */ /* 0x000ee20000300800 */
[----:B--2---:R-:W-:Y:S02]  /*c1e0*/  IMAD R0, R2, UR4, RZ ;  /* 0x0000000402007c24 */ /* 0x004fe4000f8e02ff */
[----:B0-----:R-:W-:-:S04]  /*c1f0*/  IMAD.WIDE.U32 R2, R35, UR4, RZ ;  /* 0x0000000423027c25 */ /* 0x001fc8000f8e00ff */
[----:B------:R-:W-:Y:S01]  /*c200*/  IMAD R5, R35, UR5, R0 ;  /* 0x0000000523057c24 */ /* 0x000fe2000f8e0200 */
        /* <DEDUP_REMOVED lines=15> */
[----:B------:R-:W-:Y:S01]  /*c300*/  LEA.HI.X R6, R2, UR5, R3, 0x1, P0 ;  /* 0x0000000502067c11 */ /* 0x000fe200080f0c03 */
[----:B------:R-:W-:Y:S08]  /*c310*/  BRA.DIV UR4, `(.L_x_9505) ;  /* 0x0000003a045c7947 */ /* 0x000ff0000b800000 */
[----:B------:R-:W0:Y:S01]  /*c320*/  S2R R2, SR_TID.X ;  /* 0x0000000000027919 */ /* 0x000e220000002100 */
[----:B------:R-:W-:Y:S02]  /*c330*/  LOP3.LUT R7, R25, 0x1, RZ, 0xc0, !PT ;  /* 0x0000000119077812 */ /* 0x000fe400078ec0ff */
[----:B------:R-:W-:Y:S01]  /*c340*/  LEA R4, R4, R22, 0x1 ;  /* 0x0000001604047211 */ /* 0x000fe200078e08ff */
[----:B------:R-:W2:Y:S01]  /*c350*/  SHFL.IDX PT, R14, R5, RZ, 0x181f ;  /* 0x00181fff050e7589 */ /* 0x000ea200000e0000 */
[----:B------:R-:W-:Y:S02]  /*c360*/  ISETP.NE.U32.AND P3, PT, R7, 0x1, PT ;  /* 0x000000010700780c */ /* 0x000fe40003f65070 */
[C---:B------:R-:W-:Y:S01]  /*c370*/  LOP3.LUT P2, RZ, R25.reuse, 0x2, RZ, 0xc0, !PT ;  /* 0x0000000219ff7812 */ /* 0x040fe2000784c0ff */
[----:B------:R-:W3:Y:S01]  /*c380*/  SHFL.IDX PT, R3, R6, RZ, 0x181f ;  /* 0x00181fff06037589 */ /* 0x000ee200000e0000 */
[----:B------:R-:W-:Y:S01]  /*c390*/  LOP3.LUT P1, RZ, R25, 0x4, RZ, 0xc0, !PT ;  /* 0x0000000419ff7812 */ /* 0x000fe2000782c0ff */
[----:B0-----:R-:W-:-:S05]  /*c3a0*/  IMAD.SHL.U32 R2, R2, 0x8, RZ ;  /* 0x0000000802027824 */ /* 0x001fca00078e00ff */
[----:B------:R-:W-:-:S05]  /*c3b0*/  LOP3.LUT R2, R2, 0x38, RZ, 0xc0, !PT ;  /* 0x0000003802027812 */ /* 0x000fca00078ec0ff */
[----:B------:R-:W-:-:S05]  /*c3c0*/  IMAD.SHL.U32 R0, R2, 0x2, RZ ;  /* 0x0000000202007824 */ /* 0x000fca00078e00ff */
[----:B--2---:R-:W-:Y:S02]  /*c3d0*/  IADD3 R2, P0, R14, R0, RZ ;  /* 0x000000000e027210 */ /* 0x004fe40007f1e0ff */
[----:B------:R-:W0:Y:S03]  /*c3e0*/  SHFL.IDX PT, R14, R5, 0x1, 0x181f ;  /* 0x00381f00050e7f89 */ /* 0x000e2600000e0000 */
[----:B---3--:R-:W-:Y:S01]  /*c3f0*/  IMAD.X R3, RZ, RZ, R3, P0 ;  /* 0x000000ffff037224 */ /* 0x008fe200000e0603 */
[----:B------:R-:W-:-:S13]  /*c400*/  ISETP.LT.OR P0, PT, R32, 0x1, P3 ;  /* 0x000000012000780c */ /* 0x000fda0001f01670 */
[----:B------:R-:W-:Y:S01]  /*c410*/  LDGSTS.E.BYPASS.LTC128B.128 [R4+0x400], desc[UR50][R2.64], !P0 ;  /* 0x0040000002047fae */ /* 0x000fe2000c101d72 */
[----:B------:R-:W-:-:S13]  /*c420*/  ISETP.LT.OR P0, PT, R32, 0x1, !P2 ;  /* 0x000000012000780c */ /* 0x000fda0005701670 */
[----:B------:R-:W-:Y:S01]  /*c430*/  LDGSTS.E.BYPASS.LTC128B.128 [R4+0x3400], desc[UR50][R2.64+0x80], !P0 ;  /* 0x0340008002047fae */ /* 0x000fe2000c101d72 */
[----:B------:R-:W-:-:S13]  /*c440*/  ISETP.LT.OR P0, PT, R32, 0x1, !P1 ;  /* 0x000000012000780c */ /* 0x000fda0004f01670 */
[----:B------:R-:W-:Y:S01]  /*c450*/  LDGSTS.E.BYPASS.LTC128B.128 [R4+0x6400], desc[UR50][R2.64+0x100], !P0 ;  /* 0x0640010002047fae */ /* 0x000fe2000c101d72 */
[----:B------:R-:W-:-:S04]  /*c460*/  LOP3.LUT P0, RZ, R25, 0x8, RZ, 0xc0, !PT ;  /* 0x0000000819ff7812 */ /* 0x000fc8000780c0ff */
[----:B------:R-:W-:-:S13]  /*c470*/  ISETP.LT.OR P4, PT, R32, 0x1, !P0 ;  /* 0x000000012000780c */ /* 0x000fda0004781670 */
[----:B------:R2:W-:Y:S04]  /*c480*/  LDGSTS.E.BYPASS.LTC128B.128 [R4+0x9400], desc[UR50][R2.64+0x180], !P4 ;  /* 0x0940018002047fae */ /* 0x0005e8000e101d72 */
[----:B--2---:R-:W2:Y:S01]  /*c490*/  SHFL.IDX PT, R3, R6, 0x1, 0x181f ;  /* 0x00381f0006037f89 */ /* 0x004ea200000e0000 */
[----:B0-----:R-:W-:-:S03]  /*c4a0*/  IADD3 R2, P4, R14, R0, RZ ;  /* 0x000000000e027210 */ /* 0x001fc60007f9e0ff */
[----:B------:R-:W0:Y:S02]  /*c4b0*/  SHFL.IDX PT, R14, R5, 0x2, 0x181f ;  /* 0x00581f00050e7f89 */ /* 0x000e2400000e0000 */
[----:B--2---:R-:W-:Y:S01]  /*c4c0*/  IMAD.X R3, RZ, RZ, R3, P4 ;  /* 0x000000ffff037224 */ /* 0x004fe200020e0603 */
[----:B------:R-:W-:-:S13]  /*c4d0*/  ISETP.LT.OR P4, PT, R32, 0x11, P3 ;  /* 0x000000112000780c */ /* 0x000fda0001f81670 */
[----:B------:R-:W-:Y:S01]  /*c4e0*/  LDGSTS.E.BYPASS.LTC128B.128 [R4+0xc00], desc[UR50][R2.64], !P4 ;  /* 0x00c0000002047fae */ /* 0x000fe2000e101d72 */
[----:B------:R-:W-:-:S13]  /*c4f0*/  ISETP.LT.OR P4, PT, R32, 0x11, !P2 ;  /* 0x000000112000780c */ /* 0x000fda0005781670 */
[----:B------:R-:W-:Y:S01]  /*c500*/  LDGSTS.E.BYPASS.LTC128B.128 [R4+0x3c00], desc[UR50][R2.64+0x80], !P4 ;  /* 0x03c0008002047fae */ /* 0x000fe2000e101d72 */
[----:B------:R-:W-:-:S13]  /*c510*/  ISETP.LT.OR P4, PT, R32, 0x11, !P1 ;  /* 0x000000112000780c */ /* 0x000fda0004f81670 */
[----:B------:R-:W-:Y:S01]  /*c520*/  LDGSTS.E.BYPASS.LTC128B.128 [R4+0x6c00], desc[UR50][R2.64+0x100], !P4 ;  /* 0x06c0010002047fae */ /* 0x000fe2000e101d72 */
[----:B------:R-:W-:-:S13]  /*c530*/  ISETP.LT.OR P4, PT, R32, 0x11, !P0 ;  /* 0x000000112000780c */ /* 0x000fda0004781670 */
[----:B------:R2:W-:Y:S01]  /*c540*/  LDGSTS.E.BYPASS.LTC128B.128 [R4+0x9c00], desc[UR50][R2.64+0x180], !P4 ;  /* 0x09c0018002047fae */ /* 0x0005e2000e101d72 */
[----:B0-----:R-:W-:-:S03]  /*c550*/  IADD3 R8, P4, R14, R0, RZ ;  /* 0x000000000e087210 */ /* 0x001fc60007f9e0ff */
[----:B------:R-:W-:Y:S04]  /*c560*/  SHFL.IDX PT, R14, R5, 0x3, 0x181f ;  /* 0x00781f00050e7f89 */ /* 0x000fe800000e0000 */
[----:B--2---:R-:W0:Y:S02]  /*c570*/  SHFL.IDX PT, R3, R6, 0x2, 0x181f ;  /* 0x00581f0006037f89 */ /* 0x004e2400000e0000 */
[----:B0-----:R-:W-:Y:S01]  /*c580*/  IMAD.X R9, RZ, RZ, R3, P4 ;  /* 0x000000ffff097224 */ /* 0x001fe200020e0603 */
[----:B------:R-:W-:Y:S01]  /*c590*/  ISETP.LT.OR P4, PT, R32, 0x21, P3 ;  /* 0x000000212000780c */ /* 0x000fe20001f81670 */
[----:B------:R-:W0:-:S12]  /*c5a0*/  SHFL.IDX PT, R3, R6, 0x3, 0x181f ;  /* 0x00781f0006037f89 */ /* 0x000e1800000e0000 */
[----:B------:R-:W-:Y:S01]  /*c5b0*/  LDGSTS.E.BYPASS.LTC128B.128 [R4+0x1400], desc[UR50][R8.64], !P4 ;  /* 0x0140000008047fae */ /* 0x000fe2000e101d72 */
[----:B------:R-:W-:-:S13]  /*c5c0*/  ISETP.LT.OR P4, PT, R32, 0x21, !P2 ;  /* 0x000000212000780c */ /* 0x000fda0005781670 */
[----:B------:R-:W-:Y:S01]  /*c5d0*/  LDGSTS.E.BYPASS.LTC128B.128 [R4+0x4400], desc[UR50][R8.64+0x80], !P4 ;  /* 0x0440008008047fae */ /* 0x000fe2000e101d72 */
[----:B------:R-:W-:-:S13]  /*c5e0*/  ISETP.LT.OR P4, PT, R32, 0x21, !P1 ;  /* 0x000000212000780c */ /* 0x000fda0004f81670 */
[----:B------:R-:W-:Y:S01]  /*c5f0*/  LDGSTS.E.BYPASS.LTC128B.128 [R4+0x7400], desc[UR50][R8.64+0x100], !P4 ;  /* 0x0740010008047fae */ /* 0x000fe2000e101d72 */
[----:B------:R-:W-:-:S13]  /*c600*/  ISETP.LT.OR P4, PT, R32, 0x21, !P0 ;  /* 0x000000212000780c */ /* 0x000fda0004781670 */
[----:B------:R-:W-:Y:S01]  /*c610*/  LDGSTS.E.BYPASS.LTC128B.128 [R4+0xa400], desc[UR50][R8.64+0x180], !P4 ;  /* 0x0a40018008047fae */ /* 0x000fe2000e101d72 */
[----:B------:R-:W-:-:S03]  /*c620*/  IADD3 R2, P4, R14, R0, RZ ;  /* 0x000000000e027210 */ /* 0x000fc60007f9e0ff */
[----:B------:R-:W2:Y:S02]  /*c630*/  SHFL.IDX PT, R14, R5, 0x4, 0x181f ;  /* 0x00981f00050e7f89 */ /* 0x000ea400000e0000 */
[----:B0-----:R-:W-:Y:S01]  /*c640*/  IMAD.X R3, RZ, RZ, R3, P4 ;  /* 0x000000ffff037224 */ /* 0x001fe200020e0603 */
[----:B------:R-:W-:-:S13]  /*c650*/  ISETP.LT.OR P4, PT, R32, 0x31, P3 ;  /* 0x000000312000780c */ /* 0x000fda0001f81670 */
[----:B------:R-:W-:Y:S01]  /*c660*/  LDGSTS.E.BYPASS.LTC128B.128 [R4+0x1c00], desc[UR50][R2.64], !P4 ;  /* 0x01c0000002047fae */ /* 0x000fe2000e101d72 */
[----:B------:R-:W-:-:S13]  /*c670*/  ISETP.LT.OR P4, PT, R32, 0x31, !P2 ;  /* 0x000000312000780c */ /* 0x000fda0005781670 */
[----:B------:R-:W-:Y:S01]  /*c680*/  LDGSTS.E.BYPASS.LTC128B.128 [R4+0x4c00], desc[UR50][R2.64+0x80], !P4 ;  /* 0x04c0008002047fae */ /* 0x000fe2000e101d72 */
[----:B------:R-:W-:-:S13]  /*c690*/  ISETP.LT.OR P4, PT, R32, 0x31, !P1 ;  /* 0x000000312000780c */ /* 0x000fda0004f81670 */
[----:B------:R-:W-:Y:S01]  /*c6a0*/  LDGSTS.E.BYPASS.LTC128B.128 [R4+0x7c00], desc[UR50][R2.64+0x100], !P4 ;  /* 0x07c0010002047fae */ /* 0x000fe2000e101d72 */
[----:B------:R-:W-:-:S13]  /*c6b0*/  ISETP.LT.OR P4, PT, R32, 0x31, !P0 ;  /* 0x000000312000780c */ /* 0x000fda0004781670 */
[----:B------:R0:W-:Y:S04]  /*c6c0*/  LDGSTS.E.BYPASS.LTC128B.128 [R4+0xac00], desc[UR50][R2.64+0x180], !P4 ;  /* 0x0ac0018002047fae */ /* 0x0001e8000e101d72 */
[----:B0-----:R-:W0:Y:S01]  /*c6d0*/  SHFL.IDX PT, R3, R6, 0x4, 0x181f ;  /* 0x00981f0006037f89 */ /* 0x001e2200000e0000 */
[----:B--2---:R-:W-:-:S03]  /*c6e0*/  IADD3 R2, P4, R14, R0, RZ ;  /* 0x000000000e027210 */ /* 0x004fc60007f9e0ff */
[----:B------:R-:W2:Y:S04]  /*c6f0*/  SHFL.IDX PT, R6, R6, 0x5, 0x181f ;  /* 0x00b81f0006067f89 */ /* 0x000ea800000e0000 */
[----:B------:R3:W4:Y:S01]  /*c700*/  SHFL.IDX PT, R14, R5, 0x5, 0x181f ;  /* 0x00b81f00050e7f89 */ /* 0x00072200000e0000 */
[----:B0-----:R-:W-:Y:S01]  /*c710*/  IMAD.X R3, RZ, RZ, R3, P4 ;  /* 0x000000ffff037224 */ /* 0x001fe200020e0603 */
[----:B------:R-:W-:-:S13]  /*c720*/  ISETP.LT.OR P4, PT, R32, 0x41, P3 ;  /* 0x000000412000780c */ /* 0x000fda0001f81670 */
[----:B------:R3:W-:Y:S01]  /*c730*/  LDGSTS.E.BYPASS.LTC128B.128 [R4+0x2400], desc[UR50][R2.64], !P4 ;  /* 0x0240000002047fae */ /* 0x0007e2000e101d72 */
[----:B------:R-:W-:-:S13]  /*c740*/  ISETP.LT.OR P4, PT, R32, 0x41, !P2 ;  /* 0x000000412000780c */ /* 0x000fda0005781670 */
[----:B------:R3:W-:Y:S01]  /*c750*/  LDGSTS.E.BYPASS.LTC128B.128 [R4+0x5400], desc[UR50][R2.64+0x80], !P4 ;  /* 0x0540008002047fae */ /* 0x0007e2000e101d72 */
[----:B------:R-:W-:-:S13]  /*c760*/  ISETP.LT.OR P4, PT, R32, 0x41, !P1 ;  /* 0x000000412000780c */ /* 0x000fda0004f81670 */
[----:B------:R3:W-:Y:S01]  /*c770*/  LDGSTS.E.BYPASS.LTC128B.128 [R4+0x8400], desc[UR50][R2.64+0x100], !P4 ;  /* 0x0840010002047fae */ /* 0x0007e2000e101d72 */
[----:B------:R-:W-:-:S13]  /*c780*/  ISETP.LT.OR P4, PT, R32, 0x41, !P0 ;  /* 0x000000412000780c */ /* 0x000fda0004781670 */
[----:B--2-4-:R3:W-:Y:S02]  /*c790*/  LDGSTS.E.BYPASS.LTC128B.128 [R4+0xb400], desc[UR50][R2.64+0x180], !P4 ;  /* 0x0b40018002047fae */ /* 0x0147e4000e101d72 */
.L_x_9603:
[C---:B------:R-:W-:Y:S02]  /*c7a0*/  ISETP.LT.OR P3, PT, R32.reuse, 0x51, P3 ;  /* 0x000000512000780c */ /* 0x040fe40001f61670 */
[C---:B------:R-:W-:Y:S02]  /*c7b0*/  ISETP.LT.OR P2, PT, R32.reuse, 0x51, !P2 ;  /* 0x000000512000780c */ /* 0x040fe40005741670 */
[----:B------:R-:W-:Y:S02]  /*c7c0*/  ISETP.LT.OR P1, PT, R32, 0x51, !P1 ;  /* 0x000000512000780c */ /* 0x000fe40004f21670 */
[----:B0--3--:R-:W-:Y:S02]  /*c7d0*/  IADD3 R2, P4, R14, R0, RZ ;  /* 0x000000000e027210 */ /* 0x009fe40007f9e0ff */
[----:B------:R-:W-:-:S03]  /*c7e0*/  ISETP.LT.OR P0, PT, R32, 0x51, !P0 ;  /* 0x000000512000780c */ /* 0x000fc60004701670 */
[----:B------:R-:W-:-:S05]  /*c7f0*/  IMAD.X R3, RZ, RZ, R6, P4 ;  /* 0x000000ffff037224 */ /* 0x000fca00020e0606 */
[----:B------:R-:W-:Y:S01]  /*c800*/  @!PT LDS RZ, [RZ] ;  /* 0x00000000fffff984 */ /* 0x000fe20000000800 */
[----:B------:R-:W-:Y:S01]  /*c810*/  @!PT LDS RZ, [RZ] ;  /* 0x00000000fffff984 */ /* 0x000fe20000000800 */
[----:B------:R-:W-:Y:S01]  /*c820*/  @!PT LDS RZ, [RZ] ;  /* 0x00000000fffff984 */ /* 0x000fe20000000800 */
[----:B------:R0:W-:Y:S04]  /*c830*/  LDGSTS.E.BYPASS.LTC128B.128 [R4+0x2c00], desc[UR50][R2.64], !P3 ;  /* 0x02c0000002047fae */ /* 0x0001e8000d901d72 */
[----:B------:R0:W-:Y:S04]  /*c840*/  LDGSTS.E.BYPASS.LTC128B.128 [R4+0x5c00], desc[UR50][R2.64+0x80], !P2 ;  /* 0x05c0008002047fae */ /* 0x0001e8000d101d72 */
[----:B------:R0:W-:Y:S04]  /*c850*/  LDGSTS.E.BYPASS.LTC128B.128 [R4+0x8c00], desc[UR50][R2.64+0x100], !P1 ;  /* 0x08c0010002047fae */ /* 0x0001e8000c901d72 */
[----:B------:R0:W-:Y:S01]  /*c860*/  LDGSTS.E.BYPASS.LTC128B.128 [R4+0xbc00], desc[UR50][R2.64+0x180], !P0 ;  /* 0x0bc0018002047fae */ /* 0x0001e2000c101d72 */
[----:B------:R-:W-:Y:S01]  /*c870*/  PLOP3.LUT P0, PT, PT, PT, PT, 0x80, 0x0 ;  /* 0x000000000000781c */ /* 0x000fe20003f0f070 */
[----:B------:R-:W-:-:S12]  /*c880*/  NOP ;  /* 0x0000000000007918 */ /* 0x000fd80000000000 */
.L_x_9506:
        /* <DEDUP_REMOVED lines=11> */
.L_x_9507:
[----:B------:R-:W-:Y:S01]  /*c940*/  ISETP.GE.AND P0, PT, R36, 0x61, PT ;  /* 0x000000612400780c */ /* 0x000fe20003f06270 */
[----:B------:R0:W-:Y:S01]  /*c950*/  SYNCS.ARRIVE.TRANS64.A1T0 RZ, [R33+URZ+0x22850], RZ ;  /* 0x022850ff21ff79a7 */ /* 0x0001e2000810003f */
[----:B------:R-:W-:Y:S11]  /*c960*/  BSSY B0, `(.L_x_9508) ;  /* 0x00000df000007945 */ /* 0x000ff60003800000 */
[----:B0-----:R-:W-:Y:S05]  /*c970*/  @!P0 BRA `(.L_x_9509) ;  /* 0x0000000c00748947 */ /* 0x001fea0003800000 */
[----:B------:R-:W2:Y:S02]  /*c980*/  LDL.LU R2, [R1+0x28] ;  /* 0x0000280001027983 */ /* 0x000ea40000300800 */
[----:B--2---:R-:W-:-:S07]  /*c990*/  VIADD R21, R2, 0xfffffffe ;  /* 0xfffffffe02157836 */ /* 0x004fce0000000000 */
.L_x_9522:
[----:B0-----:R-:W0:Y:S01]  /*c9a0*/  S2R R2, SR_TID.X ;  /* 0x0000000000027919 */ /* 0x001e220000002100 */
[----:B------:R-:W-:Y:S02]  /*c9b0*/  IMAD R8, R21, 0x60, R30 ;  /* 0x0000006015087824 */ /* 0x000fe400078e021e */
[----:B------:R-:W-:Y:S01]  /*c9c0*/  VIADD R24, R24, 0x1 ;  /* 0x0000000118187836 */ /* 0x000fe20000000000 */
[C---:B0-----:R-:W-:Y:S01]  /*c9d0*/  LOP3.LUT R3, R2.reuse, 0x7f, RZ, 0xc0, !PT ;  /* 0x0000007f02037812 */ /* 0x041fe200078ec0ff */
[----:B------:R-:W-:-:S03]  /*c9e0*/  IMAD.SHL.U32 R2, R2, 0x10, RZ ;  /* 0x0000001002027824 */ /* 0x000fc600078e00ff */
[----:B------:R-:W-:Y:S02]  /*c9f0*/  SHF.R.U32.HI R4, RZ, 0x3, R3 ;  /* 0x00000003ff047819 */ /* 0x000fe40000011603 */
[----:B------:R-:W0:Y:S02]  /*ca00*/  LDC R3, c[0x0][0x430] ;  /* 0x00010c00ff037b82 */ /* 0x000e240000000800 */
[----:B------:R-:W-:-:S04]  /*ca10*/  LOP3.LUT R2, R4, 0x70, R2, 0xf8, !PT ;  /* 0x0000007004027812 */ /* 0x000fc800078ef802 */
[C---:B------:R-:W-:Y:S01]  /*ca20*/  ISETP.GT.U32.AND P1, PT, R2.reuse, 0x5f, PT ;  /* 0x0000005f0200780c */ /* 0x040fe20003f24070 */
[----:B------:R-:W-:-:S05]  /*ca30*/  IMAD.IADD R8, R2, 0x1, R8 ;  /* 0x0000000102087824 */ /* 0x000fca00078e0208 */
[----:B------:R-:W-:-:S07]  /*ca40*/  MOV R9, R8 ;  /* 0x0000000800097202 */ /* 0x000fce0000000f00 */
[----:B--2---:R-:W2:Y:S01]  /*ca50*/  @!P1 LDC.64 R4, c[0x0][0x428] ;  /* 0x00010a00ff049b82 */ /* 0x004ea20000000a00 */
[----:B0-----:R-:W-:-:S13]  /*ca60*/  ISETP.NE.AND P0, PT, R3, 0x1, PT ;  /* 0x000000010300780c */ /* 0x001fda0003f05270 */
[----:B------:R-:W0:Y:S08]  /*ca70*/  @P0 LDC R3, c[0x0][0x434] ;  /* 0x00010d00ff030b82 */ /* 0x000e300000000800 */
[----:B------:R-:W3:Y:S01]  /*ca80*/  @P0 LDC R7, c[0x0][0x438] ;  /* 0x00010e00ff070b82 */ /* 0x000ee20000000800 */
[----:B0-----:R-:W-:-:S05]  /*ca90*/  @P0 IMAD.HI.U32 R2, R8, R3, RZ ;  /* 0x0000000308020227 */ /* 0x001fca00078e00ff */
[----:B---3--:R-:W-:Y:S01]  /*caa0*/  @P0 SHF.R.U32.HI R9, RZ, R7, R2 ;  /* 0x00000007ff090219 */ /* 0x008fe20000011602 */
[----:B--2---:R-:W-:Y:S01]  /*cab0*/  @!P1 IMAD R2, R31, R4, RZ ;  /* 0x000000041f029224 */ /* 0x004fe200078e02ff */
[----:B------:R-:W0:Y:S02]  /*cac0*/  @!P1 LDC.64 R6, c[0x0][0x418] ;  /* 0x00010600ff069b82 */ /* 0x000e240000000a00 */
[--C-:B------:R-:W-:Y:S01]  /*cad0*/  @!P1 SHF.R.S32.HI R3, RZ, 0x1f, R9.reuse ;  /* 0x0000001fff039819 */ /* 0x100fe20000011409 */
[----:B------:R-:W-:Y:S02]  /*cae0*/  @!P1 IMAD R5, R28, R5, R2 ;  /* 0x000000051c059224 */ /* 0x000fe400078e0202 */
[----:B------:R-:W-:-:S04]  /*caf0*/  @!P1 IMAD.MOV.U32 R2, RZ, RZ, R9 ;  /* 0x000000ffff029224 */ /* 0x000fc800078e0009 */
[----:B------:R-:W-:-:S04]  /*cb00*/  @!P1 IMAD.WIDE.U32 R2, R28, R4, R2 ;  /* 0x000000041c029225 */ /* 0x000fc800078e0002 */
[----:B------:R-:W-:Y:S02]  /*cb10*/  @!P1 IMAD.IADD R3, R5, 0x1, R3 ;  /* 0x0000000105039824 */ /* 0x000fe400078e0203 */
[----:B------:R-:W-:Y:S02]  /*cb20*/  IMAD.MOV.U32 R4, RZ, RZ, RZ ;  /* 0x000000ffff047224 */ /* 0x000fe400078e00ff */
[----:B------:R-:W-:Y:S01]  /*cb30*/  IMAD.U32 R10, RZ, RZ, UR36 ;  /* 0x00000024ff0a7e24 */ /* 0x000fe2000f8e00ff */
[----:B0-----:R-:W-:-:S04]  /*cb40*/  @!P1 LEA R6, P0, R2, R6, 0x2 ;  /* 0x0000000602069211 */ /* 0x001fc800078010ff */
        /* <DEDUP_REMOVED lines=13> */
[----:B------:R-:W-:Y:S01]  /*cc20*/  ISETP.GT.AND P2, PT, R2, RZ, PT ;  /* 0x000000ff0200720c */ /* 0x000fe20003f44270 */
[----:B0-----:R-:W-:-:S12]  /*cc30*/  @!P1 BRA `(.L_x_9510) ;  /* 0x0000000000049947 */ /* 0x001fd80003800000 */
[----:B------:R-:W-:Y:S01]  /*cc40*/  BPT.TRAP 0x1 ;  /* 0x000000040000795c */ /* 0x000fe20000300000 */
.L_x_9510:
[----:B------:R-:W-:Y:S01]  /*cc50*/  IMAD R10, R24, 0x8, R22 ;  /* 0x00000008180a7824 */ /* 0x000fe200078e0216 */
[----:B------:R-:W-:Y:S01]  /*cc60*/  SHF.L.U32 R20, R26, 0x1f, RZ ;  /* 0x0000001f1a147819 */ /* 0x000fe200000006ff */
[----:B------:R-:W-:Y:S01]  /*cc70*/  BSSY B1, `(.L_x_9511) ;  /* 0x0000004000017945 */ /* 0x000fe20003800000 */
[----:B------:R-:W-:Y:S02]  /*cc80*/  SHF.R.S32.HI R9, RZ, 0x1f, R5 ;  /* 0x0000001fff097819 */ /* 0x000fe40000011405 */
[----:B------:R-:W0:Y:S02]  /*cc90*/  SYNCS.PHASECHK.TRANS64.TRYWAIT P0, [R10+URZ+0x22840], R20 ;  /* 0x022840140a0075a7 */ /* 0x000e24000800017f */
[----:B0-----:R-:W-:Y:S05]  /*cca0*/  @!P0 BRA `(.L_x_9512) ;  /* 0x0000003800408947 */ /* 0x001fea0003800000 */
.L_x_9604:
[----:B------:R-:W-:Y:S05]  /*ccb0*/  BSYNC B1 ;  /* 0x0000000000017941 */ /* 0x000fea0003800000 */
.L_x_9511:
        /* <DEDUP_REMOVED lines=17> */
[----:B------:R-:W-:Y:S02]  /*cdd0*/  IMAD R7, R24, 0x1800, R29 ;  /* 0x0000180018077824 */ /* 0x000fe400078e021d */
[----:B------:R-:W-:Y:S01]  /*cde0*/  IMAD.IADD R3, R6, 0x1, R3 ;  /* 0x0000000106037824 */ /* 0x000fe200078e0203 */
[----:B------:R-:W-:Y:S01]  /*cdf0*/  LEA R6, P0, R2, UR4, 0x1 ;  /* 0x0000000402067c11 */ /* 0x000fe2000f8008ff */
[----:B------:R-:W-:-:S03]  /*ce00*/  UMOV UR4, 0xffffffff ;  /* 0xffffffff00047882 */ /* 0x000fc60000000000 */
[----:B------:R-:W-:Y:S01]  /*ce10*/  LEA.HI.X R8, R2, UR5, R3, 0x1, P0 ;  /* 0x0000000502087c11 */ /* 0x000fe200080f0c03 */
[----:B------:R-:W-:Y:S08]  /*ce20*/  BRA.DIV UR4, `(.L_x_9513) ;  /* 0x0000003604f47947 */ /* 0x000ff0000b800000 */
[----:B------:R-:W2:Y:S01]  /*ce30*/  SHFL.IDX PT, R2, R6, RZ, 0x181f ;  /* 0x00181fff06027589 */ /* 0x000ea200000e0000 */
[----:B------:R-:W-:-:S03]  /*ce40*/  IMAD R7, R7, 0x2, R22 ;  /* 0x0000000207077824 */ /* 0x000fc600078e0216 */
[----:B------:R-:W3:Y:S04]  /*ce50*/  SHFL.IDX PT, R3, R8, RZ, 0x181f ;  /* 0x00181fff08037589 */ /* 0x000ee800000e0000 */
[----:B------:R-:W-:Y:S01]  /*ce60*/  SHFL.IDX PT, R14, R6, 0x5, 0x181f ;  /* 0x00b81f00060e7f89 */ /* 0x000fe200000e0000 */
[----:B--2---:R-:W-:-:S05]  /*ce70*/  IADD3 R2, P0, R2, R0, RZ ;  /* 0x0000000002027210 */ /* 0x004fca0007f1e0ff */
[----:B---3--:R-:W-:-:S05]  /*ce80*/  IMAD.X R3, RZ, RZ, R3, P0 ;  /* 0x000000ffff037224 */ /* 0x008fca00000e0603 */
[----:B------:R2:W-:Y:S04]  /*ce90*/  LDGSTS.E.BYPASS.LTC128B.128 [R7+0x1c400], desc[UR50][R2.64], !P1 ;  /* 0x1c40000002077fae */ /* 0x0005e8000c901d72 */
[----:B--2---:R-:W2:Y:S04]  /*cea0*/  SHFL.IDX PT, R2, R6, 0x1, 0x181f ;  /* 0x00381f0006027f89 */ /* 0x004ea800000e0000 */
[----:B------:R-:W3:Y:S01]  /*ceb0*/  SHFL.IDX PT, R3, R8, 0x1, 0x181f ;  /* 0x00381f0008037f89 */ /* 0x000ee200000e0000 */
        /* <DEDUP_REMOVED lines=18> */
[----:B----4-:R2:W-:Y:S03]  /*cfe0*/  LDGSTS.E.BYPASS.LTC128B.128 [R7+0x1e400], desc[UR50][R2.64], !P1 ;  /* 0x1e40000002077fae */ /* 0x0105e6000c901d72 */
.L_x_9618:
        /* <DEDUP_REMOVED lines=8> */
.L_x_9514:
        /* <DEDUP_REMOVED lines=11> */
.L_x_9515:
[----:B------:R2:W-:Y:S01]  /*d120*/  SYNCS.ARRIVE.TRANS64.A1T0 RZ, [R10+URZ+0x22830], RZ ;  /* 0x022830ff0aff79a7 */ /* 0x0005e2000810003f */
[----:B------:R-:W-:Y:S05]  /*d130*/  @!P3 BRA `(.L_x_9516) ;  /* 0x000000000004b947 */ /* 0x000fea0003800000 */
[----:B------:R-:W-:Y:S01]  /*d140*/  BPT.TRAP 0x1 ;  /* 0x000000040000795c */ /* 0x000fe20000300000 */
.L_x_9516:
[----:B------:R-:W3:Y:S01]  /*d150*/  SYNCS.PHASECHK.TRANS64.TRYWAIT P0, [R10+URZ+0x22860], R20 ;  /* 0x022860140a0075a7 */ /* 0x000ee2000800017f */
[----:B------:R-:W-:Y:S04]  /*d160*/  BSSY B1, `(.L_x_9517) ;  /* 0x0000002000017945 */ /* 0x000fe80003800000 */
[----:B---3--:R-:W-:Y:S05]  /*d170*/  @!P0 BRA `(.L_x_9518) ;  /* 0x0000003800c08947 */ /* 0x008fea0003800000 */
.L_x_9619:
[----:B------:R-:W-:Y:S05]  /*d180*/  BSYNC B1 ;  /* 0x0000000000017941 */ /* 0x000fea0003800000 */
.L_x_9517:
[----:B------:R-:W-:Y:S01]  /*d190*/  ULDC.64 UR4, c[0x0][0x328] ;  /* 0x0000ca0000047ab9 */ /* 0x000fe20000000a00 */
[----:B------:R-:W-:Y:S01]  /*d1a0*/  LOP3.LUT P5, RZ, R23, 0x10, RZ, 0xc0, !PT ;  /* 0x0000001017ff7812 */ /* 0x000fe200078ac0ff */
[----:B------:R-:W-:Y:S01]  /*d1b0*/  IMAD R2, R9, UR4, RZ ;  /* 0x0000000409027c24 */ /* 0x000fe2000f8e02ff */
[C---:B------:R-:W-:Y:S01]  /*d1c0*/  LOP3.LUT P4, RZ, R23.reuse, 0x8, RZ, 0xc0, !PT ;  /* 0x0000000817ff7812 */ /* 0x040fe2000788c0ff */
[----:B0--3--:R-:W-:Y:S01]  /*d1d0*/  IMAD R20, R24, 0x6000, R29 ;  /* 0x0000600018147824 */ /* 0x009fe200078e021d */
[----:B------:R-:W-:Y:S01]  /*d1e0*/  LOP3.LUT P3, RZ, R23, 0x4, RZ, 0xc0, !PT ;  /* 0x0000000417ff7812 */ /* 0x000fe2000786c0ff */
[----:B------:R-:W-:Y:S01]  /*d1f0*/  IMAD R7, R5, UR5, R2 ;  /* 0x0000000505077c24 */ /* 0x000fe2000f8e0202 */
        /* <DEDUP_REMOVED lines=19> */
[----:B------:R-:W-:-:S03]  /*d330*/  IMAD R20, R20, 0x2, R22 ;  /* 0x0000000214147824 */ /* 0x000fc600078e0216 */
[----:B------:R-:W3:Y:S04]  /*d340*/  SHFL.IDX PT, R3, R25, RZ, 0x181f ;  /* 0x00181fff19037589 */ /* 0x000ee800000e0000 */
[----:B------:R-:W-:Y:S04]  /*d350*/  SHFL.IDX PT, R4, R25, 0x1, 0x181f ;  /* 0x00381f0019047f89 */ /* 0x000fe800000e0000 */
[----:B------:R-:W-:Y:S04]  /*d360*/  SHFL.IDX PT, R8, R17, 0x2, 0x181f ;  /* 0x00581f0011087f89 */ /* 0x000fe800000e0000 */
[----:B------:R-:W-:Y:S01]  /*d370*/  SHFL.IDX PT, R5, R25, 0x3, 0x181f ;  /* 0x00781f0019057f89 */ /* 0x000fe200000e0000 */
[----:B0-----:R-:W-:-:S03]  /*d380*/  IADD3 R2, P0, R14, R0, RZ ;  /* 0x000000000e027210 */ /* 0x001fc60007f1e0ff */
[----:B------:R-:W0:Y:S02]  /*d390*/  SHFL.IDX PT, R14, R17, 0x1, 0x181f ;  /* 0x00381f00110e7f89 */ /* 0x000e2400000e0000 */
[----:B---3--:R-:W-:-:S05]  /*d3a0*/  IMAD.X R3, RZ, RZ, R3, P0 ;  /* 0x000000ffff037224 */ /* 0x008fca00000e0603 */
[----:B------:R-:W-:Y:S04]  /*d3b0*/  LDGSTS.E.BYPASS.LTC128B.128 [R20+0x400], desc[UR50][R2.64], !P5 ;  /* 0x0040000002147fae */ /* 0x000fe8000e901d72 */
[----:B------:R-:W-:Y:S04]  /*d3c0*/  LDGSTS.E.BYPASS.LTC128B.128 [R20+0x3400], desc[UR50][R2.64+0x80], !P4 ;  /* 0x0340008002147fae */ /* 0x000fe8000e101d72 */
[----:B------:R-:W-:Y:S04]  /*d3d0*/  LDGSTS.E.BYPASS.LTC128B.128 [R20+0x6400], desc[UR50][R2.64+0x100], !P3 ;  /* 0x0640010002147fae */ /* 0x000fe8000d901d72 */
[----:B------:R3:W-:Y:S01]  /*d3e0*/  LDGSTS.E.BYPASS.LTC128B.128 [R20+0x9400], desc[UR50][R2.64+0x180], !P1 ;  /* 0x0940018002147fae */ /* 0x0007e2000c901d72 */
[----:B0-----:R-:W-:-:S03]  /*d3f0*/  IADD3 R6, P0, R14, R0, RZ ;  /* 0x000000000e067210 */ /* 0x001fc60007f1e0ff */
[----:B------:R-:W-:Y:S02]  /*d400*/  SHFL.IDX PT, R14, R17, 0x3, 0x181f ;  /* 0x00781f00110e7f89 */ /* 0x000fe400000e0000 */
[----:B------:R-:W-:Y:S01]  /*d410*/  IMAD.X R7, RZ, RZ, R4, P0 ;  /* 0x000000ffff077224 */ /* 0x000fe200000e0604 */
[-C--:B------:R-:W-:Y:S01]  /*d420*/  IADD3 R8, P0, R8, R0.reuse, RZ ;  /* 0x0000000008087210 */ /* 0x080fe20007f1e0ff */
[----:B------:R-:W0:Y:S04]  /*d430*/  SHFL.IDX PT, R4, R25, 0x2, 0x181f ;  /* 0x00581f0019047f89 */ /* 0x000e2800000e0000 */
[----:B---3--:R-:W-:Y:S04]  /*d440*/  SHFL.IDX PT, R3, R25, 0x4, 0x181f ;  /* 0x00981f0019037f89 */ /* 0x008fe800000e0000 */
[----:B------:R3:W-:Y:S04]  /*d450*/  LDGSTS.E.BYPASS.LTC128B.128 [R20+0xc00], desc[UR50][R6.64], !P5 ;  /* 0x00c0000006147fae */ /* 0x0007e8000e901d72 */
[----:B------:R3:W-:Y:S04]  /*d460*/  LDGSTS.E.BYPASS.LTC128B.128 [R20+0x3c00], desc[UR50][R6.64+0x80], !P4 ;  /* 0x03c0008006147fae */ /* 0x0007e8000e101d72 */
[----:B------:R3:W-:Y:S04]  /*d470*/  LDGSTS.E.BYPASS.LTC128B.128 [R20+0x6c00], desc[UR50][R6.64+0x100], !P3 ;  /* 0x06c0010006147fae */ /* 0x0007e8000d901d72 */
[----:B------:R3:W-:Y:S01]  /*d480*/  LDGSTS.E.BYPASS.LTC128B.128 [R20+0x9c00], desc[UR50][R6.64+0x180], !P1 ;  /* 0x09c0018006147fae */ /* 0x0007e2000c901d72 */
[----:B0-----:R-:W-:Y:S01]  /*d490*/  IMAD.X R9, RZ, RZ, R4, P0 ;  /* 0x000000ffff097224 */ /* 0x001fe200000e0604 */
[----:B------:R-:W-:-:S02]  /*d4a0*/  IADD3 R4, P0, R14, R0, RZ ;  /* 0x000000000e047210 */ /* 0x000fc40007f1e0ff */
[----:B------:R-:W-:Y:S04]  /*d4b0*/  SHFL.IDX PT, R25, R25, 0x5, 0x181f ;  /* 0x00b81f0019197f89 */ /* 0x000fe800000e0000 */
[----:B------:R-:W0:Y:S01]  /*d4c0*/  SHFL.IDX PT, R14, R17, 0x4, 0x181f ;  /* 0x00981f00110e7f89 */ /* 0x000e2200000e0000 */
[----:B------:R-:W-:-:S03]  /*d4d0*/  IMAD.X R5, RZ, RZ, R5, P0 ;  /* 0x000000ffff057224 */ /* 0x000fc600000e0605 */
[----:B------:R3:W-:Y:S04]  /*d4e0*/  LDGSTS.E.BYPASS.LTC128B.128 [R20+0x1400], desc[UR50][R8.64], !P5 ;  /* 0x0140000008147fae */ /* 0x0007e8000e901d72 */
[----:B------:R3:W-:Y:S04]  /*d4f0*/  LDGSTS.E.BYPASS.LTC128B.128 [R20+0x4400], desc[UR50][R8.64+0x80], !P4 ;  /* 0x0440008008147fae */ /* 0x0007e8000e101d72 */
[----:B------:R3:W-:Y:S04]  /*d500*/  LDGSTS.E.BYPASS.LTC128B.128 [R20+0x7400], desc[UR50][R8.64+0x100], !P3 ;  /* 0x0740010008147fae */ /* 0x0007e8000d901d72 */
[----:B------:R3:W-:Y:S04]  /*d510*/  LDGSTS.E.BYPASS.LTC128B.128 [R20+0xa400], desc[UR50][R8.64+0x180], !P1 ;  /* 0x0a40018008147fae */ /* 0x0007e8000c901d72 */
[----:B------:R3:W-:Y:S01]  /*d520*/  LDGSTS.E.BYPASS.LTC128B.128 [R20+0x1c00], desc[UR50][R4.64], !P5 ;  /* 0x01c0000004147fae */ /* 0x0007e2000e901d72 */
[----:B0-----:R-:W-:-:S03]  /*d530*/  IADD3 R2, P0, R14, R0, RZ ;  /* 0x000000000e027210 */ /* 0x001fc60007f1e0ff */
[----:B------:R3:W-:Y:S02]  /*d540*/  LDGSTS.E.BYPASS.LTC128B.128 [R20+0x4c00], desc[UR50][R4.64+0x80], !P4 ;  /* 0x04c0008004147fae */ /* 0x0007e4000e101d72 */
[----:B------:R-:W-:Y:S02]  /*d550*/  IMAD.X R3, RZ, RZ, R3, P0 ;  /* 0x000000ffff037224 */ /* 0x000fe400000e0603 */
[----:B------:R3:W-:Y:S04]  /*d560*/  LDGSTS.E.BYPASS.LTC128B.128 [R20+0x7c00], desc[UR50][R4.64+0x100], !P3 ;  /* 0x07c0010004147fae */ /* 0x0007e8000d901d72 */
[----:B------:R3:W-:Y:S04]  /*d570*/  LDGSTS.E.BYPASS.LTC128B.128 [R20+0xac00], desc[UR50][R4.64+0x180], !P1 ;  /* 0x0ac0018004147fae */ /* 0x0007e8000c901d72 */
[----:B------:R3:W-:Y:S04]  /*d580*/  LDGSTS.E.BYPASS.LTC128B.128 [R20+0x2400], desc[UR50][R2.64], !P5 ;  /* 0x0240000002147fae */ /* 0x0007e8000e901d72 */
[----:B------:R3:W-:Y:S04]  /*d590*/  LDGSTS.E.BYPASS.LTC128B.128 [R20+0x5400], desc[UR50][R2.64+0x80], !P4 ;  /* 0x0540008002147fae */ /* 0x0007e8000e101d72 */
[----:B------:R3:W-:Y:S04]  /*d5a0*/  LDGSTS.E.BYPASS.LTC128B.128 [R20+0x8400], desc[UR50][R2.64+0x100], !P3 ;  /* 0x0840010002147fae */ /* 0x0007e8000d901d72 */
[----:B------:R3:W-:Y:S04]  /*d5b0*/  LDGSTS.E.BYPASS.LTC128B.128 [R20+0xb400], desc[UR50][R2.64+0x180], !P1 ;  /* 0x0b40018002147fae */ /* 0x0007e8000c901d72 */
[----:B------:R3:W0:Y:S02]  /*d5c0*/  SHFL.IDX PT, R14, R17, 0x5, 0x181f ;  /* 0x00b81f00110e7f89 */ /* 0x00062400000e0000 */
.L_x_9633:
[----:B0--3--:R-:W-:-:S04]  /*d5d0*/  IADD3 R2, P0, R14, R0, RZ ;  /* 0x000000000e027210 */ /* 0x009fc80007f1e0ff */
        /* <DEDUP_REMOVED lines=10> */
.L_x_9520:
        /* <DEDUP_REMOVED lines=11> */
.L_x_9521:
[----:B------:R0:W-:Y:S01]  /*d730*/  SYNCS.ARRIVE.TRANS64.A1T0 RZ, [R10+URZ+0x22850], RZ ;  /* 0x022850ff0aff79a7 */ /* 0x0001e2000810003f */
[----:B------:R-:W-:Y:S05]  /*d740*/  @P2 BRA `(.L_x_9522) ;  /* 0xfffffff000942947 */ /* 0x000fea000383ffff */
.L_x_9509:
[----:B------:R-:W-:Y:S05]  /*d750*/  BSYNC B0 ;  /* 0x0000000000007941 */ /* 0x000fea0003800000 */
.L_x_9508:
[----:B------:R-:W3:Y:S01]  /*d760*/  S2R R2, SR_TID.X ;  /* 0x0000000000027919 */ /* 0x000ee20000002100 */
[----:B------:R-:W-:Y:S01]  /*d770*/  VIADD R24, R24, 0x1 ;  /* 0x0000000118187836 */ /* 0x000fe20000000000 */
[----:B------:R-:W-:Y:S04]  /*d780*/  BSSY B0, `(.L_x_9523) ;  /* 0x0000012000007945 */ /* 0x000fe80003800000 */
[----:B------:R-:W-:-:S04]  /*d790*/  ISETP.NE.AND P0, PT, R24, 0x2, PT ;  /* 0x000000021800780c */ /* 0x000fc80003f05270 */
[----:B------:R-:W-:Y:S02]  /*d7a0*/  SEL R5, RZ, 0x1, P0 ;  /* 0x00000001ff057807 */ /* 0x000fe40000000000 */
[----:B---3--:R-:W-:-:S04]  /*d7b0*/  LOP3.LUT R2, R2, 0x7f, RZ, 0xc0, !PT ;  /* 0x0000007f02027812 */ /* 0x008fc800078ec0ff */
[----:B------:R-:W-:-:S13]  /*d7c0*/  ISETP.NE.AND P1, PT, R2, RZ, PT ;  /* 0x000000ff0200720c */ /* 0x000fda0003f25270 */
[----:B------:R-:W-:Y:S05]  /*d7d0*/  @P1 BRA `(.L_x_9524) ;  /* 0x0000000000301947 */ /* 0x000fea0003800000 */
[----:B------:R-:W3:Y:S01]  /*d7e0*/  S2R R7, SR_LANEID ;  /* 0x0000000000077919 */ /* 0x000ee20000000000 */
[----:B------:R-:W-:Y:S01]  /*d7f0*/  VOTEU.ANY UR4, UPT, PT ;  /* 0x0000000000047886 */ /* 0x000fe200038e0100 */
[----:B------:R-:W4:Y:S01]  /*d800*/  LDC.64 R2, c[0x0][0xc60] ;  /* 0x00031800ff027b82 */ /* 0x000f220000000a00 */
[----:B------:R-:W3:Y:S02]  /*d810*/  FLO.U32 R0, UR4 ;  /* 0x0000000400007d00 */ /* 0x000ee400080e0000 */
[----:B---3--:R-:W-:-:S06]  /*d820*/  ISETP.EQ.U32.AND P1, PT, R0, R7, PT ;  /* 0x000000070000720c */ /* 0x008fcc0003f22070 */
[----:B------:R-:W4:Y:S07]  /*d830*/  POPC R7, UR4 ;  /* 0x0000000400077d09 */ /* 0x000f2e0008000000 */
[----:B----4-:R-:W3:Y:S01]  /*d840*/  @P1 ATOMG.E.ADD.STRONG.GPU PT, R3, desc[UR50][R2.64], R7 ;  /* 0x00000007020319a8 */ /* 0x010ee200081ee1f2 */
[----:B------:R-:W4:Y:S02]  /*d850*/  S2R R4, SR_LTMASK ;  /* 0x0000000000047919 */ /* 0x000f240000003900 */
[----:B----4-:R-:W-:-:S04]  /*d860*/  LOP3.LUT R4, R4, UR4, RZ, 0xc0, !PT ;  /* 0x0000000404047c12 */ /* 0x010fc8000f8ec0ff */
[----:B------:R-:W4:Y:S01]  /*d870*/  POPC R9, R4 ;  /* 0x0000000400097309 */ /* 0x000f220000000000 */
[----:B---3--:R-:W4:Y:S02]  /*d880*/  SHFL.IDX PT, R0, R3, R0, 0x1f ;  /* 0x00001f0003007589 */ /* 0x008f2400000e0000 */
[----:B----4-:R-:W-:-:S07]  /*d890*/  IADD3 R16, R0, UR38, R9 ;  /* 0x0000002600107c10 */ /* 0x010fce000fffe009 */
.L_x_9524:
[----:B------:R-:W-:Y:S05]  /*d8a0*/  BSYNC B0 ;  /* 0x0000000000007941 */ /* 0x000fea0003800000 */
.L_x_9523:
[----:B------:R-:W-:Y:S02]  /*d8b0*/  SEL R24, R24, RZ, P0 ;  /* 0x000000ff18187207 */ /* 0x000fe40000000000 */
[----:B------:R-:W-:-:S07]  /*d8c0*/  LOP3.LUT R26, R26, R5, RZ, 0x3c, !PT ;  /* 0x000000051a1a7212 */ /* 0x000fce00078e3cff */
.L_x_9483:
[----:B------:R-:W-:Y:S05]  /*d8d0*/  BSYNC B7 ;  /* 0x0000000000077941 */ /* 0x000fea0003800000 */
.L_x_9481:
        /* <DEDUP_REMOVED lines=8> */
[----:B------:R3:W4:Y:S01]  /*d960*/  LDS.128 R16, [R22+0x228d0] ;  /* 0x0228d00016107984 */ /* 0x0007220000000c00 */
[----:B------:R-:W-:Y:S06]  /*d970*/  BAR.ARV 0x4, 0x180 ;  /* 0x0106000000007b1d */ /* 0x000fec0000002000 */
[----:B------:R-:W-:Y:S05]  /*d980*/  BRA `(.L_x_9526) ;  /* 0x0000000800407947 */ /* 0x000fea0003800000 */
.L_x_9525:
[----:B------:R-:W3:Y:S01]  /*d990*/  S2R R0, SR_TID.X ;  /* 0x0000000000007919 */ /* 0x000ee20000002100 */
[----:B------:R-:W-:Y:S01]  /*d9a0*/  UMOV UR4, 0xffffffff ;  /* 0xffffffff00047882 */ /* 0x000fe20000000000 */
[----:B---3--:R-:W-:-:S04]  /*d9b0*/  LOP3.LUT R8, R0, 0x1f, RZ, 0xc0, !PT ;  /* 0x0000001f00087812 */ /* 0x008fc800078ec0ff */
[----:B------:R-:W-:Y:S01]  /*d9c0*/  ISETP.NE.AND P0, PT, R8, 0x1f, PT ;  /* 0x0000001f0800780c */ /* 0x000fe20003f05270 */
[----:B------:R-:W-:-:S12]  /*d9d0*/  BRA.DIV UR4, `(.L_x_9527) ;  /* 0x0000003a04887947 */ /* 0x000fd8000b800000 */
[----:B------:R-:W-:Y:S01]  /*d9e0*/  IMAD.IADD R5, R19, 0x1, R8 ;  /* 0x0000000113057824 */ /* 0x000fe200078e0208 */
[----:B------:R-:W-:-:S04]  /*d9f0*/  ULDC UR4, c[0x0][0xc3c] ;  /* 0x00030f0000047ab9 */ /* 0x000fc80000000800 */
[----:B------:R-:W-:-:S13]  /*da00*/  ISETP.GE.OR P1, PT, R5, UR4, !P0 ;  /* 0x0000000405007c0c */ /* 0x000fda000c726670 */
[----:B------:R-:W3:Y:S02]  /*da10*/  @!P1 LDC.64 R2, c[0x0][0xc80] ;  /* 0x00032000ff029b82 */ /* 0x000ee40000000a00 */
[----:B---3--:R-:W-:-:S06]  /*da20*/  @!P1 IMAD.WIDE R2, R5, 0x4, R2 ;  /* 0x0000000405029825 */ /* 0x008fcc00078e0202 */
[----:B------:R-:W3:Y:S01]  /*da30*/  @!P1 LDG.E R2, desc[UR50][R2.64] ;  /* 0x0000003202029981 */ /* 0x000ee2000c1e1900 */
[----:B------:R-:W-:Y:S01]  /*da40*/  IMAD.MOV.U32 R4, RZ, RZ, RZ ;  /* 0x000000ffff047224 */ /* 0x000fe200078e00ff */
[C---:B------:R-:W-:Y:S02]  /*da50*/  ISETP.GE.U32.AND P2, PT, R8.reuse, 0x2, PT ;  /* 0x000000020800780c */ /* 0x040fe40003f46070 */
[C---:B------:R-:W-:Y:S01]  /*da60*/  ISETP.GE.U32.AND P3, PT, R8.reuse, 0x4, PT ;  /* 0x000000040800780c */ /* 0x040fe20003f66070 */
[----:B------:R-:W-:Y:S01]  /*da70*/  SHFL.IDX PT, R0, R16, 0x1, 0x1f ;  /* 0x00201f0010007f89 */ /* 0x000fe200000e0000 */
[C---:B------:R-:W-:Y:S02]  /*da80*/  ISETP.GE.U32.AND P4, PT, R8.reuse, 0x8, PT ;  /* 0x000000080800780c */ /* 0x040fe40003f86070 */
[C---:B------:R-:W-:Y:S01]  /*da90*/  ISETP.GE.U32.AND P5, PT, R8.reuse, 0x10, PT ;  /* 0x000000100800780c */ /* 0x040fe20003fa6070 */
[----:B---3--:R-:W-:Y:S01]  /*daa0*/  @!P1 IMAD.MOV.U32 R4, RZ, RZ, R2 ;  /* 0x000000ffff049224 */ /* 0x008fe200078e0002 */
[----:B------:R-:W-:-:S04]  /*dab0*/  ISETP.NE.AND P1, PT, R8, RZ, PT ;  /* 0x000000ff0800720c */ /* 0x000fc80003f25270 */
[----:B------:R-:W3:Y:S02]  /*dac0*/  SHFL.UP PT, R14, R4, 0x1, RZ ;  /* 0x04200000040e7989 */ /* 0x000ee400000e00ff */
[----:B---3--:R-:W-:-:S05]  /*dad0*/  SEL R5, R14, RZ, P1 ;  /* 0x000000ff0e057207 */ /* 0x008fca0000800000 */
[----:B------:R-:W-:Y:S02]  /*dae0*/  IMAD.IADD R6, R4, 0x1, R5 ;  /* 0x0000000104067824 */ /* 0x000fe400078e0205 */
[----:B------:R-:W-:Y:S04]  /*daf0*/  SHFL.IDX PT, R5, R16, RZ, 0x1f ;  /* 0x00001fff10057589 */ /* 0x000fe800000e0000 */
[----:B------:R-:W3:Y:S02]  /*db00*/  SHFL.UP PT, R14, R6, 0x2, RZ ;  /* 0x04400000060e7989 */ /* 0x000ee400000e00ff */
[----:B---3--:R-:W-:-:S05]  /*db10*/  SEL R7, R14, RZ, P2 ;  /* 0x000000ff0e077207 */ /* 0x008fca0001000000 */
[----:B------:R-:W-:-:S05]  /*db20*/  IMAD.IADD R7, R6, 0x1, R7 ;  /* 0x0000000106077824 */ /* 0x000fca00078e0207 */
[----:B------:R-:W3:Y:S02]  /*db30*/  SHFL.UP PT, R14, R7, 0x4, RZ ;  /* 0x04800000070e7989 */ /* 0x000ee400000e00ff */
[----:B---3--:R-:W-:-:S05]  /*db40*/  SEL R2, R14, RZ, P3 ;  /* 0x000000ff0e027207 */ /* 0x008fca0001800000 */
[----:B------:R-:W-:-:S05]  /*db50*/  IMAD.IADD R2, R7, 0x1, R2 ;  /* 0x0000000107027824 */ /* 0x000fca00078e0202 */
[----:B------:R-:W3:Y:S02]  /*db60*/  SHFL.UP PT, R14, R2, 0x8, RZ ;  /* 0x05000000020e7989 */ /* 0x000ee400000e00ff */
[----:B---3--:R-:W-:-:S04]  /*db70*/  SEL R3, R14, RZ, P4 ;  /* 0x000000ff0e037207 */ /* 0x008fc80002000000 */
[----:B------:R-:W-:-:S05]  /*db80*/  IADD3 R3, R2, R3, RZ ;  /* 0x0000000302037210 */ /* 0x000fca0007ffe0ff */
[----:B------:R-:W3:Y:S02]  /*db90*/  SHFL.UP PT, R14, R3, 0x10, RZ ;  /* 0x06000000030e7989 */ /* 0x000ee400000e00ff */
[----:B---3--:R-:W-:-:S05]  /*dba0*/  SEL R6, R14, RZ, P5 ;  /* 0x000000ff0e067207 */ /* 0x008fca0002800000 */
[----:B------:R-:W-:-:S05]  /*dbb0*/  IMAD.IADD R6, R3, 0x1, R6 ;  /* 0x0000000103067824 */ /* 0x000fca00078e0206 */
[----:B------:R3:W4:Y:S02]  /*dbc0*/  SHFL.IDX PT, R14, R6, 0x1f, 0x1f ;  /* 0x03e01f00060e7f89 */ /* 0x00072400000e0000 */
.L_x_9643:
[----:B------:R-:W-:Y:S02]  /*dbd0*/  ULDC UR4, c[0x0][0xc38] ;  /* 0x00030e0000047ab9 */ /* 0x000fe40000000800 */
[----:B------:R-:W-:-:S04]  /*dbe0*/  IMAD.U32 R7, RZ, RZ, UR4 ;  /* 0x00000004ff077e24 */ /* 0x000fc8000f8e00ff */
[----:B----4-:R-:W-:-:S04]  /*dbf0*/  IMAD R3, R14, R7, RZ ;  /* 0x000000070e037224 */ /* 0x010fc800078e02ff */
[----:B------:R-:W-:-:S05]  /*dc00*/  IMAD.IADD R8, R0, 0x1, R3 ;  /* 0x0000000100087824 */ /* 0x000fca00078e0203 */
[----:B------:R-:W-:-:S13]  /*dc10*/  ISETP.GT.AND P6, PT, R8, R5, PT ;  /* 0x000000050800720c */ /* 0x000fda0003fc4270 */
[----:B------:R-:W-:Y:S05]  /*dc20*/  @P6 BRA `(.L_x_9528) ;  /* 0x00000000009c6947 */ /* 0x000fea0003800000 */
.L_x_9533:
[----:B------:R-:W4:Y:S01]  /*dc30*/  LDC R0, c[0x0][0xc3c] ;  /* 0x00030f00ff007b82 */ /* 0x000f220000000800 */
[----:B------:R-:W-:-:S05]  /*dc40*/  VIADD R19, R19, 0x1f ;  /* 0x0000001f13137836 */ /* 0x000fca0000000000 */
[----:B----4-:R-:W-:-:S13]  /*dc50*/  ISETP.GE.AND P6, PT, R19, R0, PT ;  /* 0x000000001300720c */ /* 0x010fda0003fc6270 */
[----:B0-----:R-:W-:Y:S05]  /*dc60*/  @P6 BRA `(.L_x_9529) ;  /* 0x0000000400446947 */ /* 0x001fea0003800000 */
[----:B------:R-:W4:Y:S01]  /*dc70*/  S2R R2, SR_TID.X ;  /* 0x0000000000027919 */ /* 0x000f220000002100 */
[----:B------:R-:W-:Y:S01]  /*dc80*/  BSSY B0, `(.L_x_9530) ;  /* 0x0000009000007945 */ /* 0x000fe20003800000 */
[----:B------:R-:W-:Y:S01]  /*dc90*/  IMAD.MOV.U32 R4, RZ, RZ, RZ ;  /* 0x000000ffff047224 */ /* 0x000fe200078e00ff */
[----:B----4-:R-:W-:-:S05]  /*dca0*/  LOP3.LUT R2, R2, 0x1f, RZ, 0xc0, !PT ;  /* 0x0000001f02027812 */ /* 0x010fca00078ec0ff */
[----:B------:R-:W-:-:S05]  /*dcb0*/  IMAD.IADD R7, R19, 0x1, R2 ;  /* 0x0000000113077824 */ /* 0x000fca00078e0202 */
[----:B------:R-:W-:-:S13]  /*dcc0*/  ISETP.GE.OR P6, PT, R7, R0, !P0 ;  /* 0x000000000700720c */ /* 0x000fda00047c6670 */
[----:B------:R-:W-:Y:S05]  /*dcd0*/  @P6 BRA `(.L_x_9531) ;  /* 0x00000000000c6947 */ /* 0x000fea0003800000 */
[----:B------:R-:W4:Y:S02]  /*dce0*/  LDC.64 R2, c[0x0][0xc80] ;  /* 0x00032000ff027b82 */ /* 0x000f240000000a00 */
[----:B----4-:R-:W-:-:S05]  /*dcf0*/  IMAD.WIDE R2, R7, 0x4, R2 ;  /* 0x0000000407027825 */ /* 0x010fca00078e0202 */
[----:B------:R4:W5:Y:S02]  /*dd00*/  LDG.E R4, desc[UR50][R2.64] ;  /* 0x0000003202047981 */ /* 0x000964000c1e1900 */
.L_x_9531:
[----:B------:R-:W-:Y:S05]  /*dd10*/  BSYNC B0 ;  /* 0x0000000000007941 */ /* 0x000fea0003800000 */
.L_x_9530:
[----:B------:R-:W-:-:S03]  /*dd20*/  UMOV UR4, 0xffffffff ;  /* 0xffffffff00047882 */ /* 0x000fc60000000000 */
[----:B------:R-:W-:Y:S05]  /*dd30*/  BRA.DIV UR4, `(.L_x_9532) ;  /* 0x0000003a04d47947 */ /* 0x000fea000b800000 */
[----:B-----5:R-:W0:Y:S02]  /*dd40*/  SHFL.UP PT, R14, R4, 0x1, RZ ;  /* 0x04200000040e7989 */ /* 0x020e2400000e00ff */
[----:B0-----:R-:W-:-:S05]  /*dd50*/  SEL R13, R14, RZ, P1 ;  /* 0x000000ff0e0d7207 */ /* 0x001fca0000800000 */
[----:B------:R-:W-:-:S05]  /*dd60*/  IMAD.IADD R13, R4, 0x1, R13 ;  /* 0x00000001040d7824 */ /* 0x000fca00078e020d */
[----:B------:R-:W0:Y:S02]  /*dd70*/  SHFL.UP PT, R14, R13, 0x2, RZ ;  /* 0x044000000d0e7989 */ /* 0x000e2400000e00ff */
[----:B0-----:R-:W-:-:S05]  /*dd80*/  SEL R0, R14, RZ, P2 ;  /* 0x000000ff0e007207 */ /* 0x001fca0001000000 */
[----:B------:R-:W-:-:S05]  /*dd90*/  IMAD.IADD R0, R13, 0x1, R0 ;  /* 0x000000010d007824 */ /* 0x000fca00078e0200 */
[----:B------:R-:W4:Y:S02]  /*dda0*/  SHFL.UP PT, R14, R0, 0x4, RZ ;  /* 0x04800000000e7989 */ /* 0x000f2400000e00ff */
[----:B----4-:R-:W-:-:S05]  /*ddb0*/  SEL R3, R14, RZ, P3 ;  /* 0x000000ff0e037207 */ /* 0x010fca0001800000 */
[----:B------:R-:W-:-:S05]  /*ddc0*/  IMAD.IADD R2, R0, 0x1, R3 ;  /* 0x0000000100027824 */ /* 0x000fca00078e0203 */
[----:B------:R-:W0:Y:S02]  /*ddd0*/  SHFL.UP PT, R14, R2, 0x8, RZ ;  /* 0x05000000020e7989 */ /* 0x000e2400000e00ff */
[----:B0-----:R-:W-:-:S04]  /*dde0*/  SEL R3, R14, RZ, P4 ;  /* 0x000000ff0e037207 */ /* 0x001fc80002000000 */
[----:B------:R-:W-:-:S05]  /*ddf0*/  IADD3 R3, R2, R3, RZ ;  /* 0x0000000302037210 */ /* 0x000fca0007ffe0ff */
[----:B------:R-:W3:Y:S02]  /*de00*/  SHFL.UP PT, R14, R3, 0x10, RZ ;  /* 0x06000000030e7989 */ /* 0x000ee400000e00ff */
[----:B---3--:R-:W-:-:S05]  /*de10*/  SEL R6, R14, RZ, P5 ;  /* 0x000000ff0e067207 */ /* 0x008fca0002800000 */
[----:B------:R-:W-:-:S05]  /*de20*/  IMAD.IADD R6, R3, 0x1, R6 ;  /* 0x0000000103067824 */ /* 0x000fca00078e0206 */
[----:B------:R0:W3:Y:S02]  /*de30*/  SHFL.IDX PT, R14, R6, 0x1f, 0x1f ;  /* 0x03e01f00060e7f89 */ /* 0x0000e400000e0000 */
.L_x_9651:
[----:B------:R-:W-:Y:S02]  /*de40*/  ULDC UR4, c[0x0][0xc38] ;  /* 0x00030e0000047ab9 */ /* 0x000fe40000000800 */
[----:B------:R-:W-:-:S04]  /*de50*/  IMAD.U32 R7, RZ, RZ, UR4 ;  /* 0x00000004ff077e24 */ /* 0x000fc8000f8e00ff */
[----:B---3--:R-:W-:-:S04]  /*de60*/  IMAD R3, R14, R7, RZ ;  /* 0x000000070e037224 */ /* 0x008fc800078e02ff */
[----:B------:R-:W-:-:S05]  /*de70*/  IMAD.IADD R8, R3, 0x1, R8 ;  /* 0x0000000103087824 */ /* 0x000fca00078e0208 */
[----:B------:R-:W-:-:S13]  /*de80*/  ISETP.GT.AND P6, PT, R8, R5, PT ;  /* 0x000000050800720c */ /* 0x000fda0003fc4270 */
[----:B------:R-:W-:Y:S05]  /*de90*/  @!P6 BRA `(.L_x_9533) ;  /* 0xfffffffc0064e947 */ /* 0x000fea000383ffff */
.L_x_9528:
[----:B------:R-:W-:Y:S01]  /*dea0*/  IMAD.IADD R8, R8, 0x1, -R3 ;  /* 0x0000000108087824 */ /* 0x000fe200078e0a03 */
[----:B------:R-:W-:-:S03]  /*deb0*/  UMOV UR4, 0xffffffff ;  /* 0xffffffff00047882 */ /* 0x000fc60000000000 */
[----:B------:R-:W-:-:S05]  /*dec0*/  IMAD R0, R6, R7, R8 ;  /* 0x0000000706007224 */ /* 0x000fca00078e0208 */
[----:B------:R-:W-:Y:S01]  /*ded0*/  ISETP.GT.AND P6, PT, R0, R5, PT ;  /* 0x000000050000720c */ /* 0x000fe20003fc4270 */
[----:B------:R-:W-:-:S12]  /*dee0*/  BRA.DIV UR4, `(.L_x_9534) ;  /* 0x0000003e04247947 */ /* 0x000fd8000b800000 */
[----:B------:R-:W-:-:S04]  /*def0*/  VOTE.ANY R2, PT, !P6 ;  /* 0x0000000000027806 */ /* 0x000fc800070e0100 */
[----:B------:R-:W4:Y:S02]  /*df00*/  POPC R0, R2 ;  /* 0x0000000200007309 */ /* 0x000f240000000000 */
[----:B----4-:R4:W0:Y:S02]  /*df10*/  SHFL.IDX PT, R4, R4, R0, 0x1f ;  /* 0x00001f0004047589 */ /* 0x01082400000e0000 */
.L_x_9655:
[----:B------:R-:W-:Y:S01]  /*df20*/  ISETP.NE.AND P0, PT, R2, RZ, PT ;  /* 0x000000ff0200720c */ /* 0x000fe20003f05270 */
[----:B------:R-:W-:-:S12]  /*df30*/  IMAD.MOV.U32 R14, RZ, RZ, RZ ;  /* 0x000000ffff0e7224 */ /* 0x000fd800078e00ff */
[----:B------:R-:W-:Y:S05]  /*df40*/  @!P0 BRA `(.L_x_9535) ;  /* 0x0000000000108947 */ /* 0x000fea0003800000 */
[----:B------:R-:W-:Y:S01]  /*df50*/  UMOV UR4, 0xffffffff ;  /* 0xffffffff00047882 */ /* 0x000fe20000000000 */
[----:B------:R-:W-:Y:S02]  /*df60*/  VIADD R12, R0, 0xffffffff ;  /* 0xffffffff000c7836 */ /* 0x000fe40000000000 */
[----:B------:R-:W-:Y:S05]  /*df70*/  BRA.DIV UR4, `(.L_x_9536) ;  /* 0x0000003e04487947 */ /* 0x000fea000b800000 */
[----:B------:R0:W0:Y:S02]  /*df80*/  SHFL.IDX PT, R14, R6, R12, 0x1f ;  /* 0x00001f0c060e7589 */ /* 0x00002400000e0000 */
.L_x_9535:
[----:B0--3--:R-:W-:Y:S01]  /*df90*/  IABS R6, R4 ;  /* 0x0000000400067213 */ /* 0x009fe20000000000 */
[----:B------:R-:W-:Y:S02]  /*dfa0*/  IMAD R16, R14, R7, R8 ;  /* 0x000000070e107224 */ /* 0x000fe400078e0208 */
[----:B------:R-:W-:Y:S01]  /*dfb0*/  IMAD.IADD R19, R0, 0x1, R19 ;  /* 0x0000000100137824 */ /* 0x000fe200078e0213 */
[----:B------:R-:W0:Y:S08]  /*dfc0*/  I2F.RP R9, R6 ;  /* 0x0000000600097306 */ /* 0x000e300000209400 */
[----:B0-----:R-:W0:Y:S02]  /*dfd0*/  MUFU.RCP R9, R9 ;  /* 0x0000000900097308 */ /* 0x001e240000001000 */
[----:B0-----:R-:W-:-:S06]  /*dfe0*/  VIADD R2, R9, 0xffffffe ;  /* 0x0ffffffe09027836 */ /* 0x001fcc0000000000 */
[----:B------:R0:W3:Y:S02]  /*dff0*/  F2I.FTZ.U32.TRUNC.NTZ R3, R2 ;  /* 0x0000000200037305 */ /* 0x0000e4000021f000 */
[----:B0-----:R-:W-:Y:S02]  /*e000*/  IMAD.MOV.U32 R2, RZ, RZ, RZ ;  /* 0x000000ffff027224 */ /* 0x001fe400078e00ff */
[----:B---3--:R-:W-:-:S04]  /*e010*/  IMAD.MOV R7, RZ, RZ, -R3 ;  /* 0x000000ffff077224 */ /* 0x008fc800078e0a03 */
[----:B------:R-:W-:-:S04]  /*e020*/  IMAD R7, R7, R6, RZ ;  /* 0x0000000607077224 */ /* 0x000fc800078e02ff */
[----:B------:R-:W-:Y:S01]  /*e030*/  IMAD.HI.U32 R3, R3, R7, R2 ;  /* 0x0000000703037227 */ /* 0x000fe200078e0002 */
[----:B------:R-:W-:Y:S02]  /*e040*/  IADD3 R7, R5, -R16, RZ ;  /* 0x8000001005077210 */ /* 0x000fe40007ffe0ff */
        /* <DEDUP_REMOVED lines=19> */
.L_x_9529:
[----:B------:R-:W-:Y:S01]  /*e180*/  UMOV UR4, URZ ;  /* 0x0000003f00047c82 */ /* 0x000fe20008000000 */
[----:B------:R-:W-:Y:S01]  /*e190*/  UMOV UR5, URZ ;  /* 0x0000003f00057c82 */ /* 0x000fe20008000000 */
[----:B------:R-:W-:Y:S01]  /*e1a0*/  ULDC UR6, c[0x0][0xc3c] ;  /* 0x00030f0000067ab9 */ /* 0x000fe20000000800 */
[----:B------:R-:W-:Y:S01]  /*e1b0*/  IMAD.MOV.U32 R16, RZ, RZ, R5 ;  /* 0x000000ffff107224 */ /* 0x000fe200078e0005 */
[----:B------:R-:W-:Y:S01]  /*e1c0*/  MOV R17, UR4 ;  /* 0x0000000400117c02 */ /* 0x000fe20008000f00 */
[----:B------:R-:W-:Y:S02]  /*e1d0*/  IMAD.U32 R18, RZ, RZ, UR5 ;  /* 0x00000005ff127e24 */ /* 0x000fe4000f8e00ff */
[----:B------:R-:W-:-:S07]  /*e1e0*/  IMAD.U32 R19, RZ, RZ, UR6 ;  /* 0x00000006ff137e24 */ /* 0x000fce000f8e00ff */
.L_x_9537:
[----:B----4-:R-:W4:Y:S01]  /*e1f0*/  S2R R0, SR_TID.X ;  /* 0x0000000000007919 */ /* 0x010f220000002100 */
[----:B------:R-:W-:Y:S05]  /*e200*/  WARPSYNC.ALL ;  /* 0x0000000000007948 */ /* 0x000fea0003800000 */
[----:B------:R-:W-:Y:S01]  /*e210*/  BAR.SYNC.DEFER_BLOCKING 0x4, 0x180 ;  /* 0x0106000000007b1d */ /* 0x000fe20000010000 */
[----:B----4-:R-:W-:-:S04]  /*e220*/  LOP3.LUT R0, R0, 0x1f, RZ, 0xc0, !PT ;  /* 0x0000001f00007812 */ /* 0x010fc800078ec0ff */
[----:B------:R-:W-:-:S13]  /*e230*/  ISETP.NE.AND P0, PT, R0, RZ, PT ;  /* 0x000000ff0000720c */ /* 0x000fda0003f05270 */
[----:B------:R-:W4:Y:S01]  /*e240*/  @!P0 S2R R3, SR_CgaCtaId ;  /* 0x0000000000038919 */ /* 0x000f220000008800 */
[----:B------:R-:W-:-:S04]  /*e250*/  @!P0 MOV R0, 0x400 ;  /* 0x0000040000008802 */ /* 0x000fc80000000f00 */
[----:B----4-:R-:W-:-:S05]  /*e260*/  @!P0 LEA R22, R3, R0, 0x18 ;  /* 0x0000000003168211 */ /* 0x010fca00078ec0ff */
[----:B------:R4:W-:Y:S01]  /*e270*/  @!P0 STS.128 [R22+0x228d0], R16 ;  /* 0x0228d01016008388 */ /* 0x0009e20000000c00 */
[----:B------:R-:W-:Y:S06]  /*e280*/  BAR.ARV 0x5, 0x180 ;  /* 0x0146000000007b1d */ /* 0x000fec0000002000 */
.L_x_9526:
[----:B------:R-:W-:Y:S02]  /*e290*/  ULDC UR4, c[0x0][0xc3c] ;  /* 0x00030f0000047ab9 */ /* 0x000fe40000000800 */
[----:B----4-:R-:W-:-:S13]  /*e2a0*/  ISETP.GE.AND P0, PT, R19, UR4, PT ;  /* 0x0000000413007c0c */ /* 0x010fda000bf06270 */
[----:B------:R-:W-:Y:S05]  /*e2b0*/  @!P0 BRA `(.L_x_9538) ;  /* 0xffffffbc00108947 */ /* 0x000fea000383ffff */
[----:B------:R-:W-:Y:S05]  /*e2c0*/  BSYNC B8 ;  /* 0x0000000000087941 */ /* 0x000fea0003800000 */
.L_x_9477:
[----:B0-----:R-:W4:Y:S01]  /*e2d0*/  LDL.LU R0, [R1+0x24] ;  /* 0x0000240001007983 */ /* 0x001f220000300800 */
        /* <DEDUP_REMOVED lines=11> */
.L_x_9658:
[----:B------:R-:W-:Y:S05]  /*e390*/  BSYNC B0 ;  /* 0x0000000000007941 */ /* 0x000fea0003800000 */
.L_x_9539:
[----:B------:R-:W-:-:S03]  /*e3a0*/  UMOV UR4, 0xffffffff ;  /* 0xffffffff00047882 */ /* 0x000fc60000000000 */
[----:B------:R-:W-:Y:S05]  /*e3b0*/  BRA.DIV UR4, `(.L_x_9541) ;  /* 0x0000003a04707947 */ /* 0x000fea000b800000 */
[----:B0-----:R-:W0:Y:S02]  /*e3c0*/  S2R R0, SR_TID.X ;  /* 0x0000000000007919 */ /* 0x001e240000002100 */
[----:B0-----:R-:W-:-:S04]  /*e3d0*/  SHF.R.U32.HI R0, RZ, 0x5, R0 ;  /* 0x00000005ff007819 */ /* 0x001fc80000011600 */
[----:B------:R-:W-:-:S05]  /*e3e0*/  LOP3.LUT R0, R0, 0x3, RZ, 0xc0, !PT ;  /* 0x0000000300007812 */ /* 0x000fca00078ec0ff */
[----:B------:R0:W4:Y:S02]  /*e3f0*/  SHFL.IDX PT, R14, R0, RZ, 0x1f ;  /* 0x00001fff000e7589 */ /* 0x00012400000e0000 */
.L_x_9661:
[----:B----4-:R-:W-:Y:S01]  /*e400*/  ISETP.NE.AND P0, PT, R14, RZ, PT ;  /* 0x000000ff0e00720c */ /* 0x010fe20003f05270 */
[----:B------:R-:W-:-:S12]  /*e410*/  BSSY B0, `(.L_x_9542) ;  /* 0x0000024000007945 */ /* 0x000fd80003800000 */
[----:B------:R-:W-:Y:S05]  /*e420*/  @P0 BRA `(.L_x_9543) ;  /* 0x0000000000880947 */ /* 0x000fea0003800000 */
[----:B------:R-:W-:-:S03]  /*e430*/  UMOV UR4, 0xffffffff ;  /* 0xffffffff00047882 */ /* 0x000fc60000000000 */
[----:B------:R-:W-:Y:S05]  /*e440*/  BRA.DIV UR4, `(.L_x_9544) ;  /* 0x0000003a04807947 */ /* 0x000fea000b800000 */
[----:B------:R-:W-:-:S13]  /*e450*/  ELECT P6, URZ, PT ;  /* 0x00000000003f782f */ /* 0x000fda00038c0000 */
.L_x_9664:
[----:B------:R-:W-:Y:S05]  /*e460*/  @!P6 BRA `(.L_x_9543) ;  /* 0x000000000078e947 */ /* 0x000fea0003800000 */
[----:B------:R-:W-:-:S06]  /*e470*/  ULOP3.LUT UR4, UR37, 0x2, URZ, 0xfc, !UPT ;  /* 0x0000000225047892 */ /* 0x000fcc000f8efc3f */
[----:B0-----:R-:W-:-:S05]  /*e480*/  IMAD.U32 R0, RZ, RZ, UR4 ;  /* 0x00000004ff007e24 */ /* 0x001fca000f8e00ff */
[----:B------:R-:W-:-:S13]  /*e490*/  ISETP.NE.AND P0, PT, R0, 0x3, PT ;  /* 0x000000030000780c */ /* 0x000fda0003f05270 */
[----:B------:R-:W-:Y:S05]  /*e4a0*/  @!P0 BRA `(.L_x_9545) ;  /* 0x0000000000048947 */ /* 0x000fea0003800000 */
[----:B------:R-:W-:Y:S01]  /*e4b0*/  BPT.TRAP 0x1 ;  /* 0x000000040000795c */ /* 0x000fe20000300000 */
.L_x_9545:
[----:B------:R-:W-:Y:S01]  /*e4c0*/  IMAD R5, R24, 0x8, R7 ;  /* 0x0000000818057824 */ /* 0x000fe200078e0207 */
[----:B------:R-:W-:Y:S01]  /*e4d0*/  SHF.L.U32 R0, R26, 0x1f, RZ ;  /* 0x0000001f1a007819 */ /* 0x000fe200000006ff */
[----:B------:R-:W-:-:S03]  /*e4e0*/  VIADD R24, R24, 0x1 ;  /* 0x0000000118187836 */ /* 0x000fc60000000000 */
[----:B------:R-:W0:Y:S02]  /*e4f0*/  SYNCS.PHASECHK.TRANS64.TRYWAIT P1, [R5+URZ+0x22840], R0 ;  /* 0x02284000050075a7 */ /* 0x000e24000802017f */
[----:B------:R-:W-:-:S04]  /*e500*/  ISETP.NE.AND P2, PT, R24, 0x2, PT ;  /* 0x000000021800780c */ /* 0x000fc80003f45270 */
[----:B------:R-:W-:Y:S01]  /*e510*/  SEL R3, RZ, 0x1, P2 ;  /* 0x00000001ff037807 */ /* 0x000fe20001000000 */
[----:B0-----:R-:W-:Y:S08]  /*e520*/  @!P1 BRA `(.L_x_9546) ;  /* 0x0000003800689947 */ /* 0x001ff00003800000 */
.L_x_9665:
[----:B------:R-:W-:Y:S02]  /*e530*/  SEL R24, R24, RZ, P2 ;  /* 0x000000ff18187207 */ /* 0x000fe40001000000 */
[----:B------:R-:W-:Y:S01]  /*e540*/  LOP3.LUT R2, R26, R3, RZ, 0x3c, !PT ;  /* 0x000000031a027212 */ /* 0x000fe200078e3cff */
[----:B------:R-:W-:Y:S06]  /*e550*/  @!P0 BRA `(.L_x_9547) ;  /* 0x0000000000048947 */ /* 0x000fec0003800000 */
[----:B------:R-:W-:Y:S01]  /*e560*/  BPT.TRAP 0x1 ;  /* 0x000000040000795c */ /* 0x000fe20000300000 */
.L_x_9547:
[----:B------:R-:W-:Y:S01]  /*e570*/  IMAD R3, R24, 0x8, R7 ;  /* 0x0000000818037824 */ /* 0x000fe200078e0207 */
[----:B------:R-:W-:-:S04]  /*e580*/  SHF.L.U32 R2, R2, 0x1f, RZ ;  /* 0x0000001f02027819 */ /* 0x000fc800000006ff */
[----:B------:R-:W4:Y:S02]  /*e590*/  SYNCS.PHASECHK.TRANS64.TRYWAIT P1, [R3+URZ+0x22840], R2 ;  /* 0x02284002030075a7 */ /* 0x000f24000802017f */
[----:B----4-:R-:W-:Y:S05]  /*e5a0*/  @!P1 BRA `(.L_x_9548) ;  /* 0x00000038005c9947 */ /* 0x010fea0003800000 */
.L_x_9666:
[----:B------:R-:W-:Y:S05]  /*e5b0*/  @!P0 BRA `(.L_x_9549) ;  /* 0x0000000000048947 */ /* 0x000fea0003800000 */
[----:B------:R-:W-:Y:S01]  /*e5c0*/  BPT.TRAP 0x1 ;  /* 0x000000040000795c */ /* 0x000fe20000300000 */
.L_x_9549:
[----:B------:R-:W5:Y:S02]  /*e5d0*/  SYNCS.PHASECHK.TRANS64.TRYWAIT P1, [R5+URZ+0x22860], R0 ;  /* 0x02286000050075a7 */ /* 0x000f64000802017f */
[----:B-----5:R-:W-:Y:S05]  /*e5e0*/  @!P1 BRA `(.L_x_9550) ;  /* 0x0000003800609947 */ /* 0x020fea0003800000 */
.L_x_9667:
[----:B------:R-:W-:Y:S05]  /*e5f0*/  @!P0 BRA `(.L_x_9551) ;  /* 0x0000000000048947 */ /* 0x000fea0003800000 */
[----:B------:R-:W-:Y:S01]  /*e600*/  BPT.TRAP 0x1 ;  /* 0x000000040000795c */ /* 0x000fe20000300000 */
.L_x_9551:
[----:B------:R0:W0:Y:S02]  /*e610*/  SYNCS.PHASECHK.TRANS64.TRYWAIT P0, [R3+URZ+0x22860], R2 ;  /* 0x02286002030075a7 */ /* 0x000024000800017f */
[----:B0-----:R-:W-:Y:S05]  /*e620*/  @!P0 NANOSLEEP.SYNCS 0x989680 ;  /* 0x009896800000895d */ /* 0x001fea0003900000 */
[----:B------:R-:W0:Y:S02]  /*e630*/  @!P0 SYNCS.PHASECHK.TRANS64 P0, [R3+URZ+0x22860], R2 ;  /* 0x02286002030085a7 */ /* 0x000e24000800007f */
[----:B0-----:R-:W-:Y:S05]  /*e640*/  @!P0 BRA `(.L_x_9551) ;  /* 0xfffffffc00f08947 */ /* 0x001fea000383ffff */
.L_x_9543:
[----:B------:R-:W-:Y:S05]  /*e650*/  BSYNC B0 ;  /* 0x0000000000007941 */ /* 0x000fea0003800000 */
.L_x_9542:
[----:B------:R-:W-:Y:S05]  /*e660*/  EXIT ;  /* 0x000000000000794d */ /* 0x000fea0003800000 */
.L_x_9425:
[----:B0-----:R-:W-:-:S04]  /*e670*/  IMAD.U32 R3, RZ, RZ, UR45 ;  /* 0x0000002dff037e24 */ /* 0x001fc8000f8e00ff */
[----:B------:R0:W1:Y:S03]  /*e680*/  SYNCS.PHASECHK.TRANS64.TRYWAIT P0, [R3+URZ+0x22800], R0 ;  /* 0x02280000030075a7 */ /* 0x000066000800017f */
[----:B-1----:R-:W-:Y:S05]  /*e690*/  @!P0 NANOSLEEP.SYNCS 0x989680 ;  /* 0x009896800000895d */ /* 0x002fea0003900000 */
[----:B------:R-:W1:Y:S02]  /*e6a0*/  @!P0 SYNCS.PHASECHK.TRANS64 P0, [R3+URZ+0x22800], R0 ;  /* 0x02280000030085a7 */ /* 0x000e64000800007f */
[----:B-1----:R-:W-:Y:S05]  /*e6b0*/  @!P0 BRA `(.L_x_9425) ;  /* 0xfffffffc00ec8947 */ /* 0x002fea000383ffff */
[----:B------:R-:W-:Y:S05]  /*e6c0*/  BRA `(.L_x_9552) ;  /* 0xffffff3000547947 */ /* 0x000fea000383ffff */
.L_x_9429:
[----:B-1----:R-:W-:-:S04]  /*e6d0*/  MOV R3, UR22 ;  /* 0x0000001600037c02 */ /* 0x002fc80008000f00 */
[----:B------:R1:W2:Y:S03]  /*e6e0*/  SYNCS.PHASECHK.TRANS64.TRYWAIT P1, [R3+URZ+0x22830], R8 ;  /* 0x02283008030075a7 */ /* 0x0002a6000802017f */
[----:B--2---:R-:W-:Y:S05]  /*e6f0*/  @!P1 NANOSLEEP.SYNCS 0x989680 ;  /* 0x009896800000995d */ /* 0x004fea0003900000 */
[----:B------:R-:W2:Y:S02]  /*e700*/  @!P1 SYNCS.PHASECHK.TRANS64 P1, [R3+URZ+0x22830], R8 ;  /* 0x02283008030095a7 */ /* 0x000ea4000802007f */
[----:B--2---:R-:W-:Y:S05]  /*e710*/  @!P1 BRA `(.L_x_9429) ;  /* 0xfffffffc00ec9947 */ /* 0x004fea000383ffff */
[----:B------:R-:W-:Y:S05]  /*e720*/  BRA `(.L_x_9428) ;  /* 0xffffff3000787947 */ /* 0x000fea000383ffff */
.L_x_9434:
[----:B---3--:R-:W-:-:S04]  /*e730*/  IMAD.U32 R9, RZ, RZ, UR22 ;  /* 0x00000016ff097e24 */ /* 0x008fc8000f8e00ff */
[----:B------:R3:W4:Y:S03]  /*e740*/  SYNCS.PHASECHK.TRANS64.TRYWAIT P1, [R9+URZ+0x22850], R8 ;  /* 0x02285008090075a7 */ /* 0x000726000802017f */
[----:B----4-:R-:W-:Y:S05]  /*e750*/  @!P1 NANOSLEEP.SYNCS 0x989680 ;  /* 0x009896800000995d */ /* 0x010fea0003900000 */
[----:B------:R-:W4:Y:S02]  /*e760*/  @!P1 SYNCS.PHASECHK.TRANS64 P1, [R9+URZ+0x22850], R8 ;  /* 0x02285008090095a7 */ /* 0x000f24000802007f */
[----:B----4-:R-:W-:Y:S05]  /*e770*/  @!P1 BRA `(.L_x_9434) ;  /* 0xfffffffc00ec9947 */ /* 0x010fea000383ffff */
[----:B------:R-:W-:Y:S05]  /*e780*/  BRA `(.L_x_9433) ;  /* 0xffffff4c006c7947 */ /* 0x000fea000383ffff */
.L_x_9440:
[----:B-1----:R-:W-:-:S04]  /*e790*/  IMAD.U32 R0, RZ, RZ, UR24 ;  /* 0x00000018ff007e24 */ /* 0x002fc8000f8e00ff */
[----:B------:R1:W2:Y:S03]  /*e7a0*/  SYNCS.PHASECHK.TRANS64.TRYWAIT P2, [R0+URZ+0x22830], R7 ;  /* 0x02283007000075a7 */ /* 0x0002a6000804017f */
[----:B--2---:R-:W-:Y:S05]  /*e7b0*/  @!P2 NANOSLEEP.SYNCS 0x989680 ;  /* 0x009896800000a95d */ /* 0x004fea0003900000 */
[----:B------:R-:W2:Y:S02]  /*e7c0*/  @!P2 SYNCS.PHASECHK.TRANS64 P2, [R0+URZ+0x22830], R7 ;  /* 0x022830070000a5a7 */ /* 0x000ea4000804007f */
[----:B--2---:R-:W-:Y:S05]  /*e7d0*/  @!P2 BRA `(.L_x_9440) ;  /* 0xfffffffc00eca947 */ /* 0x004fea000383ffff */
[----:B------:R-:W-:Y:S05]  /*e7e0*/  BRA `(.L_x_9439) ;  /* 0xffffff5000887947 */ /* 0x000fea000383ffff */
.L_x_9445:
[----:B-1----:R-:W-:-:S04]  /*e7f0*/  IMAD.U32 R10, RZ, RZ, UR24 ;  /* 0x00000018ff0a7e24 */ /* 0x002fc8000f8e00ff */
[----:B------:R1:W2:Y:S03]  /*e800*/  SYNCS.PHASECHK.TRANS64.TRYWAIT P2, [R10+URZ+0x22850], R7 ;  /* 0x022850070a0075a7 */ /* 0x0002a6000804017f */
[----:B--2---:R-:W-:Y:S05]  /*e810*/  @!P2 NANOSLEEP.SYNCS 0x989680 ;  /* 0x009896800000a95d */ /* 0x004fea0003900000 */
[----:B------:R-:W2:Y:S02]  /*e820*/  @!P2 SYNCS.PHASECHK.TRANS64 P2, [R10+URZ+0x22850], R7 ;  /* 0x022850070a00a5a7 */ /* 0x000ea4000804007f */
[----:B--2---:R-:W-:Y:S05]  /*e830*/  @!P2 BRA `(.L_x_9445) ;  /* 0xfffffffc00eca947 */ /* 0x004fea000383ffff */
[----:B------:R-:W-:Y:S05]  /*e840*/  BRA `(.L_x_9444) ;  /* 0xffffff70002c7947 */ /* 0x000fea000383ffff */
.L_x_9489:
        /* <DEDUP_REMOVED lines=10> */
.L_x_9554:
[----:B------:R-:W-:Y:S05]  /*e8f0*/  BSYNC B0 ;  /* 0x0000000000007941 */ /* 0x000fea0003800000 */
.L_x_9553:
[----:B------:R-:W-:Y:S05]  /*e900*/  BRA `(.L_x_9555) ;  /* 0xffffffc000cc7947 */ /* 0x000fea000383ffff */
.L_x_9492:
[----:B0-----:R0:W1:Y:S02]  /*e910*/  SYNCS.PHASECHK.TRANS64.TRYWAIT P0, [R33+URZ+0x22840], R0 ;  /* 0x02284000210075a7 */ /* 0x001064000800017f */
[----:B-1----:R-:W-:Y:S05]  /*e920*/  @!P0 NANOSLEEP.SYNCS 0x989680 ;  /* 0x009896800000895d */ /* 0x002fea0003900000 */
[----:B------:R-:W1:Y:S02]  /*e930*/  @!P0 SYNCS.PHASECHK.TRANS64 P0, [R33+URZ+0x22840], R0 ;  /* 0x02284000210085a7 */ /* 0x000e64000800007f */
[----:B-1----:R-:W-:Y:S05]  /*e940*/  @!P0 BRA `(.L_x_9492) ;  /* 0xfffffffc00f08947 */ /* 0x002fea000383ffff */
[----:B------:R-:W-:Y:S05]  /*e950*/  BRA `(.L_x_9556) ;  /* 0xffffffc000f87947 */ /* 0x000fea000383ffff */
.L_x_9493:
        /* <DEDUP_REMOVED lines=8> */
.L_x_9558:
[----:B------:R-:W-:Y:S05]  /*e9e0*/  BSYNC B0 ;  /* 0x0000000000007941 */ /* 0x000fea0003800000 */
.L_x_9557:
        /* <DEDUP_REMOVED lines=9> */
.L_x_9559:
[----:B------:R-:W-:Y:S01]  /*ea80*/  MOV R13, R4 ;  /* 0x00000004000d7202 */ /* 0x000fe20000000f00 */
[----:B------:R-:W-:Y:S02]  /*ea90*/  IMAD.MOV.U32 R12, RZ, RZ, 0x1 ;  /* 0x00000001ff0c7424 */ /* 0x000fe400078e00ff */
[----:B------:R-:W-:-:S07]  /*eaa0*/  IMAD.MOV.U32 R3, RZ, RZ, R14 ;  /* 0x000000ffff037224 */ /* 0x000fce00078e000e */
[----:B------:R-:W-:Y:S05]  /*eab0*/  WARPSYNC.COLLECTIVE R15, `(.L_x_9560) ;  /* 0x000000000f087348 */ /* 0x000fea0003c00000 */
[----:B------:R0:W1:Y:S02]  /*eac0*/  SHFL.IDX P6, R14, R13, R12, R11 ;  /* 0x0000000c0d0e7389 */ /* 0x00006400000c000b */
[----:B01----:R-:W-:Y:S01]  /*ead0*/  ENDCOLLECTIVE ;  /* 0x000000000000791b */ /* 0x003fe20003800000 */
.L_x_9560:
        /* <DEDUP_REMOVED lines=15> */
.L_x_9561:
[----:B------:R-:W-:Y:S02]  /*ebd0*/  @P0 IMAD R7, R5, 0x2, R22 ;  /* 0x0000000205070824 */ /* 0x000fe400078e0216 */
[----:B------:R-:W-:Y:S02]  /*ebe0*/  IMAD.MOV.U32 R13, RZ, RZ, R4 ;  /* 0x000000ffff0d7224 */ /* 0x000fe400078e0004 */
[----:B------:R-:W-:Y:S02]  /*ebf0*/  IMAD.MOV.U32 R12, RZ, RZ, 0x2 ;  /* 0x00000002ff0c7424 */ /* 0x000fe400078e00ff */
[----:B------:R-:W-:-:S07]  /*ec00*/  IMAD.MOV.U32 R3, RZ, RZ, R14 ;  /* 0x000000ffff037224 */ /* 0x000fce00078e000e */
[----:B------:R-:W-:Y:S05]  /*ec10*/  WARPSYNC.COLLECTIVE R15, `(.L_x_9562) ;  /* 0x000000000f087348 */ /* 0x000fea0003c00000 */
[----:B------:R0:W1:Y:S02]  /*ec20*/  SHFL.IDX P6, R14, R13, R12, R11 ;  /* 0x0000000c0d0e7389 */ /* 0x00006400000c000b */
[----:B01----:R-:W-:Y:S01]  /*ec30*/  ENDCOLLECTIVE ;  /* 0x000000000000791b */ /* 0x003fe20003800000 */
.L_x_9562:
        /* <DEDUP_REMOVED lines=15> */
.L_x_9563:
[----:B------:R-:W-:Y:S02]  /*ed30*/  @P0 IMAD R7, R5, 0x2, R22 ;  /* 0x0000000205070824 */ /* 0x000fe400078e0216 */
[----:B------:R-:W-:Y:S02]  /*ed40*/  IMAD.MOV.U32 R13, RZ, RZ, R4 ;  /* 0x000000ffff0d7224 */ /* 0x000fe400078e0004 */
[----:B------:R-:W-:Y:S02]  /*ed50*/  IMAD.MOV.U32 R12, RZ, RZ, 0x3 ;  /* 0x00000003ff0c7424 */ /* 0x000fe400078e00ff */
[----:B------:R-:W-:-:S07]  /*ed60*/  IMAD.MOV.U32 R3, RZ, RZ, R14 ;  /* 0x000000ffff037224 */ /* 0x000fce00078e000e */
[----:B------:R-:W-:Y:S05]  /*ed70*/  WARPSYNC.COLLECTIVE R15, `(.L_x_9564) ;  /* 0x000000000f087348 */ /* 0x000fea0003c00000 */
[----:B------:R0:W1:Y:S02]  /*ed80*/  SHFL.IDX P6, R14, R13, R12, R11 ;  /* 0x0000000c0d0e7389 */ /* 0x00006400000c000b */
[----:B01----:R-:W-:Y:S01]  /*ed90*/  ENDCOLLECTIVE ;  /* 0x000000000000791b */ /* 0x003fe20003800000 */
.L_x_9564:
        /* <DEDUP_REMOVED lines=15> */
.L_x_9565:
[----:B------:R-:W-:Y:S01]  /*ee90*/  @P0 LEA R7, R5, R22, 0x1 ;  /* 0x0000001605070211 */ /* 0x000fe200078e08ff */
[----:B------:R-:W-:Y:S02]  /*eea0*/  IMAD.MOV.U32 R13, RZ, RZ, R4 ;  /* 0x000000ffff0d7224 */ /* 0x000fe400078e0004 */
[----:B------:R-:W-:Y:S02]  /*eeb0*/  IMAD.MOV.U32 R12, RZ, RZ, 0x4 ;  /* 0x00000004ff0c7424 */ /* 0x000fe400078e00ff */
[----:B------:R-:W-:-:S07]  /*eec0*/  IMAD.MOV.U32 R3, RZ, RZ, R14 ;  /* 0x000000ffff037224 */ /* 0x000fce00078e000e */
[----:B------:R-:W-:Y:S05]  /*eed0*/  WARPSYNC.COLLECTIVE R15, `(.L_x_9566) ;  /* 0x000000000f087348 */ /* 0x000fea0003c00000 */
[----:B------:R0:W1:Y:S02]  /*eee0*/  SHFL.IDX P6, R14, R13, R12, R11 ;  /* 0x0000000c0d0e7389 */ /* 0x00006400000c000b */
[----:B01----:R-:W-:Y:S01]  /*eef0*/  ENDCOLLECTIVE ;  /* 0x000000000000791b */ /* 0x003fe20003800000 */
.L_x_9566:
        /* <DEDUP_REMOVED lines=15> */
.L_x_9567:
[----:B------:R-:W-:Y:S02]  /*eff0*/  @P0 IMAD R7, R5, 0x2, R22 ;  /* 0x0000000205070824 */ /* 0x000fe400078e0216 */
[----:B------:R-:W-:Y:S02]  /*f000*/  IMAD.MOV.U32 R13, RZ, RZ, R4 ;  /* 0x000000ffff0d7224 */ /* 0x000fe400078e0004 */
[----:B------:R-:W-:Y:S02]  /*f010*/  IMAD.MOV.U32 R12, RZ, RZ, 0x5 ;  /* 0x00000005ff0c7424 */ /* 0x000fe400078e00ff */
[----:B------:R-:W-:-:S07]  /*f020*/  IMAD.MOV.U32 R3, RZ, RZ, R14 ;  /* 0x000000ffff037224 */ /* 0x000fce00078e000e */
[----:B------:R-:W-:Y:S05]  /*f030*/  WARPSYNC.COLLECTIVE R15, `(.L_x_9568) ;  /* 0x000000000f087348 */ /* 0x000fea0003c00000 */
[----:B------:R0:W1:Y:S02]  /*f040*/  SHFL.IDX P6, R14, R13, R12, R11 ;  /* 0x0000000c0d0e7389 */ /* 0x00006400000c000b */
[----:B01----:R-:W-:Y:S01]  /*f050*/  ENDCOLLECTIVE ;  /* 0x000000000000791b */ /* 0x003fe20003800000 */
.L_x_9568:
[----:B------:R-:W-:-:S05]  /*f060*/  @P0 LEA R3, P1, R9, R3, 0x1 ;  /* 0x0000000309030211 */ /* 0x000fca00078208ff */
[----:B------:R-:W-:-:S05]  /*f070*/  @P0 IMAD.X R2, RZ, RZ, R2, P1 ;  /* 0x000000ffff020224 */ /* 0x000fca00008e0602 */
[----:B------:R-:W-:Y:S01]  /*f080*/  @P0 LOP3.LUT R3, R3, R2, RZ, 0x3c, !PT ;  /* 0x0000000203030212 */ /* 0x000fe200078e3cff */
[----:B------:R-:W-:-:S03]  /*f090*/  IMAD.MOV.U32 R13, RZ, RZ, R0 ;  /* 0x000000ffff0d7224 */ /* 0x000fc600078e0000 */
[----:B------:R-:W-:-:S04]  /*f0a0*/  @P0 LOP3.LUT R2, R3, R2, RZ, 0x3c, !PT ;  /* 0x0000000203020212 */ /* 0x000fc800078e3cff */
[----:B------:R-:W-:Y:S02]  /*f0b0*/  @P0 LOP3.LUT R3, R3, R2, RZ, 0x3c, !PT ;  /* 0x0000000203030212 */ /* 0x000fe400078e3cff */
[----:B------:R-:W-:-:S07]  /*f0c0*/  MOV R4, R14 ;  /* 0x0000000e00047202 */ /* 0x000fce0000000f00 */
[----:B------:R-:W-:Y:S05]  /*f0d0*/  WARPSYNC.COLLECTIVE R15, `(.L_x_9569) ;  /* 0x000000000f087348 */ /* 0x000fea0003c00000 */
[----:B------:R0:W1:Y:S02]  /*f0e0*/  SHFL.IDX P6, R14, R13, R12, R11 ;  /* 0x0000000c0d0e7389 */ /* 0x00006400000c000b */
[----:B01----:R-:W-:Y:S01]  /*f0f0*/  ENDCOLLECTIVE ;  /* 0x000000000000791b */ /* 0x003fe20003800000 */
.L_x_9569:
[----:B------:R-:W-:Y:S01]  /*f100*/  @!PT LDS RZ, [RZ] ;  /* 0x00000000fffff984 */ /* 0x000fe20000000800 */
[----:B------:R-:W-:Y:S01]  /*f110*/  @!PT LDS RZ, [RZ] ;  /* 0x00000000fffff984 */ /* 0x000fe20000000800 */
[----:B------:R-:W-:Y:S01]  /*f120*/  @!PT LDS RZ, [RZ] ;  /* 0x00000000fffff984 */ /* 0x000fe20000000800 */
[----:B------:R0:W-:Y:S01]  /*f130*/  @P0 LDGSTS.E.BYPASS.LTC128B.128 [R7+0x1e400], desc[UR50][R2.64], !P2 ;  /* 0x1e40000002070fae */ /* 0x0001e2000d101d72 */
[----:B------:R-:W-:Y:S01]  /*f140*/  IMAD.MOV.U32 R0, RZ, RZ, R14 ;  /* 0x000000ffff007224 */ /* 0x000fe200078e000e */
[----:B------:R-:W-:Y:S06]  /*f150*/  BRA `(.L_x_9570) ;  /* 0xffffffc000647947 */ /* 0x000fec000383ffff */
.L_x_9498:
[----:B------:R-:W-:Y:S01]  /*f160*/  IMAD.MOV.U32 R13, RZ, RZ, R4 ;  /* 0x000000ffff0d7224 */ /* 0x000fe200078e0004 */
[----:B------:R-:W-:Y:S01]  /*f170*/  IADD3 R17, R9, R17, RZ ;  /* 0x0000001109117210 */ /* 0x000fe20007ffe0ff */
[----:B------:R-:W-:Y:S02]  /*f180*/  IMAD.MOV.U32 R12, RZ, RZ, RZ ;  /* 0x000000ffff0c7224 */ /* 0x000fe400078e00ff */
[----:B------:R-:W-:Y:S02]  /*f190*/  IMAD.MOV.U32 R11, RZ, RZ, 0x181f ;  /* 0x0000181fff0b7424 */ /* 0x000fe400078e00ff */
[----:B------:R-:W-:Y:S02]  /*f1a0*/  IMAD.MOV.U32 R15, RZ, RZ, -0x1 ;  /* 0xffffffffff0f7424 */ /* 0x000fe400078e00ff */
[----:B-----5:R-:W-:Y:S02]  /*f1b0*/  IMAD R5, R10, R7, RZ ;  /* 0x000000070a057224 */ /* 0x020fe400078e02ff */
[----:B------:R-:W-:-:S07]  /*f1c0*/  VIADD R6, R17, 0x10 ;  /* 0x0000001011067836 */ /* 0x000fce0000000000 */
[----:B-1----:R-:W-:Y:S05]  /*f1d0*/  WARPSYNC.COLLECTIVE R15, `(.L_x_9571) ;  /* 0x000000000f087348 */ /* 0x002fea0003c00000 */
[----:B------:R0:W2:Y:S02]  /*f1e0*/  SHFL.IDX P6, R14, R13, R12, R11 ;  /* 0x0000000c0d0e7389 */ /* 0x0000a400000c000b */
[----:B012---:R-:W-:Y:S01]  /*f1f0*/  ENDCOLLECTIVE ;  /* 0x000000000000791b */ /* 0x007fe20003800000 */
.L_x_9571:
[----:B------:R-:W-:Y:S01]  /*f200*/  ISETP.GE.AND P0, PT, R17, R5, PT ;  /* 0x000000051100720c */ /* 0x000fe20003f06270 */
[----:B------:R-:W-:Y:S02]  /*f210*/  IMAD.MOV.U32 R13, RZ, RZ, R0 ;  /* 0x000000ffff0d7224 */ /* 0x000fe400078e0000 */
[----:B------:R-:W-:-:S10]  /*f220*/  IMAD.MOV.U32 R2, RZ, RZ, R14 ;  /* 0x000000ffff027224 */ /* 0x000fd400078e000e */
[----:B------:R-:W-:Y:S05]  /*f230*/  WARPSYNC.COLLECTIVE R15, `(.L_x_9572) ;  /* 0x000000000f087348 */ /* 0x000fea0003c00000 */
[----:B------:R0:W1:Y:S02]  /*f240*/  SHFL.IDX P6, R14, R13, R12, R11 ;  /* 0x0000000c0d0e7389 */ /* 0x00006400000c000b */
[----:B01----:R-:W-:Y:S01]  /*f250*/  ENDCOLLECTIVE ;  /* 0x000000000000791b */ /* 0x003fe20003800000 */
.L_x_9572:
[----:B------:R-:W-:Y:S02]  /*f260*/  IMAD.MOV.U32 R13, RZ, RZ, R4 ;  /* 0x000000ffff0d7224 */ /* 0x000fe400078e0004 */
[----:B------:R-:W-:Y:S02]  /*f270*/  IMAD.MOV.U32 R12, RZ, RZ, 0x1 ;  /* 0x00000001ff0c7424 */ /* 0x000fe400078e00ff */
[----:B------:R-:W-:-:S07]  /*f280*/  IMAD.MOV.U32 R3, RZ, RZ, R14 ;  /* 0x000000ffff037224 */ /* 0x000fce00078e000e */
[----:B------:R-:W-:Y:S05]  /*f290*/  WARPSYNC.COLLECTIVE R15, `(.L_x_9573) ;  /* 0x000000000f087348 */ /* 0x000fea0003c00000 */
[----:B------:R0:W1:Y:S02]  /*f2a0*/  SHFL.IDX P6, R14, R13, R12, R11 ;  /* 0x0000000c0d0e7389 */ /* 0x00006400000c000b */
[----:B01----:R-:W-:Y:S01]  /*f2b0*/  ENDCOLLECTIVE ;  /* 0x000000000000791b */ /* 0x003fe20003800000 */
.L_x_9573:
        /* <DEDUP_REMOVED lines=15> */
.L_x_9574:
[----:B------:R-:W-:Y:S01]  /*f3b0*/  MOV R13, R4 ;  /* 0x00000004000d7202 */ /* 0x000fe20000000f00 */
[----:B------:R-:W-:Y:S02]  /*f3c0*/  IMAD.MOV.U32 R12, RZ, RZ, 0x2 ;  /* 0x00000002ff0c7424 */ /* 0x000fe400078e00ff */
[----:B------:R-:W-:-:S07]  /*f3d0*/  IMAD.MOV.U32 R3, RZ, RZ, R14 ;  /* 0x000000ffff037224 */ /* 0x000fce00078e000e */
[----:B------:R-:W-:Y:S05]  /*f3e0*/  WARPSYNC.COLLECTIVE R15, `(.L_x_9575) ;  /* 0x000000000f087348 */ /* 0x000fea0003c00000 */
[----:B------:R0:W1:Y:S02]  /*f3f0*/  SHFL.IDX P6, R14, R13, R12, R11 ;  /* 0x0000000c0d0e7389 */ /* 0x00006400000c000b */
[----:B01----:R-:W-:Y:S01]  /*f400*/  ENDCOLLECTIVE ;  /* 0x000000000000791b */ /* 0x003fe20003800000 */
.L_x_9575:
        /* <DEDUP_REMOVED lines=16> */
.L_x_9576:
[----:B------:R-:W-:Y:S02]  /*f510*/  IMAD.MOV.U32 R13, RZ, RZ, R4 ;  /* 0x000000ffff0d7224 */ /* 0x000fe400078e0004 */
[----:B------:R-:W-:Y:S02]  /*f520*/  IMAD.MOV.U32 R12, RZ, RZ, 0x3 ;  /* 0x00000003ff0c7424 */ /* 0x000fe400078e00ff */
[----:B------:R-:W-:-:S07]  /*f530*/  IMAD.MOV.U32 R3, RZ, RZ, R14 ;  /* 0x000000ffff037224 */ /* 0x000fce00078e000e */
[----:B------:R-:W-:Y:S05]  /*f540*/  WARPSYNC.COLLECTIVE R15, `(.L_x_9577) ;  /* 0x000000000f087348 */ /* 0x000fea0003c00000 */
[----:B------:R0:W1:Y:S02]  /*f550*/  SHFL.IDX P6, R14, R13, R12, R11 ;  /* 0x0000000c0d0e7389 */ /* 0x00006400000c000b */
[----:B01----:R-:W-:Y:S01]  /*f560*/  ENDCOLLECTIVE ;  /* 0x000000000000791b */ /* 0x003fe20003800000 */
.L_x_9577:
        /* <DEDUP_REMOVED lines=16> */
.L_x_9578:
[----:B------:R-:W-:Y:S02]  /*f670*/  IMAD.MOV.U32 R13, RZ, RZ, R4 ;  /* 0x000000ffff0d7224 */ /* 0x000fe400078e0004 */
[----:B------:R-:W-:Y:S02]  /*f680*/  IMAD.MOV.U32 R12, RZ, RZ, 0x4 ;  /* 0x00000004ff0c7424 */ /* 0x000fe400078e00ff */
[----:B------:R-:W-:-:S07]  /*f690*/  IMAD.MOV.U32 R3, RZ, RZ, R14 ;  /* 0x000000ffff037224 */ /* 0x000fce00078e000e */
[----:B------:R-:W-:Y:S05]  /*f6a0*/  WARPSYNC.COLLECTIVE R15, `(.L_x_9579) ;  /* 0x000000000f087348 */ /* 0x000fea0003c00000 */
[----:B------:R0:W1:Y:S02]  /*f6b0*/  SHFL.IDX P6, R14, R13, R12, R11 ;  /* 0x0000000c0d0e7389 */ /* 0x00006400000c000b */
[----:B01----:R-:W-:Y:S01]  /*f6c0*/  ENDCOLLECTIVE ;  /* 0x000000000000791b */ /* 0x003fe20003800000 */
.L_x_9579:
        /* <DEDUP_REMOVED lines=16> */
.L_x_9580:
[----:B------:R-:W-:Y:S02]  /*f7d0*/  IMAD.MOV.U32 R13, RZ, RZ, R4 ;  /* 0x000000ffff0d7224 */ /* 0x000fe400078e0004 */
[----:B------:R-:W-:Y:S02]  /*f7e0*/  IMAD.MOV.U32 R12, RZ, RZ, 0x5 ;  /* 0x00000005ff0c7424 */ /* 0x000fe400078e00ff */
[----:B------:R-:W-:-:S07]  /*f7f0*/  IMAD.MOV.U32 R3, RZ, RZ, R14 ;  /* 0x000000ffff037224 */ /* 0x000fce00078e000e */
[----:B------:R-:W-:Y:S05]  /*f800*/  WARPSYNC.COLLECTIVE R15, `(.L_x_9581) ;  /* 0x000000000f087348 */ /* 0x000fea0003c00000 */
[----:B------:R0:W1:Y:S02]  /*f810*/  SHFL.IDX P6, R14, R13, R12, R11 ;  /* 0x0000000c0d0e7389 */ /* 0x00006400000c000b */
[----:B01----:R-:W-:Y:S01]  /*f820*/  ENDCOLLECTIVE ;  /* 0x000000000000791b */ /* 0x003fe20003800000 */
.L_x_9581:
        /* <DEDUP_REMOVED lines=10> */
[----:B0-----:R-:W-:-:S04]  /*f8d0*/  IADD3 R2, R17, 0x50, RZ ;  /* 0x0000005011027810 */ /* 0x001fc80007ffe0ff */
[----:B------:R-:W-:Y:S01]  /*f8e0*/  ISETP.GE.AND P0, PT, R2, R5, PT ;  /* 0x000000050200720c */ /* 0x000fe20003f06270 */
[----:B------:R-:W-:-:S12]  /*f8f0*/  IMAD.MOV.U32 R2, RZ, RZ, R14 ;  /* 0x000000ffff027224 */ /* 0x000fd800078e000e */
[----:B------:R-:W-:Y:S05]  /*f900*/  WARPSYNC.COLLECTIVE R15, `(.L_x_9582) ;  /* 0x000000000f087348 */ /* 0x000fea0003c00000 */
[----:B------:R0:W1:Y:S02]  /*f910*/  SHFL.IDX P6, R14, R13, R12, R11 ;  /* 0x0000000c0d0e7389 */ /* 0x00006400000c000b */
[----:B01----:R-:W-:Y:S01]  /*f920*/  ENDCOLLECTIVE ;  /* 0x000000000000791b */ /* 0x003fe20003800000 */
.L_x_9582:
[----:B------:R-:W-:Y:S02]  /*f930*/  IMAD.MOV.U32 R13, RZ, RZ, R4 ;  /* 0x000000ffff0d7224 */ /* 0x000fe400078e0004 */
[----:B------:R-:W-:Y:S02]  /*f940*/  IMAD.MOV.U32 R12, RZ, RZ, 0x6 ;  /* 0x00000006ff0c7424 */ /* 0x000fe400078e00ff */
[----:B------:R-:W-:-:S07]  /*f950*/  IMAD.MOV.U32 R3, RZ, RZ, R14 ;  /* 0x000000ffff037224 */ /* 0x000fce00078e000e */
[----:B------:R-:W-:Y:S05]  /*f960*/  WARPSYNC.COLLECTIVE R15, `(.L_x_9583) ;  /* 0x000000000f087348 */ /* 0x000fea0003c00000 */
[----:B------:R0:W1:Y:S02]  /*f970*/  SHFL.IDX P6, R14, R13, R12, R11 ;  /* 0x0000000c0d0e7389 */ /* 0x00006400000c000b */
[----:B01----:R-:W-:Y:S01]  /*f980*/  ENDCOLLECTIVE ;  /* 0x000000000000791b */ /* 0x003fe20003800000 */
.L_x_9583:
        /* <DEDUP_REMOVED lines=11> */
[----:B------:R-:W-:Y:S02]  /*fa40*/  ISETP.GE.AND P0, PT, R2, R5, PT ;  /* 0x000000050200720c */ /* 0x000fe40003f06270 */
[----:B------:R-:W-:-:S11]  /*fa50*/  MOV R2, R14 ;  /* 0x0000000e00027202 */ /* 0x000fd60000000f00 */
[----:B------:R-:W-:Y:S05]  /*fa60*/  WARPSYNC.COLLECTIVE R15, `(.L_x_9584) ;  /* 0x000000000f087348 */ /* 0x000fea0003c00000 */
[----:B------:R0:W1:Y:S02]  /*fa70*/  SHFL.IDX P6, R14, R13, R12, R11 ;  /* 0x0000000c0d0e7389 */ /* 0x00006400000c000b */
[----:B01----:R-:W-:Y:S01]  /*fa80*/  ENDCOLLECTIVE ;  /* 0x000000000000791b */ /* 0x003fe20003800000 */
.L_x_9584:
[----:B------:R-:W-:Y:S02]  /*fa90*/  IMAD.MOV.U32 R13, RZ, RZ, R4 ;  /* 0x000000ffff0d7224 */ /* 0x000fe400078e0004 */
[----:B------:R-:W-:Y:S02]  /*faa0*/  IMAD.MOV.U32 R12, RZ, RZ, 0x7 ;  /* 0x00000007ff0c7424 */ /* 0x000fe400078e00ff */
[----:B------:R-:W-:-:S07]  /*fab0*/  IMAD.MOV.U32 R3, RZ, RZ, R14 ;  /* 0x000000ffff037224 */ /* 0x000fce00078e000e */
[----:B------:R-:W-:Y:S05]  /*fac0*/  WARPSYNC.COLLECTIVE R15, `(.L_x_9585) ;  /* 0x000000000f087348 */ /* 0x000fea0003c00000 */
[----:B------:R0:W1:Y:S02]  /*fad0*/  SHFL.IDX P6, R14, R13, R12, R11 ;  /* 0x0000000c0d0e7389 */ /* 0x00006400000c000b */
[----:B01----:R-:W-:Y:S01]  /*fae0*/  ENDCOLLECTIVE ;  /* 0x000000000000791b */ /* 0x003fe20003800000 */
.L_x_9585:
        /* <DEDUP_REMOVED lines=10> */
.L_x_9586:
[----:B------:R-:W-:Y:S01]  /*fb90*/  @!PT LDS RZ, [RZ] ;  /* 0x00000000fffff984 */ /* 0x000fe20000000800 */
[----:B------:R-:W-:Y:S01]  /*fba0*/  @!PT LDS RZ, [RZ] ;  /* 0x00000000fffff984 */ /* 0x000fe20000000800 */
[----:B------:R-:W-:Y:S01]  /*fbb0*/  @!PT LDS RZ, [RZ] ;  /* 0x00000000fffff984 */ /* 0x000fe20000000800 */
[----:B------:R2:W-:Y:S01]  /*fbc0*/  @!P0 LDGSTS.E.BYPASS.LTC128B.128 [R37+0x1b400], desc[UR50][R2.64], !P1 ;  /* 0x1b40000002258fae */ /* 0x0005e2000c901d72 */
[----:B------:R-:W-:Y:S01]  /*fbd0*/  IMAD.MOV.U32 R0, RZ, RZ, R14 ;  /* 0x000000ffff007224 */ /* 0x000fe200078e000e */
[----:B------:R-:W-:Y:S06]  /*fbe0*/  BRA `(.L_x_9587) ;  /* 0xffffffc000d87947 */ /* 0x000fec000383ffff */
.L_x_9501:
[----:B0-----:R0:W2:Y:S02]  /*fbf0*/  SYNCS.PHASECHK.TRANS64.TRYWAIT P0, [R22+URZ+0x22820], R3 ;  /* 0x02282003160075a7 */ /* 0x0010a4000800017f */
[----:B--2---:R-:W-:Y:S05]  /*fc00*/  @!P0 NANOSLEEP.SYNCS 0x989680 ;  /* 0x009896800000895d */ /* 0x004fea0003900000 */
[----:B------:R-:W2:Y:S02]  /*fc10*/  @!P0 SYNCS.PHASECHK.TRANS64 P0, [R22+URZ+0x22820], R3 ;  /* 0x02282003160085a7 */ /* 0x000ea4000800007f */
[----:B--2---:R-:W-:Y:S05]  /*fc20*/  @!P0 BRA `(.L_x_9501) ;  /* 0xfffffffc00f08947 */ /* 0x004fea000383ffff */
[----:B------:R-:W-:Y:S05]  /*fc30*/  BRA `(.L_x_9588) ;  /* 0xffffffc400347947 */ /* 0x000fea000383ffff */
.L_x_9504:
[----:B--2---:R2:W3:Y:S02]  /*fc40*/  SYNCS.PHASECHK.TRANS64.TRYWAIT P0, [R33+URZ+0x22860], R0 ;  /* 0x02286000210075a7 */ /* 0x0044e4000800017f */
[----:B---3--:R-:W-:Y:S05]  /*fc50*/  @!P0 NANOSLEEP.SYNCS 0x989680 ;  /* 0x009896800000895d */ /* 0x008fea0003900000 */
[----:B------:R-:W3:Y:S02]  /*fc60*/  @!P0 SYNCS.PHASECHK.TRANS64 P0, [R33+URZ+0x22860], R0 ;  /* 0x02286000210085a7 */ /* 0x000ee4000800007f */
[----:B---3--:R-:W-:Y:S05]  /*fc70*/  @!P0 BRA `(.L_x_9504) ;  /* 0xfffffffc00f08947 */ /* 0x008fea000383ffff */
[----:B------:R-:W-:Y:S05]  /*fc80*/  BRA `(.L_x_9589) ;  /* 0xffffffc400447947 */ /* 0x000fea000383ffff */
.L_x_9505:
        /* <DEDUP_REMOVED lines=8> */
.L_x_9591:
[----:B------:R-:W-:Y:S05]  /*fd10*/  BSYNC B0 ;  /* 0x0000000000007941 */ /* 0x000fea0003800000 */
.L_x_9590:
[----:B------:R-:W0:Y:S01]  /*fd20*/  S2R R7, SR_TID.X ;  /* 0x0000000000077919 */ /* 0x000e220000002100 */
[----:B------:R-:W-:Y:S01]  /*fd30*/  IMAD.MOV.U32 R13, RZ, RZ, R5 ;  /* 0x000000ffff0d7224 */ /* 0x000fe200078e0005 */
[C---:B------:R-:W-:Y:S01]  /*fd40*/  LOP3.LUT P2, RZ, R25.reuse, 0x2, RZ, 0xc0, !PT ;  /* 0x0000000219ff7812 */ /* 0x040fe2000784c0ff */
[----:B------:R-:W-:Y:S01]  /*fd50*/  IMAD.MOV.U32 R12, RZ, RZ, RZ ;  /* 0x000000ffff0c7224 */ /* 0x000fe200078e00ff */
[----:B------:R-:W-:Y:S01]  /*fd60*/  LOP3.LUT P1, RZ, R25, 0x4, RZ, 0xc0, !PT ;  /* 0x0000000419ff7812 */ /* 0x000fe2000782c0ff */
[----:B------:R-:W-:Y:S02]  /*fd70*/  IMAD.MOV.U32 R11, RZ, RZ, 0x181f ;  /* 0x0000181fff0b7424 */ /* 0x000fe400078e00ff */
[----:B------:R-:W-:Y:S01]  /*fd80*/  IMAD.MOV.U32 R15, RZ, RZ, -0x1 ;  /* 0xffffffffff0f7424 */ /* 0x000fe200078e00ff */
[----:B------:R-:W-:Y:S01]  /*fd90*/  ISETP.LT.OR P4, PT, R32, 0x1, !P1 ;  /* 0x000000012000780c */ /* 0x000fe20004f81670 */
[----:B------:R-:W-:Y:S02]  /*fda0*/  IMAD.MOV.U32 R3, RZ, RZ, R14 ;  /* 0x000000ffff037224 */ /* 0x000fe400078e000e */
[----:B------:R-:W-:-:S10]  /*fdb0*/  IMAD R4, R4, 0x2, R22 ;  /* 0x0000000204047824 */ /* 0x000fd400078e0216 */
[----:B0-----:R-:W-:Y:S05]  /*fdc0*/  WARPSYNC.COLLECTIVE R15, `(.L_x_9592) ;  /* 0x000000000f087348 */ /* 0x001fea0003c00000 */
[----:B------:R1:W2:Y:S02]  /*fdd0*/  SHFL.IDX P6, R14, R13, R12, R11 ;  /* 0x0000000c0d0e7389 */ /* 0x0002a400000c000b */
[----:B012---:R-:W-:Y:S01]  /*fde0*/  ENDCOLLECTIVE ;  /* 0x000000000000791b */ /* 0x007fe20003800000 */
.L_x_9592:
[----:B------:R-:W-:Y:S02]  /*fdf0*/  IMAD.MOV.U32 R13, RZ, RZ, R6 ;  /* 0x000000ffff0d7224 */ /* 0x000fe400078e0006 */
[----:B------:R-:W-:Y:S02]  /*fe00*/  IMAD.MOV.U32 R12, RZ, RZ, 0x1 ;  /* 0x00000001ff0c7424 */ /* 0x000fe400078e00ff */
[----:B------:R-:W-:Y:S01]  /*fe10*/  IMAD.SHL.U32 R0, R7, 0x8, RZ ;  /* 0x0000000807007824 */ /* 0x000fe200078e00ff */
[----:B------:R-:W-:-:S04]  /*fe20*/  LOP3.LUT R7, R25, 0x1, RZ, 0xc0, !PT ;  /* 0x0000000119077812 */ /* 0x000fc800078ec0ff */
[----:B------:R-:W-:Y:S02]  /*fe30*/  LOP3.LUT R0, R0, 0x38, RZ, 0xc0, !PT ;  /* 0x0000003800007812 */ /* 0x000fe400078ec0ff */
[----:B------:R-:W-:-:S03]  /*fe40*/  ISETP.NE.U32.AND P3, PT, R7, 0x1, PT ;  /* 0x000000010700780c */ /* 0x000fc60003f65070 */
[----:B------:R-:W-:-:S05]  /*fe50*/  IMAD.SHL.U32 R0, R0, 0x2, RZ ;  /* 0x0000000200007824 */ /* 0x000fca00078e00ff */
[----:B------:R-:W-:-:S13]  /*fe60*/  IADD3 R2, P0, R14, R0, RZ ;  /* 0x000000000e027210 */ /* 0x000fda0007f1e0ff */
[----:B------:R-:W-:Y:S05]  /*fe70*/  WARPSYNC.COLLECTIVE R15, `(.L_x_9593) ;  /* 0x000000000f087348 */ /* 0x000fea0003c00000 */
[----:B------:R0:W1:Y:S02]  /*fe80*/  SHFL.IDX P6, R14, R13, R12, R11 ;  /* 0x0000000c0d0e7389 */ /* 0x00006400000c000b */
[----:B01----:R-:W-:Y:S01]  /*fe90*/  ENDCOLLECTIVE ;  /* 0x000000000000791b */ /* 0x003fe20003800000 */
.L_x_9593:
[----:B------:R-:W-:Y:S02]  /*fea0*/  IADD3.X R3, RZ, R3, RZ, P0, !PT ;  /* 0x00000003ff037210 */ /* 0x000fe400007fe4ff */
[----:B------:R-:W-:Y:S01]  /*feb0*/  ISETP.LT.OR P0, PT, R32, 0x1, P3 ;  /* 0x000000012000780c */ /* 0x000fe20001f01670 */
[----:B------:R-:W-:-:S12]  /*fec0*/  IMAD.MOV.U32 R13, RZ, RZ, R5 ;  /* 0x000000ffff0d7224 */ /* 0x000fd800078e0005 */
[----:B------:R-:W-:Y:S01]  /*fed0*/  @!PT LDS RZ, [RZ] ;  /* 0x00000000fffff984 */ /* 0x000fe20000000800 */
[----:B------:R-:W-:Y:S01]  /*fee0*/  @!PT LDS RZ, [RZ] ;  /* 0x00000000fffff984 */ /* 0x000fe20000000800 */
[----:B------:R-:W-:Y:S01]  /*fef0*/  @!PT LDS RZ, [RZ] ;  /* 0x00000000fffff984 */ /* 0x000fe20000000800 */
[----:B------:R-:W-:Y:S01]  /*ff00*/  LDGSTS.E.BYPASS.LTC128B.128 [R4+0x400], desc[UR50][R2.64], !P0 ;  /* 0x0040000002047fae */ /* 0x000fe2000c101d72 */
[----:B------:R-:W-:-:S13]  /*ff10*/  ISETP.LT.OR P0, PT, R32, 0x1, !P2 ;  /* 0x000000012000780c */ /* 0x000fda0005701670 */
[----:B------:R-:W-:Y:S01]  /*ff20*/  LDGSTS.E.BYPASS.LTC128B.128 [R4+0x3400], desc[UR50][R2.64+0x80], !P0 ;  /* 0x0340008002047fae */ /* 0x000fe2000c101d72 */
[----:B------:R-:W-:-:S03]  /*ff30*/  LOP3.LUT P0, RZ, R25, 0x8, RZ, 0xc0, !PT ;  /* 0x0000000819ff7812 */ /* 0x000fc6000780c0ff */
[----:B------:R-:W-:Y:S01]  /*ff40*/  LDGSTS.E.BYPASS.LTC128B.128 [R4+0x6400], desc[UR50][R2.64+0x100], !P4 ;  /* 0x0640010002047fae */ /* 0x000fe2000e101d72 */
[----:B------:R-:W-:-:S13]  /*ff50*/  ISETP.LT.OR P4, PT, R32, 0x1, !P0 ;  /* 0x000000012000780c */ /* 0x000fda0004781670 */
[----:B------:R0:W-:Y:S02]  /*ff60*/  LDGSTS.E.BYPASS.LTC128B.128 [R4+0x9400], desc[UR50][R2.64+0x180], !P4 ;  /* 0x0940018002047fae */ /* 0x0001e4000e101d72 */
[----:B0-----:R-:W-:-:S07]  /*ff70*/  IMAD.MOV.U32 R3, RZ, RZ, R14 ;  /* 0x000000ffff037224 */ /* 0x001fce00078e000e */
[----:B------:R-:W-:Y:S05]  /*ff80*/  WARPSYNC.COLLECTIVE R15, `(.L_x_9594) ;  /* 0x000000000f087348 */ /* 0x000fea0003c00000 */
[----:B------:R0:W1:Y:S02]  /*ff90*/  SHFL.IDX P6, R14, R13, R12, R11 ;  /* 0x0000000c0d0e7389 */ /* 0x00006400000c000b */
[----:B01----:R-:W-:Y:S01]  /*ffa0*/  ENDCOLLECTIVE ;  /* 0x000000000000791b */ /* 0x003fe20003800000 */
.L_x_9594:
[----:B------:R-:W-:Y:S02]  /*ffb0*/  IMAD.MOV.U32 R13, RZ, RZ, R6 ;  /* 0x000000ffff0d7224 */ /* 0x000fe400078e0006 */
[----:B------:R-:W-:Y:S01]  /*ffc0*/  IMAD.MOV.U32 R12, RZ, RZ, 0x2 ;  /* 0x00000002ff0c7424 */ /* 0x000fe200078e00ff */
[----:B------:R-:W-:-:S13]  /*ffd0*/  IADD3 R2, P4, R14, R0, RZ ;  /* 0x000000000e027210 */ /* 0x000fda0007f9e0ff */
[----:B------:R-:W-:Y:S05]  /*ffe0*/  WARPSYNC.COLLECTIVE R15, `(.L_x_9595) ;  /* 0x000000000f087348 */ /* 0x000fea0003c00000 */
[----:B------:R0:W1:Y:S02]  /*fff0*/  SHFL.IDX P6, R14, R13, R12, R11 ;  /* 0x0000000c0d0e7389 */ /* 0x00006400000c000b */
[----:B01----:R-:W-:Y:S01]  /*10000*/  ENDCOLLECTIVE ;  /* 0x000000000000791b */ /* 0x003fe20003800000 */
.L_x_9595:
[----:B------:R-:W-:Y:S01]  /*10010*/  IMAD.X R3, RZ, RZ, R3, P4 ;  /* 0x000000ffff037224 */ /* 0x000fe200020e0603 */
[----:B------:R-:W-:Y:S02]  /*10020*/  ISETP.LT.OR P4, PT, R32, 0x11, P3 ;  /* 0x000000112000780c */ /* 0x000fe40001f81670 */
[----:B------:R-:W-:-:S11]  /*10030*/  MOV R13, R5 ;  /* 0x00000005000d7202 */ /* 0x000fd60000000f00 */
[----:B------:R-:W-:Y:S01]  /*10040*/  @!PT LDS RZ, [RZ] ;  /* 0x00000000fffff984 */ /* 0x000fe20000000800 */
[----:B------:R-:W-:Y:S01]  /*10050*/  @!PT LDS RZ, [RZ] ;  /* 0x00000000fffff984 */ /* 0x000fe20000000800 */
[----:B------:R-:W-:Y:S01]  /*10060*/  @!PT LDS RZ, [RZ] ;  /* 0x00000000fffff984 */ /* 0x000fe20000000800 */
[----:B------:R-:W-:Y:S01]  /*10070*/  LDGSTS.E.BYPASS.LTC128B.128 [R4+0xc00], desc[UR50][R2.64], !P4 ;  /* 0x00c0000002047fae */ /* 0x000fe2000e101d72 */
[----:B------:R-:W-:-:S13]  /*10080*/  ISETP.LT.OR P4, PT, R32, 0x11, !P2 ;  /* 0x000000112000780c */ /* 0x000fda0005781670 */
[----:B------:R-:W-:Y:S01]  /*10090*/  LDGSTS.E.BYPASS.LTC128B.128 [R4+0x3c00], desc[UR50][R2.64+0x80], !P4 ;  /* 0x03c0008002047fae */ /* 0x000fe2000e101d72 */
[----:B------:R-:W-:-:S13]  /*100a0*/  ISETP.LT.OR P4, PT, R32, 0x11, !P1 ;  /* 0x000000112000780c */ /* 0x000fda0004f81670 */
[----:B------:R-:W-:Y:S01]  /*100b0*/  LDGSTS.E.BYPASS.LTC128B.128 [R4+0x6c00], desc[UR50][R2.64+0x100], !P4 ;  /* 0x06c0010002047fae */ /* 0x000fe2000e101d72 */
[----:B------:R-:W-:-:S13]  /*100c0*/  ISETP.LT.OR P4, PT, R32, 0x11, !P0 ;  /* 0x000000112000780c */ /* 0x000fda0004781670 */
[----:B------:R0:W-:Y:S02]  /*100d0*/  LDGSTS.E.BYPASS.LTC128B.128 [R4+0x9c00], desc[UR50][R2.64+0x180], !P4 ;  /* 0x09c0018002047fae */ /* 0x0001e4000e101d72 */
[----:B0-----:R-:W-:-:S07]  /*100e0*/  IMAD.MOV.U32 R3, RZ, RZ, R14 ;  /* 0x000000ffff037224 */ /* 0x001fce00078e000e */
[----:B------:R-:W-:Y:S05]  /*100f0*/  WARPSYNC.COLLECTIVE R15, `(.L_x_9596) ;  /* 0x000000000f087348 */ /* 0x000fea0003c00000 */
[----:B------:R0:W1:Y:S02]  /*10100*/  SHFL.IDX P6, R14, R13, R12, R11 ;  /* 0x0000000c0d0e7389 */ /* 0x00006400000c000b */
[----:B01----:R-:W-:Y:S01]  /*10110*/  ENDCOLLECTIVE ;  /* 0x000000000000791b */ /* 0x003fe20003800000 */
.L_x_9596:
[----:B------:R-:W-:Y:S02]  /*10120*/  IMAD.MOV.U32 R13, RZ, RZ, R6 ;  /* 0x000000ffff0d7224 */ /* 0x000fe400078e0006 */
[----:B------:R-:W-:Y:S01]  /*10130*/  IMAD.MOV.U32 R12, RZ, RZ, 0x3 ;  /* 0x00000003ff0c7424 */ /* 0x000fe200078e00ff */
[----:B------:R-:W-:-:S13]  /*10140*/  IADD3 R2, P4, R14, R0, RZ ;  /* 0x000000000e027210 */ /* 0x000fda0007f9e0ff */
[----:B------:R-:W-:Y:S05]  /*10150*/  WARPSYNC.COLLECTIVE R15, `(.L_x_9597) ;  /* 0x000000000f087348 */ /* 0x000fea0003c00000 */
[----:B------:R0:W1:Y:S02]  /*10160*/  SHFL.IDX P6, R14, R13, R12, R11 ;  /* 0x0000000c0d0e7389 */ /* 0x00006400000c000b */
[----:B01----:R-:W-:Y:S01]  /*10170*/  ENDCOLLECTIVE ;  /* 0x000000000000791b */ /* 0x003fe20003800000 */
.L_x_9597:
[----:B------:R-:W-:Y:S01]  /*10180*/  IMAD.X R3, RZ, RZ, R3, P4 ;  /* 0x000000ffff037224 */ /* 0x000fe200020e0603 */
        /* <DEDUP_REMOVED lines=16> */
.L_x_9598:
[----:B------:R-:W-:Y:S02]  /*10290*/  IMAD.MOV.U32 R13, RZ, RZ, R6 ;  /* 0x000000ffff0d7224 */ /* 0x000fe400078e0006 */
[----:B------:R-:W-:Y:S01]  /*102a0*/  IMAD.MOV.U32 R12, RZ, RZ, 0x4 ;  /* 0x00000004ff0c7424 */ /* 0x000fe200078e00ff */
[----:B------:R-:W-:-:S13]  /*102b0*/  IADD3 R2, P4, R14, R0, RZ ;  /* 0x000000000e027210 */ /* 0x000fda0007f9e0ff */
[----:B------:R-:W-:Y:S05]  /*102c0*/  WARPSYNC.COLLECTIVE R15, `(.L_x_9599) ;  /* 0x000000000f087348 */ /* 0x000fea0003c00000 */
[----:B------:R0:W1:Y:S02]  /*102d0*/  SHFL.IDX P6, R14, R13, R12, R11 ;  /* 0x0000000c0d0e7389 */ /* 0x00006400000c000b */
[----:B01----:R-:W-:Y:S01]  /*102e0*/  ENDCOLLECTIVE ;  /* 0x000000000000791b */ /* 0x003fe20003800000 */
.L_x_9599:
        /* <DEDUP_REMOVED lines=17> */
.L_x_9600:
[----:B------:R-:W-:Y:S02]  /*10400*/  IMAD.MOV.U32 R13, RZ, RZ, R6 ;  /* 0x000000ffff0d7224 */ /* 0x000fe400078e0006 */
[----:B------:R-:W-:Y:S01]  /*10410*/  IMAD.MOV.U32 R12, RZ, RZ, 0x5 ;  /* 0x00000005ff0c7424 */ /* 0x000fe200078e00ff */
[----:B------:R-:W-:-:S13]  /*10420*/  IADD3 R2, P4, R14, R0, RZ ;  /* 0x000000000e027210 */ /* 0x000fda0007f9e0ff */
[----:B------:R-:W-:Y:S05]  /*10430*/  WARPSYNC.COLLECTIVE R15, `(.L_x_9601) ;  /* 0x000000000f087348 */ /* 0x000fea0003c00000 */
[----:B------:R0:W1:Y:S02]  /*10440*/  SHFL.IDX P6, R14, R13, R12, R11 ;  /* 0x0000000c0d0e7389 */ /* 0x00006400000c000b */
[----:B01----:R-:W-:Y:S01]  /*10450*/  ENDCOLLECTIVE ;  /* 0x000000000000791b */ /* 0x003fe20003800000 */
.L_x_9601:
[----:B------:R-:W-:Y:S01]  /*10460*/  IMAD.X R3, RZ, RZ, R3, P4 ;  /* 0x000000ffff037224 */ /* 0x000fe200020e0603 */
[----:B------:R-:W-:Y:S01]  /*10470*/  ISETP.LT.OR P4, PT, R32, 0x41, P3 ;  /* 0x000000412000780c */ /* 0x000fe20001f81670 */
        /* <DEDUP_REMOVED lines=10> */
.L_x_9602:
        /* <DEDUP_REMOVED lines=8> */
[----:B------:R-:W-:Y:S05]  /*105a0*/  BRA `(.L_x_9603) ;  /* 0xffffffc0007c7947 */ /* 0x000fea000383ffff */
.L_x_9512:
[----:B0-----:R0:W2:Y:S02]  /*105b0*/  SYNCS.PHASECHK.TRANS64.TRYWAIT P0, [R10+URZ+0x22840], R20 ;  /* 0x022840140a0075a7 */ /* 0x0010a4000800017f */
[----:B--2---:R-:W-:Y:S05]  /*105c0*/  @!P0 NANOSLEEP.SYNCS 0x989680 ;  /* 0x009896800000895d */ /* 0x004fea0003900000 */
[----:B------:R-:W2:Y:S02]  /*105d0*/  @!P0 SYNCS.PHASECHK.TRANS64 P0, [R10+URZ+0x22840], R20 ;  /* 0x022840140a0085a7 */ /* 0x000ea4000800007f */
[----:B--2---:R-:W-:Y:S05]  /*105e0*/  @!P0 BRA `(.L_x_9512) ;  /* 0xfffffffc00f08947 */ /* 0x004fea000383ffff */
[----:B------:R-:W-:Y:S05]  /*105f0*/  BRA `(.L_x_9604) ;  /* 0xffffffc400ac7947 */ /* 0x000fea000383ffff */
.L_x_9513:
        /* <DEDUP_REMOVED lines=8> */
.L_x_9606:
[----:B------:R-:W-:Y:S05]  /*10680*/  BSYNC B1 ;  /* 0x0000000000017941 */ /* 0x000fea0003800000 */
.L_x_9605:
        /* <DEDUP_REMOVED lines=9> */
.L_x_9607:
[----:B------:R-:W-:Y:S02]  /*10720*/  IMAD.MOV.U32 R13, RZ, RZ, R8 ;  /* 0x000000ffff0d7224 */ /* 0x000fe400078e0008 */
[----:B------:R-:W-:Y:S02]  /*10730*/  IMAD.MOV.U32 R12, RZ, RZ, 0x1 ;  /* 0x00000001ff0c7424 */ /* 0x000fe400078e00ff */
[----:B------:R-:W-:-:S07]  /*10740*/  IMAD.MOV.U32 R2, RZ, RZ, R14 ;  /* 0x000000ffff027224 */ /* 0x000fce00078e000e */
[----:B------:R-:W-:Y:S05]  /*10750*/  WARPSYNC.COLLECTIVE R15, `(.L_x_9608) ;  /* 0x000000000f087348 */ /* 0x000fea0003c00000 */
[----:B------:R0:W1:Y:S02]  /*10760*/  SHFL.IDX P6, R14, R13, R12, R11 ;  /* 0x0000000c0d0e7389 */ /* 0x00006400000c000b */
[----:B01----:R-:W-:Y:S01]  /*10770*/  ENDCOLLECTIVE ;  /* 0x000000000000791b */ /* 0x003fe20003800000 */
.L_x_9608:
[----:B------:R-:W-:-:S05]  /*10780*/  IADD3 R2, P0, R2, R0, RZ ;  /* 0x0000000002027210 */ /* 0x000fca0007f1e0ff */
[----:B------:R-:W-:-:S05]  /*10790*/  IMAD.X R3, RZ, RZ, R3, P0 ;  /* 0x000000ffff037224 */ /* 0x000fca00000e0603 */
        /* <DEDUP_REMOVED lines=9> */
.L_x_9609:
[----:B------:R-:W-:Y:S02]  /*10830*/  IMAD.MOV.U32 R13, RZ, RZ, R8 ;  /* 0x000000ffff0d7224 */ /* 0x000fe400078e0008 */
[----:B------:R-:W-:Y:S02]  /*10840*/  IMAD.MOV.U32 R12, RZ, RZ, 0x2 ;  /* 0x00000002ff0c7424 */ /* 0x000fe400078e00ff */
[----:B------:R-:W-:-:S07]  /*10850*/  IMAD.MOV.U32 R2, RZ, RZ, R14 ;  /* 0x000000ffff027224 */ /* 0x000fce00078e000e */
[----:B------:R-:W-:Y:S05]  /*10860*/  WARPSYNC.COLLECTIVE R15, `(.L_x_9610) ;  /* 0x000000000f087348 */ /* 0x000fea0003c00000 */
[----:B------:R0:W1:Y:S02]  /*10870*/  SHFL.IDX P6, R14, R13, R12, R11 ;  /* 0x0000000c0d0e7389 */ /* 0x00006400000c000b */
[----:B01----:R-:W-:Y:S01]  /*10880*/  ENDCOLLECTIVE ;  /* 0x000000000000791b */ /* 0x003fe20003800000 */
.L_x_9610:
        /* <DEDUP_REMOVED lines=11> */
.L_x_9611:
[----:B------:R-:W-:Y:S01]  /*10940*/  MOV R13, R8 ;  /* 0x00000008000d7202 */ /* 0x000fe20000000f00 */
[----:B------:R-:W-:Y:S02]  /*10950*/  IMAD.MOV.U32 R12, RZ, RZ, 0x3 ;  /* 0x00000003ff0c7424 */ /* 0x000fe400078e00ff */
[----:B------:R-:W-:-:S07]  /*10960*/  IMAD.MOV.U32 R2, RZ, RZ, R14 ;  /* 0x000000ffff027224 */ /* 0x000fce00078e000e */
[----:B------:R-:W-:Y:S05]  /*10970*/  WARPSYNC.COLLECTIVE R15, `(.L_x_9612) ;  /* 0x000000000f087348 */ /* 0x000fea0003c00000 */
[----:B------:R0:W1:Y:S02]  /*10980*/  SHFL.IDX P6, R14, R13, R12, R11 ;  /* 0x0000000c0d0e7389 */ /* 0x00006400000c000b */
[----:B01----:R-:W-:Y:S01]  /*10990*/  ENDCOLLECTIVE ;  /* 0x000000000000791b */ /* 0x003fe20003800000 */
.L_x_9612:
        /* <DEDUP_REMOVED lines=11> */
.L_x_9613:
[----:B------:R-:W-:Y:S02]  /*10a50*/  IMAD.MOV.U32 R13, RZ, RZ, R8 ;  /* 0x000000ffff0d7224 */ /* 0x000fe400078e0008 */
[----:B------:R-:W-:Y:S02]  /*10a60*/  IMAD.MOV.U32 R12, RZ, RZ, 0x4 ;  /* 0x00000004ff0c7424 */ /* 0x000fe400078e00ff */
[----:B------:R-:W-:-:S07]  /*10a70*/  IMAD.MOV.U32 R2, RZ, RZ, R14 ;  /* 0x000000ffff027224 */ /* 0x000fce00078e000e */
[----:B------:R-:W-:Y:S05]  /*10a80*/  WARPSYNC.COLLECTIVE R15, `(.L_x_9614) ;  /* 0x000000000f087348 */ /* 0x000fea0003c00000 */
[----:B------:R0:W1:Y:S02]  /*10a90*/  SHFL.IDX P6, R14, R13, R12, R11 ;  /* 0x0000000c0d0e7389 */ /* 0x00006400000c000b */
[----:B01----:R-:W-:Y:S01]  /*10aa0*/  ENDCOLLECTIVE ;  /* 0x000000000000791b */ /* 0x003fe20003800000 */
.L_x_9614:
        /* <DEDUP_REMOVED lines=11> */
.L_x_9615:
[----:B------:R-:W-:Y:S02]  /*10b60*/  IMAD.MOV.U32 R13, RZ, RZ, R8 ;  /* 0x000000ffff0d7224 */ /* 0x000fe400078e0008 */
[----:B------:R-:W-:Y:S01]  /*10b70*/  IMAD.MOV.U32 R12, RZ, RZ, 0x5 ;  /* 0x00000005ff0c7424 */ /* 0x000fe200078e00ff */
[----:B------:R-:W-:-:S07]  /*10b80*/  MOV R2, R14 ;  /* 0x0000000e00027202 */ /* 0x000fce0000000f00 */
[----:B------:R-:W-:Y:S05]  /*10b90*/  WARPSYNC.COLLECTIVE R15, `(.L_x_9616) ;  /* 0x000000000f087348 */ /* 0x000fea0003c00000 */
[----:B------:R0:W1:Y:S02]  /*10ba0*/  SHFL.IDX P6, R14, R13, R12, R11 ;  /* 0x0000000c0d0e7389 */ /* 0x00006400000c000b */
[----:B01----:R-:W-:Y:S01]  /*10bb0*/  ENDCOLLECTIVE ;  /* 0x000000000000791b */ /* 0x003fe20003800000 */
.L_x_9616:
        /* <DEDUP_REMOVED lines=11> */
.L_x_9617:
[----:B------:R-:W-:Y:S05]  /*10c70*/  BRA `(.L_x_9618) ;  /* 0xffffffc000dc7947 */ /* 0x000fea000383ffff */
.L_x_9518:
[----:B---3--:R3:W4:Y:S02]  /*10c80*/  SYNCS.PHASECHK.TRANS64.TRYWAIT P0, [R10+URZ+0x22860], R20 ;  /* 0x022860140a0075a7 */ /* 0x008724000800017f */
[----:B----4-:R-:W-:Y:S05]  /*10c90*/  @!P0 NANOSLEEP.SYNCS 0x989680 ;  /* 0x009896800000895d */ /* 0x010fea0003900000 */
[----:B------:R-:W4:Y:S02]  /*10ca0*/  @!P0 SYNCS.PHASECHK.TRANS64 P0, [R10+URZ+0x22860], R20 ;  /* 0x022860140a0085a7 */ /* 0x000f24000800007f */
[----:B----4-:R-:W-:Y:S05]  /*10cb0*/  @!P0 BRA `(.L_x_9518) ;  /* 0xfffffffc00f08947 */ /* 0x010fea000383ffff */
[----:B------:R-:W-:Y:S05]  /*10cc0*/  BRA `(.L_x_9619) ;  /* 0xffffffc4002c7947 */ /* 0x000fea000383ffff */
.L_x_9519:
        /* <DEDUP_REMOVED lines=8> */
.L_x_9621:
[----:B------:R-:W-:Y:S05]  /*10d50*/  BSYNC B1 ;  /* 0x0000000000017941 */ /* 0x000fea0003800000 */
.L_x_9620:
        /* <DEDUP_REMOVED lines=9> */
.L_x_9622:
[----:B------:R-:W-:Y:S02]  /*10df0*/  IMAD.MOV.U32 R13, RZ, RZ, R25 ;  /* 0x000000ffff0d7224 */ /* 0x000fe400078e0019 */
[----:B------:R-:W-:Y:S01]  /*10e00*/  IMAD.MOV.U32 R12, RZ, RZ, 0x1 ;  /* 0x00000001ff0c7424 */ /* 0x000fe200078e00ff */
[----:B------:R-:W-:-:S13]  /*10e10*/  IADD3 R2, P0, R14, R0, RZ ;  /* 0x000000000e027210 */ /* 0x000fda0007f1e0ff */
[----:B------:R-:W-:Y:S05]  /*10e20*/  WARPSYNC.COLLECTIVE R15, `(.L_x_9623) ;  /* 0x000000000f087348 */ /* 0x000fea0003c00000 */
[----:B------:R0:W1:Y:S02]  /*10e30*/  SHFL.IDX P6, R14, R13, R12, R11 ;  /* 0x0000000c0d0e7389 */ /* 0x00006400000c000b */
[----:B01----:R-:W-:Y:S01]  /*10e40*/  ENDCOLLECTIVE ;  /* 0x000000000000791b */ /* 0x003fe20003800000 */
.L_x_9623:
[----:B------:R-:W-:-:S05]  /*10e50*/  IMAD.X R3, RZ, RZ, R3, P0 ;  /* 0x000000ffff037224 */ /* 0x000fca00000e0603 */
[----:B------:R-:W-:Y:S01]  /*10e60*/  @!PT LDS RZ, [RZ] ;  /* 0x00000000fffff984 */ /* 0x000fe20000000800 */
[----:B------:R-:W-:Y:S01]  /*10e70*/  @!PT LDS RZ, [RZ] ;  /* 0x00000000fffff984 */ /* 0x000fe20000000800 */
[----:B------:R-:W-:Y:S01]  /*10e80*/  @!PT LDS RZ, [RZ] ;  /* 0x00000000fffff984 */ /* 0x000fe20000000800 */
[----:B------:R0:W-:Y:S04]  /*10e90*/  LDGSTS.E.BYPASS.LTC128B.128 [R20+0x400], desc[UR50][R2.64], !P5 ;  /* 0x0040000002147fae */ /* 0x0001e8000e901d72 */
        /* <DEDUP_REMOVED lines=8> */
.L_x_9624:
[----:B------:R-:W-:Y:S02]  /*10f20*/  IMAD.MOV.U32 R13, RZ, RZ, R25 ;  /* 0x000000ffff0d7224 */ /* 0x000fe400078e0019 */
[----:B------:R-:W-:Y:S01]  /*10f30*/  IMAD.MOV.U32 R12, RZ, RZ, 0x2 ;  /* 0x00000002ff0c7424 */ /* 0x000fe200078e00ff */
[----:B------:R-:W-:-:S13]  /*10f40*/  IADD3 R2, P0, R14, R0, RZ ;  /* 0x000000000e027210 */ /* 0x000fda0007f1e0ff */
[----:B------:R-:W-:Y:S05]  /*10f50*/  WARPSYNC.COLLECTIVE R15, `(.L_x_9625) ;  /* 0x000000000f087348 */ /* 0x000fea0003c00000 */
[----:B------:R0:W1:Y:S02]  /*10f60*/  SHFL.IDX P6, R14, R13, R12, R11 ;  /* 0x0000000c0d0e7389 */ /* 0x00006400000c000b */
[----:B01----:R-:W-:Y:S01]  /*10f70*/  ENDCOLLECTIVE ;  /* 0x000000000000791b */ /* 0x003fe20003800000 */
.L_x_9625:
[----:B------:R-:W-:-:S05]  /*10f80*/  IMAD.X R3, RZ, RZ, R4, P0 ;  /* 0x000000ffff037224 */ /* 0x000fca00000e0604 */
[----:B------:R-:W-:Y:S01]  /*10f90*/  @!PT LDS RZ, [RZ] ;  /* 0x00000000fffff984 */ /* 0x000fe20000000800 */
[----:B------:R-:W-:Y:S01]  /*10fa0*/  @!PT LDS RZ, [RZ] ;  /* 0x00000000fffff984 */ /* 0x000fe20000000800 */
[----:B------:R-:W-:Y:S01]  /*10fb0*/  @!PT LDS RZ, [RZ] ;  /* 0x00000000fffff984 */ /* 0x000fe20000000800 */
        /* <DEDUP_REMOVED lines=9> */
.L_x_9626:
[----:B------:R-:W-:Y:S02]  /*11050*/  IMAD.MOV.U32 R13, RZ, RZ, R25 ;  /* 0x000000ffff0d7224 */ /* 0x000fe400078e0019 */
[----:B------:R-:W-:Y:S02]  /*11060*/  IMAD.MOV.U32 R12, RZ, RZ, 0x3 ;  /* 0x00000003ff0c7424 */ /* 0x000fe400078e00ff */
[----:B------:R-:W-:-:S07]  /*11070*/  IMAD.MOV.U32 R8, RZ, RZ, R14 ;  /* 0x000000ffff087224 */ /* 0x000fce00078e000e */
[----:B------:R-:W-:Y:S05]  /*11080*/  WARPSYNC.COLLECTIVE R15, `(.L_x_9627) ;  /* 0x000000000f087348 */ /* 0x000fea0003c00000 */
[----:B------:R0:W1:Y:S02]  /*11090*/  SHFL.IDX P6, R14, R13, R12, R11 ;  /* 0x0000000c0d0e7389 */ /* 0x00006400000c000b */
[----:B01----:R-:W-:Y:S01]  /*110a0*/  ENDCOLLECTIVE ;  /* 0x000000000000791b */ /* 0x003fe20003800000 */
.L_x_9627:
        /* <DEDUP_REMOVED lines=9> */
[----:B------:R-:W-:-:S03]  /*11140*/  MOV R5, R14 ;  /* 0x0000000e00057202 */ /* 0x000fc60000000f00 */
[----:B------:R0:W-:Y:S04]  /*11150*/  LDGSTS.E.BYPASS.LTC128B.128 [R20+0xa400], desc[UR50][R2.64+0x180], !P1 ;  /* 0x0a40018002147fae */ /* 0x0001e8000c901d72 */
[----:B0-----:R-:W-:Y:S05]  /*11160*/  WARPSYNC.COLLECTIVE R15, `(.L_x_9628) ;  /* 0x000000000f087348 */ /* 0x001fea0003c00000 */
[----:B------:R1:W2:Y:S02]  /*11170*/  SHFL.IDX P6, R14, R13, R12, R11 ;  /* 0x0000000c0d0e7389 */ /* 0x0002a400000c000b */
[----:B012---:R-:W-:Y:S01]  /*11180*/  ENDCOLLECTIVE ;  /* 0x000000000000791b */ /* 0x007fe20003800000 */
.L_x_9628:
[----:B------:R-:W-:Y:S02]  /*11190*/  IMAD.MOV.U32 R13, RZ, RZ, R25 ;  /* 0x000000ffff0d7224 */ /* 0x000fe400078e0019 */
[----:B------:R-:W-:Y:S01]  /*111a0*/  IMAD.MOV.U32 R12, RZ, RZ, 0x4 ;  /* 0x00000004ff0c7424 */ /* 0x000fe200078e00ff */
[----:B------:R-:W-:-:S13]  /*111b0*/  IADD3 R2, P0, R14, R0, RZ ;  /* 0x000000000e027210 */ /* 0x000fda0007f1e0ff */
[----:B------:R-:W-:Y:S05]  /*111c0*/  WARPSYNC.COLLECTIVE R15, `(.L_x_9629) ;  /* 0x000000000f087348 */ /* 0x000fea0003c00000 */
[----:B------:R0:W1:Y:S02]  /*111d0*/  SHFL.IDX P6, R14, R13, R12, R11 ;  /* 0x0000000c0d0e7389 */ /* 0x00006400000c000b */
[----:B01----:R-:W-:Y:S01]  /*111e0*/  ENDCOLLECTIVE ;  /* 0x000000000000791b */ /* 0x003fe20003800000 */
.L_x_9629:
        /* <DEDUP_REMOVED lines=13> */
.L_x_9630:
[----:B------:R-:W-:Y:S02]  /*112c0*/  IMAD.MOV.U32 R13, RZ, RZ, R25 ;  /* 0x000000ffff0d7224 */ /* 0x000fe400078e0019 */
[----:B------:R-:W-:Y:S01]  /*112d0*/  IMAD.MOV.U32 R12, RZ, RZ, 0x5 ;  /* 0x00000005ff0c7424 */ /* 0x000fe200078e00ff */
[----:B------:R-:W-:-:S13]  /*112e0*/  IADD3 R2, P0, R14, R0, RZ ;  /* 0x000000000e027210 */ /* 0x000fda0007f1e0ff */
[----:B------:R-:W-:Y:S05]  /*112f0*/  WARPSYNC.COLLECTIVE R15, `(.L_x_9631) ;  /* 0x000000000f087348 */ /* 0x000fea0003c00000 */
[----:B------:R0:W1:Y:S02]  /*11300*/  SHFL.IDX P6, R14, R13, R12, R11 ;  /* 0x0000000c0d0e7389 */ /* 0x00006400000c000b */
[----:B01----:R-:W-:Y:S01]  /*11310*/  ENDCOLLECTIVE ;  /* 0x000000000000791b */ /* 0x003fe20003800000 */
.L_x_9631:
        /* <DEDUP_REMOVED lines=13> */
.L_x_9632:
[----:B------:R-:W-:Y:S05]  /*113f0*/  BRA `(.L_x_9633) ;  /* 0xffffffc000747947 */ /* 0x000fea000383ffff */
.L_x_9527:
        /* <DEDUP_REMOVED lines=8> */
.L_x_9635:
[----:B------:R-:W-:Y:S05]  /*11480*/  BSYNC B0 ;  /* 0x0000000000007941 */ /* 0x000fea0003800000 */
.L_x_9634:
        /* <DEDUP_REMOVED lines=9> */
.L_x_9636:
        /* <DEDUP_REMOVED lines=18> */
.L_x_9637:
[----:B------:R-:W-:Y:S01]  /*11640*/  IMAD.MOV.U32 R12, RZ, RZ, 0x2 ;  /* 0x00000002ff0c7424 */ /* 0x000fe200078e00ff */
[----:B------:R-:W-:-:S05]  /*11650*/  SEL R7, R14, RZ, P1 ;  /* 0x000000ff0e077207 */ /* 0x000fca0000800000 */
[----:B------:R-:W-:-:S04]  /*11660*/  IMAD.IADD R6, R4, 0x1, R7 ;  /* 0x0000000104067824 */ /* 0x000fc800078e0207 */
[----:B------:R-:W-:-:S07]  /*11670*/  IMAD.MOV.U32 R13, RZ, RZ, R6 ;  /* 0x000000ffff0d7224 */ /* 0x000fce00078e0006 */
[----:B------:R-:W-:Y:S05]  /*11680*/  WARPSYNC.COLLECTIVE R15, `(.L_x_9638) ;  /* 0x000000000f087348 */ /* 0x000fea0003c00000 */
[----:B------:R0:W1:Y:S02]  /*11690*/  SHFL.UP P6, R14, R13, R12, R11 ;  /* 0x0400000c0d0e7389 */ /* 0x00006400000c000b */
[----:B01----:R-:W-:Y:S01]  /*116a0*/  ENDCOLLECTIVE ;  /* 0x000000000000791b */ /* 0x003fe20003800000 */
.L_x_9638:
[----:B------:R-:W-:Y:S01]  /*116b0*/  IMAD.MOV.U32 R12, RZ, RZ, 0x4 ;  /* 0x00000004ff0c7424 */ /* 0x000fe200078e00ff */
[----:B------:R-:W-:-:S04]  /*116c0*/  SEL R7, R14, RZ, P2 ;  /* 0x000000ff0e077207 */ /* 0x000fc80001000000 */
[----:B------:R-:W-:-:S05]  /*116d0*/  IADD3 R7, R6, R7, RZ ;  /* 0x0000000706077210 */ /* 0x000fca0007ffe0ff */
[----:B------:R-:W-:-:S07]  /*116e0*/  IMAD.MOV.U32 R13, RZ, RZ, R7 ;  /* 0x000000ffff0d7224 */ /* 0x000fce00078e0007 */
[----:B------:R-:W-:Y:S05]  /*116f0*/  WARPSYNC.COLLECTIVE R15, `(.L_x_9639) ;  /* 0x000000000f087348 */ /* 0x000fea0003c00000 */
[----:B------:R0:W1:Y:S02]  /*11700*/  SHFL.UP P6, R14, R13, R12, R11 ;  /* 0x0400000c0d0e7389 */ /* 0x00006400000c000b */
[----:B01----:R-:W-:Y:S01]  /*11710*/  ENDCOLLECTIVE ;  /* 0x000000000000791b */ /* 0x003fe20003800000 */
.L_x_9639:
[----:B------:R-:W-:Y:S01]  /*11720*/  IMAD.MOV.U32 R12, RZ, RZ, 0x8 ;  /* 0x00000008ff0c7424 */ /* 0x000fe200078e00ff */
[----:B------:R-:W-:-:S05]  /*11730*/  SEL R2, R14, RZ, P3 ;  /* 0x000000ff0e027207 */ /* 0x000fca0001800000 */
[----:B------:R-:W-:-:S04]  /*11740*/  IMAD.IADD R2, R7, 0x1, R2 ;  /* 0x0000000107027824 */ /* 0x000fc800078e0202 */
[----:B------:R-:W-:-:S07]  /*11750*/  IMAD.MOV.U32 R13, RZ, RZ, R2 ;  /* 0x000000ffff0d7224 */ /* 0x000fce00078e0002 */
[----:B------:R-:W-:Y:S05]  /*11760*/  WARPSYNC.COLLECTIVE R15, `(.L_x_9640) ;  /* 0x000000000f087348 */ /* 0x000fea0003c00000 */
[----:B------:R0:W1:Y:S02]  /*11770*/  SHFL.UP P6, R14, R13, R12, R11 ;  /* 0x0400000c0d0e7389 */ /* 0x00006400000c000b */
[----:B01----:R-:W-:Y:S01]  /*11780*/  ENDCOLLECTIVE ;  /* 0x000000000000791b */ /* 0x003fe20003800000 */
.L_x_9640:
[----:B------:R-:W-:Y:S01]  /*11790*/  IMAD.MOV.U32 R12, RZ, RZ, 0x10 ;  /* 0x00000010ff0c7424 */ /* 0x000fe200078e00ff */
[----:B------:R-:W-:-:S05]  /*117a0*/  SEL R3, R14, RZ, P4 ;  /* 0x000000ff0e037207 */ /* 0x000fca0002000000 */
[----:B------:R-:W-:-:S04]  /*117b0*/  IMAD.IADD R3, R2, 0x1, R3 ;  /* 0x0000000102037824 */ /* 0x000fc800078e0203 */
[----:B------:R-:W-:-:S07]  /*117c0*/  IMAD.MOV.U32 R13, RZ, RZ, R3 ;  /* 0x000000ffff0d7224 */ /* 0x000fce00078e0003 */
[----:B------:R-:W-:Y:S05]  /*117d0*/  WARPSYNC.COLLECTIVE R15, `(.L_x_9641) ;  /* 0x000000000f087348 */ /* 0x000fea0003c00000 */
[----:B------:R0:W1:Y:S02]  /*117e0*/  SHFL.UP P6, R14, R13, R12, R11 ;  /* 0x0400000c0d0e7389 */ /* 0x00006400000c000b */
[----:B01----:R-:W-:Y:S01]  /*117f0*/  ENDCOLLECTIVE ;  /* 0x000000000000791b */ /* 0x003fe20003800000 */
.L_x_9641:
        /* <DEDUP_REMOVED lines=8> */
.L_x_9642:
[----:B------:R-:W-:Y:S05]  /*11880*/  BRA `(.L_x_9643) ;  /* 0xffffffc000d07947 */ /* 0x000fea000383ffff */
.L_x_9532:
[----:B------:R-:W-:Y:S01]  /*11890*/  BSSY B0, `(.L_x_9644) ;  /* 0x0000008000007945 */ /* 0x000fe20003800000 */
[----:B-----5:R-:W-:Y:S02]  /*118a0*/  IMAD.MOV.U32 R13, RZ, RZ, R4 ;  /* 0x000000ffff0d7224 */ /* 0x020fe400078e0004 */
[----:B------:R-:W-:Y:S02]  /*118b0*/  IMAD.MOV.U32 R12, RZ, RZ, 0x1 ;  /* 0x00000001ff0c7424 */ /* 0x000fe400078e00ff */
[----:B------:R-:W-:Y:S02]  /*118c0*/  IMAD.MOV.U32 R11, RZ, RZ, RZ ;  /* 0x000000ffff0b7224 */ /* 0x000fe400078e00ff */
[----:B------:R-:W-:-:S07]  /*118d0*/  IMAD.MOV.U32 R15, RZ, RZ, -0x1 ;  /* 0xffffffffff0f7424 */ /* 0x000fce00078e00ff */
[----:B01234-:R-:W-:Y:S05]  /*118e0*/  WARPSYNC.COLLECTIVE R15, `(.L_x_9645) ;  /* 0x000000000f087348 */ /* 0x01ffea0003c00000 */
[----:B------:R0:W0:Y:S02]  /*118f0*/  SHFL.UP P6, R14, R13, R12, R11 ;  /* 0x0400000c0d0e7389 */ /* 0x00002400000c000b */
[----:B01234-:R-:W-:Y:S01]  /*11900*/  ENDCOLLECTIVE ;  /* 0x000000000000791b */ /* 0x01ffe20003800000 */
.L_x_9645:
[----:B------:R-:W-:Y:S05]  /*11910*/  BSYNC B0 ;  /* 0x0000000000007941 */ /* 0x000fea0003800000 */
.L_x_9644:
        /* <DEDUP_REMOVED lines=8> */
.L_x_9646:
[----:B------:R-:W-:Y:S01]  /*119a0*/  IMAD.MOV.U32 R12, RZ, RZ, 0x4 ;  /* 0x00000004ff0c7424 */ /* 0x000fe200078e00ff */
[----:B------:R-:W-:-:S05]  /*119b0*/  SEL R0, R14, RZ, P2 ;  /* 0x000000ff0e007207 */ /* 0x000fca0001000000 */
[----:B------:R-:W-:-:S04]  /*119c0*/  IMAD.IADD R0, R13, 0x1, R0 ;  /* 0x000000010d007824 */ /* 0x000fc800078e0200 */
[----:B------:R-:W-:-:S07]  /*119d0*/  IMAD.MOV.U32 R13, RZ, RZ, R0 ;  /* 0x000000ffff0d7224 */ /* 0x000fce00078e0000 */
[----:B------:R-:W-:Y:S05]  /*119e0*/  WARPSYNC.COLLECTIVE R15, `(.L_x_9647) ;  /* 0x000000000f087348 */ /* 0x000fea0003c00000 */
[----:B------:R0:W1:Y:S02]  /*119f0*/  SHFL.UP P6, R14, R13, R12, R11 ;  /* 0x0400000c0d0e7389 */ /* 0x00006400000c000b */
[----:B01----:R-:W-:Y:S01]  /*11a00*/  ENDCOLLECTIVE ;  /* 0x000000000000791b */ /* 0x003fe20003800000 */
.L_x_9647:
[----:B------:R-:W-:Y:S01]  /*11a10*/  IMAD.MOV.U32 R12, RZ, RZ, 0x8 ;  /* 0x00000008ff0c7424 */ /* 0x000fe200078e00ff */
[----:B------:R-:W-:-:S05]  /*11a20*/  SEL R3, R14, RZ, P3 ;  /* 0x000000ff0e037207 */ /* 0x000fca0001800000 */
[----:B------:R-:W-:-:S04]  /*11a30*/  IMAD.IADD R2, R0, 0x1, R3 ;  /* 0x0000000100027824 */ /* 0x000fc800078e0203 */
[----:B------:R-:W-:-:S07]  /*11a40*/  IMAD.MOV.U32 R13, RZ, RZ, R2 ;  /* 0x000000ffff0d7224 */ /* 0x000fce00078e0002 */
[----:B------:R-:W-:Y:S05]  /*11a50*/  WARPSYNC.COLLECTIVE R15, `(.L_x_9648) ;  /* 0x000000000f087348 */ /* 0x000fea0003c00000 */
[----:B------:R0:W1:Y:S02]  /*11a60*/  SHFL.UP P6, R14, R13, R12, R11 ;  /* 0x0400000c0d0e7389 */ /* 0x00006400000c000b */
[----:B01----:R-:W-:Y:S01]  /*11a70*/  ENDCOLLECTIVE ;  /* 0x000000000000791b */ /* 0x003fe20003800000 */
.L_x_9648:
[----:B------:R-:W-:Y:S01]  /*11a80*/  IMAD.MOV.U32 R12, RZ, RZ, 0x10 ;  /* 0x00000010ff0c7424 */ /* 0x000fe200078e00ff */
[----:B------:R-:W-:-:S05]  /*11a90*/  SEL R3, R14, RZ, P4 ;  /* 0x000000ff0e037207 */ /* 0x000fca0002000000 */
[----:B------:R-:W-:-:S04]  /*11aa0*/  IMAD.IADD R3, R2, 0x1, R3 ;  /* 0x0000000102037824 */ /* 0x000fc800078e0203 */
[----:B------:R-:W-:-:S07]  /*11ab0*/  IMAD.MOV.U32 R13, RZ, RZ, R3 ;  /* 0x000000ffff0d7224 */ /* 0x000fce00078e0003 */
[----:B------:R-:W-:Y:S05]  /*11ac0*/  WARPSYNC.COLLECTIVE R15, `(.L_x_9649) ;  /* 0x000000000f087348 */ /* 0x000fea0003c00000 */
[----:B------:R0:W1:Y:S02]  /*11ad0*/  SHFL.UP P6, R14, R13, R12, R11 ;  /* 0x0400000c0d0e7389 */ /* 0x00006400000c000b */
[----:B01----:R-:W-:Y:S01]  /*11ae0*/  ENDCOLLECTIVE ;  /* 0x000000000000791b */ /* 0x003fe20003800000 */
.L_x_9649:
        /* <DEDUP_REMOVED lines=8> */
.L_x_9650:
[----:B------:R-:W-:Y:S05]  /*11b70*/  BRA `(.L_x_9651) ;  /* 0xffffffc000b07947 */ /* 0x000fea000383ffff */
.L_x_9534:
[----:B------:R-:W-:Y:S01]  /*11b80*/  BSSY B0, `(.L_x_9652) ;  /* 0x0000006000007945 */ /* 0x000fe20003800000 */
[----:B------:R-:W-:Y:S01]  /*11b90*/  PLOP3.LUT P6, PT, P6, PT, PT, 0x8, 0x0 ;  /* 0x000000000000781c */ /* 0x000fe200037ce170 */
[----:B------:R-:W-:-:S12]  /*11ba0*/  IMAD.MOV.U32 R15, RZ, RZ, -0x1 ;  /* 0xffffffffff0f7424 */ /* 0x000fd800078e00ff */
[----:B0123--:R-:W-:Y:S05]  /*11bb0*/  WARPSYNC.COLLECTIVE R15, `(.L_x_9653) ;  /* 0x000000000f087348 */ /* 0x00ffea0003c00000 */
[----:B------:R-:W-:Y:S01]  /*11bc0*/  VOTE.ANY R14, PT, P6 ;  /* 0x00000000000e7806 */ /* 0x000fe200030e0100 */
[----:B0123--:R-:W-:Y:S06]  /*11bd0*/  ENDCOLLECTIVE ;  /* 0x000000000000791b */ /* 0x00ffec0003800000 */
.L_x_9653:
[----:B------:R-:W-:Y:S05]  /*11be0*/  BSYNC B0 ;  /* 0x0000000000007941 */ /* 0x000fea0003800000 */
.L_x_9652:
        /* <DEDUP_REMOVED lines=9> */
.L_x_9654:
[----:B------:R-:W-:Y:S01]  /*11c80*/  MOV R4, R14 ;  /* 0x0000000e00047202 */ /* 0x000fe20000000f00 */
[----:B------:R-:W-:Y:S06]  /*11c90*/  BRA `(.L_x_9655) ;  /* 0xffffffc000a07947 */ /* 0x000fec000383ffff */
.L_x_9536:
[----:B------:R-:W-:Y:S01]  /*11ca0*/  BSSY B0, `(.L_x_9656) ;  /* 0x0000007000007945 */ /* 0x000fe20003800000 */
[----:B------:R-:W-:Y:S02]  /*11cb0*/  IMAD.MOV.U32 R13, RZ, RZ, R6 ;  /* 0x000000ffff0d7224 */ /* 0x000fe400078e0006 */
[----:B------:R-:W-:Y:S02]  /*11cc0*/  IMAD.MOV.U32 R11, RZ, RZ, 0x1f ;  /* 0x0000001fff0b7424 */ /* 0x000fe400078e00ff */
[----:B------:R-:W-:-:S07]  /*11cd0*/  IMAD.MOV.U32 R15, RZ, RZ, -0x1 ;  /* 0xffffffffff0f7424 */ /* 0x000fce00078e00ff */
[----:B01234-:R-:W-:Y:S05]  /*11ce0*/  WARPSYNC.COLLECTIVE R15, `(.L_x_9657) ;  /* 0x000000000f087348 */ /* 0x01ffea0003c00000 */
[----:B------:R0:W0:Y:S02]  /*11cf0*/  SHFL.IDX P6, R14, R13, R12, R11 ;  /* 0x0000000c0d0e7389 */ /* 0x00002400000c000b */
[----:B01234-:R-:W-:Y:S01]  /*11d00*/  ENDCOLLECTIVE ;  /* 0x000000000000791b */ /* 0x01ffe20003800000 */
.L_x_9657:
[----:B------:R-:W-:Y:S05]  /*11d10*/  BSYNC B0 ;  /* 0x0000000000007941 */ /* 0x000fea0003800000 */
.L_x_9656:
[----:B------:R-:W-:Y:S05]  /*11d20*/  BRA `(.L_x_9535) ;  /* 0xffffffc000987947 */ /* 0x000fea000383ffff */
.L_x_9540:
[----:B0-----:R0:W4:Y:S02]  /*11d30*/  SYNCS.PHASECHK.TRANS64.TRYWAIT P0, [R7+URZ+0x22820], R0 ;  /* 0x02282000070075a7 */ /* 0x001124000800017f */
[----:B----4-:R-:W-:Y:S05]  /*11d40*/  @!P0 NANOSLEEP.SYNCS 0x989680 ;  /* 0x009896800000895d */ /* 0x010fea0003900000 */
[----:B------:R-:W4:Y:S02]  /*11d50*/  @!P0 SYNCS.PHASECHK.TRANS64 P0, [R7+URZ+0x22820], R0 ;  /* 0x02282000070085a7 */ /* 0x000f24000800007f */
[----:B----4-:R-:W-:Y:S05]  /*11d60*/  @!P0 BRA `(.L_x_9540) ;  /* 0xfffffffc00f08947 */ /* 0x010fea000383ffff */
[----:B------:R-:W-:Y:S05]  /*11d70*/  BRA `(.L_x_9658) ;  /* 0xffffffc400847947 */ /* 0x000fea000383ffff */
.L_x_9541:
        /* <DEDUP_REMOVED lines=8> */
[----:B0123--:R-:W-:Y:S05]  /*11e00*/  WARPSYNC.COLLECTIVE R15, `(.L_x_9660) ;  /* 0x000000000f087348 */ /* 0x00ffea0003c00000 */
[----:B------:R4:W0:Y:S02]  /*11e10*/  SHFL.IDX P6, R14, R13, R12, R11 ;  /* 0x0000000c0d0e7389 */ /* 0x00082400000c000b */
[----:B01234-:R-:W-:Y:S01]  /*11e20*/  ENDCOLLECTIVE ;  /* 0x000000000000791b */ /* 0x01ffe20003800000 */
.L_x_9660:
[----:B------:R-:W-:Y:S05]  /*11e30*/  BSYNC B0 ;  /* 0x0000000000007941 */ /* 0x000fea0003800000 */
.L_x_9659:
[----:B------:R-:W-:Y:S05]  /*11e40*/  BRA `(.L_x_9661) ;  /* 0xffffffc4006c7947 */ /* 0x000fea000383ffff */
.L_x_9544:
[----:B------:R-:W-:Y:S01]  /*11e50*/  BSSY B1, `(.L_x_9662) ;  /* 0x0000006000017945 */ /* 0x000fe20003800000 */
[----:B------:R-:W-:-:S07]  /*11e60*/  IMAD.MOV.U32 R15, RZ, RZ, -0x1 ;  /* 0xffffffffff0f7424 */ /* 0x000fce00078e00ff */
[----:B0123--:R-:W-:Y:S05]  /*11e70*/  WARPSYNC.COLLECTIVE R15, `(.L_x_9663) ;  /* 0x000000000f0c7348 */ /* 0x00ffea0003c00000 */
[----:B------:R-:W-:Y:S02]  /*11e80*/  ELECT P6, UR62, PT ;  /* 0x00000000003e782f */ /* 0x000fe400038c0000 */
[----:B------:R-:W-:Y:S01]  /*11e90*/  MOV R14, UR62 ;  /* 0x0000003e000e7c02 */ /* 0x000fe20008000f00 */
[----:B0123--:R-:W-:Y:S10]  /*11ea0*/  ENDCOLLECTIVE ;  /* 0x000000000000791b */ /* 0x00fff40003800000 */
.L_x_9663:
[----:B------:R-:W-:Y:S05]  /*11eb0*/  BSYNC B1 ;  /* 0x0000000000017941 */ /* 0x000fea0003800000 */
.L_x_9662:
[----:B------:R-:W-:Y:S05]  /*11ec0*/  BRA `(.L_x_9664) ;  /* 0xffffffc400647947 */ /* 0x000fea000383ffff */
.L_x_9546:
[----:B0-----:R0:W4:Y:S02]  /*11ed0*/  SYNCS.PHASECHK.TRANS64.TRYWAIT P1, [R5+URZ+0x22840], R0 ;  /* 0x02284000050075a7 */ /* 0x001124000802017f */
[----:B----4-:R-:W-:Y:S05]  /*11ee0*/  @!P1 NANOSLEEP.SYNCS 0x989680 ;  /* 0x009896800000995d */ /* 0x010fea0003900000 */
[----:B------:R-:W4:Y:S02]  /*11ef0*/  @!P1 SYNCS.PHASECHK.TRANS64 P1, [R5+URZ+0x22840], R0 ;  /* 0x02284000050095a7 */ /* 0x000f24000802007f */
[----:B----4-:R-:W-:Y:S05]  /*11f00*/  @!P1 BRA `(.L_x_9546) ;  /* 0xfffffffc00f09947 */ /* 0x010fea000383ffff */
[----:B------:R-:W-:Y:S05]  /*11f10*/  BRA `(.L_x_9665) ;  /* 0xffffffc400847947 */ /* 0x000fea000383ffff */
.L_x_9548:
[----:B----4-:R4:W0:Y:S02]  /*11f20*/  SYNCS.PHASECHK.TRANS64.TRYWAIT P1, [R3+URZ+0x22840], R2 ;  /* 0x02284002030075a7 */ /* 0x010824000802017f */
[----:B0-----:R-:W-:Y:S05]  /*11f30*/  @!P1 NANOSLEEP.SYNCS 0x989680 ;  /* 0x009896800000995d */ /* 0x001fea0003900000 */
[----:B------:R-:W0:Y:S02]  /*11f40*/  @!P1 SYNCS.PHASECHK.TRANS64 P1, [R3+URZ+0x22840], R2 ;  /* 0x02284002030095a7 */ /* 0x000e24000802007f */
[----:B0-----:R-:W-:Y:S05]  /*11f50*/  @!P1 BRA `(.L_x_9548) ;  /* 0xfffffffc00f09947 */ /* 0x001fea000383ffff */
[----:B------:R-:W-:Y:S05]  /*11f60*/  BRA `(.L_x_9666) ;  /* 0xffffffc400907947 */ /* 0x000fea000383ffff */
.L_x_9550:
[----:B------:R0:W0:Y:S02]  /*11f70*/  SYNCS.PHASECHK.TRANS64.TRYWAIT P1, [R5+URZ+0x22860], R0 ;  /* 0x02286000050075a7 */ /* 0x000024000802017f */
[----:B0-----:R-:W-:Y:S05]  /*11f80*/  @!P1 NANOSLEEP.SYNCS 0x989680 ;  /* 0x009896800000995d */ /* 0x001fea0003900000 */
[----:B------:R-:W0:Y:S02]  /*11f90*/  @!P1 SYNCS.PHASECHK.TRANS64 P1, [R5+URZ+0x22860], R0 ;  /* 0x02286000050095a7 */ /* 0x000e24000802007f */
[----:B0-----:R-:W-:Y:S05]  /*11fa0*/  @!P1 BRA `(.L_x_9550) ;  /* 0xfffffffc00f09947 */ /* 0x001fea000383ffff */
[----:B------:R-:W-:Y:S05]  /*11fb0*/  BRA `(.L_x_9667) ;  /* 0xffffffc4008c7947 */ /* 0x000fea000383ffff */
.L_x_9668:
        /* <DEDUP_REMOVED lines=12> */
.L_x_15665:


//--------------------- .text._ZN7cutlass13device_kernelIN5flash11enable_sm90INS1_16FlashAttnFwdSm90INS1_25CollectiveMainloopFwdSm90ILi2EN4cute5tupleIJNS5_1CILi1EEES8_S8_EEENS6_IJNS7_ILi128EEENS7_ILi96EEENS7_ILi64EEEEEELi256ENS_10bfloat16_tEfNS_4arch4Sm90ELb0ELb0ELb1ELb1ELb1ELb1ELb0ELb1ELb0ELb1ELb0ELb0EEENS1_21CollectiveEpilogueFwdINS6_IJSA_NS7_ILi256EEESB_EEES9_SE_SG_Li256ELb1ELb1ELb0ELb0EEENS1_36VarlenDynamicPersistentTileSchedulerILi128ELi96ELi256ELi128ELb0ELb1ELb1ELb0ELb1ELb1EEEEEEEEEvNT_6ParamsE --------------------------
	.section	.text._ZN7cutlass13device_kernelIN5flash11enable_sm90INS1_16FlashAttnFwdSm90INS1_25CollectiveMainloopFwdSm90ILi2EN4cute5tupleIJNS5_1CILi1EEES8_S8_EEENS6_IJNS7_ILi128EEENS7_ILi96EEENS7_ILi64EEEEEELi256ENS_10bfloat16_tEfNS_4arch4Sm90ELb0ELb0ELb1ELb1ELb1ELb1ELb0ELb1ELb0ELb1ELb0ELb0EEENS1_21CollectiveEpilogueFwdINS6_IJSA_NS7_ILi256EEESB_EEES9_SE_SG_Li256ELb1ELb1ELb0ELb0EEENS1_36VarlenDynamicPersistentTileSchedulerILi128ELi96ELi256ELi128ELb0ELb1ELb1ELb0ELb1ELb1EEEEEEEEEvNT_6ParamsE,"ax",@progbits
	.align	128
.text._ZN7cutlass13device_kernelIN5flash11enable_sm90INS1_16FlashAttnFwdSm90INS1_25CollectiveMainloopFwdSm90ILi2EN4cute5tupleIJNS5_1CILi1EEES8_S8_EEENS6_IJNS7_ILi128EEENS7_ILi96EEENS7_ILi64EEEEEELi256ENS_10bfloat16_tEfNS_4arch4Sm90ELb0ELb0ELb1ELb1ELb1ELb1ELb0ELb1ELb0ELb1ELb0ELb0EEENS1_21CollectiveEpilogueFwdINS6_IJSA_NS7_ILi256EEESB_EEES9_SE_SG_Li256ELb1ELb1ELb0ELb0EEENS1_36VarlenDynamicPersistentTileSchedulerILi128ELi96ELi256ELi128ELb0ELb1ELb1ELb0ELb1ELb1EEEEEEEEEvNT_6ParamsE:
        .type           _ZN7cutlass13device_kernelIN5flash11enable_sm90INS1_16FlashAttnFwdSm90INS1_25CollectiveMainloopFwdSm90ILi2EN4cute5tupleIJNS5_1CILi1EEES8_S8_EEENS6_IJNS7_ILi128EEENS7_ILi96EEENS7_ILi64EEEEEELi256ENS_10bfloat16_tEfNS_4arch4Sm90ELb0ELb0ELb1ELb1ELb1ELb1ELb0ELb1ELb0ELb1ELb0ELb0EEENS1_21CollectiveEpilogueFwdINS6_IJSA_NS7_ILi256EEESB_EEES9_SE_SG_Li256ELb1ELb1ELb0ELb0EEENS1_36VarlenDynamicPersistentTileSchedulerILi128ELi96ELi256ELi128ELb0ELb1ELb1ELb0ELb1ELb1EEEEEEEEEvNT_6ParamsE,@function
        .size           _ZN7cutlass13device_kernelIN5flash11enable_sm90INS1_16FlashAttnFwdSm90INS1_25CollectiveMainloopFwdSm90ILi2EN4cute5tupleIJNS5_1CILi1EEES8_S8_EEENS6_IJNS7_ILi128EEENS7_ILi96EEENS7_ILi64EEEEEELi256ENS_10bfloat16_tEfNS_4arch4Sm90ELb0ELb0ELb1ELb1ELb1ELb1ELb0ELb1ELb0ELb1ELb0ELb0EEENS1_21CollectiveEpilogueFwdINS6_IJSA_NS7_ILi256EEESB_EEES9_SE_SG_Li256ELb1ELb1ELb0ELb0EEENS1_36VarlenDynamicPersistentTileSchedulerILi128ELi96ELi256ELi128ELb0ELb1ELb1ELb0ELb1ELb1EEEEEEEEEvNT_6ParamsE,(.L_x_15666 - _ZN7cutlass13device_kernelIN5flash11enable_sm90INS1_16FlashAttnFwdSm90INS1_25CollectiveMainloopFwdSm90ILi2EN4cute5tupleIJNS5_1CILi1EEES8_S8_EEENS6_IJNS7_ILi128EEENS7_ILi96EEENS7_ILi64EEEEEELi256ENS_10bfloat16_tEfNS_4arch4Sm90ELb0ELb0ELb1ELb1ELb1ELb1ELb0ELb1ELb0ELb1ELb0ELb0EEENS1_21CollectiveEpilogueFwdINS6_IJSA_NS7_ILi256EEESB_EEES9_SE_SG_Li256ELb1ELb1ELb0ELb0EEENS1_36VarlenDynamicPersistentTileSchedulerILi128ELi96ELi256ELi128ELb0ELb1ELb1ELb0ELb1ELb1EEEEEEEEEvNT_6ParamsE)
        .other          _ZN7cutlass13device_kernelIN5flash11enable_sm90INS1_16FlashAttnFwdSm90INS1_25CollectiveMainloopFwdSm90ILi2EN4cute5tupleIJNS5_1CILi1EEES8_S8_EEENS6_IJNS7_ILi128EEENS7_ILi96EEENS7_ILi64EEEEEELi256ENS_10bfloat16_tEfNS_4arch4Sm90ELb0ELb0ELb1ELb1ELb1ELb1ELb0ELb1ELb0ELb1ELb0ELb0EEENS1_21CollectiveEpilogueFwdINS6_IJSA_NS7_ILi256EEESB_EEES9_SE_SG_Li256ELb1ELb1ELb0ELb0EEENS1_36VarlenDynamicPersistentTileSchedulerILi128ELi96ELi256ELi128ELb0ELb1ELb1ELb0ELb1ELb1EEEEEEEEEvNT_6ParamsE,@"STO_CUDA_ENTRY STV_DEFAULT"
_ZN7cutlass13device_kernelIN5flash11enable_sm90INS1_16FlashAttnFwdSm90INS1_25CollectiveMainloopFwdSm90ILi2EN4cute5tupleIJNS5_1CILi1EEES8_S8_EEENS6_IJNS7_ILi128EEENS7_ILi96EEENS7_ILi64EEEEEELi256ENS_10bfloat16_tEfNS_4arch4Sm90ELb0ELb0ELb1ELb1ELb1ELb1ELb0ELb1ELb0ELb1ELb0ELb0EEENS1_21CollectiveEpilogueFwdINS6_IJSA_NS7_ILi256EEESB_EEES9_SE_SG_Li256ELb1ELb1ELb0ELb0EEENS1_36VarlenDynamicPersistentTileSchedulerILi128ELi96ELi256ELi128ELb0ELb1ELb1ELb0ELb1ELb1EEEEEEEEEvNT_6ParamsE:
        /* <DEDUP_REMOVED lines=17> */
.L_x_9670:
[----:B------:R-:W-:Y:S05]  /*0110*/  BSYNC B0 ;  /* 0x0000000000007941 */ /* 0x000fea0003800000 */
.L_x_9669:
[----:B------:R-:W-:Y:S01]  /*0120*/  VOTEU.ANY UP0, P0 ;  /* 0x00000000003f7886 */ /* 0x000fe20000000100 */
[----:B------:R-:W0:Y:S01]  /*0130*/  SHFL.IDX PT, R3, R2, RZ, 0x1f ;  /* 0x00001fff02037589 */ /* 0x000e2200000e0000 */
[----:B------:R-:W-:Y:S01]  /*0140*/  UMOV UR4, 0x80 ;  /* 0x0000008000047882 */ /* 0x000fe20000000000 */
[----:B------:R-:W-:Y:S01]  /*0150*/  UMOV UR7, 0x100 ;  /* 0x0000010000077882 */ /* 0x000fe20000000000 */
[----:B------:R-:W-:Y:S01]  /*0160*/  SHF.R.U32.HI R4, RZ, 0x7, R0 ;  /* 0x00000007ff047819 */ /* 0x000fe20000011600 */
[----:B------:R-:W1:Y:S01]  /*0170*/  @UP0 S2UR UR8, SR_CgaCtaId ;  /* 0x00000000000809c3 */ /* 0x000e620000008800 */
[----:B------:R-:W-:Y:S01]  /*0180*/  @UP0 UMOV UR6, 0x400 ;  /* 0x0000040000060882 */ /* 0x000fe20000000000 */
[----:B------:R-:W-:-:S04]  /*0190*/  @UP0 UIADD3 UR4, -UR4, 0x100000, URZ ;  /* 0x0010000004040890 */ /* 0x000fc8000fffe13f */
[----:B------:R-:W-:Y:S02]  /*01a0*/  @UP0 USHF.L.U32 UR5, UR4, 0xb, URZ ;  /* 0x0000000b04050899 */ /* 0x000fe4000800063f */
[----:B------:R-:W-:Y:S01]  /*01b0*/  @UP0 USHF.L.U32 UR4, UR4, 0x1, URZ ;  /* 0x0000000104040899 */ /* 0x000fe2000800063f */
[----:B------:R-:W-:Y:S01]  /*01c0*/  VOTEU.ANY UP1, P0 ;  /* 0x00000000003f7886 */ /* 0x000fe20000020100 */
[----:B0-----:R-:W-:Y:S02]  /*01d0*/  ISETP.NE.AND P1, PT, R3, RZ, PT ;  /* 0x000000ff0300720c */ /* 0x001fe40003f25270 */
[----:B------:R0:W2:Y:S01]  /*01e0*/  SHFL.IDX PT, R3, R4, RZ, 0x1f ;  /* 0x00001fff04037589 */ /* 0x0000a200000e0000 */
[----:B-1----:R-:W-:Y:S02]  /*01f0*/  @UP0 ULEA UR8, UR8, UR6, 0x18 ;  /* 0x0000000608080291 */ /* 0x002fe4000f8ec03f */
[----:B------:R-:W-:-:S04]  /*0200*/  @UP0 UIADD3 UR6, -UR7, 0x100000, URZ ;  /* 0x0010000007060890 */ /* 0x000fc8000fffe13f */
[----:B------:R-:W-:Y:S02]  /*0210*/  @UP0 USHF.L.U32 UR7, UR6, 0xb, URZ ;  /* 0x0000000b06070899 */ /* 0x000fe4000800063f */
[----:B------:R-:W-:Y:S01]  /*0220*/  @UP0 USHF.L.U32 UR6, UR6, 0x1, URZ ;  /* 0x0000000106060899 */ /* 0x000fe2000800063f */
[----:B------:R-:W-:Y:S01]  /*0230*/  VOTEU.ANY UP0, P0 ;  /* 0x00000000003f7886 */ /* 0x000fe20000000100 */
[----:B------:R-:W1:Y:S04]  /*0240*/  FENCE.VIEW.ASYNC.S ;  /* 0x00000000000073c6 */ /* 0x000e680000000000 */
[----:B-1----:R0:W1:Y:S06]  /*0250*/  @UP0 SYNCS.EXCH.64 URZ, [UR8+0x22800], UR4 ;  /* 0x02280004083f05b2 */ /* 0x00206c0008000100 */
[----:B------:R0:W3:Y:S02]  /*0260*/  @UP1 SYNCS.EXCH.64 URZ, [UR8+0x22820], UR6 ;  /* 0x02282006083f15b2 */ /* 0x0000e40008000100 */
        /* <DEDUP_REMOVED lines=17> */
[----:B------:R0:W0:Y:S01]  /*0380*/  SYNCS.EXCH.64 URZ, [UR8+0x22848], UR6 ;  /* 0x02284806083f75b2 */ /* 0x0000220008000100 */
[----:B------:R-:W-:Y:S01]  /*0390*/  NOP ;  /* 0x0000000000007918 */ /* 0x000fe20000000000 */
.L_x_9671:
        /* <DEDUP_REMOVED lines=22> */
.L_x_9672:
        /* <DEDUP_REMOVED lines=18> */
.L_x_9673:
        /* <DEDUP_REMOVED lines=22> */
.L_x_9674:
        /* <DEDUP_REMOVED lines=22> */
.L_x_9675:
[----:B--2---:R-:W-:Y:S01]  /*08e0*/  ISETP.NE.AND P0, PT, R3, RZ, PT ;  /* 0x000000ff0300720c */ /* 0x004fe20003f05270 */
[----:B------:R-:W-:Y:S01]  /*08f0*/  IMAD.MOV.U32 R3, RZ, RZ, 0x1 ;  /* 0x00000001ff037424 */ /* 0x000fe200078e00ff */
[----:B------:R-:W-:Y:S01]  /*0900*/  NOP ;  /* 0x0000000000007918 */ /* 0x000fe20000000000 */
[----:B------:R-:W-:Y:S01]  /*0910*/  ULDC.64 UR40, c[0x0][0x208] ;  /* 0x0000820000287ab9 */ /* 0x000fe20000000a00 */
[----:B------:R-:W-:Y:S02]  /*0920*/  BSSY B9, `(.L_x_9676) ;  /* 0x00016c8000097945 */ /* 0x000fe40003800000 */
[----:B------:R-:W-:-:S05]  /*0930*/  SEL R3, R3, 0x2, !P0 ;  /* 0x0000000203037807 */ /* 0x000fca0004000000 */
[----:B------:R2:W-:Y:S01]  /*0940*/  STL [R1], R3 ;  /* 0x0000000301007387 */ /* 0x0005e20000100800 */
[----:B01-34-:R-:W-:Y:S06]  /*0950*/  BAR.SYNC.DEFER_BLOCKING 0x0 ;  /* 0x0000000000007b1d */ /* 0x01bfec0000010000 */
[----:B------:R-:W-:Y:S05]  /*0960*/  @!P0 BRA `(.L_x_9677) ;  /* 0x00000104004c8947 */ /* 0x000fea0003800000 */
.L_x_9678:
[----:B------:R-:W-:-:S08]  /*0970*/  NOP ;  /* 0x0000000000007918 */ /* 0x000fd00000000000 */
[----:B------:R-:W0:Y:S02]  /*0980*/  USETMAXREG.TRY_ALLOC.CTAPOOL UP0, 0xe8 ;  /* 0x000000e8000079c8 */ /* 0x000e240008000600 */
[----:B0-----:R-:W-:-:S13]  /*0990*/  PLOP3.LUT P0, PT, PT, PT, UP0, 0x80, 0x0 ;  /* 0x000000000000781c */ /* 0x001fda0003f0f008 */
[----:B------:R-:W-:Y:S05]  /*09a0*/  @!P0 BRA `(.L_x_9678) ;  /* 0xfffffffc00f08947 */ /* 0x000fea000383ffff */
[----:B--2---:R-:W-:Y:S01]  /*09b0*/  SHF.R.U32.HI R3, RZ, 0x7, R0 ;  /* 0x00000007ff037819 */ /* 0x004fe20000011600 */
[----:B------:R-:W0:Y:S01]  /*09c0*/  S2R R2, SR_CgaCtaId ;  /* 0x0000000000027919 */ /* 0x000e220000008800 */
[----:B------:R-:W-:Y:S01]  /*09d0*/  MOV R19, 0x400 ;  /* 0x0000040000137802 */ /* 0x000fe20000000f00 */
[----:B------:R-:W-:Y:S01]  /*09e0*/  ULDC UR4, c[0x0][0xc3c] ;  /* 0x00030f0000047ab9 */ /* 0x000fe20000000800 */
[----:B------:R-:W-:Y:S06]  /*09f0*/  BAR.ARV 0x8, 0x180 ;  /* 0x0206000000007b1d */ /* 0x000fec0000002000 */
[----:B------:R-:W-:-:S13]  /*0a00*/  ISETP.NE.AND P0, PT, R3, 0x1, PT ;  /* 0x000000010300780c */ /* 0x000fda0003f05270 */
[----:B------:R-:W-:Y:S08]  /*0a10*/  @!P0 BAR.ARV 0x9, 0x100 ;  /* 0x0244000000008b1d */ /* 0x000ff00000002000 */
[----:B------:R-:W-:Y:S01]  /*0a20*/  BAR.SYNC.DEFER_BLOCKING 0x5, 0x180 ;  /* 0x0146000000007b1d */ /* 0x000fe20000010000 */
[----:B0-----:R-:W-:-:S05]  /*0a30*/  LEA R19, R2, R19, 0x18 ;  /* 0x0000001302137211 */ /* 0x001fca00078ec0ff */
[----:B------:R-:W0:Y:S02]  /*0a40*/  LDS.128 R72, [R19+0x228d0] ;  /* 0x0228d00013487984 */ /* 0x000e240000000c00 */
[----:B------:R-:W-:Y:S06]  /*0a50*/  BAR.ARV 0x4, 0x180 ;  /* 0x0106000000007b1d */ /* 0x000fec0000002000 */
[----:B0-----:R-:W-:-:S13]  /*0a60*/  ISETP.GE.AND P0, PT, R75, UR4, PT ;  /* 0x000000044b007c0c */ /* 0x001fda000bf06270 */
[----:B------:R-:W-:Y:S05]  /*0a70*/  @P0 BRA `(.L_x_9679) ;  /* 0x0000016800c80947 */ /* 0x000fea0003800000 */
[----:B------:R-:W2:Y:S01]  /*0a80*/  LDL.LU R13, [R1] ;  /* 0x00000000010d7983 */ /* 0x000ea20000300800 */
[----:B------:R-:W-:Y:S01]  /*0a90*/  VIADD R12, R0, 0xffffff80 ;  /* 0xffffff80000c7836 */ /* 0x000fe20000000000 */
[----:B------:R-:W-:Y:S01]  /*0aa0*/  CS2R R202, SRZ ;  /* 0x0000000000ca7805 */ /* 0x000fe2000001ff00 */
[----:B------:R-:W-:Y:S02]  /*0ab0*/  IMAD.MOV.U32 R18, RZ, RZ, RZ ;  /* 0x000000ffff127224 */ /* 0x000fe400078e00ff */
[----:B------:R-:W-:Y:S01]  /*0ac0*/  IMAD.MOV.U32 R212, RZ, RZ, RZ ;  /* 0x000000ffffd47224 */ /* 0x000fe200078e00ff */
[----:B------:R-:W-:-:S04]  /*0ad0*/  SHF.R.S32.HI R0, RZ, 0x1f, R12 ;  /* 0x0000001fff007819 */ /* 0x000fc8000001140c */
[----:B------:R-:W-:-:S04]  /*0ae0*/  LEA.HI R2, R0, R12, RZ, 0x7 ;  /* 0x0000000c00027211 */ /* 0x000fc800078f38ff */
[----:B------:R-:W-:Y:S02]  /*0af0*/  LOP3.LUT R3, R2, 0xffffff80, RZ, 0xc0, !PT ;  /* 0xffffff8002037812 */ /* 0x000fe400078ec0ff */
        /* <DEDUP_REMOVED lines=12> */
[CC--:B------:R-:W-:Y:S02]  /*0bc0*/  LEA.HI R3, R0.reuse, R12.reuse, RZ, 0x4 ;  /* 0x0000000c00037211 */ /* 0x0c0fe400078f20ff */
[----:B------:R-:W-:Y:S02]  /*0bd0*/  LOP3.LUT R9, R5, 0xfffffff8, RZ, 0xc0, !PT ;  /* 0xfffffff805097812 */ /* 0x000fe400078ec0ff */
[----:B------:R-:W-:Y:S02]  /*0be0*/  SHF.R.S32.HI R6, RZ, 0x4, R3 ;  /* 0x00000004ff067819 */ /* 0x000fe40000011403 */
[----:B------:R-:W-:Y:S01]  /*0bf0*/  LEA.HI R5, R0, R12, RZ, 0x5 ;  /* 0x0000000c00057211 */ /* 0x000fe200078f28ff */
[----:B------:R-:W-:Y:S01]  /*0c00*/  IMAD.IADD R10, R4, 0x1, -R9 ;  /* 0x00000001040a7824 */ /* 0x000fe200078e0a09 */
[----:B------:R-:W-:-:S02]  /*0c10*/  LOP3.LUT R4, R3, 0x3fffff0, RZ, 0xc0, !PT ;  /* 0x03fffff003047812 */ /* 0x000fc400078ec0ff */
[----:B------:R-:W-:Y:S01]  /*0c20*/  LEA.HI R3, R3, R6, RZ, 0x1 ;  /* 0x0000000603037211 */ /* 0x000fe200078f08ff */
[----:B------:R-:W-:Y:S01]  /*0c30*/  IMAD R7, R7, 0x10, R10 ;  /* 0x0000001007077824 */ /* 0x000fe200078e020a */
[----:B------:R-:W-:Y:S01]  /*0c40*/  SHF.R.S32.HI R15, RZ, 0x5, R5 ;  /* 0x00000005ff0f7819 */ /* 0x000fe20000011405 */
[----:B------:R-:W-:Y:S01]  /*0c50*/  IMAD.IADD R4, R12, 0x1, -R4 ;  /* 0x000000010c047824 */ /* 0x000fe200078e0a04 */
[----:B------:R-:W-:Y:S02]  /*0c60*/  LOP3.LUT R3, R3, 0x1ffffffe, RZ, 0xc0, !PT ;  /* 0x1ffffffe03037812 */ /* 0x000fe400078ec0ff */
[----:B------:R-:W-:Y:S01]  /*0c70*/  LOP3.LUT R8, R8, 0x7ffffffc, RZ, 0xc0, !PT ;  /* 0x7ffffffc08087812 */ /* 0x000fe200078ec0ff */
[----:B------:R-:W-:Y:S02]  /*0c80*/  IMAD R4, R15, 0x10, R4 ;  /* 0x000000100f047824 */ /* 0x000fe400078e0204 */
[----:B------:R-:W-:Y:S02]  /*0c90*/  IMAD.IADD R3, R6, 0x1, -R3 ;  /* 0x0000000106037824 */ /* 0x000fe400078e0a03 */
[----:B------:R-:W-:Y:S01]  /*0ca0*/  IMAD R6, R2, 0x40, R7 ;  /* 0x0000004002067824 */ /* 0x000fe200078e0207 */
[-C--:B------:R-:W-:Y:S01]  /*0cb0*/  LEA.HI R2, R0, R12.reuse, RZ, 0x2 ;  /* 0x0000000c00027211 */ /* 0x080fe200078f10ff */
[----:B------:R-:W-:Y:S01]  /*0cc0*/  IMAD R5, R4, 0x8, R3 ;  /* 0x0000000804057824 */ /* 0x000fe200078e0203 */
[----:B------:R-:W-:-:S02]  /*0cd0*/  LEA.HI R0, R0, R12, RZ, 0x3 ;  /* 0x0000000c00007211 */ /* 0x000fc400078f18ff */
[--C-:B------:R-:W-:Y:S01]  /*0ce0*/  SHF.R.S32.HI R200, RZ, 0x2, R2.reuse ;  /* 0x00000002ffc87819 */ /* 0x100fe20000011402 */
[----:B------:R-:W-:Y:S01]  /*0cf0*/  STL [R1+0x50], R6 ;  /* 0x0000500601007387 */ /* 0x000fe20000100800 */
[----:B------:R-:W-:Y:S02]  /*0d00*/  SHF.R.S32.HI R3, RZ, 0x1f, R2 ;  /* 0x0000001fff037819 */ /* 0x000fe40000011402 */
[----:B------:R-:W-:Y:S01]  /*0d10*/  SHF.R.S32.HI R4, RZ, 0x3, R0 ;  /* 0x00000003ff047819 */ /* 0x000fe20000011400 */
[----:B------:R-:W-:Y:S01]  /*0d20*/  VIADD R7, R200, 0x40 ;  /* 0x00000040c8077836 */ /* 0x000fe20000000000 */
[----:B------:R-:W-:Y:S01]  /*0d30*/  LOP3.LUT R0, R0, 0xfffffff8, RZ, 0xc0, !PT ;  /* 0xfffffff800007812 */ /* 0x000fe200078ec0ff */
[----:B------:R-:W-:Y:S01]  /*0d40*/  STL [R1+0x30], RZ ;  /* 0x000030ff01007387 */ /* 0x000fe20000100800 */
[----:B------:R-:W-:Y:S01]  /*0d50*/  LOP3.LUT R2, R2, 0xfffffffc, RZ, 0xc0, !PT ;  /* 0xfffffffc02027812 */ /* 0x000fe200078ec0ff */
[----:B------:R-:W-:Y:S01]  /*0d60*/  IMAD.SHL.U32 R229, R7, 0x40, RZ ;  /* 0x0000004007e57824 */ /* 0x000fe200078e00ff */
[----:B------:R-:W-:Y:S01]  /*0d70*/  LEA.HI R3, R3, R200, RZ, 0x3 ;  /* 0x000000c803037211 */ /* 0x000fe200078f18ff */
[----:B------:R-:W-:-:S02]  /*0d80*/  IMAD.IADD R9, R12, 0x1, -R0 ;  /* 0x000000010c097824 */ /* 0x000fc400078e0a00 */
[----:B------:R-:W-:Y:S01]  /*0d90*/  IMAD.IADD R4, R12, 0x1, -R2 ;  /* 0x000000010c047824 */ /* 0x000fe200078e0a02 */
[----:B------:R-:W-:Y:S01]  /*0da0*/  LOP3.LUT R3, R3, 0xfffffff8, RZ, 0xc0, !PT ;  /* 0xfffffff803037812 */ /* 0x000fe200078ec0ff */
[----:B------:R-:W-:Y:S01]  /*0db0*/  IMAD.SHL.U32 R213, R9, 0x8, RZ ;  /* 0x0000000809d57824 */ /* 0x000fe200078e00ff */
[----:B------:R-:W-:Y:S01]  /*0dc0*/  SHF.R.S32.HI R2, RZ, 0x1f, R7 ;  /* 0x0000001fff027819 */ /* 0x000fe20000011407 */
[C---:B------:R-:W-:Y:S01]  /*0dd0*/  IMAD.SHL.U32 R16, R4.reuse, 0x8, RZ ;  /* 0x0000000804107824 */ /* 0x040fe200078e00ff */
[----:B------:R-:W-:Y:S01]  /*0de0*/  LEA.HI R0, R4, R4, RZ, 0x1 ;  /* 0x0000000404007211 */ /* 0x000fe200078f08ff */
[----:B------:R-:W-:Y:S01]  /*0df0*/  IMAD.IADD R9, R200, 0x1, -R3 ;  /* 0x00000001c8097824 */ /* 0x000fe200078e0a03 */
[----:B------:R-:W-:Y:S01]  /*0e00*/  LEA.HI R3, R2, R7, RZ, 0x3 ;  /* 0x0000000702037211 */ /* 0x000fe200078f18ff */
[----:B------:R-:W-:Y:S01]  /*0e10*/  IMAD.SHL.U32 R22, R4, 0x4, RZ ;  /* 0x0000000404167824 */ /* 0x000fe200078e00ff */
[----:B------:R-:W-:Y:S01]  /*0e20*/  LOP3.LUT R0, R0, 0x1ffffffe, RZ, 0xc0, !PT ;  /* 0x1ffffffe00007812 */ /* 0x000fe200078ec0ff */
[----:B------:R-:W-:Y:S01]  /*0e30*/  VIADD R12, R213, 0x80 ;  /* 0x00000080d50c7836 */ /* 0x000fe20000000000 */
[----:B------:R-:W-:Y:S01]  /*0e40*/  LOP3.LUT R229, R229, 0x1c0, RZ, 0xc0, !PT ;  /* 0x000001c0e5e57812 */ /* 0x000fe200078ec0ff */
[----:B------:R-:W-:Y:S01]  /*0e50*/  IMAD.SHL.U32 R3, R3, 0x40, RZ ;  /* 0x0000004003037824 */ /* 0x000fe200078e00ff */
[----:B------:R0:W-:Y:S01]  /*0e60*/  STL [R1+0x38], R9 ;  /* 0x0000380901007387 */ /* 0x0001e20000100800 */
[----:B------:R-:W-:Y:S01]  /*0e70*/  VIADD R10, R213, 0xc0 ;  /* 0x000000c0d50a7836 */ /* 0x000fe20000000000 */
[----:B------:R-:W-:Y:S01]  /*0e80*/  SHF.R.S32.HI R7, RZ, 0x1f, R213 ;  /* 0x0000001fff077819 */ /* 0x000fe200000114d5 */
[----:B------:R-:W-:Y:S01]  /*0e90*/  IMAD.IADD R0, R4, 0x1, -R0 ;  /* 0x0000000104007824 */ /* 0x000fe200078e0a00 */
[----:B------:R-:W-:Y:S01]  /*0ea0*/  LOP3.LUT R3, R3, 0xfffffe00, RZ, 0xc0, !PT ;  /* 0xfffffe0003037812 */ /* 0x000fe200078ec0ff */
[----:B------:R-:W-:Y:S01]  /*0eb0*/  VIADD R204, R22, 0x10 ;  /* 0x0000001016cc7836 */ /* 0x000fe20000000000 */
[----:B------:R-:W-:Y:S01]  /*0ec0*/  LOP3.LUT R4, R229, 0x38, R16, 0xf8, !PT ;  /* 0x00000038e5047812 */ /* 0x000fe200078ef810 */
[----:B------:R-:W-:Y:S01]  /*0ed0*/  IMAD R0, R0, 0x8, R6 ;  /* 0x0000000800007824 */ /* 0x000fe200078e0206 */
[C---:B------:R-:W-:Y:S01]  /*0ee0*/  IADD3 R206, R16.reuse, 0xa0, RZ ;  /* 0x000000a010ce7810 */ /* 0x040fe20007ffe0ff */
[----:B------:R1:W-:Y:S01]  /*0ef0*/  STL [R1+0xc], R3 ;  /* 0x00000c0301007387 */ /* 0x0003e20000100800 */
[----:B0-----:R-:W-:Y:S01]  /*0f00*/  SHF.R.U32.HI R9, RZ, 0x3, R229 ;  /* 0x00000003ff097819 */ /* 0x001fe200000116e5 */
[C---:B------:R-:W-:Y:S01]  /*0f10*/  VIADD R2, R16.reuse, 0x20 ;  /* 0x0000002010027836 */ /* 0x040fe20000000000 */
[----:B------:R-:W-:Y:S01]  /*0f20*/  SHF.R.S32.HI R7, RZ, 0x1f, R204 ;  /* 0x0000001fff077819 */ /* 0x000fe200000114cc */
[C---:B------:R-:W-:Y:S01]  /*0f30*/  VIADD R209, R16.reuse, 0x40 ;  /* 0x0000004010d17836 */ /* 0x040fe20000000000 */
[----:B------:R-:W-:Y:S01]  /*0f40*/  LOP3.LUT R4, R3, R4, R9, 0xf6, !PT ;  /* 0x0000000403047212 */ /* 0x000fe200078ef609 */
[C---:B------:R-:W-:Y:S01]  /*0f50*/  VIADD R208, R16.reuse, 0x60 ;  /* 0x0000006010d07836 */ /* 0x040fe20000000000 */
[----:B------:R-:W-:Y:S01]  /*0f60*/  SHF.R.S32.HI R17, RZ, 0x1f, R16 ;  /* 0x0000001fff117819 */ /* 0x000fe20000011410 */
[----:B------:R-:W-:Y:S01]  /*0f70*/  VIADD R207, R16, 0x80 ;  /* 0x0000008010cf7836 */ /* 0x000fe20000000000 */
[----:B------:R-:W-:Y:S01]  /*0f80*/  SHF.R.S32.HI R201, RZ, 0x1f, R2 ;  /* 0x0000001fffc97819 */ /* 0x000fe20000011402 */
[----:B-1----:R-:W-:Y:S01]  /*0f90*/  IMAD.IADD R3, R11, 0x1, -R8 ;  /* 0x000000010b037824 */ /* 0x002fe200078e0a08 */
[----:B------:R-:W-:Y:S01]  /*0fa0*/  SHF.R.S32.HI R222, RZ, 0x1f, R209 ;  /* 0x0000001fffde7819 */ /* 0x000fe200000114d1 */
[----:B------:R-:W-:Y:S01]  /*0fb0*/  IMAD.SHL.U32 R8, R5, 0x8, RZ ;  /* 0x0000000805087824 */ /* 0x000fe200078e00ff */
[----:B------:R-:W-:Y:S01]  /*0fc0*/  SHF.L.U64.HI R5, R204, 0x1, R7 ;  /* 0x00000001cc057819 */ /* 0x000fe20000010207 */
[C---:B------:R-:W-:Y:S01]  /*0fd0*/  VIADD R211, R16.reuse, 0xc0 ;  /* 0x000000c010d37836 */ /* 0x040fe20000000000 */
[----:B------:R-:W-:Y:S01]  /*0fe0*/  SHF.R.S32.HI R221, RZ, 0x1f, R208 ;  /* 0x0000001fffdd7819 */ /* 0x000fe200000114d0 */
[----:B------:R-:W-:Y:S01]  /*0ff0*/  VIADD R210, R16, 0xe0 ;  /* 0x000000e010d27836 */ /* 0x000fe20000000000 */
[----:B------:R-:W-:-:S02]  /*1000*/  SHF.R.S32.HI R220, RZ, 0x1f, R207 ;  /* 0x0000001fffdc7819 */ /* 0x000fc400000114cf */
[----:B------:R-:W-:Y:S02]  /*1010*/  SHF.R.S32.HI R219, RZ, 0x1f, R206 ;  /* 0x0000001fffdb7819 */ /* 0x000fe400000114ce */
[----:B------:R-:W-:Y:S02]  /*1020*/  SHF.R.S32.HI R218, RZ, 0x1f, R211 ;  /* 0x0000001fffda7819 */ /* 0x000fe400000114d3 */
[----:B------:R-:W-:Y:S02]  /*1030*/  SHF.R.S32.HI R217, RZ, 0x1f, R210 ;  /* 0x0000001fffd97819 */ /* 0x000fe400000114d2 */
[----:B--2---:R-:W-:Y:S01]  /*1040*/  LOP3.LUT R205, R13, 0x1, RZ, 0xfc, !PT ;  /* 0x000000010dcd7812 */ /* 0x004fe200078efcff */
[----:B------:R-:W-:-:S05]  /*1050*/  VIADD R13, R213, 0x40 ;  /* 0x00000040d50d7836 */ /* 0x000fca0000000000 */
[----:B------:R-:W-:Y:S02]  /*1060*/  SHF.R.S32.HI R14, RZ, 0x1f, R13 ;  /* 0x0000001fff0e7819 */ /* 0x000fe4000001140d */
[----:B------:R-:W-:Y:S02]  /*1070*/  SHF.R.S32.HI R13, RZ, 0x1f, R12 ;  /* 0x0000001fff0d7819 */ /* 0x000fe4000001140c */
[----:B------:R-:W-:Y:S01]  /*1080*/  SHF.R.S32.HI R12, RZ, 0x1f, R10 ;  /* 0x0000001fff0c7819 */ /* 0x000fe2000001140a */
[----:B------:R-:W-:-:S05]  /*1090*/  IMAD.SHL.U32 R10, R204, 0x2, RZ ;  /* 0x00000002cc0a7824 */ /* 0x000fca00078e00ff */
[----:B------:R-:W-:Y:S04]  /*10a0*/  STL [R1+0x48], R10 ;  /* 0x0000480a01007387 */ /* 0x000fe80000100800 */
[----:B------:R0:W-:Y:S04]  /*10b0*/  STL [R1+0x54], R3 ;  /* 0x0000540301007387 */ /* 0x0001e80000100800 */
[----:B------:R1:W-:Y:S04]  /*10c0*/  STL [R1+0x5c], R8 ;  /* 0x00005c0801007387 */ /* 0x0003e80000100800 */
[----:B------:R1:W-:Y:S01]  /*10d0*/  STL [R1+0x44], R5 ;  /* 0x0000440501007387 */ /* 0x0003e20000100800 */
[----:B0-----:R-:W-:-:S03]  /*10e0*/  IMAD R3, R4, 0x2, R19 ;  /* 0x0000000204037824 */ /* 0x001fc600078e0213 */
[----:B------:R1:W-:Y:S04]  /*10f0*/  STL [R1+0x58], R0 ;  /* 0x0000580001007387 */ /* 0x0003e80000100800 */
[----:B------:R1:W-:Y:S02]  /*1100*/  STL [R1+0x4c], R3 ;  /* 0x00004c0301007387 */ /* 0x0003e40000100800 */
.L_x_9822:
[----:B012---:R-:W0:Y:S02]  /*1110*/  LDC.64 R4, c[0x0][0xc88] ;  /* 0x00032200ff047b82 */ /* 0x007e240000000a00 */
[----:B0-----:R-:W-:-:S05]  /*1120*/  IMAD.WIDE R4, R75, 0x4, R4 ;  /* 0x000000044b047825 */ /* 0x001fca00078e0204 */
[----:B------:R-:W2:Y:S01]  /*1130*/  LDG.E R0, desc[UR40][R4.64] ;  /* 0x0000002804007981 */ /* 0x000ea2000c1e1900 */
[----:B------:R-:W-:Y:S05]  /*1140*/  YIELD ;  /* 0x0000000000007946 */ /* 0x000fea0003800000 */
[----:B------:R-:W-:Y:S01]  /*1150*/  ULDC.64 UR4, c[0x0][0xa28] ;  /* 0x00028a0000047ab9 */ /* 0x000fe20000000a00 */
[----:B------:R-:W-:Y:S01]  /*1160*/  ULDC.64 UR8, c[0x0][0xa18] ;  /* 0x0002860000087ab9 */ /* 0x000fe20000000a00 */
[----:B------:R-:W-:Y:S01]  /*1170*/  ISETP.NE.U32.AND P1, PT, RZ, UR4, PT ;  /* 0x00000004ff007c0c */ /* 0x000fe2000bf25070 */
[----:B------:R-:W-:Y:S01]  /*1180*/  ULDC.64 UR6, c[0x0][0xa08] ;  /* 0x0002820000067ab9 */ /* 0x000fe20000000a00 */
[----:B------:R-:W-:Y:S01]  /*1190*/  IMAD.MOV.U32 R33, RZ, RZ, RZ ;  /* 0x000000ffff217224 */ /* 0x000fe200078e00ff */
[----:B------:R-:W-:-:S02]  /*11a0*/  ISETP.NE.U32.AND P0, PT, RZ, UR6, PT ;  /* 0x00000006ff007c0c */ /* 0x000fc4000bf05070 */
[----:B------:R-:W-:Y:S02]  /*11b0*/  ISETP.NE.AND.EX P1, PT, RZ, UR5, PT, P1 ;  /* 0x00000005ff007c0c */ /* 0x000fe4000bf25310 */
[----:B------:R-:W-:Y:S02]  /*11c0*/  ISETP.NE.AND.EX P0, PT, RZ, UR7, PT, P0 ;  /* 0x00000007ff007c0c */ /* 0x000fe4000bf05300 */
[----:B--2---:R-:W-:Y:S01]  /*11d0*/  SHF.R.S32.HI R3, RZ, 0x1f, R0 ;  /* 0x0000001fff037819 */ /* 0x004fe20000011400 */
[----:B------:R-:W-:Y:S08]  /*11e0*/  STL [R1+0x2c], R0 ;  /* 0x00002c0001007387 */ /* 0x000ff00000100800 */
[C---:B------:R-:W-:Y:S01]  /*11f0*/  @P1 LEA R6, P2, R0.reuse, UR4, 0x2 ;  /* 0x0000000400061c11 */ /* 0x040fe2000f8410ff */
[C---:B------:R-:W-:Y:S01]  /*1200*/  IMAD.SHL.U32 R35, R0.reuse, 0x4, RZ ;  /* 0x0000000400237824 */ /* 0x040fe200078e00ff */
[C-C-:B------:R-:W-:Y:S01]  /*1210*/  SHF.L.U64.HI R34, R0.reuse, 0x2, R3.reuse ;  /* 0x0000000200227819 */ /* 0x140fe20000010203 */
[----:B------:R0:W-:Y:S01]  /*1220*/  STL [R1+0x3c], R3 ;  /* 0x00003c0301007387 */ /* 0x0001e20000100800 */
[----:B------:R-:W-:-:S02]  /*1230*/  @P1 LEA.HI.X R7, R0, UR5, R3, 0x2, P2 ;  /* 0x0000000500071c11 */ /* 0x000fc400090f1403 */
[----:B------:R-:W-:Y:S01]  /*1240*/  ISETP.NE.U32.AND P2, PT, RZ, UR8, PT ;  /* 0x00000008ff007c0c */ /* 0x000fe2000bf45070 */
[----:B------:R-:W-:Y:S01]  /*1250*/  ULDC UR4, c[0x0][0x288] ;  /* 0x0000a20000047ab9 */ /* 0x000fe20000000800 */
[C---:B------:R-:W-:Y:S01]  /*1260*/  IADD3 R8, P3, R35.reuse, UR6, RZ ;  /* 0x0000000623087c10 */ /* 0x040fe2000ff7e0ff */
[----:B------:R1:W-:Y:S01]  /*1270*/  STL [R1+0x24], R35 ;  /* 0x0000242301007387 */ /* 0x0003e20000100800 */
[----:B------:R-:W-:Y:S01]  /*1280*/  ISETP.NE.AND.EX P2, PT, RZ, UR9, PT, P2 ;  /* 0x00000009ff007c0c */ /* 0x000fe2000bf45320 */
[----:B0-----:R-:W-:Y:S01]  /*1290*/  IMAD.MOV.U32 R3, RZ, RZ, RZ ;  /* 0x000000ffff037224 */ /* 0x001fe200078e00ff */
[C---:B------:R-:W-:Y:S01]  /*12a0*/  IADD3.X R9, R34.reuse, UR7, RZ, P3, !PT ;  /* 0x0000000722097c10 */ /* 0x040fe20009ffe4ff */
[----:B------:R-:W-:Y:S01]  /*12b0*/  IMAD.U32 R27, RZ, RZ, UR4 ;  /* 0x00000004ff1b7e24 */ /* 0x000fe2000f8e00ff */
[----:B------:R-:W-:Y:S01]  /*12c0*/  ULDC.64 UR4, c[0x0][0x418] ;  /* 0x0001060000047ab9 */ /* 0x000fe20000000a00 */
[----:B------:R1:W-:Y:S04]  /*12d0*/  STL [R1+0x28], R34 ;  /* 0x0000282201007387 */ /* 0x0003e80000100800 */
[----:B------:R1:W5:Y:S04]  /*12e0*/  @P1 LDG.E R3, desc[UR40][R6.64] ;  /* 0x0000002806031981 */ /* 0x000368000c1e1900 */
[----:B------:R-:W-:Y:S01]  /*12f0*/  @P2 IADD3 R4, P1, R35, UR8, RZ ;  /* 0x0000000823042c10 */ /* 0x000fe2000ff3e0ff */
[----:B------:R1:W5:Y:S03]  /*1300*/  @P0 LDG.E R33, desc[UR40][R8.64] ;  /* 0x0000002808210981 */ /* 0x000366000c1e1900 */
[----:B------:R-:W-:-:S05]  /*1310*/  @P2 IADD3.X R5, R34, UR9, RZ, P1, !PT ;  /* 0x0000000922052c10 */ /* 0x000fca0008ffe4ff */
[----:B------:R1:W5:Y:S01]  /*1320*/  @P2 LDG.E R27, desc[UR40][R4.64] ;  /* 0x00000028041b2981 */ /* 0x000362000c1e1900 */
[----:B------:R-:W-:Y:S01]  /*1330*/  UISETP.NE.U32.AND UP0, UPT, UR4, URZ, UPT ;  /* 0x0000003f0400728c */ /* 0x000fe2000bf05070 */
[----:B----4-:R-:W-:Y:S02]  /*1340*/  IMAD.MOV.U32 R30, RZ, RZ, R0 ;  /* 0x000000ffff1e7224 */ /* 0x010fe400078e0000 */
[----:B------:R-:W-:Y:S01]  /*1350*/  ULDC UR4, c[0x0][0x424] ;  /* 0x0001090000047ab9 */ /* 0x000fe20000000800 */
[----:B------:R-:W-:-:S03]  /*1360*/  UISETP.NE.AND.EX UP0, UPT, UR5, URZ, UPT, UP0 ;  /* 0x0000003f0500728c */ /* 0x000fc6000bf05300 */
[----:B------:R-:W-:Y:S01]  /*1370*/  ULDC UR5, c[0x0][0x2f0] ;  /* 0x0000bc0000057ab9 */ /* 0x000fe20000000800 */
[----:B------:R-:W-:-:S04]  /*1380*/  USEL UR4, UR4, 0x1, UP0 ;  /* 0x0000000104047887 */ /* 0x000fc80008000000 */
[----:B------:R-:W-:-:S03]  /*1390*/  UIMAD UR4, UR4, UR5, URZ ;  /* 0x00000005040472a4 */ /* 0x000fc6000f8e023f */
[----:B------:R-:W-:Y:S02]  /*13a0*/  ULDC UR5, c[0x0][0x348] ;  /* 0x0000d20000057ab9 */ /* 0x000fe40000000800 */
[----:B------:R-:W-:Y:S02]  /*13b0*/  IMAD.U32 R31, RZ, RZ, UR5 ;  /* 0x00000005ff1f7e24 */ /* 0x000fe4000f8e00ff */
[----:B------:R-:W-:Y:S01]  /*13c0*/  IMAD.U32 R32, RZ, RZ, UR4 ;  /* 0x00000004ff207e24 */ /* 0x000fe2000f8e00ff */
[----:B-1-3--:R-:W-:Y:S06]  /*13d0*/  @P2 BRA `(.L_x_9680) ;  /* 0x0000000000242947 */ /* 0x00afec0003800000 */
        /* <DEDUP_REMOVED lines=9> */
.L_x_9680:
[----:B------:R-:W-:Y:S01]  /*1470*/  ULDC.64 UR4, c[0x0][0xa20] ;  /* 0x0002880000047ab9 */ /* 0x000fe20000000a00 */
[----:B------:R0:W-:Y:S01]  /*1480*/  STL [R1+0x34], R73 ;  /* 0x0000344901007387 */ /* 0x0001e20000100800 */
[----:B------:R-:W-:-:S03]  /*1490*/  ISETP.NE.U32.AND P1, PT, RZ, UR4, PT ;  /* 0x00000004ff007c0c */ /* 0x000fc6000bf25070 */
[----:B------:R0:W-:Y:S01]  /*14a0*/  STL [R1+0x20], R74 ;  /* 0x0000204a01007387 */ /* 0x0001e20000100800 */
[----:B------:R-:W-:-:S13]  /*14b0*/  ISETP.NE.AND.EX P1, PT, RZ, UR5, PT, P1 ;  /* 0x00000005ff007c0c */ /* 0x000fda000bf25310 */
[----:B0-----:R-:W-:Y:S05]  /*14c0*/  @!P1 BRA `(.L_x_9681) ;  /* 0x0000000000109947 */ /* 0x001fea0003800000 */
[----:B------:R-:W-:-:S04]  /*14d0*/  IADD3 R4, P0, R35, UR4, RZ ;  /* 0x0000000423047c10 */ /* 0x000fc8000ff1e0ff */
[----:B------:R-:W-:-:S05]  /*14e0*/  IADD3.X R5, R34, UR5, RZ, P0, !PT ;  /* 0x0000000522057c10 */ /* 0x000fca00087fe4ff */
[----:B------:R0:W5:Y:S01]  /*14f0*/  LDG.E R32, desc[UR40][R4.64] ;  /* 0x0000002804207981 */ /* 0x000162000c1e1900 */
[----:B------:R-:W-:Y:S05]  /*1500*/  BRA `(.L_x_9682) ;  /* 0x0000000000107947 */ /* 0x000fea0003800000 */
.L_x_9681:
[----:B------:R-:W-:Y:S05]  /*1510*/  @!P0 BRA `(.L_x_9682) ;  /* 0x00000000000c8947 */ /* 0x000fea0003800000 */
[----:B------:R-:W2:Y:S04]  /*1520*/  LDG.E R5, desc[UR40][R8.64] ;  /* 0x0000002808057981 */ /* 0x000ea8000c1e1900 */
[----:B------:R-:W2:Y:S02]  /*1530*/  LDG.E R32, desc[UR40][R8.64+0x4] ;  /* 0x0000042808207981 */ /* 0x000ea4000c1e1900 */
[----:B--2---:R-:W-:-:S07]  /*1540*/  IMAD.IADD R32, R32, 0x1, -R5 ;  /* 0x0000000120207824 */ /* 0x004fce00078e0a05 */
.L_x_9682:
        /* <DEDUP_REMOVED lines=8> */
[----:B------:R0:W2:Y:S01]  /*15d0*/  @P0 LDG.E R9, desc[UR40][R4.64+0x4] ;  /* 0x0000042804090981 */ /* 0x0000a2000c1e1900 */
[----:B------:R-:W-:Y:S01]  /*15e0*/  ISETP.NE.U32.AND P1, PT, RZ, UR4, PT ;  /* 0x00000004ff007c0c */ /* 0x000fe2000bf25070 */
[----:B------:R-:W-:-:S03]  /*15f0*/  IMAD.MOV.U32 R26, RZ, RZ, R32 ;  /* 0x000000ffff1a7224 */ /* 0x000fc600078e0020 */
[----:B------:R-:W-:Y:S02]  /*1600*/  ISETP.NE.AND.EX P1, PT, RZ, UR5, PT, P1 ;  /* 0x00000005ff007c0c */ /* 0x000fe4000bf25310 */
[----:B0-----:R-:W-:-:S04]  /*1610*/  IADD3 R4, -R8, RZ, RZ ;  /* 0x000000ff08047210 */ /* 0x001fc80007ffe1ff */
[----:B------:R-:W-:-:S07]  /*1620*/  VIMNMX R4, RZ, R4, !PT ;  /* 0x00000004ff047248 */ /* 0x000fce0007fe0100 */
        /* <DEDUP_REMOVED lines=42> */
.L_x_9685:
[----:B------:R-:W-:Y:S05]  /*18d0*/  BSYNC B6 ;  /* 0x0000000000067941 */ /* 0x000fea0003800000 */
.L_x_9684:
        /* <DEDUP_REMOVED lines=20> */
.L_x_9687:
[----:B------:R-:W-:Y:S05]  /*1a20*/  BSYNC B6 ;  /* 0x0000000000067941 */ /* 0x000fea0003800000 */
.L_x_9686:
[----:B------:R-:W-:Y:S01]  /*1a30*/  ULDC.64 UR4, c[0x0][0x9f8] ;  /* 0x00027e0000047ab9 */ /* 0x000fe20000000a00 */
[----:B------:R-:W0:Y:S01]  /*1a40*/  LDC.64 R52, c[0x0][0x3f8] ;  /* 0x0000fe00ff347b82 */ /* 0x000e220000000a00 */
[----:B------:R-:W-:Y:S01]  /*1a50*/  ISETP.NE.U32.AND P0, PT, RZ, UR4, PT ;  /* 0x00000004ff007c0c */ /* 0x000fe2000bf05070 */
[----:B------:R-:W2:Y:S03]  /*1a60*/  LDL R14, [R1+0x38] ;  /* 0x00003800010e7983 */ /* 0x000ea60000100800 */
[----:B------:R-:W-:-:S03]  /*1a70*/  ISETP.NE.AND.EX P0, PT, RZ, UR5, PT, P0 ;  /* 0x00000005ff007c0c */ /* 0x000fc6000bf05300 */
[----:B------:R-:W1:Y:S08]  /*1a80*/  LDC R65, c[0x0][0x3f4] ;  /* 0x0000fd00ff417b82 */ /* 0x000e700000000800 */
[----:B------:R-:W3:Y:S02]  /*1a90*/  LDC.64 R58, c[0x0][0x408] ;  /* 0x00010200ff3a7b82 */ /* 0x000ee40000000a00 */
[----:B------:R-:W-:Y:S01]  /*1aa0*/  @P0 IADD3 R4, P1, R35, UR4, RZ ;  /* 0x0000000423040c10 */ /* 0x000fe2000ff3e0ff */
[----:B------:R-:W-:-:S03]  /*1ab0*/  ULDC UR4, c[0x0][0x320] ;  /* 0x0000c80000047ab9 */ /* 0x000fc60000000800 */
[----:B------:R-:W-:Y:S02]  /*1ac0*/  @P0 IADD3.X R5, R34, UR5, RZ, P1, !PT ;  /* 0x0000000522050c10 */ /* 0x000fe40008ffe4ff */
[----:B------:R-:W-:-:S03]  /*1ad0*/  ISETP.GE.AND P1, PT, R2, UR4, PT ;  /* 0x0000000402007c0c */ /* 0x000fc6000bf26270 */
[----:B------:R4:W2:Y:S01]  /*1ae0*/  @P0 LDG.E R30, desc[UR40][R4.64] ;  /* 0x00000028041e0981 */ /* 0x0008a2000c1e1900 */
[----:B------:R-:W-:Y:S02]  /*1af0*/  SEL R3, RZ, 0xffffffff, P1 ;  /* 0xffffffffff037807 */ /* 0x000fe40000800000 */
[----:B------:R-:W-:-:S03]  /*1b00*/  ISETP.GE.AND P0, PT, R16, UR4, PT ;  /* 0x0000000410007c0c */ /* 0x000fc6000bf06270 */
[----:B------:R-:W-:Y:S01]  /*1b10*/  IMAD.SHL.U32 R3, R3, 0x2, RZ ;  /* 0x0000000203037824 */ /* 0x000fe200078e00ff */
[----:B------:R-:W-:Y:S02]  /*1b20*/  SEL R0, RZ, 0x1, P0 ;  /* 0x00000001ff007807 */ /* 0x000fe40000000000 */
[----:B------:R-:W-:Y:S02]  /*1b30*/  ISETP.GE.AND P0, PT, R209, UR4, PT ;  /* 0x00000004d1007c0c */ /* 0x000fe4000bf06270 */
[----:B------:R-:W-:Y:S02]  /*1b40*/  ISETP.GE.AND P1, PT, R208, UR4, PT ;  /* 0x00000004d0007c0c */ /* 0x000fe4000bf26270 */
[----:B------:R-:W-:Y:S02]  /*1b50*/  LOP3.LUT R0, R3, 0x2, R0, 0xe2, !PT ;  /* 0x0000000203007812 */ /* 0x000fe400078ee200 */
[----:B------:R-:W-:Y:S02]  /*1b60*/  SEL R3, RZ, 0x4, P0 ;  /* 0x00000004ff037807 */ /* 0x000fe40000000000 */
[----:B----4-:R-:W-:-:S02]  /*1b70*/  SEL R4, RZ, 0x8, P1 ;  /* 0x00000008ff047807 */ /* 0x010fc40000800000 */
[----:B------:R-:W-:Y:S02]  /*1b80*/  ISETP.GE.AND P0, PT, R207, UR4, PT ;  /* 0x00000004cf007c0c */ /* 0x000fe4000bf06270 */
[----:B------:R-:W-:Y:S02]  /*1b90*/  ISETP.GE.AND P1, PT, R206, UR4, PT ;  /* 0x00000004ce007c0c */ /* 0x000fe4000bf26270 */
[----:B------:R-:W-:Y:S02]  /*1ba0*/  LOP3.LUT R0, R4, R0, R3, 0xfe, !PT ;  /* 0x0000000004007212 */ /* 0x000fe400078efe03 */
[----:B------:R-:W-:Y:S02]  /*1bb0*/  SEL R3, RZ, 0x10, P0 ;  /* 0x00000010ff037807 */ /* 0x000fe40000000000 */
[----:B------:R-:W-:Y:S02]  /*1bc0*/  SEL R4, RZ, 0x20, P1 ;  /* 0x00000020ff047807 */ /* 0x000fe40000800000 */
[----:B------:R-:W-:-:S02]  /*1bd0*/  SHF.R.S32.HI R9, RZ, 0x1f, R200 ;  /* 0x0000001fff097819 */ /* 0x000fc400000114c8 */
[----:B------:R-:W-:-:S03]  /*1be0*/  LOP3.LUT R3, R4, R0, R3, 0xfe, !PT ;  /* 0x0000000004037212 */ /* 0x000fc600078efe03 */
[-C--:B0-----:R-:W-:Y:S02]  /*1bf0*/  IMAD R0, R9, R52.reuse, RZ ;  /* 0x0000003409007224 */ /* 0x081fe400078e02ff */
[----:B------:R-:W-:-:S04]  /*1c00*/  IMAD.WIDE.U32 R10, R200, R52, R16 ;  /* 0x00000034c80a7225 */ /* 0x000fc800078e0010 */
[----:B------:R-:W-:-:S05]  /*1c10*/  IMAD R15, R200, R53, R0 ;  /* 0x00000035c80f7224 */ /* 0x000fca00078e0200 */
[----:B------:R-:W-:-:S03]  /*1c20*/  IADD3 R11, R15, R11, RZ ;  /* 0x0000000b0f0b7210 */ /* 0x000fc60007ffe0ff */
[----:B-----5:R-:W-:-:S03]  /*1c30*/  IMAD.WIDE.U32 R20, R26, R52, R10 ;  /* 0x000000341a147225 */ /* 0x020fc600078e000a */
[----:B------:R-:W4:Y:S01]  /*1c40*/  LDL R11, [R1+0xc] ;  /* 0x00000c00010b7983 */ /* 0x000f220000100800 */
[----:B------:R-:W0:Y:S01]  /*1c50*/  S2R R36, SR_TID.X ;  /* 0x0000000000247919 */ /* 0x000e220000002100 */
[----:B------:R-:W1:Y:S01]  /*1c60*/  S2R R35, SR_TID.X ;  /* 0x0000000000237919 */ /* 0x000e620000002100 */
[----:B0-----:R-:W-:-:S05]  /*1c70*/  VIADD R36, R36, 0xffffff80 ;  /* 0xffffff8024247836 */ /* 0x001fca0000000000 */
[----:B------:R-:W-:-:S04]  /*1c80*/  SHF.R.S32.HI R34, RZ, 0x1f, R36 ;  /* 0x0000001fff227819 */ /* 0x000fc80000011424 */
[----:B------:R-:W-:-:S04]  /*1c90*/  LEA.HI R34, R34, R36, RZ, 0x2 ;  /* 0x0000002422227211 */ /* 0x000fc800078f10ff */
[----:B------:R-:W-:-:S05]  /*1ca0*/  LOP3.LUT R34, R34, 0xfffffffc, RZ, 0xc0, !PT ;  /* 0xfffffffc22227812 */ /* 0x000fca00078ec0ff */
[----:B------:R-:W-:Y:S02]  /*1cb0*/  IMAD.IADD R34, R36, 0x1, -R34 ;  /* 0x0000000124227824 */ /* 0x000fe400078e0a22 */
[----:B------:R-:W0:Y:S01]  /*1cc0*/  S2R R36, SR_TID.X ;  /* 0x0000000000247919 */ /* 0x000e220000002100 */
[----:B-1----:R-:W-:Y:S02]  /*1cd0*/  SHF.R.U32.HI R35, RZ, 0x7, R35 ;  /* 0x00000007ff237819 */ /* 0x002fe40000011623 */
[----:B------:R-:W-:Y:S02]  /*1ce0*/  ISETP.GE.AND P0, PT, R211, UR4, PT ;  /* 0x00000004d3007c0c */ /* 0x000fe4000bf06270 */
[----:B------:R-:W-:Y:S02]  /*1cf0*/  ISETP.NE.AND P6, PT, R35, 0x1, PT ;  /* 0x000000012300780c */ /* 0x000fe40003fc5270 */
[----:B------:R-:W-:Y:S02]  /*1d00*/  SEL R6, RZ, 0x40, P0 ;  /* 0x00000040ff067807 */ /* 0x000fe40000000000 */
[----:B------:R-:W-:-:S02]  /*1d10*/  ISETP.GE.AND P0, PT, R16, R65, PT ;  /* 0x000000411000720c */ /* 0x000fc40003f06270 */
[----:B------:R-:W-:Y:S02]  /*1d20*/  ISETP.GE.AND P1, PT, R210, UR4, PT ;  /* 0x00000004d2007c0c */ /* 0x000fe4000bf26270 */
[----:B------:R-:W-:Y:S01]  /*1d30*/  SEL R13, R65, RZ, P0 ;  /* 0x000000ff410d7207 */ /* 0x000fe20000000000 */
[----:B---3--:R-:W-:Y:S01]  /*1d40*/  IMAD R8, R9, R58, RZ ;  /* 0x0000003a09087224 */ /* 0x008fe200078e02ff */
[----:B------:R-:W-:Y:S01]  /*1d50*/  SHF.R.S32.HI R23, RZ, 0x1f, R22 ;  /* 0x0000001fff177819 */ /* 0x000fe20000011416 */
[----:B------:R-:W-:Y:S01]  /*1d60*/  IMAD R63, R34, 0x40, R200 ;  /* 0x00000040223f7824 */ /* 0x000fe200078e02c8 */
[----:B------:R-:W-:Y:S01]  /*1d70*/  SEL R7, RZ, 0x7fff80, P1 ;  /* 0x007fff80ff077807 */ /* 0x000fe20000800000 */
[----:B------:R-:W-:Y:S01]  /*1d80*/  IMAD.IADD R13, R16, 0x1, R13 ;  /* 0x00000001100d7824 */ /* 0x000fe200078e020d */
[----:B------:R-:W-:Y:S05]  /*1d90*/  @!P6 WARPSYNC.ALL ;  /* 0x000000000000e948 */ /* 0x000fea0003800000 */
[----:B------:R-:W-:Y:S01]  /*1da0*/  LOP3.LUT R3, R7, R3, R6, 0xfe, !PT ;  /* 0x0000000307037212 */ /* 0x000fe200078efe06 */
[----:B0-----:R-:W-:-:S02]  /*1db0*/  VIADD R36, R36, 0xffffff80 ;  /* 0xffffff8024247836 */ /* 0x001fc40000000000 */
[C---:B------:R-:W-:Y:S01]  /*1dc0*/  IMAD.WIDE.U32 R4, R200.reuse, R52, R22 ;  /* 0x00000034c8047225 */ /* 0x040fe200078e0016 */
[----:B------:R-:W-:Y:S01]  /*1dd0*/  SHF.R.S32.HI R12, RZ, 0x1f, R13 ;  /* 0x0000001fff0c7819 */ /* 0x000fe2000001140d */
[----:B------:R-:W-:Y:S01]  /*1de0*/  ULDC UR4, c[0x0][0x2f4] ;  /* 0x0000bd0000047ab9 */ /* 0x000fe20000000800 */
[----:B------:R-:W-:Y:S01]  /*1df0*/  SHF.R.S32.HI R34, RZ, 0x1f, R36 ;  /* 0x0000001fff227819 */ /* 0x000fe20000011424 */
[----:B------:R-:W-:-:S03]  /*1e00*/  IMAD.WIDE.U32 R6, R200, R58, R22 ;  /* 0x0000003ac8067225 */ /* 0x000fc600078e0016 */
[----:B------:R-:W-:Y:S01]  /*1e10*/  LEA.HI R34, R34, R36, RZ, 0x5 ;  /* 0x0000002422227211 */ /* 0x000fe200078f28ff */
[C---:B------:R-:W-:Y:S02]  /*1e20*/  IMAD R57, R200.reuse, R59, R8 ;  /* 0x0000003bc8397224 */ /* 0x040fe400078e0208 */
[----:B------:R-:W-:Y:S01]  /*1e30*/  IMAD.IADD R9, R5, 0x1, R15 ;  /* 0x0000000105097824 */ /* 0x000fe200078e020f */
[----:B------:R-:W-:Y:S01]  /*1e40*/  SHF.R.S32.HI R34, RZ, 0x5, R34 ;  /* 0x00000005ff227819 */ /* 0x000fe20000011422 */
[----:B------:R-:W-:Y:S02]  /*1e50*/  IMAD.MOV.U32 R8, RZ, RZ, R4 ;  /* 0x000000ffff087224 */ /* 0x000fe400078e0004 */
[----:B------:R-:W-:Y:S01]  /*1e60*/  IMAD.IADD R55, R7, 0x1, R57 ;  /* 0x0000000107377824 */ /* 0x000fe200078e0239 */
[----:B------:R-:W-:Y:S01]  /*1e70*/  SHF.R.S32.HI R7, RZ, 0x1f, R26 ;  /* 0x0000001fff077819 */ /* 0x000fe2000001141a */
[----:B------:R-:W-:Y:S01]  /*1e80*/  IMAD.WIDE.U32 R4, R200, R58, R16 ;  /* 0x0000003ac8047225 */ /* 0x000fe200078e0010 */
[----:B------:R-:W-:-:S03]  /*1e90*/  LEA.HI R12, R12, R13, RZ, 0x3 ;  /* 0x0000000d0c0c7211 */ /* 0x000fc600078f18ff */
[----:B------:R-:W-:Y:S01]  /*1ea0*/  IMAD.IADD R57, R57, 0x1, R5 ;  /* 0x0000000139397824 */ /* 0x000fe200078e0205 */
[----:B------:R-:W-:Y:S01]  /*1eb0*/  SHF.R.S32.HI R76, RZ, 0x3, R12 ;  /* 0x00000003ff4c7819 */ /* 0x000fe2000001140c */
[C---:B------:R-:W-:Y:S01]  /*1ec0*/  IMAD R5, R7.reuse, R52, RZ ;  /* 0x0000003407057224 */ /* 0x040fe200078e02ff */
[----:B------:R-:W-:Y:S01]  /*1ed0*/  LOP3.LUT R77, R12, 0xfffffff8, RZ, 0xc0, !PT ;  /* 0xfffffff80c4d7812 */ /* 0x000fe200078ec0ff */
[----:B------:R-:W-:Y:S01]  /*1ee0*/  IMAD R7, R7, R58, RZ ;  /* 0x0000003a07077224 */ /* 0x000fe200078e02ff */
[----:B------:R-:W-:Y:S01]  /*1ef0*/  PRMT R88, R3, 0x8880, RZ ;  /* 0x0000888003587816 */ /* 0x000fe200000000ff */
[----:B------:R-:W-:Y:S01]  /*1f00*/  IMAD.MOV.U32 R64, RZ, RZ, 0x20 ;  /* 0x00000020ff407424 */ /* 0x000fe200078e00ff */
[----:B------:R-:W-:Y:S01]  /*1f10*/  SHF.R.U32.HI R15, RZ, 0x3, R229 ;  /* 0x00000003ff0f7819 */ /* 0x000fe200000116e5 */
[----:B------:R-:W-:Y:S02]  /*1f20*/  IMAD.MOV.U32 R54, RZ, RZ, R6 ;  /* 0x000000ffff367224 */ /* 0x000fe400078e0006 */
[----:B------:R-:W-:Y:S01]  /*1f30*/  IMAD.MOV.U32 R56, RZ, RZ, R4 ;  /* 0x000000ffff387224 */ /* 0x000fe200078e0004 */
[----:B------:R-:W-:Y:S01]  /*1f40*/  SHF.L.U64.HI R4, R52, 0x6, R53 ;  /* 0x0000000634047819 */ /* 0x000fe20000010235 */
[----:B------:R-:W-:Y:S01]  /*1f50*/  IMAD R71, R26, R53, R5 ;  /* 0x000000351a477224 */ /* 0x000fe200078e0205 */
[----:B------:R-:W-:Y:S01]  /*1f60*/  SHF.L.U64.HI R6, R58, 0x6, R59 ;  /* 0x000000063a067819 */ /* 0x000fe2000001023b */
[----:B------:R-:W-:Y:S01]  /*1f70*/  IMAD R75, R26, R59, R7 ;  /* 0x0000003b1a4b7224 */ /* 0x000fe200078e0207 */
[----:B------:R-:W-:Y:S01]  /*1f80*/  PRMT R88, R88, 0x7710, RZ ;  /* 0x0000771058587816 */ /* 0x000fe200000000ff */
[----:B------:R-:W-:Y:S01]  /*1f90*/  IMAD R13, R53, 0x60, RZ ;  /* 0x00000060350d7824 */ /* 0x000fe200078e02ff */
[----:B------:R-:W-:Y:S01]  /*1fa0*/  ISETP.GE.AND P2, PT, R2, UR4, PT ;  /* 0x0000000402007c0c */ /* 0x000fe2000bf46270 */
[----:B------:R-:W-:-:S02]  /*1fb0*/  IMAD.SHL.U32 R5, R52, 0x40, RZ ;  /* 0x0000004034057824 */ /* 0x000fc400078e00ff */
[----:B------:R-:W-:-:S04]  /*1fc0*/  IMAD.WIDE.U32 R8, R26, R52, R8 ;  /* 0x000000341a087225 */ /* 0x000fc800078e0008 */
[----:B------:R-:W-:Y:S02]  /*1fd0*/  IMAD R67, R59, 0x60, RZ ;  /* 0x000000603b437824 */ /* 0x000fe400078e02ff */
[----:B------:R-:W-:Y:S02]  /*1fe0*/  IMAD.SHL.U32 R7, R58, 0x40, RZ ;  /* 0x000000403a077824 */ /* 0x000fe400078e00ff */
[----:B------:R-:W-:-:S04]  /*1ff0*/  IMAD.WIDE.U32 R54, R26, R58, R54 ;  /* 0x0000003a1a367225 */ /* 0x000fc800078e0036 */
[----:B------:R-:W-:Y:S01]  /*2000*/  IMAD.WIDE.U32 R56, R26, R58, R56 ;  /* 0x0000003a1a387225 */ /* 0x000fe200078e0038 */
[----:B------:R-:W-:-:S03]  /*2010*/  LOP3.LUT R82, R88, 0x1, RZ, 0xc0, !PT ;  /* 0x0000000158527812 */ /* 0x000fc600078ec0ff */
[----:B------:R-:W-:Y:S01]  /*2020*/  IMAD.WIDE.U32 R52, R52, 0x60, RZ ;  /* 0x0000006034347825 */ /* 0x000fe200078e00ff */
[----:B------:R-:W-:-:S03]  /*2030*/  LOP3.LUT R83, R88, 0x2, RZ, 0xc0, !PT ;  /* 0x0000000258537812 */ /* 0x000fc600078ec0ff */
[----:B------:R-:W-:Y:S01]  /*2040*/  IMAD.WIDE.U32 R58, R58, 0x60, RZ ;  /* 0x000000603a3a7825 */ /* 0x000fe200078e00ff */
[C---:B------:R-:W-:Y:S02]  /*2050*/  LOP3.LUT R84, R88.reuse, 0x4, RZ, 0xc0, !PT ;  /* 0x0000000458547812 */ /* 0x040fe400078ec0ff */
[C---:B------:R-:W-:Y:S01]  /*2060*/  LOP3.LUT R85, R88.reuse, 0x8, RZ, 0xc0, !PT ;  /* 0x0000000858557812 */ /* 0x040fe200078ec0ff */
[----:B------:R-:W-:Y:S01]  /*2070*/  IMAD.IADD R70, R9, 0x1, R71 ;  /* 0x0000000109467824 */ /* 0x000fe200078e0247 */
[C---:B------:R-:W-:Y:S01]  /*2080*/  LOP3.LUT R86, R88.reuse, 0x10, RZ, 0xc0, !PT ;  /* 0x0000001058567812 */ /* 0x040fe200078ec0ff */
[----:B------:R-:W-:Y:S01]  /*2090*/  IMAD.IADD R72, R55, 0x1, R75 ;  /* 0x0000000137487824 */ /* 0x000fe200078e024b */
[C---:B------:R-:W-:Y:S01]  /*20a0*/  LOP3.LUT R87, R88.reuse, 0x20, RZ, 0xc0, !PT ;  /* 0x0000002058577812 */ /* 0x040fe200078ec0ff */
[----:B------:R-:W-:Y:S01]  /*20b0*/  IMAD.IADD R0, R33, 0x1, R32 ;  /* 0x0000000121007824 */ /* 0x000fe200078e0220 */
[----:B------:R-:W-:Y:S01]  /*20c0*/  SHF.R.S32.HI R60, RZ, 0x1f, R74 ;  /* 0x0000001fff3c7819 */ /* 0x000fe2000001144a */
[----:B------:R-:W-:Y:S01]  /*20d0*/  VIADD R62, R35, 0x8 ;  /* 0x00000008233e7836 */ /* 0x000fe20000000000 */
[----:B------:R-:W-:Y:S01]  /*20e0*/  P2R R90, PR, RZ, 0x4 ;  /* 0x00000004ff5a7803 */ /* 0x000fe20000000000 */
[----:B------:R-:W-:Y:S01]  /*20f0*/  IMAD.SHL.U32 R65, R65, 0x2, RZ ;  /* 0x0000000241417824 */ /* 0x000fe200078e00ff */
[----:B------:R-:W-:Y:S01]  /*2100*/  SHF.R.S32.HI R79, RZ, 0x1f, R77 ;  /* 0x0000001fff4f7819 */ /* 0x000fe2000001144d */
[----:B------:R-:W-:Y:S01]  /*2110*/  IMAD.IADD R66, R53, 0x1, R13 ;  /* 0x0000000135427824 */ /* 0x000fe200078e020d */
[----:B------:R-:W-:Y:S01]  /*2120*/  LOP3.LUT R88, R88, 0x40, RZ, 0xc0, !PT ;  /* 0x0000004058587812 */ /* 0x000fe200078ec0ff */
[----:B------:R-:W-:-:S02]  /*2130*/  IMAD.IADD R67, R59, 0x1, R67 ;  /* 0x000000013b437824 */ /* 0x000fc400078e0243 */
[----:B------:R-:W-:Y:S02]  /*2140*/  IMAD.IADD R71, R71, 0x1, R21 ;  /* 0x0000000147477824 */ /* 0x000fe400078e0215 */
[----:B------:R-:W-:Y:S02]  /*2150*/  IMAD.IADD R75, R75, 0x1, R57 ;  /* 0x000000014b4b7824 */ /* 0x000fe400078e0239 */
[C---:B--2---:R-:W-:Y:S01]  /*2160*/  IMAD.SHL.U32 R10, R14.reuse, 0x40, RZ ;  /* 0x000000400e0a7824 */ /* 0x044fe200078e00ff */
[----:B------:R-:W-:Y:S01]  /*2170*/  @!P6 BAR.SYNC.DEFER_BLOCKING 0x9, 0x100 ;  /* 0x024400000000eb1d */ /* 0x000fe20000010000 */
[----:B------:R-:W-:-:S03]  /*2180*/  LOP3.LUT P1, RZ, R14, 0x4, RZ, 0xc0, !PT ;  /* 0x000000040eff7812 */ /* 0x000fc6000782c0ff */
[----:B------:R-:W-:-:S04]  /*2190*/  LOP3.LUT R10, R10, 0x1c0, RZ, 0xc0, !PT ;  /* 0x000001c00a0a7812 */ /* 0x000fc800078ec0ff */
[----:B------:R-:W-:Y:S02]  /*21a0*/  SHF.R.U32.HI R61, RZ, 0x3, R10 ;  /* 0x00000003ff3d7819 */ /* 0x000fe4000001160a */
[----:B------:R-:W-:-:S04]  /*21b0*/  LOP3.LUT R14, R10, 0x18, R16, 0xf8, !PT ;  /* 0x000000180a0e7812 */ /* 0x000fc800078ef810 */
[----:B------:R-:W-:-:S05]  /*21c0*/  LOP3.LUT R14, R14, R61, RZ, 0x3c, !PT ;  /* 0x0000003d0e0e7212 */ /* 0x000fca00078e3cff */
[----:B------:R-:W-:Y:S01]  /*21d0*/  IMAD R68, R34, 0x200, R14 ;  /* 0x0000020022447824 */ /* 0x000fe200078e020e */
[--C-:B------:R-:W-:Y:S02]  /*21e0*/  LOP3.LUT R14, R10, 0x38, R12.reuse, 0xf8, !PT ;  /* 0x000000380a0e7812 */ /* 0x100fe400078ef80c */
[----:B------:R-:W-:Y:S02]  /*21f0*/  LOP3.LUT R12, R229, 0x38, R12, 0xf8, !PT ;  /* 0x00000038e50c7812 */ /* 0x000fe400078ef80c */
[----:B------:R-:W-:Y:S02]  /*2200*/  SEL R64, R64, 0xffffffe0, !P1 ;  /* 0xffffffe040407807 */ /* 0x000fe40004800000 */
[----:B------:R-:W-:Y:S02]  /*2210*/  LOP3.LUT R14, R14, R61, RZ, 0x3c, !PT ;  /* 0x0000003d0e0e7212 */ /* 0x000fe400078e3cff */
[----:B------:R-:W-:Y:S01]  /*2220*/  LOP3.LUT R12, R12, R15, RZ, 0x3c, !PT ;  /* 0x0000000f0c0c7212 */ /* 0x000fe200078e3cff */
[----:B------:R-:W-:Y:S01]  /*2230*/  IMAD.IADD R69, R64, 0x1, R68 ;  /* 0x0000000140457824 */ /* 0x000fe200078e0244 */
[----:B------:R-:W-:Y:S01]  /*2240*/  ISETP.GE.AND P1, PT, R16, UR4, PT ;  /* 0x0000000410007c0c */ /* 0x000fe2000bf26270 */
[----:B------:R-:W-:Y:S01]  /*2250*/  IMAD R80, R34, 0x200, R14 ;  /* 0x0000020022507824 */ /* 0x000fe200078e020e */
[----:B------:R-:W-:Y:S01]  /*2260*/  SHF.R.S32.HI R78, RZ, 0x1f, R30 ;  /* 0x0000001fff4e7819 */ /* 0x000fe2000001141e */
[----:B----4-:R-:W-:-:S10]  /*2270*/  IMAD.IADD R81, R11, 0x1, R12 ;  /* 0x000000010b517824 */ /* 0x010fd400078e020c */
.L_x_9741:
[----:B------:R-:W0:Y:S01]  /*2280*/  LDC R97, c[0x0][0x430] ;  /* 0x00010c00ff617b82 */ /* 0x000e220000000800 */
[----:B------:R-:W-:Y:S02]  /*2290*/  VIADD R28, R28, 0xffffffff ;  /* 0xffffffff1c1c7836 */ /* 0x000fe40000000000 */
[----:B------:R-:W-:Y:S02]  /*22a0*/  IMAD.MOV.U32 R96, RZ, RZ, RZ ;  /* 0x000000ffff607224 */ /* 0x000fe400078e00ff */
[----:B------:R-:W-:-:S03]  /*22b0*/  IMAD R12, R28, 0x60, R63 ;  /* 0x000000601c0c7824 */ /* 0x000fc600078e023f */
[----:B------:R-:W1:Y:S02]  /*22c0*/  LDC R50, c[0x0][0x3f4] ;  /* 0x0000fd00ff327b82 */ /* 0x000e640000000800 */
[----:B------:R-:W-:Y:S02]  /*22d0*/  ISETP.GE.AND P2, PT, R12, R31, PT ;  /* 0x0000001f0c00720c */ /* 0x000fe40003f46270 */
[----:B------:R-:W-:Y:S02]  /*22e0*/  IADD3 R36, R0, R12, RZ ;  /* 0x0000000c00247210 */ /* 0x000fe40007ffe0ff */
[----:B------:R-:W-:-:S03]  /*22f0*/  ISETP.GT.OR P2, PT, R63, 0x5f, P2 ;  /* 0x0000005f3f00780c */ /* 0x000fc60001744670 */
[----:B------:R-:W-:Y:S01]  /*2300*/  IMAD.MOV.U32 R32, RZ, RZ, R36 ;  /* 0x000000ffff207224 */ /* 0x000fe200078e0024 */
[----:B0-----:R-:W-:-:S09]  /*2310*/  ISETP.NE.AND P3, PT, R97, 0x1, PT ;  /* 0x000000016100780c */ /* 0x001fd20003f65270 */
[----:B------:R-:W0:Y:S08]  /*2320*/  @!P2 LDC.64 R14, c[0x0][0x428] ;  /* 0x00010a00ff0eab82 */ /* 0x000e300000000a00 */
[----:B--2---:R-:W2:Y:S08]  /*2330*/  @!P2 LDC.64 R12, c[0x0][0x418] ;  /* 0x00010600ff0cab82 */ /* 0x004eb00000000a00 */
[----:B---3--:R-:W3:Y:S08]  /*2340*/  @P3 LDC R11, c[0x0][0x434] ;  /* 0x00010d00ff0b3b82 */ /* 0x008ef00000000800 */
[----:B------:R-:W4:Y:S01]  /*2350*/  @P3 LDC R34, c[0x0][0x438] ;  /* 0x00010e00ff223b82 */ /* 0x000f220000000800 */
        /* <DEDUP_REMOVED lines=13> */
[C---:B------:R-:W-:Y:S01]  /*2430*/  IMAD R94, R18.reuse, 0x1800, R68 ;  /* 0x00001800125e7824 */ /* 0x040fe200078e0244 */
[----:B------:R-:W-:Y:S05]  /*2440*/  YIELD ;  /* 0x0000000000007946 */ /* 0x000fea0003800000 */
[----:B------:R-:W-:Y:S01]  /*2450*/  IMAD R92, R18, 0x1800, R69 ;  /* 0x00001800125c7824 */ /* 0x000fe200078e0245 */
[----:B------:R-:W-:Y:S01]  /*2460*/  BSSY B0, `(.L_x_9688) ;  /* 0x000030c000007945 */ /* 0x000fe20003800000 */
[----:B------:R-:W-:Y:S01]  /*2470*/  IMAD R97, R97, R14, R36 ;  /* 0x0000000e61617224 */ /* 0x000fe200078e0224 */
        /* <DEDUP_REMOVED lines=23> */
[C---:B------:R-:W-:Y:S02]  /*25f0*/  IMAD R35, R11.reuse, R52, R14 ;  /* 0x000000340b237224 */ /* 0x040fe400078e020e */
[----:B------:R-:W-:Y:S02]  /*2600*/  IMAD R11, R11, R58, R32 ;  /* 0x0000003a0b0b7224 */ /* 0x000fe400078e0220 */
[C---:B------:R-:W-:Y:S02]  /*2610*/  IMAD R103, R74.reuse, UR5, R15 ;  /* 0x000000054a677c24 */ /* 0x040fe4000f8e020f */
[----:B------:R-:W-:Y:S01]  /*2620*/  IMAD.WIDE.U32 R32, R74, UR4, R12 ;  /* 0x000000044a207c25 */ /* 0x000fe2000f8e000c */
[----:B------:R-:W-:-:S03]  /*2630*/  ULDC.64 UR4, c[0x0][0x2e8] ;  /* 0x0000ba0000047ab9 */ /* 0x000fc60000000a00 */
[----:B------:R-:W-:Y:S01]  /*2640*/  IMAD.IADD R103, R33, 0x1, R103 ;  /* 0x0000000121677824 */ /* 0x000fe200078e0267 */
[----:B------:R-:W-:Y:S01]  /*2650*/  LEA R102, P3, R32, UR4, 0x1 ;  /* 0x0000000420667c11 */ /* 0x000fe2000f8608ff */
[----:B------:R-:W-:Y:S02]  /*2660*/  IMAD R100, R28, -0x60, R31 ;  /* 0xffffffa01c647824 */ /* 0x000fe400078e021f */
[-C--:B------:R-:W-:Y:S01]  /*2670*/  IMAD.WIDE.U32 R14, R52, R28.reuse, RZ ;  /* 0x0000001c340e7225 */ /* 0x080fe200078e00ff */
[----:B------:R-:W-:Y:S02]  /*2680*/  LEA.HI.X R103, R32, UR5, R103, 0x1, P3 ;  /* 0x0000000520677c11 */ /* 0x000fe400098f0c67 */
        /* <DEDUP_REMOVED lines=11> */
[----:B------:R-:W-:-:S03]  /*2740*/  CS2R R46, SRZ ;  /* 0x00000000002e7805 */ /* 0x000fc6000001ff00 */
[----:B------:R-:W-:Y:S05]  /*2750*/  @P2 BRA `(.L_x_9692) ;  /* 0x0000000000502947 */ /* 0x000fea0003800000 */
[----:B------:R-:W-:Y:S01]  /*2760*/  IADD3 R11, P3, R8, R14, RZ ;  /* 0x0000000e080b7210 */ /* 0x000fe20007f7e0ff */
[----:B------:R-:W-:Y:S01]  /*2770*/  ULDC.64 UR4, c[0x0][0x3e8] ;  /* 0x0000fa0000047ab9 */ /* 0x000fe20000000a00 */
[----:B------:R-:W-:Y:S02]  /*2780*/  CS2R R44, SRZ ;  /* 0x00000000002c7805 */ /* 0x000fe4000001ff00 */
[----:B------:R-:W-:Y:S01]  /*2790*/  CS2R R46, SRZ ;  /* 0x00000000002e7805 */ /* 0x000fe2000001ff00 */
[----:B------:R-:W-:Y:S01]  /*27a0*/  IMAD.X R36, R49, 0x1, R70, P3 ;  /* 0x0000000131247824 */ /* 0x000fe200018e0646 */
[----:B------:R-:W-:-:S04]  /*27b0*/  LEA R34, P3, R11, UR4, 0x1 ;  /* 0x000000040b227c11 */ /* 0x000fc8000f8608ff */
[----:B------:R-:W-:Y:S01]  /*27c0*/  LEA.HI.X R35, R11, UR5, R36, 0x1, P3 ;  /* 0x000000050b237c11 */ /* 0x000fe200098f0c24 */
[----:B------:R-:W-:Y:S01]  /*27d0*/  ULDC.64 UR4, c[0x0][0x400] ;  /* 0x0001000000047ab9 */ /* 0x000fe20000000a00 */
[----:B------:R-:W-:-:S05]  /*27e0*/  IADD3 R11, P3, R54, R12, RZ ;  /* 0x0000000c360b7210 */ /* 0x000fca0007f7e0ff */
[----:B------:R-:W-:Y:S01]  /*27f0*/  IMAD.X R38, R51, 0x1, R72, P3 ;  /* 0x0000000133267824 */ /* 0x000fe200018e0648 */
[----:B------:R-:W-:-:S04]  /*2800*/  LEA R36, P3, R11, UR4, 0x1 ;  /* 0x000000040b247c11 */ /* 0x000fc8000f8608ff */
[----:B------:R-:W-:Y:S02]  /*2810*/  LEA.HI.X R37, R11, UR5, R38, 0x1, P3 ;  /* 0x000000050b257c11 */ /* 0x000fe400098f0c26 */
        /* <DEDUP_REMOVED lines=8> */
.L_x_9692:
[----:B------:R-:W-:Y:S05]  /*28a0*/  BSYNC B1 ;  /* 0x0000000000017941 */ /* 0x000fea0003800000 */
.L_x_9691:
[----:B------:R-:W-:Y:S01]  /*28b0*/  VIADD R11, R200, 0x40 ;  /* 0x00000040c80b7836 */ /* 0x000fe20000000000 */
[----:B------:R-:W-:Y:S01]  /*28c0*/  BSSY B1, `(.L_x_9693) ;  /* 0x000001c000017945 */ /* 0x000fe20003800000 */
[----:B0-----:R-:W-:Y:S02]  /*28d0*/  CS2R R36, SRZ ;  /* 0x0000000000247805 */ /* 0x001fe4000001ff00 */
[----:B------:R-:W-:Y:S01]  /*28e0*/  CS2R R34, SRZ ;  /* 0x0000000000227805 */ /* 0x000fe2000001ff00 */
[----:B-----5:R-:W-:Y:S01]  /*28f0*/  IMAD.MOV.U32 R48, RZ, RZ, R40 ;  /* 0x000000ffff307224 */ /* 0x020fe200078e0028 */
[----:B------:R-:W-:Y:S01]  /*2900*/  ISETP.GE.AND P4, PT, R11, R100, PT ;  /* 0x000000640b00720c */ /* 0x000fe20003f86270 */
[----:B------:R-:W-:Y:S01]  /*2910*/  IMAD.MOV.U32 R89, RZ, RZ, R41 ;  /* 0x000000ffff597224 */ /* 0x000fe200078e0029 */
[----:B------:R-:W-:-:S11]  /*2920*/  CS2R R38, SRZ ;  /* 0x0000000000267805 */ /* 0x000fd6000001ff00 */
[----:B------:R-:W-:Y:S05]  /*2930*/  @P4 BRA `(.L_x_9694) ;  /* 0x0000000000504947 */ /* 0x000fea0003800000 */
[----:B------:R-:W-:Y:S01]  /*2940*/  IADD3 R14, P3, P5, R8, R14, R5 ;  /* 0x0000000e080e7210 */ /* 0x000fe20007d7e005 */
[----:B------:R-:W-:Y:S01]  /*2950*/  ULDC.64 UR4, c[0x0][0x3e8] ;  /* 0x0000fa0000047ab9 */ /* 0x000fe20000000a00 */
[----:B------:R-:W-:Y:S02]  /*2960*/  CS2R R36, SRZ ;  /* 0x0000000000247805 */ /* 0x000fe4000001ff00 */
[----:B------:R-:W-:Y:S02]  /*2970*/  CS2R R38, SRZ ;  /* 0x0000000000267805 */ /* 0x000fe4000001ff00 */
[----:B------:R-:W-:Y:S02]  /*2980*/  IADD3.X R13, R70, R49, R4, P3, P5 ;  /* 0x00000031460d7210 */ /* 0x000fe40001fea404 */
[----:B------:R-:W-:-:S04]  /*2990*/  IADD3 R11, P3, P5, R54, R12, R7 ;  /* 0x0000000c360b7210 */ /* 0x000fc80007d7e007 */
[----:B------:R-:W-:Y:S02]  /*29a0*/  IADD3.X R32, R72, R51, R6, P3, P5 ;  /* 0x0000003348207210 */ /* 0x000fe40001fea406 */
[----:B------:R-:W-:-:S04]  /*29b0*/  LEA R12, P3, R14, UR4, 0x1 ;  /* 0x000000040e0c7c11 */ /* 0x000fc8000f8608ff */
[----:B------:R-:W-:Y:S01]  /*29c0*/  LEA.HI.X R13, R14, UR5, R13, 0x1, P3 ;  /* 0x000000050e0d7c11 */ /* 0x000fe200098f0c0d */
[----:B------:R-:W-:Y:S02]  /*29d0*/  ULDC.64 UR4, c[0x0][0x400] ;  /* 0x0001000000047ab9 */ /* 0x000fe40000000a00 */
        /* <DEDUP_REMOVED lines=10> */
.L_x_9694:
[----:B------:R-:W-:Y:S05]  /*2a80*/  BSYNC B1 ;  /* 0x0000000000017941 */ /* 0x000fea0003800000 */
.L_x_9693:
[----:B0-----:R-:W-:Y:S01]  /*2a90*/  IMAD.MOV.U32 R12, RZ, RZ, R45 ;  /* 0x000000ffff0c7224 */ /* 0x001fe200078e002d */
[----:B------:R-:W-:Y:S01]  /*2aa0*/  ISETP.NE.AND P3, PT, R205, 0x3, PT ;  /* 0x00000003cd00780c */ /* 0x000fe20003f65270 */
        /* <DEDUP_REMOVED lines=24> */
[----:B------:R-:W-:Y:S02]  /*2c30*/  PRMT R122, R89, 0x7610, R122 ;  /* 0x00007610597a7816 */ /* 0x000fe4000000007a */
[----:B------:R-:W-:Y:S02]  /*2c40*/  PRMT R105, R11, 0x7610, R105 ;  /* 0x000076100b697816 */ /* 0x000fe40000000069 */
[----:B------:R-:W-:Y:S02]  /*2c50*/  PRMT R106, R12, 0x7610, R106 ;  /* 0x000076100c6a7816 */ /* 0x000fe4000000006a */
[----:B------:R-:W-:Y:S02]  /*2c60*/  PRMT R109, R13, 0x7610, R109 ;  /* 0x000076100d6d7816 */ /* 0x000fe4000000006d */
[----:B------:R-:W-:Y:S01]  /*2c70*/  PRMT R110, R14, 0x7610, R110 ;  /* 0x000076100e6e7816 */ /* 0x000fe2000000006e */
[----:B------:R-:W-:Y:S06]  /*2c80*/  @!P3 BRA `(.L_x_9695) ;  /* 0x000000000004b947 */ /* 0x000fec0003800000 */
[----:B------:R-:W-:Y:S01]  /*2c90*/  BPT.TRAP 0x1 ;  /* 0x000000040000795c */ /* 0x000fe20000300000 */
.L_x_9695:
[----:B------:R-:W-:Y:S01]  /*2ca0*/  IMAD R89, R18, 0x8, R19 ;  /* 0x0000000812597824 */ /* 0x000fe200078e0213 */
[----:B------:R-:W-:Y:S01]  /*2cb0*/  SHF.L.U32 R101, R203, 0x1f, RZ ;  /* 0x0000001fcb657819 */ /* 0x000fe200000006ff */
[----:B------:R-:W-:Y:S03]  /*2cc0*/  BSSY B1, `(.L_x_9696) ;  /* 0x0000003000017945 */ /* 0x000fe60003800000 */
[----:B------:R-:W0:Y:S02]  /*2cd0*/  SYNCS.PHASECHK.TRANS64.TRYWAIT P5, [R89+URZ+0x22890], R101 ;  /* 0x02289065590075a7 */ /* 0x000e2400080a017f */
[----:B0-----:R-:W-:Y:S05]  /*2ce0*/  @!P5 BRA `(.L_x_9697) ;  /* 0x000001480034d947 */ /* 0x001fea0003800000 */
.L_x_9943:
[----:B------:R-:W-:Y:S05]  /*2cf0*/  BSYNC B1 ;  /* 0x0000000000017941 */ /* 0x000fea0003800000 */
.L_x_9696:
[----:B------:R-:W-:-:S03]  /*2d00*/  UMOV UR4, 0xffffffff ;  /* 0xffffffff00047882 */ /* 0x000fc60000000000 */
[----:B------:R-:W-:Y:S05]  /*2d10*/  BRA.DIV UR4, `(.L_x_9698) ;  /* 0x0000014a043c7947 */ /* 0x000fea000b800000 */
[----:B------:R1:W2:Y:S04]  /*2d20*/  SHFL.IDX PT, R51, R103, RZ, 0x1c1f ;  /* 0x001c1fff67337589 */ /* 0x0002a800000e0000 */
[----:B------:R1:W3:Y:S02]  /*2d30*/  SHFL.IDX PT, R93, R102, RZ, 0x1c1f ;  /* 0x001c1fff665d7589 */ /* 0x0002e400000e0000 */
.L_x_9947:
[----:B------:R-:W-:Y:S04]  /*2d40*/  BSSY B1, `(.L_x_9699) ;  /* 0x0000073000017945 */ /* 0x000fe80003800000 */
[----:B------:R-:W-:Y:S05]  /*2d50*/  @P2 BRA `(.L_x_9700) ;  /* 0x0000000400c42947 */ /* 0x000fea0003800000 */
[----:B------:R-:W-:Y:S04]  /*2d60*/  BSSY B2, `(.L_x_9701) ;  /* 0x0000038000027945 */ /* 0x000fe80003800000 */
[----:B------:R-:W-:Y:S05]  /*2d70*/  @P1 BRA `(.L_x_9702) ;  /* 0x0000000000d81947 */ /* 0x000fea0003800000 */
[----:B------:R4:W0:Y:S01]  /*2d80*/  LDS.128 R12, [R94] ;  /* 0x000000005e0c7984 */ /* 0x0008220000000c00 */
[C---:B---3--:R-:W-:Y:S01]  /*2d90*/  LEA R48, P2, R16.reuse, R93, 0x1 ;  /* 0x0000005d10307211 */ /* 0x048fe200078408ff */
[----:B------:R-:W-:Y:S03]  /*2da0*/  BSSY B3, `(.L_x_9703) ;  /* 0x0000032000037945 */ /* 0x000fe60003800000 */
[----:B--2---:R-:W-:Y:S02]  /*2db0*/  LEA.HI.X R49, R16, R51, R17, 0x1, P2 ;  /* 0x0000003310317211 */ /* 0x004fe400010f0c11 */
[----:B------:R-:W-:-:S13]  /*2dc0*/  ISETP.GE.AND P2, PT, R22, R50, PT ;  /* 0x000000321600720c */ /* 0x000fda0003f46270 */
[----:B----4-:R-:W-:Y:S05]  /*2dd0*/  @P2 BRA `(.L_x_9704) ;  /* 0x0000000000b82947 */ /* 0x010fea0003800000 */
[----:B------:R-:W-:Y:S01]  /*2de0*/  SHF.R.U64 R11, R44, 0x10, R45 ;  /* 0x000000102c0b7819 */ /* 0x000fe2000000122d */
[----:B0-----:R-:W-:Y:S01]  /*2df0*/  IMAD.U32 R44, R14, 0x10000, RZ ;  /* 0x000100000e2c7824 */ /* 0x001fe200078e00ff */
[--C-:B------:R-:W-:Y:S02]  /*2e00*/  SHF.R.U64 R114, R46, 0x10, R47.reuse ;  /* 0x000000102e727819 */ /* 0x100fe4000000122f */
[----:B------:R-:W-:Y:S02]  /*2e10*/  SHF.R.U32.HI R116, RZ, 0x10, R47 ;  /* 0x00000010ff747819 */ /* 0x000fe4000001162f */
[----:B------:R-:W-:Y:S02]  /*2e20*/  SHF.R.U32.HI R112, RZ, 0x10, R45 ;  /* 0x00000010ff707819 */ /* 0x000fe4000001162d */
[----:B------:R-:W-:Y:S01]  /*2e30*/  PRMT R47, R111, 0x5410, R11 ;  /* 0x000054106f2f7816 */ /* 0x000fe2000000000b */
[----:B------:R-:W-:Y:S01]  /*2e40*/  IMAD.U32 R11, R12, 0x10000, RZ ;  /* 0x000100000c0b7824 */ /* 0x000fe200078e00ff */
[----:B------:R-:W-:-:S02]  /*2e50*/  PRMT R114, R104, 0x5432, R114 ;  /* 0x0000543268727816 */ /* 0x000fc40000000072 */
[----:B------:R-:W-:Y:S02]  /*2e60*/  PRMT R116, R105, 0x5432, R116 ;  /* 0x0000543269747816 */ /* 0x000fe40000000074 */
[----:B------:R-:W-:Y:S01]  /*2e70*/  LOP3.LUT R45, R14, 0xffff0000, RZ, 0xc0, !PT ;  /* 0xffff00000e2d7812 */ /* 0x000fe200078ec0ff */
[----:B------:R-:W-:Y:S01]  /*2e80*/  IMAD.U32 R14, R13, 0x10000, RZ ;  /* 0x000100000d0e7824 */ /* 0x000fe200078e00ff */
        /* <DEDUP_REMOVED lines=35> */
.L_x_9704:
[----:B------:R-:W-:Y:S05]  /*30c0*/  BSYNC B3 ;  /* 0x0000000000037941 */ /* 0x000fea0003800000 */
.L_x_9703:
[----:B0-----:R4:W-:Y:S02]  /*30d0*/  ST.E.128 desc[UR40][R48.64], R12 ;  /* 0x0000000c30007985 */ /* 0x0019e4000c101d28 */
.L_x_9702:
[----:B------:R-:W-:Y:S05]  /*30e0*/  BSYNC B2 ;  /* 0x0000000000027941 */ /* 0x000fea0003800000 */
.L_x_9701:
[----:B------:R-:W-:-:S13]  /*30f0*/  ISETP.NE.AND P2, PT, R90, RZ, PT ;  /* 0x000000ff5a00720c */ /* 0x000fda0003f45270 */
[----:B------:R-:W-:Y:S05]  /*3100*/  @P2 BRA `(.L_x_9700) ;  /* 0x0000000000d82947 */ /* 0x000fea0003800000 */
[----:B----4-:R4:W0:Y:S01]  /*3110*/  LDS.128 R12, [R92] ;  /* 0x000000005c0c7984 */ /* 0x0108220000000c00 */
        /* <DEDUP_REMOVED lines=34> */
[----:B------:R-:W-:Y:S01]  /*3340*/  FFMA.FTZ R13, R40, R48, -R13 ;  /* 0x00000030280d7223 */ /* 0x000fe2000001080d */
[----:B------:R-:W-:Y:S01]  /*3350*/  FMUL.FTZ R14, R12, R49 ;  /* 0x000000310c0e7220 */ /* 0x000fe20000410000 */
[----:B------:R-:W-:Y:S02]  /*3360*/  IMAD.U32 R15, R15, 0x10000, RZ ;  /* 0x000100000f0f7824 */ /* 0x000fe400078e00ff */
[----:B------:R-:W-:Y:S01]  /*3370*/  FFMA.FTZ R40, R40, R111, R41 ;  /* 0x0000006f28287223 */ /* 0x000fe20000010029 */
        /* <DEDUP_REMOVED lines=13> */
.L_x_9706:
[----:B------:R-:W-:Y:S05]  /*3450*/  BSYNC B2 ;  /* 0x0000000000027941 */ /* 0x000fea0003800000 */
.L_x_9705:
[----:B0-----:R0:W-:Y:S02]  /*3460*/  ST.E.128 desc[UR40][R44.64], R12 ;  /* 0x0000000c2c007985 */ /* 0x0011e4000c101d28 */
.L_x_9700:
[----:B------:R-:W-:Y:S05]  /*3470*/  BSYNC B1 ;  /* 0x0000000000017941 */ /* 0x000fea0003800000 */
.L_x_9699:
[----:B------:R-:W-:-:S03]  /*3480*/  UMOV UR4, 0xffffffff ;  /* 0xffffffff00047882 */ /* 0x000fc60000000000 */
[----:B------:R-:W-:Y:S05]  /*3490*/  BRA.DIV UR4, `(.L_x_9707) ;  /* 0x0000014204a87947 */ /* 0x000fea000b800000 */
[----:B-1----:R-:W1:Y:S04]  /*34a0*/  SHFL.IDX PT, R103, R103, 0x1, 0x1c1f ;  /* 0x003c1f0067677f89 */ /* 0x002e6800000e0000 */
[----:B------:R0:W0:Y:S02]  /*34b0*/  SHFL.IDX PT, R43, R102, 0x1, 0x1c1f ;  /* 0x003c1f00662b7f89 */ /* 0x00002400000e0000 */
.L_x_9951:
[----:B------:R-:W-:Y:S05]  /*34c0*/  @P4 BRA `(.L_x_9708) ;  /* 0x0000002000144947 */ /* 0x000fea0003800000 */
[----:B------:R-:W-:Y:S04]  /*34d0*/  BSSY B1, `(.L_x_9709) ;  /* 0x0000038000017945 */ /* 0x000fe80003800000 */
[----:B------:R-:W-:Y:S05]  /*34e0*/  @P1 BRA `(.L_x_9710) ;  /* 0x0000000000d81947 */ /* 0x000fea0003800000 */
[----:B0---4-:R0:W4:Y:S01]  /*34f0*/  LDS.128 R12, [R94+0x2000] ;  /* 0x002000005e0c7984 */ /* 0x0111220000000c00 */
[C---:B------:R-:W-:Y:S01]  /*3500*/  LEA R40, P2, R16.reuse, R43, 0x1 ;  /* 0x0000002b10287211 */ /* 0x040fe200078408ff */
[----:B------:R-:W-:Y:S03]  /*3510*/  BSSY B2, `(.L_x_9711) ;  /* 0x0000032000027945 */ /* 0x000fe60003800000 */
[----:B-1----:R-:W-:Y:S02]  /*3520*/  LEA.HI.X R41, R16, R103, R17, 0x1, P2 ;  /* 0x0000006710297211 */ /* 0x002fe400010f0c11 */
[----:B------:R-:W-:-:S13]  /*3530*/  ISETP.GE.AND P2, PT, R22, R50, PT ;  /* 0x000000321600720c */ /* 0x000fda0003f46270 */
        /* <DEDUP_REMOVED lines=8> */
[----:B------:R-:W-:Y:S02]  /*35c0*/  LOP3.LUT R37, R14, 0xffff0000, RZ, 0xc0, !PT ;  /* 0xffff00000e257812 */ /* 0x000fe400078ec0ff */
[----:B------:R-:W-:Y:S02]  /*35d0*/  PRMT R110, R110, 0x5410, R39 ;  /* 0x000054106e6e7816 */ /* 0x000fe40000000027 */
[----:B------:R-:W-:Y:S01]  /*35e0*/  PRMT R108, R108, 0x5410, R11 ;  /* 0x000054106c6c7816 */ /* 0x000fe2000000000b */
[----:B------:R-:W-:Y:S01]  /*35f0*/  IMAD.U32 R11, R12, 0x10000, RZ ;  /* 0x000100000c0b7824 */ /* 0x000fe200078e00ff */
[C---:B------:R-:W-:Y:S01]  /*3600*/  SHF.L.U32 R14, R13.reuse, 0x10, RZ ;  /* 0x000000100d0e7819 */ /* 0x040fe200000006ff */
        /* <DEDUP_REMOVED lines=34> */
.L_x_9712:
[----:B------:R-:W-:Y:S05]  /*3830*/  BSYNC B2 ;  /* 0x0000000000027941 */ /* 0x000fea0003800000 */
.L_x_9711:
[----:B----4-:R0:W-:Y:S02]  /*3840*/  ST.E.128 desc[UR40][R40.64], R12 ;  /* 0x0000000c28007985 */ /* 0x0101e4000c101d28 */
.L_x_9710:
[----:B------:R-:W-:Y:S05]  /*3850*/  BSYNC B1 ;  /* 0x0000000000017941 */ /* 0x000fea0003800000 */
.L_x_9709:
[----:B------:R-:W-:-:S13]  /*3860*/  ISETP.NE.AND P2, PT, R90, RZ, PT ;  /* 0x000000ff5a00720c */ /* 0x000fda0003f45270 */
[----:B------:R-:W-:Y:S05]  /*3870*/  @P2 BRA `(.L_x_9708) ;  /* 0x0000001c00282947 */ /* 0x000fea0003800000 */
[----:B0---4-:R0:W4:Y:S01]  /*3880*/  LDS.128 R12, [R92+0x2000] ;  /* 0x002000005c0c7984 */ /* 0x0111220000000c00 */
[C---:B------:R-:W-:Y:S01]  /*3890*/  LEA R36, P2, R2.reuse, R43, 0x1 ;  /* 0x0000002b02247211 */ /* 0x040fe200078408ff */
[----:B------:R-:W-:Y:S03]  /*38a0*/  BSSY B1, `(.L_x_9713) ;  /* 0x0000032000017945 */ /* 0x000fe60003800000 */
[----:B-1----:R-:W-:Y:S02]  /*38b0*/  LEA.HI.X R37, R2, R103, R201, 0x1, P2 ;  /* 0x0000006702257211 */ /* 0x002fe400010f0cc9 */
[----:B------:R-:W-:-:S13]  /*38c0*/  ISETP.GE.AND P2, PT, R204, R50, PT ;  /* 0x00000032cc00720c */ /* 0x000fda0003f46270 */
        /* <DEDUP_REMOVED lines=10> */
[C---:B------:R-:W-:Y:S01]  /*3970*/  IMAD.U32 R14, R13.reuse, 0x10000, RZ ;  /* 0x000100000d0e7824 */ /* 0x040fe200078e00ff */
        /* <DEDUP_REMOVED lines=9> */
[----:B------:R-:W-:Y:S01]  /*3a10*/  FMUL.FTZ R41, R13, R39 ;  /* 0x000000270d297220 */ /* 0x000fe20000410000 */
[----:B------:R-:W-:Y:S01]  /*3a20*/  LOP3.LUT R34, R15, 0xffff0000, RZ, 0xc0, !PT ;  /* 0xffff00000f227812 */ /* 0x000fe200078ec0ff */
[-C--:B------:R-:W-:Y:S01]  /*3a30*/  FMUL.FTZ R42, R13, R35.reuse ;  /* 0x000000230d2a7220 */ /* 0x080fe20000410000 */
[C---:B------:R-:W-:Y:S01]  /*3a40*/  FMUL.FTZ R13, R33.reuse, R40 ;  /* 0x00000028210d7220 */ /* 0x040fe20000410000 */
[-C--:B------:R-:W-:Y:S01]  /*3a50*/  FMUL.FTZ R33, R33, R38.reuse ;  /* 0x0000002621217220 */ /* 0x080fe20000410000 */
        /* <DEDUP_REMOVED lines=9> */
[----:B------:R-:W-:-:S02]  /*3af0*/  IMAD.U32 R15, R15, 0x10000, RZ ;  /* 0x000100000f0f7824 */ /* 0x000fc400078e00ff */
        /* <DEDUP_REMOVED lines=12> */
.L_x_9714:
[----:B------:R-:W-:Y:S05]  /*3bc0*/  BSYNC B1 ;  /* 0x0000000000017941 */ /* 0x000fea0003800000 */
.L_x_9713:
[----:B----4-:R0:W-:Y:S01]  /*3bd0*/  ST.E.128 desc[UR40][R36.64], R12 ;  /* 0x0000000c24007985 */ /* 0x0101e2000c101d28 */
[----:B------:R-:W-:Y:S05]  /*3be0*/  BRA `(.L_x_9708) ;  /* 0x00000018004c7947 */ /* 0x000fea0003800000 */
.L_x_9690:
[----:B------:R-:W-:Y:S01]  /*3bf0*/  VIADD R11, R200, 0x40 ;  /* 0x00000040c80b7836 */ /* 0x000fe20000000000 */
[----:B------:R-:W-:Y:S02]  /*3c00*/  CS2R R34, SRZ ;  /* 0x0000000000227805 */ /* 0x000fe4000001ff00 */
[----:B------:R-:W-:Y:S02]  /*3c10*/  CS2R R38, SRZ ;  /* 0x0000000000267805 */ /* 0x000fe4000001ff00 */
[----:B------:R-:W-:Y:S02]  /*3c20*/  CS2R R36, SRZ ;  /* 0x0000000000247805 */ /* 0x000fe4000001ff00 */
[----:B------:R-:W-:-:S04]  /*3c30*/  ISETP.GE.AND P2, PT, R11, R100, PT ;  /* 0x000000640b00720c */ /* 0x000fc80003f46270 */
[----:B------:R-:W-:-:S13]  /*3c40*/  ISETP.GE.OR P2, PT, R16, R50, P2 ;  /* 0x000000321000720c */ /* 0x000fda0001746670 */
[----:B------:R-:W-:Y:S01]  /*3c50*/  @!P2 IADD3 R45, P3, P4, R20, R14, R5 ;  /* 0x0000000e142da210 */ /* 0x000fe20007c7e005 */
[----:B------:R-:W0:Y:S03]  /*3c60*/  @!P2 LDC.64 R40, c[0x0][0x3e8] ;  /* 0x0000fa00ff28ab82 */ /* 0x000e260000000a00 */
[----:B------:R-:W-:Y:S02]  /*3c70*/  @!P2 IADD3.X R46, R71, R49, R4, P3, P4 ;  /* 0x00000031472ea210 */ /* 0x000fe40001fe8404 */
[----:B------:R-:W-:-:S04]  /*3c80*/  @!P2 IADD3 R11, P3, P4, R56, R12, R7 ;  /* 0x0000000c380ba210 */ /* 0x000fc80007c7e007 */
[----:B------:R-:W-:Y:S02]  /*3c90*/  @!P2 IADD3.X R44, R75, R51, R6, P3, P4 ;  /* 0x000000334b2ca210 */ /* 0x000fe40001fe8406 */
[----:B------:R-:W-:-:S04]  /*3ca0*/  ISETP.GE.AND P3, PT, R200, R100, PT ;  /* 0x00000064c800720c */ /* 0x000fc80003f66270 */
[----:B------:R-:W-:-:S13]  /*3cb0*/  ISETP.GE.OR P3, PT, R16, R50, P3 ;  /* 0x000000321000720c */ /* 0x000fda0001f66670 */
[----:B------:R-:W-:Y:S01]  /*3cc0*/  @!P3 IADD3 R13, P4, R20, R14, RZ ;  /* 0x0000000e140db210 */ /* 0x000fe20007f9e0ff */
[----:B------:R-:W1:Y:S04]  /*3cd0*/  @!P3 LDC.64 R42, c[0x0][0x400] ;  /* 0x00010000ff2abb82 */ /* 0x000e680000000a00 */
[----:B------:R-:W-:-:S04]  /*3ce0*/  @!P3 IMAD.X R32, R49, 0x1, R71, P4 ;  /* 0x000000013120b824 */ /* 0x000fc800020e0647 */
[----:B------:R-:W2:Y:S02]  /*3cf0*/  @!P3 LDC.64 R14, c[0x0][0x3e8] ;  /* 0x0000fa00ff0ebb82 */ /* 0x000ea40000000a00 */
[----:B--2---:R-:W-:-:S04]  /*3d00*/  @!P3 LEA R14, P4, R13, R14, 0x1 ;  /* 0x0000000e0d0eb211 */ /* 0x004fc800078808ff */
[----:B------:R-:W-:Y:S02]  /*3d10*/  @!P3 LEA.HI.X R15, R13, R15, R32, 0x1, P4 ;  /* 0x0000000f0d0fb211 */ /* 0x000fe400020f0c20 */
[----:B------:R-:W-:Y:S02]  /*3d20*/  CS2R R32, SRZ ;  /* 0x0000000000207805 */ /* 0x000fe4000001ff00 */
[----:B------:R-:W-:-:S05]  /*3d30*/  @!P3 IADD3 R12, P4, R56, R12, RZ ;  /* 0x0000000c380cb210 */ /* 0x000fca0007f9e0ff */
[----:B------:R-:W-:Y:S01]  /*3d40*/  @!P3 IMAD.X R13, R51, 0x1, R75, P4 ;  /* 0x00000001330db824 */ /* 0x000fe200020e064b */
[C---:B-1----:R-:W-:Y:S01]  /*3d50*/  @!P3 LEA R42, P4, R12.reuse, R42, 0x1 ;  /* 0x0000002a0c2ab211 */ /* 0x042fe200078808ff */
[----:B------:R0:W2:Y:S03]  /*3d60*/  @!P3 LDG.E.128 R32, desc[UR40][R14.64] ;  /* 0x000000280e20b981 */ /* 0x0000a6000c1e1d00 */
[----:B------:R-:W-:Y:S02]  /*3d70*/  @!P3 LEA.HI.X R43, R12, R43, R13, 0x1, P4 ;  /* 0x0000002b0c2bb211 */ /* 0x000fe400020f0c0d */
[----:B------:R-:W1:Y:S03]  /*3d80*/  @!P2 LDC.64 R12, c[0x0][0x400] ;  /* 0x00010000ff0cab82 */ /* 0x000e660000000a00 */
[----:B------:R3:W4:Y:S01]  /*3d90*/  @!P3 LDG.E.128 R36, desc[UR40][R42.64] ;  /* 0x000000282a24b981 */ /* 0x000722000c1e1d00 */
[----:B0-----:R-:W-:-:S04]  /*3da0*/  @!P2 LEA R14, P3, R45, R40, 0x1 ;  /* 0x000000282d0ea211 */ /* 0x001fc800078608ff */
[----:B------:R-:W-:Y:S02]  /*3db0*/  @!P2 LEA.HI.X R15, R45, R41, R46, 0x1, P3 ;  /* 0x000000292d0fa211 */ /* 0x000fe400018f0c2e */
[----:B------:R-:W-:Y:S02]  /*3dc0*/  CS2R R40, SRZ ;  /* 0x0000000000287805 */ /* 0x000fe4000001ff00 */
[----:B---3--:R-:W-:Y:S02]  /*3dd0*/  CS2R R42, SRZ ;  /* 0x00000000002a7805 */ /* 0x008fe4000001ff00 */
[----:B------:R-:W-:-:S04]  /*3de0*/  CS2R R46, SRZ ;  /* 0x00000000002e7805 */ /* 0x000fc8000001ff00 */
[----:B------:R-:W3:Y:S01]  /*3df0*/  @!P2 LDG.E.128 R40, desc[UR40][R14.64] ;  /* 0x000000280e28a981 */ /* 0x000ee2000c1e1d00 */
[----:B-1----:R-:W-:-:S04]  /*3e00*/  @!P2 LEA R12, P3, R11, R12, 0x1 ;  /* 0x0000000c0b0ca211 */ /* 0x002fc800078608ff */
[----:B------:R-:W-:Y:S02]  /*3e10*/  @!P2 LEA.HI.X R13, R11, R13, R44, 0x1, P3 ;  /* 0x0000000d0b0da211 */ /* 0x000fe400018f0c2c */
[----:B------:R-:W-:-:S06]  /*3e20*/  CS2R R44, SRZ ;  /* 0x00000000002c7805 */ /* 0x000fcc000001ff00 */
[----:B------:R0:W5:Y:S01]  /*3e30*/  @!P2 LDG.E.128 R44, desc[UR40][R12.64] ;  /* 0x000000280c2ca981 */ /* 0x000162000c1e1d00 */
[----:B------:R-:W-:Y:S02]  /*3e40*/  ISETP.NE.AND P3, PT, R205, 0x3, PT ;  /* 0x00000003cd00780c */ /* 0x000fe40003f65270 */
[----:B------:R-:W-:Y:S01]  /*3e50*/  ISETP.GE.AND P2, PT, R16, R50, PT ;  /* 0x000000321000720c */ /* 0x000fe20003f46270 */
[----:B--2---:R-:W-:Y:S02]  /*3e60*/  IMAD.MOV.U32 R11, RZ, RZ, R34 ;  /* 0x000000ffff0b7224 */ /* 0x004fe400078e0022 */
[----:B------:R-:W-:-:S03]  /*3e70*/  IMAD.MOV.U32 R48, RZ, RZ, R35 ;  /* 0x000000ffff307224 */ /* 0x000fc600078e0023 */
[----:B------:R-:W-:Y:S01]  /*3e80*/  PRMT R116, R11, 0x7610, R116 ;  /* 0x000076100b747816 */ /* 0x000fe20000000074 */
[----:B------:R-:W-:Y:S02]  /*3e90*/  IMAD.MOV.U32 R49, RZ, RZ, R32 ;  /* 0x000000ffff317224 */ /* 0x000fe400078e0020 */
[----:B----4-:R-:W-:Y:S01]  /*3ea0*/  IMAD.MOV.U32 R11, RZ, RZ, R38 ;  /* 0x000000ffff0b7224 */ /* 0x010fe200078e0026 */
[----:B0-----:R-:W-:Y:S01]  /*3eb0*/  MOV R13, R36 ;  /* 0x00000024000d7202 */ /* 0x001fe20000000f00 */
[----:B------:R-:W-:Y:S02]  /*3ec0*/  IMAD.MOV.U32 R12, RZ, RZ, R39 ;  /* 0x000000ffff0c7224 */ /* 0x000fe400078e0027 */
[----:B------:R-:W-:Y:S01]  /*3ed0*/  IMAD.MOV.U32 R14, RZ, RZ, R37 ;  /* 0x000000ffff0e7224 */ /* 0x000fe200078e0025 */
[----:B------:R-:W-:Y:S02]  /*3ee0*/  PRMT R108, R108, 0x5410, R11 ;  /* 0x000054106c6c7816 */ /* 0x000fe4000000000b */
[----:B------:R-:W-:-:S02]  /*3ef0*/  PRMT R125, R12, 0x7610, R125 ;  /* 0x000076100c7d7816 */ /* 0x000fc4000000007d */
[----:B------:R-:W-:Y:S02]  /*3f00*/  PRMT R124, R13, 0x7610, R124 ;  /* 0x000076100d7c7816 */ /* 0x000fe4000000007c */
[----:B------:R-:W-:Y:S02]  /*3f10*/  PRMT R109, R109, 0x5410, R14 ;  /* 0x000054106d6d7816 */ /* 0x000fe4000000000e */
[----:B------:R-:W-:Y:S02]  /*3f20*/  PRMT R105, R105, 0x5410, R48 ;  /* 0x0000541069697816 */ /* 0x000fe40000000030 */
[----:B------:R-:W-:Y:S01]  /*3f30*/  PRMT R107, R107, 0x5410, R49 ;  /* 0x000054106b6b7816 */ /* 0x000fe20000000031 */
[----:B---3--:R-:W-:Y:S02]  /*3f40*/  IMAD.MOV.U32 R11, RZ, RZ, R42 ;  /* 0x000000ffff0b7224 */ /* 0x008fe400078e002a */
[----:B------:R-:W-:Y:S02]  /*3f50*/  IMAD.MOV.U32 R12, RZ, RZ, R43 ;  /* 0x000000ffff0c7224 */ /* 0x000fe400078e002b */
[----:B------:R-:W-:-:S02]  /*3f60*/  IMAD.MOV.U32 R13, RZ, RZ, R40 ;  /* 0x000000ffff0d7224 */ /* 0x000fc400078e0028 */
[----:B------:R-:W-:Y:S01]  /*3f70*/  IMAD.MOV.U32 R14, RZ, RZ, R41 ;  /* 0x000000ffff0e7224 */ /* 0x000fe200078e0029 */
[----:B------:R-:W-:Y:S01]  /*3f80*/  PRMT R105, R11, 0x7610, R105 ;  /* 0x000076100b697816 */ /* 0x000fe20000000069 */
[----:B------:R-:W-:Y:S01]  /*3f90*/  IMAD.MOV.U32 R50, RZ, RZ, R33 ;  /* 0x000000ffff327224 */ /* 0x000fe200078e0021 */
[----:B------:R-:W-:Y:S02]  /*3fa0*/  PRMT R107, R12, 0x7610, R107 ;  /* 0x000076100c6b7816 */ /* 0x000fe4000000006b */
[----:B------:R-:W-:Y:S02]  /*3fb0*/  PRMT R108, R13, 0x7610, R108 ;  /* 0x000076100d6c7816 */ /* 0x000fe4000000006c */
[----:B------:R-:W-:Y:S01]  /*3fc0*/  PRMT R109, R14, 0x7610, R109 ;  /* 0x000076100e6d7816 */ /* 0x000fe2000000006d */
[----:B-----5:R-:W-:Y:S02]  /*3fd0*/  IMAD.MOV.U32 R11, RZ, RZ, R46 ;  /* 0x000000ffff0b7224 */ /* 0x020fe400078e002e */
[----:B------:R-:W-:-:S02]  /*3fe0*/  IMAD.MOV.U32 R12, RZ, RZ, R47 ;  /* 0x000000ffff0c7224 */ /* 0x000fc400078e002f */
[----:B------:R-:W-:Y:S02]  /*3ff0*/  IMAD.MOV.U32 R13, RZ, RZ, R44 ;  /* 0x000000ffff0d7224 */ /* 0x000fe400078e002c */
[----:B------:R-:W-:Y:S01]  /*4000*/  IMAD.MOV.U32 R14, RZ, RZ, R45 ;  /* 0x000000ffff0e7224 */ /* 0x000fe200078e002d */
[----:B------:R-:W-:Y:S02]  /*4010*/  PRMT R121, R50, 0x7610, R121 ;  /* 0x0000761032797816 */ /* 0x000fe40000000079 */
[----:B------:R-:W-:Y:S02]  /*4020*/  PRMT R110, R11, 0x7610, R110 ;  /* 0x000076100b6e7816 */ /* 0x000fe4000000006e */
[----:B------:R-:W-:Y:S02]  /*4030*/  PRMT R111, R12, 0x7610, R111 ;  /* 0x000076100c6f7816 */ /* 0x000fe4000000006f */
[----:B------:R-:W-:Y:S02]  /*4040*/  PRMT R112, R13, 0x7610, R112 ;  /* 0x000076100d707816 */ /* 0x000fe40000000070 */
[----:B------:R-:W-:Y:S01]  /*4050*/  PRMT R113, R14, 0x7610, R113 ;  /* 0x000076100e717816 */ /* 0x000fe20000000071 */
[----:B------:R-:W-:Y:S06]  /*4060*/  @!P3 BRA `(.L_x_9715) ;  /* 0x000000000004b947 */ /* 0x000fec0003800000 */
[----:B------:R-:W-:Y:S01]  /*4070*/  BPT.TRAP 0x1 ;  /* 0x000000040000795c */ /* 0x000fe20000300000 */
.L_x_9715:
[----:B------:R-:W-:Y:S01]  /*4080*/  IMAD R89, R18, 0x8, R19 ;  /* 0x0000000812597824 */ /* 0x000fe200078e0213 */
[----:B------:R-:W-:Y:S01]  /*4090*/  SHF.L.U32 R101, R203, 0x1f, RZ ;  /* 0x0000001fcb657819 */ /* 0x000fe200000006ff */
[----:B------:R-:W0:Y:S01]  /*40a0*/  LDC R104, c[0x0][0x2f4] ;  /* 0x0000bd00ff687b82 */ /* 0x000e220000000800 */
[----:B------:R-:W-:Y:S02]  /*40b0*/  BSSY B1, `(.L_x_9716) ;  /* 0x0000003000017945 */ /* 0x000fe40003800000 */
[----:B------:R-:W1:Y:S02]  /*40c0*/  SYNCS.PHASECHK.TRANS64.TRYWAIT P4, [R89+URZ+0x22890], R101 ;  /* 0x02289065590075a7 */ /* 0x000e64000808017f */
[----:B-1----:R-:W-:Y:S05]  /*40d0*/  @!P4 BRA `(.L_x_9717) ;  /* 0x0000013400e4c947 */ /* 0x002fea0003800000 */
.L_x_9952:
[----:B------:R-:W-:Y:S05]  /*40e0*/  BSYNC B1 ;  /* 0x0000000000017941 */ /* 0x000fea0003800000 */
.L_x_9716:
[----:B------:R-:W-:Y:S01]  /*40f0*/  UMOV UR4, 0xffffffff ;  /* 0xffffffff00047882 */ /* 0x000fe20000000000 */
[----:B0-----:R-:W-:Y:S02]  /*4100*/  IMAD.IADD R106, R104, 0x1, -R65 ;  /* 0x00000001686a7824 */ /* 0x001fe400078e0a41 */
[----:B------:R-:W-:Y:S05]  /*4110*/  BRA.DIV UR4, `(.L_x_9718) ;  /* 0x0000013604e87947 */ /* 0x000fea000b800000 */
[----:B------:R0:W2:Y:S04]  /*4120*/  SHFL.IDX PT, R95, R103, RZ, 0x1c1f ;  /* 0x001c1fff675f7589 */ /* 0x0000a800000e0000 */
[----:B------:R0:W3:Y:S02]  /*4130*/  SHFL.IDX PT, R94, R102, RZ, 0x1c1f ;  /* 0x001c1fff665e7589 */ /* 0x0000e400000e0000 */
.L_x_9956:
[----:B------:R-:W-:Y:S01]  /*4140*/  ISETP.GE.OR P4, PT, R200, R100, P1 ;  /* 0x00000064c800720c */ /* 0x000fe20000f86670 */
[----:B------:R-:W-:-:S12]  /*4150*/  BSSY B1, `(.L_x_9719) ;  /* 0x0000079000017945 */ /* 0x000fd80003800000 */
[----:B------:R-:W-:Y:S05]  /*4160*/  @P4 BRA `(.L_x_9720) ;  /* 0x0000000400dc4947 */ /* 0x000fea0003800000 */
[----:B------:R-:W4:Y:S01]  /*4170*/  S2R R14, SR_TID.X ;  /* 0x00000000000e7919 */ /* 0x000f220000002100 */
[----:B------:R-:W-:Y:S01]  /*4180*/  SEL R11, R65, R106, !P0 ;  /* 0x0000006a410b7207 */ /* 0x000fe20004000000 */
[----:B------:R-:W-:Y:S01]  /*4190*/  BSSY B2, `(.L_x_9721) ;  /* 0x0000070000027945 */ /* 0x000fe20003800000 */
[C---:B---3--:R-:W-:Y:S02]  /*41a0*/  LEA R92, P4, R77.reuse, R94, 0x1 ;  /* 0x0000005e4d5c7211 */ /* 0x048fe400078808ff */
[----:B------:R-:W-:Y:S02]  /*41b0*/  SHF.R.S32.HI R12, RZ, 0x1f, R11 ;  /* 0x0000001fff0c7819 */ /* 0x000fe4000001140b */
[----:B--2---:R-:W-:Y:S02]  /*41c0*/  LEA.HI.X R93, R77, R95, R79, 0x1, P4 ;  /* 0x0000005f4d5d7211 */ /* 0x004fe400020f0c4f */
[----:B------:R-:W-:-:S04]  /*41d0*/  LEA.HI R11, R12, R11, RZ, 0x4 ;  /* 0x0000000b0c0b7211 */ /* 0x000fc800078f20ff */
[----:B------:R-:W-:-:S05]  /*41e0*/  LEA.HI.SX32 R11, R11, R76, 0x1c ;  /* 0x0000004c0b0b7211 */ /* 0x000fca00078fe2ff */
[----:B------:R-:W-:-:S05]  /*41f0*/  IMAD.SHL.U32 R11, R11, 0x8, RZ ;  /* 0x000000080b0b7824 */ /* 0x000fca00078e00ff */
[----:B------:R-:W-:-:S04]  /*4200*/  LOP3.LUT R12, R10, 0x38, R11, 0xf8, !PT ;  /* 0x000000380a0c7812 */ /* 0x000fc800078ef80b */
[----:B------:R-:W-:Y:S01]  /*4210*/  LOP3.LUT R12, R12, R61, RZ, 0x3c, !PT ;  /* 0x0000003d0c0c7212 */ /* 0x000fe200078e3cff */
[----:B----4-:R-:W-:-:S05]  /*4220*/  VIADD R14, R14, 0xffffff80 ;  /* 0xffffff800e0e7836 */ /* 0x010fca0000000000 */
[----:B------:R-:W-:-:S04]  /*4230*/  SHF.R.S32.HI R13, RZ, 0x1f, R14 ;  /* 0x0000001fff0d7819 */ /* 0x000fc8000001140e */
[----:B------:R-:W-:-:S04]  /*4240*/  LEA.HI R13, R13, R14, RZ, 0x5 ;  /* 0x0000000e0d0d7211 */ /* 0x000fc800078f28ff */
[----:B------:R-:W-:-:S05]  /*4250*/  SHF.R.S32.HI R13, RZ, 0x5, R13 ;  /* 0x00000005ff0d7819 */ /* 0x000fca000001140d */
[----:B------:R-:W-:Y:S02]  /*4260*/  IMAD R13, R13, 0x200, R12 ;  /* 0x000002000d0d7824 */ /* 0x000fe400078e020c */
[C---:B------:R-:W-:Y:S02]  /*4270*/  IMAD R12, R18.reuse, 0x1800, R80 ;  /* 0x00001800120c7824 */ /* 0x040fe400078e0250 */
[----:B------:R-:W-:Y:S02]  /*4280*/  IMAD R14, R18, 0x1800, R13 ;  /* 0x00001800120e7824 */ /* 0x000fe400078e020d */
[--C-:B------:R-:W-:Y:S02]  /*4290*/  IMAD R12, R12, 0x2, R19.reuse ;  /* 0x000000020c0c7824 */ /* 0x100fe400078e0213 */
[----:B------:R-:W-:-:S04]  /*42a0*/  IMAD R48, R14, 0x2, R19 ;  /* 0x000000020e307824 */ /* 0x000fc800078e0213 */
[----:B------:R-:W2:Y:S04]  /*42b0*/  LDS.128 R12, [R12+0x1c400] ;  /* 0x01c400000c0c7984 */ /* 0x000ea80000000c00 */
[----:B------:R-:W3:Y:S01]  /*42c0*/  LDS.128 R48, [R48+0x1c400] ;  /* 0x01c4000030307984 */ /* 0x000ee20000000c00 */
[----:B------:R-:W-:Y:S05]  /*42d0*/  @P2 BRA `(.L_x_9722) ;  /* 0x00000004006c2947 */ /* 0x000fea0003800000 */
[----:B------:R-:W-:Y:S02]  /*42e0*/  SHF.R.U32.HI R120, RZ, 0x10, R37 ;  /* 0x00000010ff787819 */ /* 0x000fe40000011625 */
[----:B------:R-:W-:Y:S02]  /*42f0*/  SHF.R.U32.HI R115, RZ, 0x10, R33 ;  /* 0x00000010ff737819 */ /* 0x000fe40000011621 */
[----:B------:R-:W-:Y:S02]  /*4300*/  PRMT R120, R109, 0x5432, R120 ;  /* 0x000054326d787816 */ /* 0x000fe40000000078 */
[----:B------:R-:W-:Y:S02]  /*4310*/  SHF.R.U64 R117, R34, 0x10, R35 ;  /* 0x0000001022757819 */ /* 0x000fe40000001223 */
[----:B------:R-:W-:Y:S01]  /*4320*/  PRMT R115, R121, 0x5410, R115 ;  /* 0x0000541079737816 */ /* 0x000fe20000000073 */
[----:B------:R-:W-:Y:S01]  /*4330*/  IMAD.U32 R121, R120, 0x10000, RZ ;  /* 0x0001000078797824 */ /* 0x000fe200078e00ff */
[----:B------:R-:W-:Y:S01]  /*4340*/  SHF.R.U64 R119, R36, 0x10, R37 ;  /* 0x0000001024777819 */ /* 0x000fe20000001225 */
[----:B---3--:R-:W-:Y:S01]  /*4350*/  IMAD.U32 R37, R48, 0x10000, RZ ;  /* 0x0001000030257824 */ /* 0x008fe200078e00ff */
[--C-:B------:R-:W-:Y:S01]  /*4360*/  SHF.R.U64 R122, R38, 0x10, R39.reuse ;  /* 0x00000010267a7819 */ /* 0x100fe20000001227 */
[----:B------:R-:W-:Y:S01]  /*4370*/  IMAD.U32 R38, R49, 0x10000, RZ ;  /* 0x0001000031267824 */ /* 0x000fe200078e00ff */
[----:B------:R-:W-:-:S02]  /*4380*/  SHF.R.U32.HI R123, RZ, 0x10, R39 ;  /* 0x00000010ff7b7819 */ /* 0x000fc40000011627 */
[----:B------:R-:W-:Y:S01]  /*4390*/  PRMT R117, R116, 0x5410, R117 ;  /* 0x0000541074757816 */ /* 0x000fe20000000075 */
[----:B------:R-:W-:Y:S01]  /*43a0*/  IMAD.U32 R116, R115, 0x10000, RZ ;  /* 0x0001000073747824 */ /* 0x000fe200078e00ff */
[----:B------:R-:W-:Y:S01]  /*43b0*/  SHF.R.U32.HI R118, RZ, 0x10, R35 ;  /* 0x00000010ff767819 */ /* 0x000fe20000011623 */
[----:B--2---:R-:W-:Y:S01]  /*43c0*/  IMAD.U32 R35, R15, 0x10000, RZ ;  /* 0x000100000f237824 */ /* 0x004fe200078e00ff */
[----:B------:R-:W-:Y:S01]  /*43d0*/  SHF.R.U64 R114, R32, 0x10, R33 ;  /* 0x0000001020727819 */ /* 0x000fe20000001221 */
[----:B------:R-:W-:Y:S01]  /*43e0*/  IMAD.U32 R33, R13, 0x10000, RZ ;  /* 0x000100000d217824 */ /* 0x000fe200078e00ff */
[----:B------:R-:W-:Y:S01]  /*43f0*/  PRMT R119, R124, 0x5410, R119 ;  /* 0x000054107c777816 */ /* 0x000fe20000000077 */
[CC--:B------:R-:W-:Y:S01]  /*4400*/  FMUL.FTZ R124, R38.reuse, R121.reuse ;  /* 0x00000079267c7220 */ /* 0x0c0fe20000410000 */
[----:B------:R-:W-:Y:S01]  /*4410*/  PRMT R123, R125, 0x5410, R123 ;  /* 0x000054107d7b7816 */ /* 0x000fe2000000007b */
[-C--:B------:R-:W-:Y:S01]  /*4420*/  FMUL.FTZ R38, R38, R116.reuse ;  /* 0x0000007426267220 */ /* 0x080fe20000410000 */
[----:B------:R-:W-:Y:S01]  /*4430*/  PRMT R118, R105, 0x5432, R118 ;  /* 0x0000543269767816 */ /* 0x000fe20000000076 */
[----:B------:R-:W-:Y:S01]  /*4440*/  FFMA.FTZ R124, R33, R116, -R124 ;  /* 0x00000074217c7223 */ /* 0x000fe2000001087c */
[----:B------:R-:W-:Y:S01]  /*4450*/  LOP3.LUT R39, R49, 0xffff0000, RZ, 0xc0, !PT ;  /* 0xffff000031277812 */ /* 0x000fe200078ec0ff */
[----:B------:R-:W-:Y:S01]  /*4460*/  IMAD.U32 R49, R51, 0x10000, RZ ;  /* 0x0001000033317824 */ /* 0x000fe200078e00ff */
[----:B------:R-:W-:Y:S01]  /*4470*/  SHF.L.U32 R116, R123, 0x10, RZ ;  /* 0x000000107b747819 */ /* 0x000fe200000006ff */
[----:B------:R-:W-:Y:S01]  /*4480*/  FFMA.FTZ R121, R33, R121, R38 ;  /* 0x0000007921797223 */ /* 0x000fe20000010026 */
[----:B------:R-:W-:Y:S01]  /*4490*/  LOP3.LUT R120, R120, 0xffff0000, RZ, 0xc0, !PT ;  /* 0xffff000078787812 */ /* 0x000fe200078ec0ff */
[C---:B------:R-:W-:Y:S01]  /*44a0*/  IMAD.U32 R38, R118.reuse, 0x10000, RZ ;  /* 0x0001000076267824 */ /* 0x040fe200078e00ff */
[----:B------:R-:W-:Y:S01]  /*44b0*/  LOP3.LUT R115, R115, 0xffff0000, RZ, 0xc0, !PT ;  /* 0xffff000073737812 */ /* 0x000fe200078ec0ff */
[----:B------:R-:W-:Y:S01]  /*44c0*/  FMUL.FTZ R126, R49, R116 ;  /* 0x00000074317e7220 */ /* 0x000fe20000410000 */
[----:B------:R-:W-:Y:S01]  /*44d0*/  LOP3.LUT R34, R13, 0xffff0000, RZ, 0xc0, !PT ;  /* 0xffff00000d227812 */ /* 0x000fe200078ec0ff */
[----:B------:R-:W-:Y:S01]  /*44e0*/  FMUL.FTZ R125, R39, R120 ;  /* 0x00000078277d7220 */ /* 0x000fe20000410000 */
[----:B------:R-:W-:Y:S01]  /*44f0*/  LOP3.LUT R51, R51, 0xffff0000, RZ, 0xc0, !PT ;  /* 0xffff000033337812 */ /* 0x000fe200078ec0ff */
[-C--:B------:R-:W-:Y:S01]  /*4500*/  FMUL.FTZ R49, R49, R38.reuse ;  /* 0x0000002631317220 */ /* 0x080fe20000410000 */
[----:B------:R-:W-:Y:S01]  /*4510*/  LOP3.LUT R123, R123, 0xffff0000, RZ, 0xc0, !PT ;  /* 0xffff00007b7b7812 */ /* 0x000fe200078ec0ff */
[-C--:B------:R-:W-:Y:S01]  /*4520*/  FMUL.FTZ R39, R39, R115.reuse ;  /* 0x0000007327277220 */ /* 0x080fe20000410000 */
[----:B------:R-:W-:Y:S01]  /*4530*/  PRMT R114, R107, 0x5432, R114 ;  /* 0x000054326b727816 */ /* 0x000fe20000000072 */
[C---:B------:R-:W-:Y:S01]  /*4540*/  FFMA.FTZ R126, R35.reuse, R38, -R126 ;  /* 0x00000026237e7223 */ /* 0x040fe2000001087e */
[----:B------:R-:W-:Y:S01]  /*4550*/  LOP3.LUT R118, R118, 0xffff0000, RZ, 0xc0, !PT ;  /* 0xffff000076767812 */ /* 0x000fe200078ec0ff */
[----:B------:R-:W-:Y:S01]  /*4560*/  FFMA.FTZ R49, R35, R116, R49 ;  /* 0x0000007423317223 */ /* 0x000fe20000010031 */
[----:B------:R-:W-:Y:S01]  /*4570*/  LOP3.LUT R36, R15, 0xffff0000, RZ, 0xc0, !PT ;  /* 0xffff00000f247812 */ /* 0x000fe200078ec0ff */
[C---:B------:R-:W-:Y:S01]  /*4580*/  FFMA.FTZ R125, R34.reuse, R115, -R125 ;  /* 0x00000073227d7223 */ /* 0x040fe2000001087d */
[----:B------:R-:W-:Y:S01]  /*4590*/  FFMA.FTZ R120, R34, R120, R39 ;  /* 0x0000007822787223 */ /* 0x000fe20000010027 */
[----:B------:R-:W-:Y:S01]  /*45a0*/  FMUL.FTZ R35, R51, R123 ;  /* 0x0000007b33237220 */ /* 0x000fe20000410000 */
[----:B------:R-:W-:-:S02]  /*45b0*/  IMAD.U32 R34, R119, 0x10000, RZ ;  /* 0x0001000077227824 */ /* 0x000fc400078e00ff */
[-C--:B------:R-:W-:Y:S01]  /*45c0*/  FMUL.FTZ R39, R51, R118.reuse ;  /* 0x0000007633277220 */ /* 0x080fe20000410000 */
[----:B------:R-:W-:Y:S01]  /*45d0*/  IMAD.U32 R33, R114, 0x10000, RZ ;  /* 0x0001000072217824 */ /* 0x000fe200078e00ff */
[----:B------:R-:W-:Y:S01]  /*45e0*/  LOP3.LUT R48, R48, 0xffff0000, RZ, 0xc0, !PT ;  /* 0xffff000030307812 */ /* 0x000fe200078ec0ff */
[----:B------:R-:W-:Y:S01]  /*45f0*/  FFMA.FTZ R51, R36, R118, -R35 ;  /* 0x0000007624337223 */ /* 0x000fe20000010823 */
[----:B------:R-:W-:Y:S01]  /*4600*/  LOP3.LUT R119, R119, 0xffff0000, RZ, 0xc0, !PT ;  /* 0xffff000077777812 */ /* 0x000fe200078ec0ff */
[C---:B------:R-:W-:Y:S01]  /*4610*/  FMUL.FTZ R35, R37.reuse, R34 ;  /* 0x0000002225237220 */ /* 0x040fe20000410000 */
[----:B------:R-:W-:Y:S01]  /*4620*/  LOP3.LUT R114, R114, 0xffff0000, RZ, 0xc0, !PT ;  /* 0xffff000072727812 */ /* 0x000fe200078ec0ff */
[----:B------:R-:W-:Y:S01]  /*4630*/  IMAD.U32 R32, R12, 0x10000, RZ ;  /* 0x000100000c207824 */ /* 0x000fe200078e00ff */
[----:B------:R-:W-:Y:S01]  /*4640*/  PRMT R122, R108, 0x5432, R122 ;  /* 0x000054326c7a7816 */ /* 0x000fe2000000007a */
[----:B------:R-:W-:Y:S01]  /*4650*/  FMUL.FTZ R37, R37, R33 ;  /* 0x0000002125257220 */ /* 0x000fe20000410000 */
[----:B------:R-:W-:Y:S01]  /*4660*/  LOP3.LUT R13, R12, 0xffff0000, RZ, 0xc0, !PT ;  /* 0xffff00000c0d7812 */ /* 0x000fe200078ec0ff */
[----:B------:R-:W-:Y:S01]  /*4670*/  FFMA.FTZ R116, R36, R123, R39 ;  /* 0x0000007b24747223 */ /* 0x000fe20000010027 */
[----:B------:R-:W-:Y:S01]  /*4680*/  FMUL.FTZ R38, R48, R119 ;  /* 0x0000007730267220 */ /* 0x000fe20000410000 */
[----:B------:R-:W-:-:S02]  /*4690*/  IMAD.U32 R15, R50, 0x10000, RZ ;  /* 0x00010000320f7824 */ /* 0x000fc400078e00ff */
[C---:B------:R-:W-:Y:S01]  /*46a0*/  FFMA.FTZ R36, R32.reuse, R33, -R35 ;  /* 0x0000002120247223 */ /* 0x040fe20000010823 */
[----:B------:R-:W-:Y:S01]  /*46b0*/  FFMA.FTZ R37, R32, R34, R37 ;  /* 0x0000002220257223 */ /* 0x000fe20000010025 */
[-C--:B------:R-:W-:Y:S01]  /*46c0*/  FMUL.FTZ R48, R48, R114.reuse ;  /* 0x0000007230307220 */ /* 0x080fe20000410000 */
[----:B------:R-:W-:Y:S01]  /*46d0*/  LOP3.LUT R50, R50, 0xffff0000, RZ, 0xc0, !PT ;  /* 0xffff000032327812 */ /* 0x000fe200078ec0ff */
[C---:B------:R-:W-:Y:S01]  /*46e0*/  IMAD.U32 R33, R122.reuse, 0x10000, RZ ;  /* 0x000100007a217824 */ /* 0x040fe200078e00ff */
[----:B------:R-:W-:Y:S01]  /*46f0*/  LOP3.LUT R35, R122, 0xffff0000, RZ, 0xc0, !PT ;  /* 0xffff00007a237812 */ /* 0x000fe200078ec0ff */
[C---:B------:R-:W-:Y:S01]  /*4700*/  IMAD.U32 R32, R117.reuse, 0x10000, RZ ;  /* 0x0001000075207824 */ /* 0x040fe200078e00ff */
[----:B------:R-:W-:Y:S01]  /*4710*/  LOP3.LUT R117, R117, 0xffff0000, RZ, 0xc0, !PT ;  /* 0xffff000075757812 */ /* 0x000fe200078ec0ff */
[C---:B------:R-:W-:Y:S02]  /*4720*/  IMAD.U32 R12, R14.reuse, 0x10000, RZ ;  /* 0x000100000e0c7824 */ /* 0x040fe400078e00ff */
        /* <DEDUP_REMOVED lines=21> */
[----:B------:R-:W-:-:S07]  /*4880*/  F2FP.BF16.F32.PACK_AB R50, R35, R34 ;  /* 0x000000222332723e */ /* 0x000fce00000010ff */
.L_x_9722:
[----:B------:R-:W-:Y:S05]  /*4890*/  BSYNC B2 ;  /* 0x0000000000027941 */ /* 0x000fea0003800000 */
.L_x_9721:
[----:B------:R-:W-:Y:S01]  /*48a0*/  ISETP.GE.AND P4, PT, R11, R104, PT ;  /* 0x000000680b00720c */ /* 0x000fe20003f86270 */
[----:B--2---:R4:W-:-:S12]  /*48b0*/  ST.E.128 desc[UR40][R92.64], R12 ;  /* 0x0000000c5c007985 */ /* 0x0049d8000c101d28 */
[----:B------:R-:W-:-:S05]  /*48c0*/  @!P4 IMAD.WIDE R94, R11, 0x2, R94 ;  /* 0x000000020b5ec825 */ /* 0x000fca00078e025e */
[----:B---3--:R4:W-:Y:S02]  /*48d0*/  @!P4 ST.E.128 desc[UR40][R94.64], R48 ;  /* 0x000000305e00c985 */ /* 0x0089e4000c101d28 */
.L_x_9720:
[----:B------:R-:W-:Y:S05]  /*48e0*/  BSYNC B1 ;  /* 0x0000000000017941 */ /* 0x000fea0003800000 */
.L_x_9719:
[----:B------:R-:W-:-:S03]  /*48f0*/  UMOV UR4, 0xffffffff ;  /* 0xffffffff00047882 */ /* 0x000fc60000000000 */
[----:B------:R-:W-:Y:S05]  /*4900*/  BRA.DIV UR4, `(.L_x_9723) ;  /* 0x0000013204387947 */ /* 0x000fea000b800000 */
[----:B------:R1:W1:Y:S04]  /*4910*/  SHFL.IDX PT, R38, R103, 0x1, 0x1c1f ;  /* 0x003c1f0067267f89 */ /* 0x00026800000e0000 */
[----:B0-----:R-:W0:Y:S02]  /*4920*/  SHFL.IDX PT, R102, R102, 0x1, 0x1c1f ;  /* 0x003c1f0066667f89 */ /* 0x001e2400000e0000 */
.L_x_9960:
[----:B------:R-:W-:-:S05]  /*4930*/  VIADD R11, R200, 0x40 ;  /* 0x00000040c80b7836 */ /* 0x000fca0000000000 */
[----:B------:R-:W-:-:S13]  /*4940*/  ISETP.GE.OR P4, PT, R11, R100, P1 ;  /* 0x000000640b00720c */ /* 0x000fda0000f86670 */
[----:B------:R-:W-:Y:S05]  /*4950*/  @P4 BRA `(.L_x_9708) ;  /* 0x0000000800f04947 */ /* 0x000fea0003800000 */
[----:B----4-:R-:W4:Y:S01]  /*4960*/  LDL R13, [R1+0xc] ;  /* 0x00000c00010d7983 */ /* 0x010f220000100800 */
[----:B------:R-:W-:Y:S01]  /*4970*/  SEL R106, R65, R106, !P0 ;  /* 0x0000006a416a7207 */ /* 0x000fe20004000000 */
[----:B------:R-:W-:Y:S01]  /*4980*/  BSSY B1, `(.L_x_9724) ;  /* 0x000006d000017945 */ /* 0x000fe20003800000 */
[----:B------:R-:W-:Y:S02]  /*4990*/  SHF.R.U32.HI R14, RZ, 0x3, R229 ;  /* 0x00000003ff0e7819 */ /* 0x000fe400000116e5 */
[----:B------:R-:W-:Y:S02]  /*49a0*/  SHF.R.S32.HI R11, RZ, 0x1f, R106 ;  /* 0x0000001fff0b7819 */ /* 0x000fe4000001146a */
[----:B0-----:R-:W-:Y:S02]  /*49b0*/  LEA R36, P4, R77, R102, 0x1 ;  /* 0x000000664d247211 */ /* 0x001fe400078808ff */
[----:B------:R-:W-:Y:S02]  /*49c0*/  LEA.HI R11, R11, R106, RZ, 0x4 ;  /* 0x0000006a0b0b7211 */ /* 0x000fe400078f20ff */
[----:B-1----:R-:W-:-:S02]  /*49d0*/  LEA.HI.X R37, R77, R38, R79, 0x1, P4 ;  /* 0x000000264d257211 */ /* 0x002fc400020f0c4f */
[----:B------:R-:W-:-:S05]  /*49e0*/  LEA.HI.SX32 R11, R11, R76, 0x1c ;  /* 0x0000004c0b0b7211 */ /* 0x000fca00078fe2ff */
[----:B------:R-:W-:-:S05]  /*49f0*/  IMAD.SHL.U32 R11, R11, 0x8, RZ ;  /* 0x000000080b0b7824 */ /* 0x000fca00078e00ff */
[----:B------:R-:W-:-:S04]  /*4a00*/  LOP3.LUT R12, R229, 0x38, R11, 0xf8, !PT ;  /* 0x00000038e50c7812 */ /* 0x000fc800078ef80b */
[----:B------:R-:W-:-:S05]  /*4a10*/  LOP3.LUT R12, R12, R14, RZ, 0x3c, !PT ;  /* 0x0000000e0c0c7212 */ /* 0x000fca00078e3cff */
[----:B----4-:R-:W-:Y:S02]  /*4a20*/  IMAD.IADD R13, R13, 0x1, R12 ;  /* 0x000000010d0d7824 */ /* 0x010fe400078e020c */
[C---:B------:R-:W-:Y:S02]  /*4a30*/  IMAD R12, R18.reuse, 0x1800, R81 ;  /* 0x00001800120c7824 */ /* 0x040fe400078e0251 */
[----:B------:R-:W-:Y:S02]  /*4a40*/  IMAD R14, R18, 0x1800, R13 ;  /* 0x00001800120e7824 */ /* 0x000fe400078e020d */
[--C-:B------:R-:W-:Y:S02]  /*4a50*/  IMAD R12, R12, 0x2, R19.reuse ;  /* 0x000000020c0c7824 */ /* 0x100fe400078e0213 */
[----:B------:R-:W-:-:S04]  /*4a60*/  IMAD R32, R14, 0x2, R19 ;  /* 0x000000020e207824 */ /* 0x000fc800078e0213 */
[----:B------:R-:W0:Y:S04]  /*4a70*/  LDS.128 R12, [R12+0x1c400] ;  /* 0x01c400000c0c7984 */ /* 0x000e280000000c00 */
[----:B------:R-:W1:Y:S01]  /*4a80*/  LDS.128 R32, [R32+0x1c400] ;  /* 0x01c4000020207984 */ /* 0x000e620000000c00 */
[----:B------:R-:W-:Y:S05]  /*4a90*/  @P2 BRA `(.L_x_9725) ;  /* 0x00000004006c2947 */ /* 0x000fea0003800000 */
[----:B------:R-:W-:Y:S01]  /*4aa0*/  SHF.R.U32.HI R106, RZ, 0x10, R41 ;  /* 0x00000010ff6a7819 */ /* 0x000fe20000011629 */
[----:B0-----:R-:W-:Y:S01]  /*4ab0*/  IMAD.U32 R39, R13, 0x10000, RZ ;  /* 0x000100000d277824 */ /* 0x001fe200078e00ff */
[----:B------:R-:W-:Y:S02]  /*4ac0*/  SHF.R.U32.HI R48, RZ, 0x10, R45 ;  /* 0x00000010ff307819 */ /* 0x000fe4000001162d */
[--C-:B------:R-:W-:Y:S02]  /*4ad0*/  SHF.R.U64 R50, R42, 0x10, R43.reuse ;  /* 0x000000102a327819 */ /* 0x100fe4000000122b */
[----:B------:R-:W-:Y:S02]  /*4ae0*/  PRMT R109, R109, 0x5410, R106 ;  /* 0x000054106d6d7816 */ /* 0x000fe4000000006a */
[----:B------:R-:W-:Y:S02]  /*4af0*/  PRMT R113, R113, 0x5410, R48 ;  /* 0x0000541071717816 */ /* 0x000fe40000000030 */
[----:B------:R-:W-:Y:S01]  /*4b00*/  SHF.R.U32.HI R92, RZ, 0x10, R43 ;  /* 0x00000010ff5c7819 */ /* 0x000fe2000001162b */
[----:B-1----:R-:W-:Y:S01]  /*4b10*/  IMAD.U32 R43, R33, 0x10000, RZ ;  /* 0x00010000212b7824 */ /* 0x002fe200078e00ff */
[----:B---3--:R-:W-:Y:S01]  /*4b20*/  SHF.R.U32.HI R94, RZ, 0x10, R47 ;  /* 0x00000010ff5e7819 */ /* 0x008fe2000001162f */
[----:B------:R-:W-:Y:S01]  /*4b30*/  IMAD.U32 R48, R109, 0x10000, RZ ;  /* 0x000100006d307824 */ /* 0x000fe200078e00ff */
[----:B------:R-:W-:Y:S01]  /*4b40*/  PRMT R105, R105, 0x5410, R50 ;  /* 0x0000541069697816 */ /* 0x000fe20000000032 */
[----:B------:R-:W-:Y:S01]  /*4b50*/  IMAD.U32 R50, R113, 0x10000, RZ ;  /* 0x0001000071327824 */ /* 0x000fe200078e00ff */
[----:B------:R-:W-:-:S02]  /*4b60*/  PRMT R107, R107, 0x5410, R92 ;  /* 0x000054106b6b7816 */ /* 0x000fc4000000005c */
[----:B------:R-:W-:Y:S01]  /*4b70*/  PRMT R111, R111, 0x5410, R94 ;  /* 0x000054106f6f7816 */ /* 0x000fe2000000005e */
[C---:B------:R-:W-:Y:S01]  /*4b80*/  FMUL.FTZ R92, R43.reuse, R50 ;  /* 0x000000322b5c7220 */ /* 0x040fe20000410000 */
[-C--:B------:R-:W-:Y:S01]  /*4b90*/  FMUL.FTZ R94, R43, R48.reuse ;  /* 0x000000302b5e7220 */ /* 0x080fe20000410000 */
[----:B------:R-:W-:Y:S01]  /*4ba0*/  SHF.R.U64 R51, R44, 0x10, R45 ;  /* 0x000000102c337819 */ /* 0x000fe2000000122d */
[----:B------:R-:W-:Y:S01]  /*4bb0*/  IMAD.U32 R45, R35, 0x10000, RZ ;  /* 0x00010000232d7824 */ /* 0x000fe200078e00ff */
[----:B------:R-:W-:Y:S01]  /*4bc0*/  SHF.R.U64 R49, R46, 0x10, R47 ;  /* 0x000000102e317819 */ /* 0x000fe2000000122f */
[----:B------:R-:W-:Y:S01]  /*4bd0*/  FFMA.FTZ R92, R39, R48, -R92 ;  /* 0x00000030275c7223 */ /* 0x000fe2000001085c */
[----:B------:R-:W-:Y:S01]  /*4be0*/  LOP3.LUT R44, R33, 0xffff0000, RZ, 0xc0, !PT ;  /* 0xffff0000212c7812 */ /* 0x000fe200078ec0ff */
[----:B------:R-:W-:Y:S01]  /*4bf0*/  FFMA.FTZ R94, R39, R50, R94 ;  /* 0x00000032275e7223 */ /* 0x000fe2000001005e */
[----:B------:R-:W-:Y:S01]  /*4c00*/  LOP3.LUT R113, R113, 0xffff0000, RZ, 0xc0, !PT ;  /* 0xffff000071717812 */ /* 0x000fe200078ec0ff */
[----:B------:R-:W-:Y:S01]  /*4c10*/  IMAD.U32 R39, R107, 0x10000, RZ ;  /* 0x000100006b277824 */ /* 0x000fe200078e00ff */
[----:B------:R-:W-:Y:S01]  /*4c20*/  LOP3.LUT R109, R109, 0xffff0000, RZ, 0xc0, !PT ;  /* 0xffff00006d6d7812 */ /* 0x000fe200078ec0ff */
[----:B------:R-:W-:Y:S01]  /*4c30*/  IMAD.U32 R43, R111, 0x10000, RZ ;  /* 0x000100006f2b7824 */ /* 0x000fe200078e00ff */
[----:B------:R-:W-:Y:S01]  /*4c40*/  SHF.R.U64 R93, R40, 0x10, R41 ;  /* 0x00000010285d7819 */ /* 0x000fe20000001229 */
[----:B------:R-:W-:Y:S01]  /*4c50*/  IMAD.U32 R41, R32, 0x10000, RZ ;  /* 0x0001000020297824 */ /* 0x000fe200078e00ff */
[----:B------:R-:W-:Y:S01]  /*4c60*/  PRMT R110, R110, 0x5410, R49 ;  /* 0x000054106e6e7816 */ /* 0x000fe20000000031 */
[C---:B------:R-:W-:Y:S01]  /*4c70*/  FMUL.FTZ R47, R44.reuse, R113 ;  /* 0x000000712c2f7220 */ /* 0x040fe20000410000 */
[----:B------:R-:W-:Y:S01]  /*4c80*/  LOP3.LUT R40, R13, 0xffff0000, RZ, 0xc0, !PT ;  /* 0xffff00000d287812 */ /* 0x000fe200078ec0ff */
[----:B------:R-:W-:Y:S01]  /*4c90*/  FMUL.FTZ R49, R44, R109 ;  /* 0x0000006d2c317220 */ /* 0x000fe20000410000 */
[----:B------:R-:W-:Y:S01]  /*4ca0*/  LOP3.LUT R42, R32, 0xffff0000, RZ, 0xc0, !PT ;  /* 0xffff0000202a7812 */ /* 0x000fe200078ec0ff */
[----:B------:R-:W-:Y:S01]  /*4cb0*/  IMAD.U32 R32, R15, 0x10000, RZ ;  /* 0x000100000f207824 */ /* 0x000fe200078e00ff */
[----:B------:R-:W-:Y:S01]  /*4cc0*/  LOP3.LUT R46, R35, 0xffff0000, RZ, 0xc0, !PT ;  /* 0xffff0000232e7812 */ /* 0x000fe200078ec0ff */
[----:B------:R-:W-:Y:S01]  /*4cd0*/  FMUL.FTZ R44, R45, R39 ;  /* 0x000000272d2c7220 */ /* 0x000fe20000410000 */
[----:B------:R-:W-:Y:S01]  /*4ce0*/  LOP3.LUT R111, R111, 0xffff0000, RZ, 0xc0, !PT ;  /* 0xffff00006f6f7812 */ /* 0x000fe200078ec0ff */
[----:B------:R-:W-:Y:S01]  /*4cf0*/  FFMA.FTZ R47, R40, R109, -R47 ;  /* 0x0000006d282f7223 */ /* 0x000fe2000001082f */
[----:B------:R-:W-:Y:S01]  /*4d00*/  PRMT R112, R112, 0x5410, R51 ;  /* 0x0000541070707816 */ /* 0x000fe20000000033 */
[----:B------:R-:W-:Y:S01]  /*4d10*/  FMUL.FTZ R51, R45, R43 ;  /* 0x0000002b2d337220 */ /* 0x000fe20000410000 */
[----:B------:R-:W-:Y:S01]  /*4d20*/  PRMT R108, R108, 0x5410, R93 ;  /* 0x000054106c6c7816 */ /* 0x000fe2000000005d */
[----:B------:R-:W-:Y:S01]  /*4d30*/  FFMA.FTZ R49, R40, R113, R49 ;  /* 0x0000007128317223 */ /* 0x000fe20000010031 */
[----:B------:R-:W-:Y:S01]  /*4d40*/  LOP3.LUT R107, R107, 0xffff0000, RZ, 0xc0, !PT ;  /* 0xffff00006b6b7812 */ /* 0x000fe200078ec0ff */
[----:B------:R-:W-:Y:S01]  /*4d50*/  FFMA.FTZ R48, R32, R43, R44 ;  /* 0x0000002b20307223 */ /* 0x000fe2000001002c */
[----:B------:R-:W-:Y:S01]  /*4d60*/  LOP3.LUT R33, R15, 0xffff0000, RZ, 0xc0, !PT ;  /* 0xffff00000f217812 */ /* 0x000fe200078ec0ff */
[----:B------:R-:W-:Y:S01]  /*4d70*/  FMUL.FTZ R44, R46, R111 ;  /* 0x0000006f2e2c7220 */ /* 0x000fe20000410000 */
[----:B------:R-:W-:Y:S01]  /*4d80*/  SHF.L.U32 R40, R112, 0x10, RZ ;  /* 0x0000001070287819 */ /* 0x000fe200000006ff */
[----:B------:R-:W-:Y:S01]  /*4d90*/  FFMA.FTZ R51, R32, R39, -R51 ;  /* 0x0000002720337223 */ /* 0x000fe20000010833 */
[----:B------:R-:W-:-:S02]  /*4da0*/  IMAD.U32 R32, R108, 0x10000, RZ ;  /* 0x000100006c207824 */ /* 0x000fc400078e00ff */
[-C--:B------:R-:W-:Y:S01]  /*4db0*/  FMUL.FTZ R50, R46, R107.reuse ;  /* 0x0000006b2e327220 */ /* 0x080fe20000410000 */
[----:B------:R-:W-:Y:S01]  /*4dc0*/  FFMA.FTZ R46, R33, R107, -R44 ;  /* 0x0000006b212e7223 */ /* 0x000fe2000001082c */
[C---:B------:R-:W-:Y:S01]  /*4dd0*/  FMUL.FTZ R44, R41.reuse, R40 ;  /* 0x00000028292c7220 */ /* 0x040fe20000410000 */
[----:B------:R-:W-:Y:S01]  /*4de0*/  IMAD.U32 R13, R12, 0x10000, RZ ;  /* 0x000100000c0d7824 */ /* 0x000fe200078e00ff */
[----:B------:R-:W-:Y:S01]  /*4df0*/  LOP3.LUT R43, R112, 0xffff0000, RZ, 0xc0, !PT ;  /* 0xffff0000702b7812 */ /* 0x000fe200078ec0ff */
[-C--:B------:R-:W-:Y:S01]  /*4e00*/  FMUL.FTZ R41, R41, R32.reuse ;  /* 0x0000002029297220 */ /* 0x080fe20000410000 */
[----:B------:R-:W-:Y:S01]  /*4e10*/  LOP3.LUT R12, R12, 0xffff0000, RZ, 0xc0, !PT ;  /* 0xffff00000c0c7812 */ /* 0x000fe200078ec0ff */
[----:B------:R-:W-:Y:S01]  /*4e20*/  IMAD.U32 R35, R34, 0x10000, RZ ;  /* 0x0001000022237824 */ /* 0x000fe200078e00ff */
[----:B------:R-:W-:Y:S01]  /*4e30*/  LOP3.LUT R39, R108, 0xffff0000, RZ, 0xc0, !PT ;  /* 0xffff00006c277812 */ /* 0x000fe200078ec0ff */
        /* <DEDUP_REMOVED lines=9> */
[----:B------:R-:W-:-:S02]  /*4ed0*/  IMAD.U32 R15, R14, 0x10000, RZ ;  /* 0x000100000e0f7824 */ /* 0x000fc400078e00ff */
        /* <DEDUP_REMOVED lines=10> */
[C---:B------:R-:W-:Y:S01]  /*4f80*/  FFMA.FTZ R34, R14.reuse, R13, R34 ;  /* 0x0000000d0e227223 */ /* 0x040fe20000010022 */
[----:B------:R-:W-:Y:S01]  /*4f90*/  FFMA.FTZ R39, R14, R105, -R39 ;  /* 0x000000690e277223 */ /* 0x000fe20000010827 */
        /* <DEDUP_REMOVED lines=11> */
.L_x_9725:
[----:B------:R-:W-:Y:S05]  /*5050*/  BSYNC B1 ;  /* 0x0000000000017941 */ /* 0x000fea0003800000 */
.L_x_9724:
[----:B------:R-:W-:Y:S01]  /*5060*/  ISETP.GE.AND P2, PT, R11, R104, PT ;  /* 0x000000680b00720c */ /* 0x000fe20003f46270 */
[----:B0-----:R0:W-:Y:S02]  /*5070*/  ST.E.128 desc[UR40][R36.64], R12 ;  /* 0x0000000c24007985 */ /* 0x0011e4000c101d28 */
[----:B0-----:R-:W-:Y:S02]  /*5080*/  IMAD.MOV.U32 R12, RZ, RZ, R102 ;  /* 0x000000ffff0c7224 */ /* 0x001fe400078e0066 */
[----:B------:R-:W-:-:S08]  /*5090*/  IMAD.MOV.U32 R13, RZ, RZ, R38 ;  /* 0x000000ffff0d7224 */ /* 0x000fd000078e0026 */
[----:B------:R-:W-:Y:S05]  /*50a0*/  @P2 BRA `(.L_x_9708) ;  /* 0x00000004001c2947 */ /* 0x000fea0003800000 */
[----:B------:R-:W-:-:S05]  /*50b0*/  IMAD.WIDE R12, R11, 0x2, R12 ;  /* 0x000000020b0c7825 */ /* 0x000fca00078e020c */
[----:B-1----:R0:W-:Y:S01]  /*50c0*/  ST.E.128 desc[UR40][R12.64], R32 ;  /* 0x000000200c007985 */ /* 0x0021e2000c101d28 */
[----:B------:R-:W-:Y:S05]  /*50d0*/  BRA `(.L_x_9708) ;  /* 0x0000000400107947 */ /* 0x000fea0003800000 */
.L_x_9689:
[----:B------:R-:W-:-:S13]  /*50e0*/  ISETP.NE.AND P3, PT, R205, 0x3, PT ;  /* 0x00000003cd00780c */ /* 0x000fda0003f65270 */
[----:B------:R-:W-:Y:S05]  /*50f0*/  @!P3 BRA `(.L_x_9726) ;  /* 0x000000000004b947 */ /* 0x000fea0003800000 */
[----:B------:R-:W-:Y:S01]  /*5100*/  BPT.TRAP 0x1 ;  /* 0x000000040000795c */ /* 0x000fe20000300000 */
.L_x_9726:
[----:B------:R-:W-:Y:S01]  /*5110*/  IMAD R89, R18, 0x8, R19 ;  /* 0x0000000812597824 */ /* 0x000fe200078e0213 */
[----:B------:R-:W-:Y:S01]  /*5120*/  SHF.L.U32 R101, R203, 0x1f, RZ ;  /* 0x0000001fcb657819 */ /* 0x000fe200000006ff */
[----:B------:R-:W-:Y:S01]  /*5130*/  BSSY B1, `(.L_x_9727) ;  /* 0x0000004000017945 */ /* 0x000fe20003800000 */
[----:B------:R-:W-:Y:S02]  /*5140*/  SHF.R.S32.HI R98, RZ, 0x1f, R97 ;  /* 0x0000001fff627819 */ /* 0x000fe40000011461 */
[----:B------:R-:W0:Y:S02]  /*5150*/  SYNCS.PHASECHK.TRANS64.TRYWAIT P2, [R89+URZ+0x22890], R101 ;  /* 0x02289065590075a7 */ /* 0x000e24000804017f */
[----:B0-----:R-:W-:Y:S05]  /*5160*/  @!P2 BRA `(.L_x_9728) ;  /* 0x00000128006ca947 */ /* 0x001fea0003800000 */
.L_x_9961:
[----:B------:R-:W-:Y:S05]  /*5170*/  BSYNC B1 ;  /* 0x0000000000017941 */ /* 0x000fea0003800000 */
.L_x_9727:
        /* <DEDUP_REMOVED lines=20> */
[----:B------:R-:W-:Y:S01]  /*52c0*/  IMAD.IADD R38, R100, 0x1, -R200 ;  /* 0x0000000164267824 */ /* 0x000fe200078e0ac8 */
[----:B------:R-:W-:Y:S02]  /*52d0*/  UMOV UR4, 0xffffffff ;  /* 0xffffffff00047882 */ /* 0x000fe40000000000 */
[----:B------:R-:W-:Y:S02]  /*52e0*/  LEA.HI.X R37, R12, UR5, R11, 0x1, P2 ;  /* 0x000000050c257c11 */ /* 0x000fe400090f0c0b */
[----:B------:R-:W-:Y:S01]  /*52f0*/  ISETP.GE.AND P2, PT, R38, 0x1, PT ;  /* 0x000000012600780c */ /* 0x000fe20003f46270 */
[----:B------:R-:W-:-:S12]  /*5300*/  BRA.DIV UR4, `(.L_x_9729) ;  /* 0x0000012a04187947 */ /* 0x000fd8000b800000 */
[----:B------:R1:W2:Y:S04]  /*5310*/  SHFL.IDX PT, R33, R37, RZ, 0x1c1f ;  /* 0x001c1fff25217589 */ /* 0x0002a800000e0000 */
[----:B------:R1:W3:Y:S02]  /*5320*/  SHFL.IDX PT, R14, R36, RZ, 0x1c1f ;  /* 0x001c1fff240e7589 */ /* 0x0002e400000e0000 */
.L_x_9965:
[----:B------:R-:W-:Y:S04]  /*5330*/  BSSY B1, `(.L_x_9730) ;  /* 0x000000d000017945 */ /* 0x000fe80003800000 */
[----:B------:R-:W-:Y:S05]  /*5340*/  @!P2 BRA `(.L_x_9731) ;  /* 0x00000000002ca947 */ /* 0x000fea0003800000 */
[----:B------:R-:W-:Y:S02]  /*5350*/  ULDC UR4, c[0x0][0x2f4] ;  /* 0x0000bd0000047ab9 */ /* 0x000fe40000000800 */
[----:B------:R-:W-:-:S13]  /*5360*/  ISETP.GE.AND P2, PT, R16, UR4, PT ;  /* 0x0000000410007c0c */ /* 0x000fda000bf46270 */
[----:B---3--:R-:W-:-:S04]  /*5370*/  @!P2 LEA R34, P4, R16, R14, 0x1 ;  /* 0x0000000e1022a211 */ /* 0x008fc800078808ff */
[----:B--2---:R-:W-:Y:S02]  /*5380*/  @!P2 LEA.HI.X R35, R16, R33, R17, 0x1, P4 ;  /* 0x000000211023a211 */ /* 0x004fe400020f0c11 */
[----:B------:R-:W-:-:S13]  /*5390*/  ISETP.GE.AND P4, PT, R2, UR4, PT ;  /* 0x0000000402007c0c */ /* 0x000fda000bf86270 */
[C---:B------:R-:W-:Y:S02]  /*53a0*/  @!P4 LEA R32, P5, R2.reuse, R14, 0x1 ;  /* 0x0000000e0220c211 */ /* 0x040fe400078a08ff */
[----:B------:R-:W2:Y:S02]  /*53b0*/  @!P2 LDS.128 R12, [R94] ;  /* 0x000000005e0ca984 */ /* 0x000ea40000000c00 */
[----:B------:R-:W-:Y:S02]  /*53c0*/  @!P4 LEA.HI.X R33, R2, R33, R201, 0x1, P5 ;  /* 0x000000210221c211 */ /* 0x000fe400028f0cc9 */
[----:B--2---:R-:W-:Y:S04]  /*53d0*/  @!P2 ST.E.128 desc[UR40][R34.64], R12 ;  /* 0x0000000c2200a985 */ /* 0x004fe8000c101d28 */
[----:B------:R-:W2:Y:S04]  /*53e0*/  @!P4 LDS.128 R12, [R92] ;  /* 0x000000005c0cc984 */ /* 0x000ea80000000c00 */
[----:B--2---:R4:W-:Y:S02]  /*53f0*/  @!P4 ST.E.128 desc[UR40][R32.64], R12 ;  /* 0x0000000c2000c985 */ /* 0x0049e4000c101d28 */
.L_x_9731:
[----:B------:R-:W-:Y:S05]  /*5400*/  BSYNC B1 ;  /* 0x0000000000017941 */ /* 0x000fea0003800000 */
.L_x_9730:
[----:B------:R-:W-:-:S03]  /*5410*/  UMOV UR4, 0xffffffff ;  /* 0xffffffff00047882 */ /* 0x000fc60000000000 */
[----:B------:R-:W-:Y:S05]  /*5420*/  BRA.DIV UR4, `(.L_x_9732) ;  /* 0x0000012a04187947 */ /* 0x000fea000b800000 */
[----:B--2-4-:R2:W4:Y:S04]  /*5430*/  SHFL.IDX PT, R33, R37, 0x1, 0x1c1f ;  /* 0x003c1f0025217f89 */ /* 0x01452800000e0000 */
[----:B---3--:R2:W3:Y:S02]  /*5440*/  SHFL.IDX PT, R14, R36, 0x1, 0x1c1f ;  /* 0x003c1f00240e7f89 */ /* 0x0084e400000e0000 */
.L_x_9969:
[----:B------:R-:W-:-:S13]  /*5450*/  ISETP.GE.AND P2, PT, R38, 0x41, PT ;  /* 0x000000412600780c */ /* 0x000fda0003f46270 */
[----:B------:R-:W-:Y:S05]  /*5460*/  @!P2 BRA `(.L_x_9708) ;  /* 0x00000000002ca947 */ /* 0x000fea0003800000 */
[----:B------:R-:W-:Y:S02]  /*5470*/  ULDC UR4, c[0x0][0x2f4] ;  /* 0x0000bd0000047ab9 */ /* 0x000fe40000000800 */
[----:B------:R-:W-:-:S13]  /*5480*/  ISETP.GE.AND P2, PT, R16, UR4, PT ;  /* 0x0000000410007c0c */ /* 0x000fda000bf46270 */
[----:B---3--:R-:W-:-:S04]  /*5490*/  @!P2 LEA R34, P4, R16, R14, 0x1 ;  /* 0x0000000e1022a211 */ /* 0x008fc800078808ff */
[----:B----4-:R-:W-:Y:S02]  /*54a0*/  @!P2 LEA.HI.X R35, R16, R33, R17, 0x1, P4 ;  /* 0x000000211023a211 */ /* 0x010fe400020f0c11 */
[----:B------:R-:W-:-:S13]  /*54b0*/  ISETP.GE.AND P4, PT, R2, UR4, PT ;  /* 0x0000000402007c0c */ /* 0x000fda000bf86270 */
[C---:B------:R-:W-:Y:S02]  /*54c0*/  @!P4 LEA R32, P5, R2.reuse, R14, 0x1 ;  /* 0x0000000e0220c211 */ /* 0x040fe400078a08ff */
[----:B------:R-:W3:Y:S02]  /*54d0*/  @!P2 LDS.128 R12, [R94+0x2000] ;  /* 0x002000005e0ca984 */ /* 0x000ee40000000c00 */
[----:B------:R-:W-:Y:S02]  /*54e0*/  @!P4 LEA.HI.X R33, R2, R33, R201, 0x1, P5 ;  /* 0x000000210221c211 */ /* 0x000fe400028f0cc9 */
[----:B---3--:R-:W-:Y:S04]  /*54f0*/  @!P2 ST.E.128 desc[UR40][R34.64], R12 ;  /* 0x0000000c2200a985 */ /* 0x008fe8000c101d28 */
[----:B------:R-:W3:Y:S04]  /*5500*/  @!P4 LDS.128 R12, [R92+0x2000] ;  /* 0x002000005c0cc984 */ /* 0x000ee80000000c00 */
[----:B---3--:R3:W-:Y:S02]  /*5510*/  @!P4 ST.E.128 desc[UR40][R32.64], R12 ;  /* 0x0000000c2000c985 */ /* 0x0087e4000c101d28 */
.L_x_9708:
[----:B------:R-:W-:Y:S05]  /*5520*/  BSYNC B0 ;  /* 0x0000000000007941 */ /* 0x000fea0003800000 */
.L_x_9688:
[----:B------:R-:W5:Y:S01]  /*5530*/  S2R R11, SR_TID.X ;  /* 0x00000000000b7919 */ /* 0x000f620000002100 */
        /* <DEDUP_REMOVED lines=8> */
[----:B-----5:R-:W-:Y:S01]  /*55c0*/  LOP3.LUT R11, R11, 0x7f, RZ, 0xc0, !PT ;  /* 0x0000007f0b0b7812 */ /* 0x020fe200078ec0ff */
[----:B--2---:R2:W-:Y:S03]  /*55d0*/  BAR.SYNC.DEFER_BLOCKING R62, 0x80 ;  /* 0x0002003e0000751d */ /* 0x0045e60000010000 */
[----:B------:R-:W-:-:S13]  /*55e0*/  ISETP.NE.AND P2, PT, R11, RZ, PT ;  /* 0x000000ff0b00720c */ /* 0x000fda0003f45270 */
[----:B------:R-:W-:-:S05]  /*55f0*/  @!P2 VIADD R11, R89, 0x228a0 ;  /* 0x000228a0590ba836 */ /* 0x000fca0000000000 */
[----:B------:R-:W-:-:S04]  /*5600*/  @!P2 PRMT R11, RZ, 0x654, R11 ;  /* 0x00000654ff0ba816 */ /* 0x000fc8000000000b */
[----:B------:R2:W-:Y:S01]  /*5610*/  @!P2 SYNCS.ARRIVE.TRANS64.RED.A1T0 RZ, [R11+URZ], RZ ;  /* 0x000000ff0bffa9a7 */ /* 0x0005e2000810043f */
[----:B------:R-:W-:Y:S05]  /*5620*/  @!P3 BRA `(.L_x_9734) ;  /* 0x000000000004b947 */ /* 0x000fea0003800000 */
[----:B------:R-:W-:Y:S01]  /*5630*/  BPT.TRAP 0x1 ;  /* 0x000000040000795c */ /* 0x000fe20000300000 */
.L_x_9734:
[----:B------:R-:W-:Y:S05]  /*5640*/  BSYNC B0 ;  /* 0x0000000000007941 */ /* 0x000fea0003800000 */
.L_x_9733:
[----:B------:R-:W5:Y:S01]  /*5650*/  SYNCS.PHASECHK.TRANS64.TRYWAIT P3, [R89+URZ+0x228b0], R101 ;  /* 0x0228b065590075a7 */ /* 0x000f62000806017f */
[----:B------:R-:W-:Y:S04]  /*5660*/  BSSY B0, `(.L_x_9735) ;  /* 0x0000002000007945 */ /* 0x000fe80003800000 */
[----:B-----5:R-:W-:Y:S05]  /*5670*/  @!P3 BRA `(.L_x_9736) ;  /* 0x0000012400ccb947 */ /* 0x020fea0003800000 */
.L_x_9970:
[----:B------:R-:W-:Y:S05]  /*5680*/  BSYNC B0 ;  /* 0x0000000000007941 */ /* 0x000fea0003800000 */
.L_x_9735:
[----:B------:R-:W-:Y:S01]  /*5690*/  ULDC.64 UR4, c[0x0][0x328] ;  /* 0x0000ca0000047ab9 */ /* 0x000fe20000000a00 */
[----:B------:R-:W-:Y:S01]  /*56a0*/  IMAD.IADD R100, R100, 0x1, -R200 ;  /* 0x0000000164647824 */ /* 0x000fe200078e0ac8 */
[----:B------:R-:W-:Y:S01]  /*56b0*/  BSSY B0, `(.L_x_9737) ;  /* 0x0000043000007945 */ /* 0x000fe20003800000 */
[----:B------:R-:W-:Y:S02]  /*56c0*/  IMAD R98, R98, UR4, RZ ;  /* 0x0000000462627c24 */ /* 0x000fe4000f8e02ff */
[----:B0--34-:R-:W-:-:S04]  /*56d0*/  IMAD.WIDE.U32 R12, R97, UR4, RZ ;  /* 0x00000004610c7c25 */ /* 0x019fc8000f8e00ff */
[----:B------:R-:W-:Y:S01]  /*56e0*/  IMAD R97, R97, UR5, R98 ;  /* 0x0000000561617c24 */ /* 0x000fe2000f8e0262 */
[----:B------:R-:W-:Y:S02]  /*56f0*/  ULDC.64 UR4, c[0x0][0x338] ;  /* 0x0000ce0000047ab9 */ /* 0x000fe40000000a00 */
[----:B------:R-:W-:Y:S02]  /*5700*/  IMAD R99, R99, UR4, RZ ;  /* 0x0000000463637c24 */ /* 0x000fe4000f8e02ff */
[----:B------:R-:W-:Y:S02]  /*5710*/  IMAD.IADD R13, R13, 0x1, R97 ;  /* 0x000000010d0d7824 */ /* 0x000fe400078e0261 */
[C---:B------:R-:W-:Y:S02]  /*5720*/  IMAD R99, R96.reuse, UR5, R99 ;  /* 0x0000000560637c24 */ /* 0x040fe4000f8e0263 */
[----:B------:R-:W-:Y:S01]  /*5730*/  IMAD.WIDE.U32 R12, R96, UR4, R12 ;  /* 0x00000004600c7c25 */ /* 0x000fe2000f8e000c */
[----:B------:R-:W-:-:S03]  /*5740*/  ULDC.64 UR4, c[0x0][0x330] ;  /* 0x0000cc0000047ab9 */ /* 0x000fc60000000a00 */
[----:B--2---:R-:W-:Y:S02]  /*5750*/  IMAD R11, R60, UR4, RZ ;  /* 0x000000043c0b7c24 */ /* 0x004fe4000f8e02ff */
[----:B------:R-:W-:Y:S02]  /*5760*/  IMAD.IADD R13, R13, 0x1, R99 ;  /* 0x000000010d0d7824 */ /* 0x000fe400078e0263 */
[C---:B------:R-:W-:Y:S02]  /*5770*/  IMAD R11, R74.reuse, UR5, R11 ;  /* 0x000000054a0b7c24 */ /* 0x040fe4000f8e020b */
[----:B------:R-:W-:Y:S01]  /*5780*/  IMAD.WIDE.U32 R12, R74, UR4, R12 ;  /* 0x000000044a0c7c25 */ /* 0x000fe2000f8e000c */
[----:B------:R-:W-:-:S03]  /*5790*/  ULDC.64 UR4, c[0x0][0x318] ;  /* 0x0000c60000047ab9 */ /* 0x000fc60000000a00 */
[----:B------:R-:W-:Y:S01]  /*57a0*/  IMAD.IADD R13, R13, 0x1, R11 ;  /* 0x000000010d0d7824 */ /* 0x000fe200078e020b */
[----:B-1----:R-:W-:Y:S01]  /*57b0*/  LEA R38, P3, R12, UR4, 0x1 ;  /* 0x000000040c267c11 */ /* 0x002fe2000f8608ff */
[----:B------:R-:W-:-:S03]  /*57c0*/  IMAD R11, R18, 0x6000, R68 ;  /* 0x00006000120b7824 */ /* 0x000fc600078e0244 */
[----:B------:R-:W-:Y:S01]  /*57d0*/  LEA.HI.X R39, R12, UR5, R13, 0x1, P3 ;  /* 0x000000050c277c11 */ /* 0x000fe200098f0c0d */
[----:B------:R-:W-:Y:S01]  /*57e0*/  IMAD.IADD R13, R64, 0x1, R11 ;  /* 0x00000001400d7824 */ /* 0x000fe200078e020b */
[----:B------:R-:W-:Y:S01]  /*57f0*/  ISETP.GE.AND P3, PT, R100, 0x1, PT ;  /* 0x000000016400780c */ /* 0x000fe20003f66270 */
[----:B------:R0:W1:Y:S01]  /*5800*/  SHFL.IDX PT, R43, R38, RZ, 0x1c1f ;  /* 0x001c1fff262b7589 */ /* 0x00006200000e0000 */
[--C-:B------:R-:W-:Y:S02]  /*5810*/  IMAD R40, R11, 0x2, R24.reuse ;  /* 0x000000020b287824 */ /* 0x100fe400078e0218 */
[----:B------:R-:W-:Y:S01]  /*5820*/  IMAD R42, R13, 0x2, R24 ;  /* 0x000000020d2a7824 */ /* 0x000fe200078e0218 */
[----:B------:R0:W2:Y:S08]  /*5830*/  SHFL.IDX PT, R41, R39, RZ, 0x1c1f ;  /* 0x001c1fff27297589 */ /* 0x0000b000000e0000 */
[----:B0-----:R-:W-:Y:S05]  /*5840*/  @!P3 BRA `(.L_x_9738) ;  /* 0x0000000000a4b947 */ /* 0x001fea0003800000 */
[----:B------:R-:W-:Y:S02]  /*5850*/  ISETP.NE.AND P5, PT, R82, RZ, PT ;  /* 0x000000ff5200720c */ /* 0x000fe40003fa5270 */
[----:B------:R-:W-:Y:S02]  /*5860*/  ISETP.NE.AND P4, PT, R83, RZ, PT ;  /* 0x000000ff5300720c */ /* 0x000fe40003f85270 */
[----:B------:R-:W-:-:S09]  /*5870*/  PRMT R11, R3, 0x8880, RZ ;  /* 0x00008880030b7816 */ /* 0x000fd200000000ff */
[----:B------:R-:W0:Y:S01]  /*5880*/  @P5 LDS.128 R12, [R40] ;  /* 0x00000000280c5984 */ /* 0x000e220000000c00 */
[----:B-1----:R-:W-:-:S04]  /*5890*/  @P5 LEA R36, P3, R16, R43, 0x1 ;  /* 0x0000002b10245211 */ /* 0x002fc800078608ff */
[----:B--2---:R-:W-:Y:S02]  /*58a0*/  @P5 LEA.HI.X R37, R16, R41, R17, 0x1, P3 ;  /* 0x0000002910255211 */ /* 0x004fe400018f0c11 */
[----:B------:R-:W-:-:S04]  /*58b0*/  @P4 LEA R34, P3, R2, R43, 0x1 ;  /* 0x0000002b02224211 */ /* 0x000fc800078608ff */
[----:B------:R-:W-:Y:S02]  /*58c0*/  @P4 LEA.HI.X R35, R2, R41, R201, 0x1, P3 ;  /* 0x0000002902234211 */ /* 0x000fe400018f0cc9 */
[----:B------:R-:W-:-:S13]  /*58d0*/  ISETP.NE.AND P3, PT, R84, RZ, PT ;  /* 0x000000ff5400720c */ /* 0x000fda0003f65270 */
[----:B------:R-:W-:-:S04]  /*58e0*/  @P3 LEA R32, P6, R209, R43, 0x1 ;  /* 0x0000002bd1203211 */ /* 0x000fc800078c08ff */
[----:B------:R-:W-:Y:S01]  /*58f0*/  @P3 LEA.HI.X R33, R209, R41, R222, 0x1, P6 ;  /* 0x00000029d1213211 */ /* 0x000fe200030f0cde */
[----:B0-----:R0:W-:Y:S01]  /*5900*/  @P5 ST.E.128 desc[UR40][R36.64], R12 ;  /* 0x0000000c24005985 */ /* 0x0011e2000c101d28 */
[----:B------:R-:W-:-:S03]  /*5910*/  ISETP.NE.AND P5, PT, R85, RZ, PT ;  /* 0x000000ff5500720c */ /* 0x000fc60003fa5270 */
[----:B------:R-:W1:Y:S10]  /*5920*/  @P4 LDS.128 R12, [R42] ;  /* 0x000000002a0c4984 */ /* 0x000e740000000c00 */
[----:B0-----:R-:W-:-:S04]  /*5930*/  @P5 LEA R36, P6, R208, R43, 0x1 ;  /* 0x0000002bd0245211 */ /* 0x001fc800078c08ff */
[----:B------:R-:W-:Y:S01]  /*5940*/  @P5 LEA.HI.X R37, R208, R41, R221, 0x1, P6 ;  /* 0x00000029d0255211 */ /* 0x000fe200030f0cdd */
[----:B-1----:R0:W-:Y:S01]  /*5950*/  @P4 ST.E.128 desc[UR40][R34.64], R12 ;  /* 0x0000000c22004985 */ /* 0x0021e2000c101d28 */
[----:B------:R-:W-:-:S03]  /*5960*/  ISETP.NE.AND P4, PT, R86, RZ, PT ;  /* 0x000000ff5600720c */ /* 0x000fc60003f85270 */
[----:B------:R-:W1:Y:S10]  /*5970*/  @P3 LDS.128 R12, [R40+0x3000] ;  /* 0x00300000280c3984 */ /* 0x000e740000000c00 */
        /* <DEDUP_REMOVED lines=13> */
[----:B------:R-:W-:-:S03]  /*5a50*/  ISETP.GT.AND P4, PT, R11, -0x1, PT ;  /* 0xffffffff0b00780c */ /* 0x000fc60003f84270 */
[----:B------:R-:W1:Y:S10]  /*5a60*/  @P3 LDS.128 R12, [R42+0x6000] ;  /* 0x006000002a0c3984 */ /* 0x000e740000000c00 */
[----:B0-----:R-:W-:-:S04]  /*5a70*/  @!P4 LEA R34, P6, R210, R43, 0x1 ;  /* 0x0000002bd222c211 */ /* 0x001fc800078c08ff */
[----:B------:R-:W-:Y:S01]  /*5a80*/  @!P4 LEA.HI.X R35, R210, R41, R217, 0x1, P6 ;  /* 0x00000029d223c211 */ /* 0x000fe200030f0cd9 */
[----:B-1----:R-:W-:Y:S04]  /*5a90*/  @P3 ST.E.128 desc[UR40][R32.64], R12 ;  /* 0x0000000c20003985 */ /* 0x002fe8000c101d28 */
[----:B------:R-:W0:Y:S04]  /*5aa0*/  @P5 LDS.128 R12, [R40+0x9000] ;  /* 0x00900000280c5984 */ /* 0x000e280000000c00 */
[----:B0-----:R-:W-:Y:S04]  /*5ab0*/  @P5 ST.E.128 desc[UR40][R36.64], R12 ;  /* 0x0000000c24005985 */ /* 0x001fe8000c101d28 */
[----:B------:R-:W0:Y:S04]  /*5ac0*/  @!P4 LDS.128 R12, [R42+0x9000] ;  /* 0x009000002a0cc984 */ /* 0x000e280000000c00 */
[----:B0-----:R0:W-:Y:S02]  /*5ad0*/  @!P4 ST.E.128 desc[UR40][R34.64], R12 ;  /* 0x0000000c2200c985 */ /* 0x0011e4000c101d28 */
.L_x_9738:
[----:B------:R-:W-:Y:S05]  /*5ae0*/  BSYNC B0 ;  /* 0x0000000000007941 */ /* 0x000fea0003800000 */
.L_x_9737:
[----:B------:R-:W-:Y:S01]  /*5af0*/  ISETP.GE.AND P3, PT, R100, 0x41, PT ;  /* 0x000000416400780c */ /* 0x000fe20003f66270 */
[----:B------:R-:W3:Y:S01]  /*5b00*/  SHFL.IDX PT, R39, R39, 0x1, 0x1c1f ;  /* 0x003c1f0027277f89 */ /* 0x000ee200000e0000 */
[----:B------:R-:W-:Y:S03]  /*5b10*/  BSSY B0, `(.L_x_9739) ;  /* 0x000002c000007945 */ /* 0x000fe60003800000 */
[----:B------:R4:W0:Y:S08]  /*5b20*/  SHFL.IDX PT, R11, R38, 0x1, 0x1c1f ;  /* 0x003c1f00260b7f89 */ /* 0x00083000000e0000 */
[----:B----4-:R-:W-:Y:S05]  /*5b30*/  @!P3 BRA `(.L_x_9740) ;  /* 0x0000000000a4b947 */ /* 0x010fea0003800000 */
[----:B------:R-:W-:Y:S02]  /*5b40*/  ISETP.NE.AND P5, PT, R82, RZ, PT ;  /* 0x000000ff5200720c */ /* 0x000fe40003fa5270 */
[----:B------:R-:W-:Y:S02]  /*5b50*/  ISETP.NE.AND P4, PT, R83, RZ, PT ;  /* 0x000000ff5300720c */ /* 0x000fe40003f85270 */
[----:B------:R-:W-:-:S09]  /*5b60*/  PRMT R38, R3, 0x8880, RZ ;  /* 0x0000888003267816 */ /* 0x000fd200000000ff */
[----:B0-----:R-:W0:Y:S01]  /*5b70*/  @P5 LDS.128 R12, [R40+0x2000] ;  /* 0x00200000280c5984 */ /* 0x001e220000000c00 */
[----:B------:R-:W-:-:S04]  /*5b80*/  @P5 LEA R36, P3, R16, R11, 0x1 ;  /* 0x0000000b10245211 */ /* 0x000fc800078608ff */
[----:B---3--:R-:W-:Y:S02]  /*5b90*/  @P5 LEA.HI.X R37, R16, R39, R17, 0x1, P3 ;  /* 0x0000002710255211 */ /* 0x008fe400018f0c11 */
[----:B------:R-:W-:-:S04]  /*5ba0*/  @P4 LEA R34, P3, R2, R11, 0x1 ;  /* 0x0000000b02224211 */ /* 0x000fc800078608ff */
[----:B------:R-:W-:Y:S02]  /*5bb0*/  @P4 LEA.HI.X R35, R2, R39, R201, 0x1, P3 ;  /* 0x0000002702234211 */ /* 0x000fe400018f0cc9 */
[----:B------:R-:W-:-:S13]  /*5bc0*/  ISETP.NE.AND P3, PT, R84, RZ, PT ;  /* 0x000000ff5400720c */ /* 0x000fda0003f65270 */
[----:B------:R-:W-:-:S04]  /*5bd0*/  @P3 LEA R32, P6, R209, R11, 0x1 ;  /* 0x0000000bd1203211 */ /* 0x000fc800078c08ff */
[----:B------:R-:W-:Y:S01]  /*5be0*/  @P3 LEA.HI.X R33, R209, R39, R222, 0x1, P6 ;  /* 0x00000027d1213211 */ /* 0x000fe200030f0cde */
[----:B0-----:R0:W-:Y:S01]  /*5bf0*/  @P5 ST.E.128 desc[UR40][R36.64], R12 ;  /* 0x0000000c24005985 */ /* 0x0011e2000c101d28 */
[----:B------:R-:W-:-:S03]  /*5c00*/  ISETP.NE.AND P5, PT, R85, RZ, PT ;  /* 0x000000ff5500720c */ /* 0x000fc60003fa5270 */
[----:B------:R-:W3:Y:S10]  /*5c10*/  @P4 LDS.128 R12, [R42+0x2000] ;  /* 0x002000002a0c4984 */ /* 0x000ef40000000c00 */
[----:B0-----:R-:W-:-:S04]  /*5c20*/  @P5 LEA R36, P6, R208, R11, 0x1 ;  /* 0x0000000bd0245211 */ /* 0x001fc800078c08ff */
[----:B------:R-:W-:Y:S01]  /*5c30*/  @P5 LEA.HI.X R37, R208, R39, R221, 0x1, P6 ;  /* 0x00000027d0255211 */ /* 0x000fe200030f0cdd */
[----:B---3--:R0:W-:Y:S01]  /*5c40*/  @P4 ST.E.128 desc[UR40][R34.64], R12 ;  /* 0x0000000c22004985 */ /* 0x0081e2000c101d28 */
        /* <DEDUP_REMOVED lines=15> */
[----:B------:R-:W-:-:S03]  /*5d40*/  ISETP.GT.AND P4, PT, R38, -0x1, PT ;  /* 0xffffffff2600780c */ /* 0x000fc60003f84270 */
[----:B------:R-:W3:Y:S10]  /*5d50*/  @P3 LDS.128 R12, [R42+0x8000] ;  /* 0x008000002a0c3984 */ /* 0x000ef40000000c00 */
[----:B0-----:R-:W-:-:S04]  /*5d60*/  @!P4 LEA R34, P6, R210, R11, 0x1 ;  /* 0x0000000bd222c211 */ /* 0x001fc800078c08ff */
[----:B------:R-:W-:Y:S01]  /*5d70*/  @!P4 LEA.HI.X R35, R210, R39, R217, 0x1, P6 ;  /* 0x00000027d223c211 */ /* 0x000fe200030f0cd9 */
[----:B---3--:R-:W-:Y:S04]  /*5d80*/  @P3 ST.E.128 desc[UR40][R32.64], R12 ;  /* 0x0000000c20003985 */ /* 0x008fe8000c101d28 */
[----:B------:R-:W0:Y:S04]  /*5d90*/  @P5 LDS.128 R12, [R40+0xb000] ;  /* 0x00b00000280c5984 */ /* 0x000e280000000c00 */
[----:B0-----:R-:W-:Y:S04]  /*5da0*/  @P5 ST.E.128 desc[UR40][R36.64], R12 ;  /* 0x0000000c24005985 */ /* 0x001fe8000c101d28 */
[----:B------:R-:W0:Y:S04]  /*5db0*/  @!P4 LDS.128 R12, [R42+0xb000] ;  /* 0x00b000002a0cc984 */ /* 0x000e280000000c00 */
[----:B0-----:R4:W-:Y:S02]  /*5dc0*/  @!P4 ST.E.128 desc[UR40][R34.64], R12 ;  /* 0x0000000c2200c985 */ /* 0x0019e4000c101d28 */
.L_x_9740:
[----:B------:R-:W-:Y:S05]  /*5dd0*/  BSYNC B0 ;  /* 0x0000000000007941 */ /* 0x000fea0003800000 */
.L_x_9739:
[----:B------:R-:W-:Y:S01]  /*5de0*/  @!PT LDS RZ, [RZ] ;  /* 0x00000000fffff984 */ /* 0x000fe20000000800 */
[----:B------:R-:W-:Y:S01]  /*5df0*/  @!PT LDS RZ, [RZ] ;  /* 0x00000000fffff984 */ /* 0x000fe20000000800 */
[----:B------:R-:W-:Y:S01]  /*5e00*/  @!PT LDS RZ, [RZ] ;  /* 0x00000000fffff984 */ /* 0x000fe20000000800 */
[----:B------:R-:W-:Y:S01]  /*5e10*/  @!PT LDS RZ, [RZ] ;  /* 0x00000000fffff984 */ /* 0x000fe20000000800 */
[----:B------:R5:W-:Y:S06]  /*5e20*/  MEMBAR.ALL.CTA ;  /* 0x0000000000007992 */ /* 0x000bec0000008000 */
[----:B-----5:R-:W5:Y:S01]  /*5e30*/  FENCE.VIEW.ASYNC.S ;  /* 0x00000000000073c6 */ /* 0x020f620000000000 */
[----:B------:R-:W-:Y:S01]  /*5e40*/  @!P2 VIADD R89, R89, 0x228c0 ;  /* 0x000228c05959a836 */ /* 0x000fe20000000000 */
[----:B-----5:R0:W-:Y:S01]  /*5e50*/  BAR.SYNC.DEFER_BLOCKING R62, 0x80 ;  /* 0x0002003e0000751d */ /* 0x0201e20000010000 */
[----:B------:R-:W-:Y:S01]  /*5e60*/  ISETP.NE.AND P3, PT, R91, RZ, PT ;  /* 0x000000ff5b00720c */ /* 0x000fe20003f65270 */
[----:B------:R-:W-:-:S02]  /*5e70*/  VIADD R18, R18, 0x1 ;  /* 0x0000000112127836 */ /* 0x000fc40000000000 */
[----:B------:R-:W-:-:S04]  /*5e80*/  @!P2 PRMT R89, RZ, 0x654, R89 ;  /* 0x00000654ff59a816 */ /* 0x000fc80000000059 */
[----:B------:R1:W-:Y:S01]  /*5e90*/  @!P2 SYNCS.ARRIVE.TRANS64.RED.A1T0 RZ, [R89+URZ], RZ ;  /* 0x000000ff59ffa9a7 */ /* 0x0003e2000810043f */
[----:B------:R-:W-:-:S04]  /*5ea0*/  ISETP.NE.AND P2, PT, R18, 0x2, PT ;  /* 0x000000021200780c */ /* 0x000fc80003f45270 */
[----:B0---4-:R-:W-:Y:S02]  /*5eb0*/  SEL R12, RZ, 0x1, P2 ;  /* 0x00000001ff0c7807 */ /* 0x011fe40001000000 */
[----:B------:R-:W-:Y:S02]  /*5ec0*/  SEL R18, R18, RZ, P2 ;  /* 0x000000ff12127207 */ /* 0x000fe40001000000 */
[----:B------:R-:W-:Y:S01]  /*5ed0*/  LOP3.LUT R203, R203, R12, RZ, 0x3c, !PT ;  /* 0x0000000ccbcb7212 */ /* 0x000fe200078e3cff */
[----:B-1----:R-:W-:Y:S06]  /*5ee0*/  @P3 BRA `(.L_x_9741) ;  /* 0xffffffc000e43947 */ /* 0x002fec000383ffff */
[----:B------:R-:W0:Y:S01]  /*5ef0*/  S2R R11, SR_TID.X ;  /* 0x00000000000b7919 */ /* 0x000e220000002100 */
[----:B------:R-:W-:Y:S02]  /*5f00*/  PLOP3.LUT P0, PT, PT, PT, PT, 0x8, 0x0 ;  /* 0x000000000000781c */ /* 0x000fe40003f0e170 */
[----:B0-----:R-:W-:-:S04]  /*5f10*/  SHF.R.U32.HI R11, RZ, 0x7, R11 ;  /* 0x00000007ff0b7819 */ /* 0x001fc8000001160b */
[----:B------:R-:W-:-:S13]  /*5f20*/  ISETP.NE.AND P3, PT, R11, 0x1, PT ;  /* 0x000000010b00780c */ /* 0x000fda0003f65270 */
[----:B------:R-:W-:Y:S06]  /*5f30*/  @!P3 BAR.ARV 0x9, 0x100 ;  /* 0x024400000000bb1d */ /* 0x000fec0000002000 */
.L_x_9683:
[----:B------:R-:W-:Y:S02]  /*5f40*/  ISETP.GE.AND P2, PT, R176, 0x1, PT ;  /* 0x00000001b000780c */ /* 0x000fe40003f46270 */
[----:B------:R-:W-:Y:S02]  /*5f50*/  CS2R R32, SRZ ;  /* 0x0000000000207805 */ /* 0x000fe4000001ff00 */
[----:B------:R-:W-:Y:S02]  /*5f60*/  PLOP3.LUT P1, PT, PT, PT, PT, 0x80, 0x0 ;  /* 0x000000000000781c */ /* 0x000fe40003f2f070 */
[----:B------:R-:W-:Y:S01]  /*5f70*/  CS2R R36, SRZ ;  /* 0x0000000000247805 */ /* 0x000fe2000001ff00 */
[----:B------:R-:W-:Y:S01]  /*5f80*/  IMAD.MOV.U32 R0, RZ, RZ, RZ ;  /* 0x000000ffff007224 */ /* 0x000fe200078e00ff */
        /* <DEDUP_REMOVED lines=36> */
[----:B---3--:R-:W-:Y:S02]  /*61d0*/  CS2R R38, SRZ ;  /* 0x0000000000267805 */ /* 0x008fe4000001ff00 */
        /* <DEDUP_REMOVED lines=22> */
[----:B------:R-:W-:-:S02]  /*6340*/  CS2R R8, SRZ ;  /* 0x0000000000087805 */ /* 0x000fc4000001ff00 */
[----:B--2---:R-:W-:Y:S02]  /*6350*/  CS2R R40, SRZ ;  /* 0x0000000000287805 */ /* 0x004fe4000001ff00 */
[----:B------:R-:W-:Y:S02]  /*6360*/  CS2R R6, SRZ ;  /* 0x0000000000067805 */ /* 0x000fe4000001ff00 */
[----:B------:R-:W-:Y:S02]  /*6370*/  CS2R R4, SRZ ;  /* 0x0000000000047805 */ /* 0x000fe4000001ff00 */
[----:B------:R-:W-:Y:S01]  /*6380*/  CS2R R28, SRZ ;  /* 0x00000000001c7805 */ /* 0x000fe2000001ff00 */
[----:B------:R-:W-:Y:S06]  /*6390*/  @P0 BRA `(.L_x_9742) ;  /* 0x00000000000c0947 */ /* 0x000fec0003800000 */
[----:B------:R-:W0:Y:S01]  /*63a0*/  FENCE.VIEW.ASYNC.G ;  /* 0x00000000000073c6 */ /* 0x000e220000000100 */
[----:B------:R-:W-:Y:S05]  /*63b0*/  WARPSYNC.ALL ;  /* 0x0000000000007948 */ /* 0x000fea0003800000 */
[----:B0-----:R-:W-:Y:S06]  /*63c0*/  BAR.ARV 0xc, 0x180 ;  /* 0x0306000000007b1d */ /* 0x001fec0000002000 */
.L_x_9742:
[----:B------:R-:W-:Y:S01]  /*63d0*/  CS2R R24, SRZ ;  /* 0x0000000000187805 */ /* 0x000fe2000001ff00 */
[----:B------:R-:W-:Y:S06]  /*63e0*/  @!P2 BRA `(.L_x_9743) ;  /* 0x00000078001ca947 */ /* 0x000fec0003800000 */
[----:B------:R-:W-:-:S03]  /*63f0*/  UMOV UR4, 0xffffffff ;  /* 0xffffffff00047882 */ /* 0x000fc60000000000 */
[----:B------:R-:W-:Y:S05]  /*6400*/  BRA.DIV UR4, `(.L_x_9744) ;  /* 0x0000011a047c7947 */ /* 0x000fea000b800000 */
[----:B------:R-:W0:Y:S02]  /*6410*/  S2R R3, SR_TID.X ;  /* 0x0000000000037919 */ /* 0x000e240000002100 */
[----:B0-----:R-:W-:-:S05]  /*6420*/  VIADD R3, R3, 0xffffff80 ;  /* 0xffffff8003037836 */ /* 0x001fca0000000000 */
[----:B------:R-:W-:-:S04]  /*6430*/  SHF.R.S32.HI R0, RZ, 0x1f, R3 ;  /* 0x0000001fff007819 */ /* 0x000fc80000011403 */
[----:B------:R-:W-:-:S04]  /*6440*/  LEA.HI R0, R0, R3, RZ, 0x7 ;  /* 0x0000000300007211 */ /* 0x000fc800078f38ff */
[----:B------:R-:W-:-:S05]  /*6450*/  SHF.R.S32.HI R0, RZ, 0x7, R0 ;  /* 0x00000007ff007819 */ /* 0x000fca0000011400 */
[----:B------:R0:W1:Y:S02]  /*6460*/  SHFL.IDX PT, R14, R0, RZ, 0x1f ;  /* 0x00001fff000e7589 */ /* 0x00006400000e0000 */
.L_x_9973:
[----:B01----:R-:W-:Y:S01]  /*6470*/  LEA.HI R0, R14, R14, RZ, 0x1 ;  /* 0x0000000e0e007211 */ /* 0x003fe200078f08ff */
[----:B------:R-:W-:Y:S01]  /*6480*/  VIADD R24, R19, 0x18400 ;  /* 0x0001840013187836 */ /* 0x000fe20000000000 */
[----:B------:R-:W-:Y:S02]  /*6490*/  BSSY B6, `(.L_x_9745) ;  /* 0x0000018000067945 */ /* 0x000fe40003800000 */
[----:B------:R-:W-:Y:S02]  /*64a0*/  LOP3.LUT R3, R0, 0x1e, RZ, 0xc0, !PT ;  /* 0x0000001e00037812 */ /* 0x000fe400078ec0ff */
[----:B------:R-:W-:-:S03]  /*64b0*/  LOP3.LUT P0, RZ, R24, 0x1bf, RZ, 0xc0, !PT ;  /* 0x000001bf18ff7812 */ /* 0x000fc6000780c0ff */
[----:B------:R-:W-:-:S04]  /*64c0*/  IMAD.IADD R3, R14, 0x1, -R3 ;  /* 0x000000010e037824 */ /* 0x000fc800078e0a03 */
[----:B------:R-:W-:-:S05]  /*64d0*/  IMAD R3, R3, 0x2000, R24 ;  /* 0x0000200003037824 */ /* 0x000fca00078e0218 */
[----:B------:R-:W-:-:S04]  /*64e0*/  SHF.R.U32.HI R3, RZ, 0x4, R3 ;  /* 0x00000004ff037819 */ /* 0x000fc80000011603 */
        /* <DEDUP_REMOVED lines=18> */
.L_x_9746:
[----:B------:R-:W-:Y:S05]  /*6610*/  BSYNC B6 ;  /* 0x0000000000067941 */ /* 0x000fea0003800000 */
.L_x_9745:
        /* <DEDUP_REMOVED lines=13> */
.L_x_9750:
[----:B-1----:R1:W2:Y:S02]  /*66f0*/  SYNCS.PHASECHK.TRANS64.TRYWAIT P0, [R19+URZ+0x22800], R0 ;  /* 0x02280000130075a7 */ /* 0x0022a4000800017f */
[----:B--2---:R-:W-:Y:S05]  /*6700*/  @!P0 NANOSLEEP.SYNCS 0x989680 ;  /* 0x009896800000895d */ /* 0x004fea0003900000 */
[----:B------:R-:W2:Y:S02]  /*6710*/  @!P0 SYNCS.PHASECHK.TRANS64 P0, [R19+URZ+0x22800], R0 ;  /* 0x02280000130085a7 */ /* 0x000ea4000800007f */
[----:B--2---:R-:W-:Y:S05]  /*6720*/  @!P0 BRA `(.L_x_9750) ;  /* 0xfffffffc00f08947 */ /* 0x004fea000383ffff */
.L_x_9749:
[----:B------:R-:W-:Y:S05]  /*6730*/  BSYNC B0 ;  /* 0x0000000000007941 */ /* 0x000fea0003800000 */
.L_x_9748:
[----:B------:R-:W-:Y:S05]  /*6740*/  BRA `(.L_x_9751) ;  /* 0x0000002000cc7947 */ /* 0x000fea0003800000 */
.L_x_9747:
[----:B-----5:R-:W-:Y:S01]  /*6750*/  SHF.R.S32.HI R0, RZ, 0x1f, R26 ;  /* 0x0000001fff007819 */ /* 0x020fe2000001141a */
[----:B------:R-:W-:Y:S01]  /*6760*/  ULDC.64 UR4, c[0x0][0x3f8] ;  /* 0x0000fe0000047ab9 */ /* 0x000fe20000000a00 */
[----:B------:R-:W-:Y:S01]  /*6770*/  ULDC.64 UR6, c[0x0][0x408] ;  /* 0x0001020000067ab9 */ /* 0x000fe20000000a00 */
[----:B------:R-:W-:Y:S01]  /*6780*/  LOP3.LUT P0, RZ, R24, 0x3ff, RZ, 0xc0, !PT ;  /* 0x000003ff18ff7812 */ /* 0x000fe2000780c0ff */
[----:B------:R-:W-:Y:S01]  /*6790*/  IMAD.WIDE.U32 R4, R26, UR4, RZ ;  /* 0x000000041a047c25 */ /* 0x000fe2000f8e00ff */
[----:B------:R-:W-:Y:S03]  /*67a0*/  BSSY B6, `(.L_x_9752) ;  /* 0x000001f000067945 */ /* 0x000fe60003800000 */
        /* <DEDUP_REMOVED lines=30> */
.L_x_9753:
[----:B------:R-:W-:Y:S05]  /*6990*/  BSYNC B6 ;  /* 0x0000000000067941 */ /* 0x000fea0003800000 */
.L_x_9752:
[----:B------:R-:W-:Y:S01]  /*69a0*/  ULDC.U8 UR4, c[0x0][0x410] ;  /* 0x0001040000047ab9 */ /* 0x000fe20000000000 */
[----:B------:R-:W-:Y:S01]  /*69b0*/  BSSY B0, `(.L_x_9754) ;  /* 0x0000204000007945 */ /* 0x000fe20003800000 */
[----:B------:R-:W-:Y:S02]  /*69c0*/  ISETP.NE.AND P0, PT, RZ, UR4, PT ;  /* 0x00000004ff007c0c */ /* 0x000fe4000bf05270 */
[----:B------:R-:W-:-:S11]  /*69d0*/  LEA R4, R73, R200, 0x7 ;  /* 0x000000c849047211 */ /* 0x000fd600078e38ff */
[----:B------:R-:W-:Y:S05]  /*69e0*/  @!P0 BRA `(.L_x_9755) ;  /* 0x0000001000188947 */ /* 0x000fea0003800000 */
[----:B------:R-:W-:-:S03]  /*69f0*/  UMOV UR4, 0xffffffff ;  /* 0xffffffff00047882 */ /* 0x000fc60000000000 */
[----:B------:R-:W-:Y:S05]  /*6a00*/  BRA.DIV UR4, `(.L_x_9756) ;  /* 0x0000011604387947 */ /* 0x000fea000b800000 */
[----:B------:R0:W1:Y:S04]  /*6a10*/  SHFL.IDX PT, R3, R25, RZ, 0x1c1f ;  /* 0x001c1fff19037589 */ /* 0x00006800000e0000 */
[----:B------:R0:W2:Y:S04]  /*6a20*/  SHFL.IDX PT, R0, R24, RZ, 0x1c1f ;  /* 0x001c1fff18007589 */ /* 0x0000a800000e0000 */
[----:B------:R0:W3:Y:S04]  /*6a30*/  SHFL.IDX PT, R5, R28, RZ, 0x1c1f ;  /* 0x001c1fff1c057589 */ /* 0x0000e800000e0000 */
[----:B------:R0:W4:Y:S02]  /*6a40*/  SHFL.IDX PT, R14, R26, RZ, 0x1c1f ;  /* 0x001c1fff1a0e7589 */ /* 0x00012400000e0000 */
.L_x_9979:
[----:B------:R-:W5:Y:S01]  /*6a50*/  LDL R9, [R1+0x30] ;  /* 0x0000300001097983 */ /* 0x000f620000100800 */
[----:B------:R-:W-:-:S03]  /*6a60*/  ULDC UR4, c[0x0][0x448] ;  /* 0x0001120000047ab9 */ /* 0x000fc60000000800 */
[----:B0-----:R-:W2:Y:S01]  /*6a70*/  LDL R28, [R1+0x38] ;  /* 0x00003800011c7983 */ /* 0x001ea20000100800 */
[----:B------:R-:W-:Y:S01]  /*6a80*/  IMAD R27, R27, UR4, RZ ;  /* 0x000000041b1b7c24 */ /* 0x000fe2000f8e02ff */
[----:B------:R-:W-:Y:S01]  /*6a90*/  BSSY B1, `(.L_x_9757) ;  /* 0x0000021000017945 */ /* 0x000fe20003800000 */
[----:B------:R-:W-:Y:S02]  /*6aa0*/  CS2R R10, SRZ ;  /* 0x00000000000a7805 */ /* 0x000fe4000001ff00 */
[----:B------:R-:W-:Y:S02]  /*6ab0*/  CS2R R12, SRZ ;  /* 0x00000000000c7805 */ /* 0x000fe4000001ff00 */
[----:B------:R-:W-:Y:S02]  /*6ac0*/  ISETP.GE.AND P0, PT, R4, R27, PT ;  /* 0x0000001b0400720c */ /* 0x000fe40003f06270 */
[----:B-----5:R-:W-:-:S04]  /*6ad0*/  LEA.HI R6, R9, R9, RZ, 0x1 ;  /* 0x0000000909067211 */ /* 0x020fc800078f08ff */
[----:B------:R-:W-:Y:S01]  /*6ae0*/  LOP3.LUT R8, R6, 0xfffffffe, RZ, 0xc0, !PT ;  /* 0xfffffffe06087812 */ /* 0x000fe200078ec0ff */
[----:B--2---:R-:W-:Y:S01]  /*6af0*/  IMAD.SHL.U32 R4, R28, 0x40, RZ ;  /* 0x000000401c047824 */ /* 0x004fe200078e00ff */
[----:B------:R-:W-:-:S03]  /*6b00*/  CS2R R6, SRZ ;  /* 0x0000000000067805 */ /* 0x000fc6000001ff00 */
[----:B------:R-:W-:Y:S01]  /*6b10*/  IMAD.IADD R26, R9, 0x1, -R8 ;  /* 0x00000001091a7824 */ /* 0x000fe200078e0a08 */
[----:B------:R-:W-:Y:S02]  /*6b20*/  CS2R R8, SRZ ;  /* 0x0000000000087805 */ /* 0x000fe4000001ff00 */
[----:B------:R-:W-:Y:S02]  /*6b30*/  LOP3.LUT R31, R4, 0x1c0, RZ, 0xc0, !PT ;  /* 0x000001c0041f7812 */ /* 0x000fe400078ec0ff */
[----:B------:R-:W-:Y:S01]  /*6b40*/  SHF.L.U32 R26, R26, 0x1f, RZ ;  /* 0x0000001f1a1a7819 */ /* 0x000fe200000006ff */
[----:B------:R-:W-:Y:S06]  /*6b50*/  @P0 BRA `(.L_x_9758) ;  /* 0x0000000000500947 */ /* 0x000fec0003800000 */
[----:B------:R-:W2:Y:S01]  /*6b60*/  LDL R32, [R1+0x48] ;  /* 0x0000480001207983 */ /* 0x000ea20000100800 */
[----:B------:R-:W-:-:S03]  /*6b70*/  ULDC UR4, c[0x0][0x3f4] ;  /* 0x0000fd0000047ab9 */ /* 0x000fc60000000800 */
[----:B------:R-:W4:Y:S01]  /*6b80*/  LDL R30, [R1+0x44] ;  /* 0x00004400011e7983 */ /* 0x000f220000100800 */
[----:B------:R-:W-:Y:S01]  /*6b90*/  ISETP.GE.AND P3, PT, R204, UR4, PT ;  /* 0x00000004cc007c0c */ /* 0x000fe2000bf66270 */
[----:B------:R-:W-:Y:S01]  /*6ba0*/  IMAD.MOV.U32 R6, RZ, RZ, R0 ;  /* 0x000000ffff067224 */ /* 0x000fe200078e0000 */
[----:B------:R-:W-:Y:S01]  /*6bb0*/  ISETP.GE.AND P2, PT, R22, UR4, PT ;  /* 0x0000000416007c0c */ /* 0x000fe2000bf46270 */
[----:B-1----:R-:W-:Y:S02]  /*6bc0*/  IMAD.MOV.U32 R7, RZ, RZ, R3 ;  /* 0x000000ffff077224 */ /* 0x002fe400078e0003 */
[----:B---3--:R-:W-:Y:S01]  /*6bd0*/  IMAD.MOV.U32 R15, RZ, RZ, R5 ;  /* 0x000000ffff0f7224 */ /* 0x008fe200078e0005 */
[----:B------:R-:W-:-:S09]  /*6be0*/  CS2R R10, SRZ ;  /* 0x00000000000a7805 */ /* 0x000fd2000001ff00 */
[----:B------:R-:W-:Y:S01]  /*6bf0*/  @!P2 IMAD.WIDE R20, R22, 0x2, R6 ;  /* 0x000000021614a825 */ /* 0x000fe200078e0206 */
[----:B------:R-:W-:-:S04]  /*6c00*/  CS2R R6, SRZ ;  /* 0x0000000000067805 */ /* 0x000fc8000001ff00 */
[----:B------:R0:W5:Y:S01]  /*6c10*/  @!P2 LD.E.64 R8, desc[UR40][R20.64] ;  /* 0x000000281408a980 */ /* 0x000162000c101b00 */
[-C--:B--2---:R-:W-:Y:S02]  /*6c20*/  @!P3 IADD3 R24, P0, R0, R32.reuse, RZ ;  /* 0x000000200018b210 */ /* 0x084fe40007f1e0ff */
[----:B----4-:R-:W-:Y:S01]  /*6c30*/  @!P3 IADD3 R4, P1, R14, R32, RZ ;  /* 0x000000200e04b210 */ /* 0x010fe20007f3e0ff */
[----:B------:R-:W-:-:S04]  /*6c40*/  @!P2 IMAD.WIDE R14, R22, 0x2, R14 ;  /* 0x00000002160ea825 */ /* 0x000fc800078e020e */
[--C-:B------:R-:W-:Y:S01]  /*6c50*/  @!P3 IMAD.X R25, R3, 0x1, R30.reuse, P0 ;  /* 0x000000010319b824 */ /* 0x100fe200000e061e */
[----:B------:R0:W5:Y:S01]  /*6c60*/  @!P2 LD.E.64 R12, desc[UR40][R14.64] ;  /* 0x000000280e0ca980 */ /* 0x000162000c101b00 */
[----:B------:R-:W-:-:S03]  /*6c70*/  @!P3 IMAD.X R5, R5, 0x1, R30, P1 ;  /* 0x000000010505b824 */ /* 0x000fc600008e061e */
[----:B------:R0:W5:Y:S04]  /*6c80*/  @!P3 LD.E.64 R6, desc[UR40][R24.64] ;  /* 0x000000281806b980 */ /* 0x000168000c101b00 */
[----:B------:R0:W5:Y:S02]  /*6c90*/  @!P3 LD.E.64 R10, desc[UR40][R4.64] ;  /* 0x00000028040ab980 */ /* 0x000164000c101b00 */
.L_x_9758:
[----:B------:R-:W-:Y:S05]  /*6ca0*/  BSYNC B1 ;  /* 0x0000000000017941 */ /* 0x000fea0003800000 */
.L_x_9757:
[----:B------:R-:W2:Y:S01]  /*6cb0*/  S2R R32, SR_TID.X ;  /* 0x0000000000207919 */ /* 0x000ea20000002100 */
[----:B------:R-:W2:Y:S01]  /*6cc0*/  SYNCS.PHASECHK.TRANS64.TRYWAIT P0, [R19+URZ+0x22800], R26 ;  /* 0x0228001a130075a7 */ /* 0x000ea2000800017f */
[----:B-1----:R-:W-:Y:S01]  /*6cd0*/  LOP3.LUT R3, R31, 0x18, R16, 0xf8, !PT ;  /* 0x000000181f037812 */ /* 0x002fe200078ef810 */
[----:B------:R-:W-:Y:S01]  /*6ce0*/  IMAD R0, R73, -0x80, R27 ;  /* 0xffffff8049007824 */ /* 0x000fe200078e021b */
[----:B0-----:R-:W-:Y:S01]  /*6cf0*/  SHF.R.U32.HI R4, RZ, 0x3, R31 ;  /* 0x00000003ff047819 */ /* 0x001fe2000001161f */
[----:B---3-5:R-:W-:Y:S01]  /*6d00*/  IMAD.MOV.U32 R5, RZ, RZ, R8 ;  /* 0x000000ffff057224 */ /* 0x028fe200078e0008 */
[--C-:B------:R-:W-:Y:S01]  /*6d10*/  SHF.R.U64 R8, R8, 0x10, R9.reuse ;  /* 0x0000001008087819 */ /* 0x100fe20000001209 */
[----:B----4-:R-:W-:Y:S01]  /*6d20*/  IMAD.MOV.U32 R14, RZ, RZ, R9 ;  /* 0x000000ffff0e7224 */ /* 0x010fe200078e0009 */
[----:B------:R-:W-:Y:S01]  /*6d30*/  LOP3.LUT R27, R3, R4, RZ, 0x3c, !PT ;  /* 0x00000004031b7212 */ /* 0x000fe200078e3cff */
[----:B------:R-:W-:Y:S01]  /*6d40*/  IMAD.MOV.U32 R3, RZ, RZ, R6 ;  /* 0x000000ffff037224 */ /* 0x000fe200078e0006 */
[----:B------:R-:W-:Y:S01]  /*6d50*/  VIMNMX R35, R0, 0x80, PT ;  /* 0x0000008000237848 */ /* 0x000fe20003fe0100 */
[----:B------:R-:W-:Y:S01]  /*6d60*/  IMAD.MOV.U32 R4, RZ, RZ, R7 ;  /* 0x000000ffff047224 */ /* 0x000fe200078e0007 */
[----:B------:R-:W-:Y:S01]  /*6d70*/  SHF.R.U32.HI R25, RZ, 0x10, R9 ;  /* 0x00000010ff197819 */ /* 0x000fe20000011609 */
[----:B------:R-:W-:Y:S01]  /*6d80*/  IMAD.MOV.U32 R9, RZ, RZ, R12 ;  /* 0x000000ffff097224 */ /* 0x000fe200078e000c */
[--C-:B------:R-:W-:Y:S01]  /*6d90*/  SHF.R.U64 R24, R6, 0x10, R7.reuse ;  /* 0x0000001006187819 */ /* 0x100fe20000001207 */
[----:B------:R-:W-:Y:S01]  /*6da0*/  BSSY B1, `(.L_x_9759) ;  /* 0x0000019000017945 */ /* 0x000fe20003800000 */
[----:B------:R-:W-:Y:S01]  /*6db0*/  SHF.R.U32.HI R21, RZ, 0x10, R7 ;  /* 0x00000010ff157819 */ /* 0x000fe20000011607 */
[--C-:B------:R-:W-:Y:S01]  /*6dc0*/  IMAD.MOV.U32 R15, RZ, RZ, R13.reuse ;  /* 0x000000ffff0f7224 */ /* 0x100fe200078e000d */
[--C-:B------:R-:W-:Y:S01]  /*6dd0*/  SHF.R.U64 R20, R12, 0x10, R13.reuse ;  /* 0x000000100c147819 */ /* 0x100fe2000000120d */
[----:B------:R-:W-:Y:S01]  /*6de0*/  IMAD.MOV.U32 R6, RZ, RZ, R10 ;  /* 0x000000ffff067224 */ /* 0x000fe200078e000a */
[----:B------:R-:W-:Y:S01]  /*6df0*/  SHF.R.U32.HI R12, RZ, 0x10, R13 ;  /* 0x00000010ff0c7819 */ /* 0x000fe2000001160d */
[--C-:B------:R-:W-:Y:S01]  /*6e00*/  IMAD.MOV.U32 R7, RZ, RZ, R11.reuse ;  /* 0x000000ffff077224 */ /* 0x100fe200078e000b */
[----:B------:R-:W-:-:S02]  /*6e10*/  SHF.R.U64 R13, R10, 0x10, R11 ;  /* 0x000000100a0d7819 */ /* 0x000fc4000000120b */
[----:B------:R-:W-:Y:S02]  /*6e20*/  LOP3.LUT P2, RZ, R28, 0x4, RZ, 0xc0, !PT ;  /* 0x000000041cff7812 */ /* 0x000fe4000784c0ff */
[----:B------:R-:W-:Y:S02]  /*6e30*/  SHF.R.U32.HI R10, RZ, 0x10, R11 ;  /* 0x00000010ff0a7819 */ /* 0x000fe4000001160b */
[----:B------:R-:W-:Y:S02]  /*6e40*/  ISETP.GE.AND P1, PT, R200, R35, PT ;  /* 0x00000023c800720c */ /* 0x000fe40003f26270 */
[----:B------:R-:W-:Y:S01]  /*6e50*/  PRMT R28, R14, 0x5410, R25 ;  /* 0x000054100e1c7816 */ /* 0x000fe20000000019 */
[----:B--2---:R-:W-:Y:S01]  /*6e60*/  VIADD R32, R32, 0xffffff80 ;  /* 0xffffff8020207836 */ /* 0x004fe20000000000 */
[----:B------:R-:W-:-:S04]  /*6e70*/  PRMT R31, R9, 0x5410, R20 ;  /* 0x00005410091f7816 */ /* 0x000fc80000000014 */
[----:B------:R-:W-:-:S04]  /*6e80*/  SHF.R.S32.HI R30, RZ, 0x1f, R32 ;  /* 0x0000001fff1e7819 */ /* 0x000fc80000011420 */
[----:B------:R-:W-:-:S04]  /*6e90*/  LEA.HI R30, R30, R32, RZ, 0x5 ;  /* 0x000000201e1e7211 */ /* 0x000fc800078f28ff */
[----:B------:R-:W-:-:S05]  /*6ea0*/  SHF.R.S32.HI R30, RZ, 0x5, R30 ;  /* 0x00000005ff1e7819 */ /* 0x000fca000001141e */
[----:B------:R-:W-:Y:S01]  /*6eb0*/  IMAD R0, R30, 0x200, R27 ;  /* 0x000002001e007824 */ /* 0x000fe200078e021b */
[----:B------:R-:W-:Y:S02]  /*6ec0*/  PRMT R27, R5, 0x5410, R8 ;  /* 0x00005410051b7816 */ /* 0x000fe40000000008 */
[----:B------:R-:W-:Y:S01]  /*6ed0*/  PRMT R30, R3, 0x5410, R24 ;  /* 0x00005410031e7816 */ /* 0x000fe20000000018 */
[----:B------:R-:W-:Y:S01]  /*6ee0*/  IMAD R8, R0, 0x2, R19 ;  /* 0x0000000200087824 */ /* 0x000fe200078e0213 */
[----:B------:R-:W-:-:S03]  /*6ef0*/  PRMT R3, R4, 0x5410, R21 ;  /* 0x0000541004037816 */ /* 0x000fc60000000015 */
[C---:B------:R-:W-:Y:S02]  /*6f00*/  VIADD R4, R8.reuse, 0x18400 ;  /* 0x0001840008047836 */ /* 0x040fe40000000000 */
[----:B------:R-:W-:Y:S01]  /*6f10*/  VIADD R0, R8, 0x18440 ;  /* 0x0001844008007836 */ /* 0x000fe20000000000 */
[----:B------:R-:W-:Y:S06]  /*6f20*/  @!P0 BRA `(.L_x_9760) ;  /* 0x0000011000608947 */ /* 0x000fec0003800000 */
.L_x_9980:
[----:B------:R-:W-:Y:S05]  /*6f30*/  BSYNC B1 ;  /* 0x0000000000017941 */ /* 0x000fea0003800000 */
.L_x_9759:
        /* <DEDUP_REMOVED lines=12> */
[----:B------:R-:W-:Y:S01]  /*7000*/  IMAD.U32 R15, R31, 0x10000, RZ ;  /* 0x000100001f0f7824 */ /* 0x000fe200078e00ff */
[C---:B------:R-:W-:Y:S01]  /*7010*/  LOP3.LUT R14, R27.reuse, 0xffff0000, RZ, 0xc0, !PT ;  /* 0xffff00001b0e7812 */ /* 0x040fe200078ec0ff */
[----:B------:R-:W-:Y:S01]  /*7020*/  IMAD.U32 R13, R27, 0x10000, RZ ;  /* 0x000100001b0d7824 */ /* 0x000fe200078e00ff */
[----:B------:R-:W-:Y:S01]  /*7030*/  LOP3.LUT R20, R31, 0xffff0000, RZ, 0xc0, !PT ;  /* 0xffff00001f147812 */ /* 0x000fe200078ec0ff */
[C---:B-1----:R-:W-:Y:S01]  /*7040*/  IMAD.U32 R9, R4.reuse, 0x10000, RZ ;  /* 0x0001000004097824 */ /* 0x042fe200078e00ff */
[----:B------:R-:W-:Y:S01]  /*7050*/  LOP3.LUT R4, R4, 0xffff0000, RZ, 0xc0, !PT ;  /* 0xffff000004047812 */ /* 0x000fe200078ec0ff */
[C---:B------:R-:W-:Y:S01]  /*7060*/  IMAD.U32 R10, R5.reuse, 0x10000, RZ ;  /* 0x00010000050a7824 */ /* 0x040fe200078e00ff */
[----:B------:R-:W-:Y:S01]  /*7070*/  LOP3.LUT R5, R5, 0xffff0000, RZ, 0xc0, !PT ;  /* 0xffff000005057812 */ /* 0x000fe200078ec0ff */
[----:B------:R-:W-:Y:S01]  /*7080*/  IMAD.U32 R11, R6, 0x10000, RZ ;  /* 0x00010000060b7824 */ /* 0x000fe200078e00ff */
[----:B------:R-:W-:Y:S01]  /*7090*/  SHF.L.U32 R12, R7, 0x10, RZ ;  /* 0x00000010070c7819 */ /* 0x000fe200000006ff */
[C---:B------:R-:W-:Y:S01]  /*70a0*/  FMUL.FTZ R24, R4.reuse, R15 ;  /* 0x0000000f04187220 */ /* 0x040fe20000410000 */
[-C--:B------:R-:W-:Y:S01]  /*70b0*/  FMUL.FTZ R4, R4, R13.reuse ;  /* 0x0000000d04047220 */ /* 0x080fe20000410000 */
[C---:B------:R-:W-:Y:S01]  /*70c0*/  FMUL.FTZ R21, R5.reuse, R20 ;  /* 0x0000001405157220 */ /* 0x040fe20000410000 */
[-C--:B------:R-:W-:Y:S01]  /*70d0*/  FMUL.FTZ R25, R5, R14.reuse ;  /* 0x0000000e05197220 */ /* 0x080fe20000410000 */
[C---:B------:R-:W-:Y:S01]  /*70e0*/  FFMA.FTZ R24, R9.reuse, R13, -R24 ;  /* 0x0000000d09187223 */ /* 0x040fe20000010818 */
[----:B------:R-:W-:Y:S01]  /*70f0*/  LOP3.LUT R6, R6, 0xffff0000, RZ, 0xc0, !PT ;  /* 0xffff000006067812 */ /* 0x000fe200078ec0ff */
[----:B------:R-:W-:Y:S01]  /*7100*/  FFMA.FTZ R15, R9, R15, R4 ;  /* 0x0000000f090f7223 */ /* 0x000fe20000010004 */
[----:B------:R-:W-:Y:S01]  /*7110*/  LOP3.LUT R7, R7, 0xffff0000, RZ, 0xc0, !PT ;  /* 0xffff000007077812 */ /* 0x000fe200078ec0ff */
[C---:B------:R-:W-:Y:S01]  /*7120*/  IMAD.U32 R9, R32.reuse, 0x10000, RZ ;  /* 0x0001000020097824 */ /* 0x040fe200078e00ff */
[----:B------:R-:W-:Y:S01]  /*7130*/  LOP3.LUT R13, R32, 0xffff0000, RZ, 0xc0, !PT ;  /* 0xffff0000200d7812 */ /* 0x000fe200078ec0ff */
[C---:B------:R-:W-:Y:S01]  /*7140*/  IMAD.U32 R4, R28.reuse, 0x10000, RZ ;  /* 0x000100001c047824 */ /* 0x040fe200078e00ff */
[----:B------:R-:W-:Y:S01]  /*7150*/  LOP3.LUT R5, R28, 0xffff0000, RZ, 0xc0, !PT ;  /* 0xffff00001c057812 */ /* 0x000fe200078ec0ff */
[C---:B------:R-:W-:Y:S01]  /*7160*/  FFMA.FTZ R21, R10.reuse, R14, -R21 ;  /* 0x0000000e0a157223 */ /* 0x040fe20000010815 */
[----:B------:R-:W-:Y:S01]  /*7170*/  FFMA.FTZ R10, R10, R20, R25 ;  /* 0x000000140a0a7223 */ /* 0x000fe20000010019 */
[C---:B------:R-:W-:Y:S01]  /*7180*/  FMUL.FTZ R14, R6.reuse, R9 ;  /* 0x00000009060e7220 */ /* 0x040fe20000410000 */
[-C--:B------:R-:W-:Y:S01]  /*7190*/  FMUL.FTZ R20, R6, R4.reuse ;  /* 0x0000000406147220 */ /* 0x080fe20000410000 */
[C---:B------:R-:W-:Y:S01]  /*71a0*/  FMUL.FTZ R25, R7.reuse, R13 ;  /* 0x0000000d07197220 */ /* 0x040fe20000410000 */
[----:B0-----:R-:W-:Y:S01]  /*71b0*/  FMUL.FTZ R26, R7, R5 ;  /* 0x00000005071a7220 */ /* 0x001fe20000410000 */
        /* <DEDUP_REMOVED lines=9> */
.L_x_9764:
[----:B------:R-:W-:Y:S05]  /*7250*/  BSYNC B2 ;  /* 0x0000000000027941 */ /* 0x000fea0003800000 */
.L_x_9763:
[----:B------:R-:W-:Y:S05]  /*7260*/  @P1 BRA `(.L_x_9762) ;  /* 0x0000000000981947 */ /* 0x000fea0003800000 */
[----:B-1----:R-:W1:Y:S01]  /*7270*/  LDS.128 R4, [R0] ;  /* 0x0000000000047984 */ /* 0x002e620000000c00 */
[C---:B------:R-:W-:Y:S01]  /*7280*/  IMAD.U32 R15, R33.reuse, 0x10000, RZ ;  /* 0x00010000210f7824 */ /* 0x040fe200078e00ff */
[C---:B------:R-:W-:Y:S01]  /*7290*/  LOP3.LUT R14, R30.reuse, 0xffff0000, RZ, 0xc0, !PT ;  /* 0xffff00001e0e7812 */ /* 0x040fe200078ec0ff */
[----:B------:R-:W-:Y:S01]  /*72a0*/  IMAD.U32 R13, R30, 0x10000, RZ ;  /* 0x000100001e0d7824 */ /* 0x000fe200078e00ff */
        /* <DEDUP_REMOVED lines=11> */
[----:B------:R-:W-:Y:S01]  /*7360*/  FFMA.FTZ R24, R9, R13, -R24 ;  /* 0x0000000d09187223 */ /* 0x000fe20000010818 */
[-C--:B------:R-:W-:Y:S01]  /*7370*/  FMUL.FTZ R25, R5, R14.reuse ;  /* 0x0000000e05197220 */ /* 0x080fe20000410000 */
[----:B------:R-:W-:Y:S01]  /*7380*/  LOP3.LUT R7, R7, 0xffff0000, RZ, 0xc0, !PT ;  /* 0xffff000007077812 */ /* 0x000fe200078ec0ff */
[----:B------:R-:W-:Y:S01]  /*7390*/  FFMA.FTZ R15, R9, R15, R4 ;  /* 0x0000000f090f7223 */ /* 0x000fe20000010004 */
        /* <DEDUP_REMOVED lines=19> */
.L_x_9762:
[----:B------:R-:W-:Y:S05]  /*74d0*/  BSYNC B1 ;  /* 0x0000000000017941 */ /* 0x000fea0003800000 */
.L_x_9761:
        /* <DEDUP_REMOVED lines=10> */
[----:B0-----:R-:W-:Y:S01]  /*7580*/  LOP3.LUT R26, R31, 0xffff0000, RZ, 0xc0, !PT ;  /* 0xffff00001f1a7812 */ /* 0x001fe200078ec0ff */
        /* <DEDUP_REMOVED lines=16> */
[----:B------:R-:W-:Y:S01]  /*7690*/  FMUL.FTZ R13, R26, R5 ;  /* 0x000000051a0d7220 */ /* 0x000fe20000410000 */
[----:B------:R-:W-:-:S02]  /*76a0*/  IMAD.U32 R21, R28, 0x10000, RZ ;  /* 0x000100001c157824 */ /* 0x000fc400078e00ff */
[----:B------:R-:W-:Y:S01]  /*76b0*/  FMUL.FTZ R15, R24, R5 ;  /* 0x00000005180f7220 */ /* 0x000fe20000410000 */
[----:B------:R-:W-:Y:S01]  /*76c0*/  LOP3.LUT R28, R28, 0xffff0000, RZ, 0xc0, !PT ;  /* 0xffff00001c1c7812 */ /* 0x000fe200078ec0ff */
[----:B------:R-:W-:Y:S01]  /*76d0*/  FFMA.FTZ R5, R24, R10, -R13 ;  /* 0x0000000a18057223 */ /* 0x000fe2000001080d */
[----:B------:R-:W-:Y:S01]  /*76e0*/  FMUL.FTZ R14, R25, R6 ;  /* 0x00000006190e7220 */ /* 0x000fe20000410000 */
[----:B------:R-:W-:Y:S01]  /*76f0*/  FFMA.FTZ R10, R26, R10, R15 ;  /* 0x0000000a1a0a7223 */ /* 0x000fe2000001000f */
        /* <DEDUP_REMOVED lines=12> */
.L_x_9767:
[----:B------:R-:W-:Y:S05]  /*77c0*/  BSYNC B1 ;  /* 0x0000000000017941 */ /* 0x000fea0003800000 */
.L_x_9766:
[----:B------:R-:W-:Y:S05]  /*77d0*/  @P1 BRA `(.L_x_9765) ;  /* 0x0000001000841947 */ /* 0x000fea0003800000 */
[----:B-1----:R-:W1:Y:S01]  /*77e0*/  LDS.128 R4, [R0+0x2000] ;  /* 0x0020000000047984 */ /* 0x002e620000000c00 */
[C---:B------:R-:W-:Y:S01]  /*77f0*/  IMAD.U32 R14, R30.reuse, 0x10000, RZ ;  /* 0x000100001e0e7824 */ /* 0x040fe200078e00ff */
[----:B------:R-:W-:Y:S01]  /*7800*/  LOP3.LUT R21, R30, 0xffff0000, RZ, 0xc0, !PT ;  /* 0xffff00001e157812 */ /* 0x000fe200078ec0ff */
[C---:B------:R-:W-:Y:S01]  /*7810*/  IMAD.U32 R20, R33.reuse, 0x10000, RZ ;  /* 0x0001000021147824 */ /* 0x040fe200078e00ff */
[----:B------:R-:W-:Y:S01]  /*7820*/  LOP3.LUT R33, R33, 0xffff0000, RZ, 0xc0, !PT ;  /* 0xffff000021217812 */ /* 0x000fe200078ec0ff */
[----:B------:R-:W-:Y:S02]  /*7830*/  IMAD.U32 R24, R34, 0x10000, RZ ;  /* 0x0001000022187824 */ /* 0x000fe400078e00ff */
        /* <DEDUP_REMOVED lines=13> */
[-C--:B------:R-:W-:Y:S01]  /*7910*/  FFMA.FTZ R5, R21, R9.reuse, -R12 ;  /* 0x0000000915057223 */ /* 0x080fe2000001080c */
[----:B------:R-:W-:Y:S02]  /*7920*/  LOP3.LUT R7, R7, 0xffff0000, RZ, 0xc0, !PT ;  /* 0xffff000007077812 */ /* 0x000fe400078ec0ff */
[----:B------:R-:W-:Y:S01]  /*7930*/  SHF.L.U32 R20, R3, 0x10, RZ ;  /* 0x0000001003147819 */ /* 0x000fe200000006ff */
[----:B------:R-:W-:Y:S01]  /*7940*/  FFMA.FTZ R8, R33, R9, R8 ;  /* 0x0000000921087223 */ /* 0x000fe20000010008 */
[----:B------:R-:W-:Y:S02]  /*7950*/  LOP3.LUT R21, R34, 0xffff0000, RZ, 0xc0, !PT ;  /* 0xffff000022157812 */ /* 0x000fe400078ec0ff */
[----:B------:R-:W-:Y:S01]  /*7960*/  LOP3.LUT R13, R3, 0xffff0000, RZ, 0xc0, !PT ;  /* 0xffff0000030d7812 */ /* 0x000fe200078ec0ff */
[-C--:B------:R-:W-:Y:S01]  /*7970*/  FMUL.FTZ R3, R24, R6.reuse ;  /* 0x0000000618037220 */ /* 0x080fe20000410000 */
[C---:B------:R-:W-:Y:S01]  /*7980*/  FMUL.FTZ R9, R20.reuse, R6 ;  /* 0x0000000614097220 */ /* 0x040fe20000410000 */
[-C--:B------:R-:W-:Y:S01]  /*7990*/  FMUL.FTZ R12, R21, R7.reuse ;  /* 0x00000007150c7220 */ /* 0x080fe20000410000 */
[----:B------:R-:W-:Y:S01]  /*79a0*/  F2FP.BF16.F32.PACK_AB R4, R15, R4 ;  /* 0x000000040f04723e */ /* 0x000fe200000010ff */
[C---:B------:R-:W-:Y:S01]  /*79b0*/  FMUL.FTZ R14, R13.reuse, R7 ;  /* 0x000000070d0e7220 */ /* 0x040fe20000410000 */
[-C--:B------:R-:W-:Y:S01]  /*79c0*/  FFMA.FTZ R3, R20, R10.reuse, -R3 ;  /* 0x0000000a14037223 */ /* 0x080fe20000010803 */
[----:B------:R-:W-:Y:S01]  /*79d0*/  FFMA.FTZ R6, R24, R10, R9 ;  /* 0x0000000a18067223 */ /* 0x000fe20000010009 */
[-C--:B------:R-:W-:Y:S01]  /*79e0*/  FFMA.FTZ R7, R13, R11.reuse, -R12 ;  /* 0x0000000b0d077223 */ /* 0x080fe2000001080c */
[----:B------:R-:W-:Y:S01]  /*79f0*/  FFMA.FTZ R14, R21, R11, R14 ;  /* 0x0000000b150e7223 */ /* 0x000fe2000001000e */
[----:B------:R-:W-:-:S02]  /*7a00*/  F2FP.BF16.F32.PACK_AB R5, R8, R5 ;  /* 0x000000050805723e */ /* 0x000fc400000010ff */
[----:B------:R-:W-:Y:S02]  /*7a10*/  F2FP.BF16.F32.PACK_AB R6, R6, R3 ;  /* 0x000000030606723e */ /* 0x000fe400000010ff */
[----:B------:R-:W-:-:S05]  /*7a20*/  F2FP.BF16.F32.PACK_AB R7, R14, R7 ;  /* 0x000000070e07723e */ /* 0x000fca00000010ff */
[----:B------:R2:W-:Y:S01]  /*7a30*/  STS.128 [R0+0x2000], R4 ;  /* 0x0020000400007388 */ /* 0x0005e20000000c00 */
[----:B------:R-:W-:Y:S05]  /*7a40*/  BRA `(.L_x_9765) ;  /* 0x0000000c00e87947 */ /* 0x000fea0003800000 */
.L_x_9755:
[----:B------:R-:W-:-:S03]  /*7a50*/  UMOV UR4, 0xffffffff ;  /* 0xffffffff00047882 */ /* 0x000fc60000000000 */
[----:B------:R-:W-:Y:S05]  /*7a60*/  BRA.DIV UR4, `(.L_x_9768) ;  /* 0x0000010604a47947 */ /* 0x000fea000b800000 */
[----:B------:R0:W1:Y:S04]  /*7a70*/  SHFL.IDX PT, R0, R25, RZ, 0x1c1f ;  /* 0x001c1fff19007589 */ /* 0x00006800000e0000 */
[----:B------:R0:W2:Y:S04]  /*7a80*/  SHFL.IDX PT, R3, R24, RZ, 0x1c1f ;  /* 0x001c1fff18037589 */ /* 0x0000a800000e0000 */
[----:B------:R0:W3:Y:S04]  /*7a90*/  SHFL.IDX PT, R20, R28, RZ, 0x1c1f ;  /* 0x001c1fff1c147589 */ /* 0x0000e800000e0000 */
[----:B------:R0:W4:Y:S02]  /*7aa0*/  SHFL.IDX PT, R14, R26, RZ, 0x1c1f ;  /* 0x001c1fff1a0e7589 */ /* 0x00012400000e0000 */
.L_x_9986:
        /* <DEDUP_REMOVED lines=27> */
.L_x_9770:
[----:B------:R-:W-:Y:S05]  /*7c60*/  BSYNC B1 ;  /* 0x0000000000017941 */ /* 0x000fea0003800000 */
.L_x_9769:
[----:B------:R-:W4:Y:S01]  /*7c70*/  SYNCS.PHASECHK.TRANS64.TRYWAIT P1, [R19+URZ+0x22800], R24 ;  /* 0x02280018130075a7 */ /* 0x000f22000802017f */
[----:B-1----:R-:W-:Y:S01]  /*7c80*/  IMAD R0, R73, -0x80, R27 ;  /* 0xffffff8049007824 */ /* 0x002fe200078e021b */
[--C-:B-----5:R-:W-:Y:S01]  /*7c90*/  SHF.R.U64 R26, R4, 0x10, R5.reuse ;  /* 0x00000010041a7819 */ /* 0x120fe20000001205 */
[----:B--2---:R-:W-:Y:S01]  /*7ca0*/  IMAD.MOV.U32 R3, RZ, RZ, R4 ;  /* 0x000000ffff037224 */ /* 0x004fe200078e0004 */
[--C-:B------:R-:W-:Y:S01]  /*7cb0*/  SHF.R.U32.HI R25, RZ, 0x10, R5.reuse ;  /* 0x00000010ff197819 */ /* 0x100fe20000011605 */
[----:B0-----:R-:W-:Y:S01]  /*7cc0*/  IMAD.MOV.U32 R12, RZ, RZ, R5 ;  /* 0x000000ffff0c7224 */ /* 0x001fe200078e0005 */
[--C-:B------:R-:W-:Y:S01]  /*7cd0*/  SHF.R.U64 R21, R6, 0x10, R7.reuse ;  /* 0x0000001006157819 */ /* 0x100fe20000001207 */
[----:B------:R-:W-:Y:S01]  /*7ce0*/  IMAD.MOV.U32 R4, RZ, RZ, R6 ;  /* 0x000000ffff047224 */ /* 0x000fe200078e0006 */
[--C-:B---3--:R-:W-:Y:S01]  /*7cf0*/  SHF.R.U32.HI R20, RZ, 0x10, R7.reuse ;  /* 0x00000010ff147819 */ /* 0x108fe20000011607 */
[----:B------:R-:W-:Y:S01]  /*7d00*/  IMAD.MOV.U32 R5, RZ, RZ, R7 ;  /* 0x000000ffff057224 */ /* 0x000fe200078e0007 */
[--C-:B------:R-:W-:Y:S01]  /*7d10*/  SHF.R.U64 R15, R8, 0x10, R9.reuse ;  /* 0x00000010080f7819 */ /* 0x100fe20000001209 */
[----:B------:R-:W-:Y:S01]  /*7d20*/  IMAD.MOV.U32 R6, RZ, RZ, R8 ;  /* 0x000000ffff067224 */ /* 0x000fe200078e0008 */
[--C-:B----4-:R-:W-:Y:S01]  /*7d30*/  SHF.R.U32.HI R14, RZ, 0x10, R9.reuse ;  /* 0x00000010ff0e7819 */ /* 0x110fe20000011609 */
[----:B------:R-:W-:Y:S01]  /*7d40*/  IMAD.MOV.U32 R7, RZ, RZ, R9 ;  /* 0x000000ffff077224 */ /* 0x000fe200078e0009 */
[----:B------:R-:W-:Y:S01]  /*7d50*/  ISETP.GE.AND P0, PT, R16, R47, PT ;  /* 0x0000002f1000720c */ /* 0x000fe20003f06270 */
[----:B------:R-:W-:Y:S01]  /*7d60*/  IMAD.MOV.U32 R8, RZ, RZ, R10 ;  /* 0x000000ffff087224 */ /* 0x000fe200078e000a */
[----:B------:R-:W-:Y:S01]  /*7d70*/  VIMNMX R27, R0, 0x80, PT ;  /* 0x00000080001b7848 */ /* 0x000fe20003fe0100 */
[--C-:B------:R-:W-:Y:S01]  /*7d80*/  IMAD.MOV.U32 R13, RZ, RZ, R11.reuse ;  /* 0x000000ffff0d7224 */ /* 0x100fe200078e000b */
[--C-:B------:R-:W-:Y:S01]  /*7d90*/  SHF.R.U64 R9, R10, 0x10, R11.reuse ;  /* 0x000000100a097819 */ /* 0x100fe2000000120b */
[----:B------:R-:W-:Y:S01]  /*7da0*/  VIADD R28, R200, 0x40 ;  /* 0x00000040c81c7836 */ /* 0x000fe20000000000 */
[----:B------:R-:W-:Y:S01]  /*7db0*/  SHF.R.U32.HI R10, RZ, 0x10, R11 ;  /* 0x00000010ff0a7819 */ /* 0x000fe2000001160b */
[----:B------:R-:W-:Y:S01]  /*7dc0*/  BSSY B1, `(.L_x_9771) ;  /* 0x000000c000017945 */ /* 0x000fe20003800000 */
[----:B------:R-:W-:-:S02]  /*7dd0*/  PRMT R40, R3, 0x5410, R26 ;  /* 0x0000541003287816 */ /* 0x000fc4000000001a */
[-C--:B------:R-:W-:Y:S02]  /*7de0*/  ISETP.GE.OR P2, PT, R200, R27.reuse, P0 ;  /* 0x0000001bc800720c */ /* 0x080fe40000746670 */
[----:B------:R-:W-:Y:S02]  /*7df0*/  PRMT R0, R12, 0x5410, R25 ;  /* 0x000054100c007816 */ /* 0x000fe40000000019 */
[----:B------:R-:W-:Y:S02]  /*7e00*/  ISETP.GE.OR P0, PT, R28, R27, P0 ;  /* 0x0000001b1c00720c */ /* 0x000fe40000706670 */
[----:B------:R-:W-:Y:S02]  /*7e10*/  PRMT R42, R4, 0x5410, R21 ;  /* 0x00005410042a7816 */ /* 0x000fe40000000015 */
[----:B------:R-:W-:Y:S02]  /*7e20*/  PRMT R3, R5, 0x5410, R20 ;  /* 0x0000541005037816 */ /* 0x000fe40000000014 */
[----:B------:R-:W-:-:S02]  /*7e30*/  PRMT R44, R6, 0x5410, R15 ;  /* 0x00005410062c7816 */ /* 0x000fc4000000000f */
[----:B------:R-:W-:Y:S02]  /*7e40*/  PRMT R12, R7, 0x5410, R14 ;  /* 0x00005410070c7816 */ /* 0x000fe4000000000e */
[----:B------:R-:W-:Y:S02]  /*7e50*/  PRMT R46, R8, 0x5410, R9 ;  /* 0x00005410082e7816 */ /* 0x000fe40000000009 */
[----:B------:R-:W-:Y:S01]  /*7e60*/  PRMT R13, R13, 0x5410, R10 ;  /* 0x000054100d0d7816 */ /* 0x000fe2000000000a */
[----:B------:R-:W-:Y:S06]  /*7e70*/  @!P1 BRA `(.L_x_9772) ;  /* 0x0000010400109947 */ /* 0x000fec0003800000 */
.L_x_9987:
[----:B------:R-:W-:Y:S05]  /*7e80*/  BSYNC B1 ;  /* 0x0000000000017941 */ /* 0x000fea0003800000 */
.L_x_9771:
[----:B------:R-:W-:Y:S04]  /*7e90*/  BSSY B1, `(.L_x_9773) ;  /* 0x0000060000017945 */ /* 0x000fe80003800000 */
[----:B------:R-:W-:Y:S05]  /*7ea0*/  @P2 BRA `(.L_x_9774) ;  /* 0x0000000400782947 */ /* 0x000fea0003800000 */
[----:B------:R-:W2:Y:S01]  /*7eb0*/  LDL R4, [R1+0x38] ;  /* 0x0000380001047983 */ /* 0x000ea20000100800 */
[----:B------:R-:W-:Y:S01]  /*7ec0*/  SHF.L.U32 R33, R44, 0x10, RZ ;  /* 0x000000102c217819 */ /* 0x000fe200000006ff */
[----:B------:R-:W-:Y:S01]  /*7ed0*/  IMAD.U32 R31, R40, 0x10000, RZ ;  /* 0x00010000281f7824 */ /* 0x000fe200078e00ff */
[----:B------:R-:W-:Y:S01]  /*7ee0*/  LOP3.LUT R35, R44, 0xffff0000, RZ, 0xc0, !PT ;  /* 0xffff00002c237812 */ /* 0x000fe200078ec0ff */
[----:B------:R-:W1:Y:S02]  /*7ef0*/  S2R R5, SR_TID.X ;  /* 0x0000000000057919 */ /* 0x000e640000002100 */
[----:B-1----:R-:W-:-:S05]  /*7f00*/  VIADD R5, R5, 0xffffff80 ;  /* 0xffffff8005057836 */ /* 0x002fca0000000000 */
[----:B------:R-:W-:-:S04]  /*7f10*/  SHF.R.S32.HI R8, RZ, 0x1f, R5 ;  /* 0x0000001fff087819 */ /* 0x000fc80000011405 */
[----:B------:R-:W-:Y:S01]  /*7f20*/  LEA.HI R8, R8, R5, RZ, 0x5 ;  /* 0x0000000508087211 */ /* 0x000fe200078f28ff */
[----:B------:R-:W-:-:S03]  /*7f30*/  IMAD.IADD R5, R16, 0x1, R47 ;  /* 0x0000000110057824 */ /* 0x000fc600078e022f */
[----:B------:R-:W-:Y:S01]  /*7f40*/  SHF.R.S32.HI R8, RZ, 0x5, R8 ;  /* 0x00000005ff087819 */ /* 0x000fe20000011408 */
[----:B--2---:R-:W-:-:S05]  /*7f50*/  IMAD.SHL.U32 R4, R4, 0x40, RZ ;  /* 0x0000004004047824 */ /* 0x004fca00078e00ff */
[----:B------:R-:W-:-:S04]  /*7f60*/  LOP3.LUT R6, R4, 0x1c0, RZ, 0xc0, !PT ;  /* 0x000001c004067812 */ /* 0x000fc800078ec0ff */
        /* <DEDUP_REMOVED lines=10> */
[----:B------:R-:W0:Y:S01]  /*8010*/  LDS.128 R8, [R38+0x18400] ;  /* 0x0184000026087984 */ /* 0x000e220000000c00 */
[C---:B-1----:R-:W-:Y:S01]  /*8020*/  IMAD.U32 R14, R4.reuse, 0x10000, RZ ;  /* 0x00010000040e7824 */ /* 0x042fe200078e00ff */
[----:B------:R-:W-:Y:S01]  /*8030*/  LOP3.LUT R4, R4, 0xffff0000, RZ, 0xc0, !PT ;  /* 0xffff000004047812 */ /* 0x000fe200078ec0ff */
[C---:B------:R-:W-:Y:S01]  /*8040*/  IMAD.U32 R20, R6.reuse, 0x10000, RZ ;  /* 0x0001000006147824 */ /* 0x040fe200078e00ff */
[----:B------:R-:W-:Y:S01]  /*8050*/  LOP3.LUT R6, R6, 0xffff0000, RZ, 0xc0, !PT ;  /* 0xffff000006067812 */ /* 0x000fe200078ec0ff */
[C---:B0-----:R-:W-:Y:S01]  /*8060*/  IMAD.U32 R24, R8.reuse, 0x10000, RZ ;  /* 0x0001000008187824 */ /* 0x041fe200078e00ff */
        /* <DEDUP_REMOVED lines=9> */
[----:B------:R-:W-:Y:S02]  /*8100*/  IMAD.U32 R37, R46, 0x10000, RZ ;  /* 0x000100002e257824 */ /* 0x000fe400078e00ff */
[----:B------:R-:W-:Y:S01]  /*8110*/  FFMA.FTZ R28, R14, R33, R39 ;  /* 0x000000210e1c7223 */ /* 0x000fe20000010027 */
[----:B------:R-:W-:Y:S01]  /*8120*/  IMAD.U32 R33, R42, 0x10000, RZ ;  /* 0x000100002a217824 */ /* 0x000fe200078e00ff */
[----:B------:R-:W-:Y:S01]  /*8130*/  LOP3.LUT R39, R46, 0xffff0000, RZ, 0xc0, !PT ;  /* 0xffff00002e277812 */ /* 0x000fe200078ec0ff */
[-C--:B------:R-:W-:Y:S01]  /*8140*/  FMUL.FTZ R43, R8, R31.reuse ;  /* 0x0000001f082b7220 */ /* 0x080fe20000410000 */
[----:B------:R-:W-:Y:S01]  /*8150*/  FFMA.FTZ R41, R4, R31, -R41 ;  /* 0x0000001f04297223 */ /* 0x000fe20000010829 */
[C---:B------:R-:W-:Y:S01]  /*8160*/  FMUL.FTZ R31, R26.reuse, R37 ;  /* 0x000000251a1f7220 */ /* 0x040fe20000410000 */
[----:B------:R-:W-:Y:S01]  /*8170*/  FMUL.FTZ R26, R26, R33 ;  /* 0x000000211a1a7220 */ /* 0x000fe20000410000 */
[----:B------:R-:W-:Y:S01]  /*8180*/  FFMA.FTZ R43, R4, R35, R43 ;  /* 0x00000023042b7223 */ /* 0x000fe2000001002b */
[----:B------:R-:W-:Y:S01]  /*8190*/  FMUL.FTZ R35, R10, R39 ;  /* 0x000000270a237220 */ /* 0x000fe20000410000 */
[----:B------:R-:W-:Y:S01]  /*81a0*/  FFMA.FTZ R33, R20, R33, -R31 ;  /* 0x0000002114217223 */ /* 0x000fe2000001081f */
[----:B------:R-:W-:Y:S01]  /*81b0*/  LOP3.LUT R31, R42, 0xffff0000, RZ, 0xc0, !PT ;  /* 0xffff00002a1f7812 */ /* 0x000fe200078ec0ff */
[----:B------:R-:W-:-:S02]  /*81c0*/  IMAD.U32 R14, R12, 0x10000, RZ ;  /* 0x000100000c0e7824 */ /* 0x000fc400078e00ff */
[----:B------:R-:W-:Y:S01]  /*81d0*/  FFMA.FTZ R37, R20, R37, R26 ;  /* 0x0000002514257223 */ /* 0x000fe2000001001a */
[----:B------:R-:W-:Y:S01]  /*81e0*/  IMAD.U32 R27, R11, 0x10000, RZ ;  /* 0x000100000b1b7824 */ /* 0x000fe200078e00ff */
[----:B------:R-:W-:Y:S01]  /*81f0*/  LOP3.LUT R9, R9, 0xffff0000, RZ, 0xc0, !PT ;  /* 0xffff000009097812 */ /* 0x000fe200078ec0ff */
[-C--:B------:R-:W-:Y:S01]  /*8200*/  FMUL.FTZ R45, R10, R31.reuse ;  /* 0x0000001f0a2d7220 */ /* 0x080fe20000410000 */
[----:B------:R-:W-:Y:S02]  /*8210*/  IMAD.U32 R4, R0, 0x10000, RZ ;  /* 0x0001000000047824 */ /* 0x000fe400078e00ff */
[----:B------:R-:W-:Y:S01]  /*8220*/  FFMA.FTZ R30, R6, R31, -R35 ;  /* 0x0000001f061e7223 */ /* 0x000fe20000010823 */
[----:B------:R-:W-:Y:S02]  /*8230*/  IMAD.U32 R10, R13, 0x10000, RZ ;  /* 0x000100000d0a7824 */ /* 0x000fe400078e00ff */
[----:B------:R-:W-:Y:S01]  /*8240*/  FMUL.FTZ R20, R25, R14 ;  /* 0x0000000e19147220 */ /* 0x000fe20000410000 */
[----:B------:R-:W-:-:S02]  /*8250*/  IMAD.U32 R8, R3, 0x10000, RZ ;  /* 0x0001000003087824 */ /* 0x000fc400078e00ff */
[----:B------:R-:W-:Y:S01]  /*8260*/  FFMA.FTZ R32, R6, R39, R45 ;  /* 0x0000002706207223 */ /* 0x000fe2000001002d */
[----:B------:R-:W-:Y:S02]  /*8270*/  IMAD.U32 R15, R5, 0x10000, RZ ;  /* 0x00010000050f7824 */ /* 0x000fe400078e00ff */
[----:B------:R-:W-:Y:S01]  /*8280*/  FMUL.FTZ R25, R25, R4 ;  /* 0x0000000419197220 */ /* 0x000fe20000410000 */
[----:B------:R-:W-:Y:S02]  /*8290*/  IMAD.U32 R21, R7, 0x10000, RZ ;  /* 0x0001000007157824 */ /* 0x000fe400078e00ff */
[C---:B------:R-:W-:Y:S01]  /*82a0*/  FMUL.FTZ R6, R27.reuse, R10 ;  /* 0x0000000a1b067220 */ /* 0x040fe20000410000 */
[----:B------:R-:W-:Y:S01]  /*82b0*/  FMUL.FTZ R26, R27, R8 ;  /* 0x000000081b1a7220 */ /* 0x000fe20000410000 */
[----:B------:R-:W-:Y:S01]  /*82c0*/  FFMA.FTZ R25, R15, R14, R25 ;  /* 0x0000000e0f197223 */ /* 0x000fe20000010019 */
[----:B------:R-:W-:Y:S01]  /*82d0*/  LOP3.LUT R11, R11, 0xffff0000, RZ, 0xc0, !PT ;  /* 0xffff00000b0b7812 */ /* 0x000fe200078ec0ff */
[----:B------:R-:W-:Y:S01]  /*82e0*/  FFMA.FTZ R27, R21, R8, -R6 ;  /* 0x00000008151b7223 */ /* 0x000fe20000010806 */
[----:B------:R-:W-:Y:S01]  /*82f0*/  FFMA.FTZ R20, R15, R4, -R20 ;  /* 0x000000040f147223 */ /* 0x000fe20000010814 */
        /* <DEDUP_REMOVED lines=25> */
.L_x_9774:
[----:B------:R-:W-:Y:S05]  /*8490*/  BSYNC B1 ;  /* 0x0000000000017941 */ /* 0x000fea0003800000 */
.L_x_9773:
[----:B------:R-:W-:Y:S05]  /*84a0*/  @P0 BRA `(.L_x_9765) ;  /* 0x0000000400500947 */ /* 0x000fea0003800000 */
[----:B-1----:R-:W2:Y:S01]  /*84b0*/  LDL R5, [R1+0xc] ;  /* 0x00000c0001057983 */ /* 0x002ea20000100800 */
[----:B------:R-:W-:-:S03]  /*84c0*/  SHF.R.U32.HI R6, RZ, 0x3, R229 ;  /* 0x00000003ff067819 */ /* 0x000fc600000116e5 */
[----:B------:R-:W3:Y:S01]  /*84d0*/  LDL R38, [R1+0x4c] ;  /* 0x00004c0001267983 */ /* 0x000ee20000100800 */
[----:B------:R-:W-:Y:S01]  /*84e0*/  IMAD.IADD R4, R16, 0x1, R47 ;  /* 0x0000000110047824 */ /* 0x000fe200078e022f */
[----:B------:R-:W-:Y:S01]  /*84f0*/  LOP3.LUT R41, R12, 0xffff0000, RZ, 0xc0, !PT ;  /* 0xffff00000c297812 */ /* 0x000fe200078ec0ff */
[C---:B------:R-:W-:Y:S01]  /*8500*/  IMAD.U32 R33, R44.reuse, 0x10000, RZ ;  /* 0x000100002c217824 */ /* 0x040fe200078e00ff */
[----:B------:R-:W-:Y:S01]  /*8510*/  LOP3.LUT R44, R44, 0xffff0000, RZ, 0xc0, !PT ;  /* 0xffff00002c2c7812 */ /* 0x000fe200078ec0ff */
[----:B------:R-:W-:Y:S01]  /*8520*/  IMAD.U32 R31, R40, 0x10000, RZ ;  /* 0x00010000281f7824 */ /* 0x000fe200078e00ff */
[----:B------:R-:W-:Y:S01]  /*8530*/  LOP3.LUT R4, R229, 0x38, R4, 0xf8, !PT ;  /* 0x00000038e5047812 */ /* 0x000fe200078ef804 */
[----:B------:R-:W-:Y:S01]  /*8540*/  IMAD.U32 R36, R12, 0x10000, RZ ;  /* 0x000100000c247824 */ /* 0x000fe200078e00ff */
[----:B------:R-:W-:Y:S01]  /*8550*/  LOP3.LUT R40, R40, 0xffff0000, RZ, 0xc0, !PT ;  /* 0xffff000028287812 */ /* 0x000fe200078ec0ff */
[----:B------:R-:W-:Y:S01]  /*8560*/  IMAD.U32 R34, R0, 0x10000, RZ ;  /* 0x0001000000227824 */ /* 0x000fe200078e00ff */
[----:B------:R-:W-:Y:S01]  /*8570*/  LOP3.LUT R4, R4, R6, RZ, 0x3c, !PT ;  /* 0x0000000604047212 */ /* 0x000fe200078e3cff */
[C---:B------:R-:W-:Y:S01]  /*8580*/  IMAD.U32 R37, R46.reuse, 0x10000, RZ ;  /* 0x000100002e257824 */ /* 0x040fe200078e00ff */
[----:B------:R-:W-:Y:S01]  /*8590*/  LOP3.LUT R46, R46, 0xffff0000, RZ, 0xc0, !PT ;  /* 0xffff00002e2e7812 */ /* 0x000fe200078ec0ff */
[C---:B------:R-:W-:Y:S01]  /*85a0*/  IMAD.U32 R35, R42.reuse, 0x10000, RZ ;  /* 0x000100002a237824 */ /* 0x040fe200078e00ff */
[----:B------:R-:W-:-:S02]  /*85b0*/  LOP3.LUT R42, R42, 0xffff0000, RZ, 0xc0, !PT ;  /* 0xffff00002a2a7812 */ /* 0x000fc400078ec0ff */
[----:B------:R-:W-:Y:S01]  /*85c0*/  LOP3.LUT R39, R0, 0xffff0000, RZ, 0xc0, !PT ;  /* 0xffff000000277812 */ /* 0x000fe200078ec0ff */
[----:B--2---:R-:W-:-:S04]  /*85d0*/  IMAD.IADD R8, R5, 0x1, R4 ;  /* 0x0000000105087824 */ /* 0x004fc800078e0204 */
[----:B------:R-:W-:Y:S01]  /*85e0*/  IMAD R14, R8, 0x2, R19 ;  /* 0x00000002080e7824 */ /* 0x000fe200078e0213 */
[----:B---3--:R-:W1:Y:S04]  /*85f0*/  LDS.128 R4, [R38+0x18400] ;  /* 0x0184000026047984 */ /* 0x008e680000000c00 */
[----:B------:R-:W2:Y:S01]  /*8600*/  LDS.128 R8, [R14+0x18400] ;  /* 0x018400000e087984 */ /* 0x000ea20000000c00 */
[C---:B-1----:R-:W-:Y:S01]  /*8610*/  IMAD.U32 R15, R4.reuse, 0x10000, RZ ;  /* 0x00010000040f7824 */ /* 0x042fe200078e00ff */
[----:B------:R-:W-:Y:S01]  /*8620*/  LOP3.LUT R4, R4, 0xffff0000, RZ, 0xc0, !PT ;  /* 0xffff000004047812 */ /* 0x000fe200078ec0ff */
[C---:B------:R-:W-:Y:S01]  /*8630*/  IMAD.U32 R20, R5.reuse, 0x10000, RZ ;  /* 0x0001000005147824 */ /* 0x040fe200078e00ff */
[----:B------:R-:W-:Y:S01]  /*8640*/  LOP3.LUT R5, R5, 0xffff0000, RZ, 0xc0, !PT ;  /* 0xffff000005057812 */ /* 0x000fe200078ec0ff */
[C---:B--2---:R-:W-:Y:S01]  /*8650*/  IMAD.U32 R25, R8.reuse, 0x10000, RZ ;  /* 0x0001000008197824 */ /* 0x044fe200078e00ff */
        /* <DEDUP_REMOVED lines=10> */
[----:B------:R-:W-:Y:S01]  /*8700*/  FFMA.FTZ R25, R40, R4, -R25 ;  /* 0x0000000428197223 */ /* 0x000fe20000010819 */
[-C--:B------:R-:W-:Y:S01]  /*8710*/  FMUL.FTZ R31, R36, R26.reuse ;  /* 0x0000001a241f7220 */ /* 0x080fe20000410000 */
[----:B------:R-:W-:Y:S01]  /*8720*/  FMUL.FTZ R33, R34, R26 ;  /* 0x0000001a22217220 */ /* 0x000fe20000410000 */
[----:B------:R-:W-:Y:S01]  /*8730*/  FFMA.FTZ R15, R44, R4, R15 ;  /* 0x000000042c0f7223 */ /* 0x000fe2000001000f */
[----:B------:R-:W-:Y:S02]  /*8740*/  IMAD.U32 R21, R6, 0x10000, RZ ;  /* 0x0001000006157824 */ /* 0x000fe400078e00ff */
[-C--:B------:R-:W-:Y:S01]  /*8750*/  FMUL.FTZ R4, R37, R27.reuse ;  /* 0x0000001b25047220 */ /* 0x080fe20000410000 */
[----:B------:R-:W-:Y:S01]  /*8760*/  LOP3.LUT R10, R10, 0xffff0000, RZ, 0xc0, !PT ;  /* 0xffff00000a0a7812 */ /* 0x000fe200078ec0ff */
[-C--:B------:R-:W-:Y:S01]  /*8770*/  FFMA.FTZ R31, R34, R20.reuse, -R31 ;  /* 0x00000014221f7223 */ /* 0x080fe2000001081f */
[----:B------:R-:W-:Y:S01]  /*8780*/  FFMA.FTZ R33, R36, R20, R33 ;  /* 0x0000001424217223 */ /* 0x000fe20000010021 */
[C---:B------:R-:W-:Y:S01]  /*8790*/  FMUL.FTZ R20, R35.reuse, R27 ;  /* 0x0000001b23147220 */ /* 0x040fe20000410000 */
[----:B------:R-:W-:Y:S01]  /*87a0*/  FFMA.FTZ R8, R35, R21, -R4 ;  /* 0x0000001523087223 */ /* 0x000fe20000010804 */
[----:B------:R-:W-:Y:S01]  /*87b0*/  SHF.L.U32 R26, R13, 0x10, RZ ;  /* 0x000000100d1a7819 */ /* 0x000fe200000006ff */
[----:B------:R-:W-:Y:S01]  /*87c0*/  IMAD.U32 R28, R11, 0x10000, RZ ;  /* 0x000100000b1c7824 */ /* 0x000fe200078e00ff */
[----:B------:R-:W-:Y:S01]  /*87d0*/  LOP3.LUT R6, R6, 0xffff0000, RZ, 0xc0, !PT ;  /* 0xffff000006067812 */ /* 0x000fe200078ec0ff */
[----:B------:R-:W-:-:S02]  /*87e0*/  IMAD.U32 R4, R3, 0x10000, RZ ;  /* 0x0001000003047824 */ /* 0x000fc400078e00ff */
[-C--:B------:R-:W-:Y:S01]  /*87f0*/  FMUL.FTZ R27, R46, R10.reuse ;  /* 0x0000000a2e1b7220 */ /* 0x080fe20000410000 */
[----:B------:R-:W-:Y:S01]  /*8800*/  FMUL.FTZ R35, R42, R10 ;  /* 0x0000000a2a237220 */ /* 0x000fe20000410000 */
[----:B------:R-:W-:Y:S01]  /*8810*/  LOP3.LUT R11, R11, 0xffff0000, RZ, 0xc0, !PT ;  /* 0xffff00000b0b7812 */ /* 0x000fe200078ec0ff */
[----:B------:R-:W-:Y:S01]  /*8820*/  FFMA.FTZ R10, R37, R21, R20 ;  /* 0x00000015250a7223 */ /* 0x000fe20000010014 */
[----:B------:R-:W-:Y:S01]  /*8830*/  LOP3.LUT R13, R13, 0xffff0000, RZ, 0xc0, !PT ;  /* 0xffff00000d0d7812 */ /* 0x000fe200078ec0ff */
[----:B0-----:R-:W-:Y:S02]  /*8840*/  IMAD.U32 R24, R7, 0x10000, RZ ;  /* 0x0001000007187824 */ /* 0x001fe400078e00ff */
[-C--:B------:R-:W-:Y:S01]  /*8850*/  FMUL.FTZ R21, R26, R28.reuse ;  /* 0x0000001c1a157220 */ /* 0x080fe20000410000 */
[----:B------:R-:W-:Y:S01]  /*8860*/  FMUL.FTZ R37, R4, R28 ;  /* 0x0000001c04257220 */ /* 0x000fe20000410000 */
[----:B------:R-:W-:Y:S01]  /*8870*/  LOP3.LUT R3, R3, 0xffff0000, RZ, 0xc0, !PT ;  /* 0xffff000003037812 */ /* 0x000fe200078ec0ff */
[-C--:B------:R-:W-:Y:S01]  /*8880*/  FFMA.FTZ R27, R42, R6.reuse, -R27 ;  /* 0x000000062a1b7223 */ /* 0x080fe2000001081b */
[----:B------:R-:W-:Y:S01]  /*8890*/  LOP3.LUT R7, R7, 0xffff0000, RZ, 0xc0, !PT ;  /* 0xffff000007077812 */ /* 0x000fe200078ec0ff */
[----:B------:R-:W-:Y:S01]  /*88a0*/  FFMA.FTZ R35, R46, R6, R35 ;  /* 0x000000062e237223 */ /* 0x000fe20000010023 */
        /* <DEDUP_REMOVED lines=20> */
.L_x_9765:
[----:B------:R-:W-:Y:S05]  /*89f0*/  BSYNC B0 ;  /* 0x0000000000007941 */ /* 0x000fea0003800000 */
.L_x_9754:
        /* <DEDUP_REMOVED lines=8> */
.L_x_9751:
[----:B012---:R-:W0:Y:S01]  /*8a80*/  S2R R0, SR_TID.X ;  /* 0x0000000000007919 */ /* 0x007e220000002100 */
[----:B------:R-:W-:Y:S01]  /*8a90*/  ISETP.NE.AND P0, PT, R205, 0x3, PT ;  /* 0x00000003cd00780c */ /* 0x000fe20003f05270 */
[----:B------:R-:W-:Y:S05]  /*8aa0*/  WARPSYNC.ALL ;  /* 0x0000000000007948 */ /* 0x000fea0003800000 */
[----:B0-----:R-:W-:-:S05]  /*8ab0*/  SHF.R.U32.HI R0, RZ, 0x7, R0 ;  /* 0x00000007ff007819 */ /* 0x001fca0000011600 */
[----:B---3--:R-:W-:-:S05]  /*8ac0*/  VIADD R7, R0, 0x8 ;  /* 0x0000000800077836 */ /* 0x008fca0000000000 */
[----:B------:R0:W-:Y:S06]  /*8ad0*/  BAR.SYNC.DEFER_BLOCKING R7, 0x100 ;  /* 0x000400070000751d */ /* 0x0001ec0000010000 */
[----:B------:R-:W-:Y:S05]  /*8ae0*/  @!P0 BRA `(.L_x_9775) ;  /* 0x0000000000048947 */ /* 0x000fea0003800000 */
[----:B------:R-:W-:Y:S01]  /*8af0*/  BPT.TRAP 0x1 ;  /* 0x000000040000795c */ /* 0x000fe20000300000 */
.L_x_9775:
[----:B------:R-:W-:Y:S01]  /*8b00*/  IMAD R6, R202, 0x8, R19 ;  /* 0x00000008ca067824 */ /* 0x000fe200078e0213 */
[----:B------:R-:W-:-:S04]  /*8b10*/  SHF.L.U32 R73, R212, 0x1f, RZ ;  /* 0x0000001fd4497819 */ /* 0x000fc800000006ff */
[----:B------:R1:W2:Y:S01]  /*8b20*/  SYNCS.PHASECHK.TRANS64.TRYWAIT P1, [R6+URZ+0x22830], R73 ;  /* 0x02283049060075a7 */ /* 0x0002a2000802017f */
[----:B------:R-:W-:Y:S05]  /*8b30*/  @!P0 BRA `(.L_x_9776) ;  /* 0x0000000000048947 */ /* 0x000fea0003800000 */
[----:B------:R-:W-:Y:S01]  /*8b40*/  BPT.TRAP 0x1 ;  /* 0x000000040000795c */ /* 0x000fe20000300000 */
.L_x_9776:
[----:B------:R-:W-:Y:S01]  /*8b50*/  VIADD R0, R19, 0x1c400 ;  /* 0x0001c40013007836 */ /* 0x000fe20000000000 */
[----:B------:R-:W-:Y:S01]  /*8b60*/  LOP3.LUT R4, R29, 0x10000, RZ, 0xfc, !PT ;  /* 0x000100001d047812 */ /* 0x000fe200078efcff */
[----:B------:R-:W-:-:S03]  /*8b70*/  IMAD.MOV.U32 R5, RZ, RZ, 0x40000040 ;  /* 0x40000040ff057424 */ /* 0x000fc600078e00ff */
[----:B------:R-:W-:-:S04]  /*8b80*/  SHF.R.U32.HI R0, RZ, 0x4, R0 ;  /* 0x00000004ff007819 */ /* 0x000fc80000011600 */
[----:B------:R-:W-:-:S04]  /*8b90*/  LOP3.LUT R0, R0, 0x3fff, RZ, 0xc0, !PT ;  /* 0x00003fff00007812 */ /* 0x000fc800078ec0ff */
[----:B------:R-:W-:-:S05]  /*8ba0*/  LOP3.LUT R0, R0, 0x10000, RZ, 0xfc, !PT ;  /* 0x0001000000007812 */ /* 0x000fca00078efcff */
[----:B------:R3:W-:Y:S01]  /*8bb0*/  STL [R1+0x8], R0 ;  /* 0x0000080001007387 */ /* 0x0007e20000100800 */
[----:B--2---:R-:W-:Y:S05]  /*8bc0*/  @P1 BRA `(.L_x_9777) ;  /* 0x0000000000081947 */ /* 0x004fea0003800000 */
[----:B------:R-:W2:Y:S02]  /*8bd0*/  SYNCS.PHASECHK.TRANS64.TRYWAIT P1, [R6+URZ+0x22830], R73 ;  /* 0x02283049060075a7 */ /* 0x000ea4000802017f */
[----:B--2---:R-:W-:Y:S05]  /*8be0*/  @!P1 BRA `(.L_x_9778) ;  /* 0x000000f400c89947 */ /* 0x004fea0003800000 */
.L_x_9777:
[----:B---3--:R-:W3:Y:S01]  /*8bf0*/  LDL R0, [R1+0x8] ;  /* 0x0000080001007983 */ /* 0x008ee20000100800 */
[----:B------:R-:W-:Y:S01]  /*8c00*/  IMAD.MOV.U32 R9, RZ, RZ, 0x40000040 ;  /* 0x40000040ff097424 */ /* 0x000fe200078e00ff */
[----:B------:R-:W-:Y:S05]  /*8c10*/  WARPSYNC.ALL ;  /* 0x0000000000007948 */ /* 0x000fea0003800000 */
[C---:B------:R-:W-:Y:S01]  /*8c20*/  R2UR UR4, R4.reuse ;  /* 0x00000000040472ca */ /* 0x040fe200000e0000 */
[----:B-----5:R-:W-:Y:S01]  /*8c30*/  WARPGROUP.ARRIVE ;  /* 0x00000000000079c5 */ /* 0x020fe20000000000 */
[----:B------:R-:W-:Y:S01]  /*8c40*/  R2UR UR5, R5 ;  /* 0x00000000050572ca */ /* 0x000fe200000e0000 */
[----:B------:R-:W-:Y:S01]  /*8c50*/  VIADD R14, R4, 0x2 ;  /* 0x00000002040e7836 */ /* 0x000fe20000000000 */
[----:B------:R-:W-:Y:S01]  /*8c60*/  R2UR UR7, R9 ;  /* 0x00000000090772ca */ /* 0x000fe200000e0000 */
[----:B------:R-:W-:-:S02]  /*8c70*/  IMAD.MOV.U32 R15, RZ, RZ, 0x40000040 ;  /* 0x40000040ff0f7424 */ /* 0x000fc400078e00ff */
[----:B------:R-:W-:Y:S02]  /*8c80*/  IMAD.MOV.U32 R11, RZ, RZ, 0x40000040 ;  /* 0x40000040ff0b7424 */ /* 0x000fe400078e00ff */
[----:B------:R-:W-:Y:S02]  /*8c90*/  VIADD R12, R4, 0x4 ;  /* 0x00000004040c7836 */ /* 0x000fe40000000000 */
[----:B------:R-:W-:Y:S02]  /*8ca0*/  IMAD.MOV.U32 R13, RZ, RZ, 0x40000040 ;  /* 0x40000040ff0d7424 */ /* 0x000fe400078e00ff */
[----:B------:R-:W-:Y:S02]  /*8cb0*/  IMAD.MOV.U32 R9, RZ, RZ, 0x40000040 ;  /* 0x40000040ff097424 */ /* 0x000fe400078e00ff */
[----:B---3--:R-:W-:Y:S02]  /*8cc0*/  IMAD R8, R202, 0x300, R0 ;  /* 0x00000300ca087824 */ /* 0x008fe400078e0200 */
[----:B------:R-:W3:Y:S02]  /*8cd0*/  S2R R0, SR_TID.X ;  /* 0x0000000000007919 */ /* 0x000ee40000002100 */
[C---:B------:R-:W-:Y:S01]  /*8ce0*/  VIADD R10, R8.reuse, 0x2 ;  /* 0x00000002080a7836 */ /* 0x040fe20000000000 */
[----:B------:R-:W-:-:S13]  /*8cf0*/  R2UR UR6, R8 ;  /* 0x00000000080672ca */ /* 0x000fda00000e0000 */
[----:B------:R-:W-:Y:S01]  /*8d00*/  HGMMA.64x96x16.F32.BF16 R24, gdesc[UR4], RZ, !UPT, gsb0 ;  /* 0x01600000041879f0 */ /* 0x000fe2000c0018ff */
[----:B------:R-:W-:Y:S02]  /*8d10*/  R2UR UR4, R14 ;  /* 0x000000000e0472ca */ /* 0x000fe400000e0000 */
[----:B------:R-:W-:Y:S02]  /*8d20*/  R2UR UR5, R15 ;  /* 0x000000000f0572ca */ /* 0x000fe400000e0000 */
[----:B------:R-:W-:Y:S01]  /*8d30*/  R2UR UR6, R10 ;  /* 0x000000000a0672ca */ /* 0x000fe200000e0000 */
[C---:B------:R-:W-:Y:S01]  /*8d40*/  VIADD R10, R8.reuse, 0x4 ;  /* 0x00000004080a7836 */ /* 0x040fe20000000000 */
[----:B------:R-:W-:Y:S01]  /*8d50*/  R2UR UR7, R11 ;  /* 0x000000000b0772ca */ /* 0x000fe200000e0000 */
[----:B------:R-:W-:Y:S02]  /*8d60*/  IMAD.MOV.U32 R11, RZ, RZ, 0x40000040 ;  /* 0x40000040ff0b7424 */ /* 0x000fe400078e00ff */
[----:B------:R-:W-:Y:S01]  /*8d70*/  VIADD R8, R8, 0x6 ;  /* 0x0000000608087836 */ /* 0x000fe20000000000 */
[----:B---3--:R-:W-:Y:S01]  /*8d80*/  SHF.R.U32.HI R0, RZ, 0x7, R0 ;  /* 0x00000007ff007819 */ /* 0x008fe20000011600 */
[----:B------:R-:W-:-:S02]  /*8d90*/  WARPGROUP.DEPBAR.LE gsb0, 0x0 ;  /* 0x00008000000079c5 */ /* 0x000fc40000010000 */
[----:B------:R-:W-:-:S06]  /*8da0*/  WARPGROUP.ARRIVE ;  /* 0x00000000000079c5 */ /* 0x000fcc0000000000 */
[----:B------:R-:W-:Y:S01]  /*8db0*/  HGMMA.64x96x16.F32.BF16 R24, gdesc[UR4], R24, gsb0 ;  /* 0x01600000041879f0 */ /* 0x000fe20008001818 */
        /* <DEDUP_REMOVED lines=8> */
[----:B------:R-:W-:Y:S01]  /*8e40*/  HGMMA.64x96x16.F32.BF16 R24, gdesc[UR4], R24, gsb0 ;  /* 0x01600000041879f0 */ /* 0x000fe20008001818 */
[----:B------:R-:W-:Y:S02]  /*8e50*/  R2UR UR4, R10 ;  /* 0x000000000a0472ca */ /* 0x000fe400000e0000 */
[----:B------:R-:W-:Y:S02]  /*8e60*/  R2UR UR5, R11 ;  /* 0x000000000b0572ca */ /* 0x000fe400000e0000 */
[----:B------:R-:W-:Y:S02]  /*8e70*/  R2UR UR6, R8 ;  /* 0x00000000080672ca */ /* 0x000fe400000e0000 */
[----:B------:R-:W-:Y:S02]  /*8e80*/  R2UR UR7, R9 ;  /* 0x00000000090772ca */ /* 0x000fe400000e0000 */
[----:B------:R-:W-:Y:S01]  /*8e90*/  IADD3 R9, -R0, 0xb, RZ ;  /* 0x0000000b00097810 */ /* 0x000fe20007ffe1ff */
[----:B------:R-:W-:-:S02]  /*8ea0*/  WARPGROUP.DEPBAR.LE gsb0, 0x0 ;  /* 0x00008000000079c5 */ /* 0x000fc40000010000 */
[----:B------:R-:W-:-:S08]  /*8eb0*/  WARPGROUP.ARRIVE ;  /* 0x00000000000079c5 */ /* 0x000fd00000000000 */
[----:B------:R-:W-:Y:S03]  /*8ec0*/  HGMMA.64x96x16.F32.BF16 R24, gdesc[UR4], R24, gsb0 ;  /* 0x01600000041879f0 */ /* 0x000fe60008001818 */
[----:B------:R-:W-:Y:S02]  /*8ed0*/  WARPGROUP.DEPBAR.LE gsb0, 0x0 ;  /* 0x00008000000079c5 */ /* 0x000fe40000010000 */
[----:B------:R3:W-:Y:S06]  /*8ee0*/  BAR.ARV R9, 0x100 ;  /* 0x000400090000751d */ /* 0x0007ec0000002000 */
[----:B------:R-:W-:Y:S05]  /*8ef0*/  @!P0 BRA `(.L_x_9779) ;  /* 0x0000000000048947 */ /* 0x000fea0003800000 */
[----:B------:R-:W-:Y:S01]  /*8f00*/  BPT.TRAP 0x1 ;  /* 0x000000040000795c */ /* 0x000fe20000300000 */
.L_x_9779:
[----:B------:R-:W4:Y:S01]  /*8f10*/  LDL R76, [R1+0x54] ;  /* 0x00005400014c7983 */ /* 0x000f220000100800 */
        /* <DEDUP_REMOVED lines=17> */
[----:B-----5:R-:W-:-:S02]  /*9030*/  IMAD R27, R178, -0x60, R176 ;  /* 0xffffffa0b21b7824 */ /* 0x020fc400078e02b0 */
[----:B------:R-:W-:Y:S01]  /*9040*/  FMUL.FTZ R40, R40, UR4 ;  /* 0x0000000428287c20 */ /* 0x000fe20008410000 */
[----:B------:R-:W-:Y:S01]  /*9050*/  FMUL.FTZ R35, R35, UR4 ;  /* 0x0000000423237c20 */ /* 0x000fe20008410000 */
[----:B------:R-:W-:Y:S01]  /*9060*/  FMUL.FTZ R41, R41, UR4 ;  /* 0x0000000429297c20 */ /* 0x000fe20008410000 */
[----:B------:R-:W-:Y:S02]  /*9070*/  VIADD R27, R27, 0x60 ;  /* 0x000000601b1b7836 */ /* 0x000fe40000000000 */
        /* <DEDUP_REMOVED lines=37> */
[----:B------:R-:W3:Y:S05]  /*92d0*/  S2R R80, SR_CgaCtaId ;  /* 0x0000000000507919 */ /* 0x000eea0000008800 */
[----:B------:R-:W3:Y:S08]  /*92e0*/  MUFU.TANH R33, R33 ;  /* 0x0000002100217308 */ /* 0x000ef00000002400 */
        /* <DEDUP_REMOVED lines=16> */
[----:B------:R3:W-:Y:S08]  /*93f0*/  MUFU.TANH R20, R51 ;  /* 0x0000003300147308 */ /* 0x0007f00000002400 */
[----:B------:R-:W3:Y:S08]  /*9400*/  MUFU.TANH R46, R46 ;  /* 0x0000002e002e7308 */ /* 0x000ef00000002400 */
[----:B------:R-:W3:Y:S08]  /*9410*/  MUFU.TANH R52, R52 ;  /* 0x0000003400347308 */ /* 0x000ef00000002400 */
[----:B------:R-:W3:Y:S08]  /*9420*/  MUFU.TANH R47, R47 ;  /* 0x0000002f002f7308 */ /* 0x000ef00000002400 */
[----:B------:R3:W3:Y:S08]  /*9430*/  MUFU.TANH R21, R53 ;  /* 0x0000003500157308 */ /* 0x0006f00000002400 */
[----:B------:R-:W3:Y:S08]  /*9440*/  MUFU.TANH R50, R50 ;  /* 0x0000003200327308 */ /* 0x000ef00000002400 */
[----:B------:R3:W-:Y:S08]  /*9450*/  MUFU.TANH R26, R55 ;  /* 0x00000037001a7308 */ /* 0x0007f00000002400 */
[----:B------:R-:W3:Y:S08]  /*9460*/  MUFU.TANH R56, R56 ;  /* 0x0000003800387308 */ /* 0x000ef00000002400 */
[----:B------:R-:W3:Y:S08]  /*9470*/  MUFU.TANH R57, R57 ;  /* 0x0000003900397308 */ /* 0x000ef00000002400 */
[----:B------:R3:W-:Y:S08]  /*9480*/  MUFU.TANH R75, R59 ;  /* 0x0000003b004b7308 */ /* 0x0007f00000002400 */
[----:B------:R-:W3:Y:S08]  /*9490*/  MUFU.TANH R54, R54 ;  /* 0x0000003600367308 */ /* 0x000ef00000002400 */
[----:B------:R-:W3:Y:S08]  /*94a0*/  MUFU.TANH R60, R60 ;  /* 0x0000003c003c7308 */ /* 0x000ef00000002400 */
[----:B------:R3:W-:Y:S01]  /*94b0*/  MUFU.TANH R74, R65 ;  /* 0x00000041004a7308 */ /* 0x0007e20000002400 */
[----:B----4-:R-:W-:-:S05]  /*94c0*/  IMAD R76, R76, -0x2, R27 ;  /* 0xfffffffe4c4c7824 */ /* 0x010fca00078e021b */
[C---:B------:R-:W-:Y:S02]  /*94d0*/  ISETP.GT.AND P2, PT, R76.reuse, RZ, PT ;  /* 0x000000ff4c00720c */ /* 0x040fe40003f44270 */
[----:B------:R4:W4:Y:S01]  /*94e0*/  MUFU.TANH R72, R61 ;  /* 0x0000003d00487308 */ /* 0x0009220000002400 */
[C---:B------:R-:W-:Y:S02]  /*94f0*/  ISETP.GT.AND P3, PT, R76.reuse, 0x1, PT ;  /* 0x000000014c00780c */ /* 0x040fe40003f64270 */
[----:B------:R-:W-:Y:S02]  /*9500*/  ISETP.GT.AND P4, PT, R76, 0x8, PT ;  /* 0x000000084c00780c */ /* 0x000fe40003f84270 */
[----:B0-----:R-:W-:Y:S02]  /*9510*/  FSEL R79, R24, -INF , P2 ;  /* 0xff800000184f7808 */ /* 0x001fe40001000000 */
[----:B-----5:R-:W-:Y:S01]  /*9520*/  FSEL R78, R25, -INF , P3 ;  /* 0xff800000194e7808 */ /* 0x020fe20001800000 */
[----:B------:R-:W0:Y:S01]  /*9530*/  MUFU.TANH R58, R58 ;  /* 0x0000003a003a7308 */ /* 0x000e220000002400 */
[----:B-1----:R-:W-:-:S02]  /*9540*/  FSEL R83, R28, -INF , P4 ;  /* 0xff8000001c537808 */ /* 0x002fc40002000000 */
[C---:B------:R-:W-:Y:S02]  /*9550*/  ISETP.GT.AND P5, PT, R76.reuse, 0x9, PT ;  /* 0x000000094c00780c */ /* 0x040fe40003fa4270 */
[----:B------:R-:W-:Y:S02]  /*9560*/  FMNMX.FTZ R28, R79, R78, !PT ;  /* 0x0000004e4f1c7209 */ /* 0x000fe40007810000 */
[----:B------:R-:W-:Y:S01]  /*9570*/  ISETP.GT.AND P1, PT, R76, 0x10, PT ;  /* 0x000000104c00780c */ /* 0x000fe20003f24270 */
[----:B------:R-:W1:Y:S01]  /*9580*/  MUFU.TANH R64, R64 ;  /* 0x0000004000407308 */ /* 0x000e620000002400 */
[----:B--2---:R-:W-:Y:S02]  /*9590*/  FSEL R87, R29, -INF , P5 ;  /* 0xff8000001d577808 */ /* 0x004fe40002800000 */
[----:B------:R-:W-:Y:S02]  /*95a0*/  FMNMX.FTZ R28, R83, R28, !PT ;  /* 0x0000001c531c7209 */ /* 0x000fe40007810000 */
[----:B---3--:R-:W-:-:S02]  /*95b0*/  FSEL R3, R3, -INF , P2 ;  /* 0xff80000003037808 */ /* 0x008fc40001000000 */
[----:B------:R-:W-:Y:S01]  /*95c0*/  ISETP.GT.AND P2, PT, R76, 0x11, PT ;  /* 0x000000114c00780c */ /* 0x000fe20003f44270 */
[----:B------:R-:W2:Y:S01]  /*95d0*/  MUFU.TANH R62, R62 ;  /* 0x0000003e003e7308 */ /* 0x000ea20000002400 */
[----:B------:R-:W-:Y:S02]  /*95e0*/  FSEL R91, R32, -INF , P1 ;  /* 0xff800000205b7808 */ /* 0x000fe40000800000 */
[----:B------:R-:W-:Y:S02]  /*95f0*/  FMNMX.FTZ R28, R87, R28, !PT ;  /* 0x0000001c571c7209 */ /* 0x000fe40007810000 */
[----:B------:R-:W-:Y:S02]  /*9600*/  FSEL R0, R0, -INF , P3 ;  /* 0xff80000000007808 */ /* 0x000fe40001800000 */
[----:B------:R-:W-:Y:S01]  /*9610*/  ISETP.GT.AND P3, PT, R76, 0x18, PT ;  /* 0x000000184c00780c */ /* 0x000fe20003f64270 */
[----:B------:R-:W3:Y:S01]  /*9620*/  MUFU.TANH R68, R68 ;  /* 0x0000004400447308 */ /* 0x000ee20000002400 */
[----:B------:R-:W-:-:S02]  /*9630*/  FSEL R93, R33, -INF , P2 ;  /* 0xff800000215d7808 */ /* 0x000fc40001000000 */
[----:B------:R-:W-:Y:S02]  /*9640*/  FMNMX.FTZ R28, R91, R28, !PT ;  /* 0x0000001c5b1c7209 */ /* 0x000fe40007810000 */
[----:B------:R-:W-:Y:S02]  /*9650*/  FSEL R25, R30, -INF , P4 ;  /* 0xff8000001e197808 */ /* 0x000fe40002000000 */
[----:B------:R-:W-:Y:S01]  /*9660*/  ISETP.GT.AND P4, PT, R76, 0x19, PT ;  /* 0x000000194c00780c */ /* 0x000fe20003f84270 */
[----:B------:R0:W5:Y:S01]  /*9670*/  MUFU.TANH R24, R69 ;  /* 0x0000004500187308 */ /* 0x0001620000002400 */
[----:B------:R-:W-:Y:S02]  /*9680*/  FSEL R95, R36, -INF , P3 ;  /* 0xff800000245f7808 */ /* 0x000fe40001800000 */
[----:B------:R-:W-:Y:S02]  /*9690*/  FMNMX.FTZ R28, R93, R28, !PT ;  /* 0x0000001c5d1c7209 */ /* 0x000fe40007810000 */
[----:B------:R-:W-:-:S02]  /*96a0*/  FSEL R27, R31, -INF , P5 ;  /* 0xff8000001f1b7808 */ /* 0x000fc40002800000 */
[----:B------:R-:W-:Y:S01]  /*96b0*/  ISETP.GT.AND P5, PT, R76, 0x20, PT ;  /* 0x000000204c00780c */ /* 0x000fe20003fa4270 */
[----:B------:R-:W5:Y:S01]  /*96c0*/  MUFU.TANH R81, R63 ;  /* 0x0000003f00517308 */ /* 0x000f620000002400 */
[----:B------:R-:W-:Y:S02]  /*96d0*/  FSEL R97, R37, -INF , P4 ;  /* 0xff80000025617808 */ /* 0x000fe40002000000 */
[----:B------:R-:W-:Y:S02]  /*96e0*/  FMNMX.FTZ R28, R95, R28, !PT ;  /* 0x0000001c5f1c7209 */ /* 0x000fe40007810000 */
[----:B------:R-:W-:Y:S02]  /*96f0*/  FSEL R29, R34, -INF , P1 ;  /* 0xff800000221d7808 */ /* 0x000fe40000800000 */
[----:B------:R-:W-:Y:S01]  /*9700*/  ISETP.GT.AND P1, PT, R76, 0x21, PT ;  /* 0x000000214c00780c */ /* 0x000fe20003f24270 */
[----:B------:R-:W-:Y:S01]  /*9710*/  MUFU.TANH R66, R66 ;  /* 0x0000004200427308 */ /* 0x000fe20000002400 */
[----:B------:R-:W-:-:S02]  /*9720*/  FSEL R99, R40, -INF , P5 ;  /* 0xff80000028637808 */ /* 0x000fc40002800000 */
[----:B------:R-:W-:Y:S02]  /*9730*/  FMNMX.FTZ R28, R97, R28, !PT ;  /* 0x0000001c611c7209 */ /* 0x000fe40007810000 */
[----:B------:R-:W-:Y:S02]  /*9740*/  FSEL R31, R35, -INF , P2 ;  /* 0xff800000231f7808 */ /* 0x000fe40001000000 */
[----:B------:R-:W-:Y:S01]  /*9750*/  ISETP.GT.AND P2, PT, R76, 0x28, PT ;  /* 0x000000284c00780c */ /* 0x000fe20003f44270 */
[----:B------:R-:W5:Y:S01]  /*9760*/  MUFU.TANH R85, R67 ;  /* 0x0000004300557308 */ /* 0x000f620000002400 */
[----:B------:R-:W-:Y:S02]  /*9770*/  FSEL R51, R41, -INF , P1 ;  /* 0xff80000029337808 */ /* 0x000fe40000800000 */
[----:B------:R-:W-:Y:S02]  /*9780*/  FMNMX.FTZ R28, R99, R28, !PT ;  /* 0x0000001c631c7209 */ /* 0x000fe40007810000 */
[----:B------:R-:W-:-:S02]  /*9790*/  FSEL R33, R38, -INF , P3 ;  /* 0xff80000026217808 */ /* 0x000fc40001800000 */
[----:B------:R-:W-:Y:S01]  /*97a0*/  ISETP.GT.AND P3, PT, R76, 0x29, PT ;  /* 0x000000294c00780c */ /* 0x000fe20003f64270 */
[----:B------:R-:W-:Y:S01]  /*97b0*/  MUFU.TANH R70, R70 ;  /* 0x0000004600467308 */ /* 0x000fe20000002400 */
[----:B------:R-:W-:Y:S02]  /*97c0*/  FSEL R49, R44, -INF , P2 ;  /* 0xff8000002c317808 */ /* 0x000fe40001000000 */
[----:B------:R-:W-:Y:S02]  /*97d0*/  FMNMX.FTZ R28, R51, R28, !PT ;  /* 0x0000001c331c7209 */ /* 0x000fe40007810000 */
[----:B------:R-:W-:Y:S02]  /*97e0*/  FSEL R35, R39, -INF , P4 ;  /* 0xff80000027237808 */ /* 0x000fe40002000000 */
[----:B------:R-:W-:Y:S01]  /*97f0*/  ISETP.GT.AND P4, PT, R76, 0x30, PT ;  /* 0x000000304c00780c */ /* 0x000fe20003f84270 */
[----:B------:R-:W5:Y:S01]  /*9800*/  MUFU.TANH R89, R71 ;  /* 0x0000004700597308 */ /* 0x000f620000002400 */
[----:B------:R-:W-:-:S02]  /*9810*/  FSEL R53, R45, -INF , P3 ;  /* 0xff8000002d357808 */ /* 0x000fc40001800000 */
[----:B------:R-:W-:Y:S02]  /*9820*/  FMNMX.FTZ R28, R49, R28, !PT ;  /* 0x0000001c311c7209 */ /* 0x000fe40007810000 */
[----:B------:R-:W-:Y:S02]  /*9830*/  FSEL R37, R42, -INF , P5 ;  /* 0xff8000002a257808 */ /* 0x000fe40002800000 */
[----:B------:R-:W-:Y:S02]  /*9840*/  ISETP.GT.AND P5, PT, R76, 0x31, PT ;  /* 0x000000314c00780c */ /* 0x000fe40003fa4270 */
[----:B------:R-:W-:Y:S02]  /*9850*/  FSEL R55, R48, -INF , P4 ;  /* 0xff80000030377808 */ /* 0x000fe40002000000 */
[----:B------:R-:W-:Y:S02]  /*9860*/  FMNMX.FTZ R28, R53, R28, !PT ;  /* 0x0000001c351c7209 */ /* 0x000fe40007810000 */
[----:B------:R-:W-:-:S02]  /*9870*/  FSEL R39, R43, -INF , P1 ;  /* 0xff8000002b277808 */ /* 0x000fc40000800000 */
[----:B------:R-:W-:Y:S02]  /*9880*/  ISETP.GT.AND P1, PT, R76, 0x38, PT ;  /* 0x000000384c00780c */ /* 0x000fe40003f24270 */
[----:B------:R-:W-:Y:S02]  /*9890*/  FSEL R59, R8, -INF , P5 ;  /* 0xff800000083b7808 */ /* 0x000fe40002800000 */
[----:B------:R-:W-:Y:S02]  /*98a0*/  FMNMX.FTZ R28, R55, R28, !PT ;  /* 0x0000001c371c7209 */ /* 0x000fe40007810000 */
[----:B------:R-:W-:Y:S02]  /*98b0*/  FSEL R41, R46, -INF , P2 ;  /* 0xff8000002e297808 */ /* 0x000fe40001000000 */
[----:B------:R-:W-:Y:S02]  /*98c0*/  ISETP.GT.AND P2, PT, R76, 0x39, PT ;  /* 0x000000394c00780c */ /* 0x000fe40003f44270 */
        /* <DEDUP_REMOVED lines=10> */
[----:B------:R-:W-:Y:S01]  /*9970*/  FSEL R47, R20, -INF , P5 ;  /* 0xff800000142f7808 */ /* 0x000fe20002800000 */
[----:B------:R-:W-:Y:S01]  /*9980*/  IMAD.U32 R20, RZ, RZ, UR5 ;  /* 0x00000005ff147e24 */ /* 0x000fe2000f8e00ff */
[----:B------:R-:W-:Y:S02]  /*9990*/  ISETP.GT.AND P5, PT, R76, 0x48, PT ;  /* 0x000000484c00780c */ /* 0x000fe40003fa4270 */
[----:B------:R-:W-:-:S02]  /*99a0*/  FSEL R105, R57, -INF , P4 ;  /* 0xff80000039697808 */ /* 0x000fc40002000000 */
[----:B------:R-:W-:Y:S02]  /*99b0*/  FMNMX.FTZ R28, R103, R28, !PT ;  /* 0x0000001c671c7209 */ /* 0x000fe40007810000 */
[----:B------:R-:W-:Y:S02]  /*99c0*/  FSEL R57, R54, -INF , P1 ;  /* 0xff80000036397808 */ /* 0x000fe40000800000 */
[----:B------:R-:W-:Y:S02]  /*99d0*/  ISETP.GT.AND P1, PT, R76, 0x49, PT ;  /* 0x000000494c00780c */ /* 0x000fe40003f24270 */
[----:B------:R-:W-:Y:S02]  /*99e0*/  FSEL R107, R60, -INF , P5 ;  /* 0xff8000003c6b7808 */ /* 0x000fe40002800000 */
[----:B------:R-:W-:Y:S02]  /*99f0*/  FMNMX.FTZ R28, R105, R28, !PT ;  /* 0x0000001c691c7209 */ /* 0x000fe40007810000 */
[----:B----4-:R-:W-:-:S02]  /*9a00*/  FSEL R61, R26, -INF , P2 ;  /* 0xff8000001a3d7808 */ /* 0x010fc40001000000 */
[----:B------:R-:W-:Y:S02]  /*9a10*/  ISETP.GT.AND P2, PT, R76, 0x50, PT ;  /* 0x000000504c00780c */ /* 0x000fe40003f44270 */
[----:B------:R-:W-:Y:S02]  /*9a20*/  FSEL R109, R72, -INF , P1 ;  /* 0xff800000486d7808 */ /* 0x000fe40000800000 */
[----:B------:R-:W-:Y:S02]  /*9a30*/  FMNMX.FTZ R28, R107, R28, !PT ;  /* 0x0000001c6b1c7209 */ /* 0x000fe40007810000 */
[----:B0-----:R-:W-:Y:S02]  /*9a40*/  FSEL R69, R58, -INF , P3 ;  /* 0xff8000003a457808 */ /* 0x001fe40001800000 */
[----:B------:R-:W-:Y:S02]  /*9a50*/  ISETP.GT.AND P3, PT, R76, 0x51, PT ;  /* 0x000000514c00780c */ /* 0x000fe40003f64270 */
[----:B-1----:R-:W-:-:S02]  /*9a60*/  FSEL R111, R64, -INF , P2 ;  /* 0xff800000406f7808 */ /* 0x002fc40001000000 */
[----:B------:R-:W-:Y:S02]  /*9a70*/  FMNMX.FTZ R28, R109, R28, !PT ;  /* 0x0000001c6d1c7209 */ /* 0x000fe40007810000 */
[----:B------:R-:W-:Y:S02]  /*9a80*/  FSEL R75, R75, -INF , P4 ;  /* 0xff8000004b4b7808 */ /* 0x000fe40002000000 */
[----:B------:R-:W-:Y:S02]  /*9a90*/  ISETP.GT.AND P4, PT, R76, 0x58, PT ;  /* 0x000000584c00780c */ /* 0x000fe40003f84270 */
[----:B------:R-:W-:Y:S02]  /*9aa0*/  FSEL R113, R74, -INF , P3 ;  /* 0xff8000004a717808 */ /* 0x000fe40001800000 */
[----:B------:R-:W-:Y:S02]  /*9ab0*/  FMNMX.FTZ R28, R111, R28, !PT ;  /* 0x0000001c6f1c7209 */ /* 0x000fe40007810000 */
[----:B--2---:R-:W-:-:S02]  /*9ac0*/  FSEL R77, R62, -INF , P5 ;  /* 0xff8000003e4d7808 */ /* 0x004fc40002800000 */
[----:B------:R-:W-:Y:S02]  /*9ad0*/  ISETP.GT.AND P5, PT, R76, 0x59, PT ;  /* 0x000000594c00780c */ /* 0x000fe40003fa4270 */
[----:B---3--:R-:W-:Y:S02]  /*9ae0*/  FSEL R115, R68, -INF , P4 ;  /* 0xff80000044737808 */ /* 0x008fe40002000000 */
[----:B------:R-:W-:Y:S02]  /*9af0*/  FMNMX.FTZ R28, R113, R28, !PT ;  /* 0x0000001c711c7209 */ /* 0x000fe40007810000 */
[----:B-----5:R-:W-:Y:S02]  /*9b00*/  FSEL R117, R24, -INF , P5 ;  /* 0xff80000018757808 */ /* 0x020fe40002800000 */
[----:B------:R-:W-:Y:S02]  /*9b10*/  FMNMX.FTZ R28, R115, R28, !PT ;  /* 0x0000001c731c7209 */ /* 0x000fe40007810000 */
[----:B------:R-:W-:-:S02]  /*9b20*/  FSEL R81, R81, -INF , P1 ;  /* 0xff80000051517808 */ /* 0x000fc40000800000 */
[----:B------:R-:W-:Y:S02]  /*9b30*/  FMNMX.FTZ R28, R117, R28, !PT ;  /* 0x0000001c751c7209 */ /* 0x000fe40007810000 */
[----:B------:R-:W-:Y:S02]  /*9b40*/  FSEL R85, R85, -INF , P3 ;  /* 0xff80000055557808 */ /* 0x000fe40001800000 */
[----:B------:R-:W-:Y:S01]  /*9b50*/  FSEL R89, R89, -INF , P5 ;  /* 0xff80000059597808 */ /* 0x000fe20002800000 */
[----:B------:R-:W0:Y:S02]  /*9b60*/  SHFL.BFLY PT, R21, R28, 0x2, 0x1f ;  /* 0x0c401f001c157f89 */ /* 0x000e2400000e0000 */
[----:B0-----:R-:W-:-:S05]  /*9b70*/  FMNMX.FTZ R8, R28, R21, !PT ;  /* 0x000000151c087209 */ /* 0x001fca0007810000 */
[----:B------:R-:W0:Y:S02]  /*9b80*/  SHFL.BFLY PT, R21, R8, 0x1, 0x1f ;  /* 0x0c201f0008157f89 */ /* 0x000e2400000e0000 */
[----:B0-----:R-:W-:Y:S02]  /*9b90*/  FMNMX.FTZ R21, R8, R21, !PT ;  /* 0x0000001508157209 */ /* 0x001fe40007810000 */
[----:B------:R-:W-:Y:S02]  /*9ba0*/  FMNMX.FTZ R8, R3, R0, !PT ;  /* 0x0000000003087209 */ /* 0x000fe40007810000 */
[C---:B------:R-:W-:Y:S01]  /*9bb0*/  FSETP.NEU.FTZ.AND P6, PT, R21.reuse, -INF , PT ;  /* 0xff8000001500780b */ /* 0x040fe20003fdd000 */
[----:B------:R-:W-:Y:S01]  /*9bc0*/  FMUL.FTZ R24, R21, R20 ;  /* 0x0000001415187220 */ /* 0x000fe20000410000 */
[----:B------:R-:W-:-:S04]  /*9bd0*/  FMNMX.FTZ R8, R25, R8, !PT ;  /* 0x0000000819087209 */ /* 0x000fc80007810000 */
[----:B------:R-:W-:Y:S02]  /*9be0*/  FMNMX.FTZ R8, R27, R8, !PT ;  /* 0x000000081b087209 */ /* 0x000fe40007810000 */
[----:B------:R-:W-:Y:S02]  /*9bf0*/  FSEL R24, R24, RZ, P6 ;  /* 0x000000ff18187208 */ /* 0x000fe40003000000 */
[----:B------:R-:W-:-:S03]  /*9c00*/  FMNMX.FTZ R8, R29, R8, !PT ;  /* 0x000000081d087209 */ /* 0x000fc60007810000 */
[--C-:B------:R-:W-:Y:S01]  /*9c10*/  FFMA.FTZ R154, R83, R20, -R24.reuse ;  /* 0x00000014539a7223 */ /* 0x100fe20000010818 */
[----:B------:R-:W-:Y:S01]  /*9c20*/  FMNMX.FTZ R8, R31, R8, !PT ;  /* 0x000000081f087209 */ /* 0x000fe20007810000 */
        /* <DEDUP_REMOVED lines=36> */
[----:B------:R-:W0:Y:S02]  /*9e70*/  MUFU.EX2 R63, R63 ;  /* 0x0000003f003f7308 */ /* 0x000e240000000800 */
[----:B------:R-:W-:-:S04]  /*9e80*/  FMNMX.FTZ R8, R69, R8, !PT ;  /* 0x0000000845087209 */ /* 0x000fc80007810000 */
[----:B------:R-:W-:Y:S02]  /*9e90*/  FMNMX.FTZ R8, R75, R8, !PT ;  /* 0x000000084b087209 */ /* 0x000fe40007810000 */
[----:B------:R-:W1:Y:S02]  /*9ea0*/  MUFU.EX2 R154, R154 ;  /* 0x0000009a009a7308 */ /* 0x000e640000000800 */
[----:B------:R-:W-:-:S04]  /*9eb0*/  FMNMX.FTZ R8, R77, R8, !PT ;  /* 0x000000084d087209 */ /* 0x000fc80007810000 */
[----:B------:R-:W-:Y:S02]  /*9ec0*/  FMNMX.FTZ R8, R81, R8, !PT ;  /* 0x0000000851087209 */ /* 0x000fe40007810000 */
[----:B------:R-:W2:Y:S02]  /*9ed0*/  MUFU.EX2 R67, R67 ;  /* 0x0000004300437308 */ /* 0x000ea40000000800 */
[----:B------:R-:W-:-:S04]  /*9ee0*/  FMNMX.FTZ R8, R83, R8, !PT ;  /* 0x0000000853087209 */ /* 0x000fc80007810000 */
[----:B------:R-:W-:Y:S02]  /*9ef0*/  FMNMX.FTZ R8, R85, R8, !PT ;  /* 0x0000000855087209 */ /* 0x000fe40007810000 */
[----:B------:R-:W3:Y:S02]  /*9f00*/  MUFU.EX2 R156, R156 ;  /* 0x0000009c009c7308 */ /* 0x000ee40000000800 */
[----:B------:R-:W-:-:S04]  /*9f10*/  FMNMX.FTZ R8, R87, R8, !PT ;  /* 0x0000000857087209 */ /* 0x000fc80007810000 */
[----:B------:R-:W-:Y:S02]  /*9f20*/  FMNMX.FTZ R8, R89, R8, !PT ;  /* 0x0000000859087209 */ /* 0x000fe40007810000 */
[----:B------:R-:W-:Y:S03]  /*9f30*/  MUFU.EX2 R71, R71 ;  /* 0x0000004700477308 */ /* 0x000fe60000000800 */
[----:B------:R-:W4:Y:S05]  /*9f40*/  SHFL.BFLY PT, R91, R8, 0x2, 0x1f ;  /* 0x0c401f00085b7f89 */ /* 0x000f2a00000e0000 */
[----:B------:R-:W-:Y:S08]  /*9f50*/  MUFU.EX2 R158, R158 ;  /* 0x0000009e009e7308 */ /* 0x000ff00000000800 */
[----:B------:R-:W-:Y:S08]  /*9f60*/  MUFU.EX2 R79, R79 ;  /* 0x0000004f004f7308 */ /* 0x000ff00000000800 */
[----:B------:R-:W-:Y:S01]  /*9f70*/  MUFU.EX2 R160, R160 ;  /* 0x000000a000a07308 */ /* 0x000fe20000000800 */
[----:B----4-:R-:W-:-:S05]  /*9f80*/  FMNMX.FTZ R91, R8, R91, !PT ;  /* 0x0000005b085b7209 */ /* 0x010fca0007810000 */
[----:B------:R-:W4:Y:S02]  /*9f90*/  SHFL.BFLY PT, R8, R91, 0x1, 0x1f ;  /* 0x0c201f005b087f89 */ /* 0x000f2400000e0000 */
[----:B------:R-:W-:Y:S08]  /*9fa0*/  MUFU.EX2 R51, R51 ;  /* 0x0000003300337308 */ /* 0x000ff00000000800 */
[----:B------:R-:W-:Y:S08]  /*9fb0*/  MUFU.EX2 R162, R162 ;  /* 0x000000a200a27308 */ /* 0x000ff00000000800 */
[----:B------:R-:W-:Y:S01]  /*9fc0*/  MUFU.EX2 R49, R49 ;  /* 0x0000003100317308 */ /* 0x000fe20000000800 */
[----:B----4-:R-:W-:-:S07]  /*9fd0*/  FMNMX.FTZ R177, R91, R8, !PT ;  /* 0x000000085bb17209 */ /* 0x010fce0007810000 */
        /* <DEDUP_REMOVED lines=22> */
[----:B---3--:R-:W-:Y:S01]  /*a140*/  FADD.FTZ R38, R156, R3 ;  /* 0x000000039c267221 */ /* 0x008fe20000010000 */
        /* <DEDUP_REMOVED lines=11> */
[-C--:B------:R-:W-:Y:S01]  /*a200*/  FFMA.FTZ R87, R87, R20.reuse, -R24 ;  /* 0x0000001457577223 */ /* 0x080fe20000010818 */
[----:B------:R2:W3:Y:S01]  /*a210*/  MUFU.EX2 R26, R27 ;  /* 0x0000001b001a7308 */ /* 0x0004e20000000800 */
[----:B0-----:R-:W-:Y:S01]  /*a220*/  FADD.FTZ R0, R153, R8 ;  /* 0x0000000899007221 */ /* 0x001fe20000010000 */
[----:B------:R-:W-:Y:S01]  /*a230*/  FFMA.FTZ R89, R89, R20, -R24 ;  /* 0x0000001459597223 */ /* 0x000fe20000010818 */
[----:B------:R-:W-:-:S02]  /*a240*/  F2FP.BF16.F32.PACK_AB R153, R8, R153 ;  /* 0x000000990899723e */ /* 0x000fc400000010ff */
[----:B------:R-:W-:Y:S02]  /*a250*/  F2FP.BF16.F32.PACK_AB R152, R63, R152 ;  /* 0x000000983f98723e */ /* 0x000fe400000010ff */
[----:B------:R-:W-:Y:S01]  /*a260*/  F2FP.BF16.F32.PACK_AB R154, R67, R154 ;  /* 0x0000009a439a723e */ /* 0x000fe200000010ff */
[----:B------:R-:W0:Y:S01]  /*a270*/  MUFU.EX2 R29, R29 ;  /* 0x0000001d001d7308 */ /* 0x000e220000000800 */
[----:B-1----:R-:W-:Y:S01]  /*a280*/  FADD.FTZ R3, R25, R0 ;  /* 0x0000000019037221 */ /* 0x002fe20000010000 */
[C---:B--2---:R-:W-:Y:S01]  /*a290*/  FADD.FTZ R27, R71.reuse, R38 ;  /* 0x00000026471b7221 */ /* 0x044fe20000010000 */
[----:B------:R-:W-:-:S03]  /*a2a0*/  F2FP.BF16.F32.PACK_AB R156, R71, R156 ;  /* 0x0000009c479c723e */ /* 0x000fc600000010ff */
[----:B------:R-:W-:Y:S01]  /*a2b0*/  FADD.FTZ R40, R158, R27 ;  /* 0x0000001b9e287221 */ /* 0x000fe20000010000 */
[C---:B------:R-:W-:Y:S01]  /*a2c0*/  F2FP.BF16.F32.PACK_AB R158, R79.reuse, R158 ;  /* 0x0000009e4f9e723e */ /* 0x040fe200000010ff */
[----:B------:R-:W1:Y:S01]  /*a2d0*/  MUFU.EX2 R28, R31 ;  /* 0x0000001f001c7308 */ /* 0x000e620000000800 */
[C---:B---3--:R-:W-:Y:S01]  /*a2e0*/  FADD.FTZ R0, R26.reuse, R3 ;  /* 0x000000031a007221 */ /* 0x048fe20000010000 */
[----:B------:R-:W-:Y:S01]  /*a2f0*/  FADD.FTZ R27, R79, R40 ;  /* 0x000000284f1b7221 */ /* 0x000fe20000010000 */
[----:B------:R-:W-:-:S05]  /*a300*/  F2FP.BF16.F32.PACK_AB R155, R26, R25 ;  /* 0x000000191a9b723e */ /* 0x000fca00000010ff */
[----:B------:R-:W2:Y:S01]  /*a310*/  MUFU.EX2 R33, R33 ;  /* 0x0000002100217308 */ /* 0x000ea20000000800 */
[----:B0-----:R-:W-:Y:S01]  /*a320*/  FADD.FTZ R3, R29, R0 ;  /* 0x000000001d037221 */ /* 0x001fe20000010000 */
[----:B------:R-:W-:Y:S01]  /*a330*/  FADD.FTZ R0, R160, R27 ;  /* 0x0000001ba0007221 */ /* 0x000fe20000010000 */
[----:B------:R-:W-:-:S03]  /*a340*/  F2FP.BF16.F32.PACK_AB R160, R51, R160 ;  /* 0x000000a033a0723e */ /* 0x000fc600000010ff */
[----:B------:R-:W-:Y:S01]  /*a350*/  FADD.FTZ R27, R51, R0 ;  /* 0x00000000331b7221 */ /* 0x000fe20000010000 */
[----:B------:R-:W-:Y:S01]  /*a360*/  VIADD R0, R6, 0x22840 ;  /* 0x0002284006007836 */ /* 0x000fe20000000000 */
[----:B------:R-:W0:Y:S01]  /*a370*/  MUFU.EX2 R30, R35 ;  /* 0x00000023001e7308 */ /* 0x000e220000000800 */
[----:B-1----:R-:W-:Y:S01]  /*a380*/  FADD.FTZ R40, R28, R3 ;  /* 0x000000031c287221 */ /* 0x002fe20000010000 */
[----:B------:R-:W-:Y:S01]  /*a390*/  FADD.FTZ R44, R162, R27 ;  /* 0x0000001ba22c7221 */ /* 0x000fe20000010000 */
[C---:B------:R-:W-:Y:S02]  /*a3a0*/  F2FP.BF16.F32.PACK_AB R162, R49.reuse, R162 ;  /* 0x000000a231a2723e */ /* 0x040fe400000010ff */
[----:B------:R-:W-:Y:S01]  /*a3b0*/  PRMT R0, R80, 0x654, R0 ;  /* 0x0000065450007816 */ /* 0x000fe20000000000 */
[----:B------:R-:W-:Y:S01]  /*a3c0*/  FADD.FTZ R27, R49, R44 ;  /* 0x0000002c311b7221 */ /* 0x000fe20000010000 */
[----:B------:R-:W-:Y:S01]  /*a3d0*/  F2FP.BF16.F32.PACK_AB R157, R28, R29 ;  /* 0x0000001d1c9d723e */ /* 0x000fe200000010ff */
[----:B------:R-:W1:Y:S01]  /*a3e0*/  MUFU.EX2 R37, R37 ;  /* 0x0000002500257308 */ /* 0x000e620000000800 */
[----:B--2---:R-:W-:Y:S01]  /*a3f0*/  FADD.FTZ R3, R33, R40 ;  /* 0x0000002821037221 */ /* 0x004fe20000010000 */
[----:B------:R2:W-:Y:S06]  /*a400*/  SYNCS.ARRIVE.TRANS64.RED.A1T0 RZ, [R0+URZ], RZ ;  /* 0x000000ff00ff79a7 */ /* 0x0005ec000810043f */
[----:B------:R-:W2:Y:S01]  /*a410*/  MUFU.EX2 R32, R39 ;  /* 0x0000002700207308 */ /* 0x000ea20000000800 */
[C---:B0-----:R-:W-:Y:S01]  /*a420*/  FADD.FTZ R42, R30.reuse, R3 ;  /* 0x000000031e2a7221 */ /* 0x041fe20000010000 */
[----:B------:R-:W-:-:S06]  /*a430*/  F2FP.BF16.F32.PACK_AB R159, R30, R33 ;  /* 0x000000211e9f723e */ /* 0x000fcc00000010ff */
[----:B------:R-:W0:Y:S01]  /*a440*/  MUFU.EX2 R41, R41 ;  /* 0x0000002900297308 */ /* 0x000e220000000800 */
[----:B-1----:R-:W-:Y:S01]  /*a450*/  FADD.FTZ R3, R37, R42 ;  /* 0x0000002a25037221 */ /* 0x002fe20000010000 */
[----:B------:R-:W-:Y:S01]  /*a460*/  FADD.FTZ R42, R164, R27 ;  /* 0x0000001ba42a7221 */ /* 0x000fe20000010000 */
[----:B------:R-:W-:-:S03]  /*a470*/  F2FP.BF16.F32.PACK_AB R164, R53, R164 ;  /* 0x000000a435a4723e */ /* 0x000fc600000010ff */
[----:B------:R-:W-:Y:S02]  /*a480*/  FADD.FTZ R27, R53, R42 ;  /* 0x0000002a351b7221 */ /* 0x000fe40000010000 */
        /* <DEDUP_REMOVED lines=62> */
[----:B------:R-:W-:Y:S01]  /*a870*/  BPT.TRAP 0x1 ;  /* 0x000000040000795c */ /* 0x000fe20000300000 */
.L_x_9780:
[----:B------:R0:W1:Y:S01]  /*a880*/  SYNCS.PHASECHK.TRANS64.TRYWAIT P1, [R6+URZ+0x22850], R73 ;  /* 0x02285049060075a7 */ /* 0x000062000802017f */
[----:B------:R-:W-:Y:S05]  /*a890*/  @!P0 BRA `(.L_x_9781) ;  /* 0x0000000000048947 */ /* 0x000fea0003800000 */
[----:B------:R-:W-:Y:S01]  /*a8a0*/  BPT.TRAP 0x1 ;  /* 0x000000040000795c */ /* 0x000fe20000300000 */
.L_x_9781:
[----:B------:R-:W-:Y:S04]  /*a8b0*/  BSSY B0, `(.L_x_9782) ;  /* 0x0000004000007945 */ /* 0x000fe80003800000 */
[----:B-1----:R-:W-:Y:S05]  /*a8c0*/  @P1 BRA `(.L_x_9783) ;  /* 0x0000000000081947 */ /* 0x002fea0003800000 */
[----:B------:R-:W1:Y:S02]  /*a8d0*/  SYNCS.PHASECHK.TRANS64.TRYWAIT P1, [R6+URZ+0x22850], R73 ;  /* 0x02285049060075a7 */ /* 0x000e64000802017f */
[----:B-1----:R-:W-:Y:S05]  /*a8e0*/  @!P1 BRA `(.L_x_9784) ;  /* 0x000000d8009c9947 */ /* 0x002fea0003800000 */
.L_x_9783:
[----:B------:R-:W-:Y:S05]  /*a8f0*/  BSYNC B0 ;  /* 0x0000000000007941 */ /* 0x000fea0003800000 */
.L_x_9782:
[----:B------:R-:W-:Y:S05]  /*a900*/  WARPSYNC.ALL ;  /* 0x0000000000007948 */ /* 0x000fea0003800000 */
[----:B------:R-:W-:Y:S01]  /*a910*/  VIADD R8, R19, 0x400 ;  /* 0x0000040013087836 */ /* 0x000fe20000000000 */
[----:B------:R2:W-:Y:S01]  /*a920*/  BAR.SYNC.DEFER_BLOCKING R7, 0x100 ;  /* 0x000400070000751d */ /* 0x0005e20000010000 */
[----:B------:R-:W-:Y:S02]  /*a930*/  IMAD.MOV.U32 R25, RZ, RZ, 0x40000040 ;  /* 0x40000040ff197424 */ /* 0x000fe400078e00ff */
[----:B------:R-:W-:Y:S01]  /*a940*/  IMAD.MOV.U32 R27, RZ, RZ, 0x40000040 ;  /* 0x40000040ff1b7424 */ /* 0x000fe200078e00ff */
[----:B------:R-:W-:Y:S01]  /*a950*/  SHF.R.U32.HI R8, RZ, 0x4, R8 ;  /* 0x00000004ff087819 */ /* 0x000fe20000011608 */
[----:B------:R-:W-:Y:S01]  /*a960*/  IMAD.MOV.U32 R29, RZ, RZ, 0x40000040 ;  /* 0x40000040ff1d7424 */ /* 0x000fe200078e00ff */
[----:B------:R-:W-:Y:S01]  /*a970*/  R2UR UR7, R25 ;  /* 0x00000000190772ca */ /* 0x000fe200000e0000 */
[----:B------:R-:W-:Y:S01]  /*a980*/  IMAD.MOV.U32 R31, RZ, RZ, 0x40000040 ;  /* 0x40000040ff1f7424 */ /* 0x000fe200078e00ff */
[----:B------:R-:W-:-:S02]  /*a990*/  LOP3.LUT R8, R8, 0x3fff, RZ, 0xc0, !PT ;  /* 0x00003fff08087812 */ /* 0x000fc400078ec0ff */
[----:B------:R-:W-:Y:S02]  /*a9a0*/  R2UR UR11, R27 ;  /* 0x000000001b0b72ca */ /* 0x000fe400000e0000 */
[----:B------:R-:W-:Y:S02]  /*a9b0*/  LOP3.LUT R24, R8, 0x3000000, RZ, 0xfc, !PT ;  /* 0x0300000008187812 */ /* 0x000fe400078efcff */
[----:B------:R-:W-:Y:S02]  /*a9c0*/  R2UR UR15, R29 ;  /* 0x000000001d0f72ca */ /* 0x000fe400000e0000 */
[----:B------:R-:W-:Y:S01]  /*a9d0*/  R2UR UR19, R27 ;  /* 0x000000001b1372ca */ /* 0x000fe200000e0000 */
[----:B------:R3:W-:Y:S01]  /*a9e0*/  STL [R1], R24 ;  /* 0x0000001801007387 */ /* 0x0007e20000100800 */
[----:B------:R-:W-:Y:S02]  /*a9f0*/  R2UR UR23, R31 ;  /* 0x000000001f1772ca */ /* 0x000fe400000e0000 */
[----:B------:R-:W-:Y:S01]  /*aa00*/  R2UR UR27, R25 ;  /* 0x00000000191b72ca */ /* 0x000fe200000e0000 */
[----:B---3--:R-:W-:-:S04]  /*aa10*/  IMAD R24, R202, 0xc00, R24 ;  /* 0x00000c00ca187824 */ /* 0x008fc800078e0218 */
[C---:B------:R-:W-:Y:S01]  /*aa20*/  VIADD R26, R24.reuse, 0x80 ;  /* 0x00000080181a7836 */ /* 0x040fe20000000000 */
[C---:B------:R-:W-:Y:S01]  /*aa30*/  R2UR UR6, R24.reuse ;  /* 0x00000000180672ca */ /* 0x040fe200000e0000 */
[C---:B------:R-:W-:Y:S02]  /*aa40*/  VIADD R28, R24.reuse, 0x100 ;  /* 0x00000100181c7836 */ /* 0x040fe40000000000 */
[----:B------:R-:W-:Y:S01]  /*aa50*/  VIADD R30, R24, 0x200 ;  /* 0x00000200181e7836 */ /* 0x000fe20000000000 */
[----:B------:R-:W-:Y:S02]  /*aa60*/  R2UR UR10, R26 ;  /* 0x000000001a0a72ca */ /* 0x000fe400000e0000 */
[C---:B------:R-:W-:Y:S01]  /*aa70*/  IADD3 R26, R24.reuse, 0x180, RZ ;  /* 0x00000180181a7810 */ /* 0x040fe20007ffe0ff */
[----:B------:R-:W-:Y:S01]  /*aa80*/  VIADD R24, R24, 0x280 ;  /* 0x0000028018187836 */ /* 0x000fe20000000000 */
[----:B------:R-:W-:Y:S02]  /*aa90*/  R2UR UR14, R28 ;  /* 0x000000001c0e72ca */ /* 0x000fe400000e0000 */
[----:B------:R-:W-:-:S02]  /*aaa0*/  R2UR UR18, R26 ;  /* 0x000000001a1272ca */ /* 0x000fc400000e0000 */
[----:B------:R-:W-:Y:S02]  /*aab0*/  R2UR UR22, R30 ;  /* 0x000000001e1672ca */ /* 0x000fe400000e0000 */
[----:B------:R-:W-:Y:S02]  /*aac0*/  R2UR UR26, R24 ;  /* 0x00000000181a72ca */ /* 0x000fe400000e0000 */
[----:B01----:R-:W-:-:S06]  /*aad0*/  WARPGROUP.ARRIVE ;  /* 0x00000000000079c5 */ /* 0x003fcc0000000000 */
        /* <DEDUP_REMOVED lines=22> */
[----:B--2---:R-:W-:Y:S05]  /*ac40*/  @!P0 BRA `(.L_x_9785) ;  /* 0x0000000000048947 */ /* 0x004fea0003800000 */
[----:B------:R-:W-:Y:S01]  /*ac50*/  BPT.TRAP 0x1 ;  /* 0x000000040000795c */ /* 0x000fe20000300000 */
.L_x_9785:
[----:B------:R-:W0:Y:S01]  /*ac60*/  S2R R7, SR_CgaCtaId ;  /* 0x0000000000077919 */ /* 0x000e220000008800 */
[----:B------:R-:W-:Y:S01]  /*ac70*/  ISETP.GE.AND P1, PT, R176, 0x61, PT ;  /* 0x00000061b000780c */ /* 0x000fe20003f26270 */
[----:B------:R-:W-:Y:S01]  /*ac80*/  VIADD R6, R6, 0x22860 ;  /* 0x0002286006067836 */ /* 0x000fe20000000000 */
[----:B------:R-:W-:-:S04]  /*ac90*/  ULDC UR36, c[0x0][0x9d8] ;  /* 0x0002760000247ab9 */ /* 0x000fc80000000800 */
[----:B0-----:R-:W-:-:S04]  /*aca0*/  PRMT R6, R7, 0x654, R6 ;  /* 0x0000065407067816 */ /* 0x001fc80000000006 */
[----:B------:R0:W-:Y:S03]  /*acb0*/  SYNCS.ARRIVE.TRANS64.RED.A1T0 RZ, [R6+URZ], RZ ;  /* 0x000000ff06ff79a7 */ /* 0x0001e6000810043f */
[----:B------:R-:W-:Y:S05]  /*acc0*/  @!P1 BRA `(.L_x_9786) ;  /* 0x0000002400549947 */ /* 0x000fea0003800000 */
[----:B0-----:R-:W-:Y:S02]  /*acd0*/  VIADD R6, R178, 0xfffffffe ;  /* 0xfffffffeb2067836 */ /* 0x001fe40000000000 */
[----:B------:R-:W-:Y:S02]  /*ace0*/  IMAD.MOV.U32 R214, RZ, RZ, R177 ;  /* 0x000000ffffd67224 */ /* 0x000fe400078e00b1 */
[----:B------:R-:W-:-:S07]  /*acf0*/  IMAD.MOV.U32 R215, RZ, RZ, R21 ;  /* 0x000000ffffd77224 */ /* 0x000fce00078e0015 */
.L_x_9798:
[----:B------:R-:W-:Y:S01]  /*ad00*/  VIADD R202, R202, 0x1 ;  /* 0x00000001caca7836 */ /* 0x000fe20000000000 */
[----:B------:R-:W-:Y:S05]  /*ad10*/  YIELD ;  /* 0x0000000000007946 */ /* 0x000fea0003800000 */
[----:B------:R-:W-:Y:S02]  /*ad20*/  ISETP.NE.AND P2, PT, R202, 0x2, PT ;  /* 0x00000002ca00780c */ /* 0x000fe40003f45270 */
[C---:B------:R-:W-:Y:S01]  /*ad30*/  ISETP.GT.AND P1, PT, R6.reuse, RZ, PT ;  /* 0x000000ff0600720c */ /* 0x040fe20003f24270 */
[----:B------:R-:W-:Y:S01]  /*ad40*/  VIADD R6, R6, 0xffffffff ;  /* 0xffffffff06067836 */ /* 0x000fe20000000000 */
[----:B-1----:R-:W-:-:S02]  /*ad50*/  SEL R7, RZ, 0x1, P2 ;  /* 0x00000001ff077807 */ /* 0x002fc40001000000 */
[----:B------:R-:W-:Y:S02]  /*ad60*/  SEL R202, R202, RZ, P2 ;  /* 0x000000ffcaca7207 */ /* 0x000fe40001000000 */
[----:B------:R-:W-:Y:S01]  /*ad70*/  LOP3.LUT R212, R212, R7, RZ, 0x3c, !PT ;  /* 0x00000007d4d47212 */ /* 0x000fe200078e3cff */
[----:B------:R-:W-:Y:S06]  /*ad80*/  @!P0 BRA `(.L_x_9787) ;  /* 0x0000000000048947 */ /* 0x000fec0003800000 */
[----:B------:R-:W-:Y:S01]  /*ad90*/  BPT.TRAP 0x1 ;  /* 0x000000040000795c */ /* 0x000fe20000300000 */
.L_x_9787:
[----:B------:R-:W-:Y:S01]  /*ada0*/  IMAD R7, R202, 0x8, R19 ;  /* 0x00000008ca077824 */ /* 0x000fe200078e0213 */
[----:B------:R-:W-:-:S04]  /*adb0*/  SHF.L.U32 R8, R212, 0x1f, RZ ;  /* 0x0000001fd4087819 */ /* 0x000fc800000006ff */
[----:B------:R0:W1:Y:S01]  /*adc0*/  SYNCS.PHASECHK.TRANS64.TRYWAIT P2, [R7+URZ+0x22830], R8 ;  /* 0x02283008070075a7 */ /* 0x000062000804017f */
[----:B------:R-:W-:Y:S05]  /*add0*/  @!P0 BRA `(.L_x_9788) ;  /* 0x0000000000048947 */ /* 0x000fea0003800000 */
[----:B------:R-:W-:Y:S01]  /*ade0*/  BPT.TRAP 0x1 ;  /* 0x000000040000795c */ /* 0x000fe20000300000 */
.L_x_9788:
[----:B------:R-:W2:Y:S01]  /*adf0*/  LDL R9, [R1+0x8] ;  /* 0x0000080001097983 */ /* 0x000ea20000100800 */
[----:B------:R-:W-:Y:S02]  /*ae00*/  IMAD.MOV.U32 R155, RZ, RZ, 0x40000040 ;  /* 0x40000040ff9b7424 */ /* 0x000fe400078e00ff */
[----:B--2---:R-:W-:Y:S01]  /*ae10*/  IMAD R154, R202, 0x300, R9 ;  /* 0x00000300ca9a7824 */ /* 0x004fe200078e0209 */
[----:B-1----:R-:W-:Y:S06]  /*ae20*/  @P2 BRA `(.L_x_9789) ;  /* 0x0000000000082947 */ /* 0x002fec0003800000 */
[----:B------:R-:W1:Y:S02]  /*ae30*/  SYNCS.PHASECHK.TRANS64.TRYWAIT P2, [R7+URZ+0x22830], R8 ;  /* 0x02283008070075a7 */ /* 0x000e64000804017f */
[----:B-1----:R-:W-:Y:S05]  /*ae40*/  @!P2 BRA `(.L_x_9790) ;  /* 0x000000d40058a947 */ /* 0x002fea0003800000 */
.L_x_9789:
[----:B------:R-:W-:Y:S05]  /*ae50*/  WARPSYNC.ALL ;  /* 0x0000000000007948 */ /* 0x000fea0003800000 */
        /* <DEDUP_REMOVED lines=12> */
[----:B------:R-:W-:Y:S01]  /*af20*/  R2UR UR11, R153 ;  /* 0x00000000990b72ca */ /* 0x000fe200000e0000 */
[----:B------:R-:W2:Y:S01]  /*af30*/  S2R R9, SR_TID.X ;  /* 0x0000000000097919 */ /* 0x000ea20000002100 */
[----:B------:R-:W-:-:S02]  /*af40*/  R2UR UR19, R155 ;  /* 0x000000009b1372ca */ /* 0x000fc400000e0000 */
[----:B------:R-:W-:Y:S01]  /*af50*/  WARPGROUP.ARRIVE ;  /* 0x00000000000079c5 */ /* 0x000fe20000000000 */
[----:B------:R-:W-:Y:S02]  /*af60*/  R2UR UR8, R14 ;  /* 0x000000000e0872ca */ /* 0x000fe400000e0000 */
[----:B------:R-:W-:Y:S02]  /*af70*/  R2UR UR9, R15 ;  /* 0x000000000f0972ca */ /* 0x000fe400000e0000 */
[----:B------:R-:W-:Y:S01]  /*af80*/  R2UR UR14, R20 ;  /* 0x00000000140e72ca */ /* 0x000fe200000e0000 */
[----:B------:R-:W-:Y:S01]  /*af90*/  HGMMA.64x96x16.F32.BF16 R152, gdesc[UR4], RZ, !UPT, gsb0 ;  /* 0x01600000049879f0 */ /* 0x000fe2000c0018ff */
[----:B------:R-:W-:Y:S02]  /*afa0*/  R2UR UR15, R21 ;  /* 0x00000000150f72ca */ /* 0x000fe400000e0000 */
[----:B------:R-:W-:Y:S02]  /*afb0*/  R2UR UR12, R12 ;  /* 0x000000000c0c72ca */ /* 0x000fe400000e0000 */
[----:B------:R-:W-:-:S02]  /*afc0*/  R2UR UR13, R13 ;  /* 0x000000000d0d72ca */ /* 0x000fc400000e0000 */
[----:B------:R-:W-:Y:S02]  /*afd0*/  R2UR UR16, R10 ;  /* 0x000000000a1072ca */ /* 0x000fe400000e0000 */
[----:B------:R-:W-:Y:S02]  /*afe0*/  R2UR UR17, R11 ;  /* 0x000000000b1172ca */ /* 0x000fe400000e0000 */
        /* <DEDUP_REMOVED lines=15> */
.L_x_9791:
        /* <DEDUP_REMOVED lines=39> */
[----:B-----5:R-:W-:Y:S01]  /*b350*/  FMNMX.FTZ R20, R156, R20, !PT ;  /* 0x000000149c147209 */ /* 0x020fe20007810000 */
        /* <DEDUP_REMOVED lines=8> */
[----:B------:R-:W-:-:S06]  /*b3e0*/  FMUL.FTZ R195, R195, UR36 ;  /* 0x00000024c3c37c20 */ /* 0x000fcc0008410000 */
[----:B------:R-:W3:Y:S01]  /*b3f0*/  MUFU.TANH R164, R164 ;  /* 0x000000a400a47308 */ /* 0x000ee20000002400 */
[----:B----4-:R-:W-:-:S07]  /*b400*/  FMNMX.FTZ R20, R160, R20, !PT ;  /* 0x00000014a0147209 */ /* 0x010fce0007810000 */
[----:B------:R-:W4:Y:S01]  /*b410*/  MUFU.TANH R165, R165 ;  /* 0x000000a500a57308 */ /* 0x000f220000002400 */
[----:B-----5:R-:W-:-:S07]  /*b420*/  FMNMX.FTZ R20, R161, R20, !PT ;  /* 0x00000014a1147209 */ /* 0x020fce0007810000 */
[----:B------:R-:W5:Y:S01]  /*b430*/  MUFU.TANH R168, R168 ;  /* 0x000000a800a87308 */ /* 0x000f620000002400 */
[----:B---3--:R-:W-:-:S07]  /*b440*/  FMNMX.FTZ R20, R164, R20, !PT ;  /* 0x00000014a4147209 */ /* 0x008fce0007810000 */
        /* <DEDUP_REMOVED lines=30> */
[----:B------:R-:W-:Y:S01]  /*b630*/  MUFU.TANH R225, R225 ;  /* 0x000000e100e17308 */ /* 0x000fe20000002400 */
[----:B----4-:R-:W-:-:S07]  /*b640*/  FMNMX.FTZ R20, R196, R20, !PT ;  /* 0x00000014c4147209 */ /* 0x010fce0007810000 */
[----:B------:R-:W-:Y:S01]  /*b650*/  MUFU.TANH R224, R224 ;  /* 0x000000e000e07308 */ /* 0x000fe20000002400 */
[----:B-----5:R-:W-:-:S05]  /*b660*/  FMNMX.FTZ R21, R197, R20, !PT ;  /* 0x00000014c5157209 */ /* 0x020fca0007810000 */
[----:B------:R-:W3:Y:S02]  /*b670*/  SHFL.BFLY PT, R20, R21, 0x2, 0x1f ;  /* 0x0c401f0015147f89 */ /* 0x000ee400000e0000 */
[----:B------:R-:W-:Y:S08]  /*b680*/  MUFU.TANH R223, R223 ;  /* 0x000000df00df7308 */ /* 0x000ff00000002400 */
[----:B------:R-:W-:Y:S08]  /*b690*/  MUFU.TANH R228, R228 ;  /* 0x000000e400e47308 */ /* 0x000ff00000002400 */
[----:B------:R-:W-:Y:S01]  /*b6a0*/  MUFU.TANH R227, R227 ;  /* 0x000000e300e37308 */ /* 0x000fe20000002400 */
[----:B---3--:R-:W-:-:S07]  /*b6b0*/  FMNMX.FTZ R21, R21, R20, !PT ;  /* 0x0000001415157209 */ /* 0x008fce0007810000 */
[----:B------:R-:W-:Y:S01]  /*b6c0*/  MUFU.TANH R226, R226 ;  /* 0x000000e200e27308 */ /* 0x000fe20000002400 */
[----:B------:R-:W3:Y:S07]  /*b6d0*/  SHFL.BFLY PT, R20, R21, 0x1, 0x1f ;  /* 0x0c201f0015147f89 */ /* 0x000eee00000e0000 */
[----:B------:R-:W-:Y:S08]  /*b6e0*/  MUFU.TANH R216, R216 ;  /* 0x000000d800d87308 */ /* 0x000ff00000002400 */
[----:B------:R-:W-:Y:S01]  /*b6f0*/  MUFU.TANH R159, R159 ;  /* 0x0000009f009f7308 */ /* 0x000fe20000002400 */
[----:B---3--:R-:W-:-:S02]  /*b700*/  FMNMX.FTZ R21, R21, R20, !PT ;  /* 0x0000001415157209 */ /* 0x008fc40007810000 */
[----:B------:R-:W3:Y:S03]  /*b710*/  LDC R20, c[0x0][0x988] ;  /* 0x00026200ff147b82 */ /* 0x000ee60000000800 */
[C---:B------:R-:W-:Y:S01]  /*b720*/  FADD.FTZ R154, -R21.reuse, R215 ;  /* 0x000000d7159a7221 */ /* 0x040fe20000010100 */
[----:B---3--:R-:W-:-:S03]  /*b730*/  FMUL.FTZ R155, R21, R20 ;  /* 0x00000014159b7220 */ /* 0x008fc60000410000 */
[-C--:B------:R-:W-:Y:S01]  /*b740*/  FMUL.FTZ R154, R154, R20.reuse ;  /* 0x000000149a9a7220 */ /* 0x080fe20000410000 */
        /* <DEDUP_REMOVED lines=17> */
[-CC-:B------:R-:W-:Y:S01]  /*b860*/  FFMA.FTZ R180, R180, R20.reuse, -R155.reuse ;  /* 0x00000014b4b47223 */ /* 0x180fe2000001089b */
[-CC-:B------:R-:W-:Y:S01]  /*b870*/  FFMA.FTZ R181, R181, R20.reuse, -R155.reuse ;  /* 0x00000014b5b57223 */ /* 0x180fe2000001089b */
[----:B------:R4:W5:Y:S01]  /*b880*/  MUFU.EX2 R154, R153 ;  /* 0x00000099009a7308 */ /* 0x0009620000000800 */
[-CC-:B------:R-:W-:Y:S01]  /*b890*/  FFMA.FTZ R184, R184, R20.reuse, -R155.reuse ;  /* 0x00000014b8b87223 */ /* 0x180fe2000001089b */
[-CC-:B------:R-:W-:Y:S01]  /*b8a0*/  FFMA.FTZ R185, R185, R20.reuse, -R155.reuse ;  /* 0x00000014b9b97223 */ /* 0x180fe2000001089b */
[-CC-:B------:R-:W-:Y:S01]  /*b8b0*/  FFMA.FTZ R188, R188, R20.reuse, -R155.reuse ;  /* 0x00000014bcbc7223 */ /* 0x180fe2000001089b */
[-CC-:B------:R-:W-:Y:S01]  /*b8c0*/  FFMA.FTZ R189, R189, R20.reuse, -R155.reuse ;  /* 0x00000014bdbd7223 */ /* 0x180fe2000001089b */
[-CC-:B------:R-:W-:Y:S01]  /*b8d0*/  FFMA.FTZ R193, R193, R20.reuse, -R155.reuse ;  /* 0x00000014c1c17223 */ /* 0x180fe2000001089b */
[-CC-:B------:R-:W-:Y:S01]  /*b8e0*/  FFMA.FTZ R196, R196, R20.reuse, -R155.reuse ;  /* 0x00000014c4c47223 */ /* 0x180fe2000001089b */
[----:B------:R-:W-:Y:S01]  /*b8f0*/  FFMA.FTZ R155, R197, R20, -R155 ;  /* 0x00000014c59b7223 */ /* 0x000fe2000001089b */
[----:B------:R0:W-:Y:S01]  /*b900*/  MUFU.EX2 R163, R157 ;  /* 0x0000009d00a37308 */ /* 0x0001e20000000800 */
[----:B---3--:R-:W-:Y:S01]  /*b910*/  FFMA.FTZ R162, R176, R0, R152 ;  /* 0x00000000b0a27223 */ /* 0x008fe20000010098 */
[----:B----4-:R-:W-:Y:S01]  /*b920*/  FMUL.FTZ R153, R167, UR36 ;  /* 0x00000024a7997c20 */ /* 0x010fe20008410000 */
[----:B------:R-:W-:Y:S01]  /*b930*/  FMUL.FTZ R0, R171, UR36 ;  /* 0x00000024ab007c20 */ /* 0x000fe20008410000 */
[-C--:B------:R-:W-:Y:S01]  /*b940*/  FMUL.FTZ R24, R24, R176.reuse ;  /* 0x000000b018187220 */ /* 0x080fe20000410000 */
[-C--:B------:R-:W-:Y:S01]  /*b950*/  FMUL.FTZ R25, R25, R176.reuse ;  /* 0x000000b019197220 */ /* 0x080fe20000410000 */
[-C--:B------:R-:W-:Y:S01]  /*b960*/  FMUL.FTZ R28, R28, R176.reuse ;  /* 0x000000b01c1c7220 */ /* 0x080fe20000410000 */
[----:B------:R-:W-:Y:S01]  /*b970*/  FMUL.FTZ R29, R29, R176 ;  /* 0x000000b01d1d7220 */ /* 0x000fe20000410000 */
[----:B------:R-:W-:Y:S01]  /*b980*/  MUFU.EX2 R166, R160 ;  /* 0x000000a000a67308 */ /* 0x000fe20000000800 */
[C---:B-----5:R-:W-:Y:S01]  /*b990*/  FADD.FTZ R162, R154.reuse, R162 ;  /* 0x000000a29aa27221 */ /* 0x060fe20000010000 */
[----:B------:R-:W-:Y:S01]  /*b9a0*/  F2FP.BF16.F32.PACK_AB R152, R154, R152 ;  /* 0x000000989a98723e */ /* 0x000fe200000010ff */
[----:B0-----:R-:W-:Y:S01]  /*b9b0*/  FMUL.FTZ R157, R174, UR36 ;  /* 0x00000024ae9d7c20 */ /* 0x001fe20008410000 */
        /* <DEDUP_REMOVED lines=21> */
[----:B0-----:R-:W-:Y:S01]  /*bb10*/  FADD.FTZ R156, R154, R162 ;  /* 0x000000a29a9c7221 */ /* 0x001fe20000010000 */
[----:B---3--:R-:W-:Y:S01]  /*bb20*/  FMUL.FTZ R161, R175, UR36 ;  /* 0x00000024afa17c20 */ /* 0x008fe20008410000 */
[----:B------:R-:W-:Y:S01]  /*bb30*/  FMUL.FTZ R162, R178, UR36 ;  /* 0x00000024b2a27c20 */ /* 0x000fe20008410000 */
[C---:B------:R-:W-:Y:S01]  /*bb40*/  F2FP.BF16.F32.PACK_AB R154, R163.reuse, R154 ;  /* 0x0000009aa39a723e */ /* 0x040fe200000010ff */
[----:B------:R-:W-:Y:S01]  /*bb50*/  FADD.FTZ R156, R163, R156 ;  /* 0x0000009ca39c7221 */ /* 0x000fe20000010000 */
[----:B------:R-:W-:Y:S01]  /*bb60*/  FMUL.FTZ R163, R179, UR36 ;  /* 0x00000024b3a37c20 */ /* 0x000fe20008410000 */
[-C--:B------:R-:W-:Y:S01]  /*bb70*/  FMUL.FTZ R68, R68, R176.reuse ;  /* 0x000000b044447220 */ /* 0x080fe20000410000 */
[----:B------:R-:W0:Y:S01]  /*bb80*/  MUFU.TANH R0, R0 ;  /* 0x0000000000007308 */ /* 0x000e220000002400 */
[----:B------:R-:W-:Y:S01]  /*bb90*/  FADD.FTZ R156, R166, R156 ;  /* 0x0000009ca69c7221 */ /* 0x000fe20000010000 */
[-C--:B------:R-:W-:Y:S01]  /*bba0*/  FMUL.FTZ R69, R69, R176.reuse ;  /* 0x000000b045457220 */ /* 0x080fe20000410000 */
[-C--:B------:R-:W-:Y:S01]  /*bbb0*/  FMUL.FTZ R72, R72, R176.reuse ;  /* 0x000000b048487220 */ /* 0x080fe20000410000 */
[----:B------:R-:W-:Y:S01]  /*bbc0*/  FMUL.FTZ R73, R73, R176 ;  /* 0x000000b049497220 */ /* 0x000fe20000410000 */
[C---:B----4-:R-:W-:Y:S01]  /*bbd0*/  FADD.FTZ R160, R167.reuse, R156 ;  /* 0x0000009ca7a07221 */ /* 0x050fe20000010000 */
[----:B------:R-:W-:Y:S01]  /*bbe0*/  F2FP.BF16.F32.PACK_AB R156, R167, R166 ;  /* 0x000000a6a79c723e */ /* 0x000fe200000010ff */
[----:B------:R-:W-:Y:S01]  /*bbf0*/  FMUL.FTZ R166, R182, UR36 ;  /* 0x00000024b6a67c20 */ /* 0x000fe20008410000 */
[----:B------:R-:W-:Y:S01]  /*bc00*/  FMNMX.FTZ R167, R225, R214, !PT ;  /* 0x000000d6e1a77209 */ /* 0x000fe20007810000 */
[----:B------:R-:W3:Y:S01]  /*bc10*/  MUFU.TANH R157, R157 ;  /* 0x0000009d009d7308 */ /* 0x000ee20000002400 */
        /* <DEDUP_REMOVED lines=9> */
[----:B------:R-:W-:Y:S01]  /*bcb0*/  FMUL.FTZ R88, R88, R176 ;  /* 0x000000b058587220 */ /* 0x000fe20000410000 */
[----:B------:R-:W-:Y:S01]  /*bcc0*/  FMNMX.FTZ R170, R228, R170, !PT ;  /* 0x000000aae4aa7209 */ /* 0x000fe20007810000 */
[-C--:B------:R-:W-:Y:S01]  /*bcd0*/  FMUL.FTZ R89, R89, R176.reuse ;  /* 0x000000b059597220 */ /* 0x080fe20000410000 */
[-C--:B------:R-:W-:Y:S01]  /*bce0*/  FMUL.FTZ R92, R92, R176.reuse ;  /* 0x000000b05c5c7220 */ /* 0x080fe20000410000 */
[----:B------:R-:W-:Y:S01]  /*bcf0*/  FMUL.FTZ R93, R93, R176 ;  /* 0x000000b05d5d7220 */ /* 0x000fe20000410000 */
[----:B------:R-:W-:Y:S01]  /*bd00*/  FMNMX.FTZ R171, R227, R170, !PT ;  /* 0x000000aae3ab7209 */ /* 0x000fe20007810000 */
[----:B------:R-:W1:Y:S01]  /*bd10*/  MUFU.TANH R162, R162 ;  /* 0x000000a200a27308 */ /* 0x000e620000002400 */
[-C--:B------:R-:W-:Y:S01]  /*bd20*/  FMUL.FTZ R96, R96, R176.reuse ;  /* 0x000000b060607220 */ /* 0x080fe20000410000 */
[-C--:B------:R-:W-:Y:S01]  /*bd30*/  FMUL.FTZ R97, R97, R176.reuse ;  /* 0x000000b061617220 */ /* 0x080fe20000410000 */
[----:B------:R-:W-:Y:S01]  /*bd40*/  FMNMX.FTZ R171, R226, R171, !PT ;  /* 0x000000abe2ab7209 */ /* 0x000fe20007810000 */
[-C--:B------:R-:W-:Y:S01]  /*bd50*/  FMUL.FTZ R100, R100, R176.reuse ;  /* 0x000000b064647220 */ /* 0x080fe20000410000 */
[-C--:B------:R-:W-:Y:S01]  /*bd60*/  FMUL.FTZ R101, R101, R176.reuse ;  /* 0x000000b065657220 */ /* 0x080fe20000410000 */
[-C--:B------:R-:W-:Y:S01]  /*bd70*/  FMUL.FTZ R104, R104, R176.reuse ;  /* 0x000000b068687220 */ /* 0x080fe20000410000 */
[----:B------:R-:W-:Y:S01]  /*bd80*/  FMNMX.FTZ R174, R216, R171, !PT ;  /* 0x000000abd8ae7209 */ /* 0x000fe20007810000 */
[----:B------:R-:W2:Y:S01]  /*bd90*/  MUFU.TANH R163, R163 ;  /* 0x000000a300a37308 */ /* 0x000ea20000002400 */
[-C--:B------:R-:W-:Y:S01]  /*bda0*/  FMUL.FTZ R105, R105, R176.reuse ;  /* 0x000000b069697220 */ /* 0x080fe20000410000 */
[----:B------:R-:W-:Y:S01]  /*bdb0*/  FMUL.FTZ R108, R108, R176 ;  /* 0x000000b06c6c7220 */ /* 0x000fe20000410000 */
[----:B-----5:R-:W-:Y:S01]  /*bdc0*/  FMNMX.FTZ R174, R153, R174, !PT ;  /* 0x000000ae99ae7209 */ /* 0x020fe20007810000 */
[-C--:B------:R-:W-:Y:S01]  /*bdd0*/  FMUL.FTZ R109, R109, R176.reuse ;  /* 0x000000b06d6d7220 */ /* 0x080fe20000410000 */
[-C--:B------:R-:W-:Y:S01]  /*bde0*/  FMUL.FTZ R112, R112, R176.reuse ;  /* 0x000000b070707220 */ /* 0x080fe20000410000 */
[----:B------:R-:W-:Y:S01]  /*bdf0*/  FMUL.FTZ R113, R113, R176 ;  /* 0x000000b071717220 */ /* 0x000fe20000410000 */
[----:B------:R-:W-:Y:S01]  /*be00*/  FMNMX.FTZ R175, R159, R174, !PT ;  /* 0x000000ae9faf7209 */ /* 0x000fe20007810000 */
[----:B------:R-:W5:Y:S01]  /*be10*/  MUFU.TANH R166, R166 ;  /* 0x000000a600a67308 */ /* 0x000f620000002400 */
[-C--:B------:R-:W-:Y:S01]  /*be20*/  FMUL.FTZ R116, R116, R176.reuse ;  /* 0x000000b074747220 */ /* 0x080fe20000410000 */
[-C--:B------:R-:W-:Y:S01]  /*be30*/  FMUL.FTZ R117, R117, R176.reuse ;  /* 0x000000b075757220 */ /* 0x080fe20000410000 */
[----:B0-----:R-:W-:Y:S01]  /*be40*/  FMNMX.FTZ R175, R0, R175, !PT ;  /* 0x000000af00af7209 */ /* 0x001fe20007810000 */
[-C--:B------:R-:W-:Y:S01]  /*be50*/  FMUL.FTZ R120, R120, R176.reuse ;  /* 0x000000b078787220 */ /* 0x080fe20000410000 */
[-C--:B------:R-:W-:Y:S01]  /*be60*/  FMUL.FTZ R121, R121, R176.reuse ;  /* 0x000000b079797220 */ /* 0x080fe20000410000 */
[-C--:B------:R-:W-:Y:S01]  /*be70*/  FMUL.FTZ R124, R124, R176.reuse ;  /* 0x000000b07c7c7220 */ /* 0x080fe20000410000 */
[----:B---3--:R-:W-:Y:S01]  /*be80*/  FMNMX.FTZ R178, R157, R175, !PT ;  /* 0x000000af9db27209 */ /* 0x008fe20007810000 */
[----:B------:R-:W0:Y:S01]  /*be90*/  MUFU.TANH R167, R183 ;  /* 0x000000b700a77308 */ /* 0x000e220000002400 */
[-C--:B------:R-:W-:Y:S01]  /*bea0*/  FMUL.FTZ R125, R125, R176.reuse ;  /* 0x000000b07d7d7220 */ /* 0x080fe20000410000 */
[----:B------:R-:W-:Y:S01]  /*beb0*/  FMUL.FTZ R128, R128, R176 ;  /* 0x000000b080807220 */ /* 0x000fe20000410000 */
[----:B----4-:R-:W-:Y:S01]  /*bec0*/  FMNMX.FTZ R178, R161, R178, !PT ;  /* 0x000000b2a1b27209 */ /* 0x010fe20007810000 */
[-C--:B------:R-:W-:Y:S01]  /*bed0*/  FMUL.FTZ R129, R129, R176.reuse ;  /* 0x000000b081817220 */ /* 0x080fe20000410000 */
[-C--:B------:R-:W-:Y:S01]  /*bee0*/  FMUL.FTZ R132, R132, R176.reuse ;  /* 0x000000b084847220 */ /* 0x080fe20000410000 */
[----:B------:R-:W-:Y:S01]  /*bef0*/  FMUL.FTZ R133, R133, R176 ;  /* 0x000000b085857220 */ /* 0x000fe20000410000 */
[----:B-1----:R-:W-:Y:S01]  /*bf00*/  FMNMX.FTZ R179, R162, R178, !PT ;  /* 0x000000b2a2b37209 */ /* 0x002fe20007810000 */
[----:B------:R1:W3:Y:S01]  /*bf10*/  MUFU.TANH R170, R186 ;  /* 0x000000ba00aa7308 */ /* 0x0002e20000002400 */
[-C--:B------:R-:W-:Y:S01]  /*bf20*/  FMUL.FTZ R136, R136, R176.reuse ;  /* 0x000000b088887220 */ /* 0x080fe20000410000 */
[-C--:B------:R-:W-:Y:S01]  /*bf30*/  FMUL.FTZ R137, R137, R176.reuse ;  /* 0x000000b089897220 */ /* 0x080fe20000410000 */
[----:B--2---:R-:W-:Y:S01]  /*bf40*/  FMNMX.FTZ R179, R163, R179, !PT ;  /* 0x000000b3a3b37209 */ /* 0x004fe20007810000 */
[-C--:B------:R-:W-:Y:S01]  /*bf50*/  FMUL.FTZ R140, R140, R176.reuse ;  /* 0x000000b08c8c7220 */ /* 0x080fe20000410000 */
[-C--:B------:R-:W-:Y:S01]  /*bf60*/  FMUL.FTZ R141, R141, R176.reuse ;  /* 0x000000b08d8d7220 */ /* 0x080fe20000410000 */
[-C--:B------:R-:W-:Y:S01]  /*bf70*/  FMUL.FTZ R144, R144, R176.reuse ;  /* 0x000000b090907220 */ /* 0x080fe20000410000 */
[----:B-----5:R-:W-:Y:S01]  /*bf80*/  FMNMX.FTZ R182, R166, R179, !PT ;  /* 0x000000b3a6b67209 */ /* 0x020fe20007810000 */
[----:B------:R-:W2:Y:S01]  /*bf90*/  MUFU.TANH R171, R187 ;  /* 0x000000bb00ab7308 */ /* 0x000ea20000002400 */
[----:B-1----:R-:W-:Y:S01]  /*bfa0*/  FMUL.FTZ R186, R198, UR36 ;  /* 0x00000024c6ba7c20 */ /* 0x002fe20008410000 */
[----:B------:R-:W-:Y:S01]  /*bfb0*/  FMUL.FTZ R145, R145, R176 ;  /* 0x000000b091917220 */ /* 0x000fe20000410000 */
[----:B0-----:R-:W-:Y:S01]  /*bfc0*/  FMNMX.FTZ R182, R167, R182, !PT ;  /* 0x000000b6a7b67209 */ /* 0x001fe20007810000 */
[-C--:B------:R-:W-:Y:S01]  /*bfd0*/  FMUL.FTZ R148, R148, R176.reuse ;  /* 0x000000b094947220 */ /* 0x080fe20000410000 */
[----:B------:R-:W-:-:S03]  /*bfe0*/  FMUL.FTZ R149, R149, R176 ;  /* 0x000000b095957220 */ /* 0x000fc60000410000 */
[----:B------:R-:W0:Y:S01]  /*bff0*/  MUFU.TANH R174, R190 ;  /* 0x000000be00ae7308 */ /* 0x000e220000002400 */
[----:B---3--:R-:W-:-:S07]  /*c000*/  FMNMX.FTZ R182, R170, R182, !PT ;  /* 0x000000b6aab67209 */ /* 0x008fce0007810000 */
[----:B------:R1:W3:Y:S01]  /*c010*/  MUFU.TANH R175, R191 ;  /* 0x000000bf00af7308 */ /* 0x0002e20000002400 */
[----:B--2---:R-:W-:-:S07]  /*c020*/  FMNMX.FTZ R182, R171, R182, !PT ;  /* 0x000000b6abb67209 */ /* 0x004fce0007810000 */
[----:B------:R-:W2:Y:S01]  /*c030*/  MUFU.TANH R178, R194 ;  /* 0x000000c200b27308 */ /* 0x000ea20000002400 */
[----:B-1----:R-:W-:Y:S01]  /*c040*/  FMUL.FTZ R191, R199, UR36 ;  /* 0x00000024c7bf7c20 */ /* 0x002fe20008410000 */
[----:B0-----:R-:W-:-:S06]  /*c050*/  FMNMX.FTZ R182, R174, R182, !PT ;  /* 0x000000b6aeb67209 */ /* 0x001fcc0007810000 */
[----:B------:R-:W0:Y:S01]  /*c060*/  MUFU.TANH R179, R195 ;  /* 0x000000c300b37308 */ /* 0x000e220000002400 */
[----:B---3--:R-:W-:-:S07]  /*c070*/  FMNMX.FTZ R182, R175, R182, !PT ;  /* 0x000000b6afb67209 */ /* 0x008fce0007810000 */
[----:B------:R-:W1:Y:S01]  /*c080*/  MUFU.TANH R186, R186 ;  /* 0x000000ba00ba7308 */ /* 0x000e620000002400 */
[----:B--2---:R-:W-:-:S07]  /*c090*/  FMNMX.FTZ R182, R178, R182, !PT ;  /* 0x000000b6b2b67209 */ /* 0x004fce0007810000 */
[----:B------:R-:W2:Y:S01]  /*c0a0*/  MUFU.TANH R191, R191 ;  /* 0x000000bf00bf7308 */ /* 0x000ea20000002400 */
[----:B0-----:R-:W-:-:S07]  /*c0b0*/  FMNMX.FTZ R182, R179, R182, !PT ;  /* 0x000000b6b3b67209 */ /* 0x001fce0007810000 */
[----:B------:R-:W-:Y:S01]  /*c0c0*/  MUFU.EX2 R190, R177 ;  /* 0x000000b100be7308 */ /* 0x000fe20000000800 */
[----:B-1----:R-:W-:-:S07]  /*c0d0*/  FMNMX.FTZ R182, R186, R182, !PT ;  /* 0x000000b6bab67209 */ /* 0x002fce0007810000 */
[----:B------:R-:W-:Y:S01]  /*c0e0*/  MUFU.EX2 R187, R165 ;  /* 0x000000a500bb7308 */ /* 0x000fe20000000800 */
[----:B--2---:R-:W-:-:S05]  /*c0f0*/  FMNMX.FTZ R194, R191, R182, !PT ;  /* 0x000000b6bfc27209 */ /* 0x004fca0007810000 */
[----:B------:R-:W0:Y:S02]  /*c100*/  SHFL.BFLY PT, R182, R194, 0x2, 0x1f ;  /* 0x0c401f00c2b67f89 */ /* 0x000e2400000e0000 */
[----:B------:R-:W-:Y:S08]  /*c110*/  MUFU.EX2 R165, R172 ;  /* 0x000000ac00a57308 */ /* 0x000ff00000000800 */
[----:B------:R-:W-:Y:S08]  /*c120*/  MUFU.EX2 R172, R192 ;  /* 0x000000c000ac7308 */ /* 0x000ff00000000800 */
[----:B------:R-:W1:Y:S01]  /*c130*/  MUFU.EX2 R183, R164 ;  /* 0x000000a400b77308 */ /* 0x000e620000000800 */
[----:B0-----:R-:W-:-:S07]  /*c140*/  FMNMX.FTZ R194, R194, R182, !PT ;  /* 0x000000b6c2c27209 */ /* 0x001fce0007810000 */
[----:B------:R-:W-:Y:S01]  /*c150*/  MUFU.EX2 R164, R158 ;  /* 0x0000009e00a47308 */ /* 0x000fe20000000800 */
[----:B------:R-:W0:Y:S07]  /*c160*/  SHFL.BFLY PT, R195, R194, 0x1, 0x1f ;  /* 0x0c201f00c2c37f89 */ /* 0x000e2e00000e0000 */
[----:B------:R-:W2:Y:S01]  /*c170*/  MUFU.EX2 R182, R168 ;  /* 0x000000a800b67308 */ /* 0x000ea20000000800 */
[----:B-1----:R-:W-:-:S04]  /*c180*/  FADD.FTZ R160, R183, R160 ;  /* 0x000000a0b7a07221 */ /* 0x002fc80000010000 */
[----:B------:R-:W-:-:S03]  /*c190*/  FADD.FTZ R160, R187, R160 ;  /* 0x000000a0bba07221 */ /* 0x000fc60000010000 */
[----:B------:R-:W-:Y:S08]  /*c1a0*/  MUFU.EX2 R168, R184 ;  /* 0x000000b800a87308 */ /* 0x000ff00000000800 */
[----:B------:R-:W-:Y:S01]  /*c1b0*/  MUFU.EX2 R184, R155 ;  /* 0x0000009b00b87308 */ /* 0x000fe20000000800 */
[----:B--2---:R-:W-:Y:S01]  /*c1c0*/  FADD.FTZ R160, R182, R160 ;  /* 0x000000a0b6a07221 */ /* 0x004fe20000010000 */
[----:B0-----:R-:W-:-:S05]  /*c1d0*/  FMNMX.FTZ R177, R194, R195, !PT ;  /* 0x000000c3c2b17209 */ /* 0x001fca0007810000 */
[CC--:B------:R-:W-:Y:S01]  /*c1e0*/  FMUL.FTZ R195, R177.reuse, R20.reuse ;  /* 0x00000014b1c37220 */ /* 0x0c0fe20000410000 */
[----:B------:R-:W-:Y:S01]  /*c1f0*/  FADD.FTZ R192, -R177, R214 ;  /* 0x000000d6b1c07221 */ /* 0x000fe20000010100 */
[----:B------:R-:W-:Y:S02]  /*c200*/  MUFU.EX2 R169, R169 ;  /* 0x000000a900a97308 */ /* 0x000fe40000000800 */
[-CC-:B------:R-:W-:Y:S01]  /*c210*/  FFMA.FTZ R194, R225, R20.reuse, -R195.reuse ;  /* 0x00000014e1c27223 */ /* 0x180fe200000108c3 */
[-C--:B------:R-:W-:Y:S01]  /*c220*/  FMUL.FTZ R192, R192, R20.reuse ;  /* 0x00000014c0c07220 */ /* 0x080fe20000410000 */
[----:B------:R-:W0:Y:S01]  /*c230*/  S2R R225, SR_CgaCtaId ;  /* 0x0000000000e17919 */ /* 0x000e220000008800 */
        /* <DEDUP_REMOVED lines=25> */
[----:B------:R-:W-:-:S02]  /*c3d0*/  FFMA.FTZ R191, R191, R20, -R195 ;  /* 0x00000014bfbf7223 */ /* 0x000fc400000108c3 */
[----:B------:R3:W4:Y:S01]  /*c3e0*/  MUFU.EX2 R155, R158 ;  /* 0x0000009e009b7308 */ /* 0x0007220000000800 */
[-C--:B-1----:R-:W-:Y:S01]  /*c3f0*/  FMUL.FTZ R26, R26, R192.reuse ;  /* 0x000000c01a1a7220 */ /* 0x082fe20000410000 */
[-C--:B------:R-:W-:Y:S01]  /*c400*/  FMUL.FTZ R27, R27, R192.reuse ;  /* 0x000000c01b1b7220 */ /* 0x080fe20000410000 */
[-C--:B------:R-:W-:Y:S01]  /*c410*/  FMUL.FTZ R30, R30, R192.reuse ;  /* 0x000000c01e1e7220 */ /* 0x080fe20000410000 */
[-C--:B------:R-:W-:Y:S01]  /*c420*/  FMUL.FTZ R31, R31, R192.reuse ;  /* 0x000000c01f1f7220 */ /* 0x080fe20000410000 */
[-C--:B------:R-:W-:Y:S01]  /*c430*/  FMUL.FTZ R34, R34, R192.reuse ;  /* 0x000000c022227220 */ /* 0x080fe20000410000 */
[-C--:B------:R-:W-:Y:S01]  /*c440*/  FMUL.FTZ R35, R35, R192.reuse ;  /* 0x000000c023237220 */ /* 0x080fe20000410000 */
[-C--:B------:R-:W-:Y:S01]  /*c450*/  FMUL.FTZ R38, R38, R192.reuse ;  /* 0x000000c026267220 */ /* 0x080fe20000410000 */
[----:B------:R-:W1:Y:S01]  /*c460*/  MUFU.EX2 R215, R215 ;  /* 0x000000d700d77308 */ /* 0x000e620000000800 */
[----:B---3--:R-:W-:Y:S02]  /*c470*/  VIADD R158, R7, 0x22840 ;  /* 0x00022840079e7836 */ /* 0x008fe40000000000 */
[-C--:B------:R-:W-:Y:S01]  /*c480*/  FMUL.FTZ R39, R39, R192.reuse ;  /* 0x000000c027277220 */ /* 0x080fe20000410000 */
[-C--:B------:R-:W-:Y:S01]  /*c490*/  FMUL.FTZ R42, R42, R192.reuse ;  /* 0x000000c02a2a7220 */ /* 0x080fe20000410000 */
[-C--:B------:R-:W-:Y:S01]  /*c4a0*/  FMUL.FTZ R43, R43, R192.reuse ;  /* 0x000000c02b2b7220 */ /* 0x080fe20000410000 */
[-C--:B------:R-:W-:Y:S01]  /*c4b0*/  FMUL.FTZ R46, R46, R192.reuse ;  /* 0x000000c02e2e7220 */ /* 0x080fe20000410000 */
[----:B0-----:R-:W-:Y:S01]  /*c4c0*/  PRMT R158, R225, 0x654, R158 ;  /* 0x00000654e19e7816 */ /* 0x001fe2000000009e */
[-C--:B------:R-:W-:Y:S01]  /*c4d0*/  FMUL.FTZ R47, R47, R192.reuse ;  /* 0x000000c02f2f7220 */ /* 0x080fe20000410000 */
[----:B------:R-:W0:Y:S01]  /*c4e0*/  MUFU.EX2 R157, R198 ;  /* 0x000000c6009d7308 */ /* 0x000e220000000800 */
[-C--:B------:R-:W-:Y:S01]  /*c4f0*/  FMUL.FTZ R50, R50, R192.reuse ;  /* 0x000000c032327220 */ /* 0x080fe20000410000 */
[----:B------:R3:W-:Y:S01]  /*c500*/  SYNCS.ARRIVE.TRANS64.RED.A1T0 RZ, [R158+URZ], RZ ;  /* 0x000000ff9eff79a7 */ /* 0x0007e2000810043f */
[-C--:B------:R-:W-:Y:S01]  /*c510*/  FMUL.FTZ R51, R51, R192.reuse ;  /* 0x000000c033337220 */ /* 0x080fe20000410000 */
[-C--:B------:R-:W-:Y:S01]  /*c520*/  FMUL.FTZ R54, R54, R192.reuse ;  /* 0x000000c036367220 */ /* 0x080fe20000410000 */
[-C--:B------:R-:W-:Y:S01]  /*c530*/  FMUL.FTZ R55, R55, R192.reuse ;  /* 0x000000c037377220 */ /* 0x080fe20000410000 */
[-C--:B------:R-:W-:Y:S01]  /*c540*/  FMUL.FTZ R58, R58, R192.reuse ;  /* 0x000000c03a3a7220 */ /* 0x080fe20000410000 */
[-C--:B------:R-:W-:Y:S01]  /*c550*/  FMUL.FTZ R59, R59, R192.reuse ;  /* 0x000000c03b3b7220 */ /* 0x080fe20000410000 */
[----:B------:R-:W5:Y:S01]  /*c560*/  MUFU.EX2 R214, R214 ;  /* 0x000000d600d67308 */ /* 0x000f620000000800 */
[-C--:B------:R-:W-:Y:S01]  /*c570*/  FMUL.FTZ R62, R62, R192.reuse ;  /* 0x000000c03e3e7220 */ /* 0x080fe20000410000 */
[----:B---3--:R-:W-:Y:S01]  /*c580*/  FFMA.FTZ R158, R192, R3, R194 ;  /* 0x00000003c09e7223 */ /* 0x008fe200000100c2 */
[-C--:B------:R-:W-:Y:S01]  /*c590*/  FMUL.FTZ R63, R63, R192.reuse ;  /* 0x000000c03f3f7220 */ /* 0x080fe20000410000 */
[-C--:B------:R-:W-:Y:S01]  /*c5a0*/  FMUL.FTZ R66, R66, R192.reuse ;  /* 0x000000c042427220 */ /* 0x080fe20000410000 */
[-C--:B------:R-:W-:Y:S01]  /*c5b0*/  FMUL.FTZ R67, R67, R192.reuse ;  /* 0x000000c043437220 */ /* 0x080fe20000410000 */
[----:B--2---:R-:W-:Y:S01]  /*c5c0*/  FADD.FTZ R158, R197, R158 ;  /* 0x0000009ec59e7221 */ /* 0x004fe20000010000 */
[-C--:B------:R-:W-:Y:S01]  /*c5d0*/  FMUL.FTZ R70, R70, R192.reuse ;  /* 0x000000c046467220 */ /* 0x080fe20000410000 */
[----:B------:R-:W2:Y:S01]  /*c5e0*/  MUFU.EX2 R199, R199 ;  /* 0x000000c700c77308 */ /* 0x000ea20000000800 */
[-C--:B------:R-:W-:Y:S01]  /*c5f0*/  FMUL.FTZ R71, R71, R192.reuse ;  /* 0x000000c047477220 */ /* 0x080fe20000410000 */
[----:B----4-:R-:W-:Y:S01]  /*c600*/  FADD.FTZ R158, R155, R158 ;  /* 0x0000009e9b9e7221 */ /* 0x010fe20000010000 */
[----:B-1----:R-:W-:Y:S01]  /*c610*/  F2FP.BF16.F32.PACK_AB R155, R215, R155 ;  /* 0x0000009bd79b723e */ /* 0x002fe200000010ff */
[-C--:B------:R-:W-:Y:S01]  /*c620*/  FMUL.FTZ R74, R74, R192.reuse ;  /* 0x000000c04a4a7220 */ /* 0x080fe20000410000 */
[-C--:B------:R-:W-:Y:S01]  /*c630*/  FMUL.FTZ R75, R75, R192.reuse ;  /* 0x000000c04b4b7220 */ /* 0x080fe20000410000 */
[----:B------:R-:W-:Y:S01]  /*c640*/  FADD.FTZ R158, R215, R158 ;  /* 0x0000009ed79e7221 */ /* 0x000fe20000010000 */
[-C--:B------:R-:W-:Y:S01]  /*c650*/  FMUL.FTZ R78, R78, R192.reuse ;  /* 0x000000c04e4e7220 */ /* 0x080fe20000410000 */
[----:B------:R1:W3:Y:S01]  /*c660*/  MUFU.EX2 R3, R153 ;  /* 0x0000009900037308 */ /* 0x0002e20000000800 */
[-C--:B------:R-:W-:Y:S01]  /*c670*/  FMUL.FTZ R79, R79, R192.reuse ;  /* 0x000000c04f4f7220 */ /* 0x080fe20000410000 */
[----:B0-----:R-:W-:Y:S01]  /*c680*/  FADD.FTZ R158, R157, R158 ;  /* 0x0000009e9d9e7221 */ /* 0x001fe20000010000 */
[----:B-----5:R-:W-:Y:S01]  /*c690*/  F2FP.BF16.F32.PACK_AB R157, R214, R157 ;  /* 0x0000009dd69d723e */ /* 0x020fe200000010ff */
        /* <DEDUP_REMOVED lines=21> */
[----:B0-----:R-:W-:Y:S01]  /*c7f0*/  FADD.FTZ R159, R214, R158 ;  /* 0x0000009ed69f7221 */ /* 0x001fe20000010000 */
[----:B------:R-:W-:Y:S01]  /*c800*/  F2FP.BF16.F32.PACK_AB R158, R187, R183 ;  /* 0x000000b7bb9e723e */ /* 0x000fe200000010ff */
[-C--:B------:R-:W-:Y:S01]  /*c810*/  FMUL.FTZ R115, R115, R192.reuse ;  /* 0x000000c073737220 */ /* 0x080fe20000410000 */
[-C--:B------:R-:W-:Y:S01]  /*c820*/  FMUL.FTZ R118, R118, R192.reuse ;  /* 0x000000c076767220 */ /* 0x080fe20000410000 */
[----:B--2---:R-:W-:Y:S01]  /*c830*/  FADD.FTZ R159, R199, R159 ;  /* 0x0000009fc79f7221 */ /* 0x004fe20000010000 */
        /* <DEDUP_REMOVED lines=10> */
[----:B------:R3:W2:Y:S01]  /*c8e0*/  MUFU.EX2 R183, R161 ;  /* 0x000000a100b77308 */ /* 0x0006a20000000800 */
        /* <DEDUP_REMOVED lines=8> */
[C---:B---3--:R-:W-:Y:S01]  /*c970*/  FADD.FTZ R161, R3.reuse, R159 ;  /* 0x0000009f03a17221 */ /* 0x048fe20000010000 */
[----:B------:R-:W-:Y:S01]  /*c980*/  F2FP.BF16.F32.PACK_AB R159, R3, R199 ;  /* 0x000000c7039f723e */ /* 0x000fe200000010ff */
[----:B------:R-:W-:-:S02]  /*c990*/  FMUL.FTZ R151, R151, R192 ;  /* 0x000000c097977220 */ /* 0x000fc40000410000 */
[----:B-1----:R-:W-:-:S03]  /*c9a0*/  FADD.FTZ R161, R194, R161 ;  /* 0x000000a1c2a17221 */ /* 0x002fc60000010000 */
[----:B------:R1:W3:Y:S08]  /*c9b0*/  MUFU.EX2 R3, R162 ;  /* 0x000000a200037308 */ /* 0x0002f00000000800 */
[----:B------:R-:W-:Y:S01]  /*c9c0*/  MUFU.EX2 R181, R181 ;  /* 0x000000b500b57308 */ /* 0x000fe20000000800 */
[C---:B-1----:R-:W-:Y:S01]  /*c9d0*/  FADD.FTZ R162, R169.reuse, R160 ;  /* 0x000000a0a9a27221 */ /* 0x042fe20000010000 */
[----:B------:R-:W-:-:S03]  /*c9e0*/  F2FP.BF16.F32.PACK_AB R160, R169, R182 ;  /* 0x000000b6a9a0723e */ /* 0x000fc600000010ff */
[----:B------:R-:W-:-:S03]  /*c9f0*/  FADD.FTZ R162, R165, R162 ;  /* 0x000000a2a5a27221 */ /* 0x000fc60000010000 */
[----:B------:R1:W5:Y:S08]  /*ca00*/  MUFU.EX2 R169, R163 ;  /* 0x000000a300a97308 */ /* 0x0003700000000800 */
[----:B------:R-:W-:Y:S01]  /*ca10*/  MUFU.EX2 R167, R167 ;  /* 0x000000a700a77308 */ /* 0x000fe20000000800 */
[C---:B-1----:R-:W-:Y:S01]  /*ca20*/  FADD.FTZ R163, R0.reuse, R161 ;  /* 0x000000a100a37221 */ /* 0x042fe20000010000 */
[----:B------:R-:W-:-:S03]  /*ca30*/  F2FP.BF16.F32.PACK_AB R161, R0, R194 ;  /* 0x000000c200a1723e */ /* 0x000fc600000010ff */
[----:B----4-:R-:W-:-:S03]  /*ca40*/  FADD.FTZ R163, R216, R163 ;  /* 0x000000a3d8a37221 */ /* 0x010fc60000010000 */
[----:B------:R0:W1:Y:S08]  /*ca50*/  MUFU.EX2 R0, R166 ;  /* 0x000000a600007308 */ /* 0x0000700000000800 */
[----:B------:R-:W4:Y:S01]  /*ca60*/  MUFU.EX2 R170, R170 ;  /* 0x000000aa00aa7308 */ /* 0x000f220000000800 */
[C---:B0-----:R-:W-:Y:S01]  /*ca70*/  FADD.FTZ R166, R173.reuse, R162 ;  /* 0x000000a2ada67221 */ /* 0x041fe20000010000 */
[----:B------:R-:W-:Y:S01]  /*ca80*/  F2FP.BF16.F32.PACK_AB R162, R173, R165 ;  /* 0x000000a5ada2723e */ /* 0x000fe200000010ff */
[C---:B--2---:R-:W-:Y:S01]  /*ca90*/  FADD.FTZ R165, R183.reuse, R163 ;  /* 0x000000a3b7a57221 */ /* 0x044fe20000010000 */
[----:B------:R-:W-:Y:S01]  /*caa0*/  F2FP.BF16.F32.PACK_AB R163, R183, R216 ;  /* 0x000000d8b7a3723e */ /* 0x000fe200000010ff */
[----:B------:R-:W-:Y:S01]  /*cab0*/  FADD.FTZ R166, R164, R166 ;  /* 0x000000a6a4a67221 */ /* 0x000fe20000010000 */
[C---:B------:R-:W-:Y:S01]  /*cac0*/  F2FP.BF16.F32.PACK_AB R164, R190.reuse, R164 ;  /* 0x000000a4bea4723e */ /* 0x040fe200000010ff */
[----:B---3--:R-:W-:Y:S01]  /*cad0*/  FADD.FTZ R165, R3, R165 ;  /* 0x000000a503a57221 */ /* 0x008fe20000010000 */
[----:B------:R-:W0:Y:S01]  /*cae0*/  MUFU.EX2 R185, R185 ;  /* 0x000000b900b97308 */ /* 0x000e220000000800 */
[----:B------:R-:W-:-:S02]  /*caf0*/  FADD.FTZ R166, R190, R166 ;  /* 0x000000a6bea67221 */ /* 0x000fc40000010000 */
[C---:B-----5:R-:W-:Y:S01]  /*cb00*/  FADD.FTZ R173, R169.reuse, R165 ;  /* 0x000000a5a9ad7221 */ /* 0x060fe20000010000 */
[----:B------:R-:W-:Y:S01]  /*cb10*/  F2FP.BF16.F32.PACK_AB R165, R169, R3 ;  /* 0x00000003a9a5723e */ /* 0x000fe200000010ff */
[----:B------:R-:W-:Y:S01]  /*cb20*/  FADD.FTZ R3, R180, R166 ;  /* 0x000000a6b4037221 */ /* 0x000fe20000010000 */
[C---:B------:R-:W-:Y:S01]  /*cb30*/  F2FP.BF16.F32.PACK_AB R166, R181.reuse, R180 ;  /* 0x000000b4b5a6723e */ /* 0x040fe200000010ff */
[----:B-1----:R-:W-:Y:S01]  /*cb40*/  FADD.FTZ R169, R0, R173 ;  /* 0x000000ad00a97221 */ /* 0x002fe20000010000 */
[----:B------:R-:W1:Y:S01]  /*cb50*/  MUFU.EX2 R171, R171 ;  /* 0x000000ab00ab7308 */ /* 0x000e620000000800 */
[----:B------:R-:W-:Y:S02]  /*cb60*/  FADD.FTZ R3, R181, R3 ;  /* 0x00000003b5037221 */ /* 0x000fe40000010000 */
[C---:B------:R-:W-:Y:S01]  /*cb70*/  FADD.FTZ R169, R167.reuse, R169 ;  /* 0x000000a9a7a97221 */ /* 0x040fe20000010000 */
[----:B------:R-:W-:Y:S01]  /*cb80*/  F2FP.BF16.F32.PACK_AB R167, R167, R0 ;  /* 0x00000000a7a7723e */ /* 0x000fe200000010ff */
[----:B------:R-:W-:-:S02]  /*cb90*/  FADD.FTZ R0, R168, R3 ;  /* 0x00000003a8007221 */ /* 0x000fc40000010000 */
[----:B----4-:R-:W-:Y:S01]  /*cba0*/  FADD.FTZ R3, R170, R169 ;  /* 0x000000a9aa037221 */ /* 0x010fe20000010000 */
        /* <DEDUP_REMOVED lines=12> */
[----:B------:R-:W-:-:S03]  /*cc70*/  F2FP.BF16.F32.PACK_AB R170, R189, R188 ;  /* 0x000000bcbdaa723e */ /* 0x000fc600000010ff */
[----:B------:R-:W-:-:S03]  /*cc80*/  FADD.FTZ R0, R172, R0 ;  /* 0x00000000ac007221 */ /* 0x000fc60000010000 */
        /* <DEDUP_REMOVED lines=12> */
[----:B0-----:R-:W-:Y:S01]  /*cd50*/  FADD.FTZ R0, R196, R0 ;  /* 0x00000000c4007221 */ /* 0x001fe20000010000 */
[----:B------:R-:W-:-:S03]  /*cd60*/  F2FP.BF16.F32.PACK_AB R174, R184, R196 ;  /* 0x000000c4b8ae723e */ /* 0x000fc600000010ff */
[----:B------:R-:W-:Y:S01]  /*cd70*/  FADD.FTZ R0, R184, R0 ;  /* 0x00000000b8007221 */ /* 0x000fe20000010000 */
[----:B-1----:R-:W-:-:S04]  /*cd80*/  FADD.FTZ R3, R186, R3 ;  /* 0x00000003ba037221 */ /* 0x002fc80000010000 */
[C---:B--2---:R-:W-:Y:S01]  /*cd90*/  FADD.FTZ R3, R191.reuse, R3 ;  /* 0x00000003bf037221 */ /* 0x044fe20000010000 */
[----:B------:R-:W-:Y:S01]  /*cda0*/  F2FP.BF16.F32.PACK_AB R175, R191, R186 ;  /* 0x000000babfaf723e */ /* 0x000fe200000010ff */
[----:B------:R-:W-:Y:S06]  /*cdb0*/  @!P0 BRA `(.L_x_9792) ;  /* 0x0000000000048947 */ /* 0x000fec0003800000 */
[----:B------:R-:W-:Y:S01]  /*cdc0*/  BPT.TRAP 0x1 ;  /* 0x000000040000795c */ /* 0x000fe20000300000 */
.L_x_9792:
[----:B------:R0:W1:Y:S01]  /*cdd0*/  SYNCS.PHASECHK.TRANS64.TRYWAIT P2, [R7+URZ+0x22850], R8 ;  /* 0x02285008070075a7 */ /* 0x000062000804017f */
[----:B------:R-:W-:Y:S05]  /*cde0*/  @!P0 BRA `(.L_x_9793) ;  /* 0x0000000000048947 */ /* 0x000fea0003800000 */
[----:B------:R-:W-:Y:S01]  /*cdf0*/  BPT.TRAP 0x1 ;  /* 0x000000040000795c */ /* 0x000fe20000300000 */
.L_x_9793:
[----:B------:R-:W-:Y:S04]  /*ce00*/  BSSY B0, `(.L_x_9794) ;  /* 0x0000004000007945 */ /* 0x000fe80003800000 */
[----:B-1----:R-:W-:Y:S05]  /*ce10*/  @P2 BRA `(.L_x_9795) ;  /* 0x0000000000082947 */ /* 0x002fea0003800000 */
[----:B------:R-:W1:Y:S02]  /*ce20*/  SYNCS.PHASECHK.TRANS64.TRYWAIT P2, [R7+URZ+0x22850], R8 ;  /* 0x02285008070075a7 */ /* 0x000e64000804017f */
[----:B-1----:R-:W-:Y:S05]  /*ce30*/  @!P2 BRA `(.L_x_9796) ;  /* 0x000000b40070a947 */ /* 0x002fea0003800000 */
.L_x_9795:
[----:B------:R-:W-:Y:S05]  /*ce40*/  BSYNC B0 ;  /* 0x0000000000007941 */ /* 0x000fea0003800000 */
.L_x_9794:
[----:B------:R-:W2:Y:S01]  /*ce50*/  LDL R176, [R1] ;  /* 0x0000000001b07983 */ /* 0x000ea20000100800 */
[----:B------:R-:W-:Y:S05]  /*ce60*/  WARPSYNC.ALL ;  /* 0x0000000000007948 */ /* 0x000fea0003800000 */
[----:B------:R-:W-:-:S05]  /*ce70*/  IMAD.MOV.U32 R179, RZ, RZ, 0x40000040 ;  /* 0x40000040ffb37424 */ /* 0x000fca00078e00ff */
[----:B------:R-:W-:Y:S01]  /*ce80*/  R2UR UR7, R179 ;  /* 0x00000000b30772ca */ /* 0x000fe200000e0000 */
[----:B------:R-:W-:Y:S02]  /*ce90*/  IMAD.MOV.U32 R179, RZ, RZ, 0x40000040 ;  /* 0x40000040ffb37424 */ /* 0x000fe400078e00ff */
[----:B--2---:R-:W-:Y:S02]  /*cea0*/  IMAD R178, R202, 0xc00, R176 ;  /* 0x00000c00cab27824 */ /* 0x004fe400078e02b0 */
[----:B------:R-:W2:Y:S03]  /*ceb0*/  S2R R176, SR_TID.X ;  /* 0x0000000000b07919 */ /* 0x000ea60000002100 */
[----:B------:R-:W-:Y:S02]  /*cec0*/  R2UR UR6, R178 ;  /* 0x00000000b20672ca */ /* 0x000fe400000e0000 */
[----:B--2---:R-:W-:-:S05]  /*ced0*/  SHF.R.U32.HI R176, RZ, 0x7, R176 ;  /* 0x00000007ffb07819 */ /* 0x004fca00000116b0 */
[----:B01----:R-:W-:-:S05]  /*cee0*/  VIADD R8, R176, 0x8 ;  /* 0x00000008b0087836 */ /* 0x003fca0000000000 */
[----:B------:R0:W-:Y:S06]  /*cef0*/  BAR.SYNC.DEFER_BLOCKING R8, 0x100 ;  /* 0x000400080000751d */ /* 0x0001ec0000010000 */
[----:B------:R-:W-:-:S06]  /*cf00*/  WARPGROUP.ARRIVE ;  /* 0x00000000000079c5 */ /* 0x000fcc0000000000 */
[----:B------:R-:W-:Y:S03]  /*cf10*/  HGMMA.64x256x16.F32.BF16 R24, R152, gdesc[UR4].tnspB, R24, gsb0 ;  /* 0x43e0000498187df0 */ /* 0x000fe60008001818 */
[----:B------:R-:W-:Y:S02]  /*cf20*/  WARPGROUP.DEPBAR.LE gsb0, 0x0 ;  /* 0x00008000000079c5 */ /* 0x000fe40000010000 */
[----:B------:R-:W-:Y:S01]  /*cf30*/  VIADD R152, R178, 0x80 ;  /* 0x00000080b2987836 */ /* 0x000fe20000000000 */
[----:B------:R-:W-:Y:S01]  /*cf40*/  WARPGROUP.ARRIVE ;  /* 0x00000000000079c5 */ /* 0x000fe20000000000 */
[----:B------:R-:W-:-:S03]  /*cf50*/  IMAD.MOV.U32 R153, RZ, RZ, 0x40000040 ;  /* 0x40000040ff997424 */ /* 0x000fc600078e00ff */
[----:B------:R-:W-:Y:S01]  /*cf60*/  R2UR UR6, R152 ;  /* 0x00000000980672ca */ /* 0x000fe200000e0000 */
[----:B------:R-:W-:Y:S01]  /*cf70*/  VIADD R152, R178, 0x100 ;  /* 0x00000100b2987836 */ /* 0x000fe20000000000 */
[----:B------:R-:W-:Y:S01]  /*cf80*/  R2UR UR7, R153 ;  /* 0x00000000990772ca */ /* 0x000fe200000e0000 */
[----:B------:R-:W-:-:S15]  /*cf90*/  IMAD.MOV.U32 R153, RZ, RZ, 0x40000040 ;  /* 0x40000040ff997424 */ /* 0x000fde00078e00ff */
[----:B------:R-:W-:Y:S01]  /*cfa0*/  HGMMA.64x256x16.F32.BF16 R24, R156, gdesc[UR4].tnspB, R24, gsb0 ;  /* 0x43e000049c187df0 */ /* 0x000fe20008001818 */
[----:B------:R-:W-:Y:S01]  /*cfb0*/  R2UR UR6, R152 ;  /* 0x00000000980672ca */ /* 0x000fe200000e0000 */
[----:B------:R-:W-:Y:S01]  /*cfc0*/  VIADD R152, R178, 0x180 ;  /* 0x00000180b2987836 */ /* 0x000fe20000000000 */
[----:B------:R-:W-:Y:S02]  /*cfd0*/  R2UR UR7, R153 ;  /* 0x00000000990772ca */ /* 0x000fe400000e0000 */
[----:B------:R-:W-:Y:S01]  /*cfe0*/  MOV R153, 0x40000040 ;  /* 0x4000004000997802 */ /* 0x000fe20000000f00 */
[----:B------:R-:W-:Y:S02]  /*cff0*/  WARPGROUP.DEPBAR.LE gsb0, 0x0 ;  /* 0x00008000000079c5 */ /* 0x000fe40000010000 */
[----:B------:R-:W-:-:S15]  /*d000*/  WARPGROUP.ARRIVE ;  /* 0x00000000000079c5 */ /* 0x000fde0000000000 */
[----:B------:R-:W-:-:S05]  /*d010*/  NOP ;  /* 0x0000000000007918 */ /* 0x000fca0000000000 */
        /* <DEDUP_REMOVED lines=23> */
[----:B0-----:R-:W-:Y:S05]  /*d190*/  @!P0 BRA `(.L_x_9797) ;  /* 0x0000000000048947 */ /* 0x001fea0003800000 */
[----:B------:R-:W-:Y:S01]  /*d1a0*/  BPT.TRAP 0x1 ;  /* 0x000000040000795c */ /* 0x000fe20000300000 */
.L_x_9797:
[----:B------:R-:W0:Y:S01]  /*d1b0*/  S2R R8, SR_CgaCtaId ;  /* 0x0000000000087919 */ /* 0x000e220000008800 */
[----:B------:R-:W-:Y:S02]  /*d1c0*/  VIADD R7, R7, 0x22860 ;  /* 0x0002286007077836 */ /* 0x000fe40000000000 */
[----:B------:R-:W-:Y:S02]  /*d1d0*/  IMAD.MOV.U32 R214, RZ, RZ, R177 ;  /* 0x000000ffffd67224 */ /* 0x000fe400078e00b1 */
[----:B------:R-:W-:Y:S01]  /*d1e0*/  IMAD.MOV.U32 R215, RZ, RZ, R21 ;  /* 0x000000ffffd77224 */ /* 0x000fe200078e0015 */
[----:B0-----:R-:W-:-:S04]  /*d1f0*/  PRMT R7, R8, 0x654, R7 ;  /* 0x0000065408077816 */ /* 0x001fc80000000007 */
[----:B------:R1:W-:Y:S01]  /*d200*/  SYNCS.ARRIVE.TRANS64.RED.A1T0 RZ, [R7+URZ], RZ ;  /* 0x000000ff07ff79a7 */ /* 0x0003e2000810043f */
[----:B------:R-:W-:Y:S05]  /*d210*/  @P1 BRA `(.L_x_9798) ;  /* 0xffffffd800b81947 */ /* 0x000fea000383ffff */
.L_x_9786:
[----:B------:R-:W2:Y:S01]  /*d220*/  LDL.LU R175, [R1+0x30] ;  /* 0x0000300001af7983 */ /* 0x000ea20000300800 */
[----:B------:R-:W-:Y:S05]  /*d230*/  WARPSYNC.ALL ;  /* 0x0000000000007948 */ /* 0x000fea0003800000 */
[----:B------:R-:W1:Y:S01]  /*d240*/  SHFL.BFLY PT, R5, R0, 0x2, 0x1f ;  /* 0x0c401f0000057f89 */ /* 0x000e6200000e0000 */
[----:B------:R-:W-:Y:S01]  /*d250*/  VIADD R202, R202, 0x1 ;  /* 0x00000001caca7836 */ /* 0x000fe20000000000 */
[----:B------:R3:W-:Y:S08]  /*d260*/  BAR.ARV R9, 0x100 ;  /* 0x000400090000751d */ /* 0x0007f00000002000 */
[----:B------:R-:W-:Y:S06]  /*d270*/  BAR.ARV 0x8, 0x180 ;  /* 0x0206000000007b1d */ /* 0x000fec0000002000 */
[----:B------:R-:W-:Y:S01]  /*d280*/  ISETP.NE.AND P0, PT, R202, 0x2, PT ;  /* 0x00000002ca00780c */ /* 0x000fe20003f05270 */
[----:B0-----:R-:W0:Y:S01]  /*d290*/  SHFL.BFLY PT, R6, R3, 0x2, 0x1f ;  /* 0x0c401f0003067f89 */ /* 0x001e2200000e0000 */
[----:B------:R-:W-:-:S02]  /*d2a0*/  PLOP3.LUT P1, PT, PT, PT, PT, 0x8, 0x0 ;  /* 0x000000000000781c */ /* 0x000fc40003f2e170 */
[----:B------:R-:W-:Y:S01]  /*d2b0*/  SEL R202, R202, RZ, P0 ;  /* 0x000000ffcaca7207 */ /* 0x000fe20000000000 */
[----:B-1----:R-:W-:Y:S01]  /*d2c0*/  FADD.FTZ R7, R5, R0 ;  /* 0x0000000005077221 */ /* 0x002fe20000010000 */
[----:B------:R-:W-:-:S04]  /*d2d0*/  IMAD.MOV.U32 R0, RZ, RZ, RZ ;  /* 0x000000ffff007224 */ /* 0x000fc800078e00ff */
[----:B------:R-:W1:Y:S01]  /*d2e0*/  SHFL.BFLY PT, R4, R7, 0x1, 0x1f ;  /* 0x0c201f0007047f89 */ /* 0x000e6200000e0000 */
[----:B0-----:R-:W-:Y:S01]  /*d2f0*/  FADD.FTZ R8, R6, R3 ;  /* 0x0000000306087221 */ /* 0x001fe20000010000 */
[----:B------:R-:W-:Y:S01]  /*d300*/  IMAD.MOV.U32 R6, RZ, RZ, RZ ;  /* 0x000000ffff067224 */ /* 0x000fe200078e00ff */
[----:B------:R-:W-:-:S03]  /*d310*/  SEL R3, RZ, 0x1, P0 ;  /* 0x00000001ff037807 */ /* 0x000fc60000000000 */
[----:B------:R-:W0:Y:S01]  /*d320*/  SHFL.BFLY PT, R5, R8, 0x1, 0x1f ;  /* 0x0c201f0008057f89 */ /* 0x000e2200000e0000 */
[----:B------:R-:W-:Y:S01]  /*d330*/  LOP3.LUT R212, R212, R3, RZ, 0x3c, !PT ;  /* 0x00000003d4d47212 */ /* 0x000fe200078e3cff */
[----:B-1----:R-:W-:-:S05]  /*d340*/  FADD.FTZ R4, R7, R4 ;  /* 0x0000000407047221 */ /* 0x002fca0000010000 */
[----:B------:R-:W-:-:S13]  /*d350*/  FSETP.NE.FTZ.AND P2, PT, R4, RZ, PT ;  /* 0x000000ff0400720b */ /* 0x000fda0003f55000 */
[----:B------:R-:W1:Y:S01]  /*d360*/  @P2 MUFU.RCP R6, R4 ;  /* 0x0000000400062308 */ /* 0x000e620000001000 */
[----:B0-----:R-:W-:-:S05]  /*d370*/  FADD.FTZ R5, R8, R5 ;  /* 0x0000000508057221 */ /* 0x001fca0000010000 */
[----:B------:R-:W-:Y:S01]  /*d380*/  FSETP.NE.FTZ.AND P3, PT, R5, RZ, PT ;  /* 0x000000ff0500720b */ /* 0x000fe20003f75000 */
[-C--:B-1----:R-:W-:Y:S01]  /*d390*/  FMUL.FTZ R160, R72, R6.reuse ;  /* 0x0000000648a07220 */ /* 0x082fe20000410000 */
[-C--:B------:R-:W-:Y:S01]  /*d3a0*/  FMUL.FTZ R3, R73, R6.reuse ;  /* 0x0000000649037220 */ /* 0x080fe20000410000 */
[----:B------:R-:W-:Y:S01]  /*d3b0*/  @P2 MUFU.LG2 R72, R4 ;  /* 0x0000000400482308 */ /* 0x000fe20000000c00 */
[----:B------:R-:W-:Y:S01]  /*d3c0*/  FMUL.FTZ R170, R112, R6 ;  /* 0x0000000670aa7220 */ /* 0x000fe20000410000 */
[----:B------:R-:W-:-:S08]  /*d3d0*/  @P2 FMUL.FTZ R112, R20, 0.69314718246459960938 ;  /* 0x3f31721814702820 */ /* 0x000fd00000410000 */
[----:B------:R-:W-:Y:S01]  /*d3e0*/  @P3 FMUL.FTZ R73, R20, 0.69314718246459960938 ;  /* 0x3f31721814493820 */ /* 0x000fe20000410000 */
        /* <DEDUP_REMOVED lines=12> */
[----:B------:R-:W1:Y:S01]  /*d4b0*/  @P3 MUFU.LG2 R19, R5 ;  /* 0x0000000500133308 */ /* 0x000e620000000c00 */
        /* <DEDUP_REMOVED lines=10> */
[----:B------:R-:W-:Y:S01]  /*d560*/  @P2 FMUL.FTZ R27, R72, 0.69314718246459960938 ;  /* 0x3f317218481b2820 */ /* 0x000fe20000410000 */
[----:B------:R-:W-:Y:S01]  /*d570*/  FMUL.FTZ R10, R31, R0 ;  /* 0x000000001f0a7220 */ /* 0x000fe20000410000 */
        /* <DEDUP_REMOVED lines=108> */
[----:B--2---:R-:W-:-:S05]  /*dc40*/  VIADD R175, R175, 0x1 ;  /* 0x00000001afaf7836 */ /* 0x004fca0000000000 */
[----:B------:R0:W-:Y:S02]  /*dc50*/  STL [R1+0x30], R175 ;  /* 0x000030af01007387 */ /* 0x0001e40000100800 */
.L_x_9743:
[----:B------:R-:W-:Y:S05]  /*dc60*/  WARPSYNC.ALL ;  /* 0x0000000000007948 */ /* 0x000fea0003800000 */
[----:B------:R-:W1:Y:S01]  /*dc70*/  S2R R21, SR_CgaCtaId ;  /* 0x0000000000157919 */ /* 0x000e620000008800 */
[----:B------:R-:W-:Y:S01]  /*dc80*/  MOV R19, 0x400 ;  /* 0x0000040000137802 */ /* 0x000fe20000000f00 */
[----:B------:R-:W-:Y:S01]  /*dc90*/  BSSY B0, `(.L_x_9799) ;  /* 0x000031c000007945 */ /* 0x000fe20003800000 */
[----:B------:R-:W-:Y:S02]  /*dca0*/  BAR.SYNC.DEFER_BLOCKING 0x5, 0x180 ;  /* 0x0146000000007b1d */ /* 0x000fe40000010000 */
[----:B-1----:R-:W-:-:S05]  /*dcb0*/  LEA R19, R21, R19, 0x18 ;  /* 0x0000001315137211 */ /* 0x002fca00078ec0ff */
[----:B------:R1:W2:Y:S01]  /*dcc0*/  LDS.128 R72, [R19+0x228d0] ;  /* 0x0228d00013487984 */ /* 0x0002a20000000c00 */
[----:B------:R-:W-:Y:S06]  /*dcd0*/  BAR.ARV 0x4, 0x180 ;  /* 0x0106000000007b1d */ /* 0x000fec0000002000 */
[----:B------:R-:W-:Y:S05]  /*dce0*/  @P1 BRA `(.L_x_9800) ;  /* 0x00000020002c1947 */ /* 0x000fea0003800000 */
[----:B------:R-:W3:Y:S04]  /*dcf0*/  LDL R21, [R1+0x5c] ;  /* 0x00005c0001157983 */ /* 0x000ee80000100800 */
[----:B------:R-:W4:Y:S04]  /*dd00*/  LDL.LU R176, [R1+0x24] ;  /* 0x0000240001b07983 */ /* 0x000f280000300800 */
[----:B0-----:R-:W4:Y:S01]  /*dd10*/  LDL.LU R175, [R1+0x28] ;  /* 0x0000280001af7983 */ /* 0x001f220000300800 */
[----:B-----5:R-:W0:Y:S01]  /*dd20*/  S2R R26, SR_SWINHI ;  /* 0x00000000001a7919 */ /* 0x020e220000002f00 */
[----:B------:R-:W-:Y:S05]  /*dd30*/  WARPSYNC.ALL ;  /* 0x0000000000007948 */ /* 0x000fea0003800000 */
[----:B------:R-:W-:Y:S01]  /*dd40*/  F2FP.BF16.F32.PACK_AB R24, R25, R24 ;  /* 0x000000181918723e */ /* 0x000fe200000010ff */
[----:B------:R-:W-:Y:S01]  /*dd50*/  ULDC.64 UR4, c[0x0][0xc00] ;  /* 0x0003000000047ab9 */ /* 0x000fe20000000a00 */
[----:B------:R-:W-:Y:S01]  /*dd60*/  F2FP.BF16.F32.PACK_AB R5, R6, R5 ;  /* 0x000000050605723e */ /* 0x000fe200000010ff */
[----:B--2---:R-:W2:Y:S01]  /*dd70*/  LDL R72, [R1+0x58] ;  /* 0x0000580001487983 */ /* 0x004ea20000100800 */
[----:B------:R-:W-:-:S02]  /*dd80*/  F2FP.BF16.F32.PACK_AB R7, R39, R7 ;  /* 0x000000072707723e */ /* 0x000fc400000010ff */
[----:B------:R-:W-:Y:S01]  /*dd90*/  F2FP.BF16.F32.PACK_AB R9, R43, R9 ;  /* 0x000000092b09723e */ /* 0x000fe200000010ff */
[----:B------:R-:W2:Y:S01]  /*dda0*/  LDL R151, [R1+0x34] ;  /* 0x0000340001977983 */ /* 0x000ea20000100800 */
[----:B------:R-:W-:Y:S02]  /*ddb0*/  MOV R34, R19 ;  /* 0x0000001300227202 */ /* 0x000fe40000000f00 */
[----:B0-----:R-:W-:Y:S02]  /*ddc0*/  MOV R35, R26 ;  /* 0x0000001a00237202 */ /* 0x001fe40000000f00 */
        /* <DEDUP_REMOVED lines=22> */
[C---:B------:R-:W-:Y:S02]  /*df30*/  LOP3.LUT R27, R118.reuse, 0x380, RZ, 0xc0, !PT ;  /* 0x00000380761b7812 */ /* 0x040fe400078ec0ff */
[C---:B------:R-:W-:Y:S02]  /*df40*/  IADD3 R103, P2, R118.reuse, 0x40, RZ ;  /* 0x0000004076677810 */ /* 0x040fe40007f5e0ff */
[----:B------:R-:W-:Y:S02]  /*df50*/  IADD3 R117, P3, R118, 0x60, RZ ;  /* 0x0000006076757810 */ /* 0x000fe40007f7e0ff */
[----:B------:R-:W-:Y:S02]  /*df60*/  SHF.R.U64 R27, R27, 0x3, RZ ;  /* 0x000000031b1b7819 */ /* 0x000fe400000012ff */
[----:B------:R-:W-:Y:S02]  /*df70*/  LOP3.LUT R102, R103, 0x380, RZ, 0xc0, !PT ;  /* 0x0000038067667812 */ /* 0x000fe400078ec0ff */
[----:B------:R-:W-:-:S02]  /*df80*/  LOP3.LUT R116, R117, 0x380, RZ, 0xc0, !PT ;  /* 0x0000038075747812 */ /* 0x000fc400078ec0ff */
[----:B------:R-:W-:Y:S01]  /*df90*/  LOP3.LUT R26, R27, R118, RZ, 0x3c, !PT ;  /* 0x000000761b1a7212 */ /* 0x000fe200078e3cff */
[--C-:B------:R-:W-:Y:S01]  /*dfa0*/  IMAD.MOV.U32 R27, RZ, RZ, R119.reuse ;  /* 0x000000ffff1b7224 */ /* 0x100fe200078e0077 */
[----:B------:R-:W-:Y:S02]  /*dfb0*/  SHF.R.U64 R102, R102, 0x3, RZ ;  /* 0x0000000366667819 */ /* 0x000fe400000012ff */
[----:B------:R-:W-:Y:S02]  /*dfc0*/  SHF.R.U64 R116, R116, 0x3, RZ ;  /* 0x0000000374747819 */ /* 0x000fe400000012ff */
[----:B------:R-:W-:Y:S01]  /*dfd0*/  LOP3.LUT R102, R102, R103, RZ, 0x3c, !PT ;  /* 0x0000006766667212 */ /* 0x000fe200078e3cff */
[--C-:B------:R-:W-:Y:S01]  /*dfe0*/  IMAD.X R103, RZ, RZ, R119.reuse, P2 ;  /* 0x000000ffff677224 */ /* 0x100fe200010e0677 */
[----:B------:R-:W-:Y:S01]  /*dff0*/  LOP3.LUT R116, R116, R117, RZ, 0x3c, !PT ;  /* 0x0000007574747212 */ /* 0x000fe200078e3cff */
[----:B------:R-:W-:Y:S01]  /*e000*/  IMAD.X R117, RZ, RZ, R119, P3 ;  /* 0x000000ffff757224 */ /* 0x000fe200018e0677 */
[----:B------:R-:W-:-:S02]  /*e010*/  MOV R21, R26 ;  /* 0x0000001a00157202 */ /* 0x000fc40000000f00 */
[----:B------:R-:W-:Y:S02]  /*e020*/  F2FP.BF16.F32.PACK_AB R26, R29, R28 ;  /* 0x0000001c1d1a723e */ /* 0x000fe400000010ff */
[C---:B------:R-:W-:Y:S02]  /*e030*/  IADD3 R29, P2, R118.reuse, 0x8000, RZ ;  /* 0x00008000761d7810 */ /* 0x040fe40007f5e0ff */
[C---:B------:R-:W-:Y:S02]  /*e040*/  IADD3 R121, P3, R118.reuse, 0x8020, RZ ;  /* 0x0000802076797810 */ /* 0x040fe40007f7e0ff */
[----:B------:R-:W-:Y:S02]  /*e050*/  IADD3 R99, P1, R118, 0x20, RZ ;  /* 0x0000002076637810 */ /* 0x000fe40007f3e0ff */
[----:B------:R-:W-:Y:S02]  /*e060*/  LOP3.LUT R28, R29, 0x380, RZ, 0xc0, !PT ;  /* 0x000003801d1c7812 */ /* 0x000fe400078ec0ff */
[----:B------:R-:W-:-:S02]  /*e070*/  LOP3.LUT R120, R121, 0x380, RZ, 0xc0, !PT ;  /* 0x0000038079787812 */ /* 0x000fc400078ec0ff */
[----:B------:R-:W-:Y:S02]  /*e080*/  LOP3.LUT R98, R99, 0x380, RZ, 0xc0, !PT ;  /* 0x0000038063627812 */ /* 0x000fe400078ec0ff */
[----:B------:R-:W-:Y:S02]  /*e090*/  IADD3 R107, P4, R118, 0x4000, RZ ;  /* 0x00004000766b7810 */ /* 0x000fe40007f9e0ff */
[----:B------:R-:W-:Y:S02]  /*e0a0*/  F2FP.BF16.F32.PACK_AB R27, R10, R4 ;  /* 0x000000040a1b723e */ /* 0x000fe400000010ff */
[----:B------:R-:W-:Y:S02]  /*e0b0*/  SHF.R.U64 R28, R28, 0x3, RZ ;  /* 0x000000031c1c7819 */ /* 0x000fe400000012ff */
[----:B------:R-:W-:Y:S02]  /*e0c0*/  SHF.R.U64 R120, R120, 0x3, RZ ;  /* 0x0000000378787819 */ /* 0x000fe400000012ff */
[----:B------:R-:W-:Y:S01]  /*e0d0*/  SHF.R.U64 R98, R98, 0x3, RZ ;  /* 0x0000000362627819 */ /* 0x000fe200000012ff */
[----:B------:R0:W-:Y:S01]  /*e0e0*/  STSM.16.M88.4 [R21], R24 ;  /* 0x0000001815007844 */ /* 0x0001e20000000200 */
[----:B------:R-:W-:-:S02]  /*e0f0*/  LOP3.LUT R106, R107, 0x380, RZ, 0xc0, !PT ;  /* 0x000003806b6a7812 */ /* 0x000fc400078ec0ff */
[----:B------:R-:W-:Y:S01]  /*e100*/  LOP3.LUT R28, R28, R29, RZ, 0x3c, !PT ;  /* 0x0000001d1c1c7212 */ /* 0x000fe200078e3cff */
[--C-:B------:R-:W-:Y:S01]  /*e110*/  IMAD.X R29, RZ, RZ, R119.reuse, P2 ;  /* 0x000000ffff1d7224 */ /* 0x100fe200010e0677 */
[----:B------:R-:W-:Y:S01]  /*e120*/  LOP3.LUT R120, R120, R121, RZ, 0x3c, !PT ;  /* 0x0000007978787212 */ /* 0x000fe200078e3cff */
[--C-:B------:R-:W-:Y:S01]  /*e130*/  IMAD.X R121, RZ, RZ, R119.reuse, P3 ;  /* 0x000000ffff797224 */ /* 0x100fe200018e0677 */
[----:B------:R-:W-:Y:S02]  /*e140*/  IADD3 R115, P5, R118, 0x4020, RZ ;  /* 0x0000402076737810 */ /* 0x000fe40007fbe0ff */
[----:B------:R-:W-:Y:S01]  /*e150*/  LOP3.LUT R98, R98, R99, RZ, 0x3c, !PT ;  /* 0x0000006362627212 */ /* 0x000fe200078e3cff */
[----:B------:R-:W-:Y:S01]  /*e160*/  IMAD.X R99, RZ, RZ, R119, P1 ;  /* 0x000000ffff637224 */ /* 0x000fe200008e0677 */
[----:B------:R-:W-:Y:S02]  /*e170*/  IADD3 R113, P0, R118, 0x4040, RZ ;  /* 0x0000404076717810 */ /* 0x000fe40007f1e0ff */
[----:B------:R-:W-:-:S02]  /*e180*/  SHF.R.U64 R106, R106, 0x3, RZ ;  /* 0x000000036a6a7819 */ /* 0x000fc400000012ff */
[C---:B0-----:R-:W-:Y:S02]  /*e190*/  IADD3 R25, P2, R118.reuse, 0xc040, RZ ;  /* 0x0000c04076197810 */ /* 0x041fe40007f5e0ff */
[C---:B------:R-:W-:Y:S02]  /*e1a0*/  IADD3 R27, P3, R118.reuse, 0xc060, RZ ;  /* 0x0000c060761b7810 */ /* 0x040fe40007f7e0ff */
[----:B------:R-:W-:Y:S02]  /*e1b0*/  IADD3 R111, P1, R118, 0x4060, RZ ;  /* 0x00004060766f7810 */ /* 0x000fe40007f3e0ff */
[----:B------:R-:W-:Y:S02]  /*e1c0*/  LOP3.LUT R114, R115, 0x380, RZ, 0xc0, !PT ;  /* 0x0000038073727812 */ /* 0x000fe400078ec0ff */
[----:B------:R-:W-:Y:S02]  /*e1d0*/  LOP3.LUT R112, R113, 0x380, RZ, 0xc0, !PT ;  /* 0x0000038071707812 */ /* 0x000fe400078ec0ff */
[----:B------:R-:W-:-:S02]  /*e1e0*/  LOP3.LUT R24, R25, 0x380, RZ, 0xc0, !PT ;  /* 0x0000038019187812 */ /* 0x000fc400078ec0ff */
[----:B------:R-:W-:Y:S02]  /*e1f0*/  LOP3.LUT R26, R27, 0x380, RZ, 0xc0, !PT ;  /* 0x000003801b1a7812 */ /* 0x000fe400078ec0ff */
[----:B------:R-:W-:Y:S01]  /*e200*/  LOP3.LUT R106, R106, R107, RZ, 0x3c, !PT ;  /* 0x0000006b6a6a7212 */ /* 0x000fe200078e3cff */
[----:B------:R-:W-:Y:S01]  /*e210*/  IMAD.X R107, RZ, RZ, R119, P4 ;  /* 0x000000ffff6b7224 */ /* 0x000fe200020e0677 */
[----:B------:R-:W-:Y:S02]  /*e220*/  LOP3.LUT R110, R111, 0x380, RZ, 0xc0, !PT ;  /* 0x000003806f6e7812 */ /* 0x000fe400078ec0ff */
[----:B------:R-:W-:Y:S02]  /*e230*/  SHF.R.U64 R114, R114, 0x3, RZ ;  /* 0x0000000372727819 */ /* 0x000fe400000012ff */
[----:B------:R-:W-:Y:S02]  /*e240*/  SHF.R.U64 R112, R112, 0x3, RZ ;  /* 0x0000000370707819 */ /* 0x000fe400000012ff */
[----:B------:R-:W-:-:S02]  /*e250*/  IADD3 R123, P4, R118, 0x8040, RZ ;  /* 0x00008040767b7810 */ /* 0x000fc40007f9e0ff */
[----:B------:R-:W-:Y:S02]  /*e260*/  SHF.R.U64 R24, R24, 0x3, RZ ;  /* 0x0000000318187819 */ /* 0x000fe400000012ff */
[----:B------:R-:W-:Y:S02]  /*e270*/  SHF.R.U64 R26, R26, 0x3, RZ ;  /* 0x000000031a1a7819 */ /* 0x000fe400000012ff */
[----:B------:R-:W-:Y:S02]  /*e280*/  SHF.R.U64 R110, R110, 0x3, RZ ;  /* 0x000000036e6e7819 */ /* 0x000fe400000012ff */
[----:B------:R-:W-:Y:S01]  /*e290*/  LOP3.LUT R114, R114, R115, RZ, 0x3c, !PT ;  /* 0x0000007372727212 */ /* 0x000fe200078e3cff */
[--C-:B------:R-:W-:Y:S01]  /*e2a0*/  IMAD.X R115, RZ, RZ, R119.reuse, P5 ;  /* 0x000000ffff737224 */ /* 0x100fe200028e0677 */
[----:B------:R-:W-:Y:S01]  /*e2b0*/  LOP3.LUT R112, R112, R113, RZ, 0x3c, !PT ;  /* 0x0000007170707212 */ /* 0x000fe200078e3cff */
[----:B------:R-:W-:Y:S01]  /*e2c0*/  IMAD.X R113, RZ, RZ, R119, P0 ;  /* 0x000000ffff717224 */ /* 0x000fe200000e0677 */
        /* <DEDUP_REMOVED lines=9> */
[----:B------:R-:W-:-:S02]  /*e360*/  MOV R98, R98 ;  /* 0x0000006200627202 */ /* 0x000fc40000000f00 */
[----:B------:R-:W-:Y:S02]  /*e370*/  F2FP.BF16.F32.PACK_AB R4, R33, R14 ;  /* 0x0000000e2104723e */ /* 0x000fe400000010ff */
[----:B------:R-:W-:Y:S02]  /*e380*/  SHF.R.U64 R122, R122, 0x3, RZ ;  /* 0x000000037a7a7819 */ /* 0x000fe400000012ff */
[----:B------:R-:W-:Y:S02]  /*e390*/  IADD3 R129, P1, R118, 0xc020, RZ ;  /* 0x0000c02076817810 */ /* 0x000fe40007f3e0ff */
[----:B------:R-:W-:Y:S02]  /*e3a0*/  MOV R102, R102 ;  /* 0x0000006600667202 */ /* 0x000fe40000000f00 */
[----:B------:R-:W-:Y:S02]  /*e3b0*/  F2FP.BF16.F32.PACK_AB R10, R45, R154 ;  /* 0x0000009a2d0a723e */ /* 0x000fe400000010ff */
[----:B------:R-:W-:Y:S01]  /*e3c0*/  LOP3.LUT R124, R125, 0x380, RZ, 0xc0, !PT ;  /* 0x000003807d7c7812 */ /* 0x000fe200078ec0ff */
[----:B------:R0:W-:Y:S01]  /*e3d0*/  STSM.16.M88.4 [R98], R4 ;  /* 0x0000000462007844 */ /* 0x0001e20000000200 */
[----:B------:R-:W-:-:S02]  /*e3e0*/  LOP3.LUT R126, R127, 0x380, RZ, 0xc0, !PT ;  /* 0x000003807f7e7812 */ /* 0x000fc400078ec0ff */
[----:B------:R-:W-:Y:S02]  /*e3f0*/  MOV R116, R116 ;  /* 0x0000007400747202 */ /* 0x000fe40000000f00 */
[----:B------:R-:W-:Y:S02]  /*e400*/  MOV R33, R24 ;  /* 0x0000001800217202 */ /* 0x000fe40000000f00 */
[----:B------:R-:W-:Y:S02]  /*e410*/  MOV R37, R26 ;  /* 0x0000001a00257202 */ /* 0x000fe40000000f00 */
[----:B------:R-:W-:Y:S02]  /*e420*/  F2FP.BF16.F32.PACK_AB R14, R53, R156 ;  /* 0x0000009c350e723e */ /* 0x000fe400000010ff */
[----:B------:R-:W-:Y:S02]  /*e430*/  MOV R106, R106 ;  /* 0x0000006a006a7202 */ /* 0x000fe40000000f00 */
[----:B------:R-:W-:-:S02]  /*e440*/  F2FP.BF16.F32.PACK_AB R24, R57, R56 ;  /* 0x000000383918723e */ /* 0x000fc400000010ff */
[----:B------:R-:W-:Y:S02]  /*e450*/  F2FP.BF16.F32.PACK_AB R25, R59, R58 ;  /* 0x0000003a3b19723e */ /* 0x000fe400000010ff */
[----:B------:R-:W-:Y:S02]  /*e460*/  F2FP.BF16.F32.PACK_AB R26, R61, R157 ;  /* 0x0000009d3d1a723e */ /* 0x000fe400000010ff */
[----:B------:R-:W-:Y:S01]  /*e470*/  F2FP.BF16.F32.PACK_AB R27, R63, R62 ;  /* 0x0000003e3f1b723e */ /* 0x000fe200000010ff */
[----:B------:R3:W-:Y:S01]  /*e480*/  STSM.16.M88.4 [R102], R8 ;  /* 0x0000000866007844 */ /* 0x0007e20000000200 */
[----:B------:R-:W-:Y:S01]  /*e490*/  LOP3.LUT R122, R122, R123, RZ, 0x3c, !PT ;  /* 0x0000007b7a7a7212 */ /* 0x000fe200078e3cff */
[----:B------:R-:W-:Y:S01]  /*e4a0*/  IMAD.X R123, RZ, RZ, R119, P4 ;  /* 0x000000ffff7b7224 */ /* 0x000fe200020e0677 */
[----:B------:R-:W-:Y:S02]  /*e4b0*/  LOP3.LUT R128, R129, 0x380, RZ, 0xc0, !PT ;  /* 0x0000038081807812 */ /* 0x000fe400078ec0ff */
[----:B------:R-:W-:-:S02]  /*e4c0*/  MOV R114, R114 ;  /* 0x0000007200727202 */ /* 0x000fc40000000f00 */
[----:B0-----:R-:W-:Y:S02]  /*e4d0*/  F2FP.BF16.F32.PACK_AB R4, R65, R158 ;  /* 0x0000009e4104723e */ /* 0x001fe400000010ff */
[----:B------:R-:W-:Y:S02]  /*e4e0*/  F2FP.BF16.F32.PACK_AB R5, R67, R66 ;  /* 0x000000424305723e */ /* 0x000fe400000010ff */
[----:B------:R-:W-:Y:S02]  /*e4f0*/  F2FP.BF16.F32.PACK_AB R6, R69, R159 ;  /* 0x0000009f4506723e */ /* 0x000fe400000010ff */
[----:B------:R-:W-:Y:S02]  /*e500*/  F2FP.BF16.F32.PACK_AB R7, R71, R70 ;  /* 0x000000464707723e */ /* 0x000fe400000010ff */
[----:B------:R-:W-:Y:S01]  /*e510*/  SHF.R.U64 R124, R124, 0x3, RZ ;  /* 0x000000037c7c7819 */ /* 0x000fe200000012ff */
[----:B------:R-:W-:Y:S01]  /*e520*/  STSM.16.M88.4 [R116], R12 ;  /* 0x0000000c74007844 */ /* 0x000fe20000000200 */
[----:B------:R-:W-:-:S02]  /*e530*/  SHF.R.U64 R126, R126, 0x3, RZ ;  /* 0x000000037e7e7819 */ /* 0x000fc400000012ff */
[----:B------:R-:W-:Y:S02]  /*e540*/  MOV R112, R112 ;  /* 0x0000007000707202 */ /* 0x000fe40000000f00 */
[----:B------:R-:W-:Y:S02]  /*e550*/  MOV R21, R28 ;  /* 0x0000001c00157202 */ /* 0x000fe40000000f00 */
[----:B---3--:R-:W-:Y:S02]  /*e560*/  F2FP.BF16.F32.PACK_AB R8, R3, R160 ;  /* 0x000000a00308723e */ /* 0x008fe400000010ff */
[----:B------:R-:W-:Y:S02]  /*e570*/  F2FP.BF16.F32.PACK_AB R9, R30, R20 ;  /* 0x000000141e09723e */ /* 0x000fe400000010ff */
[----:B------:R-:W-:Y:S02]  /*e580*/  F2FP.BF16.F32.PACK_AB R10, R77, R161 ;  /* 0x000000a14d0a723e */ /* 0x000fe400000010ff */
[----:B------:R-:W-:Y:S01]  /*e590*/  F2FP.BF16.F32.PACK_AB R11, R79, R78 ;  /* 0x0000004e4f0b723e */ /* 0x000fe200000010ff */
[----:B------:R-:W-:Y:S01]  /*e5a0*/  STSM.16.M88.4 [R106], R24 ;  /* 0x000000186a007844 */ /* 0x000fe20000000200 */
[----:B------:R-:W-:Y:S01]  /*e5b0*/  MOV R110, R110 ;  /* 0x0000006e006e7202 */ /* 0x000fe20000000f00 */
[----:B------:R-:W0:Y:S01]  /*e5c0*/  LDC R3, c[0x0][0xbe8] ;  /* 0x0002fa00ff037b82 */ /* 0x000e220000000800 */
[----:B------:R-:W-:-:S02]  /*e5d0*/  F2FP.BF16.F32.PACK_AB R28, R81, R162 ;  /* 0x000000a2511c723e */ /* 0x000fc400000010ff */
[----:B------:R-:W-:Y:S02]  /*e5e0*/  F2FP.BF16.F32.PACK_AB R29, R83, R82 ;  /* 0x00000052531d723e */ /* 0x000fe400000010ff */
[----:B------:R-:W-:Y:S01]  /*e5f0*/  F2FP.BF16.F32.PACK_AB R30, R85, R163 ;  /* 0x000000a3551e723e */ /* 0x000fe200000010ff */
[----:B------:R3:W-:Y:S01]  /*e600*/  STSM.16.M88.4 [R114], R4 ;  /* 0x0000000472007844 */ /* 0x0007e20000000200 */
[----:B------:R-:W-:Y:S02]  /*e610*/  SHF.R.U64 R128, R128, 0x3, RZ ;  /* 0x0000000380807819 */ /* 0x000fe400000012ff */
[----:B------:R-:W-:Y:S01]  /*e620*/  LOP3.LUT R124, R124, R125, RZ, 0x3c, !PT ;  /* 0x0000007d7c7c7212 */ /* 0x000fe200078e3cff */
[----:B------:R-:W-:Y:S01]  /*e630*/  IMAD.X R125, RZ, RZ, R119, P5 ;  /* 0x000000ffff7d7224 */ /* 0x000fe200028e0677 */
        /* <DEDUP_REMOVED lines=8> */
[----:B------:R-:W-:Y:S02]  /*e6c0*/  MOV R122, R122 ;  /* 0x0000007a007a7202 */ /* 0x000fe40000000f00 */
[----:B---3--:R-:W-:-:S02]  /*e6d0*/  F2FP.BF16.F32.PACK_AB R4, R105, R168 ;  /* 0x000000a86904723e */ /* 0x008fc400000010ff */
[----:B------:R-:W-:Y:S02]  /*e6e0*/  F2FP.BF16.F32.PACK_AB R5, R52, R50 ;  /* 0x000000323405723e */ /* 0x000fe400000010ff */
[----:B------:R-:W-:Y:S02]  /*e6f0*/  F2FP.BF16.F32.PACK_AB R6, R109, R169 ;  /* 0x000000a96d06723e */ /* 0x000fe400000010ff */
[----:B------:R-:W-:Y:S01]  /*e700*/  F2FP.BF16.F32.PACK_AB R7, R60, R54 ;  /* 0x000000363c07723e */ /* 0x000fe200000010ff */
[----:B------:R-:W-:Y:S01]  /*e710*/  STSM.16.M88.4 [R110], R28 ;  /* 0x0000001c6e007844 */ /* 0x000fe20000000200 */
[----:B------:R-:W-:Y:S02]  /*e720*/  LOP3.LUT R128, R128, R129, RZ, 0x3c, !PT ;  /* 0x0000008180807212 */ /* 0x000fe400078e3cff */
[----:B------:R-:W-:Y:S01]  /*e730*/  IADD3.X R129, RZ, R119, RZ, P1, !PT ;  /* 0x00000077ff817210 */ /* 0x000fe20000ffe4ff */
[----:B------:R-:W-:Y:S01]  /*e740*/  STSM.16.M88.4 [R21], R40 ;  /* 0x0000002815007844 */ /* 0x000fe20000000200 */
[----:B------:R-:W-:-:S02]  /*e750*/  MOV R124, R124 ;  /* 0x0000007c007c7202 */ /* 0x000fc40000000f00 */
[----:B-1----:R-:W-:Y:S01]  /*e760*/  F2FP.BF16.F32.PACK_AB R8, R96, R170 ;  /* 0x000000aa6008723e */ /* 0x002fe200000010ff */
[----:B------:R-:W-:Y:S01]  /*e770*/  STSM.16.M88.4 [R120], R56 ;  /* 0x0000003878007844 */ /* 0x000fe20000000200 */
[----:B------:R-:W-:Y:S02]  /*e780*/  F2FP.BF16.F32.PACK_AB R9, R68, R64 ;  /* 0x000000404409723e */ /* 0x000fe400000010ff */
[----:B------:R-:W-:Y:S01]  /*e790*/  F2FP.BF16.F32.PACK_AB R10, R100, R171 ;  /* 0x000000ab640a723e */ /* 0x000fe200000010ff */
[----:B------:R4:W-:Y:S01]  /*e7a0*/  STSM.16.M88.4 [R122], R4 ;  /* 0x000000047a007844 */ /* 0x0009e20000000200 */
[----:B------:R-:W-:Y:S02]  /*e7b0*/  F2FP.BF16.F32.PACK_AB R11, R80, R76 ;  /* 0x0000004c500b723e */ /* 0x000fe400000010ff */
[----:B------:R-:W-:Y:S02]  /*e7c0*/  MOV R126, R126 ;  /* 0x0000007e007e7202 */ /* 0x000fe40000000f00 */
[----:B------:R-:W-:-:S02]  /*e7d0*/  F2FP.BF16.F32.PACK_AB R12, R104, R172 ;  /* 0x000000ac680c723e */ /* 0x000fc400000010ff */
[----:B------:R-:W-:Y:S02]  /*e7e0*/  F2FP.BF16.F32.PACK_AB R13, R86, R84 ;  /* 0x00000054560d723e */ /* 0x000fe400000010ff */
[----:B------:R-:W-:Y:S02]  /*e7f0*/  F2FP.BF16.F32.PACK_AB R14, R108, R173 ;  /* 0x000000ad6c0e723e */ /* 0x000fe400000010ff */
[----:B------:R-:W-:Y:S02]  /*e800*/  F2FP.BF16.F32.PACK_AB R15, R92, R88 ;  /* 0x000000585c0f723e */ /* 0x000fe400000010ff */
[----:B------:R-:W-:Y:S02]  /*e810*/  ISETP.NE.U32.AND P0, PT, RZ, UR4, PT ;  /* 0x00000004ff007c0c */ /* 0x000fe4000bf05070 */
[----:B------:R-:W-:Y:S02]  /*e820*/  MOV R128, R128 ;  /* 0x0000008000807202 */ /* 0x000fe40000000f00 */
[----:B----4-:R-:W-:-:S02]  /*e830*/  IADD3 R6, P1, R176, UR4, RZ ;  /* 0x00000004b0067c10 */ /* 0x010fc4000ff3e0ff */
[----:B------:R-:W-:Y:S02]  /*e840*/  F2FP.BF16.F32.PACK_AB R24, R152, R174 ;  /* 0x000000ae9818723e */ /* 0x000fe400000010ff */
[----:B------:R-:W-:Y:S02]  /*e850*/  F2FP.BF16.F32.PACK_AB R25, R131, R130 ;  /* 0x000000828319723e */ /* 0x000fe400000010ff */
[----:B------:R-:W-:Y:S02]  /*e860*/  F2FP.BF16.F32.PACK_AB R26, R133, R132 ;  /* 0x00000084851a723e */ /* 0x000fe400000010ff */
[----:B------:R-:W-:Y:S01]  /*e870*/  F2FP.BF16.F32.PACK_AB R27, R135, R134 ;  /* 0x00000086871b723e */ /* 0x000fe200000010ff */
[----:B------:R1:W-:Y:S01]  /*e880*/  STSM.16.M88.4 [R124], R8 ;  /* 0x000000087c007844 */ /* 0x0003e20000000200 */
[----:B------:R-:W-:Y:S02]  /*e890*/  ISETP.NE.AND.EX P0, PT, RZ, UR5, PT, P0 ;  /* 0x00000005ff007c0c */ /* 0x000fe4000bf05300 */
[----:B------:R-:W-:Y:S01]  /*e8a0*/  IADD3.X R7, R175, UR5, RZ, P1, !PT ;  /* 0x00000005af077c10 */ /* 0x000fe20008ffe4ff */
[----:B------:R2:W-:Y:S01]  /*e8b0*/  STSM.16.M88.4 [R126], R12 ;  /* 0x0000000c7e007844 */ /* 0x0005e20000000200 */
[----:B------:R-:W-:-:S02]  /*e8c0*/  ULDC.64 UR4, c[0x0][0xc08] ;  /* 0x0003020000047ab9 */ /* 0x000fc40000000a00 */
[----:B------:R-:W-:Y:S01]  /*e8d0*/  ISETP.NE.U32.AND P2, PT, RZ, UR4, PT ;  /* 0x00000004ff007c0c */ /* 0x000fe2000bf45070 */
[----:B------:R3:W-:Y:S04]  /*e8e0*/  STSM.16.M88.4 [R128], R24 ;  /* 0x0000001880007844 */ /* 0x0007e80000000200 */
[----:B------:R3:W-:Y:S01]  /*e8f0*/  STSM.16.M88.4 [R33], R136 ;  /* 0x0000008821007844 */ /* 0x0007e20000000200 */
[----:B------:R-:W-:-:S03]  /*e900*/  ISETP.NE.AND.EX P2, PT, RZ, UR5, PT, P2 ;  /* 0x00000005ff007c0c */ /* 0x000fc6000bf45320 */
[----:B------:R3:W-:Y:S01]  /*e910*/  STSM.16.M88.4 [R37], R144 ;  /* 0x0000009025007844 */ /* 0x0007e20000000200 */
[----:B------:R-:W-:Y:S01]  /*e920*/  IMAD.MOV.U32 R20, RZ, RZ, RZ ;  /* 0x000000ffff147224 */ /* 0x000fe200078e00ff */
[----:B------:R-:W-:Y:S08]  /*e930*/  BAR.SYNC.DEFER_BLOCKING 0x1, 0x100 ;  /* 0x0044000000007b1d */ /* 0x000ff00000010000 */
[----:B------:R-:W-:Y:S01]  /*e940*/  @P2 IADD3 R4, P3, R176, UR4, RZ ;  /* 0x00000004b0042c10 */ /* 0x000fe2000ff7e0ff */
[----:B------:R-:W-:-:S02]  /*e950*/  ULDC UR4, c[0x0][0xa88] ;  /* 0x0002a20000047ab9 */ /* 0x000fc40000000800 */
[----:B------:R-:W-:Y:S01]  /*e960*/  IMAD.U32 R0, RZ, RZ, UR4 ;  /* 0x00000004ff007e24 */ /* 0x000fe2000f8e00ff */
[----:B------:R-:W-:Y:S01]  /*e970*/  @P2 IADD3.X R5, R175, UR5, RZ, P3, !PT ;  /* 0x00000005af052c10 */ /* 0x000fe20009ffe4ff */
[----:B------:R3:W5:Y:S04]  /*e980*/  @P0 LDG.E R20, desc[UR40][R6.64] ;  /* 0x0000002806140981 */ /* 0x000768000c1e1900 */
[----:B------:R3:W5:Y:S01]  /*e990*/  @P2 LDG.E R0, desc[UR40][R4.64] ;  /* 0x0000002804002981 */ /* 0x000762000c1e1900 */
[----:B0-----:R-:W-:-:S13]  /*e9a0*/  ISETP.NE.AND P1, PT, R3, 0x1, PT ;  /* 0x000000010300780c */ /* 0x001fda0003f25270 */
[----:B-1----:R-:W0:Y:S08]  /*e9b0*/  @P1 LDC R8, c[0x0][0xbec] ;  /* 0x0002fb00ff081b82 */ /* 0x002e300000000800 */
[----:B------:R-:W1:Y:S01]  /*e9c0*/  @P1 LDC R11, c[0x0][0xbf0] ;  /* 0x0002fc00ff0b1b82 */ /* 0x000e620000000800 */
[----:B--2---:R-:W-:Y:S01]  /*e9d0*/  IMAD R15, R151, 0x80, R72 ;  /* 0x00000080970f7824 */ /* 0x004fe200078e0248 */
[----:B---3--:R-:W-:Y:S06]  /*e9e0*/  @P2 BRA `(.L_x_9801) ;  /* 0x0000000000102947 */ /* 0x008fec0003800000 */
[----:B------:R-:W-:Y:S05]  /*e9f0*/  @!P0 BRA `(.L_x_9801) ;  /* 0x00000000000c8947 */ /* 0x000fea0003800000 */
[----:B------:R-:W2:Y:S04]  /*ea00*/  LDG.E R5, desc[UR40][R6.64] ;  /* 0x0000002806057981 */ /* 0x000ea8000c1e1900 */
[----:B-----5:R-:W2:Y:S02]  /*ea10*/  LDG.E R0, desc[UR40][R6.64+0x4] ;  /* 0x0000042806007981 */ /* 0x020ea4000c1e1900 */
[----:B--2---:R-:W-:-:S07]  /*ea20*/  IMAD.IADD R0, R0, 0x1, -R5 ;  /* 0x0000000100007824 */ /* 0x004fce00078e0a05 */
.L_x_9801:
[----:B------:R-:W2:Y:S01]  /*ea30*/  LDL.LU R12, [R1+0x3c] ;  /* 0x00003c00010c7983 */ /* 0x000ea20000300800 */
[----:B0-----:R-:W-:Y:S01]  /*ea40*/  @P1 IMAD.HI.U32 R4, R15, R8, RZ ;  /* 0x000000080f041227 */ /* 0x001fe200078e00ff */
[----:B------:R-:W-:Y:S01]  /*ea50*/  ULDC.64 UR4, c[0x0][0xb90] ;  /* 0x0002e40000047ab9 */ /* 0x000fe20000000a00 */
[----:B-----5:R-:W-:Y:S01]  /*ea60*/  SHF.R.S32.HI R21, RZ, 0x1f, R20 ;  /* 0x0000001fff157819 */ /* 0x020fe20000011414 */
[----:B------:R-:W3:Y:S01]  /*ea70*/  LDL.LU R10, [R1+0x2c] ;  /* 0x00002c00010a7983 */ /* 0x000ee20000300800 */
[----:B------:R-:W-:Y:S01]  /*ea80*/  IMAD.MOV.U32 R9, RZ, RZ, R15 ;  /* 0x000000ffff097224 */ /* 0x000fe200078e000f */
[----:B------:R-:W0:Y:S02]  /*ea90*/  @P1 LDC R85, c[0x0][0xbec] ;  /* 0x0002fb00ff551b82 */ /* 0x000e240000000800 */
[----:B------:R-:W4:Y:S01]  /*eaa0*/  LDL.LU R87, [R1+0x20] ;  /* 0x0000200001577983 */ /* 0x000f220000300800 */
[----:B-1----:R-:W-:-:S03]  /*eab0*/  @P1 SHF.R.U32.HI R9, RZ, R11, R4 ;  /* 0x0000000bff091219 */ /* 0x002fc60000011604 */
[----:B------:R-:W4:Y:S01]  /*eac0*/  LDL R14, [R1+0x50] ;  /* 0x00005000010e7983 */ /* 0x000f220000100800 */
[----:B------:R-:W1:Y:S01]  /*ead0*/  S2R R84, SR_TID.X ;  /* 0x0000000000547919 */ /* 0x000e620000002100 */
[----:B------:R-:W0:Y:S01]  /*eae0*/  S2R R27, SR_TID.X ;  /* 0x00000000001b7919 */ /* 0x000e220000002100 */
[----:B-1----:R-:W-:-:S05]  /*eaf0*/  VIADD R84, R84, 0xffffff80 ;  /* 0xffffff8054547836 */ /* 0x002fca0000000000 */
[----:B------:R-:W-:-:S04]  /*eb00*/  SHF.R.S32.HI R86, RZ, 0x1f, R84 ;  /* 0x0000001fff567819 */ /* 0x000fc80000011454 */
[----:B------:R-:W-:-:S04]  /*eb10*/  LEA.HI R86, R86, R84, RZ, 0x3 ;  /* 0x0000005456567211 */ /* 0x000fc800078f18ff */
[----:B------:R-:W-:-:S05]  /*eb20*/  SHF.R.S32.HI R86, RZ, 0x3, R86 ;  /* 0x00000003ff567819 */ /* 0x000fca0000011456 */
[----:B------:R-:W-:Y:S01]  /*eb30*/  IMAD R13, R86, 0x40, R213 ;  /* 0x00000040560d7824 */ /* 0x000fe200078e02d5 */
[----:B------:R-:W-:Y:S01]  /*eb40*/  SHF.R.S32.HI R82, RZ, 0x1f, R84 ;  /* 0x0000001fff527819 */ /* 0x000fe20000011454 */
[----:B0-----:R-:W-:-:S03]  /*eb50*/  VIADD R27, R27, 0xffffff80 ;  /* 0xffffff801b1b7836 */ /* 0x001fc60000000000 */
[----:B------:R-:W-:Y:S02]  /*eb60*/  LEA.HI R82, R82, R84, RZ, 0x3 ;  /* 0x0000005452527211 */ /* 0x000fe400078f18ff */
[----:B------:R-:W-:Y:S02]  /*eb70*/  SHF.R.S32.HI R26, RZ, 0x1f, R27 ;  /* 0x0000001fff1a7819 */ /* 0x000fe4000001141b */
[----:B------:R-:W-:Y:S02]  /*eb80*/  LOP3.LUT R82, R82, 0xfffffff8, RZ, 0xc0, !PT ;  /* 0xfffffff852527812 */ /* 0x000fe400078ec0ff */
[----:B------:R-:W-:-:S03]  /*eb90*/  LEA.HI R26, R26, R27, RZ, 0x7 ;  /* 0x0000001b1a1a7211 */ /* 0x000fc600078f38ff */
[----:B------:R-:W-:Y:S02]  /*eba0*/  IMAD.IADD R82, R84, 0x1, -R82 ;  /* 0x0000000154527824 */ /* 0x000fe400078e0a52 */
[----:B------:R-:W0:Y:S01]  /*ebb0*/  @P1 LDC R84, c[0x0][0xbf0] ;  /* 0x0002fc00ff541b82 */ /* 0x000e220000000800 */
[----:B------:R-:W-:Y:S01]  /*ebc0*/  LOP3.LUT R26, R26, 0xffffff80, RZ, 0xc0, !PT ;  /* 0xffffff801a1a7812 */ /* 0x000fe200078ec0ff */
[----:B------:R-:W-:-:S04]  /*ebd0*/  IMAD R82, R82, 0x20, R86 ;  /* 0x0000002052527824 */ /* 0x000fc800078e0256 */
[----:B------:R-:W-:Y:S02]  /*ebe0*/  IMAD.IADD R26, R27, 0x1, -R26 ;  /* 0x000000011b1a7824 */ /* 0x000fe400078e0a1a */
[----:B------:R-:W-:Y:S02]  /*ebf0*/  IMAD R0, R0, R3, RZ ;  /* 0x0000000300007224 */ /* 0x000fe400078e02ff */
[----:B------:R-:W-:Y:S02]  /*ec00*/  IMAD R82, R151, 0x80, R82 ;  /* 0x0000008097527824 */ /* 0x000fe400078e0252 */
[C---:B------:R-:W-:Y:S02]  /*ec10*/  VIADD R90, R213.reuse, 0xc0 ;  /* 0x000000c0d55a7836 */ /* 0x040fe40000000000 */
[C---:B------:R-:W-:Y:S02]  /*ec20*/  VIADD R92, R213.reuse, 0x80 ;  /* 0x00000080d55c7836 */ /* 0x040fe40000000000 */
[C---:B------:R-:W-:Y:S01]  /*ec30*/  VIADD R94, R213.reuse, 0x40 ;  /* 0x00000040d55e7836 */ /* 0x040fe20000000000 */
[----:B------:R-:W-:Y:S01]  /*ec40*/  BSSY B1, `(.L_x_9802) ;  /* 0x00000d1000017945 */ /* 0x000fe20003800000 */
[C---:B------:R-:W-:Y:S01]  /*ec50*/  VIADD R89, R213.reuse, 0xc0 ;  /* 0x000000c0d5597836 */ /* 0x040fe20000000000 */
[----:B------:R-:W-:Y:S01]  /*ec60*/  SHF.R.S32.HI R90, RZ, 0x1f, R90 ;  /* 0x0000001fff5a7819 */ /* 0x000fe2000001145a */
[C---:B------:R-:W-:Y:S01]  /*ec70*/  VIADD R91, R213.reuse, 0x80 ;  /* 0x00000080d55b7836 */ /* 0x040fe20000000000 */
[----:B------:R-:W-:Y:S01]  /*ec80*/  SHF.R.S32.HI R92, RZ, 0x1f, R92 ;  /* 0x0000001fff5c7819 */ /* 0x000fe2000001145c */
[----:B------:R-:W-:Y:S01]  /*ec90*/  VIADD R93, R213, 0x40 ;  /* 0x00000040d55d7836 */ /* 0x000fe20000000000 */
[----:B------:R-:W-:-:S02]  /*eca0*/  SHF.R.S32.HI R94, RZ, 0x1f, R94 ;  /* 0x0000001fff5e7819 */ /* 0x000fc4000001145e */
[----:B------:R-:W-:Y:S02]  /*ecb0*/  SHF.R.S32.HI R95, RZ, 0x1f, R213 ;  /* 0x0000001fff5f7819 */ /* 0x000fe400000114d5 */
[----:B--2---:R-:W-:Y:S02]  /*ecc0*/  SEL R72, R12, RZ, !P0 ;  /* 0x000000ff0c487207 */ /* 0x004fe40004000000 */
[----:B---3--:R-:W-:Y:S02]  /*ecd0*/  SEL R80, R10, RZ, !P0 ;  /* 0x000000ff0a507207 */ /* 0x008fe40004000000 */
[----:B----4-:R-:W-:Y:S01]  /*ece0*/  SHF.R.S32.HI R81, RZ, 0x1f, R87 ;  /* 0x0000001fff517819 */ /* 0x010fe20000011457 */
[----:B------:R-:W-:-:S04]  /*ecf0*/  IMAD.WIDE.U32 R4, R87, UR4, R20 ;  /* 0x0000000457047c25 */ /* 0x000fc8000f8e0014 */
[----:B------:R-:W-:-:S04]  /*ed00*/  IMAD R6, R81, UR4, RZ ;  /* 0x0000000451067c24 */ /* 0x000fc8000f8e02ff */
[----:B------:R-:W-:Y:S01]  /*ed10*/  IMAD R7, R87, UR5, R6 ;  /* 0x0000000557077c24 */ /* 0x000fe2000f8e0206 */
[----:B------:R-:W-:Y:S01]  /*ed20*/  ULDC.64 UR4, c[0x0][0xb98] ;  /* 0x0002e60000047ab9 */ /* 0x000fe20000000a00 */
[----:B------:R-:W-:Y:S02]  /*ed30*/  IMAD.MOV R6, RZ, RZ, -R9 ;  /* 0x000000ffff067224 */ /* 0x000fe400078e0a09 */
[----:B------:R-:W-:Y:S02]  /*ed40*/  IMAD.IADD R5, R5, 0x1, R7 ;  /* 0x0000000105057824 */ /* 0x000fe400078e0207 */
[----:B------:R-:W-:Y:S02]  /*ed50*/  IMAD R11, R3, R6, R15 ;  /* 0x00000006030b7224 */ /* 0x000fe400078e020f */
[----:B------:R-:W-:Y:S02]  /*ed60*/  IMAD R15, R72, UR4, RZ ;  /* 0x00000004480f7c24 */ /* 0x000fe4000f8e02ff */
[----:B------:R-:W-:Y:S01]  /*ed70*/  IMAD.WIDE.U32 R6, R80, UR4, R4 ;  /* 0x0000000450067c25 */ /* 0x000fe2000f8e0004 */
[----:B------:R-:W-:-:S03]  /*ed80*/  SHF.R.S32.HI R8, RZ, 0x1f, R11 ;  /* 0x0000001fff087819 */ /* 0x000fc6000001140b */
[----:B------:R-:W-:Y:S01]  /*ed90*/  IMAD.WIDE R4, R13, 0x2, R34 ;  /* 0x000000020d047825 */ /* 0x000fe200078e0222 */
[----:B------:R-:W-:Y:S02]  /*eda0*/  SHF.R.S32.HI R13, RZ, 0x1f, R9 ;  /* 0x0000001fff0d7819 */ /* 0x000fe40000011409 */
[----:B------:R-:W-:Y:S01]  /*edb0*/  IADD3 R6, P0, R9, R6, RZ ;  /* 0x0000000609067210 */ /* 0x000fe20007f1e0ff */
[----:B------:R-:W-:Y:S01]  /*edc0*/  IMAD R15, R80, UR5, R15 ;  /* 0x00000005500f7c24 */ /* 0x000fe2000f8e020f */
[----:B------:R-:W-:Y:S02]  /*edd0*/  ULDC.64 UR4, c[0x0][0xb88] ;  /* 0x0002e20000047ab9 */ /* 0x000fe40000000a00 */
[----:B------:R-:W-:Y:S02]  /*ede0*/  IMAD R10, R8, UR4, RZ ;  /* 0x00000004080a7c24 */ /* 0x000fe4000f8e02ff */
[----:B------:R-:W-:Y:S02]  /*edf0*/  IADD3.X R7, R13, R7, R15, P0, !PT ;  /* 0x000000070d077210 */ /* 0x000fe400007fe40f */
[----:B------:R-:W-:-:S02]  /*ee00*/  IMAD R13, R11, UR5, R10 ;  /* 0x000000050b0d7c24 */ /* 0x000fc4000f8e020a */
[----:B------:R-:W-:Y:S01]  /*ee10*/  IMAD.WIDE.U32 R6, R11, UR4, R6 ;  /* 0x000000040b067c25 */ /* 0x000fe2000f8e0006 */
[C---:B------:R-:W-:Y:S01]  /*ee20*/  IADD3 R9, P2, R4.reuse, 0x1000, RZ ;  /* 0x0000100004097810 */ /* 0x040fe20007f5e0ff */
[----:B------:R-:W-:Y:S02]  /*ee30*/  ULDC.64 UR4, c[0x0][0xb50] ;  /* 0x0002d40000047ab9 */ /* 0x000fe40000000a00 */
[----:B------:R-:W-:Y:S01]  /*ee40*/  IMAD.IADD R7, R7, 0x1, R13 ;  /* 0x0000000107077824 */ /* 0x000fe200078e020d */
[----:B------:R-:W-:Y:S02]  /*ee50*/  IADD3 R13, P3, R4, 0x2000, RZ ;  /* 0x00002000040d7810 */ /* 0x000fe40007f7e0ff */
[----:B------:R-:W-:Y:S02]  /*ee60*/  LOP3.LUT R8, R9, 0x380, RZ, 0xc0, !PT ;  /* 0x0000038009087812 */ /* 0x000fe400078ec0ff */
[----:B------:R-:W-:Y:S02]  /*ee70*/  LEA R10, P0, R6, UR4, 0x2 ;  /* 0x00000004060a7c11 */ /* 0x000fe4000f8010ff */
[----:B------:R-:W-:-:S02]  /*ee80*/  LOP3.LUT R12, R13, 0x380, RZ, 0xc0, !PT ;  /* 0x000003800d0c7812 */ /* 0x000fc400078ec0ff */
[----:B------:R-:W-:Y:S02]  /*ee90*/  SHF.R.U64 R8, R8, 0x3, RZ ;  /* 0x0000000308087819 */ /* 0x000fe400000012ff */
[----:B------:R-:W-:Y:S01]  /*eea0*/  LEA.HI.X R6, R6, UR5, R7, 0x2, P0 ;  /* 0x0000000506067c11 */ /* 0x000fe200080f1407 */
[----:B------:R-:W-:Y:S01]  /*eeb0*/  ULDC.64 UR4, c[0x0][0xaa0] ;  /* 0x0002a80000047ab9 */ /* 0x000fe20000000a00 */
[----:B------:R-:W-:Y:S02]  /*eec0*/  SHF.R.U64 R12, R12, 0x3, RZ ;  /* 0x000000030c0c7819 */ /* 0x000fe400000012ff */
        /* <DEDUP_REMOVED lines=9> */
[----:B------:R-:W-:Y:S02]  /*ef60*/  IADD3 R41, P3, R4, 0x7000, RZ ;  /* 0x0000700004297810 */ /* 0x000fe40007f7e0ff */
[----:B------:R-:W-:Y:S02]  /*ef70*/  LOP3.LUT R24, R25, 0x380, RZ, 0xc0, !PT ;  /* 0x0000038019187812 */ /* 0x000fe400078ec0ff */
[----:B------:R-:W-:-:S02]  /*ef80*/  LOP3.LUT R34, R35, 0x380, RZ, 0xc0, !PT ;  /* 0x0000038023227812 */ /* 0x000fc400078ec0ff */
[----:B------:R-:W-:Y:S02]  /*ef90*/  SHF.R.U64 R28, R28, 0x3, RZ ;  /* 0x000000031c1c7819 */ /* 0x000fe400000012ff */
[----:B------:R-:W-:Y:S02]  /*efa0*/  LOP3.LUT R38, R39, 0x380, RZ, 0xc0, !PT ;  /* 0x0000038027267812 */ /* 0x000fe400078ec0ff */
[----:B------:R-:W-:Y:S02]  /*efb0*/  LOP3.LUT R40, R41, 0x380, RZ, 0xc0, !PT ;  /* 0x0000038029287812 */ /* 0x000fe400078ec0ff */
[----:B------:R-:W-:Y:S02]  /*efc0*/  SHF.R.U64 R24, R24, 0x3, RZ ;  /* 0x0000000318187819 */ /* 0x000fe400000012ff */
[----:B------:R-:W-:Y:S02]  /*efd0*/  SHF.R.U64 R34, R34, 0x3, RZ ;  /* 0x0000000322227819 */ /* 0x000fe400000012ff */
[----:B------:R-:W-:Y:S01]  /*efe0*/  LOP3.LUT R28, R28, R29, RZ, 0x3c, !PT ;  /* 0x0000001d1c1c7212 */ /* 0x000fe200078e3cff */
[----:B------:R-:W-:Y:S01]  /*eff0*/  IMAD.X R29, RZ, RZ, R5, P0 ;  /* 0x000000ffff1d7224 */ /* 0x000fe200000e0605 */
        /* <DEDUP_REMOVED lines=12> */
[----:B------:R-:W-:Y:S02]  /*f0c0*/  LOP3.LUT R48, R49, 0x380, RZ, 0xc0, !PT ;  /* 0x0000038031307812 */ /* 0x000fe400078ec0ff */
[C---:B------:R-:W-:Y:S02]  /*f0d0*/  IADD3 R53, P4, R4.reuse, 0xa000, RZ ;  /* 0x0000a00004357810 */ /* 0x040fe40007f9e0ff */
[C---:B------:R-:W-:Y:S01]  /*f0e0*/  IADD3 R57, P2, R4.reuse, 0xb000, RZ ;  /* 0x0000b00004397810 */ /* 0x040fe20007f5e0ff */
[----:B------:R-:W-:Y:S01]  /*f0f0*/  IMAD R21, R21, UR4, RZ ;  /* 0x0000000415157c24 */ /* 0x000fe2000f8e02ff */
[----:B------:R-:W-:Y:S02]  /*f100*/  IADD3 R61, P3, R4, 0xc000, RZ ;  /* 0x0000c000043d7810 */ /* 0x000fe40007f7e0ff */
[----:B------:R-:W-:Y:S02]  /*f110*/  LOP3.LUT R44, R45, 0x380, RZ, 0xc0, !PT ;  /* 0x000003802d2c7812 */ /* 0x000fe400078ec0ff */
[----:B------:R-:W-:-:S02]  /*f120*/  SHF.R.U64 R48, R48, 0x3, RZ ;  /* 0x0000000330307819 */ /* 0x000fc400000012ff */
[----:B------:R-:W-:Y:S02]  /*f130*/  LOP3.LUT R52, R53, 0x380, RZ, 0xc0, !PT ;  /* 0x0000038035347812 */ /* 0x000fe400078ec0ff */
[----:B------:R-:W-:Y:S01]  /*f140*/  LOP3.LUT R56, R57, 0x380, RZ, 0xc0, !PT ;  /* 0x0000038039387812 */ /* 0x000fe200078ec0ff */
[C---:B------:R-:W-:Y:S01]  /*f150*/  IMAD R83, R20.reuse, UR5, R21 ;  /* 0x0000000514537c24 */ /* 0x040fe2000f8e0215 */
[----:B------:R-:W-:Y:S01]  /*f160*/  LOP3.LUT R60, R61, 0x380, RZ, 0xc0, !PT ;  /* 0x000003803d3c7812 */ /* 0x000fe200078ec0ff */
[----:B------:R-:W-:Y:S01]  /*f170*/  SHFL.IDX PT, R50, R10, RZ, 0x1c1f ;  /* 0x001c1fff0a327589 */ /* 0x000fe200000e0000 */
[----:B------:R-:W-:Y:S01]  /*f180*/  IMAD.WIDE.U32 R20, R20, UR4, RZ ;  /* 0x0000000414147c25 */ /* 0x000fe2000f8e00ff */
[----:B------:R-:W-:Y:S01]  /*f190*/  SHF.R.U64 R44, R44, 0x3, RZ ;  /* 0x000000032c2c7819 */ /* 0x000fe200000012ff */
[----:B------:R-:W-:Y:S01]  /*f1a0*/  ULDC.64 UR4, c[0x0][0xae8] ;  /* 0x0002ba0000047ab9 */ /* 0x000fe20000000a00 */
[----:B------:R-:W1:Y:S01]  /*f1b0*/  SHFL.IDX PT, R51, R6, RZ, 0x1c1f ;  /* 0x001c1fff06337589 */ /* 0x000e6200000e0000 */
[----:B------:R-:W-:Y:S01]  /*f1c0*/  LOP3.LUT R48, R48, R49, RZ, 0x3c, !PT ;  /* 0x0000003130307212 */ /* 0x000fe200078e3cff */
[----:B------:R-:W-:Y:S01]  /*f1d0*/  IMAD.X R49, RZ, RZ, R5, P0 ;  /* 0x000000ffff317224 */ /* 0x000fe200000e0605 */
[----:B------:R-:W-:Y:S01]  /*f1e0*/  SHF.R.U64 R52, R52, 0x3, RZ ;  /* 0x0000000334347819 */ /* 0x000fe200000012ff */
[----:B------:R-:W-:Y:S01]  /*f1f0*/  SHFL.IDX PT, R54, R10, 0x1, 0x1c1f ;  /* 0x003c1f000a367f89 */ /* 0x000fe200000e0000 */
[----:B------:R-:W-:Y:S01]  /*f200*/  SHF.R.U64 R56, R56, 0x3, RZ ;  /* 0x0000000338387819 */ /* 0x000fe200000012ff */
[----:B------:R-:W-:Y:S01]  /*f210*/  IMAD R7, R151, 0x80, R14 ;  /* 0x0000008097077824 */ /* 0x000fe200078e020e */
[----:B------:R-:W-:Y:S01]  /*f220*/  SHF.R.U64 R60, R60, 0x3, RZ ;  /* 0x000000033c3c7819 */ /* 0x000fe200000012ff */
[----:B------:R2:W3:Y:S01]  /*f230*/  SHFL.IDX PT, R55, R6, 0x1, 0x1c1f ;  /* 0x003c1f0006377f89 */ /* 0x0004e200000e0000 */
[----:B------:R-:W-:Y:S01]  /*f240*/  LOP3.LUT P0, RZ, R26, 0x3, RZ, 0xc0, !PT ;  /* 0x000000031aff7812 */ /* 0x000fe2000780c0ff */
[----:B------:R-:W-:Y:S01]  /*f250*/  IMAD.IADD R21, R21, 0x1, R83 ;  /* 0x0000000115157824 */ /* 0x000fe200078e0253 */
[----:B------:R-:W-:Y:S01]  /*f260*/  LOP3.LUT R44, R44, R45, RZ, 0x3c, !PT ;  /* 0x0000002d2c2c7212 */ /* 0x000fe200078e3cff */
[----:B------:R-:W-:Y:S01]  /*f270*/  IMAD R81, R81, UR4, RZ ;  /* 0x0000000451517c24 */ /* 0x000fe2000f8e02ff */
[----:B------:R-:W-:Y:S01]  /*f280*/  LOP3.LUT R52, R52, R53, RZ, 0x3c, !PT ;  /* 0x0000003534347212 */ /* 0x000fe200078e3cff */
[--C-:B------:R-:W-:Y:S01]  /*f290*/  IMAD.X R45, RZ, RZ, R5.reuse, P5 ;  /* 0x000000ffff2d7224 */ /* 0x100fe200028e0605 */
[----:B------:R-:W-:Y:S01]  /*f2a0*/  LOP3.LUT R56, R56, R57, RZ, 0x3c, !PT ;  /* 0x0000003938387212 */ /* 0x000fe200078e3cff */
[--C-:B------:R-:W-:Y:S01]  /*f2b0*/  IMAD.X R53, RZ, RZ, R5.reuse, P4 ;  /* 0x000000ffff357224 */ /* 0x100fe200020e0605 */
[----:B------:R-:W-:Y:S01]  /*f2c0*/  LOP3.LUT R60, R60, R61, RZ, 0x3c, !PT ;  /* 0x0000003d3c3c7212 */ /* 0x000fe200078e3cff */
[--C-:B------:R-:W-:Y:S01]  /*f2d0*/  IMAD.X R57, RZ, RZ, R5.reuse, P2 ;  /* 0x000000ffff397224 */ /* 0x100fe200010e0605 */
[C---:B------:R-:W-:Y:S01]  /*f2e0*/  IADD3 R65, P5, R4.reuse, 0xd000, RZ ;  /* 0x0000d00004417810 */ /* 0x040fe20007fbe0ff */
[----:B------:R-:W-:Y:S01]  /*f2f0*/  IMAD.X R61, RZ, RZ, R5, P3 ;  /* 0x000000ffff3d7224 */ /* 0x000fe200018e0605 */
[C---:B------:R-:W-:Y:S01]  /*f300*/  IADD3 R69, P4, R4.reuse, 0xe000, RZ ;  /* 0x0000e00004457810 */ /* 0x040fe20007f9e0ff */
[----:B------:R-:W-:Y:S01]  /*f310*/  IMAD R83, R87, UR5, R81 ;  /* 0x0000000557537c24 */ /* 0x000fe2000f8e0251 */
[----:B------:R-:W-:Y:S01]  /*f320*/  ISETP.GE.OR P2, PT, R7, R0, P0 ;  /* 0x000000000700720c */ /* 0x000fe20000746670 */
[----:B------:R-:W-:Y:S01]  /*f330*/  IMAD.WIDE.U32 R20, R87, UR4, R20 ;  /* 0x0000000457147c25 */ /* 0x000fe2000f8e0014 */
[----:B------:R-:W-:Y:S01]  /*f340*/  IADD3 R7, R7, 0x8, RZ ;  /* 0x0000000807077810 */ /* 0x000fe20007ffe0ff */
[----:B------:R-:W-:Y:S01]  /*f350*/  ULDC.64 UR4, c[0x0][0xaf0] ;  /* 0x0002bc0000047ab9 */ /* 0x000fe20000000a00 */
[----:B------:R-:W-:Y:S01]  /*f360*/  IADD3 R11, P3, R4, 0xf000, RZ ;  /* 0x0000f000040b7810 */ /* 0x000fe20007f7e0ff */
[----:B------:R-:W-:Y:S01]  /*f370*/  @P1 IMAD.HI.U32 R81, R82, R85, RZ ;  /* 0x0000005552511227 */ /* 0x000fe200078e00ff */
[----:B------:R-:W-:-:S02]  /*f380*/  LOP3.LUT R64, R65, 0x380, RZ, 0xc0, !PT ;  /* 0x0000038041407812 */ /* 0x000fc400078ec0ff */
[----:B------:R-:W-:Y:S01]  /*f390*/  LOP3.LUT R68, R69, 0x380, RZ, 0xc0, !PT ;  /* 0x0000038045447812 */ /* 0x000fe200078ec0ff */
[----:B------:R-:W-:Y:S01]  /*f3a0*/  IMAD.IADD R21, R21, 0x1, R83 ;  /* 0x0000000115157824 */ /* 0x000fe200078e0253 */
[----:B------:R-:W-:Y:S01]  /*f3b0*/  LOP3.LUT R15, R4, 0x380, RZ, 0xc0, !PT ;  /* 0x00000380040f7812 */ /* 0x000fe200078ec0ff */
[----:B------:R-:W-:Y:S01]  /*f3c0*/  IMAD.MOV.U32 R83, RZ, RZ, R82 ;  /* 0x000000ffff537224 */ /* 0x000fe200078e0052 */
[----:B------:R-:W-:Y:S01]  /*f3d0*/  ISETP.GE.OR P0, PT, R7, R0, P0 ;  /* 0x000000000700720c */ /* 0x000fe20000706670 */
[----:B------:R-:W-:Y:S01]  /*f3e0*/  IMAD R85, R72, UR4, RZ ;  /* 0x0000000448557c24 */ /* 0x000fe2000f8e02ff */
[----:B--2---:R-:W-:Y:S02]  /*f3f0*/  LOP3.LUT R6, R11, 0x380, RZ, 0xc0, !PT ;  /* 0x000003800b067812 */ /* 0x004fe400078ec0ff */
[----:B0-----:R-:W-:Y:S02]  /*f400*/  @P1 SHF.R.U32.HI R83, RZ, R84, R81 ;  /* 0x00000054ff531219 */ /* 0x001fe40000011651 */
[----:B------:R-:W-:-:S02]  /*f410*/  SHF.R.U64 R64, R64, 0x3, RZ ;  /* 0x0000000340407819 */ /* 0x000fc400000012ff */
[----:B------:R-:W-:Y:S01]  /*f420*/  SHF.R.U64 R68, R68, 0x3, RZ ;  /* 0x0000000344447819 */ /* 0x000fe200000012ff */
[----:B------:R-:W-:Y:S01]  /*f430*/  IMAD R85, R80, UR5, R85 ;  /* 0x0000000550557c24 */ /* 0x000fe2000f8e0255 */
[----:B------:R-:W-:Y:S02]  /*f440*/  SHF.R.U64 R15, R15, 0x3, RZ ;  /* 0x000000030f0f7819 */ /* 0x000fe400000012ff */
[----:B------:R-:W-:Y:S01]  /*f450*/  SHF.R.U64 R6, R6, 0x3, RZ ;  /* 0x0000000306067819 */ /* 0x000fe200000012ff */
[----:B------:R-:W-:Y:S01]  /*f460*/  IMAD.WIDE.U32 R80, R80, UR4, R20 ;  /* 0x0000000450507c25 */ /* 0x000fe2000f8e0014 */
[----:B------:R-:W-:Y:S01]  /*f470*/  LOP3.LUT R64, R64, R65, RZ, 0x3c, !PT ;  /* 0x0000004140407212 */ /* 0x000fe200078e3cff */
[----:B------:R-:W-:Y:S01]  /*f480*/  ULDC.64 UR4, c[0x0][0xae0] ;  /* 0x0002b80000047ab9 */ /* 0x000fe20000000a00 */
[----:B------:R-:W-:Y:S01]  /*f490*/  LOP3.LUT R68, R68, R69, RZ, 0x3c, !PT ;  /* 0x0000004544447212 */ /* 0x000fe200078e3cff */
[--C-:B------:R-:W-:Y:S01]  /*f4a0*/  IMAD.MOV R72, RZ, RZ, -R83.reuse ;  /* 0x000000ffff487224 */ /* 0x100fe200078e0a53 */
[----:B------:R-:W-:Y:S01]  /*f4b0*/  SHF.R.S32.HI R20, RZ, 0x1f, R83 ;  /* 0x0000001fff147819 */ /* 0x000fe20000011453 */
[--C-:B------:R-:W-:Y:S01]  /*f4c0*/  IMAD.X R65, RZ, RZ, R5.reuse, P5 ;  /* 0x000000ffff417224 */ /* 0x100fe200028e0605 */
[----:B------:R-:W-:Y:S01]  /*f4d0*/  LOP3.LUT R4, R15, R4, RZ, 0x3c, !PT ;  /* 0x000000040f047212 */ /* 0x000fe200078e3cff */
[--C-:B------:R-:W-:Y:S01]  /*f4e0*/  IMAD.X R69, RZ, RZ, R5.reuse, P4 ;  /* 0x000000ffff457224 */ /* 0x100fe200020e0605 */
[----:B------:R-:W-:Y:S01]  /*f4f0*/  LOP3.LUT R76, R6, R11, RZ, 0x3c, !PT ;  /* 0x0000000b064c7212 */ /* 0x000fe200078e3cff */
[----:B------:R-:W-:Y:S01]  /*f500*/  IMAD.X R77, RZ, RZ, R5, P3 ;  /* 0x000000ffff4d7224 */ /* 0x000fe200018e0605 */
[----:B-1----:R-:W-:Y:S01]  /*f510*/  @!P2 ST.E desc[UR40][R50.64], R36 ;  /* 0x000000243200a985 */ /* 0x002fe2000c101928 */
[----:B------:R-:W-:-:S02]  /*f520*/  IMAD R3, R3, R72, R82 ;  /* 0x0000004803037224 */ /* 0x000fc400078e0252 */
[----:B------:R-:W-:Y:S01]  /*f530*/  IMAD R20, R20, UR4, RZ ;  /* 0x0000000414147c24 */ /* 0x000fe2000f8e02ff */
[----:B---3--:R0:W-:Y:S01]  /*f540*/  @!P0 ST.E desc[UR40][R54.64], R32 ;  /* 0x0000002036008985 */ /* 0x0081e2000c101928 */
[----:B------:R-:W-:Y:S01]  /*f550*/  IMAD.IADD R81, R81, 0x1, R85 ;  /* 0x0000000151517824 */ /* 0x000fe200078e0255 */
[----:B------:R-:W-:Y:S02]  /*f560*/  SHF.R.S32.HI R72, RZ, 0x1f, R3 ;  /* 0x0000001fff487819 */ /* 0x000fe40000011403 */
[----:B------:R-:W5:Y:S01]  /*f570*/  LD.E.128 R4, desc[UR40][R4.64] ;  /* 0x0000002804047980 */ /* 0x000f62000c101d00 */
[----:B------:R-:W-:-:S03]  /*f580*/  IMAD R85, R83, UR5, R20 ;  /* 0x0000000553557c24 */ /* 0x000fc6000f8e0214 */
[----:B------:R-:W5:Y:S01]  /*f590*/  LD.E.128 R8, desc[UR40][R8.64] ;  /* 0x0000002808087980 */ /* 0x000f62000c101d00 */
[----:B------:R-:W-:Y:S01]  /*f5a0*/  IMAD.WIDE.U32 R20, R83, UR4, R80 ;  /* 0x0000000453147c25 */ /* 0x000fe2000f8e0050 */
[----:B------:R-:W-:Y:S02]  /*f5b0*/  ULDC.64 UR4, c[0x0][0xad8] ;  /* 0x0002b60000047ab9 */ /* 0x000fe40000000a00 */
[----:B------:R-:W5:Y:S04]  /*f5c0*/  LD.E.128 R12, desc[UR40][R12.64] ;  /* 0x000000280c0c7980 */ /* 0x000f68000c101d00 */
[----:B------:R-:W5:Y:S04]  /*f5d0*/  LD.E.128 R24, desc[UR40][R24.64] ;  /* 0x0000002818187980 */ /* 0x000f68000c101d00 */
[----:B------:R-:W5:Y:S04]  /*f5e0*/  LD.E.128 R28, desc[UR40][R28.64] ;  /* 0x000000281c1c7980 */ /* 0x000f68000c101d00 */
[----:B0-----:R-:W5:Y:S04]  /*f5f0*/  LD.E.128 R32, desc[UR40][R34.64] ;  /* 0x0000002822207980 */ /* 0x001f68000c101d00 */
[----:B------:R-:W5:Y:S04]  /*f600*/  LD.E.128 R36, desc[UR40][R38.64] ;  /* 0x0000002826247980 */ /* 0x000f68000c101d00 */
        /* <DEDUP_REMOVED lines=17> */
[----:B------:R-:W-:Y:S02]  /*f720*/  IMAD R87, R151, 0x80, R86 ;  /* 0x0000008097577824 */ /* 0x000fe400078e0256 */
[C---:B------:R-:W-:Y:S02]  /*f730*/  IMAD R83, R3.reuse, UR5, R72 ;  /* 0x0000000503537c24 */ /* 0x040fe4000f8e0248 */
[----:B------:R-:W-:Y:S01]  /*f740*/  IMAD.WIDE.U32 R20, R3, UR4, R20 ;  /* 0x0000000403147c25 */ /* 0x000fe2000f8e0014 */
[----:B------:R-:W-:Y:S01]  /*f750*/  ISETP.GE.AND P2, PT, R87, R0, PT ;  /* 0x000000005700720c */ /* 0x000fe20003f46270 */
[----:B------:R-:W-:Y:S02]  /*f760*/  ULDC.64 UR4, c[0x0][0xa80] ;  /* 0x0002a00000047ab9 */ /* 0x000fe40000000a00 */
[----:B------:R-:W-:Y:S01]  /*f770*/  IMAD.IADD R21, R21, 0x1, R83 ;  /* 0x0000000115157824 */ /* 0x000fe200078e0253 */
[----:B------:R-:W-:Y:S01]  /*f780*/  LEA R72, P3, R20, UR4, 0x1 ;  /* 0x0000000414487c11 */ /* 0x000fe2000f8608ff */
[----:B------:R-:W-:-:S02]  /*f790*/  VIADD R3, R19, 0x22820 ;  /* 0x0002282013037836 */ /* 0x000fc40000000000 */
[----:B------:R-:W-:Y:S01]  /*f7a0*/  VIADD R81, R87, 0x20 ;  /* 0x0000002057517836 */ /* 0x000fe20000000000 */
[----:B------:R-:W-:Y:S02]  /*f7b0*/  LEA.HI.X R86, R20, UR5, R21, 0x1, P3 ;  /* 0x0000000514567c11 */ /* 0x000fe400098f0c15 */
[----:B------:R-:W-:Y:S02]  /*f7c0*/  PRMT R3, RZ, 0x654, R3 ;  /* 0x00000654ff037816 */ /* 0x000fe40000000003 */
[-C--:B------:R-:W-:Y:S01]  /*f7d0*/  ISETP.GE.AND P1, PT, R81, R0.reuse, PT ;  /* 0x000000005100720c */ /* 0x080fe20003f26270 */
[----:B------:R-:W-:Y:S01]  /*f7e0*/  VIADD R81, R87, 0x40 ;  /* 0x0000004057517836 */ /* 0x000fe20000000000 */
[----:B0-----:R0:W-:Y:S01]  /*f7f0*/  SYNCS.ARRIVE.TRANS64.RED.A1T0 RZ, [R3+URZ], RZ ;  /* 0x000000ff03ff79a7 */ /* 0x0011e2000810043f */
[----:B------:R0:W1:Y:S04]  /*f800*/  SHFL.IDX PT, R84, R72, RZ, 0x181f ;  /* 0x00181fff48547589 */ /* 0x00006800000e0000 */
[----:B------:R0:W2:Y:S01]  /*f810*/  SHFL.IDX PT, R88, R86, RZ, 0x181f ;  /* 0x00181fff56587589 */ /* 0x0000a200000e0000 */
[----:B------:R-:W-:Y:S01]  /*f820*/  ISETP.GE.AND P0, PT, R81, R0, PT ;  /* 0x000000005100720c */ /* 0x000fe20003f06270 */
[----:B------:R-:W-:-:S12]  /*f830*/  @P2 BRA `(.L_x_9803) ;  /* 0x0000000000442947 */ /* 0x000fd80003800000 */
[----:B------:R-:W-:Y:S02]  /*f840*/  ULDC UR4, c[0x0][0xac8] ;  /* 0x0002b20000047ab9 */ /* 0x000fe40000000800 */
[----:B------:R-:W-:Y:S02]  /*f850*/  ISETP.GE.AND P2, PT, R213, UR4, PT ;  /* 0x00000004d5007c0c */ /* 0x000fe4000bf46270 */
[----:B------:R-:W-:Y:S02]  /*f860*/  ISETP.GE.AND P3, PT, R93, UR4, PT ;  /* 0x000000045d007c0c */ /* 0x000fe4000bf66270 */
[----:B------:R-:W-:-:S09]  /*f870*/  ISETP.GE.AND P4, PT, R91, UR4, PT ;  /* 0x000000045b007c0c */ /* 0x000fd2000bf86270 */
[----:B-1----:R-:W-:-:S04]  /*f880*/  @!P2 LEA R20, P5, R213, R84, 0x1 ;  /* 0x00000054d514a211 */ /* 0x002fc800078a08ff */
[----:B--2---:R-:W-:Y:S02]  /*f890*/  @!P2 LEA.HI.X R21, R213, R88, R95, 0x1, P5 ;  /* 0x00000058d515a211 */ /* 0x004fe400028f0c5f */
[----:B------:R-:W-:-:S03]  /*f8a0*/  ISETP.GE.AND P5, PT, R89, UR4, PT ;  /* 0x0000000459007c0c */ /* 0x000fc6000bfa6270 */
[----:B-----5:R3:W-:Y:S01]  /*f8b0*/  @!P2 ST.E.128 desc[UR40][R20.64], R4 ;  /* 0x000000041400a985 */ /* 0x0207e2000c101d28 */
[----:B------:R-:W-:-:S04]  /*f8c0*/  @!P3 LEA R80, P2, R93, R84, 0x1 ;  /* 0x000000545d50b211 */ /* 0x000fc800078408ff */
        /* <DEDUP_REMOVED lines=8> */
.L_x_9803:
[----:B------:R-:W-:Y:S05]  /*f950*/  BSYNC B1 ;  /* 0x0000000000017941 */ /* 0x000fea0003800000 */
.L_x_9802:
        /* <DEDUP_REMOVED lines=9> */
[----:B0-----:R-:W-:-:S04]  /*f9f0*/  @!P4 LEA R4, P5, R213, R28, 0x1 ;  /* 0x0000001cd504c211 */ /* 0x001fc800078a08ff */
[----:B----4-:R-:W-:Y:S02]  /*fa00*/  @!P4 LEA.HI.X R5, R213, R30, R95, 0x1, P5 ;  /* 0x0000001ed505c211 */ /* 0x010fe400028f0c5f */
[----:B------:R-:W-:-:S03]  /*fa10*/  @!P3 LEA R6, P5, R93, R28, 0x1 ;  /* 0x0000001c5d06b211 */ /* 0x000fc600078a08ff */
[----:B------:R0:W-:Y:S01]  /*fa20*/  @!P4 ST.E.128 desc[UR40][R4.64], R8 ;  /* 0x000000080400c985 */ /* 0x0001e2000c101d28 */
        /* <DEDUP_REMOVED lines=8> */
.L_x_9805:
[----:B------:R-:W-:Y:S05]  /*fab0*/  BSYNC B1 ;  /* 0x0000000000017941 */ /* 0x000fea0003800000 */
.L_x_9804:
[----:B0-----:R0:W0:Y:S01]  /*fac0*/  SHFL.IDX PT, R20, R86, 0x2, 0x181f ;  /* 0x00581f0056147f89 */ /* 0x00102200000e0000 */
        /* <DEDUP_REMOVED lines=8> */
[-C--:B0-----:R-:W-:Y:S02]  /*fb50*/  @!P3 LEA R4, P5, R213, R10.reuse, 0x1 ;  /* 0x0000000ad504b211 */ /* 0x081fe400078a08ff */
[----:B------:R-:W-:Y:S02]  /*fb60*/  @!P2 LEA R6, P4, R93, R10, 0x1 ;  /* 0x0000000a5d06a211 */ /* 0x000fe400078808ff */
[----:B------:R-:W-:Y:S02]  /*fb70*/  @!P3 LEA.HI.X R5, R213, R20, R95, 0x1, P5 ;  /* 0x00000014d505b211 */ /* 0x000fe400028f0c5f */
        /* <DEDUP_REMOVED lines=9> */
.L_x_9807:
[----:B------:R-:W-:Y:S05]  /*fc10*/  BSYNC B1 ;  /* 0x0000000000017941 */ /* 0x000fea0003800000 */
.L_x_9806:
[----:B------:R-:W-:Y:S01]  /*fc20*/  VIADD R3, R87, 0x60 ;  /* 0x0000006057037836 */ /* 0x000fe20000000000 */
[----:B0--3--:R-:W3:Y:S04]  /*fc30*/  SHFL.IDX PT, R86, R86, 0x3, 0x181f ;  /* 0x00781f0056567f89 */ /* 0x009ee800000e0000 */
[----:B------:R-:W-:Y:S01]  /*fc40*/  ISETP.GE.AND P0, PT, R3, R0, PT ;  /* 0x000000000300720c */ /* 0x000fe20003f06270 */
[----:B------:R-:W0:-:S12]  /*fc50*/  SHFL.IDX PT, R72, R72, 0x3, 0x181f ;  /* 0x00781f0048487f89 */ /* 0x000e1800000e0000 */
[----:B------:R-:W-:Y:S05]  /*fc60*/  @P0 BRA `(.L_x_9808) ;  /* 0x0000001000780947 */ /* 0x000fea0003800000 */
[----:B------:R-:W-:Y:S02]  /*fc70*/  ULDC UR4, c[0x0][0xac8] ;  /* 0x0002b20000047ab9 */ /* 0x000fe40000000800 */
[----:B------:R-:W-:Y:S02]  /*fc80*/  ISETP.GE.AND P3, PT, R213, UR4, PT ;  /* 0x00000004d5007c0c */ /* 0x000fe4000bf66270 */
[----:B------:R-:W-:Y:S02]  /*fc90*/  ISETP.GE.AND P4, PT, R93, UR4, PT ;  /* 0x000000045d007c0c */ /* 0x000fe4000bf86270 */
[----:B------:R-:W-:-:S09]  /*fca0*/  ISETP.GE.AND P5, PT, R91, UR4, PT ;  /* 0x000000045b007c0c */ /* 0x000fd2000bfa6270 */
[-C--:B0-----:R-:W-:Y:S02]  /*fcb0*/  @!P3 LEA R4, P0, R213, R72.reuse, 0x1 ;  /* 0x00000048d504b211 */ /* 0x081fe400078008ff */
[-C--:B------:R-:W-:Y:S02]  /*fcc0*/  @!P4 LEA R6, P1, R93, R72.reuse, 0x1 ;  /* 0x000000485d06c211 */ /* 0x080fe400078208ff */
[----:B------:R-:W-:Y:S02]  /*fcd0*/  @!P5 LEA R8, P2, R91, R72, 0x1 ;  /* 0x000000485b08d211 */ /* 0x000fe400078408ff */
[-C--:B---3--:R-:W-:Y:S02]  /*fce0*/  @!P3 LEA.HI.X R5, R213, R86.reuse, R95, 0x1, P0 ;  /* 0x00000056d505b211 */ /* 0x088fe400000f0c5f */
        /* <DEDUP_REMOVED lines=11> */
.L_x_9800:
        /* <DEDUP_REMOVED lines=12> */
[----:B------:R-:W-:-:S13]  /*fe60*/  ISETP.NE.AND.EX P1, PT, RZ, UR5, PT, P1 ;  /* 0x00000005ff007c0c */ /* 0x000fda000bf25310 */
[----:B------:R-:W-:Y:S01]  /*fe70*/  @P1 IADD3 R6, P2, R6, UR4, RZ ;  /* 0x0000000406061c10 */ /* 0x000fe2000ff5e0ff */
[----:B------:R-:W-:Y:S02]  /*fe80*/  ULDC UR4, c[0x0][0xa88] ;  /* 0x0002a20000047ab9 */ /* 0x000fe40000000800 */
[----:B------:R-:W-:Y:S02]  /*fe90*/  MOV R8, UR4 ;  /* 0x0000000400087c02 */ /* 0x000fe40008000f00 */
[----:B------:R-:W-:-:S05]  /*fea0*/  @P1 IADD3.X R7, R3, UR5, RZ, P2, !PT ;  /* 0x0000000503071c10 */ /* 0x000fca00097fe4ff */
[----:B------:R2:W5:Y:S01]  /*feb0*/  @P1 LDG.E R8, desc[UR40][R6.64] ;  /* 0x0000002806081981 */ /* 0x000562000c1e1900 */
[----:B----4-:R-:W-:Y:S01]  /*fec0*/  ISETP.NE.AND P2, PT, R21, 0x1, PT ;  /* 0x000000011500780c */ /* 0x010fe20003f45270 */
[----:B------:R-:W3:-:S12]  /*fed0*/  S2R R28, SR_TID.X ;  /* 0x00000000001c7919 */ /* 0x000ed80000002100 */
[----:B------:R-:W4:Y:S08]  /*fee0*/  @P2 LDC R20, c[0x0][0xbec] ;  /* 0x0002fb00ff142b82 */ /* 0x000f300000000800 */
[----:B------:R-:W0:Y:S01]  /*fef0*/  @P2 LDC R25, c[0x0][0xbf0] ;  /* 0x0002fc00ff192b82 */ /* 0x000e220000000800 */
[----:B---3--:R-:W-:-:S05]  /*ff00*/  VIADD R28, R28, 0xffffff80 ;  /* 0xffffff801c1c7836 */ /* 0x008fca0000000000 */
[----:B------:R-:W-:Y:S01]  /*ff10*/  ISETP.GE.AND P3, PT, R28, 0x80, PT ;  /* 0x000000801c00780c */ /* 0x000fe20003f66270 */
[----:B--2---:R-:W-:-:S12]  /*ff20*/  @P1 BRA `(.L_x_9809) ;  /* 0x0000000000101947 */ /* 0x004fd80003800000 */
[----:B------:R-:W-:Y:S05]  /*ff30*/  @!P0 BRA `(.L_x_9809) ;  /* 0x00000000000c8947 */ /* 0x000fea0003800000 */
[----:B------:R-:W2:Y:S04]  /*ff40*/  LDG.E R3, desc[UR40][R4.64] ;  /* 0x0000002804037981 */ /* 0x000ea8000c1e1900 */
[----:B-----5:R-:W2:Y:S02]  /*ff50*/  LDG.E R8, desc[UR40][R4.64+0x4] ;  /* 0x0000042804087981 */ /* 0x020ea4000c1e1900 */
[----:B--2---:R-:W-:-:S07]  /*ff60*/  IMAD.IADD R8, R8, 0x1, -R3 ;  /* 0x0000000108087824 */ /* 0x004fce00078e0a03 */
.L_x_9809:
        /* <DEDUP_REMOVED lines=50> */
.L_x_9811:
[----:B------:R-:W-:Y:S05]  /*10290*/  BSYNC B1 ;  /* 0x0000000000017941 */ /* 0x000fea0003800000 */
.L_x_9810:
[--C-:B0-----:R-:W-:Y:S01]  /*102a0*/  SHF.R.S32.HI R6, RZ, 0x1f, R28.reuse ;  /* 0x0000001fff067819 */ /* 0x101fe2000001141c */
[----:B------:R-:W-:Y:S01]  /*102b0*/  ULDC.64 UR4, c[0x0][0xaa0] ;  /* 0x0002a80000047ab9 */ /* 0x000fe20000000a00 */
[----:B------:R-:W-:Y:S01]  /*102c0*/  SHF.R.S32.HI R26, RZ, 0x1f, R28 ;  /* 0x0000001fff1a7819 */ /* 0x000fe2000001141c */
[----:B------:R-:W-:Y:S01]  /*102d0*/  IMAD R3, R11, UR4, RZ ;  /* 0x000000040b037c24 */ /* 0x000fe2000f8e02ff */
[-C--:B------:R-:W-:Y:S01]  /*102e0*/  LEA.HI R6, R6, R28.reuse, RZ, 0x3 ;  /* 0x0000001c06067211 */ /* 0x080fe200078f18ff */
[----:B------:R-:W-:Y:S01]  /*102f0*/  IMAD.WIDE.U32 R4, R0, UR4, RZ ;  /* 0x0000000400047c25 */ /* 0x000fe2000f8e00ff */
[----:B------:R-:W-:Y:S02]  /*10300*/  LEA.HI R26, R26, R28, RZ, 0x3 ;  /* 0x0000001c1a1a7211 */ /* 0x000fe400078f18ff */
[----:B------:R-:W-:Y:S01]  /*10310*/  LOP3.LUT R6, R6, 0xfffffff8, RZ, 0xc0, !PT ;  /* 0xfffffff806067812 */ /* 0x000fe200078ec0ff */
[----:B------:R-:W-:Y:S01]  /*10320*/  IMAD R3, R0, UR5, R3 ;  /* 0x0000000500037c24 */ /* 0x000fe2000f8e0203 */
[----:B------:R-:W-:Y:S01]  /*10330*/  SHF.R.S32.HI R26, RZ, 0x3, R26 ;  /* 0x00000003ff1a7819 */ /* 0x000fe2000001141a */
[----:B------:R-:W-:-:S02]  /*10340*/  ULDC.64 UR4, c[0x0][0xae8] ;  /* 0x0002ba0000047ab9 */ /* 0x000fc40000000a00 */
[----:B------:R-:W-:Y:S02]  /*10350*/  IMAD.IADD R6, R28, 0x1, -R6 ;  /* 0x000000011c067824 */ /* 0x000fe400078e0a06 */
[----:B------:R-:W-:Y:S02]  /*10360*/  IMAD.IADD R5, R5, 0x1, R3 ;  /* 0x0000000105057824 */ /* 0x000fe400078e0203 */
[----:B------:R-:W-:Y:S02]  /*10370*/  IMAD R0, R6, 0x20, R26 ;  /* 0x0000002006007824 */ /* 0x000fe400078e021a */
[----:B------:R-:W-:Y:S02]  /*10380*/  IMAD R6, R10, UR4, RZ ;  /* 0x000000040a067c24 */ /* 0x000fe4000f8e02ff */
[----:B------:R-:W-:Y:S02]  /*10390*/  IMAD R9, R24, 0x80, R0 ;  /* 0x0000008018097824 */ /* 0x000fe400078e0200 */
[----:B------:R-:W-:-:S02]  /*103a0*/  IMAD R7, R27, UR5, R6 ;  /* 0x000000051b077c24 */ /* 0x000fc4000f8e0206 */
[----:B------:R-:W-:-:S04]  /*103b0*/  @P2 IMAD.HI.U32 R0, R9, R20, RZ ;  /* 0x0000001409002227 */ /* 0x000fc800078e00ff */
        /* <DEDUP_REMOVED lines=30> */
.L_x_9990:
[----:B------:R-:W-:Y:S01]  /*105a0*/  IMAD R8, R8, R21, RZ ;  /* 0x0000001508087224 */ /* 0x000fe200078e02ff */
[----:B------:R-:W-:Y:S01]  /*105b0*/  BSSY B1, `(.L_x_9813) ;  /* 0x000001f000017945 */ /* 0x000fe20003800000 */
[----:B------:R-:W-:-:S05]  /*105c0*/  IMAD R7, R24, 0x80, R26 ;  /* 0x0000008018077824 */ /* 0x000fca00078e021a */
[----:B------:R-:W-:-:S13]  /*105d0*/  ISETP.GE.AND P0, PT, R7, R8, PT ;  /* 0x000000080700720c */ /* 0x000fda0003f06270 */
[----:B------:R-:W-:Y:S05]  /*105e0*/  @P0 BRA `(.L_x_9814) ;  /* 0x00000000006c0947 */ /* 0x000fea0003800000 */
[----:B------:R-:W-:Y:S01]  /*105f0*/  ULDC UR4, c[0x0][0xac8] ;  /* 0x0002b20000047ab9 */ /* 0x000fe20000000800 */
[C---:B------:R-:W-:Y:S01]  /*10600*/  VIADD R15, R213.reuse, 0x40 ;  /* 0x00000040d50f7836 */ /* 0x040fe20000000000 */
[C---:B------:R-:W-:Y:S01]  /*10610*/  ISETP.GE.AND P3, PT, R213.reuse, UR4, PT ;  /* 0x00000004d5007c0c */ /* 0x040fe2000bf66270 */
[C---:B------:R-:W-:Y:S01]  /*10620*/  VIADD R9, R213.reuse, 0x80 ;  /* 0x00000080d5097836 */ /* 0x040fe20000000000 */
[----:B------:R-:W-:Y:S01]  /*10630*/  SHF.R.S32.HI R6, RZ, 0x1f, R213 ;  /* 0x0000001fff067819 */ /* 0x000fe200000114d5 */
[----:B------:R-:W-:Y:S01]  /*10640*/  VIADD R5, R213, 0xc0 ;  /* 0x000000c0d5057836 */ /* 0x000fe20000000000 */
[----:B------:R-:W-:Y:S01]  /*10650*/  ISETP.GE.AND P2, PT, R15, UR4, PT ;  /* 0x000000040f007c0c */ /* 0x000fe2000bf46270 */
[----:B------:R-:W-:Y:S01]  /*10660*/  VIADD R24, R213, 0x80 ;  /* 0x00000080d5187836 */ /* 0x000fe20000000000 */
[----:B------:R-:W-:Y:S02]  /*10670*/  ISETP.GE.AND P1, PT, R9, UR4, PT ;  /* 0x0000000409007c0c */ /* 0x000fe4000bf26270 */
[----:B------:R-:W-:-:S02]  /*10680*/  ISETP.GE.AND P0, PT, R5, UR4, PT ;  /* 0x0000000405007c0c */ /* 0x000fc4000bf06270 */
[C---:B------:R-:W-:Y:S02]  /*10690*/  IADD3 R25, R213.reuse, 0x40, RZ ;  /* 0x00000040d5197810 */ /* 0x040fe40007ffe0ff */
[----:B------:R-:W-:Y:S02]  /*106a0*/  SHF.R.S32.HI R24, RZ, 0x1f, R24 ;  /* 0x0000001fff187819 */ /* 0x000fe40000011418 */
[C---:B---3--:R-:W-:Y:S02]  /*106b0*/  @!P3 LEA R10, P5, R213.reuse, R14, 0x1 ;  /* 0x0000000ed50ab211 */ /* 0x048fe400078a08ff */
[----:B------:R-:W-:Y:S02]  /*106c0*/  SHF.R.S32.HI R25, RZ, 0x1f, R25 ;  /* 0x0000001fff197819 */ /* 0x000fe40000011419 */
[C---:B--2---:R-:W-:Y:S01]  /*106d0*/  @!P3 LEA.HI.X R11, R213.reuse, R0, R6, 0x1, P5 ;  /* 0x00000000d50bb211 */ /* 0x044fe200028f0c06 */
[----:B------:R-:W-:Y:S01]  /*106e0*/  VIADD R6, R213, 0xc0 ;  /* 0x000000c0d5067836 */ /* 0x000fe20000000000 */
[----:B------:R-:W-:-:S02]  /*106f0*/  @!P2 LEA R12, P4, R15, R14, 0x1 ;  /* 0x0000000e0f0ca211 */ /* 0x000fc400078808ff */
[----:B------:R-:W-:Y:S01]  /*10700*/  @!P1 LEA R20, P5, R9, R14, 0x1 ;  /* 0x0000000e09149211 */ /* 0x000fe200078a08ff */
[----:B------:R4:W-:Y:S01]  /*10710*/  @!P3 ST.E.128 desc[UR40][R10.64], RZ ;  /* 0x000000ff0a00b985 */ /* 0x0009e2000c101d28 */
[----:B------:R-:W-:Y:S02]  /*10720*/  @!P2 LEA.HI.X R13, R15, R0, R25, 0x1, P4 ;  /* 0x000000000f0da211 */ /* 0x000fe400020f0c19 */
[----:B------:R-:W-:Y:S02]  /*10730*/  SHF.R.S32.HI R6, RZ, 0x1f, R6 ;  /* 0x0000001fff067819 */ /* 0x000fe40000011406 */
[----:B------:R-:W-:Y:S01]  /*10740*/  @!P0 LEA R14, P4, R5, R14, 0x1 ;  /* 0x0000000e050e8211 */ /* 0x000fe200078808ff */
[----:B------:R4:W-:Y:S01]  /*10750*/  @!P2 ST.E.128 desc[UR40][R12.64], RZ ;  /* 0x000000ff0c00a985 */ /* 0x0009e2000c101d28 */
[-C--:B------:R-:W-:Y:S02]  /*10760*/  @!P1 LEA.HI.X R21, R9, R0.reuse, R24, 0x1, P5 ;  /* 0x0000000009159211 */ /* 0x080fe400028f0c18 */
[----:B------:R-:W-:-:S03]  /*10770*/  @!P0 LEA.HI.X R15, R5, R0, R6, 0x1, P4 ;  /* 0x00000000050f8211 */ /* 0x000fc600020f0c06 */
[----:B------:R4:W-:Y:S04]  /*10780*/  @!P1 ST.E.128 desc[UR40][R20.64], RZ ;  /* 0x000000ff14009985 */ /* 0x0009e8000c101d28 */
[----:B------:R4:W-:Y:S02]  /*10790*/  @!P0 ST.E.128 desc[UR40][R14.64], RZ ;  /* 0x000000ff0e008985 */ /* 0x0009e4000c101d28 */
.L_x_9814:
[----:B------:R-:W-:Y:S05]  /*107a0*/  BSYNC B1 ;  /* 0x0000000000017941 */ /* 0x000fea0003800000 */
.L_x_9813:
[----:B------:R-:W-:-:S03]  /*107b0*/  UMOV UR4, 0xffffffff ;  /* 0xffffffff00047882 */ /* 0x000fc60000000000 */
[----:B------:R-:W-:Y:S05]  /*107c0*/  BRA.DIV UR4, `(.L_x_9815) ;  /* 0x0000007e04547947 */ /* 0x000fea000b800000 */
[----:B--2---:R2:W0:Y:S04]  /*107d0*/  SHFL.IDX PT, R0, R4, 0x1, 0x181f ;  /* 0x00381f0004007f89 */ /* 0x00442800000e0000 */
[----:B---34-:R2:W3:Y:S02]  /*107e0*/  SHFL.IDX PT, R14, R3, 0x1, 0x181f ;  /* 0x00381f00030e7f89 */ /* 0x0184e400000e0000 */
.L_x_9994:
[----:B------:R-:W-:Y:S01]  /*107f0*/  VIADD R5, R7, 0x20 ;  /* 0x0000002007057836 */ /* 0x000fe20000000000 */
[----:B------:R-:W-:Y:S04]  /*10800*/  BSSY B1, `(.L_x_9816) ;  /* 0x000001e000017945 */ /* 0x000fe80003800000 */
        /* <DEDUP_REMOVED lines=9> */
[C---:B------:R-:W-:Y:S01]  /*108a0*/  VIADD R26, R213.reuse, 0x40 ;  /* 0x00000040d51a7836 */ /* 0x040fe20000000000 */
[----:B------:R-:W-:Y:S01]  /*108b0*/  ISETP.GE.AND P1, PT, R24, UR4, PT ;  /* 0x0000000418007c0c */ /* 0x000fe2000bf26270 */
[----:B------:R-:W-:Y:S01]  /*108c0*/  VIADD R25, R213, 0x80 ;  /* 0x00000080d5197836 */ /* 0x000fe20000000000 */
[----:B------:R-:W-:-:S02]  /*108d0*/  ISETP.GE.AND P0, PT, R6, UR4, PT ;  /* 0x0000000406007c0c */ /* 0x000fc4000bf06270 */
[----:B------:R-:W-:Y:S02]  /*108e0*/  SHF.R.S32.HI R26, RZ, 0x1f, R26 ;  /* 0x0000001fff1a7819 */ /* 0x000fe4000001141a */
[----:B------:R-:W-:Y:S02]  /*108f0*/  SHF.R.S32.HI R25, RZ, 0x1f, R25 ;  /* 0x0000001fff197819 */ /* 0x000fe40000011419 */
[----:B---3--:R-:W-:-:S03]  /*10900*/  @!P3 LEA R10, P5, R213, R14, 0x1 ;  /* 0x0000000ed50ab211 */ /* 0x008fc600078a08ff */
[----:B------:R-:W-:Y:S02]  /*10910*/  @!P2 LEA R12, P4, R15, R14, 0x1 ;  /* 0x0000000e0f0ca211 */ /* 0x000fe400078808ff */
[C---:B0-----:R-:W-:Y:S01]  /*10920*/  @!P3 LEA.HI.X R11, R213.reuse, R0, R9, 0x1, P5 ;  /* 0x00000000d50bb211 */ /* 0x041fe200028f0c09 */
[----:B------:R-:W-:Y:S01]  /*10930*/  VIADD R9, R213, 0xc0 ;  /* 0x000000c0d5097836 */ /* 0x000fe20000000000 */
[----:B------:R-:W-:Y:S02]  /*10940*/  @!P1 LEA R20, P5, R24, R14, 0x1 ;  /* 0x0000000e18149211 */ /* 0x000fe400078a08ff */
[----:B------:R-:W-:Y:S01]  /*10950*/  @!P2 LEA.HI.X R13, R15, R0, R26, 0x1, P4 ;  /* 0x000000000f0da211 */ /* 0x000fe200020f0c1a */
[----:B------:R4:W-:Y:S01]  /*10960*/  @!P3 ST.E.128 desc[UR40][R10.64], RZ ;  /* 0x000000ff0a00b985 */ /* 0x0009e2000c101d28 */
[----:B------:R-:W-:Y:S02]  /*10970*/  SHF.R.S32.HI R9, RZ, 0x1f, R9 ;  /* 0x0000001fff097819 */ /* 0x000fe40000011409 */
[----:B------:R-:W-:Y:S01]  /*10980*/  @!P0 LEA R14, P4, R6, R14, 0x1 ;  /* 0x0000000e060e8211 */ /* 0x000fe200078808ff */
[----:B------:R4:W-:Y:S01]  /*10990*/  @!P2 ST.E.128 desc[UR40][R12.64], RZ ;  /* 0x000000ff0c00a985 */ /* 0x0009e2000c101d28 */
[----:B------:R-:W-:-:S02]  /*109a0*/  @!P1 LEA.HI.X R21, R24, R0, R25, 0x1, P5 ;  /* 0x0000000018159211 */ /* 0x000fc400028f0c19 */
[----:B------:R-:W-:-:S03]  /*109b0*/  @!P0 LEA.HI.X R15, R6, R0, R9, 0x1, P4 ;  /* 0x00000000060f8211 */ /* 0x000fc600020f0c09 */
[----:B------:R4:W-:Y:S04]  /*109c0*/  @!P1 ST.E.128 desc[UR40][R20.64], RZ ;  /* 0x000000ff14009985 */ /* 0x0009e8000c101d28 */
[----:B------:R4:W-:Y:S02]  /*109d0*/  @!P0 ST.E.128 desc[UR40][R14.64], RZ ;  /* 0x000000ff0e008985 */ /* 0x0009e4000c101d28 */
.L_x_9817:
[----:B------:R-:W-:Y:S05]  /*109e0*/  BSYNC B1 ;  /* 0x0000000000017941 */ /* 0x000fea0003800000 */
.L_x_9816:
[----:B------:R-:W-:-:S03]  /*109f0*/  UMOV UR4, 0xffffffff ;  /* 0xffffffff00047882 */ /* 0x000fc60000000000 */
[----:B------:R-:W-:Y:S05]  /*10a00*/  BRA.DIV UR4, `(.L_x_9818) ;  /* 0x0000007e040c7947 */ /* 0x000fea000b800000 */
[----:B0-----:R0:W0:Y:S04]  /*10a10*/  SHFL.IDX PT, R0, R4, 0x2, 0x181f ;  /* 0x00581f0004007f89 */ /* 0x00102800000e0000 */
[----:B---34-:R3:W4:Y:S02]  /*10a20*/  SHFL.IDX PT, R14, R3, 0x2, 0x181f ;  /* 0x00581f00030e7f89 */ /* 0x01872400000e0000 */
.L_x_9998:
        /* <DEDUP_REMOVED lines=17> */
[----:B----4-:R-:W-:-:S03]  /*10b40*/  @!P3 LEA R10, P5, R213, R14, 0x1 ;  /* 0x0000000ed50ab211 */ /* 0x010fc600078a08ff */
        /* <DEDUP_REMOVED lines=13> */
.L_x_9820:
[----:B------:R-:W-:Y:S05]  /*10c20*/  BSYNC B1 ;  /* 0x0000000000017941 */ /* 0x000fea0003800000 */
.L_x_9819:
[----:B------:R-:W-:-:S03]  /*10c30*/  UMOV UR4, 0xffffffff ;  /* 0xffffffff00047882 */ /* 0x000fc60000000000 */
[----:B------:R-:W-:Y:S05]  /*10c40*/  BRA.DIV UR4, `(.L_x_9821) ;  /* 0x0000007a04c47947 */ /* 0x000fea000b800000 */
[----:B0-----:R0:W0:Y:S04]  /*10c50*/  SHFL.IDX PT, R0, R4, 0x3, 0x181f ;  /* 0x00781f0004007f89 */ /* 0x00102800000e0000 */
[----:B----4-:R4:W0:Y:S02]  /*10c60*/  SHFL.IDX PT, R14, R3, 0x3, 0x181f ;  /* 0x00781f00030e7f89 */ /* 0x01082400000e0000 */
.L_x_10002:
[----:B--234-:R-:W-:-:S05]  /*10c70*/  VIADD R3, R7, 0x60 ;  /* 0x0000006007037836 */ /* 0x01cfca0000000000 */
[----:B------:R-:W-:-:S13]  /*10c80*/  ISETP.GE.AND P0, PT, R3, R8, PT ;  /* 0x000000080300720c */ /* 0x000fda0003f06270 */
[----:B------:R-:W-:Y:S05]  /*10c90*/  @P0 BRA `(.L_x_9808) ;  /* 0x00000000006c0947 */ /* 0x000fea0003800000 */
[C---:B------:R-:W-:Y:S01]  /*10ca0*/  VIADD R15, R213.reuse, 0x40 ;  /* 0x00000040d50f7836 */ /* 0x040fe20000000000 */
[----:B------:R-:W-:Y:S01]  /*10cb0*/  ULDC UR4, c[0x0][0xac8] ;  /* 0x0002b20000047ab9 */ /* 0x000fe20000000800 */
[C---:B------:R-:W-:Y:S01]  /*10cc0*/  VIADD R12, R213.reuse, 0x80 ;  /* 0x00000080d50c7836 */ /* 0x040fe20000000000 */
[C---:B------:R-:W-:Y:S01]  /*10cd0*/  ISETP.GE.AND P3, PT, R213.reuse, UR4, PT ;  /* 0x00000004d5007c0c */ /* 0x040fe2000bf66270 */
[----:B------:R-:W-:Y:S01]  /*10ce0*/  VIADD R10, R213, 0xc0 ;  /* 0x000000c0d50a7836 */ /* 0x000fe20000000000 */
[----:B------:R-:W-:Y:S01]  /*10cf0*/  ISETP.GE.AND P2, PT, R15, UR4, PT ;  /* 0x000000040f007c0c */ /* 0x000fe2000bf46270 */
[C---:B------:R-:W-:Y:S01]  /*10d00*/  VIADD R20, R213.reuse, 0x40 ;  /* 0x00000040d5147836 */ /* 0x040fe20000000000 */
[----:B------:R-:W-:Y:S01]  /*10d10*/  ISETP.GE.AND P1, PT, R12, UR4, PT ;  /* 0x000000040c007c0c */ /* 0x000fe2000bf26270 */
[C---:B------:R-:W-:Y:S01]  /*10d20*/  VIADD R13, R213.reuse, 0x80 ;  /* 0x00000080d50d7836 */ /* 0x040fe20000000000 */
[----:B------:R-:W-:Y:S01]  /*10d30*/  ISETP.GE.AND P0, PT, R10, UR4, PT ;  /* 0x000000040a007c0c */ /* 0x000fe2000bf06270 */
[----:B------:R-:W-:Y:S01]  /*10d40*/  VIADD R11, R213, 0xc0 ;  /* 0x000000c0d50b7836 */ /* 0x000fe20000000000 */
[----:B------:R-:W-:-:S02]  /*10d50*/  SHF.R.S32.HI R9, RZ, 0x1f, R213 ;  /* 0x0000001fff097819 */ /* 0x000fc400000114d5 */
[----:B------:R-:W-:Y:S02]  /*10d60*/  SHF.R.S32.HI R20, RZ, 0x1f, R20 ;  /* 0x0000001fff147819 */ /* 0x000fe40000011414 */
[----:B------:R-:W-:Y:S02]  /*10d70*/  SHF.R.S32.HI R13, RZ, 0x1f, R13 ;  /* 0x0000001fff0d7819 */ /* 0x000fe4000001140d */
[-C--:B0-----:R-:W-:Y:S02]  /*10d80*/  @!P3 LEA R4, P5, R213, R14.reuse, 0x1 ;  /* 0x0000000ed504b211 */ /* 0x081fe400078a08ff */
[----:B------:R-:W-:Y:S02]  /*10d90*/  @!P2 LEA R6, P4, R15, R14, 0x1 ;  /* 0x0000000e0f06a211 */ /* 0x000fe400078808ff */
[----:B------:R-:W-:Y:S02]  /*10da0*/  @!P3 LEA.HI.X R5, R213, R0, R9, 0x1, P5 ;  /* 0x00000000d505b211 */ /* 0x000fe400028f0c09 */
[----:B------:R-:W-:-:S02]  /*10db0*/  @!P1 LEA R8, P5, R12, R14, 0x1 ;  /* 0x0000000e0c089211 */ /* 0x000fc400078a08ff */
[----:B------:R-:W-:Y:S01]  /*10dc0*/  @!P2 LEA.HI.X R7, R15, R0, R20, 0x1, P4 ;  /* 0x000000000f07a211 */ /* 0x000fe200020f0c14 */
[----:B------:R2:W-:Y:S01]  /*10dd0*/  @!P3 ST.E.128 desc[UR40][R4.64], RZ ;  /* 0x000000ff0400b985 */ /* 0x0005e2000c101d28 */
[----:B------:R-:W-:Y:S02]  /*10de0*/  SHF.R.S32.HI R11, RZ, 0x1f, R11 ;  /* 0x0000001fff0b7819 */ /* 0x000fe4000001140b */
[----:B------:R-:W-:Y:S01]  /*10df0*/  @!P0 LEA R14, P4, R10, R14, 0x1 ;  /* 0x0000000e0a0e8211 */ /* 0x000fe200078808ff */
[----:B------:R2:W-:Y:S01]  /*10e00*/  @!P2 ST.E.128 desc[UR40][R6.64], RZ ;  /* 0x000000ff0600a985 */ /* 0x0005e2000c101d28 */
[-C--:B------:R-:W-:Y:S02]  /*10e10*/  @!P1 LEA.HI.X R9, R12, R0.reuse, R13, 0x1, P5 ;  /* 0x000000000c099211 */ /* 0x080fe400028f0c0d */
[----:B------:R-:W-:-:S03]  /*10e20*/  @!P0 LEA.HI.X R15, R10, R0, R11, 0x1, P4 ;  /* 0x000000000a0f8211 */ /* 0x000fc600020f0c0b */
[----:B------:R2:W-:Y:S04]  /*10e30*/  @!P1 ST.E.128 desc[UR40][R8.64], RZ ;  /* 0x000000ff08009985 */ /* 0x0005e8000c101d28 */
[----:B------:R2:W-:Y:S02]  /*10e40*/  @!P0 ST.E.128 desc[UR40][R14.64], RZ ;  /* 0x000000ff0e008985 */ /* 0x0005e4000c101d28 */
.L_x_9808:
[----:B------:R-:W-:Y:S05]  /*10e50*/  BSYNC B0 ;  /* 0x0000000000007941 */ /* 0x000fea0003800000 */
.L_x_9799:
[----:B------:R-:W-:Y:S02]  /*10e60*/  ULDC UR4, c[0x0][0xc3c] ;  /* 0x00030f0000047ab9 */ /* 0x000fe40000000800 */
[----:B------:R-:W-:-:S13]  /*10e70*/  ISETP.GE.AND P0, PT, R75, UR4, PT ;  /* 0x000000044b007c0c */ /* 0x000fda000bf06270 */
[----:B------:R-:W-:Y:S05]  /*10e80*/  @!P0 BRA `(.L_x_9822) ;  /* 0xffffff0000a08947 */ /* 0x000fea000383ffff */
[----:B------:R-:W-:Y:S05]  /*10e90*/  BRA `(.L_x_9679) ;  /* 0x0000006400c07947 */ /* 0x000fea0003800000 */
.L_x_9677:
[----:B------:R-:W-:-:S08]  /*10ea0*/  NOP ;  /* 0x0000000000007918 */ /* 0x000fd00000000000 */
[----:B--2---:R-:W0:-:S00]  /*10eb0*/  USETMAXREG.DEALLOC.CTAPOOL 0x28 ;  /* 0x00000028000079c8 */ /* 0x004e0000080e0500 */
        /* <DEDUP_REMOVED lines=14> */
.L_x_9823:
        /* <DEDUP_REMOVED lines=41> */
.L_x_9829:
        /* <DEDUP_REMOVED lines=12> */
.L_x_9828:
[----:B------:R-:W-:Y:S05]  /*112f0*/  BSYNC B0 ;  /* 0x0000000000007941 */ /* 0x000fea0003800000 */
.L_x_9827:
        /* <DEDUP_REMOVED lines=21> */
.L_x_9825:
        /* <DEDUP_REMOVED lines=15> */
.L_x_9830:
        /* <DEDUP_REMOVED lines=28> */
.L_x_9826:
[----:B------:R-:W-:Y:S02]  /*11700*/  IMAD.MOV.U32 R17, RZ, RZ, RZ ;  /* 0x000000ffff117224 */ /* 0x000fe400078e00ff */
[----:B------:R-:W-:Y:S02]  /*11710*/  IMAD.U32 R16, RZ, RZ, UR6 ;  /* 0x00000006ff107e24 */ /* 0x000fe4000f8e00ff */
[----:B------:R-:W-:-:S07]  /*11720*/  IMAD.MOV.U32 R18, RZ, RZ, RZ ;  /* 0x000000ffff127224 */ /* 0x000fce00078e00ff */
.L_x_9831:
[----:B------:R-:W-:-:S13]  /*11730*/  ISETP.NE.AND P0, PT, R5, RZ, PT ;  /* 0x000000ff0500720c */ /* 0x000fda0003f05270 */
[----:B------:R-:W0:Y:S01]  /*11740*/  @!P0 S2R R3, SR_CgaCtaId ;  /* 0x0000000000038919 */ /* 0x000e220000008800 */
[----:B------:R-:W-:-:S04]  /*11750*/  @!P0 MOV R2, 0x400 ;  /* 0x0000040000028802 */ /* 0x000fc80000000f00 */
[----:B0-----:R-:W-:-:S05]  /*11760*/  @!P0 LEA R2, R3, R2, 0x18 ;  /* 0x0000000203028211 */ /* 0x001fca00078ec0ff */
[----:B------:R1:W-:Y:S01]  /*11770*/  @!P0 STS.128 [R2+0x228d0], R16 ;  /* 0x0228d01002008388 */ /* 0x0003e20000000c00 */
[----:B------:R-:W-:Y:S06]  /*11780*/  BAR.ARV 0x5, 0x180 ;  /* 0x0146000000007b1d */ /* 0x000fec0000002000 */
.L_x_9824:
[----:B------:R2:W-:Y:S01]  /*11790*/  STL [R1+0x28], RZ ;  /* 0x000028ff01007387 */ /* 0x0005e20000100800 */
[----:B------:R-:W-:Y:S01]  /*117a0*/  ULDC UR4, c[0x0][0xc3c] ;  /* 0x00030f0000047ab9 */ /* 0x000fe20000000800 */
[----:B------:R-:W-:Y:S01]  /*117b0*/  IMAD.MOV.U32 R26, RZ, RZ, 0x1 ;  /* 0x00000001ff1a7424 */ /* 0x000fe200078e00ff */
[----:B0-----:R-:W-:Y:S01]  /*117c0*/  ISETP.GE.AND P0, PT, R19, UR4, PT ;  /* 0x0000000413007c0c */ /* 0x001fe2000bf06270 */
[----:B------:R-:W-:-:S12]  /*117d0*/  IMAD.MOV.U32 R25, RZ, RZ, RZ ;  /* 0x000000ffff197224 */ /* 0x000fd800078e00ff */
[----:B--2---:R-:W-:Y:S05]  /*117e0*/  @P0 BRA `(.L_x_9832) ;  /* 0x0000005800900947 */ /* 0x004fea0003800000 */
[----:B------:R-:W2:Y:S01]  /*117f0*/  LDL R4, [R1] ;  /* 0x0000000001047983 */ /* 0x000ea20000100800 */
        /* <DEDUP_REMOVED lines=21> */
[----:B------:R-:W-:-:S03]  /*11950*/  LOP3.LUT R2, R2, 0xc0, RZ, 0xfc, !PT ;  /* 0x000000c002027812 */ /* 0x000fc600078efcff */
[----:B------:R-:W-:-:S04]  /*11960*/  IMAD.U32 R22, RZ, RZ, UR4 ;  /* 0x00000004ff167e24 */ /* 0x000fc8000f8e00ff */
[----:B------:R-:W-:Y:S01]  /*11970*/  IMAD R0, R30, 0x2, R22 ;  /* 0x000000021e007824 */ /* 0x000fe200078e0216 */
[----:B--2---:R-:W-:-:S05]  /*11980*/  LOP3.LUT R4, R4, 0x2, RZ, 0xfc, !PT ;  /* 0x0000000204047812 */ /* 0x004fca00078efcff */
[----:B------:R0:W-:Y:S04]  /*11990*/  STL [R1+0x40], R4 ;  /* 0x0000400401007387 */ /* 0x0001e80000100800 */
[----:B------:R0:W-:Y:S04]  /*119a0*/  STL [R1+0x28], RZ ;  /* 0x000028ff01007387 */ /* 0x0001e80000100800 */
[----:B------:R0:W-:Y:S02]  /*119b0*/  STL [R1+0x8], R0 ;  /* 0x0000080001007387 */ /* 0x0001e40000100800 */
.L_x_9931:
[----:B-1----:R-:W1:Y:S02]  /*119c0*/  LDC.64 R2, c[0x0][0xc88] ;  /* 0x00032200ff027b82 */ /* 0x002e640000000a00 */
[----:B-1----:R-:W-:-:S05]  /*119d0*/  IMAD.WIDE R2, R19, 0x4, R2 ;  /* 0x0000000413027825 */ /* 0x002fca00078e0202 */
[----:B------:R-:W0:Y:S01]  /*119e0*/  LDG.E R35, desc[UR40][R2.64] ;  /* 0x0000002802237981 */ /* 0x000e22000c1e1900 */
[----:B------:R-:W-:Y:S05]  /*119f0*/  YIELD ;  /* 0x0000000000007946 */ /* 0x000fea0003800000 */
[----:B------:R-:W-:Y:S01]  /*11a00*/  ULDC.64 UR4, c[0x0][0xa28] ;  /* 0x00028a0000047ab9 */ /* 0x000fe20000000a00 */
[----:B------:R-:W-:Y:S01]  /*11a10*/  IMAD.MOV.U32 R31, RZ, RZ, RZ ;  /* 0x000000ffff1f7224 */ /* 0x000fe200078e00ff */
[----:B------:R-:W-:Y:S01]  /*11a20*/  ISETP.NE.U32.AND P0, PT, RZ, UR4, PT ;  /* 0x00000004ff007c0c */ /* 0x000fe2000bf05070 */
[----:B------:R-:W-:Y:S01]  /*11a30*/  IMAD.MOV.U32 R6, RZ, RZ, RZ ;  /* 0x000000ffff067224 */ /* 0x000fe200078e00ff */
[----:B------:R-:W-:Y:S01]  /*11a40*/  ULDC.64 UR8, c[0x0][0xa18] ;  /* 0x0002860000087ab9 */ /* 0x000fe20000000a00 */
        /* <DEDUP_REMOVED lines=19> */
[----:B--23--:R-:W-:-:S03]  /*11b80*/  IADD3 R4, P4, R28, UR6, RZ ;  /* 0x000000061c047c10 */ /* 0x00cfc6000ff9e0ff */
        /* <DEDUP_REMOVED lines=20> */
[----:B----4-:R-:W-:Y:S05]  /*11cd0*/  @P2 BRA `(.L_x_9833) ;  /* 0x0000000000142947 */ /* 0x010fea0003800000 */
[----:B------:R-:W-:Y:S05]  /*11ce0*/  @!P0 BRA `(.L_x_9833) ;  /* 0x0000000000108947 */ /* 0x000fea0003800000 */
[----:B0-----:R-:W2:Y:S04]  /*11cf0*/  LDG.E R8, desc[UR40][R2.64] ;  /* 0x0000002802087981 */ /* 0x001ea8000c1e1900 */
[----:B------:R-:W2:Y:S02]  /*11d00*/  LDG.E R9, desc[UR40][R2.64+0x4] ;  /* 0x0000042802097981 */ /* 0x000ea4000c1e1900 */
[----:B--2---:R-:W-:-:S05]  /*11d10*/  IMAD.IADD R2, R9, 0x1, -R8 ;  /* 0x0000000109027824 */ /* 0x004fca00078e0a08 */
[----:B------:R1:W-:Y:S02]  /*11d20*/  STL [R1+0x20], R2 ;  /* 0x0000200201007387 */ /* 0x0003e40000100800 */
.L_x_9833:
        /* <DEDUP_REMOVED lines=9> */
.L_x_9834:
        /* <DEDUP_REMOVED lines=9> */
.L_x_9835:
[----:B-12---:R-:W2:Y:S04]  /*11e50*/  @P1 LDG.E R2, desc[UR40][R4.64] ;  /* 0x0000002804021981 */ /* 0x006ea8000c1e1900 */
[----:B------:R-:W2:Y:S01]  /*11e60*/  @P1 LDG.E R3, desc[UR40][R4.64+0x4] ;  /* 0x0000042804031981 */ /* 0x000ea2000c1e1900 */
[----:B-----5:R-:W-:Y:S01]  /*11e70*/  IMAD.IADD R7, R7, 0x1, -R31 ;  /* 0x0000000107077824 */ /* 0x020fe200078e0a1f */
[----:B------:R-:W-:Y:S01]  /*11e80*/  BSSY B0, `(.L_x_9836) ;  /* 0x0000138000007945 */ /* 0x000fe20003800000 */
[----:B--2---:R-:W-:-:S05]  /*11e90*/  @P1 IMAD.IADD R6, R3, 0x1, -R2 ;  /* 0x0000000103061824 */ /* 0x004fca00078e0a02 */
[----:B0-----:R-:W-:-:S05]  /*11ea0*/  IADD3 R8, R7, R6, RZ ;  /* 0x0000000607087210 */ /* 0x001fca0007ffe0ff */
[----:B------:R-:W-:Y:S01]  /*11eb0*/  VIADD R2, R8, 0x5f ;  /* 0x0000005f08027836 */ /* 0x000fe20000000000 */
[----:B------:R-:W-:Y:S03]  /*11ec0*/  STL [R1+0x4], R8 ;  /* 0x0000040801007387 */ /* 0x000fe60000100800 */
[----:B------:R-:W-:-:S05]  /*11ed0*/  IMAD.HI R2, R2, 0x2aaaaaab, RZ ;  /* 0x2aaaaaab02027827 */ /* 0x000fca00078e02ff */
[----:B------:R-:W-:-:S04]  /*11ee0*/  SHF.R.U32.HI R3, RZ, 0x1f, R2 ;  /* 0x0000001fff037819 */ /* 0x000fc80000011602 */
[----:B------:R-:W-:-:S05]  /*11ef0*/  LEA.HI.SX32 R4, R2, R3, 0x1c ;  /* 0x0000000302047211 */ /* 0x000fca00078fe2ff */
[--C-:B------:R-:W-:Y:S01]  /*11f00*/  IMAD R2, R4, 0x60, -R7.reuse ;  /* 0x0000006004027824 */ /* 0x100fe200078e0a07 */
[----:B------:R0:W-:Y:S01]  /*11f10*/  STL [R1+0x2c], R4 ;  /* 0x00002c0401007387 */ /* 0x0001e20000100800 */
[----:B------:R-:W-:-:S03]  /*11f20*/  IMAD.MOV R7, RZ, RZ, -R7 ;  /* 0x000000ffff077224 */ /* 0x000fc600078e0a07 */
[----:B------:R-:W-:Y:S02]  /*11f30*/  VIMNMX R2, R2, R6, PT ;  /* 0x0000000602027248 */ /* 0x000fe40003fe0100 */
[----:B------:R-:W-:-:S04]  /*11f40*/  VIMNMX R7, RZ, R7, !PT ;  /* 0x00000007ff077248 */ /* 0x000fc80007fe0100 */
[----:B------:R-:W-:-:S13]  /*11f50*/  ISETP.GT.AND P0, PT, R2, R7, PT ;  /* 0x000000070200720c */ /* 0x000fda0003f04270 */
[----:B0-----:R-:W-:Y:S02]  /*11f60*/  @P0 VIADD R4, R2, 0x5f ;  /* 0x0000005f02040836 */ /* 0x001fe40000000000 */
        /* <DEDUP_REMOVED lines=16> */
.L_x_10005:
[----:B-1----:R-:W-:Y:S02]  /*12070*/  ISETP.NE.AND P0, PT, R14, RZ, PT ;  /* 0x000000ff0e00720c */ /* 0x002fe40003f05270 */
[----:B------:R-:W-:-:S11]  /*12080*/  PLOP3.LUT P6, PT, PT, PT, PT, 0x8, 0x0 ;  /* 0x000000000000781c */ /* 0x000fd60003fce170 */
[----:B------:R-:W-:Y:S05]  /*12090*/  @P0 BRA `(.L_x_9839) ;  /* 0x00000000000c0947 */ /* 0x000fea0003800000 */
[----:B------:R-:W-:-:S03]  /*120a0*/  UMOV UR4, 0xffffffff ;  /* 0xffffffff00047882 */ /* 0x000fc60000000000 */
[----:B------:R-:W-:Y:S05]  /*120b0*/  BRA.DIV UR4, `(.L_x_9840) ;  /* 0x0000006a04247947 */ /* 0x000fea000b800000 */
[----:B------:R-:W-:-:S13]  /*120c0*/  ELECT P6, URZ, PT ;  /* 0x00000000003f782f */ /* 0x000fda00038c0000 */
.L_x_9839:
        /* <DEDUP_REMOVED lines=9> */
.L_x_10008:
[----:B------:R-:W-:Y:S05]  /*12160*/  BSYNC B1 ;  /* 0x0000000000017941 */ /* 0x000fea0003800000 */
.L_x_9841:
[----:B------:R-:W-:Y:S04]  /*12170*/  BSSY B1, `(.L_x_9843) ;  /* 0x000007b000017945 */ /* 0x000fe80003800000 */
[----:B------:R-:W-:Y:S05]  /*12180*/  @!P6 BRA `(.L_x_9844) ;  /* 0x0000000400e4e947 */ /* 0x000fea0003800000 */
[----:B0-----:R-:W-:Y:S01]  /*12190*/  IMAD R3, R24, 0x8, R22 ;  /* 0x0000000818037824 */ /* 0x001fe200078e0216 */
[----:B------:R-:W-:Y:S01]  /*121a0*/  SHF.L.U32 R6, R27, 0x1f, RZ ;  /* 0x0000001f1b067819 */ /* 0x000fe200000006ff */
[----:B------:R-:W0:Y:S01]  /*121b0*/  S2R R7, SR_TID.X ;  /* 0x0000000000077919 */ /* 0x000e220000002100 */
[----:B------:R-:W-:Y:S02]  /*121c0*/  BSSY B2, `(.L_x_9845) ;  /* 0x0000005000027945 */ /* 0x000fe40003800000 */
[----:B------:R-:W1:Y:S01]  /*121d0*/  SYNCS.PHASECHK.TRANS64.TRYWAIT P0, [R3+URZ+0x228a0], R6 ;  /* 0x0228a006030075a7 */ /* 0x000e62000800017f */
[----:B0-----:R-:W-:-:S04]  /*121e0*/  LOP3.LUT R7, R7, 0x7f, RZ, 0xc0, !PT ;  /* 0x0000007f07077812 */ /* 0x001fc800078ec0ff */
[----:B------:R-:W-:Y:S01]  /*121f0*/  ISETP.NE.AND P1, PT, R7, RZ, PT ;  /* 0x000000ff0700720c */ /* 0x000fe20003f25270 */
[----:B-1----:R-:W-:-:S12]  /*12200*/  @!P0 BRA `(.L_x_9846) ;  /* 0x0000006800048947 */ /* 0x002fd80003800000 */
.L_x_10009:
[----:B------:R-:W-:Y:S05]  /*12210*/  BSYNC B2 ;  /* 0x0000000000027941 */ /* 0x000fea0003800000 */
.L_x_9845:
        /* <DEDUP_REMOVED lines=9> */
.L_x_9848:
[----:B------:R-:W-:Y:S05]  /*122b0*/  BSYNC B2 ;  /* 0x0000000000027941 */ /* 0x000fea0003800000 */
.L_x_9847:
        /* <DEDUP_REMOVED lines=12> */
.L_x_9849:
        /* <DEDUP_REMOVED lines=13> */
.L_x_10010:
[----:B------:R-:W-:Y:S05]  /*12450*/  BSYNC B2 ;  /* 0x0000000000027941 */ /* 0x000fea0003800000 */
.L_x_9850:
        /* <DEDUP_REMOVED lines=11> */
.L_x_9853:
[----:B------:R-:W-:Y:S05]  /*12510*/  BSYNC B2 ;  /* 0x0000000000027941 */ /* 0x000fea0003800000 */
.L_x_9852:
        /* <DEDUP_REMOVED lines=9> */
.L_x_9854:
        /* <DEDUP_REMOVED lines=15> */
.L_x_9855:
        /* <DEDUP_REMOVED lines=15> */
.L_x_9856:
        /* <DEDUP_REMOVED lines=15> */
.L_x_9857:
        /* <DEDUP_REMOVED lines=10> */
.L_x_9844:
[----:B------:R-:W-:Y:S05]  /*12920*/  BSYNC B1 ;  /* 0x0000000000017941 */ /* 0x000fea0003800000 */
.L_x_9843:
        /* <DEDUP_REMOVED lines=9> */
.L_x_9873:
[----:B------:R-:W-:Y:S05]  /*129c0*/  YIELD ;  /* 0x0000000000007946 */ /* 0x000fea0003800000 */
[----:B------:R-:W-:Y:S04]  /*129d0*/  BSSY B1, `(.L_x_9858) ;  /* 0x000007a000017945 */ /* 0x000fe80003800000 */
[----:B------:R-:W-:Y:S05]  /*129e0*/  @!P6 BRA `(.L_x_9859) ;  /* 0x0000000400e0e947 */ /* 0x000fea0003800000 */
[----:B------:R-:W-:Y:S01]  /*129f0*/  IMAD R6, R24, 0x8, R22 ;  /* 0x0000000818067824 */ /* 0x000fe200078e0216 */
[----:B------:R-:W-:Y:S01]  /*12a00*/  SHF.L.U32 R2, R27, 0x1f, RZ ;  /* 0x0000001f1b027819 */ /* 0x000fe200000006ff */
[----:B0-----:R-:W0:Y:S01]  /*12a10*/  S2R R3, SR_TID.X ;  /* 0x0000000000037919 */ /* 0x001e220000002100 */
[----:B------:R-:W-:Y:S02]  /*12a20*/  BSSY B2, `(.L_x_9860) ;  /* 0x0000005000027945 */ /* 0x000fe40003800000 */
[----:B------:R-:W1:Y:S01]  /*12a30*/  SYNCS.PHASECHK.TRANS64.TRYWAIT P1, [R6+URZ+0x228a0], R2 ;  /* 0x0228a002060075a7 */ /* 0x000e62000802017f */
[----:B0-----:R-:W-:-:S04]  /*12a40*/  LOP3.LUT R3, R3, 0x7f, RZ, 0xc0, !PT ;  /* 0x0000007f03037812 */ /* 0x001fc800078ec0ff */
[----:B------:R-:W-:Y:S01]  /*12a50*/  ISETP.NE.AND P2, PT, R3, RZ, PT ;  /* 0x000000ff0300720c */ /* 0x000fe20003f45270 */
[----:B-1----:R-:W-:-:S12]  /*12a60*/  @!P1 BRA `(.L_x_9861) ;  /* 0x0000006000149947 */ /* 0x002fd80003800000 */
.L_x_10011:
[----:B------:R-:W-:Y:S05]  /*12a70*/  BSYNC B2 ;  /* 0x0000000000027941 */ /* 0x000fea0003800000 */
.L_x_9860:
        /* <DEDUP_REMOVED lines=9> */
.L_x_9863:
[----:B------:R-:W-:Y:S05]  /*12b10*/  BSYNC B2 ;  /* 0x0000000000027941 */ /* 0x000fea0003800000 */
.L_x_9862:
[----:B------:R-:W-:Y:S01]  /*12b20*/  IMAD.MOV.U32 R10, RZ, RZ, RZ ;  /* 0x000000ffff0a7224 */ /* 0x000fe200078e00ff */
[----:B------:R-:W-:Y:S01]  /*12b30*/  UIADD3 UR4, UP0, UR38, 0x570, URZ ;  /* 0x0000057026047890 */ /* 0x000fe2000ff1e03f */
[----:B------:R-:W-:Y:S01]  /*12b40*/  IMAD R3, R24, 0x3000, R22 ;  /* 0x0000300018037824 */ /* 0x000fe200078e0216 */
[----:B------:R-:W-:Y:S01]  /*12b50*/  PLOP3.LUT P1, PT, PT, PT, PT, 0x80, 0x0 ;  /* 0x000000000000781c */ /* 0x000fe20003f2f070 */
[----:B------:R-:W-:Y:S01]  /*12b60*/  IMAD R8, R9, 0x60, R0 ;  /* 0x0000006009087824 */ /* 0x000fe200078e0200 */
[----:B------:R-:W-:Y:S01]  /*12b70*/  R2UR UR10, R10 ;  /* 0x000000000a0a72ca */ /* 0x000fe200000e0000 */
[----:B------:R-:W-:Y:S01]  /*12b80*/  VIADD R3, R3, 0x1c400 ;  /* 0x0001c40003037836 */ /* 0x000fe20000000000 */
[----:B------:R-:W-:Y:S01]  /*12b90*/  IADD3 R7, R6, 0x22890, RZ ;  /* 0x0002289006077810 */ /* 0x000fe20007ffe0ff */
[----:B------:R-:W-:Y:S01]  /*12ba0*/  UIADD3.X UR5, URZ, UR39, URZ, UP0, !UPT ;  /* 0x000000273f057290 */ /* 0x000fe200087fe43f */
[----:B------:R-:W-:Y:S01]  /*12bb0*/  UMOV UR6, 0x0 ;  /* 0x0000000000067882 */ /* 0x000fe20000000000 */
[----:B------:R-:W-:-:S10]  /*12bc0*/  UMOV UR7, 0x12f00000 ;  /* 0x12f0000000077882 */ /* 0x000fd40000000000 */
.L_x_9864:
        /* <DEDUP_REMOVED lines=13> */
.L_x_10012:
[----:B------:R-:W-:Y:S05]  /*12ca0*/  BSYNC B2 ;  /* 0x0000000000027941 */ /* 0x000fea0003800000 */
.L_x_9865:
        /* <DEDUP_REMOVED lines=11> */
.L_x_9868:
[----:B------:R-:W-:Y:S05]  /*12d60*/  BSYNC B2 ;  /* 0x0000000000027941 */ /* 0x000fea0003800000 */
.L_x_9867:
        /* <DEDUP_REMOVED lines=9> */
.L_x_9869:
        /* <DEDUP_REMOVED lines=15> */
.L_x_9870:
        /* <DEDUP_REMOVED lines=15> */
.L_x_9871:
        /* <DEDUP_REMOVED lines=15> */
.L_x_9872:
        /* <DEDUP_REMOVED lines=10> */
.L_x_9859:
[----:B------:R-:W-:Y:S05]  /*13170*/  BSYNC B1 ;  /* 0x0000000000017941 */ /* 0x000fea0003800000 */
.L_x_9858:
        /* <DEDUP_REMOVED lines=8> */
.L_x_9837:
[----:B------:R-:W-:Y:S05]  /*13200*/  BSYNC B0 ;  /* 0x0000000000007941 */ /* 0x000fea0003800000 */
.L_x_9836:
[----:B------:R-:W2:Y:S01]  /*13210*/  LDL R34, [R1+0x4] ;  /* 0x0000040001227983 */ /* 0x000ea20000100800 */
        /* <DEDUP_REMOVED lines=22> */
.L_x_9875:
        /* <DEDUP_REMOVED lines=9> */
[----:B0-----:R-:W0:Y:S01]  /*13410*/  LDC.64 R2, c[0x4][R2] ;  /* 0x0100000002027b82 */ /* 0x001e220000000a00 */
        /* <DEDUP_REMOVED lines=10> */
.L_x_9878:
[----:B------:R-:W-:Y:S05]  /*134c0*/  BSYNC B6 ;  /* 0x0000000000067941 */ /* 0x000fea0003800000 */
.L_x_9877:
        /* <DEDUP_REMOVED lines=20> */
.L_x_9881:
        /* <DEDUP_REMOVED lines=15> */
.L_x_9880:
[----:B------:R-:W-:Y:S05]  /*13700*/  BSYNC B6 ;  /* 0x0000000000067941 */ /* 0x000fea0003800000 */
.L_x_9879:
[----:B------:R-:W2:Y:S01]  /*13710*/  LDL R21, [R1+0x2c] ;  /* 0x00002c0001157983 */ /* 0x000ea20000100800 */
[----:B------:R-:W-:Y:S01]  /*13720*/  ULDC.64 UR4, c[0x0][0x9f8] ;  /* 0x00027e0000047ab9 */ /* 0x000fe20000000a00 */
[----:B------:R-:W1:Y:S01]  /*13730*/  LDC R9, c[0x0][0x430] ;  /* 0x00010c00ff097b82 */ /* 0x000e620000000800 */
[----:B------:R-:W-:Y:S01]  /*13740*/  ISETP.NE.U32.AND P0, PT, RZ, UR4, PT ;  /* 0x00000004ff007c0c */ /* 0x000fe2000bf05070 */
[----:B------:R-:W3:Y:S03]  /*13750*/  S2R R20, SR_TID.X ;  /* 0x0000000000147919 */ /* 0x000ee60000002100 */
[----:B------:R-:W-:-:S13]  /*13760*/  ISETP.NE.AND.EX P0, PT, RZ, UR5, PT, P0 ;  /* 0x00000005ff007c0c */ /* 0x000fda000bf05300 */
[----:B------:R-:W-:Y:S01]  /*13770*/  @P0 IADD3 R2, P1, R28, UR4, RZ ;  /* 0x000000041c020c10 */ /* 0x000fe2000ff3e0ff */
[----:B------:R-:W-:Y:S01]  /*13780*/  IMAD.MOV.U32 R36, RZ, RZ, RZ ;  /* 0x000000ffff247224 */ /* 0x000fe200078e00ff */
[----:B------:R-:W4:Y:S01]  /*13790*/  S2R R10, SR_TID.X ;  /* 0x00000000000a7919 */ /* 0x000f220000002100 */
[----:B------:R-:W-:Y:S01]  /*137a0*/  ULDC UR4, c[0x0][0x2f4] ;  /* 0x0000bd0000047ab9 */ /* 0x000fe20000000800 */
[----:B0-----:R-:W-:Y:S01]  /*137b0*/  @P0 IADD3.X R3, R32, UR5, RZ, P1, !PT ;  /* 0x0000000520030c10 */ /* 0x001fe20008ffe4ff */
[----:B------:R-:W-:-:S04]  /*137c0*/  ULDC UR5, c[0x0][0x320] ;  /* 0x0000c80000057ab9 */ /* 0x000fc80000000800 */
[----:B------:R0:W2:Y:S01]  /*137d0*/  @P0 LDG.E R29, desc[UR40][R2.64] ;  /* 0x00000028021d0981 */ /* 0x0000a2000c1e1900 */
[----:B---3--:R-:W-:-:S04]  /*137e0*/  LOP3.LUT R20, R20, 0x7f, RZ, 0xc0, !PT ;  /* 0x0000007f14147812 */ /* 0x008fc800078ec0ff */
[----:B------:R-:W-:Y:S02]  /*137f0*/  SHF.R.U32.HI R33, RZ, 0x3, R20 ;  /* 0x00000003ff217819 */ /* 0x000fe40000011614 */
[----:B------:R-:W3:Y:S01]  /*13800*/  S2R R20, SR_TID.X ;  /* 0x0000000000147919 */ /* 0x000ee20000002100 */
[----:B-1----:R-:W-:-:S13]  /*13810*/  ISETP.NE.AND P1, PT, R9, 0x1, PT ;  /* 0x000000010900780c */ /* 0x002fda0003f25270 */
[----:B------:R-:W1:Y:S08]  /*13820*/  @P1 LDC R0, c[0x0][0x434] ;  /* 0x00010d00ff001b82 */ /* 0x000e700000000800 */
[----:B0-----:R-:W0:Y:S01]  /*13830*/  @P1 LDC R2, c[0x0][0x438] ;  /* 0x00010e00ff021b82 */ /* 0x001e220000000800 */
[----:B---3--:R-:W-:-:S05]  /*13840*/  IMAD.SHL.U32 R20, R20, 0x10, RZ ;  /* 0x0000001014147824 */ /* 0x008fca00078e00ff */
[----:B------:R-:W-:Y:S01]  /*13850*/  LOP3.LUT R20, R33, 0x70, R20, 0xf8, !PT ;  /* 0x0000007021147812 */ /* 0x000fe200078ef814 */
[----:B----4-:R-:W-:-:S05]  /*13860*/  IMAD.SHL.U32 R10, R10, 0x8, RZ ;  /* 0x000000080a0a7824 */ /* 0x010fca00078e00ff */
[----:B------:R-:W-:Y:S02]  /*13870*/  LOP3.LUT R10, R10, 0x38, RZ, 0xc0, !PT ;  /* 0x000000380a0a7812 */ /* 0x000fe400078ec0ff */
[----:B------:R-:W-:Y:S01]  /*13880*/  LOP3.LUT R23, R23, 0xffffffdf, RZ, 0xc0, !PT ;  /* 0xffffffdf17177812 */ /* 0x000fe200078ec0ff */
[----:B------:R-:W-:Y:S01]  /*13890*/  UMOV UR6, 0xffffffff ;  /* 0xffffffff00067882 */ /* 0x000fe20000000000 */
[----:B--2---:R-:W-:-:S04]  /*138a0*/  VIADD R8, R21, 0xffffffff ;  /* 0xffffffff15087836 */ /* 0x004fc80000000000 */
[----:B------:R-:W-:-:S05]  /*138b0*/  IMAD R4, R8, 0x60, R20 ;  /* 0x0000006008047824 */ /* 0x000fca00078e0214 */
[C---:B------:R-:W-:Y:S01]  /*138c0*/  ISETP.GE.AND P0, PT, R4.reuse, R34, PT ;  /* 0x000000220400720c */ /* 0x040fe20003f06270 */
[----:B------:R-:W-:-:S03]  /*138d0*/  IMAD.IADD R37, R4, 0x1, R31 ;  /* 0x0000000104257824 */ /* 0x000fc600078e021f */
[----:B------:R-:W-:Y:S01]  /*138e0*/  ISETP.GT.U32.OR P0, PT, R20, 0x5f, P0 ;  /* 0x0000005f1400780c */ /* 0x000fe20000704470 */
[----:B-1----:R-:W-:-:S04]  /*138f0*/  @P1 IMAD.HI.U32 R3, R37, R0, RZ ;  /* 0x0000000025031227 */ /* 0x002fc800078e00ff */
[----:B------:R-:W-:Y:S01]  /*13900*/  IMAD.MOV.U32 R0, RZ, RZ, R37 ;  /* 0x000000ffff007224 */ /* 0x000fe200078e0025 */
[----:B0-----:R-:W-:-:S07]  /*13910*/  @P1 SHF.R.U32.HI R0, RZ, R2, R3 ;  /* 0x00000002ff001219 */ /* 0x001fce0000011603 */
[----:B------:R-:W0:Y:S08]  /*13920*/  @!P0 LDC.64 R2, c[0x0][0x428] ;  /* 0x00010a00ff028b82 */ /* 0x000e300000000a00 */
[----:B------:R-:W1:Y:S01]  /*13930*/  @!P0 LDC.64 R4, c[0x0][0x418] ;  /* 0x00010600ff048b82 */ /* 0x000e620000000a00 */
[--C-:B------:R-:W-:Y:S01]  /*13940*/  @!P0 SHF.R.S32.HI R7, RZ, 0x1f, R0.reuse ;  /* 0x0000001fff078819 */ /* 0x100fe20000011400 */
[----:B------:R-:W-:Y:S01]  /*13950*/  @!P0 IMAD.MOV.U32 R6, RZ, RZ, R0 ;  /* 0x000000ffff068224 */ /* 0x000fe200078e0000 */
[----:B------:R-:W-:-:S03]  /*13960*/  SHF.R.S32.HI R34, RZ, 0x1f, R29 ;  /* 0x0000001fff227819 */ /* 0x000fc6000001141d */
[----:B0-----:R-:W-:-:S04]  /*13970*/  @!P0 IMAD.WIDE.U32 R6, R29, R2, R6 ;  /* 0x000000021d068225 */ /* 0x001fc800078e0006 */
[----:B------:R-:W-:-:S04]  /*13980*/  @!P0 IMAD R2, R34, R2, RZ ;  /* 0x0000000222028224 */ /* 0x000fc800078e02ff */
[----:B------:R-:W-:Y:S01]  /*13990*/  @!P0 IMAD R3, R29, R3, R2 ;  /* 0x000000031d038224 */ /* 0x000fe200078e0202 */
[----:B-1----:R-:W-:-:S03]  /*139a0*/  @!P0 LEA R4, P1, R6, R4, 0x2 ;  /* 0x0000000406048211 */ /* 0x002fc600078210ff */
[----:B------:R-:W-:-:S05]  /*139b0*/  @!P0 IMAD.IADD R3, R7, 0x1, R3 ;  /* 0x0000000107038824 */ /* 0x000fca00078e0203 */
[----:B------:R-:W-:-:S05]  /*139c0*/  @!P0 LEA.HI.X R5, R6, R5, R3, 0x2, P1 ;  /* 0x0000000506058211 */ /* 0x000fca00008f1403 */
[----:B------:R0:W5:Y:S01]  /*139d0*/  @!P0 LDG.E R36, desc[UR40][R4.64] ;  /* 0x0000002804248981 */ /* 0x000162000c1e1900 */
[----:B------:R-:W-:Y:S02]  /*139e0*/  ISETP.GT.U32.AND P0, PT, R20, 0x5f, PT ;  /* 0x0000005f1400780c */ /* 0x000fe40003f04070 */
[----:B------:R-:W1:Y:S01]  /*139f0*/  S2R R20, SR_TID.X ;  /* 0x0000000000147919 */ /* 0x000e620000002100 */
[----:B------:R-:W-:-:S10]  /*13a00*/  ISETP.GE.AND P1, PT, R10, UR4, PT ;  /* 0x000000040a007c0c */ /* 0x000fd4000bf26270 */
[----:B------:R-:W-:-:S04]  /*13a10*/  @P0 LOP3.LUT R23, R23, 0x20, RZ, 0xfc, !PT ;  /* 0x0000002017170812 */ /* 0x000fc800078efcff */
[----:B------:R-:W-:Y:S01]  /*13a20*/  LOP3.LUT R23, R23, 0xfffffffe, RZ, 0xc0, !PT ;  /* 0xfffffffe17177812 */ /* 0x000fe200078ec0ff */
[----:B-1----:R-:W-:-:S05]  /*13a30*/  IMAD.SHL.U32 R20, R20, 0x8, RZ ;  /* 0x0000000814147824 */ /* 0x002fca00078e00ff */
[----:B------:R-:W-:-:S04]  /*13a40*/  LOP3.LUT R20, R20, 0x38, RZ, 0xc0, !PT ;  /* 0x0000003814147812 */ /* 0x000fc800078ec0ff */
[----:B------:R-:W-:-:S04]  /*13a50*/  LOP3.LUT R11, R20, 0x40, RZ, 0xfc, !PT ;  /* 0x00000040140b7812 */ /* 0x000fc800078efcff */
[----:B------:R-:W-:Y:S02]  /*13a60*/  ISETP.GE.AND P3, PT, R11, UR5, PT ;  /* 0x000000050b007c0c */ /* 0x000fe4000bf66270 */
[----:B------:R-:W-:Y:S02]  /*13a70*/  @P1 LOP3.LUT R23, R23, 0x1, RZ, 0xfc, !PT ;  /* 0x0000000117171812 */ /* 0x000fe400078efcff */
[C---:B------:R-:W-:Y:S02]  /*13a80*/  LOP3.LUT R11, R10.reuse, 0x80, RZ, 0xfc, !PT ;  /* 0x000000800a0b7812 */ /* 0x040fe400078efcff */
[----:B------:R-:W-:Y:S02]  /*13a90*/  LOP3.LUT R23, R23, 0xfffffff7, RZ, 0xc0, !PT ;  /* 0xfffffff717177812 */ /* 0x000fe400078ec0ff */
[----:B------:R-:W-:Y:S02]  /*13aa0*/  ISETP.GE.AND P2, PT, R11, UR5, PT ;  /* 0x000000050b007c0c */ /* 0x000fe4000bf46270 */
[----:B------:R-:W-:-:S03]  /*13ab0*/  ISETP.GE.AND P0, PT, R10, UR5, PT ;  /* 0x000000050a007c0c */ /* 0x000fc6000bf06270 */
[----:B------:R-:W-:-:S04]  /*13ac0*/  @P3 LOP3.LUT R23, R23, 0x8, RZ, 0xfc, !PT ;  /* 0x0000000817173812 */ /* 0x000fc800078efcff */
[----:B------:R-:W-:Y:S02]  /*13ad0*/  LOP3.LUT R23, R23, 0xffffffef, RZ, 0xc0, !PT ;  /* 0xffffffef17177812 */ /* 0x000fe400078ec0ff */
[----:B------:R-:W-:Y:S02]  /*13ae0*/  LOP3.LUT R10, R10, 0xc0, RZ, 0xfc, !PT ;  /* 0x000000c00a0a7812 */ /* 0x000fe400078efcff */
[----:B------:R-:W-:Y:S02]  /*13af0*/  LOP3.LUT R23, R23, 0xfffffffb, RZ, 0xc0, !PT ;  /* 0xfffffffb17177812 */ /* 0x000fe400078ec0ff */
[----:B------:R-:W-:Y:S02]  /*13b00*/  ISETP.GE.AND P1, PT, R10, UR5, PT ;  /* 0x000000050a007c0c */ /* 0x000fe4000bf26270 */
[----:B------:R-:W-:-:S04]  /*13b10*/  @P2 LOP3.LUT R23, R23, 0x4, RZ, 0xfc, !PT ;  /* 0x0000000417172812 */ /* 0x000fc800078efcff */
[----:B------:R-:W-:Y:S01]  /*13b20*/  @P0 LOP3.LUT R23, R23, 0x10, RZ, 0xfc, !PT ;  /* 0x0000001017170812 */ /* 0x000fe200078efcff */
[----:B------:R-:W-:-:S03]  /*13b30*/  IMAD.MOV R0, RZ, RZ, -R0 ;  /* 0x000000ffff007224 */ /* 0x000fc600078e0a00 */
[----:B------:R-:W-:Y:S01]  /*13b40*/  LOP3.LUT R23, R23, 0xfffffffd, RZ, 0xc0, !PT ;  /* 0xfffffffd17177812 */ /* 0x000fe200078ec0ff */
[----:B------:R-:W-:-:S03]  /*13b50*/  IMAD R37, R9, R0, R37 ;  /* 0x0000000009257224 */ /* 0x000fc600078e0225 */
[----:B------:R-:W-:Y:S01]  /*13b60*/  @P1 LOP3.LUT R23, R23, 0x2, RZ, 0xfc, !PT ;  /* 0x0000000217171812 */ /* 0x000fe200078efcff */
[----:B0-----:R-:W-:Y:S06]  /*13b70*/  BRA.DIV UR6, `(.L_x_9882) ;  /* 0x0000004e06f87947 */ /* 0x001fec000b800000 */
.L_x_10015:
[----:B------:R-:W2:Y:S01]  /*13b80*/  LDL R0, [R1+0x40] ;  /* 0x0000400001007983 */ /* 0x000ea20000100800 */
[----:B------:R-:W-:Y:S02]  /*13b90*/  SEL R7, RZ, 0x1, P0 ;  /* 0x00000001ff077807 */ /* 0x000fe40000000000 */
[----:B------:R-:W-:Y:S02]  /*13ba0*/  LOP3.LUT R23, R23, 0xffffffbf, RZ, 0xc0, !PT ;  /* 0xffffffbf17177812 */ /* 0x000fe400078ec0ff */
[----:B------:R-:W-:Y:S02]  /*13bb0*/  SHF.R.S32.HI R28, RZ, 0x1f, R18 ;  /* 0x0000001fff1c7819 */ /* 0x000fe40000011412 */
[----:B--2---:R-:W-:-:S13]  /*13bc0*/  ISETP.NE.AND P0, PT, R0, 0x3, PT ;  /* 0x000000030000780c */ /* 0x004fda0003f05270 */
[----:B------:R-:W-:Y:S01]  /*13bd0*/  @P0 LOP3.LUT R23, R23, 0x40, RZ, 0xfc, !PT ;  /* 0x0000004017170812 */ /* 0x000fe200078efcff */
[----:B------:R-:W-:Y:S06]  /*13be0*/  @!P0 BRA `(.L_x_9883) ;  /* 0x0000000000048947 */ /* 0x000fec0003800000 */
[----:B------:R-:W-:Y:S01]  /*13bf0*/  BPT.TRAP 0x1 ;  /* 0x000000040000795c */ /* 0x000fe20000300000 */
.L_x_9883:
[----:B------:R-:W-:Y:S01]  /*13c00*/  IMAD R32, R25, 0x8, R22 ;  /* 0x0000000819207824 */ /* 0x000fe200078e0216 */
[----:B------:R-:W-:Y:S01]  /*13c10*/  SHF.L.U32 R0, R26, 0x1f, RZ ;  /* 0x0000001f1a007819 */ /* 0x000fe200000006ff */
[----:B------:R-:W-:Y:S03]  /*13c20*/  BSSY B0, `(.L_x_9884) ;  /* 0x0000003000007945 */ /* 0x000fe60003800000 */
[----:B------:R-:W0:Y:S02]  /*13c30*/  SYNCS.PHASECHK.TRANS64.TRYWAIT P0, [R32+URZ+0x22840], R0 ;  /* 0x02284000200075a7 */ /* 0x000e24000800017f */
[----:B0-----:R-:W-:Y:S05]  /*13c40*/  @!P0 BRA `(.L_x_9885) ;  /* 0x0000004c00f88947 */ /* 0x001fea0003800000 */
.L_x_10016:
[----:B------:R-:W-:Y:S05]  /*13c50*/  BSYNC B0 ;  /* 0x0000000000007941 */ /* 0x000fea0003800000 */
.L_x_9884:
[----:B------:R-:W2:Y:S01]  /*13c60*/  LDL R6, [R1+0x4] ;  /* 0x0000040001067983 */ /* 0x000ea20000100800 */
[----:B0-----:R-:W-:Y:S01]  /*13c70*/  SHF.R.S32.HI R0, RZ, 0x1f, R37 ;  /* 0x0000001fff007819 */ /* 0x001fe20000011425 */
[----:B------:R-:W-:Y:S01]  /*13c80*/  ULDC.64 UR4, c[0x0][0x300] ;  /* 0x0000c00000047ab9 */ /* 0x000fe20000000a00 */
[----:B-----5:R-:W-:Y:S01]  /*13c90*/  SHF.R.S32.HI R4, RZ, 0x1f, R36 ;  /* 0x0000001fff047819 */ /* 0x020fe20000011424 */
[----:B------:R-:W0:Y:S01]  /*13ca0*/  S2R R5, SR_TID.X ;  /* 0x0000000000057919 */ /* 0x000e220000002100 */
[----:B------:R-:W-:Y:S01]  /*13cb0*/  IMAD.WIDE.U32 R2, R37, UR4, RZ ;  /* 0x0000000425027c25 */ /* 0x000fe2000f8e00ff */
[----:B------:R-:W-:Y:S01]  /*13cc0*/  LOP3.LUT P2, RZ, R23, 0x1, RZ, 0xc0, !PT ;  /* 0x0000000117ff7812 */ /* 0x000fe2000784c0ff */
[----:B------:R-:W1:Y:S01]  /*13cd0*/  S2R R9, SR_TID.X ;  /* 0x0000000000097919 */ /* 0x000e620000002100 */
[----:B------:R3:W-:Y:S04]  /*13ce0*/  STL [R1+0x30], R0 ;  /* 0x0000300001007387 */ /* 0x0007e80000100800 */
[----:B------:R4:W-:Y:S01]  /*13cf0*/  STL [R1+0x34], R4 ;  /* 0x0000340401007387 */ /* 0x0009e20000100800 */
[----:B---3--:R-:W-:-:S04]  /*13d00*/  IMAD R0, R0, UR4, RZ ;  /* 0x0000000400007c24 */ /* 0x008fc8000f8e02ff */
[----:B------:R-:W-:Y:S01]  /*13d10*/  IMAD R0, R37, UR5, R0 ;  /* 0x0000000525007c24 */ /* 0x000fe2000f8e0200 */
[----:B------:R-:W-:-:S03]  /*13d20*/  ULDC.64 UR4, c[0x0][0x310] ;  /* 0x0000c40000047ab9 */ /* 0x000fc60000000a00 */
[----:B------:R-:W-:Y:S02]  /*13d30*/  IMAD.IADD R3, R3, 0x1, R0 ;  /* 0x0000000103037824 */ /* 0x000fe400078e0200 */
[----:B------:R-:W-:Y:S02]  /*13d40*/  IMAD R0, R4, UR4, RZ ;  /* 0x0000000404007c24 */ /* 0x000fe4000f8e02ff */
[----:B------:R-:W-:Y:S01]  /*13d50*/  IMAD.WIDE.U32 R2, R36, UR4, R2 ;  /* 0x0000000424027c25 */ /* 0x000fe2000f8e0002 */
[----:B0-----:R-:W-:-:S03]  /*13d60*/  LOP3.LUT R5, R5, 0x7f, RZ, 0xc0, !PT ;  /* 0x0000007f05057812 */ /* 0x001fc600078ec0ff */
[----:B------:R-:W-:Y:S01]  /*13d70*/  IMAD R0, R36, UR5, R0 ;  /* 0x0000000524007c24 */ /* 0x000fe2000f8e0200 */
[----:B------:R-:W-:Y:S01]  /*13d80*/  ULDC.64 UR4, c[0x0][0x308] ;  /* 0x0000c20000047ab9 */ /* 0x000fe20000000a00 */
[----:B------:R-:W-:Y:S01]  /*13d90*/  SHF.R.U32.HI R5, RZ, 0x3, R5 ;  /* 0x00000003ff057819 */ /* 0x000fe20000011605 */
[----:B-1----:R-:W-:Y:S02]  /*13da0*/  IMAD.SHL.U32 R9, R9, 0x8, RZ ;  /* 0x0000000809097824 */ /* 0x002fe400078e00ff */
[----:B------:R-:W-:Y:S02]  /*13db0*/  IMAD.IADD R3, R3, 0x1, R0 ;  /* 0x0000000103037824 */ /* 0x000fe400078e0200 */
[----:B------:R-:W-:Y:S01]  /*13dc0*/  IMAD R0, R28, UR4, RZ ;  /* 0x000000041c007c24 */ /* 0x000fe2000f8e02ff */
[----:B------:R-:W-:Y:S01]  /*13dd0*/  LOP3.LUT R9, R9, 0x38, RZ, 0xc0, !PT ;  /* 0x0000003809097812 */ /* 0x000fe200078ec0ff */
[----:B------:R-:W-:-:S04]  /*13de0*/  IMAD.WIDE.U32 R2, R18, UR4, R2 ;  /* 0x0000000412027c25 */ /* 0x000fc8000f8e0002 */
[----:B------:R-:W-:Y:S01]  /*13df0*/  IMAD R0, R18, UR5, R0 ;  /* 0x0000000512007c24 */ /* 0x000fe2000f8e0200 */
[----:B------:R-:W-:-:S03]  /*13e00*/  ULDC.64 UR4, c[0x0][0x2e8] ;  /* 0x0000ba0000047ab9 */ /* 0x000fc60000000a00 */
[----:B----4-:R-:W-:Y:S01]  /*13e10*/  IMAD.IADD R4, R3, 0x1, R0 ;  /* 0x0000000103047824 */ /* 0x010fe200078e0200 */
[----:B------:R-:W-:Y:S01]  /*13e20*/  LEA R0, P0, R2, UR4, 0x1 ;  /* 0x0000000402007c11 */ /* 0x000fe2000f8008ff */
[----:B------:R-:W-:-:S03]  /*13e30*/  UMOV UR4, 0xffffffff ;  /* 0xffffffff00047882 */ /* 0x000fc60000000000 */
[----:B------:R-:W-:Y:S01]  /*13e40*/  LEA.HI.X R4, R2, UR5, R4, 0x1, P0 ;  /* 0x0000000502047c11 */ /* 0x000fe200080f0c04 */
[----:B--2---:R-:W-:-:S05]  /*13e50*/  IMAD R33, R8, -0x60, R6 ;  /* 0xffffffa008217824 */ /* 0x004fca00078e0206 */
[----:B------:R-:W-:Y:S01]  /*13e60*/  IADD3 R33, -R5, R33, RZ ;  /* 0x0000002105217210 */ /* 0x000fe20007ffe1ff */
[----:B------:R-:W-:-:S03]  /*13e70*/  IMAD R5, R25, 0x1800, R30 ;  /* 0x0000180019057824 */ /* 0x000fc600078e021e */
        /* <DEDUP_REMOVED lines=54> */
.L_x_10030:
        /* <DEDUP_REMOVED lines=10> */
.L_x_9887:
        /* <DEDUP_REMOVED lines=11> */
.L_x_9888:
[----:B------:R1:W5:Y:S01]  /*14330*/  LDL.LU R4, [R1+0x10] ;  /* 0x0000100001047983 */ /* 0x0003620000300800 */
[----:B------:R-:W-:Y:S01]  /*14340*/  LOP3.LUT P0, RZ, R23, 0x4, RZ, 0xc0, !PT ;  /* 0x0000000417ff7812 */ /* 0x000fe2000780c0ff */
[----:B------:R1:W-:Y:S02]  /*14350*/  SYNCS.ARRIVE.TRANS64.A1T0 RZ, [R32+URZ+0x22830], RZ ;  /* 0x022830ff20ff79a7 */ /* 0x0003e4000810003f */
[----:B0-----:R1:W5:Y:S10]  /*14360*/  LDL.LU R3, [R1+0xc] ;  /* 0x00000c0001037983 */ /* 0x0013740000300800 */
[----:B------:R-:W-:Y:S05]  /*14370*/  WARPSYNC.ALL ;  /* 0x0000000000007948 */ /* 0x000fea0003800000 */
[----:B------:R-:W-:Y:S01]  /*14380*/  ULDC.64 UR4, c[0x0][0xa00] ;  /* 0x0002800000047ab9 */ /* 0x000fe20000000a00 */
[----:B------:R-:W-:Y:S01]  /*14390*/  SEL R2, RZ, 0x4, P0 ;  /* 0x00000004ff027807 */ /* 0x000fe20000000000 */
[----:B------:R-:W-:Y:S01]  /*143a0*/  BSSY B6, `(.L_x_9889) ;  /* 0x0000029000067945 */ /* 0x000fe20003800000 */
[----:B------:R-:W-:Y:S01]  /*143b0*/  BAR.SYNC.DEFER_BLOCKING 0x8, 0x180 ;  /* 0x0206000000007b1d */ /* 0x000fe20000010000 */
[----:B------:R-:W-:Y:S02]  /*143c0*/  ISETP.NE.U32.AND P0, PT, RZ, UR4, PT ;  /* 0x00000004ff007c0c */ /* 0x000fe4000bf05070 */
[----:B------:R-:W-:-:S02]  /*143d0*/  LOP3.LUT P2, RZ, R23, 0x8, RZ, 0xc0, !PT ;  /* 0x0000000817ff7812 */ /* 0x000fc4000784c0ff */
[----:B------:R-:W-:Y:S01]  /*143e0*/  ISETP.NE.AND.EX P0, PT, RZ, UR5, PT, P0 ;  /* 0x00000005ff007c0c */ /* 0x000fe2000bf05300 */
[----:B------:R-:W-:Y:S01]  /*143f0*/  ULDC.64 UR4, c[0x0][0x298] ;  /* 0x0000a60000047ab9 */ /* 0x000fe20000000a00 */
[----:B------:R-:W-:Y:S02]  /*14400*/  LOP3.LUT P1, RZ, R23, 0x2, RZ, 0xc0, !PT ;  /* 0x0000000217ff7812 */ /* 0x000fe4000782c0ff */
[----:B------:R-:W-:Y:S02]  /*14410*/  SEL R0, RZ, 0x2, P2 ;  /* 0x00000002ff007807 */ /* 0x000fe40001000000 */
[----:B------:R-:W-:Y:S02]  /*14420*/  SEL R5, R35, RZ, !P0 ;  /* 0x000000ff23057207 */ /* 0x000fe40004000000 */
[----:B------:R-:W-:Y:S02]  /*14430*/  IADD3 R0, R2, R0, R7 ;  /* 0x0000000002007210 */ /* 0x000fe40007ffe007 */
[----:B------:R-:W-:Y:S01]  /*14440*/  SEL R35, RZ, 0x8, P1 ;  /* 0x00000008ff237807 */ /* 0x000fe20000800000 */
[----:B------:R0:W-:Y:S04]  /*14450*/  STL [R1+0x24], R5 ;  /* 0x0000240501007387 */ /* 0x0001e80000100800 */
[----:B------:R-:W-:Y:S01]  /*14460*/  IMAD.IADD R35, R0, 0x1, R35 ;  /* 0x0000000100237824 */ /* 0x000fe200078e0223 */
[----:B-----5:R-:W-:-:S02]  /*14470*/  SEL R2, R4, RZ, !P0 ;  /* 0x000000ff04027207 */ /* 0x020fc40004000000 */
[----:B------:R-:W-:Y:S01]  /*14480*/  SHF.R.S32.HI R0, RZ, 0x1f, R3 ;  /* 0x0000001fff007819 */ /* 0x000fe20000011403 */
[C---:B0-----:R-:W-:Y:S02]  /*14490*/  IMAD.WIDE.U32 R4, R3.reuse, UR4, RZ ;  /* 0x0000000403047c25 */ /* 0x041fe4000f8e00ff */
[----:B------:R0:W-:Y:S02]  /*144a0*/  STL [R1+0x10], R2 ;  /* 0x0000100201007387 */ /* 0x0001e40000100800 */
[----:B------:R-:W-:Y:S02]  /*144b0*/  IMAD R0, R0, UR4, RZ ;  /* 0x0000000400007c24 */ /* 0x000fe4000f8e02ff */
[----:B------:R2:W-:Y:S02]  /*144c0*/  STL.64 [R1+0x18], R4 ;  /* 0x0000180401007387 */ /* 0x0005e40000100a00 */
[----:B------:R-:W-:Y:S02]  /*144d0*/  IMAD R0, R3, UR5, R0 ;  /* 0x0000000503007c24 */ /* 0x000fe4000f8e0200 */
        /* <DEDUP_REMOVED lines=21> */
.L_x_9890:
[----:B------:R-:W-:Y:S05]  /*14630*/  BSYNC B6 ;  /* 0x0000000000067941 */ /* 0x000fea0003800000 */
.L_x_9889:
[----:B------:R-:W2:Y:S01]  /*14640*/  LDL.LU R0, [R1+0xc] ;  /* 0x00000c0001007983 */ /* 0x000ea20000300800 */
[----:B------:R-:W-:Y:S01]  /*14650*/  ULDC.64 UR4, c[0x0][0x2d8] ;  /* 0x0000b60000047ab9 */ /* 0x000fe20000000a00 */
[----:B------:R-:W0:Y:S02]  /*14660*/  LDC R7, c[0x0][0x448] ;  /* 0x00011200ff077b82 */ /* 0x000e240000000800 */
[----:B------:R-:W2:Y:S04]  /*14670*/  LDL.LU.64 R2, [R1+0x18] ;  /* 0x0000180001027983 */ /* 0x000ea80000300a00 */
[----:B------:R-:W3:Y:S04]  /*14680*/  LDL.LU R21, [R1+0x10] ;  /* 0x0000100001157983 */ /* 0x000ee80000300800 */
[----:B------:R-:W4:Y:S01]  /*14690*/  LDL.LU R20, [R1+0x24] ;  /* 0x0000240001147983 */ /* 0x000f220000300800 */
[----:B------:R-:W-:-:S03]  /*146a0*/  IMAD.SHL.U32 R17, R17, 0x80, RZ ;  /* 0x0000008011117824 */ /* 0x000fc600078e00ff */
        /* <DEDUP_REMOVED lines=10> */
[----:B---3--:R-:W-:-:S04]  /*14750*/  IMAD R0, R21, UR4, RZ ;  /* 0x0000000415007c24 */ /* 0x008fc8000f8e02ff */
[C---:B----4-:R-:W-:Y:S02]  /*14760*/  IMAD R0, R20.reuse, UR5, R0 ;  /* 0x0000000514007c24 */ /* 0x050fe4000f8e0200 */
[----:B------:R-:W-:Y:S01]  /*14770*/  IMAD.WIDE.U32 R2, R20, UR4, R2 ;  /* 0x0000000414027c25 */ /* 0x000fe2000f8e0002 */
[----:B------:R-:W2:Y:S01]  /*14780*/  S2R R9, SR_TID.X ;  /* 0x0000000000097919 */ /* 0x000ea20000002100 */
[----:B------:R-:W-:Y:S02]  /*14790*/  ULDC.64 UR4, c[0x0][0x2d0] ;  /* 0x0000b40000047ab9 */ /* 0x000fe40000000a00 */
[----:B------:R-:W-:Y:S01]  /*147a0*/  IMAD.IADD R3, R3, 0x1, R0 ;  /* 0x0000000103037824 */ /* 0x000fe200078e0200 */
[----:B------:R-:W3:Y:S02]  /*147b0*/  S2R R20, SR_TID.X ;  /* 0x0000000000147919 */ /* 0x000ee40000002100 */
[----:B---3--:R-:W-:-:S04]  /*147c0*/  LOP3.LUT R20, R20, 0x7f, RZ, 0xc0, !PT ;  /* 0x0000007f14147812 */ /* 0x008fc800078ec0ff */
[----:B------:R-:W-:Y:S02]  /*147d0*/  SHF.R.U32.HI R21, RZ, 0x3, R20 ;  /* 0x00000003ff157819 */ /* 0x000fe40000011614 */
[----:B------:R-:W3:Y:S02]  /*147e0*/  S2R R20, SR_TID.X ;  /* 0x0000000000147919 */ /* 0x000ee40000002100 */
[----:B---3--:R-:W-:-:S05]  /*147f0*/  IMAD.SHL.U32 R20, R20, 0x10, RZ ;  /* 0x0000001014147824 */ /* 0x008fca00078e00ff */
[----:B------:R-:W-:-:S04]  /*14800*/  LOP3.LUT R20, R21, 0x70, R20, 0xf8, !PT ;  /* 0x0000007015147812 */ /* 0x000fc800078ef814 */
[----:B------:R-:W-:Y:S02]  /*14810*/  LOP3.LUT R0, R20, R17, RZ, 0xfc, !PT ;  /* 0x0000001114007212 */ /* 0x000fe400078efcff */
[----:B------:R3:W5:Y:S03]  /*14820*/  LDL R20, [R1+0x20] ;  /* 0x0000200001147983 */ /* 0x0007660000100800 */
        /* <DEDUP_REMOVED lines=17> */
[----:B--2---:R-:W-:Y:S01]  /*14940*/  IMAD.SHL.U32 R9, R9, 0x8, RZ ;  /* 0x0000000809097824 */ /* 0x004fe200078e00ff */
        /* <DEDUP_REMOVED lines=9> */
[----:B---3--:R-:W-:Y:S10]  /*149e0*/  BRA.DIV UR5, `(.L_x_9891) ;  /* 0x0000004a05a47947 */ /* 0x008ff4000b800000 */
[----:B------:R-:W0:Y:S01]  /*149f0*/  SHFL.IDX PT, R5, R0, RZ, 0x181f ;  /* 0x00181fff00057589 */ /* 0x000e2200000e0000 */
[----:B-----5:R-:W-:Y:S02]  /*14a00*/  IMAD R3, R20, R7, RZ ;  /* 0x0000000714037224 */ /* 0x020fe400078e02ff */
[----:B------:R-:W-:Y:S01]  /*14a10*/  IMAD.IADD R17, R10, 0x1, R17 ;  /* 0x000000010a117824 */ /* 0x000fe200078e0211 */
[----:B------:R-:W1:Y:S03]  /*14a20*/  SHFL.IDX PT, R4, R2, RZ, 0x181f ;  /* 0x00181fff02047589 */ /* 0x000e6600000e0000 */
[C---:B------:R-:W-:Y:S01]  /*14a30*/  VIADD R6, R17.reuse, 0x10 ;  /* 0x0000001011067836 */ /* 0x040fe20000000000 */
[----:B------:R-:W-:-:S13]  /*14a40*/  ISETP.GE.AND P0, PT, R17, R3, PT ;  /* 0x000000031100720c */ /* 0x000fda0003f06270 */
[----:B0-----:R-:W-:-:S05]  /*14a50*/  @!P0 LEA R5, P2, R9, R5, 0x1 ;  /* 0x0000000509058211 */ /* 0x001fca00078408ff */
[----:B-1----:R-:W-:-:S05]  /*14a60*/  @!P0 IMAD.X R4, RZ, RZ, R4, P2 ;  /* 0x000000ffff048224 */ /* 0x002fca00010e0604 */
        /* <DEDUP_REMOVED lines=8> */
[----:B------:R-:W1:Y:S06]  /*14af0*/  SHFL.IDX PT, R4, R2, 0x1, 0x181f ;  /* 0x00381f0002047f89 */ /* 0x000e6c00000e0000 */
[----:B0-----:R-:W-:-:S05]  /*14b00*/  @!P0 LEA R5, P2, R9, R5, 0x1 ;  /* 0x0000000509058211 */ /* 0x001fca00078408ff */
[----:B-1----:R-:W-:-:S05]  /*14b10*/  @!P0 IMAD.X R4, RZ, RZ, R4, P2 ;  /* 0x000000ffff048224 */ /* 0x002fca00010e0604 */
[----:B------:R-:W-:-:S04]  /*14b20*/  @!P0 LOP3.LUT R5, R5, R4, RZ, 0x3c, !PT ;  /* 0x0000000405058212 */ /* 0x000fc800078e3cff */
[----:B------:R-:W-:-:S04]  /*14b30*/  @!P0 LOP3.LUT R4, R5, R4, RZ, 0x3c, !PT ;  /* 0x0000000405048212 */ /* 0x000fc800078e3cff */
[----:B------:R-:W-:-:S05]  /*14b40*/  @!P0 LOP3.LUT R5, R5, R4, RZ, 0x3c, !PT ;  /* 0x0000000405058212 */ /* 0x000fca00078e3cff */
        /* <DEDUP_REMOVED lines=51> */
[----:B0-2---:R0:W1:Y:S02]  /*14e80*/  SHFL.IDX PT, R4, R2, 0x7, 0x181f ;  /* 0x00f81f0002047f89 */ /* 0x00506400000e0000 */
.L_x_10047:
        /* <DEDUP_REMOVED lines=10> */
.L_x_9892:
        /* <DEDUP_REMOVED lines=18> */
.L_x_10048:
[----:B------:R-:W-:Y:S05]  /*15050*/  BSYNC B0 ;  /* 0x0000000000007941 */ /* 0x000fea0003800000 */
.L_x_9893:
[----:B------:R-:W2:Y:S02]  /*15060*/  LDL R0, [R1+0x40] ;  /* 0x0000400001007983 */ /* 0x000ea40000100800 */
[----:B--2---:R-:W-:-:S13]  /*15070*/  ISETP.NE.AND P0, PT, R0, 0x3, PT ;  /* 0x000000030000780c */ /* 0x004fda0003f05270 */
[----:B------:R-:W-:Y:S05]  /*15080*/  @!P0 BRA `(.L_x_9895) ;  /* 0x0000000000048947 */ /* 0x000fea0003800000 */
[----:B------:R-:W-:Y:S01]  /*15090*/  BPT.TRAP 0x1 ;  /* 0x000000040000795c */ /* 0x000fe20000300000 */
.L_x_9895:
[----:B0-----:R-:W-:Y:S01]  /*150a0*/  SHF.L.U32 R3, R26, 0x1f, RZ ;  /* 0x0000001f1a037819 */ /* 0x001fe200000006ff */
[----:B------:R-:W-:Y:S03]  /*150b0*/  BSSY B0, `(.L_x_9896) ;  /* 0x0000003000007945 */ /* 0x000fe60003800000 */
[----:B------:R-:W0:Y:S02]  /*150c0*/  SYNCS.PHASECHK.TRANS64.TRYWAIT P0, [R32+URZ+0x22860], R3 ;  /* 0x02286003200075a7 */ /* 0x000e24000800017f */
[----:B0-----:R-:W-:Y:S05]  /*150d0*/  @!P0 BRA `(.L_x_9897) ;  /* 0x0000004c00a08947 */ /* 0x001fea0003800000 */
.L_x_10049:
[----:B------:R-:W-:Y:S05]  /*150e0*/  BSYNC B0 ;  /* 0x0000000000007941 */ /* 0x000fea0003800000 */
.L_x_9896:
[----:B------:R-:W2:Y:S01]  /*150f0*/  LDL.LU R0, [R1+0x30] ;  /* 0x0000300001007983 */ /* 0x000ea20000300800 */
[----:B------:R-:W-:-:S03]  /*15100*/  ULDC.64 UR4, c[0x0][0x328] ;  /* 0x0000ca0000047ab9 */ /* 0x000fc60000000a00 */
[----:B------:R-:W3:Y:S01]  /*15110*/  LDL.LU R4, [R1+0x34] ;  /* 0x0000340001047983 */ /* 0x000ee20000300800 */
[----:B0-----:R-:W-:-:S04]  /*15120*/  IMAD.WIDE.U32 R2, R37, UR4, RZ ;  /* 0x0000000425027c25 */ /* 0x001fc8000f8e00ff */
[----:B--2---:R-:W-:-:S04]  /*15130*/  IMAD R0, R0, UR4, RZ ;  /* 0x0000000400007c24 */ /* 0x004fc8000f8e02ff */
[----:B------:R-:W-:Y:S01]  /*15140*/  IMAD R0, R37, UR5, R0 ;  /* 0x0000000525007c24 */ /* 0x000fe2000f8e0200 */
[----:B------:R-:W-:-:S04]  /*15150*/  ULDC.64 UR4, c[0x0][0x338] ;  /* 0x0000ce0000047ab9 */ /* 0x000fc80000000a00 */
[----:B------:R-:W-:Y:S01]  /*15160*/  IADD3 R3, R3, R0, RZ ;  /* 0x0000000003037210 */ /* 0x000fe20007ffe0ff */
[----:B---3--:R-:W-:Y:S02]  /*15170*/  IMAD R0, R4, UR4, RZ ;  /* 0x0000000404007c24 */ /* 0x008fe4000f8e02ff */
[----:B------:R-:W-:Y:S02]  /*15180*/  IMAD R4, R25, 0x6000, R30 ;  /* 0x0000600019047824 */ /* 0x000fe400078e021e */
        /* <DEDUP_REMOVED lines=14> */
[----:B------:R-:W-:Y:S01]  /*15270*/  IMAD R4, R4, 0x2, R22 ;  /* 0x0000000204047824 */ /* 0x000fe200078e0216 */
[C---:B------:R-:W-:Y:S01]  /*15280*/  LOP3.LUT P2, RZ, R35.reuse, 0x2, RZ, 0xc0, !PT ;  /* 0x0000000223ff7812 */ /* 0x040fe2000784c0ff */
[----:B------:R-:W1:Y:S01]  /*15290*/  SHFL.IDX PT, R2, R5, RZ, 0x181f ;  /* 0x00181fff05027589 */ /* 0x000e6200000e0000 */
[----:B------:R-:W-:-:S03]  /*152a0*/  LOP3.LUT P1, RZ, R35, 0x4, RZ, 0xc0, !PT ;  /* 0x0000000423ff7812 */ /* 0x000fc6000782c0ff */
[----:B------:R-:W2:Y:S01]  /*152b0*/  SHFL.IDX PT, R3, R6, RZ, 0x181f ;  /* 0x00181fff06037589 */ /* 0x000ea200000e0000 */
[----:B------:R-:W-:-:S03]  /*152c0*/  ISETP.LT.OR P4, PT, R33, 0x1, !P1 ;  /* 0x000000012100780c */ /* 0x000fc60004f81670 */
[----:B------:R-:W3:Y:S01]  /*152d0*/  SHFL.IDX PT, R14, R5, 0x1, 0x181f ;  /* 0x00381f00050e7f89 */ /* 0x000ee200000e0000 */
[----:B0-----:R-:W-:-:S05]  /*152e0*/  IMAD.SHL.U32 R7, R7, 0x8, RZ ;  /* 0x0000000807077824 */ /* 0x001fca00078e00ff */
[----:B------:R-:W-:-:S05]  /*152f0*/  LOP3.LUT R7, R7, 0x38, RZ, 0xc0, !PT ;  /* 0x0000003807077812 */ /* 0x000fca00078ec0ff */
[----:B------:R-:W-:Y:S01]  /*15300*/  IMAD.SHL.U32 R0, R7, 0x2, RZ ;  /* 0x0000000207007824 */ /* 0x000fe200078e00ff */
[----:B------:R-:W-:-:S04]  /*15310*/  LOP3.LUT R7, R35, 0x1, RZ, 0xc0, !PT ;  /* 0x0000000123077812 */ /* 0x000fc800078ec0ff */
[----:B-1----:R-:W-:Y:S02]  /*15320*/  IADD3 R2, P0, R2, R0, RZ ;  /* 0x0000000002027210 */ /* 0x002fe40007f1e0ff */
[----:B------:R-:W-:-:S03]  /*15330*/  ISETP.NE.U32.AND P3, PT, R7, 0x1, PT ;  /* 0x000000010700780c */ /* 0x000fc60003f65070 */
[----:B--2---:R-:W-:Y:S01]  /*15340*/  IMAD.X R3, RZ, RZ, R3, P0 ;  /* 0x000000ffff037224 */ /* 0x004fe200000e0603 */
[----:B------:R-:W-:-:S13]  /*15350*/  ISETP.LT.OR P0, PT, R33, 0x1, P3 ;  /* 0x000000012100780c */ /* 0x000fda0001f01670 */
[----:B------:R-:W-:Y:S01]  /*15360*/  LDGSTS.E.BYPASS.LTC128B.128 [R4+0x400], desc[UR40][R2.64], !P0 ;  /* 0x0040000002047fae */ /* 0x000fe2000c101d68 */
[----:B------:R-:W-:-:S13]  /*15370*/  ISETP.LT.OR P0, PT, R33, 0x1, !P2 ;  /* 0x000000012100780c */ /* 0x000fda0005701670 */
[----:B------:R-:W-:Y:S01]  /*15380*/  LDGSTS.E.BYPASS.LTC128B.128 [R4+0x3400], desc[UR40][R2.64+0x80], !P0 ;  /* 0x0340008002047fae */ /* 0x000fe2000c101d68 */
[----:B------:R-:W-:-:S03]  /*15390*/  LOP3.LUT P0, RZ, R35, 0x8, RZ, 0xc0, !PT ;  /* 0x0000000823ff7812 */ /* 0x000fc6000780c0ff */
[----:B------:R-:W-:Y:S01]  /*153a0*/  LDGSTS.E.BYPASS.LTC128B.128 [R4+0x6400], desc[UR40][R2.64+0x100], !P4 ;  /* 0x0640010002047fae */ /* 0x000fe2000e101d68 */
[----:B------:R-:W-:-:S13]  /*153b0*/  ISETP.LT.OR P4, PT, R33, 0x1, !P0 ;  /* 0x000000012100780c */ /* 0x000fda0004781670 */
[----:B------:R0:W-:Y:S01]  /*153c0*/  LDGSTS.E.BYPASS.LTC128B.128 [R4+0x9400], desc[UR40][R2.64+0x180], !P4 ;  /* 0x0940018002047fae */ /* 0x0001e2000e101d68 */
[----:B---3--:R-:W-:-:S03]  /*153d0*/  IADD3 R8, P4, R14, R0, RZ ;  /* 0x000000000e087210 */ /* 0x008fc60007f9e0ff */
[----:B------:R-:W-:Y:S04]  /*153e0*/  SHFL.IDX PT, R14, R5, 0x2, 0x181f ;  /* 0x00581f00050e7f89 */ /* 0x000fe800000e0000 */
[----:B0-----:R-:W0:Y:S02]  /*153f0*/  SHFL.IDX PT, R3, R6, 0x1, 0x181f ;  /* 0x00381f0006037f89 */ /* 0x001e2400000e0000 */
        /* <DEDUP_REMOVED lines=9> */
[----:B------:R1:W-:Y:S01]  /*15490*/  LDGSTS.E.BYPASS.LTC128B.128 [R4+0x9c00], desc[UR40][R8.64+0x180], !P4 ;  /* 0x09c0018008047fae */ /* 0x0003e2000e101d68 */
[----:B------:R-:W-:-:S03]  /*154a0*/  IADD3 R2, P4, R14, R0, RZ ;  /* 0x000000000e027210 */ /* 0x000fc60007f9e0ff */
[----:B------:R-:W1:Y:S02]  /*154b0*/  SHFL.IDX PT, R14, R5, 0x3, 0x181f ;  /* 0x00781f00050e7f89 */ /* 0x000e6400000e0000 */
        /* <DEDUP_REMOVED lines=9> */
[----:B-1----:R-:W-:-:S03]  /*15550*/  IADD3 R8, P4, R14, R0, RZ ;  /* 0x000000000e087210 */ /* 0x002fc60007f9e0ff */
[----:B------:R-:W-:Y:S04]  /*15560*/  SHFL.IDX PT, R14, R5, 0x4, 0x181f ;  /* 0x00981f00050e7f89 */ /* 0x000fe800000e0000 */
[----:B0-----:R-:W0:Y:S02]  /*15570*/  SHFL.IDX PT, R3, R6, 0x3, 0x181f ;  /* 0x00781f0006037f89 */ /* 0x001e2400000e0000 */
[----:B0-----:R-:W-:Y:S01]  /*15580*/  IMAD.X R9, RZ, RZ, R3, P4 ;  /* 0x000000ffff097224 */ /* 0x001fe200020e0603 */
[C---:B------:R-:W-:Y:S01]  /*15590*/  ISETP.LT.OR P4, PT, R33.reuse, 0x31, P3 ;  /* 0x000000312100780c */ /* 0x040fe20001f81670 */
[----:B------:R-:W0:Y:S04]  /*155a0*/  SHFL.IDX PT, R3, R6, 0x4, 0x181f ;  /* 0x00981f0006037f89 */ /* 0x000e2800000e0000 */
[----:B------:R-:W1:Y:S08]  /*155b0*/  SHFL.IDX PT, R6, R6, 0x5, 0x181f ;  /* 0x00b81f0006067f89 */ /* 0x000e7000000e0000 */
[----:B------:R2:W-:Y:S01]  /*155c0*/  LDGSTS.E.BYPASS.LTC128B.128 [R4+0x1c00], desc[UR40][R8.64], !P4 ;  /* 0x01c0000008047fae */ /* 0x0005e2000e101d68 */
[----:B------:R-:W-:-:S13]  /*155d0*/  ISETP.LT.OR P4, PT, R33, 0x31, !P2 ;  /* 0x000000312100780c */ /* 0x000fda0005781670 */
[----:B------:R2:W-:Y:S01]  /*155e0*/  LDGSTS.E.BYPASS.LTC128B.128 [R4+0x4c00], desc[UR40][R8.64+0x80], !P4 ;  /* 0x04c0008008047fae */ /* 0x0005e2000e101d68 */
[----:B------:R-:W-:-:S13]  /*155f0*/  ISETP.LT.OR P4, PT, R33, 0x31, !P1 ;  /* 0x000000312100780c */ /* 0x000fda0004f81670 */
[----:B------:R2:W-:Y:S01]  /*15600*/  LDGSTS.E.BYPASS.LTC128B.128 [R4+0x7c00], desc[UR40][R8.64+0x100], !P4 ;  /* 0x07c0010008047fae */ /* 0x0005e2000e101d68 */
[----:B------:R-:W-:-:S13]  /*15610*/  ISETP.LT.OR P4, PT, R33, 0x31, !P0 ;  /* 0x000000312100780c */ /* 0x000fda0004781670 */
[----:B------:R2:W-:Y:S01]  /*15620*/  LDGSTS.E.BYPASS.LTC128B.128 [R4+0xac00], desc[UR40][R8.64+0x180], !P4 ;  /* 0x0ac0018008047fae */ /* 0x0005e2000e101d68 */
[----:B------:R-:W-:-:S03]  /*15630*/  IADD3 R2, P4, R14, R0, RZ ;  /* 0x000000000e027210 */ /* 0x000fc60007f9e0ff */
[----:B------:R2:W3:Y:S02]  /*15640*/  SHFL.IDX PT, R14, R5, 0x5, 0x181f ;  /* 0x00b81f00050e7f89 */ /* 0x0004e400000e0000 */
        /* <DEDUP_REMOVED lines=8> */
[----:B-1-3--:R2:W-:Y:S02]  /*156d0*/  LDGSTS.E.BYPASS.LTC128B.128 [R4+0xb400], desc[UR40][R2.64+0x180], !P4 ;  /* 0x0b40018002047fae */ /* 0x00a5e4000e101d68 */
.L_x_10063:
[C---:B------:R-:W-:Y:S02]  /*156e0*/  ISETP.LT.OR P3, PT, R33.reuse, 0x51, P3 ;  /* 0x000000512100780c */ /* 0x040fe40001f61670 */
[C---:B------:R-:W-:Y:S02]  /*156f0*/  ISETP.LT.OR P2, PT, R33.reuse, 0x51, !P2 ;  /* 0x000000512100780c */ /* 0x040fe40005741670 */
[C---:B------:R-:W-:Y:S02]  /*15700*/  ISETP.LT.OR P1, PT, R33.reuse, 0x51, !P1 ;  /* 0x000000512100780c */ /* 0x040fe40004f21670 */
[----:B0-2---:R-:W-:Y:S02]  /*15710*/  IADD3 R2, P4, R14, R0, RZ ;  /* 0x000000000e027210 */ /* 0x005fe40007f9e0ff */
        /* <DEDUP_REMOVED lines=11> */
.L_x_9899:
        /* <DEDUP_REMOVED lines=11> */
.L_x_9900:
[----:B------:R-:W2:Y:S01]  /*15880*/  LDL.LU R2, [R1+0x4] ;  /* 0x0000040001027983 */ /* 0x000ea20000300800 */
[----:B------:R0:W-:Y:S01]  /*15890*/  SYNCS.ARRIVE.TRANS64.A1T0 RZ, [R32+URZ+0x22850], RZ ;  /* 0x022850ff20ff79a7 */ /* 0x0001e2000810003f */
[----:B------:R-:W-:Y:S01]  /*158a0*/  BSSY B0, `(.L_x_9901) ;  /* 0x00000e1000007945 */ /* 0x000fe20003800000 */
[----:B--2---:R-:W-:-:S13]  /*158b0*/  ISETP.GE.AND P0, PT, R2, 0x61, PT ;  /* 0x000000610200780c */ /* 0x004fda0003f06270 */
[----:B0-----:R-:W-:Y:S05]  /*158c0*/  @!P0 BRA `(.L_x_9902) ;  /* 0x0000000c00788947 */ /* 0x001fea0003800000 */
[----:B------:R-:W2:Y:S02]  /*158d0*/  LDL.LU R2, [R1+0x2c] ;  /* 0x00002c0001027983 */ /* 0x000ea40000300800 */
[----:B--2---:R-:W-:-:S07]  /*158e0*/  VIADD R10, R2, 0xfffffffe ;  /* 0xfffffffe020a7836 */ /* 0x004fce0000000000 */
.L_x_9915:
[----:B--2---:R-:W2:Y:S01]  /*158f0*/  LDL R12, [R1+0x40] ;  /* 0x00004000010c7983 */ /* 0x004ea20000100800 */
[----:B0-----:R-:W0:Y:S01]  /*15900*/  LDC R6, c[0x0][0x430] ;  /* 0x00010c00ff067b82 */ /* 0x001e220000000800 */
[----:B------:R-:W1:Y:S01]  /*15910*/  S2R R2, SR_TID.X ;  /* 0x0000000000027919 */ /* 0x000e620000002100 */
        /* <DEDUP_REMOVED lines=12> */
[----:B------:R-:W-:-:S07]  /*159e0*/  IMAD.MOV.U32 R11, RZ, RZ, R7 ;  /* 0x000000ffff0b7224 */ /* 0x000fce00078e0007 */
[----:B------:R-:W4:Y:S01]  /*159f0*/  @!P1 LDC.64 R8, c[0x0][0x418] ;  /* 0x00010600ff089b82 */ /* 0x000f220000000a00 */
[----:B-1----:R-:W-:-:S05]  /*15a00*/  @P0 IMAD.HI.U32 R2, R7, R2, RZ ;  /* 0x0000000207020227 */ /* 0x002fca00078e00ff */
[----:B0-----:R-:W-:-:S04]  /*15a10*/  @P0 SHF.R.U32.HI R11, RZ, R3, R2 ;  /* 0x00000003ff0b0219 */ /* 0x001fc80000011602 */
[--C-:B------:R-:W-:Y:S01]  /*15a20*/  @!P1 SHF.R.S32.HI R3, RZ, 0x1f, R11.reuse ;  /* 0x0000001fff039819 */ /* 0x100fe2000001140b */
[----:B------:R-:W-:-:S04]  /*15a30*/  @!P1 IMAD.MOV.U32 R2, RZ, RZ, R11 ;  /* 0x000000ffff029224 */ /* 0x000fc800078e000b */
[----:B---3--:R-:W-:-:S04]  /*15a40*/  @!P1 IMAD.WIDE.U32 R2, R29, R4, R2 ;  /* 0x000000041d029225 */ /* 0x008fc800078e0002 */
[----:B------:R-:W-:-:S04]  /*15a50*/  @!P1 IMAD R4, R34, R4, RZ ;  /* 0x0000000422049224 */ /* 0x000fc800078e02ff */
[----:B------:R-:W-:Y:S01]  /*15a60*/  @!P1 IMAD R5, R29, R5, R4 ;  /* 0x000000051d059224 */ /* 0x000fe200078e0204 */
[----:B----4-:R-:W-:-:S03]  /*15a70*/  @!P1 LEA R8, P0, R2, R8, 0x2 ;  /* 0x0000000802089211 */ /* 0x010fc600078010ff */
[----:B------:R-:W-:Y:S02]  /*15a80*/  @!P1 IMAD.IADD R3, R5, 0x1, R3 ;  /* 0x0000000105039824 */ /* 0x000fe400078e0203 */
[----:B------:R-:W-:-:S03]  /*15a90*/  IMAD.MOV.U32 R5, RZ, RZ, RZ ;  /* 0x000000ffff057224 */ /* 0x000fc600078e00ff */
[----:B------:R-:W-:Y:S01]  /*15aa0*/  @!P1 LEA.HI.X R9, R2, R9, R3, 0x2, P0 ;  /* 0x0000000902099211 */ /* 0x000fe200000f1403 */
[----:B------:R-:W-:-:S04]  /*15ab0*/  VIADD R25, R25, 0x1 ;  /* 0x0000000119197836 */ /* 0x000fc80000000000 */
[----:B------:R0:W5:Y:S01]  /*15ac0*/  @!P1 LDG.E R5, desc[UR40][R8.64] ;  /* 0x0000002808059981 */ /* 0x000162000c1e1900 */
[----:B------:R-:W-:Y:S01]  /*15ad0*/  IMAD.MOV R2, RZ, RZ, -R11 ;  /* 0x000000ffff027224 */ /* 0x000fe200078e0a0b */
[----:B------:R-:W-:-:S03]  /*15ae0*/  ISETP.NE.AND P0, PT, R25, 0x2, PT ;  /* 0x000000021900780c */ /* 0x000fc60003f05270 */
[----:B------:R-:W-:Y:S01]  /*15af0*/  IMAD R6, R6, R2, R7 ;  /* 0x0000000206067224 */ /* 0x000fe200078e0207 */
[----:B------:R-:W-:Y:S01]  /*15b00*/  SEL R3, RZ, 0x1, P0 ;  /* 0x00000001ff037807 */ /* 0x000fe20000000000 */
[----:B------:R-:W-:Y:S01]  /*15b10*/  IMAD.MOV.U32 R2, RZ, RZ, R10 ;  /* 0x000000ffff027224 */ /* 0x000fe200078e000a */
[----:B------:R-:W-:Y:S05]  /*15b20*/  YIELD ;  /* 0x0000000000007946 */ /* 0x000fea0003800000 */
[----:B------:R-:W-:Y:S01]  /*15b30*/  SEL R25, R25, RZ, P0 ;  /* 0x000000ff19197207 */ /* 0x000fe20000000000 */
[----:B------:R-:W-:Y:S01]  /*15b40*/  VIADD R10, R10, 0xffffffff ;  /* 0xffffffff0a0a7836 */ /* 0x000fe20000000000 */
[----:B------:R-:W-:-:S02]  /*15b50*/  LOP3.LUT R26, R26, R3, RZ, 0x3c, !PT ;  /* 0x000000031a1a7212 */ /* 0x000fc400078e3cff */
[----:B------:R-:W-:Y:S02]  /*15b60*/  ISETP.GT.AND P2, PT, R2, RZ, PT ;  /* 0x000000ff0200720c */ /* 0x000fe40003f44270 */
[----:B--2---:R-:W-:-:S13]  /*15b70*/  ISETP.NE.AND P1, PT, R12, 0x3, PT ;  /* 0x000000030c00780c */ /* 0x004fda0003f25270 */
[----:B0-----:R-:W-:Y:S05]  /*15b80*/  @!P1 BRA `(.L_x_9903) ;  /* 0x0000000000049947 */ /* 0x001fea0003800000 */
[----:B------:R-:W-:Y:S01]  /*15b90*/  BPT.TRAP 0x1 ;  /* 0x000000040000795c */ /* 0x000fe20000300000 */
.L_x_9903:
[----:B------:R-:W-:Y:S01]  /*15ba0*/  IMAD R4, R25, 0x8, R22 ;  /* 0x0000000819047824 */ /* 0x000fe200078e0216 */
[----:B------:R-:W-:Y:S01]  /*15bb0*/  SHF.L.U32 R21, R26, 0x1f, RZ ;  /* 0x0000001f1a157819 */ /* 0x000fe200000006ff */
[----:B------:R-:W-:Y:S01]  /*15bc0*/  BSSY B1, `(.L_x_9904) ;  /* 0x0000004000017945 */ /* 0x000fe20003800000 */
[----:B------:R-:W-:Y:S02]  /*15bd0*/  SHF.R.S32.HI R17, RZ, 0x1f, R6 ;  /* 0x0000001fff117819 */ /* 0x000fe40000011406 */
[----:B------:R-:W0:Y:S02]  /*15be0*/  SYNCS.PHASECHK.TRANS64.TRYWAIT P0, [R4+URZ+0x22840], R21 ;  /* 0x02284015040075a7 */ /* 0x000e24000800017f */
[----:B0-----:R-:W-:Y:S05]  /*15bf0*/  @!P0 BRA `(.L_x_9905) ;  /* 0x0000004c00388947 */ /* 0x001fea0003800000 */
.L_x_10064:
[----:B------:R-:W-:Y:S05]  /*15c00*/  BSYNC B1 ;  /* 0x0000000000017941 */ /* 0x000fea0003800000 */
.L_x_9904:
        /* <DEDUP_REMOVED lines=52> */
.L_x_10078:
        /* <DEDUP_REMOVED lines=8> */
.L_x_9907:
        /* <DEDUP_REMOVED lines=11> */
.L_x_9908:
[----:B------:R2:W-:Y:S01]  /*16080*/  SYNCS.ARRIVE.TRANS64.A1T0 RZ, [R4+URZ+0x22830], RZ ;  /* 0x022830ff04ff79a7 */ /* 0x0005e2000810003f */
[----:B------:R-:W-:Y:S05]  /*16090*/  @!P3 BRA `(.L_x_9909) ;  /* 0x000000000004b947 */ /* 0x000fea0003800000 */
[----:B------:R-:W-:Y:S01]  /*160a0*/  BPT.TRAP 0x1 ;  /* 0x000000040000795c */ /* 0x000fe20000300000 */
.L_x_9909:
[----:B------:R-:W3:Y:S01]  /*160b0*/  SYNCS.PHASECHK.TRANS64.TRYWAIT P0, [R4+URZ+0x22860], R21 ;  /* 0x02286015040075a7 */ /* 0x000ee2000800017f */
[----:B------:R-:W-:Y:S04]  /*160c0*/  BSSY B1, `(.L_x_9910) ;  /* 0x0000002000017945 */ /* 0x000fe80003800000 */
[----:B---3--:R-:W-:Y:S05]  /*160d0*/  @!P0 BRA `(.L_x_9911) ;  /* 0x0000004c00b88947 */ /* 0x008fea0003800000 */
.L_x_10079:
[----:B------:R-:W-:Y:S05]  /*160e0*/  BSYNC B1 ;  /* 0x0000000000017941 */ /* 0x000fea0003800000 */
.L_x_9910:
[----:B------:R-:W-:Y:S01]  /*160f0*/  ULDC.64 UR4, c[0x0][0x328] ;  /* 0x0000ca0000047ab9 */ /* 0x000fe20000000a00 */
[----:B------:R-:W-:Y:S01]  /*16100*/  LOP3.LUT P5, RZ, R23, 0x10, RZ, 0xc0, !PT ;  /* 0x0000001017ff7812 */ /* 0x000fe200078ac0ff */
[----:B------:R-:W-:Y:S01]  /*16110*/  IMAD R17, R17, UR4, RZ ;  /* 0x0000000411117c24 */ /* 0x000fe2000f8e02ff */
[C---:B------:R-:W-:Y:S01]  /*16120*/  LOP3.LUT P4, RZ, R23.reuse, 0x8, RZ, 0xc0, !PT ;  /* 0x0000000817ff7812 */ /* 0x040fe2000788c0ff */
[C---:B------:R-:W-:Y:S01]  /*16130*/  IMAD.WIDE.U32 R2, R6.reuse, UR4, RZ ;  /* 0x0000000406027c25 */ /* 0x040fe2000f8e00ff */
[C---:B------:R-:W-:Y:S02]  /*16140*/  LOP3.LUT P3, RZ, R23.reuse, 0x4, RZ, 0xc0, !PT ;  /* 0x0000000417ff7812 */ /* 0x040fe4000786c0ff */
[----:B------:R-:W-:Y:S01]  /*16150*/  LOP3.LUT P1, RZ, R23, 0x2, RZ, 0xc0, !PT ;  /* 0x0000000217ff7812 */ /* 0x000fe2000782c0ff */
[----:B------:R-:W-:Y:S01]  /*16160*/  IMAD R17, R6, UR5, R17 ;  /* 0x0000000506117c24 */ /* 0x000fe2000f8e0211 */
[----:B------:R-:W-:Y:S02]  /*16170*/  ULDC.64 UR4, c[0x0][0x338] ;  /* 0x0000ce0000047ab9 */ /* 0x000fe40000000a00 */
[----:B------:R-:W-:-:S02]  /*16180*/  IMAD R20, R20, UR4, RZ ;  /* 0x0000000414147c24 */ /* 0x000fc4000f8e02ff */
        /* <DEDUP_REMOVED lines=15> */
[----:B------:R-:W4:Y:S01]  /*16280*/  SHFL.IDX PT, R14, R6, RZ, 0x181f ;  /* 0x00181fff060e7589 */ /* 0x000f2200000e0000 */
[----:B------:R-:W-:-:S03]  /*16290*/  IMAD R5, R5, 0x2, R22 ;  /* 0x0000000205057824 */ /* 0x000fc600078e0216 */
[----:B------:R-:W5:Y:S04]  /*162a0*/  SHFL.IDX PT, R3, R7, RZ, 0x181f ;  /* 0x00181fff07037589 */ /* 0x000f6800000e0000 */
[----:B-1----:R-:W-:Y:S01]  /*162b0*/  SHFL.IDX PT, R8, R7, 0x1, 0x181f ;  /* 0x00381f0007087f89 */ /* 0x002fe200000e0000 */
[----:B----4-:R-:W-:-:S03]  /*162c0*/  IADD3 R2, P0, R14, R0, RZ ;  /* 0x000000000e027210 */ /* 0x010fc60007f1e0ff */
[----:B------:R-:W1:Y:S02]  /*162d0*/  SHFL.IDX PT, R14, R6, 0x1, 0x181f ;  /* 0x00381f00060e7f89 */ /* 0x000e6400000e0000 */
[----:B-----5:R-:W-:-:S05]  /*162e0*/  IMAD.X R3, RZ, RZ, R3, P0 ;  /* 0x000000ffff037224 */ /* 0x020fca00000e0603 */
[----:B------:R-:W-:Y:S04]  /*162f0*/  LDGSTS.E.BYPASS.LTC128B.128 [R5+0x400], desc[UR40][R2.64], !P5 ;  /* 0x0040000002057fae */ /* 0x000fe8000e901d68 */
[----:B------:R-:W-:Y:S04]  /*16300*/  LDGSTS.E.BYPASS.LTC128B.128 [R5+0x3400], desc[UR40][R2.64+0x80], !P4 ;  /* 0x0340008002057fae */ /* 0x000fe8000e101d68 */
[----:B------:R-:W-:Y:S04]  /*16310*/  LDGSTS.E.BYPASS.LTC128B.128 [R5+0x6400], desc[UR40][R2.64+0x100], !P3 ;  /* 0x0640010002057fae */ /* 0x000fe8000d901d68 */
[----:B------:R1:W-:Y:S02]  /*16320*/  LDGSTS.E.BYPASS.LTC128B.128 [R5+0x9400], desc[UR40][R2.64+0x180], !P1 ;  /* 0x0940018002057fae */ /* 0x0003e4000c901d68 */
[----:B-1----:R-:W-:-:S02]  /*16330*/  IADD3 R2, P0, R14, R0, RZ ;  /* 0x000000000e027210 */ /* 0x002fc40007f1e0ff */
[----:B------:R-:W1:Y:S03]  /*16340*/  SHFL.IDX PT, R14, R6, 0x2, 0x181f ;  /* 0x00581f00060e7f89 */ /* 0x000e6600000e0000 */
[----:B------:R-:W-:Y:S02]  /*16350*/  IMAD.X R3, RZ, RZ, R8, P0 ;  /* 0x000000ffff037224 */ /* 0x000fe400000e0608 */
[----:B------:R-:W4:Y:S04]  /*16360*/  SHFL.IDX PT, R8, R7, 0x2, 0x181f ;  /* 0x00581f0007087f89 */ /* 0x000f2800000e0000 */
[----:B------:R-:W-:Y:S04]  /*16370*/  LDGSTS.E.BYPASS.LTC128B.128 [R5+0xc00], desc[UR40][R2.64], !P5 ;  /* 0x00c0000002057fae */ /* 0x000fe8000e901d68 */
[----:B------:R-:W-:Y:S04]  /*16380*/  LDGSTS.E.BYPASS.LTC128B.128 [R5+0x3c00], desc[UR40][R2.64+0x80], !P4 ;  /* 0x03c0008002057fae */ /* 0x000fe8000e101d68 */
[----:B------:R-:W-:Y:S04]  /*16390*/  LDGSTS.E.BYPASS.LTC128B.128 [R5+0x6c00], desc[UR40][R2.64+0x100], !P3 ;  /* 0x06c0010002057fae */ /* 0x000fe8000d901d68 */
[----:B------:R1:W-:Y:S02]  /*163a0*/  LDGSTS.E.BYPASS.LTC128B.128 [R5+0x9c00], desc[UR40][R2.64+0x180], !P1 ;  /* 0x09c0018002057fae */ /* 0x0003e4000c901d68 */
[----:B-1----:R-:W-:-:S02]  /*163b0*/  IADD3 R2, P0, R14, R0, RZ ;  /* 0x000000000e027210 */ /* 0x002fc40007f1e0ff */
[----:B------:R-:W1:Y:S03]  /*163c0*/  SHFL.IDX PT, R14, R6, 0x3, 0x181f ;  /* 0x00781f00060e7f89 */ /* 0x000e6600000e0000 */
[----:B----4-:R-:W-:Y:S02]  /*163d0*/  IMAD.X R3, RZ, RZ, R8, P0 ;  /* 0x000000ffff037224 */ /* 0x010fe400000e0608 */
        /* <DEDUP_REMOVED lines=14> */
[----:B------:R1:W0:Y:S03]  /*164c0*/  SHFL.IDX PT, R14, R6, 0x5, 0x181f ;  /* 0x00b81f00060e7f89 */ /* 0x00022600000e0000 */
[----:B----4-:R-:W-:Y:S02]  /*164d0*/  IMAD.X R3, RZ, RZ, R8, P0 ;  /* 0x000000ffff037224 */ /* 0x010fe400000e0608 */
[----:B------:R1:W4:Y:S04]  /*164e0*/  SHFL.IDX PT, R8, R7, 0x5, 0x181f ;  /* 0x00b81f0007087f89 */ /* 0x00032800000e0000 */
[----:B------:R1:W-:Y:S04]  /*164f0*/  LDGSTS.E.BYPASS.LTC128B.128 [R5+0x2400], desc[UR40][R2.64], !P5 ;  /* 0x0240000002057fae */ /* 0x0003e8000e901d68 */
[----:B------:R1:W-:Y:S04]  /*16500*/  LDGSTS.E.BYPASS.LTC128B.128 [R5+0x5400], desc[UR40][R2.64+0x80], !P4 ;  /* 0x0540008002057fae */ /* 0x0003e8000e101d68 */
[----:B------:R1:W-:Y:S04]  /*16510*/  LDGSTS.E.BYPASS.LTC128B.128 [R5+0x8400], desc[UR40][R2.64+0x100], !P3 ;  /* 0x0840010002057fae */ /* 0x0003e8000d901d68 */
[----:B------:R1:W-:Y:S02]  /*16520*/  LDGSTS.E.BYPASS.LTC128B.128 [R5+0xb400], desc[UR40][R2.64+0x180], !P1 ;  /* 0x0b40018002057fae */ /* 0x0003e4000c901d68 */
.L_x_10093:
[----:B01----:R-:W-:-:S05]  /*16530*/  IADD3 R2, P0, R14, R0, RZ ;  /* 0x000000000e027210 */ /* 0x003fca0007f1e0ff */
        /* <DEDUP_REMOVED lines=10> */
.L_x_9913:
        /* <DEDUP_REMOVED lines=11> */
.L_x_9914:
[----:B------:R0:W-:Y:S01]  /*16690*/  SYNCS.ARRIVE.TRANS64.A1T0 RZ, [R4+URZ+0x22850], RZ ;  /* 0x022850ff04ff79a7 */ /* 0x0001e2000810003f */
[----:B------:R-:W-:Y:S05]  /*166a0*/  @P2 BRA `(.L_x_9915) ;  /* 0xfffffff000902947 */ /* 0x000fea000383ffff */
.L_x_9902:
[----:B------:R-:W-:Y:S05]  /*166b0*/  BSYNC B0 ;  /* 0x0000000000007941 */ /* 0x000fea0003800000 */
.L_x_9901:
[----:B------:R-:W1:Y:S01]  /*166c0*/  S2R R2, SR_TID.X ;  /* 0x0000000000027919 */ /* 0x000e620000002100 */
[----:B------:R-:W-:Y:S01]  /*166d0*/  VIADD R25, R25, 0x1 ;  /* 0x0000000119197836 */ /* 0x000fe20000000000 */
[----:B------:R-:W-:Y:S04]  /*166e0*/  BSSY B0, `(.L_x_9916) ;  /* 0x0000013000007945 */ /* 0x000fe80003800000 */
[----:B------:R-:W-:-:S04]  /*166f0*/  ISETP.NE.AND P0, PT, R25, 0x2, PT ;  /* 0x000000021900780c */ /* 0x000fc80003f05270 */
[----:B------:R-:W-:-:S04]  /*16700*/  SEL R3, RZ, 0x1, P0 ;  /* 0x00000001ff037807 */ /* 0x000fc80000000000 */
[----:B------:R-:W-:Y:S02]  /*16710*/  LOP3.LUT R26, R26, R3, RZ, 0x3c, !PT ;  /* 0x000000031a1a7212 */ /* 0x000fe400078e3cff */
[----:B-1----:R-:W-:-:S04]  /*16720*/  LOP3.LUT R2, R2, 0x7f, RZ, 0xc0, !PT ;  /* 0x0000007f02027812 */ /* 0x002fc800078ec0ff */
[----:B------:R-:W-:-:S13]  /*16730*/  ISETP.NE.AND P1, PT, R2, RZ, PT ;  /* 0x000000ff0200720c */ /* 0x000fda0003f25270 */
[----:B------:R-:W-:Y:S05]  /*16740*/  @P1 BRA `(.L_x_9917) ;  /* 0x0000000000301947 */ /* 0x000fea0003800000 */
[----:B------:R-:W1:Y:S01]  /*16750*/  S2R R5, SR_LANEID ;  /* 0x0000000000057919 */ /* 0x000e620000000000 */
[----:B------:R-:W-:Y:S01]  /*16760*/  VOTEU.ANY UR4, UPT, PT ;  /* 0x0000000000047886 */ /* 0x000fe200038e0100 */
[----:B------:R-:W4:Y:S01]  /*16770*/  LDC.64 R2, c[0x0][0xc60] ;  /* 0x00031800ff027b82 */ /* 0x000f220000000a00 */
[----:B------:R-:W1:Y:S02]  /*16780*/  FLO.U32 R0, UR4 ;  /* 0x0000000400007d00 */ /* 0x000e6400080e0000 */
[----:B-1----:R-:W-:-:S06]  /*16790*/  ISETP.EQ.U32.AND P1, PT, R0, R5, PT ;  /* 0x000000050000720c */ /* 0x002fcc0003f22070 */
[----:B------:R-:W4:Y:S07]  /*167a0*/  POPC R5, UR4 ;  /* 0x0000000400057d09 */ /* 0x000f2e0008000000 */
[----:B----4-:R-:W4:Y:S01]  /*167b0*/  @P1 ATOMG.E.ADD.STRONG.GPU PT, R3, desc[UR40][R2.64], R5 ;  /* 0x00000005020319a8 */ /* 0x010f2200081ee1e8 */
[----:B0-23--:R-:W0:Y:S02]  /*167c0*/  S2R R4, SR_LTMASK ;  /* 0x0000000000047919 */ /* 0x00de240000003900 */
[----:B0-----:R-:W-:-:S04]  /*167d0*/  LOP3.LUT R4, R4, UR4, RZ, 0xc0, !PT ;  /* 0x0000000404047c12 */ /* 0x001fc8000f8ec0ff */
[----:B------:R-:W0:Y:S01]  /*167e0*/  POPC R7, R4 ;  /* 0x0000000400077309 */ /* 0x000e220000000000 */
[----:B----4-:R-:W0:Y:S02]  /*167f0*/  SHFL.IDX PT, R0, R3, R0, 0x1f ;  /* 0x00001f0003007589 */ /* 0x010e2400000e0000 */
[----:B0-----:R-:W-:-:S07]  /*16800*/  IADD3 R16, R0, UR36, R7 ;  /* 0x0000002400107c10 */ /* 0x001fce000fffe007 */
.L_x_9917:
[----:B------:R-:W-:Y:S05]  /*16810*/  BSYNC B0 ;  /* 0x0000000000007941 */ /* 0x000fea0003800000 */
.L_x_9916:
[----:B------:R-:W-:-:S07]  /*16820*/  SEL R25, R25, RZ, P0 ;  /* 0x000000ff19197207 */ /* 0x000fce0000000000 */
.L_x_9876:
[----:B------:R-:W-:Y:S05]  /*16830*/  BSYNC B7 ;  /* 0x0000000000077941 */ /* 0x000fea0003800000 */
.L_x_9874:
        /* <DEDUP_REMOVED lines=8> */
[----:B------:R4:W0:Y:S01]  /*168c0*/  LDS.128 R16, [R22+0x228d0] ;  /* 0x0228d00016107984 */ /* 0x0008220000000c00 */
[----:B------:R-:W-:Y:S06]  /*168d0*/  BAR.ARV 0x4, 0x180 ;  /* 0x0106000000007b1d */ /* 0x000fec0000002000 */
[----:B------:R-:W-:Y:S05]  /*168e0*/  BRA `(.L_x_9919) ;  /* 0x0000000800407947 */ /* 0x000fea0003800000 */
.L_x_9918:
        /* <DEDUP_REMOVED lines=17> */
[----:B--23--:R-:W-:Y:S01]  /*16a00*/  SHFL.IDX PT, R4, R16, 0x1, 0x1f ;  /* 0x00201f0010047f89 */ /* 0x00cfe200000e0000 */
        /* <DEDUP_REMOVED lines=18> */
.L_x_10103:
[----:B------:R-:W-:Y:S02]  /*16b30*/  ULDC UR4, c[0x0][0xc38] ;  /* 0x00030e0000047ab9 */ /* 0x000fe40000000800 */
[----:B------:R-:W-:-:S05]  /*16b40*/  MOV R7, UR4 ;  /* 0x0000000400077c02 */ /* 0x000fca0008000f00 */
[----:B-1----:R-:W-:-:S04]  /*16b50*/  IMAD R14, R14, R7, RZ ;  /* 0x000000070e0e7224 */ /* 0x002fc800078e02ff */
[----:B------:R-:W-:-:S05]  /*16b60*/  IMAD.IADD R9, R4, 0x1, R14 ;  /* 0x0000000104097824 */ /* 0x000fca00078e020e */
[----:B------:R-:W-:-:S13]  /*16b70*/  ISETP.GT.AND P6, PT, R9, R0, PT ;  /* 0x000000000900720c */ /* 0x000fda0003fc4270 */
[----:B------:R-:W-:Y:S05]  /*16b80*/  @P6 BRA `(.L_x_9921) ;  /* 0x00000000009c6947 */ /* 0x000fea0003800000 */
.L_x_9926:
        /* <DEDUP_REMOVED lines=14> */
.L_x_9924:
[----:B------:R-:W-:Y:S05]  /*16c70*/  BSYNC B0 ;  /* 0x0000000000007941 */ /* 0x000fea0003800000 */
.L_x_9923:
        /* <DEDUP_REMOVED lines=18> */
.L_x_10111:
[----:B------:R-:W-:Y:S02]  /*16da0*/  ULDC UR4, c[0x0][0xc38] ;  /* 0x00030e0000047ab9 */ /* 0x000fe40000000800 */
[----:B------:R-:W-:-:S04]  /*16db0*/  IMAD.U32 R7, RZ, RZ, UR4 ;  /* 0x00000004ff077e24 */ /* 0x000fc8000f8e00ff */
[----:B-1----:R-:W-:-:S04]  /*16dc0*/  IMAD R14, R14, R7, RZ ;  /* 0x000000070e0e7224 */ /* 0x002fc800078e02ff */
[----:B------:R-:W-:-:S05]  /*16dd0*/  IMAD.IADD R9, R14, 0x1, R9 ;  /* 0x000000010e097824 */ /* 0x000fca00078e0209 */
[----:B------:R-:W-:-:S13]  /*16de0*/  ISETP.GT.AND P6, PT, R9, R0, PT ;  /* 0x000000000900720c */ /* 0x000fda0003fc4270 */
[----:B------:R-:W-:Y:S05]  /*16df0*/  @!P6 BRA `(.L_x_9926) ;  /* 0xfffffffc0064e947 */ /* 0x000fea000383ffff */
.L_x_9921:
        /* <DEDUP_REMOVED lines=8> */
.L_x_10115:
[----:B------:R-:W-:Y:S01]  /*16e80*/  ISETP.NE.AND P0, PT, R3, RZ, PT ;  /* 0x000000ff0300720c */ /* 0x000fe20003f05270 */
[----:B------:R-:W-:-:S12]  /*16e90*/  IMAD.MOV.U32 R14, RZ, RZ, RZ ;  /* 0x000000ffff0e7224 */ /* 0x000fd800078e00ff */
[----:B------:R-:W-:Y:S05]  /*16ea0*/  @!P0 BRA `(.L_x_9928) ;  /* 0x0000000000108947 */ /* 0x000fea0003800000 */
[----:B------:R-:W-:Y:S01]  /*16eb0*/  UMOV UR4, 0xffffffff ;  /* 0xffffffff00047882 */ /* 0x000fe20000000000 */
[----:B------:R-:W-:Y:S02]  /*16ec0*/  VIADD R12, R4, 0xffffffff ;  /* 0xffffffff040c7836 */ /* 0x000fe40000000000 */
[----:B------:R-:W-:Y:S05]  /*16ed0*/  BRA.DIV UR4, `(.L_x_9929) ;  /* 0x00000052043c7947 */ /* 0x000fea000b800000 */
[----:B------:R3:W4:Y:S02]  /*16ee0*/  SHFL.IDX PT, R14, R2, R12, 0x1f ;  /* 0x00001f0c020e7589 */ /* 0x00072400000e0000 */
.L_x_9928:
[----:B--2---:R-:W-:Y:S01]  /*16ef0*/  IABS R6, R5 ;  /* 0x0000000500067213 */ /* 0x004fe20000000000 */
[----:B----4-:R-:W-:Y:S02]  /*16f00*/  IMAD R16, R14, R7, R16 ;  /* 0x000000070e107224 */ /* 0x010fe400078e0210 */
[----:B------:R-:W-:Y:S01]  /*16f10*/  IMAD.IADD R19, R4, 0x1, R19 ;  /* 0x0000000104137824 */ /* 0x000fe200078e0213 */
[----:B------:R-:W2:Y:S01]  /*16f20*/  I2F.RP R8, R6 ;  /* 0x0000000600087306 */ /* 0x000ea20000209400 */
[----:B------:R-:W-:-:S05]  /*16f30*/  IMAD.IADD R10, R0, 0x1, -R16 ;  /* 0x00000001000a7824 */ /* 0x000fca00078e0a10 */
[----:B------:R-:W-:Y:S02]  /*16f40*/  IABS R0, R10 ;  /* 0x0000000a00007213 */ /* 0x000fe40000000000 */
[----:B--2---:R-:W0:Y:S02]  /*16f50*/  MUFU.RCP R8, R8 ;  /* 0x0000000800087308 */ /* 0x004e240000001000 */
[----:B0--3--:R-:W-:-:S06]  /*16f60*/  VIADD R2, R8, 0xffffffe ;  /* 0x0ffffffe08027836 */ /* 0x009fcc0000000000 */
[----:B------:R0:W2:Y:S02]  /*16f70*/  F2I.FTZ.U32.TRUNC.NTZ R3, R2 ;  /* 0x0000000200037305 */ /* 0x0000a4000021f000 */
[----:B0-----:R-:W-:Y:S02]  /*16f80*/  IMAD.MOV.U32 R2, RZ, RZ, RZ ;  /* 0x000000ffff027224 */ /* 0x001fe400078e00ff */
[----:B--2---:R-:W-:-:S04]  /*16f90*/  IMAD.MOV R7, RZ, RZ, -R3 ;  /* 0x000000ffff077224 */ /* 0x004fc800078e0a03 */
        /* <DEDUP_REMOVED lines=20> */
.L_x_9922:
[----:B------:R-:W-:Y:S01]  /*170e0*/  UMOV UR4, URZ ;  /* 0x0000003f00047c82 */ /* 0x000fe20008000000 */
[----:B------:R-:W-:Y:S01]  /*170f0*/  UMOV UR5, URZ ;  /* 0x0000003f00057c82 */ /* 0x000fe20008000000 */
[----:B------:R-:W-:Y:S01]  /*17100*/  ULDC UR6, c[0x0][0xc3c] ;  /* 0x00030f0000067ab9 */ /* 0x000fe20000000800 */
[----:B------:R-:W-:Y:S01]  /*17110*/  MOV R16, R0 ;  /* 0x0000000000107202 */ /* 0x000fe20000000f00 */
[----:B------:R-:W-:Y:S02]  /*17120*/  IMAD.U32 R17, RZ, RZ, UR4 ;  /* 0x00000004ff117e24 */ /* 0x000fe4000f8e00ff */
[----:B------:R-:W-:Y:S02]  /*17130*/  IMAD.U32 R18, RZ, RZ, UR5 ;  /* 0x00000005ff127e24 */ /* 0x000fe4000f8e00ff */
[----:B------:R-:W-:-:S07]  /*17140*/  IMAD.U32 R19, RZ, RZ, UR6 ;  /* 0x00000006ff137e24 */ /* 0x000fce000f8e00ff */
.L_x_9930:
        /* <DEDUP_REMOVED lines=10> */
.L_x_9919:
[----:B------:R-:W-:Y:S02]  /*171f0*/  ULDC UR4, c[0x0][0xc3c] ;  /* 0x00030f0000047ab9 */ /* 0x000fe40000000800 */
[----:B0-----:R-:W-:-:S13]  /*17200*/  ISETP.GE.AND P0, PT, R19, UR4, PT ;  /* 0x0000000413007c0c */ /* 0x001fda000bf06270 */
[----:B------:R-:W-:Y:S05]  /*17210*/  @!P0 BRA `(.L_x_9931) ;  /* 0xffffffa400e88947 */ /* 0x000fea000383ffff */
[----:B------:R-:W-:Y:S05]  /*17220*/  BSYNC B8 ;  /* 0x0000000000087941 */ /* 0x000fea0003800000 */
.L_x_9832:
[----:B------:R-:W5:Y:S01]  /*17230*/  LDL.LU R0, [R1+0x28] ;  /* 0x0000280001007983 */ /* 0x000f620000300800 */
[----:B------:R-:W-:Y:S01]  /*17240*/  BSSY B0, `(.L_x_9932) ;  /* 0x000000b000007945 */ /* 0x000fe20003800000 */
[----:B------:R-:W2:Y:S01]  /*17250*/  S2R R5, SR_CgaCtaId ;  /* 0x0000000000057919 */ /* 0x000ea20000008800 */
[----:B-----5:R-:W-:-:S05]  /*17260*/  VIADD R0, R0, 0x1 ;  /* 0x0000000100007836 */ /* 0x020fca0000000000 */
[----:B-1----:R-:W-:-:S04]  /*17270*/  LEA.HI R2, R0, R0, RZ, 0x1 ;  /* 0x0000000000027211 */ /* 0x002fc800078f08ff */
[----:B------:R-:W-:Y:S02]  /*17280*/  LOP3.LUT R3, R2, 0xfffffffe, RZ, 0xc0, !PT ;  /* 0xfffffffe02037812 */ /* 0x000fe400078ec0ff */
[----:B------:R-:W-:-:S03]  /*17290*/  MOV R2, 0x400 ;  /* 0x0000040000027802 */ /* 0x000fc60000000f00 */
[----:B------:R-:W-:Y:S01]  /*172a0*/  IMAD.IADD R0, R0, 0x1, -R3 ;  /* 0x0000000100007824 */ /* 0x000fe200078e0a03 */
[----:B--23--:R-:W-:-:S04]  /*172b0*/  LEA R4, R5, R2, 0x18 ;  /* 0x0000000205047211 */ /* 0x00cfc800078ec0ff */
[----:B------:R-:W-:-:S04]  /*172c0*/  SHF.L.U32 R0, R0, 0x1f, RZ ;  /* 0x0000001f00007819 */ /* 0x000fc800000006ff */
[----:B------:R-:W0:Y:S02]  /*172d0*/  SYNCS.PHASECHK.TRANS64.TRYWAIT P0, [R4+URZ+0x22820], R0 ;  /* 0x02282000040075a7 */ /* 0x000e24000800017f */
[----:B0-----:R-:W-:Y:S05]  /*172e0*/  @!P0 BRA `(.L_x_9933) ;  /* 0x0000004c005c8947 */ /* 0x001fea0003800000 */
.L_x_10118:
[----:B------:R-:W-:Y:S05]  /*172f0*/  BSYNC B0 ;  /* 0x0000000000007941 */ /* 0x000fea0003800000 */
.L_x_9932:
[----:B------:R-:W-:-:S03]  /*17300*/  UMOV UR4, 0xffffffff ;  /* 0xffffffff00047882 */ /* 0x000fc60000000000 */
[----:B------:R-:W-:Y:S05]  /*17310*/  BRA.DIV UR4, `(.L_x_9934) ;  /* 0x0000004e04647947 */ /* 0x000fea000b800000 */
[----:B0-----:R-:W0:Y:S02]  /*17320*/  S2R R0, SR_TID.X ;  /* 0x0000000000007919 */ /* 0x001e240000002100 */
[----:B0-----:R-:W-:-:S04]  /*17330*/  SHF.R.U32.HI R0, RZ, 0x5, R0 ;  /* 0x00000005ff007819 */ /* 0x001fc80000011600 */
[----:B------:R-:W-:-:S05]  /*17340*/  LOP3.LUT R0, R0, 0x3, RZ, 0xc0, !PT ;  /* 0x0000000300007812 */ /* 0x000fca00078ec0ff */
[----:B------:R0:W1:Y:S02]  /*17350*/  SHFL.IDX PT, R14, R0, RZ, 0x1f ;  /* 0x00001fff000e7589 */ /* 0x00006400000e0000 */
.L_x_10121:
[----:B-1----:R-:W-:-:S13]  /*17360*/  ISETP.NE.AND P0, PT, R14, RZ, PT ;  /* 0x000000ff0e00720c */ /* 0x002fda0003f05270 */
[----:B------:R-:W-:Y:S05]  /*17370*/  @P0 BRA `(.L_x_9679) ;  /* 0x0000000000880947 */ /* 0x000fea0003800000 */
[----:B------:R-:W-:-:S03]  /*17380*/  UMOV UR4, 0xffffffff ;  /* 0xffffffff00047882 */ /* 0x000fc60000000000 */
[----:B------:R-:W-:Y:S05]  /*17390*/  BRA.DIV UR4, `(.L_x_9935) ;  /* 0x0000004e04787947 */ /* 0x000fea000b800000 */
[----:B------:R-:W-:-:S13]  /*173a0*/  ELECT P6, URZ, PT ;  /* 0x00000000003f782f */ /* 0x000fda00038c0000 */
.L_x_10124:
[----:B------:R-:W-:Y:S05]  /*173b0*/  @!P6 BRA `(.L_x_9679) ;  /* 0x000000000078e947 */ /* 0x000fea0003800000 */
[----:B0-----:R-:W2:Y:S02]  /*173c0*/  LDL.LU R0, [R1] ;  /* 0x0000000001007983 */ /* 0x001ea40000300800 */
[----:B--2---:R-:W-:-:S04]  /*173d0*/  LOP3.LUT R0, R0, 0x2, RZ, 0xfc, !PT ;  /* 0x0000000200007812 */ /* 0x004fc800078efcff */
[----:B------:R-:W-:-:S13]  /*173e0*/  ISETP.NE.AND P0, PT, R0, 0x3, PT ;  /* 0x000000030000780c */ /* 0x000fda0003f05270 */
[----:B------:R-:W-:Y:S05]  /*173f0*/  @!P0 BRA `(.L_x_9936) ;  /* 0x0000000000048947 */ /* 0x000fea0003800000 */
[----:B------:R-:W-:Y:S01]  /*17400*/  BPT.TRAP 0x1 ;  /* 0x000000040000795c */ /* 0x000fe20000300000 */
.L_x_9936:
[C---:B------:R-:W-:Y:S01]  /*17410*/  IMAD R5, R25.reuse, 0x8, R4 ;  /* 0x0000000819057824 */ /* 0x040fe200078e0204 */
[----:B------:R-:W-:Y:S01]  /*17420*/  SHF.L.U32 R0, R26, 0x1f, RZ ;  /* 0x0000001f1a007819 */ /* 0x000fe200000006ff */
[----:B------:R-:W-:-:S03]  /*17430*/  VIADD R25, R25, 0x1 ;  /* 0x0000000119197836 */ /* 0x000fc60000000000 */
[----:B------:R-:W0:Y:S02]  /*17440*/  SYNCS.PHASECHK.TRANS64.TRYWAIT P1, [R5+URZ+0x22840], R0 ;  /* 0x02284000050075a7 */ /* 0x000e24000802017f */
[----:B------:R-:W-:-:S04]  /*17450*/  ISETP.NE.AND P2, PT, R25, 0x2, PT ;  /* 0x000000021900780c */ /* 0x000fc80003f45270 */
[----:B------:R-:W-:Y:S01]  /*17460*/  SEL R3, RZ, 0x1, P2 ;  /* 0x00000001ff037807 */ /* 0x000fe20001000000 */
[----:B0-----:R-:W-:Y:S08]  /*17470*/  @!P1 BRA `(.L_x_9937) ;  /* 0x0000004c00609947 */ /* 0x001ff00003800000 */
.L_x_10125:
[----:B------:R-:W-:Y:S02]  /*17480*/  SEL R25, R25, RZ, P2 ;  /* 0x000000ff19197207 */ /* 0x000fe40001000000 */
[----:B------:R-:W-:Y:S01]  /*17490*/  LOP3.LUT R2, R26, R3, RZ, 0x3c, !PT ;  /* 0x000000031a027212 */ /* 0x000fe200078e3cff */
[----:B------:R-:W-:Y:S06]  /*174a0*/  @!P0 BRA `(.L_x_9938) ;  /* 0x0000000000048947 */ /* 0x000fec0003800000 */
[----:B------:R-:W-:Y:S01]  /*174b0*/  BPT.TRAP 0x1 ;  /* 0x000000040000795c */ /* 0x000fe20000300000 */
.L_x_9938:
[----:B------:R-:W-:Y:S01]  /*174c0*/  IMAD R25, R25, 0x8, R4 ;  /* 0x0000000819197824 */ /* 0x000fe200078e0204 */
[----:B------:R-:W-:-:S04]  /*174d0*/  SHF.L.U32 R2, R2, 0x1f, RZ ;  /* 0x0000001f02027819 */ /* 0x000fc800000006ff */
[----:B------:R-:W1:Y:S02]  /*174e0*/  SYNCS.PHASECHK.TRANS64.TRYWAIT P1, [R25+URZ+0x22840], R2 ;  /* 0x02284002190075a7 */ /* 0x000e64000802017f */
[----:B-1----:R-:W-:Y:S05]  /*174f0*/  @!P1 BRA `(.L_x_9939) ;  /* 0x0000004c00549947 */ /* 0x002fea0003800000 */
.L_x_10126:
[----:B------:R-:W-:Y:S05]  /*17500*/  @!P0 BRA `(.L_x_9940) ;  /* 0x0000000000048947 */ /* 0x000fea0003800000 */
[----:B------:R-:W-:Y:S01]  /*17510*/  BPT.TRAP 0x1 ;  /* 0x000000040000795c */ /* 0x000fe20000300000 */
.L_x_9940:
[----:B------:R-:W2:Y:S02]  /*17520*/  SYNCS.PHASECHK.TRANS64.TRYWAIT P1, [R5+URZ+0x22860], R0 ;  /* 0x02286000050075a7 */ /* 0x000ea4000802017f */
[----:B--2---:R-:W-:Y:S05]  /*17530*/  @!P1 BRA `(.L_x_9941) ;  /* 0x0000004c00589947 */ /* 0x004fea0003800000 */
.L_x_10127:
[----:B------:R-:W-:Y:S05]  /*17540*/  @!P0 BRA `(.L_x_9942) ;  /* 0x0000000000048947 */ /* 0x000fea0003800000 */
[----:B------:R-:W-:Y:S01]  /*17550*/  BPT.TRAP 0x1 ;  /* 0x000000040000795c */ /* 0x000fe20000300000 */
.L_x_9942:
[----:B---3--:R3:W0:Y:S02]  /*17560*/  SYNCS.PHASECHK.TRANS64.TRYWAIT P0, [R25+URZ+0x22860], R2 ;  /* 0x02286002190075a7 */ /* 0x008624000800017f */
[----:B0-----:R-:W-:Y:S05]  /*17570*/  @!P0 NANOSLEEP.SYNCS 0x989680 ;  /* 0x009896800000895d */ /* 0x001fea0003900000 */
[----:B------:R-:W0:Y:S02]  /*17580*/  @!P0 SYNCS.PHASECHK.TRANS64 P0, [R25+URZ+0x22860], R2 ;  /* 0x02286002190085a7 */ /* 0x000e24000800007f */
[----:B0-----:R-:W-:Y:S05]  /*17590*/  @!P0 BRA `(.L_x_9942) ;  /* 0xfffffffc00f08947 */ /* 0x001fea000383ffff */
.L_x_9679:
[----:B------:R-:W-:Y:S05]  /*175a0*/  BSYNC B9 ;  /* 0x0000000000097941 */ /* 0x000fea0003800000 */
.L_x_9676:
[----:B------:R-:W-:Y:S05]  /*175b0*/  EXIT ;  /* 0x000000000000794d */ /* 0x000fea0003800000 */
.L_x_9697:
[----:B0-----:R0:W1:Y:S02]  /*175c0*/  SYNCS.PHASECHK.TRANS64.TRYWAIT P5, [R89+URZ+0x22890], R101 ;  /* 0x02289065590075a7 */ /* 0x00106400080a017f */
[----:B-1----:R-:W-:Y:S05]  /*175d0*/  @!P5 NANOSLEEP.SYNCS 0x989680 ;  /* 0x009896800000d95d */ /* 0x002fea0003900000 */
[----:B------:R-:W1:Y:S02]  /*175e0*/  @!P5 SYNCS.PHASECHK.TRANS64 P5, [R89+URZ+0x22890], R101 ;  /* 0x022890655900d5a7 */ /* 0x000e6400080a007f */
[----:B-1----:R-:W-:Y:S05]  /*175f0*/  @!P5 BRA `(.L_x_9697) ;  /* 0xfffffffc00f0d947 */ /* 0x002fea000383ffff */
[----:B------:R-:W-:Y:S05]  /*17600*/  BRA `(.L_x_9943) ;  /* 0xfffffeb400b87947 */ /* 0x000fea000383ffff */
.L_x_9698:
        /* <DEDUP_REMOVED lines=8> */
.L_x_9945:
[----:B------:R-:W-:Y:S05]  /*17690*/  BSYNC B1 ;  /* 0x0000000000017941 */ /* 0x000fea0003800000 */
.L_x_9944:
        /* <DEDUP_REMOVED lines=8> */
.L_x_9946:
[----:B------:R-:W-:Y:S01]  /*17720*/  IMAD.MOV.U32 R93, RZ, RZ, R14 ;  /* 0x000000ffff5d7224 */ /* 0x000fe200078e000e */
[----:B------:R-:W-:Y:S06]  /*17730*/  BRA `(.L_x_9947) ;  /* 0xfffffeb400807947 */ /* 0x000fec000383ffff */
.L_x_9707:
[----:B------:R-:W-:Y:S01]  /*17740*/  BSSY B1, `(.L_x_9948) ;  /* 0x0000008000017945 */ /* 0x000fe20003800000 */
[----:B0---4-:R-:W-:Y:S02]  /*17750*/  IMAD.MOV.U32 R13, RZ, RZ, R103 ;  /* 0x000000ffff0d7224 */ /* 0x011fe400078e0067 */
[----:B------:R-:W-:Y:S02]  /*17760*/  IMAD.MOV.U32 R12, RZ, RZ, 0x1 ;  /* 0x00000001ff0c7424 */ /* 0x000fe400078e00ff */
[----:B------:R-:W-:Y:S02]  /*17770*/  IMAD.MOV.U32 R11, RZ, RZ, 0x1c1f ;  /* 0x00001c1fff0b7424 */ /* 0x000fe400078e00ff */
[----:B------:R-:W-:-:S07]  /*17780*/  IMAD.MOV.U32 R15, RZ, RZ, -0x1 ;  /* 0xffffffffff0f7424 */ /* 0x000fce00078e00ff */
[----:B-123--:R-:W-:Y:S05]  /*17790*/  WARPSYNC.COLLECTIVE R15, `(.L_x_9949) ;  /* 0x000000000f087348 */ /* 0x00efea0003c00000 */
[----:B------:R0:W4:Y:S02]  /*177a0*/  SHFL.IDX P6, R14, R13, R12, R11 ;  /* 0x0000000c0d0e7389 */ /* 0x00012400000c000b */
[----:B01234-:R-:W-:Y:S01]  /*177b0*/  ENDCOLLECTIVE ;  /* 0x000000000000791b */ /* 0x01ffe20003800000 */
.L_x_9949:
[----:B------:R-:W-:Y:S05]  /*177c0*/  BSYNC B1 ;  /* 0x0000000000017941 */ /* 0x000fea0003800000 */
.L_x_9948:
[----:B------:R-:W-:Y:S01]  /*177d0*/  IMAD.MOV.U32 R13, RZ, RZ, R102 ;  /* 0x000000ffff0d7224 */ /* 0x000fe200078e0066 */
[----:B------:R-:W-:Y:S01]  /*177e0*/  MOV R15, 0xffffffff ;  /* 0xffffffff000f7802 */ /* 0x000fe20000000f00 */
[----:B------:R-:W-:Y:S02]  /*177f0*/  IMAD.MOV.U32 R12, RZ, RZ, 0x1 ;  /* 0x00000001ff0c7424 */ /* 0x000fe400078e00ff */
[----:B------:R-:W-:Y:S02]  /*17800*/  IMAD.MOV.U32 R11, RZ, RZ, 0x1c1f ;  /* 0x00001c1fff0b7424 */ /* 0x000fe400078e00ff */
[----:B------:R-:W-:-:S07]  /*17810*/  IMAD.MOV.U32 R103, RZ, RZ, R14 ;  /* 0x000000ffff677224 */ /* 0x000fce00078e000e */
[----:B------:R-:W-:Y:S05]  /*17820*/  WARPSYNC.COLLECTIVE R15, `(.L_x_9950) ;  /* 0x000000000f087348 */ /* 0x000fea0003c00000 */
[----:B------:R0:W1:Y:S02]  /*17830*/  SHFL.IDX P6, R14, R13, R12, R11 ;  /* 0x0000000c0d0e7389 */ /* 0x00006400000c000b */
[----:B01----:R-:W-:Y:S01]  /*17840*/  ENDCOLLECTIVE ;  /* 0x000000000000791b */ /* 0x003fe20003800000 */
.L_x_9950:
[----:B------:R-:W-:Y:S01]  /*17850*/  IMAD.MOV.U32 R43, RZ, RZ, R14 ;  /* 0x000000ffff2b7224 */ /* 0x000fe200078e000e */
[----:B------:R-:W-:Y:S06]  /*17860*/  BRA `(.L_x_9951) ;  /* 0xfffffebc00147947 */ /* 0x000fec000383ffff */
.L_x_9717:
[----:B-1----:R1:W2:Y:S02]  /*17870*/  SYNCS.PHASECHK.TRANS64.TRYWAIT P4, [R89+URZ+0x22890], R101 ;  /* 0x02289065590075a7 */ /* 0x0022a4000808017f */
[----:B--2---:R-:W-:Y:S05]  /*17880*/  @!P4 NANOSLEEP.SYNCS 0x989680 ;  /* 0x009896800000c95d */ /* 0x004fea0003900000 */
[----:B------:R-:W2:Y:S02]  /*17890*/  @!P4 SYNCS.PHASECHK.TRANS64 P4, [R89+URZ+0x22890], R101 ;  /* 0x022890655900c5a7 */ /* 0x000ea4000808007f */
[----:B--2---:R-:W-:Y:S05]  /*178a0*/  @!P4 BRA `(.L_x_9717) ;  /* 0xfffffffc00f0c947 */ /* 0x004fea000383ffff */
[----:B------:R-:W-:Y:S05]  /*178b0*/  BRA `(.L_x_9952) ;  /* 0xfffffec800087947 */ /* 0x000fea000383ffff */
.L_x_9718:
        /* <DEDUP_REMOVED lines=8> */
.L_x_9954:
[----:B------:R-:W-:Y:S05]  /*17940*/  BSYNC B1 ;  /* 0x0000000000017941 */ /* 0x000fea0003800000 */
.L_x_9953:
        /* <DEDUP_REMOVED lines=8> */
.L_x_9955:
[----:B------:R-:W-:Y:S01]  /*179d0*/  IMAD.MOV.U32 R94, RZ, RZ, R14 ;  /* 0x000000ffff5e7224 */ /* 0x000fe200078e000e */
[----:B------:R-:W-:Y:S06]  /*179e0*/  BRA `(.L_x_9956) ;  /* 0xfffffec400d47947 */ /* 0x000fec000383ffff */
.L_x_9723:
        /* <DEDUP_REMOVED lines=8> */
.L_x_9958:
[----:B------:R-:W-:Y:S05]  /*17a70*/  BSYNC B1 ;  /* 0x0000000000017941 */ /* 0x000fea0003800000 */
.L_x_9957:
        /* <DEDUP_REMOVED lines=8> */
.L_x_9959:
[----:B------:R-:W-:Y:S01]  /*17b00*/  IMAD.MOV.U32 R102, RZ, RZ, R14 ;  /* 0x000000ffff667224 */ /* 0x000fe200078e000e */
[----:B------:R-:W-:Y:S06]  /*17b10*/  BRA `(.L_x_9960) ;  /* 0xfffffecc00847947 */ /* 0x000fec000383ffff */
.L_x_9728:
[----:B0-----:R0:W1:Y:S02]  /*17b20*/  SYNCS.PHASECHK.TRANS64.TRYWAIT P2, [R89+URZ+0x22890], R101 ;  /* 0x02289065590075a7 */ /* 0x001064000804017f */
[----:B-1----:R-:W-:Y:S05]  /*17b30*/  @!P2 NANOSLEEP.SYNCS 0x989680 ;  /* 0x009896800000a95d */ /* 0x002fea0003900000 */
[----:B------:R-:W1:Y:S02]  /*17b40*/  @!P2 SYNCS.PHASECHK.TRANS64 P2, [R89+URZ+0x22890], R101 ;  /* 0x022890655900a5a7 */ /* 0x000e64000804007f */
[----:B-1----:R-:W-:Y:S05]  /*17b50*/  @!P2 BRA `(.L_x_9728) ;  /* 0xfffffffc00f0a947 */ /* 0x002fea000383ffff */
[----:B------:R-:W-:Y:S05]  /*17b60*/  BRA `(.L_x_9961) ;  /* 0xfffffed400807947 */ /* 0x000fea000383ffff */
.L_x_9729:
        /* <DEDUP_REMOVED lines=8> */
.L_x_9963:
[----:B------:R-:W-:Y:S05]  /*17bf0*/  BSYNC B1 ;  /* 0x0000000000017941 */ /* 0x000fea0003800000 */
.L_x_9962:
[----:B------:R-:W-:Y:S01]  /*17c00*/  MOV R13, R36 ;  /* 0x00000024000d7202 */ /* 0x000fe20000000f00 */
[----:B------:R-:W-:Y:S02]  /*17c10*/  IMAD.MOV.U32 R12, RZ, RZ, RZ ;  /* 0x000000ffff0c7224 */ /* 0x000fe400078e00ff */
[----:B------:R-:W-:Y:S02]  /*17c20*/  IMAD.MOV.U32 R11, RZ, RZ, 0x1c1f ;  /* 0x00001c1fff0b7424 */ /* 0x000fe400078e00ff */
[----:B------:R-:W-:Y:S02]  /*17c30*/  IMAD.MOV.U32 R15, RZ, RZ, -0x1 ;  /* 0xffffffffff0f7424 */ /* 0x000fe400078e00ff */
[----:B------:R-:W-:-:S07]  /*17c40*/  IMAD.MOV.U32 R33, RZ, RZ, R14 ;  /* 0x000000ffff217224 */ /* 0x000fce00078e000e */
[----:B------:R-:W-:Y:S05]  /*17c50*/  WARPSYNC.COLLECTIVE R15, `(.L_x_9964) ;  /* 0x000000000f087348 */ /* 0x000fea0003c00000 */
[----:B------:R0:W1:Y:S02]  /*17c60*/  SHFL.IDX P6, R14, R13, R12, R11 ;  /* 0x0000000c0d0e7389 */ /* 0x00006400000c000b */
[----:B01----:R-:W-:Y:S01]  /*17c70*/  ENDCOLLECTIVE ;  /* 0x000000000000791b */ /* 0x003fe20003800000 */
.L_x_9964:
[----:B------:R-:W-:Y:S05]  /*17c80*/  BRA `(.L_x_9965) ;  /* 0xfffffed400a87947 */ /* 0x000fea000383ffff */
.L_x_9732:
[----:B------:R-:W-:Y:S01]  /*17c90*/  BSSY B1, `(.L_x_9966) ;  /* 0x0000008000017945 */ /* 0x000fe20003800000 */
[----:B----4-:R-:W-:Y:S02]  /*17ca0*/  IMAD.MOV.U32 R13, RZ, RZ, R37 ;  /* 0x000000ffff0d7224 */ /* 0x010fe400078e0025 */
[----:B------:R-:W-:Y:S02]  /*17cb0*/  IMAD.MOV.U32 R12, RZ, RZ, 0x1 ;  /* 0x00000001ff0c7424 */ /* 0x000fe400078e00ff */
[----:B------:R-:W-:Y:S02]  /*17cc0*/  IMAD.MOV.U32 R11, RZ, RZ, 0x1c1f ;  /* 0x00001c1fff0b7424 */ /* 0x000fe400078e00ff */
[----:B------:R-:W-:-:S07]  /*17cd0*/  IMAD.MOV.U32 R15, RZ, RZ, -0x1 ;  /* 0xffffffffff0f7424 */ /* 0x000fce00078e00ff */
[----:B0123--:R-:W-:Y:S05]  /*17ce0*/  WARPSYNC.COLLECTIVE R15, `(.L_x_9967) ;  /* 0x000000000f087348 */ /* 0x00ffea0003c00000 */
[----:B---3--:R3:W4:Y:S02]  /*17cf0*/  SHFL.IDX P6, R14, R13, R12, R11 ;  /* 0x0000000c0d0e7389 */ /* 0x00872400000c000b */
[----:B01234-:R-:W-:Y:S01]  /*17d00*/  ENDCOLLECTIVE ;  /* 0x000000000000791b */ /* 0x01ffe20003800000 */
.L_x_9967:
[----:B------:R-:W-:Y:S05]  /*17d10*/  BSYNC B1 ;  /* 0x0000000000017941 */ /* 0x000fea0003800000 */
.L_x_9966:
        /* <DEDUP_REMOVED lines=8> */
.L_x_9968:
[----:B------:R-:W-:Y:S05]  /*17da0*/  BRA `(.L_x_9969) ;  /* 0xfffffed400a87947 */ /* 0x000fea000383ffff */
.L_x_9736:
[----:B------:R0:W0:Y:S02]  /*17db0*/  SYNCS.PHASECHK.TRANS64.TRYWAIT P3, [R89+URZ+0x228b0], R101 ;  /* 0x0228b065590075a7 */ /* 0x000024000806017f */
[----:B0-----:R-:W-:Y:S05]  /*17dc0*/  @!P3 NANOSLEEP.SYNCS 0x989680 ;  /* 0x009896800000b95d */ /* 0x001fea0003900000 */
[----:B------:R-:W0:Y:S02]  /*17dd0*/  @!P3 SYNCS.PHASECHK.TRANS64 P3, [R89+URZ+0x228b0], R101 ;  /* 0x0228b0655900b5a7 */ /* 0x000e24000806007f */
[----:B0-----:R-:W-:Y:S05]  /*17de0*/  @!P3 BRA `(.L_x_9736) ;  /* 0xfffffffc00f0b947 */ /* 0x001fea000383ffff */
[----:B------:R-:W-:Y:S05]  /*17df0*/  BRA `(.L_x_9970) ;  /* 0xfffffed800207947 */ /* 0x000fea000383ffff */
.L_x_9744:
[----:B------:R-:W0:Y:S01]  /*17e00*/  S2R R34, SR_TID.X ;  /* 0x0000000000227919 */ /* 0x000e220000002100 */
[----:B------:R-:W-:Y:S01]  /*17e10*/  BSSY B0, `(.L_x_9971) ;  /* 0x000000c000007945 */ /* 0x000fe20003800000 */
[----:B------:R-:W-:Y:S02]  /*17e20*/  IMAD.MOV.U32 R12, RZ, RZ, RZ ;  /* 0x000000ffff0c7224 */ /* 0x000fe400078e00ff */
[----:B------:R-:W-:Y:S02]  /*17e30*/  IMAD.MOV.U32 R11, RZ, RZ, 0x1f ;  /* 0x0000001fff0b7424 */ /* 0x000fe400078e00ff */
[----:B------:R-:W-:Y:S02]  /*17e40*/  IMAD.MOV.U32 R15, RZ, RZ, -0x1 ;  /* 0xffffffffff0f7424 */ /* 0x000fe400078e00ff */
[----:B0-----:R-:W-:-:S05]  /*17e50*/  VIADD R34, R34, 0xffffff80 ;  /* 0xffffff8022227836 */ /* 0x001fca0000000000 */
[----:B------:R-:W-:-:S04]  /*17e60*/  SHF.R.S32.HI R21, RZ, 0x1f, R34 ;  /* 0x0000001fff157819 */ /* 0x000fc80000011422 */
[----:B------:R-:W-:-:S04]  /*17e70*/  LEA.HI R21, R21, R34, RZ, 0x7 ;  /* 0x0000002215157211 */ /* 0x000fc800078f38ff */
[----:B------:R-:W-:-:S05]  /*17e80*/  SHF.R.S32.HI R21, RZ, 0x7, R21 ;  /* 0x00000007ff157819 */ /* 0x000fca0000011415 */
[----:B------:R-:W-:-:S07]  /*17e90*/  IMAD.MOV.U32 R13, RZ, RZ, R21 ;  /* 0x000000ffff0d7224 */ /* 0x000fce00078e0015 */
[----:B-----5:R-:W-:Y:S05]  /*17ea0*/  WARPSYNC.COLLECTIVE R15, `(.L_x_9972) ;  /* 0x000000000f087348 */ /* 0x020fea0003c00000 */
[----:B------:R0:W1:Y:S02]  /*17eb0*/  SHFL.IDX P6, R14, R13, R12, R11 ;  /* 0x0000000c0d0e7389 */ /* 0x00006400000c000b */
[----:B01---5:R-:W-:Y:S01]  /*17ec0*/  ENDCOLLECTIVE ;  /* 0x000000000000791b */ /* 0x023fe20003800000 */
.L_x_9972:
[----:B------:R-:W-:Y:S05]  /*17ed0*/  BSYNC B0 ;  /* 0x0000000000007941 */ /* 0x000fea0003800000 */
.L_x_9971:
[----:B------:R-:W-:Y:S05]  /*17ee0*/  BRA `(.L_x_9973) ;  /* 0xfffffee400607947 */ /* 0x000fea000383ffff */
.L_x_9756:
        /* <DEDUP_REMOVED lines=8> */
.L_x_9975:
[----:B------:R-:W-:Y:S05]  /*17f70*/  BSYNC B1 ;  /* 0x0000000000017941 */ /* 0x000fea0003800000 */
.L_x_9974:
        /* <DEDUP_REMOVED lines=8> */
.L_x_9976:
[----:B------:R-:W-:Y:S01]  /*18000*/  IMAD.MOV.U32 R13, RZ, RZ, R28 ;  /* 0x000000ffff0d7224 */ /* 0x000fe200078e001c */
[----:B------:R-:W-:-:S07]  /*18010*/  MOV R0, R14 ;  /* 0x0000000e00007202 */ /* 0x000fce0000000f00 */
[----:B------:R-:W-:Y:S05]  /*18020*/  WARPSYNC.COLLECTIVE R15, `(.L_x_9977) ;  /* 0x000000000f087348 */ /* 0x000fea0003c00000 */
[----:B------:R0:W1:Y:S02]  /*18030*/  SHFL.IDX P6, R14, R13, R12, R11 ;  /* 0x0000000c0d0e7389 */ /* 0x00006400000c000b */
[----:B01----:R-:W-:Y:S01]  /*18040*/  ENDCOLLECTIVE ;  /* 0x000000000000791b */ /* 0x003fe20003800000 */
.L_x_9977:
[----:B------:R-:W-:Y:S02]  /*18050*/  IMAD.MOV.U32 R13, RZ, RZ, R26 ;  /* 0x000000ffff0d7224 */ /* 0x000fe400078e001a */
[----:B------:R-:W-:-:S07]  /*18060*/  IMAD.MOV.U32 R5, RZ, RZ, R14 ;  /* 0x000000ffff057224 */ /* 0x000fce00078e000e */
[----:B------:R-:W-:Y:S05]  /*18070*/  WARPSYNC.COLLECTIVE R15, `(.L_x_9978) ;  /* 0x000000000f087348 */ /* 0x000fea0003c00000 */
[----:B------:R0:W1:Y:S02]  /*18080*/  SHFL.IDX P6, R14, R13, R12, R11 ;  /* 0x0000000c0d0e7389 */ /* 0x00006400000c000b */
[----:B01----:R-:W-:Y:S01]  /*18090*/  ENDCOLLECTIVE ;  /* 0x000000000000791b */ /* 0x003fe20003800000 */
.L_x_9978:
[----:B------:R-:W-:Y:S05]  /*180a0*/  BRA `(.L_x_9979) ;  /* 0xfffffee800687947 */ /* 0x000fea000383ffff */
.L_x_9760:
[----:B0-----:R0:W1:Y:S02]  /*180b0*/  SYNCS.PHASECHK.TRANS64.TRYWAIT P0, [R19+URZ+0x22800], R26 ;  /* 0x0228001a130075a7 */ /* 0x001064000800017f */
[----:B-1----:R-:W-:Y:S05]  /*180c0*/  @!P0 NANOSLEEP.SYNCS 0x989680 ;  /* 0x009896800000895d */ /* 0x002fea0003900000 */
[----:B------:R-:W1:Y:S02]  /*180d0*/  @!P0 SYNCS.PHASECHK.TRANS64 P0, [R19+URZ+0x22800], R26 ;  /* 0x0228001a130085a7 */ /* 0x000e64000800007f */
[----:B-1----:R-:W-:Y:S05]  /*180e0*/  @!P0 BRA `(.L_x_9760) ;  /* 0xfffffffc00f08947 */ /* 0x002fea000383ffff */
[----:B------:R-:W-:Y:S05]  /*180f0*/  BRA `(.L_x_9980) ;  /* 0xfffffeec008c7947 */ /* 0x000fea000383ffff */
.L_x_9768:
        /* <DEDUP_REMOVED lines=8> */
.L_x_9982:
[----:B------:R-:W-:Y:S05]  /*18180*/  BSYNC B1 ;  /* 0x0000000000017941 */ /* 0x000fea0003800000 */
.L_x_9981:
        /* <DEDUP_REMOVED lines=8> */
.L_x_9983:
[----:B------:R-:W-:Y:S02]  /*18210*/  IMAD.MOV.U32 R13, RZ, RZ, R28 ;  /* 0x000000ffff0d7224 */ /* 0x000fe400078e001c */
[----:B------:R-:W-:-:S07]  /*18220*/  IMAD.MOV.U32 R3, RZ, RZ, R14 ;  /* 0x000000ffff037224 */ /* 0x000fce00078e000e */
[----:B------:R-:W-:Y:S05]  /*18230*/  WARPSYNC.COLLECTIVE R15, `(.L_x_9984) ;  /* 0x000000000f087348 */ /* 0x000fea0003c00000 */
[----:B------:R0:W1:Y:S02]  /*18240*/  SHFL.IDX P6, R14, R13, R12, R11 ;  /* 0x0000000c0d0e7389 */ /* 0x00006400000c000b */
[----:B01----:R-:W-:Y:S01]  /*18250*/  ENDCOLLECTIVE ;  /* 0x000000000000791b */ /* 0x003fe20003800000 */
.L_x_9984:
[----:B------:R-:W-:Y:S02]  /*18260*/  IMAD.MOV.U32 R13, RZ, RZ, R26 ;  /* 0x000000ffff0d7224 */ /* 0x000fe400078e001a */
[----:B------:R-:W-:-:S07]  /*18270*/  IMAD.MOV.U32 R20, RZ, RZ, R14 ;  /* 0x000000ffff147224 */ /* 0x000fce00078e000e */
[----:B------:R-:W-:Y:S05]  /*18280*/  WARPSYNC.COLLECTIVE R15, `(.L_x_9985) ;  /* 0x000000000f087348 */ /* 0x000fea0003c00000 */
[----:B------:R0:W1:Y:S02]  /*18290*/  SHFL.IDX P6, R14, R13, R12, R11 ;  /* 0x0000000c0d0e7389 */ /* 0x00006400000c000b */
[----:B01----:R-:W-:Y:S01]  /*182a0*/  ENDCOLLECTIVE ;  /* 0x000000000000791b */ /* 0x003fe20003800000 */
.L_x_9985:
[----:B------:R-:W-:Y:S05]  /*182b0*/  BRA `(.L_x_9986) ;  /* 0xfffffef400fc7947 */ /* 0x000fea000383ffff */
.L_x_9772:
[----:B0-----:R0:W1:Y:S02]  /*182c0*/  SYNCS.PHASECHK.TRANS64.TRYWAIT P1, [R19+URZ+0x22800], R24 ;  /* 0x02280018130075a7 */ /* 0x001064000802017f */
[----:B-1----:R-:W-:Y:S05]  /*182d0*/  @!P1 NANOSLEEP.SYNCS 0x989680 ;  /* 0x009896800000995d */ /* 0x002fea0003900000 */
[----:B------:R-:W1:Y:S02]  /*182e0*/  @!P1 SYNCS.PHASECHK.TRANS64 P1, [R19+URZ+0x22800], R24 ;  /* 0x02280018130095a7 */ /* 0x000e64000802007f */
[----:B-1----:R-:W-:Y:S05]  /*182f0*/  @!P1 BRA `(.L_x_9772) ;  /* 0xfffffffc00f09947 */ /* 0x002fea000383ffff */
[----:B------:R-:W-:Y:S05]  /*18300*/  BRA `(.L_x_9987) ;  /* 0xfffffef800dc7947 */ /* 0x000fea000383ffff */
.L_x_9778:
[----:B--2---:R2:W4:Y:S02]  /*18310*/  SYNCS.PHASECHK.TRANS64.TRYWAIT P1, [R6+URZ+0x22830], R73 ;  /* 0x02283049060075a7 */ /* 0x004524000802017f */
[----:B----4-:R-:W-:Y:S05]  /*18320*/  @!P1 NANOSLEEP.SYNCS 0x989680 ;  /* 0x009896800000995d */ /* 0x010fea0003900000 */
[----:B------:R-:W4:Y:S02]  /*18330*/  @!P1 SYNCS.PHASECHK.TRANS64 P1, [R6+URZ+0x22830], R73 ;  /* 0x02283049060095a7 */ /* 0x000f24000802007f */
[----:B----4-:R-:W-:Y:S05]  /*18340*/  @!P1 BRA `(.L_x_9778) ;  /* 0xfffffffc00f09947 */ /* 0x010fea000383ffff */
[----:B------:R-:W-:Y:S05]  /*18350*/  BRA `(.L_x_9777) ;  /* 0xffffff0800247947 */ /* 0x000fea000383ffff */
.L_x_9784:
[----:B-1----:R1:W2:Y:S02]  /*18360*/  SYNCS.PHASECHK.TRANS64.TRYWAIT P1, [R6+URZ+0x22850], R73 ;  /* 0x02285049060075a7 */ /* 0x0022a4000802017f */
[----:B--2---:R-:W-:Y:S05]  /*18370*/  @!P1 NANOSLEEP.SYNCS 0x989680 ;  /* 0x009896800000995d */ /* 0x004fea0003900000 */
[----:B------:R-:W2:Y:S02]  /*18380*/  @!P1 SYNCS.PHASECHK.TRANS64 P1, [R6+URZ+0x22850], R73 ;  /* 0x02285049060095a7 */ /* 0x000ea4000802007f */
[----:B--2---:R-:W-:Y:S05]  /*18390*/  @!P1 BRA `(.L_x_9784) ;  /* 0xfffffffc00f09947 */ /* 0x004fea000383ffff */
[----:B------:R-:W-:Y:S05]  /*183a0*/  BRA `(.L_x_9783) ;  /* 0xffffff2400507947 */ /* 0x000fea000383ffff */
.L_x_9790:
[----:B-1----:R1:W2:Y:S02]  /*183b0*/  SYNCS.PHASECHK.TRANS64.TRYWAIT P2, [R7+URZ+0x22830], R8 ;  /* 0x02283008070075a7 */ /* 0x0022a4000804017f */
[----:B--2---:R-:W-:Y:S05]  /*183c0*/  @!P2 NANOSLEEP.SYNCS 0x989680 ;  /* 0x009896800000a95d */ /* 0x004fea0003900000 */
[----:B------:R-:W2:Y:S02]  /*183d0*/  @!P2 SYNCS.PHASECHK.TRANS64 P2, [R7+URZ+0x22830], R8 ;  /* 0x022830080700a5a7 */ /* 0x000ea4000804007f */
[----:B--2---:R-:W-:Y:S05]  /*183e0*/  @!P2 BRA `(.L_x_9790) ;  /* 0xfffffffc00f0a947 */ /* 0x004fea000383ffff */
[----:B------:R-:W-:Y:S05]  /*183f0*/  BRA `(.L_x_9789) ;  /* 0xffffff2800947947 */ /* 0x000fea000383ffff */
.L_x_9796:
[----:B-1----:R1:W2:Y:S02]  /*18400*/  SYNCS.PHASECHK.TRANS64.TRYWAIT P2, [R7+URZ+0x22850], R8 ;  /* 0x02285008070075a7 */ /* 0x0022a4000804017f */
[----:B--2---:R-:W-:Y:S05]  /*18410*/  @!P2 NANOSLEEP.SYNCS 0x989680 ;  /* 0x009896800000a95d */ /* 0x004fea0003900000 */
[----:B------:R-:W2:Y:S02]  /*18420*/  @!P2 SYNCS.PHASECHK.TRANS64 P2, [R7+URZ+0x22850], R8 ;  /* 0x022850080700a5a7 */ /* 0x000ea4000804007f */
[----:B--2---:R-:W-:Y:S05]  /*18430*/  @!P2 BRA `(.L_x_9796) ;  /* 0xfffffffc00f0a947 */ /* 0x004fea000383ffff */
[----:B------:R-:W-:Y:S05]  /*18440*/  BRA `(.L_x_9795) ;  /* 0xffffff48007c7947 */ /* 0x000fea000383ffff */
.L_x_9812:
[----:B------:R-:W-:Y:S02]  /*18450*/  IMAD.MOV.U32 R13, RZ, RZ, R4 ;  /* 0x000000ffff0d7224 */ /* 0x000fe400078e0004 */
[----:B------:R-:W-:Y:S02]  /*18460*/  IMAD.MOV.U32 R12, RZ, RZ, RZ ;  /* 0x000000ffff0c7224 */ /* 0x000fe400078e00ff */
[----:B------:R-:W-:Y:S02]  /*18470*/  IMAD.MOV.U32 R11, RZ, RZ, 0x181f ;  /* 0x0000181fff0b7424 */ /* 0x000fe400078e00ff */
[----:B------:R-:W-:-:S07]  /*18480*/  IMAD.MOV.U32 R15, RZ, RZ, -0x1 ;  /* 0xffffffffff0f7424 */ /* 0x000fce00078e00ff */
[----:B-1----:R-:W-:Y:S05]  /*18490*/  WARPSYNC.COLLECTIVE R15, `(.L_x_9988) ;  /* 0x000000000f087348 */ /* 0x002fea0003c00000 */
[----:B------:R0:W2:Y:S02]  /*184a0*/  SHFL.IDX P6, R14, R13, R12, R11 ;  /* 0x0000000c0d0e7389 */ /* 0x0000a400000c000b */
[----:B012---:R-:W-:Y:S01]  /*184b0*/  ENDCOLLECTIVE ;  /* 0x000000000000791b */ /* 0x007fe20003800000 */
.L_x_9988:
[----:B------:R-:W-:Y:S02]  /*184c0*/  IMAD.MOV.U32 R13, RZ, RZ, R3 ;  /* 0x000000ffff0d7224 */ /* 0x000fe400078e0003 */
[----:B------:R-:W-:-:S07]  /*184d0*/  IMAD.MOV.U32 R0, RZ, RZ, R14 ;  /* 0x000000ffff007224 */ /* 0x000fce00078e000e */
[----:B------:R-:W-:Y:S05]  /*184e0*/  WARPSYNC.COLLECTIVE R15, `(.L_x_9989) ;  /* 0x000000000f087348 */ /* 0x000fea0003c00000 */
[----:B------:R0:W1:Y:S02]  /*184f0*/  SHFL.IDX P6, R14, R13, R12, R11 ;  /* 0x0000000c0d0e7389 */ /* 0x00006400000c000b */
[----:B01----:R-:W-:Y:S01]  /*18500*/  ENDCOLLECTIVE ;  /* 0x000000000000791b */ /* 0x003fe20003800000 */
.L_x_9989:
[----:B------:R-:W-:Y:S05]  /*18510*/  BRA `(.L_x_9990) ;  /* 0xffffff8000207947 */ /* 0x000fea000383ffff */
.L_x_9815:
        /* <DEDUP_REMOVED lines=8> */
.L_x_9992:
[----:B------:R-:W-:Y:S05]  /*185a0*/  BSYNC B1 ;  /* 0x0000000000017941 */ /* 0x000fea0003800000 */
.L_x_9991:
[----:B------:R-:W-:Y:S01]  /*185b0*/  IMAD.MOV.U32 R13, RZ, RZ, R3 ;  /* 0x000000ffff0d7224 */ /* 0x000fe200078e0003 */
[----:B------:R-:W-:Y:S01]  /*185c0*/  MOV R0, R14 ;  /* 0x0000000e00007202 */ /* 0x000fe20000000f00 */
[----:B------:R-:W-:Y:S02]  /*185d0*/  IMAD.MOV.U32 R12, RZ, RZ, 0x1 ;  /* 0x00000001ff0c7424 */ /* 0x000fe400078e00ff */
[----:B------:R-:W-:Y:S02]  /*185e0*/  IMAD.MOV.U32 R11, RZ, RZ, 0x181f ;  /* 0x0000181fff0b7424 */ /* 0x000fe400078e00ff */
[----:B------:R-:W-:-:S07]  /*185f0*/  IMAD.MOV.U32 R15, RZ, RZ, -0x1 ;  /* 0xffffffffff0f7424 */ /* 0x000fce00078e00ff */
[----:B------:R-:W-:Y:S05]  /*18600*/  WARPSYNC.COLLECTIVE R15, `(.L_x_9993) ;  /* 0x000000000f087348 */ /* 0x000fea0003c00000 */
[----:B------:R0:W1:Y:S02]  /*18610*/  SHFL.IDX P6, R14, R13, R12, R11 ;  /* 0x0000000c0d0e7389 */ /* 0x00006400000c000b */
[----:B01----:R-:W-:Y:S01]  /*18620*/  ENDCOLLECTIVE ;  /* 0x000000000000791b */ /* 0x003fe20003800000 */
.L_x_9993:
[----:B------:R-:W-:Y:S05]  /*18630*/  BRA `(.L_x_9994) ;  /* 0xffffff80006c7947 */ /* 0x000fea000383ffff */
.L_x_9818:
        /* <DEDUP_REMOVED lines=8> */
.L_x_9996:
[----:B------:R-:W-:Y:S05]  /*186c0*/  BSYNC B1 ;  /* 0x0000000000017941 */ /* 0x000fea0003800000 */
.L_x_9995:
        /* <DEDUP_REMOVED lines=8> */
.L_x_9997:
[----:B------:R-:W-:Y:S05]  /*18750*/  BRA `(.L_x_9998) ;  /* 0xffffff8000b47947 */ /* 0x000fea000383ffff */
.L_x_9821:
[----:B------:R-:W-:Y:S01]  /*18760*/  BSSY B1, `(.L_x_9999) ;  /* 0x0000008000017945 */ /* 0x000fe20003800000 */
[----:B0-----:R-:W-:Y:S02]  /*18770*/  IMAD.MOV.U32 R13, RZ, RZ, R4 ;  /* 0x000000ffff0d7224 */ /* 0x001fe400078e0004 */
[----:B------:R-:W-:Y:S02]  /*18780*/  IMAD.MOV.U32 R12, RZ, RZ, 0x3 ;  /* 0x00000003ff0c7424 */ /* 0x000fe400078e00ff */
[----:B------:R-:W-:Y:S02]  /*18790*/  IMAD.MOV.U32 R11, RZ, RZ, 0x181f ;  /* 0x0000181fff0b7424 */ /* 0x000fe400078e00ff */
[----:B------:R-:W-:-:S07]  /*187a0*/  IMAD.MOV.U32 R15, RZ, RZ, -0x1 ;  /* 0xffffffffff0f7424 */ /* 0x000fce00078e00ff */
[----:B-1234-:R-:W-:Y:S05]  /*187b0*/  WARPSYNC.COLLECTIVE R15, `(.L_x_10000) ;  /* 0x000000000f087348 */ /* 0x01efea0003c00000 */
[----:B----4-:R0:W4:Y:S02]  /*187c0*/  SHFL.IDX P6, R14, R13, R12, R11 ;  /* 0x0000000c0d0e7389 */ /* 0x01012400000c000b */
[----:B01234-:R-:W-:Y:S01]  /*187d0*/  ENDCOLLECTIVE ;  /* 0x000000000000791b */ /* 0x01ffe20003800000 */
.L_x_10000:
[----:B------:R-:W-:Y:S05]  /*187e0*/  BSYNC B1 ;  /* 0x0000000000017941 */ /* 0x000fea0003800000 */
.L_x_9999:
        /* <DEDUP_REMOVED lines=8> */
.L_x_10001:
[----:B------:R-:W-:Y:S05]  /*18870*/  BRA `(.L_x_10002) ;  /* 0xffffff8000fc7947 */ /* 0x000fea000383ffff */
.L_x_9838:
        /* <DEDUP_REMOVED lines=11> */
.L_x_10004:
[----:B------:R-:W-:Y:S05]  /*18930*/  BSYNC B1 ;  /* 0x0000000000017941 */ /* 0x000fea0003800000 */
.L_x_10003:
[----:B------:R-:W-:Y:S05]  /*18940*/  BRA `(.L_x_10005) ;  /* 0xffffff9400c87947 */ /* 0x000fea000383ffff */
.L_x_9840:
[----:B------:R-:W-:Y:S01]  /*18950*/  BSSY B1, `(.L_x_10006) ;  /* 0x0000006000017945 */ /* 0x000fe20003800000 */
[----:B------:R-:W-:-:S07]  /*18960*/  MOV R15, 0xffffffff ;  /* 0xffffffff000f7802 */ /* 0x000fce0000000f00 */
[----:B0-----:R-:W-:Y:S05]  /*18970*/  WARPSYNC.COLLECTIVE R15, `(.L_x_10007) ;  /* 0x000000000f0c7348 */ /* 0x001fea0003c00000 */
[----:B------:R-:W-:Y:S02]  /*18980*/  ELECT P6, UR62, PT ;  /* 0x00000000003e782f */ /* 0x000fe400038c0000 */
[----:B------:R-:W-:Y:S01]  /*18990*/  MOV R14, UR62 ;  /* 0x0000003e000e7c02 */ /* 0x000fe20008000f00 */
[----:B0-----:R-:W-:Y:S10]  /*189a0*/  ENDCOLLECTIVE ;  /* 0x000000000000791b */ /* 0x001ff40003800000 */
.L_x_10007:
[----:B------:R-:W-:Y:S05]  /*189b0*/  BSYNC B1 ;  /* 0x0000000000017941 */ /* 0x000fea0003800000 */
.L_x_10006:
[----:B------:R-:W-:Y:S05]  /*189c0*/  BRA `(.L_x_9839) ;  /* 0xffffff9400c07947 */ /* 0x000fea000383ffff */
.L_x_9842:
[----:B0-----:R0:W1:Y:S02]  /*189d0*/  SYNCS.PHASECHK.TRANS64.TRYWAIT P0, [R22+URZ+0x22820], R3 ;  /* 0x02282003160075a7 */ /* 0x001064000800017f */
[----:B-1----:R-:W-:Y:S05]  /*189e0*/  @!P0 NANOSLEEP.SYNCS 0x989680 ;  /* 0x009896800000895d */ /* 0x002fea0003900000 */
[----:B------:R-:W1:Y:S02]  /*189f0*/  @!P0 SYNCS.PHASECHK.TRANS64 P0, [R22+URZ+0x22820], R3 ;  /* 0x02282003160085a7 */ /* 0x000e64000800007f */
[----:B-1----:R-:W-:Y:S05]  /*18a00*/  @!P0 BRA `(.L_x_9842) ;  /* 0xfffffffc00f08947 */ /* 0x002fea000383ffff */
[----:B------:R-:W-:Y:S05]  /*18a10*/  BRA `(.L_x_10008) ;  /* 0xffffff9400d07947 */ /* 0x000fea000383ffff */
.L_x_9846:
[----:B0-----:R0:W1:Y:S02]  /*18a20*/  SYNCS.PHASECHK.TRANS64.TRYWAIT P0, [R3+URZ+0x228a0], R6 ;  /* 0x0228a006030075a7 */ /* 0x001064000800017f */
[----:B-1----:R-:W-:Y:S05]  /*18a30*/  @!P0 NANOSLEEP.SYNCS 0x989680 ;  /* 0x009896800000895d */ /* 0x002fea0003900000 */
[----:B------:R-:W1:Y:S02]  /*18a40*/  @!P0 SYNCS.PHASECHK.TRANS64 P0, [R3+URZ+0x228a0], R6 ;  /* 0x0228a006030085a7 */ /* 0x000e64000800007f */
[----:B-1----:R-:W-:Y:S05]  /*18a50*/  @!P0 BRA `(.L_x_9846) ;  /* 0xfffffffc00f08947 */ /* 0x002fea000383ffff */
[----:B------:R-:W-:Y:S05]  /*18a60*/  BRA `(.L_x_10009) ;  /* 0xffffff9400e87947 */ /* 0x000fea000383ffff */
.L_x_9851:
[----:B-1----:R1:W2:Y:S02]  /*18a70*/  SYNCS.PHASECHK.TRANS64.TRYWAIT P0, [R3+URZ+0x228c0], R6 ;  /* 0x0228c006030075a7 */ /* 0x0022a4000800017f */
[----:B--2---:R-:W-:Y:S05]  /*18a80*/  @!P0 NANOSLEEP.SYNCS 0x989680 ;  /* 0x009896800000895d */ /* 0x004fea0003900000 */
[----:B------:R-:W2:Y:S02]  /*18a90*/  @!P0 SYNCS.PHASECHK.TRANS64 P0, [R3+URZ+0x228c0], R6 ;  /* 0x0228c006030085a7 */ /* 0x000ea4000800007f */
[----:B--2---:R-:W-:Y:S05]  /*18aa0*/  @!P0 BRA `(.L_x_9851) ;  /* 0xfffffffc00f08947 */ /* 0x004fea000383ffff */
[----:B------:R-:W-:Y:S05]  /*18ab0*/  BRA `(.L_x_10010) ;  /* 0xffffff9800647947 */ /* 0x000fea000383ffff */
.L_x_9861:
[----:B0-----:R0:W1:Y:S02]  /*18ac0*/  SYNCS.PHASECHK.TRANS64.TRYWAIT P1, [R6+URZ+0x228a0], R2 ;  /* 0x0228a002060075a7 */ /* 0x001064000802017f */
[----:B-1----:R-:W-:Y:S05]  /*18ad0*/  @!P1 NANOSLEEP.SYNCS 0x989680 ;  /* 0x009896800000995d */ /* 0x002fea0003900000 */
[----:B------:R-:W1:Y:S02]  /*18ae0*/  @!P1 SYNCS.PHASECHK.TRANS64 P1, [R6+URZ+0x228a0], R2 ;  /* 0x0228a002060095a7 */ /* 0x000e64000802007f */
[----:B-1----:R-:W-:Y:S05]  /*18af0*/  @!P1 BRA `(.L_x_9861) ;  /* 0xfffffffc00f09947 */ /* 0x002fea000383ffff */
[----:B------:R-:W-:Y:S05]  /*18b00*/  BRA `(.L_x_10011) ;  /* 0xffffff9c00d87947 */ /* 0x000fea000383ffff */
.L_x_9866:
[----:B-1----:R1:W2:Y:S02]  /*18b10*/  SYNCS.PHASECHK.TRANS64.TRYWAIT P1, [R6+URZ+0x228c0], R2 ;  /* 0x0228c002060075a7 */ /* 0x0022a4000802017f */
[----:B--2---:R-:W-:Y:S05]  /*18b20*/  @!P1 NANOSLEEP.SYNCS 0x989680 ;  /* 0x009896800000995d */ /* 0x004fea0003900000 */
[----:B------:R-:W2:Y:S02]  /*18b30*/  @!P1 SYNCS.PHASECHK.TRANS64 P1, [R6+URZ+0x228c0], R2 ;  /* 0x0228c002060095a7 */ /* 0x000ea4000802007f */
[----:B--2---:R-:W-:Y:S05]  /*18b40*/  @!P1 BRA `(.L_x_9866) ;  /* 0xfffffffc00f09947 */ /* 0x004fea000383ffff */
[----:B------:R-:W-:Y:S05]  /*18b50*/  BRA `(.L_x_10012) ;  /* 0xffffffa000507947 */ /* 0x000fea000383ffff */
.L_x_9882:
        /* <DEDUP_REMOVED lines=11> */
.L_x_10014:
[----:B------:R-:W-:Y:S05]  /*18c10*/  BSYNC B0 ;  /* 0x0000000000007941 */ /* 0x000fea0003800000 */
.L_x_10013:
[----:B------:R-:W-:Y:S05]  /*18c20*/  BRA `(.L_x_10015) ;  /* 0xffffffac00d47947 */ /* 0x000fea000383ffff */
.L_x_9885:
[----:B0-----:R0:W1:Y:S02]  /*18c30*/  SYNCS.PHASECHK.TRANS64.TRYWAIT P0, [R32+URZ+0x22840], R0 ;  /* 0x02284000200075a7 */ /* 0x001064000800017f */
[----:B-1----:R-:W-:Y:S05]  /*18c40*/  @!P0 NANOSLEEP.SYNCS 0x989680 ;  /* 0x009896800000895d */ /* 0x002fea0003900000 */
[----:B------:R-:W1:Y:S02]  /*18c50*/  @!P0 SYNCS.PHASECHK.TRANS64 P0, [R32+URZ+0x22840], R0 ;  /* 0x02284000200085a7 */ /* 0x000e64000800007f */
[----:B-1----:R-:W-:Y:S05]  /*18c60*/  @!P0 BRA `(.L_x_9885) ;  /* 0xfffffffc00f08947 */ /* 0x002fea000383ffff */
[----:B------:R-:W-:Y:S05]  /*18c70*/  BRA `(.L_x_10016) ;  /* 0xffffffac00f47947 */ /* 0x000fea000383ffff */
.L_x_9886:
        /* <DEDUP_REMOVED lines=8> */
.L_x_10018:
[----:B------:R-:W-:Y:S05]  /*18d00*/  BSYNC B0 ;  /* 0x0000000000007941 */ /* 0x000fea0003800000 */
.L_x_10017:
        /* <DEDUP_REMOVED lines=9> */
.L_x_10019:
[----:B------:R-:W-:Y:S02]  /*18da0*/  IMAD.MOV.U32 R13, RZ, RZ, R4 ;  /* 0x000000ffff0d7224 */ /* 0x000fe400078e0004 */
[----:B------:R-:W-:Y:S02]  /*18db0*/  IMAD.MOV.U32 R12, RZ, RZ, 0x1 ;  /* 0x00000001ff0c7424 */ /* 0x000fe400078e00ff */
[----:B------:R-:W-:-:S07]  /*18dc0*/  IMAD.MOV.U32 R3, RZ, RZ, R14 ;  /* 0x000000ffff037224 */ /* 0x000fce00078e000e */
[----:B------:R-:W-:Y:S05]  /*18dd0*/  WARPSYNC.COLLECTIVE R15, `(.L_x_10020) ;  /* 0x000000000f087348 */ /* 0x000fea0003c00000 */
[----:B------:R0:W1:Y:S02]  /*18de0*/  SHFL.IDX P6, R14, R13, R12, R11 ;  /* 0x0000000c0d0e7389 */ /* 0x00006400000c000b */
[----:B01----:R-:W-:Y:S01]  /*18df0*/  ENDCOLLECTIVE ;  /* 0x000000000000791b */ /* 0x003fe20003800000 */
.L_x_10020:
        /* <DEDUP_REMOVED lines=15> */
.L_x_10021:
[----:B------:R-:W-:Y:S02]  /*18ef0*/  @P0 IMAD R6, R5, 0x2, R22 ;  /* 0x0000000205060824 */ /* 0x000fe400078e0216 */
[----:B------:R-:W-:Y:S02]  /*18f00*/  IMAD.MOV.U32 R13, RZ, RZ, R4 ;  /* 0x000000ffff0d7224 */ /* 0x000fe400078e0004 */
[----:B------:R-:W-:Y:S02]  /*18f10*/  IMAD.MOV.U32 R12, RZ, RZ, 0x2 ;  /* 0x00000002ff0c7424 */ /* 0x000fe400078e00ff */
[----:B------:R-:W-:-:S07]  /*18f20*/  IMAD.MOV.U32 R3, RZ, RZ, R14 ;  /* 0x000000ffff037224 */ /* 0x000fce00078e000e */
[----:B------:R-:W-:Y:S05]  /*18f30*/  WARPSYNC.COLLECTIVE R15, `(.L_x_10022) ;  /* 0x000000000f087348 */ /* 0x000fea0003c00000 */
[----:B------:R0:W1:Y:S02]  /*18f40*/  SHFL.IDX P6, R14, R13, R12, R11 ;  /* 0x0000000c0d0e7389 */ /* 0x00006400000c000b */
[----:B01----:R-:W-:Y:S01]  /*18f50*/  ENDCOLLECTIVE ;  /* 0x000000000000791b */ /* 0x003fe20003800000 */
.L_x_10022:
        /* <DEDUP_REMOVED lines=15> */
.L_x_10023:
[----:B------:R-:W-:Y:S02]  /*19050*/  @P0 IMAD R6, R5, 0x2, R22 ;  /* 0x0000000205060824 */ /* 0x000fe400078e0216 */
[----:B------:R-:W-:Y:S02]  /*19060*/  IMAD.MOV.U32 R13, RZ, RZ, R4 ;  /* 0x000000ffff0d7224 */ /* 0x000fe400078e0004 */
[----:B------:R-:W-:Y:S02]  /*19070*/  IMAD.MOV.U32 R12, RZ, RZ, 0x3 ;  /* 0x00000003ff0c7424 */ /* 0x000fe400078e00ff */
[----:B------:R-:W-:-:S07]  /*19080*/  IMAD.MOV.U32 R3, RZ, RZ, R14 ;  /* 0x000000ffff037224 */ /* 0x000fce00078e000e */
[----:B------:R-:W-:Y:S05]  /*19090*/  WARPSYNC.COLLECTIVE R15, `(.L_x_10024) ;  /* 0x000000000f087348 */ /* 0x000fea0003c00000 */
[----:B------:R0:W1:Y:S02]  /*190a0*/  SHFL.IDX P6, R14, R13, R12, R11 ;  /* 0x0000000c0d0e7389 */ /* 0x00006400000c000b */
[----:B01----:R-:W-:Y:S01]  /*190b0*/  ENDCOLLECTIVE ;  /* 0x000000000000791b */ /* 0x003fe20003800000 */
.L_x_10024:
        /* <DEDUP_REMOVED lines=15> */
.L_x_10025:
[----:B------:R-:W-:Y:S02]  /*191b0*/  @P0 IMAD R6, R5, 0x2, R22 ;  /* 0x0000000205060824 */ /* 0x000fe400078e0216 */
[----:B------:R-:W-:Y:S02]  /*191c0*/  IMAD.MOV.U32 R13, RZ, RZ, R4 ;  /* 0x000000ffff0d7224 */ /* 0x000fe400078e0004 */
[----:B------:R-:W-:Y:S02]  /*191d0*/  IMAD.MOV.U32 R12, RZ, RZ, 0x4 ;  /* 0x00000004ff0c7424 */ /* 0x000fe400078e00ff */
[----:B------:R-:W-:-:S07]  /*191e0*/  IMAD.MOV.U32 R3, RZ, RZ, R14 ;  /* 0x000000ffff037224 */ /* 0x000fce00078e000e */
[----:B------:R-:W-:Y:S05]  /*191f0*/  WARPSYNC.COLLECTIVE R15, `(.L_x_10026) ;  /* 0x000000000f087348 */ /* 0x000fea0003c00000 */
[----:B------:R0:W1:Y:S02]  /*19200*/  SHFL.IDX P6, R14, R13, R12, R11 ;  /* 0x0000000c0d0e7389 */ /* 0x00006400000c000b */
[----:B01----:R-:W-:Y:S01]  /*19210*/  ENDCOLLECTIVE ;  /* 0x000000000000791b */ /* 0x003fe20003800000 */
.L_x_10026:
        /* <DEDUP_REMOVED lines=15> */
.L_x_10027:
[----:B------:R-:W-:Y:S02]  /*19310*/  @P0 IMAD R6, R5, 0x2, R22 ;  /* 0x0000000205060824 */ /* 0x000fe400078e0216 */
[----:B------:R-:W-:Y:S02]  /*19320*/  IMAD.MOV.U32 R13, RZ, RZ, R4 ;  /* 0x000000ffff0d7224 */ /* 0x000fe400078e0004 */
[----:B------:R-:W-:Y:S02]  /*19330*/  IMAD.MOV.U32 R12, RZ, RZ, 0x5 ;  /* 0x00000005ff0c7424 */ /* 0x000fe400078e00ff */
[----:B------:R-:W-:-:S07]  /*19340*/  IMAD.MOV.U32 R3, RZ, RZ, R14 ;  /* 0x000000ffff037224 */ /* 0x000fce00078e000e */
[----:B------:R-:W-:Y:S05]  /*19350*/  WARPSYNC.COLLECTIVE R15, `(.L_x_10028) ;  /* 0x000000000f087348 */ /* 0x000fea0003c00000 */
[----:B------:R0:W1:Y:S02]  /*19360*/  SHFL.IDX P6, R14, R13, R12, R11 ;  /* 0x0000000c0d0e7389 */ /* 0x00006400000c000b */
[----:B01----:R-:W-:Y:S01]  /*19370*/  ENDCOLLECTIVE ;  /* 0x000000000000791b */ /* 0x003fe20003800000 */
.L_x_10028:
        /* <DEDUP_REMOVED lines=10> */
.L_x_10029:
[----:B------:R-:W-:Y:S01]  /*19420*/  @!PT LDS RZ, [RZ] ;  /* 0x00000000fffff984 */ /* 0x000fe20000000800 */
[----:B------:R-:W-:Y:S01]  /*19430*/  @!PT LDS RZ, [RZ] ;  /* 0x00000000fffff984 */ /* 0x000fe20000000800 */
[----:B------:R-:W-:Y:S01]  /*19440*/  @!PT LDS RZ, [RZ] ;  /* 0x00000000fffff984 */ /* 0x000fe20000000800 */
[----:B------:R1:W-:Y:S01]  /*19450*/  @P0 LDGSTS.E.BYPASS.LTC128B.128 [R6+0x1e400], desc[UR40][R2.64], !P2 ;  /* 0x1e40000002060fae */ /* 0x0003e2000d101d68 */
[----:B------:R-:W-:Y:S01]  /*19460*/  IMAD.MOV.U32 R0, RZ, RZ, R14 ;  /* 0x000000ffff007224 */ /* 0x000fe200078e000e */
[----:B------:R-:W-:Y:S06]  /*19470*/  BRA `(.L_x_10030) ;  /* 0xffffffac00587947 */ /* 0x000fec000383ffff */
.L_x_9891:
        /* <DEDUP_REMOVED lines=9> */
.L_x_10031:
[C---:B------:R-:W-:Y:S01]  /*19510*/  VIADD R6, R17.reuse, 0x10 ;  /* 0x0000001011067836 */ /* 0x040fe20000000000 */
[----:B------:R-:W-:Y:S01]  /*19520*/  ISETP.GE.AND P0, PT, R17, R3, PT ;  /* 0x000000031100720c */ /* 0x000fe20003f06270 */
[----:B------:R-:W-:Y:S01]  /*19530*/  IMAD.MOV.U32 R13, RZ, RZ, R0 ;  /* 0x000000ffff0d7224 */ /* 0x000fe200078e0000 */
[----:B------:R-:W-:-:S11]  /*19540*/  MOV R4, R14 ;  /* 0x0000000e00047202 */ /* 0x000fd60000000f00 */
[----:B------:R-:W-:Y:S05]  /*19550*/  WARPSYNC.COLLECTIVE R15, `(.L_x_10032) ;  /* 0x000000000f087348 */ /* 0x000fea0003c00000 */
[----:B------:R0:W1:Y:S02]  /*19560*/  SHFL.IDX P6, R14, R13, R12, R11 ;  /* 0x0000000c0d0e7389 */ /* 0x00006400000c000b */
[----:B01----:R-:W-:Y:S01]  /*19570*/  ENDCOLLECTIVE ;  /* 0x000000000000791b */ /* 0x003fe20003800000 */
.L_x_10032:
[----:B------:R-:W-:Y:S02]  /*19580*/  IMAD.MOV.U32 R13, RZ, RZ, R2 ;  /* 0x000000ffff0d7224 */ /* 0x000fe400078e0002 */
[----:B------:R-:W-:Y:S02]  /*19590*/  IMAD.MOV.U32 R12, RZ, RZ, 0x1 ;  /* 0x00000001ff0c7424 */ /* 0x000fe400078e00ff */
[----:B------:R-:W-:-:S07]  /*195a0*/  IMAD.MOV.U32 R5, RZ, RZ, R14 ;  /* 0x000000ffff057224 */ /* 0x000fce00078e000e */
[----:B------:R-:W-:Y:S05]  /*195b0*/  WARPSYNC.COLLECTIVE R15, `(.L_x_10033) ;  /* 0x000000000f087348 */ /* 0x000fea0003c00000 */
[----:B------:R0:W1:Y:S02]  /*195c0*/  SHFL.IDX P6, R14, R13, R12, R11 ;  /* 0x0000000c0d0e7389 */ /* 0x00006400000c000b */
[----:B01----:R-:W-:Y:S01]  /*195d0*/  ENDCOLLECTIVE ;  /* 0x000000000000791b */ /* 0x003fe20003800000 */
.L_x_10033:
        /* <DEDUP_REMOVED lines=15> */
.L_x_10034:
[----:B------:R-:W-:Y:S02]  /*196d0*/  IMAD.MOV.U32 R13, RZ, RZ, R2 ;  /* 0x000000ffff0d7224 */ /* 0x000fe400078e0002 */
[----:B------:R-:W-:Y:S02]  /*196e0*/  IMAD.MOV.U32 R12, RZ, RZ, 0x2 ;  /* 0x00000002ff0c7424 */ /* 0x000fe400078e00ff */
[----:B------:R-:W-:-:S07]  /*196f0*/  IMAD.MOV.U32 R5, RZ, RZ, R14 ;  /* 0x000000ffff057224 */ /* 0x000fce00078e000e */
[----:B------:R-:W-:Y:S05]  /*19700*/  WARPSYNC.COLLECTIVE R15, `(.L_x_10035) ;  /* 0x000000000f087348 */ /* 0x000fea0003c00000 */
[----:B------:R0:W1:Y:S02]  /*19710*/  SHFL.IDX P6, R14, R13, R12, R11 ;  /* 0x0000000c0d0e7389 */ /* 0x00006400000c000b */
[----:B01----:R-:W-:Y:S01]  /*19720*/  ENDCOLLECTIVE ;  /* 0x000000000000791b */ /* 0x003fe20003800000 */
.L_x_10035:
        /* <DEDUP_REMOVED lines=16> */
.L_x_10036:
[----:B------:R-:W-:Y:S02]  /*19830*/  IMAD.MOV.U32 R13, RZ, RZ, R2 ;  /* 0x000000ffff0d7224 */ /* 0x000fe400078e0002 */
[----:B------:R-:W-:Y:S02]  /*19840*/  IMAD.MOV.U32 R12, RZ, RZ, 0x3 ;  /* 0x00000003ff0c7424 */ /* 0x000fe400078e00ff */
[----:B------:R-:W-:-:S07]  /*19850*/  IMAD.MOV.U32 R5, RZ, RZ, R14 ;  /* 0x000000ffff057224 */ /* 0x000fce00078e000e */
[----:B------:R-:W-:Y:S05]  /*19860*/  WARPSYNC.COLLECTIVE R15, `(.L_x_10037) ;  /* 0x000000000f087348 */ /* 0x000fea0003c00000 */
[----:B------:R0:W1:Y:S02]  /*19870*/  SHFL.IDX P6, R14, R13, R12, R11 ;  /* 0x0000000c0d0e7389 */ /* 0x00006400000c000b */
[----:B01----:R-:W-:Y:S01]  /*19880*/  ENDCOLLECTIVE ;  /* 0x000000000000791b */ /* 0x003fe20003800000 */
.L_x_10037:
        /* <DEDUP_REMOVED lines=16> */
.L_x_10038:
[----:B------:R-:W-:Y:S02]  /*19990*/  IMAD.MOV.U32 R13, RZ, RZ, R2 ;  /* 0x000000ffff0d7224 */ /* 0x000fe400078e0002 */
[----:B------:R-:W-:Y:S02]  /*199a0*/  IMAD.MOV.U32 R12, RZ, RZ, 0x4 ;  /* 0x00000004ff0c7424 */ /* 0x000fe400078e00ff */
[----:B------:R-:W-:-:S07]  /*199b0*/  IMAD.MOV.U32 R5, RZ, RZ, R14 ;  /* 0x000000ffff057224 */ /* 0x000fce00078e000e */
[----:B------:R-:W-:Y:S05]  /*199c0*/  WARPSYNC.COLLECTIVE R15, `(.L_x_10039) ;  /* 0x000000000f087348 */ /* 0x000fea0003c00000 */
[----:B------:R0:W1:Y:S02]  /*199d0*/  SHFL.IDX P6, R14, R13, R12, R11 ;  /* 0x0000000c0d0e7389 */ /* 0x00006400000c000b */
[----:B01----:R-:W-:Y:S01]  /*199e0*/  ENDCOLLECTIVE ;  /* 0x000000000000791b */ /* 0x003fe20003800000 */
.L_x_10039:
        /* <DEDUP_REMOVED lines=16> */
.L_x_10040:
[----:B------:R-:W-:Y:S02]  /*19af0*/  IMAD.MOV.U32 R13, RZ, RZ, R2 ;  /* 0x000000ffff0d7224 */ /* 0x000fe400078e0002 */
[----:B------:R-:W-:Y:S02]  /*19b00*/  IMAD.MOV.U32 R12, RZ, RZ, 0x5 ;  /* 0x00000005ff0c7424 */ /* 0x000fe400078e00ff */
[----:B------:R-:W-:-:S07]  /*19b10*/  IMAD.MOV.U32 R5, RZ, RZ, R14 ;  /* 0x000000ffff057224 */ /* 0x000fce00078e000e */
[----:B------:R-:W-:Y:S05]  /*19b20*/  WARPSYNC.COLLECTIVE R15, `(.L_x_10041) ;  /* 0x000000000f087348 */ /* 0x000fea0003c00000 */
[----:B------:R0:W1:Y:S02]  /*19b30*/  SHFL.IDX P6, R14, R13, R12, R11 ;  /* 0x0000000c0d0e7389 */ /* 0x00006400000c000b */
[----:B01----:R-:W-:Y:S01]  /*19b40*/  ENDCOLLECTIVE ;  /* 0x000000000000791b */ /* 0x003fe20003800000 */
.L_x_10041:
        /* <DEDUP_REMOVED lines=16> */
.L_x_10042:
[----:B------:R-:W-:Y:S02]  /*19c50*/  IMAD.MOV.U32 R13, RZ, RZ, R2 ;  /* 0x000000ffff0d7224 */ /* 0x000fe400078e0002 */
[----:B------:R-:W-:Y:S02]  /*19c60*/  IMAD.MOV.U32 R12, RZ, RZ, 0x6 ;  /* 0x00000006ff0c7424 */ /* 0x000fe400078e00ff */
[----:B------:R-:W-:-:S07]  /*19c70*/  IMAD.MOV.U32 R5, RZ, RZ, R14 ;  /* 0x000000ffff057224 */ /* 0x000fce00078e000e */
[----:B------:R-:W-:Y:S05]  /*19c80*/  WARPSYNC.COLLECTIVE R15, `(.L_x_10043) ;  /* 0x000000000f087348 */ /* 0x000fea0003c00000 */
[----:B------:R0:W1:Y:S02]  /*19c90*/  SHFL.IDX P6, R14, R13, R12, R11 ;  /* 0x0000000c0d0e7389 */ /* 0x00006400000c000b */
[----:B01----:R-:W-:Y:S01]  /*19ca0*/  ENDCOLLECTIVE ;  /* 0x000000000000791b */ /* 0x003fe20003800000 */
.L_x_10043:
        /* <DEDUP_REMOVED lines=16> */
.L_x_10044:
[----:B------:R-:W-:Y:S02]  /*19db0*/  IMAD.MOV.U32 R13, RZ, RZ, R2 ;  /* 0x000000ffff0d7224 */ /* 0x000fe400078e0002 */
[----:B------:R-:W-:Y:S02]  /*19dc0*/  IMAD.MOV.U32 R12, RZ, RZ, 0x7 ;  /* 0x00000007ff0c7424 */ /* 0x000fe400078e00ff */
[----:B------:R-:W-:-:S07]  /*19dd0*/  IMAD.MOV.U32 R5, RZ, RZ, R14 ;  /* 0x000000ffff057224 */ /* 0x000fce00078e000e */
[----:B------:R-:W-:Y:S05]  /*19de0*/  WARPSYNC.COLLECTIVE R15, `(.L_x_10045) ;  /* 0x000000000f087348 */ /* 0x000fea0003c00000 */
[----:B------:R0:W1:Y:S02]  /*19df0*/  SHFL.IDX P6, R14, R13, R12, R11 ;  /* 0x0000000c0d0e7389 */ /* 0x00006400000c000b */
[----:B01----:R-:W-:Y:S01]  /*19e00*/  ENDCOLLECTIVE ;  /* 0x000000000000791b */ /* 0x003fe20003800000 */
.L_x_10045:
        /* <DEDUP_REMOVED lines=14> */
.L_x_10046:
[----:B------:R-:W-:Y:S01]  /*19ef0*/  IMAD.MOV.U32 R0, RZ, RZ, R14 ;  /* 0x000000ffff007224 */ /* 0x000fe200078e000e */
[----:B------:R-:W-:Y:S06]  /*19f00*/  BRA `(.L_x_10047) ;  /* 0xffffffac00e07947 */ /* 0x000fec000383ffff */
.L_x_9894:
[----:B0-----:R0:W1:Y:S02]  /*19f10*/  SYNCS.PHASECHK.TRANS64.TRYWAIT P0, [R22+URZ+0x22820], R3 ;  /* 0x02282003160075a7 */ /* 0x001064000800017f */
[----:B-1----:R-:W-:Y:S05]  /*19f20*/  @!P0 NANOSLEEP.SYNCS 0x989680 ;  /* 0x009896800000895d */ /* 0x002fea0003900000 */
[----:B------:R-:W1:Y:S02]  /*19f30*/  @!P0 SYNCS.PHASECHK.TRANS64 P0, [R22+URZ+0x22820], R3 ;  /* 0x02282003160085a7 */ /* 0x000e64000800007f */
[----:B-1----:R-:W-:Y:S05]  /*19f40*/  @!P0 BRA `(.L_x_9894) ;  /* 0xfffffffc00f08947 */ /* 0x002fea000383ffff */
[----:B------:R-:W-:Y:S05]  /*19f50*/  BRA `(.L_x_10048) ;  /* 0xffffffb0003c7947 */ /* 0x000fea000383ffff */
.L_x_9897:
[----:B0-----:R0:W1:Y:S02]  /*19f60*/  SYNCS.PHASECHK.TRANS64.TRYWAIT P0, [R32+URZ+0x22860], R3 ;  /* 0x02286003200075a7 */ /* 0x001064000800017f */
[----:B-1----:R-:W-:Y:S05]  /*19f70*/  @!P0 NANOSLEEP.SYNCS 0x989680 ;  /* 0x009896800000895d */ /* 0x002fea0003900000 */
[----:B------:R-:W1:Y:S02]  /*19f80*/  @!P0 SYNCS.PHASECHK.TRANS64 P0, [R32+URZ+0x22860], R3 ;  /* 0x02286003200085a7 */ /* 0x000e64000800007f */
[----:B-1----:R-:W-:Y:S05]  /*19f90*/  @!P0 BRA `(.L_x_9897) ;  /* 0xfffffffc00f08947 */ /* 0x002fea000383ffff */
[----:B------:R-:W-:Y:S05]  /*19fa0*/  BRA `(.L_x_10049) ;  /* 0xffffffb0004c7947 */ /* 0x000fea000383ffff */
.L_x_9898:
        /* <DEDUP_REMOVED lines=8> */
.L_x_10051:
[----:B------:R-:W-:Y:S05]  /*1a030*/  BSYNC B0 ;  /* 0x0000000000007941 */ /* 0x000fea0003800000 */
.L_x_10050:
        /* <DEDUP_REMOVED lines=13> */
.L_x_10052:
        /* <DEDUP_REMOVED lines=8> */
.L_x_10053:
[----:B------:R-:W-:Y:S01]  /*1a190*/  IMAD.SHL.U32 R0, R7, 0x2, RZ ;  /* 0x0000000207007824 */ /* 0x000fe200078e00ff */
[----:B------:R-:W-:-:S04]  /*1a1a0*/  LOP3.LUT R7, R35, 0x1, RZ, 0xc0, !PT ;  /* 0x0000000123077812 */ /* 0x000fc800078ec0ff */
[----:B------:R-:W-:Y:S02]  /*1a1b0*/  IADD3 R2, P0, R2, R0, RZ ;  /* 0x0000000002027210 */ /* 0x000fe40007f1e0ff */
[----:B------:R-:W-:-:S03]  /*1a1c0*/  ISETP.NE.U32.AND P3, PT, R7, 0x1, PT ;  /* 0x000000010700780c */ /* 0x000fc60003f65070 */
        /* <DEDUP_REMOVED lines=17> */
.L_x_10054:
[----:B------:R-:W-:Y:S02]  /*1a2e0*/  IMAD.MOV.U32 R13, RZ, RZ, R6 ;  /* 0x000000ffff0d7224 */ /* 0x000fe400078e0006 */
[----:B------:R-:W-:Y:S01]  /*1a2f0*/  IMAD.MOV.U32 R12, RZ, RZ, 0x2 ;  /* 0x00000002ff0c7424 */ /* 0x000fe200078e00ff */
[----:B------:R-:W-:-:S13]  /*1a300*/  IADD3 R2, P4, R14, R0, RZ ;  /* 0x000000000e027210 */ /* 0x000fda0007f9e0ff */
[----:B------:R-:W-:Y:S05]  /*1a310*/  WARPSYNC.COLLECTIVE R15, `(.L_x_10055) ;  /* 0x000000000f087348 */ /* 0x000fea0003c00000 */
[----:B------:R0:W1:Y:S02]  /*1a320*/  SHFL.IDX P6, R14, R13, R12, R11 ;  /* 0x0000000c0d0e7389 */ /* 0x00006400000c000b */
[----:B01----:R-:W-:Y:S01]  /*1a330*/  ENDCOLLECTIVE ;  /* 0x000000000000791b */ /* 0x003fe20003800000 */
.L_x_10055:
        /* <DEDUP_REMOVED lines=17> */
.L_x_10056:
[----:B------:R-:W-:Y:S02]  /*1a450*/  IMAD.MOV.U32 R13, RZ, RZ, R6 ;  /* 0x000000ffff0d7224 */ /* 0x000fe400078e0006 */
[----:B------:R-:W-:Y:S01]  /*1a460*/  IMAD.MOV.U32 R12, RZ, RZ, 0x3 ;  /* 0x00000003ff0c7424 */ /* 0x000fe200078e00ff */
[----:B------:R-:W-:-:S13]  /*1a470*/  IADD3 R2, P4, R14, R0, RZ ;  /* 0x000000000e027210 */ /* 0x000fda0007f9e0ff */
[----:B------:R-:W-:Y:S05]  /*1a480*/  WARPSYNC.COLLECTIVE R15, `(.L_x_10057) ;  /* 0x000000000f087348 */ /* 0x000fea0003c00000 */
[----:B------:R0:W1:Y:S02]  /*1a490*/  SHFL.IDX P6, R14, R13, R12, R11 ;  /* 0x0000000c0d0e7389 */ /* 0x00006400000c000b */
[----:B01----:R-:W-:Y:S01]  /*1a4a0*/  ENDCOLLECTIVE ;  /* 0x000000000000791b */ /* 0x003fe20003800000 */
.L_x_10057:
        /* <DEDUP_REMOVED lines=13> */
[----:B0-----:R-:W-:-:S07]  /*1a580*/  MOV R3, R14 ;  /* 0x0000000e00037202 */ /* 0x001fce0000000f00 */
[----:B------:R-:W-:Y:S05]  /*1a590*/  WARPSYNC.COLLECTIVE R15, `(.L_x_10058) ;  /* 0x000000000f087348 */ /* 0x000fea0003c00000 */
[----:B------:R0:W1:Y:S02]  /*1a5a0*/  SHFL.IDX P6, R14, R13, R12, R11 ;  /* 0x0000000c0d0e7389 */ /* 0x00006400000c000b */
[----:B01----:R-:W-:Y:S01]  /*1a5b0*/  ENDCOLLECTIVE ;  /* 0x000000000000791b */ /* 0x003fe20003800000 */
.L_x_10058:
[----:B------:R-:W-:Y:S02]  /*1a5c0*/  IMAD.MOV.U32 R13, RZ, RZ, R6 ;  /* 0x000000ffff0d7224 */ /* 0x000fe400078e0006 */
[----:B------:R-:W-:Y:S01]  /*1a5d0*/  IMAD.MOV.U32 R12, RZ, RZ, 0x4 ;  /* 0x00000004ff0c7424 */ /* 0x000fe200078e00ff */
[----:B------:R-:W-:-:S13]  /*1a5e0*/  IADD3 R2, P4, R14, R0, RZ ;  /* 0x000000000e027210 */ /* 0x000fda0007f9e0ff */
[----:B------:R-:W-:Y:S05]  /*1a5f0*/  WARPSYNC.COLLECTIVE R15, `(.L_x_10059) ;  /* 0x000000000f087348 */ /* 0x000fea0003c00000 */
[----:B------:R0:W1:Y:S02]  /*1a600*/  SHFL.IDX P6, R14, R13, R12, R11 ;  /* 0x0000000c0d0e7389 */ /* 0x00006400000c000b */
[----:B01----:R-:W-:Y:S01]  /*1a610*/  ENDCOLLECTIVE ;  /* 0x000000000000791b */ /* 0x003fe20003800000 */
.L_x_10059:
        /* <DEDUP_REMOVED lines=17> */
.L_x_10060:
[----:B------:R-:W-:Y:S02]  /*1a730*/  IMAD.MOV.U32 R13, RZ, RZ, R6 ;  /* 0x000000ffff0d7224 */ /* 0x000fe400078e0006 */
[----:B------:R-:W-:Y:S01]  /*1a740*/  IMAD.MOV.U32 R12, RZ, RZ, 0x5 ;  /* 0x00000005ff0c7424 */ /* 0x000fe200078e00ff */
[----:B------:R-:W-:-:S13]  /*1a750*/  IADD3 R2, P4, R14, R0, RZ ;  /* 0x000000000e027210 */ /* 0x000fda0007f9e0ff */
[----:B------:R-:W-:Y:S05]  /*1a760*/  WARPSYNC.COLLECTIVE R15, `(.L_x_10061) ;  /* 0x000000000f087348 */ /* 0x000fea0003c00000 */
[----:B------:R0:W1:Y:S02]  /*1a770*/  SHFL.IDX P6, R14, R13, R12, R11 ;  /* 0x0000000c0d0e7389 */ /* 0x00006400000c000b */
[----:B01----:R-:W-:Y:S01]  /*1a780*/  ENDCOLLECTIVE ;  /* 0x000000000000791b */ /* 0x003fe20003800000 */
.L_x_10061:
        /* <DEDUP_REMOVED lines=12> */
.L_x_10062:
        /* <DEDUP_REMOVED lines=9> */
.L_x_9905:
[----:B0-----:R0:W1:Y:S02]  /*1a8e0*/  SYNCS.PHASECHK.TRANS64.TRYWAIT P0, [R4+URZ+0x22840], R21 ;  /* 0x02284015040075a7 */ /* 0x001064000800017f */
[----:B-1----:R-:W-:Y:S05]  /*1a8f0*/  @!P0 NANOSLEEP.SYNCS 0x989680 ;  /* 0x009896800000895d */ /* 0x002fea0003900000 */
[----:B------:R-:W1:Y:S02]  /*1a900*/  @!P0 SYNCS.PHASECHK.TRANS64 P0, [R4+URZ+0x22840], R21 ;  /* 0x02284015040085a7 */ /* 0x000e64000800007f */
[----:B-1----:R-:W-:Y:S05]  /*1a910*/  @!P0 BRA `(.L_x_9905) ;  /* 0xfffffffc00f08947 */ /* 0x002fea000383ffff */
[----:B------:R-:W-:Y:S05]  /*1a920*/  BRA `(.L_x_10064) ;  /* 0xffffffb000b47947 */ /* 0x000fea000383ffff */
.L_x_9906:
        /* <DEDUP_REMOVED lines=8> */
.L_x_10066:
[----:B------:R-:W-:Y:S05]  /*1a9b0*/  BSYNC B1 ;  /* 0x0000000000017941 */ /* 0x000fea0003800000 */
.L_x_10065:
        /* <DEDUP_REMOVED lines=9> */
.L_x_10067:
[----:B------:R-:W-:Y:S02]  /*1aa50*/  IMAD.MOV.U32 R13, RZ, RZ, R9 ;  /* 0x000000ffff0d7224 */ /* 0x000fe400078e0009 */
[----:B------:R-:W-:Y:S02]  /*1aa60*/  IMAD.MOV.U32 R12, RZ, RZ, 0x1 ;  /* 0x00000001ff0c7424 */ /* 0x000fe400078e00ff */
[----:B------:R-:W-:-:S07]  /*1aa70*/  IMAD.MOV.U32 R2, RZ, RZ, R14 ;  /* 0x000000ffff027224 */ /* 0x000fce00078e000e */
[----:B------:R-:W-:Y:S05]  /*1aa80*/  WARPSYNC.COLLECTIVE R15, `(.L_x_10068) ;  /* 0x000000000f087348 */ /* 0x000fea0003c00000 */
[----:B------:R0:W1:Y:S02]  /*1aa90*/  SHFL.IDX P6, R14, R13, R12, R11 ;  /* 0x0000000c0d0e7389 */ /* 0x00006400000c000b */
[----:B01----:R-:W-:Y:S01]  /*1aaa0*/  ENDCOLLECTIVE ;  /* 0x000000000000791b */ /* 0x003fe20003800000 */
.L_x_10068:
        /* <DEDUP_REMOVED lines=11> */
.L_x_10069:
[----:B------:R-:W-:Y:S02]  /*1ab60*/  IMAD.MOV.U32 R13, RZ, RZ, R9 ;  /* 0x000000ffff0d7224 */ /* 0x000fe400078e0009 */
[----:B------:R-:W-:Y:S02]  /*1ab70*/  IMAD.MOV.U32 R12, RZ, RZ, 0x2 ;  /* 0x00000002ff0c7424 */ /* 0x000fe400078e00ff */
[----:B------:R-:W-:-:S07]  /*1ab80*/  IMAD.MOV.U32 R2, RZ, RZ, R14 ;  /* 0x000000ffff027224 */ /* 0x000fce00078e000e */
[----:B------:R-:W-:Y:S05]  /*1ab90*/  WARPSYNC.COLLECTIVE R15, `(.L_x_10070) ;  /* 0x000000000f087348 */ /* 0x000fea0003c00000 */
[----:B------:R0:W1:Y:S02]  /*1aba0*/  SHFL.IDX P6, R14, R13, R12, R11 ;  /* 0x0000000c0d0e7389 */ /* 0x00006400000c000b */
[----:B01----:R-:W-:Y:S01]  /*1abb0*/  ENDCOLLECTIVE ;  /* 0x000000000000791b */ /* 0x003fe20003800000 */
.L_x_10070:
        /* <DEDUP_REMOVED lines=11> */
.L_x_10071:
[----:B------:R-:W-:Y:S02]  /*1ac70*/  IMAD.MOV.U32 R13, RZ, RZ, R9 ;  /* 0x000000ffff0d7224 */ /* 0x000fe400078e0009 */
[----:B------:R-:W-:Y:S02]  /*1ac80*/  IMAD.MOV.U32 R12, RZ, RZ, 0x3 ;  /* 0x00000003ff0c7424 */ /* 0x000fe400078e00ff */
[----:B------:R-:W-:-:S07]  /*1ac90*/  IMAD.MOV.U32 R2, RZ, RZ, R14 ;  /* 0x000000ffff027224 */ /* 0x000fce00078e000e */
[----:B------:R-:W-:Y:S05]  /*1aca0*/  WARPSYNC.COLLECTIVE R15, `(.L_x_10072) ;  /* 0x000000000f087348 */ /* 0x000fea0003c00000 */
[----:B------:R0:W1:Y:S02]  /*1acb0*/  SHFL.IDX P6, R14, R13, R12, R11 ;  /* 0x0000000c0d0e7389 */ /* 0x00006400000c000b */
[----:B01----:R-:W-:Y:S01]  /*1acc0*/  ENDCOLLECTIVE ;  /* 0x000000000000791b */ /* 0x003fe20003800000 */
.L_x_10072:
        /* <DEDUP_REMOVED lines=11> */
.L_x_10073:
[----:B------:R-:W-:Y:S02]  /*1ad80*/  IMAD.MOV.U32 R13, RZ, RZ, R9 ;  /* 0x000000ffff0d7224 */ /* 0x000fe400078e0009 */
[----:B------:R-:W-:Y:S02]  /*1ad90*/  IMAD.MOV.U32 R12, RZ, RZ, 0x4 ;  /* 0x00000004ff0c7424 */ /* 0x000fe400078e00ff */
[----:B------:R-:W-:-:S07]  /*1ada0*/  IMAD.MOV.U32 R2, RZ, RZ, R14 ;  /* 0x000000ffff027224 */ /* 0x000fce00078e000e */
[----:B------:R-:W-:Y:S05]  /*1adb0*/  WARPSYNC.COLLECTIVE R15, `(.L_x_10074) ;  /* 0x000000000f087348 */ /* 0x000fea0003c00000 */
[----:B------:R0:W1:Y:S02]  /*1adc0*/  SHFL.IDX P6, R14, R13, R12, R11 ;  /* 0x0000000c0d0e7389 */ /* 0x00006400000c000b */
[----:B01----:R-:W-:Y:S01]  /*1add0*/  ENDCOLLECTIVE ;  /* 0x000000000000791b */ /* 0x003fe20003800000 */
.L_x_10074:
        /* <DEDUP_REMOVED lines=11> */
.L_x_10075:
[----:B------:R-:W-:Y:S02]  /*1ae90*/  IMAD.MOV.U32 R13, RZ, RZ, R9 ;  /* 0x000000ffff0d7224 */ /* 0x000fe400078e0009 */
[----:B------:R-:W-:Y:S02]  /*1aea0*/  IMAD.MOV.U32 R12, RZ, RZ, 0x5 ;  /* 0x00000005ff0c7424 */ /* 0x000fe400078e00ff */
[----:B------:R-:W-:-:S07]  /*1aeb0*/  IMAD.MOV.U32 R2, RZ, RZ, R14 ;  /* 0x000000ffff027224 */ /* 0x000fce00078e000e */
[----:B------:R-:W-:Y:S05]  /*1aec0*/  WARPSYNC.COLLECTIVE R15, `(.L_x_10076) ;  /* 0x000000000f087348 */ /* 0x000fea0003c00000 */
[----:B------:R0:W1:Y:S02]  /*1aed0*/  SHFL.IDX P6, R14, R13, R12, R11 ;  /* 0x0000000c0d0e7389 */ /* 0x00006400000c000b */
[----:B01----:R-:W-:Y:S01]  /*1aee0*/  ENDCOLLECTIVE ;  /* 0x000000000000791b */ /* 0x003fe20003800000 */
.L_x_10076:
        /* <DEDUP_REMOVED lines=11> */
.L_x_10077:
[----:B------:R-:W-:Y:S01]  /*1afa0*/  MOV R2, R14 ;  /* 0x0000000e00027202 */ /* 0x000fe20000000f00 */
[----:B------:R-:W-:Y:S06]  /*1afb0*/  BRA `(.L_x_10078) ;  /* 0xffffffac00e47947 */ /* 0x000fec000383ffff */
.L_x_9911:
[----:B---3--:R3:W4:Y:S02]  /*1afc0*/  SYNCS.PHASECHK.TRANS64.TRYWAIT P0, [R4+URZ+0x22860], R21 ;  /* 0x02286015040075a7 */ /* 0x008724000800017f */
[----:B----4-:R-:W-:Y:S05]  /*1afd0*/  @!P0 NANOSLEEP.SYNCS 0x989680 ;  /* 0x009896800000895d */ /* 0x010fea0003900000 */
[----:B------:R-:W4:Y:S02]  /*1afe0*/  @!P0 SYNCS.PHASECHK.TRANS64 P0, [R4+URZ+0x22860], R21 ;  /* 0x02286015040085a7 */ /* 0x000f24000800007f */
[----:B----4-:R-:W-:Y:S05]  /*1aff0*/  @!P0 BRA `(.L_x_9911) ;  /* 0xfffffffc00f08947 */ /* 0x010fea000383ffff */
[----:B------:R-:W-:Y:S05]  /*1b000*/  BRA `(.L_x_10079) ;  /* 0xffffffb000347947 */ /* 0x000fea000383ffff */
.L_x_9912:
        /* <DEDUP_REMOVED lines=8> */
.L_x_10081:
[----:B------:R-:W-:Y:S05]  /*1b090*/  BSYNC B1 ;  /* 0x0000000000017941 */ /* 0x000fea0003800000 */
.L_x_10080:
        /* <DEDUP_REMOVED lines=9> */
.L_x_10082:
[----:B------:R-:W-:Y:S02]  /*1b130*/  IMAD.MOV.U32 R13, RZ, RZ, R7 ;  /* 0x000000ffff0d7224 */ /* 0x000fe400078e0007 */
[----:B------:R-:W-:Y:S01]  /*1b140*/  IMAD.MOV.U32 R12, RZ, RZ, 0x1 ;  /* 0x00000001ff0c7424 */ /* 0x000fe200078e00ff */
[----:B------:R-:W-:-:S13]  /*1b150*/  IADD3 R2, P0, R14, R0, RZ ;  /* 0x000000000e027210 */ /* 0x000fda0007f1e0ff */
[----:B------:R-:W-:Y:S05]  /*1b160*/  WARPSYNC.COLLECTIVE R15, `(.L_x_10083) ;  /* 0x000000000f087348 */ /* 0x000fea0003c00000 */
[----:B------:R0:W1:Y:S02]  /*1b170*/  SHFL.IDX P6, R14, R13, R12, R11 ;  /* 0x0000000c0d0e7389 */ /* 0x00006400000c000b */
[----:B01----:R-:W-:Y:S01]  /*1b180*/  ENDCOLLECTIVE ;  /* 0x000000000000791b */ /* 0x003fe20003800000 */
.L_x_10083:
        /* <DEDUP_REMOVED lines=13> */
.L_x_10084:
[----:B------:R-:W-:Y:S02]  /*1b260*/  IMAD.MOV.U32 R13, RZ, RZ, R7 ;  /* 0x000000ffff0d7224 */ /* 0x000fe400078e0007 */
[----:B------:R-:W-:Y:S01]  /*1b270*/  IMAD.MOV.U32 R12, RZ, RZ, 0x2 ;  /* 0x00000002ff0c7424 */ /* 0x000fe200078e00ff */
[----:B------:R-:W-:-:S13]  /*1b280*/  IADD3 R2, P0, R14, R0, RZ ;  /* 0x000000000e027210 */ /* 0x000fda0007f1e0ff */
[----:B------:R-:W-:Y:S05]  /*1b290*/  WARPSYNC.COLLECTIVE R15, `(.L_x_10085) ;  /* 0x000000000f087348 */ /* 0x000fea0003c00000 */
[----:B------:R0:W1:Y:S02]  /*1b2a0*/  SHFL.IDX P6, R14, R13, R12, R11 ;  /* 0x0000000c0d0e7389 */ /* 0x00006400000c000b */
[----:B01----:R-:W-:Y:S01]  /*1b2b0*/  ENDCOLLECTIVE ;  /* 0x000000000000791b */ /* 0x003fe20003800000 */
.L_x_10085:
        /* <DEDUP_REMOVED lines=13> */
.L_x_10086:
[----:B------:R-:W-:Y:S02]  /*1b390*/  IMAD.MOV.U32 R13, RZ, RZ, R7 ;  /* 0x000000ffff0d7224 */ /* 0x000fe400078e0007 */
[----:B------:R-:W-:Y:S01]  /*1b3a0*/  IMAD.MOV.U32 R12, RZ, RZ, 0x3 ;  /* 0x00000003ff0c7424 */ /* 0x000fe200078e00ff */
[----:B------:R-:W-:-:S13]  /*1b3b0*/  IADD3 R2, P0, R14, R0, RZ ;  /* 0x000000000e027210 */ /* 0x000fda0007f1e0ff */
[----:B------:R-:W-:Y:S05]  /*1b3c0*/  WARPSYNC.COLLECTIVE R15, `(.L_x_10087) ;  /* 0x000000000f087348 */ /* 0x000fea0003c00000 */
[----:B------:R0:W1:Y:S02]  /*1b3d0*/  SHFL.IDX P6, R14, R13, R12, R11 ;  /* 0x0000000c0d0e7389 */ /* 0x00006400000c000b */
[----:B01----:R-:W-:Y:S01]  /*1b3e0*/  ENDCOLLECTIVE ;  /* 0x000000000000791b */ /* 0x003fe20003800000 */
.L_x_10087:
        /* <DEDUP_REMOVED lines=13> */
.L_x_10088:
[----:B------:R-:W-:Y:S02]  /*1b4c0*/  IMAD.MOV.U32 R13, RZ, RZ, R7 ;  /* 0x000000ffff0d7224 */ /* 0x000fe400078e0007 */
[----:B------:R-:W-:Y:S01]  /*1b4d0*/  IMAD.MOV.U32 R12, RZ, RZ, 0x4 ;  /* 0x00000004ff0c7424 */ /* 0x000fe200078e00ff */
[----:B------:R-:W-:-:S13]  /*1b4e0*/  IADD3 R2, P0, R14, R0, RZ ;  /* 0x000000000e027210 */ /* 0x000fda0007f1e0ff */
[----:B------:R-:W-:Y:S05]  /*1b4f0*/  WARPSYNC.COLLECTIVE R15, `(.L_x_10089) ;  /* 0x000000000f087348 */ /* 0x000fea0003c00000 */
[----:B------:R0:W1:Y:S02]  /*1b500*/  SHFL.IDX P6, R14, R13, R12, R11 ;  /* 0x0000000c0d0e7389 */ /* 0x00006400000c000b */
[----:B01----:R-:W-:Y:S01]  /*1b510*/  ENDCOLLECTIVE ;  /* 0x000000000000791b */ /* 0x003fe20003800000 */
.L_x_10089:
[----:B------:R-:W-:-:S05]  /*1b520*/  IADD3.X R3, RZ, R8, RZ, P0, !PT ;  /* 0x00000008ff037210 */ /* 0x000fca00007fe4ff */
        /* <DEDUP_REMOVED lines=12> */
.L_x_10090:
[----:B------:R-:W-:Y:S02]  /*1b5f0*/  IMAD.MOV.U32 R13, RZ, RZ, R7 ;  /* 0x000000ffff0d7224 */ /* 0x000fe400078e0007 */
[----:B------:R-:W-:Y:S01]  /*1b600*/  IMAD.MOV.U32 R12, RZ, RZ, 0x5 ;  /* 0x00000005ff0c7424 */ /* 0x000fe200078e00ff */
[----:B------:R-:W-:-:S13]  /*1b610*/  IADD3 R2, P0, R14, R0, RZ ;  /* 0x000000000e027210 */ /* 0x000fda0007f1e0ff */
[----:B------:R-:W-:Y:S05]  /*1b620*/  WARPSYNC.COLLECTIVE R15, `(.L_x_10091) ;  /* 0x000000000f087348 */ /* 0x000fea0003c00000 */
[----:B------:R0:W1:Y:S02]  /*1b630*/  SHFL.IDX P6, R14, R13, R12, R11 ;  /* 0x0000000c0d0e7389 */ /* 0x00006400000c000b */
[----:B01----:R-:W-:Y:S01]  /*1b640*/  ENDCOLLECTIVE ;  /* 0x000000000000791b */ /* 0x003fe20003800000 */
.L_x_10091:
        /* <DEDUP_REMOVED lines=13> */
.L_x_10092:
[----:B------:R-:W-:Y:S05]  /*1b720*/  BRA `(.L_x_10093) ;  /* 0xffffffac00807947 */ /* 0x000fea000383ffff */
.L_x_9920:
        /* <DEDUP_REMOVED lines=8> */
.L_x_10095:
[----:B------:R-:W-:Y:S05]  /*1b7b0*/  BSYNC B0 ;  /* 0x0000000000007941 */ /* 0x000fea0003800000 */
.L_x_10094:
        /* <DEDUP_REMOVED lines=9> */
.L_x_10096:
        /* <DEDUP_REMOVED lines=18> */
.L_x_10097:
[----:B------:R-:W-:Y:S01]  /*1b970*/  IMAD.MOV.U32 R12, RZ, RZ, 0x2 ;  /* 0x00000002ff0c7424 */ /* 0x000fe200078e00ff */
[----:B------:R-:W-:-:S05]  /*1b980*/  SEL R6, R14, RZ, P1 ;  /* 0x000000ff0e067207 */ /* 0x000fca0000800000 */
[----:B------:R-:W-:-:S05]  /*1b990*/  IMAD.IADD R6, R5, 0x1, R6 ;  /* 0x0000000105067824 */ /* 0x000fca00078e0206 */
[----:B------:R-:W-:-:S07]  /*1b9a0*/  MOV R13, R6 ;  /* 0x00000006000d7202 */ /* 0x000fce0000000f00 */
[----:B------:R-:W-:Y:S05]  /*1b9b0*/  WARPSYNC.COLLECTIVE R15, `(.L_x_10098) ;  /* 0x000000000f087348 */ /* 0x000fea0003c00000 */
[----:B------:R0:W1:Y:S02]  /*1b9c0*/  SHFL.UP P6, R14, R13, R12, R11 ;  /* 0x0400000c0d0e7389 */ /* 0x00006400000c000b */
[----:B01----:R-:W-:Y:S01]  /*1b9d0*/  ENDCOLLECTIVE ;  /* 0x000000000000791b */ /* 0x003fe20003800000 */
.L_x_10098:
[----:B------:R-:W-:Y:S01]  /*1b9e0*/  IMAD.MOV.U32 R12, RZ, RZ, 0x4 ;  /* 0x00000004ff0c7424 */ /* 0x000fe200078e00ff */
[----:B------:R-:W-:-:S05]  /*1b9f0*/  SEL R7, R14, RZ, P2 ;  /* 0x000000ff0e077207 */ /* 0x000fca0001000000 */
[----:B------:R-:W-:-:S04]  /*1ba00*/  IMAD.IADD R7, R6, 0x1, R7 ;  /* 0x0000000106077824 */ /* 0x000fc800078e0207 */
[----:B------:R-:W-:-:S07]  /*1ba10*/  IMAD.MOV.U32 R13, RZ, RZ, R7 ;  /* 0x000000ffff0d7224 */ /* 0x000fce00078e0007 */
[----:B------:R-:W-:Y:S05]  /*1ba20*/  WARPSYNC.COLLECTIVE R15, `(.L_x_10099) ;  /* 0x000000000f087348 */ /* 0x000fea0003c00000 */
[----:B------:R0:W1:Y:S02]  /*1ba30*/  SHFL.UP P6, R14, R13, R12, R11 ;  /* 0x0400000c0d0e7389 */ /* 0x00006400000c000b */
[----:B01----:R-:W-:Y:S01]  /*1ba40*/  ENDCOLLECTIVE ;  /* 0x000000000000791b */ /* 0x003fe20003800000 */
.L_x_10099:
[----:B------:R-:W-:Y:S01]  /*1ba50*/  IMAD.MOV.U32 R12, RZ, RZ, 0x8 ;  /* 0x00000008ff0c7424 */ /* 0x000fe200078e00ff */
[----:B------:R-:W-:-:S05]  /*1ba60*/  SEL R2, R14, RZ, P3 ;  /* 0x000000ff0e027207 */ /* 0x000fca0001800000 */
[----:B------:R-:W-:-:S04]  /*1ba70*/  IMAD.IADD R2, R7, 0x1, R2 ;  /* 0x0000000107027824 */ /* 0x000fc800078e0202 */
[----:B------:R-:W-:-:S07]  /*1ba80*/  IMAD.MOV.U32 R13, RZ, RZ, R2 ;  /* 0x000000ffff0d7224 */ /* 0x000fce00078e0002 */
[----:B------:R-:W-:Y:S05]  /*1ba90*/  WARPSYNC.COLLECTIVE R15, `(.L_x_10100) ;  /* 0x000000000f087348 */ /* 0x000fea0003c00000 */
[----:B------:R0:W1:Y:S02]  /*1baa0*/  SHFL.UP P6, R14, R13, R12, R11 ;  /* 0x0400000c0d0e7389 */ /* 0x00006400000c000b */
[----:B01----:R-:W-:Y:S01]  /*1bab0*/  ENDCOLLECTIVE ;  /* 0x000000000000791b */ /* 0x003fe20003800000 */
.L_x_10100:
[----:B------:R-:W-:Y:S01]  /*1bac0*/  IMAD.MOV.U32 R12, RZ, RZ, 0x10 ;  /* 0x00000010ff0c7424 */ /* 0x000fe200078e00ff */
[----:B------:R-:W-:-:S05]  /*1bad0*/  SEL R3, R14, RZ, P4 ;  /* 0x000000ff0e037207 */ /* 0x000fca0002000000 */
[----:B------:R-:W-:-:S04]  /*1bae0*/  IMAD.IADD R3, R2, 0x1, R3 ;  /* 0x0000000102037824 */ /* 0x000fc800078e0203 */
[----:B------:R-:W-:-:S07]  /*1baf0*/  IMAD.MOV.U32 R13, RZ, RZ, R3 ;  /* 0x000000ffff0d7224 */ /* 0x000fce00078e0003 */
[----:B------:R-:W-:Y:S05]  /*1bb00*/  WARPSYNC.COLLECTIVE R15, `(.L_x_10101) ;  /* 0x000000000f087348 */ /* 0x000fea0003c00000 */
[----:B------:R0:W1:Y:S02]  /*1bb10*/  SHFL.UP P6, R14, R13, R12, R11 ;  /* 0x0400000c0d0e7389 */ /* 0x00006400000c000b */
[----:B01----:R-:W-:Y:S01]  /*1bb20*/  ENDCOLLECTIVE ;  /* 0x000000000000791b */ /* 0x003fe20003800000 */
.L_x_10101:
        /* <DEDUP_REMOVED lines=8> */
.L_x_10102:
[----:B------:R-:W-:Y:S05]  /*1bbb0*/  BRA `(.L_x_10103) ;  /* 0xffffffac00dc7947 */ /* 0x000fea000383ffff */
.L_x_9925:
        /* <DEDUP_REMOVED lines=8> */
.L_x_10105:
[----:B------:R-:W-:Y:S05]  /*1bc40*/  BSYNC B0 ;  /* 0x0000000000007941 */ /* 0x000fea0003800000 */
.L_x_10104:
        /* <DEDUP_REMOVED lines=8> */
.L_x_10106:
[----:B------:R-:W-:Y:S01]  /*1bcd0*/  IMAD.MOV.U32 R12, RZ, RZ, 0x4 ;  /* 0x00000004ff0c7424 */ /* 0x000fe200078e00ff */
[----:B------:R-:W-:-:S05]  /*1bce0*/  SEL R2, R14, RZ, P2 ;  /* 0x000000ff0e027207 */ /* 0x000fca0001000000 */
[----:B------:R-:W-:-:S04]  /*1bcf0*/  IMAD.IADD R2, R13, 0x1, R2 ;  /* 0x000000010d027824 */ /* 0x000fc800078e0202 */
[----:B------:R-:W-:-:S07]  /*1bd00*/  IMAD.MOV.U32 R13, RZ, RZ, R2 ;  /* 0x000000ffff0d7224 */ /* 0x000fce00078e0002 */
[----:B------:R-:W-:Y:S05]  /*1bd10*/  WARPSYNC.COLLECTIVE R15, `(.L_x_10107) ;  /* 0x000000000f087348 */ /* 0x000fea0003c00000 */
[----:B------:R0:W1:Y:S02]  /*1bd20*/  SHFL.UP P6, R14, R13, R12, R11 ;  /* 0x0400000c0d0e7389 */ /* 0x00006400000c000b */
[----:B01----:R-:W-:Y:S01]  /*1bd30*/  ENDCOLLECTIVE ;  /* 0x000000000000791b */ /* 0x003fe20003800000 */
.L_x_10107:
[----:B------:R-:W-:Y:S01]  /*1bd40*/  IMAD.MOV.U32 R12, RZ, RZ, 0x8 ;  /* 0x00000008ff0c7424 */ /* 0x000fe200078e00ff */
[----:B------:R-:W-:-:S04]  /*1bd50*/  SEL R3, R14, RZ, P3 ;  /* 0x000000ff0e037207 */ /* 0x000fc80001800000 */
[----:B------:R-:W-:-:S05]  /*1bd60*/  IADD3 R3, R2, R3, RZ ;  /* 0x0000000302037210 */ /* 0x000fca0007ffe0ff */
[----:B------:R-:W-:-:S07]  /*1bd70*/  IMAD.MOV.U32 R13, RZ, RZ, R3 ;  /* 0x000000ffff0d7224 */ /* 0x000fce00078e0003 */
[----:B------:R-:W-:Y:S05]  /*1bd80*/  WARPSYNC.COLLECTIVE R15, `(.L_x_10108) ;  /* 0x000000000f087348 */ /* 0x000fea0003c00000 */
[----:B------:R0:W1:Y:S02]  /*1bd90*/  SHFL.UP P6, R14, R13, R12, R11 ;  /* 0x0400000c0d0e7389 */ /* 0x00006400000c000b */
[----:B01----:R-:W-:Y:S01]  /*1bda0*/  ENDCOLLECTIVE ;  /* 0x000000000000791b */ /* 0x003fe20003800000 */
.L_x_10108:
[----:B------:R-:W-:Y:S01]  /*1bdb0*/  IMAD.MOV.U32 R12, RZ, RZ, 0x10 ;  /* 0x00000010ff0c7424 */ /* 0x000fe200078e00ff */
[----:B------:R-:W-:-:S05]  /*1bdc0*/  SEL R4, R14, RZ, P4 ;  /* 0x000000ff0e047207 */ /* 0x000fca0002000000 */
[----:B------:R-:W-:-:S04]  /*1bdd0*/  IMAD.IADD R4, R3, 0x1, R4 ;  /* 0x0000000103047824 */ /* 0x000fc800078e0204 */
[----:B------:R-:W-:-:S07]  /*1bde0*/  IMAD.MOV.U32 R13, RZ, RZ, R4 ;  /* 0x000000ffff0d7224 */ /* 0x000fce00078e0004 */
[----:B------:R-:W-:Y:S05]  /*1bdf0*/  WARPSYNC.COLLECTIVE R15, `(.L_x_10109) ;  /* 0x000000000f087348 */ /* 0x000fea0003c00000 */
[----:B------:R0:W1:Y:S02]  /*1be00*/  SHFL.UP P6, R14, R13, R12, R11 ;  /* 0x0400000c0d0e7389 */ /* 0x00006400000c000b */
[----:B01----:R-:W-:Y:S01]  /*1be10*/  ENDCOLLECTIVE ;  /* 0x000000000000791b */ /* 0x003fe20003800000 */
.L_x_10109:
        /* <DEDUP_REMOVED lines=8> */
.L_x_10110:
[----:B------:R-:W-:Y:S05]  /*1bea0*/  BRA `(.L_x_10111) ;  /* 0xffffffac00bc7947 */ /* 0x000fea000383ffff */
.L_x_9927:
[----:B------:R-:W-:Y:S01]  /*1beb0*/  BSSY B0, `(.L_x_10112) ;  /* 0x0000006000007945 */ /* 0x000fe20003800000 */
[----:B------:R-:W-:Y:S01]  /*1bec0*/  PLOP3.LUT P6, PT, P6, PT, PT, 0x8, 0x0 ;  /* 0x000000000000781c */ /* 0x000fe200037ce170 */
[----:B------:R-:W-:-:S12]  /*1bed0*/  IMAD.MOV.U32 R15, RZ, RZ, -0x1 ;  /* 0xffffffffff0f7424 */ /* 0x000fd800078e00ff */
[----:B0-----:R-:W-:Y:S05]  /*1bee0*/  WARPSYNC.COLLECTIVE R15, `(.L_x_10113) ;  /* 0x000000000f087348 */ /* 0x001fea0003c00000 */
[----:B------:R-:W-:Y:S01]  /*1bef0*/  VOTE.ANY R14, PT, P6 ;  /* 0x00000000000e7806 */ /* 0x000fe200030e0100 */
[----:B0-----:R-:W-:Y:S06]  /*1bf00*/  ENDCOLLECTIVE ;  /* 0x000000000000791b */ /* 0x001fec0003800000 */
.L_x_10113:
[----:B------:R-:W-:Y:S05]  /*1bf10*/  BSYNC B0 ;  /* 0x0000000000007941 */ /* 0x000fea0003800000 */
.L_x_10112:
        /* <DEDUP_REMOVED lines=9> */
.L_x_10114:
[----:B------:R-:W-:Y:S01]  /*1bfb0*/  IMAD.MOV.U32 R5, RZ, RZ, R14 ;  /* 0x000000ffff057224 */ /* 0x000fe200078e000e */
[----:B------:R-:W-:Y:S06]  /*1bfc0*/  BRA `(.L_x_10115) ;  /* 0xffffffac00ac7947 */ /* 0x000fec000383ffff */
.L_x_9929:
[----:B------:R-:W-:Y:S01]  /*1bfd0*/  BSSY B0, `(.L_x_10116) ;  /* 0x0000007000007945 */ /* 0x000fe20003800000 */
[----:B------:R-:W-:Y:S02]  /*1bfe0*/  IMAD.MOV.U32 R13, RZ, RZ, R2 ;  /* 0x000000ffff0d7224 */ /* 0x000fe400078e0002 */
[----:B------:R-:W-:Y:S02]  /*1bff0*/  IMAD.MOV.U32 R11, RZ, RZ, 0x1f ;  /* 0x0000001fff0b7424 */ /* 0x000fe400078e00ff */
[----:B------:R-:W-:-:S07]  /*1c000*/  IMAD.MOV.U32 R15, RZ, RZ, -0x1 ;  /* 0xffffffffff0f7424 */ /* 0x000fce00078e00ff */
[----:B012---:R-:W-:Y:S05]  /*1c010*/  WARPSYNC.COLLECTIVE R15, `(.L_x_10117) ;  /* 0x000000000f087348 */ /* 0x007fea0003c00000 */
[----:B------:R3:W4:Y:S02]  /*1c020*/  SHFL.IDX P6, R14, R13, R12, R11 ;  /* 0x0000000c0d0e7389 */ /* 0x00072400000c000b */
[----:B01234-:R-:W-:Y:S01]  /*1c030*/  ENDCOLLECTIVE ;  /* 0x000000000000791b */ /* 0x01ffe20003800000 */
.L_x_10117:
[----:B------:R-:W-:Y:S05]  /*1c040*/  BSYNC B0 ;  /* 0x0000000000007941 */ /* 0x000fea0003800000 */
.L_x_10116:
[----:B------:R-:W-:Y:S05]  /*1c050*/  BRA `(.L_x_9928) ;  /* 0xffffffac00a47947 */ /* 0x000fea000383ffff */
.L_x_9933:
[----:B0-----:R0:W1:Y:S02]  /*1c060*/  SYNCS.PHASECHK.TRANS64.TRYWAIT P0, [R4+URZ+0x22820], R0 ;  /* 0x02282000040075a7 */ /* 0x001064000800017f */
[----:B-1----:R-:W-:Y:S05]  /*1c070*/  @!P0 NANOSLEEP.SYNCS 0x989680 ;  /* 0x009896800000895d */ /* 0x002fea0003900000 */
[----:B------:R-:W1:Y:S02]  /*1c080*/  @!P0 SYNCS.PHASECHK.TRANS64 P0, [R4+URZ+0x22820], R0 ;  /* 0x02282000040085a7 */ /* 0x000e64000800007f */
[----:B-1----:R-:W-:Y:S05]  /*1c090*/  @!P0 BRA `(.L_x_9933) ;  /* 0xfffffffc00f08947 */ /* 0x002fea000383ffff */
[----:B------:R-:W-:Y:S05]  /*1c0a0*/  BRA `(.L_x_10118) ;  /* 0xffffffb000907947 */ /* 0x000fea000383ffff */
.L_x_9934:
        /* <DEDUP_REMOVED lines=8> */
[----:B0---4-:R-:W-:Y:S05]  /*1c130*/  WARPSYNC.COLLECTIVE R15, `(.L_x_10120) ;  /* 0x000000000f087348 */ /* 0x011fea0003c00000 */
[----:B------:R1:W2:Y:S02]  /*1c140*/  SHFL.IDX P6, R14, R13, R12, R11 ;  /* 0x0000000c0d0e7389 */ /* 0x0002a400000c000b */
[----:B012-4-:R-:W-:Y:S01]  /*1c150*/  ENDCOLLECTIVE ;  /* 0x000000000000791b */ /* 0x017fe20003800000 */
.L_x_10120:
[----:B------:R-:W-:Y:S05]  /*1c160*/  BSYNC B0 ;  /* 0x0000000000007941 */ /* 0x000fea0003800000 */
.L_x_10119:
[----:B------:R-:W-:Y:S05]  /*1c170*/  BRA `(.L_x_10121) ;  /* 0xffffffb000787947 */ /* 0x000fea000383ffff */
.L_x_9935:
[----:B------:R-:W-:Y:S01]  /*1c180*/  BSSY B0, `(.L_x_10122) ;  /* 0x0000006000007945 */ /* 0x000fe20003800000 */
[----:B------:R-:W-:-:S07]  /*1c190*/  IMAD.MOV.U32 R15, RZ, RZ, -0x1 ;  /* 0xffffffffff0f7424 */ /* 0x000fce00078e00ff */
[----:B0---4-:R-:W-:Y:S05]  /*1c1a0*/  WARPSYNC.COLLECTIVE R15, `(.L_x_10123) ;  /* 0x000000000f0c7348 */ /* 0x011fea0003c00000 */
[----:B------:R-:W-:Y:S02]  /*1c1b0*/  ELECT P6, UR62, PT ;  /* 0x00000000003e782f */ /* 0x000fe400038c0000 */
[----:B------:R-:W-:Y:S01]  /*1c1c0*/  MOV R14, UR62 ;  /* 0x0000003e000e7c02 */ /* 0x000fe20008000f00 */
[----:B0---4-:R-:W-:Y:S10]  /*1c1d0*/  ENDCOLLECTIVE ;  /* 0x000000000000791b */ /* 0x011ff40003800000 */
.L_x_10123:
[----:B------:R-:W-:Y:S05]  /*1c1e0*/  BSYNC B0 ;  /* 0x0000000000007941 */ /* 0x000fea0003800000 */
.L_x_10122:
[----:B------:R-:W-:Y:S05]  /*1c1f0*/  BRA `(.L_x_10124) ;  /* 0xffffffb0006c7947 */ /* 0x000fea000383ffff */
.L_x_9937:
[----:B0-----:R0:W1:Y:S02]  /*1c200*/  SYNCS.PHASECHK.TRANS64.TRYWAIT P1, [R5+URZ+0x22840], R0 ;  /* 0x02284000050075a7 */ /* 0x001064000802017f */
[----:B-1----:R-:W-:Y:S05]  /*1c210*/  @!P1 NANOSLEEP.SYNCS 0x989680 ;  /* 0x009896800000995d */ /* 0x002fea0003900000 */
[----:B------:R-:W1:Y:S02]  /*1c220*/  @!P1 SYNCS.PHASECHK.TRANS64 P1, [R5+URZ+0x22840], R0 ;  /* 0x02284000050095a7 */ /* 0x000e64000802007f */
[----:B-1----:R-:W-:Y:S05]  /*1c230*/  @!P1 BRA `(.L_x_9937) ;  /* 0xfffffffc00f09947 */ /* 0x002fea000383ffff */
[----:B------:R-:W-:Y:S05]  /*1c240*/  BRA `(.L_x_10125) ;  /* 0xffffffb0008c7947 */ /* 0x000fea000383ffff */
.L_x_9939:
[----:B-1----:R1:W2:Y:S02]  /*1c250*/  SYNCS.PHASECHK.TRANS64.TRYWAIT P1, [R25+URZ+0x22840], R2 ;  /* 0x02284002190075a7 */ /* 0x0022a4000802017f */
[----:B--2---:R-:W-:Y:S05]  /*1c260*/  @!P1 NANOSLEEP.SYNCS 0x989680 ;  /* 0x009896800000995d */ /* 0x004fea0003900000 */
[----:B------:R-:W2:Y:S02]  /*1c270*/  @!P1 SYNCS.PHASECHK.TRANS64 P1, [R25+URZ+0x22840], R2 ;  /* 0x02284002190095a7 */ /* 0x000ea4000802007f */
[----:B--2---:R-:W-:Y:S05]  /*1c280*/  @!P1 BRA `(.L_x_9939) ;  /* 0xfffffffc00f09947 */ /* 0x004fea000383ffff */
[----:B------:R-:W-:Y:S05]  /*1c290*/  BRA `(.L_x_10126) ;  /* 0xffffffb000987947 */ /* 0x000fea000383ffff */
.L_x_9941:
[----:B--2---:R2:W3:Y:S02]  /*1c2a0*/  SYNCS.PHASECHK.TRANS64.TRYWAIT P1, [R5+URZ+0x22860], R0 ;  /* 0x02286000050075a7 */ /* 0x0044e4000802017f */
[----:B---3--:R-:W-:Y:S05]  /*1c2b0*/  @!P1 NANOSLEEP.SYNCS 0x989680 ;  /* 0x009896800000995d */ /* 0x008fea0003900000 */
[----:B------:R-:W3:Y:S02]  /*1c2c0*/  @!P1 SYNCS.PHASECHK.TRANS64 P1, [R5+URZ+0x22860], R0 ;  /* 0x02286000050095a7 */ /* 0x000ee4000802007f */
[----:B---3--:R-:W-:Y:S05]  /*1c2d0*/  @!P1 BRA `(.L_x_9941) ;  /* 0xfffffffc00f09947 */ /* 0x008fea000383ffff */
[----:B------:R-:W-:Y:S05]  /*1c2e0*/  BRA `(.L_x_10127) ;  /* 0xffffffb000947947 */ /* 0x000fea000383ffff */
.L_x_10128:
        /* <DEDUP_REMOVED lines=9> */
.L_x_15666:


//--------------------- .text._ZN7cutlass13device_kernelIN5flash11enable_sm90INS1_16FlashAttnFwdSm90INS1_25CollectiveMainloopFwdSm90ILi2EN4cute5tupleIJNS5_1CILi1EEES8_S8_EEENS6_IJNS7_ILi128EEENS7_ILi96EEENS7_ILi64EEEEEELi256ENS_10bfloat16_tEfNS_4arch4Sm90ELb0ELb0ELb1ELb1ELb1ELb0ELb1ELb1ELb0ELb1ELb0ELb0EEENS1_21CollectiveEpilogueFwdINS6_IJSA_NS7_ILi256EEESB_EEES9_SE_SG_Li256ELb1ELb1ELb0ELb0EEENS1_36VarlenDynamicPersistentTileSchedulerILi128ELi96ELi256ELi128ELb0ELb1ELb1ELb0ELb1ELb1EEEEEEEEEvNT_6ParamsE --------------------------
	.section	.text._ZN7cutlass13device_kernelIN5flash11enable_sm90INS1_16FlashAttnFwdSm90INS1_25CollectiveMainloopFwdSm90ILi2EN4cute5tupleIJNS5_1CILi1EEES8_S8_EEENS6_IJNS7_ILi128EEENS7_ILi96EEENS7_ILi64EEEEEELi256ENS_10bfloat16_tEfNS_4arch4Sm90ELb0ELb0ELb1ELb1ELb1ELb0ELb1ELb1ELb0ELb1ELb0ELb0EEENS1_21CollectiveEpilogueFwdINS6_IJSA_NS7_ILi256EEESB_EEES9_SE_SG_Li256ELb1ELb1ELb0ELb0EEENS1_36VarlenDynamicPersistentTileSchedulerILi128ELi96ELi256ELi128ELb0ELb1ELb1ELb0ELb1ELb1EEEEEEEEEvNT_6ParamsE,"ax",@progbits
	.align	128
.text._ZN7cutlass13device_kernelIN5flash11enable_sm90INS1_16FlashAttnFwdSm90INS1_25CollectiveMainloopFwdSm90ILi2EN4cute5tupleIJNS5_1CILi1EEES8_S8_EEENS6_IJNS7_ILi128EEENS7_ILi96EEENS7_ILi64EEEEEELi256ENS_10bfloat16_tEfNS_4arch4Sm90ELb0ELb0ELb1ELb1ELb1ELb0ELb1ELb1ELb0ELb1ELb0ELb0EEENS1_21CollectiveEpilogueFwdINS6_IJSA_NS7_ILi256EEESB_EEES9_SE_SG_Li256ELb1ELb1ELb0ELb0EEENS1_36VarlenDynamicPersistentTileSchedulerILi128ELi96ELi256ELi128ELb0ELb1ELb1ELb0ELb1ELb1EEEEEEEEEvNT_6ParamsE:
        .type           _ZN7cutlass13device_kernelIN5flash11enable_sm90INS1_16FlashAttnFwdSm90INS1_25CollectiveMainloopFwdSm90ILi2EN4cute5tupleIJNS5_1CILi1EEES8_S8_EEENS6_IJNS7_ILi128EEENS7_ILi96EEENS7_ILi64EEEEEELi256ENS_10bfloat16_tEfNS_4arch4Sm90ELb0ELb0ELb1ELb1ELb1ELb0ELb1ELb1ELb0ELb1ELb0ELb0EEENS1_21CollectiveEpilogueFwdINS6_IJSA_NS7_ILi256EEESB_EEES9_SE_SG_Li256ELb1ELb1ELb0ELb0EEENS1_36VarlenDynamicPersistentTileSchedulerILi128ELi96ELi256ELi128ELb0ELb1ELb1ELb0ELb1ELb1EEEEEEEEEvNT_6ParamsE,@function
        .size           _ZN7cutlass13device_kernelIN5flash11enable_sm90INS1_16FlashAttnFwdSm90INS1_25CollectiveMainloopFwdSm90ILi2EN4cute5tupleIJNS5_1CILi1EEES8_S8_EEENS6_IJNS7_ILi128EEENS7_ILi96EEENS7_ILi64EEEEEELi256ENS_10bfloat16_tEfNS_4arch4Sm90ELb0ELb0ELb1ELb1ELb1ELb0ELb1ELb1ELb0ELb1ELb0ELb0EEENS1_21CollectiveEpilogueFwdINS6_IJSA_NS7_ILi256EEESB_EEES9_SE_SG_Li256ELb1ELb1ELb0ELb0EEENS1_36VarlenDynamicPersistentTileSchedulerILi128ELi96ELi256ELi128ELb0ELb1ELb1ELb0ELb1ELb1EEEEEEEEEvNT_6ParamsE,(.L_x_15667 - _ZN7cutlass13device_kernelIN5flash11enable_sm90INS1_16FlashAttnFwdSm90INS1_25CollectiveMainloopFwdSm90ILi2EN4cute5tupleIJNS5_1CILi1EEES8_S8_EEENS6_IJNS7_ILi128EEENS7_ILi96EEENS7_ILi64EEEEEELi256ENS_10bfloat16_tEfNS_4arch4Sm90ELb0ELb0ELb1ELb1ELb1ELb0ELb1ELb1ELb0ELb1ELb0ELb0EEENS1_21CollectiveEpilogueFwdINS6_IJSA_NS7_ILi256EEESB_EEES9_SE_SG_Li256ELb1ELb1ELb0ELb0EEENS1_36VarlenDynamicPersistentTileSchedulerILi128ELi96ELi256ELi128ELb0ELb1ELb1ELb0ELb1ELb1EEEEEEEEEvNT_6ParamsE)
        .other          _ZN7cutlass13device_kernelIN5flash11enable_sm90INS1_16FlashAttnFwdSm90INS1_25CollectiveMainloopFwdSm90ILi2EN4cute5tupleIJNS5_1CILi1EEES8_S8_EEENS6_IJNS7_ILi128EEENS7_ILi96EEENS7_ILi64EEEEEELi256ENS_10bfloat16_tEfNS_4arch4Sm90ELb0ELb0ELb1ELb1ELb1ELb0ELb1ELb1ELb0ELb1ELb0ELb0EEENS1_21CollectiveEpilogueFwdINS6_IJSA_NS7_ILi256EEESB_EEES9_SE_SG_Li256ELb1ELb1ELb0ELb0EEENS1_36VarlenDynamicPersistentTileSchedulerILi128ELi96ELi256ELi128ELb0ELb1ELb1ELb0ELb1ELb1EEEEEEEEEvNT_6ParamsE,@"STO_CUDA_ENTRY STV_DEFAULT"
_ZN7cutlass13device_kernelIN5flash11enable_sm90INS1_16FlashAttnFwdSm90INS1_25CollectiveMainloopFwdSm90ILi2EN4cute5tupleIJNS5_1CILi1EEES8_S8_EEENS6_IJNS7_ILi128EEENS7_ILi96EEENS7_ILi64EEEEEELi256ENS_10bfloat16_tEfNS_4arch4Sm90ELb0ELb0ELb1ELb1ELb1ELb0ELb1ELb1ELb0ELb1ELb0ELb0EEENS1_21CollectiveEpilogueFwdINS6_IJSA_NS7_ILi256EEESB_EEES9_SE_SG_Li256ELb1ELb1ELb0ELb0EEENS1_36VarlenDynamicPersistentTileSchedulerILi128ELi96ELi256ELi128ELb0ELb1ELb1ELb0ELb1ELb1EEEEEEEEEvNT_6ParamsE:
        /* <DEDUP_REMOVED lines=47> */
.L_x_10129:
        /* <DEDUP_REMOVED lines=22> */
.L_x_10130:
        /* <DEDUP_REMOVED lines=18> */
.L_x_10131:
        /* <DEDUP_REMOVED lines=22> */
.L_x_10132:
        /* <DEDUP_REMOVED lines=23> */
.L_x_10133:
        /* <DEDUP_REMOVED lines=10> */
.L_x_10135:
[----:B------:R-:W-:-:S08]  /*08e0*/  NOP ;  /* 0x0000000000007918 */ /* 0x000fd00000000000 */
[----:B------:R-:W1:Y:S02]  /*08f0*/  USETMAXREG.TRY_ALLOC.CTAPOOL UP0, 0xe8 ;  /* 0x000000e8000079c8 */ /* 0x000e640008000600 */
[----:B-1----:R-:W-:-:S13]  /*0900*/  PLOP3.LUT P0, PT, PT, PT, UP0, 0x80, 0x0 ;  /* 0x000000000000781c */ /* 0x002fda0003f0f008 */
[----:B------:R-:W-:Y:S05]  /*0910*/  @!P0 BRA `(.L_x_10135) ;  /* 0xfffffffc00f08947 */ /* 0x000fea000383ffff */
[----:B------:R-:W1:Y:S01]  /*0920*/  S2R R0, SR_TID.X ;  /* 0x0000000000007919 */ /* 0x000e620000002100 */
[----:B------:R-:W2:Y:S01]  /*0930*/  S2UR UR5, SR_CgaCtaId ;  /* 0x00000000000579c3 */ /* 0x000ea20000008800 */
[----:B------:R-:W-:-:S07]  /*0940*/  UMOV UR4, 0x400 ;  /* 0x0000040000047882 */ /* 0x000fce0000000000 */
[----:B------:R-:W-:Y:S06]  /*0950*/  BAR.ARV 0x8, 0x180 ;  /* 0x0206000000007b1d */ /* 0x000fec0000002000 */
[----:B--2---:R-:W-:Y:S01]  /*0960*/  ULEA UR4, UR5, UR4, 0x18 ;  /* 0x0000000405047291 */ /* 0x004fe2000f8ec03f */
[----:B-1----:R-:W-:-:S04]  /*0970*/  SHF.R.U32.HI R0, RZ, 0x7, R0 ;  /* 0x00000007ff007819 */ /* 0x002fc80000011600 */
[----:B------:R-:W-:-:S13]  /*0980*/  ISETP.NE.AND P0, PT, R0, 0x1, PT ;  /* 0x000000010000780c */ /* 0x000fda0003f05270 */
[----:B------:R-:W-:Y:S08]  /*0990*/  @!P0 BAR.ARV 0x9, 0x100 ;  /* 0x0244000000008b1d */ /* 0x000ff00000002000 */
[----:B------:R-:W-:Y:S06]  /*09a0*/  BAR.SYNC.DEFER_BLOCKING 0x5, 0x180 ;  /* 0x0146000000007b1d */ /* 0x000fec0000010000 */
[----:B------:R-:W1:Y:S01]  /*09b0*/  LDS.128 R12, [UR4+0x324d0] ;  /* 0x0324d004ff0c7984 */ /* 0x000e620008000c00 */
[----:B------:R-:W-:Y:S01]  /*09c0*/  ULDC UR4, c[0x0][0xd3c] ;  /* 0x00034f0000047ab9 */ /* 0x000fe20000000800 */
[----:B------:R-:W-:Y:S06]  /*09d0*/  BAR.ARV 0x4, 0x180 ;  /* 0x0106000000007b1d */ /* 0x000fec0000002000 */
[----:B-1----:R-:W-:-:S13]  /*09e0*/  ISETP.GE.AND P0, PT, R15, UR4, PT ;  /* 0x000000040f007c0c */ /* 0x002fda000bf06270 */
[----:B------:R-:W-:Y:S05]  /*09f0*/  @P0 EXIT ;  /* 0x000000000000094d */ /* 0x000fea0003800000 */
[----:B0-----:R-:W2:Y:S01]  /*0a00*/  LDL R2, [R1+0x24] ;  /* 0x0000240001027983 */ /* 0x001ea20000100800 */
[----:B------:R-:W-:Y:S01]  /*0a10*/  R2UR UR5, R13 ;  /* 0x000000000d0572ca */ /* 0x000fe200000e0000 */
[----:B------:R-:W-:Y:S01]  /*0a20*/  UMOV UR39, URZ ;  /* 0x0000003f00277c82 */ /* 0x000fe20008000000 */
[----:B------:R-:W-:Y:S01]  /*0a30*/  R2UR UR6, R14 ;  /* 0x000000000e0672ca */ /* 0x000fe200000e0000 */
[----:B------:R-:W0:Y:S01]  /*0a40*/  S2R R0, SR_TID.X ;  /* 0x0000000000007919 */ /* 0x000e220000002100 */
[----:B------:R-:W-:Y:S01]  /*0a50*/  UMOV UR38, URZ ;  /* 0x0000003f00267c82 */ /* 0x000fe20008000000 */
[----:B0-----:R-:W-:-:S05]  /*0a60*/  VIADD R12, R0, 0xffffff80 ;  /* 0xffffff80000c7836 */ /* 0x001fca0000000000 */
[----:B------:R-:W-:-:S04]  /*0a70*/  SHF.R.S32.HI R0, RZ, 0x1f, R12 ;  /* 0x0000001fff007819 */ /* 0x000fc8000001140c */
[CC--:B------:R-:W-:Y:S02]  /*0a80*/  LEA.HI R4, R0.reuse, R12.reuse, RZ, 0x5 ;  /* 0x0000000c00047211 */ /* 0x0c0fe400078f28ff */
[CC--:B------:R-:W-:Y:S02]  /*0a90*/  LEA.HI R3, R0.reuse, R12.reuse, RZ, 0x4 ;  /* 0x0000000c00037211 */ /* 0x0c0fe400078f20ff */
[----:B------:R-:W-:Y:S01]  /*0aa0*/  LEA.HI R11, R0, R12, RZ, 0x2 ;  /* 0x0000000c000b7211 */ /* 0x000fe200078f10ff */
[----:B------:R-:W-:Y:S01]  /*0ab0*/  IMAD.SHL.U32 R5, R4, 0x20, RZ ;  /* 0x0000002004057824 */ /* 0x000fe200078e00ff */
[----:B------:R-:W-:Y:S02]  /*0ac0*/  SHF.R.S32.HI R6, RZ, 0x4, R3 ;  /* 0x00000004ff067819 */ /* 0x000fe40000011403 */
[----:B------:R-:W-:Y:S02]  /*0ad0*/  LOP3.LUT R4, R3, 0x3fffff0, RZ, 0xc0, !PT ;  /* 0x03fffff003047812 */ /* 0x000fe400078ec0ff */
[----:B------:R-:W-:-:S02]  /*0ae0*/  LOP3.LUT R11, R11, 0xfffffffc, RZ, 0xc0, !PT ;  /* 0xfffffffc0b0b7812 */ /* 0x000fc400078ec0ff */
[----:B------:R-:W-:Y:S01]  /*0af0*/  LEA.HI R3, R3, R6, RZ, 0x1 ;  /* 0x0000000603037211 */ /* 0x000fe200078f08ff */
[C---:B------:R-:W-:Y:S01]  /*0b00*/  IMAD.IADD R4, R12.reuse, 0x1, -R4 ;  /* 0x000000010c047824 */ /* 0x040fe200078e0a04 */
[----:B------:R-:W-:Y:S01]  /*0b10*/  LOP3.LUT R5, R5, 0xfffffc00, RZ, 0xc0, !PT ;  /* 0xfffffc0005057812 */ /* 0x000fe200078ec0ff */
[----:B------:R-:W-:Y:S01]  /*0b20*/  IMAD.IADD R11, R12, 0x1, -R11 ;  /* 0x000000010c0b7824 */ /* 0x000fe200078e0a0b */
[----:B------:R-:W-:-:S03]  /*0b30*/  LOP3.LUT R3, R3, 0x1ffffffe, RZ, 0xc0, !PT ;  /* 0x1ffffffe03037812 */ /* 0x000fc600078ec0ff */
[----:B------:R-:W-:Y:S01]  /*0b40*/  IMAD R4, R4, 0x40, R5 ;  /* 0x0000004004047824 */ /* 0x000fe200078e0205 */
[----:B------:R-:W-:Y:S01]  /*0b50*/  LEA.HI R5, R11, R11, RZ, 0x1 ;  /* 0x0000000b0b057211 */ /* 0x000fe200078f08ff */
[----:B------:R-:W-:-:S03]  /*0b60*/  IMAD.IADD R3, R6, 0x1, -R3 ;  /* 0x0000000106037824 */ /* 0x000fc600078e0a03 */
[----:B------:R-:W-:Y:S01]  /*0b70*/  LOP3.LUT R6, R5, 0x1ffffffe, RZ, 0xc0, !PT ;  /* 0x1ffffffe05067812 */ /* 0x000fe200078ec0ff */
[----:B------:R-:W-:-:S04]  /*0b80*/  IMAD R225, R3, 0x8, R4 ;  /* 0x0000000803e17824 */ /* 0x000fc800078e0204 */
[----:B------:R-:W-:Y:S01]  /*0b90*/  IMAD.IADD R11, R11, 0x1, -R6 ;  /* 0x000000010b0b7824 */ /* 0x000fe200078e0a06 */
[----:B--2---:R-:W-:Y:S02]  /*0ba0*/  R2UR UR4, R2 ;  /* 0x00000000020472ca */ /* 0x004fe400000e0000 */
[CC--:B------:R-:W-:Y:S02]  /*0bb0*/  LEA.HI R2, R0.reuse, R12.reuse, RZ, 0x7 ;  /* 0x0000000c00027211 */ /* 0x0c0fe400078f38ff */
[----:B------:R-:W-:Y:S02]  /*0bc0*/  LEA.HI R0, R0, R12, RZ, 0x3 ;  /* 0x0000000c00007211 */ /* 0x000fe400078f18ff */
[----:B------:R-:W-:Y:S02]  /*0bd0*/  LOP3.LUT R220, R2, 0xffffff80, RZ, 0xc0, !PT ;  /* 0xffffff8002dc7812 */ /* 0x000fe400078ec0ff */
[----:B------:R-:W-:Y:S02]  /*0be0*/  SHF.R.S32.HI R221, RZ, 0x7, R2 ;  /* 0x00000007ffdd7819 */ /* 0x000fe40000011402 */
[----:B------:R-:W-:Y:S01]  /*0bf0*/  LOP3.LUT R214, R0, 0xfffffff8, RZ, 0xc0, !PT ;  /* 0xfffffff800d67812 */ /* 0x000fe200078ec0ff */
[----:B------:R-:W-:Y:S01]  /*0c00*/  IMAD.IADD R220, R12, 0x1, -R220 ;  /* 0x000000010cdc7824 */ /* 0x000fe200078e0adc */
[----:B------:R-:W-:Y:S01]  /*0c10*/  LEA.HI R2, R2, R221, RZ, 0x1 ;  /* 0x000000dd02027211 */ /* 0x000fe200078f08ff */
[----:B------:R-:W-:Y:S01]  /*0c20*/  ULOP3.LUT UR4, UR4, 0x1, URZ, 0xfc, !UPT ;  /* 0x0000000104047892 */ /* 0x000fe2000f8efc3f */
[----:B------:R-:W-:Y:S01]  /*0c30*/  SHF.R.S32.HI R217, RZ, 0x3, R0 ;  /* 0x00000003ffd97819 */ /* 0x000fe20000011400 */
[----:B------:R-:W-:Y:S01]  /*0c40*/  IMAD.IADD R214, R12, 0x1, -R214 ;  /* 0x000000010cd67824 */ /* 0x000fe200078e0ad6 */
[----:B------:R-:W-:-:S02]  /*0c50*/  SHF.R.S32.HI R7, RZ, 0x1f, R220 ;  /* 0x0000001fff077819 */ /* 0x000fc400000114dc */
[----:B------:R-:W-:Y:S01]  /*0c60*/  LOP3.LUT R2, R2, 0x3fffffe, RZ, 0xc0, !PT ;  /* 0x03fffffe02027812 */ /* 0x000fe200078ec0ff */
[----:B------:R-:W-:Y:S01]  /*0c70*/  IMAD.U32 R226, RZ, RZ, UR4 ;  /* 0x00000004ffe27e24 */ /* 0x000fe2000f8e00ff */
[CC--:B------:R-:W-:Y:S01]  /*0c80*/  LEA.HI R8, R7.reuse, R220.reuse, RZ, 0x2 ;  /* 0x000000dc07087211 */ /* 0x0c0fe200078f10ff */
[----:B------:R-:W-:Y:S01]  /*0c90*/  UMOV UR4, URZ ;  /* 0x0000003f00047c82 */ /* 0x000fe20008000000 */
[----:B------:R-:W-:Y:S01]  /*0ca0*/  LEA.HI R7, R7, R220, RZ, 0x5 ;  /* 0x000000dc07077211 */ /* 0x000fe200078f28ff */
[----:B------:R-:W-:Y:S01]  /*0cb0*/  IMAD.IADD R2, R221, 0x1, -R2 ;  /* 0x00000001dd027824 */ /* 0x000fe200078e0a02 */
[--C-:B------:R-:W-:Y:S01]  /*0cc0*/  SHF.R.S32.HI R9, RZ, 0x2, R8.reuse ;  /* 0x00000002ff097819 */ /* 0x100fe20000011408 */
[----:B------:R-:W-:Y:S01]  /*0cd0*/  IMAD.U32 R219, RZ, RZ, UR4 ;  /* 0x00000004ffdb7e24 */ /* 0x000fe2000f8e00ff */
[----:B------:R-:W-:Y:S02]  /*0ce0*/  SHF.R.S32.HI R10, RZ, 0x1f, R8 ;  /* 0x0000001fff0a7819 */ /* 0x000fe40000011408 */
[----:B------:R-:W-:-:S02]  /*0cf0*/  SHF.R.S32.HI R7, RZ, 0x5, R7 ;  /* 0x00000005ff077819 */ /* 0x000fc40000011407 */
[----:B------:R-:W-:Y:S02]  /*0d00*/  LEA.HI R10, R10, R9, RZ, 0x3 ;  /* 0x000000090a0a7211 */ /* 0x000fe400078f18ff */
[----:B------:R-:W-:Y:S02]  /*0d10*/  LOP3.LUT R223, R8, 0x7ffffffc, RZ, 0xc0, !PT ;  /* 0x7ffffffc08df7812 */ /* 0x000fe400078ec0ff */
[----:B------:R-:W-:-:S03]  /*0d20*/  LOP3.LUT R10, R10, 0xfffffff8, RZ, 0xc0, !PT ;  /* 0xfffffff80a0a7812 */ /* 0x000fc600078ec0ff */
[----:B------:R-:W-:Y:S01]  /*0d30*/  IMAD.IADD R223, R220, 0x1, -R223 ;  /* 0x00000001dcdf7824 */ /* 0x000fe200078e0adf */
[----:B------:R-:W-:-:S05]  /*0d40*/  IADD3 R10, R9, -R10, RZ ;  /* 0x8000000a090a7210 */ /* 0x000fca0007ffe0ff */
[----:B------:R-:W-:-:S04]  /*0d50*/  IMAD R7, R7, 0x10, R10 ;  /* 0x0000001007077824 */ /* 0x000fc800078e020a */
[----:B------:R-:W-:Y:S01]  /*0d60*/  IMAD R222, R2, 0x40, R7 ;  /* 0x0000004002de7824 */ /* 0x000fe200078e0207 */
[----:B------:R-:W-:Y:S01]  /*0d70*/  SHF.L.U32 R2, R214, 0x3, RZ ;  /* 0x00000003d6027819 */ /* 0x000fe200000006ff */
[----:B------:R-:W-:Y:S02]  /*0d80*/  IMAD.MOV.U32 R7, RZ, RZ, R15 ;  /* 0x000000ffff077224 */ /* 0x000fe400078e000f */
[----:B------:R-:W-:Y:S01]  /*0d90*/  IMAD R224, R11, 0x8, R222 ;  /* 0x000000080be07824 */ /* 0x000fe200078e02de */
[----:B------:R-:W-:Y:S01]  /*0da0*/  SHF.R.S32.HI R0, RZ, 0x1f, R2 ;  /* 0x0000001fff007819 */ /* 0x000fe20000011402 */
[C---:B------:R-:W-:Y:S02]  /*0db0*/  VIADD R212, R2.reuse, 0x40 ;  /* 0x0000004002d47836 */ /* 0x040fe40000000000 */
[C---:B------:R-:W-:Y:S02]  /*0dc0*/  VIADD R211, R2.reuse, 0x80 ;  /* 0x0000008002d37836 */ /* 0x040fe40000000000 */
[----:B------:R-:W-:Y:S01]  /*0dd0*/  VIADD R213, R2, 0xc0 ;  /* 0x000000c002d57836 */ /* 0x000fe20000000000 */
[----:B------:R-:W-:-:S02]  /*0de0*/  SHF.R.S32.HI R229, RZ, 0x1f, R212 ;  /* 0x0000001fffe57819 */ /* 0x000fc400000114d4 */
[----:B------:R-:W-:Y:S02]  /*0df0*/  SHF.R.S32.HI R228, RZ, 0x1f, R211 ;  /* 0x0000001fffe47819 */ /* 0x000fe400000114d3 */
[----:B------:R-:W-:-:S07]  /*0e00*/  SHF.R.S32.HI R227, RZ, 0x1f, R213 ;  /* 0x0000001fffe37819 */ /* 0x000fce00000114d5 */
.L_x_10182:
[----:B01----:R-:W0:Y:S01]  /*0e10*/  LDC.64 R4, c[0x0][0xd88] ;  /* 0x00036200ff047b82 */ /* 0x003e220000000a00 */
[----:B------:R-:W-:Y:S01]  /*0e20*/  ULDC.64 UR8, c[0x0][0xb20] ;  /* 0x0002c80000087ab9 */ /* 0x000fe20000000a00 */
[----:B------:R-:W-:Y:S01]  /*0e30*/  ULDC.64 UR10, c[0x0][0x418] ;  /* 0x00010600000a7ab9 */ /* 0x000fe20000000a00 */
[----:B------:R-:W-:Y:S01]  /*0e40*/  MOV R0, RZ ;  /* 0x000000ff00007202 */ /* 0x000fe20000000f00 */
[----:B------:R-:W-:Y:S01]  /*0e50*/  ULDC UR4, c[0x0][0x424] ;  /* 0x0001090000047ab9 */ /* 0x000fe20000000800 */
[----:B------:R-:W-:Y:S01]  /*0e60*/  ULDC UR7, c[0x0][0x2f0] ;  /* 0x0000bc0000077ab9 */ /* 0x000fe20000000800 */
[----:B0-----:R-:W-:-:S06]  /*0e70*/  IMAD.WIDE R4, R7, 0x4, R4 ;  /* 0x0000000407047825 */ /* 0x001fcc00078e0204 */
[----:B--2---:R-:W2:Y:S01]  /*0e80*/  LDG.E R4, desc[UR36][R4.64] ;  /* 0x0000002404047981 */ /* 0x004ea2000c1e1900 */
[----:B------:R-:W-:-:S04]  /*0e90*/  UISETP.NE.U32.AND UP0, UPT, UR8, URZ, UPT ;  /* 0x0000003f0800728c */ /* 0x000fc8000bf05070 */
[----:B------:R-:W-:-:S06]  /*0ea0*/  UISETP.NE.AND.EX UP0, UPT, UR9, URZ, UPT, UP0 ;  /* 0x0000003f0900728c */ /* 0x000fcc000bf05300 */
[----:B------:R-:W-:Y:S02]  /*0eb0*/  PLOP3.LUT P0, PT, PT, PT, UP0, 0x80, 0x0 ;  /* 0x000000000000781c */ /* 0x000fe40003f0f008 */
[----:B--2---:R-:W-:-:S13]  /*0ec0*/  R2UR UR61, R4 ;  /* 0x00000000043d72ca */ /* 0x004fda00000e0000 */
[----:B------:R-:W-:Y:S02]  /*0ed0*/  USHF.R.S32.HI UR12, URZ, 0x1f, UR61 ;  /* 0x0000001f3f0c7899 */ /* 0x000fe4000801143d */
[----:B------:R-:W-:-:S04]  /*0ee0*/  @UP0 ULEA UR8, UP1, UR61, UR8, 0x2 ;  /* 0x000000083d080291 */ /* 0x000fc8000f82103f */
[----:B------:R-:W-:Y:S02]  /*0ef0*/  @UP0 ULEA.HI.X UR9, UR61, UR9, UR12, 0x2, UP1 ;  /* 0x000000093d090291 */ /* 0x000fe400088f140c */
[----:B------:R-:W-:Y:S02]  /*0f00*/  IMAD.U32 R218, RZ, RZ, UR12 ;  /* 0x0000000cffda7e24 */ /* 0x000fe4000f8e00ff */
[----:B----4-:R-:W-:Y:S02]  /*0f10*/  IMAD.U32 R6, RZ, RZ, UR8 ;  /* 0x00000008ff067e24 */ /* 0x010fe4000f8e00ff */
[----:B------:R-:W-:Y:S01]  /*0f20*/  IMAD.U32 R7, RZ, RZ, UR9 ;  /* 0x00000009ff077e24 */ /* 0x000fe2000f8e00ff */
[----:B------:R-:W-:Y:S02]  /*0f30*/  ULDC.64 UR8, c[0x0][0xb18] ;  /* 0x0002c60000087ab9 */ /* 0x000fe40000000a00 */
[----:B------:R-:W-:Y:S02]  /*0f40*/  UISETP.NE.U32.AND UP0, UPT, UR8, URZ, UPT ;  /* 0x0000003f0800728c */ /* 0x000fe4000bf05070 */
[----:B------:R-:W-:Y:S01]  /*0f50*/  UISETP.NE.U32.AND UP1, UPT, UR10, URZ, UPT ;  /* 0x0000003f0a00728c */ /* 0x000fe2000bf25070 */
[----:B------:R0:W5:Y:S01]  /*0f60*/  @P0 LDG.E R0, desc[UR36][R6.64] ;  /* 0x0000002406000981 */ /* 0x000162000c1e1900 */
[----:B------:R-:W-:-:S02]  /*0f70*/  UISETP.NE.AND.EX UP0, UPT, UR9, URZ, UPT, UP0 ;  /* 0x0000003f0900728c */ /* 0x000fc4000bf05300 */
[----:B------:R-:W-:-:S04]  /*0f80*/  UISETP.NE.AND.EX UP1, UPT, UR11, URZ, UPT, UP1 ;  /* 0x0000003f0b00728c */ /* 0x000fc8000bf25310 */
[----:B------:R-:W-:Y:S01]  /*0f90*/  USEL UR4, UR4, 0x1, UP1 ;  /* 0x0000000104047887 */ /* 0x000fe20008800000 */
[----:B------:R-:W-:-:S03]  /*0fa0*/  PLOP3.LUT P0, PT, PT, PT, UP0, 0x80, 0x0 ;  /* 0x000000000000781c */ /* 0x000fc60003f0f008 */
[----:B------:R-:W-:Y:S02]  /*0fb0*/  UIMAD UR4, UR4, UR7, URZ ;  /* 0x00000007040472a4 */ /* 0x000fe4000f8e023f */
[----:B------:R-:W-:-:S04]  /*0fc0*/  @UP0 ULEA UR8, UP1, UR61, UR8, 0x2 ;  /* 0x000000083d080291 */ /* 0x000fc8000f82103f */
[----:B------:R-:W-:Y:S01]  /*0fd0*/  @UP0 ULEA.HI.X UR9, UR61, UR9, UR12, 0x2, UP1 ;  /* 0x000000093d090291 */ /* 0x000fe200088f140c */
[----:B------:R-:W-:Y:S02]  /*0fe0*/  IMAD.U32 R157, RZ, RZ, UR4 ;  /* 0x00000004ff9d7e24 */ /* 0x000fe4000f8e00ff */
[----:B------:R-:W-:-:S03]  /*0ff0*/  IMAD.U32 R4, RZ, RZ, UR8 ;  /* 0x00000008ff047e24 */ /* 0x000fc6000f8e00ff */
[----:B------:R-:W-:-:S05]  /*1000*/  IMAD.U32 R5, RZ, RZ, UR9 ;  /* 0x00000009ff057e24 */ /* 0x000fca000f8e00ff */
[----:B------:R0:W5:Y:S01]  /*1010*/  @P0 LDG.E R157, desc[UR36][R4.64] ;  /* 0x00000024049d0981 */ /* 0x000162000c1e1900 */
[----:B------:R-:W-:Y:S02]  /*1020*/  IMAD.U32 R215, RZ, RZ, UR5 ;  /* 0x00000005ffd77e24 */ /* 0x000fe4000f8e00ff */
[----:B------:R-:W-:Y:S01]  /*1030*/  IMAD.U32 R216, RZ, RZ, UR6 ;  /* 0x00000006ffd87e24 */ /* 0x000fe2000f8e00ff */
[----:B---3--:R-:W-:Y:S06]  /*1040*/  @P0 BRA `(.L_x_10136) ;  /* 0x00000000002c0947 */ /* 0x008fec0003800000 */
[----:B------:R-:W-:Y:S02]  /*1050*/  ULDC.64 UR4, c[0x0][0xb00] ;  /* 0x0002c00000047ab9 */ /* 0x000fe40000000a00 */
[----:B------:R-:W-:-:S04]  /*1060*/  ISETP.NE.U32.AND P0, PT, RZ, UR4, PT ;  /* 0x00000004ff007c0c */ /* 0x000fc8000bf05070 */
[----:B------:R-:W-:-:S13]  /*1070*/  ISETP.NE.AND.EX P0, PT, RZ, UR5, PT, P0 ;  /* 0x00000005ff007c0c */ /* 0x000fda000bf05300 */
[----:B------:R-:W-:Y:S05]  /*1080*/  @!P0 BRA `(.L_x_10136) ;  /* 0x00000000001c8947 */ /* 0x000fea0003800000 */
[----:B------:R-:W-:Y:S02]  /*1090*/  ULDC.64 UR4, c[0x0][0xb00] ;  /* 0x0002c00000047ab9 */ /* 0x000fe40000000a00 */
[----:B------:R-:W-:-:S06]  /*10a0*/  UIMAD.WIDE UR4, UR61, 0x4, UR4 ;  /* 0x000000043d0478a5 */ /* 0x000fcc000f8e0204 */
[----:B0-----:R-:W-:Y:S01]  /*10b0*/  IMAD.U32 R4, RZ, RZ, UR4 ;  /* 0x00000004ff047e24 */ /* 0x001fe2000f8e00ff */
[----:B------:R-:W-:-:S05]  /*10c0*/  MOV R5, UR5 ;  /* 0x0000000500057c02 */ /* 0x000fca0008000f00 */
[----:B-----5:R-:W2:Y:S04]  /*10d0*/  LDG.E R157, desc[UR36][R4.64] ;  /* 0x00000024049d7981 */ /* 0x020ea8000c1e1900 */
[----:B------:R-:W2:Y:S02]  /*10e0*/  LDG.E R6, desc[UR36][R4.64+0x4] ;  /* 0x0000042404067981 */ /* 0x000ea4000c1e1900 */
[----:B--2---:R-:W-:-:S07]  /*10f0*/  IMAD.IADD R157, R6, 0x1, -R157 ;  /* 0x00000001069d7824 */ /* 0x004fce00078e0a9d */
.L_x_10136:
[----:B-----5:R-:W-:Y:S01]  /*1100*/  IMAD.IADD R157, R157, 0x1, -R0 ;  /* 0x000000019d9d7824 */ /* 0x020fe200078e0a00 */
[----:B------:R-:W-:Y:S02]  /*1110*/  PLOP3.LUT P0, PT, PT, PT, PT, 0x80, 0x0 ;  /* 0x000000000000781c */ /* 0x000fe40003f0f070 */
[----:B------:R-:W-:Y:S01]  /*1120*/  CS2R R8, SRZ ;  /* 0x0000000000087805 */ /* 0x000fe2000001ff00 */
[----:B------:R-:W-:Y:S01]  /*1130*/  IMAD.MOV.U32 R150, RZ, RZ, RZ ;  /* 0x000000ffff967224 */ /* 0x000fe200078e00ff */
[----:B------:R-:W-:Y:S02]  /*1140*/  CS2R R148, SRZ ;  /* 0x0000000000947805 */ /* 0x000fe4000001ff00 */
[C---:B------:R-:W-:Y:S01]  /*1150*/  ISETP.GE.AND P1, PT, R157.reuse, 0x1, PT ;  /* 0x000000019d00780c */ /* 0x040fe20003f26270 */
[----:B------:R-:W-:Y:S01]  /*1160*/  VIADD R0, R157, 0x5f ;  /* 0x0000005f9d007836 */ /* 0x000fe20000000000 */
[----:B------:R-:W-:Y:S02]  /*1170*/  CS2R R146, SRZ ;  /* 0x0000000000927805 */ /* 0x000fe4000001ff00 */
[----:B------:R-:W-:-:S02]  /*1180*/  CS2R R144, SRZ ;  /* 0x0000000000907805 */ /* 0x000fc4000001ff00 */
[----:B------:R-:W-:Y:S01]  /*1190*/  CS2R R142, SRZ ;  /* 0x00000000008e7805 */ /* 0x000fe2000001ff00 */
[----:B------:R-:W-:Y:S01]  /*11a0*/  IMAD.HI R158, R0, 0x2aaaaaab, RZ ;  /* 0x2aaaaaab009e7827 */ /* 0x000fe200078e02ff */
[----:B------:R-:W-:Y:S02]  /*11b0*/  CS2R R140, SRZ ;  /* 0x00000000008c7805 */ /* 0x000fe4000001ff00 */
[----:B------:R-:W-:Y:S02]  /*11c0*/  CS2R R138, SRZ ;  /* 0x00000000008a7805 */ /* 0x000fe4000001ff00 */
[----:B------:R-:W-:Y:S01]  /*11d0*/  CS2R R136, SRZ ;  /* 0x0000000000887805 */ /* 0x000fe2000001ff00 */
[----:B------:R-:W-:Y:S01]  /*11e0*/  IMAD.MOV.U32 R0, RZ, RZ, RZ ;  /* 0x000000ffff007224 */ /* 0x000fe200078e00ff */
        /* <DEDUP_REMOVED lines=58> */
[----:B------:R-:W-:-:S02]  /*1590*/  MOV R12, RZ ;  /* 0x000000ff000c7202 */ /* 0x000fc40000000f00 */
[----:B------:R-:W-:Y:S01]  /*15a0*/  CS2R R24, SRZ ;  /* 0x0000000000187805 */ /* 0x000fe2000001ff00 */
[----:B------:R-:W-:Y:S06]  /*15b0*/  @!P1 BRA `(.L_x_10137) ;  /* 0x0000005c00f09947 */ /* 0x000fec0003800000 */
[----:B------:R-:W1:Y:S01]  /*15c0*/  S2UR UR53, SR_CgaCtaId ;  /* 0x00000000003579c3 */ /* 0x000e620000008800 */
[----:B------:R-:W2:Y:S01]  /*15d0*/  SHFL.IDX PT, R0, R221, RZ, 0x1f ;  /* 0x00001fffdd007589 */ /* 0x000ea200000e0000 */
[----:B------:R-:W-:Y:S02]  /*15e0*/  UMOV UR40, 0x400 ;  /* 0x0000040000287882 */ /* 0x000fe40000000000 */
[----:B-1----:R-:W-:Y:S01]  /*15f0*/  ULEA UR40, UR53, UR40, 0x18 ;  /* 0x0000002835287291 */ /* 0x002fe2000f8ec03f */
[----:B--2---:R-:W-:-:S03]  /*1600*/  R2UR UR4, R0 ;  /* 0x00000000000472ca */ /* 0x004fc600000e0000 */
[----:B------:R-:W-:-:S04]  /*1610*/  UIADD3 UR6, UR40, 0x18400, URZ ;  /* 0x0001840028067890 */ /* 0x000fc8000fffe03f */
[----:B------:R-:W-:-:S06]  /*1620*/  ULOP3.LUT UP0, URZ, UR6, 0x1bf, URZ, 0xc0, !UPT ;  /* 0x000001bf063f7892 */ /* 0x000fcc000f80c03f */
[----:B------:R-:W-:Y:S01]  /*1630*/  PLOP3.LUT P0, PT, PT, PT, UP0, 0x80, 0x0 ;  /* 0x000000000000781c */ /* 0x000fe20003f0f008 */
[----:B------:R-:W-:-:S04]  /*1640*/  ULEA.HI UR5, UR4, UR4, URZ, 0x1 ;  /* 0x0000000404057291 */ /* 0x000fc8000f8f083f */
[----:B------:R-:W-:-:S04]  /*1650*/  ULOP3.LUT UR5, UR5, 0xffffe, URZ, 0xc0, !UPT ;  /* 0x000ffffe05057892 */ /* 0x000fc8000f8ec03f */
[----:B------:R-:W-:-:S04]  /*1660*/  UIADD3 UR41, UR4, -UR5, URZ ;  /* 0x8000000504297290 */ /* 0x000fc8000fffe03f */
[----:B------:R-:W-:Y:S08]  /*1670*/  @!P0 BRA `(.L_x_10138) ;  /* 0x0000000000408947 */ /* 0x000ff00003800000 */
[----:B------:R-:W-:Y:S01]  /*1680*/  MOV R0, 0x0 ;  /* 0x0000000000007802 */ /* 0x000fe20000000f00 */
[----:B------:R-:W-:Y:S01]  /*1690*/  ULDC.64 UR4, c[0x4][0xf0] ;  /* 0x01003c0000047ab9 */ /* 0x000fe20000000a00 */
[----:B------:R-:W-:Y:S01]  /*16a0*/  ULDC.64 UR6, c[0x4][0x38] ;  /* 0x01000e0000067ab9 */ /* 0x000fe20000000a00 */
[----:B0-----:R-:W-:Y:S01]  /*16b0*/  IMAD.U32 R4, RZ, RZ, UR4 ;  /* 0x00000004ff047e24 */ /* 0x001fe2000f8e00ff */
[----:B------:R0:W1:Y:S01]  /*16c0*/  LDC.64 R14, c[0x4][R0] ;  /* 0x01000000000e7b82 */ /* 0x0000620000000a00 */
[----:B------:R-:W-:Y:S01]  /*16d0*/  IMAD.U32 R5, RZ, RZ, UR5 ;  /* 0x00000005ff057e24 */ /* 0x000fe2000f8e00ff */
[----:B------:R-:W-:Y:S01]  /*16e0*/  ULDC.64 UR4, c[0x4][0xf8] ;  /* 0x01003e0000047ab9 */ /* 0x000fe20000000a00 */
        /* <DEDUP_REMOVED lines=9> */
.L_x_10138:
[----:B------:R-:W-:Y:S01]  /*1780*/  R2UR UR5, R219 ;  /* 0x00000000db0572ca */ /* 0x000fe200000e0000 */
[----:B------:R-:W1:-:S12]  /*1790*/  S2R R16, SR_TID.X ;  /* 0x0000000000107919 */ /* 0x000e580000002100 */
[----:B------:R-:W-:-:S04]  /*17a0*/  ULEA.HI UR4, UR5, UR5, URZ, 0x1 ;  /* 0x0000000505047291 */ /* 0x000fc8000f8f083f */
[----:B------:R-:W-:-:S04]  /*17b0*/  ULOP3.LUT UR4, UR4, 0xfffffffe, URZ, 0xc0, !UPT ;  /* 0xfffffffe04047892 */ /* 0x000fc8000f8ec03f */
[----:B------:R-:W-:-:S06]  /*17c0*/  UIADD3 UR4, UR5, -UR4, URZ ;  /* 0x8000000405047290 */ /* 0x000fcc000fffe03f */
[----:B------:R-:W-:-:S05]  /*17d0*/  IMAD.U32 R0, RZ, RZ, UR4 ;  /* 0x00000004ff007e24 */ /* 0x000fca000f8e00ff */
[----:B------:R-:W-:Y:S02]  /*17e0*/  SHF.L.U32 R0, R0, 0x1f, RZ ;  /* 0x0000001f00007819 */ /* 0x000fe400000006ff */
[----:B-1----:R-:W-:Y:S02]  /*17f0*/  SHF.R.U32.HI R16, RZ, 0x7, R16 ;  /* 0x00000007ff107819 */ /* 0x002fe40000011610 */
[----:B------:R-:W1:Y:S03]  /*1800*/  SYNCS.PHASECHK.TRANS64.TRYWAIT P0, [UR40+0x32400], R0 ;  /* 0x03240000ff0075a7 */ /* 0x000e660008000168 */
[----:B------:R-:W-:Y:S01]  /*1810*/  VIADD R208, R16, 0x8 ;  /* 0x0000000810d07836 */ /* 0x000fe20000000000 */
[----:B-1----:R-:W-:Y:S06]  /*1820*/  @!P0 BRA `(.L_x_10139) ;  /* 0x000000e800948947 */ /* 0x002fec0003800000 */
.L_x_10273:
[----:B------:R-:W-:Y:S05]  /*1830*/  WARPSYNC.ALL ;  /* 0x0000000000007948 */ /* 0x000fea0003800000 */
[----:B------:R-:W-:Y:S01]  /*1840*/  R2UR UR4, R226 ;  /* 0x00000000e20472ca */ /* 0x000fe200000e0000 */
[----:B------:R2:W-:-:S12]  /*1850*/  BAR.SYNC.DEFER_BLOCKING R208, 0x100 ;  /* 0x000400d00000751d */ /* 0x0005d80000010000 */
[----:B-1----:R-:W-:-:S05]  /*1860*/  IMAD.U32 R3, RZ, RZ, UR4 ;  /* 0x00000004ff037e24 */ /* 0x002fca000f8e00ff */
[----:B------:R-:W-:-:S13]  /*1870*/  ISETP.NE.AND P0, PT, R3, 0x3, PT ;  /* 0x000000030300780c */ /* 0x000fda0003f05270 */
[----:B--2---:R-:W-:Y:S05]  /*1880*/  @!P0 BRA `(.L_x_10140) ;  /* 0x0000000000048947 */ /* 0x004fea0003800000 */
[----:B------:R-:W-:Y:S01]  /*1890*/  BPT.TRAP 0x1 ;  /* 0x000000040000795c */ /* 0x000fe20000300000 */
.L_x_10140:
[----:B------:R-:W-:Y:S01]  /*18a0*/  ULEA UR52, UR38, UR40, 0x3 ;  /* 0x0000002826347291 */ /* 0x000fe2000f8e183f */
[----:B------:R-:W-:-:S05]  /*18b0*/  IMAD.U32 R3, RZ, RZ, UR39 ;  /* 0x00000027ff037e24 */ /* 0x000fca000f8e00ff */
[----:B------:R-:W-:-:S04]  /*18c0*/  SHF.L.U32 R3, R3, 0x1f, RZ ;  /* 0x0000001f03037819 */ /* 0x000fc800000006ff */
[----:B------:R1:W2:Y:S01]  /*18d0*/  SYNCS.PHASECHK.TRANS64.TRYWAIT P1, [UR52+0x32430], R3 ;  /* 0x03243003ff0075a7 */ /* 0x0002a20008020174 */
[----:B------:R-:W-:Y:S05]  /*18e0*/  @!P0 BRA `(.L_x_10141) ;  /* 0x0000000000048947 */ /* 0x000fea0003800000 */
[----:B------:R-:W-:Y:S01]  /*18f0*/  BPT.TRAP 0x1 ;  /* 0x000000040000795c */ /* 0x000fe20000300000 */
.L_x_10141:
[----:B--2---:R-:W-:Y:S05]  /*1900*/  @P1 BRA `(.L_x_10142) ;  /* 0x0000000000081947 */ /* 0x004fea0003800000 */
[----:B------:R-:W2:Y:S02]  /*1910*/  SYNCS.PHASECHK.TRANS64.TRYWAIT P1, [UR52+0x32430], R3 ;  /* 0x03243003ff0075a7 */ /* 0x000ea40008020174 */
[----:B--2---:R-:W-:Y:S05]  /*1920*/  @!P1 BRA `(.L_x_10143) ;  /* 0x000000e8006c9947 */ /* 0x004fea0003800000 */
.L_x_10142:
[----:B------:R-:W-:Y:S01]  /*1930*/  UIADD3 UR4, UR40, 0x1c400, URZ ;  /* 0x0001c40028047890 */ /* 0x000fe2000fffe03f */
[----:B------:R-:W-:Y:S01]  /*1940*/  WARPGROUP.ARRIVE ;  /* 0x00000000000079c5 */ /* 0x000fe20000000000 */
[----:B------:R-:W-:Y:S02]  /*1950*/  ULEA UR41, UR41, UR40, 0xd ;  /* 0x0000002829297291 */ /* 0x000fe4000f8e683f */
[----:B------:R-:W-:Y:S02]  /*1960*/  USHF.R.U32.HI UR4, URZ, 0x4, UR4 ;  /* 0x000000043f047899 */ /* 0x000fe40008011604 */
[----:B------:R-:W-:Y:S02]  /*1970*/  UIADD3 UR5, UR41, 0x18400, URZ ;  /* 0x0001840029057890 */ /* 0x000fe4000fffe03f */
[----:B------:R-:W-:Y:S02]  /*1980*/  ULOP3.LUT UR4, UR4, 0x3fff, URZ, 0xc0, !UPT ;  /* 0x00003fff04047892 */ /* 0x000fe4000f8ec03f */
[----:B------:R-:W-:-:S02]  /*1990*/  USHF.R.U32.HI UR5, URZ, 0x4, UR5 ;  /* 0x000000043f057899 */ /* 0x000fc40008011605 */
[----:B------:R-:W-:Y:S02]  /*19a0*/  ULOP3.LUT UR60, UR4, 0x10000, URZ, 0xfc, !UPT ;  /* 0x00010000043c7892 */ /* 0x000fe4000f8efc3f */
[----:B------:R-:W-:Y:S02]  /*19b0*/  ULOP3.LUT UR5, UR5, 0x3fff, URZ, 0xc0, !UPT ;  /* 0x00003fff05057892 */ /* 0x000fe4000f8ec03f */
[----:B------:R-:W-:Y:S02]  /*19c0*/  UIMAD UR4, UR38, 0x300, UR60 ;  /* 0x00000300260478a4 */ /* 0x000fe4000f8e023c */
[----:B------:R-:W-:Y:S01]  /*19d0*/  ULOP3.LUT UR7, UR5, 0x10000, URZ, 0xfc, !UPT ;  /* 0x0001000005077892 */ /* 0x000fe2000f8efc3f */
[----:B------:R-:W-:Y:S01]  /*19e0*/  UMOV UR11, 0x40000040 ;  /* 0x40000040000b7882 */ /* 0x000fe20000000000 */
[----:B------:R-:W-:Y:S02]  /*19f0*/  UMOV UR9, 0x40000040 ;  /* 0x4000004000097882 */ /* 0x000fe40000000000 */
[----:B------:R-:W-:Y:S01]  /*1a00*/  UIADD3 UR5, UR7, 0x2, URZ ;  /* 0x0000000207057890 */ /* 0x000fe2000fffe03f */
[----:B------:R-:W-:Y:S01]  /*1a10*/  IMAD.U32 R21, RZ, RZ, UR9 ;  /* 0x00000009ff157e24 */ /* 0x000fe2000f8e00ff */
[----:B------:R-:W-:Y:S01]  /*1a20*/  UMOV UR10, UR4 ;  /* 0x00000004000a7c82 */ /* 0x000fe20008000000 */
[----:B------:R-:W-:Y:S01]  /*1a30*/  UMOV UR8, UR7 ;  /* 0x0000000700087c82 */ /* 0x000fe20008000000 */
[----:B------:R-:W-:Y:S01]  /*1a40*/  UIADD3 UR6, UR4, 0x2, URZ ;  /* 0x0000000204067890 */ /* 0x000fe2000fffe03f */
[----:B------:R-:W-:Y:S01]  /*1a50*/  HGMMA.64x96x16.F32.BF16 R24, gdesc[UR8], RZ, !UPT, gsb0 ;  /* 0x01600000081879f0 */ /* 0x000fe2000c0018ff */
[----:B------:R-:W-:Y:S01]  /*1a60*/  IMAD.U32 R20, RZ, RZ, UR8 ;  /* 0x00000008ff147e24 */ /* 0x000fe2000f8e00ff */
[----:B------:R-:W-:Y:S01]  /*1a70*/  UMOV UR8, UR5 ;  /* 0x0000000500087c82 */ /* 0x000fe20008000000 */
[----:B------:R-:W-:Y:S01]  /*1a80*/  UMOV UR9, 0x40000040 ;  /* 0x4000004000097882 */ /* 0x000fe20000000000 */
[----:B------:R-:W-:Y:S01]  /*1a90*/  UMOV UR11, 0x40000040 ;  /* 0x40000040000b7882 */ /* 0x000fe20000000000 */
[----:B------:R-:W-:Y:S01]  /*1aa0*/  UIADD3 UR5, UR7, 0x4, URZ ;  /* 0x0000000407057890 */ /* 0x000fe2000fffe03f */
[----:B------:R-:W-:Y:S01]  /*1ab0*/  IMAD.U32 R18, RZ, RZ, UR8 ;  /* 0x00000008ff127e24 */ /* 0x000fe2000f8e00ff */
[----:B------:R-:W-:Y:S01]  /*1ac0*/  UMOV UR10, UR6 ;  /* 0x00000006000a7c82 */ /* 0x000fe20008000000 */
[----:B------:R-:W-:Y:S01]  /*1ad0*/  UIADD3 UR6, UR4, 0x4, URZ ;  /* 0x0000000404067890 */ /* 0x000fe2000fffe03f */
[----:B------:R-:W-:Y:S01]  /*1ae0*/  IMAD.U32 R19, RZ, RZ, UR9 ;  /* 0x00000009ff137e24 */ /* 0x000fe2000f8e00ff */
[----:B------:R-:W-:Y:S01]  /*1af0*/  UIADD3 UR4, UR4, 0x6, URZ ;  /* 0x0000000604047890 */ /* 0x000fe2000fffe03f */
[----:B------:R-:W-:-:S02]  /*1b00*/  WARPGROUP.DEPBAR.LE gsb0, 0x0 ;  /* 0x00008000000079c5 */ /* 0x000fc40000010000 */
[----:B------:R-:W-:-:S06]  /*1b10*/  WARPGROUP.ARRIVE ;  /* 0x00000000000079c5 */ /* 0x000fcc0000000000 */
[----:B------:R-:W-:Y:S01]  /*1b20*/  HGMMA.64x96x16.F32.BF16 R24, gdesc[UR8], R24, gsb0 ;  /* 0x01600000081879f0 */ /* 0x000fe20008001818 */
[----:B------:R-:W-:Y:S01]  /*1b30*/  UMOV UR8, UR5 ;  /* 0x0000000500087c82 */ /* 0x000fe20008000000 */
[----:B------:R-:W-:Y:S01]  /*1b40*/  UMOV UR9, 0x40000040 ;  /* 0x4000004000097882 */ /* 0x000fe20000000000 */
[----:B------:R-:W-:Y:S01]  /*1b50*/  UMOV UR10, UR6 ;  /* 0x00000006000a7c82 */ /* 0x000fe20008000000 */
[----:B------:R-:W-:Y:S01]  /*1b60*/  UMOV UR11, 0x40000040 ;  /* 0x40000040000b7882 */ /* 0x000fe20000000000 */
[----:B------:R-:W-:Y:S01]  /*1b70*/  UIADD3 UR5, UR7, 0x6, URZ ;  /* 0x0000000607057890 */ /* 0x000fe2000fffe03f */
[----:B------:R-:W-:Y:S01]  /*1b80*/  MOV R16, UR8 ;  /* 0x0000000800107c02 */ /* 0x000fe20008000f00 */
[----:B------:R-:W-:Y:S01]  /*1b90*/  IMAD.U32 R17, RZ, RZ, UR9 ;  /* 0x00000009ff117e24 */ /* 0x000fe2000f8e00ff */
[----:B------:R-:W-:Y:S02]  /*1ba0*/  WARPGROUP.DEPBAR.LE gsb0, 0x0 ;  /* 0x00008000000079c5 */ /* 0x000fe40000010000 */
[----:B------:R-:W-:-:S06]  /*1bb0*/  WARPGROUP.ARRIVE ;  /* 0x00000000000079c5 */ /* 0x000fcc0000000000 */
[----:B------:R-:W-:Y:S01]  /*1bc0*/  HGMMA.64x96x16.F32.BF16 R24, gdesc[UR8], R24, gsb0 ;  /* 0x01600000081879f0 */ /* 0x000fe20008001818 */
[----:B------:R-:W-:Y:S01]  /*1bd0*/  UMOV UR8, UR5 ;  /* 0x0000000500087c82 */ /* 0x000fe20008000000 */
[----:B------:R-:W-:Y:S01]  /*1be0*/  UMOV UR9, 0x40000040 ;  /* 0x4000004000097882 */ /* 0x000fe20000000000 */
[----:B------:R-:W-:Y:S01]  /*1bf0*/  UMOV UR10, UR4 ;  /* 0x00000004000a7c82 */ /* 0x000fe20008000000 */
[----:B------:R-:W-:Y:S01]  /*1c00*/  UMOV UR11, 0x40000040 ;  /* 0x40000040000b7882 */ /* 0x000fe20000000000 */
[----:B------:R-:W-:Y:S02]  /*1c10*/  IMAD.U32 R14, RZ, RZ, UR8 ;  /* 0x00000008ff0e7e24 */ /* 0x000fe4000f8e00ff */
[----:B------:R-:W-:Y:S01]  /*1c20*/  IMAD.U32 R15, RZ, RZ, UR9 ;  /* 0x00000009ff0f7e24 */ /* 0x000fe2000f8e00ff */
[----:B------:R-:W-:Y:S02]  /*1c30*/  WARPGROUP.DEPBAR.LE gsb0, 0x0 ;  /* 0x00008000000079c5 */ /* 0x000fe40000010000 */
[----:B------:R-:W-:-:S06]  /*1c40*/  WARPGROUP.ARRIVE ;  /* 0x00000000000079c5 */ /* 0x000fcc0000000000 */
[----:B------:R-:W-:Y:S03]  /*1c50*/  HGMMA.64x96x16.F32.BF16 R24, gdesc[UR8], R24, gsb0 ;  /* 0x01600000081879f0 */ /* 0x000fe60008001818 */
[----:B------:R-:W-:Y:S02]  /*1c60*/  WARPGROUP.DEPBAR.LE gsb0, 0x0 ;  /* 0x00008000000079c5 */ /* 0x000fe40000010000 */
[----:B------:R-:W2:Y:S02]  /*1c70*/  SYNCS.PHASECHK.TRANS64.TRYWAIT P1, [UR40+0x32410], R0 ;  /* 0x03241000ff0075a7 */ /* 0x000ea40008020168 */
[----:B--2---:R-:W-:Y:S05]  /*1c80*/  @!P1 BRA `(.L_x_10144) ;  /* 0x000000e400ac9947 */ /* 0x004fea0003800000 */
.L_x_10274:
[----:B------:R-:W-:Y:S05]  /*1c90*/  @!P0 BRA `(.L_x_10145) ;  /* 0x0000000000048947 */ /* 0x000fea0003800000 */
[----:B------:R-:W-:Y:S01]  /*1ca0*/  BPT.TRAP 0x1 ;  /* 0x000000040000795c */ /* 0x000fe20000300000 */
.L_x_10145:
[----:B------:R2:W3:Y:S01]  /*1cb0*/  SYNCS.PHASECHK.TRANS64.TRYWAIT P1, [UR52+0x32450], R3 ;  /* 0x03245003ff0075a7 */ /* 0x0004e20008020174 */
[----:B------:R-:W-:Y:S05]  /*1cc0*/  @!P0 BRA `(.L_x_10146) ;  /* 0x0000000000048947 */ /* 0x000fea0003800000 */
[----:B------:R-:W-:Y:S01]  /*1cd0*/  BPT.TRAP 0x1 ;  /* 0x000000040000795c */ /* 0x000fe20000300000 */
.L_x_10146:
[----:B---3--:R-:W-:Y:S05]  /*1ce0*/  @P1 BRA `(.L_x_10147) ;  /* 0x0000000000081947 */ /* 0x008fea0003800000 */
[----:B------:R-:W3:Y:S02]  /*1cf0*/  SYNCS.PHASECHK.TRANS64.TRYWAIT P1, [UR52+0x32450], R3 ;  /* 0x03245003ff0075a7 */ /* 0x000ee40008020174 */
[----:B---3--:R-:W-:Y:S05]  /*1d00*/  @!P1 BRA `(.L_x_10148) ;  /* 0x000000e400a49947 */ /* 0x008fea0003800000 */
.L_x_10147:
[----:B------:R-:W-:Y:S01]  /*1d10*/  UIADD3 UR40, UR40, 0x400, URZ ;  /* 0x0000040028287890 */ /* 0x000fe2000fffe03f */
[----:B------:R-:W-:Y:S01]  /*1d20*/  WARPGROUP.ARRIVE ;  /* 0x00000000000079c5 */ /* 0x000fe20000000000 */
[----:B------:R-:W-:-:S05]  /*1d30*/  UIADD3 UR41, UR41, 0x22400, URZ ;  /* 0x0002240029297890 */ /* 0x000fca000fffe03f */
[----:B0-----:R-:W0:Y:S01]  /*1d40*/  S2R R0, SR_TID.X ;  /* 0x0000000000007919 */ /* 0x001e220000002100 */
[----:B------:R-:W-:Y:S02]  /*1d50*/  USHF.R.U32.HI UR6, URZ, 0x4, UR40 ;  /* 0x000000043f067899 */ /* 0x000fe40008011628 */
[----:B------:R-:W-:Y:S02]  /*1d60*/  USHF.R.U32.HI UR41, URZ, 0x4, UR41 ;  /* 0x000000043f297899 */ /* 0x000fe40008011629 */
[----:B------:R-:W-:Y:S02]  /*1d70*/  ULOP3.LUT UR6, UR6, 0x3fff, URZ, 0xc0, !UPT ;  /* 0x00003fff06067892 */ /* 0x000fe4000f8ec03f */
[----:B------:R-:W-:Y:S02]  /*1d80*/  ULOP3.LUT UR4, UR41, 0x3fff, URZ, 0xc0, !UPT ;  /* 0x00003fff29047892 */ /* 0x000fe4000f8ec03f */
[----:B------:R-:W-:Y:S02]  /*1d90*/  ULOP3.LUT UR7, UR6, 0x10000, URZ, 0xfc, !UPT ;  /* 0x0001000006077892 */ /* 0x000fe4000f8efc3f */
[----:B------:R-:W-:-:S02]  /*1da0*/  ULOP3.LUT UR4, UR4, 0x10000, URZ, 0xfc, !UPT ;  /* 0x0001000004047892 */ /* 0x000fc4000f8efc3f */
[----:B------:R-:W-:Y:S01]  /*1db0*/  UIMAD UR5, UR38, 0xc00, UR7 ;  /* 0x00000c00260578a4 */ /* 0x000fe2000f8e0207 */
[----:B------:R-:W-:Y:S01]  /*1dc0*/  UMOV UR9, 0x40000040 ;  /* 0x4000004000097882 */ /* 0x000fe20000000000 */
[----:B------:R-:W-:Y:S01]  /*1dd0*/  UMOV UR11, 0x40000040 ;  /* 0x40000040000b7882 */ /* 0x000fe20000000000 */
[----:B------:R-:W-:Y:S02]  /*1de0*/  IMAD.U32 R13, RZ, RZ, UR9 ;  /* 0x00000009ff0d7e24 */ /* 0x000fe4000f8e00ff */
[----:B------:R-:W-:Y:S01]  /*1df0*/  UMOV UR8, UR4 ;  /* 0x0000000400087c82 */ /* 0x000fe20008000000 */
[----:B------:R-:W-:Y:S01]  /*1e00*/  UMOV UR13, 0x40000040 ;  /* 0x40000040000d7882 */ /* 0x000fe20000000000 */
[----:B------:R-:W-:Y:S01]  /*1e10*/  UMOV UR10, UR5 ;  /* 0x00000005000a7c82 */ /* 0x000fe20008000000 */
[----:B------:R-:W-:Y:S01]  /*1e20*/  IMAD.U32 R12, RZ, RZ, UR8 ;  /* 0x00000008ff0c7e24 */ /* 0x000fe2000f8e00ff */
[----:B------:R-:W-:Y:S01]  /*1e30*/  HGMMA.64x96x16.F32.BF16 R24, gdesc[UR8], R24, gsb0 ;  /* 0x01600000081879f0 */ /* 0x000fe20008001818 */
[----:B------:R-:W-:Y:S01]  /*1e40*/  UIADD3 UR8, UR4, 0x2, URZ ;  /* 0x0000000204087890 */ /* 0x000fe2000fffe03f */
[----:B------:R-:W-:Y:S01]  /*1e50*/  IMAD.U32 R11, RZ, RZ, UR13 ;  /* 0x0000000dff0b7e24 */ /* 0x000fe2000f8e00ff */
[----:B------:R-:W-:Y:S01]  /*1e60*/  UIADD3 UR9, UR5, 0x2, URZ ;  /* 0x0000000205097890 */ /* 0x000fe2000fffe03f */
[----:B------:R-:W-:Y:S01]  /*1e70*/  UMOV UR15, 0x40000040 ;  /* 0x40000040000f7882 */ /* 0x000fe20000000000 */
[----:B------:R-:W-:-:S03]  /*1e80*/  UIADD3 UR10, UR5, 0x302, URZ ;  /* 0x00000302050a7890 */ /* 0x000fc6000fffe03f */
[----:B------:R-:W-:Y:S01]  /*1e90*/  UMOV UR12, UR8 ;  /* 0x00000008000c7c82 */ /* 0x000fe20008000000 */
[----:B------:R-:W-:Y:S01]  /*1ea0*/  UIADD3 UR8, UR4, 0x4, URZ ;  /* 0x0000000404087890 */ /* 0x000fe2000fffe03f */
[----:B------:R-:W-:Y:S01]  /*1eb0*/  IMAD.U32 R10, RZ, RZ, UR12 ;  /* 0x0000000cff0a7e24 */ /* 0x000fe2000f8e00ff */
[----:B------:R-:W-:Y:S01]  /*1ec0*/  UMOV UR14, UR9 ;  /* 0x00000009000e7c82 */ /* 0x000fe20008000000 */
[----:B------:R-:W-:Y:S01]  /*1ed0*/  UIADD3 UR9, UR5, 0x4, URZ ;  /* 0x0000000405097890 */ /* 0x000fe2000fffe03f */
[----:B0-----:R-:W-:Y:S01]  /*1ee0*/  SHF.R.U32.HI R0, RZ, 0x7, R0 ;  /* 0x00000007ff007819 */ /* 0x001fe20000011600 */
[----:B------:R-:W-:Y:S01]  /*1ef0*/  UMOV UR11, 0x40000040 ;  /* 0x40000040000b7882 */ /* 0x000fe20000000000 */
[----:B------:R-:W-:Y:S02]  /*1f00*/  UIADD3 UR16, UR4, 0x406, URZ ;  /* 0x0000040604107890 */ /* 0x000fe4000fffe03f */
[----:B------:R-:W-:Y:S01]  /*1f10*/  UIADD3 UR18, UR5, 0x306, URZ ;  /* 0x0000030605127890 */ /* 0x000fe2000fffe03f */
[----:B------:R-:W-:Y:S01]  /*1f20*/  IADD3 R0, -R0, 0xb, RZ ;  /* 0x0000000b00007810 */ /* 0x000fe20007ffe1ff */
        /* <DEDUP_REMOVED lines=34> */
[----:B------:R-:W-:Y:S02]  /*2150*/  WARPGROUP.DEPBAR.LE gsb0, 0x0 ;  /* 0x00008000000079c5 */ /* 0x000fe40000010000 */
[----:B------:R-:W-:-:S06]  /*2160*/  WARPGROUP.ARRIVE ;  /* 0x00000000000079c5 */ /* 0x000fcc0000000000 */
[----:B------:R-:W-:Y:S01]  /*2170*/  HGMMA.64x96x16.F32.BF16 R24, gdesc[UR12], R24, gsb0 ;  /* 0x016000000c1879f0 */ /* 0x000fe20008001818 */
[----:B------:R-:W-:Y:S01]  /*2180*/  UMOV UR12, UR8 ;  /* 0x00000008000c7c82 */ /* 0x000fe20008000000 */
[----:B------:R-:W-:Y:S01]  /*2190*/  UMOV UR13, 0x40000040 ;  /* 0x40000040000d7882 */ /* 0x000fe20000000000 */
[----:B------:R-:W-:Y:S01]  /*21a0*/  UMOV UR14, UR9 ;  /* 0x00000009000e7c82 */ /* 0x000fe20008000000 */
[----:B------:R-:W-:Y:S01]  /*21b0*/  UMOV UR15, 0x40000040 ;  /* 0x40000040000f7882 */ /* 0x000fe20000000000 */
[----:B------:R-:W-:Y:S01]  /*21c0*/  UIADD3 UR8, UR4, 0x6, URZ ;  /* 0x0000000604087890 */ /* 0x000fe2000fffe03f */
[----:B------:R-:W-:Y:S01]  /*21d0*/  IMAD.U32 R8, RZ, RZ, UR12 ;  /* 0x0000000cff087e24 */ /* 0x000fe2000f8e00ff */
[----:B------:R-:W-:Y:S01]  /*21e0*/  UIADD3 UR9, UR5, 0x6, URZ ;  /* 0x0000000605097890 */ /* 0x000fe2000fffe03f */
[----:B------:R-:W-:Y:S01]  /*21f0*/  MOV R9, UR13 ;  /* 0x0000000d00097c02 */ /* 0x000fe20008000f00 */
        /* <DEDUP_REMOVED lines=20> */
[----:B------:R-:W-:Y:S01]  /*2340*/  UMOV UR9, 0x40000040 ;  /* 0x4000004000097882 */ /* 0x000fe20000000000 */
[----:B------:R-:W-:Y:S01]  /*2350*/  IMAD.U32 R5, RZ, RZ, UR13 ;  /* 0x0000000dff057e24 */ /* 0x000fe2000f8e00ff */
        /* <DEDUP_REMOVED lines=44> */
.L_x_10149:
[----:B------:R-:W-:Y:S01]  /*2620*/  ULDC UR4, c[0x0][0xad0] ;  /* 0x0002b40000047ab9 */ /* 0x000fe20000000800 */
[----:B-12---:R-:W-:Y:S02]  /*2630*/  IMAD R3, R158, -0x60, R157 ;  /* 0xffffffa09e037824 */ /* 0x006fe400078e029d */
[----:B------:R-:W-:Y:S01]  /*2640*/  FMUL.FTZ R24, R24, UR4 ;  /* 0x0000000418187c20 */ /* 0x000fe20008410000 */
[----:B------:R-:W-:Y:S01]  /*2650*/  FMUL.FTZ R25, R25, UR4 ;  /* 0x0000000419197c20 */ /* 0x000fe20008410000 */
[----:B------:R-:W-:Y:S01]  /*2660*/  FMUL.FTZ R32, R32, UR4 ;  /* 0x0000000420207c20 */ /* 0x000fe20008410000 */
[----:B------:R-:W-:Y:S01]  /*2670*/  FMUL.FTZ R28, R28, UR4 ;  /* 0x000000041c1c7c20 */ /* 0x000fe20008410000 */
[----:B------:R-:W-:Y:S01]  /*2680*/  FMUL.FTZ R29, R29, UR4 ;  /* 0x000000041d1d7c20 */ /* 0x000fe20008410000 */
[----:B------:R-:W-:Y:S01]  /*2690*/  VIADD R22, R3, 0x60 ;  /* 0x0000006003167836 */ /* 0x000fe20000000000 */
[----:B------:R-:W1:Y:S01]  /*26a0*/  MUFU.TANH R24, R24 ;  /* 0x0000001800187308 */ /* 0x000e620000002400 */
[----:B------:R-:W-:Y:S01]  /*26b0*/  FMUL.FTZ R27, R27, UR4 ;  /* 0x000000041b1b7c20 */ /* 0x000fe20008410000 */
[----:B------:R-:W-:Y:S01]  /*26c0*/  FMUL.FTZ R26, R26, UR4 ;  /* 0x000000041a1a7c20 */ /* 0x000fe20008410000 */
[----:B------:R-:W-:-:S02]  /*26d0*/  IMAD R22, R223, -0x2, R22 ;  /* 0xfffffffedf167824 */ /* 0x000fc400078e0216 */
[----:B------:R-:W-:Y:S01]  /*26e0*/  FMUL.FTZ R33, R33, UR4 ;  /* 0x0000000421217c20 */ /* 0x000fe20008410000 */
[----:B------:R-:W-:Y:S01]  /*26f0*/  FMUL.FTZ R30, R30, UR4 ;  /* 0x000000041e1e7c20 */ /* 0x000fe20008410000 */
[----:B------:R-:W-:Y:S01]  /*2700*/  FMUL.FTZ R31, R31, UR4 ;  /* 0x000000041f1f7c20 */ /* 0x000fe20008410000 */
[----:B------:R-:W-:Y:S01]  /*2710*/  FMUL.FTZ R36, R36, UR4 ;  /* 0x0000000424247c20 */ /* 0x000fe20008410000 */
[----:B------:R-:W2:Y:S01]  /*2720*/  MUFU.TANH R25, R25 ;  /* 0x0000001900197308 */ /* 0x000ea20000002400 */
[C---:B------:R-:W-:Y:S01]  /*2730*/  ISETP.GT.AND P2, PT, R22.reuse, RZ, PT ;  /* 0x000000ff1600720c */ /* 0x040fe20003f44270 */
[----:B------:R-:W-:Y:S01]  /*2740*/  FMUL.FTZ R37, R37, UR4 ;  /* 0x0000000425257c20 */ /* 0x000fe20008410000 */
[----:B------:R-:W-:Y:S01]  /*2750*/  ISETP.GT.AND P1, PT, R22, 0x1, PT ;  /* 0x000000011600780c */ /* 0x000fe20003f24270 */
[----:B------:R-:W-:Y:S01]  /*2760*/  FMUL.FTZ R34, R34, UR4 ;  /* 0x0000000422227c20 */ /* 0x000fe20008410000 */
[----:B------:R-:W-:Y:S01]  /*2770*/  ISETP.GT.AND P4, PT, R22, 0x10, PT ;  /* 0x000000101600780c */ /* 0x000fe20003f84270 */
[----:B------:R-:W-:Y:S01]  /*2780*/  FMUL.FTZ R40, R40, UR4 ;  /* 0x0000000428287c20 */ /* 0x000fe20008410000 */
[----:B------:R-:W-:Y:S01]  /*2790*/  ISETP.GT.AND P6, PT, R22, 0x8, PT ;  /* 0x000000081600780c */ /* 0x000fe20003fc4270 */
[----:B------:R-:W3:Y:S01]  /*27a0*/  MUFU.TANH R32, R32 ;  /* 0x0000002000207308 */ /* 0x000ee20000002400 */
[----:B-1----:R-:W-:Y:S01]  /*27b0*/  FSEL R3, R24, -INF , P2 ;  /* 0xff80000018037808 */ /* 0x002fe20001000000 */
[----:B------:R-:W-:Y:S01]  /*27c0*/  FMUL.FTZ R35, R35, UR4 ;  /* 0x0000000423237c20 */ /* 0x000fe20008410000 */
[----:B------:R-:W-:Y:S01]  /*27d0*/  ISETP.GT.AND P5, PT, R22, 0x9, PT ;  /* 0x000000091600780c */ /* 0x000fe20003fa4270 */
[----:B------:R-:W-:Y:S01]  /*27e0*/  FMUL.FTZ R41, R41, UR4 ;  /* 0x0000000429297c20 */ /* 0x000fe20008410000 */
[----:B------:R-:W-:Y:S01]  /*27f0*/  FMUL.FTZ R38, R38, UR4 ;  /* 0x0000000426267c20 */ /* 0x000fe20008410000 */
[----:B------:R-:W-:Y:S01]  /*2800*/  ISETP.GT.AND P3, PT, R22, 0x11, PT ;  /* 0x000000111600780c */ /* 0x000fe20003f64270 */
[----:B------:R-:W-:Y:S01]  /*2810*/  FMUL.FTZ R44, R44, UR4 ;  /* 0x000000042c2c7c20 */ /* 0x000fe20008410000 */
[----:B------:R-:W1:Y:S01]  /*2820*/  MUFU.TANH R28, R28 ;  /* 0x0000001c001c7308 */ /* 0x000e620000002400 */
[----:B--2---:R-:W-:Y:S01]  /*2830*/  FSEL R25, R25, -INF , P1 ;  /* 0xff80000019197808 */ /* 0x004fe20000800000 */
[----:B------:R-:W-:Y:S01]  /*2840*/  FMUL.FTZ R39, R39, UR4 ;  /* 0x0000000427277c20 */ /* 0x000fe20008410000 */
[----:B------:R-:W-:Y:S01]  /*2850*/  FMUL.FTZ R45, R45, UR4 ;  /* 0x000000042d2d7c20 */ /* 0x000fe20008410000 */
[----:B------:R-:W-:Y:S01]  /*2860*/  FMUL.FTZ R42, R42, UR4 ;  /* 0x000000042a2a7c20 */ /* 0x000fe20008410000 */
[----:B------:R-:W-:Y:S01]  /*2870*/  FMUL.FTZ R48, R48, UR4 ;  /* 0x0000000430307c20 */ /* 0x000fe20008410000 */
[----:B------:R-:W-:Y:S01]  /*2880*/  FMUL.FTZ R43, R43, UR4 ;  /* 0x000000042b2b7c20 */ /* 0x000fe20008410000 */
[----:B------:R-:W-:Y:S01]  /*2890*/  FMUL.FTZ R49, R49, UR4 ;  /* 0x0000000431317c20 */ /* 0x000fe20008410000 */
[----:B------:R-:W2:Y:S01]  /*28a0*/  MUFU.TANH R29, R29 ;  /* 0x0000001d001d7308 */ /* 0x000ea20000002400 */
[----:B---3--:R-:W-:Y:S01]  /*28b0*/  FSEL R174, R32, -INF , P4 ;  /* 0xff80000020ae7808 */ /* 0x008fe20002000000 */
[----:B------:R-:W-:Y:S01]  /*28c0*/  FMUL.FTZ R46, R46, UR4 ;  /* 0x000000042e2e7c20 */ /* 0x000fe20008410000 */
[----:B------:R-:W-:Y:S01]  /*28d0*/  FMNMX.FTZ R32, R3, R25, !PT ;  /* 0x0000001903207209 */ /* 0x000fe20007810000 */
[----:B------:R-:W-:Y:S01]  /*28e0*/  FMUL.FTZ R52, R52, UR4 ;  /* 0x0000000434347c20 */ /* 0x000fe20008410000 */
[----:B------:R-:W-:Y:S01]  /*28f0*/  FMUL.FTZ R47, R47, UR4 ;  /* 0x000000042f2f7c20 */ /* 0x000fe20008410000 */
        /* <DEDUP_REMOVED lines=23> */
[----:B------:R-:W-:Y:S01]  /*2a70*/  ISETP.GT.AND P1, PT, R22, 0x19, PT ;  /* 0x000000191600780c */ /* 0x000fe20003f24270 */
[----:B------:R-:W-:Y:S01]  /*2a80*/  FMUL.FTZ R63, R63, UR4 ;  /* 0x000000043f3f7c20 */ /* 0x000fe20008410000 */
[----:B------:R-:W-:Y:S01]  /*2a90*/  FMNMX.FTZ R32, R174, R27, !PT ;  /* 0x0000001bae207209 */ /* 0x000fe20007810000 */
        /* <DEDUP_REMOVED lines=9> */
[----:B--2---:R-:W-:Y:S01]  /*2b30*/  FSEL R175, R33, -INF , P3 ;  /* 0xff80000021af7808 */ /* 0x004fe20001800000 */
[----:B------:R-:W-:Y:S01]  /*2b40*/  FMUL.FTZ R71, R71, UR4 ;  /* 0x0000000447477c20 */ /* 0x000fe20008410000 */
[----:B------:R-:W-:Y:S01]  /*2b50*/  ULDC UR4, c[0x0][0xa80] ;  /* 0x0002a00000047ab9 */ /* 0x000fe20000000800 */
[----:B------:R-:W-:Y:S01]  /*2b60*/  UIADD3 UR5, UR52, 0x32440, URZ ;  /* 0x0003244034057890 */ /* 0x000fe2000fffe03f */
[----:B------:R-:W-:Y:S01]  /*2b70*/  IMAD.U32 R202, RZ, RZ, UR4 ;  /* 0x00000004ffca7e24 */ /* 0x000fe2000f8e00ff */
[----:B------:R-:W-:-:S02]  /*2b80*/  ULOP3.LUT UR6, UR6, 0x3000000, URZ, 0xfc, !UPT ;  /* 0x0300000006067892 */ /* 0x000fc4000f8efc3f */
[----:B------:R-:W2:Y:S01]  /*2b90*/  MUFU.TANH R36, R36 ;  /* 0x0000002400247308 */ /* 0x000ea20000002400 */
[----:B---3--:R-:W-:Y:S01]  /*2ba0*/  FSEL R30, R30, -INF , P6 ;  /* 0xff8000001e1e7808 */ /* 0x008fe20003000000 */
[----:B------:R-:W-:Y:S01]  /*2bb0*/  UPRMT UR5, UR53, 0x654, UR5 ;  /* 0x0000065435057896 */ /* 0x000fe20008000005 */
[----:B------:R-:W-:Y:S01]  /*2bc0*/  ISETP.GT.AND P6, PT, R22, 0x20, PT ;  /* 0x000000201600780c */ /* 0x000fe20003fc4270 */
[----:B------:R-:W-:Y:S01]  /*2bd0*/  UIMAD UR4, UR38, 0xc00, UR6 ;  /* 0x00000c00260478a4 */ /* 0x000fe2000f8e0206 */
[----:B------:R-:W-:Y:S01]  /*2be0*/  FMNMX.FTZ R27, R30, R27, !PT ;  /* 0x0000001b1e1b7209 */ /* 0x000fe20007810000 */
[----:B------:R-:W-:Y:S02]  /*2bf0*/  UMOV UR11, 0x40000040 ;  /* 0x40000040000b7882 */ /* 0x000fe40000000000 */
[----:B------:R-:W3:Y:S01]  /*2c00*/  MUFU.TANH R37, R37 ;  /* 0x0000002500257308 */ /* 0x000ee20000002400 */
[----:B-1----:R-:W-:Y:S02]  /*2c10*/  FSEL R28, R31, -INF , P5 ;  /* 0xff8000001f1c7808 */ /* 0x002fe40002800000 */
[----:B------:R-:W-:Y:S01]  /*2c20*/  FMNMX.FTZ R31, R175, R32, !PT ;  /* 0x00000020af1f7209 */ /* 0x000fe20007810000 */
[----:B------:R-:W-:Y:S01]  /*2c30*/  SYNCS.ARRIVE.TRANS64.RED.A1T0 RZ, [UR5], RZ ;  /* 0x000000ffffff79a7 */ /* 0x000fe20008100405 */
[----:B------:R-:W-:Y:S01]  /*2c40*/  FMNMX.FTZ R27, R28, R27, !PT ;  /* 0x0000001b1c1b7209 */ /* 0x000fe20007810000 */
[----:B------:R-:W-:Y:S01]  /*2c50*/  UMOV UR10, UR4 ;  /* 0x00000004000a7c82 */ /* 0x000fe20008000000 */
[----:B------:R-:W-:Y:S01]  /*2c60*/  ISETP.GT.AND P5, PT, R22, 0x21, PT ;  /* 0x000000211600780c */ /* 0x000fe20003fa4270 */
[----:B------:R-:W1:Y:S01]  /*2c70*/  MUFU.TANH R34, R34 ;  /* 0x0000002200227308 */ /* 0x000e620000002400 */
[----:B--2---:R-:W-:-:S04]  /*2c80*/  FSEL R176, R36, -INF , P2 ;  /* 0xff80000024b07808 */ /* 0x004fc80001000000 */
[----:B------:R-:W-:-:S03]  /*2c90*/  FMNMX.FTZ R32, R176, R31, !PT ;  /* 0x0000001fb0207209 */ /* 0x000fc60007810000 */
[----:B------:R-:W2:Y:S01]  /*2ca0*/  MUFU.TANH R40, R40 ;  /* 0x0000002800287308 */ /* 0x000ea20000002400 */
[----:B---3--:R-:W-:-:S04]  /*2cb0*/  FSEL R177, R37, -INF , P1 ;  /* 0xff80000025b17808 */ /* 0x008fc80000800000 */
[----:B------:R-:W-:-:S03]  /*2cc0*/  FMNMX.FTZ R31, R177, R32, !PT ;  /* 0x00000020b11f7209 */ /* 0x000fc60007810000 */
[----:B------:R-:W3:Y:S01]  /*2cd0*/  MUFU.TANH R35, R35 ;  /* 0x0000002300237308 */ /* 0x000ee20000002400 */
[----:B-1----:R-:W-:Y:S02]  /*2ce0*/  FSEL R178, R34, -INF , P4 ;  /* 0xff80000022b27808 */ /* 0x002fe40002000000 */
[----:B------:R-:W-:Y:S02]  /*2cf0*/  ISETP.GT.AND P4, PT, R22, 0x28, PT ;  /* 0x000000281600780c */ /* 0x000fe40003f84270 */
[----:B------:R-:W-:-:S03]  /*2d00*/  FMNMX.FTZ R32, R178, R27, !PT ;  /* 0x0000001bb2207209 */ /* 0x000fc60007810000 */
[----:B------:R-:W1:Y:S01]  /*2d10*/  MUFU.TANH R41, R41 ;  /* 0x0000002900297308 */ /* 0x000e620000002400 */
[----:B--2---:R-:W-:-:S04]  /*2d20*/  FSEL R182, R40, -INF , P6 ;  /* 0xff80000028b67808 */ /* 0x004fc80003000000 */
[----:B------:R-:W-:-:S03]  /*2d30*/  FMNMX.FTZ R31, R182, R31, !PT ;  /* 0x0000001fb61f7209 */ /* 0x000fc60007810000 */
[----:B------:R-:W2:Y:S01]  /*2d40*/  MUFU.TANH R38, R38 ;  /* 0x0000002600267308 */ /* 0x000ea20000002400 */
[----:B---3--:R-:W-:Y:S02]  /*2d50*/  FSEL R179, R35, -INF , P3 ;  /* 0xff80000023b37808 */ /* 0x008fe40001800000 */
[----:B------:R-:W-:Y:S02]  /*2d60*/  ISETP.GT.AND P3, PT, R22, 0x29, PT ;  /* 0x000000291600780c */ /* 0x000fe40003f64270 */
[----:B------:R-:W-:-:S03]  /*2d70*/  FMNMX.FTZ R27, R179, R32, !PT ;  /* 0x00000020b31b7209 */ /* 0x000fc60007810000 */
[----:B------:R-:W3:Y:S01]  /*2d80*/  MUFU.TANH R44, R44 ;  /* 0x0000002c002c7308 */ /* 0x000ee20000002400 */
[----:B-1----:R-:W-:-:S04]  /*2d90*/  FSEL R184, R41, -INF , P5 ;  /* 0xff80000029b87808 */ /* 0x002fc80002800000 */
[----:B------:R-:W-:-:S03]  /*2da0*/  FMNMX.FTZ R31, R184, R31, !PT ;  /* 0x0000001fb81f7209 */ /* 0x000fc60007810000 */
[----:B------:R-:W1:Y:S01]  /*2db0*/  MUFU.TANH R39, R39 ;  /* 0x0000002700277308 */ /* 0x000e620000002400 */
[----:B--2---:R-:W-:Y:S02]  /*2dc0*/  FSEL R180, R38, -INF , P2 ;  /* 0xff80000026b47808 */ /* 0x004fe40001000000 */
[----:B------:R-:W-:Y:S02]  /*2dd0*/  ISETP.GT.AND P2, PT, R22, 0x30, PT ;  /* 0x000000301600780c */ /* 0x000fe40003f44270 */
        /* <DEDUP_REMOVED lines=69> */
[----:B------:R-:W-:-:S05]  /*3230*/  ISETP.GT.AND P4, PT, R22, 0x58, PT ;  /* 0x000000581600780c */ /* 0x000fca0003f84270 */
[----:B------:R-:W1:Y:S01]  /*3240*/  MUFU.TANH R65, R65 ;  /* 0x0000004100417308 */ /* 0x000e620000002400 */
[----:B--2---:R-:W-:Y:S02]  /*3250*/  FSEL R191, R59, -INF , P3 ;  /* 0xff8000003bbf7808 */ /* 0x004fe40001800000 */
[----:B------:R-:W-:Y:S02]  /*3260*/  ISETP.GT.AND P3, PT, R22, 0x59, PT ;  /* 0x000000591600780c */ /* 0x000fe40003f64270 */
[----:B------:R-:W-:-:S03]  /*3270*/  FMNMX.FTZ R22, R196, R27, !PT ;  /* 0x0000001bc4167209 */ /* 0x000fc60007810000 */
[----:B------:R-:W2:Y:S01]  /*3280*/  MUFU.TANH R62, R62 ;  /* 0x0000003e003e7308 */ /* 0x000ea20000002400 */
[----:B---3--:R-:W-:Y:S02]  /*3290*/  FSEL R164, R64, -INF , P6 ;  /* 0xff80000040a47808 */ /* 0x008fe40003000000 */
[----:B------:R-:W-:Y:S02]  /*32a0*/  FMNMX.FTZ R22, R191, R22, !PT ;  /* 0x00000016bf167209 */ /* 0x000fe40007810000 */
[----:B------:R-:W-:-:S03]  /*32b0*/  FMNMX.FTZ R32, R164, R31, !PT ;  /* 0x0000001fa4207209 */ /* 0x000fc60007810000 */
[----:B------:R-:W3:Y:S01]  /*32c0*/  MUFU.TANH R68, R68 ;  /* 0x0000004400447308 */ /* 0x000ee20000002400 */
[----:B-1----:R-:W-:-:S04]  /*32d0*/  FSEL R165, R65, -INF , P5 ;  /* 0xff80000041a57808 */ /* 0x002fc80002800000 */
[----:B------:R-:W-:-:S03]  /*32e0*/  FMNMX.FTZ R27, R165, R32, !PT ;  /* 0x00000020a51b7209 */ /* 0x000fc60007810000 */
[----:B------:R-:W1:Y:S01]  /*32f0*/  MUFU.TANH R63, R63 ;  /* 0x0000003f003f7308 */ /* 0x000e620000002400 */
[----:B--2---:R-:W-:-:S04]  /*3300*/  FSEL R193, R62, -INF , P2 ;  /* 0xff8000003ec17808 */ /* 0x004fc80001000000 */
[----:B------:R-:W-:-:S03]  /*3310*/  FMNMX.FTZ R22, R193, R22, !PT ;  /* 0x00000016c1167209 */ /* 0x000fc60007810000 */
[----:B------:R-:W2:Y:S01]  /*3320*/  MUFU.TANH R66, R66 ;  /* 0x0000004200427308 */ /* 0x000ea20000002400 */
[----:B---3--:R-:W-:-:S04]  /*3330*/  FSEL R166, R68, -INF , P4 ;  /* 0xff80000044a67808 */ /* 0x008fc80002000000 */
        /* <DEDUP_REMOVED lines=12> */
[----:B------:R-:W-:Y:S02]  /*3400*/  FMNMX.FTZ R32, R167, R32, !PT ;  /* 0x00000020a7207209 */ /* 0x000fe40007810000 */
[----:B--2---:R-:W-:-:S03]  /*3410*/  FSEL R170, R70, -INF , P4 ;  /* 0xff80000046aa7808 */ /* 0x004fc60002000000 */
[----:B------:R-:W1:Y:S01]  /*3420*/  SHFL.BFLY PT, R31, R32, 0x2, 0x1f ;  /* 0x0c401f00201f7f89 */ /* 0x000e6200000e0000 */
[----:B------:R-:W-:Y:S02]  /*3430*/  FMNMX.FTZ R22, R170, R27, !PT ;  /* 0x0000001baa167209 */ /* 0x000fe40007810000 */
[----:B---3--:R-:W-:-:S04]  /*3440*/  FSEL R171, R71, -INF , P3 ;  /* 0xff80000047ab7808 */ /* 0x008fc80001800000 */
[----:B------:R-:W-:-:S05]  /*3450*/  FMNMX.FTZ R22, R171, R22, !PT ;  /* 0x00000016ab167209 */ /* 0x000fca0007810000 */
[----:B------:R-:W2:Y:S01]  /*3460*/  SHFL.BFLY PT, R27, R22, 0x2, 0x1f ;  /* 0x0c401f00161b7f89 */ /* 0x000ea200000e0000 */
[----:B-1----:R-:W-:-:S05]  /*3470*/  FMNMX.FTZ R31, R32, R31, !PT ;  /* 0x0000001f201f7209 */ /* 0x002fca0007810000 */
[----:B------:R-:W1:Y:S01]  /*3480*/  SHFL.BFLY PT, R34, R31, 0x1, 0x1f ;  /* 0x0c201f001f227f89 */ /* 0x000e6200000e0000 */
[----:B--2---:R-:W-:-:S05]  /*3490*/  FMNMX.FTZ R27, R22, R27, !PT ;  /* 0x0000001b161b7209 */ /* 0x004fca0007810000 */
[----:B------:R-:W2:Y:S01]  /*34a0*/  SHFL.BFLY PT, R156, R27, 0x1, 0x1f ;  /* 0x0c201f001b9c7f89 */ /* 0x000ea200000e0000 */
[----:B-1----:R-:W-:Y:S01]  /*34b0*/  FMNMX.FTZ R199, R31, R34, !PT ;  /* 0x000000221fc77209 */ /* 0x002fe20007810000 */
[----:B------:R1:W-:Y:S03]  /*34c0*/  BAR.SYNC.DEFER_BLOCKING R208, 0x100 ;  /* 0x000400d00000751d */ /* 0x0003e60000010000 */
[C---:B------:R-:W-:Y:S01]  /*34d0*/  FSETP.NEU.FTZ.AND P1, PT, R199.reuse, -INF , PT ;  /* 0xff800000c700780b */ /* 0x040fe20003f3d000 */
[----:B------:R-:W-:-:S05]  /*34e0*/  FMUL.FTZ R172, R199, R202 ;  /* 0x000000cac7ac7220 */ /* 0x000fca0000410000 */
[----:B------:R-:W-:-:S05]  /*34f0*/  FSEL R172, R172, RZ, P1 ;  /* 0x000000ffacac7208 */ /* 0x000fca0000800000 */
[--C-:B------:R-:W-:Y:S01]  /*3500*/  FFMA.FTZ R3, R3, R202, -R172.reuse ;  /* 0x000000ca03037223 */ /* 0x100fe200000108ac */
[----:B--2---:R-:W-:Y:S01]  /*3510*/  FMNMX.FTZ R156, R27, R156, !PT ;  /* 0x0000009c1b9c7209 */ /* 0x004fe20007810000 */
[-CC-:B------:R-:W-:Y:S01]  /*3520*/  FFMA.FTZ R22, R25, R202.reuse, -R172.reuse ;  /* 0x000000ca19167223 */ /* 0x180fe200000108ac */
[-CC-:B------:R-:W-:Y:S01]  /*3530*/  FFMA.FTZ R23, R23, R202.reuse, -R172.reuse ;  /* 0x000000ca17177223 */ /* 0x180fe200000108ac */
[-CC-:B------:R-:W-:Y:S01]  /*3540*/  FFMA.FTZ R159, R29, R202.reuse, -R172.reuse ;  /* 0x000000ca1d9f7223 */ /* 0x180fe200000108ac */
[C---:B------:R-:W-:Y:S01]  /*3550*/  FSETP.NEU.FTZ.AND P1, PT, R156.reuse, -INF , PT ;  /* 0xff8000009c00780b */ /* 0x040fe20003f3d000 */
[-C--:B------:R-:W-:Y:S01]  /*3560*/  FMUL.FTZ R173, R156, R202.reuse ;  /* 0x000000ca9cad7220 */ /* 0x080fe20000410000 */
[----:B------:R-:W-:Y:S01]  /*3570*/  MUFU.EX2 R3, R3 ;  /* 0x0000000300037308 */ /* 0x000fe20000000800 */
[-CC-:B------:R-:W-:Y:S01]  /*3580*/  FFMA.FTZ R174, R174, R202.reuse, -R172.reuse ;  /* 0x000000caaeae7223 */ /* 0x180fe200000108ac */
[-CC-:B------:R-:W-:Y:S01]  /*3590*/  FFMA.FTZ R175, R175, R202.reuse, -R172.reuse ;  /* 0x000000caafaf7223 */ /* 0x180fe200000108ac */
[-CC-:B------:R-:W-:Y:S01]  /*35a0*/  FFMA.FTZ R176, R176, R202.reuse, -R172.reuse ;  /* 0x000000cab0b07223 */ /* 0x180fe200000108ac */
[----:B------:R-:W-:Y:S01]  /*35b0*/  FSEL R173, R173, RZ, P1 ;  /* 0x000000ffadad7208 */ /* 0x000fe20000800000 */
        /* <DEDUP_REMOVED lines=20> */
[----:B--2---:R-:W-:Y:S01]  /*3700*/  F2FP.BF16.F32.PACK_AB R152, R22, R3 ;  /* 0x000000031698723e */ /* 0x004fe200000010ff */
        /* <DEDUP_REMOVED lines=15> */
[----:B---3--:R-:W-:Y:S01]  /*3800*/  F2FP.BF16.F32.PACK_AB R154, R159, R23 ;  /* 0x000000179f9a723e */ /* 0x008fe200000010ff */
        /* <DEDUP_REMOVED lines=8> */
[-CC-:B------:R-:W-:Y:S01]  /*3890*/  FFMA.FTZ R168, R168, R202.reuse, -R173.reuse ;  /* 0x000000caa8a87223 */ /* 0x180fe200000108ad */
[-CC-:B------:R-:W-:Y:S01]  /*38a0*/  FFMA.FTZ R169, R169, R202.reuse, -R173.reuse ;  /* 0x000000caa9a97223 */ /* 0x180fe200000108ad */
[-CC-:B------:R-:W-:Y:S01]  /*38b0*/  FFMA.FTZ R170, R170, R202.reuse, -R173.reuse ;  /* 0x000000caaaaa7223 */ /* 0x180fe200000108ad */
[----:B------:R-:W-:Y:S01]  /*38c0*/  FFMA.FTZ R171, R171, R202, -R173 ;  /* 0x000000caabab7223 */ /* 0x000fe200000108ad */
[----:B------:R-:W-:-:S02]  /*38d0*/  FADD.FTZ R22, R3, R22 ;  /* 0x0000001603167221 */ /* 0x000fc40000010000 */
[----:B------:R-:W3:Y:S01]  /*38e0*/  MUFU.EX2 R163, R163 ;  /* 0x000000a300a37308 */ /* 0x000ee20000000800 */
[----:B--2---:R-:W-:Y:S01]  /*38f0*/  F2FP.BF16.F32.PACK_AB R153, R161, R160 ;  /* 0x000000a0a199723e */ /* 0x004fe200000010ff */
[----:B------:R-:W-:Y:S01]  /*3900*/  FADD.FTZ R161, R160, R161 ;  /* 0x000000a1a0a17221 */ /* 0x000fe20000010000 */
[----:B------:R-:W-:-:S04]  /*3910*/  FADD.FTZ R22, R23, R22 ;  /* 0x0000001617167221 */ /* 0x000fc80000010000 */
[----:B------:R-:W-:Y:S01]  /*3920*/  FADD.FTZ R159, R159, R22 ;  /* 0x000000169f9f7221 */ /* 0x000fe20000010000 */
[----:B------:R-:W-:Y:S08]  /*3930*/  MUFU.EX2 R174, R174 ;  /* 0x000000ae00ae7308 */ /* 0x000ff00000000800 */
[----:B------:R-:W2:Y:S01]  /*3940*/  MUFU.EX2 R175, R175 ;  /* 0x000000af00af7308 */ /* 0x000ea20000000800 */
[----:B---3--:R-:W-:Y:S01]  /*3950*/  F2FP.BF16.F32.PACK_AB R155, R163, R162 ;  /* 0x000000a2a39b723e */ /* 0x008fe200000010ff */
        /* <DEDUP_REMOVED lines=9> */
[----:B------:R-:W3:Y:S08]  /*39f0*/  MUFU.EX2 R179, R179 ;  /* 0x000000b300b37308 */ /* 0x000ef00000000800 */
[----:B------:R-:W-:Y:S08]  /*3a00*/  MUFU.EX2 R180, R180 ;  /* 0x000000b400b47308 */ /* 0x000ff00000000800 */
[----:B------:R-:W4:Y:S08]  /*3a10*/  MUFU.EX2 R181, R181 ;  /* 0x000000b500b57308 */ /* 0x000f300000000800 */
[----:B------:R-:W5:Y:S08]  /*3a20*/  MUFU.EX2 R182, R182 ;  /* 0x000000b600b67308 */ /* 0x000f700000000800 */
[----:B------:R-:W-:Y:S08]  /*3a30*/  MUFU.EX2 R184, R184 ;  /* 0x000000b800b87308 */ /* 0x000ff00000000800 */
[----:B------:R-:W-:Y:S08]  /*3a40*/  MUFU.EX2 R186, R186 ;  /* 0x000000ba00ba7308 */ /* 0x000ff00000000800 */
[----:B------:R-:W-:Y:S08]  /*3a50*/  MUFU.EX2 R188, R188 ;  /* 0x000000bc00bc7308 */ /* 0x000ff00000000800 */
[----:B------:R-:W0:Y:S08]  /*3a60*/  MUFU.EX2 R183, R183 ;  /* 0x000000b700b77308 */ /* 0x000e300000000800 */
[----:B------:R-:W1:Y:S08]  /*3a70*/  MUFU.EX2 R185, R185 ;  /* 0x000000b900b97308 */ /* 0x000e700000000800 */
[----:B------:R-:W1:Y:S08]  /*3a80*/  MUFU.EX2 R187, R187 ;  /* 0x000000bb00bb7308 */ /* 0x000e700000000800 */
[----:B------:R-:W1:Y:S08]  /*3a90*/  MUFU.EX2 R189, R189 ;  /* 0x000000bd00bd7308 */ /* 0x000e700000000800 */
[----:B------:R-:W-:Y:S08]  /*3aa0*/  MUFU.EX2 R204, R204 ;  /* 0x000000cc00cc7308 */ /* 0x000ff00000000800 */
[----:B------:R-:W1:Y:S08]  /*3ab0*/  MUFU.EX2 R205, R205 ;  /* 0x000000cd00cd7308 */ /* 0x000e700000000800 */
[----:B------:R-:W-:Y:S08]  /*3ac0*/  MUFU.EX2 R206, R206 ;  /* 0x000000ce00ce7308 */ /* 0x000ff00000000800 */
[----:B------:R-:W-:Y:S08]  /*3ad0*/  MUFU.EX2 R207, R207 ;  /* 0x000000cf00cf7308 */ /* 0x000ff00000000800 */
[----:B------:R-:W-:Y:S08]  /*3ae0*/  MUFU.EX2 R203, R203 ;  /* 0x000000cb00cb7308 */ /* 0x000ff00000000800 */
[----:B------:R-:W1:Y:S08]  /*3af0*/  MUFU.EX2 R198, R198 ;  /* 0x000000c600c67308 */ /* 0x000e700000000800 */
[----:B------:R-:W-:Y:S08]  /*3b00*/  MUFU.EX2 R200, R200 ;  /* 0x000000c800c87308 */ /* 0x000ff00000000800 */
        /* <DEDUP_REMOVED lines=13> */
[----:B------:R-:W-:Y:S01]  /*3be0*/  MUFU.EX2 R168, R168 ;  /* 0x000000a800a87308 */ /* 0x000fe20000000800 */
[----:B------:R-:W-:-:S02]  /*3bf0*/  WARPGROUP.DEPBAR.LE gsb0, 0x0 ;  /* 0x00008000000079c5 */ /* 0x000fc40000010000 */
[----:B--2---:R-:W-:Y:S01]  /*3c00*/  F2FP.BF16.F32.PACK_AB R152, R175, R174 ;  /* 0x000000aeaf98723e */ /* 0x004fe200000010ff */
[----:B------:R-:W-:Y:S01]  /*3c10*/  FADD.FTZ R174, R174, R159 ;  /* 0x0000009faeae7221 */ /* 0x000fe20000010000 */
[----:B---3--:R-:W-:Y:S01]  /*3c20*/  F2FP.BF16.F32.PACK_AB R153, R179, R178 ;  /* 0x000000b2b399723e */ /* 0x008fe200000010ff */
[----:B------:R-:W-:Y:S01]  /*3c30*/  FADD.FTZ R178, R178, R163 ;  /* 0x000000a3b2b27221 */ /* 0x000fe20000010000 */
[----:B------:R-:W-:Y:S01]  /*3c40*/  F2FP.BF16.F32.PACK_AB R154, R177, R176 ;  /* 0x000000b0b19a723e */ /* 0x000fe200000010ff */
[----:B------:R-:W2:Y:S01]  /*3c50*/  MUFU.EX2 R169, R169 ;  /* 0x000000a900a97308 */ /* 0x000ea20000000800 */
[----:B----4-:R-:W-:Y:S01]  /*3c60*/  F2FP.BF16.F32.PACK_AB R155, R181, R180 ;  /* 0x000000b4b59b723e */ /* 0x010fe200000010ff */
        /* <DEDUP_REMOVED lines=10> */
[----:B------:R-:W-:Y:S01]  /*3d10*/  UMOV UR11, 0x40000040 ;  /* 0x40000040000b7882 */ /* 0x000fe20000000000 */
[----:B-----5:R-:W-:Y:S01]  /*3d20*/  FADD.FTZ R177, R182, R177 ;  /* 0x000000b1b6b17221 */ /* 0x020fe20000010000 */
[----:B------:R-:W3:Y:S01]  /*3d30*/  MUFU.EX2 R171, R171 ;  /* 0x000000ab00ab7308 */ /* 0x000ee20000000800 */
[----:B0-----:R-:W-:-:S02]  /*3d40*/  FADD.FTZ R180, R183, R180 ;  /* 0x000000b4b7b47221 */ /* 0x001fc40000010000 */
[----:B------:R-:W-:Y:S02]  /*3d50*/  FADD.FTZ R177, R184, R177 ;  /* 0x000000b1b8b17221 */ /* 0x000fe40000010000 */
[----:B-1----:R-:W-:Y:S02]  /*3d60*/  FADD.FTZ R180, R185, R180 ;  /* 0x000000b4b9b47221 */ /* 0x002fe40000010000 */
[----:B------:R-:W-:Y:S02]  /*3d70*/  FADD.FTZ R177, R186, R177 ;  /* 0x000000b1bab17221 */ /* 0x000fe40000010000 */
[----:B------:R-:W-:Y:S02]  /*3d80*/  FADD.FTZ R180, R187, R180 ;  /* 0x000000b4bbb47221 */ /* 0x000fe40000010000 */
[----:B------:R-:W-:Y:S02]  /*3d90*/  FADD.FTZ R177, R188, R177 ;  /* 0x000000b1bcb17221 */ /* 0x000fe40000010000 */
[----:B------:R-:W-:Y:S01]  /*3da0*/  FADD.FTZ R180, R189, R180 ;  /* 0x000000b4bdb47221 */ /* 0x000fe20000010000 */
[----:B------:R-:W-:-:S02]  /*3db0*/  WARPGROUP.DEPBAR.LE gsb0, 0x0 ;  /* 0x00008000000079c5 */ /* 0x000fc40000010000 */
[----:B------:R-:W-:Y:S02]  /*3dc0*/  F2FP.BF16.F32.PACK_AB R152, R184, R182 ;  /* 0x000000b6b898723e */ /* 0x000fe400000010ff */
[----:B------:R-:W-:Y:S02]  /*3dd0*/  F2FP.BF16.F32.PACK_AB R153, R185, R183 ;  /* 0x000000b7b999723e */ /* 0x000fe400000010ff */
[----:B------:R-:W-:Y:S02]  /*3de0*/  F2FP.BF16.F32.PACK_AB R154, R188, R186 ;  /* 0x000000babc9a723e */ /* 0x000fe400000010ff */
[----:B------:R-:W-:-:S04]  /*3df0*/  F2FP.BF16.F32.PACK_AB R155, R189, R187 ;  /* 0x000000bbbd9b723e */ /* 0x000fc800000010ff */
[----:B------:R-:W-:-:S06]  /*3e00*/  WARPGROUP.ARRIVE ;  /* 0x00000000000079c5 */ /* 0x000fcc0000000000 */
[----:B------:R-:W-:Y:S01]  /*3e10*/  HGMMA.64x256x16.F32.BF16 R24, R152, gdesc[UR8].tnspB, R24, gsb0 ;  /* 0x43e0000898187df0 */ /* 0x000fe20008001818 */
[----:B------:R-:W-:Y:S01]  /*3e20*/  UIADD3 UR10, UR4, 0x180, URZ ;  /* 0x00000180040a7890 */ /* 0x000fe2000fffe03f */
[----:B------:R-:W-:Y:S01]  /*3e30*/  UMOV UR11, 0x40000040 ;  /* 0x40000040000b7882 */ /* 0x000fe20000000000 */
[----:B------:R-:W-:Y:S02]  /*3e40*/  WARPGROUP.DEPBAR.LE gsb0, 0x0 ;  /* 0x00008000000079c5 */ /* 0x000fe40000010000 */
[----:B------:R-:W-:Y:S01]  /*3e50*/  F2FP.BF16.F32.PACK_AB R152, R205, R204 ;  /* 0x000000cccd98723e */ /* 0x000fe200000010ff */
[----:B------:R-:W-:Y:S01]  /*3e60*/  FADD.FTZ R204, R204, R177 ;  /* 0x000000b1cccc7221 */ /* 0x000fe20000010000 */
[C---:B------:R-:W-:Y:S01]  /*3e70*/  F2FP.BF16.F32.PACK_AB R153, R198.reuse, R203 ;  /* 0x000000cbc699723e */ /* 0x040fe200000010ff */
        /* <DEDUP_REMOVED lines=33> */
[----:B--2---:R-:W-:Y:S01]  /*4090*/  F2FP.BF16.F32.PACK_AB R153, R169, R168 ;  /* 0x000000a8a999723e */ /* 0x004fe200000010ff */
[----:B------:R-:W-:Y:S01]  /*40a0*/  FADD.FTZ R168, R168, R195 ;  /* 0x000000c3a8a87221 */ /* 0x000fe20000010000 */
[----:B------:R-:W-:Y:S01]  /*40b0*/  F2FP.BF16.F32.PACK_AB R154, R167, R166 ;  /* 0x000000a6a79a723e */ /* 0x000fe200000010ff */
[----:B------:R-:W-:Y:S01]  /*40c0*/  FADD.FTZ R165, R165, R164 ;  /* 0x000000a4a5a57221 */ /* 0x000fe20000010000 */
[----:B---3--:R-:W-:Y:S01]  /*40d0*/  F2FP.BF16.F32.PACK_AB R155, R171, R170 ;  /* 0x000000aaab9b723e */ /* 0x008fe200000010ff */
        /* <DEDUP_REMOVED lines=10> */
.L_x_10150:
[----:B------:R-:W-:Y:S01]  /*4180*/  UIADD3 UR52, UR52, 0x32460, URZ ;  /* 0x0003246034347890 */ /* 0x000fe2000fffe03f */
[----:B------:R-:W-:-:S03]  /*4190*/  ISETP.GE.AND P1, PT, R157, 0x61, PT ;  /* 0x000000619d00780c */ /* 0x000fc60003f26270 */
[----:B------:R-:W-:-:S09]  /*41a0*/  UPRMT UR52, UR53, 0x654, UR52 ;  /* 0x0000065435347896 */ /* 0x000fd20008000034 */
[----:B------:R-:W-:Y:S01]  /*41b0*/  SYNCS.ARRIVE.TRANS64.RED.A1T0 RZ, [UR52], RZ ;  /* 0x000000ffffff79a7 */ /* 0x000fe20008100434 */
[----:B------:R-:W-:Y:S05]  /*41c0*/  @!P1 BRA `(.L_x_10151) ;  /* 0x0000002800609947 */ /* 0x000fea0003800000 */
[----:B------:R-:W-:Y:S01]  /*41d0*/  VIADD R3, R158, 0xfffffffe ;  /* 0xfffffffe9e037836 */ /* 0x000fe20000000000 */
[----:B------:R-:W-:Y:S01]  /*41e0*/  MOV R200, R199 ;  /* 0x000000c700c87202 */ /* 0x000fe20000000f00 */
[----:B------:R-:W-:-:S07]  /*41f0*/  IMAD.MOV.U32 R201, RZ, RZ, R156 ;  /* 0x000000ffffc97224 */ /* 0x000fce00078e009c */
.L_x_10162:
[----:B------:R-:W-:Y:S01]  /*4200*/  UIADD3 UR38, UR38, 0x1, URZ ;  /* 0x0000000126267890 */ /* 0x000fe2000fffe03f */
[C---:B------:R-:W-:Y:S01]  /*4210*/  ISETP.GT.AND P1, PT, R3.reuse, RZ, PT ;  /* 0x000000ff0300720c */ /* 0x040fe20003f24270 */
[----:B------:R-:W-:Y:S02]  /*4220*/  VIADD R3, R3, 0xffffffff ;  /* 0xffffffff03037836 */ /* 0x000fe40000000000 */
[----:B------:R-:W-:-:S04]  /*4230*/  UISETP.NE.AND UP0, UPT, UR38, 0x2, UPT ;  /* 0x000000022600788c */ /* 0x000fc8000bf05270 */
[----:B------:R-:W-:Y:S02]  /*4240*/  USEL UR4, URZ, 0x1, UP0 ;  /* 0x000000013f047887 */ /* 0x000fe40008000000 */
[----:B------:R-:W-:Y:S02]  /*4250*/  USEL UR38, UR38, URZ, UP0 ;  /* 0x0000003f26267287 */ /* 0x000fe40008000000 */
[----:B------:R-:W-:Y:S01]  /*4260*/  ULOP3.LUT UR39, UR39, UR4, URZ, 0x3c, !UPT ;  /* 0x0000000427277292 */ /* 0x000fe2000f8e3c3f */
[----:B------:R-:W-:Y:S11]  /*4270*/  @!P0 BRA `(.L_x_10152) ;  /* 0x0000000000048947 */ /* 0x000ff60003800000 */
[----:B------:R-:W-:Y:S01]  /*4280*/  BPT.TRAP 0x1 ;  /* 0x000000040000795c */ /* 0x000fe20000300000 */
.L_x_10152:
        /* <DEDUP_REMOVED lines=9> */
.L_x_10153:
[----:B-1----:R-:W-:Y:S05]  /*4320*/  @P2 BRA `(.L_x_10154) ;  /* 0x0000000000082947 */ /* 0x002fea0003800000 */
[----:B------:R-:W1:Y:S02]  /*4330*/  SYNCS.PHASECHK.TRANS64.TRYWAIT P2, [UR4+0x32430], R0 ;  /* 0x03243000ff0075a7 */ /* 0x000e640008040144 */
[----:B-1----:R-:W-:Y:S05]  /*4340*/  @!P2 BRA `(.L_x_10155) ;  /* 0x000000c0002ca947 */ /* 0x002fea0003800000 */
.L_x_10154:
[----:B------:R-:W-:Y:S01]  /*4350*/  R2UR UR52, R20 ;  /* 0x00000000143472ca */ /* 0x000fe200000e0000 */
[----:B------:R-:W-:Y:S01]  /*4360*/  UIMAD UR5, UR38, 0x300, UR60 ;  /* 0x00000300260578a4 */ /* 0x000fe2000f8e023c */
[----:B------:R-:W-:Y:S01]  /*4370*/  R2UR UR53, R21 ;  /* 0x00000000153572ca */ /* 0x000fe200000e0000 */
[----:B-1----:R-:W-:Y:S01]  /*4380*/  WARPGROUP.ARRIVE ;  /* 0x00000000000079c5 */ /* 0x002fe20000000000 */
[----:B------:R-:W-:-:S04]  /*4390*/  UMOV UR55, 0x40000040 ;  /* 0x4000004000377882 */ /* 0x000fc80000000000 */
[----:B------:R-:W-:-:S07]  /*43a0*/  UMOV UR54, UR5 ;  /* 0x0000000500367c82 */ /* 0x000fce0008000000 */
[----:B------:R-:W-:Y:S01]  /*43b0*/  HGMMA.64x96x16.F32.BF16 R152, gdesc[UR52], RZ, !UPT, gsb0 ;  /* 0x01600000349879f0 */ /* 0x000fe2000c0018ff */
[----:B------:R-:W-:Y:S01]  /*43c0*/  R2UR UR52, R18 ;  /* 0x00000000123472ca */ /* 0x000fe200000e0000 */
[----:B------:R-:W-:Y:S01]  /*43d0*/  UIADD3 UR54, UR5, 0x2, URZ ;  /* 0x0000000205367890 */ /* 0x000fe2000fffe03f */
[----:B------:R-:W-:Y:S01]  /*43e0*/  R2UR UR53, R19 ;  /* 0x00000000133572ca */ /* 0x000fe200000e0000 */
[----:B------:R-:W-:Y:S01]  /*43f0*/  UMOV UR55, 0x40000040 ;  /* 0x4000004000377882 */ /* 0x000fe20000000000 */
[----:B------:R-:W-:Y:S02]  /*4400*/  WARPGROUP.DEPBAR.LE gsb0, 0x0 ;  /* 0x00008000000079c5 */ /* 0x000fe40000010000 */
[----:B------:R-:W-:-:S09]  /*4410*/  WARPGROUP.ARRIVE ;  /* 0x00000000000079c5 */ /* 0x000fd20000000000 */
[----:B------:R-:W-:Y:S01]  /*4420*/  HGMMA.64x96x16.F32.BF16 R152, gdesc[UR52], R152, gsb0 ;  /* 0x01600000349879f0 */ /* 0x000fe20008001898 */
        /* <DEDUP_REMOVED lines=13> */
[----:B------:R-:W-:Y:S03]  /*4500*/  HGMMA.64x96x16.F32.BF16 R152, gdesc[UR52], R152, gsb0 ;  /* 0x01600000349879f0 */ /* 0x000fe60008001898 */
[----:B------:R-:W-:Y:S02]  /*4510*/  WARPGROUP.DEPBAR.LE gsb0, 0x0 ;  /* 0x00008000000079c5 */ /* 0x000fe40000010000 */
[----:B------:R-:W-:Y:S05]  /*4520*/  @!P0 BRA `(.L_x_10156) ;  /* 0x0000000000048947 */ /* 0x000fea0003800000 */
[----:B------:R-:W-:Y:S01]  /*4530*/  BPT.TRAP 0x1 ;  /* 0x000000040000795c */ /* 0x000fe20000300000 */
.L_x_10156:
[----:B------:R1:W2:Y:S01]  /*4540*/  SYNCS.PHASECHK.TRANS64.TRYWAIT P2, [UR4+0x32450], R0 ;  /* 0x03245000ff0075a7 */ /* 0x0002a20008040144 */
[----:B------:R-:W-:Y:S05]  /*4550*/  @!P0 BRA `(.L_x_10157) ;  /* 0x0000000000048947 */ /* 0x000fea0003800000 */
[----:B------:R-:W-:Y:S01]  /*4560*/  BPT.TRAP 0x1 ;  /* 0x000000040000795c */ /* 0x000fe20000300000 */
.L_x_10157:
[----:B--2---:R-:W-:Y:S05]  /*4570*/  @P2 BRA `(.L_x_10158) ;  /* 0x0000000000082947 */ /* 0x004fea0003800000 */
[----:B------:R-:W2:Y:S02]  /*4580*/  SYNCS.PHASECHK.TRANS64.TRYWAIT P2, [UR4+0x32450], R0 ;  /* 0x03245000ff0075a7 */ /* 0x000ea40008040144 */
[----:B--2---:R-:W-:Y:S05]  /*4590*/  @!P2 BRA `(.L_x_10159) ;  /* 0x000000bc00b0a947 */ /* 0x004fea0003800000 */
.L_x_10158:
[----:B------:R-:W-:Y:S01]  /*45a0*/  R2UR UR52, R12 ;  /* 0x000000000c3472ca */ /* 0x000fe200000e0000 */
[----:B------:R-:W-:Y:S01]  /*45b0*/  UIMAD UR5, UR38, 0xc00, UR7 ;  /* 0x00000c00260578a4 */ /* 0x000fe2000f8e0207 */
[----:B------:R-:W-:Y:S01]  /*45c0*/  R2UR UR53, R13 ;  /* 0x000000000d3572ca */ /* 0x000fe200000e0000 */
[----:B------:R-:W-:Y:S01]  /*45d0*/  WARPGROUP.ARRIVE ;  /* 0x00000000000079c5 */ /* 0x000fe20000000000 */
[----:B------:R-:W-:Y:S01]  /*45e0*/  UMOV UR55, 0x40000040 ;  /* 0x4000004000377882 */ /* 0x000fe20000000000 */
[----:B------:R-:W-:-:S04]  /*45f0*/  UIADD3 UR10, UR5, 0x302, URZ ;  /* 0x00000302050a7890 */ /* 0x000fc8000fffe03f */
[----:B------:R-:W3:Y:S01]  /*4600*/  S2R R202, SR_TID.X ;  /* 0x0000000000ca7919 */ /* 0x000ee20000002100 */
[----:B------:R-:W-:Y:S01]  /*4610*/  UMOV UR11, 0x40000040 ;  /* 0x40000040000b7882 */ /* 0x000fe20000000000 */
[----:B------:R-:W-:Y:S01]  /*4620*/  UMOV UR54, UR5 ;  /* 0x0000000500367c82 */ /* 0x000fe20008000000 */
[----:B------:R-:W-:Y:S01]  /*4630*/  UIADD3 UR14, UR5, 0x304, URZ ;  /* 0x00000304050e7890 */ /* 0x000fe2000fffe03f */
[----:B------:R-:W-:Y:S01]  /*4640*/  UMOV UR15, 0x40000040 ;  /* 0x40000040000f7882 */ /* 0x000fe20000000000 */
[----:B------:R-:W-:Y:S01]  /*4650*/  UIADD3 UR18, UR5, 0x306, URZ ;  /* 0x0000030605127890 */ /* 0x000fe2000fffe03f */
[----:B------:R-:W-:Y:S01]  /*4660*/  UMOV UR19, 0x40000040 ;  /* 0x4000004000137882 */ /* 0x000fe20000000000 */
[----:B------:R-:W-:Y:S01]  /*4670*/  HGMMA.64x96x16.F32.BF16 R152, gdesc[UR52], R152, gsb0 ;  /* 0x01600000349879f0 */ /* 0x000fe20008001898 */
[----:B------:R-:W-:Y:S01]  /*4680*/  R2UR UR52, R10 ;  /* 0x000000000a3472ca */ /* 0x000fe200000e0000 */
[----:B------:R-:W-:Y:S01]  /*4690*/  UIADD3 UR54, UR5, 0x2, URZ ;  /* 0x0000000205367890 */ /* 0x000fe2000fffe03f */
[----:B------:R-:W-:Y:S01]  /*46a0*/  R2UR UR53, R11 ;  /* 0x000000000b3572ca */ /* 0x000fe200000e0000 */
[----:B------:R-:W-:Y:S01]  /*46b0*/  UMOV UR55, 0x40000040 ;  /* 0x4000004000377882 */ /* 0x000fe20000000000 */
[----:B------:R-:W-:Y:S01]  /*46c0*/  UIADD3 UR22, UR5, 0x600, URZ ;  /* 0x0000060005167890 */ /* 0x000fe2000fffe03f */
        /* <DEDUP_REMOVED lines=12> */
[----:B---3--:R-:W-:Y:S01]  /*4790*/  SHF.R.U32.HI R202, RZ, 0x7, R202 ;  /* 0x00000007ffca7819 */ /* 0x008fe200000116ca */
[----:B------:R-:W-:-:S03]  /*47a0*/  UMOV UR51, 0x40000040 ;  /* 0x4000004000337882 */ /* 0x000fc60000000000 */
[----:B012---:R-:W-:Y:S01]  /*47b0*/  IADD3 R0, -R202, 0xb, RZ ;  /* 0x0000000bca007810 */ /* 0x007fe20007ffe1ff */
[----:B------:R-:W-:Y:S02]  /*47c0*/  WARPGROUP.DEPBAR.LE gsb0, 0x0 ;  /* 0x00008000000079c5 */ /* 0x000fe40000010000 */
[----:B------:R-:W-:-:S06]  /*47d0*/  WARPGROUP.ARRIVE ;  /* 0x00000000000079c5 */ /* 0x000fcc0000000000 */
        /* <DEDUP_REMOVED lines=22> */
[----:B------:R-:W-:Y:S01]  /*4940*/  UIADD3 UR54, UR5, 0x906, URZ ;  /* 0x0000090605367890 */ /* 0x000fe2000fffe03f */
[----:B------:R-:W-:Y:S01]  /*4950*/  UMOV UR55, 0x40000040 ;  /* 0x4000004000377882 */ /* 0x000fe20000000000 */
[----:B------:R-:W-:Y:S01]  /*4960*/  UMOV UR52, UR56 ;  /* 0x0000003800347c82 */ /* 0x000fe20008000000 */
[----:B------:R-:W-:Y:S01]  /*4970*/  UMOV UR53, UR57 ;  /* 0x0000003900357c82 */ /* 0x000fe20008000000 */
        /* <DEDUP_REMOVED lines=37> */
.L_x_10160:
        /* <DEDUP_REMOVED lines=60> */
[----:B------:R-:W-:-:S04]  /*4f90*/  FMUL.FTZ R198, R198, UR5 ;  /* 0x00000005c6c67c20 */ /* 0x000fc80008410000 */
        /* <DEDUP_REMOVED lines=77> */
[----:B------:R-:W-:Y:S01]  /*5470*/  SYNCS.ARRIVE.TRANS64.RED.A1T0 RZ, [UR5], RZ ;  /* 0x000000ffffff79a7 */ /* 0x000fe20008100405 */
[----:B------:R-:W3:Y:S01]  /*5480*/  SHFL.BFLY PT, R202, R207, 0x2, 0x1f ;  /* 0x0c401f00cfca7f89 */ /* 0x000ee200000e0000 */
[----:B------:R-:W-:-:S04]  /*5490*/  UIMAD UR5, UR38, 0xc00, UR6 ;  /* 0x00000c00260578a4 */ /* 0x000fc8000f8e0206 */
[----:B------:R-:W4:Y:S01]  /*54a0*/  MUFU.TANH R194, R194 ;  /* 0x000000c200c27308 */ /* 0x000f220000002400 */
[----:B-1----:R-:W-:Y:S02]  /*54b0*/  FMNMX.FTZ R204, R190, R205, !PT ;  /* 0x000000cdbecc7209 */ /* 0x002fe40007810000 */
[----:B------:R-:W-:-:S05]  /*54c0*/  UMOV UR10, UR5 ;  /* 0x00000005000a7c82 */ /* 0x000fca0008000000 */
[----:B------:R-:W1:Y:S01]  /*54d0*/  MUFU.TANH R195, R195 ;  /* 0x000000c300c37308 */ /* 0x000e620000002400 */
[----:B--2---:R-:W-:-:S07]  /*54e0*/  FMNMX.FTZ R199, R191, R204, !PT ;  /* 0x000000ccbfc77209 */ /* 0x004fce0007810000 */
[----:B------:R-:W2:Y:S01]  /*54f0*/  MUFU.TANH R198, R198 ;  /* 0x000000c600c67308 */ /* 0x000ea20000002400 */
[----:B----4-:R-:W-:-:S07]  /*5500*/  FMNMX.FTZ R204, R194, R199, !PT ;  /* 0x000000c7c2cc7209 */ /* 0x010fce0007810000 */
[----:B------:R-:W4:Y:S01]  /*5510*/  MUFU.TANH R203, R203 ;  /* 0x000000cb00cb7308 */ /* 0x000f220000002400 */
[----:B-1----:R-:W-:-:S04]  /*5520*/  FMNMX.FTZ R199, R195, R204, !PT ;  /* 0x000000ccc3c77209 */ /* 0x002fc80007810000 */
[----:B--2---:R-:W-:Y:S02]  /*5530*/  FMNMX.FTZ R206, R198, R199, !PT ;  /* 0x000000c7c6ce7209 */ /* 0x004fe40007810000 */
[----:B---3--:R-:W-:Y:S02]  /*5540*/  FMNMX.FTZ R199, R207, R202, !PT ;  /* 0x000000cacfc77209 */ /* 0x008fe40007810000 */
[----:B------:R-:W1:Y:S03]  /*5550*/  LDC R202, c[0x0][0xa80] ;  /* 0x0002a000ffca7b82 */ /* 0x000e660000000800 */
[----:B------:R-:W2:Y:S01]  /*5560*/  SHFL.BFLY PT, R204, R199, 0x1, 0x1f ;  /* 0x0c201f00c7cc7f89 */ /* 0x000ea200000e0000 */
[----:B----4-:R-:W-:-:S05]  /*5570*/  FMNMX.FTZ R206, R203, R206, !PT ;  /* 0x000000cecbce7209 */ /* 0x010fca0007810000 */
[----:B------:R-:W3:Y:S01]  /*5580*/  SHFL.BFLY PT, R205, R206, 0x2, 0x1f ;  /* 0x0c401f00cecd7f89 */ /* 0x000ee200000e0000 */
[----:B--2---:R-:W-:Y:S02]  /*5590*/  FMNMX.FTZ R199, R199, R204, !PT ;  /* 0x000000ccc7c77209 */ /* 0x004fe40007810000 */
[----:B---3--:R-:W-:-:S03]  /*55a0*/  FMNMX.FTZ R206, R206, R205, !PT ;  /* 0x000000cdcece7209 */ /* 0x008fc60007810000 */
[----:B------:R-:W-:-:S04]  /*55b0*/  FADD.FTZ R205, -R199, R200 ;  /* 0x000000c8c7cd7221 */ /* 0x000fc80000010100 */
[-C--:B-1----:R-:W-:Y:S01]  /*55c0*/  FMUL.FTZ R200, R205, R202.reuse ;  /* 0x000000cacdc87220 */ /* 0x082fe20000410000 */
[-C--:B------:R-:W-:Y:S01]  /*55d0*/  FMUL.FTZ R205, R199, R202.reuse ;  /* 0x000000cac7cd7220 */ /* 0x080fe20000410000 */
[----:B------:R-:W1:Y:S03]  /*55e0*/  SHFL.BFLY PT, R208, R206, 0x1, 0x1f ;  /* 0x0c201f00ced07f89 */ /* 0x000e6600000e0000 */
[-CC-:B------:R-:W-:Y:S01]  /*55f0*/  FFMA.FTZ R204, R153, R202.reuse, -R205.reuse ;  /* 0x000000ca99cc7223 */ /* 0x180fe200000108cd */
[-CC-:B------:R-:W-:Y:S01]  /*5600*/  FFMA.FTZ R207, R152, R202.reuse, -R205.reuse ;  /* 0x000000ca98cf7223 */ /* 0x180fe200000108cd */
[----:B------:R-:W2:Y:S01]  /*5610*/  S2R R153, SR_TID.X ;  /* 0x0000000000997919 */ /* 0x000ea20000002100 */
        /* <DEDUP_REMOVED lines=18> */
[----:B-1----:R-:W-:Y:S01]  /*5740*/  FMNMX.FTZ R156, R206, R208, !PT ;  /* 0x000000d0ce9c7209 */ /* 0x002fe20007810000 */
[----:B------:R-:W-:Y:S01]  /*5750*/  MUFU.EX2 R204, R204 ;  /* 0x000000cc00cc7308 */ /* 0x000fe20000000800 */
[-C--:B---3--:R-:W-:Y:S01]  /*5760*/  FMUL.FTZ R24, R24, R200.reuse ;  /* 0x000000c818187220 */ /* 0x088fe20000410000 */
[-C--:B------:R-:W-:Y:S01]  /*5770*/  FMUL.FTZ R25, R25, R200.reuse ;  /* 0x000000c819197220 */ /* 0x080fe20000410000 */
[----:B------:R-:W-:Y:S01]  /*5780*/  FMUL.FTZ R28, R28, R200 ;  /* 0x000000c81c1c7220 */ /* 0x000fe20000410000 */
[----:B------:R-:W-:Y:S01]  /*5790*/  FMUL.FTZ R209, R156, R202 ;  /* 0x000000ca9cd17220 */ /* 0x000fe20000410000 */
[-C--:B------:R-:W-:Y:S01]  /*57a0*/  FMUL.FTZ R29, R29, R200.reuse ;  /* 0x000000c81d1d7220 */ /* 0x080fe20000410000 */
[-C--:B------:R-:W-:Y:S01]  /*57b0*/  FMUL.FTZ R32, R32, R200.reuse ;  /* 0x000000c820207220 */ /* 0x080fe20000410000 */
[----:B------:R-:W-:Y:S01]  /*57c0*/  FMUL.FTZ R33, R33, R200 ;  /* 0x000000c821217220 */ /* 0x000fe20000410000 */
[----:B------:R1:W-:Y:S01]  /*57d0*/  MUFU.EX2 R206, R152 ;  /* 0x0000009800ce7308 */ /* 0x0003e20000000800 */
[-CC-:B------:R-:W-:Y:S01]  /*57e0*/  FFMA.FTZ R210, R154, R202.reuse, -R209.reuse ;  /* 0x000000ca9ad27223 */ /* 0x180fe200000108d1 */
[-CC-:B------:R-:W-:Y:S01]  /*57f0*/  FFMA.FTZ R158, R158, R202.reuse, -R209.reuse ;  /* 0x000000ca9e9e7223 */ /* 0x180fe200000108d1 */
[----:B------:R-:W-:Y:S01]  /*5800*/  FFMA.FTZ R159, R159, R202, -R209 ;  /* 0x000000ca9f9f7223 */ /* 0x000fe200000108d1 */
[----:B--2---:R-:W-:Y:S01]  /*5810*/  SHF.R.U32.HI R153, RZ, 0x7, R153 ;  /* 0x00000007ff997819 */ /* 0x004fe20000011699 */
[-C--:B------:R-:W-:Y:S01]  /*5820*/  FMUL.FTZ R36, R36, R200.reuse ;  /* 0x000000c824247220 */ /* 0x080fe20000410000 */
[-C--:B------:R-:W-:Y:S01]  /*5830*/  FMUL.FTZ R37, R37, R200.reuse ;  /* 0x000000c825257220 */ /* 0x080fe20000410000 */
[----:B------:R-:W-:Y:S01]  /*5840*/  FMUL.FTZ R40, R40, R200 ;  /* 0x000000c828287220 */ /* 0x000fe20000410000 */
[----:B------:R-:W-:Y:S01]  /*5850*/  MUFU.EX2 R157, R157 ;  /* 0x0000009d009d7308 */ /* 0x000fe20000000800 */
[----:B-1----:R-:W-:Y:S01]  /*5860*/  FADD.FTZ R152, -R156, R201 ;  /* 0x000000c99c987221 */ /* 0x002fe20000010100 */
[----:B------:R-:W-:Y:S01]  /*5870*/  FFMA.FTZ R201, R155, R202, -R209 ;  /* 0x000000ca9bc97223 */ /* 0x000fe200000108d1 */
[-C--:B------:R-:W-:Y:S01]  /*5880*/  FMUL.FTZ R41, R41, R200.reuse ;  /* 0x000000c829297220 */ /* 0x080fe20000410000 */
[----:B------:R-:W-:Y:S01]  /*5890*/  FMUL.FTZ R44, R44, R200 ;  /* 0x000000c82c2c7220 */ /* 0x000fe20000410000 */
[----:B------:R-:W-:Y:S01]  /*58a0*/  FMUL.FTZ R152, R152, R202 ;  /* 0x000000ca98987220 */ /* 0x000fe20000410000 */
        /* <DEDUP_REMOVED lines=19> */
[----:B-1----:R-:W-:-:S02]  /*59e0*/  VIADD R152, R153, 0x8 ;  /* 0x0000000899987836 */ /* 0x002fc40000000000 */
[-C--:B------:R-:W-:Y:S01]  /*59f0*/  FMUL.FTZ R77, R77, R200.reuse ;  /* 0x000000c84d4d7220 */ /* 0x080fe20000410000 */
[-C--:B------:R-:W-:Y:S01]  /*5a00*/  FMUL.FTZ R80, R80, R200.reuse ;  /* 0x000000c850507220 */ /* 0x080fe20000410000 */
[-C--:B------:R-:W-:Y:S01]  /*5a10*/  FMUL.FTZ R81, R81, R200.reuse ;  /* 0x000000c851517220 */ /* 0x080fe20000410000 */
[-C--:B------:R-:W-:Y:S01]  /*5a20*/  FMUL.FTZ R84, R84, R200.reuse ;  /* 0x000000c854547220 */ /* 0x080fe20000410000 */
[----:B------:R1:W-:Y:S01]  /*5a30*/  BAR.SYNC.DEFER_BLOCKING R152, 0x100 ;  /* 0x000400980000751d */ /* 0x0003e20000010000 */
        /* <DEDUP_REMOVED lines=99> */
[----:B-1----:R-:W-:Y:S01]  /*6070*/  F2FP.BF16.F32.PACK_AB R152, R204, R207 ;  /* 0x000000cfcc98723e */ /* 0x002fe200000010ff */
[--C-:B------:R-:W-:Y:S01]  /*6080*/  FFMA.FTZ R162, R162, R202, -R209.reuse ;  /* 0x000000caa2a27223 */ /* 0x100fe200000108d1 */
[----:B------:R-:W-:Y:S01]  /*6090*/  F2FP.BF16.F32.PACK_AB R154, R157, R206 ;  /* 0x000000ce9d9a723e */ /* 0x000fe200000010ff */
[--C-:B------:R-:W-:Y:S01]  /*60a0*/  FFMA.FTZ R163, R163, R202, -R209.reuse ;  /* 0x000000caa3a37223 */ /* 0x100fe200000108d1 */
[----:B---3--:R-:W-:Y:S01]  /*60b0*/  F2FP.BF16.F32.PACK_AB R153, R201, R210 ;  /* 0x000000d2c999723e */ /* 0x008fe200000010ff */
[--C-:B------:R-:W-:Y:S01]  /*60c0*/  FFMA.FTZ R166, R166, R202, -R209.reuse ;  /* 0x000000caa6a67223 */ /* 0x100fe200000108d1 */
[----:B----4-:R-:W-:Y:S01]  /*60d0*/  F2FP.BF16.F32.PACK_AB R155, R159, R158 ;  /* 0x0000009e9f9b723e */ /* 0x010fe200000010ff */
[-CC-:B------:R-:W-:Y:S01]  /*60e0*/  FFMA.FTZ R167, R167, R202.reuse, -R209.reuse ;  /* 0x000000caa7a77223 */ /* 0x180fe200000108d1 */
[----:B------:R-:W-:Y:S01]  /*60f0*/  MUFU.EX2 R160, R160 ;  /* 0x000000a000a07308 */ /* 0x000fe20000000800 */
[-CC-:B------:R-:W-:Y:S01]  /*6100*/  FFMA.FTZ R170, R170, R202.reuse, -R209.reuse ;  /* 0x000000caaaaa7223 */ /* 0x180fe200000108d1 */
[----:B------:R-:W-:Y:S01]  /*6110*/  WARPGROUP.ARRIVE ;  /* 0x00000000000079c5 */ /* 0x000fe20000000000 */
[-CC-:B------:R-:W-:Y:S01]  /*6120*/  FFMA.FTZ R171, R171, R202.reuse, -R209.reuse ;  /* 0x000000caabab7223 */ /* 0x180fe200000108d1 */
[-CC-:B------:R-:W-:Y:S01]  /*6130*/  FFMA.FTZ R174, R174, R202.reuse, -R209.reuse ;  /* 0x000000caaeae7223 */ /* 0x180fe200000108d1 */
[-CC-:B------:R-:W-:Y:S01]  /*6140*/  FFMA.FTZ R175, R175, R202.reuse, -R209.reuse ;  /* 0x000000caafaf7223 */ /* 0x180fe200000108d1 */
[-CC-:B------:R-:W-:Y:S01]  /*6150*/  FFMA.FTZ R178, R178, R202.reuse, -R209.reuse ;  /* 0x000000cab2b27223 */ /* 0x180fe200000108d1 */
[-CC-:B------:R-:W-:Y:S01]  /*6160*/  FFMA.FTZ R179, R179, R202.reuse, -R209.reuse ;  /* 0x000000cab3b37223 */ /* 0x180fe200000108d1 */
[----:B------:R-:W-:Y:S01]  /*6170*/  HGMMA.64x256x16.F32.BF16 R24, R152, gdesc[UR8].tnspB, R24, gsb0 ;  /* 0x43e0000898187df0 */ /* 0x000fe20008001818 */
[----:B------:R-:W1:Y:S01]  /*6180*/  MUFU.EX2 R161, R161 ;  /* 0x000000a100a17308 */ /* 0x000e620000000800 */
[----:B------:R-:W-:Y:S01]  /*6190*/  UIADD3 UR10, UR5, 0x80, URZ ;  /* 0x00000080050a7890 */ /* 0x000fe2000fffe03f */
[-CC-:B------:R-:W-:Y:S01]  /*61a0*/  FFMA.FTZ R182, R182, R202.reuse, -R209.reuse ;  /* 0x000000cab6b67223 */ /* 0x180fe200000108d1 */
[----:B------:R-:W-:Y:S01]  /*61b0*/  UMOV UR11, 0x40000040 ;  /* 0x40000040000b7882 */ /* 0x000fe20000000000 */
[-C--:B------:R-:W-:Y:S01]  /*61c0*/  FFMA.FTZ R183, R183, R202.reuse, -R209 ;  /* 0x000000cab7b77223 */ /* 0x080fe200000108d1 */
[-CC-:B------:R-:W-:Y:S01]  /*61d0*/  FFMA.FTZ R188, R188, R202.reuse, -R205.reuse ;  /* 0x000000cabcbc7223 */ /* 0x180fe200000108cd */
[-C--:B------:R-:W-:Y:S01]  /*61e0*/  FFMA.FTZ R189, R189, R202.reuse, -R205 ;  /* 0x000000cabdbd7223 */ /* 0x080fe200000108cd */
[-CC-:B------:R-:W-:Y:S01]  /*61f0*/  FFMA.FTZ R186, R186, R202.reuse, -R209.reuse ;  /* 0x000000cababa7223 */ /* 0x180fe200000108d1 */
[----:B------:R-:W-:Y:S01]  /*6200*/  MUFU.EX2 R164, R164 ;  /* 0x000000a400a47308 */ /* 0x000fe20000000800 */
[-CC-:B------:R-:W-:Y:S01]  /*6210*/  FFMA.FTZ R187, R187, R202.reuse, -R209.reuse ;  /* 0x000000cabbbb7223 */ /* 0x180fe200000108d1 */
[-CC-:B------:R-:W-:Y:S01]  /*6220*/  FFMA.FTZ R190, R190, R202.reuse, -R209.reuse ;  /* 0x000000cabebe7223 */ /* 0x180fe200000108d1 */
[-C--:B------:R-:W-:Y:S01]  /*6230*/  FFMA.FTZ R191, R191, R202.reuse, -R209 ;  /* 0x000000cabfbf7223 */ /* 0x080fe200000108d1 */
[-CC-:B------:R-:W-:Y:S01]  /*6240*/  FFMA.FTZ R192, R192, R202.reuse, -R205.reuse ;  /* 0x000000cac0c07223 */ /* 0x180fe200000108cd */
[-CC-:B------:R-:W-:Y:S01]  /*6250*/  FFMA.FTZ R193, R193, R202.reuse, -R205.reuse ;  /* 0x000000cac1c17223 */ /* 0x180fe200000108cd */
[-CC-:B------:R-:W-:Y:S01]  /*6260*/  FFMA.FTZ R196, R196, R202.reuse, -R205.reuse ;  /* 0x000000cac4c47223 */ /* 0x180fe200000108cd */
[-C--:B------:R-:W-:Y:S01]  /*6270*/  FFMA.FTZ R197, R197, R202.reuse, -R205 ;  /* 0x000000cac5c57223 */ /* 0x080fe200000108cd */
[----:B------:R-:W-:Y:S01]  /*6280*/  MUFU.EX2 R165, R165 ;  /* 0x000000a500a57308 */ /* 0x000fe20000000800 */
[-CC-:B------:R-:W-:Y:S01]  /*6290*/  FFMA.FTZ R194, R194, R202.reuse, -R209.reuse ;  /* 0x000000cac2c27223 */ /* 0x180fe200000108d1 */
[-CC-:B------:R-:W-:Y:S01]  /*62a0*/  FFMA.FTZ R195, R195, R202.reuse, -R209.reuse ;  /* 0x000000cac3c37223 */ /* 0x180fe200000108d1 */
[-CC-:B------:R-:W-:Y:S01]  /*62b0*/  FFMA.FTZ R198, R198, R202.reuse, -R209.reuse ;  /* 0x000000cac6c67223 */ /* 0x180fe200000108d1 */
[----:B------:R-:W-:Y:S01]  /*62c0*/  FFMA.FTZ R203, R203, R202, -R209 ;  /* 0x000000cacbcb7223 */ /* 0x000fe200000108d1 */
[----:B------:R-:W-:Y:S01]  /*62d0*/  FFMA.FTZ R23, R200, R23, R207 ;  /* 0x00000017c8177223 */ /* 0x000fe200000100cf */
[----:B------:R-:W-:-:S02]  /*62e0*/  FFMA.FTZ R22, R208, R22, R210 ;  /* 0x00000016d0167223 */ /* 0x000fc400000100d2 */
[----:B------:R-:W-:Y:S01]  /*62f0*/  MUFU.EX2 R162, R162 ;  /* 0x000000a200a27308 */ /* 0x000fe20000000800 */
[----:B------:R-:W-:Y:S01]  /*6300*/  FADD.FTZ R23, R204, R23 ;  /* 0x00000017cc177221 */ /* 0x000fe20000010000 */
[----:B------:R-:W-:-:S03]  /*6310*/  FADD.FTZ R201, R201, R22 ;  /* 0x00000016c9c97221 */ /* 0x000fc60000010000 */
[----:B------:R-:W-:Y:S01]  /*6320*/  FADD.FTZ R206, R206, R23 ;  /* 0x00000017cece7221 */ /* 0x000fe20000010000 */
[----:B------:R-:W-:Y:S02]  /*6330*/  FADD.FTZ R158, R158, R201 ;  /* 0x000000c99e9e7221 */ /* 0x000fe40000010000 */
[----:B------:R-:W2:Y:S01]  /*6340*/  MUFU.EX2 R163, R163 ;  /* 0x000000a300a37308 */ /* 0x000ea20000000800 */
[----:B------:R-:W-:Y:S01]  /*6350*/  FADD.FTZ R157, R157, R206 ;  /* 0x000000ce9d9d7221 */ /* 0x000fe20000010000 */
[----:B------:R-:W-:-:S06]  /*6360*/  FADD.FTZ R159, R159, R158 ;  /* 0x0000009e9f9f7221 */ /* 0x000fcc0000010000 */
        /* <DEDUP_REMOVED lines=120> */
.L_x_10161:
[----:B------:R-:W-:Y:S01]  /*6af0*/  UIADD3 UR4, UR4, 0x32460, URZ ;  /* 0x0003246004047890 */ /* 0x000fe2000fffe03f */
[----:B------:R-:W-:Y:S02]  /*6b00*/  IMAD.MOV.U32 R201, RZ, RZ, R156 ;  /* 0x000000ffffc97224 */ /* 0x000fe400078e009c */
[----:B------:R-:W-:Y:S01]  /*6b10*/  IMAD.MOV.U32 R200, RZ, RZ, R199 ;  /* 0x000000ffffc87224 */ /* 0x000fe200078e00c7 */
[----:B------:R-:W-:-:S09]  /*6b20*/  UPRMT UR4, UR58, 0x654, UR4 ;  /* 0x000006543a047896 */ /* 0x000fd20008000004 */
[----:B------:R-:W-:Y:S01]  /*6b30*/  SYNCS.ARRIVE.TRANS64.RED.A1T0 RZ, [UR4], RZ ;  /* 0x000000ffffff79a7 */ /* 0x000fe20008100404 */
[----:B------:R-:W-:Y:S05]  /*6b40*/  @P1 BRA `(.L_x_10162) ;  /* 0xffffffd400ac1947 */ /* 0x000fea000383ffff */
.L_x_10151:
[----:B------:R-:W0:Y:S01]  /*6b50*/  SHFL.BFLY PT, R4, R23, 0x2, 0x1f ;  /* 0x0c401f0017047f89 */ /* 0x000e2200000e0000 */
[----:B------:R-:W-:Y:S01]  /*6b60*/  IMAD.MOV.U32 R7, RZ, RZ, RZ ;  /* 0x000000ffff077224 */ /* 0x000fe200078e00ff */
[----:B------:R-:W-:Y:S01]  /*6b70*/  R2UR UR4, R219 ;  /* 0x00000000db0472ca */ /* 0x000fe200000e0000 */
[----:B------:R-:W-:Y:S01]  /*6b80*/  UIADD3 UR38, UR38, 0x1, URZ ;  /* 0x0000000126267890 */ /* 0x000fe2000fffe03f */
[----:B------:R-:W1:Y:S01]  /*6b90*/  SHFL.BFLY PT, R5, R22, 0x2, 0x1f ;  /* 0x0c401f0016057f89 */ /* 0x000e6200000e0000 */
[----:B------:R-:W-:Y:S01]  /*6ba0*/  IMAD.MOV.U32 R8, RZ, RZ, -0x800000 ;  /* 0xff800000ff087424 */ /* 0x000fe200078e00ff */
[----:B------:R2:W-:Y:S06]  /*6bb0*/  BAR.ARV R0, 0x100 ;  /* 0x000400000000751d */ /* 0x0005ec0000002000 */
[----:B------:R-:W-:-:S02]  /*6bc0*/  UISETP.NE.AND UP0, UPT, UR38, 0x2, UPT ;  /* 0x000000022600788c */ /* 0x000fc4000bf05270 */
[----:B------:R-:W-:Y:S06]  /*6bd0*/  BAR.ARV 0x8, 0x180 ;  /* 0x0206000000007b1d */ /* 0x000fec0000002000 */
[----:B------:R-:W-:Y:S01]  /*6be0*/  UIADD3 UR4, UR4, 0x1, URZ ;  /* 0x0000000104047890 */ /* 0x000fe2000fffe03f */
[----:B--2---:R-:W-:Y:S02]  /*6bf0*/  IMAD.MOV.U32 R0, RZ, RZ, -0x800000 ;  /* 0xff800000ff007424 */ /* 0x004fe400078e00ff */
[----:B0-----:R-:W-:Y:S01]  /*6c00*/  FADD.FTZ R4, R4, R23 ;  /* 0x0000001704047221 */ /* 0x001fe20000010000 */
[----:B------:R-:W-:Y:S01]  /*6c10*/  PLOP3.LUT P0, PT, PT, PT, PT, 0x8, 0x0 ;  /* 0x000000000000781c */ /* 0x000fe20003f0e170 */
[----:B------:R-:W-:Y:S01]  /*6c20*/  USEL UR38, UR38, URZ, UP0 ;  /* 0x0000003f26267287 */ /* 0x000fe20008000000 */
[----:B-1----:R-:W-:-:S02]  /*6c30*/  FADD.FTZ R6, R5, R22 ;  /* 0x0000001605067221 */ /* 0x002fc40000010000 */
[----:B------:R-:W0:Y:S01]  /*6c40*/  SHFL.BFLY PT, R3, R4, 0x1, 0x1f ;  /* 0x0c201f0004037f89 */ /* 0x000e2200000e0000 */
[----:B------:R-:W-:Y:S01]  /*6c50*/  MOV R219, UR4 ;  /* 0x0000000400db7c02 */ /* 0x000fe20008000f00 */
[----:B------:R-:W-:Y:S02]  /*6c60*/  USEL UR4, URZ, 0x1, UP0 ;  /* 0x000000013f047887 */ /* 0x000fe40008000000 */
[----:B------:R-:W1:Y:S02]  /*6c70*/  SHFL.BFLY PT, R5, R6, 0x1, 0x1f ;  /* 0x0c201f0006057f89 */ /* 0x000e6400000e0000 */
[----:B------:R-:W-:Y:S01]  /*6c80*/  ULOP3.LUT UR39, UR39, UR4, URZ, 0x3c, !UPT ;  /* 0x0000000427277292 */ /* 0x000fe2000f8e3c3f */
[----:B0-----:R-:W-:Y:S01]  /*6c90*/  FADD.FTZ R9, R4, R3 ;  /* 0x0000000304097221 */ /* 0x001fe20000010000 */
[----:B------:R-:W-:Y:S02]  /*6ca0*/  IMAD.MOV.U32 R3, RZ, RZ, RZ ;  /* 0x000000ffff037224 */ /* 0x000fe400078e00ff */
[----:B-1----:R-:W-:-:S02]  /*6cb0*/  FADD.FTZ R5, R6, R5 ;  /* 0x0000000506057221 */ /* 0x002fc40000010000 */
[----:B------:R-:W-:-:S03]  /*6cc0*/  FSETP.NE.FTZ.AND P1, PT, R9, RZ, PT ;  /* 0x000000ff0900720b */ /* 0x000fc60003f35000 */
[----:B------:R-:W-:-:S10]  /*6cd0*/  FSETP.NE.FTZ.AND P2, PT, R5, RZ, PT ;  /* 0x000000ff0500720b */ /* 0x000fd40003f55000 */
[----:B------:R-:W0:Y:S01]  /*6ce0*/  @P1 MUFU.RCP R7, R9 ;  /* 0x0000000900071308 */ /* 0x000e220000001000 */
[C---:B------:R-:W-:Y:S02]  /*6cf0*/  @P1 FMUL.FTZ R4, R202.reuse, 0.69314718246459960938 ;  /* 0x3f317218ca041820 */ /* 0x040fe40000410000 */
[----:B------:R-:W-:-:S05]  /*6d00*/  @P2 FMUL.FTZ R202, R202, 0.69314718246459960938 ;  /* 0x3f317218caca2820 */ /* 0x000fca0000410000 */
[----:B------:R-:W-:Y:S08]  /*6d10*/  @P1 MUFU.LG2 R6, R9 ;  /* 0x0000000900061308 */ /* 0x000ff00000000c00 */
[----:B------:R-:W1:Y:S01]  /*6d20*/  @P2 MUFU.RCP R3, R5 ;  /* 0x0000000500032308 */ /* 0x000e620000001000 */
        /* <DEDUP_REMOVED lines=65> */
[----:B------:R0:W1:Y:S01]  /*7140*/  @P2 MUFU.LG2 R7, R5 ;  /* 0x0000000500072308 */ /* 0x0000620000000c00 */
        /* <DEDUP_REMOVED lines=66> */
[----:B------:R-:W-:-:S07]  /*7570*/  @P2 FFMA.FTZ R0, R202, R156, R7 ;  /* 0x0000009cca002223 */ /* 0x000fce0000010007 */
.L_x_10137:
[----:B0-----:R-:W0:Y:S01]  /*7580*/  S2R R4, SR_CgaCtaId ;  /* 0x0000000000047919 */ /* 0x001e220000008800 */
        /* <DEDUP_REMOVED lines=46> */
[C---:B------:R-:W-:Y:S01]  /*7870*/  LOP3.LUT R11, R102.reuse, 0x380, RZ, 0xc0, !PT ;  /* 0x00000380660b7812 */ /* 0x040fe200078ec0ff */
[--C-:B------:R-:W-:Y:S01]  /*7880*/  IMAD.X R31, RZ, RZ, R103.reuse, P5 ;  /* 0x000000ffff1f7224 */ /* 0x100fe200028e0667 */
[----:B------:R-:W-:Y:S01]  /*7890*/  LOP3.LUT R14, R171, 0x380, RZ, 0xc0, !PT ;  /* 0x00000380ab0e7812 */ /* 0x000fe200078ec0ff */
[----:B------:R-:W-:Y:S01]  /*78a0*/  IMAD.X R21, RZ, RZ, R103, P3 ;  /* 0x000000ffff157224 */ /* 0x000fe200018e0667 */
[----:B------:R-:W-:-:S02]  /*78b0*/  IADD3 R179, P6, R102, 0x4020, RZ ;  /* 0x0000402066b37810 */ /* 0x000fc40007fde0ff */
[C---:B------:R-:W-:Y:S02]  /*78c0*/  IADD3 R183, P2, R102.reuse, 0x4060, RZ ;  /* 0x0000406066b77810 */ /* 0x040fe40007f5e0ff */
[----:B------:R-:W-:Y:S01]  /*78d0*/  LOP3.LUT R16, R173, 0x380, RZ, 0xc0, !PT ;  /* 0x00000380ad107812 */ /* 0x000fe200078ec0ff */
[--C-:B------:R-:W-:Y:S01]  /*78e0*/  IMAD.X R23, RZ, RZ, R103.reuse, P6 ;  /* 0x000000ffff177224 */ /* 0x100fe200030e0667 */
[C---:B------:R-:W-:Y:S01]  /*78f0*/  IADD3 R185, P1, R102.reuse, 0x8000, RZ ;  /* 0x0000800066b97810 */ /* 0x040fe20007f3e0ff */
[----:B------:R-:W-:Y:S01]  /*7900*/  IMAD.X R39, RZ, RZ, R103, P2 ;  /* 0x000000ffff277224 */ /* 0x000fe200010e0667 */
[----:B------:R-:W-:Y:S02]  /*7910*/  LOP3.LUT R18, R175, 0x380, RZ, 0xc0, !PT ;  /* 0x00000380af127812 */ /* 0x000fe400078ec0ff */
[----:B------:R-:W-:Y:S02]  /*7920*/  LOP3.LUT R20, R177, 0x380, RZ, 0xc0, !PT ;  /* 0x00000380b1147812 */ /* 0x000fe400078ec0ff */
[----:B------:R-:W-:-:S02]  /*7930*/  IADD3 R6, P5, R102, 0xc020, RZ ;  /* 0x0000c02066067810 */ /* 0x000fc40007fbe0ff */
[----:B------:R-:W-:Y:S02]  /*7940*/  SHF.R.U64 R11, R11, 0x3, RZ ;  /* 0x000000030b0b7819 */ /* 0x000fe400000012ff */
[----:B------:R-:W-:Y:S01]  /*7950*/  SHF.R.U64 R14, R14, 0x3, RZ ;  /* 0x000000030e0e7819 */ /* 0x000fe200000012ff */
[--C-:B------:R-:W-:Y:S01]  /*7960*/  IMAD.X R99, RZ, RZ, R103.reuse, P5 ;  /* 0x000000ffff637224 */ /* 0x100fe200028e0667 */
[----:B------:R-:W-:Y:S02]  /*7970*/  IADD3 R54, P0, R102, 0x8020, RZ ;  /* 0x0000802066367810 */ /* 0x000fe40007f1e0ff */
[----:B------:R-:W-:Y:S02]  /*7980*/  SHF.R.U64 R16, R16, 0x3, RZ ;  /* 0x0000000310107819 */ /* 0x000fe400000012ff */
[----:B------:R-:W-:Y:S01]  /*7990*/  LOP3.LUT R22, R179, 0x380, RZ, 0xc0, !PT ;  /* 0x00000380b3167812 */ /* 0x000fe200078ec0ff */
[----:B------:R-:W-:Y:S01]  /*79a0*/  IMAD.X R55, RZ, RZ, R103, P0 ;  /* 0x000000ffff377224 */ /* 0x000fe200000e0667 */
[----:B------:R-:W-:-:S02]  /*79b0*/  IADD3 R62, P4, R102, 0x8040, RZ ;  /* 0x00008040663e7810 */ /* 0x000fc40007f9e0ff */
[----:B------:R-:W-:Y:S02]  /*79c0*/  IADD3.X R47, RZ, R103, RZ, P1, !PT ;  /* 0x00000067ff2f7210 */ /* 0x000fe40000ffe4ff */
[----:B------:R-:W-:Y:S01]  /*79d0*/  SHF.R.U64 R18, R18, 0x3, RZ ;  /* 0x0000000312127819 */ /* 0x000fe200000012ff */
[--C-:B------:R-:W-:Y:S01]  /*79e0*/  IMAD.X R63, RZ, RZ, R103.reuse, P4 ;  /* 0x000000ffff3f7224 */ /* 0x100fe200020e0667 */
        /* <DEDUP_REMOVED lines=12> */
[----:B------:R-:W-:Y:S02]  /*7ab0*/  LOP3.LUT R14, R14, R171, RZ, 0x3c, !PT ;  /* 0x000000ab0e0e7212 */ /* 0x000fe400078e3cff */
[----:B------:R-:W-:Y:S02]  /*7ac0*/  LOP3.LUT R46, R185, 0x380, RZ, 0xc0, !PT ;  /* 0x00000380b92e7812 */ /* 0x000fe400078ec0ff */
[----:B------:R-:W-:Y:S02]  /*7ad0*/  LOP3.LUT R12, R6, 0x380, RZ, 0xc0, !PT ;  /* 0x00000380060c7812 */ /* 0x000fe400078ec0ff */
[----:B------:R-:W-:-:S02]  /*7ae0*/  LOP3.LUT R16, R16, R173, RZ, 0x3c, !PT ;  /* 0x000000ad10107212 */ /* 0x000fc400078e3cff */
[----:B------:R-:W-:Y:S02]  /*7af0*/  SHF.R.U64 R22, R22, 0x3, RZ ;  /* 0x0000000316167819 */ /* 0x000fe400000012ff */
[----:B------:R-:W-:Y:S02]  /*7b00*/  LOP3.LUT R171, R54, 0x380, RZ, 0xc0, !PT ;  /* 0x0000038036ab7812 */ /* 0x000fe400078ec0ff */
[----:B------:R-:W-:Y:S02]  /*7b10*/  LOP3.LUT R18, R18, R175, RZ, 0x3c, !PT ;  /* 0x000000af12127212 */ /* 0x000fe400078e3cff */
[----:B------:R-:W-:Y:S02]  /*7b20*/  SHF.R.U64 R30, R30, 0x3, RZ ;  /* 0x000000031e1e7819 */ /* 0x000fe400000012ff */
[----:B------:R-:W-:Y:S02]  /*7b30*/  LOP3.LUT R173, R62, 0x380, RZ, 0xc0, !PT ;  /* 0x000003803ead7812 */ /* 0x000fe400078ec0ff */
[----:B------:R-:W-:-:S02]  /*7b40*/  LOP3.LUT R20, R20, R177, RZ, 0x3c, !PT ;  /* 0x000000b114147212 */ /* 0x000fc400078e3cff */
[----:B------:R-:W-:Y:S02]  /*7b50*/  SHF.R.U64 R38, R38, 0x3, RZ ;  /* 0x0000000326267819 */ /* 0x000fe400000012ff */
[----:B------:R-:W-:Y:S02]  /*7b60*/  LOP3.LUT R175, R70, 0x380, RZ, 0xc0, !PT ;  /* 0x0000038046af7812 */ /* 0x000fe400078ec0ff */
[----:B------:R-:W-:Y:S02]  /*7b70*/  LOP3.LUT R98, R157, 0x380, RZ, 0xc0, !PT ;  /* 0x000003809d627812 */ /* 0x000fe400078ec0ff */
[----:B------:R-:W-:Y:S02]  /*7b80*/  SHF.R.U64 R46, R46, 0x3, RZ ;  /* 0x000000032e2e7819 */ /* 0x000fe400000012ff */
[----:B------:R-:W-:Y:S02]  /*7b90*/  LOP3.LUT R177, R94, 0x380, RZ, 0xc0, !PT ;  /* 0x000003805eb17812 */ /* 0x000fe400078ec0ff */
[----:B------:R-:W-:Y:S01]  /*7ba0*/  MOV R102, R102 ;  /* 0x0000006600667202 */ /* 0x000fe20000000f00 */
[----:B------:R-:W-:Y:S01]  /*7bb0*/  BAR.SYNC.DEFER_BLOCKING 0x1, 0x100 ;  /* 0x0044000000007b1d */ /* 0x000fe20000010000 */
[----:B------:R-:W-:-:S02]  /*7bc0*/  SHF.R.U64 R29, R12, 0x3, RZ ;  /* 0x000000030c1d7819 */ /* 0x000fc400000012ff */
[----:B------:R-:W-:Y:S02]  /*7bd0*/  LOP3.LUT R22, R22, R179, RZ, 0x3c, !PT ;  /* 0x000000b316167212 */ /* 0x000fe400078e3cff */
[----:B------:R-:W-:Y:S02]  /*7be0*/  SHF.R.U64 R171, R171, 0x3, RZ ;  /* 0x00000003abab7819 */ /* 0x000fe400000012ff */
[----:B------:R-:W-:Y:S02]  /*7bf0*/  MOV R15, R14 ;  /* 0x0000000e000f7202 */ /* 0x000fe40000000f00 */
[----:B------:R-:W-:Y:S02]  /*7c00*/  LOP3.LUT R30, R30, R181, RZ, 0x3c, !PT ;  /* 0x000000b51e1e7212 */ /* 0x000fe400078e3cff */
[----:B------:R-:W-:Y:S02]  /*7c10*/  SHF.R.U64 R173, R173, 0x3, RZ ;  /* 0x00000003adad7819 */ /* 0x000fe400000012ff */
[----:B------:R-:W-:-:S02]  /*7c20*/  MOV R16, R16 ;  /* 0x0000001000107202 */ /* 0x000fc40000000f00 */
[----:B------:R-:W-:Y:S02]  /*7c30*/  LOP3.LUT R38, R38, R183, RZ, 0x3c, !PT ;  /* 0x000000b726267212 */ /* 0x000fe400078e3cff */
[----:B------:R-:W-:Y:S02]  /*7c40*/  SHF.R.U64 R175, R175, 0x3, RZ ;  /* 0x00000003afaf7819 */ /* 0x000fe400000012ff */
[----:B------:R-:W-:Y:S02]  /*7c50*/  LOP3.LUT R103, R156, 0x380, RZ, 0xc0, !PT ;  /* 0x000003809c677812 */ /* 0x000fe400078ec0ff */
[----:B------:R-:W-:Y:S02]  /*7c60*/  SHF.R.U64 R12, R98, 0x3, RZ ;  /* 0x00000003620c7819 */ /* 0x000fe400000012ff */
[----:B------:R-:W-:Y:S01]  /*7c70*/  MOV R18, R18 ;  /* 0x0000001200127202 */ /* 0x000fe20000000f00 */
[----:B------:R-:W-:Y:S01]  /*7c80*/  STSM.16.M88.4 [R102], R24 ;  /* 0x0000001866007844 */ /* 0x000fe20000000200 */
[----:B------:R-:W-:-:S02]  /*7c90*/  LOP3.LUT R46, R46, R185, RZ, 0x3c, !PT ;  /* 0x000000b92e2e7212 */ /* 0x000fc400078e3cff */
[----:B------:R-:W-:Y:S01]  /*7ca0*/  SHF.R.U64 R177, R177, 0x3, RZ ;  /* 0x00000003b1b17819 */ /* 0x000fe200000012ff */
[----:B------:R-:W-:Y:S01]  /*7cb0*/  STSM.16.M88.4 [R15], R32 ;  /* 0x000000200f007844 */ /* 0x000fe20000000200 */
[----:B------:R-:W-:Y:S02]  /*7cc0*/  LOP3.LUT R98, R29, R6, RZ, 0x3c, !PT ;  /* 0x000000061d627212 */ /* 0x000fe400078e3cff */
[----:B------:R-:W-:Y:S01]  /*7cd0*/  MOV R20, R20 ;  /* 0x0000001400147202 */ /* 0x000fe20000000f00 */
[----:B------:R-:W-:Y:S01]  /*7ce0*/  STSM.16.M88.4 [R16], R40 ;  /* 0x0000002810007844 */ /* 0x000fe20000000200 */
[----:B------:R-:W-:Y:S02]  /*7cf0*/  F2FP.BF16.F32.PACK_AB R59, R154, R59 ;  /* 0x0000003b9a3b723e */ /* 0x000fe400000010ff */
[----:B------:R-:W-:Y:S01]  /*7d00*/  F2FP.BF16.F32.PACK_AB R65, R153, R66 ;  /* 0x000000429941723e */ /* 0x000fe200000010ff */
[----:B------:R-:W-:Y:S01]  /*7d10*/  STSM.16.M88.4 [R18], R48 ;  /* 0x0000003012007844 */ /* 0x000fe20000000200 */
[----:B------:R-:W-:-:S02]  /*7d20*/  F2FP.BF16.F32.PACK_AB R72, R73, R72 ;  /* 0x000000484948723e */ /* 0x000fc400000010ff */
[----:B------:R-:W-:Y:S01]  /*7d30*/  LOP3.LUT R54, R171, R54, RZ, 0x3c, !PT ;  /* 0x00000036ab367212 */ /* 0x000fe200078e3cff */
[----:B------:R-:W-:Y:S01]  /*7d40*/  STSM.16.M88.4 [R20], R56 ;  /* 0x0000003814007844 */ /* 0x000fe20000000200 */
[----:B------:R-:W-:Y:S02]  /*7d50*/  MOV R22, R22 ;  /* 0x0000001600167202 */ /* 0x000fe40000000f00 */
[----:B------:R-:W-:Y:S02]  /*7d60*/  F2FP.BF16.F32.PACK_AB R66, R69, R68 ;  /* 0x000000444542723e */ /* 0x000fe400000010ff */
[----:B------:R-:W-:Y:S02]  /*7d70*/  F2FP.BF16.F32.PACK_AB R67, R152, R67 ;  /* 0x000000439843723e */ /* 0x000fe400000010ff */
[----:B------:R-:W-:Y:S02]  /*7d80*/  F2FP.BF16.F32.PACK_AB R73, R9, R74 ;  /* 0x0000004a0949723e */ /* 0x000fe400000010ff */
[----:B------:R-:W-:Y:S01]  /*7d90*/  F2FP.BF16.F32.PACK_AB R80, R81, R80 ;  /* 0x000000505150723e */ /* 0x000fe200000010ff */
[----:B------:R-:W-:Y:S01]  /*7da0*/  STSM.16.M88.4 [R22], R64 ;  /* 0x0000004016007844 */ /* 0x000fe20000000200 */
[----:B------:R-:W-:-:S02]  /*7db0*/  LOP3.LUT R62, R173, R62, RZ, 0x3c, !PT ;  /* 0x0000003ead3e7212 */ /* 0x000fc400078e3cff */
[----:B------:R-:W-:Y:S02]  /*7dc0*/  MOV R30, R30 ;  /* 0x0000001e001e7202 */ /* 0x000fe40000000f00 */
[----:B------:R-:W-:Y:S02]  /*7dd0*/  F2FP.BF16.F32.PACK_AB R74, R77, R76 ;  /* 0x0000004c4d4a723e */ /* 0x000fe400000010ff */
[----:B------:R-:W-:Y:S02]  /*7de0*/  F2FP.BF16.F32.PACK_AB R75, R75, R78 ;  /* 0x0000004e4b4b723e */ /* 0x000fe400000010ff */
[----:B------:R-:W-:Y:S02]  /*7df0*/  F2FP.BF16.F32.PACK_AB R81, R83, R82 ;  /* 0x000000525351723e */ /* 0x000fe400000010ff */
[----:B------:R-:W-:Y:S01]  /*7e00*/  LOP3.LUT R70, R175, R70, RZ, 0x3c, !PT ;  /* 0x00000046af467212 */ /* 0x000fe200078e3cff */
[----:B------:R0:W-:Y:S01]  /*7e10*/  STSM.16.M88.4 [R30], R72 ;  /* 0x000000481e007844 */ /* 0x0001e20000000200 */
[----:B------:R-:W-:-:S02]  /*7e20*/  SHF.R.U64 R103, R103, 0x3, RZ ;  /* 0x0000000367677819 */ /* 0x000fc400000012ff */
[----:B------:R-:W-:Y:S02]  /*7e30*/  MOV R38, R38 ;  /* 0x0000002600267202 */ /* 0x000fe40000000f00 */
[----:B------:R-:W-:Y:S02]  /*7e40*/  F2FP.BF16.F32.PACK_AB R82, R85, R84 ;  /* 0x000000545552723e */ /* 0x000fe400000010ff */
[----:B------:R-:W-:Y:S02]  /*7e50*/  F2FP.BF16.F32.PACK_AB R83, R87, R86 ;  /* 0x000000565753723e */ /* 0x000fe400000010ff */
[----:B------:R-:W-:Y:S02]  /*7e60*/  LOP3.LUT R94, R177, R94, RZ, 0x3c, !PT ;  /* 0x0000005eb15e7212 */ /* 0x000fe400078e3cff */
[----:B------:R-:W-:Y:S01]  /*7e70*/  MOV R46, R46 ;  /* 0x0000002e002e7202 */ /* 0x000fe20000000f00 */
[----:B------:R1:W-:Y:S01]  /*7e80*/  STSM.16.M88.4 [R38], R80 ;  /* 0x0000005026007844 */ /* 0x0003e20000000200 */
[----:B------:R-:W-:-:S02]  /*7e90*/  MOV R6, R98 ;  /* 0x0000006200067202 */ /* 0x000fc40000000f00 */
        /* <DEDUP_REMOVED lines=9> */
[----:B------:R-:W-:Y:S01]  /*7f30*/  R2UR UR4, R218 ;  /* 0x00000000da0472ca */ /* 0x000fe200000e0000 */
[----:B------:R-:W-:Y:S01]  /*7f40*/  ULDC UR7, c[0x0][0xb88] ;  /* 0x0002e20000077ab9 */ /* 0x000fe20000000800 */
[----:B------:R-:W-:Y:S01]  /*7f50*/  F2FP.BF16.F32.PACK_AB R77, R91, R90 ;  /* 0x0000005a5b4d723e */ /* 0x000fe200000010ff */
[----:B0-----:R-:W0:Y:S01]  /*7f60*/  LDC R72, c[0x0][0xce8] ;  /* 0x00033a00ff487b82 */ /* 0x001e220000000800 */
[----:B------:R-:W-:-:S02]  /*7f70*/  F2FP.BF16.F32.PACK_AB R78, R93, R92 ;  /* 0x0000005c5d4e723e */ /* 0x000fc400000010ff */
[----:B------:R-:W-:Y:S02]  /*7f80*/  MOV R54, R54 ;  /* 0x0000003600367202 */ /* 0x000fe40000000f00 */
[----:B------:R-:W-:Y:S01]  /*7f90*/  F2FP.BF16.F32.PACK_AB R97, R167, R166 ;  /* 0x000000a6a761723e */ /* 0x000fe200000010ff */
[----:B------:R1:W-:Y:S01]  /*7fa0*/  STSM.16.M88.4 [R46], R76 ;  /* 0x0000004c2e007844 */ /* 0x0003e20000000200 */
[----:B------:R-:W-:Y:S02]  /*7fb0*/  F2FP.BF16.F32.PACK_AB R98, R101, R100 ;  /* 0x000000646562723e */ /* 0x000fe400000010ff */
[----:B------:R-:W-:Y:S02]  /*7fc0*/  F2FP.BF16.F32.PACK_AB R99, R169, R168 ;  /* 0x000000a8a963723e */ /* 0x000fe400000010ff */
[----:B------:R-:W-:Y:S02]  /*7fd0*/  F2FP.BF16.F32.PACK_AB R105, R107, R106 ;  /* 0x0000006a6b69723e */ /* 0x000fe400000010ff */
[----:B------:R-:W-:Y:S01]  /*7fe0*/  LOP3.LUT R10, R12, R157, RZ, 0x3c, !PT ;  /* 0x0000009d0c0a7212 */ /* 0x000fe200078e3cff */
[----:B------:R1:W-:Y:S01]  /*7ff0*/  STSM.16.M88.4 [R54], R96 ;  /* 0x0000006036007844 */ /* 0x0003e20000000200 */
[----:B------:R-:W-:-:S02]  /*8000*/  MOV R62, R62 ;  /* 0x0000003e003e7202 */ /* 0x000fc40000000f00 */
[----:B------:R-:W-:Y:S02]  /*8010*/  F2FP.BF16.F32.PACK_AB R106, R109, R108 ;  /* 0x0000006c6d6a723e */ /* 0x000fe400000010ff */
[----:B------:R-:W-:Y:S02]  /*8020*/  F2FP.BF16.F32.PACK_AB R107, R111, R110 ;  /* 0x0000006e6f6b723e */ /* 0x000fe400000010ff */
[----:B------:R-:W-:Y:S02]  /*8030*/  F2FP.BF16.F32.PACK_AB R113, R115, R114 ;  /* 0x000000727371723e */ /* 0x000fe400000010ff */
[----:B------:R-:W-:Y:S01]  /*8040*/  LOP3.LUT R12, R103, R156, RZ, 0x3c, !PT ;  /* 0x0000009c670c7212 */ /* 0x000fe200078e3cff */
[----:B------:R1:W-:Y:S01]  /*8050*/  STSM.16.M88.4 [R62], R104 ;  /* 0x000000683e007844 */ /* 0x0003e20000000200 */
[----:B------:R-:W-:Y:S02]  /*8060*/  MOV R70, R70 ;  /* 0x0000004600467202 */ /* 0x000fe40000000f00 */
[----:B------:R-:W-:-:S02]  /*8070*/  F2FP.BF16.F32.PACK_AB R114, R117, R116 ;  /* 0x000000747572723e */ /* 0x000fc400000010ff */
[----:B------:R-:W-:Y:S02]  /*8080*/  F2FP.BF16.F32.PACK_AB R115, R119, R118 ;  /* 0x000000767773723e */ /* 0x000fe400000010ff */
[----:B------:R-:W-:Y:S02]  /*8090*/  F2FP.BF16.F32.PACK_AB R121, R123, R122 ;  /* 0x0000007a7b79723e */ /* 0x000fe400000010ff */
[----:B------:R-:W-:Y:S01]  /*80a0*/  MOV R94, R94 ;  /* 0x0000005e005e7202 */ /* 0x000fe20000000f00 */
        /* <DEDUP_REMOVED lines=8> */
[----:B------:R-:W-:Y:S01]  /*8130*/  MOV R14, R10 ;  /* 0x0000000a000e7202 */ /* 0x000fe20000000f00 */
[----:B------:R1:W-:Y:S01]  /*8140*/  STSM.16.M88.4 [R6], R128 ;  /* 0x0000008006007844 */ /* 0x0003e20000000200 */
[----:B------:R-:W-:Y:S01]  /*8150*/  F2FP.BF16.F32.PACK_AB R138, R141, R140 ;  /* 0x0000008c8d8a723e */ /* 0x000fe200000010ff */
[----:B------:R-:W-:Y:S01]  /*8160*/  IMAD.U32 R10, RZ, RZ, UR8 ;  /* 0x00000008ff0a7e24 */ /* 0x000fe2000f8e00ff */
[----:B------:R-:W-:-:S02]  /*8170*/  F2FP.BF16.F32.PACK_AB R139, R143, R142 ;  /* 0x0000008e8f8b723e */ /* 0x000fc400000010ff */
[----:B------:R-:W-:Y:S02]  /*8180*/  F2FP.BF16.F32.PACK_AB R145, R147, R146 ;  /* 0x000000929391723e */ /* 0x000fe400000010ff */
[----:B------:R-:W-:Y:S01]  /*8190*/  MOV R12, R12 ;  /* 0x0000000c000c7202 */ /* 0x000fe20000000f00 */
[----:B------:R1:W-:Y:S01]  /*81a0*/  STSM.16.M88.4 [R14], R136 ;  /* 0x000000880e007844 */ /* 0x0003e20000000200 */
[----:B------:R-:W-:Y:S02]  /*81b0*/  F2FP.BF16.F32.PACK_AB R146, R149, R148 ;  /* 0x000000949592723e */ /* 0x000fe400000010ff */
[----:B------:R-:W-:Y:S02]  /*81c0*/  F2FP.BF16.F32.PACK_AB R147, R3, R150 ;  /* 0x000000960393723e */ /* 0x000fe400000010ff */
[----:B------:R-:W-:Y:S02]  /*81d0*/  PLOP3.LUT P0, PT, PT, PT, UP0, 0x80, 0x0 ;  /* 0x000000000000781c */ /* 0x000fe40003f0f008 */
[----:B------:R-:W-:Y:S01]  /*81e0*/  MOV R11, UR9 ;  /* 0x00000009000b7c02 */ /* 0x000fe20008000f00 */
[----:B------:R1:W-:Y:S01]  /*81f0*/  STSM.16.M88.4 [R12], R144 ;  /* 0x000000900c007844 */ /* 0x0003e20000000200 */
[----:B------:R-:W-:Y:S01]  /*8200*/  ULDC.64 UR8, c[0x0][0xd08] ;  /* 0x0003420000087ab9 */ /* 0x000fe20000000a00 */
[----:B------:R-:W-:Y:S01]  /*8210*/  R2UR UR10, R215 ;  /* 0x00000000d70a72ca */ /* 0x000fe200000e0000 */
[----:B------:R-:W-:Y:S07]  /*8220*/  BAR.SYNC.DEFER_BLOCKING 0x1, 0x100 ;  /* 0x0044000000007b1d */ /* 0x000fee0000010000 */
[----:B------:R-:W2:Y:S01]  /*8230*/  @P0 LDG.E R3, desc[UR36][R10.64] ;  /* 0x000000240a030981 */ /* 0x000ea2000c1e1900 */
[----:B------:R-:W-:Y:S01]  /*8240*/  UISETP.NE.U32.AND UP1, UPT, UR8, URZ, UPT ;  /* 0x0000003f0800728c */ /* 0x000fe2000bf25070 */
[----:B0-----:R-:W-:-:S03]  /*8250*/  ISETP.NE.AND P1, PT, R72, 0x1, PT ;  /* 0x000000014800780c */ /* 0x001fc60003f25270 */
[----:B------:R-:W-:Y:S01]  /*8260*/  IMAD.U32 R15, RZ, RZ, UR10 ;  /* 0x0000000aff0f7e24 */ /* 0x000fe2000f8e00ff */
[----:B------:R-:W-:-:S06]  /*8270*/  UISETP.NE.AND.EX UP1, UPT, UR9, URZ, UPT, UP1 ;  /* 0x0000003f0900728c */ /* 0x000fcc000bf25310 */
[----:B------:R-:W-:-:S03]  /*8280*/  PLOP3.LUT P2, PT, PT, PT, UP1, 0x80, 0x0 ;  /* 0x000000000000781c */ /* 0x000fc60003f4f018 */
[----:B------:R-:W0:Y:S02]  /*8290*/  @P1 LDC R9, c[0x0][0xcec] ;  /* 0x00033b00ff091b82 */ /* 0x000e240000000800 */
[----:B------:R-:W-:-:S04]  /*82a0*/  @UP1 ULEA UR8, UP2, UR61, UR8, 0x2 ;  /* 0x000000083d081291 */ /* 0x000fc8000f84103f */
[----:B------:R-:W-:Y:S02]  /*82b0*/  @UP1 ULEA.HI.X UR9, UR61, UR9, UR4, 0x2, UP2 ;  /* 0x000000093d091291 */ /* 0x000fe400090f1404 */
[----:B------:R-:W-:Y:S01]  /*82c0*/  IMAD.U32 R16, RZ, RZ, UR8 ;  /* 0x00000008ff107e24 */ /* 0x000fe2000f8e00ff */
[----:B------:R-:W-:Y:S01]  /*82d0*/  UMOV UR4, URZ ;  /* 0x0000003f00047c82 */ /* 0x000fe20008000000 */
[----:B------:R-:W3:Y:S02]  /*82e0*/  @P1 LDC R13, c[0x0][0xcf0] ;  /* 0x00033c00ff0d1b82 */ /* 0x000ee40000000800 */
[----:B------:R-:W-:Y:S01]  /*82f0*/  IMAD.U32 R17, RZ, RZ, UR9 ;  /* 0x00000009ff117e24 */ /* 0x000fe2000f8e00ff */
[----:B--2---:R-:W-:Y:S01]  /*8300*/  @P0 R2UR UR4, R3 ;  /* 0x00000000030402ca */ /* 0x004fe200000e0000 */
[----:B------:R-:W-:-:S06]  /*8310*/  IMAD.U32 R3, RZ, RZ, UR7 ;  /* 0x00000007ff037e24 */ /* 0x000fcc000f8e00ff */
[----:B------:R1:W5:Y:S01]  /*8320*/  @P2 LDG.E R3, desc[UR36][R16.64] ;  /* 0x0000002410032981 */ /* 0x000362000c1e1900 */
[----:B0--3--:R-:W-:Y:S07]  /*8330*/  @P2 BRA `(.L_x_10165) ;  /* 0x0000000000102947 */ /* 0x009fee0003800000 */
[----:B------:R-:W-:Y:S05]  /*8340*/  @!P0 BRA `(.L_x_10165) ;  /* 0x00000000000c8947 */ /* 0x000fea0003800000 */
[----:B-1----:R-:W2:Y:S04]  /*8350*/  LDG.E R6, desc[UR36][R10.64] ;  /* 0x000000240a067981 */ /* 0x002ea8000c1e1900 */
[----:B-----5:R-:W2:Y:S02]  /*8360*/  LDG.E R3, desc[UR36][R10.64+0x4] ;  /* 0x000004240a037981 */ /* 0x020ea4000c1e1900 */
[----:B--2---:R-:W-:-:S07]  /*8370*/  IMAD.IADD R3, R3, 0x1, -R6 ;  /* 0x0000000103037824 */ /* 0x004fce00078e0a06 */
.L_x_10165:
[----:B------:R-:W-:Y:S01]  /*8380*/  R2UR UR17, R216 ;  /* 0x00000000d81172ca */ /* 0x000fe200000e0000 */
[----:B------:R-:W-:Y:S01]  /*8390*/  ULDC.64 UR12, c[0x0][0xc90] ;  /* 0x00032400000c7ab9 */ /* 0x000fe20000000a00 */
[----:B------:R-:W-:Y:S01]  /*83a0*/  R2UR UR15, R218 ;  /* 0x00000000da0f72ca */ /* 0x000fe200000e0000 */
[----:B------:R-:W-:Y:S01]  /*83b0*/  USHF.R.S32.HI UR11, URZ, 0x1f, UR4 ;  /* 0x0000001f3f0b7899 */ /* 0x000fe20008011404 */
[----:B-1----:R-:W-:Y:S01]  /*83c0*/  IMAD R12, R15, 0x80, R224 ;  /* 0x000000800f0c7824 */ /* 0x002fe200078e02e0 */
[----:B------:R-:W-:Y:S01]  /*83d0*/  UMOV UR10, UR4 ;  /* 0x00000004000a7c82 */ /* 0x000fe20008000000 */
[----:B------:R-:W-:Y:S01]  /*83e0*/  USEL UR61, UR61, URZ, !UP0 ;  /* 0x0000003f3d3d7287 */ /* 0x000fe2000c000000 */
[----:B------:R-:W-:Y:S01]  /*83f0*/  R2UR UR16, R215 ;  /* 0x00000000d71072ca */ /* 0x000fe200000e0000 */
[----:B------:R-:W-:Y:S01]  /*8400*/  @P1 IMAD.HI.U32 R6, R12, R9, RZ ;  /* 0x000000090c061227 */ /* 0x000fe200078e00ff */
[----:B------:R-:W0:Y:S03]  /*8410*/  @P1 LDC R73, c[0x0][0xcf0] ;  /* 0x00033c00ff491b82 */ /* 0x000e260000000800 */
[----:B------:R-:W-:Y:S01]  /*8420*/  IMAD.MOV.U32 R10, RZ, RZ, R12 ;  /* 0x000000ffff0a7224 */ /* 0x000fe200078e000c */
[----:B------:R-:W-:Y:S01]  /*8430*/  USHF.R.S32.HI UR14, URZ, 0x1f, UR17 ;  /* 0x0000001f3f0e7899 */ /* 0x000fe20008011411 */
[----:B------:R-:W-:Y:S01]  /*8440*/  @P1 SHF.R.U32.HI R10, RZ, R13, R6 ;  /* 0x0000000dff0a1219 */ /* 0x000fe20000011606 */
[----:B------:R-:W-:Y:S01]  /*8450*/  UIMAD.WIDE.U32 UR8, UR17, UR12, UR10 ;  /* 0x0000000c110872a5 */ /* 0x000fe2000f8e000a */
[----:B------:R-:W-:Y:S01]  /*8460*/  IMAD R9, R217, 0x40, R2 ;  /* 0x00000040d9097824 */ /* 0x000fe200078e0202 */
[----:B------:R-:W-:Y:S01]  /*8470*/  UIMAD UR7, UR14, UR12, URZ ;  /* 0x0000000c0e0772a4 */ /* 0x000fe2000f8e023f */
[----:B------:R-:W-:Y:S01]  /*8480*/  IADD3 R11, -R10, RZ, RZ ;  /* 0x000000ff0a0b7210 */ /* 0x000fe20007ffe1ff */
[----:B------:R-:W-:Y:S01]  /*8490*/  USEL UR15, UR15, URZ, !UP0 ;  /* 0x0000003f0f0f7287 */ /* 0x000fe2000c000000 */
[----:B------:R-:W-:Y:S01]  /*84a0*/  IMAD.WIDE R4, R9, 0x2, R4 ;  /* 0x0000000209047825 */ /* 0x000fe200078e0204 */
[----:B------:R-:W-:Y:S01]  /*84b0*/  UIMAD UR7, UR17, UR13, UR7 ;  /* 0x0000000d110772a4 */ /* 0x000fe2000f8e0207 */
[----:B------:R-:W-:-:S02]  /*84c0*/  SHF.R.S32.HI R6, RZ, 0x1f, R10 ;  /* 0x0000001fff067819 */ /* 0x000fc4000001140a */
[----:B------:R-:W-:Y:S01]  /*84d0*/  ULDC.64 UR12, c[0x0][0xc98] ;  /* 0x00032600000c7ab9 */ /* 0x000fe20000000a00 */
[----:B------:R-:W-:Y:S01]  /*84e0*/  UIADD3 UR9, UR9, UR7, URZ ;  /* 0x0000000709097290 */ /* 0x000fe2000fffe03f */
[----:B------:R-:W-:Y:S01]  /*84f0*/  IMAD R9, R72, R11, R12 ;  /* 0x0000000b48097224 */ /* 0x000fe200078e020c */
[----:B------:R-:W-:Y:S01]  /*8500*/  UIMAD UR7, UR15, UR12, URZ ;  /* 0x0000000c0f0772a4 */ /* 0x000fe2000f8e023f */
[C---:B------:R-:W-:Y:S01]  /*8510*/  IADD3 R33, P2, R4.reuse, 0x5000, RZ ;  /* 0x0000500004217810 */ /* 0x040fe20007f5e0ff */
[----:B------:R-:W-:Y:S01]  /*8520*/  UIMAD.WIDE.U32 UR8, UR61, UR12, UR8 ;  /* 0x0000000c3d0872a5 */ /* 0x000fe2000f8e0008 */
[C---:B------:R-:W-:Y:S01]  /*8530*/  IADD3 R17, P5, R4.reuse, 0x1000, RZ ;  /* 0x0000100004117810 */ /* 0x040fe20007fbe0ff */
[----:B------:R-:W-:Y:S01]  /*8540*/  UIMAD UR7, UR61, UR13, UR7 ;  /* 0x0000000d3d0772a4 */ /* 0x000fe2000f8e0207 */
[C---:B------:R-:W-:Y:S01]  /*8550*/  IADD3 R21, P4, R4.reuse, 0x2000, RZ ;  /* 0x0000200004157810 */ /* 0x040fe20007f9e0ff */
[----:B-----5:R-:W-:Y:S01]  /*8560*/  IMAD R79, R3, R72, RZ ;  /* 0x00000048034f7224 */ /* 0x020fe200078e02ff */
[----:B------:R-:W-:Y:S01]  /*8570*/  IADD3 R29, P3, R4, 0x4000, RZ ;  /* 0x00004000041d7810 */ /* 0x000fe20007f7e0ff */
[----:B------:R-:W-:Y:S01]  /*8580*/  ULDC.64 UR12, c[0x0][0xba0] ;  /* 0x0002e800000c7ab9 */ /* 0x000fe20000000a00 */
[----:B------:R-:W-:Y:S01]  /*8590*/  IADD3 R10, P0, R10, UR8, RZ ;  /* 0x000000080a0a7c10 */ /* 0x000fe2000ff1e0ff */
[----:B------:R-:W-:Y:S01]  /*85a0*/  IMAD.U32 R11, RZ, RZ, UR7 ;  /* 0x00000007ff0b7e24 */ /* 0x000fe2000f8e00ff */
[----:B------:R-:W-:-:S02]  /*85b0*/  LOP3.LUT R32, R33, 0x380, RZ, 0xc0, !PT ;  /* 0x0000038021207812 */ /* 0x000fc400078ec0ff */
[----:B------:R-:W-:Y:S02]  /*85c0*/  LOP3.LUT R16, R17, 0x380, RZ, 0xc0, !PT ;  /* 0x0000038011107812 */ /* 0x000fe400078ec0ff */
[----:B------:R-:W-:Y:S01]  /*85d0*/  IADD3.X R11, R6, UR9, R11, P0, !PT ;  /* 0x00000009060b7c10 */ /* 0x000fe200087fe40b */
[----:B------:R-:W-:Y:S01]  /*85e0*/  ULDC.64 UR8, c[0x0][0xc88] ;  /* 0x0003220000087ab9 */ /* 0x000fe20000000a00 */
[----:B------:R-:W-:Y:S02]  /*85f0*/  SHF.R.S32.HI R6, RZ, 0x1f, R9 ;  /* 0x0000001fff067819 */ /* 0x000fe40000011409 */
[----:B------:R-:W-:Y:S01]  /*8600*/  IADD3 R25, P0, R4, 0x3000, RZ ;  /* 0x0000300004197810 */ /* 0x000fe20007f1e0ff */
[----:B------:R-:W-:Y:S01]  /*8610*/  IMAD.WIDE.U32 R10, R9, UR8, R10 ;  /* 0x00000008090a7c25 */ /* 0x000fe2000f8e000a */
[----:B------:R-:W-:Y:S02]  /*8620*/  LOP3.LUT R20, R21, 0x380, RZ, 0xc0, !PT ;  /* 0x0000038015147812 */ /* 0x000fe400078ec0ff */
[----:B------:R-:W-:Y:S01]  /*8630*/  LOP3.LUT R24, R25, 0x380, RZ, 0xc0, !PT ;  /* 0x0000038019187812 */ /* 0x000fe200078ec0ff */
[----:B------:R-:W-:Y:S01]  /*8640*/  IMAD R6, R6, UR8, RZ ;  /* 0x0000000806067c24 */ /* 0x000fe2000f8e02ff */
[----:B------:R-:W-:-:S02]  /*8650*/  LOP3.LUT R28, R29, 0x380, RZ, 0xc0, !PT ;  /* 0x000003801d1c7812 */ /* 0x000fc400078ec0ff */
[----:B------:R-:W-:Y:S01]  /*8660*/  SHF.R.U64 R24, R24, 0x3, RZ ;  /* 0x0000000318187819 */ /* 0x000fe200000012ff */
[----:B------:R-:W-:Y:S01]  /*8670*/  IMAD R13, R9, UR9, R6 ;  /* 0x00000009090d7c24 */ /* 0x000fe2000f8e0206 */
[----:B------:R-:W-:Y:S01]  /*8680*/  ULDC.64 UR8, c[0x0][0xc50] ;  /* 0x0003140000087ab9 */ /* 0x000fe20000000a00 */
[----:B------:R-:W-:Y:S02]  /*8690*/  SHF.R.U64 R32, R32, 0x3, RZ ;  /* 0x0000000320207819 */ /* 0x000fe400000012ff */
[----:B------:R-:W-:Y:S01]  /*86a0*/  IMAD.IADD R9, R11, 0x1, R13 ;  /* 0x000000010b097824 */ /* 0x000fe200078e020d */
[----:B------:R-:W-:Y:S02]  /*86b0*/  LEA R13, P6, R10, UR8, 0x2 ;  /* 0x000000080a0d7c11 */ /* 0x000fe4000f8c10ff */
[----:B------:R-:W-:Y:S01]  /*86c0*/  LOP3.LUT R24, R24, R25, RZ, 0x3c, !PT ;  /* 0x0000001918187212 */ /* 0x000fe200078e3cff */
[----:B------:R-:W-:Y:S01]  /*86d0*/  IMAD.X R25, RZ, RZ, R5, P0 ;  /* 0x000000ffff197224 */ /* 0x000fe200000e0605 */
[----:B------:R-:W-:Y:S01]  /*86e0*/  SHF.R.U64 R16, R16, 0x3, RZ ;  /* 0x0000000310107819 */ /* 0x000fe200000012ff */
[----:B------:R-:W-:Y:S01]  /*86f0*/  SHFL.IDX PT, R46, R13, RZ, 0x1c1f ;  /* 0x001c1fff0d2e7589 */ /* 0x000fe200000e0000 */
[----:B------:R-:W-:-:S02]  /*8700*/  SHF.R.U64 R20, R20, 0x3, RZ ;  /* 0x0000000314147819 */ /* 0x000fc400000012ff */
[----:B------:R-:W-:Y:S01]  /*8710*/  SHF.R.U64 R28, R28, 0x3, RZ ;  /* 0x000000031c1c7819 */ /* 0x000fe200000012ff */
[----:B------:R-:W-:Y:S01]  /*8720*/  SHFL.IDX PT, R50, R13, 0x1, 0x1c1f ;  /* 0x003c1f000d327f89 */ /* 0x000fe200000e0000 */
[----:B------:R-:W-:Y:S02]  /*8730*/  IADD3 R11, P0, R4, 0x9000, RZ ;  /* 0x00009000040b7810 */ /* 0x000fe40007f1e0ff */
[----:B------:R-:W-:Y:S01]  /*8740*/  LEA.HI.X R14, R10, UR9, R9, 0x2, P6 ;  /* 0x000000090a0e7c11 */ /* 0x000fe2000b0f1409 */
[----:B------:R-:W-:Y:S01]  /*8750*/  IMAD.U32 R9, RZ, RZ, UR16 ;  /* 0x00000010ff097e24 */ /* 0x000fe2000f8e00ff */
        /* <DEDUP_REMOVED lines=8> */
[----:B------:R-:W-:Y:S01]  /*87e0*/  LOP3.LUT R10, R11, 0x380, RZ, 0xc0, !PT ;  /* 0x000003800b0a7812 */ /* 0x000fe200078ec0ff */
[----:B------:R-:W1:Y:S01]  /*87f0*/  SHFL.IDX PT, R47, R14, RZ, 0x1c1f ;  /* 0x001c1fff0e2f7589 */ /* 0x000e6200000e0000 */
[C---:B------:R-:W-:Y:S01]  /*8800*/  IADD3 R49, P2, R4.reuse, 0xb000, RZ ;  /* 0x0000b00004317810 */ /* 0x040fe20007f5e0ff */
[----:B------:R-:W-:Y:S01]  /*8810*/  IMAD R18, R9, 0x80, R222 ;  /* 0x0000008009127824 */ /* 0x000fe200078e02de */
[C---:B------:R-:W-:Y:S01]  /*8820*/  IADD3 R37, P6, R4.reuse, 0x6000, RZ ;  /* 0x0000600004257810 */ /* 0x040fe20007fde0ff */
[----:B------:R-:W2:Y:S01]  /*8830*/  SHFL.IDX PT, R51, R14, 0x1, 0x1c1f ;  /* 0x003c1f000e337f89 */ /* 0x000ea200000e0000 */
[----:B------:R-:W-:Y:S01]  /*8840*/  IADD3 R41, P5, R4, 0x7000, RZ ;  /* 0x0000700004297810 */ /* 0x000fe20007fbe0ff */
[----:B------:R-:W-:Y:S01]  /*8850*/  VIADD R6, R18, 0x8 ;  /* 0x0000000812067836 */ /* 0x000fe20000000000 */
[----:B------:R-:W-:-:S02]  /*8860*/  IADD3 R61, P4, R4, 0x8000, RZ ;  /* 0x00008000043d7810 */ /* 0x000fc40007f9e0ff */
[----:B------:R-:W-:Y:S02]  /*8870*/  IADD3 R45, P3, R4, 0xa000, RZ ;  /* 0x0000a000042d7810 */ /* 0x000fe40007f7e0ff */
[----:B------:R-:W-:Y:S02]  /*8880*/  SHF.R.U64 R10, R10, 0x3, RZ ;  /* 0x000000030a0a7819 */ /* 0x000fe400000012ff */
[----:B------:R-:W-:Y:S02]  /*8890*/  LOP3.LUT R48, R49, 0x380, RZ, 0xc0, !PT ;  /* 0x0000038031307812 */ /* 0x000fe400078ec0ff */
[----:B------:R-:W-:Y:S02]  /*88a0*/  LOP3.LUT R36, R37, 0x380, RZ, 0xc0, !PT ;  /* 0x0000038025247812 */ /* 0x000fe400078ec0ff */
[----:B------:R-:W-:Y:S02]  /*88b0*/  LOP3.LUT R40, R41, 0x380, RZ, 0xc0, !PT ;  /* 0x0000038029287812 */ /* 0x000fe400078ec0ff */
[----:B------:R-:W-:-:S02]  /*88c0*/  LOP3.LUT R60, R61, 0x380, RZ, 0xc0, !PT ;  /* 0x000003803d3c7812 */ /* 0x000fc400078ec0ff */
[----:B------:R-:W-:Y:S02]  /*88d0*/  LOP3.LUT R44, R45, 0x380, RZ, 0xc0, !PT ;  /* 0x000003802d2c7812 */ /* 0x000fe400078ec0ff */
[----:B------:R-:W-:Y:S01]  /*88e0*/  LOP3.LUT R10, R10, R11, RZ, 0x3c, !PT ;  /* 0x0000000b0a0a7212 */ /* 0x000fe200078e3cff */
[----:B------:R-:W-:Y:S01]  /*88f0*/  IMAD.X R11, RZ, RZ, R5, P0 ;  /* 0x000000ffff0b7224 */ /* 0x000fe200000e0605 */
[----:B------:R-:W-:Y:S02]  /*8900*/  SHF.R.U64 R48, R48, 0x3, RZ ;  /* 0x0000000330307819 */ /* 0x000fe400000012ff */
[----:B------:R-:W-:Y:S02]  /*8910*/  SHF.R.U64 R36, R36, 0x3, RZ ;  /* 0x0000000324247819 */ /* 0x000fe400000012ff */
[----:B------:R-:W-:Y:S02]  /*8920*/  SHF.R.U64 R40, R40, 0x3, RZ ;  /* 0x0000000328287819 */ /* 0x000fe400000012ff */
[----:B------:R-:W-:-:S02]  /*8930*/  SHF.R.U64 R60, R60, 0x3, RZ ;  /* 0x000000033c3c7819 */ /* 0x000fc400000012ff */
[----:B------:R-:W-:Y:S02]  /*8940*/  SHF.R.U64 R44, R44, 0x3, RZ ;  /* 0x000000032c2c7819 */ /* 0x000fe400000012ff */
[----:B------:R-:W-:Y:S02]  /*8950*/  LOP3.LUT P0, RZ, R220, 0x3, RZ, 0xc0, !PT ;  /* 0x00000003dcff7812 */ /* 0x000fe4000780c0ff */
        /* <DEDUP_REMOVED lines=9> */
[----:B------:R-:W-:-:S02]  /*89f0*/  ISETP.GE.OR P2, PT, R18, R79, P0 ;  /* 0x0000004f1200720c */ /* 0x000fc40000746670 */
[----:B------:R-:W-:Y:S02]  /*8a00*/  IADD3.X R41, RZ, R5, RZ, P5, !PT ;  /* 0x00000005ff297210 */ /* 0x000fe40002ffe4ff */
[----:B------:R-:W-:Y:S02]  /*8a10*/  ISETP.GE.OR P0, PT, R6, R79, P0 ;  /* 0x0000004f0600720c */ /* 0x000fe40000706670 */
[C---:B------:R-:W-:Y:S02]  /*8a20*/  IADD3 R69, P6, R4.reuse, 0xc000, RZ ;  /* 0x0000c00004457810 */ /* 0x040fe40007fde0ff */
[C---:B------:R-:W-:Y:S02]  /*8a30*/  IADD3 R65, P5, R4.reuse, 0xd000, RZ ;  /* 0x0000d00004417810 */ /* 0x040fe40007fbe0ff */
[C---:B------:R-:W-:Y:S02]  /*8a40*/  IADD3 R53, P4, R4.reuse, 0xe000, RZ ;  /* 0x0000e00004357810 */ /* 0x040fe40007f9e0ff */
[C---:B------:R-:W-:Y:S01]  /*8a50*/  LOP3.LUT R9, R4.reuse, 0x380, RZ, 0xc0, !PT ;  /* 0x0000038004097812 */ /* 0x040fe200078ec0ff */
[----:B-1----:R-:W-:Y:S01]  /*8a60*/  @!P2 ST.E desc[UR36][R46.64], R8 ;  /* 0x000000082e00a985 */ /* 0x002fe2000c101924 */
[----:B------:R-:W-:-:S02]  /*8a70*/  IADD3 R12, P3, R4, 0xf000, RZ ;  /* 0x0000f000040c7810 */ /* 0x000fc40007f7e0ff */
[----:B------:R-:W-:Y:S01]  /*8a80*/  LOP3.LUT R68, R69, 0x380, RZ, 0xc0, !PT ;  /* 0x0000038045447812 */ /* 0x000fe200078ec0ff */
[----:B--2---:R1:W-:Y:S01]  /*8a90*/  @!P0 ST.E desc[UR36][R50.64], R0 ;  /* 0x0000000032008985 */ /* 0x0043e2000c101924 */
[----:B------:R-:W-:Y:S01]  /*8aa0*/  LOP3.LUT R64, R65, 0x380, RZ, 0xc0, !PT ;  /* 0x0000038041407812 */ /* 0x000fe200078ec0ff */
[----:B------:R-:W-:Y:S01]  /*8ab0*/  IMAD.X R57, RZ, RZ, R5, P3 ;  /* 0x000000ffff397224 */ /* 0x000fe200018e0605 */
[----:B------:R-:W-:Y:S01]  /*8ac0*/  LOP3.LUT R52, R53, 0x380, RZ, 0xc0, !PT ;  /* 0x0000038035347812 */ /* 0x000fe200078ec0ff */
[----:B------:R-:W-:Y:S01]  /*8ad0*/  UIMAD UR7, UR11, UR12, URZ ;  /* 0x0000000c0b0772a4 */ /* 0x000fe2000f8e023f */
[----:B------:R-:W-:Y:S01]  /*8ae0*/  SHF.R.U64 R9, R9, 0x3, RZ ;  /* 0x0000000309097819 */ /* 0x000fe200000012ff */
[----:B------:R-:W-:Y:S01]  /*8af0*/  UIMAD.WIDE.U32 UR8, UR4, UR12, URZ ;  /* 0x0000000c040872a5 */ /* 0x000fe2000f8e003f */
[----:B------:R-:W-:Y:S01]  /*8b00*/  LOP3.LUT R3, R12, 0x380, RZ, 0xc0, !PT ;  /* 0x000003800c037812 */ /* 0x000fe200078ec0ff */
[----:B------:R-:W-:Y:S01]  /*8b10*/  ULDC.64 UR10, c[0x0][0xbe8] ;  /* 0x0002fa00000a7ab9 */ /* 0x000fe20000000a00 */
[----:B------:R-:W-:Y:S01]  /*8b20*/  SHF.R.U64 R68, R68, 0x3, RZ ;  /* 0x0000000344447819 */ /* 0x000fe200000012ff */
[----:B------:R-:W5:Y:S01]  /*8b30*/  LD.E.128 R16, desc[UR36][R16.64] ;  /* 0x0000002410107980 */ /* 0x000f62000c101d00 */
[----:B------:R-:W-:-:S02]  /*8b40*/  SHF.R.U64 R64, R64, 0x3, RZ ;  /* 0x0000000340407819 */ /* 0x000fc400000012ff */
[----:B------:R-:W-:Y:S01]  /*8b50*/  SHF.R.U64 R52, R52, 0x3, RZ ;  /* 0x0000000334347819 */ /* 0x000fe200000012ff */
[----:B-1----:R-:W-:Y:S01]  /*8b60*/  IMAD R0, R214, 0x20, R217 ;  /* 0x00000020d6007824 */ /* 0x002fe200078e02d9 */
[----:B------:R-:W-:Y:S01]  /*8b70*/  LOP3.LUT R4, R9, R4, RZ, 0x3c, !PT ;  /* 0x0000000409047212 */ /* 0x000fe200078e3cff */
[----:B------:R-:W5:Y:S01]  /*8b80*/  LD.E.128 R20, desc[UR36][R20.64] ;  /* 0x0000002414147980 */ /* 0x000f62000c101d00 */
[----:B------:R-:W-:Y:S02]  /*8b90*/  SHF.R.U64 R3, R3, 0x3, RZ ;  /* 0x0000000303037819 */ /* 0x000fe400000012ff */
[----:B------:R-:W-:Y:S01]  /*8ba0*/  LOP3.LUT R68, R68, R69, RZ, 0x3c, !PT ;  /* 0x0000004544447212 */ /* 0x000fe200078e3cff */
[--C-:B------:R-:W-:Y:S01]  /*8bb0*/  IMAD.X R69, RZ, RZ, R5.reuse, P6 ;  /* 0x000000ffff457224 */ /* 0x100fe200030e0605 */
[----:B------:R-:W-:Y:S01]  /*8bc0*/  LOP3.LUT R64, R64, R65, RZ, 0x3c, !PT ;  /* 0x0000004140407212 */ /* 0x000fe200078e3cff */
[----:B------:R-:W-:Y:S01]  /*8bd0*/  UIMAD UR7, UR4, UR13, UR7 ;  /* 0x0000000d040772a4 */ /* 0x000fe2000f8e0207 */
[----:B------:R-:W-:Y:S01]  /*8be0*/  LOP3.LUT R52, R52, R53, RZ, 0x3c, !PT ;  /* 0x0000003534347212 */ /* 0x000fe200078e3cff */
[----:B------:R-:W-:Y:S01]  /*8bf0*/  IMAD.X R53, RZ, RZ, R5, P4 ;  /* 0x000000ffff357224 */ /* 0x000fe200020e0605 */
[----:B------:R-:W-:Y:S01]  /*8c00*/  LOP3.LUT R56, R3, R12, RZ, 0x3c, !PT ;  /* 0x0000000c03387212 */ /* 0x000fe200078e3cff */
[----:B------:R-:W5:Y:S01]  /*8c10*/  LD.E.128 R24, desc[UR36][R24.64] ;  /* 0x0000002418187980 */ /* 0x000f62000c101d00 */
[----:B------:R-:W-:-:S03]  /*8c20*/  IADD3.X R65, RZ, R5, RZ, P5, !PT ;  /* 0x00000005ff417210 */ /* 0x000fc60002ffe4ff */
[----:B------:R1:W5:Y:S01]  /*8c30*/  LD.E.128 R12, desc[UR36][R4.64] ;  /* 0x00000024040c7980 */ /* 0x000362000c101d00 */
[----:B------:R-:W-:Y:S01]  /*8c40*/  UIADD3 UR9, UR9, UR7, URZ ;  /* 0x0000000709097290 */ /* 0x000fe2000fffe03f */
[----:B------:R-:W-:Y:S01]  /*8c50*/  IMAD.U32 R3, RZ, RZ, UR16 ;  /* 0x00000010ff037e24 */ /* 0x000fe2000f8e00ff */
[----:B------:R-:W-:Y:S01]  /*8c60*/  UIMAD UR4, UR14, UR10, URZ ;  /* 0x0000000a0e0472a4 */ /* 0x000fe2000f8e023f */
[----:B------:R-:W5:Y:S04]  /*8c70*/  LD.E.128 R28, desc[UR36][R28.64] ;  /* 0x000000241c1c7980 */ /* 0x000f68000c101d00 */
[----:B------:R-:W5:Y:S01]  /*8c80*/  LD.E.128 R32, desc[UR36][R32.64] ;  /* 0x0000002420207980 */ /* 0x000f62000c101d00 */
[----:B-1----:R-:W1:Y:S01]  /*8c90*/  @P1 LDC R5, c[0x0][0xcec] ;  /* 0x00033b00ff051b82 */ /* 0x002e620000000800 */
[----:B------:R-:W-:Y:S01]  /*8ca0*/  UIMAD UR4, UR17, UR11, UR4 ;  /* 0x0000000b110472a4 */ /* 0x000fe2000f8e0204 */
[----:B------:R-:W-:Y:S01]  /*8cb0*/  IMAD R6, R3, 0x80, R0 ;  /* 0x0000008003067824 */ /* 0x000fe200078e0200 */
[----:B------:R-:W-:Y:S01]  /*8cc0*/  UIMAD.WIDE.U32 UR8, UR17, UR10, UR8 ;  /* 0x0000000a110872a5 */ /* 0x000fe2000f8e0008 */
[----:B------:R-:W5:Y:S02]  /*8cd0*/  LD.E.128 R36, desc[UR36][R36.64] ;  /* 0x0000002424247980 */ /* 0x000f64000c101d00 */
        /* <DEDUP_REMOVED lines=8> */
[----:B------:R-:W5:Y:S04]  /*8d60*/  LD.E.128 R8, desc[UR36][R10.64] ;  /* 0x000000240a087980 */ /* 0x000f68000c101d00 */
[----:B------:R-:W5:Y:S01]  /*8d70*/  LD.E.128 R44, desc[UR36][R44.64] ;  /* 0x000000242c2c7980 */ /* 0x000f62000c101d00 */
[----:B-1----:R-:W-:Y:S01]  /*8d80*/  @P1 IMAD.HI.U32 R0, R6, R5, RZ ;  /* 0x0000000506001227 */ /* 0x002fe200078e00ff */
[----:B------:R-:W-:Y:S02]  /*8d90*/  UIADD3 UR4, UR9, UR4, URZ ;  /* 0x0000000409047290 */ /* 0x000fe4000fffe03f */
[----:B------:R-:W5:Y:S02]  /*8da0*/  LD.E.128 R48, desc[UR36][R48.64] ;  /* 0x0000002430307980 */ /* 0x000f64000c101d00 */
[----:B0-----:R-:W-:Y:S01]  /*8db0*/  @P1 SHF.R.U32.HI R3, RZ, R73, R0 ;  /* 0x00000049ff031219 */ /* 0x001fe20000011600 */
[----:B------:R-:W-:Y:S01]  /*8dc0*/  IMAD.U32 R4, RZ, RZ, UR8 ;  /* 0x00000008ff047e24 */ /* 0x000fe2000f8e00ff */
[----:B------:R-:W5:Y:S02]  /*8dd0*/  LD.E.128 R68, desc[UR36][R68.64] ;  /* 0x0000002444447980 */ /* 0x000f64000c101d00 */
[--C-:B------:R-:W-:Y:S01]  /*8de0*/  SHF.R.S32.HI R0, RZ, 0x1f, R3.reuse ;  /* 0x0000001fff007819 */ /* 0x100fe20000011403 */
[----:B------:R-:W-:Y:S01]  /*8df0*/  IMAD.MOV R73, RZ, RZ, -R3 ;  /* 0x000000ffff497224 */ /* 0x000fe200078e0a03 */
[----:B------:R-:W5:Y:S01]  /*8e00*/  LD.E.128 R64, desc[UR36][R64.64] ;  /* 0x0000002440407980 */ /* 0x000f62000c101d00 */
[----:B------:R-:W-:Y:S01]  /*8e10*/  IMAD.U32 R5, RZ, RZ, UR9 ;  /* 0x00000009ff057e24 */ /* 0x000fe2000f8e00ff */
[----:B------:R-:W-:Y:S01]  /*8e20*/  ULDC.64 UR8, c[0x0][0xbe0] ;  /* 0x0002f80000087ab9 */ /* 0x000fe20000000a00 */
[----:B------:R-:W-:Y:S01]  /*8e30*/  IMAD R73, R72, R73, R6 ;  /* 0x0000004948497224 */ /* 0x000fe200078e0206 */
[----:B------:R-:W-:Y:S01]  /*8e40*/  MOV R5, UR4 ;  /* 0x0000000400057c02 */ /* 0x000fe20008000f00 */
[----:B------:R-:W-:Y:S01]  /*8e50*/  IMAD R0, R0, UR8, RZ ;  /* 0x0000000800007c24 */ /* 0x000fe2000f8e02ff */
[----:B------:R-:W5:Y:S03]  /*8e60*/  LD.E.128 R52, desc[UR36][R52.64] ;  /* 0x0000002434347980 */ /* 0x000f66000c101d00 */
[C---:B------:R-:W-:Y:S01]  /*8e70*/  IMAD R75, R3.reuse, UR9, R0 ;  /* 0x00000009034b7c24 */ /* 0x040fe2000f8e0200 */
[----:B------:R-:W5:Y:S01]  /*8e80*/  LD.E.128 R56, desc[UR36][R56.64] ;  /* 0x0000002438387980 */ /* 0x000f62000c101d00 */
[----:B------:R-:W-:Y:S01]  /*8e90*/  SHF.R.S32.HI R0, RZ, 0x1f, R73 ;  /* 0x0000001fff007819 */ /* 0x000fe20000011449 */
[----:B------:R-:W-:Y:S01]  /*8ea0*/  IMAD.WIDE.U32 R4, R3, UR8, R4 ;  /* 0x0000000803047c25 */ /* 0x000fe2000f8e0004 */
[----:B------:R-:W-:Y:S01]  /*8eb0*/  ULDC.64 UR8, c[0x0][0xbd8] ;  /* 0x0002f60000087ab9 */ /* 0x000fe20000000a00 */
[----:B------:R-:W-:Y:S01]  /*8ec0*/  @!PT LDS RZ, [RZ] ;  /* 0x00000000fffff984 */ /* 0x000fe20000000800 */
[----:B------:R-:W-:Y:S01]  /*8ed0*/  @!PT LDS RZ, [RZ] ;  /* 0x00000000fffff984 */ /* 0x000fe20000000800 */
[----:B------:R-:W-:Y:S01]  /*8ee0*/  @!PT LDS RZ, [RZ] ;  /* 0x00000000fffff984 */ /* 0x000fe20000000800 */
[----:B------:R-:W-:Y:S01]  /*8ef0*/  @!PT LDS RZ, [RZ] ;  /* 0x00000000fffff984 */ /* 0x000fe20000000800 */
[----:B------:R0:W-:Y:S06]  /*8f00*/  MEMBAR.ALL.CTA ;  /* 0x0000000000007992 */ /* 0x0001ec0000008000 */
[----:B0-----:R-:W0:Y:S01]  /*8f10*/  FENCE.VIEW.ASYNC.S ;  /* 0x00000000000073c6 */ /* 0x001e220000000000 */
[----:B------:R-:W-:-:S02]  /*8f20*/  IMAD.U32 R78, RZ, RZ, UR16 ;  /* 0x00000010ff4e7e24 */ /* 0x000fc4000f8e00ff */
        /* <DEDUP_REMOVED lines=11> */
[-C--:B------:R-:W-:Y:S01]  /*8fe0*/  ISETP.GE.AND P1, PT, R0, R79.reuse, PT ;  /* 0x0000004f0000720c */ /* 0x080fe20003f26270 */
[----:B------:R-:W-:Y:S01]  /*8ff0*/  VIADD R0, R78, 0x40 ;  /* 0x000000404e007836 */ /* 0x000fe20000000000 */
[----:B------:R-:W-:Y:S02]  /*9000*/  LEA.HI.X R3, R4, UR9, R3, 0x1, P3 ;  /* 0x0000000904037c11 */ /* 0x000fe400098f0c03 */
[----:B------:R-:W-:Y:S01]  /*9010*/  PRMT R151, RZ, 0x654, R151 ;  /* 0x00000654ff977816 */ /* 0x000fe20000000097 */
[----:B0-----:R0:W1:Y:S01]  /*9020*/  SHFL.IDX PT, R76, R6, RZ, 0x181f ;  /* 0x00181fff064c7589 */ /* 0x00106200000e0000 */
[----:B------:R-:W-:Y:S01]  /*9030*/  ISETP.GE.AND P0, PT, R0, R79, PT ;  /* 0x0000004f0000720c */ /* 0x000fe20003f06270 */
[----:B------:R-:W-:Y:S01]  /*9040*/  BSSY B1, `(.L_x_10166) ;  /* 0x0000016000017945 */ /* 0x000fe20003800000 */
[----:B------:R0:W-:Y:S01]  /*9050*/  SYNCS.ARRIVE.TRANS64.RED.A1T0 RZ, [R151+URZ], RZ ;  /* 0x000000ff97ff79a7 */ /* 0x0001e2000810043f */
[----:B------:R0:W2:Y:S01]  /*9060*/  SHFL.IDX PT, R0, R3, RZ, 0x181f ;  /* 0x00181fff03007589 */ /* 0x0000a200000e0000 */
[----:B------:R-:W-:Y:S01]  /*9070*/  SHF.R.S32.HI R80, RZ, 0x1f, R2 ;  /* 0x0000001fff507819 */ /* 0x000fe20000011402 */
[----:B------:R-:W-:Y:S08]  /*9080*/  @P2 BRA `(.L_x_10167) ;  /* 0x0000000000442947 */ /* 0x000ff00003800000 */
        /* <DEDUP_REMOVED lines=17> */
.L_x_10167:
[----:B------:R-:W-:Y:S05]  /*91a0*/  BSYNC B1 ;  /* 0x0000000000017941 */ /* 0x000fea0003800000 */
.L_x_10166:
[----:B--2---:R2:W4:Y:S01]  /*91b0*/  SHFL.IDX PT, R0, R3, 0x1, 0x181f ;  /* 0x00381f0003007f89 */ /* 0x00452200000e0000 */
[----:B------:R-:W-:Y:S03]  /*91c0*/  BSSY B1, `(.L_x_10168) ;  /* 0x0000014000017945 */ /* 0x000fe60003800000 */
[----:B---3-5:R2:W3:Y:S01]  /*91d0*/  SHFL.IDX PT, R28, R6, 0x1, 0x181f ;  /* 0x00381f00061c7f89 */ /* 0x0284e200000e0000 */
[----:B------:R-:W-:Y:S05]  /*91e0*/  @P1 BRA `(.L_x_10169) ;  /* 0x0000000000441947 */ /* 0x000fea0003800000 */
[----:B------:R-:W-:Y:S02]  /*91f0*/  ULDC UR4, c[0x0][0xbc8] ;  /* 0x0002f20000047ab9 */ /* 0x000fe40000000800 */
[----:B------:R-:W-:Y:S02]  /*9200*/  ISETP.GE.AND P4, PT, R2, UR4, PT ;  /* 0x0000000402007c0c */ /* 0x000fe4000bf86270 */
[----:B------:R-:W-:Y:S02]  /*9210*/  ISETP.GE.AND P3, PT, R212, UR4, PT ;  /* 0x00000004d4007c0c */ /* 0x000fe4000bf66270 */
[----:B------:R-:W-:Y:S02]  /*9220*/  ISETP.GE.AND P2, PT, R211, UR4, PT ;  /* 0x00000004d3007c0c */ /* 0x000fe4000bf46270 */
[----:B------:R-:W-:-:S07]  /*9230*/  ISETP.GE.AND P1, PT, R213, UR4, PT ;  /* 0x00000004d5007c0c */ /* 0x000fce000bf26270 */
[-C--:B---3--:R-:W-:Y:S02]  /*9240*/  @!P4 LEA R4, P6, R2, R28.reuse, 0x1 ;  /* 0x0000001c0204c211 */ /* 0x088fe400078c08ff */
[----:B------:R-:W-:Y:S02]  /*9250*/  @!P3 LEA R12, P5, R212, R28, 0x1 ;  /* 0x0000001cd40cb211 */ /* 0x000fe400078a08ff */
        /* <DEDUP_REMOVED lines=10> */
.L_x_10169:
[----:B------:R-:W-:Y:S05]  /*9300*/  BSYNC B1 ;  /* 0x0000000000017941 */ /* 0x000fea0003800000 */
.L_x_10168:
        /* <DEDUP_REMOVED lines=10> */
[-C--:B------:R-:W-:Y:S02]  /*93b0*/  @!P2 LEA R8, P5, R212, R12.reuse, 0x1 ;  /* 0x0000000cd408a211 */ /* 0x080fe400078a08ff */
        /* <DEDUP_REMOVED lines=10> */
.L_x_10171:
[----:B------:R-:W-:Y:S05]  /*9460*/  BSYNC B1 ;  /* 0x0000000000017941 */ /* 0x000fea0003800000 */
.L_x_10170:
[----:B0-----:R-:W-:Y:S01]  /*9470*/  IADD3 R0, R78, 0x60, RZ ;  /* 0x000000604e007810 */ /* 0x001fe20007ffe0ff */
[----:B---3--:R0:W3:Y:S03]  /*9480*/  SHFL.IDX PT, R12, R3, 0x3, 0x181f ;  /* 0x00781f00030c7f89 */ /* 0x0080e600000e0000 */
[----:B------:R-:W-:Y:S01]  /*9490*/  ISETP.GE.AND P0, PT, R0, R79, PT ;  /* 0x0000004f0000720c */ /* 0x000fe20003f06270 */
[----:B--2-4-:R-:W2:-:S12]  /*94a0*/  SHFL.IDX PT, R6, R6, 0x3, 0x181f ;  /* 0x00781f0006067f89 */ /* 0x014e9800000e0000 */
[----:B0-----:R-:W-:Y:S05]  /*94b0*/  @P0 BRA `(.L_x_10172) ;  /* 0x0000000c00e40947 */ /* 0x001fea0003800000 */
[----:B------:R-:W-:Y:S02]  /*94c0*/  ULDC UR4, c[0x0][0xbc8] ;  /* 0x0002f20000047ab9 */ /* 0x000fe40000000800 */
[----:B------:R-:W-:Y:S02]  /*94d0*/  ISETP.GE.AND P3, PT, R2, UR4, PT ;  /* 0x0000000402007c0c */ /* 0x000fe4000bf66270 */
[----:B------:R-:W-:Y:S02]  /*94e0*/  ISETP.GE.AND P4, PT, R212, UR4, PT ;  /* 0x00000004d4007c0c */ /* 0x000fe4000bf86270 */
[----:B------:R-:W-:-:S09]  /*94f0*/  ISETP.GE.AND P5, PT, R211, UR4, PT ;  /* 0x00000004d3007c0c */ /* 0x000fd2000bfa6270 */
[-C--:B--2---:R-:W-:Y:S02]  /*9500*/  @!P3 LEA R4, P0, R2, R6.reuse, 0x1 ;  /* 0x000000060204b211 */ /* 0x084fe400078008ff */
[-C--:B------:R-:W-:Y:S02]  /*9510*/  @!P4 LEA R8, P1, R212, R6.reuse, 0x1 ;  /* 0x00000006d408c211 */ /* 0x080fe400078208ff */
[C---:B------:R-:W-:Y:S02]  /*9520*/  @!P5 LEA R10, P2, R211.reuse, R6, 0x1 ;  /* 0x00000006d30ad211 */ /* 0x040fe400078408ff */
        /* <DEDUP_REMOVED lines=12> */
.L_x_10164:
[----:B------:R-:W-:Y:S01]  /*95f0*/  R2UR UR4, R218 ;  /* 0x00000000da0472ca */ /* 0x000fe200000e0000 */
[----:B------:R-:W-:Y:S01]  /*9600*/  ULDC.64 UR10, c[0x0][0xd00] ;  /* 0x00034000000a7ab9 */ /* 0x000fe20000000a00 */
[----:B------:R-:W-:Y:S01]  /*9610*/  USHF.L.U32 UR8, UR61, 0x2, URZ ;  /* 0x000000023d087899 */ /* 0x000fe2000800063f */
[----:B------:R-:W0:Y:S01]  /*9620*/  LDC R13, c[0x0][0xce8] ;  /* 0x00033a00ff0d7b82 */ /* 0x000e220000000800 */
[----:B------:R-:W-:Y:S01]  /*9630*/  UISETP.NE.U32.AND UP0, UPT, UR10, URZ, UPT ;  /* 0x0000003f0a00728c */ /* 0x000fe2000bf05070 */
[----:B------:R-:W-:-:S03]  /*9640*/  R2UR UR12, R216 ;  /* 0x00000000d80c72ca */ /* 0x000fc600000e0000 */
[----:B------:R-:W-:-:S05]  /*9650*/  UISETP.NE.AND.EX UP0, UPT, UR11, URZ, UPT, UP0 ;  /* 0x0000003f0b00728c */ /* 0x000fca000bf05300 */
[----:B------:R-:W-:Y:S01]  /*9660*/  USHF.L.U64.HI UR9, UR61, 0x2, UR4 ;  /* 0x000000023d097899 */ /* 0x000fe20008010204 */
[----:B------:R-:W-:Y:S01]  /*9670*/  PLOP3.LUT P2, PT, PT, PT, UP0, 0x80, 0x0 ;  /* 0x000000000000781c */ /* 0x000fe20003f4f008 */
[----:B------:R-:W-:-:S04]  /*9680*/  UIADD3 UR4, UP1, UR8, UR10, URZ ;  /* 0x0000000a08047290 */ /* 0x000fc8000ff3e03f */
[----:B------:R-:W-:Y:S02]  /*9690*/  UIADD3.X UR7, UR9, UR11, URZ, UP1, !UPT ;  /* 0x0000000b09077290 */ /* 0x000fe40008ffe43f */
[----:B------:R-:W-:Y:S01]  /*96a0*/  IMAD.U32 R4, RZ, RZ, UR4 ;  /* 0x00000004ff047e24 */ /* 0x000fe2000f8e00ff */
[----:B------:R-:W-:Y:S02]  /*96b0*/  ULDC.64 UR10, c[0x0][0xd08] ;  /* 0x00034200000a7ab9 */ /* 0x000fe40000000a00 */
[----:B------:R-:W-:Y:S01]  /*96c0*/  UISETP.NE.U32.AND UP1, UPT, UR10, URZ, UPT ;  /* 0x0000003f0a00728c */ /* 0x000fe2000bf25070 */
[----:B------:R-:W-:-:S03]  /*96d0*/  IMAD.U32 R5, RZ, RZ, UR7 ;  /* 0x00000007ff057e24 */ /* 0x000fc6000f8e00ff */
[----:B------:R-:W-:Y:S02]  /*96e0*/  UISETP.NE.AND.EX UP1, UPT, UR11, URZ, UPT, UP1 ;  /* 0x0000003f0b00728c */ /* 0x000fe4000bf25310 */
[----:B------:R-:W2:Y:S01]  /*96f0*/  @P2 LDG.E R3, desc[UR36][R4.64] ;  /* 0x0000002404032981 */ /* 0x000ea2000c1e1900 */
[----:B------:R-:W-:Y:S02]  /*9700*/  ULDC UR4, c[0x0][0xb88] ;  /* 0x0002e20000047ab9 */ /* 0x000fe40000000800 */
[----:B------:R-:W-:Y:S01]  /*9710*/  IMAD.U32 R0, RZ, RZ, UR4 ;  /* 0x00000004ff007e24 */ /* 0x000fe2000f8e00ff */
[----:B------:R-:W-:-:S05]  /*9720*/  PLOP3.LUT P3, PT, PT, PT, UP1, 0x80, 0x0 ;  /* 0x000000000000781c */ /* 0x000fca0003f6f018 */
        /* <DEDUP_REMOVED lines=8> */
[----:B------:R-:W0:Y:S10]  /*97b0*/  S2R R6, SR_TID.X ;  /* 0x0000000000067919 */ /* 0x000e340000002100 */
[----:B------:R-:W3:Y:S01]  /*97c0*/  @P0 LDC R11, c[0x0][0xcec] ;  /* 0x00033b00ff0b0b82 */ /* 0x000ee20000000800 */
[----:B0-----:R-:W-:-:S05]  /*97d0*/  VIADD R6, R6, 0xffffff80 ;  /* 0xffffff8006067836 */ /* 0x001fca0000000000 */
[----:B------:R-:W-:Y:S02]  /*97e0*/  ISETP.GE.AND P1, PT, R6, 0x80, PT ;  /* 0x000000800600780c */ /* 0x000fe40003f26270 */
[----:B--2---:R-:W-:-:S13]  /*97f0*/  @P2 R2UR UR4, R3 ;  /* 0x00000000030422ca */ /* 0x004fda00000e0000 */
[----:B------:R-:W-:Y:S01]  /*9800*/  USHF.R.S32.HI UR10, URZ, 0x1f, UR4 ;  /* 0x0000001f3f0a7899 */ /* 0x000fe20008011404 */
[----:B-1-3--:R-:W-:Y:S11]  /*9810*/  @P3 BRA `(.L_x_10173) ;  /* 0x0000000000103947 */ /* 0x00aff60003800000 */
[----:B------:R-:W-:Y:S05]  /*9820*/  @!P2 BRA `(.L_x_10173) ;  /* 0x00000000000ca947 */ /* 0x000fea0003800000 */
[----:B------:R-:W2:Y:S04]  /*9830*/  LDG.E R3, desc[UR36][R4.64] ;  /* 0x0000002404037981 */ /* 0x000ea8000c1e1900 */
[----:B-----5:R-:W2:Y:S02]  /*9840*/  LDG.E R0, desc[UR36][R4.64+0x4] ;  /* 0x0000042404007981 */ /* 0x020ea4000c1e1900 */
[----:B--2---:R-:W-:-:S07]  /*9850*/  IMAD.IADD R0, R0, 0x1, -R3 ;  /* 0x0000000100007824 */ /* 0x004fce00078e0a03 */
.L_x_10173:
[----:B------:R-:W-:Y:S01]  /*9860*/  R2UR UR7, R218 ;  /* 0x00000000da0772ca */ /* 0x000fe200000e0000 */
[----:B------:R-:W-:Y:S01]  /*9870*/  USEL UR61, UR61, URZ, !UP0 ;  /* 0x0000003f3d3d7287 */ /* 0x000fe2000c000000 */
[----:B------:R-:W-:Y:S11]  /*9880*/  BSSY B1, `(.L_x_10174) ;  /* 0x000002f000017945 */ /* 0x000ff60003800000 */
[----:B------:R-:W-:Y:S01]  /*9890*/  USEL UR12, UR7, URZ, !UP0 ;  /* 0x0000003f070c7287 */ /* 0x000fe2000c000000 */
[----:B------:R-:W-:Y:S11]  /*98a0*/  @P1 BRA `(.L_x_10175) ;  /* 0x0000000000b01947 */ /* 0x000ff60003800000 */
[----:B------:R-:W0:Y:S01]  /*98b0*/  S2R R4, SR_TID.X ;  /* 0x0000000000047919 */ /* 0x000e220000002100 */
[----:B------:R-:W1:Y:S01]  /*98c0*/  LDC R6, c[0x0][0xce8] ;  /* 0x00033a00ff067b82 */ /* 0x000e620000000800 */
[----:B------:R-:W-:-:S13]  /*98d0*/  R2UR UR7, R215 ;  /* 0x00000000d70772ca */ /* 0x000fda00000e0000 */
[----:B------:R-:W-:-:S05]  /*98e0*/  IMAD.U32 R3, RZ, RZ, UR7 ;  /* 0x00000007ff037e24 */ /* 0x000fca000f8e00ff */
[----:B0-----:R-:W-:Y:S01]  /*98f0*/  LEA R3, R3, R4, 0x7 ;  /* 0x0000000403037211 */ /* 0x001fe200078e38ff */
[----:B-1---5:R-:W-:-:S04]  /*9900*/  IMAD R4, R0, R6, RZ ;  /* 0x0000000600047224 */ /* 0x022fc800078e02ff */
[----:B------:R-:W-:-:S05]  /*9910*/  VIADD R5, R3, 0xffffff80 ;  /* 0xffffff8003057836 */ /* 0x000fca0000000000 */
[----:B------:R-:W-:-:S13]  /*9920*/  ISETP.GE.AND P1, PT, R5, R4, PT ;  /* 0x000000040500720c */ /* 0x000fda0003f26270 */
[----:B------:R-:W-:Y:S05]  /*9930*/  @P1 BRA `(.L_x_10175) ;  /* 0x00000000008c1947 */ /* 0x000fea0003800000 */
[----:B------:R-:W-:Y:S01]  /*9940*/  ISETP.NE.AND P1, PT, R6, 0x1, PT ;  /* 0x000000010600780c */ /* 0x000fe20003f25270 */
[----:B------:R-:W-:Y:S01]  /*9950*/  ULDC.64 UR14, c[0x0][0xc90] ;  /* 0x00032400000e7ab9 */ /* 0x000fe20000000a00 */
[----:B------:R-:W-:Y:S01]  /*9960*/  R2UR UR13, R216 ;  /* 0x00000000d80d72ca */ /* 0x000fe200000e0000 */
[----:B------:R-:W-:Y:S01]  /*9970*/  UIMAD UR7, UR11, UR14, URZ ;  /* 0x0000000e0b0772a4 */ /* 0x000fe2000f8e023f */
[----:B------:R-:W-:Y:S01]  /*9980*/  UMOV UR8, UR4 ;  /* 0x0000000400087c82 */ /* 0x000fe20008000000 */
[----:B------:R-:W-:-:S08]  /*9990*/  UMOV UR9, UR10 ;  /* 0x0000000a00097c82 */ /* 0x000fd00008000000 */
[----:B------:R-:W0:Y:S02]  /*99a0*/  @P1 LDC R4, c[0x0][0xcec] ;  /* 0x00033b00ff041b82 */ /* 0x000e240000000800 */
[----:B------:R-:W-:Y:S02]  /*99b0*/  UIMAD.WIDE.U32 UR8, UR13, UR14, UR8 ;  /* 0x0000000e0d0872a5 */ /* 0x000fe4000f8e0008 */
[----:B------:R-:W-:-:S03]  /*99c0*/  UIMAD UR7, UR13, UR15, UR7 ;  /* 0x0000000f0d0772a4 */ /* 0x000fc6000f8e0207 */
[----:B------:R-:W-:Y:S01]  /*99d0*/  ULDC.64 UR14, c[0x0][0xc98] ;  /* 0x00032600000e7ab9 */ /* 0x000fe20000000a00 */
[----:B------:R-:W1:Y:S01]  /*99e0*/  @P1 LDC R8, c[0x0][0xcf0] ;  /* 0x00033c00ff081b82 */ /* 0x000e620000000800 */
[----:B------:R-:W-:Y:S02]  /*99f0*/  UIADD3 UR9, UR9, UR7, URZ ;  /* 0x0000000709097290 */ /* 0x000fe4000fffe03f */
[----:B------:R-:W-:Y:S02]  /*9a00*/  UIMAD UR7, UR12, UR14, URZ ;  /* 0x0000000e0c0772a4 */ /* 0x000fe4000f8e023f */
[----:B------:R-:W-:Y:S02]  /*9a10*/  UIMAD.WIDE.U32 UR8, UR61, UR14, UR8 ;  /* 0x0000000e3d0872a5 */ /* 0x000fe4000f8e0008 */
[----:B------:R-:W-:-:S03]  /*9a20*/  UIMAD UR7, UR61, UR15, UR7 ;  /* 0x0000000f3d0772a4 */ /* 0x000fc6000f8e0207 */
        /* <DEDUP_REMOVED lines=20> */
.L_x_10175:
[----:B------:R-:W-:Y:S05]  /*9b70*/  BSYNC B1 ;  /* 0x0000000000017941 */ /* 0x000fea0003800000 */
.L_x_10174:
[----:B------:R-:W-:Y:S01]  /*9b80*/  R2UR UR13, R215 ;  /* 0x00000000d70d72ca */ /* 0x000fe200000e0000 */
[----:B------:R-:W1:Y:S01]  /*9b90*/  @P0 LDC R5, c[0x0][0xcf0] ;  /* 0x00033c00ff050b82 */ /* 0x000e620000000800 */
[----:B------:R-:W-:Y:S01]  /*9ba0*/  ULDC.64 UR14, c[0x0][0xba0] ;  /* 0x0002e800000e7ab9 */ /* 0x000fe20000000a00 */
[----:B------:R-:W-:Y:S01]  /*9bb0*/  R2UR UR16, R216 ;  /* 0x00000000d81072ca */ /* 0x000fe200000e0000 */
[----:B------:R-:W-:Y:S01]  /*9bc0*/  UIMAD UR7, UR10, UR14, URZ ;  /* 0x0000000e0a0772a4 */ /* 0x000fe2000f8e023f */
[----:B0-----:R-:W-:Y:S01]  /*9bd0*/  IMAD R3, R214, 0x20, R217 ;  /* 0x00000020d6037824 */ /* 0x001fe200078e02d9 */
[----:B------:R-:W-:Y:S01]  /*9be0*/  UIMAD.WIDE.U32 UR8, UR4, UR14, URZ ;  /* 0x0000000e040872a5 */ /* 0x000fe2000f8e003f */
[----:B------:R-:W-:Y:S01]  /*9bf0*/  BSSY B1, `(.L_x_10176) ;  /* 0x0000043000017945 */ /* 0x000fe20003800000 */
[----:B------:R-:W-:Y:S01]  /*9c00*/  UIMAD UR7, UR4, UR15, UR7 ;  /* 0x0000000f040772a4 */ /* 0x000fe2000f8e0207 */
[----:B------:R-:W-:Y:S02]  /*9c10*/  SHF.R.S32.HI R18, RZ, 0x1f, R2 ;  /* 0x0000001fff127819 */ /* 0x000fe40000011402 */
[----:B------:R-:W-:Y:S01]  /*9c20*/  ULDC.64 UR14, c[0x0][0xbe8] ;  /* 0x0002fa00000e7ab9 */ /* 0x000fe20000000a00 */
[----:B------:R-:W-:Y:S01]  /*9c30*/  UIADD3 UR9, UR9, UR7, URZ ;  /* 0x0000000709097290 */ /* 0x000fe2000fffe03f */
[----:B------:R-:W-:Y:S01]  /*9c40*/  IMAD.U32 R8, RZ, RZ, UR13 ;  /* 0x0000000dff087e24 */ /* 0x000fe2000f8e00ff */
[----:B------:R-:W-:Y:S01]  /*9c50*/  UIMAD UR4, UR11, UR14, URZ ;  /* 0x0000000e0b0472a4 */ /* 0x000fe2000f8e023f */
[----:B------:R-:W-:Y:S01]  /*9c60*/  IMAD.U32 R10, RZ, RZ, UR13 ;  /* 0x0000000dff0a7e24 */ /* 0x000fe2000f8e00ff */
[----:B------:R-:W-:-:S02]  /*9c70*/  UIMAD.WIDE.U32 UR8, UR16, UR14, UR8 ;  /* 0x0000000e100872a5 */ /* 0x000fc4000f8e0008 */
[----:B------:R-:W-:Y:S01]  /*9c80*/  LEA R8, R8, R3, 0x7 ;  /* 0x0000000308087211 */ /* 0x000fe200078e38ff */
[----:B------:R-:W-:Y:S01]  /*9c90*/  UIMAD UR4, UR16, UR15, UR4 ;  /* 0x0000000f100472a4 */ /* 0x000fe2000f8e0204 */
[----:B------:R-:W-:Y:S01]  /*9ca0*/  IMAD R10, R10, 0x80, R217 ;  /* 0x000000800a0a7824 */ /* 0x000fe200078e02d9 */
[----:B------:R-:W-:Y:S02]  /*9cb0*/  ULDC.64 UR10, c[0x0][0xbf0] ;  /* 0x0002fc00000a7ab9 */ /* 0x000fe40000000a00 */
[----:B------:R-:W-:Y:S01]  /*9cc0*/  @P0 IMAD.HI.U32 R4, R8, R11, RZ ;  /* 0x0000000b08040227 */ /* 0x000fe200078e00ff */
[----:B------:R-:W-:Y:S02]  /*9cd0*/  UIADD3 UR9, UR9, UR4, URZ ;  /* 0x0000000409097290 */ /* 0x000fe4000fffe03f */
[----:B------:R-:W-:Y:S01]  /*9ce0*/  UIMAD UR4, UR12, UR10, URZ ;  /* 0x0000000a0c0472a4 */ /* 0x000fe2000f8e023f */
[----:B------:R-:W-:Y:S01]  /*9cf0*/  IMAD.MOV.U32 R3, RZ, RZ, R8 ;  /* 0x000000ffff037224 */ /* 0x000fe200078e0008 */
[----:B-1----:R-:W-:Y:S01]  /*9d00*/  @P0 SHF.R.U32.HI R3, RZ, R5, R4 ;  /* 0x00000005ff030219 */ /* 0x002fe20000011604 */
[----:B------:R-:W-:-:S02]  /*9d10*/  UIMAD.WIDE.U32 UR8, UR61, UR10, UR8 ;  /* 0x0000000a3d0872a5 */ /* 0x000fc4000f8e0008 */
[----:B------:R-:W-:Y:S01]  /*9d20*/  UIMAD UR4, UR61, UR11, UR4 ;  /* 0x0000000b3d0472a4 */ /* 0x000fe2000f8e0204 */
[--C-:B------:R-:W-:Y:S01]  /*9d30*/  SHF.R.S32.HI R4, RZ, 0x1f, R3.reuse ;  /* 0x0000001fff047819 */ /* 0x100fe20000011403 */
[----:B------:R-:W-:Y:S01]  /*9d40*/  IMAD.MOV R9, RZ, RZ, -R3 ;  /* 0x000000ffff097224 */ /* 0x000fe200078e0a03 */
[----:B------:R-:W-:Y:S01]  /*9d50*/  ULDC.64 UR10, c[0x0][0xbe0] ;  /* 0x0002f800000a7ab9 */ /* 0x000fe20000000a00 */
[----:B------:R-:W-:Y:S02]  /*9d60*/  UIADD3 UR4, UR9, UR4, URZ ;  /* 0x0000000409047290 */ /* 0x000fe4000fffe03f */
[----:B------:R-:W-:Y:S02]  /*9d70*/  IMAD.U32 R5, RZ, RZ, UR9 ;  /* 0x00000009ff057e24 */ /* 0x000fe4000f8e00ff */
[----:B------:R-:W-:Y:S02]  /*9d80*/  IMAD R6, R4, UR10, RZ ;  /* 0x0000000a04067c24 */ /* 0x000fe4000f8e02ff */
[----:B------:R-:W-:Y:S01]  /*9d90*/  IMAD.U32 R4, RZ, RZ, UR8 ;  /* 0x00000008ff047e24 */ /* 0x000fe2000f8e00ff */
[----:B------:R-:W-:Y:S01]  /*9da0*/  ULDC.64 UR8, c[0x0][0xbd8] ;  /* 0x0002f60000087ab9 */ /* 0x000fe20000000a00 */
[----:B------:R-:W-:-:S02]  /*9db0*/  IMAD.U32 R5, RZ, RZ, UR4 ;  /* 0x00000004ff057e24 */ /* 0x000fc4000f8e00ff */
[----:B------:R-:W-:Y:S02]  /*9dc0*/  IMAD R9, R13, R9, R8 ;  /* 0x000000090d097224 */ /* 0x000fe400078e0208 */
[C---:B------:R-:W-:Y:S02]  /*9dd0*/  IMAD R11, R3.reuse, UR11, R6 ;  /* 0x0000000b030b7c24 */ /* 0x040fe4000f8e0206 */
[----:B------:R-:W-:Y:S01]  /*9de0*/  IMAD.WIDE.U32 R4, R3, UR10, R4 ;  /* 0x0000000a03047c25 */ /* 0x000fe2000f8e0004 */
[----:B------:R-:W-:-:S03]  /*9df0*/  SHF.R.S32.HI R3, RZ, 0x1f, R9 ;  /* 0x0000001fff037819 */ /* 0x000fc60000011409 */
[----:B------:R-:W-:Y:S02]  /*9e00*/  IMAD.IADD R5, R5, 0x1, R11 ;  /* 0x0000000105057824 */ /* 0x000fe400078e020b */
[----:B------:R-:W-:Y:S02]  /*9e10*/  IMAD R6, R3, UR8, RZ ;  /* 0x0000000803067c24 */ /* 0x000fe4000f8e02ff */
[----:B-----5:R-:W-:Y:S01]  /*9e20*/  IMAD R13, R0, R13, RZ ;  /* 0x0000000d000d7224 */ /* 0x020fe200078e02ff */
[C---:B------:R-:W-:Y:S01]  /*9e30*/  IADD3 R0, R10.reuse, 0x20, RZ ;  /* 0x000000200a007810 */ /* 0x040fe20007ffe0ff */
[C---:B------:R-:W-:Y:S02]  /*9e40*/  IMAD R3, R9.reuse, UR9, R6 ;  /* 0x0000000909037c24 */ /* 0x040fe4000f8e0206 */
        /* <DEDUP_REMOVED lines=9> */
[----:B------:R0:W1:Y:S04]  /*9ee0*/  SHFL.IDX PT, R4, R6, RZ, 0x181f ;  /* 0x00181fff06047589 */ /* 0x00006800000e0000 */
[----:B------:R0:W2:Y:S01]  /*9ef0*/  SHFL.IDX PT, R0, R3, RZ, 0x181f ;  /* 0x00181fff03007589 */ /* 0x0000a200000e0000 */
[----:B------:R-:W-:Y:S07]  /*9f00*/  @P2 BRA `(.L_x_10177) ;  /* 0x0000000000442947 */ /* 0x000fee0003800000 */
        /* <DEDUP_REMOVED lines=17> */
.L_x_10177:
[----:B------:R-:W-:Y:S05]  /*a020*/  BSYNC B1 ;  /* 0x0000000000017941 */ /* 0x000fea0003800000 */
.L_x_10176:
[----:B--2---:R2:W4:Y:S01]  /*a030*/  SHFL.IDX PT, R0, R3, 0x1, 0x181f ;  /* 0x00381f0003007f89 */ /* 0x00452200000e0000 */
[----:B------:R-:W-:Y:S03]  /*a040*/  BSSY B1, `(.L_x_10178) ;  /* 0x0000014000017945 */ /* 0x000fe60003800000 */
[----:B-1-3--:R2:W1:Y:S01]  /*a050*/  SHFL.IDX PT, R4, R6, 0x1, 0x181f ;  /* 0x00381f0006047f89 */ /* 0x00a46200000e0000 */
[----:B------:R-:W-:Y:S05]  /*a060*/  @P1 BRA `(.L_x_10179) ;  /* 0x0000000000441947 */ /* 0x000fea0003800000 */
[----:B------:R-:W-:Y:S02]  /*a070*/  ULDC UR4, c[0x0][0xbc8] ;  /* 0x0002f20000047ab9 */ /* 0x000fe40000000800 */
[----:B------:R-:W-:Y:S02]  /*a080*/  ISETP.GE.AND P4, PT, R2, UR4, PT ;  /* 0x0000000402007c0c */ /* 0x000fe4000bf86270 */
[----:B------:R-:W-:Y:S02]  /*a090*/  ISETP.GE.AND P3, PT, R212, UR4, PT ;  /* 0x00000004d4007c0c */ /* 0x000fe4000bf66270 */
[----:B------:R-:W-:Y:S02]  /*a0a0*/  ISETP.GE.AND P2, PT, R211, UR4, PT ;  /* 0x00000004d3007c0c */ /* 0x000fe4000bf46270 */
[----:B------:R-:W-:-:S07]  /*a0b0*/  ISETP.GE.AND P1, PT, R213, UR4, PT ;  /* 0x00000004d5007c0c */ /* 0x000fce000bf26270 */
[-C--:B-1----:R-:W-:Y:S02]  /*a0c0*/  @!P4 LEA R8, P6, R2, R4.reuse, 0x1 ;  /* 0x000000040208c211 */ /* 0x082fe400078c08ff */
[----:B------:R-:W-:Y:S02]  /*a0d0*/  @!P3 LEA R14, P5, R212, R4, 0x1 ;  /* 0x00000004d40eb211 */ /* 0x000fe400078a08ff */
[----:B----4-:R-:W-:Y:S02]  /*a0e0*/  @!P4 LEA.HI.X R9, R2, R0, R18, 0x1, P6 ;  /* 0x000000000209c211 */ /* 0x010fe400030f0c12 */
        /* <DEDUP_REMOVED lines=9> */
.L_x_10179:
[----:B------:R-:W-:Y:S05]  /*a180*/  BSYNC B1 ;  /* 0x0000000000017941 */ /* 0x000fea0003800000 */
.L_x_10178:
[----:B----4-:R4:W0:Y:S01]  /*a190*/  SHFL.IDX PT, R0, R3, 0x2, 0x181f ;  /* 0x00581f0003007f89 */ /* 0x01082200000e0000 */
        /* <DEDUP_REMOVED lines=9> */
[-C--:B------:R-:W-:Y:S02]  /*a230*/  @!P2 LEA R14, P5, R212, R4.reuse, 0x1 ;  /* 0x00000004d40ea211 */ /* 0x080fe400078a08ff */
        /* <DEDUP_REMOVED lines=10> */
.L_x_10181:
[----:B------:R-:W-:Y:S05]  /*a2e0*/  BSYNC B1 ;  /* 0x0000000000017941 */ /* 0x000fea0003800000 */
.L_x_10180:
[----:B0-----:R-:W-:Y:S01]  /*a2f0*/  VIADD R0, R10, 0x60 ;  /* 0x000000600a007836 */ /* 0x001fe20000000000 */
[----:B---3--:R0:W3:Y:S04]  /*a300*/  SHFL.IDX PT, R8, R3, 0x3, 0x181f ;  /* 0x00781f0003087f89 */ /* 0x0080e800000e0000 */
[----:B------:R-:W-:Y:S01]  /*a310*/  ISETP.GE.AND P0, PT, R0, R13, PT ;  /* 0x0000000d0000720c */ /* 0x000fe20003f06270 */
[----:B-1----:R0:W1:-:S12]  /*a320*/  SHFL.IDX PT, R4, R6, 0x3, 0x181f ;  /* 0x00781f0006047f89 */ /* 0x00205800000e0000 */
[----:B0-----:R-:W-:Y:S05]  /*a330*/  @P0 BRA `(.L_x_10172) ;  /* 0x0000000000440947 */ /* 0x001fea0003800000 */
        /* <DEDUP_REMOVED lines=8> */
[----:B---3--:R-:W-:Y:S02]  /*a3c0*/  @!P3 LEA.HI.X R11, R2, R8, R18, 0x1, P6 ;  /* 0x00000008020bb211 */ /* 0x008fe400030f0c12 */
        /* <DEDUP_REMOVED lines=8> */
.L_x_10172:
[----:B------:R-:W-:Y:S05]  /*a450*/  BSYNC B0 ;  /* 0x0000000000007941 */ /* 0x000fea0003800000 */
.L_x_10163:
[----:B------:R-:W-:Y:S02]  /*a460*/  ULDC UR4, c[0x0][0xd3c] ;  /* 0x00034f0000047ab9 */ /* 0x000fe40000000800 */
[----:B------:R-:W-:-:S13]  /*a470*/  ISETP.GE.AND P0, PT, R7, UR4, PT ;  /* 0x0000000407007c0c */ /* 0x000fda000bf06270 */
[----:B------:R-:W-:Y:S05]  /*a480*/  @!P0 BRA `(.L_x_10182) ;  /* 0xffffff6800608947 */ /* 0x000fea000383ffff */
[----:B------:R-:W-:Y:S05]  /*a490*/  EXIT ;  /* 0x000000000000794d */ /* 0x000fea0003800000 */
.L_x_10134:
        /* <DEDUP_REMOVED lines=16> */
.L_x_10183:
        /* <DEDUP_REMOVED lines=40> */
.L_x_10189:
        /* <DEDUP_REMOVED lines=12> */
.L_x_10188:
[----:B------:R-:W-:Y:S05]  /*a8e0*/  BSYNC B0 ;  /* 0x0000000000007941 */ /* 0x000fea0003800000 */
.L_x_10187:
        /* <DEDUP_REMOVED lines=21> */
.L_x_10185:
        /* <DEDUP_REMOVED lines=15> */
.L_x_10190:
[----:B---3--:R-:W-:Y:S01]  /*ab30*/  IMAD R16, R16, UR5, R8 ;  /* 0x0000000510107c24 */ /* 0x008fe2000f8e0208 */
[----:B0-----:R-:W-:Y:S01]  /*ab40*/  IABS R2, R10 ;  /* 0x0000000a00027213 */ /* 0x001fe20000000000 */
[----:B-1----:R-:W-:Y:S02]  /*ab50*/  IMAD.MOV R0, RZ, RZ, -R3 ;  /* 0x000000ffff007224 */ /* 0x002fe400078e0a03 */
[----:B------:R-:W-:Y:S01]  /*ab60*/  VIADD R19, R19, UR4 ;  /* 0x0000000413137c36 */ /* 0x000fe20008000000 */
[----:B------:R-:W-:Y:S01]  /*ab70*/  IADD3 R11, -R16, UR6, RZ ;  /* 0x00000006100b7c10 */ /* 0x000fe2000fffe1ff */
[----:B------:R-:W-:Y:S01]  /*ab80*/  IMAD.MOV R4, RZ, RZ, -R2 ;  /* 0x000000ffff047224 */ /* 0x000fe200078e0a02 */
[----:B------:R-:W-:Y:S01]  /*ab90*/  MOV R2, RZ ;  /* 0x000000ff00027202 */ /* 0x000fe20000000f00 */
[----:B--2---:R-:W-:Y:S01]  /*aba0*/  IMAD R7, R0, R9, RZ ;  /* 0x0000000900077224 */ /* 0x004fe200078e02ff */
[----:B------:R-:W-:-:S03]  /*abb0*/  IABS R0, R11 ;  /* 0x0000000b00007213 */ /* 0x000fc60000000000 */
        /* <DEDUP_REMOVED lines=19> */
.L_x_10186:
[----:B------:R-:W-:Y:S01]  /*acf0*/  ULDC UR4, c[0x0][0xd3c] ;  /* 0x00034f0000047ab9 */ /* 0x000fe20000000800 */
[----:B------:R-:W-:Y:S02]  /*ad00*/  IMAD.MOV.U32 R17, RZ, RZ, RZ ;  /* 0x000000ffff117224 */ /* 0x000fe400078e00ff */
[----:B------:R-:W-:Y:S02]  /*ad10*/  IMAD.U32 R16, RZ, RZ, UR6 ;  /* 0x00000006ff107e24 */ /* 0x000fe4000f8e00ff */
[----:B------:R-:W-:Y:S02]  /*ad20*/  IMAD.MOV.U32 R18, RZ, RZ, RZ ;  /* 0x000000ffff127224 */ /* 0x000fe400078e00ff */
[----:B------:R-:W-:-:S07]  /*ad30*/  IMAD.U32 R19, RZ, RZ, UR4 ;  /* 0x00000004ff137e24 */ /* 0x000fce000f8e00ff */
.L_x_10191:
[----:B------:R-:W-:-:S13]  /*ad40*/  ISETP.NE.AND P0, PT, R5, RZ, PT ;  /* 0x000000ff0500720c */ /* 0x000fda0003f05270 */
[----:B------:R-:W0:Y:S01]  /*ad50*/  @!P0 S2R R3, SR_CgaCtaId ;  /* 0x0000000000038919 */ /* 0x000e220000008800 */
[----:B------:R-:W-:-:S04]  /*ad60*/  @!P0 MOV R0, 0x400 ;  /* 0x0000040000008802 */ /* 0x000fc80000000f00 */
[----:B0-----:R-:W-:-:S05]  /*ad70*/  @!P0 LEA R0, R3, R0, 0x18 ;  /* 0x0000000003008211 */ /* 0x001fca00078ec0ff */
[----:B------:R1:W-:Y:S01]  /*ad80*/  @!P0 STS.128 [R0+0x324d0], R16 ;  /* 0x0324d01000008388 */ /* 0x0003e20000000c00 */
[----:B------:R-:W-:Y:S06]  /*ad90*/  BAR.ARV 0x5, 0x180 ;  /* 0x0146000000007b1d */ /* 0x000fec0000002000 */
.L_x_10184:
        /* <DEDUP_REMOVED lines=8> */
[----:B------:R-:W-:Y:S01]  /*ae20*/  BSSY B8, `(.L_x_10192) ;  /* 0x0000509000087945 */ /* 0x000fe20003800000 */
[----:B------:R-:W-:Y:S01]  /*ae30*/  MOV R27, 0x1 ;  /* 0x00000001001b7802 */ /* 0x000fe20000000f00 */
[----:B------:R-:W1:Y:S01]  /*ae40*/  S2R R5, SR_TID.X ;  /* 0x0000000000057919 */ /* 0x000e620000002100 */
[----:B------:R-:W-:Y:S01]  /*ae50*/  IMAD.MOV.U32 R24, RZ, RZ, RZ ;  /* 0x000000ffff187224 */ /* 0x000fe200078e00ff */
[----:B------:R-:W-:Y:S01]  /*ae60*/  ULDC UR39, c[0x0][0xc] ;  /* 0x0000030000277ab9 */ /* 0x000fe20000000800 */
[----:B------:R3:W-:Y:S01]  /*ae70*/  STL [R1+0x18], RZ ;  /* 0x000018ff01007387 */ /* 0x0007e20000100800 */
[C---:B-1----:R-:W-:Y:S02]  /*ae80*/  LOP3.LUT R4, R5.reuse, 0x7f, RZ, 0xc0, !PT ;  /* 0x0000007f05047812 */ /* 0x042fe400078ec0ff */
[----:B--2---:R-:W-:Y:S01]  /*ae90*/  R2UR UR4, R0 ;  /* 0x00000000000472ca */ /* 0x004fe200000e0000 */
[----:B------:R-:W-:-:S05]  /*aea0*/  IMAD.SHL.U32 R0, R5, 0x8, RZ ;  /* 0x0000000805007824 */ /* 0x000fca00078e00ff */
[----:B------:R-:W-:-:S04]  /*aeb0*/  LOP3.LUT R2, R0, 0x1f8, RZ, 0xc0, !PT ;  /* 0x000001f800027812 */ /* 0x000fc800078ec0ff */
[----:B------:R-:W-:Y:S01]  /*aec0*/  LOP3.LUT R3, R2, 0x38, R5, 0x78, !PT ;  /* 0x0000003802037812 */ /* 0x000fe200078e7805 */
[----:B------:R-:W-:Y:S01]  /*aed0*/  IMAD.SHL.U32 R2, R5, 0x10, RZ ;  /* 0x0000001005027824 */ /* 0x000fe200078e00ff */
[----:B------:R-:W-:Y:S01]  /*aee0*/  SHF.R.U32.HI R5, RZ, 0x3, R4 ;  /* 0x00000003ff057819 */ /* 0x000fe20000011604 */
[----:B------:R-:W-:Y:S01]  /*aef0*/  ULOP3.LUT UR38, UR4, 0x2, URZ, 0xfc, !UPT ;  /* 0x0000000204267892 */ /* 0x000fe2000f8efc3f */
[----:B------:R-:W-:Y:S02]  /*af00*/  LOP3.LUT R30, R3, 0x200, R0, 0xf8, !PT ;  /* 0x00000200031e7812 */ /* 0x000fe400078ef800 */
[----:B------:R-:W-:Y:S01]  /*af10*/  UMOV UR4, 0x400 ;  /* 0x0000040000047882 */ /* 0x000fe20000000000 */
[----:B------:R-:W-:Y:S01]  /*af20*/  LOP3.LUT R4, R0, 0x38, RZ, 0xc0, !PT ;  /* 0x0000003800047812 */ /* 0x000fe200078ec0ff */
[----:B0-----:R-:W-:Y:S01]  /*af30*/  ULEA UR4, UR5, UR4, 0x18 ;  /* 0x0000000405047291 */ /* 0x001fe2000f8ec03f */
[----:B------:R-:W-:Y:S02]  /*af40*/  LOP3.LUT R0, R5, 0x70, R2, 0xf8, !PT ;  /* 0x0000007005007812 */ /* 0x000fe400078ef802 */
[----:B------:R-:W-:-:S02]  /*af50*/  LOP3.LUT R3, R4, 0x40, RZ, 0xfc, !PT ;  /* 0x0000004004037812 */ /* 0x000fc400078efcff */
[C---:B------:R-:W-:Y:S01]  /*af60*/  LOP3.LUT R2, R4.reuse, 0x80, RZ, 0xfc, !PT ;  /* 0x0000008004027812 */ /* 0x040fe200078efcff */
[----:B------:R-:W-:Y:S01]  /*af70*/  IMAD.U32 R22, RZ, RZ, UR4 ;  /* 0x00000004ff167e24 */ /* 0x000fe2000f8e00ff */
[----:B------:R-:W-:-:S03]  /*af80*/  LOP3.LUT R0, R4, 0xc0, RZ, 0xfc, !PT ;  /* 0x000000c004007812 */ /* 0x000fc600078efcff */
[----:B---3--:R-:W-:-:S07]  /*af90*/  IMAD R26, R30, 0x2, R22 ;  /* 0x000000021e1a7824 */ /* 0x008fce00078e0216 */
.L_x_10259:
[----:B0-----:R-:W0:Y:S02]  /*afa0*/  LDC.64 R34, c[0x0][0xd88] ;  /* 0x00036200ff227b82 */ /* 0x001e240000000a00 */
[----:B0-----:R-:W-:-:S06]  /*afb0*/  IMAD.WIDE R34, R19, 0x4, R34 ;  /* 0x0000000413227825 */ /* 0x001fcc00078e0222 */
[----:B--2---:R0:W2:Y:S01]  /*afc0*/  LDG.E R34, desc[UR36][R34.64] ;  /* 0x0000002422227981 */ /* 0x0040a2000c1e1900 */
[----:B------:R-:W-:Y:S05]  /*afd0*/  YIELD ;  /* 0x0000000000007946 */ /* 0x000fea0003800000 */
[----:B------:R-:W-:Y:S01]  /*afe0*/  ULDC.64 UR4, c[0x0][0xb20] ;  /* 0x0002c80000047ab9 */ /* 0x000fe20000000a00 */
[----:B------:R-:W-:Y:S01]  /*aff0*/  IMAD.MOV.U32 R32, RZ, RZ, RZ ;  /* 0x000000ffff207224 */ /* 0x000fe200078e00ff */
[----:B------:R-:W-:Y:S01]  /*b000*/  ISETP.NE.U32.AND P0, PT, RZ, UR4, PT ;  /* 0x00000004ff007c0c */ /* 0x000fe2000bf05070 */
[----:B------:R-:W-:-:S03]  /*b010*/  ULDC.64 UR6, c[0x0][0xb10] ;  /* 0x0002c40000067ab9 */ /* 0x000fc60000000a00 */
[----:B------:R-:W-:Y:S01]  /*b020*/  ISETP.NE.AND.EX P0, PT, RZ, UR5, PT, P0 ;  /* 0x00000005ff007c0c */ /* 0x000fe2000bf05300 */
[----:B0-----:R-:W-:Y:S01]  /*b030*/  IMAD.MOV.U32 R35, RZ, RZ, RZ ;  /* 0x000000ffff237224 */ /* 0x001fe200078e00ff */
        /* <DEDUP_REMOVED lines=38> */
.L_x_10193:
        /* <DEDUP_REMOVED lines=9> */
.L_x_10194:
        /* <DEDUP_REMOVED lines=9> */
.L_x_10195:
[----:B-----5:R-:W-:Y:S01]  /*b3c0*/  IMAD.IADD R33, R7, 0x1, -R32 ;  /* 0x0000000107217824 */ /* 0x020fe200078e0a20 */
[----:B------:R-:W-:Y:S03]  /*b3d0*/  BSSY B7, `(.L_x_10196) ;  /* 0x000040f000077945 */ /* 0x000fe60003800000 */
[C---:B012---:R-:W-:Y:S01]  /*b3e0*/  VIADD R0, R33.reuse, 0x5f ;  /* 0x0000005f21007836 */ /* 0x047fe20000000000 */
[----:B------:R0:W-:Y:S01]  /*b3f0*/  STL [R1], R33 ;  /* 0x0000002101007387 */ /* 0x0001e20000100800 */
[----:B------:R-:W-:Y:S02]  /*b400*/  ISETP.GT.AND P0, PT, R33, RZ, PT ;  /* 0x000000ff2100720c */ /* 0x000fe40003f04270 */
[----:B------:R-:W-:-:S05]  /*b410*/  IMAD.HI R0, R0, 0x2aaaaaab, RZ ;  /* 0x2aaaaaab00007827 */ /* 0x000fca00078e02ff */
[----:B------:R-:W-:-:S04]  /*b420*/  SHF.R.U32.HI R3, RZ, 0x1f, R0 ;  /* 0x0000001fff037819 */ /* 0x000fc80000011600 */
        /* <DEDUP_REMOVED lines=20> */
.L_x_10197:
        /* <DEDUP_REMOVED lines=20> */
.L_x_10200:
[----:B------:R-:W-:Y:S05]  /*b6b0*/  BSYNC B6 ;  /* 0x0000000000067941 */ /* 0x000fea0003800000 */
.L_x_10199:
        /* <DEDUP_REMOVED lines=20> */
.L_x_10203:
        /* <DEDUP_REMOVED lines=15> */
.L_x_10202:
[----:B------:R-:W-:Y:S05]  /*b8f0*/  BSYNC B6 ;  /* 0x0000000000067941 */ /* 0x000fea0003800000 */
.L_x_10201:
[----:B------:R-:W2:Y:S01]  /*b900*/  LDL R31, [R1+0x1c] ;  /* 0x00001c00011f7983 */ /* 0x000ea20000100800 */
[----:B------:R-:W-:Y:S01]  /*b910*/  ULDC.64 UR4, c[0x0][0xaf0] ;  /* 0x0002bc0000047ab9 */ /* 0x000fe20000000a00 */
[----:B------:R-:W0:Y:S01]  /*b920*/  LDC R9, c[0x0][0x430] ;  /* 0x00010c00ff097b82 */ /* 0x000e220000000800 */
[----:B------:R-:W-:Y:S01]  /*b930*/  ISETP.NE.U32.AND P0, PT, RZ, UR4, PT ;  /* 0x00000004ff007c0c */ /* 0x000fe2000bf05070 */
[----:B------:R-:W1:Y:S03]  /*b940*/  S2R R20, SR_TID.X ;  /* 0x0000000000147919 */ /* 0x000e660000002100 */
[----:B------:R-:W-:-:S13]  /*b950*/  ISETP.NE.AND.EX P0, PT, RZ, UR5, PT, P0 ;  /* 0x00000005ff007c0c */ /* 0x000fda000bf05300 */
[----:B------:R-:W-:Y:S01]  /*b960*/  @P0 IADD3 R2, P1, R25, UR4, RZ ;  /* 0x0000000419020c10 */ /* 0x000fe2000ff3e0ff */
[----:B------:R-:W3:Y:S01]  /*b970*/  S2R R21, SR_TID.X ;  /* 0x0000000000157919 */ /* 0x000ee20000002100 */
[----:B------:R-:W-:Y:S02]  /*b980*/  ULDC UR4, c[0x0][0x320] ;  /* 0x0000c80000047ab9 */ /* 0x000fe40000000800 */
[----:B------:R-:W-:-:S05]  /*b990*/  @P0 IADD3.X R3, R28, UR5, RZ, P1, !PT ;  /* 0x000000051c030c10 */ /* 0x000fca0008ffe4ff */
[----:B------:R4:W4:Y:S01]  /*b9a0*/  @P0 LDG.E R29, desc[UR36][R2.64] ;  /* 0x00000024021d0981 */ /* 0x000922000c1e1900 */
[----:B0-----:R-:W-:Y:S01]  /*b9b0*/  ISETP.NE.AND P2, PT, R9, 0x1, PT ;  /* 0x000000010900780c */ /* 0x001fe20003f45270 */
[----:B------:R-:W-:Y:S01]  /*b9c0*/  IMAD.MOV.U32 R36, RZ, RZ, RZ ;  /* 0x000000ffff247224 */ /* 0x000fe200078e00ff */
[----:B------:R-:W-:Y:S02]  /*b9d0*/  LOP3.LUT R23, R23, 0xffff7fff, RZ, 0xc0, !PT ;  /* 0xffff7fff17177812 */ /* 0x000fe400078ec0ff */
[----:B-1----:R-:W-:-:S04]  /*b9e0*/  LOP3.LUT R20, R20, 0x7f, RZ, 0xc0, !PT ;  /* 0x0000007f14147812 */ /* 0x002fc800078ec0ff */
[----:B------:R-:W-:-:S05]  /*b9f0*/  SHF.R.U32.HI R0, RZ, 0x3, R20 ;  /* 0x00000003ff007819 */ /* 0x000fca0000011614 */
[----:B------:R-:W0:Y:S01]  /*ba00*/  @P2 LDC R4, c[0x0][0x434] ;  /* 0x00010d00ff042b82 */ /* 0x000e220000000800 */
[----:B------:R-:W-:-:S07]  /*ba10*/  @P2 LOP3.LUT R23, R23, 0x8000, RZ, 0xfc, !PT ;  /* 0x0000800017172812 */ /* 0x000fce00078efcff */
[----:B------:R-:W1:Y:S01]  /*ba20*/  @P2 LDC R5, c[0x0][0x438] ;  /* 0x00010e00ff052b82 */ /* 0x000e620000000800 */
[----:B---3--:R-:W-:-:S05]  /*ba30*/  IMAD.SHL.U32 R20, R21, 0x10, RZ ;  /* 0x0000001015147824 */ /* 0x008fca00078e00ff */
[----:B------:R-:W-:Y:S02]  /*ba40*/  LOP3.LUT R20, R0, 0x70, R20, 0xf8, !PT ;  /* 0x0000007000147812 */ /* 0x000fe400078ef814 */
[----:B------:R-:W-:Y:S01]  /*ba50*/  LOP3.LUT R23, R23, 0xffffffef, RZ, 0xc0, !PT ;  /* 0xffffffef17177812 */ /* 0x000fe200078ec0ff */
[----:B------:R-:W-:Y:S01]  /*ba60*/  UMOV UR5, 0xffffffff ;  /* 0xffffffff00057882 */ /* 0x000fe20000000000 */
[----:B--2---:R-:W-:Y:S02]  /*ba70*/  VIADD R8, R31, 0xffffffff ;  /* 0xffffffff1f087836 */ /* 0x004fe40000000000 */
[----:B------:R-:W2:Y:S02]  /*ba80*/  S2R R31, SR_TID.X ;  /* 0x00000000001f7919 */ /* 0x000ea40000002100 */
[----:B------:R-:W-:-:S05]  /*ba90*/  IMAD R37, R8, 0x60, R20 ;  /* 0x0000006008257824 */ /* 0x000fca00078e0214 */
[C---:B------:R-:W-:Y:S02]  /*baa0*/  ISETP.GE.AND P0, PT, R37.reuse, R33, PT ;  /* 0x000000212500720c */ /* 0x040fe40003f06270 */
[----:B------:R-:W-:Y:S02]  /*bab0*/  IADD3 R37, R37, R32, RZ ;  /* 0x0000002025257210 */ /* 0x000fe40007ffe0ff */
[----:B------:R-:W-:-:S03]  /*bac0*/  ISETP.GT.U32.OR P0, PT, R20, 0x5f, P0 ;  /* 0x0000005f1400780c */ /* 0x000fc60000704470 */
[----:B0-----:R-:W-:-:S04]  /*bad0*/  @P2 IMAD.HI.U32 R4, R37, R4, RZ ;  /* 0x0000000425042227 */ /* 0x001fc800078e00ff */
[----:B------:R-:W-:Y:S01]  /*bae0*/  IMAD.MOV.U32 R0, RZ, RZ, R37 ;  /* 0x000000ffff007224 */ /* 0x000fe200078e0025 */
[----:B-1----:R-:W-:-:S05]  /*baf0*/  @P2 SHF.R.U32.HI R0, RZ, R5, R4 ;  /* 0x00000005ff002219 */ /* 0x002fca0000011604 */
[----:B------:R-:W0:Y:S01]  /*bb00*/  @!P0 LDC.64 R4, c[0x0][0x428] ;  /* 0x00010a00ff048b82 */ /* 0x000e220000000a00 */
[--C-:B----4-:R-:W-:Y:S01]  /*bb10*/  @!P0 SHF.R.S32.HI R3, RZ, 0x1f, R0.reuse ;  /* 0x0000001fff038819 */ /* 0x110fe20000011400 */
[----:B------:R-:W-:Y:S01]  /*bb20*/  @!P0 IMAD.MOV.U32 R2, RZ, RZ, R0 ;  /* 0x000000ffff028224 */ /* 0x000fe200078e0000 */
[----:B------:R-:W-:-:S05]  /*bb30*/  SHF.R.S32.HI R33, RZ, 0x1f, R29 ;  /* 0x0000001fff217819 */ /* 0x000fca000001141d */
[----:B------:R-:W1:Y:S01]  /*bb40*/  @!P0 LDC.64 R6, c[0x0][0x418] ;  /* 0x00010600ff068b82 */ /* 0x000e620000000a00 */
[----:B--2---:R-:W-:-:S05]  /*bb50*/  IMAD.SHL.U32 R31, R31, 0x8, RZ ;  /* 0x000000081f1f7824 */ /* 0x004fca00078e00ff */
[----:B------:R-:W-:-:S04]  /*bb60*/  LOP3.LUT R31, R31, 0x38, RZ, 0xc0, !PT ;  /* 0x000000381f1f7812 */ /* 0x000fc800078ec0ff */
[----:B------:R-:W-:Y:S01]  /*bb70*/  LOP3.LUT R11, R31, 0x40, RZ, 0xfc, !PT ;  /* 0x000000401f0b7812 */ /* 0x000fe200078efcff */
[----:B0-----:R-:W-:-:S03]  /*bb80*/  @!P0 IMAD.WIDE.U32 R2, R29, R4, R2 ;  /* 0x000000041d028225 */ /* 0x001fc600078e0002 */
[----:B------:R-:W-:Y:S01]  /*bb90*/  ISETP.GE.AND P3, PT, R11, UR4, PT ;  /* 0x000000040b007c0c */ /* 0x000fe2000bf66270 */
[----:B------:R-:W-:-:S04]  /*bba0*/  @!P0 IMAD R4, R33, R4, RZ ;  /* 0x0000000421048224 */ /* 0x000fc800078e02ff */
[----:B------:R-:W-:Y:S01]  /*bbb0*/  @!P0 IMAD R5, R29, R5, R4 ;  /* 0x000000051d058224 */ /* 0x000fe200078e0204 */
[----:B-1----:R-:W-:-:S03]  /*bbc0*/  @!P0 LEA R6, P1, R2, R6, 0x2 ;  /* 0x0000000602068211 */ /* 0x002fc600078210ff */
[----:B------:R-:W-:Y:S01]  /*bbd0*/  @!P0 IMAD.IADD R5, R3, 0x1, R5 ;  /* 0x0000000103058824 */ /* 0x000fe200078e0205 */
[----:B------:R-:W-:-:S03]  /*bbe0*/  LOP3.LUT R10, R31, 0x80, RZ, 0xfc, !PT ;  /* 0x000000801f0a7812 */ /* 0x000fc600078efcff */
[----:B------:R-:W-:Y:S02]  /*bbf0*/  @P3 LOP3.LUT R23, R23, 0x10, RZ, 0xfc, !PT ;  /* 0x0000001017173812 */ /* 0x000fe400078efcff */
[----:B------:R-:W-:Y:S02]  /*bc00*/  @!P0 LEA.HI.X R7, R2, R7, R5, 0x2, P1 ;  /* 0x0000000702078211 */ /* 0x000fe400008f1405 */
[----:B------:R-:W-:Y:S01]  /*bc10*/  ISETP.GE.AND P1, PT, R10, UR4, PT ;  /* 0x000000040a007c0c */ /* 0x000fe2000bf26270 */
[----:B------:R-:W-:Y:S01]  /*bc20*/  IMAD.MOV R0, RZ, RZ, -R0 ;  /* 0x000000ffff007224 */ /* 0x000fe200078e0a00 */
[----:B------:R-:W-:Y:S01]  /*bc30*/  ISETP.GE.AND P2, PT, R31, UR4, PT ;  /* 0x000000041f007c0c */ /* 0x000fe2000bf46270 */
[----:B------:R0:W5:Y:S01]  /*bc40*/  @!P0 LDG.E R36, desc[UR36][R6.64] ;  /* 0x0000002406248981 */ /* 0x000162000c1e1900 */
[----:B------:R-:W-:Y:S01]  /*bc50*/  LOP3.LUT R23, R23, 0xfffffffe, RZ, 0xc0, !PT ;  /* 0xfffffffe17177812 */ /* 0x000fe200078ec0ff */
[----:B------:R-:W-:Y:S01]  /*bc60*/  IMAD R37, R9, R0, R37 ;  /* 0x0000000009257224 */ /* 0x000fe200078e0225 */
[----:B------:R-:W-:-:S02]  /*bc70*/  LOP3.LUT R9, R31, 0xc0, RZ, 0xfc, !PT ;  /* 0x000000c01f097812 */ /* 0x000fc400078efcff */
[----:B------:R-:W-:Y:S02]  /*bc80*/  LOP3.LUT R23, R23, 0xfffffff7, RZ, 0xc0, !PT ;  /* 0xfffffff717177812 */ /* 0x000fe400078ec0ff */
[----:B------:R-:W-:-:S03]  /*bc90*/  ISETP.GE.AND P0, PT, R9, UR4, PT ;  /* 0x0000000409007c0c */ /* 0x000fc6000bf06270 */
[----:B------:R-:W-:-:S04]  /*bca0*/  @P1 LOP3.LUT R23, R23, 0x8, RZ, 0xfc, !PT ;  /* 0x0000000817171812 */ /* 0x000fc800078efcff */
[----:B------:R-:W-:-:S04]  /*bcb0*/  @P2 LOP3.LUT R23, R23, 0x1, RZ, 0xfc, !PT ;  /* 0x0000000117172812 */ /* 0x000fc800078efcff */
[----:B------:R-:W-:-:S04]  /*bcc0*/  LOP3.LUT R23, R23, 0xfffffffb, RZ, 0xc0, !PT ;  /* 0xfffffffb17177812 */ /* 0x000fc800078ec0ff */
[----:B------:R-:W-:Y:S01]  /*bcd0*/  @P0 LOP3.LUT R23, R23, 0x4, RZ, 0xfc, !PT ;  /* 0x0000000417170812 */ /* 0x000fe200078efcff */
[----:B0-----:R-:W-:Y:S06]  /*bce0*/  BRA.DIV UR5, `(.L_x_10204) ;  /* 0x0000004605f47947 */ /* 0x001fec000b800000 */
.L_x_10277:
[----:B------:R-:W-:Y:S01]  /*bcf0*/  IMAD.U32 R0, RZ, RZ, UR38 ;  /* 0x00000026ff007e24 */ /* 0x000fe2000f8e00ff */
[----:B------:R-:W-:Y:S02]  /*bd00*/  SEL R2, RZ, 0x1, P2 ;  /* 0x00000001ff027807 */ /* 0x000fe40001000000 */
        /* <DEDUP_REMOVED lines=10> */
.L_x_10205:
[----:B------:R-:W-:Y:S01]  /*bdb0*/  IMAD R25, R24, 0x8, R22 ;  /* 0x0000000818197824 */ /* 0x000fe200078e0216 */
[----:B------:R-:W-:Y:S01]  /*bdc0*/  SHF.L.U32 R0, R27, 0x1f, RZ ;  /* 0x0000001f1b007819 */ /* 0x000fe200000006ff */
[----:B------:R-:W-:Y:S03]  /*bdd0*/  BSSY B0, `(.L_x_10206) ;  /* 0x0000003000007945 */ /* 0x000fe60003800000 */
[----:B------:R-:W0:Y:S02]  /*bde0*/  SYNCS.PHASECHK.TRANS64.TRYWAIT P0, [R25+URZ+0x32440], R0 ;  /* 0x03244000190075a7 */ /* 0x000e24000800017f */
[----:B0-----:R-:W-:Y:S05]  /*bdf0*/  @!P0 BRA `(.L_x_10207) ;  /* 0x0000004400e08947 */ /* 0x001fea0003800000 */
.L_x_10278:
[----:B------:R-:W-:Y:S05]  /*be00*/  BSYNC B0 ;  /* 0x0000000000007941 */ /* 0x000fea0003800000 */
.L_x_10206:
[----:B------:R-:W2:Y:S01]  /*be10*/  LDL R7, [R1] ;  /* 0x0000000001077983 */ /* 0x000ea20000100800 */
        /* <DEDUP_REMOVED lines=12> */
[----:B-1----:R-:W0:Y:S02]  /*bee0*/  S2R R4, SR_TID.X ;  /* 0x0000000000047919 */ /* 0x002e240000002100 */
        /* <DEDUP_REMOVED lines=16> */
[----:B--2---:R-:W-:-:S02]  /*bff0*/  IMAD R31, R8, -0x60, R7 ;  /* 0xffffffa0081f7824 */ /* 0x004fc400078e0207 */
[----:B0-----:R-:W-:Y:S02]  /*c000*/  IMAD.SHL.U32 R7, R5, 0x8, RZ ;  /* 0x0000000805077824 */ /* 0x001fe400078e00ff */
[----:B------:R-:W-:Y:S02]  /*c010*/  IMAD.IADD R31, R31, 0x1, -R6 ;  /* 0x000000011f1f7824 */ /* 0x000fe400078e0a06 */
[----:B------:R-:W-:Y:S01]  /*c020*/  IMAD R5, R24, 0x1800, R30 ;  /* 0x0000180018057824 */ /* 0x000fe200078e021e */
[----:B------:R-:W-:Y:S02]  /*c030*/  LOP3.LUT R7, R7, 0x38, RZ, 0xc0, !PT ;  /* 0x0000003807077812 */ /* 0x000fe400078ec0ff */
[----:B------:R-:W-:Y:S02]  /*c040*/  ISETP.GE.AND P0, PT, R31, 0x1, PT ;  /* 0x000000011f00780c */ /* 0x000fe40003f06270 */
        /* <DEDUP_REMOVED lines=55> */
.L_x_10292:
        /* <DEDUP_REMOVED lines=10> */
.L_x_10209:
        /* <DEDUP_REMOVED lines=10> */
.L_x_10210:
[----:B------:R1:W5:Y:S01]  /*c500*/  LDL.LU R0, [R1+0x4] ;  /* 0x0000040001007983 */ /* 0x0003620000300800 */
[----:B------:R-:W-:Y:S01]  /*c510*/  LOP3.LUT P0, RZ, R23, 0x40, RZ, 0xc0, !PT ;  /* 0x0000004017ff7812 */ /* 0x000fe2000780c0ff */
[----:B------:R1:W-:-:S12]  /*c520*/  SYNCS.ARRIVE.TRANS64.A1T0 RZ, [R25+URZ+0x32430], RZ ;  /* 0x032430ff19ff79a7 */ /* 0x0003d8000810003f */
[----:B------:R-:W-:Y:S05]  /*c530*/  WARPSYNC.ALL ;  /* 0x0000000000007948 */ /* 0x000fea0003800000 */
[----:B------:R-:W-:Y:S01]  /*c540*/  SEL R34, R34, RZ, !P0 ;  /* 0x000000ff22227207 */ /* 0x000fe20004000000 */
[----:B------:R-:W-:Y:S01]  /*c550*/  BSSY B6, `(.L_x_10211) ;  /* 0x0000019000067945 */ /* 0x000fe20003800000 */
[----:B------:R-:W-:Y:S01]  /*c560*/  BAR.SYNC.DEFER_BLOCKING 0x8, 0x180 ;  /* 0x0206000000007b1d */ /* 0x000fe20000010000 */
[----:B-----5:R-:W-:-:S05]  /*c570*/  SEL R0, R0, RZ, !P0 ;  /* 0x000000ff00007207 */ /* 0x020fca0004000000 */
[----:B------:R2:W-:Y:S02]  /*c580*/  STL [R1+0xc], R0 ;  /* 0x00000c0001007387 */ /* 0x0005e40000100800 */
[----:B--2---:R-:W-:-:S05]  /*c590*/  VIADD R0, R22, 0x18400 ;  /* 0x0001840016007836 */ /* 0x004fca0000000000 */
        /* <DEDUP_REMOVED lines=19> */
[----:B012---:R-:W-:Y:S05]  /*c6d0*/  CALL.ABS.NOINC R2 ;  /* 0x0000000002007343 */ /* 0x007fea0003c00000 */
.L_x_10212:
[----:B------:R-:W-:Y:S05]  /*c6e0*/  BSYNC B6 ;  /* 0x0000000000067941 */ /* 0x000fea0003800000 */
.L_x_10211:
[----:B------:R-:W3:Y:S01]  /*c6f0*/  LDL R21, [R1+0x4] ;  /* 0x0000040001157983 */ /* 0x000ee20000100800 */
[----:B------:R-:W4:Y:S03]  /*c700*/  LDC R7, c[0x0][0x448] ;  /* 0x00011200ff077b82 */ /* 0x000f260000000800 */
[----:B------:R-:W5:Y:S01]  /*c710*/  LDL R20, [R1+0xc] ;  /* 0x00000c0001147983 */ /* 0x000f620000100800 */
[----:B------:R-:W-:Y:S01]  /*c720*/  IMAD.SHL.U32 R4, R17, 0x80, RZ ;  /* 0x0000008011047824 */ /* 0x000fe200078e00ff */
[----:B------:R-:W-:Y:S01]  /*c730*/  ULDC.64 UR4, c[0x0][0x298] ;  /* 0x0000a60000047ab9 */ /* 0x000fe20000000a00 */
[----:B------:R-:W-:Y:S01]  /*c740*/  LOP3.LUT R23, R23, 0xfffeffff, RZ, 0xc0, !PT ;  /* 0xfffeffff17177812 */ /* 0x000fe200078ec0ff */
[----:B0-----:R-:W0:Y:S01]  /*c750*/  S2R R2, SR_TID.X ;  /* 0x0000000000027919 */ /* 0x001e220000002100 */
[----:B--2---:R-:W2:Y:S01]  /*c760*/  S2R R0, SR_TID.X ;  /* 0x0000000000007919 */ /* 0x004ea20000002100 */
[----:B------:R-:W1:Y:S01]  /*c770*/  S2R R6, SR_TID.X ;  /* 0x0000000000067919 */ /* 0x000e620000002100 */
[----:B----4-:R-:W-:-:S13]  /*c780*/  ISETP.NE.AND P0, PT, R7, 0x1, PT ;  /* 0x000000010700780c */ /* 0x010fda0003f05270 */
[----:B------:R-:W-:Y:S02]  /*c790*/  @P0 LOP3.LUT R23, R23, 0x10000, RZ, 0xfc, !PT ;  /* 0x0001000017170812 */ /* 0x000fe400078efcff */
[----:B0-----:R-:W-:-:S04]  /*c7a0*/  LOP3.LUT R2, R2, 0x7f, RZ, 0xc0, !PT ;  /* 0x0000007f02027812 */ /* 0x001fc800078ec0ff */
[----:B------:R-:W-:Y:S02]  /*c7b0*/  SHF.R.U32.HI R2, RZ, 0x3, R2 ;  /* 0x00000003ff027819 */ /* 0x000fe40000011602 */
[----:B--2---:R-:W-:Y:S02]  /*c7c0*/  SHF.L.U32 R3, R0, 0x4, RZ ;  /* 0x0000000400037819 */ /* 0x004fe400000006ff */
[----:B------:R-:W0:Y:S02]  /*c7d0*/  @P0 LDC R0, c[0x0][0x44c] ;  /* 0x00011300ff000b82 */ /* 0x000e240000000800 */
[----:B------:R-:W-:-:S04]  /*c7e0*/  LOP3.LUT R3, R2, 0x70, R3, 0xf8, !PT ;  /* 0x0000007002037812 */ /* 0x000fc800078ef803 */
[----:B------:R-:W-:Y:S02]  /*c7f0*/  LOP3.LUT R17, R3, R4, RZ, 0xfc, !PT ;  /* 0x0000000403117212 */ /* 0x000fe400078efcff */
[----:B------:R-:W2:Y:S03]  /*c800*/  @P0 LDC R2, c[0x0][0x450] ;  /* 0x00011400ff020b82 */ /* 0x000ea60000000800 */
[----:B0-----:R-:W-:-:S04]  /*c810*/  @P0 IMAD.HI.U32 R3, R17, R0, RZ ;  /* 0x0000000011030227 */ /* 0x001fc800078e00ff */
[----:B------:R-:W-:Y:S01]  /*c820*/  IMAD.MOV.U32 R0, RZ, RZ, R17 ;  /* 0x000000ffff007224 */ /* 0x000fe200078e0011 */
[----:B--2---:R-:W-:Y:S01]  /*c830*/  @P0 SHF.R.U32.HI R0, RZ, R2, R3 ;  /* 0x00000002ff000219 */ /* 0x004fe20000011603 */
[----:B------:R-:W-:-:S04]  /*c840*/  IMAD.WIDE.U32 R2, R35, UR4, RZ ;  /* 0x0000000423027c25 */ /* 0x000fc8000f8e00ff */
[----:B---3--:R-:W-:Y:S01]  /*c850*/  IMAD R5, R21, UR4, RZ ;  /* 0x0000000415057c24 */ /* 0x008fe2000f8e02ff */
[----:B-1----:R-:W-:-:S03]  /*c860*/  LOP3.LUT R21, R6, 0x7f, RZ, 0xc0, !PT ;  /* 0x0000007f06157812 */ /* 0x002fc600078ec0ff */
[----:B------:R-:W-:Y:S01]  /*c870*/  IMAD R5, R35, UR5, R5 ;  /* 0x0000000523057c24 */ /* 0x000fe2000f8e0205 */
[----:B------:R-:W-:Y:S01]  /*c880*/  ULDC.64 UR4, c[0x0][0x2d8] ;  /* 0x0000b60000047ab9 */ /* 0x000fe20000000a00 */
[----:B------:R-:W-:Y:S02]  /*c890*/  SHF.R.U32.HI R21, RZ, 0x3, R21 ;  /* 0x00000003ff157819 */ /* 0x000fe40000011615 */
[----:B------:R-:W-:Y:S02]  /*c8a0*/  IMAD.IADD R3, R3, 0x1, R5 ;  /* 0x0000000103037824 */ /* 0x000fe400078e0205 */
[----:B------:R-:W-:Y:S02]  /*c8b0*/  IMAD R5, R28, UR4, RZ ;  /* 0x000000041c057c24 */ /* 0x000fe4000f8e02ff */
[----:B------:R-:W-:-:S04]  /*c8c0*/  IMAD.WIDE.U32 R2, R18, UR4, R2 ;  /* 0x0000000412027c25 */ /* 0x000fc8000f8e0002 */
[----:B------:R-:W-:Y:S01]  /*c8d0*/  IMAD R5, R18, UR5, R5 ;  /* 0x0000000512057c24 */ /* 0x000fe2000f8e0205 */
[----:B------:R-:W-:-:S03]  /*c8e0*/  ULDC.64 UR4, c[0x0][0x2e0] ;  /* 0x0000b80000047ab9 */ /* 0x000fc60000000a00 */
[----:B------:R-:W-:Y:S02]  /*c8f0*/  IMAD.IADD R3, R3, 0x1, R5 ;  /* 0x0000000103037824 */ /* 0x000fe400078e0205 */
[----:B-----5:R-:W-:Y:S01]  /*c900*/  IMAD R5, R20, UR4, RZ ;  /* 0x0000000414057c24 */ /* 0x020fe2000f8e02ff */
[----:B------:R-:W-:Y:S01]  /*c910*/  SHF.L.U32 R20, R6, 0x3, RZ ;  /* 0x0000000306147819 */ /* 0x000fe200000006ff */
[----:B------:R-:W-:-:S03]  /*c920*/  IMAD.WIDE.U32 R2, R34, UR4, R2 ;  /* 0x0000000422027c25 */ /* 0x000fc6000f8e0002 */
[----:B------:R-:W-:Y:S01]  /*c930*/  LOP3.LUT R20, R20, 0x38, RZ, 0xc0, !PT ;  /* 0x0000003814147812 */ /* 0x000fe200078ec0ff */
[----:B------:R-:W-:Y:S01]  /*c940*/  IMAD R5, R34, UR5, R5 ;  /* 0x0000000522057c24 */ /* 0x000fe2000f8e0205 */
[----:B------:R-:W-:-:S03]  /*c950*/  ULDC.64 UR4, c[0x0][0x2d0] ;  /* 0x0000b40000047ab9 */ /* 0x000fc60000000a00 */
[----:B------:R-:W-:Y:S01]  /*c960*/  IMAD.IADD R3, R3, 0x1, R5 ;  /* 0x0000000103037824 */ /* 0x000fe200078e0205 */
[----:B------:R-:W-:Y:S01]  /*c970*/  SHF.R.S32.HI R5, RZ, 0x1f, R0 ;  /* 0x0000001fff057819 */ /* 0x000fe20000011400 */
[----:B------:R-:W-:-:S04]  /*c980*/  IMAD.WIDE.U32 R2, R0, UR4, R2 ;  /* 0x0000000400027c25 */ /* 0x000fc8000f8e0002 */
[----:B------:R-:W-:-:S04]  /*c990*/  IMAD R5, R5, UR4, RZ ;  /* 0x0000000405057c24 */ /* 0x000fc8000f8e02ff */
[----:B------:R-:W-:Y:S01]  /*c9a0*/  IMAD R5, R0, UR5, R5 ;  /* 0x0000000500057c24 */ /* 0x000fe2000f8e0205 */
[----:B------:R-:W-:Y:S01]  /*c9b0*/  ULDC.64 UR4, c[0x0][0x2c8] ;  /* 0x0000b20000047ab9 */ /* 0x000fe20000000a00 */
[----:B------:R-:W-:Y:S02]  /*c9c0*/  IMAD.MOV R0, RZ, RZ, -R0 ;  /* 0x000000ffff007224 */ /* 0x000fe400078e0a00 */
[----:B------:R-:W-:Y:S02]  /*c9d0*/  IMAD.IADD R3, R3, 0x1, R5 ;  /* 0x0000000103037824 */ /* 0x000fe400078e0205 */
[----:B------:R-:W-:-:S04]  /*c9e0*/  IMAD R0, R7, R0, R17 ;  /* 0x0000000007007224 */ /* 0x000fc800078e0211 */
[----:B------:R-:W-:Y:S01]  /*c9f0*/  IMAD.WIDE.U32 R2, R0, UR4, R2 ;  /* 0x0000000400027c25 */ /* 0x000fe2000f8e0002 */
[----:B------:R-:W-:-:S05]  /*ca00*/  SHF.R.S32.HI R5, RZ, 0x1f, R0 ;  /* 0x0000001fff057819 */ /* 0x000fca0000011400 */
[----:B------:R-:W-:-:S04]  /*ca10*/  IMAD R5, R5, UR4, RZ ;  /* 0x0000000405057c24 */ /* 0x000fc8000f8e02ff */
        /* <DEDUP_REMOVED lines=9> */
[----:B------:R-:W2:Y:S01]  /*cab0*/  LDL.LU R2, [R1+0x8] ;  /* 0x0000080001027983 */ /* 0x000ea20000300800 */
[----:B------:R-:W2:Y:S03]  /*cac0*/  LDC R3, c[0x0][0x448] ;  /* 0x00011200ff037b82 */ /* 0x000ea60000000800 */
[----:B------:R-:W0:Y:S01]  /*cad0*/  SHFL.IDX PT, R10, R0, RZ, 0x181f ;  /* 0x00181fff000a7589 */ /* 0x000e2200000e0000 */
[----:B------:R-:W-:-:S03]  /*cae0*/  IMAD.IADD R4, R21, 0x1, R4 ;  /* 0x0000000115047824 */ /* 0x000fc600078e0204 */
[----:B------:R-:W-:Y:S01]  /*caf0*/  SHFL.IDX PT, R7, R0, 0x1, 0x181f ;  /* 0x00381f0000077f89 */ /* 0x000fe200000e0000 */
[----:B------:R-:W-:-:S03]  /*cb00*/  VIADD R8, R4, 0x10 ;  /* 0x0000001004087836 */ /* 0x000fc60000000000 */
[----:B------:R-:W-:Y:S04]  /*cb10*/  SHFL.IDX PT, R11, R0, 0x2, 0x181f ;  /* 0x00581f00000b7f89 */ /* 0x000fe800000e0000 */
[----:B------:R-:W-:Y:S01]  /*cb20*/  SHFL.IDX PT, R12, R0, 0x3, 0x181f ;  /* 0x00781f00000c7f89 */ /* 0x000fe200000e0000 */
[----:B------:R-:W-:Y:S01]  /*cb30*/  LOP3.LUT R23, R23, 0xffffdfff, RZ, 0xc0, !PT ;  /* 0xffffdfff17177812 */ /* 0x000fe200078ec0ff */
[----:B--2---:R-:W-:Y:S02]  /*cb40*/  IMAD R6, R2, R3, RZ ;  /* 0x0000000302067224 */ /* 0x004fe400078e02ff */
[----:B------:R-:W1:Y:S03]  /*cb50*/  SHFL.IDX PT, R3, R5, RZ, 0x181f ;  /* 0x00181fff05037589 */ /* 0x000e6600000e0000 */
[-C--:B------:R-:W-:Y:S01]  /*cb60*/  ISETP.GE.AND P6, PT, R4, R6.reuse, PT ;  /* 0x000000060400720c */ /* 0x080fe20003fc6270 */
[----:B------:R-:W2:Y:S01]  /*cb70*/  SHFL.IDX PT, R2, R5, 0x1, 0x181f ;  /* 0x00381f0005027f89 */ /* 0x000ea200000e0000 */
[----:B------:R-:W-:-:S11]  /*cb80*/  ISETP.GE.AND P5, PT, R8, R6, PT ;  /* 0x000000060800720c */ /* 0x000fd60003fa6270 */
[----:B0-----:R-:W-:-:S05]  /*cb90*/  @!P6 LEA R10, P1, R20, R10, 0x1 ;  /* 0x0000000a140ae211 */ /* 0x001fca00078208ff */
[----:B-1----:R-:W-:Y:S01]  /*cba0*/  @!P6 IMAD.X R3, RZ, RZ, R3, P1 ;  /* 0x000000ffff03e224 */ /* 0x002fe200008e0603 */
[----:B------:R-:W-:Y:S01]  /*cbb0*/  @!P5 LEA R7, P1, R20, R7, 0x1 ;  /* 0x000000071407d211 */ /* 0x000fe200078208ff */
[----:B------:R-:W-:-:S04]  /*cbc0*/  VIADD R8, R4, 0x20 ;  /* 0x0000002004087836 */ /* 0x000fc80000000000 */
[----:B--2---:R-:W-:Y:S02]  /*cbd0*/  @!P5 IMAD.X R9, RZ, RZ, R2, P1 ;  /* 0x000000ffff09d224 */ /* 0x004fe400008e0602 */
[----:B------:R-:W0:Y:S01]  /*cbe0*/  SHFL.IDX PT, R2, R5, 0x2, 0x181f ;  /* 0x00581f0005027f89 */ /* 0x000e2200000e0000 */
[----:B------:R-:W-:-:S13]  /*cbf0*/  ISETP.GE.AND P3, PT, R8, R6, PT ;  /* 0x000000060800720c */ /* 0x000fda0003f66270 */
[----:B------:R-:W-:-:S05]  /*cc00*/  @!P3 LEA R11, P1, R20, R11, 0x1 ;  /* 0x0000000b140bb211 */ /* 0x000fca00078208ff */
[----:B0-----:R-:W-:Y:S02]  /*cc10*/  @!P3 IMAD.X R8, RZ, RZ, R2, P1 ;  /* 0x000000ffff08b224 */ /* 0x001fe400008e0602 */
[----:B------:R-:W-:-:S05]  /*cc20*/  VIADD R2, R4, 0x30 ;  /* 0x0000003004027836 */ /* 0x000fca0000000000 */
[----:B------:R-:W-:Y:S01]  /*cc30*/  ISETP.GE.AND P2, PT, R2, R6, PT ;  /* 0x000000060200720c */ /* 0x000fe20003f46270 */
[----:B------:R-:W-:-:S05]  /*cc40*/  VIADD R2, R4, 0x40 ;  /* 0x0000004004027836 */ /* 0x000fca0000000000 */
[----:B------:R-:W-:Y:S02]  /*cc50*/  ISETP.GE.AND P4, PT, R2, R6, PT ;  /* 0x000000060200720c */ /* 0x000fe40003f86270 */
[----:B------:R-:W0:Y:S05]  /*cc60*/  SHFL.IDX PT, R2, R5, 0x3, 0x181f ;  /* 0x00781f0005027f89 */ /* 0x000e2a00000e0000 */
[----:B------:R-:W-:Y:S02]  /*cc70*/  @!P2 LEA R14, P1, R20, R12, 0x1 ;  /* 0x0000000c140ea211 */ /* 0x000fe400078208ff */
[----:B------:R-:W1:Y:S02]  /*cc80*/  SHFL.IDX PT, R12, R0, 0x4, 0x181f ;  /* 0x00981f00000c7f89 */ /* 0x000e6400000e0000 */
[----:B0-----:R-:W-:-:S02]  /*cc90*/  @!P2 IADD3.X R13, RZ, R2, RZ, P1, !PT ;  /* 0x00000002ff0da210 */ /* 0x001fc40000ffe4ff */
[----:B------:R-:W0:Y:S01]  /*cca0*/  SHFL.IDX PT, R2, R5, 0x4, 0x181f ;  /* 0x00981f0005027f89 */ /* 0x000e2200000e0000 */
[----:B-1----:R-:W-:Y:S02]  /*ccb0*/  @!P4 LEA R15, P1, R20, R12, 0x1 ;  /* 0x0000000c140fc211 */ /* 0x002fe400078208ff */
[----:B------:R-:W-:-:S04]  /*ccc0*/  @P6 LOP3.LUT R23, R23, 0x2000, RZ, 0xfc, !PT ;  /* 0x0000200017176812 */ /* 0x000fc800078efcff */
[----:B------:R-:W-:Y:S01]  /*ccd0*/  LOP3.LUT R23, R23, 0xffffefff, RZ, 0xc0, !PT ;  /* 0xffffefff17177812 */ /* 0x000fe200078ec0ff */
[----:B0-----:R-:W-:Y:S02]  /*cce0*/  @!P4 IMAD.X R12, RZ, RZ, R2, P1 ;  /* 0x000000ffff0cc224 */ /* 0x001fe400008e0602 */
[----:B------:R-:W-:-:S05]  /*ccf0*/  @!P6 IMAD.MOV.U32 R2, RZ, RZ, R10 ;  /* 0x000000ffff02e224 */ /* 0x000fca00078e000a */
[----:B------:R0:W-:Y:S01]  /*cd00*/  @!P6 LDGSTS.E.BYPASS.LTC128B.128 [R26+0x18400], desc[UR36][R2.64], !P0 ;  /* 0x18400000021aefae */ /* 0x0001e2000c101d64 */
[----:B------:R-:W-:Y:S01]  /*cd10*/  @P5 LOP3.LUT R23, R23, 0x1000, RZ, 0xfc, !PT ;  /* 0x0000100017175812 */ /* 0x000fe200078efcff */
[----:B0-----:R-:W-:Y:S02]  /*cd20*/  @!P5 IMAD.MOV.U32 R2, RZ, RZ, R7 ;  /* 0x000000ffff02d224 */ /* 0x001fe400078e0007 */
[----:B------:R-:W-:-:S05]  /*cd30*/  @!P5 IMAD.MOV.U32 R3, RZ, RZ, R9 ;  /* 0x000000ffff03d224 */ /* 0x000fca00078e0009 */
[----:B------:R0:W-:Y:S01]  /*cd40*/  @!P5 LDGSTS.E.BYPASS.LTC128B.128 [R26+0x18c00], desc[UR36][R2.64], !P0 ;  /* 0x18c00000021adfae */ /* 0x0001e2000c101d64 */
[----:B------:R-:W-:-:S03]  /*cd50*/  LOP3.LUT R23, R23, 0xfffff7ff, RZ, 0xc0, !PT ;  /* 0xfffff7ff17177812 */ /* 0x000fc600078ec0ff */
[----:B------:R-:W1:Y:S01]  /*cd60*/  SHFL.IDX PT, R9, R0, 0x5, 0x181f ;  /* 0x00b81f0000097f89 */ /* 0x000e6200000e0000 */
[----:B0-----:R-:W-:Y:S02]  /*cd70*/  @!P3 IMAD.MOV.U32 R2, RZ, RZ, R11 ;  /* 0x000000ffff02b224 */ /* 0x001fe400078e000b */
[----:B------:R-:W-:-:S05]  /*cd80*/  @!P3 IMAD.MOV.U32 R3, RZ, RZ, R8 ;  /* 0x000000ffff03b224 */ /* 0x000fca00078e0008 */
[----:B------:R0:W-:Y:S01]  /*cd90*/  @!P3 LDGSTS.E.BYPASS.LTC128B.128 [R26+0x19400], desc[UR36][R2.64], !P0 ;  /* 0x19400000021abfae */ /* 0x0001e2000c101d64 */
[----:B------:R-:W-:-:S03]  /*cda0*/  @P3 LOP3.LUT R23, R23, 0x800, RZ, 0xfc, !PT ;  /* 0x0000080017173812 */ /* 0x000fc600078efcff */
[----:B------:R-:W2:Y:S01]  /*cdb0*/  SHFL.IDX PT, R8, R5, 0x5, 0x181f ;  /* 0x00b81f0005087f89 */ /* 0x000ea200000e0000 */
[----:B0-----:R-:W-:-:S03]  /*cdc0*/  VIADD R2, R4, 0x50 ;  /* 0x0000005004027836 */ /* 0x001fc60000000000 */
[----:B------:R-:W0:Y:S01]  /*cdd0*/  SHFL.IDX PT, R7, R0, 0x6, 0x181f ;  /* 0x00d81f0000077f89 */ /* 0x000e2200000e0000 */
[----:B------:R-:W-:Y:S01]  /*cde0*/  @!P2 IMAD.MOV.U32 R3, RZ, RZ, R13 ;  /* 0x000000ffff03a224 */ /* 0x000fe200078e000d */
[----:B------:R-:W-:Y:S02]  /*cdf0*/  ISETP.GE.AND P3, PT, R2, R6, PT ;  /* 0x000000060200720c */ /* 0x000fe40003f66270 */
[----:B------:R-:W-:Y:S02]  /*ce00*/  @!P2 MOV R2, R14 ;  /* 0x0000000e0002a202 */ /* 0x000fe40000000f00 */
[----:B------:R-:W-:-:S03]  /*ce10*/  LOP3.LUT R23, R23, 0xfffffdff, RZ, 0xc0, !PT ;  /* 0xfffffdff17177812 */ /* 0x000fc600078ec0ff */
[----:B------:R3:W-:Y:S01]  /*ce20*/  @!P2 LDGSTS.E.BYPASS.LTC128B.128 [R26+0x19c00], desc[UR36][R2.64], !P0 ;  /* 0x19c00000021aafae */ /* 0x0007e2000c101d64 */
[----:B------:R-:W-:-:S03]  /*ce30*/  @P2 LOP3.LUT R23, R23, 0x200, RZ, 0xfc, !PT ;  /* 0x0000020017172812 */ /* 0x000fc600078efcff */
[----:B---3--:R-:W3:Y:S01]  /*ce40*/  SHFL.IDX PT, R2, R5, 0x6, 0x181f ;  /* 0x00d81f0005027f89 */ /* 0x008ee200000e0000 */
[----:B------:R-:W-:-:S05]  /*ce50*/  VIADD R3, R4, 0x60 ;  /* 0x0000006004037836 */ /* 0x000fca0000000000 */
[----:B------:R-:W-:Y:S02]  /*ce60*/  ISETP.GE.AND P2, PT, R3, R6, PT ;  /* 0x000000060300720c */ /* 0x000fe40003f46270 */
[----:B-1----:R-:W-:-:S05]  /*ce70*/  @!P3 LEA R9, P1, R20, R9, 0x1 ;  /* 0x000000091409b211 */ /* 0x002fca00078208ff */
[----:B--2---:R-:W-:-:S06]  /*ce80*/  @!P3 IMAD.X R8, RZ, RZ, R8, P1 ;  /* 0x000000ffff08b224 */ /* 0x004fcc00008e0608 */
[----:B0-----:R-:W-:Y:S01]  /*ce90*/  @!P2 LEA R7, P1, R20, R7, 0x1 ;  /* 0x000000071407a211 */ /* 0x001fe200078208ff */
[----:B------:R-:W-:-:S04]  /*cea0*/  @!P4 IMAD.MOV.U32 R3, RZ, RZ, R12 ;  /* 0x000000ffff03c224 */ /* 0x000fc800078e000c */
[----:B---3--:R-:W-:Y:S02]  /*ceb0*/  @!P2 IMAD.X R10, RZ, RZ, R2, P1 ;  /* 0x000000ffff0aa224 */ /* 0x008fe400008e0602 */
[----:B------:R-:W-:-:S05]  /*cec0*/  @!P4 IMAD.MOV.U32 R2, RZ, RZ, R15 ;  /* 0x000000ffff02c224 */ /* 0x000fca00078e000f */
[----:B------:R0:W-:Y:S01]  /*ced0*/  @!P4 LDGSTS.E.BYPASS.LTC128B.128 [R26+0x1a400], desc[UR36][R2.64], !P0 ;  /* 0x1a400000021acfae */ /* 0x0001e2000c101d64 */
[----:B------:R-:W-:Y:S01]  /*cee0*/  LOP3.LUT R23, R23, 0xfffffeff, RZ, 0xc0, !PT ;  /* 0xfffffeff17177812 */ /* 0x000fe200078ec0ff */
[----:B0-----:R-:W-:Y:S02]  /*cef0*/  @!P3 IMAD.MOV.U32 R2, RZ, RZ, R9 ;  /* 0x000000ffff02b224 */ /* 0x001fe400078e0009 */
[----:B------:R-:W-:-:S05]  /*cf00*/  @!P3 IMAD.MOV.U32 R3, RZ, RZ, R8 ;  /* 0x000000ffff03b224 */ /* 0x000fca00078e0008 */
[----:B------:R0:W-:Y:S04]  /*cf10*/  @!P3 LDGSTS.E.BYPASS.LTC128B.128 [R26+0x1ac00], desc[UR36][R2.64], !P0 ;  /* 0x1ac00000021abfae */ /* 0x0001e8000c101d64 */
[----:B------:R-:W1:Y:S01]  /*cf20*/  SHFL.IDX PT, R5, R5, 0x7, 0x181f ;  /* 0x00f81f0005057f89 */ /* 0x000e6200000e0000 */
[----:B0-----:R-:W-:Y:S01]  /*cf30*/  @!P2 IMAD.MOV.U32 R2, RZ, RZ, R7 ;  /* 0x000000ffff02a224 */ /* 0x001fe200078e0007 */
[----:B------:R-:W-:Y:S02]  /*cf40*/  @!P2 MOV R3, R10 ;  /* 0x0000000a0003a202 */ /* 0x000fe40000000f00 */
[----:B------:R-:W0:Y:S04]  /*cf50*/  SHFL.IDX PT, R0, R0, 0x7, 0x181f ;  /* 0x00f81f0000007f89 */ /* 0x000e2800000e0000 */
[----:B------:R2:W-:Y:S01]  /*cf60*/  @!P2 LDGSTS.E.BYPASS.LTC128B.128 [R26+0x1b400], desc[UR36][R2.64], !P0 ;  /* 0x1b400000021aafae */ /* 0x0005e2000c101d64 */
[----:B------:R-:W-:-:S04]  /*cf70*/  @P4 LOP3.LUT R23, R23, 0x100, RZ, 0xfc, !PT ;  /* 0x0000010017174812 */ /* 0x000fc800078efcff */
[----:B------:R-:W-:-:S04]  /*cf80*/  LOP3.LUT R23, R23, 0xffffff7f, RZ, 0xc0, !PT ;  /* 0xffffff7f17177812 */ /* 0x000fc800078ec0ff */
[----:B------:R-:W-:-:S04]  /*cf90*/  @P3 LOP3.LUT R23, R23, 0x80, RZ, 0xfc, !PT ;  /* 0x0000008017173812 */ /* 0x000fc800078efcff */
[----:B------:R-:W-:-:S04]  /*cfa0*/  LOP3.LUT R23, R23, 0xffffffbf, RZ, 0xc0, !PT ;  /* 0xffffffbf17177812 */ /* 0x000fc800078ec0ff */
[----:B-12---:R-:W-:-:S07]  /*cfb0*/  @P2 LOP3.LUT R23, R23, 0x40, RZ, 0xfc, !PT ;  /* 0x0000004017172812 */ /* 0x006fce00078efcff */
.L_x_10309:
[----:B------:R-:W-:Y:S01]  /*cfc0*/  VIADD R4, R4, 0x70 ;  /* 0x0000007004047836 */ /* 0x000fe20000000000 */
[----:B------:R-:W-:-:S04]  /*cfd0*/  LOP3.LUT R23, R23, 0xffffbfff, RZ, 0xc0, !PT ;  /* 0xffffbfff17177812 */ /* 0x000fc800078ec0ff */
[----:B------:R-:W-:-:S13]  /*cfe0*/  ISETP.GE.AND P2, PT, R4, R6, PT ;  /* 0x000000060400720c */ /* 0x000fda0003f46270 */
[----:B0-----:R-:W-:Y:S02]  /*cff0*/  @!P2 LEA R2, P1, R20, R0, 0x1 ;  /* 0x000000001402a211 */ /* 0x001fe400078208ff */
[----:B------:R-:W-:-:S03]  /*d000*/  @P2 LOP3.LUT R23, R23, 0x4000, RZ, 0xfc, !PT ;  /* 0x0000400017172812 */ /* 0x000fc600078efcff */
[----:B------:R-:W-:-:S05]  /*d010*/  @!P2 IMAD.X R3, RZ, RZ, R5, P1 ;  /* 0x000000ffff03a224 */ /* 0x000fca00008e0605 */
[----:B------:R-:W-:Y:S01]  /*d020*/  @!PT LDS RZ, [RZ] ;  /* 0x00000000fffff984 */ /* 0x000fe20000000800 */
[----:B------:R-:W-:Y:S01]  /*d030*/  @!PT LDS RZ, [RZ] ;  /* 0x00000000fffff984 */ /* 0x000fe20000000800 */
[----:B------:R-:W-:Y:S01]  /*d040*/  @!PT LDS RZ, [RZ] ;  /* 0x00000000fffff984 */ /* 0x000fe20000000800 */
[----:B------:R0:W-:Y:S01]  /*d050*/  @!P2 LDGSTS.E.BYPASS.LTC128B.128 [R26+0x1bc00], desc[UR36][R2.64], !P0 ;  /* 0x1bc00000021aafae */ /* 0x0001e2000c101d64 */
[----:B------:R-:W-:Y:S01]  /*d060*/  PLOP3.LUT P0, PT, PT, PT, PT, 0x80, 0x0 ;  /* 0x000000000000781c */ /* 0x000fe20003f0f070 */
[----:B------:R-:W-:-:S12]  /*d070*/  NOP ;  /* 0x0000000000007918 */ /* 0x000fd80000000000 */
.L_x_10214:
        /* <DEDUP_REMOVED lines=28> */
.L_x_10216:
[----:B------:R-:W-:Y:S05]  /*d240*/  BSYNC B6 ;  /* 0x0000000000067941 */ /* 0x000fea0003800000 */
.L_x_10215:
[----:B------:R-:W2:Y:S01]  /*d250*/  LDL.LU R21, [R1+0x4] ;  /* 0x0000040001157983 */ /* 0x000ea20000300800 */
[----:B0-----:R-:W0:Y:S01]  /*d260*/  LDC R2, c[0x0][0x448] ;  /* 0x00011200ff027b82 */ /* 0x001e220000000800 */
[----:B------:R-:W-:Y:S02]  /*d270*/  ULDC.64 UR4, c[0x0][0x398] ;  /* 0x0000e60000047ab9 */ /* 0x000fe40000000a00 */
[----:B------:R-:W3:Y:S01]  /*d280*/  LDL.LU R20, [R1+0xc] ;  /* 0x00000c0001147983 */ /* 0x000ee20000300800 */
[----:B0-----:R-:W-:-:S13]  /*d290*/  ISETP.NE.AND P6, PT, R2, 0x1, PT ;  /* 0x000000010200780c */ /* 0x001fda0003fc5270 */
[----:B------:R-:W0:Y:S08]  /*d2a0*/  @P6 LDC R3, c[0x0][0x44c] ;  /* 0x00011300ff036b82 */ /* 0x000e300000000800 */
[----:B------:R-:W1:Y:S01]  /*d2b0*/  @P6 LDC R2, c[0x0][0x450] ;  /* 0x00011400ff026b82 */ /* 0x000e620000000800 */
[----:B------:R-:W-:Y:S02]  /*d2c0*/  IMAD.MOV.U32 R0, RZ, RZ, R17 ;  /* 0x000000ffff007224 */ /* 0x000fe400078e0011 */
[----:B0-----:R-:W-:-:S05]  /*d2d0*/  @P6 IMAD.HI.U32 R3, R17, R3, RZ ;  /* 0x0000000311036227 */ /* 0x001fca00078e00ff */
[----:B-1----:R-:W-:Y:S01]  /*d2e0*/  @P6 SHF.R.U32.HI R0, RZ, R2, R3 ;  /* 0x00000002ff006219 */ /* 0x002fe20000011603 */
[----:B------:R-:W-:Y:S01]  /*d2f0*/  IMAD.WIDE.U32 R2, R35, UR4, RZ ;  /* 0x0000000423027c25 */ /* 0x000fe2000f8e00ff */
[----:B------:R-:W0:Y:S02]  /*d300*/  S2R R7, SR_TID.X ;  /* 0x0000000000077919 */ /* 0x000e240000002100 */
[----:B------:R-:W-:Y:S01]  /*d310*/  SHF.R.S32.HI R5, RZ, 0x1f, R0 ;  /* 0x0000001fff057819 */ /* 0x000fe20000011400 */
        /* <DEDUP_REMOVED lines=12> */
[----:B------:R-:W-:Y:S01]  /*d3e0*/  IMAD.WIDE.U32 R2, R34, UR4, R2 ;  /* 0x0000000422027c25 */ /* 0x000fe2000f8e0002 */
        /* <DEDUP_REMOVED lines=10> */
[----:B------:R-:W-:-:S03]  /*d490*/  ULDC.64 UR4, c[0x0][0x3c8] ;  /* 0x0000f20000047ab9 */ /* 0x000fc60000000a00 */
[----:B------:R-:W-:Y:S01]  /*d4a0*/  IADD3 R3, R3, R5, RZ ;  /* 0x0000000503037210 */ /* 0x000fe20007ffe0ff */
[----:B------:R-:W-:Y:S02]  /*d4b0*/  IMAD R0, R0, UR4, RZ ;  /* 0x0000000400007c24 */ /* 0x000fe4000f8e02ff */
[----:B------:R-:W-:Y:S02]  /*d4c0*/  IMAD.SHL.U32 R20, R7, 0x8, RZ ;  /* 0x0000000807147824 */ /* 0x000fe400078e00ff */
[C---:B------:R-:W-:Y:S02]  /*d4d0*/  IMAD R0, R4.reuse, UR5, R0 ;  /* 0x0000000504007c24 */ /* 0x040fe4000f8e0200 */
[----:B------:R-:W-:Y:S01]  /*d4e0*/  IMAD.WIDE.U32 R2, R4, UR4, R2 ;  /* 0x0000000404027c25 */ /* 0x000fe2000f8e0002 */
[----:B------:R-:W-:Y:S01]  /*d4f0*/  ULDC.64 UR4, c[0x0][0x390] ;  /* 0x0000e40000047ab9 */ /* 0x000fe20000000a00 */
[----:B------:R-:W-:Y:S02]  /*d500*/  LOP3.LUT R20, R20, 0x38, RZ, 0xc0, !PT ;  /* 0x0000003814147812 */ /* 0x000fe400078ec0ff */
[----:B------:R-:W-:Y:S01]  /*d510*/  IMAD.IADD R4, R3, 0x1, R0 ;  /* 0x0000000103047824 */ /* 0x000fe200078e0200 */
[----:B------:R-:W-:Y:S01]  /*d520*/  LEA R0, P0, R2, UR4, 0x1 ;  /* 0x0000000402007c11 */ /* 0x000fe2000f8008ff */
[----:B------:R-:W-:Y:S01]  /*d530*/  ULDC UR4, c[0x0][0x3b8] ;  /* 0x0000ee0000047ab9 */ /* 0x000fe20000000800 */
[----:B------:R-:W-:-:S02]  /*d540*/  LOP3.LUT R9, R20, 0x40, RZ, 0xfc, !PT ;  /* 0x0000004014097812 */ /* 0x000fc400078efcff */
[C---:B------:R-:W-:Y:S02]  /*d550*/  LOP3.LUT R8, R20.reuse, 0x80, RZ, 0xfc, !PT ;  /* 0x0000008014087812 */ /* 0x040fe400078efcff */
[----:B------:R-:W-:Y:S02]  /*d560*/  LOP3.LUT R7, R20, 0xc0, RZ, 0xfc, !PT ;  /* 0x000000c014077812 */ /* 0x000fe400078efcff */
[----:B------:R-:W-:Y:S01]  /*d570*/  LEA.HI.X R4, R2, UR5, R4, 0x1, P0 ;  /* 0x0000000502047c11 */ /* 0x000fe200080f0c04 */
[----:B------:R-:W-:Y:S01]  /*d580*/  UMOV UR5, 0xffffffff ;  /* 0xffffffff00057882 */ /* 0x000fe20000000000 */
[----:B------:R-:W-:Y:S02]  /*d590*/  ISETP.GE.AND P4, PT, R6, UR4, PT ;  /* 0x0000000406007c0c */ /* 0x000fe4000bf86270 */
[----:B------:R-:W-:Y:S02]  /*d5a0*/  ISETP.GE.AND P3, PT, R9, UR4, PT ;  /* 0x0000000409007c0c */ /* 0x000fe4000bf66270 */
[----:B------:R-:W-:-:S02]  /*d5b0*/  ISETP.GE.AND P2, PT, R8, UR4, PT ;  /* 0x0000000408007c0c */ /* 0x000fc4000bf46270 */
[----:B------:R-:W-:Y:S01]  /*d5c0*/  ISETP.GE.AND P1, PT, R7, UR4, PT ;  /* 0x0000000407007c0c */ /* 0x000fe2000bf26270 */
[----:B------:R-:W-:-:S12]  /*d5d0*/  BRA.DIV UR5, `(.L_x_10217) ;  /* 0x0000004205c47947 */ /* 0x000fd8000b800000 */
[----:B------:R-:W0:Y:S01]  /*d5e0*/  SHFL.IDX PT, R3, R0, RZ, 0x181f ;  /* 0x00181fff00037589 */ /* 0x000e2200000e0000 */
[C---:B------:R-:W-:Y:S02]  /*d5f0*/  LOP3.LUT P6, RZ, R23.reuse, 0x2000, RZ, 0xc0, !PT ;  /* 0x0000200017ff7812 */ /* 0x040fe400078cc0ff */
[----:B------:R-:W-:Y:S01]  /*d600*/  LOP3.LUT P5, RZ, R23, 0x1000, RZ, 0xc0, !PT ;  /* 0x0000100017ff7812 */ /* 0x000fe200078ac0ff */
[----:B------:R-:W1:Y:S04]  /*d610*/  SHFL.IDX PT, R2, R4, RZ, 0x181f ;  /* 0x00181fff04027589 */ /* 0x000e6800000e0000 */
[----:B------:R-:W-:Y:S04]  /*d620*/  SHFL.IDX PT, R5, R4, 0x1, 0x181f ;  /* 0x00381f0004057f89 */ /* 0x000fe800000e0000 */
[----:B------:R-:W-:Y:S02]  /*d630*/  SHFL.IDX PT, R14, R0, 0x7, 0x181f ;  /* 0x00f81f00000e7f89 */ /* 0x000fe400000e0000 */
[----:B0-----:R-:W-:-:S05]  /*d640*/  @!P6 LEA R3, P0, R6, R3, 0x1 ;  /* 0x000000030603e211 */ /* 0x001fca00078008ff */
[----:B-1----:R-:W-:-:S05]  /*d650*/  @!P6 IMAD.X R2, RZ, RZ, R2, P0 ;  /* 0x000000ffff02e224 */ /* 0x002fca00000e0602 */
[----:B------:R-:W-:-:S04]  /*d660*/  @!P6 LOP3.LUT R3, R3, R2, RZ, 0x3c, !PT ;  /* 0x000000020303e212 */ /* 0x000fc800078e3cff */
[----:B------:R-:W-:-:S04]  /*d670*/  @!P6 LOP3.LUT R2, R3, R2, RZ, 0x3c, !PT ;  /* 0x000000020302e212 */ /* 0x000fc800078e3cff */
[----:B------:R-:W-:-:S05]  /*d680*/  @!P6 LOP3.LUT R3, R3, R2, RZ, 0x3c, !PT ;  /* 0x000000020303e212 */ /* 0x000fca00078e3cff */
[----:B------:R-:W-:Y:S04]  /*d690*/  @!P6 LDGSTS.E.BYPASS.LTC128B.128 [R26+0x22400], desc[UR36][R2.64], !P4 ;  /* 0x22400000021aefae */ /* 0x000fe8000e101d64 */
[----:B------:R-:W-:Y:S04]  /*d6a0*/  @!P6 LDGSTS.E.BYPASS.LTC128B.128 [R26+0x26400], desc[UR36][R2.64+0x80], !P3 ;  /* 0x26400080021aefae */ /* 0x000fe8000d901d64 */
[----:B------:R-:W-:Y:S04]  /*d6b0*/  @!P6 LDGSTS.E.BYPASS.LTC128B.128 [R26+0x2a400], desc[UR36][R2.64+0x100], !P2 ;  /* 0x2a400100021aefae */ /* 0x000fe8000d101d64 */
[----:B------:R0:W-:Y:S01]  /*d6c0*/  @!P6 LDGSTS.E.BYPASS.LTC128B.128 [R26+0x2e400], desc[UR36][R2.64+0x180], !P1 ;  /* 0x2e400180021aefae */ /* 0x0001e2000c901d64 */
[----:B------:R-:W-:-:S02]  /*d6d0*/  LOP3.LUT P6, RZ, R23, 0x80, RZ, 0xc0, !PT ;  /* 0x0000008017ff7812 */ /* 0x000fc400078cc0ff */
[----:B------:R-:W-:Y:S01]  /*d6e0*/  LOP3.LUT R23, R23, 0xfff7ffff, RZ, 0xc0, !PT ;  /* 0xfff7ffff17177812 */ /* 0x000fe200078ec0ff */
[----:B0-----:R-:W0:Y:S10]  /*d6f0*/  SHFL.IDX PT, R2, R0, 0x1, 0x181f ;  /* 0x00381f0000027f89 */ /* 0x001e3400000e0000 */
[----:B------:R-:W-:-:S04]  /*d700*/  @P6 LOP3.LUT R23, R23, 0x80000, RZ, 0xfc, !PT ;  /* 0x0008000017176812 */ /* 0x000fc800078efcff */
[----:B------:R-:W-:Y:S02]  /*d710*/  LOP3.LUT P6, RZ, R23, 0x200, RZ, 0xc0, !PT ;  /* 0x0000020017ff7812 */ /* 0x000fe400078cc0ff */
[----:B0-----:R-:W-:-:S05]  /*d720*/  @!P5 LEA R2, P0, R6, R2, 0x1 ;  /* 0x000000020602d211 */ /* 0x001fca00078008ff */
[----:B------:R-:W-:Y:S02]  /*d730*/  @!P5 IMAD.X R3, RZ, RZ, R5, P0 ;  /* 0x000000ffff03d224 */ /* 0x000fe400000e0605 */
[----:B------:R-:W-:Y:S04]  /*d740*/  SHFL.IDX PT, R5, R4, 0x2, 0x181f ;  /* 0x00581f0004057f89 */ /* 0x000fe800000e0000 */
        /* <DEDUP_REMOVED lines=8> */
[C---:B------:R-:W-:Y:S02]  /*d7d0*/  LOP3.LUT P5, RZ, R23.reuse, 0x100, RZ, 0xc0, !PT ;  /* 0x0000010017ff7812 */ /* 0x040fe400078ac0ff */
[----:B------:R-:W-:-:S11]  /*d7e0*/  LOP3.LUT R23, R23, 0xffefffff, RZ, 0xc0, !PT ;  /* 0xffefffff17177812 */ /* 0x000fd600078ec0ff */
[----:B------:R-:W-:-:S04]  /*d7f0*/  @P5 LOP3.LUT R23, R23, 0x100000, RZ, 0xfc, !PT ;  /* 0x0010000017175812 */ /* 0x000fc800078efcff */
[----:B------:R-:W-:-:S13]  /*d800*/  LOP3.LUT P5, RZ, R23, 0x800, RZ, 0xc0, !PT ;  /* 0x0000080017ff7812 */ /* 0x000fda00078ac0ff */
[----:B0-----:R-:W-:-:S05]  /*d810*/  @!P5 LEA R2, P0, R6, R2, 0x1 ;  /* 0x000000020602d211 */ /* 0x001fca00078008ff */
[----:B------:R-:W-:Y:S02]  /*d820*/  @!P5 IMAD.X R3, RZ, RZ, R5, P0 ;  /* 0x000000ffff03d224 */ /* 0x000fe400000e0605 */
[----:B------:R-:W-:Y:S04]  /*d830*/  SHFL.IDX PT, R5, R4, 0x3, 0x181f ;  /* 0x00781f0004057f89 */ /* 0x000fe800000e0000 */
[----:B------:R-:W-:Y:S04]  /*d840*/  @!P5 LDGSTS.E.BYPASS.LTC128B.128 [R26+0x23400], desc[UR36][R2.64], !P4 ;  /* 0x23400000021adfae */ /* 0x000fe8000e101d64 */
[----:B------:R-:W-:Y:S04]  /*d850*/  @!P5 LDGSTS.E.BYPASS.LTC128B.128 [R26+0x27400], desc[UR36][R2.64+0x80], !P3 ;  /* 0x27400080021adfae */ /* 0x000fe8000d901d64 */
[----:B------:R-:W-:Y:S04]  /*d860*/  @!P5 LDGSTS.E.BYPASS.LTC128B.128 [R26+0x2b400], desc[UR36][R2.64+0x100], !P2 ;  /* 0x2b400100021adfae */ /* 0x000fe8000d101d64 */
[----:B------:R0:W-:Y:S01]  /*d870*/  @!P5 LDGSTS.E.BYPASS.LTC128B.128 [R26+0x2f400], desc[UR36][R2.64+0x180], !P1 ;  /* 0x2f400180021adfae */ /* 0x0001e2000c901d64 */
[----:B------:R-:W-:-:S03]  /*d880*/  LOP3.LUT P5, RZ, R23, 0x100000, RZ, 0xc0, !PT ;  /* 0x0010000017ff7812 */ /* 0x000fc600078ac0ff */
[----:B0-----:R-:W0:Y:S02]  /*d890*/  SHFL.IDX PT, R2, R0, 0x3, 0x181f ;  /* 0x00781f0000027f89 */ /* 0x001e2400000e0000 */
        /* <DEDUP_REMOVED lines=18> */
[----:B0-----:R-:W-:-:S04]  /*d9c0*/  @!P6 LEA R2, P0, R6, R2, 0x1 ;  /* 0x000000020602e211 */ /* 0x001fc800078008ff */
[----:B------:R-:W-:Y:S02]  /*d9d0*/  @!P6 IADD3.X R3, RZ, R5, RZ, P0, !PT ;  /* 0x00000005ff03e210 */ /* 0x000fe400007fe4ff */
[----:B------:R-:W-:Y:S04]  /*d9e0*/  SHFL.IDX PT, R5, R4, 0x6, 0x181f ;  /* 0x00d81f0004057f89 */ /* 0x000fe800000e0000 */
[----:B------:R-:W-:Y:S04]  /*d9f0*/  @!P6 LDGSTS.E.BYPASS.LTC128B.128 [R26+0x24c00], desc[UR36][R2.64], !P4 ;  /* 0x24c00000021aefae */ /* 0x000fe8000e101d64 */
[----:B------:R-:W-:Y:S04]  /*da00*/  @!P6 LDGSTS.E.BYPASS.LTC128B.128 [R26+0x28c00], desc[UR36][R2.64+0x80], !P3 ;  /* 0x28c00080021aefae */ /* 0x000fe8000d901d64 */
[----:B------:R-:W-:Y:S04]  /*da10*/  @!P6 LDGSTS.E.BYPASS.LTC128B.128 [R26+0x2cc00], desc[UR36][R2.64+0x100], !P2 ;  /* 0x2cc00100021aefae */ /* 0x000fe8000d101d64 */
[----:B------:R0:W-:Y:S04]  /*da20*/  @!P6 LDGSTS.E.BYPASS.LTC128B.128 [R26+0x30c00], desc[UR36][R2.64+0x180], !P1 ;  /* 0x30c00180021aefae */ /* 0x0001e8000c901d64 */
[----:B0-----:R-:W0:Y:S02]  /*da30*/  SHFL.IDX PT, R2, R0, 0x6, 0x181f ;  /* 0x00d81f0000027f89 */ /* 0x001e2400000e0000 */
[----:B0-----:R-:W-:-:S05]  /*da40*/  @!P5 LEA R2, P0, R6, R2, 0x1 ;  /* 0x000000020602d211 */ /* 0x001fca00078008ff */
[----:B------:R-:W-:Y:S02]  /*da50*/  @!P5 IMAD.X R3, RZ, RZ, R5, P0 ;  /* 0x000000ffff03d224 */ /* 0x000fe400000e0605 */
[----:B------:R0:W1:Y:S04]  /*da60*/  SHFL.IDX PT, R5, R4, 0x7, 0x181f ;  /* 0x00f81f0004057f89 */ /* 0x00006800000e0000 */
[----:B------:R0:W-:Y:S04]  /*da70*/  @!P5 LDGSTS.E.BYPASS.LTC128B.128 [R26+0x25400], desc[UR36][R2.64], !P4 ;  /* 0x25400000021adfae */ /* 0x0001e8000e101d64 */
[----:B------:R0:W-:Y:S04]  /*da80*/  @!P5 LDGSTS.E.BYPASS.LTC128B.128 [R26+0x29400], desc[UR36][R2.64+0x80], !P3 ;  /* 0x29400080021adfae */ /* 0x0001e8000d901d64 */
[----:B------:R0:W-:Y:S04]  /*da90*/  @!P5 LDGSTS.E.BYPASS.LTC128B.128 [R26+0x2d400], desc[UR36][R2.64+0x100], !P2 ;  /* 0x2d400100021adfae */ /* 0x0001e8000d101d64 */
[----:B------:R0:W-:Y:S02]  /*daa0*/  @!P5 LDGSTS.E.BYPASS.LTC128B.128 [R26+0x31400], desc[UR36][R2.64+0x180], !P1 ;  /* 0x31400180021adfae */ /* 0x0001e4000c901d64 */
.L_x_10327:
[----:B------:R-:W-:Y:S01]  /*dab0*/  LOP3.LUT P0, RZ, R23, 0x4000, RZ, 0xc0, !PT ;  /* 0x0000400017ff7812 */ /* 0x000fe2000780c0ff */
[----:B------:R-:W-:-:S12]  /*dac0*/  BSSY B0, `(.L_x_10218) ;  /* 0x000000b000007945 */ /* 0x000fd80003800000 */
[----:B------:R-:W-:Y:S05]  /*dad0*/  @P0 BRA `(.L_x_10219) ;  /* 0x0000000000240947 */ /* 0x000fea0003800000 */
[----:B0-----:R-:W-:-:S05]  /*dae0*/  LEA R2, P0, R6, R14, 0x1 ;  /* 0x0000000e06027211 */ /* 0x001fca00078008ff */
[----:B-1----:R-:W-:-:S05]  /*daf0*/  IMAD.X R3, RZ, RZ, R5, P0 ;  /* 0x000000ffff037224 */ /* 0x002fca00000e0605 */
[----:B------:R-:W-:Y:S01]  /*db00*/  @!PT LDS RZ, [RZ] ;  /* 0x00000000fffff984 */ /* 0x000fe20000000800 */
[----:B------:R-:W-:Y:S01]  /*db10*/  @!PT LDS RZ, [RZ] ;  /* 0x00000000fffff984 */ /* 0x000fe20000000800 */
[----:B------:R-:W-:Y:S01]  /*db20*/  @!PT LDS RZ, [RZ] ;  /* 0x00000000fffff984 */ /* 0x000fe20000000800 */
[----:B------:R2:W-:Y:S04]  /*db30*/  LDGSTS.E.BYPASS.LTC128B.128 [R26+0x25c00], desc[UR36][R2.64], !P4 ;  /* 0x25c00000021a7fae */ /* 0x0005e8000e101d64 */
[----:B------:R2:W-:Y:S04]  /*db40*/  LDGSTS.E.BYPASS.LTC128B.128 [R26+0x29c00], desc[UR36][R2.64+0x80], !P3 ;  /* 0x29c00080021a7fae */ /* 0x0005e8000d901d64 */
[----:B------:R2:W-:Y:S04]  /*db50*/  LDGSTS.E.BYPASS.LTC128B.128 [R26+0x2dc00], desc[UR36][R2.64+0x100], !P2 ;  /* 0x2dc00100021a7fae */ /* 0x0005e8000d101d64 */
[----:B------:R2:W-:Y:S02]  /*db60*/  LDGSTS.E.BYPASS.LTC128B.128 [R26+0x31c00], desc[UR36][R2.64+0x180], !P1 ;  /* 0x31c00180021a7fae */ /* 0x0005e4000c901d64 */
.L_x_10219:
[----:B------:R-:W-:Y:S05]  /*db70*/  BSYNC B0 ;  /* 0x0000000000007941 */ /* 0x000fea0003800000 */
.L_x_10218:
[----:B------:R-:W-:Y:S01]  /*db80*/  NOP ;  /* 0x0000000000007918 */ /* 0x000fe20000000000 */
[----:B------:R-:W-:-:S13]  /*db90*/  PLOP3.LUT P0, PT, PT, PT, PT, 0x80, 0x0 ;  /* 0x000000000000781c */ /* 0x000fda0003f0f070 */
.L_x_10220:
[----:B------:R-:W-:Y:S02]  /*dba0*/  PLOP3.LUT P1, PT, P1, P0, PT, 0xa2, 0x0 ;  /* 0x000000000000781c */ /* 0x000fe40000f21472 */
[----:B------:R-:W-:-:S08]  /*dbb0*/  @P0 R2UR P1, UR4, R22 ;  /* 0x00000000160402ca */ /* 0x000fd00000020000 */
[----:B------:R-:W-:-:S05]  /*dbc0*/  @P0 PLOP3.LUT P0, PT, P1, PT, PT, 0x80, 0x0 ;  /* 0x000000000000081c */ /* 0x000fca0000f0f070 */
[----:B------:R-:W-:Y:S01]  /*dbd0*/  @!P1 SYNCS.ARRIVE.TRANS64.RED.A0T1 RZ, [UR4+0x32410], RZ ;  /* 0x032410ffffff99a7 */ /* 0x000fe20008200404 */
[----:B------:R-:W-:Y:S07]  /*dbe0*/  @!P1 ARRIVES.LDGSTSBAR.64.TRANSCNT [UR4+0x32410] ;  /* 0x03241000ff0099b0 */ /* 0x000fee0008000a84 */
[----:B------:R-:W-:Y:S05]  /*dbf0*/  @P0 BRA.U.ANY `(.L_x_10220) ;  /* 0xfffffffd00e80947 */ /* 0x000fea000393ffff */
[----:B0-2---:R-:W2:Y:S02]  /*dc00*/  LDL.LU R2, [R1+0x18] ;  /* 0x0000180001027983 */ /* 0x005ea40000300800 */
        /* <DEDUP_REMOVED lines=11> */
.L_x_10328:
[----:B------:R-:W-:Y:S05]  /*dcc0*/  BSYNC B0 ;  /* 0x0000000000007941 */ /* 0x000fea0003800000 */
.L_x_10221:
[----:B------:R-:W-:-:S13]  /*dcd0*/  LOP3.LUT P0, RZ, R23, 0x400, RZ, 0xc0, !PT ;  /* 0x0000040017ff7812 */ /* 0x000fda000780c0ff */
[----:B------:R-:W-:Y:S05]  /*dce0*/  @!P0 BRA `(.L_x_10223) ;  /* 0x0000000000048947 */ /* 0x000fea0003800000 */
[----:B------:R-:W-:Y:S01]  /*dcf0*/  BPT.TRAP 0x1 ;  /* 0x000000040000795c */ /* 0x000fe20000300000 */
.L_x_10223:
[----:B------:R-:W-:Y:S01]  /*dd00*/  SHF.L.U32 R0, R27, 0x1f, RZ ;  /* 0x0000001f1b007819 */ /* 0x000fe200000006ff */
[----:B------:R-:W-:Y:S03]  /*dd10*/  BSSY B0, `(.L_x_10224) ;  /* 0x0000003000007945 */ /* 0x000fe60003800000 */
[----:B------:R-:W2:Y:S02]  /*dd20*/  SYNCS.PHASECHK.TRANS64.TRYWAIT P0, [R25+URZ+0x32460], R0 ;  /* 0x03246000190075a7 */ /* 0x000ea4000800017f */
[----:B--2---:R-:W-:Y:S05]  /*dd30*/  @!P0 BRA `(.L_x_10225) ;  /* 0x0000004400948947 */ /* 0x004fea0003800000 */
.L_x_10329:
[----:B------:R-:W-:Y:S05]  /*dd40*/  BSYNC B0 ;  /* 0x0000000000007941 */ /* 0x000fea0003800000 */
.L_x_10224:
[----:B------:R-:W2:Y:S01]  /*dd50*/  LDL.LU R2, [R1+0x10] ;  /* 0x0000100001027983 */ /* 0x000ea20000300800 */
[----:B------:R-:W-:-:S03]  /*dd60*/  ULDC.64 UR4, c[0x0][0x328] ;  /* 0x0000ca0000047ab9 */ /* 0x000fc60000000a00 */
[----:B------:R-:W3:Y:S04]  /*dd70*/  LDL.LU R6, [R1+0x14] ;  /* 0x0000140001067983 */ /* 0x000ee80000300800 */
[----:B------:R-:W4:Y:S01]  /*dd80*/  LDL.LU R4, [R1+0x20] ;  /* 0x0000200001047983 */ /* 0x000f220000300800 */
[C---:B------:R-:W-:Y:S02]  /*dd90*/  LOP3.LUT P3, RZ, R23.reuse, 0x10, RZ, 0xc0, !PT ;  /* 0x0000001017ff7812 */ /* 0x040fe4000786c0ff */
[C---:B------:R-:W-:Y:S02]  /*dda0*/  LOP3.LUT P2, RZ, R23.reuse, 0x8, RZ, 0xc0, !PT ;  /* 0x0000000817ff7812 */ /* 0x040fe4000784c0ff */
[C---:B------:R-:W-:Y:S02]  /*ddb0*/  LOP3.LUT P1, RZ, R23.reuse, 0x4, RZ, 0xc0, !PT ;  /* 0x0000000417ff7812 */ /* 0x040fe4000782c0ff */
[----:B------:R-:W-:-:S02]  /*ddc0*/  LOP3.LUT P4, RZ, R23, 0x1, RZ, 0xc0, !PT ;  /* 0x0000000117ff7812 */ /* 0x000fc4000788c0ff */
[----:B------:R-:W-:Y:S01]  /*ddd0*/  SEL R7, RZ, 0x8, P1 ;  /* 0x00000008ff077807 */ /* 0x000fe20000800000 */
[----:B--2---:R-:W-:Y:S02]  /*dde0*/  IMAD R0, R2, UR4, RZ ;  /* 0x0000000402007c24 */ /* 0x004fe4000f8e02ff */
[----:B0-----:R-:W-:-:S04]  /*ddf0*/  IMAD.WIDE.U32 R2, R37, UR4, RZ ;  /* 0x0000000425027c25 */ /* 0x001fc8000f8e00ff */
[----:B-1----:R-:W-:Y:S01]  /*de00*/  IMAD R5, R37, UR5, R0 ;  /* 0x0000000525057c24 */ /* 0x002fe2000f8e0200 */
[----:B------:R-:W-:Y:S01]  /*de10*/  ULDC.64 UR4, c[0x0][0x338] ;  /* 0x0000ce0000047ab9 */ /* 0x000fe20000000a00 */
[----:B------:R-:W-:Y:S02]  /*de20*/  SEL R0, RZ, 0x2, P3 ;  /* 0x00000002ff007807 */ /* 0x000fe40001800000 */
        /* <DEDUP_REMOVED lines=14> */
[----:B------:R-:W-:-:S04]  /*df10*/  SEL R3, RZ, 0x4, P2 ;  /* 0x00000004ff037807 */ /* 0x000fc80001000000 */
[----:B----4-:R-:W-:Y:S01]  /*df20*/  IADD3 R0, R3, R0, R4 ;  /* 0x0000000003007210 */ /* 0x010fe20007ffe004 */
[----:B------:R-:W-:-:S04]  /*df30*/  IMAD R4, R24, 0x6000, R30 ;  /* 0x0000600018047824 */ /* 0x000fc800078e021e */
[----:B------:R-:W-:Y:S01]  /*df40*/  IMAD.IADD R7, R0, 0x1, R7 ;  /* 0x0000000100077824 */ /* 0x000fe200078e0207 */
[----:B------:R-:W-:Y:S06]  /*df50*/  BRA.DIV UR4, `(.L_x_10226) ;  /* 0x0000004604207947 */ /* 0x000fec000b800000 */
[----:B------:R-:W0:Y:S01]  /*df60*/  S2R R2, SR_TID.X ;  /* 0x0000000000027919 */ /* 0x000e220000002100 */
[----:B------:R-:W-:Y:S01]  /*df70*/  IMAD R4, R4, 0x2, R22 ;  /* 0x0000000204047824 */ /* 0x000fe200078e0216 */
[C---:B------:R-:W-:Y:S01]  /*df80*/  LOP3.LUT P2, RZ, R7.reuse, 0x2, RZ, 0xc0, !PT ;  /* 0x0000000207ff7812 */ /* 0x040fe2000784c0ff */
[----:B------:R-:W1:Y:S01]  /*df90*/  SHFL.IDX PT, R14, R5, RZ, 0x181f ;  /* 0x00181fff050e7589 */ /* 0x000e6200000e0000 */
[----:B------:R-:W-:-:S03]  /*dfa0*/  LOP3.LUT P1, RZ, R7, 0x4, RZ, 0xc0, !PT ;  /* 0x0000000407ff7812 */ /* 0x000fc6000782c0ff */
[----:B------:R-:W2:Y:S01]  /*dfb0*/  SHFL.IDX PT, R3, R6, RZ, 0x181f ;  /* 0x00181fff06037589 */ /* 0x000ea200000e0000 */
[----:B0-----:R-:W-:-:S04]  /*dfc0*/  SHF.L.U32 R2, R2, 0x3, RZ ;  /* 0x0000000302027819 */ /* 0x001fc800000006ff */
[----:B------:R-:W-:-:S05]  /*dfd0*/  LOP3.LUT R2, R2, 0x38, RZ, 0xc0, !PT ;  /* 0x0000003802027812 */ /* 0x000fca00078ec0ff */
[----:B------:R-:W-:-:S05]  /*dfe0*/  IMAD.SHL.U32 R0, R2, 0x2, RZ ;  /* 0x0000000202007824 */ /* 0x000fca00078e00ff */
[----:B-1----:R-:W-:Y:S02]  /*dff0*/  IADD3 R2, P0, R14, R0, RZ ;  /* 0x000000000e027210 */ /* 0x002fe40007f1e0ff */
[----:B------:R-:W0:Y:S03]  /*e000*/  SHFL.IDX PT, R14, R5, 0x1, 0x181f ;  /* 0x00381f00050e7f89 */ /* 0x000e2600000e0000 */
[----:B--2---:R-:W-:Y:S01]  /*e010*/  IMAD.X R3, RZ, RZ, R3, P0 ;  /* 0x000000ffff037224 */ /* 0x004fe200000e0603 */
        /* <DEDUP_REMOVED lines=8> */
[----:B------:R1:W-:Y:S01]  /*e0a0*/  LDGSTS.E.BYPASS.LTC128B.128 [R4+0x9400], desc[UR36][R2.64+0x180], !P3 ;  /* 0x0940018002047fae */ /* 0x0003e2000d901d64 */
[----:B0-----:R-:W-:-:S03]  /*e0b0*/  IADD3 R8, P3, R14, R0, RZ ;  /* 0x000000000e087210 */ /* 0x001fc60007f7e0ff */
[----:B------:R-:W-:Y:S04]  /*e0c0*/  SHFL.IDX PT, R14, R5, 0x2, 0x181f ;  /* 0x00581f00050e7f89 */ /* 0x000fe800000e0000 */
[----:B-1----:R-:W0:Y:S02]  /*e0d0*/  SHFL.IDX PT, R3, R6, 0x1, 0x181f ;  /* 0x00381f0006037f89 */ /* 0x002e2400000e0000 */
        /* <DEDUP_REMOVED lines=46> */
.L_x_10343:
[----:B0-2---:R-:W-:Y:S02]  /*e3c0*/  IADD3 R2, P3, R14, R0, RZ ;  /* 0x000000000e027210 */ /* 0x005fe40007f7e0ff */
[C---:B------:R-:W-:Y:S02]  /*e3d0*/  ISETP.LT.OR P2, PT, R31.reuse, 0x51, !P2 ;  /* 0x000000511f00780c */ /* 0x040fe40005741670 */
[C---:B------:R-:W-:Y:S01]  /*e3e0*/  ISETP.LT.OR P1, PT, R31.reuse, 0x51, !P1 ;  /* 0x000000511f00780c */ /* 0x040fe20004f21670 */
[----:B------:R-:W-:Y:S01]  /*e3f0*/  IMAD.X R3, RZ, RZ, R6, P3 ;  /* 0x000000ffff037224 */ /* 0x000fe200018e0606 */
[C---:B------:R-:W-:Y:S02]  /*e400*/  ISETP.LT.OR P3, PT, R31.reuse, 0x51, P4 ;  /* 0x000000511f00780c */ /* 0x040fe40002761670 */
[----:B------:R-:W-:-:S11]  /*e410*/  ISETP.LT.OR P0, PT, R31, 0x51, !P0 ;  /* 0x000000511f00780c */ /* 0x000fd60004701670 */
        /* <DEDUP_REMOVED lines=9> */
.L_x_10227:
        /* <DEDUP_REMOVED lines=10> */
.L_x_10228:
[----:B0-----:R-:W2:Y:S01]  /*e550*/  LDL.LU R2, [R1] ;  /* 0x0000000001027983 */ /* 0x001ea20000300800 */
[----:B------:R0:W-:Y:S01]  /*e560*/  SYNCS.ARRIVE.TRANS64.A1T0 RZ, [R25+URZ+0x32450], RZ ;  /* 0x032450ff19ff79a7 */ /* 0x0001e2000810003f */
[----:B------:R-:W-:Y:S01]  /*e570*/  BSSY B0, `(.L_x_10229) ;  /* 0x00000dd000007945 */ /* 0x000fe20003800000 */
[----:B--2---:R-:W-:-:S13]  /*e580*/  ISETP.GE.AND P0, PT, R2, 0x61, PT ;  /* 0x000000610200780c */ /* 0x004fda0003f06270 */
[----:B0-----:R-:W-:Y:S05]  /*e590*/  @!P0 BRA `(.L_x_10230) ;  /* 0x0000000c00688947 */ /* 0x001fea0003800000 */
[----:B------:R-:W2:Y:S02]  /*e5a0*/  LDL.LU R2, [R1+0x1c] ;  /* 0x00001c0001027983 */ /* 0x000ea40000300800 */
[----:B--2---:R-:W-:-:S07]  /*e5b0*/  IADD3 R21, R2, -0x2, RZ ;  /* 0xfffffffe02157810 */ /* 0x004fce0007ffe0ff */
.L_x_10243:
[----:B0-----:R-:W0:Y:S01]  /*e5c0*/  S2R R2, SR_TID.X ;  /* 0x0000000000027919 */ /* 0x001e220000002100 */
[----:B------:R-:W-:Y:S01]  /*e5d0*/  IMAD R8, R21, 0x60, R32 ;  /* 0x0000006015087824 */ /* 0x000fe200078e0220 */
        /* <DEDUP_REMOVED lines=10> */
[----:B-1----:R-:W1:Y:S01]  /*e680*/  @!P2 LDC.64 R4, c[0x0][0x428] ;  /* 0x00010a00ff04ab82 */ /* 0x002e620000000a00 */
[----:B0-----:R-:W-:-:S13]  /*e690*/  ISETP.NE.AND P0, PT, R3, 0x1, PT ;  /* 0x000000010300780c */ /* 0x001fda0003f05270 */
[----:B------:R-:W0:Y:S08]  /*e6a0*/  @P0 LDC R3, c[0x0][0x434] ;  /* 0x00010d00ff030b82 */ /* 0x000e300000000800 */
[----:B--2---:R-:W2:Y:S01]  /*e6b0*/  @P0 LDC R7, c[0x0][0x438] ;  /* 0x00010e00ff070b82 */ /* 0x004ea20000000800 */
[----:B0-----:R-:W-:-:S05]  /*e6c0*/  @P0 IMAD.HI.U32 R2, R8, R3, RZ ;  /* 0x0000000308020227 */ /* 0x001fca00078e00ff */
[----:B--2---:R-:W-:Y:S01]  /*e6d0*/  @P0 SHF.R.U32.HI R9, RZ, R7, R2 ;  /* 0x00000007ff090219 */ /* 0x004fe20000011602 */
[----:B-1----:R-:W-:Y:S01]  /*e6e0*/  @!P2 IMAD R2, R33, R4, RZ ;  /* 0x000000042102a224 */ /* 0x002fe200078e02ff */
[----:B------:R-:W0:Y:S02]  /*e6f0*/  @!P2 LDC.64 R6, c[0x0][0x418] ;  /* 0x00010600ff06ab82 */ /* 0x000e240000000a00 */
[--C-:B------:R-:W-:Y:S01]  /*e700*/  @!P2 SHF.R.S32.HI R3, RZ, 0x1f, R9.reuse ;  /* 0x0000001fff03a819 */ /* 0x100fe20000011409 */
[----:B------:R-:W-:Y:S02]  /*e710*/  @!P2 IMAD R5, R29, R5, R2 ;  /* 0x000000051d05a224 */ /* 0x000fe400078e0202 */
[----:B------:R-:W-:-:S04]  /*e720*/  @!P2 IMAD.MOV.U32 R2, RZ, RZ, R9 ;  /* 0x000000ffff02a224 */ /* 0x000fc800078e0009 */
[----:B------:R-:W-:-:S04]  /*e730*/  @!P2 IMAD.WIDE.U32 R2, R29, R4, R2 ;  /* 0x000000041d02a225 */ /* 0x000fc800078e0002 */
[----:B------:R-:W-:Y:S01]  /*e740*/  @!P2 IMAD.IADD R3, R5, 0x1, R3 ;  /* 0x000000010503a824 */ /* 0x000fe200078e0203 */
[----:B------:R-:W-:Y:S05]  /*e750*/  YIELD ;  /* 0x0000000000007946 */ /* 0x000fea0003800000 */
[----:B------:R-:W-:Y:S01]  /*e760*/  IMAD.MOV.U32 R4, RZ, RZ, RZ ;  /* 0x000000ffff047224 */ /* 0x000fe200078e00ff */
[----:B------:R-:W-:Y:S01]  /*e770*/  ULDC UR4, c[0x0][0x430] ;  /* 0x00010c0000047ab9 */ /* 0x000fe20000000800 */
[----:B0-----:R-:W-:-:S04]  /*e780*/  @!P2 LEA R6, P0, R2, R6, 0x2 ;  /* 0x000000060206a211 */ /* 0x001fc800078010ff */
[----:B------:R-:W-:Y:S02]  /*e790*/  @!P2 LEA.HI.X R7, R2, R7, R3, 0x2, P0 ;  /* 0x000000070207a211 */ /* 0x000fe400000f1403 */
[C---:B------:R-:W-:Y:S01]  /*e7a0*/  ISETP.NE.AND P0, PT, R24.reuse, 0x2, PT ;  /* 0x000000021800780c */ /* 0x040fe20003f05270 */
[----:B------:R-:W-:Y:S02]  /*e7b0*/  IMAD.MOV R5, RZ, RZ, -R9 ;  /* 0x000000ffff057224 */ /* 0x000fe400078e0a09 */
[----:B------:R0:W5:Y:S01]  /*e7c0*/  @!P2 LDG.E R4, desc[UR36][R6.64] ;  /* 0x000000240604a981 */ /* 0x000162000c1e1900 */
[----:B------:R-:W-:Y:S01]  /*e7d0*/  SEL R2, RZ, 0x1, P0 ;  /* 0x00000001ff027807 */ /* 0x000fe20000000000 */
[----:B------:R-:W-:Y:S01]  /*e7e0*/  IMAD R5, R5, UR4, R8 ;  /* 0x0000000405057c24 */ /* 0x000fe2000f8e0208 */
[----:B------:R-:W-:Y:S02]  /*e7f0*/  SEL R24, R24, RZ, P0 ;  /* 0x000000ff18187207 */ /* 0x000fe40000000000 */
[----:B------:R-:W-:-:S02]  /*e800*/  LOP3.LUT R27, R27, R2, RZ, 0x3c, !PT ;  /* 0x000000021b1b7212 */ /* 0x000fc400078e3cff */
[----:B------:R-:W-:Y:S01]  /*e810*/  MOV R2, R21 ;  /* 0x0000001500027202 */ /* 0x000fe20000000f00 */
[----:B------:R-:W-:-:S03]  /*e820*/  VIADD R21, R21, 0xffffffff ;  /* 0xffffffff15157836 */ /* 0x000fc60000000000 */
[----:B------:R-:W-:Y:S01]  /*e830*/  ISETP.GT.AND P2, PT, R2, RZ, PT ;  /* 0x000000ff0200720c */ /* 0x000fe20003f44270 */
[----:B0-----:R-:W-:-:S12]  /*e840*/  @!P1 BRA `(.L_x_10231) ;  /* 0x0000000000049947 */ /* 0x001fd80003800000 */
[----:B------:R-:W-:Y:S01]  /*e850*/  BPT.TRAP 0x1 ;  /* 0x000000040000795c */ /* 0x000fe20000300000 */
.L_x_10231:
[----:B------:R-:W-:Y:S01]  /*e860*/  IMAD R10, R24, 0x8, R22 ;  /* 0x00000008180a7824 */ /* 0x000fe200078e0216 */
[----:B------:R-:W-:Y:S01]  /*e870*/  SHF.L.U32 R20, R27, 0x1f, RZ ;  /* 0x0000001f1b147819 */ /* 0x000fe200000006ff */
[----:B------:R-:W-:Y:S01]  /*e880*/  BSSY B1, `(.L_x_10232) ;  /* 0x0000004000017945 */ /* 0x000fe20003800000 */
[----:B------:R-:W-:Y:S02]  /*e890*/  SHF.R.S32.HI R9, RZ, 0x1f, R5 ;  /* 0x0000001fff097819 */ /* 0x000fe40000011405 */
[----:B------:R-:W0:Y:S02]  /*e8a0*/  SYNCS.PHASECHK.TRANS64.TRYWAIT P0, [R10+URZ+0x32440], R20 ;  /* 0x032440140a0075a7 */ /* 0x000e24000800017f */
[----:B0-----:R-:W-:Y:S05]  /*e8b0*/  @!P0 BRA `(.L_x_10233) ;  /* 0x0000004400088947 */ /* 0x001fea0003800000 */
.L_x_10344:
[----:B------:R-:W-:Y:S05]  /*e8c0*/  BSYNC B1 ;  /* 0x0000000000017941 */ /* 0x000fea0003800000 */
.L_x_10232:
        /* <DEDUP_REMOVED lines=25> */
[----:B------:R-:W2:Y:S04]  /*ea60*/  SHFL.IDX PT, R3, R8, RZ, 0x181f ;  /* 0x00181fff08037589 */ /* 0x000ea800000e0000 */
[----:B------:R-:W-:Y:S01]  /*ea70*/  SHFL.IDX PT, R14, R6, 0x5, 0x181f ;  /* 0x00b81f00060e7f89 */ /* 0x000fe200000e0000 */
        /* <DEDUP_REMOVED lines=10> */
[----:B-1----:R-:W-:-:S04]  /*eb20*/  IADD3 R2, P0, R2, R0, RZ ;  /* 0x0000000002027210 */ /* 0x002fc80007f1e0ff */
[----:B--2---:R-:W-:-:S05]  /*eb30*/  IADD3.X R3, RZ, R3, RZ, P0, !PT ;  /* 0x00000003ff037210 */ /* 0x004fca00007fe4ff */
        /* <DEDUP_REMOVED lines=12> */
.L_x_10358:
        /* <DEDUP_REMOVED lines=8> */
.L_x_10235:
        /* <DEDUP_REMOVED lines=10> */
.L_x_10236:
[----:B------:R2:W-:Y:S01]  /*ed20*/  SYNCS.ARRIVE.TRANS64.A1T0 RZ, [R10+URZ+0x32430], RZ ;  /* 0x032430ff0aff79a7 */ /* 0x0005e2000810003f */
[----:B------:R-:W-:Y:S05]  /*ed30*/  @!P3 BRA `(.L_x_10237) ;  /* 0x000000000004b947 */ /* 0x000fea0003800000 */
[----:B------:R-:W-:Y:S01]  /*ed40*/  BPT.TRAP 0x1 ;  /* 0x000000040000795c */ /* 0x000fe20000300000 */
.L_x_10237:
[----:B------:R-:W3:Y:S01]  /*ed50*/  SYNCS.PHASECHK.TRANS64.TRYWAIT P0, [R10+URZ+0x32460], R20 ;  /* 0x032460140a0075a7 */ /* 0x000ee2000800017f */
[----:B------:R-:W-:Y:S04]  /*ed60*/  BSSY B1, `(.L_x_10238) ;  /* 0x0000002000017945 */ /* 0x000fe80003800000 */
[----:B---3--:R-:W-:Y:S05]  /*ed70*/  @!P0 BRA `(.L_x_10239) ;  /* 0x00000044008c8947 */ /* 0x008fea0003800000 */
.L_x_10359:
[----:B------:R-:W-:Y:S05]  /*ed80*/  BSYNC B1 ;  /* 0x0000000000017941 */ /* 0x000fea0003800000 */
.L_x_10238:
[----:B------:R-:W-:Y:S01]  /*ed90*/  ULDC.64 UR4, c[0x0][0x328] ;  /* 0x0000ca0000047ab9 */ /* 0x000fe20000000a00 */
[----:B------:R-:W-:Y:S01]  /*eda0*/  LOP3.LUT P5, RZ, R23, 0x1, RZ, 0xc0, !PT ;  /* 0x0000000117ff7812 */ /* 0x000fe200078ac0ff */
[----:B-1----:R-:W-:Y:S01]  /*edb0*/  IMAD R2, R9, UR4, RZ ;  /* 0x0000000409027c24 */ /* 0x002fe2000f8e02ff */
        /* <DEDUP_REMOVED lines=24> */
[----:B------:R-:W1:Y:S04]  /*ef40*/  SHFL.IDX PT, R3, R25, RZ, 0x181f ;  /* 0x00181fff19037589 */ /* 0x000e6800000e0000 */
[----:B------:R-:W-:Y:S04]  /*ef50*/  SHFL.IDX PT, R4, R25, 0x1, 0x181f ;  /* 0x00381f0019047f89 */ /* 0x000fe800000e0000 */
[----:B------:R-:W-:Y:S04]  /*ef60*/  SHFL.IDX PT, R8, R17, 0x2, 0x181f ;  /* 0x00581f0011087f89 */ /* 0x000fe800000e0000 */
[----:B------:R-:W-:Y:S01]  /*ef70*/  SHFL.IDX PT, R5, R25, 0x3, 0x181f ;  /* 0x00781f0019057f89 */ /* 0x000fe200000e0000 */
[----:B0-----:R-:W-:-:S03]  /*ef80*/  IADD3 R2, P0, R14, R0, RZ ;  /* 0x000000000e027210 */ /* 0x001fc60007f1e0ff */
[----:B------:R-:W0:Y:S02]  /*ef90*/  SHFL.IDX PT, R14, R17, 0x1, 0x181f ;  /* 0x00381f00110e7f89 */ /* 0x000e2400000e0000 */
[----:B-1----:R-:W-:-:S05]  /*efa0*/  IMAD.X R3, RZ, RZ, R3, P0 ;  /* 0x000000ffff037224 */ /* 0x002fca00000e0603 */
[----:B------:R-:W-:Y:S04]  /*efb0*/  LDGSTS.E.BYPASS.LTC128B.128 [R20+0x400], desc[UR36][R2.64], !P5 ;  /* 0x0040000002147fae */ /* 0x000fe8000e901d64 */
[----:B------:R-:W-:Y:S04]  /*efc0*/  LDGSTS.E.BYPASS.LTC128B.128 [R20+0x3400], desc[UR36][R2.64+0x80], !P4 ;  /* 0x0340008002147fae */ /* 0x000fe8000e101d64 */
[----:B------:R-:W-:Y:S04]  /*efd0*/  LDGSTS.E.BYPASS.LTC128B.128 [R20+0x6400], desc[UR36][R2.64+0x100], !P3 ;  /* 0x0640010002147fae */ /* 0x000fe8000d901d64 */
[----:B------:R1:W-:Y:S01]  /*efe0*/  LDGSTS.E.BYPASS.LTC128B.128 [R20+0x9400], desc[UR36][R2.64+0x180], !P1 ;  /* 0x0940018002147fae */ /* 0x0003e2000c901d64 */
[----:B0-----:R-:W-:-:S03]  /*eff0*/  IADD3 R6, P0, R14, R0, RZ ;  /* 0x000000000e067210 */ /* 0x001fc60007f1e0ff */
[----:B------:R-:W-:Y:S02]  /*f000*/  SHFL.IDX PT, R14, R17, 0x3, 0x181f ;  /* 0x00781f00110e7f89 */ /* 0x000fe400000e0000 */
[----:B------:R-:W-:Y:S01]  /*f010*/  IMAD.X R7, RZ, RZ, R4, P0 ;  /* 0x000000ffff077224 */ /* 0x000fe200000e0604 */
[----:B------:R-:W-:Y:S01]  /*f020*/  IADD3 R8, P0, R8, R0, RZ ;  /* 0x0000000008087210 */ /* 0x000fe20007f1e0ff */
[----:B------:R-:W0:Y:S04]  /*f030*/  SHFL.IDX PT, R4, R25, 0x2, 0x181f ;  /* 0x00581f0019047f89 */ /* 0x000e2800000e0000 */
[----:B-1----:R-:W-:Y:S04]  /*f040*/  SHFL.IDX PT, R3, R25, 0x4, 0x181f ;  /* 0x00981f0019037f89 */ /* 0x002fe800000e0000 */
[----:B------:R1:W-:Y:S04]  /*f050*/  LDGSTS.E.BYPASS.LTC128B.128 [R20+0xc00], desc[UR36][R6.64], !P5 ;  /* 0x00c0000006147fae */ /* 0x0003e8000e901d64 */
[----:B------:R1:W-:Y:S04]  /*f060*/  LDGSTS.E.BYPASS.LTC128B.128 [R20+0x3c00], desc[UR36][R6.64+0x80], !P4 ;  /* 0x03c0008006147fae */ /* 0x0003e8000e101d64 */
[----:B------:R1:W-:Y:S04]  /*f070*/  LDGSTS.E.BYPASS.LTC128B.128 [R20+0x6c00], desc[UR36][R6.64+0x100], !P3 ;  /* 0x06c0010006147fae */ /* 0x0003e8000d901d64 */
[----:B------:R1:W-:Y:S01]  /*f080*/  LDGSTS.E.BYPASS.LTC128B.128 [R20+0x9c00], desc[UR36][R6.64+0x180], !P1 ;  /* 0x09c0018006147fae */ /* 0x0003e2000c901d64 */
[----:B0-----:R-:W-:-:S03]  /*f090*/  IADD3.X R9, RZ, R4, RZ, P0, !PT ;  /* 0x00000004ff097210 */ /* 0x001fc600007fe4ff */
[----:B------:R-:W-:Y:S01]  /*f0a0*/  SHFL.IDX PT, R25, R25, 0x5, 0x181f ;  /* 0x00b81f0019197f89 */ /* 0x000fe200000e0000 */
[----:B------:R-:W-:-:S03]  /*f0b0*/  IADD3 R4, P0, R14, R0, RZ ;  /* 0x000000000e047210 */ /* 0x000fc60007f1e0ff */
[----:B------:R-:W0:Y:S02]  /*f0c0*/  SHFL.IDX PT, R14, R17, 0x4, 0x181f ;  /* 0x00981f00110e7f89 */ /* 0x000e2400000e0000 */
[----:B------:R-:W-:Y:S02]  /*f0d0*/  IMAD.X R5, RZ, RZ, R5, P0 ;  /* 0x000000ffff057224 */ /* 0x000fe400000e0605 */
        /* <DEDUP_REMOVED lines=15> */
.L_x_10373:
[----:B01----:R-:W-:-:S05]  /*f1d0*/  IADD3 R2, P0, R14, R0, RZ ;  /* 0x000000000e027210 */ /* 0x003fca0007f1e0ff */
        /* <DEDUP_REMOVED lines=10> */
.L_x_10241:
        /* <DEDUP_REMOVED lines=10> */
.L_x_10242:
[----:B------:R1:W-:Y:S01]  /*f320*/  SYNCS.ARRIVE.TRANS64.A1T0 RZ, [R10+URZ+0x32450], RZ ;  /* 0x032450ff0aff79a7 */ /* 0x0003e2000810003f */
[----:B------:R-:W-:Y:S05]  /*f330*/  @P2 BRA `(.L_x_10243) ;  /* 0xfffffff000a02947 */ /* 0x000fea000383ffff */
.L_x_10230:
[----:B------:R-:W-:Y:S05]  /*f340*/  BSYNC B0 ;  /* 0x0000000000007941 */ /* 0x000fea0003800000 */
.L_x_10229:
[----:B0-----:R-:W0:Y:S01]  /*f350*/  S2R R2, SR_TID.X ;  /* 0x0000000000027919 */ /* 0x001e220000002100 */
[----:B------:R-:W-:Y:S01]  /*f360*/  VIADD R24, R24, 0x1 ;  /* 0x0000000118187836 */ /* 0x000fe20000000000 */
[----:B------:R-:W-:Y:S04]  /*f370*/  BSSY B0, `(.L_x_10244) ;  /* 0x0000012000007945 */ /* 0x000fe80003800000 */
[----:B------:R-:W-:-:S04]  /*f380*/  ISETP.NE.AND P0, PT, R24, 0x2, PT ;  /* 0x000000021800780c */ /* 0x000fc80003f05270 */
[----:B------:R-:W-:Y:S02]  /*f390*/  SEL R0, RZ, 0x1, P0 ;  /* 0x00000001ff007807 */ /* 0x000fe40000000000 */
[----:B0-----:R-:W-:-:S04]  /*f3a0*/  LOP3.LUT R2, R2, 0x7f, RZ, 0xc0, !PT ;  /* 0x0000007f02027812 */ /* 0x001fc800078ec0ff */
[----:B------:R-:W-:-:S13]  /*f3b0*/  ISETP.NE.AND P1, PT, R2, RZ, PT ;  /* 0x000000ff0200720c */ /* 0x000fda0003f25270 */
[----:B------:R-:W-:Y:S05]  /*f3c0*/  @P1 BRA `(.L_x_10245) ;  /* 0x0000000000301947 */ /* 0x000fea0003800000 */
[----:B------:R-:W0:Y:S01]  /*f3d0*/  S2R R5, SR_LANEID ;  /* 0x0000000000057919 */ /* 0x000e220000000000 */
[----:B------:R-:W-:Y:S01]  /*f3e0*/  VOTEU.ANY UR4, UPT, PT ;  /* 0x0000000000047886 */ /* 0x000fe200038e0100 */
[----:B------:R-:W3:Y:S01]  /*f3f0*/  LDC.64 R2, c[0x0][0xd60] ;  /* 0x00035800ff027b82 */ /* 0x000ee20000000a00 */
[----:B------:R-:W0:Y:S02]  /*f400*/  FLO.U32 R4, UR4 ;  /* 0x0000000400047d00 */ /* 0x000e2400080e0000 */
[----:B0-----:R-:W-:-:S06]  /*f410*/  ISETP.EQ.U32.AND P1, PT, R4, R5, PT ;  /* 0x000000050400720c */ /* 0x001fcc0003f22070 */
[----:B------:R-:W3:Y:S07]  /*f420*/  POPC R5, UR4 ;  /* 0x0000000400057d09 */ /* 0x000eee0008000000 */
[----:B---3--:R-:W3:Y:S01]  /*f430*/  @P1 ATOMG.E.ADD.STRONG.GPU PT, R3, desc[UR36][R2.64], R5 ;  /* 0x00000005020319a8 */ /* 0x008ee200081ee1e4 */
[----:B------:R-:W0:Y:S02]  /*f440*/  S2R R6, SR_LTMASK ;  /* 0x0000000000067919 */ /* 0x000e240000003900 */
[----:B0-----:R-:W-:-:S04]  /*f450*/  LOP3.LUT R6, R6, UR4, RZ, 0xc0, !PT ;  /* 0x0000000406067c12 */ /* 0x001fc8000f8ec0ff */
[----:B------:R-:W0:Y:S01]  /*f460*/  POPC R7, R6 ;  /* 0x0000000600077309 */ /* 0x000e220000000000 */
[----:B---3--:R-:W0:Y:S02]  /*f470*/  SHFL.IDX PT, R4, R3, R4, 0x1f ;  /* 0x00001f0403047589 */ /* 0x008e2400000e0000 */
[----:B0-----:R-:W-:-:S07]  /*f480*/  IADD3 R16, R4, UR39, R7 ;  /* 0x0000002704107c10 */ /* 0x001fce000fffe007 */
.L_x_10245:
[----:B------:R-:W-:Y:S05]  /*f490*/  BSYNC B0 ;  /* 0x0000000000007941 */ /* 0x000fea0003800000 */
.L_x_10244:
[----:B------:R-:W-:Y:S02]  /*f4a0*/  SEL R24, R24, RZ, P0 ;  /* 0x000000ff18187207 */ /* 0x000fe40000000000 */
[----:B------:R-:W-:-:S07]  /*f4b0*/  LOP3.LUT R27, R27, R0, RZ, 0x3c, !PT ;  /* 0x000000001b1b7212 */ /* 0x000fce00078e3cff */
.L_x_10198:
[----:B------:R-:W-:Y:S05]  /*f4c0*/  BSYNC B7 ;  /* 0x0000000000077941 */ /* 0x000fea0003800000 */
.L_x_10196:
        /* <DEDUP_REMOVED lines=11> */
.L_x_10246:
        /* <DEDUP_REMOVED lines=10> */
[----:B------:R-:W3:Y:S01]  /*f620*/  @!P1 LDG.E R2, desc[UR36][R2.64] ;  /* 0x0000002402029981 */ /* 0x000ee2000c1e1900 */
[----:B------:R-:W-:Y:S01]  /*f630*/  IMAD.MOV.U32 R4, RZ, RZ, RZ ;  /* 0x000000ffff047224 */ /* 0x000fe200078e00ff */
[C---:B------:R-:W-:Y:S02]  /*f640*/  ISETP.GE.U32.AND P2, PT, R8.reuse, 0x2, PT ;  /* 0x000000020800780c */ /* 0x040fe40003f46070 */
[C---:B------:R-:W-:Y:S01]  /*f650*/  ISETP.GE.U32.AND P3, PT, R8.reuse, 0x4, PT ;  /* 0x000000040800780c */ /* 0x040fe20003f66070 */
[----:B------:R-:W-:Y:S01]  /*f660*/  SHFL.IDX PT, R0, R16, 0x1, 0x1f ;  /* 0x00201f0010007f89 */ /* 0x000fe200000e0000 */
[C---:B------:R-:W-:Y:S02]  /*f670*/  ISETP.GE.U32.AND P4, PT, R8.reuse, 0x8, PT ;  /* 0x000000080800780c */ /* 0x040fe40003f86070 */
[----:B------:R-:W-:Y:S02]  /*f680*/  ISETP.GE.U32.AND P5, PT, R8, 0x10, PT ;  /* 0x000000100800780c */ /* 0x000fe40003fa6070 */
[----:B---3--:R-:W-:-:S02]  /*f690*/  @!P1 MOV R4, R2 ;  /* 0x0000000200049202 */ /* 0x008fc40000000f00 */
[----:B------:R-:W-:-:S03]  /*f6a0*/  ISETP.NE.AND P1, PT, R8, RZ, PT ;  /* 0x000000ff0800720c */ /* 0x000fc60003f25270 */
        /* <DEDUP_REMOVED lines=16> */
[----:B------:R0:W3:Y:S02]  /*f7b0*/  SHFL.IDX PT, R14, R6, 0x1f, 0x1f ;  /* 0x03e01f00060e7f89 */ /* 0x0000e400000e0000 */
.L_x_10383:
[----:B------:R-:W-:Y:S02]  /*f7c0*/  ULDC UR4, c[0x0][0xd38] ;  /* 0x00034e0000047ab9 */ /* 0x000fe40000000800 */
[----:B------:R-:W-:-:S04]  /*f7d0*/  IMAD.U32 R7, RZ, RZ, UR4 ;  /* 0x00000004ff077e24 */ /* 0x000fc8000f8e00ff */
[----:B---3--:R-:W-:-:S04]  /*f7e0*/  IMAD R3, R14, R7, RZ ;  /* 0x000000070e037224 */ /* 0x008fc800078e02ff */
[----:B------:R-:W-:-:S05]  /*f7f0*/  IMAD.IADD R8, R0, 0x1, R3 ;  /* 0x0000000100087824 */ /* 0x000fca00078e0203 */
[----:B------:R-:W-:-:S13]  /*f800*/  ISETP.GT.AND P6, PT, R8, R5, PT ;  /* 0x000000050800720c */ /* 0x000fda0003fc4270 */
[----:B------:R-:W-:Y:S05]  /*f810*/  @P6 BRA `(.L_x_10249) ;  /* 0x00000000009c6947 */ /* 0x000fea0003800000 */
.L_x_10254:
[----:B------:R-:W3:Y:S01]  /*f820*/  LDC R0, c[0x0][0xd3c] ;  /* 0x00034f00ff007b82 */ /* 0x000ee20000000800 */
[----:B------:R-:W-:-:S05]  /*f830*/  VIADD R19, R19, 0x1f ;  /* 0x0000001f13137836 */ /* 0x000fca0000000000 */
[----:B---3--:R-:W-:-:S13]  /*f840*/  ISETP.GE.AND P6, PT, R19, R0, PT ;  /* 0x000000001300720c */ /* 0x008fda0003fc6270 */
[----:B------:R-:W-:Y:S05]  /*f850*/  @P6 BRA `(.L_x_10250) ;  /* 0x0000000400446947 */ /* 0x000fea0003800000 */
[----:B------:R-:W3:Y:S01]  /*f860*/  S2R R2, SR_TID.X ;  /* 0x0000000000027919 */ /* 0x000ee20000002100 */
[----:B------:R-:W-:Y:S01]  /*f870*/  BSSY B0, `(.L_x_10251) ;  /* 0x0000009000007945 */ /* 0x000fe20003800000 */
[----:B------:R-:W-:Y:S01]  /*f880*/  IMAD.MOV.U32 R4, RZ, RZ, RZ ;  /* 0x000000ffff047224 */ /* 0x000fe200078e00ff */
[----:B---3--:R-:W-:-:S04]  /*f890*/  LOP3.LUT R2, R2, 0x1f, RZ, 0xc0, !PT ;  /* 0x0000001f02027812 */ /* 0x008fc800078ec0ff */
[----:B------:R-:W-:-:S04]  /*f8a0*/  IADD3 R7, R19, R2, RZ ;  /* 0x0000000213077210 */ /* 0x000fc80007ffe0ff */
[----:B------:R-:W-:-:S13]  /*f8b0*/  ISETP.GE.OR P6, PT, R7, R0, !P0 ;  /* 0x000000000700720c */ /* 0x000fda00047c6670 */
[----:B------:R-:W-:Y:S05]  /*f8c0*/  @P6 BRA `(.L_x_10252) ;  /* 0x00000000000c6947 */ /* 0x000fea0003800000 */
[----:B------:R-:W3:Y:S02]  /*f8d0*/  LDC.64 R2, c[0x0][0xd80] ;  /* 0x00036000ff027b82 */ /* 0x000ee40000000a00 */
[----:B---3--:R-:W-:-:S05]  /*f8e0*/  IMAD.WIDE R2, R7, 0x4, R2 ;  /* 0x0000000407027825 */ /* 0x008fca00078e0202 */
[----:B------:R3:W5:Y:S02]  /*f8f0*/  LDG.E R4, desc[UR36][R2.64] ;  /* 0x0000002402047981 */ /* 0x000764000c1e1900 */
.L_x_10252:
[----:B------:R-:W-:Y:S05]  /*f900*/  BSYNC B0 ;  /* 0x0000000000007941 */ /* 0x000fea0003800000 */
.L_x_10251:
[----:B------:R-:W-:-:S03]  /*f910*/  UMOV UR4, 0xffffffff ;  /* 0xffffffff00047882 */ /* 0x000fc60000000000 */
[----:B------:R-:W-:Y:S05]  /*f920*/  BRA.DIV UR4, `(.L_x_10253) ;  /* 0x0000004604a47947 */ /* 0x000fea000b800000 */
[----:B-----5:R-:W4:Y:S02]  /*f930*/  SHFL.UP PT, R14, R4, 0x1, RZ ;  /* 0x04200000040e7989 */ /* 0x020f2400000e00ff */
[----:B----4-:R-:W-:-:S05]  /*f940*/  SEL R13, R14, RZ, P1 ;  /* 0x000000ff0e0d7207 */ /* 0x010fca0000800000 */
[----:B------:R-:W-:-:S05]  /*f950*/  IMAD.IADD R13, R4, 0x1, R13 ;  /* 0x00000001040d7824 */ /* 0x000fca00078e020d */
[----:B------:R-:W4:Y:S02]  /*f960*/  SHFL.UP PT, R14, R13, 0x2, RZ ;  /* 0x044000000d0e7989 */ /* 0x000f2400000e00ff */
[----:B----4-:R-:W-:-:S05]  /*f970*/  SEL R0, R14, RZ, P2 ;  /* 0x000000ff0e007207 */ /* 0x010fca0001000000 */
[----:B------:R-:W-:-:S05]  /*f980*/  IMAD.IADD R0, R13, 0x1, R0 ;  /* 0x000000010d007824 */ /* 0x000fca00078e0200 */
[----:B------:R-:W3:Y:S02]  /*f990*/  SHFL.UP PT, R14, R0, 0x4, RZ ;  /* 0x04800000000e7989 */ /* 0x000ee400000e00ff */
[----:B---3--:R-:W-:-:S05]  /*f9a0*/  SEL R3, R14, RZ, P3 ;  /* 0x000000ff0e037207 */ /* 0x008fca0001800000 */
[----:B------:R-:W-:-:S05]  /*f9b0*/  IMAD.IADD R2, R0, 0x1, R3 ;  /* 0x0000000100027824 */ /* 0x000fca00078e0203 */
[----:B------:R-:W3:Y:S02]  /*f9c0*/  SHFL.UP PT, R14, R2, 0x8, RZ ;  /* 0x05000000020e7989 */ /* 0x000ee400000e00ff */
[----:B---3--:R-:W-:-:S05]  /*f9d0*/  SEL R3, R14, RZ, P4 ;  /* 0x000000ff0e037207 */ /* 0x008fca0002000000 */
[----:B------:R-:W-:-:S05]  /*f9e0*/  IMAD.IADD R3, R2, 0x1, R3 ;  /* 0x0000000102037824 */ /* 0x000fca00078e0203 */
[----:B------:R-:W0:Y:S02]  /*f9f0*/  SHFL.UP PT, R14, R3, 0x10, RZ ;  /* 0x06000000030e7989 */ /* 0x000e2400000e00ff */
[----:B0-----:R-:W-:-:S05]  /*fa00*/  SEL R6, R14, RZ, P5 ;  /* 0x000000ff0e067207 */ /* 0x001fca0002800000 */
[----:B------:R-:W-:-:S05]  /*fa10*/  IMAD.IADD R6, R3, 0x1, R6 ;  /* 0x0000000103067824 */ /* 0x000fca00078e0206 */
[----:B------:R0:W3:Y:S02]  /*fa20*/  SHFL.IDX PT, R14, R6, 0x1f, 0x1f ;  /* 0x03e01f00060e7f89 */ /* 0x0000e400000e0000 */
.L_x_10391:
[----:B------:R-:W-:Y:S02]  /*fa30*/  ULDC UR4, c[0x0][0xd38] ;  /* 0x00034e0000047ab9 */ /* 0x000fe40000000800 */
[----:B------:R-:W-:-:S04]  /*fa40*/  IMAD.U32 R7, RZ, RZ, UR4 ;  /* 0x00000004ff077e24 */ /* 0x000fc8000f8e00ff */
[----:B---3--:R-:W-:-:S05]  /*fa50*/  IMAD R3, R14, R7, RZ ;  /* 0x000000070e037224 */ /* 0x008fca00078e02ff */
[----:B------:R-:W-:-:S04]  /*fa60*/  IADD3 R8, R3, R8, RZ ;  /* 0x0000000803087210 */ /* 0x000fc80007ffe0ff */
[----:B------:R-:W-:-:S13]  /*fa70*/  ISETP.GT.AND P6, PT, R8, R5, PT ;  /* 0x000000050800720c */ /* 0x000fda0003fc4270 */
[----:B------:R-:W-:Y:S05]  /*fa80*/  @!P6 BRA `(.L_x_10254) ;  /* 0xfffffffc0064e947 */ /* 0x000fea000383ffff */
.L_x_10249:
[----:B------:R-:W-:Y:S01]  /*fa90*/  IMAD.IADD R8, R8, 0x1, -R3 ;  /* 0x0000000108087824 */ /* 0x000fe200078e0a03 */
[----:B------:R-:W-:-:S03]  /*faa0*/  UMOV UR4, 0xffffffff ;  /* 0xffffffff00047882 */ /* 0x000fc60000000000 */
[----:B------:R-:W-:-:S05]  /*fab0*/  IMAD R0, R6, R7, R8 ;  /* 0x0000000706007224 */ /* 0x000fca00078e0208 */
[----:B------:R-:W-:Y:S01]  /*fac0*/  ISETP.GT.AND P6, PT, R0, R5, PT ;  /* 0x000000050000720c */ /* 0x000fe20003fc4270 */
[----:B------:R-:W-:-:S12]  /*fad0*/  BRA.DIV UR4, `(.L_x_10255) ;  /* 0x0000004604f47947 */ /* 0x000fd8000b800000 */
[----:B------:R-:W-:-:S04]  /*fae0*/  VOTE.ANY R2, PT, !P6 ;  /* 0x0000000000027806 */ /* 0x000fc800070e0100 */
[----:B------:R-:W3:Y:S02]  /*faf0*/  POPC R0, R2 ;  /* 0x0000000200007309 */ /* 0x000ee40000000000 */
[----:B---3--:R3:W4:Y:S02]  /*fb00*/  SHFL.IDX PT, R4, R4, R0, 0x1f ;  /* 0x00001f0004047589 */ /* 0x00872400000e0000 */
.L_x_10395:
[----:B------:R-:W-:Y:S01]  /*fb10*/  ISETP.NE.AND P0, PT, R2, RZ, PT ;  /* 0x000000ff0200720c */ /* 0x000fe20003f05270 */
[----:B------:R-:W-:-:S12]  /*fb20*/  IMAD.MOV.U32 R14, RZ, RZ, RZ ;  /* 0x000000ffff0e7224 */ /* 0x000fd800078e00ff */
[----:B------:R-:W-:Y:S05]  /*fb30*/  @!P0 BRA `(.L_x_10256) ;  /* 0x0000000000108947 */ /* 0x000fea0003800000 */
[----:B------:R-:W-:Y:S01]  /*fb40*/  UMOV UR4, 0xffffffff ;  /* 0xffffffff00047882 */ /* 0x000fe20000000000 */
[----:B------:R-:W-:Y:S02]  /*fb50*/  VIADD R12, R0, 0xffffffff ;  /* 0xffffffff000c7836 */ /* 0x000fe40000000000 */
[----:B------:R-:W-:Y:S05]  /*fb60*/  BRA.DIV UR4, `(.L_x_10257) ;  /* 0x0000004a04187947 */ /* 0x000fea000b800000 */
[----:B------:R0:W0:Y:S02]  /*fb70*/  SHFL.IDX PT, R14, R6, R12, 0x1f ;  /* 0x00001f0c060e7589 */ /* 0x00002400000e0000 */
.L_x_10256:
[----:B0---4-:R-:W-:Y:S01]  /*fb80*/  IABS R6, R4 ;  /* 0x0000000400067213 */ /* 0x011fe20000000000 */
[----:B------:R-:W-:Y:S02]  /*fb90*/  IMAD R16, R14, R7, R8 ;  /* 0x000000070e107224 */ /* 0x000fe400078e0208 */
[----:B------:R-:W-:Y:S01]  /*fba0*/  IMAD.IADD R19, R0, 0x1, R19 ;  /* 0x0000000100137824 */ /* 0x000fe200078e0213 */
[----:B------:R-:W0:Y:S08]  /*fbb0*/  I2F.RP R9, R6 ;  /* 0x0000000600097306 */ /* 0x000e300000209400 */
[----:B0-----:R-:W0:Y:S02]  /*fbc0*/  MUFU.RCP R9, R9 ;  /* 0x0000000900097308 */ /* 0x001e240000001000 */
[----:B0-----:R-:W-:-:S06]  /*fbd0*/  VIADD R2, R9, 0xffffffe ;  /* 0x0ffffffe09027836 */ /* 0x001fcc0000000000 */
[----:B------:R0:W4:Y:S02]  /*fbe0*/  F2I.FTZ.U32.TRUNC.NTZ R3, R2 ;  /* 0x0000000200037305 */ /* 0x000124000021f000 */
[----:B0-----:R-:W-:Y:S02]  /*fbf0*/  IMAD.MOV.U32 R2, RZ, RZ, RZ ;  /* 0x000000ffff027224 */ /* 0x001fe400078e00ff */
[----:B----4-:R-:W-:-:S04]  /*fc00*/  IMAD.MOV R7, RZ, RZ, -R3 ;  /* 0x000000ffff077224 */ /* 0x010fc800078e0a03 */
        /* <DEDUP_REMOVED lines=22> */
.L_x_10250:
[----:B------:R-:W-:Y:S01]  /*fd70*/  UMOV UR4, URZ ;  /* 0x0000003f00047c82 */ /* 0x000fe20008000000 */
[----:B------:R-:W-:Y:S01]  /*fd80*/  UMOV UR5, URZ ;  /* 0x0000003f00057c82 */ /* 0x000fe20008000000 */
[----:B------:R-:W-:Y:S01]  /*fd90*/  ULDC UR6, c[0x0][0xd3c] ;  /* 0x00034f0000067ab9 */ /* 0x000fe20000000800 */
[----:B------:R-:W-:Y:S01]  /*fda0*/  MOV R16, R5 ;  /* 0x0000000500107202 */ /* 0x000fe20000000f00 */
[----:B------:R-:W-:Y:S02]  /*fdb0*/  IMAD.U32 R17, RZ, RZ, UR4 ;  /* 0x00000004ff117e24 */ /* 0x000fe4000f8e00ff */
[----:B------:R-:W-:Y:S02]  /*fdc0*/  IMAD.U32 R18, RZ, RZ, UR5 ;  /* 0x00000005ff127e24 */ /* 0x000fe4000f8e00ff */
[----:B------:R-:W-:-:S07]  /*fdd0*/  IMAD.U32 R19, RZ, RZ, UR6 ;  /* 0x00000006ff137e24 */ /* 0x000fce000f8e00ff */
.L_x_10258:
[----:B---3--:R-:W3:Y:S01]  /*fde0*/  S2R R0, SR_TID.X ;  /* 0x0000000000007919 */ /* 0x008ee20000002100 */
[----:B------:R-:W-:Y:S05]  /*fdf0*/  WARPSYNC.ALL ;  /* 0x0000000000007948 */ /* 0x000fea0003800000 */
[----:B------:R-:W-:Y:S01]  /*fe00*/  BAR.SYNC.DEFER_BLOCKING 0x4, 0x180 ;  /* 0x0106000000007b1d */ /* 0x000fe20000010000 */
[----:B---3--:R-:W-:-:S04]  /*fe10*/  LOP3.LUT R0, R0, 0x1f, RZ, 0xc0, !PT ;  /* 0x0000001f00007812 */ /* 0x008fc800078ec0ff */
[----:B------:R-:W-:-:S13]  /*fe20*/  ISETP.NE.AND P0, PT, R0, RZ, PT ;  /* 0x000000ff0000720c */ /* 0x000fda0003f05270 */
[----:B------:R-:W3:Y:S01]  /*fe30*/  @!P0 S2R R3, SR_CgaCtaId ;  /* 0x0000000000038919 */ /* 0x000ee20000008800 */
[----:B------:R-:W-:-:S04]  /*fe40*/  @!P0 MOV R0, 0x400 ;  /* 0x0000040000008802 */ /* 0x000fc80000000f00 */
[----:B---3--:R-:W-:-:S05]  /*fe50*/  @!P0 LEA R22, R3, R0, 0x18 ;  /* 0x0000000003168211 */ /* 0x008fca00078ec0ff */
[----:B------:R3:W-:Y:S01]  /*fe60*/  @!P0 STS.128 [R22+0x324d0], R16 ;  /* 0x0324d01016008388 */ /* 0x0007e20000000c00 */
[----:B------:R-:W-:Y:S06]  /*fe70*/  BAR.ARV 0x5, 0x180 ;  /* 0x0146000000007b1d */ /* 0x000fec0000002000 */
.L_x_10247:
[----:B------:R-:W-:Y:S02]  /*fe80*/  ULDC UR4, c[0x0][0xd3c] ;  /* 0x00034f0000047ab9 */ /* 0x000fe40000000800 */
[----:B----4-:R-:W-:-:S13]  /*fe90*/  ISETP.GE.AND P0, PT, R19, UR4, PT ;  /* 0x0000000413007c0c */ /* 0x010fda000bf06270 */
[----:B------:R-:W-:Y:S05]  /*fea0*/  @!P0 BRA `(.L_x_10259) ;  /* 0xffffffb0003c8947 */ /* 0x000fea000383ffff */
[----:B------:R-:W-:Y:S05]  /*feb0*/  BSYNC B8 ;  /* 0x0000000000087941 */ /* 0x000fea0003800000 */
.L_x_10192:
[----:B01----:R-:W4:Y:S01]  /*fec0*/  LDL.LU R0, [R1+0x18] ;  /* 0x0000180001007983 */ /* 0x003f220000300800 */
        /* <DEDUP_REMOVED lines=11> */
.L_x_10398:
[----:B------:R-:W-:Y:S05]  /*ff80*/  BSYNC B0 ;  /* 0x0000000000007941 */ /* 0x000fea0003800000 */
.L_x_10260:
[----:B------:R-:W-:-:S03]  /*ff90*/  UMOV UR4, 0xffffffff ;  /* 0xffffffff00047882 */ /* 0x000fc60000000000 */
[----:B------:R-:W-:Y:S05]  /*ffa0*/  BRA.DIV UR4, `(.L_x_10262) ;  /* 0x0000004604407947 */ /* 0x000fea000b800000 */
[----:B0-----:R-:W0:Y:S02]  /*ffb0*/  S2R R0, SR_TID.X ;  /* 0x0000000000007919 */ /* 0x001e240000002100 */
[----:B0-----:R-:W-:-:S04]  /*ffc0*/  SHF.R.U32.HI R0, RZ, 0x5, R0 ;  /* 0x00000005ff007819 */ /* 0x001fc80000011600 */
[----:B------:R-:W-:-:S05]  /*ffd0*/  LOP3.LUT R0, R0, 0x3, RZ, 0xc0, !PT ;  /* 0x0000000300007812 */ /* 0x000fca00078ec0ff */
[----:B------:R0:W1:Y:S02]  /*ffe0*/  SHFL.IDX PT, R14, R0, RZ, 0x1f ;  /* 0x00001fff000e7589 */ /* 0x00006400000e0000 */
.L_x_10401:
[----:B-1----:R-:W-:Y:S01]  /*fff0*/  ISETP.NE.AND P0, PT, R14, RZ, PT ;  /* 0x000000ff0e00720c */ /* 0x002fe20003f05270 */
[----:B------:R-:W-:-:S12]  /*10000*/  BSSY B0, `(.L_x_10263) ;  /* 0x0000026000007945 */ /* 0x000fd80003800000 */
[----:B------:R-:W-:Y:S05]  /*10010*/  @P0 BRA `(.L_x_10264) ;  /* 0x0000000000900947 */ /* 0x000fea0003800000 */
[----:B------:R-:W-:-:S03]  /*10020*/  UMOV UR4, 0xffffffff ;  /* 0xffffffff00047882 */ /* 0x000fc60000000000 */
[----:B------:R-:W-:Y:S05]  /*10030*/  BRA.DIV UR4, `(.L_x_10265) ;  /* 0x0000004604507947 */ /* 0x000fea000b800000 */
[----:B------:R-:W-:-:S13]  /*10040*/  ELECT P6, URZ, PT ;  /* 0x00000000003f782f */ /* 0x000fda00038c0000 */
.L_x_10404:
[----:B------:R-:W-:Y:S05]  /*10050*/  @!P6 BRA `(.L_x_10264) ;  /* 0x000000000080e947 */ /* 0x000fea0003800000 */
[----:B0-----:R-:W4:Y:S02]  /*10060*/  LDL R0, [R1+0x24] ;  /* 0x0000240001007983 */ /* 0x001f240000100800 */
[----:B----4-:R-:W-:-:S13]  /*10070*/  R2UR UR4, R0 ;  /* 0x00000000000472ca */ /* 0x010fda00000e0000 */
[----:B------:R-:W-:-:S06]  /*10080*/  ULOP3.LUT UR4, UR4, 0x2, URZ, 0xfc, !UPT ;  /* 0x0000000204047892 */ /* 0x000fcc000f8efc3f */
[----:B------:R-:W-:-:S05]  /*10090*/  IMAD.U32 R0, RZ, RZ, UR4 ;  /* 0x00000004ff007e24 */ /* 0x000fca000f8e00ff */
[----:B------:R-:W-:-:S13]  /*100a0*/  ISETP.NE.AND P0, PT, R0, 0x3, PT ;  /* 0x000000030000780c */ /* 0x000fda0003f05270 */
[----:B------:R-:W-:Y:S05]  /*100b0*/  @!P0 BRA `(.L_x_10266) ;  /* 0x0000000000048947 */ /* 0x000fea0003800000 */
[----:B------:R-:W-:Y:S01]  /*100c0*/  BPT.TRAP 0x1 ;  /* 0x000000040000795c */ /* 0x000fe20000300000 */
.L_x_10266:
[C---:B------:R-:W-:Y:S01]  /*100d0*/  IMAD R3, R24.reuse, 0x8, R5 ;  /* 0x0000000818037824 */ /* 0x040fe200078e0205 */
[----:B------:R-:W-:Y:S02]  /*100e0*/  SHF.L.U32 R2, R27, 0x1f, RZ ;  /* 0x0000001f1b027819 */ /* 0x000fe400000006ff */
[----:B------:R-:W-:Y:S02]  /*100f0*/  IADD3 R24, R24, 0x1, RZ ;  /* 0x0000000118187810 */ /* 0x000fe40007ffe0ff */
[----:B------:R-:W0:Y:S02]  /*10100*/  SYNCS.PHASECHK.TRANS64.TRYWAIT P1, [R3+URZ+0x32440], R2 ;  /* 0x03244002030075a7 */ /* 0x000e24000802017f */
[----:B------:R-:W-:-:S04]  /*10110*/  ISETP.NE.AND P2, PT, R24, 0x2, PT ;  /* 0x000000021800780c */ /* 0x000fc80003f45270 */
[----:B------:R-:W-:Y:S01]  /*10120*/  SEL R0, RZ, 0x1, P2 ;  /* 0x00000001ff007807 */ /* 0x000fe20001000000 */
[----:B0-----:R-:W-:Y:S08]  /*10130*/  @!P1 BRA `(.L_x_10267) ;  /* 0x0000004400309947 */ /* 0x001ff00003800000 */
.L_x_10405:
[----:B------:R-:W-:Y:S02]  /*10140*/  SEL R24, R24, RZ, P2 ;  /* 0x000000ff18187207 */ /* 0x000fe40001000000 */
[----:B------:R-:W-:Y:S01]  /*10150*/  LOP3.LUT R0, R27, R0, RZ, 0x3c, !PT ;  /* 0x000000001b007212 */ /* 0x000fe200078e3cff */
[----:B------:R-:W-:Y:S06]  /*10160*/  @!P0 BRA `(.L_x_10268) ;  /* 0x0000000000048947 */ /* 0x000fec0003800000 */
[----:B------:R-:W-:Y:S01]  /*10170*/  BPT.TRAP 0x1 ;  /* 0x000000040000795c */ /* 0x000fe20000300000 */
.L_x_10268:
[----:B------:R-:W-:Y:S01]  /*10180*/  IMAD R5, R24, 0x8, R5 ;  /* 0x0000000818057824 */ /* 0x000fe200078e0205 */
[----:B------:R-:W-:-:S04]  /*10190*/  SHF.L.U32 R0, R0, 0x1f, RZ ;  /* 0x0000001f00007819 */ /* 0x000fc800000006ff */
[----:B------:R-:W1:Y:S02]  /*101a0*/  SYNCS.PHASECHK.TRANS64.TRYWAIT P1, [R5+URZ+0x32440], R0 ;  /* 0x03244000050075a7 */ /* 0x000e64000802017f */
[----:B-1----:R-:W-:Y:S05]  /*101b0*/  @!P1 BRA `(.L_x_10269) ;  /* 0x0000004400249947 */ /* 0x002fea0003800000 */
.L_x_10406:
[----:B------:R-:W-:Y:S05]  /*101c0*/  @!P0 BRA `(.L_x_10270) ;  /* 0x0000000000048947 */ /* 0x000fea0003800000 */
[----:B------:R-:W-:Y:S01]  /*101d0*/  BPT.TRAP 0x1 ;  /* 0x000000040000795c */ /* 0x000fe20000300000 */
.L_x_10270:
[----:B------:R-:W4:Y:S02]  /*101e0*/  SYNCS.PHASECHK.TRANS64.TRYWAIT P1, [R3+URZ+0x32460], R2 ;  /* 0x03246002030075a7 */ /* 0x000f24000802017f */
[----:B----4-:R-:W-:Y:S05]  /*101f0*/  @!P1 BRA `(.L_x_10271) ;  /* 0x0000004400289947 */ /* 0x010fea0003800000 */
.L_x_10407:
[----:B------:R-:W-:Y:S05]  /*10200*/  @!P0 BRA `(.L_x_10272) ;  /* 0x0000000000048947 */ /* 0x000fea0003800000 */
[----:B------:R-:W-:Y:S01]  /*10210*/  BPT.TRAP 0x1 ;  /* 0x000000040000795c */ /* 0x000fe20000300000 */
.L_x_10272:
[----:B------:R0:W0:Y:S02]  /*10220*/  SYNCS.PHASECHK.TRANS64.TRYWAIT P0, [R5+URZ+0x32460], R0 ;  /* 0x03246000050075a7 */ /* 0x000024000800017f */
[----:B0-----:R-:W-:Y:S05]  /*10230*/  @!P0 NANOSLEEP.SYNCS 0x989680 ;  /* 0x009896800000895d */ /* 0x001fea0003900000 */
[----:B------:R-:W0:Y:S02]  /*10240*/  @!P0 SYNCS.PHASECHK.TRANS64 P0, [R5+URZ+0x32460], R0 ;  /* 0x03246000050085a7 */ /* 0x000e24000800007f */
[----:B0-----:R-:W-:Y:S05]  /*10250*/  @!P0 BRA `(.L_x_10272) ;  /* 0xfffffffc00f08947 */ /* 0x001fea000383ffff */
.L_x_10264:
[----:B------:R-:W-:Y:S05]  /*10260*/  BSYNC B0 ;  /* 0x0000000000007941 */ /* 0x000fea0003800000 */
.L_x_10263:
[----:B------:R-:W-:Y:S05]  /*10270*/  EXIT ;  /* 0x000000000000794d */ /* 0x000fea0003800000 */
.L_x_10139:
[----:B-1----:R-:W-:-:S04]  /*10280*/  IMAD.U32 R3, RZ, RZ, UR40 ;  /* 0x00000028ff037e24 */ /* 0x002fc8000f8e00ff */
[----:B------:R1:W2:Y:S03]  /*10290*/  SYNCS.PHASECHK.TRANS64.TRYWAIT P0, [R3+URZ+0x32400], R0 ;  /* 0x03240000030075a7 */ /* 0x0002a6000800017f */
[----:B--2---:R-:W-:Y:S05]  /*102a0*/  @!P0 NANOSLEEP.SYNCS 0x989680 ;  /* 0x009896800000895d */ /* 0x004fea0003900000 */
[----:B------:R-:W2:Y:S02]  /*102b0*/  @!P0 SYNCS.PHASECHK.TRANS64 P0, [R3+URZ+0x32400], R0 ;  /* 0x03240000030085a7 */ /* 0x000ea4000800007f */
[----:B--2---:R-:W-:Y:S05]  /*102c0*/  @!P0 BRA `(.L_x_10139) ;  /* 0xfffffffc00ec8947 */ /* 0x004fea000383ffff */
[----:B------:R-:W-:Y:S05]  /*102d0*/  BRA `(.L_x_10273) ;  /* 0xffffff1400547947 */ /* 0x000fea000383ffff */
.L_x_10143:
[----:B0-----:R-:W-:-:S04]  /*102e0*/  IMAD.U32 R4, RZ, RZ, UR52 ;  /* 0x00000034ff047e24 */ /* 0x001fc8000f8e00ff */
[----:B------:R0:W2:Y:S03]  /*102f0*/  SYNCS.PHASECHK.TRANS64.TRYWAIT P1, [R4+URZ+0x32430], R3 ;  /* 0x03243003040075a7 */ /* 0x0000a6000802017f */
[----:B--2---:R-:W-:Y:S05]  /*10300*/  @!P1 NANOSLEEP.SYNCS 0x989680 ;  /* 0x009896800000995d */ /* 0x004fea0003900000 */
[----:B------:R-:W2:Y:S02]  /*10310*/  @!P1 SYNCS.PHASECHK.TRANS64 P1, [R4+URZ+0x32430], R3 ;  /* 0x03243003040095a7 */ /* 0x000ea4000802007f */
[----:B--2---:R-:W-:Y:S05]  /*10320*/  @!P1 BRA `(.L_x_10143) ;  /* 0xfffffffc00ec9947 */ /* 0x004fea000383ffff */
[----:B------:R-:W-:Y:S05]  /*10330*/  BRA `(.L_x_10142) ;  /* 0xffffff14007c7947 */ /* 0x000fea000383ffff */
.L_x_10144:
[----:B0-----:R-:W-:-:S04]  /*10340*/  IMAD.U32 R5, RZ, RZ, UR40 ;  /* 0x00000028ff057e24 */ /* 0x001fc8000f8e00ff */
[----:B------:R0:W2:Y:S03]  /*10350*/  SYNCS.PHASECHK.TRANS64.TRYWAIT P1, [R5+URZ+0x32410], R0 ;  /* 0x03241000050075a7 */ /* 0x0000a6000802017f */
[----:B--2---:R-:W-:Y:S05]  /*10360*/  @!P1 NANOSLEEP.SYNCS 0x989680 ;  /* 0x009896800000995d */ /* 0x004fea0003900000 */
[----:B------:R-:W2:Y:S02]  /*10370*/  @!P1 SYNCS.PHASECHK.TRANS64 P1, [R5+URZ+0x32410], R0 ;  /* 0x03241000050095a7 */ /* 0x000ea4000802007f */
[----:B--2---:R-:W-:Y:S05]  /*10380*/  @!P1 BRA `(.L_x_10144) ;  /* 0xfffffffc00ec9947 */ /* 0x004fea000383ffff */
[----:B------:R-:W-:Y:S05]  /*10390*/  BRA `(.L_x_10274) ;  /* 0xffffff18003c7947 */ /* 0x000fea000383ffff */
.L_x_10148:
[----:B0-----:R-:W-:-:S04]  /*103a0*/  IMAD.U32 R0, RZ, RZ, UR52 ;  /* 0x00000034ff007e24 */ /* 0x001fc8000f8e00ff */
[----:B------:R0:W3:Y:S03]  /*103b0*/  SYNCS.PHASECHK.TRANS64.TRYWAIT P1, [R0+URZ+0x32450], R3 ;  /* 0x03245003000075a7 */ /* 0x0000e6000802017f */
[----:B---3--:R-:W-:Y:S05]  /*103c0*/  @!P1 NANOSLEEP.SYNCS 0x989680 ;  /* 0x009896800000995d */ /* 0x008fea0003900000 */
[----:B------:R-:W3:Y:S02]  /*103d0*/  @!P1 SYNCS.PHASECHK.TRANS64 P1, [R0+URZ+0x32450], R3 ;  /* 0x03245003000095a7 */ /* 0x000ee4000802007f */
[----:B---3--:R-:W-:Y:S05]  /*103e0*/  @!P1 BRA `(.L_x_10148) ;  /* 0xfffffffc00ec9947 */ /* 0x008fea000383ffff */
[----:B------:R-:W-:Y:S05]  /*103f0*/  BRA `(.L_x_10147) ;  /* 0xffffff1800447947 */ /* 0x000fea000383ffff */
.L_x_10155:
[----:B-1----:R-:W-:-:S04]  /*10400*/  IMAD.U32 R153, RZ, RZ, UR4 ;  /* 0x00000004ff997e24 */ /* 0x002fc8000f8e00ff */
[----:B------:R1:W2:Y:S03]  /*10410*/  SYNCS.PHASECHK.TRANS64.TRYWAIT P2, [R153+URZ+0x32430], R0 ;  /* 0x03243000990075a7 */ /* 0x0002a6000804017f */
[----:B--2---:R-:W-:Y:S05]  /*10420*/  @!P2 NANOSLEEP.SYNCS 0x989680 ;  /* 0x009896800000a95d */ /* 0x004fea0003900000 */
[----:B------:R-:W2:Y:S02]  /*10430*/  @!P2 SYNCS.PHASECHK.TRANS64 P2, [R153+URZ+0x32430], R0 ;  /* 0x032430009900a5a7 */ /* 0x000ea4000804007f */
[----:B--2---:R-:W-:Y:S05]  /*10440*/  @!P2 BRA `(.L_x_10155) ;  /* 0xfffffffc00eca947 */ /* 0x004fea000383ffff */
[----:B------:R-:W-:Y:S05]  /*10450*/  BRA `(.L_x_10154) ;  /* 0xffffff3c00bc7947 */ /* 0x000fea000383ffff */
.L_x_10159:
[----:B--2---:R-:W-:-:S04]  /*10460*/  IMAD.U32 R203, RZ, RZ, UR4 ;  /* 0x00000004ffcb7e24 */ /* 0x004fc8000f8e00ff */
[----:B------:R2:W3:Y:S03]  /*10470*/  SYNCS.PHASECHK.TRANS64.TRYWAIT P2, [R203+URZ+0x32450], R0 ;  /* 0x03245000cb0075a7 */ /* 0x0004e6000804017f */
[----:B---3--:R-:W-:Y:S05]  /*10480*/  @!P2 NANOSLEEP.SYNCS 0x989680 ;  /* 0x009896800000a95d */ /* 0x008fea0003900000 */
[----:B------:R-:W3:Y:S02]  /*10490*/  @!P2 SYNCS.PHASECHK.TRANS64 P2, [R203+URZ+0x32450], R0 ;  /* 0x03245000cb00a5a7 */ /* 0x000ee4000804007f */
[----:B---3--:R-:W-:Y:S05]  /*104a0*/  @!P2 BRA `(.L_x_10159) ;  /* 0xfffffffc00eca947 */ /* 0x008fea000383ffff */
[----:B------:R-:W-:Y:S05]  /*104b0*/  BRA `(.L_x_10158) ;  /* 0xffffff4000387947 */ /* 0x000fea000383ffff */
.L_x_10204:
[----:B------:R-:W-:Y:S01]  /*104c0*/  SHF.R.U32.HI R9, RZ, 0x5, R21 ;  /* 0x00000005ff097819 */ /* 0x000fe20000011615 */
[----:B------:R-:W-:Y:S01]  /*104d0*/  BSSY B0, `(.L_x_10275) ;  /* 0x0000009000007945 */ /* 0x000fe20003800000 */
[----:B------:R-:W-:Y:S02]  /*104e0*/  IMAD.MOV.U32 R12, RZ, RZ, RZ ;  /* 0x000000ffff0c7224 */ /* 0x000fe400078e00ff */
[----:B------:R-:W-:Y:S01]  /*104f0*/  LOP3.LUT R9, R9, 0x3, RZ, 0xc0, !PT ;  /* 0x0000000309097812 */ /* 0x000fe200078ec0ff */
[----:B------:R-:W-:Y:S02]  /*10500*/  IMAD.MOV.U32 R11, RZ, RZ, 0x1f ;  /* 0x0000001fff0b7424 */ /* 0x000fe400078e00ff */
[----:B------:R-:W-:Y:S01]  /*10510*/  IMAD.MOV.U32 R15, RZ, RZ, -0x1 ;  /* 0xffffffffff0f7424 */ /* 0x000fe200078e00ff */
[----:B------:R-:W-:-:S07]  /*10520*/  MOV R13, R9 ;  /* 0x00000009000d7202 */ /* 0x000fce0000000f00 */
[----:B-----5:R-:W-:Y:S05]  /*10530*/  WARPSYNC.COLLECTIVE R15, `(.L_x_10276) ;  /* 0x000000000f087348 */ /* 0x020fea0003c00000 */
[----:B------:R0:W1:Y:S02]  /*10540*/  SHFL.IDX P6, R14, R13, R12, R11 ;  /* 0x0000000c0d0e7389 */ /* 0x00006400000c000b */
[----:B01---5:R-:W-:Y:S01]  /*10550*/  ENDCOLLECTIVE ;  /* 0x000000000000791b */ /* 0x023fe20003800000 */
.L_x_10276:
[----:B------:R-:W-:Y:S05]  /*10560*/  BSYNC B0 ;  /* 0x0000000000007941 */ /* 0x000fea0003800000 */
.L_x_10275:
[----:B------:R-:W-:Y:S05]  /*10570*/  BRA `(.L_x_10277) ;  /* 0xffffffb400dc7947 */ /* 0x000fea000383ffff */
.L_x_10207:
[----:B0-----:R0:W1:Y:S02]  /*10580*/  SYNCS.PHASECHK.TRANS64.TRYWAIT P0, [R25+URZ+0x32440], R0 ;  /* 0x03244000190075a7 */ /* 0x001064000800017f */
[----:B-1----:R-:W-:Y:S05]  /*10590*/  @!P0 NANOSLEEP.SYNCS 0x989680 ;  /* 0x009896800000895d */ /* 0x002fea0003900000 */
[----:B------:R-:W1:Y:S02]  /*105a0*/  @!P0 SYNCS.PHASECHK.TRANS64 P0, [R25+URZ+0x32440], R0 ;  /* 0x03244000190085a7 */ /* 0x000e64000800007f */
[----:B-1----:R-:W-:Y:S05]  /*105b0*/  @!P0 BRA `(.L_x_10207) ;  /* 0xfffffffc00f08947 */ /* 0x002fea000383ffff */
[----:B------:R-:W-:Y:S05]  /*105c0*/  BRA `(.L_x_10278) ;  /* 0xffffffb8000c7947 */ /* 0x000fea000383ffff */
.L_x_10208:
        /* <DEDUP_REMOVED lines=8> */
.L_x_10280:
[----:B------:R-:W-:Y:S05]  /*10650*/  BSYNC B0 ;  /* 0x0000000000007941 */ /* 0x000fea0003800000 */
.L_x_10279:
        /* <DEDUP_REMOVED lines=9> */
.L_x_10281:
[----:B------:R-:W-:Y:S01]  /*106f0*/  MOV R13, R4 ;  /* 0x00000004000d7202 */ /* 0x000fe20000000f00 */
[----:B------:R-:W-:Y:S02]  /*10700*/  IMAD.MOV.U32 R12, RZ, RZ, 0x1 ;  /* 0x00000001ff0c7424 */ /* 0x000fe400078e00ff */
[----:B------:R-:W-:-:S07]  /*10710*/  IMAD.MOV.U32 R3, RZ, RZ, R14 ;  /* 0x000000ffff037224 */ /* 0x000fce00078e000e */
[----:B------:R-:W-:Y:S05]  /*10720*/  WARPSYNC.COLLECTIVE R15, `(.L_x_10282) ;  /* 0x000000000f087348 */ /* 0x000fea0003c00000 */
[----:B------:R0:W1:Y:S02]  /*10730*/  SHFL.IDX P6, R14, R13, R12, R11 ;  /* 0x0000000c0d0e7389 */ /* 0x00006400000c000b */
[----:B01----:R-:W-:Y:S01]  /*10740*/  ENDCOLLECTIVE ;  /* 0x000000000000791b */ /* 0x003fe20003800000 */
.L_x_10282:
        /* <DEDUP_REMOVED lines=15> */
.L_x_10283:
[----:B------:R-:W-:Y:S02]  /*10840*/  @P0 IMAD R6, R5, 0x2, R22 ;  /* 0x0000000205060824 */ /* 0x000fe400078e0216 */
[----:B------:R-:W-:Y:S01]  /*10850*/  IMAD.MOV.U32 R13, RZ, RZ, R4 ;  /* 0x000000ffff0d7224 */ /* 0x000fe200078e0004 */
[----:B------:R-:W-:Y:S01]  /*10860*/  MOV R12, 0x2 ;  /* 0x00000002000c7802 */ /* 0x000fe20000000f00 */
[----:B------:R-:W-:-:S07]  /*10870*/  IMAD.MOV.U32 R3, RZ, RZ, R14 ;  /* 0x000000ffff037224 */ /* 0x000fce00078e000e */
[----:B------:R-:W-:Y:S05]  /*10880*/  WARPSYNC.COLLECTIVE R15, `(.L_x_10284) ;  /* 0x000000000f087348 */ /* 0x000fea0003c00000 */
[----:B------:R0:W1:Y:S02]  /*10890*/  SHFL.IDX P6, R14, R13, R12, R11 ;  /* 0x0000000c0d0e7389 */ /* 0x00006400000c000b */
[----:B01----:R-:W-:Y:S01]  /*108a0*/  ENDCOLLECTIVE ;  /* 0x000000000000791b */ /* 0x003fe20003800000 */
.L_x_10284:
        /* <DEDUP_REMOVED lines=15> */
.L_x_10285:
[----:B------:R-:W-:Y:S02]  /*109a0*/  @P0 IMAD R6, R5, 0x2, R22 ;  /* 0x0000000205060824 */ /* 0x000fe400078e0216 */
[----:B------:R-:W-:Y:S02]  /*109b0*/  IMAD.MOV.U32 R13, RZ, RZ, R4 ;  /* 0x000000ffff0d7224 */ /* 0x000fe400078e0004 */
[----:B------:R-:W-:Y:S02]  /*109c0*/  IMAD.MOV.U32 R12, RZ, RZ, 0x3 ;  /* 0x00000003ff0c7424 */ /* 0x000fe400078e00ff */
[----:B------:R-:W-:-:S07]  /*109d0*/  IMAD.MOV.U32 R3, RZ, RZ, R14 ;  /* 0x000000ffff037224 */ /* 0x000fce00078e000e */
[----:B------:R-:W-:Y:S05]  /*109e0*/  WARPSYNC.COLLECTIVE R15, `(.L_x_10286) ;  /* 0x000000000f087348 */ /* 0x000fea0003c00000 */
[----:B------:R0:W1:Y:S02]  /*109f0*/  SHFL.IDX P6, R14, R13, R12, R11 ;  /* 0x0000000c0d0e7389 */ /* 0x00006400000c000b */
[----:B01----:R-:W-:Y:S01]  /*10a00*/  ENDCOLLECTIVE ;  /* 0x000000000000791b */ /* 0x003fe20003800000 */
.L_x_10286:
        /* <DEDUP_REMOVED lines=15> */
.L_x_10287:
[----:B------:R-:W-:Y:S02]  /*10b00*/  @P0 IMAD R6, R5, 0x2, R22 ;  /* 0x0000000205060824 */ /* 0x000fe400078e0216 */
[----:B------:R-:W-:Y:S02]  /*10b10*/  IMAD.MOV.U32 R13, RZ, RZ, R4 ;  /* 0x000000ffff0d7224 */ /* 0x000fe400078e0004 */
[----:B------:R-:W-:Y:S02]  /*10b20*/  IMAD.MOV.U32 R12, RZ, RZ, 0x4 ;  /* 0x00000004ff0c7424 */ /* 0x000fe400078e00ff */
[----:B------:R-:W-:-:S07]  /*10b30*/  IMAD.MOV.U32 R3, RZ, RZ, R14 ;  /* 0x000000ffff037224 */ /* 0x000fce00078e000e */
[----:B------:R-:W-:Y:S05]  /*10b40*/  WARPSYNC.COLLECTIVE R15, `(.L_x_10288) ;  /* 0x000000000f087348 */ /* 0x000fea0003c00000 */
[----:B------:R0:W1:Y:S02]  /*10b50*/  SHFL.IDX P6, R14, R13, R12, R11 ;  /* 0x0000000c0d0e7389 */ /* 0x00006400000c000b */
[----:B01----:R-:W-:Y:S01]  /*10b60*/  ENDCOLLECTIVE ;  /* 0x000000000000791b */ /* 0x003fe20003800000 */
.L_x_10288:
        /* <DEDUP_REMOVED lines=15> */
.L_x_10289:
[----:B------:R-:W-:Y:S02]  /*10c60*/  @P0 IMAD R6, R5, 0x2, R22 ;  /* 0x0000000205060824 */ /* 0x000fe400078e0216 */
[----:B------:R-:W-:Y:S02]  /*10c70*/  IMAD.MOV.U32 R13, RZ, RZ, R4 ;  /* 0x000000ffff0d7224 */ /* 0x000fe400078e0004 */
[----:B------:R-:W-:Y:S02]  /*10c80*/  IMAD.MOV.U32 R12, RZ, RZ, 0x5 ;  /* 0x00000005ff0c7424 */ /* 0x000fe400078e00ff */
[----:B------:R-:W-:-:S07]  /*10c90*/  IMAD.MOV.U32 R3, RZ, RZ, R14 ;  /* 0x000000ffff037224 */ /* 0x000fce00078e000e */
[----:B------:R-:W-:Y:S05]  /*10ca0*/  WARPSYNC.COLLECTIVE R15, `(.L_x_10290) ;  /* 0x000000000f087348 */ /* 0x000fea0003c00000 */
[----:B------:R0:W1:Y:S02]  /*10cb0*/  SHFL.IDX P6, R14, R13, R12, R11 ;  /* 0x0000000c0d0e7389 */ /* 0x00006400000c000b */
[----:B01----:R-:W-:Y:S01]  /*10cc0*/  ENDCOLLECTIVE ;  /* 0x000000000000791b */ /* 0x003fe20003800000 */
.L_x_10290:
        /* <DEDUP_REMOVED lines=10> */
.L_x_10291:
[----:B------:R-:W-:Y:S01]  /*10d70*/  @!PT LDS RZ, [RZ] ;  /* 0x00000000fffff984 */ /* 0x000fe20000000800 */
[----:B------:R-:W-:Y:S01]  /*10d80*/  @!PT LDS RZ, [RZ] ;  /* 0x00000000fffff984 */ /* 0x000fe20000000800 */
[----:B------:R-:W-:Y:S01]  /*10d90*/  @!PT LDS RZ, [RZ] ;  /* 0x00000000fffff984 */ /* 0x000fe20000000800 */
[----:B------:R0:W-:Y:S01]  /*10da0*/  @P0 LDGSTS.E.BYPASS.LTC128B.128 [R6+0x1e400], desc[UR36][R2.64], !P2 ;  /* 0x1e40000002060fae */ /* 0x0001e2000d101d64 */
[----:B------:R-:W-:Y:S01]  /*10db0*/  MOV R0, R14 ;  /* 0x0000000e00007202 */ /* 0x000fe20000000f00 */
[----:B------:R-:W-:Y:S06]  /*10dc0*/  BRA `(.L_x_10292) ;  /* 0xffffffb4007c7947 */ /* 0x000fec000383ffff */
.L_x_10213:
[----:B------:R0:W5:Y:S01]  /*10dd0*/  LDL.LU R6, [R1+0x8] ;  /* 0x0000080001067983 */ /* 0x0001620000300800 */
[----:B------:R-:W-:Y:S01]  /*10de0*/  IMAD.MOV.U32 R13, RZ, RZ, R5 ;  /* 0x000000ffff0d7224 */ /* 0x000fe200078e0005 */
[----:B------:R-:W-:Y:S01]  /*10df0*/  IADD3 R4, R21, R4, RZ ;  /* 0x0000000415047210 */ /* 0x000fe20007ffe0ff */
[----:B------:R-:W-:Y:S01]  /*10e00*/  IMAD.MOV.U32 R12, RZ, RZ, RZ ;  /* 0x000000ffff0c7224 */ /* 0x000fe200078e00ff */
[----:B------:R-:W-:Y:S01]  /*10e10*/  LOP3.LUT R23, R23, 0xffffdfff, RZ, 0xc0, !PT ;  /* 0xffffdfff17177812 */ /* 0x000fe200078ec0ff */
[----:B------:R-:W-:Y:S02]  /*10e20*/  IMAD.MOV.U32 R11, RZ, RZ, 0x181f ;  /* 0x0000181fff0b7424 */ /* 0x000fe400078e00ff */
[----:B------:R-:W-:-:S07]  /*10e30*/  IMAD.MOV.U32 R15, RZ, RZ, -0x1 ;  /* 0xffffffffff0f7424 */ /* 0x000fce00078e00ff */
[----:B0----5:R-:W-:Y:S05]  /*10e40*/  WARPSYNC.COLLECTIVE R15, `(.L_x_10293) ;  /* 0x000000000f087348 */ /* 0x021fea0003c00000 */
[----:B------:R1:W2:Y:S02]  /*10e50*/  SHFL.IDX P6, R14, R13, R12, R11 ;  /* 0x0000000c0d0e7389 */ /* 0x0002a400000c000b */
[----:B012--5:R-:W-:Y:S01]  /*10e60*/  ENDCOLLECTIVE ;  /* 0x000000000000791b */ /* 0x027fe20003800000 */
.L_x_10293:
[----:B------:R-:W-:Y:S02]  /*10e70*/  IMAD.MOV.U32 R13, RZ, RZ, R0 ;  /* 0x000000ffff0d7224 */ /* 0x000fe400078e0000 */
[----:B------:R-:W-:-:S07]  /*10e80*/  IMAD.MOV.U32 R3, RZ, RZ, R14 ;  /* 0x000000ffff037224 */ /* 0x000fce00078e000e */
[----:B------:R-:W-:Y:S05]  /*10e90*/  WARPSYNC.COLLECTIVE R15, `(.L_x_10294) ;  /* 0x000000000f087348 */ /* 0x000fea0003c00000 */
[----:B------:R0:W1:Y:S02]  /*10ea0*/  SHFL.IDX P6, R14, R13, R12, R11 ;  /* 0x0000000c0d0e7389 */ /* 0x00006400000c000b */
[----:B01----:R-:W-:Y:S01]  /*10eb0*/  ENDCOLLECTIVE ;  /* 0x000000000000791b */ /* 0x003fe20003800000 */
.L_x_10294:
[----:B------:R-:W-:Y:S02]  /*10ec0*/  IMAD.MOV.U32 R13, RZ, RZ, R5 ;  /* 0x000000ffff0d7224 */ /* 0x000fe400078e0005 */
[----:B------:R-:W-:Y:S02]  /*10ed0*/  IMAD.MOV.U32 R12, RZ, RZ, 0x1 ;  /* 0x00000001ff0c7424 */ /* 0x000fe400078e00ff */
[----:B------:R-:W-:-:S07]  /*10ee0*/  IMAD.MOV.U32 R10, RZ, RZ, R14 ;  /* 0x000000ffff0a7224 */ /* 0x000fce00078e000e */
[----:B------:R-:W-:Y:S05]  /*10ef0*/  WARPSYNC.COLLECTIVE R15, `(.L_x_10295) ;  /* 0x000000000f087348 */ /* 0x000fea0003c00000 */
[----:B------:R0:W1:Y:S02]  /*10f00*/  SHFL.IDX P6, R14, R13, R12, R11 ;  /* 0x0000000c0d0e7389 */ /* 0x00006400000c000b */
[----:B01----:R-:W-:Y:S01]  /*10f10*/  ENDCOLLECTIVE ;  /* 0x000000000000791b */ /* 0x003fe20003800000 */
.L_x_10295:
[----:B------:R-:W-:Y:S02]  /*10f20*/  IMAD.MOV.U32 R13, RZ, RZ, R0 ;  /* 0x000000ffff0d7224 */ /* 0x000fe400078e0000 */
[----:B------:R-:W-:-:S05]  /*10f30*/  IMAD R6, R6, R7, RZ ;  /* 0x0000000706067224 */ /* 0x000fca00078e02ff */
[----:B------:R-:W-:-:S13]  /*10f40*/  ISETP.GE.AND P2, PT, R4, R6, PT ;  /* 0x000000060400720c */ /* 0x000fda0003f46270 */
[----:B------:R-:W-:Y:S02]  /*10f50*/  @!P2 LEA R10, P1, R20, R10, 0x1 ;  /* 0x0000000a140aa211 */ /* 0x000fe400078208ff */
[----:B------:R-:W-:-:S03]  /*10f60*/  @P2 LOP3.LUT R23, R23, 0x2000, RZ, 0xfc, !PT ;  /* 0x0000200017172812 */ /* 0x000fc600078efcff */
[----:B------:R-:W-:Y:S01]  /*10f70*/  @!P2 IMAD.X R3, RZ, RZ, R3, P1 ;  /* 0x000000ffff03a224 */ /* 0x000fe200008e0603 */
[----:B------:R-:W-:Y:S01]  /*10f80*/  LOP3.LUT R23, R23, 0xffffefff, RZ, 0xc0, !PT ;  /* 0xffffefff17177812 */ /* 0x000fe200078ec0ff */
[----:B------:R-:W-:-:S05]  /*10f90*/  @!P2 IMAD.MOV.U32 R2, RZ, RZ, R10 ;  /* 0x000000ffff02a224 */ /* 0x000fca00078e000a */
        /* <DEDUP_REMOVED lines=10> */
.L_x_10296:
[----:B------:R-:W-:Y:S01]  /*11040*/  @P2 LOP3.LUT R23, R23, 0x1000, RZ, 0xfc, !PT ;  /* 0x0000100017172812 */ /* 0x000fe200078efcff */
[----:B------:R-:W-:-:S03]  /*11050*/  IMAD.MOV.U32 R13, RZ, RZ, R5 ;  /* 0x000000ffff0d7224 */ /* 0x000fc600078e0005 */
[----:B------:R-:W-:Y:S01]  /*11060*/  LOP3.LUT R23, R23, 0xfffff7ff, RZ, 0xc0, !PT ;  /* 0xfffff7ff17177812 */ /* 0x000fe200078ec0ff */
[----:B------:R-:W-:Y:S01]  /*11070*/  IMAD.MOV.U32 R12, RZ, RZ, 0x2 ;  /* 0x00000002ff0c7424 */ /* 0x000fe200078e00ff */
[----:B------:R-:W-:-:S07]  /*11080*/  MOV R7, R14 ;  /* 0x0000000e00077202 */ /* 0x000fce0000000f00 */
[----:B------:R-:W-:Y:S05]  /*11090*/  WARPSYNC.COLLECTIVE R15, `(.L_x_10297) ;  /* 0x000000000f087348 */ /* 0x000fea0003c00000 */
[----:B------:R0:W1:Y:S02]  /*110a0*/  SHFL.IDX P6, R14, R13, R12, R11 ;  /* 0x0000000c0d0e7389 */ /* 0x00006400000c000b */
[----:B01----:R-:W-:Y:S01]  /*110b0*/  ENDCOLLECTIVE ;  /* 0x000000000000791b */ /* 0x003fe20003800000 */
.L_x_10297:
        /* <DEDUP_REMOVED lines=15> */
.L_x_10298:
[----:B------:R-:W-:Y:S01]  /*111b0*/  @P2 LOP3.LUT R23, R23, 0x800, RZ, 0xfc, !PT ;  /* 0x0000080017172812 */ /* 0x000fe200078efcff */
[----:B------:R-:W-:-:S03]  /*111c0*/  IMAD.MOV.U32 R13, RZ, RZ, R5 ;  /* 0x000000ffff0d7224 */ /* 0x000fc600078e0005 */
[----:B------:R-:W-:Y:S01]  /*111d0*/  LOP3.LUT R23, R23, 0xfffffdff, RZ, 0xc0, !PT ;  /* 0xfffffdff17177812 */ /* 0x000fe200078ec0ff */
[----:B------:R-:W-:Y:S02]  /*111e0*/  IMAD.MOV.U32 R12, RZ, RZ, 0x3 ;  /* 0x00000003ff0c7424 */ /* 0x000fe400078e00ff */
[----:B------:R-:W-:-:S05]  /*111f0*/  IMAD.MOV.U32 R11, RZ, RZ, R14 ;  /* 0x000000ffff0b7224 */ /* 0x000fca00078e000e */
[----:B------:R-:W-:-:S05]  /*11200*/  @!P2 LEA R11, P1, R20, R11, 0x1 ;  /* 0x0000000b140ba211 */ /* 0x000fca00078208ff */
[----:B------:R-:W-:Y:S02]  /*11210*/  @!P2 IMAD.X R8, RZ, RZ, R2, P1 ;  /* 0x000000ffff08a224 */ /* 0x000fe400008e0602 */
[----:B------:R-:W-:Y:S01]  /*11220*/  @!P2 IMAD.MOV.U32 R2, RZ, RZ, R11 ;  /* 0x000000ffff02a224 */ /* 0x000fe200078e000b */
[----:B------:R-:W-:Y:S01]  /*11230*/  MOV R11, 0x181f ;  /* 0x0000181f000b7802 */ /* 0x000fe20000000f00 */
[----:B------:R-:W-:-:S07]  /*11240*/  @!P2 IMAD.MOV.U32 R3, RZ, RZ, R8 ;  /* 0x000000ffff03a224 */ /* 0x000fce00078e0008 */
[----:B------:R-:W-:Y:S05]  /*11250*/  WARPSYNC.COLLECTIVE R15, `(.L_x_10299) ;  /* 0x000000000f087348 */ /* 0x000fea0003c00000 */
[----:B------:R0:W1:Y:S02]  /*11260*/  SHFL.IDX P6, R14, R13, R12, R11 ;  /* 0x0000000c0d0e7389 */ /* 0x00006400000c000b */
[----:B01----:R-:W-:Y:S01]  /*11270*/  ENDCOLLECTIVE ;  /* 0x000000000000791b */ /* 0x003fe20003800000 */
.L_x_10299:
[----:B------:R-:W-:Y:S01]  /*11280*/  @!PT LDS RZ, [RZ] ;  /* 0x00000000fffff984 */ /* 0x000fe20000000800 */
[----:B------:R-:W-:Y:S01]  /*11290*/  @!PT LDS RZ, [RZ] ;  /* 0x00000000fffff984 */ /* 0x000fe20000000800 */
[----:B------:R-:W-:Y:S01]  /*112a0*/  @!PT LDS RZ, [RZ] ;  /* 0x00000000fffff984 */ /* 0x000fe20000000800 */
[----:B------:R0:W-:Y:S01]  /*112b0*/  @!P2 LDGSTS.E.BYPASS.LTC128B.128 [R26+0x19400], desc[UR36][R2.64], !P0 ;  /* 0x19400000021aafae */ /* 0x0001e2000c101d64 */
[----:B------:R-:W-:Y:S02]  /*112c0*/  IMAD.MOV.U32 R13, RZ, RZ, R0 ;  /* 0x000000ffff0d7224 */ /* 0x000fe400078e0000 */
[----:B0-----:R-:W-:-:S05]  /*112d0*/  VIADD R2, R4, 0x30 ;  /* 0x0000003004027836 */ /* 0x001fca0000000000 */
[----:B------:R-:W-:Y:S01]  /*112e0*/  ISETP.GE.AND P2, PT, R2, R6, PT ;  /* 0x000000060200720c */ /* 0x000fe20003f46270 */
[----:B------:R-:W-:-:S12]  /*112f0*/  IMAD.MOV.U32 R2, RZ, RZ, R14 ;  /* 0x000000ffff027224 */ /* 0x000fd800078e000e */
[----:B------:R-:W-:Y:S05]  /*11300*/  WARPSYNC.COLLECTIVE R15, `(.L_x_10300) ;  /* 0x000000000f087348 */ /* 0x000fea0003c00000 */
[----:B------:R0:W1:Y:S02]  /*11310*/  SHFL.IDX P6, R14, R13, R12, R11 ;  /* 0x0000000c0d0e7389 */ /* 0x00006400000c000b */
[----:B01----:R-:W-:Y:S01]  /*11320*/  ENDCOLLECTIVE ;  /* 0x000000000000791b */ /* 0x003fe20003800000 */
.L_x_10300:
[----:B------:R-:W-:-:S04]  /*11330*/  @P2 LOP3.LUT R23, R23, 0x200, RZ, 0xfc, !PT ;  /* 0x0000020017172812 */ /* 0x000fc800078efcff */
[----:B------:R-:W-:Y:S01]  /*11340*/  LOP3.LUT R23, R23, 0xfffffeff, RZ, 0xc0, !PT ;  /* 0xfffffeff17177812 */ /* 0x000fe200078ec0ff */
[----:B------:R-:W-:-:S05]  /*11350*/  IMAD.MOV.U32 R12, RZ, RZ, R14 ;  /* 0x000000ffff0c7224 */ /* 0x000fca00078e000e */
[----:B------:R-:W-:Y:S01]  /*11360*/  @!P2 LEA R14, P1, R20, R12, 0x1 ;  /* 0x0000000c140ea211 */ /* 0x000fe200078208ff */
[----:B------:R-:W-:-:S04]  /*11370*/  IMAD.MOV.U32 R12, RZ, RZ, 0x4 ;  /* 0x00000004ff0c7424 */ /* 0x000fc800078e00ff */
[----:B------:R-:W-:Y:S02]  /*11380*/  @!P2 IMAD.X R13, RZ, RZ, R2, P1 ;  /* 0x000000ffff0da224 */ /* 0x000fe400008e0602 */
[----:B------:R-:W-:Y:S02]  /*11390*/  @!P2 IMAD.MOV.U32 R2, RZ, RZ, R14 ;  /* 0x000000ffff02a224 */ /* 0x000fe400078e000e */
[----:B------:R-:W-:Y:S01]  /*113a0*/  @!P2 IMAD.MOV.U32 R3, RZ, RZ, R13 ;  /* 0x000000ffff03a224 */ /* 0x000fe200078e000d */
[----:B------:R-:W-:-:S04]  /*113b0*/  MOV R13, R5 ;  /* 0x00000005000d7202 */ /* 0x000fc80000000f00 */
[----:B------:R-:W-:Y:S01]  /*113c0*/  @!PT LDS RZ, [RZ] ;  /* 0x00000000fffff984 */ /* 0x000fe20000000800 */
[----:B------:R-:W-:Y:S01]  /*113d0*/  @!PT LDS RZ, [RZ] ;  /* 0x00000000fffff984 */ /* 0x000fe20000000800 */
[----:B------:R-:W-:Y:S01]  /*113e0*/  @!PT LDS RZ, [RZ] ;  /* 0x00000000fffff984 */ /* 0x000fe20000000800 */
[----:B------:R0:W-:Y:S03]  /*113f0*/  @!P2 LDGSTS.E.BYPASS.LTC128B.128 [R26+0x19c00], desc[UR36][R2.64], !P0 ;  /* 0x19c00000021aafae */ /* 0x0001e6000c101d64 */
[----:B0-----:R-:W-:Y:S05]  /*11400*/  WARPSYNC.COLLECTIVE R15, `(.L_x_10301) ;  /* 0x000000000f087348 */ /* 0x001fea0003c00000 */
[----:B------:R1:W2:Y:S02]  /*11410*/  SHFL.IDX P6, R14, R13, R12, R11 ;  /* 0x0000000c0d0e7389 */ /* 0x0002a400000c000b */
[----:B012---:R-:W-:Y:S01]  /*11420*/  ENDCOLLECTIVE ;  /* 0x000000000000791b */ /* 0x007fe20003800000 */
.L_x_10301:
[----:B------:R-:W-:-:S05]  /*11430*/  VIADD R2, R4, 0x40 ;  /* 0x0000004004027836 */ /* 0x000fca0000000000 */
[----:B------:R-:W-:Y:S01]  /*11440*/  ISETP.GE.AND P2, PT, R2, R6, PT ;  /* 0x000000060200720c */ /* 0x000fe20003f46270 */
[----:B------:R-:W-:Y:S02]  /*11450*/  IMAD.MOV.U32 R13, RZ, RZ, R0 ;  /* 0x000000ffff0d7224 */ /* 0x000fe400078e0000 */
[----:B------:R-:W-:-:S10]  /*11460*/  IMAD.MOV.U32 R2, RZ, RZ, R14 ;  /* 0x000000ffff027224 */ /* 0x000fd400078e000e */
[----:B------:R-:W-:Y:S05]  /*11470*/  WARPSYNC.COLLECTIVE R15, `(.L_x_10302) ;  /* 0x000000000f087348 */ /* 0x000fea0003c00000 */
[----:B------:R0:W1:Y:S02]  /*11480*/  SHFL.IDX P6, R14, R13, R12, R11 ;  /* 0x0000000c0d0e7389 */ /* 0x00006400000c000b */
[----:B01----:R-:W-:Y:S01]  /*11490*/  ENDCOLLECTIVE ;  /* 0x000000000000791b */ /* 0x003fe20003800000 */
.L_x_10302:
[----:B------:R-:W-:-:S04]  /*114a0*/  @P2 LOP3.LUT R23, R23, 0x100, RZ, 0xfc, !PT ;  /* 0x0000010017172812 */ /* 0x000fc800078efcff */
[----:B------:R-:W-:Y:S01]  /*114b0*/  LOP3.LUT R23, R23, 0xffffff7f, RZ, 0xc0, !PT ;  /* 0xffffff7f17177812 */ /* 0x000fe200078ec0ff */
[----:B------:R-:W-:Y:S02]  /*114c0*/  IMAD.MOV.U32 R13, RZ, RZ, R5 ;  /* 0x000000ffff0d7224 */ /* 0x000fe400078e0005 */
[----:B------:R-:W-:-:S05]  /*114d0*/  IMAD.MOV.U32 R12, RZ, RZ, R14 ;  /* 0x000000ffff0c7224 */ /* 0x000fca00078e000e */
[----:B------:R-:W-:-:S05]  /*114e0*/  @!P2 LEA R15, P1, R20, R12, 0x1 ;  /* 0x0000000c140fa211 */ /* 0x000fca00078208ff */
[----:B------:R-:W-:Y:S02]  /*114f0*/  @!P2 IMAD.X R12, RZ, RZ, R2, P1 ;  /* 0x000000ffff0ca224 */ /* 0x000fe400008e0602 */
[----:B------:R-:W-:Y:S02]  /*11500*/  @!P2 IMAD.MOV.U32 R2, RZ, RZ, R15 ;  /* 0x000000ffff02a224 */ /* 0x000fe400078e000f */
[----:B------:R-:W-:Y:S02]  /*11510*/  @!P2 IMAD.MOV.U32 R3, RZ, RZ, R12 ;  /* 0x000000ffff03a224 */ /* 0x000fe400078e000c */
[----:B------:R-:W-:Y:S02]  /*11520*/  IMAD.MOV.U32 R12, RZ, RZ, 0x5 ;  /* 0x00000005ff0c7424 */ /* 0x000fe400078e00ff */
[----:B------:R-:W-:Y:S01]  /*11530*/  IMAD.MOV.U32 R15, RZ, RZ, -0x1 ;  /* 0xffffffffff0f7424 */ /* 0x000fe200078e00ff */
[----:B------:R-:W-:Y:S01]  /*11540*/  @!PT LDS RZ, [RZ] ;  /* 0x00000000fffff984 */ /* 0x000fe20000000800 */
[----:B------:R-:W-:Y:S01]  /*11550*/  @!PT LDS RZ, [RZ] ;  /* 0x00000000fffff984 */ /* 0x000fe20000000800 */
[----:B------:R-:W-:Y:S01]  /*11560*/  @!PT LDS RZ, [RZ] ;  /* 0x00000000fffff984 */ /* 0x000fe20000000800 */
[----:B------:R0:W-:Y:S06]  /*11570*/  @!P2 LDGSTS.E.BYPASS.LTC128B.128 [R26+0x1a400], desc[UR36][R2.64], !P0 ;  /* 0x1a400000021aafae */ /* 0x0001ec000c101d64 */
[----:B0-----:R-:W-:Y:S05]  /*11580*/  WARPSYNC.COLLECTIVE R15, `(.L_x_10303) ;  /* 0x000000000f087348 */ /* 0x001fea0003c00000 */
[----:B------:R1:W2:Y:S02]  /*11590*/  SHFL.IDX P6, R14, R13, R12, R11 ;  /* 0x0000000c0d0e7389 */ /* 0x0002a400000c000b */
[----:B012---:R-:W-:Y:S01]  /*115a0*/  ENDCOLLECTIVE ;  /* 0x000000000000791b */ /* 0x007fe20003800000 */
.L_x_10303:
[----:B------:R-:W-:-:S04]  /*115b0*/  IADD3 R2, R4, 0x50, RZ ;  /* 0x0000005004027810 */ /* 0x000fc80007ffe0ff */
[----:B------:R-:W-:Y:S01]  /*115c0*/  ISETP.GE.AND P2, PT, R2, R6, PT ;  /* 0x000000060200720c */ /* 0x000fe20003f46270 */
[----:B------:R-:W-:Y:S02]  /*115d0*/  IMAD.MOV.U32 R13, RZ, RZ, R0 ;  /* 0x000000ffff0d7224 */ /* 0x000fe400078e0000 */
[----:B------:R-:W-:-:S10]  /*115e0*/  IMAD.MOV.U32 R8, RZ, RZ, R14 ;  /* 0x000000ffff087224 */ /* 0x000fd400078e000e */
[----:B------:R-:W-:-:S07]  /*115f0*/  @P2 LOP3.LUT R23, R23, 0x80, RZ, 0xfc, !PT ;  /* 0x0000008017172812 */ /* 0x000fce00078efcff */
[----:B------:R-:W-:Y:S05]  /*11600*/  WARPSYNC.COLLECTIVE R15, `(.L_x_10304) ;  /* 0x000000000f087348 */ /* 0x000fea0003c00000 */
[----:B------:R0:W1:Y:S02]  /*11610*/  SHFL.IDX P6, R14, R13, R12, R11 ;  /* 0x0000000c0d0e7389 */ /* 0x00006400000c000b */
[----:B01----:R-:W-:Y:S01]  /*11620*/  ENDCOLLECTIVE ;  /* 0x000000000000791b */ /* 0x003fe20003800000 */
.L_x_10304:
[----:B------:R-:W-:Y:S01]  /*11630*/  LOP3.LUT R23, R23, 0xffffffbf, RZ, 0xc0, !PT ;  /* 0xffffffbf17177812 */ /* 0x000fe200078ec0ff */
[----:B------:R-:W-:Y:S02]  /*11640*/  IMAD.MOV.U32 R13, RZ, RZ, R5 ;  /* 0x000000ffff0d7224 */ /* 0x000fe400078e0005 */
[----:B------:R-:W-:Y:S02]  /*11650*/  IMAD.MOV.U32 R12, RZ, RZ, 0x6 ;  /* 0x00000006ff0c7424 */ /* 0x000fe400078e00ff */
[----:B------:R-:W-:-:S07]  /*11660*/  IMAD.MOV.U32 R9, RZ, RZ, R14 ;  /* 0x000000ffff097224 */ /* 0x000fce00078e000e */
[----:B------:R-:W-:Y:S05]  /*11670*/  WARPSYNC.COLLECTIVE R15, `(.L_x_10305) ;  /* 0x000000000f087348 */ /* 0x000fea0003c00000 */
[----:B------:R0:W1:Y:S02]  /*11680*/  SHFL.IDX P6, R14, R13, R12, R11 ;  /* 0x0000000c0d0e7389 */ /* 0x00006400000c000b */
[----:B01----:R-:W-:Y:S01]  /*11690*/  ENDCOLLECTIVE ;  /* 0x000000000000791b */ /* 0x003fe20003800000 */
.L_x_10305:
[----:B------:R-:W-:-:S04]  /*116a0*/  @!P2 LEA R9, P1, R20, R9, 0x1 ;  /* 0x000000091409a211 */ /* 0x000fc800078208ff */
[----:B------:R-:W-:Y:S01]  /*116b0*/  @!P2 MOV R2, R9 ;  /* 0x000000090002a202 */ /* 0x000fe20000000f00 */
[----:B------:R-:W-:-:S04]  /*116c0*/  @!P2 IMAD.X R8, RZ, RZ, R8, P1 ;  /* 0x000000ffff08a224 */ /* 0x000fc800008e0608 */
        /* <DEDUP_REMOVED lines=10> */
.L_x_10306:
[----:B------:R-:W-:-:S05]  /*11770*/  VIADD R3, R4, 0x60 ;  /* 0x0000006004037836 */ /* 0x000fca0000000000 */
[----:B------:R-:W-:Y:S01]  /*11780*/  ISETP.GE.AND P2, PT, R3, R6, PT ;  /* 0x000000060300720c */ /* 0x000fe20003f46270 */
[----:B------:R-:W-:Y:S02]  /*11790*/  IMAD.MOV.U32 R13, RZ, RZ, R5 ;  /* 0x000000ffff0d7224 */ /* 0x000fe400078e0005 */
[----:B------:R-:W-:-:S10]  /*117a0*/  IMAD.MOV.U32 R12, RZ, RZ, 0x7 ;  /* 0x00000007ff0c7424 */ /* 0x000fd400078e00ff */
[----:B------:R-:W-:Y:S01]  /*117b0*/  @P2 LOP3.LUT R23, R23, 0x40, RZ, 0xfc, !PT ;  /* 0x0000004017172812 */ /* 0x000fe200078efcff */
[----:B------:R-:W-:-:S07]  /*117c0*/  IMAD.MOV.U32 R7, RZ, RZ, R14 ;  /* 0x000000ffff077224 */ /* 0x000fce00078e000e */
[----:B------:R-:W-:Y:S05]  /*117d0*/  WARPSYNC.COLLECTIVE R15, `(.L_x_10307) ;  /* 0x000000000f087348 */ /* 0x000fea0003c00000 */
[----:B------:R0:W1:Y:S02]  /*117e0*/  SHFL.IDX P6, R14, R13, R12, R11 ;  /* 0x0000000c0d0e7389 */ /* 0x00006400000c000b */
[----:B01----:R-:W-:Y:S01]  /*117f0*/  ENDCOLLECTIVE ;  /* 0x000000000000791b */ /* 0x003fe20003800000 */
.L_x_10307:
        /* <DEDUP_REMOVED lines=13> */
.L_x_10308:
[----:B------:R-:W-:Y:S01]  /*118d0*/  IMAD.MOV.U32 R0, RZ, RZ, R14 ;  /* 0x000000ffff007224 */ /* 0x000fe200078e000e */
[----:B------:R-:W-:Y:S06]  /*118e0*/  BRA `(.L_x_10309) ;  /* 0xffffffb400b47947 */ /* 0x000fec000383ffff */
.L_x_10217:
        /* <DEDUP_REMOVED lines=8> */
.L_x_10311:
[----:B------:R-:W-:Y:S05]  /*11970*/  BSYNC B0 ;  /* 0x0000000000007941 */ /* 0x000fea0003800000 */
.L_x_10310:
[----:B------:R-:W-:Y:S01]  /*11980*/  IMAD.MOV.U32 R13, RZ, RZ, R0 ;  /* 0x000000ffff0d7224 */ /* 0x000fe200078e0000 */
[----:B------:R-:W-:Y:S01]  /*11990*/  MOV R15, 0xffffffff ;  /* 0xffffffff000f7802 */ /* 0x000fe20000000f00 */
[----:B------:R-:W-:Y:S01]  /*119a0*/  IMAD.MOV.U32 R12, RZ, RZ, RZ ;  /* 0x000000ffff0c7224 */ /* 0x000fe200078e00ff */
[----:B------:R-:W-:Y:S01]  /*119b0*/  LOP3.LUT P5, RZ, R23, 0x2000, RZ, 0xc0, !PT ;  /* 0x0000200017ff7812 */ /* 0x000fe200078ac0ff */
[----:B------:R-:W-:Y:S02]  /*119c0*/  IMAD.MOV.U32 R11, RZ, RZ, 0x181f ;  /* 0x0000181fff0b7424 */ /* 0x000fe400078e00ff */
[----:B------:R-:W-:-:S10]  /*119d0*/  IMAD.MOV.U32 R2, RZ, RZ, R14 ;  /* 0x000000ffff027224 */ /* 0x000fd400078e000e */
[----:B------:R-:W-:Y:S05]  /*119e0*/  WARPSYNC.COLLECTIVE R15, `(.L_x_10312) ;  /* 0x000000000f087348 */ /* 0x000fea0003c00000 */
[----:B------:R0:W1:Y:S02]  /*119f0*/  SHFL.IDX P6, R14, R13, R12, R11 ;  /* 0x0000000c0d0e7389 */ /* 0x00006400000c000b */
[----:B01----:R-:W-:Y:S01]  /*11a00*/  ENDCOLLECTIVE ;  /* 0x000000000000791b */ /* 0x003fe20003800000 */
.L_x_10312:
[----:B------:R-:W-:Y:S02]  /*11a10*/  IMAD.MOV.U32 R13, RZ, RZ, R4 ;  /* 0x000000ffff0d7224 */ /* 0x000fe400078e0004 */
[----:B------:R-:W-:Y:S02]  /*11a20*/  IMAD.MOV.U32 R12, RZ, RZ, 0x1 ;  /* 0x00000001ff0c7424 */ /* 0x000fe400078e00ff */
[----:B------:R-:W-:-:S07]  /*11a30*/  IMAD.MOV.U32 R3, RZ, RZ, R14 ;  /* 0x000000ffff037224 */ /* 0x000fce00078e000e */
[----:B------:R-:W-:Y:S05]  /*11a40*/  WARPSYNC.COLLECTIVE R15, `(.L_x_10313) ;  /* 0x000000000f087348 */ /* 0x000fea0003c00000 */
[----:B------:R0:W1:Y:S02]  /*11a50*/  SHFL.IDX P6, R14, R13, R12, R11 ;  /* 0x0000000c0d0e7389 */ /* 0x00006400000c000b */
[----:B01----:R-:W-:Y:S01]  /*11a60*/  ENDCOLLECTIVE ;  /* 0x000000000000791b */ /* 0x003fe20003800000 */
.L_x_10313:
        /* <DEDUP_REMOVED lines=10> */
.L_x_10314:
[----:B------:R-:W-:Y:S01]  /*11b10*/  @!PT LDS RZ, [RZ] ;  /* 0x00000000fffff984 */ /* 0x000fe20000000800 */
[----:B------:R-:W-:Y:S01]  /*11b20*/  @!PT LDS RZ, [RZ] ;  /* 0x00000000fffff984 */ /* 0x000fe20000000800 */
[----:B------:R-:W-:Y:S01]  /*11b30*/  @!PT LDS RZ, [RZ] ;  /* 0x00000000fffff984 */ /* 0x000fe20000000800 */
[----:B------:R-:W-:Y:S04]  /*11b40*/  @!P5 LDGSTS.E.BYPASS.LTC128B.128 [R26+0x22400], desc[UR36][R2.64], !P4 ;  /* 0x22400000021adfae */ /* 0x000fe8000e101d64 */
[----:B------:R-:W-:Y:S04]  /*11b50*/  @!P5 LDGSTS.E.BYPASS.LTC128B.128 [R26+0x26400], desc[UR36][R2.64+0x80], !P3 ;  /* 0x26400080021adfae */ /* 0x000fe8000d901d64 */
[----:B------:R-:W-:Y:S01]  /*11b60*/  @!P5 LDGSTS.E.BYPASS.LTC128B.128 [R26+0x2a400], desc[UR36][R2.64+0x100], !P2 ;  /* 0x2a400100021adfae */ /* 0x000fe2000d101d64 */
[----:B------:R-:W-:-:S03]  /*11b70*/  IMAD.MOV.U32 R13, RZ, RZ, R4 ;  /* 0x000000ffff0d7224 */ /* 0x000fc600078e0004 */
[----:B------:R0:W-:Y:S01]  /*11b80*/  @!P5 LDGSTS.E.BYPASS.LTC128B.128 [R26+0x2e400], desc[UR36][R2.64+0x180], !P1 ;  /* 0x2e400180021adfae */ /* 0x0001e2000c901d64 */
[----:B------:R-:W-:Y:S01]  /*11b90*/  IMAD.MOV.U32 R12, RZ, RZ, 0x2 ;  /* 0x00000002ff0c7424 */ /* 0x000fe200078e00ff */
[C---:B------:R-:W-:Y:S02]  /*11ba0*/  LOP3.LUT P5, RZ, R23.reuse, 0x800, RZ, 0xc0, !PT ;  /* 0x0000080017ff7812 */ /* 0x040fe400078ac0ff */
[----:B------:R-:W-:Y:S01]  /*11bb0*/  LOP3.LUT P6, RZ, R23, 0x1000, RZ, 0xc0, !PT ;  /* 0x0000100017ff7812 */ /* 0x000fe200078cc0ff */
[----:B0-----:R-:W-:-:S12]  /*11bc0*/  IMAD.MOV.U32 R2, RZ, RZ, R14 ;  /* 0x000000ffff027224 */ /* 0x001fd800078e000e */
[----:B------:R-:W-:-:S04]  /*11bd0*/  @!P6 LEA R2, P0, R6, R2, 0x1 ;  /* 0x000000020602e211 */ /* 0x000fc800078008ff */
[----:B------:R-:W-:-:S05]  /*11be0*/  @!P6 IADD3.X R3, RZ, R5, RZ, P0, !PT ;  /* 0x00000005ff03e210 */ /* 0x000fca00007fe4ff */
[----:B------:R0:W-:Y:S04]  /*11bf0*/  @!P6 LDGSTS.E.BYPASS.LTC128B.128 [R26+0x22c00], desc[UR36][R2.64], !P4 ;  /* 0x22c00000021aefae */ /* 0x0001e8000e101d64 */
[----:B------:R0:W-:Y:S04]  /*11c00*/  @!P6 LDGSTS.E.BYPASS.LTC128B.128 [R26+0x26c00], desc[UR36][R2.64+0x80], !P3 ;  /* 0x26c00080021aefae */ /* 0x0001e8000d901d64 */
[----:B------:R0:W-:Y:S04]  /*11c10*/  @!P6 LDGSTS.E.BYPASS.LTC128B.128 [R26+0x2ac00], desc[UR36][R2.64+0x100], !P2 ;  /* 0x2ac00100021aefae */ /* 0x0001e8000d101d64 */
[----:B------:R0:W-:Y:S02]  /*11c20*/  @!P6 LDGSTS.E.BYPASS.LTC128B.128 [R26+0x2ec00], desc[UR36][R2.64+0x180], !P1 ;  /* 0x2ec00180021aefae */ /* 0x0001e4000c901d64 */
[----:B0-----:R-:W-:Y:S05]  /*11c30*/  WARPSYNC.COLLECTIVE R15, `(.L_x_10315) ;  /* 0x000000000f087348 */ /* 0x001fea0003c00000 */
[----:B------:R1:W2:Y:S02]  /*11c40*/  SHFL.IDX P6, R14, R13, R12, R11 ;  /* 0x0000000c0d0e7389 */ /* 0x0002a400000c000b */
[----:B012---:R-:W-:Y:S01]  /*11c50*/  ENDCOLLECTIVE ;  /* 0x000000000000791b */ /* 0x007fe20003800000 */
.L_x_10315:
[----:B------:R-:W-:Y:S02]  /*11c60*/  IMAD.MOV.U32 R13, RZ, RZ, R0 ;  /* 0x000000ffff0d7224 */ /* 0x000fe400078e0000 */
[----:B------:R-:W-:-:S07]  /*11c70*/  IMAD.MOV.U32 R5, RZ, RZ, R14 ;  /* 0x000000ffff057224 */ /* 0x000fce00078e000e */
[----:B------:R-:W-:Y:S05]  /*11c80*/  WARPSYNC.COLLECTIVE R15, `(.L_x_10316) ;  /* 0x000000000f087348 */ /* 0x000fea0003c00000 */
[----:B------:R0:W1:Y:S02]  /*11c90*/  SHFL.IDX P6, R14, R13, R12, R11 ;  /* 0x0000000c0d0e7389 */ /* 0x00006400000c000b */
[----:B01----:R-:W-:Y:S01]  /*11ca0*/  ENDCOLLECTIVE ;  /* 0x000000000000791b */ /* 0x003fe20003800000 */
.L_x_10316:
[----:B------:R-:W-:Y:S01]  /*11cb0*/  IMAD.MOV.U32 R13, RZ, RZ, R4 ;  /* 0x000000ffff0d7224 */ /* 0x000fe200078e0004 */
[----:B------:R-:W-:Y:S01]  /*11cc0*/  MOV R12, 0x3 ;  /* 0x00000003000c7802 */ /* 0x000fe20000000f00 */
[----:B------:R-:W-:-:S07]  /*11cd0*/  IMAD.MOV.U32 R2, RZ, RZ, R14 ;  /* 0x000000ffff027224 */ /* 0x000fce00078e000e */
[----:B------:R-:W-:Y:S05]  /*11ce0*/  WARPSYNC.COLLECTIVE R15, `(.L_x_10317) ;  /* 0x000000000f087348 */ /* 0x000fea0003c00000 */
[----:B------:R0:W1:Y:S02]  /*11cf0*/  SHFL.IDX P6, R14, R13, R12, R11 ;  /* 0x0000000c0d0e7389 */ /* 0x00006400000c000b */
[----:B01----:R-:W-:Y:S01]  /*11d00*/  ENDCOLLECTIVE ;  /* 0x000000000000791b */ /* 0x003fe20003800000 */
.L_x_10317:
[----:B------:R-:W-:-:S05]  /*11d10*/  @!P5 LEA R2, P0, R6, R2, 0x1 ;  /* 0x000000020602d211 */ /* 0x000fca00078008ff */
[----:B------:R-:W-:-:S05]  /*11d20*/  @!P5 IMAD.X R3, RZ, RZ, R5, P0 ;  /* 0x000000ffff03d224 */ /* 0x000fca00000e0605 */
[----:B------:R-:W-:Y:S01]  /*11d30*/  @!PT LDS RZ, [RZ] ;  /* 0x00000000fffff984 */ /* 0x000fe20000000800 */
[----:B------:R-:W-:Y:S01]  /*11d40*/  @!PT LDS RZ, [RZ] ;  /* 0x00000000fffff984 */ /* 0x000fe20000000800 */
[----:B------:R-:W-:Y:S01]  /*11d50*/  @!PT LDS RZ, [RZ] ;  /* 0x00000000fffff984 */ /* 0x000fe20000000800 */
[----:B------:R0:W-:Y:S01]  /*11d60*/  @!P5 LDGSTS.E.BYPASS.LTC128B.128 [R26+0x23400], desc[UR36][R2.64], !P4 ;  /* 0x23400000021adfae */ /* 0x0001e2000e101d64 */
[----:B------:R-:W-:-:S03]  /*11d70*/  IMAD.MOV.U32 R13, RZ, RZ, R0 ;  /* 0x000000ffff0d7224 */ /* 0x000fc600078e0000 */
[----:B------:R0:W-:Y:S04]  /*11d80*/  @!P5 LDGSTS.E.BYPASS.LTC128B.128 [R26+0x27400], desc[UR36][R2.64+0x80], !P3 ;  /* 0x27400080021adfae */ /* 0x0001e8000d901d64 */
[----:B------:R0:W-:Y:S01]  /*11d90*/  @!P5 LDGSTS.E.BYPASS.LTC128B.128 [R26+0x2b400], desc[UR36][R2.64+0x100], !P2 ;  /* 0x2b400100021adfae */ /* 0x0001e2000d101d64 */
[----:B------:R-:W-:-:S03]  /*11da0*/  IMAD.MOV.U32 R5, RZ, RZ, R14 ;  /* 0x000000ffff057224 */ /* 0x000fc600078e000e */
[----:B------:R0:W-:Y:S01]  /*11db0*/  @!P5 LDGSTS.E.BYPASS.LTC128B.128 [R26+0x2f400], desc[UR36][R2.64+0x180], !P1 ;  /* 0x2f400180021adfae */ /* 0x0001e2000c901d64 */
[----:B------:R-:W-:-:S13]  /*11dc0*/  LOP3.LUT P5, RZ, R23, 0x100, RZ, 0xc0, !PT ;  /* 0x0000010017ff7812 */ /* 0x000fda00078ac0ff */
[----:B0-----:R-:W-:Y:S05]  /*11dd0*/  WARPSYNC.COLLECTIVE R15, `(.L_x_10318) ;  /* 0x000000000f087348 */ /* 0x001fea0003c00000 */
[----:B------:R1:W2:Y:S02]  /*11de0*/  SHFL.IDX P6, R14, R13, R12, R11 ;  /* 0x0000000c0d0e7389 */ /* 0x0002a400000c000b */
[----:B012---:R-:W-:Y:S01]  /*11df0*/  ENDCOLLECTIVE ;  /* 0x000000000000791b */ /* 0x007fe20003800000 */
.L_x_10318:
[----:B------:R-:W-:Y:S02]  /*11e00*/  IMAD.MOV.U32 R13, RZ, RZ, R4 ;  /* 0x000000ffff0d7224 */ /* 0x000fe400078e0004 */
[----:B------:R-:W-:Y:S01]  /*11e10*/  IMAD.MOV.U32 R12, RZ, RZ, 0x4 ;  /* 0x00000004ff0c7424 */ /* 0x000fe200078e00ff */
[----:B------:R-:W-:Y:S01]  /*11e20*/  LOP3.LUT P6, RZ, R23, 0x200, RZ, 0xc0, !PT ;  /* 0x0000020017ff7812 */ /* 0x000fe200078cc0ff */
[----:B------:R-:W-:-:S12]  /*11e30*/  IMAD.MOV.U32 R2, RZ, RZ, R14 ;  /* 0x000000ffff027224 */ /* 0x000fd800078e000e */
[----:B------:R-:W-:-:S05]  /*11e40*/  @!P6 LEA R2, P0, R6, R2, 0x1 ;  /* 0x000000020602e211 */ /* 0x000fca00078008ff */
[----:B------:R-:W-:-:S05]  /*11e50*/  @!P6 IMAD.X R3, RZ, RZ, R5, P0 ;  /* 0x000000ffff03e224 */ /* 0x000fca00000e0605 */
        /* <DEDUP_REMOVED lines=10> */
.L_x_10319:
[----:B------:R-:W-:Y:S01]  /*11f00*/  MOV R13, R0 ;  /* 0x00000000000d7202 */ /* 0x000fe20000000f00 */
[----:B------:R-:W-:-:S07]  /*11f10*/  IMAD.MOV.U32 R5, RZ, RZ, R14 ;  /* 0x000000ffff057224 */ /* 0x000fce00078e000e */
[----:B------:R-:W-:Y:S05]  /*11f20*/  WARPSYNC.COLLECTIVE R15, `(.L_x_10320) ;  /* 0x000000000f087348 */ /* 0x000fea0003c00000 */
[----:B------:R0:W1:Y:S02]  /*11f30*/  SHFL.IDX P6, R14, R13, R12, R11 ;  /* 0x0000000c0d0e7389 */ /* 0x00006400000c000b */
[----:B01----:R-:W-:Y:S01]  /*11f40*/  ENDCOLLECTIVE ;  /* 0x000000000000791b */ /* 0x003fe20003800000 */
.L_x_10320:
[----:B------:R-:W-:Y:S02]  /*11f50*/  IMAD.MOV.U32 R13, RZ, RZ, R4 ;  /* 0x000000ffff0d7224 */ /* 0x000fe400078e0004 */
[----:B------:R-:W-:Y:S02]  /*11f60*/  IMAD.MOV.U32 R12, RZ, RZ, 0x5 ;  /* 0x00000005ff0c7424 */ /* 0x000fe400078e00ff */
[----:B------:R-:W-:-:S07]  /*11f70*/  IMAD.MOV.U32 R2, RZ, RZ, R14 ;  /* 0x000000ffff027224 */ /* 0x000fce00078e000e */
[----:B------:R-:W-:Y:S05]  /*11f80*/  WARPSYNC.COLLECTIVE R15, `(.L_x_10321) ;  /* 0x000000000f087348 */ /* 0x000fea0003c00000 */
[----:B------:R0:W1:Y:S02]  /*11f90*/  SHFL.IDX P6, R14, R13, R12, R11 ;  /* 0x0000000c0d0e7389 */ /* 0x00006400000c000b */
[----:B01----:R-:W-:Y:S01]  /*11fa0*/  ENDCOLLECTIVE ;  /* 0x000000000000791b */ /* 0x003fe20003800000 */
.L_x_10321:
        /* <DEDUP_REMOVED lines=15> */
.L_x_10322:
[----:B------:R-:W-:Y:S02]  /*120a0*/  IMAD.MOV.U32 R13, RZ, RZ, R4 ;  /* 0x000000ffff0d7224 */ /* 0x000fe400078e0004 */
[----:B------:R-:W-:Y:S01]  /*120b0*/  IMAD.MOV.U32 R12, RZ, RZ, 0x6 ;  /* 0x00000006ff0c7424 */ /* 0x000fe200078e00ff */
[----:B------:R-:W-:Y:S01]  /*120c0*/  LOP3.LUT P6, RZ, R23, 0x80, RZ, 0xc0, !PT ;  /* 0x0000008017ff7812 */ /* 0x000fe200078cc0ff */
[----:B------:R-:W-:-:S12]  /*120d0*/  IMAD.MOV.U32 R2, RZ, RZ, R14 ;  /* 0x000000ffff027224 */ /* 0x000fd800078e000e */
[----:B------:R-:W-:-:S04]  /*120e0*/  @!P6 LEA R2, P0, R6, R2, 0x1 ;  /* 0x000000020602e211 */ /* 0x000fc800078008ff */
[----:B------:R-:W-:-:S05]  /*120f0*/  @!P6 IADD3.X R3, RZ, R5, RZ, P0, !PT ;  /* 0x00000005ff03e210 */ /* 0x000fca00007fe4ff */
        /* <DEDUP_REMOVED lines=10> */
.L_x_10323:
[----:B------:R-:W-:Y:S02]  /*121a0*/  IMAD.MOV.U32 R13, RZ, RZ, R0 ;  /* 0x000000ffff0d7224 */ /* 0x000fe400078e0000 */
[----:B------:R-:W-:-:S07]  /*121b0*/  IMAD.MOV.U32 R5, RZ, RZ, R14 ;  /* 0x000000ffff057224 */ /* 0x000fce00078e000e */
[----:B------:R-:W-:Y:S05]  /*121c0*/  WARPSYNC.COLLECTIVE R15, `(.L_x_10324) ;  /* 0x000000000f087348 */ /* 0x000fea0003c00000 */
[----:B------:R0:W1:Y:S02]  /*121d0*/  SHFL.IDX P6, R14, R13, R12, R11 ;  /* 0x0000000c0d0e7389 */ /* 0x00006400000c000b */
[----:B01----:R-:W-:Y:S01]  /*121e0*/  ENDCOLLECTIVE ;  /* 0x000000000000791b */ /* 0x003fe20003800000 */
.L_x_10324:
[----:B------:R-:W-:Y:S01]  /*121f0*/  IMAD.MOV.U32 R13, RZ, RZ, R4 ;  /* 0x000000ffff0d7224 */ /* 0x000fe200078e0004 */
[----:B------:R-:W-:Y:S01]  /*12200*/  MOV R12, 0x7 ;  /* 0x00000007000c7802 */ /* 0x000fe20000000f00 */
[----:B------:R-:W-:-:S07]  /*12210*/  IMAD.MOV.U32 R2, RZ, RZ, R14 ;  /* 0x000000ffff027224 */ /* 0x000fce00078e000e */
[----:B------:R-:W-:Y:S05]  /*12220*/  WARPSYNC.COLLECTIVE R15, `(.L_x_10325) ;  /* 0x000000000f087348 */ /* 0x000fea0003c00000 */
[----:B------:R0:W1:Y:S02]  /*12230*/  SHFL.IDX P6, R14, R13, R12, R11 ;  /* 0x0000000c0d0e7389 */ /* 0x00006400000c000b */
[----:B01----:R-:W-:Y:S01]  /*12240*/  ENDCOLLECTIVE ;  /* 0x000000000000791b */ /* 0x003fe20003800000 */
.L_x_10325:
        /* <DEDUP_REMOVED lines=10> */
[----:B------:R0:W-:Y:S04]  /*122f0*/  @!P5 LDGSTS.E.BYPASS.LTC128B.128 [R26+0x31400], desc[UR36][R2.64+0x180], !P1 ;  /* 0x31400180021adfae */ /* 0x0001e8000c901d64 */
[----:B0-----:R-:W-:Y:S05]  /*12300*/  WARPSYNC.COLLECTIVE R15, `(.L_x_10326) ;  /* 0x000000000f087348 */ /* 0x001fea0003c00000 */
[----:B------:R1:W2:Y:S02]  /*12310*/  SHFL.IDX P6, R14, R13, R12, R11 ;  /* 0x0000000c0d0e7389 */ /* 0x0002a400000c000b */
[----:B012---:R-:W-:Y:S01]  /*12320*/  ENDCOLLECTIVE ;  /* 0x000000000000791b */ /* 0x007fe20003800000 */
.L_x_10326:
[----:B------:R-:W-:Y:S05]  /*12330*/  BRA `(.L_x_10327) ;  /* 0xffffffb400dc7947 */ /* 0x000fea000383ffff */
.L_x_10222:
[----:B0-----:R0:W2:Y:S02]  /*12340*/  SYNCS.PHASECHK.TRANS64.TRYWAIT P0, [R22+URZ+0x32420], R3 ;  /* 0x03242003160075a7 */ /* 0x0010a4000800017f */
[----:B--2---:R-:W-:Y:S05]  /*12350*/  @!P0 NANOSLEEP.SYNCS 0x989680 ;  /* 0x009896800000895d */ /* 0x004fea0003900000 */
[----:B------:R-:W2:Y:S02]  /*12360*/  @!P0 SYNCS.PHASECHK.TRANS64 P0, [R22+URZ+0x32420], R3 ;  /* 0x03242003160085a7 */ /* 0x000ea4000800007f */
[----:B--2---:R-:W-:Y:S05]  /*12370*/  @!P0 BRA `(.L_x_10222) ;  /* 0xfffffffc00f08947 */ /* 0x004fea000383ffff */
[----:B------:R-:W-:Y:S05]  /*12380*/  BRA `(.L_x_10328) ;  /* 0xffffffb8004c7947 */ /* 0x000fea000383ffff */
.L_x_10225:
[----:B--2---:R2:W3:Y:S02]  /*12390*/  SYNCS.PHASECHK.TRANS64.TRYWAIT P0, [R25+URZ+0x32460], R0 ;  /* 0x03246000190075a7 */ /* 0x0044e4000800017f */
[----:B---3--:R-:W-:Y:S05]  /*123a0*/  @!P0 NANOSLEEP.SYNCS 0x989680 ;  /* 0x009896800000895d */ /* 0x008fea0003900000 */
[----:B------:R-:W3:Y:S02]  /*123b0*/  @!P0 SYNCS.PHASECHK.TRANS64 P0, [R25+URZ+0x32460], R0 ;  /* 0x03246000190085a7 */ /* 0x000ee4000800007f */
[----:B---3--:R-:W-:Y:S05]  /*123c0*/  @!P0 BRA `(.L_x_10225) ;  /* 0xfffffffc00f08947 */ /* 0x008fea000383ffff */
[----:B------:R-:W-:Y:S05]  /*123d0*/  BRA `(.L_x_10329) ;  /* 0xffffffb800587947 */ /* 0x000fea000383ffff */
.L_x_10226:
        /* <DEDUP_REMOVED lines=8> */
.L_x_10331:
[----:B------:R-:W-:Y:S05]  /*12460*/  BSYNC B0 ;  /* 0x0000000000007941 */ /* 0x000fea0003800000 */
.L_x_10330:
[----:B------:R-:W0:Y:S01]  /*12470*/  S2R R8, SR_TID.X ;  /* 0x0000000000087919 */ /* 0x000e220000002100 */
[----:B------:R-:W-:Y:S01]  /*12480*/  MOV R13, R5 ;  /* 0x00000005000d7202 */ /* 0x000fe20000000f00 */
[----:B------:R-:W-:Y:S01]  /*12490*/  IMAD.MOV.U32 R12, RZ, RZ, RZ ;  /* 0x000000ffff0c7224 */ /* 0x000fe200078e00ff */
[C---:B------:R-:W-:Y:S01]  /*124a0*/  LOP3.LUT P2, RZ, R7.reuse, 0x2, RZ, 0xc0, !PT ;  /* 0x0000000207ff7812 */ /* 0x040fe2000784c0ff */
[----:B------:R-:W-:Y:S01]  /*124b0*/  IMAD.MOV.U32 R11, RZ, RZ, 0x181f ;  /* 0x0000181fff0b7424 */ /* 0x000fe200078e00ff */
[----:B------:R-:W-:Y:S01]  /*124c0*/  LOP3.LUT P1, RZ, R7, 0x4, RZ, 0xc0, !PT ;  /* 0x0000000407ff7812 */ /* 0x000fe2000782c0ff */
[----:B------:R-:W-:Y:S02]  /*124d0*/  IMAD.MOV.U32 R15, RZ, RZ, -0x1 ;  /* 0xffffffffff0f7424 */ /* 0x000fe400078e00ff */
[----:B------:R-:W-:Y:S01]  /*124e0*/  IMAD.MOV.U32 R3, RZ, RZ, R14 ;  /* 0x000000ffff037224 */ /* 0x000fe200078e000e */
[----:B------:R-:W-:Y:S01]  /*124f0*/  ISETP.LT.OR P3, PT, R31, 0x1, !P1 ;  /* 0x000000011f00780c */ /* 0x000fe20004f61670 */
[----:B------:R-:W-:-:S12]  /*12500*/  IMAD R4, R4, 0x2, R22 ;  /* 0x0000000204047824 */ /* 0x000fd800078e0216 */
[----:B0-----:R-:W-:Y:S05]  /*12510*/  WARPSYNC.COLLECTIVE R15, `(.L_x_10332) ;  /* 0x000000000f087348 */ /* 0x001fea0003c00000 */
[----:B------:R1:W2:Y:S02]  /*12520*/  SHFL.IDX P6, R14, R13, R12, R11 ;  /* 0x0000000c0d0e7389 */ /* 0x0002a400000c000b */
[----:B012---:R-:W-:Y:S01]  /*12530*/  ENDCOLLECTIVE ;  /* 0x000000000000791b */ /* 0x007fe20003800000 */
.L_x_10332:
[----:B------:R-:W-:Y:S01]  /*12540*/  MOV R13, R6 ;  /* 0x00000006000d7202 */ /* 0x000fe20000000f00 */
        /* <DEDUP_REMOVED lines=8> */
.L_x_10333:
        /* <DEDUP_REMOVED lines=17> */
.L_x_10334:
[----:B------:R-:W-:Y:S02]  /*126e0*/  IMAD.MOV.U32 R13, RZ, RZ, R6 ;  /* 0x000000ffff0d7224 */ /* 0x000fe400078e0006 */
[----:B------:R-:W-:Y:S01]  /*126f0*/  IMAD.MOV.U32 R12, RZ, RZ, 0x2 ;  /* 0x00000002ff0c7424 */ /* 0x000fe200078e00ff */
[----:B------:R-:W-:-:S13]  /*12700*/  IADD3 R2, P3, R14, R0, RZ ;  /* 0x000000000e027210 */ /* 0x000fda0007f7e0ff */
[----:B------:R-:W-:Y:S05]  /*12710*/  WARPSYNC.COLLECTIVE R15, `(.L_x_10335) ;  /* 0x000000000f087348 */ /* 0x000fea0003c00000 */
[----:B------:R0:W1:Y:S02]  /*12720*/  SHFL.IDX P6, R14, R13, R12, R11 ;  /* 0x0000000c0d0e7389 */ /* 0x00006400000c000b */
[----:B01----:R-:W-:Y:S01]  /*12730*/  ENDCOLLECTIVE ;  /* 0x000000000000791b */ /* 0x003fe20003800000 */
.L_x_10335:
        /* <DEDUP_REMOVED lines=17> */
.L_x_10336:
[----:B------:R-:W-:Y:S02]  /*12850*/  IMAD.MOV.U32 R13, RZ, RZ, R6 ;  /* 0x000000ffff0d7224 */ /* 0x000fe400078e0006 */
[----:B------:R-:W-:Y:S01]  /*12860*/  IMAD.MOV.U32 R12, RZ, RZ, 0x3 ;  /* 0x00000003ff0c7424 */ /* 0x000fe200078e00ff */
[----:B------:R-:W-:-:S13]  /*12870*/  IADD3 R2, P3, R14, R0, RZ ;  /* 0x000000000e027210 */ /* 0x000fda0007f7e0ff */
[----:B------:R-:W-:Y:S05]  /*12880*/  WARPSYNC.COLLECTIVE R15, `(.L_x_10337) ;  /* 0x000000000f087348 */ /* 0x000fea0003c00000 */
[----:B------:R0:W1:Y:S02]  /*12890*/  SHFL.IDX P6, R14, R13, R12, R11 ;  /* 0x0000000c0d0e7389 */ /* 0x00006400000c000b */
[----:B01----:R-:W-:Y:S01]  /*128a0*/  ENDCOLLECTIVE ;  /* 0x000000000000791b */ /* 0x003fe20003800000 */
.L_x_10337:
        /* <DEDUP_REMOVED lines=17> */
.L_x_10338:
[----:B------:R-:W-:Y:S01]  /*129c0*/  IMAD.MOV.U32 R13, RZ, RZ, R6 ;  /* 0x000000ffff0d7224 */ /* 0x000fe200078e0006 */
[----:B------:R-:W-:Y:S02]  /*129d0*/  MOV R12, 0x4 ;  /* 0x00000004000c7802 */ /* 0x000fe40000000f00 */
[----:B------:R-:W-:-:S13]  /*129e0*/  IADD3 R2, P3, R14, R0, RZ ;  /* 0x000000000e027210 */ /* 0x000fda0007f7e0ff */
[----:B------:R-:W-:Y:S05]  /*129f0*/  WARPSYNC.COLLECTIVE R15, `(.L_x_10339) ;  /* 0x000000000f087348 */ /* 0x000fea0003c00000 */
[----:B------:R0:W1:Y:S02]  /*12a00*/  SHFL.IDX P6, R14, R13, R12, R11 ;  /* 0x0000000c0d0e7389 */ /* 0x00006400000c000b */
[----:B01----:R-:W-:Y:S01]  /*12a10*/  ENDCOLLECTIVE ;  /* 0x000000000000791b */ /* 0x003fe20003800000 */
.L_x_10339:
        /* <DEDUP_REMOVED lines=17> */
.L_x_10340:
[----:B------:R-:W-:Y:S02]  /*12b30*/  IMAD.MOV.U32 R13, RZ, RZ, R6 ;  /* 0x000000ffff0d7224 */ /* 0x000fe400078e0006 */
[----:B------:R-:W-:Y:S01]  /*12b40*/  IMAD.MOV.U32 R12, RZ, RZ, 0x5 ;  /* 0x00000005ff0c7424 */ /* 0x000fe200078e00ff */
[----:B------:R-:W-:-:S13]  /*12b50*/  IADD3 R2, P3, R14, R0, RZ ;  /* 0x000000000e027210 */ /* 0x000fda0007f7e0ff */
[----:B------:R-:W-:Y:S05]  /*12b60*/  WARPSYNC.COLLECTIVE R15, `(.L_x_10341) ;  /* 0x000000000f087348 */ /* 0x000fea0003c00000 */
[----:B------:R0:W1:Y:S02]  /*12b70*/  SHFL.IDX P6, R14, R13, R12, R11 ;  /* 0x0000000c0d0e7389 */ /* 0x00006400000c000b */
[----:B01----:R-:W-:Y:S01]  /*12b80*/  ENDCOLLECTIVE ;  /* 0x000000000000791b */ /* 0x003fe20003800000 */
.L_x_10341:
        /* <DEDUP_REMOVED lines=12> */
.L_x_10342:
        /* <DEDUP_REMOVED lines=9> */
.L_x_10233:
[----:B0-----:R0:W1:Y:S02]  /*12ce0*/  SYNCS.PHASECHK.TRANS64.TRYWAIT P0, [R10+URZ+0x32440], R20 ;  /* 0x032440140a0075a7 */ /* 0x001064000800017f */
[----:B-1----:R-:W-:Y:S05]  /*12cf0*/  @!P0 NANOSLEEP.SYNCS 0x989680 ;  /* 0x009896800000895d */ /* 0x002fea0003900000 */
[----:B------:R-:W1:Y:S02]  /*12d00*/  @!P0 SYNCS.PHASECHK.TRANS64 P0, [R10+URZ+0x32440], R20 ;  /* 0x032440140a0085a7 */ /* 0x000e64000800007f */
[----:B-1----:R-:W-:Y:S05]  /*12d10*/  @!P0 BRA `(.L_x_10233) ;  /* 0xfffffffc00f08947 */ /* 0x002fea000383ffff */
[----:B------:R-:W-:Y:S05]  /*12d20*/  BRA `(.L_x_10344) ;  /* 0xffffffb800e47947 */ /* 0x000fea000383ffff */
.L_x_10234:
        /* <DEDUP_REMOVED lines=8> */
.L_x_10346:
[----:B------:R-:W-:Y:S05]  /*12db0*/  BSYNC B1 ;  /* 0x0000000000017941 */ /* 0x000fea0003800000 */
.L_x_10345:
[----:B------:R-:W-:Y:S01]  /*12dc0*/  IMAD.MOV.U32 R13, RZ, RZ, R6 ;  /* 0x000000ffff0d7224 */ /* 0x000fe200078e0006 */
[----:B------:R-:W-:Y:S01]  /*12dd0*/  MOV R15, 0xffffffff ;  /* 0xffffffff000f7802 */ /* 0x000fe20000000f00 */
[----:B------:R-:W-:Y:S02]  /*12de0*/  IMAD.MOV.U32 R12, RZ, RZ, RZ ;  /* 0x000000ffff0c7224 */ /* 0x000fe400078e00ff */
[----:B------:R-:W-:Y:S02]  /*12df0*/  IMAD.MOV.U32 R11, RZ, RZ, 0x181f ;  /* 0x0000181fff0b7424 */ /* 0x000fe400078e00ff */
[----:B------:R-:W-:Y:S02]  /*12e00*/  IMAD.MOV.U32 R3, RZ, RZ, R14 ;  /* 0x000000ffff037224 */ /* 0x000fe400078e000e */
[----:B------:R-:W-:-:S07]  /*12e10*/  IMAD R7, R7, 0x2, R22 ;  /* 0x0000000207077824 */ /* 0x000fce00078e0216 */
[----:B------:R-:W-:Y:S05]  /*12e20*/  WARPSYNC.COLLECTIVE R15, `(.L_x_10347) ;  /* 0x000000000f087348 */ /* 0x000fea0003c00000 */
[----:B------:R0:W1:Y:S02]  /*12e30*/  SHFL.IDX P6, R14, R13, R12, R11 ;  /* 0x0000000c0d0e7389 */ /* 0x00006400000c000b */
[----:B01----:R-:W-:Y:S01]  /*12e40*/  ENDCOLLECTIVE ;  /* 0x000000000000791b */ /* 0x003fe20003800000 */
.L_x_10347:
[----:B------:R-:W-:Y:S02]  /*12e50*/  IMAD.MOV.U32 R13, RZ, RZ, R8 ;  /* 0x000000ffff0d7224 */ /* 0x000fe400078e0008 */
[----:B------:R-:W-:Y:S02]  /*12e60*/  IMAD.MOV.U32 R12, RZ, RZ, 0x1 ;  /* 0x00000001ff0c7424 */ /* 0x000fe400078e00ff */
[----:B------:R-:W-:-:S07]  /*12e70*/  IMAD.MOV.U32 R2, RZ, RZ, R14 ;  /* 0x000000ffff027224 */ /* 0x000fce00078e000e */
[----:B------:R-:W-:Y:S05]  /*12e80*/  WARPSYNC.COLLECTIVE R15, `(.L_x_10348) ;  /* 0x000000000f087348 */ /* 0x000fea0003c00000 */
[----:B------:R0:W1:Y:S02]  /*12e90*/  SHFL.IDX P6, R14, R13, R12, R11 ;  /* 0x0000000c0d0e7389 */ /* 0x00006400000c000b */
[----:B01----:R-:W-:Y:S01]  /*12ea0*/  ENDCOLLECTIVE ;  /* 0x000000000000791b */ /* 0x003fe20003800000 */
.L_x_10348:
        /* <DEDUP_REMOVED lines=11> */
.L_x_10349:
[----:B------:R-:W-:Y:S02]  /*12f60*/  IMAD.MOV.U32 R13, RZ, RZ, R8 ;  /* 0x000000ffff0d7224 */ /* 0x000fe400078e0008 */
[----:B------:R-:W-:Y:S01]  /*12f70*/  IMAD.MOV.U32 R12, RZ, RZ, 0x2 ;  /* 0x00000002ff0c7424 */ /* 0x000fe200078e00ff */
[----:B------:R-:W-:-:S07]  /*12f80*/  MOV R2, R14 ;  /* 0x0000000e00027202 */ /* 0x000fce0000000f00 */
[----:B------:R-:W-:Y:S05]  /*12f90*/  WARPSYNC.COLLECTIVE R15, `(.L_x_10350) ;  /* 0x000000000f087348 */ /* 0x000fea0003c00000 */
[----:B------:R0:W1:Y:S02]  /*12fa0*/  SHFL.IDX P6, R14, R13, R12, R11 ;  /* 0x0000000c0d0e7389 */ /* 0x00006400000c000b */
[----:B01----:R-:W-:Y:S01]  /*12fb0*/  ENDCOLLECTIVE ;  /* 0x000000000000791b */ /* 0x003fe20003800000 */
.L_x_10350:
        /* <DEDUP_REMOVED lines=11> */
.L_x_10351:
[----:B------:R-:W-:Y:S01]  /*13070*/  MOV R13, R8 ;  /* 0x00000008000d7202 */ /* 0x000fe20000000f00 */
[----:B------:R-:W-:Y:S02]  /*13080*/  IMAD.MOV.U32 R12, RZ, RZ, 0x3 ;  /* 0x00000003ff0c7424 */ /* 0x000fe400078e00ff */
[----:B------:R-:W-:-:S07]  /*13090*/  IMAD.MOV.U32 R2, RZ, RZ, R14 ;  /* 0x000000ffff027224 */ /* 0x000fce00078e000e */
[----:B------:R-:W-:Y:S05]  /*130a0*/  WARPSYNC.COLLECTIVE R15, `(.L_x_10352) ;  /* 0x000000000f087348 */ /* 0x000fea0003c00000 */
[----:B------:R0:W1:Y:S02]  /*130b0*/  SHFL.IDX P6, R14, R13, R12, R11 ;  /* 0x0000000c0d0e7389 */ /* 0x00006400000c000b */
[----:B01----:R-:W-:Y:S01]  /*130c0*/  ENDCOLLECTIVE ;  /* 0x000000000000791b */ /* 0x003fe20003800000 */
.L_x_10352:
        /* <DEDUP_REMOVED lines=11> */
.L_x_10353:
[----:B------:R-:W-:Y:S02]  /*13180*/  IMAD.MOV.U32 R13, RZ, RZ, R8 ;  /* 0x000000ffff0d7224 */ /* 0x000fe400078e0008 */
[----:B------:R-:W-:Y:S02]  /*13190*/  IMAD.MOV.U32 R12, RZ, RZ, 0x4 ;  /* 0x00000004ff0c7424 */ /* 0x000fe400078e00ff */
[----:B------:R-:W-:-:S07]  /*131a0*/  IMAD.MOV.U32 R2, RZ, RZ, R14 ;  /* 0x000000ffff027224 */ /* 0x000fce00078e000e */
[----:B------:R-:W-:Y:S05]  /*131b0*/  WARPSYNC.COLLECTIVE R15, `(.L_x_10354) ;  /* 0x000000000f087348 */ /* 0x000fea0003c00000 */
[----:B------:R0:W1:Y:S02]  /*131c0*/  SHFL.IDX P6, R14, R13, R12, R11 ;  /* 0x0000000c0d0e7389 */ /* 0x00006400000c000b */
[----:B01----:R-:W-:Y:S01]  /*131d0*/  ENDCOLLECTIVE ;  /* 0x000000000000791b */ /* 0x003fe20003800000 */
.L_x_10354:
        /* <DEDUP_REMOVED lines=11> */
.L_x_10355:
[----:B------:R-:W-:Y:S02]  /*13290*/  IMAD.MOV.U32 R13, RZ, RZ, R8 ;  /* 0x000000ffff0d7224 */ /* 0x000fe400078e0008 */
[----:B------:R-:W-:Y:S02]  /*132a0*/  IMAD.MOV.U32 R12, RZ, RZ, 0x5 ;  /* 0x00000005ff0c7424 */ /* 0x000fe400078e00ff */
[----:B------:R-:W-:-:S07]  /*132b0*/  IMAD.MOV.U32 R2, RZ, RZ, R14 ;  /* 0x000000ffff027224 */ /* 0x000fce00078e000e */
[----:B------:R-:W-:Y:S05]  /*132c0*/  WARPSYNC.COLLECTIVE R15, `(.L_x_10356) ;  /* 0x000000000f087348 */ /* 0x000fea0003c00000 */
[----:B------:R0:W1:Y:S02]  /*132d0*/  SHFL.IDX P6, R14, R13, R12, R11 ;  /* 0x0000000c0d0e7389 */ /* 0x00006400000c000b */
[----:B01----:R-:W-:Y:S01]  /*132e0*/  ENDCOLLECTIVE ;  /* 0x000000000000791b */ /* 0x003fe20003800000 */
.L_x_10356:
        /* <DEDUP_REMOVED lines=11> */
.L_x_10357:
[----:B------:R-:W-:Y:S05]  /*133a0*/  BRA `(.L_x_10358) ;  /* 0xffffffb800147947 */ /* 0x000fea000383ffff */
.L_x_10239:
[----:B---3--:R3:W4:Y:S02]  /*133b0*/  SYNCS.PHASECHK.TRANS64.TRYWAIT P0, [R10+URZ+0x32460], R20 ;  /* 0x032460140a0075a7 */ /* 0x008724000800017f */
[----:B----4-:R-:W-:Y:S05]  /*133c0*/  @!P0 NANOSLEEP.SYNCS 0x989680 ;  /* 0x009896800000895d */ /* 0x010fea0003900000 */
[----:B------:R-:W4:Y:S02]  /*133d0*/  @!P0 SYNCS.PHASECHK.TRANS64 P0, [R10+URZ+0x32460], R20 ;  /* 0x032460140a0085a7 */ /* 0x000f24000800007f */
[----:B----4-:R-:W-:Y:S05]  /*133e0*/  @!P0 BRA `(.L_x_10239) ;  /* 0xfffffffc00f08947 */ /* 0x010fea000383ffff */
[----:B------:R-:W-:Y:S05]  /*133f0*/  BRA `(.L_x_10359) ;  /* 0xffffffb800607947 */ /* 0x000fea000383ffff */
.L_x_10240:
        /* <DEDUP_REMOVED lines=8> */
.L_x_10361:
[----:B------:R-:W-:Y:S05]  /*13480*/  BSYNC B1 ;  /* 0x0000000000017941 */ /* 0x000fea0003800000 */
.L_x_10360:
        /* <DEDUP_REMOVED lines=9> */
.L_x_10362:
[----:B------:R-:W-:Y:S02]  /*13520*/  IMAD.MOV.U32 R13, RZ, RZ, R25 ;  /* 0x000000ffff0d7224 */ /* 0x000fe400078e0019 */
[----:B------:R-:W-:Y:S01]  /*13530*/  IMAD.MOV.U32 R12, RZ, RZ, 0x1 ;  /* 0x00000001ff0c7424 */ /* 0x000fe200078e00ff */
[----:B------:R-:W-:-:S13]  /*13540*/  IADD3 R2, P0, R14, R0, RZ ;  /* 0x000000000e027210 */ /* 0x000fda0007f1e0ff */
[----:B------:R-:W-:Y:S05]  /*13550*/  WARPSYNC.COLLECTIVE R15, `(.L_x_10363) ;  /* 0x000000000f087348 */ /* 0x000fea0003c00000 */
[----:B------:R0:W1:Y:S02]  /*13560*/  SHFL.IDX P6, R14, R13, R12, R11 ;  /* 0x0000000c0d0e7389 */ /* 0x00006400000c000b */
[----:B01----:R-:W-:Y:S01]  /*13570*/  ENDCOLLECTIVE ;  /* 0x000000000000791b */ /* 0x003fe20003800000 */
.L_x_10363:
        /* <DEDUP_REMOVED lines=13> */
.L_x_10364:
[----:B------:R-:W-:Y:S01]  /*13650*/  MOV R13, R25 ;  /* 0x00000019000d7202 */ /* 0x000fe20000000f00 */
[----:B------:R-:W-:Y:S01]  /*13660*/  IMAD.MOV.U32 R12, RZ, RZ, 0x2 ;  /* 0x00000002ff0c7424 */ /* 0x000fe200078e00ff */
[----:B------:R-:W-:-:S13]  /*13670*/  IADD3 R2, P0, R14, R0, RZ ;  /* 0x000000000e027210 */ /* 0x000fda0007f1e0ff */
[----:B------:R-:W-:Y:S05]  /*13680*/  WARPSYNC.COLLECTIVE R15, `(.L_x_10365) ;  /* 0x000000000f087348 */ /* 0x000fea0003c00000 */
[----:B------:R0:W1:Y:S02]  /*13690*/  SHFL.IDX P6, R14, R13, R12, R11 ;  /* 0x0000000c0d0e7389 */ /* 0x00006400000c000b */
[----:B01----:R-:W-:Y:S01]  /*136a0*/  ENDCOLLECTIVE ;  /* 0x000000000000791b */ /* 0x003fe20003800000 */
.L_x_10365:
        /* <DEDUP_REMOVED lines=13> */
.L_x_10366:
[----:B------:R-:W-:Y:S02]  /*13780*/  IMAD.MOV.U32 R13, RZ, RZ, R25 ;  /* 0x000000ffff0d7224 */ /* 0x000fe400078e0019 */
[----:B------:R-:W-:Y:S02]  /*13790*/  IMAD.MOV.U32 R12, RZ, RZ, 0x3 ;  /* 0x00000003ff0c7424 */ /* 0x000fe400078e00ff */
[----:B------:R-:W-:-:S07]  /*137a0*/  IMAD.MOV.U32 R8, RZ, RZ, R14 ;  /* 0x000000ffff087224 */ /* 0x000fce00078e000e */
[----:B------:R-:W-:Y:S05]  /*137b0*/  WARPSYNC.COLLECTIVE R15, `(.L_x_10367) ;  /* 0x000000000f087348 */ /* 0x000fea0003c00000 */
[----:B------:R0:W1:Y:S02]  /*137c0*/  SHFL.IDX P6, R14, R13, R12, R11 ;  /* 0x0000000c0d0e7389 */ /* 0x00006400000c000b */
[----:B01----:R-:W-:Y:S01]  /*137d0*/  ENDCOLLECTIVE ;  /* 0x000000000000791b */ /* 0x003fe20003800000 */
.L_x_10367:
        /* <DEDUP_REMOVED lines=14> */
.L_x_10368:
[----:B------:R-:W-:Y:S02]  /*138c0*/  IMAD.MOV.U32 R13, RZ, RZ, R25 ;  /* 0x000000ffff0d7224 */ /* 0x000fe400078e0019 */
[----:B------:R-:W-:Y:S01]  /*138d0*/  IMAD.MOV.U32 R12, RZ, RZ, 0x4 ;  /* 0x00000004ff0c7424 */ /* 0x000fe200078e00ff */
[----:B------:R-:W-:-:S13]  /*138e0*/  IADD3 R2, P0, R14, R0, RZ ;  /* 0x000000000e027210 */ /* 0x000fda0007f1e0ff */
[----:B------:R-:W-:Y:S05]  /*138f0*/  WARPSYNC.COLLECTIVE R15, `(.L_x_10369) ;  /* 0x000000000f087348 */ /* 0x000fea0003c00000 */
[----:B------:R0:W1:Y:S02]  /*13900*/  SHFL.IDX P6, R14, R13, R12, R11 ;  /* 0x0000000c0d0e7389 */ /* 0x00006400000c000b */
[----:B01----:R-:W-:Y:S01]  /*13910*/  ENDCOLLECTIVE ;  /* 0x000000000000791b */ /* 0x003fe20003800000 */
.L_x_10369:
        /* <DEDUP_REMOVED lines=13> */
.L_x_10370:
[----:B------:R-:W-:Y:S01]  /*139f0*/  MOV R13, R25 ;  /* 0x00000019000d7202 */ /* 0x000fe20000000f00 */
[----:B------:R-:W-:Y:S01]  /*13a00*/  IMAD.MOV.U32 R12, RZ, RZ, 0x5 ;  /* 0x00000005ff0c7424 */ /* 0x000fe200078e00ff */
[----:B------:R-:W-:-:S13]  /*13a10*/  IADD3 R2, P0, R14, R0, RZ ;  /* 0x000000000e027210 */ /* 0x000fda0007f1e0ff */
[----:B------:R-:W-:Y:S05]  /*13a20*/  WARPSYNC.COLLECTIVE R15, `(.L_x_10371) ;  /* 0x000000000f087348 */ /* 0x000fea0003c00000 */
[----:B------:R0:W1:Y:S02]  /*13a30*/  SHFL.IDX P6, R14, R13, R12, R11 ;  /* 0x0000000c0d0e7389 */ /* 0x00006400000c000b */
[----:B01----:R-:W-:Y:S01]  /*13a40*/  ENDCOLLECTIVE ;  /* 0x000000000000791b */ /* 0x003fe20003800000 */
.L_x_10371:
        /* <DEDUP_REMOVED lines=13> */
.L_x_10372:
[----:B------:R-:W-:Y:S05]  /*13b20*/  BRA `(.L_x_10373) ;  /* 0xffffffb400a87947 */ /* 0x000fea000383ffff */
.L_x_10248:
        /* <DEDUP_REMOVED lines=8> */
.L_x_10375:
[----:B------:R-:W-:Y:S05]  /*13bb0*/  BSYNC B0 ;  /* 0x0000000000007941 */ /* 0x000fea0003800000 */
.L_x_10374:
        /* <DEDUP_REMOVED lines=9> */
.L_x_10376:
        /* <DEDUP_REMOVED lines=18> */
.L_x_10377:
[----:B------:R-:W-:Y:S01]  /*13d70*/  IMAD.MOV.U32 R12, RZ, RZ, 0x2 ;  /* 0x00000002ff0c7424 */ /* 0x000fe200078e00ff */
[----:B------:R-:W-:-:S05]  /*13d80*/  SEL R7, R14, RZ, P1 ;  /* 0x000000ff0e077207 */ /* 0x000fca0000800000 */
[----:B------:R-:W-:-:S04]  /*13d90*/  IMAD.IADD R6, R4, 0x1, R7 ;  /* 0x0000000104067824 */ /* 0x000fc800078e0207 */
[----:B------:R-:W-:-:S07]  /*13da0*/  IMAD.MOV.U32 R13, RZ, RZ, R6 ;  /* 0x000000ffff0d7224 */ /* 0x000fce00078e0006 */
[----:B------:R-:W-:Y:S05]  /*13db0*/  WARPSYNC.COLLECTIVE R15, `(.L_x_10378) ;  /* 0x000000000f087348 */ /* 0x000fea0003c00000 */
[----:B------:R0:W1:Y:S02]  /*13dc0*/  SHFL.UP P6, R14, R13, R12, R11 ;  /* 0x0400000c0d0e7389 */ /* 0x00006400000c000b */
[----:B01----:R-:W-:Y:S01]  /*13dd0*/  ENDCOLLECTIVE ;  /* 0x000000000000791b */ /* 0x003fe20003800000 */
.L_x_10378:
[----:B------:R-:W-:Y:S02]  /*13de0*/  MOV R12, 0x4 ;  /* 0x00000004000c7802 */ /* 0x000fe40000000f00 */
[----:B------:R-:W-:-:S05]  /*13df0*/  SEL R7, R14, RZ, P2 ;  /* 0x000000ff0e077207 */ /* 0x000fca0001000000 */
[----:B------:R-:W-:-:S04]  /*13e00*/  IMAD.IADD R7, R6, 0x1, R7 ;  /* 0x0000000106077824 */ /* 0x000fc800078e0207 */
[----:B------:R-:W-:-:S07]  /*13e10*/  IMAD.MOV.U32 R13, RZ, RZ, R7 ;  /* 0x000000ffff0d7224 */ /* 0x000fce00078e0007 */
[----:B------:R-:W-:Y:S05]  /*13e20*/  WARPSYNC.COLLECTIVE R15, `(.L_x_10379) ;  /* 0x000000000f087348 */ /* 0x000fea0003c00000 */
[----:B------:R0:W1:Y:S02]  /*13e30*/  SHFL.UP P6, R14, R13, R12, R11 ;  /* 0x0400000c0d0e7389 */ /* 0x00006400000c000b */
[----:B01----:R-:W-:Y:S01]  /*13e40*/  ENDCOLLECTIVE ;  /* 0x000000000000791b */ /* 0x003fe20003800000 */
.L_x_10379:
[----:B------:R-:W-:Y:S01]  /*13e50*/  IMAD.MOV.U32 R12, RZ, RZ, 0x8 ;  /* 0x00000008ff0c7424 */ /* 0x000fe200078e00ff */
[----:B------:R-:W-:-:S05]  /*13e60*/  SEL R2, R14, RZ, P3 ;  /* 0x000000ff0e027207 */ /* 0x000fca0001800000 */
[----:B------:R-:W-:-:S04]  /*13e70*/  IMAD.IADD R2, R7, 0x1, R2 ;  /* 0x0000000107027824 */ /* 0x000fc800078e0202 */
[----:B------:R-:W-:-:S07]  /*13e80*/  IMAD.MOV.U32 R13, RZ, RZ, R2 ;  /* 0x000000ffff0d7224 */ /* 0x000fce00078e0002 */
[----:B------:R-:W-:Y:S05]  /*13e90*/  WARPSYNC.COLLECTIVE R15, `(.L_x_10380) ;  /* 0x000000000f087348 */ /* 0x000fea0003c00000 */
[----:B------:R0:W1:Y:S02]  /*13ea0*/  SHFL.UP P6, R14, R13, R12, R11 ;  /* 0x0400000c0d0e7389 */ /* 0x00006400000c000b */
[----:B01----:R-:W-:Y:S01]  /*13eb0*/  ENDCOLLECTIVE ;  /* 0x000000000000791b */ /* 0x003fe20003800000 */
.L_x_10380:
[----:B------:R-:W-:Y:S01]  /*13ec0*/  IMAD.MOV.U32 R12, RZ, RZ, 0x10 ;  /* 0x00000010ff0c7424 */ /* 0x000fe200078e00ff */
[----:B------:R-:W-:-:S05]  /*13ed0*/  SEL R3, R14, RZ, P4 ;  /* 0x000000ff0e037207 */ /* 0x000fca0002000000 */
[----:B------:R-:W-:-:S04]  /*13ee0*/  IMAD.IADD R3, R2, 0x1, R3 ;  /* 0x0000000102037824 */ /* 0x000fc800078e0203 */
[----:B------:R-:W-:-:S07]  /*13ef0*/  IMAD.MOV.U32 R13, RZ, RZ, R3 ;  /* 0x000000ffff0d7224 */ /* 0x000fce00078e0003 */
[----:B------:R-:W-:Y:S05]  /*13f00*/  WARPSYNC.COLLECTIVE R15, `(.L_x_10381) ;  /* 0x000000000f087348 */ /* 0x000fea0003c00000 */
[----:B------:R0:W1:Y:S02]  /*13f10*/  SHFL.UP P6, R14, R13, R12, R11 ;  /* 0x0400000c0d0e7389 */ /* 0x00006400000c000b */
[----:B01----:R-:W-:Y:S01]  /*13f20*/  ENDCOLLECTIVE ;  /* 0x000000000000791b */ /* 0x003fe20003800000 */
.L_x_10381:
        /* <DEDUP_REMOVED lines=8> */
.L_x_10382:
[----:B------:R-:W-:Y:S05]  /*13fb0*/  BRA `(.L_x_10383) ;  /* 0xffffffb800007947 */ /* 0x000fea000383ffff */
.L_x_10253:
[----:B------:R-:W-:Y:S01]  /*13fc0*/  BSSY B0, `(.L_x_10384) ;  /* 0x0000008000007945 */ /* 0x000fe20003800000 */
[----:B-----5:R-:W-:Y:S02]  /*13fd0*/  IMAD.MOV.U32 R13, RZ, RZ, R4 ;  /* 0x000000ffff0d7224 */ /* 0x020fe400078e0004 */
[----:B------:R-:W-:Y:S02]  /*13fe0*/  IMAD.MOV.U32 R12, RZ, RZ, 0x1 ;  /* 0x00000001ff0c7424 */ /* 0x000fe400078e00ff */
[----:B------:R-:W-:Y:S02]  /*13ff0*/  IMAD.MOV.U32 R11, RZ, RZ, RZ ;  /* 0x000000ffff0b7224 */ /* 0x000fe400078e00ff */
[----:B------:R-:W-:-:S07]  /*14000*/  IMAD.MOV.U32 R15, RZ, RZ, -0x1 ;  /* 0xffffffffff0f7424 */ /* 0x000fce00078e00ff */
[----:B0123--:R-:W-:Y:S05]  /*14010*/  WARPSYNC.COLLECTIVE R15, `(.L_x_10385) ;  /* 0x000000000f087348 */ /* 0x00ffea0003c00000 */
[----:B------:R4:W0:Y:S02]  /*14020*/  SHFL.UP P6, R14, R13, R12, R11 ;  /* 0x0400000c0d0e7389 */ /* 0x00082400000c000b */
[----:B01234-:R-:W-:Y:S01]  /*14030*/  ENDCOLLECTIVE ;  /* 0x000000000000791b */ /* 0x01ffe20003800000 */
.L_x_10385:
[----:B------:R-:W-:Y:S05]  /*14040*/  BSYNC B0 ;  /* 0x0000000000007941 */ /* 0x000fea0003800000 */
.L_x_10384:
        /* <DEDUP_REMOVED lines=8> */
.L_x_10386:
[----:B------:R-:W-:Y:S01]  /*140d0*/  IMAD.MOV.U32 R12, RZ, RZ, 0x4 ;  /* 0x00000004ff0c7424 */ /* 0x000fe200078e00ff */
[----:B------:R-:W-:-:S05]  /*140e0*/  SEL R0, R14, RZ, P2 ;  /* 0x000000ff0e007207 */ /* 0x000fca0001000000 */
[----:B------:R-:W-:-:S04]  /*140f0*/  IMAD.IADD R0, R13, 0x1, R0 ;  /* 0x000000010d007824 */ /* 0x000fc800078e0200 */
[----:B------:R-:W-:-:S07]  /*14100*/  IMAD.MOV.U32 R13, RZ, RZ, R0 ;  /* 0x000000ffff0d7224 */ /* 0x000fce00078e0000 */
[----:B------:R-:W-:Y:S05]  /*14110*/  WARPSYNC.COLLECTIVE R15, `(.L_x_10387) ;  /* 0x000000000f087348 */ /* 0x000fea0003c00000 */
[----:B------:R0:W1:Y:S02]  /*14120*/  SHFL.UP P6, R14, R13, R12, R11 ;  /* 0x0400000c0d0e7389 */ /* 0x00006400000c000b */
[----:B01----:R-:W-:Y:S01]  /*14130*/  ENDCOLLECTIVE ;  /* 0x000000000000791b */ /* 0x003fe20003800000 */
.L_x_10387:
[----:B------:R-:W-:Y:S02]  /*14140*/  MOV R12, 0x8 ;  /* 0x00000008000c7802 */ /* 0x000fe40000000f00 */
[----:B------:R-:W-:-:S05]  /*14150*/  SEL R3, R14, RZ, P3 ;  /* 0x000000ff0e037207 */ /* 0x000fca0001800000 */
[----:B------:R-:W-:-:S04]  /*14160*/  IMAD.IADD R2, R0, 0x1, R3 ;  /* 0x0000000100027824 */ /* 0x000fc800078e0203 */
[----:B------:R-:W-:-:S07]  /*14170*/  IMAD.MOV.U32 R13, RZ, RZ, R2 ;  /* 0x000000ffff0d7224 */ /* 0x000fce00078e0002 */
[----:B------:R-:W-:Y:S05]  /*14180*/  WARPSYNC.COLLECTIVE R15, `(.L_x_10388) ;  /* 0x000000000f087348 */ /* 0x000fea0003c00000 */
[----:B------:R0:W1:Y:S02]  /*14190*/  SHFL.UP P6, R14, R13, R12, R11 ;  /* 0x0400000c0d0e7389 */ /* 0x00006400000c000b */
[----:B01----:R-:W-:Y:S01]  /*141a0*/  ENDCOLLECTIVE ;  /* 0x000000000000791b */ /* 0x003fe20003800000 */
.L_x_10388:
[----:B------:R-:W-:Y:S01]  /*141b0*/  IMAD.MOV.U32 R12, RZ, RZ, 0x10 ;  /* 0x00000010ff0c7424 */ /* 0x000fe200078e00ff */
[----:B------:R-:W-:-:S05]  /*141c0*/  SEL R3, R14, RZ, P4 ;  /* 0x000000ff0e037207 */ /* 0x000fca0002000000 */
[----:B------:R-:W-:-:S04]  /*141d0*/  IMAD.IADD R3, R2, 0x1, R3 ;  /* 0x0000000102037824 */ /* 0x000fc800078e0203 */
[----:B------:R-:W-:-:S07]  /*141e0*/  IMAD.MOV.U32 R13, RZ, RZ, R3 ;  /* 0x000000ffff0d7224 */ /* 0x000fce00078e0003 */
[----:B------:R-:W-:Y:S05]  /*141f0*/  WARPSYNC.COLLECTIVE R15, `(.L_x_10389) ;  /* 0x000000000f087348 */ /* 0x000fea0003c00000 */
[----:B------:R0:W1:Y:S02]  /*14200*/  SHFL.UP P6, R14, R13, R12, R11 ;  /* 0x0400000c0d0e7389 */ /* 0x00006400000c000b */
[----:B01----:R-:W-:Y:S01]  /*14210*/  ENDCOLLECTIVE ;  /* 0x000000000000791b */ /* 0x003fe20003800000 */
.L_x_10389:
        /* <DEDUP_REMOVED lines=8> */
.L_x_10390:
[----:B------:R-:W-:Y:S05]  /*142a0*/  BRA `(.L_x_10391) ;  /* 0xffffffb400e07947 */ /* 0x000fea000383ffff */
.L_x_10255:
[----:B------:R-:W-:Y:S01]  /*142b0*/  BSSY B0, `(.L_x_10392) ;  /* 0x0000006000007945 */ /* 0x000fe20003800000 */
[----:B------:R-:W-:Y:S02]  /*142c0*/  PLOP3.LUT P6, PT, P6, PT, PT, 0x8, 0x0 ;  /* 0x000000000000781c */ /* 0x000fe400037ce170 */
[----:B------:R-:W-:-:S11]  /*142d0*/  MOV R15, 0xffffffff ;  /* 0xffffffff000f7802 */ /* 0x000fd60000000f00 */
[----:B012---:R-:W-:Y:S05]  /*142e0*/  WARPSYNC.COLLECTIVE R15, `(.L_x_10393) ;  /* 0x000000000f087348 */ /* 0x007fea0003c00000 */
[----:B------:R-:W-:Y:S01]  /*142f0*/  VOTE.ANY R14, PT, P6 ;  /* 0x00000000000e7806 */ /* 0x000fe200030e0100 */
[----:B012---:R-:W-:Y:S06]  /*14300*/  ENDCOLLECTIVE ;  /* 0x000000000000791b */ /* 0x007fec0003800000 */
.L_x_10393:
[----:B------:R-:W-:Y:S05]  /*14310*/  BSYNC B0 ;  /* 0x0000000000007941 */ /* 0x000fea0003800000 */
.L_x_10392:
        /* <DEDUP_REMOVED lines=9> */
.L_x_10394:
[----:B------:R-:W-:Y:S01]  /*143b0*/  IMAD.MOV.U32 R4, RZ, RZ, R14 ;  /* 0x000000ffff047224 */ /* 0x000fe200078e000e */
[----:B------:R-:W-:Y:S06]  /*143c0*/  BRA `(.L_x_10395) ;  /* 0xffffffb400d07947 */ /* 0x000fec000383ffff */
.L_x_10257:
[----:B------:R-:W-:Y:S01]  /*143d0*/  BSSY B0, `(.L_x_10396) ;  /* 0x0000007000007945 */ /* 0x000fe20003800000 */
[----:B------:R-:W-:Y:S01]  /*143e0*/  IMAD.MOV.U32 R13, RZ, RZ, R6 ;  /* 0x000000ffff0d7224 */ /* 0x000fe200078e0006 */
[----:B------:R-:W-:Y:S01]  /*143f0*/  MOV R11, 0x1f ;  /* 0x0000001f000b7802 */ /* 0x000fe20000000f00 */
[----:B------:R-:W-:-:S07]  /*14400*/  IMAD.MOV.U32 R15, RZ, RZ, -0x1 ;  /* 0xffffffffff0f7424 */ /* 0x000fce00078e00ff */
[----:B01234-:R-:W-:Y:S05]  /*14410*/  WARPSYNC.COLLECTIVE R15, `(.L_x_10397) ;  /* 0x000000000f087348 */ /* 0x01ffea0003c00000 */
[----:B------:R0:W0:Y:S02]  /*14420*/  SHFL.IDX P6, R14, R13, R12, R11 ;  /* 0x0000000c0d0e7389 */ /* 0x00002400000c000b */
[----:B01234-:R-:W-:Y:S01]  /*14430*/  ENDCOLLECTIVE ;  /* 0x000000000000791b */ /* 0x01ffe20003800000 */
.L_x_10397:
[----:B------:R-:W-:Y:S05]  /*14440*/  BSYNC B0 ;  /* 0x0000000000007941 */ /* 0x000fea0003800000 */
.L_x_10396:
[----:B------:R-:W-:Y:S05]  /*14450*/  BRA `(.L_x_10256) ;  /* 0xffffffb400c87947 */ /* 0x000fea000383ffff */
.L_x_10261:
[----:B0-----:R0:W1:Y:S02]  /*14460*/  SYNCS.PHASECHK.TRANS64.TRYWAIT P0, [R5+URZ+0x32420], R0 ;  /* 0x03242000050075a7 */ /* 0x001064000800017f */
[----:B-1----:R-:W-:Y:S05]  /*14470*/  @!P0 NANOSLEEP.SYNCS 0x989680 ;  /* 0x009896800000895d */ /* 0x002fea0003900000 */
[----:B------:R-:W1:Y:S02]  /*14480*/  @!P0 SYNCS.PHASECHK.TRANS64 P0, [R5+URZ+0x32420], R0 ;  /* 0x03242000050085a7 */ /* 0x000e64000800007f */
[----:B-1----:R-:W-:Y:S05]  /*14490*/  @!P0 BRA `(.L_x_10261) ;  /* 0xfffffffc00f08947 */ /* 0x002fea000383ffff */
[----:B------:R-:W-:Y:S05]  /*144a0*/  BRA `(.L_x_10398) ;  /* 0xffffffb800b47947 */ /* 0x000fea000383ffff */
.L_x_10262:
        /* <DEDUP_REMOVED lines=11> */
.L_x_10400:
[----:B------:R-:W-:Y:S05]  /*14560*/  BSYNC B0 ;  /* 0x0000000000007941 */ /* 0x000fea0003800000 */
.L_x_10399:
[----:B------:R-:W-:Y:S05]  /*14570*/  BRA `(.L_x_10401) ;  /* 0xffffffb8009c7947 */ /* 0x000fea000383ffff */
.L_x_10265:
[----:B------:R-:W-:Y:S01]  /*14580*/  BSSY B1, `(.L_x_10402) ;  /* 0x0000006000017945 */ /* 0x000fe20003800000 */
[----:B------:R-:W-:-:S07]  /*14590*/  IMAD.MOV.U32 R15, RZ, RZ, -0x1 ;  /* 0xffffffffff0f7424 */ /* 0x000fce00078e00ff */
[----:B0-23--:R-:W-:Y:S05]  /*145a0*/  WARPSYNC.COLLECTIVE R15, `(.L_x_10403) ;  /* 0x000000000f0c7348 */ /* 0x00dfea0003c00000 */
[----:B------:R-:W-:Y:S02]  /*145b0*/  ELECT P6, UR62, PT ;  /* 0x00000000003e782f */ /* 0x000fe400038c0000 */
[----:B------:R-:W-:Y:S01]  /*145c0*/  MOV R14, UR62 ;  /* 0x0000003e000e7c02 */ /* 0x000fe20008000f00 */
[----:B0-23--:R-:W-:Y:S10]  /*145d0*/  ENDCOLLECTIVE ;  /* 0x000000000000791b */ /* 0x00dff40003800000 */
.L_x_10403:
[----:B------:R-:W-:Y:S05]  /*145e0*/  BSYNC B1 ;  /* 0x0000000000017941 */ /* 0x000fea0003800000 */
.L_x_10402:
[----:B------:R-:W-:Y:S05]  /*145f0*/  BRA `(.L_x_10404) ;  /* 0xffffffb800947947 */ /* 0x000fea000383ffff */
.L_x_10267:
[----:B0-----:R0:W1:Y:S02]  /*14600*/  SYNCS.PHASECHK.TRANS64.TRYWAIT P1, [R3+URZ+0x32440], R2 ;  /* 0x03244002030075a7 */ /* 0x001064000802017f */
[----:B-1----:R-:W-:Y:S05]  /*14610*/  @!P1 NANOSLEEP.SYNCS 0x989680 ;  /* 0x009896800000995d */ /* 0x002fea0003900000 */
[----:B------:R-:W1:Y:S02]  /*14620*/  @!P1 SYNCS.PHASECHK.TRANS64 P1, [R3+URZ+0x32440], R2 ;  /* 0x03244002030095a7 */ /* 0x000e64000802007f */
[----:B-1----:R-:W-:Y:S05]  /*14630*/  @!P1 BRA `(.L_x_10267) ;  /* 0xfffffffc00f09947 */ /* 0x002fea000383ffff */
[----:B------:R-:W-:Y:S05]  /*14640*/  BRA `(.L_x_10405) ;  /* 0xffffffb800bc7947 */ /* 0x000fea000383ffff */
.L_x_10269:
[----:B-1----:R1:W4:Y:S02]  /*14650*/  SYNCS.PHASECHK.TRANS64.TRYWAIT P1, [R5+URZ+0x32440], R0 ;  /* 0x03244000050075a7 */ /* 0x002324000802017f */
[----:B----4-:R-:W-:Y:S05]  /*14660*/  @!P1 NANOSLEEP.SYNCS 0x989680 ;  /* 0x009896800000995d */ /* 0x010fea0003900000 */
[----:B------:R-:W4:Y:S02]  /*14670*/  @!P1 SYNCS.PHASECHK.TRANS64 P1, [R5+URZ+0x32440], R0 ;  /* 0x03244000050095a7 */ /* 0x000f24000802007f */
[----:B----4-:R-:W-:Y:S05]  /*14680*/  @!P1 BRA `(.L_x_10269) ;  /* 0xfffffffc00f09947 */ /* 0x010fea000383ffff */
[----:B------:R-:W-:Y:S05]  /*14690*/  BRA `(.L_x_10406) ;  /* 0xffffffb800c87947 */ /* 0x000fea000383ffff */
.L_x_10271:
[----:B----4-:R4:W0:Y:S02]  /*146a0*/  SYNCS.PHASECHK.TRANS64.TRYWAIT P1, [R3+URZ+0x32460], R2 ;  /* 0x03246002030075a7 */ /* 0x010824000802017f */
[----:B0-----:R-:W-:Y:S05]  /*146b0*/  @!P1 NANOSLEEP.SYNCS 0x989680 ;  /* 0x009896800000995d */ /* 0x001fea0003900000 */
[----:B------:R-:W0:Y:S02]  /*146c0*/  @!P1 SYNCS.PHASECHK.TRANS64 P1, [R3+URZ+0x32460], R2 ;  /* 0x03246002030095a7 */ /* 0x000e24000802007f */
[----:B0-----:R-:W-:Y:S05]  /*146d0*/  @!P1 BRA `(.L_x_10271) ;  /* 0xfffffffc00f09947 */ /* 0x001fea000383ffff */
[----:B------:R-:W-:Y:S05]  /*146e0*/  BRA `(.L_x_10407) ;  /* 0xffffffb800c47947 */ /* 0x000fea000383ffff */
.L_x_10408:
        /* <DEDUP_REMOVED lines=9> */
.L_x_15667:


//--------------------- .text._ZN7cutlass13device_kernelIN5flash11enable_sm90INS1_16FlashAttnFwdSm90INS1_25CollectiveMainloopFwdSm90ILi2EN4cute5tupleIJNS5_1CILi1EEES8_S8_EEENS6_IJNS7_ILi128EEENS7_ILi96EEENS7_ILi64EEEEEELi256ENS_10bfloat16_tEfNS_4arch4Sm90ELb0ELb0ELb1ELb1ELb1ELb1ELb1ELb1ELb0ELb1ELb0ELb0EEENS1_21CollectiveEpilogueFwdINS6_IJSA_NS7_ILi256EEESB_EEES9_SE_SG_Li256ELb1ELb1ELb0ELb0EEENS1_36VarlenDynamicPersistentTileSchedulerILi128ELi96ELi256ELi128ELb0ELb1ELb1ELb0ELb1ELb1EEEEEEEEEvNT_6ParamsE --------------------------
	.section	.text._ZN7cutlass13device_kernelIN5flash11enable_sm90INS1_16FlashAttnFwdSm90INS1_25CollectiveMainloopFwdSm90ILi2EN4cute5tupleIJNS5_1CILi1EEES8_S8_EEENS6_IJNS7_ILi128EEENS7_ILi96EEENS7_ILi64EEEEEELi256ENS_10bfloat16_tEfNS_4arch4Sm90ELb0ELb0ELb1ELb1ELb1ELb1ELb1ELb1ELb0ELb1ELb0ELb0EEENS1_21CollectiveEpilogueFwdINS6_IJSA_NS7_ILi256EEESB_EEES9_SE_SG_Li256ELb1ELb1ELb0ELb0EEENS1_36VarlenDynamicPersistentTileSchedulerILi128ELi96ELi256ELi128ELb0ELb1ELb1ELb0ELb1ELb1EEEEEEEEEvNT_6ParamsE,"ax",@progbits
	.align	128
.text._ZN7cutlass13device_kernelIN5flash11enable_sm90INS1_16FlashAttnFwdSm90INS1_25CollectiveMainloopFwdSm90ILi2EN4cute5tupleIJNS5_1CILi1EEES8_S8_EEENS6_IJNS7_ILi128EEENS7_ILi96EEENS7_ILi64EEEEEELi256ENS_10bfloat16_tEfNS_4arch4Sm90ELb0ELb0ELb1ELb1ELb1ELb1ELb1ELb1ELb0ELb1ELb0ELb0EEENS1_21CollectiveEpilogueFwdINS6_IJSA_NS7_ILi256EEESB_EEES9_SE_SG_Li256ELb1ELb1ELb0ELb0EEENS1_36VarlenDynamicPersistentTileSchedulerILi128ELi96ELi256ELi128ELb0ELb1ELb1ELb0ELb1ELb1EEEEEEEEEvNT_6ParamsE:
        .type           _ZN7cutlass13device_kernelIN5flash11enable_sm90INS1_16FlashAttnFwdSm90INS1_25CollectiveMainloopFwdSm90ILi2EN4cute5tupleIJNS5_1CILi1EEES8_S8_EEENS6_IJNS7_ILi128EEENS7_ILi96EEENS7_ILi64EEEEEELi256ENS_10bfloat16_tEfNS_4arch4Sm90ELb0ELb0ELb1ELb1ELb1ELb1ELb1ELb1ELb0ELb1ELb0ELb0EEENS1_21CollectiveEpilogueFwdINS6_IJSA_NS7_ILi256EEESB_EEES9_SE_SG_Li256ELb1ELb1ELb0ELb0EEENS1_36VarlenDynamicPersistentTileSchedulerILi128ELi96ELi256ELi128ELb0ELb1ELb1ELb0ELb1ELb1EEEEEEEEEvNT_6ParamsE,@function
        .size           _ZN7cutlass13device_kernelIN5flash11enable_sm90INS1_16FlashAttnFwdSm90INS1_25CollectiveMainloopFwdSm90ILi2EN4cute5tupleIJNS5_1CILi1EEES8_S8_EEENS6_IJNS7_ILi128EEENS7_ILi96EEENS7_ILi64EEEEEELi256ENS_10bfloat16_tEfNS_4arch4Sm90ELb0ELb0ELb1ELb1ELb1ELb1ELb1ELb1ELb0ELb1ELb0ELb0EEENS1_21CollectiveEpilogueFwdINS6_IJSA_NS7_ILi256EEESB_EEES9_SE_SG_Li256ELb1ELb1ELb0ELb0EEENS1_36VarlenDynamicPersistentTileSchedulerILi128ELi96ELi256ELi128ELb0ELb1ELb1ELb0ELb1ELb1EEEEEEEEEvNT_6ParamsE,(.L_x_15668 - _ZN7cutlass13device_kernelIN5flash11enable_sm90INS1_16FlashAttnFwdSm90INS1_25CollectiveMainloopFwdSm90ILi2EN4cute5tupleIJNS5_1CILi1EEES8_S8_EEENS6_IJNS7_ILi128EEENS7_ILi96EEENS7_ILi64EEEEEELi256ENS_10bfloat16_tEfNS_4arch4Sm90ELb0ELb0ELb1ELb1ELb1ELb1ELb1ELb1ELb0ELb1ELb0ELb0EEENS1_21CollectiveEpilogueFwdINS6_IJSA_NS7_ILi256EEESB_EEES9_SE_SG_Li256ELb1ELb1ELb0ELb0EEENS1_36VarlenDynamicPersistentTileSchedulerILi128ELi96ELi256ELi128ELb0ELb1ELb1ELb0ELb1ELb1EEEEEEEEEvNT_6ParamsE)
        .other          _ZN7cutlass13device_kernelIN5flash11enable_sm90INS1_16FlashAttnFwdSm90INS1_25CollectiveMainloopFwdSm90ILi2EN4cute5tupleIJNS5_1CILi1EEES8_S8_EEENS6_IJNS7_ILi128EEENS7_ILi96EEENS7_ILi64EEEEEELi256ENS_10bfloat16_tEfNS_4arch4Sm90ELb0ELb0ELb1ELb1ELb1ELb1ELb1ELb1ELb0ELb1ELb0ELb0EEENS1_21CollectiveEpilogueFwdINS6_IJSA_NS7_ILi256EEESB_EEES9_SE_SG_Li256ELb1ELb1ELb0ELb0EEENS1_36VarlenDynamicPersistentTileSchedulerILi128ELi96ELi256ELi128ELb0ELb1ELb1ELb0ELb1ELb1EEEEEEEEEvNT_6ParamsE,@"STO_CUDA_ENTRY STV_DEFAULT"
_ZN7cutlass13device_kernelIN5flash11enable_sm90INS1_16FlashAttnFwdSm90INS1_25CollectiveMainloopFwdSm90ILi2EN4cute5tupleIJNS5_1CILi1EEES8_S8_EEENS6_IJNS7_ILi128EEENS7_ILi96EEENS7_ILi64EEEEEELi256ENS_10bfloat16_tEfNS_4arch4Sm90ELb0ELb0ELb1ELb1ELb1ELb1ELb1ELb1ELb0ELb1ELb0ELb0EEENS1_21CollectiveEpilogueFwdINS6_IJSA_NS7_ILi256EEESB_EEES9_SE_SG_Li256ELb1ELb1ELb0ELb0EEENS1_36VarlenDynamicPersistentTileSchedulerILi128ELi96ELi256ELi128ELb0ELb1ELb1ELb0ELb1ELb1EEEEEEEEEvNT_6ParamsE:
        /* <DEDUP_REMOVED lines=17> */
.L_x_10410:
[----:B------:R-:W-:Y:S05]  /*0110*/  BSYNC B0 ;  /* 0x0000000000007941 */ /* 0x000fea0003800000 */
.L_x_10409:
[----:B------:R-:W-:Y:S01]  /*0120*/  VOTEU.ANY UP0, P0 ;  /* 0x00000000003f7886 */ /* 0x000fe20000000100 */
[----:B------:R-:W0:Y:S01]  /*0130*/  SHFL.IDX PT, R2, R0, RZ, 0x1f ;  /* 0x00001fff00027589 */ /* 0x000e2200000e0000 */
[----:B------:R-:W-:Y:S01]  /*0140*/  UMOV UR4, 0x80 ;  /* 0x0000008000047882 */ /* 0x000fe20000000000 */
[----:B------:R-:W-:Y:S01]  /*0150*/  UMOV UR7, 0x100 ;  /* 0x0000010000077882 */ /* 0x000fe20000000000 */
[----:B------:R-:W-:Y:S01]  /*0160*/  VOTEU.ANY UP1, P0 ;  /* 0x00000000003f7886 */ /* 0x000fe20000020100 */
[----:B------:R-:W1:Y:S01]  /*0170*/  @UP0 S2UR UR8, SR_CgaCtaId ;  /* 0x00000000000809c3 */ /* 0x000e620000008800 */
[----:B------:R-:W-:Y:S01]  /*0180*/  @UP0 UMOV UR6, 0x400 ;  /* 0x0000040000060882 */ /* 0x000fe20000000000 */
[----:B------:R-:W-:-:S04]  /*0190*/  @UP0 UIADD3 UR4, -UR4, 0x100000, URZ ;  /* 0x0010000004040890 */ /* 0x000fc8000fffe13f */
[----:B------:R-:W-:Y:S02]  /*01a0*/  @UP0 USHF.L.U32 UR5, UR4, 0xb, URZ ;  /* 0x0000000b04050899 */ /* 0x000fe4000800063f */
[----:B------:R-:W-:Y:S01]  /*01b0*/  @UP0 USHF.L.U32 UR4, UR4, 0x1, URZ ;  /* 0x0000000104040899 */ /* 0x000fe2000800063f */
[----:B------:R-:W-:Y:S01]  /*01c0*/  SHF.R.U32.HI R3, RZ, 0x7, R3 ;  /* 0x00000007ff037819 */ /* 0x000fe20000011603 */
[----:B------:R-:W-:Y:S01]  /*01d0*/  VOTEU.ANY UP2, P0 ;  /* 0x00000000003f7886 */ /* 0x000fe20000040100 */
[----:B0-----:R-:W-:-:S03]  /*01e0*/  ISETP.NE.AND P1, PT, R2, RZ, PT ;  /* 0x000000ff0200720c */ /* 0x001fc60003f25270 */
[----:B------:R0:W2:Y:S01]  /*01f0*/  SHFL.IDX PT, R2, R3, RZ, 0x1f ;  /* 0x00001fff03027589 */ /* 0x0000a200000e0000 */
[----:B-1----:R-:W-:Y:S02]  /*0200*/  @UP0 ULEA UR8, UR8, UR6, 0x18 ;  /* 0x0000000608080291 */ /* 0x002fe4000f8ec03f */
[----:B------:R-:W-:-:S04]  /*0210*/  @UP0 UIADD3 UR6, -UR7, 0x100000, URZ ;  /* 0x0010000007060890 */ /* 0x000fc8000fffe13f */
[----:B------:R-:W-:Y:S02]  /*0220*/  @UP0 USHF.L.U32 UR7, UR6, 0xb, URZ ;  /* 0x0000000b06070899 */ /* 0x000fe4000800063f */
[----:B------:R-:W-:Y:S01]  /*0230*/  @UP0 USHF.L.U32 UR6, UR6, 0x1, URZ ;  /* 0x0000000106060899 */ /* 0x000fe2000800063f */
[----:B------:R-:W-:Y:S01]  /*0240*/  VOTEU.ANY UP0, P0 ;  /* 0x00000000003f7886 */ /* 0x000fe20000000100 */
[----:B------:R-:W1:Y:S04]  /*0250*/  FENCE.VIEW.ASYNC.S ;  /* 0x00000000000073c6 */ /* 0x000e680000000000 */
[----:B-1----:R0:W1:Y:S01]  /*0260*/  @UP0 SYNCS.EXCH.64 URZ, [UR8+0x32400], UR4 ;  /* 0x03240004083f05b2 */ /* 0x0020620008000100 */
[----:B------:R0:W3:Y:S05]  /*0270*/  @UP1 SYNCS.EXCH.64 URZ, [UR8+0x32410], UR4 ;  /* 0x03241004083f15b2 */ /* 0x0000ea0008000100 */
[----:B------:R0:W4:Y:S02]  /*0280*/  @UP2 SYNCS.EXCH.64 URZ, [UR8+0x32420], UR6 ;  /* 0x03242006083f25b2 */ /* 0x0001240008000100 */
        /* <DEDUP_REMOVED lines=19> */
.L_x_10411:
        /* <DEDUP_REMOVED lines=22> */
.L_x_10412:
        /* <DEDUP_REMOVED lines=18> */
.L_x_10413:
        /* <DEDUP_REMOVED lines=22> */
.L_x_10414:
        /* <DEDUP_REMOVED lines=22> */
.L_x_10415:
[----:B--2---:R-:W-:Y:S01]  /*0900*/  ISETP.NE.AND P0, PT, R2, RZ, PT ;  /* 0x000000ff0200720c */ /* 0x004fe20003f05270 */
[----:B------:R-:W-:Y:S01]  /*0910*/  IMAD.MOV.U32 R2, RZ, RZ, 0x1 ;  /* 0x00000001ff027424 */ /* 0x000fe200078e00ff */
[----:B------:R-:W-:Y:S01]  /*0920*/  NOP ;  /* 0x0000000000007918 */ /* 0x000fe20000000000 */
[----:B------:R-:W-:Y:S01]  /*0930*/  ULDC.64 UR60, c[0x0][0x208] ;  /* 0x00008200003c7ab9 */ /* 0x000fe20000000a00 */
[----:B------:R-:W-:Y:S02]  /*0940*/  BSSY B9, `(.L_x_10416) ;  /* 0x00018b8000097945 */ /* 0x000fe40003800000 */
[----:B------:R-:W-:-:S05]  /*0950*/  SEL R2, R2, 0x2, !P0 ;  /* 0x0000000202027807 */ /* 0x000fca0004000000 */
[----:B------:R2:W-:Y:S01]  /*0960*/  STL [R1+0x8], R2 ;  /* 0x0000080201007387 */ /* 0x0005e20000100800 */
[----:B01-34-:R-:W-:Y:S06]  /*0970*/  BAR.SYNC.DEFER_BLOCKING 0x0 ;  /* 0x0000000000007b1d */ /* 0x01bfec0000010000 */
[----:B------:R-:W-:Y:S05]  /*0980*/  @!P0 BRA `(.L_x_10417) ;  /* 0x0000011800208947 */ /* 0x000fea0003800000 */
.L_x_10418:
[----:B------:R-:W-:-:S08]  /*0990*/  NOP ;  /* 0x0000000000007918 */ /* 0x000fd00000000000 */
[----:B------:R-:W0:Y:S02]  /*09a0*/  USETMAXREG.TRY_ALLOC.CTAPOOL UP0, 0xe8 ;  /* 0x000000e8000079c8 */ /* 0x000e240008000600 */
[----:B0-----:R-:W-:-:S13]  /*09b0*/  PLOP3.LUT P0, PT, PT, PT, UP0, 0x80, 0x0 ;  /* 0x000000000000781c */ /* 0x001fda0003f0f008 */
[----:B------:R-:W-:Y:S05]  /*09c0*/  @!P0 BRA `(.L_x_10418) ;  /* 0xfffffffc00f08947 */ /* 0x000fea000383ffff */
[----:B------:R-:W2:Y:S01]  /*09d0*/  S2R R0, SR_TID.X ;  /* 0x0000000000007919 */ /* 0x000ea20000002100 */
[----:B------:R-:W-:Y:S01]  /*09e0*/  MOV R19, 0x400 ;  /* 0x0000040000137802 */ /* 0x000fe20000000f00 */
[----:B------:R-:W-:Y:S01]  /*09f0*/  ULDC UR4, c[0x0][0xd3c] ;  /* 0x00034f0000047ab9 */ /* 0x000fe20000000800 */
[----:B--2---:R-:W-:Y:S02]  /*0a00*/  SHF.R.U32.HI R2, RZ, 0x7, R0 ;  /* 0x00000007ff027819 */ /* 0x004fe40000011600 */
[----:B------:R-:W0:Y:S01]  /*0a10*/  S2R R0, SR_CgaCtaId ;  /* 0x0000000000007919 */ /* 0x000e220000008800 */
        /* <DEDUP_REMOVED lines=9> */
[----:B------:R-:W2:Y:S01]  /*0ab0*/  LDL.LU R13, [R1+0x8] ;  /* 0x00000800010d7983 */ /* 0x000ea20000300800 */
[----:B------:R-:W0:Y:S02]  /*0ac0*/  S2R R0, SR_TID.X ;  /* 0x0000000000007919 */ /* 0x000e240000002100 */
[----:B0-----:R-:W-:-:S05]  /*0ad0*/  VIADD R12, R0, 0xffffff80 ;  /* 0xffffff80000c7836 */ /* 0x001fca0000000000 */
[----:B------:R-:W-:-:S04]  /*0ae0*/  SHF.R.S32.HI R0, RZ, 0x1f, R12 ;  /* 0x0000001fff007819 */ /* 0x000fc8000001140c */
[----:B------:R-:W-:-:S04]  /*0af0*/  LEA.HI R2, R0, R12, RZ, 0x7 ;  /* 0x0000000c00027211 */ /* 0x000fc800078f38ff */
[----:B------:R-:W-:-:S05]  /*0b00*/  LOP3.LUT R3, R2, 0xffffff80, RZ, 0xc0, !PT ;  /* 0xffffff8002037812 */ /* 0x000fca00078ec0ff */
[----:B------:R-:W-:-:S05]  /*0b10*/  IMAD.IADD R11, R12, 0x1, -R3 ;  /* 0x000000010c0b7824 */ /* 0x000fca00078e0a03 */
[----:B------:R-:W-:-:S04]  /*0b20*/  SHF.R.S32.HI R7, RZ, 0x1f, R11 ;  /* 0x0000001fff077819 */ /* 0x000fc8000001140b */
[----:B------:R-:W-:-:S04]  /*0b30*/  LEA.HI R8, R7, R11, RZ, 0x2 ;  /* 0x0000000b07087211 */ /* 0x000fc800078f10ff */
[--C-:B------:R-:W-:Y:S02]  /*0b40*/  SHF.R.S32.HI R4, RZ, 0x2, R8.reuse ;  /* 0x00000002ff047819 */ /* 0x100fe40000011408 */
[----:B------:R-:W-:-:S04]  /*0b50*/  SHF.R.S32.HI R3, RZ, 0x1f, R8 ;  /* 0x0000001fff037819 */ /* 0x000fc80000011408 */
[----:B------:R-:W-:Y:S02]  /*0b60*/  LEA.HI R5, R3, R4, RZ, 0x3 ;  /* 0x0000000403057211 */ /* 0x000fe400078f18ff */
[----:B------:R-:W-:Y:S02]  /*0b70*/  LEA.HI R3, R0, R12, RZ, 0x4 ;  /* 0x0000000c00037211 */ /* 0x000fe400078f20ff */
[----:B------:R-:W-:Y:S02]  /*0b80*/  LOP3.LUT R9, R5, 0xfffffff8, RZ, 0xc0, !PT ;  /* 0xfffffff805097812 */ /* 0x000fe400078ec0ff */
[----:B------:R-:W-:Y:S02]  /*0b90*/  SHF.R.S32.HI R14, RZ, 0x7, R2 ;  /* 0x00000007ff0e7819 */ /* 0x000fe40000011402 */
[----:B------:R-:W-:Y:S01]  /*0ba0*/  SHF.R.S32.HI R6, RZ, 0x4, R3 ;  /* 0x00000004ff067819 */ /* 0x000fe20000011403 */
[----:B------:R-:W-:Y:S01]  /*0bb0*/  IMAD.IADD R10, R4, 0x1, -R9 ;  /* 0x00000001040a7824 */ /* 0x000fe200078e0a09 */
[----:B------:R-:W-:-:S02]  /*0bc0*/  LEA.HI R7, R7, R11, RZ, 0x5 ;  /* 0x0000000b07077211 */ /* 0x000fc400078f28ff */
[----:B------:R-:W-:Y:S02]  /*0bd0*/  LEA.HI R2, R2, R14, RZ, 0x1 ;  /* 0x0000000e02027211 */ /* 0x000fe400078f08ff */
[C---:B------:R-:W-:Y:S02]  /*0be0*/  LOP3.LUT R4, R3.reuse, 0x3fffff0, RZ, 0xc0, !PT ;  /* 0x03fffff003047812 */ /* 0x040fe400078ec0ff */
[----:B------:R-:W-:Y:S02]  /*0bf0*/  LEA.HI R3, R3, R6, RZ, 0x1 ;  /* 0x0000000603037211 */ /* 0x000fe400078f08ff */
[----:B------:R-:W-:Y:S02]  /*0c00*/  SHF.R.S32.HI R7, RZ, 0x5, R7 ;  /* 0x00000005ff077819 */ /* 0x000fe40000011407 */
[----:B------:R-:W-:Y:S02]  /*0c10*/  LOP3.LUT R2, R2, 0x3fffffe, RZ, 0xc0, !PT ;  /* 0x03fffffe02027812 */ /* 0x000fe400078ec0ff */
[----:B------:R-:W-:Y:S01]  /*0c20*/  LOP3.LUT R3, R3, 0x1ffffffe, RZ, 0xc0, !PT ;  /* 0x1ffffffe03037812 */ /* 0x000fe200078ec0ff */
[----:B------:R-:W-:Y:S01]  /*0c30*/  IMAD R7, R7, 0x10, R10 ;  /* 0x0000001007077824 */ /* 0x000fe200078e020a */
[----:B------:R-:W-:Y:S01]  /*0c40*/  LEA.HI R5, R0, R12, RZ, 0x5 ;  /* 0x0000000c00057211 */ /* 0x000fe200078f28ff */
[----:B------:R-:W-:-:S02]  /*0c50*/  IMAD.IADD R2, R14, 0x1, -R2 ;  /* 0x000000010e027824 */ /* 0x000fc400078e0a02 */
[----:B------:R-:W-:Y:S01]  /*0c60*/  IMAD.IADD R3, R6, 0x1, -R3 ;  /* 0x0000000106037824 */ /* 0x000fe200078e0a03 */
[----:B------:R-:W-:Y:S01]  /*0c70*/  SHF.R.S32.HI R15, RZ, 0x5, R5 ;  /* 0x00000005ff0f7819 */ /* 0x000fe20000011405 */
[----:B------:R-:W-:Y:S02]  /*0c80*/  IMAD.IADD R4, R12, 0x1, -R4 ;  /* 0x000000010c047824 */ /* 0x000fe400078e0a04 */
[----:B------:R-:W-:Y:S01]  /*0c90*/  IMAD R6, R2, 0x40, R7 ;  /* 0x0000004002067824 */ /* 0x000fe200078e0207 */
[----:B------:R-:W-:Y:S01]  /*0ca0*/  LEA.HI R2, R0, R12, RZ, 0x2 ;  /* 0x0000000c00027211 */ /* 0x000fe200078f10ff */
[----:B------:R-:W-:-:S03]  /*0cb0*/  IMAD R4, R15, 0x10, R4 ;  /* 0x000000100f047824 */ /* 0x000fc600078e0204 */
[--C-:B------:R-:W-:Y:S01]  /*0cc0*/  SHF.R.S32.HI R200, RZ, 0x2, R2.reuse ;  /* 0x00000002ffc87819 */ /* 0x100fe20000011402 */
[----:B------:R-:W-:Y:S01]  /*0cd0*/  IMAD R5, R4, 0x8, R3 ;  /* 0x0000000804057824 */ /* 0x000fe200078e0203 */
[----:B------:R-:W-:Y:S02]  /*0ce0*/  LEA.HI R0, R0, R12, RZ, 0x3 ;  /* 0x0000000c00007211 */ /* 0x000fe400078f18ff */
[----:B------:R-:W-:Y:S01]  /*0cf0*/  SHF.R.S32.HI R3, RZ, 0x1f, R2 ;  /* 0x0000001fff037819 */ /* 0x000fe20000011402 */
[----:B------:R-:W-:Y:S01]  /*0d00*/  VIADD R9, R200, 0x40 ;  /* 0x00000040c8097836 */ /* 0x000fe20000000000 */
[----:B------:R-:W-:Y:S02]  /*0d10*/  LOP3.LUT R2, R2, 0xfffffffc, RZ, 0xc0, !PT ;  /* 0xfffffffc02027812 */ /* 0x000fe400078ec0ff */
[----:B------:R-:W-:Y:S02]  /*0d20*/  SHF.R.S32.HI R4, RZ, 0x3, R0 ;  /* 0x00000003ff047819 */ /* 0x000fe40000011400 */
[----:B------:R-:W-:Y:S01]  /*0d30*/  LOP3.LUT R0, R0, 0xfffffff8, RZ, 0xc0, !PT ;  /* 0xfffffff800007812 */ /* 0x000fe200078ec0ff */
[----:B------:R-:W-:Y:S01]  /*0d40*/  IMAD.IADD R7, R12, 0x1, -R2 ;  /* 0x000000010c077824 */ /* 0x000fe200078e0a02 */
[----:B------:R-:W-:-:S02]  /*0d50*/  SHF.R.S32.HI R4, RZ, 0x1f, R9 ;  /* 0x0000001fff047819 */ /* 0x000fc40000011409 */
[----:B------:R-:W-:Y:S01]  /*0d60*/  LEA.HI R3, R3, R200, RZ, 0x3 ;  /* 0x000000c803037211 */ /* 0x000fe200078f18ff */
[----:B------:R-:W-:Y:S01]  /*0d70*/  IMAD.IADD R0, R12, 0x1, -R0 ;  /* 0x000000010c007824 */ /* 0x000fe200078e0a00 */
[----:B------:R-:W-:Y:S01]  /*0d80*/  LEA.HI R4, R4, R9, RZ, 0x3 ;  /* 0x0000000904047211 */ /* 0x000fe200078f18ff */
[----:B------:R-:W-:Y:S01]  /*0d90*/  IMAD.SHL.U32 R2, R9, 0x40, RZ ;  /* 0x0000004009027824 */ /* 0x000fe200078e00ff */
[----:B------:R-:W-:Y:S02]  /*0da0*/  LOP3.LUT R3, R3, 0xfffffff8, RZ, 0xc0, !PT ;  /* 0xfffffff803037812 */ /* 0x000fe400078ec0ff */
[----:B------:R-:W-:Y:S01]  /*0db0*/  LEA.HI R0, R7, R7, RZ, 0x1 ;  /* 0x0000000707007211 */ /* 0x000fe200078f08ff */
[----:B------:R-:W-:Y:S02]  /*0dc0*/  IMAD.SHL.U32 R4, R4, 0x40, RZ ;  /* 0x0000004004047824 */ /* 0x000fe400078e00ff */
[----:B------:R-:W-:Y:S01]  /*0dd0*/  IMAD.IADD R10, R200, 0x1, -R3 ;  /* 0x00000001c80a7824 */ /* 0x000fe200078e0a03 */
[----:B------:R-:W-:-:S02]  /*0de0*/  LOP3.LUT R0, R0, 0x1ffffffe, RZ, 0xc0, !PT ;  /* 0x1ffffffe00007812 */ /* 0x000fc400078ec0ff */
[----:B------:R-:W-:Y:S02]  /*0df0*/  LOP3.LUT R3, R2, 0x1c0, RZ, 0xc0, !PT ;  /* 0x000001c002037812 */ /* 0x000fe400078ec0ff */
[C---:B------:R-:W-:Y:S01]  /*0e00*/  SHF.L.U32 R16, R7.reuse, 0x3, RZ ;  /* 0x0000000307107819 */ /* 0x040fe200000006ff */
[C---:B------:R-:W-:Y:S01]  /*0e10*/  IMAD.SHL.U32 R22, R7.reuse, 0x4, RZ ;  /* 0x0000000407167824 */ /* 0x040fe200078e00ff */
[----:B------:R-:W-:Y:S01]  /*0e20*/  LOP3.LUT R4, R4, 0xfffffe00, RZ, 0xc0, !PT ;  /* 0xfffffe0004047812 */ /* 0x000fe200078ec0ff */
[----:B------:R-:W-:Y:S01]  /*0e30*/  IMAD.IADD R0, R7, 0x1, -R0 ;  /* 0x0000000107007824 */ /* 0x000fe200078e0a00 */
[----:B------:R-:W-:Y:S01]  /*0e40*/  SHF.R.U32.HI R7, RZ, 0x3, R3 ;  /* 0x00000003ff077819 */ /* 0x000fe20000011603 */
[----:B------:R-:W-:Y:S01]  /*0e50*/  STL [R1+0x74], R6 ;  /* 0x0000740601007387 */ /* 0x000fe20000100800 */
[----:B------:R-:W-:Y:S02]  /*0e60*/  LOP3.LUT R3, R3, 0x38, R16, 0xf8, !PT ;  /* 0x0000003803037812 */ /* 0x000fe400078ef810 */
[----:B------:R-:W-:Y:S01]  /*0e70*/  LOP3.LUT R8, R8, 0x7ffffffc, RZ, 0xc0, !PT ;  /* 0x7ffffffc08087812 */ /* 0x000fe200078ec0ff */
[----:B------:R-:W-:Y:S04]  /*0e80*/  STL [R1+0x64], RZ ;  /* 0x000064ff01007387 */ /* 0x000fe80000100800 */
[----:B------:R-:W-:Y:S04]  /*0e90*/  STL [R1+0x6c], R10 ;  /* 0x00006c0a01007387 */ /* 0x000fe80000100800 */
[----:B------:R0:W-:Y:S01]  /*0ea0*/  STL [R1+0x58], R4 ;  /* 0x0000580401007387 */ /* 0x0001e20000100800 */
[----:B------:R-:W-:-:S02]  /*0eb0*/  IMAD.SHL.U32 R5, R5, 0x8, RZ ;  /* 0x0000000805057824 */ /* 0x000fc400078e00ff */
[----:B------:R-:W-:Y:S01]  /*0ec0*/  IMAD R0, R0, 0x8, R6 ;  /* 0x0000000800007824 */ /* 0x000fe200078e0206 */
[----:B0-----:R-:W-:Y:S01]  /*0ed0*/  LOP3.LUT R4, R4, R3, R7, 0xf6, !PT ;  /* 0x0000000304047212 */ /* 0x001fe200078ef607 */
[----:B------:R-:W-:-:S04]  /*0ee0*/  IMAD.IADD R7, R11, 0x1, -R8 ;  /* 0x000000010b077824 */ /* 0x000fc800078e0a08 */
[----:B------:R-:W-:Y:S01]  /*0ef0*/  IMAD R3, R4, 0x2, R19 ;  /* 0x0000000204037824 */ /* 0x000fe200078e0213 */
[----:B------:R0:W-:Y:S04]  /*0f00*/  STL [R1+0x78], R7 ;  /* 0x0000780701007387 */ /* 0x0001e80000100800 */
[----:B------:R0:W-:Y:S04]  /*0f10*/  STL [R1+0x80], R5 ;  /* 0x0000800501007387 */ /* 0x0001e80000100800 */
[----:B------:R0:W-:Y:S04]  /*0f20*/  STL [R1+0x7c], R0 ;  /* 0x00007c0001007387 */ /* 0x0001e80000100800 */
[----:B------:R0:W-:Y:S01]  /*0f30*/  STL [R1+0x70], R3 ;  /* 0x0000700301007387 */ /* 0x0001e20000100800 */
[----:B------:R-:W-:-:S02]  /*0f40*/  VIADD R2, R16, 0x20 ;  /* 0x0000002010027836 */ /* 0x000fc40000000000 */
[C---:B------:R-:W-:Y:S02]  /*0f50*/  VIADD R209, R16.reuse, 0x40 ;  /* 0x0000004010d17836 */ /* 0x040fe40000000000 */
[C---:B------:R-:W-:Y:S02]  /*0f60*/  VIADD R208, R16.reuse, 0x60 ;  /* 0x0000006010d07836 */ /* 0x040fe40000000000 */
[C---:B------:R-:W-:Y:S02]  /*0f70*/  VIADD R207, R16.reuse, 0x80 ;  /* 0x0000008010cf7836 */ /* 0x040fe40000000000 */
[C---:B------:R-:W-:Y:S02]  /*0f80*/  VIADD R206, R16.reuse, 0xa0 ;  /* 0x000000a010ce7836 */ /* 0x040fe40000000000 */
[C---:B------:R-:W-:Y:S02]  /*0f90*/  VIADD R211, R16.reuse, 0xc0 ;  /* 0x000000c010d37836 */ /* 0x040fe40000000000 */
[----:B------:R-:W-:Y:S01]  /*0fa0*/  VIADD R210, R16, 0xe0 ;  /* 0x000000e010d27836 */ /* 0x000fe20000000000 */
[----:B------:R-:W-:Y:S01]  /*0fb0*/  SHF.R.S32.HI R17, RZ, 0x1f, R16 ;  /* 0x0000001fff117819 */ /* 0x000fe20000011410 */
[----:B------:R-:W-:Y:S01]  /*0fc0*/  IMAD.MOV.U32 R18, RZ, RZ, RZ ;  /* 0x000000ffff127224 */ /* 0x000fe200078e00ff */
[----:B------:R-:W-:Y:S01]  /*0fd0*/  SHF.R.S32.HI R202, RZ, 0x1f, R2 ;  /* 0x0000001fffca7819 */ /* 0x000fe20000011402 */
[----:B------:R-:W-:Y:S01]  /*0fe0*/  IMAD.MOV.U32 R203, RZ, RZ, RZ ;  /* 0x000000ffffcb7224 */ /* 0x000fe200078e00ff */
[----:B------:R-:W-:Y:S01]  /*0ff0*/  SHF.R.S32.HI R218, RZ, 0x1f, R209 ;  /* 0x0000001fffda7819 */ /* 0x000fe200000114d1 */
[----:B------:R-:W-:Y:S01]  /*1000*/  IMAD.MOV.U32 R212, RZ, RZ, RZ ;  /* 0x000000ffffd47224 */ /* 0x000fe200078e00ff */
[----:B------:R-:W-:Y:S01]  /*1010*/  SHF.R.S32.HI R217, RZ, 0x1f, R208 ;  /* 0x0000001fffd97819 */ /* 0x000fe200000114d0 */
[----:B------:R-:W-:Y:S01]  /*1020*/  IMAD.MOV.U32 R201, RZ, RZ, RZ ;  /* 0x000000ffffc97224 */ /* 0x000fe200078e00ff */
[----:B------:R-:W-:Y:S01]  /*1030*/  SHF.R.S32.HI R216, RZ, 0x1f, R207 ;  /* 0x0000001fffd87819 */ /* 0x000fe200000114cf */
[----:B------:R-:W-:Y:S01]  /*1040*/  VIADD R204, R22, 0x10 ;  /* 0x0000001016cc7836 */ /* 0x000fe20000000000 */
[----:B------:R-:W-:-:S02]  /*1050*/  SHF.R.S32.HI R215, RZ, 0x1f, R206 ;  /* 0x0000001fffd77819 */ /* 0x000fc400000114ce */
[----:B------:R-:W-:Y:S02]  /*1060*/  SHF.R.S32.HI R214, RZ, 0x1f, R211 ;  /* 0x0000001fffd67819 */ /* 0x000fe400000114d3 */
[----:B------:R-:W-:Y:S02]  /*1070*/  SHF.R.S32.HI R213, RZ, 0x1f, R210 ;  /* 0x0000001fffd57819 */ /* 0x000fe400000114d2 */
[----:B0-2---:R-:W-:-:S07]  /*1080*/  LOP3.LUT R205, R13, 0x1, RZ, 0xfc, !PT ;  /* 0x000000010dcd7812 */ /* 0x005fce00078efcff */
.L_x_10562:
[----:B0-----:R-:W0:Y:S02]  /*1090*/  LDC.64 R4, c[0x0][0xd88] ;  /* 0x00036200ff047b82 */ /* 0x001e240000000a00 */
[----:B0-----:R-:W-:-:S05]  /*10a0*/  IMAD.WIDE R4, R35, 0x4, R4 ;  /* 0x0000000423047825 */ /* 0x001fca00078e0204 */
[----:B--2---:R-:W2:Y:S01]  /*10b0*/  LDG.E R3, desc[UR60][R4.64] ;  /* 0x0000003c04037981 */ /* 0x004ea2000c1e1900 */
        /* <DEDUP_REMOVED lines=10> */
[----:B---3--:R-:W-:-:S08]  /*1160*/  IMAD.SHL.U32 R32, R3, 0x4, RZ ;  /* 0x0000000403207824 */ /* 0x008fd000078e00ff */
[C---:B------:R-:W-:Y:S01]  /*1170*/  @P1 LEA R6, P2, R3.reuse, UR4, 0x2 ;  /* 0x0000000403061c11 */ /* 0x040fe2000f8410ff */
[----:B------:R0:W-:Y:S01]  /*1180*/  STL [R1+0x5c], R3 ;  /* 0x00005c0301007387 */ /* 0x0001e20000100800 */
[C-C-:B------:R-:W-:Y:S02]  /*1190*/  SHF.L.U64.HI R35, R3.reuse, 0x2, R0.reuse ;  /* 0x0000000203237819 */ /* 0x140fe40000010200 */
[----:B------:R-:W-:Y:S01]  /*11a0*/  @P1 LEA.HI.X R7, R3, UR5, R0, 0x2, P2 ;  /* 0x0000000503071c11 */ /* 0x000fe200090f1400 */
[----:B------:R-:W-:Y:S01]  /*11b0*/  IMAD.MOV.U32 R0, RZ, RZ, RZ ;  /* 0x000000ffff007224 */ /* 0x000fe200078e00ff */
[----:B------:R-:W-:Y:S02]  /*11c0*/  ISETP.NE.U32.AND P2, PT, RZ, UR8, PT ;  /* 0x00000008ff007c0c */ /* 0x000fe4000bf45070 */
[----:B------:R-:W-:Y:S02]  /*11d0*/  IADD3 R8, P3, R32, UR6, RZ ;  /* 0x0000000620087c10 */ /* 0x000fe4000ff7e0ff */
[----:B------:R-:W-:Y:S01]  /*11e0*/  ISETP.NE.AND.EX P2, PT, RZ, UR9, PT, P2 ;  /* 0x00000009ff007c0c */ /* 0x000fe2000bf45320 */
[----:B------:R0:W5:Y:S01]  /*11f0*/  @P1 LDG.E R0, desc[UR60][R6.64] ;  /* 0x0000003c06001981 */ /* 0x000162000c1e1900 */
[----:B------:R-:W-:Y:S01]  /*1200*/  ULDC UR4, c[0x0][0x288] ;  /* 0x0000a20000047ab9 */ /* 0x000fe20000000800 */
[----:B------:R-:W-:Y:S01]  /*1210*/  IADD3.X R9, R35, UR7, RZ, P3, !PT ;  /* 0x0000000723097c10 */ /* 0x000fe20009ffe4ff */
[----:B------:R-:W-:Y:S01]  /*1220*/  IMAD.U32 R90, RZ, RZ, UR4 ;  /* 0x00000004ff5a7e24 */ /* 0x000fe2000f8e00ff */
[----:B------:R-:W-:-:S03]  /*1230*/  ULDC.64 UR4, c[0x0][0x418] ;  /* 0x0001060000047ab9 */ /* 0x000fc60000000a00 */
[----:B------:R0:W5:Y:S05]  /*1240*/  @P0 LDG.E R88, desc[UR60][R8.64] ;  /* 0x0000003c08580981 */ /* 0x00016a000c1e1900 */
[----:B------:R-:W-:-:S04]  /*1250*/  @P2 IADD3 R4, P1, R32, UR8, RZ ;  /* 0x0000000820042c10 */ /* 0x000fc8000ff3e0ff */
[----:B------:R-:W-:-:S05]  /*1260*/  @P2 IADD3.X R5, R35, UR9, RZ, P1, !PT ;  /* 0x0000000923052c10 */ /* 0x000fca0008ffe4ff */
[----:B------:R0:W5:Y:S01]  /*1270*/  @P2 LDG.E R90, desc[UR60][R4.64] ;  /* 0x0000003c045a2981 */ /* 0x000162000c1e1900 */
[----:B------:R-:W-:-:S03]  /*1280*/  UISETP.NE.U32.AND UP0, UPT, UR4, URZ, UPT ;  /* 0x0000003f0400728c */ /* 0x000fc6000bf05070 */
[----:B------:R-:W-:Y:S01]  /*1290*/  ULDC UR4, c[0x0][0x424] ;  /* 0x0001090000047ab9 */ /* 0x000fe20000000800 */
[----:B------:R-:W-:-:S03]  /*12a0*/  UISETP.NE.AND.EX UP0, UPT, UR5, URZ, UPT, UP0 ;  /* 0x0000003f0500728c */ /* 0x000fc6000bf05300 */
[----:B------:R-:W-:Y:S01]  /*12b0*/  ULDC UR5, c[0x0][0x2f0] ;  /* 0x0000bc0000057ab9 */ /* 0x000fe20000000800 */
[----:B------:R-:W-:-:S04]  /*12c0*/  USEL UR4, UR4, 0x1, UP0 ;  /* 0x0000000104047887 */ /* 0x000fc80008000000 */
[----:B------:R-:W-:-:S03]  /*12d0*/  UIMAD UR4, UR4, UR5, URZ ;  /* 0x00000005040472a4 */ /* 0x000fc6000f8e023f */
[----:B------:R-:W-:Y:S02]  /*12e0*/  ULDC UR5, c[0x0][0x348] ;  /* 0x0000d20000057ab9 */ /* 0x000fe40000000800 */
[----:B----4-:R-:W-:Y:S01]  /*12f0*/  MOV R30, UR5 ;  /* 0x00000005001e7c02 */ /* 0x010fe20008000f00 */
[----:B------:R-:W-:Y:S02]  /*1300*/  IMAD.U32 R31, RZ, RZ, UR4 ;  /* 0x00000004ff1f7e24 */ /* 0x000fe4000f8e00ff */
[----:B------:R-:W-:Y:S01]  /*1310*/  IMAD.MOV.U32 R29, RZ, RZ, R3 ;  /* 0x000000ffff1d7224 */ /* 0x000fe200078e0003 */
[----:B01----:R-:W-:Y:S06]  /*1320*/  @P2 BRA `(.L_x_10420) ;  /* 0x0000000000242947 */ /* 0x003fec0003800000 */
        /* <DEDUP_REMOVED lines=9> */
.L_x_10420:
        /* <DEDUP_REMOVED lines=10> */
.L_x_10421:
[----:B------:R-:W-:Y:S05]  /*1460*/  @!P0 BRA `(.L_x_10422) ;  /* 0x00000000000c8947 */ /* 0x000fea0003800000 */
[----:B------:R-:W2:Y:S04]  /*1470*/  LDG.E R4, desc[UR60][R8.64] ;  /* 0x0000003c08047981 */ /* 0x000ea8000c1e1900 */
[----:B------:R-:W2:Y:S02]  /*1480*/  LDG.E R31, desc[UR60][R8.64+0x4] ;  /* 0x0000043c081f7981 */ /* 0x000ea4000c1e1900 */
[----:B--2---:R-:W-:-:S07]  /*1490*/  IMAD.IADD R31, R31, 0x1, -R4 ;  /* 0x000000011f1f7824 */ /* 0x004fce00078e0a04 */
.L_x_10422:
        /* <DEDUP_REMOVED lines=11> */
[----:B------:R-:W-:Y:S01]  /*1550*/  ISETP.NE.AND.EX P1, PT, RZ, UR5, PT, P1 ;  /* 0x00000005ff007c0c */ /* 0x000fe2000bf25310 */
[----:B0-----:R-:W-:-:S05]  /*1560*/  IMAD.MOV R4, RZ, RZ, -R9 ;  /* 0x000000ffff047224 */ /* 0x001fca00078e0a09 */
        /* <DEDUP_REMOVED lines=43> */
.L_x_10425:
[----:B------:R-:W-:Y:S05]  /*1820*/  BSYNC B6 ;  /* 0x0000000000067941 */ /* 0x000fea0003800000 */
.L_x_10424:
        /* <DEDUP_REMOVED lines=20> */
.L_x_10427:
[----:B------:R-:W-:Y:S05]  /*1970*/  BSYNC B6 ;  /* 0x0000000000067941 */ /* 0x000fea0003800000 */
.L_x_10426:
[----:B------:R-:W-:Y:S01]  /*1980*/  ULDC.64 UR4, c[0x0][0xaf0] ;  /* 0x0002bc0000047ab9 */ /* 0x000fe20000000a00 */
[----:B------:R-:W2:Y:S01]  /*1990*/  LDL R36, [R1+0x6c] ;  /* 0x00006c0001247983 */ /* 0x000ea20000100800 */
[----:B------:R-:W-:Y:S01]  /*19a0*/  ISETP.NE.U32.AND P0, PT, RZ, UR4, PT ;  /* 0x00000004ff007c0c */ /* 0x000fe2000bf05070 */
[----:B------:R-:W0:Y:S03]  /*19b0*/  LDC.64 R66, c[0x0][0x408] ;  /* 0x00010200ff427b82 */ /* 0x000e260000000a00 */
[----:B------:R-:W-:-:S05]  /*19c0*/  ISETP.NE.AND.EX P0, PT, RZ, UR5, PT, P0 ;  /* 0x00000005ff007c0c */ /* 0x000fca000bf05300 */
[----:B------:R-:W1:Y:S08]  /*19d0*/  LDC.64 R60, c[0x0][0x3f8] ;  /* 0x0000fe00ff3c7b82 */ /* 0x000e700000000a00 */
[----:B------:R-:W-:Y:S01]  /*19e0*/  @P0 IADD3 R4, P1, R32, UR4, RZ ;  /* 0x0000000420040c10 */ /* 0x000fe2000ff3e0ff */
[----:B------:R-:W-:Y:S01]  /*19f0*/  ULDC UR4, c[0x0][0x320] ;  /* 0x0000c80000047ab9 */ /* 0x000fe20000000800 */
[----:B------:R-:W3:Y:S02]  /*1a00*/  LDC R89, c[0x0][0x3f4] ;  /* 0x0000fd00ff597b82 */ /* 0x000ee40000000800 */
[----:B------:R-:W-:-:S02]  /*1a10*/  @P0 IADD3.X R5, R35, UR5, RZ, P1, !PT ;  /* 0x0000000523050c10 */ /* 0x000fc40008ffe4ff */
[----:B------:R-:W-:-:S03]  /*1a20*/  ISETP.GE.AND P1, PT, R2, UR4, PT ;  /* 0x0000000402007c0c */ /* 0x000fc6000bf26270 */
[----:B------:R4:W2:Y:S01]  /*1a30*/  @P0 LDG.E R29, desc[UR60][R4.64] ;  /* 0x0000003c041d0981 */ /* 0x0008a2000c1e1900 */
[----:B------:R-:W-:Y:S01]  /*1a40*/  SEL R3, RZ, 0xffffffff, P1 ;  /* 0xffffffffff037807 */ /* 0x000fe20000800000 */
[--C-:B0-----:R-:W-:Y:S01]  /*1a50*/  IMAD.WIDE.U32 R10, R200, R66, R16.reuse ;  /* 0x00000042c80a7225 */ /* 0x101fe200078e0010 */
[----:B------:R-:W-:Y:S01]  /*1a60*/  ISETP.GE.AND P0, PT, R16, UR4, PT ;  /* 0x0000000410007c0c */ /* 0x000fe2000bf06270 */
[----:B------:R-:W0:Y:S01]  /*1a70*/  S2R R21, SR_TID.X ;  /* 0x0000000000157919 */ /* 0x000e220000002100 */
[----:B------:R-:W-:Y:S01]  /*1a80*/  ISETP.GE.AND P1, PT, R208, UR4, PT ;  /* 0x00000004d0007c0c */ /* 0x000fe2000bf26270 */
[----:B------:R-:W-:Y:S01]  /*1a90*/  IMAD.SHL.U32 R3, R3, 0x2, RZ ;  /* 0x0000000203037824 */ /* 0x000fe200078e00ff */
[----:B------:R-:W-:Y:S01]  /*1aa0*/  SEL R0, RZ, 0x1, P0 ;  /* 0x00000001ff007807 */ /* 0x000fe20000000000 */
[----:B------:R-:W3:Y:S01]  /*1ab0*/  S2R R20, SR_TID.X ;  /* 0x0000000000147919 */ /* 0x000ee20000002100 */
[----:B------:R-:W-:Y:S01]  /*1ac0*/  ISETP.GE.AND P0, PT, R209, UR4, PT ;  /* 0x00000004d1007c0c */ /* 0x000fe2000bf06270 */
[----:B-1----:R-:W-:Y:S01]  /*1ad0*/  IMAD.WIDE.U32 R8, R200, R60, R16 ;  /* 0x0000003cc8087225 */ /* 0x002fe200078e0010 */
[----:B------:R-:W-:-:S02]  /*1ae0*/  LOP3.LUT R0, R3, 0x2, R0, 0xe2, !PT ;  /* 0x0000000203007812 */ /* 0x000fc400078ee200 */
[----:B------:R-:W-:Y:S02]  /*1af0*/  SEL R3, RZ, 0x4, P0 ;  /* 0x00000004ff037807 */ /* 0x000fe40000000000 */
[----:B------:R-:W-:Y:S02]  /*1b00*/  SHF.R.S32.HI R7, RZ, 0x1f, R200 ;  /* 0x0000001fff077819 */ /* 0x000fe400000114c8 */
[----:B------:R-:W-:Y:S01]  /*1b10*/  SHF.R.S32.HI R23, RZ, 0x1f, R22 ;  /* 0x0000001fff177819 */ /* 0x000fe20000011416 */
[----:B------:R-:W-:Y:S01]  /*1b20*/  IMAD.MOV.U32 R78, RZ, RZ, 0x20 ;  /* 0x00000020ff4e7424 */ /* 0x000fe200078e00ff */
[----:B----4-:R-:W-:Y:S01]  /*1b30*/  SEL R4, RZ, 0x8, P1 ;  /* 0x00000008ff047807 */ /* 0x010fe20000800000 */
[----:B------:R-:W-:Y:S01]  /*1b40*/  IMAD.IADD R88, R88, 0x1, R31 ;  /* 0x0000000158587824 */ /* 0x000fe200078e021f */
[----:B------:R-:W-:Y:S01]  /*1b50*/  ISETP.GE.AND P0, PT, R207, UR4, PT ;  /* 0x00000004cf007c0c */ /* 0x000fe2000bf06270 */
[----:B------:R-:W-:Y:S01]  /*1b60*/  IMAD R77, R61, 0x60, RZ ;  /* 0x000000603d4d7824 */ /* 0x000fe200078e02ff */
[----:B------:R-:W-:Y:S01]  /*1b70*/  ISETP.GE.AND P1, PT, R206, UR4, PT ;  /* 0x00000004ce007c0c */ /* 0x000fe2000bf26270 */
[----:B------:R-:W-:Y:S01]  /*1b80*/  IMAD.SHL.U32 R85, R60, 0x40, RZ ;  /* 0x000000403c557824 */ /* 0x000fe200078e00ff */
[----:B------:R-:W-:-:S02]  /*1b90*/  LOP3.LUT R0, R4, R0, R3, 0xfe, !PT ;  /* 0x0000000004007212 */ /* 0x000fc400078efe03 */
[----:B------:R-:W-:Y:S02]  /*1ba0*/  SEL R3, RZ, 0x10, P0 ;  /* 0x00000010ff037807 */ /* 0x000fe40000000000 */
[----:B------:R-:W-:Y:S02]  /*1bb0*/  SEL R4, RZ, 0x20, P1 ;  /* 0x00000020ff047807 */ /* 0x000fe40000800000 */
[----:B------:R-:W-:Y:S02]  /*1bc0*/  ISETP.GE.AND P0, PT, R211, UR4, PT ;  /* 0x00000004d3007c0c */ /* 0x000fe4000bf06270 */
[----:B------:R-:W-:Y:S02]  /*1bd0*/  ISETP.GE.AND P1, PT, R210, UR4, PT ;  /* 0x00000004d2007c0c */ /* 0x000fe4000bf26270 */
[----:B------:R-:W-:Y:S01]  /*1be0*/  LOP3.LUT R0, R4, R0, R3, 0xfe, !PT ;  /* 0x0000000004007212 */ /* 0x000fe200078efe03 */
[----:B------:R-:W-:Y:S01]  /*1bf0*/  IMAD R4, R7, R60, RZ ;  /* 0x0000003c07047224 */ /* 0x000fe200078e02ff */
[----:B------:R-:W-:-:S02]  /*1c00*/  SEL R87, RZ, 0x40, P0 ;  /* 0x00000040ff577807 */ /* 0x000fc40000000000 */
[----:B------:R-:W-:Y:S01]  /*1c10*/  SEL R3, RZ, 0x7fff80, P1 ;  /* 0x007fff80ff037807 */ /* 0x000fe20000800000 */
[----:B0-----:R-:W-:Y:S01]  /*1c20*/  VIADD R37, R21, 0xffffff80 ;  /* 0xffffff8015257836 */ /* 0x001fe20000000000 */
[----:B---3--:R-:W-:Y:S01]  /*1c30*/  ISETP.GE.AND P0, PT, R16, R89, PT ;  /* 0x000000591000720c */ /* 0x008fe20003f06270 */
[C---:B------:R-:W-:Y:S01]  /*1c40*/  IMAD R13, R200.reuse, R61, R4 ;  /* 0x0000003dc80d7224 */ /* 0x040fe200078e0204 */
[----:B------:R-:W-:Y:S01]  /*1c50*/  LOP3.LUT R87, R3, R0, R87, 0xfe, !PT ;  /* 0x0000000003577212 */ /* 0x000fe200078efe57 */
[-C--:B------:R-:W-:Y:S01]  /*1c60*/  IMAD R0, R7, R66.reuse, RZ ;  /* 0x0000004207007224 */ /* 0x080fe200078e02ff */
[----:B------:R-:W-:Y:S01]  /*1c70*/  SHF.R.U32.HI R21, RZ, 0x7, R20 ;  /* 0x00000007ff157819 */ /* 0x000fe20000011614 */
[----:B------:R-:W-:Y:S01]  /*1c80*/  IMAD.WIDE.U32 R6, R200, R66, R22 ;  /* 0x00000042c8067225 */ /* 0x000fe200078e0016 */
[----:B------:R-:W-:Y:S02]  /*1c90*/  SEL R3, R89, RZ, P0 ;  /* 0x000000ff59037207 */ /* 0x000fe40000000000 */
[----:B------:R-:W-:Y:S01]  /*1ca0*/  SHF.L.U64.HI R84, R66, 0x6, R67 ;  /* 0x0000000642547819 */ /* 0x000fe20000010243 */
[C---:B------:R-:W-:Y:S01]  /*1cb0*/  IMAD R15, R200.reuse, R67, R0 ;  /* 0x00000043c80f7224 */ /* 0x040fe200078e0200 */
[----:B------:R-:W-:Y:S01]  /*1cc0*/  ISETP.NE.AND P6, PT, R21, 0x1, PT ;  /* 0x000000011500780c */ /* 0x000fe20003fc5270 */
[----:B------:R-:W-:Y:S01]  /*1cd0*/  IMAD.WIDE.U32 R4, R200, R60, R22 ;  /* 0x0000003cc8047225 */ /* 0x000fe200078e0016 */
[----:B------:R-:W-:-:S02]  /*1ce0*/  SHF.L.U32 R83, R66, 0x6, RZ ;  /* 0x0000000642537819 */ /* 0x000fc400000006ff */
[----:B------:R-:W-:Y:S01]  /*1cf0*/  SHF.L.U64.HI R86, R60, 0x6, R61 ;  /* 0x000000063c567819 */ /* 0x000fe2000001023d */
[----:B------:R-:W-:Y:S02]  /*1d00*/  IMAD.IADD R7, R7, 0x1, R15 ;  /* 0x0000000107077824 */ /* 0x000fe400078e020f */
[----:B------:R-:W-:Y:S02]  /*1d10*/  IMAD.IADD R5, R5, 0x1, R13 ;  /* 0x0000000105057824 */ /* 0x000fe400078e020d */
[----:B-----5:R-:W-:Y:S02]  /*1d20*/  IMAD.WIDE.U32 R62, R28, R66, R6 ;  /* 0x000000421c3e7225 */ /* 0x020fe400078e0006 */
[----:B------:R-:W3:Y:S02]  /*1d30*/  LDL R6, [R1+0x58] ;  /* 0x0000580001067983 */ /* 0x000ee40000100800 */
[----:B------:R-:W-:Y:S02]  /*1d40*/  IMAD.IADD R3, R16, 0x1, R3 ;  /* 0x0000000110037824 */ /* 0x000fe400078e0203 */
[----:B------:R-:W-:-:S02]  /*1d50*/  VIADD R91, R21, 0x8 ;  /* 0x00000008155b7836 */ /* 0x000fc40000000000 */
[C---:B------:R-:W-:Y:S01]  /*1d60*/  VIADD R21, R200.reuse, 0x40 ;  /* 0x00000040c8157836 */ /* 0x040fe20000000000 */
[----:B------:R-:W-:Y:S05]  /*1d70*/  @!P6 WARPSYNC.ALL ;  /* 0x000000000000e948 */ /* 0x000fea0003800000 */
[----:B------:R-:W-:Y:S01]  /*1d80*/  VIADD R7, R200, 0x40 ;  /* 0x00000040c8077836 */ /* 0x000fe20000000000 */
[----:B------:R-:W-:Y:S01]  /*1d90*/  SHF.R.S32.HI R0, RZ, 0x1f, R3 ;  /* 0x0000001fff007819 */ /* 0x000fe20000011403 */
[----:B------:R-:W-:Y:S01]  /*1da0*/  IMAD.WIDE.U32 R52, R28, R60, R4 ;  /* 0x0000003c1c347225 */ /* 0x000fe200078e0004 */
[----:B------:R-:W-:Y:S02]  /*1db0*/  ULDC UR4, c[0x0][0x2f4] ;  /* 0x0000bd0000047ab9 */ /* 0x000fe40000000800 */
[----:B------:R-:W-:Y:S01]  /*1dc0*/  LEA.HI R3, R0, R3, RZ, 0x3 ;  /* 0x0000000300037211 */ /* 0x000fe200078f18ff */
[----:B------:R-:W-:-:S02]  /*1dd0*/  IMAD.SHL.U32 R21, R21, 0x40, RZ ;  /* 0x0000004015157824 */ /* 0x000fc400078e00ff */
[----:B------:R-:W-:Y:S02]  /*1de0*/  IMAD.SHL.U32 R7, R7, 0x40, RZ ;  /* 0x0000004007077824 */ /* 0x000fe400078e00ff */
[----:B------:R-:W-:Y:S01]  /*1df0*/  IMAD.IADD R9, R13, 0x1, R9 ;  /* 0x000000010d097824 */ /* 0x000fe200078e0209 */
[----:B------:R-:W-:Y:S01]  /*1e00*/  SHF.R.S32.HI R13, RZ, 0x1f, R28 ;  /* 0x0000001fff0d7819 */ /* 0x000fe2000001141c */
[----:B------:R-:W-:Y:S01]  /*1e10*/  IMAD.IADD R11, R15, 0x1, R11 ;  /* 0x000000010f0b7824 */ /* 0x000fe200078e020b */
[----:B------:R-:W-:Y:S01]  /*1e20*/  LOP3.LUT R21, R21, 0x1c0, RZ, 0xc0, !PT ;  /* 0x000001c015157812 */ /* 0x000fe200078ec0ff */
[----:B------:R-:W-:Y:S01]  /*1e30*/  IMAD.WIDE.U32 R54, R28, R60, R8 ;  /* 0x0000003c1c367225 */ /* 0x000fe200078e0008 */
[----:B------:R-:W-:-:S03]  /*1e40*/  LOP3.LUT R7, R7, 0x1c0, RZ, 0xc0, !PT ;  /* 0x000001c007077812 */ /* 0x000fc600078ec0ff */
[----:B------:R-:W-:Y:S01]  /*1e50*/  IMAD R12, R13, R60, RZ ;  /* 0x0000003c0d0c7224 */ /* 0x000fe200078e02ff */
[----:B------:R-:W-:Y:S01]  /*1e60*/  LOP3.LUT R0, R21, 0x38, R3, 0xf8, !PT ;  /* 0x0000003815007812 */ /* 0x000fe200078ef803 */
[-C--:B------:R-:W-:Y:S01]  /*1e70*/  IMAD R13, R13, R66.reuse, RZ ;  /* 0x000000420d0d7224 */ /* 0x080fe200078e02ff */
[----:B------:R-:W-:Y:S01]  /*1e80*/  SHF.R.U32.HI R7, RZ, 0x3, R7 ;  /* 0x00000003ff077819 */ /* 0x000fe20000011607 */
[----:B------:R-:W-:Y:S01]  /*1e90*/  IMAD R9, R67, 0x60, RZ ;  /* 0x0000006043097824 */ /* 0x000fe200078e02ff */
[----:B------:R-:W-:Y:S01]  /*1ea0*/  PRMT R4, R87, 0x8880, RZ ;  /* 0x0000888057047816 */ /* 0x000fe200000000ff */
[----:B------:R-:W-:Y:S01]  /*1eb0*/  IMAD R13, R28, R67, R13 ;  /* 0x000000431c0d7224 */ /* 0x000fe200078e020d */
[----:B------:R-:W-:Y:S01]  /*1ec0*/  LOP3.LUT R0, R0, R7, RZ, 0x3c, !PT ;  /* 0x0000000700007212 */ /* 0x000fe200078e3cff */
[----:B------:R-:W-:Y:S01]  /*1ed0*/  IMAD.WIDE.U32 R64, R28, R66, R10 ;  /* 0x000000421c407225 */ /* 0x000fe200078e000a */
[----:B------:R-:W-:-:S03]  /*1ee0*/  LOP3.LUT R68, R3, 0xfffffff8, RZ, 0xc0, !PT ;  /* 0xfffffff803447812 */ /* 0x000fc600078ec0ff */
[----:B------:R-:W-:Y:S01]  /*1ef0*/  IMAD.WIDE.U32 R66, R66, 0x60, RZ ;  /* 0x0000006042427825 */ /* 0x000fe200078e00ff */
[----:B------:R-:W-:-:S03]  /*1f00*/  ISETP.GE.AND P2, PT, R2, UR4, PT ;  /* 0x0000000402007c0c */ /* 0x000fc6000bf46270 */
[----:B------:R-:W-:Y:S02]  /*1f10*/  IMAD R15, R28, R61, R12 ;  /* 0x0000003d1c0f7224 */ /* 0x000fe400078e020c */
[----:B------:R-:W-:Y:S01]  /*1f20*/  IMAD.WIDE.U32 R60, R60, 0x60, RZ ;  /* 0x000000603c3c7825 */ /* 0x000fe200078e00ff */
[----:B------:R-:W-:-:S03]  /*1f30*/  SHF.R.S32.HI R69, RZ, 0x3, R3 ;  /* 0x00000003ff457819 */ /* 0x000fc60000011403 */
[----:B------:R-:W-:Y:S01]  /*1f40*/  IMAD.IADD R76, R67, 0x1, R9 ;  /* 0x00000001434c7824 */ /* 0x000fe200078e0209 */
[----:B------:R-:W-:Y:S01]  /*1f50*/  SHF.R.S32.HI R81, RZ, 0x1f, R34 ;  /* 0x0000001fff517819 */ /* 0x000fe20000011422 */
[----:B------:R-:W-:Y:S01]  /*1f60*/  IMAD.SHL.U32 R89, R89, 0x2, RZ ;  /* 0x0000000259597824 */ /* 0x000fe200078e00ff */
[----:B------:R-:W-:Y:S01]  /*1f70*/  SHF.R.S32.HI R32, RZ, 0x1f, R68 ;  /* 0x0000001fff207819 */ /* 0x000fe20000011444 */
[----:B------:R-:W-:Y:S02]  /*1f80*/  IMAD.IADD R77, R61, 0x1, R77 ;  /* 0x000000013d4d7824 */ /* 0x000fe400078e024d */
[----:B------:R-:W-:Y:S02]  /*1f90*/  IMAD.IADD R73, R53, 0x1, R15 ;  /* 0x0000000135497824 */ /* 0x000fe400078e020f */
[----:B------:R-:W-:Y:S02]  /*1fa0*/  IMAD.IADD R72, R15, 0x1, R55 ;  /* 0x000000010f487824 */ /* 0x000fe400078e0237 */
[----:B------:R-:W-:-:S02]  /*1fb0*/  IMAD.IADD R71, R63, 0x1, R13 ;  /* 0x000000013f477824 */ /* 0x000fc400078e020d */
[----:B------:R-:W-:Y:S02]  /*1fc0*/  IMAD.IADD R70, R13, 0x1, R65 ;  /* 0x000000010d467824 */ /* 0x000fe400078e0241 */
[C---:B--2---:R-:W-:Y:S01]  /*1fd0*/  IMAD.SHL.U32 R82, R36.reuse, 0x40, RZ ;  /* 0x0000004024527824 */ /* 0x044fe200078e00ff */
[----:B------:R-:W-:Y:S01]  /*1fe0*/  @!P6 BAR.SYNC.DEFER_BLOCKING 0x9, 0x100 ;  /* 0x024400000000eb1d */ /* 0x000fe20000010000 */
[----:B------:R-:W-:Y:S02]  /*1ff0*/  LOP3.LUT P1, RZ, R36, 0x4, RZ, 0xc0, !PT ;  /* 0x0000000424ff7812 */ /* 0x000fe4000782c0ff */
[----:B------:R-:W-:Y:S02]  /*2000*/  SHF.R.S32.HI R36, RZ, 0x1f, R37 ;  /* 0x0000001fff247819 */ /* 0x000fe40000011425 */
[----:B------:R-:W-:Y:S02]  /*2010*/  LOP3.LUT R82, R82, 0x1c0, RZ, 0xc0, !PT ;  /* 0x000001c052527812 */ /* 0x000fe400078ec0ff */
[----:B------:R-:W-:-:S04]  /*2020*/  LEA.HI R36, R36, R37, RZ, 0x2 ;  /* 0x0000002524247211 */ /* 0x000fc800078f10ff */
[----:B------:R-:W-:-:S05]  /*2030*/  LOP3.LUT R36, R36, 0xfffffffc, RZ, 0xc0, !PT ;  /* 0xfffffffc24247812 */ /* 0x000fca00078ec0ff */
[----:B------:R-:W-:-:S04]  /*2040*/  IMAD.IADD R36, R37, 0x1, -R36 ;  /* 0x0000000125247824 */ /* 0x000fc800078e0a24 */
[----:B------:R-:W-:Y:S02]  /*2050*/  IMAD R79, R36, 0x40, R200 ;  /* 0x00000040244f7824 */ /* 0x000fe400078e02c8 */
[----:B------:R-:W-:Y:S01]  /*2060*/  VIADD R36, R20, 0xffffff80 ;  /* 0xffffff8014247836 */ /* 0x000fe20000000000 */
[----:B------:R-:W-:-:S04]  /*2070*/  SHF.R.U32.HI R80, RZ, 0x3, R82 ;  /* 0x00000003ff507819 */ /* 0x000fc80000011652 */
[----:B------:R-:W-:Y:S02]  /*2080*/  SHF.R.S32.HI R20, RZ, 0x1f, R36 ;  /* 0x0000001fff147819 */ /* 0x000fe40000011424 */
[----:B------:R-:W-:Y:S02]  /*2090*/  LOP3.LUT R5, R82, 0x18, R16, 0xf8, !PT ;  /* 0x0000001852057812 */ /* 0x000fe400078ef810 */
[----:B------:R-:W-:Y:S02]  /*20a0*/  LEA.HI R20, R20, R36, RZ, 0x5 ;  /* 0x0000002414147211 */ /* 0x000fe400078f28ff */
[----:B------:R-:W-:Y:S02]  /*20b0*/  LOP3.LUT R5, R5, R80, RZ, 0x3c, !PT ;  /* 0x0000005005057212 */ /* 0x000fe400078e3cff */
[----:B------:R-:W-:-:S05]  /*20c0*/  SHF.R.S32.HI R20, RZ, 0x5, R20 ;  /* 0x00000005ff147819 */ /* 0x000fca0000011414 */
[----:B------:R-:W-:Y:S01]  /*20d0*/  IMAD R75, R20, 0x200, R5 ;  /* 0x00000200144b7824 */ /* 0x000fe200078e0205 */
[----:B------:R-:W-:Y:S02]  /*20e0*/  LOP3.LUT R5, R82, 0x38, R3, 0xf8, !PT ;  /* 0x0000003852057812 */ /* 0x000fe400078ef803 */
[----:B------:R-:W-:Y:S02]  /*20f0*/  SEL R78, R78, 0xffffffe0, !P1 ;  /* 0xffffffe04e4e7807 */ /* 0x000fe40004800000 */
[----:B------:R-:W-:Y:S02]  /*2100*/  LOP3.LUT R31, R5, R80, RZ, 0x3c, !PT ;  /* 0x00000050051f7212 */ /* 0x000fe400078e3cff */
[----:B------:R-:W-:Y:S01]  /*2110*/  PRMT R5, R4, 0x7710, RZ ;  /* 0x0000771004057816 */ /* 0x000fe200000000ff */
[----:B------:R-:W-:Y:S02]  /*2120*/  IMAD.IADD R74, R78, 0x1, R75 ;  /* 0x000000014e4a7824 */ /* 0x000fe400078e024b */
[----:B------:R-:W-:Y:S01]  /*2130*/  IMAD R31, R20, 0x200, R31 ;  /* 0x00000200141f7824 */ /* 0x000fe200078e021f */
[----:B------:R-:W-:-:S02]  /*2140*/  LOP3.LUT R20, R5, 0x1, RZ, 0xc0, !PT ;  /* 0x0000000105147812 */ /* 0x000fc400078ec0ff */
[C---:B------:R-:W-:Y:S02]  /*2150*/  LOP3.LUT R10, R5.reuse, 0x2, RZ, 0xc0, !PT ;  /* 0x00000002050a7812 */ /* 0x040fe400078ec0ff */
[C---:B------:R-:W-:Y:S02]  /*2160*/  LOP3.LUT R9, R5.reuse, 0x4, RZ, 0xc0, !PT ;  /* 0x0000000405097812 */ /* 0x040fe400078ec0ff */
[C---:B------:R-:W-:Y:S02]  /*2170*/  LOP3.LUT R8, R5.reuse, 0x8, RZ, 0xc0, !PT ;  /* 0x0000000805087812 */ /* 0x040fe400078ec0ff */
[----:B------:R-:W-:Y:S02]  /*2180*/  LOP3.LUT R7, R5, 0x10, RZ, 0xc0, !PT ;  /* 0x0000001005077812 */ /* 0x000fe400078ec0ff */
[----:B------:R-:W-:Y:S02]  /*2190*/  ISETP.GE.AND P1, PT, R16, UR4, PT ;  /* 0x0000000410007c0c */ /* 0x000fe4000bf26270 */
[----:B------:R-:W-:-:S02]  /*21a0*/  SHF.R.S32.HI R35, RZ, 0x1f, R29 ;  /* 0x0000001fff237819 */ /* 0x000fc4000001141d */
[----:B------:R-:W-:Y:S02]  /*21b0*/  P2R R3, PR, RZ, 0x4 ;  /* 0x00000004ff037803 */ /* 0x000fe40000000000 */
[----:B---3--:R-:W-:Y:S02]  /*21c0*/  IADD3 R21, R6, R0, RZ ;  /* 0x0000000006157210 */ /* 0x008fe40007ffe0ff */
[C---:B------:R-:W-:Y:S02]  /*21d0*/  LOP3.LUT R6, R5.reuse, 0x20, RZ, 0xc0, !PT ;  /* 0x0000002005067812 */ /* 0x040fe400078ec0ff */
[----:B------:R-:W-:-:S07]  /*21e0*/  LOP3.LUT R5, R5, 0x40, RZ, 0xc0, !PT ;  /* 0x0000004005057812 */ /* 0x000fce00078ec0ff */
.L_x_10481:
        /* <DEDUP_REMOVED lines=39> */
[C---:B------:R-:W-:Y:S01]  /*2460*/  IMAD.WIDE.U32 R12, R97.reuse, UR4, RZ ;  /* 0x00000004610c7c25 */ /* 0x040fe2000f8e00ff */
        /* <DEDUP_REMOVED lines=18> */
[----:B------:R-:W-:Y:S01]  /*2590*/  IMAD R39, R11, R60, R4 ;  /* 0x0000003c0b277224 */ /* 0x000fe200078e0204 */
[----:B------:R-:W-:Y:S01]  /*25a0*/  LEA R102, P3, R36, UR4, 0x1 ;  /* 0x0000000424667c11 */ /* 0x000fe2000f8608ff */
[----:B------:R-:W-:Y:S02]  /*25b0*/  IMAD.IADD R103, R37, 0x1, R15 ;  /* 0x0000000125677824 */ /* 0x000fe400078e020f */
        /* <DEDUP_REMOVED lines=37> */
.L_x_10432:
[----:B------:R-:W-:Y:S05]  /*2810*/  BSYNC B1 ;  /* 0x0000000000017941 */ /* 0x000fea0003800000 */
.L_x_10431:
        /* <DEDUP_REMOVED lines=29> */
.L_x_10434:
[----:B------:R-:W-:Y:S05]  /*29f0*/  BSYNC B1 ;  /* 0x0000000000017941 */ /* 0x000fea0003800000 */
.L_x_10433:
[----:B0-----:R-:W-:Y:S01]  /*2a00*/  IMAD.MOV.U32 R12, RZ, RZ, R49 ;  /* 0x000000ffff0c7224 */ /* 0x001fe200078e0031 */
[----:B------:R-:W-:Y:S01]  /*2a10*/  PRMT R121, R11, 0x7610, R121 ;  /* 0x000076100b797816 */ /* 0x000fe20000000079 */
[----:B------:R-:W-:Y:S01]  /*2a20*/  IMAD.MOV.U32 R4, RZ, RZ, R48 ;  /* 0x000000ffff047224 */ /* 0x000fe200078e0030 */
[----:B------:R-:W-:Y:S01]  /*2a30*/  ISETP.NE.AND P3, PT, R205, 0x3, PT ;  /* 0x00000003cd00780c */ /* 0x000fe20003f65270 */
[----:B------:R-:W-:Y:S01]  /*2a40*/  IMAD.MOV.U32 R11, RZ, RZ, R47 ;  /* 0x000000ffff0b7224 */ /* 0x000fe200078e002f */
[----:B------:R-:W-:Y:S01]  /*2a50*/  PRMT R94, R94, 0x5410, R12 ;  /* 0x000054105e5e7816 */ /* 0x000fe2000000000c */
[----:B------:R-:W-:Y:S01]  /*2a60*/  IMAD.MOV.U32 R12, RZ, RZ, R50 ;  /* 0x000000ffff0c7224 */ /* 0x000fe200078e0032 */
[----:B------:R-:W-:Y:S01]  /*2a70*/  PRMT R111, R4, 0x7610, R111 ;  /* 0x00007610046f7816 */ /* 0x000fe2000000006f */
[----:B------:R-:W-:Y:S01]  /*2a80*/  IMAD.MOV.U32 R13, RZ, RZ, R51 ;  /* 0x000000ffff0d7224 */ /* 0x000fe200078e0033 */
[----:B------:R-:W-:Y:S02]  /*2a90*/  MOV R4, R46 ;  /* 0x0000002e00047202 */ /* 0x000fe40000000f00 */
        /* <DEDUP_REMOVED lines=19> */
[----:B------:R-:W-:Y:S02]  /*2bd0*/  PRMT R109, R12, 0x7610, R109 ;  /* 0x000076100c6d7816 */ /* 0x000fe4000000006d */
[----:B------:R-:W-:Y:S01]  /*2be0*/  PRMT R110, R13, 0x7610, R110 ;  /* 0x000076100d6e7816 */ /* 0x000fe2000000006e */
[----:B------:R-:W-:Y:S06]  /*2bf0*/  @!P3 BRA `(.L_x_10435) ;  /* 0x000000000004b947 */ /* 0x000fec0003800000 */
[----:B------:R-:W-:Y:S01]  /*2c00*/  BPT.TRAP 0x1 ;  /* 0x000000040000795c */ /* 0x000fe20000300000 */
.L_x_10435:
[----:B------:R-:W-:Y:S01]  /*2c10*/  IMAD R4, R18, 0x8, R19 ;  /* 0x0000000812047824 */ /* 0x000fe200078e0213 */
[----:B------:R-:W-:Y:S01]  /*2c20*/  SHF.L.U32 R101, R203, 0x1f, RZ ;  /* 0x0000001fcb657819 */ /* 0x000fe200000006ff */
[----:B------:R-:W-:Y:S03]  /*2c30*/  BSSY B1, `(.L_x_10436) ;  /* 0x0000003000017945 */ /* 0x000fe60003800000 */
[----:B------:R-:W0:Y:S02]  /*2c40*/  SYNCS.PHASECHK.TRANS64.TRYWAIT P5, [R4+URZ+0x32490], R101 ;  /* 0x03249065040075a7 */ /* 0x000e2400080a017f */
[----:B0-----:R-:W-:Y:S05]  /*2c50*/  @!P5 BRA `(.L_x_10437) ;  /* 0x000001680020d947 */ /* 0x001fea0003800000 */
.L_x_10689:
[----:B------:R-:W-:Y:S05]  /*2c60*/  BSYNC B1 ;  /* 0x0000000000017941 */ /* 0x000fea0003800000 */
.L_x_10436:
[----:B------:R-:W-:-:S03]  /*2c70*/  UMOV UR4, 0xffffffff ;  /* 0xffffffff00047882 */ /* 0x000fc60000000000 */
[----:B------:R-:W-:Y:S05]  /*2c80*/  BRA.DIV UR4, `(.L_x_10438) ;  /* 0x0000016a04287947 */ /* 0x000fea000b800000 */
[----:B------:R1:W2:Y:S04]  /*2c90*/  SHFL.IDX PT, R93, R103, RZ, 0x1c1f ;  /* 0x001c1fff675d7589 */ /* 0x0002a800000e0000 */
[----:B------:R1:W3:Y:S02]  /*2ca0*/  SHFL.IDX PT, R95, R102, RZ, 0x1c1f ;  /* 0x001c1fff665f7589 */ /* 0x0002e400000e0000 */
.L_x_10693:
        /* <DEDUP_REMOVED lines=54> */
[----:B------:R-:W-:-:S02]  /*3010*/  F2FP.BF16.F32.PACK_AB R15, R49, R120 ;  /* 0x00000078310f723e */ /* 0x000fc400000010ff */
[----:B------:R-:W-:-:S07]  /*3020*/  MOV R14, R48 ;  /* 0x00000030000e7202 */ /* 0x000fce0000000f00 */
.L_x_10444:
[----:B------:R-:W-:Y:S05]  /*3030*/  BSYNC B3 ;  /* 0x0000000000037941 */ /* 0x000fea0003800000 */
.L_x_10443:
[----:B0-----:R4:W-:Y:S02]  /*3040*/  ST.E.128 desc[UR60][R56.64], R12 ;  /* 0x0000000c38007985 */ /* 0x0019e4000c101d3c */
.L_x_10442:
[----:B------:R-:W-:Y:S05]  /*3050*/  BSYNC B2 ;  /* 0x0000000000027941 */ /* 0x000fea0003800000 */
.L_x_10441:
        /* <DEDUP_REMOVED lines=54> */
.L_x_10446:
[----:B------:R-:W-:Y:S05]  /*33c0*/  BSYNC B2 ;  /* 0x0000000000027941 */ /* 0x000fea0003800000 */
.L_x_10445:
[----:B0-----:R0:W-:Y:S02]  /*33d0*/  ST.E.128 desc[UR60][R48.64], R12 ;  /* 0x0000000c30007985 */ /* 0x0011e4000c101d3c */
.L_x_10440:
[----:B------:R-:W-:Y:S05]  /*33e0*/  BSYNC B1 ;  /* 0x0000000000017941 */ /* 0x000fea0003800000 */
.L_x_10439:
[----:B------:R-:W-:-:S03]  /*33f0*/  UMOV UR4, 0xffffffff ;  /* 0xffffffff00047882 */ /* 0x000fc60000000000 */
[----:B------:R-:W-:Y:S05]  /*3400*/  BRA.DIV UR4, `(.L_x_10447) ;  /* 0x0000016204947947 */ /* 0x000fea000b800000 */
[----:B-1----:R-:W1:Y:S04]  /*3410*/  SHFL.IDX PT, R103, R103, 0x1, 0x1c1f ;  /* 0x003c1f0067677f89 */ /* 0x002e6800000e0000 */
[----:B------:R0:W0:Y:S02]  /*3420*/  SHFL.IDX PT, R47, R102, 0x1, 0x1c1f ;  /* 0x003c1f00662f7f89 */ /* 0x00002400000e0000 */
.L_x_10697:
        /* <DEDUP_REMOVED lines=16> */
[----:B------:R-:W-:Y:S01]  /*3530*/  LOP3.LUT R41, R14, 0xffff0000, RZ, 0xc0, !PT ;  /* 0xffff00000e297812 */ /* 0x000fe200078ec0ff */
[C---:B------:R-:W-:Y:S01]  /*3540*/  IMAD.U32 R14, R13.reuse, 0x10000, RZ ;  /* 0x000100000d0e7824 */ /* 0x040fe200078e00ff */
[----:B------:R-:W-:Y:S02]  /*3550*/  PRMT R110, R110, 0x5410, R43 ;  /* 0x000054106e6e7816 */ /* 0x000fe4000000002b */
[----:B------:R-:W-:Y:S01]  /*3560*/  PRMT R108, R108, 0x5410, R11 ;  /* 0x000054106c6c7816 */ /* 0x000fe2000000000b */
        /* <DEDUP_REMOVED lines=14> */
[----:B------:R-:W-:Y:S01]  /*3650*/  FMUL.FTZ R41, R41, R46 ;  /* 0x0000002e29297220 */ /* 0x000fe20000410000 */
        /* <DEDUP_REMOVED lines=19> */
[----:B------:R-:W-:-:S07]  /*3790*/  MOV R13, R48 ;  /* 0x00000030000d7202 */ /* 0x000fce0000000f00 */
.L_x_10452:
[----:B------:R-:W-:Y:S05]  /*37a0*/  BSYNC B2 ;  /* 0x0000000000027941 */ /* 0x000fea0003800000 */
.L_x_10451:
[----:B----4-:R0:W-:Y:S02]  /*37b0*/  ST.E.128 desc[UR60][R44.64], R12 ;  /* 0x0000000c2c007985 */ /* 0x0101e4000c101d3c */
.L_x_10450:
[----:B------:R-:W-:Y:S05]  /*37c0*/  BSYNC B1 ;  /* 0x0000000000017941 */ /* 0x000fea0003800000 */
.L_x_10449:
        /* <DEDUP_REMOVED lines=22> */
[C---:B------:R-:W-:Y:S01]  /*3930*/  LOP3.LUT R43, R105.reuse, 0xffff0000, RZ, 0xc0, !PT ;  /* 0xffff0000692b7812 */ /* 0x040fe200078ec0ff */
        /* <DEDUP_REMOVED lines=31> */
.L_x_10454:
[----:B------:R-:W-:Y:S05]  /*3b30*/  BSYNC B1 ;  /* 0x0000000000017941 */ /* 0x000fea0003800000 */
.L_x_10453:
[----:B----4-:R0:W-:Y:S01]  /*3b40*/  ST.E.128 desc[UR60][R40.64], R12 ;  /* 0x0000000c28007985 */ /* 0x0101e2000c101d3c */
[----:B------:R-:W-:Y:S05]  /*3b50*/  BRA `(.L_x_10448) ;  /* 0x0000001800687947 */ /* 0x000fea0003800000 */
.L_x_10430:
[----:B------:R-:W-:Y:S01]  /*3b60*/  VIADD R11, R200, 0x40 ;  /* 0x00000040c80b7836 */ /* 0x000fe20000000000 */
[----:B------:R-:W-:Y:S02]  /*3b70*/  CS2R R38, SRZ ;  /* 0x0000000000267805 */ /* 0x000fe4000001ff00 */
[----:B------:R-:W-:Y:S02]  /*3b80*/  CS2R R36, SRZ ;  /* 0x0000000000247805 */ /* 0x000fe4000001ff00 */
[----:B------:R-:W-:Y:S02]  /*3b90*/  CS2R R42, SRZ ;  /* 0x00000000002a7805 */ /* 0x000fe4000001ff00 */
[----:B------:R-:W-:Y:S02]  /*3ba0*/  CS2R R40, SRZ ;  /* 0x0000000000287805 */ /* 0x000fe4000001ff00 */
[----:B------:R-:W-:-:S04]  /*3bb0*/  ISETP.GE.AND P2, PT, R11, R100, PT ;  /* 0x000000640b00720c */ /* 0x000fc80003f46270 */
[----:B------:R-:W-:-:S13]  /*3bc0*/  ISETP.GE.OR P2, PT, R16, R58, P2 ;  /* 0x0000003a1000720c */ /* 0x000fda0001746670 */
[----:B------:R-:W-:-:S04]  /*3bd0*/  @!P2 IADD3 R48, P3, P4, R54, R12, R85 ;  /* 0x0000000c3630a210 */ /* 0x000fc80007c7e055 */
[----:B------:R-:W-:Y:S02]  /*3be0*/  @!P2 IADD3.X R49, R72, R57, R86, P3, P4 ;  /* 0x000000394831a210 */ /* 0x000fe40001fe8456 */
[----:B------:R-:W-:-:S04]  /*3bf0*/  @!P2 IADD3 R4, P3, P4, R64, R14, R83 ;  /* 0x0000000e4004a210 */ /* 0x000fc80007c7e053 */
[----:B------:R-:W-:Y:S02]  /*3c00*/  @!P2 IADD3.X R11, R70, R93, R84, P3, P4 ;  /* 0x0000005d460ba210 */ /* 0x000fe40001fe8454 */
[----:B------:R-:W-:-:S04]  /*3c10*/  ISETP.GE.AND P3, PT, R200, R100, PT ;  /* 0x00000064c800720c */ /* 0x000fc80003f66270 */
[----:B------:R-:W-:-:S13]  /*3c20*/  ISETP.GE.OR P3, PT, R16, R58, P3 ;  /* 0x0000003a1000720c */ /* 0x000fda0001f66670 */
[----:B------:R-:W0:Y:S01]  /*3c30*/  @!P3 LDC.64 R44, c[0x0][0x3e8] ;  /* 0x0000fa00ff2cbb82 */ /* 0x000e220000000a00 */
[----:B------:R-:W-:-:S05]  /*3c40*/  @!P3 IADD3 R12, P4, R54, R12, RZ ;  /* 0x0000000c360cb210 */ /* 0x000fca0007f9e0ff */
[----:B------:R-:W-:Y:S02]  /*3c50*/  @!P3 IMAD.X R13, R57, 0x1, R72, P4 ;  /* 0x00000001390db824 */ /* 0x000fe400020e0648 */
[----:B------:R-:W1:Y:S01]  /*3c60*/  @!P3 LDC.64 R46, c[0x0][0x400] ;  /* 0x00010000ff2ebb82 */ /* 0x000e620000000a00 */
[----:B0-----:R-:W-:-:S04]  /*3c70*/  @!P3 LEA R44, P4, R12, R44, 0x1 ;  /* 0x0000002c0c2cb211 */ /* 0x001fc800078808ff */
[----:B------:R-:W-:Y:S02]  /*3c80*/  @!P3 LEA.HI.X R45, R12, R45, R13, 0x1, P4 ;  /* 0x0000002d0c2db211 */ /* 0x000fe400020f0c0d */
[----:B------:R-:W-:-:S03]  /*3c90*/  @!P3 IADD3 R14, P4, R64, R14, RZ ;  /* 0x0000000e400eb210 */ /* 0x000fc60007f9e0ff */
[----:B------:R0:W2:Y:S02]  /*3ca0*/  @!P3 LDG.E.128 R36, desc[UR60][R44.64] ;  /* 0x0000003c2c24b981 */ /* 0x0000a4000c1e1d00 */
[----:B------:R-:W-:Y:S01]  /*3cb0*/  @!P3 IMAD.X R12, R93, 0x1, R70, P4 ;  /* 0x000000015d0cb824 */ /* 0x000fe200020e0646 */
[----:B-1----:R-:W-:-:S04]  /*3cc0*/  @!P3 LEA R46, P4, R14, R46, 0x1 ;  /* 0x0000002e0e2eb211 */ /* 0x002fc800078808ff */
[----:B------:R-:W-:Y:S02]  /*3cd0*/  @!P3 LEA.HI.X R47, R14, R47, R12, 0x1, P4 ;  /* 0x0000002f0e2fb211 */ /* 0x000fe400020f0c0c */
[----:B------:R-:W1:Y:S03]  /*3ce0*/  @!P2 LDC.64 R14, c[0x0][0x3e8] ;  /* 0x0000fa00ff0eab82 */ /* 0x000e660000000a00 */
[----:B------:R3:W4:Y:S05]  /*3cf0*/  @!P3 LDG.E.128 R40, desc[UR60][R46.64] ;  /* 0x0000003c2e28b981 */ /* 0x00072a000c1e1d00 */
[----:B------:R-:W5:Y:S01]  /*3d00*/  @!P2 LDC.64 R12, c[0x0][0x400] ;  /* 0x00010000ff0cab82 */ /* 0x000f620000000a00 */
[----:B0-----:R-:W-:-:S02]  /*3d10*/  CS2R R44, SRZ ;  /* 0x00000000002c7805 */ /* 0x001fc4000001ff00 */
[----:B---3--:R-:W-:Y:S02]  /*3d20*/  CS2R R46, SRZ ;  /* 0x00000000002e7805 */ /* 0x008fe4000001ff00 */
[----:B------:R-:W-:Y:S02]  /*3d30*/  CS2R R50, SRZ ;  /* 0x0000000000327805 */ /* 0x000fe4000001ff00 */
[----:B-1----:R-:W-:-:S04]  /*3d40*/  @!P2 LEA R14, P3, R48, R14, 0x1 ;  /* 0x0000000e300ea211 */ /* 0x002fc800078608ff */
[----:B------:R-:W-:Y:S02]  /*3d50*/  @!P2 LEA.HI.X R15, R48, R15, R49, 0x1, P3 ;  /* 0x0000000f300fa211 */ /* 0x000fe400018f0c31 */
[----:B------:R-:W-:Y:S02]  /*3d60*/  CS2R R48, SRZ ;  /* 0x0000000000307805 */ /* 0x000fe4000001ff00 */
[C---:B-----5:R-:W-:Y:S01]  /*3d70*/  @!P2 LEA R12, P3, R4.reuse, R12, 0x1 ;  /* 0x0000000c040ca211 */ /* 0x060fe200078608ff */
[----:B------:R-:W3:Y:S03]  /*3d80*/  @!P2 LDG.E.128 R44, desc[UR60][R14.64] ;  /* 0x0000003c0e2ca981 */ /* 0x000ee6000c1e1d00 */
[----:B------:R-:W-:-:S05]  /*3d90*/  @!P2 LEA.HI.X R13, R4, R13, R11, 0x1, P3 ;  /* 0x0000000d040da211 */ /* 0x000fca00018f0c0b */
[----:B------:R0:W5:Y:S01]  /*3da0*/  @!P2 LDG.E.128 R48, desc[UR60][R12.64] ;  /* 0x0000003c0c30a981 */ /* 0x000162000c1e1d00 */
[----:B------:R-:W-:Y:S02]  /*3db0*/  ISETP.NE.AND P3, PT, R205, 0x3, PT ;  /* 0x00000003cd00780c */ /* 0x000fe40003f65270 */
[----:B------:R-:W-:Y:S01]  /*3dc0*/  ISETP.GE.AND P2, PT, R16, R58, PT ;  /* 0x0000003a1000720c */ /* 0x000fe20003f46270 */
[----:B--2---:R-:W-:Y:S02]  /*3dd0*/  IMAD.MOV.U32 R4, RZ, RZ, R38 ;  /* 0x000000ffff047224 */ /* 0x004fe400078e0026 */
[----:B------:R-:W-:-:S03]  /*3de0*/  IMAD.MOV.U32 R11, RZ, RZ, R39 ;  /* 0x000000ffff0b7224 */ /* 0x000fc600078e0027 */
[----:B------:R-:W-:Y:S02]  /*3df0*/  PRMT R105, R105, 0x5410, R4 ;  /* 0x0000541069697816 */ /* 0x000fe40000000004 */
[----:B------:R-:W-:Y:S01]  /*3e00*/  PRMT R107, R107, 0x5410, R11 ;  /* 0x000054106b6b7816 */ /* 0x000fe2000000000b */
[----:B------:R-:W-:Y:S02]  /*3e10*/  IMAD.MOV.U32 R57, RZ, RZ, R37 ;  /* 0x000000ffff397224 */ /* 0x000fe400078e0025 */
[----:B----4-:R-:W-:Y:S01]  /*3e20*/  IMAD.MOV.U32 R4, RZ, RZ, R42 ;  /* 0x000000ffff047224 */ /* 0x010fe200078e002a */
[----:B0-----:R-:W-:Y:S01]  /*3e30*/  MOV R13, R41 ;  /* 0x00000029000d7202 */ /* 0x001fe20000000f00 */
[----:B------:R-:W-:Y:S02]  /*3e40*/  IMAD.MOV.U32 R11, RZ, RZ, R43 ;  /* 0x000000ffff0b7224 */ /* 0x000fe400078e002b */
[----:B------:R-:W-:Y:S01]  /*3e50*/  IMAD.MOV.U32 R12, RZ, RZ, R40 ;  /* 0x000000ffff0c7224 */ /* 0x000fe200078e0028 */
[----:B------:R-:W-:-:S02]  /*3e60*/  PRMT R126, R4, 0x7610, R126 ;  /* 0x00007610047e7816 */ /* 0x000fc4000000007e */
[----:B------:R-:W-:Y:S02]  /*3e70*/  PRMT R109, R109, 0x5410, R11 ;  /* 0x000054106d6d7816 */ /* 0x000fe4000000000b */
[----:B------:R-:W-:Y:S02]  /*3e80*/  PRMT R127, R12, 0x7610, R127 ;  /* 0x000076100c7f7816 */ /* 0x000fe4000000007f */
[----:B------:R-:W-:Y:S02]  /*3e90*/  PRMT R128, R13, 0x7610, R128 ;  /* 0x000076100d807816 */ /* 0x000fe40000000080 */
[----:B------:R-:W-:Y:S01]  /*3ea0*/  PRMT R108, R108, 0x5410, R57 ;  /* 0x000054106c6c7816 */ /* 0x000fe20000000039 */
[----:B------:R-:W-:-:S05]  /*3eb0*/  IMAD.MOV.U32 R56, RZ, RZ, R36 ;  /* 0x000000ffff387224 */ /* 0x000fca00078e0024 */
[----:B------:R-:W-:Y:S01]  /*3ec0*/  PRMT R125, R56, 0x7610, R125 ;  /* 0x00007610387d7816 */ /* 0x000fe2000000007d */
[----:B---3--:R-:W-:Y:S02]  /*3ed0*/  IMAD.MOV.U32 R4, RZ, RZ, R46 ;  /* 0x000000ffff047224 */ /* 0x008fe400078e002e */
[----:B------:R-:W-:Y:S02]  /*3ee0*/  IMAD.MOV.U32 R11, RZ, RZ, R47 ;  /* 0x000000ffff0b7224 */ /* 0x000fe400078e002f */
[----:B------:R-:W-:Y:S02]  /*3ef0*/  IMAD.MOV.U32 R12, RZ, RZ, R44 ;  /* 0x000000ffff0c7224 */ /* 0x000fe400078e002c */
        /* <DEDUP_REMOVED lines=13> */
[----:B------:R-:W-:Y:S06]  /*3fd0*/  @!P3 BRA `(.L_x_10455) ;  /* 0x000000000004b947 */ /* 0x000fec0003800000 */
[----:B------:R-:W-:Y:S01]  /*3fe0*/  BPT.TRAP 0x1 ;  /* 0x000000040000795c */ /* 0x000fe20000300000 */
.L_x_10455:
[----:B------:R-:W-:Y:S01]  /*3ff0*/  IMAD R4, R18, 0x8, R19 ;  /* 0x0000000812047824 */ /* 0x000fe200078e0213 */
[----:B------:R-:W-:Y:S01]  /*4000*/  SHF.L.U32 R101, R203, 0x1f, RZ ;  /* 0x0000001fcb657819 */ /* 0x000fe200000006ff */
[----:B------:R-:W0:Y:S01]  /*4010*/  LDC R104, c[0x0][0x2f4] ;  /* 0x0000bd00ff687b82 */ /* 0x000e220000000800 */
[----:B------:R-:W-:Y:S02]  /*4020*/  BSSY B1, `(.L_x_10456) ;  /* 0x0000003000017945 */ /* 0x000fe40003800000 */
[----:B------:R-:W1:Y:S02]  /*4030*/  SYNCS.PHASECHK.TRANS64.TRYWAIT P4, [R4+URZ+0x32490], R101 ;  /* 0x03249065040075a7 */ /* 0x000e64000808017f */
[----:B-1----:R-:W-:Y:S05]  /*4040*/  @!P4 BRA `(.L_x_10457) ;  /* 0x0000015400d0c947 */ /* 0x002fea0003800000 */
.L_x_10698:
[----:B------:R-:W-:Y:S05]  /*4050*/  BSYNC B1 ;  /* 0x0000000000017941 */ /* 0x000fea0003800000 */
.L_x_10456:
[----:B------:R-:W-:Y:S01]  /*4060*/  UMOV UR4, 0xffffffff ;  /* 0xffffffff00047882 */ /* 0x000fe20000000000 */
[----:B0-----:R-:W-:Y:S02]  /*4070*/  IMAD.IADD R106, R104, 0x1, -R89 ;  /* 0x00000001686a7824 */ /* 0x001fe400078e0a59 */
[----:B------:R-:W-:Y:S05]  /*4080*/  BRA.DIV UR4, `(.L_x_10458) ;  /* 0x0000015604d47947 */ /* 0x000fea000b800000 */
[----:B------:R0:W2:Y:S04]  /*4090*/  SHFL.IDX PT, R95, R103, RZ, 0x1c1f ;  /* 0x001c1fff675f7589 */ /* 0x0000a800000e0000 */
[----:B------:R0:W3:Y:S02]  /*40a0*/  SHFL.IDX PT, R94, R102, RZ, 0x1c1f ;  /* 0x001c1fff665e7589 */ /* 0x0000e400000e0000 */
.L_x_10702:
[----:B------:R-:W-:Y:S01]  /*40b0*/  ISETP.GE.OR P4, PT, R200, R100, P1 ;  /* 0x00000064c800720c */ /* 0x000fe20000f86670 */
[----:B------:R-:W-:-:S12]  /*40c0*/  BSSY B1, `(.L_x_10459) ;  /* 0x000007a000017945 */ /* 0x000fd80003800000 */
[----:B------:R-:W-:Y:S05]  /*40d0*/  @P4 BRA `(.L_x_10460) ;  /* 0x0000000400e04947 */ /* 0x000fea0003800000 */
[----:B------:R-:W4:Y:S01]  /*40e0*/  S2R R12, SR_TID.X ;  /* 0x00000000000c7919 */ /* 0x000f220000002100 */
[----:B------:R-:W-:Y:S01]  /*40f0*/  SEL R11, R89, R106, !P0 ;  /* 0x0000006a590b7207 */ /* 0x000fe20004000000 */
[----:B------:R-:W-:Y:S01]  /*4100*/  BSSY B2, `(.L_x_10461) ;  /* 0x0000071000027945 */ /* 0x000fe20003800000 */
[----:B---3--:R-:W-:-:S04]  /*4110*/  LEA R92, P4, R68, R94, 0x1 ;  /* 0x0000005e445c7211 */ /* 0x008fc800078808ff */
[----:B--2---:R-:W-:Y:S01]  /*4120*/  LEA.HI.X R93, R68, R95, R32, 0x1, P4 ;  /* 0x0000005f445d7211 */ /* 0x004fe200020f0c20 */
[----:B----4-:R-:W-:Y:S01]  /*4130*/  VIADD R13, R12, 0xffffff80 ;  /* 0xffffff800c0d7836 */ /* 0x010fe20000000000 */
[----:B------:R-:W-:-:S04]  /*4140*/  SHF.R.S32.HI R12, RZ, 0x1f, R11 ;  /* 0x0000001fff0c7819 */ /* 0x000fc8000001140b */
[----:B------:R-:W-:Y:S02]  /*4150*/  LEA.HI R12, R12, R11, RZ, 0x4 ;  /* 0x0000000b0c0c7211 */ /* 0x000fe400078f20ff */
[----:B------:R-:W-:Y:S02]  /*4160*/  SHF.R.S32.HI R14, RZ, 0x1f, R13 ;  /* 0x0000001fff0e7819 */ /* 0x000fe4000001140d */
[----:B------:R-:W-:Y:S01]  /*4170*/  LEA.HI.SX32 R11, R12, R69, 0x1c ;  /* 0x000000450c0b7211 */ /* 0x000fe200078fe2ff */
[----:B------:R-:W-:Y:S01]  /*4180*/  IMAD R12, R18, 0x1800, R31 ;  /* 0x00001800120c7824 */ /* 0x000fe200078e021f */
[----:B------:R-:W-:-:S03]  /*4190*/  LEA.HI R14, R14, R13, RZ, 0x5 ;  /* 0x0000000d0e0e7211 */ /* 0x000fc600078f28ff */
[----:B------:R-:W-:Y:S01]  /*41a0*/  IMAD.SHL.U32 R11, R11, 0x8, RZ ;  /* 0x000000080b0b7824 */ /* 0x000fe200078e00ff */
[----:B------:R-:W-:Y:S01]  /*41b0*/  SHF.R.S32.HI R14, RZ, 0x5, R14 ;  /* 0x00000005ff0e7819 */ /* 0x000fe2000001140e */
[----:B------:R-:W-:-:S03]  /*41c0*/  IMAD R12, R12, 0x2, R19 ;  /* 0x000000020c0c7824 */ /* 0x000fc600078e0213 */
[----:B------:R-:W-:-:S04]  /*41d0*/  LOP3.LUT R13, R82, 0x38, R11, 0xf8, !PT ;  /* 0x00000038520d7812 */ /* 0x000fc800078ef80b */
[----:B------:R-:W-:-:S05]  /*41e0*/  LOP3.LUT R13, R13, R80, RZ, 0x3c, !PT ;  /* 0x000000500d0d7212 */ /* 0x000fca00078e3cff */
[----:B------:R-:W-:-:S04]  /*41f0*/  IMAD R13, R14, 0x200, R13 ;  /* 0x000002000e0d7824 */ /* 0x000fc800078e020d */
[----:B------:R-:W-:-:S04]  /*4200*/  IMAD R14, R18, 0x1800, R13 ;  /* 0x00001800120e7824 */ /* 0x000fc800078e020d */
[----:B------:R-:W-:Y:S02]  /*4210*/  IMAD R56, R14, 0x2, R19 ;  /* 0x000000020e387824 */ /* 0x000fe400078e0213 */
[----:B------:R-:W2:Y:S04]  /*4220*/  LDS.128 R12, [R12+0x1c400] ;  /* 0x01c400000c0c7984 */ /* 0x000ea80000000c00 */
[----:B------:R-:W3:Y:S01]  /*4230*/  LDS.128 R56, [R56+0x1c400] ;  /* 0x01c4000038387984 */ /* 0x000ee20000000c00 */
[----:B------:R-:W-:Y:S05]  /*4240*/  @P2 BRA `(.L_x_10462) ;  /* 0x0000000400702947 */ /* 0x000fea0003800000 */
[----:B------:R-:W-:Y:S01]  /*4250*/  SHF.R.U32.HI R119, RZ, 0x10, R41 ;  /* 0x00000010ff777819 */ /* 0x000fe20000011629 */
[----:B--2---:R-:W-:Y:S01]  /*4260*/  IMAD.U32 R115, R15, 0x10000, RZ ;  /* 0x000100000f737824 */ /* 0x004fe200078e00ff */
[----:B------:R-:W-:Y:S01]  /*4270*/  SHF.R.U32.HI R118, RZ, 0x10, R37 ;  /* 0x00000010ff767819 */ /* 0x000fe20000011625 */
[----:B---3--:R-:W-:Y:S01]  /*4280*/  IMAD.U32 R117, R59, 0x10000, RZ ;  /* 0x000100003b757824 */ /* 0x008fe200078e00ff */
[----:B------:R-:W-:Y:S01]  /*4290*/  SHF.R.U64 R122, R38, 0x10, R39 ;  /* 0x00000010267a7819 */ /* 0x000fe20000001227 */
[----:B------:R-:W-:Y:S01]  /*42a0*/  IMAD.U32 R38, R12, 0x10000, RZ ;  /* 0x000100000c267824 */ /* 0x000fe200078e00ff */
[----:B------:R-:W-:Y:S02]  /*42b0*/  PRMT R119, R128, 0x5410, R119 ;  /* 0x0000541080777816 */ /* 0x000fe40000000077 */
[----:B------:R-:W-:Y:S02]  /*42c0*/  SHF.R.U32.HI R120, RZ, 0x10, R39 ;  /* 0x00000010ff787819 */ /* 0x000fe40000011627 */
[----:B------:R-:W-:Y:S01]  /*42d0*/  SHF.R.U64 R121, R40, 0x10, R41 ;  /* 0x0000001028797819 */ /* 0x000fe20000001229 */
[----:B------:R-:W-:Y:S01]  /*42e0*/  IMAD.U32 R40, R57, 0x10000, RZ ;  /* 0x0001000039287824 */ /* 0x000fe200078e00ff */
[----:B------:R-:W-:-:S02]  /*42f0*/  PRMT R118, R108, 0x5432, R118 ;  /* 0x000054326c767816 */ /* 0x000fc40000000076 */
[--C-:B------:R-:W-:Y:S01]  /*4300*/  SHF.R.U64 R41, R42, 0x10, R43.reuse ;  /* 0x000000102a297819 */ /* 0x100fe2000000122b */
[----:B------:R-:W-:Y:S01]  /*4310*/  IMAD.U32 R42, R56, 0x10000, RZ ;  /* 0x00010000382a7824 */ /* 0x000fe200078e00ff */
[----:B------:R-:W-:Y:S01]  /*4320*/  PRMT R39, R105, 0x5432, R122 ;  /* 0x0000543269277816 */ /* 0x000fe2000000007a */
[----:B------:R-:W-:Y:S01]  /*4330*/  IMAD.U32 R122, R119, 0x10000, RZ ;  /* 0x00010000777a7824 */ /* 0x000fe200078e00ff */
[----:B------:R-:W-:Y:S02]  /*4340*/  SHF.R.U32.HI R124, RZ, 0x10, R43 ;  /* 0x00000010ff7c7819 */ /* 0x000fe4000001162b */
[----:B------:R-:W-:Y:S01]  /*4350*/  SHF.R.U64 R123, R36, 0x10, R37 ;  /* 0x00000010247b7819 */ /* 0x000fe20000001225 */
[----:B------:R-:W-:Y:S01]  /*4360*/  IMAD.U32 R37, R13, 0x10000, RZ ;  /* 0x000100000d257824 */ /* 0x000fe200078e00ff */
[----:B------:R-:W-:Y:S01]  /*4370*/  LOP3.LUT R43, R15, 0xffff0000, RZ, 0xc0, !PT ;  /* 0xffff00000f2b7812 */ /* 0x000fe200078ec0ff */
[----:B------:R-:W-:Y:S01]  /*4380*/  IMAD.U32 R15, R118, 0x10000, RZ ;  /* 0x00010000760f7824 */ /* 0x000fe200078e00ff */
[----:B------:R-:W-:Y:S01]  /*4390*/  LOP3.LUT R116, R57, 0xffff0000, RZ, 0xc0, !PT ;  /* 0xffff000039747812 */ /* 0x000fe200078ec0ff */
[----:B------:R-:W-:Y:S01]  /*43a0*/  IMAD.U32 R36, R58, 0x10000, RZ ;  /* 0x000100003a247824 */ /* 0x000fe200078e00ff */
[----:B------:R-:W-:Y:S01]  /*43b0*/  PRMT R41, R126, 0x5410, R41 ;  /* 0x000054107e297816 */ /* 0x000fe20000000029 */
[CC--:B------:R-:W-:Y:S01]  /*43c0*/  FMUL.FTZ R126, R40.reuse, R122.reuse ;  /* 0x0000007a287e7220 */ /* 0x0c0fe20000410000 */
[----:B------:R-:W-:Y:S01]  /*43d0*/  LOP3.LUT R57, R59, 0xffff0000, RZ, 0xc0, !PT ;  /* 0xffff00003b397812 */ /* 0x000fe200078ec0ff */
[-C--:B------:R-:W-:Y:S01]  /*43e0*/  FMUL.FTZ R40, R40, R15.reuse ;  /* 0x0000000f28287220 */ /* 0x080fe20000410000 */
[----:B------:R-:W-:Y:S01]  /*43f0*/  PRMT R124, R109, 0x5432, R124 ;  /* 0x000054326d7c7816 */ /* 0x000fe2000000007c */
[----:B------:R-:W-:Y:S01]  /*4400*/  FFMA.FTZ R15, R37, R15, -R126 ;  /* 0x0000000f250f7223 */ /* 0x000fe2000001087e */
[----:B------:R-:W-:Y:S01]  /*4410*/  PRMT R59, R125, 0x5410, R123 ;  /* 0x000054107d3b7816 */ /* 0x000fe2000000007b */
[----:B------:R-:W-:Y:S01]  /*4420*/  FFMA.FTZ R37, R37, R122, R40 ;  /* 0x0000007a25257223 */ /* 0x000fe20000010028 */
[----:B------:R-:W-:Y:S01]  /*4430*/  PRMT R120, R107, 0x5432, R120 ;  /* 0x000054326b787816 */ /* 0x000fe20000000078 */
[----:B------:R-:W-:Y:S01]  /*4440*/  IMAD.U32 R126, R124, 0x10000, RZ ;  /* 0x000100007c7e7824 */ /* 0x000fe200078e00ff */
[----:B------:R-:W-:-:S02]  /*4450*/  LOP3.LUT R123, R119, 0xffff0000, RZ, 0xc0, !PT ;  /* 0xffff0000777b7812 */ /* 0x000fc400078ec0ff */
[----:B------:R-:W-:Y:S01]  /*4460*/  LOP3.LUT R119, R118, 0xffff0000, RZ, 0xc0, !PT ;  /* 0xffff000076777812 */ /* 0x000fe200078ec0ff */
[----:B------:R-:W-:Y:S01]  /*4470*/  IMAD.U32 R118, R120, 0x10000, RZ ;  /* 0x0001000078767824 */ /* 0x000fe200078e00ff */
[----:B------:R-:W-:Y:S01]  /*4480*/  PRMT R121, R127, 0x5410, R121 ;  /* 0x000054107f797816 */ /* 0x000fe20000000079 */
[----:B------:R-:W-:Y:S01]  /*4490*/  FMUL.FTZ R125, R116, R123 ;  /* 0x0000007b747d7220 */ /* 0x000fe20000410000 */
[----:B------:R-:W-:Y:S01]  /*44a0*/  LOP3.LUT R124, R124, 0xffff0000, RZ, 0xc0, !PT ;  /* 0xffff00007c7c7812 */ /* 0x000fe200078ec0ff */
[----:B------:R-:W-:Y:S01]  /*44b0*/  FMUL.FTZ R127, R116, R119 ;  /* 0x00000077747f7220 */ /* 0x000fe20000410000 */
[C---:B------:R-:W-:Y:S01]  /*44c0*/  FMUL.FTZ R116, R117.reuse, R126 ;  /* 0x0000007e75747220 */ /* 0x040fe20000410000 */
[-C--:B------:R-:W-:Y:S01]  /*44d0*/  FMUL.FTZ R117, R117, R118.reuse ;  /* 0x0000007675757220 */ /* 0x080fe20000410000 */
[----:B------:R-:W-:Y:S02]  /*44e0*/  LOP3.LUT R120, R120, 0xffff0000, RZ, 0xc0, !PT ;  /* 0xffff000078787812 */ /* 0x000fe400078ec0ff */
[C---:B------:R-:W-:Y:S01]  /*44f0*/  FFMA.FTZ R118, R115.reuse, R118, -R116 ;  /* 0x0000007673767223 */ /* 0x040fe20000010874 */
[----:B------:R-:W-:Y:S01]  /*4500*/  FFMA.FTZ R126, R115, R126, R117 ;  /* 0x0000007e737e7223 */ /* 0x000fe20000010075 */
[----:B------:R-:W-:Y:S01]  /*4510*/  IMAD.U32 R117, R121, 0x10000, RZ ;  /* 0x0001000079757824 */ /* 0x000fe200078e00ff */
[----:B------:R-:W-:Y:S01]  /*4520*/  LOP3.LUT R114, R13, 0xffff0000, RZ, 0xc0, !PT ;  /* 0xffff00000d727812 */ /* 0x000fe200078ec0ff */
[----:B------:R-:W-:-:S02]  /*4530*/  IMAD.U32 R115, R59, 0x10000, RZ ;  /* 0x000100003b737824 */ /* 0x000fc400078e00ff */
[C---:B------:R-:W-:Y:S01]  /*4540*/  FMUL.FTZ R116, R57.reuse, R124 ;  /* 0x0000007c39747220 */ /* 0x040fe20000410000 */
[-C--:B------:R-:W-:Y:S01]  /*4550*/  FMUL.FTZ R122, R57, R120.reuse ;  /* 0x00000078397a7220 */ /* 0x080fe20000410000 */
[C---:B------:R-:W-:Y:S01]  /*4560*/  FMUL.FTZ R57, R42.reuse, R117 ;  /* 0x000000752a397220 */ /* 0x040fe20000410000 */
[----:B------:R-:W-:Y:S01]  /*4570*/  FMUL.FTZ R42, R42, R115 ;  /* 0x000000732a2a7220 */ /* 0x000fe20000410000 */
[----:B------:R-:W-:Y:S01]  /*4580*/  LOP3.LUT R56, R56, 0xffff0000, RZ, 0xc0, !PT ;  /* 0xffff000038387812 */ /* 0x000fe200078ec0ff */
[C---:B------:R-:W-:Y:S01]  /*4590*/  FFMA.FTZ R40, R114.reuse, R119, -R125 ;  /* 0x0000007772287223 */ /* 0x040fe2000001087d */
[----:B------:R-:W-:Y:S01]  /*45a0*/  LOP3.LUT R121, R121, 0xffff0000, RZ, 0xc0, !PT ;  /* 0xffff000079797812 */ /* 0x000fe200078ec0ff */
[----:B------:R-:W-:Y:S01]  /*45b0*/  FFMA.FTZ R114, R114, R123, R127 ;  /* 0x0000007b72727223 */ /* 0x000fe2000001007f */
[----:B------:R-:W-:Y:S01]  /*45c0*/  LOP3.LUT R59, R59, 0xffff0000, RZ, 0xc0, !PT ;  /* 0xffff00003b3b7812 */ /* 0x000fe200078ec0ff */
[----:B------:R-:W-:Y:S01]  /*45d0*/  FFMA.FTZ R117, R38, R117, R42 ;  /* 0x0000007526757223 */ /* 0x000fe2000001002a */
[----:B------:R-:W-:Y:S01]  /*45e0*/  LOP3.LUT R12, R12, 0xffff0000, RZ, 0xc0, !PT ;  /* 0xffff00000c0c7812 */ /* 0x000fe200078ec0ff */
[C---:B------:R-:W-:Y:S01]  /*45f0*/  FFMA.FTZ R119, R43.reuse, R120, -R116 ;  /* 0x000000782b777223 */ /* 0x040fe20000010874 */
[----:B------:R-:W-:Y:S01]  /*4600*/  FFMA.FTZ R123, R43, R124, R122 ;  /* 0x0000007c2b7b7223 */ /* 0x000fe2000001007a */
[----:B------:R-:W-:Y:S01]  /*4610*/  FFMA.FTZ R57, R38, R115, -R57 ;  /* 0x0000007326397223 */ /* 0x000fe20000010839 */
[----:B------:R-:W-:Y:S01]  /*4620*/  IMAD.U32 R42, R41, 0x10000, RZ ;  /* 0x00010000292a7824 */ /* 0x000fe200078e00ff */
[----:B------:R-:W-:Y:S01]  /*4630*/  LOP3.LUT R58, R58, 0xffff0000, RZ, 0xc0, !PT ;  /* 0xffff00003a3a7812 */ /* 0x000fe200078ec0ff */
[C---:B------:R-:W-:Y:S01]  /*4640*/  FMUL.FTZ R43, R56.reuse, R121 ;  /* 0x00000079382b7220 */ /* 0x040fe20000410000 */
[----:B------:R-:W-:Y:S01]  /*4650*/  IMAD.U32 R38, R39, 0x10000, RZ ;  /* 0x0001000027267824 */ /* 0x000fe200078e00ff */
[----:B------:R-:W-:Y:S01]  /*4660*/  LOP3.LUT R41, R41, 0xffff0000, RZ, 0xc0, !PT ;  /* 0xffff000029297812 */ /* 0x000fe200078ec0ff */
[-C--:B------:R-:W-:Y:S01]  /*4670*/  FMUL.FTZ R115, R56, R59.reuse ;  /* 0x0000003b38737220 */ /* 0x080fe20000410000 */
[----:B------:R-:W-:Y:S01]  /*4680*/  LOP3.LUT R39, R39, 0xffff0000, RZ, 0xc0, !PT ;  /* 0xffff000027277812 */ /* 0x000fe200078ec0ff */
[----:B------:R-:W-:Y:S01]  /*4690*/  FFMA.FTZ R56, R12, R59, -R43 ;  /* 0x0000003b0c387223 */ /* 0x000fe2000001082b */
[----:B------:R-:W-:Y:S01]  /*46a0*/  SHF.L.U32 R13, R14, 0x10, RZ ;  /* 0x000000100e0d7819 */ /* 0x000fe200000006ff */
[----:B------:R-:W-:Y:S01]  /*46b0*/  FFMA.FTZ R12, R12, R121, R115 ;  /* 0x000000790c0c7223 */ /* 0x000fe20000010073 */
[----:B------:R-:W-:Y:S01]  /*46c0*/  LOP3.LUT R14, R14, 0xffff0000, RZ, 0xc0, !PT ;  /* 0xffff00000e0e7812 */ /* 0x000fe200078ec0ff */
[----:B------:R-:W-:Y:S01]  /*46d0*/  FMUL.FTZ R116, R36, R42 ;  /* 0x0000002a24747220 */ /* 0x000fe20000410000 */
[----:B------:R-:W-:Y:S01]  /*46e0*/  FMUL.FTZ R59, R58, R41 ;  /* 0x000000293a3b7220 */ /* 0x000fe20000410000 */
[-C--:B------:R-:W-:Y:S01]  /*46f0*/  FMUL.FTZ R43, R36, R38.reuse ;  /* 0x00000026242b7220 */ /* 0x080fe20000410000 */
[-C--:B------:R-:W-:Y:S01]  /*4700*/  FMUL.FTZ R58, R58, R39.reuse ;  /* 0x000000273a3a7220 */ /* 0x080fe20000410000 */
[C---:B------:R-:W-:Y:S01]  /*4710*/  FFMA.FTZ R116, R13.reuse, R38, -R116 ;  /* 0x000000260d747223 */ /* 0x040fe20000010874 */
[----:B------:R-:W-:Y:S01]  /*4720*/  FFMA.FTZ R59, R14, R39, -R59 ;  /* 0x000000270e3b7223 */ /* 0x000fe2000001083b */
        /* <DEDUP_REMOVED lines=14> */
.L_x_10462:
[----:B------:R-:W-:Y:S05]  /*4810*/  BSYNC B2 ;  /* 0x0000000000027941 */ /* 0x000fea0003800000 */
.L_x_10461:
[----:B------:R-:W-:Y:S01]  /*4820*/  ISETP.GE.AND P4, PT, R11, R104, PT ;  /* 0x000000680b00720c */ /* 0x000fe20003f86270 */
[----:B--2---:R4:W-:-:S12]  /*4830*/  ST.E.128 desc[UR60][R92.64], R12 ;  /* 0x0000000c5c007985 */ /* 0x0049d8000c101d3c */
[----:B------:R-:W-:-:S05]  /*4840*/  @!P4 IMAD.WIDE R94, R11, 0x2, R94 ;  /* 0x000000020b5ec825 */ /* 0x000fca00078e025e */
[----:B---3--:R4:W-:Y:S02]  /*4850*/  @!P4 ST.E.128 desc[UR60][R94.64], R56 ;  /* 0x000000385e00c985 */ /* 0x0089e4000c101d3c */
.L_x_10460:
[----:B------:R-:W-:Y:S05]  /*4860*/  BSYNC B1 ;  /* 0x0000000000017941 */ /* 0x000fea0003800000 */
.L_x_10459:
[----:B------:R-:W-:-:S03]  /*4870*/  UMOV UR4, 0xffffffff ;  /* 0xffffffff00047882 */ /* 0x000fc60000000000 */
[----:B------:R-:W-:Y:S05]  /*4880*/  BRA.DIV UR4, `(.L_x_10463) ;  /* 0x0000015204207947 */ /* 0x000fea000b800000 */
[----:B0-----:R-:W0:Y:S04]  /*4890*/  SHFL.IDX PT, R103, R103, 0x1, 0x1c1f ;  /* 0x003c1f0067677f89 */ /* 0x001e2800000e0000 */
[----:B------:R-:W0:Y:S02]  /*48a0*/  SHFL.IDX PT, R102, R102, 0x1, 0x1c1f ;  /* 0x003c1f0066667f89 */ /* 0x000e2400000e0000 */
.L_x_10706:
[----:B------:R-:W-:-:S05]  /*48b0*/  VIADD R11, R200, 0x40 ;  /* 0x00000040c80b7836 */ /* 0x000fca0000000000 */
[----:B------:R-:W-:-:S13]  /*48c0*/  ISETP.GE.OR P4, PT, R11, R100, P1 ;  /* 0x000000640b00720c */ /* 0x000fda0000f86670 */
[----:B------:R-:W-:Y:S05]  /*48d0*/  @P4 BRA `(.L_x_10448) ;  /* 0x0000000c00084947 */ /* 0x000fea0003800000 */
[----:B----4-:R-:W4:Y:S01]  /*48e0*/  LDL R13, [R1+0x58] ;  /* 0x00005800010d7983 */ /* 0x010f220000100800 */
[----:B------:R-:W-:Y:S01]  /*48f0*/  SEL R106, R89, R106, !P0 ;  /* 0x0000006a596a7207 */ /* 0x000fe20004000000 */
[----:B------:R-:W-:Y:S01]  /*4900*/  VIADD R14, R200, 0x40 ;  /* 0x00000040c80e7836 */ /* 0x000fe20000000000 */
[----:B0-----:R-:W-:Y:S01]  /*4910*/  LEA R40, P4, R68, R102, 0x1 ;  /* 0x0000006644287211 */ /* 0x001fe200078808ff */
[----:B------:R-:W-:Y:S01]  /*4920*/  VIADD R12, R200, 0x40 ;  /* 0x00000040c80c7836 */ /* 0x000fe20000000000 */
[----:B------:R-:W-:Y:S01]  /*4930*/  SHF.R.S32.HI R11, RZ, 0x1f, R106 ;  /* 0x0000001fff0b7819 */ /* 0x000fe2000001146a */
[----:B------:R-:W-:Y:S01]  /*4940*/  IMAD.SHL.U32 R14, R14, 0x40, RZ ;  /* 0x000000400e0e7824 */ /* 0x000fe200078e00ff */
[----:B------:R-:W-:Y:S01]  /*4950*/  BSSY B1, `(.L_x_10464) ;  /* 0x000006e000017945 */ /* 0x000fe20003800000 */
[----:B------:R-:W-:Y:S01]  /*4960*/  IMAD.SHL.U32 R12, R12, 0x40, RZ ;  /* 0x000000400c0c7824 */ /* 0x000fe200078e00ff */
[----:B------:R-:W-:Y:S02]  /*4970*/  LEA.HI R106, R11, R106, RZ, 0x4 ;  /* 0x0000006a0b6a7211 */ /* 0x000fe400078f20ff */
[----:B------:R-:W-:-:S02]  /*4980*/  LOP3.LUT R14, R14, 0x1c0, RZ, 0xc0, !PT ;  /* 0x000001c00e0e7812 */ /* 0x000fc400078ec0ff */
[----:B------:R-:W-:Y:S02]  /*4990*/  LEA.HI.SX32 R11, R106, R69, 0x1c ;  /* 0x000000456a0b7211 */ /* 0x000fe400078fe2ff */
[----:B------:R-:W-:Y:S02]  /*49a0*/  LOP3.LUT R12, R12, 0x1c0, RZ, 0xc0, !PT ;  /* 0x000001c00c0c7812 */ /* 0x000fe400078ec0ff */
[----:B------:R-:W-:Y:S01]  /*49b0*/  SHF.R.U32.HI R14, RZ, 0x3, R14 ;  /* 0x00000003ff0e7819 */ /* 0x000fe2000001160e */
[----:B------:R-:W-:Y:S01]  /*49c0*/  IMAD.SHL.U32 R11, R11, 0x8, RZ ;  /* 0x000000080b0b7824 */ /* 0x000fe200078e00ff */
[----:B------:R-:W-:-:S04]  /*49d0*/  LEA.HI.X R41, R68, R103, R32, 0x1, P4 ;  /* 0x0000006744297211 */ /* 0x000fc800020f0c20 */
[----:B------:R-:W-:-:S04]  /*49e0*/  LOP3.LUT R12, R12, 0x38, R11, 0xf8, !PT ;  /* 0x000000380c0c7812 */ /* 0x000fc800078ef80b */
[----:B------:R-:W-:-:S04]  /*49f0*/  LOP3.LUT R12, R12, R14, RZ, 0x3c, !PT ;  /* 0x0000000e0c0c7212 */ /* 0x000fc800078e3cff */
[----:B----4-:R-:W-:Y:S01]  /*4a00*/  IADD3 R13, R13, R12, RZ ;  /* 0x0000000c0d0d7210 */ /* 0x010fe20007ffe0ff */
[----:B------:R-:W-:-:S04]  /*4a10*/  IMAD R12, R18, 0x1800, R21 ;  /* 0x00001800120c7824 */ /* 0x000fc800078e0215 */
[----:B------:R-:W-:Y:S02]  /*4a20*/  IMAD R14, R18, 0x1800, R13 ;  /* 0x00001800120e7824 */ /* 0x000fe400078e020d */
[--C-:B------:R-:W-:Y:S02]  /*4a30*/  IMAD R12, R12, 0x2, R19.reuse ;  /* 0x000000020c0c7824 */ /* 0x100fe400078e0213 */
[----:B------:R-:W-:-:S04]  /*4a40*/  IMAD R36, R14, 0x2, R19 ;  /* 0x000000020e247824 */ /* 0x000fc800078e0213 */
[----:B------:R-:W0:Y:S04]  /*4a50*/  LDS.128 R12, [R12+0x1c400] ;  /* 0x01c400000c0c7984 */ /* 0x000e280000000c00 */
[----:B------:R-:W4:Y:S01]  /*4a60*/  LDS.128 R36, [R36+0x1c400] ;  /* 0x01c4000024247984 */ /* 0x000f220000000c00 */
[----:B------:R-:W-:Y:S05]  /*4a70*/  @P2 BRA `(.L_x_10465) ;  /* 0x00000004006c2947 */ /* 0x000fea0003800000 */
[----:B------:R-:W-:Y:S01]  /*4a80*/  SHF.R.U32.HI R106, RZ, 0x10, R45 ;  /* 0x00000010ff6a7819 */ /* 0x000fe2000001162d */
[----:B0-----:R-:W-:Y:S01]  /*4a90*/  IMAD.U32 R43, R13, 0x10000, RZ ;  /* 0x000100000d2b7824 */ /* 0x001fe200078e00ff */
[----:B------:R-:W-:Y:S01]  /*4aa0*/  SHF.R.U32.HI R56, RZ, 0x10, R49 ;  /* 0x00000010ff387819 */ /* 0x000fe20000011631 */
[----:B------:R-:W-:Y:S01]  /*4ab0*/  IMAD.U32 R42, R12, 0x10000, RZ ;  /* 0x000100000c2a7824 */ /* 0x000fe200078e00ff */
[----:B------:R-:W-:Y:S02]  /*4ac0*/  PRMT R109, R109, 0x5410, R106 ;  /* 0x000054106d6d7816 */ /* 0x000fe4000000006a */
[----:B------:R-:W-:Y:S02]  /*4ad0*/  PRMT R113, R113, 0x5410, R56 ;  /* 0x0000541071717816 */ /* 0x000fe40000000038 */
[----:B------:R-:W-:Y:S02]  /*4ae0*/  SHF.R.U32.HI R92, RZ, 0x10, R51 ;  /* 0x00000010ff5c7819 */ /* 0x000fe40000011633 */
[--C-:B---3--:R-:W-:Y:S01]  /*4af0*/  SHF.R.U64 R94, R46, 0x10, R47.reuse ;  /* 0x000000102e5e7819 */ /* 0x108fe2000000122f */
[----:B------:R-:W-:Y:S01]  /*4b00*/  IMAD.U32 R56, R113, 0x10000, RZ ;  /* 0x0001000071387824 */ /* 0x000fe200078e00ff */
[----:B------:R-:W-:Y:S01]  /*4b10*/  SHF.R.U32.HI R58, RZ, 0x10, R47 ;  /* 0x00000010ff3a7819 */ /* 0x000fe2000001162f */
[----:B----4-:R-:W-:Y:S01]  /*4b20*/  IMAD.U32 R47, R37, 0x10000, RZ ;  /* 0x00010000252f7824 */ /* 0x010fe200078e00ff */
[----:B------:R-:W-:Y:S01]  /*4b30*/  SHF.R.U64 R57, R50, 0x10, R51 ;  /* 0x0000001032397819 */ /* 0x000fe20000001233 */
[----:B------:R-:W-:Y:S01]  /*4b40*/  IMAD.U32 R50, R109, 0x10000, RZ ;  /* 0x000100006d327824 */ /* 0x000fe200078e00ff */
[----:B------:R-:W-:-:S02]  /*4b50*/  PRMT R111, R111, 0x5410, R92 ;  /* 0x000054106f6f7816 */ /* 0x000fc4000000005c */
[----:B------:R-:W-:Y:S01]  /*4b60*/  SHF.R.U64 R59, R48, 0x10, R49 ;  /* 0x00000010303b7819 */ /* 0x000fe20000001231 */
[----:B------:R-:W-:Y:S01]  /*4b70*/  FMUL.FTZ R92, R47, R50 ;  /* 0x000000322f5c7220 */ /* 0x000fe20000410000 */
[----:B------:R-:W-:Y:S01]  /*4b80*/  LOP3.LUT R48, R37, 0xffff0000, RZ, 0xc0, !PT ;  /* 0xffff000025307812 */ /* 0x000fe200078ec0ff */
[----:B------:R-:W-:Y:S01]  /*4b90*/  IMAD.U32 R49, R39, 0x10000, RZ ;  /* 0x0001000027317824 */ /* 0x000fe200078e00ff */
[----:B------:R-:W-:Y:S01]  /*4ba0*/  PRMT R107, R107, 0x5410, R58 ;  /* 0x000054106b6b7816 */ /* 0x000fe2000000003a */
[----:B------:R-:W-:Y:S01]  /*4bb0*/  FMUL.FTZ R58, R47, R56 ;  /* 0x000000382f3a7220 */ /* 0x000fe20000410000 */
[----:B------:R-:W-:Y:S01]  /*4bc0*/  LOP3.LUT R113, R113, 0xffff0000, RZ, 0xc0, !PT ;  /* 0xffff000071717812 */ /* 0x000fe200078ec0ff */
[----:B------:R-:W-:Y:S01]  /*4bd0*/  IMAD.U32 R47, R111, 0x10000, RZ ;  /* 0x000100006f2f7824 */ /* 0x000fe200078e00ff */
[----:B------:R-:W-:Y:S01]  /*4be0*/  LOP3.LUT R109, R109, 0xffff0000, RZ, 0xc0, !PT ;  /* 0xffff00006d6d7812 */ /* 0x000fe200078ec0ff */
[----:B------:R-:W-:Y:S01]  /*4bf0*/  FFMA.FTZ R58, R43, R50, -R58 ;  /* 0x000000322b3a7223 */ /* 0x000fe2000001083a */
[----:B------:R-:W-:Y:S01]  /*4c00*/  SHF.R.U64 R93, R44, 0x10, R45 ;  /* 0x000000102c5d7819 */ /* 0x000fe2000000122d */
[----:B------:R-:W-:Y:S01]  /*4c10*/  FMUL.FTZ R51, R48, R113 ;  /* 0x0000007130337220 */ /* 0x000fe20000410000 */
[----:B------:R-:W-:Y:S01]  /*4c20*/  LOP3.LUT R44, R13, 0xffff0000, RZ, 0xc0, !PT ;  /* 0xffff00000d2c7812 */ /* 0x000fe200078ec0ff */
[----:B------:R-:W-:Y:S01]  /*4c30*/  FFMA.FTZ R92, R43, R56, R92 ;  /* 0x000000382b5c7223 */ /* 0x000fe2000001005c */
[----:B------:R-:W-:Y:S01]  /*4c40*/  PRMT R110, R110, 0x5410, R57 ;  /* 0x000054106e6e7816 */ /* 0x000fe20000000039 */
[----:B------:R-:W-:Y:S01]  /*4c50*/  FMUL.FTZ R57, R48, R109 ;  /* 0x0000006d30397220 */ /* 0x000fe20000410000 */
[C---:B------:R-:W-:Y:S01]  /*4c60*/  IMAD.U32 R45, R36.reuse, 0x10000, RZ ;  /* 0x00010000242d7824 */ /* 0x040fe200078e00ff */
[----:B------:R-:W-:Y:S01]  /*4c70*/  LOP3.LUT R46, R36, 0xffff0000, RZ, 0xc0, !PT ;  /* 0xffff0000242e7812 */ /* 0x000fe200078ec0ff */
[----:B------:R-:W-:Y:S01]  /*4c80*/  IMAD.U32 R43, R107, 0x10000, RZ ;  /* 0x000100006b2b7824 */ /* 0x000fe200078e00ff */
[----:B------:R-:W-:Y:S01]  /*4c90*/  PRMT R112, R112, 0x5410, R59 ;  /* 0x0000541070707816 */ /* 0x000fe2000000003b */
[----:B------:R-:W-:-:S02]  /*4ca0*/  IMAD.U32 R36, R15, 0x10000, RZ ;  /* 0x000100000f247824 */ /* 0x000fc400078e00ff */
[----:B------:R-:W-:Y:S01]  /*4cb0*/  FMUL.FTZ R59, R49, R47 ;  /* 0x0000002f313b7220 */ /* 0x000fe20000410000 */
[C---:B------:R-:W-:Y:S01]  /*4cc0*/  FFMA.FTZ R51, R44.reuse, R109, -R51 ;  /* 0x0000006d2c337223 */ /* 0x040fe20000010833 */
[----:B------:R-:W-:Y:S01]  /*4cd0*/  FFMA.FTZ R57, R44, R113, R57 ;  /* 0x000000712c397223 */ /* 0x000fe20000010039 */
[----:B------:R-:W-:Y:S01]  /*4ce0*/  LOP3.LUT R39, R39, 0xffff0000, RZ, 0xc0, !PT ;  /* 0xffff000027277812 */ /* 0x000fe200078ec0ff */
[-C--:B------:R-:W-:Y:S01]  /*4cf0*/  FMUL.FTZ R50, R49, R43.reuse ;  /* 0x0000002b31327220 */ /* 0x080fe20000410000 */
[----:B------:R-:W-:Y:S01]  /*4d00*/  LOP3.LUT R48, R111, 0xffff0000, RZ, 0xc0, !PT ;  /* 0xffff00006f307812 */ /* 0x000fe200078ec0ff */
[----:B------:R-:W-:Y:S01]  /*4d10*/  FFMA.FTZ R59, R36, R43, -R59 ;  /* 0x0000002b243b7223 */ /* 0x000fe2000001083b */
[----:B------:R-:W-:Y:S01]  /*4d20*/  LOP3.LUT R44, R107, 0xffff0000, RZ, 0xc0, !PT ;  /* 0xffff00006b2c7812 */ /* 0x000fe200078ec0ff */
[----:B------:R-:W-:Y:S01]  /*4d30*/  IMAD.U32 R43, R112, 0x10000, RZ ;  /* 0x00010000702b7824 */ /* 0x000fe200078e00ff */
[----:B------:R-:W-:Y:S01]  /*4d40*/  PRMT R108, R108, 0x5410, R93 ;  /* 0x000054106c6c7816 */ /* 0x000fe2000000005d */
[----:B------:R-:W-:Y:S01]  /*4d50*/  FFMA.FTZ R47, R36, R47, R50 ;  /* 0x0000002f242f7223 */ /* 0x000fe20000010032 */
[----:B------:R-:W-:Y:S01]  /*4d60*/  LOP3.LUT R37, R15, 0xffff0000, RZ, 0xc0, !PT ;  /* 0xffff00000f257812 */ /* 0x000fe200078ec0ff */
[----:B------:R-:W-:Y:S01]  /*4d70*/  FMUL.FTZ R50, R39, R48 ;  /* 0x0000003027327220 */ /* 0x000fe20000410000 */
[----:B------:R-:W-:Y:S01]  /*4d80*/  PRMT R105, R105, 0x5410, R94 ;  /* 0x0000541069697816 */ /* 0x000fe2000000005e */
[----:B------:R-:W-:Y:S01]  /*4d90*/  FMUL.FTZ R94, R39, R44 ;  /* 0x0000002c275e7220 */ /* 0x000fe20000410000 */
[----:B------:R-:W-:-:S02]  /*4da0*/  IMAD.U32 R36, R108, 0x10000, RZ ;  /* 0x000100006c247824 */ /* 0x000fc400078e00ff */
[-C--:B------:R-:W-:Y:S01]  /*4db0*/  FMUL.FTZ R39, R45, R43.reuse ;  /* 0x0000002b2d277220 */ /* 0x080fe20000410000 */
[----:B------:R-:W-:Y:S01]  /*4dc0*/  LOP3.LUT R112, R112, 0xffff0000, RZ, 0xc0, !PT ;  /* 0xffff000070707812 */ /* 0x000fe200078ec0ff */
[----:B------:R-:W-:Y:S01]  /*4dd0*/  FFMA.FTZ R56, R37, R44, -R50 ;  /* 0x0000002c25387223 */ /* 0x000fe20000010832 */
[----:B------:R-:W-:Y:S02]  /*4de0*/  IMAD.U32 R15, R38, 0x10000, RZ ;  /* 0x00010000260f7824 */ /* 0x000fe400078e00ff */
[----:B------:R-:W-:Y:S01]  /*4df0*/  FMUL.FTZ R50, R45, R36 ;  /* 0x000000242d327220 */ /* 0x000fe20000410000 */
[----:B------:R-:W-:Y:S01]  /*4e00*/  FFMA.FTZ R94, R37, R48, R94 ;  /* 0x00000030255e7223 */ /* 0x000fe2000001005e */
[----:B------:R-:W-:Y:S01]  /*4e10*/  FFMA.FTZ R44, R42, R36, -R39 ;  /* 0x000000242a2c7223 */ /* 0x000fe20000010827 */
[----:B------:R-:W-:Y:S01]  /*4e20*/  LOP3.LUT R38, R38, 0xffff0000, RZ, 0xc0, !PT ;  /* 0xffff000026267812 */ /* 0x000fe200078ec0ff */
[C---:B------:R-:W-:Y:S01]  /*4e30*/  IMAD.U32 R37, R110.reuse, 0x10000, RZ ;  /* 0x000100006e257824 */ /* 0x040fe200078e00ff */
[----:B------:R-:W-:Y:S01]  /*4e40*/  LOP3.LUT R39, R110, 0xffff0000, RZ, 0xc0, !PT ;  /* 0xffff00006e277812 */ /* 0x000fe200078ec0ff */
[C---:B------:R-:W-:Y:S01]  /*4e50*/  IMAD.U32 R36, R105.reuse, 0x10000, RZ ;  /* 0x0001000069247824 */ /* 0x040fe200078e00ff */
[----:B------:R-:W-:Y:S01]  /*4e60*/  LOP3.LUT R13, R12, 0xffff0000, RZ, 0xc0, !PT ;  /* 0xffff00000c0d7812 */ /* 0x000fe200078ec0ff */
[----:B------:R-:W-:Y:S01]  /*4e70*/  FMUL.FTZ R48, R46, R112 ;  /* 0x000000702e307220 */ /* 0x000fe20000410000 */
[----:B------:R-:W-:Y:S01]  /*4e80*/  LOP3.LUT R108, R108, 0xffff0000, RZ, 0xc0, !PT ;  /* 0xffff00006c6c7812 */ /* 0x000fe200078ec0ff */
[----:B------:R-:W-:Y:S01]  /*4e90*/  FFMA.FTZ R50, R42, R43, R50 ;  /* 0x0000002b2a327223 */ /* 0x000fe20000010032 */
[----:B------:R-:W-:Y:S01]  /*4ea0*/  LOP3.LUT R105, R105, 0xffff0000, RZ, 0xc0, !PT ;  /* 0xffff000069697812 */ /* 0x000fe200078ec0ff */
[----:B------:R-:W-:-:S02]  /*4eb0*/  IMAD.U32 R12, R14, 0x10000, RZ ;  /* 0x000100000e0c7824 */ /* 0x000fc400078e00ff */
[C---:B------:R-:W-:Y:S01]  /*4ec0*/  FMUL.FTZ R45, R15.reuse, R37 ;  /* 0x000000250f2d7220 */ /* 0x040fe20000410000 */
[----:B------:R-:W-:Y:S01]  /*4ed0*/  FMUL.FTZ R42, R15, R36 ;  /* 0x000000240f2a7220 */ /* 0x000fe20000410000 */
[----:B------:R-:W-:Y:S01]  /*4ee0*/  LOP3.LUT R14, R14, 0xffff0000, RZ, 0xc0, !PT ;  /* 0xffff00000e0e7812 */ /* 0x000fe200078ec0ff */
[----:B------:R-:W-:Y:S01]  /*4ef0*/  FMUL.FTZ R15, R38, R39 ;  /* 0x00000027260f7220 */ /* 0x000fe20000410000 */
[-C--:B------:R-:W-:Y:S01]  /*4f00*/  FMUL.FTZ R46, R46, R108.reuse ;  /* 0x0000006c2e2e7220 */ /* 0x080fe20000410000 */
[C---:B------:R-:W-:Y:S01]  /*4f10*/  FFMA.FTZ R43, R13.reuse, R108, -R48 ;  /* 0x0000006c0d2b7223 */ /* 0x040fe20000010830 */
[----:B------:R-:W-:Y:S01]  /*4f20*/  FMUL.FTZ R38, R38, R105 ;  /* 0x0000006926267220 */ /* 0x000fe20000410000 */
[C---:B------:R-:W-:Y:S01]  /*4f30*/  FFMA.FTZ R45, R12.reuse, R36, -R45 ;  /* 0x000000240c2d7223 */ /* 0x040fe2000001082d */
[----:B------:R-:W-:Y:S01]  /*4f40*/  FFMA.FTZ R42, R12, R37, R42 ;  /* 0x000000250c2a7223 */ /* 0x000fe2000001002a */
        /* <DEDUP_REMOVED lines=12> */
[----:B------:R-:W-:Y:S02]  /*5010*/  F2FP.BF16.F32.PACK_AB R37, R57, R92 ;  /* 0x0000005c3925723e */ /* 0x000fe400000010ff */
[----:B------:R-:W-:-:S07]  /*5020*/  MOV R39, R47 ;  /* 0x0000002f00277202 */ /* 0x000fce0000000f00 */
.L_x_10465:
[----:B------:R-:W-:Y:S05]  /*5030*/  BSYNC B1 ;  /* 0x0000000000017941 */ /* 0x000fea0003800000 */
.L_x_10464:
[----:B------:R-:W-:Y:S01]  /*5040*/  ISETP.GE.AND P2, PT, R11, R104, PT ;  /* 0x000000680b00720c */ /* 0x000fe20003f46270 */
[----:B0-----:R0:W-:Y:S02]  /*5050*/  ST.E.128 desc[UR60][R40.64], R12 ;  /* 0x0000000c28007985 */ /* 0x0011e4000c101d3c */
[----:B0-----:R-:W-:Y:S02]  /*5060*/  IMAD.MOV.U32 R12, RZ, RZ, R102 ;  /* 0x000000ffff0c7224 */ /* 0x001fe400078e0066 */
[----:B------:R-:W-:-:S08]  /*5070*/  IMAD.MOV.U32 R13, RZ, RZ, R103 ;  /* 0x000000ffff0d7224 */ /* 0x000fd000078e0067 */
[----:B------:R-:W-:Y:S05]  /*5080*/  @P2 BRA `(.L_x_10448) ;  /* 0x00000004001c2947 */ /* 0x000fea0003800000 */
[----:B------:R-:W-:-:S05]  /*5090*/  IMAD.WIDE R12, R11, 0x2, R12 ;  /* 0x000000020b0c7825 */ /* 0x000fca00078e020c */
[----:B----4-:R0:W-:Y:S01]  /*50a0*/  ST.E.128 desc[UR60][R12.64], R36 ;  /* 0x000000240c007985 */ /* 0x0101e2000c101d3c */
[----:B------:R-:W-:Y:S05]  /*50b0*/  BRA `(.L_x_10448) ;  /* 0x0000000400107947 */ /* 0x000fea0003800000 */
.L_x_10429:
[----:B------:R-:W-:-:S13]  /*50c0*/  ISETP.NE.AND P3, PT, R205, 0x3, PT ;  /* 0x00000003cd00780c */ /* 0x000fda0003f65270 */
[----:B------:R-:W-:Y:S05]  /*50d0*/  @!P3 BRA `(.L_x_10466) ;  /* 0x000000000004b947 */ /* 0x000fea0003800000 */
[----:B------:R-:W-:Y:S01]  /*50e0*/  BPT.TRAP 0x1 ;  /* 0x000000040000795c */ /* 0x000fe20000300000 */
.L_x_10466:
[----:B------:R-:W-:Y:S01]  /*50f0*/  IMAD R4, R18, 0x8, R19 ;  /* 0x0000000812047824 */ /* 0x000fe200078e0213 */
[----:B------:R-:W-:Y:S01]  /*5100*/  SHF.L.U32 R101, R203, 0x1f, RZ ;  /* 0x0000001fcb657819 */ /* 0x000fe200000006ff */
[----:B------:R-:W-:Y:S01]  /*5110*/  BSSY B1, `(.L_x_10467) ;  /* 0x0000004000017945 */ /* 0x000fe20003800000 */
[----:B------:R-:W-:Y:S02]  /*5120*/  SHF.R.S32.HI R98, RZ, 0x1f, R97 ;  /* 0x0000001fff627819 */ /* 0x000fe40000011461 */
[----:B------:R-:W0:Y:S02]  /*5130*/  SYNCS.PHASECHK.TRANS64.TRYWAIT P2, [R4+URZ+0x32490], R101 ;  /* 0x03249065040075a7 */ /* 0x000e24000804017f */
[----:B0-----:R-:W-:Y:S05]  /*5140*/  @!P2 BRA `(.L_x_10468) ;  /* 0x00000148003ca947 */ /* 0x001fea0003800000 */
.L_x_10707:
[----:B------:R-:W-:Y:S05]  /*5150*/  BSYNC B1 ;  /* 0x0000000000017941 */ /* 0x000fea0003800000 */
.L_x_10467:
        /* <DEDUP_REMOVED lines=27> */
.L_x_10711:
        /* <DEDUP_REMOVED lines=13> */
.L_x_10471:
[----:B------:R-:W-:Y:S05]  /*53e0*/  BSYNC B1 ;  /* 0x0000000000017941 */ /* 0x000fea0003800000 */
.L_x_10470:
[----:B------:R-:W-:-:S03]  /*53f0*/  UMOV UR4, 0xffffffff ;  /* 0xffffffff00047882 */ /* 0x000fc60000000000 */
[----:B------:R-:W-:Y:S05]  /*5400*/  BRA.DIV UR4, `(.L_x_10472) ;  /* 0x0000014604e87947 */ /* 0x000fea000b800000 */
[----:B--2-4-:R2:W4:Y:S04]  /*5410*/  SHFL.IDX PT, R37, R41, 0x1, 0x1c1f ;  /* 0x003c1f0029257f89 */ /* 0x01452800000e0000 */
[----:B---3--:R2:W3:Y:S02]  /*5420*/  SHFL.IDX PT, R14, R40, 0x1, 0x1c1f ;  /* 0x003c1f00280e7f89 */ /* 0x0084e400000e0000 */
.L_x_10715:
        /* <DEDUP_REMOVED lines=13> */
.L_x_10448:
[----:B------:R-:W-:Y:S05]  /*5500*/  BSYNC B0 ;  /* 0x0000000000007941 */ /* 0x000fea0003800000 */
.L_x_10428:
        /* <DEDUP_REMOVED lines=9> */
[----:B--2---:R2:W-:Y:S01]  /*55a0*/  BAR.SYNC.DEFER_BLOCKING R91, 0x80 ;  /* 0x0002005b0000751d */ /* 0x0045e20000010000 */
[----:B-----5:R-:W-:-:S13]  /*55b0*/  LOP3.LUT P2, RZ, R11, 0x7f, RZ, 0xc0, !PT ;  /* 0x0000007f0bff7812 */ /* 0x020fda000784c0ff */
[----:B------:R-:W-:-:S05]  /*55c0*/  @!P2 VIADD R11, R4, 0x324a0 ;  /* 0x000324a0040ba836 */ /* 0x000fca0000000000 */
[----:B------:R-:W-:-:S04]  /*55d0*/  @!P2 PRMT R11, RZ, 0x654, R11 ;  /* 0x00000654ff0ba816 */ /* 0x000fc8000000000b */
[----:B------:R2:W-:Y:S01]  /*55e0*/  @!P2 SYNCS.ARRIVE.TRANS64.RED.A1T0 RZ, [R11+URZ], RZ ;  /* 0x000000ff0bffa9a7 */ /* 0x0005e2000810043f */
[----:B------:R-:W-:Y:S05]  /*55f0*/  @!P3 BRA `(.L_x_10474) ;  /* 0x000000000004b947 */ /* 0x000fea0003800000 */
[----:B------:R-:W-:Y:S01]  /*5600*/  BPT.TRAP 0x1 ;  /* 0x000000040000795c */ /* 0x000fe20000300000 */
.L_x_10474:
[----:B------:R-:W-:Y:S05]  /*5610*/  BSYNC B0 ;  /* 0x0000000000007941 */ /* 0x000fea0003800000 */
.L_x_10473:
[----:B------:R-:W5:Y:S01]  /*5620*/  SYNCS.PHASECHK.TRANS64.TRYWAIT P3, [R4+URZ+0x324b0], R101 ;  /* 0x0324b065040075a7 */ /* 0x000f62000806017f */
[----:B------:R-:W-:Y:S04]  /*5630*/  BSSY B0, `(.L_x_10475) ;  /* 0x0000002000007945 */ /* 0x000fe80003800000 */
[----:B-----5:R-:W-:Y:S05]  /*5640*/  @!P3 BRA `(.L_x_10476) ;  /* 0x0000014400a0b947 */ /* 0x020fea0003800000 */
.L_x_10716:
[----:B------:R-:W-:Y:S05]  /*5650*/  BSYNC B0 ;  /* 0x0000000000007941 */ /* 0x000fea0003800000 */
.L_x_10475:
        /* <DEDUP_REMOVED lines=22> */
[----:B------:R-:W-:Y:S01]  /*57c0*/  ISETP.GE.AND P3, PT, R100, 0x1, PT ;  /* 0x000000016400780c */ /* 0x000fe20003f66270 */
[----:B------:R0:W2:Y:S01]  /*57d0*/  SHFL.IDX PT, R49, R44, RZ, 0x1c1f ;  /* 0x001c1fff2c317589 */ /* 0x0000a200000e0000 */
[--C-:B------:R-:W-:Y:S02]  /*57e0*/  IMAD R42, R11, 0x2, R24.reuse ;  /* 0x000000020b2a7824 */ /* 0x100fe400078e0218 */
[----:B------:R-:W-:Y:S01]  /*57f0*/  IMAD R11, R13, 0x2, R24 ;  /* 0x000000020d0b7824 */ /* 0x000fe200078e0218 */
[----:B------:R0:W3:Y:S08]  /*5800*/  SHFL.IDX PT, R47, R45, RZ, 0x1c1f ;  /* 0x001c1fff2d2f7589 */ /* 0x0000f000000e0000 */
[----:B0-----:R-:W-:Y:S05]  /*5810*/  @!P3 BRA `(.L_x_10478) ;  /* 0x0000000000a4b947 */ /* 0x001fea0003800000 */
[----:B------:R-:W-:Y:S02]  /*5820*/  ISETP.NE.AND P5, PT, R20, RZ, PT ;  /* 0x000000ff1400720c */ /* 0x000fe40003fa5270 */
[----:B------:R-:W-:Y:S02]  /*5830*/  ISETP.NE.AND P4, PT, R10, RZ, PT ;  /* 0x000000ff0a00720c */ /* 0x000fe40003f85270 */
[----:B------:R-:W-:-:S09]  /*5840*/  PRMT R43, R87, 0x8880, RZ ;  /* 0x00008880572b7816 */ /* 0x000fd200000000ff */
[----:B------:R-:W0:Y:S01]  /*5850*/  @P5 LDS.128 R12, [R42] ;  /* 0x000000002a0c5984 */ /* 0x000e220000000c00 */
[----:B-12---:R-:W-:-:S04]  /*5860*/  @P5 LEA R40, P3, R16, R49, 0x1 ;  /* 0x0000003110285211 */ /* 0x006fc800078608ff */
        /* <DEDUP_REMOVED lines=36> */
.L_x_10478:
[----:B------:R-:W-:Y:S05]  /*5ab0*/  BSYNC B0 ;  /* 0x0000000000007941 */ /* 0x000fea0003800000 */
.L_x_10477:
[----:B------:R-:W-:Y:S01]  /*5ac0*/  ISETP.GE.AND P3, PT, R100, 0x41, PT ;  /* 0x000000416400780c */ /* 0x000fe20003f66270 */
[----:B------:R-:W4:Y:S01]  /*5ad0*/  SHFL.IDX PT, R45, R45, 0x1, 0x1c1f ;  /* 0x003c1f002d2d7f89 */ /* 0x000f2200000e0000 */
[----:B------:R-:W-:Y:S03]  /*5ae0*/  BSSY B0, `(.L_x_10479) ;  /* 0x000002c000007945 */ /* 0x000fe60003800000 */
[----:B------:R0:W0:Y:S08]  /*5af0*/  SHFL.IDX PT, R43, R44, 0x1, 0x1c1f ;  /* 0x003c1f002c2b7f89 */ /* 0x00003000000e0000 */
[----:B------:R-:W-:Y:S05]  /*5b00*/  @!P3 BRA `(.L_x_10480) ;  /* 0x0000000000a4b947 */ /* 0x000fea0003800000 */
[----:B------:R-:W-:Y:S02]  /*5b10*/  ISETP.NE.AND P5, PT, R20, RZ, PT ;  /* 0x000000ff1400720c */ /* 0x000fe40003fa5270 */
[----:B------:R-:W-:Y:S02]  /*5b20*/  ISETP.NE.AND P4, PT, R10, RZ, PT ;  /* 0x000000ff0a00720c */ /* 0x000fe40003f85270 */
[----:B0-----:R-:W-:-:S09]  /*5b30*/  PRMT R44, R87, 0x8880, RZ ;  /* 0x00008880572c7816 */ /* 0x001fd200000000ff */
[----:B------:R-:W0:Y:S01]  /*5b40*/  @P5 LDS.128 R12, [R42+0x2000] ;  /* 0x002000002a0c5984 */ /* 0x000e220000000c00 */
[----:B-1----:R-:W-:-:S04]  /*5b50*/  @P5 LEA R40, P3, R16, R43, 0x1 ;  /* 0x0000002b10285211 */ /* 0x002fc800078608ff */
[----:B----4-:R-:W-:Y:S02]  /*5b60*/  @P5 LEA.HI.X R41, R16, R45, R17, 0x1, P3 ;  /* 0x0000002d10295211 */ /* 0x010fe400018f0c11 */
[----:B------:R-:W-:-:S04]  /*5b70*/  @P4 LEA R38, P3, R2, R43, 0x1 ;  /* 0x0000002b02264211 */ /* 0x000fc800078608ff */
[----:B------:R-:W-:Y:S02]  /*5b80*/  @P4 LEA.HI.X R39, R2, R45, R202, 0x1, P3 ;  /* 0x0000002d02274211 */ /* 0x000fe400018f0cca */
[----:B------:R-:W-:-:S13]  /*5b90*/  ISETP.NE.AND P3, PT, R9, RZ, PT ;  /* 0x000000ff0900720c */ /* 0x000fda0003f65270 */
[----:B------:R-:W-:-:S04]  /*5ba0*/  @P3 LEA R36, P6, R209, R43, 0x1 ;  /* 0x0000002bd1243211 */ /* 0x000fc800078c08ff */
[----:B------:R-:W-:Y:S01]  /*5bb0*/  @P3 LEA.HI.X R37, R209, R45, R218, 0x1, P6 ;  /* 0x0000002dd1253211 */ /* 0x000fe200030f0cda */
[----:B0-----:R0:W-:Y:S01]  /*5bc0*/  @P5 ST.E.128 desc[UR60][R40.64], R12 ;  /* 0x0000000c28005985 */ /* 0x0011e2000c101d3c */
        /* <DEDUP_REMOVED lines=29> */
.L_x_10480:
[----:B------:R-:W-:Y:S05]  /*5da0*/  BSYNC B0 ;  /* 0x0000000000007941 */ /* 0x000fea0003800000 */
.L_x_10479:
[----:B------:R-:W-:Y:S01]  /*5db0*/  @!PT LDS RZ, [RZ] ;  /* 0x00000000fffff984 */ /* 0x000fe20000000800 */
[----:B------:R-:W-:Y:S01]  /*5dc0*/  @!PT LDS RZ, [RZ] ;  /* 0x00000000fffff984 */ /* 0x000fe20000000800 */
[----:B------:R-:W-:Y:S01]  /*5dd0*/  @!PT LDS RZ, [RZ] ;  /* 0x00000000fffff984 */ /* 0x000fe20000000800 */
[----:B------:R-:W-:Y:S01]  /*5de0*/  @!PT LDS RZ, [RZ] ;  /* 0x00000000fffff984 */ /* 0x000fe20000000800 */
[----:B------:R5:W-:Y:S06]  /*5df0*/  MEMBAR.ALL.CTA ;  /* 0x0000000000007992 */ /* 0x000bec0000008000 */
[----:B-----5:R-:W5:Y:S01]  /*5e00*/  FENCE.VIEW.ASYNC.S ;  /* 0x00000000000073c6 */ /* 0x020f620000000000 */
[----:B-1----:R-:W-:Y:S01]  /*5e10*/  @!P2 VIADD R4, R4, 0x324c0 ;  /* 0x000324c00404a836 */ /* 0x002fe20000000000 */
[----:B-----5:R1:W-:Y:S01]  /*5e20*/  BAR.SYNC.DEFER_BLOCKING R91, 0x80 ;  /* 0x0002005b0000751d */ /* 0x0203e20000010000 */
[----:B------:R-:W-:Y:S01]  /*5e30*/  ISETP.NE.AND P3, PT, R0, RZ, PT ;  /* 0x000000ff0000720c */ /* 0x000fe20003f65270 */
[----:B------:R-:W-:-:S02]  /*5e40*/  VIADD R18, R18, 0x1 ;  /* 0x0000000112127836 */ /* 0x000fc40000000000 */
[----:B------:R-:W-:-:S04]  /*5e50*/  @!P2 PRMT R4, RZ, 0x654, R4 ;  /* 0x00000654ff04a816 */ /* 0x000fc80000000004 */
[----:B------:R1:W-:Y:S01]  /*5e60*/  @!P2 SYNCS.ARRIVE.TRANS64.RED.A1T0 RZ, [R4+URZ], RZ ;  /* 0x000000ff04ffa9a7 */ /* 0x0003e2000810043f */
[----:B------:R-:W-:-:S04]  /*5e70*/  ISETP.NE.AND P2, PT, R18, 0x2, PT ;  /* 0x000000021200780c */ /* 0x000fc80003f45270 */
[----:B------:R-:W-:Y:S02]  /*5e80*/  SEL R0, RZ, 0x1, P2 ;  /* 0x00000001ff007807 */ /* 0x000fe40001000000 */
[----:B------:R-:W-:Y:S02]  /*5e90*/  SEL R18, R18, RZ, P2 ;  /* 0x000000ff12127207 */ /* 0x000fe40001000000 */
[----:B------:R-:W-:Y:S01]  /*5ea0*/  LOP3.LUT R203, R203, R0, RZ, 0x3c, !PT ;  /* 0x00000000cbcb7212 */ /* 0x000fe200078e3cff */
[----:B-1----:R-:W-:Y:S06]  /*5eb0*/  @P3 BRA `(.L_x_10481) ;  /* 0xffffffc000cc3947 */ /* 0x002fec000383ffff */
[----:B------:R-:W1:Y:S01]  /*5ec0*/  S2R R11, SR_TID.X ;  /* 0x00000000000b7919 */ /* 0x000e620000002100 */
[----:B------:R-:W-:Y:S02]  /*5ed0*/  PLOP3.LUT P0, PT, PT, PT, PT, 0x8, 0x0 ;  /* 0x000000000000781c */ /* 0x000fe40003f0e170 */
[----:B-1----:R-:W-:-:S04]  /*5ee0*/  SHF.R.U32.HI R11, RZ, 0x7, R11 ;  /* 0x00000007ff0b7819 */ /* 0x002fc8000001160b */
[----:B------:R-:W-:-:S13]  /*5ef0*/  ISETP.NE.AND P3, PT, R11, 0x1, PT ;  /* 0x000000010b00780c */ /* 0x000fda0003f65270 */
[----:B------:R-:W-:Y:S06]  /*5f00*/  @!P3 BAR.ARV 0x9, 0x100 ;  /* 0x024400000000bb1d */ /* 0x000fec0000002000 */
.L_x_10423:
[----:B------:R-:W-:Y:S02]  /*5f10*/  ISETP.GE.AND P2, PT, R187, 0x1, PT ;  /* 0x00000001bb00780c */ /* 0x000fe40003f46270 */
[----:B------:R-:W-:Y:S02]  /*5f20*/  CS2R R4, SRZ ;  /* 0x0000000000047805 */ /* 0x000fe4000001ff00 */
[----:B------:R-:W-:Y:S01]  /*5f30*/  PLOP3.LUT P1, PT, PT, PT, PT, 0x80, 0x0 ;  /* 0x000000000000781c */ /* 0x000fe20003f2f070 */
[----:B------:R-:W-:Y:S01]  /*5f40*/  IMAD.MOV.U32 R0, RZ, RZ, RZ ;  /* 0x000000ffff007224 */ /* 0x000fe200078e00ff */
[----:B------:R-:W-:Y:S01]  /*5f50*/  MOV R150, RZ ;  /* 0x000000ff00967202 */ /* 0x000fe20000000f00 */
        /* <DEDUP_REMOVED lines=59> */
[----:B0-----:R-:W-:Y:S01]  /*6310*/  IMAD.MOV.U32 R15, RZ, RZ, RZ ;  /* 0x000000ffff0f7224 */ /* 0x001fe200078e00ff */
[----:B------:R-:W-:Y:S01]  /*6320*/  CS2R R172, SRZ ;  /* 0x0000000000ac7805 */ /* 0x000fe2000001ff00 */
[----:B------:R-:W-:Y:S01]  /*6330*/  IMAD.MOV.U32 R46, RZ, RZ, RZ ;  /* 0x000000ffff2e7224 */ /* 0x000fe200078e00ff */
[----:B------:R-:W-:-:S02]  /*6340*/  CS2R R42, SRZ ;  /* 0x00000000002a7805 */ /* 0x000fc4000001ff00 */
[----:B------:R-:W-:Y:S02]  /*6350*/  CS2R R38, SRZ ;  /* 0x0000000000267805 */ /* 0x000fe4000001ff00 */
[----:B------:R-:W-:Y:S01]  /*6360*/  CS2R R152, SRZ ;  /* 0x0000000000987805 */ /* 0x000fe2000001ff00 */
[----:B------:R-:W-:Y:S01]  /*6370*/  IMAD.MOV.U32 R171, RZ, RZ, RZ ;  /* 0x000000ffffab7224 */ /* 0x000fe200078e00ff */
[----:B------:R-:W-:Y:S02]  /*6380*/  CS2R R168, SRZ ;  /* 0x0000000000a87805 */ /* 0x000fe4000001ff00 */
[----:B------:R-:W-:Y:S01]  /*6390*/  CS2R R10, SRZ ;  /* 0x00000000000a7805 */ /* 0x000fe2000001ff00 */
[----:B------:R-:W-:Y:S06]  /*63a0*/  @P0 BRA `(.L_x_10482) ;  /* 0x00000000000c0947 */ /* 0x000fec0003800000 */
[----:B------:R-:W0:Y:S01]  /*63b0*/  FENCE.VIEW.ASYNC.G ;  /* 0x00000000000073c6 */ /* 0x000e220000000100 */
[----:B------:R-:W-:Y:S05]  /*63c0*/  WARPSYNC.ALL ;  /* 0x0000000000007948 */ /* 0x000fea0003800000 */
[----:B0-----:R-:W-:Y:S06]  /*63d0*/  BAR.ARV 0xc, 0x180 ;  /* 0x0306000000007b1d */ /* 0x001fec0000002000 */
.L_x_10482:
[----:B------:R-:W-:Y:S02]  /*63e0*/  IMAD.MOV.U32 R14, RZ, RZ, RZ ;  /* 0x000000ffff0e7224 */ /* 0x000fe400078e00ff */
[----:B------:R-:W-:Y:S01]  /*63f0*/  IMAD.MOV.U32 R167, RZ, RZ, RZ ;  /* 0x000000ffffa77224 */ /* 0x000fe200078e00ff */
        /* <DEDUP_REMOVED lines=9> */
.L_x_10719:
[----:B------:R-:W-:Y:S01]  /*6490*/  VIADD R24, R19, 0x18400 ;  /* 0x0001840013187836 */ /* 0x000fe20000000000 */
[----:B01----:R-:W-:Y:S01]  /*64a0*/  LEA.HI R0, R14, R14, RZ, 0x1 ;  /* 0x0000000e0e007211 */ /* 0x003fe200078f08ff */
[----:B------:R-:W-:Y:S03]  /*64b0*/  BSSY B6, `(.L_x_10485) ;  /* 0x0000015000067945 */ /* 0x000fe60003800000 */
[----:B------:R-:W-:Y:S02]  /*64c0*/  LOP3.LUT P0, RZ, R24, 0x1bf, RZ, 0xc0, !PT ;  /* 0x000001bf18ff7812 */ /* 0x000fe4000780c0ff */
[----:B------:R-:W-:-:S05]  /*64d0*/  LOP3.LUT R3, R0, 0xffffe, RZ, 0xc0, !PT ;  /* 0x000ffffe00037812 */ /* 0x000fca00078ec0ff */
[----:B------:R-:W-:-:S06]  /*64e0*/  IMAD.IADD R30, R14, 0x1, -R3 ;  /* 0x000000010e1e7824 */ /* 0x000fcc00078e0a03 */
        /* <DEDUP_REMOVED lines=16> */
[----:B-12345:R-:W-:Y:S05]  /*65f0*/  CALL.ABS.NOINC R14 ;  /* 0x000000000e007343 */ /* 0x03efea0003c00000 */
.L_x_10486:
[----:B------:R-:W-:Y:S05]  /*6600*/  BSYNC B6 ;  /* 0x0000000000067941 */ /* 0x000fea0003800000 */
.L_x_10485:
        /* <DEDUP_REMOVED lines=13> */
.L_x_10490:
[----:B-1----:R1:W2:Y:S02]  /*66e0*/  SYNCS.PHASECHK.TRANS64.TRYWAIT P0, [R19+URZ+0x32400], R0 ;  /* 0x03240000130075a7 */ /* 0x0022a4000800017f */
[----:B--2---:R-:W-:Y:S05]  /*66f0*/  @!P0 NANOSLEEP.SYNCS 0x989680 ;  /* 0x009896800000895d */ /* 0x004fea0003900000 */
[----:B------:R-:W2:Y:S02]  /*6700*/  @!P0 SYNCS.PHASECHK.TRANS64 P0, [R19+URZ+0x32400], R0 ;  /* 0x03240000130085a7 */ /* 0x000ea4000800007f */
[----:B--2---:R-:W-:Y:S05]  /*6710*/  @!P0 BRA `(.L_x_10490) ;  /* 0xfffffffc00f08947 */ /* 0x004fea000383ffff */
.L_x_10489:
[----:B------:R-:W-:Y:S05]  /*6720*/  BSYNC B0 ;  /* 0x0000000000007941 */ /* 0x000fea0003800000 */
.L_x_10488:
[----:B------:R-:W-:Y:S05]  /*6730*/  BRA `(.L_x_10491) ;  /* 0x0000002000e87947 */ /* 0x000fea0003800000 */
.L_x_10487:
        /* <DEDUP_REMOVED lines=35> */
[----:B-1234-:R-:W-:Y:S05]  /*6970*/  CALL.ABS.NOINC R14 ;  /* 0x000000000e007343 */ /* 0x01efea0003c00000 */
.L_x_10493:
[----:B------:R-:W-:Y:S05]  /*6980*/  BSYNC B6 ;  /* 0x0000000000067941 */ /* 0x000fea0003800000 */
.L_x_10492:
        /* <DEDUP_REMOVED lines=8> */
[----:B------:R0:W0:Y:S04]  /*6a10*/  SHFL.IDX PT, R0, R24, RZ, 0x1c1f ;  /* 0x001c1fff18007589 */ /* 0x00002800000e0000 */
[----:B------:R0:W0:Y:S04]  /*6a20*/  SHFL.IDX PT, R5, R27, RZ, 0x1c1f ;  /* 0x001c1fff1b057589 */ /* 0x00002800000e0000 */
[----:B------:R0:W0:Y:S02]  /*6a30*/  SHFL.IDX PT, R14, R26, RZ, 0x1c1f ;  /* 0x001c1fff1a0e7589 */ /* 0x00002400000e0000 */
.L_x_10725:
[----:B------:R-:W5:Y:S01]  /*6a40*/  LDL R10, [R1+0x64] ;  /* 0x00006400010a7983 */ /* 0x000f620000100800 */
[----:B------:R-:W-:-:S03]  /*6a50*/  ULDC UR4, c[0x0][0x448] ;  /* 0x0001120000047ab9 */ /* 0x000fc60000000800 */
[----:B------:R-:W2:Y:S01]  /*6a60*/  LDL R31, [R1+0x6c] ;  /* 0x00006c00011f7983 */ /* 0x000ea20000100800 */
[----:B------:R-:W-:Y:S01]  /*6a70*/  IMAD R90, R90, UR4, RZ ;  /* 0x000000045a5a7c24 */ /* 0x000fe2000f8e02ff */
[----:B------:R-:W-:Y:S01]  /*6a80*/  BSSY B1, `(.L_x_10497) ;  /* 0x0000022000017945 */ /* 0x000fe20003800000 */
[----:B------:R-:W-:Y:S02]  /*6a90*/  CS2R R8, SRZ ;  /* 0x0000000000087805 */ /* 0x000fe4000001ff00 */
[----:B------:R-:W-:Y:S02]  /*6aa0*/  CS2R R12, SRZ ;  /* 0x00000000000c7805 */ /* 0x000fe4000001ff00 */
[----:B------:R-:W-:Y:S02]  /*6ab0*/  CS2R R20, SRZ ;  /* 0x0000000000147805 */ /* 0x000fe4000001ff00 */
[----:B------:R-:W-:Y:S02]  /*6ac0*/  ISETP.GE.AND P0, PT, R6, R90, PT ;  /* 0x0000005a0600720c */ /* 0x000fe40003f06270 */
[----:B-----5:R-:W-:-:S04]  /*6ad0*/  LEA.HI R4, R10, R10, RZ, 0x1 ;  /* 0x0000000a0a047211 */ /* 0x020fc800078f08ff */
[----:B------:R-:W-:Y:S01]  /*6ae0*/  LOP3.LUT R4, R4, 0xfffffffe, RZ, 0xc0, !PT ;  /* 0xfffffffe04047812 */ /* 0x000fe200078ec0ff */
[----:B--2---:R-:W-:-:S03]  /*6af0*/  IMAD.SHL.U32 R7, R31, 0x40, RZ ;  /* 0x000000401f077824 */ /* 0x004fc600078e00ff */
[----:B------:R-:W-:Y:S02]  /*6b00*/  IADD3 R6, R10, -R4, RZ ;  /* 0x800000040a067210 */ /* 0x000fe40007ffe0ff */
[----:B------:R-:W-:Y:S02]  /*6b10*/  CS2R R10, SRZ ;  /* 0x00000000000a7805 */ /* 0x000fe4000001ff00 */
[----:B------:R-:W-:Y:S02]  /*6b20*/  LOP3.LUT R7, R7, 0x1c0, RZ, 0xc0, !PT ;  /* 0x000001c007077812 */ /* 0x000fe400078ec0ff */
[----:B------:R-:W-:Y:S01]  /*6b30*/  SHF.L.U32 R28, R6, 0x1f, RZ ;  /* 0x0000001f061c7819 */ /* 0x000fe200000006ff */
[----:B------:R-:W-:Y:S06]  /*6b40*/  @P0 BRA `(.L_x_10498) ;  /* 0x0000000000540947 */ /* 0x000fec0003800000 */
[----:B------:R-:W-:Y:S01]  /*6b50*/  ULDC UR4, c[0x0][0x3f4] ;  /* 0x0000fd0000047ab9 */ /* 0x000fe20000000800 */
[C---:B------:R-:W-:Y:S01]  /*6b60*/  IMAD.SHL.U32 R13, R204.reuse, 0x2, RZ ;  /* 0x00000002cc0d7824 */ /* 0x040fe200078e00ff */
[----:B------:R-:W-:Y:S01]  /*6b70*/  ISETP.GE.AND P3, PT, R204, UR4, PT ;  /* 0x00000004cc007c0c */ /* 0x000fe2000bf66270 */
[----:B0-----:R-:W-:Y:S01]  /*6b80*/  IMAD.MOV.U32 R8, RZ, RZ, R0 ;  /* 0x000000ffff087224 */ /* 0x001fe200078e0000 */
[----:B------:R-:W-:Y:S01]  /*6b90*/  ISETP.GE.AND P2, PT, R22, UR4, PT ;  /* 0x0000000416007c0c */ /* 0x000fe2000bf46270 */
[----:B-1----:R-:W-:Y:S01]  /*6ba0*/  IMAD.MOV.U32 R9, RZ, RZ, R3 ;  /* 0x000000ffff097224 */ /* 0x002fe200078e0003 */
[----:B------:R-:W-:-:S04]  /*6bb0*/  SHF.R.S32.HI R15, RZ, 0x1f, R204 ;  /* 0x0000001fff0f7819 */ /* 0x000fc800000114cc */
[----:B------:R-:W-:Y:S01]  /*6bc0*/  SHF.L.U64.HI R12, R204, 0x1, R15 ;  /* 0x00000001cc0c7819 */ /* 0x000fe2000001020f */
[----:B------:R-:W-:-:S04]  /*6bd0*/  IMAD.MOV.U32 R15, RZ, RZ, R5 ;  /* 0x000000ffff0f7224 */ /* 0x000fc800078e0005 */
[-C--:B------:R-:W-:Y:S02]  /*6be0*/  @!P3 IADD3 R26, P0, R0, R13.reuse, RZ ;  /* 0x0000000d001ab210 */ /* 0x080fe40007f1e0ff */
[----:B------:R-:W-:Y:S01]  /*6bf0*/  @!P3 IADD3 R4, P1, R14, R13, RZ ;  /* 0x0000000d0e04b210 */ /* 0x000fe20007f3e0ff */
[----:B------:R-:W-:Y:S01]  /*6c00*/  @!P2 IMAD.WIDE R24, R22, 0x2, R8 ;  /* 0x000000021618a825 */ /* 0x000fe200078e0208 */
[----:B------:R-:W-:-:S03]  /*6c10*/  CS2R R8, SRZ ;  /* 0x0000000000087805 */ /* 0x000fc6000001ff00 */
[--C-:B------:R-:W-:Y:S01]  /*6c20*/  @!P3 IMAD.X R27, R3, 0x1, R12.reuse, P0 ;  /* 0x00000001031bb824 */ /* 0x100fe200000e060c */
[----:B------:R2:W5:Y:S01]  /*6c30*/  @!P2 LD.E.64 R10, desc[UR60][R24.64] ;  /* 0x0000003c180aa980 */ /* 0x000562000c101b00 */
[----:B------:R-:W-:Y:S01]  /*6c40*/  @!P3 IMAD.X R5, R5, 0x1, R12, P1 ;  /* 0x000000010505b824 */ /* 0x000fe200008e060c */
[----:B------:R-:W-:Y:S01]  /*6c50*/  CS2R R12, SRZ ;  /* 0x00000000000c7805 */ /* 0x000fe2000001ff00 */
[----:B------:R-:W-:Y:S01]  /*6c60*/  @!P2 IMAD.WIDE R14, R22, 0x2, R14 ;  /* 0x00000002160ea825 */ /* 0x000fe200078e020e */
[----:B------:R2:W5:Y:S04]  /*6c70*/  @!P3 LD.E.64 R8, desc[UR60][R26.64] ;  /* 0x0000003c1a08b980 */ /* 0x000568000c101b00 */
[----:B------:R2:W5:Y:S04]  /*6c80*/  @!P2 LD.E.64 R20, desc[UR60][R14.64] ;  /* 0x0000003c0e14a980 */ /* 0x000568000c101b00 */
[----:B------:R2:W5:Y:S02]  /*6c90*/  @!P3 LD.E.64 R12, desc[UR60][R4.64] ;  /* 0x0000003c040cb980 */ /* 0x000564000c101b00 */
.L_x_10498:
[----:B------:R-:W-:Y:S05]  /*6ca0*/  BSYNC B1 ;  /* 0x0000000000017941 */ /* 0x000fea0003800000 */
.L_x_10497:
[----:B0-2---:R-:W0:Y:S01]  /*6cb0*/  S2R R14, SR_TID.X ;  /* 0x00000000000e7919 */ /* 0x005e220000002100 */
[----:B------:R-:W2:Y:S01]  /*6cc0*/  SYNCS.PHASECHK.TRANS64.TRYWAIT P0, [R19+URZ+0x32400], R28 ;  /* 0x0324001c130075a7 */ /* 0x000ea2000800017f */
[----:B-1----:R-:W-:Y:S01]  /*6cd0*/  LOP3.LUT R3, R7, 0x18, R16, 0xf8, !PT ;  /* 0x0000001807037812 */ /* 0x002fe200078ef810 */
[----:B------:R-:W-:Y:S01]  /*6ce0*/  IMAD R0, R33, -0x80, R90 ;  /* 0xffffff8021007824 */ /* 0x000fe200078e025a */
[----:B------:R-:W-:Y:S01]  /*6cf0*/  SHF.R.U32.HI R4, RZ, 0x3, R7 ;  /* 0x00000003ff047819 */ /* 0x000fe20000011607 */
[--C-:B-----5:R-:W-:Y:S01]  /*6d00*/  IMAD.MOV.U32 R7, RZ, RZ, R11.reuse ;  /* 0x000000ffff077224 */ /* 0x120fe200078e000b */
[----:B------:R-:W-:Y:S01]  /*6d10*/  SHF.R.U64 R32, R10, 0x10, R11 ;  /* 0x000000100a207819 */ /* 0x000fe2000000120b */
[--C-:B------:R-:W-:Y:S01]  /*6d20*/  IMAD.MOV.U32 R5, RZ, RZ, R9.reuse ;  /* 0x000000ffff057224 */ /* 0x100fe200078e0009 */
[----:B------:R-:W-:Y:S01]  /*6d30*/  LOP3.LUT R29, R3, R4, RZ, 0x3c, !PT ;  /* 0x00000004031d7212 */ /* 0x000fe200078e3cff */
[----:B------:R-:W-:Y:S01]  /*6d40*/  IMAD.MOV.U32 R3, RZ, RZ, R10 ;  /* 0x000000ffff037224 */ /* 0x000fe200078e000a */
[----:B------:R-:W-:Y:S01]  /*6d50*/  VIMNMX R37, R0, 0x80, PT ;  /* 0x0000008000257848 */ /* 0x000fe20003fe0100 */
[----:B------:R-:W-:Y:S01]  /*6d60*/  IMAD.MOV.U32 R4, RZ, RZ, R8 ;  /* 0x000000ffff047224 */ /* 0x000fe200078e0008 */
[----:B------:R-:W-:Y:S01]  /*6d70*/  SHF.R.U64 R27, R8, 0x10, R9 ;  /* 0x00000010081b7819 */ /* 0x000fe20000001209 */
[----:B------:R-:W-:Y:S01]  /*6d80*/  IMAD.MOV.U32 R10, RZ, RZ, R20 ;  /* 0x000000ffff0a7224 */ /* 0x000fe200078e0014 */
[----:B------:R-:W-:Y:S01]  /*6d90*/  PRMT R32, R3, 0x5410, R32 ;  /* 0x0000541003207816 */ /* 0x000fe20000000020 */
[----:B------:R-:W-:Y:S01]  /*6da0*/  BSSY B1, `(.L_x_10499) ;  /* 0x0000019000017945 */ /* 0x000fe20003800000 */
[----:B------:R-:W-:Y:S01]  /*6db0*/  SHF.R.U32.HI R26, RZ, 0x10, R11 ;  /* 0x00000010ff1a7819 */ /* 0x000fe2000001160b */
[----:B------:R-:W-:Y:S01]  /*6dc0*/  IMAD.MOV.U32 R8, RZ, RZ, R12 ;  /* 0x000000ffff087224 */ /* 0x000fe200078e000c */
[----:B------:R-:W-:Y:S01]  /*6dd0*/  SHF.R.U32.HI R24, RZ, 0x10, R9 ;  /* 0x00000010ff187819 */ /* 0x000fe20000011609 */
[--C-:B------:R-:W-:Y:S01]  /*6de0*/  IMAD.MOV.U32 R11, RZ, RZ, R21.reuse ;  /* 0x000000ffff0b7224 */ /* 0x100fe200078e0015 */
[----:B------:R-:W-:Y:S01]  /*6df0*/  SHF.R.U64 R25, R20, 0x10, R21 ;  /* 0x0000001014197819 */ /* 0x000fe20000001215 */
[--C-:B------:R-:W-:Y:S01]  /*6e00*/  IMAD.MOV.U32 R9, RZ, RZ, R13.reuse ;  /* 0x000000ffff097224 */ /* 0x100fe200078e000d */
[----:B------:R-:W-:-:S02]  /*6e10*/  SHF.R.U64 R15, R12, 0x10, R13 ;  /* 0x000000100c0f7819 */ /* 0x000fc4000000120d */
[----:B------:R-:W-:Y:S02]  /*6e20*/  LOP3.LUT P2, RZ, R31, 0x4, RZ, 0xc0, !PT ;  /* 0x000000041fff7812 */ /* 0x000fe4000784c0ff */
[----:B------:R-:W-:Y:S02]  /*6e30*/  PRMT R27, R4, 0x5410, R27 ;  /* 0x00005410041b7816 */ /* 0x000fe4000000001b */
[----:B------:R-:W-:Y:S02]  /*6e40*/  SHF.R.U32.HI R12, RZ, 0x10, R13 ;  /* 0x00000010ff0c7819 */ /* 0x000fe4000001160d */
[----:B------:R-:W-:Y:S01]  /*6e50*/  ISETP.GE.AND P1, PT, R200, R37, PT ;  /* 0x00000025c800720c */ /* 0x000fe20003f26270 */
[----:B0-----:R-:W-:Y:S01]  /*6e60*/  VIADD R35, R14, 0xffffff80 ;  /* 0xffffff800e237836 */ /* 0x001fe20000000000 */
[----:B------:R-:W-:Y:S02]  /*6e70*/  SHF.R.U32.HI R14, RZ, 0x10, R21 ;  /* 0x00000010ff0e7819 */ /* 0x000fe40000011615 */
[----:B------:R-:W-:-:S02]  /*6e80*/  PRMT R31, R5, 0x5410, R24 ;  /* 0x00005410051f7816 */ /* 0x000fc40000000018 */
[----:B------:R-:W-:Y:S02]  /*6e90*/  SHF.R.S32.HI R34, RZ, 0x1f, R35 ;  /* 0x0000001fff227819 */ /* 0x000fe40000011423 */
[----:B------:R-:W-:Y:S02]  /*6ea0*/  PRMT R33, R10, 0x5410, R25 ;  /* 0x000054100a217816 */ /* 0x000fe40000000019 */
[----:B------:R-:W-:-:S04]  /*6eb0*/  LEA.HI R34, R34, R35, RZ, 0x5 ;  /* 0x0000002322227211 */ /* 0x000fc800078f28ff */
[----:B------:R-:W-:-:S05]  /*6ec0*/  SHF.R.S32.HI R34, RZ, 0x5, R34 ;  /* 0x00000005ff227819 */ /* 0x000fca0000011422 */
[----:B------:R-:W-:Y:S01]  /*6ed0*/  IMAD R0, R34, 0x200, R29 ;  /* 0x0000020022007824 */ /* 0x000fe200078e021d */
[----:B------:R-:W-:-:S03]  /*6ee0*/  PRMT R29, R7, 0x5410, R26 ;  /* 0x00005410071d7816 */ /* 0x000fc6000000001a */
[----:B------:R-:W-:-:S04]  /*6ef0*/  IMAD R3, R0, 0x2, R19 ;  /* 0x0000000200037824 */ /* 0x000fc800078e0213 */
[C---:B------:R-:W-:Y:S02]  /*6f00*/  VIADD R4, R3.reuse, 0x18400 ;  /* 0x0001840003047836 */ /* 0x040fe40000000000 */
[----:B------:R-:W-:Y:S01]  /*6f10*/  VIADD R0, R3, 0x18440 ;  /* 0x0001844003007836 */ /* 0x000fe20000000000 */
[----:B--2---:R-:W-:Y:S06]  /*6f20*/  @!P0 BRA `(.L_x_10500) ;  /* 0x0000013000288947 */ /* 0x004fec0003800000 */
.L_x_10726:
[----:B------:R-:W-:Y:S05]  /*6f30*/  BSYNC B1 ;  /* 0x0000000000017941 */ /* 0x000fea0003800000 */
.L_x_10499:
[----:B------:R-:W-:Y:S01]  /*6f40*/  BSSY B1, `(.L_x_10501) ;  /* 0x0000059000017945 */ /* 0x000fe20003800000 */
[----:B------:R-:W-:Y:S02]  /*6f50*/  PRMT R34, R11, 0x5410, R14 ;  /* 0x000054100b227816 */ /* 0x000fe4000000000e */
[----:B------:R-:W-:Y:S02]  /*6f60*/  @P2 IADD3 R0, R4, -0x40, RZ ;  /* 0xffffffc004002810 */ /* 0x000fe40007ffe0ff */
        /* <DEDUP_REMOVED lines=12> */
[----:B------:R-:W-:Y:S02]  /*7030*/  LOP3.LUT R14, R32, 0xffff0000, RZ, 0xc0, !PT ;  /* 0xffff0000200e7812 */ /* 0x000fe400078ec0ff */
[C---:B-1----:R-:W-:Y:S01]  /*7040*/  LOP3.LUT R5, R8.reuse, 0xffff0000, RZ, 0xc0, !PT ;  /* 0xffff000008057812 */ /* 0x042fe200078ec0ff */
[----:B------:R-:W-:Y:S01]  /*7050*/  IMAD.U32 R4, R8, 0x10000, RZ ;  /* 0x0001000008047824 */ /* 0x000fe200078e00ff */
[C---:B------:R-:W-:Y:S01]  /*7060*/  LOP3.LUT R8, R9.reuse, 0xffff0000, RZ, 0xc0, !PT ;  /* 0xffff000009087812 */ /* 0x040fe200078ec0ff */
[----:B------:R-:W-:Y:S02]  /*7070*/  IMAD.U32 R7, R9, 0x10000, RZ ;  /* 0x0001000009077824 */ /* 0x000fe400078e00ff */
[C---:B------:R-:W-:Y:S01]  /*7080*/  FMUL.FTZ R21, R5.reuse, R15 ;  /* 0x0000000f05157220 */ /* 0x040fe20000410000 */
[----:B------:R-:W-:Y:S01]  /*7090*/  FMUL.FTZ R24, R5, R13 ;  /* 0x0000000d05187220 */ /* 0x000fe20000410000 */
[----:B------:R-:W-:-:S02]  /*70a0*/  IMAD.U32 R9, R10, 0x10000, RZ ;  /* 0x000100000a097824 */ /* 0x000fc400078e00ff */
[----:B------:R-:W-:Y:S01]  /*70b0*/  FMUL.FTZ R26, R8, R20 ;  /* 0x00000014081a7220 */ /* 0x000fe20000410000 */
[C---:B------:R-:W-:Y:S02]  /*70c0*/  IMAD.U32 R12, R11.reuse, 0x10000, RZ ;  /* 0x000100000b0c7824 */ /* 0x040fe400078e00ff */
[----:B------:R-:W-:Y:S01]  /*70d0*/  FFMA.FTZ R21, R4, R13, -R21 ;  /* 0x0000000d04157223 */ /* 0x000fe20000010815 */
[----:B------:R-:W-:Y:S01]  /*70e0*/  LOP3.LUT R10, R10, 0xffff0000, RZ, 0xc0, !PT ;  /* 0xffff00000a0a7812 */ /* 0x000fe200078ec0ff */
[----:B------:R-:W-:Y:S01]  /*70f0*/  FFMA.FTZ R24, R4, R15, R24 ;  /* 0x0000000f04187223 */ /* 0x000fe20000010018 */
[----:B------:R-:W-:Y:S01]  /*7100*/  LOP3.LUT R11, R11, 0xffff0000, RZ, 0xc0, !PT ;  /* 0xffff00000b0b7812 */ /* 0x000fe200078ec0ff */
[----:B0-----:R-:W-:Y:S01]  /*7110*/  FMUL.FTZ R28, R8, R14 ;  /* 0x0000000e081c7220 */ /* 0x001fe20000410000 */
[C---:B------:R-:W-:Y:S01]  /*7120*/  LOP3.LUT R13, R34.reuse, 0xffff0000, RZ, 0xc0, !PT ;  /* 0xffff0000220d7812 */ /* 0x040fe200078ec0ff */
[----:B------:R-:W-:Y:S01]  /*7130*/  IMAD.U32 R8, R34, 0x10000, RZ ;  /* 0x0001000022087824 */ /* 0x000fe200078e00ff */
[C---:B------:R-:W-:Y:S01]  /*7140*/  LOP3.LUT R5, R29.reuse, 0xffff0000, RZ, 0xc0, !PT ;  /* 0xffff00001d057812 */ /* 0x040fe200078ec0ff */
[----:B------:R-:W-:-:S02]  /*7150*/  IMAD.U32 R4, R29, 0x10000, RZ ;  /* 0x000100001d047824 */ /* 0x000fc400078e00ff */
        /* <DEDUP_REMOVED lines=15> */
.L_x_10504:
[----:B------:R-:W-:Y:S05]  /*7250*/  BSYNC B2 ;  /* 0x0000000000027941 */ /* 0x000fea0003800000 */
.L_x_10503:
[----:B------:R-:W-:Y:S05]  /*7260*/  @P1 BRA `(.L_x_10502) ;  /* 0x0000000000981947 */ /* 0x000fea0003800000 */
[----:B-1----:R-:W1:Y:S01]  /*7270*/  LDS.128 R8, [R0] ;  /* 0x0000000000087984 */ /* 0x002e620000000c00 */
        /* <DEDUP_REMOVED lines=37> */
.L_x_10502:
[----:B------:R-:W-:Y:S05]  /*74d0*/  BSYNC B1 ;  /* 0x0000000000017941 */ /* 0x000fea0003800000 */
.L_x_10501:
[----:B------:R-:W-:-:S05]  /*74e0*/  VIADD R4, R200, 0x40 ;  /* 0x00000040c8047836 */ /* 0x000fca0000000000 */
[----:B------:R-:W-:-:S13]  /*74f0*/  ISETP.GE.AND P0, PT, R4, R37, PT ;  /* 0x000000250400720c */ /* 0x000fda0003f06270 */
[----:B------:R-:W-:Y:S05]  /*7500*/  @P0 BRA `(.L_x_10505) ;  /* 0x0000001400500947 */ /* 0x000fea0003800000 */
[----:B------:R-:W5:Y:S01]  /*7510*/  LDC R5, c[0x0][0x3f4] ;  /* 0x0000fd00ff057b82 */ /* 0x000f620000000800 */
[----:B------:R-:W-:Y:S01]  /*7520*/  BSSY B1, `(.L_x_10506) ;  /* 0x000002a000017945 */ /* 0x000fe20003800000 */
[-C--:B-----5:R-:W-:Y:S02]  /*7530*/  ISETP.GE.AND P0, PT, R22, R5.reuse, PT ;  /* 0x000000051600720c */ /* 0x0a0fe40003f06270 */
[----:B------:R-:W-:-:S11]  /*7540*/  ISETP.GE.AND P1, PT, R204, R5, PT ;  /* 0x00000005cc00720c */ /* 0x000fd60003f26270 */
[----:B------:R-:W-:Y:S05]  /*7550*/  @P0 BRA `(.L_x_10507) ;  /* 0x0000000000980947 */ /* 0x000fea0003800000 */
[----:B-12---:R-:W1:Y:S01]  /*7560*/  LDS.128 R8, [R3+0x1a400] ;  /* 0x01a4000003087984 */ /* 0x006e620000000c00 */
[----:B------:R-:W-:Y:S01]  /*7570*/  SHF.L.U32 R20, R32, 0x10, RZ ;  /* 0x0000001020147819 */ /* 0x000fe200000006ff */
[C---:B------:R-:W-:Y:S01]  /*7580*/  IMAD.U32 R24, R33.reuse, 0x10000, RZ ;  /* 0x0001000021187824 */ /* 0x040fe200078e00ff */
[----:B------:R-:W-:Y:S01]  /*7590*/  LOP3.LUT R33, R33, 0xffff0000, RZ, 0xc0, !PT ;  /* 0xffff000021217812 */ /* 0x000fe200078ec0ff */
[----:B------:R-:W-:Y:S01]  /*75a0*/  IMAD.U32 R25, R34, 0x10000, RZ ;  /* 0x0001000022197824 */ /* 0x000fe200078e00ff */
[----:B------:R-:W-:Y:S02]  /*75b0*/  LOP3.LUT R15, R32, 0xffff0000, RZ, 0xc0, !PT ;  /* 0xffff0000200f7812 */ /* 0x000fe400078ec0ff */
[----:B------:R-:W-:Y:S02]  /*75c0*/  LOP3.LUT R34, R34, 0xffff0000, RZ, 0xc0, !PT ;  /* 0xffff000022227812 */ /* 0x000fe400078ec0ff */
[C---:B-1----:R-:W-:Y:S01]  /*75d0*/  LOP3.LUT R5, R8.reuse, 0xffff0000, RZ, 0xc0, !PT ;  /* 0xffff000008057812 */ /* 0x042fe200078ec0ff */
[----:B------:R-:W-:Y:S01]  /*75e0*/  IMAD.U32 R4, R8, 0x10000, RZ ;  /* 0x0001000008047824 */ /* 0x000fe200078e00ff */
[C---:B------:R-:W-:Y:S01]  /*75f0*/  LOP3.LUT R8, R9.reuse, 0xffff0000, RZ, 0xc0, !PT ;  /* 0xffff000009087812 */ /* 0x040fe200078ec0ff */
[----:B------:R-:W-:-:S02]  /*7600*/  IMAD.U32 R7, R9, 0x10000, RZ ;  /* 0x0001000009077824 */ /* 0x000fc400078e00ff */
[-C--:B------:R-:W-:Y:S01]  /*7610*/  FMUL.FTZ R13, R24, R5.reuse ;  /* 0x00000005180d7220 */ /* 0x080fe20000410000 */
[----:B------:R-:W-:Y:S01]  /*7620*/  FMUL.FTZ R5, R20, R5 ;  /* 0x0000000514057220 */ /* 0x000fe20000410000 */
[----:B------:R-:W-:Y:S02]  /*7630*/  IMAD.U32 R9, R10, 0x10000, RZ ;  /* 0x000100000a097824 */ /* 0x000fe400078e00ff */
[----:B------:R-:W-:Y:S01]  /*7640*/  FMUL.FTZ R14, R33, R8 ;  /* 0x00000008210e7220 */ /* 0x000fe20000410000 */
[C---:B------:R-:W-:Y:S02]  /*7650*/  IMAD.U32 R12, R11.reuse, 0x10000, RZ ;  /* 0x000100000b0c7824 */ /* 0x040fe400078e00ff */
[-C--:B------:R-:W-:Y:S01]  /*7660*/  FFMA.FTZ R13, R20, R4.reuse, -R13 ;  /* 0x00000004140d7223 */ /* 0x080fe2000001080d */
[----:B------:R-:W-:Y:S01]  /*7670*/  LOP3.LUT R10, R10, 0xffff0000, RZ, 0xc0, !PT ;  /* 0xffff00000a0a7812 */ /* 0x000fe200078ec0ff */
[----:B------:R-:W-:Y:S01]  /*7680*/  FFMA.FTZ R4, R24, R4, R5 ;  /* 0x0000000418047223 */ /* 0x000fe20000010005 */
[----:B------:R-:W-:Y:S01]  /*7690*/  LOP3.LUT R11, R11, 0xffff0000, RZ, 0xc0, !PT ;  /* 0xffff00000b0b7812 */ /* 0x000fe200078ec0ff */
[----:B------:R-:W-:Y:S01]  /*76a0*/  FMUL.FTZ R8, R15, R8 ;  /* 0x000000080f087220 */ /* 0x000fe20000410000 */
[C---:B------:R-:W-:Y:S01]  /*76b0*/  LOP3.LUT R24, R29.reuse, 0xffff0000, RZ, 0xc0, !PT ;  /* 0xffff00001d187812 */ /* 0x040fe200078ec0ff */
[----:B------:R-:W-:-:S02]  /*76c0*/  IMAD.U32 R5, R29, 0x10000, RZ ;  /* 0x000100001d057824 */ /* 0x000fc400078e00ff */
[-C--:B------:R-:W-:Y:S01]  /*76d0*/  FFMA.FTZ R14, R15, R7.reuse, -R14 ;  /* 0x000000070f0e7223 */ /* 0x080fe2000001080e */
[----:B------:R-:W-:Y:S01]  /*76e0*/  FFMA.FTZ R7, R33, R7, R8 ;  /* 0x0000000721077223 */ /* 0x000fe20000010008 */
        /* <DEDUP_REMOVED lines=13> */
.L_x_10507:
[----:B------:R-:W-:Y:S05]  /*77c0*/  BSYNC B1 ;  /* 0x0000000000017941 */ /* 0x000fea0003800000 */
.L_x_10506:
[----:B------:R-:W-:Y:S05]  /*77d0*/  @P1 BRA `(.L_x_10505) ;  /* 0x00000010009c1947 */ /* 0x000fea0003800000 */
[----:B-12---:R-:W1:Y:S01]  /*77e0*/  LDS.128 R8, [R0+0x2000] ;  /* 0x0020000000087984 */ /* 0x006e620000000c00 */
[C---:B------:R-:W-:Y:S01]  /*77f0*/  IMAD.U32 R15, R35.reuse, 0x10000, RZ ;  /* 0x00010000230f7824 */ /* 0x040fe200078e00ff */
[----:B------:R-:W-:Y:S01]  /*7800*/  LOP3.LUT R35, R35, 0xffff0000, RZ, 0xc0, !PT ;  /* 0xffff000023237812 */ /* 0x000fe200078ec0ff */
[C---:B------:R-:W-:Y:S01]  /*7810*/  IMAD.U32 R13, R27.reuse, 0x10000, RZ ;  /* 0x000100001b0d7824 */ /* 0x040fe200078e00ff */
[----:B------:R-:W-:Y:S01]  /*7820*/  LOP3.LUT R27, R27, 0xffff0000, RZ, 0xc0, !PT ;  /* 0xffff00001b1b7812 */ /* 0x000fe200078ec0ff */
[C---:B------:R-:W-:Y:S01]  /*7830*/  IMAD.U32 R21, R36.reuse, 0x10000, RZ ;  /* 0x0001000024157824 */ /* 0x040fe200078e00ff */
[----:B------:R-:W-:Y:S02]  /*7840*/  LOP3.LUT R36, R36, 0xffff0000, RZ, 0xc0, !PT ;  /* 0xffff000024247812 */ /* 0x000fe400078ec0ff */
[----:B------:R-:W-:Y:S02]  /*7850*/  LOP3.LUT R20, R31, 0xffff0000, RZ, 0xc0, !PT ;  /* 0xffff00001f147812 */ /* 0x000fe400078ec0ff */
[C---:B-1----:R-:W-:Y:S01]  /*7860*/  LOP3.LUT R4, R8.reuse, 0xffff0000, RZ, 0xc0, !PT ;  /* 0xffff000008047812 */ /* 0x042fe200078ec0ff */
[----:B------:R-:W-:Y:S01]  /*7870*/  IMAD.U32 R3, R8, 0x10000, RZ ;  /* 0x0001000008037824 */ /* 0x000fe200078e00ff */
[C---:B------:R-:W-:Y:S01]  /*7880*/  LOP3.LUT R8, R9.reuse, 0xffff0000, RZ, 0xc0, !PT ;  /* 0xffff000009087812 */ /* 0x040fe200078ec0ff */
[----:B------:R-:W-:Y:S01]  /*7890*/  IMAD.U32 R5, R9, 0x10000, RZ ;  /* 0x0001000009057824 */ /* 0x000fe200078e00ff */
[C---:B------:R-:W-:Y:S01]  /*78a0*/  LOP3.LUT R9, R10.reuse, 0xffff0000, RZ, 0xc0, !PT ;  /* 0xffff00000a097812 */ /* 0x040fe200078ec0ff */
[-C--:B------:R-:W-:Y:S01]  /*78b0*/  FMUL.FTZ R12, R15, R4.reuse ;  /* 0x000000040f0c7220 */ /* 0x080fe20000410000 */
[----:B------:R-:W-:Y:S01]  /*78c0*/  FMUL.FTZ R4, R13, R4 ;  /* 0x000000040d047220 */ /* 0x000fe20000410000 */
[----:B------:R-:W-:-:S02]  /*78d0*/  IMAD.U32 R7, R10, 0x10000, RZ ;  /* 0x000100000a077824 */ /* 0x000fc400078e00ff */
[-C--:B------:R-:W-:Y:S01]  /*78e0*/  FMUL.FTZ R14, R35, R8.reuse ;  /* 0x00000008230e7220 */ /* 0x080fe20000410000 */
[-C--:B------:R-:W-:Y:S01]  /*78f0*/  FFMA.FTZ R12, R13, R3.reuse, -R12 ;  /* 0x000000030d0c7223 */ /* 0x080fe2000001080c */
[----:B------:R-:W-:Y:S02]  /*7900*/  IMAD.U32 R10, R11, 0x10000, RZ ;  /* 0x000100000b0a7824 */ /* 0x000fe400078e00ff */
[----:B------:R-:W-:Y:S01]  /*7910*/  FFMA.FTZ R3, R15, R3, R4 ;  /* 0x000000030f037223 */ /* 0x000fe20000010004 */
[----:B------:R-:W-:Y:S01]  /*7920*/  FMUL.FTZ R8, R27, R8 ;  /* 0x000000081b087220 */ /* 0x000fe20000410000 */
[----:B------:R-:W-:Y:S01]  /*7930*/  LOP3.LUT R11, R11, 0xffff0000, RZ, 0xc0, !PT ;  /* 0xffff00000b0b7812 */ /* 0x000fe200078ec0ff */
[----:B------:R-:W-:Y:S02]  /*7940*/  IMAD.U32 R15, R31, 0x10000, RZ ;  /* 0x000100001f0f7824 */ /* 0x000fe400078e00ff */
[-C--:B------:R-:W-:Y:S01]  /*7950*/  FFMA.FTZ R14, R27, R5.reuse, -R14 ;  /* 0x000000051b0e7223 */ /* 0x080fe2000001080e */
[----:B------:R-:W-:Y:S01]  /*7960*/  FFMA.FTZ R5, R35, R5, R8 ;  /* 0x0000000523057223 */ /* 0x000fe20000010008 */
[-C--:B------:R-:W-:Y:S01]  /*7970*/  FMUL.FTZ R4, R21, R9.reuse ;  /* 0x0000000915047220 */ /* 0x080fe20000410000 */
[C---:B------:R-:W-:Y:S01]  /*7980*/  FMUL.FTZ R8, R15.reuse, R9 ;  /* 0x000000090f087220 */ /* 0x040fe20000410000 */
[-C--:B------:R-:W-:Y:S01]  /*7990*/  FMUL.FTZ R9, R36, R11.reuse ;  /* 0x0000000b24097220 */ /* 0x080fe20000410000 */
[C---:B------:R-:W-:Y:S01]  /*79a0*/  FMUL.FTZ R13, R20.reuse, R11 ;  /* 0x0000000b140d7220 */ /* 0x040fe20000410000 */
        /* <DEDUP_REMOVED lines=10> */
.L_x_10495:
[----:B------:R-:W-:-:S03]  /*7a50*/  UMOV UR4, 0xffffffff ;  /* 0xffffffff00047882 */ /* 0x000fc60000000000 */
[----:B------:R-:W-:Y:S05]  /*7a60*/  BRA.DIV UR4, `(.L_x_10508) ;  /* 0x00000126046c7947 */ /* 0x000fea000b800000 */
[----:B------:R0:W1:Y:S04]  /*7a70*/  SHFL.IDX PT, R0, R25, RZ, 0x1c1f ;  /* 0x001c1fff19007589 */ /* 0x00006800000e0000 */
[----:B------:R0:W0:Y:S04]  /*7a80*/  SHFL.IDX PT, R3, R24, RZ, 0x1c1f ;  /* 0x001c1fff18037589 */ /* 0x00002800000e0000 */
[----:B------:R0:W0:Y:S04]  /*7a90*/  SHFL.IDX PT, R4, R27, RZ, 0x1c1f ;  /* 0x001c1fff1b047589 */ /* 0x00002800000e0000 */
[----:B------:R0:W0:Y:S02]  /*7aa0*/  SHFL.IDX PT, R5, R26, RZ, 0x1c1f ;  /* 0x001c1fff1a057589 */ /* 0x00002400000e0000 */
.L_x_10732:
[----:B------:R-:W5:Y:S01]  /*7ab0*/  LDL R8, [R1+0x64] ;  /* 0x0000640001087983 */ /* 0x000f620000100800 */
[----:B------:R-:W-:Y:S01]  /*7ac0*/  ULDC UR4, c[0x0][0x448] ;  /* 0x0001120000047ab9 */ /* 0x000fe20000000800 */
[----:B----4-:R-:W4:Y:S01]  /*7ad0*/  LDC R45, c[0x0][0x3f4] ;  /* 0x0000fd00ff2d7b82 */ /* 0x010f220000000800 */
[----:B------:R-:W-:Y:S01]  /*7ae0*/  IMAD R90, R90, UR4, RZ ;  /* 0x000000045a5a7c24 */ /* 0x000fe2000f8e02ff */
[----:B------:R-:W-:Y:S01]  /*7af0*/  BSSY B1, `(.L_x_10509) ;  /* 0x0000017000017945 */ /* 0x000fe20003800000 */
[----:B------:R-:W-:Y:S02]  /*7b00*/  CS2R R10, SRZ ;  /* 0x00000000000a7805 */ /* 0x000fe4000001ff00 */
[----:B------:R-:W-:Y:S02]  /*7b10*/  CS2R R12, SRZ ;  /* 0x00000000000c7805 */ /* 0x000fe4000001ff00 */
[----:B------:R-:W-:Y:S02]  /*7b20*/  CS2R R14, SRZ ;  /* 0x00000000000e7805 */ /* 0x000fe4000001ff00 */
[----:B------:R-:W-:-:S02]  /*7b30*/  ISETP.GE.AND P0, PT, R6, R90, PT ;  /* 0x0000005a0600720c */ /* 0x000fc40003f06270 */
[----:B-----5:R-:W-:-:S04]  /*7b40*/  LEA.HI R7, R8, R8, RZ, 0x1 ;  /* 0x0000000808077211 */ /* 0x020fc800078f08ff */
[----:B------:R-:W-:-:S05]  /*7b50*/  LOP3.LUT R7, R7, 0xfffffffe, RZ, 0xc0, !PT ;  /* 0xfffffffe07077812 */ /* 0x000fca00078ec0ff */
[----:B------:R-:W-:Y:S01]  /*7b60*/  IMAD.IADD R6, R8, 0x1, -R7 ;  /* 0x0000000108067824 */ /* 0x000fe200078e0a07 */
[----:B------:R-:W-:-:S04]  /*7b70*/  CS2R R8, SRZ ;  /* 0x0000000000087805 */ /* 0x000fc8000001ff00 */
[----:B0-----:R-:W-:Y:S01]  /*7b80*/  SHF.L.U32 R26, R6, 0x1f, RZ ;  /* 0x0000001f061a7819 */ /* 0x001fe200000006ff */
[----:B----4-:R-:W-:Y:S06]  /*7b90*/  @P0 BRA `(.L_x_10510) ;  /* 0x0000000000300947 */ /* 0x010fec0003800000 */
[----:B------:R-:W-:Y:S01]  /*7ba0*/  ULDC UR4, c[0x0][0x3f4] ;  /* 0x0000fd0000047ab9 */ /* 0x000fe20000000800 */
[C---:B------:R-:W-:Y:S01]  /*7bb0*/  IMAD.SHL.U32 R24, R16.reuse, 0x2, RZ ;  /* 0x0000000210187824 */ /* 0x040fe200078e00ff */
[C---:B------:R-:W-:Y:S02]  /*7bc0*/  ISETP.GE.AND P2, PT, R16.reuse, UR4, PT ;  /* 0x0000000410007c0c */ /* 0x040fe4000bf46270 */
[----:B------:R-:W-:Y:S02]  /*7bd0*/  CS2R R8, SRZ ;  /* 0x0000000000087805 */ /* 0x000fe4000001ff00 */
[----:B------:R-:W-:Y:S02]  /*7be0*/  SHF.L.U64.HI R7, R16, 0x1, R17 ;  /* 0x0000000110077819 */ /* 0x000fe40000010211 */
[-C--:B------:R-:W-:Y:S02]  /*7bf0*/  IADD3 R20, P0, R3, R24.reuse, RZ ;  /* 0x0000001803147210 */ /* 0x080fe40007f1e0ff */
[----:B------:R-:W-:-:S03]  /*7c00*/  IADD3 R24, P1, R5, R24, RZ ;  /* 0x0000001805187210 */ /* 0x000fc60007f3e0ff */
[--C-:B-1----:R-:W-:Y:S02]  /*7c10*/  IMAD.X R21, R0, 0x1, R7.reuse, P0 ;  /* 0x0000000100157824 */ /* 0x102fe400000e0607 */
[----:B------:R-:W-:Y:S01]  /*7c20*/  IMAD.X R25, R4, 0x1, R7, P1 ;  /* 0x0000000104197824 */ /* 0x000fe200008e0607 */
[----:B------:R-:W-:Y:S07]  /*7c30*/  @P2 BRA `(.L_x_10510) ;  /* 0x0000000000082947 */ /* 0x000fee0003800000 */
[----:B------:R0:W5:Y:S04]  /*7c40*/  LD.E.128 R8, desc[UR60][R20.64] ;  /* 0x0000003c14087980 */ /* 0x000168000c101d00 */
[----:B------:R0:W5:Y:S02]  /*7c50*/  LD.E.128 R12, desc[UR60][R24.64] ;  /* 0x0000003c180c7980 */ /* 0x000164000c101d00 */
.L_x_10510:
[----:B------:R-:W-:Y:S05]  /*7c60*/  BSYNC B1 ;  /* 0x0000000000017941 */ /* 0x000fea0003800000 */
.L_x_10509:
[----:B------:R-:W4:Y:S01]  /*7c70*/  SYNCS.PHASECHK.TRANS64.TRYWAIT P1, [R19+URZ+0x32400], R26 ;  /* 0x0324001a130075a7 */ /* 0x000f22000802017f */
[----:B-1----:R-:W-:Y:S01]  /*7c80*/  IMAD R0, R33, -0x80, R90 ;  /* 0xffffff8021007824 */ /* 0x002fe200078e025a */
[--C-:B-----5:R-:W-:Y:S01]  /*7c90*/  SHF.R.U64 R32, R8, 0x10, R9.reuse ;  /* 0x0000001008207819 */ /* 0x120fe20000001209 */
[----:B------:R-:W-:Y:S01]  /*7ca0*/  IMAD.MOV.U32 R3, RZ, RZ, R8 ;  /* 0x000000ffff037224 */ /* 0x000fe200078e0008 */
[--C-:B0-----:R-:W-:Y:S01]  /*7cb0*/  SHF.R.U32.HI R25, RZ, 0x10, R9.reuse ;  /* 0x00000010ff197819 */ /* 0x101fe20000011609 */
[----:B------:R-:W-:Y:S01]  /*7cc0*/  IMAD.MOV.U32 R4, RZ, RZ, R9 ;  /* 0x000000ffff047224 */ /* 0x000fe200078e0009 */
[----:B------:R-:W-:Y:S01]  /*7cd0*/  MOV R5, R10 ;  /* 0x0000000a00057202 */ /* 0x000fe20000000f00 */
[--C-:B------:R-:W-:Y:S01]  /*7ce0*/  IMAD.MOV.U32 R7, RZ, RZ, R11.reuse ;  /* 0x000000ffff077224 */ /* 0x100fe200078e000b */
[--C-:B------:R-:W-:Y:S01]  /*7cf0*/  SHF.R.U64 R28, R10, 0x10, R11.reuse ;  /* 0x000000100a1c7819 */ /* 0x100fe2000000120b */
[----:B------:R-:W-:Y:S01]  /*7d00*/  IMAD.MOV.U32 R8, RZ, RZ, R12 ;  /* 0x000000ffff087224 */ /* 0x000fe200078e000c */
[----:B------:R-:W-:Y:S01]  /*7d10*/  SHF.R.U32.HI R24, RZ, 0x10, R11 ;  /* 0x00000010ff187819 */ /* 0x000fe2000001160b */
[--C-:B------:R-:W-:Y:S01]  /*7d20*/  IMAD.MOV.U32 R9, RZ, RZ, R13.reuse ;  /* 0x000000ffff097224 */ /* 0x100fe200078e000d */
[--C-:B------:R-:W-:Y:S01]  /*7d30*/  SHF.R.U64 R21, R12, 0x10, R13.reuse ;  /* 0x000000100c157819 */ /* 0x100fe2000000120d */
[----:B------:R-:W-:Y:S01]  /*7d40*/  IMAD.MOV.U32 R10, RZ, RZ, R14 ;  /* 0x000000ffff0a7224 */ /* 0x000fe200078e000e */
[----:B------:R-:W-:Y:S01]  /*7d50*/  SHF.R.U32.HI R20, RZ, 0x10, R13 ;  /* 0x00000010ff147819 */ /* 0x000fe2000001160d */
[--C-:B------:R-:W-:Y:S01]  /*7d60*/  IMAD.MOV.U32 R11, RZ, RZ, R15.reuse ;  /* 0x000000ffff0b7224 */ /* 0x100fe200078e000f */
[----:B------:R-:W-:Y:S01]  /*7d70*/  ISETP.GE.AND P0, PT, R16, R45, PT ;  /* 0x0000002d1000720c */ /* 0x000fe20003f06270 */
[----:B------:R-:W-:Y:S01]  /*7d80*/  VIADD R29, R200, 0x40 ;  /* 0x00000040c81d7836 */ /* 0x000fe20000000000 */
[----:B------:R-:W-:Y:S01]  /*7d90*/  VIMNMX R27, R0, 0x80, PT ;  /* 0x00000080001b7848 */ /* 0x000fe20003fe0100 */
[----:B------:R-:W-:Y:S01]  /*7da0*/  BSSY B1, `(.L_x_10511) ;  /* 0x000000e000017945 */ /* 0x000fe20003800000 */
[----:B------:R-:W-:-:S02]  /*7db0*/  SHF.R.U64 R13, R14, 0x10, R15 ;  /* 0x000000100e0d7819 */ /* 0x000fc4000000120f */
[----:B------:R-:W-:Y:S02]  /*7dc0*/  SHF.R.U32.HI R12, RZ, 0x10, R15 ;  /* 0x00000010ff0c7819 */ /* 0x000fe4000001160f */
[----:B------:R-:W-:Y:S02]  /*7dd0*/  PRMT R39, R3, 0x5410, R32 ;  /* 0x0000541003277816 */ /* 0x000fe40000000020 */
[-C--:B------:R-:W-:Y:S02]  /*7de0*/  ISETP.GE.OR P2, PT, R200, R27.reuse, P0 ;  /* 0x0000001bc800720c */ /* 0x080fe40000746670 */
[----:B------:R-:W-:Y:S02]  /*7df0*/  ISETP.GE.OR P0, PT, R29, R27, P0 ;  /* 0x0000001b1d00720c */ /* 0x000fe40000706670 */
[----:B------:R-:W-:Y:S02]  /*7e00*/  PRMT R0, R4, 0x5410, R25 ;  /* 0x0000541004007816 */ /* 0x000fe40000000019 */
[----:B------:R-:W-:-:S02]  /*7e10*/  PRMT R40, R5, 0x5410, R28 ;  /* 0x0000541005287816 */ /* 0x000fc4000000001c */
[----:B------:R-:W-:Y:S02]  /*7e20*/  PRMT R3, R7, 0x5410, R24 ;  /* 0x0000541007037816 */ /* 0x000fe40000000018 */
[----:B------:R-:W-:Y:S02]  /*7e30*/  PRMT R41, R8, 0x5410, R21 ;  /* 0x0000541008297816 */ /* 0x000fe40000000015 */
[----:B------:R-:W-:Y:S02]  /*7e40*/  PRMT R42, R9, 0x5410, R20 ;  /* 0x00005410092a7816 */ /* 0x000fe40000000014 */
[----:B------:R-:W-:Y:S02]  /*7e50*/  PRMT R43, R10, 0x5410, R13 ;  /* 0x000054100a2b7816 */ /* 0x000fe4000000000d */
[----:B------:R-:W-:Y:S01]  /*7e60*/  PRMT R44, R11, 0x5410, R12 ;  /* 0x000054100b2c7816 */ /* 0x000fe2000000000c */
[----:B----4-:R-:W-:Y:S06]  /*7e70*/  @!P1 BRA `(.L_x_10512) ;  /* 0x0000012000dc9947 */ /* 0x010fec0003800000 */
.L_x_10733:
[----:B------:R-:W-:Y:S05]  /*7e80*/  BSYNC B1 ;  /* 0x0000000000017941 */ /* 0x000fea0003800000 */
.L_x_10511:
[----:B------:R-:W-:Y:S04]  /*7e90*/  BSSY B1, `(.L_x_10513) ;  /* 0x0000060000017945 */ /* 0x000fe80003800000 */
[----:B------:R-:W-:Y:S05]  /*7ea0*/  @P2 BRA `(.L_x_10514) ;  /* 0x0000000400782947 */ /* 0x000fea0003800000 */
[----:B------:R-:W4:Y:S01]  /*7eb0*/  LDL R4, [R1+0x6c] ;  /* 0x00006c0001047983 */ /* 0x000f220000100800 */
[----:B------:R-:W-:Y:S01]  /*7ec0*/  SHF.L.U32 R28, R41, 0x10, RZ ;  /* 0x00000010291c7819 */ /* 0x000fe200000006ff */
[----:B------:R-:W-:Y:S01]  /*7ed0*/  IMAD.U32 R27, R39, 0x10000, RZ ;  /* 0x00010000271b7824 */ /* 0x000fe200078e00ff */
[----:B------:R-:W-:Y:S01]  /*7ee0*/  LOP3.LUT R29, R41, 0xffff0000, RZ, 0xc0, !PT ;  /* 0xffff0000291d7812 */ /* 0x000fe200078ec0ff */
[----:B------:R-:W1:Y:S01]  /*7ef0*/  S2R R5, SR_TID.X ;  /* 0x0000000000057919 */ /* 0x000e620000002100 */
[----:B------:R-:W-:Y:S02]  /*7f00*/  IMAD.U32 R32, R43, 0x10000, RZ ;  /* 0x000100002b207824 */ /* 0x000fe400078e00ff */
[----:B-1----:R-:W-:-:S05]  /*7f10*/  VIADD R5, R5, 0xffffff80 ;  /* 0xffffff8005057836 */ /* 0x002fca0000000000 */
[----:B------:R-:W-:-:S04]  /*7f20*/  SHF.R.S32.HI R9, RZ, 0x1f, R5 ;  /* 0x0000001fff097819 */ /* 0x000fc80000011405 */
[----:B------:R-:W-:Y:S01]  /*7f30*/  LEA.HI R9, R9, R5, RZ, 0x5 ;  /* 0x0000000509097211 */ /* 0x000fe200078f28ff */
[----:B------:R-:W-:-:S03]  /*7f40*/  IMAD.IADD R5, R16, 0x1, R45 ;  /* 0x0000000110057824 */ /* 0x000fc600078e022d */
[----:B------:R-:W-:Y:S01]  /*7f50*/  SHF.R.S32.HI R9, RZ, 0x5, R9 ;  /* 0x00000005ff097819 */ /* 0x000fe20000011409 */
[----:B----4-:R-:W-:-:S05]  /*7f60*/  IMAD.SHL.U32 R4, R4, 0x40, RZ ;  /* 0x0000004004047824 */ /* 0x010fca00078e00ff */
[----:B------:R-:W-:-:S04]  /*7f70*/  LOP3.LUT R7, R4, 0x1c0, RZ, 0xc0, !PT ;  /* 0x000001c004077812 */ /* 0x000fc800078ec0ff */
[C---:B------:R-:W-:Y:S02]  /*7f80*/  LOP3.LUT R4, R7.reuse, 0x38, R16, 0xf8, !PT ;  /* 0x0000003807047812 */ /* 0x040fe400078ef810 */
[----:B------:R-:W-:Y:S02]  /*7f90*/  SHF.R.U32.HI R8, RZ, 0x3, R7 ;  /* 0x00000003ff087819 */ /* 0x000fe40000011607 */
[----:B------:R-:W-:Y:S02]  /*7fa0*/  LOP3.LUT R5, R7, 0x38, R5, 0xf8, !PT ;  /* 0x0000003807057812 */ /* 0x000fe400078ef805 */
[-C--:B------:R-:W-:Y:S02]  /*7fb0*/  LOP3.LUT R4, R4, R8.reuse, RZ, 0x3c, !PT ;  /* 0x0000000804047212 */ /* 0x080fe400078e3cff */
[----:B------:R-:W-:-:S03]  /*7fc0*/  LOP3.LUT R5, R5, R8, RZ, 0x3c, !PT ;  /* 0x0000000805057212 */ /* 0x000fc600078e3cff */
[----:B------:R-:W-:-:S04]  /*7fd0*/  IMAD R4, R9, 0x200, R4 ;  /* 0x0000020009047824 */ /* 0x000fc800078e0204 */
[----:B------:R-:W-:Y:S02]  /*7fe0*/  IMAD R37, R4, 0x2, R19 ;  /* 0x0000000204257824 */ /* 0x000fe400078e0213 */
[----:B------:R-:W-:-:S03]  /*7ff0*/  IMAD R4, R9, 0x200, R5 ;  /* 0x0000020009047824 */ /* 0x000fc600078e0205 */
[----:B------:R-:W1:Y:S01]  /*8000*/  LDS.128 R8, [R37+0x18400] ;  /* 0x0184000025087984 */ /* 0x000e620000000c00 */
[----:B------:R-:W-:-:S05]  /*8010*/  IMAD R38, R4, 0x2, R19 ;  /* 0x0000000204267824 */ /* 0x000fca00078e0213 */
[----:B------:R-:W4:Y:S01]  /*8020*/  LDS.128 R12, [R38+0x18400] ;  /* 0x01840000260c7984 */ /* 0x000f220000000c00 */
[C---:B-1----:R-:W-:Y:S01]  /*8030*/  IMAD.U32 R4, R8.reuse, 0x10000, RZ ;  /* 0x0001000008047824 */ /* 0x042fe200078e00ff */
[----:B------:R-:W-:Y:S01]  /*8040*/  LOP3.LUT R5, R8, 0xffff0000, RZ, 0xc0, !PT ;  /* 0xffff000008057812 */ /* 0x000fe200078ec0ff */
[C---:B------:R-:W-:Y:S01]  /*8050*/  IMAD.U32 R7, R9.reuse, 0x10000, RZ ;  /* 0x0001000009077824 */ /* 0x040fe200078e00ff */
[----:B------:R-:W-:Y:S01]  /*8060*/  LOP3.LUT R8, R9, 0xffff0000, RZ, 0xc0, !PT ;  /* 0xffff000009087812 */ /* 0x000fe200078ec0ff */
[C---:B------:R-:W-:Y:S01]  /*8070*/  IMAD.U32 R9, R10.reuse, 0x10000, RZ ;  /* 0x000100000a097824 */ /* 0x040fe200078e00ff */
[----:B------:R-:W-:Y:S01]  /*8080*/  LOP3.LUT R10, R10, 0xffff0000, RZ, 0xc0, !PT ;  /* 0xffff00000a0a7812 */ /* 0x000fe200078ec0ff */
[C---:B----4-:R-:W-:Y:S01]  /*8090*/  IMAD.U32 R21, R12.reuse, 0x10000, RZ ;  /* 0x000100000c157824 */ /* 0x050fe200078e00ff */
[----:B------:R-:W-:Y:S01]  /*80a0*/  LOP3.LUT R12, R12, 0xffff0000, RZ, 0xc0, !PT ;  /* 0xffff00000c0c7812 */ /* 0x000fe200078ec0ff */
[C---:B------:R-:W-:Y:S01]  /*80b0*/  IMAD.U32 R25, R14.reuse, 0x10000, RZ ;  /* 0x000100000e197824 */ /* 0x040fe200078e00ff */
[----:B------:R-:W-:Y:S01]  /*80c0*/  LOP3.LUT R14, R14, 0xffff0000, RZ, 0xc0, !PT ;  /* 0xffff00000e0e7812 */ /* 0x000fe200078ec0ff */
[CC--:B------:R-:W-:Y:S01]  /*80d0*/  FMUL.FTZ R31, R21.reuse, R28.reuse ;  /* 0x0000001c151f7220 */ /* 0x0c0fe20000410000 */
[----:B------:R-:W-:Y:S01]  /*80e0*/  FMUL.FTZ R33, R21, R27 ;  /* 0x0000001b15217220 */ /* 0x000fe20000410000 */
        /* <DEDUP_REMOVED lines=8> */
[----:B------:R-:W-:Y:S01]  /*8170*/  LOP3.LUT R21, R43, 0xffff0000, RZ, 0xc0, !PT ;  /* 0xffff00002b157812 */ /* 0x000fe200078ec0ff */
[-C--:B------:R-:W-:Y:S01]  /*8180*/  FMUL.FTZ R25, R25, R4.reuse ;  /* 0x0000000419197220 */ /* 0x080fe20000410000 */
[----:B------:R-:W-:Y:S01]  /*8190*/  FFMA.FTZ R28, R5, R29, R12 ;  /* 0x0000001d051c7223 */ /* 0x000fe2000001000c */
[----:B------:R-:W-:Y:S01]  /*81a0*/  LOP3.LUT R5, R40, 0xffff0000, RZ, 0xc0, !PT ;  /* 0xffff000028057812 */ /* 0x000fe200078ec0ff */
[C---:B------:R-:W-:Y:S01]  /*81b0*/  FFMA.FTZ R36, R9.reuse, R4, -R36 ;  /* 0x0000000409247223 */ /* 0x040fe20000010824 */
[----:B------:R-:W-:Y:S01]  /*81c0*/  FFMA.FTZ R32, R9, R32, R25 ;  /* 0x0000002009207223 */ /* 0x000fe20000010019 */
[----:B------:R-:W-:Y:S01]  /*81d0*/  FMUL.FTZ R25, R14, R21 ;  /* 0x000000150e197220 */ /* 0x000fe20000410000 */
[----:B------:R-:W-:-:S02]  /*81e0*/  IMAD.U32 R24, R13, 0x10000, RZ ;  /* 0x000100000d187824 */ /* 0x000fc400078e00ff */
[-C--:B------:R-:W-:Y:S01]  /*81f0*/  FMUL.FTZ R29, R14, R5.reuse ;  /* 0x000000050e1d7220 */ /* 0x080fe20000410000 */
[----:B------:R-:W-:Y:S02]  /*8200*/  IMAD.U32 R9, R42, 0x10000, RZ ;  /* 0x000100002a097824 */ /* 0x000fe400078e00ff */
[----:B------:R-:W-:Y:S01]  /*8210*/  FFMA.FTZ R27, R10, R5, -R25 ;  /* 0x000000050a1b7223 */ /* 0x000fe20000010819 */
[----:B------:R-:W-:Y:S02]  /*8220*/  IMAD.U32 R4, R0, 0x10000, RZ ;  /* 0x0001000000047824 */ /* 0x000fe400078e00ff */
[----:B------:R-:W-:Y:S01]  /*8230*/  FFMA.FTZ R29, R10, R21, R29 ;  /* 0x000000150a1d7223 */ /* 0x000fe2000001001d */
[----:B0-----:R-:W-:Y:S02]  /*8240*/  IMAD.U32 R26, R15, 0x10000, RZ ;  /* 0x000100000f1a7824 */ /* 0x001fe400078e00ff */
[----:B------:R-:W-:Y:S01]  /*8250*/  FMUL.FTZ R12, R24, R9 ;  /* 0x00000009180c7220 */ /* 0x000fe20000410000 */
[----:B------:R-:W-:-:S02]  /*8260*/  IMAD.U32 R25, R44, 0x10000, RZ ;  /* 0x000100002c197824 */ /* 0x000fc400078e00ff */
[-C--:B------:R-:W-:Y:S01]  /*8270*/  FMUL.FTZ R24, R24, R4.reuse ;  /* 0x0000000418187220 */ /* 0x080fe20000410000 */
[----:B------:R-:W-:Y:S02]  /*8280*/  IMAD.U32 R20, R11, 0x10000, RZ ;  /* 0x000100000b147824 */ /* 0x000fe400078e00ff */
[----:B------:R-:W-:Y:S01]  /*8290*/  FFMA.FTZ R21, R7, R4, -R12 ;  /* 0x0000000407157223 */ /* 0x000fe2000001080c */
[----:B------:R-:W-:Y:S02]  /*82a0*/  IMAD.U32 R5, R3, 0x10000, RZ ;  /* 0x0001000003057824 */ /* 0x000fe400078e00ff */
[C---:B------:R-:W-:Y:S01]  /*82b0*/  FMUL.FTZ R35, R26.reuse, R25 ;  /* 0x000000191a237220 */ /* 0x040fe20000410000 */
[----:B------:R-:W-:Y:S01]  /*82c0*/  FFMA.FTZ R24, R7, R9, R24 ;  /* 0x0000000907187223 */ /* 0x000fe20000010018 */
[----:B------:R-:W-:Y:S01]  /*82d0*/  LOP3.LUT R13, R13, 0xffff0000, RZ, 0xc0, !PT ;  /* 0xffff00000d0d7812 */ /* 0x000fe200078ec0ff */
[-C--:B------:R-:W-:Y:S01]  /*82e0*/  FMUL.FTZ R7, R26, R5.reuse ;  /* 0x000000051a077220 */ /* 0x080fe20000410000 */
[----:B------:R-:W-:Y:S01]  /*82f0*/  FFMA.FTZ R35, R20, R5, -R35 ;  /* 0x0000000514237223 */ /* 0x000fe20000010823 */
[----:B------:R-:W-:-:S02]  /*8300*/  LOP3.LUT R15, R15, 0xffff0000, RZ, 0xc0, !PT ;  /* 0xffff00000f0f7812 */ /* 0x000fc400078ec0ff */
[----:B------:R-:W-:Y:S01]  /*8310*/  LOP3.LUT R5, R42, 0xffff0000, RZ, 0xc0, !PT ;  /* 0xffff00002a057812 */ /* 0x000fe200078ec0ff */
[----:B------:R-:W-:Y:S01]  /*8320*/  FFMA.FTZ R20, R20, R25, R7 ;  /* 0x0000001914147223 */ /* 0x000fe20000010007 */
[----:B------:R-:W-:Y:S02]  /*8330*/  LOP3.LUT R12, R44, 0xffff0000, RZ, 0xc0, !PT ;  /* 0xffff00002c0c7812 */ /* 0x000fe400078ec0ff */
[----:B------:R-:W-:Y:S01]  /*8340*/  LOP3.LUT R4, R0, 0xffff0000, RZ, 0xc0, !PT ;  /* 0xffff000000047812 */ /* 0x000fe200078ec0ff */
[----:B------:R-:W-:Y:S01]  /*8350*/  FMUL.FTZ R7, R13, R5 ;  /* 0x000000050d077220 */ /* 0x000fe20000410000 */
[----:B------:R-:W-:Y:S01]  /*8360*/  LOP3.LUT R10, R3, 0xffff0000, RZ, 0xc0, !PT ;  /* 0xffff0000030a7812 */ /* 0x000fe200078ec0ff */
[----:B------:R-:W-:Y:S01]  /*8370*/  FMUL.FTZ R26, R15, R12 ;  /* 0x0000000c0f1a7220 */ /* 0x000fe20000410000 */
[----:B------:R-:W-:Y:S01]  /*8380*/  LOP3.LUT R11, R11, 0xffff0000, RZ, 0xc0, !PT ;  /* 0xffff00000b0b7812 */ /* 0x000fe200078ec0ff */
[-C--:B------:R-:W-:Y:S01]  /*8390*/  FMUL.FTZ R14, R13, R4.reuse ;  /* 0x000000040d0e7220 */ /* 0x080fe20000410000 */
[----:B------:R-:W-:Y:S01]  /*83a0*/  FFMA.FTZ R4, R8, R4, -R7 ;  /* 0x0000000408047223 */ /* 0x000fe20000010807 */
[----:B------:R-:W-:-:S02]  /*83b0*/  FMUL.FTZ R15, R15, R10 ;  /* 0x0000000a0f0f7220 */ /* 0x000fc40000410000 */
[C---:B------:R-:W-:Y:S01]  /*83c0*/  FFMA.FTZ R26, R11.reuse, R10, -R26 ;  /* 0x0000000a0b1a7223 */ /* 0x040fe2000001081a */
[----:B------:R-:W-:Y:S01]  /*83d0*/  FFMA.FTZ R13, R8, R5, R14 ;  /* 0x00000005080d7223 */ /* 0x000fe2000001000e */
[----:B------:R-:W-:Y:S01]  /*83e0*/  FFMA.FTZ R15, R11, R12, R15 ;  /* 0x0000000c0b0f7223 */ /* 0x000fe2000001000f */
[----:B------:R-:W-:Y:S02]  /*83f0*/  F2FP.BF16.F32.PACK_AB R8, R34, R31 ;  /* 0x0000001f2208723e */ /* 0x000fe400000010ff */
[----:B------:R-:W-:Y:S02]  /*8400*/  F2FP.BF16.F32.PACK_AB R10, R27, R36 ;  /* 0x000000241b0a723e */ /* 0x000fe400000010ff */
[----:B------:R-:W-:Y:S02]  /*8410*/  F2FP.BF16.F32.PACK_AB R9, R4, R21 ;  /* 0x000000150409723e */ /* 0x000fe400000010ff */
[----:B------:R-:W-:Y:S02]  /*8420*/  F2FP.BF16.F32.PACK_AB R11, R26, R35 ;  /* 0x000000231a0b723e */ /* 0x000fe400000010ff */
[----:B------:R-:W-:-:S02]  /*8430*/  F2FP.BF16.F32.PACK_AB R12, R28, R33 ;  /* 0x000000211c0c723e */ /* 0x000fc400000010ff */
[----:B------:R-:W-:Y:S01]  /*8440*/  F2FP.BF16.F32.PACK_AB R14, R29, R32 ;  /* 0x000000201d0e723e */ /* 0x000fe200000010ff */
[----:B------:R1:W-:Y:S01]  /*8450*/  STS.128 [R37+0x18400], R8 ;  /* 0x0184000825007388 */ /* 0x0003e20000000c00 */
[----:B------:R-:W-:Y:S02]  /*8460*/  F2FP.BF16.F32.PACK_AB R13, R13, R24 ;  /* 0x000000180d0d723e */ /* 0x000fe400000010ff */
[----:B------:R-:W-:-:S05]  /*8470*/  F2FP.BF16.F32.PACK_AB R15, R15, R20 ;  /* 0x000000140f0f723e */ /* 0x000fca00000010ff */
[----:B------:R1:W-:Y:S02]  /*8480*/  STS.128 [R38+0x18400], R12 ;  /* 0x0184000c26007388 */ /* 0x0003e40000000c00 */
.L_x_10514:
[----:B------:R-:W-:Y:S05]  /*8490*/  BSYNC B1 ;  /* 0x0000000000017941 */ /* 0x000fea0003800000 */
.L_x_10513:
[----:B------:R-:W-:Y:S05]  /*84a0*/  @P0 BRA `(.L_x_10505) ;  /* 0x0000000400680947 */ /* 0x000fea0003800000 */
[----:B------:R-:W4:Y:S01]  /*84b0*/  LDL R5, [R1+0x58] ;  /* 0x0000580001057983 */ /* 0x000f220000100800 */
[C---:B------:R-:W-:Y:S02]  /*84c0*/  VIADD R7, R200.reuse, 0x40 ;  /* 0x00000040c8077836 */ /* 0x040fe40000000000 */
[----:B-1----:R-:W-:Y:S01]  /*84d0*/  VIADD R8, R200, 0x40 ;  /* 0x00000040c8087836 */ /* 0x002fe20000000000 */
[----:B------:R-:W5:Y:S01]  /*84e0*/  LDL R38, [R1+0x70] ;  /* 0x0000700001267983 */ /* 0x000f620000100800 */
        /* <DEDUP_REMOVED lines=14> */
[----:B----4-:R-:W-:-:S04]  /*85d0*/  IMAD.IADD R4, R5, 0x1, R4 ;  /* 0x0000000105047824 */ /* 0x010fc800078e0204 */
[----:B------:R-:W-:Y:S01]  /*85e0*/  IMAD R4, R4, 0x2, R19 ;  /* 0x0000000204047824 */ /* 0x000fe200078e0213 */
[----:B-----5:R-:W1:Y:S04]  /*85f0*/  LDS.128 R8, [R38+0x18400] ;  /* 0x0184000026087984 */ /* 0x020e680000000c00 */
[----:B------:R-:W4:Y:S01]  /*8600*/  LDS.128 R12, [R4+0x18400] ;  /* 0x01840000040c7984 */ /* 0x000f220000000c00 */
[----:B-1----:R-:W-:Y:S02]  /*8610*/  IMAD.U32 R5, R8, 0x10000, RZ ;  /* 0x0001000008057824 */ /* 0x002fe400078e00ff */
[C---:B----4-:R-:W-:Y:S01]  /*8620*/  IMAD.U32 R24, R12.reuse, 0x10000, RZ ;  /* 0x000100000c187824 */ /* 0x050fe200078e00ff */
[----:B------:R-:W-:Y:S01]  /*8630*/  LOP3.LUT R12, R12, 0xffff0000, RZ, 0xc0, !PT ;  /* 0xffff00000c0c7812 */ /* 0x000fe200078ec0ff */
[----:B------:R-:W-:-:S02]  /*8640*/  IMAD.U32 R25, R13, 0x10000, RZ ;  /* 0x000100000d197824 */ /* 0x000fc400078e00ff */
[-C--:B------:R-:W-:Y:S01]  /*8650*/  FMUL.FTZ R28, R31, R24.reuse ;  /* 0x000000181f1c7220 */ /* 0x080fe20000410000 */
[----:B------:R-:W-:Y:S01]  /*8660*/  LOP3.LUT R7, R8, 0xffff0000, RZ, 0xc0, !PT ;  /* 0xffff000008077812 */ /* 0x000fe200078ec0ff */
[----:B------:R-:W-:Y:S01]  /*8670*/  FMUL.FTZ R24, R29, R24 ;  /* 0x000000181d187220 */ /* 0x000fe20000410000 */
[-C--:B------:R-:W-:Y:S01]  /*8680*/  FMUL.FTZ R32, R41, R12.reuse ;  /* 0x0000000c29207220 */ /* 0x080fe20000410000 */
[----:B------:R-:W-:Y:S01]  /*8690*/  FFMA.FTZ R28, R29, R5, -R28 ;  /* 0x000000051d1c7223 */ /* 0x000fe2000001081c */
[----:B------:R-:W-:Y:S01]  /*86a0*/  FMUL.FTZ R12, R39, R12 ;  /* 0x0000000c270c7220 */ /* 0x000fe20000410000 */
[----:B------:R-:W-:Y:S02]  /*86b0*/  IMAD.U32 R8, R9, 0x10000, RZ ;  /* 0x0001000009087824 */ /* 0x000fe400078e00ff */
[----:B------:R-:W-:Y:S01]  /*86c0*/  FMUL.FTZ R29, R36, R25 ;  /* 0x00000019241d7220 */ /* 0x000fe20000410000 */
[----:B------:R-:W-:Y:S01]  /*86d0*/  FFMA.FTZ R24, R31, R5, R24 ;  /* 0x000000051f187223 */ /* 0x000fe20000010018 */
[-C--:B------:R-:W-:Y:S01]  /*86e0*/  FFMA.FTZ R5, R39, R7.reuse, -R32 ;  /* 0x0000000727057223 */ /* 0x080fe20000010820 */
[----:B------:R-:W-:Y:S01]  /*86f0*/  FFMA.FTZ R7, R41, R7, R12 ;  /* 0x0000000729077223 */ /* 0x000fe2000001000c */
[----:B0-----:R-:W-:-:S02]  /*8700*/  IMAD.U32 R26, R14, 0x10000, RZ ;  /* 0x000100000e1a7824 */ /* 0x001fc400078e00ff */
[C---:B------:R-:W-:Y:S01]  /*8710*/  FMUL.FTZ R25, R34.reuse, R25 ;  /* 0x0000001922197220 */ /* 0x040fe20000410000 */
[----:B------:R-:W-:Y:S01]  /*8720*/  FFMA.FTZ R29, R34, R8, -R29 ;  /* 0x00000008221d7223 */ /* 0x000fe2000001081d */
[----:B------:R-:W-:Y:S01]  /*8730*/  IMAD.U32 R12, R40, 0x10000, RZ ;  /* 0x00010000280c7824 */ /* 0x000fe200078e00ff */
[----:B------:R-:W-:Y:S01]  /*8740*/  LOP3.LUT R14, R14, 0xffff0000, RZ, 0xc0, !PT ;  /* 0xffff00000e0e7812 */ /* 0x000fe200078ec0ff */
[C---:B------:R-:W-:Y:S01]  /*8750*/  IMAD.U32 R32, R43.reuse, 0x10000, RZ ;  /* 0x000100002b207824 */ /* 0x040fe200078e00ff */
[----:B------:R-:W-:Y:S02]  /*8760*/  LOP3.LUT R40, R40, 0xffff0000, RZ, 0xc0, !PT ;  /* 0xffff000028287812 */ /* 0x000fe400078ec0ff */
[----:B------:R-:W-:Y:S01]  /*8770*/  LOP3.LUT R34, R43, 0xffff0000, RZ, 0xc0, !PT ;  /* 0xffff00002b227812 */ /* 0x000fe200078ec0ff */
[C---:B------:R-:W-:Y:S01]  /*8780*/  IMAD.U32 R20, R10.reuse, 0x10000, RZ ;  /* 0x000100000a147824 */ /* 0x040fe200078e00ff */
[----:B------:R-:W-:Y:S01]  /*8790*/  LOP3.LUT R10, R10, 0xffff0000, RZ, 0xc0, !PT ;  /* 0xffff00000a0a7812 */ /* 0x000fe200078ec0ff */
[----:B------:R-:W-:Y:S01]  /*87a0*/  FMUL.FTZ R31, R32, R26 ;  /* 0x0000001a201f7220 */ /* 0x000fe20000410000 */
[----:B------:R-:W-:-:S02]  /*87b0*/  IMAD.U32 R27, R15, 0x10000, RZ ;  /* 0x000100000f1b7824 */ /* 0x000fc400078e00ff */
[----:B------:R-:W-:Y:S01]  /*87c0*/  FMUL.FTZ R33, R12, R26 ;  /* 0x0000001a0c217220 */ /* 0x000fe20000410000 */
[----:B------:R-:W-:Y:S02]  /*87d0*/  IMAD.U32 R41, R44, 0x10000, RZ ;  /* 0x000100002c297824 */ /* 0x000fe400078e00ff */
[-C--:B------:R-:W-:Y:S01]  /*87e0*/  FMUL.FTZ R35, R34, R14.reuse ;  /* 0x0000000e22237220 */ /* 0x080fe20000410000 */
[----:B------:R-:W-:Y:S01]  /*87f0*/  FMUL.FTZ R37, R40, R14 ;  /* 0x0000000e28257220 */ /* 0x000fe20000410000 */
[----:B------:R-:W-:Y:S01]  /*8800*/  IMAD.U32 R39, R3, 0x10000, RZ ;  /* 0x0001000003277824 */ /* 0x000fe200078e00ff */
[----:B------:R-:W-:Y:S01]  /*8810*/  SHF.L.U32 R21, R11, 0x10, RZ ;  /* 0x000000100b157819 */ /* 0x000fe200000006ff */
[----:B------:R-:W-:Y:S01]  /*8820*/  FFMA.FTZ R25, R36, R8, R25 ;  /* 0x0000000824197223 */ /* 0x000fe20000010019 */
[-C--:B------:R-:W-:Y:S01]  /*8830*/  FFMA.FTZ R31, R12, R20.reuse, -R31 ;  /* 0x000000140c1f7223 */ /* 0x080fe2000001081f */
[----:B------:R-:W-:Y:S01]  /*8840*/  FFMA.FTZ R14, R32, R20, R33 ;  /* 0x00000014200e7223 */ /* 0x000fe20000010021 */
[-C--:B------:R-:W-:Y:S01]  /*8850*/  FMUL.FTZ R8, R41, R27.reuse ;  /* 0x0000001b29087220 */ /* 0x080fe20000410000 */
[-C--:B------:R-:W-:Y:S01]  /*8860*/  FFMA.FTZ R12, R40, R10.reuse, -R35 ;  /* 0x0000000a280c7223 */ /* 0x080fe20000010823 */
[----:B------:R-:W-:Y:S01]  /*8870*/  FFMA.FTZ R37, R34, R10, R37 ;  /* 0x0000000a22257223 */ /* 0x000fe20000010025 */
[----:B------:R-:W-:Y:S01]  /*8880*/  LOP3.LUT R13, R13, 0xffff0000, RZ, 0xc0, !PT ;  /* 0xffff00000d0d7812 */ /* 0x000fe200078ec0ff */
[----:B------:R-:W-:Y:S01]  /*8890*/  FMUL.FTZ R10, R39, R27 ;  /* 0x0000001b270a7220 */ /* 0x000fe20000410000 */
[----:B------:R-:W-:-:S02]  /*88a0*/  LOP3.LUT R15, R15, 0xffff0000, RZ, 0xc0, !PT ;  /* 0xffff00000f0f7812 */ /* 0x000fc400078ec0ff */
[----:B------:R-:W-:Y:S02]  /*88b0*/  LOP3.LUT R33, R42, 0xffff0000, RZ, 0xc0, !PT ;  /* 0xffff00002a217812 */ /* 0x000fe400078ec0ff */
[----:B------:R-:W-:Y:S02]  /*88c0*/  LOP3.LUT R35, R44, 0xffff0000, RZ, 0xc0, !PT ;  /* 0xffff00002c237812 */ /* 0x000fe400078ec0ff */
[----:B------:R-:W-:Y:S02]  /*88d0*/  LOP3.LUT R27, R0, 0xffff0000, RZ, 0xc0, !PT ;  /* 0xffff0000001b7812 */ /* 0x000fe400078ec0ff */
[----:B------:R-:W-:Y:S01]  /*88e0*/  LOP3.LUT R3, R3, 0xffff0000, RZ, 0xc0, !PT ;  /* 0xffff000003037812 */ /* 0x000fe200078ec0ff */
[-C--:B------:R-:W-:Y:S01]  /*88f0*/  FFMA.FTZ R26, R39, R21.reuse, -R8 ;  /* 0x00000015271a7223 */ /* 0x080fe20000010808 */
[----:B------:R-:W-:Y:S01]  /*8900*/  LOP3.LUT R9, R9, 0xffff0000, RZ, 0xc0, !PT ;  /* 0xffff000009097812 */ /* 0x000fe200078ec0ff */
[----:B------:R-:W-:Y:S01]  /*8910*/  FFMA.FTZ R21, R41, R21, R10 ;  /* 0x0000001529157223 */ /* 0x000fe2000001000a */
[----:B------:R-:W-:Y:S01]  /*8920*/  LOP3.LUT R11, R11, 0xffff0000, RZ, 0xc0, !PT ;  /* 0xffff00000b0b7812 */ /* 0x000fe200078ec0ff */
        /* <DEDUP_REMOVED lines=18> */
.L_x_10505:
[----:B------:R-:W-:Y:S05]  /*8a50*/  BSYNC B0 ;  /* 0x0000000000007941 */ /* 0x000fea0003800000 */
.L_x_10494:
        /* <DEDUP_REMOVED lines=8> */
.L_x_10491:
[----:B012---:R-:W0:Y:S01]  /*8ae0*/  S2R R0, SR_TID.X ;  /* 0x0000000000007919 */ /* 0x007e220000002100 */
[----:B------:R-:W-:Y:S01]  /*8af0*/  ISETP.NE.AND P0, PT, R205, 0x3, PT ;  /* 0x00000003cd00780c */ /* 0x000fe20003f05270 */
[----:B------:R-:W-:Y:S05]  /*8b00*/  WARPSYNC.ALL ;  /* 0x0000000000007948 */ /* 0x000fea0003800000 */
[----:B0-----:R-:W-:-:S05]  /*8b10*/  SHF.R.U32.HI R0, RZ, 0x7, R0 ;  /* 0x00000007ff007819 */ /* 0x001fca0000011600 */
[----:B------:R-:W-:-:S05]  /*8b20*/  VIADD R72, R0, 0x8 ;  /* 0x0000000800487836 */ /* 0x000fca0000000000 */
[----:B------:R0:W-:Y:S06]  /*8b30*/  BAR.SYNC.DEFER_BLOCKING R72, 0x100 ;  /* 0x000400480000751d */ /* 0x0001ec0000010000 */
[----:B------:R-:W-:Y:S05]  /*8b40*/  @!P0 BRA `(.L_x_10515) ;  /* 0x0000000000048947 */ /* 0x000fea0003800000 */
[----:B------:R-:W-:Y:S01]  /*8b50*/  BPT.TRAP 0x1 ;  /* 0x000000040000795c */ /* 0x000fe20000300000 */
.L_x_10515:
[----:B------:R-:W-:Y:S01]  /*8b60*/  IMAD R3, R201, 0x8, R19 ;  /* 0x00000008c9037824 */ /* 0x000fe200078e0213 */
[----:B------:R-:W-:-:S04]  /*8b70*/  SHF.L.U32 R8, R212, 0x1f, RZ ;  /* 0x0000001fd4087819 */ /* 0x000fc800000006ff */
[----:B------:R1:W2:Y:S01]  /*8b80*/  SYNCS.PHASECHK.TRANS64.TRYWAIT P1, [R3+URZ+0x32430], R8 ;  /* 0x03243008030075a7 */ /* 0x0002a2000802017f */
[----:B------:R-:W-:Y:S05]  /*8b90*/  @!P0 BRA `(.L_x_10516) ;  /* 0x0000000000048947 */ /* 0x000fea0003800000 */
[----:B------:R-:W-:Y:S01]  /*8ba0*/  BPT.TRAP 0x1 ;  /* 0x000000040000795c */ /* 0x000fe20000300000 */
.L_x_10516:
[----:B------:R-:W-:-:S05]  /*8bb0*/  VIADD R0, R19, 0x1c400 ;  /* 0x0001c40013007836 */ /* 0x000fca0000000000 */
[----:B------:R-:W-:-:S04]  /*8bc0*/  SHF.R.U32.HI R0, RZ, 0x4, R0 ;  /* 0x00000004ff007819 */ /* 0x000fc80000011600 */
[----:B------:R-:W-:Y:S01]  /*8bd0*/  LOP3.LUT R0, R0, 0x3fff, RZ, 0xc0, !PT ;  /* 0x00003fff00007812 */ /* 0x000fe200078ec0ff */
[----:B--2---:R-:W-:Y:S06]  /*8be0*/  @P1 BRA `(.L_x_10517) ;  /* 0x0000000000081947 */ /* 0x004fec0003800000 */
[----:B------:R-:W2:Y:S02]  /*8bf0*/  SYNCS.PHASECHK.TRANS64.TRYWAIT P1, [R3+URZ+0x32430], R8 ;  /* 0x03243008030075a7 */ /* 0x000ea4000802017f */
[----:B--2---:R-:W-:Y:S05]  /*8c00*/  @!P1 BRA `(.L_x_10518) ;  /* 0x00000114008c9947 */ /* 0x004fea0003800000 */
.L_x_10517:
[----:B------:R-:W-:Y:S01]  /*8c10*/  LOP3.LUT R0, R0, 0x10000, RZ, 0xfc, !PT ;  /* 0x0001000000007812 */ /* 0x000fe200078efcff */
[----:B------:R-:W-:Y:S05]  /*8c20*/  WARPSYNC.ALL ;  /* 0x0000000000007948 */ /* 0x000fea0003800000 */
[----:B------:R-:W-:Y:S01]  /*8c30*/  STL [R1+0x4c], R0 ;  /* 0x00004c0001007387 */ /* 0x000fe20000100800 */
[----:B------:R-:W-:Y:S01]  /*8c40*/  IMAD R30, R30, 0x2000, R19 ;  /* 0x000020001e1e7824 */ /* 0x000fe200078e0213 */
[----:B------:R-:W-:Y:S01]  /*8c50*/  UMOV UR9, 0x40000040 ;  /* 0x4000004000097882 */ /* 0x000fe20000000000 */
[----:B------:R-:W-:Y:S01]  /*8c60*/  IMAD R4, R201, 0x300, R0 ;  /* 0x00000300c9047824 */ /* 0x000fe200078e0200 */
[----:B------:R-:W-:Y:S01]  /*8c70*/  SHF.L.U32 R6, R6, 0x1f, RZ ;  /* 0x0000001f06067819 */ /* 0x000fe200000006ff */
[----:B------:R-:W-:Y:S01]  /*8c80*/  IMAD.MOV.U32 R5, RZ, RZ, 0x40000040 ;  /* 0x40000040ff057424 */ /* 0x000fe200078e00ff */
[----:B------:R-:W-:Y:S01]  /*8c90*/  R2UR UR4, R30 ;  /* 0x000000001e0472ca */ /* 0x000fe200000e0000 */
[----:B------:R-:W-:Y:S01]  /*8ca0*/  IMAD.MOV.U32 R11, RZ, RZ, 0x40000040 ;  /* 0x40000040ff0b7424 */ /* 0x000fe200078e00ff */
[C---:B------:R-:W-:Y:S01]  /*8cb0*/  R2UR UR10, R4.reuse ;  /* 0x00000000040a72ca */ /* 0x040fe200000e0000 */
[----:B---345:R-:W-:Y:S01]  /*8cc0*/  WARPGROUP.ARRIVE ;  /* 0x00000000000079c5 */ /* 0x038fe20000000000 */
[----:B------:R-:W-:Y:S01]  /*8cd0*/  R2UR UR11, R5 ;  /* 0x00000000050b72ca */ /* 0x000fe200000e0000 */
[----:B------:R-:W-:Y:S01]  /*8ce0*/  IMAD.U32 R13, RZ, RZ, UR9 ;  /* 0x00000009ff0d7e24 */ /* 0x000fe2000f8e00ff */
[----:B------:R-:W-:Y:S01]  /*8cf0*/  IADD3 R10, R4, 0x2, RZ ;  /* 0x00000002040a7810 */ /* 0x000fe20007ffe0ff */
[----:B------:R-:W-:Y:S01]  /*8d00*/  IMAD.MOV.U32 R5, RZ, RZ, 0x40000040 ;  /* 0x40000040ff057424 */ /* 0x000fe200078e00ff */
[----:B------:R-:W-:Y:S05]  /*8d10*/  BSSY B0, `(.L_x_10519) ;  /* 0x0000030000007945 */ /* 0x000fea0003800000 */
[----:B------:R-:W-:-:S04]  /*8d20*/  UIADD3 UR5, UR4, 0x18400, URZ ;  /* 0x0001840004057890 */ /* 0x000fc8000fffe03f */
[----:B------:R-:W-:-:S04]  /*8d30*/  USHF.R.U32.HI UR5, URZ, 0x4, UR5 ;  /* 0x000000043f057899 */ /* 0x000fc80008011605 */
[----:B------:R-:W-:-:S04]  /*8d40*/  ULOP3.LUT UR5, UR5, 0x3fff, URZ, 0xc0, !UPT ;  /* 0x00003fff05057892 */ /* 0x000fc8000f8ec03f */
[----:B------:R-:W-:-:S04]  /*8d50*/  ULOP3.LUT UR6, UR5, 0x10000, URZ, 0xfc, !UPT ;  /* 0x0001000005067892 */ /* 0x000fc8000f8efc3f */
[----:B------:R-:W-:-:S03]  /*8d60*/  UIADD3 UR5, UR6, 0x2, URZ ;  /* 0x0000000206057890 */ /* 0x000fc6000fffe03f */
[----:B------:R-:W-:Y:S02]  /*8d70*/  UMOV UR8, UR6 ;  /* 0x0000000600087c82 */ /* 0x000fe40008000000 */
[----:B------:R-:W-:Y:S01]  /*8d80*/  HGMMA.64x96x16.F32.BF16 R24, gdesc[UR8], RZ, !UPT, gsb0 ;  /* 0x01600000081879f0 */ /* 0x000fe2000c0018ff */
[----:B------:R-:W-:Y:S01]  /*8d90*/  R2UR UR10, R10 ;  /* 0x000000000a0a72ca */ /* 0x000fe200000e0000 */
[----:B------:R-:W-:Y:S01]  /*8da0*/  IMAD.U32 R12, RZ, RZ, UR8 ;  /* 0x00000008ff0c7e24 */ /* 0x000fe2000f8e00ff */
[----:B------:R-:W-:Y:S01]  /*8db0*/  R2UR UR11, R11 ;  /* 0x000000000b0b72ca */ /* 0x000fe200000e0000 */
[----:B------:R-:W-:Y:S01]  /*8dc0*/  UMOV UR8, UR5 ;  /* 0x0000000500087c82 */ /* 0x000fe20008000000 */
[----:B------:R-:W-:Y:S01]  /*8dd0*/  UMOV UR9, 0x40000040 ;  /* 0x4000004000097882 */ /* 0x000fe20000000000 */
[C---:B------:R-:W-:Y:S01]  /*8de0*/  VIADD R10, R4.reuse, 0x4 ;  /* 0x00000004040a7836 */ /* 0x040fe20000000000 */
[----:B------:R-:W-:Y:S01]  /*8df0*/  UIADD3 UR5, UR6, 0x4, URZ ;  /* 0x0000000406057890 */ /* 0x000fe2000fffe03f */
[----:B------:R-:W-:Y:S01]  /*8e00*/  IMAD.MOV.U32 R11, RZ, RZ, 0x40000040 ;  /* 0x40000040ff0b7424 */ /* 0x000fe200078e00ff */
[----:B------:R3:W-:Y:S01]  /*8e10*/  STL.64 [R1+0x40], R12 ;  /* 0x0000400c01007387 */ /* 0x0007e20000100a00 */
[----:B------:R-:W-:-:S02]  /*8e20*/  VIADD R4, R4, 0x6 ;  /* 0x0000000604047836 */ /* 0x000fc40000000000 */
[----:B---3--:R-:W-:Y:S02]  /*8e30*/  IMAD.U32 R12, RZ, RZ, UR8 ;  /* 0x00000008ff0c7e24 */ /* 0x008fe4000f8e00ff */
        /* <DEDUP_REMOVED lines=9> */
[----:B------:R-:W-:Y:S01]  /*8ed0*/  UIADD3 UR5, UR6, 0x6, URZ ;  /* 0x0000000606057890 */ /* 0x000fe2000fffe03f */
[----:B------:R-:W-:Y:S02]  /*8ee0*/  IMAD.U32 R10, RZ, RZ, UR8 ;  /* 0x00000008ff0a7e24 */ /* 0x000fe4000f8e00ff */
        /* <DEDUP_REMOVED lines=9> */
[----:B------:R-:W-:Y:S02]  /*8f80*/  IMAD.U32 R4, RZ, RZ, UR8 ;  /* 0x00000008ff047e24 */ /* 0x000fe4000f8e00ff */
[----:B------:R-:W-:-:S05]  /*8f90*/  IMAD.U32 R5, RZ, RZ, UR9 ;  /* 0x00000009ff057e24 */ /* 0x000fca000f8e00ff */
[----:B------:R3:W-:Y:S01]  /*8fa0*/  STL.64 [R1+0x28], R4 ;  /* 0x0000280401007387 */ /* 0x0007e20000100a00 */
[----:B------:R-:W-:Y:S02]  /*8fb0*/  WARPGROUP.DEPBAR.LE gsb0, 0x0 ;  /* 0x00008000000079c5 */ /* 0x000fe40000010000 */
[----:B------:R-:W-:-:S06]  /*8fc0*/  WARPGROUP.ARRIVE ;  /* 0x00000000000079c5 */ /* 0x000fcc0000000000 */
[----:B------:R-:W-:Y:S03]  /*8fd0*/  HGMMA.64x96x16.F32.BF16 R24, gdesc[UR8], R24, gsb0 ;  /* 0x01600000081879f0 */ /* 0x000fe60008001818 */
[----:B------:R-:W-:Y:S02]  /*8fe0*/  WARPGROUP.DEPBAR.LE gsb0, 0x0 ;  /* 0x00008000000079c5 */ /* 0x000fe40000010000 */
[----:B------:R-:W4:Y:S02]  /*8ff0*/  SYNCS.PHASECHK.TRANS64.TRYWAIT P1, [R19+URZ+0x32410], R6 ;  /* 0x03241006130075a7 */ /* 0x000f24000802017f */
[----:B---34-:R-:W-:Y:S05]  /*9000*/  @!P1 BRA `(.L_x_10520) ;  /* 0x0000011000a09947 */ /* 0x018fea0003800000 */
.L_x_10734:
[----:B------:R-:W-:Y:S05]  /*9010*/  BSYNC B0 ;  /* 0x0000000000007941 */ /* 0x000fea0003800000 */
.L_x_10519:
[----:B------:R-:W-:Y:S05]  /*9020*/  @!P0 BRA `(.L_x_10521) ;  /* 0x0000000000048947 */ /* 0x000fea0003800000 */
[----:B------:R-:W-:Y:S01]  /*9030*/  BPT.TRAP 0x1 ;  /* 0x000000040000795c */ /* 0x000fe20000300000 */
.L_x_10521:
[----:B------:R4:W0:Y:S01]  /*9040*/  SYNCS.PHASECHK.TRANS64.TRYWAIT P1, [R3+URZ+0x32450], R8 ;  /* 0x03245008030075a7 */ /* 0x000822000802017f */
[----:B------:R-:W-:Y:S05]  /*9050*/  @!P0 BRA `(.L_x_10522) ;  /* 0x0000000000048947 */ /* 0x000fea0003800000 */
[----:B------:R-:W-:Y:S01]  /*9060*/  BPT.TRAP 0x1 ;  /* 0x000000040000795c */ /* 0x000fe20000300000 */
.L_x_10522:
[----:B0-----:R-:W-:Y:S05]  /*9070*/  @P1 BRA `(.L_x_10523) ;  /* 0x0000000000081947 */ /* 0x001fea0003800000 */
[----:B------:R-:W0:Y:S02]  /*9080*/  SYNCS.PHASECHK.TRANS64.TRYWAIT P1, [R3+URZ+0x32450], R8 ;  /* 0x03245008030075a7 */ /* 0x000e24000802017f */
[----:B0-----:R-:W-:Y:S05]  /*9090*/  @!P1 BRA `(.L_x_10524) ;  /* 0x0000011000909947 */ /* 0x001fea0003800000 */
.L_x_10523:
[----:B------:R-:W-:Y:S05]  /*90a0*/  WARPSYNC.ALL ;  /* 0x0000000000007948 */ /* 0x000fea0003800000 */
[----:B------:R-:W-:Y:S01]  /*90b0*/  VIADD R219, R19, 0x400 ;  /* 0x0000040013db7836 */ /* 0x000fe20000000000 */
[----:B------:R-:W-:Y:S01]  /*90c0*/  UIADD3 UR4, UR4, 0x22400, URZ ;  /* 0x0002240004047890 */ /* 0x000fe2000fffe03f */
[----:B------:R-:W-:Y:S01]  /*90d0*/  IMAD.MOV.U32 R5, RZ, RZ, 0x40000040 ;  /* 0x40000040ff057424 */ /* 0x000fe200078e00ff */
[----:B------:R-:W-:Y:S01]  /*90e0*/  WARPGROUP.ARRIVE ;  /* 0x00000000000079c5 */ /* 0x000fe20000000000 */
[----:B------:R-:W-:Y:S01]  /*90f0*/  UMOV UR9, 0x40000040 ;  /* 0x4000004000097882 */ /* 0x000fe20000000000 */
[----:B------:R-:W-:Y:S01]  /*9100*/  SHF.R.U32.HI R219, RZ, 0x4, R219 ;  /* 0x00000004ffdb7819 */ /* 0x000fe200000116db */
[----:B------:R-:W-:Y:S01]  /*9110*/  USHF.R.U32.HI UR4, URZ, 0x4, UR4 ;  /* 0x000000043f047899 */ /* 0x000fe20008011604 */
[----:B------:R-:W-:Y:S01]  /*9120*/  R2UR UR11, R5 ;  /* 0x00000000050b72ca */ /* 0x000fe200000e0000 */
[----:B------:R-:W-:Y:S01]  /*9130*/  IMAD.MOV.U32 R7, RZ, RZ, 0x40000040 ;  /* 0x40000040ff077424 */ /* 0x000fe200078e00ff */
[----:B------:R-:W-:Y:S01]  /*9140*/  LOP3.LUT R219, R219, 0x3fff, RZ, 0xc0, !PT ;  /* 0x00003fffdbdb7812 */ /* 0x000fe200078ec0ff */
[----:B------:R-:W-:Y:S01]  /*9150*/  ULOP3.LUT UR4, UR4, 0x3fff, URZ, 0xc0, !UPT ;  /* 0x00003fff04047892 */ /* 0x000fe2000f8ec03f */
[----:B------:R-:W-:Y:S01]  /*9160*/  IMAD.U32 R9, RZ, RZ, UR9 ;  /* 0x00000009ff097e24 */ /* 0x000fe2000f8e00ff */
        /* <DEDUP_REMOVED lines=8> */
[----:B------:R0:W-:Y:S01]  /*91f0*/  STL [R1+0x50], R0 ;  /* 0x0000500001007387 */ /* 0x0001e20000100800 */
[----:B------:R-:W-:Y:S01]  /*9200*/  UMOV UR8, UR4 ;  /* 0x0000000400087c82 */ /* 0x000fe20008000000 */
[C---:B---3--:R-:W-:Y:S01]  /*9210*/  VIADD R6, R4.reuse, 0x2 ;  /* 0x0000000204067836 */ /* 0x048fe20000000000 */
[----:B------:R-:W-:Y:S01]  /*9220*/  R2UR UR10, R4 ;  /* 0x00000000040a72ca */ /* 0x000fe200000e0000 */
[----:B-12-4-:R-:W-:Y:S01]  /*9230*/  IMAD.U32 R8, RZ, RZ, UR8 ;  /* 0x00000008ff087e24 */ /* 0x016fe2000f8e00ff */
[----:B------:R-:W-:Y:S01]  /*9240*/  UIADD3 UR56, UR4, 0x804, URZ ;  /* 0x0000080404387890 */ /* 0x000fe2000fffe03f */
[----:B------:R-:W-:Y:S01]  /*9250*/  R2UR UR39, R5 ;  /* 0x00000000052772ca */ /* 0x000fe200000e0000 */
[----:B------:R-:W-:-:S02]  /*9260*/  UIADD3 UR52, UR4, 0x806, URZ ;  /* 0x0000080604347890 */ /* 0x000fc4000fffe03f */
[----:B------:R1:W-:Y:S01]  /*9270*/  STL.64 [R1+0x20], R8 ;  /* 0x0000200801007387 */ /* 0x0003e20000100a00 */
[----:B------:R-:W-:Y:S02]  /*9280*/  UIADD3 UR48, UR4, 0xc00, URZ ;  /* 0x00000c0004307890 */ /* 0x000fe4000fffe03f */
[----:B------:R-:W-:Y:S01]  /*9290*/  UIADD3 UR44, UR4, 0xc02, URZ ;  /* 0x00000c02042c7890 */ /* 0x000fe2000fffe03f */
[----:B0-----:R-:W0:Y:S01]  /*92a0*/  S2R R0, SR_TID.X ;  /* 0x0000000000007919 */ /* 0x001e220000002100 */
[----:B------:R-:W-:Y:S01]  /*92b0*/  UMOV UR45, 0x40000040 ;  /* 0x40000040002d7882 */ /* 0x000fe20000000000 */
[----:B------:R-:W-:Y:S01]  /*92c0*/  UIADD3 UR40, UR4, 0xc04, URZ ;  /* 0x00000c0404287890 */ /* 0x000fe2000fffe03f */
[----:B------:R-:W-:Y:S01]  /*92d0*/  HGMMA.64x96x16.F32.BF16 R24, gdesc[UR8], R24, gsb0 ;  /* 0x01600000081879f0 */ /* 0x000fe20008001818 */
[----:B------:R-:W-:Y:S01]  /*92e0*/  R2UR UR10, R6 ;  /* 0x00000000060a72ca */ /* 0x000fe200000e0000 */
[----:B------:R-:W-:Y:S01]  /*92f0*/  UMOV UR8, UR5 ;  /* 0x0000000500087c82 */ /* 0x000fe20008000000 */
[----:B------:R-:W-:Y:S01]  /*9300*/  R2UR UR11, R7 ;  /* 0x00000000070b72ca */ /* 0x000fe200000e0000 */
[----:B------:R-:W-:Y:S01]  /*9310*/  UMOV UR9, 0x40000040 ;  /* 0x4000004000097882 */ /* 0x000fe20000000000 */
[----:B------:R-:W-:Y:S01]  /*9320*/  IMAD.MOV.U32 R7, RZ, RZ, 0x40000040 ;  /* 0x40000040ff077424 */ /* 0x000fe200078e00ff */
[----:B------:R-:W-:Y:S01]  /*9330*/  IADD3 R6, R4, 0x4, RZ ;  /* 0x0000000404067810 */ /* 0x000fe20007ffe0ff */
[----:B------:R-:W-:Y:S01]  /*9340*/  UIADD3 UR5, UR4, 0x4, URZ ;  /* 0x0000000404057890 */ /* 0x000fe2000fffe03f */
[----:B-1----:R-:W-:Y:S01]  /*9350*/  IMAD.U32 R8, RZ, RZ, UR8 ;  /* 0x00000008ff087e24 */ /* 0x002fe2000f8e00ff */
[----:B------:R-:W-:Y:S01]  /*9360*/  UMOV UR41, 0x40000040 ;  /* 0x4000004000297882 */ /* 0x000fe20000000000 */
[----:B------:R-:W-:Y:S01]  /*9370*/  IMAD.U32 R9, RZ, RZ, UR9 ;  /* 0x00000009ff097e24 */ /* 0x000fe2000f8e00ff */
[----:B------:R-:W-:Y:S01]  /*9380*/  UIADD3 UR36, UR4, 0xc06, URZ ;  /* 0x00000c0604247890 */ /* 0x000fe2000fffe03f */
[----:B------:R-:W-:-:S03]  /*9390*/  UMOV UR37, 0x40000040 ;  /* 0x4000004000257882 */ /* 0x000fc60000000000 */
[----:B------:R1:W-:Y:S01]  /*93a0*/  STL.64 [R1+0x18], R8 ;  /* 0x0000180801007387 */ /* 0x0003e20000100a00 */
[----:B0-----:R-:W-:-:S04]  /*93b0*/  SHF.R.U32.HI R0, RZ, 0x7, R0 ;  /* 0x00000007ff007819 */ /* 0x001fc80000011600 */
[----:B------:R-:W-:Y:S01]  /*93c0*/  IADD3 R0, -R0, 0xb, RZ ;  /* 0x0000000b00007810 */ /* 0x000fe20007ffe1ff */
        /* <DEDUP_REMOVED lines=10> */
[----:B-1----:R-:W-:Y:S02]  /*9470*/  IMAD.U32 R8, RZ, RZ, UR8 ;  /* 0x00000008ff087e24 */ /* 0x002fe4000f8e00ff */
        /* <DEDUP_REMOVED lines=27> */
[----:B------:R0:W-:Y:S01]  /*9630*/  STL.64 [R1], R8 ;  /* 0x0000000801007387 */ /* 0x0001e20000100a00 */
        /* <DEDUP_REMOVED lines=10> */
[----:B------:R-:W-:Y:S02]  /*96e0*/  IMAD.U32 R228, RZ, RZ, UR8 ;  /* 0x00000008ffe47e24 */ /* 0x000fe4000f8e00ff */
[----:B------:R-:W-:Y:S01]  /*96f0*/  IMAD.U32 R229, RZ, RZ, UR9 ;  /* 0x00000009ffe57e24 */ /* 0x000fe2000f8e00ff */
[----:B------:R-:W-:-:S02]  /*9700*/  WARPGROUP.DEPBAR.LE gsb0, 0x0 ;  /* 0x00008000000079c5 */ /* 0x000fc40000010000 */
[----:B------:R-:W-:-:S06]  /*9710*/  WARPGROUP.ARRIVE ;  /* 0x00000000000079c5 */ /* 0x000fcc0000000000 */
        /* <DEDUP_REMOVED lines=43> */
[----:B------:R-:W-:Y:S01]  /*99d0*/  IMAD.U32 R220, RZ, RZ, UR8 ;  /* 0x00000008ffdc7e24 */ /* 0x000fe2000f8e00ff */
        /* <DEDUP_REMOVED lines=13> */
[----:B------:R-:W-:Y:S02]  /*9ab0*/  R2UR UR46, R6 ;  /* 0x00000000062e72ca */ /* 0x000fe400000e0000 */
[----:B------:R-:W-:Y:S01]  /*9ac0*/  R2UR UR47, R7 ;  /* 0x00000000072f72ca */ /* 0x000fe200000e0000 */
[----:B------:R-:W-:Y:S01]  /*9ad0*/  IMAD.MOV.U32 R7, RZ, RZ, 0x40000040 ;  /* 0x40000040ff077424 */ /* 0x000fe200078e00ff */
[C---:B------:R-:W-:Y:S01]  /*9ae0*/  IADD3 R6, R4.reuse, 0x904, RZ ;  /* 0x0000090404067810 */ /* 0x040fe20007ffe0ff */
[----:B------:R-:W-:-:S03]  /*9af0*/  VIADD R4, R4, 0x906 ;  /* 0x0000090604047836 */ /* 0x000fc60000000000 */
[----:B------:R-:W-:Y:S02]  /*9b00*/  R2UR UR42, R6 ;  /* 0x00000000062a72ca */ /* 0x000fe400000e0000 */
[----:B------:R-:W-:Y:S02]  /*9b10*/  R2UR UR43, R7 ;  /* 0x00000000072b72ca */ /* 0x000fe400000e0000 */
[----:B------:R-:W-:Y:S01]  /*9b20*/  R2UR UR38, R4 ;  /* 0x00000000042672ca */ /* 0x000fe200000e0000 */
        /* <DEDUP_REMOVED lines=25> */
.L_x_10525:
[----:B------:R-:W2:Y:S01]  /*9cc0*/  LDL R13, [R1+0x78] ;  /* 0x00007800010d7983 */ /* 0x000ea20000100800 */
[----:B------:R-:W-:Y:S01]  /*9cd0*/  ULDC UR4, c[0x0][0xad0] ;  /* 0x0002b40000047ab9 */ /* 0x000fe20000000800 */
[----:B------:R-:W-:Y:S02]  /*9ce0*/  IMAD R12, R189, -0x60, R187 ;  /* 0xffffffa0bd0c7824 */ /* 0x000fe400078e02bb */
[----:B------:R-:W-:Y:S01]  /*9cf0*/  FMUL.FTZ R24, R24, UR4 ;  /* 0x0000000418187c20 */ /* 0x000fe20008410000 */
[----:B------:R-:W-:Y:S01]  /*9d00*/  FMUL.FTZ R25, R25, UR4 ;  /* 0x0000000419197c20 */ /* 0x000fe20008410000 */
[----:B------:R-:W-:Y:S01]  /*9d10*/  FMUL.FTZ R28, R28, UR4 ;  /* 0x000000041c1c7c20 */ /* 0x000fe20008410000 */
[----:B------:R-:W-:Y:S01]  /*9d20*/  FMUL.FTZ R29, R29, UR4 ;  /* 0x000000041d1d7c20 */ /* 0x000fe20008410000 */
[----:B------:R-:W1:Y:S01]  /*9d30*/  MUFU.TANH R5, R24 ;  /* 0x0000001800057308 */ /* 0x000e620000002400 */
[----:B------:R-:W-:Y:S02]  /*9d40*/  VIADD R12, R12, 0x60 ;  /* 0x000000600c0c7836 */ /* 0x000fe40000000000 */
        /* <DEDUP_REMOVED lines=50> */
[----:B------:R-:W-:Y:S01]  /*a070*/  ULDC UR4, c[0x0][0xa80] ;  /* 0x0002a00000047ab9 */ /* 0x000fe20000000800 */
[----:B------:R-:W5:Y:S01]  /*a080*/  S2R R190, SR_CgaCtaId ;  /* 0x0000000000be7919 */ /* 0x000f620000008800 */
[----:B------:R-:W-:-:S02]  /*a090*/  LOP3.LUT R219, R219, 0x3000000, RZ, 0xfc, !PT ;  /* 0x03000000dbdb7812 */ /* 0x000fc400078efcff */
[----:B------:R-:W5:Y:S08]  /*a0a0*/  MUFU.TANH R33, R33 ;  /* 0x0000002100217308 */ /* 0x000f700000002400 */
[----:B------:R-:W5:Y:S08]  /*a0b0*/  MUFU.TANH R30, R30 ;  /* 0x0000001e001e7308 */ /* 0x000f700000002400 */
[----:B------:R-:W5:Y:S08]  /*a0c0*/  MUFU.TANH R31, R31 ;  /* 0x0000001f001f7308 */ /* 0x000f700000002400 */
[----:B------:R-:W5:Y:S08]  /*a0d0*/  MUFU.TANH R6, R36 ;  /* 0x0000002400067308 */ /* 0x000f700000002400 */
[----:B------:R5:W-:Y:S08]  /*a0e0*/  MUFU.TANH R28, R38 ;  /* 0x00000026001c7308 */ /* 0x000bf00000002400 */
[----:B------:R-:W5:Y:S08]  /*a0f0*/  MUFU.TANH R37, R37 ;  /* 0x0000002500257308 */ /* 0x000f700000002400 */
        /* <DEDUP_REMOVED lines=8> */
[----:B0-----:R-:W0:Y:S08]  /*a180*/  MUFU.TANH R8, R48 ;  /* 0x0000003000087308 */ /* 0x001e300000002400 */
        /* <DEDUP_REMOVED lines=14> */
[----:B------:R-:W-:Y:S01]  /*a270*/  MUFU.TANH R60, R60 ;  /* 0x0000003c003c7308 */ /* 0x000fe20000002400 */
[----:B--2---:R-:W-:-:S07]  /*a280*/  IMAD R12, R13, -0x2, R12 ;  /* 0xfffffffe0d0c7824 */ /* 0x004fce00078e020c */
[----:B------:R-:W2:Y:S01]  /*a290*/  MUFU.TANH R62, R62 ;  /* 0x0000003e003e7308 */ /* 0x000ea20000002400 */
[C---:B------:R-:W-:Y:S02]  /*a2a0*/  ISETP.GT.AND P4, PT, R12.reuse, RZ, PT ;  /* 0x000000ff0c00720c */ /* 0x040fe40003f84270 */
[C---:B------:R-:W-:Y:S02]  /*a2b0*/  ISETP.GT.AND P1, PT, R12.reuse, 0x1, PT ;  /* 0x000000010c00780c */ /* 0x040fe40003f24270 */
[C---:B------:R-:W-:Y:S02]  /*a2c0*/  ISETP.GT.AND P3, PT, R12.reuse, 0x8, PT ;  /* 0x000000080c00780c */ /* 0x040fe40003f64270 */
[----:B-1----:R-:W-:Y:S01]  /*a2d0*/  FSEL R5, R5, -INF , P4 ;  /* 0xff80000005057808 */ /* 0x002fe20002000000 */
[----:B------:R-:W1:Y:S01]  /*a2e0*/  MUFU.TANH R61, R61 ;  /* 0x0000003d003d7308 */ /* 0x000e620000002400 */
[----:B---3--:R-:W-:Y:S02]  /*a2f0*/  FSEL R7, R7, -INF , P1 ;  /* 0xff80000007077808 */ /* 0x008fe40000800000 */
[----:B------:R-:W-:-:S02]  /*a300*/  ISETP.GT.AND P2, PT, R12, 0x9, PT ;  /* 0x000000090c00780c */ /* 0x000fc40003f44270 */
[----:B----4-:R-:W-:Y:S02]  /*a310*/  FSEL R21, R21, -INF , P3 ;  /* 0xff80000015157808 */ /* 0x010fe40001800000 */
[----:B-----5:R-:W-:Y:S01]  /*a320*/  FMNMX.FTZ R38, R5, R7, !PT ;  /* 0x0000000705267209 */ /* 0x020fe20007810000 */
[----:B------:R-:W3:Y:S01]  /*a330*/  MUFU.TANH R64, R64 ;  /* 0x0000004000407308 */ /* 0x000ee20000002400 */
[----:B------:R-:W-:Y:S02]  /*a340*/  ISETP.GT.AND P5, PT, R12, 0x10, PT ;  /* 0x000000100c00780c */ /* 0x000fe40003fa4270 */
[----:B------:R-:W-:Y:S02]  /*a350*/  FSEL R25, R29, -INF , P2 ;  /* 0xff8000001d197808 */ /* 0x000fe40001000000 */
[----:B------:R-:W-:Y:S02]  /*a360*/  FMNMX.FTZ R38, R21, R38, !PT ;  /* 0x0000002615267209 */ /* 0x000fe40007810000 */
[----:B------:R-:W-:Y:S01]  /*a370*/  FSEL R4, R4, -INF , P4 ;  /* 0xff80000004047808 */ /* 0x000fe20002000000 */
[----:B------:R-:W4:Y:S01]  /*a380*/  MUFU.TANH R65, R65 ;  /* 0x0000004100417308 */ /* 0x000f220000002400 */
[----:B------:R-:W-:-:S02]  /*a390*/  FSEL R24, R27, -INF , P1 ;  /* 0xff8000001b187808 */ /* 0x000fc40000800000 */
[----:B------:R-:W-:Y:S02]  /*a3a0*/  ISETP.GT.AND P4, PT, R12, 0x11, PT ;  /* 0x000000110c00780c */ /* 0x000fe40003f84270 */
[----:B------:R-:W-:Y:S02]  /*a3b0*/  FSEL R27, R32, -INF , P5 ;  /* 0xff800000201b7808 */ /* 0x000fe40002800000 */
[----:B------:R-:W-:Y:S01]  /*a3c0*/  FMNMX.FTZ R38, R25, R38, !PT ;  /* 0x0000002619267209 */ /* 0x000fe20007810000 */
[----:B------:R-:W5:Y:S01]  /*a3d0*/  MUFU.TANH R68, R68 ;  /* 0x0000004400447308 */ /* 0x000f620000002400 */
[----:B------:R-:W-:Y:S02]  /*a3e0*/  ISETP.GT.AND P1, PT, R12, 0x18, PT ;  /* 0x000000180c00780c */ /* 0x000fe40003f24270 */
[----:B------:R-:W-:Y:S02]  /*a3f0*/  FSEL R29, R33, -INF , P4 ;  /* 0xff800000211d7808 */ /* 0x000fe40002000000 */
[----:B------:R-:W-:-:S02]  /*a400*/  FMNMX.FTZ R38, R27, R38, !PT ;  /* 0x000000261b267209 */ /* 0x000fc40007810000 */
[----:B------:R-:W-:Y:S01]  /*a410*/  FSEL R30, R30, -INF , P3 ;  /* 0xff8000001e1e7808 */ /* 0x000fe20001800000 */
[----:B------:R-:W5:Y:S01]  /*a420*/  MUFU.TANH R69, R69 ;  /* 0x0000004500457308 */ /* 0x000f620000002400 */
[----:B------:R-:W-:Y:S02]  /*a430*/  FSEL R36, R31, -INF , P2 ;  /* 0xff8000001f247808 */ /* 0x000fe40001000000 */
[----:B------:R-:W-:Y:S02]  /*a440*/  ISETP.GT.AND P3, PT, R12, 0x19, PT ;  /* 0x000000190c00780c */ /* 0x000fe40003f64270 */
[----:B------:R-:W-:Y:S02]  /*a450*/  FSEL R31, R6, -INF , P1 ;  /* 0xff800000061f7808 */ /* 0x000fe40000800000 */
[----:B------:R-:W-:Y:S01]  /*a460*/  FMNMX.FTZ R38, R29, R38, !PT ;  /* 0x000000261d267209 */ /* 0x000fe20007810000 */
[----:B------:R-:W5:Y:S01]  /*a470*/  MUFU.TANH R63, R63 ;  /* 0x0000003f003f7308 */ /* 0x000f620000002400 */
[----:B------:R-:W-:-:S02]  /*a480*/  ISETP.GT.AND P2, PT, R12, 0x20, PT ;  /* 0x000000200c00780c */ /* 0x000fc40003f44270 */
[----:B------:R-:W-:Y:S02]  /*a490*/  FSEL R33, R37, -INF , P3 ;  /* 0xff80000025217808 */ /* 0x000fe40001800000 */
[----:B------:R-:W-:Y:S02]  /*a4a0*/  FMNMX.FTZ R38, R31, R38, !PT ;  /* 0x000000261f267209 */ /* 0x000fe40007810000 */
[----:B------:R-:W-:Y:S01]  /*a4b0*/  FSEL R34, R34, -INF , P5 ;  /* 0xff80000022227808 */ /* 0x000fe20002800000 */
[----:B------:R-:W5:Y:S01]  /*a4c0*/  MUFU.TANH R66, R66 ;  /* 0x0000004200427308 */ /* 0x000f620000002400 */
[----:B------:R-:W-:Y:S02]  /*a4d0*/  ISETP.GT.AND P5, PT, R12, 0x21, PT ;  /* 0x000000210c00780c */ /* 0x000fe40003fa4270 */
[----:B------:R-:W-:Y:S02]  /*a4e0*/  FSEL R163, R40, -INF , P2 ;  /* 0xff80000028a37808 */ /* 0x000fe40001000000 */
[----:B------:R-:W-:-:S02]  /*a4f0*/  FMNMX.FTZ R38, R33, R38, !PT ;  /* 0x0000002621267209 */ /* 0x000fc40007810000 */
[----:B------:R-:W-:Y:S01]  /*a500*/  FSEL R32, R35, -INF , P4 ;  /* 0xff80000023207808 */ /* 0x000fe20002000000 */
[----:B------:R-:W5:Y:S01]  /*a510*/  MUFU.TANH R67, R67 ;  /* 0x0000004300437308 */ /* 0x000f620000002400 */
[----:B------:R-:W-:Y:S02]  /*a520*/  ISETP.GT.AND P4, PT, R12, 0x28, PT ;  /* 0x000000280c00780c */ /* 0x000fe40003f84270 */
[----:B------:R-:W-:Y:S02]  /*a530*/  FSEL R161, R41, -INF , P5 ;  /* 0xff80000029a17808 */ /* 0x000fe40002800000 */
[----:B------:R-:W-:Y:S02]  /*a540*/  FMNMX.FTZ R38, R163, R38, !PT ;  /* 0x00000026a3267209 */ /* 0x000fe40007810000 */
[----:B------:R-:W-:Y:S01]  /*a550*/  FSEL R28, R28, -INF , P1 ;  /* 0xff8000001c1c7808 */ /* 0x000fe20000800000 */
        /* <DEDUP_REMOVED lines=9> */
[----:B------:R-:W-:Y:S02]  /*a5f0*/  FSEL R162, R42, -INF , P2 ;  /* 0xff8000002aa27808 */ /* 0x000fe40001000000 */
[----:B------:R-:W-:Y:S02]  /*a600*/  ISETP.GT.AND P2, PT, R12, 0x31, PT ;  /* 0x000000310c00780c */ /* 0x000fe40003f44270 */
[----:B0-----:R-:W-:Y:S02]  /*a610*/  FSEL R8, R8, -INF , P3 ;  /* 0xff80000008087808 */ /* 0x001fe40001800000 */
[----:B------:R-:W-:Y:S02]  /*a620*/  FMNMX.FTZ R13, R4, R24, !PT ;  /* 0x00000018040d7209 */ /* 0x000fe40007810000 */
[----:B------:R-:W-:Y:S02]  /*a630*/  FMNMX.FTZ R35, R165, R6, !PT ;  /* 0x00000006a5237209 */ /* 0x000fe40007810000 */
[----:B------:R-:W-:-:S02]  /*a640*/  FSEL R167, R43, -INF , P5 ;  /* 0xff8000002ba77808 */ /* 0x000fc40002800000 */
[----:B------:R-:W-:Y:S02]  /*a650*/  ISETP.GT.AND P5, PT, R12, 0x38, PT ;  /* 0x000000380c00780c */ /* 0x000fe40003fa4270 */
[----:B------:R-:W-:Y:S02]  /*a660*/  FSEL R10, R10, -INF , P2 ;  /* 0xff8000000a0a7808 */ /* 0x000fe40001000000 */
[----:B------:R-:W-:Y:S02]  /*a670*/  FMNMX.FTZ R13, R30, R13, !PT ;  /* 0x0000000d1e0d7209 */ /* 0x000fe40007810000 */
[----:B------:R-:W-:Y:S02]  /*a680*/  FMNMX.FTZ R35, R8, R35, !PT ;  /* 0x0000002308237209 */ /* 0x000fe40007810000 */
[----:B------:R-:W-:Y:S02]  /*a690*/  FSEL R166, R46, -INF , P4 ;  /* 0xff8000002ea67808 */ /* 0x000fe40002000000 */
[----:B------:R-:W-:-:S02]  /*a6a0*/  ISETP.GT.AND P4, PT, R12, 0x39, PT ;  /* 0x000000390c00780c */ /* 0x000fc40003f84270 */
[----:B------:R-:W-:Y:S02]  /*a6b0*/  FSEL R14, R14, -INF , P5 ;  /* 0xff8000000e0e7808 */ /* 0x000fe40002800000 */
[----:B------:R-:W-:Y:S02]  /*a6c0*/  FMNMX.FTZ R13, R36, R13, !PT ;  /* 0x0000000d240d7209 */ /* 0x000fe40007810000 */
[----:B------:R-:W-:Y:S02]  /*a6d0*/  FMNMX.FTZ R35, R10, R35, !PT ;  /* 0x000000230a237209 */ /* 0x000fe40007810000 */
[----:B------:R-:W-:Y:S02]  /*a6e0*/  FSEL R164, R47, -INF , P1 ;  /* 0xff8000002fa47808 */ /* 0x000fe40000800000 */
[----:B------:R-:W-:Y:S02]  /*a6f0*/  ISETP.GT.AND P1, PT, R12, 0x40, PT ;  /* 0x000000400c00780c */ /* 0x000fe40003f24270 */
[----:B------:R-:W-:-:S02]  /*a700*/  FSEL R20, R20, -INF , P4 ;  /* 0xff80000014147808 */ /* 0x000fc40002000000 */
[----:B------:R-:W-:Y:S02]  /*a710*/  FMNMX.FTZ R13, R34, R13, !PT ;  /* 0x0000000d220d7209 */ /* 0x000fe40007810000 */
[----:B------:R-:W-:Y:S02]  /*a720*/  FMNMX.FTZ R35, R14, R35, !PT ;  /* 0x000000230e237209 */ /* 0x000fe40007810000 */
[----:B------:R-:W-:Y:S02]  /*a730*/  FSEL R169, R50, -INF , P3 ;  /* 0xff80000032a97808 */ /* 0x000fe40001800000 */
[----:B------:R-:W-:Y:S02]  /*a740*/  ISETP.GT.AND P3, PT, R12, 0x41, PT ;  /* 0x000000410c00780c */ /* 0x000fe40003f64270 */
[----:B------:R-:W-:Y:S02]  /*a750*/  FSEL R174, R56, -INF , P1 ;  /* 0xff80000038ae7808 */ /* 0x000fe40000800000 */
[----:B------:R-:W-:-:S02]  /*a760*/  FMNMX.FTZ R13, R32, R13, !PT ;  /* 0x0000000d200d7209 */ /* 0x000fc40007810000 */
[----:B------:R-:W-:Y:S02]  /*a770*/  FMNMX.FTZ R35, R20, R35, !PT ;  /* 0x0000002314237209 */ /* 0x000fe40007810000 */
[----:B------:R-:W-:Y:S02]  /*a780*/  FSEL R9, R9, -INF , P2 ;  /* 0xff80000009097808 */ /* 0x000fe40001000000 */
[----:B------:R-:W-:Y:S02]  /*a790*/  ISETP.GT.AND P2, PT, R12, 0x48, PT ;  /* 0x000000480c00780c */ /* 0x000fe40003f44270 */
[----:B------:R-:W-:Y:S02]  /*a7a0*/  FSEL R173, R57, -INF , P3 ;  /* 0xff80000039ad7808 */ /* 0x000fe40001800000 */
[----:B------:R-:W-:Y:S02]  /*a7b0*/  FMNMX.FTZ R13, R28, R13, !PT ;  /* 0x0000000d1c0d7209 */ /* 0x000fe40007810000 */
[----:B------:R-:W-:-:S02]  /*a7c0*/  FMNMX.FTZ R6, R174, R35, !PT ;  /* 0x00000023ae067209 */ /* 0x000fc40007810000 */
[----:B------:R-:W-:Y:S02]  /*a7d0*/  FSEL R11, R11, -INF , P5 ;  /* 0xff8000000b0b7808 */ /* 0x000fe40002800000 */
[----:B------:R-:W-:Y:S02]  /*a7e0*/  FSEL R15, R15, -INF , P4 ;  /* 0xff8000000f0f7808 */ /* 0x000fe40002000000 */
[----:B------:R-:W-:Y:S02]  /*a7f0*/  FSEL R180, R58, -INF , P1 ;  /* 0xff8000003ab47808 */ /* 0x000fe40000800000 */
[----:B------:R-:W-:Y:S02]  /*a800*/  FSEL R181, R59, -INF , P3 ;  /* 0xff8000003bb57808 */ /* 0x000fe40001800000 */
[----:B--2---:R-:W-:Y:S02]  /*a810*/  FSEL R184, R62, -INF , P2 ;  /* 0xff8000003eb87808 */ /* 0x004fe40001000000 */
[----:B------:R-:W-:-:S02]  /*a820*/  FSEL R177, R60, -INF , P2 ;  /* 0xff8000003cb17808 */ /* 0x000fc40001000000 */
[C---:B------:R-:W-:Y:S02]  /*a830*/  ISETP.GT.AND P5, PT, R12.reuse, 0x49, PT ;  /* 0x000000490c00780c */ /* 0x040fe40003fa4270 */
[C---:B------:R-:W-:Y:S02]  /*a840*/  ISETP.GT.AND P4, PT, R12.reuse, 0x50, PT ;  /* 0x000000500c00780c */ /* 0x040fe40003f84270 */
[C---:B------:R-:W-:Y:S02]  /*a850*/  ISETP.GT.AND P1, PT, R12.reuse, 0x51, PT ;  /* 0x000000510c00780c */ /* 0x040fe40003f24270 */
[C---:B------:R-:W-:Y:S02]  /*a860*/  ISETP.GT.AND P3, PT, R12.reuse, 0x58, PT ;  /* 0x000000580c00780c */ /* 0x040fe40003f64270 */
[----:B------:R-:W-:Y:S02]  /*a870*/  ISETP.GT.AND P2, PT, R12, 0x59, PT ;  /* 0x000000590c00780c */ /* 0x000fe40003f44270 */
[----:B------:R-:W-:-:S02]  /*a880*/  FMNMX.FTZ R13, R26, R13, !PT ;  /* 0x0000000d1a0d7209 */ /* 0x000fc40007810000 */
[----:B------:R-:W-:Y:S02]  /*a890*/  FMNMX.FTZ R12, R173, R6, !PT ;  /* 0x00000006ad0c7209 */ /* 0x000fe40007810000 */
[----:B-1----:R-:W-:Y:S02]  /*a8a0*/  FSEL R179, R61, -INF , P5 ;  /* 0xff8000003db37808 */ /* 0x002fe40002800000 */
[----:B------:R-:W-:Y:S02]  /*a8b0*/  FMNMX.FTZ R6, R162, R13, !PT ;  /* 0x0000000da2067209 */ /* 0x000fe40007810000 */
[----:B------:R-:W-:Y:S02]  /*a8c0*/  FMNMX.FTZ R12, R177, R12, !PT ;  /* 0x0000000cb10c7209 */ /* 0x000fe40007810000 */
[----:B---3--:R-:W-:Y:S02]  /*a8d0*/  FSEL R186, R64, -INF , P4 ;  /* 0xff80000040ba7808 */ /* 0x008fe40002000000 */
[----:B------:R-:W-:-:S02]  /*a8e0*/  FMNMX.FTZ R13, R167, R6, !PT ;  /* 0x00000006a70d7209 */ /* 0x000fc40007810000 */
[----:B------:R-:W-:Y:S02]  /*a8f0*/  FMNMX.FTZ R35, R179, R12, !PT ;  /* 0x0000000cb3237209 */ /* 0x000fe40007810000 */
[----:B----4-:R-:W-:Y:S02]  /*a900*/  FSEL R185, R65, -INF , P1 ;  /* 0xff80000041b97808 */ /* 0x010fe40000800000 */
[----:B------:R-:W-:Y:S02]  /*a910*/  FMNMX.FTZ R13, R166, R13, !PT ;  /* 0x0000000da60d7209 */ /* 0x000fe40007810000 */
[----:B------:R-:W-:Y:S02]  /*a920*/  FMNMX.FTZ R12, R186, R35, !PT ;  /* 0x00000023ba0c7209 */ /* 0x000fe40007810000 */
[----:B-----5:R-:W-:Y:S02]  /*a930*/  FSEL R183, R68, -INF , P3 ;  /* 0xff80000044b77808 */ /* 0x020fe40001800000 */
[----:B------:R-:W-:-:S02]  /*a940*/  FMNMX.FTZ R6, R164, R13, !PT ;  /* 0x0000000da4067209 */ /* 0x000fc40007810000 */
[----:B------:R-:W-:Y:S02]  /*a950*/  FMNMX.FTZ R12, R185, R12, !PT ;  /* 0x0000000cb90c7209 */ /* 0x000fe40007810000 */
[----:B------:R-:W-:Y:S02]  /*a960*/  FSEL R182, R69, -INF , P2 ;  /* 0xff80000045b67808 */ /* 0x000fe40001000000 */
[----:B------:R-:W-:Y:S02]  /*a970*/  FMNMX.FTZ R6, R169, R6, !PT ;  /* 0x00000006a9067209 */ /* 0x000fe40007810000 */
[----:B------:R-:W-:Y:S02]  /*a980*/  FMNMX.FTZ R13, R183, R12, !PT ;  /* 0x0000000cb70d7209 */ /* 0x000fe40007810000 */
[----:B------:R-:W-:Y:S02]  /*a990*/  FMNMX.FTZ R6, R9, R6, !PT ;  /* 0x0000000609067209 */ /* 0x000fe40007810000 */
[----:B------:R-:W-:-:S02]  /*a9a0*/  FMNMX.FTZ R12, R182, R13, !PT ;  /* 0x0000000db60c7209 */ /* 0x000fc40007810000 */
[----:B------:R-:W-:Y:S02]  /*a9b0*/  FMNMX.FTZ R6, R11, R6, !PT ;  /* 0x000000060b067209 */ /* 0x000fe40007810000 */
[----:B------:R-:W-:Y:S01]  /*a9c0*/  FSEL R176, R63, -INF , P5 ;  /* 0xff8000003fb07808 */ /* 0x000fe20002800000 */
[----:B------:R-:W0:Y:S01]  /*a9d0*/  SHFL.BFLY PT, R35, R12, 0x2, 0x1f ;  /* 0x0c401f000c237f89 */ /* 0x000e2200000e0000 */
[----:B------:R-:W-:Y:S02]  /*a9e0*/  FMNMX.FTZ R13, R15, R6, !PT ;  /* 0x000000060f0d7209 */ /* 0x000fe40007810000 */
[----:B------:R-:W-:Y:S02]  /*a9f0*/  FSEL R178, R66, -INF , P4 ;  /* 0xff80000042b27808 */ /* 0x000fe40002000000 */
[----:B------:R-:W-:Y:S02]  /*aa00*/  FMNMX.FTZ R6, R180, R13, !PT ;  /* 0x0000000db4067209 */ /* 0x000fe40007810000 */
[----:B------:R-:W-:-:S02]  /*aa10*/  FSEL R175, R67, -INF , P1 ;  /* 0xff80000043af7808 */ /* 0x000fc40000800000 */
[----:B------:R-:W-:Y:S02]  /*aa20*/  FMNMX.FTZ R13, R181, R6, !PT ;  /* 0x00000006b50d7209 */ /* 0x000fe40007810000 */
[----:B------:R-:W-:Y:S02]  /*aa30*/  FSEL R172, R70, -INF , P3 ;  /* 0xff80000046ac7808 */ /* 0x000fe40001800000 */
[----:B------:R-:W-:Y:S02]  /*aa40*/  FMNMX.FTZ R13, R184, R13, !PT ;  /* 0x0000000db80d7209 */ /* 0x000fe40007810000 */
[----:B------:R-:W-:Y:S02]  /*aa50*/  FSEL R171, R71, -INF , P2 ;  /* 0xff80000047ab7808 */ /* 0x000fe40001000000 */
[----:B------:R-:W-:-:S04]  /*aa60*/  FMNMX.FTZ R13, R176, R13, !PT ;  /* 0x0000000db00d7209 */ /* 0x000fc80007810000 */
[----:B------:R-:W-:Y:S02]  /*aa70*/  FMNMX.FTZ R6, R178, R13, !PT ;  /* 0x0000000db2067209 */ /* 0x000fe40007810000 */
[----:B0-----:R-:W-:Y:S01]  /*aa80*/  FMNMX.FTZ R37, R12, R35, !PT ;  /* 0x000000230c257209 */ /* 0x001fe20007810000 */
[----:B------:R-:W-:Y:S01]  /*aa90*/  IMAD.U32 R12, RZ, RZ, UR4 ;  /* 0x00000004ff0c7e24 */ /* 0x000fe2000f8e00ff */
[----:B------:R-:W-:-:S03]  /*aaa0*/  FMNMX.FTZ R13, R175, R6, !PT ;  /* 0x00000006af0d7209 */ /* 0x000fc60007810000 */
[----:B------:R-:W0:Y:S01]  /*aab0*/  SHFL.BFLY PT, R38, R37, 0x1, 0x1f ;  /* 0x0c201f0025267f89 */ /* 0x000e2200000e0000 */
[----:B------:R-:W-:-:S04]  /*aac0*/  FMNMX.FTZ R6, R172, R13, !PT ;  /* 0x0000000dac067209 */ /* 0x000fc80007810000 */
[----:B------:R-:W-:-:S05]  /*aad0*/  FMNMX.FTZ R35, R171, R6, !PT ;  /* 0x00000006ab237209 */ /* 0x000fca0007810000 */
[----:B------:R-:W1:Y:S01]  /*aae0*/  SHFL.BFLY PT, R40, R35, 0x2, 0x1f ;  /* 0x0c401f0023287f89 */ /* 0x000e6200000e0000 */
[----:B0-----:R-:W-:-:S04]  /*aaf0*/  FMNMX.FTZ R13, R37, R38, !PT ;  /* 0x00000026250d7209 */ /* 0x001fc80007810000 */
[C---:B------:R-:W-:Y:S01]  /*ab00*/  FSETP.NEU.FTZ.AND P1, PT, R13.reuse, -INF , PT ;  /* 0xff8000000d00780b */ /* 0x040fe20003f3d000 */
[----:B------:R-:W-:-:S05]  /*ab10*/  FMUL.FTZ R6, R13, R12 ;  /* 0x0000000c0d067220 */ /* 0x000fca0000410000 */
[----:B------:R-:W-:Y:S02]  /*ab20*/  FSEL R6, R6, RZ, P1 ;  /* 0x000000ff06067208 */ /* 0x000fe40000800000 */
[----:B-1----:R-:W-:-:S03]  /*ab30*/  FMNMX.FTZ R40, R35, R40, !PT ;  /* 0x0000002823287209 */ /* 0x002fc60007810000 */
        /* <DEDUP_REMOVED lines=17> */
[----:B------:R-:W-:-:S04]  /*ac50*/  FFMA.FTZ R183, R183, R12, -R6 ;  /* 0x0000000cb7b77223 */ /* 0x000fc80000010806 */
[----:B------:R-:W2:Y:S01]  /*ac60*/  MUFU.EX2 R37, R37 ;  /* 0x0000002500257308 */ /* 0x000ea20000000800 */
[----:B0-----:R-:W-:-:S07]  /*ac70*/  FMNMX.FTZ R170, R40, R5, !PT ;  /* 0x0000000528aa7209 */ /* 0x001fce0007810000 */
[----:B------:R0:W-:Y:S01]  /*ac80*/  MUFU.EX2 R154, R21 ;  /* 0x00000015009a7308 */ /* 0x0001e20000000800 */
[C---:B------:R-:W-:Y:S01]  /*ac90*/  FSETP.NEU.FTZ.AND P1, PT, R170.reuse, -INF , PT ;  /* 0xff800000aa00780b */ /* 0x040fe20003f3d000 */
[----:B------:R-:W-:-:S05]  /*aca0*/  FMUL.FTZ R5, R170, R12 ;  /* 0x0000000caa057220 */ /* 0x000fca0000410000 */
[----:B-1----:R-:W-:Y:S01]  /*acb0*/  FSEL R7, R5, RZ, P1 ;  /* 0x000000ff05077208 */ /* 0x002fe20000800000 */
[----:B------:R1:W-:Y:S01]  /*acc0*/  MUFU.EX2 R156, R29 ;  /* 0x0000001d009c7308 */ /* 0x0003e20000000800 */
[----:B0-----:R-:W-:-:S03]  /*acd0*/  FFMA.FTZ R21, R33, R12, -R6 ;  /* 0x0000000c21157223 */ /* 0x001fc60000010806 */
[-CC-:B------:R-:W-:Y:S01]  /*ace0*/  FFMA.FTZ R25, R4, R12.reuse, -R7.reuse ;  /* 0x0000000c04197223 */ /* 0x180fe20000010807 */
[-CC-:B------:R-:W-:Y:S01]  /*acf0*/  FFMA.FTZ R24, R24, R12.reuse, -R7.reuse ;  /* 0x0000000c18187223 */ /* 0x180fe20000010807 */
[-CC-:B------:R-:W-:Y:S01]  /*ad00*/  FFMA.FTZ R30, R30, R12.reuse, -R7.reuse ;  /* 0x0000000c1e1e7223 */ /* 0x180fe20000010807 */
[----:B------:R-:W-:Y:S01]  /*ad10*/  VIADD R4, R3, 0x32440 ;  /* 0x0003244003047836 */ /* 0x000fe20000000000 */
[----:B------:R0:W-:Y:S01]  /*ad20*/  MUFU.EX2 R153, R25 ;  /* 0x0000001900997308 */ /* 0x0001e20000000800 */
[-CC-:B------:R-:W-:Y:S01]  /*ad30*/  FFMA.FTZ R36, R36, R12.reuse, -R7.reuse ;  /* 0x0000000c24247223 */ /* 0x180fe20000010807 */
[-CC-:B------:R-:W-:Y:S01]  /*ad40*/  FFMA.FTZ R34, R34, R12.reuse, -R7.reuse ;  /* 0x0000000c22227223 */ /* 0x180fe20000010807 */
[-C--:B------:R-:W-:Y:S01]  /*ad50*/  FFMA.FTZ R32, R32, R12.reuse, -R7 ;  /* 0x0000000c20207223 */ /* 0x080fe20000010807 */
[----:B------:R-:W-:Y:S01]  /*ad60*/  PRMT R5, R190, 0x654, R4 ;  /* 0x00000654be057816 */ /* 0x000fe20000000004 */
[----:B------:R-:W-:Y:S02]  /*ad70*/  IMAD R4, R201, 0xc00, R219 ;  /* 0x00000c00c9047824 */ /* 0x000fe400078e02db */
[-CC-:B------:R-:W-:Y:S01]  /*ad80*/  FFMA.FTZ R160, R26, R12.reuse, -R7.reuse ;  /* 0x0000000c1aa07223 */ /* 0x180fe20000010807 */
[----:B-1----:R-:W-:Y:S01]  /*ad90*/  IMAD.MOV.U32 R29, RZ, RZ, 0x40000040 ;  /* 0x40000040ff1d7424 */ /* 0x002fe200078e00ff */
[----:B------:R1:W3:Y:S01]  /*ada0*/  MUFU.EX2 R38, R24 ;  /* 0x0000001800267308 */ /* 0x0002e20000000800 */
[----:B------:R4:W-:Y:S01]  /*adb0*/  SYNCS.ARRIVE.TRANS64.RED.A1T0 RZ, [R5+URZ], RZ ;  /* 0x000000ff05ff79a7 */ /* 0x0009e2000810043f */
[----:B0-----:R-:W-:Y:S01]  /*adc0*/  IMAD.MOV.U32 R25, RZ, RZ, 0x40000040 ;  /* 0x40000040ff197424 */ /* 0x001fe200078e00ff */
[----:B------:R-:W-:Y:S01]  /*add0*/  R2UR UR6, R4 ;  /* 0x00000000040672ca */ /* 0x000fe200000e0000 */
[-CC-:B------:R-:W-:Y:S01]  /*ade0*/  FFMA.FTZ R11, R11, R12.reuse, -R7.reuse ;  /* 0x0000000c0b0b7223 */ /* 0x180fe20000010807 */
[----:B------:R-:W-:Y:S01]  /*adf0*/  R2UR UR19, R29 ;  /* 0x000000001d1372ca */ /* 0x000fe200000e0000 */
[----:B------:R-:W-:Y:S01]  /*ae00*/  FFMA.FTZ R176, R176, R12, -R7 ;  /* 0x0000000cb0b07223 */ /* 0x000fe20000010807 */
[----:B------:R-:W-:Y:S01]  /*ae10*/  R2UR UR15, R25 ;  /* 0x00000000190f72ca */ /* 0x000fe200000e0000 */
[----:B------:R0:W5:Y:S01]  /*ae20*/  MUFU.EX2 R155, R30 ;  /* 0x0000001e009b7308 */ /* 0x0001620000000800 */
[----:B----4-:R-:W-:-:S02]  /*ae30*/  IMAD.MOV.U32 R5, RZ, RZ, 0x40000040 ;  /* 0x40000040ff057424 */ /* 0x010fc400078e00ff */
[----:B--2---:R-:W-:Y:S01]  /*ae40*/  FADD.FTZ R25, R37, R152 ;  /* 0x0000009825197221 */ /* 0x004fe20000010000 */
[----:B-1----:R-:W-:Y:S01]  /*ae50*/  VIADD R24, R4, 0x100 ;  /* 0x0000010004187836 */ /* 0x002fe20000000000 */
[----:B------:R-:W-:Y:S01]  /*ae60*/  F2FP.BF16.F32.PACK_AB R152, R152, R37 ;  /* 0x000000259898723e */ /* 0x000fe200000010ff */
[-CC-:B------:R-:W-:Y:S01]  /*ae70*/  FFMA.FTZ R178, R178, R12.reuse, -R7.reuse ;  /* 0x0000000cb2b27223 */ /* 0x180fe20000010807 */
[----:B------:R-:W-:Y:S01]  /*ae80*/  R2UR UR7, R5 ;  /* 0x00000000050772ca */ /* 0x000fe200000e0000 */
[----:B------:R-:W-:Y:S01]  /*ae90*/  FFMA.FTZ R5, R28, R12, -R7 ;  /* 0x0000000c1c057223 */ /* 0x000fe20000010807 */
[----:B------:R-:W1:Y:S01]  /*aea0*/  MUFU.EX2 R36, R36 ;  /* 0x0000002400247308 */ /* 0x000e620000000800 */
[----:B---3--:R-:W-:Y:S01]  /*aeb0*/  FADD.FTZ R26, R153, R38 ;  /* 0x00000026991a7221 */ /* 0x008fe20000010000 */
[----:B0-----:R-:W-:Y:S01]  /*aec0*/  VIADD R30, R4, 0x80 ;  /* 0x00000080041e7836 */ /* 0x001fe20000000000 */
[----:B------:R-:W-:Y:S01]  /*aed0*/  R2UR UR14, R24 ;  /* 0x00000000180e72ca */ /* 0x000fe200000e0000 */
[----:B------:R-:W-:Y:S01]  /*aee0*/  VIADD R24, R4, 0x200 ;  /* 0x0000020004187836 */ /* 0x000fe20000000000 */
[----:B------:R-:W-:Y:S01]  /*aef0*/  F2FP.BF16.F32.PACK_AB R153, R38, R153 ;  /* 0x000000992699723e */ /* 0x000fe200000010ff */
[----:B------:R-:W-:Y:S01]  /*af00*/  VIADD R28, R4, 0x180 ;  /* 0x00000180041c7836 */ /* 0x000fe20000000000 */
[----:B------:R-:W-:Y:S01]  /*af10*/  R2UR UR10, R30 ;  /* 0x000000001e0a72ca */ /* 0x000fe200000e0000 */
[----:B------:R-:W0:Y:S01]  /*af20*/  MUFU.EX2 R34, R34 ;  /* 0x0000002200227308 */ /* 0x000e220000000800 */
[----:B-----5:R-:W-:Y:S01]  /*af30*/  FADD.FTZ R29, R155, R26 ;  /* 0x0000001a9b1d7221 */ /* 0x020fe20000010000 */
[----:B------:R-:W-:Y:S01]  /*af40*/  FADD.FTZ R30, R154, R25 ;  /* 0x000000199a1e7221 */ /* 0x000fe20000010000 */
[----:B------:R-:W-:Y:S01]  /*af50*/  R2UR UR22, R24 ;  /* 0x00000000181672ca */ /* 0x000fe200000e0000 */
[----:B------:R-:W-:Y:S01]  /*af60*/  IMAD.MOV.U32 R25, RZ, RZ, 0x40000040 ;  /* 0x40000040ff197424 */ /* 0x000fe200078e00ff */
[C---:B------:R-:W-:Y:S01]  /*af70*/  F2FP.BF16.F32.PACK_AB R154, R35.reuse, R154 ;  /* 0x0000009a239a723e */ /* 0x040fe200000010ff */
[----:B------:R-:W-:Y:S01]  /*af80*/  FADD.FTZ R30, R35, R30 ;  /* 0x0000001e231e7221 */ /* 0x000fe20000010000 */
[----:B------:R-:W-:Y:S01]  /*af90*/  R2UR UR18, R28 ;  /* 0x000000001c1272ca */ /* 0x000fe200000e0000 */
[----:B------:R-:W2:Y:S01]  /*afa0*/  MUFU.EX2 R27, R27 ;  /* 0x0000001b001b7308 */ /* 0x000ea20000000800 */
[C---:B-1----:R-:W-:Y:S01]  /*afb0*/  FADD.FTZ R29, R36.reuse, R29 ;  /* 0x0000001d241d7221 */ /* 0x042fe20000010000 */
[----:B------:R-:W-:Y:S01]  /*afc0*/  F2FP.BF16.F32.PACK_AB R155, R36, R155 ;  /* 0x0000009b249b723e */ /* 0x000fe200000010ff */
[----:B------:R-:W-:Y:S01]  /*afd0*/  VIADD R4, R4, 0x280 ;  /* 0x0000028004047836 */ /* 0x000fe20000000000 */
[----:B------:R-:W-:Y:S01]  /*afe0*/  R2UR UR23, R25 ;  /* 0x00000000191772ca */ /* 0x000fe200000e0000 */
[-CC-:B------:R-:W-:Y:S01]  /*aff0*/  FFMA.FTZ R175, R175, R12.reuse, -R7.reuse ;  /* 0x0000000cafaf7223 */ /* 0x180fe20000010807 */
[----:B------:R-:W-:-:S02]  /*b000*/  FFMA.FTZ R172, R172, R12, -R7 ;  /* 0x0000000cacac7223 */ /* 0x000fc40000010807 */
[----:B------:R-:W1:Y:S01]  /*b010*/  MUFU.EX2 R157, R32 ;  /* 0x00000020009d7308 */ /* 0x000e620000000800 */
[----:B0-----:R-:W-:-:S07]  /*b020*/  FADD.FTZ R24, R34, R29 ;  /* 0x0000001d22187221 */ /* 0x001fce0000010000 */
[----:B------:R2:W0:Y:S08]  /*b030*/  MUFU.EX2 R159, R5 ;  /* 0x00000005009f7308 */ /* 0x0004300000000800 */
[----:B------:R3:W4:Y:S01]  /*b040*/  MUFU.EX2 R158, R31 ;  /* 0x0000001f009e7308 */ /* 0x0007220000000800 */
[----:B--2---:R-:W-:Y:S01]  /*b050*/  FADD.FTZ R5, R27, R30 ;  /* 0x0000001e1b057221 */ /* 0x004fe20000010000 */
[C---:B-1----:R-:W-:Y:S01]  /*b060*/  FADD.FTZ R24, R157.reuse, R24 ;  /* 0x000000189d187221 */ /* 0x042fe20000010000 */
[----:B------:R-:W-:-:S02]  /*b070*/  F2FP.BF16.F32.PACK_AB R157, R157, R34 ;  /* 0x000000229d9d723e */ /* 0x000fc400000010ff */
[C---:B------:R-:W-:Y:S01]  /*b080*/  FADD.FTZ R5, R156.reuse, R5 ;  /* 0x000000059c057221 */ /* 0x040fe20000010000 */
[----:B------:R-:W-:Y:S02]  /*b090*/  F2FP.BF16.F32.PACK_AB R156, R156, R27 ;  /* 0x0000001b9c9c723e */ /* 0x000fe400000010ff */
[----:B------:R-:W1:Y:S01]  /*b0a0*/  MUFU.EX2 R21, R21 ;  /* 0x0000001500157308 */ /* 0x000e620000000800 */
[----:B---3--:R-:W-:Y:S02]  /*b0b0*/  IMAD.MOV.U32 R31, RZ, RZ, 0x40000040 ;  /* 0x40000040ff1f7424 */ /* 0x008fe400078e00ff */
[----:B0-----:R-:W-:-:S03]  /*b0c0*/  FADD.FTZ R188, R159, R24 ;  /* 0x000000189fbc7221 */ /* 0x001fc60000010000 */
[----:B------:R-:W-:Y:S02]  /*b0d0*/  R2UR UR11, R31 ;  /* 0x000000001f0b72ca */ /* 0x000fe400000e0000 */
[----:B------:R-:W0:Y:S01]  /*b0e0*/  MUFU.EX2 R160, R160 ;  /* 0x000000a000a07308 */ /* 0x000e220000000800 */
[----:B----4-:R-:W-:-:S07]  /*b0f0*/  FADD.FTZ R5, R158, R5 ;  /* 0x000000059e057221 */ /* 0x010fce0000010000 */
[----:B------:R-:W2:Y:S01]  /*b100*/  MUFU.EX2 R163, R163 ;  /* 0x000000a300a37308 */ /* 0x000ea20000000800 */
[C---:B-1----:R-:W-:Y:S01]  /*b110*/  F2FP.BF16.F32.PACK_AB R158, R21.reuse, R158 ;  /* 0x0000009e159e723e */ /* 0x042fe200000010ff */
[----:B------:R-:W-:Y:S01]  /*b120*/  FADD.FTZ R21, R21, R5 ;  /* 0x0000000515157221 */ /* 0x000fe20000010000 */
[----:B------:R-:W-:-:S05]  /*b130*/  IMAD.MOV.U32 R5, RZ, RZ, 0x40000040 ;  /* 0x40000040ff057424 */ /* 0x000fca00078e00ff */
[----:B------:R-:W-:Y:S01]  /*b140*/  MUFU.EX2 R8, R8 ;  /* 0x0000000800087308 */ /* 0x000fe20000000800 */
[----:B0-----:R-:W-:-:S07]  /*b150*/  F2FP.BF16.F32.PACK_AB R159, R160, R159 ;  /* 0x0000009fa09f723e */ /* 0x001fce00000010ff */
[----:B------:R-:W-:Y:S08]  /*b160*/  MUFU.EX2 R10, R10 ;  /* 0x0000000a000a7308 */ /* 0x000ff00000000800 */
        /* <DEDUP_REMOVED lines=8> */
[----:B------:R-:W-:Y:S01]  /*b1f0*/  MUFU.EX2 R172, R172 ;  /* 0x000000ac00ac7308 */ /* 0x000fe20000000800 */
[----:B------:R0:W-:Y:S06]  /*b200*/  BAR.SYNC.DEFER_BLOCKING R72, 0x100 ;  /* 0x000400480000751d */ /* 0x0001ec0000010000 */
[----:B0-----:R-:W-:-:S06]  /*b210*/  WARPGROUP.ARRIVE ;  /* 0x00000000000079c5 */ /* 0x001fcc0000000000 */
[----:B------:R-:W-:Y:S01]  /*b220*/  HGMMA.64x256x16.F32.BF16 R24, R152, gdesc[UR4].tnspB, RZ, !UPT, gsb0 ;  /* 0x43e0000498187df0 */ /* 0x000fe2000c0018ff */
[----:B------:R-:W-:Y:S01]  /*b230*/  R2UR UR6, R4 ;  /* 0x00000000040672ca */ /* 0x000fe200000e0000 */
[-CC-:B------:R-:W-:Y:S01]  /*b240*/  FFMA.FTZ R4, R174, R12.reuse, -R6.reuse ;  /* 0x0000000cae047223 */ /* 0x180fe20000010806 */
[----:B------:R-:W-:Y:S01]  /*b250*/  R2UR UR7, R5 ;  /* 0x00000000050772ca */ /* 0x000fe200000e0000 */
[----:B------:R-:W-:-:S04]  /*b260*/  FFMA.FTZ R5, R173, R12, -R6 ;  /* 0x0000000cad057223 */ /* 0x000fc80000010806 */
[----:B------:R-:W-:Y:S08]  /*b270*/  MUFU.EX2 R4, R4 ;  /* 0x0000000400047308 */ /* 0x000ff00000000800 */
[----:B------:R-:W-:Y:S01]  /*b280*/  MUFU.EX2 R5, R5 ;  /* 0x0000000500057308 */ /* 0x000fe20000000800 */
[----:B------:R-:W-:Y:S02]  /*b290*/  WARPGROUP.DEPBAR.LE gsb0, 0x0 ;  /* 0x00008000000079c5 */ /* 0x000fe40000010000 */
[----:B------:R-:W-:-:S09]  /*b2a0*/  WARPGROUP.ARRIVE ;  /* 0x00000000000079c5 */ /* 0x000fd20000000000 */
[----:B------:R-:W-:Y:S03]  /*b2b0*/  HGMMA.64x256x16.F32.BF16 R24, R156, gdesc[UR8].tnspB, R24, gsb0 ;  /* 0x43e000089c187df0 */ /* 0x000fe60008001818 */
[----:B------:R-:W-:Y:S02]  /*b2c0*/  WARPGROUP.DEPBAR.LE gsb0, 0x0 ;  /* 0x00008000000079c5 */ /* 0x000fe40000010000 */
[-CC-:B------:R-:W-:Y:S01]  /*b2d0*/  FFMA.FTZ R156, R161, R12.reuse, -R6.reuse ;  /* 0x0000000ca19c7223 */ /* 0x180fe20000010806 */
[-CC-:B------:R-:W-:Y:S01]  /*b2e0*/  FFMA.FTZ R158, R165, R12.reuse, -R6.reuse ;  /* 0x0000000ca59e7223 */ /* 0x180fe20000010806 */
[-CC-:B------:R-:W-:Y:S01]  /*b2f0*/  FFMA.FTZ R161, R162, R12.reuse, -R7.reuse ;  /* 0x0000000ca2a17223 */ /* 0x180fe20000010807 */
[-C--:B------:R-:W-:Y:S01]  /*b300*/  FFMA.FTZ R157, R168, R12.reuse, -R6 ;  /* 0x0000000ca89d7223 */ /* 0x080fe20000010806 */
[-CC-:B------:R-:W-:Y:S01]  /*b310*/  FFMA.FTZ R162, R167, R12.reuse, -R7.reuse ;  /* 0x0000000ca7a27223 */ /* 0x180fe20000010807 */
[-CC-:B------:R-:W-:Y:S01]  /*b320*/  FFMA.FTZ R165, R166, R12.reuse, -R7.reuse ;  /* 0x0000000ca6a57223 */ /* 0x180fe20000010807 */
[-CC-:B------:R-:W-:Y:S01]  /*b330*/  FFMA.FTZ R159, R164, R12.reuse, -R7.reuse ;  /* 0x0000000ca49f7223 */ /* 0x180fe20000010807 */
[----:B------:R-:W0:Y:S01]  /*b340*/  MUFU.EX2 R156, R156 ;  /* 0x0000009c009c7308 */ /* 0x000e220000000800 */
[-CC-:B------:R-:W-:Y:S01]  /*b350*/  FFMA.FTZ R166, R9, R12.reuse, -R7.reuse ;  /* 0x0000000c09a67223 */ /* 0x180fe20000010807 */
[-CC-:B------:R-:W-:Y:S01]  /*b360*/  FFMA.FTZ R164, R169, R12.reuse, -R7.reuse ;  /* 0x0000000ca9a47223 */ /* 0x180fe20000010807 */
[-C--:B------:R-:W-:Y:S01]  /*b370*/  FFMA.FTZ R9, R15, R12.reuse, -R7 ;  /* 0x0000000c0f097223 */ /* 0x080fe20000010807 */
[----:B------:R-:W-:Y:S01]  /*b380*/  FADD.FTZ R169, R160, R188 ;  /* 0x000000bca0a97221 */ /* 0x000fe20000010000 */
[----:B--2---:R-:W-:Y:S01]  /*b390*/  FADD.FTZ R168, R163, R21 ;  /* 0x00000015a3a87221 */ /* 0x004fe20000010000 */
[-CC-:B------:R-:W-:Y:S01]  /*b3a0*/  FFMA.FTZ R15, R177, R12.reuse, -R6.reuse ;  /* 0x0000000cb10f7223 */ /* 0x180fe20000010806 */
[-CC-:B------:R-:W-:Y:S01]  /*b3b0*/  FFMA.FTZ R21, R179, R12.reuse, -R6.reuse ;  /* 0x0000000cb3157223 */ /* 0x180fe20000010806 */
[----:B------:R-:W-:Y:S01]  /*b3c0*/  MUFU.EX2 R157, R157 ;  /* 0x0000009d009d7308 */ /* 0x000fe20000000800 */
[-CC-:B------:R-:W-:Y:S01]  /*b3d0*/  FFMA.FTZ R160, R180, R12.reuse, -R7.reuse ;  /* 0x0000000cb4a07223 */ /* 0x180fe20000010807 */
[-C--:B------:R-:W-:Y:S01]  /*b3e0*/  FFMA.FTZ R167, R184, R12.reuse, -R7 ;  /* 0x0000000cb8a77223 */ /* 0x080fe20000010807 */
[----:B------:R-:W-:-:S05]  /*b3f0*/  FFMA.FTZ R6, R182, R12, -R6 ;  /* 0x0000000cb6067223 */ /* 0x000fca0000010806 */
[----:B------:R-:W1:Y:S01]  /*b400*/  MUFU.EX2 R158, R158 ;  /* 0x0000009e009e7308 */ /* 0x000e620000000800 */
[----:B0-----:R-:W-:Y:S01]  /*b410*/  F2FP.BF16.F32.PACK_AB R152, R156, R163 ;  /* 0x000000a39c98723e */ /* 0x001fe200000010ff */
[-CC-:B------:R-:W-:Y:S01]  /*b420*/  FFMA.FTZ R163, R181, R12.reuse, -R7.reuse ;  /* 0x0000000cb5a37223 */ /* 0x180fe20000010807 */
[----:B------:R-:W-:-:S05]  /*b430*/  FFMA.FTZ R7, R171, R12, -R7 ;  /* 0x0000000cab077223 */ /* 0x000fca0000010807 */
[----:B------:R-:W-:Y:S08]  /*b440*/  MUFU.EX2 R161, R161 ;  /* 0x000000a100a17308 */ /* 0x000ff00000000800 */
[----:B------:R-:W0:Y:S01]  /*b450*/  MUFU.EX2 R162, R162 ;  /* 0x000000a200a27308 */ /* 0x000e220000000800 */
[----:B-1----:R-:W-:-:S07]  /*b460*/  F2FP.BF16.F32.PACK_AB R154, R158, R157 ;  /* 0x0000009d9e9a723e */ /* 0x002fce00000010ff */
[----:B------:R-:W1:Y:S08]  /*b470*/  MUFU.EX2 R165, R165 ;  /* 0x000000a500a57308 */ /* 0x000e700000000800 */
[----:B------:R-:W2:Y:S01]  /*b480*/  MUFU.EX2 R159, R159 ;  /* 0x0000009f009f7308 */ /* 0x000ea20000000800 */
[----:B0-----:R-:W-:Y:S01]  /*b490*/  F2FP.BF16.F32.PACK_AB R153, R162, R161 ;  /* 0x000000a1a299723e */ /* 0x001fe200000010ff */
[----:B------:R-:W-:-:S04]  /*b4a0*/  FADD.FTZ R161, R161, R169 ;  /* 0x000000a9a1a17221 */ /* 0x000fc80000010000 */
[----:B------:R-:W-:Y:S02]  /*b4b0*/  FADD.FTZ R161, R162, R161 ;  /* 0x000000a1a2a17221 */ /* 0x000fe40000010000 */
[----:B------:R-:W0:Y:S02]  /*b4c0*/  MUFU.EX2 R164, R164 ;  /* 0x000000a400a47308 */ /* 0x000e240000000800 */
[----:B-1----:R-:W-:-:S06]  /*b4d0*/  FADD.FTZ R161, R165, R161 ;  /* 0x000000a1a5a17221 */ /* 0x002fcc0000010000 */
[----:B------:R-:W1:Y:S01]  /*b4e0*/  MUFU.EX2 R166, R166 ;  /* 0x000000a600a67308 */ /* 0x000e620000000800 */
[C---:B--2---:R-:W-:Y:S01]  /*b4f0*/  F2FP.BF16.F32.PACK_AB R155, R159.reuse, R165 ;  /* 0x000000a59f9b723e */ /* 0x044fe200000010ff */
[----:B------:R-:W-:-:S03]  /*b500*/  FADD.FTZ R161, R159, R161 ;  /* 0x000000a19fa17221 */ /* 0x000fc60000010000 */
[----:B------:R-:W-:-:S03]  /*b510*/  WARPGROUP.ARRIVE ;  /* 0x00000000000079c5 */ /* 0x000fc60000000000 */
[----:B------:R-:W2:Y:S01]  /*b520*/  MUFU.EX2 R9, R9 ;  /* 0x0000000900097308 */ /* 0x000ea20000000800 */
[----:B0-----:R-:W-:Y:S02]  /*b530*/  FADD.FTZ R161, R164, R161 ;  /* 0x000000a1a4a17221 */ /* 0x001fe40000010000 */
[----:B------:R-:W-:Y:S05]  /*b540*/  HGMMA.64x256x16.F32.BF16 R24, R152, gdesc[UR12].tnspB, R24, gsb0 ;  /* 0x43e0000c98187df0 */ /* 0x000fea0008001818 */
[----:B------:R-:W-:Y:S01]  /*b550*/  MUFU.EX2 R15, R15 ;  /* 0x0000000f000f7308 */ /* 0x000fe20000000800 */
[----:B-1----:R-:W-:-:S07]  /*b560*/  FADD.FTZ R161, R166, R161 ;  /* 0x000000a1a6a17221 */ /* 0x002fce0000010000 */
[----:B------:R-:W-:Y:S08]  /*b570*/  MUFU.EX2 R21, R21 ;  /* 0x0000001500157308 */ /* 0x000ff00000000800 */
[----:B------:R-:W0:Y:S08]  /*b580*/  MUFU.EX2 R160, R160 ;  /* 0x000000a000a07308 */ /* 0x000e300000000800 */
[----:B------:R-:W1:Y:S08]  /*b590*/  MUFU.EX2 R163, R163 ;  /* 0x000000a300a37308 */ /* 0x000e700000000800 */
[----:B------:R-:W3:Y:S08]  /*b5a0*/  MUFU.EX2 R167, R167 ;  /* 0x000000a700a77308 */ /* 0x000ef00000000800 */
[----:B------:R-:W-:Y:S08]  /*b5b0*/  MUFU.EX2 R6, R6 ;  /* 0x0000000600067308 */ /* 0x000ff00000000800 */
[----:B------:R-:W-:Y:S01]  /*b5c0*/  MUFU.EX2 R7, R7 ;  /* 0x0000000700077308 */ /* 0x000fe20000000800 */
[----:B------:R-:W-:-:S02]  /*b5d0*/  WARPGROUP.DEPBAR.LE gsb0, 0x0 ;  /* 0x00008000000079c5 */ /* 0x000fc40000010000 */
[----:B------:R-:W-:Y:S02]  /*b5e0*/  F2FP.BF16.F32.PACK_AB R152, R10, R8 ;  /* 0x000000080a98723e */ /* 0x000fe400000010ff */
[----:B------:R-:W-:Y:S02]  /*b5f0*/  F2FP.BF16.F32.PACK_AB R153, R166, R164 ;  /* 0x000000a4a699723e */ /* 0x000fe400000010ff */
[----:B------:R-:W-:Y:S02]  /*b600*/  F2FP.BF16.F32.PACK_AB R154, R20, R14 ;  /* 0x0000000e149a723e */ /* 0x000fe400000010ff */
[----:B--2---:R-:W-:Y:S01]  /*b610*/  F2FP.BF16.F32.PACK_AB R155, R9, R11 ;  /* 0x0000000b099b723e */ /* 0x004fe200000010ff */
[----:B------:R-:W-:-:S03]  /*b620*/  FADD.FTZ R11, R11, R161 ;  /* 0x000000a10b0b7221 */ /* 0x000fc60000010000 */
[----:B------:R-:W-:Y:S01]  /*b630*/  WARPGROUP.ARRIVE ;  /* 0x00000000000079c5 */ /* 0x000fe20000000000 */
[----:B------:R-:W-:-:S04]  /*b640*/  FADD.FTZ R11, R9, R11 ;  /* 0x0000000b090b7221 */ /* 0x000fc80000010000 */
[----:B0-----:R-:W-:Y:S01]  /*b650*/  FADD.FTZ R11, R160, R11 ;  /* 0x0000000ba00b7221 */ /* 0x001fe20000010000 */
[----:B------:R-:W-:Y:S03]  /*b660*/  HGMMA.64x256x16.F32.BF16 R24, R152, gdesc[UR16].tnspB, R24, gsb0 ;  /* 0x43e0001098187df0 */ /* 0x000fe60008001818 */
[----:B-1----:R-:W-:-:S04]  /*b670*/  FADD.FTZ R11, R163, R11 ;  /* 0x0000000ba30b7221 */ /* 0x002fc80000010000 */
[----:B---3--:R-:W-:Y:S01]  /*b680*/  FADD.FTZ R11, R167, R11 ;  /* 0x0000000ba70b7221 */ /* 0x008fe20000010000 */
[----:B------:R-:W-:Y:S02]  /*b690*/  WARPGROUP.DEPBAR.LE gsb0, 0x0 ;  /* 0x00008000000079c5 */ /* 0x000fe40000010000 */
[----:B------:R-:W-:Y:S01]  /*b6a0*/  FADD.FTZ R152, R156, R168 ;  /* 0x000000a89c987221 */ /* 0x000fe20000010000 */
[----:B------:R-:W-:Y:S01]  /*b6b0*/  F2FP.BF16.F32.PACK_AB R153, R163, R160 ;  /* 0x000000a0a399723e */ /* 0x000fe200000010ff */
[----:B------:R-:W0:Y:S01]  /*b6c0*/  MUFU.EX2 R156, R176 ;  /* 0x000000b0009c7308 */ /* 0x000e220000000800 */
[----:B------:R-:W-:Y:S01]  /*b6d0*/  F2FP.BF16.F32.PACK_AB R154, R21, R15 ;  /* 0x0000000f159a723e */ /* 0x000fe200000010ff */
[----:B------:R-:W-:-:S04]  /*b6e0*/  FADD.FTZ R152, R157, R152 ;  /* 0x000000989d987221 */ /* 0x000fc80000010000 */
[----:B------:R-:W-:Y:S01]  /*b6f0*/  FADD.FTZ R158, R158, R152 ;  /* 0x000000989e9e7221 */ /* 0x000fe20000010000 */
[----:B------:R-:W-:-:S03]  /*b700*/  F2FP.BF16.F32.PACK_AB R152, R5, R4 ;  /* 0x000000040598723e */ /* 0x000fc600000010ff */
[----:B------:R-:W-:-:S04]  /*b710*/  FADD.FTZ R158, R8, R158 ;  /* 0x0000009e089e7221 */ /* 0x000fc80000010000 */
[----:B------:R-:W-:Y:S01]  /*b720*/  FADD.FTZ R158, R10, R158 ;  /* 0x0000009e0a9e7221 */ /* 0x000fe20000010000 */
[----:B0-----:R-:W-:-:S03]  /*b730*/  F2FP.BF16.F32.PACK_AB R155, R156, R167 ;  /* 0x000000a79c9b723e */ /* 0x001fc600000010ff */
[----:B------:R-:W-:Y:S01]  /*b740*/  FADD.FTZ R158, R14, R158 ;  /* 0x0000009e0e9e7221 */ /* 0x000fe20000010000 */
[----:B------:R-:W-:Y:S01]  /*b750*/  FADD.FTZ R11, R156, R11 ;  /* 0x0000000b9c0b7221 */ /* 0x000fe20000010000 */
[----:B------:R-:W-:Y:S02]  /*b760*/  WARPGROUP.ARRIVE ;  /* 0x00000000000079c5 */ /* 0x000fe40000000000 */
[----:B------:R-:W-:-:S04]  /*b770*/  FADD.FTZ R20, R20, R158 ;  /* 0x0000009e14147221 */ /* 0x000fc80000010000 */
[----:B------:R-:W-:Y:S01]  /*b780*/  FADD.FTZ R20, R4, R20 ;  /* 0x0000001404147221 */ /* 0x000fe20000010000 */
[----:B------:R-:W-:Y:S03]  /*b790*/  HGMMA.64x256x16.F32.BF16 R24, R152, gdesc[UR20].tnspB, R24, gsb0 ;  /* 0x43e0001498187df0 */ /* 0x000fe60008001818 */
[----:B------:R-:W-:-:S04]  /*b7a0*/  FADD.FTZ R20, R5, R20 ;  /* 0x0000001405147221 */ /* 0x000fc80000010000 */
[----:B------:R-:W-:-:S04]  /*b7b0*/  FADD.FTZ R20, R15, R20 ;  /* 0x000000140f147221 */ /* 0x000fc80000010000 */
[----:B------:R-:W-:Y:S01]  /*b7c0*/  FADD.FTZ R21, R21, R20 ;  /* 0x0000001415157221 */ /* 0x000fe20000010000 */
        /* <DEDUP_REMOVED lines=13> */
[----:B------:R-:W-:Y:S01]  /*b8a0*/  FADD.FTZ R6, R7, R172 ;  /* 0x000000ac07067221 */ /* 0x000fe20000010000 */
[----:B------:R-:W-:Y:S03]  /*b8b0*/  HGMMA.64x256x16.F32.BF16 R24, R152, gdesc[UR4].tnspB, R24, gsb0 ;  /* 0x43e0000498187df0 */ /* 0x000fe60008001818 */
[----:B------:R-:W-:-:S02]  /*b8c0*/  WARPGROUP.DEPBAR.LE gsb0, 0x0 ;  /* 0x00008000000079c5 */ /* 0x000fc40000010000 */
[----:B------:R-:W-:Y:S05]  /*b8d0*/  @!P0 BRA `(.L_x_10526) ;  /* 0x0000000000048947 */ /* 0x000fea0003800000 */
[----:B------:R-:W-:Y:S01]  /*b8e0*/  BPT.TRAP 0x1 ;  /* 0x000000040000795c */ /* 0x000fe20000300000 */
.L_x_10526:
[----:B------:R-:W-:Y:S01]  /*b8f0*/  ISETP.GE.AND P1, PT, R187, 0x61, PT ;  /* 0x00000061bb00780c */ /* 0x000fe20003f26270 */
[----:B------:R-:W-:Y:S01]  /*b900*/  VIADD R3, R3, 0x32460 ;  /* 0x0003246003037836 */ /* 0x000fe20000000000 */
[----:B------:R-:W-:-:S04]  /*b910*/  ULDC UR38, c[0x0][0xad0] ;  /* 0x0002b40000267ab9 */ /* 0x000fc80000000800 */
[----:B------:R-:W-:-:S04]  /*b920*/  PRMT R3, R190, 0x654, R3 ;  /* 0x00000654be037816 */ /* 0x000fc80000000003 */
[----:B------:R0:W-:Y:S03]  /*b930*/  SYNCS.ARRIVE.TRANS64.RED.A1T0 RZ, [R3+URZ], RZ ;  /* 0x000000ff03ff79a7 */ /* 0x0001e6000810043f */
[----:B------:R-:W-:Y:S05]  /*b940*/  @!P1 BRA `(.L_x_10527) ;  /* 0x0000002c00a49947 */ /* 0x000fea0003800000 */
[----:B------:R-:W-:Y:S01]  /*b950*/  VIADD R4, R189, 0xfffffffe ;  /* 0xfffffffebd047836 */ /* 0x000fe20000000000 */
[----:B------:R-:W-:Y:S01]  /*b960*/  MOV R7, R170 ;  /* 0x000000aa00077202 */ /* 0x000fe20000000f00 */
[----:B------:R-:W-:-:S07]  /*b970*/  IMAD.MOV.U32 R8, RZ, RZ, R13 ;  /* 0x000000ffff087224 */ /* 0x000fce00078e000d */
.L_x_10538:
[----:B------:R-:W-:Y:S01]  /*b980*/  VIADD R201, R201, 0x1 ;  /* 0x00000001c9c97836 */ /* 0x000fe20000000000 */
[----:B------:R-:W-:Y:S05]  /*b990*/  YIELD ;  /* 0x0000000000007946 */ /* 0x000fea0003800000 */
[----:B------:R-:W-:Y:S02]  /*b9a0*/  ISETP.NE.AND P2, PT, R201, 0x2, PT ;  /* 0x00000002c900780c */ /* 0x000fe40003f45270 */
[C---:B------:R-:W-:Y:S01]  /*b9b0*/  ISETP.GT.AND P1, PT, R4.reuse, RZ, PT ;  /* 0x000000ff0400720c */ /* 0x040fe20003f24270 */
[----:B------:R-:W-:Y:S01]  /*b9c0*/  VIADD R4, R4, 0xffffffff ;  /* 0xffffffff04047836 */ /* 0x000fe20000000000 */
[----:B01----:R-:W-:-:S02]  /*b9d0*/  SEL R3, RZ, 0x1, P2 ;  /* 0x00000001ff037807 */ /* 0x003fc40001000000 */
[----:B------:R-:W-:Y:S02]  /*b9e0*/  SEL R201, R201, RZ, P2 ;  /* 0x000000ffc9c97207 */ /* 0x000fe40001000000 */
[----:B------:R-:W-:Y:S01]  /*b9f0*/  LOP3.LUT R212, R212, R3, RZ, 0x3c, !PT ;  /* 0x00000003d4d47212 */ /* 0x000fe200078e3cff */
[----:B------:R-:W-:Y:S06]  /*ba00*/  @!P0 BRA `(.L_x_10528) ;  /* 0x0000000000048947 */ /* 0x000fec0003800000 */
[----:B------:R-:W-:Y:S01]  /*ba10*/  BPT.TRAP 0x1 ;  /* 0x000000040000795c */ /* 0x000fe20000300000 */
.L_x_10528:
[----:B------:R-:W-:Y:S01]  /*ba20*/  IMAD R3, R201, 0x8, R19 ;  /* 0x00000008c9037824 */ /* 0x000fe200078e0213 */
[----:B------:R-:W-:-:S04]  /*ba30*/  SHF.L.U32 R0, R212, 0x1f, RZ ;  /* 0x0000001fd4007819 */ /* 0x000fc800000006ff */
[----:B------:R0:W1:Y:S01]  /*ba40*/  SYNCS.PHASECHK.TRANS64.TRYWAIT P2, [R3+URZ+0x32430], R0 ;  /* 0x03243000030075a7 */ /* 0x000062000804017f */
[----:B------:R-:W-:Y:S05]  /*ba50*/  @!P0 BRA `(.L_x_10529) ;  /* 0x0000000000048947 */ /* 0x000fea0003800000 */
[----:B------:R-:W-:Y:S01]  /*ba60*/  BPT.TRAP 0x1 ;  /* 0x000000040000795c */ /* 0x000fe20000300000 */
.L_x_10529:
[----:B------:R-:W2:Y:S01]  /*ba70*/  LDL R9, [R1+0x4c] ;  /* 0x00004c0001097983 */ /* 0x000ea20000100800 */
[----:B------:R-:W-:Y:S02]  /*ba80*/  IMAD.MOV.U32 R15, RZ, RZ, 0x40000040 ;  /* 0x40000040ff0f7424 */ /* 0x000fe400078e00ff */
[----:B--2---:R-:W-:Y:S01]  /*ba90*/  IMAD R14, R201, 0x300, R9 ;  /* 0x00000300c90e7824 */ /* 0x004fe200078e0209 */
[----:B-1----:R-:W-:Y:S06]  /*baa0*/  @P2 BRA `(.L_x_10530) ;  /* 0x0000000000082947 */ /* 0x002fec0003800000 */
[----:B------:R-:W1:Y:S02]  /*bab0*/  SYNCS.PHASECHK.TRANS64.TRYWAIT P2, [R3+URZ+0x32430], R0 ;  /* 0x03243000030075a7 */ /* 0x000e64000804017f */
[----:B-1----:R-:W-:Y:S05]  /*bac0*/  @!P2 BRA `(.L_x_10531) ;  /* 0x000000e80018a947 */ /* 0x002fea0003800000 */
.L_x_10530:
[----:B------:R-:W2:Y:S01]  /*bad0*/  LDL.64 R152, [R1+0x40] ;  /* 0x0000400001987983 */ /* 0x000ea20000100a00 */
[----:B------:R-:W-:Y:S02]  /*bae0*/  VIADD R10, R14, 0x4 ;  /* 0x000000040e0a7836 */ /* 0x000fe40000000000 */
[----:B------:R-:W-:Y:S01]  /*baf0*/  IMAD.MOV.U32 R11, RZ, RZ, 0x40000040 ;  /* 0x40000040ff0b7424 */ /* 0x000fe200078e00ff */
[----:B------:R-:W-:Y:S05]  /*bb00*/  WARPSYNC.ALL ;  /* 0x0000000000007948 */ /* 0x000fea0003800000 */
[----:B------:R-:W-:Y:S01]  /*bb10*/  R2UR UR10, R10 ;  /* 0x000000000a0a72ca */ /* 0x000fe200000e0000 */
[----:B------:R-:W3:Y:S01]  /*bb20*/  LDL.64 R20, [R1+0x28] ;  /* 0x0000280001147983 */ /* 0x000ee20000100a00 */
[----:B------:R-:W-:Y:S01]  /*bb30*/  R2UR UR11, R11 ;  /* 0x000000000b0b72ca */ /* 0x000fe200000e0000 */
[C---:B------:R-:W-:Y:S01]  /*bb40*/  VIADD R12, R14.reuse, 0x2 ;  /* 0x000000020e0c7836 */ /* 0x040fe20000000000 */
[C---:B------:R-:W-:Y:S01]  /*bb50*/  R2UR UR18, R14.reuse ;  /* 0x000000000e1272ca */ /* 0x040fe200000e0000 */
[----:B------:R-:W4:Y:S01]  /*bb60*/  LDL.64 R10, [R1+0x38] ;  /* 0x00003800010a7983 */ /* 0x000f220000100a00 */
[----:B------:R-:W-:Y:S01]  /*bb70*/  IMAD.MOV.U32 R13, RZ, RZ, 0x40000040 ;  /* 0x40000040ff0d7424 */ /* 0x000fe200078e00ff */
[----:B------:R-:W-:Y:S01]  /*bb80*/  R2UR UR19, R15 ;  /* 0x000000000f1372ca */ /* 0x000fe200000e0000 */
[----:B------:R-:W-:Y:S01]  /*bb90*/  VIADD R14, R14, 0x6 ;  /* 0x000000060e0e7836 */ /* 0x000fe20000000000 */
[----:B------:R-:W-:-:S02]  /*bba0*/  R2UR UR14, R12 ;  /* 0x000000000c0e72ca */ /* 0x000fc400000e0000 */
[----:B------:R-:W-:Y:S02]  /*bbb0*/  R2UR UR15, R13 ;  /* 0x000000000d0f72ca */ /* 0x000fe400000e0000 */
[----:B------:R-:W5:Y:S01]  /*bbc0*/  LDL.64 R12, [R1+0x30] ;  /* 0x00003000010c7983 */ /* 0x000f620000100a00 */
[----:B--2---:R-:W-:Y:S02]  /*bbd0*/  R2UR UR16, R152 ;  /* 0x00000000981072ca */ /* 0x004fe400000e0000 */
[----:B------:R-:W-:Y:S02]  /*bbe0*/  R2UR UR17, R153 ;  /* 0x00000000991172ca */ /* 0x000fe400000e0000 */
[----:B------:R-:W-:-:S11]  /*bbf0*/  WARPGROUP.ARRIVE ;  /* 0x00000000000079c5 */ /* 0x000fd60000000000 */
[----:B------:R-:W-:Y:S01]  /*bc00*/  HGMMA.64x96x16.F32.BF16 R152, gdesc[UR16], RZ, !UPT, gsb0 ;  /* 0x01600000109879f0 */ /* 0x000fe2000c0018ff */
[----:B----4-:R-:W-:Y:S02]  /*bc10*/  R2UR UR12, R10 ;  /* 0x000000000a0c72ca */ /* 0x010fe400000e0000 */
[----:B------:R-:W-:Y:S02]  /*bc20*/  R2UR UR13, R11 ;  /* 0x000000000b0d72ca */ /* 0x000fe400000e0000 */
[----:B-----5:R-:W-:Y:S02]  /*bc30*/  R2UR UR8, R12 ;  /* 0x000000000c0872ca */ /* 0x020fe400000e0000 */
[----:B------:R-:W-:Y:S01]  /*bc40*/  R2UR UR9, R13 ;  /* 0x000000000d0972ca */ /* 0x000fe200000e0000 */
[----:B------:R-:W-:Y:S02]  /*bc50*/  WARPGROUP.DEPBAR.LE gsb0, 0x0 ;  /* 0x00008000000079c5 */ /* 0x000fe40000010000 */
[----:B------:R-:W-:-:S06]  /*bc60*/  WARPGROUP.ARRIVE ;  /* 0x00000000000079c5 */ /* 0x000fcc0000000000 */
[----:B------:R-:W-:Y:S01]  /*bc70*/  HGMMA.64x96x16.F32.BF16 R152, gdesc[UR12], R152, gsb0 ;  /* 0x016000000c9879f0 */ /* 0x000fe20008001898 */
[----:B------:R-:W-:Y:S01]  /*bc80*/  IMAD.MOV.U32 R15, RZ, RZ, 0x40000040 ;  /* 0x40000040ff0f7424 */ /* 0x000fe200078e00ff */
[----:B------:R-:W-:Y:S02]  /*bc90*/  R2UR UR6, R14 ;  /* 0x000000000e0672ca */ /* 0x000fe400000e0000 */
[----:B---3--:R-:W-:Y:S02]  /*bca0*/  R2UR UR4, R20 ;  /* 0x00000000140472ca */ /* 0x008fe400000e0000 */
        /* <DEDUP_REMOVED lines=11> */
.L_x_10532:
[----:B------:R2:W3:Y:S01]  /*bd60*/  SYNCS.PHASECHK.TRANS64.TRYWAIT P2, [R3+URZ+0x32450], R0 ;  /* 0x03245000030075a7 */ /* 0x0004e2000804017f */
[----:B------:R-:W-:Y:S05]  /*bd70*/  @!P0 BRA `(.L_x_10533) ;  /* 0x0000000000048947 */ /* 0x000fea0003800000 */
[----:B------:R-:W-:Y:S01]  /*bd80*/  BPT.TRAP 0x1 ;  /* 0x000000040000795c */ /* 0x000fe20000300000 */
.L_x_10533:
[----:B---3--:R-:W-:Y:S05]  /*bd90*/  @P2 BRA `(.L_x_10534) ;  /* 0x0000000000082947 */ /* 0x008fea0003800000 */
[----:B------:R-:W3:Y:S02]  /*bda0*/  SYNCS.PHASECHK.TRANS64.TRYWAIT P2, [R3+URZ+0x32450], R0 ;  /* 0x03245000030075a7 */ /* 0x000ee4000804017f */
[----:B---3--:R-:W-:Y:S05]  /*bdb0*/  @!P2 BRA `(.L_x_10535) ;  /* 0x000000e40070a947 */ /* 0x008fea0003800000 */
.L_x_10534:
[----:B------:R-:W4:Y:S04]  /*bdc0*/  LDL R9, [R1+0x50] ;  /* 0x0000500001097983 */ /* 0x000f280000100800 */
[----:B------:R-:W4:Y:S04]  /*bdd0*/  LDL.64 R20, [R1+0x20] ;  /* 0x0000200001147983 */ /* 0x000f280000100a00 */
[----:B------:R-:W4:Y:S04]  /*bde0*/  LDL.64 R14, [R1+0x18] ;  /* 0x00001800010e7983 */ /* 0x000f280000100a00 */
[----:B------:R0:W-:Y:S04]  /*bdf0*/  STL.64 [R1+0x88], R2 ;  /* 0x0000880201007387 */ /* 0x0001e80000100a00 */
[----:B0123--:R-:W2:Y:S01]  /*be00*/  LDL.64 R2, [R1+0x10] ;  /* 0x0000100001027983 */ /* 0x00fea20000100a00 */
[----:B------:R-:W-:Y:S05]  /*be10*/  WARPSYNC.ALL ;  /* 0x0000000000007948 */ /* 0x000fea0003800000 */
[----:B------:R-:W-:-:S05]  /*be20*/  IMAD.MOV.U32 R11, RZ, RZ, 0x40000040 ;  /* 0x40000040ff0b7424 */ /* 0x000fca00078e00ff */
[----:B------:R-:W-:Y:S01]  /*be30*/  R2UR UR7, R11 ;  /* 0x000000000b0772ca */ /* 0x000fe200000e0000 */
[----:B------:R-:W-:Y:S01]  /*be40*/  WARPGROUP.ARRIVE ;  /* 0x00000000000079c5 */ /* 0x000fe20000000000 */
[----:B------:R-:W-:Y:S02]  /*be50*/  IMAD.MOV.U32 R13, RZ, RZ, 0x40000040 ;  /* 0x40000040ff0d7424 */ /* 0x000fe400078e00ff */
[----:B----4-:R-:W-:Y:S01]  /*be60*/  IMAD R10, R201, 0xc00, R9 ;  /* 0x00000c00c90a7824 */ /* 0x010fe200078e0209 */
[----:B------:R-:W-:Y:S02]  /*be70*/  R2UR UR4, R20 ;  /* 0x00000000140472ca */ /* 0x000fe400000e0000 */
[----:B------:R-:W-:Y:S02]  /*be80*/  R2UR UR5, R21 ;  /* 0x00000000150572ca */ /* 0x000fe400000e0000 */
[----:B------:R-:W3:Y:S01]  /*be90*/  LDL.64 R20, [R1+0x8] ;  /* 0x0000080001147983 */ /* 0x000ee20000100a00 */
[----:B------:R-:W-:-:S13]  /*bea0*/  R2UR UR6, R10 ;  /* 0x000000000a0672ca */ /* 0x000fda00000e0000 */
[----:B------:R-:W-:Y:S01]  /*beb0*/  HGMMA.64x96x16.F32.BF16 R152, gdesc[UR4], R152, gsb0 ;  /* 0x01600000049879f0 */ /* 0x000fe20008001898 */
[----:B------:R-:W-:Y:S01]  /*bec0*/  VIADD R12, R10, 0x2 ;  /* 0x000000020a0c7836 */ /* 0x000fe20000000000 */
[----:B------:R-:W-:Y:S02]  /*bed0*/  R2UR UR4, R14 ;  /* 0x000000000e0472ca */ /* 0x000fe400000e0000 */
[----:B------:R-:W-:Y:S02]  /*bee0*/  R2UR UR5, R15 ;  /* 0x000000000f0572ca */ /* 0x000fe400000e0000 */
[----:B------:R-:W4:Y:S01]  /*bef0*/  LDL.64 R14, [R1] ;  /* 0x00000000010e7983 */ /* 0x000f220000100a00 */
[----:B------:R-:W-:Y:S02]  /*bf00*/  R2UR UR6, R12 ;  /* 0x000000000c0672ca */ /* 0x000fe400000e0000 */
[----:B------:R-:W-:Y:S01]  /*bf10*/  R2UR UR7, R13 ;  /* 0x000000000d0772ca */ /* 0x000fe200000e0000 */
[----:B------:R-:W-:-:S02]  /*bf20*/  VIADD R12, R10, 0x4 ;  /* 0x000000040a0c7836 */ /* 0x000fc40000000000 */
[----:B------:R-:W-:Y:S01]  /*bf30*/  IMAD.MOV.U32 R13, RZ, RZ, 0x40000040 ;  /* 0x40000040ff0d7424 */ /* 0x000fe200078e00ff */
[----:B------:R-:W-:Y:S02]  /*bf40*/  WARPGROUP.DEPBAR.LE gsb0, 0x0 ;  /* 0x00008000000079c5 */ /* 0x000fe40000010000 */
[----:B------:R-:W-:-:S07]  /*bf50*/  WARPGROUP.ARRIVE ;  /* 0x00000000000079c5 */ /* 0x000fce0000000000 */
[----:B------:R-:W-:Y:S01]  /*bf60*/  HGMMA.64x96x16.F32.BF16 R152, gdesc[UR4], R152, gsb0 ;  /* 0x01600000049879f0 */ /* 0x000fe20008001898 */
[----:B------:R-:W-:Y:S02]  /*bf70*/  R2UR UR6, R12 ;  /* 0x000000000c0672ca */ /* 0x000fe400000e0000 */
[----:B------:R-:W-:Y:S02]  /*bf80*/  R2UR UR7, R13 ;  /* 0x000000000d0772ca */ /* 0x000fe400000e0000 */
[----:B--2---:R-:W-:Y:S02]  /*bf90*/  R2UR UR4, R2 ;  /* 0x00000000020472ca */ /* 0x004fe400000e0000 */
        /* <DEDUP_REMOVED lines=11> */
[----:B------:R-:W-:Y:S02]  /*c050*/  WARPGROUP.DEPBAR.LE gsb0, 0x0 ;  /* 0x00008000000079c5 */ /* 0x000fe40000010000 */
[----:B------:R-:W-:-:S10]  /*c060*/  WARPGROUP.ARRIVE ;  /* 0x00000000000079c5 */ /* 0x000fd40000000000 */
[----:B------:R-:W-:Y:S01]  /*c070*/  HGMMA.64x96x16.F32.BF16 R152, gdesc[UR4], R152, gsb0 ;  /* 0x01600000049879f0 */ /* 0x000fe20008001898 */
[----:B------:R-:W-:Y:S01]  /*c080*/  VIADD R12, R10, 0x300 ;  /* 0x000003000a0c7836 */ /* 0x000fe20000000000 */
[----:B------:R-:W-:Y:S02]  /*c090*/  MOV R13, 0x40000040 ;  /* 0x40000040000d7802 */ /* 0x000fe40000000f00 */
[----:B----4-:R-:W-:Y:S02]  /*c0a0*/  R2UR UR4, R14 ;  /* 0x000000000e0472ca */ /* 0x010fe400000e0000 */
[----:B------:R-:W-:Y:S02]  /*c0b0*/  R2UR UR6, R12 ;  /* 0x000000000c0672ca */ /* 0x000fe400000e0000 */
        /* <DEDUP_REMOVED lines=101> */
[----:B------:R-:W1:Y:S01]  /*c710*/  S2R R9, SR_TID.X ;  /* 0x0000000000097919 */ /* 0x000e620000002100 */
[----:B------:R-:W-:Y:S02]  /*c720*/  WARPGROUP.DEPBAR.LE gsb0, 0x0 ;  /* 0x00008000000079c5 */ /* 0x000fe40000010000 */
[----:B------:R-:W-:-:S07]  /*c730*/  WARPGROUP.ARRIVE ;  /* 0x00000000000079c5 */ /* 0x000fce0000000000 */
[----:B------:R-:W-:Y:S01]  /*c740*/  HGMMA.64x96x16.F32.BF16 R152, gdesc[UR4], R152, gsb0 ;  /* 0x01600000049879f0 */ /* 0x000fe20008001898 */
[----:B-1----:R-:W-:-:S04]  /*c750*/  SHF.R.U32.HI R0, RZ, 0x7, R9 ;  /* 0x00000007ff007819 */ /* 0x002fc80000011609 */
[----:B------:R-:W-:Y:S01]  /*c760*/  IADD3 R0, -R0, 0xb, RZ ;  /* 0x0000000b00007810 */ /* 0x000fe20007ffe1ff */
[----:B------:R-:W-:-:S04]  /*c770*/  WARPGROUP.DEPBAR.LE gsb0, 0x0 ;  /* 0x00008000000079c5 */ /* 0x000fc80000010000 */
[----:B------:R0:W-:Y:S06]  /*c780*/  BAR.ARV R0, 0x100 ;  /* 0x000400000000751d */ /* 0x0001ec0000002000 */
[----:B------:R-:W-:Y:S05]  /*c790*/  @!P0 BRA `(.L_x_10536) ;  /* 0x0000000000048947 */ /* 0x000fea0003800000 */
[----:B------:R-:W-:Y:S01]  /*c7a0*/  BPT.TRAP 0x1 ;  /* 0x000000040000795c */ /* 0x000fe20000300000 */
.L_x_10536:
        /* <DEDUP_REMOVED lines=84> */
[----:B------:R-:W4:Y:S08]  /*ccf0*/  MUFU.TANH R158, R158 ;  /* 0x0000009e009e7308 */ /* 0x000f300000002400 */
[----:B------:R-:W0:Y:S08]  /*cd00*/  MUFU.TANH R159, R159 ;  /* 0x0000009f009f7308 */ /* 0x000e300000002400 */
[----:B------:R-:W0:Y:S01]  /*cd10*/  MUFU.TANH R162, R162 ;  /* 0x000000a200a27308 */ /* 0x000e220000002400 */
[----:B---3--:R-:W-:-:S07]  /*cd20*/  FMNMX.FTZ R13, R13, R12, !PT ;  /* 0x0000000c0d0d7209 */ /* 0x008fce0007810000 */
[----:B------:R-:W3:Y:S01]  /*cd30*/  MUFU.TANH R163, R163 ;  /* 0x000000a300a37308 */ /* 0x000ee20000002400 */
[----:B------:R-:W1:Y:S07]  /*cd40*/  SHFL.BFLY PT, R12, R13, 0x1, 0x1f ;  /* 0x0c201f000d0c7f89 */ /* 0x000e6e00000e0000 */
[----:B------:R-:W3:Y:S08]  /*cd50*/  MUFU.TANH R166, R166 ;  /* 0x000000a600a67308 */ /* 0x000ef00000002400 */
[----:B------:R-:W3:Y:S01]  /*cd60*/  MUFU.TANH R167, R167 ;  /* 0x000000a700a77308 */ /* 0x000ee20000002400 */
[----:B-1----:R-:W-:-:S02]  /*cd70*/  FMNMX.FTZ R13, R13, R12, !PT ;  /* 0x0000000c0d0d7209 */ /* 0x002fc40007810000 */
[----:B------:R-:W1:Y:S03]  /*cd80*/  LDC R12, c[0x0][0xa80] ;  /* 0x0002a000ff0c7b82 */ /* 0x000e660000000800 */
[C---:B------:R-:W-:Y:S02]  /*cd90*/  FADD.FTZ R193, -R13.reuse, R8 ;  /* 0x000000080dc17221 */ /* 0x040fe40000010100 */
[----:B------:R2:W3:Y:S01]  /*cda0*/  MUFU.TANH R8, R170 ;  /* 0x000000aa00087308 */ /* 0x0004e20000002400 */
[-C--:B-1----:R-:W-:Y:S01]  /*cdb0*/  FMUL.FTZ R189, R13, R12.reuse ;  /* 0x0000000c0dbd7220 */ /* 0x082fe20000410000 */
[----:B------:R-:W-:-:S03]  /*cdc0*/  FMUL.FTZ R193, R193, R12 ;  /* 0x0000000cc1c17220 */ /* 0x000fc60000410000 */
[-CC-:B------:R-:W-:Y:S01]  /*cdd0*/  FFMA.FTZ R154, R9, R12.reuse, -R189.reuse ;  /* 0x0000000c099a7223 */ /* 0x180fe200000108bd */
[-CC-:B--2---:R-:W-:Y:S01]  /*cde0*/  FFMA.FTZ R170, R11, R12.reuse, -R189.reuse ;  /* 0x0000000c0baa7223 */ /* 0x184fe200000108bd */
[-CC-:B------:R-:W-:Y:S01]  /*cdf0*/  FFMA.FTZ R192, R14, R12.reuse, -R189.reuse ;  /* 0x0000000c0ec07223 */ /* 0x180fe200000108bd */
[-CC-:B------:R-:W-:Y:S01]  /*ce00*/  FFMA.FTZ R14, R152, R12.reuse, -R189.reuse ;  /* 0x0000000c980e7223 */ /* 0x180fe200000108bd */
[-CC-:B------:R-:W-:Y:S01]  /*ce10*/  FFMA.FTZ R9, R153, R12.reuse, -R189.reuse ;  /* 0x0000000c99097223 */ /* 0x180fe200000108bd */
[----:B------:R-:W-:Y:S01]  /*ce20*/  MUFU.EX2 R152, R154 ;  /* 0x0000009a00987308 */ /* 0x000fe20000000800 */
[----:B------:R-:W-:Y:S01]  /*ce30*/  FMUL.FTZ R153, R171, UR38 ;  /* 0x00000026ab997c20 */ /* 0x000fe20008410000 */
[-CC-:B------:R-:W-:Y:S01]  /*ce40*/  FFMA.FTZ R11, R157, R12.reuse, -R189.reuse ;  /* 0x0000000c9d0b7223 */ /* 0x180fe200000108bd */
[----:B------:R-:W-:Y:S01]  /*ce50*/  FMUL.FTZ R157, R174, UR38 ;  /* 0x00000026ae9d7c20 */ /* 0x000fe20008410000 */
[----:B------:R-:W-:Y:S01]  /*ce60*/  FMUL.FTZ R171, R175, UR38 ;  /* 0x00000026afab7c20 */ /* 0x000fe20008410000 */
[----:B------:R-:W-:Y:S01]  /*ce70*/  FMUL.FTZ R174, R178, UR38 ;  /* 0x00000026b2ae7c20 */ /* 0x000fe20008410000 */
[----:B------:R-:W-:Y:S01]  /*ce80*/  FMUL.FTZ R175, R179, UR38 ;  /* 0x00000026b3af7c20 */ /* 0x000fe20008410000 */
[-CC-:B------:R-:W-:Y:S01]  /*ce90*/  FFMA.FTZ R188, R10, R12.reuse, -R189.reuse ;  /* 0x0000000c0abc7223 */ /* 0x180fe200000108bd */
[----:B------:R1:W-:Y:S01]  /*cea0*/  MUFU.EX2 R154, R170 ;  /* 0x000000aa009a7308 */ /* 0x0003e20000000800 */
[----:B------:R-:W-:Y:S01]  /*ceb0*/  FMUL.FTZ R178, R182, UR38 ;  /* 0x00000026b6b27c20 */ /* 0x000fe20008410000 */
[-CC-:B------:R-:W-:Y:S01]  /*cec0*/  FFMA.FTZ R10, R156, R12.reuse, -R189.reuse ;  /* 0x0000000c9c0a7223 */ /* 0x180fe200000108bd */
[----:B------:R-:W-:Y:S01]  /*ced0*/  FMUL.FTZ R179, R183, UR38 ;  /* 0x00000026b7b37c20 */ /* 0x000fe20008410000 */
[----:B------:R-:W-:Y:S01]  /*cee0*/  FMUL.FTZ R182, R186, UR38 ;  /* 0x00000026bab67c20 */ /* 0x000fe20008410000 */
[----:B------:R-:W-:Y:S01]  /*cef0*/  FMUL.FTZ R183, R187, UR38 ;  /* 0x00000026bbb77c20 */ /* 0x000fe20008410000 */
[----:B------:R-:W-:Y:S01]  /*cf00*/  FMUL.FTZ R186, R190, UR38 ;  /* 0x00000026beba7c20 */ /* 0x000fe20008410000 */
[----:B------:R-:W-:Y:S01]  /*cf10*/  FMUL.FTZ R187, R191, UR38 ;  /* 0x00000026bfbb7c20 */ /* 0x000fe20008410000 */
[----:B------:R-:W2:Y:S01]  /*cf20*/  MUFU.TANH R153, R153 ;  /* 0x0000009900997308 */ /* 0x000ea20000002400 */
[----:B-1----:R-:W-:Y:S01]  /*cf30*/  FMNMX.FTZ R170, R181, R7, !PT ;  /* 0x00000007b5aa7209 */ /* 0x002fe20007810000 */
[----:B------:R-:W-:Y:S01]  /*cf40*/  FMUL.FTZ R190, R195, UR38 ;  /* 0x00000026c3be7c20 */ /* 0x000fe20008410000 */
[-CC-:B------:R-:W-:Y:S01]  /*cf50*/  FFMA.FTZ R15, R15, R12.reuse, -R189.reuse ;  /* 0x0000000c0f0f7223 */ /* 0x180fe200000108bd */
[--C-:B------:R-:W-:Y:S01]  /*cf60*/  FFMA.FTZ R20, R20, R12, -R189.reuse ;  /* 0x0000000c14147223 */ /* 0x100fe200000108bd */
[----:B------:R-:W-:Y:S01]  /*cf70*/  FMNMX.FTZ R170, R155, R170, !PT ;  /* 0x000000aa9baa7209 */ /* 0x000fe20007810000 */
[-CC-:B------:R-:W-:Y:S01]  /*cf80*/  FFMA.FTZ R21, R21, R12.reuse, -R189.reuse ;  /* 0x0000000c15157223 */ /* 0x180fe200000108bd */
[--C-:B------:R-:W-:Y:S01]  /*cf90*/  FFMA.FTZ R160, R160, R12, -R189.reuse ;  /* 0x0000000ca0a07223 */ /* 0x100fe200000108bd */
[----:B------:R-:W1:Y:S01]  /*cfa0*/  MUFU.TANH R157, R157 ;  /* 0x0000009d009d7308 */ /* 0x000e620000002400 */
[----:B----4-:R-:W-:Y:S01]  /*cfb0*/  FMNMX.FTZ R170, R158, R170, !PT ;  /* 0x000000aa9eaa7209 */ /* 0x010fe20007810000 */
[-CC-:B------:R-:W-:Y:S01]  /*cfc0*/  FFMA.FTZ R161, R161, R12.reuse, -R189.reuse ;  /* 0x0000000ca1a17223 */ /* 0x180fe200000108bd */
[-CC-:B------:R-:W-:Y:S01]  /*cfd0*/  FFMA.FTZ R164, R164, R12.reuse, -R189.reuse ;  /* 0x0000000ca4a47223 */ /* 0x180fe200000108bd */
[--C-:B------:R-:W-:Y:S01]  /*cfe0*/  FFMA.FTZ R165, R165, R12, -R189.reuse ;  /* 0x0000000ca5a57223 */ /* 0x100fe200000108bd */
[----:B0-----:R-:W-:Y:S01]  /*cff0*/  FMNMX.FTZ R170, R159, R170, !PT ;  /* 0x000000aa9faa7209 */ /* 0x001fe20007810000 */
[-CC-:B------:R-:W-:Y:S01]  /*d000*/  FFMA.FTZ R168, R168, R12.reuse, -R189.reuse ;  /* 0x0000000ca8a87223 */ /* 0x180fe200000108bd */
[--C-:B------:R-:W-:Y:S01]  /*d010*/  FFMA.FTZ R169, R169, R12, -R189.reuse ;  /* 0x0000000ca9a97223 */ /* 0x100fe200000108bd */
[----:B------:R-:W0:Y:S01]  /*d020*/  MUFU.TANH R171, R171 ;  /* 0x000000ab00ab7308 */ /* 0x000e220000002400 */
[----:B------:R-:W-:Y:S01]  /*d030*/  FMNMX.FTZ R170, R162, R170, !PT ;  /* 0x000000aaa2aa7209 */ /* 0x000fe20007810000 */
[-CC-:B------:R-:W-:Y:S01]  /*d040*/  FFMA.FTZ R172, R172, R12.reuse, -R189.reuse ;  /* 0x0000000cacac7223 */ /* 0x180fe200000108bd */
[-CC-:B------:R-:W-:Y:S01]  /*d050*/  FFMA.FTZ R173, R173, R12.reuse, -R189.reuse ;  /* 0x0000000cadad7223 */ /* 0x180fe200000108bd */
[--C-:B------:R-:W-:Y:S01]  /*d060*/  FFMA.FTZ R176, R176, R12, -R189.reuse ;  /* 0x0000000cb0b07223 */ /* 0x100fe200000108bd */
[----:B---3--:R-:W-:Y:S01]  /*d070*/  FMNMX.FTZ R170, R163, R170, !PT ;  /* 0x000000aaa3aa7209 */ /* 0x008fe20007810000 */
[-CC-:B------:R-:W-:Y:S01]  /*d080*/  FFMA.FTZ R177, R177, R12.reuse, -R189.reuse ;  /* 0x0000000cb1b17223 */ /* 0x180fe200000108bd */
[--C-:B------:R-:W-:Y:S01]  /*d090*/  FFMA.FTZ R180, R180, R12, -R189.reuse ;  /* 0x0000000cb4b47223 */ /* 0x100fe200000108bd */
[----:B------:R-:W3:Y:S01]  /*d0a0*/  MUFU.TANH R174, R174 ;  /* 0x000000ae00ae7308 */ /* 0x000ee20000002400 */
[----:B------:R-:W-:Y:S01]  /*d0b0*/  FMNMX.FTZ R170, R166, R170, !PT ;  /* 0x000000aaa6aa7209 */ /* 0x000fe20007810000 */
[-CC-:B------:R-:W-:Y:S01]  /*d0c0*/  FFMA.FTZ R184, R184, R12.reuse, -R189.reuse ;  /* 0x0000000cb8b87223 */ /* 0x180fe200000108bd */
[----:B------:R-:W-:Y:S01]  /*d0d0*/  FFMA.FTZ R185, R185, R12, -R189 ;  /* 0x0000000cb9b97223 */ /* 0x000fe200000108bd */
[----:B------:R-:W-:Y:S01]  /*d0e0*/  FMUL.FTZ R189, R198, UR38 ;  /* 0x00000026c6bd7c20 */ /* 0x000fe20008410000 */
[----:B------:R-:W-:Y:S01]  /*d0f0*/  FMNMX.FTZ R170, R167, R170, !PT ;  /* 0x000000aaa7aa7209 */ /* 0x000fe20007810000 */
[----:B------:R-:W-:Y:S01]  /*d100*/  FMUL.FTZ R191, R199, UR38 ;  /* 0x00000026c7bf7c20 */ /* 0x000fe20008410000 */
[----:B------:R-:W4:Y:S01]  /*d110*/  S2R R198, SR_CgaCtaId ;  /* 0x0000000000c67919 */ /* 0x000f220000008800 */
[----:B------:R-:W3:Y:S01]  /*d120*/  MUFU.EX2 R156, R193 ;  /* 0x000000c1009c7308 */ /* 0x000ee20000000800 */
[----:B------:R-:W-:Y:S01]  /*d130*/  FMNMX.FTZ R170, R8, R170, !PT ;  /* 0x000000aa08aa7209 */ /* 0x000fe20007810000 */
[----:B------:R-:W4:Y:S03]  /*d140*/  S2R R199, SR_TID.X ;  /* 0x0000000000c77919 */ /* 0x000f260000002100 */
[----:B--2---:R-:W-:-:S03]  /*d150*/  FMNMX.FTZ R170, R153, R170, !PT ;  /* 0x000000aa99aa7209 */ /* 0x004fc60007810000 */
[----:B------:R-:W2:Y:S01]  /*d160*/  MUFU.TANH R175, R175 ;  /* 0x000000af00af7308 */ /* 0x000ea20000002400 */
[----:B-1----:R-:W-:-:S04]  /*d170*/  FMNMX.FTZ R170, R157, R170, !PT ;  /* 0x000000aa9daa7209 */ /* 0x002fc80007810000 */
[----:B0-----:R-:W-:-:S03]  /*d180*/  FMNMX.FTZ R170, R171, R170, !PT ;  /* 0x000000aaabaa7209 */ /* 0x001fc60007810000 */
[----:B------:R-:W0:Y:S01]  /*d190*/  MUFU.EX2 R188, R188 ;  /* 0x000000bc00bc7308 */ /* 0x000e220000000800 */
[----:B---3--:R-:W-:Y:S01]  /*d1a0*/  FMNMX.FTZ R170, R174, R170, !PT ;  /* 0x000000aaaeaa7209 */ /* 0x008fe20007810000 */
[----:B------:R-:W-:Y:S01]  /*d1b0*/  FFMA.FTZ R5, R156, R5, R152 ;  /* 0x000000059c057223 */ /* 0x000fe20000010098 */
[-C--:B------:R-:W-:Y:S01]  /*d1c0*/  FMUL.FTZ R24, R24, R156.reuse ;  /* 0x0000009c18187220 */ /* 0x080fe20000410000 */
[-C--:B------:R-:W-:Y:S01]  /*d1d0*/  FMUL.FTZ R25, R25, R156.reuse ;  /* 0x0000009c19197220 */ /* 0x080fe20000410000 */
[-C--:B------:R-:W-:Y:S01]  /*d1e0*/  FMUL.FTZ R28, R28, R156.reuse ;  /* 0x0000009c1c1c7220 */ /* 0x080fe20000410000 */
[-C--:B------:R-:W-:Y:S01]  /*d1f0*/  FMUL.FTZ R29, R29, R156.reuse ;  /* 0x0000009c1d1d7220 */ /* 0x080fe20000410000 */
[----:B------:R-:W-:Y:S01]  /*d200*/  FMUL.FTZ R32, R32, R156 ;  /* 0x0000009c20207220 */ /* 0x000fe20000410000 */
[----:B------:R-:W1:Y:S01]  /*d210*/  MUFU.TANH R178, R178 ;  /* 0x000000b200b27308 */ /* 0x000e620000002400 */
[----:B--2---:R-:W-:Y:S01]  /*d220*/  FMNMX.FTZ R170, R175, R170, !PT ;  /* 0x000000aaafaa7209 */ /* 0x004fe20007810000 */
[-C--:B------:R-:W-:Y:S01]  /*d230*/  FMUL.FTZ R33, R33, R156.reuse ;  /* 0x0000009c21217220 */ /* 0x080fe20000410000 */
[-C--:B------:R-:W-:Y:S01]  /*d240*/  FMUL.FTZ R36, R36, R156.reuse ;  /* 0x0000009c24247220 */ /* 0x080fe20000410000 */
[-C--:B------:R-:W-:Y:S01]  /*d250*/  FMUL.FTZ R37, R37, R156.reuse ;  /* 0x0000009c25257220 */ /* 0x080fe20000410000 */
[-C--:B------:R-:W-:Y:S01]  /*d260*/  FMUL.FTZ R40, R40, R156.reuse ;  /* 0x0000009c28287220 */ /* 0x080fe20000410000 */
[-C--:B------:R-:W-:Y:S01]  /*d270*/  FMUL.FTZ R41, R41, R156.reuse ;  /* 0x0000009c29297220 */ /* 0x080fe20000410000 */
[----:B------:R-:W-:Y:S01]  /*d280*/  FMUL.FTZ R44, R44, R156 ;  /* 0x0000009c2c2c7220 */ /* 0x000fe20000410000 */
[----:B------:R-:W2:Y:S01]  /*d290*/  MUFU.TANH R179, R179 ;  /* 0x000000b300b37308 */ /* 0x000ea20000002400 */
[C---:B0-----:R-:W-:Y:S01]  /*d2a0*/  FADD.FTZ R5, R188.reuse, R5 ;  /* 0x00000005bc057221 */ /* 0x041fe20000010000 */
[----:B------:R-:W-:Y:S01]  /*d2b0*/  F2FP.BF16.F32.PACK_AB R152, R188, R152 ;  /* 0x00000098bc98723e */ /* 0x000fe200000010ff */
[----:B------:R-:W-:Y:S01]  /*d2c0*/  FMUL.FTZ R188, R194, UR38 ;  /* 0x00000026c2bc7c20 */ /* 0x000fe20008410000 */
[----:B----4-:R-:W-:Y:S01]  /*d2d0*/  SHF.R.U32.HI R199, RZ, 0x7, R199 ;  /* 0x00000007ffc77819 */ /* 0x010fe200000116c7 */
[----:B------:R-:W-:Y:S01]  /*d2e0*/  FADD.FTZ R5, R154, R5 ;  /* 0x000000059a057221 */ /* 0x000fe20000010000 */
[-C--:B------:R-:W-:Y:S01]  /*d2f0*/  FMUL.FTZ R45, R45, R156.reuse ;  /* 0x0000009c2d2d7220 */ /* 0x080fe20000410000 */
[----:B------:R-:W-:Y:S01]  /*d300*/  FMUL.FTZ R48, R48, R156 ;  /* 0x0000009c30307220 */ /* 0x000fe20000410000 */
[----:B------:R-:W0:Y:S01]  /*d310*/  MUFU.TANH R182, R182 ;  /* 0x000000b600b67308 */ /* 0x000e220000002400 */
[----:B-1----:R-:W-:Y:S01]  /*d320*/  FMNMX.FTZ R170, R178, R170, !PT ;  /* 0x000000aab2aa7209 */ /* 0x002fe20007810000 */
[-C--:B------:R-:W-:Y:S01]  /*d330*/  FMUL.FTZ R49, R49, R156.reuse ;  /* 0x0000009c31317220 */ /* 0x080fe20000410000 */
        /* <DEDUP_REMOVED lines=14> */
[----:B0-----:R-:W-:Y:S01]  /*d420*/  FMNMX.FTZ R170, R182, R170, !PT ;  /* 0x000000aab6aa7209 */ /* 0x001fe20007810000 */
[-C--:B------:R-:W-:Y:S01]  /*d430*/  FMUL.FTZ R73, R73, R156.reuse ;  /* 0x0000009c49497220 */ /* 0x080fe20000410000 */
[-C--:B------:R-:W-:Y:S01]  /*d440*/  FMUL.FTZ R76, R76, R156.reuse ;  /* 0x0000009c4c4c7220 */ /* 0x080fe20000410000 */
[-C--:B------:R-:W-:Y:S01]  /*d450*/  FMUL.FTZ R77, R77, R156.reuse ;  /* 0x0000009c4d4d7220 */ /* 0x080fe20000410000 */
[-C--:B------:R-:W-:Y:S01]  /*d460*/  FMUL.FTZ R80, R80, R156.reuse ;  /* 0x0000009c50507220 */ /* 0x080fe20000410000 */
        /* <DEDUP_REMOVED lines=42> */
[----:B------:R-:W2:Y:S01]  /*d710*/  MUFU.EX2 R192, R192 ;  /* 0x000000c000c07308 */ /* 0x000ea20000000800 */
[----:B0-----:R-:W-:Y:S01]  /*d720*/  FMNMX.FTZ R170, R189, R170, !PT ;  /* 0x000000aabdaa7209 */ /* 0x001fe20007810000 */
[-C--:B------:R-:W-:Y:S01]  /*d730*/  FMUL.FTZ R145, R145, R156.reuse ;  /* 0x0000009c91917220 */ /* 0x080fe20000410000 */
[-C--:B------:R-:W-:Y:S01]  /*d740*/  FMUL.FTZ R148, R148, R156.reuse ;  /* 0x0000009c94947220 */ /* 0x080fe20000410000 */
[----:B------:R-:W-:-:S04]  /*d750*/  FMUL.FTZ R149, R149, R156 ;  /* 0x0000009c95957220 */ /* 0x000fc80000410000 */
[----:B------:R0:W3:Y:S01]  /*d760*/  MUFU.EX2 R156, R15 ;  /* 0x0000000f009c7308 */ /* 0x0000e20000000800 */
[----:B-1----:R-:W-:-:S07]  /*d770*/  FMNMX.FTZ R170, R191, R170, !PT ;  /* 0x000000aabfaa7209 */ /* 0x002fce0007810000 */
[----:B------:R-:W-:Y:S01]  /*d780*/  MUFU.EX2 R21, R21 ;  /* 0x0000001500157308 */ /* 0x000fe20000000800 */
[C---:B--2---:R-:W-:Y:S01]  /*d790*/  FADD.FTZ R5, R192.reuse, R5 ;  /* 0x00000005c0057221 */ /* 0x044fe20000010000 */
[----:B------:R-:W-:Y:S01]  /*d7a0*/  F2FP.BF16.F32.PACK_AB R154, R192, R154 ;  /* 0x0000009ac09a723e */ /* 0x000fe200000010ff */
[----:B0-----:R-:W-:Y:S01]  /*d7b0*/  IMAD.MOV.U32 R15, RZ, RZ, 0x40000040 ;  /* 0x40000040ff0f7424 */ /* 0x001fe200078e00ff */
[----:B------:R-:W0:Y:S04]  /*d7c0*/  SHFL.BFLY PT, R192, R170, 0x2, 0x1f ;  /* 0x0c401f00aac07f89 */ /* 0x000e2800000e0000 */
[----:B------:R-:W-:Y:S01]  /*d7d0*/  MUFU.EX2 R9, R9 ;  /* 0x0000000900097308 */ /* 0x000fe20000000800 */
[----:B---3--:R-:W-:-:S07]  /*d7e0*/  FADD.FTZ R5, R156, R5 ;  /* 0x000000059c057221 */ /* 0x008fce0000010000 */
        /* <DEDUP_REMOVED lines=8> */
[----:B0-----:R-:W-:-:S05]  /*d870*/  FMNMX.FTZ R170, R170, R192, !PT ;  /* 0x000000c0aaaa7209 */ /* 0x001fca0007810000 */
[C---:B------:R-:W-:Y:S01]  /*d880*/  FADD.FTZ R197, -R170.reuse, R7 ;  /* 0x00000007aac57221 */ /* 0x040fe20000010100 */
[-C--:B------:R-:W-:Y:S01]  /*d890*/  FMUL.FTZ R7, R170, R12.reuse ;  /* 0x0000000caa077220 */ /* 0x080fe20000410000 */
[----:B------:R-:W-:Y:S02]  /*d8a0*/  MUFU.EX2 R185, R185 ;  /* 0x000000b900b97308 */ /* 0x000fe40000000800 */
        /* <DEDUP_REMOVED lines=25> */
[----:B------:R-:W-:Y:S01]  /*da40*/  IMAD.MOV.U32 R7, RZ, RZ, 0x40000040 ;  /* 0x40000040ff077424 */ /* 0x000fe200078e00ff */
[----:B------:R-:W0:Y:S04]  /*da50*/  MUFU.EX2 R197, R197 ;  /* 0x000000c500c57308 */ /* 0x000e280000000800 */
[----:B------:R-:W-:Y:S01]  /*da60*/  R2UR UR7, R7 ;  /* 0x00000000070772ca */ /* 0x000fe200000e0000 */
[----:B-----5:R-:W-:-:S03]  /*da70*/  VIADD R7, R3, 0x32440 ;  /* 0x0003244003077836 */ /* 0x020fc60000000000 */
[----:B------:R-:W1:Y:S02]  /*da80*/  MUFU.EX2 R153, R181 ;  /* 0x000000b500997308 */ /* 0x000e640000000800 */
[----:B------:R-:W-:-:S04]  /*da90*/  PRMT R7, R198, 0x654, R7 ;  /* 0x00000654c6077816 */ /* 0x000fc80000000007 */
[----:B------:R2:W-:Y:S02]  /*daa0*/  SYNCS.ARRIVE.TRANS64.RED.A1T0 RZ, [R7+URZ], RZ ;  /* 0x000000ff07ff79a7 */ /* 0x0005e4000810043f */
[----:B------:R-:W3:Y:S01]  /*dab0*/  MUFU.EX2 R194, R194 ;  /* 0x000000c200c27308 */ /* 0x000ee20000000800 */
[-C--:B0-----:R-:W-:Y:S01]  /*dac0*/  FMUL.FTZ R26, R26, R197.reuse ;  /* 0x000000c51a1a7220 */ /* 0x081fe20000410000 */
[-C--:B------:R-:W-:Y:S01]  /*dad0*/  FMUL.FTZ R27, R27, R197.reuse ;  /* 0x000000c51b1b7220 */ /* 0x080fe20000410000 */
[-C--:B------:R-:W-:Y:S01]  /*dae0*/  FMUL.FTZ R30, R30, R197.reuse ;  /* 0x000000c51e1e7220 */ /* 0x080fe20000410000 */
[-C--:B------:R-:W-:Y:S01]  /*daf0*/  FMUL.FTZ R31, R31, R197.reuse ;  /* 0x000000c51f1f7220 */ /* 0x080fe20000410000 */
[-C--:B------:R-:W-:Y:S01]  /*db00*/  FMUL.FTZ R34, R34, R197.reuse ;  /* 0x000000c522227220 */ /* 0x080fe20000410000 */
[----:B--2---:R-:W-:Y:S02]  /*db10*/  VIADD R7, R199, 0x8 ;  /* 0x00000008c7077836 */ /* 0x004fe40000000000 */
[----:B------:R-:W-:Y:S01]  /*db20*/  FMUL.FTZ R35, R35, R197 ;  /* 0x000000c523237220 */ /* 0x000fe20000410000 */
[----:B------:R-:W-:Y:S01]  /*db30*/  MUFU.EX2 R158, R158 ;  /* 0x0000009e009e7308 */ /* 0x000fe20000000800 */
[----:B-1----:R-:W-:Y:S01]  /*db40*/  FFMA.FTZ R157, R197, R6, R153 ;  /* 0x00000006c59d7223 */ /* 0x002fe20000010099 */
[----:B------:R-:W-:-:S02]  /*db50*/  IMAD R6, R201, 0xc00, R219 ;  /* 0x00000c00c9067824 */ /* 0x000fc400078e02db */
[-C--:B------:R-:W-:Y:S01]  /*db60*/  FMUL.FTZ R38, R38, R197.reuse ;  /* 0x000000c526267220 */ /* 0x080fe20000410000 */
[-C--:B------:R-:W-:Y:S01]  /*db70*/  FMUL.FTZ R39, R39, R197.reuse ;  /* 0x000000c527277220 */ /* 0x080fe20000410000 */
[-C--:B------:R-:W-:Y:S01]  /*db80*/  FMUL.FTZ R42, R42, R197.reuse ;  /* 0x000000c52a2a7220 */ /* 0x080fe20000410000 */
[-C--:B------:R-:W-:Y:S01]  /*db90*/  FMUL.FTZ R43, R43, R197.reuse ;  /* 0x000000c52b2b7220 */ /* 0x080fe20000410000 */
[----:B------:R-:W-:Y:S01]  /*dba0*/  R2UR UR6, R6 ;  /* 0x00000000060672ca */ /* 0x000fe200000e0000 */
        /* <DEDUP_REMOVED lines=55> */
[C---:B---3--:R-:W-:Y:S01]  /*df20*/  F2FP.BF16.F32.PACK_AB R153, R194.reuse, R153 ;  /* 0x00000099c299723e */ /* 0x048fe200000010ff */
[----:B------:R-:W-:Y:S01]  /*df30*/  FADD.FTZ R157, R194, R157 ;  /* 0x0000009dc29d7221 */ /* 0x000fe20000010000 */
[----:B------:R1:W-:Y:S01]  /*df40*/  BAR.SYNC.DEFER_BLOCKING R7, 0x100 ;  /* 0x000400070000751d */ /* 0x0003e20000010000 */
[----:B0-----:R-:W-:-:S05]  /*df50*/  F2FP.BF16.F32.PACK_AB R155, R181, R158 ;  /* 0x0000009eb59b723e */ /* 0x001fca00000010ff */
[----:B------:R-:W-:Y:S01]  /*df60*/  MUFU.EX2 R193, R193 ;  /* 0x000000c100c17308 */ /* 0x000fe20000000800 */
[----:B-1----:R-:W-:-:S04]  /*df70*/  FADD.FTZ R7, R158, R157 ;  /* 0x0000009d9e077221 */ /* 0x002fc80000010000 */
[----:B------:R-:W-:-:S03]  /*df80*/  FADD.FTZ R7, R181, R7 ;  /* 0x00000007b5077221 */ /* 0x000fc60000010000 */
[----:B------:R0:W-:Y:S08]  /*df90*/  MUFU.EX2 R158, R14 ;  /* 0x0000000e009e7308 */ /* 0x0001f00000000800 */
[----:B------:R-:W-:Y:S01]  /*dfa0*/  MUFU.EX2 R196, R196 ;  /* 0x000000c400c47308 */ /* 0x000fe20000000800 */
[----:B0-----:R-:W-:Y:S01]  /*dfb0*/  VIADD R14, R6, 0x80 ;  /* 0x00000080060e7836 */ /* 0x001fe20000000000 */
[----:B------:R-:W-:-:S06]  /*dfc0*/  WARPGROUP.ARRIVE ;  /* 0x00000000000079c5 */ /* 0x000fcc0000000000 */
[----:B------:R-:W-:Y:S01]  /*dfd0*/  HGMMA.64x256x16.F32.BF16 R24, R152, gdesc[UR4].tnspB, R24, gsb0 ;  /* 0x43e0000498187df0 */ /* 0x000fe20008001818 */
[----:B------:R-:W-:Y:S01]  /*dfe0*/  MUFU.EX2 R195, R195 ;  /* 0x000000c300c37308 */ /* 0x000fe20000000800 */
[----:B------:R-:W-:Y:S02]  /*dff0*/  R2UR UR6, R14 ;  /* 0x000000000e0672ca */ /* 0x000fe400000e0000 */
[----:B------:R-:W-:-:S05]  /*e000*/  R2UR UR7, R15 ;  /* 0x000000000f0772ca */ /* 0x000fca00000e0000 */
[----:B------:R-:W-:Y:S08]  /*e010*/  MUFU.EX2 R166, R166 ;  /* 0x000000a600a67308 */ /* 0x000ff00000000800 */
[----:B------:R-:W0:Y:S08]  /*e020*/  MUFU.EX2 R167, R167 ;  /* 0x000000a700a77308 */ /* 0x000e300000000800 */
[----:B------:R-:W-:Y:S08]  /*e030*/  MUFU.EX2 R192, R192 ;  /* 0x000000c000c07308 */ /* 0x000ff00000000800 */
[----:B------:R-:W1:Y:S08]  /*e040*/  MUFU.EX2 R171, R171 ;  /* 0x000000ab00ab7308 */ /* 0x000e700000000800 */
        /* <DEDUP_REMOVED lines=11> */
[----:B------:R-:W-:-:S07]  /*e100*/  WARPGROUP.DEPBAR.LE gsb0, 0x0 ;  /* 0x00008000000079c5 */ /* 0x000fce0000010000 */
[----:B------:R-:W2:Y:S01]  /*e110*/  MUFU.EX2 R152, R20 ;  /* 0x0000001400987308 */ /* 0x000ea20000000800 */
[----:B0-----:R-:W-:Y:S02]  /*e120*/  F2FP.BF16.F32.PACK_AB R153, R167, R166 ;  /* 0x000000a6a799723e */ /* 0x001fe400000010ff */
[----:B-1----:R-:W-:-:S05]  /*e130*/  F2FP.BF16.F32.PACK_AB R155, R171, R192 ;  /* 0x000000c0ab9b723e */ /* 0x002fca00000010ff */
[----:B------:R0:W1:Y:S08]  /*e140*/  MUFU.EX2 R20, R159 ;  /* 0x0000009f00147308 */ /* 0x0000700000000800 */
[----:B------:R3:W-:Y:S01]  /*e150*/  MUFU.EX2 R154, R11 ;  /* 0x0000000b009a7308 */ /* 0x0007e20000000800 */
[C---:B--2---:R-:W-:Y:S01]  /*e160*/  FADD.FTZ R5, R152.reuse, R5 ;  /* 0x0000000598057221 */ /* 0x044fe20000010000 */
[----:B------:R-:W-:-:S02]  /*e170*/  F2FP.BF16.F32.PACK_AB R156, R152, R156 ;  /* 0x0000009c989c723e */ /* 0x000fc400000010ff */
[----:B0-----:R-:W-:Y:S01]  /*e180*/  F2FP.BF16.F32.PACK_AB R159, R195, R196 ;  /* 0x000000c4c39f723e */ /* 0x001fe200000010ff */
[----:B------:R-:W-:-:S03]  /*e190*/  FADD.FTZ R5, R21, R5 ;  /* 0x0000000515057221 */ /* 0x000fc60000010000 */
[----:B------:R0:W2:Y:S01]  /*e1a0*/  MUFU.EX2 R152, R10 ;  /* 0x0000000a00987308 */ /* 0x0000a20000000800 */
[C---:B------:R-:W-:Y:S01]  /*e1b0*/  FADD.FTZ R5, R158.reuse, R5 ;  /* 0x000000059e057221 */ /* 0x040fe20000010000 */
[----:B------:R-:W-:Y:S01]  /*e1c0*/  F2FP.BF16.F32.PACK_AB R158, R158, R21 ;  /* 0x000000159e9e723e */ /* 0x000fe200000010ff */
[----:B---3--:R-:W-:Y:S01]  /*e1d0*/  IMAD.MOV.U32 R11, RZ, RZ, 0x40000040 ;  /* 0x40000040ff0b7424 */ /* 0x008fe200078e00ff */
[----:B-1----:R-:W-:Y:S01]  /*e1e0*/  F2FP.BF16.F32.PACK_AB R157, R193, R20 ;  /* 0x00000014c19d723e */ /* 0x002fe200000010ff */
[----:B------:R-:W-:Y:S01]  /*e1f0*/  FADD.FTZ R5, R9, R5 ;  /* 0x0000000509057221 */ /* 0x000fe20000010000 */
[----:B------:R-:W-:Y:S02]  /*e200*/  FADD.FTZ R7, R20, R7 ;  /* 0x0000000714077221 */ /* 0x000fe40000010000 */
[----:B------:R-:W-:Y:S01]  /*e210*/  WARPGROUP.ARRIVE ;  /* 0x00000000000079c5 */ /* 0x000fe20000000000 */
[----:B0-----:R-:W-:Y:S02]  /*e220*/  VIADD R10, R6, 0x100 ;  /* 0x00000100060a7836 */ /* 0x001fe40000000000 */
[----:B------:R-:W-:-:S03]  /*e230*/  FADD.FTZ R7, R193, R7 ;  /* 0x00000007c1077221 */ /* 0x000fc60000010000 */
[----:B------:R-:W-:Y:S01]  /*e240*/  HGMMA.64x256x16.F32.BF16 R24, R156, gdesc[UR4].tnspB, R24, gsb0 ;  /* 0x43e000049c187df0 */ /* 0x000fe20008001818 */
[----:B------:R-:W-:Y:S01]  /*e250*/  R2UR UR6, R10 ;  /* 0x000000000a0672ca */ /* 0x000fe200000e0000 */
[----:B------:R-:W-:Y:S02]  /*e260*/  VIADD R10, R6, 0x180 ;  /* 0x00000180060a7836 */ /* 0x000fe40000000000 */
[C---:B--2---:R-:W-:Y:S01]  /*e270*/  FADD.FTZ R5, R152.reuse, R5 ;  /* 0x0000000598057221 */ /* 0x044fe20000010000 */
[----:B------:R-:W-:Y:S01]  /*e280*/  R2UR UR7, R11 ;  /* 0x000000000b0772ca */ /* 0x000fe200000e0000 */
[----:B------:R-:W-:Y:S01]  /*e290*/  IMAD.MOV.U32 R11, RZ, RZ, 0x40000040 ;  /* 0x40000040ff0b7424 */ /* 0x000fe200078e00ff */
[----:B------:R-:W-:Y:S01]  /*e2a0*/  F2FP.BF16.F32.PACK_AB R152, R152, R9 ;  /* 0x000000099898723e */ /* 0x000fe200000010ff */
[----:B------:R-:W-:Y:S01]  /*e2b0*/  FADD.FTZ R5, R154, R5 ;  /* 0x000000059a057221 */ /* 0x000fe20000010000 */
[----:B------:R-:W-:Y:S01]  /*e2c0*/  F2FP.BF16.F32.PACK_AB R154, R160, R154 ;  /* 0x0000009aa09a723e */ /* 0x000fe200000010ff */
[----:B------:R-:W-:-:S02]  /*e2d0*/  IMAD.MOV.U32 R9, RZ, RZ, 0x40000040 ;  /* 0x40000040ff097424 */ /* 0x000fc400078e00ff */
[----:B------:R-:W-:Y:S01]  /*e2e0*/  FADD.FTZ R7, R196, R7 ;  /* 0x00000007c4077221 */ /* 0x000fe20000010000 */
[----:B------:R-:W-:-:S03]  /*e2f0*/  FADD.FTZ R5, R160, R5 ;  /* 0x00000005a0057221 */ /* 0x000fc60000010000 */
[----:B------:R-:W-:-:S04]  /*e300*/  FADD.FTZ R7, R195, R7 ;  /* 0x00000007c3077221 */ /* 0x000fc80000010000 */
[----:B------:R-:W-:-:S04]  /*e310*/  FADD.FTZ R7, R166, R7 ;  /* 0x00000007a6077221 */ /* 0x000fc80000010000 */
[----:B------:R-:W-:-:S04]  /*e320*/  FADD.FTZ R7, R167, R7 ;  /* 0x00000007a7077221 */ /* 0x000fc80000010000 */
[----:B------:R-:W-:-:S04]  /*e330*/  FADD.FTZ R7, R192, R7 ;  /* 0x00000007c0077221 */ /* 0x000fc80000010000 */
[----:B------:R-:W-:Y:S01]  /*e340*/  FADD.FTZ R7, R171, R7 ;  /* 0x00000007ab077221 */ /* 0x000fe20000010000 */
[----:B------:R-:W-:Y:S02]  /*e350*/  WARPGROUP.DEPBAR.LE gsb0, 0x0 ;  /* 0x00008000000079c5 */ /* 0x000fe40000010000 */
[----:B------:R-:W-:-:S06]  /*e360*/  WARPGROUP.ARRIVE ;  /* 0x00000000000079c5 */ /* 0x000fcc0000000000 */
[----:B------:R-:W-:Y:S01]  /*e370*/  HGMMA.64x256x16.F32.BF16 R24, R152, gdesc[UR4].tnspB, R24, gsb0 ;  /* 0x43e0000498187df0 */ /* 0x000fe20008001818 */
[----:B------:R-:W-:Y:S01]  /*e380*/  R2UR UR6, R10 ;  /* 0x000000000a0672ca */ /* 0x000fe200000e0000 */
[----:B------:R-:W-:Y:S01]  /*e390*/  VIADD R10, R6, 0x200 ;  /* 0x00000200060a7836 */ /* 0x000fe20000000000 */
[----:B------:R-:W-:Y:S01]  /*e3a0*/  R2UR UR7, R11 ;  /* 0x000000000b0772ca */ /* 0x000fe200000e0000 */
[----:B------:R-:W-:Y:S01]  /*e3b0*/  IMAD.MOV.U32 R11, RZ, RZ, 0x40000040 ;  /* 0x40000040ff0b7424 */ /* 0x000fe200078e00ff */
[----:B------:R-:W-:Y:S02]  /*e3c0*/  WARPGROUP.DEPBAR.LE gsb0, 0x0 ;  /* 0x00008000000079c5 */ /* 0x000fe40000010000 */
[----:B------:R-:W0:Y:S01]  /*e3d0*/  MUFU.EX2 R152, R161 ;  /* 0x000000a100987308 */ /* 0x000e220000000800 */
[----:B------:R-:W-:Y:S01]  /*e3e0*/  F2FP.BF16.F32.PACK_AB R153, R175, R174 ;  /* 0x000000aeaf99723e */ /* 0x000fe200000010ff */
[----:B------:R-:W-:Y:S01]  /*e3f0*/  FADD.FTZ R174, R174, R7 ;  /* 0x00000007aeae7221 */ /* 0x000fe20000010000 */
[----:B------:R-:W-:-:S03]  /*e400*/  F2FP.BF16.F32.PACK_AB R155, R179, R178 ;  /* 0x000000b2b39b723e */ /* 0x000fc600000010ff */
[----:B------:R-:W-:Y:S02]  /*e410*/  FADD.FTZ R175, R175, R174 ;  /* 0x000000aeafaf7221 */ /* 0x000fe40000010000 */
[----:B------:R-:W1:Y:S02]  /*e420*/  MUFU.EX2 R154, R165 ;  /* 0x000000a5009a7308 */ /* 0x000e640000000800 */
[----:B------:R-:W-:-:S04]  /*e430*/  FADD.FTZ R178, R178, R175 ;  /* 0x000000afb2b27221 */ /* 0x000fc80000010000 */
[----:B------:R-:W-:Y:S01]  /*e440*/  FADD.FTZ R179, R179, R178 ;  /* 0x000000b2b3b37221 */ /* 0x000fe20000010000 */
[----:B0-----:R-:W-:Y:S01]  /*e450*/  FADD.FTZ R5, R152, R5 ;  /* 0x0000000598057221 */ /* 0x001fe20000010000 */
[----:B------:R-:W-:-:S03]  /*e460*/  F2FP.BF16.F32.PACK_AB R152, R164, R152 ;  /* 0x00000098a498723e */ /* 0x000fc600000010ff */
[----:B------:R-:W-:-:S04]  /*e470*/  FADD.FTZ R5, R164, R5 ;  /* 0x00000005a4057221 */ /* 0x000fc80000010000 */
[----:B-1----:R-:W-:Y:S01]  /*e480*/  FADD.FTZ R5, R154, R5 ;  /* 0x000000059a057221 */ /* 0x002fe20000010000 */
[----:B------:R-:W-:-:S03]  /*e490*/  F2FP.BF16.F32.PACK_AB R154, R168, R154 ;  /* 0x0000009aa89a723e */ /* 0x000fc600000010ff */
[----:B------:R-:W-:Y:S01]  /*e4a0*/  FADD.FTZ R5, R168, R5 ;  /* 0x00000005a8057221 */ /* 0x000fe20000010000 */
[----:B------:R-:W-:-:S06]  /*e4b0*/  WARPGROUP.ARRIVE ;  /* 0x00000000000079c5 */ /* 0x000fcc0000000000 */
[----:B------:R-:W-:Y:S01]  /*e4c0*/  HGMMA.64x256x16.F32.BF16 R24, R152, gdesc[UR4].tnspB, R24, gsb0 ;  /* 0x43e0000498187df0 */ /* 0x000fe20008001818 */
[----:B------:R-:W-:Y:S02]  /*e4d0*/  R2UR UR6, R10 ;  /* 0x000000000a0672ca */ /* 0x000fe400000e0000 */
[----:B------:R-:W-:Y:S01]  /*e4e0*/  R2UR UR7, R11 ;  /* 0x000000000b0772ca */ /* 0x000fe200000e0000 */
[----:B------:R0:W-:Y:S02]  /*e4f0*/  MUFU.EX2 R10, R8 ;  /* 0x00000008000a7308 */ /* 0x0001e40000000800 */
[----:B0-----:R-:W-:Y:S01]  /*e500*/  VIADD R8, R6, 0x280 ;  /* 0x0000028006087836 */ /* 0x001fe20000000000 */
[----:B------:R-:W-:-:S05]  /*e510*/  WARPGROUP.DEPBAR.LE gsb0, 0x0 ;  /* 0x00008000000079c5 */ /* 0x000fca0000010000 */
        /* <DEDUP_REMOVED lines=9> */
[----:B------:R-:W-:Y:S02]  /*e5b0*/  F2FP.BF16.F32.PACK_AB R152, R172, R152 ;  /* 0x00000098ac98723e */ /* 0x000fe400000010ff */
[----:B------:R-:W-:Y:S01]  /*e5c0*/  FADD.FTZ R187, R10, R187 ;  /* 0x000000bb0abb7221 */ /* 0x000fe20000010000 */
        /* <DEDUP_REMOVED lines=8> */
[----:B------:R-:W-:Y:S02]  /*e650*/  WARPGROUP.DEPBAR.LE gsb0, 0x0 ;  /* 0x00008000000079c5 */ /* 0x000fe40000010000 */
[----:B------:R-:W0:Y:S01]  /*e660*/  MUFU.EX2 R152, R177 ;  /* 0x000000b100987308 */ /* 0x000e220000000800 */
[C---:B------:R-:W-:Y:S01]  /*e670*/  F2FP.BF16.F32.PACK_AB R153, R162.reuse, R10 ;  /* 0x0000000aa299723e */ /* 0x040fe200000010ff */
[----:B------:R-:W-:Y:S01]  /*e680*/  FADD.FTZ R162, R162, R187 ;  /* 0x000000bba2a27221 */ /* 0x000fe20000010000 */
[----:B------:R-:W-:-:S03]  /*e690*/  F2FP.BF16.F32.PACK_AB R155, R191, R163 ;  /* 0x000000a3bf9b723e */ /* 0x000fc600000010ff */
[----:B------:R-:W-:Y:S02]  /*e6a0*/  FADD.FTZ R162, R163, R162 ;  /* 0x000000a2a3a27221 */ /* 0x000fe40000010000 */
[----:B------:R-:W1:Y:S02]  /*e6b0*/  MUFU.EX2 R154, R184 ;  /* 0x000000b8009a7308 */ /* 0x000e640000000800 */
        /* <DEDUP_REMOVED lines=8> */
[----:B------:R-:W-:Y:S03]  /*e740*/  HGMMA.64x256x16.F32.BF16 R24, R152, gdesc[UR4].tnspB, R24, gsb0 ;  /* 0x43e0000498187df0 */ /* 0x000fe60008001818 */
[----:B------:R-:W-:Y:S02]  /*e750*/  WARPGROUP.DEPBAR.LE gsb0, 0x0 ;  /* 0x00008000000079c5 */ /* 0x000fe40000010000 */
[----:B------:R-:W-:Y:S05]  /*e760*/  @!P0 BRA `(.L_x_10537) ;  /* 0x0000000000048947 */ /* 0x000fea0003800000 */
[----:B------:R-:W-:Y:S01]  /*e770*/  BPT.TRAP 0x1 ;  /* 0x000000040000795c */ /* 0x000fe20000300000 */
.L_x_10537:
[----:B------:R-:W-:Y:S02]  /*e780*/  VIADD R3, R3, 0x32460 ;  /* 0x0003246003037836 */ /* 0x000fe40000000000 */
[----:B------:R-:W-:Y:S02]  /*e790*/  IMAD.MOV.U32 R7, RZ, RZ, R170 ;  /* 0x000000ffff077224 */ /* 0x000fe400078e00aa */
[----:B------:R-:W-:Y:S01]  /*e7a0*/  IMAD.MOV.U32 R8, RZ, RZ, R13 ;  /* 0x000000ffff087224 */ /* 0x000fe200078e000d */
[----:B------:R-:W-:-:S04]  /*e7b0*/  PRMT R3, R198, 0x654, R3 ;  /* 0x00000654c6037816 */ /* 0x000fc80000000003 */
[----:B------:R1:W-:Y:S01]  /*e7c0*/  SYNCS.ARRIVE.TRANS64.RED.A1T0 RZ, [R3+URZ], RZ ;  /* 0x000000ff03ff79a7 */ /* 0x0003e2000810043f */
[----:B------:R-:W-:Y:S05]  /*e7d0*/  @P1 BRA `(.L_x_10538) ;  /* 0xffffffd000681947 */ /* 0x000fea000383ffff */
.L_x_10527:
[----:B------:R-:W2:Y:S01]  /*e7e0*/  LDL.LU R21, [R1+0x64] ;  /* 0x0000640001157983 */ /* 0x000ea20000300800 */
[----:B------:R-:W-:Y:S05]  /*e7f0*/  WARPSYNC.ALL ;  /* 0x0000000000007948 */ /* 0x000fea0003800000 */
[----:B------:R-:W0:Y:S01]  /*e800*/  SHFL.BFLY PT, R4, R5, 0x2, 0x1f ;  /* 0x0c401f0005047f89 */ /* 0x000e2200000e0000 */
[----:B------:R-:W-:Y:S01]  /*e810*/  IADD3 R201, R201, 0x1, RZ ;  /* 0x00000001c9c97810 */ /* 0x000fe20007ffe0ff */
[----:B------:R3:W-:Y:S08]  /*e820*/  BAR.ARV R0, 0x100 ;  /* 0x000400000000751d */ /* 0x0007f00000002000 */
[----:B------:R-:W-:Y:S06]  /*e830*/  BAR.ARV 0x8, 0x180 ;  /* 0x0206000000007b1d */ /* 0x000fec0000002000 */
[----:B------:R-:W-:Y:S01]  /*e840*/  ISETP.NE.AND P0, PT, R201, 0x2, PT ;  /* 0x00000002c900780c */ /* 0x000fe20003f05270 */
[----:B---3--:R-:W-:Y:S01]  /*e850*/  IMAD.MOV.U32 R0, RZ, RZ, -0x800000 ;  /* 0xff800000ff007424 */ /* 0x008fe200078e00ff */
[----:B------:R-:W3:Y:S01]  /*e860*/  SHFL.BFLY PT, R7, R6, 0x2, 0x1f ;  /* 0x0c401f0006077f89 */ /* 0x000ee200000e0000 */
[----:B------:R-:W-:-:S02]  /*e870*/  PLOP3.LUT P1, PT, PT, PT, PT, 0x8, 0x0 ;  /* 0x000000000000781c */ /* 0x000fc40003f2e170 */
[----:B------:R-:W-:Y:S01]  /*e880*/  SEL R9, RZ, 0x1, P0 ;  /* 0x00000001ff097807 */ /* 0x000fe20000000000 */
[----:B01----:R-:W-:Y:S01]  /*e890*/  FADD.FTZ R3, R4, R5 ;  /* 0x0000000504037221 */ /* 0x003fe20000010000 */
[----:B------:R-:W-:Y:S02]  /*e8a0*/  SEL R201, R201, RZ, P0 ;  /* 0x000000ffc9c97207 */ /* 0x000fe40000000000 */
[----:B------:R-:W-:Y:S02]  /*e8b0*/  LOP3.LUT R212, R212, R9, RZ, 0x3c, !PT ;  /* 0x00000009d4d47212 */ /* 0x000fe400078e3cff */
[----:B------:R-:W0:Y:S01]  /*e8c0*/  SHFL.BFLY PT, R4, R3, 0x1, 0x1f ;  /* 0x0c201f0003047f89 */ /* 0x000e2200000e0000 */
[----:B---3--:R-:W-:-:S05]  /*e8d0*/  FADD.FTZ R7, R7, R6 ;  /* 0x0000000607077221 */ /* 0x008fca0000010000 */
[----:B------:R-:W1:Y:S01]  /*e8e0*/  SHFL.BFLY PT, R8, R7, 0x1, 0x1f ;  /* 0x0c201f0007087f89 */ /* 0x000e6200000e0000 */
[----:B0-----:R-:W-:Y:S01]  /*e8f0*/  FADD.FTZ R5, R3, R4 ;  /* 0x0000000403057221 */ /* 0x001fe20000010000 */
[----:B------:R-:W-:Y:S02]  /*e900*/  IMAD.MOV.U32 R4, RZ, RZ, RZ ;  /* 0x000000ffff047224 */ /* 0x000fe400078e00ff */
[----:B------:R-:W-:Y:S02]  /*e910*/  IMAD.MOV.U32 R3, RZ, RZ, RZ ;  /* 0x000000ffff037224 */ /* 0x000fe400078e00ff */
[----:B------:R-:W-:-:S13]  /*e920*/  FSETP.NE.FTZ.AND P2, PT, R5, RZ, PT ;  /* 0x000000ff0500720b */ /* 0x000fda0003f55000 */
[----:B------:R-:W0:Y:S01]  /*e930*/  @P2 MUFU.LG2 R9, R5 ;  /* 0x0000000500092308 */ /* 0x000e220000000c00 */
[----:B------:R-:W-:Y:S01]  /*e940*/  @P2 FMUL.FTZ R19, R12, 0.69314718246459960938 ;  /* 0x3f3172180c132820 */ /* 0x000fe20000410000 */
[----:B-1----:R-:W-:-:S05]  /*e950*/  FADD.FTZ R6, R7, R8 ;  /* 0x0000000807067221 */ /* 0x002fca0000010000 */
        /* <DEDUP_REMOVED lines=138> */
[----:B--2---:R-:W-:-:S05]  /*f200*/  VIADD R21, R21, 0x1 ;  /* 0x0000000115157836 */ /* 0x004fca0000000000 */
[----:B------:R0:W-:Y:S02]  /*f210*/  STL [R1+0x64], R21 ;  /* 0x0000641501007387 */ /* 0x0001e40000100800 */
.L_x_10483:
[----:B------:R-:W-:Y:S05]  /*f220*/  WARPSYNC.ALL ;  /* 0x0000000000007948 */ /* 0x000fea0003800000 */
[----:B------:R-:W1:Y:S01]  /*f230*/  S2R R8, SR_CgaCtaId ;  /* 0x0000000000087919 */ /* 0x000e620000008800 */
[----:B------:R-:W-:Y:S01]  /*f240*/  MOV R19, 0x400 ;  /* 0x0000040000137802 */ /* 0x000fe20000000f00 */
[----:B------:R-:W-:Y:S01]  /*f250*/  BSSY B0, `(.L_x_10539) ;  /* 0x00002f7000007945 */ /* 0x000fe20003800000 */
[----:B------:R-:W-:Y:S02]  /*f260*/  BAR.SYNC.DEFER_BLOCKING 0x5, 0x180 ;  /* 0x0146000000007b1d */ /* 0x000fe40000010000 */
[----:B-1----:R-:W-:-:S05]  /*f270*/  LEA R19, R8, R19, 0x18 ;  /* 0x0000001308137211 */ /* 0x002fca00078ec0ff */
[----:B------:R1:W0:Y:S01]  /*f280*/  LDS.128 R32, [R19+0x324d0] ;  /* 0x0324d00013207984 */ /* 0x0002220000000c00 */
[----:B------:R-:W-:Y:S06]  /*f290*/  BAR.ARV 0x4, 0x180 ;  /* 0x0106000000007b1d */ /* 0x000fec0000002000 */
[----:B------:R-:W-:Y:S05]  /*f2a0*/  @P1 BRA `(.L_x_10540) ;  /* 0x00000020001c1947 */ /* 0x000fea0003800000 */
[----:B------:R-:W2:Y:S04]  /*f2b0*/  LDL R9, [R1+0x80] ;  /* 0x0000800001097983 */ /* 0x000ea80000100800 */
[----:B------:R-:W4:Y:S01]  /*f2c0*/  LDL R51, [R1+0x5c] ;  /* 0x00005c0001337983 */ /* 0x000f220000100800 */
[----:B------:R-:W3:Y:S01]  /*f2d0*/  S2R R8, SR_SWINHI ;  /* 0x0000000000087919 */ /* 0x000ee20000002f00 */
[----:B------:R-:W-:Y:S05]  /*f2e0*/  WARPSYNC.ALL ;  /* 0x0000000000007948 */ /* 0x000fea0003800000 */
[----:B------:R-:W-:Y:S01]  /*f2f0*/  F2FP.BF16.F32.PACK_AB R11, R11, R30 ;  /* 0x0000001e0b0b723e */ /* 0x000fe200000010ff */
[----:B------:R-:W-:Y:S01]  /*f300*/  ULDC.64 UR4, c[0x0][0xd00] ;  /* 0x0003400000047ab9 */ /* 0x000fe20000000a00 */
[----:B------:R-:W-:Y:S01]  /*f310*/  F2FP.BF16.F32.PACK_AB R15, R15, R46 ;  /* 0x0000002e0f0f723e */ /* 0x000fe200000010ff */
[----:B------:R-:W4:Y:S01]  /*f320*/  LDL R55, [R1+0x7c] ;  /* 0x00007c0001377983 */ /* 0x000f220000100800 */
[----:B------:R-:W-:Y:S01]  /*f330*/  F2FP.BF16.F32.PACK_AB R25, R25, R50 ;  /* 0x000000321919723e */ /* 0x000fe200000010ff */
[----:B0-----:R-:W0:Y:S02]  /*f340*/  LDC R32, c[0x0][0xce8] ;  /* 0x00033a00ff207b82 */ /* 0x001e240000000800 */
[----:B------:R-:W4:Y:S01]  /*f350*/  LDL R90, [R1+0x68] ;  /* 0x00006800015a7983 */ /* 0x000f220000100800 */
[----:B------:R-:W-:-:S02]  /*f360*/  MOV R20, R19 ;  /* 0x0000001300147202 */ /* 0x000fc40000000f00 */
[----:B---3--:R-:W-:Y:S02]  /*f370*/  MOV R21, R8 ;  /* 0x0000000800157202 */ /* 0x008fe40000000f00 */
[----:B------:R-:W-:Y:S02]  /*f380*/  F2FP.BF16.F32.PACK_AB R27, R27, R54 ;  /* 0x000000361b1b723e */ /* 0x000fe400000010ff */
[----:B------:R-:W-:Y:S02]  /*f390*/  F2FP.BF16.F32.PACK_AB R29, R29, R58 ;  /* 0x0000003a1d1d723e */ /* 0x000fe400000010ff */
[----:B------:R-:W-:Y:S02]  /*f3a0*/  F2FP.BF16.F32.PACK_AB R30, R159, R177 ;  /* 0x000000b19f1e723e */ /* 0x000fe400000010ff */
[----:B------:R-:W-:Y:S02]  /*f3b0*/  F2FP.BF16.F32.PACK_AB R31, R31, R62 ;  /* 0x0000003e1f1f723e */ /* 0x000fe400000010ff */
[----:B------:R-:W-:-:S02]  /*f3c0*/  F2FP.BF16.F32.PACK_AB R46, R101, R100 ;  /* 0x00000064652e723e */ /* 0x000fc400000010ff */
[----:B------:R-:W-:Y:S01]  /*f3d0*/  F2FP.BF16.F32.PACK_AB R47, R103, R102 ;  /* 0x00000066672f723e */ /* 0x000fe200000010ff */
[----:B------:R-:W-:Y:S01]  /*f3e0*/  BAR.SYNC.DEFER_BLOCKING 0x1, 0x100 ;  /* 0x0044000000007b1d */ /* 0x000fe20000010000 */
[----:B--2---:R-:W-:-:S03]  /*f3f0*/  IMAD.WIDE R40, R9, 0x2, R20 ;  /* 0x0000000209287825 */ /* 0x004fc600078e0214 */
[----:B------:R-:W-:-:S04]  /*f400*/  IADD3 R48, P3, R40, 0x60, RZ ;  /* 0x0000006028307810 */ /* 0x000fc80007f7e0ff */
[----:B------:R-:W-:Y:S02]  /*f410*/  LOP3.LUT R49, R48, 0x380, RZ, 0xc0, !PT ;  /* 0x0000038030317812 */ /* 0x000fe400078ec0ff */
[C---:B------:R-:W-:Y:S02]  /*f420*/  IADD3 R13, P1, R40.reuse, 0x20, RZ ;  /* 0x00000020280d7810 */ /* 0x040fe40007f3e0ff */
[----:B------:R-:W-:Y:S02]  /*f430*/  IADD3 R44, P2, R40, 0x40, RZ ;  /* 0x00000040282c7810 */ /* 0x000fe40007f5e0ff */
[----:B------:R-:W-:Y:S02]  /*f440*/  SHF.R.U64 R49, R49, 0x3, RZ ;  /* 0x0000000331317819 */ /* 0x000fe400000012ff */
[----:B------:R-:W-:Y:S02]  /*f450*/  LOP3.LUT R12, R13, 0x380, RZ, 0xc0, !PT ;  /* 0x000003800d0c7812 */ /* 0x000fe400078ec0ff */
[----:B----4-:R-:W-:-:S02]  /*f460*/  LOP3.LUT R45, R44, 0x380, RZ, 0xc0, !PT ;  /* 0x000003802c2d7812 */ /* 0x010fc400078ec0ff */
[----:B------:R-:W-:Y:S01]  /*f470*/  LOP3.LUT R48, R49, R48, RZ, 0x3c, !PT ;  /* 0x0000003031307212 */ /* 0x000fe200078e3cff */
[--C-:B------:R-:W-:Y:S01]  /*f480*/  IMAD.X R49, RZ, RZ, R41.reuse, P3 ;  /* 0x000000ffff317224 */ /* 0x100fe200018e0629 */
[----:B------:R-:W-:Y:S02]  /*f490*/  IADD3 R72, P3, R40, 0x8020, RZ ;  /* 0x0000802028487810 */ /* 0x000fe40007f7e0ff */
[----:B------:R-:W-:Y:S02]  /*f4a0*/  SHF.R.U64 R12, R12, 0x3, RZ ;  /* 0x000000030c0c7819 */ /* 0x000fe400000012ff */
[----:B------:R-:W-:Y:S02]  /*f4b0*/  SHF.R.U64 R45, R45, 0x3, RZ ;  /* 0x000000032d2d7819 */ /* 0x000fe400000012ff */
[----:B------:R-:W-:Y:S02]  /*f4c0*/  LOP3.LUT R73, R72, 0x380, RZ, 0xc0, !PT ;  /* 0x0000038048497812 */ /* 0x000fe400078ec0ff */
        /* <DEDUP_REMOVED lines=8> */
[----:B------:R-:W-:Y:S02]  /*f550*/  IADD3 R68, P2, R40, 0x8000, RZ ;  /* 0x0000800028447810 */ /* 0x000fe40007f5e0ff */
[----:B------:R-:W-:Y:S02]  /*f560*/  SHF.R.U64 R73, R73, 0x3, RZ ;  /* 0x0000000349497819 */ /* 0x000fe400000012ff */
[----:B------:R-:W-:-:S02]  /*f570*/  LOP3.LUT R53, R52, 0x380, RZ, 0xc0, !PT ;  /* 0x0000038034357812 */ /* 0x000fc400078ec0ff */
[----:B------:R-:W-:Y:S02]  /*f580*/  LOP3.LUT R57, R56, 0x380, RZ, 0xc0, !PT ;  /* 0x0000038038397812 */ /* 0x000fe400078ec0ff */
[----:B------:R-:W-:Y:S02]  /*f590*/  LOP3.LUT R61, R60, 0x380, RZ, 0xc0, !PT ;  /* 0x000003803c3d7812 */ /* 0x000fe400078ec0ff */
[----:B------:R-:W-:Y:S02]  /*f5a0*/  LOP3.LUT R65, R64, 0x380, RZ, 0xc0, !PT ;  /* 0x0000038040417812 */ /* 0x000fe400078ec0ff */
[----:B------:R-:W-:Y:S02]  /*f5b0*/  LOP3.LUT R69, R68, 0x380, RZ, 0xc0, !PT ;  /* 0x0000038044457812 */ /* 0x000fe400078ec0ff */
[----:B------:R-:W-:Y:S01]  /*f5c0*/  LOP3.LUT R72, R73, R72, RZ, 0x3c, !PT ;  /* 0x0000004849487212 */ /* 0x000fe200078e3cff */
[----:B------:R-:W-:Y:S01]  /*f5d0*/  IMAD.X R73, RZ, RZ, R41, P3 ;  /* 0x000000ffff497224 */ /* 0x000fe200018e0629 */
[----:B------:R-:W-:-:S02]  /*f5e0*/  LOP3.LUT R8, R40, 0x380, RZ, 0xc0, !PT ;  /* 0x0000038028087812 */ /* 0x000fc400078ec0ff */
[----:B------:R-:W-:Y:S02]  /*f5f0*/  IADD3 R9, P3, R40, 0xc060, RZ ;  /* 0x0000c06028097810 */ /* 0x000fe40007f7e0ff */
[----:B------:R-:W-:Y:S02]  /*f600*/  SHF.R.U64 R53, R53, 0x3, RZ ;  /* 0x0000000335357819 */ /* 0x000fe400000012ff */
[----:B------:R-:W-:Y:S02]  /*f610*/  SHF.R.U64 R57, R57, 0x3, RZ ;  /* 0x0000000339397819 */ /* 0x000fe400000012ff */
[----:B------:R-:W-:Y:S02]  /*f620*/  SHF.R.U64 R61, R61, 0x3, RZ ;  /* 0x000000033d3d7819 */ /* 0x000fe400000012ff */
[----:B------:R-:W-:Y:S02]  /*f630*/  SHF.R.U64 R65, R65, 0x3, RZ ;  /* 0x0000000341417819 */ /* 0x000fe400000012ff */
[----:B------:R-:W-:-:S02]  /*f640*/  SHF.R.U64 R69, R69, 0x3, RZ ;  /* 0x0000000345457819 */ /* 0x000fc400000012ff */
[----:B------:R-:W-:Y:S02]  /*f650*/  SHF.R.U64 R8, R8, 0x3, RZ ;  /* 0x0000000308087819 */ /* 0x000fe400000012ff */
[----:B-----5:R-:W-:Y:S02]  /*f660*/  LOP3.LUT R28, R9, 0x380, RZ, 0xc0, !PT ;  /* 0x00000380091c7812 */ /* 0x020fe400078ec0ff */
        /* <DEDUP_REMOVED lines=15> */
[----:B------:R-:W-:Y:S02]  /*f760*/  LOP3.LUT R8, R8, R40, RZ, 0x3c, !PT ;  /* 0x0000002808087212 */ /* 0x000fe400078e3cff */
[----:B------:R-:W-:-:S04]  /*f770*/  SHF.R.U64 R40, R28, 0x3, RZ ;  /* 0x000000031c287819 */ /* 0x000fc800000012ff */
[----:B------:R-:W-:Y:S01]  /*f780*/  LOP3.LUT R40, R40, R9, RZ, 0x3c, !PT ;  /* 0x0000000928287212 */ /* 0x000fe200078e3cff */
[----:B------:R-:W-:Y:S01]  /*f790*/  IMAD.MOV.U32 R9, RZ, RZ, R41 ;  /* 0x000000ffff097224 */ /* 0x000fe200078e0029 */
[----:B------:R-:W-:-:S04]  /*f7a0*/  LOP3.LUT R37, R36, 0x380, RZ, 0xc0, !PT ;  /* 0x0000038024257812 */ /* 0x000fc800078ec0ff */
[----:B------:R-:W-:Y:S02]  /*f7b0*/  MOV R28, R8 ;  /* 0x00000008001c7202 */ /* 0x000fe40000000f00 */
[----:B------:R-:W-:Y:S02]  /*f7c0*/  F2FP.BF16.F32.PACK_AB R9, R10, R26 ;  /* 0x0000001a0a09723e */ /* 0x000fe400000010ff */
[----:B------:R-:W-:Y:S02]  /*f7d0*/  F2FP.BF16.F32.PACK_AB R8, R14, R167 ;  /* 0x000000a70e08723e */ /* 0x000fe400000010ff */
[----:B------:R-:W-:Y:S02]  /*f7e0*/  F2FP.BF16.F32.PACK_AB R10, R24, R168 ;  /* 0x000000a8180a723e */ /* 0x000fe400000010ff */
[----:B------:R-:W-:Y:S02]  /*f7f0*/  LOP3.LUT R77, R76, 0x380, RZ, 0xc0, !PT ;  /* 0x000003804c4d7812 */ /* 0x000fe400078ec0ff */
[----:B------:R-:W-:-:S02]  /*f800*/  LOP3.LUT R81, R80, 0x380, RZ, 0xc0, !PT ;  /* 0x0000038050517812 */ /* 0x000fc400078ec0ff */
[----:B------:R-:W-:Y:S02]  /*f810*/  LOP3.LUT R85, R84, 0x380, RZ, 0xc0, !PT ;  /* 0x0000038054557812 */ /* 0x000fe400078ec0ff */
[----:B------:R-:W-:Y:S01]  /*f820*/  LOP3.LUT R89, R88, 0x380, RZ, 0xc0, !PT ;  /* 0x0000038058597812 */ /* 0x000fe200078ec0ff */
[----:B------:R2:W-:Y:S01]  /*f830*/  STSM.16.M88.4 [R28], R8 ;  /* 0x000000081c007844 */ /* 0x0005e20000000200 */
[----:B------:R-:W-:Y:S02]  /*f840*/  SHF.R.U64 R37, R37, 0x3, RZ ;  /* 0x0000000325257819 */ /* 0x000fe400000012ff */
[----:B------:R-:W-:Y:S02]  /*f850*/  MOV R24, R12 ;  /* 0x0000000c00187202 */ /* 0x000fe40000000f00 */
[----:B------:R-:W-:Y:S02]  /*f860*/  SHF.R.U64 R77, R77, 0x3, RZ ;  /* 0x000000034d4d7819 */ /* 0x000fe400000012ff */
[----:B------:R-:W-:-:S02]  /*f870*/  SHF.R.U64 R81, R81, 0x3, RZ ;  /* 0x0000000351517819 */ /* 0x000fc400000012ff */
[----:B------:R-:W-:Y:S02]  /*f880*/  SHF.R.U64 R85, R85, 0x3, RZ ;  /* 0x0000000355557819 */ /* 0x000fe400000012ff */
[----:B------:R-:W-:Y:S02]  /*f890*/  SHF.R.U64 R89, R89, 0x3, RZ ;  /* 0x0000000359597819 */ /* 0x000fe400000012ff */
[----:B------:R-:W-:Y:S02]  /*f8a0*/  MOV R44, R44 ;  /* 0x0000002c002c7202 */ /* 0x000fe40000000f00 */
[----:B--2---:R-:W-:Y:S02]  /*f8b0*/  F2FP.BF16.F32.PACK_AB R8, R152, R169 ;  /* 0x000000a99808723e */ /* 0x004fe400000010ff */
[----:B------:R-:W-:Y:S02]  /*f8c0*/  F2FP.BF16.F32.PACK_AB R9, R7, R5 ;  /* 0x000000050709723e */ /* 0x000fe400000010ff */
[----:B------:R-:W-:-:S02]  /*f8d0*/  F2FP.BF16.F32.PACK_AB R10, R153, R171 ;  /* 0x000000ab990a723e */ /* 0x000fc400000010ff */
[----:B------:R-:W-:Y:S02]  /*f8e0*/  F2FP.BF16.F32.PACK_AB R11, R39, R38 ;  /* 0x00000026270b723e */ /* 0x000fe400000010ff */
[----:B------:R-:W-:Y:S02]  /*f8f0*/  F2FP.BF16.F32.PACK_AB R12, R154, R172 ;  /* 0x000000ac9a0c723e */ /* 0x000fe400000010ff */
[----:B------:R-:W-:Y:S02]  /*f900*/  F2FP.BF16.F32.PACK_AB R13, R43, R42 ;  /* 0x0000002a2b0d723e */ /* 0x000fe400000010ff */
[----:B------:R-:W-:Y:S01]  /*f910*/  F2FP.BF16.F32.PACK_AB R14, R155, R173 ;  /* 0x000000ad9b0e723e */ /* 0x000fe200000010ff */
        /* <DEDUP_REMOVED lines=12> */
[----:B------:R-:W-:Y:S01]  /*f9e0*/  F2FP.BF16.F32.PACK_AB R26, R157, R175 ;  /* 0x000000af9d1a723e */ /* 0x000fe200000010ff */
[----:B------:R3:W-:Y:S01]  /*f9f0*/  STSM.16.M88.4 [R44], R12 ;  /* 0x0000000c2c007844 */ /* 0x0007e20000000200 */
[----:B------:R-:W-:Y:S02]  /*fa00*/  IADD3.X R41, RZ, R41, RZ, P3, !PT ;  /* 0x00000029ff297210 */ /* 0x000fe40001ffe4ff */
[----:B--2---:R-:W-:Y:S02]  /*fa10*/  F2FP.BF16.F32.PACK_AB R24, R156, R174 ;  /* 0x000000ae9c18723e */ /* 0x004fe400000010ff */
[----:B------:R-:W-:Y:S02]  /*fa20*/  MOV R52, R52 ;  /* 0x0000003400347202 */ /* 0x000fe40000000f00 */
[----:B------:R-:W-:Y:S02]  /*fa30*/  F2FP.BF16.F32.PACK_AB R28, R158, R176 ;  /* 0x000000b09e1c723e */ /* 0x000fe400000010ff */
[----:B------:R-:W-:-:S02]  /*fa40*/  MOV R56, R56 ;  /* 0x0000003800387202 */ /* 0x000fc40000000f00 */
[----:B------:R-:W-:Y:S02]  /*fa50*/  F2FP.BF16.F32.PACK_AB R8, R160, R178 ;  /* 0x000000b2a008723e */ /* 0x000fe400000010ff */
[----:B------:R-:W-:Y:S02]  /*fa60*/  F2FP.BF16.F32.PACK_AB R9, R67, R66 ;  /* 0x000000424309723e */ /* 0x000fe400000010ff */
[----:B------:R-:W-:Y:S02]  /*fa70*/  F2FP.BF16.F32.PACK_AB R10, R161, R179 ;  /* 0x000000b3a10a723e */ /* 0x000fe400000010ff */
[----:B------:R-:W-:Y:S02]  /*fa80*/  F2FP.BF16.F32.PACK_AB R11, R71, R70 ;  /* 0x00000046470b723e */ /* 0x000fe400000010ff */
[----:B------:R-:W-:Y:S02]  /*fa90*/  MOV R60, R60 ;  /* 0x0000003c003c7202 */ /* 0x000fe40000000f00 */
[----:B---3--:R-:W-:-:S02]  /*faa0*/  F2FP.BF16.F32.PACK_AB R12, R162, R180 ;  /* 0x000000b4a20c723e */ /* 0x008fc400000010ff */
[----:B------:R-:W-:Y:S02]  /*fab0*/  F2FP.BF16.F32.PACK_AB R13, R75, R74 ;  /* 0x0000004a4b0d723e */ /* 0x000fe400000010ff */
[----:B------:R-:W-:Y:S02]  /*fac0*/  F2FP.BF16.F32.PACK_AB R14, R163, R181 ;  /* 0x000000b5a30e723e */ /* 0x000fe400000010ff */
[----:B------:R-:W-:Y:S01]  /*fad0*/  F2FP.BF16.F32.PACK_AB R15, R79, R78 ;  /* 0x0000004e4f0f723e */ /* 0x000fe200000010ff */
[----:B------:R-:W-:Y:S01]  /*fae0*/  STSM.16.M88.4 [R48], R24 ;  /* 0x0000001830007844 */ /* 0x000fe20000000200 */
[----:B------:R-:W-:Y:S02]  /*faf0*/  MOV R5, R36 ;  /* 0x0000002400057202 */ /* 0x000fe40000000f00 */
[----:B------:R-:W-:Y:S01]  /*fb00*/  MOV R64, R64 ;  /* 0x0000004000407202 */ /* 0x000fe20000000f00 */
[----:B------:R-:W-:Y:S01]  /*fb10*/  STSM.16.M88.4 [R52], R28 ;  /* 0x0000001c34007844 */ /* 0x000fe20000000200 */
[----:B------:R-:W-:-:S02]  /*fb20*/  MOV R7, R40 ;  /* 0x0000002800077202 */ /* 0x000fc40000000f00 */
[----:B------:R-:W-:Y:S02]  /*fb30*/  F2FP.BF16.F32.PACK_AB R36, R164, R182 ;  /* 0x000000b6a424723e */ /* 0x000fe400000010ff */
[----:B------:R-:W-:Y:S02]  /*fb40*/  F2FP.BF16.F32.PACK_AB R37, R83, R82 ;  /* 0x000000525325723e */ /* 0x000fe400000010ff */
[----:B------:R-:W-:Y:S02]  /*fb50*/  F2FP.BF16.F32.PACK_AB R38, R165, R183 ;  /* 0x000000b7a526723e */ /* 0x000fe400000010ff */
[----:B------:R-:W-:Y:S01]  /*fb60*/  F2FP.BF16.F32.PACK_AB R39, R87, R86 ;  /* 0x000000565727723e */ /* 0x000fe200000010ff */
[----:B------:R2:W-:Y:S01]  /*fb70*/  STSM.16.M88.4 [R56], R8 ;  /* 0x0000000838007844 */ /* 0x0005e20000000200 */
[----:B------:R-:W-:Y:S02]  /*fb80*/  MOV R68, R68 ;  /* 0x0000004400447202 */ /* 0x000fe40000000f00 */
        /* <DEDUP_REMOVED lines=8> */
[----:B------:R-:W-:Y:S02]  /*fc10*/  MOV R76, R76 ;  /* 0x0000004c004c7202 */ /* 0x000fe40000000f00 */
[----:B--2---:R-:W-:Y:S02]  /*fc20*/  F2FP.BF16.F32.PACK_AB R8, R105, R104 ;  /* 0x000000686908723e */ /* 0x004fe400000010ff */
[----:B------:R-:W-:Y:S02]  /*fc30*/  F2FP.BF16.F32.PACK_AB R9, R107, R106 ;  /* 0x0000006a6b09723e */ /* 0x000fe400000010ff */
[----:B------:R-:W-:Y:S02]  /*fc40*/  F2FP.BF16.F32.PACK_AB R10, R109, R108 ;  /* 0x0000006c6d0a723e */ /* 0x000fe400000010ff */
[----:B------:R-:W-:Y:S01]  /*fc50*/  F2FP.BF16.F32.PACK_AB R11, R111, R110 ;  /* 0x0000006e6f0b723e */ /* 0x000fe200000010ff */
[----:B------:R-:W-:Y:S01]  /*fc60*/  STSM.16.M88.4 [R64], R36 ;  /* 0x0000002440007844 */ /* 0x000fe20000000200 */
[----:B------:R-:W-:-:S02]  /*fc70*/  MOV R80, R80 ;  /* 0x0000005000507202 */ /* 0x000fc40000000f00 */
[----:B---3--:R-:W-:Y:S02]  /*fc80*/  F2FP.BF16.F32.PACK_AB R12, R113, R112 ;  /* 0x00000070710c723e */ /* 0x008fe400000010ff */
[----:B------:R-:W-:Y:S02]  /*fc90*/  F2FP.BF16.F32.PACK_AB R13, R115, R114 ;  /* 0x00000072730d723e */ /* 0x000fe400000010ff */
[----:B------:R-:W-:Y:S02]  /*fca0*/  F2FP.BF16.F32.PACK_AB R14, R117, R116 ;  /* 0x00000074750e723e */ /* 0x000fe400000010ff */
[----:B------:R-:W-:Y:S01]  /*fcb0*/  F2FP.BF16.F32.PACK_AB R15, R119, R118 ;  /* 0x00000076770f723e */ /* 0x000fe200000010ff */
[----:B------:R-:W-:Y:S04]  /*fcc0*/  STSM.16.M88.4 [R68], R40 ;  /* 0x0000002844007844 */ /* 0x000fe80000000200 */
[----:B------:R-:W-:Y:S01]  /*fcd0*/  STSM.16.M88.4 [R72], R44 ;  /* 0x0000002c48007844 */ /* 0x000fe20000000200 */
[----:B------:R-:W-:-:S03]  /*fce0*/  SHF.R.S32.HI R82, RZ, 0x1f, R51 ;  /* 0x0000001fff527819 */ /* 0x000fc60000011433 */
[----:B------:R-:W-:Y:S04]  /*fcf0*/  STSM.16.M88.4 [R76], R8 ;  /* 0x000000084c007844 */ /* 0x000fe80000000200 */
[----:B------:R2:W-:Y:S01]  /*fd00*/  STSM.16.M88.4 [R80], R12 ;  /* 0x0000000c50007844 */ /* 0x0005e20000000200 */
[----:B------:R-:W-:Y:S02]  /*fd10*/  MOV R84, R84 ;  /* 0x0000005400547202 */ /* 0x000fe40000000f00 */
[----:B------:R-:W-:Y:S02]  /*fd20*/  F2FP.BF16.F32.PACK_AB R24, R121, R120 ;  /* 0x000000787918723e */ /* 0x000fe400000010ff */
[----:B------:R-:W-:Y:S02]  /*fd30*/  F2FP.BF16.F32.PACK_AB R25, R123, R122 ;  /* 0x0000007a7b19723e */ /* 0x000fe400000010ff */
[----:B------:R-:W-:-:S02]  /*fd40*/  F2FP.BF16.F32.PACK_AB R26, R125, R124 ;  /* 0x0000007c7d1a723e */ /* 0x000fc400000010ff */
[----:B------:R-:W-:Y:S02]  /*fd50*/  F2FP.BF16.F32.PACK_AB R27, R127, R126 ;  /* 0x0000007e7f1b723e */ /* 0x000fe400000010ff */
[----:B------:R-:W-:Y:S01]  /*fd60*/  ISETP.NE.U32.AND P0, PT, RZ, UR4, PT ;  /* 0x00000004ff007c0c */ /* 0x000fe2000bf05070 */
[C---:B--2---:R-:W-:Y:S01]  /*fd70*/  IMAD.SHL.U32 R12, R51.reuse, 0x4, RZ ;  /* 0x00000004330c7824 */ /* 0x044fe200078e00ff */
[----:B------:R-:W-:Y:S02]  /*fd80*/  SHF.L.U64.HI R6, R51, 0x2, R82 ;  /* 0x0000000233067819 */ /* 0x000fe40000010252 */
[----:B------:R-:W-:Y:S02]  /*fd90*/  MOV R88, R88 ;  /* 0x0000005800587202 */ /* 0x000fe40000000f00 */
[----:B------:R-:W-:Y:S02]  /*fda0*/  IADD3 R14, P1, R12, UR4, RZ ;  /* 0x000000040c0e7c10 */ /* 0x000fe4000ff3e0ff */
        /* <DEDUP_REMOVED lines=18> */
[----:B------:R2:W-:Y:S01]  /*fed0*/  STSM.16.M88.4 [R5], R36 ;  /* 0x0000002405007844 */ /* 0x0005e20000000200 */
[----:B------:R-:W-:-:S03]  /*fee0*/  ISETP.NE.AND.EX P2, PT, RZ, UR5, PT, P2 ;  /* 0x00000005ff007c0c */ /* 0x000fc6000bf45320 */
[----:B------:R3:W-:Y:S01]  /*fef0*/  STSM.16.M88.4 [R7], R8 ;  /* 0x0000000807007844 */ /* 0x0007e20000000200 */
[----:B------:R-:W-:Y:S01]  /*ff00*/  IMAD.MOV.U32 R80, RZ, RZ, RZ ;  /* 0x000000ffff507224 */ /* 0x000fe200078e00ff */
[----:B------:R-:W-:Y:S08]  /*ff10*/  BAR.SYNC.DEFER_BLOCKING 0x1, 0x100 ;  /* 0x0044000000007b1d */ /* 0x000ff00000010000 */
[----:B------:R-:W-:Y:S01]  /*ff20*/  @P2 IADD3 R12, P3, R12, UR4, RZ ;  /* 0x000000040c0c2c10 */ /* 0x000fe2000ff7e0ff */
[----:B------:R-:W-:-:S02]  /*ff30*/  ULDC UR4, c[0x0][0xb88] ;  /* 0x0002e20000047ab9 */ /* 0x000fc40000000800 */
[----:B--2---:R-:W-:Y:S01]  /*ff40*/  IMAD.U32 R5, RZ, RZ, UR4 ;  /* 0x00000004ff057e24 */ /* 0x004fe2000f8e00ff */
[----:B------:R-:W-:Y:S01]  /*ff50*/  @P2 IADD3.X R13, R6, UR5, RZ, P3, !PT ;  /* 0x00000005060d2c10 */ /* 0x000fe20009ffe4ff */
[----:B------:R2:W5:Y:S04]  /*ff60*/  @P0 LDG.E R80, desc[UR60][R14.64] ;  /* 0x0000003c0e500981 */ /* 0x000568000c1e1900 */
[----:B------:R2:W5:Y:S01]  /*ff70*/  @P2 LDG.E R5, desc[UR60][R12.64] ;  /* 0x0000003c0c052981 */ /* 0x000562000c1e1900 */
[----:B0-----:R-:W-:-:S13]  /*ff80*/  ISETP.NE.AND P1, PT, R32, 0x1, PT ;  /* 0x000000012000780c */ /* 0x001fda0003f25270 */
[----:B------:R-:W0:Y:S08]  /*ff90*/  @P1 LDC R3, c[0x0][0xcec] ;  /* 0x00033b00ff031b82 */ /* 0x000e300000000800 */
[----:B------:R-:W4:Y:S01]  /*ffa0*/  @P1 LDC R24, c[0x0][0xcf0] ;  /* 0x00033c00ff181b82 */ /* 0x000f220000000800 */
[----:B---3--:R-:W-:Y:S01]  /*ffb0*/  IMAD R8, R90, 0x80, R55 ;  /* 0x000000805a087824 */ /* 0x008fe200078e0237 */
[----:B--2---:R-:W-:Y:S06]  /*ffc0*/  @P2 BRA `(.L_x_10541) ;  /* 0x0000000000102947 */ /* 0x004fec0003800000 */
[----:B------:R-:W-:Y:S05]  /*ffd0*/  @!P0 BRA `(.L_x_10541) ;  /* 0x00000000000c8947 */ /* 0x000fea0003800000 */
[----:B------:R-:W2:Y:S04]  /*ffe0*/  LDG.E R6, desc[UR60][R14.64] ;  /* 0x0000003c0e067981 */ /* 0x000ea8000c1e1900 */
[----:B-----5:R-:W2:Y:S02]  /*fff0*/  LDG.E R5, desc[UR60][R14.64+0x4] ;  /* 0x0000043c0e057981 */ /* 0x020ea4000c1e1900 */
[----:B--2---:R-:W-:-:S07]  /*10000*/  IMAD.IADD R5, R5, 0x1, -R6 ;  /* 0x0000000105057824 */ /* 0x004fce00078e0a06 */
.L_x_10541:
[----:B------:R-:W2:Y:S01]  /*10010*/  LDL.LU R89, [R1+0x60] ;  /* 0x0000600001597983 */ /* 0x000ea20000300800 */
[----:B------:R-:W3:Y:S01]  /*10020*/  S2R R6, SR_TID.X ;  /* 0x0000000000067919 */ /* 0x000ee20000002100 */
[----:B0-----:R-:W-:Y:S01]  /*10030*/  @P1 IMAD.HI.U32 R3, R8, R3, RZ ;  /* 0x0000000308031227 */ /* 0x001fe200078e00ff */
[----:B------:R-:W-:Y:S01]  /*10040*/  ULDC.64 UR4, c[0x0][0xc90] ;  /* 0x0003240000047ab9 */ /* 0x000fe20000000a00 */
[----:B-----5:R-:W-:Y:S01]  /*10050*/  SHF.R.S32.HI R81, RZ, 0x1f, R80 ;  /* 0x0000001fff517819 */ /* 0x020fe20000011450 */
[----:B------:R-:W2:Y:S01]  /*10060*/  LDL R26, [R1+0x74] ;  /* 0x00007400011a7983 */ /* 0x000ea20000100800 */
[----:B------:R-:W-:Y:S01]  /*10070*/  IMAD.MOV.U32 R11, RZ, RZ, R8 ;  /* 0x000000ffff0b7224 */ /* 0x000fe200078e0008 */
[----:B----4-:R-:W-:Y:S01]  /*10080*/  @P1 SHF.R.U32.HI R11, RZ, R24, R3 ;  /* 0x00000018ff0b1219 */ /* 0x010fe20000011603 */
[----:B------:R-:W0:Y:S01]  /*10090*/  @P1 LDC R85, c[0x0][0xcec] ;  /* 0x00033b00ff551b82 */ /* 0x000e220000000800 */
[----:B------:R-:W-:Y:S02]  /*100a0*/  SEL R82, R82, RZ, !P0 ;  /* 0x000000ff52527207 */ /* 0x000fe40004000000 */
[----:B------:R-:W-:Y:S01]  /*100b0*/  SEL R83, R51, RZ, !P0 ;  /* 0x000000ff33537207 */ /* 0x000fe20004000000 */
[----:B------:R-:W-:-:S04]  /*100c0*/  IMAD.MOV R13, RZ, RZ, -R11 ;  /* 0x000000ffff0d7224 */ /* 0x000fc800078e0a0b */
[----:B------:R-:W4:Y:S01]  /*100d0*/  @P1 LDC R87, c[0x0][0xcf0] ;  /* 0x00033c00ff571b82 */ /* 0x000f220000000800 */
[----:B---3--:R-:W-:-:S05]  /*100e0*/  VIADD R30, R6, 0xffffff80 ;  /* 0xffffff80061e7836 */ /* 0x008fca0000000000 */
[----:B------:R-:W-:-:S04]  /*100f0*/  SHF.R.S32.HI R86, RZ, 0x1f, R30 ;  /* 0x0000001fff567819 */ /* 0x000fc8000001141e */
[-C--:B------:R-:W-:Y:S02]  /*10100*/  LEA.HI R86, R86, R30.reuse, RZ, 0x3 ;  /* 0x0000001e56567211 */ /* 0x080fe400078f18ff */
[----:B------:R-:W-:Y:S02]  /*10110*/  SHF.R.S32.HI R88, RZ, 0x1f, R30 ;  /* 0x0000001fff587819 */ /* 0x000fe4000001141e */
[----:B------:R-:W-:Y:S02]  /*10120*/  LOP3.LUT R86, R86, 0xfffffff8, RZ, 0xc0, !PT ;  /* 0xfffffff856567812 */ /* 0x000fe400078ec0ff */
[----:B------:R-:W-:-:S03]  /*10130*/  LEA.HI R88, R88, R30, RZ, 0x3 ;  /* 0x0000001e58587211 */ /* 0x000fc600078f18ff */
[----:B------:R-:W-:Y:S01]  /*10140*/  IMAD.IADD R86, R30, 0x1, -R86 ;  /* 0x000000011e567824 */ /* 0x000fe200078e0a56 */
[----:B------:R-:W-:-:S03]  /*10150*/  SHF.R.S32.HI R88, RZ, 0x3, R88 ;  /* 0x00000003ff587819 */ /* 0x000fc60000011458 */
[----:B------:R-:W-:Y:S02]  /*10160*/  IMAD.SHL.U32 R3, R86, 0x8, RZ ;  /* 0x0000000856037824 */ /* 0x000fe400078e00ff */
[----:B------:R-:W-:Y:S02]  /*10170*/  IMAD R13, R32, R13, R8 ;  /* 0x0000000d200d7224 */ /* 0x000fe400078e0208 */
[----:B------:R-:W-:-:S03]  /*10180*/  IMAD R15, R88, 0x40, R3 ;  /* 0x00000040580f7824 */ /* 0x000fc600078e0203 */
[----:B------:R-:W-:Y:S02]  /*10190*/  SHF.R.S32.HI R12, RZ, 0x1f, R13 ;  /* 0x0000001fff0c7819 */ /* 0x000fe4000001140d */
[----:B------:R-:W-:-:S04]  /*101a0*/  SHF.R.S32.HI R27, RZ, 0x1f, R30 ;  /* 0x0000001fff1b7819 */ /* 0x000fc8000001141e */
[----:B------:R-:W-:-:S04]  /*101b0*/  LEA.HI R27, R27, R30, RZ, 0x7 ;  /* 0x0000001e1b1b7211 */ /* 0x000fc800078f38ff */
[----:B------:R-:W-:-:S05]  /*101c0*/  LOP3.LUT R27, R27, 0xffffff80, RZ, 0xc0, !PT ;  /* 0xffffff801b1b7812 */ /* 0x000fca00078ec0ff */
[----:B------:R-:W-:Y:S02]  /*101d0*/  IMAD.IADD R27, R30, 0x1, -R27 ;  /* 0x000000011e1b7824 */ /* 0x000fe400078e0a1b */
[C---:B------:R-:W-:Y:S02]  /*101e0*/  VIADD R93, R3.reuse, 0x80 ;  /* 0x00000080035d7836 */ /* 0x040fe40000000000 */
[C---:B------:R-:W-:Y:S02]  /*101f0*/  VIADD R95, R3.reuse, 0xc0 ;  /* 0x000000c0035f7836 */ /* 0x040fe40000000000 */
[----:B------:R-:W-:Y:S01]  /*10200*/  VIADD R91, R3, 0x40 ;  /* 0x00000040035b7836 */ /* 0x000fe20000000000 */
[----:B------:R-:W-:Y:S01]  /*10210*/  BSSY B1, `(.L_x_10542) ;  /* 0x00000cc000017945 */ /* 0x000fe20003800000 */
[----:B------:R-:W-:-:S03]  /*10220*/  SHF.R.S32.HI R92, RZ, 0x1f, R3 ;  /* 0x0000001fff5c7819 */ /* 0x000fc60000011403 */
[----:B------:R-:W-:Y:S02]  /*10230*/  SHF.R.S32.HI R94, RZ, 0x1f, R91 ;  /* 0x0000001fff5e7819 */ /* 0x000fe4000001145b */
[----:B--2---:R-:W-:-:S05]  /*10240*/  SHF.R.S32.HI R84, RZ, 0x1f, R89 ;  /* 0x0000001fff547819 */ /* 0x004fca0000011459 */
[----:B------:R-:W-:-:S04]  /*10250*/  IMAD R6, R84, UR4, RZ ;  /* 0x0000000454067c24 */ /* 0x000fc8000f8e02ff */
[C---:B------:R-:W-:Y:S02]  /*10260*/  IMAD R9, R89.reuse, UR5, R6 ;  /* 0x0000000559097c24 */ /* 0x040fe4000f8e0206 */
[----:B------:R-:W-:Y:S01]  /*10270*/  IMAD.WIDE.U32 R6, R89, UR4, R80 ;  /* 0x0000000459067c25 */ /* 0x000fe2000f8e0050 */
[----:B------:R-:W-:-:S03]  /*10280*/  ULDC.64 UR4, c[0x0][0xc98] ;  /* 0x0003260000047ab9 */ /* 0x000fc60000000a00 */
[----:B------:R-:W-:Y:S02]  /*10290*/  IMAD.IADD R7, R7, 0x1, R9 ;  /* 0x0000000107077824 */ /* 0x000fe400078e0209 */
[----:B------:R-:W-:Y:S02]  /*102a0*/  IMAD R10, R82, UR4, RZ ;  /* 0x00000004520a7c24 */ /* 0x000fe4000f8e02ff */
[----:B------:R-:W-:-:S04]  /*102b0*/  IMAD.WIDE.U32 R8, R83, UR4, R6 ;  /* 0x0000000453087c25 */ /* 0x000fc8000f8e0006 */
[----:B------:R-:W-:Y:S01]  /*102c0*/  IMAD.WIDE R6, R15, 0x2, R20 ;  /* 0x000000020f067825 */ /* 0x000fe200078e0214 */
[----:B------:R-:W-:-:S03]  /*102d0*/  SHF.R.S32.HI R15, RZ, 0x1f, R11 ;  /* 0x0000001fff0f7819 */ /* 0x000fc6000001140b */
[----:B------:R-:W-:Y:S01]  /*102e0*/  IMAD R14, R83, UR5, R10 ;  /* 0x00000005530e7c24 */ /* 0x000fe2000f8e020a */
[----:B------:R-:W-:Y:S01]  /*102f0*/  IADD3 R10, P0, R11, R8, RZ ;  /* 0x000000080b0a7210 */ /* 0x000fe20007f1e0ff */
[----:B------:R-:W-:Y:S02]  /*10300*/  ULDC.64 UR4, c[0x0][0xc88] ;  /* 0x0003220000047ab9 */ /* 0x000fe40000000a00 */
[----:B------:R-:W-:Y:S01]  /*10310*/  IMAD R12, R12, UR4, RZ ;  /* 0x000000040c0c7c24 */ /* 0x000fe2000f8e02ff */
[----:B------:R-:W-:-:S03]  /*10320*/  IADD3.X R11, R15, R9, R14, P0, !PT ;  /* 0x000000090f0b7210 */ /* 0x000fc600007fe40e */
[C---:B------:R-:W-:Y:S02]  /*10330*/  IMAD R9, R13.reuse, UR5, R12 ;  /* 0x000000050d097c24 */ /* 0x040fe4000f8e020c */
[----:B------:R-:W-:Y:S01]  /*10340*/  IMAD.WIDE.U32 R10, R13, UR4, R10 ;  /* 0x000000040d0a7c25 */ /* 0x000fe2000f8e000a */
[----:B------:R-:W-:-:S03]  /*10350*/  ULDC.64 UR4, c[0x0][0xc50] ;  /* 0x0003140000047ab9 */ /* 0x000fc60000000a00 */
[----:B------:R-:W-:Y:S01]  /*10360*/  IMAD.IADD R9, R11, 0x1, R9 ;  /* 0x000000010b097824 */ /* 0x000fe200078e0209 */
[----:B------:R-:W-:Y:S02]  /*10370*/  LEA R14, P0, R10, UR4, 0x2 ;  /* 0x000000040a0e7c11 */ /* 0x000fe4000f8010ff */
[----:B------:R-:W-:Y:S02]  /*10380*/  IADD3 R21, P2, R6, 0x1000, RZ ;  /* 0x0000100006157810 */ /* 0x000fe40007f5e0ff */
[----:B------:R-:W-:Y:S02]  /*10390*/  LEA.HI.X R15, R10, UR5, R9, 0x2, P0 ;  /* 0x000000050a0f7c11 */ /* 0x000fe400080f1409 */
[C---:B------:R-:W-:Y:S01]  /*103a0*/  IADD3 R13, P3, R6.reuse, 0x2000, RZ ;  /* 0x00002000060d7810 */ /* 0x040fe20007f7e0ff */
[----:B------:R-:W-:Y:S01]  /*103b0*/  SHFL.IDX PT, R54, R14, RZ, 0x1c1f ;  /* 0x001c1fff0e367589 */ /* 0x000fe200000e0000 */
[C---:B------:R-:W-:Y:S01]  /*103c0*/  IADD3 R29, P0, R6.reuse, 0x4000, RZ ;  /* 0x00004000061d7810 */ /* 0x040fe20007f1e0ff */
[----:B------:R-:W-:Y:S01]  /*103d0*/  IMAD.X R9, RZ, RZ, R7, P2 ;  /* 0x000000ffff097224 */ /* 0x000fe200010e0607 */
[----:B------:R-:W-:Y:S01]  /*103e0*/  IADD3 R41, P2, R6, 0x6000, RZ ;  /* 0x0000600006297810 */ /* 0x000fe20007f5e0ff */
[----:B------:R-:W-:Y:S01]  /*103f0*/  IMAD R11, R90, 0x80, R26 ;  /* 0x000000805a0b7824 */ /* 0x000fe200078e021a */
[----:B------:R-:W-:Y:S01]  /*10400*/  LOP3.LUT R28, R29, 0x380, RZ, 0xc0, !PT ;  /* 0x000003801d1c7812 */ /* 0x000fe200078ec0ff */
[----:B------:R-:W-:Y:S01]  /*10410*/  IMAD R20, R5, R32, RZ ;  /* 0x0000002005147224 */ /* 0x000fe200078e02ff */
[----:B------:R-:W-:Y:S01]  /*10420*/  LOP3.LUT R40, R41, 0x380, RZ, 0xc0, !PT ;  /* 0x0000038029287812 */ /* 0x000fe200078ec0ff */
[----:B------:R-:W-:Y:S01]  /*10430*/  ULDC.64 UR4, c[0x0][0xba0] ;  /* 0x0002e80000047ab9 */ /* 0x000fe20000000a00 */
[----:B------:R-:W-:-:S02]  /*10440*/  SHF.R.U64 R28, R28, 0x3, RZ ;  /* 0x000000031c1c7819 */ /* 0x000fc400000012ff */
[----:B------:R-:W-:Y:S02]  /*10450*/  SHF.R.U64 R40, R40, 0x3, RZ ;  /* 0x0000000328287819 */ /* 0x000fe400000012ff */
[----:B------:R-:W-:Y:S01]  /*10460*/  LOP3.LUT R28, R28, R29, RZ, 0x3c, !PT ;  /* 0x0000001d1c1c7212 */ /* 0x000fe200078e3cff */
[--C-:B------:R-:W-:Y:S01]  /*10470*/  IMAD.X R29, RZ, RZ, R7.reuse, P0 ;  /* 0x000000ffff1d7224 */ /* 0x100fe200000e0607 */
[----:B------:R-:W-:Y:S02]  /*10480*/  IADD3 R53, P0, R6, 0x9000, RZ ;  /* 0x0000900006357810 */ /* 0x000fe40007f1e0ff */
[----:B------:R-:W-:Y:S01]  /*10490*/  LOP3.LUT R40, R40, R41, RZ, 0x3c, !PT ;  /* 0x0000002928287212 */ /* 0x000fe200078e3cff */
[----:B------:R-:W-:Y:S01]  /*104a0*/  IMAD.X R41, RZ, RZ, R7, P2 ;  /* 0x000000ffff297224 */ /* 0x000fe200010e0607 */
[----:B------:R-:W-:Y:S02]  /*104b0*/  LOP3.LUT R52, R53, 0x380, RZ, 0xc0, !PT ;  /* 0x0000038035347812 */ /* 0x000fe400078ec0ff */
[----:B------:R-:W-:Y:S01]  /*104c0*/  IADD3 R61, P2, R6, 0xb000, RZ ;  /* 0x0000b000063d7810 */ /* 0x000fe20007f5e0ff */
[----:B------:R-:W2:Y:S01]  /*104d0*/  SHFL.IDX PT, R55, R15, RZ, 0x1c1f ;  /* 0x001c1fff0f377589 */ /* 0x000ea200000e0000 */
[----:B------:R-:W-:-:S02]  /*104e0*/  LOP3.LUT R12, R13, 0x380, RZ, 0xc0, !PT ;  /* 0x000003800d0c7812 */ /* 0x000fc400078ec0ff */
[----:B------:R-:W-:Y:S02]  /*104f0*/  SHF.R.U64 R52, R52, 0x3, RZ ;  /* 0x0000000334347819 */ /* 0x000fe400000012ff */
[----:B------:R-:W-:Y:S02]  /*10500*/  LOP3.LUT R60, R61, 0x380, RZ, 0xc0, !PT ;  /* 0x000003803d3c7812 */ /* 0x000fe400078ec0ff */
[----:B------:R-:W-:Y:S02]  /*10510*/  SHF.R.U64 R12, R12, 0x3, RZ ;  /* 0x000000030c0c7819 */ /* 0x000fe400000012ff */
[----:B------:R-:W-:Y:S01]  /*10520*/  LOP3.LUT R52, R52, R53, RZ, 0x3c, !PT ;  /* 0x0000003534347212 */ /* 0x000fe200078e3cff */
[----:B------:R-:W-:Y:S01]  /*10530*/  IMAD.X R53, RZ, RZ, R7, P0 ;  /* 0x000000ffff357224 */ /* 0x000fe200000e0607 */
[----:B------:R-:W-:Y:S02]  /*10540*/  SHF.R.U64 R60, R60, 0x3, RZ ;  /* 0x000000033c3c7819 */ /* 0x000fe400000012ff */
[----:B------:R-:W-:-:S02]  /*10550*/  LOP3.LUT P0, RZ, R27, 0x3, RZ, 0xc0, !PT ;  /* 0x000000031bff7812 */ /* 0x000fc4000780c0ff */
[----:B------:R-:W-:Y:S01]  /*10560*/  LOP3.LUT R12, R12, R13, RZ, 0x3c, !PT ;  /* 0x0000000d0c0c7212 */ /* 0x000fe200078e3cff */
[--C-:B------:R-:W-:Y:S01]  /*10570*/  IMAD.X R13, RZ, RZ, R7.reuse, P3 ;  /* 0x000000ffff0d7224 */ /* 0x100fe200018e0607 */
[----:B------:R-:W-:Y:S01]  /*10580*/  LOP3.LUT R60, R60, R61, RZ, 0x3c, !PT ;  /* 0x0000003d3c3c7212 */ /* 0x000fe200078e3cff */
[----:B------:R-:W-:Y:S01]  /*10590*/  IMAD.X R61, RZ, RZ, R7, P2 ;  /* 0x000000ffff3d7224 */ /* 0x000fe200010e0607 */
[----:B------:R-:W-:Y:S02]  /*105a0*/  LOP3.LUT R8, R21, 0x380, RZ, 0xc0, !PT ;  /* 0x0000038015087812 */ /* 0x000fe400078ec0ff */
[C---:B------:R-:W-:Y:S02]  /*105b0*/  IADD3 R25, P5, R6.reuse, 0x3000, RZ ;  /* 0x0000300006197810 */ /* 0x040fe40007fbe0ff */
[C---:B------:R-:W-:Y:S02]  /*105c0*/  IADD3 R37, P4, R6.reuse, 0x5000, RZ ;  /* 0x0000500006257810 */ /* 0x040fe40007f9e0ff */
[----:B------:R-:W-:-:S02]  /*105d0*/  IADD3 R45, P3, R6, 0x7000, RZ ;  /* 0x00007000062d7810 */ /* 0x000fc40007f7e0ff */
[----:B------:R-:W-:Y:S02]  /*105e0*/  ISETP.GE.OR P2, PT, R11, R20, P0 ;  /* 0x000000140b00720c */ /* 0x000fe40000746670 */
[----:B------:R-:W-:Y:S02]  /*105f0*/  SHF.R.U64 R8, R8, 0x3, RZ ;  /* 0x0000000308087819 */ /* 0x000fe400000012ff */
[----:B------:R-:W-:Y:S02]  /*10600*/  LOP3.LUT R24, R25, 0x380, RZ, 0xc0, !PT ;  /* 0x0000038019187812 */ /* 0x000fe400078ec0ff */
[----:B------:R-:W-:Y:S02]  /*10610*/  LOP3.LUT R36, R37, 0x380, RZ, 0xc0, !PT ;  /* 0x0000038025247812 */ /* 0x000fe400078ec0ff */
[----:B------:R-:W-:Y:S02]  /*10620*/  LOP3.LUT R44, R45, 0x380, RZ, 0xc0, !PT ;  /* 0x000003802d2c7812 */ /* 0x000fe400078ec0ff */
[----:B------:R-:W-:Y:S01]  /*10630*/  LOP3.LUT R8, R8, R21, RZ, 0x3c, !PT ;  /* 0x0000001508087212 */ /* 0x000fe200078e3cff */
[----:B------:R-:W-:Y:S01]  /*10640*/  IMAD R21, R81, UR4, RZ ;  /* 0x0000000451157c24 */ /* 0x000fe2000f8e02ff */
[----:B------:R-:W-:-:S02]  /*10650*/  SHF.R.U64 R24, R24, 0x3, RZ ;  /* 0x0000000318187819 */ /* 0x000fc400000012ff */
[----:B------:R-:W-:Y:S02]  /*10660*/  SHF.R.U64 R36, R36, 0x3, RZ ;  /* 0x0000000324247819 */ /* 0x000fe400000012ff */
[----:B------:R-:W-:Y:S01]  /*10670*/  SHF.R.U64 R44, R44, 0x3, RZ ;  /* 0x000000032c2c7819 */ /* 0x000fe200000012ff */
[----:B------:R-:W-:Y:S01]  /*10680*/  IMAD R21, R80, UR5, R21 ;  /* 0x0000000550157c24 */ /* 0x000fe2000f8e0215 */
[----:B------:R-:W-:Y:S01]  /*10690*/  LOP3.LUT R24, R24, R25, RZ, 0x3c, !PT ;  /* 0x0000001918187212 */ /* 0x000fe200078e3cff */
[--C-:B------:R-:W-:Y:S01]  /*106a0*/  IMAD.X R25, RZ, RZ, R7.reuse, P5 ;  /* 0x000000ffff197224 */ /* 0x100fe200028e0607 */
[----:B------:R-:W-:Y:S01]  /*106b0*/  LOP3.LUT R36, R36, R37, RZ, 0x3c, !PT ;  /* 0x0000002524247212 */ /* 0x000fe200078e3cff */
[----:B------:R-:W-:Y:S01]  /*106c0*/  IMAD.X R37, RZ, RZ, R7, P4 ;  /* 0x000000ffff257224 */ /* 0x000fe200020e0607 */
[----:B------:R-:W-:Y:S01]  /*106d0*/  LOP3.LUT R44, R44, R45, RZ, 0x3c, !PT ;  /* 0x0000002d2c2c7212 */ /* 0x000fe200078e3cff */
[----:B--2---:R2:W-:Y:S01]  /*106e0*/  @!P2 ST.E desc[UR60][R54.64], R0 ;  /* 0x000000003600a985 */ /* 0x0045e2000c10193c */
[----:B------:R-:W-:Y:S01]  /*106f0*/  IADD3 R49, P5, R6, 0x8000, RZ ;  /* 0x0000800006317810 */ /* 0x000fe20007fbe0ff */
[----:B------:R-:W-:Y:S01]  /*10700*/  IMAD.WIDE.U32 R80, R80, UR4, RZ ;  /* 0x0000000450507c25 */ /* 0x000fe2000f8e00ff */
[----:B------:R-:W-:Y:S01]  /*10710*/  IADD3 R57, P4, R6, 0xa000, RZ ;  /* 0x0000a00006397810 */ /* 0x000fe20007f9e0ff */
[----:B------:R-:W-:Y:S01]  /*10720*/  ULDC.64 UR4, c[0x0][0xbe8] ;  /* 0x0002fa0000047ab9 */ /* 0x000fe20000000a00 */
[----:B------:R-:W-:-:S02]  /*10730*/  IADD3.X R45, RZ, R7, RZ, P3, !PT ;  /* 0x00000007ff2d7210 */ /* 0x000fc40001ffe4ff */
[----:B------:R-:W-:Y:S01]  /*10740*/  IADD3 R65, P3, R6, 0xc000, RZ ;  /* 0x0000c00006417810 */ /* 0x000fe20007f7e0ff */
[----:B------:R-:W-:Y:S01]  /*10750*/  IMAD.IADD R81, R81, 0x1, R21 ;  /* 0x0000000151517824 */ /* 0x000fe200078e0215 */
[----:B------:R-:W-:Y:S01]  /*10760*/  LOP3.LUT R48, R49, 0x380, RZ, 0xc0, !PT ;  /* 0x0000038031307812 */ /* 0x000fe200078ec0ff */
[----:B--2---:R-:W-:Y:S01]  /*10770*/  IMAD R0, R86, 0x20, R88 ;  /* 0x0000002056007824 */ /* 0x004fe200078e0258 */
[----:B------:R-:W-:Y:S01]  /*10780*/  LOP3.LUT R56, R57, 0x380, RZ, 0xc0, !PT ;  /* 0x0000038039387812 */ /* 0x000fe200078ec0ff */
[----:B------:R-:W-:Y:S01]  /*10790*/  IMAD R84, R84, UR4, RZ ;  /* 0x0000000454547c24 */ /* 0x000fe2000f8e02ff */
[----:B------:R-:W-:Y:S01]  /*107a0*/  LOP3.LUT R64, R65, 0x380, RZ, 0xc0, !PT ;  /* 0x0000038041407812 */ /* 0x000fe200078ec0ff */
[----:B------:R-:W-:Y:S01]  /*107b0*/  IMAD R86, R90, 0x80, R0 ;  /* 0x000000805a567824 */ /* 0x000fe200078e0200 */
[----:B------:R-:W-:Y:S01]  /*107c0*/  SHF.R.U64 R48, R48, 0x3, RZ ;  /* 0x0000000330307819 */ /* 0x000fe200000012ff */
[----:B------:R-:W-:Y:S01]  /*107d0*/  SHFL.IDX PT, R58, R14, 0x1, 0x1c1f ;  /* 0x003c1f000e3a7f89 */ /* 0x000fe200000e0000 */
[----:B------:R-:W-:Y:S01]  /*107e0*/  SHF.R.U64 R56, R56, 0x3, RZ ;  /* 0x0000000338387819 */ /* 0x000fe200000012ff */
[C---:B------:R-:W-:Y:S01]  /*107f0*/  IMAD R21, R89.reuse, UR5, R84 ;  /* 0x0000000559157c24 */ /* 0x040fe2000f8e0254 */
[----:B------:R-:W-:Y:S01]  /*10800*/  SHF.R.U64 R64, R64, 0x3, RZ ;  /* 0x0000000340407819 */ /* 0x000fe200000012ff */
[----:B------:R-:W2:Y:S01]  /*10810*/  SHFL.IDX PT, R59, R15, 0x1, 0x1c1f ;  /* 0x003c1f000f3b7f89 */ /* 0x000ea200000e0000 */
[----:B------:R-:W-:Y:S01]  /*10820*/  IMAD.WIDE.U32 R80, R89, UR4, R80 ;  /* 0x0000000459507c25 */ /* 0x000fe2000f8e0050 */
[----:B------:R-:W-:Y:S01]  /*10830*/  LOP3.LUT R48, R48, R49, RZ, 0x3c, !PT ;  /* 0x0000003130307212 */ /* 0x000fe200078e3cff */
[----:B------:R-:W-:-:S02]  /*10840*/  ULDC.64 UR4, c[0x0][0xbf0] ;  /* 0x0002fc0000047ab9 */ /* 0x000fc40000000a00 */
[----:B0-----:R-:W-:Y:S01]  /*10850*/  @P1 IMAD.HI.U32 R0, R86, R85, RZ ;  /* 0x0000005556001227 */ /* 0x001fe200078e00ff */
[----:B------:R-:W-:Y:S02]  /*10860*/  LOP3.LUT R56, R56, R57, RZ, 0x3c, !PT ;  /* 0x0000003938387212 */ /* 0x000fe400078e3cff */
[----:B------:R-:W-:Y:S01]  /*10870*/  LOP3.LUT R64, R64, R65, RZ, 0x3c, !PT ;  /* 0x0000004140407212 */ /* 0x000fe200078e3cff */
[----:B------:R-:W-:Y:S02]  /*10880*/  IMAD.IADD R81, R81, 0x1, R21 ;  /* 0x0000000151517824 */ /* 0x000fe400078e0215 */
[--C-:B------:R-:W-:Y:S01]  /*10890*/  IMAD.X R49, RZ, RZ, R7.reuse, P5 ;  /* 0x000000ffff317224 */ /* 0x100fe200028e0607 */
[C---:B------:R-:W-:Y:S01]  /*108a0*/  IADD3 R69, P5, R6.reuse, 0xd000, RZ ;  /* 0x0000d00006457810 */ /* 0x040fe20007fbe0ff */
[----:B------:R-:W-:Y:S01]  /*108b0*/  IMAD.X R57, RZ, RZ, R7, P4 ;  /* 0x000000ffff397224 */ /* 0x000fe200020e0607 */
[----:B------:R-:W-:Y:S01]  /*108c0*/  IADD3 R73, P4, R6, 0xe000, RZ ;  /* 0x0000e00006497810 */ /* 0x000fe20007f9e0ff */
[----:B------:R-:W-:-:S02]  /*108d0*/  VIADD R5, R11, 0x8 ;  /* 0x000000080b057836 */ /* 0x000fc40000000000 */
[----:B------:R-:W-:Y:S01]  /*108e0*/  IMAD.MOV.U32 R21, RZ, RZ, R86 ;  /* 0x000000ffff157224 */ /* 0x000fe200078e0056 */
[----:B----4-:R-:W-:Y:S01]  /*108f0*/  @P1 SHF.R.U32.HI R21, RZ, R87, R0 ;  /* 0x00000057ff151219 */ /* 0x010fe20000011600 */
[----:B------:R-:W-:Y:S01]  /*10900*/  IMAD.X R65, RZ, RZ, R7, P3 ;  /* 0x000000ffff417224 */ /* 0x000fe200018e0607 */
[----:B------:R-:W-:Y:S01]  /*10910*/  IADD3 R10, P3, R6, 0xf000, RZ ;  /* 0x0000f000060a7810 */ /* 0x000fe20007f7e0ff */
[----:B------:R-:W-:Y:S01]  /*10920*/  IMAD R82, R82, UR4, RZ ;  /* 0x0000000452527c24 */ /* 0x000fe2000f8e02ff */
[----:B------:R-:W-:Y:S01]  /*10930*/  LOP3.LUT R68, R69, 0x380, RZ, 0xc0, !PT ;  /* 0x0000038045447812 */ /* 0x000fe200078ec0ff */
[----:B------:R-:W-:Y:S01]  /*10940*/  IMAD.WIDE.U32 R80, R83, UR4, R80 ;  /* 0x0000000453507c25 */ /* 0x000fe2000f8e0050 */
[----:B------:R-:W-:Y:S02]  /*10950*/  LOP3.LUT R72, R73, 0x380, RZ, 0xc0, !PT ;  /* 0x0000038049487812 */ /* 0x000fe400078ec0ff */
[----:B------:R-:W-:Y:S01]  /*10960*/  ISETP.GE.OR P0, PT, R5, R20, P0 ;  /* 0x000000140500720c */ /* 0x000fe20000706670 */
[----:B------:R-:W-:Y:S01]  /*10970*/  IMAD R85, R83, UR5, R82 ;  /* 0x0000000553557c24 */ /* 0x000fe2000f8e0252 */
[--C-:B------:R-:W-:Y:S01]  /*10980*/  SHF.R.S32.HI R0, RZ, 0x1f, R21.reuse ;  /* 0x0000001fff007819 */ /* 0x100fe20000011415 */
[----:B------:R-:W-:Y:S01]  /*10990*/  IMAD.MOV R83, RZ, RZ, -R21 ;  /* 0x000000ffff537224 */ /* 0x000fe200078e0a15 */
[----:B------:R-:W-:Y:S01]  /*109a0*/  LOP3.LUT R11, R6, 0x380, RZ, 0xc0, !PT ;  /* 0x00000380060b7812 */ /* 0x000fe200078ec0ff */
[----:B------:R-:W-:Y:S01]  /*109b0*/  ULDC.64 UR4, c[0x0][0xbe0] ;  /* 0x0002f80000047ab9 */ /* 0x000fe20000000a00 */
[----:B------:R-:W-:Y:S01]  /*109c0*/  LOP3.LUT R5, R10, 0x380, RZ, 0xc0, !PT ;  /* 0x000003800a057812 */ /* 0x000fe200078ec0ff */
[----:B------:R-:W-:Y:S01]  /*109d0*/  IMAD R0, R0, UR4, RZ ;  /* 0x0000000400007c24 */ /* 0x000fe2000f8e02ff */
[----:B------:R-:W-:Y:S01]  /*109e0*/  SHF.R.U64 R68, R68, 0x3, RZ ;  /* 0x0000000344447819 */ /* 0x000fe200000012ff */
[----:B------:R-:W-:Y:S01]  /*109f0*/  IMAD R83, R32, R83, R86 ;  /* 0x0000005320537224 */ /* 0x000fe200078e0256 */
[----:B------:R-:W-:-:S02]  /*10a00*/  SHF.R.U64 R72, R72, 0x3, RZ ;  /* 0x0000000348487819 */ /* 0x000fc400000012ff */
[----:B------:R-:W-:Y:S02]  /*10a10*/  SHF.R.U64 R11, R11, 0x3, RZ ;  /* 0x000000030b0b7819 */ /* 0x000fe400000012ff */
[----:B------:R-:W-:Y:S01]  /*10a20*/  SHF.R.U64 R5, R5, 0x3, RZ ;  /* 0x0000000305057819 */ /* 0x000fe200000012ff */
[----:B------:R-:W-:Y:S01]  /*10a30*/  IMAD.IADD R81, R81, 0x1, R85 ;  /* 0x0000000151517824 */ /* 0x000fe200078e0255 */
[----:B------:R-:W-:Y:S01]  /*10a40*/  LOP3.LUT R68, R68, R69, RZ, 0x3c, !PT ;  /* 0x0000004544447212 */ /* 0x000fe200078e3cff */
[--C-:B------:R-:W-:Y:S01]  /*10a50*/  IMAD.X R69, RZ, RZ, R7.reuse, P5 ;  /* 0x000000ffff457224 */ /* 0x100fe200028e0607 */
[----:B------:R-:W-:Y:S01]  /*10a60*/  LOP3.LUT R72, R72, R73, RZ, 0x3c, !PT ;  /* 0x0000004948487212 */ /* 0x000fe200078e3cff */
[--C-:B------:R-:W-:Y:S01]  /*10a70*/  IMAD.X R73, RZ, RZ, R7.reuse, P4 ;  /* 0x000000ffff497224 */ /* 0x100fe200020e0607 */
[----:B------:R-:W-:Y:S01]  /*10a80*/  LOP3.LUT R6, R11, R6, RZ, 0x3c, !PT ;  /* 0x000000060b067212 */ /* 0x000fe200078e3cff */
[----:B------:R-:W-:Y:S01]  /*10a90*/  IMAD.X R77, RZ, RZ, R7, P3 ;  /* 0x000000ffff4d7224 */ /* 0x000fe200018e0607 */
[----:B------:R-:W-:Y:S01]  /*10aa0*/  LOP3.LUT R76, R5, R10, RZ, 0x3c, !PT ;  /* 0x0000000a054c7212 */ /* 0x000fe200078e3cff */
[C---:B------:R-:W-:Y:S01]  /*10ab0*/  IMAD R85, R21.reuse, UR5, R0 ;  /* 0x0000000515557c24 */ /* 0x040fe2000f8e0200 */
[----:B------:R-:W-:Y:S01]  /*10ac0*/  SHF.R.S32.HI R0, RZ, 0x1f, R83 ;  /* 0x0000001fff007819 */ /* 0x000fe20000011453 */
[----:B------:R-:W-:Y:S01]  /*10ad0*/  IMAD.WIDE.U32 R80, R21, UR4, R80 ;  /* 0x0000000415507c25 */ /* 0x000fe2000f8e0050 */
[----:B------:R-:W-:Y:S01]  /*10ae0*/  ULDC.64 UR4, c[0x0][0xbd8] ;  /* 0x0002f60000047ab9 */ /* 0x000fe20000000a00 */
[----:B--2---:R0:W-:Y:S02]  /*10af0*/  @!P0 ST.E desc[UR60][R58.64], R4 ;  /* 0x000000043a008985 */ /* 0x0041e4000c10193c */
[----:B------:R-:W-:-:S02]  /*10b00*/  IMAD.IADD R81, R81, 0x1, R85 ;  /* 0x0000000151517824 */ /* 0x000fc400078e0255 */
[----:B------:R-:W5:Y:S01]  /*10b10*/  LD.E.128 R8, desc[UR60][R8.64] ;  /* 0x0000003c08087980 */ /* 0x000f62000c101d00 */
[----:B------:R-:W-:Y:S01]  /*10b20*/  IMAD R0, R0, UR4, RZ ;  /* 0x0000000400007c24 */ /* 0x000fe2000f8e02ff */
[----:B------:R-:W-:Y:S02]  /*10b30*/  LEA R89, R90, R88, 0x7 ;  /* 0x000000585a597211 */ /* 0x000fe400078e38ff */
        /* <DEDUP_REMOVED lines=24> */
[----:B------:R-:W-:Y:S01]  /*10cc0*/  VIADD R21, R89, 0x20 ;  /* 0x0000002059157836 */ /* 0x000fe20000000000 */
[----:B------:R-:W-:Y:S01]  /*10cd0*/  LEA R32, P2, R80, UR4, 0x1 ;  /* 0x0000000450207c11 */ /* 0x000fe2000f8408ff */
[----:B------:R-:W-:-:S03]  /*10ce0*/  IMAD.IADD R81, R81, 0x1, R85 ;  /* 0x0000000151517824 */ /* 0x000fc600078e0255 */
[-C--:B------:R-:W-:Y:S02]  /*10cf0*/  ISETP.GE.AND P1, PT, R21, R20.reuse, PT ;  /* 0x000000141500720c */ /* 0x080fe40003f26270 */
[----:B------:R-:W-:Y:S01]  /*10d00*/  LEA.HI.X R21, R80, UR5, R81, 0x1, P2 ;  /* 0x0000000550157c11 */ /* 0x000fe200090f0c51 */
[----:B------:R-:W-:Y:S01]  /*10d10*/  VIADD R0, R19, 0x32420 ;  /* 0x0003242013007836 */ /* 0x000fe20000000000 */
[----:B------:R-:W-:-:S04]  /*10d20*/  ISETP.GE.AND P2, PT, R89, R20, PT ;  /* 0x000000145900720c */ /* 0x000fc80003f46270 */
[----:B------:R-:W-:Y:S01]  /*10d30*/  PRMT R0, RZ, 0x654, R0 ;  /* 0x00000654ff007816 */ /* 0x000fe20000000000 */
[----:B------:R-:W-:Y:S01]  /*10d40*/  VIADD R83, R89, 0x40 ;  /* 0x0000004059537836 */ /* 0x000fe20000000000 */
[----:B0-----:R0:W2:Y:S02]  /*10d50*/  SHFL.IDX PT, R86, R32, RZ, 0x181f ;  /* 0x00181fff20567589 */ /* 0x0010a400000e0000 */
[----:B------:R3:W-:Y:S02]  /*10d60*/  SYNCS.ARRIVE.TRANS64.RED.A1T0 RZ, [R0+URZ], RZ ;  /* 0x000000ff00ff79a7 */ /* 0x0007e4000810043f */
[----:B------:R-:W-:Y:S02]  /*10d70*/  ISETP.GE.AND P0, PT, R83, R20, PT ;  /* 0x000000145300720c */ /* 0x000fe40003f06270 */
[----:B------:R-:W-:Y:S02]  /*10d80*/  SHF.R.S32.HI R88, RZ, 0x1f, R93 ;  /* 0x0000001fff587819 */ /* 0x000fe4000001145d */
[----:B------:R-:W-:Y:S01]  /*10d90*/  SHF.R.S32.HI R90, RZ, 0x1f, R95 ;  /* 0x0000001fff5a7819 */ /* 0x000fe2000001145f */
[----:B---3--:R0:W3:Y:S01]  /*10da0*/  SHFL.IDX PT, R0, R21, RZ, 0x181f ;  /* 0x00181fff15007589 */ /* 0x0080e200000e0000 */
[----:B------:R-:W-:Y:S07]  /*10db0*/  @P2 BRA `(.L_x_10543) ;  /* 0x0000000000442947 */ /* 0x000fee0003800000 */
[----:B------:R-:W-:Y:S02]  /*10dc0*/  ULDC UR4, c[0x0][0xbc8] ;  /* 0x0002f20000047ab9 */ /* 0x000fe40000000800 */
[----:B------:R-:W-:Y:S02]  /*10dd0*/  ISETP.GE.AND P2, PT, R3, UR4, PT ;  /* 0x0000000403007c0c */ /* 0x000fe4000bf46270 */
[----:B------:R-:W-:Y:S02]  /*10de0*/  ISETP.GE.AND P3, PT, R91, UR4, PT ;  /* 0x000000045b007c0c */ /* 0x000fe4000bf66270 */
[----:B------:R-:W-:-:S09]  /*10df0*/  ISETP.GE.AND P4, PT, R93, UR4, PT ;  /* 0x000000045d007c0c */ /* 0x000fd2000bf86270 */
[----:B--2---:R-:W-:-:S04]  /*10e00*/  @!P2 LEA R80, P5, R3, R86, 0x1 ;  /* 0x000000560350a211 */ /* 0x004fc800078a08ff */
[----:B---3--:R-:W-:Y:S02]  /*10e10*/  @!P2 LEA.HI.X R81, R3, R0, R92, 0x1, P5 ;  /* 0x000000000351a211 */ /* 0x008fe400028f0c5c */
        /* <DEDUP_REMOVED lines=11> */
.L_x_10543:
[----:B------:R-:W-:Y:S05]  /*10ed0*/  BSYNC B1 ;  /* 0x0000000000017941 */ /* 0x000fea0003800000 */
.L_x_10542:
[----:B---3--:R3:W0:Y:S01]  /*10ee0*/  SHFL.IDX PT, R0, R21, 0x1, 0x181f ;  /* 0x00381f0015007f89 */ /* 0x00862200000e0000 */
[----:B------:R-:W-:Y:S03]  /*10ef0*/  BSSY B1, `(.L_x_10544) ;  /* 0x0000014000017945 */ /* 0x000fe60003800000 */
[----:B----45:R3:W4:Y:S01]  /*10f00*/  SHFL.IDX PT, R30, R32, 0x1, 0x181f ;  /* 0x00381f00201e7f89 */ /* 0x03072200000e0000 */
[----:B------:R-:W-:Y:S05]  /*10f10*/  @P1 BRA `(.L_x_10545) ;  /* 0x0000000000441947 */ /* 0x000fea0003800000 */
[----:B------:R-:W-:Y:S02]  /*10f20*/  ULDC UR4, c[0x0][0xbc8] ;  /* 0x0002f20000047ab9 */ /* 0x000fe40000000800 */
[----:B------:R-:W-:Y:S02]  /*10f30*/  ISETP.GE.AND P4, PT, R3, UR4, PT ;  /* 0x0000000403007c0c */ /* 0x000fe4000bf86270 */
[----:B------:R-:W-:Y:S02]  /*10f40*/  ISETP.GE.AND P3, PT, R91, UR4, PT ;  /* 0x000000045b007c0c */ /* 0x000fe4000bf66270 */
[----:B------:R-:W-:Y:S02]  /*10f50*/  ISETP.GE.AND P2, PT, R93, UR4, PT ;  /* 0x000000045d007c0c */ /* 0x000fe4000bf46270 */
[----:B------:R-:W-:-:S07]  /*10f60*/  ISETP.GE.AND P1, PT, R95, UR4, PT ;  /* 0x000000045f007c0c */ /* 0x000fce000bf26270 */
[----:B----4-:R-:W-:-:S04]  /*10f70*/  @!P4 LEA R4, P5, R3, R30, 0x1 ;  /* 0x0000001e0304c211 */ /* 0x010fc800078a08ff */
[----:B0-----:R-:W-:Y:S02]  /*10f80*/  @!P4 LEA.HI.X R5, R3, R0, R92, 0x1, P5 ;  /* 0x000000000305c211 */ /* 0x001fe400028f0c5c */
        /* <DEDUP_REMOVED lines=10> */
.L_x_10545:
[----:B------:R-:W-:Y:S05]  /*11030*/  BSYNC B1 ;  /* 0x0000000000017941 */ /* 0x000fea0003800000 */
.L_x_10544:
        /* <DEDUP_REMOVED lines=21> */
.L_x_10547:
[----:B------:R-:W-:Y:S05]  /*11190*/  BSYNC B1 ;  /* 0x0000000000017941 */ /* 0x000fea0003800000 */
.L_x_10546:
[----:B0-----:R-:W-:Y:S01]  /*111a0*/  VIADD R5, R89, 0x60 ;  /* 0x0000006059057836 */ /* 0x001fe20000000000 */
[----:B------:R0:W0:Y:S04]  /*111b0*/  SHFL.IDX PT, R0, R21, 0x3, 0x181f ;  /* 0x00781f0015007f89 */ /* 0x00002800000e0000 */
[----:B------:R-:W-:Y:S01]  /*111c0*/  ISETP.GE.AND P0, PT, R5, R20, PT ;  /* 0x000000140500720c */ /* 0x000fe20003f06270 */
[----:B---3--:R-:W3:-:S12]  /*111d0*/  SHFL.IDX PT, R32, R32, 0x3, 0x181f ;  /* 0x00781f0020207f89 */ /* 0x008ed800000e0000 */
[----:B------:R-:W-:Y:S05]  /*111e0*/  @P0 BRA `(.L_x_10548) ;  /* 0x0000000c00f40947 */ /* 0x000fea0003800000 */
[----:B------:R-:W-:Y:S02]  /*111f0*/  ULDC UR4, c[0x0][0xbc8] ;  /* 0x0002f20000047ab9 */ /* 0x000fe40000000800 */
[----:B------:R-:W-:Y:S02]  /*11200*/  ISETP.GE.AND P3, PT, R3, UR4, PT ;  /* 0x0000000403007c0c */ /* 0x000fe4000bf66270 */
[----:B------:R-:W-:Y:S02]  /*11210*/  ISETP.GE.AND P4, PT, R91, UR4, PT ;  /* 0x000000045b007c0c */ /* 0x000fe4000bf86270 */
[----:B------:R-:W-:-:S09]  /*11220*/  ISETP.GE.AND P5, PT, R93, UR4, PT ;  /* 0x000000045d007c0c */ /* 0x000fd2000bfa6270 */
[-C--:B---3--:R-:W-:Y:S02]  /*11230*/  @!P3 LEA R4, P0, R3, R32.reuse, 0x1 ;  /* 0x000000200304b211 */ /* 0x088fe400078008ff */
[-C--:B------:R-:W-:Y:S02]  /*11240*/  @!P4 LEA R6, P1, R91, R32.reuse, 0x1 ;  /* 0x000000205b06c211 */ /* 0x080fe400078208ff */
[----:B------:R-:W-:Y:S02]  /*11250*/  @!P5 LEA R8, P2, R93, R32, 0x1 ;  /* 0x000000205d08d211 */ /* 0x000fe400078408ff */
[-C--:B0-----:R-:W-:Y:S02]  /*11260*/  @!P3 LEA.HI.X R5, R3, R0.reuse, R92, 0x1, P0 ;  /* 0x000000000305b211 */ /* 0x081fe400000f0c5c */
        /* <DEDUP_REMOVED lines=11> */
.L_x_10540:
[----:B------:R-:W2:Y:S01]  /*11320*/  LDL R11, [R1+0x5c] ;  /* 0x00005c00010b7983 */ /* 0x000ea20000100800 */
[----:B------:R-:W-:Y:S01]  /*11330*/  ULDC.64 UR4, c[0x0][0xd00] ;  /* 0x0003400000047ab9 */ /* 0x000fe20000000a00 */
[----:B------:R-:W-:Y:S01]  /*11340*/  IMAD.MOV.U32 R0, RZ, RZ, RZ ;  /* 0x000000ffff007224 */ /* 0x000fe200078e00ff */
[----:B------:R-:W-:Y:S01]  /*11350*/  ISETP.NE.U32.AND P0, PT, RZ, UR4, PT ;  /* 0x00000004ff007c0c */ /* 0x000fe2000bf05070 */
[----:B0-----:R-:W0:Y:S03]  /*11360*/  LDC R21, c[0x0][0xce8] ;  /* 0x00033a00ff157b82 */ /* 0x001e260000000800 */
[----:B------:R-:W-:Y:S01]  /*11370*/  ISETP.NE.AND.EX P0, PT, RZ, UR5, PT, P0 ;  /* 0x00000005ff007c0c */ /* 0x000fe2000bf05300 */
[----:B--2---:R-:W-:Y:S01]  /*11380*/  IMAD.SHL.U32 R6, R11, 0x4, RZ ;  /* 0x000000040b067824 */ /* 0x004fe200078e00ff */
[----:B------:R-:W-:-:S04]  /*11390*/  SHF.R.S32.HI R12, RZ, 0x1f, R11 ;  /* 0x0000001fff0c7819 */ /* 0x000fc8000001140b */
[----:B------:R-:W-:Y:S02]  /*113a0*/  IADD3 R4, P1, R6, UR4, RZ ;  /* 0x0000000406047c10 */ /* 0x000fe4000ff3e0ff */
[----:B------:R-:W-:-:S04]  /*113b0*/  SHF.L.U64.HI R3, R11, 0x2, R12 ;  /* 0x000000020b037819 */ /* 0x000fc8000001020c */
[----:B------:R-:W-:Y:S01]  /*113c0*/  IADD3.X R5, R3, UR5, RZ, P1, !PT ;  /* 0x0000000503057c10 */ /* 0x000fe20008ffe4ff */
[----:B------:R-:W-:Y:S02]  /*113d0*/  ULDC.64 UR4, c[0x0][0xd08] ;  /* 0x0003420000047ab9 */ /* 0x000fe40000000a00 */
[----:B------:R-:W-:Y:S02]  /*113e0*/  ISETP.NE.U32.AND P1, PT, RZ, UR4, PT ;  /* 0x00000004ff007c0c */ /* 0x000fe4000bf25070 */
[----:B------:R2:W5:Y:S02]  /*113f0*/  @P0 LDG.E R0, desc[UR60][R4.64] ;  /* 0x0000003c04000981 */ /* 0x000564000c1e1900 */
[----:B------:R-:W-:Y:S01]  /*11400*/  ISETP.NE.AND.EX P1, PT, RZ, UR5, PT, P1 ;  /* 0x00000005ff007c0c */ /* 0x000fe2000bf25310 */
[----:B------:R-:W3:-:S12]  /*11410*/  S2R R9, SR_TID.X ;  /* 0x0000000000097919 */ /* 0x000ed80000002100 */
[----:B------:R-:W-:Y:S01]  /*11420*/  @P1 IADD3 R6, P2, R6, UR4, RZ ;  /* 0x0000000406061c10 */ /* 0x000fe2000ff5e0ff */
[----:B------:R-:W-:Y:S02]  /*11430*/  ULDC UR4, c[0x0][0xb88] ;  /* 0x0002e20000047ab9 */ /* 0x000fe40000000800 */
[----:B------:R-:W-:Y:S01]  /*11440*/  IMAD.U32 R8, RZ, RZ, UR4 ;  /* 0x00000004ff087e24 */ /* 0x000fe2000f8e00ff */
[----:B------:R-:W-:-:S05]  /*11450*/  @P1 IADD3.X R7, R3, UR5, RZ, P2, !PT ;  /* 0x0000000503071c10 */ /* 0x000fca00097fe4ff */
[----:B------:R2:W5:Y:S01]  /*11460*/  @P1 LDG.E R8, desc[UR60][R6.64] ;  /* 0x0000003c06081981 */ /* 0x000562000c1e1900 */
[----:B0-----:R-:W-:Y:S01]  /*11470*/  ISETP.NE.AND P2, PT, R21, 0x1, PT ;  /* 0x000000011500780c */ /* 0x001fe20003f45270 */
[----:B---3--:R-:W-:-:S12]  /*11480*/  VIADD R24, R9, 0xffffff80 ;  /* 0xffffff8009187836 */ /* 0x008fd80000000000 */
[----:B------:R-:W0:Y:S01]  /*11490*/  @P2 LDC R25, c[0x0][0xcec] ;  /* 0x00033b00ff192b82 */ /* 0x000e220000000800 */
[----:B------:R-:W-:Y:S01]  /*114a0*/  ISETP.GE.AND P3, PT, R24, 0x80, PT ;  /* 0x000000801800780c */ /* 0x000fe20003f66270 */
[----:B--2---:R-:W-:-:S12]  /*114b0*/  @P1 BRA `(.L_x_10549) ;  /* 0x0000000000101947 */ /* 0x004fd80003800000 */
[----:B------:R-:W-:Y:S05]  /*114c0*/  @!P0 BRA `(.L_x_10549) ;  /* 0x00000000000c8947 */ /* 0x000fea0003800000 */
[----:B------:R-:W2:Y:S04]  /*114d0*/  LDG.E R3, desc[UR60][R4.64] ;  /* 0x0000003c04037981 */ /* 0x000ea8000c1e1900 */
[----:B-----5:R-:W2:Y:S02]  /*114e0*/  LDG.E R8, desc[UR60][R4.64+0x4] ;  /* 0x0000043c04087981 */ /* 0x020ea4000c1e1900 */
[----:B--2---:R-:W-:-:S07]  /*114f0*/  IMAD.IADD R8, R8, 0x1, -R3 ;  /* 0x0000000108087824 */ /* 0x004fce00078e0a03 */
.L_x_10549:
[----:B------:R-:W2:Y:S04]  /*11500*/  LDL R20, [R1+0x60] ;  /* 0x0000600001147983 */ /* 0x000ea80000100800 */
[----:B------:R3:W5:Y:S01]  /*11510*/  LDL R26, [R1+0x68] ;  /* 0x00006800011a7983 */ /* 0x0007620000100800 */
[----:B------:R-:W-:Y:S01]  /*11520*/  BSSY B1, `(.L_x_10550) ;  /* 0x000002d000017945 */ /* 0x000fe20003800000 */
[----:B------:R-:W-:Y:S02]  /*11530*/  SEL R13, R11, RZ, !P0 ;  /* 0x000000ff0b0d7207 */ /* 0x000fe40004000000 */
[----:B------:R-:W-:Y:S02]  /*11540*/  SEL R12, R12, RZ, !P0 ;  /* 0x000000ff0c0c7207 */ /* 0x000fe40004000000 */
[----:B-----5:R-:W-:-:S02]  /*11550*/  SHF.R.S32.HI R11, RZ, 0x1f, R0 ;  /* 0x0000001fff0b7819 */ /* 0x020fc40000011400 */
[----:B--2---:R-:W-:Y:S01]  /*11560*/  SHF.R.S32.HI R10, RZ, 0x1f, R20 ;  /* 0x0000001fff0a7819 */ /* 0x004fe20000011414 */
[----:B---3--:R-:W-:Y:S06]  /*11570*/  @P3 BRA `(.L_x_10551) ;  /* 0x00000000009c3947 */ /* 0x008fec0003800000 */
[----:B------:R-:W2:Y:S01]  /*11580*/  LDC R14, c[0x0][0xce8] ;  /* 0x00033a00ff0e7b82 */ /* 0x000ea20000000800 */
[----:B------:R-:W-:-:S04]  /*11590*/  IMAD R3, R26, 0x80, R9 ;  /* 0x000000801a037824 */ /* 0x000fc800078e0209 */
[----:B------:R-:W-:Y:S02]  /*115a0*/  VIADD R9, R3, 0xffffff80 ;  /* 0xffffff8003097836 */ /* 0x000fe40000000000 */
        /* <DEDUP_REMOVED lines=19> */
[----:B------:R-:W-:Y:S01]  /*116e0*/  IADD3 R7, -R3, RZ, RZ ;  /* 0x000000ff03077210 */ /* 0x000fe20007ffe1ff */
[----:B------:R-:W-:Y:S01]  /*116f0*/  IMAD R6, R13, UR5, R6 ;  /* 0x000000050d067c24 */ /* 0x000fe2000f8e0206 */
[----:B------:R-:W-:Y:S01]  /*11700*/  IADD3 R4, P0, R3, R4, RZ ;  /* 0x0000000403047210 */ /* 0x000fe20007f1e0ff */
[----:B------:R-:W-:Y:S02]  /*11710*/  ULDC.64 UR4, c[0x0][0xc88] ;  /* 0x0003220000047ab9 */ /* 0x000fe40000000a00 */
        /* <DEDUP_REMOVED lines=13> */
.L_x_10551:
[----:B------:R-:W-:Y:S05]  /*117f0*/  BSYNC B1 ;  /* 0x0000000000017941 */ /* 0x000fea0003800000 */
.L_x_10550:
[--C-:B------:R-:W-:Y:S01]  /*11800*/  SHF.R.S32.HI R14, RZ, 0x1f, R24.reuse ;  /* 0x0000001fff0e7819 */ /* 0x100fe20000011418 */
[----:B------:R-:W3:Y:S01]  /*11810*/  @P2 LDC R9, c[0x0][0xcf0] ;  /* 0x00033c00ff092b82 */ /* 0x000ee20000000800 */
[----:B------:R-:W-:Y:S01]  /*11820*/  SHF.R.S32.HI R28, RZ, 0x1f, R24 ;  /* 0x0000001fff1c7819 */ /* 0x000fe20000011418 */
[----:B------:R-:W-:Y:S01]  /*11830*/  ULDC.64 UR4, c[0x0][0xba0] ;  /* 0x0002e80000047ab9 */ /* 0x000fe20000000a00 */
[-C--:B------:R-:W-:Y:S01]  /*11840*/  LEA.HI R14, R14, R24.reuse, RZ, 0x3 ;  /* 0x000000180e0e7211 */ /* 0x080fe200078f18ff */
[----:B--2---:R-:W-:Y:S01]  /*11850*/  IMAD R3, R11, UR4, RZ ;  /* 0x000000040b037c24 */ /* 0x004fe2000f8e02ff */
[----:B------:R-:W-:Y:S01]  /*11860*/  LEA.HI R28, R28, R24, RZ, 0x3 ;  /* 0x000000181c1c7211 */ /* 0x000fe200078f18ff */
[----:B------:R-:W-:Y:S01]  /*11870*/  IMAD.WIDE.U32 R4, R0, UR4, RZ ;  /* 0x0000000400047c25 */ /* 0x000fe2000f8e00ff */
[----:B------:R-:W-:Y:S02]  /*11880*/  LOP3.LUT R14, R14, 0xfffffff8, RZ, 0xc0, !PT ;  /* 0xfffffff80e0e7812 */ /* 0x000fe400078ec0ff */
[----:B------:R-:W-:Y:S01]  /*11890*/  SHF.R.S32.HI R28, RZ, 0x3, R28 ;  /* 0x00000003ff1c7819 */ /* 0x000fe2000001141c */
[----:B------:R-:W-:Y:S01]  /*118a0*/  IMAD R3, R0, UR5, R3 ;  /* 0x0000000500037c24 */ /* 0x000fe2000f8e0203 */
[----:B------:R-:W-:Y:S01]  /*118b0*/  ULDC.64 UR4, c[0x0][0xbe8] ;  /* 0x0002fa0000047ab9 */ /* 0x000fe20000000a00 */
[----:B------:R-:W-:-:S02]  /*118c0*/  IMAD.IADD R14, R24, 0x1, -R14 ;  /* 0x00000001180e7824 */ /* 0x000fc400078e0a0e */
[----:B------:R-:W-:Y:S02]  /*118d0*/  IMAD R0, R10, UR4, RZ ;  /* 0x000000040a007c24 */ /* 0x000fe4000f8e02ff */
[----:B------:R-:W-:Y:S02]  /*118e0*/  IMAD R6, R14, 0x20, R28 ;  /* 0x000000200e067824 */ /* 0x000fe400078e021c */
[----:B------:R-:W-:Y:S02]  /*118f0*/  IMAD R7, R20, UR5, R0 ;  /* 0x0000000514077c24 */ /* 0x000fe4000f8e0200 */
[----:B------:R-:W-:Y:S02]  /*11900*/  IMAD R10, R26, 0x80, R6 ;  /* 0x000000801a0a7824 */ /* 0x000fe400078e0206 */
[----:B------:R-:W-:Y:S02]  /*11910*/  IMAD.IADD R5, R5, 0x1, R3 ;  /* 0x0000000105057824 */ /* 0x000fe400078e0203 */
[----:B0-----:R-:W-:-:S04]  /*11920*/  @P2 IMAD.HI.U32 R0, R10, R25, RZ ;  /* 0x000000190a002227 */ /* 0x001fc800078e00ff */
[----:B------:R-:W-:Y:S01]  /*11930*/  IMAD.WIDE.U32 R4, R20, UR4, R4 ;  /* 0x0000000414047c25 */ /* 0x000fe2000f8e0004 */
[----:B------:R-:W-:-:S03]  /*11940*/  ULDC.64 UR4, c[0x0][0xbf0] ;  /* 0x0002fc0000047ab9 */ /* 0x000fc60000000a00 */
[----:B------:R-:W-:Y:S01]  /*11950*/  IMAD.MOV.U32 R3, RZ, RZ, R10 ;  /* 0x000000ffff037224 */ /* 0x000fe200078e000a */
[----:B---3--:R-:W-:Y:S01]  /*11960*/  @P2 SHF.R.U32.HI R3, RZ, R9, R0 ;  /* 0x00000009ff032219 */ /* 0x008fe20000011600 */
[----:B------:R-:W-:Y:S02]  /*11970*/  IMAD.IADD R5, R5, 0x1, R7 ;  /* 0x0000000105057824 */ /* 0x000fe400078e0207 */
[----:B------:R-:W-:Y:S01]  /*11980*/  IMAD R6, R12, UR4, RZ ;  /* 0x000000040c067c24 */ /* 0x000fe2000f8e02ff */
[--C-:B------:R-:W-:Y:S01]  /*11990*/  SHF.R.S32.HI R0, RZ, 0x1f, R3.reuse ;  /* 0x0000001fff007819 */ /* 0x100fe20000011403 */
[----:B------:R-:W-:Y:S02]  /*119a0*/  IMAD.MOV R7, RZ, RZ, -R3 ;  /* 0x000000ffff077224 */ /* 0x000fe400078e0a03 */
[C---:B------:R-:W-:Y:S02]  /*119b0*/  IMAD R9, R13.reuse, UR5, R6 ;  /* 0x000000050d097c24 */ /* 0x040fe4000f8e0206 */
[----:B------:R-:W-:Y:S01]  /*119c0*/  IMAD.WIDE.U32 R4, R13, UR4, R4 ;  /* 0x000000040d047c25 */ /* 0x000fe2000f8e0004 */
[----:B------:R-:W-:-:S03]  /*119d0*/  ULDC.64 UR4, c[0x0][0xbe0] ;  /* 0x0002f80000047ab9 */ /* 0x000fc60000000a00 */
[----:B------:R-:W-:Y:S02]  /*119e0*/  IMAD R7, R21, R7, R10 ;  /* 0x0000000715077224 */ /* 0x000fe400078e020a */
[----:B------:R-:W-:Y:S02]  /*119f0*/  IMAD R6, R0, UR4, RZ ;  /* 0x0000000400067c24 */ /* 0x000fe4000f8e02ff */
[----:B------:R-:W-:Y:S01]  /*11a00*/  IMAD.IADD R5, R5, 0x1, R9 ;  /* 0x0000000105057824 */ /* 0x000fe200078e0209 */
[----:B------:R-:W-:Y:S01]  /*11a10*/  SHF.R.S32.HI R0, RZ, 0x1f, R7 ;  /* 0x0000001fff007819 */ /* 0x000fe20000011407 */
        /* <DEDUP_REMOVED lines=8> */
[----:B------:R-:W-:Y:S02]  /*11aa0*/  IMAD.SHL.U32 R9, R14, 0x8, RZ ;  /* 0x000000080e097824 */ /* 0x000fe400078e00ff */
[----:B------:R-:W-:Y:S01]  /*11ab0*/  IMAD.IADD R5, R5, 0x1, R3 ;  /* 0x0000000105057824 */ /* 0x000fe200078e0203 */
[C---:B------:R-:W-:Y:S01]  /*11ac0*/  LEA R3, P0, R4.reuse, UR4, 0x1 ;  /* 0x0000000404037c11 */ /* 0x040fe2000f8008ff */
[C---:B------:R-:W-:Y:S01]  /*11ad0*/  VIADD R25, R9.reuse, 0x80 ;  /* 0x0000008009197836 */ /* 0x040fe20000000000 */
[----:B------:R-:W-:Y:S01]  /*11ae0*/  UMOV UR4, 0xffffffff ;  /* 0xffffffff00047882 */ /* 0x000fe20000000000 */
[C---:B------:R-:W-:Y:S01]  /*11af0*/  VIADD R27, R9.reuse, 0xc0 ;  /* 0x000000c0091b7836 */ /* 0x040fe20000000000 */
[----:B------:R-:W-:Y:S01]  /*11b00*/  LEA.HI.X R4, R4, UR5, R5, 0x1, P0 ;  /* 0x0000000504047c11 */ /* 0x000fe200080f0c05 */
[----:B------:R-:W-:Y:S01]  /*11b10*/  VIADD R29, R9, 0x40 ;  /* 0x00000040091d7836 */ /* 0x000fe20000000000 */
[----:B------:R-:W-:Y:S02]  /*11b20*/  SHF.R.S32.HI R20, RZ, 0x1f, R9 ;  /* 0x0000001fff147819 */ /* 0x000fe40000011409 */
[----:B------:R-:W-:-:S02]  /*11b30*/  SHF.R.S32.HI R6, RZ, 0x1f, R25 ;  /* 0x0000001fff067819 */ /* 0x000fc40000011419 */
[----:B------:R-:W-:Y:S02]  /*11b40*/  SHF.R.S32.HI R10, RZ, 0x1f, R27 ;  /* 0x0000001fff0a7819 */ /* 0x000fe4000001141b */
[----:B------:R-:W-:Y:S01]  /*11b50*/  SHF.R.S32.HI R24, RZ, 0x1f, R29 ;  /* 0x0000001fff187819 */ /* 0x000fe2000001141d */
[----:B------:R-:W-:Y:S06]  /*11b60*/  BRA.DIV UR4, `(.L_x_10552) ;  /* 0x0000008a04187947 */ /* 0x000fec000b800000 */
[----:B------:R0:W2:Y:S04]  /*11b70*/  SHFL.IDX PT, R0, R4, RZ, 0x181f ;  /* 0x00181fff04007589 */ /* 0x0000a800000e0000 */
[----:B------:R0:W3:Y:S02]  /*11b80*/  SHFL.IDX PT, R14, R3, RZ, 0x181f ;  /* 0x00181fff030e7589 */ /* 0x0000e400000e0000 */
.L_x_10737:
[----:B------:R-:W-:Y:S01]  /*11b90*/  IMAD R8, R8, R21, RZ ;  /* 0x0000001508087224 */ /* 0x000fe200078e02ff */
[----:B------:R-:W-:Y:S01]  /*11ba0*/  BSSY B1, `(.L_x_10553) ;  /* 0x0000015000017945 */ /* 0x000fe20003800000 */
[----:B------:R-:W-:-:S05]  /*11bb0*/  IMAD R7, R26, 0x80, R28 ;  /* 0x000000801a077824 */ /* 0x000fca00078e021c */
[----:B------:R-:W-:-:S13]  /*11bc0*/  ISETP.GE.AND P0, PT, R7, R8, PT ;  /* 0x000000080700720c */ /* 0x000fda0003f06270 */
        /* <DEDUP_REMOVED lines=8> */
[----:B--2---:R-:W-:Y:S02]  /*11c50*/  @!P3 LEA.HI.X R13, R9, R0, R20, 0x1, P5 ;  /* 0x00000000090db211 */ /* 0x004fe400028f0c14 */
        /* <DEDUP_REMOVED lines=9> */
.L_x_10554:
[----:B------:R-:W-:Y:S05]  /*11cf0*/  BSYNC B1 ;  /* 0x0000000000017941 */ /* 0x000fea0003800000 */
.L_x_10553:
[----:B------:R-:W-:-:S03]  /*11d00*/  UMOV UR4, 0xffffffff ;  /* 0xffffffff00047882 */ /* 0x000fc60000000000 */
[----:B------:R-:W-:Y:S05]  /*11d10*/  BRA.DIV UR4, `(.L_x_10555) ;  /* 0x0000008604e07947 */ /* 0x000fea000b800000 */
[----:B--2---:R2:W0:Y:S04]  /*11d20*/  SHFL.IDX PT, R0, R4, 0x1, 0x181f ;  /* 0x00381f0004007f89 */ /* 0x00442800000e0000 */
[----:B---3--:R2:W3:Y:S02]  /*11d30*/  SHFL.IDX PT, R14, R3, 0x1, 0x181f ;  /* 0x00381f00030e7f89 */ /* 0x0084e400000e0000 */
.L_x_10741:
[----:B------:R-:W-:Y:S01]  /*11d40*/  VIADD R5, R7, 0x20 ;  /* 0x0000002007057836 */ /* 0x000fe20000000000 */
[----:B------:R-:W-:Y:S04]  /*11d50*/  BSSY B1, `(.L_x_10556) ;  /* 0x0000014000017945 */ /* 0x000fe80003800000 */
        /* <DEDUP_REMOVED lines=9> */
[----:B0-----:R-:W-:Y:S02]  /*11df0*/  @!P3 LEA.HI.X R13, R9, R0, R20, 0x1, P5 ;  /* 0x00000000090db211 */ /* 0x001fe400028f0c14 */
        /* <DEDUP_REMOVED lines=9> */
.L_x_10557:
[----:B------:R-:W-:Y:S05]  /*11e90*/  BSYNC B1 ;  /* 0x0000000000017941 */ /* 0x000fea0003800000 */
.L_x_10556:
[----:B------:R-:W-:-:S03]  /*11ea0*/  UMOV UR4, 0xffffffff ;  /* 0xffffffff00047882 */ /* 0x000fc60000000000 */
[----:B------:R-:W-:Y:S05]  /*11eb0*/  BRA.DIV UR4, `(.L_x_10558) ;  /* 0x0000008604c07947 */ /* 0x000fea000b800000 */
[----:B0-----:R0:W0:Y:S04]  /*11ec0*/  SHFL.IDX PT, R0, R4, 0x2, 0x181f ;  /* 0x00581f0004007f89 */ /* 0x00102800000e0000 */
[----:B---3--:R3:W0:Y:S02]  /*11ed0*/  SHFL.IDX PT, R14, R3, 0x2, 0x181f ;  /* 0x00581f00030e7f89 */ /* 0x00862400000e0000 */
.L_x_10745:
        /* <DEDUP_REMOVED lines=21> */
.L_x_10560:
[----:B------:R-:W-:Y:S05]  /*12030*/  BSYNC B1 ;  /* 0x0000000000017941 */ /* 0x000fea0003800000 */
.L_x_10559:
[----:B------:R-:W-:-:S03]  /*12040*/  UMOV UR4, 0xffffffff ;  /* 0xffffffff00047882 */ /* 0x000fc60000000000 */
[----:B------:R-:W-:Y:S05]  /*12050*/  BRA.DIV UR4, `(.L_x_10561) ;  /* 0x0000008604a07947 */ /* 0x000fea000b800000 */
[----:B0-----:R0:W0:Y:S04]  /*12060*/  SHFL.IDX PT, R0, R4, 0x3, 0x181f ;  /* 0x00781f0004007f89 */ /* 0x00102800000e0000 */
[----:B------:R0:W0:Y:S02]  /*12070*/  SHFL.IDX PT, R14, R3, 0x3, 0x181f ;  /* 0x00781f00030e7f89 */ /* 0x00002400000e0000 */
.L_x_10749:
[----:B0-23--:R-:W-:-:S04]  /*12080*/  IADD3 R3, R7, 0x60, RZ ;  /* 0x0000006007037810 */ /* 0x00dfc80007ffe0ff */
[----:B------:R-:W-:-:S13]  /*12090*/  ISETP.GE.AND P0, PT, R3, R8, PT ;  /* 0x000000080300720c */ /* 0x000fda0003f06270 */
[----:B------:R-:W-:Y:S05]  /*120a0*/  @P0 BRA `(.L_x_10548) ;  /* 0x0000000000440947 */ /* 0x000fea0003800000 */
[----:B------:R-:W-:Y:S02]  /*120b0*/  ULDC UR4, c[0x0][0xbc8] ;  /* 0x0002f20000047ab9 */ /* 0x000fe40000000800 */
[----:B------:R-:W-:Y:S02]  /*120c0*/  ISETP.GE.AND P3, PT, R9, UR4, PT ;  /* 0x0000000409007c0c */ /* 0x000fe4000bf66270 */
[----:B------:R-:W-:Y:S02]  /*120d0*/  ISETP.GE.AND P2, PT, R29, UR4, PT ;  /* 0x000000041d007c0c */ /* 0x000fe4000bf46270 */
[----:B------:R-:W-:Y:S02]  /*120e0*/  ISETP.GE.AND P1, PT, R25, UR4, PT ;  /* 0x0000000419007c0c */ /* 0x000fe4000bf26270 */
[----:B------:R-:W-:-:S07]  /*120f0*/  ISETP.GE.AND P0, PT, R27, UR4, PT ;  /* 0x000000041b007c0c */ /* 0x000fce000bf06270 */
[-C--:B------:R-:W-:Y:S02]  /*12100*/  @!P3 LEA R4, P4, R9, R14.reuse, 0x1 ;  /* 0x0000000e0904b211 */ /* 0x080fe400078808ff */
[----:B------:R-:W-:Y:S02]  /*12110*/  @!P2 LEA R8, P5, R29, R14, 0x1 ;  /* 0x0000000e1d08a211 */ /* 0x000fe400078a08ff */
[-C--:B------:R-:W-:Y:S02]  /*12120*/  @!P3 LEA.HI.X R5, R9, R0.reuse, R20, 0x1, P4 ;  /* 0x000000000905b211 */ /* 0x080fe400020f0c14 */
[----:B------:R-:W-:Y:S02]  /*12130*/  @!P2 LEA.HI.X R9, R29, R0, R24, 0x1, P5 ;  /* 0x000000001d09a211 */ /* 0x000fe400028f0c18 */
[-C--:B------:R-:W-:Y:S01]  /*12140*/  @!P1 LEA R12, P4, R25, R14.reuse, 0x1 ;  /* 0x0000000e190c9211 */ /* 0x080fe200078808ff */
[----:B------:R0:W-:Y:S01]  /*12150*/  @!P3 ST.E.128 desc[UR60][R4.64], RZ ;  /* 0x000000ff0400b985 */ /* 0x0001e2000c101d3c */
[----:B------:R-:W-:-:S02]  /*12160*/  @!P0 LEA R14, P5, R27, R14, 0x1 ;  /* 0x0000000e1b0e8211 */ /* 0x000fc400078a08ff */
[-C--:B------:R-:W-:Y:S01]  /*12170*/  @!P1 LEA.HI.X R13, R25, R0.reuse, R6, 0x1, P4 ;  /* 0x00000000190d9211 */ /* 0x080fe200020f0c06 */
[----:B------:R0:W-:Y:S01]  /*12180*/  @!P2 ST.E.128 desc[UR60][R8.64], RZ ;  /* 0x000000ff0800a985 */ /* 0x0001e2000c101d3c */
[----:B------:R-:W-:-:S03]  /*12190*/  @!P0 LEA.HI.X R15, R27, R0, R10, 0x1, P5 ;  /* 0x000000001b0f8211 */ /* 0x000fc600028f0c0a */
[----:B------:R0:W-:Y:S04]  /*121a0*/  @!P1 ST.E.128 desc[UR60][R12.64], RZ ;  /* 0x000000ff0c009985 */ /* 0x0001e8000c101d3c */
[----:B------:R0:W-:Y:S02]  /*121b0*/  @!P0 ST.E.128 desc[UR60][R14.64], RZ ;  /* 0x000000ff0e008985 */ /* 0x0001e4000c101d3c */
.L_x_10548:
[----:B------:R-:W-:Y:S05]  /*121c0*/  BSYNC B0 ;  /* 0x0000000000007941 */ /* 0x000fea0003800000 */
.L_x_10539:
[----:B------:R-:W-:Y:S02]  /*121d0*/  ULDC UR4, c[0x0][0xd3c] ;  /* 0x00034f0000047ab9 */ /* 0x000fe40000000800 */
[----:B------:R-:W-:-:S13]  /*121e0*/  ISETP.GE.AND P0, PT, R35, UR4, PT ;  /* 0x0000000423007c0c */ /* 0x000fda000bf06270 */
[----:B------:R-:W-:Y:S05]  /*121f0*/  @!P0 BRA `(.L_x_10562) ;  /* 0xfffffeec00a48947 */ /* 0x000fea000383ffff */
[----:B------:R-:W-:Y:S05]  /*12200*/  BRA `(.L_x_10419) ;  /* 0x0000007000ac7947 */ /* 0x000fea0003800000 */
.L_x_10417:
[----:B------:R-:W-:-:S08]  /*12210*/  NOP ;  /* 0x0000000000007918 */ /* 0x000fd00000000000 */
[----:B--2---:R-:W0:-:S00]  /*12220*/  USETMAXREG.DEALLOC.CTAPOOL 0x28 ;  /* 0x00000028000079c8 */ /* 0x004e0000080e0500 */
        /* <DEDUP_REMOVED lines=14> */
.L_x_10563:
        /* <DEDUP_REMOVED lines=42> */
.L_x_10569:
        /* <DEDUP_REMOVED lines=12> */
.L_x_10568:
[----:B------:R-:W-:Y:S05]  /*12670*/  BSYNC B0 ;  /* 0x0000000000007941 */ /* 0x000fea0003800000 */
.L_x_10567:
        /* <DEDUP_REMOVED lines=21> */
.L_x_10565:
        /* <DEDUP_REMOVED lines=15> */
.L_x_10570:
        /* <DEDUP_REMOVED lines=28> */
.L_x_10566:
[----:B------:R-:W-:Y:S02]  /*12a80*/  IMAD.MOV.U32 R17, RZ, RZ, RZ ;  /* 0x000000ffff117224 */ /* 0x000fe400078e00ff */
[----:B------:R-:W-:Y:S02]  /*12a90*/  IMAD.U32 R16, RZ, RZ, UR6 ;  /* 0x00000006ff107e24 */ /* 0x000fe4000f8e00ff */
[----:B------:R-:W-:-:S07]  /*12aa0*/  IMAD.MOV.U32 R18, RZ, RZ, RZ ;  /* 0x000000ffff127224 */ /* 0x000fce00078e00ff */
.L_x_10571:
[----:B------:R-:W-:-:S13]  /*12ab0*/  ISETP.NE.AND P0, PT, R5, RZ, PT ;  /* 0x000000ff0500720c */ /* 0x000fda0003f05270 */
[----:B------:R-:W0:Y:S01]  /*12ac0*/  @!P0 S2R R3, SR_CgaCtaId ;  /* 0x0000000000038919 */ /* 0x000e220000008800 */
[----:B------:R-:W-:-:S04]  /*12ad0*/  @!P0 MOV R0, 0x400 ;  /* 0x0000040000008802 */ /* 0x000fc80000000f00 */
[----:B0-----:R-:W-:-:S05]  /*12ae0*/  @!P0 LEA R0, R3, R0, 0x18 ;  /* 0x0000000003008211 */ /* 0x001fca00078ec0ff */
[----:B------:R1:W-:Y:S01]  /*12af0*/  @!P0 STS.128 [R0+0x324d0], R16 ;  /* 0x0324d01000008388 */ /* 0x0003e20000000c00 */
[----:B------:R-:W-:Y:S06]  /*12b00*/  BAR.ARV 0x5, 0x180 ;  /* 0x0146000000007b1d */ /* 0x000fec0000002000 */
.L_x_10564:
[----:B------:R2:W-:Y:S01]  /*12b10*/  STL [R1+0x40], RZ ;  /* 0x000040ff01007387 */ /* 0x0005e20000100800 */
[----:B------:R-:W-:Y:S01]  /*12b20*/  ULDC UR4, c[0x0][0xd3c] ;  /* 0x00034f0000047ab9 */ /* 0x000fe20000000800 */
[----:B------:R-:W-:Y:S01]  /*12b30*/  IMAD.MOV.U32 R27, RZ, RZ, 0x1 ;  /* 0x00000001ff1b7424 */ /* 0x000fe200078e00ff */
[----:B0-----:R-:W-:Y:S01]  /*12b40*/  ISETP.GE.AND P0, PT, R19, UR4, PT ;  /* 0x0000000413007c0c */ /* 0x001fe2000bf06270 */
[----:B------:R-:W-:-:S12]  /*12b50*/  IMAD.MOV.U32 R25, RZ, RZ, RZ ;  /* 0x000000ffff197224 */ /* 0x000fd800078e00ff */
[----:B--2---:R-:W-:Y:S05]  /*12b60*/  @P0 BRA `(.L_x_10572) ;  /* 0x0000006400780947 */ /* 0x004fea0003800000 */
[----:B------:R-:W2:Y:S01]  /*12b70*/  LDL R4, [R1+0x8] ;  /* 0x0000080001047983 */ /* 0x000ea20000100800 */
[----:B------:R-:W1:Y:S01]  /*12b80*/  S2R R5, SR_TID.X ;  /* 0x0000000000057919 */ /* 0x000e620000002100 */
[----:B------:R-:W0:Y:S01]  /*12b90*/  S2UR UR5, SR_CgaCtaId ;  /* 0x00000000000579c3 */ /* 0x000e220000008800 */
[----:B------:R-:W-:Y:S01]  /*12ba0*/  UMOV UR4, 0x400 ;  /* 0x0000040000047882 */ /* 0x000fe20000000000 */
[----:B------:R-:W-:Y:S01]  /*12bb0*/  BSSY B8, `(.L_x_10572) ;  /* 0x0000659000087945 */ /* 0x000fe20003800000 */
[----:B------:R-:W-:Y:S01]  /*12bc0*/  IMAD.MOV.U32 R28, RZ, RZ, 0x1 ;  /* 0x00000001ff1c7424 */ /* 0x000fe200078e00ff */
[----:B------:R-:W-:Y:S01]  /*12bd0*/  CS2R R24, SRZ ;  /* 0x0000000000187805 */ /* 0x000fe2000001ff00 */
[----:B------:R-:W-:Y:S01]  /*12be0*/  IMAD.MOV.U32 R27, RZ, RZ, 0x1 ;  /* 0x00000001ff1b7424 */ /* 0x000fe200078e00ff */
[----:B------:R-:W-:Y:S01]  /*12bf0*/  ULDC.64 UR38, c[0x0][0x198] ;  /* 0x0000660000267ab9 */ /* 0x000fe20000000a00 */
[----:B------:R-:W-:Y:S01]  /*12c00*/  ULDC UR36, c[0x0][0xc] ;  /* 0x0000030000247ab9 */ /* 0x000fe20000000800 */
[----:B-1----:R-:W-:-:S02]  /*12c10*/  SHF.L.U32 R0, R5, 0x3, RZ ;  /* 0x0000000305007819 */ /* 0x002fc400000006ff */
[----:B------:R-:W-:Y:S02]  /*12c20*/  LOP3.LUT R3, R5, 0x7f, RZ, 0xc0, !PT ;  /* 0x0000007f05037812 */ /* 0x000fe400078ec0ff */
[----:B------:R-:W-:-:S03]  /*12c30*/  LOP3.LUT R2, R0, 0x1f8, RZ, 0xc0, !PT ;  /* 0x000001f800027812 */ /* 0x000fc600078ec0ff */
[----:B------:R-:W-:Y:S01]  /*12c40*/  IMAD.SHL.U32 R33, R3, 0x8, RZ ;  /* 0x0000000803217824 */ /* 0x000fe200078e00ff */
[----:B------:R-:W-:Y:S01]  /*12c50*/  LOP3.LUT R2, R2, 0x38, R5, 0x78, !PT ;  /* 0x0000003802027812 */ /* 0x000fe200078e7805 */
[----:B0-----:R-:W-:Y:S01]  /*12c60*/  ULEA UR4, UR5, UR4, 0x18 ;  /* 0x0000000405047291 */ /* 0x001fe2000f8ec03f */
[----:B------:R-:W-:Y:S02]  /*12c70*/  SHF.R.U32.HI R3, RZ, 0x3, R3 ;  /* 0x00000003ff037819 */ /* 0x000fe40000011603 */
[----:B------:R-:W-:Y:S01]  /*12c80*/  LOP3.LUT R33, R2, 0x200, R33, 0xf8, !PT ;  /* 0x0000020002217812 */ /* 0x000fe200078ef821 */
[----:B------:R-:W-:Y:S01]  /*12c90*/  IMAD.SHL.U32 R2, R5, 0x10, RZ ;  /* 0x0000001005027824 */ /* 0x000fe200078e00ff */
[----:B------:R-:W-:Y:S01]  /*12ca0*/  LOP3.LUT R0, R0, 0x38, RZ, 0xc0, !PT ;  /* 0x0000003800007812 */ /* 0x000fe200078ec0ff */
[----:B------:R-:W-:-:S03]  /*12cb0*/  IMAD.U32 R23, RZ, RZ, UR4 ;  /* 0x00000004ff177e24 */ /* 0x000fc6000f8e00ff */
[----:B------:R-:W-:Y:S01]  /*12cc0*/  LOP3.LUT R2, R3, 0x70, R2, 0xf8, !PT ;  /* 0x0000007003027812 */ /* 0x000fe200078ef802 */
[----:B------:R-:W-:Y:S01]  /*12cd0*/  IMAD R26, R33, 0x2, R23 ;  /* 0x00000002211a7824 */ /* 0x000fe200078e0217 */
[C---:B------:R-:W-:Y:S02]  /*12ce0*/  LOP3.LUT R3, R0.reuse, 0x40, RZ, 0xfc, !PT ;  /* 0x0000004000037812 */ /* 0x040fe400078efcff */
[C---:B------:R-:W-:Y:S02]  /*12cf0*/  LOP3.LUT R2, R0.reuse, 0x80, RZ, 0xfc, !PT ;  /* 0x0000008000027812 */ /* 0x040fe400078efcff */
[----:B------:R-:W-:Y:S02]  /*12d00*/  LOP3.LUT R0, R0, 0xc0, RZ, 0xfc, !PT ;  /* 0x000000c000007812 */ /* 0x000fe400078efcff */
[----:B--2---:R-:W-:-:S05]  /*12d10*/  LOP3.LUT R4, R4, 0x2, RZ, 0xfc, !PT ;  /* 0x0000000204047812 */ /* 0x004fca00078efcff */
[----:B------:R0:W-:Y:S04]  /*12d20*/  STL [R1+0x68], R4 ;  /* 0x0000680401007387 */ /* 0x0001e80000100800 */
[----:B------:R0:W-:Y:S02]  /*12d30*/  STL [R1+0x40], RZ ;  /* 0x000040ff01007387 */ /* 0x0001e40000100800 */
.L_x_10677:
[----:B------:R-:W1:Y:S02]  /*12d40*/  LDC.64 R36, c[0x0][0xd88] ;  /* 0x00036200ff247b82 */ /* 0x000e640000000a00 */
[----:B-1----:R-:W-:-:S06]  /*12d50*/  IMAD.WIDE R36, R19, 0x4, R36 ;  /* 0x0000000413247825 */ /* 0x002fcc00078e0224 */
[----:B--2---:R1:W2:Y:S01]  /*12d60*/  LDG.E R36, desc[UR60][R36.64] ;  /* 0x0000003c24247981 */ /* 0x0042a2000c1e1900 */
        /* <DEDUP_REMOVED lines=9> */
[----:B-1----:R-:W-:Y:S01]  /*12e00*/  IMAD.MOV.U32 R37, RZ, RZ, RZ ;  /* 0x000000ffff257224 */ /* 0x002fe200078e00ff */
[----:B--2---:R-:W-:-:S05]  /*12e10*/  SHF.R.S32.HI R0, RZ, 0x1f, R36 ;  /* 0x0000001fff007819 */ /* 0x004fca0000011424 */
        /* <DEDUP_REMOVED lines=9> */
[----:B-1----:R-:W-:Y:S01]  /*12eb0*/  IMAD.MOV.U32 R0, RZ, RZ, RZ ;  /* 0x000000ffff007224 */ /* 0x002fe200078e00ff */
[----:B------:R-:W-:Y:S02]  /*12ec0*/  ISETP.NE.AND.EX P0, PT, RZ, UR5, PT, P0 ;  /* 0x00000005ff007c0c */ /* 0x000fe4000bf05300 */
[----:B------:R-:W-:Y:S02]  /*12ed0*/  ISETP.NE.AND.EX P1, PT, RZ, UR7, PT, P1 ;  /* 0x00000007ff007c0c */ /* 0x000fe4000bf25310 */
[C---:B0--3--:R-:W-:Y:S02]  /*12ee0*/  IADD3 R4, P4, R29.reuse, UR6, RZ ;  /* 0x000000061d047c10 */ /* 0x049fe4000ff9e0ff */
[----:B--2---:R-:W-:Y:S01]  /*12ef0*/  IADD3 R2, P3, R29, UR4, RZ ;  /* 0x000000041d027c10 */ /* 0x004fe2000ff7e0ff */
        /* <DEDUP_REMOVED lines=26> */
.L_x_10573:
        /* <DEDUP_REMOVED lines=9> */
.L_x_10574:
        /* <DEDUP_REMOVED lines=9> */
.L_x_10575:
[----:B-12---:R-:W2:Y:S04]  /*131c0*/  @P1 LDG.E R2, desc[UR60][R4.64] ;  /* 0x0000003c04021981 */ /* 0x006ea8000c1e1900 */
[----:B------:R-:W2:Y:S01]  /*131d0*/  @P1 LDG.E R3, desc[UR60][R4.64+0x4] ;  /* 0x0000043c04031981 */ /* 0x000ea2000c1e1900 */
[----:B-----5:R-:W-:Y:S01]  /*131e0*/  IMAD.IADD R7, R7, 0x1, -R34 ;  /* 0x0000000107077824 */ /* 0x020fe200078e0a22 */
[----:B------:R-:W-:Y:S01]  /*131f0*/  BSSY B0, `(.L_x_10576) ;  /* 0x0000138000007945 */ /* 0x000fe20003800000 */
[----:B--2---:R-:W-:-:S04]  /*13200*/  @P1 IMAD.IADD R6, R3, 0x1, -R2 ;  /* 0x0000000103061824 */ /* 0x004fc800078e0a02 */
[----:B0-----:R-:W-:-:S05]  /*13210*/  IMAD.IADD R8, R7, 0x1, R6 ;  /* 0x0000000107087824 */ /* 0x001fca00078e0206 */
[----:B------:R-:W-:Y:S01]  /*13220*/  IADD3 R2, R8, 0x5f, RZ ;  /* 0x0000005f08027810 */ /* 0x000fe20007ffe0ff */
[----:B------:R-:W-:Y:S04]  /*13230*/  STL [R1+0x14], R8 ;  /* 0x0000140801007387 */ /* 0x000fe80000100800 */
        /* <DEDUP_REMOVED lines=26> */
.L_x_10752:
[----:B-1----:R-:W-:Y:S02]  /*133e0*/  ISETP.NE.AND P0, PT, R14, RZ, PT ;  /* 0x000000ff0e00720c */ /* 0x002fe40003f05270 */
[----:B------:R-:W-:-:S11]  /*133f0*/  PLOP3.LUT P6, PT, PT, PT, PT, 0x8, 0x0 ;  /* 0x000000000000781c */ /* 0x000fd60003fce170 */
[----:B------:R-:W-:Y:S05]  /*13400*/  @P0 BRA `(.L_x_10579) ;  /* 0x00000000000c0947 */ /* 0x000fea0003800000 */
[----:B------:R-:W-:-:S03]  /*13410*/  UMOV UR4, 0xffffffff ;  /* 0xffffffff00047882 */ /* 0x000fc60000000000 */
[----:B------:R-:W-:Y:S05]  /*13420*/  BRA.DIV UR4, `(.L_x_10580) ;  /* 0x0000007604287947 */ /* 0x000fea000b800000 */
[----:B------:R-:W-:-:S13]  /*13430*/  ELECT P6, URZ, PT ;  /* 0x00000000003f782f */ /* 0x000fda00038c0000 */
.L_x_10579:
        /* <DEDUP_REMOVED lines=9> */
.L_x_10755:
[----:B------:R-:W-:Y:S05]  /*134d0*/  BSYNC B1 ;  /* 0x0000000000017941 */ /* 0x000fea0003800000 */
.L_x_10581:
        /* <DEDUP_REMOVED lines=10> */
.L_x_10756:
[----:B------:R-:W-:Y:S05]  /*13580*/  BSYNC B2 ;  /* 0x0000000000027941 */ /* 0x000fea0003800000 */
.L_x_10585:
        /* <DEDUP_REMOVED lines=9> */
.L_x_10588:
[----:B------:R-:W-:Y:S05]  /*13620*/  BSYNC B2 ;  /* 0x0000000000027941 */ /* 0x000fea0003800000 */
.L_x_10587:
        /* <DEDUP_REMOVED lines=12> */
.L_x_10589:
        /* <DEDUP_REMOVED lines=13> */
.L_x_10757:
[----:B------:R-:W-:Y:S05]  /*137c0*/  BSYNC B2 ;  /* 0x0000000000027941 */ /* 0x000fea0003800000 */
.L_x_10590:
        /* <DEDUP_REMOVED lines=11> */
.L_x_10593:
[----:B------:R-:W-:Y:S05]  /*13880*/  BSYNC B2 ;  /* 0x0000000000027941 */ /* 0x000fea0003800000 */
.L_x_10592:
        /* <DEDUP_REMOVED lines=9> */
.L_x_10594:
        /* <DEDUP_REMOVED lines=15> */
.L_x_10595:
        /* <DEDUP_REMOVED lines=15> */
.L_x_10596:
        /* <DEDUP_REMOVED lines=15> */
.L_x_10597:
        /* <DEDUP_REMOVED lines=10> */
.L_x_10584:
[----:B------:R-:W-:Y:S05]  /*13c90*/  BSYNC B1 ;  /* 0x0000000000017941 */ /* 0x000fea0003800000 */
.L_x_10583:
[----:B------:R-:W-:Y:S01]  /*13ca0*/  VIADD R9, R2, 0xfffffffe ;  /* 0xfffffffe02097836 */ /* 0x000fe20000000000 */
[----:B------:R-:W-:Y:S02]  /*13cb0*/  IADD3 R24, R24, 0x1, RZ ;  /* 0x0000000118187810 */ /* 0x000fe40007ffe0ff */
[----:B------:R-:W-:Y:S02]  /*13cc0*/  PLOP3.LUT P0, PT, PT, PT, PT, 0x8, 0x0 ;  /* 0x000000000000781c */ /* 0x000fe40003f0e170 */
[----:B------:R-:W-:Y:S02]  /*13cd0*/  ISETP.GE.AND P2, PT, R9, R5, PT ;  /* 0x000000050900720c */ /* 0x000fe40003f46270 */
[----:B------:R-:W-:-:S04]  /*13ce0*/  ISETP.NE.AND P1, PT, R24, 0x2, PT ;  /* 0x000000021800780c */ /* 0x000fc80003f25270 */
[----:B------:R-:W-:Y:S02]  /*13cf0*/  SEL R2, RZ, 0x1, P1 ;  /* 0x00000001ff027807 */ /* 0x000fe40000800000 */
[----:B------:R-:W-:Y:S02]  /*13d00*/  SEL R24, R24, RZ, P1 ;  /* 0x000000ff18187207 */ /* 0x000fe40000800000 */
[----:B------:R-:W-:-:S03]  /*13d10*/  LOP3.LUT R28, R28, R2, RZ, 0x3c, !PT ;  /* 0x000000021c1c7212 */ /* 0x000fc600078e3cff */
[----:B------:R-:W-:Y:S05]  /*13d20*/  @!P2 BRA `(.L_x_10577) ;  /* 0x000000080010a947 */ /* 0x000fea0003800000 */
.L_x_10613:
        /* <DEDUP_REMOVED lines=11> */
.L_x_10758:
[----:B------:R-:W-:Y:S05]  /*13de0*/  BSYNC B2 ;  /* 0x0000000000027941 */ /* 0x000fea0003800000 */
.L_x_10600:
        /* <DEDUP_REMOVED lines=9> */
.L_x_10603:
[----:B------:R-:W-:Y:S05]  /*13e80*/  BSYNC B2 ;  /* 0x0000000000027941 */ /* 0x000fea0003800000 */
.L_x_10602:
        /* <DEDUP_REMOVED lines=11> */
.L_x_10604:
        /* <DEDUP_REMOVED lines=13> */
.L_x_10759:
[----:B------:R-:W-:Y:S05]  /*14010*/  BSYNC B2 ;  /* 0x0000000000027941 */ /* 0x000fea0003800000 */
.L_x_10605:
        /* <DEDUP_REMOVED lines=11> */
.L_x_10608:
[----:B------:R-:W-:Y:S05]  /*140d0*/  BSYNC B2 ;  /* 0x0000000000027941 */ /* 0x000fea0003800000 */
.L_x_10607:
        /* <DEDUP_REMOVED lines=9> */
.L_x_10609:
        /* <DEDUP_REMOVED lines=15> */
.L_x_10610:
        /* <DEDUP_REMOVED lines=15> */
.L_x_10611:
        /* <DEDUP_REMOVED lines=15> */
.L_x_10612:
        /* <DEDUP_REMOVED lines=10> */
.L_x_10599:
[----:B------:R-:W-:Y:S05]  /*144e0*/  BSYNC B1 ;  /* 0x0000000000017941 */ /* 0x000fea0003800000 */
.L_x_10598:
        /* <DEDUP_REMOVED lines=8> */
.L_x_10577:
[----:B------:R-:W-:Y:S05]  /*14570*/  BSYNC B0 ;  /* 0x0000000000007941 */ /* 0x000fea0003800000 */
.L_x_10576:
        /* <DEDUP_REMOVED lines=23> */
.L_x_10615:
        /* <DEDUP_REMOVED lines=20> */
.L_x_10618:
[----:B------:R-:W-:Y:S05]  /*14830*/  BSYNC B6 ;  /* 0x0000000000067941 */ /* 0x000fea0003800000 */
.L_x_10617:
        /* <DEDUP_REMOVED lines=20> */
.L_x_10621:
        /* <DEDUP_REMOVED lines=15> */
.L_x_10620:
[----:B------:R-:W-:Y:S05]  /*14a70*/  BSYNC B6 ;  /* 0x0000000000067941 */ /* 0x000fea0003800000 */
.L_x_10619:
        /* <DEDUP_REMOVED lines=8> */
[----:B------:R-:W-:Y:S02]  /*14b00*/  ULDC UR4, c[0x0][0x2f4] ;  /* 0x0000bd0000047ab9 */ /* 0x000fe40000000800 */
[----:B0-----:R-:W-:Y:S01]  /*14b10*/  @P0 IADD3.X R3, R30, UR5, RZ, P1, !PT ;  /* 0x000000051e030c10 */ /* 0x001fe20008ffe4ff */
[----:B------:R-:W-:-:S04]  /*14b20*/  ULDC UR5, c[0x0][0x320] ;  /* 0x0000c80000057ab9 */ /* 0x000fc80000000800 */
[----:B------:R0:W4:Y:S01]  /*14b30*/  @P0 LDG.E R32, desc[UR60][R2.64] ;  /* 0x0000003c02200981 */ /* 0x000122000c1e1900 */
[----:B-1----:R-:W-:Y:S02]  /*14b40*/  ISETP.NE.AND P1, PT, R10, 0x1, PT ;  /* 0x000000010a00780c */ /* 0x002fe40003f25270 */
[C---:B---3--:R-:W-:Y:S01]  /*14b50*/  LOP3.LUT R31, R21.reuse, 0x7f, RZ, 0xc0, !PT ;  /* 0x0000007f151f7812 */ /* 0x048fe200078ec0ff */
[----:B------:R-:W-:-:S03]  /*14b60*/  IMAD.SHL.U32 R21, R21, 0x10, RZ ;  /* 0x0000001015157824 */ /* 0x000fc600078e00ff */
[----:B------:R-:W-:-:S07]  /*14b70*/  SHF.R.U32.HI R31, RZ, 0x3, R31 ;  /* 0x00000003ff1f7819 */ /* 0x000fce000001161f */
[----:B------:R-:W1:Y:S01]  /*14b80*/  @P1 LDC R5, c[0x0][0x434] ;  /* 0x00010d00ff051b82 */ /* 0x000e620000000800 */
[----:B------:R-:W-:-:S07]  /*14b90*/  LOP3.LUT R21, R31, 0x70, R21, 0xf8, !PT ;  /* 0x000000701f157812 */ /* 0x000fce00078ef815 */
[----:B0-----:R-:W0:Y:S01]  /*14ba0*/  @P1 LDC R2, c[0x0][0x438] ;  /* 0x00010e00ff021b82 */ /* 0x001e220000000800 */
        /* <DEDUP_REMOVED lines=12> */
[----:B----4-:R-:W-:-:S03]  /*14c70*/  SHF.R.S32.HI R35, RZ, 0x1f, R32 ;  /* 0x0000001fff237819 */ /* 0x010fc60000011420 */
[----:B0-----:R-:W-:-:S04]  /*14c80*/  @!P0 IMAD.WIDE.U32 R6, R32, R2, R6 ;  /* 0x0000000220068225 */ /* 0x001fc800078e0006 */
[----:B------:R-:W-:-:S04]  /*14c90*/  @!P0 IMAD R2, R35, R2, RZ ;  /* 0x0000000223028224 */ /* 0x000fc800078e02ff */
[----:B------:R-:W-:Y:S01]  /*14ca0*/  @!P0 IMAD R3, R32, R3, R2 ;  /* 0x0000000320038224 */ /* 0x000fe200078e0202 */
[----:B-1----:R-:W-:-:S03]  /*14cb0*/  @!P0 LEA R4, P1, R6, R4, 0x2 ;  /* 0x0000000406048211 */ /* 0x002fc600078210ff */
[----:B------:R-:W-:-:S05]  /*14cc0*/  @!P0 IMAD.IADD R3, R7, 0x1, R3 ;  /* 0x0000000107038824 */ /* 0x000fca00078e0203 */
[----:B------:R-:W-:-:S05]  /*14cd0*/  @!P0 LEA.HI.X R5, R6, R5, R3, 0x2, P1 ;  /* 0x0000000506058211 */ /* 0x000fca00008f1403 */
[----:B------:R-:W2:Y:S01]  /*14ce0*/  @!P0 LDG.E R11, desc[UR60][R4.64] ;  /* 0x0000003c040b8981 */ /* 0x000ea2000c1e1900 */
[----:B------:R-:W0:Y:S01]  /*14cf0*/  S2R R20, SR_TID.X ;  /* 0x0000000000147919 */ /* 0x000e220000002100 */
[----:B------:R-:W-:-:S04]  /*14d00*/  IMAD.MOV R2, RZ, RZ, -R9 ;  /* 0x000000ffff027224 */ /* 0x000fc800078e0a09 */
[----:B------:R-:W-:Y:S01]  /*14d10*/  IMAD R0, R10, R2, R0 ;  /* 0x000000020a007224 */ /* 0x000fe200078e0200 */
[----:B------:R-:W-:-:S04]  /*14d20*/  ISETP.GT.U32.AND P0, PT, R21, 0x5f, PT ;  /* 0x0000005f1500780c */ /* 0x000fc80003f04070 */
[----:B------:R-:W-:Y:S01]  /*14d30*/  STL [R1+0x4], R0 ;  /* 0x0000040001007387 */ /* 0x000fe20000100800 */
[----:B------:R-:W-:-:S08]  /*14d40*/  LOP3.LUT R22, R22, 0xffffffdf, RZ, 0xc0, !PT ;  /* 0xffffffdf16167812 */ /* 0x000fd000078ec0ff */
[----:B------:R-:W-:-:S04]  /*14d50*/  @P0 LOP3.LUT R22, R22, 0x20, RZ, 0xfc, !PT ;  /* 0x0000002016160812 */ /* 0x000fc800078efcff */
[----:B------:R-:W-:Y:S01]  /*14d60*/  LOP3.LUT R22, R22, 0xfffffffd, RZ, 0xc0, !PT ;  /* 0xfffffffd16167812 */ /* 0x000fe200078ec0ff */
[----:B------:R-:W-:Y:S01]  /*14d70*/  UMOV UR6, 0xffffffff ;  /* 0xffffffff00067882 */ /* 0x000fe20000000000 */
[----:B--2---:R0:W-:Y:S02]  /*14d80*/  STL [R1], R11 ;  /* 0x0000000b01007387 */ /* 0x0041e40000100800 */
[C---:B0-----:R-:W-:Y:S02]  /*14d90*/  IMAD.SHL.U32 R11, R20.reuse, 0x8, RZ ;  /* 0x00000008140b7824 */ /* 0x041fe400078e00ff */
[----:B------:R-:W-:-:S03]  /*14da0*/  IMAD.SHL.U32 R20, R20, 0x8, RZ ;  /* 0x0000000814147824 */ /* 0x000fc600078e00ff */
[----:B------:R-:W-:Y:S02]  /*14db0*/  LOP3.LUT R11, R11, 0x38, RZ, 0xc0, !PT ;  /* 0x000000380b0b7812 */ /* 0x000fe400078ec0ff */
[----:B------:R-:W-:Y:S02]  /*14dc0*/  LOP3.LUT R20, R20, 0x38, RZ, 0xc0, !PT ;  /* 0x0000003814147812 */ /* 0x000fe400078ec0ff */
[----:B------:R-:W-:Y:S02]  /*14dd0*/  ISETP.GE.AND P1, PT, R11, UR4, PT ;  /* 0x000000040b007c0c */ /* 0x000fe4000bf26270 */
[----:B------:R-:W-:-:S04]  /*14de0*/  LOP3.LUT R12, R20, 0x40, RZ, 0xfc, !PT ;  /* 0x00000040140c7812 */ /* 0x000fc800078efcff */
[----:B------:R-:W-:Y:S02]  /*14df0*/  ISETP.GE.AND P3, PT, R12, UR5, PT ;  /* 0x000000050c007c0c */ /* 0x000fe4000bf66270 */
[----:B------:R-:W-:-:S05]  /*14e00*/  LOP3.LUT R12, R11, 0x80, RZ, 0xfc, !PT ;  /* 0x000000800b0c7812 */ /* 0x000fca00078efcff */
[----:B------:R-:W-:-:S04]  /*14e10*/  @P1 LOP3.LUT R22, R22, 0x2, RZ, 0xfc, !PT ;  /* 0x0000000216161812 */ /* 0x000fc800078efcff */
[----:B------:R-:W-:Y:S02]  /*14e20*/  LOP3.LUT R22, R22, 0xffffffef, RZ, 0xc0, !PT ;  /* 0xffffffef16167812 */ /* 0x000fe400078ec0ff */
[----:B------:R-:W-:Y:S02]  /*14e30*/  ISETP.GE.AND P2, PT, R12, UR5, PT ;  /* 0x000000050c007c0c */ /* 0x000fe4000bf46270 */
[----:B------:R-:W-:Y:S02]  /*14e40*/  @P3 LOP3.LUT R22, R22, 0x10, RZ, 0xfc, !PT ;  /* 0x0000001016163812 */ /* 0x000fe400078efcff */
[C---:B------:R-:W-:Y:S02]  /*14e50*/  ISETP.GE.AND P0, PT, R11.reuse, UR5, PT ;  /* 0x000000050b007c0c */ /* 0x040fe4000bf06270 */
[----:B------:R-:W-:Y:S02]  /*14e60*/  LOP3.LUT R22, R22, 0xfffffffe, RZ, 0xc0, !PT ;  /* 0xfffffffe16167812 */ /* 0x000fe400078ec0ff */
[----:B------:R-:W-:-:S02]  /*14e70*/  LOP3.LUT R11, R11, 0xc0, RZ, 0xfc, !PT ;  /* 0x000000c00b0b7812 */ /* 0x000fc400078efcff */
[----:B------:R-:W-:Y:S02]  /*14e80*/  LOP3.LUT R22, R22, 0xfffffff7, RZ, 0xc0, !PT ;  /* 0xfffffff716167812 */ /* 0x000fe400078ec0ff */
[----:B------:R-:W-:Y:S02]  /*14e90*/  ISETP.GE.AND P1, PT, R11, UR5, PT ;  /* 0x000000050b007c0c */ /* 0x000fe4000bf26270 */
[----:B------:R-:W-:-:S04]  /*14ea0*/  @P2 LOP3.LUT R22, R22, 0x8, RZ, 0xfc, !PT ;  /* 0x0000000816162812 */ /* 0x000fc800078efcff */
[----:B------:R-:W-:-:S04]  /*14eb0*/  @P0 LOP3.LUT R22, R22, 0x1, RZ, 0xfc, !PT ;  /* 0x0000000116160812 */ /* 0x000fc800078efcff */
[----:B------:R-:W-:-:S04]  /*14ec0*/  LOP3.LUT R22, R22, 0xfffffffb, RZ, 0xc0, !PT ;  /* 0xfffffffb16167812 */ /* 0x000fc800078ec0ff */
[----:B------:R-:W-:Y:S01]  /*14ed0*/  @P1 LOP3.LUT R22, R22, 0x4, RZ, 0xfc, !PT ;  /* 0x0000000416161812 */ /* 0x000fe200078efcff */
[----:B------:R-:W-:Y:S06]  /*14ee0*/  BRA.DIV UR6, `(.L_x_10622) ;  /* 0x0000005a06fc7947 */ /* 0x000fec000b800000 */
.L_x_10762:
[----:B------:R-:W2:Y:S01]  /*14ef0*/  LDL R0, [R1+0x68] ;  /* 0x0000680001007983 */ /* 0x000ea20000100800 */
[----:B------:R-:W-:Y:S02]  /*14f00*/  SEL R2, RZ, 0x1, P0 ;  /* 0x00000001ff027807 */ /* 0x000fe40000000000 */
[----:B------:R-:W-:Y:S02]  /*14f10*/  LOP3.LUT R22, R22, 0xffffffbf, RZ, 0xc0, !PT ;  /* 0xffffffbf16167812 */ /* 0x000fe400078ec0ff */
[----:B------:R-:W-:Y:S01]  /*14f20*/  SHF.R.S32.HI R29, RZ, 0x1f, R18 ;  /* 0x0000001fff1d7819 */ /* 0x000fe20000011412 */
[----:B------:R0:W-:Y:S01]  /*14f30*/  STL [R1+0x64], R2 ;  /* 0x0000640201007387 */ /* 0x0001e20000100800 */
[----:B--2---:R-:W-:-:S13]  /*14f40*/  ISETP.NE.AND P0, PT, R0, 0x3, PT ;  /* 0x000000030000780c */ /* 0x004fda0003f05270 */
[----:B------:R-:W-:Y:S01]  /*14f50*/  @P0 LOP3.LUT R22, R22, 0x40, RZ, 0xfc, !PT ;  /* 0x0000004016160812 */ /* 0x000fe200078efcff */
[----:B0-----:R-:W-:Y:S06]  /*14f60*/  @!P0 BRA `(.L_x_10623) ;  /* 0x0000000000048947 */ /* 0x001fec0003800000 */
[----:B------:R-:W-:Y:S01]  /*14f70*/  BPT.TRAP 0x1 ;  /* 0x000000040000795c */ /* 0x000fe20000300000 */
.L_x_10623:
[----:B------:R-:W-:Y:S01]  /*14f80*/  IMAD R30, R25, 0x8, R23 ;  /* 0x00000008191e7824 */ /* 0x000fe200078e0217 */
[----:B------:R-:W-:Y:S01]  /*14f90*/  SHF.L.U32 R0, R27, 0x1f, RZ ;  /* 0x0000001f1b007819 */ /* 0x000fe200000006ff */
[----:B------:R-:W-:Y:S03]  /*14fa0*/  BSSY B0, `(.L_x_10624) ;  /* 0x0000003000007945 */ /* 0x000fe60003800000 */
[----:B------:R-:W0:Y:S02]  /*14fb0*/  SYNCS.PHASECHK.TRANS64.TRYWAIT P0, [R30+URZ+0x32440], R0 ;  /* 0x032440001e0075a7 */ /* 0x000e24000800017f */
[----:B0-----:R-:W-:Y:S05]  /*14fc0*/  @!P0 BRA `(.L_x_10625) ;  /* 0x0000005800f88947 */ /* 0x001fea0003800000 */
.L_x_10763:
[----:B------:R-:W-:Y:S05]  /*14fd0*/  BSYNC B0 ;  /* 0x0000000000007941 */ /* 0x000fea0003800000 */
.L_x_10624:
[----:B------:R-:W0:Y:S01]  /*14fe0*/  LDL R2, [R1+0x4] ;  /* 0x0000040001027983 */ /* 0x000e220000100800 */
[----:B------:R-:W-:-:S03]  /*14ff0*/  ULDC.64 UR4, c[0x0][0x300] ;  /* 0x0000c00000047ab9 */ /* 0x000fc60000000a00 */
[----:B------:R-:W2:Y:S04]  /*15000*/  LDL R4, [R1] ;  /* 0x0000000001047983 */ /* 0x000ea80000100800 */
[----:B------:R-:W3:Y:S01]  /*15010*/  LDL R6, [R1+0x14] ;  /* 0x0000140001067983 */ /* 0x000ee20000100800 */
[----:B------:R-:W-:Y:S02]  /*15020*/  LOP3.LUT P2, RZ, R22, 0x2, RZ, 0xc0, !PT ;  /* 0x0000000216ff7812 */ /* 0x000fe4000784c0ff */
[----:B0-----:R-:W-:Y:S02]  /*15030*/  SHF.R.S32.HI R0, RZ, 0x1f, R2 ;  /* 0x0000001fff007819 */ /* 0x001fe40000011402 */
[----:B--2---:R-:W-:-:S03]  /*15040*/  SHF.R.S32.HI R5, RZ, 0x1f, R4 ;  /* 0x0000001fff057819 */ /* 0x004fc60000011404 */
[----:B------:R0:W-:Y:S01]  /*15050*/  STL [R1+0x4c], R0 ;  /* 0x00004c0001007387 */ /* 0x0001e20000100800 */
[----:B---3--:R-:W-:-:S03]  /*15060*/  IMAD R31, R8, -0x60, R6 ;  /* 0xffffffa0081f7824 */ /* 0x008fc600078e0206 */
[----:B------:R1:W-:Y:S01]  /*15070*/  STL [R1+0x54], R5 ;  /* 0x0000540501007387 */ /* 0x0003e20000100800 */
[----:B------:R-:W2:Y:S01]  /*15080*/  S2R R6, SR_TID.X ;  /* 0x0000000000067919 */ /* 0x000ea20000002100 */
        /* <DEDUP_REMOVED lines=9> */
[----:B------:R-:W1:Y:S02]  /*15120*/  S2R R4, SR_TID.X ;  /* 0x0000000000047919 */ /* 0x000e640000002100 */
[----:B------:R-:W-:Y:S02]  /*15130*/  IMAD.IADD R3, R3, 0x1, R0 ;  /* 0x0000000103037824 */ /* 0x000fe400078e0200 */
[----:B------:R-:W-:Y:S02]  /*15140*/  IMAD R0, R29, UR4, RZ ;  /* 0x000000041d007c24 */ /* 0x000fe4000f8e02ff */
[----:B------:R-:W-:-:S04]  /*15150*/  IMAD.WIDE.U32 R2, R18, UR4, R2 ;  /* 0x0000000412027c25 */ /* 0x000fc8000f8e0002 */
[----:B------:R-:W-:Y:S01]  /*15160*/  IMAD R0, R18, UR5, R0 ;  /* 0x0000000512007c24 */ /* 0x000fe2000f8e0200 */
[----:B------:R-:W-:Y:S01]  /*15170*/  ULDC.64 UR4, c[0x0][0x2e8] ;  /* 0x0000ba0000047ab9 */ /* 0x000fe20000000a00 */
[----:B--2---:R-:W-:-:S05]  /*15180*/  IMAD.SHL.U32 R7, R6, 0x8, RZ ;  /* 0x0000000806077824 */ /* 0x004fca00078e00ff */
[----:B------:R-:W-:Y:S02]  /*15190*/  LOP3.LUT R7, R7, 0x38, RZ, 0xc0, !PT ;  /* 0x0000003807077812 */ /* 0x000fe400078ec0ff */
[----:B-1----:R-:W-:Y:S01]  /*151a0*/  LOP3.LUT R5, R4, 0x7f, RZ, 0xc0, !PT ;  /* 0x0000007f04057812 */ /* 0x002fe200078ec0ff */
[----:B------:R-:W-:Y:S01]  /*151b0*/  IMAD.IADD R4, R3, 0x1, R0 ;  /* 0x0000000103047824 */ /* 0x000fe200078e0200 */
[C---:B------:R-:W-:Y:S01]  /*151c0*/  LEA R0, P0, R2.reuse, UR4, 0x1 ;  /* 0x0000000402007c11 */ /* 0x040fe2000f8008ff */
[----:B------:R-:W-:Y:S01]  /*151d0*/  UMOV UR4, 0xffffffff ;  /* 0xffffffff00047882 */ /* 0x000fe20000000000 */
[----:B------:R-:W-:Y:S02]  /*151e0*/  SHF.R.U32.HI R5, RZ, 0x3, R5 ;  /* 0x00000003ff057819 */ /* 0x000fe40000011605 */
[----:B------:R-:W-:Y:S02]  /*151f0*/  LEA.HI.X R4, R2, UR5, R4, 0x1, P0 ;  /* 0x0000000502047c11 */ /* 0x000fe400080f0c04 */
        /* <DEDUP_REMOVED lines=56> */
.L_x_10777:
        /* <DEDUP_REMOVED lines=10> */
.L_x_10627:
        /* <DEDUP_REMOVED lines=11> */
.L_x_10628:
[----:B------:R1:W5:Y:S01]  /*156d0*/  LDL.LU R0, [R1+0x20] ;  /* 0x0000200001007983 */ /* 0x0003620000300800 */
[----:B------:R1:W-:Y:S02]  /*156e0*/  SYNCS.ARRIVE.TRANS64.A1T0 RZ, [R30+URZ+0x32430], RZ ;  /* 0x032430ff1eff79a7 */ /* 0x0003e4000810003f */
[----:B------:R-:W-:Y:S05]  /*156f0*/  WARPSYNC.ALL ;  /* 0x0000000000007948 */ /* 0x000fea0003800000 */
[----:B------:R-:W-:Y:S01]  /*15700*/  ULDC.64 UR4, c[0x0][0xaf8] ;  /* 0x0002be0000047ab9 */ /* 0x000fe20000000a00 */
[----:B------:R-:W-:Y:S01]  /*15710*/  BSSY B6, `(.L_x_10629) ;  /* 0x000001d000067945 */ /* 0x000fe20003800000 */
[----:B------:R-:W-:Y:S01]  /*15720*/  BAR.SYNC.DEFER_BLOCKING 0x8, 0x180 ;  /* 0x0206000000007b1d */ /* 0x000fe20000010000 */
[----:B------:R-:W-:-:S04]  /*15730*/  ISETP.NE.U32.AND P0, PT, RZ, UR4, PT ;  /* 0x00000004ff007c0c */ /* 0x000fc8000bf05070 */
[----:B------:R-:W-:-:S04]  /*15740*/  ISETP.NE.AND.EX P0, PT, RZ, UR5, PT, P0 ;  /* 0x00000005ff007c0c */ /* 0x000fc8000bf05300 */
[----:B0-----:R-:W-:-:S05]  /*15750*/  SEL R3, R36, RZ, !P0 ;  /* 0x000000ff24037207 */ /* 0x001fca0004000000 */
        /* <DEDUP_REMOVED lines=24> */
.L_x_10630:
[----:B------:R-:W-:Y:S05]  /*158e0*/  BSYNC B6 ;  /* 0x0000000000067941 */ /* 0x000fea0003800000 */
.L_x_10629:
[----:B0-----:R-:W2:Y:S01]  /*158f0*/  LDL R0, [R1+0x34] ;  /* 0x0000340001007983 */ /* 0x001ea20000100800 */
[----:B------:R-:W0:Y:S03]  /*15900*/  LDC R6, c[0x0][0x448] ;  /* 0x00011200ff067b82 */ /* 0x000e260000000800 */
[----:B------:R-:W3:Y:S04]  /*15910*/  LDL R21, [R1+0x3c] ;  /* 0x00003c0001157983 */ /* 0x000ee80000100800 */
[----:B------:R-:W4:Y:S01]  /*15920*/  LDL R20, [R1+0x10] ;  /* 0x0000100001147983 */ /* 0x000f220000100800 */
[----:B------:R-:W1:Y:S01]  /*15930*/  S2R R2, SR_TID.X ;  /* 0x0000000000027919 */ /* 0x000e620000002100 */
[----:B------:R-:W-:Y:S01]  /*15940*/  IMAD.SHL.U32 R17, R17, 0x80, RZ ;  /* 0x0000008011117824 */ /* 0x000fe200078e00ff */
[----:B------:R-:W-:Y:S01]  /*15950*/  ULDC.64 UR4, c[0x0][0x298] ;  /* 0x0000a60000047ab9 */ /* 0x000fe20000000a00 */
[----:B------:R0:W5:Y:S02]  /*15960*/  LDL R9, [R1+0x18] ;  /* 0x0000180001097983 */ /* 0x0001640000100800 */
[----:B0-----:R-:W-:-:S13]  /*15970*/  ISETP.NE.AND P0, PT, R6, 0x1, PT ;  /* 0x000000010600780c */ /* 0x001fda0003f05270 */
[----:B------:R-:W0:Y:S01]  /*15980*/  @P0 LDC R3, c[0x0][0x450] ;  /* 0x00011400ff030b82 */ /* 0x000e220000000800 */
[----:B-1----:R-:W-:-:S04]  /*15990*/  LOP3.LUT R2, R2, 0x7f, RZ, 0xc0, !PT ;  /* 0x0000007f02027812 */ /* 0x002fc800078ec0ff */
[----:B------:R-:W-:Y:S01]  /*159a0*/  SHF.R.U32.HI R2, RZ, 0x3, R2 ;  /* 0x00000003ff027819 */ /* 0x000fe20000011602 */
[----:B------:R-:W1:Y:S02]  /*159b0*/  S2R R5, SR_TID.X ;  /* 0x0000000000057919 */ /* 0x000e640000002100 */
[----:B-1----:R-:W-:-:S05]  /*159c0*/  IMAD.SHL.U32 R7, R5, 0x8, RZ ;  /* 0x0000000805077824 */ /* 0x002fca00078e00ff */
[----:B------:R-:W-:Y:S01]  /*159d0*/  LOP3.LUT R7, R7, 0x38, RZ, 0xc0, !PT ;  /* 0x0000003807077812 */ /* 0x000fe200078ec0ff */
[----:B--2---:R-:W-:Y:S02]  /*159e0*/  IMAD.MOV.U32 R4, RZ, RZ, R0 ;  /* 0x000000ffff047224 */ /* 0x004fe400078e0000 */
[----:B------:R-:W1:Y:S02]  /*159f0*/  S2R R0, SR_TID.X ;  /* 0x0000000000007919 */ /* 0x000e640000002100 */
[----:B-1----:R-:W-:-:S05]  /*15a00*/  IMAD.SHL.U32 R0, R0, 0x10, RZ ;  /* 0x0000001000007824 */ /* 0x002fca00078e00ff */
[----:B------:R-:W-:Y:S02]  /*15a10*/  LOP3.LUT R0, R2, 0x70, R0, 0xf8, !PT ;  /* 0x0000007002007812 */ /* 0x000fe400078ef800 */
[----:B------:R-:W1:Y:S02]  /*15a20*/  @P0 LDC R2, c[0x0][0x44c] ;  /* 0x00011300ff020b82 */ /* 0x000e640000000800 */
[----:B------:R-:W-:Y:S01]  /*15a30*/  LOP3.LUT R36, R0, R17, RZ, 0xfc, !PT ;  /* 0x0000001100247212 */ /* 0x000fe200078efcff */
[----:B------:R-:W-:-:S04]  /*15a40*/  IMAD R4, R4, UR4, RZ ;  /* 0x0000000404047c24 */ /* 0x000fc8000f8e02ff */
[----:B------:R-:W-:Y:S02]  /*15a50*/  IMAD.MOV.U32 R0, RZ, RZ, R36 ;  /* 0x000000ffff007224 */ /* 0x000fe400078e0024 */
[----:B------:R-:W-:Y:S02]  /*15a60*/  IMAD R4, R37, UR5, R4 ;  /* 0x0000000525047c24 */ /* 0x000fe4000f8e0204 */
[----:B-1----:R-:W-:-:S05]  /*15a70*/  @P0 IMAD.HI.U32 R2, R36, R2, RZ ;  /* 0x0000000224020227 */ /* 0x002fca00078e00ff */
[----:B0-----:R-:W-:Y:S01]  /*15a80*/  @P0 SHF.R.U32.HI R0, RZ, R3, R2 ;  /* 0x00000003ff000219 */ /* 0x001fe20000011602 */
        /* <DEDUP_REMOVED lines=42> */
[----:B------:R2:W-:Y:S09]  /*15d30*/  STL [R1+0x20], R6 ;  /* 0x0000200601007387 */ /* 0x0005f20000100800 */
        /* <DEDUP_REMOVED lines=8> */
[----:B--2---:R-:W-:-:S05]  /*15dc0*/  VIADD R6, R17, 0x20 ;  /* 0x0000002011067836 */ /* 0x004fca0000000000 */
[----:B------:R-:W-:Y:S04]  /*15dd0*/  STL [R1+0x24], R6 ;  /* 0x0000240601007387 */ /* 0x000fe80000100800 */
[----:B------:R-:W-:Y:S04]  /*15de0*/  STL [R1+0x28], R8 ;  /* 0x0000280801007387 */ /* 0x000fe80000100800 */
[----:B0-----:R-:W0:Y:S04]  /*15df0*/  SHFL.IDX PT, R5, R0, 0x1, 0x181f ;  /* 0x00381f0000057f89 */ /* 0x001e2800000e0000 */
[----:B------:R-:W1:Y:S01]  /*15e00*/  SHFL.IDX PT, R4, R3, 0x1, 0x181f ;  /* 0x00381f0003047f89 */ /* 0x000e6200000e0000 */
[----:B0-----:R-:W-:-:S05]  /*15e10*/  @!P0 LEA R5, P2, R7, R5, 0x1 ;  /* 0x0000000507058211 */ /* 0x001fca00078408ff */
[----:B-1----:R-:W-:-:S05]  /*15e20*/  @!P0 IMAD.X R4, RZ, RZ, R4, P2 ;  /* 0x000000ffff048224 */ /* 0x002fca00010e0604 */
[----:B------:R-:W-:-:S04]  /*15e30*/  @!P0 LOP3.LUT R5, R5, R4, RZ, 0x3c, !PT ;  /* 0x0000000405058212 */ /* 0x000fc800078e3cff */
[----:B------:R-:W-:-:S04]  /*15e40*/  @!P0 LOP3.LUT R4, R5, R4, RZ, 0x3c, !PT ;  /* 0x0000000405048212 */ /* 0x000fc800078e3cff */
[----:B------:R-:W-:-:S05]  /*15e50*/  @!P0 LOP3.LUT R5, R5, R4, RZ, 0x3c, !PT ;  /* 0x0000000405058212 */ /* 0x000fca00078e3cff */
[----:B------:R0:W-:Y:S01]  /*15e60*/  @!P0 LDGSTS.E.BYPASS.LTC128B.128 [R26+0x18c00], desc[UR60][R4.64], !P1 ;  /* 0x18c00000041a8fae */ /* 0x0001e2000c901d7c */
[----:B------:R-:W-:-:S03]  /*15e70*/  ISETP.GE.AND P0, PT, R6, R2, PT ;  /* 0x000000020600720c */ /* 0x000fc60003f06270 */
[----:B------:R-:W-:Y:S04]  /*15e80*/  SHFL.IDX PT, R6, R3, 0x3, 0x181f ;  /* 0x00781f0003067f89 */ /* 0x000fe800000e0000 */
[----:B0-----:R-:W0:Y:S04]  /*15e90*/  SHFL.IDX PT, R5, R0, 0x2, 0x181f ;  /* 0x00581f0000057f89 */ /* 0x001e2800000e0000 */
[----:B------:R-:W1:Y:S02]  /*15ea0*/  SHFL.IDX PT, R4, R3, 0x2, 0x181f ;  /* 0x00581f0003047f89 */ /* 0x000e6400000e0000 */
[----:B0-----:R-:W-:-:S04]  /*15eb0*/  @!P0 LEA R5, P2, R7, R5, 0x1 ;  /* 0x0000000507058211 */ /* 0x001fc800078408ff */
[----:B-1----:R-:W-:-:S04]  /*15ec0*/  @!P0 IADD3.X R4, RZ, R4, RZ, P2, !PT ;  /* 0x00000004ff048210 */ /* 0x002fc800017fe4ff */
[----:B------:R-:W-:-:S04]  /*15ed0*/  @!P0 LOP3.LUT R5, R5, R4, RZ, 0x3c, !PT ;  /* 0x0000000405058212 */ /* 0x000fc800078e3cff */
[----:B------:R-:W-:-:S04]  /*15ee0*/  @!P0 LOP3.LUT R4, R5, R4, RZ, 0x3c, !PT ;  /* 0x0000000405048212 */ /* 0x000fc800078e3cff */
[----:B------:R-:W-:-:S05]  /*15ef0*/  @!P0 LOP3.LUT R5, R5, R4, RZ, 0x3c, !PT ;  /* 0x0000000405058212 */ /* 0x000fca00078e3cff */
[----:B------:R0:W-:Y:S01]  /*15f00*/  @!P0 LDGSTS.E.BYPASS.LTC128B.128 [R26+0x19400], desc[UR60][R4.64], !P1 ;  /* 0x19400000041a8fae */ /* 0x0001e2000c901d7c */
[----:B------:R-:W-:Y:S01]  /*15f10*/  ISETP.GE.AND P0, PT, R8, R2, PT ;  /* 0x000000020800720c */ /* 0x000fe20003f06270 */
[----:B------:R-:W-:-:S05]  /*15f20*/  VIADD R8, R17, 0x40 ;  /* 0x0000004011087836 */ /* 0x000fca0000000000 */
[----:B------:R-:W-:Y:S04]  /*15f30*/  STL [R1+0x2c], R8 ;  /* 0x00002c0801007387 */ /* 0x000fe80000100800 */
[----:B0-----:R-:W0:Y:S03]  /*15f40*/  SHFL.IDX PT, R4, R0, 0x3, 0x181f ;  /* 0x00781f0000047f89 */ /* 0x001e2600000e0000 */
[----:B0-----:R-:W-:-:S05]  /*15f50*/  @!P0 LEA R5, P2, R7, R4, 0x1 ;  /* 0x0000000407058211 */ /* 0x001fca00078408ff */
[----:B------:R-:W-:Y:S02]  /*15f60*/  @!P0 IMAD.X R4, RZ, RZ, R6, P2 ;  /* 0x000000ffff048224 */ /* 0x000fe400010e0606 */
[----:B------:R-:W-:Y:S03]  /*15f70*/  SHFL.IDX PT, R6, R3, 0x4, 0x181f ;  /* 0x00981f0003067f89 */ /* 0x000fe600000e0000 */
        /* <DEDUP_REMOVED lines=22> */
[-C--:B------:R-:W-:Y:S01]  /*160e0*/  @!P0 LOP3.LUT R5, R5, R4.reuse, RZ, 0x3c, !PT ;  /* 0x0000000405058212 */ /* 0x080fe200078e3cff */
[----:B------:R-:W-:Y:S03]  /*160f0*/  SHFL.IDX PT, R3, R3, 0x7, 0x181f ;  /* 0x00f81f0003037f89 */ /* 0x000fe600000e0000 */
        /* <DEDUP_REMOVED lines=12> */
.L_x_10794:
[----:B0-----:R-:W-:-:S05]  /*161c0*/  VIADD R4, R17, 0x70 ;  /* 0x0000007011047836 */ /* 0x001fca0000000000 */
        /* <DEDUP_REMOVED lines=10> */
.L_x_10632:
        /* <DEDUP_REMOVED lines=17> */
[----:B------:R-:W-:Y:S01]  /*16380*/  MOV R13, RZ ;  /* 0x000000ff000d7202 */ /* 0x000fe20000000f00 */
[----:B------:R-:W0:Y:S01]  /*16390*/  LDC.64 R2, c[0x4][R2] ;  /* 0x0100000002027b82 */ /* 0x000e220000000a00 */
[----:B------:R-:W-:Y:S02]  /*163a0*/  IMAD.U32 R5, RZ, RZ, UR7 ;  /* 0x00000007ff057e24 */ /* 0x000fe4000f8e00ff */
[----:B------:R-:W-:Y:S02]  /*163b0*/  IMAD.U32 R6, RZ, RZ, UR8 ;  /* 0x00000008ff067e24 */ /* 0x000fe4000f8e00ff */
[----:B------:R-:W-:-:S02]  /*163c0*/  IMAD.U32 R7, RZ, RZ, UR9 ;  /* 0x00000009ff077e24 */ /* 0x000fc4000f8e00ff */
[----:B------:R-:W-:Y:S02]  /*163d0*/  IMAD.U32 R10, RZ, RZ, UR4 ;  /* 0x00000004ff0a7e24 */ /* 0x000fe4000f8e00ff */
[----:B------:R-:W-:Y:S02]  /*163e0*/  IMAD.U32 R11, RZ, RZ, UR5 ;  /* 0x00000005ff0b7e24 */ /* 0x000fe4000f8e00ff */
[----:B------:R-:W-:Y:S02]  /*163f0*/  IMAD.MOV.U32 R8, RZ, RZ, 0x70 ;  /* 0x00000070ff087424 */ /* 0x000fe400078e00ff */
[----:B------:R-:W-:-:S07]  /*16400*/  IMAD.MOV.U32 R12, RZ, RZ, 0x1 ;  /* 0x00000001ff0c7424 */ /* 0x000fce00078e00ff */
[----:B------:R-:W-:-:S07]  /*16410*/  LEPC R20, `(.L_x_10634) ;  /* 0x000000001014794e */ /* 0x000fce0000000000 */
[----:B0-----:R-:W-:Y:S05]  /*16420*/  CALL.ABS.NOINC R2 ;  /* 0x0000000002007343 */ /* 0x001fea0003c00000 */
.L_x_10634:
[----:B------:R-:W-:Y:S05]  /*16430*/  BSYNC B6 ;  /* 0x0000000000067941 */ /* 0x000fea0003800000 */
.L_x_10633:
[----:B0-----:R-:W2:Y:S01]  /*16440*/  LDL.LU R2, [R1+0x34] ;  /* 0x0000340001027983 */ /* 0x001ea20000300800 */
[----:B------:R-:W0:Y:S01]  /*16450*/  LDC R6, c[0x0][0x448] ;  /* 0x00011200ff067b82 */ /* 0x000e220000000800 */
[----:B------:R-:W-:Y:S02]  /*16460*/  ULDC.64 UR4, c[0x0][0x398] ;  /* 0x0000e60000047ab9 */ /* 0x000fe40000000a00 */
[----:B------:R-:W3:Y:S04]  /*16470*/  LDL.LU R21, [R1+0x3c] ;  /* 0x00003c0001157983 */ /* 0x000ee80000300800 */
[----:B------:R-:W4:Y:S01]  /*16480*/  LDL.LU R20, [R1+0x10] ;  /* 0x0000100001147983 */ /* 0x000f220000300800 */
[----:B------:R-:W-:Y:S01]  /*16490*/  IMAD.MOV.U32 R4, RZ, RZ, R36 ;  /* 0x000000ffff047224 */ /* 0x000fe200078e0024 */
[----:B------:R-:W1:Y:S01]  /*164a0*/  S2R R8, SR_TID.X ;  /* 0x0000000000087919 */ /* 0x000e620000002100 */
[----:B0-----:R-:W-:-:S13]  /*164b0*/  ISETP.NE.AND P0, PT, R6, 0x1, PT ;  /* 0x000000010600780c */ /* 0x001fda0003f05270 */
[----:B------:R-:W0:Y:S01]  /*164c0*/  @P0 LDC R5, c[0x0][0x450] ;  /* 0x00011400ff050b82 */ /* 0x000e220000000800 */
[----:B-1----:R-:W-:-:S05]  /*164d0*/  IMAD.SHL.U32 R7, R8, 0x8, RZ ;  /* 0x0000000808077824 */ /* 0x002fca00078e00ff */
[----:B------:R-:W-:Y:S01]  /*164e0*/  LOP3.LUT R7, R7, 0x38, RZ, 0xc0, !PT ;  /* 0x0000003807077812 */ /* 0x000fe200078ec0ff */
[----:B--2---:R-:W-:Y:S02]  /*164f0*/  IMAD R0, R2, UR4, RZ ;  /* 0x0000000402007c24 */ /* 0x004fe4000f8e02ff */
        /* <DEDUP_REMOVED lines=13> */
[----:B------:R-:W-:Y:S02]  /*165d0*/  IMAD.SHL.U32 R20, R8, 0x8, RZ ;  /* 0x0000000808147824 */ /* 0x000fe400078e00ff */
[----:B------:R-:W-:Y:S02]  /*165e0*/  IMAD.IADD R3, R3, 0x1, R0 ;  /* 0x0000000103037824 */ /* 0x000fe400078e0200 */
[----:B------:R-:W1:Y:S01]  /*165f0*/  @P0 LDC R0, c[0x0][0x44c] ;  /* 0x00011300ff000b82 */ /* 0x000e620000000800 */
[----:B------:R-:W-:-:S04]  /*16600*/  LOP3.LUT R20, R20, 0x38, RZ, 0xc0, !PT ;  /* 0x0000003814147812 */ /* 0x000fc800078ec0ff */
[C---:B------:R-:W-:Y:S02]  /*16610*/  LOP3.LUT R10, R20.reuse, 0x40, RZ, 0xfc, !PT ;  /* 0x00000040140a7812 */ /* 0x040fe400078efcff */
[C---:B------:R-:W-:Y:S02]  /*16620*/  LOP3.LUT R9, R20.reuse, 0x80, RZ, 0xfc, !PT ;  /* 0x0000008014097812 */ /* 0x040fe400078efcff */
[----:B------:R-:W-:Y:S01]  /*16630*/  LOP3.LUT R8, R20, 0xc0, RZ, 0xfc, !PT ;  /* 0x000000c014087812 */ /* 0x000fe200078efcff */
[----:B-1----:R-:W-:-:S05]  /*16640*/  @P0 IMAD.HI.U32 R0, R36, R0, RZ ;  /* 0x0000000024000227 */ /* 0x002fca00078e00ff */
[----:B0-----:R-:W-:-:S04]  /*16650*/  @P0 SHF.R.U32.HI R4, RZ, R5, R0 ;  /* 0x00000005ff040219 */ /* 0x001fc80000011600 */
[--C-:B------:R-:W-:Y:S01]  /*16660*/  SHF.R.S32.HI R5, RZ, 0x1f, R4.reuse ;  /* 0x0000001fff057819 */ /* 0x100fe20000011404 */
[----:B------:R-:W-:Y:S02]  /*16670*/  IMAD.MOV R0, RZ, RZ, -R4 ;  /* 0x000000ffff007224 */ /* 0x000fe400078e0a04 */
[----:B------:R-:W-:-:S04]  /*16680*/  IMAD.WIDE.U32 R2, R4, UR4, R2 ;  /* 0x0000000404027c25 */ /* 0x000fc8000f8e0002 */
        /* <DEDUP_REMOVED lines=18> */
[----:B------:R-:W-:Y:S01]  /*167b0*/  ISETP.GE.AND P1, PT, R8, UR4, PT ;  /* 0x0000000408007c0c */ /* 0x000fe2000bf26270 */
[----:B------:R-:W-:-:S12]  /*167c0*/  BRA.DIV UR5, `(.L_x_10635) ;  /* 0x0000005605c87947 */ /* 0x000fd8000b800000 */
[----:B------:R-:W2:Y:S04]  /*167d0*/  LDL.LU R3, [R1+0x28] ;  /* 0x0000280001037983 */ /* 0x000ea80000300800 */
[----:B------:R-:W3:Y:S04]  /*167e0*/  LDL.LU R10, [R1+0x20] ;  /* 0x00002000010a7983 */ /* 0x000ee80000300800 */
[----:B------:R-:W4:Y:S04]  /*167f0*/  LDL.LU R9, [R1+0x2c] ;  /* 0x00002c0001097983 */ /* 0x000f280000300800 */
[----:B------:R-:W5:Y:S04]  /*16800*/  LDL.LU R8, [R1+0x24] ;  /* 0x0000240001087983 */ /* 0x000f680000300800 */
[----:B------:R-:W2:Y:S04]  /*16810*/  LDL.LU R11, [R1+0x18] ;  /* 0x00001800010b7983 */ /* 0x000ea80000300800 */
[----:B------:R-:W-:Y:S01]  /*16820*/  SHFL.IDX PT, R2, R0, RZ, 0x181f ;  /* 0x00181fff00027589 */ /* 0x000fe200000e0000 */
[----:B--2---:R-:W-:-:S02]  /*16830*/  IMAD R5, R11, R6, RZ ;  /* 0x000000060b057224 */ /* 0x004fc400078e02ff */
[----:B------:R-:W-:Y:S01]  /*16840*/  IMAD.MOV.U32 R11, RZ, RZ, R3 ;  /* 0x000000ffff0b7224 */ /* 0x000fe200078e0003 */
[----:B------:R-:W-:Y:S02]  /*16850*/  SHFL.IDX PT, R6, R0, 0x1, 0x181f ;  /* 0x00381f0000067f89 */ /* 0x000fe400000e0000 */
[----:B------:R-:W-:Y:S02]  /*16860*/  ISETP.GE.AND P0, PT, R17, R5, PT ;  /* 0x000000051100720c */ /* 0x000fe40003f06270 */
[----:B------:R-:W0:Y:S11]  /*16870*/  SHFL.IDX PT, R3, R4, RZ, 0x181f ;  /* 0x00181fff04037589 */ /* 0x000e3600000e0000 */
[----:B0-----:R-:W-:-:S05]  /*16880*/  @!P0 LEA R3, P6, R7, R3, 0x1 ;  /* 0x0000000307038211 */ /* 0x001fca00078c08ff */
[----:B------:R-:W-:-:S05]  /*16890*/  @!P0 IMAD.X R2, RZ, RZ, R2, P6 ;  /* 0x000000ffff028224 */ /* 0x000fca00030e0602 */
[----:B------:R-:W-:-:S04]  /*168a0*/  @!P0 LOP3.LUT R3, R3, R2, RZ, 0x3c, !PT ;  /* 0x0000000203038212 */ /* 0x000fc800078e3cff */
[----:B------:R-:W-:-:S04]  /*168b0*/  @!P0 LOP3.LUT R2, R3, R2, RZ, 0x3c, !PT ;  /* 0x0000000203028212 */ /* 0x000fc800078e3cff */
[----:B------:R-:W-:-:S05]  /*168c0*/  @!P0 LOP3.LUT R3, R3, R2, RZ, 0x3c, !PT ;  /* 0x0000000203038212 */ /* 0x000fca00078e3cff */
[----:B------:R-:W-:Y:S04]  /*168d0*/  @!P0 LDGSTS.E.BYPASS.LTC128B.128 [R26+0x22400], desc[UR60][R2.64], !P4 ;  /* 0x22400000021a8fae */ /* 0x000fe8000e101d7c */
[----:B------:R-:W-:Y:S04]  /*168e0*/  @!P0 LDGSTS.E.BYPASS.LTC128B.128 [R26+0x26400], desc[UR60][R2.64+0x80], !P3 ;  /* 0x26400080021a8fae */ /* 0x000fe8000d901d7c */
[----:B------:R-:W-:Y:S04]  /*168f0*/  @!P0 LDGSTS.E.BYPASS.LTC128B.128 [R26+0x2a400], desc[UR60][R2.64+0x100], !P2 ;  /* 0x2a400100021a8fae */ /* 0x000fe8000d101d7c */
[----:B------:R0:W-:Y:S01]  /*16900*/  @!P0 LDGSTS.E.BYPASS.LTC128B.128 [R26+0x2e400], desc[UR60][R2.64+0x180], !P1 ;  /* 0x2e400180021a8fae */ /* 0x0001e2000c901d7c */
[----:B---3--:R-:W-:Y:S01]  /*16910*/  ISETP.GE.AND P0, PT, R10, R5, PT ;  /* 0x000000050a00720c */ /* 0x008fe20003f06270 */
[----:B----4-:R-:W-:-:S02]  /*16920*/  IMAD.MOV.U32 R10, RZ, RZ, R9 ;  /* 0x000000ffff0a7224 */ /* 0x010fc400078e0009 */
[----:B------:R-:W2:Y:S04]  /*16930*/  LDL.LU R9, [R1+0x30] ;  /* 0x0000300001097983 */ /* 0x000ea80000300800 */
[----:B0-----:R-:W0:Y:S06]  /*16940*/  SHFL.IDX PT, R2, R4, 0x1, 0x181f ;  /* 0x00381f0004027f89 */ /* 0x001e2c00000e0000 */
[----:B0-----:R-:W-:-:S05]  /*16950*/  @!P0 LEA R2, P6, R7, R2, 0x1 ;  /* 0x0000000207028211 */ /* 0x001fca00078c08ff */
[----:B------:R-:W-:Y:S02]  /*16960*/  @!P0 IMAD.X R3, RZ, RZ, R6, P6 ;  /* 0x000000ffff038224 */ /* 0x000fe400030e0606 */
[----:B------:R-:W-:Y:S04]  /*16970*/  SHFL.IDX PT, R6, R0, 0x2, 0x181f ;  /* 0x00581f0000067f89 */ /* 0x000fe800000e0000 */
[----:B------:R-:W-:Y:S04]  /*16980*/  @!P0 LDGSTS.E.BYPASS.LTC128B.128 [R26+0x22c00], desc[UR60][R2.64], !P4 ;  /* 0x22c00000021a8fae */ /* 0x000fe8000e101d7c */
[----:B------:R-:W-:Y:S04]  /*16990*/  @!P0 LDGSTS.E.BYPASS.LTC128B.128 [R26+0x26c00], desc[UR60][R2.64+0x80], !P3 ;  /* 0x26c00080021a8fae */ /* 0x000fe8000d901d7c */
[----:B------:R-:W-:Y:S04]  /*169a0*/  @!P0 LDGSTS.E.BYPASS.LTC128B.128 [R26+0x2ac00], desc[UR60][R2.64+0x100], !P2 ;  /* 0x2ac00100021a8fae */ /* 0x000fe8000d101d7c */
[----:B------:R0:W-:Y:S01]  /*169b0*/  @!P0 LDGSTS.E.BYPASS.LTC128B.128 [R26+0x2ec00], desc[UR60][R2.64+0x180], !P1 ;  /* 0x2ec00180021a8fae */ /* 0x0001e2000c901d7c */
[----:B-----5:R-:W-:-:S03]  /*169c0*/  ISETP.GE.AND P0, PT, R8, R5, PT ;  /* 0x000000050800720c */ /* 0x020fc60003f06270 */
[----:B------:R-:W3:Y:S04]  /*169d0*/  LDL.LU R8, [R1+0x38] ;  /* 0x0000380001087983 */ /* 0x000ee80000300800 */
[----:B0-----:R-:W0:Y:S06]  /*169e0*/  SHFL.IDX PT, R2, R4, 0x2, 0x181f ;  /* 0x00581f0004027f89 */ /* 0x001e2c00000e0000 */
[----:B0-----:R-:W-:-:S05]  /*169f0*/  @!P0 LEA R2, P6, R7, R2, 0x1 ;  /* 0x0000000207028211 */ /* 0x001fca00078c08ff */
[----:B------:R-:W-:-:S05]  /*16a00*/  @!P0 IMAD.X R3, RZ, RZ, R6, P6 ;  /* 0x000000ffff038224 */ /* 0x000fca00030e0606 */
[----:B------:R-:W-:Y:S04]  /*16a10*/  @!P0 LDGSTS.E.BYPASS.LTC128B.128 [R26+0x23400], desc[UR60][R2.64], !P4 ;  /* 0x23400000021a8fae */ /* 0x000fe8000e101d7c */
[----:B------:R-:W-:Y:S04]  /*16a20*/  @!P0 LDGSTS.E.BYPASS.LTC128B.128 [R26+0x27400], desc[UR60][R2.64+0x80], !P3 ;  /* 0x27400080021a8fae */ /* 0x000fe8000d901d7c */
[----:B------:R-:W-:Y:S04]  /*16a30*/  @!P0 LDGSTS.E.BYPASS.LTC128B.128 [R26+0x2b400], desc[UR60][R2.64+0x100], !P2 ;  /* 0x2b400100021a8fae */ /* 0x000fe8000d101d7c */
[----:B------:R0:W-:Y:S04]  /*16a40*/  @!P0 LDGSTS.E.BYPASS.LTC128B.128 [R26+0x2f400], desc[UR60][R2.64+0x180], !P1 ;  /* 0x2f400180021a8fae */ /* 0x0001e8000c901d7c */
[----:B------:R-:W-:Y:S04]  /*16a50*/  SHFL.IDX PT, R6, R0, 0x3, 0x181f ;  /* 0x00781f0000067f89 */ /* 0x000fe800000e0000 */
[----:B0-----:R-:W0:Y:S01]  /*16a60*/  SHFL.IDX PT, R2, R4, 0x3, 0x181f ;  /* 0x00781f0004027f89 */ /* 0x001e2200000e0000 */
[----:B------:R-:W-:-:S13]  /*16a70*/  ISETP.GE.AND P0, PT, R11, R5, PT ;  /* 0x000000050b00720c */ /* 0x000fda0003f06270 */
        /* <DEDUP_REMOVED lines=17> */
[----:B--2---:R-:W-:-:S13]  /*16b90*/  ISETP.GE.AND P0, PT, R9, R5, PT ;  /* 0x000000050900720c */ /* 0x004fda0003f06270 */
        /* <DEDUP_REMOVED lines=8> */
[----:B---3--:R-:W-:-:S13]  /*16c20*/  ISETP.GE.AND P0, PT, R8, R5, PT ;  /* 0x000000050800720c */ /* 0x008fda0003f06270 */
[----:B0-----:R-:W-:-:S05]  /*16c30*/  @!P0 LEA R2, P5, R7, R2, 0x1 ;  /* 0x0000000207028211 */ /* 0x001fca00078a08ff */
[----:B------:R-:W-:-:S05]  /*16c40*/  @!P0 IMAD.X R3, RZ, RZ, R6, P5 ;  /* 0x000000ffff038224 */ /* 0x000fca00028e0606 */
[----:B------:R-:W-:Y:S04]  /*16c50*/  @!P0 LDGSTS.E.BYPASS.LTC128B.128 [R26+0x25400], desc[UR60][R2.64], !P4 ;  /* 0x25400000021a8fae */ /* 0x000fe8000e101d7c */
[----:B------:R-:W-:Y:S04]  /*16c60*/  @!P0 LDGSTS.E.BYPASS.LTC128B.128 [R26+0x29400], desc[UR60][R2.64+0x80], !P3 ;  /* 0x29400080021a8fae */ /* 0x000fe8000d901d7c */
[----:B------:R-:W-:Y:S04]  /*16c70*/  @!P0 LDGSTS.E.BYPASS.LTC128B.128 [R26+0x2d400], desc[UR60][R2.64+0x100], !P2 ;  /* 0x2d400100021a8fae */ /* 0x000fe8000d101d7c */
[----:B------:R0:W-:Y:S04]  /*16c80*/  @!P0 LDGSTS.E.BYPASS.LTC128B.128 [R26+0x31400], desc[UR60][R2.64+0x180], !P1 ;  /* 0x31400180021a8fae */ /* 0x0001e8000c901d7c */
[----:B------:R1:W2:Y:S04]  /*16c90*/  SHFL.IDX PT, R6, R0, 0x7, 0x181f ;  /* 0x00f81f0000067f89 */ /* 0x0002a800000e0000 */
[----:B0-----:R1:W0:Y:S02]  /*16ca0*/  SHFL.IDX PT, R2, R4, 0x7, 0x181f ;  /* 0x00f81f0004027f89 */ /* 0x00122400000e0000 */
.L_x_10812:
[----:B-1----:R-:W3:Y:S01]  /*16cb0*/  LDL.LU R0, [R1+0x44] ;  /* 0x0000440001007983 */ /* 0x002ee20000300800 */
[----:B------:R-:W-:Y:S01]  /*16cc0*/  BSSY B0, `(.L_x_10636) ;  /* 0x000000c000007945 */ /* 0x000fe20003800000 */
[----:B---3--:R-:W-:-:S13]  /*16cd0*/  ISETP.GE.AND P0, PT, R0, R5, PT ;  /* 0x000000050000720c */ /* 0x008fda0003f06270 */
[----:B------:R-:W-:Y:S05]  /*16ce0*/  @P0 BRA `(.L_x_10637) ;  /* 0x0000000000240947 */ /* 0x000fea0003800000 */
[----:B0-----:R-:W-:-:S05]  /*16cf0*/  LEA R2, P0, R7, R2, 0x1 ;  /* 0x0000000207027211 */ /* 0x001fca00078008ff */
[----:B--2---:R-:W-:-:S05]  /*16d00*/  IMAD.X R3, RZ, RZ, R6, P0 ;  /* 0x000000ffff037224 */ /* 0x004fca00000e0606 */
[----:B------:R-:W-:Y:S01]  /*16d10*/  @!PT LDS RZ, [RZ] ;  /* 0x00000000fffff984 */ /* 0x000fe20000000800 */
[----:B------:R-:W-:Y:S01]  /*16d20*/  @!PT LDS RZ, [RZ] ;  /* 0x00000000fffff984 */ /* 0x000fe20000000800 */
[----:B------:R-:W-:Y:S01]  /*16d30*/  @!PT LDS RZ, [RZ] ;  /* 0x00000000fffff984 */ /* 0x000fe20000000800 */
[----:B------:R1:W-:Y:S04]  /*16d40*/  LDGSTS.E.BYPASS.LTC128B.128 [R26+0x25c00], desc[UR60][R2.64], !P4 ;  /* 0x25c00000021a7fae */ /* 0x0003e8000e101d7c */
[----:B------:R1:W-:Y:S04]  /*16d50*/  LDGSTS.E.BYPASS.LTC128B.128 [R26+0x29c00], desc[UR60][R2.64+0x80], !P3 ;  /* 0x29c00080021a7fae */ /* 0x0003e8000d901d7c */
[----:B------:R1:W-:Y:S04]  /*16d60*/  LDGSTS.E.BYPASS.LTC128B.128 [R26+0x2dc00], desc[UR60][R2.64+0x100], !P2 ;  /* 0x2dc00100021a7fae */ /* 0x0003e8000d101d7c */
[----:B------:R1:W-:Y:S02]  /*16d70*/  LDGSTS.E.BYPASS.LTC128B.128 [R26+0x31c00], desc[UR60][R2.64+0x180], !P1 ;  /* 0x31c00180021a7fae */ /* 0x0003e4000c901d7c */
.L_x_10637:
[----:B------:R-:W-:Y:S05]  /*16d80*/  BSYNC B0 ;  /* 0x0000000000007941 */ /* 0x000fea0003800000 */
.L_x_10636:
[----:B------:R-:W-:Y:S01]  /*16d90*/  NOP ;  /* 0x0000000000007918 */ /* 0x000fe20000000000 */
[----:B------:R-:W-:-:S13]  /*16da0*/  PLOP3.LUT P0, PT, PT, PT, PT, 0x80, 0x0 ;  /* 0x000000000000781c */ /* 0x000fda0003f0f070 */
.L_x_10638:
[----:B------:R-:W-:Y:S02]  /*16db0*/  PLOP3.LUT P1, PT, P1, P0, PT, 0xa2, 0x0 ;  /* 0x000000000000781c */ /* 0x000fe40000f21472 */
[----:B------:R-:W-:-:S08]  /*16dc0*/  @P0 R2UR P1, UR4, R23 ;  /* 0x00000000170402ca */ /* 0x000fd00000020000 */
[----:B------:R-:W-:-:S05]  /*16dd0*/  @P0 PLOP3.LUT P0, PT, P1, PT, PT, 0x80, 0x0 ;  /* 0x000000000000081c */ /* 0x000fca0000f0f070 */
[----:B------:R-:W-:Y:S01]  /*16de0*/  @!P1 SYNCS.ARRIVE.TRANS64.RED.A0T1 RZ, [UR4+0x32410], RZ ;  /* 0x032410ffffff99a7 */ /* 0x000fe20008200404 */
[----:B------:R-:W-:Y:S07]  /*16df0*/  @!P1 ARRIVES.LDGSTSBAR.64.TRANSCNT [UR4+0x32410] ;  /* 0x03241000ff0099b0 */ /* 0x000fee0008000a84 */
[----:B------:R-:W-:Y:S05]  /*16e00*/  @P0 BRA.U.ANY `(.L_x_10638) ;  /* 0xfffffffd00e80947 */ /* 0x000fea000393ffff */
[----:B01----:R-:W3:Y:S02]  /*16e10*/  LDL.LU R2, [R1+0x40] ;  /* 0x0000400001027983 */ /* 0x003ee40000300800 */
[----:B---3--:R-:W-:-:S04]  /*16e20*/  IADD3 R2, R2, 0x1, RZ ;  /* 0x0000000102027810 */ /* 0x008fc80007ffe0ff */
        /* <DEDUP_REMOVED lines=10> */
.L_x_10813:
[----:B------:R-:W-:Y:S05]  /*16ed0*/  BSYNC B0 ;  /* 0x0000000000007941 */ /* 0x000fea0003800000 */
.L_x_10639:
[----:B------:R-:W3:Y:S02]  /*16ee0*/  LDL R2, [R1+0x68] ;  /* 0x0000680001027983 */ /* 0x000ee40000100800 */
[----:B---3--:R-:W-:-:S13]  /*16ef0*/  ISETP.NE.AND P0, PT, R2, 0x3, PT ;  /* 0x000000030200780c */ /* 0x008fda0003f05270 */
[----:B------:R-:W-:Y:S05]  /*16f00*/  @!P0 BRA `(.L_x_10641) ;  /* 0x0000000000048947 */ /* 0x000fea0003800000 */
[----:B------:R-:W-:Y:S01]  /*16f10*/  BPT.TRAP 0x1 ;  /* 0x000000040000795c */ /* 0x000fe20000300000 */
.L_x_10641:
[----:B------:R-:W3:Y:S01]  /*16f20*/  LDL.LU R2, [R1+0x64] ;  /* 0x0000640001027983 */ /* 0x000ee20000300800 */
[C---:B------:R-:W-:Y:S01]  /*16f30*/  LOP3.LUT P0, RZ, R22.reuse, 0x8, RZ, 0xc0, !PT ;  /* 0x0000000816ff7812 */ /* 0x040fe2000780c0ff */
[----:B------:R-:W-:Y:S01]  /*16f40*/  BSSY B0, `(.L_x_10642) ;  /* 0x0000008000007945 */ /* 0x000fe20003800000 */
[----:B------:R-:W-:Y:S02]  /*16f50*/  SHF.L.U32 R3, R27, 0x1f, RZ ;  /* 0x0000001f1b037819 */ /* 0x000fe400000006ff */
[----:B0-----:R-:W-:Y:S02]  /*16f60*/  SEL R0, RZ, 0x4, P0 ;  /* 0x00000004ff007807 */ /* 0x001fe40000000000 */
[----:B------:R-:W-:-:S04]  /*16f70*/  LOP3.LUT P1, RZ, R22, 0x10, RZ, 0xc0, !PT ;  /* 0x0000001016ff7812 */ /* 0x000fc8000782c0ff */
[----:B------:R-:W-:Y:S02]  /*16f80*/  SEL R7, RZ, 0x2, P1 ;  /* 0x00000002ff077807 */ /* 0x000fe40000800000 */
[----:B------:R-:W0:Y:S02]  /*16f90*/  SYNCS.PHASECHK.TRANS64.TRYWAIT P0, [R30+URZ+0x32460], R3 ;  /* 0x032460031e0075a7 */ /* 0x000e24000800017f */
[----:B---3--:R-:W-:Y:S01]  /*16fa0*/  IADD3 R7, R0, R7, R2 ;  /* 0x0000000700077210 */ /* 0x008fe20007ffe002 */
[----:B0-----:R-:W-:Y:S06]  /*16fb0*/  @!P0 BRA `(.L_x_10643) ;  /* 0x0000005c00348947 */ /* 0x001fec0003800000 */
.L_x_10814:
[----:B------:R-:W-:Y:S05]  /*16fc0*/  BSYNC B0 ;  /* 0x0000000000007941 */ /* 0x000fea0003800000 */
.L_x_10642:
[----:B------:R-:W3:Y:S01]  /*16fd0*/  LDL.LU R0, [R1+0x4c] ;  /* 0x00004c0001007983 */ /* 0x000ee20000300800 */
[----:B------:R-:W-:-:S03]  /*16fe0*/  ULDC.64 UR4, c[0x0][0x328] ;  /* 0x0000ca0000047ab9 */ /* 0x000fc60000000a00 */
[----:B------:R-:W4:Y:S04]  /*16ff0*/  LDL.LU R2, [R1+0x4] ;  /* 0x0000040001027983 */ /* 0x000f280000300800 */
[----:B------:R-:W5:Y:S04]  /*17000*/  LDL.LU R5, [R1+0x54] ;  /* 0x0000540001057983 */ /* 0x000f680000300800 */
[----:B------:R-:W2:Y:S01]  /*17010*/  LDL.LU R4, [R1] ;  /* 0x0000000001047983 */ /* 0x000ea20000300800 */
[C---:B------:R-:W-:Y:S02]  /*17020*/  LOP3.LUT P1, RZ, R22.reuse, 0x4, RZ, 0xc0, !PT ;  /* 0x0000000416ff7812 */ /* 0x040fe4000782c0ff */
[----:B------:R-:W-:Y:S01]  /*17030*/  LOP3.LUT P4, RZ, R22, 0x1, RZ, 0xc0, !PT ;  /* 0x0000000116ff7812 */ /* 0x000fe2000788c0ff */
[----:B---3--:R-:W-:-:S04]  /*17040*/  IMAD R0, R0, UR4, RZ ;  /* 0x0000000400007c24 */ /* 0x008fc8000f8e02ff */
[C---:B----4-:R-:W-:Y:S02]  /*17050*/  IMAD R0, R2.reuse, UR5, R0 ;  /* 0x0000000502007c24 */ /* 0x050fe4000f8e0200 */
[----:B0-----:R-:W-:Y:S01]  /*17060*/  IMAD.WIDE.U32 R2, R2, UR4, RZ ;  /* 0x0000000402027c25 */ /* 0x001fe2000f8e00ff */
[----:B------:R-:W-:-:S03]  /*17070*/  ULDC.64 UR4, c[0x0][0x338] ;  /* 0x0000ce0000047ab9 */ /* 0x000fc60000000a00 */
[----:B------:R-:W-:Y:S02]  /*17080*/  IMAD.IADD R3, R3, 0x1, R0 ;  /* 0x0000000103037824 */ /* 0x000fe400078e0200 */
[----:B-----5:R-:W-:Y:S02]  /*17090*/  IMAD R0, R5, UR4, RZ ;  /* 0x0000000405007c24 */ /* 0x020fe4000f8e02ff */
[----:B--2---:R-:W-:-:S04]  /*170a0*/  IMAD.WIDE.U32 R2, R4, UR4, R2 ;  /* 0x0000000404027c25 */ /* 0x004fc8000f8e0002 */
[----:B------:R-:W-:Y:S01]  /*170b0*/  IMAD R5, R4, UR5, R0 ;  /* 0x0000000504057c24 */ /* 0x000fe2000f8e0200 */
[----:B------:R-:W-:Y:S01]  /*170c0*/  ULDC.64 UR4, c[0x0][0x330] ;  /* 0x0000cc0000047ab9 */ /* 0x000fe20000000a00 */
[----:B------:R-:W-:Y:S01]  /*170d0*/  SEL R0, RZ, 0x8, P1 ;  /* 0x00000008ff007807 */ /* 0x000fe20000800000 */
[----:B------:R-:W-:Y:S02]  /*170e0*/  IMAD R4, R25, 0x6000, R33 ;  /* 0x0000600019047824 */ /* 0x000fe400078e0221 */
[----:B------:R-:W-:Y:S02]  /*170f0*/  IMAD.IADD R3, R3, 0x1, R5 ;  /* 0x0000000103037824 */ /* 0x000fe400078e0205 */
[----:B------:R-:W-:Y:S02]  /*17100*/  IMAD R5, R29, UR4, RZ ;  /* 0x000000041d057c24 */ /* 0x000fe4000f8e02ff */
[----:B------:R-:W-:-:S04]  /*17110*/  IMAD.WIDE.U32 R2, R18, UR4, R2 ;  /* 0x0000000412027c25 */ /* 0x000fc8000f8e0002 */
[----:B------:R-:W-:Y:S01]  /*17120*/  IMAD R5, R18, UR5, R5 ;  /* 0x0000000512057c24 */ /* 0x000fe2000f8e0205 */
[----:B------:R-:W-:Y:S01]  /*17130*/  ULDC.64 UR4, c[0x0][0x318] ;  /* 0x0000c60000047ab9 */ /* 0x000fe20000000a00 */
[----:B------:R-:W-:Y:S02]  /*17140*/  IMAD.IADD R7, R7, 0x1, R0 ;  /* 0x0000000107077824 */ /* 0x000fe400078e0200 */
        /* <DEDUP_REMOVED lines=8> */
[----:B------:R-:W-:Y:S01]  /*171d0*/  SHFL.IDX PT, R3, R6, RZ, 0x181f ;  /* 0x00181fff06037589 */ /* 0x000fe200000e0000 */
[----:B------:R-:W-:-:S03]  /*171e0*/  LOP3.LUT P1, RZ, R7, 0x4, RZ, 0xc0, !PT ;  /* 0x0000000407ff7812 */ /* 0x000fc6000782c0ff */
[----:B------:R-:W-:Y:S01]  /*171f0*/  SHFL.IDX PT, R14, R5, 0x1, 0x181f ;  /* 0x00381f00050e7f89 */ /* 0x000fe200000e0000 */
[----:B------:R-:W-:Y:S01]  /*17200*/  ISETP.LT.OR P3, PT, R31, 0x1, !P1 ;  /* 0x000000011f00780c */ /* 0x000fe20004f61670 */
[----:B0-----:R-:W-:Y:S02]  /*17210*/  IMAD.SHL.U32 R8, R2, 0x8, RZ ;  /* 0x0000000802087824 */ /* 0x001fe400078e00ff */
[----:B------:R-:W0:Y:S03]  /*17220*/  SHFL.IDX PT, R2, R5, RZ, 0x181f ;  /* 0x00181fff05027589 */ /* 0x000e2600000e0000 */
[----:B------:R-:W-:-:S05]  /*17230*/  LOP3.LUT R8, R8, 0x38, RZ, 0xc0, !PT ;  /* 0x0000003808087812 */ /* 0x000fca00078ec0ff */
[----:B------:R-:W-:-:S05]  /*17240*/  IMAD.SHL.U32 R0, R8, 0x2, RZ ;  /* 0x0000000208007824 */ /* 0x000fca00078e00ff */
[----:B0-----:R-:W-:-:S05]  /*17250*/  IADD3 R2, P0, R2, R0, RZ ;  /* 0x0000000002027210 */ /* 0x001fca0007f1e0ff */
[----:B------:R-:W-:Y:S01]  /*17260*/  IMAD.X R3, RZ, RZ, R3, P0 ;  /* 0x000000ffff037224 */ /* 0x000fe200000e0603 */
        /* <DEDUP_REMOVED lines=8> */
[----:B------:R-:W-:-:S03]  /*172f0*/  IADD3 R8, P3, R14, R0, RZ ;  /* 0x000000000e087210 */ /* 0x000fc60007f7e0ff */
        /* <DEDUP_REMOVED lines=48> */
.L_x_10828:
        /* <DEDUP_REMOVED lines=15> */
.L_x_10645:
        /* <DEDUP_REMOVED lines=11> */
.L_x_10646:
[----:B------:R-:W2:Y:S01]  /*177a0*/  LDL.LU R2, [R1+0x14] ;  /* 0x0000140001027983 */ /* 0x000ea20000300800 */
[----:B------:R0:W-:Y:S01]  /*177b0*/  SYNCS.ARRIVE.TRANS64.A1T0 RZ, [R30+URZ+0x32450], RZ ;  /* 0x032450ff1eff79a7 */ /* 0x0001e2000810003f */
[----:B------:R-:W-:Y:S01]  /*177c0*/  BSSY B0, `(.L_x_10647) ;  /* 0x00000e1000007945 */ /* 0x000fe20003800000 */
[----:B--2---:R-:W-:-:S13]  /*177d0*/  ISETP.GE.AND P0, PT, R2, 0x61, PT ;  /* 0x000000610200780c */ /* 0x004fda0003f06270 */
[----:B0-----:R-:W-:Y:S05]  /*177e0*/  @!P0 BRA `(.L_x_10648) ;  /* 0x0000000c00788947 */ /* 0x001fea0003800000 */
[----:B------:R-:W2:Y:S02]  /*177f0*/  LDL.LU R2, [R1+0x48] ;  /* 0x0000480001027983 */ /* 0x000ea40000300800 */
[----:B--2---:R-:W-:-:S07]  /*17800*/  VIADD R10, R2, 0xfffffffe ;  /* 0xfffffffe020a7836 */ /* 0x004fce0000000000 */
.L_x_10661:
[----:B--2---:R-:W2:Y:S01]  /*17810*/  LDL R12, [R1+0x68] ;  /* 0x00006800010c7983 */ /* 0x004ea20000100800 */
[----:B0-----:R-:W0:Y:S01]  /*17820*/  LDC R6, c[0x0][0x430] ;  /* 0x00010c00ff067b82 */ /* 0x001e220000000800 */
[----:B------:R-:W1:Y:S01]  /*17830*/  S2R R2, SR_TID.X ;  /* 0x0000000000027919 */ /* 0x000e620000002100 */
[----:B---3--:R-:W3:Y:S01]  /*17840*/  S2R R3, SR_TID.X ;  /* 0x0000000000037919 */ /* 0x008ee20000002100 */
[----:B0-----:R-:W-:Y:S02]  /*17850*/  ISETP.NE.AND P0, PT, R6, 0x1, PT ;  /* 0x000000010600780c */ /* 0x001fe40003f05270 */
[----:B-1----:R-:W-:Y:S01]  /*17860*/  LOP3.LUT R2, R2, 0x7f, RZ, 0xc0, !PT ;  /* 0x0000007f02027812 */ /* 0x002fe200078ec0ff */
[----:B---3--:R-:W-:-:S03]  /*17870*/  IMAD.SHL.U32 R4, R3, 0x10, RZ ;  /* 0x0000001003047824 */ /* 0x008fc600078e00ff */
[----:B------:R-:W-:-:S07]  /*17880*/  SHF.R.U32.HI R2, RZ, 0x3, R2 ;  /* 0x00000003ff027819 */ /* 0x000fce0000011602 */
[----:B------:R-:W0:Y:S01]  /*17890*/  @P0 LDC R3, c[0x0][0x438] ;  /* 0x00010e00ff030b82 */ /* 0x000e220000000800 */
[----:B------:R-:W-:-:S04]  /*178a0*/  LOP3.LUT R4, R2, 0x70, R4, 0xf8, !PT ;  /* 0x0000007002047812 */ /* 0x000fc800078ef804 */
[----:B------:R-:W-:-:S03]  /*178b0*/  ISETP.GT.U32.AND P1, PT, R4, 0x5f, PT ;  /* 0x0000005f0400780c */ /* 0x000fc60003f24070 */
[----:B------:R-:W1:Y:S01]  /*178c0*/  @P0 LDC R2, c[0x0][0x434] ;  /* 0x00010d00ff020b82 */ /* 0x000e620000000800 */
[----:B------:R-:W-:-:S04]  /*178d0*/  IMAD R7, R10, 0x60, R34 ;  /* 0x000000600a077824 */ /* 0x000fc800078e0222 */
[----:B------:R-:W-:-:S05]  /*178e0*/  IMAD.IADD R7, R4, 0x1, R7 ;  /* 0x0000000104077824 */ /* 0x000fca00078e0207 */
        /* <DEDUP_REMOVED lines=10> */
[----:B----4-:R-:W-:-:S04]  /*17990*/  @!P1 LEA R8, P0, R2, R8, 0x2 ;  /* 0x0000000802089211 */ /* 0x010fc800078010ff */
[----:B------:R-:W-:Y:S01]  /*179a0*/  @!P1 IADD3 R3, R5, R3, RZ ;  /* 0x0000000305039210 */ /* 0x000fe20007ffe0ff */
[----:B------:R-:W-:-:S03]  /*179b0*/  IMAD.MOV.U32 R5, RZ, RZ, RZ ;  /* 0x000000ffff057224 */ /* 0x000fc600078e00ff */
[----:B------:R-:W-:Y:S01]  /*179c0*/  @!P1 LEA.HI.X R9, R2, R9, R3, 0x2, P0 ;  /* 0x0000000902099211 */ /* 0x000fe200000f1403 */
[----:B------:R-:W-:-:S04]  /*179d0*/  VIADD R25, R25, 0x1 ;  /* 0x0000000119197836 */ /* 0x000fc80000000000 */
[----:B------:R0:W5:Y:S01]  /*179e0*/  @!P1 LDG.E R5, desc[UR60][R8.64] ;  /* 0x0000003c08059981 */ /* 0x000162000c1e1900 */
[----:B------:R-:W-:-:S04]  /*179f0*/  ISETP.NE.AND P0, PT, R25, 0x2, PT ;  /* 0x000000021900780c */ /* 0x000fc80003f05270 */
[----:B------:R-:W-:Y:S01]  /*17a00*/  SEL R2, RZ, 0x1, P0 ;  /* 0x00000001ff027807 */ /* 0x000fe20000000000 */
[----:B------:R-:W-:-:S03]  /*17a10*/  IMAD.MOV R3, RZ, RZ, -R11 ;  /* 0x000000ffff037224 */ /* 0x000fc600078e0a0b */
[----:B------:R-:W-:Y:S01]  /*17a20*/  LOP3.LUT R27, R27, R2, RZ, 0x3c, !PT ;  /* 0x000000021b1b7212 */ /* 0x000fe200078e3cff */
[----:B------:R-:W-:Y:S01]  /*17a30*/  IMAD.MOV.U32 R2, RZ, RZ, R10 ;  /* 0x000000ffff027224 */ /* 0x000fe200078e000a */
[----:B------:R-:W-:Y:S05]  /*17a40*/  YIELD ;  /* 0x0000000000007946 */ /* 0x000fea0003800000 */
[----:B------:R-:W-:Y:S01]  /*17a50*/  SEL R25, R25, RZ, P0 ;  /* 0x000000ff19197207 */ /* 0x000fe20000000000 */
[----:B------:R-:W-:Y:S01]  /*17a60*/  IMAD R6, R6, R3, R7 ;  /* 0x0000000306067224 */ /* 0x000fe200078e0207 */
[----:B------:R-:W-:Y:S01]  /*17a70*/  ISETP.GT.AND P2, PT, R2, RZ, PT ;  /* 0x000000ff0200720c */ /* 0x000fe20003f44270 */
[----:B------:R-:W-:Y:S01]  /*17a80*/  VIADD R10, R10, 0xffffffff ;  /* 0xffffffff0a0a7836 */ /* 0x000fe20000000000 */
[----:B--2---:R-:W-:-:S13]  /*17a90*/  ISETP.NE.AND P1, PT, R12, 0x3, PT ;  /* 0x000000030c00780c */ /* 0x004fda0003f25270 */
[----:B0-----:R-:W-:Y:S05]  /*17aa0*/  @!P1 BRA `(.L_x_10649) ;  /* 0x0000000000049947 */ /* 0x001fea0003800000 */
[----:B------:R-:W-:Y:S01]  /*17ab0*/  BPT.TRAP 0x1 ;  /* 0x000000040000795c */ /* 0x000fe20000300000 */
.L_x_10649:
[----:B------:R-:W-:Y:S01]  /*17ac0*/  IMAD R4, R25, 0x8, R23 ;  /* 0x0000000819047824 */ /* 0x000fe200078e0217 */
[----:B------:R-:W-:Y:S01]  /*17ad0*/  SHF.L.U32 R21, R27, 0x1f, RZ ;  /* 0x0000001f1b157819 */ /* 0x000fe200000006ff */
[----:B------:R-:W-:Y:S01]  /*17ae0*/  BSSY B1, `(.L_x_10650) ;  /* 0x0000004000017945 */ /* 0x000fe20003800000 */
[----:B------:R-:W-:Y:S02]  /*17af0*/  SHF.R.S32.HI R17, RZ, 0x1f, R6 ;  /* 0x0000001fff117819 */ /* 0x000fe40000011406 */
[----:B------:R-:W0:Y:S02]  /*17b00*/  SYNCS.PHASECHK.TRANS64.TRYWAIT P0, [R4+URZ+0x32440], R21 ;  /* 0x03244015040075a7 */ /* 0x000e24000800017f */
[----:B0-----:R-:W-:Y:S05]  /*17b10*/  @!P0 BRA `(.L_x_10651) ;  /* 0x0000005800b48947 */ /* 0x001fea0003800000 */
.L_x_10829:
[----:B------:R-:W-:Y:S05]  /*17b20*/  BSYNC B1 ;  /* 0x0000000000017941 */ /* 0x000fea0003800000 */
.L_x_10650:
        /* <DEDUP_REMOVED lines=52> */
.L_x_10843:
        /* <DEDUP_REMOVED lines=8> */
.L_x_10653:
        /* <DEDUP_REMOVED lines=11> */
.L_x_10654:
[----:B------:R2:W-:Y:S01]  /*17fa0*/  SYNCS.ARRIVE.TRANS64.A1T0 RZ, [R4+URZ+0x32430], RZ ;  /* 0x032430ff04ff79a7 */ /* 0x0005e2000810003f */
[----:B------:R-:W-:Y:S05]  /*17fb0*/  @!P3 BRA `(.L_x_10655) ;  /* 0x000000000004b947 */ /* 0x000fea0003800000 */
[----:B------:R-:W-:Y:S01]  /*17fc0*/  BPT.TRAP 0x1 ;  /* 0x000000040000795c */ /* 0x000fe20000300000 */
.L_x_10655:
[----:B------:R-:W3:Y:S01]  /*17fd0*/  SYNCS.PHASECHK.TRANS64.TRYWAIT P0, [R4+URZ+0x32460], R21 ;  /* 0x03246015040075a7 */ /* 0x000ee2000800017f */
[----:B------:R-:W-:Y:S04]  /*17fe0*/  BSSY B1, `(.L_x_10656) ;  /* 0x0000002000017945 */ /* 0x000fe80003800000 */
[----:B---3--:R-:W-:Y:S05]  /*17ff0*/  @!P0 BRA `(.L_x_10657) ;  /* 0x0000005c00348947 */ /* 0x008fea0003800000 */
.L_x_10844:
[----:B------:R-:W-:Y:S05]  /*18000*/  BSYNC B1 ;  /* 0x0000000000017941 */ /* 0x000fea0003800000 */
.L_x_10656:
[----:B------:R-:W-:Y:S01]  /*18010*/  ULDC.64 UR4, c[0x0][0x328] ;  /* 0x0000ca0000047ab9 */ /* 0x000fe20000000a00 */
[C---:B------:R-:W-:Y:S01]  /*18020*/  LOP3.LUT P5, RZ, R22.reuse, 0x1, RZ, 0xc0, !PT ;  /* 0x0000000116ff7812 */ /* 0x040fe200078ac0ff */
[----:B------:R-:W-:Y:S01]  /*18030*/  IMAD R17, R17, UR4, RZ ;  /* 0x0000000411117c24 */ /* 0x000fe2000f8e02ff */
[----:B------:R-:W-:Y:S01]  /*18040*/  LOP3.LUT P4, RZ, R22, 0x10, RZ, 0xc0, !PT ;  /* 0x0000001016ff7812 */ /* 0x000fe2000788c0ff */
[----:B------:R-:W-:Y:S01]  /*18050*/  IMAD.WIDE.U32 R2, R6, UR4, RZ ;  /* 0x0000000406027c25 */ /* 0x000fe2000f8e00ff */
[C---:B------:R-:W-:Y:S02]  /*18060*/  LOP3.LUT P3, RZ, R22.reuse, 0x8, RZ, 0xc0, !PT ;  /* 0x0000000816ff7812 */ /* 0x040fe4000786c0ff */
[----:B------:R-:W-:Y:S01]  /*18070*/  LOP3.LUT P1, RZ, R22, 0x4, RZ, 0xc0, !PT ;  /* 0x0000000416ff7812 */ /* 0x000fe2000782c0ff */
[----:B------:R-:W-:Y:S01]  /*18080*/  IMAD R17, R6, UR5, R17 ;  /* 0x0000000506117c24 */ /* 0x000fe2000f8e0211 */
[----:B------:R-:W-:Y:S01]  /*18090*/  ULDC.64 UR4, c[0x0][0x338] ;  /* 0x0000ce0000047ab9 */ /* 0x000fe20000000a00 */
[----:B------:R-:W-:-:S02]  /*180a0*/  IMAD R6, R25, 0x6000, R33 ;  /* 0x0000600019067824 */ /* 0x000fc400078e0221 */
        /* <DEDUP_REMOVED lines=15> */
[----:B------:R-:W4:Y:S01]  /*181a0*/  SHFL.IDX PT, R14, R5, RZ, 0x181f ;  /* 0x00181fff050e7589 */ /* 0x000f2200000e0000 */
[----:B------:R-:W-:-:S03]  /*181b0*/  IMAD R6, R6, 0x2, R23 ;  /* 0x0000000206067824 */ /* 0x000fc600078e0217 */
[----:B------:R-:W5:Y:S04]  /*181c0*/  SHFL.IDX PT, R3, R7, RZ, 0x181f ;  /* 0x00181fff07037589 */ /* 0x000f6800000e0000 */
[----:B-1----:R-:W-:Y:S01]  /*181d0*/  SHFL.IDX PT, R8, R7, 0x1, 0x181f ;  /* 0x00381f0007087f89 */ /* 0x002fe200000e0000 */
[----:B----4-:R-:W-:-:S03]  /*181e0*/  IADD3 R2, P0, R14, R0, RZ ;  /* 0x000000000e027210 */ /* 0x010fc60007f1e0ff */
[----:B------:R-:W1:Y:S01]  /*181f0*/  SHFL.IDX PT, R14, R5, 0x1, 0x181f ;  /* 0x00381f00050e7f89 */ /* 0x000e6200000e0000 */
[----:B-----5:R-:W-:-:S05]  /*18200*/  IADD3.X R3, RZ, R3, RZ, P0, !PT ;  /* 0x00000003ff037210 */ /* 0x020fca00007fe4ff */
        /* <DEDUP_REMOVED lines=36> */
.L_x_10858:
        /* <DEDUP_REMOVED lines=11> */
.L_x_10659:
        /* <DEDUP_REMOVED lines=11> */
.L_x_10660:
[----:B------:R0:W-:Y:S01]  /*185b0*/  SYNCS.ARRIVE.TRANS64.A1T0 RZ, [R4+URZ+0x32450], RZ ;  /* 0x032450ff04ff79a7 */ /* 0x0001e2000810003f */
[----:B------:R-:W-:Y:S05]  /*185c0*/  @P2 BRA `(.L_x_10661) ;  /* 0xfffffff000902947 */ /* 0x000fea000383ffff */
.L_x_10648:
[----:B------:R-:W-:Y:S05]  /*185d0*/  BSYNC B0 ;  /* 0x0000000000007941 */ /* 0x000fea0003800000 */
.L_x_10647:
        /* <DEDUP_REMOVED lines=21> */
.L_x_10663:
[----:B------:R-:W-:Y:S05]  /*18730*/  BSYNC B0 ;  /* 0x0000000000007941 */ /* 0x000fea0003800000 */
.L_x_10662:
[----:B------:R-:W-:-:S07]  /*18740*/  SEL R25, R25, RZ, P0 ;  /* 0x000000ff19197207 */ /* 0x000fce0000000000 */
.L_x_10616:
[----:B------:R-:W-:Y:S05]  /*18750*/  BSYNC B7 ;  /* 0x0000000000077941 */ /* 0x000fea0003800000 */
.L_x_10614:
        /* <DEDUP_REMOVED lines=8> */
[----:B------:R0:W1:Y:S01]  /*187e0*/  LDS.128 R16, [R23+0x324d0] ;  /* 0x0324d00017107984 */ /* 0x0000620000000c00 */
[----:B------:R-:W-:Y:S06]  /*187f0*/  BAR.ARV 0x4, 0x180 ;  /* 0x0106000000007b1d */ /* 0x000fec0000002000 */
[----:B------:R-:W-:Y:S05]  /*18800*/  BRA `(.L_x_10665) ;  /* 0x0000000800407947 */ /* 0x000fea0003800000 */
.L_x_10664:
        /* <DEDUP_REMOVED lines=36> */
.L_x_10868:
[----:B------:R-:W-:Y:S02]  /*18a50*/  ULDC UR4, c[0x0][0xd38] ;  /* 0x00034e0000047ab9 */ /* 0x000fe40000000800 */
[----:B------:R-:W-:-:S04]  /*18a60*/  IMAD.U32 R7, RZ, RZ, UR4 ;  /* 0x00000004ff077e24 */ /* 0x000fc8000f8e00ff */
[----:B-1----:R-:W-:-:S04]  /*18a70*/  IMAD R14, R14, R7, RZ ;  /* 0x000000070e0e7224 */ /* 0x002fc800078e02ff */
[----:B------:R-:W-:-:S05]  /*18a80*/  IMAD.IADD R9, R4, 0x1, R14 ;  /* 0x0000000104097824 */ /* 0x000fca00078e020e */
[----:B------:R-:W-:-:S13]  /*18a90*/  ISETP.GT.AND P6, PT, R9, R0, PT ;  /* 0x000000000900720c */ /* 0x000fda0003fc4270 */
[----:B------:R-:W-:Y:S05]  /*18aa0*/  @P6 BRA `(.L_x_10667) ;  /* 0x00000000009c6947 */ /* 0x000fea0003800000 */
.L_x_10672:
[----:B0-----:R-:W0:Y:S01]  /*18ab0*/  LDC R2, c[0x0][0xd3c] ;  /* 0x00034f00ff027b82 */ /* 0x001e220000000800 */
[----:B------:R-:W-:-:S05]  /*18ac0*/  VIADD R19, R19, 0x1f ;  /* 0x0000001f13137836 */ /* 0x000fca0000000000 */
[----:B0-----:R-:W-:-:S13]  /*18ad0*/  ISETP.GE.AND P6, PT, R19, R2, PT ;  /* 0x000000021300720c */ /* 0x001fda0003fc6270 */
[----:B------:R-:W-:Y:S05]  /*18ae0*/  @P6 BRA `(.L_x_10668) ;  /* 0x0000000400446947 */ /* 0x000fea0003800000 */
[----:B------:R-:W0:Y:S01]  /*18af0*/  S2R R3, SR_TID.X ;  /* 0x0000000000037919 */ /* 0x000e220000002100 */
[----:B------:R-:W-:Y:S01]  /*18b00*/  BSSY B0, `(.L_x_10669) ;  /* 0x0000009000007945 */ /* 0x000fe20003800000 */
[----:B------:R-:W-:Y:S01]  /*18b10*/  IMAD.MOV.U32 R5, RZ, RZ, RZ ;  /* 0x000000ffff057224 */ /* 0x000fe200078e00ff */
[----:B0-----:R-:W-:-:S04]  /*18b20*/  LOP3.LUT R3, R3, 0x1f, RZ, 0xc0, !PT ;  /* 0x0000001f03037812 */ /* 0x001fc800078ec0ff */
[----:B------:R-:W-:-:S04]  /*18b30*/  IADD3 R7, R19, R3, RZ ;  /* 0x0000000313077210 */ /* 0x000fc80007ffe0ff */
[----:B------:R-:W-:-:S13]  /*18b40*/  ISETP.GE.OR P6, PT, R7, R2, !P0 ;  /* 0x000000020700720c */ /* 0x000fda00047c6670 */
[----:B------:R-:W-:Y:S05]  /*18b50*/  @P6 BRA `(.L_x_10670) ;  /* 0x00000000000c6947 */ /* 0x000fea0003800000 */
[----:B------:R-:W0:Y:S02]  /*18b60*/  LDC.64 R2, c[0x0][0xd80] ;  /* 0x00036000ff027b82 */ /* 0x000e240000000a00 */
[----:B0-----:R-:W-:-:S05]  /*18b70*/  IMAD.WIDE R2, R7, 0x4, R2 ;  /* 0x0000000407027825 */ /* 0x001fca00078e0202 */
[----:B------:R0:W5:Y:S02]  /*18b80*/  LDG.E R5, desc[UR60][R2.64] ;  /* 0x0000003c02057981 */ /* 0x000164000c1e1900 */
.L_x_10670:
[----:B------:R-:W-:Y:S05]  /*18b90*/  BSYNC B0 ;  /* 0x0000000000007941 */ /* 0x000fea0003800000 */
.L_x_10669:
        /* <DEDUP_REMOVED lines=18> */
.L_x_10876:
[----:B------:R-:W-:Y:S02]  /*18cc0*/  ULDC UR4, c[0x0][0xd38] ;  /* 0x00034e0000047ab9 */ /* 0x000fe40000000800 */
[----:B------:R-:W-:-:S04]  /*18cd0*/  IMAD.U32 R7, RZ, RZ, UR4 ;  /* 0x00000004ff077e24 */ /* 0x000fc8000f8e00ff */
[----:B-1----:R-:W-:-:S04]  /*18ce0*/  IMAD R14, R14, R7, RZ ;  /* 0x000000070e0e7224 */ /* 0x002fc800078e02ff */
[----:B------:R-:W-:-:S05]  /*18cf0*/  IMAD.IADD R9, R14, 0x1, R9 ;  /* 0x000000010e097824 */ /* 0x000fca00078e0209 */
[----:B------:R-:W-:-:S13]  /*18d00*/  ISETP.GT.AND P6, PT, R9, R0, PT ;  /* 0x000000000900720c */ /* 0x000fda0003fc4270 */
[----:B------:R-:W-:Y:S05]  /*18d10*/  @!P6 BRA `(.L_x_10672) ;  /* 0xfffffffc0064e947 */ /* 0x000fea000383ffff */
.L_x_10667:
        /* <DEDUP_REMOVED lines=8> */
.L_x_10880:
[----:B------:R-:W-:Y:S01]  /*18da0*/  ISETP.NE.AND P0, PT, R3, RZ, PT ;  /* 0x000000ff0300720c */ /* 0x000fe20003f05270 */
[----:B------:R-:W-:-:S12]  /*18db0*/  IMAD.MOV.U32 R14, RZ, RZ, RZ ;  /* 0x000000ffff0e7224 */ /* 0x000fd800078e00ff */
[----:B------:R-:W-:Y:S05]  /*18dc0*/  @!P0 BRA `(.L_x_10674) ;  /* 0x0000000000108947 */ /* 0x000fea0003800000 */
[----:B------:R-:W-:Y:S01]  /*18dd0*/  UMOV UR4, 0xffffffff ;  /* 0xffffffff00047882 */ /* 0x000fe20000000000 */
[----:B------:R-:W-:Y:S02]  /*18de0*/  VIADD R12, R4, 0xffffffff ;  /* 0xffffffff040c7836 */ /* 0x000fe40000000000 */
[----:B------:R-:W-:Y:S05]  /*18df0*/  BRA.DIV UR4, `(.L_x_10675) ;  /* 0x0000005e04b87947 */ /* 0x000fea000b800000 */
[----:B------:R3:W4:Y:S02]  /*18e00*/  SHFL.IDX PT, R14, R2, R12, 0x1f ;  /* 0x00001f0c020e7589 */ /* 0x00072400000e0000 */
.L_x_10674:
        /* <DEDUP_REMOVED lines=31> */
.L_x_10668:
[----:B------:R-:W-:Y:S01]  /*19000*/  UMOV UR4, URZ ;  /* 0x0000003f00047c82 */ /* 0x000fe20008000000 */
[----:B------:R-:W-:Y:S01]  /*19010*/  UMOV UR5, URZ ;  /* 0x0000003f00057c82 */ /* 0x000fe20008000000 */
[----:B------:R-:W-:Y:S01]  /*19020*/  ULDC UR6, c[0x0][0xd3c] ;  /* 0x00034f0000067ab9 */ /* 0x000fe20000000800 */
[----:B------:R-:W-:Y:S02]  /*19030*/  IMAD.MOV.U32 R16, RZ, RZ, R0 ;  /* 0x000000ffff107224 */ /* 0x000fe400078e0000 */
[----:B------:R-:W-:Y:S02]  /*19040*/  IMAD.U32 R17, RZ, RZ, UR4 ;  /* 0x00000004ff117e24 */ /* 0x000fe4000f8e00ff */
[----:B------:R-:W-:Y:S02]  /*19050*/  IMAD.U32 R18, RZ, RZ, UR5 ;  /* 0x00000005ff127e24 */ /* 0x000fe4000f8e00ff */
[----:B------:R-:W-:-:S07]  /*19060*/  IMAD.U32 R19, RZ, RZ, UR6 ;  /* 0x00000006ff137e24 */ /* 0x000fce000f8e00ff */
.L_x_10676:
        /* <DEDUP_REMOVED lines=10> */
.L_x_10665:
[----:B------:R-:W-:Y:S02]  /*19110*/  ULDC UR4, c[0x0][0xd3c] ;  /* 0x00034f0000047ab9 */ /* 0x000fe40000000800 */
[----:B-1----:R-:W-:-:S13]  /*19120*/  ISETP.GE.AND P0, PT, R19, UR4, PT ;  /* 0x0000000413007c0c */ /* 0x002fda000bf06270 */
[----:B------:R-:W-:Y:S05]  /*19130*/  @!P0 BRA `(.L_x_10677) ;  /* 0xffffff9c00008947 */ /* 0x000fea000383ffff */
[----:B------:R-:W-:Y:S05]  /*19140*/  BSYNC B8 ;  /* 0x0000000000087941 */ /* 0x000fea0003800000 */
.L_x_10572:
[----:B-1----:R-:W5:Y:S01]  /*19150*/  LDL.LU R0, [R1+0x40] ;  /* 0x0000400001007983 */ /* 0x002f620000300800 */
[----:B------:R-:W-:Y:S01]  /*19160*/  BSSY B0, `(.L_x_10678) ;  /* 0x000000b000007945 */ /* 0x000fe20003800000 */
[----:B------:R-:W1:Y:S01]  /*19170*/  S2R R5, SR_CgaCtaId ;  /* 0x0000000000057919 */ /* 0x000e620000008800 */
[----:B-----5:R-:W-:-:S05]  /*19180*/  VIADD R0, R0, 0x1 ;  /* 0x0000000100007836 */ /* 0x020fca0000000000 */
        /* <DEDUP_REMOVED lines=8> */
.L_x_10883:
[----:B------:R-:W-:Y:S05]  /*19210*/  BSYNC B0 ;  /* 0x0000000000007941 */ /* 0x000fea0003800000 */
.L_x_10678:
[----:B------:R-:W-:-:S03]  /*19220*/  UMOV UR4, 0xffffffff ;  /* 0xffffffff00047882 */ /* 0x000fc60000000000 */
[----:B------:R-:W-:Y:S05]  /*19230*/  BRA.DIV UR4, `(.L_x_10680) ;  /* 0x0000005a04e07947 */ /* 0x000fea000b800000 */
[----:B-1----:R-:W1:Y:S02]  /*19240*/  S2R R0, SR_TID.X ;  /* 0x0000000000007919 */ /* 0x002e640000002100 */
[----:B-1----:R-:W-:-:S04]  /*19250*/  SHF.R.U32.HI R0, RZ, 0x5, R0 ;  /* 0x00000005ff007819 */ /* 0x002fc80000011600 */
[----:B------:R-:W-:-:S05]  /*19260*/  LOP3.LUT R0, R0, 0x3, RZ, 0xc0, !PT ;  /* 0x0000000300007812 */ /* 0x000fca00078ec0ff */
[----:B------:R1:W0:Y:S02]  /*19270*/  SHFL.IDX PT, R14, R0, RZ, 0x1f ;  /* 0x00001fff000e7589 */ /* 0x00022400000e0000 */
.L_x_10886:
[----:B0-----:R-:W-:-:S13]  /*19280*/  ISETP.NE.AND P0, PT, R14, RZ, PT ;  /* 0x000000ff0e00720c */ /* 0x001fda0003f05270 */
[----:B------:R-:W-:Y:S05]  /*19290*/  @P0 BRA `(.L_x_10419) ;  /* 0x0000000000880947 */ /* 0x000fea0003800000 */
[----:B------:R-:W-:-:S03]  /*192a0*/  UMOV UR4, 0xffffffff ;  /* 0xffffffff00047882 */ /* 0x000fc60000000000 */
[----:B------:R-:W-:Y:S05]  /*192b0*/  BRA.DIV UR4, `(.L_x_10681) ;  /* 0x0000005a04f47947 */ /* 0x000fea000b800000 */
[----:B------:R-:W-:-:S13]  /*192c0*/  ELECT P6, URZ, PT ;  /* 0x00000000003f782f */ /* 0x000fda00038c0000 */
.L_x_10889:
[----:B------:R-:W-:Y:S05]  /*192d0*/  @!P6 BRA `(.L_x_10419) ;  /* 0x000000000078e947 */ /* 0x000fea0003800000 */
[----:B-1----:R-:W5:Y:S02]  /*192e0*/  LDL.LU R0, [R1+0x8] ;  /* 0x0000080001007983 */ /* 0x002f640000300800 */
[----:B-----5:R-:W-:-:S04]  /*192f0*/  LOP3.LUT R0, R0, 0x2, RZ, 0xfc, !PT ;  /* 0x0000000200007812 */ /* 0x020fc800078efcff */
[----:B------:R-:W-:-:S13]  /*19300*/  ISETP.NE.AND P0, PT, R0, 0x3, PT ;  /* 0x000000030000780c */ /* 0x000fda0003f05270 */
[----:B------:R-:W-:Y:S05]  /*19310*/  @!P0 BRA `(.L_x_10682) ;  /* 0x0000000000048947 */ /* 0x000fea0003800000 */
[----:B------:R-:W-:Y:S01]  /*19320*/  BPT.TRAP 0x1 ;  /* 0x000000040000795c */ /* 0x000fe20000300000 */
.L_x_10682:
[----:B------:R-:W-:Y:S01]  /*19330*/  IMAD R3, R25, 0x8, R5 ;  /* 0x0000000819037824 */ /* 0x000fe200078e0205 */
[----:B------:R-:W-:Y:S01]  /*19340*/  SHF.L.U32 R2, R27, 0x1f, RZ ;  /* 0x0000001f1b027819 */ /* 0x000fe200000006ff */
[----:B------:R-:W-:-:S03]  /*19350*/  VIADD R25, R25, 0x1 ;  /* 0x0000000119197836 */ /* 0x000fc60000000000 */
[----:B------:R-:W0:Y:S02]  /*19360*/  SYNCS.PHASECHK.TRANS64.TRYWAIT P1, [R3+URZ+0x32440], R2 ;  /* 0x03244002030075a7 */ /* 0x000e24000802017f */
[----:B------:R-:W-:-:S04]  /*19370*/  ISETP.NE.AND P2, PT, R25, 0x2, PT ;  /* 0x000000021900780c */ /* 0x000fc80003f45270 */
[----:B------:R-:W-:Y:S01]  /*19380*/  SEL R0, RZ, 0x1, P2 ;  /* 0x00000001ff007807 */ /* 0x000fe20001000000 */
[----:B0-----:R-:W-:Y:S08]  /*19390*/  @!P1 BRA `(.L_x_10683) ;  /* 0x0000005800dc9947 */ /* 0x001ff00003800000 */
.L_x_10890:
[----:B------:R-:W-:Y:S02]  /*193a0*/  SEL R25, R25, RZ, P2 ;  /* 0x000000ff19197207 */ /* 0x000fe40001000000 */
[----:B------:R-:W-:Y:S01]  /*193b0*/  LOP3.LUT R0, R27, R0, RZ, 0x3c, !PT ;  /* 0x000000001b007212 */ /* 0x000fe200078e3cff */
[----:B------:R-:W-:Y:S06]  /*193c0*/  @!P0 BRA `(.L_x_10684) ;  /* 0x0000000000048947 */ /* 0x000fec0003800000 */
[----:B------:R-:W-:Y:S01]  /*193d0*/  BPT.TRAP 0x1 ;  /* 0x000000040000795c */ /* 0x000fe20000300000 */
.L_x_10684:
[----:B------:R-:W-:Y:S01]  /*193e0*/  IMAD R25, R25, 0x8, R5 ;  /* 0x0000000819197824 */ /* 0x000fe200078e0205 */
[----:B------:R-:W-:-:S04]  /*193f0*/  SHF.L.U32 R0, R0, 0x1f, RZ ;  /* 0x0000001f00007819 */ /* 0x000fc800000006ff */
[----:B------:R-:W1:Y:S02]  /*19400*/  SYNCS.PHASECHK.TRANS64.TRYWAIT P1, [R25+URZ+0x32440], R0 ;  /* 0x03244000190075a7 */ /* 0x000e64000802017f */
[----:B-1----:R-:W-:Y:S05]  /*19410*/  @!P1 BRA `(.L_x_10685) ;  /* 0x0000005800d09947 */ /* 0x002fea0003800000 */
.L_x_10891:
[----:B------:R-:W-:Y:S05]  /*19420*/  @!P0 BRA `(.L_x_10686) ;  /* 0x0000000000048947 */ /* 0x000fea0003800000 */
[----:B------:R-:W-:Y:S01]  /*19430*/  BPT.TRAP 0x1 ;  /* 0x000000040000795c */ /* 0x000fe20000300000 */
.L_x_10686:
[----:B------:R-:W5:Y:S02]  /*19440*/  SYNCS.PHASECHK.TRANS64.TRYWAIT P1, [R3+URZ+0x32460], R2 ;  /* 0x03246002030075a7 */ /* 0x000f64000802017f */
[----:B-----5:R-:W-:Y:S05]  /*19450*/  @!P1 BRA `(.L_x_10687) ;  /* 0x0000005800d49947 */ /* 0x020fea0003800000 */
.L_x_10892:
[----:B------:R-:W-:Y:S05]  /*19460*/  @!P0 BRA `(.L_x_10688) ;  /* 0x0000000000048947 */ /* 0x000fea0003800000 */
[----:B------:R-:W-:Y:S01]  /*19470*/  BPT.TRAP 0x1 ;  /* 0x000000040000795c */ /* 0x000fe20000300000 */
.L_x_10688:
[----:B------:R0:W0:Y:S02]  /*19480*/  SYNCS.PHASECHK.TRANS64.TRYWAIT P0, [R25+URZ+0x32460], R0 ;  /* 0x03246000190075a7 */ /* 0x000024000800017f */
[----:B0-----:R-:W-:Y:S05]  /*19490*/  @!P0 NANOSLEEP.SYNCS 0x989680 ;  /* 0x009896800000895d */ /* 0x001fea0003900000 */
[----:B------:R-:W0:Y:S02]  /*194a0*/  @!P0 SYNCS.PHASECHK.TRANS64 P0, [R25+URZ+0x32460], R0 ;  /* 0x03246000190085a7 */ /* 0x000e24000800007f */
[----:B0-----:R-:W-:Y:S05]  /*194b0*/  @!P0 BRA `(.L_x_10688) ;  /* 0xfffffffc00f08947 */ /* 0x001fea000383ffff */
.L_x_10419:
[----:B------:R-:W-:Y:S05]  /*194c0*/  BSYNC B9 ;  /* 0x0000000000097941 */ /* 0x000fea0003800000 */
.L_x_10416:
[----:B------:R-:W-:Y:S05]  /*194d0*/  EXIT ;  /* 0x000000000000794d */ /* 0x000fea0003800000 */
.L_x_10437:
[----:B0-----:R0:W1:Y:S02]  /*194e0*/  SYNCS.PHASECHK.TRANS64.TRYWAIT P5, [R4+URZ+0x32490], R101 ;  /* 0x03249065040075a7 */ /* 0x00106400080a017f */
[----:B-1----:R-:W-:Y:S05]  /*194f0*/  @!P5 NANOSLEEP.SYNCS 0x989680 ;  /* 0x009896800000d95d */ /* 0x002fea0003900000 */
[----:B------:R-:W1:Y:S02]  /*19500*/  @!P5 SYNCS.PHASECHK.TRANS64 P5, [R4+URZ+0x32490], R101 ;  /* 0x032490650400d5a7 */ /* 0x000e6400080a007f */
[----:B-1----:R-:W-:Y:S05]  /*19510*/  @!P5 BRA `(.L_x_10437) ;  /* 0xfffffffc00f0d947 */ /* 0x002fea000383ffff */
[----:B------:R-:W-:Y:S05]  /*19520*/  BRA `(.L_x_10689) ;  /* 0xfffffe9400cc7947 */ /* 0x000fea000383ffff */
.L_x_10438:
        /* <DEDUP_REMOVED lines=8> */
.L_x_10691:
[----:B------:R-:W-:Y:S05]  /*195b0*/  BSYNC B1 ;  /* 0x0000000000017941 */ /* 0x000fea0003800000 */
.L_x_10690:
        /* <DEDUP_REMOVED lines=8> */
.L_x_10692:
[----:B------:R-:W-:Y:S01]  /*19640*/  IMAD.MOV.U32 R95, RZ, RZ, R14 ;  /* 0x000000ffff5f7224 */ /* 0x000fe200078e000e */
[----:B------:R-:W-:Y:S06]  /*19650*/  BRA `(.L_x_10693) ;  /* 0xfffffe9400947947 */ /* 0x000fec000383ffff */
.L_x_10447:
        /* <DEDUP_REMOVED lines=8> */
.L_x_10695:
[----:B------:R-:W-:Y:S05]  /*196e0*/  BSYNC B1 ;  /* 0x0000000000017941 */ /* 0x000fea0003800000 */
.L_x_10694:
        /* <DEDUP_REMOVED lines=8> */
.L_x_10696:
[----:B------:R-:W-:Y:S01]  /*19770*/  IMAD.MOV.U32 R47, RZ, RZ, R14 ;  /* 0x000000ffff2f7224 */ /* 0x000fe200078e000e */
[----:B------:R-:W-:Y:S06]  /*19780*/  BRA `(.L_x_10697) ;  /* 0xfffffe9c00287947 */ /* 0x000fec000383ffff */
.L_x_10457:
[----:B-1----:R1:W2:Y:S02]  /*19790*/  SYNCS.PHASECHK.TRANS64.TRYWAIT P4, [R4+URZ+0x32490], R101 ;  /* 0x03249065040075a7 */ /* 0x0022a4000808017f */
[----:B--2---:R-:W-:Y:S05]  /*197a0*/  @!P4 NANOSLEEP.SYNCS 0x989680 ;  /* 0x009896800000c95d */ /* 0x004fea0003900000 */
[----:B------:R-:W2:Y:S02]  /*197b0*/  @!P4 SYNCS.PHASECHK.TRANS64 P4, [R4+URZ+0x32490], R101 ;  /* 0x032490650400c5a7 */ /* 0x000ea4000808007f */
[----:B--2---:R-:W-:Y:S05]  /*197c0*/  @!P4 BRA `(.L_x_10457) ;  /* 0xfffffffc00f0c947 */ /* 0x004fea000383ffff */
[----:B------:R-:W-:Y:S05]  /*197d0*/  BRA `(.L_x_10698) ;  /* 0xfffffea8001c7947 */ /* 0x000fea000383ffff */
.L_x_10458:
        /* <DEDUP_REMOVED lines=8> */
.L_x_10700:
[----:B------:R-:W-:Y:S05]  /*19860*/  BSYNC B1 ;  /* 0x0000000000017941 */ /* 0x000fea0003800000 */
.L_x_10699:
        /* <DEDUP_REMOVED lines=8> */
.L_x_10701:
[----:B------:R-:W-:Y:S01]  /*198f0*/  IMAD.MOV.U32 R94, RZ, RZ, R14 ;  /* 0x000000ffff5e7224 */ /* 0x000fe200078e000e */
[----:B------:R-:W-:Y:S06]  /*19900*/  BRA `(.L_x_10702) ;  /* 0xfffffea400e87947 */ /* 0x000fec000383ffff */
.L_x_10463:
        /* <DEDUP_REMOVED lines=8> */
.L_x_10704:
[----:B------:R-:W-:Y:S05]  /*19990*/  BSYNC B1 ;  /* 0x0000000000017941 */ /* 0x000fea0003800000 */
.L_x_10703:
        /* <DEDUP_REMOVED lines=8> */
.L_x_10705:
[----:B------:R-:W-:Y:S01]  /*19a20*/  IMAD.MOV.U32 R102, RZ, RZ, R14 ;  /* 0x000000ffff667224 */ /* 0x000fe200078e000e */
[----:B------:R-:W-:Y:S06]  /*19a30*/  BRA `(.L_x_10706) ;  /* 0xfffffeac009c7947 */ /* 0x000fec000383ffff */
.L_x_10468:
[----:B0-----:R0:W1:Y:S02]  /*19a40*/  SYNCS.PHASECHK.TRANS64.TRYWAIT P2, [R4+URZ+0x32490], R101 ;  /* 0x03249065040075a7 */ /* 0x001064000804017f */
[----:B-1----:R-:W-:Y:S05]  /*19a50*/  @!P2 NANOSLEEP.SYNCS 0x989680 ;  /* 0x009896800000a95d */ /* 0x002fea0003900000 */
[----:B------:R-:W1:Y:S02]  /*19a60*/  @!P2 SYNCS.PHASECHK.TRANS64 P2, [R4+URZ+0x32490], R101 ;  /* 0x032490650400a5a7 */ /* 0x000e64000804007f */
[----:B-1----:R-:W-:Y:S05]  /*19a70*/  @!P2 BRA `(.L_x_10468) ;  /* 0xfffffffc00f0a947 */ /* 0x002fea000383ffff */
[----:B------:R-:W-:Y:S05]  /*19a80*/  BRA `(.L_x_10707) ;  /* 0xfffffeb400b07947 */ /* 0x000fea000383ffff */
.L_x_10469:
        /* <DEDUP_REMOVED lines=8> */
.L_x_10709:
[----:B------:R-:W-:Y:S05]  /*19b10*/  BSYNC B1 ;  /* 0x0000000000017941 */ /* 0x000fea0003800000 */
.L_x_10708:
        /* <DEDUP_REMOVED lines=8> */
.L_x_10710:
[----:B------:R-:W-:Y:S05]  /*19ba0*/  BRA `(.L_x_10711) ;  /* 0xfffffeb400d87947 */ /* 0x000fea000383ffff */
.L_x_10472:
        /* <DEDUP_REMOVED lines=8> */
.L_x_10713:
[----:B------:R-:W-:Y:S05]  /*19c30*/  BSYNC B1 ;  /* 0x0000000000017941 */ /* 0x000fea0003800000 */
.L_x_10712:
        /* <DEDUP_REMOVED lines=8> */
.L_x_10714:
[----:B------:R-:W-:Y:S05]  /*19cc0*/  BRA `(.L_x_10715) ;  /* 0xfffffeb400d87947 */ /* 0x000fea000383ffff */
.L_x_10476:
[----:B------:R0:W0:Y:S02]  /*19cd0*/  SYNCS.PHASECHK.TRANS64.TRYWAIT P3, [R4+URZ+0x324b0], R101 ;  /* 0x0324b065040075a7 */ /* 0x000024000806017f */
[----:B0-----:R-:W-:Y:S05]  /*19ce0*/  @!P3 NANOSLEEP.SYNCS 0x989680 ;  /* 0x009896800000b95d */ /* 0x001fea0003900000 */
[----:B------:R-:W0:Y:S02]  /*19cf0*/  @!P3 SYNCS.PHASECHK.TRANS64 P3, [R4+URZ+0x324b0], R101 ;  /* 0x0324b0650400b5a7 */ /* 0x000e24000806007f */
[----:B0-----:R-:W-:Y:S05]  /*19d00*/  @!P3 BRA `(.L_x_10476) ;  /* 0xfffffffc00f0b947 */ /* 0x001fea000383ffff */
[----:B------:R-:W-:Y:S05]  /*19d10*/  BRA `(.L_x_10716) ;  /* 0xfffffeb8004c7947 */ /* 0x000fea000383ffff */
.L_x_10484:
        /* <DEDUP_REMOVED lines=10> */
[----:B--2345:R-:W-:Y:S05]  /*19dc0*/  WARPSYNC.COLLECTIVE R15, `(.L_x_10718) ;  /* 0x000000000f087348 */ /* 0x03cfea0003c00000 */
[----:B------:R0:W1:Y:S02]  /*19dd0*/  SHFL.IDX P6, R14, R13, R12, R11 ;  /* 0x0000000c0d0e7389 */ /* 0x00006400000c000b */
[----:B012345:R-:W-:Y:S01]  /*19de0*/  ENDCOLLECTIVE ;  /* 0x000000000000791b */ /* 0x03ffe20003800000 */
.L_x_10718:
[----:B------:R-:W-:Y:S05]  /*19df0*/  BSYNC B0 ;  /* 0x0000000000007941 */ /* 0x000fea0003800000 */
.L_x_10717:
[----:B------:R-:W-:Y:S05]  /*19e00*/  BRA `(.L_x_10719) ;  /* 0xfffffec400a07947 */ /* 0x000fea000383ffff */
.L_x_10496:
[----:B------:R-:W-:Y:S01]  /*19e10*/  BSSY B1, `(.L_x_10720) ;  /* 0x0000008000017945 */ /* 0x000fe20003800000 */
[----:B------:R-:W-:Y:S02]  /*19e20*/  IMAD.MOV.U32 R13, RZ, RZ, R25 ;  /* 0x000000ffff0d7224 */ /* 0x000fe400078e0019 */
[----:B------:R-:W-:Y:S02]  /*19e30*/  IMAD.MOV.U32 R12, RZ, RZ, RZ ;  /* 0x000000ffff0c7224 */ /* 0x000fe400078e00ff */
[----:B------:R-:W-:Y:S02]  /*19e40*/  IMAD.MOV.U32 R11, RZ, RZ, 0x1c1f ;  /* 0x00001c1fff0b7424 */ /* 0x000fe400078e00ff */
[----:B------:R-:W-:-:S07]  /*19e50*/  IMAD.MOV.U32 R15, RZ, RZ, -0x1 ;  /* 0xffffffffff0f7424 */ /* 0x000fce00078e00ff */
[----:B--234-:R-:W-:Y:S05]  /*19e60*/  WARPSYNC.COLLECTIVE R15, `(.L_x_10721) ;  /* 0x000000000f087348 */ /* 0x01cfea0003c00000 */
[----:B------:R0:W1:Y:S02]  /*19e70*/  SHFL.IDX P6, R14, R13, R12, R11 ;  /* 0x0000000c0d0e7389 */ /* 0x00006400000c000b */
[----:B01234-:R-:W-:Y:S01]  /*19e80*/  ENDCOLLECTIVE ;  /* 0x000000000000791b */ /* 0x01ffe20003800000 */
.L_x_10721:
[----:B------:R-:W-:Y:S05]  /*19e90*/  BSYNC B1 ;  /* 0x0000000000017941 */ /* 0x000fea0003800000 */
.L_x_10720:
        /* <DEDUP_REMOVED lines=8> */
.L_x_10722:
[----:B------:R-:W-:Y:S02]  /*19f20*/  IMAD.MOV.U32 R13, RZ, RZ, R27 ;  /* 0x000000ffff0d7224 */ /* 0x000fe400078e001b */
[----:B------:R-:W-:-:S07]  /*19f30*/  IMAD.MOV.U32 R0, RZ, RZ, R14 ;  /* 0x000000ffff007224 */ /* 0x000fce00078e000e */
[----:B------:R-:W-:Y:S05]  /*19f40*/  WARPSYNC.COLLECTIVE R15, `(.L_x_10723) ;  /* 0x000000000f087348 */ /* 0x000fea0003c00000 */
[----:B------:R0:W1:Y:S02]  /*19f50*/  SHFL.IDX P6, R14, R13, R12, R11 ;  /* 0x0000000c0d0e7389 */ /* 0x00006400000c000b */
[----:B01----:R-:W-:Y:S01]  /*19f60*/  ENDCOLLECTIVE ;  /* 0x000000000000791b */ /* 0x003fe20003800000 */
.L_x_10723:
[----:B------:R-:W-:Y:S02]  /*19f70*/  IMAD.MOV.U32 R13, RZ, RZ, R26 ;  /* 0x000000ffff0d7224 */ /* 0x000fe400078e001a */
[----:B------:R-:W-:-:S07]  /*19f80*/  IMAD.MOV.U32 R5, RZ, RZ, R14 ;  /* 0x000000ffff057224 */ /* 0x000fce00078e000e */
[----:B------:R-:W-:Y:S05]  /*19f90*/  WARPSYNC.COLLECTIVE R15, `(.L_x_10724) ;  /* 0x000000000f087348 */ /* 0x000fea0003c00000 */
[----:B------:R0:W1:Y:S02]  /*19fa0*/  SHFL.IDX P6, R14, R13, R12, R11 ;  /* 0x0000000c0d0e7389 */ /* 0x00006400000c000b */
[----:B01----:R-:W-:Y:S01]  /*19fb0*/  ENDCOLLECTIVE ;  /* 0x000000000000791b */ /* 0x003fe20003800000 */
.L_x_10724:
[----:B------:R-:W-:Y:S05]  /*19fc0*/  BRA `(.L_x_10725) ;  /* 0xfffffec8009c7947 */ /* 0x000fea000383ffff */
.L_x_10500:
[----:B0-----:R0:W1:Y:S02]  /*19fd0*/  SYNCS.PHASECHK.TRANS64.TRYWAIT P0, [R19+URZ+0x32400], R28 ;  /* 0x0324001c130075a7 */ /* 0x001064000800017f */
[----:B-1----:R-:W-:Y:S05]  /*19fe0*/  @!P0 NANOSLEEP.SYNCS 0x989680 ;  /* 0x009896800000895d */ /* 0x002fea0003900000 */
[----:B------:R-:W1:Y:S02]  /*19ff0*/  @!P0 SYNCS.PHASECHK.TRANS64 P0, [R19+URZ+0x32400], R28 ;  /* 0x0324001c130085a7 */ /* 0x000e64000800007f */
[----:B-1----:R-:W-:Y:S05]  /*1a000*/  @!P0 BRA `(.L_x_10500) ;  /* 0xfffffffc00f08947 */ /* 0x002fea000383ffff */
[----:B------:R-:W-:Y:S05]  /*1a010*/  BRA `(.L_x_10726) ;  /* 0xfffffecc00c47947 */ /* 0x000fea000383ffff */
.L_x_10508:
        /* <DEDUP_REMOVED lines=8> */
.L_x_10728:
[----:B------:R-:W-:Y:S05]  /*1a0a0*/  BSYNC B1 ;  /* 0x0000000000017941 */ /* 0x000fea0003800000 */
.L_x_10727:
        /* <DEDUP_REMOVED lines=8> */
.L_x_10729:
[----:B------:R-:W-:Y:S02]  /*1a130*/  IMAD.MOV.U32 R13, RZ, RZ, R27 ;  /* 0x000000ffff0d7224 */ /* 0x000fe400078e001b */
[----:B------:R-:W-:-:S07]  /*1a140*/  IMAD.MOV.U32 R3, RZ, RZ, R14 ;  /* 0x000000ffff037224 */ /* 0x000fce00078e000e */
[----:B------:R-:W-:Y:S05]  /*1a150*/  WARPSYNC.COLLECTIVE R15, `(.L_x_10730) ;  /* 0x000000000f087348 */ /* 0x000fea0003c00000 */
[----:B------:R0:W1:Y:S02]  /*1a160*/  SHFL.IDX P6, R14, R13, R12, R11 ;  /* 0x0000000c0d0e7389 */ /* 0x00006400000c000b */
[----:B01----:R-:W-:Y:S01]  /*1a170*/  ENDCOLLECTIVE ;  /* 0x000000000000791b */ /* 0x003fe20003800000 */
.L_x_10730:
[----:B------:R-:W-:Y:S01]  /*1a180*/  IMAD.MOV.U32 R13, RZ, RZ, R26 ;  /* 0x000000ffff0d7224 */ /* 0x000fe200078e001a */
[----:B------:R-:W-:-:S07]  /*1a190*/  MOV R4, R14 ;  /* 0x0000000e00047202 */ /* 0x000fce0000000f00 */
[----:B------:R-:W-:Y:S05]  /*1a1a0*/  WARPSYNC.COLLECTIVE R15, `(.L_x_10731) ;  /* 0x000000000f087348 */ /* 0x000fea0003c00000 */
[----:B------:R0:W1:Y:S02]  /*1a1b0*/  SHFL.IDX P6, R14, R13, R12, R11 ;  /* 0x0000000c0d0e7389 */ /* 0x00006400000c000b */
[----:B01----:R-:W-:Y:S01]  /*1a1c0*/  ENDCOLLECTIVE ;  /* 0x000000000000791b */ /* 0x003fe20003800000 */
.L_x_10731:
[----:B------:R-:W-:Y:S01]  /*1a1d0*/  IMAD.MOV.U32 R5, RZ, RZ, R14 ;  /* 0x000000ffff057224 */ /* 0x000fe200078e000e */
[----:B------:R-:W-:Y:S06]  /*1a1e0*/  BRA `(.L_x_10732) ;  /* 0xfffffed800307947 */ /* 0x000fec000383ffff */
.L_x_10512:
[----:B0-----:R0:W1:Y:S02]  /*1a1f0*/  SYNCS.PHASECHK.TRANS64.TRYWAIT P1, [R19+URZ+0x32400], R26 ;  /* 0x0324001a130075a7 */ /* 0x001064000802017f */
[----:B-1----:R-:W-:Y:S05]  /*1a200*/  @!P1 NANOSLEEP.SYNCS 0x989680 ;  /* 0x009896800000995d */ /* 0x002fea0003900000 */
[----:B------:R-:W1:Y:S02]  /*1a210*/  @!P1 SYNCS.PHASECHK.TRANS64 P1, [R19+URZ+0x32400], R26 ;  /* 0x0324001a130095a7 */ /* 0x000e64000802007f */
[----:B-1----:R-:W-:Y:S05]  /*1a220*/  @!P1 BRA `(.L_x_10512) ;  /* 0xfffffffc00f09947 */ /* 0x002fea000383ffff */
[----:B------:R-:W-:Y:S05]  /*1a230*/  BRA `(.L_x_10733) ;  /* 0xfffffedc00107947 */ /* 0x000fea000383ffff */
.L_x_10518:
[----:B--2---:R2:W0:Y:S02]  /*1a240*/  SYNCS.PHASECHK.TRANS64.TRYWAIT P1, [R3+URZ+0x32430], R8 ;  /* 0x03243008030075a7 */ /* 0x004424000802017f */
[----:B0-----:R-:W-:Y:S05]  /*1a250*/  @!P1 NANOSLEEP.SYNCS 0x989680 ;  /* 0x009896800000995d */ /* 0x001fea0003900000 */
[----:B------:R-:W0:Y:S02]  /*1a260*/  @!P1 SYNCS.PHASECHK.TRANS64 P1, [R3+URZ+0x32430], R8 ;  /* 0x03243008030095a7 */ /* 0x000e24000802007f */
[----:B0-----:R-:W-:Y:S05]  /*1a270*/  @!P1 BRA `(.L_x_10518) ;  /* 0xfffffffc00f09947 */ /* 0x001fea000383ffff */
[----:B------:R-:W-:Y:S05]  /*1a280*/  BRA `(.L_x_10517) ;  /* 0xfffffee800607947 */ /* 0x000fea000383ffff */
.L_x_10520:
[----:B---3--:R3:W4:Y:S02]  /*1a290*/  SYNCS.PHASECHK.TRANS64.TRYWAIT P1, [R19+URZ+0x32410], R6 ;  /* 0x03241006130075a7 */ /* 0x008724000802017f */
[----:B----4-:R-:W-:Y:S05]  /*1a2a0*/  @!P1 NANOSLEEP.SYNCS 0x989680 ;  /* 0x009896800000995d */ /* 0x010fea0003900000 */
[----:B------:R-:W4:Y:S02]  /*1a2b0*/  @!P1 SYNCS.PHASECHK.TRANS64 P1, [R19+URZ+0x32410], R6 ;  /* 0x03241006130095a7 */ /* 0x000f24000802007f */
[----:B----4-:R-:W-:Y:S05]  /*1a2c0*/  @!P1 BRA `(.L_x_10520) ;  /* 0xfffffffc00f09947 */ /* 0x010fea000383ffff */
[----:B------:R-:W-:Y:S05]  /*1a2d0*/  BRA `(.L_x_10734) ;  /* 0xfffffeec004c7947 */ /* 0x000fea000383ffff */
.L_x_10524:
[----:B------:R0:W0:Y:S02]  /*1a2e0*/  SYNCS.PHASECHK.TRANS64.TRYWAIT P1, [R3+URZ+0x32450], R8 ;  /* 0x03245008030075a7 */ /* 0x000024000802017f */
[----:B0-----:R-:W-:Y:S05]  /*1a2f0*/  @!P1 NANOSLEEP.SYNCS 0x989680 ;  /* 0x009896800000995d */ /* 0x001fea0003900000 */
[----:B------:R-:W0:Y:S02]  /*1a300*/  @!P1 SYNCS.PHASECHK.TRANS64 P1, [R3+URZ+0x32450], R8 ;  /* 0x03245008030095a7 */ /* 0x000e24000802007f */
[----:B0-----:R-:W-:Y:S05]  /*1a310*/  @!P1 BRA `(.L_x_10524) ;  /* 0xfffffffc00f09947 */ /* 0x001fea000383ffff */
[----:B------:R-:W-:Y:S05]  /*1a320*/  BRA `(.L_x_10523) ;  /* 0xfffffeec005c7947 */ /* 0x000fea000383ffff */
.L_x_10531:
[----:B-1----:R1:W2:Y:S02]  /*1a330*/  SYNCS.PHASECHK.TRANS64.TRYWAIT P2, [R3+URZ+0x32430], R0 ;  /* 0x03243000030075a7 */ /* 0x0022a4000804017f */
[----:B--2---:R-:W-:Y:S05]  /*1a340*/  @!P2 NANOSLEEP.SYNCS 0x989680 ;  /* 0x009896800000a95d */ /* 0x004fea0003900000 */
[----:B------:R-:W2:Y:S02]  /*1a350*/  @!P2 SYNCS.PHASECHK.TRANS64 P2, [R3+URZ+0x32430], R0 ;  /* 0x032430000300a5a7 */ /* 0x000ea4000804007f */
[----:B--2---:R-:W-:Y:S05]  /*1a360*/  @!P2 BRA `(.L_x_10531) ;  /* 0xfffffffc00f0a947 */ /* 0x004fea000383ffff */
[----:B------:R-:W-:Y:S05]  /*1a370*/  BRA `(.L_x_10530) ;  /* 0xffffff1400d47947 */ /* 0x000fea000383ffff */
.L_x_10535:
[----:B---3--:R3:W4:Y:S02]  /*1a380*/  SYNCS.PHASECHK.TRANS64.TRYWAIT P2, [R3+URZ+0x32450], R0 ;  /* 0x03245000030075a7 */ /* 0x008724000804017f */
[----:B----4-:R-:W-:Y:S05]  /*1a390*/  @!P2 NANOSLEEP.SYNCS 0x989680 ;  /* 0x009896800000a95d */ /* 0x010fea0003900000 */
[----:B------:R-:W4:Y:S02]  /*1a3a0*/  @!P2 SYNCS.PHASECHK.TRANS64 P2, [R3+URZ+0x32450], R0 ;  /* 0x032450000300a5a7 */ /* 0x000f24000804007f */
[----:B----4-:R-:W-:Y:S05]  /*1a3b0*/  @!P2 BRA `(.L_x_10535) ;  /* 0xfffffffc00f0a947 */ /* 0x010fea000383ffff */
[----:B------:R-:W-:Y:S05]  /*1a3c0*/  BRA `(.L_x_10534) ;  /* 0xffffff18007c7947 */ /* 0x000fea000383ffff */
.L_x_10552:
[----:B------:R-:W-:Y:S02]  /*1a3d0*/  IMAD.MOV.U32 R13, RZ, RZ, R4 ;  /* 0x000000ffff0d7224 */ /* 0x000fe400078e0004 */
[----:B------:R-:W-:Y:S02]  /*1a3e0*/  IMAD.MOV.U32 R12, RZ, RZ, RZ ;  /* 0x000000ffff0c7224 */ /* 0x000fe400078e00ff */
[----:B------:R-:W-:Y:S02]  /*1a3f0*/  IMAD.MOV.U32 R11, RZ, RZ, 0x181f ;  /* 0x0000181fff0b7424 */ /* 0x000fe400078e00ff */
[----:B------:R-:W-:-:S07]  /*1a400*/  IMAD.MOV.U32 R15, RZ, RZ, -0x1 ;  /* 0xffffffffff0f7424 */ /* 0x000fce00078e00ff */
[----:B-1--4-:R-:W-:Y:S05]  /*1a410*/  WARPSYNC.COLLECTIVE R15, `(.L_x_10735) ;  /* 0x000000000f087348 */ /* 0x012fea0003c00000 */
[----:B------:R0:W2:Y:S02]  /*1a420*/  SHFL.IDX P6, R14, R13, R12, R11 ;  /* 0x0000000c0d0e7389 */ /* 0x0000a400000c000b */
[----:B012-4-:R-:W-:Y:S01]  /*1a430*/  ENDCOLLECTIVE ;  /* 0x000000000000791b */ /* 0x017fe20003800000 */
.L_x_10735:
[----:B------:R-:W-:Y:S02]  /*1a440*/  IMAD.MOV.U32 R13, RZ, RZ, R3 ;  /* 0x000000ffff0d7224 */ /* 0x000fe400078e0003 */
[----:B------:R-:W-:-:S07]  /*1a450*/  IMAD.MOV.U32 R0, RZ, RZ, R14 ;  /* 0x000000ffff007224 */ /* 0x000fce00078e000e */
[----:B------:R-:W-:Y:S05]  /*1a460*/  WARPSYNC.COLLECTIVE R15, `(.L_x_10736) ;  /* 0x000000000f087348 */ /* 0x000fea0003c00000 */
[----:B------:R0:W1:Y:S02]  /*1a470*/  SHFL.IDX P6, R14, R13, R12, R11 ;  /* 0x0000000c0d0e7389 */ /* 0x00006400000c000b */
[----:B01----:R-:W-:Y:S01]  /*1a480*/  ENDCOLLECTIVE ;  /* 0x000000000000791b */ /* 0x003fe20003800000 */
.L_x_10736:
[----:B------:R-:W-:Y:S05]  /*1a490*/  BRA `(.L_x_10737) ;  /* 0xffffff7400bc7947 */ /* 0x000fea000383ffff */
.L_x_10555:
[----:B------:R-:W-:Y:S01]  /*1a4a0*/  BSSY B1, `(.L_x_10738) ;  /* 0x0000008000017945 */ /* 0x000fe20003800000 */
[----:B--2---:R-:W-:Y:S02]  /*1a4b0*/  IMAD.MOV.U32 R13, RZ, RZ, R4 ;  /* 0x000000ffff0d7224 */ /* 0x004fe400078e0004 */
[----:B------:R-:W-:Y:S02]  /*1a4c0*/  IMAD.MOV.U32 R12, RZ, RZ, 0x1 ;  /* 0x00000001ff0c7424 */ /* 0x000fe400078e00ff */
[----:B------:R-:W-:Y:S02]  /*1a4d0*/  IMAD.MOV.U32 R11, RZ, RZ, 0x181f ;  /* 0x0000181fff0b7424 */ /* 0x000fe400078e00ff */
[----:B------:R-:W-:-:S07]  /*1a4e0*/  IMAD.MOV.U32 R15, RZ, RZ, -0x1 ;  /* 0xffffffffff0f7424 */ /* 0x000fce00078e00ff */
[----:B01-34-:R-:W-:Y:S05]  /*1a4f0*/  WARPSYNC.COLLECTIVE R15, `(.L_x_10739) ;  /* 0x000000000f087348 */ /* 0x01bfea0003c00000 */
[----:B---3--:R2:W3:Y:S02]  /*1a500*/  SHFL.IDX P6, R14, R13, R12, R11 ;  /* 0x0000000c0d0e7389 */ /* 0x0084e400000c000b */
[----:B01234-:R-:W-:Y:S01]  /*1a510*/  ENDCOLLECTIVE ;  /* 0x000000000000791b */ /* 0x01ffe20003800000 */
.L_x_10739:
[----:B------:R-:W-:Y:S05]  /*1a520*/  BSYNC B1 ;  /* 0x0000000000017941 */ /* 0x000fea0003800000 */
.L_x_10738:
        /* <DEDUP_REMOVED lines=8> */
.L_x_10740:
[----:B------:R-:W-:Y:S05]  /*1a5b0*/  BRA `(.L_x_10741) ;  /* 0xffffff7400e07947 */ /* 0x000fea000383ffff */
.L_x_10558:
[----:B------:R-:W-:Y:S01]  /*1a5c0*/  BSSY B1, `(.L_x_10742) ;  /* 0x0000008000017945 */ /* 0x000fe20003800000 */
[----:B0-----:R-:W-:Y:S01]  /*1a5d0*/  IMAD.MOV.U32 R13, RZ, RZ, R4 ;  /* 0x000000ffff0d7224 */ /* 0x001fe200078e0004 */
[----:B------:R-:W-:Y:S01]  /*1a5e0*/  MOV R11, 0x181f ;  /* 0x0000181f000b7802 */ /* 0x000fe20000000f00 */
[----:B------:R-:W-:Y:S02]  /*1a5f0*/  IMAD.MOV.U32 R12, RZ, RZ, 0x2 ;  /* 0x00000002ff0c7424 */ /* 0x000fe400078e00ff */
[----:B------:R-:W-:-:S07]  /*1a600*/  IMAD.MOV.U32 R15, RZ, RZ, -0x1 ;  /* 0xffffffffff0f7424 */ /* 0x000fce00078e00ff */
[----:B-1234-:R-:W-:Y:S05]  /*1a610*/  WARPSYNC.COLLECTIVE R15, `(.L_x_10743) ;  /* 0x000000000f087348 */ /* 0x01efea0003c00000 */
[----:B---3--:R0:W3:Y:S02]  /*1a620*/  SHFL.IDX P6, R14, R13, R12, R11 ;  /* 0x0000000c0d0e7389 */ /* 0x0080e400000c000b */
[----:B01234-:R-:W-:Y:S01]  /*1a630*/  ENDCOLLECTIVE ;  /* 0x000000000000791b */ /* 0x01ffe20003800000 */
.L_x_10743:
[----:B------:R-:W-:Y:S05]  /*1a640*/  BSYNC B1 ;  /* 0x0000000000017941 */ /* 0x000fea0003800000 */
.L_x_10742:
        /* <DEDUP_REMOVED lines=8> */
.L_x_10744:
[----:B------:R-:W-:Y:S05]  /*1a6d0*/  BRA `(.L_x_10745) ;  /* 0xffffff7800007947 */ /* 0x000fea000383ffff */
.L_x_10561:
[----:B------:R-:W-:Y:S01]  /*1a6e0*/  BSSY B1, `(.L_x_10746) ;  /* 0x0000008000017945 */ /* 0x000fe20003800000 */
[----:B0-----:R-:W-:Y:S02]  /*1a6f0*/  IMAD.MOV.U32 R13, RZ, RZ, R4 ;  /* 0x000000ffff0d7224 */ /* 0x001fe400078e0004 */
[----:B------:R-:W-:Y:S02]  /*1a700*/  IMAD.MOV.U32 R12, RZ, RZ, 0x3 ;  /* 0x00000003ff0c7424 */ /* 0x000fe400078e00ff */
[----:B------:R-:W-:Y:S02]  /*1a710*/  IMAD.MOV.U32 R11, RZ, RZ, 0x181f ;  /* 0x0000181fff0b7424 */ /* 0x000fe400078e00ff */
[----:B------:R-:W-:-:S07]  /*1a720*/  IMAD.MOV.U32 R15, RZ, RZ, -0x1 ;  /* 0xffffffffff0f7424 */ /* 0x000fce00078e00ff */
[----:B-1234-:R-:W-:Y:S05]  /*1a730*/  WARPSYNC.COLLECTIVE R15, `(.L_x_10747) ;  /* 0x000000000f087348 */ /* 0x01efea0003c00000 */
[----:B------:R0:W0:Y:S02]  /*1a740*/  SHFL.IDX P6, R14, R13, R12, R11 ;  /* 0x0000000c0d0e7389 */ /* 0x00002400000c000b */
[----:B01234-:R-:W-:Y:S01]  /*1a750*/  ENDCOLLECTIVE ;  /* 0x000000000000791b */ /* 0x01ffe20003800000 */
.L_x_10747:
[----:B------:R-:W-:Y:S05]  /*1a760*/  BSYNC B1 ;  /* 0x0000000000017941 */ /* 0x000fea0003800000 */
.L_x_10746:
        /* <DEDUP_REMOVED lines=8> */
.L_x_10748:
[----:B------:R-:W-:Y:S05]  /*1a7f0*/  BRA `(.L_x_10749) ;  /* 0xffffff7800207947 */ /* 0x000fea000383ffff */
.L_x_10578:
        /* <DEDUP_REMOVED lines=11> */
.L_x_10751:
[----:B------:R-:W-:Y:S05]  /*1a8b0*/  BSYNC B1 ;  /* 0x0000000000017941 */ /* 0x000fea0003800000 */
.L_x_10750:
[----:B------:R-:W-:Y:S05]  /*1a8c0*/  BRA `(.L_x_10752) ;  /* 0xffffff8800c47947 */ /* 0x000fea000383ffff */
.L_x_10580:
[----:B------:R-:W-:Y:S01]  /*1a8d0*/  BSSY B1, `(.L_x_10753) ;  /* 0x0000006000017945 */ /* 0x000fe20003800000 */
[----:B------:R-:W-:-:S07]  /*1a8e0*/  MOV R15, 0xffffffff ;  /* 0xffffffff000f7802 */ /* 0x000fce0000000f00 */
[----:B0-----:R-:W-:Y:S05]  /*1a8f0*/  WARPSYNC.COLLECTIVE R15, `(.L_x_10754) ;  /* 0x000000000f0c7348 */ /* 0x001fea0003c00000 */
[----:B------:R-:W-:Y:S02]  /*1a900*/  ELECT P6, UR62, PT ;  /* 0x00000000003e782f */ /* 0x000fe400038c0000 */
[----:B------:R-:W-:Y:S01]  /*1a910*/  MOV R14, UR62 ;  /* 0x0000003e000e7c02 */ /* 0x000fe20008000f00 */
[----:B0-----:R-:W-:Y:S10]  /*1a920*/  ENDCOLLECTIVE ;  /* 0x000000000000791b */ /* 0x001ff40003800000 */
.L_x_10754:
[----:B------:R-:W-:Y:S05]  /*1a930*/  BSYNC B1 ;  /* 0x0000000000017941 */ /* 0x000fea0003800000 */
.L_x_10753:
[----:B------:R-:W-:Y:S05]  /*1a940*/  BRA `(.L_x_10579) ;  /* 0xffffff8800bc7947 */ /* 0x000fea000383ffff */
.L_x_10582:
[----:B0-----:R0:W1:Y:S02]  /*1a950*/  SYNCS.PHASECHK.TRANS64.TRYWAIT P0, [R23+URZ+0x32420], R3 ;  /* 0x03242003170075a7 */ /* 0x001064000800017f */
[----:B-1----:R-:W-:Y:S05]  /*1a960*/  @!P0 NANOSLEEP.SYNCS 0x989680 ;  /* 0x009896800000895d */ /* 0x002fea0003900000 */
[----:B------:R-:W1:Y:S02]  /*1a970*/  @!P0 SYNCS.PHASECHK.TRANS64 P0, [R23+URZ+0x32420], R3 ;  /* 0x03242003170085a7 */ /* 0x000e64000800007f */
[----:B-1----:R-:W-:Y:S05]  /*1a980*/  @!P0 BRA `(.L_x_10582) ;  /* 0xfffffffc00f08947 */ /* 0x002fea000383ffff */
[----:B------:R-:W-:Y:S05]  /*1a990*/  BRA `(.L_x_10755) ;  /* 0xffffff8800cc7947 */ /* 0x000fea000383ffff */
.L_x_10586:
[----:B0-----:R0:W1:Y:S02]  /*1a9a0*/  SYNCS.PHASECHK.TRANS64.TRYWAIT P0, [R3+URZ+0x324a0], R6 ;  /* 0x0324a006030075a7 */ /* 0x001064000800017f */
[----:B-1----:R-:W-:Y:S05]  /*1a9b0*/  @!P0 NANOSLEEP.SYNCS 0x989680 ;  /* 0x009896800000895d */ /* 0x002fea0003900000 */
[----:B------:R-:W1:Y:S02]  /*1a9c0*/  @!P0 SYNCS.PHASECHK.TRANS64 P0, [R3+URZ+0x324a0], R6 ;  /* 0x0324a006030085a7 */ /* 0x000e64000800007f */
[----:B-1----:R-:W-:Y:S05]  /*1a9d0*/  @!P0 BRA `(.L_x_10586) ;  /* 0xfffffffc00f08947 */ /* 0x002fea000383ffff */
[----:B------:R-:W-:Y:S05]  /*1a9e0*/  BRA `(.L_x_10756) ;  /* 0xffffff8800e47947 */ /* 0x000fea000383ffff */
.L_x_10591:
[----:B-1----:R1:W2:Y:S02]  /*1a9f0*/  SYNCS.PHASECHK.TRANS64.TRYWAIT P0, [R3+URZ+0x324c0], R6 ;  /* 0x0324c006030075a7 */ /* 0x0022a4000800017f */
[----:B--2---:R-:W-:Y:S05]  /*1aa00*/  @!P0 NANOSLEEP.SYNCS 0x989680 ;  /* 0x009896800000895d */ /* 0x004fea0003900000 */
[----:B------:R-:W2:Y:S02]  /*1aa10*/  @!P0 SYNCS.PHASECHK.TRANS64 P0, [R3+URZ+0x324c0], R6 ;  /* 0x0324c006030085a7 */ /* 0x000ea4000800007f */
[----:B--2---:R-:W-:Y:S05]  /*1aa20*/  @!P0 BRA `(.L_x_10591) ;  /* 0xfffffffc00f08947 */ /* 0x004fea000383ffff */
[----:B------:R-:W-:Y:S05]  /*1aa30*/  BRA `(.L_x_10757) ;  /* 0xffffff8c00607947 */ /* 0x000fea000383ffff */
.L_x_10601:
[----:B0-----:R0:W1:Y:S02]  /*1aa40*/  SYNCS.PHASECHK.TRANS64.TRYWAIT P1, [R6+URZ+0x324a0], R2 ;  /* 0x0324a002060075a7 */ /* 0x001064000802017f */
[----:B-1----:R-:W-:Y:S05]  /*1aa50*/  @!P1 NANOSLEEP.SYNCS 0x989680 ;  /* 0x009896800000995d */ /* 0x002fea0003900000 */
[----:B------:R-:W1:Y:S02]  /*1aa60*/  @!P1 SYNCS.PHASECHK.TRANS64 P1, [R6+URZ+0x324a0], R2 ;  /* 0x0324a002060095a7 */ /* 0x000e64000802007f */
[----:B-1----:R-:W-:Y:S05]  /*1aa70*/  @!P1 BRA `(.L_x_10601) ;  /* 0xfffffffc00f09947 */ /* 0x002fea000383ffff */
[----:B------:R-:W-:Y:S05]  /*1aa80*/  BRA `(.L_x_10758) ;  /* 0xffffff9000d47947 */ /* 0x000fea000383ffff */
.L_x_10606:
[----:B-1----:R1:W2:Y:S02]  /*1aa90*/  SYNCS.PHASECHK.TRANS64.TRYWAIT P1, [R6+URZ+0x324c0], R2 ;  /* 0x0324c002060075a7 */ /* 0x0022a4000802017f */
[----:B--2---:R-:W-:Y:S05]  /*1aaa0*/  @!P1 NANOSLEEP.SYNCS 0x989680 ;  /* 0x009896800000995d */ /* 0x004fea0003900000 */
[----:B------:R-:W2:Y:S02]  /*1aab0*/  @!P1 SYNCS.PHASECHK.TRANS64 P1, [R6+URZ+0x324c0], R2 ;  /* 0x0324c002060095a7 */ /* 0x000ea4000802007f */
[----:B--2---:R-:W-:Y:S05]  /*1aac0*/  @!P1 BRA `(.L_x_10606) ;  /* 0xfffffffc00f09947 */ /* 0x004fea000383ffff */
[----:B------:R-:W-:Y:S05]  /*1aad0*/  BRA `(.L_x_10759) ;  /* 0xffffff94004c7947 */ /* 0x000fea000383ffff */
.L_x_10622:
        /* <DEDUP_REMOVED lines=11> */
.L_x_10761:
[----:B------:R-:W-:Y:S05]  /*1ab90*/  BSYNC B0 ;  /* 0x0000000000007941 */ /* 0x000fea0003800000 */
.L_x_10760:
[----:B------:R-:W-:Y:S05]  /*1aba0*/  BRA `(.L_x_10762) ;  /* 0xffffffa000d07947 */ /* 0x000fea000383ffff */
.L_x_10625:
[----:B0-----:R0:W1:Y:S02]  /*1abb0*/  SYNCS.PHASECHK.TRANS64.TRYWAIT P0, [R30+URZ+0x32440], R0 ;  /* 0x032440001e0075a7 */ /* 0x001064000800017f */
[----:B-1----:R-:W-:Y:S05]  /*1abc0*/  @!P0 NANOSLEEP.SYNCS 0x989680 ;  /* 0x009896800000895d */ /* 0x002fea0003900000 */
[----:B------:R-:W1:Y:S02]  /*1abd0*/  @!P0 SYNCS.PHASECHK.TRANS64 P0, [R30+URZ+0x32440], R0 ;  /* 0x032440001e0085a7 */ /* 0x000e64000800007f */
[----:B-1----:R-:W-:Y:S05]  /*1abe0*/  @!P0 BRA `(.L_x_10625) ;  /* 0xfffffffc00f08947 */ /* 0x002fea000383ffff */
[----:B------:R-:W-:Y:S05]  /*1abf0*/  BRA `(.L_x_10763) ;  /* 0xffffffa000f47947 */ /* 0x000fea000383ffff */
.L_x_10626:
        /* <DEDUP_REMOVED lines=8> */
.L_x_10765:
[----:B------:R-:W-:Y:S05]  /*1ac80*/  BSYNC B0 ;  /* 0x0000000000007941 */ /* 0x000fea0003800000 */
.L_x_10764:
        /* <DEDUP_REMOVED lines=9> */
.L_x_10766:
[----:B------:R-:W-:Y:S02]  /*1ad20*/  IMAD.MOV.U32 R13, RZ, RZ, R4 ;  /* 0x000000ffff0d7224 */ /* 0x000fe400078e0004 */
[----:B------:R-:W-:Y:S02]  /*1ad30*/  IMAD.MOV.U32 R12, RZ, RZ, 0x1 ;  /* 0x00000001ff0c7424 */ /* 0x000fe400078e00ff */
[----:B------:R-:W-:-:S07]  /*1ad40*/  IMAD.MOV.U32 R3, RZ, RZ, R14 ;  /* 0x000000ffff037224 */ /* 0x000fce00078e000e */
[----:B------:R-:W-:Y:S05]  /*1ad50*/  WARPSYNC.COLLECTIVE R15, `(.L_x_10767) ;  /* 0x000000000f087348 */ /* 0x000fea0003c00000 */
[----:B------:R0:W1:Y:S02]  /*1ad60*/  SHFL.IDX P6, R14, R13, R12, R11 ;  /* 0x0000000c0d0e7389 */ /* 0x00006400000c000b */
[----:B01----:R-:W-:Y:S01]  /*1ad70*/  ENDCOLLECTIVE ;  /* 0x000000000000791b */ /* 0x003fe20003800000 */
.L_x_10767:
        /* <DEDUP_REMOVED lines=15> */
.L_x_10768:
[----:B------:R-:W-:Y:S02]  /*1ae70*/  @P0 IMAD R6, R5, 0x2, R23 ;  /* 0x0000000205060824 */ /* 0x000fe400078e0217 */
[----:B------:R-:W-:Y:S02]  /*1ae80*/  IMAD.MOV.U32 R13, RZ, RZ, R4 ;  /* 0x000000ffff0d7224 */ /* 0x000fe400078e0004 */
[----:B------:R-:W-:Y:S02]  /*1ae90*/  IMAD.MOV.U32 R12, RZ, RZ, 0x2 ;  /* 0x00000002ff0c7424 */ /* 0x000fe400078e00ff */
[----:B------:R-:W-:-:S07]  /*1aea0*/  IMAD.MOV.U32 R3, RZ, RZ, R14 ;  /* 0x000000ffff037224 */ /* 0x000fce00078e000e */
[----:B------:R-:W-:Y:S05]  /*1aeb0*/  WARPSYNC.COLLECTIVE R15, `(.L_x_10769) ;  /* 0x000000000f087348 */ /* 0x000fea0003c00000 */
[----:B------:R0:W1:Y:S02]  /*1aec0*/  SHFL.IDX P6, R14, R13, R12, R11 ;  /* 0x0000000c0d0e7389 */ /* 0x00006400000c000b */
[----:B01----:R-:W-:Y:S01]  /*1aed0*/  ENDCOLLECTIVE ;  /* 0x000000000000791b */ /* 0x003fe20003800000 */
.L_x_10769:
        /* <DEDUP_REMOVED lines=15> */
.L_x_10770:
[----:B------:R-:W-:Y:S02]  /*1afd0*/  @P0 IMAD R6, R5, 0x2, R23 ;  /* 0x0000000205060824 */ /* 0x000fe400078e0217 */
[----:B------:R-:W-:Y:S02]  /*1afe0*/  IMAD.MOV.U32 R13, RZ, RZ, R4 ;  /* 0x000000ffff0d7224 */ /* 0x000fe400078e0004 */
[----:B------:R-:W-:Y:S02]  /*1aff0*/  IMAD.MOV.U32 R12, RZ, RZ, 0x3 ;  /* 0x00000003ff0c7424 */ /* 0x000fe400078e00ff */
[----:B------:R-:W-:-:S07]  /*1b000*/  IMAD.MOV.U32 R3, RZ, RZ, R14 ;  /* 0x000000ffff037224 */ /* 0x000fce00078e000e */
[----:B------:R-:W-:Y:S05]  /*1b010*/  WARPSYNC.COLLECTIVE R15, `(.L_x_10771) ;  /* 0x000000000f087348 */ /* 0x000fea0003c00000 */
[----:B------:R0:W1:Y:S02]  /*1b020*/  SHFL.IDX P6, R14, R13, R12, R11 ;  /* 0x0000000c0d0e7389 */ /* 0x00006400000c000b */
[----:B01----:R-:W-:Y:S01]  /*1b030*/  ENDCOLLECTIVE ;  /* 0x000000000000791b */ /* 0x003fe20003800000 */
.L_x_10771:
        /* <DEDUP_REMOVED lines=15> */
.L_x_10772:
[----:B------:R-:W-:Y:S02]  /*1b130*/  @P0 IMAD R6, R5, 0x2, R23 ;  /* 0x0000000205060824 */ /* 0x000fe400078e0217 */
[----:B------:R-:W-:Y:S02]  /*1b140*/  IMAD.MOV.U32 R13, RZ, RZ, R4 ;  /* 0x000000ffff0d7224 */ /* 0x000fe400078e0004 */
[----:B------:R-:W-:Y:S02]  /*1b150*/  IMAD.MOV.U32 R12, RZ, RZ, 0x4 ;  /* 0x00000004ff0c7424 */ /* 0x000fe400078e00ff */
[----:B------:R-:W-:-:S07]  /*1b160*/  IMAD.MOV.U32 R3, RZ, RZ, R14 ;  /* 0x000000ffff037224 */ /* 0x000fce00078e000e */
[----:B------:R-:W-:Y:S05]  /*1b170*/  WARPSYNC.COLLECTIVE R15, `(.L_x_10773) ;  /* 0x000000000f087348 */ /* 0x000fea0003c00000 */
[----:B------:R0:W1:Y:S02]  /*1b180*/  SHFL.IDX P6, R14, R13, R12, R11 ;  /* 0x0000000c0d0e7389 */ /* 0x00006400000c000b */
[----:B01----:R-:W-:Y:S01]  /*1b190*/  ENDCOLLECTIVE ;  /* 0x000000000000791b */ /* 0x003fe20003800000 */
.L_x_10773:
        /* <DEDUP_REMOVED lines=15> */
.L_x_10774:
[----:B------:R-:W-:Y:S02]  /*1b290*/  @P0 IMAD R6, R5, 0x2, R23 ;  /* 0x0000000205060824 */ /* 0x000fe400078e0217 */
[----:B------:R-:W-:Y:S02]  /*1b2a0*/  IMAD.MOV.U32 R13, RZ, RZ, R4 ;  /* 0x000000ffff0d7224 */ /* 0x000fe400078e0004 */
[----:B------:R-:W-:Y:S02]  /*1b2b0*/  IMAD.MOV.U32 R12, RZ, RZ, 0x5 ;  /* 0x00000005ff0c7424 */ /* 0x000fe400078e00ff */
[----:B------:R-:W-:-:S07]  /*1b2c0*/  IMAD.MOV.U32 R3, RZ, RZ, R14 ;  /* 0x000000ffff037224 */ /* 0x000fce00078e000e */
[----:B------:R-:W-:Y:S05]  /*1b2d0*/  WARPSYNC.COLLECTIVE R15, `(.L_x_10775) ;  /* 0x000000000f087348 */ /* 0x000fea0003c00000 */
[----:B------:R0:W1:Y:S02]  /*1b2e0*/  SHFL.IDX P6, R14, R13, R12, R11 ;  /* 0x0000000c0d0e7389 */ /* 0x00006400000c000b */
[----:B01----:R-:W-:Y:S01]  /*1b2f0*/  ENDCOLLECTIVE ;  /* 0x000000000000791b */ /* 0x003fe20003800000 */
.L_x_10775:
        /* <DEDUP_REMOVED lines=10> */
.L_x_10776:
[----:B------:R-:W-:Y:S01]  /*1b3a0*/  @!PT LDS RZ, [RZ] ;  /* 0x00000000fffff984 */ /* 0x000fe20000000800 */
[----:B------:R-:W-:Y:S01]  /*1b3b0*/  @!PT LDS RZ, [RZ] ;  /* 0x00000000fffff984 */ /* 0x000fe20000000800 */
[----:B------:R-:W-:Y:S01]  /*1b3c0*/  @!PT LDS RZ, [RZ] ;  /* 0x00000000fffff984 */ /* 0x000fe20000000800 */
[----:B------:R0:W-:Y:S01]  /*1b3d0*/  @P0 LDGSTS.E.BYPASS.LTC128B.128 [R6+0x1e400], desc[UR60][R2.64], !P2 ;  /* 0x1e40000002060fae */ /* 0x0001e2000d101d7c */
[----:B------:R-:W-:Y:S01]  /*1b3e0*/  IMAD.MOV.U32 R0, RZ, RZ, R14 ;  /* 0x000000ffff007224 */ /* 0x000fe200078e000e */
[----:B------:R-:W-:Y:S06]  /*1b3f0*/  BRA `(.L_x_10777) ;  /* 0xffffffa000607947 */ /* 0x000fec000383ffff */
.L_x_10631:
        /* <DEDUP_REMOVED lines=9> */
.L_x_10778:
[C---:B------:R-:W-:Y:S01]  /*1b490*/  VIADD R10, R17.reuse, 0x10 ;  /* 0x00000010110a7836 */ /* 0x040fe20000000000 */
[C---:B------:R-:W-:Y:S01]  /*1b4a0*/  ISETP.GE.AND P0, PT, R17.reuse, R2, PT ;  /* 0x000000021100720c */ /* 0x040fe20003f06270 */
[C---:B------:R-:W-:Y:S02]  /*1b4b0*/  VIADD R6, R17.reuse, 0x20 ;  /* 0x0000002011067836 */ /* 0x040fe40000000000 */
[----:B------:R-:W-:Y:S01]  /*1b4c0*/  VIADD R8, R17, 0x30 ;  /* 0x0000003011087836 */ /* 0x000fe20000000000 */
[----:B------:R0:W-:Y:S04]  /*1b4d0*/  STL [R1+0x20], R10 ;  /* 0x0000200a01007387 */ /* 0x0001e80000100800 */
[----:B------:R0:W-:Y:S01]  /*1b4e0*/  STL [R1+0x24], R6 ;  /* 0x0000240601007387 */ /* 0x0001e20000100800 */
[----:B------:R-:W-:-:S03]  /*1b4f0*/  IMAD.MOV.U32 R13, RZ, RZ, R0 ;  /* 0x000000ffff0d7224 */ /* 0x000fc600078e0000 */
[----:B------:R0:W-:Y:S01]  /*1b500*/  STL [R1+0x28], R8 ;  /* 0x0000280801007387 */ /* 0x0001e20000100800 */
[----:B------:R-:W-:-:S07]  /*1b510*/  IMAD.MOV.U32 R4, RZ, RZ, R14 ;  /* 0x000000ffff047224 */ /* 0x000fce00078e000e */
[----:B0-----:R-:W-:Y:S05]  /*1b520*/  WARPSYNC.COLLECTIVE R15, `(.L_x_10779) ;  /* 0x000000000f087348 */ /* 0x001fea0003c00000 */
[----:B------:R1:W2:Y:S02]  /*1b530*/  SHFL.IDX P6, R14, R13, R12, R11 ;  /* 0x0000000c0d0e7389 */ /* 0x0002a400000c000b */
[----:B012---:R-:W-:Y:S01]  /*1b540*/  ENDCOLLECTIVE ;  /* 0x000000000000791b */ /* 0x007fe20003800000 */
.L_x_10779:
[----:B------:R-:W-:Y:S01]  /*1b550*/  IMAD.MOV.U32 R13, RZ, RZ, R3 ;  /* 0x000000ffff0d7224 */ /* 0x000fe200078e0003 */
[----:B------:R-:W-:Y:S01]  /*1b560*/  MOV R12, 0x1 ;  /* 0x00000001000c7802 */ /* 0x000fe20000000f00 */
[----:B------:R-:W-:-:S07]  /*1b570*/  IMAD.MOV.U32 R5, RZ, RZ, R14 ;  /* 0x000000ffff057224 */ /* 0x000fce00078e000e */
[----:B------:R-:W-:Y:S05]  /*1b580*/  WARPSYNC.COLLECTIVE R15, `(.L_x_10780) ;  /* 0x000000000f087348 */ /* 0x000fea0003c00000 */
[----:B------:R0:W1:Y:S02]  /*1b590*/  SHFL.IDX P6, R14, R13, R12, R11 ;  /* 0x0000000c0d0e7389 */ /* 0x00006400000c000b */
[----:B01----:R-:W-:Y:S01]  /*1b5a0*/  ENDCOLLECTIVE ;  /* 0x000000000000791b */ /* 0x003fe20003800000 */
.L_x_10780:
        /* <DEDUP_REMOVED lines=15> */
.L_x_10781:
[----:B------:R-:W-:Y:S02]  /*1b6a0*/  IMAD.MOV.U32 R13, RZ, RZ, R3 ;  /* 0x000000ffff0d7224 */ /* 0x000fe400078e0003 */
[----:B------:R-:W-:Y:S02]  /*1b6b0*/  IMAD.MOV.U32 R12, RZ, RZ, 0x2 ;  /* 0x00000002ff0c7424 */ /* 0x000fe400078e00ff */
[----:B------:R-:W-:-:S07]  /*1b6c0*/  IMAD.MOV.U32 R5, RZ, RZ, R14 ;  /* 0x000000ffff057224 */ /* 0x000fce00078e000e */
[----:B------:R-:W-:Y:S05]  /*1b6d0*/  WARPSYNC.COLLECTIVE R15, `(.L_x_10782) ;  /* 0x000000000f087348 */ /* 0x000fea0003c00000 */
[----:B------:R0:W1:Y:S02]  /*1b6e0*/  SHFL.IDX P6, R14, R13, R12, R11 ;  /* 0x0000000c0d0e7389 */ /* 0x00006400000c000b */
[----:B01----:R-:W-:Y:S01]  /*1b6f0*/  ENDCOLLECTIVE ;  /* 0x000000000000791b */ /* 0x003fe20003800000 */
.L_x_10782:
        /* <DEDUP_REMOVED lines=15> */
.L_x_10783:
[----:B------:R-:W-:Y:S02]  /*1b7f0*/  IMAD.MOV.U32 R13, RZ, RZ, R3 ;  /* 0x000000ffff0d7224 */ /* 0x000fe400078e0003 */
[----:B------:R-:W-:Y:S02]  /*1b800*/  IMAD.MOV.U32 R12, RZ, RZ, 0x3 ;  /* 0x00000003ff0c7424 */ /* 0x000fe400078e00ff */
[----:B------:R-:W-:-:S07]  /*1b810*/  IMAD.MOV.U32 R5, RZ, RZ, R14 ;  /* 0x000000ffff057224 */ /* 0x000fce00078e000e */
[----:B------:R-:W-:Y:S05]  /*1b820*/  WARPSYNC.COLLECTIVE R15, `(.L_x_10784) ;  /* 0x000000000f087348 */ /* 0x000fea0003c00000 */
[----:B------:R0:W1:Y:S02]  /*1b830*/  SHFL.IDX P6, R14, R13, R12, R11 ;  /* 0x0000000c0d0e7389 */ /* 0x00006400000c000b */
[----:B01----:R-:W-:Y:S01]  /*1b840*/  ENDCOLLECTIVE ;  /* 0x000000000000791b */ /* 0x003fe20003800000 */
.L_x_10784:
        /* <DEDUP_REMOVED lines=10> */
.L_x_10785:
[----:B------:R-:W-:Y:S01]  /*1b8f0*/  @!PT LDS RZ, [RZ] ;  /* 0x00000000fffff984 */ /* 0x000fe20000000800 */
[----:B------:R-:W-:Y:S01]  /*1b900*/  @!PT LDS RZ, [RZ] ;  /* 0x00000000fffff984 */ /* 0x000fe20000000800 */
[----:B------:R-:W-:Y:S01]  /*1b910*/  @!PT LDS RZ, [RZ] ;  /* 0x00000000fffff984 */ /* 0x000fe20000000800 */
[----:B------:R0:W-:Y:S01]  /*1b920*/  @!P0 LDGSTS.E.BYPASS.LTC128B.128 [R26+0x19400], desc[UR60][R4.64], !P1 ;  /* 0x19400000041a8fae */ /* 0x0001e2000c901d7c */
[----:B------:R-:W-:Y:S01]  /*1b930*/  ISETP.GE.AND P0, PT, R8, R2, PT ;  /* 0x000000020800720c */ /* 0x000fe20003f06270 */
[----:B------:R-:W-:-:S05]  /*1b940*/  VIADD R8, R17, 0x40 ;  /* 0x0000004011087836 */ /* 0x000fca0000000000 */
[----:B------:R1:W-:Y:S01]  /*1b950*/  STL [R1+0x2c], R8 ;  /* 0x00002c0801007387 */ /* 0x0003e20000100800 */
[----:B------:R-:W-:Y:S01]  /*1b960*/  MOV R13, R3 ;  /* 0x00000003000d7202 */ /* 0x000fe20000000f00 */
[----:B------:R-:W-:Y:S02]  /*1b970*/  IMAD.MOV.U32 R12, RZ, RZ, 0x4 ;  /* 0x00000004ff0c7424 */ /* 0x000fe400078e00ff */
[----:B0-----:R-:W-:-:S07]  /*1b980*/  IMAD.MOV.U32 R4, RZ, RZ, R14 ;  /* 0x000000ffff047224 */ /* 0x001fce00078e000e */
[----:B-1----:R-:W-:Y:S05]  /*1b990*/  WARPSYNC.COLLECTIVE R15, `(.L_x_10786) ;  /* 0x000000000f087348 */ /* 0x002fea0003c00000 */
[----:B------:R0:W2:Y:S02]  /*1b9a0*/  SHFL.IDX P6, R14, R13, R12, R11 ;  /* 0x0000000c0d0e7389 */ /* 0x0000a400000c000b */
[----:B012---:R-:W-:Y:S01]  /*1b9b0*/  ENDCOLLECTIVE ;  /* 0x000000000000791b */ /* 0x007fe20003800000 */
.L_x_10786:
        /* <DEDUP_REMOVED lines=10> */
.L_x_10787:
[----:B------:R-:W-:Y:S01]  /*1ba60*/  @!PT LDS RZ, [RZ] ;  /* 0x00000000fffff984 */ /* 0x000fe20000000800 */
[----:B------:R-:W-:Y:S01]  /*1ba70*/  @!PT LDS RZ, [RZ] ;  /* 0x00000000fffff984 */ /* 0x000fe20000000800 */
[----:B------:R-:W-:Y:S01]  /*1ba80*/  @!PT LDS RZ, [RZ] ;  /* 0x00000000fffff984 */ /* 0x000fe20000000800 */
[----:B------:R0:W-:Y:S01]  /*1ba90*/  @!P0 LDGSTS.E.BYPASS.LTC128B.128 [R26+0x19c00], desc[UR60][R4.64], !P1 ;  /* 0x19c00000041a8fae */ /* 0x0001e2000c901d7c */
[----:B------:R-:W-:Y:S01]  /*1baa0*/  ISETP.GE.AND P0, PT, R8, R2, PT ;  /* 0x000000020800720c */ /* 0x000fe20003f06270 */
[----:B------:R-:W-:-:S05]  /*1bab0*/  VIADD R8, R17, 0x50 ;  /* 0x0000005011087836 */ /* 0x000fca0000000000 */
[----:B------:R1:W-:Y:S01]  /*1bac0*/  STL [R1+0x30], R8 ;  /* 0x0000300801007387 */ /* 0x0003e20000100800 */
[----:B------:R-:W-:Y:S02]  /*1bad0*/  IMAD.MOV.U32 R13, RZ, RZ, R3 ;  /* 0x000000ffff0d7224 */ /* 0x000fe400078e0003 */
[----:B------:R-:W-:Y:S02]  /*1bae0*/  IMAD.MOV.U32 R12, RZ, RZ, 0x5 ;  /* 0x00000005ff0c7424 */ /* 0x000fe400078e00ff */
[----:B0-----:R-:W-:-:S07]  /*1baf0*/  IMAD.MOV.U32 R4, RZ, RZ, R14 ;  /* 0x000000ffff047224 */ /* 0x001fce00078e000e */
[----:B-1----:R-:W-:Y:S05]  /*1bb00*/  WARPSYNC.COLLECTIVE R15, `(.L_x_10788) ;  /* 0x000000000f087348 */ /* 0x002fea0003c00000 */
[----:B------:R0:W2:Y:S02]  /*1bb10*/  SHFL.IDX P6, R14, R13, R12, R11 ;  /* 0x0000000c0d0e7389 */ /* 0x0000a400000c000b */
[----:B012---:R-:W-:Y:S01]  /*1bb20*/  ENDCOLLECTIVE ;  /* 0x000000000000791b */ /* 0x007fe20003800000 */
.L_x_10788:
        /* <DEDUP_REMOVED lines=10> */
.L_x_10789:
        /* <DEDUP_REMOVED lines=13> */
.L_x_10790:
        /* <DEDUP_REMOVED lines=10> */
.L_x_10791:
        /* <DEDUP_REMOVED lines=11> */
.L_x_10792:
        /* <DEDUP_REMOVED lines=14> */
.L_x_10793:
[----:B------:R-:W-:Y:S01]  /*1bed0*/  IMAD.MOV.U32 R0, RZ, RZ, R14 ;  /* 0x000000ffff007224 */ /* 0x000fe200078e000e */
[----:B------:R-:W-:Y:S06]  /*1bee0*/  BRA `(.L_x_10794) ;  /* 0xffffffa000b47947 */ /* 0x000fec000383ffff */
.L_x_10635:
[----:B------:R-:W2:Y:S04]  /*1bef0*/  LDL.LU R14, [R1+0x18] ;  /* 0x00001800010e7983 */ /* 0x000ea80000300800 */
[----:B------:R-:W3:Y:S04]  /*1bf00*/  LDL.LU R13, [R1+0x20] ;  /* 0x00002000010d7983 */ /* 0x000ee80000300800 */
[----:B------:R-:W4:Y:S04]  /*1bf10*/  LDL.LU R12, [R1+0x24] ;  /* 0x00002400010c7983 */ /* 0x000f280000300800 */
[----:B------:R-:W5:Y:S04]  /*1bf20*/  LDL.LU R11, [R1+0x28] ;  /* 0x00002800010b7983 */ /* 0x000f680000300800 */
[----:B------:R-:W5:Y:S04]  /*1bf30*/  LDL.LU R10, [R1+0x2c] ;  /* 0x00002c00010a7983 */ /* 0x000f680000300800 */
[----:B------:R-:W5:Y:S04]  /*1bf40*/  LDL.LU R9, [R1+0x30] ;  /* 0x0000300001097983 */ /* 0x000f680000300800 */
[----:B------:R-:W5:Y:S01]  /*1bf50*/  LDL.LU R8, [R1+0x38] ;  /* 0x0000380001087983 */ /* 0x000f620000300800 */
[----:B------:R-:W-:Y:S01]  /*1bf60*/  LOP3.LUT R22, R22, 0xfffff7ff, RZ, 0xc0, !PT ;  /* 0xfffff7ff16167812 */ /* 0x000fe200078ec0ff */
[----:B------:R-:W-:Y:S01]  /*1bf70*/  BSSY B0, `(.L_x_10795) ;  /* 0x0000019000007945 */ /* 0x000fe20003800000 */
[----:B------:R-:W-:-:S02]  /*1bf80*/  IMAD.MOV.U32 R15, RZ, RZ, -0x1 ;  /* 0xffffffffff0f7424 */ /* 0x000fc400078e00ff */
[----:B--2---:R-:W-:-:S05]  /*1bf90*/  IMAD R5, R14, R6, RZ ;  /* 0x000000060e057224 */ /* 0x004fca00078e02ff */
[-C--:B------:R-:W-:Y:S02]  /*1bfa0*/  ISETP.GE.AND P0, PT, R17, R5.reuse, PT ;  /* 0x000000051100720c */ /* 0x080fe40003f06270 */
[-C--:B---3--:R-:W-:Y:S01]  /*1bfb0*/  ISETP.GE.AND P6, PT, R13, R5.reuse, PT ;  /* 0x000000050d00720c */ /* 0x088fe20003fc6270 */
[----:B------:R-:W-:Y:S01]  /*1bfc0*/  IMAD.MOV.U32 R13, RZ, RZ, R0 ;  /* 0x000000ffff0d7224 */ /* 0x000fe200078e0000 */
[----:B----4-:R-:W-:Y:S01]  /*1bfd0*/  ISETP.GE.AND P5, PT, R12, R5, PT ;  /* 0x000000050c00720c */ /* 0x010fe20003fa6270 */
[----:B------:R-:W-:-:S08]  /*1bfe0*/  IMAD.MOV.U32 R12, RZ, RZ, RZ ;  /* 0x000000ffff0c7224 */ /* 0x000fd000078e00ff */
[----:B------:R-:W-:Y:S02]  /*1bff0*/  @P0 LOP3.LUT R22, R22, 0x800, RZ, 0xfc, !PT ;  /* 0x0000080016160812 */ /* 0x000fe400078efcff */
[----:B-----5:R-:W-:Y:S01]  /*1c000*/  ISETP.GE.AND P0, PT, R11, R5, PT ;  /* 0x000000050b00720c */ /* 0x020fe20003f06270 */
[----:B------:R-:W-:Y:S01]  /*1c010*/  IMAD.MOV.U32 R11, RZ, RZ, 0x181f ;  /* 0x0000181fff0b7424 */ /* 0x000fe200078e00ff */
[----:B------:R-:W-:-:S04]  /*1c020*/  LOP3.LUT R22, R22, 0xfffffbff, RZ, 0xc0, !PT ;  /* 0xfffffbff16167812 */ /* 0x000fc800078ec0ff */
[----:B------:R-:W-:Y:S02]  /*1c030*/  @P6 LOP3.LUT R22, R22, 0x400, RZ, 0xfc, !PT ;  /* 0x0000040016166812 */ /* 0x000fe400078efcff */
[----:B------:R-:W-:Y:S02]  /*1c040*/  ISETP.GE.AND P6, PT, R10, R5, PT ;  /* 0x000000050a00720c */ /* 0x000fe40003fc6270 */
[----:B------:R-:W-:-:S04]  /*1c050*/  LOP3.LUT R22, R22, 0xfffffdff, RZ, 0xc0, !PT ;  /* 0xfffffdff16167812 */ /* 0x000fc800078ec0ff */
[----:B------:R-:W-:Y:S02]  /*1c060*/  @P5 LOP3.LUT R22, R22, 0x200, RZ, 0xfc, !PT ;  /* 0x0000020016165812 */ /* 0x000fe400078efcff */
[----:B------:R-:W-:Y:S02]  /*1c070*/  ISETP.GE.AND P5, PT, R9, R5, PT ;  /* 0x000000050900720c */ /* 0x000fe40003fa6270 */
[----:B------:R-:W-:-:S04]  /*1c080*/  LOP3.LUT R22, R22, 0xfffffeff, RZ, 0xc0, !PT ;  /* 0xfffffeff16167812 */ /* 0x000fc800078ec0ff */
[----:B------:R-:W-:Y:S02]  /*1c090*/  @P0 LOP3.LUT R22, R22, 0x100, RZ, 0xfc, !PT ;  /* 0x0000010016160812 */ /* 0x000fe400078efcff */
[----:B------:R-:W-:Y:S02]  /*1c0a0*/  ISETP.GE.AND P0, PT, R8, R5, PT ;  /* 0x000000050800720c */ /* 0x000fe40003f06270 */
[----:B------:R-:W-:-:S04]  /*1c0b0*/  LOP3.LUT R22, R22, 0xffffff7f, RZ, 0xc0, !PT ;  /* 0xffffff7f16167812 */ /* 0x000fc800078ec0ff */
[----:B------:R-:W-:-:S07]  /*1c0c0*/  @P6 LOP3.LUT R22, R22, 0x80, RZ, 0xfc, !PT ;  /* 0x0000008016166812 */ /* 0x000fce00078efcff */
[----:B------:R-:W-:Y:S05]  /*1c0d0*/  WARPSYNC.COLLECTIVE R15, `(.L_x_10796) ;  /* 0x000000000f087348 */ /* 0x000fea0003c00000 */
[----:B------:R0:W1:Y:S02]  /*1c0e0*/  SHFL.IDX P6, R14, R13, R12, R11 ;  /* 0x0000000c0d0e7389 */ /* 0x00006400000c000b */
[----:B01----:R-:W-:Y:S01]  /*1c0f0*/  ENDCOLLECTIVE ;  /* 0x000000000000791b */ /* 0x003fe20003800000 */
.L_x_10796:
[----:B------:R-:W-:Y:S05]  /*1c100*/  BSYNC B0 ;  /* 0x0000000000007941 */ /* 0x000fea0003800000 */
.L_x_10795:
        /* <DEDUP_REMOVED lines=11> */
.L_x_10797:
[----:B------:R-:W-:-:S04]  /*1c1c0*/  LOP3.LUT R22, R22, 0xffffdfff, RZ, 0xc0, !PT ;  /* 0xffffdfff16167812 */ /* 0x000fc800078ec0ff */
[----:B------:R-:W-:-:S04]  /*1c1d0*/  @P0 LOP3.LUT R22, R22, 0x2000, RZ, 0xfc, !PT ;  /* 0x0000200016160812 */ /* 0x000fc800078efcff */
[----:B------:R-:W-:Y:S01]  /*1c1e0*/  LOP3.LUT P0, RZ, R22, 0x800, RZ, 0xc0, !PT ;  /* 0x0000080016ff7812 */ /* 0x000fe2000780c0ff */
[----:B------:R-:W-:Y:S02]  /*1c1f0*/  IMAD.MOV.U32 R13, RZ, RZ, R0 ;  /* 0x000000ffff0d7224 */ /* 0x000fe400078e0000 */
[----:B------:R-:W-:Y:S02]  /*1c200*/  IMAD.MOV.U32 R12, RZ, RZ, 0x1 ;  /* 0x00000001ff0c7424 */ /* 0x000fe400078e00ff */
[----:B------:R-:W-:-:S08]  /*1c210*/  IMAD.MOV.U32 R3, RZ, RZ, R14 ;  /* 0x000000ffff037224 */ /* 0x000fd000078e000e */
[----:B------:R-:W-:-:S05]  /*1c220*/  @!P0 LEA R3, P6, R7, R3, 0x1 ;  /* 0x0000000307038211 */ /* 0x000fca00078c08ff */
[----:B------:R-:W-:-:S05]  /*1c230*/  @!P0 IMAD.X R2, RZ, RZ, R2, P6 ;  /* 0x000000ffff028224 */ /* 0x000fca00030e0602 */
[----:B------:R-:W-:-:S07]  /*1c240*/  @!P0 LOP3.LUT R3, R3, R2, RZ, 0x3c, !PT ;  /* 0x0000000203038212 */ /* 0x000fce00078e3cff */
[----:B------:R-:W-:Y:S05]  /*1c250*/  WARPSYNC.COLLECTIVE R15, `(.L_x_10798) ;  /* 0x000000000f087348 */ /* 0x000fea0003c00000 */
[----:B------:R0:W1:Y:S02]  /*1c260*/  SHFL.IDX P6, R14, R13, R12, R11 ;  /* 0x0000000c0d0e7389 */ /* 0x00006400000c000b */
[----:B01----:R-:W-:Y:S01]  /*1c270*/  ENDCOLLECTIVE ;  /* 0x000000000000791b */ /* 0x003fe20003800000 */
.L_x_10798:
[----:B------:R-:W-:-:S04]  /*1c280*/  @!P0 LOP3.LUT R2, R3, R2, RZ, 0x3c, !PT ;  /* 0x0000000203028212 */ /* 0x000fc800078e3cff */
[----:B------:R-:W-:-:S05]  /*1c290*/  @!P0 LOP3.LUT R3, R3, R2, RZ, 0x3c, !PT ;  /* 0x0000000203038212 */ /* 0x000fca00078e3cff */
[----:B------:R-:W-:Y:S01]  /*1c2a0*/  @!PT LDS RZ, [RZ] ;  /* 0x00000000fffff984 */ /* 0x000fe20000000800 */
[----:B------:R-:W-:Y:S01]  /*1c2b0*/  @!PT LDS RZ, [RZ] ;  /* 0x00000000fffff984 */ /* 0x000fe20000000800 */
[----:B------:R-:W-:Y:S01]  /*1c2c0*/  @!PT LDS RZ, [RZ] ;  /* 0x00000000fffff984 */ /* 0x000fe20000000800 */
[----:B------:R0:W-:Y:S01]  /*1c2d0*/  @!P0 LDGSTS.E.BYPASS.LTC128B.128 [R26+0x22400], desc[UR60][R2.64], !P4 ;  /* 0x22400000021a8fae */ /* 0x0001e2000e101d7c */
[----:B------:R-:W-:-:S03]  /*1c2e0*/  MOV R13, R4 ;  /* 0x00000004000d7202 */ /* 0x000fc60000000f00 */
        /* <DEDUP_REMOVED lines=8> */
.L_x_10799:
[----:B------:R-:W-:Y:S02]  /*1c370*/  IMAD.MOV.U32 R13, RZ, RZ, R0 ;  /* 0x000000ffff0d7224 */ /* 0x000fe400078e0000 */
[----:B------:R-:W-:Y:S02]  /*1c380*/  IMAD.MOV.U32 R12, RZ, RZ, 0x2 ;  /* 0x00000002ff0c7424 */ /* 0x000fe400078e00ff */
[----:B------:R-:W-:-:S05]  /*1c390*/  IMAD.MOV.U32 R2, RZ, RZ, R14 ;  /* 0x000000ffff027224 */ /* 0x000fca00078e000e */
[----:B------:R-:W-:-:S05]  /*1c3a0*/  @!P5 LEA R2, P6, R7, R2, 0x1 ;  /* 0x000000020702d211 */ /* 0x000fca00078c08ff */
[----:B------:R-:W-:-:S05]  /*1c3b0*/  @!P5 IMAD.X R3, RZ, RZ, R6, P6 ;  /* 0x000000ffff03d224 */ /* 0x000fca00030e0606 */
[----:B------:R-:W-:Y:S01]  /*1c3c0*/  @!PT LDS RZ, [RZ] ;  /* 0x00000000fffff984 */ /* 0x000fe20000000800 */
[----:B------:R-:W-:Y:S01]  /*1c3d0*/  @!PT LDS RZ, [RZ] ;  /* 0x00000000fffff984 */ /* 0x000fe20000000800 */
[----:B------:R-:W-:Y:S01]  /*1c3e0*/  @!PT LDS RZ, [RZ] ;  /* 0x00000000fffff984 */ /* 0x000fe20000000800 */
[----:B------:R0:W-:Y:S03]  /*1c3f0*/  @!P5 LDGSTS.E.BYPASS.LTC128B.128 [R26+0x22c00], desc[UR60][R2.64], !P4 ;  /* 0x22c00000021adfae */ /* 0x0001e6000e101d7c */
[----:B0-----:R-:W-:Y:S05]  /*1c400*/  WARPSYNC.COLLECTIVE R15, `(.L_x_10800) ;  /* 0x000000000f087348 */ /* 0x001fea0003c00000 */
[----:B------:R1:W2:Y:S02]  /*1c410*/  SHFL.IDX P6, R14, R13, R12, R11 ;  /* 0x0000000c0d0e7389 */ /* 0x0002a400000c000b */
[----:B012---:R-:W-:Y:S01]  /*1c420*/  ENDCOLLECTIVE ;  /* 0x000000000000791b */ /* 0x007fe20003800000 */
.L_x_10800:
[----:B------:R-:W-:Y:S01]  /*1c430*/  @!PT LDS RZ, [RZ] ;  /* 0x00000000fffff984 */ /* 0x000fe20000000800 */
[----:B------:R-:W-:Y:S01]  /*1c440*/  @!PT LDS RZ, [RZ] ;  /* 0x00000000fffff984 */ /* 0x000fe20000000800 */
[----:B------:R-:W-:Y:S01]  /*1c450*/  @!PT LDS RZ, [RZ] ;  /* 0x00000000fffff984 */ /* 0x000fe20000000800 */
[----:B------:R0:W-:Y:S04]  /*1c460*/  @!P5 LDGSTS.E.BYPASS.LTC128B.128 [R26+0x26c00], desc[UR60][R2.64+0x80], !P3 ;  /* 0x26c00080021adfae */ /* 0x0001e8000d901d7c */
[----:B------:R0:W-:Y:S04]  /*1c470*/  @!P5 LDGSTS.E.BYPASS.LTC128B.128 [R26+0x2ac00], desc[UR60][R2.64+0x100], !P2 ;  /* 0x2ac00100021adfae */ /* 0x0001e8000d101d7c */
[----:B------:R0:W-:Y:S01]  /*1c480*/  @!P5 LDGSTS.E.BYPASS.LTC128B.128 [R26+0x2ec00], desc[UR60][R2.64+0x180], !P1 ;  /* 0x2ec00180021adfae */ /* 0x0001e2000c901d7c */
[----:B------:R-:W-:Y:S01]  /*1c490*/  LOP3.LUT P5, RZ, R22, 0x100, RZ, 0xc0, !PT ;  /* 0x0000010016ff7812 */ /* 0x000fe200078ac0ff */
[----:B------:R-:W-:-:S02]  /*1c4a0*/  IMAD.MOV.U32 R13, RZ, RZ, R4 ;  /* 0x000000ffff0d7224 */ /* 0x000fc400078e0004 */
[----:B------:R-:W-:-:S10]  /*1c4b0*/  IMAD.MOV.U32 R6, RZ, RZ, R14 ;  /* 0x000000ffff067224 */ /* 0x000fd400078e000e */
[----:B0-----:R-:W-:Y:S05]  /*1c4c0*/  WARPSYNC.COLLECTIVE R15, `(.L_x_10801) ;  /* 0x000000000f087348 */ /* 0x001fea0003c00000 */
[----:B------:R1:W2:Y:S02]  /*1c4d0*/  SHFL.IDX P6, R14, R13, R12, R11 ;  /* 0x0000000c0d0e7389 */ /* 0x0002a400000c000b */
[----:B012---:R-:W-:Y:S01]  /*1c4e0*/  ENDCOLLECTIVE ;  /* 0x000000000000791b */ /* 0x007fe20003800000 */
.L_x_10801:
        /* <DEDUP_REMOVED lines=12> */
.L_x_10802:
        /* <DEDUP_REMOVED lines=12> */
.L_x_10803:
        /* <DEDUP_REMOVED lines=12> */
.L_x_10804:
        /* <DEDUP_REMOVED lines=12> */
.L_x_10805:
[----:B------:R-:W-:Y:S02]  /*1c7f0*/  IMAD.MOV.U32 R13, RZ, RZ, R0 ;  /* 0x000000ffff0d7224 */ /* 0x000fe400078e0000 */
[----:B------:R-:W-:Y:S02]  /*1c800*/  IMAD.MOV.U32 R12, RZ, RZ, 0x5 ;  /* 0x00000005ff0c7424 */ /* 0x000fe400078e00ff */
[----:B------:R-:W-:-:S05]  /*1c810*/  IMAD.MOV.U32 R2, RZ, RZ, R14 ;  /* 0x000000ffff027224 */ /* 0x000fca00078e000e */
[----:B------:R-:W-:-:S04]  /*1c820*/  @!P0 LEA R2, P6, R7, R2, 0x1 ;  /* 0x0000000207028211 */ /* 0x000fc800078c08ff */
[----:B------:R-:W-:-:S05]  /*1c830*/  @!P0 IADD3.X R3, RZ, R6, RZ, P6, !PT ;  /* 0x00000006ff038210 */ /* 0x000fca00037fe4ff */
[----:B------:R-:W-:Y:S01]  /*1c840*/  @!PT LDS RZ, [RZ] ;  /* 0x00000000fffff984 */ /* 0x000fe20000000800 */
[----:B------:R-:W-:Y:S01]  /*1c850*/  @!PT LDS RZ, [RZ] ;  /* 0x00000000fffff984 */ /* 0x000fe20000000800 */
[----:B------:R-:W-:Y:S01]  /*1c860*/  @!PT LDS RZ, [RZ] ;  /* 0x00000000fffff984 */ /* 0x000fe20000000800 */
[----:B------:R0:W-:Y:S04]  /*1c870*/  @!P0 LDGSTS.E.BYPASS.LTC128B.128 [R26+0x24400], desc[UR60][R2.64], !P4 ;  /* 0x24400000021a8fae */ /* 0x0001e8000e101d7c */
[----:B0-----:R-:W-:Y:S05]  /*1c880*/  WARPSYNC.COLLECTIVE R15, `(.L_x_10806) ;  /* 0x000000000f087348 */ /* 0x001fea0003c00000 */
[----:B------:R1:W2:Y:S02]  /*1c890*/  SHFL.IDX P6, R14, R13, R12, R11 ;  /* 0x0000000c0d0e7389 */ /* 0x0002a400000c000b */
[----:B012---:R-:W-:Y:S01]  /*1c8a0*/  ENDCOLLECTIVE ;  /* 0x000000000000791b */ /* 0x007fe20003800000 */
.L_x_10806:
        /* <DEDUP_REMOVED lines=12> */
.L_x_10807:
        /* <DEDUP_REMOVED lines=12> */
.L_x_10808:
[----:B------:R-:W-:Y:S01]  /*1ca30*/  @!PT LDS RZ, [RZ] ;  /* 0x00000000fffff984 */ /* 0x000fe20000000800 */
[----:B------:R-:W-:Y:S01]  /*1ca40*/  @!PT LDS RZ, [RZ] ;  /* 0x00000000fffff984 */ /* 0x000fe20000000800 */
[----:B------:R-:W-:Y:S01]  /*1ca50*/  @!PT LDS RZ, [RZ] ;  /* 0x00000000fffff984 */ /* 0x000fe20000000800 */
[----:B------:R0:W-:Y:S04]  /*1ca60*/  @!P5 LDGSTS.E.BYPASS.LTC128B.128 [R26+0x28c00], desc[UR60][R2.64+0x80], !P3 ;  /* 0x28c00080021adfae */ /* 0x0001e8000d901d7c */
[----:B------:R0:W-:Y:S04]  /*1ca70*/  @!P5 LDGSTS.E.BYPASS.LTC128B.128 [R26+0x2cc00], desc[UR60][R2.64+0x100], !P2 ;  /* 0x2cc00100021adfae */ /* 0x0001e8000d101d7c */
[----:B------:R0:W-:Y:S01]  /*1ca80*/  @!P5 LDGSTS.E.BYPASS.LTC128B.128 [R26+0x30c00], desc[UR60][R2.64+0x180], !P1 ;  /* 0x30c00180021adfae */ /* 0x0001e2000c901d7c */
[----:B------:R-:W-:Y:S02]  /*1ca90*/  IMAD.MOV.U32 R13, RZ, RZ, R4 ;  /* 0x000000ffff0d7224 */ /* 0x000fe400078e0004 */
[----:B------:R-:W-:-:S07]  /*1caa0*/  IMAD.MOV.U32 R6, RZ, RZ, R14 ;  /* 0x000000ffff067224 */ /* 0x000fce00078e000e */
[----:B0-----:R-:W-:Y:S05]  /*1cab0*/  WARPSYNC.COLLECTIVE R15, `(.L_x_10809) ;  /* 0x000000000f087348 */ /* 0x001fea0003c00000 */
[----:B------:R1:W2:Y:S02]  /*1cac0*/  SHFL.IDX P6, R14, R13, R12, R11 ;  /* 0x0000000c0d0e7389 */ /* 0x0002a400000c000b */
[----:B012---:R-:W-:Y:S01]  /*1cad0*/  ENDCOLLECTIVE ;  /* 0x000000000000791b */ /* 0x007fe20003800000 */
.L_x_10809:
[----:B------:R-:W-:Y:S02]  /*1cae0*/  IMAD.MOV.U32 R13, RZ, RZ, R0 ;  /* 0x000000ffff0d7224 */ /* 0x000fe400078e0000 */
[----:B------:R-:W-:Y:S02]  /*1caf0*/  IMAD.MOV.U32 R12, RZ, RZ, 0x7 ;  /* 0x00000007ff0c7424 */ /* 0x000fe400078e00ff */
[----:B------:R-:W-:-:S07]  /*1cb00*/  IMAD.MOV.U32 R2, RZ, RZ, R14 ;  /* 0x000000ffff027224 */ /* 0x000fce00078e000e */
[----:B------:R-:W-:Y:S05]  /*1cb10*/  WARPSYNC.COLLECTIVE R15, `(.L_x_10810) ;  /* 0x000000000f087348 */ /* 0x000fea0003c00000 */
[----:B------:R0:W1:Y:S02]  /*1cb20*/  SHFL.IDX P6, R14, R13, R12, R11 ;  /* 0x0000000c0d0e7389 */ /* 0x00006400000c000b */
[----:B01----:R-:W-:Y:S01]  /*1cb30*/  ENDCOLLECTIVE ;  /* 0x000000000000791b */ /* 0x003fe20003800000 */
.L_x_10810:
        /* <DEDUP_REMOVED lines=14> */
.L_x_10811:
[----:B------:R-:W-:Y:S01]  /*1cc20*/  IMAD.MOV.U32 R2, RZ, RZ, R14 ;  /* 0x000000ffff027224 */ /* 0x000fe200078e000e */
[----:B------:R-:W-:Y:S06]  /*1cc30*/  BRA `(.L_x_10812) ;  /* 0xffffffa0001c7947 */ /* 0x000fec000383ffff */
.L_x_10640:
[----:B0-----:R0:W1:Y:S02]  /*1cc40*/  SYNCS.PHASECHK.TRANS64.TRYWAIT P0, [R23+URZ+0x32420], R0 ;  /* 0x03242000170075a7 */ /* 0x001064000800017f */
[----:B-1----:R-:W-:Y:S05]  /*1cc50*/  @!P0 NANOSLEEP.SYNCS 0x989680 ;  /* 0x009896800000895d */ /* 0x002fea0003900000 */
[----:B------:R-:W1:Y:S02]  /*1cc60*/  @!P0 SYNCS.PHASECHK.TRANS64 P0, [R23+URZ+0x32420], R0 ;  /* 0x03242000170085a7 */ /* 0x000e64000800007f */
[----:B-1----:R-:W-:Y:S05]  /*1cc70*/  @!P0 BRA `(.L_x_10640) ;  /* 0xfffffffc00f08947 */ /* 0x002fea000383ffff */
[----:B------:R-:W-:Y:S05]  /*1cc80*/  BRA `(.L_x_10813) ;  /* 0xffffffa000907947 */ /* 0x000fea000383ffff */
.L_x_10643:
[----:B0-----:R0:W1:Y:S02]  /*1cc90*/  SYNCS.PHASECHK.TRANS64.TRYWAIT P0, [R30+URZ+0x32460], R3 ;  /* 0x032460031e0075a7 */ /* 0x001064000800017f */
[----:B-1----:R-:W-:Y:S05]  /*1cca0*/  @!P0 NANOSLEEP.SYNCS 0x989680 ;  /* 0x009896800000895d */ /* 0x002fea0003900000 */
[----:B------:R-:W1:Y:S02]  /*1ccb0*/  @!P0 SYNCS.PHASECHK.TRANS64 P0, [R30+URZ+0x32460], R3 ;  /* 0x032460031e0085a7 */ /* 0x000e64000800007f */
[----:B-1----:R-:W-:Y:S05]  /*1ccc0*/  @!P0 BRA `(.L_x_10643) ;  /* 0xfffffffc00f08947 */ /* 0x002fea000383ffff */
[----:B------:R-:W-:Y:S05]  /*1ccd0*/  BRA `(.L_x_10814) ;  /* 0xffffffa000b87947 */ /* 0x000fea000383ffff */
.L_x_10644:
        /* <DEDUP_REMOVED lines=8> */
.L_x_10816:
[----:B------:R-:W-:Y:S05]  /*1cd60*/  BSYNC B0 ;  /* 0x0000000000007941 */ /* 0x000fea0003800000 */
.L_x_10815:
        /* <DEDUP_REMOVED lines=13> */
.L_x_10817:
        /* <DEDUP_REMOVED lines=8> */
.L_x_10818:
[----:B------:R-:W-:-:S05]  /*1cec0*/  IMAD.SHL.U32 R0, R8, 0x2, RZ ;  /* 0x0000000208007824 */ /* 0x000fca00078e00ff */
[----:B------:R-:W-:-:S05]  /*1ced0*/  IADD3 R2, P0, R2, R0, RZ ;  /* 0x0000000002027210 */ /* 0x000fca0007f1e0ff */
        /* <DEDUP_REMOVED lines=17> */
.L_x_10819:
[----:B------:R-:W-:Y:S02]  /*1cff0*/  IMAD.MOV.U32 R13, RZ, RZ, R6 ;  /* 0x000000ffff0d7224 */ /* 0x000fe400078e0006 */
[----:B------:R-:W-:Y:S01]  /*1d000*/  IMAD.MOV.U32 R12, RZ, RZ, 0x2 ;  /* 0x00000002ff0c7424 */ /* 0x000fe200078e00ff */
[----:B------:R-:W-:-:S13]  /*1d010*/  IADD3 R2, P3, R14, R0, RZ ;  /* 0x000000000e027210 */ /* 0x000fda0007f7e0ff */
[----:B------:R-:W-:Y:S05]  /*1d020*/  WARPSYNC.COLLECTIVE R15, `(.L_x_10820) ;  /* 0x000000000f087348 */ /* 0x000fea0003c00000 */
[----:B------:R0:W1:Y:S02]  /*1d030*/  SHFL.IDX P6, R14, R13, R12, R11 ;  /* 0x0000000c0d0e7389 */ /* 0x00006400000c000b */
[----:B01----:R-:W-:Y:S01]  /*1d040*/  ENDCOLLECTIVE ;  /* 0x000000000000791b */ /* 0x003fe20003800000 */
.L_x_10820:
        /* <DEDUP_REMOVED lines=17> */
.L_x_10821:
[----:B------:R-:W-:Y:S02]  /*1d160*/  IMAD.MOV.U32 R13, RZ, RZ, R6 ;  /* 0x000000ffff0d7224 */ /* 0x000fe400078e0006 */
[----:B------:R-:W-:Y:S01]  /*1d170*/  IMAD.MOV.U32 R12, RZ, RZ, 0x3 ;  /* 0x00000003ff0c7424 */ /* 0x000fe200078e00ff */
[----:B------:R-:W-:-:S13]  /*1d180*/  IADD3 R2, P3, R14, R0, RZ ;  /* 0x000000000e027210 */ /* 0x000fda0007f7e0ff */
[----:B------:R-:W-:Y:S05]  /*1d190*/  WARPSYNC.COLLECTIVE R15, `(.L_x_10822) ;  /* 0x000000000f087348 */ /* 0x000fea0003c00000 */
[----:B------:R0:W1:Y:S02]  /*1d1a0*/  SHFL.IDX P6, R14, R13, R12, R11 ;  /* 0x0000000c0d0e7389 */ /* 0x00006400000c000b */
[----:B01----:R-:W-:Y:S01]  /*1d1b0*/  ENDCOLLECTIVE ;  /* 0x000000000000791b */ /* 0x003fe20003800000 */
.L_x_10822:
        /* <DEDUP_REMOVED lines=17> */
.L_x_10823:
[----:B------:R-:W-:Y:S02]  /*1d2d0*/  IMAD.MOV.U32 R13, RZ, RZ, R6 ;  /* 0x000000ffff0d7224 */ /* 0x000fe400078e0006 */
[----:B------:R-:W-:Y:S01]  /*1d2e0*/  IMAD.MOV.U32 R12, RZ, RZ, 0x4 ;  /* 0x00000004ff0c7424 */ /* 0x000fe200078e00ff */
[----:B------:R-:W-:-:S13]  /*1d2f0*/  IADD3 R2, P3, R14, R0, RZ ;  /* 0x000000000e027210 */ /* 0x000fda0007f7e0ff */
[----:B------:R-:W-:Y:S05]  /*1d300*/  WARPSYNC.COLLECTIVE R15, `(.L_x_10824) ;  /* 0x000000000f087348 */ /* 0x000fea0003c00000 */
[----:B------:R0:W1:Y:S02]  /*1d310*/  SHFL.IDX P6, R14, R13, R12, R11 ;  /* 0x0000000c0d0e7389 */ /* 0x00006400000c000b */
[----:B01----:R-:W-:Y:S01]  /*1d320*/  ENDCOLLECTIVE ;  /* 0x000000000000791b */ /* 0x003fe20003800000 */
.L_x_10824:
        /* <DEDUP_REMOVED lines=17> */
.L_x_10825:
[----:B------:R-:W-:Y:S02]  /*1d440*/  IMAD.MOV.U32 R13, RZ, RZ, R6 ;  /* 0x000000ffff0d7224 */ /* 0x000fe400078e0006 */
[----:B------:R-:W-:Y:S01]  /*1d450*/  IMAD.MOV.U32 R12, RZ, RZ, 0x5 ;  /* 0x00000005ff0c7424 */ /* 0x000fe200078e00ff */
[----:B------:R-:W-:-:S13]  /*1d460*/  IADD3 R2, P3, R14, R0, RZ ;  /* 0x000000000e027210 */ /* 0x000fda0007f7e0ff */
[----:B------:R-:W-:Y:S05]  /*1d470*/  WARPSYNC.COLLECTIVE R15, `(.L_x_10826) ;  /* 0x000000000f087348 */ /* 0x000fea0003c00000 */
[----:B------:R0:W1:Y:S02]  /*1d480*/  SHFL.IDX P6, R14, R13, R12, R11 ;  /* 0x0000000c0d0e7389 */ /* 0x00006400000c000b */
[----:B01----:R-:W-:Y:S01]  /*1d490*/  ENDCOLLECTIVE ;  /* 0x000000000000791b */ /* 0x003fe20003800000 */
.L_x_10826:
        /* <DEDUP_REMOVED lines=12> */
.L_x_10827:
        /* <DEDUP_REMOVED lines=9> */
.L_x_10651:
[----:B0-----:R0:W1:Y:S02]  /*1d5f0*/  SYNCS.PHASECHK.TRANS64.TRYWAIT P0, [R4+URZ+0x32440], R21 ;  /* 0x03244015040075a7 */ /* 0x001064000800017f */
[----:B-1----:R-:W-:Y:S05]  /*1d600*/  @!P0 NANOSLEEP.SYNCS 0x989680 ;  /* 0x009896800000895d */ /* 0x002fea0003900000 */
[----:B------:R-:W1:Y:S02]  /*1d610*/  @!P0 SYNCS.PHASECHK.TRANS64 P0, [R4+URZ+0x32440], R21 ;  /* 0x03244015040085a7 */ /* 0x000e64000800007f */
[----:B-1----:R-:W-:Y:S05]  /*1d620*/  @!P0 BRA `(.L_x_10651) ;  /* 0xfffffffc00f08947 */ /* 0x002fea000383ffff */
[----:B------:R-:W-:Y:S05]  /*1d630*/  BRA `(.L_x_10829) ;  /* 0xffffffa400387947 */ /* 0x000fea000383ffff */
.L_x_10652:
        /* <DEDUP_REMOVED lines=8> */
.L_x_10831:
[----:B------:R-:W-:Y:S05]  /*1d6c0*/  BSYNC B1 ;  /* 0x0000000000017941 */ /* 0x000fea0003800000 */
.L_x_10830:
        /* <DEDUP_REMOVED lines=9> */
.L_x_10832:
[----:B------:R-:W-:Y:S02]  /*1d760*/  IMAD.MOV.U32 R13, RZ, RZ, R9 ;  /* 0x000000ffff0d7224 */ /* 0x000fe400078e0009 */
[----:B------:R-:W-:Y:S02]  /*1d770*/  IMAD.MOV.U32 R12, RZ, RZ, 0x1 ;  /* 0x00000001ff0c7424 */ /* 0x000fe400078e00ff */
[----:B------:R-:W-:-:S07]  /*1d780*/  IMAD.MOV.U32 R2, RZ, RZ, R14 ;  /* 0x000000ffff027224 */ /* 0x000fce00078e000e */
[----:B------:R-:W-:Y:S05]  /*1d790*/  WARPSYNC.COLLECTIVE R15, `(.L_x_10833) ;  /* 0x000000000f087348 */ /* 0x000fea0003c00000 */
[----:B------:R0:W1:Y:S02]  /*1d7a0*/  SHFL.IDX P6, R14, R13, R12, R11 ;  /* 0x0000000c0d0e7389 */ /* 0x00006400000c000b */
[----:B01----:R-:W-:Y:S01]  /*1d7b0*/  ENDCOLLECTIVE ;  /* 0x000000000000791b */ /* 0x003fe20003800000 */
.L_x_10833:
        /* <DEDUP_REMOVED lines=11> */
.L_x_10834:
[----:B------:R-:W-:Y:S02]  /*1d870*/  IMAD.MOV.U32 R13, RZ, RZ, R9 ;  /* 0x000000ffff0d7224 */ /* 0x000fe400078e0009 */
[----:B------:R-:W-:Y:S02]  /*1d880*/  IMAD.MOV.U32 R12, RZ, RZ, 0x2 ;  /* 0x00000002ff0c7424 */ /* 0x000fe400078e00ff */
[----:B------:R-:W-:-:S07]  /*1d890*/  IMAD.MOV.U32 R2, RZ, RZ, R14 ;  /* 0x000000ffff027224 */ /* 0x000fce00078e000e */
[----:B------:R-:W-:Y:S05]  /*1d8a0*/  WARPSYNC.COLLECTIVE R15, `(.L_x_10835) ;  /* 0x000000000f087348 */ /* 0x000fea0003c00000 */
[----:B------:R0:W1:Y:S02]  /*1d8b0*/  SHFL.IDX P6, R14, R13, R12, R11 ;  /* 0x0000000c0d0e7389 */ /* 0x00006400000c000b */
[----:B01----:R-:W-:Y:S01]  /*1d8c0*/  ENDCOLLECTIVE ;  /* 0x000000000000791b */ /* 0x003fe20003800000 */
.L_x_10835:
        /* <DEDUP_REMOVED lines=11> */
.L_x_10836:
[----:B------:R-:W-:Y:S01]  /*1d980*/  MOV R13, R9 ;  /* 0x00000009000d7202 */ /* 0x000fe20000000f00 */
[----:B------:R-:W-:Y:S02]  /*1d990*/  IMAD.MOV.U32 R12, RZ, RZ, 0x3 ;  /* 0x00000003ff0c7424 */ /* 0x000fe400078e00ff */
[----:B------:R-:W-:-:S07]  /*1d9a0*/  IMAD.MOV.U32 R2, RZ, RZ, R14 ;  /* 0x000000ffff027224 */ /* 0x000fce00078e000e */
[----:B------:R-:W-:Y:S05]  /*1d9b0*/  WARPSYNC.COLLECTIVE R15, `(.L_x_10837) ;  /* 0x000000000f087348 */ /* 0x000fea0003c00000 */
[----:B------:R0:W1:Y:S02]  /*1d9c0*/  SHFL.IDX P6, R14, R13, R12, R11 ;  /* 0x0000000c0d0e7389 */ /* 0x00006400000c000b */
[----:B01----:R-:W-:Y:S01]  /*1d9d0*/  ENDCOLLECTIVE ;  /* 0x000000000000791b */ /* 0x003fe20003800000 */
.L_x_10837:
        /* <DEDUP_REMOVED lines=11> */
.L_x_10838:
[----:B------:R-:W-:Y:S02]  /*1da90*/  IMAD.MOV.U32 R13, RZ, RZ, R9 ;  /* 0x000000ffff0d7224 */ /* 0x000fe400078e0009 */
[----:B------:R-:W-:Y:S02]  /*1daa0*/  IMAD.MOV.U32 R12, RZ, RZ, 0x4 ;  /* 0x00000004ff0c7424 */ /* 0x000fe400078e00ff */
[----:B------:R-:W-:-:S07]  /*1dab0*/  IMAD.MOV.U32 R2, RZ, RZ, R14 ;  /* 0x000000ffff027224 */ /* 0x000fce00078e000e */
[----:B------:R-:W-:Y:S05]  /*1dac0*/  WARPSYNC.COLLECTIVE R15, `(.L_x_10839) ;  /* 0x000000000f087348 */ /* 0x000fea0003c00000 */
[----:B------:R0:W1:Y:S02]  /*1dad0*/  SHFL.IDX P6, R14, R13, R12, R11 ;  /* 0x0000000c0d0e7389 */ /* 0x00006400000c000b */
[----:B01----:R-:W-:Y:S01]  /*1dae0*/  ENDCOLLECTIVE ;  /* 0x000000000000791b */ /* 0x003fe20003800000 */
.L_x_10839:
        /* <DEDUP_REMOVED lines=11> */
.L_x_10840:
[----:B------:R-:W-:Y:S02]  /*1dba0*/  IMAD.MOV.U32 R13, RZ, RZ, R9 ;  /* 0x000000ffff0d7224 */ /* 0x000fe400078e0009 */
[----:B------:R-:W-:Y:S02]  /*1dbb0*/  IMAD.MOV.U32 R12, RZ, RZ, 0x5 ;  /* 0x00000005ff0c7424 */ /* 0x000fe400078e00ff */
[----:B------:R-:W-:-:S07]  /*1dbc0*/  IMAD.MOV.U32 R2, RZ, RZ, R14 ;  /* 0x000000ffff027224 */ /* 0x000fce00078e000e */
[----:B------:R-:W-:Y:S05]  /*1dbd0*/  WARPSYNC.COLLECTIVE R15, `(.L_x_10841) ;  /* 0x000000000f087348 */ /* 0x000fea0003c00000 */
[----:B------:R0:W1:Y:S02]  /*1dbe0*/  SHFL.IDX P6, R14, R13, R12, R11 ;  /* 0x0000000c0d0e7389 */ /* 0x00006400000c000b */
[----:B01----:R-:W-:Y:S01]  /*1dbf0*/  ENDCOLLECTIVE ;  /* 0x000000000000791b */ /* 0x003fe20003800000 */
.L_x_10841:
        /* <DEDUP_REMOVED lines=11> */
.L_x_10842:
[----:B------:R-:W-:Y:S01]  /*1dcb0*/  IMAD.MOV.U32 R2, RZ, RZ, R14 ;  /* 0x000000ffff027224 */ /* 0x000fe200078e000e */
[----:B------:R-:W-:Y:S06]  /*1dcc0*/  BRA `(.L_x_10843) ;  /* 0xffffffa000687947 */ /* 0x000fec000383ffff */
.L_x_10657:
[----:B---3--:R3:W4:Y:S02]  /*1dcd0*/  SYNCS.PHASECHK.TRANS64.TRYWAIT P0, [R4+URZ+0x32460], R21 ;  /* 0x03246015040075a7 */ /* 0x008724000800017f */
[----:B----4-:R-:W-:Y:S05]  /*1dce0*/  @!P0 NANOSLEEP.SYNCS 0x989680 ;  /* 0x009896800000895d */ /* 0x010fea0003900000 */
[----:B------:R-:W4:Y:S02]  /*1dcf0*/  @!P0 SYNCS.PHASECHK.TRANS64 P0, [R4+URZ+0x32460], R21 ;  /* 0x03246015040085a7 */ /* 0x000f24000800007f */
[----:B----4-:R-:W-:Y:S05]  /*1dd00*/  @!P0 BRA `(.L_x_10657) ;  /* 0xfffffffc00f08947 */ /* 0x010fea000383ffff */
[----:B------:R-:W-:Y:S05]  /*1dd10*/  BRA `(.L_x_10844) ;  /* 0xffffffa000b87947 */ /* 0x000fea000383ffff */
.L_x_10658:
[----:B------:R-:W-:Y:S01]  /*1dd20*/  BSSY B1, `(.L_x_10845) ;  /* 0x0000008000017945 */ /* 0x000fe20003800000 */
[----:B------:R-:W-:Y:S01]  /*1dd30*/  IMAD.MOV.U32 R13, RZ, RZ, R7 ;  /* 0x000000ffff0d7224 */ /* 0x000fe200078e0007 */
[----:B------:R-:W-:Y:S01]  /*1dd40*/  MOV R15, 0xffffffff ;  /* 0xffffffff000f7802 */ /* 0x000fe20000000f00 */
[----:B------:R-:W-:Y:S02]  /*1dd50*/  IMAD.MOV.U32 R12, RZ, RZ, RZ ;  /* 0x000000ffff0c7224 */ /* 0x000fe400078e00ff */
[----:B------:R-:W-:-:S07]  /*1dd60*/  IMAD.MOV.U32 R11, RZ, RZ, 0x181f ;  /* 0x0000181fff0b7424 */ /* 0x000fce00078e00ff */
[----:B0123--:R-:W-:Y:S05]  /*1dd70*/  WARPSYNC.COLLECTIVE R15, `(.L_x_10846) ;  /* 0x000000000f087348 */ /* 0x00ffea0003c00000 */
[----:B------:R4:W0:Y:S02]  /*1dd80*/  SHFL.IDX P6, R14, R13, R12, R11 ;  /* 0x0000000c0d0e7389 */ /* 0x00082400000c000b */
[----:B01234-:R-:W-:Y:S01]  /*1dd90*/  ENDCOLLECTIVE ;  /* 0x000000000000791b */ /* 0x01ffe20003800000 */
.L_x_10846:
[----:B------:R-:W-:Y:S05]  /*1dda0*/  BSYNC B1 ;  /* 0x0000000000017941 */ /* 0x000fea0003800000 */
.L_x_10845:
        /* <DEDUP_REMOVED lines=9> */
.L_x_10847:
[----:B------:R-:W-:Y:S02]  /*1de40*/  IMAD.MOV.U32 R13, RZ, RZ, R7 ;  /* 0x000000ffff0d7224 */ /* 0x000fe400078e0007 */
[----:B------:R-:W-:Y:S01]  /*1de50*/  IMAD.MOV.U32 R12, RZ, RZ, 0x1 ;  /* 0x00000001ff0c7424 */ /* 0x000fe200078e00ff */
[----:B------:R-:W-:-:S13]  /*1de60*/  IADD3 R2, P0, R14, R0, RZ ;  /* 0x000000000e027210 */ /* 0x000fda0007f1e0ff */
[----:B------:R-:W-:Y:S05]  /*1de70*/  WARPSYNC.COLLECTIVE R15, `(.L_x_10848) ;  /* 0x000000000f087348 */ /* 0x000fea0003c00000 */
[----:B------:R0:W1:Y:S02]  /*1de80*/  SHFL.IDX P6, R14, R13, R12, R11 ;  /* 0x0000000c0d0e7389 */ /* 0x00006400000c000b */
[----:B01----:R-:W-:Y:S01]  /*1de90*/  ENDCOLLECTIVE ;  /* 0x000000000000791b */ /* 0x003fe20003800000 */
.L_x_10848:
        /* <DEDUP_REMOVED lines=13> */
.L_x_10849:
[----:B------:R-:W-:Y:S02]  /*1df70*/  IMAD.MOV.U32 R13, RZ, RZ, R7 ;  /* 0x000000ffff0d7224 */ /* 0x000fe400078e0007 */
[----:B------:R-:W-:Y:S01]  /*1df80*/  IMAD.MOV.U32 R12, RZ, RZ, 0x2 ;  /* 0x00000002ff0c7424 */ /* 0x000fe200078e00ff */
[----:B------:R-:W-:-:S13]  /*1df90*/  IADD3 R2, P0, R14, R0, RZ ;  /* 0x000000000e027210 */ /* 0x000fda0007f1e0ff */
[----:B------:R-:W-:Y:S05]  /*1dfa0*/  WARPSYNC.COLLECTIVE R15, `(.L_x_10850) ;  /* 0x000000000f087348 */ /* 0x000fea0003c00000 */
[----:B------:R0:W1:Y:S02]  /*1dfb0*/  SHFL.IDX P6, R14, R13, R12, R11 ;  /* 0x0000000c0d0e7389 */ /* 0x00006400000c000b */
[----:B01----:R-:W-:Y:S01]  /*1dfc0*/  ENDCOLLECTIVE ;  /* 0x000000000000791b */ /* 0x003fe20003800000 */
.L_x_10850:
        /* <DEDUP_REMOVED lines=13> */
.L_x_10851:
[----:B------:R-:W-:Y:S02]  /*1e0a0*/  IMAD.MOV.U32 R13, RZ, RZ, R7 ;  /* 0x000000ffff0d7224 */ /* 0x000fe400078e0007 */
[----:B------:R-:W-:Y:S01]  /*1e0b0*/  IMAD.MOV.U32 R12, RZ, RZ, 0x3 ;  /* 0x00000003ff0c7424 */ /* 0x000fe200078e00ff */
[----:B------:R-:W-:-:S13]  /*1e0c0*/  IADD3 R2, P0, R14, R0, RZ ;  /* 0x000000000e027210 */ /* 0x000fda0007f1e0ff */
[----:B------:R-:W-:Y:S05]  /*1e0d0*/  WARPSYNC.COLLECTIVE R15, `(.L_x_10852) ;  /* 0x000000000f087348 */ /* 0x000fea0003c00000 */
[----:B------:R0:W1:Y:S02]  /*1e0e0*/  SHFL.IDX P6, R14, R13, R12, R11 ;  /* 0x0000000c0d0e7389 */ /* 0x00006400000c000b */
[----:B01----:R-:W-:Y:S01]  /*1e0f0*/  ENDCOLLECTIVE ;  /* 0x000000000000791b */ /* 0x003fe20003800000 */
.L_x_10852:
        /* <DEDUP_REMOVED lines=13> */
.L_x_10853:
[----:B------:R-:W-:Y:S02]  /*1e1d0*/  IMAD.MOV.U32 R13, RZ, RZ, R7 ;  /* 0x000000ffff0d7224 */ /* 0x000fe400078e0007 */
[----:B------:R-:W-:Y:S01]  /*1e1e0*/  IMAD.MOV.U32 R12, RZ, RZ, 0x4 ;  /* 0x00000004ff0c7424 */ /* 0x000fe200078e00ff */
[----:B------:R-:W-:-:S13]  /*1e1f0*/  IADD3 R2, P0, R14, R0, RZ ;  /* 0x000000000e027210 */ /* 0x000fda0007f1e0ff */
[----:B------:R-:W-:Y:S05]  /*1e200*/  WARPSYNC.COLLECTIVE R15, `(.L_x_10854) ;  /* 0x000000000f087348 */ /* 0x000fea0003c00000 */
[----:B------:R0:W1:Y:S02]  /*1e210*/  SHFL.IDX P6, R14, R13, R12, R11 ;  /* 0x0000000c0d0e7389 */ /* 0x00006400000c000b */
[----:B01----:R-:W-:Y:S01]  /*1e220*/  ENDCOLLECTIVE ;  /* 0x000000000000791b */ /* 0x003fe20003800000 */
.L_x_10854:
        /* <DEDUP_REMOVED lines=13> */
.L_x_10855:
[----:B------:R-:W-:Y:S02]  /*1e300*/  IMAD.MOV.U32 R13, RZ, RZ, R7 ;  /* 0x000000ffff0d7224 */ /* 0x000fe400078e0007 */
[----:B------:R-:W-:Y:S01]  /*1e310*/  IMAD.MOV.U32 R12, RZ, RZ, 0x5 ;  /* 0x00000005ff0c7424 */ /* 0x000fe200078e00ff */
[----:B------:R-:W-:-:S13]  /*1e320*/  IADD3 R2, P0, R14, R0, RZ ;  /* 0x000000000e027210 */ /* 0x000fda0007f1e0ff */
[----:B------:R-:W-:Y:S05]  /*1e330*/  WARPSYNC.COLLECTIVE R15, `(.L_x_10856) ;  /* 0x000000000f087348 */ /* 0x000fea0003c00000 */
[----:B------:R0:W1:Y:S02]  /*1e340*/  SHFL.IDX P6, R14, R13, R12, R11 ;  /* 0x0000000c0d0e7389 */ /* 0x00006400000c000b */
[----:B01----:R-:W-:Y:S01]  /*1e350*/  ENDCOLLECTIVE ;  /* 0x000000000000791b */ /* 0x003fe20003800000 */
.L_x_10856:
        /* <DEDUP_REMOVED lines=13> */
.L_x_10857:
[----:B------:R-:W-:Y:S05]  /*1e430*/  BRA `(.L_x_10858) ;  /* 0xffffffa000047947 */ /* 0x000fea000383ffff */
.L_x_10666:
        /* <DEDUP_REMOVED lines=8> */
.L_x_10860:
[----:B------:R-:W-:Y:S05]  /*1e4c0*/  BSYNC B0 ;  /* 0x0000000000007941 */ /* 0x000fea0003800000 */
.L_x_10859:
        /* <DEDUP_REMOVED lines=9> */
.L_x_10861:
        /* <DEDUP_REMOVED lines=18> */
.L_x_10862:
[----:B------:R-:W-:Y:S01]  /*1e680*/  IMAD.MOV.U32 R12, RZ, RZ, 0x2 ;  /* 0x00000002ff0c7424 */ /* 0x000fe200078e00ff */
[----:B------:R-:W-:-:S05]  /*1e690*/  SEL R6, R14, RZ, P1 ;  /* 0x000000ff0e067207 */ /* 0x000fca0000800000 */
[----:B------:R-:W-:-:S04]  /*1e6a0*/  IMAD.IADD R6, R5, 0x1, R6 ;  /* 0x0000000105067824 */ /* 0x000fc800078e0206 */
[----:B------:R-:W-:-:S07]  /*1e6b0*/  IMAD.MOV.U32 R13, RZ, RZ, R6 ;  /* 0x000000ffff0d7224 */ /* 0x000fce00078e0006 */
[----:B------:R-:W-:Y:S05]  /*1e6c0*/  WARPSYNC.COLLECTIVE R15, `(.L_x_10863) ;  /* 0x000000000f087348 */ /* 0x000fea0003c00000 */
[----:B------:R0:W1:Y:S02]  /*1e6d0*/  SHFL.UP P6, R14, R13, R12, R11 ;  /* 0x0400000c0d0e7389 */ /* 0x00006400000c000b */
[----:B01----:R-:W-:Y:S01]  /*1e6e0*/  ENDCOLLECTIVE ;  /* 0x000000000000791b */ /* 0x003fe20003800000 */
.L_x_10863:
[----:B------:R-:W-:Y:S01]  /*1e6f0*/  IMAD.MOV.U32 R12, RZ, RZ, 0x4 ;  /* 0x00000004ff0c7424 */ /* 0x000fe200078e00ff */
[----:B------:R-:W-:-:S05]  /*1e700*/  SEL R7, R14, RZ, P2 ;  /* 0x000000ff0e077207 */ /* 0x000fca0001000000 */
[----:B------:R-:W-:-:S04]  /*1e710*/  IMAD.IADD R7, R6, 0x1, R7 ;  /* 0x0000000106077824 */ /* 0x000fc800078e0207 */
[----:B------:R-:W-:-:S07]  /*1e720*/  IMAD.MOV.U32 R13, RZ, RZ, R7 ;  /* 0x000000ffff0d7224 */ /* 0x000fce00078e0007 */
[----:B------:R-:W-:Y:S05]  /*1e730*/  WARPSYNC.COLLECTIVE R15, `(.L_x_10864) ;  /* 0x000000000f087348 */ /* 0x000fea0003c00000 */
[----:B------:R0:W1:Y:S02]  /*1e740*/  SHFL.UP P6, R14, R13, R12, R11 ;  /* 0x0400000c0d0e7389 */ /* 0x00006400000c000b */
[----:B01----:R-:W-:Y:S01]  /*1e750*/  ENDCOLLECTIVE ;  /* 0x000000000000791b */ /* 0x003fe20003800000 */
.L_x_10864:
[----:B------:R-:W-:Y:S01]  /*1e760*/  IMAD.MOV.U32 R12, RZ, RZ, 0x8 ;  /* 0x00000008ff0c7424 */ /* 0x000fe200078e00ff */
[----:B------:R-:W-:-:S05]  /*1e770*/  SEL R2, R14, RZ, P3 ;  /* 0x000000ff0e027207 */ /* 0x000fca0001800000 */
[----:B------:R-:W-:-:S04]  /*1e780*/  IMAD.IADD R2, R7, 0x1, R2 ;  /* 0x0000000107027824 */ /* 0x000fc800078e0202 */
[----:B------:R-:W-:-:S07]  /*1e790*/  IMAD.MOV.U32 R13, RZ, RZ, R2 ;  /* 0x000000ffff0d7224 */ /* 0x000fce00078e0002 */
[----:B------:R-:W-:Y:S05]  /*1e7a0*/  WARPSYNC.COLLECTIVE R15, `(.L_x_10865) ;  /* 0x000000000f087348 */ /* 0x000fea0003c00000 */
[----:B------:R0:W1:Y:S02]  /*1e7b0*/  SHFL.UP P6, R14, R13, R12, R11 ;  /* 0x0400000c0d0e7389 */ /* 0x00006400000c000b */
[----:B01----:R-:W-:Y:S01]  /*1e7c0*/  ENDCOLLECTIVE ;  /* 0x000000000000791b */ /* 0x003fe20003800000 */
.L_x_10865:
[----:B------:R-:W-:Y:S01]  /*1e7d0*/  IMAD.MOV.U32 R12, RZ, RZ, 0x10 ;  /* 0x00000010ff0c7424 */ /* 0x000fe200078e00ff */
[----:B------:R-:W-:-:S05]  /*1e7e0*/  SEL R3, R14, RZ, P4 ;  /* 0x000000ff0e037207 */ /* 0x000fca0002000000 */
[----:B------:R-:W-:-:S04]  /*1e7f0*/  IMAD.IADD R3, R2, 0x1, R3 ;  /* 0x0000000102037824 */ /* 0x000fc800078e0203 */
[----:B------:R-:W-:-:S07]  /*1e800*/  IMAD.MOV.U32 R13, RZ, RZ, R3 ;  /* 0x000000ffff0d7224 */ /* 0x000fce00078e0003 */
[----:B------:R-:W-:Y:S05]  /*1e810*/  WARPSYNC.COLLECTIVE R15, `(.L_x_10866) ;  /* 0x000000000f087348 */ /* 0x000fea0003c00000 */
[----:B------:R0:W1:Y:S02]  /*1e820*/  SHFL.UP P6, R14, R13, R12, R11 ;  /* 0x0400000c0d0e7389 */ /* 0x00006400000c000b */
[----:B01----:R-:W-:Y:S01]  /*1e830*/  ENDCOLLECTIVE ;  /* 0x000000000000791b */ /* 0x003fe20003800000 */
.L_x_10866:
        /* <DEDUP_REMOVED lines=8> */
.L_x_10867:
[----:B------:R-:W-:Y:S05]  /*1e8c0*/  BRA `(.L_x_10868) ;  /* 0xffffffa000607947 */ /* 0x000fea000383ffff */
.L_x_10671:
        /* <DEDUP_REMOVED lines=8> */
.L_x_10870:
[----:B------:R-:W-:Y:S05]  /*1e950*/  BSYNC B0 ;  /* 0x0000000000007941 */ /* 0x000fea0003800000 */
.L_x_10869:
        /* <DEDUP_REMOVED lines=8> */
.L_x_10871:
[----:B------:R-:W-:Y:S01]  /*1e9e0*/  IMAD.MOV.U32 R12, RZ, RZ, 0x4 ;  /* 0x00000004ff0c7424 */ /* 0x000fe200078e00ff */
[----:B------:R-:W-:-:S05]  /*1e9f0*/  SEL R2, R14, RZ, P2 ;  /* 0x000000ff0e027207 */ /* 0x000fca0001000000 */
[----:B------:R-:W-:-:S04]  /*1ea00*/  IMAD.IADD R2, R13, 0x1, R2 ;  /* 0x000000010d027824 */ /* 0x000fc800078e0202 */
[----:B------:R-:W-:-:S07]  /*1ea10*/  IMAD.MOV.U32 R13, RZ, RZ, R2 ;  /* 0x000000ffff0d7224 */ /* 0x000fce00078e0002 */
[----:B------:R-:W-:Y:S05]  /*1ea20*/  WARPSYNC.COLLECTIVE R15, `(.L_x_10872) ;  /* 0x000000000f087348 */ /* 0x000fea0003c00000 */
[----:B------:R0:W1:Y:S02]  /*1ea30*/  SHFL.UP P6, R14, R13, R12, R11 ;  /* 0x0400000c0d0e7389 */ /* 0x00006400000c000b */
[----:B01----:R-:W-:Y:S01]  /*1ea40*/  ENDCOLLECTIVE ;  /* 0x000000000000791b */ /* 0x003fe20003800000 */
.L_x_10872:
[----:B------:R-:W-:Y:S01]  /*1ea50*/  IMAD.MOV.U32 R12, RZ, RZ, 0x8 ;  /* 0x00000008ff0c7424 */ /* 0x000fe200078e00ff */
[----:B------:R-:W-:-:S05]  /*1ea60*/  SEL R3, R14, RZ, P3 ;  /* 0x000000ff0e037207 */ /* 0x000fca0001800000 */
[----:B------:R-:W-:-:S04]  /*1ea70*/  IMAD.IADD R3, R2, 0x1, R3 ;  /* 0x0000000102037824 */ /* 0x000fc800078e0203 */
[----:B------:R-:W-:-:S07]  /*1ea80*/  IMAD.MOV.U32 R13, RZ, RZ, R3 ;  /* 0x000000ffff0d7224 */ /* 0x000fce00078e0003 */
[----:B------:R-:W-:Y:S05]  /*1ea90*/  WARPSYNC.COLLECTIVE R15, `(.L_x_10873) ;  /* 0x000000000f087348 */ /* 0x000fea0003c00000 */
[----:B------:R0:W1:Y:S02]  /*1eaa0*/  SHFL.UP P6, R14, R13, R12, R11 ;  /* 0x0400000c0d0e7389 */ /* 0x00006400000c000b */
[----:B01----:R-:W-:Y:S01]  /*1eab0*/  ENDCOLLECTIVE ;  /* 0x000000000000791b */ /* 0x003fe20003800000 */
.L_x_10873:
[----:B------:R-:W-:Y:S01]  /*1eac0*/  IMAD.MOV.U32 R12, RZ, RZ, 0x10 ;  /* 0x00000010ff0c7424 */ /* 0x000fe200078e00ff */
[----:B------:R-:W-:-:S05]  /*1ead0*/  SEL R4, R14, RZ, P4 ;  /* 0x000000ff0e047207 */ /* 0x000fca0002000000 */
[----:B------:R-:W-:-:S04]  /*1eae0*/  IMAD.IADD R4, R3, 0x1, R4 ;  /* 0x0000000103047824 */ /* 0x000fc800078e0204 */
[----:B------:R-:W-:-:S07]  /*1eaf0*/  IMAD.MOV.U32 R13, RZ, RZ, R4 ;  /* 0x000000ffff0d7224 */ /* 0x000fce00078e0004 */
[----:B------:R-:W-:Y:S05]  /*1eb00*/  WARPSYNC.COLLECTIVE R15, `(.L_x_10874) ;  /* 0x000000000f087348 */ /* 0x000fea0003c00000 */
[----:B------:R0:W1:Y:S02]  /*1eb10*/  SHFL.UP P6, R14, R13, R12, R11 ;  /* 0x0400000c0d0e7389 */ /* 0x00006400000c000b */
[----:B01----:R-:W-:Y:S01]  /*1eb20*/  ENDCOLLECTIVE ;  /* 0x000000000000791b */ /* 0x003fe20003800000 */
.L_x_10874:
        /* <DEDUP_REMOVED lines=8> */
.L_x_10875:
[----:B------:R-:W-:Y:S05]  /*1ebb0*/  BRA `(.L_x_10876) ;  /* 0xffffffa000407947 */ /* 0x000fea000383ffff */
.L_x_10673:
[----:B------:R-:W-:Y:S01]  /*1ebc0*/  BSSY B0, `(.L_x_10877) ;  /* 0x0000006000007945 */ /* 0x000fe20003800000 */
[----:B------:R-:W-:Y:S01]  /*1ebd0*/  PLOP3.LUT P6, PT, P6, PT, PT, 0x8, 0x0 ;  /* 0x000000000000781c */ /* 0x000fe200037ce170 */
[----:B------:R-:W-:-:S12]  /*1ebe0*/  IMAD.MOV.U32 R15, RZ, RZ, -0x1 ;  /* 0xffffffffff0f7424 */ /* 0x000fd800078e00ff */
[----:B0-----:R-:W-:Y:S05]  /*1ebf0*/  WARPSYNC.COLLECTIVE R15, `(.L_x_10878) ;  /* 0x000000000f087348 */ /* 0x001fea0003c00000 */
[----:B------:R-:W-:Y:S01]  /*1ec00*/  VOTE.ANY R14, PT, P6 ;  /* 0x00000000000e7806 */ /* 0x000fe200030e0100 */
[----:B0-----:R-:W-:Y:S06]  /*1ec10*/  ENDCOLLECTIVE ;  /* 0x000000000000791b */ /* 0x001fec0003800000 */
.L_x_10878:
[----:B------:R-:W-:Y:S05]  /*1ec20*/  BSYNC B0 ;  /* 0x0000000000007941 */ /* 0x000fea0003800000 */
.L_x_10877:
        /* <DEDUP_REMOVED lines=9> */
.L_x_10879:
[----:B------:R-:W-:Y:S01]  /*1ecc0*/  IMAD.MOV.U32 R5, RZ, RZ, R14 ;  /* 0x000000ffff057224 */ /* 0x000fe200078e000e */
[----:B------:R-:W-:Y:S06]  /*1ecd0*/  BRA `(.L_x_10880) ;  /* 0xffffffa000307947 */ /* 0x000fec000383ffff */
.L_x_10675:
[----:B------:R-:W-:Y:S01]  /*1ece0*/  BSSY B0, `(.L_x_10881) ;  /* 0x0000007000007945 */ /* 0x000fe20003800000 */
[----:B------:R-:W-:Y:S02]  /*1ecf0*/  IMAD.MOV.U32 R13, RZ, RZ, R2 ;  /* 0x000000ffff0d7224 */ /* 0x000fe400078e0002 */
[----:B------:R-:W-:Y:S02]  /*1ed00*/  IMAD.MOV.U32 R11, RZ, RZ, 0x1f ;  /* 0x0000001fff0b7424 */ /* 0x000fe400078e00ff */
[----:B------:R-:W-:-:S07]  /*1ed10*/  IMAD.MOV.U32 R15, RZ, RZ, -0x1 ;  /* 0xffffffffff0f7424 */ /* 0x000fce00078e00ff */
[----:B012---:R-:W-:Y:S05]  /*1ed20*/  WARPSYNC.COLLECTIVE R15, `(.L_x_10882) ;  /* 0x000000000f087348 */ /* 0x007fea0003c00000 */
[----:B------:R3:W4:Y:S02]  /*1ed30*/  SHFL.IDX P6, R14, R13, R12, R11 ;  /* 0x0000000c0d0e7389 */ /* 0x00072400000c000b */
[----:B01234-:R-:W-:Y:S01]  /*1ed40*/  ENDCOLLECTIVE ;  /* 0x000000000000791b */ /* 0x01ffe20003800000 */
.L_x_10882:
[----:B------:R-:W-:Y:S05]  /*1ed50*/  BSYNC B0 ;  /* 0x0000000000007941 */ /* 0x000fea0003800000 */
.L_x_10881:
[----:B------:R-:W-:Y:S05]  /*1ed60*/  BRA `(.L_x_10674) ;  /* 0xffffffa000287947 */ /* 0x000fea000383ffff */
.L_x_10679:
[----:B-1----:R1:W0:Y:S02]  /*1ed70*/  SYNCS.PHASECHK.TRANS64.TRYWAIT P0, [R5+URZ+0x32420], R0 ;  /* 0x03242000050075a7 */ /* 0x002224000800017f */
[----:B0-----:R-:W-:Y:S05]  /*1ed80*/  @!P0 NANOSLEEP.SYNCS 0x989680 ;  /* 0x009896800000895d */ /* 0x001fea0003900000 */
[----:B------:R-:W0:Y:S02]  /*1ed90*/  @!P0 SYNCS.PHASECHK.TRANS64 P0, [R5+URZ+0x32420], R0 ;  /* 0x03242000050085a7 */ /* 0x000e24000800007f */
[----:B0-----:R-:W-:Y:S05]  /*1eda0*/  @!P0 BRA `(.L_x_10679) ;  /* 0xfffffffc00f08947 */ /* 0x001fea000383ffff */
[----:B------:R-:W-:Y:S05]  /*1edb0*/  BRA `(.L_x_10883) ;  /* 0xffffffa400147947 */ /* 0x000fea000383ffff */
.L_x_10680:
[----:B------:R-:W5:Y:S01]  /*1edc0*/  S2R R2, SR_TID.X ;  /* 0x0000000000027919 */ /* 0x000f620000002100 */
[----:B------:R-:W-:Y:S01]  /*1edd0*/  BSSY B0, `(.L_x_10884) ;  /* 0x000000a000007945 */ /* 0x000fe20003800000 */
[----:B------:R-:W-:Y:S02]  /*1ede0*/  IMAD.MOV.U32 R12, RZ, RZ, RZ ;  /* 0x000000ffff0c7224 */ /* 0x000fe400078e00ff */
[----:B------:R-:W-:Y:S02]  /*1edf0*/  IMAD.MOV.U32 R11, RZ, RZ, 0x1f ;  /* 0x0000001fff0b7424 */ /* 0x000fe400078e00ff */
[----:B------:R-:W-:Y:S01]  /*1ee00*/  IMAD.MOV.U32 R15, RZ, RZ, -0x1 ;  /* 0xffffffffff0f7424 */ /* 0x000fe200078e00ff */
[----:B-----5:R-:W-:-:S04]  /*1ee10*/  SHF.R.U32.HI R2, RZ, 0x5, R2 ;  /* 0x00000005ff027819 */ /* 0x020fc80000011602 */
[----:B------:R-:W-:-:S05]  /*1ee20*/  LOP3.LUT R2, R2, 0x3, RZ, 0xc0, !PT ;  /* 0x0000000302027812 */ /* 0x000fca00078ec0ff */
[----:B------:R-:W-:-:S07]  /*1ee30*/  IMAD.MOV.U32 R13, RZ, RZ, R2 ;  /* 0x000000ffff0d7224 */ /* 0x000fce00078e0002 */
[----:B01234-:R-:W-:Y:S05]  /*1ee40*/  WARPSYNC.COLLECTIVE R15, `(.L_x_10885) ;  /* 0x000000000f087348 */ /* 0x01ffea0003c00000 */
[----:B------:R0:W0:Y:S02]  /*1ee50*/  SHFL.IDX P6, R14, R13, R12, R11 ;  /* 0x0000000c0d0e7389 */ /* 0x00002400000c000b */
[----:B01234-:R-:W-:Y:S01]  /*1ee60*/  ENDCOLLECTIVE ;  /* 0x000000000000791b */ /* 0x01ffe20003800000 */
.L_x_10885:
[----:B------:R-:W-:Y:S05]  /*1ee70*/  BSYNC B0 ;  /* 0x0000000000007941 */ /* 0x000fea0003800000 */
.L_x_10884:
[----:B------:R-:W-:Y:S05]  /*1ee80*/  BRA `(.L_x_10886) ;  /* 0xffffffa000fc7947 */ /* 0x000fea000383ffff */
.L_x_10681:
[----:B------:R-:W-:Y:S01]  /*1ee90*/  BSSY B0, `(.L_x_10887) ;  /* 0x0000006000007945 */ /* 0x000fe20003800000 */
[----:B------:R-:W-:-:S07]  /*1eea0*/  IMAD.MOV.U32 R15, RZ, RZ, -0x1 ;  /* 0xffffffffff0f7424 */ /* 0x000fce00078e00ff */
[----:B-1234-:R-:W-:Y:S05]  /*1eeb0*/  WARPSYNC.COLLECTIVE R15, `(.L_x_10888) ;  /* 0x000000000f0c7348 */ /* 0x01efea0003c00000 */
[----:B------:R-:W-:Y:S02]  /*1eec0*/  ELECT P6, UR62, PT ;  /* 0x00000000003e782f */ /* 0x000fe400038c0000 */
[----:B------:R-:W-:Y:S01]  /*1eed0*/  MOV R14, UR62 ;  /* 0x0000003e000e7c02 */ /* 0x000fe20008000f00 */
[----:B-1234-:R-:W-:Y:S10]  /*1eee0*/  ENDCOLLECTIVE ;  /* 0x000000000000791b */ /* 0x01eff40003800000 */
.L_x_10888:
[----:B------:R-:W-:Y:S05]  /*1eef0*/  BSYNC B0 ;  /* 0x0000000000007941 */ /* 0x000fea0003800000 */
.L_x_10887:
[----:B------:R-:W-:Y:S05]  /*1ef00*/  BRA `(.L_x_10889) ;  /* 0xffffffa000f07947 */ /* 0x000fea000383ffff */
.L_x_10683:
[----:B0-----:R0:W1:Y:S02]  /*1ef10*/  SYNCS.PHASECHK.TRANS64.TRYWAIT P1, [R3+URZ+0x32440], R2 ;  /* 0x03244002030075a7 */ /* 0x001064000802017f */
[----:B-1----:R-:W-:Y:S05]  /*1ef20*/  @!P1 NANOSLEEP.SYNCS 0x989680 ;  /* 0x009896800000995d */ /* 0x002fea0003900000 */
[----:B------:R-:W1:Y:S02]  /*1ef30*/  @!P1 SYNCS.PHASECHK.TRANS64 P1, [R3+URZ+0x32440], R2 ;  /* 0x03244002030095a7 */ /* 0x000e64000802007f */
[----:B-1----:R-:W-:Y:S05]  /*1ef40*/  @!P1 BRA `(.L_x_10683) ;  /* 0xfffffffc00f09947 */ /* 0x002fea000383ffff */
[----:B------:R-:W-:Y:S05]  /*1ef50*/  BRA `(.L_x_10890) ;  /* 0xffffffa400107947 */ /* 0x000fea000383ffff */
.L_x_10685:
[----:B-1----:R1:W0:Y:S02]  /*1ef60*/  SYNCS.PHASECHK.TRANS64.TRYWAIT P1, [R25+URZ+0x32440], R0 ;  /* 0x03244000190075a7 */ /* 0x002224000802017f */
[----:B0-----:R-:W-:Y:S05]  /*1ef70*/  @!P1 NANOSLEEP.SYNCS 0x989680 ;  /* 0x009896800000995d */ /* 0x001fea0003900000 */
[----:B------:R-:W0:Y:S02]  /*1ef80*/  @!P1 SYNCS.PHASECHK.TRANS64 P1, [R25+URZ+0x32440], R0 ;  /* 0x03244000190095a7 */ /* 0x000e24000802007f */
[----:B0-----:R-:W-:Y:S05]  /*1ef90*/  @!P1 BRA `(.L_x_10685) ;  /* 0xfffffffc00f09947 */ /* 0x001fea000383ffff */
[----:B------:R-:W-:Y:S05]  /*1efa0*/  BRA `(.L_x_10891) ;  /* 0xffffffa4001c7947 */ /* 0x000fea000383ffff */
.L_x_10687:
[----:B------:R0:W0:Y:S02]  /*1efb0*/  SYNCS.PHASECHK.TRANS64.TRYWAIT P1, [R3+URZ+0x32460], R2 ;  /* 0x03246002030075a7 */ /* 0x000024000802017f */
[----:B0-----:R-:W-:Y:S05]  /*1efc0*/  @!P1 NANOSLEEP.SYNCS 0x989680 ;  /* 0x009896800000995d */ /* 0x001fea0003900000 */
[----:B------:R-:W0:Y:S02]  /*1efd0*/  @!P1 SYNCS.PHASECHK.TRANS64 P1, [R3+URZ+0x32460], R2 ;  /* 0x03246002030095a7 */ /* 0x000e24000802007f */
[----:B0-----:R-:W-:Y:S05]  /*1efe0*/  @!P1 BRA `(.L_x_10687) ;  /* 0xfffffffc00f09947 */ /* 0x001fea000383ffff */
[----:B------:R-:W-:Y:S05]  /*1eff0*/  BRA `(.L_x_10892) ;  /* 0xffffffa400187947 */ /* 0x000fea000383ffff */
.L_x_10893:
        /* <DEDUP_REMOVED lines=16> */
.L_x_15668:


//--------------------- .text._ZN7cutlass13device_kernelIN5flash11enable_sm90INS1_16FlashAttnFwdSm90INS1_25CollectiveMainloopFwdSm90ILi2EN4cute5tupleIJNS5_1CILi1EEES8_S8_EEENS6_IJNS7_ILi128EEENS7_ILi96EEENS7_ILi64EEEEEELi256ENS_10bfloat16_tEfNS_4arch4Sm90ELb0ELb1ELb1ELb0ELb1ELb0ELb0ELb1ELb0ELb1ELb0ELb0EEENS1_21CollectiveEpilogueFwdINS6_IJSA_NS7_ILi256EEESB_EEES9_SE_SG_Li256ELb0ELb1ELb0ELb0EEENS1_30DynamicPersistentTileSchedulerILi256ELi128ELb0ELb1ELb1EEEEEEEEEvNT_6ParamsE --------------------------
	.section	.text._ZN7cutlass13device_kernelIN5flash11enable_sm90INS1_16FlashAttnFwdSm90INS1_25CollectiveMainloopFwdSm90ILi2EN4cute5tupleIJNS5_1CILi1EEES8_S8_EEENS6_IJNS7_ILi128EEENS7_ILi96EEENS7_ILi64EEEEEELi256ENS_10bfloat16_tEfNS_4arch4Sm90ELb0ELb1ELb1ELb0ELb1ELb0ELb0ELb1ELb0ELb1ELb0ELb0EEENS1_21CollectiveEpilogueFwdINS6_IJSA_NS7_ILi256EEESB_EEES9_SE_SG_Li256ELb0ELb1ELb0ELb0EEENS1_30DynamicPersistentTileSchedulerILi256ELi128ELb0ELb1ELb1EEEEEEEEEvNT_6ParamsE,"ax",@progbits
	.align	128
.text._ZN7cutlass13device_kernelIN5flash11enable_sm90INS1_16FlashAttnFwdSm90INS1_25CollectiveMainloopFwdSm90ILi2EN4cute5tupleIJNS5_1CILi1EEES8_S8_EEENS6_IJNS7_ILi128EEENS7_ILi96EEENS7_ILi64EEEEEELi256ENS_10bfloat16_tEfNS_4arch4Sm90ELb0ELb1ELb1ELb0ELb1ELb0ELb0ELb1ELb0ELb1ELb0ELb0EEENS1_21CollectiveEpilogueFwdINS6_IJSA_NS7_ILi256EEESB_EEES9_SE_SG_Li256ELb0ELb1ELb0ELb0EEENS1_30DynamicPersistentTileSchedulerILi256ELi128ELb0ELb1ELb1EEEEEEEEEvNT_6ParamsE:
        .type           _ZN7cutlass13device_kernelIN5flash11enable_sm90INS1_16FlashAttnFwdSm90INS1_25CollectiveMainloopFwdSm90ILi2EN4cute5tupleIJNS5_1CILi1EEES8_S8_EEENS6_IJNS7_ILi128EEENS7_ILi96EEENS7_ILi64EEEEEELi256ENS_10bfloat16_tEfNS_4arch4Sm90ELb0ELb1ELb1ELb0ELb1ELb0ELb0ELb1ELb0ELb1ELb0ELb0EEENS1_21CollectiveEpilogueFwdINS6_IJSA_NS7_ILi256EEESB_EEES9_SE_SG_Li256ELb0ELb1ELb0ELb0EEENS1_30DynamicPersistentTileSchedulerILi256ELi128ELb0ELb1ELb1EEEEEEEEEvNT_6ParamsE,@function
        .size           _ZN7cutlass13device_kernelIN5flash11enable_sm90INS1_16FlashAttnFwdSm90INS1_25CollectiveMainloopFwdSm90ILi2EN4cute5tupleIJNS5_1CILi1EEES8_S8_EEENS6_IJNS7_ILi128EEENS7_ILi96EEENS7_ILi64EEEEEELi256ENS_10bfloat16_tEfNS_4arch4Sm90ELb0ELb1ELb1ELb0ELb1ELb0ELb0ELb1ELb0ELb1ELb0ELb0EEENS1_21CollectiveEpilogueFwdINS6_IJSA_NS7_ILi256EEESB_EEES9_SE_SG_Li256ELb0ELb1ELb0ELb0EEENS1_30DynamicPersistentTileSchedulerILi256ELi128ELb0ELb1ELb1EEEEEEEEEvNT_6ParamsE,(.L_x_15669 - _ZN7cutlass13device_kernelIN5flash11enable_sm90INS1_16FlashAttnFwdSm90INS1_25CollectiveMainloopFwdSm90ILi2EN4cute5tupleIJNS5_1CILi1EEES8_S8_EEENS6_IJNS7_ILi128EEENS7_ILi96EEENS7_ILi64EEEEEELi256ENS_10bfloat16_tEfNS_4arch4Sm90ELb0ELb1ELb1ELb0ELb1ELb0ELb0ELb1ELb0ELb1ELb0ELb0EEENS1_21CollectiveEpilogueFwdINS6_IJSA_NS7_ILi256EEESB_EEES9_SE_SG_Li256ELb0ELb1ELb0ELb0EEENS1_30DynamicPersistentTileSchedulerILi256ELi128ELb0ELb1ELb1EEEEEEEEEvNT_6ParamsE)
        .other          _ZN7cutlass13device_kernelIN5flash11enable_sm90INS1_16FlashAttnFwdSm90INS1_25CollectiveMainloopFwdSm90ILi2EN4cute5tupleIJNS5_1CILi1EEES8_S8_EEENS6_IJNS7_ILi128EEENS7_ILi96EEENS7_ILi64EEEEEELi256ENS_10bfloat16_tEfNS_4arch4Sm90ELb0ELb1ELb1ELb0ELb1ELb0ELb0ELb1ELb0ELb1ELb0ELb0EEENS1_21CollectiveEpilogueFwdINS6_IJSA_NS7_ILi256EEESB_EEES9_SE_SG_Li256ELb0ELb1ELb0ELb0EEENS1_30DynamicPersistentTileSchedulerILi256ELi128ELb0ELb1ELb1EEEEEEEEEvNT_6ParamsE,@"STO_CUDA_ENTRY STV_DEFAULT"
_ZN7cutlass13device_kernelIN5flash11enable_sm90INS1_16FlashAttnFwdSm90INS1_25CollectiveMainloopFwdSm90ILi2EN4cute5tupleIJNS5_1CILi1EEES8_S8_EEENS6_IJNS7_ILi128EEENS7_ILi96EEENS7_ILi64EEEEEELi256ENS_10bfloat16_tEfNS_4arch4Sm90ELb0ELb1ELb1ELb0ELb1ELb0ELb0ELb1ELb0ELb1ELb0ELb0EEENS1_21CollectiveEpilogueFwdINS6_IJSA_NS7_ILi256EEESB_EEES9_SE_SG_Li256ELb0ELb1ELb0ELb0EEENS1_30DynamicPersistentTileSchedulerILi256ELi128ELb0ELb1ELb1EEEEEEEEEvNT_6ParamsE:
        /* <DEDUP_REMOVED lines=9> */
[----:B------:R1:W2:Y:S01]  /*0090*/  SHFL.IDX PT, R3, R24, RZ, 0x1f ;  /* 0x00001fff18037589 */ /* 0x0002a200000e0000 */
        /* <DEDUP_REMOVED lines=14> */
[----:B------:R1:W0:Y:S06]  /*0180*/  @!UP0 SYNCS.EXCH.64 URZ, [UR8+0x22800], UR4 ;  /* 0x02280004083f85b2 */ /* 0x00022c0008000100 */
[----:B------:R1:W3:Y:S02]  /*0190*/  @!UP1 SYNCS.EXCH.64 URZ, [UR8+0x22820], UR6 ;  /* 0x02282006083f95b2 */ /* 0x0002e40008000100 */
[----:B-12---:R-:W-:Y:S05]  /*01a0*/  @P1 BRA `(.L_x_10894) ;  /* 0x0000000000481947 */ /* 0x006fea0003800000 */
[----:B------:R-:W1:Y:S01]  /*01b0*/  S2UR UR5, SR_CgaCtaId ;  /* 0x00000000000579c3 */ /* 0x000e620000008800 */
        /* <DEDUP_REMOVED lines=12> */
[----:B-1----:R1:W2:Y:S08]  /*0280*/  SYNCS.EXCH.64 URZ, [UR8+0x22830], UR4 ;  /* 0x02283004083f75b2 */ /* 0x0022b00008000100 */
[----:B------:R1:W4:Y:S01]  /*0290*/  SYNCS.EXCH.64 URZ, [UR8+0x22840], UR6 ;  /* 0x02284006083f75b2 */ /* 0x0003220008000100 */
[----:B------:R1:W0:Y:S01]  /*02a0*/  SYNCS.EXCH.64 URZ, [UR8+0x22838], UR4 ;  /* 0x02283804083f75b2 */ /* 0x0002220008000100 */
[----:B------:R1:W0:Y:S01]  /*02b0*/  SYNCS.EXCH.64 URZ, [UR8+0x22848], UR6 ;  /* 0x02284806083f75b2 */ /* 0x0002220008000100 */
[----:B------:R-:W-:Y:S01]  /*02c0*/  NOP ;  /* 0x0000000000007918 */ /* 0x000fe20000000000 */
.L_x_10894:
[----:B------:R-:W5:Y:S01]  /*02d0*/  SHFL.IDX PT, R2, R0, RZ, 0x1f ;  /* 0x00001fff00027589 */ /* 0x000f6200000e0000 */
[----:B------:R-:W-:Y:S01]  /*02e0*/  NOP ;  /* 0x0000000000007918 */ /* 0x000fe20000000000 */
[----:B-----5:R-:W-:-:S13]  /*02f0*/  ISETP.NE.AND P0, PT, R2, RZ, PT ;  /* 0x000000ff0200720c */ /* 0x020fda0003f05270 */
        /* <DEDUP_REMOVED lines=14> */
[----:B-1----:R1:W0:Y:S08]  /*03e0*/  SYNCS.EXCH.64 URZ, [UR8+0x22850], UR4 ;  /* 0x02285004083f75b2 */ /* 0x0022300008000100 */
[----:B------:R1:W0:Y:S01]  /*03f0*/  SYNCS.EXCH.64 URZ, [UR8+0x22860], UR6 ;  /* 0x02286006083f75b2 */ /* 0x0002220008000100 */
[----:B------:R1:W0:Y:S01]  /*0400*/  SYNCS.EXCH.64 URZ, [UR8+0x22858], UR4 ;  /* 0x02285804083f75b2 */ /* 0x0002220008000100 */
[----:B------:R1:W0:Y:S01]  /*0410*/  SYNCS.EXCH.64 URZ, [UR8+0x22868], UR6 ;  /* 0x02286806083f75b2 */ /* 0x0002220008000100 */
[----:B------:R-:W-:Y:S01]  /*0420*/  NOP ;  /* 0x0000000000007918 */ /* 0x000fe20000000000 */
.L_x_10895:
[----:B------:R-:W5:Y:S01]  /*0430*/  SHFL.IDX PT, R2, R0, RZ, 0x1f ;  /* 0x00001fff00027589 */ /* 0x000f6200000e0000 */
[----:B------:R-:W-:Y:S01]  /*0440*/  NOP ;  /* 0x0000000000007918 */ /* 0x000fe20000000000 */
[----:B-----5:R-:W-:-:S13]  /*0450*/  ISETP.NE.AND P0, PT, R2, RZ, PT ;  /* 0x000000ff0200720c */ /* 0x020fda0003f05270 */
        /* <DEDUP_REMOVED lines=10> */
[----:B-1----:R1:W0:Y:S01]  /*0500*/  SYNCS.EXCH.64 URZ, [UR6+0x22870], UR4 ;  /* 0x02287004063f75b2 */ /* 0x0022220008000100 */
[----:B------:R1:W0:Y:S01]  /*0510*/  SYNCS.EXCH.64 URZ, [UR6+0x22880], UR4 ;  /* 0x02288004063f75b2 */ /* 0x0002220008000100 */
[----:B------:R1:W0:Y:S01]  /*0520*/  SYNCS.EXCH.64 URZ, [UR6+0x22878], UR4 ;  /* 0x02287804063f75b2 */ /* 0x0002220008000100 */
[----:B------:R1:W0:Y:S01]  /*0530*/  SYNCS.EXCH.64 URZ, [UR6+0x22888], UR4 ;  /* 0x02288804063f75b2 */ /* 0x0002220008000100 */
[----:B------:R-:W-:Y:S01]  /*0540*/  NOP ;  /* 0x0000000000007918 */ /* 0x000fe20000000000 */
.L_x_10896:
        /* <DEDUP_REMOVED lines=22> */
.L_x_10897:
[----:B------:R-:W5:Y:S01]  /*06b0*/  SHFL.IDX PT, R2, R0, RZ, 0x1f ;  /* 0x00001fff00027589 */ /* 0x000f6200000e0000 */
[----:B------:R-:W-:Y:S01]  /*06c0*/  R2UR UR9, R3 ;  /* 0x00000000030972ca */ /* 0x000fe200000e0000 */
        /* <DEDUP_REMOVED lines=21> */
.L_x_10898:
[----:B-1----:R-:W-:Y:S01]  /*0820*/  ULDC UR4, c[0x0][0x20] ;  /* 0x0000080000047ab9 */ /* 0x002fe20000000800 */
[----:B------:R-:W-:Y:S01]  /*0830*/  UISETP.NE.AND UP0, UPT, UR9, URZ, UPT ;  /* 0x0000003f0900728c */ /* 0x000fe2000bf05270 */
[----:B------:R-:W-:Y:S01]  /*0840*/  IADD3 R16, P0, R1, UR4, RZ ;  /* 0x0000000401107c10 */ /* 0x000fe2000ff1e0ff */
[----:B------:R-:W-:Y:S01]  /*0850*/  ULDC UR4, c[0x0][0x24] ;  /* 0x0000090000047ab9 */ /* 0x000fe20000000800 */
[----:B------:R-:W-:Y:S01]  /*0860*/  UMOV UR61, 0x1 ;  /* 0x00000001003d7882 */ /* 0x000fe20000000000 */
[----:B------:R-:W-:Y:S01]  /*0870*/  NOP ;  /* 0x0000000000007918 */ /* 0x000fe20000000000 */
[----:B0-234-:R-:W-:Y:S01]  /*0880*/  BAR.SYNC.DEFER_BLOCKING 0x0 ;  /* 0x0000000000007b1d */ /* 0x01dfe20000010000 */
[----:B------:R-:W-:Y:S01]  /*0890*/  IMAD.X R17, RZ, RZ, UR4, P0 ;  /* 0x00000004ff117e24 */ /* 0x000fe200080e06ff */
[C---:B------:R-:W-:Y:S01]  /*08a0*/  IADD3 R3, P0, R16.reuse, 0x50, RZ ;  /* 0x0000005010037810 */ /* 0x040fe20007f1e0ff */
[----:B------:R-:W-:Y:S01]  /*08b0*/  USEL UR61, UR61, 0x2, !UP0 ;  /* 0x000000023d3d7887 */ /* 0x000fe2000c000000 */
[----:B------:R-:W-:-:S02]  /*08c0*/  IADD3 R2, P1, R16, 0x1d0, RZ ;  /* 0x000001d010027810 */ /* 0x000fc40007f3e0ff */
[----:B------:R-:W-:Y:S01]  /*08d0*/  PLOP3.LUT P2, PT, PT, PT, UP0, 0x80, 0x0 ;  /* 0x000000000000781c */ /* 0x000fe20003f4f008 */
[----:B------:R-:W-:Y:S01]  /*08e0*/  ULDC.64 UR36, c[0x0][0x208] ;  /* 0x0000820000247ab9 */ /* 0x000fe20000000a00 */
[----:B------:R0:W-:Y:S04]  /*08f0*/  STL [R1+0x414], R3 ;  /* 0x0004140301007387 */ /* 0x0001e80000100800 */
[----:B------:R1:W-:Y:S01]  /*0900*/  STL [R1+0x41c], R2 ;  /* 0x00041c0201007387 */ /* 0x0003e20000100800 */
[--C-:B0-----:R-:W-:Y:S02]  /*0910*/  IMAD.X R3, RZ, RZ, R17.reuse, P0 ;  /* 0x000000ffff037224 */ /* 0x101fe400000e0611 */
[----:B-1----:R-:W-:-:S03]  /*0920*/  IMAD.X R2, RZ, RZ, R17, P1 ;  /* 0x000000ffff027224 */ /* 0x002fc600008e0611 */
[----:B------:R0:W-:Y:S04]  /*0930*/  STL [R1+0x410], R3 ;  /* 0x0004100301007387 */ /* 0x0001e80000100800 */
[----:B------:R0:W-:Y:S01]  /*0940*/  STL [R1+0x418], R2 ;  /* 0x0004180201007387 */ /* 0x0001e20000100800 */
[----:B------:R-:W-:Y:S05]  /*0950*/  @!P2 BRA `(.L_x_10899) ;  /* 0x0000019000f8a947 */ /* 0x000fea0003800000 */
.L_x_10900:
[----:B------:R-:W-:-:S08]  /*0960*/  NOP ;  /* 0x0000000000007918 */ /* 0x000fd00000000000 */
[----:B------:R-:W1:Y:S02]  /*0970*/  USETMAXREG.TRY_ALLOC.CTAPOOL UP0, 0xe8 ;  /* 0x000000e8000079c8 */ /* 0x000e640008000600 */
[----:B-1----:R-:W-:-:S13]  /*0980*/  PLOP3.LUT P0, PT, PT, PT, UP0, 0x80, 0x0 ;  /* 0x000000000000781c */ /* 0x002fda0003f0f008 */
[----:B------:R-:W-:Y:S05]  /*0990*/  @!P0 BRA `(.L_x_10900) ;  /* 0xfffffffc00f08947 */ /* 0x000fea000383ffff */
[----:B------:R-:W1:Y:S08]  /*09a0*/  S2UR UR6, SR_CTAID.X ;  /* 0x00000000000679c3 */ /* 0x000e700000002500 */
[----:B------:R-:W-:Y:S08]  /*09b0*/  BAR.ARV 0x4, 0x180 ;  /* 0x0106000000007b1d */ /* 0x000ff00000002000 */
[----:B------:R-:W-:Y:S08]  /*09c0*/  BAR.ARV 0x8, 0x180 ;  /* 0x0206000000007b1d */ /* 0x000ff00000002000 */
[----:B------:R-:W1:Y:S01]  /*09d0*/  LDC R0, c[0x0][0xc38] ;  /* 0x00030e00ff007b82 */ /* 0x000e620000000800 */
[----:B------:R-:W-:Y:S01]  /*09e0*/  ISETP.NE.AND P0, PT, R24, 0x1, PT ;  /* 0x000000011800780c */ /* 0x000fe20003f05270 */
[----:B------:R2:W-:-:S12]  /*09f0*/  STL.64 [R1+0x1c0], RZ ;  /* 0x0001c0ff01007387 */ /* 0x0005d80000100a00 */
[----:B------:R-:W-:Y:S06]  /*0a00*/  @!P0 BAR.ARV 0x9, 0x100 ;  /* 0x0244000000008b1d */ /* 0x000fec0000002000 */
[----:B------:R-:W-:Y:S01]  /*0a10*/  IADD3 R208, P1, R16, 0x1c0, RZ ;  /* 0x000001c010d07810 */ /* 0x000fe20007f3e0ff */
[----:B------:R2:W-:Y:S01]  /*0a20*/  STL [R1+0x1c8], RZ ;  /* 0x0001c8ff01007387 */ /* 0x0005e20000100800 */
[----:B-1----:R-:W-:-:S03]  /*0a30*/  ISETP.LE.AND P0, PT, R0, UR6, PT ;  /* 0x0000000600007c0c */ /* 0x002fc6000bf03270 */
[----:B------:R-:W-:-:S10]  /*0a40*/  IMAD.X R209, RZ, RZ, R17, P1 ;  /* 0x000000ffffd17224 */ /* 0x000fd400008e0611 */
[----:B--2---:R-:W-:Y:S05]  /*0a50*/  @P0 EXIT ;  /* 0x000000000000094d */ /* 0x004fea0003800000 */
[----:B0-----:R-:W0:Y:S01]  /*0a60*/  S2R R2, SR_TID.X ;  /* 0x0000000000027919 */ /* 0x001e220000002100 */
[----:B------:R-:W1:Y:S01]  /*0a70*/  S2UR UR9, SR_CgaCtaId ;  /* 0x00000000000979c3 */ /* 0x000e620000008800 */
[----:B------:R-:W-:Y:S01]  /*0a80*/  UMOV UR48, 0x400 ;  /* 0x0000040000307882 */ /* 0x000fe20000000000 */
[----:B------:R-:W-:Y:S01]  /*0a90*/  IMAD.MOV.U32 R177, RZ, RZ, 0x2 ;  /* 0x00000002ffb17424 */ /* 0x000fe200078e00ff */
[C---:B------:R-:W-:Y:S01]  /*0aa0*/  IADD3 R203, -R24.reuse, 0xb, RZ ;  /* 0x0000000b18cb7810 */ /* 0x040fe20007ffe1ff */
[----:B------:R-:W-:Y:S01]  /*0ab0*/  VIADD R204, R24, 0x8 ;  /* 0x0000000818cc7836 */ /* 0x000fe20000000000 */
[----:B------:R-:W-:-:S03]  /*0ac0*/  UMOV UR59, URZ ;  /* 0x0000003f003b7c82 */ /* 0x000fc60008000000 */
[----:B------:R-:W2:Y:S01]  /*0ad0*/  S2UR UR4, SR_SWINHI ;  /* 0x00000000000479c3 */ /* 0x000ea20000002f00 */
[----:B-1----:R-:W-:-:S04]  /*0ae0*/  ULEA UR48, UR9, UR48, 0x18 ;  /* 0x0000003009307291 */ /* 0x002fc8000f8ec03f */
[----:B------:R-:W-:Y:S02]  /*0af0*/  UIADD3 UR5, UR48, 0x400, URZ ;  /* 0x0000040030057890 */ /* 0x000fe4000fffe03f */
[----:B------:R-:W-:Y:S01]  /*0b00*/  UIADD3 UR60, UR48, 0x18400, URZ ;  /* 0x00018400303c7890 */ /* 0x000fe2000fffe03f */
[----:B0-----:R-:W-:Y:S01]  /*0b10*/  VIADD R202, R2, 0xffffff80 ;  /* 0xffffff8002ca7836 */ /* 0x001fe20000000000 */
[----:B------:R-:W-:Y:S01]  /*0b20*/  UMOV UR38, UR48 ;  /* 0x0000003000267c82 */ /* 0x000fe20008000000 */
[----:B--2---:R-:W-:Y:S01]  /*0b30*/  UMOV UR39, UR4 ;  /* 0x0000000400277c82 */ /* 0x004fe20008000000 */
[----:B------:R-:W-:Y:S02]  /*0b40*/  UIADD3 UR4, UR48, 0x1c400, URZ ;  /* 0x0001c40030047890 */ /* 0x000fe4000fffe03f */
[----:B------:R-:W-:Y:S01]  /*0b50*/  USHF.R.U32.HI UR5, URZ, 0x4, UR5 ;  /* 0x000000043f057899 */ /* 0x000fe20008011605 */
[----:B------:R-:W-:Y:S01]  /*0b60*/  SHF.R.S32.HI R25, RZ, 0x1f, R202 ;  /* 0x0000001fff197819 */ /* 0x000fe200000114ca */
[----:B------:R-:W-:-:S02]  /*0b70*/  USHF.R.U32.HI UR4, URZ, 0x4, UR4 ;  /* 0x000000043f047899 */ /* 0x000fc40008011604 */
[----:B------:R-:W-:Y:S01]  /*0b80*/  ULOP3.LUT UR5, UR5, 0x3fff, URZ, 0xc0, !UPT ;  /* 0x00003fff05057892 */ /* 0x000fe2000f8ec03f */
[CC--:B------:R-:W-:Y:S01]  /*0b90*/  LEA.HI R0, R25.reuse, R202.reuse, RZ, 0x5 ;  /* 0x000000ca19007211 */ /* 0x0c0fe200078f28ff */
[----:B------:R-:W-:Y:S01]  /*0ba0*/  ULOP3.LUT UR4, UR4, 0x3fff, URZ, 0xc0, !UPT ;  /* 0x00003fff04047892 */ /* 0x000fe2000f8ec03f */
[----:B------:R-:W-:-:S03]  /*0bb0*/  LEA.HI R2, R25, R202, RZ, 0x4 ;  /* 0x000000ca19027211 */ /* 0x000fc600078f20ff */
[----:B------:R-:W-:Y:S01]  /*0bc0*/  IMAD.SHL.U32 R6, R0, 0x20, RZ ;  /* 0x0000002000067824 */ /* 0x000fe200078e00ff */
[----:B------:R-:W-:Y:S01]  /*0bd0*/  SHF.R.S32.HI R5, RZ, 0x4, R2 ;  /* 0x00000004ff057819 */ /* 0x000fe20000011402 */
[----:B------:R-:W-:Y:S01]  /*0be0*/  ULOP3.LUT UR4, UR4, 0x10000, URZ, 0xfc, !UPT ;  /* 0x0001000004047892 */ /* 0x000fe2000f8efc3f */
[C---:B------:R-:W-:Y:S02]  /*0bf0*/  LOP3.LUT R3, R2.reuse, 0x3fffff0, RZ, 0xc0, !PT ;  /* 0x03fffff002037812 */ /* 0x040fe400078ec0ff */
[----:B------:R-:W-:Y:S02]  /*0c00*/  LEA.HI R4, R2, R5, RZ, 0x1 ;  /* 0x0000000502047211 */ /* 0x000fe400078f08ff */
[----:B------:R-:W-:Y:S01]  /*0c10*/  LOP3.LUT R7, R6, 0xfffffc00, RZ, 0xc0, !PT ;  /* 0xfffffc0006077812 */ /* 0x000fe200078ec0ff */
[----:B------:R-:W-:Y:S01]  /*0c20*/  IMAD.IADD R2, R202, 0x1, -R3 ;  /* 0x00000001ca027824 */ /* 0x000fe200078e0a03 */
[CC--:B------:R-:W-:Y:S01]  /*0c30*/  LEA.HI R0, R25.reuse, R202.reuse, RZ, 0x7 ;  /* 0x000000ca19007211 */ /* 0x0c0fe200078f38ff */
[----:B------:R-:W-:Y:S01]  /*0c40*/  IMAD.U32 R225, RZ, RZ, UR4 ;  /* 0x00000004ffe17e24 */ /* 0x000fe2000f8e00ff */
[----:B------:R-:W-:Y:S01]  /*0c50*/  LOP3.LUT R4, R4, 0x1ffffffe, RZ, 0xc0, !PT ;  /* 0x1ffffffe04047812 */ /* 0x000fe200078ec0ff */
[----:B------:R-:W-:Y:S01]  /*0c60*/  IMAD R7, R2, 0x40, R7 ;  /* 0x0000004002077824 */ /* 0x000fe200078e0207 */
[----:B------:R-:W-:Y:S01]  /*0c70*/  LOP3.LUT R3, R0, 0xffffff80, RZ, 0xc0, !PT ;  /* 0xffffff8000037812 */ /* 0x000fe200078ec0ff */
[----:B------:R-:W-:Y:S01]  /*0c80*/  ULOP3.LUT UR4, UR5, 0x3000000, URZ, 0xfc, !UPT ;  /* 0x0300000005047892 */ /* 0x000fe2000f8efc3f */
[-C--:B------:R-:W-:Y:S01]  /*0c90*/  LEA.HI R2, R25, R202.reuse, RZ, 0x2 ;  /* 0x000000ca19027211 */ /* 0x080fe200078f10ff */
[----:B------:R-:W-:Y:S01]  /*0ca0*/  IMAD.IADD R4, R5, 0x1, -R4 ;  /* 0x0000000105047824 */ /* 0x000fe200078e0a04 */
[----:B------:R-:W-:Y:S01]  /*0cb0*/  LEA.HI R25, R25, R202, RZ, 0x3 ;  /* 0x000000ca19197211 */ /* 0x000fe200078f18ff */
[----:B------:R-:W-:Y:S01]  /*0cc0*/  IMAD.IADD R210, R202, 0x1, -R3 ;  /* 0x00000001cad27824 */ /* 0x000fe200078e0a03 */
[----:B------:R-:W-:Y:S01]  /*0cd0*/  LOP3.LUT R5, R2, 0xfffffffc, RZ, 0xc0, !PT ;  /* 0xfffffffc02057812 */ /* 0x000fe200078ec0ff */
[----:B------:R-:W-:Y:S01]  /*0ce0*/  IMAD R4, R4, 0x8, R7 ;  /* 0x0000000804047824 */ /* 0x000fe200078e0207 */
[----:B------:R-:W-:Y:S01]  /*0cf0*/  SHF.R.S32.HI R211, RZ, 0x7, R0 ;  /* 0x00000007ffd37819 */ /* 0x000fe20000011400 */
[----:B------:R-:W-:Y:S01]  /*0d00*/  IMAD.U32 R226, RZ, RZ, UR4 ;  /* 0x00000004ffe27e24 */ /* 0x000fe2000f8e00ff */
[----:B------:R-:W-:Y:S01]  /*0d10*/  SHF.R.S32.HI R3, RZ, 0x1f, R210 ;  /* 0x0000001fff037819 */ /* 0x000fe200000114d2 */
[----:B------:R-:W-:Y:S01]  /*0d20*/  IMAD.IADD R6, R202, 0x1, -R5 ;  /* 0x00000001ca067824 */ /* 0x000fe200078e0a05 */
[----:B------:R-:W-:Y:S01]  /*0d30*/  LEA.HI R0, R0, R211, RZ, 0x1 ;  /* 0x000000d300007211 */ /* 0x000fe200078f08ff */
[----:B------:R-:W-:Y:S01]  /*0d40*/  IMAD.WIDE R176, R4, R177, UR38 ;  /* 0x0000002604b07e25 */ /* 0x000fe2000f8e02b1 */
[----:B------:R-:W-:Y:S01]  /*0d50*/  LEA.HI R26, R3, R210, RZ, 0x2 ;  /* 0x000000d2031a7211 */ /* 0x000fe200078f10ff */
[----:B------:R-:W-:Y:S01]  /*0d60*/  UMOV UR4, UR6 ;  /* 0x0000000600047c82 */ /* 0x000fe20008000000 */
[----:B------:R-:W-:-:S02]  /*0d70*/  LEA.HI R7, R6, R6, RZ, 0x1 ;  /* 0x0000000606077211 */ /* 0x000fc400078f08ff */
[--C-:B------:R-:W-:Y:S02]  /*0d80*/  SHF.R.S32.HI R2, RZ, 0x2, R26.reuse ;  /* 0x00000002ff027819 */ /* 0x100fe4000001141a */
[----:B------:R-:W-:Y:S02]  /*0d90*/  SHF.R.S32.HI R5, RZ, 0x1f, R26 ;  /* 0x0000001fff057819 */ /* 0x000fe4000001141a */
[----:B------:R-:W-:Y:S02]  /*0da0*/  LOP3.LUT R7, R7, 0x1ffffffe, RZ, 0xc0, !PT ;  /* 0x1ffffffe07077812 */ /* 0x000fe400078ec0ff */
[----:B------:R-:W-:Y:S02]  /*0db0*/  LEA.HI R5, R5, R2, RZ, 0x3 ;  /* 0x0000000205057211 */ /* 0x000fe400078f18ff */
[----:B------:R-:W-:Y:S01]  /*0dc0*/  LEA.HI R3, R3, R210, RZ, 0x5 ;  /* 0x000000d203037211 */ /* 0x000fe200078f28ff */
[----:B------:R-:W-:Y:S01]  /*0dd0*/  IMAD.IADD R29, R6, 0x1, -R7 ;  /* 0x00000001061d7824 */ /* 0x000fe200078e0a07 */
[----:B------:R-:W-:-:S02]  /*0de0*/  IADD3 R7, P6, R176, 0x40, RZ ;  /* 0x00000040b0077810 */ /* 0x000fc40007fde0ff */
[----:B------:R-:W-:Y:S02]  /*0df0*/  LOP3.LUT R5, R5, 0xfffffff8, RZ, 0xc0, !PT ;  /* 0xfffffff805057812 */ /* 0x000fe400078ec0ff */
[----:B------:R-:W-:Y:S02]  /*0e00*/  LOP3.LUT R6, R7, 0x380, RZ, 0xc0, !PT ;  /* 0x0000038007067812 */ /* 0x000fe400078ec0ff */
[----:B------:R-:W-:Y:S01]  /*0e10*/  SHF.R.S32.HI R3, RZ, 0x5, R3 ;  /* 0x00000005ff037819 */ /* 0x000fe20000011403 */
[----:B------:R-:W-:Y:S01]  /*0e20*/  IMAD.IADD R2, R2, 0x1, -R5 ;  /* 0x0000000102027824 */ /* 0x000fe200078e0a05 */
[----:B------:R-:W-:Y:S02]  /*0e30*/  SHF.R.U64 R6, R6, 0x3, RZ ;  /* 0x0000000306067819 */ /* 0x000fe400000012ff */
[----:B------:R-:W-:Y:S01]  /*0e40*/  IADD3 R5, P0, R176, 0x60, RZ ;  /* 0x00000060b0057810 */ /* 0x000fe20007f1e0ff */
[----:B------:R-:W-:Y:S01]  /*0e50*/  IMAD R27, R3, 0x10, R2 ;  /* 0x00000010031b7824 */ /* 0x000fe200078e0202 */
[----:B------:R-:W-:Y:S01]  /*0e60*/  LOP3.LUT R2, R6, R7, RZ, 0x3c, !PT ;  /* 0x0000000706027212 */ /* 0x000fe200078e3cff */
[----:B------:R-:W-:Y:S01]  /*0e70*/  IMAD.X R3, RZ, RZ, R177, P6 ;  /* 0x000000ffff037224 */ /* 0x000fe200030e06b1 */
[----:B------:R-:W-:-:S02]  /*0e80*/  IADD3 R7, P1, R176, 0x4000, RZ ;  /* 0x00004000b0077810 */ /* 0x000fc40007f3e0ff */
[----:B------:R-:W-:Y:S02]  /*0e90*/  IADD3 R223, P5, R176, 0x20, RZ ;  /* 0x00000020b0df7810 */ /* 0x000fe40007fbe0ff */
[----:B------:R-:W-:Y:S02]  /*0ea0*/  LOP3.LUT R6, R7, 0x380, RZ, 0xc0, !PT ;  /* 0x0000038007067812 */ /* 0x000fe400078ec0ff */
[----:B------:R-:W-:Y:S02]  /*0eb0*/  LOP3.LUT R4, R5, 0x380, RZ, 0xc0, !PT ;  /* 0x0000038005047812 */ /* 0x000fe400078ec0ff */
[----:B------:R-:W-:Y:S02]  /*0ec0*/  SHF.R.U64 R6, R6, 0x3, RZ ;  /* 0x0000000306067819 */ /* 0x000fe400000012ff */
[----:B------:R-:W-:Y:S02]  /*0ed0*/  LOP3.LUT R222, R223, 0x380, RZ, 0xc0, !PT ;  /* 0x00000380dfde7812 */ /* 0x000fe400078ec0ff */
[----:B------:R-:W-:Y:S01]  /*0ee0*/  LOP3.LUT R6, R6, R7, RZ, 0x3c, !PT ;  /* 0x0000000706067212 */ /* 0x000fe200078e3cff */
[----:B------:R-:W-:Y:S01]  /*0ef0*/  IMAD.X R7, RZ, RZ, R177, P1 ;  /* 0x000000ffff077224 */ /* 0x000fe200008e06b1 */
[----:B------:R-:W-:-:S02]  /*0f00*/  IADD3 R23, P1, R176, 0xc060, RZ ;  /* 0x0000c060b0177810 */ /* 0x000fc40007f3e0ff */
[----:B------:R-:W-:Y:S02]  /*0f10*/  SHF.R.U64 R4, R4, 0x3, RZ ;  /* 0x0000000304047819 */ /* 0x000fe400000012ff */
[----:B------:R-:W-:Y:S02]  /*0f20*/  LOP3.LUT R22, R23, 0x380, RZ, 0xc0, !PT ;  /* 0x0000038017167812 */ /* 0x000fe400078ec0ff */
[----:B------:R-:W-:Y:S02]  /*0f30*/  SHF.R.U64 R222, R222, 0x3, RZ ;  /* 0x00000003dede7819 */ /* 0x000fe400000012ff */
[----:B------:R-:W-:Y:S02]  /*0f40*/  IADD3 R19, P6, R176, 0x8020, RZ ;  /* 0x00008020b0137810 */ /* 0x000fe40007fde0ff */
[----:B------:R-:W-:Y:S01]  /*0f50*/  LOP3.LUT R4, R4, R5, RZ, 0x3c, !PT ;  /* 0x0000000504047212 */ /* 0x000fe200078e3cff */
[----:B------:R-:W-:Y:S01]  /*0f60*/  IMAD.X R5, RZ, RZ, R177, P0 ;  /* 0x000000ffff057224 */ /* 0x000fe200000e06b1 */
[----:B------:R-:W-:-:S02]  /*0f70*/  SHF.R.U64 R22, R22, 0x3, RZ ;  /* 0x0000000316167819 */ /* 0x000fc400000012ff */
[----:B------:R-:W-:Y:S01]  /*0f80*/  LOP3.LUT R222, R222, R223, RZ, 0x3c, !PT ;  /* 0x000000dfdede7212 */ /* 0x000fe200078e3cff */
[----:B------:R-:W-:Y:S01]  /*0f90*/  IMAD.X R223, RZ, RZ, R177, P5 ;  /* 0x000000ffffdf7224 */ /* 0x000fe200028e06b1 */
[----:B------:R-:W-:Y:S02]  /*0fa0*/  LOP3.LUT R18, R19, 0x380, RZ, 0xc0, !PT ;  /* 0x0000038013127812 */ /* 0x000fe400078ec0ff */
[----:B------:R-:W-:Y:S02]  /*0fb0*/  MOV R221, R2 ;  /* 0x0000000200dd7202 */ /* 0x000fe40000000f00 */
[C---:B------:R-:W-:Y:S02]  /*0fc0*/  IADD3 R21, P0, R176.reuse, 0x8040, RZ ;  /* 0x00008040b0157810 */ /* 0x040fe40007f1e0ff */
[----:B------:R-:W-:Y:S02]  /*0fd0*/  LOP3.LUT R3, R25, 0xfffffff8, RZ, 0xc0, !PT ;  /* 0xfffffff819037812 */ /* 0x000fe400078ec0ff */
[----:B------:R-:W-:-:S02]  /*0fe0*/  IADD3 R9, P2, R176, 0x4020, RZ ;  /* 0x00004020b0097810 */ /* 0x000fc40007f5e0ff */
[----:B------:R-:W-:Y:S01]  /*0ff0*/  IADD3 R11, P3, R176, 0x4040, RZ ;  /* 0x00004040b00b7810 */ /* 0x000fe20007f7e0ff */
[----:B------:R-:W-:Y:S01]  /*1000*/  IMAD.IADD R3, R202, 0x1, -R3 ;  /* 0x00000001ca037824 */ /* 0x000fe200078e0a03 */
[C---:B------:R-:W-:Y:S02]  /*1010*/  IADD3 R13, P4, R176.reuse, 0x4060, RZ ;  /* 0x00004060b00d7810 */ /* 0x040fe40007f9e0ff */
[----:B------:R-:W-:Y:S02]  /*1020*/  IADD3 R15, P5, R176, 0x8000, RZ ;  /* 0x00008000b00f7810 */ /* 0x000fe40007fbe0ff */
[----:B------:R-:W-:Y:S01]  /*1030*/  LOP3.LUT R22, R22, R23, RZ, 0x3c, !PT ;  /* 0x0000001716167212 */ /* 0x000fe200078e3cff */
[----:B------:R-:W-:Y:S01]  /*1040*/  IMAD.X R23, RZ, RZ, R177, P1 ;  /* 0x000000ffff177224 */ /* 0x000fe200008e06b1 */
[----:B------:R-:W-:Y:S02]  /*1050*/  SHF.R.U64 R18, R18, 0x3, RZ ;  /* 0x0000000312127819 */ /* 0x000fe400000012ff */
[----:B------:R-:W-:-:S02]  /*1060*/  LOP3.LUT R20, R21, 0x380, RZ, 0xc0, !PT ;  /* 0x0000038015147812 */ /* 0x000fc400078ec0ff */
[----:B------:R-:W-:Y:S02]  /*1070*/  SHF.R.S32.HI R206, RZ, 0x3, R25 ;  /* 0x00000003ffce7819 */ /* 0x000fe40000011419 */
[----:B------:R-:W-:Y:S02]  /*1080*/  LOP3.LUT R8, R9, 0x380, RZ, 0xc0, !PT ;  /* 0x0000038009087812 */ /* 0x000fe400078ec0ff */
[----:B------:R-:W-:Y:S01]  /*1090*/  LOP3.LUT R10, R11, 0x380, RZ, 0xc0, !PT ;  /* 0x000003800b0a7812 */ /* 0x000fe200078ec0ff */
[----:B------:R-:W-:Y:S01]  /*10a0*/  IMAD R207, R3, 0x20, R206 ;  /* 0x0000002003cf7824 */ /* 0x000fe200078e02ce */
[----:B------:R-:W-:Y:S02]  /*10b0*/  LOP3.LUT R12, R13, 0x380, RZ, 0xc0, !PT ;  /* 0x000003800d0c7812 */ /* 0x000fe400078ec0ff */
[----:B------:R-:W-:Y:S02]  /*10c0*/  LOP3.LUT R14, R15, 0x380, RZ, 0xc0, !PT ;  /* 0x000003800f0e7812 */ /* 0x000fe400078ec0ff */
[----:B------:R-:W-:-:S02]  /*10d0*/  LOP3.LUT R0, R0, 0x3fffffe, RZ, 0xc0, !PT ;  /* 0x03fffffe00007812 */ /* 0x000fc400078ec0ff */
[----:B------:R-:W-:Y:S01]  /*10e0*/  LOP3.LUT R18, R18, R19, RZ, 0x3c, !PT ;  /* 0x0000001312127212 */ /* 0x000fe200078e3cff */
[----:B------:R-:W-:Y:S01]  /*10f0*/  IMAD.X R19, RZ, RZ, R177, P6 ;  /* 0x000000ffff137224 */ /* 0x000fe200030e06b1 */
[----:B------:R-:W-:Y:S01]  /*1100*/  SHF.R.U64 R20, R20, 0x3, RZ ;  /* 0x0000000314147819 */ /* 0x000fe200000012ff */
[----:B------:R-:W-:Y:S01]  /*1110*/  IMAD.IADD R0, R211, 0x1, -R0 ;  /* 0x00000001d3007824 */ /* 0x000fe200078e0a00 */
[----:B------:R-:W-:Y:S01]  /*1120*/  MOV R212, R22 ;  /* 0x0000001600d47202 */ /* 0x000fe20000000f00 */
[----:B------:R-:W-:Y:S01]  /*1130*/  IMAD.SHL.U32 R22, R3, 0x8, RZ ;  /* 0x0000000803167824 */ /* 0x000fe200078e00ff */
[----:B------:R-:W-:Y:S01]  /*1140*/  SHF.R.U64 R8, R8, 0x3, RZ ;  /* 0x0000000308087819 */ /* 0x000fe200000012ff */
[----:B------:R-:W-:Y:S01]  /*1150*/  IMAD R200, R0, 0x40, R27 ;  /* 0x0000004000c87824 */ /* 0x000fe200078e021b */
[----:B------:R-:W-:Y:S01]  /*1160*/  SHF.R.U64 R10, R10, 0x3, RZ ;  /* 0x000000030a0a7819 */ /* 0x000fe200000012ff */
[----:B------:R-:W-:Y:S01]  /*1170*/  VIADD R178, R22, 0x40 ;  /* 0x0000004016b27836 */ /* 0x000fe20000000000 */
[----:B------:R-:W-:Y:S01]  /*1180*/  SHF.R.U64 R12, R12, 0x3, RZ ;  /* 0x000000030c0c7819 */ /* 0x000fe200000012ff */
[----:B------:R-:W-:Y:S01]  /*1190*/  VIADD R23, R22, 0x80 ;  /* 0x0000008016177836 */ /* 0x000fe20000000000 */
[----:B------:R-:W-:Y:S01]  /*11a0*/  SHF.R.U64 R14, R14, 0x3, RZ ;  /* 0x000000030e0e7819 */ /* 0x000fe200000012ff */
[----:B------:R-:W-:Y:S01]  /*11b0*/  VIADD R179, R22, 0xc0 ;  /* 0x000000c016b37836 */ /* 0x000fe20000000000 */
[----:B------:R-:W-:Y:S01]  /*11c0*/  LOP3.LUT R3, R26, 0x7ffffffc, RZ, 0xc0, !PT ;  /* 0x7ffffffc1a037812 */ /* 0x000fe200078ec0ff */
[----:B------:R-:W-:Y:S01]  /*11d0*/  IMAD R224, R29, 0x8, R200 ;  /* 0x000000081de07824 */ /* 0x000fe200078e02c8 */
        /* <DEDUP_REMOVED lines=10> */
[----:B------:R-:W-:Y:S01]  /*1280*/  MOV R214, R18 ;  /* 0x0000001200d67202 */ /* 0x000fe20000000f00 */
[----:B------:R-:W-:Y:S01]  /*1290*/  IMAD.IADD R3, R210, 0x1, -R3 ;  /* 0x00000001d2037824 */ /* 0x000fe200078e0a03 */
[----:B------:R-:W-:-:S02]  /*12a0*/  IADD3 R18, P0, R16, 0x10c, RZ ;  /* 0x0000010c10127810 */ /* 0x000fc40007f1e0ff */
[----:B------:R-:W-:Y:S01]  /*12b0*/  MOV R222, R222 ;  /* 0x000000de00de7202 */ /* 0x000fe20000000f00 */
[----:B------:R-:W-:Y:S01]  /*12c0*/  IMAD.SHL.U32 R201, R3, 0x2, RZ ;  /* 0x0000000203c97824 */ /* 0x000fe200078e00ff */
[----:B------:R-:W-:Y:S01]  /*12d0*/  MOV R220, R4 ;  /* 0x0000000400dc7202 */ /* 0x000fe20000000f00 */
[----:B------:R-:W-:Y:S01]  /*12e0*/  IMAD.X R19, RZ, RZ, R17, P0 ;  /* 0x000000ffff137224 */ /* 0x000fe200000e0611 */
[----:B------:R-:W-:Y:S02]  /*12f0*/  MOV R219, R6 ;  /* 0x0000000600db7202 */ /* 0x000fe40000000f00 */
[----:B------:R-:W-:Y:S02]  /*1300*/  MOV R218, R8 ;  /* 0x0000000800da7202 */ /* 0x000fe40000000f00 */
[----:B------:R-:W-:Y:S02]  /*1310*/  MOV R217, R10 ;  /* 0x0000000a00d97202 */ /* 0x000fe40000000f00 */
[----:B------:R-:W-:-:S02]  /*1320*/  MOV R216, R12 ;  /* 0x0000000c00d87202 */ /* 0x000fc40000000f00 */
[----:B------:R-:W-:Y:S02]  /*1330*/  MOV R215, R14 ;  /* 0x0000000e00d77202 */ /* 0x000fe40000000f00 */
[----:B------:R-:W-:Y:S02]  /*1340*/  MOV R213, R20 ;  /* 0x0000001400d57202 */ /* 0x000fe40000000f00 */
[----:B------:R-:W-:Y:S02]  /*1350*/  SHF.R.S32.HI R199, RZ, 0x1f, R22 ;  /* 0x0000001fffc77819 */ /* 0x000fe40000011416 */
[----:B------:R-:W-:Y:S02]  /*1360*/  SHF.R.S32.HI R198, RZ, 0x1f, R178 ;  /* 0x0000001fffc67819 */ /* 0x000fe400000114b2 */
[----:B------:R-:W-:Y:S02]  /*1370*/  SHF.R.S32.HI R197, RZ, 0x1f, R23 ;  /* 0x0000001fffc57819 */ /* 0x000fe40000011417 */
[----:B------:R-:W-:-:S07]  /*1380*/  SHF.R.S32.HI R196, RZ, 0x1f, R179 ;  /* 0x0000001fffc47819 */ /* 0x000fce00000114b3 */
.L_x_11029:
        /* <DEDUP_REMOVED lines=21> */
.L_x_10901:
[----:B------:R-:W-:Y:S01]  /*14e0*/  ULDC UR7, c[0x0][0xc54] ;  /* 0x0003150000077ab9 */ /* 0x000fe20000000800 */
[----:B------:R-:W-:Y:S01]  /*14f0*/  UMOV UR6, UR12 ;  /* 0x0000000c00067c82 */ /* 0x000fe20008000000 */
[----:B------:R-:W-:-:S11]  /*1500*/  UISETP.NE.AND UP0, UPT, UR7, 0x1, UPT ;  /* 0x000000010700788c */ /* 0x000fd6000bf05270 */
[----:B------:R-:W-:Y:S02]  /*1510*/  @UP0 ULDC.64 UR10, c[0x0][0xc58] ;  /* 0x00031600000a0ab9 */ /* 0x000fe40000000a00 */
[----:B------:R-:W-:-:S04]  /*1520*/  UIMAD.WIDE.U32 UR4, UR12, UR10, URZ ;  /* 0x0000000a0c0472a5 */ /* 0x000fc8000f8e003f */
[----:B------:R-:W-:-:S04]  /*1530*/  @UP0 USHF.R.U32.HI UR6, URZ, UR11, UR5 ;  /* 0x0000000b3f060299 */ /* 0x000fc80008011605 */
[----:B------:R-:W-:-:S12]  /*1540*/  UIMAD UR4, UR6, UR7, URZ ;  /* 0x00000007060472a4 */ /* 0x000fd8000f8e023f */
.L_x_10902:
[----:B------:R-:W0:Y:S01]  /*1550*/  LDC R0, c[0x0][0x988] ;  /* 0x00026200ff007b82 */ /* 0x000e220000000800 */
[----:B------:R-:W-:Y:S01]  /*1560*/  ULOP3.LUT UR5, URZ, UR6, URZ, 0x33, !UPT ;  /* 0x000000063f057292 */ /* 0x000fe2000f8e333f */
[----:B------:R-:W-:Y:S01]  /*1570*/  IMAD.U32 R15, RZ, RZ, UR9 ;  /* 0x00000009ff0f7e24 */ /* 0x000fe2000f8e00ff */
[----:B------:R-:W-:Y:S01]  /*1580*/  UIADD3 UR6, UP3, UR38, 0x22860, URZ ;  /* 0x0002286026067890 */ /* 0x000fe2000ff7e03f */
[----:B------:R-:W-:Y:S01]  /*1590*/  IMAD.U32 R4, RZ, RZ, UR61 ;  /* 0x0000003dff047e24 */ /* 0x000fe2000f8e00ff */
[----:B------:R-:W-:Y:S01]  /*15a0*/  ULDC UR45, c[0x0][0xc3c] ;  /* 0x00030f00002d7ab9 */ /* 0x000fe20000000800 */
[----:B------:R-:W-:Y:S01]  /*15b0*/  UIADD3 UR7, UP2, UR38, 0x22850, URZ ;  /* 0x0002285026077890 */ /* 0x000fe2000ff5e03f */
[----:B------:R-:W-:Y:S01]  /*15c0*/  IMAD.MOV.U32 R5, RZ, RZ, 0x80 ;  /* 0x00000080ff057424 */ /* 0x000fe200078e00ff */
[----:B------:R-:W-:Y:S01]  /*15d0*/  UIADD3 UR45, UR5, UR45, URZ ;  /* 0x0000002d052d7290 */ /* 0x000fe2000fffe03f */
[----:B------:R-:W-:Y:S01]  /*15e0*/  IMAD.U32 R2, RZ, RZ, UR61 ;  /* 0x0000003dff027e24 */ /* 0x000fe2000f8e00ff */
[----:B------:R-:W-:Y:S01]  /*15f0*/  UIADD3.X UR5, URZ, UR39, URZ, UP3, !UPT ;  /* 0x000000273f057290 */ /* 0x000fe20009ffe43f */
[----:B------:R-:W-:Y:S01]  /*1600*/  IMAD.MOV.U32 R14, RZ, RZ, 0x100 ;  /* 0x00000100ff0e7424 */ /* 0x000fe200078e00ff */
[----:B------:R-:W-:Y:S01]  /*1610*/  UIADD3 UR13, UP0, UR38, 0x22830, URZ ;  /* 0x00022830260d7890 */ /* 0x000fe2000ff1e03f */
[----:B------:R1:W-:Y:S01]  /*1620*/  STL.64 [R1+0x28], R4 ;  /* 0x0000280401007387 */ /* 0x0003e20000100a00 */
[----:B------:R-:W-:Y:S01]  /*1630*/  UIADD3 UR10, UP1, UR38, 0x22840, URZ ;  /* 0x00022840260a7890 */ /* 0x000fe2000ff3e03f */
[----:B------:R-:W-:Y:S01]  /*1640*/  IMAD.MOV.U32 R12, RZ, RZ, R2 ;  /* 0x000000ffff0c7224 */ /* 0x000fe200078e0002 */
[----:B------:R-:W-:Y:S01]  /*1650*/  UIADD3.X UR9, URZ, UR39, URZ, UP2, !UPT ;  /* 0x000000273f097290 */ /* 0x000fe200097fe43f */
[----:B------:R-:W-:Y:S01]  /*1660*/  IMAD.U32 R11, RZ, RZ, UR5 ;  /* 0x00000005ff0b7e24 */ /* 0x000fe2000f8e00ff */
[----:B------:R-:W-:Y:S01]  /*1670*/  UIADD3.X UR14, URZ, UR39, URZ, UP0, !UPT ;  /* 0x000000273f0e7290 */ /* 0x000fe200087fe43f */
[----:B------:R-:W-:Y:S01]  /*1680*/  IMAD.MOV.U32 R13, RZ, RZ, 0x80 ;  /* 0x00000080ff0d7424 */ /* 0x000fe200078e00ff */
[----:B------:R-:W-:Y:S01]  /*1690*/  UIADD3.X UR11, URZ, UR39, URZ, UP1, !UPT ;  /* 0x000000273f0b7290 */ /* 0x000fe20008ffe43f */
[----:B------:R-:W-:Y:S01]  /*16a0*/  IMAD.U32 R6, RZ, RZ, UR45 ;  /* 0x0000002dff067e24 */ /* 0x000fe2000f8e00ff */
[----:B------:R-:W-:Y:S01]  /*16b0*/  UIADD3 UR4, UR12, -UR4, URZ ;  /* 0x800000040c047290 */ /* 0x000fe2000fffe03f */
[----:B------:R-:W-:Y:S01]  /*16c0*/  IMAD.U32 R8, RZ, RZ, UR7 ;  /* 0x00000007ff087e24 */ /* 0x000fe2000f8e00ff */
[----:B------:R-:W-:Y:S01]  /*16d0*/  ULDC UR58, c[0x0][0xc48] ;  /* 0x00031200003a7ab9 */ /* 0x000fe20000000800 */
[----:B------:R-:W-:Y:S01]  /*16e0*/  ULDC UR5, c[0x0][0x448] ;  /* 0x0001120000057ab9 */ /* 0x000fe20000000800 */
[----:B------:R-:W-:Y:S01]  /*16f0*/  ULDC.64 UR16, c[0x0][0x418] ;  /* 0x0001060000107ab9 */ /* 0x000fe20000000a00 */
[----:B------:R-:W-:Y:S01]  /*1700*/  UISETP.NE.AND UP1, UPT, UR58, 0x1, UPT ;  /* 0x000000013a00788c */ /* 0x000fe2000bf25270 */
[----:B------:R-:W-:Y:S01]  /*1710*/  IMAD.U32 R10, RZ, RZ, UR6 ;  /* 0x00000006ff0a7e24 */ /* 0x000fe2000f8e00ff */
[----:B------:R-:W-:Y:S01]  /*1720*/  UISETP.NE.AND UP5, UPT, UR5, 0x1, UPT ;  /* 0x000000010500788c */ /* 0x000fe2000bfa5270 */
[----:B------:R-:W-:Y:S01]  /*1730*/  IMAD.U32 R2, RZ, RZ, UR13 ;  /* 0x0000000dff027e24 */ /* 0x000fe2000f8e00ff */
[----:B------:R-:W-:Y:S01]  /*1740*/  UISETP.NE.U32.AND UP0, UPT, UR16, URZ, UPT ;  /* 0x0000003f1000728c */ /* 0x000fe2000bf05070 */
[----:B------:R-:W-:Y:S01]  /*1750*/  IMAD.U32 R9, RZ, RZ, UR9 ;  /* 0x00000009ff097e24 */ /* 0x000fe2000f8e00ff */
[----:B------:R-:W-:Y:S01]  /*1760*/  ULDC UR12, c[0x0][0xc54] ;  /* 0x00031500000c7ab9 */ /* 0x000fe20000000800 */
[----:B-1----:R-:W-:Y:S01]  /*1770*/  IMAD.U32 R4, RZ, RZ, UR10 ;  /* 0x0000000aff047e24 */ /* 0x002fe2000f8e00ff */
[----:B------:R-:W-:Y:S01]  /*1780*/  UIMAD UR12, UR8, UR12, UR4 ;  /* 0x0000000c080c72a4 */ /* 0x000fe2000f8e0204 */
[----:B------:R-:W-:Y:S01]  /*1790*/  IMAD.U32 R3, RZ, RZ, UR14 ;  /* 0x0000000eff037e24 */ /* 0x000fe2000f8e00ff */
[----:B------:R-:W-:Y:S01]  /*17a0*/  UISETP.NE.AND.EX UP0, UPT, UR17, URZ, UPT, UP0 ;  /* 0x0000003f1100728c */ /* 0x000fe2000bf05300 */
[----:B------:R-:W-:Y:S01]  /*17b0*/  IMAD.U32 R5, RZ, RZ, UR11 ;  /* 0x0000000bff057e24 */ /* 0x000fe2000f8e00ff */
[----:B------:R-:W-:Y:S01]  /*17c0*/  ULDC.64 UR4, c[0x0][0x9e0] ;  /* 0x0002780000047ab9 */ /* 0x000fe20000000a00 */
[----:B------:R-:W-:Y:S01]  /*17d0*/  USHF.L.U32 UR45, UR45, 0x7, URZ ;  /* 0x000000072d2d7899 */ /* 0x000fe2000800063f */
[----:B------:R1:W-:Y:S01]  /*17e0*/  STL.64 [R1+0x30], R14 ;  /* 0x0000300e01007387 */ /* 0x0003e20000100a00 */
[----:B------:R-:W-:Y:S01]  /*17f0*/  ULDC UR49, c[0x0][0x424] ;  /* 0x0001090000317ab9 */ /* 0x000fe20000000800 */
[----:B------:R-:W-:Y:S01]  /*1800*/  UISETP.GE.AND UP4, UPT, UR5, 0x1, UPT ;  /* 0x000000010500788c */ /* 0x000fe2000bf86270 */
[C---:B------:R-:W-:Y:S01]  /*1810*/  IADD3 R31, P0, R16.reuse, 0x3e0, RZ ;  /* 0x000003e0101f7810 */ /* 0x040fe20007f1e0ff */
[----:B------:R1:W-:Y:S01]  /*1820*/  STL.128 [R1], R12 ;  /* 0x0000000c01007387 */ /* 0x0003e20000100c00 */
[----:B------:R-:W-:Y:S01]  /*1830*/  UIADD3 UR10, UR45, 0x7f, URZ ;  /* 0x0000007f2d0a7890 */ /* 0x000fe2000fffe03f */
[----:B------:R-:W-:Y:S01]  /*1840*/  IADD3 R38, P1, R16, 0x28, RZ ;  /* 0x0000002810267810 */ /* 0x000fe20007f3e0ff */
[----:B------:R-:W-:Y:S01]  /*1850*/  USEL UR49, UR49, 0x1, UP0 ;  /* 0x0000000131317887 */ /* 0x000fe20008000000 */
[----:B------:R1:W-:Y:S01]  /*1860*/  STL [R1+0x50], R6 ;  /* 0x0000500601007387 */ /* 0x0003e20000100800 */
[----:B------:R-:W-:Y:S01]  /*1870*/  ULDC UR11, c[0x0][0x2f0] ;  /* 0x0000bc00000b7ab9 */ /* 0x000fe20000000800 */
[----:B------:R-:W-:Y:S01]  /*1880*/  @UP1 ULDC UR6, c[0x0][0xc4c] ;  /* 0x0003130000061ab9 */ /* 0x000fe20000000800 */
[----:B------:R-:W-:Y:S01]  /*1890*/  @UP5 ULDC UR8, c[0x0][0x44c] ;  /* 0x0001130000085ab9 */ /* 0x000fe20000000800 */
[----:B------:R1:W-:Y:S01]  /*18a0*/  STL.128 [R1+0x40], R8 ;  /* 0x0000400801007387 */ /* 0x0003e20000100c00 */
[----:B------:R-:W-:Y:S01]  /*18b0*/  UIMAD.WIDE.U32 UR6, UR12, UR6, URZ ;  /* 0x000000060c0672a5 */ /* 0x000fe2000f8e003f */
[----:B------:R-:W-:Y:S01]  /*18c0*/  PLOP3.LUT P2, PT, PT, PT, UP4, 0x40, 0x0 ;  /* 0x000000000000781c */ /* 0x000fe20003f4e848 */
[----:B------:R-:W-:Y:S01]  /*18d0*/  UIMAD.WIDE.U32 UR8, UR10, UR8, URZ ;  /* 0x000000080a0872a5 */ /* 0x000fe2000f8e003f */
[----:B------:R1:W-:Y:S01]  /*18e0*/  STL.64 [R1+0x18], R2 ;  /* 0x0000180201007387 */ /* 0x0003e20000100a00 */
[----:B------:R-:W-:Y:S01]  /*18f0*/  UIMAD UR49, UR49, UR11, URZ ;  /* 0x0000000b313172a4 */ /* 0x000fe2000f8e023f */
[--C-:B------:R-:W-:Y:S01]  /*1900*/  IMAD.X R40, RZ, RZ, R17.reuse, P0 ;  /* 0x000000ffff287224 */ /* 0x100fe200000e0611 */
[----:B------:R-:W-:Y:S01]  /*1910*/  ULDC UR46, c[0x0][0x288] ;  /* 0x0000a200002e7ab9 */ /* 0x000fe20000000800 */
[----:B------:R1:W-:Y:S01]  /*1920*/  STL.64 [R1+0x20], R4 ;  /* 0x0000200401007387 */ /* 0x0003e20000100a00 */
[----:B------:R-:W-:Y:S01]  /*1930*/  @UP1 ULDC UR13, c[0x0][0xc50] ;  /* 0x00031400000d1ab9 */ /* 0x000fe20000000800 */
[----:B------:R-:W-:Y:S01]  /*1940*/  @UP5 ULDC UR14, c[0x0][0x450] ;  /* 0x00011400000e5ab9 */ /* 0x000fe20000000800 */
[----:B------:R-:W-:Y:S01]  /*1950*/  UMOV UR40, UR12 ;  /* 0x0000000c00287c82 */ /* 0x000fe20008000000 */
[----:B0-----:R1:W-:Y:S01]  /*1960*/  STL [R1+0x400], R0 ;  /* 0x0004000001007387 */ /* 0x0013e20000100800 */
[----:B------:R-:W-:Y:S01]  /*1970*/  @UP1 USHF.R.U32.HI UR40, URZ, UR13, UR7 ;  /* 0x0000000d3f281299 */ /* 0x000fe20008011607 */
[----:B------:R-:W-:Y:S01]  /*1980*/  IMAD.X R41, RZ, RZ, R17, P1 ;  /* 0x000000ffff297224 */ /* 0x000fe200008e0611 */
[----:B------:R-:W-:Y:S01]  /*1990*/  UIADD3 UR41, UR49, 0x1, -UR46 ;  /* 0x0000000131297890 */ /* 0x000fe2000fffe82e */
[----:B------:R1:W-:Y:S01]  /*19a0*/  STL.128 [R1+0x3e0], RZ ;  /* 0x0003e0ff01007387 */ /* 0x0003e20000100c00 */
[----:B------:R-:W-:-:S02]  /*19b0*/  @UP5 USHF.R.U32.HI UR10, URZ, UR14, UR9 ;  /* 0x0000000e3f0a5299 */ /* 0x000fc40008011609 */
[----:B------:R-:W-:Y:S01]  /*19c0*/  UIADD3 UR6, -UR40, URZ, URZ ;  /* 0x0000003f28067290 */ /* 0x000fe2000fffe13f */
[----:B------:R1:W-:Y:S01]  /*19d0*/  STL.128 [R1+0x3f0], RZ ;  /* 0x0003f0ff01007387 */ /* 0x0003e20000100c00 */
[----:B------:R-:W-:Y:S02]  /*19e0*/  UIADD3 UR10, UR41, UR10, URZ ;  /* 0x0000000a290a7290 */ /* 0x000fe4000fffe03f */
[----:B------:R-:W-:Y:S01]  /*19f0*/  UP2UR UR42, UPR, URZ, 0x20 ;  /* 0x000000203f2a7883 */ /* 0x000fe20008000000 */
[----:B------:R1:W-:Y:S01]  /*1a00*/  STL.128 [R1+0x1d0], RZ ;  /* 0x0001d0ff01007387 */ /* 0x0003e20000100c00 */
[----:B------:R-:W-:Y:S02]  /*1a10*/  UP2UR UR44, UPR, URZ, 0x10 ;  /* 0x000000103f2c7883 */ /* 0x000fe40008000000 */
[----:B------:R-:W-:Y:S01]  /*1a20*/  UIMAD UR58, UR58, UR6, UR12 ;  /* 0x000000063a3a72a4 */ /* 0x000fe2000f8e020c */
[----:B------:R1:W-:Y:S01]  /*1a30*/  STL.128 [R1+0x1e0], RZ ;  /* 0x0001e0ff01007387 */ /* 0x0003e20000100c00 */
[----:B------:R-:W-:-:S03]  /*1a40*/  UIADD3 UR4, UR10, UR4, URZ ;  /* 0x000000040a047290 */ /* 0x000fc6000fffe03f */
        /* <DEDUP_REMOVED lines=30> */
[----:B------:R1:W-:Y:S04]  /*1c30*/  STL [R1+0x10], RZ ;  /* 0x000010ff01007387 */ /* 0x0003e80000100800 */
[----:B------:R1:W-:Y:S01]  /*1c40*/  STL [R1+0x38], RZ ;  /* 0x000038ff01007387 */ /* 0x0003e20000100800 */
        /* <DEDUP_REMOVED lines=11> */
.L_x_10904:
[----:B------:R-:W-:-:S11]  /*1d00*/  UISETP.NE.AND UP0, UPT, UR5, 0x1, UPT ;  /* 0x000000010500788c */ /* 0x000fd6000bf05270 */
[----:B------:R-:W-:Y:S02]  /*1d10*/  @UP0 ULDC.64 UR10, c[0x0][0x9e8] ;  /* 0x00027a00000a0ab9 */ /* 0x000fe40000000a00 */
[----:B------:R-:W-:-:S04]  /*1d20*/  UIMAD.WIDE.U32 UR6, UR8, UR10, URZ ;  /* 0x0000000a080672a5 */ /* 0x000fc8000f8e003f */
[----:B------:R-:W-:-:S12]  /*1d30*/  @UP0 USHF.R.U32.HI UR8, URZ, UR11, UR7 ;  /* 0x0000000b3f080299 */ /* 0x000fd80008011607 */
.L_x_10905:
[----:B------:R-:W-:-:S04]  /*1d40*/  UIMAD UR8, UR8, UR5, UR5 ;  /* 0x00000005080872a4 */ /* 0x000fc8000f8e0205 */
[----:B------:R-:W-:-:S04]  /*1d50*/  UISETP.LT.AND UP0, UPT, UR4, UR8, UPT ;  /* 0x000000080400728c */ /* 0x000fc8000bf01270 */
[----:B------:R-:W-:-:S12]  /*1d60*/  USEL UR4, UR4, UR8, UP0 ;  /* 0x0000000804047287 */ /* 0x000fd80008000000 */
.L_x_10903:
[----:B------:R-:W-:Y:S02]  /*1d70*/  UISETP.NE.AND UP0, UPT, UR42, URZ, UPT ;  /* 0x0000003f2a00728c */ /* 0x000fe4000bf05270 */
[----:B------:R-:W-:Y:S02]  /*1d80*/  UIADD3 UR6, UR49, 0x5f, URZ ;  /* 0x0000005f31067890 */ /* 0x000fe4000fffe03f */
[----:B------:R-:W-:Y:S02]  /*1d90*/  UIADD3 UR8, UR4, 0x5f, URZ ;  /* 0x0000005f04087890 */ /* 0x000fe4000fffe03f */
[----:B------:R-:W-:Y:S02]  /*1da0*/  UISETP.GE.AND UP1, UPT, UR5, 0x1, UPT ;  /* 0x000000010500788c */ /* 0x000fe4000bf26270 */
[----:B------:R-:W-:Y:S02]  /*1db0*/  UIMAD.WIDE UR6, UR6, 0x2aaaaaab, URZ ;  /* 0x2aaaaaab060678a5 */ /* 0x000fe4000f8e023f */
[----:B------:R-:W-:Y:S01]  /*1dc0*/  UIMAD.WIDE UR8, UR8, 0x2aaaaaab, URZ ;  /* 0x2aaaaaab080878a5 */ /* 0x000fe2000f8e023f */
[----:B------:R-:W-:Y:S01]  /*1dd0*/  @UP0 ULDC UR10, c[0x0][0x44c] ;  /* 0x00011300000a0ab9 */ /* 0x000fe20000000800 */
[----:B------:R-:W-:Y:S01]  /*1de0*/  USHF.R.U32.HI UR4, URZ, 0x1f, UR7 ;  /* 0x0000001f3f047899 */ /* 0x000fe20008011607 */
[----:B------:R-:W-:Y:S01]  /*1df0*/  PLOP3.LUT P0, PT, PT, PT, UP1, 0x40, 0x0 ;  /* 0x000000000000781c */ /* 0x000fe20003f0e818 */
[----:B------:R-:W-:-:S02]  /*1e00*/  UIMAD.WIDE.U32 UR10, UR45, UR10, URZ ;  /* 0x0000000a2d0a72a5 */ /* 0x000fc4000f8e003f */
[----:B------:R-:W-:Y:S01]  /*1e10*/  USHF.R.U32.HI UR6, URZ, 0x1f, UR9 ;  /* 0x0000001f3f067899 */ /* 0x000fe20008011609 */
[----:B------:R-:W-:Y:S01]  /*1e20*/  @UP0 ULDC UR14, c[0x0][0x450] ;  /* 0x00011400000e0ab9 */ /* 0x000fe20000000800 */
[----:B------:R-:W-:Y:S01]  /*1e30*/  UMOV UR12, UR45 ;  /* 0x0000002d000c7c82 */ /* 0x000fe20008000000 */
[----:B------:R-:W-:Y:S02]  /*1e40*/  UIADD3 UR46, UR49, -UR46, URZ ;  /* 0x8000002e312e7290 */ /* 0x000fe4000fffe03f */
[----:B------:R-:W-:Y:S02]  /*1e50*/  @UP0 USHF.R.U32.HI UR12, URZ, UR14, UR11 ;  /* 0x0000000e3f0c0299 */ /* 0x000fe4000801160b */
[----:B------:R-:W-:Y:S02]  /*1e60*/  ULEA.HI.SX32 UR4, UR7, UR4, 0x1c ;  /* 0x0000000407047291 */ /* 0x000fe4000f8fe23f */
[----:B------:R-:W-:Y:S02]  /*1e70*/  ULEA.HI.SX32 UR6, UR9, UR6, 0x1c ;  /* 0x0000000609067291 */ /* 0x000fe4000f8fe23f */
[----:B------:R-:W-:-:S02]  /*1e80*/  UIADD3 UR7, UR46, UR12, URZ ;  /* 0x0000000c2e077290 */ /* 0x000fc4000fffe03f */
[----:B------:R-:W-:Y:S01]  /*1e90*/  UISETP.LT.AND UP0, UPT, UR4, UR6, UPT ;  /* 0x000000060400728c */ /* 0x000fe2000bf01270 */
[----:B------:R-:W-:Y:S02]  /*1ea0*/  ULDC UR13, c[0x0][0x9dc] ;  /* 0x00027700000d7ab9 */ /* 0x000fe40000000800 */
[----:B------:R-:W-:Y:S02]  /*1eb0*/  UIADD3 UR8, UR7, -UR13, URZ ;  /* 0x8000000d07087290 */ /* 0x000fe4000fffe03f */
[----:B------:R-:W-:Y:S01]  /*1ec0*/  USEL UR47, UR4, UR6, UP0 ;  /* 0x00000006042f7287 */ /* 0x000fe20008000000 */
        /* <DEDUP_REMOVED lines=12> */
.L_x_10907:
[----:B------:R-:W-:-:S11]  /*1f90*/  UISETP.NE.AND UP0, UPT, UR5, 0x1, UPT ;  /* 0x000000010500788c */ /* 0x000fd6000bf05270 */
[----:B------:R-:W-:Y:S02]  /*1fa0*/  @UP0 ULDC.64 UR10, c[0x0][0x9e8] ;  /* 0x00027a00000a0ab9 */ /* 0x000fe40000000a00 */
[----:B------:R-:W-:-:S04]  /*1fb0*/  UIMAD.WIDE.U32 UR6, UR4, UR10, URZ ;  /* 0x0000000a040672a5 */ /* 0x000fc8000f8e003f */
[----:B------:R-:W-:-:S12]  /*1fc0*/  @UP0 USHF.R.U32.HI UR4, URZ, UR11, UR7 ;  /* 0x0000000b3f040299 */ /* 0x000fd80008011607 */
.L_x_10908:
[----:B------:R-:W-:-:S04]  /*1fd0*/  UIMAD UR4, UR4, UR5, URZ ;  /* 0x00000005040472a4 */ /* 0x000fc8000f8e023f */
[----:B------:R-:W-:-:S04]  /*1fe0*/  UISETP.LT.AND UP0, UPT, UR8, UR4, UPT ;  /* 0x000000040800728c */ /* 0x000fc8000bf01270 */
[----:B------:R-:W-:-:S12]  /*1ff0*/  USEL UR8, UR8, UR4, !UP0 ;  /* 0x0000000408087287 */ /* 0x000fd8000c000000 */
.L_x_10906:
[----:B------:R-:W-:Y:S01]  /*2000*/  UIMAD.WIDE UR4, UR8, 0x2aaaaaab, URZ ;  /* 0x2aaaaaab080478a5 */ /* 0x000fe2000f8e023f */
[----:B------:R-:W-:-:S03]  /*2010*/  PLOP3.LUT P0, PT, PT, PT, PT, 0x80, 0x0 ;  /* 0x000000000000781c */ /* 0x000fc60003f0f070 */
[----:B------:R-:W-:-:S04]  /*2020*/  USHF.R.U32.HI UR4, URZ, 0x1f, UR5 ;  /* 0x0000001f3f047899 */ /* 0x000fc80008011605 */
[----:B------:R-:W-:-:S04]  /*2030*/  ULEA.HI.SX32 UR4, UR5, UR4, 0x1c ;  /* 0x0000000405047291 */ /* 0x000fc8000f8fe23f */
[----:B------:R-:W-:-:S04]  /*2040*/  UISETP.LT.AND UP0, UPT, URZ, UR4, UPT ;  /* 0x000000043f00728c */ /* 0x000fc8000bf01270 */
[----:B------:R-:W-:-:S04]  /*2050*/  USEL UR43, URZ, UR4, !UP0 ;  /* 0x000000043f2b7287 */ /* 0x000fc8000c000000 */
[----:B------:R-:W-:-:S06]  /*2060*/  UISETP.GT.AND UP0, UPT, UR47, UR43, UPT ;  /* 0x0000002b2f00728c */ /* 0x000fcc000bf04270 */
[----:B------:R-:W-:-:S13]  /*2070*/  PLOP3.LUT P1, PT, PT, PT, UP0, 0x80, 0x0 ;  /* 0x000000000000781c */ /* 0x000fda0003f2f008 */
[----:B------:R-:W-:Y:S05]  /*2080*/  @!P1 BRA `(.L_x_10909) ;  /* 0x0000015400609947 */ /* 0x000fea0003800000 */
[----:B-1----:R-:W0:Y:S01]  /*2090*/  SHFL.IDX PT, R0, R211, RZ, 0x1f ;  /* 0x00001fffd3007589 */ /* 0x002e2200000e0000 */
[----:B------:R-:W-:Y:S01]  /*20a0*/  R2UR UR5, R226 ;  /* 0x00000000e20572ca */ /* 0x000fe200000e0000 */
[----:B------:R-:W-:Y:S01]  /*20b0*/  IMAD.MOV.U32 R8, RZ, RZ, 0x1 ;  /* 0x00000001ff087424 */ /* 0x000fe200078e00ff */
[----:B------:R-:W-:Y:S01]  /*20c0*/  R2UR UR4, R225 ;  /* 0x00000000e10472ca */ /* 0x000fe200000e0000 */
[----:B------:R-:W-:Y:S01]  /*20d0*/  IMAD.MOV.U32 R9, RZ, RZ, RZ ;  /* 0x000000ffff097224 */ /* 0x000fe200078e00ff */
[----:B------:R-:W-:Y:S01]  /*20e0*/  ULOP3.LUT UP0, URZ, UR60, 0x1bf, URZ, 0xc0, !UPT ;  /* 0x000001bf3c3f7892 */ /* 0x000fe2000f80c03f */
[----:B------:R-:W-:Y:S01]  /*20f0*/  IMAD.MOV.U32 R10, RZ, RZ, 0x1 ;  /* 0x00000001ff0a7424 */ /* 0x000fe200078e00ff */
[C---:B------:R-:W-:Y:S01]  /*2100*/  IADD3 R29, P6, R16.reuse, 0x78, RZ ;  /* 0x00000078101d7810 */ /* 0x040fe20007fde0ff */
[----:B------:R-:W-:Y:S01]  /*2110*/  IMAD.MOV.U32 R11, RZ, RZ, RZ ;  /* 0x000000ffff0b7224 */ /* 0x000fe200078e00ff */
[----:B------:R1:W-:Y:S01]  /*2120*/  STL.64 [R1+0x58], RZ ;  /* 0x000058ff01007387 */ /* 0x0003e20000100a00 */
[----:B------:R-:W-:Y:S01]  /*2130*/  IMAD.MOV.U32 R7, RZ, RZ, 0x40000040 ;  /* 0x40000040ff077424 */ /* 0x000fe200078e00ff */
[C---:B------:R-:W-:Y:S01]  /*2140*/  IADD3 R27, P5, R16.reuse, 0x70, RZ ;  /* 0x00000070101b7810 */ /* 0x040fe20007fbe0ff */
[----:B------:R-:W-:Y:S01]  /*2150*/  IMAD.MOV.U32 R5, RZ, RZ, 0x40000040 ;  /* 0x40000040ff057424 */ /* 0x000fe200078e00ff */
[----:B------:R1:W-:Y:S01]  /*2160*/  STL.128 [R1+0x60], R8 ;  /* 0x0000600801007387 */ /* 0x0003e20000100c00 */
[--C-:B------:R-:W-:Y:S01]  /*2170*/  IMAD.X R30, RZ, RZ, R17.reuse, P6 ;  /* 0x000000ffff1e7224 */ /* 0x100fe200030e0611 */
[----:B------:R-:W-:Y:S01]  /*2180*/  PLOP3.LUT P6, PT, PT, PT, UP0, 0x80, 0x0 ;  /* 0x000000000000781c */ /* 0x000fe20003fcf008 */
[----:B------:R-:W-:Y:S01]  /*2190*/  IMAD.U32 R6, RZ, RZ, UR4 ;  /* 0x00000004ff067e24 */ /* 0x000fe2000f8e00ff */
[----:B------:R1:W-:Y:S01]  /*21a0*/  STL.128 [R1+0x90], RZ ;  /* 0x000090ff01007387 */ /* 0x0003e20000100c00 */
[C---:B------:R-:W-:Y:S01]  /*21b0*/  IADD3 R28, P4, R16.reuse, 0x68, RZ ;  /* 0x00000068101c7810 */ /* 0x040fe20007f9e0ff */
[--C-:B------:R-:W-:Y:S01]  /*21c0*/  IMAD.X R36, RZ, RZ, R17.reuse, P5 ;  /* 0x000000ffff247224 */ /* 0x100fe200028e0611 */
[C---:B------:R-:W-:Y:S01]  /*21d0*/  IADD3 R25, P3, R16.reuse, 0x60, RZ ;  /* 0x0000006010197810 */ /* 0x040fe20007f7e0ff */
[----:B------:R1:W-:Y:S01]  /*21e0*/  STL.128 [R1+0xa0], RZ ;  /* 0x0000a0ff01007387 */ /* 0x0003e20000100c00 */
[----:B------:R-:W-:Y:S01]  /*21f0*/  IADD3 R32, P2, R16, 0x58, RZ ;  /* 0x0000005810207810 */ /* 0x000fe20007f5e0ff */
[--C-:B------:R-:W-:Y:S01]  /*2200*/  IMAD.X R39, RZ, RZ, R17.reuse, P4 ;  /* 0x000000ffff277224 */ /* 0x100fe200020e0611 */
[----:B0-----:R-:W-:Y:S01]  /*2210*/  LEA.HI R2, R0, R0, RZ, 0x1 ;  /* 0x0000000000027211 */ /* 0x001fe200078f08ff */
[----:B------:R1:W-:Y:S01]  /*2220*/  STL.128 [R1+0xb0], RZ ;  /* 0x0000b0ff01007387 */ /* 0x0003e20000100c00 */
[----:B------:R-:W-:Y:S01]  /*2230*/  IADD3 R26, P1, R16, 0x80, RZ ;  /* 0x00000080101a7810 */ /* 0x000fe20007f3e0ff */
[--C-:B------:R-:W-:Y:S01]  /*2240*/  IMAD.X R34, RZ, RZ, R17.reuse, P3 ;  /* 0x000000ffff227224 */ /* 0x100fe200018e0611 */
[----:B------:R-:W-:Y:S01]  /*2250*/  LOP3.LUT R3, R2, 0x1e, RZ, 0xc0, !PT ;  /* 0x0000001e02037812 */ /* 0x000fe200078ec0ff */
[----:B------:R-:W-:Y:S01]  /*2260*/  IMAD.U32 R2, RZ, RZ, UR5 ;  /* 0x00000005ff027e24 */ /* 0x000fe2000f8e00ff */
[----:B------:R1:W-:Y:S01]  /*2270*/  STL.128 [R1+0xc0], RZ ;  /* 0x0000c0ff01007387 */ /* 0x0003e20000100c00 */
[----:B------:R-:W-:Y:S01]  /*2280*/  IADD3 R24, P0, R16, 0x90, RZ ;  /* 0x0000009010187810 */ /* 0x000fe20007f1e0ff */
[----:B------:R-:W-:-:S02]  /*2290*/  IMAD.X R33, RZ, RZ, R17, P2 ;  /* 0x000000ffff217224 */ /* 0x000fc400010e0611 */
[----:B------:R-:W-:Y:S01]  /*22a0*/  IMAD.IADD R3, R0, 0x1, -R3 ;  /* 0x0000000100037824 */ /* 0x000fe200078e0a03 */
[----:B------:R1:W-:Y:S01]  /*22b0*/  STL.128 [R1+0xd0], RZ ;  /* 0x0000d0ff01007387 */ /* 0x0003e20000100c00 */
[--C-:B------:R-:W-:Y:S02]  /*22c0*/  IMAD.X R37, RZ, RZ, R17.reuse, P1 ;  /* 0x000000ffff257224 */ /* 0x100fe400008e0611 */
[----:B------:R-:W-:Y:S01]  /*22d0*/  IMAD.X R35, RZ, RZ, R17, P0 ;  /* 0x000000ffff237224 */ /* 0x000fe200000e0611 */
[----:B------:R-:W-:Y:S01]  /*22e0*/  LEA R3, R3, UR60, 0xd ;  /* 0x0000003c03037c11 */ /* 0x000fe2000f8e68ff */
[----:B------:R1:W-:Y:S03]  /*22f0*/  STL.128 [R1+0xe0], RZ ;  /* 0x0000e0ff01007387 */ /* 0x0003e60000100c00 */
[----:B------:R-:W-:-:S04]  /*2300*/  SHF.R.U32.HI R3, RZ, 0x4, R3 ;  /* 0x00000004ff037819 */ /* 0x000fc80000011603 */
[----:B------:R-:W-:-:S04]  /*2310*/  LOP3.LUT R3, R3, 0x3fff, RZ, 0xc0, !PT ;  /* 0x00003fff03037812 */ /* 0x000fc800078ec0ff */
[----:B------:R-:W-:Y:S01]  /*2320*/  LOP3.LUT R4, R3, 0x10000, RZ, 0xfc, !PT ;  /* 0x0001000003047812 */ /* 0x000fe200078efcff */
[----:B------:R-:W-:-:S04]  /*2330*/  IMAD.MOV.U32 R3, RZ, RZ, 0x40000040 ;  /* 0x40000040ff037424 */ /* 0x000fc800078e00ff */
[----:B------:R1:W-:Y:S04]  /*2340*/  STL.128 [R1+0x70], R4 ;  /* 0x0000700401007387 */ /* 0x0003e80000100c00 */
[----:B------:R1:W-:Y:S01]  /*2350*/  STL.64 [R1+0x80], R2 ;  /* 0x0000800201007387 */ /* 0x0003e20000100a00 */
[----:B------:R-:W-:Y:S05]  /*2360*/  @!P6 BRA `(.L_x_10910) ;  /* 0x000000000040e947 */ /* 0x000fea0003800000 */
[----:B------:R-:W-:Y:S01]  /*2370*/  MOV R0, 0x0 ;  /* 0x0000000000007802 */ /* 0x000fe20000000f00 */
[----:B------:R-:W-:Y:S01]  /*2380*/  ULDC.64 UR4, c[0x4][0xf0] ;  /* 0x01003c0000047ab9 */ /* 0x000fe20000000a00 */
[----:B------:R-:W-:Y:S01]  /*2390*/  ULDC.64 UR6, c[0x4][0x38] ;  /* 0x01000e0000067ab9 */ /* 0x000fe20000000a00 */
[----:B-1----:R-:W-:Y:S01]  /*23a0*/  IMAD.U32 R4, RZ, RZ, UR4 ;  /* 0x00000004ff047e24 */ /* 0x002fe2000f8e00ff */
        /* <DEDUP_REMOVED lines=12> */
.L_x_10910:
[----:B------:R-:W0:Y:S01]  /*2470*/  S2R R20, SR_TID.X ;  /* 0x0000000000147919 */ /* 0x000e220000002100 */
[----:B------:R-:W2:Y:S01]  /*2480*/  LDC R15, c[0x0][0x288] ;  /* 0x0000a200ff0f7b82 */ /* 0x000ea20000000800 */
[----:B-1----:R-:W-:Y:S01]  /*2490*/  IADD3 R8, P0, R16, 0xf0, RZ ;  /* 0x000000f010087810 */ /* 0x002fe20007f1e0ff */
[----:B------:R-:W-:Y:S01]  /*24a0*/  ULEA.HI UR4, UR59, UR59, URZ, 0x1 ;  /* 0x0000003b3b047291 */ /* 0x000fe2000f8f083f */
[----:B------:R-:W-:Y:S01]  /*24b0*/  IMAD.U32 R13, RZ, RZ, UR49 ;  /* 0x00000031ff0d7e24 */ /* 0x000fe2000f8e00ff */
[----:B------:R-:W-:Y:S01]  /*24c0*/  ULDC UR5, c[0x0][0x20] ;  /* 0x0000080000057ab9 */ /* 0x000fe20000000800 */
[----:B------:R-:W-:Y:S01]  /*24d0*/  STL.64 [R1+0x100], R32 ;  /* 0x0001002001007387 */ /* 0x000fe20000100a00 */
[----:B------:R-:W-:Y:S01]  /*24e0*/  ULOP3.LUT UR4, UR4, 0xfffffffe, URZ, 0xc0, !UPT ;  /* 0xfffffffe04047892 */ /* 0x000fe2000f8ec03f */
[----:B------:R-:W-:Y:S01]  /*24f0*/  IMAD.X R9, RZ, RZ, R17, P0 ;  /* 0x000000ffff097224 */ /* 0x000fe200000e0611 */
[----:B------:R-:W1:Y:S01]  /*2500*/  LDC.64 R10, c[0x0][0x9d8] ;  /* 0x00027600ff0a7b82 */ /* 0x000e620000000a00 */
[----:B------:R-:W-:Y:S01]  /*2510*/  VIADD R12, R18, -UR5 ;  /* 0x80000005120c7c36 */ /* 0x000fe20008000000 */
[----:B------:R-:W-:Y:S01]  /*2520*/  UIADD3 UR4, UR59, -UR4, URZ ;  /* 0x800000043b047290 */ /* 0x000fe2000fffe03f */
[----:B------:R-:W-:Y:S04]  /*2530*/  STL.64 [R1+0xf0], R200 ;  /* 0x0000f0c801007387 */ /* 0x000fe80000100a00 */
[----:B------:R3:W-:Y:S01]  /*2540*/  STL.64 [R1+0xf8], R8 ;  /* 0x0000f80801007387 */ /* 0x0007e20000100a00 */
[----:B------:R-:W4:Y:S01]  /*2550*/  LDC.64 R6, c[0x0][0x448] ;  /* 0x00011200ff067b82 */ /* 0x000f220000000a00 */
[----:B------:R-:W-:-:S02]  /*2560*/  IMAD.U32 R0, RZ, RZ, UR4 ;  /* 0x00000004ff007e24 */ /* 0x000fc4000f8e00ff */
[----:B------:R0:W-:Y:S03]  /*2570*/  STL.U8 [R1+0x108], RZ ;  /* 0x000108ff01007387 */ /* 0x0001e60000100000 */
[----:B------:R-:W-:Y:S01]  /*2580*/  SHF.L.U32 R0, R0, 0x1f, RZ ;  /* 0x0000001f00007819 */ /* 0x000fe200000006ff */
[----:B------:R0:W-:Y:S01]  /*2590*/  STL [R12+0x8], R13 ;  /* 0x0000080d0c007387 */ /* 0x0001e20000100800 */
[----:B------:R-:W5:Y:S01]  /*25a0*/  LDC.64 R4, c[0x0][0x9e0] ;  /* 0x00027800ff047b82 */ /* 0x000f620000000a00 */
[----:B---3--:R-:W-:Y:S02]  /*25b0*/  IADD3 R8, P0, R16, 0x13c, RZ ;  /* 0x0000013c10087810 */ /* 0x008fe40007f1e0ff */
[----:B--2---:R2:W-:Y:S01]  /*25c0*/  STL [R12+0x4], R15 ;  /* 0x0000040f0c007387 */ /* 0x0045e20000100800 */
[----:B0-----:R-:W-:-:S04]  /*25d0*/  VIADD R202, R20, 0xffffff80 ;  /* 0xffffff8014ca7836 */ /* 0x001fc80000000000 */
[----:B------:R-:W0:Y:S01]  /*25e0*/  LDC.64 R2, c[0x0][0x9e8] ;  /* 0x00027a00ff027b82 */ /* 0x000e220000000a00 */
[----:B------:R-:W-:Y:S01]  /*25f0*/  IMAD.X R9, RZ, RZ, R17, P0 ;  /* 0x000000ffff097224 */ /* 0x000fe200000e0611 */
[----:B-1----:R2:W-:Y:S04]  /*2600*/  STL [R12+0xc], R11 ;  /* 0x00000c0b0c007387 */ /* 0x0025e80000100800 */
[----:B------:R2:W-:Y:S02]  /*2610*/  STL [R12+0x14], RZ ;  /* 0x000014ff0c007387 */ /* 0x0005e40000100800 */
[----:B------:R-:W1:Y:S02]  /*2620*/  LDC R227, c[0x0][0x450] ;  /* 0x00011400ffe37b82 */ /* 0x000e640000000800 */
[----:B----4-:R2:W-:Y:S04]  /*2630*/  STL [R12+0x24], R6 ;  /* 0x000024060c007387 */ /* 0x0105e80000100800 */
[----:B------:R2:W-:Y:S04]  /*2640*/  STL [R12], R202 ;  /* 0x000000ca0c007387 */ /* 0x0005e80000100800 */
[----:B------:R2:W-:Y:S04]  /*2650*/  STL [R12+0x28], R7 ;  /* 0x000028070c007387 */ /* 0x0005e80000100800 */
[----:B-----5:R2:W-:Y:S04]  /*2660*/  STL [R12+0x10], R4 ;  /* 0x000010040c007387 */ /* 0x0205e80000100800 */
[----:B------:R2:W-:Y:S04]  /*2670*/  STL [R12+0x18], R5 ;  /* 0x000018050c007387 */ /* 0x0005e80000100800 */
[----:B0-----:R2:W-:Y:S04]  /*2680*/  STL [R12+0x1c], R2 ;  /* 0x00001c020c007387 */ /* 0x0015e80000100800 */
[----:B------:R2:W-:Y:S04]  /*2690*/  STL [R12+0x20], R3 ;  /* 0x000020030c007387 */ /* 0x0005e80000100800 */
[----:B-1----:R2:W-:Y:S04]  /*26a0*/  STL [R12+0x2c], R227 ;  /* 0x00002ce30c007387 */ /* 0x0025e80000100800 */
[----:B------:R2:W-:Y:S04]  /*26b0*/  STL.64 [R1+0x140], R8 ;  /* 0x0001400801007387 */ /* 0x0005e80000100a00 */
[----:B------:R2:W-:Y:S01]  /*26c0*/  STL [R1+0x13c], R10 ;  /* 0x00013c0a01007387 */ /* 0x0005e20000100800 */
[----:B------:R-:W0:Y:S02]  /*26d0*/  SYNCS.PHASECHK.TRANS64.TRYWAIT P0, [UR48+0x22800], R0 ;  /* 0x02280000ff0075a7 */ /* 0x000e240008000170 */
[----:B0-2---:R-:W-:Y:S05]  /*26e0*/  @!P0 BRA `(.L_x_10911) ;  /* 0x000001b800188947 */ /* 0x005fea0003800000 */
.L_x_11099:
[----:B------:R-:W2:Y:S04]  /*26f0*/  LDL R42, [R1+0x418] ;  /* 0x00041800012a7983 */ /* 0x000ea80000100800 */
[----:B------:R-:W3:Y:S04]  /*2700*/  LDL R33, [R1+0x41c] ;  /* 0x00041c0001217983 */ /* 0x000ee80000100800 */
[----:B------:R-:W4:Y:S04]  /*2710*/  LDL R32, [R1] ;  /* 0x0000000001207983 */ /* 0x000f280000100800 */
[----:B------:R1:W5:Y:S01]  /*2720*/  LDL.64 R14, [R1+0x1c0] ;  /* 0x0001c000010e7983 */ /* 0x0003620000100a00 */
[C---:B------:R-:W-:Y:S01]  /*2730*/  IADD3 R10, P0, R16.reuse, 0x108, RZ ;  /* 0x00000108100a7810 */ /* 0x040fe20007f1e0ff */
[----:B------:R-:W-:Y:S01]  /*2740*/  IMAD.MOV.U32 R8, RZ, RZ, R25 ;  /* 0x000000ffff087224 */ /* 0x000fe200078e0019 */
[C---:B0-----:R-:W-:Y:S01]  /*2750*/  IADD3 R0, P1, R16.reuse, 0x3d0, RZ ;  /* 0x000003d010007810 */ /* 0x041fe20007f3e0ff */
[----:B------:R-:W-:Y:S01]  /*2760*/  IMAD.MOV.U32 R9, RZ, RZ, R34 ;  /* 0x000000ffff097224 */ /* 0x000fe200078e0022 */
[----:B------:R-:W-:Y:S01]  /*2770*/  STL.64 [R1+0x148], R208 ;  /* 0x000148d001007387 */ /* 0x000fe20000100a00 */
[--C-:B------:R-:W-:Y:S01]  /*2780*/  IMAD.X R11, RZ, RZ, R17.reuse, P0 ;  /* 0x000000ffff0b7224 */ /* 0x100fe200000e0611 */
[C---:B------:R-:W-:Y:S01]  /*2790*/  IADD3 R20, P0, R16.reuse, 0x140, RZ ;  /* 0x0000014010147810 */ /* 0x040fe20007f1e0ff */
[----:B------:R-:W-:Y:S01]  /*27a0*/  IMAD.X R13, RZ, RZ, R17, P1 ;  /* 0x000000ffff0d7224 */ /* 0x000fe200008e0611 */
[----:B------:R-:W-:Y:S01]  /*27b0*/  IADD3 R6, P1, R16, 0xf8, RZ ;  /* 0x000000f810067810 */ /* 0x000fe20007f3e0ff */
[----:B------:R-:W-:Y:S01]  /*27c0*/  IMAD.MOV.U32 R25, RZ, RZ, R35 ;  /* 0x000000ffff197224 */ /* 0x000fe200078e0023 */
[----:B------:R0:W-:Y:S01]  /*27d0*/  STL.128 [R1+0x150], R8 ;  /* 0x0001500801007387 */ /* 0x0001e20000100c00 */
[----:B------:R-:W-:Y:S01]  /*27e0*/  IMAD.X R21, RZ, RZ, R17, P0 ;  /* 0x000000ffff157224 */ /* 0x000fe200000e0611 */
[----:B------:R-:W-:Y:S05]  /*27f0*/  WARPSYNC.ALL ;  /* 0x0000000000007948 */ /* 0x000fea0003800000 */
[----:B------:R-:W-:Y:S01]  /*2800*/  BSSY B0, `(.L_x_10912) ;  /* 0x0000022000007945 */ /* 0x000fe20003800000 */
[----:B0-----:R-:W-:-:S02]  /*2810*/  IMAD.MOV.U32 R10, RZ, RZ, R27 ;  /* 0x000000ffff0a7224 */ /* 0x001fc400078e001b */
[----:B------:R-:W-:Y:S02]  /*2820*/  IMAD.MOV.U32 R11, RZ, RZ, R36 ;  /* 0x000000ffff0b7224 */ /* 0x000fe400078e0024 */
[----:B------:R-:W-:Y:S02]  /*2830*/  IMAD.MOV.U32 R8, RZ, RZ, R16 ;  /* 0x000000ffff087224 */ /* 0x000fe400078e0010 */
[----:B------:R-:W-:Y:S02]  /*2840*/  IMAD.MOV.U32 R9, RZ, RZ, R17 ;  /* 0x000000ffff097224 */ /* 0x000fe400078e0011 */
[----:B------:R-:W-:-:S03]  /*2850*/  IMAD.MOV.U32 R27, RZ, RZ, R37 ;  /* 0x000000ffff1b7224 */ /* 0x000fc600078e0025 */
[----:B------:R0:W-:Y:S04]  /*2860*/  STL.128 [R1+0x160], R8 ;  /* 0x0001600801007387 */ /* 0x0001e80000100c00 */
[----:B------:R-:W-:Y:S01]  /*2870*/  STL.128 [R1+0x1b0], R24 ;  /* 0x0001b01801007387 */ /* 0x000fe20000100c00 */
[----:B0-----:R-:W-:Y:S02]  /*2880*/  IMAD.MOV.U32 R8, RZ, RZ, R29 ;  /* 0x000000ffff087224 */ /* 0x001fe400078e001d */
[----:B------:R-:W-:Y:S02]  /*2890*/  IMAD.MOV.U32 R9, RZ, RZ, R30 ;  /* 0x000000ffff097224 */ /* 0x000fe400078e001e */
[----:B------:R-:W-:Y:S02]  /*28a0*/  IMAD.MOV.U32 R10, RZ, RZ, R0 ;  /* 0x000000ffff0a7224 */ /* 0x000fe400078e0000 */
[----:B------:R-:W-:-:S02]  /*28b0*/  IMAD.MOV.U32 R11, RZ, RZ, R13 ;  /* 0x000000ffff0b7224 */ /* 0x000fc400078e000d */
[----:B------:R-:W-:-:S03]  /*28c0*/  IMAD.X R13, RZ, RZ, R17, P1 ;  /* 0x000000ffff0d7224 */ /* 0x000fc600008e0611 */
        /* <DEDUP_REMOVED lines=8> */
[----:B--2---:R-:W-:Y:S02]  /*2950*/  IMAD.MOV.U32 R11, RZ, RZ, R42 ;  /* 0x000000ffff0b7224 */ /* 0x004fe400078e002a */
[----:B---3--:R-:W-:Y:S01]  /*2960*/  IMAD.MOV.U32 R10, RZ, RZ, R33 ;  /* 0x000000ffff0a7224 */ /* 0x008fe200078e0021 */
[----:B----4-:R-:W-:-:S04]  /*2970*/  LOP3.LUT R0, R32, 0x1, RZ, 0xfc, !PT ;  /* 0x0000000120007812 */ /* 0x010fc800078efcff */
[----:B------:R0:W-:Y:S01]  /*2980*/  STL.128 [R1+0x190], R8 ;  /* 0x0001900801007387 */ /* 0x0001e20000100c00 */
[----:B------:R1:W-:Y:S01]  /*2990*/  BAR.SYNC.DEFER_BLOCKING R204, 0x100 ;  /* 0x000400cc0000751d */ /* 0x0003e20000010000 */
[----:B------:R-:W-:Y:S01]  /*29a0*/  ISETP.NE.AND P1, PT, R0, 0x3, PT ;  /* 0x000000030000780c */ /* 0x000fe20003f25270 */
[----:B0-----:R-:W-:Y:S02]  /*29b0*/  IMAD.MOV.U32 R8, RZ, RZ, R38 ;  /* 0x000000ffff087224 */ /* 0x001fe400078e0026 */
[----:B------:R-:W-:Y:S02]  /*29c0*/  IMAD.MOV.U32 R9, RZ, RZ, R41 ;  /* 0x000000ffff097224 */ /* 0x000fe400078e0029 */
[----:B------:R-:W-:Y:S02]  /*29d0*/  IMAD.MOV.U32 R10, RZ, RZ, R28 ;  /* 0x000000ffff0a7224 */ /* 0x000fe400078e001c */
[----:B------:R-:W-:-:S05]  /*29e0*/  IMAD.MOV.U32 R11, RZ, RZ, R39 ;  /* 0x000000ffff0b7224 */ /* 0x000fca00078e0027 */
[----:B------:R1:W-:Y:S01]  /*29f0*/  STL.128 [R1+0x1a0], R8 ;  /* 0x0001a00801007387 */ /* 0x0003e20000100c00 */
[----:B------:R-:W-:Y:S05]  /*2a00*/  @!P1 BRA `(.L_x_10913) ;  /* 0x0000000000049947 */ /* 0x000fea0003800000 */
[----:B------:R-:W-:Y:S01]  /*2a10*/  BPT.TRAP 0x1 ;  /* 0x000000040000795c */ /* 0x000fe20000300000 */
.L_x_10913:
[----:B------:R-:W-:Y:S05]  /*2a20*/  BSYNC B0 ;  /* 0x0000000000007941 */ /* 0x000fea0003800000 */
.L_x_10912:
[----:B-1----:R-:W2:Y:S01]  /*2a30*/  LDL.64 R8, [R1+0x18] ;  /* 0x0000180001087983 */ /* 0x002ea20000100a00 */
[----:B-----5:R-:W-:Y:S01]  /*2a40*/  SHF.L.U32 R15, R15, 0x1f, RZ ;  /* 0x0000001f0f0f7819 */ /* 0x020fe200000006ff */
[----:B------:R-:W-:Y:S01]  /*2a50*/  BSSY B0, `(.L_x_10914) ;  /* 0x0000006000007945 */ /* 0x000fe20003800000 */
[----:B--2---:R-:W-:-:S05]  /*2a60*/  MOV R9, R8 ;  /* 0x0000000800097202 */ /* 0x004fca0000000f00 */
[----:B------:R-:W-:-:S04]  /*2a70*/  IMAD R14, R14, 0x8, R9 ;  /* 0x000000080e0e7824 */ /* 0x000fc800078e0209 */
[----:B------:R0:W1:Y:S01]  /*2a80*/  SYNCS.PHASECHK.TRANS64.TRYWAIT P0, [R14+URZ], R15 ;  /* 0x0000000f0e0075a7 */ /* 0x000062000800017f */
[----:B------:R-:W-:Y:S05]  /*2a90*/  @!P1 BRA `(.L_x_10915) ;  /* 0x0000000000049947 */ /* 0x000fea0003800000 */
[----:B------:R-:W-:Y:S01]  /*2aa0*/  BPT.TRAP 0x1 ;  /* 0x000000040000795c */ /* 0x000fe20000300000 */
.L_x_10915:
[----:B------:R-:W-:Y:S05]  /*2ab0*/  BSYNC B0 ;  /* 0x0000000000007941 */ /* 0x000fea0003800000 */
.L_x_10914:
[----:B------:R-:W-:Y:S04]  /*2ac0*/  BSSY B0, `(.L_x_10916) ;  /* 0x0000004000007945 */ /* 0x000fe80003800000 */
[----:B-1----:R-:W-:Y:S05]  /*2ad0*/  @P0 BRA `(.L_x_10917) ;  /* 0x0000000000080947 */ /* 0x002fea0003800000 */
[----:B------:R-:W1:Y:S02]  /*2ae0*/  SYNCS.PHASECHK.TRANS64.TRYWAIT P0, [R14+URZ], R15 ;  /* 0x0000000f0e0075a7 */ /* 0x000e64000800017f */
[----:B-1----:R-:W-:Y:S05]  /*2af0*/  @!P0 BRA `(.L_x_10918) ;  /* 0x000001b4002c8947 */ /* 0x002fea0003800000 */
.L_x_10917:
[----:B------:R-:W-:Y:S05]  /*2b00*/  BSYNC B0 ;  /* 0x0000000000007941 */ /* 0x000fea0003800000 */
.L_x_10916:
[----:B------:R-:W2:Y:S04]  /*2b10*/  LDL R13, [R1+0x1c0] ;  /* 0x0001c000010d7983 */ /* 0x000ea80000100800 */
[----:B------:R-:W2:Y:S01]  /*2b20*/  LDL.64 R8, [R1+0x78] ;  /* 0x0000780001087983 */ /* 0x000ea20000100a00 */
[----:B------:R-:W-:Y:S05]  /*2b30*/  WARPSYNC.ALL ;  /* 0x0000000000007948 */ /* 0x000fea0003800000 */
[----:B01----:R-:W3:Y:S04]  /*2b40*/  LDL.64 R14, [R1+0x70] ;  /* 0x00007000010e7983 */ /* 0x003ee80000100a00 */
[----:B------:R-:W4:Y:S04]  /*2b50*/  LDL.64 R10, [R1+0x70] ;  /* 0x00007000010a7983 */ /* 0x000f280000100a00 */
[----:B------:R-:W4:Y:S01]  /*2b60*/  LDL.64 R20, [R1+0x70] ;  /* 0x0000700001147983 */ /* 0x000f220000100a00 */
[----:B--2---:R-:W-:-:S03]  /*2b70*/  IMAD R8, R13, 0x300, R8 ;  /* 0x000003000d087824 */ /* 0x004fc600078e0208 */
[----:B------:R-:W2:Y:S01]  /*2b80*/  LDL.64 R72, [R1+0x70] ;  /* 0x0000700001487983 */ /* 0x000ea20000100a00 */
[----:B------:R-:W-:Y:S01]  /*2b90*/  R2UR UR7, R9 ;  /* 0x00000000090772ca */ /* 0x000fe200000e0000 */
[----:B------:R-:W-:Y:S01]  /*2ba0*/  WARPGROUP.ARRIVE ;  /* 0x00000000000079c5 */ /* 0x000fe20000000000 */
[----:B------:R-:W-:Y:S01]  /*2bb0*/  R2UR UR6, R8 ;  /* 0x00000000080672ca */ /* 0x000fe200000e0000 */
[----:B------:R-:W2:Y:S04]  /*2bc0*/  LDL R13, [R1] ;  /* 0x00000000010d7983 */ /* 0x000ea80000100800 */
[----:B------:R0:W5:Y:S04]  /*2bd0*/  LDL R6, [R1+0x1c0] ;  /* 0x0001c00001067983 */ /* 0x0001680000100800 */
[----:B------:R0:W5:Y:S01]  /*2be0*/  LDL R75, [R1+0xc] ;  /* 0x00000c00014b7983 */ /* 0x0001620000100800 */
[----:B---3--:R-:W-:-:S02]  /*2bf0*/  R2UR UR4, R14 ;  /* 0x000000000e0472ca */ /* 0x008fc400000e0000 */
[----:B------:R-:W-:-:S13]  /*2c00*/  R2UR UR5, R15 ;  /* 0x000000000f0572ca */ /* 0x000fda00000e0000 */
[----:B------:R-:W-:Y:S01]  /*2c10*/  HGMMA.64x96x16.F32.BF16 R24, gdesc[UR4], RZ, !UPT, gsb0 ;  /* 0x01600000041879f0 */ /* 0x000fe2000c0018ff */
[----:B----4-:R-:W-:Y:S02]  /*2c20*/  VIADD R10, R10, 0x2 ;  /* 0x000000020a0a7836 */ /* 0x010fe40000000000 */
[----:B------:R-:W-:Y:S02]  /*2c30*/  VIADD R14, R8, 0x2 ;  /* 0x00000002080e7836 */ /* 0x000fe40000000000 */
[----:B------:R-:W-:Y:S01]  /*2c40*/  IMAD.MOV.U32 R15, RZ, RZ, R9 ;  /* 0x000000ffff0f7224 */ /* 0x000fe200078e0009 */
[----:B------:R-:W-:Y:S02]  /*2c50*/  R2UR UR4, R10 ;  /* 0x000000000a0472ca */ /* 0x000fe400000e0000 */
[----:B------:R-:W-:Y:S02]  /*2c60*/  R2UR UR6, R14 ;  /* 0x000000000e0672ca */ /* 0x000fe400000e0000 */
[----:B------:R-:W-:-:S02]  /*2c70*/  R2UR UR7, R15 ;  /* 0x000000000f0772ca */ /* 0x000fc400000e0000 */
[----:B------:R-:W-:Y:S01]  /*2c80*/  R2UR UR5, R11 ;  /* 0x000000000b0572ca */ /* 0x000fe200000e0000 */
[----:B------:R-:W-:Y:S01]  /*2c90*/  VIADD R20, R20, 0x4 ;  /* 0x0000000414147836 */ /* 0x000fe20000000000 */
[----:B------:R-:W-:Y:S02]  /*2ca0*/  WARPGROUP.DEPBAR.LE gsb0, 0x0 ;  /* 0x00008000000079c5 */ /* 0x000fe40000010000 */
[----:B------:R-:W-:-:S09]  /*2cb0*/  WARPGROUP.ARRIVE ;  /* 0x00000000000079c5 */ /* 0x000fd20000000000 */
[----:B------:R-:W-:Y:S01]  /*2cc0*/  HGMMA.64x96x16.F32.BF16 R24, gdesc[UR4], R24, gsb0 ;  /* 0x01600000041879f0 */ /* 0x000fe20008001818 */
[----:B------:R-:W-:Y:S02]  /*2cd0*/  VIADD R10, R8, 0x4 ;  /* 0x00000004080a7836 */ /* 0x000fe40000000000 */
[----:B------:R-:W-:Y:S01]  /*2ce0*/  IMAD.MOV.U32 R11, RZ, RZ, R9 ;  /* 0x000000ffff0b7224 */ /* 0x000fe200078e0009 */
[----:B------:R-:W-:Y:S02]  /*2cf0*/  R2UR UR4, R20 ;  /* 0x00000000140472ca */ /* 0x000fe400000e0000 */
[----:B------:R-:W-:Y:S02]  /*2d00*/  R2UR UR6, R10 ;  /* 0x000000000a0672ca */ /* 0x000fe400000e0000 */
[----:B------:R-:W-:Y:S02]  /*2d10*/  R2UR UR7, R11 ;  /* 0x000000000b0772ca */ /* 0x000fe400000e0000 */
[----:B------:R-:W-:Y:S01]  /*2d20*/  R2UR UR5, R21 ;  /* 0x00000000150572ca */ /* 0x000fe200000e0000 */
[----:B------:R-:W-:-:S02]  /*2d30*/  VIADD R8, R8, 0x6 ;  /* 0x0000000608087836 */ /* 0x000fc40000000000 */
[----:B--2---:R-:W-:Y:S01]  /*2d40*/  VIADD R72, R72, 0x6 ;  /* 0x0000000648487836 */ /* 0x004fe20000000000 */
[----:B------:R-:W-:Y:S02]  /*2d50*/  WARPGROUP.DEPBAR.LE gsb0, 0x0 ;  /* 0x00008000000079c5 */ /* 0x000fe40000010000 */
[----:B------:R-:W-:-:S07]  /*2d60*/  WARPGROUP.ARRIVE ;  /* 0x00000000000079c5 */ /* 0x000fce0000000000 */
[----:B------:R-:W-:Y:S01]  /*2d70*/  HGMMA.64x96x16.F32.BF16 R24, gdesc[UR4], R24, gsb0 ;  /* 0x01600000041879f0 */ /* 0x000fe20008001818 */
[----:B------:R-:W-:Y:S02]  /*2d80*/  R2UR UR6, R8 ;  /* 0x00000000080672ca */ /* 0x000fe400000e0000 */
[----:B------:R-:W-:Y:S02]  /*2d90*/  R2UR UR7, R9 ;  /* 0x00000000090772ca */ /* 0x000fe400000e0000 */
[----:B------:R-:W-:Y:S02]  /*2da0*/  R2UR UR4, R72 ;  /* 0x00000000480472ca */ /* 0x000fe400000e0000 */
[----:B------:R-:W-:Y:S01]  /*2db0*/  R2UR UR5, R73 ;  /* 0x00000000490572ca */ /* 0x000fe200000e0000 */
[----:B------:R-:W-:Y:S01]  /*2dc0*/  IMAD.MOV.U32 R0, RZ, RZ, 0x1 ;  /* 0x00000001ff007424 */ /* 0x000fe200078e00ff */
[----:B------:R0:W-:Y:S04]  /*2dd0*/  STL [R1+0x60], RZ ;  /* 0x000060ff01007387 */ /* 0x0001e80000100800 */
[----:B------:R0:W-:Y:S01]  /*2de0*/  STL [R1+0x60], R0 ;  /* 0x0000600001007387 */ /* 0x0001e20000100800 */
[----:B------:R-:W-:-:S03]  /*2df0*/  LOP3.LUT R13, R13, 0x1, RZ, 0xfc, !PT ;  /* 0x000000010d0d7812 */ /* 0x000fc600078efcff */
[----:B------:R0:W-:Y:S01]  /*2e00*/  STL [R1+0x60], R0 ;  /* 0x0000600001007387 */ /* 0x0001e20000100800 */
[----:B------:R-:W-:Y:S02]  /*2e10*/  WARPGROUP.DEPBAR.LE gsb0, 0x0 ;  /* 0x00008000000079c5 */ /* 0x000fe40000010000 */
[----:B------:R-:W-:-:S06]  /*2e20*/  WARPGROUP.ARRIVE ;  /* 0x00000000000079c5 */ /* 0x000fcc0000000000 */
[----:B------:R-:W-:Y:S01]  /*2e30*/  HGMMA.64x96x16.F32.BF16 R24, gdesc[UR4], R24, gsb0 ;  /* 0x01600000041879f0 */ /* 0x000fe20008001818 */
[----:B------:R0:W-:Y:S04]  /*2e40*/  STL [R1+0x60], R0 ;  /* 0x0000600001007387 */ /* 0x0001e80000100800 */
[----:B------:R0:W-:Y:S01]  /*2e50*/  STL [R1+0x60], R0 ;  /* 0x0000600001007387 */ /* 0x0001e20000100800 */
[----:B------:R-:W-:Y:S01]  /*2e60*/  ISETP.NE.AND P0, PT, R13, 0x3, PT ;  /* 0x000000030d00780c */ /* 0x000fe20003f05270 */
[----:B------:R-:W-:Y:S01]  /*2e70*/  BSSY B0, `(.L_x_10919) ;  /* 0x0000005000007945 */ /* 0x000fe20003800000 */
[----:B------:R-:W-:Y:S02]  /*2e80*/  WARPGROUP.DEPBAR.LE gsb0, 0x0 ;  /* 0x00008000000079c5 */ /* 0x000fe40000010000 */
[----:B------:R0:W-:Y:S09]  /*2e90*/  BAR.ARV R203, 0x100 ;  /* 0x000400cb0000751d */ /* 0x0001f20000002000 */
[----:B0-----:R-:W-:Y:S05]  /*2ea0*/  @!P0 BRA `(.L_x_10920) ;  /* 0x0000000000048947 */ /* 0x001fea0003800000 */
[----:B------:R-:W-:Y:S01]  /*2eb0*/  BPT.TRAP 0x1 ;  /* 0x000000040000795c */ /* 0x000fe20000300000 */
.L_x_10920:
[----:B------:R-:W-:Y:S05]  /*2ec0*/  BSYNC B0 ;  /* 0x0000000000007941 */ /* 0x000fea0003800000 */
.L_x_10919:
[----:B------:R-:W2:Y:S02]  /*2ed0*/  LDL.64 R8, [R1+0x20] ;  /* 0x0000200001087983 */ /* 0x000ea40000100a00 */
[----:B--2---:R-:W-:-:S05]  /*2ee0*/  MOV R9, R8 ;  /* 0x0000000800097202 */ /* 0x004fca0000000f00 */
[----:B-----5:R-:W-:-:S05]  /*2ef0*/  IMAD R6, R6, 0x8, R9 ;  /* 0x0000000806067824 */ /* 0x020fca00078e0209 */
[----:B------:R-:W-:-:S04]  /*2f00*/  PRMT R6, R75, 0x654, R6 ;  /* 0x000006544b067816 */ /* 0x000fc80000000006 */
[----:B------:R0:W-:Y:S01]  /*2f10*/  SYNCS.ARRIVE.TRANS64.RED.A1T0 RZ, [R6+URZ], RZ ;  /* 0x000000ff06ff79a7 */ /* 0x0001e2000810043f */
[----:B------:R-:W2:Y:S04]  /*2f20*/  LDL.64 R14, [R1+0x140] ;  /* 0x00014000010e7983 */ /* 0x000ea80000100a00 */
[----:B------:R-:W3:Y:S04]  /*2f30*/  LDL R20, [R12] ;  /* 0x000000000c147983 */ /* 0x000ee80000100800 */
[----:B0-----:R-:W4:Y:S04]  /*2f40*/  LDL R6, [R12+0x24] ;  /* 0x000024000c067983 */ /* 0x001f280000100800 */
[----:B------:R-:W3:Y:S04]  /*2f50*/  LDL R21, [R1+0x50] ;  /* 0x0000500001157983 */ /* 0x000ee80000100800 */
[----:B------:R-:W3:Y:S04]  /*2f60*/  LDL R8, [R12+0x18] ;  /* 0x000018000c087983 */ /* 0x000ee80000100800 */
[----:B------:R-:W3:Y:S04]  /*2f70*/  LDL R9, [R12+0x4] ;  /* 0x000004000c097983 */ /* 0x000ee80000100800 */
[----:B------:R-:W3:Y:S04]  /*2f80*/  LDL R10, [R12+0xc] ;  /* 0x00000c000c0a7983 */ /* 0x000ee80000100800 */
[----:B------:R-:W3:Y:S04]  /*2f90*/  LDL R11, [R12+0x10] ;  /* 0x000010000c0b7983 */ /* 0x000ee80000100800 */
[----:B------:R-:W3:Y:S04]  /*2fa0*/  LDL R13, [R12+0x14] ;  /* 0x000014000c0d7983 */ /* 0x000ee80000100800 */
[----:B--2---:R-:W2:Y:S01]  /*2fb0*/  LD.E R14, desc[UR36][R14.64] ;  /* 0x000000240e0e7980 */ /* 0x004ea2000c101900 */
[----:B----4-:R-:W-:-:S03]  /*2fc0*/  ISETP.NE.AND P0, PT, R6, 0x1, PT ;  /* 0x000000010600780c */ /* 0x010fc60003f05270 */
[----:B------:R-:W4:Y:S10]  /*2fd0*/  LDL R6, [R12+0x8] ;  /* 0x000008000c067983 */ /* 0x000f340000100800 */
[----:B------:R-:W4:Y:S04]  /*2fe0*/  @P0 LDL R72, [R12+0x28] ;  /* 0x000028000c480983 */ /* 0x000f280000100800 */
[----:B------:R-:W4:Y:S01]  /*2ff0*/  @P0 LDL R73, [R12+0x2c] ;  /* 0x00002c000c490983 */ /* 0x000f220000100800 */
[----:B---3--:R-:W-:Y:S01]  /*3000*/  ISETP.GE.AND P1, PT, R8, 0x1, PT ;  /* 0x000000010800780c */ /* 0x008fe20003f26270 */
[----:B------:R-:W-:-:S02]  /*3010*/  UMOV UR4, 0xffffffa0 ;  /* 0xffffffa000047882 */ /* 0x000fc40000000000 */
[----:B------:R-:W-:Y:S01]  /*3020*/  UIMAD UR4, UR47, UR4, 0x60 ;  /* 0x000000602f0474a4 */ /* 0x000fe2000f8e0204 */
[----:B------:R-:W-:Y:S01]  /*3030*/  BSSY B0, `(.L_x_10921) ;  /* 0x00000aa000007945 */ /* 0x000fe20003800000 */
[-C--:B--2---:R-:W-:Y:S01]  /*3040*/  FMUL.FTZ R82, R53, R14.reuse ;  /* 0x0000000e35527220 */ /* 0x084fe20000410000 */
[----:B------:R-:W-:Y:S01]  /*3050*/  SHF.R.S32.HI R53, RZ, 0x1f, R20 ;  /* 0x0000001fff357819 */ /* 0x000fe20000011414 */
[-C--:B------:R-:W-:Y:S01]  /*3060*/  FMUL.FTZ R79, R36, R14.reuse ;  /* 0x0000000e244f7220 */ /* 0x080fe20000410000 */
[-C--:B------:R-:W-:Y:S01]  /*3070*/  FMUL.FTZ R36, R50, R14.reuse ;  /* 0x0000000e32247220 */ /* 0x080fe20000410000 */
[----:B------:R-:W-:Y:S01]  /*3080*/  FMUL.FTZ R74, R25, R14 ;  /* 0x0000000e194a7220 */ /* 0x000fe20000410000 */
[----:B------:R-:W-:Y:S01]  /*3090*/  LEA.HI R50, R53, R20, RZ, 0x7 ;  /* 0x0000001435327211 */ /* 0x000fe200078f38ff */
[-C--:B------:R-:W-:Y:S01]  /*30a0*/  FMUL.FTZ R25, R27, R14.reuse ;  /* 0x0000000e1b197220 */ /* 0x080fe20000410000 */
[-C--:B------:R-:W-:Y:S01]  /*30b0*/  FMUL.FTZ R27, R31, R14.reuse ;  /* 0x0000000e1f1b7220 */ /* 0x080fe20000410000 */
[-C--:B------:R-:W-:Y:S01]  /*30c0*/  FMUL.FTZ R31, R39, R14.reuse ;  /* 0x0000000e271f7220 */ /* 0x080fe20000410000 */
[----:B------:R-:W-:Y:S01]  /*30d0*/  LOP3.LUT R39, R50, 0xffffff80, RZ, 0xc0, !PT ;  /* 0xffffff8032277812 */ /* 0x000fe200078ec0ff */
[-C--:B------:R-:W-:Y:S01]  /*30e0*/  FMUL.FTZ R77, R32, R14.reuse ;  /* 0x0000000e204d7220 */ /* 0x080fe20000410000 */
[-C--:B------:R-:W-:Y:S01]  /*30f0*/  FMUL.FTZ R32, R42, R14.reuse ;  /* 0x0000000e2a207220 */ /* 0x080fe20000410000 */
[-C--:B------:R-:W-:Y:S01]  /*3100*/  FMUL.FTZ R42, R51, R14.reuse ;  /* 0x0000000e332a7220 */ /* 0x080fe20000410000 */
[----:B------:R-:W-:Y:S01]  /*3110*/  FMUL.FTZ R51, R52, R14 ;  /* 0x0000000e34337220 */ /* 0x000fe20000410000 */
[----:B------:R-:W-:-:S02]  /*3120*/  IMAD.IADD R52, R20, 0x1, -R39 ;  /* 0x0000000114347824 */ /* 0x000fc400078e0a27 */
[-C--:B------:R-:W-:Y:S01]  /*3130*/  FMUL.FTZ R75, R28, R14.reuse ;  /* 0x0000000e1c4b7220 */ /* 0x080fe20000410000 */
[-C--:B------:R-:W-:Y:S01]  /*3140*/  FMUL.FTZ R28, R34, R14.reuse ;  /* 0x0000000e221c7220 */ /* 0x080fe20000410000 */
[-C--:B------:R-:W-:Y:S01]  /*3150*/  FMUL.FTZ R34, R46, R14.reuse ;  /* 0x0000000e2e227220 */ /* 0x080fe20000410000 */
[-C--:B------:R-:W-:Y:S01]  /*3160*/  FMUL.FTZ R46, R55, R14.reuse ;  /* 0x0000000e372e7220 */ /* 0x080fe20000410000 */
[-C--:B------:R-:W-:Y:S01]  /*3170*/  FMUL.FTZ R78, R33, R14.reuse ;  /* 0x0000000e214e7220 */ /* 0x080fe20000410000 */
[----:B------:R-:W-:Y:S01]  /*3180*/  SHF.R.S32.HI R55, RZ, 0x1f, R52 ;  /* 0x0000001fff377819 */ /* 0x000fe20000011434 */
[-C--:B------:R-:W-:Y:S01]  /*3190*/  FMUL.FTZ R33, R43, R14.reuse ;  /* 0x0000000e2b217220 */ /* 0x080fe20000410000 */
[-C--:B------:R-:W-:Y:S01]  /*31a0*/  FMUL.FTZ R43, R44, R14.reuse ;  /* 0x0000000e2c2b7220 */ /* 0x080fe20000410000 */
[-C--:B------:R-:W-:Y:S01]  /*31b0*/  FMUL.FTZ R57, R57, R14.reuse ;  /* 0x0000000e39397220 */ /* 0x080fe20000410000 */
[-C--:B------:R-:W-:Y:S01]  /*31c0*/  FMUL.FTZ R44, R54, R14.reuse ;  /* 0x0000000e362c7220 */ /* 0x080fe20000410000 */
[----:B------:R-:W-:Y:S01]  /*31d0*/  FMUL.FTZ R56, R56, R14 ;  /* 0x0000000e38387220 */ /* 0x000fe20000410000 */
[----:B------:R-:W-:Y:S01]  /*31e0*/  LEA.HI R54, R55, R52, RZ, 0x2 ;  /* 0x0000003437367211 */ /* 0x000fe200078f10ff */
[----:B------:R0:W1:Y:S01]  /*31f0*/  MUFU.TANH R86, R57 ;  /* 0x0000003900567308 */ /* 0x0000620000002400 */
[-C--:B------:R-:W-:Y:S01]  /*3200*/  FMUL.FTZ R80, R37, R14.reuse ;  /* 0x0000000e25507220 */ /* 0x080fe20000410000 */
[----:B------:R-:W-:-:S06]  /*3210*/  FMUL.FTZ R37, R59, R14 ;  /* 0x0000000e3b257220 */ /* 0x000fcc0000410000 */
[----:B------:R2:W3:Y:S01]  /*3220*/  MUFU.TANH R84, R56 ;  /* 0x0000003800547308 */ /* 0x0004e20000002400 */
[----:B0-----:R-:W-:Y:S02]  /*3230*/  LEA.HI R57, R53, R20, RZ, 0x2 ;  /* 0x0000001435397211 */ /* 0x001fe400078f10ff */
[--C-:B------:R-:W-:Y:S02]  /*3240*/  SHF.R.S32.HI R53, RZ, 0x1f, R54.reuse ;  /* 0x0000001fff357819 */ /* 0x100fe40000011436 */
[----:B------:R-:W-:Y:S02]  /*3250*/  LOP3.LUT R59, R57, 0xfffffffc, RZ, 0xc0, !PT ;  /* 0xfffffffc393b7812 */ /* 0x000fe400078ec0ff */
[----:B--2---:R-:W-:Y:S02]  /*3260*/  SHF.R.S32.HI R56, RZ, 0x2, R54 ;  /* 0x00000002ff387819 */ /* 0x004fe40000011436 */
[----:B------:R-:W-:Y:S02]  /*3270*/  LEA.HI R55, R55, R52, RZ, 0x5 ;  /* 0x0000003437377211 */ /* 0x000fe400078f28ff */
[----:B------:R-:W-:-:S02]  /*3280*/  LEA.HI R57, R53, R56, RZ, 0x3 ;  /* 0x0000003835397211 */ /* 0x000fc400078f18ff */
[----:B------:R-:W-:Y:S01]  /*3290*/  SHF.R.S32.HI R53, RZ, 0x7, R50 ;  /* 0x00000007ff357819 */ /* 0x000fe20000011432 */
[----:B------:R-:W-:Y:S02]  /*32a0*/  IMAD.IADD R59, R20, 0x1, -R59 ;  /* 0x00000001143b7824 */ /* 0x000fe400078e0a3b */
[-C--:B------:R-:W-:Y:S01]  /*32b0*/  FMUL.FTZ R76, R29, R14.reuse ;  /* 0x0000000e1d4c7220 */ /* 0x080fe20000410000 */
[----:B------:R-:W-:Y:S01]  /*32c0*/  LOP3.LUT R57, R57, 0xfffffff8, RZ, 0xc0, !PT ;  /* 0xfffffff839397812 */ /* 0x000fe200078ec0ff */
[-C--:B------:R-:W-:Y:S01]  /*32d0*/  FMUL.FTZ R29, R35, R14.reuse ;  /* 0x0000000e231d7220 */ /* 0x080fe20000410000 */
[----:B------:R-:W-:Y:S02]  /*32e0*/  LEA.HI R50, R50, R53, RZ, 0x1 ;  /* 0x0000003532327211 */ /* 0x000fe400078f08ff */
[----:B------:R-:W-:Y:S01]  /*32f0*/  SHF.R.S32.HI R20, RZ, 0x5, R55 ;  /* 0x00000005ff147819 */ /* 0x000fe20000011437 */
[-C--:B------:R-:W-:Y:S01]  /*3300*/  FMUL.FTZ R35, R47, R14.reuse ;  /* 0x0000000e2f237220 */ /* 0x080fe20000410000 */
[-C--:B------:R-:W-:Y:S01]  /*3310*/  FMUL.FTZ R47, R48, R14.reuse ;  /* 0x0000000e302f7220 */ /* 0x080fe20000410000 */
[----:B------:R-:W-:Y:S01]  /*3320*/  FMUL.FTZ R48, R58, R14 ;  /* 0x0000000e3a307220 */ /* 0x000fe20000410000 */
[----:B------:R-:W-:Y:S01]  /*3330*/  LOP3.LUT R50, R50, 0x3fffffe, RZ, 0xc0, !PT ;  /* 0x03fffffe32327812 */ /* 0x000fe200078ec0ff */
[----:B------:R-:W-:Y:S01]  /*3340*/  IMAD.IADD R57, R56, 0x1, -R57 ;  /* 0x0000000138397824 */ /* 0x000fe200078e0a39 */
[----:B------:R-:W-:Y:S01]  /*3350*/  LEA.HI R55, R59, R59, RZ, 0x1 ;  /* 0x0000003b3b377211 */ /* 0x000fe200078f08ff */
[----:B------:R-:W-:-:S02]  /*3360*/  IMAD R58, R21, 0x8, R20 ;  /* 0x00000008153a7824 */ /* 0x000fc400078e0214 */
[----:B------:R-:W-:Y:S01]  /*3370*/  IMAD.IADD R50, R53, 0x1, -R50 ;  /* 0x0000000135327824 */ /* 0x000fe200078e0a32 */
[----:B------:R-:W-:Y:S01]  /*3380*/  LOP3.LUT R56, R55, 0x1ffffffe, RZ, 0xc0, !PT ;  /* 0x1ffffffe37387812 */ /* 0x000fe200078ec0ff */
[----:B------:R-:W-:-:S04]  /*3390*/  IMAD.U32 R57, R58, 0x10, R57 ;  /* 0x000000103a397824 */ /* 0x000fc800078e0039 */
[----:B------:R-:W-:Y:S02]  /*33a0*/  IMAD.IADD R56, R59, 0x1, -R56 ;  /* 0x000000013b387824 */ /* 0x000fe400078e0a38 */
[----:B------:R-:W-:-:S04]  /*33b0*/  IMAD R57, R50, 0x40, R57 ;  /* 0x0000004032397824 */ /* 0x000fc800078e0239 */
[----:B------:R-:W-:-:S04]  /*33c0*/  IMAD R55, R56, 0x8, R57 ;  /* 0x0000000838377824 */ /* 0x000fc800078e0239 */
[----:B----4-:R-:W-:-:S05]  /*33d0*/  @P0 IMAD.HI.U32 R72, R55, R72, RZ ;  /* 0x0000004837480227 */ /* 0x010fca00078e00ff */
[----:B------:R-:W-:Y:S01]  /*33e0*/  @P0 SHF.R.U32.HI R55, RZ, R73, R72 ;  /* 0x00000049ff370219 */ /* 0x000fe20000011648 */
[----:B------:R-:W-:Y:S01]  /*33f0*/  IMAD.U32 R53, RZ, RZ, UR47 ;  /* 0x0000002fff357e24 */ /* 0x000fe2000f8e00ff */
[----:B------:R-:W-:-:S03]  /*3400*/  LOP3.LUT R21, R54, 0x7ffffffc, RZ, 0xc0, !PT ;  /* 0x7ffffffc36157812 */ /* 0x000fc600078ec0ff */
[----:B------:R-:W0:Y:S01]  /*3410*/  SHFL.IDX PT, R59, R55, RZ, 0x1c1f ;  /* 0x001c1fff373b7589 */ /* 0x000e2200000e0000 */
[-C--:B------:R-:W-:Y:S01]  /*3420*/  FMUL.FTZ R15, R26, R14.reuse ;  /* 0x0000000e1a0f7220 */ /* 0x080fe20000410000 */
[----:B------:R-:W-:Y:S02]  /*3430*/  IMAD R54, R53, -0x60, R6 ;  /* 0xffffffa035367824 */ /* 0x000fe400078e0206 */
[-C--:B------:R-:W-:Y:S01]  /*3440*/  FMUL.FTZ R26, R30, R14.reuse ;  /* 0x0000000e1e1a7220 */ /* 0x080fe20000410000 */
[-C--:B------:R-:W-:Y:S01]  /*3450*/  FMUL.FTZ R30, R38, R14.reuse ;  /* 0x0000000e261e7220 */ /* 0x080fe20000410000 */
        /* <DEDUP_REMOVED lines=16> */
[-C--:B------:R-:W-:Y:S01]  /*3560*/  FMUL.FTZ R61, R61, R14.reuse ;  /* 0x0000000e3d3d7220 */ /* 0x080fe20000410000 */
[-C--:B------:R-:W-:Y:S01]  /*3570*/  FMUL.FTZ R65, R65, R14.reuse ;  /* 0x0000000e41417220 */ /* 0x080fe20000410000 */
[----:B------:R-:W-:Y:S01]  /*3580*/  FMUL.FTZ R69, R69, R14 ;  /* 0x0000000e45457220 */ /* 0x000fe20000410000 */
[----:B------:R-:W-:Y:S01]  /*3590*/  IMAD R56, R21, -0x2, R56 ;  /* 0xfffffffe15387824 */ /* 0x000fe200078e0238 */
[----:B------:R-:W2:Y:S01]  /*35a0*/  MUFU.TANH R24, R24 ;  /* 0x0000001800187308 */ /* 0x000ea20000002400 */
[----:B------:R-:W-:Y:S01]  /*35b0*/  VIADD R54, R54, 0x60 ;  /* 0x0000006036367836 */ /* 0x000fe20000000000 */
[----:B------:R-:W-:Y:S01]  /*35c0*/  LOP3.LUT R57, RZ, R10, RZ, 0x33, !PT ;  /* 0x0000000aff397212 */ /* 0x000fe200078e33ff */
[----:B------:R-:W-:-:S05]  /*35d0*/  IMAD.IADD R56, R56, 0x1, -R9 ;  /* 0x0000000138387824 */ /* 0x000fca00078e0a09 */
[----:B------:R-:W4:Y:S01]  /*35e0*/  MUFU.TANH R74, R74 ;  /* 0x0000004a004a7308 */ /* 0x000f220000002400 */
        /* <DEDUP_REMOVED lines=44> */
[----:B------:R-:W1:Y:S08]  /*38b0*/  MUFU.TANH R52, R52 ;  /* 0x0000003400347308 */ /* 0x000e700000002400 */
[----:B------:R-:W1:Y:S01]  /*38c0*/  MUFU.TANH R53, R53 ;  /* 0x0000003500357308 */ /* 0x000e620000002400 */
[----:B------:R-:W-:-:S02]  /*38d0*/  IMAD.U32 R72, RZ, RZ, UR4 ;  /* 0x00000004ff487e24 */ /* 0x000fc4000f8e00ff */
[----:B------:R-:W-:Y:S02]  /*38e0*/  IMAD.IADD R56, R56, 0x1, R57 ;  /* 0x0000000138387824 */ /* 0x000fe400078e0239 */
[----:B------:R-:W-:Y:S01]  /*38f0*/  VIADD R70, R13, UR4 ;  /* 0x000000040d467c36 */ /* 0x000fe20008000000 */
[----:B0-----:R-:W-:Y:S01]  /*3900*/  VIADDMNMX R11, R59, R89, R66, PT ;  /* 0x000000593b0b7246 */ /* 0x001fe20003800142 */
[----:B------:R-:W-:Y:S02]  /*3910*/  IMAD R72, R21, -0x2, R72 ;  /* 0xfffffffe15487824 */ /* 0x000fe400078e0248 */
[----:B------:R-:W-:Y:S01]  /*3920*/  IMAD.IADD R10, R56, 0x1, R59 ;  /* 0x00000001380a7824 */ /* 0x000fe200078e023b */
[----:B--234-:R-:W-:Y:S06]  /*3930*/  @!P1 BRA `(.L_x_10922) ;  /* 0x0000000000649947 */ /* 0x01cfec0003800000 */
        /* <DEDUP_REMOVED lines=8> */
[----:B------:R-:W2:Y:S04]  /*39c0*/  LDL R14, [R12+0x1c] ;  /* 0x00001c000c0e7983 */ /* 0x000ea80000100800 */
[----:B------:R-:W3:Y:S01]  /*39d0*/  LDL R54, [R12+0x20] ;  /* 0x000020000c367983 */ /* 0x000ee20000100800 */
[----:B--2---:R-:W-:-:S05]  /*39e0*/  IMAD.HI.U32 R13, R13, R14, RZ ;  /* 0x0000000e0d0d7227 */ /* 0x004fca00078e00ff */
[----:B---3--:R-:W-:-:S07]  /*39f0*/  SHF.R.U32.HI R13, RZ, R54, R13 ;  /* 0x00000036ff0d7219 */ /* 0x008fce000001160d */
.L_x_10926:
[----:B------:R-:W-:Y:S05]  /*3a00*/  BSYNC B2 ;  /* 0x0000000000027941 */ /* 0x000fea0003800000 */
.L_x_10925:
[----:B------:R-:W-:Y:S01]  /*3a10*/  LOP3.LUT R13, RZ, R13, RZ, 0x33, !PT ;  /* 0x0000000dff0d7212 */ /* 0x000fe200078e33ff */
[----:B------:R-:W-:Y:S06]  /*3a20*/  BRA `(.L_x_10927) ;  /* 0x0000000000187947 */ /* 0x000fec0003800000 */
.L_x_10924:
[----:B------:R-:W-:-:S13]  /*3a30*/  ISETP.NE.AND P0, PT, R8, 0x1, PT ;  /* 0x000000010800780c */ /* 0x000fda0003f05270 */
[----:B------:R-:W-:Y:S05]  /*3a40*/  @!P0 BRA `(.L_x_10927) ;  /* 0x0000000000108947 */ /* 0x000fea0003800000 */
[----:B------:R-:W2:Y:S04]  /*3a50*/  LDL R14, [R12+0x1c] ;  /* 0x00001c000c0e7983 */ /* 0x000ea80000100800 */
[----:B------:R-:W3:Y:S01]  /*3a60*/  LDL R54, [R12+0x20] ;  /* 0x000020000c367983 */ /* 0x000ee20000100800 */
[----:B--2---:R-:W-:-:S05]  /*3a70*/  IMAD.HI.U32 R13, R13, R14, RZ ;  /* 0x0000000e0d0d7227 */ /* 0x004fca00078e00ff */
[----:B---3--:R-:W-:-:S07]  /*3a80*/  SHF.R.U32.HI R13, RZ, R54, R13 ;  /* 0x00000036ff0d7219 */ /* 0x008fce000001160d */
.L_x_10927:
[----:B------:R-:W-:Y:S05]  /*3a90*/  BSYNC B1 ;  /* 0x0000000000017941 */ /* 0x000fea0003800000 */
.L_x_10923:
[----:B------:R-:W-:-:S05]  /*3aa0*/  IMAD R13, R8, R13, R72 ;  /* 0x0000000d080d7224 */ /* 0x000fca00078e0248 */
[----:B------:R-:W-:Y:S02]  /*3ab0*/  VIMNMX R10, R10, R13, !PT ;  /* 0x0000000d0a0a7248 */ /* 0x000fe40007fe0100 */
[----:B------:R-:W-:-:S07]  /*3ac0*/  VIADDMNMX R11, R13, R8, R11, PT ;  /* 0x000000080d0b7246 */ /* 0x000fce000380010b */
.L_x_10922:
[----:B------:R-:W-:Y:S05]  /*3ad0*/  BSYNC B0 ;  /* 0x0000000000007941 */ /* 0x000fea0003800000 */
.L_x_10921:
        /* <DEDUP_REMOVED lines=87> */
[----:B------:R-:W-:Y:S02]  /*4050*/  P2R R76, PR, RZ, 0x10 ;  /* 0x00000010ff4c7803 */ /* 0x000fe40000000000 */
[----:B------:R-:W-:Y:S02]  /*4060*/  FSEL R41, R60, -INF , !P2 ;  /* 0xff8000003c297808 */ /* 0x000fe40005000000 */
[----:B------:R-:W-:Y:S02]  /*4070*/  ISETP.GE.AND P2, PT, R70, 0x4a, PT ;  /* 0x0000004a4600780c */ /* 0x000fe40003f46270 */
        /* <DEDUP_REMOVED lines=42> */
.L_x_10933:
[----:B------:R-:W-:Y:S05]  /*4320*/  BSYNC B2 ;  /* 0x0000000000027941 */ /* 0x000fea0003800000 */
.L_x_10932:
[----:B------:R-:W-:Y:S01]  /*4330*/  LOP3.LUT R9, RZ, R9, RZ, 0x33, !PT ;  /* 0x00000009ff097212 */ /* 0x000fe200078e33ff */
[----:B------:R-:W-:Y:S06]  /*4340*/  BRA `(.L_x_10934) ;  /* 0x0000000000187947 */ /* 0x000fec0003800000 */
.L_x_10931:
[----:B------:R-:W-:-:S13]  /*4350*/  ISETP.NE.AND P6, PT, R8, 0x1, PT ;  /* 0x000000010800780c */ /* 0x000fda0003fc5270 */
[----:B------:R-:W-:Y:S05]  /*4360*/  @!P6 BRA `(.L_x_10934) ;  /* 0x000000000010e947 */ /* 0x000fea0003800000 */
[----:B------:R-:W2:Y:S04]  /*4370*/  LDL R6, [R12+0x1c] ;  /* 0x00001c000c067983 */ /* 0x000ea80000100800 */
[----:B------:R-:W3:Y:S01]  /*4380*/  LDL R14, [R12+0x20] ;  /* 0x000020000c0e7983 */ /* 0x000ee20000100800 */
[----:B--2---:R-:W-:-:S05]  /*4390*/  IMAD.HI.U32 R9, R9, R6, RZ ;  /* 0x0000000609097227 */ /* 0x004fca00078e00ff */
[----:B---3--:R-:W-:-:S07]  /*43a0*/  SHF.R.U32.HI R9, RZ, R14, R9 ;  /* 0x0000000eff097219 */ /* 0x008fce0000011609 */
.L_x_10934:
[----:B------:R-:W-:Y:S05]  /*43b0*/  BSYNC B1 ;  /* 0x0000000000017941 */ /* 0x000fea0003800000 */
.L_x_10930:
[----:B------:R-:W-:-:S05]  /*43c0*/  IMAD R9, R8, R9, R72 ;  /* 0x0000000908097224 */ /* 0x000fca00078e0248 */
[----:B------:R-:W-:Y:S02]  /*43d0*/  VIADDMNMX R11, R9, R8, R11, PT ;  /* 0x00000008090b7246 */ /* 0x000fe4000380010b */
[----:B------:R-:W-:-:S07]  /*43e0*/  VIMNMX R10, R10, R9, !PT ;  /* 0x000000090a0a7248 */ /* 0x000fce0007fe0100 */
.L_x_10929:
[----:B------:R-:W-:Y:S05]  /*43f0*/  BSYNC B0 ;  /* 0x0000000000007941 */ /* 0x000fea0003800000 */
.L_x_10928:
[C---:B------:R-:W-:Y:S01]  /*4400*/  ISETP.GT.AND P0, PT, R10.reuse, 0x1, !P0 ;  /* 0x000000010a00780c */ /* 0x040fe20004704270 */
[----:B------:R-:W2:Y:S01]  /*4410*/  LDL R55, [R1+0x400] ;  /* 0x0004000001377983 */ /* 0x000ea20000100800 */
        /* <DEDUP_REMOVED lines=23> */
[----:B------:R-:W-:Y:S02]  /*4590*/  ISETP.GT.AND P0, PT, R10, 0x18, !P6 ;  /* 0x000000180a00780c */ /* 0x000fe40007704270 */
[----:B------:R-:W-:Y:S02]  /*45a0*/  FMNMX.FTZ R6, R79, R6, !PT ;  /* 0x000000064f067209 */ /* 0x000fe40007810000 */
[----:B------:R-:W-:Y:S02]  /*45b0*/  ISETP.LT.OR P0, PT, R11, 0x19, P0 ;  /* 0x000000190b00780c */ /* 0x000fe40000701670 */
[----:B------:R-:W-:Y:S02]  /*45c0*/  FMNMX.FTZ R6, R77, R6, !PT ;  /* 0x000000064d067209 */ /* 0x000fe40007810000 */
[----:B------:R-:W-:Y:S02]  /*45d0*/  FSEL R30, R30, -INF , !P0 ;  /* 0xff8000001e1e7808 */ /* 0x000fe40004000000 */
[----:B------:R-:W-:-:S02]  /*45e0*/  ISETP.NE.AND P0, PT, R90, RZ, PT ;  /* 0x000000ff5a00720c */ /* 0x000fc40003f05270 */
[----:B------:R-:W-:Y:S02]  /*45f0*/  FMNMX.FTZ R6, R75, R6, !PT ;  /* 0x000000064b067209 */ /* 0x000fe40007810000 */
[----:B------:R-:W-:Y:S02]  /*4600*/  ISETP.GT.AND P0, PT, R10, 0x19, !P0 ;  /* 0x000000190a00780c */ /* 0x000fe40004704270 */
[----:B------:R-:W-:Y:S02]  /*4610*/  ISETP.NE.AND P1, PT, R82, RZ, PT ;  /* 0x000000ff5200720c */ /* 0x000fe40003f25270 */
        /* <DEDUP_REMOVED lines=8> */
[----:B------:R-:W-:-:S02]  /*46a0*/  ISETP.NE.AND P6, PT, R54, RZ, PT ;  /* 0x000000ff3600720c */ /* 0x000fc40003fc5270 */
        /* <DEDUP_REMOVED lines=30> */
[C---:B------:R-:W-:Y:S02]  /*4890*/  ISETP.GT.AND P2, PT, R10.reuse, 0x49, !P2 ;  /* 0x000000490a00780c */ /* 0x040fe40005744270 */
[C---:B------:R-:W-:Y:S02]  /*48a0*/  ISETP.GT.AND P0, PT, R10.reuse, 0x31, !P0 ;  /* 0x000000310a00780c */ /* 0x040fe40004704270 */
[----:B------:R-:W-:Y:S02]  /*48b0*/  ISETP.GT.AND P3, PT, R10, 0x50, !P3 ;  /* 0x000000500a00780c */ /* 0x000fe40005f64270 */
[C---:B------:R-:W-:Y:S02]  /*48c0*/  ISETP.LT.OR P0, PT, R11.reuse, 0x32, P0 ;  /* 0x000000320b00780c */ /* 0x040fe40000701670 */
[----:B------:R-:W-:Y:S02]  /*48d0*/  ISETP.LT.OR P2, PT, R11, 0x4a, P2 ;  /* 0x0000004a0b00780c */ /* 0x000fe40001741670 */
[----:B------:R-:W-:-:S02]  /*48e0*/  FSEL R42, R42, -INF , !P0 ;  /* 0xff8000002a2a7808 */ /* 0x000fc40004000000 */
[----:B------:R-:W-:Y:S02]  /*48f0*/  ISETP.NE.AND P0, PT, R96, RZ, PT ;  /* 0x000000ff6000720c */ /* 0x000fe40003f05270 */
[C---:B------:R-:W-:Y:S02]  /*4900*/  ISETP.GT.AND P4, PT, R10.reuse, 0x51, !P4 ;  /* 0x000000510a00780c */ /* 0x040fe40006784270 */
[----:B------:R-:W-:Y:S02]  /*4910*/  ISETP.GT.AND P0, PT, R10, 0x38, !P0 ;  /* 0x000000380a00780c */ /* 0x000fe40004704270 */
[C---:B------:R-:W-:Y:S02]  /*4920*/  ISETP.LT.OR P3, PT, R11.reuse, 0x51, P3 ;  /* 0x000000510b00780c */ /* 0x040fe40001f61670 */
[----:B------:R-:W-:Y:S02]  /*4930*/  ISETP.LT.OR P0, PT, R11, 0x39, P0 ;  /* 0x000000390b00780c */ /* 0x000fe40000701670 */
[----:B------:R-:W-:-:S02]  /*4940*/  FSEL R39, R39, -INF , !P2 ;  /* 0xff80000027277808 */ /* 0x000fc40005000000 */
[----:B------:R-:W-:Y:S02]  /*4950*/  FSEL R44, R44, -INF , !P0 ;  /* 0xff8000002c2c7808 */ /* 0x000fe40004000000 */
[----:B------:R-:W-:Y:S02]  /*4960*/  ISETP.NE.AND P0, PT, R97, RZ, PT ;  /* 0x000000ff6100720c */ /* 0x000fe40003f05270 */
[C---:B------:R-:W-:Y:S02]  /*4970*/  ISETP.GT.AND P5, PT, R10.reuse, 0x58, !P5 ;  /* 0x000000580a00780c */ /* 0x040fe40006fa4270 */
[----:B------:R-:W-:Y:S02]  /*4980*/  ISETP.GT.AND P0, PT, R10, 0x39, !P0 ;  /* 0x000000390a00780c */ /* 0x000fe40004704270 */
[C---:B------:R-:W-:Y:S02]  /*4990*/  ISETP.LT.OR P4, PT, R11.reuse, 0x52, P4 ;  /* 0x000000520b00780c */ /* 0x040fe40002781670 */
[----:B------:R-:W-:-:S02]  /*49a0*/  ISETP.LT.OR P0, PT, R11, 0x3a, P0 ;  /* 0x0000003a0b00780c */ /* 0x000fc40000701670 */
[C---:B------:R-:W-:Y:S02]  /*49b0*/  ISETP.LT.OR P5, PT, R11.reuse, 0x59, P5 ;  /* 0x000000590b00780c */ /* 0x040fe40002fa1670 */
[----:B------:R-:W-:Y:S02]  /*49c0*/  FSEL R46, R46, -INF , !P0 ;  /* 0xff8000002e2e7808 */ /* 0x000fe40004000000 */
[----:B------:R-:W-:Y:S02]  /*49d0*/  ISETP.GT.AND P0, PT, R10, 0x40, !P1 ;  /* 0x000000400a00780c */ /* 0x000fe40004f04270 */
[----:B------:R-:W-:Y:S02]  /*49e0*/  ISETP.NE.AND P1, PT, R86, RZ, PT ;  /* 0x000000ff5600720c */ /* 0x000fe40003f25270 */
[----:B------:R-:W-:Y:S02]  /*49f0*/  ISETP.LT.OR P0, PT, R11, 0x41, P0 ;  /* 0x000000410b00780c */ /* 0x000fe40000701670 */
[----:B------:R-:W-:-:S02]  /*4a00*/  ISETP.GT.AND P1, PT, R10, 0x48, !P1 ;  /* 0x000000480a00780c */ /* 0x000fc40004f24270 */
[----:B------:R-:W-:Y:S02]  /*4a10*/  FSEL R48, R48, -INF , !P0 ;  /* 0xff80000030307808 */ /* 0x000fe40004000000 */
[----:B------:R-:W-:Y:S02]  /*4a20*/  ISETP.GT.AND P0, PT, R10, RZ, !P6 ;  /* 0x000000ff0a00720c */ /* 0x000fe40007704270 */
[C---:B------:R-:W-:Y:S02]  /*4a30*/  ISETP.LT.OR P1, PT, R11.reuse, 0x49, P1 ;  /* 0x000000490b00780c */ /* 0x040fe40000f21670 */
[----:B------:R-:W-:Y:S02]  /*4a40*/  ISETP.LT.OR P0, PT, R11, 0x1, P0 ;  /* 0x000000010b00780c */ /* 0x000fe40000701670 */
[----:B------:R-:W-:Y:S02]  /*4a50*/  FSEL R38, R38, -INF , !P1 ;  /* 0xff80000026267808 */ /* 0x000fe40004800000 */
[----:B------:R-:W-:-:S02]  /*4a60*/  FSEL R54, R15, -INF , !P0 ;  /* 0xff8000000f367808 */ /* 0x000fc40004000000 */
[----:B------:R-:W0:Y:S01]  /*4a70*/  SHFL.BFLY PT, R15, R8, 0x2, 0x1f ;  /* 0x0c401f00080f7f89 */ /* 0x000e2200000e0000 */
[----:B------:R-:W-:Y:S02]  /*4a80*/  ISETP.NE.AND P0, PT, R84, RZ, PT ;  /* 0x000000ff5400720c */ /* 0x000fe40003f05270 */
[----:B------:R-:W-:Y:S02]  /*4a90*/  FMNMX.FTZ R9, R54, R40, !PT ;  /* 0x0000002836097209 */ /* 0x000fe40007810000 */
[----:B------:R-:W-:Y:S02]  /*4aa0*/  ISETP.GT.AND P0, PT, R10, 0x41, !P0 ;  /* 0x000000410a00780c */ /* 0x000fe40004704270 */
[----:B------:R-:W-:Y:S02]  /*4ab0*/  FMNMX.FTZ R6, R26, R9, !PT ;  /* 0x000000091a067209 */ /* 0x000fe40007810000 */
[----:B------:R-:W-:Y:S02]  /*4ac0*/  ISETP.LT.OR P0, PT, R11, 0x42, P0 ;  /* 0x000000420b00780c */ /* 0x000fe40000701670 */
[----:B------:R-:W-:-:S02]  /*4ad0*/  FMNMX.FTZ R9, R27, R6, !PT ;  /* 0x000000061b097209 */ /* 0x000fc40007810000 */
[----:B------:R-:W-:Y:S02]  /*4ae0*/  FSEL R56, R37, -INF , !P0 ;  /* 0xff80000025387808 */ /* 0x000fe40004000000 */
[----:B------:R-:W-:Y:S02]  /*4af0*/  FMNMX.FTZ R6, R28, R9, !PT ;  /* 0x000000091c067209 */ /* 0x000fe40007810000 */
[----:B------:R-:W-:Y:S02]  /*4b00*/  ISETP.NE.AND P6, PT, R24, RZ, PT ;  /* 0x000000ff1800720c */ /* 0x000fe40003fc5270 */
[----:B------:R-:W-:Y:S01]  /*4b10*/  FMNMX.FTZ R9, R29, R6, !PT ;  /* 0x000000061d097209 */ /* 0x000fe20007810000 */
[----:B------:R1:W5:Y:S01]  /*4b20*/  LDL.64 R24, [R1+0x1c0] ;  /* 0x0001c00001187983 */ /* 0x0003620000100a00 */
[----:B------:R-:W-:Y:S02]  /*4b30*/  FSEL R37, R20, -INF , !P3 ;  /* 0xff80000014257808 */ /* 0x000fe40005800000 */
[----:B------:R-:W-:-:S02]  /*4b40*/  FMNMX.FTZ R6, R30, R9, !PT ;  /* 0x000000091e067209 */ /* 0x000fc40007810000 */
[----:B0-----:R-:W-:Y:S02]  /*4b50*/  FMNMX.FTZ R15, R8, R15, !PT ;  /* 0x0000000f080f7209 */ /* 0x001fe40007810000 */
[----:B------:R-:W-:Y:S02]  /*4b60*/  FMNMX.FTZ R9, R31, R6, !PT ;  /* 0x000000061f097209 */ /* 0x000fe40007810000 */
[----:B------:R-:W-:Y:S01]  /*4b70*/  ISETP.GT.AND P0, PT, R10, 0x59, !P6 ;  /* 0x000000590a00780c */ /* 0x000fe20007704270 */
[----:B------:R-:W0:Y:S01]  /*4b80*/  SHFL.BFLY PT, R14, R15, 0x1, 0x1f ;  /* 0x0c201f000f0e7f89 */ /* 0x000e2200000e0000 */
[----:B------:R-:W-:Y:S02]  /*4b90*/  FMNMX.FTZ R6, R32, R9, !PT ;  /* 0x0000000920067209 */ /* 0x000fe40007810000 */
[----:B------:R-:W-:Y:S02]  /*4ba0*/  FSEL R50, R50, -INF , !P4 ;  /* 0xff80000032327808 */ /* 0x000fe40006000000 */
[----:B------:R-:W-:-:S02]  /*4bb0*/  FMNMX.FTZ R9, R33, R6, !PT ;  /* 0x0000000621097209 */ /* 0x000fc40007810000 */
[----:B------:R-:W-:Y:S02]  /*4bc0*/  ISETP.LT.OR P0, PT, R11, 0x5a, P0 ;  /* 0x0000005a0b00780c */ /* 0x000fe40000701670 */
[----:B------:R-:W-:Y:S02]  /*4bd0*/  FMNMX.FTZ R6, R34, R9, !PT ;  /* 0x0000000922067209 */ /* 0x000fe40007810000 */
[----:B------:R-:W-:Y:S02]  /*4be0*/  FSEL R52, R52, -INF , !P5 ;  /* 0xff80000034347808 */ /* 0x000fe40006800000 */
[----:B------:R-:W-:Y:S02]  /*4bf0*/  FMNMX.FTZ R9, R35, R6, !PT ;  /* 0x0000000623097209 */ /* 0x000fe40007810000 */
[----:B------:R-:W-:Y:S02]  /*4c00*/  FSEL R53, R53, -INF , !P0 ;  /* 0xff80000035357808 */ /* 0x000fe40004000000 */
[----:B------:R-:W-:-:S04]  /*4c10*/  FMNMX.FTZ R9, R36, R9, !PT ;  /* 0x0000000924097209 */ /* 0x000fc80007810000 */
[----:B------:R-:W-:Y:S02]  /*4c20*/  FMNMX.FTZ R9, R42, R9, !PT ;  /* 0x000000092a097209 */ /* 0x000fe40007810000 */
[----:B0-----:R-:W-:Y:S02]  /*4c30*/  FMNMX.FTZ R10, R15, R14, !PT ;  /* 0x0000000e0f0a7209 */ /* 0x001fe40007810000 */
        /* <DEDUP_REMOVED lines=9> */
[----:B------:R-:W-:-:S05]  /*4cd0*/  FMNMX.FTZ R9, R53, R6, !PT ;  /* 0x0000000635097209 */ /* 0x000fca0007810000 */
[----:B------:R-:W-:Y:S04]  /*4ce0*/  STL.64 [R1+0x3e0], R8 ;  /* 0x0003e00801007387 */ /* 0x000fe80000100a00 */
[----:B------:R-:W-:Y:S04]  /*4cf0*/  STL [R1+0x3e0], R10 ;  /* 0x0003e00a01007387 */ /* 0x000fe80000100800 */
[----:B------:R-:W2:Y:S04]  /*4d00*/  LDL R11, [R1+0x3e0] ;  /* 0x0003e000010b7983 */ /* 0x000ea80000100800 */
[----:B------:R-:W3:Y:S01]  /*4d10*/  LDL R20, [R1+0x3e4] ;  /* 0x0003e40001147983 */ /* 0x000ee20000100800 */
[----:B--2---:R-:W-:Y:S01]  /*4d20*/  FMUL.FTZ R6, R55, R11 ;  /* 0x0000000b37067220 */ /* 0x004fe20000410000 */
[----:B------:R-:W-:-:S04]  /*4d30*/  FSETP.NEU.FTZ.AND P0, PT, R11, -INF , PT ;  /* 0xff8000000b00780b */ /* 0x000fc80003f1d000 */
[----:B------:R-:W-:Y:S02]  /*4d40*/  FSEL R14, R6, RZ, P0 ;  /* 0x000000ff060e7208 */ /* 0x000fe40000000000 */
[----:B------:R-:W2:Y:S03]  /*4d50*/  LDL R6, [R1+0x28] ;  /* 0x0000280001067983 */ /* 0x000ea60000100800 */
[----:B------:R-:W-:Y:S02]  /*4d60*/  FFMA.FTZ R162, R71, R55, -R14 ;  /* 0x0000003747a27223 */ /* 0x000fe4000001080e */
[----:B---3--:R-:W0:Y:S02]  /*4d70*/  SHFL.BFLY PT, R71, R20, 0x2, 0x1f ;  /* 0x0c401f0014477f89 */ /* 0x008e2400000e0000 */
[----:B0-----:R-:W-:-:S05]  /*4d80*/  FMNMX.FTZ R71, R71, R20, !PT ;  /* 0x0000001447477209 */ /* 0x001fca0007810000 */
[----:B------:R-:W0:Y:S01]  /*4d90*/  SHFL.BFLY PT, R8, R71, 0x1, 0x1f ;  /* 0x0c201f0047087f89 */ /* 0x000e2200000e0000 */
[-CC-:B------:R-:W-:Y:S01]  /*4da0*/  FFMA.FTZ R152, R87, R55.reuse, -R14.reuse ;  /* 0x0000003757987223 */ /* 0x180fe2000001080e */
[-CC-:B------:R-:W-:Y:S01]  /*4db0*/  FFMA.FTZ R13, R13, R55.reuse, -R14.reuse ;  /* 0x000000370d0d7223 */ /* 0x180fe2000001080e */
[----:B------:R-:W-:Y:S01]  /*4dc0*/  FFMA.FTZ R154, R85, R55, -R14 ;  /* 0x00000037559a7223 */ /* 0x000fe2000001080e */
[----:B0-----:R-:W-:-:S04]  /*4dd0*/  FMNMX.FTZ R8, R71, R8, !PT ;  /* 0x0000000847087209 */ /* 0x001fc80007810000 */
[C---:B------:R-:W-:Y:S01]  /*4de0*/  FSETP.NEU.FTZ.AND P0, PT, R8.reuse, -INF , PT ;  /* 0xff8000000800780b */ /* 0x040fe20003f1d000 */
[----:B------:R-:W-:-:S05]  /*4df0*/  FMUL.FTZ R10, R8, R55 ;  /* 0x00000037080a7220 */ /* 0x000fca0000410000 */
[----:B------:R-:W-:-:S05]  /*4e00*/  FSEL R10, R10, RZ, P0 ;  /* 0x000000ff0a0a7208 */ /* 0x000fca0000000000 */
[-CC-:B------:R-:W-:Y:S01]  /*4e10*/  FFMA.FTZ R54, R54, R55.reuse, -R10.reuse ;  /* 0x0000003736367223 */ /* 0x180fe2000001080a */
[-CC-:B------:R-:W-:Y:S01]  /*4e20*/  FFMA.FTZ R40, R40, R55.reuse, -R10.reuse ;  /* 0x0000003728287223 */ /* 0x180fe2000001080a */
[-C--:B------:R-:W-:Y:S01]  /*4e30*/  FFMA.FTZ R26, R26, R55.reuse, -R10 ;  /* 0x000000371a1a7223 */ /* 0x080fe2000001080a */
[----:B------:R-:W-:Y:S01]  /*4e40*/  MUFU.EX2 R152, R152 ;  /* 0x0000009800987308 */ /* 0x000fe20000000800 */
[-C--:B------:R-:W-:Y:S01]  /*4e50*/  FFMA.FTZ R11, R83, R55.reuse, -R14 ;  /* 0x00000037530b7223 */ /* 0x080fe2000001080e */
[----:B------:R-:W-:-:S06]  /*4e60*/  FFMA.FTZ R27, R27, R55, -R10 ;  /* 0x000000371b1b7223 */ /* 0x000fcc000001080a */
[----:B------:R0:W3:Y:S01]  /*4e70*/  MUFU.EX2 R9, R13 ;  /* 0x0000000d00097308 */ /* 0x0000e20000000800 */
[-C--:B------:R-:W-:Y:S01]  /*4e80*/  FFMA.FTZ R156, R81, R55.reuse, -R14 ;  /* 0x00000037519c7223 */ /* 0x080fe2000001080e */
[----:B------:R-:W-:-:S06]  /*4e90*/  FFMA.FTZ R28, R28, R55, -R10 ;  /* 0x000000371c1c7223 */ /* 0x000fcc000001080a */
[----:B------:R-:W-:Y:S08]  /*4ea0*/  MUFU.EX2 R54, R54 ;  /* 0x0000003600367308 */ /* 0x000ff00000000800 */
[----:B------:R-:W4:Y:S01]  /*4eb0*/  MUFU.EX2 R153, R40 ;  /* 0x0000002800997308 */ /* 0x000f220000000800 */
[----:B------:R-:W-:-:S07]  /*4ec0*/  FFMA.FTZ R57, R57, R55, -R14 ;  /* 0x0000003739397223 */ /* 0x000fce000001080e */
[----:B------:R-:W-:Y:S01]  /*4ed0*/  MUFU.EX2 R154, R154 ;  /* 0x0000009a009a7308 */ /* 0x000fe20000000800 */
[----:B------:R-:W-:-:S07]  /*4ee0*/  FFMA.FTZ R29, R29, R55, -R10 ;  /* 0x000000371d1d7223 */ /* 0x000fce000001080a */
[----:B------:R-:W1:Y:S01]  /*4ef0*/  MUFU.EX2 R26, R26 ;  /* 0x0000001a001a7308 */ /* 0x000e620000000800 */
[-CC-:B------:R-:W-:Y:S01]  /*4f00*/  FFMA.FTZ R21, R21, R55.reuse, -R14.reuse ;  /* 0x0000003715157223 */ /* 0x180fe2000001080e */
[----:B------:R-:W-:-:S06]  /*4f10*/  FFMA.FTZ R45, R45, R55, -R14 ;  /* 0x000000372d2d7223 */ /* 0x000fcc000001080e */
[----:B------:R-:W-:Y:S01]  /*4f20*/  MUFU.EX2 R11, R11 ;  /* 0x0000000b000b7308 */ /* 0x000fe20000000800 */
[-CC-:B------:R-:W-:Y:S01]  /*4f30*/  FFMA.FTZ R158, R79, R55.reuse, -R14.reuse ;  /* 0x000000374f9e7223 */ /* 0x180fe2000001080e */
[----:B------:R-:W-:-:S06]  /*4f40*/  FFMA.FTZ R47, R47, R55, -R14 ;  /* 0x000000372f2f7223 */ /* 0x000fcc000001080e */
[----:B------:R-:W1:Y:S01]  /*4f50*/  MUFU.EX2 R27, R27 ;  /* 0x0000001b001b7308 */ /* 0x000e620000000800 */
[-CC-:B0-----:R-:W-:Y:S01]  /*4f60*/  FFMA.FTZ R13, R77, R55.reuse, -R14.reuse ;  /* 0x000000374d0d7223 */ /* 0x181fe2000001080e */
[-CC-:B------:R-:W-:Y:S01]  /*4f70*/  FFMA.FTZ R160, R75, R55.reuse, -R14.reuse ;  /* 0x000000374ba07223 */ /* 0x180fe2000001080e */
[-CC-:B------:R-:W-:Y:S01]  /*4f80*/  FFMA.FTZ R15, R73, R55.reuse, -R14.reuse ;  /* 0x00000037490f7223 */ /* 0x180fe2000001080e */
[-CC-:B------:R-:W-:Y:S01]  /*4f90*/  FFMA.FTZ R59, R59, R55.reuse, -R14.reuse ;  /* 0x000000373b3b7223 */ /* 0x180fe2000001080e */
[----:B------:R-:W-:-:S03]  /*4fa0*/  FFMA.FTZ R164, R69, R55, -R14 ;  /* 0x0000003745a47223 */ /* 0x000fc6000001080e */
[----:B------:R-:W0:Y:S01]  /*4fb0*/  MUFU.EX2 R156, R156 ;  /* 0x0000009c009c7308 */ /* 0x000e220000000800 */
[-CC-:B------:R-:W-:Y:S01]  /*4fc0*/  FFMA.FTZ R61, R61, R55.reuse, -R14.reuse ;  /* 0x000000373d3d7223 */ /* 0x180fe2000001080e */
[-CC-:B------:R-:W-:Y:S01]  /*4fd0*/  FFMA.FTZ R166, R67, R55.reuse, -R14.reuse ;  /* 0x0000003743a67223 */ /* 0x180fe2000001080e */
[-CC-:B------:R-:W-:Y:S01]  /*4fe0*/  FFMA.FTZ R63, R63, R55.reuse, -R14.reuse ;  /* 0x000000373f3f7223 */ /* 0x180fe2000001080e */
[-CC-:B------:R-:W-:Y:S01]  /*4ff0*/  FFMA.FTZ R65, R65, R55.reuse, -R14.reuse ;  /* 0x0000003741417223 */ /* 0x180fe2000001080e */
[-CC-:B------:R-:W-:Y:S01]  /*5000*/  FFMA.FTZ R49, R49, R55.reuse, -R14.reuse ;  /* 0x0000003731317223 */ /* 0x180fe2000001080e */
[-CC-:B------:R-:W-:Y:S02]  /*5010*/  FFMA.FTZ R41, R41, R55.reuse, -R14.reuse ;  /* 0x0000003729297223 */ /* 0x180fe4000001080e */
[----:B------:R-:W0:Y:S01]  /*5020*/  MUFU.EX2 R28, R28 ;  /* 0x0000001c001c7308 */ /* 0x000e220000000800 */
[-C--:B------:R-:W-:Y:S01]  /*5030*/  FFMA.FTZ R43, R43, R55.reuse, -R14 ;  /* 0x000000372b2b7223 */ /* 0x080fe2000001080e */
[-C--:B------:R-:W-:Y:S01]  /*5040*/  FFMA.FTZ R30, R30, R55.reuse, -R10 ;  /* 0x000000371e1e7223 */ /* 0x080fe2000001080a */
[-C--:B------:R-:W-:Y:S01]  /*5050*/  FFMA.FTZ R14, R51, R55.reuse, -R14 ;  /* 0x00000037330e7223 */ /* 0x080fe2000001080e */
[----:B------:R-:W-:-:S04]  /*5060*/  FFMA.FTZ R31, R31, R55, -R10 ;  /* 0x000000371f1f7223 */ /* 0x000fc8000001080a */
[----:B------:R-:W0:Y:S01]  /*5070*/  MUFU.EX2 R57, R57 ;  /* 0x0000003900397308 */ /* 0x000e220000000800 */
[----:B------:R-:W-:-:S07]  /*5080*/  FFMA.FTZ R32, R32, R55, -R10 ;  /* 0x0000003720207223 */ /* 0x000fce000001080a */
[----:B------:R3:W-:Y:S08]  /*5090*/  MUFU.EX2 R174, R21 ;  /* 0x0000001500ae7308 */ /* 0x0007f00000000800 */
[----:B------:R4:W-:Y:S01]  /*50a0*/  MUFU.EX2 R172, R45 ;  /* 0x0000002d00ac7308 */ /* 0x0009e20000000800 */
[----:B---3--:R-:W-:-:S07]  /*50b0*/  FADD.FTZ R21, R152, R9 ;  /* 0x0000000998157221 */ /* 0x008fce0000010000 */
[----:B------:R-:W3:Y:S01]  /*50c0*/  MUFU.EX2 R29, R29 ;  /* 0x0000001d001d7308 */ /* 0x000ee20000000800 */
[----:B----4-:R-:W-:-:S04]  /*50d0*/  FADD.FTZ R45, R54, R153 ;  /* 0x00000099362d7221 */ /* 0x010fc80000010000 */
[----:B-1----:R-:W-:-:S03]  /*50e0*/  FADD.FTZ R20, R26, R45 ;  /* 0x0000002d1a147221 */ /* 0x002fc60000010000 */
[----:B------:R-:W-:Y:S01]  /*50f0*/  MUFU.EX2 R170, R47 ;  /* 0x0000002f00aa7308 */ /* 0x000fe20000000800 */
[----:B------:R-:W-:-:S07]  /*5100*/  FADD.FTZ R45, R27, R20 ;  /* 0x000000141b2d7221 */ /* 0x000fce0000010000 */
[----:B------:R-:W1:Y:S01]  /*5110*/  MUFU.EX2 R158, R158 ;  /* 0x0000009e009e7308 */ /* 0x000e620000000800 */
[----:B------:R-:W-:-:S07]  /*5120*/  FFMA.FTZ R33, R33, R55, -R10 ;  /* 0x0000003721217223 */ /* 0x000fce000001080a */
[----:B------:R4:W-:Y:S08]  /*5130*/  MUFU.EX2 R47, R14 ;  /* 0x0000000e002f7308 */ /* 0x0009f00000000800 */
[----:B------:R-:W1:Y:S01]  /*5140*/  MUFU.EX2 R30, R30 ;  /* 0x0000001e001e7308 */ /* 0x000e620000000800 */
[----:B----4-:R-:W-:-:S04]  /*5150*/  FADD.FTZ R14, R154, R21 ;  /* 0x000000159a0e7221 */ /* 0x010fc80000010000 */
[----:B------:R-:W-:-:S03]  /*5160*/  FADD.FTZ R21, R11, R14 ;  /* 0x0000000e0b157221 */ /* 0x000fc60000010000 */
[----:B------:R-:W4:Y:S01]  /*5170*/  MUFU.EX2 R13, R13 ;  /* 0x0000000d000d7308 */ /* 0x000f220000000800 */
[----:B0-----:R-:W-:Y:S01]  /*5180*/  FADD.FTZ R14, R156, R21 ;  /* 0x000000159c0e7221 */ /* 0x001fe20000010000 */
[----:B------:R-:W-:-:S06]  /*5190*/  FADD.FTZ R20, R28, R45 ;  /* 0x0000002d1c147221 */ /* 0x000fcc0000010000 */
[----:B------:R-:W0:Y:S01]  /*51a0*/  MUFU.EX2 R31, R31 ;  /* 0x0000001f001f7308 */ /* 0x000e220000000800 */
[----:B------:R-:W-:Y:S01]  /*51b0*/  FFMA.FTZ R34, R34, R55, -R10 ;  /* 0x0000003722227223 */ /* 0x000fe2000001080a */
[----:B------:R-:W-:-:S06]  /*51c0*/  FADD.FTZ R21, R57, R14 ;  /* 0x0000000e39157221 */ /* 0x000fcc0000010000 */
[----:B------:R-:W0:Y:S01]  /*51d0*/  MUFU.EX2 R160, R160 ;  /* 0x000000a000a07308 */ /* 0x000e220000000800 */
[----:B---3--:R-:W-:Y:S01]  /*51e0*/  FADD.FTZ R45, R29, R20 ;  /* 0x000000141d2d7221 */ /* 0x008fe20000010000 */
[----:B------:R-:W-:-:S06]  /*51f0*/  FFMA.FTZ R35, R35, R55, -R10 ;  /* 0x0000003723237223 */ /* 0x000fcc000001080a */
[----:B------:R-:W3:Y:S01]  /*5200*/  MUFU.EX2 R32, R32 ;  /* 0x0000002000207308 */ /* 0x000ee20000000800 */
[----:B-1----:R-:W-:Y:S01]  /*5210*/  FADD.FTZ R14, R158, R21 ;  /* 0x000000159e0e7221 */ /* 0x002fe20000010000 */
[----:B------:R-:W-:-:S06]  /*5220*/  FADD.FTZ R20, R30, R45 ;  /* 0x0000002d1e147221 */ /* 0x000fcc0000010000 */
[----:B------:R-:W1:Y:S01]  /*5230*/  MUFU.EX2 R15, R15 ;  /* 0x0000000f000f7308 */ /* 0x000e620000000800 */
[----:B------:R-:W-:-:S07]  /*5240*/  FFMA.FTZ R36, R36, R55, -R10 ;  /* 0x0000003724247223 */ /* 0x000fce000001080a */
[----:B------:R-:W1:Y:S01]  /*5250*/  MUFU.EX2 R33, R33 ;  /* 0x0000002100217308 */ /* 0x000e620000000800 */
[----:B----4-:R-:W-:Y:S01]  /*5260*/  FADD.FTZ R21, R13, R14 ;  /* 0x0000000e0d157221 */ /* 0x010fe20000010000 */
[----:B0-----:R-:W-:-:S06]  /*5270*/  FADD.FTZ R45, R31, R20 ;  /* 0x000000141f2d7221 */ /* 0x001fcc0000010000 */
[----:B------:R-:W0:Y:S08]  /*5280*/  MUFU.EX2 R162, R162 ;  /* 0x000000a200a27308 */ /* 0x000e300000000800 */
[----:B------:R-:W4:Y:S01]  /*5290*/  MUFU.EX2 R34, R34 ;  /* 0x0000002200227308 */ /* 0x000f220000000800 */
[----:B------:R-:W-:Y:S01]  /*52a0*/  FFMA.FTZ R42, R42, R55, -R10 ;  /* 0x000000372a2a7223 */ /* 0x000fe2000001080a */
[----:B------:R-:W-:-:S06]  /*52b0*/  FADD.FTZ R14, R160, R21 ;  /* 0x00000015a00e7221 */ /* 0x000fcc0000010000 */
[----:B------:R-:W2:Y:S01]  /*52c0*/  MUFU.EX2 R59, R59 ;  /* 0x0000003b003b7308 */ /* 0x000ea20000000800 */
[----:B---3--:R-:W-:Y:S01]  /*52d0*/  FADD.FTZ R20, R32, R45 ;  /* 0x0000002d20147221 */ /* 0x008fe20000010000 */
[----:B------:R-:W-:-:S06]  /*52e0*/  FFMA.FTZ R44, R44, R55, -R10 ;  /* 0x000000372c2c7223 */ /* 0x000fcc000001080a */
[----:B------:R-:W3:Y:S01]  /*52f0*/  MUFU.EX2 R35, R35 ;  /* 0x0000002300237308 */ /* 0x000ee20000000800 */
[----:B-1----:R-:W-:Y:S01]  /*5300*/  FADD.FTZ R21, R15, R14 ;  /* 0x0000000e0f157221 */ /* 0x002fe20000010000 */
[----:B------:R-:W-:-:S06]  /*5310*/  FADD.FTZ R45, R33, R20 ;  /* 0x00000014212d7221 */ /* 0x000fcc0000010000 */
[----:B------:R-:W1:Y:S08]  /*5320*/  MUFU.EX2 R164, R164 ;  /* 0x000000a400a47308 */ /* 0x000e700000000800 */
[----:B------:R-:W1:Y:S01]  /*5330*/  MUFU.EX2 R36, R36 ;  /* 0x0000002400247308 */ /* 0x000e620000000800 */
[----:B------:R-:W-:Y:S01]  /*5340*/  FFMA.FTZ R46, R46, R55, -R10 ;  /* 0x000000372e2e7223 */ /* 0x000fe2000001080a */
[----:B0-----:R-:W-:-:S06]  /*5350*/  FADD.FTZ R14, R162, R21 ;  /* 0x00000015a20e7221 */ /* 0x001fcc0000010000 */
[----:B------:R-:W0:Y:S01]  /*5360*/  MUFU.EX2 R61, R61 ;  /* 0x0000003d003d7308 */ /* 0x000e220000000800 */
[----:B----4-:R-:W-:Y:S01]  /*5370*/  FADD.FTZ R20, R34, R45 ;  /* 0x0000002d22147221 */ /* 0x010fe20000010000 */
[----:B------:R-:W-:-:S06]  /*5380*/  FFMA.FTZ R48, R48, R55, -R10 ;  /* 0x0000003730307223 */ /* 0x000fcc000001080a */
[----:B------:R-:W4:Y:S01]  /*5390*/  MUFU.EX2 R165, R42 ;  /* 0x0000002a00a57308 */ /* 0x000f220000000800 */
[----:B--2---:R-:W-:Y:S01]  /*53a0*/  FADD.FTZ R21, R59, R14 ;  /* 0x0000000e3b157221 */ /* 0x004fe20000010000 */
[----:B---3--:R-:W-:-:S06]  /*53b0*/  FADD.FTZ R45, R35, R20 ;  /* 0x00000014232d7221 */ /* 0x008fcc0000010000 */
[----:B------:R-:W2:Y:S08]  /*53c0*/  MUFU.EX2 R166, R166 ;  /* 0x000000a600a67308 */ /* 0x000eb00000000800 */
[----:B------:R-:W3:Y:S01]  /*53d0*/  MUFU.EX2 R44, R44 ;  /* 0x0000002c002c7308 */ /* 0x000ee20000000800 */
[----:B------:R-:W-:Y:S01]  /*53e0*/  FFMA.FTZ R56, R56, R55, -R10 ;  /* 0x0000003738387223 */ /* 0x000fe2000001080a */
[----:B-1----:R-:W-:-:S06]  /*53f0*/  FADD.FTZ R14, R164, R21 ;  /* 0x00000015a40e7221 */ /* 0x002fcc0000010000 */
[----:B------:R-:W1:Y:S01]  /*5400*/  MUFU.EX2 R63, R63 ;  /* 0x0000003f003f7308 */ /* 0x000e620000000800 */
[----:B------:R-:W-:Y:S01]  /*5410*/  FADD.FTZ R20, R36, R45 ;  /* 0x0000002d24147221 */ /* 0x000fe20000010000 */
[----:B------:R-:W-:-:S06]  /*5420*/  FFMA.FTZ R38, R38, R55, -R10 ;  /* 0x0000003726267223 */ /* 0x000fcc000001080a */
[----:B------:R-:W1:Y:S01]  /*5430*/  MUFU.EX2 R167, R46 ;  /* 0x0000002e00a77308 */ /* 0x000e620000000800 */
[----:B0-----:R-:W-:Y:S01]  /*5440*/  FADD.FTZ R21, R61, R14 ;  /* 0x0000000e3d157221 */ /* 0x001fe20000010000 */
[----:B----4-:R-:W-:-:S06]  /*5450*/  FADD.FTZ R45, R165, R20 ;  /* 0x00000014a52d7221 */ /* 0x010fcc0000010000 */
[----:B------:R-:W0:Y:S01]  /*5460*/  MUFU.EX2 R65, R65 ;  /* 0x0000004100417308 */ /* 0x000e220000000800 */
[----:B------:R-:W-:-:S07]  /*5470*/  FFMA.FTZ R39, R39, R55, -R10 ;  /* 0x0000003727277223 */ /* 0x000fce000001080a */
[----:B------:R-:W4:Y:S01]  /*5480*/  MUFU.EX2 R48, R48 ;  /* 0x0000003000307308 */ /* 0x000f220000000800 */
[----:B--2---:R-:W-:Y:S01]  /*5490*/  FADD.FTZ R14, R166, R21 ;  /* 0x00000015a60e7221 */ /* 0x004fe20000010000 */
[----:B---3--:R-:W-:-:S06]  /*54a0*/  FADD.FTZ R20, R44, R45 ;  /* 0x0000002d2c147221 */ /* 0x008fcc0000010000 */
[----:B------:R-:W2:Y:S01]  /*54b0*/  MUFU.EX2 R168, R49 ;  /* 0x0000003100a87308 */ /* 0x000ea20000000800 */
[----:B------:R-:W-:-:S07]  /*54c0*/  FFMA.FTZ R37, R37, R55, -R10 ;  /* 0x0000003725257223 */ /* 0x000fce000001080a */
[----:B------:R-:W3:Y:S01]  /*54d0*/  MUFU.EX2 R169, R56 ;  /* 0x0000003800a97308 */ /* 0x000ee20000000800 */
[----:B-1----:R-:W-:Y:S01]  /*54e0*/  FADD.FTZ R14, R63, R14 ;  /* 0x0000000e3f0e7221 */ /* 0x002fe20000010000 */
[----:B------:R-:W-:-:S06]  /*54f0*/  FADD.FTZ R21, R167, R20 ;  /* 0x00000014a7157221 */ /* 0x000fcc0000010000 */
[----:B------:R-:W1:Y:S01]  /*5500*/  MUFU.EX2 R41, R41 ;  /* 0x0000002900297308 */ /* 0x000e620000000800 */
[----:B------:R-:W-:-:S07]  /*5510*/  FFMA.FTZ R50, R50, R55, -R10 ;  /* 0x0000003732327223 */ /* 0x000fce000001080a */
[----:B------:R-:W1:Y:S01]  /*5520*/  MUFU.EX2 R38, R38 ;  /* 0x0000002600267308 */ /* 0x000e620000000800 */
[----:B0-----:R-:W-:Y:S01]  /*5530*/  FADD.FTZ R45, R65, R14 ;  /* 0x0000000e412d7221 */ /* 0x001fe20000010000 */
[----:B----4-:R-:W-:-:S06]  /*5540*/  FADD.FTZ R14, R48, R21 ;  /* 0x00000015300e7221 */ /* 0x010fcc0000010000 */
[----:B------:R-:W0:Y:S01]  /*5550*/  MUFU.EX2 R39, R39 ;  /* 0x0000002700277308 */ /* 0x000e220000000800 */
[----:B------:R-:W-:Y:S01]  /*5560*/  FFMA.FTZ R52, R52, R55, -R10 ;  /* 0x0000003734347223 */ /* 0x000fe2000001080a */
[----:B--2---:R-:W-:Y:S01]  /*5570*/  FADD.FTZ R20, R168, R45 ;  /* 0x0000002da8147221 */ /* 0x004fe20000010000 */
[----:B---3--:R-:W-:-:S05]  /*5580*/  FADD.FTZ R21, R169, R14 ;  /* 0x0000000ea9157221 */ /* 0x008fca0000010000 */
[----:B------:R-:W2:Y:S08]  /*5590*/  MUFU.EX2 R43, R43 ;  /* 0x0000002b002b7308 */ /* 0x000eb00000000800 */
[----:B------:R-:W3:Y:S01]  /*55a0*/  MUFU.EX2 R37, R37 ;  /* 0x0000002500257308 */ /* 0x000ee20000000800 */
[----:B------:R-:W-:Y:S01]  /*55b0*/  FFMA.FTZ R10, R53, R55, -R10 ;  /* 0x00000037350a7223 */ /* 0x000fe2000001080a */
[----:B-1----:R-:W-:Y:S01]  /*55c0*/  FADD.FTZ R45, R41, R20 ;  /* 0x00000014292d7221 */ /* 0x002fe20000010000 */
[----:B------:R-:W-:-:S05]  /*55d0*/  FADD.FTZ R14, R38, R21 ;  /* 0x00000015260e7221 */ /* 0x000fca0000010000 */
[----:B------:R-:W1:Y:S01]  /*55e0*/  MUFU.EX2 R50, R50 ;  /* 0x0000003200327308 */ /* 0x000e620000000800 */
[----:B------:R-:W-:Y:S01]  /*55f0*/  FADD.FTZ R20, R170, R45 ;  /* 0x0000002daa147221 */ /* 0x000fe20000010000 */
[----:B0-----:R-:W-:-:S06]  /*5600*/  FADD.FTZ R14, R39, R14 ;  /* 0x0000000e270e7221 */ /* 0x001fcc0000010000 */
[----:B------:R-:W0:Y:S01]  /*5610*/  MUFU.EX2 R52, R52 ;  /* 0x0000003400347308 */ /* 0x000e220000000800 */
[----:B--2---:R-:W-:Y:S01]  /*5620*/  FADD.FTZ R21, R43, R20 ;  /* 0x000000142b157221 */ /* 0x004fe20000010000 */
[----:B---3--:R-:W-:-:S06]  /*5630*/  FADD.FTZ R45, R37, R14 ;  /* 0x0000000e252d7221 */ /* 0x008fcc0000010000 */
[----:B------:R-:W2:Y:S01]  /*5640*/  MUFU.EX2 R175, R10 ;  /* 0x0000000a00af7308 */ /* 0x000ea20000000800 */
[----:B------:R-:W-:Y:S01]  /*5650*/  FADD.FTZ R21, R172, R21 ;  /* 0x00000015ac157221 */ /* 0x000fe20000010000 */
[----:B-1----:R-:W-:-:S03]  /*5660*/  FADD.FTZ R45, R50, R45 ;  /* 0x0000002d322d7221 */ /* 0x002fc60000010000 */
[----:B------:R-:W-:Y:S01]  /*5670*/  FADD.FTZ R20, R174, R21 ;  /* 0x00000015ae147221 */ /* 0x000fe20000010000 */
[----:B0-----:R-:W-:-:S03]  /*5680*/  FADD.FTZ R14, R52, R45 ;  /* 0x0000002d340e7221 */ /* 0x001fc60000010000 */
[----:B------:R-:W-:Y:S01]  /*5690*/  FADD.FTZ R20, R47, R20 ;  /* 0x000000142f147221 */ /* 0x000fe20000010000 */
[----:B------:R0:W-:Y:S01]  /*56a0*/  STL [R1+0x3e4], R8 ;  /* 0x0003e40801007387 */ /* 0x0001e20000100800 */
[----:B--2---:R-:W-:Y:S01]  /*56b0*/  FADD.FTZ R21, R175, R14 ;  /* 0x0000000eaf157221 */ /* 0x004fe20000010000 */
[----:B------:R-:W-:-:S04]  /*56c0*/  LOP3.LUT R6, R6, 0x1, RZ, 0xfc, !PT ;  /* 0x0000000106067812 */ /* 0x000fc800078efcff */
[----:B------:R0:W-:Y:S01]  /*56d0*/  STL.64 [R1+0x3f0], R20 ;  /* 0x0003f01401007387 */ /* 0x0001e20000100a00 */
[----:B------:R-:W-:Y:S01]  /*56e0*/  ISETP.NE.AND P1, PT, R6, 0x3, PT ;  /* 0x000000030600780c */ /* 0x000fe20003f25270 */
[----:B------:R-:W-:Y:S01]  /*56f0*/  BSSY B0, `(.L_x_10935) ;  /* 0x000001b000007945 */ /* 0x000fe20003800000 */
        /* <DEDUP_REMOVED lines=24> */
[----:B0-----:R-:W-:Y:S06]  /*5880*/  @!P1 BRA `(.L_x_10936) ;  /* 0x0000000000049947 */ /* 0x001fec0003800000 */
[----:B------:R-:W-:Y:S01]  /*5890*/  BPT.TRAP 0x1 ;  /* 0x000000040000795c */ /* 0x000fe20000300000 */
.L_x_10936:
[----:B------:R-:W-:Y:S05]  /*58a0*/  BSYNC B0 ;  /* 0x0000000000007941 */ /* 0x000fea0003800000 */
.L_x_10935:
        /* <DEDUP_REMOVED lines=8> */
.L_x_10938:
[----:B------:R-:W-:Y:S05]  /*5930*/  BSYNC B0 ;  /* 0x0000000000007941 */ /* 0x000fea0003800000 */
.L_x_10937:
[----:B------:R-:W-:Y:S04]  /*5940*/  BSSY B0, `(.L_x_10939) ;  /* 0x0000004000007945 */ /* 0x000fe80003800000 */
[----:B-1----:R-:W-:Y:S05]  /*5950*/  @P0 BRA `(.L_x_10940) ;  /* 0x0000000000080947 */ /* 0x002fea0003800000 */
[----:B------:R-:W1:Y:S02]  /*5960*/  SYNCS.PHASECHK.TRANS64.TRYWAIT P0, [R6+URZ], R11 ;  /* 0x0000000b060075a7 */ /* 0x000e64000800017f */
[----:B-1----:R-:W-:Y:S05]  /*5970*/  @!P0 BRA `(.L_x_10941) ;  /* 0x0000018400a08947 */ /* 0x002fea0003800000 */
.L_x_10940:
[----:B------:R-:W-:Y:S05]  /*5980*/  BSYNC B0 ;  /* 0x0000000000007941 */ /* 0x000fea0003800000 */
.L_x_10939:
[----:B------:R-:W2:Y:S04]  /*5990*/  LDL R97, [R1+0x1c0] ;  /* 0x0001c00001617983 */ /* 0x000ea80000100800 */
[----:B------:R-:W2:Y:S04]  /*59a0*/  LDL.64 R8, [R1+0x80] ;  /* 0x0000800001087983 */ /* 0x000ea80000100a00 */
        /* <DEDUP_REMOVED lines=101> */
[----:B01----:R-:W4:Y:S04]  /*6000*/  LDL R11, [R1+0x3c4] ;  /* 0x0003c400010b7983 */ /* 0x003f280000100800 */
        /* <DEDUP_REMOVED lines=26> */
[----:B------:R-:W-:Y:S05]  /*61b0*/  WARPSYNC.ALL ;  /* 0x0000000000007948 */ /* 0x000fea0003800000 */
[----:B--2---:R-:W-:Y:S01]  /*61c0*/  IMAD R8, R97, 0xc00, R8 ;  /* 0x00000c0061087824 */ /* 0x004fe200078e0208 */
[----:B------:R-:W-:-:S04]  /*61d0*/  R2UR UR7, R9 ;  /* 0x00000000090772ca */ /* 0x000fc800000e0000 */
[----:B------:R-:W-:Y:S01]  /*61e0*/  R2UR UR6, R8 ;  /* 0x00000000080672ca */ /* 0x000fe200000e0000 */
        /* <DEDUP_REMOVED lines=100> */
[----:B------:R1:W-:Y:S06]  /*6830*/  BAR.SYNC.DEFER_BLOCKING R204, 0x100 ;  /* 0x000400cc0000751d */ /* 0x0003ec0000010000 */
[----:B0-----:R-:W-:-:S06]  /*6840*/  WARPGROUP.ARRIVE ;  /* 0x00000000000079c5 */ /* 0x001fcc0000000000 */
[----:B------:R-:W-:Y:S01]  /*6850*/  HGMMA.64x256x16.F32.BF16 R24, R152, gdesc[UR4].tnspB, RZ, !UPT, gsb0 ;  /* 0x43e0000498187df0 */ /* 0x000fe2000c0018ff */
[----:B------:R0:W-:Y:S04]  /*6860*/  STL [R1+0x368], R10 ;  /* 0x0003680a01007387 */ /* 0x0001e80000100800 */
[----:B------:R2:W-:Y:S01]  /*6870*/  STL [R1+0x3c4], R11 ;  /* 0x0003c40b01007387 */ /* 0x0005e20000100800 */
[----:B0-----:R-:W-:Y:S02]  /*6880*/  VIADD R10, R8, 0x80 ;  /* 0x00000080080a7836 */ /* 0x001fe40000000000 */
[----:B--2---:R-:W-:-:S03]  /*6890*/  IMAD.MOV.U32 R11, RZ, RZ, R9 ;  /* 0x000000ffff0b7224 */ /* 0x004fc600078e0009 */
        /* <DEDUP_REMOVED lines=146> */
[----:B------:R-:W2:Y:S01]  /*71c0*/  LDL R11, [R1+0x28] ;  /* 0x00002800010b7983 */ /* 0x000ea20000100800 */
        /* <DEDUP_REMOVED lines=36> */
[----:B------:R-:W-:Y:S02]  /*7410*/  R2UR UR7, R9 ;  /* 0x00000000090772ca */ /* 0x000fe400000e0000 */
        /* <DEDUP_REMOVED lines=70> */
[----:B0-----:R-:W2:Y:S04]  /*7880*/  LDL R78, [R1+0x1d4] ;  /* 0x0001d400014e7983 */ /* 0x001ea80000100800 */
[----:B---3--:R-:W3:Y:S04]  /*7890*/  LDL R80, [R1+0x1d8] ;  /* 0x0001d80001507983 */ /* 0x008ee80000100800 */
[----:B------:R-:W3:Y:S04]  /*78a0*/  LDL R82, [R1+0x1dc] ;  /* 0x0001dc0001527983 */ /* 0x000ee80000100800 */
[----:B------:R-:W3:Y:S04]  /*78b0*/  LDL R8, [R1+0x1e0] ;  /* 0x0001e00001087983 */ /* 0x000ee80000100800 */
[----:B----4-:R-:W4:Y:S04]  /*78c0*/  LDL R84, [R1+0x1e4] ;  /* 0x0001e40001547983 */ /* 0x010f280000100800 */
[----:B------:R-:W4:Y:S04]  /*78d0*/  LDL R86, [R1+0x1e8] ;  /* 0x0001e80001567983 */ /* 0x000f280000100800 */
[----:B-1----:R-:W4:Y:S04]  /*78e0*/  LDL R88, [R1+0x1ec] ;  /* 0x0001ec0001587983 */ /* 0x002f280000100800 */
        /* <DEDUP_REMOVED lines=120> */
[----:B------:R0:W-:Y:S04]  /*8070*/  STL [R1+0x68], RZ ;  /* 0x000068ff01007387 */ /* 0x0001e80000100800 */
[----:B------:R0:W-:Y:S04]  /*8080*/  STL [R1+0x68], R0 ;  /* 0x0000680001007387 */ /* 0x0001e80000100800 */
[----:B------:R0:W-:Y:S04]  /*8090*/  STL [R1+0x68], R0 ;  /* 0x0000680001007387 */ /* 0x0001e80000100800 */
[----:B------:R0:W-:Y:S01]  /*80a0*/  STL [R1+0x68], R0 ;  /* 0x0000680001007387 */ /* 0x0001e20000100800 */
[----:B------:R-:W-:-:S03]  /*80b0*/  LOP3.LUT R11, R11, 0x1, RZ, 0xfc, !PT ;  /* 0x000000010b0b7812 */ /* 0x000fc600078efcff */
        /* <DEDUP_REMOVED lines=131> */
[----:B------:R-:W-:Y:S01]  /*88f0*/  ISETP.NE.AND P0, PT, R11, 0x3, PT ;  /* 0x000000030b00780c */ /* 0x000fe20003f05270 */
[----:B------:R-:W-:-:S12]  /*8900*/  BSSY B0, `(.L_x_10942) ;  /* 0x0000003000007945 */ /* 0x000fd80003800000 */
[----:B0-----:R-:W-:Y:S05]  /*8910*/  @!P0 BRA `(.L_x_10943) ;  /* 0x0000000000048947 */ /* 0x001fea0003800000 */
[----:B------:R-:W-:Y:S01]  /*8920*/  BPT.TRAP 0x1 ;  /* 0x000000040000795c */ /* 0x000fe20000300000 */
.L_x_10943:
[----:B------:R-:W-:Y:S05]  /*8930*/  BSYNC B0 ;  /* 0x0000000000007941 */ /* 0x000fea0003800000 */
.L_x_10942:
        /* <DEDUP_REMOVED lines=11> */
[----:B------:R-:W-:-:S06]  /*89f0*/  UIADD3 UR47, UR47, -0x2, URZ ;  /* 0xfffffffe2f2f7890 */ /* 0x000fcc000fffe03f */
[----:B------:R-:W-:Y:S02]  /*8a00*/  IMAD.U32 R10, RZ, RZ, UR47 ;  /* 0x0000002fff0a7e24 */ /* 0x000fe4000f8e00ff */
[----:B--2---:R-:W-:-:S04]  /*8a10*/  IMAD.SHL.U32 R0, R0, 0x80, RZ ;  /* 0x0000008000007824 */ /* 0x004fc800078e00ff */
[----:B------:R-:W-:Y:S01]  /*8a20*/  @P0 IMAD.HI.U32 R8, R0, R7, RZ ;  /* 0x0000000700080227 */ /* 0x000fe200078e00ff */
[----:B------:R-:W-:-:S03]  /*8a30*/  PLOP3.LUT P0, PT, PT, PT, UP0, 0x40, 0x0 ;  /* 0x000000000000781c */ /* 0x000fc60003f0e808 */
[----:B------:R-:W-:Y:S01]  /*8a40*/  IMAD.MOV.U32 R6, RZ, RZ, R0 ;  /* 0x000000ffff067224 */ /* 0x000fe200078e0000 */
[----:B------:R-:W-:-:S05]  /*8a50*/  @P1 SHF.R.U32.HI R6, RZ, R227, R8 ;  /* 0x000000e3ff061219 */ /* 0x000fca0000011608 */
[----:B------:R-:W-:-:S04]  /*8a60*/  VIADD R7, R6, UR46 ;  /* 0x0000002e06077c36 */ /* 0x000fc80008000000 */
        /* <DEDUP_REMOVED lines=12> */
.L_x_10946:
[----:B------:R-:W-:-:S13]  /*8b30*/  ISETP.NE.AND P0, PT, R5, 0x1, PT ;  /* 0x000000010500780c */ /* 0x000fda0003f05270 */
[----:B------:R-:W-:-:S05]  /*8b40*/  @P0 IMAD.HI.U32 R2, R6, R2, RZ ;  /* 0x0000000206020227 */ /* 0x000fca00078e00ff */
[----:B------:R-:W-:-:S07]  /*8b50*/  @P0 SHF.R.U32.HI R6, RZ, R3, R2 ;  /* 0x00000003ff060219 */ /* 0x000fce0000011602 */
.L_x_10947:
[----:B------:R-:W-:Y:S05]  /*8b60*/  BSYNC B0 ;  /* 0x0000000000007941 */ /* 0x000fea0003800000 */
.L_x_10945:
[----:B------:R-:W-:-:S05]  /*8b70*/  IMAD R5, R6, R5, R5 ;  /* 0x0000000506057224 */ /* 0x000fca00078e0205 */
[----:B------:R-:W-:-:S07]  /*8b80*/  VIMNMX R4, R4, R5, PT ;  /* 0x0000000504047248 */ /* 0x000fce0003fe0100 */
.L_x_10944:
[----:B------:R-:W-:Y:S01]  /*8b90*/  IMAD.HI R4, R4, 0x2aaaaaab, RZ ;  /* 0x2aaaaaab04047827 */ /* 0x000fe200078e02ff */
[----:B------:R-:W-:Y:S04]  /*8ba0*/  BSSY B1, `(.L_x_10948) ;  /* 0x0000010000017945 */ /* 0x000fe80003800000 */
[----:B------:R-:W-:-:S04]  /*8bb0*/  SHF.R.U32.HI R3, RZ, 0x1f, R4 ;  /* 0x0000001fff037819 */ /* 0x000fc80000011604 */
[----:B------:R-:W-:-:S04]  /*8bc0*/  LEA.HI.SX32 R3, R4, R3, 0x1c ;  /* 0x0000000304037211 */ /* 0x000fc800078fe2ff */
[----:B------:R-:W-:-:S04]  /*8bd0*/  VIMNMX R11, R3, UR43, !PT ;  /* 0x0000002b030b7c48 */ /* 0x000fc8000ffe0100 */
[----:B------:R-:W-:-:S13]  /*8be0*/  ISETP.GE.AND P0, PT, R10, R11, PT ;  /* 0x0000000b0a00720c */ /* 0x000fda0003f06270 */
[----:B------:R-:W-:Y:S05]  /*8bf0*/  @!P0 BRA `(.L_x_10949) ;  /* 0x0000000000288947 */ /* 0x000fea0003800000 */
[----:B------:R-:W-:Y:S01]  /*8c00*/  BSSY B0, `(.L_x_10950) ;  /* 0x0000007000007945 */ /* 0x000fe20003800000 */
.L_x_10951:
[----:B------:R-:W-:Y:S01]  /*8c10*/  VIADD R0, R16, 0x148 ;  /* 0x0000014810007836 */ /* 0x000fe20000000000 */
[----:B------:R-:W-:-:S07]  /*8c20*/  MOV R14, 0x8c40 ;  /* 0x00008c40000e7802 */ /* 0x000fce0000000f00 */
[----:B------:R-:W-:Y:S05]  /*8c30*/  CALL.REL.NOINC `($_ZN7cutlass13device_kernelIN5flash11enable_sm90INS1_16FlashAttnFwdSm90INS1_25CollectiveMainloopFwdSm90ILi2EN4cute5tupleIJNS5_1CILi1EEES8_S8_EEENS6_IJNS7_ILi128EEENS7_ILi96EEENS7_ILi64EEEEEELi256ENS_10bfloat16_tEfNS_4arch4Sm90ELb0ELb1ELb1ELb0ELb1ELb0ELb0ELb1ELb0ELb1ELb0ELb0EEENS1_21CollectiveEpilogueFwdINS6_IJSA_NS7_ILi256EEESB_EEES9_SE_SG_Li256ELb0ELb1ELb0ELb0EEENS1_30DynamicPersistentTileSchedulerILi256ELi128ELb0ELb1ELb1EEEEEEEEEvNT_6ParamsE$_ZZN5flash25CollectiveMainloopFwdSm90ILi2EN4cute5tupleIJNS1_1CILi1EEES4_S4_EEENS2_IJNS3_ILi128EEENS3_ILi96EEENS3_ILi64EEEEEELi256EN7cutlass10bfloat16_tEfNSA_4arch4Sm90ELb0ELb1ELb1ELb0ELb1ELb0ELb0ELb1ELb0ELb1ELb0ELb0EE3mmaINS_16FlashAttnFwdSm90ISE_NS_21CollectiveEpilogueFwdINS2_IJS6_NS3_ILi256EEES7_EEES5_SB_SD_Li256ELb0ELb1ELb0ELb0EEENS_30DynamicPersistentTileSchedulerILi256ELi128ELb0ELb1ELb1EEEE13SharedStorageENS1_6TensorINS1_11ArrayEngineIfLm128EEENS1_6LayoutINS2_IJNS2_IJNS3_ILi2EEEST_NS3_ILi32EEEEEES4_S4_EEENS2_IJNS2_IJS4_ST_NS3_ILi4EEEEEENS3_ILi0EEESZ_EEEEEEENS_7SoftmaxILi2ELi0EEEEEbRKNSE_6ParamsENSA_13PipelineAsyncILi2EEES19_RNSA_13PipelineStateILj2EEERT0_RT1_iRiRKNS_16SeqlenInfoQKNewKILb0ELb0EEENS2_IJiiiiEEERT_ENKUliT_T0_T1_E_clIZSF_ISO_S12_S14_EbS17_S19_S19_S1C_S1E_S1G_iS1H_S1L_S1M_S1O_EUlRS1P_iE1_NS3_ILb0EEENS3_ILb1EEEEEDaiS1P_S1Q_S1R_) ;  /* 0x00000180002c7944 */ /* 0x000fea0003c00000 */
[C---:B------:R-:W-:Y:S01]  /*8c40*/  ISETP.GT.AND P0, PT, R10.reuse, R11, PT ;  /* 0x0000000b0a00720c */ /* 0x040fe20003f04270 */
[----:B------:R-:W-:-:S12]  /*8c50*/  VIADD R10, R10, 0xffffffff ;  /* 0xffffffff0a0a7836 */ /* 0x000fd80000000000 */
[----:B------:R-:W-:Y:S05]  /*8c60*/  @P0 BRA `(.L_x_10951) ;  /* 0xfffffffc00e80947 */ /* 0x000fea000383ffff */
[----:B------:R-:W-:Y:S05]  /*8c70*/  BSYNC B0 ;  /* 0x0000000000007941 */ /* 0x000fea0003800000 */
.L_x_10950:
[----:B------:R-:W2:Y:S02]  /*8c80*/  LDL R0, [R1+0x50] ;  /* 0x0000500001007983 */ /* 0x000ea40000100800 */
[----:B--2---:R-:W-:-:S07]  /*8c90*/  IMAD.SHL.U32 R0, R0, 0x80, RZ ;  /* 0x0000008000007824 */ /* 0x004fce00078e00ff */
.L_x_10949:
[----:B------:R-:W-:Y:S05]  /*8ca0*/  BSYNC B1 ;  /* 0x0000000000017941 */ /* 0x000fea0003800000 */
.L_x_10948:
        /* <DEDUP_REMOVED lines=26> */
.L_x_10954:
[----:B------:R-:W-:Y:S02]  /*8e50*/  ULDC UR4, c[0x0][0x9e4] ;  /* 0x0002790000047ab9 */ /* 0x000fe40000000800 */
[----:B------:R-:W-:-:S05]  /*8e60*/  IMAD.U32 R5, RZ, RZ, UR4 ;  /* 0x00000004ff057e24 */ /* 0x000fca000f8e00ff */
[----:B------:R-:W-:-:S13]  /*8e70*/  ISETP.NE.AND P0, PT, R5, 0x1, PT ;  /* 0x000000010500780c */ /* 0x000fda0003f05270 */
[----:B------:R-:W0:Y:S02]  /*8e80*/  @P0 LDC.64 R6, c[0x0][0x9e8] ;  /* 0x00027a00ff060b82 */ /* 0x000e240000000a00 */
[----:B0-----:R-:W-:-:S05]  /*8e90*/  @P0 IMAD.HI.U32 R4, R0, R6, RZ ;  /* 0x0000000600040227 */ /* 0x001fca00078e00ff */
[----:B------:R-:W-:-:S07]  /*8ea0*/  @P0 SHF.R.U32.HI R0, RZ, R7, R4 ;  /* 0x00000007ff000219 */ /* 0x000fce0000011604 */
.L_x_10955:
[----:B------:R-:W-:Y:S05]  /*8eb0*/  BSYNC B0 ;  /* 0x0000000000007941 */ /* 0x000fea0003800000 */
.L_x_10953:
[----:B------:R-:W-:-:S05]  /*8ec0*/  IMAD R3, R0, R5, RZ ;  /* 0x0000000500037224 */ /* 0x000fca00078e02ff */
[----:B------:R-:W-:-:S07]  /*8ed0*/  VIMNMX R2, R2, R3, !PT ;  /* 0x0000000302027248 */ /* 0x000fce0007fe0100 */
.L_x_10952:
[----:B------:R-:W-:-:S04]  /*8ee0*/  VIADD R2, R2, 0x5f ;  /* 0x0000005f02027836 */ /* 0x000fc80000000000 */
[----:B------:R-:W-:-:S05]  /*8ef0*/  IMAD.HI R2, R2, 0x2aaaaaab, RZ ;  /* 0x2aaaaaab02027827 */ /* 0x000fca00078e02ff */
[----:B------:R-:W-:-:S04]  /*8f00*/  SHF.R.U32.HI R3, RZ, 0x1f, R2 ;  /* 0x0000001fff037819 */ /* 0x000fc80000011602 */
[----:B------:R-:W-:-:S04]  /*8f10*/  LEA.HI.SX32 R3, R2, R3, 0x1c ;  /* 0x0000000302037211 */ /* 0x000fc800078fe2ff */
[----:B------:R-:W-:-:S04]  /*8f20*/  VIMNMX R11, R3, UR43, !PT ;  /* 0x0000002b030b7c48 */ /* 0x000fc8000ffe0100 */
[----:B------:R-:W-:-:S13]  /*8f30*/  ISETP.GE.AND P0, PT, R10, R11, PT ;  /* 0x0000000b0a00720c */ /* 0x000fda0003f06270 */
[----:B------:R-:W-:Y:S05]  /*8f40*/  @!P0 BRA `(.L_x_10956) ;  /* 0x0000005c00d88947 */ /* 0x000fea0003800000 */
.L_x_10975:
        /* <DEDUP_REMOVED lines=20> */
.L_x_10958:
[----:B------:R-:W-:Y:S05]  /*9090*/  BSYNC B0 ;  /* 0x0000000000007941 */ /* 0x000fea0003800000 */
.L_x_10957:
[----:B------:R-:W2:Y:S01]  /*90a0*/  LDL.64 R6, [R1+0x18] ;  /* 0x0000180001067983 */ /* 0x000ea20000100a00 */
[----:B-----5:R-:W-:Y:S02]  /*90b0*/  SHF.L.U32 R5, R4, 0x1f, RZ ;  /* 0x0000001f04057819 */ /* 0x020fe400000006ff */
[----:B--2---:R-:W-:-:S05]  /*90c0*/  MOV R3, R6 ;  /* 0x0000000600037202 */ /* 0x004fca0000000f00 */
[----:B------:R-:W-:-:S04]  /*90d0*/  IMAD R2, R2, 0x8, R3 ;  /* 0x0000000802027824 */ /* 0x000fc800078e0203 */
[----:B------:R1:W2:Y:S01]  /*90e0*/  SYNCS.PHASECHK.TRANS64.TRYWAIT P0, [R2+URZ], R5 ;  /* 0x00000005020075a7 */ /* 0x0002a2000800017f */
[----:B------:R1:W5:Y:S01]  /*90f0*/  LDL.64 R6, [R1+0x1c0] ;  /* 0x0001c00001067983 */ /* 0x0003620000100a00 */
[----:B------:R-:W-:Y:S04]  /*9100*/  BSSY B0, `(.L_x_10959) ;  /* 0x0000003000007945 */ /* 0x000fe80003800000 */
[----:B------:R-:W-:Y:S05]  /*9110*/  @!P1 BRA `(.L_x_10960) ;  /* 0x0000000000049947 */ /* 0x000fea0003800000 */
[----:B------:R-:W-:Y:S01]  /*9120*/  BPT.TRAP 0x1 ;  /* 0x000000040000795c */ /* 0x000fe20000300000 */
.L_x_10960:
[----:B------:R-:W-:Y:S05]  /*9130*/  BSYNC B0 ;  /* 0x0000000000007941 */ /* 0x000fea0003800000 */
.L_x_10959:
[----:B------:R-:W-:Y:S04]  /*9140*/  BSSY B0, `(.L_x_10961) ;  /* 0x0000006000007945 */ /* 0x000fe80003800000 */
[----:B--2---:R-:W-:Y:S05]  /*9150*/  @P0 BRA `(.L_x_10962) ;  /* 0x0000000000100947 */ /* 0x004fea0003800000 */
[----:B-----5:R-:W-:Y:S01]  /*9160*/  IMAD R6, R6, 0x8, R3 ;  /* 0x0000000806067824 */ /* 0x020fe200078e0203 */
[----:B------:R-:W-:-:S04]  /*9170*/  SHF.L.U32 R7, R7, 0x1f, RZ ;  /* 0x0000001f07077819 */ /* 0x000fc800000006ff */
[----:B------:R-:W2:Y:S02]  /*9180*/  SYNCS.PHASECHK.TRANS64.TRYWAIT P0, [R6+URZ], R7 ;  /* 0x00000007060075a7 */ /* 0x000ea4000800017f */
[----:B--2---:R-:W-:Y:S05]  /*9190*/  @!P0 BRA `(.L_x_10963) ;  /* 0x0000014c00ac8947 */ /* 0x004fea0003800000 */
.L_x_10962:
[----:B------:R-:W-:Y:S05]  /*91a0*/  BSYNC B0 ;  /* 0x0000000000007941 */ /* 0x000fea0003800000 */
.L_x_10961:
[----:B--2--5:R-:W2:Y:S04]  /*91b0*/  LDL R7, [R1+0x1c0] ;  /* 0x0001c00001077983 */ /* 0x024ea80000100800 */
[----:B-1----:R-:W2:Y:S01]  /*91c0*/  LDL.64 R2, [R1+0x78] ;  /* 0x0000780001027983 */ /* 0x002ea20000100a00 */
[----:B------:R-:W-:Y:S05]  /*91d0*/  WARPSYNC.ALL ;  /* 0x0000000000007948 */ /* 0x000fea0003800000 */
[----:B------:R-:W3:Y:S04]  /*91e0*/  LDL.64 R20, [R1+0x70] ;  /* 0x0000700001147983 */ /* 0x000ee80000100a00 */
[----:B0-----:R-:W4:Y:S04]  /*91f0*/  LDL.64 R4, [R1+0x70] ;  /* 0x0000700001047983 */ /* 0x001f280000100a00 */
[----:B------:R-:W4:Y:S01]  /*9200*/  LDL.64 R8, [R1+0x70] ;  /* 0x0000700001087983 */ /* 0x000f220000100a00 */
[----:B--2---:R-:W-:-:S03]  /*9210*/  IMAD R2, R7, 0x300, R2 ;  /* 0x0000030007027824 */ /* 0x004fc600078e0202 */
[----:B------:R-:W2:Y:S01]  /*9220*/  LDL.64 R14, [R1+0x70] ;  /* 0x00007000010e7983 */ /* 0x000ea20000100a00 */
[----:B------:R-:W-:Y:S01]  /*9230*/  R2UR UR7, R3 ;  /* 0x00000000030772ca */ /* 0x000fe200000e0000 */
[----:B------:R-:W-:Y:S01]  /*9240*/  WARPGROUP.ARRIVE ;  /* 0x00000000000079c5 */ /* 0x000fe20000000000 */
[C---:B------:R-:W-:Y:S01]  /*9250*/  R2UR UR6, R2.reuse ;  /* 0x00000000020672ca */ /* 0x040fe200000e0000 */
[----:B------:R-:W-:Y:S01]  /*9260*/  VIADD R6, R2, 0x2 ;  /* 0x0000000202067836 */ /* 0x000fe20000000000 */
[----:B------:R0:W5:Y:S01]  /*9270*/  LDL R13, [R1+0x1c0] ;  /* 0x0001c000010d7983 */ /* 0x0001620000100800 */
[----:B------:R-:W-:-:S03]  /*9280*/  IMAD.MOV.U32 R7, RZ, RZ, R3 ;  /* 0x000000ffff077224 */ /* 0x000fc600078e0003 */
[----:B------:R0:W5:Y:S01]  /*9290*/  LDL R72, [R1+0xc] ;  /* 0x00000c0001487983 */ /* 0x0001620000100800 */
[----:B---3--:R-:W-:Y:S02]  /*92a0*/  R2UR UR4, R20 ;  /* 0x00000000140472ca */ /* 0x008fe400000e0000 */
[----:B------:R-:W-:Y:S01]  /*92b0*/  R2UR UR5, R21 ;  /* 0x00000000150572ca */ /* 0x000fe200000e0000 */
[----:B------:R-:W3:-:S12]  /*92c0*/  LDL R20, [R1] ;  /* 0x0000000001147983 */ /* 0x000ed80000100800 */
[----:B------:R-:W-:Y:S01]  /*92d0*/  HGMMA.64x96x16.F32.BF16 R24, gdesc[UR4], RZ, !UPT, gsb0 ;  /* 0x01600000041879f0 */ /* 0x000fe2000c0018ff */
[----:B----4-:R-:W-:Y:S01]  /*92e0*/  VIADD R4, R4, 0x2 ;  /* 0x0000000204047836 */ /* 0x010fe20000000000 */
[----:B------:R-:W-:Y:S02]  /*92f0*/  R2UR UR6, R6 ;  /* 0x00000000060672ca */ /* 0x000fe400000e0000 */
[----:B------:R-:W-:Y:S02]  /*9300*/  R2UR UR7, R7 ;  /* 0x00000000070772ca */ /* 0x000fe400000e0000 */
[----:B------:R-:W-:Y:S02]  /*9310*/  R2UR UR4, R4 ;  /* 0x00000000040472ca */ /* 0x000fe400000e0000 */
[----:B------:R-:W-:Y:S01]  /*9320*/  R2UR UR5, R5 ;  /* 0x00000000050572ca */ /* 0x000fe200000e0000 */
[----:B------:R-:W-:Y:S02]  /*9330*/  VIADD R8, R8, 0x4 ;  /* 0x0000000408087836 */ /* 0x000fe40000000000 */
[----:B------:R-:W-:-:S02]  /*9340*/  VIADD R4, R2, 0x4 ;  /* 0x0000000402047836 */ /* 0x000fc40000000000 */
[----:B------:R-:W-:Y:S01]  /*9350*/  IMAD.MOV.U32 R5, RZ, RZ, R3 ;  /* 0x000000ffff057224 */ /* 0x000fe200078e0003 */
[----:B------:R-:W-:Y:S02]  /*9360*/  WARPGROUP.DEPBAR.LE gsb0, 0x0 ;  /* 0x00008000000079c5 */ /* 0x000fe40000010000 */
[----:B------:R-:W-:-:S06]  /*9370*/  WARPGROUP.ARRIVE ;  /* 0x00000000000079c5 */ /* 0x000fcc0000000000 */
[----:B------:R-:W-:Y:S01]  /*9380*/  HGMMA.64x96x16.F32.BF16 R24, gdesc[UR4], R24, gsb0 ;  /* 0x01600000041879f0 */ /* 0x000fe20008001818 */
[----:B------:R-:W-:Y:S02]  /*9390*/  R2UR UR6, R4 ;  /* 0x00000000040672ca */ /* 0x000fe400000e0000 */
[----:B------:R-:W-:Y:S02]  /*93a0*/  R2UR UR7, R5 ;  /* 0x00000000050772ca */ /* 0x000fe400000e0000 */
[----:B------:R-:W-:Y:S02]  /*93b0*/  R2UR UR4, R8 ;  /* 0x00000000080472ca */ /* 0x000fe400000e0000 */
[----:B------:R-:W-:Y:S01]  /*93c0*/  R2UR UR5, R9 ;  /* 0x00000000090572ca */ /* 0x000fe200000e0000 */
[----:B------:R-:W-:Y:S02]  /*93d0*/  VIADD R2, R2, 0x6 ;  /* 0x0000000602027836 */ /* 0x000fe40000000000 */
[----:B--2---:R-:W-:Y:S01]  /*93e0*/  VIADD R14, R14, 0x6 ;  /* 0x000000060e0e7836 */ /* 0x004fe20000000000 */
[----:B------:R-:W-:-:S02]  /*93f0*/  WARPGROUP.DEPBAR.LE gsb0, 0x0 ;  /* 0x00008000000079c5 */ /* 0x000fc40000010000 */
        /* <DEDUP_REMOVED lines=8> */
[----:B------:R0:W-:Y:S04]  /*9480*/  STL [R1+0x60], R0 ;  /* 0x0000600001007387 */ /* 0x0001e80000100800 */
[----:B------:R0:W-:Y:S01]  /*9490*/  STL [R1+0x60], R0 ;  /* 0x0000600001007387 */ /* 0x0001e20000100800 */
[----:B------:R-:W-:-:S02]  /*94a0*/  WARPGROUP.DEPBAR.LE gsb0, 0x0 ;  /* 0x00008000000079c5 */ /* 0x000fc40000010000 */
[----:B------:R-:W-:-:S06]  /*94b0*/  WARPGROUP.ARRIVE ;  /* 0x00000000000079c5 */ /* 0x000fcc0000000000 */
[----:B------:R-:W-:Y:S01]  /*94c0*/  HGMMA.64x96x16.F32.BF16 R24, gdesc[UR4], R24, gsb0 ;  /* 0x01600000041879f0 */ /* 0x000fe20008001818 */
[----:B------:R0:W-:Y:S01]  /*94d0*/  STL [R1+0x60], R0 ;  /* 0x0000600001007387 */ /* 0x0001e20000100800 */
[----:B---3--:R-:W-:-:S03]  /*94e0*/  LOP3.LUT R20, R20, 0x1, RZ, 0xfc, !PT ;  /* 0x0000000114147812 */ /* 0x008fc600078efcff */
[----:B------:R0:W-:Y:S01]  /*94f0*/  STL [R1+0x60], R0 ;  /* 0x0000600001007387 */ /* 0x0001e20000100800 */
[----:B------:R-:W-:Y:S01]  /*9500*/  ISETP.NE.AND P0, PT, R20, 0x3, PT ;  /* 0x000000031400780c */ /* 0x000fe20003f05270 */
[----:B------:R-:W-:Y:S01]  /*9510*/  BSSY B0, `(.L_x_10964) ;  /* 0x0000005000007945 */ /* 0x000fe20003800000 */
[----:B------:R-:W-:Y:S02]  /*9520*/  WARPGROUP.DEPBAR.LE gsb0, 0x0 ;  /* 0x00008000000079c5 */ /* 0x000fe40000010000 */
[----:B------:R0:W-:Y:S09]  /*9530*/  BAR.ARV R203, 0x100 ;  /* 0x000400cb0000751d */ /* 0x0001f20000002000 */
[----:B0-----:R-:W-:Y:S05]  /*9540*/  @!P0 BRA `(.L_x_10965) ;  /* 0x0000000000048947 */ /* 0x001fea0003800000 */
[----:B------:R-:W-:Y:S01]  /*9550*/  BPT.TRAP 0x1 ;  /* 0x000000040000795c */ /* 0x000fe20000300000 */
.L_x_10965:
[----:B------:R-:W-:Y:S05]  /*9560*/  BSYNC B0 ;  /* 0x0000000000007941 */ /* 0x000fea0003800000 */
.L_x_10964:
        /* <DEDUP_REMOVED lines=32> */
[----:B------:R-:W4:Y:S04]  /*9770*/  LDL R193, [R1+0x28] ;  /* 0x0000280001c17983 */ /* 0x000f280000100800 */
[----:B--2---:R-:W2:Y:S02]  /*9780*/  LD.E R2, desc[UR36][R2.64] ;  /* 0x0000002402027980 */ /* 0x004ea4000c101900 */
[-C--:B--2---:R-:W-:Y:S01]  /*9790*/  FMUL.FTZ R9, R24, R2.reuse ;  /* 0x0000000218097220 */ /* 0x084fe20000410000 */
[-C--:B0-----:R-:W-:Y:S01]  /*97a0*/  FMUL.FTZ R13, R25, R2.reuse ;  /* 0x00000002190d7220 */ /* 0x081fe20000410000 */
[----:B------:R-:W-:-:S04]  /*97b0*/  FMUL.FTZ R15, R28, R2 ;  /* 0x000000021c0f7220 */ /* 0x000fc80000410000 */
[----:B------:R-:W3:Y:S01]  /*97c0*/  MUFU.TANH R9, R9 ;  /* 0x0000000900097308 */ /* 0x000ee20000002400 */
[-C--:B------:R-:W-:Y:S01]  /*97d0*/  FMUL.FTZ R78, R29, R2.reuse ;  /* 0x000000021d4e7220 */ /* 0x080fe20000410000 */
[----:B------:R-:W-:-:S06]  /*97e0*/  FMUL.FTZ R80, R32, R2 ;  /* 0x0000000220507220 */ /* 0x000fcc0000410000 */
[----:B------:R-:W0:Y:S01]  /*97f0*/  MUFU.TANH R13, R13 ;  /* 0x0000000d000d7308 */ /* 0x000e220000002400 */
[----:B------:R-:W-:-:S07]  /*9800*/  FMUL.FTZ R82, R33, R2 ;  /* 0x0000000221527220 */ /* 0x000fce0000410000 */
[----:B------:R-:W1:Y:S01]  /*9810*/  MUFU.TANH R15, R15 ;  /* 0x0000000f000f7308 */ /* 0x000e620000002400 */
[----:B---3--:R-:W-:Y:S01]  /*9820*/  FMNMX.FTZ R8, R9, R4, !PT ;  /* 0x0000000409087209 */ /* 0x008fe20007810000 */
[----:B------:R-:W-:-:S06]  /*9830*/  FMUL.FTZ R84, R36, R2 ;  /* 0x0000000224547220 */ /* 0x000fcc0000410000 */
[----:B------:R-:W2:Y:S01]  /*9840*/  MUFU.TANH R78, R78 ;  /* 0x0000004e004e7308 */ /* 0x000ea20000002400 */
[----:B0-----:R-:W-:Y:S01]  /*9850*/  FMNMX.FTZ R8, R13, R8, !PT ;  /* 0x000000080d087209 */ /* 0x001fe20007810000 */
[----:B------:R-:W-:-:S06]  /*9860*/  FMUL.FTZ R86, R37, R2 ;  /* 0x0000000225567220 */ /* 0x000fcc0000410000 */
[----:B------:R-:W0:Y:S01]  /*9870*/  MUFU.TANH R80, R80 ;  /* 0x0000005000507308 */ /* 0x000e220000002400 */
[----:B------:R-:W-:Y:S01]  /*9880*/  FMUL.FTZ R36, R38, R2 ;  /* 0x0000000226247220 */ /* 0x000fe20000410000 */
[----:B-1----:R-:W-:-:S06]  /*9890*/  FMNMX.FTZ R3, R15, R8, !PT ;  /* 0x000000080f037209 */ /* 0x002fcc0007810000 */
[----:B------:R-:W1:Y:S01]  /*98a0*/  MUFU.TANH R82, R82 ;  /* 0x0000005200527308 */ /* 0x000e620000002400 */
[----:B------:R-:W-:Y:S01]  /*98b0*/  FMUL.FTZ R38, R40, R2 ;  /* 0x0000000228267220 */ /* 0x000fe20000410000 */
[----:B--2---:R-:W-:-:S06]  /*98c0*/  FMNMX.FTZ R3, R78, R3, !PT ;  /* 0x000000034e037209 */ /* 0x004fcc0007810000 */
[----:B------:R-:W2:Y:S01]  /*98d0*/  MUFU.TANH R84, R84 ;  /* 0x0000005400547308 */ /* 0x000ea20000002400 */
[----:B------:R-:W-:Y:S01]  /*98e0*/  FMUL.FTZ R40, R41, R2 ;  /* 0x0000000229287220 */ /* 0x000fe20000410000 */
[----:B0-----:R-:W-:-:S06]  /*98f0*/  FMNMX.FTZ R3, R80, R3, !PT ;  /* 0x0000000350037209 */ /* 0x001fcc0007810000 */
[----:B------:R-:W0:Y:S01]  /*9900*/  MUFU.TANH R86, R86 ;  /* 0x0000005600567308 */ /* 0x000e220000002400 */
[----:B------:R-:W-:Y:S01]  /*9910*/  FMUL.FTZ R44, R44, R2 ;  /* 0x000000022c2c7220 */ /* 0x000fe20000410000 */
[----:B-1----:R-:W-:-:S06]  /*9920*/  FMNMX.FTZ R3, R82, R3, !PT ;  /* 0x0000000352037209 */ /* 0x002fcc0007810000 */
[----:B------:R-:W1:Y:S01]  /*9930*/  MUFU.TANH R38, R38 ;  /* 0x0000002600267308 */ /* 0x000e620000002400 */
[-C--:B------:R-:W-:Y:S01]  /*9940*/  FMUL.FTZ R88, R45, R2.reuse ;  /* 0x000000022d587220 */ /* 0x080fe20000410000 */
[-C--:B------:R-:W-:Y:S01]  /*9950*/  FMUL.FTZ R6, R26, R2.reuse ;  /* 0x000000021a067220 */ /* 0x080fe20000410000 */
[----:B------:R-:W-:-:S05]  /*9960*/  FMUL.FTZ R26, R46, R2 ;  /* 0x000000022e1a7220 */ /* 0x000fca0000410000 */
[----:B------:R-:W3:Y:S01]  /*9970*/  MUFU.TANH R40, R40 ;  /* 0x0000002800287308 */ /* 0x000ee20000002400 */
[----:B--2---:R-:W-:Y:S01]  /*9980*/  FMNMX.FTZ R3, R84, R3, !PT ;  /* 0x0000000354037209 */ /* 0x004fe20007810000 */
[----:B------:R-:W-:-:S06]  /*9990*/  FMUL.FTZ R46, R48, R2 ;  /* 0x00000002302e7220 */ /* 0x000fcc0000410000 */
[----:B------:R-:W2:Y:S01]  /*99a0*/  MUFU.TANH R44, R44 ;  /* 0x0000002c002c7308 */ /* 0x000ea20000002400 */
[----:B0-----:R-:W-:Y:S01]  /*99b0*/  FMNMX.FTZ R3, R86, R3, !PT ;  /* 0x0000000356037209 */ /* 0x001fe20007810000 */
[----:B------:R-:W-:-:S06]  /*99c0*/  FMUL.FTZ R48, R49, R2 ;  /* 0x0000000231307220 */ /* 0x000fcc0000410000 */
[----:B------:R-:W0:Y:S01]  /*99d0*/  MUFU.TANH R88, R88 ;  /* 0x0000005800587308 */ /* 0x000e220000002400 */
[----:B-1----:R-:W-:Y:S01]  /*99e0*/  FMNMX.FTZ R3, R38, R3, !PT ;  /* 0x0000000326037209 */ /* 0x002fe20007810000 */
[----:B------:R-:W-:-:S06]  /*99f0*/  FMUL.FTZ R52, R52, R2 ;  /* 0x0000000234347220 */ /* 0x000fcc0000410000 */
[----:B------:R-:W1:Y:S01]  /*9a00*/  MUFU.TANH R46, R46 ;  /* 0x0000002e002e7308 */ /* 0x000e620000002400 */
[----:B---3--:R-:W-:Y:S01]  /*9a10*/  FMNMX.FTZ R3, R40, R3, !PT ;  /* 0x0000000328037209 */ /* 0x008fe20007810000 */
[-C--:B------:R-:W-:Y:S01]  /*9a20*/  FMUL.FTZ R7, R27, R2.reuse ;  /* 0x000000021b077220 */ /* 0x080fe20000410000 */
[----:B------:R-:W-:-:S05]  /*9a30*/  FMUL.FTZ R53, R53, R2 ;  /* 0x0000000235357220 */ /* 0x000fca0000410000 */
[----:B------:R-:W3:Y:S01]  /*9a40*/  MUFU.TANH R48, R48 ;  /* 0x0000003000307308 */ /* 0x000ee20000002400 */
[----:B--2---:R-:W-:Y:S01]  /*9a50*/  FMNMX.FTZ R3, R44, R3, !PT ;  /* 0x000000032c037209 */ /* 0x004fe20007810000 */
[-C--:B------:R-:W-:Y:S01]  /*9a60*/  FMUL.FTZ R76, R30, R2.reuse ;  /* 0x000000021e4c7220 */ /* 0x080fe20000410000 */
[----:B------:R-:W-:-:S05]  /*9a70*/  FMUL.FTZ R56, R56, R2 ;  /* 0x0000000238387220 */ /* 0x000fca0000410000 */
[----:B------:R-:W2:Y:S01]  /*9a80*/  MUFU.TANH R6, R6 ;  /* 0x0000000600067308 */ /* 0x000ea20000002400 */
[----:B0-----:R-:W-:Y:S01]  /*9a90*/  FMNMX.FTZ R3, R88, R3, !PT ;  /* 0x0000000358037209 */ /* 0x001fe20007810000 */
[----:B------:R-:W-:-:S06]  /*9aa0*/  FMUL.FTZ R150, R31, R2 ;  /* 0x000000021f967220 */ /* 0x000fcc0000410000 */
[----:B------:R-:W0:Y:S01]  /*9ab0*/  MUFU.TANH R52, R52 ;  /* 0x0000003400347308 */ /* 0x000e220000002400 */
[----:B------:R-:W-:Y:S01]  /*9ac0*/  FMUL.FTZ R57, R57, R2 ;  /* 0x0000000239397220 */ /* 0x000fe20000410000 */
[----:B-1----:R-:W-:-:S06]  /*9ad0*/  FMNMX.FTZ R3, R46, R3, !PT ;  /* 0x000000032e037209 */ /* 0x002fcc0007810000 */
[----:B------:R-:W1:Y:S01]  /*9ae0*/  MUFU.TANH R7, R7 ;  /* 0x0000000700077308 */ /* 0x000e620000002400 */
[-C--:B------:R-:W-:Y:S01]  /*9af0*/  FMUL.FTZ R72, R34, R2.reuse ;  /* 0x0000000222487220 */ /* 0x080fe20000410000 */
[----:B------:R-:W-:-:S06]  /*9b00*/  FMUL.FTZ R60, R60, R2 ;  /* 0x000000023c3c7220 */ /* 0x000fcc0000410000 */
[----:B------:R-:W4:Y:S01]  /*9b10*/  MUFU.TANH R166, R53 ;  /* 0x0000003500a67308 */ /* 0x000f220000002400 */
[----:B------:R-:W-:Y:S01]  /*9b20*/  FMUL.FTZ R24, R50, R2 ;  /* 0x0000000232187220 */ /* 0x000fe20000410000 */
[----:B---3--:R-:W-:-:S06]  /*9b30*/  FMNMX.FTZ R3, R48, R3, !PT ;  /* 0x0000000330037209 */ /* 0x008fcc0007810000 */
[----:B------:R-:W3:Y:S01]  /*9b40*/  MUFU.TANH R76, R76 ;  /* 0x0000004c004c7308 */ /* 0x000ee20000002400 */
[----:B------:R-:W-:-:S07]  /*9b50*/  FMUL.FTZ R28, R35, R2 ;  /* 0x00000002231c7220 */ /* 0x000fce0000410000 */
[----:B------:R-:W3:Y:S01]  /*9b60*/  MUFU.TANH R56, R56 ;  /* 0x0000003800387308 */ /* 0x000ee20000002400 */
[----:B------:R-:W-:Y:S01]  /*9b70*/  FMUL.FTZ R61, R61, R2 ;  /* 0x000000023d3d7220 */ /* 0x000fe20000410000 */
[----:B--2---:R-:W-:-:S06]  /*9b80*/  FMNMX.FTZ R8, R6, R5, !PT ;  /* 0x0000000506087209 */ /* 0x004fcc0007810000 */
[----:B------:R-:W2:Y:S01]  /*9b90*/  MUFU.TANH R150, R150 ;  /* 0x0000009600967308 */ /* 0x000ea20000002400 */
[----:B0-----:R-:W-:Y:S01]  /*9ba0*/  FMNMX.FTZ R21, R52, R3, !PT ;  /* 0x0000000334157209 */ /* 0x001fe20007810000 */
[----:B------:R-:W-:-:S06]  /*9bb0*/  FMUL.FTZ R34, R42, R2 ;  /* 0x000000022a227220 */ /* 0x000fcc0000410000 */
[----:B------:R-:W0:Y:S01]  /*9bc0*/  MUFU.TANH R50, R57 ;  /* 0x0000003900327308 */ /* 0x000e220000002400 */
[-C--:B------:R-:W-:Y:S01]  /*9bd0*/  FMUL.FTZ R64, R64, R2.reuse ;  /* 0x0000000240407220 */ /* 0x080fe20000410000 */
[----:B------:R-:W-:Y:S01]  /*9be0*/  FMUL.FTZ R42, R54, R2 ;  /* 0x00000002362a7220 */ /* 0x000fe20000410000 */
[----:B-1----:R-:W-:-:S05]  /*9bf0*/  FMNMX.FTZ R3, R7, R8, !PT ;  /* 0x0000000807037209 */ /* 0x002fca0007810000 */
[----:B------:R-:W1:Y:S01]  /*9c00*/  MUFU.TANH R72, R72 ;  /* 0x0000004800487308 */ /* 0x000e620000002400 */
[----:B----4-:R-:W-:Y:S01]  /*9c10*/  FMNMX.FTZ R21, R166, R21, !PT ;  /* 0x00000015a6157209 */ /* 0x010fe20007810000 */
[----:B------:R-:W-:-:S06]  /*9c20*/  FMUL.FTZ R148, R39, R2 ;  /* 0x0000000227947220 */ /* 0x000fcc0000410000 */
[----:B------:R-:W4:Y:S01]  /*9c30*/  MUFU.TANH R60, R60 ;  /* 0x0000003c003c7308 */ /* 0x000f220000002400 */
[----:B------:R-:W-:Y:S01]  /*9c40*/  FMUL.FTZ R65, R65, R2 ;  /* 0x0000000241417220 */ /* 0x000fe20000410000 */
[----:B---3--:R-:W-:-:S06]  /*9c50*/  FMNMX.FTZ R3, R76, R3, !PT ;  /* 0x000000034c037209 */ /* 0x008fcc0007810000 */
[----:B------:R-:W3:Y:S01]  /*9c60*/  MUFU.TANH R28, R28 ;  /* 0x0000001c001c7308 */ /* 0x000ee20000002400 */
[----:B------:R-:W-:Y:S01]  /*9c70*/  FMNMX.FTZ R21, R56, R21, !PT ;  /* 0x0000001538157209 */ /* 0x000fe20007810000 */
[----:B------:R-:W-:-:S06]  /*9c80*/  FMUL.FTZ R68, R68, R2 ;  /* 0x0000000244447220 */ /* 0x000fcc0000410000 */
[----:B------:R-:W3:Y:S01]  /*9c90*/  MUFU.TANH R54, R61 ;  /* 0x0000003d00367308 */ /* 0x000ee20000002400 */
[----:B------:R-:W-:Y:S01]  /*9ca0*/  FMUL.FTZ R169, R58, R2 ;  /* 0x000000023aa97220 */ /* 0x000fe20000410000 */
[----:B--2---:R-:W-:-:S06]  /*9cb0*/  FMNMX.FTZ R3, R150, R3, !PT ;  /* 0x0000000396037209 */ /* 0x004fcc0007810000 */
[----:B------:R-:W2:Y:S01]  /*9cc0*/  MUFU.TANH R36, R36 ;  /* 0x0000002400247308 */ /* 0x000ea20000002400 */
[----:B0-----:R-:W-:Y:S01]  /*9cd0*/  FMNMX.FTZ R21, R50, R21, !PT ;  /* 0x0000001532157209 */ /* 0x001fe20007810000 */
[----:B------:R-:W-:-:S06]  /*9ce0*/  FMUL.FTZ R32, R43, R2 ;  /* 0x000000022b207220 */ /* 0x000fcc0000410000 */
[----:B------:R-:W0:Y:S01]  /*9cf0*/  MUFU.TANH R64, R64 ;  /* 0x0000004000407308 */ /* 0x000e220000002400 */
[----:B------:R-:W-:Y:S01]  /*9d00*/  FMUL.FTZ R69, R69, R2 ;  /* 0x0000000245457220 */ /* 0x000fe20000410000 */
[----:B-1----:R-:W-:-:S06]  /*9d10*/  FMNMX.FTZ R3, R72, R3, !PT ;  /* 0x0000000348037209 */ /* 0x002fcc0007810000 */
[----:B------:R-:W1:Y:S01]  /*9d20*/  MUFU.TANH R148, R148 ;  /* 0x0000009400947308 */ /* 0x000e620000002400 */
[----:B----4-:R-:W-:-:S07]  /*9d30*/  FMNMX.FTZ R21, R60, R21, !PT ;  /* 0x000000153c157209 */ /* 0x010fce0007810000 */
[----:B------:R-:W4:Y:S01]  /*9d40*/  MUFU.TANH R58, R65 ;  /* 0x00000041003a7308 */ /* 0x000f220000002400 */
[----:B---3--:R-:W-:Y:S01]  /*9d50*/  FMNMX.FTZ R3, R28, R3, !PT ;  /* 0x000000031c037209 */ /* 0x008fe20007810000 */
[----:B------:R-:W-:Y:S01]  /*9d60*/  FMUL.FTZ R146, R47, R2 ;  /* 0x000000022f927220 */ /* 0x000fe20000410000 */
[----:B------:R-:W-:-:S05]  /*9d70*/  FMNMX.FTZ R21, R54, R21, !PT ;  /* 0x0000001536157209 */ /* 0x000fca0007810000 */
[----:B------:R-:W3:Y:S08]  /*9d80*/  MUFU.TANH R34, R34 ;  /* 0x0000002200227308 */ /* 0x000ef00000002400 */
[----:B------:R-:W3:Y:S01]  /*9d90*/  MUFU.TANH R68, R68 ;  /* 0x0000004400447308 */ /* 0x000ee20000002400 */
[----:B--2---:R-:W-:Y:S02]  /*9da0*/  FMNMX.FTZ R3, R36, R3, !PT ;  /* 0x0000000324037209 */ /* 0x004fe40007810000 */
[----:B0-----:R-:W-:-:S05]  /*9db0*/  FMNMX.FTZ R21, R64, R21, !PT ;  /* 0x0000001540157209 */ /* 0x001fca0007810000 */
[----:B------:R-:W0:Y:S08]  /*9dc0*/  MUFU.TANH R32, R32 ;  /* 0x0000002000207308 */ /* 0x000e300000002400 */
[----:B------:R-:W2:Y:S01]  /*9dd0*/  MUFU.TANH R90, R69 ;  /* 0x00000045005a7308 */ /* 0x000ea20000002400 */
[----:B-1----:R-:W-:Y:S01]  /*9de0*/  FMNMX.FTZ R3, R148, R3, !PT ;  /* 0x0000000394037209 */ /* 0x002fe20007810000 */
[----:B------:R-:W-:Y:S01]  /*9df0*/  FMUL.FTZ R30, R51, R2 ;  /* 0x00000002331e7220 */ /* 0x000fe20000410000 */
[----:B----4-:R-:W-:-:S05]  /*9e00*/  FMNMX.FTZ R21, R58, R21, !PT ;  /* 0x000000153a157209 */ /* 0x010fca0007810000 */
[----:B------:R-:W1:Y:S01]  /*9e10*/  MUFU.TANH R26, R26 ;  /* 0x0000001a001a7308 */ /* 0x000e620000002400 */
[----:B---3--:R-:W-:Y:S02]  /*9e20*/  FMNMX.FTZ R3, R34, R3, !PT ;  /* 0x0000000322037209 */ /* 0x008fe40007810000 */
[----:B------:R-:W-:-:S05]  /*9e30*/  FMNMX.FTZ R21, R68, R21, !PT ;  /* 0x0000001544157209 */ /* 0x000fca0007810000 */
[----:B------:R-:W3:Y:S01]  /*9e40*/  MUFU.TANH R146, R146 ;  /* 0x0000009200927308 */ /* 0x000ee20000002400 */
[----:B0-----:R-:W-:Y:S01]  /*9e50*/  FMNMX.FTZ R3, R32, R3, !PT ;  /* 0x0000000320037209 */ /* 0x001fe20007810000 */
[----:B------:R-:W-:Y:S01]  /*9e60*/  FMUL.FTZ R142, R55, R2 ;  /* 0x00000002378e7220 */ /* 0x000fe20000410000 */
[----:B--2---:R-:W-:-:S05]  /*9e70*/  FMNMX.FTZ R20, R90, R21, !PT ;  /* 0x000000155a147209 */ /* 0x004fca0007810000 */
[----:B------:R-:W0:Y:S01]  /*9e80*/  MUFU.TANH R24, R24 ;  /* 0x0000001800187308 */ /* 0x000e220000002400 */
[----:B-1----:R-:W-:Y:S01]  /*9e90*/  FMNMX.FTZ R3, R26, R3, !PT ;  /* 0x000000031a037209 */ /* 0x002fe20007810000 */
[----:B------:R-:W1:Y:S06]  /*9ea0*/  SHFL.BFLY PT, R21, R20, 0x2, 0x1f ;  /* 0x0c401f0014157f89 */ /* 0x000e6c00000e0000 */
[----:B------:R-:W2:Y:S01]  /*9eb0*/  MUFU.TANH R30, R30 ;  /* 0x0000001e001e7308 */ /* 0x000ea20000002400 */
[----:B---3--:R-:W-:-:S07]  /*9ec0*/  FMNMX.FTZ R3, R146, R3, !PT ;  /* 0x0000000392037209 */ /* 0x008fce0007810000 */
[----:B------:R-:W3:Y:S01]  /*9ed0*/  MUFU.TANH R42, R42 ;  /* 0x0000002a002a7308 */ /* 0x000ee20000002400 */
[----:B------:R-:W-:Y:S01]  /*9ee0*/  FMUL.FTZ R140, R59, R2 ;  /* 0x000000023b8c7220 */ /* 0x000fe20000410000 */
[----:B0-----:R-:W-:-:S06]  /*9ef0*/  FMNMX.FTZ R3, R24, R3, !PT ;  /* 0x0000000318037209 */ /* 0x001fcc0007810000 */
[----:B------:R-:W0:Y:S01]  /*9f00*/  MUFU.TANH R142, R142 ;  /* 0x0000008e008e7308 */ /* 0x000e220000002400 */
[----:B------:R-:W-:Y:S01]  /*9f10*/  FMUL.FTZ R171, R62, R2 ;  /* 0x000000023eab7220 */ /* 0x000fe20000410000 */
[----:B--2---:R-:W-:-:S06]  /*9f20*/  FMNMX.FTZ R3, R30, R3, !PT ;  /* 0x000000031e037209 */ /* 0x004fcc0007810000 */
[----:B------:R-:W2:Y:S01]  /*9f30*/  MUFU.TANH R169, R169 ;  /* 0x000000a900a97308 */ /* 0x000ea20000002400 */
[-C--:B------:R-:W-:Y:S01]  /*9f40*/  FMUL.FTZ R69, R63, R2.reuse ;  /* 0x000000023f457220 */ /* 0x080fe20000410000 */
[----:B---3--:R-:W-:Y:S01]  /*9f50*/  FMNMX.FTZ R3, R42, R3, !PT ;  /* 0x000000032a037209 */ /* 0x008fe20007810000 */
[-C--:B------:R-:W-:Y:S01]  /*9f60*/  FMUL.FTZ R73, R66, R2.reuse ;  /* 0x0000000242497220 */ /* 0x080fe20000410000 */
[-C--:B------:R-:W-:Y:S01]  /*9f70*/  FMUL.FTZ R75, R67, R2.reuse ;  /* 0x00000002434b7220 */ /* 0x080fe20000410000 */
[----:B-1----:R-:W-:Y:S01]  /*9f80*/  FMNMX.FTZ R14, R20, R21, !PT ;  /* 0x00000015140e7209 */ /* 0x002fe20007810000 */
[-C--:B------:R-:W-:Y:S01]  /*9f90*/  FMUL.FTZ R77, R70, R2.reuse ;  /* 0x00000002464d7220 */ /* 0x080fe20000410000 */
[----:B------:R-:W-:Y:S01]  /*9fa0*/  FMUL.FTZ R79, R71, R2 ;  /* 0x00000002474f7220 */ /* 0x000fe20000410000 */
[----:B------:R-:W1:Y:S01]  /*9fb0*/  MUFU.TANH R140, R140 ;  /* 0x0000008c008c7308 */ /* 0x000e620000002400 */
[----:B0-----:R-:W-:Y:S01]  /*9fc0*/  FMNMX.FTZ R8, R142, R3, !PT ;  /* 0x000000038e087209 */ /* 0x001fe20007810000 */
[----:B------:R-:W3:Y:S04]  /*9fd0*/  LDL.64 R62, [R1+0x238] ;  /* 0x00023800013e7983 */ /* 0x000ee80000100a00 */
[----:B------:R-:W4:Y:S02]  /*9fe0*/  LDL.64 R66, [R1+0x258] ;  /* 0x0002580001427983 */ /* 0x000f240000100a00 */
[----:B------:R-:W0:Y:S01]  /*9ff0*/  MUFU.TANH R171, R171 ;  /* 0x000000ab00ab7308 */ /* 0x000e220000002400 */
[----:B--2---:R-:W-:-:S07]  /*a000*/  FMNMX.FTZ R3, R169, R8, !PT ;  /* 0x00000008a9037209 */ /* 0x004fce0007810000 */
[----:B------:R-:W2:Y:S01]  /*a010*/  MUFU.TANH R69, R69 ;  /* 0x0000004500457308 */ /* 0x000ea20000002400 */
[----:B-1----:R-:W-:-:S07]  /*a020*/  FMNMX.FTZ R8, R140, R3, !PT ;  /* 0x000000038c087209 */ /* 0x002fce0007810000 */
[----:B------:R-:W1:Y:S01]  /*a030*/  MUFU.TANH R73, R73 ;  /* 0x0000004900497308 */ /* 0x000e620000002400 */
[----:B------:R-:W1:Y:S01]  /*a040*/  SHFL.BFLY PT, R3, R14, 0x1, 0x1f ;  /* 0x0c201f000e037f89 */ /* 0x000e6200000e0000 */
[----:B0-----:R-:W-:-:S06]  /*a050*/  FMNMX.FTZ R8, R171, R8, !PT ;  /* 0x00000008ab087209 */ /* 0x001fcc0007810000 */
[----:B------:R-:W0:Y:S01]  /*a060*/  MUFU.TANH R75, R75 ;  /* 0x0000004b004b7308 */ /* 0x000e220000002400 */
[----:B--2---:R-:W-:-:S07]  /*a070*/  FMNMX.FTZ R8, R69, R8, !PT ;  /* 0x0000000845087209 */ /* 0x004fce0007810000 */
[----:B------:R-:W2:Y:S01]  /*a080*/  MUFU.TANH R77, R77 ;  /* 0x0000004d004d7308 */ /* 0x000ea20000002400 */
[----:B-1----:R-:W-:-:S07]  /*a090*/  FMNMX.FTZ R8, R73, R8, !PT ;  /* 0x0000000849087209 */ /* 0x002fce0007810000 */
[----:B------:R-:W1:Y:S01]  /*a0a0*/  MUFU.TANH R79, R79 ;  /* 0x0000004f004f7308 */ /* 0x000e620000002400 */
[----:B0-----:R-:W-:-:S04]  /*a0b0*/  FMNMX.FTZ R8, R75, R8, !PT ;  /* 0x000000084b087209 */ /* 0x001fc80007810000 */
[----:B--2---:R-:W-:-:S04]  /*a0c0*/  FMNMX.FTZ R8, R77, R8, !PT ;  /* 0x000000084d087209 */ /* 0x004fc80007810000 */
[----:B-1----:R-:W-:Y:S02]  /*a0d0*/  FMNMX.FTZ R21, R79, R8, !PT ;  /* 0x000000084f157209 */ /* 0x002fe40007810000 */
[----:B------:R-:W-:Y:S02]  /*a0e0*/  FMNMX.FTZ R8, R14, R3, !PT ;  /* 0x000000030e087209 */ /* 0x000fe40007810000 */
[----:B------:R-:W2:Y:S04]  /*a0f0*/  LDL.64 R2, [R1+0x3f0] ;  /* 0x0003f00001027983 */ /* 0x000ea80000100a00 */
[----:B------:R0:W-:Y:S04]  /*a100*/  STL.64 [R1+0x3e0], R20 ;  /* 0x0003e01401007387 */ /* 0x0001e80000100a00 */
[----:B------:R-:W-:Y:S04]  /*a110*/  STL [R1+0x3e0], R8 ;  /* 0x0003e00801007387 */ /* 0x000fe80000100800 */
[----:B------:R-:W3:Y:S04]  /*a120*/  LDL R27, [R1+0x3e0] ;  /* 0x0003e000011b7983 */ /* 0x000ee80000100800 */
[----:B------:R-:W4:Y:S04]  /*a130*/  LDL R14, [R1+0x3e4] ;  /* 0x0003e400010e7983 */ /* 0x000f280000100800 */
[----:B0-----:R-:W2:Y:S01]  /*a140*/  LDL.64 R20, [R1+0x2e0] ;  /* 0x0002e00001147983 */ /* 0x001ea20000100a00 */
[----:B---3--:R-:W-:Y:S01]  /*a150*/  FADD.FTZ R25, R4, -R27 ;  /* 0x8000001b04197221 */ /* 0x008fe20000010000 */
[----:B------:R-:W-:-:S04]  /*a160*/  FMUL.FTZ R27, R74, R27 ;  /* 0x0000001b4a1b7220 */ /* 0x000fc80000410000 */
[--C-:B------:R-:W-:Y:S02]  /*a170*/  FFMA.FTZ R152, R9, R74, -R27.reuse ;  /* 0x0000004a09987223 */ /* 0x100fe4000001081b */
[----:B----4-:R-:W0:Y:S02]  /*a180*/  SHFL.BFLY PT, R9, R14, 0x2, 0x1f ;  /* 0x0c401f000e097f89 */ /* 0x010e2400000e0000 */
[----:B0-----:R-:W-:Y:S01]  /*a190*/  FMNMX.FTZ R4, R9, R14, !PT ;  /* 0x0000000e09047209 */ /* 0x001fe20007810000 */
[-C--:B------:R-:W-:Y:S01]  /*a1a0*/  FMUL.FTZ R25, R25, R74.reuse ;  /* 0x0000004a19197220 */ /* 0x080fe20000410000 */
[----:B------:R-:W-:Y:S01]  /*a1b0*/  MUFU.EX2 R152, R152 ;  /* 0x0000009800987308 */ /* 0x000fe20000000800 */
[-CC-:B------:R-:W-:Y:S01]  /*a1c0*/  FFMA.FTZ R156, R13, R74.reuse, -R27.reuse ;  /* 0x0000004a0d9c7223 */ /* 0x180fe2000001081b */
[-CC-:B------:R-:W-:Y:S01]  /*a1d0*/  FFMA.FTZ R154, R15, R74.reuse, -R27.reuse ;  /* 0x0000004a0f9a7223 */ /* 0x180fe2000001081b */
[----:B------:R-:W0:Y:S01]  /*a1e0*/  SHFL.BFLY PT, R205, R4, 0x1, 0x1f ;  /* 0x0c201f0004cd7f89 */ /* 0x000e2200000e0000 */
        /* <DEDUP_REMOVED lines=23> */
[----:B0-----:R-:W-:Y:S01]  /*a360*/  FMNMX.FTZ R205, R4, R205, !PT ;  /* 0x000000cd04cd7209 */ /* 0x001fe20007810000 */
[----:B------:R-:W-:Y:S01]  /*a370*/  MUFU.EX2 R154, R154 ;  /* 0x0000009a009a7308 */ /* 0x000fe20000000800 */
[----:B--2---:R-:W-:Y:S01]  /*a380*/  FFMA.FTZ R13, R158, R2, R152 ;  /* 0x000000029e0d7223 */ /* 0x004fe20000010098 */
[----:B------:R-:W2:Y:S02]  /*a390*/  LDL.64 R8, [R1+0x2c0] ;  /* 0x0002c00001087983 */ /* 0x000ea40000100a00 */
[-C--:B------:R-:W-:Y:S01]  /*a3a0*/  FMUL.FTZ R81, R205, R74.reuse ;  /* 0x0000004acd517220 */ /* 0x080fe20000410000 */
[----:B------:R-:W-:Y:S01]  /*a3b0*/  FADD.FTZ R5, R5, -R205 ;  /* 0x800000cd05057221 */ /* 0x000fe20000010000 */
[----:B------:R-:W3:Y:S02]  /*a3c0*/  LDL.64 R14, [R1+0x2d0] ;  /* 0x0002d000010e7983 */ /* 0x000ee40000100a00 */
[-CC-:B------:R-:W-:Y:S01]  /*a3d0*/  FFMA.FTZ R151, R6, R74.reuse, -R81.reuse ;  /* 0x0000004a06977223 */ /* 0x180fe20000010851 */
[----:B------:R-:W-:Y:S01]  /*a3e0*/  FMUL.FTZ R5, R74, R5 ;  /* 0x000000054a057220 */ /* 0x000fe20000410000 */
[-CC-:B------:R-:W-:Y:S01]  /*a3f0*/  FFMA.FTZ R153, R7, R74.reuse, -R81.reuse ;  /* 0x0000004a07997223 */ /* 0x180fe20000010851 */
[-CC-:B------:R-:W-:Y:S01]  /*a400*/  FFMA.FTZ R155, R76, R74.reuse, -R81.reuse ;  /* 0x0000004a4c9b7223 */ /* 0x180fe20000010851 */
[-CC-:B------:R-:W-:Y:S01]  /*a410*/  FFMA.FTZ R150, R150, R74.reuse, -R81.reuse ;  /* 0x0000004a96967223 */ /* 0x180fe20000010851 */
[----:B------:R-:W-:Y:S01]  /*a420*/  MUFU.EX2 R195, R5 ;  /* 0x0000000500c37308 */ /* 0x000fe20000000800 */
[-CC-:B------:R-:W-:Y:S01]  /*a430*/  FFMA.FTZ R157, R72, R74.reuse, -R81.reuse ;  /* 0x0000004a489d7223 */ /* 0x180fe20000010851 */
[-CC-:B------:R-:W-:Y:S01]  /*a440*/  FFMA.FTZ R149, R28, R74.reuse, -R81.reuse ;  /* 0x0000004a1c957223 */ /* 0x180fe20000010851 */
[----:B------:R-:W-:-:S05]  /*a450*/  FFMA.FTZ R159, R36, R74, -R81 ;  /* 0x0000004a249f7223 */ /* 0x000fca0000010851 */
[----:B------:R-:W-:Y:S01]  /*a460*/  MUFU.EX2 R194, R194 ;  /* 0x000000c200c27308 */ /* 0x000fe20000000800 */
[----:B------:R-:W-:Y:S01]  /*a470*/  FFMA.FTZ R148, R148, R74, -R81 ;  /* 0x0000004a94947223 */ /* 0x000fe20000010851 */
[----:B-1----:R-:W-:-:S06]  /*a480*/  FADD.FTZ R13, R156, R13 ;  /* 0x0000000d9c0d7221 */ /* 0x002fcc0000010000 */
[----:B------:R-:W-:Y:S01]  /*a490*/  MUFU.EX2 R192, R192 ;  /* 0x000000c000c07308 */ /* 0x000fe20000000800 */
[----:B------:R-:W-:-:S07]  /*a4a0*/  FFMA.FTZ R161, R34, R74, -R81 ;  /* 0x0000004a22a17223 */ /* 0x000fce0000010851 */
[----:B------:R-:W-:Y:S01]  /*a4b0*/  MUFU.EX2 R191, R191 ;  /* 0x000000bf00bf7308 */ /* 0x000fe20000000800 */
[----:B------:R-:W-:-:S07]  /*a4c0*/  FFMA.FTZ R147, R32, R74, -R81 ;  /* 0x0000004a20937223 */ /* 0x000fce0000010851 */
[----:B------:R-:W-:Y:S01]  /*a4d0*/  MUFU.EX2 R189, R189 ;  /* 0x000000bd00bd7308 */ /* 0x000fe20000000800 */
[-CC-:B------:R-:W-:Y:S01]  /*a4e0*/  FFMA.FTZ R163, R26, R74.reuse, -R81.reuse ;  /* 0x0000004a1aa37223 */ /* 0x180fe20000010851 */
[----:B------:R-:W4:Y:S06]  /*a4f0*/  LDL.64 R86, [R1+0x2f8] ;  /* 0x0002f80001567983 */ /* 0x000f2c0000100a00 */
        /* <DEDUP_REMOVED lines=23> */
[----:B------:R-:W-:-:S07]  /*a670*/  FFMA.FTZ R137, R69, R74, -R81 ;  /* 0x0000004a45897223 */ /* 0x000fce0000010851 */
[----:B------:R-:W-:Y:S01]  /*a680*/  MUFU.EX2 R168, R168 ;  /* 0x000000a800a87308 */ /* 0x000fe20000000800 */
[-CC-:B------:R-:W-:Y:S01]  /*a690*/  FFMA.FTZ R173, R73, R74.reuse, -R81.reuse ;  /* 0x0000004a49ad7223 */ /* 0x180fe20000010851 */
[----:B------:R-:W4:Y:S04]  /*a6a0*/  LDL.64 R50, [R1+0x1d8] ;  /* 0x0001d80001327983 */ /* 0x000f280000100a00 */
[----:B------:R-:W4:Y:S02]  /*a6b0*/  LDL.64 R60, [R1+0x228] ;  /* 0x00022800013c7983 */ /* 0x000f240000100a00 */
[----:B------:R-:W0:Y:S08]  /*a6c0*/  MUFU.EX2 R151, R151 ;  /* 0x0000009700977308 */ /* 0x000e300000000800 */
[----:B------:R-:W-:Y:S01]  /*a6d0*/  MUFU.EX2 R141, R141 ;  /* 0x0000008d008d7308 */ /* 0x000fe20000000800 */
[----:B------:R-:W-:-:S07]  /*a6e0*/  FFMA.FTZ R136, R75, R74, -R81 ;  /* 0x0000004a4b887223 */ /* 0x000fce0000010851 */
[----:B------:R-:W-:Y:S01]  /*a6f0*/  MUFU.EX2 R170, R170 ;  /* 0x000000aa00aa7308 */ /* 0x000fe20000000800 */
[----:B------:R-:W-:Y:S01]  /*a700*/  FFMA.FTZ R175, R77, R74, -R81 ;  /* 0x0000004a4daf7223 */ /* 0x000fe20000010851 */
[----:B------:R-:W2:Y:S04]  /*a710*/  LDL.64 R6, [R1+0x2b0] ;  /* 0x0002b00001067983 */ /* 0x000ea80000100a00 */
[----:B------:R-:W4:Y:S02]  /*a720*/  LDL.64 R54, [R1+0x1f8] ;  /* 0x0001f80001367983 */ /* 0x000f240000100a00 */
[----:B------:R-:W1:Y:S02]  /*a730*/  MUFU.EX2 R153, R153 ;  /* 0x0000009900997308 */ /* 0x000e640000000800 */
[----:B------:R-:W4:Y:S04]  /*a740*/  LDL.64 R64, [R1+0x248] ;  /* 0x0002480001407983 */ /* 0x000f280000100a00 */
[----:B------:R-:W4:Y:S02]  /*a750*/  LDL.64 R90, [R1+0x318] ;  /* 0x00031800015a7983 */ /* 0x000f240000100a00 */
[----:B------:R-:W1:Y:S01]  /*a760*/  MUFU.EX2 R155, R155 ;  /* 0x0000009b009b7308 */ /* 0x000e620000000800 */
[----:B0-----:R-:W-:Y:S01]  /*a770*/  FFMA.FTZ R2, R3, R195, R151 ;  /* 0x000000c303027223 */ /* 0x001fe20000010097 */
[----:B------:R-:W4:Y:S04]  /*a780*/  LDL.64 R4, [R1+0x2a0] ;  /* 0x0002a00001047983 */ /* 0x000f280000100a00 */
[----:B------:R-:W4:Y:S02]  /*a790*/  LDL.64 R28, [R1+0x310] ;  /* 0x00031000011c7983 */ /* 0x000f240000100a00 */
[----:B------:R-:W0:Y:S01]  /*a7a0*/  MUFU.EX2 R150, R150 ;  /* 0x0000009600967308 */ /* 0x000e220000000800 */
[----:B-1----:R-:W-:-:S07]  /*a7b0*/  FADD.FTZ R2, R153, R2 ;  /* 0x0000000299027221 */ /* 0x002fce0000010000 */
[----:B------:R-:W1:Y:S01]  /*a7c0*/  MUFU.EX2 R157, R157 ;  /* 0x0000009d009d7308 */ /* 0x000e620000000800 */
[----:B------:R-:W-:Y:S01]  /*a7d0*/  FADD.FTZ R3, R155, R2 ;  /* 0x000000029b037221 */ /* 0x000fe20000010000 */
[----:B------:R-:W-:Y:S01]  /*a7e0*/  FADD.FTZ R13, R154, R13 ;  /* 0x0000000d9a0d7221 */ /* 0x000fe20000010000 */
[----:B------:R-:W4:Y:S04]  /*a7f0*/  LDL.64 R24, [R1+0x2f0] ;  /* 0x0002f00001187983 */ /* 0x000f280000100a00 */
[----:B------:R-:W4:Y:S01]  /*a800*/  LDL.64 R36, [R1+0x350] ;  /* 0x0003500001247983 */ /* 0x000f220000100a00 */
[----:B------:R-:W1:Y:S01]  /*a810*/  MUFU.EX2 R149, R149 ;  /* 0x0000009500957308 */ /* 0x000e620000000800 */
[----:B0-----:R-:W-:Y:S01]  /*a820*/  FADD.FTZ R2, R150, R3 ;  /* 0x0000000396027221 */ /* 0x001fe20000010000 */
[----:B------:R-:W-:Y:S01]  /*a830*/  FADD.FTZ R13, R194, R13 ;  /* 0x0000000dc20d7221 */ /* 0x000fe20000010000 */
[----:B------:R-:W4:Y:S04]  /*a840*/  LDL.64 R26, [R1+0x300] ;  /* 0x00030000011a7983 */ /* 0x000f280000100a00 */
[----:B------:R-:W4:Y:S01]  /*a850*/  LDL.64 R30, [R1+0x320] ;  /* 0x00032000011e7983 */ /* 0x000f220000100a00 */
[----:B------:R-:W0:Y:S01]  /*a860*/  MUFU.EX2 R159, R159 ;  /* 0x0000009f009f7308 */ /* 0x000e220000000800 */
[----:B-1----:R-:W-:Y:S01]  /*a870*/  FADD.FTZ R56, R157, R2 ;  /* 0x000000029d387221 */ /* 0x002fe20000010000 */
[----:B------:R-:W-:Y:S01]  /*a880*/  FADD.FTZ R2, R192, R13 ;  /* 0x0000000dc0027221 */ /* 0x000fe20000010000 */
[----:B------:R-:W4:Y:S04]  /*a890*/  LDL.64 R32, [R1+0x330] ;  /* 0x0003300001207983 */ /* 0x000f280000100a00 */
[----:B------:R-:W4:Y:S01]  /*a8a0*/  LDL.64 R34, [R1+0x340] ;  /* 0x0003400001227983 */ /* 0x000f220000100a00 */
[----:B------:R-:W1:Y:S01]  /*a8b0*/  MUFU.EX2 R148, R148 ;  /* 0x0000009400947308 */ /* 0x000e620000000800 */
[----:B------:R-:W-:Y:S01]  /*a8c0*/  FADD.FTZ R58, R149, R56 ;  /* 0x00000038953a7221 */ /* 0x000fe20000010000 */
[----:B------:R-:W-:Y:S01]  /*a8d0*/  FADD.FTZ R2, R191, R2 ;  /* 0x00000002bf027221 */ /* 0x000fe20000010000 */
[----:B------:R-:W4:Y:S05]  /*a8e0*/  LDL.64 R42, [R1+0x380] ;  /* 0x00038000012a7983 */ /* 0x000f2a0000100a00 */
[----:B------:R-:W1:Y:S01]  /*a8f0*/  MUFU.EX2 R161, R161 ;  /* 0x000000a100a17308 */ /* 0x000e620000000800 */
[----:B0-----:R-:W-:Y:S01]  /*a900*/  FADD.FTZ R13, R159, R58 ;  /* 0x0000003a9f0d7221 */ /* 0x001fe20000010000 */
[----:B------:R-:W-:Y:S01]  /*a910*/  FADD.FTZ R3, R189, R2 ;  /* 0x00000002bd037221 */ /* 0x000fe20000010000 */
[----:B------:R-:W4:Y:S05]  /*a920*/  LDL.64 R56, [R1+0x208] ;  /* 0x0002080001387983 */ /* 0x000f2a0000100a00 */
[----:B------:R-:W0:Y:S01]  /*a930*/  MUFU.EX2 R147, R147 ;  /* 0x0000009300937308 */ /* 0x000e220000000800 */
[----:B-1----:R-:W-:Y:S01]  /*a940*/  FADD.FTZ R2, R148, R13 ;  /* 0x0000000d94027221 */ /* 0x002fe20000010000 */
[----:B------:R-:W-:Y:S01]  /*a950*/  FADD.FTZ R3, R190, R3 ;  /* 0x00000003be037221 */ /* 0x000fe20000010000 */
[----:B------:R-:W4:Y:S05]  /*a960*/  LDL.64 R58, [R1+0x218] ;  /* 0x00021800013a7983 */ /* 0x000f2a0000100a00 */
        /* <DEDUP_REMOVED lines=10> */
[----:B------:R-:W-:-:S06]  /*aa10*/  FADD.FTZ R2, R162, R3 ;  /* 0x00000003a2027221 */ /* 0x000fcc0000010000 */
[----:B------:R-:W1:Y:S01]  /*aa20*/  MUFU.EX2 R143, R143 ;  /* 0x0000008f008f7308 */ /* 0x000e620000000800 */
[----:B------:R-:W-:Y:S01]  /*aa30*/  FADD.FTZ R70, R146, R13 ;  /* 0x0000000d92467221 */ /* 0x000fe20000010000 */
[----:B------:R-:W-:-:S06]  /*aa40*/  FADD.FTZ R3, R187, R2 ;  /* 0x00000002bb037221 */ /* 0x000fcc0000010000 */
        /* <DEDUP_REMOVED lines=9> */
[----:B------:R-:W-:Y:S01]  /*aae0*/  FADD.FTZ R3, R183, R2 ;  /* 0x00000002b7037221 */ /* 0x000fe20000010000 */
[----:B------:R-:W4:Y:S05]  /*aaf0*/  LDL.64 R76, [R1+0x2a8] ;  /* 0x0002a800014c7983 */ /* 0x000f2a0000100a00 */
[----:B------:R-:W3:Y:S01]  /*ab00*/  MUFU.EX2 R140, R140 ;  /* 0x0000008c008c7308 */ /* 0x000ee20000000800 */
[----:B0-----:R-:W-:Y:S01]  /*ab10*/  FADD.FTZ R2, R142, R13 ;  /* 0x0000000d8e027221 */ /* 0x001fe20000010000 */
[----:B------:R-:W-:-:S06]  /*ab20*/  FADD.FTZ R3, R166, R3 ;  /* 0x00000003a6037221 */ /* 0x000fcc0000010000 */
[----:B------:R-:W0:Y:S01]  /*ab30*/  MUFU.EX2 R171, R171 ;  /* 0x000000ab00ab7308 */ /* 0x000e220000000800 */
[----:B------:R-:W-:Y:S01]  /*ab40*/  FFMA.FTZ R13, R79, R74, -R81 ;  /* 0x0000004a4f0d7223 */ /* 0x000fe20000010851 */
[----:B-1----:R-:W-:-:S06]  /*ab50*/  FADD.FTZ R79, R169, R2 ;  /* 0x00000002a94f7221 */ /* 0x002fcc0000010000 */
[----:B------:R-:W1:Y:S01]  /*ab60*/  MUFU.EX2 R137, R137 ;  /* 0x0000008900897308 */ /* 0x000e620000000800 */
[----:B------:R-:W-:-:S07]  /*ab70*/  FADD.FTZ R2, R168, R3 ;  /* 0x00000003a8027221 */ /* 0x000fce0000010000 */
[----:B------:R-:W1:Y:S01]  /*ab80*/  MUFU.EX2 R182, R182 ;  /* 0x000000b600b67308 */ /* 0x000e620000000800 */
[----:B---3--:R-:W-:Y:S01]  /*ab90*/  FADD.FTZ R82, R140, R79 ;  /* 0x0000004f8c527221 */ /* 0x008fe20000010000 */
[----:B------:R-:W-:Y:S01]  /*aba0*/  FADD.FTZ R3, R141, R2 ;  /* 0x000000028d037221 */ /* 0x000fe20000010000 */
[----:B------:R-:W3:Y:S05]  /*abb0*/  LDL.64 R74, [R1+0x298] ;  /* 0x00029800014a7983 */ /* 0x000eea0000100a00 */
[----:B------:R-:W-:Y:S08]  /*abc0*/  MUFU.EX2 R181, R181 ;  /* 0x000000b500b57308 */ /* 0x000ff00000000800 */
[----:B------:R-:W1:Y:S01]  /*abd0*/  MUFU.EX2 R173, R173 ;  /* 0x000000ad00ad7308 */ /* 0x000e620000000800 */
[----:B0-----:R-:W-:Y:S01]  /*abe0*/  FADD.FTZ R2, R171, R82 ;  /* 0x00000052ab027221 */ /* 0x001fe20000010000 */
[----:B------:R-:W-:Y:S01]  /*abf0*/  FADD.FTZ R3, R170, R3 ;  /* 0x00000003aa037221 */ /* 0x000fe20000010000 */
[----:B------:R-:W3:Y:S05]  /*ac00*/  LDL.64 R78, [R1+0x2b8] ;  /* 0x0002b800014e7983 */ /* 0x000eea0000100a00 */
[----:B------:R-:W-:Y:S08]  /*ac10*/  MUFU.EX2 R172, R172 ;  /* 0x000000ac00ac7308 */ /* 0x000ff00000000800 */
[----:B------:R-:W0:Y:S01]  /*ac20*/  MUFU.EX2 R136, R136 ;  /* 0x0000008800887308 */ /* 0x000e220000000800 */
[----:B-1----:R-:W-:Y:S01]  /*ac30*/  FADD.FTZ R84, R137, R2 ;  /* 0x0000000289547221 */ /* 0x002fe20000010000 */
[----:B------:R-:W-:Y:S01]  /*ac40*/  FADD.FTZ R2, R182, R3 ;  /* 0x00000003b6027221 */ /* 0x000fe20000010000 */
[----:B------:R-:W3:Y:S05]  /*ac50*/  LDL.64 R80, [R1+0x2c8] ;  /* 0x0002c80001507983 */ /* 0x000eea0000100a00 */
        /* <DEDUP_REMOVED lines=11> */
[----:B------:R-:W-:Y:S01]  /*ad10*/  FADD.FTZ R95, R174, R3 ;  /* 0x00000003ae5f7221 */ /* 0x000fe20000010000 */
[----:B------:R-:W3:Y:S02]  /*ad20*/  LDL.64 R88, [R1+0x308] ;  /* 0x0003080001587983 */ /* 0x000ee40000100a00 */
[----:B------:R-:W-:Y:S01]  /*ad30*/  FADD.FTZ R3, R13, R2 ;  /* 0x000000020d037221 */ /* 0x000fe20000010000 */
[----:B------:R-:W-:-:S02]  /*ad40*/  FADD.FTZ R2, R180, R95 ;  /* 0x0000005fb4027221 */ /* 0x000fc40000010000 */
[----:B------:R-:W3:Y:S04]  /*ad50*/  LDL.64 R94, [R1+0x338] ;  /* 0x00033800015e7983 */ /* 0x000ee80000100a00 */
[----:B------:R0:W-:Y:S02]  /*ad60*/  STL.64 [R1+0x3f0], R2 ;  /* 0x0003f00201007387 */ /* 0x0001e40000100a00 */
[C---:B0-----:R-:W-:Y:S01]  /*ad70*/  FMUL.FTZ R3, R158.reuse, R185 ;  /* 0x000000b99e037220 */ /* 0x041fe20000410000 */
[----:B------:R-:W-:-:S05]  /*ad80*/  FMUL.FTZ R2, R158, R184 ;  /* 0x000000b89e027220 */ /* 0x000fca0000410000 */
[----:B------:R0:W-:Y:S04]  /*ad90*/  STL.64 [R1+0x3c0], R2 ;  /* 0x0003c00201007387 */ /* 0x0001e80000100a00 */
[----:B0-----:R0:W5:Y:S01]  /*ada0*/  LDL.64 R2, [R1+0x1c0] ;  /* 0x0001c00001027983 */ /* 0x0011620000100a00 */
        /* <DEDUP_REMOVED lines=106> */
[----:B------:R0:W-:Y:S01]  /*b450*/  STL.64 [R1+0x3c8], R144 ;  /* 0x0003c89001007387 */ /* 0x0001e20000100a00 */
[C---:B------:R-:W-:Y:S01]  /*b460*/  FMUL.FTZ R73, R195.reuse, R73 ;  /* 0x00000049c3497220 */ /* 0x040fe20000410000 */
[----:B------:R-:W-:-:S02]  /*b470*/  FMUL.FTZ R72, R195, R72 ;  /* 0x00000048c3487220 */ /* 0x000fc40000410000 */
[----:B------:R0:W-:Y:S01]  /*b480*/  STL.64 [R1+0x1d0], R138 ;  /* 0x0001d08a01007387 */ /* 0x0001e20000100a00 */
[----:B------:R-:W-:-:S03]  /*b490*/  LOP3.LUT R193, R193, 0x1, RZ, 0xfc, !PT ;  /* 0x00000001c1c17812 */ /* 0x000fc600078efcff */
[----:B------:R0:W-:Y:S04]  /*b4a0*/  STL.64 [R1+0x1e0], R134 ;  /* 0x0001e08601007387 */ /* 0x0001e80000100a00 */
[----:B------:R0:W-:Y:S04]  /*b4b0*/  STL.64 [R1+0x1f0], R132 ;  /* 0x0001f08401007387 */ /* 0x0001e80000100a00 */
[----:B------:R0:W-:Y:S04]  /*b4c0*/  STL.64 [R1+0x200], R130 ;  /* 0x0002008201007387 */ /* 0x0001e80000100a00 */
[----:B------:R0:W-:Y:S01]  /*b4d0*/  STL.64 [R1+0x210], R128 ;  /* 0x0002108001007387 */ /* 0x0001e20000100a00 */
[C---:B------:R-:W-:Y:S01]  /*b4e0*/  FMUL.FTZ R71, R195.reuse, R71 ;  /* 0x00000047c3477220 */ /* 0x040fe20000410000 */
[----:B------:R-:W-:-:S02]  /*b4f0*/  FMUL.FTZ R70, R195, R70 ;  /* 0x00000046c3467220 */ /* 0x000fc40000410000 */
[----:B------:R0:W-:Y:S04]  /*b500*/  STL.64 [R1+0x220], R126 ;  /* 0x0002207e01007387 */ /* 0x0001e80000100a00 */
[----:B------:R0:W-:Y:S04]  /*b510*/  STL [R1+0x3e4], R205 ;  /* 0x0003e4cd01007387 */ /* 0x0001e80000100800 */
[----:B------:R0:W-:Y:S01]  /*b520*/  STL.64 [R1+0x230], R124 ;  /* 0x0002307c01007387 */ /* 0x0001e20000100a00 */
[C---:B------:R-:W-:Y:S01]  /*b530*/  FMUL.FTZ R77, R195.reuse, R77 ;  /* 0x0000004dc34d7220 */ /* 0x040fe20000410000 */
[----:B------:R-:W-:-:S02]  /*b540*/  FMUL.FTZ R76, R195, R76 ;  /* 0x0000004cc34c7220 */ /* 0x000fc40000410000 */
[----:B------:R0:W-:Y:S04]  /*b550*/  STL.64 [R1+0x240], R122 ;  /* 0x0002407a01007387 */ /* 0x0001e80000100a00 */
[----:B------:R0:W-:Y:S04]  /*b560*/  STL.64 [R1+0x250], R120 ;  /* 0x0002507801007387 */ /* 0x0001e80000100a00 */
[----:B------:R0:W-:Y:S04]  /*b570*/  STL.64 [R1+0x260], R118 ;  /* 0x0002607601007387 */ /* 0x0001e80000100a00 */
[----:B------:R0:W-:Y:S04]  /*b580*/  STL.64 [R1+0x270], R116 ;  /* 0x0002707401007387 */ /* 0x0001e80000100a00 */
[----:B------:R0:W-:Y:S04]  /*b590*/  STL.64 [R1+0x280], R114 ;  /* 0x0002807201007387 */ /* 0x0001e80000100a00 */
[----:B------:R0:W-:Y:S04]  /*b5a0*/  STL.64 [R1+0x290], R96 ;  /* 0x0002906001007387 */ /* 0x0001e80000100a00 */
[----:B------:R0:W-:Y:S01]  /*b5b0*/  STL.64 [R1+0x2a0], R4 ;  /* 0x0002a00401007387 */ /* 0x0001e20000100a00 */
[C---:B---3--:R-:W-:Y:S01]  /*b5c0*/  FMUL.FTZ R75, R195.reuse, R75 ;  /* 0x0000004bc34b7220 */ /* 0x048fe20000410000 */
[----:B------:R-:W-:-:S02]  /*b5d0*/  FMUL.FTZ R74, R195, R74 ;  /* 0x0000004ac34a7220 */ /* 0x000fc40000410000 */
[----:B------:R0:W-:Y:S04]  /*b5e0*/  STL.64 [R1+0x2b0], R6 ;  /* 0x0002b00601007387 */ /* 0x0001e80000100a00 */
[----:B------:R0:W-:Y:S04]  /*b5f0*/  STL.64 [R1+0x2c0], R8 ;  /* 0x0002c00801007387 */ /* 0x0001e80000100a00 */
[----:B------:R0:W-:Y:S01]  /*b600*/  STL.64 [R1+0x2d0], R14 ;  /* 0x0002d00e01007387 */ /* 0x0001e20000100a00 */
[C---:B------:R-:W-:Y:S01]  /*b610*/  FMUL.FTZ R79, R195.reuse, R79 ;  /* 0x0000004fc34f7220 */ /* 0x040fe20000410000 */
        /* <DEDUP_REMOVED lines=15> */
[C---:B------:R-:W-:Y:S01]  /*b710*/  FMUL.FTZ R84, R195.reuse, R84 ;  /* 0x00000054c3547220 */ /* 0x040fe20000410000 */
[C---:B------:R-:W-:Y:S01]  /*b720*/  FMUL.FTZ R89, R195.reuse, R89 ;  /* 0x00000059c3597220 */ /* 0x040fe20000410000 */
[C---:B------:R-:W-:Y:S01]  /*b730*/  FMUL.FTZ R88, R195.reuse, R88 ;  /* 0x00000058c3587220 */ /* 0x040fe20000410000 */
[----:B------:R0:W-:Y:S04]  /*b740*/  STL.64 [R1+0x370], R40 ;  /* 0x0003702801007387 */ /* 0x0001e80000100a00 */
        /* <DEDUP_REMOVED lines=37> */
[----:B------:R-:W-:Y:S01]  /*b9a0*/  ISETP.NE.AND P1, PT, R193, 0x3, PT ;  /* 0x00000003c100780c */ /* 0x000fe20003f25270 */
[----:B------:R-:W-:Y:S01]  /*b9b0*/  BSSY B0, `(.L_x_10966) ;  /* 0x000001b000007945 */ /* 0x000fe20003800000 */
        /* <DEDUP_REMOVED lines=24> */
[----:B0-----:R-:W-:Y:S06]  /*bb40*/  @!P1 BRA `(.L_x_10967) ;  /* 0x0000000000049947 */ /* 0x001fec0003800000 */
[----:B------:R-:W-:Y:S01]  /*bb50*/  BPT.TRAP 0x1 ;  /* 0x000000040000795c */ /* 0x000fe20000300000 */
.L_x_10967:
[----:B------:R-:W-:Y:S05]  /*bb60*/  BSYNC B0 ;  /* 0x0000000000007941 */ /* 0x000fea0003800000 */
.L_x_10966:
        /* <DEDUP_REMOVED lines=8> */
.L_x_10969:
[----:B------:R-:W-:Y:S05]  /*bbf0*/  BSYNC B0 ;  /* 0x0000000000007941 */ /* 0x000fea0003800000 */
.L_x_10968:
[----:B------:R-:W-:Y:S04]  /*bc00*/  BSSY B0, `(.L_x_10970) ;  /* 0x0000004000007945 */ /* 0x000fe80003800000 */
[----:B-1----:R-:W-:Y:S05]  /*bc10*/  @P0 BRA `(.L_x_10971) ;  /* 0x0000000000080947 */ /* 0x002fea0003800000 */
[----:B------:R-:W1:Y:S02]  /*bc20*/  SYNCS.PHASECHK.TRANS64.TRYWAIT P0, [R2+URZ], R3 ;  /* 0x00000003020075a7 */ /* 0x000e64000800017f */
[----:B-1----:R-:W-:Y:S05]  /*bc30*/  @!P0 BRA `(.L_x_10972) ;  /* 0x0000012400188947 */ /* 0x002fea0003800000 */
.L_x_10971:
[----:B------:R-:W-:Y:S05]  /*bc40*/  BSYNC B0 ;  /* 0x0000000000007941 */ /* 0x000fea0003800000 */
.L_x_10970:
        /* <DEDUP_REMOVED lines=129> */
[----:B------:R2:W-:Y:S06]  /*c460*/  BAR.SYNC.DEFER_BLOCKING R204, 0x100 ;  /* 0x000400cc0000751d */ /* 0x0005ec0000010000 */
[----:B01----:R-:W4:Y:S04]  /*c470*/  LD.E.64 R2, desc[UR36][R16.64+0x80] ;  /* 0x0000802410027980 */ /* 0x003f28000c101b00 */
[----:B--2---:R0:W-:Y:S04]  /*c480*/  STL [R1+0x1d0], R4 ;  /* 0x0001d00401007387 */ /* 0x0041e80000100800 */
[----:B---3--:R1:W-:Y:S04]  /*c490*/  STL [R1+0x2c8], R5 ;  /* 0x0002c80501007387 */ /* 0x0083e80000100800 */
[----:B0-----:R-:W2:Y:S04]  /*c4a0*/  LDL R4, [R1+0x68] ;  /* 0x0000680001047983 */ /* 0x001ea80000100800 */
[----:B-1----:R-:W3:Y:S04]  /*c4b0*/  LDL R5, [R1+0x1c0] ;  /* 0x0001c00001057983 */ /* 0x002ee80000100800 */
        /* <DEDUP_REMOVED lines=126> */
[----:B0-----:R-:W3:Y:S04]  /*cca0*/  LDL.128 R24, [R1+0x1d0] ;  /* 0x0001d00001187983 */ /* 0x001ee80000100c00 */
[----:B-1----:R-:W3:Y:S04]  /*ccb0*/  LDL.128 R28, [R1+0x1e0] ;  /* 0x0001e000011c7983 */ /* 0x002ee80000100c00 */
[----:B----4-:R-:W4:Y:S04]  /*ccc0*/  LDL.128 R32, [R1+0x1f0] ;  /* 0x0001f00001207983 */ /* 0x010f280000100c00 */
[----:B--2---:R-:W4:Y:S04]  /*ccd0*/  LDL.128 R36, [R1+0x200] ;  /* 0x0002000001247983 */ /* 0x004f280000100c00 */
[----:B---3--:R-:W4:Y:S04]  /*cce0*/  LDL.128 R40, [R1+0x210] ;  /* 0x0002100001287983 */ /* 0x008f280000100c00 */
        /* <DEDUP_REMOVED lines=27> */
[----:B------:R-:W-:Y:S01]  /*cea0*/  IMAD R2, R5, 0xc00, R2 ;  /* 0x00000c0005027824 */ /* 0x000fe200078e0202 */
[----:B------:R-:W-:-:S02]  /*ceb0*/  ISETP.NE.U32.AND P0, PT, R4, RZ, PT ;  /* 0x000000ff0400720c */ /* 0x000fc40003f05070 */
[----:B------:R-:W-:Y:S02]  /*cec0*/  R2UR UR7, R3 ;  /* 0x00000000030772ca */ /* 0x000fe400000e0000 */
[----:B------:R-:W-:-:S09]  /*ced0*/  R2UR UR6, R2 ;  /* 0x00000000020672ca */ /* 0x000fd200000e0000 */
[----:B------:R-:W-:Y:S01]  /*cee0*/  VOTEU.ANY UP0, P0 ;  /* 0x00000000003f7886 */ /* 0x000fe20000000100 */
[----:B------:R-:W-:Y:S02]  /*cef0*/  VIADD R4, R2, 0x80 ;  /* 0x0000008002047836 */ /* 0x000fe40000000000 */
[----:B------:R-:W-:Y:S01]  /*cf00*/  IMAD.MOV.U32 R5, RZ, RZ, R3 ;  /* 0x000000ffff057224 */ /* 0x000fe200078e0003 */
[----:B----4-:R-:W-:-:S06]  /*cf10*/  WARPGROUP.ARRIVE ;  /* 0x00000000000079c5 */ /* 0x010fcc0000000000 */
[----:B------:R-:W-:Y:S01]  /*cf20*/  HGMMA.64x256x16.F32.BF16 R24, R152, gdesc[UR4].tnspB, R24, UP0, gsb0 ;  /* 0x43e0000498187df0 */ /* 0x000fe2000b801818 */
        /* <DEDUP_REMOVED lines=230> */
[----:B---3--:R-:W3:Y:S04]  /*dd90*/  LDL R80, [R1+0x1dc] ;  /* 0x0001dc0001507983 */ /* 0x008ee80000100800 */
[----:B------:R-:W3:Y:S04]  /*dda0*/  LDL R4, [R1+0x1e0] ;  /* 0x0001e00001047983 */ /* 0x000ee80000100800 */
[----:B------:R-:W3:Y:S04]  /*ddb0*/  LDL R82, [R1+0x1e4] ;  /* 0x0001e40001527983 */ /* 0x000ee80000100800 */
[----:B----4-:R-:W4:Y:S04]  /*ddc0*/  LDL R84, [R1+0x1e8] ;  /* 0x0001e80001547983 */ /* 0x010f280000100800 */
[----:B------:R-:W4:Y:S04]  /*ddd0*/  LDL R86, [R1+0x1ec] ;  /* 0x0001ec0001567983 */ /* 0x000f280000100800 */
[----:B------:R-:W4:Y:S04]  /*dde0*/  LDL R6, [R1+0x1f0] ;  /* 0x0001f00001067983 */ /* 0x000f280000100800 */
[----:B0-----:R-:W4:Y:S04]  /*ddf0*/  LDL R88, [R1+0x1f4] ;  /* 0x0001f40001587983 */ /* 0x001f280000100800 */
        /* <DEDUP_REMOVED lines=257> */
.L_x_10974:
[----:B------:R-:W-:Y:S05]  /*ee10*/  BSYNC B0 ;  /* 0x0000000000007941 */ /* 0x000fea0003800000 */
.L_x_10973:
        /* <DEDUP_REMOVED lines=9> */
.L_x_10956:
[----:B------:R-:W-:-:S13]  /*eeb0*/  ISETP.GE.AND P0, PT, R10, UR43, PT ;  /* 0x0000002b0a007c0c */ /* 0x000fda000bf06270 */
[----:B------:R-:W-:Y:S05]  /*eec0*/  @!P0 BRA `(.L_x_10976) ;  /* 0x0000007000f88947 */ /* 0x000fea0003800000 */
.L_x_11009:
        /* <DEDUP_REMOVED lines=20> */
.L_x_10978:
[----:B------:R-:W-:Y:S05]  /*f010*/  BSYNC B0 ;  /* 0x0000000000007941 */ /* 0x000fea0003800000 */
.L_x_10977:
        /* <DEDUP_REMOVED lines=9> */
.L_x_10980:
[----:B------:R-:W-:Y:S05]  /*f0b0*/  BSYNC B0 ;  /* 0x0000000000007941 */ /* 0x000fea0003800000 */
.L_x_10979:
[----:B------:R-:W-:Y:S04]  /*f0c0*/  BSSY B0, `(.L_x_10981) ;  /* 0x0000006000007945 */ /* 0x000fe80003800000 */
[----:B--2---:R-:W-:Y:S05]  /*f0d0*/  @P0 BRA `(.L_x_10982) ;  /* 0x0000000000100947 */ /* 0x004fea0003800000 */
[----:B-----5:R-:W-:Y:S01]  /*f0e0*/  IMAD R6, R6, 0x8, R3 ;  /* 0x0000000806067824 */ /* 0x020fe200078e0203 */
[----:B------:R-:W-:-:S04]  /*f0f0*/  SHF.L.U32 R7, R7, 0x1f, RZ ;  /* 0x0000001f07077819 */ /* 0x000fc800000006ff */
[----:B------:R-:W2:Y:S02]  /*f100*/  SYNCS.PHASECHK.TRANS64.TRYWAIT P0, [R6+URZ], R7 ;  /* 0x00000007060075a7 */ /* 0x000ea4000800017f */
[----:B--2---:R-:W-:Y:S05]  /*f110*/  @!P0 BRA `(.L_x_10983) ;  /* 0x000000ec00f48947 */ /* 0x004fea0003800000 */
.L_x_10982:
[----:B------:R-:W-:Y:S05]  /*f120*/  BSYNC B0 ;  /* 0x0000000000007941 */ /* 0x000fea0003800000 */
.L_x_10981:
        /* <DEDUP_REMOVED lines=11> */
[----:B------:R-:W2:Y:S01]  /*f1e0*/  LDL R13, [R1] ;  /* 0x00000000010d7983 */ /* 0x000ea20000100800 */
[----:B------:R-:W-:Y:S02]  /*f1f0*/  VIADD R6, R2, 0x2 ;  /* 0x0000000202067836 */ /* 0x000fe40000000000 */
[----:B------:R-:W-:Y:S01]  /*f200*/  IMAD.MOV.U32 R7, RZ, RZ, R3 ;  /* 0x000000ffff077224 */ /* 0x000fe200078e0003 */
[----:B------:R0:W5:Y:S01]  /*f210*/  LDL R11, [R1+0x1c0] ;  /* 0x0001c000010b7983 */ /* 0x0001620000100800 */
[----:B---3--:R-:W-:Y:S02]  /*f220*/  R2UR UR4, R20 ;  /* 0x00000000140472ca */ /* 0x008fe400000e0000 */
[----:B------:R-:W-:Y:S01]  /*f230*/  R2UR UR5, R21 ;  /* 0x00000000150572ca */ /* 0x000fe200000e0000 */
[----:B------:R0:W5:-:S12]  /*f240*/  LDL R20, [R1+0xc] ;  /* 0x00000c0001147983 */ /* 0x0001580000100800 */
        /* <DEDUP_REMOVED lines=41> */
.L_x_10985:
[----:B------:R-:W-:Y:S05]  /*f4e0*/  BSYNC B0 ;  /* 0x0000000000007941 */ /* 0x000fea0003800000 */
.L_x_10984:
[----:B------:R-:W2:Y:S02]  /*f4f0*/  LDL.64 R2, [R1+0x20] ;  /* 0x0000200001027983 */ /* 0x000ea40000100a00 */
[----:B--2---:R-:W-:-:S05]  /*f500*/  MOV R2, R2 ;  /* 0x0000000200027202 */ /* 0x004fca0000000f00 */
[----:B-----5:R-:W-:-:S05]  /*f510*/  IMAD R11, R11, 0x8, R2 ;  /* 0x000000080b0b7824 */ /* 0x020fca00078e0202 */
[----:B------:R-:W-:-:S04]  /*f520*/  PRMT R11, R20, 0x654, R11 ;  /* 0x00000654140b7816 */ /* 0x000fc8000000000b */
[----:B------:R0:W-:Y:S01]  /*f530*/  SYNCS.ARRIVE.TRANS64.RED.A1T0 RZ, [R11+URZ], RZ ;  /* 0x000000ff0bff79a7 */ /* 0x0001e2000810043f */
[----:B------:R-:W2:Y:S04]  /*f540*/  LDL.64 R8, [R1+0x140] ;  /* 0x0001400001087983 */ /* 0x000ea80000100a00 */
[----:B------:R-:W3:Y:S04]  /*f550*/  LDL R2, [R12+0x24] ;  /* 0x000024000c027983 */ /* 0x000ee80000100800 */
[----:B0-----:R-:W4:Y:S04]  /*f560*/  LDL R11, [R12] ;  /* 0x000000000c0b7983 */ /* 0x001f280000100800 */
[----:B------:R-:W4:Y:S04]  /*f570*/  LDL R13, [R1+0x50] ;  /* 0x00005000010d7983 */ /* 0x000f280000100800 */
[----:B------:R-:W4:Y:S04]  /*f580*/  LDL R4, [R12+0x18] ;  /* 0x000018000c047983 */ /* 0x000f280000100800 */
[----:B------:R-:W4:Y:S04]  /*f590*/  LDL R3, [R12+0x4] ;  /* 0x000004000c037983 */ /* 0x000f280000100800 */
[----:B------:R-:W4:Y:S04]  /*f5a0*/  LDL R6, [R12+0xc] ;  /* 0x00000c000c067983 */ /* 0x000f280000100800 */
[----:B------:R-:W4:Y:S04]  /*f5b0*/  LDL R5, [R12+0x10] ;  /* 0x000010000c057983 */ /* 0x000f280000100800 */
[----:B------:R-:W4:Y:S04]  /*f5c0*/  LDL R7, [R12+0x14] ;  /* 0x000014000c077983 */ /* 0x000f280000100800 */
[----:B--2---:R-:W2:Y:S01]  /*f5d0*/  LD.E R8, desc[UR36][R8.64] ;  /* 0x0000002408087980 */ /* 0x004ea2000c101900 */
[----:B---3--:R-:W-:-:S03]  /*f5e0*/  ISETP.NE.AND P0, PT, R2, 0x1, PT ;  /* 0x000000010200780c */ /* 0x008fc60003f05270 */
[----:B------:R-:W3:Y:S10]  /*f5f0*/  LDL R2, [R12+0x8] ;  /* 0x000008000c027983 */ /* 0x000ef40000100800 */
[----:B------:R-:W3:Y:S04]  /*f600*/  @P0 LDL R14, [R12+0x28] ;  /* 0x000028000c0e0983 */ /* 0x000ee80000100800 */
[----:B------:R-:W3:Y:S01]  /*f610*/  @P0 LDL R15, [R12+0x2c] ;  /* 0x00002c000c0f0983 */ /* 0x000ee20000100800 */
[----:B----4-:R-:W-:Y:S01]  /*f620*/  ISETP.GE.AND P1, PT, R4, 0x1, PT ;  /* 0x000000010400780c */ /* 0x010fe20003f26270 */
[----:B------:R-:W-:Y:S01]  /*f630*/  BSSY B0, `(.L_x_10986) ;  /* 0x00000a6000007945 */ /* 0x000fe20003800000 */
[-C--:B--2---:R-:W-:Y:S01]  /*f640*/  FMUL.FTZ R79, R40, R8.reuse ;  /* 0x00000008284f7220 */ /* 0x084fe20000410000 */
[-C--:B------:R-:W-:Y:S01]  /*f650*/  FMUL.FTZ R40, R42, R8.reuse ;  /* 0x000000082a287220 */ /* 0x080fe20000410000 */
[----:B------:R-:W-:Y:S01]  /*f660*/  SHF.R.S32.HI R42, RZ, 0x1f, R11 ;  /* 0x0000001fff2a7819 */ /* 0x000fe2000001140b */
[-C--:B------:R-:W-:Y:S01]  /*f670*/  FMUL.FTZ R73, R28, R8.reuse ;  /* 0x000000081c497220 */ /* 0x080fe20000410000 */
[-C--:B------:R-:W-:Y:S01]  /*f680*/  FMUL.FTZ R28, R38, R8.reuse ;  /* 0x00000008261c7220 */ /* 0x080fe20000410000 */
[-C--:B------:R-:W-:Y:S01]  /*f690*/  FMUL.FTZ R38, R43, R8.reuse ;  /* 0x000000082b267220 */ /* 0x080fe20000410000 */
[----:B------:R-:W-:Y:S01]  /*f6a0*/  FMUL.FTZ R44, R44, R8 ;  /* 0x000000082c2c7220 */ /* 0x000fe20000410000 */
[----:B------:R-:W-:-:S03]  /*f6b0*/  LEA.HI R43, R42, R11, RZ, 0x7 ;  /* 0x0000000b2a2b7211 */ /* 0x000fc600078f38ff */
[----:B------:R0:W1:Y:S01]  /*f6c0*/  MUFU.TANH R81, R44 ;  /* 0x0000002c00517308 */ /* 0x0000620000002400 */
[----:B------:R-:W-:Y:S01]  /*f6d0*/  FMUL.FTZ R45, R45, R8 ;  /* 0x000000082d2d7220 */ /* 0x000fe20000410000 */
[----:B0-----:R-:W-:-:S06]  /*f6e0*/  LOP3.LUT R44, R43, 0xffffff80, RZ, 0xc0, !PT ;  /* 0xffffff802b2c7812 */ /* 0x001fcc00078ec0ff */
[----:B------:R0:W2:Y:S01]  /*f6f0*/  MUFU.TANH R83, R45 ;  /* 0x0000002d00537308 */ /* 0x0000a20000002400 */
[----:B------:R-:W-:Y:S02]  /*f700*/  IMAD.IADD R44, R11, 0x1, -R44 ;  /* 0x000000010b2c7824 */ /* 0x000fe400078e0a2c */
[-C--:B------:R-:W-:Y:S01]  /*f710*/  FMUL.FTZ R76, R36, R8.reuse ;  /* 0x00000008244c7220 */ /* 0x080fe20000410000 */
[-C--:B------:R-:W-:Y:S02]  /*f720*/  FMUL.FTZ R48, R48, R8.reuse ;  /* 0x0000000830307220 */ /* 0x080fe40000410000 */
[----:B0-----:R-:W-:Y:S01]  /*f730*/  SHF.R.S32.HI R45, RZ, 0x1f, R44 ;  /* 0x0000001fff2d7819 */ /* 0x001fe2000001142c */
[----:B------:R-:W-:Y:S01]  /*f740*/  FMUL.FTZ R36, R46, R8 ;  /* 0x000000082e247220 */ /* 0x000fe20000410000 */
[----:B------:R0:W4:Y:S02]  /*f750*/  MUFU.TANH R85, R48 ;  /* 0x0000003000557308 */ /* 0x0001240000002400 */
[----:B------:R-:W-:Y:S01]  /*f760*/  LEA.HI R46, R45, R44, RZ, 0x2 ;  /* 0x0000002c2d2e7211 */ /* 0x000fe200078f10ff */
[-C--:B------:R-:W-:Y:S01]  /*f770*/  FMUL.FTZ R142, R47, R8.reuse ;  /* 0x000000082f8e7220 */ /* 0x080fe20000410000 */
[-C--:B------:R-:W-:Y:S01]  /*f780*/  FMUL.FTZ R9, R26, R8.reuse ;  /* 0x000000081a097220 */ /* 0x080fe20000410000 */
[----:B------:R-:W-:Y:S01]  /*f790*/  FMUL.FTZ R26, R34, R8 ;  /* 0x00000008221a7220 */ /* 0x000fe20000410000 */
[----:B------:R-:W-:-:S02]  /*f7a0*/  SHF.R.S32.HI R47, RZ, 0x2, R46 ;  /* 0x00000002ff2f7819 */ /* 0x000fc4000001142e */
[----:B0-----:R-:W-:Y:S02]  /*f7b0*/  LEA.HI R48, R42, R11, RZ, 0x2 ;  /* 0x0000000b2a307211 */ /* 0x001fe400078f10ff */
[----:B------:R-:W-:Y:S01]  /*f7c0*/  SHF.R.S32.HI R42, RZ, 0x1f, R46 ;  /* 0x0000001fff2a7819 */ /* 0x000fe2000001142e */
[----:B------:R-:W-:Y:S01]  /*f7d0*/  FMUL.FTZ R34, R50, R8 ;  /* 0x0000000832227220 */ /* 0x000fe20000410000 */
[----:B------:R-:W-:Y:S02]  /*f7e0*/  LOP3.LUT R50, R48, 0xfffffffc, RZ, 0xc0, !PT ;  /* 0xfffffffc30327812 */ /* 0x000fe400078ec0ff */
[----:B------:R-:W-:Y:S02]  /*f7f0*/  LEA.HI R48, R42, R47, RZ, 0x3 ;  /* 0x0000002f2a307211 */ /* 0x000fe400078f18ff */
[----:B------:R-:W-:Y:S02]  /*f800*/  SHF.R.S32.HI R42, RZ, 0x7, R43 ;  /* 0x00000007ff2a7819 */ /* 0x000fe4000001142b */
[----:B------:R-:W-:-:S02]  /*f810*/  LOP3.LUT R48, R48, 0xfffffff8, RZ, 0xc0, !PT ;  /* 0xfffffff830307812 */ /* 0x000fc400078ec0ff */
[----:B------:R-:W-:Y:S01]  /*f820*/  LEA.HI R45, R45, R44, RZ, 0x5 ;  /* 0x0000002c2d2d7211 */ /* 0x000fe200078f28ff */
[----:B------:R-:W-:Y:S01]  /*f830*/  IMAD.IADD R50, R11, 0x1, -R50 ;  /* 0x000000010b327824 */ /* 0x000fe200078e0a32 */
[----:B------:R-:W-:Y:S01]  /*f840*/  LEA.HI R43, R43, R42, RZ, 0x1 ;  /* 0x0000002a2b2b7211 */ /* 0x000fe200078f08ff */
[----:B------:R-:W-:Y:S01]  /*f850*/  IMAD.IADD R47, R47, 0x1, -R48 ;  /* 0x000000012f2f7824 */ /* 0x000fe200078e0a30 */
[----:B------:R-:W-:Y:S02]  /*f860*/  SHF.R.S32.HI R48, RZ, 0x5, R45 ;  /* 0x00000005ff307819 */ /* 0x000fe4000001142d */
[----:B------:R-:W-:Y:S02]  /*f870*/  LOP3.LUT R43, R43, 0x3fffffe, RZ, 0xc0, !PT ;  /* 0x03fffffe2b2b7812 */ /* 0x000fe400078ec0ff */
[----:B------:R-:W-:Y:S01]  /*f880*/  LEA.HI R11, R50, R50, RZ, 0x1 ;  /* 0x00000032320b7211 */ /* 0x000fe200078f08ff */
[----:B------:R-:W-:Y:S02]  /*f890*/  IMAD R48, R13, 0x8, R48 ;  /* 0x000000080d307824 */ /* 0x000fe400078e0230 */
[----:B------:R-:W-:Y:S01]  /*f8a0*/  IMAD.IADD R43, R42, 0x1, -R43 ;  /* 0x000000012a2b7824 */ /* 0x000fe200078e0a2b */
[----:B------:R-:W-:Y:S01]  /*f8b0*/  LOP3.LUT R11, R11, 0x1ffffffe, RZ, 0xc0, !PT ;  /* 0x1ffffffe0b0b7812 */ /* 0x000fe200078ec0ff */
[----:B------:R-:W-:-:S04]  /*f8c0*/  IMAD.U32 R42, R48, 0x10, R47 ;  /* 0x00000010302a7824 */ /* 0x000fc800078e002f */
[----:B------:R-:W-:Y:S02]  /*f8d0*/  IMAD.IADD R11, R50, 0x1, -R11 ;  /* 0x00000001320b7824 */ /* 0x000fe400078e0a0b */
[----:B------:R-:W-:-:S04]  /*f8e0*/  IMAD R42, R43, 0x40, R42 ;  /* 0x000000402b2a7824 */ /* 0x000fc800078e022a */
[----:B------:R-:W-:-:S04]  /*f8f0*/  IMAD R43, R11, 0x8, R42 ;  /* 0x000000080b2b7824 */ /* 0x000fc800078e022a */
[----:B---3--:R-:W-:-:S05]  /*f900*/  @P0 IMAD.HI.U32 R14, R43, R14, RZ ;  /* 0x0000000e2b0e0227 */ /* 0x008fca00078e00ff */
[----:B------:R-:W-:Y:S02]  /*f910*/  @P0 SHF.R.U32.HI R43, RZ, R15, R14 ;  /* 0x0000000fff2b0219 */ /* 0x000fe4000001160e */
[----:B------:R-:W-:Y:S01]  /*f920*/  LOP3.LUT R13, R46, 0x7ffffffc, RZ, 0xc0, !PT ;  /* 0x7ffffffc2e0d7812 */ /* 0x000fe200078ec0ff */
[----:B------:R-:W-:Y:S02]  /*f930*/  IMAD.MOV.U32 R15, RZ, RZ, -0x60 ;  /* 0xffffffa0ff0f7424 */ /* 0x000fe400078e00ff */
        /* <DEDUP_REMOVED lines=29> */
[----:B------:R-:W-:-:S02]  /*fb10*/  IMAD R15, R10, R15, 0x1 ;  /* 0x000000010a0f7424 */ /* 0x000fc400078e020f */
        /* <DEDUP_REMOVED lines=8> */
[----:B------:R-:W3:Y:S01]  /*fba0*/  MUFU.TANH R24, R24 ;  /* 0x0000001800187308 */ /* 0x000ee20000002400 */
        /* <DEDUP_REMOVED lines=45> */
[----:B------:R-:W1:Y:S01]  /*fe80*/  MUFU.TANH R14, R14 ;  /* 0x0000000e000e7308 */ /* 0x000e620000002400 */
[----:B------:R-:W-:-:S02]  /*fe90*/  IMAD.IADD R44, R8, 0x1, R5 ;  /* 0x00000001082c7824 */ /* 0x000fc400078e0205 */
[----:B------:R-:W-:Y:S02]  /*fea0*/  IMAD.IADD R45, R8, 0x1, R45 ;  /* 0x00000001082d7824 */ /* 0x000fe400078e022d */
[----:B------:R-:W-:Y:S02]  /*feb0*/  IMAD R46, R10, -0x60, R7 ;  /* 0xffffffa00a2e7824 */ /* 0x000fe400078e0207 */
[----:B------:R-:W-:Y:S02]  /*fec0*/  VIADD R15, R15, 0xffffffff ;  /* 0xffffffff0f0f7836 */ /* 0x000fe40000000000 */
[--C-:B0-----:R-:W-:Y:S02]  /*fed0*/  IMAD.IADD R5, R44, 0x1, R42.reuse ;  /* 0x000000012c057824 */ /* 0x101fe400078e022a */
        /* <DEDUP_REMOVED lines=14> */
.L_x_10991:
[----:B------:R-:W-:Y:S05]  /*ffc0*/  BSYNC B2 ;  /* 0x0000000000027941 */ /* 0x000fea0003800000 */
.L_x_10990:
[----:B------:R-:W-:Y:S01]  /*ffd0*/  LOP3.LUT R7, RZ, R7, RZ, 0x33, !PT ;  /* 0x00000007ff077212 */ /* 0x000fe200078e33ff */
[----:B------:R-:W-:Y:S06]  /*ffe0*/  BRA `(.L_x_10992) ;  /* 0x0000000000187947 */ /* 0x000fec0003800000 */
.L_x_10989:
[----:B------:R-:W-:-:S13]  /*fff0*/  ISETP.NE.AND P0, PT, R4, 0x1, PT ;  /* 0x000000010400780c */ /* 0x000fda0003f05270 */
[----:B------:R-:W-:Y:S05]  /*10000*/  @!P0 BRA `(.L_x_10992) ;  /* 0x0000000000108947 */ /* 0x000fea0003800000 */
[----:B------:R-:W2:Y:S04]  /*10010*/  LDL R8, [R12+0x1c] ;  /* 0x00001c000c087983 */ /* 0x000ea80000100800 */
[----:B------:R-:W3:Y:S01]  /*10020*/  LDL R42, [R12+0x20] ;  /* 0x000020000c2a7983 */ /* 0x000ee20000100800 */
[----:B--2---:R-:W-:-:S05]  /*10030*/  IMAD.HI.U32 R7, R7, R8, RZ ;  /* 0x0000000807077227 */ /* 0x004fca00078e00ff */
[----:B---3--:R-:W-:-:S07]  /*10040*/  SHF.R.U32.HI R7, RZ, R42, R7 ;  /* 0x0000002aff077219 */ /* 0x008fce0000011607 */
.L_x_10992:
[----:B------:R-:W-:Y:S05]  /*10050*/  BSYNC B1 ;  /* 0x0000000000017941 */ /* 0x000fea0003800000 */
.L_x_10988:
[----:B------:R-:W-:-:S05]  /*10060*/  IMAD R7, R4, R7, R15 ;  /* 0x0000000704077224 */ /* 0x000fca00078e020f */
[----:B------:R-:W-:Y:S02]  /*10070*/  VIMNMX R6, R6, R7, !PT ;  /* 0x0000000706067248 */ /* 0x000fe40007fe0100 */
[----:B------:R-:W-:-:S07]  /*10080*/  VIADDMNMX R5, R7, R4, R5, PT ;  /* 0x0000000407057246 */ /* 0x000fce0003800105 */
.L_x_10987:
[----:B------:R-:W-:Y:S05]  /*10090*/  BSYNC B0 ;  /* 0x0000000000007941 */ /* 0x000fea0003800000 */
.L_x_10986:
        /* <DEDUP_REMOVED lines=48> */
[----:B-1----:R-:W-:Y:S02]  /*103a0*/  FSEL R72, R81, -INF , !P2 ;  /* 0xff80000051487808 */ /* 0x002fe40005000000 */
        /* <DEDUP_REMOVED lines=83> */
.L_x_10998:
[----:B------:R-:W-:Y:S05]  /*108e0*/  BSYNC B2 ;  /* 0x0000000000027941 */ /* 0x000fea0003800000 */
.L_x_10997:
[----:B------:R-:W-:Y:S01]  /*108f0*/  LOP3.LUT R3, RZ, R3, RZ, 0x33, !PT ;  /* 0x00000003ff037212 */ /* 0x000fe200078e33ff */
[----:B------:R-:W-:Y:S06]  /*10900*/  BRA `(.L_x_10999) ;  /* 0x0000000000187947 */ /* 0x000fec0003800000 */
.L_x_10996:
[----:B------:R-:W-:-:S13]  /*10910*/  ISETP.NE.AND P6, PT, R4, 0x1, PT ;  /* 0x000000010400780c */ /* 0x000fda0003fc5270 */
[----:B------:R-:W-:Y:S05]  /*10920*/  @!P6 BRA `(.L_x_10999) ;  /* 0x000000000010e947 */ /* 0x000fea0003800000 */
[----:B------:R-:W2:Y:S04]  /*10930*/  LDL R2, [R12+0x1c] ;  /* 0x00001c000c027983 */ /* 0x000ea80000100800 */
[----:B------:R-:W3:Y:S01]  /*10940*/  LDL R8, [R12+0x20] ;  /* 0x000020000c087983 */ /* 0x000ee20000100800 */
[----:B--2---:R-:W-:-:S05]  /*10950*/  IMAD.HI.U32 R3, R3, R2, RZ ;  /* 0x0000000203037227 */ /* 0x004fca00078e00ff */
[----:B---3--:R-:W-:-:S07]  /*10960*/  SHF.R.U32.HI R3, RZ, R8, R3 ;  /* 0x00000008ff037219 */ /* 0x008fce0000011603 */
.L_x_10999:
[----:B------:R-:W-:Y:S05]  /*10970*/  BSYNC B1 ;  /* 0x0000000000017941 */ /* 0x000fea0003800000 */
.L_x_10995:
[----:B------:R-:W-:-:S05]  /*10980*/  IMAD R3, R4, R3, R15 ;  /* 0x0000000304037224 */ /* 0x000fca00078e020f */
[----:B------:R-:W-:Y:S02]  /*10990*/  VIADDMNMX R5, R3, R4, R5, PT ;  /* 0x0000000403057246 */ /* 0x000fe40003800105 */
[----:B------:R-:W-:-:S07]  /*109a0*/  VIMNMX R6, R6, R3, !PT ;  /* 0x0000000306067248 */ /* 0x000fce0007fe0100 */
.L_x_10994:
[----:B------:R-:W-:Y:S05]  /*109b0*/  BSYNC B0 ;  /* 0x0000000000007941 */ /* 0x000fea0003800000 */
.L_x_10993:
[C---:B------:R-:W-:Y:S01]  /*109c0*/  ISETP.GT.AND P0, PT, R6.reuse, 0x1, !P0 ;  /* 0x000000010600780c */ /* 0x040fe20004704270 */
[----:B------:R-:W2:Y:S01]  /*109d0*/  LDL.64 R180, [R1+0x3c0] ;  /* 0x0003c00001b47983 */ /* 0x000ea20000100a00 */
[----:B------:R-:W-:Y:S02]  /*109e0*/  ISETP.GT.AND P1, PT, R6, 0x8, !P1 ;  /* 0x000000080600780c */ /* 0x000fe40004f24270 */
[C---:B------:R-:W-:Y:S01]  /*109f0*/  ISETP.LT.OR P0, PT, R5.reuse, 0x2, P0 ;  /* 0x000000020500780c */ /* 0x040fe20000701670 */
[----:B------:R-:W3:Y:S01]  /*10a00*/  LDL.64 R146, [R1+0x3c8] ;  /* 0x0003c80001927983 */ /* 0x000ee20000100a00 */
[----:B------:R-:W-:Y:S02]  /*10a10*/  ISETP.LT.OR P1, PT, R5, 0x9, P1 ;  /* 0x000000090500780c */ /* 0x000fe40000f21670 */
[----:B------:R-:W-:Y:S01]  /*10a20*/  FSEL R56, R20, -INF , !P0 ;  /* 0xff80000014387808 */ /* 0x000fe20004000000 */
[----:B------:R-:W4:Y:S01]  /*10a30*/  LDL.64 R138, [R1+0x1d0] ;  /* 0x0001d000018a7983 */ /* 0x000f220000100a00 */
[----:B------:R-:W-:-:S02]  /*10a40*/  ISETP.NE.AND P0, PT, R42, RZ, PT ;  /* 0x000000ff2a00720c */ /* 0x000fc40003f05270 */
[----:B------:R-:W-:Y:S01]  /*10a50*/  FSEL R52, R21, -INF , !P1 ;  /* 0xff80000015347808 */ /* 0x000fe20004800000 */
[----:B------:R-:W4:Y:S01]  /*10a60*/  LDL.64 R136, [R1+0x1e0] ;  /* 0x0001e00001887983 */ /* 0x000f220000100a00 */
[----:B------:R-:W-:Y:S02]  /*10a70*/  ISETP.GT.AND P0, PT, R6, 0x9, !P0 ;  /* 0x000000090600780c */ /* 0x000fe40004704270 */
[----:B------:R-:W-:Y:S01]  /*10a80*/  ISETP.NE.AND P1, PT, R30, RZ, PT ;  /* 0x000000ff1e00720c */ /* 0x000fe20003f25270 */
[----:B------:R-:W4:Y:S01]  /*10a90*/  LDL.64 R132, [R1+0x1f0] ;  /* 0x0001f00001847983 */ /* 0x000f220000100a00 */
[----:B------:R-:W-:Y:S02]  /*10aa0*/  ISETP.LT.OR P0, PT, R5, 0xa, P0 ;  /* 0x0000000a0500780c */ /* 0x000fe40000701670 */
[----:B------:R-:W-:Y:S01]  /*10ab0*/  ISETP.NE.AND P6, PT, R51, RZ, PT ;  /* 0x000000ff3300720c */ /* 0x000fe20003fc5270 */
[----:B------:R-:W4:Y:S01]  /*10ac0*/  LDL.64 R130, [R1+0x200] ;  /* 0x0002000001827983 */ /* 0x000f220000100a00 */
[----:B------:R-:W-:-:S02]  /*10ad0*/  FSEL R148, R25, -INF , !P0 ;  /* 0xff80000019947808 */ /* 0x000fc40004000000 */
[----:B------:R-:W-:Y:S01]  /*10ae0*/  ISETP.NE.AND P0, PT, R47, RZ, PT ;  /* 0x000000ff2f00720c */ /* 0x000fe20003f05270 */
[----:B------:R-:W4:Y:S03]  /*10af0*/  LDL.64 R128, [R1+0x210] ;  /* 0x0002100001807983 */ /* 0x000f260000100a00 */
[----:B------:R-:W-:Y:S01]  /*10b00*/  ISETP.GT.AND P0, PT, R6, 0x10, !P0 ;  /* 0x000000100600780c */ /* 0x000fe20004704270 */
[----:B------:R-:W4:Y:S03]  /*10b10*/  LDL.64 R126, [R1+0x220] ;  /* 0x00022000017e7983 */ /* 0x000f260000100a00 */
[----:B------:R-:W-:Y:S01]  /*10b20*/  ISETP.LT.OR P0, PT, R5, 0x11, P0 ;  /* 0x000000110500780c */ /* 0x000fe20000701670 */
[----:B------:R-:W4:Y:S03]  /*10b30*/  LDL.64 R124, [R1+0x230] ;  /* 0x00023000017c7983 */ /* 0x000f260000100a00 */
[----:B------:R-:W-:Y:S01]  /*10b40*/  FSEL R46, R26, -INF , !P0 ;  /* 0xff8000001a2e7808 */ /* 0x000fe20004000000 */
[----:B------:R-:W4:Y:S01]  /*10b50*/  LDL.64 R122, [R1+0x240] ;  /* 0x00024000017a7983 */ /* 0x000f220000100a00 */
[----:B------:R-:W-:-:S02]  /*10b60*/  ISETP.GT.AND P0, PT, R6, 0x11, !P1 ;  /* 0x000000110600780c */ /* 0x000fc40004f04270 */
[----:B------:R-:W-:Y:S01]  /*10b70*/  ISETP.NE.AND P1, PT, R53, RZ, PT ;  /* 0x000000ff3500720c */ /* 0x000fe20003f25270 */
[----:B------:R-:W4:Y:S01]  /*10b80*/  LDL.64 R120, [R1+0x250] ;  /* 0x0002500001787983 */ /* 0x000f220000100a00 */
[----:B------:R-:W-:Y:S02]  /*10b90*/  ISETP.LT.OR P0, PT, R5, 0x12, P0 ;  /* 0x000000120500780c */ /* 0x000fe40000701670 */
[C---:B------:R-:W-:Y:S01]  /*10ba0*/  ISETP.GT.AND P2, PT, R6.reuse, 0x49, !P2 ;  /* 0x000000490600780c */ /* 0x040fe20005744270 */
[----:B------:R-:W4:Y:S01]  /*10bb0*/  LDL.64 R118, [R1+0x260] ;  /* 0x0002600001767983 */ /* 0x000f220000100a00 */
[----:B------:R-:W-:Y:S02]  /*10bc0*/  FSEL R44, R27, -INF , !P0 ;  /* 0xff8000001b2c7808 */ /* 0x000fe40004000000 */
[----:B------:R-:W-:Y:S01]  /*10bd0*/  ISETP.GT.AND P0, PT, R6, 0x18, !P6 ;  /* 0x000000180600780c */ /* 0x000fe20007704270 */
[----:B------:R-:W4:Y:S01]  /*10be0*/  LDL.64 R116, [R1+0x270] ;  /* 0x0002700001747983 */ /* 0x000f220000100a00 */
[----:B------:R-:W-:-:S02]  /*10bf0*/  ISETP.NE.AND P6, PT, R7, RZ, PT ;  /* 0x000000ff0700720c */ /* 0x000fc40003fc5270 */
[----:B------:R-:W-:Y:S01]  /*10c00*/  ISETP.LT.OR P0, PT, R5, 0x19, P0 ;  /* 0x000000190500780c */ /* 0x000fe20000701670 */
[----:B------:R-:W4:Y:S03]  /*10c10*/  LDL.64 R114, [R1+0x280] ;  /* 0x0002800001727983 */ /* 0x000f260000100a00 */
[----:B------:R-:W-:Y:S01]  /*10c20*/  FSEL R42, R28, -INF , !P0 ;  /* 0xff8000001c2a7808 */ /* 0x000fe20004000000 */
[----:B------:R-:W4:Y:S01]  /*10c30*/  LDL.64 R112, [R1+0x290] ;  /* 0x0002900001707983 */ /* 0x000f220000100a00 */
[----:B------:R-:W-:Y:S02]  /*10c40*/  ISETP.NE.AND P0, PT, R55, RZ, PT ;  /* 0x000000ff3700720c */ /* 0x000fe40003f05270 */
[C---:B------:R-:W-:Y:S01]  /*10c50*/  ISETP.GT.AND P3, PT, R6.reuse, 0x50, !P3 ;  /* 0x000000500600780c */ /* 0x040fe20005f64270 */
[----:B------:R-:W4:Y:S01]  /*10c60*/  LDL.64 R102, [R1+0x2a0] ;  /* 0x0002a00001667983 */ /* 0x000f220000100a00 */
[----:B------:R-:W-:-:S02]  /*10c70*/  ISETP.GT.AND P0, PT, R6, 0x19, !P0 ;  /* 0x000000190600780c */ /* 0x000fc40004704270 */
[C---:B------:R-:W-:Y:S01]  /*10c80*/  ISETP.GT.AND P4, PT, R6.reuse, 0x51, !P4 ;  /* 0x000000510600780c */ /* 0x040fe20006784270 */
[----:B------:R-:W4:Y:S01]  /*10c90*/  LDL.64 R110, [R1+0x2b0] ;  /* 0x0002b000016e7983 */ /* 0x000f220000100a00 */
[----:B------:R-:W-:Y:S02]  /*10ca0*/  ISETP.LT.OR P0, PT, R5, 0x1a, P0 ;  /* 0x0000001a0500780c */ /* 0x000fe40000701670 */
[C---:B------:R-:W-:Y:S01]  /*10cb0*/  ISETP.GT.AND P5, PT, R6.reuse, 0x58, !P5 ;  /* 0x000000580600780c */ /* 0x040fe20006fa4270 */
[----:B------:R-:W4:Y:S01]  /*10cc0*/  LDL.64 R108, [R1+0x2c0] ;  /* 0x0002c000016c7983 */ /* 0x000f220000100a00 */
[----:B------:R-:W-:Y:S02]  /*10cd0*/  FSEL R144, R29, -INF , !P0 ;  /* 0xff8000001d907808 */ /* 0x000fe40004000000 */
        /* <DEDUP_REMOVED lines=8> */
[----:B------:R-:W-:-:S03]  /*10d60*/  ISETP.NE.AND P0, PT, R61, RZ, PT ;  /* 0x000000ff3d00720c */ /* 0x000fc60003f05270 */
[----:B------:R-:W4:Y:S01]  /*10d70*/  LDL.64 R98, [R1+0x310] ;  /* 0x0003100001627983 */ /* 0x000f220000100a00 */
[----:B------:R-:W-:-:S03]  /*10d80*/  ISETP.GT.AND P0, PT, R6, 0x21, !P0 ;  /* 0x000000210600780c */ /* 0x000fc60004704270 */
[----:B------:R-:W4:Y:S01]  /*10d90*/  LDL.64 R96, [R1+0x320] ;  /* 0x0003200001607983 */ /* 0x000f220000100a00 */
[----:B------:R-:W-:-:S03]  /*10da0*/  ISETP.LT.OR P0, PT, R5, 0x22, P0 ;  /* 0x000000220500780c */ /* 0x000fc60000701670 */
[----:B------:R-:W4:Y:S01]  /*10db0*/  LDL.64 R94, [R1+0x330] ;  /* 0x00033000015e7983 */ /* 0x000f220000100a00 */
[----:B------:R-:W-:Y:S02]  /*10dc0*/  FSEL R38, R38, -INF , !P0 ;  /* 0xff80000026267808 */ /* 0x000fe40004000000 */
[----:B------:R-:W-:Y:S01]  /*10dd0*/  ISETP.NE.AND P0, PT, R41, RZ, PT ;  /* 0x000000ff2900720c */ /* 0x000fe20003f05270 */
[----:B------:R-:W4:Y:S03]  /*10de0*/  LDL.64 R90, [R1+0x350] ;  /* 0x00035000015a7983 */ /* 0x000f260000100a00 */
[----:B------:R-:W-:Y:S01]  /*10df0*/  ISETP.GT.AND P0, PT, R6, 0x28, !P0 ;  /* 0x000000280600780c */ /* 0x000fe20004704270 */
[----:B------:R-:W4:Y:S03]  /*10e00*/  LDL R153, [R1+0x28] ;  /* 0x0000280001997983 */ /* 0x000f260000100800 */
        /* <DEDUP_REMOVED lines=26> */
[C---:B------:R-:W-:Y:S02]  /*10fb0*/  ISETP.GT.AND P0, PT, R6.reuse, RZ, !P6 ;  /* 0x000000ff0600720c */ /* 0x040fe40007704270 */
[----:B------:R-:W-:Y:S02]  /*10fc0*/  ISETP.GT.AND P1, PT, R6, 0x48, !P1 ;  /* 0x000000480600780c */ /* 0x000fe40004f24270 */
[C---:B------:R-:W-:Y:S02]  /*10fd0*/  ISETP.LT.OR P0, PT, R5.reuse, 0x1, P0 ;  /* 0x000000010500780c */ /* 0x040fe40000701670 */
[----:B------:R-:W-:Y:S02]  /*10fe0*/  ISETP.LT.OR P2, PT, R5, 0x4a, P2 ;  /* 0x0000004a0500780c */ /* 0x000fe40001741670 */
[----:B------:R-:W-:-:S02]  /*10ff0*/  FSEL R88, R9, -INF , !P0 ;  /* 0xff80000009587808 */ /* 0x000fc40004000000 */
[----:B------:R-:W2:Y:S01]  /*11000*/  LDL.64 R8, [R1+0x3e0] ;  /* 0x0003e00001087983 */ /* 0x000ea20000100a00 */
[----:B------:R-:W-:Y:S02]  /*11010*/  ISETP.NE.AND P0, PT, R71, RZ, PT ;  /* 0x000000ff4700720c */ /* 0x000fe40003f05270 */
[----:B------:R-:W-:Y:S02]  /*11020*/  ISETP.NE.AND P6, PT, R24, RZ, PT ;  /* 0x000000ff1800720c */ /* 0x000fe40003fc5270 */
[----:B------:R-:W-:-:S04]  /*11030*/  ISETP.GT.AND P0, PT, R6, 0x41, !P0 ;  /* 0x000000410600780c */ /* 0x000fc80004704270 */
[C---:B------:R-:W-:Y:S02]  /*11040*/  ISETP.LT.OR P0, PT, R5.reuse, 0x42, P0 ;  /* 0x000000420500780c */ /* 0x040fe40000701670 */
[----:B------:R-:W-:Y:S02]  /*11050*/  ISETP.LT.OR P1, PT, R5, 0x49, P1 ;  /* 0x000000490500780c */ /* 0x000fe40000f21670 */
[----:B------:R-:W-:Y:S02]  /*11060*/  FSEL R28, R31, -INF , !P0 ;  /* 0xff8000001f1c7808 */ /* 0x000fe40004000000 */
[----:B------:R-:W-:Y:S02]  /*11070*/  FSEL R20, R33, -INF , !P1 ;  /* 0xff80000021147808 */ /* 0x000fe40004800000 */
[----:B------:R-:W-:Y:S02]  /*11080*/  ISETP.LT.OR P3, PT, R5, 0x51, P3 ;  /* 0x000000510500780c */ /* 0x000fe40001f61670 */
[----:B------:R-:W-:-:S02]  /*11090*/  FSEL R21, R35, -INF , !P2 ;  /* 0xff80000023157808 */ /* 0x000fc40005000000 */
[----:B------:R-:W-:Y:S02]  /*110a0*/  ISETP.LT.OR P4, PT, R5, 0x52, P4 ;  /* 0x000000520500780c */ /* 0x000fe40002781670 */
[----:B------:R-:W-:Y:S02]  /*110b0*/  FSEL R173, R173, -INF , !P3 ;  /* 0xff800000adad7808 */ /* 0x000fe40005800000 */
[----:B------:R-:W-:Y:S02]  /*110c0*/  ISETP.GT.AND P0, PT, R6, 0x59, !P6 ;  /* 0x000000590600780c */ /* 0x000fe40007704270 */
[----:B------:R-:W-:Y:S02]  /*110d0*/  ISETP.LT.OR P5, PT, R5, 0x59, P5 ;  /* 0x000000590500780c */ /* 0x000fe40002fa1670 */
[----:B------:R-:W-:Y:S02]  /*110e0*/  FSEL R15, R11, -INF , !P4 ;  /* 0xff8000000b0f7808 */ /* 0x000fe40006000000 */
[----:B------:R-:W-:-:S02]  /*110f0*/  ISETP.LT.OR P0, PT, R5, 0x5a, P0 ;  /* 0x0000005a0500780c */ /* 0x000fc40000701670 */
[----:B------:R-:W-:Y:S02]  /*11100*/  FSEL R13, R13, -INF , !P5 ;  /* 0xff8000000d0d7808 */ /* 0x000fe40006800000 */
[----:B------:R-:W-:Y:S02]  /*11110*/  FSEL R11, R14, -INF , !P0 ;  /* 0xff8000000e0b7808 */ /* 0x000fe40004000000 */
[----:B------:R-:W3:Y:S01]  /*11120*/  LDL R14, [R1+0x400] ;  /* 0x00040000010e7983 */ /* 0x000ee20000100800 */
[----:B--2---:R-:W-:-:S04]  /*11130*/  FMNMX.FTZ R2, R152, R8, !PT ;  /* 0x0000000898027209 */ /* 0x004fc80007810000 */
        /* <DEDUP_REMOVED lines=33> */
[----:B------:R-:W-:-:S03]  /*11350*/  FMNMX.FTZ R3, R36, R3, !PT ;  /* 0x0000000324037209 */ /* 0x000fc60007810000 */
[----:B------:R-:W0:Y:S01]  /*11360*/  SHFL.BFLY PT, R7, R4, 0x2, 0x1f ;  /* 0x0c401f0004077f89 */ /* 0x000e2200000e0000 */
[----:B------:R-:W-:-:S04]  /*11370*/  FMNMX.FTZ R3, R142, R3, !PT ;  /* 0x000000038e037209 */ /* 0x000fc80007810000 */
[----:B------:R-:W-:-:S04]  /*11380*/  FMNMX.FTZ R3, R34, R3, !PT ;  /* 0x0000000322037209 */ /* 0x000fc80007810000 */
[----:B------:R-:W-:-:S04]  /*11390*/  FMNMX.FTZ R3, R32, R3, !PT ;  /* 0x0000000320037209 */ /* 0x000fc80007810000 */
[----:B------:R-:W-:-:S04]  /*113a0*/  FMNMX.FTZ R3, R30, R3, !PT ;  /* 0x000000031e037209 */ /* 0x000fc80007810000 */
[----:B------:R-:W-:-:S04]  /*113b0*/  FMNMX.FTZ R3, R140, R3, !PT ;  /* 0x000000038c037209 */ /* 0x000fc80007810000 */
[----:B------:R-:W-:Y:S02]  /*113c0*/  FMNMX.FTZ R3, R26, R3, !PT ;  /* 0x000000031a037209 */ /* 0x000fe40007810000 */
[----:B0-----:R-:W-:Y:S02]  /*113d0*/  FMNMX.FTZ R7, R4, R7, !PT ;  /* 0x0000000704077209 */ /* 0x001fe40007810000 */
        /* <DEDUP_REMOVED lines=8> */
[----:B------:R-:W2:Y:S01]  /*11460*/  LDL.64 R2, [R1+0x3f0] ;  /* 0x0003f00001027983 */ /* 0x000ea20000100a00 */
[----:B0-----:R-:W-:-:S03]  /*11470*/  FMNMX.FTZ R6, R7, R24, !PT ;  /* 0x0000001807067209 */ /* 0x001fc60007810000 */
[----:B------:R-:W-:Y:S04]  /*11480*/  STL.64 [R1+0x3e0], R4 ;  /* 0x0003e00401007387 */ /* 0x000fe80000100a00 */
[----:B------:R-:W4:Y:S04]  /*11490*/  LDL R24, [R1+0x3e4] ;  /* 0x0003e40001187983 */ /* 0x000f280000100800 */
[----:B------:R-:W-:Y:S04]  /*114a0*/  STL [R1+0x3e0], R6 ;  /* 0x0003e00601007387 */ /* 0x000fe80000100800 */
[----:B------:R-:W3:Y:S04]  /*114b0*/  LDL R25, [R1+0x3e0] ;  /* 0x0003e00001197983 */ /* 0x000ee80000100800 */
[----:B----4-:R-:W0:Y:S02]  /*114c0*/  SHFL.BFLY PT, R5, R24, 0x2, 0x1f ;  /* 0x0c401f0018057f89 */ /* 0x010e2400000e0000 */
[----:B0-----:R-:W-:-:S05]  /*114d0*/  FMNMX.FTZ R4, R5, R24, !PT ;  /* 0x0000001805047209 */ /* 0x001fca0007810000 */
[----:B------:R-:W0:Y:S01]  /*114e0*/  SHFL.BFLY PT, R195, R4, 0x1, 0x1f ;  /* 0x0c201f0004c37f89 */ /* 0x000e2200000e0000 */
[----:B---3--:R-:W-:Y:S01]  /*114f0*/  FMUL.FTZ R7, R14, R25 ;  /* 0x000000190e077220 */ /* 0x008fe20000410000 */
[----:B------:R-:W-:-:S04]  /*11500*/  FSETP.NEU.FTZ.AND P0, PT, R25, -INF , PT ;  /* 0xff8000001900780b */ /* 0x000fc80003f1d000 */
        /* <DEDUP_REMOVED lines=12> */
[----:B0-----:R-:W-:Y:S01]  /*115d0*/  FMNMX.FTZ R195, R4, R195, !PT ;  /* 0x000000c304c37209 */ /* 0x001fe20007810000 */
        /* <DEDUP_REMOVED lines=14> */
[C---:B------:R-:W-:Y:S01]  /*116c0*/  FSETP.NEU.FTZ.AND P0, PT, R195.reuse, -INF , PT ;  /* 0xff800000c300780b */ /* 0x040fe20003f1d000 */
[C---:B------:R-:W-:Y:S01]  /*116d0*/  FMUL.FTZ R7, R195.reuse, R14 ;  /* 0x0000000ec3077220 */ /* 0x040fe20000410000 */
[----:B------:R-:W-:Y:S01]  /*116e0*/  FADD.FTZ R25, R8, -R25 ;  /* 0x8000001908197221 */ /* 0x000fe20000010000 */
[----:B------:R-:W-:Y:S01]  /*116f0*/  MUFU.EX2 R152, R152 ;  /* 0x0000009800987308 */ /* 0x000fe20000000800 */
[----:B------:R-:W-:Y:S01]  /*11700*/  FSEL R4, R195, RZ, P0 ;  /* 0x000000ffc3047208 */ /* 0x000fe20000000000 */
[----:B------:R-:W3:Y:S01]  /*11710*/  LDL.64 R82, [R1+0x340] ;  /* 0x0003400001527983 */ /* 0x000ee20000100a00 */
[----:B------:R-:W-:-:S03]  /*11720*/  FSEL R7, R7, RZ, P0 ;  /* 0x000000ff07077208 */ /* 0x000fc60000000000 */
[----:B------:R-:W-:Y:S01]  /*11730*/  FADD.FTZ R4, R9, -R4 ;  /* 0x8000000409047221 */ /* 0x000fe20000010000 */
[-C--:B------:R-:W-:Y:S01]  /*11740*/  FMUL.FTZ R25, R25, R14.reuse ;  /* 0x0000000e19197220 */ /* 0x080fe20000410000 */
[-CC-:B------:R-:W-:Y:S01]  /*11750*/  FFMA.FTZ R182, R88, R14.reuse, -R7.reuse ;  /* 0x0000000e58b67223 */ /* 0x180fe20000010807 */
[--C-:B------:R-:W-:Y:S01]  /*11760*/  FFMA.FTZ R183, R56, R14, -R7.reuse ;  /* 0x0000000e38b77223 */ /* 0x100fe20000010807 */
[----:B------:R-:W-:Y:S01]  /*11770*/  FMUL.FTZ R4, R14, R4 ;  /* 0x000000040e047220 */ /* 0x000fe20000410000 */
[----:B------:R-:W2:Y:S01]  /*11780*/  MUFU.EX2 R194, R25 ;  /* 0x0000001900c27308 */ /* 0x000ea20000000800 */
[-CC-:B------:R-:W-:Y:S01]  /*11790*/  FFMA.FTZ R155, R52, R14.reuse, -R7.reuse ;  /* 0x0000000e349b7223 */ /* 0x180fe20000010807 */
[----:B------:R-:W-:-:S06]  /*117a0*/  FFMA.FTZ R148, R148, R14, -R7 ;  /* 0x0000000e94947223 */ /* 0x000fcc0000010807 */
[----:B------:R-:W-:Y:S01]  /*117b0*/  MUFU.EX2 R150, R150 ;  /* 0x0000009600967308 */ /* 0x000fe20000000800 */
[-CC-:B------:R-:W-:Y:S01]  /*117c0*/  FFMA.FTZ R157, R46, R14.reuse, -R7.reuse ;  /* 0x0000000e2e9d7223 */ /* 0x180fe20000010807 */
[-CC-:B------:R-:W-:Y:S01]  /*117d0*/  FFMA.FTZ R145, R44, R14.reuse, -R7.reuse ;  /* 0x0000000e2c917223 */ /* 0x180fe20000010807 */
[----:B------:R-:W4:Y:S05]  /*117e0*/  LDL.64 R86, [R1+0x370] ;  /* 0x0003700001567983 */ /* 0x000f2a0000100a00 */
[----:B------:R-:W-:Y:S01]  /*117f0*/  MUFU.EX2 R154, R154 ;  /* 0x0000009a009a7308 */ /* 0x000fe20000000800 */
[----:B------:R-:W-:-:S07]  /*11800*/  FFMA.FTZ R159, R42, R14, -R7 ;  /* 0x0000000e2a9f7223 */ /* 0x000fce0000010807 */
[----:B------:R-:W-:Y:S01]  /*11810*/  MUFU.EX2 R193, R193 ;  /* 0x000000c100c17308 */ /* 0x000fe20000000800 */
[-CC-:B------:R-:W-:Y:S01]  /*11820*/  FFMA.FTZ R144, R144, R14.reuse, -R7.reuse ;  /* 0x0000000e90907223 */ /* 0x180fe20000010807 */
[----:B------:R-:W4:Y:S06]  /*11830*/  LDL.64 R84, [R1+0x380] ;  /* 0x0003800001547983 */ /* 0x000f2c0000100a00 */
[----:B------:R-:W-:Y:S01]  /*11840*/  MUFU.EX2 R192, R192 ;  /* 0x000000c000c07308 */ /* 0x000fe20000000800 */
[----:B------:R-:W-:-:S07]  /*11850*/  FFMA.FTZ R161, R40, R14, -R7 ;  /* 0x0000000e28a17223 */ /* 0x000fce0000010807 */
[----:B------:R-:W-:Y:S01]  /*11860*/  MUFU.EX2 R156, R156 ;  /* 0x0000009c009c7308 */ /* 0x000fe20000000800 */
[-CC-:B------:R-:W-:Y:S01]  /*11870*/  FFMA.FTZ R143, R38, R14.reuse, -R7.reuse ;  /* 0x0000000e268f7223 */ /* 0x180fe20000010807 */
[----:B------:R-:W4:Y:S04]  /*11880*/  LDL.64 R80, [R1+0x3a0] ;  /* 0x0003a00001507983 */ /* 0x000f280000100a00 */
[----:B------:R-:W4:Y:S02]  /*11890*/  LDL.64 R78, [R1+0x3b0] ;  /* 0x0003b000014e7983 */ /* 0x000f240000100a00 */
[----:B------:R-:W-:Y:S08]  /*118a0*/  MUFU.EX2 R182, R182 ;  /* 0x000000b600b67308 */ /* 0x000ff00000000800 */
        /* <DEDUP_REMOVED lines=11> */
[----:B------:R-:W4:Y:S04]  /*11960*/  LDL.64 R72, [R1+0x390] ;  /* 0x0003900001487983 */ /* 0x000f280000100a00 */
[----:B------:R-:W4:Y:S02]  /*11970*/  LDL.64 R70, [R1+0x208] ;  /* 0x0002080001467983 */ /* 0x000f240000100a00 */
[----:B------:R-:W1:Y:S01]  /*11980*/  MUFU.EX2 R183, R183 ;  /* 0x000000b700b77308 */ /* 0x000e620000000800 */
[----:B--2---:R-:W-:-:S07]  /*11990*/  FFMA.FTZ R5, R194, R2, R152 ;  /* 0x00000002c2057223 */ /* 0x004fce0000010098 */
[----:B------:R-:W-:Y:S01]  /*119a0*/  MUFU.EX2 R162, R162 ;  /* 0x000000a200a27308 */ /* 0x000fe20000000800 */
[----:B------:R-:W-:-:S07]  /*119b0*/  FFMA.FTZ R167, R30, R14, -R7 ;  /* 0x0000000e1ea77223 */ /* 0x000fce0000010807 */
[----:B------:R-:W-:Y:S01]  /*119c0*/  MUFU.EX2 R189, R189 ;  /* 0x000000bd00bd7308 */ /* 0x000fe20000000800 */
[----:B------:R-:W-:Y:S01]  /*119d0*/  FFMA.FTZ R140, R140, R14, -R7 ;  /* 0x0000000e8c8c7223 */ /* 0x000fe20000010807 */
[----:B------:R-:W2:Y:S04]  /*119e0*/  LDL.64 R68, [R1+0x218] ;  /* 0x0002180001447983 */ /* 0x000ea80000100a00 */
[----:B------:R-:W2:Y:S02]  /*119f0*/  LDL.64 R66, [R1+0x228] ;  /* 0x0002280001427983 */ /* 0x000ea40000100a00 */
[----:B------:R-:W1:Y:S01]  /*11a00*/  MUFU.EX2 R155, R155 ;  /* 0x0000009b009b7308 */ /* 0x000e620000000800 */
[----:B0-----:R-:W-:-:S07]  /*11a10*/  FFMA.FTZ R2, R3, R151, R182 ;  /* 0x0000009703027223 */ /* 0x001fce00000100b6 */
[----:B------:R-:W-:Y:S01]  /*11a20*/  MUFU.EX2 R164, R164 ;  /* 0x000000a400a47308 */ /* 0x000fe20000000800 */
[----:B------:R-:W-:-:S07]  /*11a30*/  FFMA.FTZ R169, R26, R14, -R7 ;  /* 0x0000000e1aa97223 */ /* 0x000fce0000010807 */
[----:B------:R-:W-:Y:S01]  /*11a40*/  MUFU.EX2 R188, R188 ;  /* 0x000000bc00bc7308 */ /* 0x000fe20000000800 */
[----:B------:R-:W-:Y:S01]  /*11a50*/  FFMA.FTZ R135, R28, R14, -R7 ;  /* 0x0000000e1c877223 */ /* 0x000fe20000010807 */
[----:B------:R-:W2:Y:S04]  /*11a60*/  LDL.64 R64, [R1+0x238] ;  /* 0x0002380001407983 */ /* 0x000ea80000100a00 */
[----:B------:R-:W2:Y:S02]  /*11a70*/  LDL.64 R62, [R1+0x1f8] ;  /* 0x0001f800013e7983 */ /* 0x000ea40000100a00 */
[----:B------:R-:W0:Y:S01]  /*11a80*/  MUFU.EX2 R148, R148 ;  /* 0x0000009400947308 */ /* 0x000e220000000800 */
[----:B------:R-:W-:Y:S01]  /*11a90*/  FADD.FTZ R5, R150, R5 ;  /* 0x0000000596057221 */ /* 0x000fe20000010000 */
[----:B-1----:R-:W-:-:S06]  /*11aa0*/  FADD.FTZ R2, R183, R2 ;  /* 0x00000002b7027221 */ /* 0x002fcc0000010000 */
[----:B------:R-:W-:Y:S01]  /*11ab0*/  MUFU.EX2 R166, R166 ;  /* 0x000000a600a67308 */ /* 0x000fe20000000800 */
[----:B------:R-:W-:-:S07]  /*11ac0*/  FFMA.FTZ R171, R20, R14, -R7 ;  /* 0x0000000e14ab7223 */ /* 0x000fce0000010807 */
[----:B------:R-:W-:Y:S01]  /*11ad0*/  MUFU.EX2 R187, R187 ;  /* 0x000000bb00bb7308 */ /* 0x000fe20000000800 */
[-CC-:B------:R-:W-:Y:S01]  /*11ae0*/  FFMA.FTZ R134, R21, R14.reuse, -R7.reuse ;  /* 0x0000000e15867223 */ /* 0x180fe20000010807 */
[----:B------:R-:W2:Y:S06]  /*11af0*/  LDL.64 R60, [R1+0x258] ;  /* 0x00025800013c7983 */ /* 0x000eac0000100a00 */
[----:B------:R-:W-:Y:S01]  /*11b00*/  MUFU.EX2 R186, R186 ;  /* 0x000000ba00ba7308 */ /* 0x000fe20000000800 */
[----:B------:R-:W-:-:S07]  /*11b10*/  FFMA.FTZ R173, R173, R14, -R7 ;  /* 0x0000000eadad7223 */ /* 0x000fce0000010807 */
[----:B------:R-:W-:Y:S08]  /*11b20*/  MUFU.EX2 R168, R168 ;  /* 0x000000a800a87308 */ /* 0x000ff00000000800 */
[----:B------:R-:W-:Y:S01]  /*11b30*/  MUFU.EX2 R170, R170 ;  /* 0x000000aa00aa7308 */ /* 0x000fe20000000800 */
[-CC-:B------:R-:W-:Y:S01]  /*11b40*/  FFMA.FTZ R15, R15, R14.reuse, -R7.reuse ;  /* 0x0000000e0f0f7223 */ /* 0x180fe20000010807 */
[-CC-:B------:R-:W-:Y:S01]  /*11b50*/  FFMA.FTZ R175, R13, R14.reuse, -R7.reuse ;  /* 0x0000000e0daf7223 */ /* 0x180fe20000010807 */
[----:B------:R-:W2:Y:S05]  /*11b60*/  LDL.64 R58, [R1+0x268] ;  /* 0x00026800013a7983 */ /* 0x000eaa0000100a00 */
[----:B------:R-:W-:Y:S01]  /*11b70*/  MUFU.EX2 R149, R149 ;  /* 0x0000009500957308 */ /* 0x000fe20000000800 */
[----:B------:R-:W-:Y:S01]  /*11b80*/  FFMA.FTZ R11, R11, R14, -R7 ;  /* 0x0000000e0b0b7223 */ /* 0x000fe20000010807 */
[----:B------:R-:W2:Y:S04]  /*11b90*/  LDL.64 R88, [R1+0x360] ;  /* 0x0003600001587983 */ /* 0x000ea80000100a00 */
[----:B------:R-:W2:Y:S02]  /*11ba0*/  LDL.64 R52, [R1+0x248] ;  /* 0x0002480001347983 */ /* 0x000ea40000100a00 */
[----:B------:R-:W1:Y:S01]  /*11bb0*/  MUFU.EX2 R157, R157 ;  /* 0x0000009d009d7308 */ /* 0x000e620000000800 */
[----:B------:R-:W-:Y:S01]  /*11bc0*/  FADD.FTZ R4, R154, R5 ;  /* 0x000000059a047221 */ /* 0x000fe20000010000 */
[----:B------:R-:W-:Y:S01]  /*11bd0*/  FADD.FTZ R3, R155, R2 ;  /* 0x000000029b037221 */ /* 0x000fe20000010000 */
[----:B------:R-:W2:Y:S04]  /*11be0*/  LDL.64 R56, [R1+0x278] ;  /* 0x0002780001387983 */ /* 0x000ea80000100a00 */
[----:B------:R-:W2:Y:S01]  /*11bf0*/  LDL.64 R54, [R1+0x288] ;  /* 0x0002880001367983 */ /* 0x000ea20000100a00 */
[----:B------:R-:W1:Y:S01]  /*11c00*/  MUFU.EX2 R145, R145 ;  /* 0x0000009100917308 */ /* 0x000e620000000800 */
[----:B------:R-:W-:Y:S01]  /*11c10*/  FADD.FTZ R5, R193, R4 ;  /* 0x00000004c1057221 */ /* 0x000fe20000010000 */
[----:B0-----:R-:W-:Y:S01]  /*11c20*/  FADD.FTZ R2, R148, R3 ;  /* 0x0000000394027221 */ /* 0x001fe20000010000 */
[----:B------:R-:W2:Y:S04]  /*11c30*/  LDL.64 R42, [R1+0x298] ;  /* 0x00029800012a7983 */ /* 0x000ea80000100a00 */
[----:B------:R-:W2:Y:S01]  /*11c40*/  LDL.64 R50, [R1+0x2a8] ;  /* 0x0002a80001327983 */ /* 0x000ea20000100a00 */
[----:B------:R-:W0:Y:S01]  /*11c50*/  MUFU.EX2 R159, R159 ;  /* 0x0000009f009f7308 */ /* 0x000e220000000800 */
[----:B------:R-:W-:Y:S01]  /*11c60*/  FADD.FTZ R5, R192, R5 ;  /* 0x00000005c0057221 */ /* 0x000fe20000010000 */
[----:B-1----:R-:W-:Y:S01]  /*11c70*/  FADD.FTZ R2, R157, R2 ;  /* 0x000000029d027221 */ /* 0x002fe20000010000 */
[----:B------:R-:W2:Y:S04]  /*11c80*/  LDL.64 R48, [R1+0x2b8] ;  /* 0x0002b80001307983 */ /* 0x000ea80000100a00 */
[----:B------:R-:W2:Y:S01]  /*11c90*/  LDL.64 R46, [R1+0x2c8] ;  /* 0x0002c800012e7983 */ /* 0x000ea20000100a00 */
        /* <DEDUP_REMOVED lines=23> */
[----:B------:R-:W2:Y:S05]  /*11e10*/  LDL.64 R20, [R1+0x338] ;  /* 0x0003380001147983 */ /* 0x000eaa0000100a00 */
[----:B------:R-:W0:Y:S01]  /*11e20*/  MUFU.EX2 R165, R165 ;  /* 0x000000a500a57308 */ /* 0x000e220000000800 */
[----:B------:R-:W-:Y:S01]  /*11e30*/  FADD.FTZ R4, R162, R5 ;  /* 0x00000005a2047221 */ /* 0x000fe20000010000 */
[----:B-1----:R-:W-:Y:S01]  /*11e40*/  FADD.FTZ R3, R163, R2 ;  /* 0x00000002a3037221 */ /* 0x002fe20000010000 */
[----:B------:R-:W2:Y:S05]  /*11e50*/  LDL.64 R30, [R1+0x348] ;  /* 0x00034800011e7983 */ /* 0x000eaa0000100a00 */
[----:B------:R-:W1:Y:S01]  /*11e60*/  MUFU.EX2 R141, R141 ;  /* 0x0000008d008d7308 */ /* 0x000e620000000800 */
[----:B------:R-:W-:Y:S01]  /*11e70*/  FADD.FTZ R5, R189, R4 ;  /* 0x00000004bd057221 */ /* 0x000fe20000010000 */
[----:B------:R-:W-:Y:S01]  /*11e80*/  FADD.FTZ R2, R142, R3 ;  /* 0x000000038e027221 */ /* 0x000fe20000010000 */
[----:B------:R-:W2:Y:S05]  /*11e90*/  LDL.64 R28, [R1+0x358] ;  /* 0x00035800011c7983 */ /* 0x000eaa0000100a00 */
[----:B------:R-:W3:Y:S01]  /*11ea0*/  MUFU.EX2 R167, R167 ;  /* 0x000000a700a77308 */ /* 0x000ee20000000800 */
        /* <DEDUP_REMOVED lines=9> */
[----:B---3--:R-:W-:-:S06]  /*11f40*/  FADD.FTZ R3, R167, R2 ;  /* 0x00000002a7037221 */ /* 0x008fcc0000010000 */
[----:B------:R-:W3:Y:S01]  /*11f50*/  MUFU.EX2 R135, R135 ;  /* 0x0000008700877308 */ /* 0x000ee20000000800 */
[----:B------:R-:W-:Y:S01]  /*11f60*/  FADD.FTZ R5, R187, R4 ;  /* 0x00000004bb057221 */ /* 0x000fe20000010000 */
[----:B0-----:R-:W-:-:S06]  /*11f70*/  FADD.FTZ R2, R140, R3 ;  /* 0x000000038c027221 */ /* 0x001fcc0000010000 */
[----:B------:R-:W0:Y:S01]  /*11f80*/  MUFU.EX2 R171, R171 ;  /* 0x000000ab00ab7308 */ /* 0x000e220000000800 */
[----:B------:R-:W-:Y:S01]  /*11f90*/  FADD.FTZ R5, R186, R5 ;  /* 0x00000005ba057221 */ /* 0x000fe20000010000 */
[----:B-1----:R-:W-:-:S06]  /*11fa0*/  FADD.FTZ R2, R169, R2 ;  /* 0x00000002a9027221 */ /* 0x002fcc0000010000 */
[----:B------:R-:W1:Y:S01]  /*11fb0*/  MUFU.EX2 R134, R134 ;  /* 0x0000008600867308 */ /* 0x000e620000000800 */
[----:B------:R-:W-:Y:S01]  /*11fc0*/  FADD.FTZ R5, R168, R5 ;  /* 0x00000005a8057221 */ /* 0x000fe20000010000 */
[----:B---3--:R-:W-:-:S06]  /*11fd0*/  FADD.FTZ R2, R135, R2 ;  /* 0x0000000287027221 */ /* 0x008fcc0000010000 */
[----:B------:R-:W3:Y:S08]  /*11fe0*/  MUFU.EX2 R172, R172 ;  /* 0x000000ac00ac7308 */ /* 0x000ef00000000800 */
[----:B------:R-:W3:Y:S01]  /*11ff0*/  MUFU.EX2 R173, R173 ;  /* 0x000000ad00ad7308 */ /* 0x000ee20000000800 */
[----:B------:R-:W-:Y:S01]  /*12000*/  FADD.FTZ R4, R170, R5 ;  /* 0x00000005aa047221 */ /* 0x000fe20000010000 */
[----:B0-----:R-:W-:-:S06]  /*12010*/  FADD.FTZ R3, R171, R2 ;  /* 0x00000002ab037221 */ /* 0x001fcc0000010000 */
[----:B------:R-:W0:Y:S08]  /*12020*/  MUFU.EX2 R185, R185 ;  /* 0x000000b900b97308 */ /* 0x000e300000000800 */
[----:B------:R0:W0:Y:S01]  /*12030*/  MUFU.EX2 R13, R15 ;  /* 0x0000000f000d7308 */ /* 0x0000220000000800 */
[----:B------:R-:W-:Y:S01]  /*12040*/  FADD.FTZ R5, R149, R4 ;  /* 0x0000000495057221 */ /* 0x000fe20000010000 */
[----:B-1----:R-:W-:-:S06]  /*12050*/  FADD.FTZ R2, R134, R3 ;  /* 0x0000000386027221 */ /* 0x002fcc0000010000 */
[----:B------:R-:W1:Y:S08]  /*12060*/  MUFU.EX2 R174, R174 ;  /* 0x000000ae00ae7308 */ /* 0x000e700000000800 */
[----:B------:R-:W1:Y:S01]  /*12070*/  MUFU.EX2 R175, R175 ;  /* 0x000000af00af7308 */ /* 0x000e620000000800 */
[----:B---3--:R-:W-:Y:S01]  /*12080*/  FADD.FTZ R4, R172, R5 ;  /* 0x00000005ac047221 */ /* 0x008fe20000010000 */
[----:B------:R-:W-:Y:S01]  /*12090*/  FADD.FTZ R2, R173, R2 ;  /* 0x00000002ad027221 */ /* 0x000fe20000010000 */
[----:B0-----:R-:W3:Y:S05]  /*120a0*/  LDL.64 R14, [R1+0x3a8] ;  /* 0x0003a800010e7983 */ /* 0x001eea0000100a00 */
[----:B------:R-:W0:Y:S08]  /*120b0*/  MUFU.EX2 R184, R184 ;  /* 0x000000b800b87308 */ /* 0x000e300000000800 */
[----:B------:R-:W4:Y:S01]  /*120c0*/  MUFU.EX2 R11, R11 ;  /* 0x0000000b000b7308 */ /* 0x000f220000000800 */
[----:B------:R-:W-:Y:S01]  /*120d0*/  FADD.FTZ R3, R185, R4 ;  /* 0x00000004b9037221 */ /* 0x000fe20000010000 */
[----:B------:R-:W-:-:S03]  /*120e0*/  FADD.FTZ R2, R13, R2 ;  /* 0x000000020d027221 */ /* 0x000fc60000010000 */
[----:B-1----:R-:W-:Y:S01]  /*120f0*/  FADD.FTZ R3, R174, R3 ;  /* 0x00000003ae037221 */ /* 0x002fe20000010000 */
[----:B------:R-:W-:-:S03]  /*12100*/  FADD.FTZ R4, R175, R2 ;  /* 0x00000002af047221 */ /* 0x000fc60000010000 */
[----:B0-----:R-:W-:Y:S01]  /*12110*/  FADD.FTZ R2, R184, R3 ;  /* 0x00000003b8027221 */ /* 0x001fe20000010000 */
[----:B----4-:R-:W-:Y:S02]  /*12120*/  FADD.FTZ R3, R11, R4 ;  /* 0x000000040b037221 */ /* 0x010fe40000010000 */
[----:B------:R-:W4:Y:S04]  /*12130*/  LDL.64 R4, [R1+0x398] ;  /* 0x0003980001047983 */ /* 0x000f280000100a00 */
        /* <DEDUP_REMOVED lines=123> */
[C---:B------:R-:W-:Y:S01]  /*128f0*/  FMUL.FTZ R29, R151.reuse, R29 ;  /* 0x0000001d971d7220 */ /* 0x040fe20000410000 */
[C---:B------:R-:W-:Y:S02]  /*12900*/  FMUL.FTZ R28, R151.reuse, R28 ;  /* 0x0000001c971c7220 */ /* 0x040fe40000410000 */
[----:B------:R0:W-:Y:S01]  /*12910*/  STL.64 [R1+0x1e0], R136 ;  /* 0x0001e08801007387 */ /* 0x0001e20000100a00 */
[C---:B------:R-:W-:Y:S01]  /*12920*/  FMUL.FTZ R27, R151.reuse, R27 ;  /* 0x0000001b971b7220 */ /* 0x040fe20000410000 */
[C---:B------:R-:W-:Y:S02]  /*12930*/  FMUL.FTZ R26, R151.reuse, R26 ;  /* 0x0000001a971a7220 */ /* 0x040fe40000410000 */
[----:B------:R0:W-:Y:S01]  /*12940*/  STL.64 [R1+0x1f0], R132 ;  /* 0x0001f08401007387 */ /* 0x0001e20000100a00 */
[C---:B------:R-:W-:Y:S01]  /*12950*/  FMUL.FTZ R7, R151.reuse, R7 ;  /* 0x0000000797077220 */ /* 0x040fe20000410000 */
[----:B------:R-:W-:-:S02]  /*12960*/  FMUL.FTZ R6, R151, R6 ;  /* 0x0000000697067220 */ /* 0x000fc40000410000 */
[----:B------:R0:W-:Y:S01]  /*12970*/  STL.64 [R1+0x200], R130 ;  /* 0x0002008201007387 */ /* 0x0001e20000100a00 */
[----:B------:R-:W-:-:S03]  /*12980*/  LOP3.LUT R153, R153, 0x1, RZ, 0xfc, !PT ;  /* 0x0000000199997812 */ /* 0x000fc600078efcff */
[----:B------:R0:W-:Y:S04]  /*12990*/  STL.64 [R1+0x210], R128 ;  /* 0x0002108001007387 */ /* 0x0001e80000100a00 */
[----:B------:R0:W-:Y:S04]  /*129a0*/  STL.64 [R1+0x220], R126 ;  /* 0x0002207e01007387 */ /* 0x0001e80000100a00 */
        /* <DEDUP_REMOVED lines=25> */
[C---:B----4-:R-:W-:Y:S01]  /*12b40*/  FMUL.FTZ R5, R151.reuse, R5 ;  /* 0x0000000597057220 */ /* 0x050fe20000410000 */
        /* <DEDUP_REMOVED lines=63> */
.L_x_11001:
[----:B------:R-:W-:Y:S05]  /*12f40*/  BSYNC B0 ;  /* 0x0000000000007941 */ /* 0x000fea0003800000 */
.L_x_11000:
        /* <DEDUP_REMOVED lines=8> */
.L_x_11003:
[----:B------:R-:W-:Y:S05]  /*12fd0*/  BSYNC B0 ;  /* 0x0000000000007941 */ /* 0x000fea0003800000 */
.L_x_11002:
[----:B------:R-:W-:Y:S04]  /*12fe0*/  BSSY B0, `(.L_x_11004) ;  /* 0x0000004000007945 */ /* 0x000fe80003800000 */
[----:B-1----:R-:W-:Y:S05]  /*12ff0*/  @P0 BRA `(.L_x_11005) ;  /* 0x0000000000080947 */ /* 0x002fea0003800000 */
[----:B------:R-:W1:Y:S02]  /*13000*/  SYNCS.PHASECHK.TRANS64.TRYWAIT P0, [R2+URZ], R3 ;  /* 0x00000003020075a7 */ /* 0x000e64000800017f */
[----:B-1----:R-:W-:Y:S05]  /*13010*/  @!P0 BRA `(.L_x_11006) ;  /* 0x000000b000488947 */ /* 0x002fea0003800000 */
.L_x_11005:
[----:B------:R-:W-:Y:S05]  /*13020*/  BSYNC B0 ;  /* 0x0000000000007941 */ /* 0x000fea0003800000 */
.L_x_11004:
        /* <DEDUP_REMOVED lines=129> */
[----:B01----:R-:W-:-:S02]  /*13840*/  IMAD.MOV.U32 R2, RZ, RZ, R16 ;  /* 0x000000ffff027224 */ /* 0x003fc400078e0010 */
[----:B------:R-:W-:Y:S01]  /*13850*/  IMAD.MOV.U32 R3, RZ, RZ, R17 ;  /* 0x000000ffff037224 */ /* 0x000fe200078e0011 */
[----:B------:R0:W-:Y:S06]  /*13860*/  BAR.SYNC.DEFER_BLOCKING R204, 0x100 ;  /* 0x000400cc0000751d */ /* 0x0001ec0000010000 */
[----:B------:R-:W4:Y:S04]  /*13870*/  LD.E.64 R2, desc[UR36][R2.64+0x80] ;  /* 0x0000802402027980 */ /* 0x000f28000c101b00 */
[----:B--2---:R1:W-:Y:S04]  /*13880*/  STL [R1+0x1d0], R4 ;  /* 0x0001d00401007387 */ /* 0x0043e80000100800 */
[----:B---3--:R2:W-:Y:S04]  /*13890*/  STL [R1+0x2c8], R5 ;  /* 0x0002c80501007387 */ /* 0x0085e80000100800 */
[----:B-1----:R-:W3:Y:S04]  /*138a0*/  LDL R4, [R1+0x68] ;  /* 0x0000680001047983 */ /* 0x002ee80000100800 */
[----:B--2---:R-:W2:Y:S04]  /*138b0*/  LDL R5, [R1+0x1c0] ;  /* 0x0001c00001057983 */ /* 0x004ea80000100800 */
        /* <DEDUP_REMOVED lines=126> */
[----:B-1----:R-:W2:Y:S04]  /*140a0*/  LDL.128 R24, [R1+0x1d0] ;  /* 0x0001d00001187983 */ /* 0x002ea80000100c00 */
[----:B----4-:R-:W4:Y:S04]  /*140b0*/  LDL.128 R28, [R1+0x1e0] ;  /* 0x0001e000011c7983 */ /* 0x010f280000100c00 */
[----:B0-----:R-:W4:Y:S04]  /*140c0*/  LDL.128 R32, [R1+0x1f0] ;  /* 0x0001f00001207983 */ /* 0x001f280000100c00 */
[----:B---3--:R-:W4:Y:S04]  /*140d0*/  LDL.128 R36, [R1+0x200] ;  /* 0x0002000001247983 */ /* 0x008f280000100c00 */
[----:B--2---:R-:W4:Y:S04]  /*140e0*/  LDL.128 R40, [R1+0x210] ;  /* 0x0002100001287983 */ /* 0x004f280000100c00 */
        /* <DEDUP_REMOVED lines=530> */
.L_x_11008:
[----:B------:R-:W-:Y:S05]  /*16210*/  BSYNC B0 ;  /* 0x0000000000007941 */ /* 0x000fea0003800000 */
.L_x_11007:
        /* <DEDUP_REMOVED lines=9> */
.L_x_10976:
[----:B------:R-:W0:Y:S01]  /*162b0*/  LDL R5, [R1+0x3f0] ;  /* 0x0003f00001057983 */ /* 0x000e220000100800 */
[----:B------:R-:W-:Y:S05]  /*162c0*/  WARPSYNC.ALL ;  /* 0x0000000000007948 */ /* 0x000fea0003800000 */
        /* <DEDUP_REMOVED lines=62> */
[----:B------:R-:W3:Y:S04]  /*166b0*/  LDL R136, [R1+0x1c8] ;  /* 0x0001c80001887983 */ /* 0x000ee80000100800 */
[----:B01----:R-:W0:Y:S02]  /*166c0*/  SHFL.BFLY PT, R0, R5, 0x2, 0x1f ;  /* 0x0c401f0005007f89 */ /* 0x003e2400000e0000 */
[----:B0-----:R-:W-:-:S05]  /*166d0*/  FADD.FTZ R0, R5, R0 ;  /* 0x0000000005007221 */ /* 0x001fca0000010000 */
[----:B------:R-:W0:Y:S02]  /*166e0*/  SHFL.BFLY PT, R3, R0, 0x1, 0x1f ;  /* 0x0c201f0000037f89 */ /* 0x000e2400000e0000 */
[----:B0-----:R-:W-:Y:S02]  /*166f0*/  FADD.FTZ R2, R0, R3 ;  /* 0x0000000300027221 */ /* 0x001fe40000010000 */
[----:B------:R-:W4:Y:S04]  /*16700*/  LDL R0, [R1+0x1c0] ;  /* 0x0001c00001007983 */ /* 0x000f280000100800 */
[----:B------:R-:W-:Y:S04]  /*16710*/  STL [R1+0x3f0], R2 ;  /* 0x0003f00201007387 */ /* 0x000fe80000100800 */
[----:B------:R-:W5:Y:S04]  /*16720*/  LDL R147, [R1+0x3f0] ;  /* 0x0003f00001937983 */ /* 0x000f680000100800 */
[----:B--2---:R-:W0:Y:S02]  /*16730*/  SHFL.BFLY PT, R3, R6, 0x2, 0x1f ;  /* 0x0c401f0006037f89 */ /* 0x004e2400000e0000 */
[----:B0-----:R-:W-:-:S02]  /*16740*/  FADD.FTZ R3, R3, R6 ;  /* 0x0000000603037221 */ /* 0x001fc40000010000 */
[----:B------:R-:W2:Y:S04]  /*16750*/  LDL.64 R6, [R1+0x3a8] ;  /* 0x0003a80001067983 */ /* 0x000ea80000100a00 */
[----:B------:R-:W0:Y:S02]  /*16760*/  SHFL.BFLY PT, R4, R3, 0x1, 0x1f ;  /* 0x0c201f0003047f89 */ /* 0x000e2400000e0000 */
[----:B0-----:R-:W-:Y:S02]  /*16770*/  FADD.FTZ R140, R3, R4 ;  /* 0x00000004038c7221 */ /* 0x001fe40000010000 */
[----:B------:R-:W2:Y:S03]  /*16780*/  LDL.64 R2, [R1+0x3b8] ;  /* 0x0003b80001027983 */ /* 0x000ea60000100a00 */
[----:B------:R-:W-:Y:S01]  /*16790*/  FSETP.NE.FTZ.AND P1, PT, R140, RZ, PT ;  /* 0x000000ff8c00720b */ /* 0x000fe20003f35000 */
[----:B------:R-:W2:-:S12]  /*167a0*/  LDL.64 R4, [R1+0x3c8] ;  /* 0x0003c80001047983 */ /* 0x000e980000100a00 */
[----:B------:R-:W2:Y:S04]  /*167b0*/  @P1 LDL R143, [R1+0x400] ;  /* 0x00040000018f1983 */ /* 0x000ea80000100800 */
[----:B------:R-:W2:Y:S01]  /*167c0*/  @P1 LDL R146, [R1+0x3e4] ;  /* 0x0003e40001921983 */ /* 0x000ea20000100800 */
[----:B------:R-:W-:Y:S02]  /*167d0*/  IMAD.MOV.U32 R142, RZ, RZ, -0x800000 ;  /* 0xff800000ff8e7424 */ /* 0x000fe400078e00ff */
[----:B------:R-:W-:Y:S02]  /*167e0*/  IMAD.MOV.U32 R137, RZ, RZ, RZ ;  /* 0x000000ffff897224 */ /* 0x000fe400078e00ff */
[----:B------:R-:W-:Y:S01]  /*167f0*/  IMAD.MOV.U32 R144, RZ, RZ, -0x800000 ;  /* 0xff800000ff907424 */ /* 0x000fe200078e00ff */
[----:B------:R-:W-:Y:S01]  /*16800*/  BSSY B0, `(.L_x_11010) ;  /* 0x00000df000007945 */ /* 0x000fe20003800000 */
[----:B------:R0:W-:Y:S08]  /*16810*/  BAR.ARV R203, 0x100 ;  /* 0x000400cb0000751d */ /* 0x0001f00000002000 */
[----:B------:R-:W-:Y:S06]  /*16820*/  BAR.ARV 0x8, 0x180 ;  /* 0x0206000000007b1d */ /* 0x000fec0000002000 */
[----:B-----5:R-:W-:-:S13]  /*16830*/  FSETP.NE.FTZ.AND P0, PT, R147, RZ, PT ;  /* 0x000000ff9300720b */ /* 0x020fda0003f15000 */
[----:B------:R-:W5:Y:S04]  /*16840*/  @P0 LDL R138, [R1+0x400] ;  /* 0x00040000018a0983 */ /* 0x000f680000100800 */
[----:B------:R-:W5:Y:S01]  /*16850*/  @P0 LDL R139, [R1+0x3e0] ;  /* 0x0003e000018b0983 */ /* 0x000f620000100800 */
[----:B------:R-:W1:Y:S08]  /*16860*/  @P0 MUFU.LG2 R141, R147 ;  /* 0x00000093008d0308 */ /* 0x000e700000000c00 */
[----:B------:R-:W0:Y:S01]  /*16870*/  @P1 MUFU.LG2 R145, R140 ;  /* 0x0000008c00911308 */ /* 0x000e220000000c00 */
[----:B-1----:R-:W-:-:S07]  /*16880*/  @P0 FMUL.FTZ R141, R141, 0.69314718246459960938 ;  /* 0x3f3172188d8d0820 */ /* 0x002fce0000410000 */
[----:B------:R-:W1:Y:S01]  /*16890*/  @P0 MUFU.RCP R137, R147 ;  /* 0x0000009300890308 */ /* 0x000e620000001000 */
[----:B----4-:R-:W-:Y:S02]  /*168a0*/  VIADD R0, R0, 0x1 ;  /* 0x0000000100007836 */ /* 0x010fe40000000000 */
[----:B---3--:R-:W-:Y:S02]  /*168b0*/  VIADD R136, R136, 0x1 ;  /* 0x0000000188887836 */ /* 0x008fe40000000000 */
[----:B0-----:R-:W-:Y:S01]  /*168c0*/  @P1 FMUL.FTZ R148, R145, 0.69314718246459960938 ;  /* 0x3f31721891941820 */ /* 0x001fe20000410000 */
[----:B------:R0:W-:Y:S04]  /*168d0*/  STL [R1+0x3f4], R140 ;  /* 0x0003f48c01007387 */ /* 0x0001e80000100800 */
[----:B------:R0:W-:Y:S01]  /*168e0*/  STL [R1+0x1c0], R0 ;  /* 0x0001c00001007387 */ /* 0x0001e20000100800 */
        /* <DEDUP_REMOVED lines=24> */
[----:B------:R-:W-:Y:S01]  /*16a70*/  @P1 FFMA.FTZ R144, R143, R146, R148 ;  /* 0x000000928f901223 */ /* 0x000fe20000010094 */
        /* <DEDUP_REMOVED lines=74> */
[----:B------:R0:W-:Y:S01]  /*16f20*/  STL [R1+0x1c8], R136 ;  /* 0x0001c88801007387 */ /* 0x0001e20000100800 */
[----:B-----5:R-:W-:-:S04]  /*16f30*/  @P0 FMUL.FTZ R138, R138, 0.69314718246459960938 ;  /* 0x3f3172188a8a0820 */ /* 0x020fc80000410000 */
[----:B------:R-:W-:Y:S01]  /*16f40*/  @P0 FFMA.FTZ R142, R138, R139, R141 ;  /* 0x0000008b8a8e0223 */ /* 0x000fe2000001008d */
[----:B------:R-:W-:-:S06]  /*16f50*/  IMAD.MOV.U32 R138, RZ, RZ, RZ ;  /* 0x000000ffff8a7224 */ /* 0x000fcc00078e00ff */
[----:B------:R-:W1:Y:S01]  /*16f60*/  @P1 MUFU.RCP R138, R140 ;  /* 0x0000008c008a1308 */ /* 0x000e620000001000 */
[----:B------:R0:W-:Y:S01]  /*16f70*/  STL [R1+0x3f0], R142 ;  /* 0x0003f08e01007387 */ /* 0x0001e20000100800 */
[----:B------:R-:W-:Y:S01]  /*16f80*/  ISETP.NE.AND P1, PT, R0, 0x2, PT ;  /* 0x000000020000780c */ /* 0x000fe20003f25270 */
        /* <DEDUP_REMOVED lines=96> */
[----:B------:R-:W-:Y:S01]  /*17590*/  PLOP3.LUT P0, PT, PT, PT, PT, 0x8, 0x0 ;  /* 0x000000000000781c */ /* 0x000fe20003f0e170 */
[----:B------:R-:W-:-:S12]  /*175a0*/  @P1 BRA `(.L_x_11011) ;  /* 0x0000000000101947 */ /* 0x000fd80003800000 */
[----:B0-----:R-:W2:Y:S04]  /*175b0*/  LDL R0, [R1+0x1c4] ;  /* 0x0001c40001007983 */ /* 0x001ea80000100800 */
[----:B------:R1:W-:Y:S01]  /*175c0*/  STL [R1+0x1c0], RZ ;  /* 0x0001c0ff01007387 */ /* 0x0003e20000100800 */
[----:B--2---:R-:W-:-:S05]  /*175d0*/  LOP3.LUT R0, R0, 0x1, RZ, 0x3c, !PT ;  /* 0x0000000100007812 */ /* 0x004fca00078e3cff */
[----:B------:R1:W-:Y:S02]  /*175e0*/  STL [R1+0x1c4], R0 ;  /* 0x0001c40001007387 */ /* 0x0003e40000100800 */
.L_x_11011:
[----:B------:R-:W-:Y:S05]  /*175f0*/  BSYNC B0 ;  /* 0x0000000000007941 */ /* 0x000fea0003800000 */
.L_x_11010:
[----:B------:R-:W-:-:S12]  /*17600*/  UIADD3 UR59, UR59, 0x1, URZ ;  /* 0x000000013b3b7890 */ /* 0x000fd8000fffe03f */
.L_x_10909:
[----:B------:R-:W2:Y:S08]  /*17610*/  S2UR UR9, SR_CgaCtaId ;  /* 0x00000000000979c3 */ /* 0x000eb00000008800 */
[----:B------:R-:W-:Y:S06]  /*17620*/  BAR.SYNC.DEFER_BLOCKING 0x5, 0x180 ;  /* 0x0146000000007b1d */ /* 0x000fec0000010000 */
[----:B------:R-:W-:Y:S01]  /*17630*/  UMOV UR48, 0x400 ;  /* 0x0000040000307882 */ /* 0x000fe20000000000 */
[----:B------:R-:W-:Y:S01]  /*17640*/  BSSY B0, `(.L_x_11012) ;  /* 0x000026a000007945 */ /* 0x000fe20003800000 */
[----:B--2---:R-:W-:-:S09]  /*17650*/  ULEA UR48, UR9, UR48, 0x18 ;  /* 0x0000003009307291 */ /* 0x004fd2000f8ec03f */
[----:B01----:R-:W0:Y:S02]  /*17660*/  LDS R0, [UR48+0x228d0] ;  /* 0x0228d030ff007984 */ /* 0x003e240008000800 */
[----:B0-----:R-:W-:Y:S01]  /*17670*/  R2UR UR4, R0 ;  /* 0x00000000000472ca */ /* 0x001fe200000e0000 */
[----:B------:R-:W-:Y:S06]  /*17680*/  BAR.ARV 0x4, 0x180 ;  /* 0x0106000000007b1d */ /* 0x000fec0000002000 */
[----:B------:R-:W-:Y:S08]  /*17690*/  @P0 BRA `(.L_x_11013) ;  /* 0x0000001800c00947 */ /* 0x000ff00003800000 */
[----:B------:R-:W2:Y:S01]  /*176a0*/  LDL.128 R104, [R1+0x250] ;  /* 0x0002500001687983 */ /* 0x000ea20000100c00 */
[----:B------:R-:W0:Y:S01]  /*176b0*/  LDC R2, c[0x0][0xbe8] ;  /* 0x0002fa00ff027b82 */ /* 0x000e220000000800 */
[----:B------:R-:W-:Y:S02]  /*176c0*/  ULDC UR5, c[0x0][0xa88] ;  /* 0x0002a20000057ab9 */ /* 0x000fe40000000800 */
        /* <DEDUP_REMOVED lines=31> */
[----:B------:R-:W-:Y:S01]  /*178c0*/  VIADD R20, R200, UR45 ;  /* 0x0000002dc8147c36 */ /* 0x000fe20008000000 */
[----:B------:R-:W-:Y:S01]  /*178d0*/  LOP3.LUT P0, RZ, R210, 0x3, RZ, 0xc0, !PT ;  /* 0x00000003d2ff7812 */ /* 0x000fe2000780c0ff */
[----:B0-----:R-:W-:Y:S01]  /*178e0*/  IMAD R0, R2, UR5, RZ ;  /* 0x0000000502007c24 */ /* 0x001fe2000f8e02ff */
[----:B------:R-:W-:Y:S01]  /*178f0*/  IADD3 R144, P1, R176, 0xc040, RZ ;  /* 0x0000c040b0907810 */ /* 0x000fe20007f3e0ff */
[----:B------:R-:W-:Y:S01]  /*17900*/  USHF.R.S32.HI UR12, URZ, 0x1f, UR58 ;  /* 0x0000001f3f0c7899 */ /* 0x000fe2000801143a */
[----:B------:R-:W-:-:S02]  /*17910*/  ULDC.64 UR10, c[0x0][0xb90] ;  /* 0x0002e400000a7ab9 */ /* 0x000fc40000000a00 */
[----:B------:R-:W-:-:S13]  /*17920*/  ISETP.GE.OR P2, PT, R20, R0, P0 ;  /* 0x000000001400720c */ /* 0x000fda0000746670 */
[----:B------:R-:W4:Y:S01]  /*17930*/  @!P2 LDL R3, [R1+0x3f0] ;  /* 0x0003f0000103a983 */ /* 0x000f220000100800 */
[----:B------:R-:W-:-:S04]  /*17940*/  LOP3.LUT R145, R144, 0x380, RZ, 0xc0, !PT ;  /* 0x0000038090917812 */ /* 0x000fc800078ec0ff */
[----:B------:R-:W-:-:S04]  /*17950*/  SHF.R.U64 R145, R145, 0x3, RZ ;  /* 0x0000000391917819 */ /* 0x000fc800000012ff */
[----:B------:R-:W-:Y:S01]  /*17960*/  LOP3.LUT R144, R145, R144, RZ, 0x3c, !PT ;  /* 0x0000009091907212 */ /* 0x000fe200078e3cff */
[----:B------:R-:W-:Y:S01]  /*17970*/  IMAD.X R145, RZ, RZ, R177, P1 ;  /* 0x000000ffff917224 */ /* 0x000fe200008e06b1 */
[----:B------:R-:W-:Y:S01]  /*17980*/  ISETP.NE.AND P1, PT, R2, 0x1, PT ;  /* 0x000000010200780c */ /* 0x000fe20003f25270 */
[----:B------:R-:W-:Y:S02]  /*17990*/  UIMAD UR5, UR12, UR10, URZ ;  /* 0x0000000a0c0572a4 */ /* 0x000fe4000f8e023f */
[----:B------:R-:W-:Y:S02]  /*179a0*/  USHF.R.S32.HI UR13, URZ, 0x1f, UR40 ;  /* 0x0000001f3f0d7899 */ /* 0x000fe40008011428 */
[----:B------:R-:W-:Y:S02]  /*179b0*/  UIMAD.WIDE.U32 UR6, UR58, UR10, URZ ;  /* 0x0000000a3a0672a5 */ /* 0x000fe4000f8e003f */
[----:B------:R-:W-:Y:S01]  /*179c0*/  UIMAD UR5, UR58, UR11, UR5 ;  /* 0x0000000b3a0572a4 */ /* 0x000fe2000f8e0205 */
[----:B------:R-:W-:-:S02]  /*179d0*/  IADD3 R141, P5, R176, 0x8060, RZ ;  /* 0x00008060b08d7810 */ /* 0x000fc40007fbe0ff */
[----:B------:R-:W-:Y:S01]  /*179e0*/  ULDC.64 UR10, c[0x0][0xb98] ;  /* 0x0002e600000a7ab9 */ /* 0x000fe20000000a00 */
[----:B------:R-:W-:Y:S02]  /*179f0*/  UIADD3 UR7, UR7, UR5, URZ ;  /* 0x0000000507077290 */ /* 0x000fe4000fffe03f */
[----:B------:R-:W-:Y:S01]  /*17a00*/  UIMAD UR8, UR13, UR10, URZ ;  /* 0x0000000a0d0872a4 */ /* 0x000fe2000f8e023f */
[----:B------:R-:W-:Y:S02]  /*17a10*/  LOP3.LUT R140, R141, 0x380, RZ, 0xc0, !PT ;  /* 0x000003808d8c7812 */ /* 0x000fe400078ec0ff */
[C---:B------:R-:W-:Y:S01]  /*17a20*/  LOP3.LUT R21, R176.reuse, 0x380, RZ, 0xc0, !PT ;  /* 0x00000380b0157812 */ /* 0x040fe200078ec0ff */
[----:B------:R-:W-:Y:S01]  /*17a30*/  UIMAD UR8, UR40, UR11, UR8 ;  /* 0x0000000b280872a4 */ /* 0x000fe2000f8e0208 */
[----:B------:R-:W-:Y:S01]  /*17a40*/  IADD3 R146, P3, R176, 0xc020, RZ ;  /* 0x0000c020b0927810 */ /* 0x000fe20007f7e0ff */
[----:B------:R-:W-:Y:S01]  /*17a50*/  UIMAD.WIDE.U32 UR6, UR40, UR10, UR6 ;  /* 0x0000000a280672a5 */ /* 0x000fe2000f8e0006 */
[----:B------:R-:W-:-:S02]  /*17a60*/  SHF.R.U64 R140, R140, 0x3, RZ ;  /* 0x000000038c8c7819 */ /* 0x000fc400000012ff */
[----:B------:R-:W-:Y:S02]  /*17a70*/  SHF.R.U64 R21, R21, 0x3, RZ ;  /* 0x0000000315157819 */ /* 0x000fe400000012ff */
[----:B------:R-:W-:Y:S01]  /*17a80*/  IADD3 R142, P4, R176, 0xc000, RZ ;  /* 0x0000c000b08e7810 */ /* 0x000fe20007f9e0ff */
[--C-:B------:R-:W-:Y:S01]  /*17a90*/  IMAD.MOV.U32 R149, RZ, RZ, R177.reuse ;  /* 0x000000ffff957224 */ /* 0x100fe200078e00b1 */
[----:B------:R-:W-:Y:S01]  /*17aa0*/  LOP3.LUT R140, R140, R141, RZ, 0x3c, !PT ;  /* 0x0000008d8c8c7212 */ /* 0x000fe200078e3cff */
[----:B------:R-:W-:Y:S01]  /*17ab0*/  IMAD.X R147, RZ, RZ, R177, P3 ;  /* 0x000000ffff937224 */ /* 0x000fe200018e06b1 */
[----:B------:R-:W-:Y:S01]  /*17ac0*/  LOP3.LUT R148, R21, R176, RZ, 0x3c, !PT ;  /* 0x000000b015947212 */ /* 0x000fe200078e3cff */
[----:B------:R-:W-:Y:S01]  /*17ad0*/  ULDC.64 UR10, c[0x0][0xae8] ;  /* 0x0002ba00000a7ab9 */ /* 0x000fe20000000a00 */
[----:B------:R-:W-:Y:S02]  /*17ae0*/  LOP3.LUT R141, R142, 0x380, RZ, 0xc0, !PT ;  /* 0x000003808e8d7812 */ /* 0x000fe400078ec0ff */
[----:B------:R-:W-:-:S02]  /*17af0*/  LOP3.LUT R143, R146, 0x380, RZ, 0xc0, !PT ;  /* 0x00000380928f7812 */ /* 0x000fc400078ec0ff */
[----:B------:R-:W-:Y:S02]  /*17b00*/  MOV R148, R148 ;  /* 0x0000009400947202 */ /* 0x000fe40000000f00 */
[----:B------:R-:W-:Y:S02]  /*17b10*/  SHF.R.U64 R141, R141, 0x3, RZ ;  /* 0x000000038d8d7819 */ /* 0x000fe400000012ff */
[----:B------:R-:W-:Y:S02]  /*17b20*/  SHF.R.U64 R143, R143, 0x3, RZ ;  /* 0x000000038f8f7819 */ /* 0x000fe400000012ff */
[----:B------:R-:W-:Y:S01]  /*17b30*/  LOP3.LUT R142, R141, R142, RZ, 0x3c, !PT ;  /* 0x0000008e8d8e7212 */ /* 0x000fe200078e3cff */
[--C-:B------:R-:W-:Y:S01]  /*17b40*/  IMAD.X R141, RZ, RZ, R177.reuse, P5 ;  /* 0x000000ffff8d7224 */ /* 0x100fe200028e06b1 */
[----:B------:R-:W-:Y:S01]  /*17b50*/  LOP3.LUT R146, R143, R146, RZ, 0x3c, !PT ;  /* 0x000000928f927212 */ /* 0x000fe200078e3cff */
[----:B------:R-:W-:-:S03]  /*17b60*/  IMAD.X R143, RZ, RZ, R177, P4 ;  /* 0x000000ffff8f7224 */ /* 0x000fc600020e06b1 */
[----:B------:R-:W-:Y:S02]  /*17b70*/  MOV R21, R140 ;  /* 0x0000008c00157202 */ /* 0x000fe40000000f00 */
[----:B------:R-:W-:Y:S02]  /*17b80*/  MOV R142, R142 ;  /* 0x0000008e008e7202 */ /* 0x000fe40000000f00 */
[----:B------:R-:W-:Y:S02]  /*17b90*/  MOV R141, R146 ;  /* 0x00000092008d7202 */ /* 0x000fe40000000f00 */
[----:B------:R-:W-:Y:S02]  /*17ba0*/  MOV R140, R144 ;  /* 0x00000090008c7202 */ /* 0x000fe40000000f00 */
[----:B--2---:R-:W-:Y:S02]  /*17bb0*/  F2FP.BF16.F32.PACK_AB R104, R105, R104 ;  /* 0x000000686968723e */ /* 0x004fe400000010ff */
[----:B------:R-:W-:-:S02]  /*17bc0*/  F2FP.BF16.F32.PACK_AB R105, R107, R106 ;  /* 0x0000006a6b69723e */ /* 0x000fc400000010ff */
[----:B---3--:R-:W-:Y:S02]  /*17bd0*/  F2FP.BF16.F32.PACK_AB R106, R101, R100 ;  /* 0x00000064656a723e */ /* 0x008fe400000010ff */
[----:B------:R-:W0:Y:S01]  /*17be0*/  @P1 LDC R100, c[0x0][0xbec] ;  /* 0x0002fb00ff641b82 */ /* 0x000e220000000800 */
[----:B----4-:R-:W-:Y:S02]  /*17bf0*/  F2FP.BF16.F32.PACK_AB R96, R97, R96 ;  /* 0x000000606160723e */ /* 0x010fe400000010ff */
[----:B------:R-:W-:Y:S02]  /*17c00*/  F2FP.BF16.F32.PACK_AB R97, R99, R98 ;  /* 0x000000626361723e */ /* 0x000fe400000010ff */
[----:B------:R-:W-:-:S03]  /*17c10*/  F2FP.BF16.F32.PACK_AB R98, R93, R92 ;  /* 0x0000005c5d62723e */ /* 0x000fc600000010ff */
[----:B------:R-:W1:Y:S01]  /*17c20*/  @P1 LDC R92, c[0x0][0xbf0] ;  /* 0x0002fc00ff5c1b82 */ /* 0x000e620000000800 */
[----:B------:R-:W-:Y:S02]  /*17c30*/  F2FP.BF16.F32.PACK_AB R88, R89, R88 ;  /* 0x000000585958723e */ /* 0x000fe400000010ff */
[----:B------:R-:W-:Y:S02]  /*17c40*/  F2FP.BF16.F32.PACK_AB R89, R91, R90 ;  /* 0x0000005a5b59723e */ /* 0x000fe400000010ff */
[----:B------:R-:W-:Y:S01]  /*17c50*/  F2FP.BF16.F32.PACK_AB R90, R85, R84 ;  /* 0x00000054555a723e */ /* 0x000fe200000010ff */
[----:B------:R-:W-:Y:S01]  /*17c60*/  VIADD R85, R224, UR45 ;  /* 0x0000002de0557c36 */ /* 0x000fe20008000000 */
[----:B------:R-:W-:Y:S02]  /*17c70*/  F2FP.BF16.F32.PACK_AB R80, R81, R80 ;  /* 0x000000505150723e */ /* 0x000fe400000010ff */
[----:B------:R-:W-:Y:S02]  /*17c80*/  F2FP.BF16.F32.PACK_AB R81, R83, R82 ;  /* 0x000000525351723e */ /* 0x000fe400000010ff */
[----:B------:R-:W-:Y:S01]  /*17c90*/  F2FP.BF16.F32.PACK_AB R82, R77, R76 ;  /* 0x0000004c4d52723e */ /* 0x000fe200000010ff */
[----:B0-----:R-:W-:-:S04]  /*17ca0*/  @P1 IMAD.HI.U32 R77, R85, R100, RZ ;  /* 0x00000064554d1227 */ /* 0x001fc800078e00ff */
[----:B------:R-:W-:Y:S01]  /*17cb0*/  IMAD.MOV.U32 R76, RZ, RZ, R85 ;  /* 0x000000ffff4c7224 */ /* 0x000fe200078e0055 */
[----:B-1----:R-:W-:Y:S02]  /*17cc0*/  @P1 SHF.R.U32.HI R76, RZ, R92, R77 ;  /* 0x0000005cff4c1219 */ /* 0x002fe4000001164d */
[----:B------:R-:W-:-:S03]  /*17cd0*/  F2FP.BF16.F32.PACK_AB R72, R73, R72 ;  /* 0x000000484948723e */ /* 0x000fc600000010ff */
[--C-:B------:R-:W-:Y:S01]  /*17ce0*/  IMAD.MOV R77, RZ, RZ, -R76.reuse ;  /* 0x000000ffff4d7224 */ /* 0x100fe200078e0a4c */
[----:B------:R-:W-:Y:S02]  /*17cf0*/  F2FP.BF16.F32.PACK_AB R73, R75, R74 ;  /* 0x0000004a4b49723e */ /* 0x000fe400000010ff */
[----:B------:R-:W-:Y:S01]  /*17d00*/  F2FP.BF16.F32.PACK_AB R75, R59, R58 ;  /* 0x0000003a3b4b723e */ /* 0x000fe200000010ff */
[----:B------:R-:W-:Y:S01]  /*17d10*/  IMAD R59, R2, R77, R85 ;  /* 0x0000004d023b7224 */ /* 0x000fe200078e0255 */
[----:B------:R-:W-:Y:S01]  /*17d20*/  F2FP.BF16.F32.PACK_AB R83, R79, R78 ;  /* 0x0000004e4f53723e */ /* 0x000fe200000010ff */
[----:B------:R-:W-:Y:S01]  /*17d30*/  IMAD.U32 R78, RZ, RZ, UR8 ;  /* 0x00000008ff4e7e24 */ /* 0x000fe2000f8e00ff */
[----:B------:R-:W-:Y:S02]  /*17d40*/  F2FP.BF16.F32.PACK_AB R74, R57, R56 ;  /* 0x00000038394a723e */ /* 0x000fe400000010ff */
[----:B------:R-:W-:Y:S02]  /*17d50*/  SHF.R.S32.HI R57, RZ, 0x1f, R76 ;  /* 0x0000001fff397819 */ /* 0x000fe4000001144c */
[----:B------:R-:W-:-:S02]  /*17d60*/  IADD3 R56, P3, R76, UR6, RZ ;  /* 0x000000064c387c10 */ /* 0x000fc4000ff7e0ff */
[----:B------:R-:W-:Y:S02]  /*17d70*/  F2FP.BF16.F32.PACK_AB R136, R137, R136 ;  /* 0x000000888988723e */ /* 0x000fe400000010ff */
[----:B------:R-:W-:Y:S02]  /*17d80*/  SHF.R.S32.HI R58, RZ, 0x1f, R59 ;  /* 0x0000001fff3a7819 */ /* 0x000fe4000001143b */
[----:B------:R-:W-:Y:S02]  /*17d90*/  F2FP.BF16.F32.PACK_AB R137, R139, R138 ;  /* 0x0000008a8b89723e */ /* 0x000fe400000010ff */
[----:B------:R-:W-:Y:S02]  /*17da0*/  F2FP.BF16.F32.PACK_AB R128, R129, R128 ;  /* 0x000000808180723e */ /* 0x000fe400000010ff */
[----:B------:R-:W-:Y:S02]  /*17db0*/  F2FP.BF16.F32.PACK_AB R138, R133, R132 ;  /* 0x00000084858a723e */ /* 0x000fe400000010ff */
[----:B------:R-:W-:Y:S01]  /*17dc0*/  F2FP.BF16.F32.PACK_AB R139, R135, R134 ;  /* 0x00000086878b723e */ /* 0x000fe200000010ff */
[----:B------:R-:W-:Y:S01]  /*17dd0*/  BAR.SYNC.DEFER_BLOCKING 0x1, 0x100 ;  /* 0x0044000000007b1d */ /* 0x000fe20000010000 */
[----:B------:R-:W-:-:S02]  /*17de0*/  F2FP.BF16.F32.PACK_AB R129, R131, R130 ;  /* 0x000000828381723e */ /* 0x000fc400000010ff */
[----:B------:R-:W-:Y:S02]  /*17df0*/  F2FP.BF16.F32.PACK_AB R120, R121, R120 ;  /* 0x000000787978723e */ /* 0x000fe400000010ff */
[----:B------:R-:W-:Y:S01]  /*17e00*/  IADD3.X R57, R57, UR7, R78, P3, !PT ;  /* 0x0000000739397c10 */ /* 0x000fe20009ffe44e */
[----:B------:R-:W-:Y:S01]  /*17e10*/  ULDC.64 UR6, c[0x0][0xb88] ;  /* 0x0002e20000067ab9 */ /* 0x000fe20000000a00 */
[----:B------:R-:W-:Y:S02]  /*17e20*/  F2FP.BF16.F32.PACK_AB R130, R125, R124 ;  /* 0x0000007c7d82723e */ /* 0x000fe400000010ff */
[----:B------:R-:W-:Y:S02]  /*17e30*/  F2FP.BF16.F32.PACK_AB R131, R127, R126 ;  /* 0x0000007e7f83723e */ /* 0x000fe400000010ff */
[----:B------:R-:W-:Y:S02]  /*17e40*/  F2FP.BF16.F32.PACK_AB R121, R123, R122 ;  /* 0x0000007a7b79723e */ /* 0x000fe400000010ff */
[----:B------:R-:W-:Y:S01]  /*17e50*/  F2FP.BF16.F32.PACK_AB R112, R113, R112 ;  /* 0x000000707170723e */ /* 0x000fe200000010ff */
[----:B------:R-:W-:Y:S01]  /*17e60*/  IMAD R58, R58, UR6, RZ ;  /* 0x000000063a3a7c24 */ /* 0x000fe2000f8e02ff */
[----:B------:R-:W-:-:S02]  /*17e70*/  F2FP.BF16.F32.PACK_AB R122, R117, R116 ;  /* 0x00000074757a723e */ /* 0x000fc400000010ff */
[----:B------:R-:W-:Y:S02]  /*17e80*/  F2FP.BF16.F32.PACK_AB R123, R119, R118 ;  /* 0x00000076777b723e */ /* 0x000fe400000010ff */
[----:B------:R-:W-:Y:S02]  /*17e90*/  F2FP.BF16.F32.PACK_AB R113, R115, R114 ;  /* 0x000000727371723e */ /* 0x000fe400000010ff */
[----:B------:R-:W-:Y:S02]  /*17ea0*/  F2FP.BF16.F32.PACK_AB R114, R109, R108 ;  /* 0x0000006c6d72723e */ /* 0x000fe400000010ff */
[----:B------:R-:W-:Y:S01]  /*17eb0*/  F2FP.BF16.F32.PACK_AB R115, R111, R110 ;  /* 0x0000006e6f73723e */ /* 0x000fe200000010ff */
[----:B------:R-:W-:Y:S01]  /*17ec0*/  STSM.16.M88.4 [R148], R136 ;  /* 0x0000008894007844 */ /* 0x000fe20000000200 */
[----:B------:R-:W-:Y:S01]  /*17ed0*/  F2FP.BF16.F32.PACK_AB R107, R103, R102 ;  /* 0x00000066676b723e */ /* 0x000fe200000010ff */
[----:B------:R-:W-:Y:S01]  /*17ee0*/  IMAD.WIDE.U32 R56, R59, UR6, R56 ;  /* 0x000000063b387c25 */ /* 0x000fe2000f8e0038 */
[----:B------:R-:W-:Y:S01]  /*17ef0*/  F2FP.BF16.F32.PACK_AB R99, R95, R94 ;  /* 0x0000005e5f63723e */ /* 0x000fe200000010ff */
[----:B------:R-:W-:Y:S01]  /*17f00*/  STSM.16.M88.4 [R222], R128 ;  /* 0x00000080de007844 */ /* 0x000fe20000000200 */
[----:B------:R-:W-:Y:S01]  /*17f10*/  F2FP.BF16.F32.PACK_AB R91, R87, R86 ;  /* 0x00000056575b723e */ /* 0x000fe200000010ff */
[----:B------:R-:W-:Y:S01]  /*17f20*/  IMAD R59, R59, UR7, R58 ;  /* 0x000000073b3b7c24 */ /* 0x000fe2000f8e023a */
[----:B------:R-:W-:Y:S01]  /*17f30*/  F2FP.BF16.F32.PACK_AB R52, R53, R52 ;  /* 0x000000343534723e */ /* 0x000fe200000010ff */
[----:B------:R-:W-:Y:S01]  /*17f40*/  STSM.16.M88.4 [R221], R120 ;  /* 0x00000078dd007844 */ /* 0x000fe20000000200 */
[----:B------:R-:W-:Y:S01]  /*17f50*/  F2FP.BF16.F32.PACK_AB R53, R55, R54 ;  /* 0x000000363735723e */ /* 0x000fe200000010ff */
[----:B------:R-:W-:Y:S01]  /*17f60*/  ULDC.64 UR6, c[0x0][0xb50] ;  /* 0x0002d40000067ab9 */ /* 0x000fe20000000a00 */
[----:B------:R-:W-:Y:S01]  /*17f70*/  F2FP.BF16.F32.PACK_AB R64, R65, R64 ;  /* 0x000000404140723e */ /* 0x000fe200000010ff */
[----:B------:R-:W-:Y:S01]  /*17f80*/  STSM.16.M88.4 [R220], R112 ;  /* 0x00000070dc007844 */ /* 0x000fe20000000200 */
[----:B------:R-:W-:-:S02]  /*17f90*/  F2FP.BF16.F32.PACK_AB R54, R69, R68 ;  /* 0x000000444536723e */ /* 0x000fc400000010ff */
[----:B------:R-:W-:Y:S01]  /*17fa0*/  F2FP.BF16.F32.PACK_AB R55, R71, R70 ;  /* 0x000000464737723e */ /* 0x000fe200000010ff */
[----:B------:R-:W-:Y:S01]  /*17fb0*/  STSM.16.M88.4 [R219], R104 ;  /* 0x00000068db007844 */ /* 0x000fe20000000200 */
[----:B------:R-:W-:Y:S02]  /*17fc0*/  F2FP.BF16.F32.PACK_AB R65, R67, R66 ;  /* 0x000000424341723e */ /* 0x000fe400000010ff */
[----:B------:R-:W-:Y:S01]  /*17fd0*/  F2FP.BF16.F32.PACK_AB R48, R49, R48 ;  /* 0x000000303130723e */ /* 0x000fe200000010ff */
[----:B------:R-:W-:Y:S01]  /*17fe0*/  STSM.16.M88.4 [R218], R96 ;  /* 0x00000060da007844 */ /* 0x000fe20000000200 */
[----:B------:R-:W-:Y:S01]  /*17ff0*/  F2FP.BF16.F32.PACK_AB R66, R61, R60 ;  /* 0x0000003c3d42723e */ /* 0x000fe200000010ff */
[----:B------:R-:W-:Y:S01]  /*18000*/  IMAD.IADD R57, R57, 0x1, R59 ;  /* 0x0000000139397824 */ /* 0x000fe200078e023b */
[----:B------:R-:W-:Y:S01]  /*18010*/  F2FP.BF16.F32.PACK_AB R67, R63, R62 ;  /* 0x0000003e3f43723e */ /* 0x000fe200000010ff */
[----:B------:R-:W-:Y:S01]  /*18020*/  STSM.16.M88.4 [R217], R88 ;  /* 0x00000058d9007844 */ /* 0x000fe20000000200 */
        /* <DEDUP_REMOVED lines=8> */
[----:B------:R-:W-:-:S02]  /*180b0*/  LEA R58, P3, R56, UR6, 0x2 ;  /* 0x00000006383a7c11 */ /* 0x000fc4000f8610ff */
[----:B------:R-:W-:Y:S02]  /*180c0*/  F2FP.BF16.F32.PACK_AB R6, R41, R40 ;  /* 0x000000282906723e */ /* 0x000fe400000010ff */
[----:B------:R-:W-:Y:S02]  /*180d0*/  F2FP.BF16.F32.PACK_AB R7, R43, R42 ;  /* 0x0000002a2b07723e */ /* 0x000fe400000010ff */
[----:B------:R-:W-:Y:S02]  /*180e0*/  F2FP.BF16.F32.PACK_AB R37, R39, R38 ;  /* 0x000000262725723e */ /* 0x000fe400000010ff */
        /* <DEDUP_REMOVED lines=14> */
[----:B------:R-:W-:-:S03]  /*181d0*/  LEA.HI.X R59, R56, UR7, R57, 0x2, P3 ;  /* 0x00000007383b7c11 */ /* 0x000fc600098f1439 */
[----:B------:R-:W-:Y:S04]  /*181e0*/  STSM.16.M88.4 [R141], R36 ;  /* 0x000000248d007844 */ /* 0x000fe80000000200 */
[----:B------:R-:W-:Y:S04]  /*181f0*/  STSM.16.M88.4 [R140], R28 ;  /* 0x0000001c8c007844 */ /* 0x000fe80000000200 */
[----:B------:R-:W-:Y:S04]  /*18200*/  STSM.16.M88.4 [R212], R12 ;  /* 0x0000000cd4007844 */ /* 0x000fe80000000200 */
[----:B------:R-:W-:Y:S04]  /*18210*/  SHFL.IDX PT, R44, R58, RZ, 0x1c1f ;  /* 0x001c1fff3a2c7589 */ /* 0x000fe800000e0000 */
[----:B------:R-:W0:Y:S01]  /*18220*/  SHFL.IDX PT, R45, R59, RZ, 0x1c1f ;  /* 0x001c1fff3b2d7589 */ /* 0x000e2200000e0000 */
[----:B------:R-:W-:Y:S01]  /*18230*/  BAR.SYNC.DEFER_BLOCKING 0x1, 0x100 ;  /* 0x0044000000007b1d */ /* 0x000fe20000010000 */
[----:B------:R-:W-:-:S05]  /*18240*/  VIADD R33, R20, 0x8 ;  /* 0x0000000814217836 */ /* 0x000fca0000000000 */
[----:B------:R-:W-:Y:S01]  /*18250*/  ISETP.GE.OR P0, PT, R33, R0, P0 ;  /* 0x000000002100720c */ /* 0x000fe20000706670 */
[----:B0-----:R0:W-:-:S12]  /*18260*/  @!P2 ST.E desc[UR36][R44.64], R3 ;  /* 0x000000032c00a985 */ /* 0x0011d8000c101924 */
[----:B------:R-:W2:Y:S01]  /*18270*/  @!P0 LDL R55, [R1+0x3f4] ;  /* 0x0003f40001378983 */ /* 0x000ea20000100800 */
[----:B------:R-:W-:Y:S02]  /*18280*/  IMAD R8, R206, 0x40, R22 ;  /* 0x00000040ce087824 */ /* 0x000fe400078e0216 */
[----:B------:R-:W-:-:S04]  /*18290*/  IMAD.MOV.U32 R9, RZ, RZ, 0x2 ;  /* 0x00000002ff097424 */ /* 0x000fc800078e00ff */
[----:B------:R-:W-:-:S03]  /*182a0*/  IMAD.WIDE R8, R8, R9, UR38 ;  /* 0x0000002608087e25 */ /* 0x000fc6000f8e0209 */
        /* <DEDUP_REMOVED lines=8> */
[----:B------:R-:W-:Y:S01]  /*18330*/  LOP3.LUT R6, R11, 0x380, RZ, 0xc0, !PT ;  /* 0x000003800b067812 */ /* 0x000fe200078ec0ff */
[----:B------:R-:W-:Y:S01]  /*18340*/  SHFL.IDX PT, R20, R58, 0x1, 0x1c1f ;  /* 0x003c1f003a147f89 */ /* 0x000fe200000e0000 */
[----:B------:R-:W-:-:S02]  /*18350*/  SHF.R.U64 R52, R52, 0x3, RZ ;  /* 0x0000000334347819 */ /* 0x000fc400000012ff */
[----:B------:R-:W-:Y:S01]  /*18360*/  SHF.R.U64 R6, R6, 0x3, RZ ;  /* 0x0000000306067819 */ /* 0x000fe200000012ff */
[----:B------:R-:W2:Y:S01]  /*18370*/  SHFL.IDX PT, R21, R59, 0x1, 0x1c1f ;  /* 0x003c1f003b157f89 */ /* 0x000ea200000e0000 */
[----:B------:R-:W-:Y:S01]  /*18380*/  LOP3.LUT R52, R52, R53, RZ, 0x3c, !PT ;  /* 0x0000003534347212 */ /* 0x000fe200078e3cff */
[----:B------:R-:W-:Y:S01]  /*18390*/  IMAD.X R53, RZ, RZ, R9, P6 ;  /* 0x000000ffff357224 */ /* 0x000fe200030e0609 */
[----:B------:R-:W-:Y:S02]  /*183a0*/  LOP3.LUT R10, R6, R11, RZ, 0x3c, !PT ;  /* 0x0000000b060a7212 */ /* 0x000fe400078e3cff */
[----:B------:R-:W-:-:S04]  /*183b0*/  IADD3 R6, P6, R8, 0xf000, RZ ;  /* 0x0000f00008067810 */ /* 0x000fc80007fde0ff */
[----:B0-----:R-:W-:Y:S02]  /*183c0*/  LOP3.LUT R3, R6, 0x380, RZ, 0xc0, !PT ;  /* 0x0000038006037812 */ /* 0x001fe400078ec0ff */
[C---:B------:R-:W-:Y:S02]  /*183d0*/  IADD3 R25, P4, R8.reuse, 0x3000, RZ ;  /* 0x0000300008197810 */ /* 0x040fe40007f9e0ff */
[----:B------:R-:W-:Y:S02]  /*183e0*/  IADD3 R29, P5, R8, 0x4000, RZ ;  /* 0x00004000081d7810 */ /* 0x000fe40007fbe0ff */
[----:B------:R-:W-:Y:S02]  /*183f0*/  SHF.R.U64 R3, R3, 0x3, RZ ;  /* 0x0000000303037819 */ /* 0x000fe400000012ff */
[----:B------:R-:W-:Y:S02]  /*18400*/  LOP3.LUT R24, R25, 0x380, RZ, 0xc0, !PT ;  /* 0x0000038019187812 */ /* 0x000fe400078ec0ff */
[----:B------:R-:W-:-:S02]  /*18410*/  LOP3.LUT R28, R29, 0x380, RZ, 0xc0, !PT ;  /* 0x000003801d1c7812 */ /* 0x000fc400078ec0ff */
[----:B------:R-:W-:Y:S02]  /*18420*/  LOP3.LUT R72, R3, R6, RZ, 0x3c, !PT ;  /* 0x0000000603487212 */ /* 0x000fe400078e3cff */
[----:B------:R-:W0:Y:S01]  /*18430*/  @P1 LDC R3, c[0x0][0xbec] ;  /* 0x0002fb00ff031b82 */ /* 0x000e220000000800 */
[----:B------:R-:W-:Y:S02]  /*18440*/  IADD3 R5, P3, R8, 0x2000, RZ ;  /* 0x0000200008057810 */ /* 0x000fe40007f7e0ff */
[----:B------:R-:W-:Y:S02]  /*18450*/  SHF.R.U64 R24, R24, 0x3, RZ ;  /* 0x0000000318187819 */ /* 0x000fe400000012ff */
[----:B------:R-:W-:Y:S01]  /*18460*/  SHF.R.U64 R28, R28, 0x3, RZ ;  /* 0x000000031c1c7819 */ /* 0x000fe200000012ff */
[--C-:B------:R-:W-:Y:S01]  /*18470*/  IMAD.X R11, RZ, RZ, R9.reuse, P2 ;  /* 0x000000ffff0b7224 */ /* 0x100fe200010e0609 */
[----:B------:R-:W-:Y:S01]  /*18480*/  LOP3.LUT R24, R24, R25, RZ, 0x3c, !PT ;  /* 0x0000001918187212 */ /* 0x000fe200078e3cff */
[--C-:B------:R-:W-:Y:S01]  /*18490*/  IMAD.X R13, RZ, RZ, R9.reuse, P3 ;  /* 0x000000ffff0d7224 */ /* 0x100fe200018e0609 */
[----:B------:R-:W-:Y:S01]  /*184a0*/  LOP3.LUT R28, R28, R29, RZ, 0x3c, !PT ;  /* 0x0000001d1c1c7212 */ /* 0x000fe200078e3cff */
[--C-:B------:R-:W-:Y:S01]  /*184b0*/  IMAD.X R25, RZ, RZ, R9.reuse, P4 ;  /* 0x000000ffff197224 */ /* 0x100fe200020e0609 */
[C---:B------:R-:W-:Y:S01]  /*184c0*/  IADD3 R37, P2, R8.reuse, 0x6000, RZ ;  /* 0x0000600008257810 */ /* 0x040fe20007f5e0ff */
[----:B------:R-:W-:Y:S01]  /*184d0*/  IMAD.X R29, RZ, RZ, R9, P5 ;  /* 0x000000ffff1d7224 */ /* 0x000fe200028e0609 */
[----:B------:R-:W-:-:S02]  /*184e0*/  IADD3 R41, P3, R8, 0x7000, RZ ;  /* 0x0000700008297810 */ /* 0x000fc40007f7e0ff */
[C---:B------:R-:W-:Y:S02]  /*184f0*/  IADD3 R45, P4, R8.reuse, 0x8000, RZ ;  /* 0x00008000082d7810 */ /* 0x040fe40007f9e0ff */
[----:B------:R-:W-:Y:S02]  /*18500*/  IADD3 R49, P5, R8, 0x9000, RZ ;  /* 0x0000900008317810 */ /* 0x000fe40007fbe0ff */
[----:B------:R-:W-:Y:S02]  /*18510*/  LOP3.LUT R36, R37, 0x380, RZ, 0xc0, !PT ;  /* 0x0000038025247812 */ /* 0x000fe400078ec0ff */
[----:B------:R-:W-:Y:S02]  /*18520*/  LOP3.LUT R40, R41, 0x380, RZ, 0xc0, !PT ;  /* 0x0000038029287812 */ /* 0x000fe400078ec0ff */
[----:B------:R-:W-:Y:S02]  /*18530*/  LOP3.LUT R44, R45, 0x380, RZ, 0xc0, !PT ;  /* 0x000003802d2c7812 */ /* 0x000fe400078ec0ff */
[----:B------:R-:W-:-:S02]  /*18540*/  LOP3.LUT R48, R49, 0x380, RZ, 0xc0, !PT ;  /* 0x0000038031307812 */ /* 0x000fc400078ec0ff */
[----:B------:R-:W-:Y:S02]  /*18550*/  SHF.R.U64 R36, R36, 0x3, RZ ;  /* 0x0000000324247819 */ /* 0x000fe400000012ff */
[----:B------:R-:W-:Y:S02]  /*18560*/  SHF.R.U64 R40, R40, 0x3, RZ ;  /* 0x0000000328287819 */ /* 0x000fe400000012ff */
[----:B------:R-:W-:Y:S02]  /*18570*/  SHF.R.U64 R44, R44, 0x3, RZ ;  /* 0x000000032c2c7819 */ /* 0x000fe400000012ff */
[----:B------:R-:W-:Y:S01]  /*18580*/  SHF.R.U64 R48, R48, 0x3, RZ ;  /* 0x0000000330307819 */ /* 0x000fe200000012ff */
[----:B------:R-:W-:Y:S01]  /*18590*/  UIMAD UR5, UR12, UR10, URZ ;  /* 0x0000000a0c0572a4 */ /* 0x000fe2000f8e023f */
[----:B------:R-:W-:Y:S01]  /*185a0*/  LOP3.LUT R4, R5, 0x380, RZ, 0xc0, !PT ;  /* 0x0000038005047812 */ /* 0x000fe200078ec0ff */
[----:B------:R-:W-:Y:S01]  /*185b0*/  VIADD R78, R207, UR45 ;  /* 0x0000002dcf4e7c36 */ /* 0x000fe20008000000 */
        /* <DEDUP_REMOVED lines=8> */
[----:B------:R-:W-:Y:S01]  /*18640*/  SHF.R.U64 R4, R4, 0x3, RZ ;  /* 0x0000000304047819 */ /* 0x000fe200000012ff */
[----:B------:R-:W-:Y:S01]  /*18650*/  UIMAD.WIDE.U32 UR6, UR58, UR10, URZ ;  /* 0x0000000a3a0672a5 */ /* 0x000fe2000f8e003f */
[C---:B------:R-:W-:Y:S01]  /*18660*/  IADD3 R57, P2, R8.reuse, 0xb000, RZ ;  /* 0x0000b00008397810 */ /* 0x040fe20007f5e0ff */
[----:B------:R-:W-:Y:S01]  /*18670*/  UIMAD UR5, UR58, UR11, UR5 ;  /* 0x0000000b3a0572a4 */ /* 0x000fe2000f8e0205 */
[----:B------:R-:W-:-:S02]  /*18680*/  IADD3 R61, P3, R8, 0xc000, RZ ;  /* 0x0000c000083d7810 */ /* 0x000fc40007f7e0ff */
[C---:B------:R-:W-:Y:S01]  /*18690*/  IADD3 R65, P4, R8.reuse, 0xd000, RZ ;  /* 0x0000d00008417810 */ /* 0x040fe20007f9e0ff */
[----:B------:R-:W-:Y:S01]  /*186a0*/  ULDC.64 UR10, c[0x0][0xaf0] ;  /* 0x0002bc00000a7ab9 */ /* 0x000fe20000000a00 */
[----:B------:R-:W-:Y:S01]  /*186b0*/  IADD3 R69, P5, R8, 0xe000, RZ ;  /* 0x0000e00008457810 */ /* 0x000fe20007fbe0ff */
[----:B0-----:R-:W-:Y:S01]  /*186c0*/  @P1 IMAD.HI.U32 R3, R78, R3, RZ ;  /* 0x000000034e031227 */ /* 0x001fe200078e00ff */
[----:B------:R-:W-:Y:S01]  /*186d0*/  LOP3.LUT R12, R4, R5, RZ, 0x3c, !PT ;  /* 0x00000005040c7212 */ /* 0x000fe200078e3cff */
[----:B------:R-:W-:Y:S01]  /*186e0*/  UIMAD UR8, UR13, UR10, URZ ;  /* 0x0000000a0d0872a4 */ /* 0x000fe2000f8e023f */
[----:B------:R-:W-:Y:S01]  /*186f0*/  LOP3.LUT R56, R57, 0x380, RZ, 0xc0, !PT ;  /* 0x0000038039387812 */ /* 0x000fe200078ec0ff */
[----:B------:R-:W-:Y:S01]  /*18700*/  UIADD3 UR7, UR7, UR5, URZ ;  /* 0x0000000507077290 */ /* 0x000fe2000fffe03f */
[----:B------:R-:W-:Y:S02]  /*18710*/  LOP3.LUT R60, R61, 0x380, RZ, 0xc0, !PT ;  /* 0x000003803d3c7812 */ /* 0x000fe400078ec0ff */
[----:B------:R-:W-:-:S02]  /*18720*/  LOP3.LUT R64, R65, 0x380, RZ, 0xc0, !PT ;  /* 0x0000038041407812 */ /* 0x000fc400078ec0ff */
[----:B------:R-:W-:Y:S02]  /*18730*/  LOP3.LUT R68, R69, 0x380, RZ, 0xc0, !PT ;  /* 0x0000038045447812 */ /* 0x000fe400078ec0ff */
[----:B------:R-:W-:Y:S01]  /*18740*/  LOP3.LUT R5, R8, 0x380, RZ, 0xc0, !PT ;  /* 0x0000038008057812 */ /* 0x000fe200078ec0ff */
[----:B------:R-:W-:Y:S01]  /*18750*/  IMAD.MOV.U32 R77, RZ, RZ, R78 ;  /* 0x000000ffff4d7224 */ /* 0x000fe200078e004e */
[----:B------:R-:W-:Y:S01]  /*18760*/  UIMAD UR5, UR40, UR11, UR8 ;  /* 0x0000000b280572a4 */ /* 0x000fe2000f8e0208 */
[----:B------:R-:W-:Y:S01]  /*18770*/  SHF.R.U64 R56, R56, 0x3, RZ ;  /* 0x0000000338387819 */ /* 0x000fe200000012ff */
[----:B------:R-:W-:Y:S01]  /*18780*/  UIMAD.WIDE.U32 UR40, UR40, UR10, UR6 ;  /* 0x0000000a282872a5 */ /* 0x000fe2000f8e0006 */
[----:B------:R-:W-:Y:S02]  /*18790*/  SHF.R.U64 R60, R60, 0x3, RZ ;  /* 0x000000033c3c7819 */ /* 0x000fe400000012ff */
[----:B------:R-:W-:Y:S02]  /*187a0*/  SHF.R.U64 R64, R64, 0x3, RZ ;  /* 0x0000000340407819 */ /* 0x000fe400000012ff */
[----:B------:R-:W-:-:S02]  /*187b0*/  SHF.R.U64 R68, R68, 0x3, RZ ;  /* 0x0000000344447819 */ /* 0x000fc400000012ff */
[----:B------:R-:W-:Y:S01]  /*187c0*/  SHF.R.U64 R5, R5, 0x3, RZ ;  /* 0x0000000305057819 */ /* 0x000fe200000012ff */
[----:B------:R-:W-:Y:S01]  /*187d0*/  UIADD3 UR5, UR41, UR5, URZ ;  /* 0x0000000529057290 */ /* 0x000fe2000fffe03f */
        /* <DEDUP_REMOVED lines=10> */
[----:B------:R-:W-:Y:S01]  /*18880*/  ULDC.64 UR6, c[0x0][0xae0] ;  /* 0x0002b80000067ab9 */ /* 0x000fe20000000a00 */
[----:B------:R-:W-:-:S02]  /*18890*/  IMAD.MOV.U32 R5, RZ, RZ, R9 ;  /* 0x000000ffff057224 */ /* 0x000fc400078e0009 */
[----:B------:R-:W-:-:S05]  /*188a0*/  VIADD R83, R206, UR45 ;  /* 0x0000002dce537c36 */ /* 0x000fca0008000000 */
[----:B------:R-:W-:Y:S01]  /*188b0*/  ISETP.GE.AND P2, PT, R83, R0, PT ;  /* 0x000000005300720c */ /* 0x000fe20003f46270 */
[----:B------:R-:W-:Y:S01]  /*188c0*/  BSSY B1, `(.L_x_11014) ;  /* 0x0000049000017945 */ /* 0x000fe20003800000 */
[----:B--2---:R0:W-:Y:S04]  /*188d0*/  @!P0 ST.E desc[UR36][R20.64], R55 ;  /* 0x0000003714008985 */ /* 0x0041e8000c101924 */
[----:B------:R-:W5:Y:S04]  /*188e0*/  LD.E.128 R4, desc[UR36][R4.64] ;  /* 0x0000002404047980 */ /* 0x000f68000c101d00 */
[----:B------:R-:W5:Y:S01]  /*188f0*/  LD.E.128 R8, desc[UR36][R10.64] ;  /* 0x000000240a087980 */ /* 0x000f62000c101d00 */
[----:B0-----:R-:W0:Y:S01]  /*18900*/  @P1 LDC R20, c[0x0][0xbf0] ;  /* 0x0002fc00ff141b82 */ /* 0x001e220000000800 */
[----:B------:R-:W-:-:S02]  /*18910*/  IMAD.U32 R21, RZ, RZ, UR41 ;  /* 0x00000029ff157e24 */ /* 0x000fc4000f8e00ff */
[----:B------:R-:W5:Y:S04]  /*18920*/  LD.E.128 R12, desc[UR36][R12.64] ;  /* 0x000000240c0c7980 */ /* 0x000f68000c101d00 */
[----:B------:R-:W5:Y:S04]  /*18930*/  LD.E.128 R24, desc[UR36][R24.64] ;  /* 0x0000002418187980 */ /* 0x000f68000c101d00 */
[----:B------:R-:W5:Y:S04]  /*18940*/  LD.E.128 R28, desc[UR36][R28.64] ;  /* 0x000000241c1c7980 */ /* 0x000f68000c101d00 */
[----:B------:R-:W5:Y:S04]  /*18950*/  LD.E.128 R32, desc[UR36][R32.64] ;  /* 0x0000002420207980 */ /* 0x000f68000c101d00 */
[----:B------:R-:W5:Y:S04]  /*18960*/  LD.E.128 R36, desc[UR36][R36.64] ;  /* 0x0000002424247980 */ /* 0x000f68000c101d00 */
[----:B------:R-:W5:Y:S01]  /*18970*/  LD.E.128 R40, desc[UR36][R40.64] ;  /* 0x0000002428287980 */ /* 0x000f62000c101d00 */
[----:B0-----:R-:W-:Y:S01]  /*18980*/  @P1 SHF.R.U32.HI R77, RZ, R20, R3 ;  /* 0x00000014ff4d1219 */ /* 0x001fe20000011603 */
[----:B------:R-:W-:-:S02]  /*18990*/  IMAD.U32 R20, RZ, RZ, UR40 ;  /* 0x00000028ff147e24 */ /* 0x000fc4000f8e00ff */
[----:B------:R-:W5:Y:S01]  /*189a0*/  LD.E.128 R44, desc[UR36][R44.64] ;  /* 0x000000242c2c7980 */ /* 0x000f62000c101d00 */
[--C-:B------:R-:W-:Y:S01]  /*189b0*/  SHF.R.S32.HI R76, RZ, 0x1f, R77.reuse ;  /* 0x0000001fff4c7819 */ /* 0x100fe2000001144d */
[----:B------:R-:W-:Y:S02]  /*189c0*/  IMAD.MOV R79, RZ, RZ, -R77 ;  /* 0x000000ffff4f7224 */ /* 0x000fe400078e0a4d */
[----:B------:R-:W5:Y:S01]  /*189d0*/  LD.E.128 R48, desc[UR36][R48.64] ;  /* 0x0000002430307980 */ /* 0x000f62000c101d00 */
[----:B------:R-:W-:Y:S02]  /*189e0*/  IMAD.U32 R3, RZ, RZ, UR5 ;  /* 0x00000005ff037e24 */ /* 0x000fe4000f8e00ff */
[----:B------:R-:W-:Y:S01]  /*189f0*/  IMAD R21, R2, R79, R78 ;  /* 0x0000004f02157224 */ /* 0x000fe200078e024e */
[----:B------:R-:W5:Y:S01]  /*18a00*/  LD.E.128 R52, desc[UR36][R52.64] ;  /* 0x0000002434347980 */ /* 0x000f62000c101d00 */
[----:B------:R-:W-:Y:S02]  /*18a10*/  IMAD R76, R76, UR6, RZ ;  /* 0x000000064c4c7c24 */ /* 0x000fe4000f8e02ff */
[----:B------:R-:W-:Y:S01]  /*18a20*/  IMAD.MOV.U32 R2, RZ, RZ, R20 ;  /* 0x000000ffff027224 */ /* 0x000fe200078e0014 */
[----:B------:R-:W5:Y:S01]  /*18a30*/  LD.E.128 R56, desc[UR36][R56.64] ;  /* 0x0000002438387980 */ /* 0x000f62000c101d00 */
[----:B------:R-:W-:-:S03]  /*18a40*/  SHF.R.S32.HI R20, RZ, 0x1f, R21 ;  /* 0x0000001fff147819 */ /* 0x000fc60000011415 */
[----:B------:R-:W5:Y:S01]  /*18a50*/  LD.E.128 R60, desc[UR36][R60.64] ;  /* 0x000000243c3c7980 */ /* 0x000f62000c101d00 */
[----:B------:R-:W-:-:S03]  /*18a60*/  IMAD R79, R77, UR7, R76 ;  /* 0x000000074d4f7c24 */ /* 0x000fc6000f8e024c */
[----:B------:R-:W5:Y:S01]  /*18a70*/  LD.E.128 R64, desc[UR36][R64.64] ;  /* 0x0000002440407980 */ /* 0x000f62000c101d00 */
[----:B------:R-:W-:Y:S01]  /*18a80*/  IMAD.WIDE.U32 R2, R77, UR6, R2 ;  /* 0x000000064d027c25 */ /* 0x000fe2000f8e0002 */
[----:B------:R-:W-:Y:S02]  /*18a90*/  ULDC.64 UR6, c[0x0][0xad8] ;  /* 0x0002b60000067ab9 */ /* 0x000fe40000000a00 */
        /* <DEDUP_REMOVED lines=9> */
[----:B------:R-:W-:Y:S01]  /*18b30*/  IMAD R20, R20, UR6, RZ ;  /* 0x0000000614147c24 */ /* 0x000fe2000f8e02ff */
[----:B------:R-:W-:Y:S01]  /*18b40*/  UIADD3 UR5, UR48, 0x22820, URZ ;  /* 0x0002282030057890 */ /* 0x000fe2000fffe03f */
[----:B------:R-:W-:-:S04]  /*18b50*/  IMAD.WIDE.U32 R2, R21, UR6, R2 ;  /* 0x0000000615027c25 */ /* 0x000fc8000f8e0002 */
[----:B------:R-:W-:Y:S01]  /*18b60*/  IMAD R79, R21, UR7, R20 ;  /* 0x00000007154f7c24 */ /* 0x000fe2000f8e0214 */
[----:B------:R-:W-:Y:S01]  /*18b70*/  ULDC.64 UR6, c[0x0][0xa80] ;  /* 0x0002a00000067ab9 */ /* 0x000fe20000000a00 */
[----:B------:R-:W-:Y:S01]  /*18b80*/  UPRMT UR5, URZ, 0x654, UR5 ;  /* 0x000006543f057896 */ /* 0x000fe20008000005 */
[----:B------:R-:W-:Y:S01]  /*18b90*/  LEA R80, P3, R2, UR6, 0x1 ;  /* 0x0000000602507c11 */ /* 0x000fe2000f8608ff */
[----:B------:R-:W-:Y:S02]  /*18ba0*/  IMAD.IADD R3, R3, 0x1, R79 ;  /* 0x0000000103037824 */ /* 0x000fe400078e024f */
[----:B------:R-:W-:-:S03]  /*18bb0*/  VIADD R77, R83, 0x20 ;  /* 0x00000020534d7836 */ /* 0x000fc60000000000 */
[----:B------:R-:W-:Y:S01]  /*18bc0*/  LEA.HI.X R81, R2, UR7, R3, 0x1, P3 ;  /* 0x0000000702517c11 */ /* 0x000fe200098f0c03 */
[----:B------:R-:W-:Y:S01]  /*18bd0*/  VIADD R21, R83, 0x40 ;  /* 0x0000004053157836 */ /* 0x000fe20000000000 */
[----:B0-----:R0:W1:Y:S01]  /*18be0*/  SHFL.IDX PT, R78, R80, RZ, 0x181f ;  /* 0x00181fff504e7589 */ /* 0x00106200000e0000 */
[----:B------:R-:W-:-:S03]  /*18bf0*/  ISETP.GE.AND P1, PT, R77, R0, PT ;  /* 0x000000004d00720c */ /* 0x000fc60003f26270 */
[----:B------:R0:W2:Y:S01]  /*18c00*/  SHFL.IDX PT, R79, R81, RZ, 0x181f ;  /* 0x00181fff514f7589 */ /* 0x0000a200000e0000 */
[----:B------:R-:W-:Y:S01]  /*18c10*/  SYNCS.ARRIVE.TRANS64.RED.A1T0 RZ, [UR5], RZ ;  /* 0x000000ffffff79a7 */ /* 0x000fe20008100405 */
        /* <DEDUP_REMOVED lines=19> */
.L_x_11015:
[----:B------:R-:W-:Y:S05]  /*18d50*/  BSYNC B1 ;  /* 0x0000000000017941 */ /* 0x000fea0003800000 */
.L_x_11014:
[----:B---3--:R3:W4:Y:S01]  /*18d60*/  SHFL.IDX PT, R21, R81, 0x1, 0x181f ;  /* 0x00381f0051157f89 */ /* 0x00872200000e0000 */
        /* <DEDUP_REMOVED lines=9> */
[-C--:B-----5:R-:W-:Y:S02]  /*18e00*/  @!P3 LEA R4, P5, R178, R20.reuse, 0x1 ;  /* 0x00000014b204b211 */ /* 0x0a0fe400078a08ff */
[-C--:B----4-:R-:W-:Y:S02]  /*18e10*/  @!P4 LEA.HI.X R3, R22, R21.reuse, R199, 0x1, P6 ;  /* 0x000000151603c211 */ /* 0x090fe400030f0cc7 */
[-C--:B------:R-:W-:Y:S02]  /*18e20*/  @!P2 LEA R6, P6, R23, R20.reuse, 0x1 ;  /* 0x000000141706a211 */ /* 0x080fe400078c08ff */
        /* <DEDUP_REMOVED lines=8> */
.L_x_11017:
[----:B------:R-:W-:Y:S05]  /*18eb0*/  BSYNC B1 ;  /* 0x0000000000017941 */ /* 0x000fea0003800000 */
.L_x_11016:
[----:B0----5:R0:W0:Y:S01]  /*18ec0*/  SHFL.IDX PT, R9, R81, 0x2, 0x181f ;  /* 0x00581f0051097f89 */ /* 0x02102200000e0000 */
        /* <DEDUP_REMOVED lines=9> */
[-C--:B------:R-:W-:Y:S02]  /*18f60*/  @!P2 LEA R4, P5, R178, R8.reuse, 0x1 ;  /* 0x00000008b204a211 */ /* 0x080fe400078a08ff */
[-C--:B------:R-:W-:Y:S02]  /*18f70*/  @!P1 LEA R6, P4, R23, R8.reuse, 0x1 ;  /* 0x0000000817069211 */ /* 0x080fe400078808ff */
[-C--:B------:R-:W-:Y:S02]  /*18f80*/  @!P3 LEA.HI.X R3, R22, R9.reuse, R199, 0x1, P6 ;  /* 0x000000091603b211 */ /* 0x080fe400030f0cc7 */
        /* <DEDUP_REMOVED lines=8> */
.L_x_11019:
[----:B------:R-:W-:Y:S05]  /*19010*/  BSYNC B1 ;  /* 0x0000000000017941 */ /* 0x000fea0003800000 */
.L_x_11018:
[----:B0-----:R-:W-:Y:S01]  /*19020*/  VIADD R3, R83, 0x60 ;  /* 0x0000006053037836 */ /* 0x001fe20000000000 */
[----:B---3--:R-:W0:Y:S04]  /*19030*/  SHFL.IDX PT, R81, R81, 0x3, 0x181f ;  /* 0x00781f0051517f89 */ /* 0x008e2800000e0000 */
[----:B------:R-:W-:Y:S01]  /*19040*/  ISETP.GE.AND P0, PT, R3, R0, PT ;  /* 0x000000000300720c */ /* 0x000fe20003f06270 */
[----:B------:R-:W3:-:S12]  /*19050*/  SHFL.IDX PT, R80, R80, 0x3, 0x181f ;  /* 0x00781f0050507f89 */ /* 0x000ed800000e0000 */
[----:B------:R-:W-:Y:S05]  /*19060*/  @P0 BRA `(.L_x_11020) ;  /* 0x0000000c001c0947 */ /* 0x000fea0003800000 */
[----:B------:R-:W-:Y:S02]  /*19070*/  ULDC UR5, c[0x0][0xac8] ;  /* 0x0002b20000057ab9 */ /* 0x000fe40000000800 */
[----:B------:R-:W-:Y:S02]  /*19080*/  ISETP.GE.AND P3, PT, R22, UR5, PT ;  /* 0x0000000516007c0c */ /* 0x000fe4000bf66270 */
[----:B------:R-:W-:Y:S02]  /*19090*/  ISETP.GE.AND P4, PT, R178, UR5, PT ;  /* 0x00000005b2007c0c */ /* 0x000fe4000bf86270 */
[----:B------:R-:W-:-:S09]  /*190a0*/  ISETP.GE.AND P5, PT, R23, UR5, PT ;  /* 0x0000000517007c0c */ /* 0x000fd2000bfa6270 */
[-C--:B---3--:R-:W-:Y:S02]  /*190b0*/  @!P3 LEA R2, P0, R22, R80.reuse, 0x1 ;  /* 0x000000501602b211 */ /* 0x088fe400078008ff */
[-C--:B------:R-:W-:Y:S02]  /*190c0*/  @!P4 LEA R4, P1, R178, R80.reuse, 0x1 ;  /* 0x00000050b204c211 */ /* 0x080fe400078208ff */
[C---:B------:R-:W-:Y:S02]  /*190d0*/  @!P5 LEA R6, P2, R23.reuse, R80, 0x1 ;  /* 0x000000501706d211 */ /* 0x040fe400078408ff */
        /* <DEDUP_REMOVED lines=12> */
.L_x_11013:
[----:B------:R-:W0:Y:S01]  /*191a0*/  LDC R6, c[0x0][0xbe8] ;  /* 0x0002fa00ff067b82 */ /* 0x000e220000000800 */
[----:B------:R-:W-:Y:S01]  /*191b0*/  ISETP.GE.AND P0, PT, R202, 0x80, PT ;  /* 0x00000080ca00780c */ /* 0x000fe20003f06270 */
[----:B------:R-:W-:Y:S01]  /*191c0*/  USHF.R.S32.HI UR8, URZ, 0x1f, UR58 ;  /* 0x0000001f3f087899 */ /* 0x000fe2000801143a */
[----:B------:R-:W-:Y:S01]  /*191d0*/  BSSY B1, `(.L_x_11021) ;  /* 0x000002e000017945 */ /* 0x000fe20003800000 */
[----:B------:R-:W-:Y:S01]  /*191e0*/  USHF.R.S32.HI UR10, URZ, 0x1f, UR40 ;  /* 0x0000001f3f0a7899 */ /* 0x000fe20008011428 */
        /* <DEDUP_REMOVED lines=44> */
.L_x_11022:
[----:B------:R-:W-:Y:S05]  /*194b0*/  BSYNC B1 ;  /* 0x0000000000017941 */ /* 0x000fea0003800000 */
.L_x_11021:
[----:B------:R-:W-:Y:S01]  /*194c0*/  ULDC.64 UR12, c[0x0][0xae8] ;  /* 0x0002ba00000c7ab9 */ /* 0x000fe20000000a00 */
[----:B--2---:R-:W-:Y:S01]  /*194d0*/  VIADD R4, R207, UR45 ;  /* 0x0000002dcf047c36 */ /* 0x004fe20008000000 */
[----:B------:R-:W-:Y:S01]  /*194e0*/  UIMAD UR5, UR8, UR12, URZ ;  /* 0x0000000c080572a4 */ /* 0x000fe2000f8e023f */
[----:B------:R-:W-:Y:S01]  /*194f0*/  VIADD R8, R206, UR45 ;  /* 0x0000002dce087c36 */ /* 0x000fe20008000000 */
[----:B------:R-:W-:Y:S01]  /*19500*/  UIMAD.WIDE.U32 UR6, UR58, UR12, URZ ;  /* 0x0000000c3a0672a5 */ /* 0x000fe2000f8e003f */
[----:B0-----:R-:W-:Y:S01]  /*19510*/  @P1 IMAD.HI.U32 R0, R4, R9, RZ ;  /* 0x0000000904001227 */ /* 0x001fe200078e00ff */
[----:B------:R-:W-:Y:S01]  /*19520*/  UIMAD UR5, UR58, UR13, UR5 ;  /* 0x0000000d3a0572a4 */ /* 0x000fe2000f8e0205 */
[----:B------:R-:W-:Y:S02]  /*19530*/  BSSY B1, `(.L_x_11023) ;  /* 0x0000038000017945 */ /* 0x000fe40003800000 */
[----:B------:R-:W-:Y:S01]  /*19540*/  ULDC.64 UR12, c[0x0][0xaf0] ;  /* 0x0002bc00000c7ab9 */ /* 0x000fe20000000a00 */
[----:B------:R-:W-:Y:S01]  /*19550*/  UIADD3 UR7, UR7, UR5, URZ ;  /* 0x0000000507077290 */ /* 0x000fe2000fffe03f */
[----:B------:R-:W-:Y:S01]  /*19560*/  IMAD.MOV.U32 R5, RZ, RZ, R4 ;  /* 0x000000ffff057224 */ /* 0x000fe200078e0004 */
[----:B------:R-:W-:Y:S01]  /*19570*/  UIMAD UR5, UR10, UR12, URZ ;  /* 0x0000000c0a0572a4 */ /* 0x000fe2000f8e023f */
[----:B-1----:R-:W-:-:S03]  /*19580*/  @P1 SHF.R.U32.HI R5, RZ, R11, R0 ;  /* 0x0000000bff051219 */ /* 0x002fc60000011600 */
[----:B------:R-:W-:Y:S01]  /*19590*/  UIMAD UR5, UR40, UR13, UR5 ;  /* 0x0000000d280572a4 */ /* 0x000fe2000f8e0205 */
[--C-:B------:R-:W-:Y:S01]  /*195a0*/  SHF.R.S32.HI R0, RZ, 0x1f, R5.reuse ;  /* 0x0000001fff007819 */ /* 0x100fe20000011405 */
[----:B------:R-:W-:Y:S01]  /*195b0*/  UIMAD.WIDE.U32 UR40, UR40, UR12, UR6 ;  /* 0x0000000c282872a5 */ /* 0x000fe2000f8e0006 */
[----:B------:R-:W-:Y:S02]  /*195c0*/  IMAD.MOV R7, RZ, RZ, -R5 ;  /* 0x000000ffff077224 */ /* 0x000fe400078e0a05 */
[----:B------:R-:W-:Y:S01]  /*195d0*/  ULDC.64 UR6, c[0x0][0xae0] ;  /* 0x0002b80000067ab9 */ /* 0x000fe20000000a00 */
[----:B------:R-:W-:Y:S01]  /*195e0*/  UIADD3 UR5, UR41, UR5, URZ ;  /* 0x0000000529057290 */ /* 0x000fe2000fffe03f */
[----:B------:R-:W-:Y:S02]  /*195f0*/  IMAD R0, R0, UR6, RZ ;  /* 0x0000000600007c24 */ /* 0x000fe4000f8e02ff */
[----:B------:R-:W-:Y:S02]  /*19600*/  IMAD R7, R6, R7, R4 ;  /* 0x0000000706077224 */ /* 0x000fe400078e0204 */
[----:B------:R-:W-:-:S02]  /*19610*/  IMAD.U32 R3, RZ, RZ, UR41 ;  /* 0x00000029ff037e24 */ /* 0x000fc4000f8e00ff */
[----:B------:R-:W-:Y:S02]  /*19620*/  IMAD.U32 R2, RZ, RZ, UR40 ;  /* 0x00000028ff027e24 */ /* 0x000fe4000f8e00ff */
[----:B------:R-:W-:Y:S01]  /*19630*/  IMAD.U32 R3, RZ, RZ, UR5 ;  /* 0x00000005ff037e24 */ /* 0x000fe2000f8e00ff */
[----:B------:R-:W-:Y:S01]  /*19640*/  ULDC UR5, c[0x0][0xa88] ;  /* 0x0002a20000057ab9 */ /* 0x000fe20000000800 */
[C---:B------:R-:W-:Y:S01]  /*19650*/  IMAD R9, R5.reuse, UR7, R0 ;  /* 0x0000000705097c24 */ /* 0x040fe2000f8e0200 */
[----:B------:R-:W-:Y:S01]  /*19660*/  SHF.R.S32.HI R0, RZ, 0x1f, R7 ;  /* 0x0000001fff007819 */ /* 0x000fe20000011407 */
[----:B------:R-:W-:Y:S01]  /*19670*/  IMAD.WIDE.U32 R2, R5, UR6, R2 ;  /* 0x0000000605027c25 */ /* 0x000fe2000f8e0002 */
[----:B------:R-:W-:-:S03]  /*19680*/  ULDC.64 UR6, c[0x0][0xad8] ;  /* 0x0002b60000067ab9 */ /* 0x000fc60000000a00 */
[----:B------:R-:W-:Y:S02]  /*19690*/  IMAD.IADD R3, R3, 0x1, R9 ;  /* 0x0000000103037824 */ /* 0x000fe400078e0209 */
[----:B------:R-:W-:Y:S02]  /*196a0*/  IMAD R4, R0, UR6, RZ ;  /* 0x0000000600047c24 */ /* 0x000fe4000f8e02ff */
        /* <DEDUP_REMOVED lines=11> */
[----:B------:R0:W1:Y:S02]  /*19760*/  SHFL.IDX PT, R2, R4, RZ, 0x181f ;  /* 0x00181fff04027589 */ /* 0x00006400000e0000 */
[----:B------:R-:W-:Y:S02]  /*19770*/  ISETP.GE.AND P0, PT, R0, R9, PT ;  /* 0x000000090000720c */ /* 0x000fe40003f06270 */
[----:B------:R0:W2:Y:S01]  /*19780*/  SHFL.IDX PT, R0, R5, RZ, 0x181f ;  /* 0x00181fff05007589 */ /* 0x0000a200000e0000 */
[----:B------:R-:W-:Y:S10]  /*19790*/  @P2 BRA `(.L_x_11024) ;  /* 0x0000000000442947 */ /* 0x000ff40003800000 */
        /* <DEDUP_REMOVED lines=17> */
.L_x_11024:
[----:B------:R-:W-:Y:S05]  /*198b0*/  BSYNC B1 ;  /* 0x0000000000017941 */ /* 0x000fea0003800000 */
.L_x_11023:
        /* <DEDUP_REMOVED lines=21> */
.L_x_11026:
[----:B------:R-:W-:Y:S05]  /*19a10*/  BSYNC B1 ;  /* 0x0000000000017941 */ /* 0x000fea0003800000 */
.L_x_11025:
        /* <DEDUP_REMOVED lines=21> */
.L_x_11028:
[----:B------:R-:W-:Y:S05]  /*19b70*/  BSYNC B1 ;  /* 0x0000000000017941 */ /* 0x000fea0003800000 */
.L_x_11027:
[----:B---3--:R-:W-:Y:S01]  /*19b80*/  VIADD R3, R8, 0x60 ;  /* 0x0000006008037836 */ /* 0x008fe20000000000 */
[----:B0-----:R0:W3:Y:S04]  /*19b90*/  SHFL.IDX PT, R0, R5, 0x3, 0x181f ;  /* 0x00781f0005007f89 */ /* 0x0010e800000e0000 */
        /* <DEDUP_REMOVED lines=8> */
[-C--:B-12-4-:R-:W-:Y:S02]  /*19c20*/  @!P3 LEA R4, P6, R22, R2.reuse, 0x1 ;  /* 0x000000021604b211 */ /* 0x096fe400078c08ff */
        /* <DEDUP_REMOVED lines=11> */
.L_x_11020:
[----:B------:R-:W-:Y:S05]  /*19ce0*/  BSYNC B0 ;  /* 0x0000000000007941 */ /* 0x000fea0003800000 */
.L_x_11012:
[----:B------:R-:W-:Y:S02]  /*19cf0*/  ULDC UR5, c[0x0][0xc38] ;  /* 0x00030e0000057ab9 */ /* 0x000fe40000000800 */
[----:B------:R-:W-:-:S06]  /*19d00*/  UISETP.GE.AND UP0, UPT, UR4, UR5, UPT ;  /* 0x000000050400728c */ /* 0x000fcc000bf06270 */
[----:B------:R-:W-:-:S13]  /*19d10*/  PLOP3.LUT P0, PT, PT, PT, UP0, 0x80, 0x0 ;  /* 0x000000000000781c */ /* 0x000fda0003f0f008 */
[----:B------:R-:W-:Y:S05]  /*19d20*/  @!P0 BRA `(.L_x_11029) ;  /* 0xfffffe7400988947 */ /* 0x000fea000383ffff */
[----:B------:R-:W-:Y:S05]  /*19d30*/  EXIT ;  /* 0x000000000000794d */ /* 0x000fea0003800000 */
.L_x_10899:
[----:B------:R-:W-:-:S08]  /*19d40*/  NOP ;  /* 0x0000000000007918 */ /* 0x000fd00000000000 */
[----:B0-----:R-:W0:-:S00]  /*19d50*/  USETMAXREG.DEALLOC.CTAPOOL 0x28 ;  /* 0x00000028000079c8 */ /* 0x001e0000080e0500 */
        /* <DEDUP_REMOVED lines=15> */
[----:B------:R-:W-:Y:S01]  /*19e50*/  LOP3.LUT R17, R17, 0xffffffef, RZ, 0xc0, !PT ;  /* 0xffffffef11117812 */ /* 0x000fe200078ec0ff */
[----:B------:R-:W1:Y:S01]  /*19e60*/  S2UR UR8, SR_CgaCtaId ;  /* 0x00000000000879c3 */ /* 0x000e620000008800 */
[----:B------:R-:W-:Y:S01]  /*19e70*/  ULDC.64 UR38, c[0x0][0x2f0] ;  /* 0x0000bc0000267ab9 */ /* 0x000fe20000000a00 */
        /* <DEDUP_REMOVED lines=10> */
[----:B------:R-:W-:Y:S01]  /*19f20*/  IMAD.MOV.U32 R18, RZ, RZ, RZ ;  /* 0x000000ffff127224 */ /* 0x000fe200078e00ff */
[----:B------:R-:W-:Y:S01]  /*19f30*/  ULOP3.LUT UR47, UR61, 0x2, URZ, 0xfc, !UPT ;  /* 0x000000023d2f7892 */ /* 0x000fe2000f8efc3f */
[----:B------:R-:W-:Y:S01]  /*19f40*/  ULDC UR49, c[0x0][0xc] ;  /* 0x0000030000317ab9 */ /* 0x000fe20000000800 */
[----:B-1----:R-:W-:Y:S01]  /*19f50*/  ULEA UR7, UR8, UR7, 0x18 ;  /* 0x0000000708077291 */ /* 0x002fe2000f8ec03f */
[C---:B0-----:R-:W-:Y:S01]  /*19f60*/  IMAD.SHL.U32 R28, R8.reuse, 0x8, RZ ;  /* 0x00000008081c7824 */ /* 0x041fe200078e00ff */
[----:B------:R-:W-:-:S04]  /*19f70*/  LOP3.LUT R7, R8, 0x7f, RZ, 0xc0, !PT ;  /* 0x0000007f08077812 */ /* 0x000fc800078ec0ff */
[----:B------:R-:W-:Y:S01]  /*19f80*/  IMAD.U32 R16, RZ, RZ, UR7 ;  /* 0x00000007ff107e24 */ /* 0x000fe2000f8e00ff */
[C---:B------:R-:W-:Y:S02]  /*19f90*/  LOP3.LUT R0, R28.reuse, 0x1f8, RZ, 0xc0, !PT ;  /* 0x000001f81c007812 */ /* 0x040fe400078ec0ff */
[----:B------:R-:W-:Y:S02]  /*19fa0*/  LOP3.LUT R6, R28, 0x38, RZ, 0xc0, !PT ;  /* 0x000000381c067812 */ /* 0x000fe400078ec0ff */
[----:B------:R-:W-:Y:S02]  /*19fb0*/  LOP3.LUT R3, R0, 0x38, R8, 0x78, !PT ;  /* 0x0000003800037812 */ /* 0x000fe400078e7808 */
[C---:B------:R-:W-:Y:S02]  /*19fc0*/  LOP3.LUT R0, R6.reuse, 0x40, RZ, 0xfc, !PT ;  /* 0x0000004006007812 */ /* 0x040fe400078efcff */
[----:B------:R-:W-:Y:S02]  /*19fd0*/  LOP3.LUT R2, R6, 0x80, RZ, 0xfc, !PT ;  /* 0x0000008006027812 */ /* 0x000fe400078efcff */
[----:B------:R-:W-:-:S02]  /*19fe0*/  ISETP.GE.AND P2, PT, R0, UR4, PT ;  /* 0x0000000400007c0c */ /* 0x000fc4000bf46270 */
[----:B------:R-:W-:Y:S02]  /*19ff0*/  ISETP.GE.AND P1, PT, R2, UR4, PT ;  /* 0x0000000402007c0c */ /* 0x000fe4000bf26270 */
[C---:B------:R-:W-:Y:S02]  /*1a000*/  ISETP.GE.AND P0, PT, R6.reuse, UR4, PT ;  /* 0x0000000406007c0c */ /* 0x040fe4000bf06270 */
[----:B------:R-:W-:Y:S02]  /*1a010*/  SEL R2, RZ, 0xffffffff, P2 ;  /* 0xffffffffff027807 */ /* 0x000fe40001000000 */
[----:B------:R-:W-:Y:S02]  /*1a020*/  LOP3.LUT R4, R6, 0xc0, RZ, 0xfc, !PT ;  /* 0x000000c006047812 */ /* 0x000fe400078efcff */
[----:B------:R-:W-:Y:S01]  /*1a030*/  LOP3.LUT R28, R3, 0x200, R28, 0xf8, !PT ;  /* 0x00000200031c7812 */ /* 0x000fe200078ef81c */
[----:B------:R-:W-:Y:S01]  /*1a040*/  IMAD.SHL.U32 R3, R2, 0x2, RZ ;  /* 0x0000000202037824 */ /* 0x000fe200078e00ff */
[----:B------:R-:W-:-:S02]  /*1a050*/  SEL R0, RZ, 0x1, P0 ;  /* 0x00000001ff007807 */ /* 0x000fc40000000000 */
[----:B------:R-:W-:Y:S01]  /*1a060*/  @P2 LOP3.LUT R17, R17, 0x10, RZ, 0xfc, !PT ;  /* 0x0000001011112812 */ /* 0x000fe200078efcff */
[----:B------:R-:W-:Y:S01]  /*1a070*/  IMAD R32, R28, 0x2, R16 ;  /* 0x000000021c207824 */ /* 0x000fe200078e0210 */
[----:B------:R-:W-:Y:S02]  /*1a080*/  LOP3.LUT R0, R3, 0x2, R0, 0xe2, !PT ;  /* 0x0000000203007812 */ /* 0x000fe400078ee200 */
[----:B------:R-:W-:Y:S02]  /*1a090*/  LOP3.LUT R17, R17, 0xfffffff7, RZ, 0xc0, !PT ;  /* 0xfffffff711117812 */ /* 0x000fe400078ec0ff */
[----:B------:R-:W-:Y:S02]  /*1a0a0*/  SEL R3, RZ, 0x4, P1 ;  /* 0x00000004ff037807 */ /* 0x000fe40000800000 */
[----:B------:R-:W-:Y:S02]  /*1a0b0*/  @P1 LOP3.LUT R17, R17, 0x8, RZ, 0xfc, !PT ;  /* 0x0000000811111812 */ /* 0x000fe400078efcff */
[----:B------:R-:W-:Y:S01]  /*1a0c0*/  ISETP.GE.AND P1, PT, R6, UR39, PT ;  /* 0x0000002706007c0c */ /* 0x000fe2000bf26270 */
[----:B------:R-:W-:Y:S01]  /*1a0d0*/  UIMAD UR39, UR6, UR40, URZ ;  /* 0x00000028062772a4 */ /* 0x000fe2000f8e023f */
[----:B------:R-:W-:-:S02]  /*1a0e0*/  LOP3.LUT R17, R17, 0xffffffdf, RZ, 0xc0, !PT ;  /* 0xffffffdf11117812 */ /* 0x000fc400078ec0ff */
[----:B------:R-:W-:Y:S01]  /*1a0f0*/  LOP3.LUT R5, R0, R3, RZ, 0xfc, !PT ;  /* 0x0000000300057212 */ /* 0x000fe200078efcff */
[----:B------:R-:W-:Y:S01]  /*1a100*/  IMAD.SHL.U32 R0, R8, 0x10, RZ ;  /* 0x0000001008007824 */ /* 0x000fe200078e00ff */
[----:B------:R-:W-:Y:S02]  /*1a110*/  @P0 LOP3.LUT R17, R17, 0x20, RZ, 0xfc, !PT ;  /* 0x0000002011110812 */ /* 0x000fe400078efcff */
[----:B------:R-:W-:Y:S01]  /*1a120*/  ISETP.GE.AND P0, PT, R4, UR4, PT ;  /* 0x0000000404007c0c */ /* 0x000fe2000bf06270 */
[----:B------:R2:W-:Y:S01]  /*1a130*/  STL [R1+0x420], R5 ;  /* 0x0004200501007387 */ /* 0x0005e20000100800 */
[----:B------:R-:W-:Y:S01]  /*1a140*/  LOP3.LUT R17, R17, 0xfffffffb, RZ, 0xc0, !PT ;  /* 0xfffffffb11117812 */ /* 0x000fe200078ec0ff */
[----:B------:R-:W-:Y:S01]  /*1a150*/  ULDC UR4, c[0x0][0x424] ;  /* 0x0001090000047ab9 */ /* 0x000fe20000000800 */
[----:B------:R-:W-:Y:S01]  /*1a160*/  SHF.R.U32.HI R33, RZ, 0x3, R7 ;  /* 0x00000003ff217819 */ /* 0x000fe20000011607 */
[----:B------:R-:W-:Y:S01]  /*1a170*/  USEL UR4, UR4, 0x1, UP0 ;  /* 0x0000000104047887 */ /* 0x000fe20008000000 */
[----:B------:R-:W-:-:S02]  /*1a180*/  SEL R35, RZ, 0x8, P0 ;  /* 0x00000008ff237807 */ /* 0x000fc40000000000 */
[----:B------:R-:W-:Y:S01]  /*1a190*/  LOP3.LUT R0, R33, 0x70, R0, 0xf8, !PT ;  /* 0x0000007021007812 */ /* 0x000fe200078ef800 */
[----:B------:R-:W-:Y:S01]  /*1a1a0*/  UIMAD UR38, UR4, UR38, URZ ;  /* 0x00000026042672a4 */ /* 0x000fe2000f8e023f */
[----:B------:R-:W-:-:S03]  /*1a1b0*/  LOP3.LUT R35, R5, R35, RZ, 0xfc, !PT ;  /* 0x0000002305237212 */ /* 0x000fc600078efcff */
[----:B------:R-:W-:Y:S01]  /*1a1c0*/  @P0 LOP3.LUT R17, R17, 0x4, RZ, 0xfc, !PT ;  /* 0x0000000411110812 */ /* 0x000fe200078efcff */
[----:B------:R-:W-:Y:S02]  /*1a1d0*/  UIADD3 UR4, UR38, 0x5f, URZ ;  /* 0x0000005f26047890 */ /* 0x000fe4000fffe03f */
[----:B------:R-:W-:Y:S01]  /*1a1e0*/  UIADD3 UR48, UR38, 0x1, -UR40 ;  /* 0x0000000126307890 */ /* 0x000fe2000fffe828 */
[----:B------:R-:W-:Y:S01]  /*1a1f0*/  LOP3.LUT R17, R17, 0xfffffffe, RZ, 0xc0, !PT ;  /* 0xfffffffe11117812 */ /* 0x000fe200078ec0ff */
[----:B------:R-:W-:Y:S02]  /*1a200*/  UIMAD.WIDE UR4, UR4, 0x2aaaaaab, URZ ;  /* 0x2aaaaaab040478a5 */ /* 0x000fe4000f8e023f */
[----:B------:R-:W-:Y:S01]  /*1a210*/  UIADD3 UR40, UR38, -UR40, URZ ;  /* 0x8000002826287290 */ /* 0x000fe2000fffe03f */
[----:B------:R-:W-:Y:S01]  /*1a220*/  @P1 LOP3.LUT R17, R17, 0x1, RZ, 0xfc, !PT ;  /* 0x0000000111111812 */ /* 0x000fe200078efcff */
[----:B------:R-:W-:Y:S01]  /*1a230*/  USHF.R.U32.HI UR41, URZ, 0x1f, UR5 ;  /* 0x0000001f3f297899 */ /* 0x000fe20008011605 */
[----:B------:R-:W-:-:S02]  /*1a240*/  ISETP.GE.AND P1, PT, R6, UR9, PT ;  /* 0x0000000906007c0c */ /* 0x000fc4000bf26270 */
[----:B------:R-:W-:Y:S01]  /*1a250*/  LOP3.LUT R17, R17, 0xfffffeff, RZ, 0xc0, !PT ;  /* 0xfffffeff11117812 */ /* 0x000fe200078ec0ff */
[----:B------:R-:W-:-:S10]  /*1a260*/  ULEA.HI.SX32 UR41, UR5, UR41, 0x1c ;  /* 0x0000002905297291 */ /* 0x000fd4000f8fe23f */
[----:B--2---:R-:W-:-:S07]  /*1a270*/  @P1 LOP3.LUT R17, R17, 0x100, RZ, 0xfc, !PT ;  /* 0x0000010011111812 */ /* 0x004fce00078efcff */
.L_x_11085:
        /* <DEDUP_REMOVED lines=22> */
.L_x_11031:
[----:B------:R-:W-:Y:S01]  /*1a3e0*/  ULDC UR8, c[0x0][0xc54] ;  /* 0x0003150000087ab9 */ /* 0x000fe20000000800 */
[----:B------:R-:W-:Y:S01]  /*1a3f0*/  UMOV UR6, UR7 ;  /* 0x0000000700067c82 */ /* 0x000fe20008000000 */
[----:B------:R-:W-:-:S11]  /*1a400*/  UISETP.NE.AND UP0, UPT, UR8, 0x1, UPT ;  /* 0x000000010800788c */ /* 0x000fd6000bf05270 */
[----:B------:R-:W-:Y:S02]  /*1a410*/  @UP0 ULDC.64 UR10, c[0x0][0xc58] ;  /* 0x00031600000a0ab9 */ /* 0x000fe40000000a00 */
[----:B------:R-:W-:-:S04]  /*1a420*/  UIMAD.WIDE.U32 UR4, UR7, UR10, URZ ;  /* 0x0000000a070472a5 */ /* 0x000fc8000f8e003f */
[----:B------:R-:W-:-:S04]  /*1a430*/  @UP0 USHF.R.U32.HI UR6, URZ, UR11, UR5 ;  /* 0x0000000b3f060299 */ /* 0x000fc80008011605 */
[----:B------:R-:W-:-:S12]  /*1a440*/  UIMAD UR4, UR6, UR8, URZ ;  /* 0x00000008060472a4 */ /* 0x000fd8000f8e023f */
.L_x_11032:
        /* <DEDUP_REMOVED lines=48> */
.L_x_11034:
[----:B------:R-:W-:-:S11]  /*1a750*/  UISETP.NE.AND UP1, UPT, UR5, 0x1, UPT ;  /* 0x000000010500788c */ /* 0x000fd6000bf25270 */
[----:B------:R-:W-:Y:S02]  /*1a760*/  @UP1 ULDC.64 UR10, c[0x0][0x9e8] ;  /* 0x00027a00000a1ab9 */ /* 0x000fe40000000a00 */
[----:B------:R-:W-:-:S04]  /*1a770*/  UIMAD.WIDE.U32 UR6, UR8, UR10, URZ ;  /* 0x0000000a080672a5 */ /* 0x000fc8000f8e003f */
[----:B------:R-:W-:-:S12]  /*1a780*/  @UP1 USHF.R.U32.HI UR8, URZ, UR11, UR7 ;  /* 0x0000000b3f081299 */ /* 0x000fd80008011607 */
.L_x_11035:
[----:B------:R-:W-:-:S04]  /*1a790*/  UIMAD UR8, UR8, UR5, UR5 ;  /* 0x00000005080872a4 */ /* 0x000fc8000f8e0205 */
[----:B------:R-:W-:-:S04]  /*1a7a0*/  UISETP.LT.AND UP1, UPT, UR4, UR8, UPT ;  /* 0x000000080400728c */ /* 0x000fc8000bf21270 */
[----:B------:R-:W-:-:S12]  /*1a7b0*/  USEL UR4, UR4, UR8, UP1 ;  /* 0x0000000804047287 */ /* 0x000fd80008800000 */
.L_x_11033:
        /* <DEDUP_REMOVED lines=28> */
.L_x_11037:
[----:B------:R-:W-:-:S11]  /*1a980*/  UISETP.NE.AND UP0, UPT, UR5, 0x1, UPT ;  /* 0x000000010500788c */ /* 0x000fd6000bf05270 */
[----:B------:R-:W-:Y:S02]  /*1a990*/  @UP0 ULDC.64 UR10, c[0x0][0x9e8] ;  /* 0x00027a00000a0ab9 */ /* 0x000fe40000000a00 */
[----:B------:R-:W-:-:S04]  /*1a9a0*/  UIMAD.WIDE.U32 UR6, UR4, UR10, URZ ;  /* 0x0000000a040672a5 */ /* 0x000fc8000f8e003f */
[----:B------:R-:W-:-:S12]  /*1a9b0*/  @UP0 USHF.R.U32.HI UR4, URZ, UR11, UR7 ;  /* 0x0000000b3f040299 */ /* 0x000fd80008011607 */
.L_x_11038:
[----:B------:R-:W-:-:S04]  /*1a9c0*/  UIMAD UR4, UR4, UR5, URZ ;  /* 0x00000005040472a4 */ /* 0x000fc8000f8e023f */
[----:B------:R-:W-:-:S04]  /*1a9d0*/  UISETP.LT.AND UP0, UPT, UR8, UR4, UPT ;  /* 0x000000040800728c */ /* 0x000fc8000bf01270 */
[----:B------:R-:W-:-:S12]  /*1a9e0*/  USEL UR8, UR8, UR4, !UP0 ;  /* 0x0000000408087287 */ /* 0x000fd8000c000000 */
.L_x_11036:
        /* <DEDUP_REMOVED lines=26> */
.L_x_11040:
        /* <DEDUP_REMOVED lines=20> */
.L_x_11043:
[----:B------:R-:W-:Y:S05]  /*1acd0*/  BSYNC B6 ;  /* 0x0000000000067941 */ /* 0x000fea0003800000 */
.L_x_11042:
        /* <DEDUP_REMOVED lines=19> */
[----:B-1---5:R-:W-:Y:S05]  /*1ae10*/  CALL.ABS.NOINC R2 ;  /* 0x0000000002007343 */ /* 0x022fea0003c00000 */
.L_x_11046:
        /* <DEDUP_REMOVED lines=15> */
.L_x_11045:
[----:B------:R-:W-:Y:S05]  /*1af10*/  BSYNC B6 ;  /* 0x0000000000067941 */ /* 0x000fea0003800000 */
.L_x_11044:
        /* <DEDUP_REMOVED lines=14> */
[----:B------:R-:W-:Y:S02]  /*1b000*/  IMAD.U32 R19, RZ, RZ, UR4 ;  /* 0x00000004ff137e24 */ /* 0x000fe4000f8e00ff */
[----:B------:R-:W-:Y:S01]  /*1b010*/  VIADD R0, R0, 0xffffffff ;  /* 0xffffffff00007836 */ /* 0x000fe20000000000 */
[----:B------:R-:W-:Y:S06]  /*1b020*/  BRA.DIV UR5, `(.L_x_11047) ;  /* 0x0000003205587947 */ /* 0x000fec000b800000 */
.L_x_11101:
[----:B-1----:R-:W1:Y:S01]  /*1b030*/  S2R R2, SR_TID.X ;  /* 0x0000000000027919 */ /* 0x002e620000002100 */
[----:B0-----:R-:W-:Y:S01]  /*1b040*/  ISETP.NE.AND P1, PT, R10, 0x1, PT ;  /* 0x000000010a00780c */ /* 0x001fe20003f25270 */
[----:B------:R-:W-:Y:S01]  /*1b050*/  IMAD.MOV.U32 R24, RZ, RZ, RZ ;  /* 0x000000ffff187224 */ /* 0x000fe200078e00ff */
[----:B-----5:R-:W-:Y:S02]  /*1b060*/  SHF.R.S32.HI R29, RZ, 0x1f, R27 ;  /* 0x0000001fff1d7819 */ /* 0x020fe4000001141b */
[----:B------:R-:W-:-:S09]  /*1b070*/  LOP3.LUT R17, R17, 0xffffff7f, RZ, 0xc0, !PT ;  /* 0xffffff7f11117812 */ /* 0x000fd200078ec0ff */
[----:B------:R-:W0:Y:S01]  /*1b080*/  @P1 LDC R3, c[0x0][0x434] ;  /* 0x00010d00ff031b82 */ /* 0x000e220000000800 */
[----:B------:R-:W-:-:S07]  /*1b090*/  @P1 LOP3.LUT R17, R17, 0x80, RZ, 0xfc, !PT ;  /* 0x0000008011111812 */ /* 0x000fce00078efcff */
[----:B------:R-:W2:Y:S01]  /*1b0a0*/  @P1 LDC R5, c[0x0][0x438] ;  /* 0x00010e00ff051b82 */ /* 0x000ea20000000800 */
[----:B-1----:R-:W-:-:S05]  /*1b0b0*/  IMAD.SHL.U32 R8, R2, 0x10, RZ ;  /* 0x0000001002087824 */ /* 0x002fca00078e00ff */
[----:B------:R-:W-:-:S05]  /*1b0c0*/  LOP3.LUT R8, R33, 0x70, R8, 0xf8, !PT ;  /* 0x0000007021087812 */ /* 0x000fca00078ef808 */
[----:B------:R-:W-:-:S04]  /*1b0d0*/  IMAD R7, R0, 0x60, R8 ;  /* 0x0000006000077824 */ /* 0x000fc800078e0208 */
[C---:B------:R-:W-:Y:S01]  /*1b0e0*/  IMAD.IADD R34, R7.reuse, 0x1, R30 ;  /* 0x0000000107227824 */ /* 0x040fe200078e021e */
[----:B------:R-:W-:-:S03]  /*1b0f0*/  ISETP.GE.AND P0, PT, R7, UR38, PT ;  /* 0x0000002607007c0c */ /* 0x000fc6000bf06270 */
[----:B0-----:R-:W-:Y:S01]  /*1b100*/  @P1 IMAD.HI.U32 R2, R34, R3, RZ ;  /* 0x0000000322021227 */ /* 0x001fe200078e00ff */
[----:B------:R-:W-:-:S03]  /*1b110*/  ISETP.GT.U32.OR P0, PT, R8, 0x5f, P0 ;  /* 0x0000005f0800780c */ /* 0x000fc60000704470 */
[----:B------:R-:W-:Y:S01]  /*1b120*/  IMAD.MOV.U32 R9, RZ, RZ, R34 ;  /* 0x000000ffff097224 */ /* 0x000fe200078e0022 */
[----:B--2---:R-:W-:-:S09]  /*1b130*/  @P1 SHF.R.U32.HI R9, RZ, R5, R2 ;  /* 0x00000005ff091219 */ /* 0x004fd20000011602 */
        /* <DEDUP_REMOVED lines=8> */
[----:B-1----:R-:W-:-:S04]  /*1b1c0*/  @!P0 LEA R4, P1, R2, R4, 0x2 ;  /* 0x0000000402048211 */ /* 0x002fc800078210ff */
[----:B------:R-:W-:-:S05]  /*1b1d0*/  @!P0 LEA.HI.X R5, R2, R5, R3, 0x2, P1 ;  /* 0x0000000502058211 */ /* 0x000fca00008f1403 */
[----:B------:R0:W5:Y:S01]  /*1b1e0*/  @!P0 LDG.E R24, desc[UR36][R4.64] ;  /* 0x0000002404188981 */ /* 0x000162000c1e1900 */
[----:B------:R-:W-:Y:S01]  /*1b1f0*/  ISETP.GT.U32.AND P0, PT, R8, 0x5f, PT ;  /* 0x0000005f0800780c */ /* 0x000fe20003f04070 */
[----:B------:R-:W-:Y:S01]  /*1b200*/  IMAD R2, RZ, RZ, -UR43 ;  /* 0x8000002bff027e24 */ /* 0x000fe2000f8e02ff */
[----:B------:R-:W-:Y:S01]  /*1b210*/  LOP3.LUT R17, R17, 0xffffffbf, RZ, 0xc0, !PT ;  /* 0xffffffbf11117812 */ /* 0x000fe200078ec0ff */
[----:B------:R-:W-:Y:S02]  /*1b220*/  IMAD.MOV R3, RZ, RZ, -R9 ;  /* 0x000000ffff037224 */ /* 0x000fe400078e0a09 */
[----:B------:R-:W-:Y:S02]  /*1b230*/  IMAD R19, R19, R2, UR42 ;  /* 0x0000002a13137e24 */ /* 0x000fe4000f8e0202 */
[----:B------:R-:W-:Y:S02]  /*1b240*/  IMAD R34, R10, R3, R34 ;  /* 0x000000030a227224 */ /* 0x000fe400078e0222 */
[----:B0-----:R-:W-:Y:S01]  /*1b250*/  IMAD.U32 R4, RZ, RZ, UR47 ;  /* 0x0000002fff047e24 */ /* 0x001fe2000f8e00ff */
[----:B------:R-:W-:-:S04]  /*1b260*/  SHF.R.S32.HI R26, RZ, 0x1f, R19 ;  /* 0x0000001fff1a7819 */ /* 0x000fc80000011413 */
[----:B------:R-:W-:-:S13]  /*1b270*/  ISETP.NE.AND P2, PT, R4, 0x3, PT ;  /* 0x000000030400780c */ /* 0x000fda0003f45270 */
[----:B------:R-:W-:-:S04]  /*1b280*/  @P2 LOP3.LUT R17, R17, 0x40, RZ, 0xfc, !PT ;  /* 0x0000004011112812 */ /* 0x000fc800078efcff */
[----:B------:R-:W-:-:S04]  /*1b290*/  LOP3.LUT R17, R17, 0xfffffffd, RZ, 0xc0, !PT ;  /* 0xfffffffd11117812 */ /* 0x000fc800078ec0ff */
[----:B------:R-:W-:Y:S01]  /*1b2a0*/  @P0 LOP3.LUT R17, R17, 0x2, RZ, 0xfc, !PT ;  /* 0x0000000211110812 */ /* 0x000fe200078efcff */
[----:B------:R-:W-:Y:S06]  /*1b2b0*/  @!P2 BRA `(.L_x_11048) ;  /* 0x000000000004a947 */ /* 0x000fec0003800000 */
[----:B------:R-:W-:Y:S01]  /*1b2c0*/  BPT.TRAP 0x1 ;  /* 0x000000040000795c */ /* 0x000fe20000300000 */
.L_x_11048:
[----:B------:R-:W-:Y:S01]  /*1b2d0*/  IMAD R22, R18, 0x8, R16 ;  /* 0x0000000812167824 */ /* 0x000fe200078e0210 */
[----:B------:R-:W-:Y:S01]  /*1b2e0*/  SHF.L.U32 R3, R25, 0x1f, RZ ;  /* 0x0000001f19037819 */ /* 0x000fe200000006ff */
[----:B------:R-:W-:Y:S03]  /*1b2f0*/  BSSY B0, `(.L_x_11049) ;  /* 0x0000003000007945 */ /* 0x000fe60003800000 */
[----:B------:R-:W0:Y:S02]  /*1b300*/  SYNCS.PHASECHK.TRANS64.TRYWAIT P0, [R22+URZ+0x22840], R3 ;  /* 0x02284003160075a7 */ /* 0x000e24000800017f */
[----:B0-----:R-:W-:Y:S05]  /*1b310*/  @!P0 BRA `(.L_x_11050) ;  /* 0x0000002c00c88947 */ /* 0x001fea0003800000 */
.L_x_11102:
[----:B------:R-:W-:Y:S05]  /*1b320*/  BSYNC B0 ;  /* 0x0000000000007941 */ /* 0x000fea0003800000 */
.L_x_11049:
[----:B------:R-:W-:Y:S01]  /*1b330*/  SHF.R.S32.HI R36, RZ, 0x1f, R34 ;  /* 0x0000001fff247819 */ /* 0x000fe20000011422 */
[----:B------:R-:W-:Y:S01]  /*1b340*/  ULDC.64 UR4, c[0x0][0x300] ;  /* 0x0000c00000047ab9 */ /* 0x000fe20000000a00 */
[----:B------:R-:W1:Y:S01]  /*1b350*/  S2R R6, SR_TID.X ;  /* 0x0000000000067919 */ /* 0x000e620000002100 */
[----:B-----5:R-:W-:Y:S02]  /*1b360*/  SHF.R.S32.HI R37, RZ, 0x1f, R24 ;  /* 0x0000001fff257819 */ /* 0x020fe40000011418 */
[----:B0-----:R-:W-:Y:S01]  /*1b370*/  IMAD R3, R36, UR4, RZ ;  /* 0x0000000424037c24 */ /* 0x001fe2000f8e02ff */
        /* <DEDUP_REMOVED lines=16> */
[----:B------:R-:W-:Y:S01]  /*1b480*/  IMAD.MOV.U32 R3, RZ, RZ, -0x60 ;  /* 0xffffffa0ff037424 */ /* 0x000fe200078e00ff */
[----:B------:R-:W-:Y:S01]  /*1b490*/  UMOV UR4, 0xffffffff ;  /* 0xffffffff00047882 */ /* 0x000fe20000000000 */
[----:B-1----:R-:W-:Y:S01]  /*1b4a0*/  IMAD.SHL.U32 R8, R6, 0x8, RZ ;  /* 0x0000000806087824 */ /* 0x002fe200078e00ff */
[----:B------:R-:W-:Y:S01]  /*1b4b0*/  LEA.HI.X R5, R2, UR5, R5, 0x1, P0 ;  /* 0x0000000502057c11 */ /* 0x000fe200080f0c05 */
[----:B------:R-:W-:-:S03]  /*1b4c0*/  IMAD R0, R0, R3, UR38 ;  /* 0x0000002600007e24 */ /* 0x000fc6000f8e0203 */
[----:B------:R-:W-:Y:S01]  /*1b4d0*/  LOP3.LUT R8, R8, 0x38, RZ, 0xc0, !PT ;  /* 0x0000003808087812 */ /* 0x000fe200078ec0ff */
[----:B------:R-:W-:Y:S02]  /*1b4e0*/  IMAD.IADD R23, R0, 0x1, -R33 ;  /* 0x0000000100177824 */ /* 0x000fe400078e0a21 */
[----:B------:R-:W-:-:S03]  /*1b4f0*/  IMAD R0, R18, 0x1800, R28 ;  /* 0x0000180012007824 */ /* 0x000fc600078e021c */
        /* <DEDUP_REMOVED lines=10> */
[----:B------:R0:W-:Y:S01]  /*1b5a0*/  @P0 LDGSTS.E.BYPASS.LTC128B.128 [R7+0x1c400], desc[UR36][R2.64], !P2 ;  /* 0x1c40000002070fae */ /* 0x0001e2000d101d64 */
[----:B------:R-:W-:-:S13]  /*1b5b0*/  ISETP.GE.AND P0, PT, R23, 0x11, PT ;  /* 0x000000111700780c */ /* 0x000fda0003f06270 */
[----:B------:R-:W-:Y:S01]  /*1b5c0*/  @P0 IMAD R9, R0, 0x2, R16 ;  /* 0x0000000200090824 */ /* 0x000fe200078e0210 */
[----:B0-----:R-:W-:Y:S02]  /*1b5d0*/  @P0 LEA R2, P1, R8, R14, 0x1 ;  /* 0x0000000e08020211 */ /* 0x001fe400078208ff */
[----:B------:R-:W0:Y:S03]  /*1b5e0*/  SHFL.IDX PT, R14, R4, 0x2, 0x181f ;  /* 0x00581f00040e7f89 */ /* 0x000e2600000e0000 */
[----:B------:R-:W-:Y:S02]  /*1b5f0*/  @P0 IMAD.X R3, RZ, RZ, R6, P1 ;  /* 0x000000ffff030224 */ /* 0x000fe400008e0606 */
[----:B------:R-:W1:Y:S04]  /*1b600*/  SHFL.IDX PT, R6, R5, 0x2, 0x181f ;  /* 0x00581f0005067f89 */ /* 0x000e6800000e0000 */
[----:B------:R0:W-:Y:S01]  /*1b610*/  @P0 LDGSTS.E.BYPASS.LTC128B.128 [R9+0x1cc00], desc[UR36][R2.64], !P2 ;  /* 0x1cc0000002090fae */ /* 0x0001e2000d101d64 */
[----:B------:R-:W-:-:S13]  /*1b620*/  ISETP.GE.AND P0, PT, R23, 0x21, PT ;  /* 0x000000211700780c */ /* 0x000fda0003f06270 */
[----:B------:R-:W-:Y:S01]  /*1b630*/  @P0 IMAD R7, R0, 0x2, R16 ;  /* 0x0000000200070824 */ /* 0x000fe200078e0210 */
[----:B0-----:R-:W-:Y:S02]  /*1b640*/  @P0 LEA R2, P1, R8, R14, 0x1 ;  /* 0x0000000e08020211 */ /* 0x001fe400078208ff */
[----:B------:R-:W0:Y:S03]  /*1b650*/  SHFL.IDX PT, R14, R4, 0x3, 0x181f ;  /* 0x00781f00040e7f89 */ /* 0x000e2600000e0000 */
[----:B-1----:R-:W-:Y:S02]  /*1b660*/  @P0 IMAD.X R3, RZ, RZ, R6, P1 ;  /* 0x000000ffff030224 */ /* 0x002fe400008e0606 */
        /* <DEDUP_REMOVED lines=9> */
[----:B------:R-:W-:-:S03]  /*1b700*/  ISETP.GE.AND P0, PT, R23, 0x41, PT ;  /* 0x000000411700780c */ /* 0x000fc60003f06270 */
[----:B------:R-:W2:Y:S10]  /*1b710*/  SHFL.IDX PT, R5, R5, 0x5, 0x181f ;  /* 0x00b81f0005057f89 */ /* 0x000eb400000e0000 */
[----:B------:R-:W-:Y:S01]  /*1b720*/  @P0 IMAD R7, R0, 0x2, R16 ;  /* 0x0000000200070824 */ /* 0x000fe200078e0210 */
[----:B0-----:R-:W-:-:S02]  /*1b730*/  @P0 LEA R2, P1, R8, R14, 0x1 ;  /* 0x0000000e08020211 */ /* 0x001fc400078208ff */
[----:B------:R0:W3:Y:S03]  /*1b740*/  SHFL.IDX PT, R14, R4, 0x5, 0x181f ;  /* 0x00b81f00040e7f89 */ /* 0x0000e600000e0000 */
[----:B-1----:R-:W-:-:S05]  /*1b750*/  @P0 IMAD.X R3, RZ, RZ, R6, P1 ;  /* 0x000000ffff030224 */ /* 0x002fca00008e0606 */
[----:B------:R0:W-:Y:S03]  /*1b760*/  @P0 LDGSTS.E.BYPASS.LTC128B.128 [R7+0x1e400], desc[UR36][R2.64], !P2 ;  /* 0x1e40000002070fae */ /* 0x0001e6000d101d64 */
.L_x_11116:
[----:B------:R-:W-:-:S13]  /*1b770*/  ISETP.GE.AND P0, PT, R23, 0x51, PT ;  /* 0x000000511700780c */ /* 0x000fda0003f06270 */
[----:B0--3--:R-:W-:-:S05]  /*1b780*/  @P0 LEA R2, P1, R8, R14, 0x1 ;  /* 0x0000000e08020211 */ /* 0x009fca00078208ff */
[----:B--2---:R-:W-:Y:S02]  /*1b790*/  @P0 IMAD.X R3, RZ, RZ, R5, P1 ;  /* 0x000000ffff030224 */ /* 0x004fe400008e0605 */
[----:B------:R-:W-:-:S05]  /*1b7a0*/  @P0 IMAD R5, R0, 0x2, R16 ;  /* 0x0000000200050824 */ /* 0x000fca00078e0210 */
[----:B------:R-:W-:Y:S01]  /*1b7b0*/  @!PT LDS RZ, [RZ] ;  /* 0x00000000fffff984 */ /* 0x000fe20000000800 */
[----:B------:R-:W-:Y:S01]  /*1b7c0*/  @!PT LDS RZ, [RZ] ;  /* 0x00000000fffff984 */ /* 0x000fe20000000800 */
[----:B------:R-:W-:Y:S01]  /*1b7d0*/  @!PT LDS RZ, [RZ] ;  /* 0x00000000fffff984 */ /* 0x000fe20000000800 */
[----:B------:R0:W-:Y:S01]  /*1b7e0*/  @P0 LDGSTS.E.BYPASS.LTC128B.128 [R5+0x1ec00], desc[UR36][R2.64], !P2 ;  /* 0x1ec0000002050fae */ /* 0x0001e2000d101d64 */
[----:B------:R-:W-:Y:S01]  /*1b7f0*/  PLOP3.LUT P0, PT, PT, PT, PT, 0x80, 0x0 ;  /* 0x000000000000781c */ /* 0x000fe20003f0f070 */
[----:B------:R-:W-:-:S12]  /*1b800*/  NOP ;  /* 0x0000000000007918 */ /* 0x000fd80000000000 */
.L_x_11052:
        /* <DEDUP_REMOVED lines=11> */
.L_x_11053:
        /* <DEDUP_REMOVED lines=23> */
.L_x_11055:
[----:B------:R-:W-:Y:S05]  /*1ba30*/  BSYNC B6 ;  /* 0x0000000000067941 */ /* 0x000fea0003800000 */
.L_x_11054:
        /* <DEDUP_REMOVED lines=10> */
[----:B------:R-:W-:Y:S02]  /*1bae0*/  UIMAD UR7, UR7, UR9, UR6 ;  /* 0x00000009070772a4 */ /* 0x000fe4000f8e0206 */
[----:B------:R-:W-:Y:S01]  /*1baf0*/  USHF.R.S32.HI UR6, URZ, 0x1f, UR43 ;  /* 0x0000001f3f067899 */ /* 0x000fe2000801142b */
[----:B0-----:R-:W-:-:S05]  /*1bb00*/  IMAD.SHL.U32 R2, R2, 0x10, RZ ;  /* 0x0000001002027824 */ /* 0x001fca00078e00ff */
[----:B------:R-:W-:Y:S01]  /*1bb10*/  LOP3.LUT R2, R33, 0x70, R2, 0xf8, !PT ;  /* 0x0000007021027812 */ /* 0x000fe200078ef802 */
[----:B--2---:R-:W-:-:S04]  /*1bb20*/  IMAD.SHL.U32 R8, R20, 0x8, RZ ;  /* 0x0000000814087824 */ /* 0x004fc800078e00ff */
[----:B------:R-:W-:Y:S01]  /*1bb30*/  VIADD R0, R2, UR44 ;  /* 0x0000002c02007c36 */ /* 0x000fe20008000000 */
[----:B------:R-:W-:-:S03]  /*1bb40*/  LOP3.LUT R8, R8, 0x38, RZ, 0xc0, !PT ;  /* 0x0000003808087812 */ /* 0x000fc600078ec0ff */
        /* <DEDUP_REMOVED lines=36> */
[----:B------:R-:W2:Y:S01]  /*1bd90*/  SHFL.IDX PT, R2, R5, RZ, 0x181f ;  /* 0x00181fff05027589 */ /* 0x000ea200000e0000 */
[C---:B------:R-:W-:Y:S01]  /*1bda0*/  VIADD R7, R4.reuse, 0x10 ;  /* 0x0000001004077836 */ /* 0x040fe20000000000 */
[----:B------:R-:W-:Y:S02]  /*1bdb0*/  ISETP.GE.AND P0, PT, R4, UR39, PT ;  /* 0x0000002704007c0c */ /* 0x000fe4000bf06270 */
[----:B------:R-:W-:Y:S11]  /*1bdc0*/  SHFL.IDX PT, R6, R5, 0x1, 0x181f ;  /* 0x00381f0005067f89 */ /* 0x000ff600000e0000 */
        /* <DEDUP_REMOVED lines=46> */
.L_x_11133:
[----:B------:R-:W-:-:S05]  /*1c0b0*/  VIADD R4, R4, 0x70 ;  /* 0x0000007004047836 */ /* 0x000fca0000000000 */
[----:B------:R-:W-:-:S13]  /*1c0c0*/  ISETP.GE.AND P0, PT, R4, UR39, PT ;  /* 0x0000002704007c0c */ /* 0x000fda000bf06270 */
[----:B0---4-:R-:W-:-:S05]  /*1c0d0*/  @!P0 LEA R2, P1, R8, R14, 0x1 ;  /* 0x0000000e08028211 */ /* 0x011fca00078208ff */
[----:B---3--:R-:W-:-:S05]  /*1c0e0*/  @!P0 IMAD.X R3, RZ, RZ, R5, P1 ;  /* 0x000000ffff038224 */ /* 0x008fca00008e0605 */
[----:B------:R-:W-:Y:S01]  /*1c0f0*/  @!PT LDS RZ, [RZ] ;  /* 0x00000000fffff984 */ /* 0x000fe20000000800 */
[----:B------:R-:W-:Y:S01]  /*1c100*/  @!PT LDS RZ, [RZ] ;  /* 0x00000000fffff984 */ /* 0x000fe20000000800 */
[----:B------:R-:W-:Y:S01]  /*1c110*/  @!PT LDS RZ, [RZ] ;  /* 0x00000000fffff984 */ /* 0x000fe20000000800 */
[----:B------:R0:W-:Y:S01]  /*1c120*/  @!P0 LDGSTS.E.BYPASS.LTC128B.128 [R32+0x1bc00], desc[UR36][R2.64], !P5 ;  /* 0x1bc0000002208fae */ /* 0x0001e2000e901d64 */
[----:B------:R-:W-:Y:S01]  /*1c130*/  PLOP3.LUT P0, PT, PT, PT, PT, 0x80, 0x0 ;  /* 0x000000000000781c */ /* 0x000fe20003f0f070 */
[----:B------:R-:W-:-:S12]  /*1c140*/  NOP ;  /* 0x0000000000007918 */ /* 0x000fd80000000000 */
.L_x_11057:
        /* <DEDUP_REMOVED lines=18> */
.L_x_11134:
[----:B------:R-:W-:Y:S05]  /*1c270*/  BSYNC B0 ;  /* 0x0000000000007941 */ /* 0x000fea0003800000 */
.L_x_11058:
[----:B------:R-:W-:-:S05]  /*1c280*/  IMAD.U32 R0, RZ, RZ, UR47 ;  /* 0x0000002fff007e24 */ /* 0x000fca000f8e00ff */
[----:B------:R-:W-:-:S13]  /*1c290*/  ISETP.NE.AND P0, PT, R0, 0x3, PT ;  /* 0x000000030000780c */ /* 0x000fda0003f05270 */
[----:B------:R-:W-:Y:S05]  /*1c2a0*/  @!P0 BRA `(.L_x_11060) ;  /* 0x0000000000048947 */ /* 0x000fea0003800000 */
[----:B------:R-:W-:Y:S01]  /*1c2b0*/  BPT.TRAP 0x1 ;  /* 0x000000040000795c */ /* 0x000fe20000300000 */
.L_x_11060:
[----:B0-----:R-:W-:Y:S01]  /*1c2c0*/  SHF.L.U32 R3, R25, 0x1f, RZ ;  /* 0x0000001f19037819 */ /* 0x001fe200000006ff */
[----:B------:R-:W-:Y:S03]  /*1c2d0*/  BSSY B0, `(.L_x_11061) ;  /* 0x0000003000007945 */ /* 0x000fe60003800000 */
[----:B------:R-:W0:Y:S02]  /*1c2e0*/  SYNCS.PHASECHK.TRANS64.TRYWAIT P0, [R22+URZ+0x22860], R3 ;  /* 0x02286003160075a7 */ /* 0x000e24000800017f */
[----:B0-----:R-:W-:Y:S05]  /*1c2f0*/  @!P0 BRA `(.L_x_11062) ;  /* 0x0000002c00d88947 */ /* 0x001fea0003800000 */
.L_x_11135:
[----:B------:R-:W-:Y:S05]  /*1c300*/  BSYNC B0 ;  /* 0x0000000000007941 */ /* 0x000fea0003800000 */
.L_x_11061:
[----:B------:R-:W-:Y:S01]  /*1c310*/  ULDC.64 UR4, c[0x0][0x328] ;  /* 0x0000ca0000047ab9 */ /* 0x000fe20000000a00 */
[----:B------:R-:W-:Y:S01]  /*1c320*/  IMAD R4, R18, 0x6000, R28 ;  /* 0x0000600012047824 */ /* 0x000fe200078e021c */
[----:B------:R-:W-:Y:S01]  /*1c330*/  LOP3.LUT P4, RZ, R35, 0x8, RZ, 0xc0, !PT ;  /* 0x0000000823ff7812 */ /* 0x000fe2000788c0ff */
        /* <DEDUP_REMOVED lines=19> */
[----:B------:R-:W2:Y:S01]  /*1c470*/  LDL R3, [R1+0x420] ;  /* 0x0004200001037983 */ /* 0x000ea20000100800 */
[----:B------:R-:W-:Y:S01]  /*1c480*/  IMAD R4, R4, 0x2, R16 ;  /* 0x0000000204047824 */ /* 0x000fe200078e0210 */
[----:B------:R-:W-:Y:S01]  /*1c490*/  LOP3.LUT P1, RZ, R35, 0x2, RZ, 0xc0, !PT ;  /* 0x0000000223ff7812 */ /* 0x000fe2000782c0ff */
[----:B------:R-:W0:Y:S01]  /*1c4a0*/  S2R R2, SR_TID.X ;  /* 0x0000000000027919 */ /* 0x000e220000002100 */
[----:B------:R-:W3:Y:S01]  /*1c4b0*/  SHFL.IDX PT, R14, R5, RZ, 0x181f ;  /* 0x00181fff050e7589 */ /* 0x000ee200000e0000 */
[----:B0-----:R-:W-:-:S05]  /*1c4c0*/  IMAD.SHL.U32 R2, R2, 0x8, RZ ;  /* 0x0000000802027824 */ /* 0x001fca00078e00ff */
[----:B------:R-:W-:-:S05]  /*1c4d0*/  LOP3.LUT R2, R2, 0x38, RZ, 0xc0, !PT ;  /* 0x0000003802027812 */ /* 0x000fca00078ec0ff */
[----:B------:R-:W-:-:S05]  /*1c4e0*/  IMAD.SHL.U32 R0, R2, 0x2, RZ ;  /* 0x0000000202007824 */ /* 0x000fca00078e00ff */
[----:B---3--:R-:W-:Y:S02]  /*1c4f0*/  IADD3 R2, P0, R14, R0, RZ ;  /* 0x000000000e027210 */ /* 0x008fe40007f1e0ff */
[----:B------:R-:W-:Y:S01]  /*1c500*/  SHFL.IDX PT, R14, R5, 0x1, 0x181f ;  /* 0x00381f00050e7f89 */ /* 0x000fe200000e0000 */
[----:B--2---:R-:W-:-:S03]  /*1c510*/  IMAD.MOV.U32 R7, RZ, RZ, R3 ;  /* 0x000000ffff077224 */ /* 0x004fc600078e0003 */
[----:B------:R-:W0:Y:S02]  /*1c520*/  SHFL.IDX PT, R3, R6, RZ, 0x181f ;  /* 0x00181fff06037589 */ /* 0x000e2400000e0000 */
[----:B------:R-:W-:Y:S01]  /*1c530*/  LOP3.LUT P2, RZ, R7, 0x1, RZ, 0xc0, !PT ;  /* 0x0000000107ff7812 */ /* 0x000fe2000784c0ff */
[----:B0-----:R-:W-:-:S03]  /*1c540*/  IMAD.X R3, RZ, RZ, R3, P0 ;  /* 0x000000ffff037224 */ /* 0x001fc600000e0603 */
[----:B------:R-:W-:-:S13]  /*1c550*/  ISETP.LT.OR P0, PT, R23, 0x1, !P2 ;  /* 0x000000011700780c */ /* 0x000fda0005701670 */
[----:B------:R-:W-:Y:S01]  /*1c560*/  LDGSTS.E.BYPASS.LTC128B.128 [R4+0x400], desc[UR36][R2.64], !P0 ;  /* 0x0040000002047fae */ /* 0x000fe2000c101d64 */
[----:B------:R-:W-:-:S13]  /*1c570*/  ISETP.LT.OR P0, PT, R23, 0x1, !P1 ;  /* 0x000000011700780c */ /* 0x000fda0004f01670 */
[----:B------:R-:W-:Y:S01]  /*1c580*/  LDGSTS.E.BYPASS.LTC128B.128 [R4+0x3400], desc[UR36][R2.64+0x80], !P0 ;  /* 0x0340008002047fae */ /* 0x000fe2000c101d64 */
[----:B------:R-:W-:-:S04]  /*1c590*/  LOP3.LUT P0, RZ, R35, 0x4, RZ, 0xc0, !PT ;  /* 0x0000000423ff7812 */ /* 0x000fc8000780c0ff */
[----:B------:R-:W-:-:S13]  /*1c5a0*/  ISETP.LT.OR P3, PT, R23, 0x1, !P0 ;  /* 0x000000011700780c */ /* 0x000fda0004761670 */
[----:B------:R-:W-:Y:S01]  /*1c5b0*/  LDGSTS.E.BYPASS.LTC128B.128 [R4+0x6400], desc[UR36][R2.64+0x100], !P3 ;  /* 0x0640010002047fae */ /* 0x000fe2000d901d64 */
[----:B------:R-:W-:-:S13]  /*1c5c0*/  ISETP.LT.OR P3, PT, R23, 0x1, !P4 ;  /* 0x000000011700780c */ /* 0x000fda0006761670 */
[----:B------:R0:W-:Y:S01]  /*1c5d0*/  LDGSTS.E.BYPASS.LTC128B.128 [R4+0x9400], desc[UR36][R2.64+0x180], !P3 ;  /* 0x0940018002047fae */ /* 0x0001e2000d901d64 */
[----:B------:R-:W-:-:S03]  /*1c5e0*/  IADD3 R8, P3, R14, R0, RZ ;  /* 0x000000000e087210 */ /* 0x000fc60007f7e0ff */
[----:B------:R-:W-:Y:S04]  /*1c5f0*/  SHFL.IDX PT, R14, R5, 0x2, 0x181f ;  /* 0x00581f00050e7f89 */ /* 0x000fe800000e0000 */
[----:B0-----:R-:W0:Y:S02]  /*1c600*/  SHFL.IDX PT, R3, R6, 0x1, 0x181f ;  /* 0x00381f0006037f89 */ /* 0x001e2400000e0000 */
[----:B0-----:R-:W-:Y:S01]  /*1c610*/  IMAD.X R9, RZ, RZ, R3, P3 ;  /* 0x000000ffff097224 */ /* 0x001fe200018e0603 */
[----:B------:R-:W-:Y:S01]  /*1c620*/  ISETP.LT.OR P3, PT, R23, 0x11, !P2 ;  /* 0x000000111700780c */ /* 0x000fe20005761670 */
        /* <DEDUP_REMOVED lines=11> */
[----:B------:R-:W-:-:S13]  /*1c6e0*/  ISETP.LT.OR P3, PT, R23, 0x21, !P2 ;  /* 0x000000211700780c */ /* 0x000fda0005761670 */
        /* <DEDUP_REMOVED lines=24> */
[----:B------:R-:W-:-:S13]  /*1c870*/  ISETP.LT.OR P3, PT, R23, 0x41, !P2 ;  /* 0x000000411700780c */ /* 0x000fda0005761670 */
[----:B------:R3:W-:Y:S01]  /*1c880*/  LDGSTS.E.BYPASS.LTC128B.128 [R4+0x2400], desc[UR36][R2.64], !P3 ;  /* 0x0240000002047fae */ /* 0x0007e2000d901d64 */
[----:B------:R-:W-:-:S13]  /*1c890*/  ISETP.LT.OR P3, PT, R23, 0x41, !P1 ;  /* 0x000000411700780c */ /* 0x000fda0004f61670 */
[----:B------:R3:W-:Y:S01]  /*1c8a0*/  LDGSTS.E.BYPASS.LTC128B.128 [R4+0x5400], desc[UR36][R2.64+0x80], !P3 ;  /* 0x0540008002047fae */ /* 0x0007e2000d901d64 */
[----:B------:R-:W-:-:S13]  /*1c8b0*/  ISETP.LT.OR P3, PT, R23, 0x41, !P0 ;  /* 0x000000411700780c */ /* 0x000fda0004761670 */
[----:B------:R3:W-:Y:S01]  /*1c8c0*/  LDGSTS.E.BYPASS.LTC128B.128 [R4+0x8400], desc[UR36][R2.64+0x100], !P3 ;  /* 0x0840010002047fae */ /* 0x0007e2000d901d64 */
[----:B------:R-:W-:-:S13]  /*1c8d0*/  ISETP.LT.OR P3, PT, R23, 0x41, !P4 ;  /* 0x000000411700780c */ /* 0x000fda0006761670 */
[----:B--2-4-:R3:W-:Y:S02]  /*1c8e0*/  LDGSTS.E.BYPASS.LTC128B.128 [R4+0xb400], desc[UR36][R2.64+0x180], !P3 ;  /* 0x0b40018002047fae */ /* 0x0147e4000d901d64 */
.L_x_11149:
[C---:B------:R-:W-:Y:S02]  /*1c8f0*/  ISETP.LT.OR P2, PT, R23.reuse, 0x51, !P2 ;  /* 0x000000511700780c */ /* 0x040fe40005741670 */
[C---:B------:R-:W-:Y:S02]  /*1c900*/  ISETP.LT.OR P1, PT, R23.reuse, 0x51, !P1 ;  /* 0x000000511700780c */ /* 0x040fe40004f21670 */
[----:B------:R-:W-:Y:S02]  /*1c910*/  ISETP.LT.OR P0, PT, R23, 0x51, !P0 ;  /* 0x000000511700780c */ /* 0x000fe40004701670 */
[----:B0--3--:R-:W-:-:S05]  /*1c920*/  IADD3 R2, P3, R14, R0, RZ ;  /* 0x000000000e027210 */ /* 0x009fca0007f7e0ff */
[----:B------:R-:W-:-:S05]  /*1c930*/  IMAD.X R3, RZ, RZ, R6, P3 ;  /* 0x000000ffff037224 */ /* 0x000fca00018e0606 */
[----:B------:R-:W-:Y:S01]  /*1c940*/  @!PT LDS RZ, [RZ] ;  /* 0x00000000fffff984 */ /* 0x000fe20000000800 */
[----:B------:R-:W-:Y:S01]  /*1c950*/  @!PT LDS RZ, [RZ] ;  /* 0x00000000fffff984 */ /* 0x000fe20000000800 */
[----:B------:R-:W-:Y:S01]  /*1c960*/  @!PT LDS RZ, [RZ] ;  /* 0x00000000fffff984 */ /* 0x000fe20000000800 */
[----:B------:R0:W-:Y:S04]  /*1c970*/  LDGSTS.E.BYPASS.LTC128B.128 [R4+0x2c00], desc[UR36][R2.64], !P2 ;  /* 0x02c0000002047fae */ /* 0x0001e8000d101d64 */
[----:B------:R0:W-:Y:S04]  /*1c980*/  LDGSTS.E.BYPASS.LTC128B.128 [R4+0x5c00], desc[UR36][R2.64+0x80], !P1 ;  /* 0x05c0008002047fae */ /* 0x0001e8000c901d64 */
[----:B------:R0:W-:Y:S01]  /*1c990*/  LDGSTS.E.BYPASS.LTC128B.128 [R4+0x8c00], desc[UR36][R2.64+0x100], !P0 ;  /* 0x08c0010002047fae */ /* 0x0001e2000c101d64 */
[----:B------:R-:W-:-:S13]  /*1c9a0*/  ISETP.LT.OR P0, PT, R23, 0x51, !P4 ;  /* 0x000000511700780c */ /* 0x000fda0006701670 */
[----:B------:R0:W-:Y:S01]  /*1c9b0*/  LDGSTS.E.BYPASS.LTC128B.128 [R4+0xbc00], desc[UR36][R2.64+0x180], !P0 ;  /* 0x0bc0018002047fae */ /* 0x0001e2000c101d64 */
[----:B------:R-:W-:Y:S01]  /*1c9c0*/  PLOP3.LUT P0, PT, PT, PT, PT, 0x80, 0x0 ;  /* 0x000000000000781c */ /* 0x000fe20003f0f070 */
[----:B------:R-:W-:-:S12]  /*1c9d0*/  NOP ;  /* 0x0000000000007918 */ /* 0x000fd80000000000 */
.L_x_11064:
        /* <DEDUP_REMOVED lines=11> */
.L_x_11065:
[----:B------:R-:W-:Y:S01]  /*1ca90*/  UIADD3 UR4, UR45, -0x2, URZ ;  /* 0xfffffffe2d047890 */ /* 0x000fe2000fffe03f */
[----:B------:R0:W-:Y:S03]  /*1caa0*/  SYNCS.ARRIVE.TRANS64.A1T0 RZ, [R22+URZ+0x22850], RZ ;  /* 0x022850ff16ff79a7 */ /* 0x0001e6000810003f */
[----:B------:R-:W-:-:S06]  /*1cab0*/  UISETP.GE.AND UP0, UPT, UR4, UR46, UPT ;  /* 0x0000002e0400728c */ /* 0x000fcc000bf06270 */
[----:B------:R-:W-:-:S13]  /*1cac0*/  PLOP3.LUT P0, PT, PT, PT, UP0, 0x40, 0x0 ;  /* 0x000000000000781c */ /* 0x000fda0003f0e808 */
[----:B0-----:R-:W-:Y:S05]  /*1cad0*/  @P0 BRA `(.L_x_11066) ;  /* 0x0000000c00700947 */ /* 0x001fea0003800000 */
[----:B------:R-:W-:Y:S01]  /*1cae0*/  BSSY B0, `(.L_x_11066) ;  /* 0x00000db000007945 */ /* 0x000fe20003800000 */
[----:B------:R-:W-:-:S07]  /*1caf0*/  IMAD.U32 R20, RZ, RZ, UR4 ;  /* 0x00000004ff147e24 */ /* 0x000fce000f8e00ff */
.L_x_11079:
[----:B0-----:R-:W0:Y:S01]  /*1cb00*/  S2R R2, SR_TID.X ;  /* 0x0000000000027919 */ /* 0x001e220000002100 */
[----:B------:R-:W2:Y:S01]  /*1cb10*/  LDC R3, c[0x0][0x430] ;  /* 0x00010c00ff037b82 */ /* 0x000ea20000000800 */
[----:B------:R-:W-:Y:S02]  /*1cb20*/  IMAD R8, R20, 0x60, R30 ;  /* 0x0000006014087824 */ /* 0x000fe400078e021e */
        /* <DEDUP_REMOVED lines=21> */
[----:B-1----:R-:W-:-:S03]  /*1cc80*/  IMAD.U32 R10, RZ, RZ, UR47 ;  /* 0x0000002fff0a7e24 */ /* 0x002fc6000f8e00ff */
        /* <DEDUP_REMOVED lines=16> */
.L_x_11067:
[----:B------:R-:W-:Y:S01]  /*1cd90*/  IMAD R10, R18, 0x8, R16 ;  /* 0x00000008120a7824 */ /* 0x000fe200078e0210 */
[----:B------:R-:W-:Y:S01]  /*1cda0*/  SHF.L.U32 R24, R25, 0x1f, RZ ;  /* 0x0000001f19187819 */ /* 0x000fe200000006ff */
[----:B------:R-:W-:Y:S01]  /*1cdb0*/  BSSY B1, `(.L_x_11068) ;  /* 0x0000004000017945 */ /* 0x000fe20003800000 */
[----:B-1----:R-:W-:Y:S02]  /*1cdc0*/  SHF.R.S32.HI R22, RZ, 0x1f, R5 ;  /* 0x0000001fff167819 */ /* 0x002fe40000011405 */
[----:B------:R-:W0:Y:S02]  /*1cdd0*/  SYNCS.PHASECHK.TRANS64.TRYWAIT P0, [R10+URZ+0x22840], R24 ;  /* 0x022840180a0075a7 */ /* 0x000e24000800017f */
[----:B0-----:R-:W-:Y:S05]  /*1cde0*/  @!P0 BRA `(.L_x_11069) ;  /* 0x0000002c00748947 */ /* 0x001fea0003800000 */
.L_x_11150:
[----:B------:R-:W-:Y:S05]  /*1cdf0*/  BSYNC B1 ;  /* 0x0000000000017941 */ /* 0x000fea0003800000 */
.L_x_11068:
        /* <DEDUP_REMOVED lines=24> */
[----:B------:R-:W-:-:S03]  /*1cf80*/  IMAD R8, R8, 0x2, R16 ;  /* 0x0000000208087824 */ /* 0x000fc600078e0210 */
[----:B------:R-:W2:Y:S04]  /*1cf90*/  SHFL.IDX PT, R3, R21, RZ, 0x181f ;  /* 0x00181fff15037589 */ /* 0x000ea800000e0000 */
[----:B------:R-:W3:Y:S04]  /*1cfa0*/  SHFL.IDX PT, R6, R9, 0x1, 0x181f ;  /* 0x00381f0009067f89 */ /* 0x000ee800000e0000 */
[----:B------:R-:W4:Y:S01]  /*1cfb0*/  SHFL.IDX PT, R7, R21, 0x1, 0x181f ;  /* 0x00381f0015077f89 */ /* 0x000f2200000e0000 */
[----:B-1----:R-:W-:-:S03]  /*1cfc0*/  IADD3 R2, P0, R14, R0, RZ ;  /* 0x000000000e027210 */ /* 0x002fc60007f1e0ff */
[----:B------:R-:W1:Y:S02]  /*1cfd0*/  SHFL.IDX PT, R14, R9, 0x2, 0x181f ;  /* 0x00581f00090e7f89 */ /* 0x000e6400000e0000 */
[----:B--2---:R-:W-:Y:S01]  /*1cfe0*/  IMAD.X R3, RZ, RZ, R3, P0 ;  /* 0x000000ffff037224 */ /* 0x004fe200000e0603 */
[----:B---3--:R-:W-:-:S04]  /*1cff0*/  IADD3 R6, P0, R6, R0, RZ ;  /* 0x0000000006067210 */ /* 0x008fc80007f1e0ff */
[----:B------:R2:W-:Y:S01]  /*1d000*/  LDGSTS.E.BYPASS.LTC128B.128 [R8+0x1c400], desc[UR36][R2.64], !P1 ;  /* 0x1c40000002087fae */ /* 0x0005e2000c901d64 */
[----:B----4-:R-:W-:-:S05]  /*1d010*/  IMAD.X R7, RZ, RZ, R7, P0 ;  /* 0x000000ffff077224 */ /* 0x010fca00000e0607 */
[----:B------:R3:W-:Y:S04]  /*1d020*/  LDGSTS.E.BYPASS.LTC128B.128 [R8+0x1cc00], desc[UR36][R6.64], !P1 ;  /* 0x1cc0000006087fae */ /* 0x0007e8000c901d64 */
[----:B--2---:R-:W2:Y:S01]  /*1d030*/  SHFL.IDX PT, R3, R21, 0x2, 0x181f ;  /* 0x00581f0015037f89 */ /* 0x004ea200000e0000 */
[----:B-1----:R-:W-:-:S03]  /*1d040*/  IADD3 R2, P0, R14, R0, RZ ;  /* 0x000000000e027210 */ /* 0x002fc60007f1e0ff */
[----:B------:R-:W1:Y:S04]  /*1d050*/  SHFL.IDX PT, R14, R9, 0x3, 0x181f ;  /* 0x00781f00090e7f89 */ /* 0x000e6800000e0000 */
[----:B---3--:R-:W3:Y:S01]  /*1d060*/  SHFL.IDX PT, R7, R21, 0x3, 0x181f ;  /* 0x00781f0015077f89 */ /* 0x008ee200000e0000 */
[----:B--2---:R-:W-:-:S05]  /*1d070*/  IMAD.X R3, RZ, RZ, R3, P0 ;  /* 0x000000ffff037224 */ /* 0x004fca00000e0603 */
[----:B------:R2:W-:Y:S01]  /*1d080*/  LDGSTS.E.BYPASS.LTC128B.128 [R8+0x1d400], desc[UR36][R2.64], !P1 ;  /* 0x1d40000002087fae */ /* 0x0005e2000c901d64 */
[----:B-1----:R-:W-:-:S03]  /*1d090*/  IADD3 R6, P0, R14, R0, RZ ;  /* 0x000000000e067210 */ /* 0x002fc60007f1e0ff */
[----:B------:R-:W1:Y:S02]  /*1d0a0*/  SHFL.IDX PT, R14, R9, 0x4, 0x181f ;  /* 0x00981f00090e7f89 */ /* 0x000e6400000e0000 */
[----:B---3--:R-:W-:-:S05]  /*1d0b0*/  IMAD.X R7, RZ, RZ, R7, P0 ;  /* 0x000000ffff077224 */ /* 0x008fca00000e0607 */
[----:B------:R3:W-:Y:S04]  /*1d0c0*/  LDGSTS.E.BYPASS.LTC128B.128 [R8+0x1dc00], desc[UR36][R6.64], !P1 ;  /* 0x1dc0000006087fae */ /* 0x0007e8000c901d64 */
[----:B--2---:R-:W2:Y:S04]  /*1d0d0*/  SHFL.IDX PT, R3, R21, 0x4, 0x181f ;  /* 0x00981f0015037f89 */ /* 0x004ea800000e0000 */
[----:B------:R-:W4:Y:S01]  /*1d0e0*/  SHFL.IDX PT, R21, R21, 0x5, 0x181f ;  /* 0x00b81f0015157f89 */ /* 0x000f2200000e0000 */
[----:B-1----:R-:W-:-:S03]  /*1d0f0*/  IADD3 R2, P0, R14, R0, RZ ;  /* 0x000000000e027210 */ /* 0x002fc60007f1e0ff */
[----:B------:R3:W1:Y:S02]  /*1d100*/  SHFL.IDX PT, R14, R9, 0x5, 0x181f ;  /* 0x00b81f00090e7f89 */ /* 0x00066400000e0000 */
[----:B--2---:R-:W-:-:S05]  /*1d110*/  IMAD.X R3, RZ, RZ, R3, P0 ;  /* 0x000000ffff037224 */ /* 0x004fca00000e0603 */
[----:B----4-:R3:W-:Y:S03]  /*1d120*/  LDGSTS.E.BYPASS.LTC128B.128 [R8+0x1e400], desc[UR36][R2.64], !P1 ;  /* 0x1e40000002087fae */ /* 0x0107e6000c901d64 */
.L_x_11164:
[----:B-1-3--:R-:W-:-:S05]  /*1d130*/  IADD3 R2, P0, R14, R0, RZ ;  /* 0x000000000e027210 */ /* 0x00afca0007f1e0ff */
[----:B------:R-:W-:Y:S01]  /*1d140*/  IMAD.X R3, RZ, RZ, R21, P0 ;  /* 0x000000ffff037224 */ /* 0x000fe200000e0615 */
[----:B------:R-:W-:-:S04]  /*1d150*/  PLOP3.LUT P0, PT, PT, PT, PT, 0x80, 0x0 ;  /* 0x000000000000781c */ /* 0x000fc80003f0f070 */
[----:B------:R-:W-:Y:S01]  /*1d160*/  @!PT LDS RZ, [RZ] ;  /* 0x00000000fffff984 */ /* 0x000fe20000000800 */
[----:B------:R-:W-:Y:S01]  /*1d170*/  @!PT LDS RZ, [RZ] ;  /* 0x00000000fffff984 */ /* 0x000fe20000000800 */
[----:B------:R-:W-:Y:S01]  /*1d180*/  @!PT LDS RZ, [RZ] ;  /* 0x00000000fffff984 */ /* 0x000fe20000000800 */
[----:B------:R1:W-:Y:S01]  /*1d190*/  LDGSTS.E.BYPASS.LTC128B.128 [R8+0x1ec00], desc[UR36][R2.64], !P1 ;  /* 0x1ec0000002087fae */ /* 0x0003e2000c901d64 */
[----:B------:R-:W-:-:S08]  /*1d1a0*/  NOP ;  /* 0x0000000000007918 */ /* 0x000fd00000000000 */
.L_x_11071:
        /* <DEDUP_REMOVED lines=11> */
.L_x_11072:
[----:B------:R1:W-:Y:S01]  /*1d260*/  SYNCS.ARRIVE.TRANS64.A1T0 RZ, [R10+URZ+0x22830], RZ ;  /* 0x022830ff0aff79a7 */ /* 0x0003e2000810003f */
[----:B------:R-:W-:Y:S05]  /*1d270*/  @!P3 BRA `(.L_x_11073) ;  /* 0x000000000004b947 */ /* 0x000fea0003800000 */
[----:B------:R-:W-:Y:S01]  /*1d280*/  BPT.TRAP 0x1 ;  /* 0x000000040000795c */ /* 0x000fe20000300000 */
.L_x_11073:
[----:B------:R-:W2:Y:S01]  /*1d290*/  SYNCS.PHASECHK.TRANS64.TRYWAIT P0, [R10+URZ+0x22860], R24 ;  /* 0x022860180a0075a7 */ /* 0x000ea2000800017f */
[----:B------:R-:W-:Y:S04]  /*1d2a0*/  BSSY B1, `(.L_x_11074) ;  /* 0x0000002000017945 */ /* 0x000fe80003800000 */
[----:B--2---:R-:W-:Y:S05]  /*1d2b0*/  @!P0 BRA `(.L_x_11075) ;  /* 0x0000002c00e48947 */ /* 0x004fea0003800000 */
.L_x_11165:
[----:B------:R-:W-:Y:S05]  /*1d2c0*/  BSYNC B1 ;  /* 0x0000000000017941 */ /* 0x000fea0003800000 */
.L_x_11074:
        /* <DEDUP_REMOVED lines=26> */
[----:B------:R-:W-:-:S03]  /*1d470*/  IMAD R22, R22, 0x2, R16 ;  /* 0x0000000216167824 */ /* 0x000fc600078e0210 */
[----:B------:R-:W4:Y:S04]  /*1d480*/  SHFL.IDX PT, R3, R23, RZ, 0x181f ;  /* 0x00181fff17037589 */ /* 0x000f2800000e0000 */
[----:B------:R-:W-:Y:S04]  /*1d490*/  SHFL.IDX PT, R4, R23, 0x1, 0x181f ;  /* 0x00381f0017047f89 */ /* 0x000fe800000e0000 */
[----:B------:R-:W-:Y:S04]  /*1d4a0*/  SHFL.IDX PT, R5, R23, 0x3, 0x181f ;  /* 0x00781f0017057f89 */ /* 0x000fe800000e0000 */
[----:B0-2---:R-:W-:Y:S01]  /*1d4b0*/  SHFL.IDX PT, R24, R23, 0x4, 0x181f ;  /* 0x00981f0017187f89 */ /* 0x005fe200000e0000 */
[----:B---3--:R-:W-:-:S03]  /*1d4c0*/  IADD3 R2, P0, R14, R0, RZ ;  /* 0x000000000e027210 */ /* 0x008fc60007f1e0ff */
[----:B------:R-:W0:Y:S02]  /*1d4d0*/  SHFL.IDX PT, R14, R21, 0x1, 0x181f ;  /* 0x00381f00150e7f89 */ /* 0x000e2400000e0000 */
[----:B----4-:R-:W-:-:S05]  /*1d4e0*/  IMAD.X R3, RZ, RZ, R3, P0 ;  /* 0x000000ffff037224 */ /* 0x010fca00000e0603 */
[----:B------:R-:W-:Y:S04]  /*1d4f0*/  LDGSTS.E.BYPASS.LTC128B.128 [R22+0x400], desc[UR36][R2.64], !P5 ;  /* 0x0040000002167fae */ /* 0x000fe8000e901d64 */
[----:B------:R-:W-:Y:S04]  /*1d500*/  LDGSTS.E.BYPASS.LTC128B.128 [R22+0x3400], desc[UR36][R2.64+0x80], !P4 ;  /* 0x0340008002167fae */ /* 0x000fe8000e101d64 */
[----:B------:R-:W-:Y:S04]  /*1d510*/  LDGSTS.E.BYPASS.LTC128B.128 [R22+0x6400], desc[UR36][R2.64+0x100], !P3 ;  /* 0x0640010002167fae */ /* 0x000fe8000d901d64 */
[----:B------:R2:W-:Y:S01]  /*1d520*/  LDGSTS.E.BYPASS.LTC128B.128 [R22+0x9400], desc[UR36][R2.64+0x180], !P1 ;  /* 0x0940018002167fae */ /* 0x0005e2000c901d64 */
[----:B0-----:R-:W-:-:S03]  /*1d530*/  IADD3 R8, P0, R14, R0, RZ ;  /* 0x000000000e087210 */ /* 0x001fc60007f1e0ff */
[----:B------:R-:W0:Y:S02]  /*1d540*/  SHFL.IDX PT, R14, R21, 0x2, 0x181f ;  /* 0x00581f00150e7f89 */ /* 0x000e2400000e0000 */
[----:B------:R-:W-:Y:S02]  /*1d550*/  IMAD.X R9, RZ, RZ, R4, P0 ;  /* 0x000000ffff097224 */ /* 0x000fe400000e0604 */
[----:B------:R-:W3:Y:S04]  /*1d560*/  SHFL.IDX PT, R4, R23, 0x2, 0x181f ;  /* 0x00581f0017047f89 */ /* 0x000ee800000e0000 */
[----:B------:R4:W-:Y:S04]  /*1d570*/  LDGSTS.E.BYPASS.LTC128B.128 [R22+0xc00], desc[UR36][R8.64], !P5 ;  /* 0x00c0000008167fae */ /* 0x0009e8000e901d64 */
[----:B------:R4:W-:Y:S04]  /*1d580*/  LDGSTS.E.BYPASS.LTC128B.128 [R22+0x3c00], desc[UR36][R8.64+0x80], !P4 ;  /* 0x03c0008008167fae */ /* 0x0009e8000e101d64 */
[----:B------:R4:W-:Y:S04]  /*1d590*/  LDGSTS.E.BYPASS.LTC128B.128 [R22+0x6c00], desc[UR36][R8.64+0x100], !P3 ;  /* 0x06c0010008167fae */ /* 0x0009e8000d901d64 */
[----:B------:R4:W-:Y:S01]  /*1d5a0*/  LDGSTS.E.BYPASS.LTC128B.128 [R22+0x9c00], desc[UR36][R8.64+0x180], !P1 ;  /* 0x09c0018008167fae */ /* 0x0009e2000c901d64 */
[----:B0-----:R-:W-:-:S03]  /*1d5b0*/  IADD3 R6, P0, R14, R0, RZ ;  /* 0x000000000e067210 */ /* 0x001fc60007f1e0ff */
[----:B------:R-:W-:Y:S04]  /*1d5c0*/  SHFL.IDX PT, R23, R23, 0x5, 0x181f ;  /* 0x00b81f0017177f89 */ /* 0x000fe800000e0000 */
[----:B------:R-:W0:Y:S01]  /*1d5d0*/  SHFL.IDX PT, R14, R21, 0x3, 0x181f ;  /* 0x00781f00150e7f89 */ /* 0x000e2200000e0000 */
[----:B---3--:R-:W-:-:S05]  /*1d5e0*/  IMAD.X R7, RZ, RZ, R4, P0 ;  /* 0x000000ffff077224 */ /* 0x008fca00000e0604 */
[----:B------:R4:W-:Y:S04]  /*1d5f0*/  LDGSTS.E.BYPASS.LTC128B.128 [R22+0x1400], desc[UR36][R6.64], !P5 ;  /* 0x0140000006167fae */ /* 0x0009e8000e901d64 */
[----:B------:R4:W-:Y:S04]  /*1d600*/  LDGSTS.E.BYPASS.LTC128B.128 [R22+0x4400], desc[UR36][R6.64+0x80], !P4 ;  /* 0x0440008006167fae */ /* 0x0009e8000e101d64 */
[----:B------:R4:W-:Y:S04]  /*1d610*/  LDGSTS.E.BYPASS.LTC128B.128 [R22+0x7400], desc[UR36][R6.64+0x100], !P3 ;  /* 0x0740010006167fae */ /* 0x0009e8000d901d64 */
[----:B------:R4:W-:Y:S01]  /*1d620*/  LDGSTS.E.BYPASS.LTC128B.128 [R22+0xa400], desc[UR36][R6.64+0x180], !P1 ;  /* 0x0a40018006167fae */ /* 0x0009e2000c901d64 */
[----:B0-----:R-:W-:-:S03]  /*1d630*/  IADD3 R4, P0, R14, R0, RZ ;  /* 0x000000000e047210 */ /* 0x001fc60007f1e0ff */
[----:B------:R-:W2:Y:S02]  /*1d640*/  SHFL.IDX PT, R14, R21, 0x4, 0x181f ;  /* 0x00981f00150e7f89 */ /* 0x000ea400000e0000 */
[----:B------:R-:W-:-:S05]  /*1d650*/  IMAD.X R5, RZ, RZ, R5, P0 ;  /* 0x000000ffff057224 */ /* 0x000fca00000e0605 */
[----:B------:R4:W-:Y:S04]  /*1d660*/  LDGSTS.E.BYPASS.LTC128B.128 [R22+0x1c00], desc[UR36][R4.64], !P5 ;  /* 0x01c0000004167fae */ /* 0x0009e8000e901d64 */
[----:B------:R4:W-:Y:S04]  /*1d670*/  LDGSTS.E.BYPASS.LTC128B.128 [R22+0x4c00], desc[UR36][R4.64+0x80], !P4 ;  /* 0x04c0008004167fae */ /* 0x0009e8000e101d64 */
[----:B------:R4:W-:Y:S04]  /*1d680*/  LDGSTS.E.BYPASS.LTC128B.128 [R22+0x7c00], desc[UR36][R4.64+0x100], !P3 ;  /* 0x07c0010004167fae */ /* 0x0009e8000d901d64 */
[----:B------:R4:W-:Y:S01]  /*1d690*/  LDGSTS.E.BYPASS.LTC128B.128 [R22+0xac00], desc[UR36][R4.64+0x180], !P1 ;  /* 0x0ac0018004167fae */ /* 0x0009e2000c901d64 */
[----:B--2---:R-:W-:-:S03]  /*1d6a0*/  IADD3 R2, P0, R14, R0, RZ ;  /* 0x000000000e027210 */ /* 0x004fc60007f1e0ff */
[----:B------:R4:W0:Y:S02]  /*1d6b0*/  SHFL.IDX PT, R14, R21, 0x5, 0x181f ;  /* 0x00b81f00150e7f89 */ /* 0x00082400000e0000 */
[----:B------:R-:W-:-:S05]  /*1d6c0*/  IMAD.X R3, RZ, RZ, R24, P0 ;  /* 0x000000ffff037224 */ /* 0x000fca00000e0618 */
[----:B------:R4:W-:Y:S04]  /*1d6d0*/  LDGSTS.E.BYPASS.LTC128B.128 [R22+0x2400], desc[UR36][R2.64], !P5 ;  /* 0x0240000002167fae */ /* 0x0009e8000e901d64 */
[----:B------:R4:W-:Y:S04]  /*1d6e0*/  LDGSTS.E.BYPASS.LTC128B.128 [R22+0x5400], desc[UR36][R2.64+0x80], !P4 ;  /* 0x0540008002167fae */ /* 0x0009e8000e101d64 */
[----:B------:R4:W-:Y:S04]  /*1d6f0*/  LDGSTS.E.BYPASS.LTC128B.128 [R22+0x8400], desc[UR36][R2.64+0x100], !P3 ;  /* 0x0840010002167fae */ /* 0x0009e8000d901d64 */
[----:B------:R4:W-:Y:S02]  /*1d700*/  LDGSTS.E.BYPASS.LTC128B.128 [R22+0xb400], desc[UR36][R2.64+0x180], !P1 ;  /* 0x0b40018002167fae */ /* 0x0009e4000c901d64 */
.L_x_11179:
[----:B0---4-:R-:W-:-:S05]  /*1d710*/  IADD3 R2, P0, R14, R0, RZ ;  /* 0x000000000e027210 */ /* 0x011fca0007f1e0ff */
        /* <DEDUP_REMOVED lines=10> */
.L_x_11077:
        /* <DEDUP_REMOVED lines=11> */
.L_x_11078:
[----:B------:R0:W-:Y:S01]  /*1d870*/  SYNCS.ARRIVE.TRANS64.A1T0 RZ, [R10+URZ+0x22850], RZ ;  /* 0x022850ff0aff79a7 */ /* 0x0001e2000810003f */
[----:B------:R-:W-:Y:S05]  /*1d880*/  @P2 BRA `(.L_x_11079) ;  /* 0xfffffff0009c2947 */ /* 0x000fea000383ffff */
[----:B------:R-:W-:Y:S05]  /*1d890*/  BSYNC B0 ;  /* 0x0000000000007941 */ /* 0x000fea0003800000 */
.L_x_11066:
[----:B------:R-:W2:Y:S01]  /*1d8a0*/  S2R R0, SR_TID.X ;  /* 0x0000000000007919 */ /* 0x000ea20000002100 */
[----:B------:R-:W-:Y:S01]  /*1d8b0*/  VIADD R18, R18, 0x1 ;  /* 0x0000000112127836 */ /* 0x000fe20000000000 */
[----:B------:R-:W-:Y:S04]  /*1d8c0*/  BSSY B0, `(.L_x_11080) ;  /* 0x0000013000007945 */ /* 0x000fe80003800000 */
[----:B------:R-:W-:-:S04]  /*1d8d0*/  ISETP.NE.AND P0, PT, R18, 0x2, PT ;  /* 0x000000021200780c */ /* 0x000fc80003f05270 */
[----:B------:R-:W-:Y:S02]  /*1d8e0*/  SEL R18, R18, RZ, P0 ;  /* 0x000000ff12127207 */ /* 0x000fe40000000000 */
[----:B--2---:R-:W-:Y:S02]  /*1d8f0*/  LOP3.LUT R2, R0, 0x7f, RZ, 0xc0, !PT ;  /* 0x0000007f00027812 */ /* 0x004fe400078ec0ff */
[----:B------:R-:W-:Y:S02]  /*1d900*/  SEL R0, RZ, 0x1, P0 ;  /* 0x00000001ff007807 */ /* 0x000fe40000000000 */
        /* <DEDUP_REMOVED lines=14> */
.L_x_11081:
[----:B------:R-:W-:Y:S05]  /*1d9f0*/  BSYNC B0 ;  /* 0x0000000000007941 */ /* 0x000fea0003800000 */
.L_x_11080:
[----:B------:R-:W-:-:S07]  /*1da00*/  LOP3.LUT R25, R25, R0, RZ, 0x3c, !PT ;  /* 0x0000000019197212 */ /* 0x000fce00078e3cff */
.L_x_11041:
[----:B------:R-:W-:Y:S05]  /*1da10*/  BSYNC B7 ;  /* 0x0000000000077941 */ /* 0x000fea0003800000 */
.L_x_11039:
        /* <DEDUP_REMOVED lines=11> */
.L_x_11082:
[----:B------:R-:W-:-:S03]  /*1dad0*/  UMOV UR4, 0xffffffff ;  /* 0xffffffff00047882 */ /* 0x000fc60000000000 */
[----:B------:R-:W-:Y:S05]  /*1dae0*/  BRA.DIV UR4, `(.L_x_11084) ;  /* 0x0000002e04b47947 */ /* 0x000fea000b800000 */
[----:B------:R2:W3:Y:S02]  /*1daf0*/  SHFL.IDX PT, R14, R31, RZ, 0x1f ;  /* 0x00001fff1f0e7589 */ /* 0x0004e400000e0000 */
.L_x_11182:
        /* <DEDUP_REMOVED lines=8> */
.L_x_11083:
[----:B------:R-:W-:Y:S02]  /*1db80*/  ULDC UR4, c[0x0][0xc38] ;  /* 0x00030e0000047ab9 */ /* 0x000fe40000000800 */
[----:B---3--:R-:W-:-:S13]  /*1db90*/  ISETP.GE.AND P0, PT, R31, UR4, PT ;  /* 0x000000041f007c0c */ /* 0x008fda000bf06270 */
[----:B------:R-:W-:Y:S05]  /*1dba0*/  @!P0 BRA `(.L_x_11085) ;  /* 0xffffffc400b48947 */ /* 0x000fea000383ffff */
.L_x_11030:
        /* <DEDUP_REMOVED lines=12> */
.L_x_11183:
[----:B------:R-:W-:Y:S05]  /*1dc70*/  BSYNC B0 ;  /* 0x0000000000007941 */ /* 0x000fea0003800000 */
.L_x_11086:
[----:B------:R-:W-:-:S03]  /*1dc80*/  UMOV UR4, 0xffffffff ;  /* 0xffffffff00047882 */ /* 0x000fc60000000000 */
[----:B------:R-:W-:Y:S05]  /*1dc90*/  BRA.DIV UR4, `(.L_x_11088) ;  /* 0x0000002e04847947 */ /* 0x000fea000b800000 */
[----:B---3--:R-:W3:Y:S02]  /*1dca0*/  S2R R0, SR_TID.X ;  /* 0x0000000000007919 */ /* 0x008ee40000002100 */
[----:B---3--:R-:W-:-:S04]  /*1dcb0*/  SHF.R.U32.HI R0, RZ, 0x5, R0 ;  /* 0x00000005ff007819 */ /* 0x008fc80000011600 */
[----:B------:R-:W-:-:S05]  /*1dcc0*/  LOP3.LUT R0, R0, 0x3, RZ, 0xc0, !PT ;  /* 0x0000000300007812 */ /* 0x000fca00078ec0ff */
[----:B------:R3:W4:Y:S02]  /*1dcd0*/  SHFL.IDX PT, R14, R0, RZ, 0x1f ;  /* 0x00001fff000e7589 */ /* 0x00072400000e0000 */
.L_x_11186:
[----:B----4-:R-:W-:Y:S01]  /*1dce0*/  ISETP.NE.AND P0, PT, R14, RZ, PT ;  /* 0x000000ff0e00720c */ /* 0x010fe20003f05270 */
[----:B------:R-:W-:-:S12]  /*1dcf0*/  BSSY B0, `(.L_x_11089) ;  /* 0x0000024000007945 */ /* 0x000fd80003800000 */
[----:B------:R-:W-:Y:S05]  /*1dd00*/  @P0 BRA `(.L_x_11090) ;  /* 0x0000000000880947 */ /* 0x000fea0003800000 */
[----:B------:R-:W-:-:S03]  /*1dd10*/  UMOV UR4, 0xffffffff ;  /* 0xffffffff00047882 */ /* 0x000fc60000000000 */
[----:B------:R-:W-:Y:S05]  /*1dd20*/  BRA.DIV UR4, `(.L_x_11091) ;  /* 0x0000002e04947947 */ /* 0x000fea000b800000 */
[----:B------:R-:W-:-:S13]  /*1dd30*/  ELECT P6, URZ, PT ;  /* 0x00000000003f782f */ /* 0x000fda00038c0000 */
.L_x_11189:
[----:B------:R-:W-:Y:S05]  /*1dd40*/  @!P6 BRA `(.L_x_11090) ;  /* 0x000000000078e947 */ /* 0x000fea0003800000 */
[----:B------:R-:W-:-:S06]  /*1dd50*/  ULOP3.LUT UR4, UR61, 0x2, URZ, 0xfc, !UPT ;  /* 0x000000023d047892 */ /* 0x000fcc000f8efc3f */
[----:B---3--:R-:W-:-:S05]  /*1dd60*/  IMAD.U32 R0, RZ, RZ, UR4 ;  /* 0x00000004ff007e24 */ /* 0x008fca000f8e00ff */
[----:B------:R-:W-:-:S13]  /*1dd70*/  ISETP.NE.AND P0, PT, R0, 0x3, PT ;  /* 0x000000030000780c */ /* 0x000fda0003f05270 */
[----:B------:R-:W-:Y:S05]  /*1dd80*/  @!P0 BRA `(.L_x_11092) ;  /* 0x0000000000048947 */ /* 0x000fea0003800000 */
[----:B------:R-:W-:Y:S01]  /*1dd90*/  BPT.TRAP 0x1 ;  /* 0x000000040000795c */ /* 0x000fe20000300000 */
.L_x_11092:
[C---:B------:R-:W-:Y:S01]  /*1dda0*/  IMAD R3, R18.reuse, 0x8, R5 ;  /* 0x0000000812037824 */ /* 0x040fe200078e0205 */
[----:B------:R-:W-:Y:S01]  /*1ddb0*/  SHF.L.U32 R2, R25, 0x1f, RZ ;  /* 0x0000001f19027819 */ /* 0x000fe200000006ff */
[----:B------:R-:W-:-:S03]  /*1ddc0*/  VIADD R18, R18, 0x1 ;  /* 0x0000000112127836 */ /* 0x000fc60000000000 */
[----:B------:R-:W3:Y:S02]  /*1ddd0*/  SYNCS.PHASECHK.TRANS64.TRYWAIT P1, [R3+URZ+0x22840], R2 ;  /* 0x02284002030075a7 */ /* 0x000ee4000802017f */
[----:B------:R-:W-:-:S04]  /*1dde0*/  ISETP.NE.AND P2, PT, R18, 0x2, PT ;  /* 0x000000021200780c */ /* 0x000fc80003f45270 */
[----:B------:R-:W-:Y:S01]  /*1ddf0*/  SEL R0, RZ, 0x1, P2 ;  /* 0x00000001ff007807 */ /* 0x000fe20001000000 */
[----:B---3--:R-:W-:Y:S08]  /*1de00*/  @!P1 BRA `(.L_x_11093) ;  /* 0x0000002c007c9947 */ /* 0x008ff00003800000 */
.L_x_11190:
[----:B------:R-:W-:Y:S02]  /*1de10*/  SEL R18, R18, RZ, P2 ;  /* 0x000000ff12127207 */ /* 0x000fe40001000000 */
[----:B------:R-:W-:Y:S01]  /*1de20*/  LOP3.LUT R0, R25, R0, RZ, 0x3c, !PT ;  /* 0x0000000019007212 */ /* 0x000fe200078e3cff */
[----:B------:R-:W-:Y:S06]  /*1de30*/  @!P0 BRA `(.L_x_11094) ;  /* 0x0000000000048947 */ /* 0x000fec0003800000 */
[----:B------:R-:W-:Y:S01]  /*1de40*/  BPT.TRAP 0x1 ;  /* 0x000000040000795c */ /* 0x000fe20000300000 */
.L_x_11094:
[----:B------:R-:W-:Y:S01]  /*1de50*/  IMAD R5, R18, 0x8, R5 ;  /* 0x0000000812057824 */ /* 0x000fe200078e0205 */
[----:B------:R-:W-:-:S04]  /*1de60*/  SHF.L.U32 R0, R0, 0x1f, RZ ;  /* 0x0000001f00007819 */ /* 0x000fc800000006ff */
[----:B------:R-:W4:Y:S02]  /*1de70*/  SYNCS.PHASECHK.TRANS64.TRYWAIT P1, [R5+URZ+0x22840], R0 ;  /* 0x02284000050075a7 */ /* 0x000f24000802017f */
[----:B----4-:R-:W-:Y:S05]  /*1de80*/  @!P1 BRA `(.L_x_11095) ;  /* 0x0000002c00709947 */ /* 0x010fea0003800000 */
.L_x_11191:
[----:B------:R-:W-:Y:S05]  /*1de90*/  @!P0 BRA `(.L_x_11096) ;  /* 0x0000000000048947 */ /* 0x000fea0003800000 */
[----:B------:R-:W-:Y:S01]  /*1dea0*/  BPT.TRAP 0x1 ;  /* 0x000000040000795c */ /* 0x000fe20000300000 */
.L_x_11096:
[----:B------:R-:W0:Y:S02]  /*1deb0*/  SYNCS.PHASECHK.TRANS64.TRYWAIT P1, [R3+URZ+0x22860], R2 ;  /* 0x02286002030075a7 */ /* 0x000e24000802017f */
[----:B0-----:R-:W-:Y:S05]  /*1dec0*/  @!P1 BRA `(.L_x_11097) ;  /* 0x0000002c00749947 */ /* 0x001fea0003800000 */
.L_x_11192:
[----:B------:R-:W-:Y:S05]  /*1ded0*/  @!P0 BRA `(.L_x_11098) ;  /* 0x0000000000048947 */ /* 0x000fea0003800000 */
[----:B------:R-:W-:Y:S01]  /*1dee0*/  BPT.TRAP 0x1 ;  /* 0x000000040000795c */ /* 0x000fe20000300000 */
.L_x_11098:
[----:B------:R0:W0:Y:S02]  /*1def0*/  SYNCS.PHASECHK.TRANS64.TRYWAIT P0, [R5+URZ+0x22860], R0 ;  /* 0x02286000050075a7 */ /* 0x000024000800017f */
[----:B0-----:R-:W-:Y:S05]  /*1df00*/  @!P0 NANOSLEEP.SYNCS 0x989680 ;  /* 0x009896800000895d */ /* 0x001fea0003900000 */
[----:B------:R-:W0:Y:S02]  /*1df10*/  @!P0 SYNCS.PHASECHK.TRANS64 P0, [R5+URZ+0x22860], R0 ;  /* 0x02286000050085a7 */ /* 0x000e24000800007f */
[----:B0-----:R-:W-:Y:S05]  /*1df20*/  @!P0 BRA `(.L_x_11098) ;  /* 0xfffffffc00f08947 */ /* 0x001fea000383ffff */
.L_x_11090:
[----:B------:R-:W-:Y:S05]  /*1df30*/  BSYNC B0 ;  /* 0x0000000000007941 */ /* 0x000fea0003800000 */
.L_x_11089:
[----:B------:R-:W-:Y:S05]  /*1df40*/  EXIT ;  /* 0x000000000000794d */ /* 0x000fea0003800000 */
.L_x_10911:
[----:B0-----:R-:W-:-:S04]  /*1df50*/  IMAD.U32 R9, RZ, RZ, UR48 ;  /* 0x00000030ff097e24 */ /* 0x001fc8000f8e00ff */
[----:B------:R0:W1:Y:S03]  /*1df60*/  SYNCS.PHASECHK.TRANS64.TRYWAIT P0, [R9+URZ+0x22800], R0 ;  /* 0x02280000090075a7 */ /* 0x000066000800017f */
[----:B-1----:R-:W-:Y:S05]  /*1df70*/  @!P0 NANOSLEEP.SYNCS 0x989680 ;  /* 0x009896800000895d */ /* 0x002fea0003900000 */
[----:B------:R-:W1:Y:S02]  /*1df80*/  @!P0 SYNCS.PHASECHK.TRANS64 P0, [R9+URZ+0x22800], R0 ;  /* 0x02280000090085a7 */ /* 0x000e64000800007f */
[----:B-1----:R-:W-:Y:S05]  /*1df90*/  @!P0 BRA `(.L_x_10911) ;  /* 0xfffffffc00ec8947 */ /* 0x002fea000383ffff */
[----:B------:R-:W-:Y:S05]  /*1dfa0*/  BRA `(.L_x_11099) ;  /* 0xfffffe4400d07947 */ /* 0x000fea000383ffff */
.L_x_10918:
[----:B-1----:R1:W2:Y:S02]  /*1dfb0*/  SYNCS.PHASECHK.TRANS64.TRYWAIT P0, [R14+URZ], R15 ;  /* 0x0000000f0e0075a7 */ /* 0x0022a4000800017f */
[----:B--2---:R-:W-:Y:S05]  /*1dfc0*/  @!P0 NANOSLEEP.SYNCS 0x989680 ;  /* 0x009896800000895d */ /* 0x004fea0003900000 */
[----:B------:R-:W2:Y:S02]  /*1dfd0*/  @!P0 SYNCS.PHASECHK.TRANS64 P0, [R14+URZ], R15 ;  /* 0x0000000f0e0085a7 */ /* 0x000ea4000800007f */
[----:B--2---:R-:W-:Y:S05]  /*1dfe0*/  @!P0 BRA `(.L_x_10918) ;  /* 0xfffffffc00f08947 */ /* 0x004fea000383ffff */
[----:B------:R-:W-:Y:S05]  /*1dff0*/  BRA `(.L_x_10917) ;  /* 0xfffffe4800c07947 */ /* 0x000fea000383ffff */
.L_x_10941:
[----:B-1----:R1:W2:Y:S02]  /*1e000*/  SYNCS.PHASECHK.TRANS64.TRYWAIT P0, [R6+URZ], R11 ;  /* 0x0000000b060075a7 */ /* 0x0022a4000800017f */
[----:B--2---:R-:W-:Y:S05]  /*1e010*/  @!P0 NANOSLEEP.SYNCS 0x989680 ;  /* 0x009896800000895d */ /* 0x004fea0003900000 */
[----:B------:R-:W2:Y:S02]  /*1e020*/  @!P0 SYNCS.PHASECHK.TRANS64 P0, [R6+URZ], R11 ;  /* 0x0000000b060085a7 */ /* 0x000ea4000800007f */
[----:B--2---:R-:W-:Y:S05]  /*1e030*/  @!P0 BRA `(.L_x_10941) ;  /* 0xfffffffc00f08947 */ /* 0x004fea000383ffff */
[----:B------:R-:W-:Y:S05]  /*1e040*/  BRA `(.L_x_10940) ;  /* 0xfffffe78004c7947 */ /* 0x000fea000383ffff */
.L_x_10963:
[----:B--2---:R2:W3:Y:S02]  /*1e050*/  SYNCS.PHASECHK.TRANS64.TRYWAIT P0, [R6+URZ], R7 ;  /* 0x00000007060075a7 */ /* 0x0044e4000800017f */
[----:B---3--:R-:W-:Y:S05]  /*1e060*/  @!P0 NANOSLEEP.SYNCS 0x989680 ;  /* 0x009896800000895d */ /* 0x008fea0003900000 */
[----:B------:R-:W3:Y:S02]  /*1e070*/  @!P0 SYNCS.PHASECHK.TRANS64 P0, [R6+URZ], R7 ;  /* 0x00000007060085a7 */ /* 0x000ee4000800007f */
[----:B---3--:R-:W-:Y:S05]  /*1e080*/  @!P0 BRA `(.L_x_10963) ;  /* 0xfffffffc00f08947 */ /* 0x008fea000383ffff */
[----:B------:R-:W-:Y:S05]  /*1e090*/  BRA `(.L_x_10962) ;  /* 0xfffffeb000407947 */ /* 0x000fea000383ffff */
.L_x_10972:
[----:B-1----:R1:W2:Y:S02]  /*1e0a0*/  SYNCS.PHASECHK.TRANS64.TRYWAIT P0, [R2+URZ], R3 ;  /* 0x00000003020075a7 */ /* 0x0022a4000800017f */
[----:B--2---:R-:W-:Y:S05]  /*1e0b0*/  @!P0 NANOSLEEP.SYNCS 0x989680 ;  /* 0x009896800000895d */ /* 0x004fea0003900000 */
[----:B------:R-:W2:Y:S02]  /*1e0c0*/  @!P0 SYNCS.PHASECHK.TRANS64 P0, [R2+URZ], R3 ;  /* 0x00000003020085a7 */ /* 0x000ea4000800007f */
[----:B--2---:R-:W-:Y:S05]  /*1e0d0*/  @!P0 BRA `(.L_x_10972) ;  /* 0xfffffffc00f08947 */ /* 0x004fea000383ffff */
[----:B------:R-:W-:Y:S05]  /*1e0e0*/  BRA `(.L_x_10971) ;  /* 0xfffffed800d47947 */ /* 0x000fea000383ffff */
.L_x_10983:
[----:B--2---:R2:W3:Y:S02]  /*1e0f0*/  SYNCS.PHASECHK.TRANS64.TRYWAIT P0, [R6+URZ], R7 ;  /* 0x00000007060075a7 */ /* 0x0044e4000800017f */
[----:B---3--:R-:W-:Y:S05]  /*1e100*/  @!P0 NANOSLEEP.SYNCS 0x989680 ;  /* 0x009896800000895d */ /* 0x008fea0003900000 */
[----:B------:R-:W3:Y:S02]  /*1e110*/  @!P0 SYNCS.PHASECHK.TRANS64 P0, [R6+URZ], R7 ;  /* 0x00000007060085a7 */ /* 0x000ee4000800007f */
[----:B---3--:R-:W-:Y:S05]  /*1e120*/  @!P0 BRA `(.L_x_10983) ;  /* 0xfffffffc00f08947 */ /* 0x008fea000383ffff */
[----:B------:R-:W-:Y:S05]  /*1e130*/  BRA `(.L_x_10982) ;  /* 0xffffff0c00f87947 */ /* 0x000fea000383ffff */
.L_x_11006:
[----:B-1----:R1:W2:Y:S02]  /*1e140*/  SYNCS.PHASECHK.TRANS64.TRYWAIT P0, [R2+URZ], R3 ;  /* 0x00000003020075a7 */ /* 0x0022a4000800017f */
[----:B--2---:R-:W-:Y:S05]  /*1e150*/  @!P0 NANOSLEEP.SYNCS 0x989680 ;  /* 0x009896800000895d */ /* 0x004fea0003900000 */
[----:B------:R-:W2:Y:S02]  /*1e160*/  @!P0 SYNCS.PHASECHK.TRANS64 P0, [R2+URZ], R3 ;  /* 0x00000003020085a7 */ /* 0x000ea4000800007f */
[----:B--2---:R-:W-:Y:S05]  /*1e170*/  @!P0 BRA `(.L_x_11006) ;  /* 0xfffffffc00f08947 */ /* 0x004fea000383ffff */
[----:B------:R-:W-:Y:S05]  /*1e180*/  BRA `(.L_x_11005) ;  /* 0xffffff4c00a47947 */ /* 0x000fea000383ffff */
.L_x_11047:
        /* <DEDUP_REMOVED lines=10> */
.L_x_11100:
[----:B------:R-:W-:Y:S05]  /*1e230*/  BRA `(.L_x_11101) ;  /* 0xffffffcc007c7947 */ /* 0x000fea000383ffff */
.L_x_11050:
[----:B0-----:R0:W1:Y:S02]  /*1e240*/  SYNCS.PHASECHK.TRANS64.TRYWAIT P0, [R22+URZ+0x22840], R3 ;  /* 0x02284003160075a7 */ /* 0x001064000800017f */
[----:B-1----:R-:W-:Y:S05]  /*1e250*/  @!P0 NANOSLEEP.SYNCS 0x989680 ;  /* 0x009896800000895d */ /* 0x002fea0003900000 */
[----:B------:R-:W1:Y:S02]  /*1e260*/  @!P0 SYNCS.PHASECHK.TRANS64 P0, [R22+URZ+0x22840], R3 ;  /* 0x02284003160085a7 */ /* 0x000e64000800007f */
[----:B-1----:R-:W-:Y:S05]  /*1e270*/  @!P0 BRA `(.L_x_11050) ;  /* 0xfffffffc00f08947 */ /* 0x002fea000383ffff */
[----:B------:R-:W-:Y:S05]  /*1e280*/  BRA `(.L_x_11102) ;  /* 0xffffffd000247947 */ /* 0x000fea000383ffff */
.L_x_11051:
        /* <DEDUP_REMOVED lines=8> */
.L_x_11104:
[----:B------:R-:W-:Y:S05]  /*1e310*/  BSYNC B0 ;  /* 0x0000000000007941 */ /* 0x000fea0003800000 */
.L_x_11103:
        /* <DEDUP_REMOVED lines=9> */
.L_x_11105:
        /* <DEDUP_REMOVED lines=8> */
.L_x_11106:
        /* <DEDUP_REMOVED lines=11> */
.L_x_11107:
[----:B------:R-:W-:Y:S02]  /*1e4e0*/  IMAD.MOV.U32 R13, RZ, RZ, R5 ;  /* 0x000000ffff0d7224 */ /* 0x000fe400078e0005 */
[----:B------:R-:W-:Y:S01]  /*1e4f0*/  IMAD.MOV.U32 R12, RZ, RZ, 0x2 ;  /* 0x00000002ff0c7424 */ /* 0x000fe200078e00ff */
[----:B------:R-:W-:-:S13]  /*1e500*/  @P0 LEA R2, P1, R8, R14, 0x1 ;  /* 0x0000000e08020211 */ /* 0x000fda00078208ff */
[----:B------:R-:W-:Y:S05]  /*1e510*/  WARPSYNC.COLLECTIVE R15, `(.L_x_11108) ;  /* 0x000000000f087348 */ /* 0x000fea0003c00000 */
[----:B------:R0:W1:Y:S02]  /*1e520*/  SHFL.IDX P6, R14, R13, R12, R11 ;  /* 0x0000000c0d0e7389 */ /* 0x00006400000c000b */
[----:B01----:R-:W-:Y:S01]  /*1e530*/  ENDCOLLECTIVE ;  /* 0x000000000000791b */ /* 0x003fe20003800000 */
.L_x_11108:
[----:B------:R-:W-:-:S05]  /*1e540*/  @P0 IMAD.X R3, RZ, RZ, R6, P1 ;  /* 0x000000ffff030224 */ /* 0x000fca00008e0606 */
        /* <DEDUP_REMOVED lines=11> */
.L_x_11109:
[----:B------:R-:W-:Y:S02]  /*1e600*/  IMAD.MOV.U32 R13, RZ, RZ, R5 ;  /* 0x000000ffff0d7224 */ /* 0x000fe400078e0005 */
[----:B------:R-:W-:Y:S01]  /*1e610*/  IMAD.MOV.U32 R12, RZ, RZ, 0x3 ;  /* 0x00000003ff0c7424 */ /* 0x000fe200078e00ff */
[----:B------:R-:W-:-:S13]  /*1e620*/  @P0 LEA R2, P1, R8, R14, 0x1 ;  /* 0x0000000e08020211 */ /* 0x000fda00078208ff */
[----:B------:R-:W-:Y:S05]  /*1e630*/  WARPSYNC.COLLECTIVE R15, `(.L_x_11110) ;  /* 0x000000000f087348 */ /* 0x000fea0003c00000 */
[----:B------:R0:W1:Y:S02]  /*1e640*/  SHFL.IDX P6, R14, R13, R12, R11 ;  /* 0x0000000c0d0e7389 */ /* 0x00006400000c000b */
[----:B01----:R-:W-:Y:S01]  /*1e650*/  ENDCOLLECTIVE ;  /* 0x000000000000791b */ /* 0x003fe20003800000 */
.L_x_11110:
        /* <DEDUP_REMOVED lines=12> */
.L_x_11111:
[----:B------:R-:W-:Y:S02]  /*1e720*/  IMAD.MOV.U32 R13, RZ, RZ, R5 ;  /* 0x000000ffff0d7224 */ /* 0x000fe400078e0005 */
[----:B------:R-:W-:Y:S01]  /*1e730*/  IMAD.MOV.U32 R12, RZ, RZ, 0x4 ;  /* 0x00000004ff0c7424 */ /* 0x000fe200078e00ff */
[----:B------:R-:W-:-:S13]  /*1e740*/  @P0 LEA R2, P1, R8, R14, 0x1 ;  /* 0x0000000e08020211 */ /* 0x000fda00078208ff */
[----:B------:R-:W-:Y:S05]  /*1e750*/  WARPSYNC.COLLECTIVE R15, `(.L_x_11112) ;  /* 0x000000000f087348 */ /* 0x000fea0003c00000 */
[----:B------:R0:W1:Y:S02]  /*1e760*/  SHFL.IDX P6, R14, R13, R12, R11 ;  /* 0x0000000c0d0e7389 */ /* 0x00006400000c000b */
[----:B01----:R-:W-:Y:S01]  /*1e770*/  ENDCOLLECTIVE ;  /* 0x000000000000791b */ /* 0x003fe20003800000 */
.L_x_11112:
        /* <DEDUP_REMOVED lines=12> */
.L_x_11113:
[----:B------:R-:W-:Y:S02]  /*1e840*/  IMAD.MOV.U32 R13, RZ, RZ, R5 ;  /* 0x000000ffff0d7224 */ /* 0x000fe400078e0005 */
[----:B------:R-:W-:Y:S01]  /*1e850*/  IMAD.MOV.U32 R12, RZ, RZ, 0x5 ;  /* 0x00000005ff0c7424 */ /* 0x000fe200078e00ff */
[----:B------:R-:W-:-:S13]  /*1e860*/  @P0 LEA R2, P1, R8, R14, 0x1 ;  /* 0x0000000e08020211 */ /* 0x000fda00078208ff */
[----:B------:R-:W-:Y:S05]  /*1e870*/  WARPSYNC.COLLECTIVE R15, `(.L_x_11114) ;  /* 0x000000000f087348 */ /* 0x000fea0003c00000 */
[----:B------:R0:W1:Y:S02]  /*1e880*/  SHFL.IDX P6, R14, R13, R12, R11 ;  /* 0x0000000c0d0e7389 */ /* 0x00006400000c000b */
[----:B01----:R-:W-:Y:S01]  /*1e890*/  ENDCOLLECTIVE ;  /* 0x000000000000791b */ /* 0x003fe20003800000 */
.L_x_11114:
[----:B------:R-:W-:-:S05]  /*1e8a0*/  @P0 IMAD.X R3, RZ, RZ, R6, P1 ;  /* 0x000000ffff030224 */ /* 0x000fca00008e0606 */
        /* <DEDUP_REMOVED lines=9> */
.L_x_11115:
[----:B------:R-:W-:Y:S05]  /*1e940*/  BRA `(.L_x_11116) ;  /* 0xffffffcc00887947 */ /* 0x000fea000383ffff */
.L_x_11056:
[----:B------:R-:W-:Y:S02]  /*1e950*/  IMAD.MOV.U32 R13, RZ, RZ, R5 ;  /* 0x000000ffff0d7224 */ /* 0x000fe400078e0005 */
[----:B------:R-:W-:Y:S02]  /*1e960*/  IMAD.MOV.U32 R12, RZ, RZ, RZ ;  /* 0x000000ffff0c7224 */ /* 0x000fe400078e00ff */
[----:B------:R-:W-:Y:S02]  /*1e970*/  IMAD.MOV.U32 R11, RZ, RZ, 0x181f ;  /* 0x0000181fff0b7424 */ /* 0x000fe400078e00ff */
[----:B------:R-:W-:Y:S02]  /*1e980*/  IMAD.MOV.U32 R15, RZ, RZ, -0x1 ;  /* 0xffffffffff0f7424 */ /* 0x000fe400078e00ff */
[----:B------:R-:W-:-:S07]  /*1e990*/  VIADD R4, R33, UR44 ;  /* 0x0000002c21047c36 */ /* 0x000fce0008000000 */
[----:B-1----:R-:W-:Y:S05]  /*1e9a0*/  WARPSYNC.COLLECTIVE R15, `(.L_x_11117) ;  /* 0x000000000f087348 */ /* 0x002fea0003c00000 */
[----:B------:R0:W2:Y:S02]  /*1e9b0*/  SHFL.IDX P6, R14, R13, R12, R11 ;  /* 0x0000000c0d0e7389 */ /* 0x0000a400000c000b */
[----:B012---:R-:W-:Y:S01]  /*1e9c0*/  ENDCOLLECTIVE ;  /* 0x000000000000791b */ /* 0x007fe20003800000 */
.L_x_11117:
[C---:B------:R-:W-:Y:S01]  /*1e9d0*/  VIADD R6, R4.reuse, 0x10 ;  /* 0x0000001004067836 */ /* 0x040fe20000000000 */
[----:B------:R-:W-:Y:S01]  /*1e9e0*/  ISETP.GE.AND P0, PT, R4, UR39, PT ;  /* 0x0000002704007c0c */ /* 0x000fe2000bf06270 */
[----:B------:R-:W-:Y:S02]  /*1e9f0*/  IMAD.MOV.U32 R13, RZ, RZ, R0 ;  /* 0x000000ffff0d7224 */ /* 0x000fe400078e0000 */
[----:B------:R-:W-:-:S10]  /*1ea00*/  IMAD.MOV.U32 R2, RZ, RZ, R14 ;  /* 0x000000ffff027224 */ /* 0x000fd400078e000e */
[----:B------:R-:W-:Y:S05]  /*1ea10*/  WARPSYNC.COLLECTIVE R15, `(.L_x_11118) ;  /* 0x000000000f087348 */ /* 0x000fea0003c00000 */
[----:B------:R0:W1:Y:S02]  /*1ea20*/  SHFL.IDX P6, R14, R13, R12, R11 ;  /* 0x0000000c0d0e7389 */ /* 0x00006400000c000b */
[----:B01----:R-:W-:Y:S01]  /*1ea30*/  ENDCOLLECTIVE ;  /* 0x000000000000791b */ /* 0x003fe20003800000 */
.L_x_11118:
        /* <DEDUP_REMOVED lines=8> */
.L_x_11119:
        /* <DEDUP_REMOVED lines=10> */
.L_x_11120:
[----:B------:R-:W-:Y:S02]  /*1eb60*/  IMAD.MOV.U32 R13, RZ, RZ, R5 ;  /* 0x000000ffff0d7224 */ /* 0x000fe400078e0005 */
[----:B------:R-:W-:Y:S01]  /*1eb70*/  IMAD.MOV.U32 R12, RZ, RZ, 0x2 ;  /* 0x00000002ff0c7424 */ /* 0x000fe200078e00ff */
[----:B------:R-:W-:-:S13]  /*1eb80*/  @!P0 LEA R2, P1, R8, R14, 0x1 ;  /* 0x0000000e08028211 */ /* 0x000fda00078208ff */
[----:B------:R-:W-:Y:S05]  /*1eb90*/  WARPSYNC.COLLECTIVE R15, `(.L_x_11121) ;  /* 0x000000000f087348 */ /* 0x000fea0003c00000 */
[----:B------:R0:W1:Y:S02]  /*1eba0*/  SHFL.IDX P6, R14, R13, R12, R11 ;  /* 0x0000000c0d0e7389 */ /* 0x00006400000c000b */
[----:B01----:R-:W-:Y:S01]  /*1ebb0*/  ENDCOLLECTIVE ;  /* 0x000000000000791b */ /* 0x003fe20003800000 */
.L_x_11121:
[----:B------:R-:W-:Y:S02]  /*1ebc0*/  @!P0 IMAD.X R3, RZ, RZ, R6, P1 ;  /* 0x000000ffff038224 */ /* 0x000fe400008e0606 */
[----:B------:R-:W-:-:S03]  /*1ebd0*/  VIADD R6, R4, 0x20 ;  /* 0x0000002004067836 */ /* 0x000fc60000000000 */
[----:B------:R-:W-:Y:S01]  /*1ebe0*/  @!PT LDS RZ, [RZ] ;  /* 0x00000000fffff984 */ /* 0x000fe20000000800 */
[----:B------:R-:W-:Y:S01]  /*1ebf0*/  @!PT LDS RZ, [RZ] ;  /* 0x00000000fffff984 */ /* 0x000fe20000000800 */
[----:B------:R-:W-:Y:S01]  /*1ec00*/  @!PT LDS RZ, [RZ] ;  /* 0x00000000fffff984 */ /* 0x000fe20000000800 */
[----:B------:R0:W-:Y:S02]  /*1ec10*/  @!P0 LDGSTS.E.BYPASS.LTC128B.128 [R32+0x18c00], desc[UR36][R2.64], !P5 ;  /* 0x18c0000002208fae */ /* 0x0001e4000e901d64 */
[----:B------:R-:W-:Y:S01]  /*1ec20*/  ISETP.GE.AND P0, PT, R6, UR39, PT ;  /* 0x0000002706007c0c */ /* 0x000fe2000bf06270 */
[----:B------:R-:W-:Y:S02]  /*1ec30*/  IMAD.MOV.U32 R13, RZ, RZ, R0 ;  /* 0x000000ffff0d7224 */ /* 0x000fe400078e0000 */
[----:B------:R-:W-:-:S10]  /*1ec40*/  IMAD.MOV.U32 R6, RZ, RZ, R14 ;  /* 0x000000ffff067224 */ /* 0x000fd400078e000e */
[----:B0-----:R-:W-:Y:S05]  /*1ec50*/  WARPSYNC.COLLECTIVE R15, `(.L_x_11122) ;  /* 0x000000000f087348 */ /* 0x001fea0003c00000 */
[----:B------:R1:W2:Y:S02]  /*1ec60*/  SHFL.IDX P6, R14, R13, R12, R11 ;  /* 0x0000000c0d0e7389 */ /* 0x0002a400000c000b */
[----:B012---:R-:W-:Y:S01]  /*1ec70*/  ENDCOLLECTIVE ;  /* 0x000000000000791b */ /* 0x007fe20003800000 */
.L_x_11122:
[----:B------:R-:W-:Y:S02]  /*1ec80*/  IMAD.MOV.U32 R13, RZ, RZ, R5 ;  /* 0x000000ffff0d7224 */ /* 0x000fe400078e0005 */
[----:B------:R-:W-:Y:S01]  /*1ec90*/  IMAD.MOV.U32 R12, RZ, RZ, 0x3 ;  /* 0x00000003ff0c7424 */ /* 0x000fe200078e00ff */
[----:B------:R-:W-:-:S13]  /*1eca0*/  @!P0 LEA R2, P1, R8, R14, 0x1 ;  /* 0x0000000e08028211 */ /* 0x000fda00078208ff */
[----:B------:R-:W-:Y:S05]  /*1ecb0*/  WARPSYNC.COLLECTIVE R15, `(.L_x_11123) ;  /* 0x000000000f087348 */ /* 0x000fea0003c00000 */
[----:B------:R0:W1:Y:S02]  /*1ecc0*/  SHFL.IDX P6, R14, R13, R12, R11 ;  /* 0x0000000c0d0e7389 */ /* 0x00006400000c000b */
[----:B01----:R-:W-:Y:S01]  /*1ecd0*/  ENDCOLLECTIVE ;  /* 0x000000000000791b */ /* 0x003fe20003800000 */
.L_x_11123:
        /* <DEDUP_REMOVED lines=12> */
.L_x_11124:
[----:B------:R-:W-:Y:S02]  /*1eda0*/  IMAD.MOV.U32 R13, RZ, RZ, R5 ;  /* 0x000000ffff0d7224 */ /* 0x000fe400078e0005 */
[----:B------:R-:W-:Y:S01]  /*1edb0*/  IMAD.MOV.U32 R12, RZ, RZ, 0x4 ;  /* 0x00000004ff0c7424 */ /* 0x000fe200078e00ff */
[----:B------:R-:W-:-:S13]  /*1edc0*/  @!P0 LEA R2, P1, R8, R14, 0x1 ;  /* 0x0000000e08028211 */ /* 0x000fda00078208ff */
[----:B------:R-:W-:Y:S05]  /*1edd0*/  WARPSYNC.COLLECTIVE R15, `(.L_x_11125) ;  /* 0x000000000f087348 */ /* 0x000fea0003c00000 */
[----:B------:R0:W1:Y:S02]  /*1ede0*/  SHFL.IDX P6, R14, R13, R12, R11 ;  /* 0x0000000c0d0e7389 */ /* 0x00006400000c000b */
[----:B01----:R-:W-:Y:S01]  /*1edf0*/  ENDCOLLECTIVE ;  /* 0x000000000000791b */ /* 0x003fe20003800000 */
.L_x_11125:
        /* <DEDUP_REMOVED lines=12> */
.L_x_11126:
[----:B------:R-:W-:Y:S02]  /*1eec0*/  IMAD.MOV.U32 R13, RZ, RZ, R5 ;  /* 0x000000ffff0d7224 */ /* 0x000fe400078e0005 */
[----:B------:R-:W-:Y:S01]  /*1eed0*/  IMAD.MOV.U32 R12, RZ, RZ, 0x5 ;  /* 0x00000005ff0c7424 */ /* 0x000fe200078e00ff */
[----:B------:R-:W-:-:S13]  /*1eee0*/  @!P0 LEA R2, P1, R8, R14, 0x1 ;  /* 0x0000000e08028211 */ /* 0x000fda00078208ff */
[----:B------:R-:W-:Y:S05]  /*1eef0*/  WARPSYNC.COLLECTIVE R15, `(.L_x_11127) ;  /* 0x000000000f087348 */ /* 0x000fea0003c00000 */
[----:B------:R0:W1:Y:S02]  /*1ef00*/  SHFL.IDX P6, R14, R13, R12, R11 ;  /* 0x0000000c0d0e7389 */ /* 0x00006400000c000b */
[----:B01----:R-:W-:Y:S01]  /*1ef10*/  ENDCOLLECTIVE ;  /* 0x000000000000791b */ /* 0x003fe20003800000 */
.L_x_11127:
        /* <DEDUP_REMOVED lines=12> */
.L_x_11128:
[----:B------:R-:W-:Y:S02]  /*1efe0*/  IMAD.MOV.U32 R13, RZ, RZ, R5 ;  /* 0x000000ffff0d7224 */ /* 0x000fe400078e0005 */
[----:B------:R-:W-:Y:S01]  /*1eff0*/  IMAD.MOV.U32 R12, RZ, RZ, 0x6 ;  /* 0x00000006ff0c7424 */ /* 0x000fe200078e00ff */
[----:B------:R-:W-:-:S13]  /*1f000*/  @!P0 LEA R2, P1, R8, R14, 0x1 ;  /* 0x0000000e08028211 */ /* 0x000fda00078208ff */
[----:B------:R-:W-:Y:S05]  /*1f010*/  WARPSYNC.COLLECTIVE R15, `(.L_x_11129) ;  /* 0x000000000f087348 */ /* 0x000fea0003c00000 */
[----:B------:R0:W1:Y:S02]  /*1f020*/  SHFL.IDX P6, R14, R13, R12, R11 ;  /* 0x0000000c0d0e7389 */ /* 0x00006400000c000b */
[----:B01----:R-:W-:Y:S01]  /*1f030*/  ENDCOLLECTIVE ;  /* 0x000000000000791b */ /* 0x003fe20003800000 */
.L_x_11129:
        /* <DEDUP_REMOVED lines=12> */
.L_x_11130:
[----:B------:R-:W-:Y:S02]  /*1f100*/  IMAD.MOV.U32 R13, RZ, RZ, R5 ;  /* 0x000000ffff0d7224 */ /* 0x000fe400078e0005 */
[----:B------:R-:W-:Y:S01]  /*1f110*/  IMAD.MOV.U32 R12, RZ, RZ, 0x7 ;  /* 0x00000007ff0c7424 */ /* 0x000fe200078e00ff */
[----:B------:R-:W-:-:S13]  /*1f120*/  @!P0 LEA R2, P1, R8, R14, 0x1 ;  /* 0x0000000e08028211 */ /* 0x000fda00078208ff */
[----:B------:R-:W-:Y:S05]  /*1f130*/  WARPSYNC.COLLECTIVE R15, `(.L_x_11131) ;  /* 0x000000000f087348 */ /* 0x000fea0003c00000 */
[----:B------:R0:W1:Y:S02]  /*1f140*/  SHFL.IDX P6, R14, R13, R12, R11 ;  /* 0x0000000c0d0e7389 */ /* 0x00006400000c000b */
[----:B01----:R-:W-:Y:S01]  /*1f150*/  ENDCOLLECTIVE ;  /* 0x000000000000791b */ /* 0x003fe20003800000 */
.L_x_11131:
        /* <DEDUP_REMOVED lines=10> */
.L_x_11132:
[----:B------:R-:W-:Y:S05]  /*1f200*/  BRA `(.L_x_11133) ;  /* 0xffffffcc00a87947 */ /* 0x000fea000383ffff */
.L_x_11059:
[----:B0-----:R0:W2:Y:S02]  /*1f210*/  SYNCS.PHASECHK.TRANS64.TRYWAIT P0, [R16+URZ+0x22820], R3 ;  /* 0x02282003100075a7 */ /* 0x0010a4000800017f */
[----:B--2---:R-:W-:Y:S05]  /*1f220*/  @!P0 NANOSLEEP.SYNCS 0x989680 ;  /* 0x009896800000895d */ /* 0x004fea0003900000 */
[----:B------:R-:W2:Y:S02]  /*1f230*/  @!P0 SYNCS.PHASECHK.TRANS64 P0, [R16+URZ+0x22820], R3 ;  /* 0x02282003100085a7 */ /* 0x000ea4000800007f */
[----:B--2---:R-:W-:Y:S05]  /*1f240*/  @!P0 BRA `(.L_x_11059) ;  /* 0xfffffffc00f08947 */ /* 0x004fea000383ffff */
[----:B------:R-:W-:Y:S05]  /*1f250*/  BRA `(.L_x_11134) ;  /* 0xffffffd000047947 */ /* 0x000fea000383ffff */
.L_x_11062:
[----:B0-----:R0:W2:Y:S02]  /*1f260*/  SYNCS.PHASECHK.TRANS64.TRYWAIT P0, [R22+URZ+0x22860], R3 ;  /* 0x02286003160075a7 */ /* 0x0010a4000800017f */
[----:B--2---:R-:W-:Y:S05]  /*1f270*/  @!P0 NANOSLEEP.SYNCS 0x989680 ;  /* 0x009896800000895d */ /* 0x004fea0003900000 */
[----:B------:R-:W2:Y:S02]  /*1f280*/  @!P0 SYNCS.PHASECHK.TRANS64 P0, [R22+URZ+0x22860], R3 ;  /* 0x02286003160085a7 */ /* 0x000ea4000800007f */
[----:B--2---:R-:W-:Y:S05]  /*1f290*/  @!P0 BRA `(.L_x_11062) ;  /* 0xfffffffc00f08947 */ /* 0x004fea000383ffff */
[----:B------:R-:W-:Y:S05]  /*1f2a0*/  BRA `(.L_x_11135) ;  /* 0xffffffd000147947 */ /* 0x000fea000383ffff */
.L_x_11063:
        /* <DEDUP_REMOVED lines=8> */
.L_x_11137:
[----:B------:R-:W-:Y:S05]  /*1f330*/  BSYNC B0 ;  /* 0x0000000000007941 */ /* 0x000fea0003800000 */
.L_x_11136:
[----:B------:R0:W5:Y:S01]  /*1f340*/  LDL R7, [R1+0x420] ;  /* 0x0004200001077983 */ /* 0x0001620000100800 */
[----:B------:R-:W-:Y:S01]  /*1f350*/  IMAD.MOV.U32 R13, RZ, RZ, R5 ;  /* 0x000000ffff0d7224 */ /* 0x000fe200078e0005 */
[----:B------:R-:W-:Y:S01]  /*1f360*/  LOP3.LUT P1, RZ, R35, 0x2, RZ, 0xc0, !PT ;  /* 0x0000000223ff7812 */ /* 0x000fe2000782c0ff */
[----:B------:R-:W-:Y:S01]  /*1f370*/  IMAD.MOV.U32 R12, RZ, RZ, RZ ;  /* 0x000000ffff0c7224 */ /* 0x000fe200078e00ff */
[----:B------:R-:W1:Y:S01]  /*1f380*/  S2R R8, SR_TID.X ;  /* 0x0000000000087919 */ /* 0x000e620000002100 */
[----:B------:R-:W-:Y:S02]  /*1f390*/  IMAD.MOV.U32 R11, RZ, RZ, 0x181f ;  /* 0x0000181fff0b7424 */ /* 0x000fe400078e00ff */
[----:B------:R-:W-:Y:S02]  /*1f3a0*/  IMAD.MOV.U32 R15, RZ, RZ, -0x1 ;  /* 0xffffffffff0f7424 */ /* 0x000fe400078e00ff */
[----:B------:R-:W-:Y:S02]  /*1f3b0*/  IMAD.MOV.U32 R3, RZ, RZ, R14 ;  /* 0x000000ffff037224 */ /* 0x000fe400078e000e */
[----:B0-----:R-:W-:-:S07]  /*1f3c0*/  IMAD R4, R4, 0x2, R16 ;  /* 0x0000000204047824 */ /* 0x001fce00078e0210 */
[----:B-1---5:R-:W-:Y:S05]  /*1f3d0*/  WARPSYNC.COLLECTIVE R15, `(.L_x_11138) ;  /* 0x000000000f087348 */ /* 0x022fea0003c00000 */
[----:B------:R0:W2:Y:S02]  /*1f3e0*/  SHFL.IDX P6, R14, R13, R12, R11 ;  /* 0x0000000c0d0e7389 */ /* 0x0000a400000c000b */
[----:B012--5:R-:W-:Y:S01]  /*1f3f0*/  ENDCOLLECTIVE ;  /* 0x000000000000791b */ /* 0x027fe20003800000 */
.L_x_11138:
        /* <DEDUP_REMOVED lines=9> */
.L_x_11139:
[----:B------:R-:W-:Y:S02]  /*1f490*/  IMAD.X R3, RZ, RZ, R3, P0 ;  /* 0x000000ffff037224 */ /* 0x000fe400000e0603 */
[----:B------:R-:W-:Y:S01]  /*1f4a0*/  IMAD.MOV.U32 R13, RZ, RZ, R5 ;  /* 0x000000ffff0d7224 */ /* 0x000fe200078e0005 */
[----:B------:R-:W-:-:S04]  /*1f4b0*/  LOP3.LUT P2, RZ, R7, 0x1, RZ, 0xc0, !PT ;  /* 0x0000000107ff7812 */ /* 0x000fc8000784c0ff */
[----:B------:R-:W-:-:S13]  /*1f4c0*/  ISETP.LT.OR P0, PT, R23, 0x1, !P2 ;  /* 0x000000011700780c */ /* 0x000fda0005701670 */
[----:B------:R-:W-:Y:S01]  /*1f4d0*/  @!PT LDS RZ, [RZ] ;  /* 0x00000000fffff984 */ /* 0x000fe20000000800 */
[----:B------:R-:W-:Y:S01]  /*1f4e0*/  @!PT LDS RZ, [RZ] ;  /* 0x00000000fffff984 */ /* 0x000fe20000000800 */
[----:B------:R-:W-:Y:S01]  /*1f4f0*/  @!PT LDS RZ, [RZ] ;  /* 0x00000000fffff984 */ /* 0x000fe20000000800 */
[----:B------:R-:W-:Y:S01]  /*1f500*/  LDGSTS.E.BYPASS.LTC128B.128 [R4+0x400], desc[UR36][R2.64], !P0 ;  /* 0x0040000002047fae */ /* 0x000fe2000c101d64 */
[----:B------:R-:W-:-:S13]  /*1f510*/  ISETP.LT.OR P0, PT, R23, 0x1, !P1 ;  /* 0x000000011700780c */ /* 0x000fda0004f01670 */
[----:B------:R-:W-:Y:S01]  /*1f520*/  LDGSTS.E.BYPASS.LTC128B.128 [R4+0x3400], desc[UR36][R2.64+0x80], !P0 ;  /* 0x0340008002047fae */ /* 0x000fe2000c101d64 */
[----:B------:R-:W-:-:S04]  /*1f530*/  LOP3.LUT P0, RZ, R35, 0x4, RZ, 0xc0, !PT ;  /* 0x0000000423ff7812 */ /* 0x000fc8000780c0ff */
        /* <DEDUP_REMOVED lines=8> */
.L_x_11140:
[----:B------:R-:W-:Y:S02]  /*1f5c0*/  IMAD.MOV.U32 R13, RZ, RZ, R6 ;  /* 0x000000ffff0d7224 */ /* 0x000fe400078e0006 */
[----:B------:R-:W-:Y:S01]  /*1f5d0*/  IMAD.MOV.U32 R12, RZ, RZ, 0x2 ;  /* 0x00000002ff0c7424 */ /* 0x000fe200078e00ff */
[----:B------:R-:W-:-:S13]  /*1f5e0*/  IADD3 R2, P3, R14, R0, RZ ;  /* 0x000000000e027210 */ /* 0x000fda0007f7e0ff */
[----:B------:R-:W-:Y:S05]  /*1f5f0*/  WARPSYNC.COLLECTIVE R15, `(.L_x_11141) ;  /* 0x000000000f087348 */ /* 0x000fea0003c00000 */
[----:B------:R0:W1:Y:S02]  /*1f600*/  SHFL.IDX P6, R14, R13, R12, R11 ;  /* 0x0000000c0d0e7389 */ /* 0x00006400000c000b */
[----:B01----:R-:W-:Y:S01]  /*1f610*/  ENDCOLLECTIVE ;  /* 0x000000000000791b */ /* 0x003fe20003800000 */
.L_x_11141:
        /* <DEDUP_REMOVED lines=17> */
.L_x_11142:
[----:B------:R-:W-:Y:S02]  /*1f730*/  IMAD.MOV.U32 R13, RZ, RZ, R6 ;  /* 0x000000ffff0d7224 */ /* 0x000fe400078e0006 */
[----:B------:R-:W-:Y:S01]  /*1f740*/  IMAD.MOV.U32 R12, RZ, RZ, 0x3 ;  /* 0x00000003ff0c7424 */ /* 0x000fe200078e00ff */
[----:B------:R-:W-:-:S13]  /*1f750*/  IADD3 R2, P3, R14, R0, RZ ;  /* 0x000000000e027210 */ /* 0x000fda0007f7e0ff */
[----:B------:R-:W-:Y:S05]  /*1f760*/  WARPSYNC.COLLECTIVE R15, `(.L_x_11143) ;  /* 0x000000000f087348 */ /* 0x000fea0003c00000 */
[----:B------:R0:W1:Y:S02]  /*1f770*/  SHFL.IDX P6, R14, R13, R12, R11 ;  /* 0x0000000c0d0e7389 */ /* 0x00006400000c000b */
[----:B01----:R-:W-:Y:S01]  /*1f780*/  ENDCOLLECTIVE ;  /* 0x000000000000791b */ /* 0x003fe20003800000 */
.L_x_11143:
        /* <DEDUP_REMOVED lines=17> */
.L_x_11144:
[----:B------:R-:W-:Y:S02]  /*1f8a0*/  IMAD.MOV.U32 R13, RZ, RZ, R6 ;  /* 0x000000ffff0d7224 */ /* 0x000fe400078e0006 */
[----:B------:R-:W-:Y:S01]  /*1f8b0*/  IMAD.MOV.U32 R12, RZ, RZ, 0x4 ;  /* 0x00000004ff0c7424 */ /* 0x000fe200078e00ff */
[----:B------:R-:W-:-:S13]  /*1f8c0*/  IADD3 R2, P3, R14, R0, RZ ;  /* 0x000000000e027210 */ /* 0x000fda0007f7e0ff */
[----:B------:R-:W-:Y:S05]  /*1f8d0*/  WARPSYNC.COLLECTIVE R15, `(.L_x_11145) ;  /* 0x000000000f087348 */ /* 0x000fea0003c00000 */
[----:B------:R0:W1:Y:S02]  /*1f8e0*/  SHFL.IDX P6, R14, R13, R12, R11 ;  /* 0x0000000c0d0e7389 */ /* 0x00006400000c000b */
[----:B01----:R-:W-:Y:S01]  /*1f8f0*/  ENDCOLLECTIVE ;  /* 0x000000000000791b */ /* 0x003fe20003800000 */
.L_x_11145:
        /* <DEDUP_REMOVED lines=17> */
.L_x_11146:
[----:B------:R-:W-:Y:S02]  /*1fa10*/  IMAD.MOV.U32 R13, RZ, RZ, R6 ;  /* 0x000000ffff0d7224 */ /* 0x000fe400078e0006 */
[----:B------:R-:W-:Y:S01]  /*1fa20*/  IMAD.MOV.U32 R12, RZ, RZ, 0x5 ;  /* 0x00000005ff0c7424 */ /* 0x000fe200078e00ff */
[----:B------:R-:W-:-:S13]  /*1fa30*/  IADD3 R2, P3, R14, R0, RZ ;  /* 0x000000000e027210 */ /* 0x000fda0007f7e0ff */
[----:B------:R-:W-:Y:S05]  /*1fa40*/  WARPSYNC.COLLECTIVE R15, `(.L_x_11147) ;  /* 0x000000000f087348 */ /* 0x000fea0003c00000 */
[----:B------:R0:W1:Y:S02]  /*1fa50*/  SHFL.IDX P6, R14, R13, R12, R11 ;  /* 0x0000000c0d0e7389 */ /* 0x00006400000c000b */
[----:B01----:R-:W-:Y:S01]  /*1fa60*/  ENDCOLLECTIVE ;  /* 0x000000000000791b */ /* 0x003fe20003800000 */
.L_x_11147:
        /* <DEDUP_REMOVED lines=12> */
.L_x_11148:
        /* <DEDUP_REMOVED lines=9> */
.L_x_11069:
[----:B0-----:R0:W1:Y:S02]  /*1fbc0*/  SYNCS.PHASECHK.TRANS64.TRYWAIT P0, [R10+URZ+0x22840], R24 ;  /* 0x022840180a0075a7 */ /* 0x001064000800017f */
[----:B-1----:R-:W-:Y:S05]  /*1fbd0*/  @!P0 NANOSLEEP.SYNCS 0x989680 ;  /* 0x009896800000895d */ /* 0x002fea0003900000 */
[----:B------:R-:W1:Y:S02]  /*1fbe0*/  @!P0 SYNCS.PHASECHK.TRANS64 P0, [R10+URZ+0x22840], R24 ;  /* 0x022840180a0085a7 */ /* 0x000e64000800007f */
[----:B-1----:R-:W-:Y:S05]  /*1fbf0*/  @!P0 BRA `(.L_x_11069) ;  /* 0xfffffffc00f08947 */ /* 0x002fea000383ffff */
[----:B------:R-:W-:Y:S05]  /*1fc00*/  BRA `(.L_x_11150) ;  /* 0xffffffd000787947 */ /* 0x000fea000383ffff */
.L_x_11070:
        /* <DEDUP_REMOVED lines=8> */
.L_x_11152:
[----:B------:R-:W-:Y:S05]  /*1fc90*/  BSYNC B1 ;  /* 0x0000000000017941 */ /* 0x000fea0003800000 */
.L_x_11151:
        /* <DEDUP_REMOVED lines=9> */
.L_x_11153:
[----:B------:R-:W-:Y:S02]  /*1fd30*/  IMAD.MOV.U32 R13, RZ, RZ, R21 ;  /* 0x000000ffff0d7224 */ /* 0x000fe400078e0015 */
[----:B------:R-:W-:Y:S01]  /*1fd40*/  IMAD.MOV.U32 R12, RZ, RZ, 0x1 ;  /* 0x00000001ff0c7424 */ /* 0x000fe200078e00ff */
[----:B------:R-:W-:-:S13]  /*1fd50*/  IADD3 R2, P0, R14, R0, RZ ;  /* 0x000000000e027210 */ /* 0x000fda0007f1e0ff */
[----:B------:R-:W-:Y:S05]  /*1fd60*/  WARPSYNC.COLLECTIVE R15, `(.L_x_11154) ;  /* 0x000000000f087348 */ /* 0x000fea0003c00000 */
[----:B------:R0:W1:Y:S02]  /*1fd70*/  SHFL.IDX P6, R14, R13, R12, R11 ;  /* 0x0000000c0d0e7389 */ /* 0x00006400000c000b */
[----:B01----:R-:W-:Y:S01]  /*1fd80*/  ENDCOLLECTIVE ;  /* 0x000000000000791b */ /* 0x003fe20003800000 */
.L_x_11154:
        /* <DEDUP_REMOVED lines=10> */
.L_x_11155:
[----:B------:R-:W-:Y:S02]  /*1fe30*/  IMAD.MOV.U32 R13, RZ, RZ, R21 ;  /* 0x000000ffff0d7224 */ /* 0x000fe400078e0015 */
[----:B------:R-:W-:Y:S02]  /*1fe40*/  IMAD.MOV.U32 R12, RZ, RZ, 0x2 ;  /* 0x00000002ff0c7424 */ /* 0x000fe400078e00ff */
[----:B------:R-:W-:-:S07]  /*1fe50*/  IMAD.MOV.U32 R6, RZ, RZ, R14 ;  /* 0x000000ffff067224 */ /* 0x000fce00078e000e */
[----:B------:R-:W-:Y:S05]  /*1fe60*/  WARPSYNC.COLLECTIVE R15, `(.L_x_11156) ;  /* 0x000000000f087348 */ /* 0x000fea0003c00000 */
[----:B------:R0:W1:Y:S02]  /*1fe70*/  SHFL.IDX P6, R14, R13, R12, R11 ;  /* 0x0000000c0d0e7389 */ /* 0x00006400000c000b */
[----:B01----:R-:W-:Y:S01]  /*1fe80*/  ENDCOLLECTIVE ;  /* 0x000000000000791b */ /* 0x003fe20003800000 */
.L_x_11156:
        /* <DEDUP_REMOVED lines=11> */
.L_x_11157:
[----:B------:R-:W-:Y:S02]  /*1ff40*/  IMAD.MOV.U32 R13, RZ, RZ, R21 ;  /* 0x000000ffff0d7224 */ /* 0x000fe400078e0015 */
[----:B------:R-:W-:Y:S01]  /*1ff50*/  IMAD.MOV.U32 R12, RZ, RZ, 0x3 ;  /* 0x00000003ff0c7424 */ /* 0x000fe200078e00ff */
[----:B------:R-:W-:-:S13]  /*1ff60*/  IADD3 R2, P0, R14, R0, RZ ;  /* 0x000000000e027210 */ /* 0x000fda0007f1e0ff */
[----:B------:R-:W-:Y:S05]  /*1ff70*/  WARPSYNC.COLLECTIVE R15, `(.L_x_11158) ;  /* 0x000000000f087348 */ /* 0x000fea0003c00000 */
[----:B------:R0:W1:Y:S02]  /*1ff80*/  SHFL.IDX P6, R14, R13, R12, R11 ;  /* 0x0000000c0d0e7389 */ /* 0x00006400000c000b */
[----:B01----:R-:W-:Y:S01]  /*1ff90*/  ENDCOLLECTIVE ;  /* 0x000000000000791b */ /* 0x003fe20003800000 */
.L_x_11158:
        /* <DEDUP_REMOVED lines=10> */
.L_x_11159:
[----:B------:R-:W-:Y:S02]  /*20040*/  IMAD.MOV.U32 R13, RZ, RZ, R21 ;  /* 0x000000ffff0d7224 */ /* 0x000fe400078e0015 */
[----:B------:R-:W-:Y:S01]  /*20050*/  IMAD.MOV.U32 R12, RZ, RZ, 0x4 ;  /* 0x00000004ff0c7424 */ /* 0x000fe200078e00ff */
[----:B------:R-:W-:-:S13]  /*20060*/  IADD3 R2, P0, R14, R0, RZ ;  /* 0x000000000e027210 */ /* 0x000fda0007f1e0ff */
[----:B------:R-:W-:Y:S05]  /*20070*/  WARPSYNC.COLLECTIVE R15, `(.L_x_11160) ;  /* 0x000000000f087348 */ /* 0x000fea0003c00000 */
[----:B------:R0:W1:Y:S02]  /*20080*/  SHFL.IDX P6, R14, R13, R12, R11 ;  /* 0x0000000c0d0e7389 */ /* 0x00006400000c000b */
[----:B01----:R-:W-:Y:S01]  /*20090*/  ENDCOLLECTIVE ;  /* 0x000000000000791b */ /* 0x003fe20003800000 */
.L_x_11160:
        /* <DEDUP_REMOVED lines=10> */
.L_x_11161:
[----:B------:R-:W-:Y:S02]  /*20140*/  IMAD.MOV.U32 R13, RZ, RZ, R21 ;  /* 0x000000ffff0d7224 */ /* 0x000fe400078e0015 */
[----:B------:R-:W-:Y:S01]  /*20150*/  IMAD.MOV.U32 R12, RZ, RZ, 0x5 ;  /* 0x00000005ff0c7424 */ /* 0x000fe200078e00ff */
[----:B------:R-:W-:-:S13]  /*20160*/  IADD3 R2, P0, R14, R0, RZ ;  /* 0x000000000e027210 */ /* 0x000fda0007f1e0ff */
[----:B------:R-:W-:Y:S05]  /*20170*/  WARPSYNC.COLLECTIVE R15, `(.L_x_11162) ;  /* 0x000000000f087348 */ /* 0x000fea0003c00000 */
[----:B------:R0:W1:Y:S02]  /*20180*/  SHFL.IDX P6, R14, R13, R12, R11 ;  /* 0x0000000c0d0e7389 */ /* 0x00006400000c000b */
[----:B01----:R-:W-:Y:S01]  /*20190*/  ENDCOLLECTIVE ;  /* 0x000000000000791b */ /* 0x003fe20003800000 */
.L_x_11162:
        /* <DEDUP_REMOVED lines=10> */
.L_x_11163:
[----:B------:R-:W-:Y:S05]  /*20240*/  BRA `(.L_x_11164) ;  /* 0xffffffcc00b87947 */ /* 0x000fea000383ffff */
.L_x_11075:
[----:B--2---:R2:W3:Y:S02]  /*20250*/  SYNCS.PHASECHK.TRANS64.TRYWAIT P0, [R10+URZ+0x22860], R24 ;  /* 0x022860180a0075a7 */ /* 0x0044e4000800017f */
[----:B---3--:R-:W-:Y:S05]  /*20260*/  @!P0 NANOSLEEP.SYNCS 0x989680 ;  /* 0x009896800000895d */ /* 0x008fea0003900000 */
[----:B------:R-:W3:Y:S02]  /*20270*/  @!P0 SYNCS.PHASECHK.TRANS64 P0, [R10+URZ+0x22860], R24 ;  /* 0x022860180a0085a7 */ /* 0x000ee4000800007f */
[----:B---3--:R-:W-:Y:S05]  /*20280*/  @!P0 BRA `(.L_x_11075) ;  /* 0xfffffffc00f08947 */ /* 0x008fea000383ffff */
[----:B------:R-:W-:Y:S05]  /*20290*/  BRA `(.L_x_11165) ;  /* 0xffffffd000087947 */ /* 0x000fea000383ffff */
.L_x_11076:
        /* <DEDUP_REMOVED lines=8> */
.L_x_11167:
[----:B------:R-:W-:Y:S05]  /*20320*/  BSYNC B1 ;  /* 0x0000000000017941 */ /* 0x000fea0003800000 */
.L_x_11166:
        /* <DEDUP_REMOVED lines=9> */
.L_x_11168:
[----:B------:R-:W-:Y:S02]  /*203c0*/  IMAD.MOV.U32 R13, RZ, RZ, R23 ;  /* 0x000000ffff0d7224 */ /* 0x000fe400078e0017 */
[----:B------:R-:W-:Y:S01]  /*203d0*/  IMAD.MOV.U32 R12, RZ, RZ, 0x1 ;  /* 0x00000001ff0c7424 */ /* 0x000fe200078e00ff */
[----:B------:R-:W-:-:S13]  /*203e0*/  IADD3 R2, P0, R14, R0, RZ ;  /* 0x000000000e027210 */ /* 0x000fda0007f1e0ff */
[----:B------:R-:W-:Y:S05]  /*203f0*/  WARPSYNC.COLLECTIVE R15, `(.L_x_11169) ;  /* 0x000000000f087348 */ /* 0x000fea0003c00000 */
[----:B------:R0:W1:Y:S02]  /*20400*/  SHFL.IDX P6, R14, R13, R12, R11 ;  /* 0x0000000c0d0e7389 */ /* 0x00006400000c000b */
[----:B01----:R-:W-:Y:S01]  /*20410*/  ENDCOLLECTIVE ;  /* 0x000000000000791b */ /* 0x003fe20003800000 */
.L_x_11169:
        /* <DEDUP_REMOVED lines=13> */
.L_x_11170:
[----:B------:R-:W-:Y:S02]  /*204f0*/  IMAD.MOV.U32 R13, RZ, RZ, R23 ;  /* 0x000000ffff0d7224 */ /* 0x000fe400078e0017 */
[----:B------:R-:W-:Y:S01]  /*20500*/  IMAD.MOV.U32 R12, RZ, RZ, 0x2 ;  /* 0x00000002ff0c7424 */ /* 0x000fe200078e00ff */
[----:B------:R-:W-:-:S13]  /*20510*/  IADD3 R2, P0, R14, R0, RZ ;  /* 0x000000000e027210 */ /* 0x000fda0007f1e0ff */
[----:B------:R-:W-:Y:S05]  /*20520*/  WARPSYNC.COLLECTIVE R15, `(.L_x_11171) ;  /* 0x000000000f087348 */ /* 0x000fea0003c00000 */
[----:B------:R0:W1:Y:S02]  /*20530*/  SHFL.IDX P6, R14, R13, R12, R11 ;  /* 0x0000000c0d0e7389 */ /* 0x00006400000c000b */
[----:B01----:R-:W-:Y:S01]  /*20540*/  ENDCOLLECTIVE ;  /* 0x000000000000791b */ /* 0x003fe20003800000 */
.L_x_11171:
        /* <DEDUP_REMOVED lines=13> */
.L_x_11172:
[----:B------:R-:W-:Y:S02]  /*20620*/  IMAD.MOV.U32 R13, RZ, RZ, R23 ;  /* 0x000000ffff0d7224 */ /* 0x000fe400078e0017 */
[----:B------:R-:W-:Y:S01]  /*20630*/  IMAD.MOV.U32 R12, RZ, RZ, 0x3 ;  /* 0x00000003ff0c7424 */ /* 0x000fe200078e00ff */
[----:B------:R-:W-:-:S13]  /*20640*/  IADD3 R2, P0, R14, R0, RZ ;  /* 0x000000000e027210 */ /* 0x000fda0007f1e0ff */
[----:B------:R-:W-:Y:S05]  /*20650*/  WARPSYNC.COLLECTIVE R15, `(.L_x_11173) ;  /* 0x000000000f087348 */ /* 0x000fea0003c00000 */
[----:B------:R0:W1:Y:S02]  /*20660*/  SHFL.IDX P6, R14, R13, R12, R11 ;  /* 0x0000000c0d0e7389 */ /* 0x00006400000c000b */
[----:B01----:R-:W-:Y:S01]  /*20670*/  ENDCOLLECTIVE ;  /* 0x000000000000791b */ /* 0x003fe20003800000 */
.L_x_11173:
        /* <DEDUP_REMOVED lines=13> */
.L_x_11174:
[----:B------:R-:W-:Y:S02]  /*20750*/  IMAD.MOV.U32 R13, RZ, RZ, R23 ;  /* 0x000000ffff0d7224 */ /* 0x000fe400078e0017 */
[----:B------:R-:W-:Y:S01]  /*20760*/  IMAD.MOV.U32 R12, RZ, RZ, 0x4 ;  /* 0x00000004ff0c7424 */ /* 0x000fe200078e00ff */
[----:B------:R-:W-:-:S13]  /*20770*/  IADD3 R2, P0, R14, R0, RZ ;  /* 0x000000000e027210 */ /* 0x000fda0007f1e0ff */
[----:B------:R-:W-:Y:S05]  /*20780*/  WARPSYNC.COLLECTIVE R15, `(.L_x_11175) ;  /* 0x000000000f087348 */ /* 0x000fea0003c00000 */
[----:B------:R0:W1:Y:S02]  /*20790*/  SHFL.IDX P6, R14, R13, R12, R11 ;  /* 0x0000000c0d0e7389 */ /* 0x00006400000c000b */
[----:B01----:R-:W-:Y:S01]  /*207a0*/  ENDCOLLECTIVE ;  /* 0x000000000000791b */ /* 0x003fe20003800000 */
.L_x_11175:
        /* <DEDUP_REMOVED lines=13> */
.L_x_11176:
[----:B------:R-:W-:Y:S02]  /*20880*/  IMAD.MOV.U32 R13, RZ, RZ, R23 ;  /* 0x000000ffff0d7224 */ /* 0x000fe400078e0017 */
[----:B------:R-:W-:Y:S01]  /*20890*/  IMAD.MOV.U32 R12, RZ, RZ, 0x5 ;  /* 0x00000005ff0c7424 */ /* 0x000fe200078e00ff */
[----:B------:R-:W-:-:S13]  /*208a0*/  IADD3 R2, P0, R14, R0, RZ ;  /* 0x000000000e027210 */ /* 0x000fda0007f1e0ff */
[----:B------:R-:W-:Y:S05]  /*208b0*/  WARPSYNC.COLLECTIVE R15, `(.L_x_11177) ;  /* 0x000000000f087348 */ /* 0x000fea0003c00000 */
[----:B------:R0:W1:Y:S02]  /*208c0*/  SHFL.IDX P6, R14, R13, R12, R11 ;  /* 0x0000000c0d0e7389 */ /* 0x00006400000c000b */
[----:B01----:R-:W-:Y:S01]  /*208d0*/  ENDCOLLECTIVE ;  /* 0x000000000000791b */ /* 0x003fe20003800000 */
.L_x_11177:
        /* <DEDUP_REMOVED lines=13> */
.L_x_11178:
[----:B------:R-:W-:Y:S05]  /*209b0*/  BRA `(.L_x_11179) ;  /* 0xffffffcc00547947 */ /* 0x000fea000383ffff */
.L_x_11084:
[----:B------:R-:W-:Y:S01]  /*209c0*/  BSSY B0, `(.L_x_11180) ;  /* 0x0000008000007945 */ /* 0x000fe20003800000 */
[----:B------:R-:W-:Y:S02]  /*209d0*/  IMAD.MOV.U32 R13, RZ, RZ, R31 ;  /* 0x000000ffff0d7224 */ /* 0x000fe400078e001f */
[----:B------:R-:W-:Y:S02]  /*209e0*/  IMAD.MOV.U32 R12, RZ, RZ, RZ ;  /* 0x000000ffff0c7224 */ /* 0x000fe400078e00ff */
[----:B------:R-:W-:Y:S02]  /*209f0*/  IMAD.MOV.U32 R11, RZ, RZ, 0x1f ;  /* 0x0000001fff0b7424 */ /* 0x000fe400078e00ff */
[----:B------:R-:W-:-:S07]  /*20a00*/  IMAD.MOV.U32 R15, RZ, RZ, -0x1 ;  /* 0xffffffffff0f7424 */ /* 0x000fce00078e00ff */
[----:B01---5:R-:W-:Y:S05]  /*20a10*/  WARPSYNC.COLLECTIVE R15, `(.L_x_11181) ;  /* 0x000000000f087348 */ /* 0x023fea0003c00000 */
[----:B------:R2:W3:Y:S02]  /*20a20*/  SHFL.IDX P6, R14, R13, R12, R11 ;  /* 0x0000000c0d0e7389 */ /* 0x0004e400000c000b */
[----:B0123-5:R-:W-:Y:S01]  /*20a30*/  ENDCOLLECTIVE ;  /* 0x000000000000791b */ /* 0x02ffe20003800000 */
.L_x_11181:
[----:B------:R-:W-:Y:S05]  /*20a40*/  BSYNC B0 ;  /* 0x0000000000007941 */ /* 0x000fea0003800000 */
.L_x_11180:
[----:B------:R-:W-:Y:S05]  /*20a50*/  BRA `(.L_x_11182) ;  /* 0xffffffd000287947 */ /* 0x000fea000383ffff */
.L_x_11087:
[----:B---3--:R3:W4:Y:S02]  /*20a60*/  SYNCS.PHASECHK.TRANS64.TRYWAIT P0, [R5+URZ+0x22820], R0 ;  /* 0x02282000050075a7 */ /* 0x008724000800017f */
[----:B----4-:R-:W-:Y:S05]  /*20a70*/  @!P0 NANOSLEEP.SYNCS 0x989680 ;  /* 0x009896800000895d */ /* 0x010fea0003900000 */
[----:B------:R-:W4:Y:S02]  /*20a80*/  @!P0 SYNCS.PHASECHK.TRANS64 P0, [R5+URZ+0x22820], R0 ;  /* 0x02282000050085a7 */ /* 0x000f24000800007f */
[----:B----4-:R-:W-:Y:S05]  /*20a90*/  @!P0 BRA `(.L_x_11087) ;  /* 0xfffffffc00f08947 */ /* 0x010fea000383ffff */
[----:B------:R-:W-:Y:S05]  /*20aa0*/  BRA `(.L_x_11183) ;  /* 0xffffffd000707947 */ /* 0x000fea000383ffff */
.L_x_11088:
        /* <DEDUP_REMOVED lines=11> */
.L_x_11185:
[----:B------:R-:W-:Y:S05]  /*20b60*/  BSYNC B0 ;  /* 0x0000000000007941 */ /* 0x000fea0003800000 */
.L_x_11184:
[----:B------:R-:W-:Y:S05]  /*20b70*/  BRA `(.L_x_11186) ;  /* 0xffffffd000587947 */ /* 0x000fea000383ffff */
.L_x_11091:
[----:B------:R-:W-:Y:S01]  /*20b80*/  BSSY B1, `(.L_x_11187) ;  /* 0x0000006000017945 */ /* 0x000fe20003800000 */
[----:B------:R-:W-:-:S07]  /*20b90*/  IMAD.MOV.U32 R15, RZ, RZ, -0x1 ;  /* 0xffffffffff0f7424 */ /* 0x000fce00078e00ff */
[----:B0123-5:R-:W-:Y:S05]  /*20ba0*/  WARPSYNC.COLLECTIVE R15, `(.L_x_11188) ;  /* 0x000000000f0c7348 */ /* 0x02ffea0003c00000 */
[----:B------:R-:W-:Y:S02]  /*20bb0*/  ELECT P6, UR62, PT ;  /* 0x00000000003e782f */ /* 0x000fe400038c0000 */
[----:B------:R-:W-:Y:S01]  /*20bc0*/  MOV R14, UR62 ;  /* 0x0000003e000e7c02 */ /* 0x000fe20008000f00 */
[----:B0123-5:R-:W-:Y:S10]  /*20bd0*/  ENDCOLLECTIVE ;  /* 0x000000000000791b */ /* 0x02fff40003800000 */
.L_x_11188:
[----:B------:R-:W-:Y:S05]  /*20be0*/  BSYNC B1 ;  /* 0x0000000000017941 */ /* 0x000fea0003800000 */
.L_x_11187:
[----:B------:R-:W-:Y:S05]  /*20bf0*/  BRA `(.L_x_11189) ;  /* 0xffffffd000507947 */ /* 0x000fea000383ffff */
.L_x_11093:
[----:B---3--:R3:W4:Y:S02]  /*20c00*/  SYNCS.PHASECHK.TRANS64.TRYWAIT P1, [R3+URZ+0x22840], R2 ;  /* 0x02284002030075a7 */ /* 0x008724000802017f */
[----:B----4-:R-:W-:Y:S05]  /*20c10*/  @!P1 NANOSLEEP.SYNCS 0x989680 ;  /* 0x009896800000995d */ /* 0x010fea0003900000 */
[----:B------:R-:W4:Y:S02]  /*20c20*/  @!P1 SYNCS.PHASECHK.TRANS64 P1, [R3+URZ+0x22840], R2 ;  /* 0x02284002030095a7 */ /* 0x000f24000802007f */
[----:B----4-:R-:W-:Y:S05]  /*20c30*/  @!P1 BRA `(.L_x_11093) ;  /* 0xfffffffc00f09947 */ /* 0x010fea000383ffff */
[----:B------:R-:W-:Y:S05]  /*20c40*/  BRA `(.L_x_11190) ;  /* 0xffffffd000707947 */ /* 0x000fea000383ffff */
.L_x_11095:
[----:B----4-:R4:W0:Y:S02]  /*20c50*/  SYNCS.PHASECHK.TRANS64.TRYWAIT P1, [R5+URZ+0x22840], R0 ;  /* 0x02284000050075a7 */ /* 0x010824000802017f */
[----:B0-----:R-:W-:Y:S05]  /*20c60*/  @!P1 NANOSLEEP.SYNCS 0x989680 ;  /* 0x009896800000995d */ /* 0x001fea0003900000 */
[----:B------:R-:W0:Y:S02]  /*20c70*/  @!P1 SYNCS.PHASECHK.TRANS64 P1, [R5+URZ+0x22840], R0 ;  /* 0x02284000050095a7 */ /* 0x000e24000802007f */
[----:B0-----:R-:W-:Y:S05]  /*20c80*/  @!P1 BRA `(.L_x_11095) ;  /* 0xfffffffc00f09947 */ /* 0x001fea000383ffff */
[----:B------:R-:W-:Y:S05]  /*20c90*/  BRA `(.L_x_11191) ;  /* 0xffffffd0007c7947 */ /* 0x000fea000383ffff */
.L_x_11097:
[----:B------:R0:W0:Y:S02]  /*20ca0*/  SYNCS.PHASECHK.TRANS64.TRYWAIT P1, [R3+URZ+0x22860], R2 ;  /* 0x02286002030075a7 */ /* 0x000024000802017f */
[----:B0-----:R-:W-:Y:S05]  /*20cb0*/  @!P1 NANOSLEEP.SYNCS 0x989680 ;  /* 0x009896800000995d */ /* 0x001fea0003900000 */
[----:B------:R-:W0:Y:S02]  /*20cc0*/  @!P1 SYNCS.PHASECHK.TRANS64 P1, [R3+URZ+0x22860], R2 ;  /* 0x02286002030095a7 */ /* 0x000e24000802007f */
[----:B0-----:R-:W-:Y:S05]  /*20cd0*/  @!P1 BRA `(.L_x_11097) ;  /* 0xfffffffc00f09947 */ /* 0x001fea000383ffff */
[----:B------:R-:W-:Y:S05]  /*20ce0*/  BRA `(.L_x_11192) ;  /* 0xffffffd000787947 */ /* 0x000fea000383ffff */
        .type           $_ZN7cutlass13device_kernelIN5flash11enable_sm90INS1_16FlashAttnFwdSm90INS1_25CollectiveMainloopFwdSm90ILi2EN4cute5tupleIJNS5_1CILi1EEES8_S8_EEENS6_IJNS7_ILi128EEENS7_ILi96EEENS7_ILi64EEEEEELi256ENS_10bfloat16_tEfNS_4arch4Sm90ELb0ELb1ELb1ELb0ELb1ELb0ELb0ELb1ELb0ELb1ELb0ELb0EEENS1_21CollectiveEpilogueFwdINS6_IJSA_NS7_ILi256EEESB_EEES9_SE_SG_Li256ELb0ELb1ELb0ELb0EEENS1_30DynamicPersistentTileSchedulerILi256ELi128ELb0ELb1ELb1EEEEEEEEEvNT_6ParamsE$_ZZN5flash25CollectiveMainloopFwdSm90ILi2EN4cute5tupleIJNS1_1CILi1EEES4_S4_EEENS2_IJNS3_ILi128EEENS3_ILi96EEENS3_ILi64EEEEEELi256EN7cutlass10bfloat16_tEfNSA_4arch4Sm90ELb0ELb1ELb1ELb0ELb1ELb0ELb0ELb1ELb0ELb1ELb0ELb0EE3mmaINS_16FlashAttnFwdSm90ISE_NS_21CollectiveEpilogueFwdINS2_IJS6_NS3_ILi256EEES7_EEES5_SB_SD_Li256ELb0ELb1ELb0ELb0EEENS_30DynamicPersistentTileSchedulerILi256ELi128ELb0ELb1ELb1EEEE13SharedStorageENS1_6TensorINS1_11ArrayEngineIfLm128EEENS1_6LayoutINS2_IJNS2_IJNS3_ILi2EEEST_NS3_ILi32EEEEEES4_S4_EEENS2_IJNS2_IJS4_ST_NS3_ILi4EEEEEENS3_ILi0EEESZ_EEEEEEENS_7SoftmaxILi2ELi0EEEEEbRKNSE_6ParamsENSA_13PipelineAsyncILi2EEES19_RNSA_13PipelineStateILj2EEERT0_RT1_iRiRKNS_16SeqlenInfoQKNewKILb0ELb0EEENS2_IJiiiiEEERT_ENKUliT_T0_T1_E_clIZSF_ISO_S12_S14_EbS17_S19_S19_S1C_S1E_S1G_iS1H_S1L_S1M_S1O_EUlRS1P_iE1_NS3_ILb0EEENS3_ILb1EEEEEDaiS1P_S1Q_S1R_,@function
        .size           $_ZN7cutlass13device_kernelIN5flash11enable_sm90INS1_16FlashAttnFwdSm90INS1_25CollectiveMainloopFwdSm90ILi2EN4cute5tupleIJNS5_1CILi1EEES8_S8_EEENS6_IJNS7_ILi128EEENS7_ILi96EEENS7_ILi64EEEEEELi256ENS_10bfloat16_tEfNS_4arch4Sm90ELb0ELb1ELb1ELb0ELb1ELb0ELb0ELb1ELb0ELb1ELb0ELb0EEENS1_21CollectiveEpilogueFwdINS6_IJSA_NS7_ILi256EEESB_EEES9_SE_SG_Li256ELb0ELb1ELb0ELb0EEENS1_30DynamicPersistentTileSchedulerILi256ELi128ELb0ELb1ELb1EEEEEEEEEvNT_6ParamsE$_ZZN5flash25CollectiveMainloopFwdSm90ILi2EN4cute5tupleIJNS1_1CILi1EEES4_S4_EEENS2_IJNS3_ILi128EEENS3_ILi96EEENS3_ILi64EEEEEELi256EN7cutlass10bfloat16_tEfNSA_4arch4Sm90ELb0ELb1ELb1ELb0ELb1ELb0ELb0ELb1ELb0ELb1ELb0ELb0EE3mmaINS_16FlashAttnFwdSm90ISE_NS_21CollectiveEpilogueFwdINS2_IJS6_NS3_ILi256EEES7_EEES5_SB_SD_Li256ELb0ELb1ELb0ELb0EEENS_30DynamicPersistentTileSchedulerILi256ELi128ELb0ELb1ELb1EEEE13SharedStorageENS1_6TensorINS1_11ArrayEngineIfLm128EEENS1_6LayoutINS2_IJNS2_IJNS3_ILi2EEEST_NS3_ILi32EEEEEES4_S4_EEENS2_IJNS2_IJS4_ST_NS3_ILi4EEEEEENS3_ILi0EEESZ_EEEEEEENS_7SoftmaxILi2ELi0EEEEEbRKNSE_6ParamsENSA_13PipelineAsyncILi2EEES19_RNSA_13PipelineStateILj2EEERT0_RT1_iRiRKNS_16SeqlenInfoQKNewKILb0ELb0EEENS2_IJiiiiEEERT_ENKUliT_T0_T1_E_clIZSF_ISO_S12_S14_EbS17_S19_S19_S1C_S1E_S1G_iS1H_S1L_S1M_S1O_EUlRS1P_iE1_NS3_ILb0EEENS3_ILb1EEEEEDaiS1P_S1Q_S1R_,(.L_x_15669 - $_ZN7cutlass13device_kernelIN5flash11enable_sm90INS1_16FlashAttnFwdSm90INS1_25CollectiveMainloopFwdSm90ILi2EN4cute5tupleIJNS5_1CILi1EEES8_S8_EEENS6_IJNS7_ILi128EEENS7_ILi96EEENS7_ILi64EEEEEELi256ENS_10bfloat16_tEfNS_4arch4Sm90ELb0ELb1ELb1ELb0ELb1ELb0ELb0ELb1ELb0ELb1ELb0ELb0EEENS1_21CollectiveEpilogueFwdINS6_IJSA_NS7_ILi256EEESB_EEES9_SE_SG_Li256ELb0ELb1ELb0ELb0EEENS1_30DynamicPersistentTileSchedulerILi256ELi128ELb0ELb1ELb1EEEEEEEEEvNT_6ParamsE$_ZZN5flash25CollectiveMainloopFwdSm90ILi2EN4cute5tupleIJNS1_1CILi1EEES4_S4_EEENS2_IJNS3_ILi128EEENS3_ILi96EEENS3_ILi64EEEEEELi256EN7cutlass10bfloat16_tEfNSA_4arch4Sm90ELb0ELb1ELb1ELb0ELb1ELb0ELb0ELb1ELb0ELb1ELb0ELb0EE3mmaINS_16FlashAttnFwdSm90ISE_NS_21CollectiveEpilogueFwdINS2_IJS6_NS3_ILi256EEES7_EEES5_SB_SD_Li256ELb0ELb1ELb0ELb0EEENS_30DynamicPersistentTileSchedulerILi256ELi128ELb0ELb1ELb1EEEE13SharedStorageENS1_6TensorINS1_11ArrayEngineIfLm128EEENS1_6LayoutINS2_IJNS2_IJNS3_ILi2EEEST_NS3_ILi32EEEEEES4_S4_EEENS2_IJNS2_IJS4_ST_NS3_ILi4EEEEEENS3_ILi0EEESZ_EEEEEEENS_7SoftmaxILi2ELi0EEEEEbRKNSE_6ParamsENSA_13PipelineAsyncILi2EEES19_RNSA_13PipelineStateILj2EEERT0_RT1_iRiRKNS_16SeqlenInfoQKNewKILb0ELb0EEENS2_IJiiiiEEERT_ENKUliT_T0_T1_E_clIZSF_ISO_S12_S14_EbS17_S19_S19_S1C_S1E_S1G_iS1H_S1L_S1M_S1O_EUlRS1P_iE1_NS3_ILb0EEENS3_ILb1EEEEEDaiS1P_S1Q_S1R_)
$_ZN7cutlass13device_kernelIN5flash11enable_sm90INS1_16FlashAttnFwdSm90INS1_25CollectiveMainloopFwdSm90ILi2EN4cute5tupleIJNS5_1CILi1EEES8_S8_EEENS6_IJNS7_ILi128EEENS7_ILi96EEENS7_ILi64EEEEEELi256ENS_10bfloat16_tEfNS_4arch4Sm90ELb0ELb1ELb1ELb0ELb1ELb0ELb0ELb1ELb0ELb1ELb0ELb0EEENS1_21CollectiveEpilogueFwdINS6_IJSA_NS7_ILi256EEESB_EEES9_SE_SG_Li256ELb0ELb1ELb0ELb0EEENS1_30DynamicPersistentTileSchedulerILi256ELi128ELb0ELb1ELb1EEEEEEEEEvNT_6ParamsE$_ZZN5flash25CollectiveMainloopFwdSm90ILi2EN4cute5tupleIJNS1_1CILi1EEES4_S4_EEENS2_IJNS3_ILi128EEENS3_ILi96EEENS3_ILi64EEEEEELi256EN7cutlass10bfloat16_tEfNSA_4arch4Sm90ELb0ELb1ELb1ELb0ELb1ELb0ELb0ELb1ELb0ELb1ELb0ELb0EE3mmaINS_16FlashAttnFwdSm90ISE_NS_21CollectiveEpilogueFwdINS2_IJS6_NS3_ILi256EEES7_EEES5_SB_SD_Li256ELb0ELb1ELb0ELb0EEENS_30DynamicPersistentTileSchedulerILi256ELi128ELb0ELb1ELb1EEEE13SharedStorageENS1_6TensorINS1_11ArrayEngineIfLm128EEENS1_6LayoutINS2_IJNS2_IJNS3_ILi2EEEST_NS3_ILi32EEEEEES4_S4_EEENS2_IJNS2_IJS4_ST_NS3_ILi4EEEEEENS3_ILi0EEESZ_EEEEEEENS_7SoftmaxILi2ELi0EEEEEbRKNSE_6ParamsENSA_13PipelineAsyncILi2EEES19_RNSA_13PipelineStateILj2EEERT0_RT1_iRiRKNS_16SeqlenInfoQKNewKILb0ELb0EEENS2_IJiiiiEEERT_ENKUliT_T0_T1_E_clIZSF_ISO_S12_S14_EbS17_S19_S19_S1C_S1E_S1G_iS1H_S1L_S1M_S1O_EUlRS1P_iE1_NS3_ILb0EEENS3_ILb1EEEEEDaiS1P_S1Q_S1R_:
        /* <DEDUP_REMOVED lines=9> */
[----:B------:R-:W-:Y:S01]  /*20d80*/  R2UR UR5, R5 ;  /* 0x00000000050572ca */ /* 0x000fe200000e0000 */
[----:B--2---:R-:W-:-:S12]  /*20d90*/  VIADD R13, R6, 0x1 ;  /* 0x00000001060d7836 */ /* 0x004fd80000000000 */
[----:B------:R-:W2:Y:S01]  /*20da0*/  LD.E R6, desc[UR4][R2.64+0x8] ;  /* 0x0000080402067980 */ /* 0x000ea2000c101900 */
[----:B------:R-:W-:-:S13]  /*20db0*/  ISETP.NE.AND P0, PT, R13, 0x2, PT ;  /* 0x000000020d00780c */ /* 0x000fda0003f05270 */
[----:B------:R-:W-:Y:S02]  /*20dc0*/  @!P0 R2UR UR6, R4 ;  /* 0x00000000040682ca */ /* 0x000fe400000e0000 */
[----:B------:R-:W-:-:S13]  /*20dd0*/  @!P0 R2UR UR7, R5 ;  /* 0x00000000050782ca */ /* 0x000fda00000e0000 */
[----:B------:R-:W3:Y:S01]  /*20de0*/  @!P0 LD.E R7, desc[UR6][R2.64+0x4] ;  /* 0x0000040602078980 */ /* 0x000ee2000c101900 */
        /* <DEDUP_REMOVED lines=8> */
[----:B------:R0:W-:Y:S08]  /*20e70*/  ST.E desc[UR4][R2.64], R13 ;  /* 0x0000000d02007985 */ /* 0x0001f0000c101904 */
[----:B------:R1:W-:Y:S01]  /*20e80*/  @!P0 ST.E desc[UR8][R2.64], RZ ;  /* 0x000000ff02008985 */ /* 0x0003e2000c101908 */
[----:B--2---:R-:W-:-:S05]  /*20e90*/  VIADD R15, R6, 0x1 ;  /* 0x00000001060f7836 */ /* 0x004fca0000000000 */
[----:B------:R1:W-:Y:S01]  /*20ea0*/  ST.E desc[UR6][R2.64+0x8], R15 ;  /* 0x0000080f02007985 */ /* 0x0003e2000c101906 */
[----:B---3--:R-:W-:-:S05]  /*20eb0*/  @!P0 LOP3.LUT R21, R7, 0x1, RZ, 0x3c, !PT ;  /* 0x0000000107158812 */ /* 0x008fca00078e3cff */
        /* <DEDUP_REMOVED lines=12> */
[----:B0-----:R1:W5:Y:S01]  /*20f80*/  LD.E R13, desc[UR6][R6.64+0x4] ;  /* 0x00000406060d7980 */ /* 0x001362000c101900 */
[----:B--2---:R-:W-:-:S04]  /*20f90*/  LOP3.LUT R24, R24, 0x1, RZ, 0xfc, !PT ;  /* 0x0000000118187812 */ /* 0x004fc800078efcff */
[----:B------:R-:W-:-:S13]  /*20fa0*/  ISETP.NE.AND P0, PT, R24, 0x3, PT ;  /* 0x000000031800780c */ /* 0x000fda0003f05270 */
[----:B-1----:R-:W-:Y:S05]  /*20fb0*/  @!P0 BRA `(.L_x_11194) ;  /* 0x0000000000048947 */ /* 0x002fea0003800000 */
[----:B------:R-:W-:Y:S01]  /*20fc0*/  BPT.TRAP 0x1 ;  /* 0x000000040000795c */ /* 0x000fe20000300000 */
.L_x_11194:
[----:B------:R-:W-:Y:S05]  /*20fd0*/  BSYNC B2 ;  /* 0x0000000000027941 */ /* 0x000fea0003800000 */
.L_x_11193:
        /* <DEDUP_REMOVED lines=17> */
.L_x_11196:
[----:B------:R-:W-:Y:S05]  /*210f0*/  BSYNC B2 ;  /* 0x0000000000027941 */ /* 0x000fea0003800000 */
.L_x_11195:
        /* <DEDUP_REMOVED lines=10> */
.L_x_11198:
[----:B------:R-:W-:Y:S05]  /*211a0*/  BSYNC B2 ;  /* 0x0000000000027941 */ /* 0x000fea0003800000 */
.L_x_11197:
        /* <DEDUP_REMOVED lines=18> */
[----:B------:R-:W-:Y:S01]  /*212d0*/  WARPGROUP.ARRIVE ;  /* 0x00000000000079c5 */ /* 0x000fe20000000000 */
[----:B------:R-:W-:Y:S01]  /*212e0*/  IMAD.MOV.U32 R9, RZ, RZ, R73 ;  /* 0x000000ffff097224 */ /* 0x000fe200078e0049 */
[----:B------:R-:W-:Y:S01]  /*212f0*/  R2UR UR8, R4 ;  /* 0x00000000040872ca */ /* 0x000fe200000e0000 */
[----:B------:R-:W-:Y:S01]  /*21300*/  IMAD.MOV.U32 R13, RZ, RZ, 0x1 ;  /* 0x00000001ff0d7424 */ /* 0x000fe200078e00ff */
[----:B------:R-:W-:-:S02]  /*21310*/  R2UR UR6, R8 ;  /* 0x00000000080672ca */ /* 0x000fc400000e0000 */
[----:B------:R-:W-:Y:S02]  /*21320*/  R2UR UR7, R9 ;  /* 0x00000000090772ca */ /* 0x000fe400000e0000 */
[C---:B------:R-:W-:Y:S02]  /*21330*/  R2UR UR9, R5.reuse ;  /* 0x00000000050972ca */ /* 0x040fe400000e0000 */
[----:B------:R-:W-:Y:S02]  /*21340*/  R2UR UR10, R4 ;  /* 0x00000000040a72ca */ /* 0x000fe400000e0000 */
[----:B------:R-:W-:Y:S02]  /*21350*/  R2UR UR11, R5 ;  /* 0x00000000050b72ca */ /* 0x000fe400000e0000 */
[----:B---3--:R-:W-:Y:S02]  /*21360*/  R2UR UR4, R6 ;  /* 0x00000000060472ca */ /* 0x008fe400000e0000 */
[----:B------:R-:W-:-:S13]  /*21370*/  R2UR UR5, R7 ;  /* 0x00000000070572ca */ /* 0x000fda00000e0000 */
[----:B------:R-:W-:Y:S03]  /*21380*/  HGMMA.64x96x16.F32.BF16 R24, gdesc[UR4], RZ, !UPT, gsb0 ;  /* 0x01600000041879f0 */ /* 0x000fe6000c0018ff */
        /* <DEDUP_REMOVED lines=8> */
[C---:B------:R-:W-:Y:S02]  /*21410*/  R2UR UR9, R5.reuse ;  /* 0x00000000050972ca */ /* 0x040fe400000e0000 */
[----:B------:R-:W-:Y:S02]  /*21420*/  R2UR UR10, R4 ;  /* 0x00000000040a72ca */ /* 0x000fe400000e0000 */
[----:B------:R-:W-:Y:S01]  /*21430*/  R2UR UR11, R5 ;  /* 0x00000000050b72ca */ /* 0x000fe200000e0000 */
[----:B--2---:R-:W-:Y:S01]  /*21440*/  VIADD R6, R6, 0x2 ;  /* 0x0000000206067836 */ /* 0x004fe20000000000 */
[----:B------:R-:W-:-:S04]  /*21450*/  R2UR UR5, R7 ;  /* 0x00000000070572ca */ /* 0x000fc800000e0000 */
[----:B------:R-:W-:-:S13]  /*21460*/  R2UR UR4, R6 ;  /* 0x00000000060472ca */ /* 0x000fda00000e0000 */
[----:B------:R-:W-:Y:S03]  /*21470*/  HGMMA.64x96x16.F32.BF16 R24, gdesc[UR4], R24, gsb0 ;  /* 0x01600000041879f0 */ /* 0x000fe60008001818 */
        /* <DEDUP_REMOVED lines=31> */
[----:B------:R-:W2:Y:S01]  /*21670*/  LDL.64 R8, [R0+0x18] ;  /* 0x0000180000087983 */ /* 0x000ea20000100a00 */
[----:B------:R-:W1:Y:S01]  /*21680*/  S2R R6, SR_TID.X ;  /* 0x0000000000067919 */ /* 0x000e620000002100 */
[----:B------:R-:W-:-:S02]  /*21690*/  R2UR UR4, R4 ;  /* 0x00000000040472ca */ /* 0x000fc400000e0000 */
[----:B------:R-:W-:Y:S01]  /*216a0*/  R2UR UR5, R5 ;  /* 0x00000000050572ca */ /* 0x000fe200000e0000 */
[----:B------:R-:W3:Y:S01]  /*216b0*/  LDL.64 R2, [R0] ;  /* 0x0000000000027983 */ /* 0x000ee20000100a00 */
[----:B-1----:R-:W-:-:S04]  /*216c0*/  SHF.R.U32.HI R7, RZ, 0x7, R6 ;  /* 0x00000007ff077819 */ /* 0x002fc80000011606 */
[----:B------:R-:W-:-:S05]  /*216d0*/  IADD3 R7, -R7, 0xb, RZ ;  /* 0x0000000b07077810 */ /* 0x000fca0007ffe1ff */
[----:B------:R0:W-:Y:S06]  /*216e0*/  BAR.ARV R7, 0x100 ;  /* 0x000400070000751d */ /* 0x0001ec0000002000 */
        /* <DEDUP_REMOVED lines=9> */
.L_x_11201:
[----:B------:R-:W-:Y:S05]  /*21780*/  BSYNC B2 ;  /* 0x0000000000027941 */ /* 0x000fea0003800000 */
.L_x_11200:
[C---:B------:R-:W-:Y:S01]  /*21790*/  R2UR UR6, R4.reuse ;  /* 0x00000000040672ca */ /* 0x040fe200000e0000 */
[----:B------:R-:W2:Y:S01]  /*217a0*/  LDL R21, [R1+0x410] ;  /* 0x0004100001157983 */ /* 0x000ea20000100800 */
[C---:B------:R-:W-:Y:S02]  /*217b0*/  R2UR UR7, R5.reuse ;  /* 0x00000000050772ca */ /* 0x040fe400000e0000 */
[----:B------:R-:W-:Y:S01]  /*217c0*/  R2UR UR4, R4 ;  /* 0x00000000040472ca */ /* 0x000fe200000e0000 */
[----:B------:R-:W3:Y:S01]  /*217d0*/  LDL R20, [R1+0x414] ;  /* 0x0004140001147983 */ /* 0x000ee20000100800 */
[----:B------:R-:W-:-:S09]  /*217e0*/  R2UR UR5, R5 ;  /* 0x00000000050572ca */ /* 0x000fd200000e0000 */
[----:B------:R-:W4:Y:S04]  /*217f0*/  LD.E.64 R2, desc[UR6][R8.64+0x20] ;  /* 0x0000200608027980 */ /* 0x000f28000c101b00 */
[----:B------:R-:W2:Y:S01]  /*21800*/  LD.E R7, desc[UR4][R8.64+0xc] ;  /* 0x00000c0408077980 */ /* 0x000ea2000c101900 */
[----:B----4-:R-:W-:-:S05]  /*21810*/  MOV R2, R2 ;  /* 0x0000000200027202 */ /* 0x010fca0000000f00 */
[----:B-----5:R-:W-:-:S05]  /*21820*/  IMAD R2, R15, 0x8, R2 ;  /* 0x000000080f027824 */ /* 0x020fca00078e0202 */
[----:B--2---:R-:W-:-:S04]  /*21830*/  PRMT R2, R7, 0x654, R2 ;  /* 0x0000065407027816 */ /* 0x004fc80000000002 */
[----:B------:R0:W-:Y:S01]  /*21840*/  SYNCS.ARRIVE.TRANS64.RED.A1T0 RZ, [R2+URZ], RZ ;  /* 0x000000ff02ff79a7 */ /* 0x0001e2000810043f */
[----:B------:R-:W2:Y:S04]  /*21850*/  LD.E R7, desc[UR4][R18.64+0x24] ;  /* 0x0000240412077980 */ /* 0x000ea8000c101900 */
[----:B------:R-:W4:Y:S04]  /*21860*/  LD.E R81, desc[UR4][R18.64] ;  /* 0x0000000412517980 */ /* 0x000f28000c101900 */
[----:B0-----:R-:W3:Y:S04]  /*21870*/  LDL.64 R2, [R0+0x38] ;  /* 0x0000380000027983 */ /* 0x001ee80000100a00 */
[----:B---3--:R-:W3:Y:S01]  /*21880*/  LD.E.64 R2, desc[UR4][R2.64] ;  /* 0x0000000402027980 */ /* 0x008ee2000c101b00 */
[----:B--2---:R-:W-:-:S13]  /*21890*/  ISETP.NE.AND P0, PT, R7, 0x1, PT ;  /* 0x000000010700780c */ /* 0x004fda0003f05270 */
[C---:B------:R-:W-:Y:S02]  /*218a0*/  @P0 R2UR UR6, R4.reuse ;  /* 0x00000000040602ca */ /* 0x040fe400000e0000 */
[C---:B------:R-:W-:Y:S02]  /*218b0*/  @P0 R2UR UR7, R5.reuse ;  /* 0x00000000050702ca */ /* 0x040fe400000e0000 */
[C---:B------:R-:W-:Y:S02]  /*218c0*/  R2UR UR14, R4.reuse ;  /* 0x00000000040e72ca */ /* 0x040fe400000e0000 */
[----:B------:R-:W-:Y:S02]  /*218d0*/  R2UR UR15, R5 ;  /* 0x00000000050f72ca */ /* 0x000fe400000e0000 */
[----:B------:R-:W-:-:S07]  /*218e0*/  R2UR UR10, R4 ;  /* 0x00000000040a72ca */ /* 0x000fce00000e0000 */
[----:B------:R-:W2:Y:S01]  /*218f0*/  @P0 LD.E R86, desc[UR6][R18.64+0x2c] ;  /* 0x00002c0612560980 */ /* 0x000ea2000c101900 */
        /* <DEDUP_REMOVED lines=8> */
[----:B------:R-:W2:Y:S04]  /*21980*/  LD.E R8, desc[UR6][R18.64+0x4] ;  /* 0x0000040612087980 */ /* 0x000ea8000c101900 */
[----:B------:R-:W2:Y:S04]  /*21990*/  LD.E R73, desc[UR10][R18.64+0xc] ;  /* 0x00000c0a12497980 */ /* 0x000ea8000c101900 */
[----:B------:R-:W2:Y:S04]  /*219a0*/  LD.E R74, desc[UR8][R18.64+0x10] ;  /* 0x00001008124a7980 */ /* 0x000ea8000c101900 */
[----:B------:R-:W2:Y:S04]  /*219b0*/  LD.E R75, desc[UR12][R18.64+0x14] ;  /* 0x0000140c124b7980 */ /* 0x000ea8000c101900 */
[----:B---3--:R0:W3:Y:S02]  /*219c0*/  LD.E R72, desc[UR4][R2.64] ;  /* 0x0000000402487980 */ /* 0x0080e4000c101900 */
[----:B0-----:R-:W-:-:S02]  /*219d0*/  IMAD.MOV.U32 R2, RZ, RZ, R20 ;  /* 0x000000ffff027224 */ /* 0x001fc400078e0014 */
[----:B------:R-:W-:-:S05]  /*219e0*/  IMAD.MOV.U32 R3, RZ, RZ, R21 ;  /* 0x000000ffff037224 */ /* 0x000fca00078e0015 */
[----:B------:R3:W3:Y:S01]  /*219f0*/  LD.E R88, desc[UR4][R2.64] ;  /* 0x0000000402587980 */ /* 0x0006e2000c101900 */
[----:B------:R-:W-:Y:S02]  /*21a00*/  @P0 R2UR UR4, R4 ;  /* 0x00000000040402ca */ /* 0x000fe400000e0000 */
[----:B------:R-:W-:-:S13]  /*21a10*/  @P0 R2UR UR5, R5 ;  /* 0x00000000050502ca */ /* 0x000fda00000e0000 */
[----:B------:R-:W3:Y:S01]  /*21a20*/  @P0 LD.E R89, desc[UR4][R18.64+0x28] ;  /* 0x0000280412590980 */ /* 0x000ee2000c101900 */
[----:B------:R-:W-:Y:S02]  /*21a30*/  R2UR UR4, R4 ;  /* 0x00000000040472ca */ /* 0x000fe400000e0000 */
[----:B------:R-:W-:-:S13]  /*21a40*/  R2UR UR5, R5 ;  /* 0x00000000050572ca */ /* 0x000fda00000e0000 */
[----:B------:R-:W3:Y:S01]  /*21a50*/  LD.E R3, desc[UR4][R18.64+0x8] ;  /* 0x0000080412037980 */ /* 0x000ee2000c101900 */
[----:B----4-:R-:W-:Y:S01]  /*21a60*/  ISETP.GE.AND P1, PT, R7, 0x1, PT ;  /* 0x000000010700780c */ /* 0x010fe20003f26270 */
[----:B------:R-:W-:Y:S01]  /*21a70*/  BSSY B2, `(.L_x_11202) ;  /* 0x00000ae000027945 */ /* 0x000fe20003800000 */
[----:B--2---:R-:W-:Y:S02]  /*21a80*/  IMAD R75, R10, -0x60, R75 ;  /* 0xffffffa00a4b7824 */ /* 0x004fe400078e024b */
[-C--:B---3--:R-:W-:Y:S01]  /*21a90*/  FMUL.FTZ R2, R26, R72.reuse ;  /* 0x000000481a027220 */ /* 0x088fe20000410000 */
        /* <DEDUP_REMOVED lines=8> */
[----:B------:R-:W-:Y:S01]  /*21b20*/  LEA.HI R45, R44, R81, RZ, 0x7 ;  /* 0x000000512c2d7211 */ /* 0x000fe200078f38ff */
[-C--:B------:R-:W-:Y:S01]  /*21b30*/  FMUL.FTZ R9, R24, R72.reuse ;  /* 0x0000004818097220 */ /* 0x080fe20000410000 */
[----:B------:R-:W-:-:S02]  /*21b40*/  FMUL.FTZ R24, R34, R72 ;  /* 0x0000004822187220 */ /* 0x000fc40000410000 */
[----:B------:R-:W-:Y:S01]  /*21b50*/  LOP3.LUT R34, R45, 0xffffff80, RZ, 0xc0, !PT ;  /* 0xffffff802d227812 */ /* 0x000fe200078ec0ff */
[-C--:B------:R-:W-:Y:S01]  /*21b60*/  FMUL.FTZ R20, R30, R72.reuse ;  /* 0x000000481e147220 */ /* 0x080fe20000410000 */
[----:B------:R-:W-:-:S03]  /*21b70*/  FMUL.FTZ R30, R46, R72 ;  /* 0x000000482e1e7220 */ /* 0x000fc60000410000 */
[----:B------:R-:W-:Y:S02]  /*21b80*/  IMAD.IADD R46, R81, 0x1, -R34 ;  /* 0x00000001512e7824 */ /* 0x000fe400078e0a22 */
[-C--:B------:R-:W-:Y:S01]  /*21b90*/  FMUL.FTZ R21, R31, R72.reuse ;  /* 0x000000481f157220 */ /* 0x080fe20000410000 */
[-C--:B------:R-:W-:Y:S01]  /*21ba0*/  FMUL.FTZ R31, R47, R72.reuse ;  /* 0x000000482f1f7220 */ /* 0x080fe20000410000 */
[-C--:B------:R-:W-:Y:S01]  /*21bb0*/  FMUL.FTZ R77, R28, R72.reuse ;  /* 0x000000481c4d7220 */ /* 0x080fe20000410000 */
        /* <DEDUP_REMOVED lines=8> */
[-C--:B------:R-:W-:Y:S01]  /*21c40*/  FMUL.FTZ R52, R52, R72.reuse ;  /* 0x0000004834347220 */ /* 0x080fe20000410000 */
[----:B------:R-:W-:Y:S01]  /*21c50*/  FMUL.FTZ R43, R49, R72 ;  /* 0x00000048312b7220 */ /* 0x000fe20000410000 */
[----:B------:R-:W-:-:S02]  /*21c60*/  LEA.HI R50, R44, R81, RZ, 0x2 ;  /* 0x000000512c327211 */ /* 0x000fc400078f10ff */
[--C-:B------:R-:W-:Y:S02]  /*21c70*/  SHF.R.S32.HI R49, RZ, 0x2, R48.reuse ;  /* 0x00000002ff317819 */ /* 0x100fe40000011430 */
[----:B------:R-:W-:Y:S01]  /*21c80*/  SHF.R.S32.HI R44, RZ, 0x1f, R48 ;  /* 0x0000001fff2c7819 */ /* 0x000fe20000011430 */
[----:B------:R0:W1:Y:S01]  /*21c90*/  MUFU.TANH R90, R52 ;  /* 0x00000034005a7308 */ /* 0x0000620000002400 */
[----:B------:R-:W-:Y:S02]  /*21ca0*/  LEA.HI R47, R47, R46, RZ, 0x5 ;  /* 0x0000002e2f2f7211 */ /* 0x000fe400078f28ff */
[----:B0-----:R-:W-:Y:S02]  /*21cb0*/  LOP3.LUT R52, R50, 0xfffffffc, RZ, 0xc0, !PT ;  /* 0xfffffffc32347812 */ /* 0x001fe400078ec0ff */
[----:B------:R-:W-:Y:S02]  /*21cc0*/  LEA.HI R50, R44, R49, RZ, 0x3 ;  /* 0x000000312c327211 */ /* 0x000fe400078f18ff */
[----:B------:R-:W-:Y:S01]  /*21cd0*/  SHF.R.S32.HI R44, RZ, 0x7, R45 ;  /* 0x00000007ff2c7819 */ /* 0x000fe2000001142d */
[----:B------:R-:W-:Y:S01]  /*21ce0*/  IMAD.IADD R52, R81, 0x1, -R52 ;  /* 0x0000000151347824 */ /* 0x000fe200078e0a34 */
[----:B------:R-:W-:-:S02]  /*21cf0*/  LOP3.LUT R50, R50, 0xfffffff8, RZ, 0xc0, !PT ;  /* 0xfffffff832327812 */ /* 0x000fc400078ec0ff */
[----:B------:R-:W-:Y:S02]  /*21d00*/  LEA.HI R45, R45, R44, RZ, 0x1 ;  /* 0x0000002c2d2d7211 */ /* 0x000fe400078f08ff */
[----:B------:R-:W-:Y:S01]  /*21d10*/  SHF.R.S32.HI R47, RZ, 0x5, R47 ;  /* 0x00000005ff2f7819 */ /* 0x000fe2000001142f */
[----:B------:R-:W-:Y:S01]  /*21d20*/  IMAD.IADD R50, R49, 0x1, -R50 ;  /* 0x0000000131327824 */ /* 0x000fe200078e0a32 */
[----:B------:R-:W-:Y:S02]  /*21d30*/  LOP3.LUT R45, R45, 0x3fffffe, RZ, 0xc0, !PT ;  /* 0x03fffffe2d2d7812 */ /* 0x000fe400078ec0ff */
[----:B------:R-:W-:Y:S01]  /*21d40*/  LEA.HI R49, R52, R52, RZ, 0x1 ;  /* 0x0000003434317211 */ /* 0x000fe200078f08ff */
[----:B------:R-:W-:Y:S02]  /*21d50*/  IMAD R47, R88, 0x8, R47 ;  /* 0x00000008582f7824 */ /* 0x000fe400078e022f */
[----:B------:R-:W-:Y:S01]  /*21d60*/  IMAD.IADD R45, R44, 0x1, -R45 ;  /* 0x000000012c2d7824 */ /* 0x000fe200078e0a2d */
[----:B------:R-:W-:Y:S01]  /*21d70*/  LOP3.LUT R49, R49, 0x1ffffffe, RZ, 0xc0, !PT ;  /* 0x1ffffffe31317812 */ /* 0x000fe200078ec0ff */
[----:B------:R-:W-:-:S02]  /*21d80*/  IMAD.U32 R50, R47, 0x10, R50 ;  /* 0x000000102f327824 */ /* 0x000fc400078e0032 */
[----:B------:R-:W-:Y:S02]  /*21d90*/  FMUL.FTZ R56, R56, R72 ;  /* 0x0000004838387220 */ /* 0x000fe40000410000 */
[----:B------:R-:W-:Y:S02]  /*21da0*/  IMAD.IADD R49, R52, 0x1, -R49 ;  /* 0x0000000134317824 */ /* 0x000fe400078e0a31 */
[----:B------:R-:W-:Y:S01]  /*21db0*/  IMAD R50, R45, 0x40, R50 ;  /* 0x000000402d327824 */ /* 0x000fe200078e0232 */
[----:B------:R0:W2:Y:S03]  /*21dc0*/  MUFU.TANH R92, R56 ;  /* 0x00000038005c7308 */ /* 0x0000a60000002400 */
[----:B0-----:R-:W-:-:S04]  /*21dd0*/  IMAD R56, R49, 0x8, R50 ;  /* 0x0000000831387824 */ /* 0x001fc800078e0232 */
[----:B------:R-:W-:-:S05]  /*21de0*/  @P0 IMAD.HI.U32 R89, R56, R89, RZ ;  /* 0x0000005938590227 */ /* 0x000fca00078e00ff */
[----:B------:R-:W-:Y:S01]  /*21df0*/  @P0 SHF.R.U32.HI R56, RZ, R86, R89 ;  /* 0x00000056ff380219 */ /* 0x000fe20000011659 */
[----:B------:R-:W-:Y:S01]  /*21e00*/  IMAD.MOV.U32 R49, RZ, RZ, -0x60 ;  /* 0xffffffa0ff317424 */ /* 0x000fe200078e00ff */
        /* <DEDUP_REMOVED lines=24> */
[----:B------:R-:W-:Y:S02]  /*21f90*/  IMAD R44, R10, R49, 0x1 ;  /* 0x000000010a2c7424 */ /* 0x000fe400078e0231 */
[-C--:B------:R-:W-:Y:S01]  /*21fa0*/  FMUL.FTZ R88, R71, R72.reuse ;  /* 0x0000004847587220 */ /* 0x080fe20000410000 */
[----:B------:R-:W-:Y:S01]  /*21fb0*/  FMUL.FTZ R53, R53, R72 ;  /* 0x0000004835357220 */ /* 0x000fe20000410000 */
[----:B------:R-:W-:Y:S01]  /*21fc0*/  IMAD R44, R45, -0x2, R44 ;  /* 0xfffffffe2d2c7824 */ /* 0x000fe200078e022c */
[----:B------:R-:W3:Y:S01]  /*21fd0*/  MUFU.TANH R9, R9 ;  /* 0x0000000900097308 */ /* 0x000ee20000002400 */
[----:B------:R-:W-:-:S03]  /*21fe0*/  LOP3.LUT R46, RZ, R73, RZ, 0x33, !PT ;  /* 0x00000049ff2e7212 */ /* 0x000fc600078e33ff */
[----:B------:R-:W-:-:S04]  /*21ff0*/  IADD3 R45, -R8, R44, R3 ;  /* 0x0000002c082d7210 */ /* 0x000fc80007ffe103 */
[----:B------:R-:W4:Y:S01]  /*22000*/  MUFU.TANH R76, R76 ;  /* 0x0000004c004c7308 */ /* 0x000f220000002400 */
[----:B------:R-:W-:-:S07]  /*22010*/  FMUL.FTZ R57, R57, R72 ;  /* 0x0000004839397220 */ /* 0x000fce0000410000 */
        /* <DEDUP_REMOVED lines=43> */
[----:B------:R-:W-:-:S02]  /*222d0*/  IMAD.IADD R74, R45, 0x1, R74 ;  /* 0x000000012d4a7824 */ /* 0x000fc400078e024a */
[----:B------:R-:W-:Y:S02]  /*222e0*/  IMAD.IADD R72, R45, 0x1, R46 ;  /* 0x000000012d487824 */ /* 0x000fe400078e022e */
[----:B------:R-:W-:Y:S02]  /*222f0*/  VIADD R59, R44, 0xffffffff ;  /* 0xffffffff2c3b7836 */ /* 0x000fe40000000000 */
[--C-:B0-----:R-:W-:Y:S01]  /*22300*/  IMAD.IADD R58, R74, 0x1, R47.reuse ;  /* 0x000000014a3a7824 */ /* 0x101fe200078e022f */
[----:B------:R0:W1:Y:S02]  /*22310*/  MUFU.TANH R93, R57 ;  /* 0x00000039005d7308 */ /* 0x0000640000002400 */
[----:B0-----:R-:W-:Y:S01]  /*22320*/  IMAD.IADD R57, R72, 0x1, R47 ;  /* 0x0000000148397824 */ /* 0x001fe200078e022f */
        /* <DEDUP_REMOVED lines=17> */
.L_x_11207:
[----:B------:R-:W-:Y:S05]  /*22440*/  BSYNC B4 ;  /* 0x0000000000047941 */ /* 0x000fea0003800000 */
.L_x_11206:
[----:B------:R-:W-:Y:S01]  /*22450*/  LOP3.LUT R44, RZ, R44, RZ, 0x33, !PT ;  /* 0x0000002cff2c7212 */ /* 0x000fe200078e33ff */
[----:B------:R-:W-:Y:S06]  /*22460*/  BRA `(.L_x_11208) ;  /* 0x0000000000287947 */ /* 0x000fec0003800000 */
.L_x_11205:
        /* <DEDUP_REMOVED lines=10> */
.L_x_11208:
[----:B------:R-:W-:Y:S05]  /*22510*/  BSYNC B3 ;  /* 0x0000000000037941 */ /* 0x000fea0003800000 */
.L_x_11204:
[----:B------:R-:W-:-:S05]  /*22520*/  IMAD R44, R7, R44, R59 ;  /* 0x0000002c072c7224 */ /* 0x000fca00078e023b */
[----:B------:R-:W-:Y:S02]  /*22530*/  VIMNMX R57, R57, R44, !PT ;  /* 0x0000002c39397248 */ /* 0x000fe40007fe0100 */
[----:B------:R-:W-:-:S07]  /*22540*/  VIADDMNMX R58, R44, R7, R58, PT ;  /* 0x000000072c3a7246 */ /* 0x000fce000380013a */
.L_x_11203:
[----:B------:R-:W-:Y:S05]  /*22550*/  BSYNC B2 ;  /* 0x0000000000027941 */ /* 0x000fea0003800000 */
.L_x_11202:
        /* <DEDUP_REMOVED lines=116> */
[----:B------:R-:W-:Y:S01]  /*22ca0*/  ISETP.GE.AND P6, PT, R7, 0x1, PT ;  /* 0x000000010700780c */ /* 0x000fe20003fc6270 */
[--C-:B0-----:R-:W-:Y:S02]  /*22cb0*/  IMAD.IADD R80, R74, 0x1, R9.reuse ;  /* 0x000000014a507824 */ /* 0x101fe400078e0209 */
[----:B------:R-:W-:-:S10]  /*22cc0*/  IMAD.IADD R72, R72, 0x1, R9 ;  /* 0x0000000148487824 */ /* 0x000fd400078e0209 */
        /* <DEDUP_REMOVED lines=17> */
.L_x_11214:
[----:B------:R-:W-:Y:S05]  /*22de0*/  BSYNC B4 ;  /* 0x0000000000047941 */ /* 0x000fea0003800000 */
.L_x_11213:
[----:B------:R-:W-:Y:S01]  /*22df0*/  LOP3.LUT R8, RZ, R8, RZ, 0x33, !PT ;  /* 0x00000008ff087212 */ /* 0x000fe200078e33ff */
[----:B------:R-:W-:Y:S06]  /*22e00*/  BRA `(.L_x_11215) ;  /* 0x0000000000287947 */ /* 0x000fec0003800000 */
.L_x_11212:
        /* <DEDUP_REMOVED lines=10> */
.L_x_11215:
[----:B------:R-:W-:Y:S05]  /*22eb0*/  BSYNC B3 ;  /* 0x0000000000037941 */ /* 0x000fea0003800000 */
.L_x_11211:
[----:B------:R-:W-:-:S05]  /*22ec0*/  IMAD R3, R7, R8, R59 ;  /* 0x0000000807037224 */ /* 0x000fca00078e023b */
[----:B------:R-:W-:Y:S02]  /*22ed0*/  VIADDMNMX R80, R3, R7, R80, PT ;  /* 0x0000000703507246 */ /* 0x000fe40003800150 */
[----:B------:R-:W-:-:S07]  /*22ee0*/  VIMNMX R72, R72, R3, !PT ;  /* 0x0000000348487248 */ /* 0x000fce0007fe0100 */
.L_x_11210:
[----:B------:R-:W-:Y:S05]  /*22ef0*/  BSYNC B2 ;  /* 0x0000000000027941 */ /* 0x000fea0003800000 */
.L_x_11209:
[----:B------:R-:W2:Y:S01]  /*22f00*/  LDL.64 R8, [R0+0x40] ;  /* 0x0000400000087983 */ /* 0x000ea20000100a00 */
        /* <DEDUP_REMOVED lines=61> */
[----:B------:R-:W-:Y:S02]  /*232e0*/  R2UR UR4, R4 ;  /* 0x00000000040472ca */ /* 0x000fe400000e0000 */
[----:B------:R-:W-:Y:S02]  /*232f0*/  ISETP.LT.OR P0, PT, R80, 0x41, P0 ;  /* 0x000000415000780c */ /* 0x000fe40000701670 */
[----:B------:R-:W-:Y:S02]  /*23300*/  R2UR UR5, R5 ;  /* 0x00000000050572ca */ /* 0x000fe400000e0000 */
[----:B------:R-:W-:-:S02]  /*23310*/  FSEL R64, R87, -INF , !P0 ;  /* 0xff80000057407808 */ /* 0x000fc40004000000 */
[----:B------:R-:W-:Y:S02]  /*23320*/  ISETP.GT.AND P0, PT, R72, RZ, !P6 ;  /* 0x000000ff4800720c */ /* 0x000fe40007704270 */
[----:B------:R-:W-:Y:S02]  /*23330*/  ISETP.NE.AND P1, PT, R93, RZ, PT ;  /* 0x000000ff5d00720c */ /* 0x000fe40003f25270 */
[----:B------:R-:W-:Y:S02]  /*23340*/  ISETP.LT.OR P0, PT, R80, 0x1, P0 ;  /* 0x000000015000780c */ /* 0x000fe40000701670 */
[----:B------:R-:W-:Y:S02]  /*23350*/  ISETP.NE.AND P6, PT, R75, RZ, PT ;  /* 0x000000ff4b00720c */ /* 0x000fe40003fc5270 */
[----:B------:R-:W-:Y:S02]  /*23360*/  FSEL R20, R2, -INF , !P0 ;  /* 0xff80000002147808 */ /* 0x000fe40004000000 */
[----:B------:R-:W-:Y:S01]  /*23370*/  ISETP.NE.AND P0, PT, R92, RZ, PT ;  /* 0x000000ff5c00720c */ /* 0x000fe20003f05270 */
[----:B--2---:R-:W2:Y:S03]  /*23380*/  LD.E.64 R2, desc[UR4][R8.64] ;  /* 0x0000000408027980 */ /* 0x004ea6000c101b00 */
[----:B------:R-:W-:-:S02]  /*23390*/  ISETP.GT.AND P0, PT, R72, 0x41, !P0 ;  /* 0x000000414800780c */ /* 0x000fc40004704270 */
[----:B------:R-:W-:Y:S01]  /*233a0*/  ISETP.GT.AND P1, PT, R72, 0x48, !P1 ;  /* 0x000000484800780c */ /* 0x000fe20004f24270 */
[----:B------:R-:W3:Y:S01]  /*233b0*/  LD.E R28, desc[UR4][R8.64+0x20] ;  /* 0x00002004081c7980 */ /* 0x000ee2000c101900 */
[----:B------:R-:W-:Y:S02]  /*233c0*/  ISETP.LT.OR P0, PT, R80, 0x42, P0 ;  /* 0x000000425000780c */ /* 0x000fe40000701670 */
[C---:B------:R-:W-:Y:S02]  /*233d0*/  ISETP.GT.AND P2, PT, R72.reuse, 0x49, !P2 ;  /* 0x000000494800780c */ /* 0x040fe40005744270 */
[C---:B------:R-:W-:Y:S02]  /*233e0*/  ISETP.GT.AND P3, PT, R72.reuse, 0x50, !P3 ;  /* 0x000000504800780c */ /* 0x040fe40005f64270 */
[C---:B------:R-:W-:Y:S02]  /*233f0*/  ISETP.GT.AND P4, PT, R72.reuse, 0x51, !P4 ;  /* 0x000000514800780c */ /* 0x040fe40006784270 */
[----:B------:R-:W-:-:S02]  /*23400*/  ISETP.GT.AND P5, PT, R72, 0x58, !P5 ;  /* 0x000000584800780c */ /* 0x000fc40006fa4270 */
[----:B------:R-:W-:Y:S02]  /*23410*/  ISETP.GT.AND P6, PT, R72, 0x59, !P6 ;  /* 0x000000594800780c */ /* 0x000fe400077c4270 */
[C---:B------:R-:W-:Y:S02]  /*23420*/  ISETP.LT.OR P1, PT, R80.reuse, 0x49, P1 ;  /* 0x000000495000780c */ /* 0x040fe40000f21670 */
[----:B------:R-:W-:Y:S02]  /*23430*/  FSEL R72, R33, -INF , !P0 ;  /* 0xff80000021487808 */ /* 0x000fe40004000000 */
[----:B------:R-:W-:Y:S02]  /*23440*/  ISETP.LT.OR P2, PT, R80, 0x4a, P2 ;  /* 0x0000004a5000780c */ /* 0x000fe40001741670 */
[----:B------:R-:W-:Y:S02]  /*23450*/  FSEL R73, R34, -INF , !P1 ;  /* 0xff80000022497808 */ /* 0x000fe40004800000 */
[----:B------:R-:W-:-:S02]  /*23460*/  ISETP.LT.OR P3, PT, R80, 0x51, P3 ;  /* 0x000000515000780c */ /* 0x000fc40001f61670 */
[----:B------:R-:W-:Y:S02]  /*23470*/  FSEL R74, R35, -INF , !P2 ;  /* 0xff800000234a7808 */ /* 0x000fe40005000000 */
[C---:B------:R-:W-:Y:S02]  /*23480*/  ISETP.LT.OR P4, PT, R80.reuse, 0x52, P4 ;  /* 0x000000525000780c */ /* 0x040fe40002781670 */
[----:B------:R-:W-:Y:S02]  /*23490*/  FSEL R75, R81, -INF , !P3 ;  /* 0xff800000514b7808 */ /* 0x000fe40005800000 */
[C---:B------:R-:W-:Y:S02]  /*234a0*/  ISETP.LT.OR P5, PT, R80.reuse, 0x59, P5 ;  /* 0x000000595000780c */ /* 0x040fe40002fa1670 */
[----:B------:R-:W-:Y:S02]  /*234b0*/  FSEL R79, R83, -INF , !P4 ;  /* 0xff800000534f7808 */ /* 0x000fe40006000000 */
[----:B------:R-:W-:-:S02]  /*234c0*/  ISETP.LT.OR P6, PT, R80, 0x5a, P6 ;  /* 0x0000005a5000780c */ /* 0x000fc400037c1670 */
[----:B------:R-:W-:Y:S02]  /*234d0*/  FSEL R80, R86, -INF , !P5 ;  /* 0xff80000056507808 */ /* 0x000fe40006800000 */
[----:B------:R-:W-:Y:S02]  /*234e0*/  R2UR UR6, R4 ;  /* 0x00000000040672ca */ /* 0x000fe400000e0000 */
[----:B------:R-:W-:Y:S02]  /*234f0*/  R2UR UR7, R5 ;  /* 0x00000000050772ca */ /* 0x000fe400000e0000 */
[----:B------:R-:W-:-:S11]  /*23500*/  FSEL R81, R88, -INF , !P6 ;  /* 0xff80000058517808 */ /* 0x000fd60007000000 */
[----:B------:R-:W4:Y:S01]  /*23510*/  LD.E R32, desc[UR6][R8.64+0x14] ;  /* 0x0000140608207980 */ /* 0x000f22000c101900 */
        /* <DEDUP_REMOVED lines=48> */
[----:B------:R-:W-:-:S05]  /*23820*/  FMNMX.FTZ R27, R81, R24, !PT ;  /* 0x00000018511b7209 */ /* 0x000fca0007810000 */
[----:B------:R1:W-:Y:S04]  /*23830*/  ST.E.64 desc[UR4][R8.64], R26 ;  /* 0x0000001a08007985 */ /* 0x0003e8000c101b04 */
[----:B------:R-:W2:Y:S01]  /*23840*/  LD.E R30, desc[UR6][R8.64+0x4] ;  /* 0x00000406081e7980 */ /* 0x000ea2000c101900 */
[----:B0-----:R-:W-:-:S03]  /*23850*/  FMNMX.FTZ R7, R26, R7, !PT ;  /* 0x000000071a077209 */ /* 0x001fc60007810000 */
[----:B-1----:R-:W4:Y:S04]  /*23860*/  LD.E R26, desc[UR4][R8.64+0x10] ;  /* 0x00001004081a7980 */ /* 0x002f28000c101900 */
[----:B------:R-:W0:Y:S02]  /*23870*/  SHFL.BFLY PT, R24, R7, 0x1, 0x1f ;  /* 0x0c201f0007187f89 */ /* 0x000e2400000e0000 */
[----:B0-----:R-:W-:-:S05]  /*23880*/  FMNMX.FTZ R15, R7, R24, !PT ;  /* 0x00000018070f7209 */ /* 0x001fca0007810000 */
[----:B------:R-:W-:Y:S04]  /*23890*/  ST.E desc[UR4][R8.64], R15 ;  /* 0x0000000f08007985 */ /* 0x000fe8000c101904 */
[----:B------:R-:W3:Y:S01]  /*238a0*/  LD.E R25, desc[UR6][R8.64] ;  /* 0x0000000608197980 */ /* 0x000ee2000c101900 */
[----:B------:R-:W-:Y:S02]  /*238b0*/  R2UR UR8, R4 ;  /* 0x00000000040872ca */ /* 0x000fe400000e0000 */
[----:B------:R-:W-:Y:S01]  /*238c0*/  R2UR UR9, R5 ;  /* 0x00000000050972ca */ /* 0x000fe200000e0000 */
[----:B--2---:R-:W0:Y:S02]  /*238d0*/  SHFL.BFLY PT, R7, R30, 0x2, 0x1f ;  /* 0x0c401f001e077f89 */ /* 0x004e2400000e0000 */
[----:B0-----:R-:W-:-:S05]  /*238e0*/  FMNMX.FTZ R7, R7, R30, !PT ;  /* 0x0000001e07077209 */ /* 0x001fca0007810000 */
[----:B------:R-:W0:Y:S01]  /*238f0*/  SHFL.BFLY PT, R24, R7, 0x1, 0x1f ;  /* 0x0c201f0007187f89 */ /* 0x000e2200000e0000 */
[----:B---3--:R-:W-:Y:S02]  /*23900*/  FSETP.NEU.FTZ.AND P0, PT, R25, -INF , PT ;  /* 0xff8000001900780b */ /* 0x008fe40003f1d000 */
[----:B0-----:R-:W-:Y:S02]  /*23910*/  FMNMX.FTZ R21, R7, R24, !PT ;  /* 0x0000001807157209 */ /* 0x001fe40007810000 */
[----:B------:R-:W-:Y:S02]  /*23920*/  FSEL R15, R25, RZ, P0 ;  /* 0x000000ff190f7208 */ /* 0x000fe40000000000 */
[----:B------:R-:W-:-:S03]  /*23930*/  FSETP.NEU.FTZ.AND P0, PT, R21, -INF , PT ;  /* 0xff8000001500780b */ /* 0x000fc60003f1d000 */
[----:B------:R-:W-:Y:S01]  /*23940*/  FADD.FTZ R15, R2, -R15 ;  /* 0x8000000f020f7221 */ /* 0x000fe20000010000 */
[----:B------:R-:W-:-:S03]  /*23950*/  FSEL R2, R21, RZ, P0 ;  /* 0x000000ff15027208 */ /* 0x000fc60000000000 */
[----:B------:R-:W-:Y:S02]  /*23960*/  FMUL.FTZ R15, R15, R28 ;  /* 0x0000001c0f0f7220 */ /* 0x000fe40000410000 */
[----:B------:R-:W-:-:S04]  /*23970*/  FADD.FTZ R3, R3, -R2 ;  /* 0x8000000203037221 */ /* 0x000fc80000010000 */
[----:B------:R-:W-:Y:S01]  /*23980*/  FMUL.FTZ R28, R28, R3 ;  /* 0x000000031c1c7220 */ /* 0x000fe20000410000 */
[----:B------:R-:W4:Y:S08]  /*23990*/  MUFU.EX2 R15, R15 ;  /* 0x0000000f000f7308 */ /* 0x000f300000000800 */
[----:B------:R-:W0:Y:S01]  /*239a0*/  MUFU.EX2 R7, R28 ;  /* 0x0000001c00077308 */ /* 0x000e220000000800 */
[----:B------:R-:W-:Y:S01]  /*239b0*/  ST.E desc[UR4][R8.64+0x4], R21 ;  /* 0x0000041508007985 */ /* 0x000fe2000c101904 */
[----:B----4-:R-:W-:Y:S01]  /*239c0*/  FMUL.FTZ R25, R15, R26 ;  /* 0x0000001a0f197220 */ /* 0x010fe20000410000 */
[----:B0-----:R-:W-:-:S04]  /*239d0*/  FMUL.FTZ R27, R7, R32 ;  /* 0x00000020071b7220 */ /* 0x001fc80000410000 */
[----:B------:R-:W-:Y:S04]  /*239e0*/  ST.E desc[UR6][R8.64+0x10], R25 ;  /* 0x0000101908007985 */ /* 0x000fe8000c101906 */
[----:B------:R0:W-:Y:S04]  /*239f0*/  ST.E desc[UR8][R8.64+0x14], R27 ;  /* 0x0000141b08007985 */ /* 0x0001e8000c101908 */
[----:B------:R-:W2:Y:S04]  /*23a00*/  LDL.64 R2, [R0+0x40] ;  /* 0x0000400000027983 */ /* 0x000ea80000100a00 */
[----:B--2---:R-:W0:Y:S04]  /*23a10*/  LD.E R83, desc[UR6][R2.64+0x20] ;  /* 0x0000200602537980 */ /* 0x004e28000c101900 */
[----:B------:R-:W0:Y:S04]  /*23a20*/  LD.E R24, desc[UR4][R2.64] ;  /* 0x0000000402187980 */ /* 0x000e28000c101900 */
[----:B------:R-:W2:Y:S04]  /*23a30*/  LD.E R26, desc[UR4][R2.64+0x4] ;  /* 0x00000404021a7980 */ /* 0x000ea8000c101900 */
[----:B------:R-:W3:Y:S04]  /*23a40*/  LD.E R85, desc[UR4][R2.64+0x10] ;  /* 0x0000100402557980 */ /* 0x000ee8000c101900 */
[----:B------:R-:W4:Y:S01]  /*23a50*/  LD.E R84, desc[UR6][R2.64+0x14] ;  /* 0x0000140602547980 */ /* 0x000f22000c101900 */
[C---:B0-----:R-:W-:Y:S01]  /*23a60*/  FMUL.FTZ R8, R24.reuse, R83 ;  /* 0x0000005318087220 */ /* 0x041fe20000410000 */
[----:B------:R-:W-:-:S04]  /*23a70*/  FSETP.NEU.FTZ.AND P0, PT, R24, -INF , PT ;  /* 0xff8000001800780b */ /* 0x000fc80003f1d000 */
[----:B------:R-:W-:Y:S01]  /*23a80*/  FSEL R8, R8, RZ, P0 ;  /* 0x000000ff08087208 */ /* 0x000fe20000000000 */
[----:B--2---:R-:W-:Y:S01]  /*23a90*/  FMUL.FTZ R9, R83, R26 ;  /* 0x0000001a53097220 */ /* 0x004fe20000410000 */
[----:B------:R-:W-:-:S03]  /*23aa0*/  FSETP.NEU.FTZ.AND P0, PT, R26, -INF , PT ;  /* 0xff8000001a00780b */ /* 0x000fc60003f1d000 */
        /* <DEDUP_REMOVED lines=24> */
[----:B------:R-:W-:-:S05]  /*23c30*/  FSEL R8, R9, RZ, P0 ;  /* 0x000000ff09087208 */ /* 0x000fca0000000000 */
[-CC-:B------:R-:W-:Y:S01]  /*23c40*/  FFMA.FTZ R173, R20, R83.reuse, -R8.reuse ;  /* 0x0000005314ad7223 */ /* 0x180fe20000010808 */
[-CC-:B------:R-:W-:Y:S01]  /*23c50*/  FFMA.FTZ R20, R71, R83.reuse, -R8.reuse ;  /* 0x0000005347147223 */ /* 0x180fe20000010808 */
[----:B------:R-:W3:Y:S01]  /*23c60*/  MUFU.EX2 R172, R172 ;  /* 0x000000ac00ac7308 */ /* 0x000ee20000000800 */
[-CC-:B------:R-:W-:Y:S01]  /*23c70*/  FFMA.FTZ R175, R56, R83.reuse, -R8.reuse ;  /* 0x0000005338af7223 */ /* 0x180fe20000010808 */
[----:B------:R-:W-:-:S06]  /*23c80*/  FFMA.FTZ R24, R70, R83, -R8 ;  /* 0x0000005346187223 */ /* 0x000fcc0000010808 */
[----:B------:R-:W4:Y:S01]  /*23c90*/  MUFU.EX2 R173, R173 ;  /* 0x000000ad00ad7308 */ /* 0x000f220000000800 */
[----:B------:R-:W-:-:S07]  /*23ca0*/  FFMA.FTZ R153, R57, R83, -R8 ;  /* 0x0000005339997223 */ /* 0x000fce0000010808 */
[----:B------:R-:W0:Y:S08]  /*23cb0*/  MUFU.EX2 R21, R21 ;  /* 0x0000001500157308 */ /* 0x000e300000000800 */
[----:B------:R-:W1:Y:S01]  /*23cc0*/  MUFU.EX2 R20, R20 ;  /* 0x0000001400147308 */ /* 0x000e620000000800 */
[----:B------:R-:W-:-:S07]  /*23cd0*/  FFMA.FTZ R26, R69, R83, -R8 ;  /* 0x00000053451a7223 */ /* 0x000fce0000010808 */
[----:B------:R-:W2:Y:S08]  /*23ce0*/  MUFU.EX2 R174, R174 ;  /* 0x000000ae00ae7308 */ /* 0x000eb00000000800 */
[----:B------:R-:W2:Y:S01]  /*23cf0*/  MUFU.EX2 R175, R175 ;  /* 0x000000af00af7308 */ /* 0x000ea20000000800 */
[----:B---3--:R-:W-:Y:S01]  /*23d00*/  FADD.FTZ R36, R172, R85 ;  /* 0x00000055ac247221 */ /* 0x008fe20000010000 */
[----:B----4-:R-:W-:-:S06]  /*23d10*/  FADD.FTZ R9, R173, R84 ;  /* 0x00000054ad097221 */ /* 0x010fcc0000010000 */
[----:B------:R-:W3:Y:S01]  /*23d20*/  MUFU.EX2 R25, R25 ;  /* 0x0000001900197308 */ /* 0x000ee20000000800 */
[----:B------:R-:W-:-:S07]  /*23d30*/  FFMA.FTZ R155, R58, R83, -R8 ;  /* 0x000000533a9b7223 */ /* 0x000fce0000010808 */
[----:B------:R-:W4:Y:S01]  /*23d40*/  MUFU.EX2 R24, R24 ;  /* 0x0000001800187308 */ /* 0x000f220000000800 */
[----:B0-----:R-:W-:Y:S01]  /*23d50*/  FADD.FTZ R47, R21, R36 ;  /* 0x00000024152f7221 */ /* 0x001fe20000010000 */
[----:B-1----:R-:W-:-:S06]  /*23d60*/  FADD.FTZ R38, R20, R9 ;  /* 0x0000000914267221 */ /* 0x002fcc0000010000 */
[----:B------:R-:W0:Y:S01]  /*23d70*/  MUFU.EX2 R152, R152 ;  /* 0x0000009800987308 */ /* 0x000e220000000800 */
[----:B------:R-:W-:-:S07]  /*23d80*/  FFMA.FTZ R28, R68, R83, -R8 ;  /* 0x00000053441c7223 */ /* 0x000fce0000010808 */
[----:B------:R-:W1:Y:S01]  /*23d90*/  MUFU.EX2 R153, R153 ;  /* 0x0000009900997308 */ /* 0x000e620000000800 */
[----:B--2---:R-:W-:Y:S01]  /*23da0*/  FADD.FTZ R40, R174, R47 ;  /* 0x0000002fae287221 */ /* 0x004fe20000010000 */
[----:B------:R-:W-:-:S06]  /*23db0*/  FADD.FTZ R9, R175, R38 ;  /* 0x00000026af097221 */ /* 0x000fcc0000010000 */
[----:B------:R-:W2:Y:S01]  /*23dc0*/  MUFU.EX2 R27, R27 ;  /* 0x0000001b001b7308 */ /* 0x000ea20000000800 */
[----:B------:R-:W-:-:S07]  /*23dd0*/  FFMA.FTZ R157, R59, R83, -R8 ;  /* 0x000000533b9d7223 */ /* 0x000fce0000010808 */
        /* <DEDUP_REMOVED lines=78> */
[----:B------:R-:W3:Y:S08]  /*242c0*/  MUFU.EX2 R43, R43 ;  /* 0x0000002b002b7308 */ /* 0x000ef00000000800 */
[----:B------:R-:W4:Y:S01]  /*242d0*/  MUFU.EX2 R42, R42 ;  /* 0x0000002a002a7308 */ /* 0x000f220000000800 */
[----:B0-----:R-:W-:Y:S01]  /*242e0*/  FADD.FTZ R47, R41, R8 ;  /* 0x00000008292f7221 */ /* 0x001fe20000010000 */
[----:B-1----:R-:W-:-:S06]  /*242f0*/  FADD.FTZ R8, R40, R9 ;  /* 0x0000000928087221 */ /* 0x002fcc0000010000 */
[----:B------:R-:W0:Y:S08]  /*24300*/  MUFU.EX2 R170, R170 ;  /* 0x000000aa00aa7308 */ /* 0x000e300000000800 */
[----:B------:R-:W1:Y:S01]  /*24310*/  MUFU.EX2 R171, R171 ;  /* 0x000000ab00ab7308 */ /* 0x000e620000000800 */
[----:B--2---:R-:W-:Y:S01]  /*24320*/  FADD.FTZ R46, R168, R47 ;  /* 0x0000002fa82e7221 */ /* 0x004fe20000010000 */
[----:B------:R-:W-:-:S06]  /*24330*/  FADD.FTZ R9, R169, R8 ;  /* 0x00000008a9097221 */ /* 0x000fcc0000010000 */
[----:B------:R-:W2:Y:S08]  /*24340*/  MUFU.EX2 R45, R45 ;  /* 0x0000002d002d7308 */ /* 0x000eb00000000800 */
[----:B------:R-:W2:Y:S01]  /*24350*/  MUFU.EX2 R44, R44 ;  /* 0x0000002c002c7308 */ /* 0x000ea20000000800 */
[----:B---3--:R-:W-:Y:S01]  /*24360*/  FADD.FTZ R47, R43, R46 ;  /* 0x0000002e2b2f7221 */ /* 0x008fe20000010000 */
[----:B----4-:R-:W-:-:S03]  /*24370*/  FADD.FTZ R8, R42, R9 ;  /* 0x000000092a087221 */ /* 0x010fc60000010000 */
[----:B0-----:R-:W-:Y:S01]  /*24380*/  FADD.FTZ R46, R170, R47 ;  /* 0x0000002faa2e7221 */ /* 0x001fe20000010000 */
[----:B-1----:R-:W-:-:S03]  /*24390*/  FADD.FTZ R9, R171, R8 ;  /* 0x00000008ab097221 */ /* 0x002fc60000010000 */
[----:B--2---:R-:W-:Y:S01]  /*243a0*/  FADD.FTZ R47, R45, R46 ;  /* 0x0000002e2d2f7221 */ /* 0x004fe20000010000 */
[----:B------:R-:W-:-:S04]  /*243b0*/  FADD.FTZ R49, R44, R9 ;  /* 0x000000092c317221 */ /* 0x000fc80000010000 */
[----:B------:R-:W-:Y:S04]  /*243c0*/  ST.E desc[UR4][R2.64+0x10], R47 ;  /* 0x0000102f02007985 */ /* 0x000fe8000c101904 */
[----:B------:R0:W-:Y:S04]  /*243d0*/  ST.E desc[UR6][R2.64+0x14], R49 ;  /* 0x0000143102007985 */ /* 0x0001e8000c101906 */
[----:B------:R-:W2:Y:S01]  /*243e0*/  LDL.64 R8, [R0+0x50] ;  /* 0x0000500000087983 */ /* 0x000ea20000100a00 */
        /* <DEDUP_REMOVED lines=8> */
[----:B--2---:R-:W2:Y:S04]  /*24470*/  LD.E R102, desc[UR4][R8.64] ;  /* 0x0000000408667980 */ /* 0x004ea8000c101900 */
[----:B------:R-:W3:Y:S04]  /*24480*/  LD.E R104, desc[UR6][R8.64+0x4] ;  /* 0x0000040608687980 */ /* 0x000ee8000c101900 */
        /* <DEDUP_REMOVED lines=24> */
[----:B0-----:R-:W4:Y:S04]  /*24610*/  LD.E R2, desc[UR6][R8.64+0xd0] ;  /* 0x0000d00608027980 */ /* 0x001f28000c101900 */
        /* <DEDUP_REMOVED lines=8> */
[----:B------:R-:W-:-:S03]  /*246a0*/  R2UR UR18, R4 ;  /* 0x00000000041272ca */ /* 0x000fc600000e0000 */
[----:B------:R-:W4:Y:S01]  /*246b0*/  LD.E R62, desc[UR10][R8.64+0x114] ;  /* 0x0001140a083e7980 */ /* 0x000f22000c101900 */
[----:B------:R-:W-:-:S03]  /*246c0*/  R2UR UR19, R5 ;  /* 0x00000000051372ca */ /* 0x000fc600000e0000 */
[----:B------:R-:W4:Y:S01]  /*246d0*/  LD.E R64, desc[UR12][R8.64+0x120] ;  /* 0x0001200c08407980 */ /* 0x000f22000c101900 */
[----:B------:R-:W-:-:S03]  /*246e0*/  R2UR UR20, R4 ;  /* 0x00000000041472ca */ /* 0x000fc600000e0000 */
[----:B------:R-:W4:Y:S01]  /*246f0*/  LD.E R66, desc[UR4][R8.64+0x124] ;  /* 0x0001240408427980 */ /* 0x000f22000c101900 */
[----:B------:R-:W-:-:S03]  /*24700*/  R2UR UR21, R5 ;  /* 0x00000000051572ca */ /* 0x000fc600000e0000 */
[----:B------:R-:W4:Y:S01]  /*24710*/  LD.E R68, desc[UR14][R8.64+0x130] ;  /* 0x0001300e08447980 */ /* 0x000f22000c101900 */
[C---:B------:R-:W-:Y:S02]  /*24720*/  R2UR UR22, R4.reuse ;  /* 0x00000000041672ca */ /* 0x040fe400000e0000 */
        /* <DEDUP_REMOVED lines=41> */
[----:B--2---:R-:W-:-:S03]  /*249c0*/  FMUL.FTZ R3, R15, R102 ;  /* 0x000000660f037220 */ /* 0x004fc60000410000 */
[----:B------:R-:W2:Y:S01]  /*249d0*/  LD.E R63, desc[UR16][R8.64+0xf8] ;  /* 0x0000f810083f7980 */ /* 0x000ea2000c101900 */
[----:B---3--:R-:W-:-:S03]  /*249e0*/  FMUL.FTZ R47, R15, R104 ;  /* 0x000000680f2f7220 */ /* 0x008fc60000410000 */
[----:B------:R-:W3:Y:S01]  /*249f0*/  LD.E R102, desc[UR24][R8.64+0x1b0] ;  /* 0x0001b01808667980 */ /* 0x000ee2000c101900 */
[----:B----4-:R-:W-:-:S03]  /*24a00*/  FMUL.FTZ R49, R15, R106 ;  /* 0x0000006a0f317220 */ /* 0x010fc60000410000 */
[----:B------:R-:W4:Y:S04]  /*24a10*/  LD.E R104, desc[UR4][R8.64+0x1b4] ;  /* 0x0001b40408687980 */ /* 0x000f28000c101900 */
[----:B------:R-:W2:Y:S04]  /*24a20*/  LD.E R106, desc[UR6][R8.64+0x1c0] ;  /* 0x0001c006086a7980 */ /* 0x000ea8000c101900 */
[----:B------:R0:W-:Y:S04]  /*24a30*/  ST.E desc[UR8][R8.64], R3 ;  /* 0x0000000308007985 */ /* 0x0001e8000c101908 */
[----:B------:R1:W-:Y:S04]  /*24a40*/  ST.E desc[UR10][R8.64+0x4], R47 ;  /* 0x0000042f08007985 */ /* 0x0003e8000c10190a */
[----:B------:R1:W-:Y:S01]  /*24a50*/  ST.E desc[UR12][R8.64+0x10], R49 ;  /* 0x0000103108007985 */ /* 0x0003e2000c10190c */
[C---:B0-----:R-:W-:Y:S01]  /*24a60*/  FMUL.FTZ R3, R15.reuse, R118 ;  /* 0x000000760f037220 */ /* 0x041fe20000410000 */
[----:B------:R-:W-:-:S02]  /*24a70*/  FMUL.FTZ R51, R15, R132 ;  /* 0x000000840f337220 */ /* 0x000fc40000410000 */
[----:B------:R-:W4:Y:S01]  /*24a80*/  LD.E R118, desc[UR14][R8.64+0x1f4] ;  /* 0x0001f40e08767980 */ /* 0x000f22000c101900 */
[----:B-1----:R-:W-:-:S03]  /*24a90*/  FMUL.FTZ R47, R15, R128 ;  /* 0x000000800f2f7220 */ /* 0x002fc60000410000 */
[----:B------:R-:W4:Y:S01]  /*24aa0*/  LD.E R128, desc[UR16][R8.64+0x8] ;  /* 0x0000081008807980 */ /* 0x000f22000c101900 */
[----:B------:R-:W-:-:S03]  /*24ab0*/  FMUL.FTZ R49, R15, R130 ;  /* 0x000000820f317220 */ /* 0x000fc60000410000 */
[----:B------:R-:W4:Y:S04]  /*24ac0*/  LD.E R130, desc[UR18][R8.64+0xc] ;  /* 0x00000c1208827980 */ /* 0x000f28000c101900 */
[----:B------:R-:W4:Y:S04]  /*24ad0*/  LD.E R132, desc[UR22][R8.64+0x1c] ;  /* 0x00001c1608847980 */ /* 0x000f28000c101900 */
[----:B------:R0:W-:Y:S04]  /*24ae0*/  ST.E desc[UR10][R8.64+0x14], R3 ;  /* 0x0000140308007985 */ /* 0x0001e8000c10190a */
[----:B------:R1:W-:Y:S04]  /*24af0*/  ST.E desc[UR12][R8.64+0x24], R49 ;  /* 0x0000243108007985 */ /* 0x0003e8000c10190c */
[----:B------:R1:W-:Y:S01]  /*24b00*/  ST.E desc[UR6][R8.64+0x20], R47 ;  /* 0x0000202f08007985 */ /* 0x0003e2000c101906 */
[----:B0-----:R-:W-:-:S03]  /*24b10*/  FMUL.FTZ R3, R15, R186 ;  /* 0x000000ba0f037220 */ /* 0x001fc60000410000 */
[----:B------:R0:W-:Y:S01]  /*24b20*/  ST.E desc[UR4][R8.64+0x30], R51 ;  /* 0x0000303308007985 */ /* 0x0001e2000c101904 */
[----:B-1----:R-:W-:-:S03]  /*24b30*/  FMUL.FTZ R49, R15, R190 ;  /* 0x000000be0f317220 */ /* 0x002fc60000410000 */
[----:B------:R-:W4:Y:S01]  /*24b40*/  LD.E R186, desc[UR26][R8.64+0x6c] ;  /* 0x00006c1a08ba7980 */ /* 0x000f22000c101900 */
[----:B------:R-:W-:-:S03]  /*24b50*/  FMUL.FTZ R47, R15, R188 ;  /* 0x000000bc0f2f7220 */ /* 0x000fc60000410000 */
[----:B------:R-:W4:Y:S04]  /*24b60*/  LD.E R190, desc[UR10][R8.64+0x7c] ;  /* 0x00007c0a08be7980 */ /* 0x000f28000c101900 */
[----:B------:R-:W4:Y:S01]  /*24b70*/  LD.E R188, desc[UR8][R8.64+0x78] ;  /* 0x0000780808bc7980 */ /* 0x000f22000c101900 */
[----:B0-----:R-:W-:-:S03]  /*24b80*/  FMUL.FTZ R51, R15, R192 ;  /* 0x000000c00f337220 */ /* 0x001fc60000410000 */
[----:B------:R-:W4:Y:S04]  /*24b90*/  LD.E R192, desc[UR16][R8.64+0x88] ;  /* 0x0000881008c07980 */ /* 0x000f28000c101900 */
[----:B------:R0:W-:Y:S04]  /*24ba0*/  ST.E desc[UR12][R8.64+0x44], R49 ;  /* 0x0000443108007985 */ /* 0x0001e8000c10190c */
[----:B------:R1:W-:Y:S04]  /*24bb0*/  ST.E desc[UR6][R8.64+0x34], R3 ;  /* 0x0000340308007985 */ /* 0x0003e8000c101906 */
[----:B------:R1:W-:Y:S01]  /*24bc0*/  ST.E desc[UR4][R8.64+0x40], R47 ;  /* 0x0000402f08007985 */ /* 0x0003e2000c101904 */
[----:B0-----:R-:W-:-:S03]  /*24bd0*/  FMUL.FTZ R49, R15, R53 ;  /* 0x000000350f317220 */ /* 0x001fc60000410000 */
[----:B------:R0:W-:Y:S04]  /*24be0*/  ST.E desc[UR14][R8.64+0x50], R51 ;  /* 0x0000503308007985 */ /* 0x0001e8000c10190e */
[----:B-1----:R-:W4:Y:S01]  /*24bf0*/  LD.E R3, desc[UR6][R8.64+0x9c] ;  /* 0x00009c0608037980 */ /* 0x002f22000c101900 */
[----:B------:R-:W-:-:S03]  /*24c00*/  FMUL.FTZ R71, R15, R59 ;  /* 0x0000003b0f477220 */ /* 0x000fc60000410000 */
[----:B------:R-:W4:Y:S01]  /*24c10*/  LD.E R47, desc[UR14][R8.64+0xac] ;  /* 0x0000ac0e082f7980 */ /* 0x000f22000c101900 */
[----:B------:R-:W-:-:S03]  /*24c20*/  FMUL.FTZ R69, R15, R57 ;  /* 0x000000390f457220 */ /* 0x000fc60000410000 */
[----:B------:R-:W4:Y:S01]  /*24c30*/  LD.E R53, desc[UR16][R8.64+0xb8] ;  /* 0x0000b81008357980 */ /* 0x000f22000c101900 */
[----:B------:R-:W-:-:S03]  /*24c40*/  FMUL.FTZ R73, R15, R61 ;  /* 0x0000003d0f497220 */ /* 0x000fc60000410000 */
[----:B------:R1:W-:Y:S04]  /*24c50*/  ST.E desc[UR4][R8.64+0x54], R49 ;  /* 0x0000543108007985 */ /* 0x0003e8000c101904 */
[----:B0-----:R-:W4:Y:S04]  /*24c60*/  LD.E R51, desc[UR18][R8.64+0xbc] ;  /* 0x0000bc1208337980 */ /* 0x001f28000c101900 */
[----:B------:R-:W4:Y:S04]  /*24c70*/  LD.E R59, desc[UR22][R8.64+0xcc] ;  /* 0x0000cc16083b7980 */ /* 0x000f28000c101900 */
[----:B-1----:R-:W4:Y:S04]  /*24c80*/  LD.E R49, desc[UR20][R8.64+0xc8] ;  /* 0x0000c81408317980 */ /* 0x002f28000c101900 */
[----:B------:R-:W4:Y:S04]  /*24c90*/  LD.E R57, desc[UR24][R8.64+0xd8] ;  /* 0x0000d81808397980 */ /* 0x000f28000c101900 */
[----:B------:R-:W4:Y:S01]  /*24ca0*/  LD.E R61, desc[UR12][R8.64+0xe8] ;  /* 0x0000e80c083d7980 */ /* 0x000f22000c101900 */
[----:B------:R-:W-:-:S03]  /*24cb0*/  FMUL.FTZ R81, R15, R75 ;  /* 0x0000004b0f517220 */ /* 0x000fc60000410000 */
[----:B------:R0:W-:Y:S01]  /*24cc0*/  ST.E desc[UR10][R8.64+0x70], R73 ;  /* 0x0000704908007985 */ /* 0x0001e2000c10190a */
[----:B------:R-:W-:-:S03]  /*24cd0*/  FMUL.FTZ R91, R15, R79 ;  /* 0x0000004f0f5b7220 */ /* 0x000fc60000410000 */
[----:B------:R1:W-:Y:S01]  /*24ce0*/  ST.E desc[UR6][R8.64+0x60], R69 ;  /* 0x0000604508007985 */ /* 0x0003e2000c101906 */
[----:B------:R-:W-:-:S03]  /*24cf0*/  FMUL.FTZ R89, R15, R77 ;  /* 0x0000004d0f597220 */ /* 0x000fc60000410000 */
[----:B------:R1:W-:Y:S04]  /*24d00*/  ST.E desc[UR8][R8.64+0x64], R71 ;  /* 0x0000644708007985 */ /* 0x0003e8000c101908 */
[----:B0-----:R-:W4:Y:S04]  /*24d10*/  LD.E R73, desc[UR10][R8.64+0xfc] ;  /* 0x0000fc0a08497980 */ /* 0x001f28000c101900 */
[----:B-1----:R-:W4:Y:S04]  /*24d20*/  LD.E R69, desc[UR18][R8.64+0x108] ;  /* 0x0001081208457980 */ /* 0x002f28000c101900 */
[----:B------:R-:W4:Y:S04]  /*24d30*/  LD.E R71, desc[UR20][R8.64+0x10c] ;  /* 0x00010c1408477980 */ /* 0x000f28000c101900 */
[----:B------:R-:W4:Y:S04]  /*24d40*/  LD.E R79, desc[UR12][R8.64+0x118] ;  /* 0x0001180c084f7980 */ /* 0x000f28000c101900 */
[----:B------:R-:W4:Y:S04]  /*24d50*/  LD.E R75, desc[UR14][R8.64+0x11c] ;  /* 0x00011c0e084b7980 */ /* 0x000f28000c101900 */
[----:B------:R-:W4:Y:S04]  /*24d60*/  LD.E R77, desc[UR16][R8.64+0x128] ;  /* 0x00012810084d7980 */ /* 0x000f28000c101900 */
[----:B------:R0:W-:Y:S04]  /*24d70*/  ST.E desc[UR6][R8.64+0x74], R81 ;  /* 0x0000745108007985 */ /* 0x0001e8000c101906 */
[----:B------:R-:W4:Y:S01]  /*24d80*/  LD.E R87, desc[UR10][R8.64+0x12c] ;  /* 0x00012c0a08577980 */ /* 0x000f22000c101900 */
[----:B------:R-:W-:-:S03]  /*24d90*/  FMUL.FTZ R103, R15, R93 ;  /* 0x0000005d0f677220 */ /* 0x000fc60000410000 */
[----:B------:R-:W4:Y:S04]  /*24da0*/  LD.E R85, desc[UR20][R8.64+0x13c] ;  /* 0x00013c1408557980 */ /* 0x000f28000c101900 */
[----:B0-----:R-:W4:Y:S04]  /*24db0*/  LD.E R81, desc[UR18][R8.64+0x138] ;  /* 0x0001381208517980 */ /* 0x001f28000c101900 */
[----:B------:R0:W-:Y:S04]  /*24dc0*/  ST.E desc[UR8][R8.64+0x84], R91 ;  /* 0x0000845b08007985 */ /* 0x0001e8000c101908 */
[----:B------:R-:W4:Y:S04]  /*24dd0*/  LD.E R83, desc[UR22][R8.64+0x148] ;  /* 0x0001481608537980 */ /* 0x000f28000c101900 */
[----:B------:R1:W-:Y:S04]  /*24de0*/  ST.E desc[UR4][R8.64+0x80], R89 ;  /* 0x0000805908007985 */ /* 0x0003e8000c101904 */
[----:B0-----:R-:W4:Y:S01]  /*24df0*/  LD.E R91, desc[UR8][R8.64+0x14c] ;  /* 0x00014c08085b7980 */ /* 0x001f22000c101900 */
[----:B------:R-:W-:-:S03]  /*24e00*/  FMUL.FTZ R105, R15, R95 ;  /* 0x0000005f0f697220 */ /* 0x000fc60000410000 */
[----:B------:R-:W4:Y:S04]  /*24e10*/  LD.E R101, desc[UR10][R8.64+0x15c] ;  /* 0x00015c0a08657980 */ /* 0x000f28000c101900 */
[----:B-1----:R-:W4:Y:S04]  /*24e20*/  LD.E R89, desc[UR12][R8.64+0x158] ;  /* 0x0001580c08597980 */ /* 0x002f28000c101900 */
[----:B------:R-:W4:Y:S04]  /*24e30*/  LD.E R93, desc[UR14][R8.64+0x168] ;  /* 0x0001680e085d7980 */ /* 0x000f28000c101900 */
[----:B------:R-:W4:Y:S01]  /*24e40*/  LD.E R99, desc[UR16][R8.64+0x16c] ;  /* 0x00016c1008637980 */ /* 0x000f22000c101900 */
[----:B------:R-:W-:-:S03]  /*24e50*/  FMUL.FTZ R111, R15, R184 ;  /* 0x000000b80f6f7220 */ /* 0x000fc60000410000 */
[----:B------:R0:W-:Y:S04]  /*24e60*/  ST.E desc[UR4][R8.64+0x90], R103 ;  /* 0x0000906708007985 */ /* 0x0001e8000c101904 */
[----:B------:R-:W4:Y:S04]  /*24e70*/  LD.E R97, desc[UR18][R8.64+0x178] ;  /* 0x0001781208617980 */ /* 0x000f28000c101900 */
[----:B------:R-:W4:Y:S01]  /*24e80*/  LD.E R95, desc[UR20][R8.64+0x17c] ;  /* 0x00017c14085f7980 */ /* 0x000f22000c101900 */
[----:B0-----:R-:W-:-:S03]  /*24e90*/  FMUL.FTZ R103, R15, R182 ;  /* 0x000000b60f677220 */ /* 0x001fc60000410000 */
[----:B------:R-:W4:Y:S04]  /*24ea0*/  LD.E R109, desc[UR4][R8.64+0x18c] ;  /* 0x00018c04086d7980 */ /* 0x000f28000c101900 */
[----:B------:R-:W4:Y:S01]  /*24eb0*/  LD.E R182, desc[UR12][R8.64+0x188] ;  /* 0x0001880c08b67980 */ /* 0x000f22000c101900 */
[----:B------:R-:W-:-:S03]  /*24ec0*/  FMUL.FTZ R117, R15, R126 ;  /* 0x0000007e0f757220 */ /* 0x000fc60000410000 */
[----:B------:R-:W4:Y:S01]  /*24ed0*/  LD.E R184, desc[UR14][R8.64+0x198] ;  /* 0x0001980e08b87980 */ /* 0x000f22000c101900 */
[----:B------:R-:W-:-:S03]  /*24ee0*/  FMUL.FTZ R115, R15, R124 ;  /* 0x0000007c0f737220 */ /* 0x000fc60000410000 */
        /* <DEDUP_REMOVED lines=8> */
[----:B------:R-:W4:Y:S04]  /*24f70*/  LD.E R113, desc[UR4][R8.64+0x1c8] ;  /* 0x0001c80408717980 */ /* 0x000f28000c101900 */
[----:B------:R0:W-:Y:S04]  /*24f80*/  ST.E desc[UR8][R8.64+0xa4], R111 ;  /* 0x0000a46f08007985 */ /* 0x0001e8000c101908 */
[----:B------:R-:W4:Y:S01]  /*24f90*/  LD.E R122, desc[UR14][R8.64+0x1cc] ;  /* 0x0001cc0e087a7980 */ /* 0x000f22000c101900 */
[----:B------:R-:W-:-:S03]  /*24fa0*/  FMUL.FTZ R125, R15, R100 ;  /* 0x000000640f7d7220 */ /* 0x000fc60000410000 */
[----:B------:R1:W-:Y:S04]  /*24fb0*/  ST.E desc[UR8][R8.64+0xb0], R115 ;  /* 0x0000b07308007985 */ /* 0x0003e8000c101908 */
[----:B0-----:R-:W4:Y:S04]  /*24fc0*/  LD.E R111, desc[UR16][R8.64+0x1d8] ;  /* 0x0001d810086f7980 */ /* 0x001f28000c101900 */
[----:B------:R-:W4:Y:S04]  /*24fd0*/  LD.E R121, desc[UR10][R8.64+0x1dc] ;  /* 0x0001dc0a08797980 */ /* 0x000f28000c101900 */
[----:B-1----:R-:W4:Y:S04]  /*24fe0*/  LD.E R115, desc[UR12][R8.64+0x1e8] ;  /* 0x0001e80c08737980 */ /* 0x002f28000c101900 */
[----:B------:R0:W-:Y:S04]  /*24ff0*/  ST.E desc[UR10][R8.64+0xb4], R117 ;  /* 0x0000b47508007985 */ /* 0x0001e8000c10190a */
[----:B------:R-:W4:Y:S04]  /*25000*/  LD.E R119, desc[UR18][R8.64+0x1ec] ;  /* 0x0001ec1208777980 */ /* 0x000f28000c101900 */
[----:B------:R-:W4:Y:S04]  /*25010*/  LD.E R100, desc[UR22][R8.64+0x1fc] ;  /* 0x0001fc1608647980 */ /* 0x000f28000c101900 */
[----:B0-----:R-:W4:Y:S01]  /*25020*/  LD.E R117, desc[UR20][R8.64+0x1f8] ;  /* 0x0001f81408757980 */ /* 0x001f22000c101900 */
[----:B------:R-:W-:-:S03]  /*25030*/  FMUL.FTZ R127, R15, R46 ;  /* 0x0000002e0f7f7220 */ /* 0x000fc60000410000 */
[----:B------:R0:W-:Y:S01]  /*25040*/  ST.E desc[UR6][R8.64+0xc0], R123 ;  /* 0x0000c07b08007985 */ /* 0x0001e2000c101906 */
[C---:B------:R-:W-:Y:S01]  /*25050*/  FMUL.FTZ R129, R15.reuse, R48 ;  /* 0x000000300f817220 */ /* 0x040fe20000410000 */
[C---:B------:R-:W-:Y:S01]  /*25060*/  FMUL.FTZ R131, R15.reuse, R50 ;  /* 0x000000320f837220 */ /* 0x040fe20000410000 */
[C---:B------:R-:W-:Y:S01]  /*25070*/  FMUL.FTZ R133, R15.reuse, R52 ;  /* 0x000000340f857220 */ /* 0x040fe20000410000 */
[----:B------:R1:W-:Y:S01]  /*25080*/  ST.E desc[UR4][R8.64+0xc4], R125 ;  /* 0x0000c47d08007985 */ /* 0x0003e2000c101904 */
[C---:B------:R-:W-:Y:S01]  /*25090*/  FMUL.FTZ R135, R15.reuse, R56 ;  /* 0x000000380f877220 */ /* 0x040fe20000410000 */
[C---:B0-----:R-:W-:Y:S02]  /*250a0*/  FMUL.FTZ R123, R15.reuse, R2 ;  /* 0x000000020f7b7220 */ /* 0x041fe40000410000 */
[----:B------:R0:W-:Y:S01]  /*250b0*/  ST.E desc[UR8][R8.64+0xd4], R127 ;  /* 0x0000d47f08007985 */ /* 0x0001e2000c101908 */
[----:B-1----:R-:W-:-:S03]  /*250c0*/  FMUL.FTZ R125, R15, R54 ;  /* 0x000000360f7d7220 */ /* 0x002fc60000410000 */
[----:B------:R1:W-:Y:S04]  /*250d0*/  ST.E desc[UR6][R8.64+0xd0], R123 ;  /* 0x0000d07b08007985 */ /* 0x0003e8000c101906 */
[----:B------:R3:W-:Y:S04]  /*250e0*/  ST.E desc[UR10][R8.64+0xe0], R129 ;  /* 0x0000e08108007985 */ /* 0x0007e8000c10190a */
[----:B------:R2:W-:Y:S01]  /*250f0*/  ST.E desc[UR12][R8.64+0xe4], R131 ;  /* 0x0000e48308007985 */ /* 0x0005e2000c10190c */
[C---:B0-----:R-:W-:Y:S01]  /*25100*/  FMUL.FTZ R127, R15.reuse, R60 ;  /* 0x0000003c0f7f7220 */ /* 0x041fe20000410000 */
[----:B-1----:R-:W-:-:S02]  /*25110*/  FMUL.FTZ R123, R15, R58 ;  /* 0x0000003a0f7b7220 */ /* 0x002fc40000410000 */
[----:B------:R0:W-:Y:S01]  /*25120*/  ST.E desc[UR14][R8.64+0xf0], R133 ;  /* 0x0000f08508007985 */ /* 0x0001e2000c10190e */
[----:B---3--:R-:W-:-:S03]  /*25130*/  FMUL.FTZ R129, R15, R62 ;  /* 0x0000003e0f817220 */ /* 0x008fc60000410000 */
[----:B------:R1:W-:Y:S01]  /*25140*/  ST.E desc[UR4][R8.64+0xf4], R125 ;  /* 0x0000f47d08007985 */ /* 0x0003e2000c101904 */
[----:B--2---:R-:W-:-:S03]  /*25150*/  FMUL.FTZ R131, R15, R64 ;  /* 0x000000400f837220 */ /* 0x004fc60000410000 */
[----:B------:R2:W-:Y:S04]  /*25160*/  ST.E desc[UR16][R8.64+0x100], R135 ;  /* 0x0001008708007985 */ /* 0x0005e8000c101910 */
[----:B------:R3:W-:Y:S01]  /*25170*/  ST.E desc[UR6][R8.64+0x104], R123 ;  /* 0x0001047b08007985 */ /* 0x0007e2000c101906 */
[C---:B0-----:R-:W-:Y:S01]  /*25180*/  FMUL.FTZ R133, R15.reuse, R68 ;  /* 0x000000440f857220 */ /* 0x041fe20000410000 */
[C---:B-1----:R-:W-:Y:S02]  /*25190*/  FMUL.FTZ R125, R15.reuse, R66 ;  /* 0x000000420f7d7220 */ /* 0x042fe40000410000 */
[----:B------:R0:W-:Y:S01]  /*251a0*/  ST.E desc[UR8][R8.64+0x110], R127 ;  /* 0x0001107f08007985 */ /* 0x0001e2000c101908 */
[----:B--2---:R-:W-:-:S03]  /*251b0*/  FMUL.FTZ R135, R15, R70 ;  /* 0x000000460f877220 */ /* 0x004fc60000410000 */
[----:B------:R1:W-:Y:S01]  /*251c0*/  ST.E desc[UR10][R8.64+0x114], R129 ;  /* 0x0001148108007985 */ /* 0x0003e2000c10190a */
[----:B---3--:R-:W-:-:S03]  /*251d0*/  FMUL.FTZ R123, R15, R72 ;  /* 0x000000480f7b7220 */ /* 0x008fc60000410000 */
[----:B------:R2:W-:Y:S01]  /*251e0*/  ST.E desc[UR12][R8.64+0x120], R131 ;  /* 0x0001208308007985 */ /* 0x0005e2000c10190c */
[----:B0-----:R-:W-:-:S03]  /*251f0*/  FMUL.FTZ R127, R15, R74 ;  /* 0x0000004a0f7f7220 */ /* 0x001fc60000410000 */
[----:B------:R0:W-:Y:S01]  /*25200*/  ST.E desc[UR4][R8.64+0x124], R125 ;  /* 0x0001247d08007985 */ /* 0x0001e2000c101904 */
[----:B-1----:R-:W-:-:S03]  /*25210*/  FMUL.FTZ R129, R15, R76 ;  /* 0x0000004c0f817220 */ /* 0x002fc60000410000 */
[----:B------:R1:W-:Y:S01]  /*25220*/  ST.E desc[UR14][R8.64+0x130], R133 ;  /* 0x0001308508007985 */ /* 0x0003e2000c10190e */
[----:B--2---:R-:W-:-:S03]  /*25230*/  FMUL.FTZ R131, R15, R80 ;  /* 0x000000500f837220 */ /* 0x004fc60000410000 */
        /* <DEDUP_REMOVED lines=25> */
[----:B----4-:R-:W-:-:S03]  /*253d0*/  FMUL.FTZ R125, R15, R104 ;  /* 0x000000680f7d7220 */ /* 0x010fc60000410000 */
        /* <DEDUP_REMOVED lines=13> */
[----:B------:R-:W-:Y:S01]  /*254b0*/  FMUL.FTZ R15, R15, R118 ;  /* 0x000000760f0f7220 */ /* 0x000fe20000410000 */
[C---:B0-----:R-:W-:Y:S02]  /*254c0*/  FMUL.FTZ R127, R7.reuse, R128 ;  /* 0x00000080077f7220 */ /* 0x041fe40000410000 */
[----:B------:R0:W-:Y:S01]  /*254d0*/  ST.E desc[UR14][R8.64+0x1d4], R133 ;  /* 0x0001d48508007985 */ /* 0x0001e2000c10190e */
[----:B-1----:R-:W-:-:S03]  /*254e0*/  FMUL.FTZ R129, R7, R130 ;  /* 0x0000008207817220 */ /* 0x002fc60000410000 */
[----:B------:R1:W-:Y:S04]  /*254f0*/  ST.E desc[UR6][R8.64+0x1e0], R123 ;  /* 0x0001e07b08007985 */ /* 0x0003e8000c101906 */
[----:B------:R-:W-:Y:S01]  /*25500*/  ST.E desc[UR16][R8.64+0x1e4], R135 ;  /* 0x0001e48708007985 */ /* 0x000fe2000c101910 */
[----:B--2---:R-:W-:-:S03]  /*25510*/  FMUL.FTZ R131, R7, R132 ;  /* 0x0000008407837220 */ /* 0x004fc60000410000 */
[----:B------:R2:W-:Y:S01]  /*25520*/  ST.E desc[UR4][R8.64+0x1f0], R125 ;  /* 0x0001f07d08007985 */ /* 0x0005e2000c101904 */
[C---:B0-----:R-:W-:Y:S01]  /*25530*/  FMUL.FTZ R133, R7.reuse, R134 ;  /* 0x0000008607857220 */ /* 0x041fe20000410000 */
[C---:B-1----:R-:W-:Y:S02]  /*25540*/  FMUL.FTZ R123, R7.reuse, R136 ;  /* 0x00000088077b7220 */ /* 0x042fe40000410000 */
[----:B------:R0:W-:Y:S04]  /*25550*/  ST.E desc[UR8][R8.64+0x1f4], R15 ;  /* 0x0001f40f08007985 */ /* 0x0001e8000c101908 */
        /* <DEDUP_REMOVED lines=24> */
[----:B------:R-:W-:Y:S01]  /*256e0*/  ST.E desc[UR4][R8.64+0x68], R15 ;  /* 0x0000680f08007985 */ /* 0x000fe2000c101904 */
[C---:B------:R-:W-:Y:S01]  /*256f0*/  FMUL.FTZ R3, R7.reuse, R3 ;  /* 0x0000000307037220 */ /* 0x040fe20000410000 */
[C---:B--2---:R-:W-:Y:S02]  /*25700*/  FMUL.FTZ R131, R7.reuse, R194 ;  /* 0x000000c207837220 */ /* 0x044fe40000410000 */
[----:B------:R-:W-:Y:S01]  /*25710*/  ST.E desc[UR8][R8.64+0x6c], R125 ;  /* 0x00006c7d08007985 */ /* 0x000fe2000c101908 */
[C---:B------:R-:W-:Y:S01]  /*25720*/  FMUL.FTZ R55, R7.reuse, R55 ;  /* 0x0000003707377220 */ /* 0x040fe20000410000 */
[C---:B0-----:R-:W-:Y:S02]  /*25730*/  FMUL.FTZ R133, R7.reuse, R228 ;  /* 0x000000e407857220 */ /* 0x041fe40000410000 */
[----:B------:R-:W-:Y:S01]  /*25740*/  ST.E desc[UR6][R8.64+0x78], R123 ;  /* 0x0000787b08007985 */ /* 0x000fe2000c101906 */
[C---:B------:R-:W-:Y:S01]  /*25750*/  FMUL.FTZ R47, R7.reuse, R47 ;  /* 0x0000002f072f7220 */ /* 0x040fe20000410000 */
[----:B------:R-:W-:-:S02]  /*25760*/  FMUL.FTZ R53, R7, R53 ;  /* 0x0000003507357220 */ /* 0x000fc40000410000 */
[----:B------:R-:W-:Y:S01]  /*25770*/  ST.E desc[UR10][R8.64+0x7c], R127 ;  /* 0x00007c7f08007985 */ /* 0x000fe2000c10190a */
[----:B------:R-:W-:-:S03]  /*25780*/  FMUL.FTZ R51, R7, R51 ;  /* 0x0000003307337220 */ /* 0x000fc60000410000 */
[----:B------:R-:W-:Y:S01]  /*25790*/  ST.E desc[UR12][R8.64+0x88], R129 ;  /* 0x0000888108007985 */ /* 0x000fe2000c10190c */
[----:B------:R-:W-:-:S03]  /*257a0*/  FMUL.FTZ R49, R7, R49 ;  /* 0x0000003107317220 */ /* 0x000fc60000410000 */
[----:B------:R-:W-:Y:S01]  /*257b0*/  ST.E desc[UR14][R8.64+0x8c], R131 ;  /* 0x00008c8308007985 */ /* 0x000fe2000c10190e */
[----:B------:R-:W-:-:S03]  /*257c0*/  FMUL.FTZ R59, R7, R59 ;  /* 0x0000003b073b7220 */ /* 0x000fc60000410000 */
[----:B------:R-:W-:Y:S01]  /*257d0*/  ST.E desc[UR16][R8.64+0x98], R133 ;  /* 0x0000988508007985 */ /* 0x000fe2000c101910 */
[----:B------:R-:W-:-:S03]  /*257e0*/  FMUL.FTZ R57, R7, R57 ;  /* 0x0000003907397220 */ /* 0x000fc60000410000 */
[----:B------:R0:W-:Y:S01]  /*257f0*/  ST.E desc[UR4][R8.64+0x9c], R3 ;  /* 0x00009c0308007985 */ /* 0x0001e2000c101904 */
[----:B------:R-:W-:-:S03]  /*25800*/  FMUL.FTZ R67, R7, R67 ;  /* 0x0000004307437220 */ /* 0x000fc60000410000 */
[----:B------:R-:W-:Y:S01]  /*25810*/  ST.E desc[UR6][R8.64+0xa8], R55 ;  /* 0x0000a83708007985 */ /* 0x000fe2000c101906 */
[----:B------:R-:W-:-:S03]  /*25820*/  FMUL.FTZ R61, R7, R61 ;  /* 0x0000003d073d7220 */ /* 0x000fc60000410000 */
[----:B------:R1:W-:Y:S01]  /*25830*/  ST.E desc[UR8][R8.64+0xac], R47 ;  /* 0x0000ac2f08007985 */ /* 0x0003e2000c101908 */
[----:B------:R-:W-:-:S03]  /*25840*/  FMUL.FTZ R65, R7, R65 ;  /* 0x0000004107417220 */ /* 0x000fc60000410000 */
        /* <DEDUP_REMOVED lines=37> */
[----:B0-----:R-:W-:-:S03]  /*25aa0*/  FMUL.FTZ R3, R7, R182 ;  /* 0x000000b607037220 */ /* 0x001fc60000410000 */
        /* <DEDUP_REMOVED lines=11> */
[----:B-1----:R-:W-:-:S03]  /*25b60*/  FMUL.FTZ R47, R7, R124 ;  /* 0x0000007c072f7220 */ /* 0x002fc60000410000 */
[----:B------:R-:W-:Y:S01]  /*25b70*/  ST.E desc[UR16][R8.64+0x17c], R95 ;  /* 0x00017c5f08007985 */ /* 0x000fe2000c101910 */
[----:B------:R-:W-:-:S03]  /*25b80*/  FMUL.FTZ R113, R7, R113 ;  /* 0x0000007107717220 */ /* 0x000fc60000410000 */
[----:B------:R0:W-:Y:S04]  /*25b90*/  ST.E desc[UR6][R8.64+0x188], R3 ;  /* 0x0001880308007985 */ /* 0x0001e8000c101906 */
[----:B------:R-:W-:Y:S01]  /*25ba0*/  ST.E desc[UR4][R8.64+0x18c], R109 ;  /* 0x00018c6d08007985 */ /* 0x000fe2000c101904 */
[----:B------:R-:W-:-:S03]  /*25bb0*/  FMUL.FTZ R111, R7, R111 ;  /* 0x0000006f076f7220 */ /* 0x000fc60000410000 */
[----:B------:R1:W-:Y:S01]  /*25bc0*/  ST.E desc[UR8][R8.64+0x198], R15 ;  /* 0x0001980f08007985 */ /* 0x0003e2000c101908 */
[----:B0-----:R-:W-:-:S03]  /*25bd0*/  FMUL.FTZ R3, R7, R126 ;  /* 0x0000007e07037220 */ /* 0x001fc60000410000 */
[----:B------:R-:W-:Y:S01]  /*25be0*/  ST.E desc[UR10][R8.64+0x19c], R107 ;  /* 0x00019c6b08007985 */ /* 0x000fe2000c10190a */
[----:B------:R-:W-:-:S03]  /*25bf0*/  FMUL.FTZ R121, R7, R121 ;  /* 0x0000007907797220 */ /* 0x000fc60000410000 */
[----:B------:R-:W-:Y:S01]  /*25c00*/  ST.E desc[UR12][R8.64+0x1a8], R105 ;  /* 0x0001a86908007985 */ /* 0x000fe2000c10190c */
[----:B-1----:R-:W-:-:S03]  /*25c10*/  FMUL.FTZ R15, R7, R122 ;  /* 0x0000007a070f7220 */ /* 0x002fc60000410000 */
[----:B------:R-:W-:Y:S01]  /*25c20*/  ST.E desc[UR14][R8.64+0x1ac], R103 ;  /* 0x0001ac6708007985 */ /* 0x000fe2000c10190e */
[C---:B------:R-:W-:Y:S01]  /*25c30*/  FMUL.FTZ R115, R7.reuse, R115 ;  /* 0x0000007307737220 */ /* 0x040fe20000410000 */
[C---:B------:R-:W-:Y:S02]  /*25c40*/  FMUL.FTZ R119, R7.reuse, R119 ;  /* 0x0000007707777220 */ /* 0x040fe40000410000 */
[----:B------:R0:W-:Y:S01]  /*25c50*/  ST.E desc[UR6][R8.64+0x1b8], R3 ;  /* 0x0001b80308007985 */ /* 0x0001e2000c101906 */
[----:B------:R-:W-:-:S03]  /*25c60*/  FMUL.FTZ R117, R7, R117 ;  /* 0x0000007507757220 */ /* 0x000fc60000410000 */
[----:B------:R1:W-:Y:S01]  /*25c70*/  ST.E desc[UR16][R8.64+0x1bc], R47 ;  /* 0x0001bc2f08007985 */ /* 0x0003e2000c101910 */
[----:B------:R-:W-:-:S03]  /*25c80*/  FMUL.FTZ R7, R7, R100 ;  /* 0x0000006407077220 */ /* 0x000fc60000410000 */
[----:B------:R-:W-:Y:S04]  /*25c90*/  ST.E desc[UR4][R8.64+0x1c8], R113 ;  /* 0x0001c87108007985 */ /* 0x000fe8000c101904 */
[----:B------:R2:W-:Y:S04]  /*25ca0*/  ST.E desc[UR8][R8.64+0x1cc], R15 ;  /* 0x0001cc0f08007985 */ /* 0x0005e8000c101908 */
[----:B------:R3:W-:Y:S04]  /*25cb0*/  ST.E desc[UR10][R8.64+0x1d8], R111 ;  /* 0x0001d86f08007985 */ /* 0x0007e8000c10190a */
[----:B------:R3:W-:Y:S04]  /*25cc0*/  ST.E desc[UR6][R8.64+0x1dc], R121 ;  /* 0x0001dc7908007985 */ /* 0x0007e8000c101906 */
[----:B------:R3:W-:Y:S04]  /*25cd0*/  ST.E desc[UR12][R8.64+0x1e8], R115 ;  /* 0x0001e87308007985 */ /* 0x0007e8000c10190c */
[----:B------:R3:W-:Y:S04]  /*25ce0*/  ST.E desc[UR14][R8.64+0x1ec], R119 ;  /* 0x0001ec7708007985 */ /* 0x0007e8000c10190e */
[----:B------:R3:W-:Y:S04]  /*25cf0*/  ST.E desc[UR16][R8.64+0x1f8], R117 ;  /* 0x0001f87508007985 */ /* 0x0007e8000c101910 */
[----:B------:R3:W-:Y:S04]  /*25d00*/  ST.E desc[UR18][R8.64+0x1fc], R7 ;  /* 0x0001fc0708007985 */ /* 0x0007e8000c101912 */
[----:B0-----:R-:W4:Y:S04]  /*25d10*/  LDL.64 R2, [R0+0x58] ;  /* 0x0000580000027983 */ /* 0x001f280000100a00 */
[----:B-1----:R-:W2:Y:S04]  /*25d20*/  LDL.64 R46, [R0] ;  /* 0x00000000002e7983 */ /* 0x002ea80000100a00 */
[----:B----4-:R-:W4:Y:S01]  /*25d30*/  LD.E R49, desc[UR4][R2.64] ;  /* 0x0000000402317980 */ /* 0x010f22000c101900 */
[----:B------:R-:W-:Y:S03]  /*25d40*/  BSSY B2, `(.L_x_11216) ;  /* 0x000001f000027945 */ /* 0x000fe60003800000 */
[----:B--2---:R3:W5:Y:S01]  /*25d50*/  LD.E R15, desc[UR4][R46.64] ;  /* 0x000000042e0f7980 */ /* 0x004762000c101900 */
[----:B------:R-:W-:-:S03]  /*25d60*/  F2FP.BF16.F32.PACK_AB R172, R21, R172 ;  /* 0x000000ac15ac723e */ /* 0x000fc600000010ff */
[----:B------:R3:W5:Y:S01]  /*25d70*/  LD.E R48, desc[UR6][R46.64+0x4] ;  /* 0x000004062e307980 */ /* 0x000762000c101900 */
        /* <DEDUP_REMOVED lines=23> */
[----:B----4-:R-:W-:-:S04]  /*25ef0*/  LOP3.LUT R49, R49, 0x1, RZ, 0xfc, !PT ;  /* 0x0000000131317812 */ /* 0x010fc800078efcff */
[----:B------:R-:W-:-:S13]  /*25f00*/  ISETP.NE.AND P0, PT, R49, 0x3, PT ;  /* 0x000000033100780c */ /* 0x000fda0003f05270 */
[----:B---3--:R-:W-:Y:S05]  /*25f10*/  @!P0 BRA `(.L_x_11217) ;  /* 0x0000000000048947 */ /* 0x008fea0003800000 */
[----:B------:R-:W-:Y:S01]  /*25f20*/  BPT.TRAP 0x1 ;  /* 0x000000040000795c */ /* 0x000fe20000300000 */
.L_x_11217:
[----:B------:R-:W-:Y:S05]  /*25f30*/  BSYNC B2 ;  /* 0x0000000000027941 */ /* 0x000fea0003800000 */
.L_x_11216:
        /* <DEDUP_REMOVED lines=17> */
.L_x_11219:
[----:B------:R-:W-:Y:S05]  /*26050*/  BSYNC B2 ;  /* 0x0000000000027941 */ /* 0x000fea0003800000 */
.L_x_11218:
        /* <DEDUP_REMOVED lines=10> */
.L_x_11221:
[----:B------:R-:W-:Y:S05]  /*26100*/  BSYNC B2 ;  /* 0x0000000000027941 */ /* 0x000fea0003800000 */
.L_x_11220:
[----:B------:R-:W2:Y:S01]  /*26110*/  LDL.64 R2, [R0+0x50] ;  /* 0x0000500000027983 */ /* 0x000ea20000100a00 */
[----:B------:R-:W-:Y:S01]  /*26120*/  LEA.HI R6, R6, 0x8, RZ, 0x19 ;  /* 0x0000000806067811 */ /* 0x000fe200078fc8ff */
[----:B------:R-:W-:Y:S05]  /*26130*/  WARPSYNC.ALL ;  /* 0x0000000000007948 */ /* 0x000fea0003800000 */
[----:B------:R0:W-:Y:S01]  /*26140*/  BAR.SYNC.DEFER_BLOCKING R6, 0x100 ;  /* 0x000400060000751d */ /* 0x0001e20000010000 */
[----:B------:R-:W-:Y:S02]  /*26150*/  R2UR UR4, R4 ;  /* 0x00000000040472ca */ /* 0x000fe400000e0000 */
[----:B------:R-:W-:-:S02]  /*26160*/  R2UR UR5, R5 ;  /* 0x00000000050572ca */ /* 0x000fc400000e0000 */
[C---:B------:R-:W-:Y:S01]  /*26170*/  R2UR UR6, R4.reuse ;  /* 0x00000000040672ca */ /* 0x040fe200000e0000 */
[----:B------:R-:W3:Y:S01]  /*26180*/  LDL.64 R20, [R0] ;  /* 0x0000000000147983 */ /* 0x000ee20000100a00 */
[C---:B------:R-:W-:Y:S02]  /*26190*/  R2UR UR7, R5.reuse ;  /* 0x00000000050772ca */ /* 0x040fe400000e0000 */
[C---:B------:R-:W-:Y:S01]  /*261a0*/  R2UR UR8, R4.reuse ;  /* 0x00000000040872ca */ /* 0x040fe200000e0000 */
[----:B0----5:R-:W4:Y:S01]  /*261b0*/  LDL.64 R6, [R0+0x70] ;  /* 0x0000700000067983 */ /* 0x021f220000100a00 */
[C---:B------:R-:W-:Y:S02]  /*261c0*/  R2UR UR9, R5.reuse ;  /* 0x00000000050972ca */ /* 0x040fe400000e0000 */
[----:B------:R-:W-:Y:S01]  /*261d0*/  R2UR UR10, R4 ;  /* 0x00000000040a72ca */ /* 0x000fe200000e0000 */
[----:B------:R-:W4:Y:S01]  /*261e0*/  LDL.64 R8, [R0+0x60] ;  /* 0x0000600000087983 */ /* 0x000f220000100a00 */
        /* <DEDUP_REMOVED lines=19> */
[----:B--2---:R-:W2:Y:S01]  /*26320*/  LD.E R25, desc[UR4][R2.64] ;  /* 0x0000000402197980 */ /* 0x004ea2000c101900 */
[----:B------:R-:W-:-:S02]  /*26330*/  R2UR UR4, R4 ;  /* 0x00000000040472ca */ /* 0x000fc400000e0000 */
[C---:B------:R-:W-:Y:S01]  /*26340*/  R2UR UR5, R5.reuse ;  /* 0x00000000050572ca */ /* 0x040fe200000e0000 */
[----:B------:R-:W2:Y:S01]  /*26350*/  LD.E R27, desc[UR6][R2.64+0x4] ;  /* 0x00000406021b7980 */ /* 0x000ea2000c101900 */
[C---:B------:R-:W-:Y:S02]  /*26360*/  R2UR UR6, R4.reuse ;  /* 0x00000000040672ca */ /* 0x040fe400000e0000 */
[C---:B------:R-:W-:Y:S01]  /*26370*/  R2UR UR7, R5.reuse ;  /* 0x00000000050772ca */ /* 0x040fe200000e0000 */
[----:B------:R-:W2:Y:S01]  /*26380*/  LD.E R29, desc[UR8][R2.64+0x8] ;  /* 0x00000808021d7980 */ /* 0x000ea2000c101900 */
[C---:B------:R-:W-:Y:S02]  /*26390*/  R2UR UR8, R4.reuse ;  /* 0x00000000040872ca */ /* 0x040fe400000e0000 */
[----:B------:R-:W-:Y:S01]  /*263a0*/  R2UR UR9, R5 ;  /* 0x00000000050972ca */ /* 0x000fe200000e0000 */
[----:B------:R-:W2:Y:S01]  /*263b0*/  LD.E R31, desc[UR10][R2.64+0xc] ;  /* 0x00000c0a021f7980 */ /* 0x000ea2000c101900 */
        /* <DEDUP_REMOVED lines=100> */
[----:B------:R-:W-:Y:S01]  /*26a00*/  R2UR UR27, R5 ;  /* 0x00000000051b72ca */ /* 0x000fe200000e0000 */
        /* <DEDUP_REMOVED lines=13> */
[----:B------:R-:W-:-:S02]  /*26ae0*/  R2UR UR4, R4 ;  /* 0x00000000040472ca */ /* 0x000fc400000e0000 */
[C---:B------:R-:W-:Y:S02]  /*26af0*/  R2UR UR5, R5.reuse ;  /* 0x00000000050572ca */ /* 0x040fe400000e0000 */
[C---:B------:R-:W-:Y:S02]  /*26b00*/  R2UR UR6, R4.reuse ;  /* 0x00000000040672ca */ /* 0x040fe400000e0000 */
[C---:B------:R-:W-:Y:S02]  /*26b10*/  R2UR UR7, R5.reuse ;  /* 0x00000000050772ca */ /* 0x040fe400000e0000 */
[----:B------:R-:W-:Y:S02]  /*26b20*/  R2UR UR8, R4 ;  /* 0x00000000040872ca */ /* 0x000fe400000e0000 */
[----:B------:R-:W-:-:S05]  /*26b30*/  R2UR UR9, R5 ;  /* 0x00000000050972ca */ /* 0x000fca00000e0000 */
[----:B---3--:R-:W3:Y:S01]  /*26b40*/  LD.E R15, desc[UR4][R20.64] ;  /* 0x00000004140f7980 */ /* 0x008ee2000c101900 */
        /* <DEDUP_REMOVED lines=8> */
[----:B----4-:R-:W3:Y:S01]  /*26bd0*/  LD.E.64 R6, desc[UR4][R6.64] ;  /* 0x0000000406067980 */ /* 0x010ee2000c101b00 */
        /* <DEDUP_REMOVED lines=16> */
[----:B--2---:R0:W-:Y:S01]  /*26ce0*/  ST.E desc[UR6][R2.64], R25 ;  /* 0x0000001902007985 */ /* 0x0041e2000c101906 */
        /* <DEDUP_REMOVED lines=125> */
[----:B------:R-:W4:Y:S01]  /*274c0*/  LD.E R21, desc[UR28][R2.64+0xc8] ;  /* 0x0000c81c02157980 */ /* 0x000f22000c101900 */
[----:B------:R-:W-:-:S02]  /*274d0*/  R2UR UR4, R4 ;  /* 0x00000000040472ca */ /* 0x000fc400000e0000 */
[C---:B------:R-:W-:Y:S02]  /*274e0*/  R2UR UR5, R5.reuse ;  /* 0x00000000050572ca */ /* 0x040fe400000e0000 */
[----:B------:R-:W-:Y:S02]  /*274f0*/  R2UR UR6, R4 ;  /* 0x00000000040672ca */ /* 0x000fe400000e0000 */
[----:B------:R-:W-:-:S09]  /*27500*/  R2UR UR7, R5 ;  /* 0x00000000050772ca */ /* 0x000fd200000e0000 */
[----:B----4-:R4:W-:Y:S04]  /*27510*/  ST.E desc[UR4][R2.64+0xc8], R21 ;  /* 0x0000c81502007985 */ /* 0x0109e8000c101904 */
[----:B0-----:R-:W2:Y:S01]  /*27520*/  LD.E R25, desc[UR6][R2.64+0xcc] ;  /* 0x0000cc0602197980 */ /* 0x001ea2000c101900 */
[C---:B------:R-:W-:Y:S02]  /*27530*/  R2UR UR4, R4.reuse ;  /* 0x00000000040472ca */ /* 0x040fe400000e0000 */
[C---:B------:R-:W-:Y:S02]  /*27540*/  R2UR UR5, R5.reuse ;  /* 0x00000000050572ca */ /* 0x040fe400000e0000 */
[----:B------:R-:W-:Y:S02]  /*27550*/  R2UR UR6, R4 ;  /* 0x00000000040672ca */ /* 0x000fe400000e0000 */
[----:B------:R-:W-:-:S09]  /*27560*/  R2UR UR7, R5 ;  /* 0x00000000050772ca */ /* 0x000fd200000e0000 */
[----:B--2---:R0:W-:Y:S04]  /*27570*/  ST.E desc[UR4][R2.64+0xcc], R25 ;  /* 0x0000cc1902007985 */ /* 0x0041e8000c101904 */
[----:B-1----:R-:W2:Y:S01]  /*27580*/  LD.E R27, desc[UR6][R2.64+0xd0] ;  /* 0x0000d006021b7980 */ /* 0x002ea2000c101900 */
        /* <DEDUP_REMOVED lines=11> */
[----:B----4-:R-:W4:Y:S01]  /*27640*/  LD.E R21, desc[UR6][R2.64+0xd8] ;  /* 0x0000d80602157980 */ /* 0x010f22000c101900 */
[C---:B------:R-:W-:Y:S02]  /*27650*/  R2UR UR4, R4.reuse ;  /* 0x00000000040472ca */ /* 0x040fe400000e0000 */
[C---:B------:R-:W-:Y:S02]  /*27660*/  R2UR UR5, R5.reuse ;  /* 0x00000000050572ca */ /* 0x040fe400000e0000 */
[----:B------:R-:W-:Y:S02]  /*27670*/  R2UR UR6, R4 ;  /* 0x00000000040672ca */ /* 0x000fe400000e0000 */
[----:B------:R-:W-:-:S09]  /*27680*/  R2UR UR7, R5 ;  /* 0x00000000050772ca */ /* 0x000fd200000e0000 */
[----:B----4-:R4:W-:Y:S04]  /*27690*/  ST.E desc[UR4][R2.64+0xd8], R21 ;  /* 0x0000d81502007985 */ /* 0x0109e8000c101904 */
[----:B0-----:R-:W3:Y:S01]  /*276a0*/  LD.E R25, desc[UR6][R2.64+0xdc] ;  /* 0x0000dc0602197980 */ /* 0x001ee2000c101900 */
[C---:B------:R-:W-:Y:S02]  /*276b0*/  R2UR UR4, R4.reuse ;  /* 0x00000000040472ca */ /* 0x040fe400000e0000 */
[C---:B------:R-:W-:Y:S02]  /*276c0*/  R2UR UR5, R5.reuse ;  /* 0x00000000050572ca */ /* 0x040fe400000e0000 */
[----:B------:R-:W-:Y:S02]  /*276d0*/  R2UR UR6, R4 ;  /* 0x00000000040672ca */ /* 0x000fe400000e0000 */
[----:B------:R-:W-:-:S09]  /*276e0*/  R2UR UR7, R5 ;  /* 0x00000000050772ca */ /* 0x000fd200000e0000 */
[----:B---3--:R0:W-:Y:S04]  /*276f0*/  ST.E desc[UR4][R2.64+0xdc], R25 ;  /* 0x0000dc1902007985 */ /* 0x0081e8000c101904 */
[----:B-1----:R-:W3:Y:S01]  /*27700*/  LD.E R27, desc[UR6][R2.64+0xe0] ;  /* 0x0000e006021b7980 */ /* 0x002ee2000c101900 */
[C---:B------:R-:W-:Y:S02]  /*27710*/  R2UR UR4, R4.reuse ;  /* 0x00000000040472ca */ /* 0x040fe400000e0000 */
[C---:B------:R-:W-:Y:S02]  /*27720*/  R2UR UR5, R5.reuse ;  /* 0x00000000050572ca */ /* 0x040fe400000e0000 */
[----:B------:R-:W-:Y:S02]  /*27730*/  R2UR UR6, R4 ;  /* 0x00000000040672ca */ /* 0x000fe400000e0000 */
[----:B------:R-:W-:-:S09]  /*27740*/  R2UR UR7, R5 ;  /* 0x00000000050772ca */ /* 0x000fd200000e0000 */
[----:B---3--:R1:W-:Y:S04]  /*27750*/  ST.E desc[UR4][R2.64+0xe0], R27 ;  /* 0x0000e01b02007985 */ /* 0x0083e8000c101904 */
[----:B--2---:R-:W2:Y:S01]  /*27760*/  LD.E R29, desc[UR6][R2.64+0xe4] ;  /* 0x0000e406021d7980 */ /* 0x004ea2000c101900 */
[C---:B------:R-:W-:Y:S02]  /*27770*/  R2UR UR4, R4.reuse ;  /* 0x00000000040472ca */ /* 0x040fe400000e0000 */
[C---:B------:R-:W-:Y:S02]  /*27780*/  R2UR UR5, R5.reuse ;  /* 0x00000000050572ca */ /* 0x040fe400000e0000 */
[----:B------:R-:W-:Y:S02]  /*27790*/  R2UR UR6, R4 ;  /* 0x00000000040672ca */ /* 0x000fe400000e0000 */
[----:B------:R-:W-:-:S09]  /*277a0*/  R2UR UR7, R5 ;  /* 0x00000000050772ca */ /* 0x000fd200000e0000 */
[----:B--2---:R2:W-:Y:S04]  /*277b0*/  ST.E desc[UR4][R2.64+0xe4], R29 ;  /* 0x0000e41d02007985 */ /* 0x0045e8000c101904 */
[----:B----4-:R-:W3:Y:S01]  /*277c0*/  LD.E R21, desc[UR6][R2.64+0xe8] ;  /* 0x0000e80602157980 */ /* 0x010ee2000c101900 */
        /* <DEDUP_REMOVED lines=400> */
[----:B----4-:R-:W-:Y:S04]  /*290d0*/  ST.E desc[UR4][R2.64+0x1f0], R27 ;  /* 0x0001f01b02007985 */ /* 0x010fe8000c101904 */
        /* <DEDUP_REMOVED lines=10> */
[----:B------:R-:W-:-:S02]  /*29180*/  R2UR UR7, R5 ;  /* 0x00000000050772ca */ /* 0x000fc400000e0000 */
[----:B------:R-:W-:Y:S02]  /*29190*/  R2UR UR52, R4 ;  /* 0x00000000043472ca */ /* 0x000fe400000e0000 */
[----:B------:R-:W-:-:S05]  /*291a0*/  R2UR UR53, R5 ;  /* 0x00000000053572ca */ /* 0x000fca00000e0000 */
[----:B--2---:R-:W-:Y:S04]  /*291b0*/  ST.E desc[UR4][R2.64+0x1f8], R21 ;  /* 0x0001f81502007985 */ /* 0x004fe8000c101904 */
[----:B0-----:R-:W2:Y:S01]  /*291c0*/  LD.E R25, desc[UR6][R2.64+0x1fc] ;  /* 0x0001fc0602197980 */ /* 0x001ea2000c101900 */
        /* <DEDUP_REMOVED lines=42> */
[----:B--2---:R0:W-:Y:S01]  /*29470*/  ST.E desc[UR4][R2.64+0x1fc], R25 ;  /* 0x0001fc1902007985 */ /* 0x0041e2000c101904 */
[C---:B------:R-:W-:Y:S02]  /*29480*/  R2UR UR4, R4.reuse ;  /* 0x00000000040472ca */ /* 0x040fe400000e0000 */
[C---:B------:R-:W-:Y:S01]  /*29490*/  R2UR UR5, R5.reuse ;  /* 0x00000000050572ca */ /* 0x040fe200000e0000 */
[----:B------:R-:W2:Y:S01]  /*294a0*/  LD.E R20, desc[UR52][R8.64] ;  /* 0x0000003408147980 */ /* 0x000ea2000c101900 */
[C---:B------:R-:W-:Y:S02]  /*294b0*/  R2UR UR52, R4.reuse ;  /* 0x00000000043472ca */ /* 0x040fe400000e0000 */
[----:B------:R-:W-:Y:S01]  /*294c0*/  R2UR UR53, R5 ;  /* 0x00000000053572ca */ /* 0x000fe200000e0000 */
[----:B------:R-:W3:Y:S01]  /*294d0*/  LD.E R24, desc[UR50][R2.64] ;  /* 0x0000003202187980 */ /* 0x000ee2000c101900 */
[----:B------:R-:W-:-:S02]  /*294e0*/  R2UR UR50, R4 ;  /* 0x00000000043272ca */ /* 0x000fc400000e0000 */
[C---:B------:R-:W-:Y:S01]  /*294f0*/  R2UR UR51, R5.reuse ;  /* 0x00000000053372ca */ /* 0x040fe200000e0000 */
[----:B0-----:R-:W3:Y:S01]  /*29500*/  LD.E R25, desc[UR48][R2.64+0x4] ;  /* 0x0000043002197980 */ /* 0x001ee2000c101900 */
[C---:B------:R-:W-:Y:S02]  /*29510*/  R2UR UR48, R4.reuse ;  /* 0x00000000043072ca */ /* 0x040fe400000e0000 */
[C---:B------:R-:W-:Y:S01]  /*29520*/  R2UR UR49, R5.reuse ;  /* 0x00000000053172ca */ /* 0x040fe200000e0000 */
[----:B------:R-:W3:Y:S01]  /*29530*/  LD.E R26, desc[UR46][R2.64+0x8] ;  /* 0x0000082e021a7980 */ /* 0x000ee2000c101900 */
[C---:B------:R-:W-:Y:S02]  /*29540*/  R2UR UR46, R4.reuse ;  /* 0x00000000042e72ca */ /* 0x040fe400000e0000 */
[----:B------:R-:W-:Y:S01]  /*29550*/  R2UR UR47, R5 ;  /* 0x00000000052f72ca */ /* 0x000fe200000e0000 */
[----:B------:R-:W3:Y:S01]  /*29560*/  LD.E R27, desc[UR34][R2.64+0xc] ;  /* 0x00000c22021b7980 */ /* 0x000ee2000c101900 */
[----:B------:R-:W-:-:S02]  /*29570*/  R2UR UR34, R4 ;  /* 0x00000000042272ca */ /* 0x000fc400000e0000 */
[C---:B------:R-:W-:Y:S01]  /*29580*/  R2UR UR35, R5.reuse ;  /* 0x00000000052372ca */ /* 0x040fe200000e0000 */
[----:B------:R-:W3:Y:S01]  /*29590*/  LD.E R28, desc[UR32][R2.64+0x10] ;  /* 0x00001020021c7980 */ /* 0x000ee2000c101900 */
        /* <DEDUP_REMOVED lines=304> */
[----:B------:R-:W-:Y:S01]  /*2a8a0*/  R2UR UR11, R5 ;  /* 0x00000000050b72ca */ /* 0x000fe200000e0000 */
        /* <DEDUP_REMOVED lines=21> */
[----:B------:R-:W3:Y:S01]  /*2aa00*/  LD.E R151, desc[UR10][R2.64+0x1fc] ;  /* 0x0001fc0a02977980 */ /* 0x000ee2000c101900 */
[----:B------:R-:W-:Y:S01]  /*2aa10*/  IMAD R6, R15, 0xc00, R6 ;  /* 0x00000c000f067824 */ /* 0x000fe200078e0206 */
[----:B--2---:R-:W-:-:S02]  /*2aa20*/  ISETP.NE.U32.AND P0, PT, R20, RZ, PT ;  /* 0x000000ff1400720c */ /* 0x004fc40003f05070 */
[----:B------:R-:W-:Y:S02]  /*2aa30*/  R2UR UR7, R7 ;  /* 0x00000000070772ca */ /* 0x000fe400000e0000 */
[----:B------:R-:W-:-:S09]  /*2aa40*/  R2UR UR6, R6 ;  /* 0x00000000060672ca */ /* 0x000fd200000e0000 */
[----:B------:R-:W-:Y:S01]  /*2aa50*/  VOTEU.ANY UP0, P0 ;  /* 0x00000000003f7886 */ /* 0x000fe20000000100 */
        /* <DEDUP_REMOVED lines=20> */
[----:B---3--:R-:W-:-:S06]  /*2aba0*/  WARPGROUP.ARRIVE ;  /* 0x00000000000079c5 */ /* 0x008fcc0000000000 */
[----:B------:R-:W-:Y:S01]  /*2abb0*/  HGMMA.64x256x16.F32.BF16 R24, R172, gdesc[UR4].tnspB, R24, UP0, gsb0 ;  /* 0x43e00004ac187df0 */ /* 0x000fe2000b801818 */
        /* <DEDUP_REMOVED lines=19> */
[----:B------:R-:W-:Y:S02]  /*2acf0*/  WARPGROUP.DEPBAR.LE gsb0, 0x0 ;  /* 0x00008000000079c5 */ /* 0x000fe40000010000 */
        /* <DEDUP_REMOVED lines=38> */
[----:B------:R-:W-:Y:S01]  /*2af60*/  R2UR UR7, R5 ;  /* 0x00000000050772ca */ /* 0x000fe200000e0000 */
[----:B------:R4:W-:Y:S04]  /*2af70*/  ST.E desc[UR8][R2.64+0x34], R37 ;  /* 0x0000342502007985 */ /* 0x0009e8000c101908 */
[----:B------:R4:W-:Y:S04]  /*2af80*/  ST.E desc[UR10][R2.64+0x38], R38 ;  /* 0x0000382602007985 */ /* 0x0009e8000c10190a */
[----:B------:R4:W-:Y:S04]  /*2af90*/  ST.E desc[UR12][R2.64+0x3c], R39 ;  /* 0x00003c2702007985 */ /* 0x0009e8000c10190c */
[----:B------:R4:W-:Y:S04]  /*2afa0*/  ST.E desc[UR14][R2.64+0x40], R40 ;  /* 0x0000402802007985 */ /* 0x0009e8000c10190e */
[----:B------:R4:W-:Y:S04]  /*2afb0*/  ST.E desc[UR16][R2.64+0x44], R41 ;  /* 0x0000442902007985 */ /* 0x0009e8000c101910 */
[----:B------:R4:W-:Y:S01]  /*2afc0*/  ST.E desc[UR18][R2.64+0x48], R42 ;  /* 0x0000482a02007985 */ /* 0x0009e2000c101912 */
[----:B------:R-:W-:-:S03]  /*2afd0*/  R2UR UR8, R4 ;  /* 0x00000000040872ca */ /* 0x000fc600000e0000 */
[----:B------:R4:W-:Y:S01]  /*2afe0*/  ST.E desc[UR20][R2.64+0x4c], R43 ;  /* 0x00004c2b02007985 */ /* 0x0009e2000c101914 */
[----:B------:R-:W-:-:S03]  /*2aff0*/  R2UR UR9, R5 ;  /* 0x00000000050972ca */ /* 0x000fc600000e0000 */
[----:B------:R4:W-:Y:S04]  /*2b000*/  ST.E desc[UR22][R2.64+0x50], R44 ;  /* 0x0000502c02007985 */ /* 0x0009e8000c101916 */
[----:B------:R4:W-:Y:S04]  /*2b010*/  ST.E desc[UR24][R2.64+0x54], R45 ;  /* 0x0000542d02007985 */ /* 0x0009e8000c101918 */
[----:B------:R4:W-:Y:S01]  /*2b020*/  ST.E desc[UR4][R2.64+0x58], R46 ;  /* 0x0000582e02007985 */ /* 0x0009e2000c101904 */
[C---:B------:R-:W-:Y:S02]  /*2b030*/  R2UR UR4, R4.reuse ;  /* 0x00000000040472ca */ /* 0x040fe400000e0000 */
[----:B------:R-:W-:Y:S01]  /*2b040*/  R2UR UR5, R5 ;  /* 0x00000000050572ca */ /* 0x000fe200000e0000 */
[----:B------:R4:W-:Y:S01]  /*2b050*/  ST.E desc[UR6][R2.64+0x5c], R47 ;  /* 0x00005c2f02007985 */ /* 0x0009e2000c101906 */
        /* <DEDUP_REMOVED lines=14> */
[----:B------:R4:W-:Y:S01]  /*2b140*/  ST.E desc[UR8][R2.64+0x60], R48 ;  /* 0x0000603002007985 */ /* 0x0009e2000c101908 */
[C---:B------:R-:W-:Y:S02]  /*2b150*/  R2UR UR22, R4.reuse ;  /* 0x00000000041672ca */ /* 0x040fe400000e0000 */
[C---:B------:R-:W-:Y:S01]  /*2b160*/  R2UR UR23, R5.reuse ;  /* 0x00000000051772ca */ /* 0x040fe200000e0000 */
[----:B------:R4:W-:Y:S01]  /*2b170*/  ST.E desc[UR4][R2.64+0x64], R49 ;  /* 0x0000643102007985 */ /* 0x0009e2000c101904 */
[C---:B------:R-:W-:Y:S02]  /*2b180*/  R2UR UR24, R4.reuse ;  /* 0x00000000041872ca */ /* 0x040fe400000e0000 */
[----:B------:R-:W-:Y:S02]  /*2b190*/  R2UR UR25, R5 ;  /* 0x00000000051972ca */ /* 0x000fe400000e0000 */
[----:B------:R-:W-:-:S02]  /*2b1a0*/  R2UR UR8, R4 ;  /* 0x00000000040872ca */ /* 0x000fc400000e0000 */
[C---:B------:R-:W-:Y:S02]  /*2b1b0*/  R2UR UR9, R5.reuse ;  /* 0x00000000050972ca */ /* 0x040fe400000e0000 */
[C---:B------:R-:W-:Y:S02]  /*2b1c0*/  R2UR UR4, R4.reuse ;  /* 0x00000000040472ca */ /* 0x040fe400000e0000 */
[----:B------:R-:W-:Y:S01]  /*2b1d0*/  R2UR UR5, R5 ;  /* 0x00000000050572ca */ /* 0x000fe200000e0000 */
        /* <DEDUP_REMOVED lines=8> */
[----:B------:R4:W-:Y:S04]  /*2b260*/  ST.E desc[UR20][R2.64+0x80], R56 ;  /* 0x0000803802007985 */ /* 0x0009e8000c101914 */
[----:B------:R4:W-:Y:S04]  /*2b270*/  ST.E desc[UR22][R2.64+0x84], R57 ;  /* 0x0000843902007985 */ /* 0x0009e8000c101916 */
[----:B------:R4:W-:Y:S01]  /*2b280*/  ST.E desc[UR24][R2.64+0x88], R58 ;  /* 0x0000883a02007985 */ /* 0x0009e2000c101918 */
[----:B------:R-:W-:-:S03]  /*2b290*/  R2UR UR10, R4 ;  /* 0x00000000040a72ca */ /* 0x000fc600000e0000 */
[----:B------:R4:W-:Y:S01]  /*2b2a0*/  ST.E desc[UR8][R2.64+0x8c], R59 ;  /* 0x00008c3b02007985 */ /* 0x0009e2000c101908 */
[C---:B------:R-:W-:Y:S02]  /*2b2b0*/  R2UR UR8, R4.reuse ;  /* 0x00000000040872ca */ /* 0x040fe400000e0000 */
[C---:B------:R-:W-:Y:S01]  /*2b2c0*/  R2UR UR9, R5.reuse ;  /* 0x00000000050972ca */ /* 0x040fe200000e0000 */
[----:B------:R4:W-:Y:S01]  /*2b2d0*/  ST.E desc[UR4][R2.64+0x90], R60 ;  /* 0x0000903c02007985 */ /* 0x0009e2000c101904 */
        /* <DEDUP_REMOVED lines=286> */
[----:B------:R-:W-:Y:S01]  /*2c4c0*/  R2UR UR11, R5 ;  /* 0x00000000050b72ca */ /* 0x000fe200000e0000 */
[----:B------:R4:W-:Y:S01]  /*2c4d0*/  ST.E desc[UR6][R2.64+0x1f8], R150 ;  /* 0x0001f89602007985 */ /* 0x0009e2000c101906 */
[----:B------:R-:W-:-:S03]  /*2c4e0*/  R2UR UR6, R4 ;  /* 0x00000000040672ca */ /* 0x000fc600000e0000 */
[----:B------:R4:W-:Y:S01]  /*2c4f0*/  ST.E desc[UR8][R2.64+0x1fc], R151 ;  /* 0x0001fc9702007985 */ /* 0x0009e2000c101908 */
[----:B------:R-:W-:-:S03]  /*2c500*/  R2UR UR8, R4 ;  /* 0x00000000040872ca */ /* 0x000fc600000e0000 */
[----:B------:R-:W-:Y:S01]  /*2c510*/  ST.E desc[UR52][R8.64], R13 ;  /* 0x0000000d08007985 */ /* 0x000fe2000c101934 */
[C---:B------:R-:W-:Y:S02]  /*2c520*/  R2UR UR9, R5.reuse ;  /* 0x00000000050972ca */ /* 0x040fe400000e0000 */
[C---:B------:R-:W-:Y:S01]  /*2c530*/  R2UR UR7, R5.reuse ;  /* 0x00000000050772ca */ /* 0x040fe200000e0000 */
[----:B0-----:R-:W4:Y:S01]  /*2c540*/  LD.E R24, desc[UR50][R2.64] ;  /* 0x0000003202187980 */ /* 0x001f22000c101900 */
[C---:B------:R-:W-:Y:S02]  /*2c550*/  R2UR UR4, R4.reuse ;  /* 0x00000000040472ca */ /* 0x040fe400000e0000 */
[C---:B------:R-:W-:Y:S01]  /*2c560*/  R2UR UR5, R5.reuse ;  /* 0x00000000050572ca */ /* 0x040fe200000e0000 */
[----:B-1----:R-:W4:Y:S01]  /*2c570*/  LD.E R25, desc[UR48][R2.64+0x4] ;  /* 0x0000043002197980 */ /* 0x002f22000c101900 */
[C---:B------:R-:W-:Y:S02]  /*2c580*/  R2UR UR52, R4.reuse ;  /* 0x00000000043472ca */ /* 0x040fe400000e0000 */
[----:B------:R-:W-:Y:S01]  /*2c590*/  R2UR UR53, R5 ;  /* 0x00000000053572ca */ /* 0x000fe200000e0000 */
[----:B--2---:R-:W2:Y:S01]  /*2c5a0*/  LD.E R26, desc[UR46][R2.64+0x8] ;  /* 0x0000082e021a7980 */ /* 0x004ea2000c101900 */
[----:B------:R-:W-:-:S02]  /*2c5b0*/  R2UR UR50, R4 ;  /* 0x00000000043272ca */ /* 0x000fc400000e0000 */
[C---:B------:R-:W-:Y:S01]  /*2c5c0*/  R2UR UR51, R5.reuse ;  /* 0x00000000053372ca */ /* 0x040fe200000e0000 */
[----:B---3--:R-:W2:Y:S01]  /*2c5d0*/  LD.E R27, desc[UR34][R2.64+0xc] ;  /* 0x00000c22021b7980 */ /* 0x008ea2000c101900 */
[C---:B------:R-:W-:Y:S02]  /*2c5e0*/  R2UR UR48, R4.reuse ;  /* 0x00000000043072ca */ /* 0x040fe400000e0000 */
[C---:B------:R-:W-:Y:S01]  /*2c5f0*/  R2UR UR49, R5.reuse ;  /* 0x00000000053172ca */ /* 0x040fe200000e0000 */
[----:B----4-:R-:W2:Y:S01]  /*2c600*/  LD.E R28, desc[UR32][R2.64+0x10] ;  /* 0x00001020021c7980 */ /* 0x010ea2000c101900 */
        /* <DEDUP_REMOVED lines=331> */
[----:B------:R-:W-:-:S02]  /*2dac0*/  VIADD R20, R6, 0x80 ;  /* 0x0000008006147836 */ /* 0x000fc40000000000 */
[----:B------:R-:W-:-:S03]  /*2dad0*/  IMAD.MOV.U32 R21, RZ, RZ, R7 ;  /* 0x000000ffff157224 */ /* 0x000fc600078e0007 */
[----:B------:R-:W-:Y:S02]  /*2dae0*/  R2UR UR6, R20 ;  /* 0x00000000140672ca */ /* 0x000fe400000e0000 */
[----:B------:R-:W-:Y:S02]  /*2daf0*/  R2UR UR7, R21 ;  /* 0x00000000150772ca */ /* 0x000fe400000e0000 */
        /* <DEDUP_REMOVED lines=18> */
[----:B------:R-:W-:Y:S02]  /*2dc20*/  R2UR UR24, R4 ;  /* 0x00000000041872ca */ /* 0x000fe400000e0000 */
[----:B------:R-:W-:Y:S01]  /*2dc30*/  R2UR UR25, R5 ;  /* 0x00000000051972ca */ /* 0x000fe200000e0000 */
[----:B--2---:R-:W-:-:S06]  /*2dc40*/  WARPGROUP.ARRIVE ;  /* 0x00000000000079c5 */ /* 0x004fcc0000000000 */
        /* <DEDUP_REMOVED lines=3087> */
[----:B------:R-:W-:Y:S01]  /*39d40*/  VIADD R6, R6, 0x280 ;  /* 0x0000028006067836 */ /* 0x000fe20000000000 */
        /* <DEDUP_REMOVED lines=29> */
[----:B------:R-:W-:Y:S01]  /*39f20*/  R2UR UR29, R5 ;  /* 0x00000000051d72ca */ /* 0x000fe200000e0000 */
[----:B------:R-:W-:-:S02]  /*39f30*/  WARPGROUP.DEPBAR.LE gsb0, 0x0 ;  /* 0x00008000000079c5 */ /* 0x000fc40000010000 */
[----:B------:R-:W-:Y:S01]  /*39f40*/  ST.E desc[UR4][R2.64], R24 ;  /* 0x0000001802007985 */ /* 0x000fe2000c101904 */
[C---:B------:R-:W-:Y:S02]  /*39f50*/  R2UR UR4, R4.reuse ;  /* 0x00000000040472ca */ /* 0x040fe400000e0000 */
[C---:B------:R-:W-:Y:S01]  /*39f60*/  R2UR UR5, R5.reuse ;  /* 0x00000000050572ca */ /* 0x040fe200000e0000 */
[----:B------:R-:W-:Y:S01]  /*39f70*/  ST.E desc[UR6][R2.64+0x4], R25 ;  /* 0x0000041902007985 */ /* 0x000fe2000c101906 */
        /* <DEDUP_REMOVED lines=358> */
[----:B------:R0:W-:Y:S04]  /*3b5e0*/  ST.E desc[UR26][R8.64], R13 ;  /* 0x0000000d08007985 */ /* 0x0001e8000c10191a */
        /* <DEDUP_REMOVED lines=17> */
[----:B---3--:R-:W-:Y:S04]  /*3b700*/  ST.E desc[UR4][R2.64+0x8], R21 ;  /* 0x0000081502007985 */ /* 0x008fe8000c101904 */
        /* <DEDUP_REMOVED lines=36> */
[----:B---3--:R-:W3:Y:S01]  /*3b950*/  LD.E R13, desc[UR6][R2.64+0x24] ;  /* 0x00002406020d7980 */ /* 0x008ee2000c101900 */
        /* <DEDUP_REMOVED lines=655> */
[C---:B------:R-:W-:Y:S01]  /*3e250*/  R2UR UR27, R5.reuse ;  /* 0x00000000051b72ca */ /* 0x040fe200000e0000 */
[----:B--2---:R2:W-:Y:S01]  /*3e260*/  ST.E desc[UR4][R2.64+0x1c8], R15 ;  /* 0x0001c80f02007985 */ /* 0x0045e2000c101904 */
[C---:B------:R-:W-:Y:S02]  /*3e270*/  R2UR UR4, R4.reuse ;  /* 0x00000000040472ca */ /* 0x040fe400000e0000 */
[----:B------:R-:W-:Y:S01]  /*3e280*/  R2UR UR5, R5 ;  /* 0x00000000050572ca */ /* 0x000fe200000e0000 */
[----:B------:R-:W3:Y:S04]  /*3e290*/  LD.E R39, desc[UR28][R2.64+0x1fc] ;  /* 0x0001fc1c02277980 */ /* 0x000ee8000c101900 */
[----:B0-----:R-:W4:Y:S04]  /*3e2a0*/  LD.E R9, desc[UR6][R2.64+0x1d0] ;  /* 0x0001d00602097980 */ /* 0x001f28000c101900 */
[----:B-1----:R-:W4:Y:S04]  /*3e2b0*/  LD.E R13, desc[UR8][R2.64+0x1d4] ;  /* 0x0001d408020d7980 */ /* 0x002f28000c101900 */
[----:B------:R-:W4:Y:S04]  /*3e2c0*/  LD.E R7, desc[UR4][R2.64+0x1cc] ;  /* 0x0001cc0402077980 */ /* 0x000f28000c101900 */
[----:B--2---:R-:W2:Y:S04]  /*3e2d0*/  LD.E R15, desc[UR10][R2.64+0x1d8] ;  /* 0x0001d80a020f7980 */ /* 0x004ea8000c101900 */
        /* <DEDUP_REMOVED lines=34> */
[----:B---3--:R-:W-:Y:S04]  /*3e500*/  ST.E desc[UR28][R2.64+0x1fc], R39 ;  /* 0x0001fc2702007985 */ /* 0x008fe8000c10191c */
[----:B----4-:R-:W-:Y:S04]  /*3e510*/  ST.E desc[UR4][R2.64+0x1cc], R7 ;  /* 0x0001cc0702007985 */ /* 0x010fe8000c101904 */
[----:B------:R0:W-:Y:S04]  /*3e520*/  ST.E desc[UR6][R2.64+0x1d0], R9 ;  /* 0x0001d00902007985 */ /* 0x0001e8000c101906 */
[----:B------:R1:W-:Y:S04]  /*3e530*/  ST.E desc[UR8][R2.64+0x1d4], R13 ;  /* 0x0001d40d02007985 */ /* 0x0003e8000c101908 */
[----:B--2---:R2:W-:Y:S04]  /*3e540*/  ST.E desc[UR10][R2.64+0x1d8], R15 ;  /* 0x0001d80f02007985 */ /* 0x0045e8000c10190a */
        /* <DEDUP_REMOVED lines=8> */
[----:B0-----:R-:W1:Y:S01]  /*3e5d0*/  LDL.64 R8, [R0+0x58] ;  /* 0x0000580000087983 */ /* 0x001e620000100a00 */
[----:B------:R-:W-:-:S02]  /*3e5e0*/  R2UR UR4, R4 ;  /* 0x00000000040472ca */ /* 0x000fc400000e0000 */
[----:B------:R-:W-:Y:S01]  /*3e5f0*/  R2UR UR5, R5 ;  /* 0x00000000050572ca */ /* 0x000fe200000e0000 */
[----:B------:R-:W3:-:S12]  /*3e600*/  LDL.64 R6, [R0] ;  /* 0x0000000000067983 */ /* 0x000ed80000100a00 */
[----:B-1----:R-:W4:Y:S01]  /*3e610*/  LD.E R13, desc[UR4][R8.64] ;  /* 0x00000004080d7980 */ /* 0x002f22000c101900 */
[----:B------:R-:W-:Y:S02]  /*3e620*/  R2UR UR4, R4 ;  /* 0x00000000040472ca */ /* 0x000fe400000e0000 */
[----:B------:R-:W-:Y:S01]  /*3e630*/  R2UR UR5, R5 ;  /* 0x00000000050572ca */ /* 0x000fe200000e0000 */
[----:B------:R-:W-:-:S12]  /*3e640*/  BSSY B2, `(.L_x_11223) ;  /* 0x0000006000027945 */ /* 0x000fd80003800000 */
[----:B---3--:R2:W5:Y:S01]  /*3e650*/  LD.E R6, desc[UR4][R6.64] ;  /* 0x0000000406067980 */ /* 0x008562000c101900 */
[----:B----4-:R-:W-:-:S04]  /*3e660*/  LOP3.LUT R13, R13, 0x1, RZ, 0xfc, !PT ;  /* 0x000000010d0d7812 */ /* 0x010fc800078efcff */
[----:B------:R-:W-:-:S13]  /*3e670*/  ISETP.NE.AND P0, PT, R13, 0x3, PT ;  /* 0x000000030d00780c */ /* 0x000fda0003f05270 */
[----:B--2---:R-:W-:Y:S05]  /*3e680*/  @!P0 BRA `(.L_x_11224) ;  /* 0x0000000000048947 */ /* 0x004fea0003800000 */
[----:B------:R-:W-:Y:S01]  /*3e690*/  BPT.TRAP 0x1 ;  /* 0x000000040000795c */ /* 0x000fe20000300000 */
.L_x_11224:
[----:B------:R-:W-:Y:S05]  /*3e6a0*/  BSYNC B2 ;  /* 0x0000000000027941 */ /* 0x000fea0003800000 */
.L_x_11223:
[C---:B------:R-:W-:Y:S02]  /*3e6b0*/  R2UR UR6, R4.reuse ;  /* 0x00000000040672ca */ /* 0x040fe400000e0000 */
[C---:B------:R-:W-:Y:S02]  /*3e6c0*/  R2UR UR7, R5.reuse ;  /* 0x00000000050772ca */ /* 0x040fe400000e0000 */
[----:B------:R-:W-:Y:S02]  /*3e6d0*/  R2UR UR4, R4 ;  /* 0x00000000040472ca */ /* 0x000fe400000e0000 */
[----:B------:R-:W-:-:S09]  /*3e6e0*/  R2UR UR5, R5 ;  /* 0x00000000050572ca */ /* 0x000fd200000e0000 */
[----:B------:R-:W2:Y:S04]  /*3e6f0*/  LD.E.64 R2, desc[UR6][R8.64+0x20] ;  /* 0x0000200608027980 */ /* 0x000ea8000c101b00 */
[----:B------:R-:W3:Y:S01]  /*3e700*/  LD.E R0, desc[UR4][R8.64+0xc] ;  /* 0x00000c0408007980 */ /* 0x000ee2000c101900 */
[----:B------:R-:W-:Y:S01]  /*3e710*/  IMAD.MOV.U32 R15, RZ, RZ, 0x0 ;  /* 0x00000000ff0f7424 */ /* 0x000fe200078e00ff */
[----:B--2---:R-:W-:-:S05]  /*3e720*/  MOV R3, R2 ;  /* 0x0000000200037202 */ /* 0x004fca0000000f00 */
[----:B-----5:R-:W-:-:S05]  /*3e730*/  IMAD R3, R6, 0x8, R3 ;  /* 0x0000000806037824 */ /* 0x020fca00078e0203 */
[----:B---3--:R-:W-:-:S04]  /*3e740*/  PRMT R0, R0, 0x654, R3 ;  /* 0x0000065400007816 */ /* 0x008fc80000000003 */
[----:B------:R0:W-:Y:S02]  /*3e750*/  SYNCS.ARRIVE.TRANS64.RED.A1T0 RZ, [R0+URZ], RZ ;  /* 0x000000ff00ff79a7 */ /* 0x0001e4000810043f */
[----:B0-----:R-:W-:Y:S05]  /*3e760*/  RET.REL.NODEC R14 `(_ZN7cutlass13device_kernelIN5flash11enable_sm90INS1_16FlashAttnFwdSm90INS1_25CollectiveMainloopFwdSm90ILi2EN4cute5tupleIJNS5_1CILi1EEES8_S8_EEENS6_IJNS7_ILi128EEENS7_ILi96EEENS7_ILi64EEEEEELi256ENS_10bfloat16_tEfNS_4arch4Sm90ELb0ELb1ELb1ELb0ELb1ELb0ELb0ELb1ELb0ELb1ELb0ELb0EEENS1_21CollectiveEpilogueFwdINS6_IJSA_NS7_ILi256EEESB_EEES9_SE_SG_Li256ELb0ELb1ELb0ELb0EEENS1_30DynamicPersistentTileSchedulerILi256ELi128ELb0ELb1ELb1EEEEEEEEEvNT_6ParamsE) ;  /* 0xfffffc180e247950 */ /* 0x001fea0003c3ffff */
.L_x_11199:
[----:B0-----:R0:W1:Y:S02]  /*3e770*/  SYNCS.PHASECHK.TRANS64.TRYWAIT P0, [R2+URZ], R3 ;  /* 0x00000003020075a7 */ /* 0x001064000800017f */
[----:B-1----:R-:W-:Y:S05]  /*3e780*/  @!P0 NANOSLEEP.SYNCS 0x989680 ;  /* 0x009896800000895d */ /* 0x002fea0003900000 */
[----:B------:R-:W1:Y:S02]  /*3e790*/  @!P0 SYNCS.PHASECHK.TRANS64 P0, [R2+URZ], R3 ;  /* 0x00000003020085a7 */ /* 0x000e64000800007f */
[----:B-1----:R-:W-:Y:S05]  /*3e7a0*/  @!P0 BRA `(.L_x_11199) ;  /* 0xfffffffc00f08947 */ /* 0x002fea000383ffff */
[----:B------:R-:W-:Y:S05]  /*3e7b0*/  BRA `(.L_x_11198) ;  /* 0xfffffe2800787947 */ /* 0x000fea000383ffff */
.L_x_11222:
[----:B0-----:R0:W1:Y:S02]  /*3e7c0*/  SYNCS.PHASECHK.TRANS64.TRYWAIT P0, [R7+URZ], R8 ;  /* 0x00000008070075a7 */ /* 0x001064000800017f */
[----:B-1----:R-:W-:Y:S05]  /*3e7d0*/  @!P0 NANOSLEEP.SYNCS 0x989680 ;  /* 0x009896800000895d */ /* 0x002fea0003900000 */
[----:B------:R-:W1:Y:S02]  /*3e7e0*/  @!P0 SYNCS.PHASECHK.TRANS64 P0, [R7+URZ], R8 ;  /* 0x00000008070085a7 */ /* 0x000e64000800007f */
[----:B-1----:R-:W-:Y:S05]  /*3e7f0*/  @!P0 BRA `(.L_x_11222) ;  /* 0xfffffffc00f08947 */ /* 0x002fea000383ffff */
[----:B------:R-:W-:Y:S05]  /*3e800*/  BRA `(.L_x_11221) ;  /* 0xfffffe78003c7947 */ /* 0x000fea000383ffff */
.L_x_11225:
        /* <DEDUP_REMOVED lines=15> */
.L_x_15669:


//--------------------- .text._ZN7cutlass13device_kernelIN5flash11enable_sm90INS1_16FlashAttnFwdSm90INS1_25CollectiveMainloopFwdSm90ILi2EN4cute5tupleIJNS5_1CILi1EEES8_S8_EEENS6_IJNS7_ILi128EEENS7_ILi96EEENS7_ILi64EEEEEELi256ENS_10bfloat16_tEfNS_4arch4Sm90ELb0ELb1ELb1ELb0ELb1ELb0ELb1ELb1ELb0ELb1ELb0ELb0EEENS1_21CollectiveEpilogueFwdINS6_IJSA_NS7_ILi256EEESB_EEES9_SE_SG_Li256ELb0ELb1ELb0ELb0EEENS1_30DynamicPersistentTileSchedulerILi256ELi128ELb0ELb1ELb1EEEEEEEEEvNT_6ParamsE --------------------------
	.section	.text._ZN7cutlass13device_kernelIN5flash11enable_sm90INS1_16FlashAttnFwdSm90INS1_25CollectiveMainloopFwdSm90ILi2EN4cute5tupleIJNS5_1CILi1EEES8_S8_EEENS6_IJNS7_ILi128EEENS7_ILi96EEENS7_ILi64EEEEEELi256ENS_10bfloat16_tEfNS_4arch4Sm90ELb0ELb1ELb1ELb0ELb1ELb0ELb1ELb1ELb0ELb1ELb0ELb0EEENS1_21CollectiveEpilogueFwdINS6_IJSA_NS7_ILi256EEESB_EEES9_SE_SG_Li256ELb0ELb1ELb0ELb0EEENS1_30DynamicPersistentTileSchedulerILi256ELi128ELb0ELb1ELb1EEEEEEEEEvNT_6ParamsE,"ax",@progbits
	.align	128
.text._ZN7cutlass13device_kernelIN5flash11enable_sm90INS1_16FlashAttnFwdSm90INS1_25CollectiveMainloopFwdSm90ILi2EN4cute5tupleIJNS5_1CILi1EEES8_S8_EEENS6_IJNS7_ILi128EEENS7_ILi96EEENS7_ILi64EEEEEELi256ENS_10bfloat16_tEfNS_4arch4Sm90ELb0ELb1ELb1ELb0ELb1ELb0ELb1ELb1ELb0ELb1ELb0ELb0EEENS1_21CollectiveEpilogueFwdINS6_IJSA_NS7_ILi256EEESB_EEES9_SE_SG_Li256ELb0ELb1ELb0ELb0EEENS1_30DynamicPersistentTileSchedulerILi256ELi128ELb0ELb1ELb1EEEEEEEEEvNT_6ParamsE:
        .type           _ZN7cutlass13device_kernelIN5flash11enable_sm90INS1_16FlashAttnFwdSm90INS1_25CollectiveMainloopFwdSm90ILi2EN4cute5tupleIJNS5_1CILi1EEES8_S8_EEENS6_IJNS7_ILi128EEENS7_ILi96EEENS7_ILi64EEEEEELi256ENS_10bfloat16_tEfNS_4arch4Sm90ELb0ELb1ELb1ELb0ELb1ELb0ELb1ELb1ELb0ELb1ELb0ELb0EEENS1_21CollectiveEpilogueFwdINS6_IJSA_NS7_ILi256EEESB_EEES9_SE_SG_Li256ELb0ELb1ELb0ELb0EEENS1_30DynamicPersistentTileSchedulerILi256ELi128ELb0ELb1ELb1EEEEEEEEEvNT_6ParamsE,@function
        .size           _ZN7cutlass13device_kernelIN5flash11enable_sm90INS1_16FlashAttnFwdSm90INS1_25CollectiveMainloopFwdSm90ILi2EN4cute5tupleIJNS5_1CILi1EEES8_S8_EEENS6_IJNS7_ILi128EEENS7_ILi96EEENS7_ILi64EEEEEELi256ENS_10bfloat16_tEfNS_4arch4Sm90ELb0ELb1ELb1ELb0ELb1ELb0ELb1ELb1ELb0ELb1ELb0ELb0EEENS1_21CollectiveEpilogueFwdINS6_IJSA_NS7_ILi256EEESB_EEES9_SE_SG_Li256ELb0ELb1ELb0ELb0EEENS1_30DynamicPersistentTileSchedulerILi256ELi128ELb0ELb1ELb1EEEEEEEEEvNT_6ParamsE,(.L_x_15671 - _ZN7cutlass13device_kernelIN5flash11enable_sm90INS1_16FlashAttnFwdSm90INS1_25CollectiveMainloopFwdSm90ILi2EN4cute5tupleIJNS5_1CILi1EEES8_S8_EEENS6_IJNS7_ILi128EEENS7_ILi96EEENS7_ILi64EEEEEELi256ENS_10bfloat16_tEfNS_4arch4Sm90ELb0ELb1ELb1ELb0ELb1ELb0ELb1ELb1ELb0ELb1ELb0ELb0EEENS1_21CollectiveEpilogueFwdINS6_IJSA_NS7_ILi256EEESB_EEES9_SE_SG_Li256ELb0ELb1ELb0ELb0EEENS1_30DynamicPersistentTileSchedulerILi256ELi128ELb0ELb1ELb1EEEEEEEEEvNT_6ParamsE)
        .other          _ZN7cutlass13device_kernelIN5flash11enable_sm90INS1_16FlashAttnFwdSm90INS1_25CollectiveMainloopFwdSm90ILi2EN4cute5tupleIJNS5_1CILi1EEES8_S8_EEENS6_IJNS7_ILi128EEENS7_ILi96EEENS7_ILi64EEEEEELi256ENS_10bfloat16_tEfNS_4arch4Sm90ELb0ELb1ELb1ELb0ELb1ELb0ELb1ELb1ELb0ELb1ELb0ELb0EEENS1_21CollectiveEpilogueFwdINS6_IJSA_NS7_ILi256EEESB_EEES9_SE_SG_Li256ELb0ELb1ELb0ELb0EEENS1_30DynamicPersistentTileSchedulerILi256ELi128ELb0ELb1ELb1EEEEEEEEEvNT_6ParamsE,@"STO_CUDA_ENTRY STV_DEFAULT"
_ZN7cutlass13device_kernelIN5flash11enable_sm90INS1_16FlashAttnFwdSm90INS1_25CollectiveMainloopFwdSm90ILi2EN4cute5tupleIJNS5_1CILi1EEES8_S8_EEENS6_IJNS7_ILi128EEENS7_ILi96EEENS7_ILi64EEEEEELi256ENS_10bfloat16_tEfNS_4arch4Sm90ELb0ELb1ELb1ELb0ELb1ELb0ELb1ELb1ELb0ELb1ELb0ELb0EEENS1_21CollectiveEpilogueFwdINS6_IJSA_NS7_ILi256EEESB_EEES9_SE_SG_Li256ELb0ELb1ELb0ELb0EEENS1_30DynamicPersistentTileSchedulerILi256ELi128ELb0ELb1ELb1EEEEEEEEEvNT_6ParamsE:
        /* <DEDUP_REMOVED lines=25> */
[----:B------:R1:W0:Y:S01]  /*0190*/  @!UP0 SYNCS.EXCH.64 URZ, [UR8+0x32400], UR4 ;  /* 0x03240004083f85b2 */ /* 0x0002220008000100 */
[----:B------:R1:W3:Y:S05]  /*01a0*/  @!UP1 SYNCS.EXCH.64 URZ, [UR8+0x32410], UR4 ;  /* 0x03241004083f95b2 */ /* 0x0002ea0008000100 */
[----:B------:R1:W4:Y:S02]  /*01b0*/  @!UP2 SYNCS.EXCH.64 URZ, [UR8+0x32420], UR6 ;  /* 0x03242006083fa5b2 */ /* 0x0003240008000100 */
        /* <DEDUP_REMOVED lines=15> */
[----:B------:R1:W0:Y:S01]  /*02b0*/  SYNCS.EXCH.64 URZ, [UR8+0x32440], UR6 ;  /* 0x03244006083f75b2 */ /* 0x0002220008000100 */
[----:B------:R1:W0:Y:S01]  /*02c0*/  SYNCS.EXCH.64 URZ, [UR8+0x32438], UR4 ;  /* 0x03243804083f75b2 */ /* 0x0002220008000100 */
[----:B------:R1:W0:Y:S01]  /*02d0*/  SYNCS.EXCH.64 URZ, [UR8+0x32448], UR6 ;  /* 0x03244806083f75b2 */ /* 0x0002220008000100 */
[----:B------:R-:W-:Y:S01]  /*02e0*/  NOP ;  /* 0x0000000000007918 */ /* 0x000fe20000000000 */
.L_x_11226:
        /* <DEDUP_REMOVED lines=22> */
.L_x_11227:
        /* <DEDUP_REMOVED lines=18> */
.L_x_11228:
        /* <DEDUP_REMOVED lines=22> */
.L_x_11229:
        /* <DEDUP_REMOVED lines=23> */
.L_x_11230:
[----:B-1----:R-:W-:Y:S01]  /*0840*/  ULDC UR4, c[0x0][0x20] ;  /* 0x0000080000047ab9 */ /* 0x002fe20000000800 */
[----:B------:R-:W-:Y:S01]  /*0850*/  UISETP.NE.AND UP0, UPT, UR9, URZ, UPT ;  /* 0x0000003f0900728c */ /* 0x000fe2000bf05270 */
[----:B------:R-:W-:Y:S01]  /*0860*/  IADD3 R16, P0, R1, UR4, RZ ;  /* 0x0000000401107c10 */ /* 0x000fe2000ff1e0ff */
[----:B------:R-:W-:Y:S01]  /*0870*/  UMOV UR4, 0x1 ;  /* 0x0000000100047882 */ /* 0x000fe20000000000 */
[----:B------:R-:W-:Y:S01]  /*0880*/  ULDC UR5, c[0x0][0x24] ;  /* 0x0000090000057ab9 */ /* 0x000fe20000000800 */
[----:B------:R-:W-:Y:S01]  /*0890*/  USEL UR4, UR4, 0x2, !UP0 ;  /* 0x0000000204047887 */ /* 0x000fe2000c000000 */
[----:B------:R-:W-:Y:S01]  /*08a0*/  IADD3 R2, P1, R16, 0x50, RZ ;  /* 0x0000005010027810 */ /* 0x000fe20007f3e0ff */
[----:B------:R-:W-:Y:S01]  /*08b0*/  IMAD.X R17, RZ, RZ, UR5, P0 ;  /* 0x00000005ff117e24 */ /* 0x000fe200080e06ff */
[----:B------:R-:W-:Y:S01]  /*08c0*/  PLOP3.LUT P2, PT, PT, PT, UP0, 0x80, 0x0 ;  /* 0x000000000000781c */ /* 0x000fe20003f4f008 */
[----:B------:R-:W-:Y:S01]  /*08d0*/  NOP ;  /* 0x0000000000007918 */ /* 0x000fe20000000000 */
[----:B------:R-:W-:Y:S01]  /*08e0*/  ULDC.64 UR36, c[0x0][0x208] ;  /* 0x0000820000247ab9 */ /* 0x000fe20000000a00 */
[----:B------:R1:W-:Y:S01]  /*08f0*/  STL [R1+0x454], R2 ;  /* 0x0004540201007387 */ /* 0x0003e20000100800 */
[----:B------:R-:W-:-:S05]  /*0900*/  IMAD.X R3, RZ, RZ, R17, P1 ;  /* 0x000000ffff037224 */ /* 0x000fca00008e0611 */
[----:B------:R0:W-:Y:S01]  /*0910*/  STL [R1+0x450], R3 ;  /* 0x0004500301007387 */ /* 0x0001e20000100800 */
[----:B-1----:R-:W-:-:S05]  /*0920*/  IMAD.U32 R2, RZ, RZ, UR4 ;  /* 0x00000004ff027e24 */ /* 0x002fca000f8e00ff */
[----:B------:R1:W-:Y:S01]  /*0930*/  STL [R1+0x45c], R2 ;  /* 0x00045c0201007387 */ /* 0x0003e20000100800 */
[----:B0-234-:R-:W-:Y:S06]  /*0940*/  BAR.SYNC.DEFER_BLOCKING 0x0 ;  /* 0x0000000000007b1d */ /* 0x01dfec0000010000 */
[----:B------:R-:W-:Y:S05]  /*0950*/  @!P2 BRA `(.L_x_11231) ;  /* 0x00000220000ca947 */ /* 0x000fea0003800000 */
.L_x_11232:
[----:B------:R-:W-:-:S08]  /*0960*/  NOP ;  /* 0x0000000000007918 */ /* 0x000fd00000000000 */
[----:B------:R-:W0:Y:S02]  /*0970*/  USETMAXREG.TRY_ALLOC.CTAPOOL UP0, 0xe8 ;  /* 0x000000e8000079c8 */ /* 0x000e240008000600 */
[----:B0-----:R-:W-:-:S13]  /*0980*/  PLOP3.LUT P0, PT, PT, PT, UP0, 0x80, 0x0 ;  /* 0x000000000000781c */ /* 0x001fda0003f0f008 */
[----:B------:R-:W-:Y:S05]  /*0990*/  @!P0 BRA `(.L_x_11232) ;  /* 0xfffffffc00f08947 */ /* 0x000fea000383ffff */
[----:B------:R-:W0:Y:S08]  /*09a0*/  S2UR UR5, SR_CTAID.X ;  /* 0x00000000000579c3 */ /* 0x000e300000002500 */
[----:B------:R-:W-:Y:S08]  /*09b0*/  BAR.ARV 0x4, 0x180 ;  /* 0x0106000000007b1d */ /* 0x000ff00000002000 */
[----:B------:R-:W-:Y:S08]  /*09c0*/  BAR.ARV 0x8, 0x180 ;  /* 0x0206000000007b1d */ /* 0x000ff00000002000 */
[----:B------:R-:W0:Y:S01]  /*09d0*/  LDC R0, c[0x0][0xd38] ;  /* 0x00034e00ff007b82 */ /* 0x000e220000000800 */
[----:B------:R-:W-:Y:S01]  /*09e0*/  ISETP.NE.AND P0, PT, R12, 0x1, PT ;  /* 0x000000010c00780c */ /* 0x000fe20003f05270 */
[----:B------:R2:W-:-:S12]  /*09f0*/  STL.64 [R1+0x1f8], RZ ;  /* 0x0001f8ff01007387 */ /* 0x0005d80000100a00 */
[----:B------:R-:W-:Y:S06]  /*0a00*/  @!P0 BAR.ARV 0x9, 0x100 ;  /* 0x0244000000008b1d */ /* 0x000fec0000002000 */
[C---:B------:R-:W-:Y:S02]  /*0a10*/  IADD3 R208, P1, R16.reuse, 0x1f8, RZ ;  /* 0x000001f810d07810 */ /* 0x040fe40007f3e0ff */
[----:B------:R-:W-:Y:S01]  /*0a20*/  IADD3 R216, P2, R16, 0x204, RZ ;  /* 0x0000020410d87810 */ /* 0x000fe20007f5e0ff */
[----:B------:R2:W-:Y:S01]  /*0a30*/  STL [R1+0x200], RZ ;  /* 0x000200ff01007387 */ /* 0x0005e20000100800 */
[----:B0-----:R-:W-:Y:S01]  /*0a40*/  ISETP.LE.AND P0, PT, R0, UR5, PT ;  /* 0x0000000500007c0c */ /* 0x001fe2000bf03270 */
[----:B------:R-:W-:-:S02]  /*0a50*/  IMAD.X R209, RZ, RZ, R17, P1 ;  /* 0x000000ffffd17224 */ /* 0x000fc400008e0611 */
[----:B------:R2:W-:Y:S01]  /*0a60*/  STL [R1+0x204], RZ ;  /* 0x000204ff01007387 */ /* 0x0005e20000100800 */
[----:B------:R-:W-:-:S09]  /*0a70*/  IMAD.X R211, RZ, RZ, R17, P2 ;  /* 0x000000ffffd37224 */ /* 0x000fd200010e0611 */
[----:B--2---:R-:W-:Y:S05]  /*0a80*/  @P0 EXIT ;  /* 0x000000000000094d */ /* 0x004fea0003800000 */
[----:B-1----:R-:W0:Y:S01]  /*0a90*/  S2R R2, SR_TID.X ;  /* 0x0000000000027919 */ /* 0x002e220000002100 */
[----:B------:R-:W1:Y:S01]  /*0aa0*/  S2UR UR9, SR_CgaCtaId ;  /* 0x00000000000979c3 */ /* 0x000e620000008800 */
[----:B------:R-:W-:Y:S01]  /*0ab0*/  UMOV UR42, 0x400 ;  /* 0x00000400002a7882 */ /* 0x000fe20000000000 */
[----:B------:R-:W-:Y:S01]  /*0ac0*/  IMAD.MOV.U32 R179, RZ, RZ, 0x2 ;  /* 0x00000002ffb37424 */ /* 0x000fe200078e00ff */
[C---:B------:R-:W-:Y:S01]  /*0ad0*/  IADD3 R205, -R12.reuse, 0xb, RZ ;  /* 0x0000000b0ccd7810 */ /* 0x040fe20007ffe1ff */
[----:B------:R-:W-:-:S04]  /*0ae0*/  VIADD R206, R12, 0x8 ;  /* 0x000000080cce7836 */ /* 0x000fc80000000000 */
[----:B------:R-:W2:Y:S01]  /*0af0*/  S2UR UR4, SR_SWINHI ;  /* 0x00000000000479c3 */ /* 0x000ea20000002f00 */
[----:B-1----:R-:W-:Y:S01]  /*0b00*/  ULEA UR42, UR9, UR42, 0x18 ;  /* 0x0000002a092a7291 */ /* 0x002fe2000f8ec03f */
[----:B0-----:R-:W-:-:S06]  /*0b10*/  VIADD R204, R2, 0xffffff80 ;  /* 0xffffff8002cc7836 */ /* 0x001fcc0000000000 */
[----:B------:R-:W-:Y:S01]  /*0b20*/  UMOV UR58, UR42 ;  /* 0x0000002a003a7c82 */ /* 0x000fe20008000000 */
[----:B--2---:R-:W-:Y:S01]  /*0b30*/  UMOV UR59, UR4 ;  /* 0x00000004003b7c82 */ /* 0x004fe20008000000 */
[----:B------:R-:W-:Y:S01]  /*0b40*/  UMOV UR4, UR5 ;  /* 0x0000000500047c82 */ /* 0x000fe20008000000 */
[----:B------:R-:W-:-:S04]  /*0b50*/  SHF.R.S32.HI R11, RZ, 0x1f, R204 ;  /* 0x0000001fff0b7819 */ /* 0x000fc800000114cc */
[CC--:B------:R-:W-:Y:S02]  /*0b60*/  LEA.HI R0, R11.reuse, R204.reuse, RZ, 0x5 ;  /* 0x000000cc0b007211 */ /* 0x0c0fe400078f28ff */
[CC--:B------:R-:W-:Y:S02]  /*0b70*/  LEA.HI R2, R11.reuse, R204.reuse, RZ, 0x4 ;  /* 0x000000cc0b027211 */ /* 0x0c0fe400078f20ff */
[CC--:B------:R-:W-:Y:S01]  /*0b80*/  LEA.HI R6, R11.reuse, R204.reuse, RZ, 0x2 ;  /* 0x000000cc0b067211 */ /* 0x0c0fe200078f10ff */
[----:B------:R-:W-:Y:S01]  /*0b90*/  IMAD.SHL.U32 R4, R0, 0x20, RZ ;  /* 0x0000002000047824 */ /* 0x000fe200078e00ff */
[----:B------:R-:W-:Y:S02]  /*0ba0*/  SHF.R.S32.HI R5, RZ, 0x4, R2 ;  /* 0x00000004ff057819 */ /* 0x000fe40000011402 */
[----:B------:R-:W-:Y:S02]  /*0bb0*/  LOP3.LUT R3, R2, 0x3fffff0, RZ, 0xc0, !PT ;  /* 0x03fffff002037812 */ /* 0x000fe400078ec0ff */
[----:B------:R-:W-:-:S02]  /*0bc0*/  LEA.HI R0, R11, R204, RZ, 0x7 ;  /* 0x000000cc0b007211 */ /* 0x000fc400078f38ff */
[----:B------:R-:W-:Y:S02]  /*0bd0*/  LOP3.LUT R7, R4, 0xfffffc00, RZ, 0xc0, !PT ;  /* 0xfffffc0004077812 */ /* 0x000fe400078ec0ff */
[----:B------:R-:W-:Y:S01]  /*0be0*/  LEA.HI R4, R2, R5, RZ, 0x1 ;  /* 0x0000000502047211 */ /* 0x000fe200078f08ff */
[----:B------:R-:W-:Y:S01]  /*0bf0*/  IMAD.IADD R2, R204, 0x1, -R3 ;  /* 0x00000001cc027824 */ /* 0x000fe200078e0a03 */
[----:B------:R-:W-:Y:S02]  /*0c00*/  LOP3.LUT R3, R0, 0xffffff80, RZ, 0xc0, !PT ;  /* 0xffffff8000037812 */ /* 0x000fe400078ec0ff */
[----:B------:R-:W-:Y:S01]  /*0c10*/  LOP3.LUT R4, R4, 0x1ffffffe, RZ, 0xc0, !PT ;  /* 0x1ffffffe04047812 */ /* 0x000fe200078ec0ff */
[----:B------:R-:W-:Y:S01]  /*0c20*/  IMAD R7, R2, 0x40, R7 ;  /* 0x0000004002077824 */ /* 0x000fe200078e0207 */
[----:B------:R-:W-:Y:S01]  /*0c30*/  LEA.HI R201, R11, R204, RZ, 0x3 ;  /* 0x000000cc0bc97211 */ /* 0x000fe200078f18ff */
[----:B------:R-:W-:Y:S01]  /*0c40*/  IMAD.IADD R210, R204, 0x1, -R3 ;  /* 0x00000001ccd27824 */ /* 0x000fe200078e0a03 */
[----:B------:R-:W-:Y:S01]  /*0c50*/  SHF.R.S32.HI R219, RZ, 0x7, R0 ;  /* 0x00000007ffdb7819 */ /* 0x000fe20000011400 */
[----:B------:R-:W-:Y:S01]  /*0c60*/  IMAD.IADD R4, R5, 0x1, -R4 ;  /* 0x0000000105047824 */ /* 0x000fe200078e0a04 */
[----:B------:R-:W-:-:S02]  /*0c70*/  LOP3.LUT R207, R201, 0xfffffff8, RZ, 0xc0, !PT ;  /* 0xfffffff8c9cf7812 */ /* 0x000fc400078ec0ff */
[----:B------:R-:W-:Y:S01]  /*0c80*/  SHF.R.S32.HI R3, RZ, 0x1f, R210 ;  /* 0x0000001fff037819 */ /* 0x000fe200000114d2 */
[----:B------:R-:W-:Y:S01]  /*0c90*/  IMAD R4, R4, 0x8, R7 ;  /* 0x0000000804047824 */ /* 0x000fe200078e0207 */
[----:B------:R-:W-:Y:S01]  /*0ca0*/  LOP3.LUT R7, R6, 0xfffffffc, RZ, 0xc0, !PT ;  /* 0xfffffffc06077812 */ /* 0x000fe200078ec0ff */
[----:B------:R-:W-:Y:S01]  /*0cb0*/  IMAD.IADD R207, R204, 0x1, -R207 ;  /* 0x00000001cccf7824 */ /* 0x000fe200078e0acf */
[CC--:B------:R-:W-:Y:S01]  /*0cc0*/  LEA.HI R13, R3.reuse, R210.reuse, RZ, 0x2 ;  /* 0x000000d2030d7211 */ /* 0x0c0fe200078f10ff */
[----:B------:R-:W-:Y:S01]  /*0cd0*/  IMAD.WIDE R178, R4, R179, UR58 ;  /* 0x0000003a04b27e25 */ /* 0x000fe2000f8e02b3 */
[----:B------:R-:W-:Y:S02]  /*0ce0*/  LEA.HI R3, R3, R210, RZ, 0x5 ;  /* 0x000000d203037211 */ /* 0x000fe400078f28ff */
[----:B------:R-:W-:Y:S01]  /*0cf0*/  SHF.R.S32.HI R2, RZ, 0x2, R13 ;  /* 0x00000002ff027819 */ /* 0x000fe2000001140d */
[----:B------:R-:W-:Y:S01]  /*0d00*/  IMAD.IADD R7, R204, 0x1, -R7 ;  /* 0x00000001cc077824 */ /* 0x000fe200078e0a07 */
[----:B------:R-:W-:Y:S01]  /*0d10*/  SHF.R.S32.HI R5, RZ, 0x1f, R13 ;  /* 0x0000001fff057819 */ /* 0x000fe2000001140d */
[----:B------:R-:W-:Y:S01]  /*0d20*/  IMAD.SHL.U32 R190, R207, 0x8, RZ ;  /* 0x00000008cfbe7824 */ /* 0x000fe200078e00ff */
[----:B------:R-:W-:-:S02]  /*0d30*/  IADD3 R8, P0, R178, 0x20, RZ ;  /* 0x00000020b2087810 */ /* 0x000fc40007f1e0ff */
[----:B------:R-:W-:Y:S01]  /*0d40*/  LEA.HI R5, R5, R2, RZ, 0x3 ;  /* 0x0000000205057211 */ /* 0x000fe200078f18ff */
[C---:B------:R-:W-:Y:S01]  /*0d50*/  VIADD R192, R190.reuse, 0x40 ;  /* 0x00000040bec07836 */ /* 0x040fe20000000000 */
[----:B------:R-:W-:Y:S01]  /*0d60*/  LEA.HI R4, R7, R7, RZ, 0x1 ;  /* 0x0000000707047211 */ /* 0x000fe200078f08ff */
[C---:B------:R-:W-:Y:S01]  /*0d70*/  VIADD R191, R190.reuse, 0x80 ;  /* 0x00000080bebf7836 */ /* 0x040fe20000000000 */
[----:B------:R-:W-:Y:S01]  /*0d80*/  LOP3.LUT R5, R5, 0xfffffff8, RZ, 0xc0, !PT ;  /* 0xfffffff805057812 */ /* 0x000fe200078ec0ff */
[----:B------:R-:W-:Y:S01]  /*0d90*/  VIADD R193, R190, 0xc0 ;  /* 0x000000c0bec17836 */ /* 0x000fe20000000000 */
[----:B------:R-:W-:Y:S02]  /*0da0*/  LOP3.LUT R6, R8, 0x380, RZ, 0xc0, !PT ;  /* 0x0000038008067812 */ /* 0x000fe400078ec0ff */
[----:B------:R-:W-:Y:S01]  /*0db0*/  SHF.R.S32.HI R3, RZ, 0x5, R3 ;  /* 0x00000005ff037819 */ /* 0x000fe20000011403 */
[----:B------:R-:W-:Y:S01]  /*0dc0*/  IMAD.IADD R2, R2, 0x1, -R5 ;  /* 0x0000000102027824 */ /* 0x000fe200078e0a05 */
[----:B------:R-:W-:-:S02]  /*0dd0*/  LOP3.LUT R4, R4, 0x1ffffffe, RZ, 0xc0, !PT ;  /* 0x1ffffffe04047812 */ /* 0x000fc400078ec0ff */
[----:B------:R-:W-:Y:S01]  /*0de0*/  SHF.R.U64 R5, R6, 0x3, RZ ;  /* 0x0000000306057819 */ /* 0x000fe200000012ff */
[----:B------:R-:W-:Y:S01]  /*0df0*/  IMAD R15, R3, 0x10, R2 ;  /* 0x00000010030f7824 */ /* 0x000fe200078e0202 */
[C---:B------:R-:W-:Y:S01]  /*0e00*/  IADD3 R9, P3, R178.reuse, 0x4000, RZ ;  /* 0x00004000b2097810 */ /* 0x040fe20007f7e0ff */
[----:B------:R-:W-:Y:S01]  /*0e10*/  IMAD.IADD R19, R7, 0x1, -R4 ;  /* 0x0000000107137824 */ /* 0x000fe200078e0a04 */
[----:B------:R-:W-:Y:S01]  /*0e20*/  LOP3.LUT R2, R5, R8, RZ, 0x3c, !PT ;  /* 0x0000000805027212 */ /* 0x000fe200078e3cff */
[--C-:B------:R-:W-:Y:S01]  /*0e30*/  IMAD.X R3, RZ, RZ, R179.reuse, P0 ;  /* 0x000000ffff037224 */ /* 0x100fe200000e06b3 */
[C---:B------:R-:W-:Y:S02]  /*0e40*/  IADD3 R5, P4, R178.reuse, 0x4020, RZ ;  /* 0x00004020b2057810 */ /* 0x040fe40007f9e0ff */
[----:B------:R-:W-:Y:S02]  /*0e50*/  IADD3 R7, P2, R178, 0x60, RZ ;  /* 0x00000060b2077810 */ /* 0x000fe40007f5e0ff */
[----:B------:R-:W-:Y:S01]  /*0e60*/  LEA.HI R0, R0, R219, RZ, 0x1 ;  /* 0x000000db00007211 */ /* 0x000fe200078f08ff */
[----:B------:R-:W-:Y:S01]  /*0e70*/  IMAD.X R11, RZ, RZ, R179, P4 ;  /* 0x000000ffff0b7224 */ /* 0x000fe200020e06b3 */
[----:B------:R-:W-:-:S02]  /*0e80*/  IADD3 R21, P1, R178, 0x40, RZ ;  /* 0x00000040b2157810 */ /* 0x000fc40007f3e0ff */
[----:B------:R-:W-:Y:S02]  /*0e90*/  LOP3.LUT R10, R5, 0x380, RZ, 0xc0, !PT ;  /* 0x00000380050a7812 */ /* 0x000fe400078ec0ff */
[----:B------:R-:W-:Y:S02]  /*0ea0*/  LOP3.LUT R6, R7, 0x380, RZ, 0xc0, !PT ;  /* 0x0000038007067812 */ /* 0x000fe400078ec0ff */
[----:B------:R-:W-:Y:S02]  /*0eb0*/  LOP3.LUT R8, R9, 0x380, RZ, 0xc0, !PT ;  /* 0x0000038009087812 */ /* 0x000fe400078ec0ff */
[----:B------:R-:W-:Y:S02]  /*0ec0*/  LOP3.LUT R0, R0, 0x3fffffe, RZ, 0xc0, !PT ;  /* 0x03fffffe00007812 */ /* 0x000fe400078ec0ff */
[----:B------:R-:W-:Y:S02]  /*0ed0*/  LOP3.LUT R4, R21, 0x380, RZ, 0xc0, !PT ;  /* 0x0000038015047812 */ /* 0x000fe400078ec0ff */
[----:B------:R-:W-:Y:S01]  /*0ee0*/  SHF.R.U64 R10, R10, 0x3, RZ ;  /* 0x000000030a0a7819 */ /* 0x000fe200000012ff */
[----:B------:R-:W-:Y:S01]  /*0ef0*/  IMAD.IADD R0, R219, 0x1, -R0 ;  /* 0x00000001db007824 */ /* 0x000fe200078e0a00 */
[----:B------:R-:W-:-:S02]  /*0f00*/  SHF.R.U64 R6, R6, 0x3, RZ ;  /* 0x0000000306067819 */ /* 0x000fc400000012ff */
[----:B------:R-:W-:Y:S01]  /*0f10*/  SHF.R.U64 R8, R8, 0x3, RZ ;  /* 0x0000000308087819 */ /* 0x000fe200000012ff */
[----:B------:R-:W-:Y:S01]  /*0f20*/  IMAD R202, R0, 0x40, R15 ;  /* 0x0000004000ca7824 */ /* 0x000fe200078e020f */
[----:B------:R-:W-:Y:S02]  /*0f30*/  LOP3.LUT R13, R13, 0x7ffffffc, RZ, 0xc0, !PT ;  /* 0x7ffffffc0d0d7812 */ /* 0x000fe400078ec0ff */
[----:B------:R-:W-:Y:S01]  /*0f40*/  SHF.R.U64 R4, R4, 0x3, RZ ;  /* 0x0000000304047819 */ /* 0x000fe200000012ff */
[----:B------:R-:W-:Y:S01]  /*0f50*/  IMAD R228, R19, 0x8, R202 ;  /* 0x0000000813e47824 */ /* 0x000fe200078e02ca */
[----:B------:R-:W-:Y:S01]  /*0f60*/  LOP3.LUT R10, R10, R5, RZ, 0x3c, !PT ;  /* 0x000000050a0a7212 */ /* 0x000fe200078e3cff */
[--C-:B------:R-:W-:Y:S01]  /*0f70*/  IMAD.X R5, RZ, RZ, R179.reuse, P1 ;  /* 0x000000ffff057224 */ /* 0x100fe200008e06b3 */
[----:B------:R-:W-:Y:S01]  /*0f80*/  LOP3.LUT R6, R6, R7, RZ, 0x3c, !PT ;  /* 0x0000000706067212 */ /* 0x000fe200078e3cff */
[--C-:B------:R-:W-:Y:S01]  /*0f90*/  IMAD.X R7, RZ, RZ, R179.reuse, P2 ;  /* 0x000000ffff077224 */ /* 0x100fe200010e06b3 */
[----:B------:R-:W-:Y:S01]  /*0fa0*/  LOP3.LUT R8, R8, R9, RZ, 0x3c, !PT ;  /* 0x0000000908087212 */ /* 0x000fe200078e3cff */
[----:B------:R-:W-:Y:S01]  /*0fb0*/  IMAD.X R9, RZ, RZ, R179, P3 ;  /* 0x000000ffff097224 */ /* 0x000fe200018e06b3 */
[----:B------:R-:W-:Y:S01]  /*0fc0*/  IADD3 R22, P0, R16, 0x11c, RZ ;  /* 0x0000011c10167810 */ /* 0x000fe20007f1e0ff */
[----:B------:R-:W-:Y:S01]  /*0fd0*/  IMAD.IADD R13, R210, 0x1, -R13 ;  /* 0x00000001d20d7824 */ /* 0x000fe200078e0a0d */
[----:B------:R-:W-:-:S02]  /*0fe0*/  IADD3 R218, P1, R16, 0x210, RZ ;  /* 0x0000021010da7810 */ /* 0x000fc40007f3e0ff */
[----:B------:R-:W-:Y:S01]  /*0ff0*/  LOP3.LUT R4, R4, R21, RZ, 0x3c, !PT ;  /* 0x0000001504047212 */ /* 0x000fe200078e3cff */
[--C-:B------:R-:W-:Y:S01]  /*1000*/  IMAD.X R23, RZ, RZ, R17.reuse, P0 ;  /* 0x000000ffff177224 */ /* 0x100fe200000e0611 */
[----:B------:R-:W-:Y:S01]  /*1010*/  MOV R227, R2 ;  /* 0x0000000200e37202 */ /* 0x000fe20000000f00 */
[----:B------:R-:W-:Y:S01]  /*1020*/  IMAD.X R217, RZ, RZ, R17, P1 ;  /* 0x000000ffffd97224 */ /* 0x000fe200008e0611 */
[----:B------:R-:W-:Y:S01]  /*1030*/  MOV R226, R4 ;  /* 0x0000000400e27202 */ /* 0x000fe20000000f00 */
[----:B------:R-:W-:Y:S01]  /*1040*/  IMAD.SHL.U32 R203, R13, 0x2, RZ ;  /* 0x000000020dcb7824 */ /* 0x000fe200078e00ff */
[----:B------:R-:W-:Y:S02]  /*1050*/  MOV R225, R6 ;  /* 0x0000000600e17202 */ /* 0x000fe40000000f00 */
[----:B------:R-:W-:Y:S02]  /*1060*/  MOV R221, R8 ;  /* 0x0000000800dd7202 */ /* 0x000fe40000000f00 */
[----:B------:R-:W-:-:S02]  /*1070*/  MOV R220, R10 ;  /* 0x0000000a00dc7202 */ /* 0x000fc40000000f00 */
[----:B------:R-:W-:Y:S02]  /*1080*/  SHF.R.S32.HI R201, RZ, 0x3, R201 ;  /* 0x00000003ffc97819 */ /* 0x000fe400000114c9 */
[----:B------:R-:W-:Y:S02]  /*1090*/  SHF.R.S32.HI R199, RZ, 0x1f, R190 ;  /* 0x0000001fffc77819 */ /* 0x000fe400000114be */
[----:B------:R-:W-:Y:S02]  /*10a0*/  SHF.R.S32.HI R198, RZ, 0x1f, R192 ;  /* 0x0000001fffc67819 */ /* 0x000fe400000114c0 */
[----:B------:R-:W-:Y:S02]  /*10b0*/  SHF.R.S32.HI R197, RZ, 0x1f, R191 ;  /* 0x0000001fffc57819 */ /* 0x000fe400000114bf */
[----:B------:R-:W-:-:S07]  /*10c0*/  SHF.R.S32.HI R196, RZ, 0x1f, R193 ;  /* 0x0000001fffc47819 */ /* 0x000fce00000114c1 */
.L_x_11362:
        /* <DEDUP_REMOVED lines=21> */
.L_x_11233:
[----:B------:R-:W-:Y:S01]  /*1220*/  ULDC UR7, c[0x0][0xd54] ;  /* 0x0003550000077ab9 */ /* 0x000fe20000000800 */
[----:B------:R-:W-:Y:S01]  /*1230*/  UMOV UR6, UR12 ;  /* 0x0000000c00067c82 */ /* 0x000fe20008000000 */
[----:B------:R-:W-:-:S11]  /*1240*/  UISETP.NE.AND UP0, UPT, UR7, 0x1, UPT ;  /* 0x000000010700788c */ /* 0x000fd6000bf05270 */
[----:B------:R-:W-:Y:S02]  /*1250*/  @UP0 ULDC.64 UR10, c[0x0][0xd58] ;  /* 0x00035600000a0ab9 */ /* 0x000fe40000000a00 */
[----:B------:R-:W-:-:S04]  /*1260*/  UIMAD.WIDE.U32 UR4, UR12, UR10, URZ ;  /* 0x0000000a0c0472a5 */ /* 0x000fc8000f8e003f */
[----:B------:R-:W-:-:S04]  /*1270*/  @UP0 USHF.R.U32.HI UR6, URZ, UR11, UR5 ;  /* 0x0000000b3f060299 */ /* 0x000fc80008011605 */
[----:B------:R-:W-:-:S12]  /*1280*/  UIMAD UR4, UR6, UR7, URZ ;  /* 0x00000007060472a4 */ /* 0x000fd8000f8e023f */
.L_x_11234:
[----:B------:R-:W2:Y:S01]  /*1290*/  LDL R0, [R1+0x45c] ;  /* 0x00045c0001007983 */ /* 0x000ea20000100800 */
[----:B------:R-:W-:Y:S01]  /*12a0*/  UIADD3 UR10, UP1, UR58, 0x32440, URZ ;  /* 0x000324403a0a7890 */ /* 0x000fe2000ff3e03f */
[----:B------:R-:W-:Y:S01]  /*12b0*/  IMAD.MOV.U32 R5, RZ, RZ, 0x80 ;  /* 0x00000080ff057424 */ /* 0x000fe200078e00ff */
[----:B------:R-:W-:Y:S01]  /*12c0*/  ULOP3.LUT UR5, URZ, UR6, URZ, 0x33, !UPT ;  /* 0x000000063f057292 */ /* 0x000fe2000f8e333f */
[----:B------:R-:W-:Y:S01]  /*12d0*/  IMAD.U32 R15, RZ, RZ, UR9 ;  /* 0x00000009ff0f7e24 */ /* 0x000fe2000f8e00ff */
[----:B------:R-:W-:Y:S01]  /*12e0*/  UIADD3 UR6, UP3, UR58, 0x32460, URZ ;  /* 0x000324603a067890 */ /* 0x000fe2000ff7e03f */
[----:B------:R-:W-:Y:S01]  /*12f0*/  IMAD.MOV.U32 R14, RZ, RZ, 0x100 ;  /* 0x00000100ff0e7424 */ /* 0x000fe200078e00ff */
[----:B------:R-:W-:Y:S01]  /*1300*/  ULDC UR61, c[0x0][0xd3c] ;  /* 0x00034f00003d7ab9 */ /* 0x000fe20000000800 */
[----:B------:R-:W-:Y:S01]  /*1310*/  UIADD3 UR7, UP2, UR58, 0x32450, URZ ;  /* 0x000324503a077890 */ /* 0x000fe2000ff5e03f */
[----:B------:R-:W-:Y:S01]  /*1320*/  IMAD.MOV.U32 R13, RZ, RZ, 0x80 ;  /* 0x00000080ff0d7424 */ /* 0x000fe200078e00ff */
[----:B------:R-:W-:Y:S01]  /*1330*/  UIADD3 UR61, UR5, UR61, URZ ;  /* 0x0000003d053d7290 */ /* 0x000fe2000fffe03f */
[----:B------:R-:W-:Y:S01]  /*1340*/  IMAD.U32 R10, RZ, RZ, UR6 ;  /* 0x00000006ff0a7e24 */ /* 0x000fe2000f8e00ff */
[----:B------:R-:W-:Y:S01]  /*1350*/  UIADD3.X UR5, URZ, UR59, URZ, UP3, !UPT ;  /* 0x0000003b3f057290 */ /* 0x000fe20009ffe43f */
[----:B------:R-:W-:Y:S01]  /*1360*/  STL.64 [R1+0x30], R14 ;  /* 0x0000300e01007387 */ /* 0x000fe20000100a00 */
[----:B------:R-:W-:Y:S01]  /*1370*/  UIADD3 UR13, UP0, UR58, 0x32430, URZ ;  /* 0x000324303a0d7890 */ /* 0x000fe2000ff1e03f */
[----:B------:R-:W-:Y:S01]  /*1380*/  IMAD.U32 R8, RZ, RZ, UR7 ;  /* 0x00000007ff087e24 */ /* 0x000fe2000f8e00ff */
[----:B------:R-:W-:Y:S01]  /*1390*/  UIADD3.X UR9, URZ, UR59, URZ, UP2, !UPT ;  /* 0x0000003b3f097290 */ /* 0x000fe200097fe43f */
[----:B------:R-:W-:Y:S01]  /*13a0*/  IMAD.U32 R6, RZ, RZ, UR61 ;  /* 0x0000003dff067e24 */ /* 0x000fe2000f8e00ff */
[----:B------:R-:W-:Y:S01]  /*13b0*/  UIADD3.X UR14, URZ, UR59, URZ, UP0, !UPT ;  /* 0x0000003b3f0e7290 */ /* 0x000fe200087fe43f */
[----:B------:R-:W-:Y:S01]  /*13c0*/  IMAD.U32 R11, RZ, RZ, UR5 ;  /* 0x00000005ff0b7e24 */ /* 0x000fe2000f8e00ff */
[----:B------:R-:W-:Y:S01]  /*13d0*/  UIADD3 UR4, UR12, -UR4, URZ ;  /* 0x800000040c047290 */ /* 0x000fe2000fffe03f */
[----:B------:R-:W-:Y:S01]  /*13e0*/  STL.128 [R1+0x420], RZ ;  /* 0x000420ff01007387 */ /* 0x000fe20000100c00 */
[----:B------:R-:W-:Y:S01]  /*13f0*/  ULDC UR5, c[0x0][0x448] ;  /* 0x0001120000057ab9 */ /* 0x000fe20000000800 */
[----:B------:R-:W-:Y:S01]  /*1400*/  ULDC.64 UR16, c[0x0][0x418] ;  /* 0x0001060000107ab9 */ /* 0x000fe20000000a00 */
[----:B------:R-:W-:Y:S01]  /*1410*/  UISETP.NE.AND UP5, UPT, UR5, 0x1, UPT ;  /* 0x000000010500788c */ /* 0x000fe2000bfa5270 */
[----:B------:R-:W-:Y:S01]  /*1420*/  IMAD.U32 R9, RZ, RZ, UR9 ;  /* 0x00000009ff097e24 */ /* 0x000fe2000f8e00ff */
[----:B------:R-:W-:Y:S01]  /*1430*/  UISETP.NE.U32.AND UP0, UPT, UR16, URZ, UPT ;  /* 0x0000003f1000728c */ /* 0x000fe2000bf05070 */
[----:B------:R-:W-:Y:S01]  /*1440*/  IMAD.U32 R3, RZ, RZ, UR14 ;  /* 0x0000000eff037e24 */ /* 0x000fe2000f8e00ff */
[----:B------:R-:W-:Y:S01]  /*1450*/  USHF.L.U32 UR61, UR61, 0x7, URZ ;  /* 0x000000073d3d7899 */ /* 0x000fe2000800063f */
[----:B------:R-:W-:Y:S01]  /*1460*/  STL [R1+0x50], R6 ;  /* 0x0000500601007387 */ /* 0x000fe20000100800 */
[----:B------:R-:W-:Y:S01]  /*1470*/  UISETP.NE.AND.EX UP0, UPT, UR17, URZ, UPT, UP0 ;  /* 0x0000003f1100728c */ /* 0x000fe2000bf05300 */
[C---:B------:R-:W-:Y:S01]  /*1480*/  IADD3 R32, P0, R16.reuse, 0x420, RZ ;  /* 0x0000042010207810 */ /* 0x040fe20007f1e0ff */
[----:B------:R-:W-:Y:S01]  /*1490*/  ULDC UR43, c[0x0][0x424] ;  /* 0x00010900002b7ab9 */ /* 0x000fe20000000800 */
[----:B------:R-:W-:Y:S01]  /*14a0*/  STL.128 [R1+0x40], R8 ;  /* 0x0000400801007387 */ /* 0x000fe20000100c00 */
[----:B------:R-:W-:Y:S01]  /*14b0*/  USEL UR43, UR43, 0x1, UP0 ;  /* 0x000000012b2b7887 */ /* 0x000fe20008000000 */
[----:B------:R-:W-:Y:S01]  /*14c0*/  IADD3 R44, P1, R16, 0x28, RZ ;  /* 0x00000028102c7810 */ /* 0x000fe20007f3e0ff */
[----:B------:R-:W-:Y:S01]  /*14d0*/  ULDC UR12, c[0x0][0x2f0] ;  /* 0x0000bc00000c7ab9 */ /* 0x000fe20000000800 */
[----:B------:R-:W-:Y:S01]  /*14e0*/  STL.128 [R1+0x430], RZ ;  /* 0x000430ff01007387 */ /* 0x000fe20000100c00 */
[----:B------:R-:W-:Y:S01]  /*14f0*/  UIMAD UR43, UR43, UR12, URZ ;  /* 0x0000000c2b2b72a4 */ /* 0x000fe2000f8e023f */
[--C-:B------:R-:W-:Y:S01]  /*1500*/  IMAD.X R47, RZ, RZ, R17.reuse, P0 ;  /* 0x000000ffff2f7224 */ /* 0x100fe200000e0611 */
[----:B------:R-:W-:Y:S01]  /*1510*/  ULDC UR44, c[0x0][0x288] ;  /* 0x0000a200002c7ab9 */ /* 0x000fe20000000800 */
[----:B------:R-:W-:Y:S01]  /*1520*/  STL.128 [R1+0x210], RZ ;  /* 0x000210ff01007387 */ /* 0x000fe20000100c00 */
[----:B------:R-:W-:Y:S01]  /*1530*/  @UP5 ULDC UR15, c[0x0][0x450] ;  /* 0x00011400000f5ab9 */ /* 0x000fe20000000800 */
[----:B------:R-:W-:Y:S01]  /*1540*/  UIADD3 UR38, UR43, 0x1, -UR44 ;  /* 0x000000012b267890 */ /* 0x000fe2000fffe82c */
[----:B------:R-:W-:Y:S01]  /*1550*/  IMAD.X R45, RZ, RZ, R17, P1 ;  /* 0x000000ffff2d7224 */ /* 0x000fe200008e0611 */
[----:B------:R-:W-:Y:S01]  /*1560*/  STL.128 [R1+0x220], RZ ;  /* 0x000220ff01007387 */ /* 0x000fe20000100c00 */
[----:B------:R-:W-:-:S03]  /*1570*/  UP2UR UR39, UPR, URZ, 0x20 ;  /* 0x000000203f277883 */ /* 0x000fc60008000000 */
[----:B------:R-:W-:Y:S04]  /*1580*/  STL.128 [R1+0x230], RZ ;  /* 0x000230ff01007387 */ /* 0x000fe80000100c00 */
        /* <DEDUP_REMOVED lines=29> */
[----:B------:R-:W-:Y:S04]  /*1760*/  STL [R1+0x10], RZ ;  /* 0x000010ff01007387 */ /* 0x000fe80000100800 */
[----:B------:R-:W-:Y:S01]  /*1770*/  STL [R1+0x38], RZ ;  /* 0x000038ff01007387 */ /* 0x000fe20000100800 */
[----:B--2---:R-:W-:-:S02]  /*1780*/  R2UR UR11, R0 ;  /* 0x00000000000b72ca */ /* 0x004fc400000e0000 */
[----:B------:R-:W0:Y:S11]  /*1790*/  LDC R0, c[0x0][0xa80] ;  /* 0x0002a000ff007b82 */ /* 0x000e360000000800 */
[----:B------:R-:W-:-:S02]  /*17a0*/  IMAD.U32 R4, RZ, RZ, UR11 ;  /* 0x0000000bff047e24 */ /* 0x000fc4000f8e00ff */
[----:B------:R-:W-:Y:S01]  /*17b0*/  IMAD.U32 R2, RZ, RZ, UR11 ;  /* 0x0000000bff027e24 */ /* 0x000fe2000f8e00ff */
[----:B------:R-:W-:Y:S02]  /*17c0*/  UIADD3.X UR11, URZ, UR59, URZ, UP1, !UPT ;  /* 0x0000003b3f0b7290 */ /* 0x000fe40008ffe43f */
[----:B------:R1:W-:Y:S01]  /*17d0*/  STL.64 [R1+0x28], R4 ;  /* 0x0000280401007387 */ /* 0x0003e20000100a00 */
[----:B------:R-:W-:Y:S02]  /*17e0*/  IMAD.MOV.U32 R12, RZ, RZ, R2 ;  /* 0x000000ffff0c7224 */ /* 0x000fe400078e0002 */
[----:B------:R-:W-:Y:S01]  /*17f0*/  IMAD.U32 R2, RZ, RZ, UR13 ;  /* 0x0000000dff027e24 */ /* 0x000fe2000f8e00ff */
[----:B------:R-:W-:Y:S02]  /*1800*/  ULDC UR13, c[0x0][0xd54] ;  /* 0x00035500000d7ab9 */ /* 0x000fe40000000800 */
[----:B------:R-:W-:Y:S01]  /*1810*/  UIMAD UR13, UR8, UR13, UR4 ;  /* 0x0000000d080d72a4 */ /* 0x000fe2000f8e0204 */
[----:B------:R2:W-:Y:S02]  /*1820*/  STL.128 [R1], R12 ;  /* 0x0000000c01007387 */ /* 0x0005e40000100c00 */
[----:B------:R-:W-:Y:S01]  /*1830*/  ULDC.64 UR4, c[0x0][0xad8] ;  /* 0x0002b60000047ab9 */ /* 0x000fe20000000a00 */
[----:B------:R-:W-:Y:S01]  /*1840*/  @UP5 ULDC UR8, c[0x0][0x44c] ;  /* 0x0001130000085ab9 */ /* 0x000fe20000000800 */
[----:B------:R-:W-:Y:S01]  /*1850*/  UISETP.GE.AND UP4, UPT, UR5, 0x1, UPT ;  /* 0x000000010500788c */ /* 0x000fe2000bf86270 */
[----:B-1----:R-:W-:Y:S01]  /*1860*/  IMAD.U32 R5, RZ, RZ, UR11 ;  /* 0x0000000bff057e24 */ /* 0x002fe2000f8e00ff */
[----:B------:R-:W-:Y:S01]  /*1870*/  ULDC UR11, c[0x0][0xd48] ;  /* 0x00035200000b7ab9 */ /* 0x000fe20000000800 */
[----:B------:R-:W-:Y:S01]  /*1880*/  IMAD.U32 R4, RZ, RZ, UR10 ;  /* 0x0000000aff047e24 */ /* 0x000fe2000f8e00ff */
[----:B------:R-:W-:Y:S01]  /*1890*/  UISETP.NE.AND UP1, UPT, UR11, 0x1, UPT ;  /* 0x000000010b00788c */ /* 0x000fe2000bf25270 */
[----:B------:R2:W-:Y:S01]  /*18a0*/  STL.64 [R1+0x18], R2 ;  /* 0x0000180201007387 */ /* 0x0005e20000100a00 */
[----:B------:R-:W-:Y:S01]  /*18b0*/  UIADD3 UR10, UR61, 0x7f, URZ ;  /* 0x0000007f3d0a7890 */ /* 0x000fe2000fffe03f */
[----:B------:R-:W-:Y:S01]  /*18c0*/  PLOP3.LUT P2, PT, PT, PT, UP4, 0x40, 0x0 ;  /* 0x000000000000781c */ /* 0x000fe20003f4e848 */
[----:B------:R-:W-:Y:S01]  /*18d0*/  UMOV UR60, UR13 ;  /* 0x0000000d003c7c82 */ /* 0x000fe20008000000 */
[----:B------:R2:W-:Y:S01]  /*18e0*/  STL.64 [R1+0x20], R4 ;  /* 0x0000200401007387 */ /* 0x0005e20000100a00 */
[----:B------:R-:W-:-:S02]  /*18f0*/  UIMAD.WIDE.U32 UR8, UR10, UR8, URZ ;  /* 0x000000080a0872a5 */ /* 0x000fc4000f8e003f */
[----:B------:R-:W-:Y:S01]  /*1900*/  UP2UR UR41, UPR, URZ, 0x10 ;  /* 0x000000103f297883 */ /* 0x000fe20008000000 */
[----:B0-----:R2:W-:Y:S01]  /*1910*/  STL [R1+0x440], R0 ;  /* 0x0004400001007387 */ /* 0x0015e20000100800 */
[----:B------:R-:W-:Y:S01]  /*1920*/  @UP5 USHF.R.U32.HI UR10, URZ, UR15, UR9 ;  /* 0x0000000f3f0a5299 */ /* 0x000fe20008011609 */
[----:B------:R-:W-:Y:S01]  /*1930*/  @UP1 ULDC UR6, c[0x0][0xd4c] ;  /* 0x0003530000061ab9 */ /* 0x000fe20000000800 */
[----:B------:R-:W-:Y:S01]  /*1940*/  @UP1 ULDC UR14, c[0x0][0xd50] ;  /* 0x00035400000e1ab9 */ /* 0x000fe20000000800 */
[----:B------:R-:W-:Y:S02]  /*1950*/  UIMAD.WIDE.U32 UR6, UR13, UR6, URZ ;  /* 0x000000060d0672a5 */ /* 0x000fe4000f8e003f */
[----:B------:R-:W-:Y:S02]  /*1960*/  UIADD3 UR10, UR38, UR10, URZ ;  /* 0x0000000a260a7290 */ /* 0x000fe4000fffe03f */
[----:B------:R-:W-:Y:S02]  /*1970*/  @UP1 USHF.R.U32.HI UR60, URZ, UR14, UR7 ;  /* 0x0000000e3f3c1299 */ /* 0x000fe40008011607 */
[----:B------:R-:W-:-:S02]  /*1980*/  UIADD3 UR4, UR10, UR4, URZ ;  /* 0x000000040a047290 */ /* 0x000fc4000fffe03f */
[----:B------:R-:W-:-:S04]  /*1990*/  UIADD3 UR6, -UR60, URZ, URZ ;  /* 0x0000003f3c067290 */ /* 0x000fc8000fffe13f */
[----:B------:R-:W-:-:S06]  /*19a0*/  UIMAD UR6, UR11, UR6, UR13 ;  /* 0x000000060b0672a4 */ /* 0x000fcc000f8e020d */
[----:B------:R-:W-:Y:S01]  /*19b0*/  IMAD.U32 R200, RZ, RZ, UR6 ;  /* 0x00000006ffc87e24 */ /* 0x000fe2000f8e00ff */
[----:B--2---:R-:W-:Y:S06]  /*19c0*/  @P2 BRA `(.L_x_11235) ;  /* 0x0000000000442947 */ /* 0x004fec0003800000 */
        /* <DEDUP_REMOVED lines=10> */
.L_x_11236:
[----:B------:R-:W-:-:S11]  /*1a70*/  UISETP.NE.AND UP0, UPT, UR5, 0x1, UPT ;  /* 0x000000010500788c */ /* 0x000fd6000bf05270 */
[----:B------:R-:W-:Y:S02]  /*1a80*/  @UP0 ULDC.64 UR10, c[0x0][0xae0] ;  /* 0x0002b800000a0ab9 */ /* 0x000fe40000000a00 */
[----:B------:R-:W-:-:S04]  /*1a90*/  UIMAD.WIDE.U32 UR6, UR8, UR10, URZ ;  /* 0x0000000a080672a5 */ /* 0x000fc8000f8e003f */
[----:B------:R-:W-:-:S12]  /*1aa0*/  @UP0 USHF.R.U32.HI UR8, URZ, UR11, UR7 ;  /* 0x0000000b3f080299 */ /* 0x000fd80008011607 */
.L_x_11237:
[----:B------:R-:W-:-:S04]  /*1ab0*/  UIMAD UR8, UR8, UR5, UR5 ;  /* 0x00000005080872a4 */ /* 0x000fc8000f8e0205 */
[----:B------:R-:W-:-:S04]  /*1ac0*/  UISETP.LT.AND UP0, UPT, UR4, UR8, UPT ;  /* 0x000000080400728c */ /* 0x000fc8000bf01270 */
[----:B------:R-:W-:-:S12]  /*1ad0*/  USEL UR4, UR4, UR8, UP0 ;  /* 0x0000000804047287 */ /* 0x000fd80008000000 */
.L_x_11235:
        /* <DEDUP_REMOVED lines=34> */
.L_x_11239:
[----:B------:R-:W-:-:S11]  /*1d00*/  UISETP.NE.AND UP0, UPT, UR5, 0x1, UPT ;  /* 0x000000010500788c */ /* 0x000fd6000bf05270 */
[----:B------:R-:W-:Y:S02]  /*1d10*/  @UP0 ULDC.64 UR10, c[0x0][0xae0] ;  /* 0x0002b800000a0ab9 */ /* 0x000fe40000000a00 */
[----:B------:R-:W-:-:S04]  /*1d20*/  UIMAD.WIDE.U32 UR6, UR4, UR10, URZ ;  /* 0x0000000a040672a5 */ /* 0x000fc8000f8e003f */
[----:B------:R-:W-:-:S12]  /*1d30*/  @UP0 USHF.R.U32.HI UR4, URZ, UR11, UR7 ;  /* 0x0000000b3f040299 */ /* 0x000fd80008011607 */
.L_x_11240:
[----:B------:R-:W-:-:S04]  /*1d40*/  UIMAD UR4, UR4, UR5, URZ ;  /* 0x00000005040472a4 */ /* 0x000fc8000f8e023f */
[----:B------:R-:W-:-:S04]  /*1d50*/  UISETP.LT.AND UP0, UPT, UR8, UR4, UPT ;  /* 0x000000040800728c */ /* 0x000fc8000bf01270 */
[----:B------:R-:W-:-:S12]  /*1d60*/  USEL UR8, UR8, UR4, !UP0 ;  /* 0x0000000408087287 */ /* 0x000fd8000c000000 */
.L_x_11238:
        /* <DEDUP_REMOVED lines=13> */
[----:B------:R-:W-:Y:S01]  /*1e40*/  IMAD.MOV.U32 R4, RZ, RZ, 0x1 ;  /* 0x00000001ff047424 */ /* 0x000fe200078e00ff */
[----:B------:R-:W-:Y:S01]  /*1e50*/  UIADD3 UR4, UR42, 0x1c400, URZ ;  /* 0x0001c4002a047890 */ /* 0x000fe2000fffe03f */
[----:B------:R-:W-:Y:S01]  /*1e60*/  IMAD.MOV.U32 R5, RZ, RZ, RZ ;  /* 0x000000ffff057224 */ /* 0x000fe200078e00ff */
[----:B------:R-:W-:Y:S01]  /*1e70*/  USHF.R.U32.HI UR5, URZ, 0x4, UR5 ;  /* 0x000000043f057899 */ /* 0x000fe20008011605 */
[----:B------:R-:W-:Y:S01]  /*1e80*/  IMAD.MOV.U32 R6, RZ, RZ, 0x1 ;  /* 0x00000001ff067424 */ /* 0x000fe200078e00ff */
[----:B------:R-:W-:Y:S01]  /*1e90*/  USHF.R.U32.HI UR4, URZ, 0x4, UR4 ;  /* 0x000000043f047899 */ /* 0x000fe20008011604 */
[----:B------:R-:W-:Y:S01]  /*1ea0*/  IMAD.MOV.U32 R7, RZ, RZ, RZ ;  /* 0x000000ffff077224 */ /* 0x000fe200078e00ff */
[----:B------:R-:W-:Y:S01]  /*1eb0*/  ULOP3.LUT UR5, UR5, 0x3fff, URZ, 0xc0, !UPT ;  /* 0x00003fff05057892 */ /* 0x000fe2000f8ec03f */
[----:B------:R-:W-:Y:S01]  /*1ec0*/  IMAD.MOV.U32 R13, RZ, RZ, RZ ;  /* 0x000000ffff0d7224 */ /* 0x000fe200078e00ff */
[----:B------:R-:W-:Y:S01]  /*1ed0*/  ULOP3.LUT UR4, UR4, 0x3fff, URZ, 0xc0, !UPT ;  /* 0x00003fff04047892 */ /* 0x000fe2000f8ec03f */
[----:B------:R-:W-:Y:S01]  /*1ee0*/  IMAD.MOV.U32 R9, RZ, RZ, 0x40000040 ;  /* 0x40000040ff097424 */ /* 0x000fe200078e00ff */
[----:B------:R-:W-:Y:S01]  /*1ef0*/  ULOP3.LUT UR7, UR5, 0x3000000, URZ, 0xfc, !UPT ;  /* 0x0300000005077892 */ /* 0x000fe2000f8efc3f */
[----:B------:R1:W-:Y:S01]  /*1f00*/  STL.128 [R1+0x60], R4 ;  /* 0x0000600401007387 */ /* 0x0003e20000100c00 */
[----:B------:R-:W-:Y:S01]  /*1f10*/  ULOP3.LUT UR4, UR4, 0x10000, URZ, 0xfc, !UPT ;  /* 0x0001000004047892 */ /* 0x000fe2000f8efc3f */
[----:B------:R-:W-:Y:S01]  /*1f20*/  IMAD.MOV.U32 R11, RZ, RZ, 0x40000040 ;  /* 0x40000040ff0b7424 */ /* 0x000fe200078e00ff */
[----:B------:R-:W-:Y:S01]  /*1f30*/  ULOP3.LUT UR5, UR5, 0x10000, URZ, 0xfc, !UPT ;  /* 0x0001000005057892 */ /* 0x000fe2000f8efc3f */
[----:B------:R2:W-:Y:S01]  /*1f40*/  STL.64 [R1+0x70], R12 ;  /* 0x0000700c01007387 */ /* 0x0005e20000100a00 */
[----:B------:R-:W-:Y:S01]  /*1f50*/  IMAD.U32 R10, RZ, RZ, UR7 ;  /* 0x00000007ff0a7e24 */ /* 0x000fe2000f8e00ff */
[----:B------:R-:W-:Y:S01]  /*1f60*/  IADD3 R27, P1, R16, 0x78, RZ ;  /* 0x00000078101b7810 */ /* 0x000fe20007f3e0ff */
[----:B------:R-:W-:Y:S01]  /*1f70*/  IMAD.U32 R8, RZ, RZ, UR4 ;  /* 0x00000004ff087e24 */ /* 0x000fe2000f8e00ff */
[----:B0-----:R-:W-:Y:S01]  /*1f80*/  LEA.HI R2, R0, R0, RZ, 0x1 ;  /* 0x0000000000027211 */ /* 0x001fe200078f08ff */
[----:B------:R-:W-:Y:S01]  /*1f90*/  IMAD.U32 R14, RZ, RZ, UR5 ;  /* 0x00000005ff0e7e24 */ /* 0x000fe2000f8e00ff */
[----:B------:R-:W-:Y:S01]  /*1fa0*/  ULOP3.LUT UP0, URZ, UR6, 0x1bf, URZ, 0xc0, !UPT ;  /* 0x000001bf063f7892 */ /* 0x000fe2000f80c03f */
[----:B------:R-:W-:Y:S01]  /*1fb0*/  IMAD.MOV.U32 R15, RZ, RZ, 0x40000040 ;  /* 0x40000040ff0f7424 */ /* 0x000fe200078e00ff */
[----:B------:R-:W-:Y:S01]  /*1fc0*/  LOP3.LUT R3, R2, 0x7fffe, RZ, 0xc0, !PT ;  /* 0x0007fffe02037812 */ /* 0x000fe200078ec0ff */
[----:B------:R0:W-:Y:S01]  /*1fd0*/  STL.128 [R1+0x80], R8 ;  /* 0x0000800801007387 */ /* 0x0001e20000100c00 */
[----:B------:R-:W-:Y:S01]  /*1fe0*/  IMAD.X R40, RZ, RZ, R17, P1 ;  /* 0x000000ffff287224 */ /* 0x000fe200008e0611 */
[----:B------:R-:W-:Y:S01]  /*1ff0*/  IADD3 R30, P5, R16, 0xf8, RZ ;  /* 0x000000f8101e7810 */ /* 0x000fe20007fbe0ff */
[----:B-1----:R-:W-:Y:S01]  /*2000*/  IMAD.MOV.U32 R5, RZ, RZ, 0x40000040 ;  /* 0x40000040ff057424 */ /* 0x002fe200078e00ff */
[----:B------:R0:W-:Y:S01]  /*2010*/  STL.64 [R1+0x58], RZ ;  /* 0x000058ff01007387 */ /* 0x0001e20000100a00 */
[----:B------:R-:W-:Y:S01]  /*2020*/  IMAD.IADD R3, R0, 0x1, -R3 ;  /* 0x0000000100037824 */ /* 0x000fe200078e0a03 */
[----:B------:R-:W-:Y:S01]  /*2030*/  PLOP3.LUT P1, PT, PT, PT, UP0, 0x80, 0x0 ;  /* 0x000000000000781c */ /* 0x000fe20003f2f008 */
[----:B--2---:R-:W-:Y:S01]  /*2040*/  IMAD.MOV.U32 R13, RZ, RZ, 0x40000040 ;  /* 0x40000040ff0d7424 */ /* 0x004fe200078e00ff */
[----:B------:R0:W-:Y:S01]  /*2050*/  STL.128 [R1+0x90], RZ ;  /* 0x000090ff01007387 */ /* 0x0001e20000100c00 */
[C---:B------:R-:W-:Y:S01]  /*2060*/  IADD3 R29, P6, R16.reuse, 0xf0, RZ ;  /* 0x000000f0101d7810 */ /* 0x040fe20007fde0ff */
[--C-:B------:R-:W-:Y:S01]  /*2070*/  IMAD.X R31, RZ, RZ, R17.reuse, P5 ;  /* 0x000000ffff1f7224 */ /* 0x100fe200028e0611 */
[----:B------:R-:W-:Y:S01]  /*2080*/  LEA R3, R3, UR6, 0xd ;  /* 0x0000000603037c11 */ /* 0x000fe2000f8e68ff */
[----:B------:R0:W-:Y:S01]  /*2090*/  STL.128 [R1+0xa0], RZ ;  /* 0x0000a0ff01007387 */ /* 0x0001e20000100c00 */
[----:B------:R-:W-:Y:S01]  /*20a0*/  IADD3 R28, P0, R16, 0x80, RZ ;  /* 0x00000080101c7810 */ /* 0x000fe20007f1e0ff */
[----:B------:R-:W-:Y:S01]  /*20b0*/  IMAD.X R42, RZ, RZ, R17, P6 ;  /* 0x000000ffff2a7224 */ /* 0x000fe200030e0611 */
[----:B------:R-:W-:Y:S01]  /*20c0*/  SHF.R.U32.HI R0, RZ, 0x4, R3 ;  /* 0x00000004ff007819 */ /* 0x000fe20000011603 */
[----:B------:R-:W-:Y:S01]  /*20d0*/  VIADD R2, R3, 0xa000 ;  /* 0x0000a00003027836 */ /* 0x000fe20000000000 */
[----:B------:R0:W-:Y:S01]  /*20e0*/  STL.128 [R1+0xb0], RZ ;  /* 0x0000b0ff01007387 */ /* 0x0001e20000100c00 */
[----:B------:R-:W-:Y:S01]  /*20f0*/  IMAD.X R43, RZ, RZ, R17, P0 ;  /* 0x000000ffff2b7224 */ /* 0x000fe200000e0611 */
[----:B------:R-:W-:-:S02]  /*2100*/  LOP3.LUT R0, R0, 0x3fff, RZ, 0xc0, !PT ;  /* 0x00003fff00007812 */ /* 0x000fc400078ec0ff */
[----:B------:R-:W-:Y:S01]  /*2110*/  SHF.R.U32.HI R2, RZ, 0x4, R2 ;  /* 0x00000004ff027819 */ /* 0x000fe20000011602 */
[----:B------:R0:W-:Y:S01]  /*2120*/  STL.128 [R1+0xc0], RZ ;  /* 0x0000c0ff01007387 */ /* 0x0001e20000100c00 */
[----:B------:R-:W-:Y:S02]  /*2130*/  LOP3.LUT R4, R0, 0x10000, RZ, 0xfc, !PT ;  /* 0x0001000000047812 */ /* 0x000fe400078efcff */
[----:B------:R-:W-:Y:S01]  /*2140*/  LOP3.LUT R2, R2, 0x3fff, RZ, 0xc0, !PT ;  /* 0x00003fff02027812 */ /* 0x000fe200078ec0ff */
[----:B------:R0:W-:Y:S01]  /*2150*/  STL.128 [R1+0xd0], RZ ;  /* 0x0000d0ff01007387 */ /* 0x0001e20000100c00 */
[----:B------:R-:W-:Y:S02]  /*2160*/  IADD3 R19, P2, R16, 0x70, RZ ;  /* 0x0000007010137810 */ /* 0x000fe40007f5e0ff */
[----:B------:R-:W-:Y:S01]  /*2170*/  LOP3.LUT R2, R2, 0x10000, RZ, 0xfc, !PT ;  /* 0x0001000002027812 */ /* 0x000fe200078efcff */
[----:B------:R0:W-:Y:S01]  /*2180*/  STL.64 [R1+0x78], R4 ;  /* 0x0000780401007387 */ /* 0x0001e20000100a00 */
[C---:B------:R-:W-:Y:S01]  /*2190*/  IADD3 R26, P3, R16.reuse, 0x68, RZ ;  /* 0x00000068101a7810 */ /* 0x040fe20007f7e0ff */
[--C-:B------:R-:W-:Y:S01]  /*21a0*/  IMAD.X R38, RZ, RZ, R17.reuse, P2 ;  /* 0x000000ffff267224 */ /* 0x100fe200010e0611 */
[C---:B------:R-:W-:Y:S01]  /*21b0*/  IADD3 R18, P4, R16.reuse, 0x60, RZ ;  /* 0x0000006010127810 */ /* 0x040fe20007f9e0ff */
[----:B------:R-:W-:Y:S01]  /*21c0*/  IMAD.MOV.U32 R12, RZ, RZ, R2 ;  /* 0x000000ffff0c7224 */ /* 0x000fe200078e0002 */
[----:B------:R0:W-:Y:S01]  /*21d0*/  STL.128 [R1+0xe0], RZ ;  /* 0x0000e0ff01007387 */ /* 0x0001e20000100c00 */
[C---:B------:R-:W-:Y:S01]  /*21e0*/  IADD3 R34, P5, R16.reuse, 0x58, RZ ;  /* 0x0000005810227810 */ /* 0x040fe20007fbe0ff */
[--C-:B------:R-:W-:Y:S01]  /*21f0*/  IMAD.X R41, RZ, RZ, R17.reuse, P3 ;  /* 0x000000ffff297224 */ /* 0x100fe200018e0611 */
[C---:B------:R-:W-:Y:S01]  /*2200*/  IADD3 R24, P6, R16.reuse, 0x88, RZ ;  /* 0x0000008810187810 */ /* 0x040fe20007fde0ff */
[----:B------:R0:W-:Y:S01]  /*2210*/  STL.128 [R1+0xf0], R12 ;  /* 0x0000f00c01007387 */ /* 0x0001e20000100c00 */
[----:B------:R-:W-:Y:S01]  /*2220*/  IADD3 R36, P0, R16, 0x90, RZ ;  /* 0x0000009010247810 */ /* 0x000fe20007f1e0ff */
[----:B------:R-:W-:-:S02]  /*2230*/  IMAD.X R39, RZ, RZ, R17, P4 ;  /* 0x000000ffff277224 */ /* 0x000fc400020e0611 */
[--C-:B------:R-:W-:Y:S02]  /*2240*/  IMAD.X R35, RZ, RZ, R17.reuse, P5 ;  /* 0x000000ffff237224 */ /* 0x100fe400028e0611 */
[--C-:B------:R-:W-:Y:S02]  /*2250*/  IMAD.X R25, RZ, RZ, R17.reuse, P6 ;  /* 0x000000ffff197224 */ /* 0x100fe400030e0611 */
[----:B------:R-:W-:Y:S01]  /*2260*/  IMAD.X R37, RZ, RZ, R17, P0 ;  /* 0x000000ffff257224 */ /* 0x000fe200000e0611 */
[----:B------:R-:W-:Y:S06]  /*2270*/  @!P1 BRA `(.L_x_11242) ;  /* 0x0000000000409947 */ /* 0x000fec0003800000 */
        /* <DEDUP_REMOVED lines=16> */
.L_x_11242:
[----:B------:R-:W1:Y:S01]  /*2380*/  S2R R20, SR_TID.X ;  /* 0x0000000000147919 */ /* 0x000e620000002100 */
[----:B0-----:R-:W0:Y:S01]  /*2390*/  LDC R15, c[0x0][0x288] ;  /* 0x0000a200ff0f7b82 */ /* 0x001e220000000800 */
[----:B------:R-:W-:Y:S01]  /*23a0*/  IADD3 R8, P0, R16, 0x100, RZ ;  /* 0x0000010010087810 */ /* 0x000fe20007f1e0ff */
[----:B------:R-:W-:Y:S01]  /*23b0*/  ULDC UR4, c[0x0][0x20] ;  /* 0x0000080000047ab9 */ /* 0x000fe20000000800 */
[----:B------:R-:W-:Y:S01]  /*23c0*/  IMAD.U32 R13, RZ, RZ, UR43 ;  /* 0x0000002bff0d7e24 */ /* 0x000fe2000f8e00ff */
[----:B------:R-:W-:Y:S01]  /*23d0*/  STL.64 [R1+0x110], R34 ;  /* 0x0001102201007387 */ /* 0x000fe20000100a00 */
[----:B------:R-:W-:Y:S02]  /*23e0*/  VIADD R194, R22, -UR4 ;  /* 0x8000000416c27c36 */ /* 0x000fe40008000000 */
[----:B------:R-:W-:Y:S01]  /*23f0*/  IMAD.X R9, RZ, RZ, R17, P0 ;  /* 0x000000ffff097224 */ /* 0x000fe200000e0611 */
[----:B------:R-:W2:Y:S01]  /*2400*/  LDC.64 R10, c[0x0][0xad0] ;  /* 0x0002b400ff0a7b82 */ /* 0x000ea20000000a00 */
[----:B------:R-:W-:Y:S04]  /*2410*/  STL.64 [R1+0x100], R202 ;  /* 0x000100ca01007387 */ /* 0x000fe80000100a00 */
[----:B------:R-:W-:Y:S03]  /*2420*/  STL.64 [R1+0x108], R8 ;  /* 0x0001080801007387 */ /* 0x000fe60000100a00 */
[----:B------:R-:W3:Y:S01]  /*2430*/  LDC.64 R6, c[0x0][0x448] ;  /* 0x00011200ff067b82 */ /* 0x000ee20000000a00 */
[----:B------:R-:W-:Y:S04]  /*2440*/  STL.U8 [R1+0x118], RZ ;  /* 0x000118ff01007387 */ /* 0x000fe80000100000 */
[----:B------:R4:W-:Y:S03]  /*2450*/  STL [R194+0x8], R13 ;  /* 0x0000080dc2007387 */ /* 0x0009e60000100800 */
[----:B------:R-:W5:Y:S01]  /*2460*/  LDC.64 R4, c[0x0][0xad8] ;  /* 0x0002b600ff047b82 */ /* 0x000f620000000a00 */
[----:B0-----:R0:W-:Y:S04]  /*2470*/  STL [R194+0x4], R15 ;  /* 0x0000040fc2007387 */ /* 0x0011e80000100800 */
[----:B------:R0:W-:Y:S01]  /*2480*/  STL [R194+0x14], RZ ;  /* 0x000014ffc2007387 */ /* 0x0001e20000100800 */
[----:B-1----:R-:W-:-:S02]  /*2490*/  VIADD R204, R20, 0xffffff80 ;  /* 0xffffff8014cc7836 */ /* 0x002fc40000000000 */
[----:B------:R-:W1:Y:S01]  /*24a0*/  LDC.64 R2, c[0x0][0xae0] ;  /* 0x0002b800ff027b82 */ /* 0x000e620000000a00 */
[----:B--2---:R0:W-:Y:S04]  /*24b0*/  STL [R194+0xc], R11 ;  /* 0x00000c0bc2007387 */ /* 0x0041e80000100800 */
[----:B------:R0:W-:Y:S03]  /*24c0*/  STL [R194], R204 ;  /* 0x000000ccc2007387 */ /* 0x0001e60000100800 */
[----:B------:R-:W2:Y:S01]  /*24d0*/  LDC R229, c[0x0][0x450] ;  /* 0x00011400ffe57b82 */ /* 0x000ea20000000800 */
[----:B---3--:R0:W-:Y:S04]  /*24e0*/  STL [R194+0x24], R6 ;  /* 0x00002406c2007387 */ /* 0x0081e80000100800 */
[----:B------:R0:W-:Y:S04]  /*24f0*/  STL [R194+0x28], R7 ;  /* 0x00002807c2007387 */ /* 0x0001e80000100800 */
[----:B-----5:R0:W-:Y:S04]  /*2500*/  STL [R194+0x10], R4 ;  /* 0x00001004c2007387 */ /* 0x0201e80000100800 */
[----:B------:R0:W-:Y:S04]  /*2510*/  STL [R194+0x18], R5 ;  /* 0x00001805c2007387 */ /* 0x0001e80000100800 */
[----:B-1----:R0:W-:Y:S04]  /*2520*/  STL [R194+0x1c], R2 ;  /* 0x00001c02c2007387 */ /* 0x0021e80000100800 */
[----:B------:R0:W-:Y:S04]  /*2530*/  STL [R194+0x20], R3 ;  /* 0x00002003c2007387 */ /* 0x0001e80000100800 */
[----:B--2---:R0:W-:Y:S04]  /*2540*/  STL [R194+0x2c], R229 ;  /* 0x00002ce5c2007387 */ /* 0x0041e80000100800 */
[----:B----4-:R-:W2:Y:S01]  /*2550*/  LDL R13, [R1+0x204] ;  /* 0x00020400010d7983 */ /* 0x010ea20000100800 */
[----:B------:R-:W-:Y:S01]  /*2560*/  IADD3 R8, P0, R16, 0x14c, RZ ;  /* 0x0000014c10087810 */ /* 0x000fe20007f1e0ff */
[----:B------:R-:W-:Y:S02]  /*2570*/  BSSY B0, `(.L_x_11243) ;  /* 0x000000a000007945 */ /* 0x000fe40003800000 */
[----:B------:R0:W-:Y:S02]  /*2580*/  STL [R1+0x14c], R10 ;  /* 0x00014c0a01007387 */ /* 0x0001e40000100800 */
[----:B------:R-:W-:-:S05]  /*2590*/  IMAD.X R9, RZ, RZ, R17, P0 ;  /* 0x000000ffff097224 */ /* 0x000fca00000e0611 */
[----:B------:R0:W-:Y:S01]  /*25a0*/  STL.64 [R1+0x150], R8 ;  /* 0x0001500801007387 */ /* 0x0001e20000100a00 */
[----:B--2---:R-:W-:-:S04]  /*25b0*/  LEA.HI R0, R13, R13, RZ, 0x1 ;  /* 0x0000000d0d007211 */ /* 0x004fc800078f08ff */
[----:B------:R-:W-:-:S05]  /*25c0*/  LOP3.LUT R0, R0, 0xfffffffe, RZ, 0xc0, !PT ;  /* 0xfffffffe00007812 */ /* 0x000fca00078ec0ff */
[----:B------:R-:W-:-:S05]  /*25d0*/  IMAD.IADD R0, R13, 0x1, -R0 ;  /* 0x000000010d007824 */ /* 0x000fca00078e0a00 */
[----:B------:R-:W-:-:S04]  /*25e0*/  SHF.L.U32 R0, R0, 0x1f, RZ ;  /* 0x0000001f00007819 */ /* 0x000fc800000006ff */
[----:B------:R-:W1:Y:S02]  /*25f0*/  SYNCS.PHASECHK.TRANS64.TRYWAIT P0, [UR42+0x32400], R0 ;  /* 0x03240000ff0075a7 */ /* 0x000e64000800016a */
[----:B01----:R-:W-:Y:S05]  /*2600*/  @!P0 BRA `(.L_x_11244) ;  /* 0x0000025000f88947 */ /* 0x003fea0003800000 */
.L_x_11436:
[----:B------:R-:W-:Y:S05]  /*2610*/  BSYNC B0 ;  /* 0x0000000000007941 */ /* 0x000fea0003800000 */
.L_x_11243:
[----:B------:R-:W2:Y:S04]  /*2620*/  LDL R33, [R1] ;  /* 0x0000000001217983 */ /* 0x000ea80000100800 */
[----:B------:R1:W5:Y:S01]  /*2630*/  LDL.64 R20, [R1+0x1f8] ;  /* 0x0001f80001147983 */ /* 0x0003620000100a00 */
[----:B------:R-:W-:Y:S01]  /*2640*/  IMAD.U32 R10, RZ, RZ, UR58 ;  /* 0x0000003aff0a7e24 */ /* 0x000fe2000f8e00ff */
[C---:B------:R-:W-:Y:S01]  /*2650*/  IADD3 R14, P0, R16.reuse, 0x118, RZ ;  /* 0x00000118100e7810 */ /* 0x040fe20007f1e0ff */
[----:B------:R-:W-:Y:S01]  /*2660*/  IMAD.U32 R11, RZ, RZ, UR59 ;  /* 0x0000003bff0b7e24 */ /* 0x000fe2000f8e00ff */
[C---:B0-----:R-:W-:Y:S01]  /*2670*/  IADD3 R0, P1, R16.reuse, 0x410, RZ ;  /* 0x0000041010007810 */ /* 0x041fe20007f3e0ff */
[----:B------:R-:W-:Y:S01]  /*2680*/  IMAD.MOV.U32 R8, RZ, RZ, R28 ;  /* 0x000000ffff087224 */ /* 0x000fe200078e001c */
[----:B------:R-:W-:Y:S01]  /*2690*/  STL.64 [R1+0x1f0], R24 ;  /* 0x0001f01801007387 */ /* 0x000fe20000100a00 */
[----:B------:R-:W-:Y:S01]  /*26a0*/  IMAD.MOV.U32 R9, RZ, RZ, R43 ;  /* 0x000000ffff097224 */ /* 0x000fe200078e002b */
[----:B------:R-:W-:Y:S05]  /*26b0*/  WARPSYNC.ALL ;  /* 0x0000000000007948 */ /* 0x000fea0003800000 */
[----:B------:R0:W-:Y:S01]  /*26c0*/  STL.128 [R1+0x180], R8 ;  /* 0x0001800801007387 */ /* 0x0001e20000100c00 */
[----:B------:R-:W-:Y:S01]  /*26d0*/  IMAD.X R15, RZ, RZ, R17, P0 ;  /* 0x000000ffff0f7224 */ /* 0x000fe200000e0611 */
[----:B------:R-:W-:Y:S01]  /*26e0*/  BSSY B0, `(.L_x_11245) ;  /* 0x000002f000007945 */ /* 0x000fe20003800000 */
[----:B------:R-:W-:Y:S01]  /*26f0*/  IMAD.MOV.U32 R12, RZ, RZ, R18 ;  /* 0x000000ffff0c7224 */ /* 0x000fe200078e0012 */
[----:B------:R1:W-:Y:S01]  /*2700*/  BAR.SYNC.DEFER_BLOCKING R206, 0x100 ;  /* 0x000400ce0000751d */ /* 0x0003e20000010000 */
[----:B------:R-:W-:Y:S01]  /*2710*/  IMAD.MOV.U32 R13, RZ, RZ, R39 ;  /* 0x000000ffff0d7224 */ /* 0x000fe200078e0027 */
[----:B------:R-:W-:-:S04]  /*2720*/  IADD3 R18, P0, R16, 0x150, RZ ;  /* 0x0000015010127810 */ /* 0x000fc80007f1e0ff */
[----:B------:R3:W-:Y:S01]  /*2730*/  STL.128 [R1+0x160], R12 ;  /* 0x0001600c01007387 */ /* 0x0007e20000100c00 */
[----:B0-----:R-:W-:-:S03]  /*2740*/  IMAD.MOV.U32 R10, RZ, RZ, R44 ;  /* 0x000000ffff0a7224 */ /* 0x001fc600078e002c */
[----:B------:R-:W-:Y:S01]  /*2750*/  STL.64 [R1+0x158], R208 ;  /* 0x000158d001007387 */ /* 0x000fe20000100a00 */
[----:B------:R-:W-:Y:S02]  /*2760*/  IMAD.MOV.U32 R11, RZ, RZ, R45 ;  /* 0x000000ffff0b7224 */ /* 0x000fe400078e002d */
[----:B------:R-:W-:Y:S02]  /*2770*/  IMAD.MOV.U32 R8, RZ, RZ, R216 ;  /* 0x000000ffff087224 */ /* 0x000fe400078e00d8 */
[----:B------:R-:W-:-:S05]  /*2780*/  IMAD.MOV.U32 R9, RZ, RZ, R211 ;  /* 0x000000ffff097224 */ /* 0x000fca00078e00d3 */
[----:B------:R0:W-:Y:S01]  /*2790*/  STL.128 [R1+0x190], R8 ;  /* 0x0001900801007387 */ /* 0x0001e20000100c00 */
[----:B---3--:R-:W-:Y:S02]  /*27a0*/  IMAD.X R15, RZ, RZ, R17, P0 ;  /* 0x000000ffff0f7224 */ /* 0x008fe400000e0611 */
[----:B------:R-:W-:Y:S02]  /*27b0*/  IMAD.MOV.U32 R14, RZ, RZ, R218 ;  /* 0x000000ffff0e7224 */ /* 0x000fe400078e00da */
[----:B0-----:R-:W-:Y:S02]  /*27c0*/  IMAD.MOV.U32 R8, RZ, RZ, R19 ;  /* 0x000000ffff087224 */ /* 0x001fe400078e0013 */
[----:B------:R-:W-:Y:S02]  /*27d0*/  IMAD.MOV.U32 R9, RZ, RZ, R38 ;  /* 0x000000ffff097224 */ /* 0x000fe400078e0026 */
[----:B------:R-:W-:Y:S02]  /*27e0*/  IMAD.MOV.U32 R10, RZ, RZ, R29 ;  /* 0x000000ffff0a7224 */ /* 0x000fe400078e001d */
[----:B------:R-:W-:-:S02]  /*27f0*/  IMAD.MOV.U32 R11, RZ, RZ, R42 ;  /* 0x000000ffff0b7224 */ /* 0x000fc400078e002a */
[--C-:B------:R-:W-:Y:S01]  /*2800*/  IMAD.X R19, RZ, RZ, R17.reuse, P1 ;  /* 0x000000ffff137224 */ /* 0x100fe200008e0611 */
[----:B------:R-:W-:Y:S02]  /*2810*/  IADD3 R6, P1, R16, 0x108, RZ ;  /* 0x0000010810067810 */ /* 0x000fe40007f3e0ff */
[----:B------:R0:W-:Y:S03]  /*2820*/  STL.128 [R1+0x1a0], R8 ;  /* 0x0001a00801007387 */ /* 0x0001e60000100c00 */
[----:B------:R-:W-:Y:S02]  /*2830*/  IMAD.X R13, RZ, RZ, R17, P1 ;  /* 0x000000ffff0d7224 */ /* 0x000fe400008e0611 */
[----:B------:R-:W-:Y:S02]  /*2840*/  IMAD.MOV.U32 R12, RZ, RZ, R6 ;  /* 0x000000ffff0c7224 */ /* 0x000fe400078e0006 */
[----:B0-----:R-:W-:-:S02]  /*2850*/  IMAD.MOV.U32 R8, RZ, RZ, R30 ;  /* 0x000000ffff087224 */ /* 0x001fc400078e001e */
[----:B------:R-:W-:Y:S02]  /*2860*/  IMAD.MOV.U32 R9, RZ, RZ, R31 ;  /* 0x000000ffff097224 */ /* 0x000fe400078e001f */
[----:B------:R-:W-:Y:S02]  /*2870*/  IMAD.MOV.U32 R10, RZ, RZ, R0 ;  /* 0x000000ffff0a7224 */ /* 0x000fe400078e0000 */
[----:B------:R-:W-:Y:S02]  /*2880*/  IMAD.MOV.U32 R11, RZ, RZ, R19 ;  /* 0x000000ffff0b7224 */ /* 0x000fe400078e0013 */
[----:B------:R-:W-:-:S03]  /*2890*/  IMAD.MOV.U32 R19, RZ, RZ, R40 ;  /* 0x000000ffff137224 */ /* 0x000fc600078e0028 */
[----:B------:R0:W-:Y:S02]  /*28a0*/  STL.128 [R1+0x1b0], R8 ;  /* 0x0001b00801007387 */ /* 0x0001e40000100c00 */
[----:B0-----:R-:W-:Y:S02]  /*28b0*/  IMAD.MOV.U32 R10, RZ, RZ, R32 ;  /* 0x000000ffff0a7224 */ /* 0x001fe400078e0020 */
[----:B------:R-:W-:Y:S02]  /*28c0*/  IMAD.MOV.U32 R11, RZ, RZ, R47 ;  /* 0x000000ffff0b7224 */ /* 0x000fe400078e002f */
[----:B------:R-:W-:Y:S02]  /*28d0*/  IMAD.MOV.U32 R8, RZ, RZ, R18 ;  /* 0x000000ffff087224 */ /* 0x000fe400078e0012 */
[----:B------:R-:W-:Y:S02]  /*28e0*/  IMAD.MOV.U32 R9, RZ, RZ, R15 ;  /* 0x000000ffff097224 */ /* 0x000fe400078e000f */
[----:B------:R-:W-:-:S02]  /*28f0*/  IMAD.MOV.U32 R15, RZ, RZ, R217 ;  /* 0x000000ffff0f7224 */ /* 0x000fc400078e00d9 */
[----:B------:R-:W-:Y:S01]  /*2900*/  IMAD.MOV.U32 R18, RZ, RZ, R27 ;  /* 0x000000ffff127224 */ /* 0x000fe200078e001b */
[----:B------:R0:W-:Y:S04]  /*2910*/  STL.128 [R1+0x1c0], R8 ;  /* 0x0001c00801007387 */ /* 0x0001e80000100c00 */
[----:B------:R1:W-:Y:S04]  /*2920*/  STL.128 [R1+0x1d0], R12 ;  /* 0x0001d00c01007387 */ /* 0x0003e80000100c00 */
[----:B------:R1:W-:Y:S01]  /*2930*/  STL.128 [R1+0x170], R16 ;  /* 0x0001701001007387 */ /* 0x0003e20000100c00 */
[----:B0-----:R-:W-:-:S02]  /*2940*/  IMAD.MOV.U32 R8, RZ, RZ, R26 ;  /* 0x000000ffff087224 */ /* 0x001fc400078e001a */
        /* <DEDUP_REMOVED lines=8> */
.L_x_11246:
[----:B------:R-:W-:Y:S05]  /*29d0*/  BSYNC B0 ;  /* 0x0000000000007941 */ /* 0x000fea0003800000 */
.L_x_11245:
        /* <DEDUP_REMOVED lines=8> */
.L_x_11248:
[----:B------:R-:W-:Y:S05]  /*2a60*/  BSYNC B0 ;  /* 0x0000000000007941 */ /* 0x000fea0003800000 */
.L_x_11247:
[----:B------:R-:W-:Y:S04]  /*2a70*/  BSSY B0, `(.L_x_11249) ;  /* 0x0000004000007945 */ /* 0x000fe80003800000 */
[----:B-1----:R-:W-:Y:S05]  /*2a80*/  @P0 BRA `(.L_x_11250) ;  /* 0x0000000000080947 */ /* 0x002fea0003800000 */
[----:B------:R-:W1:Y:S02]  /*2a90*/  SYNCS.PHASECHK.TRANS64.TRYWAIT P0, [R20+URZ], R21 ;  /* 0x00000015140075a7 */ /* 0x000e64000800017f */
[----:B-1----:R-:W-:Y:S05]  /*2aa0*/  @!P0 BRA `(.L_x_11251) ;  /* 0x0000024c00e88947 */ /* 0x002fea0003800000 */
.L_x_11250:
[----:B------:R-:W-:Y:S05]  /*2ab0*/  BSYNC B0 ;  /* 0x0000000000007941 */ /* 0x000fea0003800000 */
.L_x_11249:
[----:B------:R-:W2:Y:S04]  /*2ac0*/  LDL R13, [R1+0x1f8] ;  /* 0x0001f800010d7983 */ /* 0x000ea80000100800 */
[----:B------:R-:W2:Y:S01]  /*2ad0*/  LDL.64 R8, [R1+0x80] ;  /* 0x0000800001087983 */ /* 0x000ea20000100a00 */
[----:B------:R-:W-:Y:S05]  /*2ae0*/  WARPSYNC.ALL ;  /* 0x0000000000007948 */ /* 0x000fea0003800000 */
[----:B01----:R-:W3:Y:S04]  /*2af0*/  LDL.64 R20, [R1+0x78] ;  /* 0x0000780001147983 */ /* 0x003ee80000100a00 */
[----:B------:R-:W4:Y:S04]  /*2b00*/  LDL.64 R10, [R1+0x78] ;  /* 0x00007800010a7983 */ /* 0x000f280000100a00 */
[----:B------:R-:W5:Y:S01]  /*2b10*/  LDL.64 R14, [R1+0x78] ;  /* 0x00007800010e7983 */ /* 0x000f620000100a00 */
[----:B--2---:R-:W-:-:S03]  /*2b20*/  IMAD R8, R13, 0x300, R8 ;  /* 0x000003000d087824 */ /* 0x004fc600078e0208 */
[----:B------:R-:W2:Y:S01]  /*2b30*/  LDL.64 R18, [R1+0x78] ;  /* 0x0000780001127983 */ /* 0x000ea20000100a00 */
[----:B------:R-:W-:Y:S02]  /*2b40*/  R2UR UR7, R9 ;  /* 0x00000000090772ca */ /* 0x000fe400000e0000 */
[C---:B------:R-:W-:Y:S01]  /*2b50*/  R2UR UR6, R8.reuse ;  /* 0x00000000080672ca */ /* 0x040fe200000e0000 */
[----:B------:R-:W-:Y:S01]  /*2b60*/  WARPGROUP.ARRIVE ;  /* 0x00000000000079c5 */ /* 0x000fe20000000000 */
[----:B------:R-:W2:Y:S01]  /*2b70*/  LDL R6, [R1+0x204] ;  /* 0x0002040001067983 */ /* 0x000ea20000100800 */
[----:B------:R-:W-:Y:S01]  /*2b80*/  VIADD R12, R8, 0x2 ;  /* 0x00000002080c7836 */ /* 0x000fe20000000000 */
[----:B------:R-:W-:Y:S01]  /*2b90*/  BSSY B0, `(.L_x_11252) ;  /* 0x000002d000007945 */ /* 0x000fe20003800000 */
[----:B------:R-:W-:Y:S01]  /*2ba0*/  IMAD.MOV.U32 R13, RZ, RZ, R9 ;  /* 0x000000ffff0d7224 */ /* 0x000fe200078e0009 */
[----:B------:R0:W-:Y:S01]  /*2bb0*/  STL [R1+0x60], RZ ;  /* 0x000060ff01007387 */ /* 0x0001e20000100800 */
[----:B---3--:R-:W-:-:S02]  /*2bc0*/  R2UR UR4, R20 ;  /* 0x00000000140472ca */ /* 0x008fc400000e0000 */
[----:B------:R-:W-:Y:S01]  /*2bd0*/  R2UR UR5, R21 ;  /* 0x00000000150572ca */ /* 0x000fe200000e0000 */
[----:B----4-:R-:W-:Y:S02]  /*2be0*/  VIADD R10, R10, 0x2 ;  /* 0x000000020a0a7836 */ /* 0x010fe40000000000 */
[----:B-----5:R-:W-:Y:S02]  /*2bf0*/  VIADD R14, R14, 0x4 ;  /* 0x000000040e0e7836 */ /* 0x020fe40000000000 */
[----:B--2---:R-:W-:-:S08]  /*2c00*/  VIADD R18, R18, 0x6 ;  /* 0x0000000612127836 */ /* 0x004fd00000000000 */
[----:B------:R-:W-:Y:S01]  /*2c10*/  HGMMA.64x96x16.F32.BF16 R24, gdesc[UR4], RZ, !UPT, gsb0 ;  /* 0x01600000041879f0 */ /* 0x000fe2000c0018ff */
[----:B------:R-:W-:Y:S02]  /*2c20*/  R2UR UR6, R12 ;  /* 0x000000000c0672ca */ /* 0x000fe400000e0000 */
[----:B------:R-:W-:Y:S02]  /*2c30*/  R2UR UR7, R13 ;  /* 0x000000000d0772ca */ /* 0x000fe400000e0000 */
[----:B------:R-:W-:Y:S01]  /*2c40*/  R2UR UR4, R10 ;  /* 0x000000000a0472ca */ /* 0x000fe200000e0000 */
[----:B------:R-:W-:Y:S01]  /*2c50*/  VIADD R10, R8, 0x4 ;  /* 0x00000004080a7836 */ /* 0x000fe20000000000 */
[----:B------:R-:W-:Y:S01]  /*2c60*/  R2UR UR5, R11 ;  /* 0x000000000b0572ca */ /* 0x000fe200000e0000 */
[----:B------:R-:W-:Y:S01]  /*2c70*/  IMAD.MOV.U32 R11, RZ, RZ, R9 ;  /* 0x000000ffff0b7224 */ /* 0x000fe200078e0009 */
[----:B------:R-:W-:Y:S01]  /*2c80*/  LEA.HI R0, R6, R6, RZ, 0x1 ;  /* 0x0000000606007211 */ /* 0x000fe200078f08ff */
[----:B------:R-:W-:Y:S01]  /*2c90*/  VIADD R8, R8, 0x6 ;  /* 0x0000000608087836 */ /* 0x000fe20000000000 */
[----:B------:R-:W-:-:S02]  /*2ca0*/  WARPGROUP.DEPBAR.LE gsb0, 0x0 ;  /* 0x00008000000079c5 */ /* 0x000fc40000010000 */
[----:B------:R-:W-:-:S07]  /*2cb0*/  WARPGROUP.ARRIVE ;  /* 0x00000000000079c5 */ /* 0x000fce0000000000 */
[----:B------:R-:W-:Y:S01]  /*2cc0*/  HGMMA.64x96x16.F32.BF16 R24, gdesc[UR4], R24, gsb0 ;  /* 0x01600000041879f0 */ /* 0x000fe20008001818 */
[----:B------:R-:W-:Y:S02]  /*2cd0*/  R2UR UR6, R10 ;  /* 0x000000000a0672ca */ /* 0x000fe400000e0000 */
[----:B------:R-:W-:Y:S02]  /*2ce0*/  R2UR UR7, R11 ;  /* 0x000000000b0772ca */ /* 0x000fe400000e0000 */
[----:B------:R-:W-:Y:S02]  /*2cf0*/  R2UR UR4, R14 ;  /* 0x000000000e0472ca */ /* 0x000fe400000e0000 */
[----:B------:R-:W-:Y:S01]  /*2d00*/  R2UR UR5, R15 ;  /* 0x000000000f0572ca */ /* 0x000fe200000e0000 */
[----:B------:R-:W-:Y:S02]  /*2d10*/  WARPGROUP.DEPBAR.LE gsb0, 0x0 ;  /* 0x00008000000079c5 */ /* 0x000fe40000010000 */
[----:B------:R-:W-:-:S10]  /*2d20*/  WARPGROUP.ARRIVE ;  /* 0x00000000000079c5 */ /* 0x000fd40000000000 */
[----:B------:R-:W-:Y:S01]  /*2d30*/  HGMMA.64x96x16.F32.BF16 R24, gdesc[UR4], R24, gsb0 ;  /* 0x01600000041879f0 */ /* 0x000fe20008001818 */
[----:B------:R-:W-:Y:S02]  /*2d40*/  R2UR UR6, R8 ;  /* 0x00000000080672ca */ /* 0x000fe400000e0000 */
[----:B------:R-:W-:Y:S02]  /*2d50*/  R2UR UR7, R9 ;  /* 0x00000000090772ca */ /* 0x000fe400000e0000 */
[----:B------:R-:W-:Y:S02]  /*2d60*/  R2UR UR4, R18 ;  /* 0x00000000120472ca */ /* 0x000fe400000e0000 */
[----:B------:R-:W-:Y:S02]  /*2d70*/  R2UR UR5, R19 ;  /* 0x00000000130572ca */ /* 0x000fe400000e0000 */
        /* <DEDUP_REMOVED lines=10> */
[----:B------:R-:W-:Y:S03]  /*2e20*/  HGMMA.64x96x16.F32.BF16 R24, gdesc[UR4], R24, gsb0 ;  /* 0x01600000041879f0 */ /* 0x000fe60008001818 */
[----:B------:R-:W-:Y:S02]  /*2e30*/  WARPGROUP.DEPBAR.LE gsb0, 0x0 ;  /* 0x00008000000079c5 */ /* 0x000fe40000010000 */
[----:B------:R-:W1:Y:S02]  /*2e40*/  SYNCS.PHASECHK.TRANS64.TRYWAIT P0, [UR42+0x32410], R6 ;  /* 0x03241006ff0075a7 */ /* 0x000e64000800016a */
[----:B01----:R-:W-:Y:S05]  /*2e50*/  @!P0 BRA `(.L_x_11253) ;  /* 0x0000024c00108947 */ /* 0x003fea0003800000 */
.L_x_11437:
[----:B------:R-:W-:Y:S05]  /*2e60*/  BSYNC B0 ;  /* 0x0000000000007941 */ /* 0x000fea0003800000 */
.L_x_11252:
[----:B0-----:R-:W2:Y:S04]  /*2e70*/  LDL R6, [R1+0x28] ;  /* 0x0000280001067983 */ /* 0x001ea80000100800 */
[----:B------:R0:W5:Y:S01]  /*2e80*/  LDL.64 R8, [R1+0x1f8] ;  /* 0x0001f80001087983 */ /* 0x0001620000100a00 */
[----:B------:R-:W-:Y:S01]  /*2e90*/  BSSY B0, `(.L_x_11254) ;  /* 0x0000005000007945 */ /* 0x000fe20003800000 */
[----:B--2---:R-:W-:-:S04]  /*2ea0*/  LOP3.LUT R6, R6, 0x1, RZ, 0xfc, !PT ;  /* 0x0000000106067812 */ /* 0x004fc800078efcff */
[----:B------:R-:W-:-:S13]  /*2eb0*/  ISETP.NE.AND P1, PT, R6, 0x3, PT ;  /* 0x000000030600780c */ /* 0x000fda0003f25270 */
[----:B0-----:R-:W-:Y:S05]  /*2ec0*/  @!P1 BRA `(.L_x_11255) ;  /* 0x0000000000049947 */ /* 0x001fea0003800000 */
[----:B------:R-:W-:Y:S01]  /*2ed0*/  BPT.TRAP 0x1 ;  /* 0x000000040000795c */ /* 0x000fe20000300000 */
.L_x_11255:
[----:B------:R-:W-:Y:S05]  /*2ee0*/  BSYNC B0 ;  /* 0x0000000000007941 */ /* 0x000fea0003800000 */
.L_x_11254:
        /* <DEDUP_REMOVED lines=8> */
.L_x_11257:
[----:B------:R-:W-:Y:S05]  /*2f70*/  BSYNC B0 ;  /* 0x0000000000007941 */ /* 0x000fea0003800000 */
.L_x_11256:
[----:B------:R-:W-:Y:S04]  /*2f80*/  BSSY B0, `(.L_x_11258) ;  /* 0x0000004000007945 */ /* 0x000fe80003800000 */
[----:B-1----:R-:W-:Y:S05]  /*2f90*/  @P0 BRA `(.L_x_11259) ;  /* 0x0000000000080947 */ /* 0x002fea0003800000 */
[----:B------:R-:W1:Y:S02]  /*2fa0*/  SYNCS.PHASECHK.TRANS64.TRYWAIT P0, [R8+URZ], R9 ;  /* 0x00000009080075a7 */ /* 0x000e64000800017f */
[----:B-1----:R-:W-:Y:S05]  /*2fb0*/  @!P0 BRA `(.L_x_11260) ;  /* 0x0000024800d08947 */ /* 0x002fea0003800000 */
.L_x_11259:
[----:B------:R-:W-:Y:S05]  /*2fc0*/  BSYNC B0 ;  /* 0x0000000000007941 */ /* 0x000fea0003800000 */
.L_x_11258:
[----:B------:R-:W2:Y:S04]  /*2fd0*/  LDL R21, [R1+0x1f8] ;  /* 0x0001f80001157983 */ /* 0x000ea80000100800 */
[----:B01----:R-:W2:Y:S04]  /*2fe0*/  LDL.64 R8, [R1+0xf8] ;  /* 0x0000f80001087983 */ /* 0x003ea80000100a00 */
[----:B------:R-:W3:Y:S04]  /*2ff0*/  LDL R6, [R1+0x70] ;  /* 0x0000700001067983 */ /* 0x000ee80000100800 */
[----:B------:R-:W4:Y:S04]  /*3000*/  LDL.64 R10, [R1+0xf0] ;  /* 0x0000f000010a7983 */ /* 0x000f280000100a00 */
[----:B------:R-:W4:Y:S04]  /*3010*/  LDL.64 R12, [R1+0xf0] ;  /* 0x0000f000010c7983 */ /* 0x000f280000100a00 */
[----:B------:R-:W4:Y:S04]  /*3020*/  LDL.64 R14, [R1+0xf0] ;  /* 0x0000f000010e7983 */ /* 0x000f280000100a00 */
[----:B------:R-:W4:Y:S01]  /*3030*/  LDL.64 R18, [R1+0xf0] ;  /* 0x0000f00001127983 */ /* 0x000f220000100a00 */
[----:B------:R-:W-:Y:S05]  /*3040*/  WARPSYNC.ALL ;  /* 0x0000000000007948 */ /* 0x000fea0003800000 */
[----:B------:R-:W-:Y:S01]  /*3050*/  WARPGROUP.ARRIVE ;  /* 0x00000000000079c5 */ /* 0x000fe20000000000 */
[----:B--2---:R-:W-:Y:S01]  /*3060*/  IMAD R8, R21, 0xc00, R8 ;  /* 0x00000c0015087824 */ /* 0x004fe200078e0208 */
[----:B------:R-:W-:Y:S01]  /*3070*/  R2UR UR7, R9 ;  /* 0x00000000090772ca */ /* 0x000fe200000e0000 */
[----:B------:R-:W2:Y:S01]  /*3080*/  LDL.64 R20, [R1+0xf0] ;  /* 0x0000f00001147983 */ /* 0x000ea20000100a00 */
[----:B---3--:R-:W-:-:S02]  /*3090*/  ISETP.NE.U32.AND P0, PT, R6, RZ, PT ;  /* 0x000000ff0600720c */ /* 0x008fc40003f05070 */
[----:B------:R-:W-:Y:S01]  /*30a0*/  R2UR UR6, R8 ;  /* 0x00000000080672ca */ /* 0x000fe200000e0000 */
[----:B------:R0:W5:Y:S01]  /*30b0*/  LDL R6, [R1+0x1f8] ;  /* 0x0001f80001067983 */ /* 0x0001620000100800 */
[----:B----4-:R-:W-:Y:S02]  /*30c0*/  R2UR UR4, R10 ;  /* 0x000000000a0472ca */ /* 0x010fe400000e0000 */
[----:B------:R-:W-:-:S07]  /*30d0*/  R2UR UR5, R11 ;  /* 0x000000000b0572ca */ /* 0x000fce00000e0000 */
[----:B------:R-:W-:-:S06]  /*30e0*/  VOTEU.ANY UP0, P0 ;  /* 0x00000000003f7886 */ /* 0x000fcc0000000100 */
[----:B------:R-:W-:Y:S01]  /*30f0*/  HGMMA.64x96x16.F32.BF16 R24, gdesc[UR4], R24, UP0, gsb0 ;  /* 0x01600000041879f0 */ /* 0x000fe2000b801818 */
[----:B------:R-:W-:Y:S02]  /*3100*/  VIADD R12, R12, 0x2 ;  /* 0x000000020c0c7836 */ /* 0x000fe40000000000 */
[----:B------:R-:W-:Y:S02]  /*3110*/  VIADD R10, R8, 0x2 ;  /* 0x00000002080a7836 */ /* 0x000fe40000000000 */
[----:B------:R-:W-:Y:S01]  /*3120*/  IMAD.MOV.U32 R11, RZ, RZ, R9 ;  /* 0x000000ffff0b7224 */ /* 0x000fe200078e0009 */
[----:B------:R-:W-:Y:S02]  /*3130*/  R2UR UR4, R12 ;  /* 0x000000000c0472ca */ /* 0x000fe400000e0000 */
[----:B------:R-:W-:Y:S02]  /*3140*/  R2UR UR6, R10 ;  /* 0x000000000a0672ca */ /* 0x000fe400000e0000 */
[----:B------:R-:W-:-:S02]  /*3150*/  R2UR UR7, R11 ;  /* 0x000000000b0772ca */ /* 0x000fc400000e0000 */
[----:B------:R-:W-:Y:S02]  /*3160*/  R2UR UR5, R13 ;  /* 0x000000000d0572ca */ /* 0x000fe400000e0000 */
[----:B------:R-:W3:Y:S01]  /*3170*/  LDL.64 R12, [R1+0xf0] ;  /* 0x0000f000010c7983 */ /* 0x000ee20000100a00 */
[----:B------:R-:W-:Y:S02]  /*3180*/  WARPGROUP.DEPBAR.LE gsb0, 0x0 ;  /* 0x00008000000079c5 */ /* 0x000fe40000010000 */
[----:B------:R-:W-:-:S08]  /*3190*/  WARPGROUP.ARRIVE ;  /* 0x00000000000079c5 */ /* 0x000fd00000000000 */
[----:B------:R-:W-:Y:S01]  /*31a0*/  HGMMA.64x96x16.F32.BF16 R24, gdesc[UR4], R24, gsb0 ;  /* 0x01600000041879f0 */ /* 0x000fe20008001818 */
[----:B------:R-:W-:Y:S02]  /*31b0*/  VIADD R14, R14, 0x4 ;  /* 0x000000040e0e7836 */ /* 0x000fe40000000000 */
[----:B------:R-:W-:Y:S02]  /*31c0*/  VIADD R10, R8, 0x4 ;  /* 0x00000004080a7836 */ /* 0x000fe40000000000 */
[----:B------:R-:W-:Y:S01]  /*31d0*/  IMAD.MOV.U32 R11, RZ, RZ, R9 ;  /* 0x000000ffff0b7224 */ /* 0x000fe200078e0009 */
[----:B------:R-:W-:Y:S02]  /*31e0*/  R2UR UR4, R14 ;  /* 0x000000000e0472ca */ /* 0x000fe400000e0000 */
[----:B------:R-:W-:Y:S02]  /*31f0*/  R2UR UR6, R10 ;  /* 0x000000000a0672ca */ /* 0x000fe400000e0000 */
[----:B------:R-:W-:-:S02]  /*3200*/  R2UR UR7, R11 ;  /* 0x000000000b0772ca */ /* 0x000fc400000e0000 */
[----:B------:R-:W-:Y:S02]  /*3210*/  R2UR UR5, R15 ;  /* 0x000000000f0572ca */ /* 0x000fe400000e0000 */
[----:B------:R-:W4:Y:S01]  /*3220*/  LDL.64 R14, [R1+0xf0] ;  /* 0x0000f000010e7983 */ /* 0x000f220000100a00 */
        /* <DEDUP_REMOVED lines=14> */
[----:B--2---:R-:W-:Y:S02]  /*3310*/  VIADD R20, R20, 0x400 ;  /* 0x0000040014147836 */ /* 0x004fe40000000000 */
[----:B------:R-:W-:Y:S02]  /*3320*/  VIADD R10, R8, 0x300 ;  /* 0x00000300080a7836 */ /* 0x000fe40000000000 */
[----:B------:R-:W-:Y:S01]  /*3330*/  IMAD.MOV.U32 R11, RZ, RZ, R9 ;  /* 0x000000ffff0b7224 */ /* 0x000fe200078e0009 */
[----:B------:R-:W-:Y:S02]  /*3340*/  R2UR UR4, R20 ;  /* 0x00000000140472ca */ /* 0x000fe400000e0000 */
[----:B------:R-:W-:Y:S02]  /*3350*/  R2UR UR6, R10 ;  /* 0x000000000a0672ca */ /* 0x000fe400000e0000 */
[----:B------:R-:W-:-:S02]  /*3360*/  R2UR UR7, R11 ;  /* 0x000000000b0772ca */ /* 0x000fc400000e0000 */
[----:B------:R-:W-:Y:S02]  /*3370*/  R2UR UR5, R21 ;  /* 0x00000000150572ca */ /* 0x000fe400000e0000 */
[----:B------:R-:W2:Y:S01]  /*3380*/  LDL.64 R20, [R1+0xf0] ;  /* 0x0000f00001147983 */ /* 0x000ea20000100a00 */
[----:B------:R-:W-:Y:S02]  /*3390*/  WARPGROUP.DEPBAR.LE gsb0, 0x0 ;  /* 0x00008000000079c5 */ /* 0x000fe40000010000 */
[----:B------:R-:W-:-:S08]  /*33a0*/  WARPGROUP.ARRIVE ;  /* 0x00000000000079c5 */ /* 0x000fd00000000000 */
[----:B------:R-:W-:Y:S01]  /*33b0*/  HGMMA.64x96x16.F32.BF16 R24, gdesc[UR4], R24, gsb0 ;  /* 0x01600000041879f0 */ /* 0x000fe20008001818 */
[----:B---3--:R-:W-:Y:S02]  /*33c0*/  VIADD R12, R12, 0x402 ;  /* 0x000004020c0c7836 */ /* 0x008fe40000000000 */
        /* <DEDUP_REMOVED lines=10> */
[----:B----4-:R-:W-:Y:S02]  /*3470*/  VIADD R14, R14, 0x404 ;  /* 0x000004040e0e7836 */ /* 0x010fe40000000000 */
        /* <DEDUP_REMOVED lines=69> */
[----:B------:R-:W-:Y:S01]  /*38d0*/  R2UR UR6, R10 ;  /* 0x000000000a0672ca */ /* 0x000fe200000e0000 */
[----:B------:R-:W2:Y:S01]  /*38e0*/  LDL R20, [R1] ;  /* 0x0000000001147983 */ /* 0x000ea20000100800 */
[----:B------:R-:W-:-:S02]  /*38f0*/  R2UR UR7, R11 ;  /* 0x000000000b0772ca */ /* 0x000fc400000e0000 */
[----:B------:R-:W-:Y:S01]  /*3900*/  R2UR UR5, R21 ;  /* 0x00000000150572ca */ /* 0x000fe200000e0000 */
[----:B---3--:R-:W-:Y:S01]  /*3910*/  VIADD R12, R12, 0xc02 ;  /* 0x00000c020c0c7836 */ /* 0x008fe20000000000 */
[----:B------:R0:W5:Y:S01]  /*3920*/  LDL R21, [R1+0xc] ;  /* 0x00000c0001157983 */ /* 0x0001620000100800 */
[----:B------:R-:W-:Y:S02]  /*3930*/  WARPGROUP.DEPBAR.LE gsb0, 0x0 ;  /* 0x00008000000079c5 */ /* 0x000fe40000010000 */
[----:B------:R-:W-:-:S08]  /*3940*/  WARPGROUP.ARRIVE ;  /* 0x00000000000079c5 */ /* 0x000fd00000000000 */
[----:B------:R-:W-:Y:S01]  /*3950*/  HGMMA.64x96x16.F32.BF16 R24, gdesc[UR4], R24, gsb0 ;  /* 0x01600000041879f0 */ /* 0x000fe20008001818 */
[----:B------:R-:W-:Y:S02]  /*3960*/  VIADD R10, R8, 0x902 ;  /* 0x00000902080a7836 */ /* 0x000fe40000000000 */
[----:B------:R-:W-:Y:S01]  /*3970*/  IMAD.MOV.U32 R11, RZ, RZ, R9 ;  /* 0x000000ffff0b7224 */ /* 0x000fe200078e0009 */
[----:B------:R-:W-:Y:S02]  /*3980*/  R2UR UR4, R12 ;  /* 0x000000000c0472ca */ /* 0x000fe400000e0000 */
[----:B------:R-:W-:Y:S02]  /*3990*/  R2UR UR6, R10 ;  /* 0x000000000a0672ca */ /* 0x000fe400000e0000 */
[----:B------:R-:W-:Y:S02]  /*39a0*/  R2UR UR7, R11 ;  /* 0x000000000b0772ca */ /* 0x000fe400000e0000 */
[----:B------:R-:W-:Y:S01]  /*39b0*/  R2UR UR5, R13 ;  /* 0x000000000d0572ca */ /* 0x000fe200000e0000 */
[----:B----4-:R-:W-:-:S02]  /*39c0*/  VIADD R14, R14, 0xc04 ;  /* 0x00000c040e0e7836 */ /* 0x010fc40000000000 */
[----:B------:R-:W-:Y:S01]  /*39d0*/  VIADD R10, R8, 0x904 ;  /* 0x00000904080a7836 */ /* 0x000fe20000000000 */
[----:B------:R-:W-:Y:S02]  /*39e0*/  WARPGROUP.DEPBAR.LE gsb0, 0x0 ;  /* 0x00008000000079c5 */ /* 0x000fe40000010000 */
[----:B------:R-:W-:-:S07]  /*39f0*/  WARPGROUP.ARRIVE ;  /* 0x00000000000079c5 */ /* 0x000fce0000000000 */
[----:B------:R-:W-:Y:S01]  /*3a00*/  HGMMA.64x96x16.F32.BF16 R24, gdesc[UR4], R24, gsb0 ;  /* 0x01600000041879f0 */ /* 0x000fe20008001818 */
[----:B------:R-:W-:Y:S01]  /*3a10*/  IMAD.MOV.U32 R11, RZ, RZ, R9 ;  /* 0x000000ffff0b7224 */ /* 0x000fe200078e0009 */
[----:B------:R-:W-:Y:S02]  /*3a20*/  R2UR UR6, R10 ;  /* 0x000000000a0672ca */ /* 0x000fe400000e0000 */
[----:B------:R-:W-:Y:S02]  /*3a30*/  R2UR UR4, R14 ;  /* 0x000000000e0472ca */ /* 0x000fe400000e0000 */
[----:B------:R-:W-:Y:S02]  /*3a40*/  R2UR UR7, R11 ;  /* 0x000000000b0772ca */ /* 0x000fe400000e0000 */
[----:B------:R-:W-:Y:S01]  /*3a50*/  R2UR UR5, R15 ;  /* 0x000000000f0572ca */ /* 0x000fe200000e0000 */
[----:B------:R-:W-:Y:S02]  /*3a60*/  VIADD R8, R8, 0x906 ;  /* 0x0000090608087836 */ /* 0x000fe40000000000 */
        /* <DEDUP_REMOVED lines=12> */
[----:B------:R0:W-:Y:S04]  /*3b30*/  STL [R1+0x70], R0 ;  /* 0x0000700001007387 */ /* 0x0001e80000100800 */
[----:B------:R0:W-:Y:S01]  /*3b40*/  STL [R1+0x70], R0 ;  /* 0x0000700001007387 */ /* 0x0001e20000100800 */
[----:B------:R-:W-:-:S02]  /*3b50*/  WARPGROUP.DEPBAR.LE gsb0, 0x0 ;  /* 0x00008000000079c5 */ /* 0x000fc40000010000 */
[----:B------:R-:W-:-:S06]  /*3b60*/  WARPGROUP.ARRIVE ;  /* 0x00000000000079c5 */ /* 0x000fcc0000000000 */
[----:B------:R-:W-:Y:S01]  /*3b70*/  HGMMA.64x96x16.F32.BF16 R24, gdesc[UR4], R24, gsb0 ;  /* 0x01600000041879f0 */ /* 0x000fe20008001818 */
        /* <DEDUP_REMOVED lines=12> */
[----:B------:R-:W-:Y:S01]  /*3c40*/  BSSY B0, `(.L_x_11261) ;  /* 0x0000005000007945 */ /* 0x000fe20003800000 */
[----:B------:R-:W-:-:S02]  /*3c50*/  WARPGROUP.DEPBAR.LE gsb0, 0x0 ;  /* 0x00008000000079c5 */ /* 0x000fc40000010000 */
[----:B------:R0:W-:Y:S09]  /*3c60*/  BAR.ARV R205, 0x100 ;  /* 0x000400cd0000751d */ /* 0x0001f20000002000 */
[----:B0-----:R-:W-:Y:S05]  /*3c70*/  @!P0 BRA `(.L_x_11262) ;  /* 0x0000000000048947 */ /* 0x001fea0003800000 */
[----:B------:R-:W-:Y:S01]  /*3c80*/  BPT.TRAP 0x1 ;  /* 0x000000040000795c */ /* 0x000fe20000300000 */
.L_x_11262:
[----:B------:R-:W-:Y:S05]  /*3c90*/  BSYNC B0 ;  /* 0x0000000000007941 */ /* 0x000fea0003800000 */
.L_x_11261:
        /* <DEDUP_REMOVED lines=19> */
[----:B------:R-:W-:Y:S01]  /*3dd0*/  UMOV UR4, 0xffffffa0 ;  /* 0xffffffa000047882 */ /* 0x000fe20000000000 */
[----:B---3--:R-:W-:Y:S01]  /*3de0*/  ISETP.GE.AND P1, PT, R8, 0x1, PT ;  /* 0x000000010800780c */ /* 0x008fe20003f26270 */
[----:B------:R-:W-:Y:S01]  /*3df0*/  UIMAD UR4, UR45, UR4, 0x60 ;  /* 0x000000602d0474a4 */ /* 0x000fe2000f8e0204 */
[----:B------:R-:W-:Y:S01]  /*3e00*/  LOP3.LUT R12, RZ, R12, RZ, 0x33, !PT ;  /* 0x0000000cff0c7212 */ /* 0x000fe200078e33ff */
[----:B------:R-:W-:Y:S01]  /*3e10*/  BSSY B0, `(.L_x_11263) ;  /* 0x00000a9000007945 */ /* 0x000fe20003800000 */
[-C--:B--2---:R-:W-:Y:S01]  /*3e20*/  FMUL.FTZ R15, R29, R13.reuse ;  /* 0x0000000d1d0f7220 */ /* 0x084fe20000410000 */
[----:B------:R-:W-:Y:S01]  /*3e30*/  SHF.R.S32.HI R29, RZ, 0x1f, R18 ;  /* 0x0000001fff1d7819 */ /* 0x000fe20000011412 */
[----:B------:R-:W-:-:S03]  /*3e40*/  FMUL.FTZ R150, R30, R13 ;  /* 0x0000000d1e967220 */ /* 0x000fc60000410000 */
[----:B------:R-:W-:Y:S01]  /*3e50*/  LEA.HI R30, R29, R18, RZ, 0x7 ;  /* 0x000000121d1e7211 */ /* 0x000fe200078f38ff */
[----:B------:R-:W-:-:S03]  /*3e60*/  FMUL.FTZ R149, R31, R13 ;  /* 0x0000000d1f957220 */ /* 0x000fc60000410000 */
[----:B------:R-:W-:Y:S01]  /*3e70*/  LOP3.LUT R31, R30, 0xffffff80, RZ, 0xc0, !PT ;  /* 0xffffff801e1f7812 */ /* 0x000fe200078ec0ff */
[----:B------:R-:W-:-:S04]  /*3e80*/  FMUL.FTZ R161, R32, R13 ;  /* 0x0000000d20a17220 */ /* 0x000fc80000410000 */
[----:B------:R-:W-:Y:S02]  /*3e90*/  IMAD.IADD R31, R18, 0x1, -R31 ;  /* 0x00000001121f7824 */ /* 0x000fe400078e0a1f */
[----:B------:R-:W-:-:S03]  /*3ea0*/  FMUL.FTZ R159, R33, R13 ;  /* 0x0000000d219f7220 */ /* 0x000fc60000410000 */
[----:B------:R-:W-:Y:S01]  /*3eb0*/  SHF.R.S32.HI R32, RZ, 0x1f, R31 ;  /* 0x0000001fff207819 */ /* 0x000fe2000001141f */
[----:B------:R-:W-:Y:S01]  /*3ec0*/  FMUL.FTZ R163, R36, R13 ;  /* 0x0000000d24a37220 */ /* 0x000fe20000410000 */
[----:B------:R-:W-:Y:S02]  /*3ed0*/  LEA.HI R36, R29, R18, RZ, 0x2 ;  /* 0x000000121d247211 */ /* 0x000fe400078f10ff */
[----:B------:R-:W-:Y:S01]  /*3ee0*/  LEA.HI R33, R32, R31, RZ, 0x2 ;  /* 0x0000001f20217211 */ /* 0x000fe200078f10ff */
[-C--:B------:R-:W-:Y:S01]  /*3ef0*/  FMUL.FTZ R164, R34, R13.reuse ;  /* 0x0000000d22a47220 */ /* 0x080fe20000410000 */
[-C--:B------:R-:W-:Y:S01]  /*3f00*/  FMUL.FTZ R173, R39, R13.reuse ;  /* 0x0000000d27ad7220 */ /* 0x080fe20000410000 */
[----:B------:R-:W-:Y:S01]  /*3f10*/  FMUL.FTZ R39, R41, R13 ;  /* 0x0000000d29277220 */ /* 0x000fe20000410000 */
[--C-:B------:R-:W-:Y:S02]  /*3f20*/  SHF.R.S32.HI R34, RZ, 0x2, R33.reuse ;  /* 0x00000002ff227819 */ /* 0x100fe40000011421 */
[----:B------:R-:W-:-:S02]  /*3f30*/  SHF.R.S32.HI R29, RZ, 0x1f, R33 ;  /* 0x0000001fff1d7819 */ /* 0x000fc40000011421 */
[----:B------:R-:W-:Y:S02]  /*3f40*/  LOP3.LUT R41, R36, 0xfffffffc, RZ, 0xc0, !PT ;  /* 0xfffffffc24297812 */ /* 0x000fe400078ec0ff */
[----:B------:R-:W-:Y:S02]  /*3f50*/  LEA.HI R36, R29, R34, RZ, 0x3 ;  /* 0x000000221d247211 */ /* 0x000fe400078f18ff */
[----:B------:R-:W-:Y:S01]  /*3f60*/  SHF.R.S32.HI R29, RZ, 0x7, R30 ;  /* 0x00000007ff1d7819 */ /* 0x000fe2000001141e */
[----:B------:R-:W-:Y:S01]  /*3f70*/  IMAD.IADD R18, R18, 0x1, -R41 ;  /* 0x0000000112127824 */ /* 0x000fe200078e0a29 */
[----:B------:R-:W-:Y:S02]  /*3f80*/  LEA.HI R32, R32, R31, RZ, 0x5 ;  /* 0x0000001f20207211 */ /* 0x000fe400078f28ff */
[----:B------:R-:W-:Y:S02]  /*3f90*/  LOP3.LUT R41, R36, 0xfffffff8, RZ, 0xc0, !PT ;  /* 0xfffffff824297812 */ /* 0x000fe400078ec0ff */
[----:B------:R-:W-:-:S02]  /*3fa0*/  LEA.HI R30, R30, R29, RZ, 0x1 ;  /* 0x0000001d1e1e7211 */ /* 0x000fc400078f08ff */
[----:B------:R-:W-:Y:S01]  /*3fb0*/  SHF.R.S32.HI R32, RZ, 0x5, R32 ;  /* 0x00000005ff207819 */ /* 0x000fe20000011420 */
[----:B------:R-:W-:Y:S01]  /*3fc0*/  IMAD.IADD R41, R34, 0x1, -R41 ;  /* 0x0000000122297824 */ /* 0x000fe200078e0a29 */
        /* <DEDUP_REMOVED lines=14> */
[----:B------:R-:W-:Y:S02]  /*40b0*/  IMAD R19, R19, -0x60, R6 ;  /* 0xffffffa013137824 */ /* 0x000fe400078e0206 */
        /* <DEDUP_REMOVED lines=40> */
[C---:B------:R-:W-:Y:S01]  /*4340*/  VIADD R21, R19.reuse, 0x61 ;  /* 0x0000006113157836 */ /* 0x040fe20000000000 */
[----:B------:R-:W1:Y:S03]  /*4350*/  MUFU.TANH R24, R24 ;  /* 0x0000001800187308 */ /* 0x000e660000002400 */
[----:B------:R-:W-:Y:S02]  /*4360*/  IMAD R20, R18, -0x2, R21 ;  /* 0xfffffffe12147824 */ /* 0x000fe400078e0215 */
[----:B------:R-:W-:-:S03]  /*4370*/  VIADD R19, R19, 0x60 ;  /* 0x0000006013137836 */ /* 0x000fc60000000000 */
[----:B------:R-:W2:Y:S01]  /*4380*/  MUFU.TANH R215, R215 ;  /* 0x000000d700d77308 */ /* 0x000ea20000002400 */
[----:B------:R-:W-:Y:S02]  /*4390*/  IMAD.IADD R13, R20, 0x1, -R9 ;  /* 0x00000001140d7824 */ /* 0x000fe400078e0a09 */
[----:B------:R-:W-:-:S05]  /*43a0*/  IMAD.U32 R21, RZ, RZ, UR4 ;  /* 0x00000004ff157e24 */ /* 0x000fca000f8e00ff */
[----:B------:R-:W3:Y:S01]  /*43b0*/  MUFU.TANH R152, R152 ;  /* 0x0000009800987308 */ /* 0x000ee20000002400 */
[----:B------:R-:W-:-:S07]  /*43c0*/  IMAD R20, R18, -0x2, R19 ;  /* 0xfffffffe12147824 */ /* 0x000fce00078e0213 */
[----:B------:R-:W4:Y:S01]  /*43d0*/  MUFU.TANH R151, R151 ;  /* 0x0000009700977308 */ /* 0x000f220000002400 */
        /* <DEDUP_REMOVED lines=46> */
[----:B------:R-:W-:Y:S02]  /*46c0*/  IMAD R32, R18, -0x2, R21 ;  /* 0xfffffffe12207824 */ /* 0x000fe400078e0215 */
[----:B------:R-:W-:Y:S01]  /*46d0*/  VIADD R18, R11, UR4 ;  /* 0x000000040b127c36 */ /* 0x000fe20008000000 */
[----:B0-----:R-:W-:Y:S01]  /*46e0*/  VIADDMNMX R11, R29, R47, R20, PT ;  /* 0x0000002f1d0b7246 */ /* 0x001fe20003800114 */
        /* <DEDUP_REMOVED lines=14> */
.L_x_11268:
[----:B------:R-:W-:Y:S05]  /*47d0*/  BSYNC B2 ;  /* 0x0000000000027941 */ /* 0x000fea0003800000 */
.L_x_11267:
[----:B------:R-:W-:Y:S01]  /*47e0*/  LOP3.LUT R13, RZ, R13, RZ, 0x33, !PT ;  /* 0x0000000dff0d7212 */ /* 0x000fe200078e33ff */
[----:B------:R-:W-:Y:S06]  /*47f0*/  BRA `(.L_x_11269) ;  /* 0x0000000000187947 */ /* 0x000fec0003800000 */
.L_x_11266:
[----:B------:R-:W-:-:S13]  /*4800*/  ISETP.NE.AND P0, PT, R8, 0x1, PT ;  /* 0x000000010800780c */ /* 0x000fda0003f05270 */
[----:B------:R-:W-:Y:S05]  /*4810*/  @!P0 BRA `(.L_x_11269) ;  /* 0x0000000000108947 */ /* 0x000fea0003800000 */
[----:B------:R-:W2:Y:S04]  /*4820*/  LDL R12, [R194+0x1c] ;  /* 0x00001c00c20c7983 */ /* 0x000ea80000100800 */
[----:B------:R-:W3:Y:S01]  /*4830*/  LDL R34, [R194+0x20] ;  /* 0x00002000c2227983 */ /* 0x000ee20000100800 */
[----:B--2---:R-:W-:-:S05]  /*4840*/  IMAD.HI.U32 R13, R13, R12, RZ ;  /* 0x0000000c0d0d7227 */ /* 0x004fca00078e00ff */
[----:B---3--:R-:W-:-:S07]  /*4850*/  SHF.R.U32.HI R13, RZ, R34, R13 ;  /* 0x00000022ff0d7219 */ /* 0x008fce000001160d */
.L_x_11269:
[----:B------:R-:W-:Y:S05]  /*4860*/  BSYNC B1 ;  /* 0x0000000000017941 */ /* 0x000fea0003800000 */
.L_x_11265:
[----:B------:R-:W-:-:S05]  /*4870*/  IMAD R13, R8, R13, R32 ;  /* 0x0000000d080d7224 */ /* 0x000fca00078e0220 */
[----:B------:R-:W-:Y:S02]  /*4880*/  VIMNMX R10, R10, R13, !PT ;  /* 0x0000000d0a0a7248 */ /* 0x000fe40007fe0100 */
[----:B------:R-:W-:-:S07]  /*4890*/  VIADDMNMX R11, R13, R8, R11, PT ;  /* 0x000000080d0b7246 */ /* 0x000fce000380010b */
.L_x_11264:
[----:B------:R-:W-:Y:S05]  /*48a0*/  BSYNC B0 ;  /* 0x0000000000007941 */ /* 0x000fea0003800000 */
.L_x_11263:
        /* <DEDUP_REMOVED lines=110> */
[----:B-1----:R-:W-:Y:S02]  /*4f90*/  FSEL R147, R24, -INF , !P6 ;  /* 0xff80000018937808 */ /* 0x002fe40007000000 */
        /* <DEDUP_REMOVED lines=21> */
.L_x_11275:
[----:B------:R-:W-:Y:S05]  /*50f0*/  BSYNC B2 ;  /* 0x0000000000027941 */ /* 0x000fea0003800000 */
.L_x_11274:
[----:B------:R-:W-:Y:S01]  /*5100*/  LOP3.LUT R9, RZ, R9, RZ, 0x33, !PT ;  /* 0x00000009ff097212 */ /* 0x000fe200078e33ff */
[----:B------:R-:W-:Y:S06]  /*5110*/  BRA `(.L_x_11276) ;  /* 0x0000000000187947 */ /* 0x000fec0003800000 */
.L_x_11273:
[----:B------:R-:W-:-:S13]  /*5120*/  ISETP.NE.AND P6, PT, R8, 0x1, PT ;  /* 0x000000010800780c */ /* 0x000fda0003fc5270 */
[----:B------:R-:W-:Y:S05]  /*5130*/  @!P6 BRA `(.L_x_11276) ;  /* 0x000000000010e947 */ /* 0x000fea0003800000 */
[----:B------:R-:W2:Y:S04]  /*5140*/  LDL R6, [R194+0x1c] ;  /* 0x00001c00c2067983 */ /* 0x000ea80000100800 */
[----:B------:R-:W3:Y:S01]  /*5150*/  LDL R12, [R194+0x20] ;  /* 0x00002000c20c7983 */ /* 0x000ee20000100800 */
[----:B--2---:R-:W-:-:S05]  /*5160*/  IMAD.HI.U32 R9, R9, R6, RZ ;  /* 0x0000000609097227 */ /* 0x004fca00078e00ff */
[----:B---3--:R-:W-:-:S07]  /*5170*/  SHF.R.U32.HI R9, RZ, R12, R9 ;  /* 0x0000000cff097219 */ /* 0x008fce0000011609 */
.L_x_11276:
[----:B------:R-:W-:Y:S05]  /*5180*/  BSYNC B1 ;  /* 0x0000000000017941 */ /* 0x000fea0003800000 */
.L_x_11272:
[----:B------:R-:W-:-:S05]  /*5190*/  IMAD R9, R8, R9, R32 ;  /* 0x0000000908097224 */ /* 0x000fca00078e0220 */
[----:B------:R-:W-:Y:S02]  /*51a0*/  VIADDMNMX R11, R9, R8, R11, PT ;  /* 0x00000008090b7246 */ /* 0x000fe4000380010b */
[----:B------:R-:W-:-:S07]  /*51b0*/  VIMNMX R10, R10, R9, !PT ;  /* 0x000000090a0a7248 */ /* 0x000fce0007fe0100 */
.L_x_11271:
[----:B------:R-:W-:Y:S05]  /*51c0*/  BSYNC B0 ;  /* 0x0000000000007941 */ /* 0x000fea0003800000 */
.L_x_11270:
[C---:B------:R-:W-:Y:S01]  /*51d0*/  ISETP.GT.AND P0, PT, R10.reuse, 0x1, !P0 ;  /* 0x000000010a00780c */ /* 0x040fe20004704270 */
[----:B------:R-:W2:Y:S01]  /*51e0*/  LDL R12, [R1+0x218] ;  /* 0x00021800010c7983 */ /* 0x000ea20000100800 */
[----:B------:R-:W-:Y:S02]  /*51f0*/  ISETP.GT.AND P1, PT, R10, 0x8, !P1 ;  /* 0x000000080a00780c */ /* 0x000fe40004f24270 */
[C---:B------:R-:W-:Y:S01]  /*5200*/  ISETP.LT.OR P0, PT, R11.reuse, 0x2, P0 ;  /* 0x000000020b00780c */ /* 0x040fe20000701670 */
[----:B------:R-:W3:Y:S01]  /*5210*/  LDL R158, [R1+0x214] ;  /* 0x00021400019e7983 */ /* 0x000ee20000100800 */
[----:B------:R-:W-:Y:S02]  /*5220*/  ISETP.LT.OR P1, PT, R11, 0x9, P1 ;  /* 0x000000090b00780c */ /* 0x000fe40000f21670 */
[----:B------:R-:W-:Y:S01]  /*5230*/  FSEL R151, R151, -INF , !P0 ;  /* 0xff80000097977808 */ /* 0x000fe20004000000 */
[----:B------:R-:W4:Y:S01]  /*5240*/  LDL R154, [R1+0x210] ;  /* 0x00021000019a7983 */ /* 0x000f220000100800 */
[----:B------:R-:W-:-:S02]  /*5250*/  ISETP.NE.AND P0, PT, R34, RZ, PT ;  /* 0x000000ff2200720c */ /* 0x000fc40003f05270 */
[----:B------:R-:W-:Y:S01]  /*5260*/  FSEL R150, R150, -INF , !P1 ;  /* 0xff80000096967808 */ /* 0x000fe20004800000 */
[----:B------:R-:W4:Y:S01]  /*5270*/  LDL R24, [R1+0x3f4] ;  /* 0x0003f40001187983 */ /* 0x000f220000100800 */
[----:B------:R-:W-:Y:S02]  /*5280*/  ISETP.GT.AND P0, PT, R10, 0x9, !P0 ;  /* 0x000000090a00780c */ /* 0x000fe40004704270 */
[----:B------:R-:W-:Y:S01]  /*5290*/  ISETP.NE.AND P1, PT, R38, RZ, PT ;  /* 0x000000ff2600720c */ /* 0x000fe20003f25270 */
[----:B------:R-:W4:Y:S01]  /*52a0*/  LDL R155, [R1+0x1f8] ;  /* 0x0001f800019b7983 */ /* 0x000f220000100800 */
[----:B------:R-:W-:Y:S02]  /*52b0*/  ISETP.LT.OR P0, PT, R11, 0xa, P0 ;  /* 0x0000000a0b00780c */ /* 0x000fe40000701670 */
[----:B------:R-:W-:Y:S01]  /*52c0*/  ISETP.NE.AND P6, PT, R42, RZ, PT ;  /* 0x000000ff2a00720c */ /* 0x000fe20003fc5270 */
[----:B------:R-:W4:Y:S01]  /*52d0*/  LDL R30, [R1+0x3e4] ;  /* 0x0003e400011e7983 */ /* 0x000f220000100800 */
[----:B------:R-:W-:-:S02]  /*52e0*/  FSEL R149, R149, -INF , !P0 ;  /* 0xff80000095957808 */ /* 0x000fc40004000000 */
[----:B------:R-:W-:Y:S01]  /*52f0*/  ISETP.NE.AND P0, PT, R36, RZ, PT ;  /* 0x000000ff2400720c */ /* 0x000fe20003f05270 */
[----:B------:R-:W4:Y:S01]  /*5300*/  LDL R32, [R1+0x3ec] ;  /* 0x0003ec0001207983 */ /* 0x000f220000100800 */
[----:B------:R-:W-:Y:S02]  /*5310*/  FMNMX.FTZ R6, R147, R215, !PT ;  /* 0x000000d793067209 */ /* 0x000fe40007810000 */
[----:B------:R-:W-:Y:S01]  /*5320*/  ISETP.GT.AND P0, PT, R10, 0x10, !P0 ;  /* 0x000000100a00780c */ /* 0x000fe20004704270 */
[----:B------:R-:W4:Y:S01]  /*5330*/  LDL R47, [R1+0x21c] ;  /* 0x00021c00012f7983 */ /* 0x000f220000100800 */
[----:B------:R-:W-:Y:S02]  /*5340*/  FMNMX.FTZ R6, R153, R6, !PT ;  /* 0x0000000699067209 */ /* 0x000fe40007810000 */
[----:B------:R-:W-:Y:S01]  /*5350*/  ISETP.LT.OR P0, PT, R11, 0x11, P0 ;  /* 0x000000110b00780c */ /* 0x000fe20000701670 */
[----:B------:R-:W4:Y:S01]  /*5360*/  LDL R54, [R1+0x238] ;  /* 0x0002380001367983 */ /* 0x000f220000100800 */
[----:B------:R-:W-:-:S02]  /*5370*/  FMNMX.FTZ R6, R43, R6, !PT ;  /* 0x000000062b067209 */ /* 0x000fc40007810000 */
[----:B------:R-:W-:Y:S01]  /*5380*/  FSEL R164, R164, -INF , !P0 ;  /* 0xff800000a4a47808 */ /* 0x000fe20004000000 */
[----:B------:R-:W4:Y:S01]  /*5390*/  LDL R55, [R1+0x23c] ;  /* 0x00023c0001377983 */ /* 0x000f220000100800 */
[----:B------:R-:W-:Y:S02]  /*53a0*/  ISETP.GT.AND P0, PT, R10, 0x11, !P1 ;  /* 0x000000110a00780c */ /* 0x000fe40004f04270 */
[----:B------:R-:W-:Y:S01]  /*53b0*/  ISETP.NE.AND P1, PT, R50, RZ, PT ;  /* 0x000000ff3200720c */ /* 0x000fe20003f25270 */
[----:B------:R-:W4:Y:S01]  /*53c0*/  LDL R56, [R1+0x240] ;  /* 0x0002400001387983 */ /* 0x000f220000100800 */
[----:B------:R-:W-:Y:S02]  /*53d0*/  ISETP.LT.OR P0, PT, R11, 0x12, P0 ;  /* 0x000000120b00780c */ /* 0x000fe40000701670 */
[----:B------:R-:W-:Y:S01]  /*53e0*/  FMNMX.FTZ R6, R161, R6, !PT ;  /* 0x00000006a1067209 */ /* 0x000fe20007810000 */
        /* <DEDUP_REMOVED lines=14> */
[----:B------:R-:W-:Y:S01]  /*54d0*/  FMNMX.FTZ R6, R15, R6, !PT ;  /* 0x000000060f067209 */ /* 0x000fe20007810000 */
        /* <DEDUP_REMOVED lines=16> */
[----:B------:R-:W-:Y:S02]  /*55e0*/  ISETP.NE.AND P0, PT, R26, RZ, PT ;  /* 0x000000ff1a00720c */ /* 0x000fe40003f05270 */
[----:B------:R-:W-:Y:S01]  /*55f0*/  ISETP.NE.AND P6, PT, R51, RZ, PT ;  /* 0x000000ff3300720c */ /* 0x000fe20003fc5270 */
[----:B------:R-:W4:Y:S01]  /*5600*/  LDL R67, [R1+0x26c] ;  /* 0x00026c0001437983 */ /* 0x000f220000100800 */
[----:B------:R-:W-:Y:S02]  /*5610*/  ISETP.GT.AND P0, PT, R10, 0x21, !P0 ;  /* 0x000000210a00780c */ /* 0x000fe40004704270 */
[----:B------:R-:W-:Y:S01]  /*5620*/  FMNMX.FTZ R6, R21, R6, !PT ;  /* 0x0000000615067209 */ /* 0x000fe20007810000 */
[----:B------:R-:W4:Y:S01]  /*5630*/  LDL R51, [R1+0x22c] ;  /* 0x00022c0001337983 */ /* 0x000f220000100800 */
[----:B------:R-:W-:-:S02]  /*5640*/  ISETP.LT.OR P0, PT, R11, 0x22, P0 ;  /* 0x000000220b00780c */ /* 0x000fc40000701670 */
[----:B------:R-:W-:Y:S01]  /*5650*/  FMNMX.FTZ R6, R33, R6, !PT ;  /* 0x0000000621067209 */ /* 0x000fe20007810000 */
[----:B------:R-:W4:Y:S01]  /*5660*/  LDL R68, [R1+0x270] ;  /* 0x0002700001447983 */ /* 0x000f220000100800 */
[----:B------:R-:W-:Y:S02]  /*5670*/  FSEL R189, R189, -INF , !P0 ;  /* 0xff800000bdbd7808 */ /* 0x000fe40004000000 */
[----:B------:R-:W-:Y:S01]  /*5680*/  ISETP.NE.AND P0, PT, R44, RZ, PT ;  /* 0x000000ff2c00720c */ /* 0x000fe20003f05270 */
[----:B------:R-:W4:Y:S01]  /*5690*/  LDL R69, [R1+0x274] ;  /* 0x0002740001457983 */ /* 0x000f220000100800 */
[----:B------:R-:W-:Y:S02]  /*56a0*/  FMNMX.FTZ R6, R157, R6, !PT ;  /* 0x000000069d067209 */ /* 0x000fe40007810000 */
[----:B------:R-:W-:Y:S01]  /*56b0*/  ISETP.GT.AND P0, PT, R10, 0x28, !P0 ;  /* 0x000000280a00780c */ /* 0x000fe20004704270 */
[----:B------:R-:W4:Y:S01]  /*56c0*/  LDL R70, [R1+0x278] ;  /* 0x0002780001467983 */ /* 0x000f220000100800 */
[----:B------:R-:W-:-:S02]  /*56d0*/  FMNMX.FTZ R6, R187, R6, !PT ;  /* 0x00000006bb067209 */ /* 0x000fc40007810000 */
[----:B------:R-:W-:Y:S01]  /*56e0*/  ISETP.LT.OR P0, PT, R11, 0x29, P0 ;  /* 0x000000290b00780c */ /* 0x000fe20000701670 */
[----:B------:R-:W4:Y:S01]  /*56f0*/  LDL R71, [R1+0x27c] ;  /* 0x00027c0001477983 */ /* 0x000f220000100800 */
[----:B------:R-:W-:Y:S02]  /*5700*/  FMNMX.FTZ R6, R31, R6, !PT ;  /* 0x000000061f067209 */ /* 0x000fe40007810000 */
[----:B------:R-:W-:Y:S01]  /*5710*/  FSEL R171, R171, -INF , !P0 ;  /* 0xff800000abab7808 */ /* 0x000fe20004000000 */
[----:B------:R-:W4:Y:S01]  /*5720*/  LDL R72, [R1+0x280] ;  /* 0x0002800001487983 */ /* 0x000f220000100800 */
[----:B------:R-:W-:Y:S02]  /*5730*/  ISETP.NE.AND P0, PT, R46, RZ, PT ;  /* 0x000000ff2e00720c */ /* 0x000fe40003f05270 */
[----:B------:R-:W-:Y:S01]  /*5740*/  FMNMX.FTZ R6, R175, R6, !PT ;  /* 0x00000006af067209 */ /* 0x000fe20007810000 */
[----:B------:R-:W4:Y:S01]  /*5750*/  LDL R73, [R1+0x284] ;  /* 0x0002840001497983 */ /* 0x000f220000100800 */
[----:B------:R-:W-:-:S02]  /*5760*/  ISETP.GT.AND P0, PT, R10, 0x29, !P0 ;  /* 0x000000290a00780c */ /* 0x000fc40004704270 */
[----:B------:R-:W-:Y:S01]  /*5770*/  ISETP.GT.AND P2, PT, R10, 0x49, !P2 ;  /* 0x000000490a00780c */ /* 0x000fe20005744270 */
[----:B------:R-:W4:Y:S01]  /*5780*/  LDL R74, [R1+0x288] ;  /* 0x00028800014a7983 */ /* 0x000f220000100800 */
[----:B------:R-:W-:Y:S02]  /*5790*/  ISETP.LT.OR P0, PT, R11, 0x2a, P0 ;  /* 0x0000002a0b00780c */ /* 0x000fe40000701670 */
[----:B------:R-:W-:Y:S01]  /*57a0*/  FMNMX.FTZ R6, R177, R6, !PT ;  /* 0x00000006b1067209 */ /* 0x000fe20007810000 */
[----:B------:R-:W4:Y:S01]  /*57b0*/  LDL R75, [R1+0x28c] ;  /* 0x00028c00014b7983 */ /* 0x000f220000100800 */
[----:B------:R-:W-:Y:S02]  /*57c0*/  FSEL R172, R172, -INF , !P0 ;  /* 0xff800000acac7808 */ /* 0x000fe40004000000 */
[----:B------:R-:W-:Y:S01]  /*57d0*/  ISETP.NE.AND P0, PT, R48, RZ, PT ;  /* 0x000000ff3000720c */ /* 0x000fe20003f05270 */
[----:B------:R-:W4:Y:S01]  /*57e0*/  LDL R76, [R1+0x290] ;  /* 0x00029000014c7983 */ /* 0x000f220000100800 */
[----:B------:R-:W-:-:S02]  /*57f0*/  ISETP.GT.AND P3, PT, R10, 0x50, !P3 ;  /* 0x000000500a00780c */ /* 0x000fc40005f64270 */
[----:B------:R-:W-:Y:S01]  /*5800*/  ISETP.GT.AND P0, PT, R10, 0x30, !P0 ;  /* 0x000000300a00780c */ /* 0x000fe20004704270 */
[----:B------:R-:W4:Y:S01]  /*5810*/  LDL R48, [R1+0x220] ;  /* 0x0002200001307983 */ /* 0x000f220000100800 */
[C---:B------:R-:W-:Y:S02]  /*5820*/  ISETP.LT.OR P2, PT, R11.reuse, 0x4a, P2 ;  /* 0x0000004a0b00780c */ /* 0x040fe40001741670 */
[----:B------:R-:W-:Y:S01]  /*5830*/  ISETP.LT.OR P0, PT, R11, 0x31, P0 ;  /* 0x000000310b00780c */ /* 0x000fe20000701670 */
[----:B------:R-:W4:Y:S01]  /*5840*/  LDL R77, [R1+0x294] ;  /* 0x00029400014d7983 */ /* 0x000f220000100800 */
[----:B------:R-:W-:Y:S02]  /*5850*/  FMNMX.FTZ R6, R167, R6, !PT ;  /* 0x00000006a7067209 */ /* 0x000fe40007810000 */
[----:B------:R-:W-:Y:S01]  /*5860*/  FSEL R195, R195, -INF , !P0 ;  /* 0xff800000c3c37808 */ /* 0x000fe20004000000 */
[----:B------:R-:W4:Y:S01]  /*5870*/  LDL R78, [R1+0x298] ;  /* 0x00029800014e7983 */ /* 0x000f220000100800 */
[----:B------:R-:W-:-:S02]  /*5880*/  ISETP.NE.AND P0, PT, R49, RZ, PT ;  /* 0x000000ff3100720c */ /* 0x000fc40003f05270 */
[C---:B------:R-:W-:Y:S01]  /*5890*/  ISETP.LT.OR P3, PT, R11.reuse, 0x51, P3 ;  /* 0x000000510b00780c */ /* 0x040fe20001f61670 */
[----:B------:R-:W4:Y:S01]  /*58a0*/  LDL R49, [R1+0x224] ;  /* 0x0002240001317983 */ /* 0x000f220000100800 */
[----:B------:R-:W-:Y:S02]  /*58b0*/  ISETP.GT.AND P0, PT, R10, 0x31, !P0 ;  /* 0x000000310a00780c */ /* 0x000fe40004704270 */
[----:B------:R-:W-:Y:S01]  /*58c0*/  FSEL R176, R176, -INF , !P2 ;  /* 0xff800000b0b07808 */ /* 0x000fe20005000000 */
[----:B------:R-:W4:Y:S01]  /*58d0*/  LDL R79, [R1+0x29c] ;  /* 0x00029c00014f7983 */ /* 0x000f220000100800 */
[----:B------:R-:W-:Y:S02]  /*58e0*/  ISETP.LT.OR P0, PT, R11, 0x32, P0 ;  /* 0x000000320b00780c */ /* 0x000fe40000701670 */
[----:B------:R-:W-:Y:S01]  /*58f0*/  FMNMX.FTZ R6, R29, R6, !PT ;  /* 0x000000061d067209 */ /* 0x000fe20007810000 */
[----:B------:R-:W4:Y:S01]  /*5900*/  LDL R80, [R1+0x2a0] ;  /* 0x0002a00001507983 */ /* 0x000f220000100800 */
[----:B------:R-:W-:-:S02]  /*5910*/  FSEL R212, R212, -INF , !P0 ;  /* 0xff800000d4d47808 */ /* 0x000fc40004000000 */
[----:B------:R-:W-:Y:S01]  /*5920*/  ISETP.NE.AND P0, PT, R28, RZ, PT ;  /* 0x000000ff1c00720c */ /* 0x000fe20003f05270 */
[----:B------:R-:W4:Y:S01]  /*5930*/  LDL R81, [R1+0x2a4] ;  /* 0x0002a40001517983 */ /* 0x000f220000100800 */
[----:B------:R-:W-:Y:S02]  /*5940*/  FSEL R185, R185, -INF , !P3 ;  /* 0xff800000b9b97808 */ /* 0x000fe40005800000 */
[C---:B------:R-:W-:Y:S01]  /*5950*/  ISETP.GT.AND P0, PT, R10.reuse, 0x38, !P0 ;  /* 0x000000380a00780c */ /* 0x040fe20004704270 */
[----:B------:R-:W4:Y:S01]  /*5960*/  LDL R28, [R1+0x3dc] ;  /* 0x0003dc00011c7983 */ /* 0x000f220000100800 */
[----:B------:R-:W-:Y:S02]  /*5970*/  FMNMX.FTZ R6, R169, R6, !PT ;  /* 0x00000006a9067209 */ /* 0x000fe40007810000 */
[----:B------:R-:W-:Y:S01]  /*5980*/  ISETP.LT.OR P0, PT, R11, 0x39, P0 ;  /* 0x000000390b00780c */ /* 0x000fe20000701670 */
[----:B------:R-:W4:Y:S01]  /*5990*/  LDL R82, [R1+0x2a8] ;  /* 0x0002a80001527983 */ /* 0x000f220000100800 */
[----:B------:R-:W-:-:S02]  /*59a0*/  ISETP.GT.AND P4, PT, R10, 0x51, !P4 ;  /* 0x000000510a00780c */ /* 0x000fc40006784270 */
[----:B------:R-:W-:Y:S01]  /*59b0*/  FSEL R213, R213, -INF , !P0 ;  /* 0xff800000d5d57808 */ /* 0x000fe20004000000 */
[----:B------:R-:W4:Y:S01]  /*59c0*/  LDL R83, [R1+0x2ac] ;  /* 0x0002ac0001537983 */ /* 0x000f220000100800 */
[C---:B------:R-:W-:Y:S02]  /*59d0*/  ISETP.GT.AND P0, PT, R10.reuse, 0x39, !P1 ;  /* 0x000000390a00780c */ /* 0x040fe40004f04270 */
[----:B------:R-:W-:Y:S01]  /*59e0*/  ISETP.NE.AND P1, PT, R53, RZ, PT ;  /* 0x000000ff3500720c */ /* 0x000fe20003f25270 */
[----:B------:R-:W4:Y:S01]  /*59f0*/  LDL R84, [R1+0x2b0] ;  /* 0x0002b00001547983 */ /* 0x000f220000100800 */
[----:B------:R-:W-:Y:S02]  /*5a00*/  ISETP.LT.OR P0, PT, R11, 0x3a, P0 ;  /* 0x0000003a0b00780c */ /* 0x000fe40000701670 */
[----:B------:R-:W-:Y:S01]  /*5a10*/  ISETP.GT.AND P1, PT, R10, 0x48, !P1 ;  /* 0x000000480a00780c */ /* 0x000fe20004f24270 */
[----:B------:R-:W4:Y:S01]  /*5a20*/  LDL R53, [R1+0x234] ;  /* 0x0002340001357983 */ /* 0x000f220000100800 */
[----:B------:R-:W-:-:S02]  /*5a30*/  FSEL R214, R214, -INF , !P0 ;  /* 0xff800000d6d67808 */ /* 0x000fc40004000000 */
[----:B------:R-:W-:Y:S01]  /*5a40*/  ISETP.NE.AND P0, PT, R13, RZ, PT ;  /* 0x000000ff0d00720c */ /* 0x000fe20003f05270 */
[----:B------:R-:W4:Y:S01]  /*5a50*/  LDL R85, [R1+0x2b4] ;  /* 0x0002b40001557983 */ /* 0x000f220000100800 */
[----:B------:R-:W-:Y:S02]  /*5a60*/  ISETP.LT.OR P1, PT, R11, 0x49, P1 ;  /* 0x000000490b00780c */ /* 0x000fe40000f21670 */
[C---:B------:R-:W-:Y:S01]  /*5a70*/  ISETP.GT.AND P0, PT, R10.reuse, RZ, !P0 ;  /* 0x000000ff0a00720c */ /* 0x040fe20004704270 */
[----:B------:R-:W4:Y:S01]  /*5a80*/  LDL R86, [R1+0x2b8] ;  /* 0x0002b80001567983 */ /* 0x000f220000100800 */
[----:B------:R-:W-:Y:S02]  /*5a90*/  FSEL R183, R183, -INF , !P1 ;  /* 0xff800000b7b77808 */ /* 0x000fe40004800000 */
[----:B------:R-:W-:Y:S01]  /*5aa0*/  ISETP.LT.OR P0, PT, R11, 0x1, P0 ;  /* 0x000000010b00780c */ /* 0x000fe20000701670 */
[----:B------:R-:W4:Y:S01]  /*5ab0*/  LDL R87, [R1+0x2bc] ;  /* 0x0002bc0001577983 */ /* 0x000f220000100800 */
[----:B------:R-:W-:-:S02]  /*5ac0*/  ISETP.GT.AND P5, PT, R10, 0x58, !P5 ;  /* 0x000000580a00780c */ /* 0x000fc40006fa4270 */
        /* <DEDUP_REMOVED lines=9> */
[----:B------:R-:W-:Y:S01]  /*5b60*/  FMNMX.FTZ R9, R149, R8, !PT ;  /* 0x0000000895097209 */ /* 0x000fe20007810000 */
[----:B------:R-:W4:Y:S01]  /*5b70*/  LDL R91, [R1+0x2cc] ;  /* 0x0002cc00015b7983 */ /* 0x000f220000100800 */
[----:B------:R-:W-:Y:S02]  /*5b80*/  ISETP.NE.AND P0, PT, R52, RZ, PT ;  /* 0x000000ff3400720c */ /* 0x000fe40003f05270 */
[----:B------:R-:W-:Y:S01]  /*5b90*/  FMNMX.FTZ R8, R164, R9, !PT ;  /* 0x00000009a4087209 */ /* 0x000fe20007810000 */
        /* <DEDUP_REMOVED lines=8> */
[----:B------:R-:W-:Y:S01]  /*5c20*/  FMNMX.FTZ R9, R173, R8, !PT ;  /* 0x00000008ad097209 */ /* 0x000fe20007810000 */
[----:B------:R-:W4:Y:S01]  /*5c30*/  LDL R94, [R1+0x2d8] ;  /* 0x0002d800015e7983 */ /* 0x000f220000100800 */
[----:B------:R-:W-:Y:S02]  /*5c40*/  ISETP.NE.AND P6, PT, R18, RZ, PT ;  /* 0x000000ff1200720c */ /* 0x000fe40003fc5270 */
[----:B------:R-:W-:Y:S01]  /*5c50*/  FMNMX.FTZ R8, R188, R9, !PT ;  /* 0x00000009bc087209 */ /* 0x000fe20007810000 */
[----:B------:R-:W4:Y:S01]  /*5c60*/  LDL R95, [R1+0x2dc] ;  /* 0x0002dc00015f7983 */ /* 0x000f220000100800 */
[----:B------:R-:W-:-:S02]  /*5c70*/  ISETP.GT.AND P6, PT, R10, 0x59, !P6 ;  /* 0x000000590a00780c */ /* 0x000fc400077c4270 */
[----:B------:R-:W-:Y:S01]  /*5c80*/  FMNMX.FTZ R8, R189, R8, !PT ;  /* 0x00000008bd087209 */ /* 0x000fe20007810000 */
[----:B------:R-:W4:Y:S01]  /*5c90*/  LDL R96, [R1+0x2e0] ;  /* 0x0002e00001607983 */ /* 0x000f220000100800 */
[----:B------:R-:W-:Y:S02]  /*5ca0*/  ISETP.LT.OR P4, PT, R11, 0x52, P4 ;  /* 0x000000520b00780c */ /* 0x000fe40002781670 */
[----:B------:R-:W-:Y:S01]  /*5cb0*/  FMNMX.FTZ R9, R171, R8, !PT ;  /* 0x00000008ab097209 */ /* 0x000fe20007810000 */
[----:B------:R-:W4:Y:S01]  /*5cc0*/  LDL R97, [R1+0x2e4] ;  /* 0x0002e40001617983 */ /* 0x000f220000100800 */
[C---:B------:R-:W-:Y:S02]  /*5cd0*/  ISETP.LT.OR P5, PT, R11.reuse, 0x59, P5 ;  /* 0x000000590b00780c */ /* 0x040fe40002fa1670 */
        /* <DEDUP_REMOVED lines=8> */
[----:B------:R-:W-:Y:S02]  /*5d60*/  FSEL R182, R182, -INF , !P5 ;  /* 0xff800000b6b67808 */ /* 0x000fe40006800000 */
[----:B------:R-:W-:Y:S01]  /*5d70*/  FMNMX.FTZ R9, R213, R8, !PT ;  /* 0x00000008d5097209 */ /* 0x000fe20007810000 */
[----:B------:R-:W4:Y:S01]  /*5d80*/  LDL R101, [R1+0x2f4] ;  /* 0x0002f40001657983 */ /* 0x000f220000100800 */
[----:B------:R-:W-:-:S02]  /*5d90*/  FSEL R186, R186, -INF , !P6 ;  /* 0xff800000baba7808 */ /* 0x000fc40007000000 */
[----:B------:R-:W-:Y:S01]  /*5da0*/  FMNMX.FTZ R8, R214, R9, !PT ;  /* 0x00000009d6087209 */ /* 0x000fe20007810000 */
[----:B------:R-:W4:Y:S03]  /*5db0*/  LDL R102, [R1+0x2f8] ;  /* 0x0002f80001667983 */ /* 0x000f260000100800 */
        /* <DEDUP_REMOVED lines=9> */
[----:B------:R-:W4:Y:S01]  /*5e50*/  LDL R107, [R1+0x30c] ;  /* 0x00030c00016b7983 */ /* 0x000f220000100800 */
[----:B------:R-:W-:-:S02]  /*5e60*/  FMNMX.FTZ R8, R27, R6, !PT ;  /* 0x000000061b087209 */ /* 0x000fc40007810000 */
[----:B------:R-:W-:Y:S01]  /*5e70*/  FMNMX.FTZ R9, R184, R9, !PT ;  /* 0x00000009b8097209 */ /* 0x000fe20007810000 */
[----:B------:R-:W4:Y:S03]  /*5e80*/  LDL R108, [R1+0x310] ;  /* 0x00031000016c7983 */ /* 0x000f260000100800 */
[----:B------:R-:W-:Y:S01]  /*5e90*/  FMNMX.FTZ R9, R182, R9, !PT ;  /* 0x00000009b6097209 */ /* 0x000fe20007810000 */
[----:B------:R-:W0:Y:S03]  /*5ea0*/  SHFL.BFLY PT, R11, R8, 0x2, 0x1f ;  /* 0x0c401f00080b7f89 */ /* 0x000e2600000e0000 */
[----:B------:R-:W-:Y:S01]  /*5eb0*/  FMNMX.FTZ R9, R186, R9, !PT ;  /* 0x00000009ba097209 */ /* 0x000fe20007810000 */
[----:B------:R-:W4:Y:S04]  /*5ec0*/  LDL R109, [R1+0x314] ;  /* 0x00031400016d7983 */ /* 0x000f280000100800 */
[----:B------:R1:W-:Y:S04]  /*5ed0*/  STL.64 [R1+0x420], R8 ;  /* 0x0004200801007387 */ /* 0x0003e80000100a00 */
[----:B------:R-:W2:Y:S04]  /*5ee0*/  LDL R13, [R1+0x424] ;  /* 0x00042400010d7983 */ /* 0x000ea80000100800 */
[----:B------:R-:W4:Y:S04]  /*5ef0*/  LDL R110, [R1+0x318] ;  /* 0x00031800016e7983 */ /* 0x000f280000100800 */
[----:B------:R-:W4:Y:S01]  /*5f00*/  LDL R111, [R1+0x31c] ;  /* 0x00031c00016f7983 */ /* 0x000f220000100800 */
[----:B0-----:R-:W-:-:S03]  /*5f10*/  FMNMX.FTZ R10, R8, R11, !PT ;  /* 0x0000000b080a7209 */ /* 0x001fc60007810000 */
[----:B------:R-:W4:Y:S04]  /*5f20*/  LDL R112, [R1+0x320] ;  /* 0x0003200001707983 */ /* 0x000f280000100800 */
[----:B------:R-:W0:Y:S04]  /*5f30*/  SHFL.BFLY PT, R11, R10, 0x1, 0x1f ;  /* 0x0c201f000a0b7f89 */ /* 0x000e2800000e0000 */
[----:B-1----:R-:W4:Y:S04]  /*5f40*/  LDL.64 R8, [R1+0x88] ;  /* 0x0000880001087983 */ /* 0x002f280000100a00 */
[----:B------:R-:W4:Y:S04]  /*5f50*/  LDL R113, [R1+0x324] ;  /* 0x0003240001717983 */ /* 0x000f280000100800 */
[----:B------:R-:W4:Y:S04]  /*5f60*/  LDL R114, [R1+0x328] ;  /* 0x0003280001727983 */ /* 0x000f280000100800 */
[----:B------:R-:W4:Y:S04]  /*5f70*/  LDL R115, [R1+0x32c] ;  /* 0x00032c0001737983 */ /* 0x000f280000100800 */
[----:B------:R-:W4:Y:S01]  /*5f80*/  LDL R116, [R1+0x330] ;  /* 0x0003300001747983 */ /* 0x000f220000100800 */
[----:B0-----:R-:W-:-:S03]  /*5f90*/  FMNMX.FTZ R18, R10, R11, !PT ;  /* 0x0000000b0a127209 */ /* 0x001fc60007810000 */
[----:B------:R-:W4:Y:S04]  /*5fa0*/  LDL R117, [R1+0x334] ;  /* 0x0003340001757983 */ /* 0x000f280000100800 */
[----:B------:R-:W-:Y:S04]  /*5fb0*/  STL [R1+0x420], R18 ;  /* 0x0004201201007387 */ /* 0x000fe80000100800 */
        /* <DEDUP_REMOVED lines=43> */
[----:B--2---:R-:W0:Y:S02]  /*6270*/  SHFL.BFLY PT, R6, R13, 0x2, 0x1f ;  /* 0x0c401f000d067f89 */ /* 0x004e2400000e0000 */
[----:B0-----:R-:W-:-:S05]  /*6280*/  FMNMX.FTZ R6, R6, R13, !PT ;  /* 0x0000000d06067209 */ /* 0x001fca0007810000 */
[----:B------:R-:W0:Y:S01]  /*6290*/  SHFL.BFLY PT, R25, R6, 0x1, 0x1f ;  /* 0x0c201f0006197f89 */ /* 0x000e2200000e0000 */
[----:B---3--:R-:W-:Y:S01]  /*62a0*/  FSETP.NEU.FTZ.AND P0, PT, R170, -INF , PT ;  /* 0xff800000aa00780b */ /* 0x008fe20003f1d000 */
[----:B----4-:R-:W-:-:S05]  /*62b0*/  FMUL.FTZ R170, R11, R170 ;  /* 0x000000aa0baa7220 */ /* 0x010fca0000410000 */
[----:B------:R-:W-:-:S05]  /*62c0*/  FSEL R170, R170, RZ, P0 ;  /* 0x000000ffaaaa7208 */ /* 0x000fca0000000000 */
[-CC-:B------:R-:W-:Y:S01]  /*62d0*/  FFMA.FTZ R156, R33, R11.reuse, -R170.reuse ;  /* 0x0000000b219c7223 */ /* 0x180fe200000108aa */
[-CC-:B------:R-:W-:Y:S01]  /*62e0*/  FFMA.FTZ R174, R31, R11.reuse, -R170.reuse ;  /* 0x0000000b1fae7223 */ /* 0x180fe200000108aa */
[-CC-:B------:R-:W-:Y:S01]  /*62f0*/  FFMA.FTZ R168, R29, R11.reuse, -R170.reuse ;  /* 0x0000000b1da87223 */ /* 0x180fe200000108aa */
[----:B------:R-:W2:Y:S04]  /*6300*/  LDL R31, [R1+0x3e8] ;  /* 0x0003e800011f7983 */ /* 0x000ea80000100800 */
[----:B------:R-:W3:Y:S04]  /*6310*/  LDL R29, [R1+0x3e0] ;  /* 0x0003e000011d7983 */ /* 0x000ee80000100800 */
[----:B------:R-:W4:Y:S01]  /*6320*/  LDL R33, [R1+0x3f0] ;  /* 0x0003f00001217983 */ /* 0x000f220000100800 */
        /* <DEDUP_REMOVED lines=22> */
[----:B------:R-:W4:Y:S04]  /*6490*/  LDL R45, [R1+0x3bc] ;  /* 0x0003bc00012d7983 */ /* 0x000f280000100800 */
[----:B------:R-:W4:Y:S04]  /*64a0*/  LDL R35, [R1+0x3c8] ;  /* 0x0003c80001237983 */ /* 0x000f280000100800 */
[----:B------:R-:W4:Y:S04]  /*64b0*/  LDL R37, [R1+0x3d0] ;  /* 0x0003d00001257983 */ /* 0x000f280000100800 */
[----:B------:R-:W4:Y:S04]  /*64c0*/  LDL R39, [R1+0x3d8] ;  /* 0x0003d80001277983 */ /* 0x000f280000100800 */
[----:B------:R-:W4:Y:S04]  /*64d0*/  LDL R25, [R1+0x3f8] ;  /* 0x0003f80001197983 */ /* 0x000f280000100800 */
[----:B------:R-:W4:Y:S01]  /*64e0*/  LDL R27, [R1+0x400] ;  /* 0x00040000011b7983 */ /* 0x000f220000100800 */
[----:B------:R-:W-:-:S03]  /*64f0*/  FSETP.NEU.FTZ.AND P0, PT, R6, -INF , PT ;  /* 0xff8000000600780b */ /* 0x000fc60003f1d000 */
[----:B------:R0:W-:Y:S01]  /*6500*/  STL [R1+0x218], R12 ;  /* 0x0002180c01007387 */ /* 0x0001e20000100800 */
[----:B------:R-:W-:Y:S01]  /*6510*/  MUFU.EX2 R147, R147 ;  /* 0x0000009300937308 */ /* 0x000fe20000000800 */
[----:B0-----:R-:W-:-:S07]  /*6520*/  FMUL.FTZ R12, R6, R11 ;  /* 0x0000000b060c7220 */ /* 0x001fce0000410000 */
[----:B------:R-:W0:Y:S01]  /*6530*/  MUFU.EX2 R148, R148 ;  /* 0x0000009400947308 */ /* 0x000e220000000800 */
[----:B------:R-:W-:Y:S01]  /*6540*/  FSEL R12, R12, RZ, P0 ;  /* 0x000000ff0c0c7208 */ /* 0x000fe20000000000 */
[----:B------:R1:W-:Y:S06]  /*6550*/  STL [R1+0x214], R158 ;  /* 0x0002149e01007387 */ /* 0x0003ec0000100800 */
[----:B------:R-:W0:Y:S01]  /*6560*/  MUFU.EX2 R153, R153 ;  /* 0x0000009900997308 */ /* 0x000e220000000800 */
[-CC-:B------:R-:W-:Y:S01]  /*6570*/  FFMA.FTZ R159, R151, R11.reuse, -R12.reuse ;  /* 0x0000000b979f7223 */ /* 0x180fe2000001080c */
[-CC-:B------:R-:W-:Y:S01]  /*6580*/  FFMA.FTZ R160, R150, R11.reuse, -R12.reuse ;  /* 0x0000000b96a07223 */ /* 0x180fe2000001080c */
[-CC-:B------:R-:W-:Y:S01]  /*6590*/  FFMA.FTZ R161, R149, R11.reuse, -R12.reuse ;  /* 0x0000000b95a17223 */ /* 0x180fe2000001080c */
[----:B------:R0:W-:Y:S01]  /*65a0*/  STL [R1+0x210], R154 ;  /* 0x0002109a01007387 */ /* 0x0001e20000100800 */
[----:B-1----:R-:W-:-:S03]  /*65b0*/  FFMA.FTZ R158, R152, R11, -R12 ;  /* 0x0000000b989e7223 */ /* 0x002fc6000001080c */
[----:B------:R-:W-:Y:S08]  /*65c0*/  MUFU.EX2 R159, R159 ;  /* 0x0000009f009f7308 */ /* 0x000ff00000000800 */
[----:B0-----:R-:W0:Y:S01]  /*65d0*/  MUFU.EX2 R154, R43 ;  /* 0x0000002b009a7308 */ /* 0x001e220000000800 */
[----:B------:R1:W-:Y:S07]  /*65e0*/  STL [R1+0x3f4], R24 ;  /* 0x0003f41801007387 */ /* 0x0003ee0000100800 */
[----:B------:R-:W0:Y:S08]  /*65f0*/  MUFU.EX2 R158, R158 ;  /* 0x0000009e009e7308 */ /* 0x000e300000000800 */
[----:B------:R-:W-:Y:S01]  /*6600*/  MUFU.EX2 R160, R160 ;  /* 0x000000a000a07308 */ /* 0x000fe20000000800 */
[----:B-1----:R-:W-:-:S07]  /*6610*/  FADD.FTZ R24, R147, R148 ;  /* 0x0000009493187221 */ /* 0x002fce0000010000 */
[----:B------:R-:W1:Y:S01]  /*6620*/  MUFU.EX2 R161, R161 ;  /* 0x000000a100a17308 */ /* 0x000e620000000800 */
[----:B------:R-:W-:Y:S02]  /*6630*/  IMAD R8, R155, 0xc00, R8 ;  /* 0x00000c009b087824 */ /* 0x000fe400078e0208 */
[----:B------:R-:W-:Y:S01]  /*6640*/  FADD.FTZ R215, R153, R24 ;  /* 0x0000001899d77221 */ /* 0x000fe20000010000 */
[----:B------:R1:W-:Y:S01]  /*6650*/  STL [R1+0x3dc], R28 ;  /* 0x0003dc1c01007387 */ /* 0x0003e20000100800 */
[----:B------:R-:W-:Y:S02]  /*6660*/  R2UR UR7, R9 ;  /* 0x00000000090772ca */ /* 0x000fe400000e0000 */
[----:B------:R-:W-:Y:S01]  /*6670*/  R2UR UR6, R8 ;  /* 0x00000000080672ca */ /* 0x000fe200000e0000 */
[----:B------:R1:W-:Y:S01]  /*6680*/  STL [R1+0x3e4], R30 ;  /* 0x0003e41e01007387 */ /* 0x0003e20000100800 */
[C---:B0-----:R-:W-:Y:S01]  /*6690*/  FADD.FTZ R215, R154.reuse, R215 ;  /* 0x000000d79ad77221 */ /* 0x041fe20000010000 */
[----:B------:R-:W-:-:S02]  /*66a0*/  F2FP.BF16.F32.PACK_AB R154, R154, R153 ;  /* 0x000000999a9a723e */ /* 0x000fc400000010ff */
[----:B------:R0:W-:Y:S01]  /*66b0*/  STL [R1+0x3ec], R32 ;  /* 0x0003ec2001007387 */ /* 0x0001e20000100800 */
[----:B-1----:R-:W-:Y:S01]  /*66c0*/  VIADD R28, R8, 0x80 ;  /* 0x00000080081c7836 */ /* 0x002fe20000000000 */
[----:B------:R-:W-:Y:S01]  /*66d0*/  F2FP.BF16.F32.PACK_AB R152, R148, R147 ;  /* 0x000000939498723e */ /* 0x000fe200000010ff */
[C---:B------:R-:W-:Y:S01]  /*66e0*/  VIADD R30, R8.reuse, 0x100 ;  /* 0x00000100081e7836 */ /* 0x040fe20000000000 */
[----:B------:R-:W-:Y:S01]  /*66f0*/  F2FP.BF16.F32.PACK_AB R153, R159, R158 ;  /* 0x0000009e9f99723e */ /* 0x000fe200000010ff */
[----:B0-----:R-:W-:Y:S01]  /*6700*/  VIADD R32, R8, 0x180 ;  /* 0x0000018008207836 */ /* 0x001fe20000000000 */
[----:B------:R-:W-:Y:S01]  /*6710*/  F2FP.BF16.F32.PACK_AB R155, R161, R160 ;  /* 0x000000a0a19b723e */ /* 0x000fe200000010ff */
[----:B------:R-:W-:Y:S01]  /*6720*/  STL [R1+0x21c], R47 ;  /* 0x00021c2f01007387 */ /* 0x000fe20000100800 */
[----:B------:R-:W-:Y:S02]  /*6730*/  R2UR UR10, R28 ;  /* 0x000000001c0a72ca */ /* 0x000fe400000e0000 */
[----:B------:R-:W-:Y:S01]  /*6740*/  R2UR UR14, R30 ;  /* 0x000000001e0e72ca */ /* 0x000fe200000e0000 */
        /* <DEDUP_REMOVED lines=40> */
[----:B--2---:R0:W-:Y:S04]  /*69d0*/  STL [R1+0x3e8], R31 ;  /* 0x0003e81f01007387 */ /* 0x0041e80000100800 */
[----:B---3--:R1:W-:Y:S04]  /*69e0*/  STL [R1+0x3e0], R29 ;  /* 0x0003e01d01007387 */ /* 0x0083e80000100800 */
[----:B----4-:R2:W-:Y:S01]  /*69f0*/  STL [R1+0x3f0], R33 ;  /* 0x0003f02101007387 */ /* 0x0105e20000100800 */
[----:B0-----:R-:W-:-:S02]  /*6a00*/  IMAD.MOV.U32 R31, RZ, RZ, R9 ;  /* 0x000000ffff1f7224 */ /* 0x001fc400078e0009 */
[--C-:B-1----:R-:W-:Y:S02]  /*6a10*/  IMAD.MOV.U32 R29, RZ, RZ, R9.reuse ;  /* 0x000000ffff1d7224 */ /* 0x102fe400078e0009 */
[----:B--2---:R-:W-:Y:S01]  /*6a20*/  IMAD.MOV.U32 R33, RZ, RZ, R9 ;  /* 0x000000ffff217224 */ /* 0x004fe200078e0009 */
[----:B------:R-:W-:Y:S02]  /*6a30*/  STL [R1+0x2bc], R87 ;  /* 0x0002bc5701007387 */ /* 0x000fe40000100800 */
        /* <DEDUP_REMOVED lines=80> */
[-CC-:B------:R-:W-:Y:S01]  /*6f40*/  FFMA.FTZ R164, R164, R11.reuse, -R12.reuse ;  /* 0x0000000ba4a47223 */ /* 0x180fe2000001080c */
[-CC-:B------:R-:W-:Y:S01]  /*6f50*/  FFMA.FTZ R165, R165, R11.reuse, -R12.reuse ;  /* 0x0000000ba5a57223 */ /* 0x180fe2000001080c */
[-CC-:B------:R-:W-:Y:S01]  /*6f60*/  FFMA.FTZ R14, R14, R11.reuse, -R12.reuse ;  /* 0x0000000b0e0e7223 */ /* 0x180fe2000001080c */
[-CC-:B------:R-:W-:Y:S01]  /*6f70*/  FFMA.FTZ R173, R173, R11.reuse, -R12.reuse ;  /* 0x0000000badad7223 */ /* 0x180fe2000001080c */
[----:B------:R-:W-:Y:S08]  /*6f80*/  MUFU.EX2 R166, R166 ;  /* 0x000000a600a67308 */ /* 0x000ff00000000800 */
[----:B------:R-:W0:Y:S08]  /*6f90*/  MUFU.EX2 R162, R162 ;  /* 0x000000a200a27308 */ /* 0x000e300000000800 */
[----:B------:R-:W-:Y:S08]  /*6fa0*/  MUFU.EX2 R163, R163 ;  /* 0x000000a300a37308 */ /* 0x000ff00000000800 */
[----:B------:R-:W2:Y:S08]  /*6fb0*/  MUFU.EX2 R13, R13 ;  /* 0x0000000d000d7308 */ /* 0x000eb00000000800 */
[----:B------:R-:W-:Y:S08]  /*6fc0*/  MUFU.EX2 R164, R164 ;  /* 0x000000a400a47308 */ /* 0x000ff00000000800 */
[----:B------:R-:W3:Y:S08]  /*6fd0*/  MUFU.EX2 R165, R165 ;  /* 0x000000a500a57308 */ /* 0x000ef00000000800 */
[----:B------:R-:W-:Y:S08]  /*6fe0*/  MUFU.EX2 R14, R14 ;  /* 0x0000000e000e7308 */ /* 0x000ff00000000800 */
[----:B------:R-:W4:Y:S01]  /*6ff0*/  MUFU.EX2 R173, R173 ;  /* 0x000000ad00ad7308 */ /* 0x000f220000000800 */
[----:B------:R-:W-:Y:S04]  /*7000*/  STL [R1+0x404], R222 ;  /* 0x000404de01007387 */ /* 0x000fe80000100800 */
[----:B------:R-:W-:Y:S04]  /*7010*/  STL [R1+0x408], R223 ;  /* 0x000408df01007387 */ /* 0x000fe80000100800 */
[----:B------:R-:W-:Y:S01]  /*7020*/  STL [R1+0x40c], R224 ;  /* 0x00040ce001007387 */ /* 0x000fe20000100800 */
[-CC-:B------:R-:W-:Y:S01]  /*7030*/  FFMA.FTZ R188, R188, R11.reuse, -R12.reuse ;  /* 0x0000000bbcbc7223 */ /* 0x180fe2000001080c */
[-CC-:B------:R-:W-:Y:S01]  /*7040*/  FFMA.FTZ R189, R189, R11.reuse, -R12.reuse ;  /* 0x0000000bbdbd7223 */ /* 0x180fe2000001080c */
[-CC-:B------:R-:W-:Y:S01]  /*7050*/  FFMA.FTZ R171, R171, R11.reuse, -R12.reuse ;  /* 0x0000000babab7223 */ /* 0x180fe2000001080c */
[----:B------:R-:W-:Y:S01]  /*7060*/  FFMA.FTZ R172, R172, R11, -R12 ;  /* 0x0000000bacac7223 */ /* 0x000fe2000001080c */
[----:B------:R-:W-:Y:S08]  /*7070*/  MUFU.EX2 R15, R15 ;  /* 0x0000000f000f7308 */ /* 0x000ff00000000800 */
[----:B------:R-:W1:Y:S08]  /*7080*/  MUFU.EX2 R18, R18 ;  /* 0x0000001200127308 */ /* 0x000e700000000800 */
[----:B------:R-:W-:Y:S08]  /*7090*/  MUFU.EX2 R19, R19 ;  /* 0x0000001300137308 */ /* 0x000ff00000000800 */
[----:B------:R-:W1:Y:S08]  /*70a0*/  MUFU.EX2 R10, R10 ;  /* 0x0000000a000a7308 */ /* 0x000e700000000800 */
[----:B------:R-:W-:Y:S01]  /*70b0*/  MUFU.EX2 R188, R188 ;  /* 0x000000bc00bc7308 */ /* 0x000fe20000000800 */
[----:B------:R-:W-:-:S02]  /*70c0*/  WARPGROUP.DEPBAR.LE gsb0, 0x0 ;  /* 0x00008000000079c5 */ /* 0x000fc40000010000 */
[----:B0-----:R-:W-:Y:S02]  /*70d0*/  F2FP.BF16.F32.PACK_AB R152, R162, R166 ;  /* 0x000000a6a298723e */ /* 0x001fe400000010ff */
[----:B--2---:R-:W-:Y:S02]  /*70e0*/  F2FP.BF16.F32.PACK_AB R154, R13, R163 ;  /* 0x000000a30d9a723e */ /* 0x004fe400000010ff */
[----:B---3--:R-:W-:Y:S02]  /*70f0*/  F2FP.BF16.F32.PACK_AB R153, R165, R164 ;  /* 0x000000a4a599723e */ /* 0x008fe400000010ff */
[----:B----4-:R-:W-:Y:S01]  /*7100*/  F2FP.BF16.F32.PACK_AB R155, R173, R14 ;  /* 0x0000000ead9b723e */ /* 0x010fe200000010ff */
        /* <DEDUP_REMOVED lines=34> */
[----:B------:R-:W0:Y:S08]  /*7330*/  MUFU.EX2 R189, R189 ;  /* 0x000000bd00bd7308 */ /* 0x000e300000000800 */
[----:B------:R-:W-:Y:S08]  /*7340*/  MUFU.EX2 R171, R171 ;  /* 0x000000ab00ab7308 */ /* 0x000ff00000000800 */
[----:B------:R-:W2:Y:S01]  /*7350*/  MUFU.EX2 R172, R172 ;  /* 0x000000ac00ac7308 */ /* 0x000ea20000000800 */
[----:B------:R-:W-:Y:S01]  /*7360*/  FADD.FTZ R159, R158, R159 ;  /* 0x0000009f9e9f7221 */ /* 0x000fe20000010000 */
[-CC-:B------:R-:W-:Y:S01]  /*7370*/  FFMA.FTZ R195, R195, R11.reuse, -R12.reuse ;  /* 0x0000000bc3c37223 */ /* 0x180fe2000001080c */
[-CC-:B------:R-:W-:Y:S01]  /*7380*/  FFMA.FTZ R212, R212, R11.reuse, -R12.reuse ;  /* 0x0000000bd4d47223 */ /* 0x180fe2000001080c */
[-CC-:B------:R-:W-:Y:S01]  /*7390*/  FFMA.FTZ R158, R213, R11.reuse, -R12.reuse ;  /* 0x0000000bd59e7223 */ /* 0x180fe2000001080c */
[----:B------:R-:W-:Y:S01]  /*73a0*/  FADD.FTZ R160, R160, R159 ;  /* 0x0000009fa0a07221 */ /* 0x000fe20000010000 */
[----:B------:R-:W-:-:S02]  /*73b0*/  FFMA.FTZ R159, R214, R11, -R12 ;  /* 0x0000000bd69f7223 */ /* 0x000fc4000001080c */
[----:B------:R-:W-:Y:S08]  /*73c0*/  MUFU.EX2 R20, R20 ;  /* 0x0000001400147308 */ /* 0x000ff00000000800 */
[----:B------:R-:W3:Y:S08]  /*73d0*/  MUFU.EX2 R21, R21 ;  /* 0x0000001500157308 */ /* 0x000ef00000000800 */
[----:B------:R-:W-:Y:S08]  /*73e0*/  MUFU.EX2 R156, R156 ;  /* 0x0000009c009c7308 */ /* 0x000ff00000000800 */
[----:B------:R-:W4:Y:S08]  /*73f0*/  MUFU.EX2 R157, R157 ;  /* 0x0000009d009d7308 */ /* 0x000f300000000800 */
[----:B------:R-:W-:Y:S08]  /*7400*/  MUFU.EX2 R195, R195 ;  /* 0x000000c300c37308 */ /* 0x000ff00000000800 */
[----:B------:R-:W4:Y:S08]  /*7410*/  MUFU.EX2 R212, R212 ;  /* 0x000000d400d47308 */ /* 0x000f300000000800 */
[----:B------:R-:W-:Y:S08]  /*7420*/  MUFU.EX2 R158, R158 ;  /* 0x0000009e009e7308 */ /* 0x000ff00000000800 */
[----:B------:R-:W4:Y:S01]  /*7430*/  MUFU.EX2 R159, R159 ;  /* 0x0000009f009f7308 */ /* 0x000f220000000800 */
[----:B------:R-:W-:-:S02]  /*7440*/  WARPGROUP.DEPBAR.LE gsb0, 0x0 ;  /* 0x00008000000079c5 */ /* 0x000fc40000010000 */
[----:B-1----:R-:W-:Y:S02]  /*7450*/  F2FP.BF16.F32.PACK_AB R152, R18, R15 ;  /* 0x0000000f1298723e */ /* 0x002fe400000010ff */
[----:B------:R-:W-:Y:S02]  /*7460*/  F2FP.BF16.F32.PACK_AB R154, R10, R19 ;  /* 0x000000130a9a723e */ /* 0x000fe400000010ff */
[----:B0-----:R-:W-:Y:S02]  /*7470*/  F2FP.BF16.F32.PACK_AB R153, R189, R188 ;  /* 0x000000bcbd99723e */ /* 0x001fe400000010ff */
[----:B--2---:R-:W-:Y:S01]  /*7480*/  F2FP.BF16.F32.PACK_AB R155, R172, R171 ;  /* 0x000000abac9b723e */ /* 0x004fe200000010ff */
        /* <DEDUP_REMOVED lines=34> */
[----:B------:R-:W-:Y:S01]  /*76b0*/  FADD.FTZ R161, R161, R160 ;  /* 0x000000a0a1a17221 */ /* 0x000fe20000010000 */
[----:B------:R-:W-:-:S03]  /*76c0*/  FFMA.FTZ R160, R181, R11, -R12 ;  /* 0x0000000bb5a07223 */ /* 0x000fc6000001080c */
[----:B------:R-:W-:Y:S01]  /*76d0*/  FADD.FTZ R164, R164, R161 ;  /* 0x000000a1a4a47221 */ /* 0x000fe20000010000 */
[-CC-:B------:R-:W-:Y:S01]  /*76e0*/  FFMA.FTZ R161, R180, R11.reuse, -R12.reuse ;  /* 0x0000000bb4a17223 */ /* 0x180fe2000001080c */
[-CC-:B------:R-:W-:Y:S01]  /*76f0*/  FFMA.FTZ R183, R183, R11.reuse, -R12.reuse ;  /* 0x0000000bb7b77223 */ /* 0x180fe2000001080c */
[-CC-:B------:R-:W-:Y:S01]  /*7700*/  FFMA.FTZ R176, R176, R11.reuse, -R12.reuse ;  /* 0x0000000bb0b07223 */ /* 0x180fe2000001080c */
[-CC-:B------:R-:W-:Y:S01]  /*7710*/  FFMA.FTZ R185, R185, R11.reuse, -R12.reuse ;  /* 0x0000000bb9b97223 */ /* 0x180fe2000001080c */
[-CC-:B------:R-:W-:Y:S01]  /*7720*/  FFMA.FTZ R184, R184, R11.reuse, -R12.reuse ;  /* 0x0000000bb8b87223 */ /* 0x180fe2000001080c */
[-CC-:B------:R-:W-:Y:S01]  /*7730*/  FFMA.FTZ R182, R182, R11.reuse, -R12.reuse ;  /* 0x0000000bb6b67223 */ /* 0x180fe2000001080c */
[----:B------:R-:W-:Y:S01]  /*7740*/  FFMA.FTZ R186, R186, R11, -R12 ;  /* 0x0000000bbaba7223 */ /* 0x000fe2000001080c */
[----:B------:R-:W-:Y:S08]  /*7750*/  MUFU.EX2 R187, R187 ;  /* 0x000000bb00bb7308 */ /* 0x000ff00000000800 */
[----:B------:R-:W0:Y:S08]  /*7760*/  MUFU.EX2 R174, R174 ;  /* 0x000000ae00ae7308 */ /* 0x000e300000000800 */
[----:B------:R-:W-:Y:S08]  /*7770*/  MUFU.EX2 R175, R175 ;  /* 0x000000af00af7308 */ /* 0x000ff00000000800 */
[----:B------:R-:W1:Y:S08]  /*7780*/  MUFU.EX2 R177, R177 ;  /* 0x000000b100b17308 */ /* 0x000e700000000800 */
[----:B------:R-:W-:Y:S08]  /*7790*/  MUFU.EX2 R160, R160 ;  /* 0x000000a000a07308 */ /* 0x000ff00000000800 */
[----:B------:R-:W2:Y:S08]  /*77a0*/  MUFU.EX2 R161, R161 ;  /* 0x000000a100a17308 */ /* 0x000eb00000000800 */
[----:B------:R-:W-:Y:S08]  /*77b0*/  MUFU.EX2 R11, R183 ;  /* 0x000000b7000b7308 */ /* 0x000ff00000000800 */
[----:B------:R-:W2:Y:S01]  /*77c0*/  MUFU.EX2 R12, R176 ;  /* 0x000000b0000c7308 */ /* 0x000ea20000000800 */
[----:B------:R-:W-:-:S02]  /*77d0*/  WARPGROUP.DEPBAR.LE gsb0, 0x0 ;  /* 0x00008000000079c5 */ /* 0x000fc40000010000 */
[----:B---3--:R-:W-:Y:S02]  /*77e0*/  F2FP.BF16.F32.PACK_AB R152, R21, R20 ;  /* 0x000000141598723e */ /* 0x008fe400000010ff */
[----:B----4-:R-:W-:Y:S02]  /*77f0*/  F2FP.BF16.F32.PACK_AB R154, R157, R156 ;  /* 0x0000009c9d9a723e */ /* 0x010fe400000010ff */
[----:B------:R-:W-:Y:S02]  /*7800*/  F2FP.BF16.F32.PACK_AB R153, R212, R195 ;  /* 0x000000c3d499723e */ /* 0x000fe400000010ff */
[----:B------:R-:W-:Y:S01]  /*7810*/  F2FP.BF16.F32.PACK_AB R155, R159, R158 ;  /* 0x0000009e9f9b723e */ /* 0x000fe200000010ff */
        /* <DEDUP_REMOVED lines=32> */
[----:B---3--:R-:W-:-:S06]  /*7a20*/  WARPGROUP.ARRIVE ;  /* 0x00000000000079c5 */ /* 0x008fcc0000000000 */
[----:B------:R-:W-:Y:S01]  /*7a30*/  HGMMA.64x256x16.F32.BF16 R24, R152, gdesc[UR16].tnspB, R24, gsb0 ;  /* 0x43e0001098187df0 */ /* 0x000fe20008001818 */
[----:B------:R-:W-:-:S04]  /*7a40*/  FADD.FTZ R215, R166, R215 ;  /* 0x000000d7a6d77221 */ /* 0x000fc80000010000 */
[----:B------:R-:W-:-:S04]  /*7a50*/  FADD.FTZ R162, R162, R215 ;  /* 0x000000d7a2a27221 */ /* 0x000fc80000010000 */
[----:B------:R-:W-:Y:S01]  /*7a60*/  FADD.FTZ R162, R163, R162 ;  /* 0x000000a2a3a27221 */ /* 0x000fe20000010000 */
[----:B------:R-:W-:Y:S03]  /*7a70*/  MUFU.EX2 R167, R167 ;  /* 0x000000a700a77308 */ /* 0x000fe60000000800 */
[----:B------:R-:W-:-:S05]  /*7a80*/  FADD.FTZ R162, R13, R162 ;  /* 0x000000a20da27221 */ /* 0x000fca0000010000 */
        /* <DEDUP_REMOVED lines=8> */
[----:B------:R-:W-:Y:S02]  /*7b10*/  VIADD R152, R8, 0x200 ;  /* 0x0000020008987836 */ /* 0x000fe40000000000 */
[----:B------:R-:W-:-:S03]  /*7b20*/  IMAD.MOV.U32 R153, RZ, RZ, R9 ;  /* 0x000000ffff997224 */ /* 0x000fc600078e0009 */
[----:B------:R-:W-:Y:S02]  /*7b30*/  R2UR UR6, R152 ;  /* 0x00000000980672ca */ /* 0x000fe400000e0000 */
[----:B------:R-:W-:Y:S02]  /*7b40*/  R2UR UR7, R153 ;  /* 0x00000000990772ca */ /* 0x000fe400000e0000 */
[----:B0-----:R-:W-:Y:S02]  /*7b50*/  F2FP.BF16.F32.PACK_AB R152, R174, R187 ;  /* 0x000000bbae98723e */ /* 0x001fe400000010ff */
[----:B-1----:R-:W-:Y:S02]  /*7b60*/  F2FP.BF16.F32.PACK_AB R154, R177, R175 ;  /* 0x000000afb19a723e */ /* 0x002fe400000010ff */
[----:B--2---:R-:W-:Y:S02]  /*7b70*/  F2FP.BF16.F32.PACK_AB R153, R161, R160 ;  /* 0x000000a0a199723e */ /* 0x004fe400000010ff */
        /* <DEDUP_REMOVED lines=36> */
[----:B------:R-:W-:Y:S01]  /*7dc0*/  R2UR UR7, R9 ;  /* 0x00000000090772ca */ /* 0x000fe200000e0000 */
[----:B------:R-:W-:Y:S01]  /*7dd0*/  FADD.FTZ R165, R165, R164 ;  /* 0x000000a4a5a57221 */ /* 0x000fe20000010000 */
[----:B------:R-:W-:Y:S01]  /*7de0*/  FADD.FTZ R15, R15, R162 ;  /* 0x000000a20f0f7221 */ /* 0x000fe20000010000 */
[----:B------:R-:W2:Y:S01]  /*7df0*/  LDL R9, [R1+0x28] ;  /* 0x0000280001097983 */ /* 0x000ea20000100800 */
[----:B------:R-:W-:Y:S01]  /*7e00*/  R2UR UR6, R8 ;  /* 0x00000000080672ca */ /* 0x000fe200000e0000 */
[----:B------:R-:W-:Y:S01]  /*7e10*/  FADD.FTZ R14, R14, R165 ;  /* 0x000000a50e0e7221 */ /* 0x000fe20000010000 */
[----:B------:R-:W-:Y:S01]  /*7e20*/  FADD.FTZ R18, R18, R15 ;  /* 0x0000000f12127221 */ /* 0x000fe20000010000 */
[----:B------:R0:W5:Y:S02]  /*7e30*/  LDL R8, [R1+0x1f8] ;  /* 0x0001f80001087983 */ /* 0x0001640000100800 */
[----:B------:R-:W-:Y:S01]  /*7e40*/  FADD.FTZ R173, R173, R14 ;  /* 0x0000000eadad7221 */ /* 0x000fe20000010000 */
[----:B------:R-:W-:-:S03]  /*7e50*/  FADD.FTZ R19, R19, R18 ;  /* 0x0000001213137221 */ /* 0x000fc60000010000 */
[----:B------:R-:W-:Y:S01]  /*7e60*/  FADD.FTZ R162, R188, R173 ;  /* 0x000000adbca27221 */ /* 0x000fe20000010000 */
[----:B------:R-:W-:Y:S02]  /*7e70*/  WARPGROUP.DEPBAR.LE gsb0, 0x0 ;  /* 0x00008000000079c5 */ /* 0x000fe40000010000 */
        /* <DEDUP_REMOVED lines=37> */
[----:B------:R-:W-:Y:S01]  /*80d0*/  HGMMA.64x256x16.F32.BF16 R24, R152, gdesc[UR4].tnspB, R24, gsb0 ;  /* 0x43e0000498187df0 */ /* 0x000fe20008001818 */
[----:B------:R-:W-:-:S04]  /*80e0*/  FADD.FTZ R162, R189, R162 ;  /* 0x000000a2bda27221 */ /* 0x000fc80000010000 */
[----:B------:R-:W-:Y:S01]  /*80f0*/  FADD.FTZ R171, R171, R162 ;  /* 0x000000a2abab7221 */ /* 0x000fe20000010000 */
[----:B------:R-:W-:-:S03]  /*8100*/  FADD.FTZ R19, R10, R19 ;  /* 0x000000130a137221 */ /* 0x000fc60000010000 */
[----:B------:R-:W-:Y:S01]  /*8110*/  FADD.FTZ R172, R172, R171 ;  /* 0x000000abacac7221 */ /* 0x000fe20000010000 */
[----:B------:R-:W-:-:S03]  /*8120*/  FADD.FTZ R20, R20, R19 ;  /* 0x0000001314147221 */ /* 0x000fc60000010000 */
[----:B------:R-:W-:Y:S01]  /*8130*/  FADD.FTZ R195, R195, R172 ;  /* 0x000000acc3c37221 */ /* 0x000fe20000010000 */
[----:B------:R-:W-:Y:S01]  /*8140*/  FADD.FTZ R21, R21, R20 ;  /* 0x0000001415157221 */ /* 0x000fe20000010000 */
        /* <DEDUP_REMOVED lines=33> */
[----:B------:R-:W4:Y:S04]  /*8360*/  LDL R155, [R1+0x210] ;  /* 0x00021000019b7983 */ /* 0x000f280000100800 */
[----:B------:R-:W4:Y:S04]  /*8370*/  LDL R153, [R1+0x214] ;  /* 0x0002140001997983 */ /* 0x000f280000100800 */
        /* <DEDUP_REMOVED lines=145> */
[----:B------:R0:W-:Y:S01]  /*8c90*/  STL [R1+0x68], RZ ;  /* 0x000068ff01007387 */ /* 0x0001e20000100800 */
[----:B------:R-:W-:Y:S02]  /*8ca0*/  FADD.FTZ R170, R170, R169 ;  /* 0x000000a9aaaa7221 */ /* 0x000fe40000010000 */
[----:B------:R-:W-:Y:S01]  /*8cb0*/  FADD.FTZ R171, R13, R182 ;  /* 0x000000b60dab7221 */ /* 0x000fe20000010000 */
[----:B------:R0:W-:Y:S04]  /*8cc0*/  STL [R1+0x68], R0 ;  /* 0x0000680001007387 */ /* 0x0001e80000100800 */
[----:B------:R0:W-:Y:S04]  /*8cd0*/  STL [R1+0x68], R0 ;  /* 0x0000680001007387 */ /* 0x0001e80000100800 */
[----:B------:R0:W-:Y:S01]  /*8ce0*/  STL [R1+0x68], R0 ;  /* 0x0000680001007387 */ /* 0x0001e20000100800 */
[----:B--2---:R-:W-:-:S03]  /*8cf0*/  LOP3.LUT R9, R9, 0x1, RZ, 0xfc, !PT ;  /* 0x0000000109097812 */ /* 0x004fc600078efcff */
[----:B------:R0:W-:Y:S04]  /*8d00*/  STL [R1+0x68], R0 ;  /* 0x0000680001007387 */ /* 0x0001e80000100800 */
[----:B------:R0:W-:Y:S04]  /*8d10*/  STL [R1+0x68], R0 ;  /* 0x0000680001007387 */ /* 0x0001e80000100800 */
[----:B------:R0:W-:Y:S04]  /*8d20*/  STL [R1+0x68], R0 ;  /* 0x0000680001007387 */ /* 0x0001e80000100800 */
[----:B------:R0:W-:Y:S04]  /*8d30*/  STL [R1+0x424], R6 ;  /* 0x0004240601007387 */ /* 0x0001e80000100800 */
[----:B------:R0:W-:Y:S04]  /*8d40*/  STL.64 [R1+0x430], R170 ;  /* 0x000430aa01007387 */ /* 0x0001e80000100a00 */
        /* <DEDUP_REMOVED lines=132> */
.L_x_11278:
[----:B------:R-:W-:Y:S05]  /*9590*/  BSYNC B0 ;  /* 0x0000000000007941 */ /* 0x000fea0003800000 */
.L_x_11277:
        /* <DEDUP_REMOVED lines=31> */
.L_x_11281:
[----:B------:R-:W-:-:S13]  /*9790*/  ISETP.NE.AND P0, PT, R5, 0x1, PT ;  /* 0x000000010500780c */ /* 0x000fda0003f05270 */
[----:B------:R-:W-:-:S05]  /*97a0*/  @P0 IMAD.HI.U32 R2, R6, R2, RZ ;  /* 0x0000000206020227 */ /* 0x000fca00078e00ff */
[----:B------:R-:W-:-:S07]  /*97b0*/  @P0 SHF.R.U32.HI R6, RZ, R3, R2 ;  /* 0x00000003ff060219 */ /* 0x000fce0000011602 */
.L_x_11282:
[----:B------:R-:W-:Y:S05]  /*97c0*/  BSYNC B0 ;  /* 0x0000000000007941 */ /* 0x000fea0003800000 */
.L_x_11280:
[----:B------:R-:W-:-:S05]  /*97d0*/  IMAD R5, R6, R5, R5 ;  /* 0x0000000506057224 */ /* 0x000fca00078e0205 */
[----:B------:R-:W-:-:S07]  /*97e0*/  VIMNMX R4, R4, R5, PT ;  /* 0x0000000504047248 */ /* 0x000fce0003fe0100 */
.L_x_11279:
        /* <DEDUP_REMOVED lines=8> */
.L_x_11286:
[----:B------:R-:W-:Y:S01]  /*9870*/  VIADD R0, R16, 0x158 ;  /* 0x0000015810007836 */ /* 0x000fe20000000000 */
[----:B------:R-:W-:-:S07]  /*9880*/  MOV R212, 0x98a0 ;  /* 0x000098a000d47802 */ /* 0x000fce0000000f00 */
[----:B------:R-:W-:Y:S05]  /*9890*/  CALL.REL.NOINC `($_ZN7cutlass13device_kernelIN5flash11enable_sm90INS1_16FlashAttnFwdSm90INS1_25CollectiveMainloopFwdSm90ILi2EN4cute5tupleIJNS5_1CILi1EEES8_S8_EEENS6_IJNS7_ILi128EEENS7_ILi96EEENS7_ILi64EEEEEELi256ENS_10bfloat16_tEfNS_4arch4Sm90ELb0ELb1ELb1ELb0ELb1ELb0ELb1ELb1ELb0ELb1ELb0ELb0EEENS1_21CollectiveEpilogueFwdINS6_IJSA_NS7_ILi256EEESB_EEES9_SE_SG_Li256ELb0ELb1ELb0ELb0EEENS1_30DynamicPersistentTileSchedulerILi256ELi128ELb0ELb1ELb1EEEEEEEEEvNT_6ParamsE$_ZZN5flash25CollectiveMainloopFwdSm90ILi2EN4cute5tupleIJNS1_1CILi1EEES4_S4_EEENS2_IJNS3_ILi128EEENS3_ILi96EEENS3_ILi64EEEEEELi256EN7cutlass10bfloat16_tEfNSA_4arch4Sm90ELb0ELb1ELb1ELb0ELb1ELb0ELb1ELb1ELb0ELb1ELb0ELb0EE3mmaINS_16FlashAttnFwdSm90ISE_NS_21CollectiveEpilogueFwdINS2_IJS6_NS3_ILi256EEES7_EEES5_SB_SD_Li256ELb0ELb1ELb0ELb0EEENS_30DynamicPersistentTileSchedulerILi256ELi128ELb0ELb1ELb1EEEE13SharedStorageENS1_6TensorINS1_11ArrayEngineIfLm128EEENS1_6LayoutINS2_IJNS2_IJNS3_ILi2EEEST_NS3_ILi32EEEEEES4_S4_EEENS2_IJNS2_IJS4_ST_NS3_ILi4EEEEEENS3_ILi0EEESZ_EEEEEEENS_7SoftmaxILi2ELi0EEEEEbRKNSE_6ParamsENSA_13PipelineAsyncILi2EEES19_RNSA_13PipelineStateILj2EEERT0_RT1_iRiRKNS_16SeqlenInfoQKNewKILb0ELb0EEENS2_IJiiiiEEERT_ENKUliT_T0_T1_E_clIZSF_ISO_S12_S14_EbS17_S19_S19_S1C_S1E_S1G_iS1H_S1L_S1M_S1O_EUlRS1P_iE1_NS3_ILb0EEENS3_ILb1EEEEEDaiS1P_S1Q_S1R_) ;  /* 0x0000021c00147944 */ /* 0x000fea0003c00000 */
[C---:B------:R-:W-:Y:S01]  /*98a0*/  ISETP.GT.AND P0, PT, R10.reuse, R189, PT ;  /* 0x000000bd0a00720c */ /* 0x040fe20003f04270 */
[----:B------:R-:W-:-:S12]  /*98b0*/  VIADD R10, R10, 0xffffffff ;  /* 0xffffffff0a0a7836 */ /* 0x000fd80000000000 */
[----:B------:R-:W-:Y:S05]  /*98c0*/  @P0 BRA `(.L_x_11286) ;  /* 0xfffffffc00e80947 */ /* 0x000fea000383ffff */
[----:B------:R-:W-:Y:S05]  /*98d0*/  BSYNC B0 ;  /* 0x0000000000007941 */ /* 0x000fea0003800000 */
.L_x_11285:
[----:B------:R-:W2:Y:S02]  /*98e0*/  LDL R0, [R1+0x50] ;  /* 0x0000500001007983 */ /* 0x000ea40000100800 */
[----:B--2---:R-:W-:-:S07]  /*98f0*/  IMAD.SHL.U32 R0, R0, 0x80, RZ ;  /* 0x0000008000007824 */ /* 0x004fce00078e00ff */
.L_x_11284:
[----:B------:R-:W-:Y:S05]  /*9900*/  BSYNC B1 ;  /* 0x0000000000017941 */ /* 0x000fea0003800000 */
.L_x_11283:
        /* <DEDUP_REMOVED lines=26> */
.L_x_11289:
[----:B------:R-:W-:Y:S02]  /*9ab0*/  ULDC UR4, c[0x0][0xadc] ;  /* 0x0002b70000047ab9 */ /* 0x000fe40000000800 */
[----:B------:R-:W-:-:S05]  /*9ac0*/  IMAD.U32 R5, RZ, RZ, UR4 ;  /* 0x00000004ff057e24 */ /* 0x000fca000f8e00ff */
[----:B------:R-:W-:-:S13]  /*9ad0*/  ISETP.NE.AND P0, PT, R5, 0x1, PT ;  /* 0x000000010500780c */ /* 0x000fda0003f05270 */
[----:B------:R-:W0:Y:S02]  /*9ae0*/  @P0 LDC.64 R6, c[0x0][0xae0] ;  /* 0x0002b800ff060b82 */ /* 0x000e240000000a00 */
[----:B0-----:R-:W-:-:S05]  /*9af0*/  @P0 IMAD.HI.U32 R4, R0, R6, RZ ;  /* 0x0000000600040227 */ /* 0x001fca00078e00ff */
[----:B------:R-:W-:-:S07]  /*9b00*/  @P0 SHF.R.U32.HI R0, RZ, R7, R4 ;  /* 0x00000007ff000219 */ /* 0x000fce0000011604 */
.L_x_11290:
[----:B------:R-:W-:Y:S05]  /*9b10*/  BSYNC B0 ;  /* 0x0000000000007941 */ /* 0x000fea0003800000 */
.L_x_11288:
[----:B------:R-:W-:-:S05]  /*9b20*/  IMAD R3, R0, R5, RZ ;  /* 0x0000000500037224 */ /* 0x000fca00078e02ff */
[----:B------:R-:W-:-:S07]  /*9b30*/  VIMNMX R2, R2, R3, !PT ;  /* 0x0000000302027248 */ /* 0x000fce0007fe0100 */
.L_x_11287:
[----:B------:R-:W-:-:S04]  /*9b40*/  VIADD R2, R2, 0x5f ;  /* 0x0000005f02027836 */ /* 0x000fc80000000000 */
[----:B------:R-:W-:-:S05]  /*9b50*/  IMAD.HI R2, R2, 0x2aaaaaab, RZ ;  /* 0x2aaaaaab02027827 */ /* 0x000fca00078e02ff */
[----:B------:R-:W-:-:S04]  /*9b60*/  SHF.R.U32.HI R3, RZ, 0x1f, R2 ;  /* 0x0000001fff037819 */ /* 0x000fc80000011602 */
[----:B------:R-:W-:-:S04]  /*9b70*/  LEA.HI.SX32 R2, R2, R3, 0x1c ;  /* 0x0000000302027211 */ /* 0x000fc800078fe2ff */
[----:B------:R-:W-:-:S04]  /*9b80*/  VIMNMX R2, R2, UR40, !PT ;  /* 0x0000002802027c48 */ /* 0x000fc8000ffe0100 */
[----:B------:R-:W-:-:S13]  /*9b90*/  ISETP.GE.AND P0, PT, R10, R2, PT ;  /* 0x000000020a00720c */ /* 0x000fda0003f06270 */
[----:B------:R-:W-:Y:S05]  /*9ba0*/  @!P0 BRA `(.L_x_11291) ;  /* 0x0000009c00788947 */ /* 0x000fea0003800000 */
.L_x_11310:
        /* <DEDUP_REMOVED lines=20> */
.L_x_11293:
[----:B------:R-:W-:Y:S05]  /*9cf0*/  BSYNC B0 ;  /* 0x0000000000007941 */ /* 0x000fea0003800000 */
.L_x_11292:
[----:B------:R-:W2:Y:S01]  /*9d00*/  LDL.64 R8, [R1+0x18] ;  /* 0x0000180001087983 */ /* 0x000ea20000100a00 */
[----:B-----5:R-:W-:Y:S02]  /*9d10*/  SHF.L.U32 R5, R6, 0x1f, RZ ;  /* 0x0000001f06057819 */ /* 0x020fe400000006ff */
[----:B--2---:R-:W-:-:S05]  /*9d20*/  MOV R3, R8 ;  /* 0x0000000800037202 */ /* 0x004fca0000000f00 */
[----:B------:R-:W-:-:S04]  /*9d30*/  IMAD R4, R4, 0x8, R3 ;  /* 0x0000000804047824 */ /* 0x000fc800078e0203 */
[----:B------:R1:W2:Y:S01]  /*9d40*/  SYNCS.PHASECHK.TRANS64.TRYWAIT P0, [R4+URZ], R5 ;  /* 0x00000005040075a7 */ /* 0x0002a2000800017f */
[----:B0-----:R1:W5:Y:S01]  /*9d50*/  LDL.64 R6, [R1+0x1f8] ;  /* 0x0001f80001067983 */ /* 0x0013620000100a00 */
[----:B------:R-:W-:Y:S04]  /*9d60*/  BSSY B0, `(.L_x_11294) ;  /* 0x0000003000007945 */ /* 0x000fe80003800000 */
[----:B------:R-:W-:Y:S05]  /*9d70*/  @!P1 BRA `(.L_x_11295) ;  /* 0x0000000000049947 */ /* 0x000fea0003800000 */
[----:B------:R-:W-:Y:S01]  /*9d80*/  BPT.TRAP 0x1 ;  /* 0x000000040000795c */ /* 0x000fe20000300000 */
.L_x_11295:
[----:B------:R-:W-:Y:S05]  /*9d90*/  BSYNC B0 ;  /* 0x0000000000007941 */ /* 0x000fea0003800000 */
.L_x_11294:
[----:B------:R-:W-:Y:S04]  /*9da0*/  BSSY B0, `(.L_x_11296) ;  /* 0x0000006000007945 */ /* 0x000fe80003800000 */
[----:B--2---:R-:W-:Y:S05]  /*9db0*/  @P0 BRA `(.L_x_11297) ;  /* 0x0000000000100947 */ /* 0x004fea0003800000 */
[----:B-----5:R-:W-:Y:S01]  /*9dc0*/  IMAD R6, R6, 0x8, R3 ;  /* 0x0000000806067824 */ /* 0x020fe200078e0203 */
[----:B------:R-:W-:-:S04]  /*9dd0*/  SHF.L.U32 R7, R7, 0x1f, RZ ;  /* 0x0000001f07077819 */ /* 0x000fc800000006ff */
[----:B------:R-:W0:Y:S02]  /*9de0*/  SYNCS.PHASECHK.TRANS64.TRYWAIT P0, [R6+URZ], R7 ;  /* 0x00000007060075a7 */ /* 0x000e24000800017f */
[----:B0-----:R-:W-:Y:S05]  /*9df0*/  @!P0 BRA `(.L_x_11298) ;  /* 0x000001dc00548947 */ /* 0x001fea0003800000 */
.L_x_11297:
[----:B------:R-:W-:Y:S05]  /*9e00*/  BSYNC B0 ;  /* 0x0000000000007941 */ /* 0x000fea0003800000 */
.L_x_11296:
[----:B------:R-:W2:Y:S04]  /*9e10*/  LDL R3, [R1+0x1f8] ;  /* 0x0001f80001037983 */ /* 0x000ea80000100800 */
[----:B-1----:R-:W2:Y:S01]  /*9e20*/  LDL.64 R4, [R1+0x80] ;  /* 0x0000800001047983 */ /* 0x002ea20000100a00 */
[----:B------:R-:W-:Y:S05]  /*9e30*/  WARPSYNC.ALL ;  /* 0x0000000000007948 */ /* 0x000fea0003800000 */
[----:B------:R-:W3:Y:S04]  /*9e40*/  LDL.64 R8, [R1+0x78] ;  /* 0x0000780001087983 */ /* 0x000ee80000100a00 */
[----:B0----5:R-:W4:Y:S04]  /*9e50*/  LDL.64 R6, [R1+0x78] ;  /* 0x0000780001067983 */ /* 0x021f280000100a00 */
[----:B------:R-:W4:Y:S01]  /*9e60*/  LDL.64 R12, [R1+0x78] ;  /* 0x00007800010c7983 */ /* 0x000f220000100a00 */
[----:B--2---:R-:W-:Y:S01]  /*9e70*/  IMAD R4, R3, 0x300, R4 ;  /* 0x0000030003047824 */ /* 0x004fe200078e0204 */
[----:B------:R-:W-:Y:S01]  /*9e80*/  R2UR UR7, R5 ;  /* 0x00000000050772ca */ /* 0x000fe200000e0000 */
[----:B------:R-:W-:Y:S01]  /*9e90*/  WARPGROUP.ARRIVE ;  /* 0x00000000000079c5 */ /* 0x000fe20000000000 */
[----:B------:R-:W2:Y:S01]  /*9ea0*/  LDL.64 R14, [R1+0x78] ;  /* 0x00007800010e7983 */ /* 0x000ea20000100a00 */
[----:B------:R-:W-:Y:S01]  /*9eb0*/  IMAD.MOV.U32 R0, RZ, RZ, 0x1 ;  /* 0x00000001ff007424 */ /* 0x000fe200078e00ff */
[----:B------:R-:W-:-:S02]  /*9ec0*/  R2UR UR6, R4 ;  /* 0x00000000040672ca */ /* 0x000fc400000e0000 */
[----:B------:R0:W-:Y:S04]  /*9ed0*/  STL [R1+0x60], RZ ;  /* 0x000060ff01007387 */ /* 0x0001e80000100800 */
[----:B------:R0:W-:Y:S04]  /*9ee0*/  STL [R1+0x60], R0 ;  /* 0x0000600001007387 */ /* 0x0001e80000100800 */
[----:B------:R0:W-:Y:S04]  /*9ef0*/  STL [R1+0x60], R0 ;  /* 0x0000600001007387 */ /* 0x0001e80000100800 */
[----:B------:R0:W-:Y:S04]  /*9f00*/  STL [R1+0x60], R0 ;  /* 0x0000600001007387 */ /* 0x0001e80000100800 */
[----:B------:R0:W-:Y:S04]  /*9f10*/  STL [R1+0x60], R0 ;  /* 0x0000600001007387 */ /* 0x0001e80000100800 */
[----:B------:R0:W5:Y:S01]  /*9f20*/  LDL.64 R18, [R1+0x1f8] ;  /* 0x0001f80001127983 */ /* 0x0001620000100a00 */
        /* <DEDUP_REMOVED lines=11> */
[----:B------:R-:W3:Y:S01]  /*9fe0*/  LD.E R3, desc[UR36][R16.64+0x28] ;  /* 0x0000282410037980 */ /* 0x000ee2000c101900 */
[----:B------:R-:W-:-:S09]  /*9ff0*/  WARPGROUP.ARRIVE ;  /* 0x00000000000079c5 */ /* 0x000fd20000000000 */
[----:B------:R-:W-:Y:S01]  /*a000*/  HGMMA.64x96x16.F32.BF16 R24, gdesc[UR4], R24, gsb0 ;  /* 0x01600000041879f0 */ /* 0x000fe20008001818 */
[----:B------:R-:W-:Y:S02]  /*a010*/  VIADD R12, R12, 0x4 ;  /* 0x000000040c0c7836 */ /* 0x000fe40000000000 */
        /* <DEDUP_REMOVED lines=10> */
[----:B--2---:R-:W-:Y:S01]  /*a0c0*/  VIADD R14, R14, 0x6 ;  /* 0x000000060e0e7836 */ /* 0x004fe20000000000 */
[----:B------:R-:W-:Y:S02]  /*a0d0*/  R2UR UR6, R4 ;  /* 0x00000000040672ca */ /* 0x000fe400000e0000 */
[----:B------:R-:W-:Y:S02]  /*a0e0*/  R2UR UR7, R5 ;  /* 0x00000000050772ca */ /* 0x000fe400000e0000 */
[----:B------:R-:W-:Y:S02]  /*a0f0*/  R2UR UR4, R14 ;  /* 0x000000000e0472ca */ /* 0x000fe400000e0000 */
[----:B------:R-:W-:Y:S01]  /*a100*/  R2UR UR5, R15 ;  /* 0x000000000f0572ca */ /* 0x000fe200000e0000 */
[----:B------:R-:W-:Y:S02]  /*a110*/  WARPGROUP.DEPBAR.LE gsb0, 0x0 ;  /* 0x00008000000079c5 */ /* 0x000fe40000010000 */
[----:B------:R-:W-:-:S10]  /*a120*/  WARPGROUP.ARRIVE ;  /* 0x00000000000079c5 */ /* 0x000fd40000000000 */
[----:B------:R-:W-:Y:S01]  /*a130*/  HGMMA.64x96x16.F32.BF16 R24, gdesc[UR4], R24, gsb0 ;  /* 0x01600000041879f0 */ /* 0x000fe20008001818 */
[----:B------:R-:W-:Y:S01]  /*a140*/  BSSY B0, `(.L_x_11299) ;  /* 0x0000006000007945 */ /* 0x000fe20003800000 */
[----:B---3--:R-:W-:-:S04]  /*a150*/  LOP3.LUT R3, R3, 0x1, RZ, 0xfc, !PT ;  /* 0x0000000103037812 */ /* 0x008fc800078efcff */
[----:B------:R-:W-:Y:S01]  /*a160*/  ISETP.NE.AND P0, PT, R3, 0x3, PT ;  /* 0x000000030300780c */ /* 0x000fe20003f05270 */
[----:B------:R-:W-:-:S12]  /*a170*/  WARPGROUP.DEPBAR.LE gsb0, 0x0 ;  /* 0x00008000000079c5 */ /* 0x000fd80000010000 */
[----:B0-----:R-:W-:Y:S05]  /*a180*/  @!P0 BRA `(.L_x_11300) ;  /* 0x0000000000048947 */ /* 0x001fea0003800000 */
[----:B------:R-:W-:Y:S01]  /*a190*/  BPT.TRAP 0x1 ;  /* 0x000000040000795c */ /* 0x000fe20000300000 */
.L_x_11300:
[----:B------:R-:W-:Y:S05]  /*a1a0*/  BSYNC B0 ;  /* 0x0000000000007941 */ /* 0x000fea0003800000 */
.L_x_11299:
[----:B------:R-:W2:Y:S01]  /*a1b0*/  LD.E.64 R4, desc[UR36][R16.64+0x40] ;  /* 0x0000402410047980 */ /* 0x000ea2000c101b00 */
[----:B-----5:R-:W-:Y:S02]  /*a1c0*/  SHF.L.U32 R19, R19, 0x1f, RZ ;  /* 0x0000001f13137819 */ /* 0x020fe400000006ff */
[----:B--2---:R-:W-:-:S05]  /*a1d0*/  MOV R3, R4 ;  /* 0x0000000400037202 */ /* 0x004fca0000000f00 */
[----:B------:R-:W-:-:S04]  /*a1e0*/  IMAD R3, R18, 0x8, R3 ;  /* 0x0000000812037824 */ /* 0x000fc800078e0203 */
[----:B------:R0:W1:Y:S01]  /*a1f0*/  SYNCS.PHASECHK.TRANS64.TRYWAIT P0, [R3+URZ], R19 ;  /* 0x00000013030075a7 */ /* 0x000062000800017f */
[----:B------:R-:W2:Y:S01]  /*a200*/  LD.E R4, desc[UR36][R16.64+0x28] ;  /* 0x0000282410047980 */ /* 0x000ea2000c101900 */
[----:B------:R-:W-:Y:S01]  /*a210*/  BSSY B0, `(.L_x_11301) ;  /* 0x0000005000007945 */ /* 0x000fe20003800000 */
[----:B--2---:R-:W-:-:S04]  /*a220*/  LOP3.LUT R4, R4, 0x1, RZ, 0xfc, !PT ;  /* 0x0000000104047812 */ /* 0x004fc800078efcff */
[----:B------:R-:W-:-:S13]  /*a230*/  ISETP.NE.AND P1, PT, R4, 0x3, PT ;  /* 0x000000030400780c */ /* 0x000fda0003f25270 */
[----:B01----:R-:W-:Y:S05]  /*a240*/  @!P1 BRA `(.L_x_11302) ;  /* 0x0000000000049947 */ /* 0x003fea0003800000 */
[----:B------:R-:W-:Y:S01]  /*a250*/  BPT.TRAP 0x1 ;  /* 0x000000040000795c */ /* 0x000fe20000300000 */
.L_x_11302:
[----:B------:R-:W-:Y:S05]  /*a260*/  BSYNC B0 ;  /* 0x0000000000007941 */ /* 0x000fea0003800000 */
.L_x_11301:
[----:B------:R-:W-:Y:S04]  /*a270*/  BSSY B0, `(.L_x_11303) ;  /* 0x0000007000007945 */ /* 0x000fe80003800000 */
[----:B------:R-:W-:Y:S05]  /*a280*/  @P0 BRA `(.L_x_11304) ;  /* 0x0000000000140947 */ /* 0x000fea0003800000 */
[----:B------:R-:W2:Y:S02]  /*a290*/  LD.E.64 R4, desc[UR36][R16.64+0x40] ;  /* 0x0000402410047980 */ /* 0x000ea4000c101b00 */
[----:B--2---:R-:W-:-:S05]  /*a2a0*/  MOV R5, R4 ;  /* 0x0000000400057202 */ /* 0x004fca0000000f00 */
[----:B------:R-:W-:-:S04]  /*a2b0*/  IMAD R18, R18, 0x8, R5 ;  /* 0x0000000812127824 */ /* 0x000fc800078e0205 */
[----:B------:R-:W0:Y:S02]  /*a2c0*/  SYNCS.PHASECHK.TRANS64.TRYWAIT P0, [R18+URZ], R19 ;  /* 0x00000013120075a7 */ /* 0x000e24000800017f */
[----:B0-----:R-:W-:Y:S05]  /*a2d0*/  @!P0 BRA `(.L_x_11305) ;  /* 0x000001d800308947 */ /* 0x001fea0003800000 */
.L_x_11304:
[----:B------:R-:W-:Y:S05]  /*a2e0*/  BSYNC B0 ;  /* 0x0000000000007941 */ /* 0x000fea0003800000 */
.L_x_11303:
[----:B------:R-:W2:Y:S04]  /*a2f0*/  LDL R11, [R1+0x1f8] ;  /* 0x0001f800010b7983 */ /* 0x000ea80000100800 */
[----:B------:R-:W2:Y:S04]  /*a300*/  LDL.64 R4, [R1+0xf8] ;  /* 0x0000f80001047983 */ /* 0x000ea80000100a00 */
[----:B------:R-:W3:Y:S04]  /*a310*/  LDL R3, [R1+0x70] ;  /* 0x0000700001037983 */ /* 0x000ee80000100800 */
[----:B------:R-:W4:Y:S04]  /*a320*/  LDL.64 R6, [R1+0xf0] ;  /* 0x0000f00001067983 */ /* 0x000f280000100a00 */
[----:B------:R-:W4:Y:S04]  /*a330*/  LDL.64 R8, [R1+0xf0] ;  /* 0x0000f00001087983 */ /* 0x000f280000100a00 */
[----:B------:R-:W4:Y:S04]  /*a340*/  LDL.64 R12, [R1+0xf0] ;  /* 0x0000f000010c7983 */ /* 0x000f280000100a00 */
[----:B------:R-:W4:Y:S01]  /*a350*/  LDL.64 R14, [R1+0xf0] ;  /* 0x0000f000010e7983 */ /* 0x000f220000100a00 */
[----:B------:R-:W-:Y:S05]  /*a360*/  WARPSYNC.ALL ;  /* 0x0000000000007948 */ /* 0x000fea0003800000 */
[----:B------:R-:W-:Y:S01]  /*a370*/  WARPGROUP.ARRIVE ;  /* 0x00000000000079c5 */ /* 0x000fe20000000000 */
[----:B0-----:R-:W4:Y:S01]  /*a380*/  LDL.64 R18, [R1+0xf0] ;  /* 0x0000f00001127983 */ /* 0x001f220000100a00 */
[----:B--2---:R-:W-:Y:S01]  /*a390*/  IMAD R4, R11, 0xc00, R4 ;  /* 0x00000c000b047824 */ /* 0x004fe200078e0204 */
[----:B------:R-:W-:-:S02]  /*a3a0*/  R2UR UR7, R5 ;  /* 0x00000000050772ca */ /* 0x000fc400000e0000 */
[----:B------:R-:W2:Y:S01]  /*a3b0*/  LDL R11, [R1] ;  /* 0x00000000010b7983 */ /* 0x000ea20000100800 */
[----:B---3--:R-:W-:Y:S02]  /*a3c0*/  ISETP.NE.U32.AND P0, PT, R3, RZ, PT ;  /* 0x000000ff0300720c */ /* 0x008fe40003f05070 */
        /* <DEDUP_REMOVED lines=190> */
.L_x_11307:
[----:B------:R-:W-:Y:S05]  /*afb0*/  BSYNC B0 ;  /* 0x0000000000007941 */ /* 0x000fea0003800000 */
.L_x_11306:
[----:B------:R-:W2:Y:S02]  /*afc0*/  LDL.64 R4, [R1+0x20] ;  /* 0x0000200001047983 */ /* 0x000ea40000100a00 */
[----:B--2---:R-:W-:-:S05]  /*afd0*/  MOV R4, R4 ;  /* 0x0000000400047202 */ /* 0x004fca0000000f00 */
[----:B-----5:R-:W-:-:S05]  /*afe0*/  IMAD R3, R3, 0x8, R4 ;  /* 0x0000000803037824 */ /* 0x020fca00078e0204 */
[----:B------:R-:W-:-:S04]  /*aff0*/  PRMT R3, R18, 0x654, R3 ;  /* 0x0000065412037816 */ /* 0x000fc80000000003 */
[----:B------:R0:W-:Y:S01]  /*b000*/  SYNCS.ARRIVE.TRANS64.RED.A1T0 RZ, [R3+URZ], RZ ;  /* 0x000000ff03ff79a7 */ /* 0x0001e2000810043f */
[----:B------:R-:W2:Y:S04]  /*b010*/  LD.E.64 R6, desc[UR36][R16.64+0x150] ;  /* 0x0001502410067980 */ /* 0x000ea8000c101b00 */
[----:B------:R-:W3:Y:S04]  /*b020*/  LDL.64 R4, [R1+0x420] ;  /* 0x0004200001047983 */ /* 0x000ee80000100a00 */
[----:B--2---:R-:W0:Y:S02]  /*b030*/  LD.E R6, desc[UR36][R6.64] ;  /* 0x0000002406067980 */ /* 0x004e24000c101900 */
[-C--:B0-----:R-:W-:Y:S01]  /*b040*/  FMUL.FTZ R3, R24, R6.reuse ;  /* 0x0000000618037220 */ /* 0x081fe20000410000 */
[-C--:B------:R-:W-:Y:S01]  /*b050*/  FMUL.FTZ R8, R25, R6.reuse ;  /* 0x0000000619087220 */ /* 0x080fe20000410000 */
[----:B------:R-:W-:-:S04]  /*b060*/  FMUL.FTZ R11, R28, R6 ;  /* 0x000000061c0b7220 */ /* 0x000fc80000410000 */
[----:B------:R-:W3:Y:S01]  /*b070*/  MUFU.TANH R3, R3 ;  /* 0x0000000300037308 */ /* 0x000ee20000002400 */
[-C--:B------:R-:W-:Y:S01]  /*b080*/  FMUL.FTZ R20, R29, R6.reuse ;  /* 0x000000061d147220 */ /* 0x080fe20000410000 */
[----:B------:R-:W-:-:S06]  /*b090*/  FMUL.FTZ R12, R26, R6 ;  /* 0x000000061a0c7220 */ /* 0x000fcc0000410000 */
[----:B------:R-:W0:Y:S01]  /*b0a0*/  MUFU.TANH R8, R8 ;  /* 0x0000000800087308 */ /* 0x000e220000002400 */
[-C--:B------:R-:W-:Y:S01]  /*b0b0*/  FMUL.FTZ R26, R32, R6.reuse ;  /* 0x00000006201a7220 */ /* 0x080fe20000410000 */
[----:B------:R-:W-:-:S06]  /*b0c0*/  FMUL.FTZ R7, R49, R6 ;  /* 0x0000000631077220 */ /* 0x000fcc0000410000 */
[----:B------:R-:W1:Y:S01]  /*b0d0*/  MUFU.TANH R11, R11 ;  /* 0x0000000b000b7308 */ /* 0x000e620000002400 */
[-C--:B------:R-:W-:Y:S01]  /*b0e0*/  FMUL.FTZ R28, R33, R6.reuse ;  /* 0x00000006211c7220 */ /* 0x080fe20000410000 */
[-C--:B------:R-:W-:Y:S01]  /*b0f0*/  FMUL.FTZ R32, R37, R6.reuse ;  /* 0x0000000625207220 */ /* 0x080fe20000410000 */
[----:B------:R-:W-:-:S05]  /*b100*/  FMUL.FTZ R37, R42, R6 ;  /* 0x000000062a257220 */ /* 0x000fca0000410000 */
[----:B------:R-:W2:Y:S01]  /*b110*/  MUFU.TANH R20, R20 ;  /* 0x0000001400147308 */ /* 0x000ea20000002400 */
[-C--:B------:R-:W-:Y:S01]  /*b120*/  FMUL.FTZ R25, R30, R6.reuse ;  /* 0x000000061e197220 */ /* 0x080fe20000410000 */
[----:B------:R-:W-:-:S06]  /*b130*/  FMUL.FTZ R30, R36, R6 ;  /* 0x00000006241e7220 */ /* 0x000fcc0000410000 */
[----:B------:R-:W4:Y:S08]  /*b140*/  MUFU.TANH R26, R26 ;  /* 0x0000001a001a7308 */ /* 0x000f300000002400 */
[----:B------:R3:W-:Y:S01]  /*b150*/  MUFU.TANH R42, R7 ;  /* 0x00000007002a7308 */ /* 0x0007e20000002400 */
[----:B------:R-:W-:Y:S01]  /*b160*/  FMUL.FTZ R29, R34, R6 ;  /* 0x00000006221d7220 */ /* 0x000fe20000410000 */
[----:B---3--:R-:W-:-:S06]  /*b170*/  FMNMX.FTZ R7, R3, R4, !PT ;  /* 0x0000000403077209 */ /* 0x008fcc0007810000 */
[----:B------:R-:W3:Y:S01]  /*b180*/  MUFU.TANH R28, R28 ;  /* 0x0000001c001c7308 */ /* 0x000ee20000002400 */
[----:B0-----:R-:W-:Y:S01]  /*b190*/  FMNMX.FTZ R14, R8, R7, !PT ;  /* 0x00000007080e7209 */ /* 0x001fe20007810000 */
[----:B------:R-:W-:-:S03]  /*b1a0*/  FMUL.FTZ R34, R40, R6 ;  /* 0x0000000628227220 */ /* 0x000fc60000410000 */
[----:B-1----:R-:W-:-:S03]  /*b1b0*/  FMNMX.FTZ R7, R11, R14, !PT ;  /* 0x0000000e0b077209 */ /* 0x002fc60007810000 */
[----:B------:R-:W0:Y:S01]  /*b1c0*/  MUFU.TANH R30, R30 ;  /* 0x0000001e001e7308 */ /* 0x000e220000002400 */
[----:B------:R-:W-:Y:S01]  /*b1d0*/  FMUL.FTZ R36, R41, R6 ;  /* 0x0000000629247220 */ /* 0x000fe20000410000 */
[----:B--2---:R-:W-:-:S06]  /*b1e0*/  FMNMX.FTZ R7, R20, R7, !PT ;  /* 0x0000000714077209 */ /* 0x004fcc0007810000 */
[----:B------:R-:W1:Y:S01]  /*b1f0*/  MUFU.TANH R32, R32 ;  /* 0x0000002000207308 */ /* 0x000e620000002400 */
[-C--:B------:R-:W-:Y:S01]  /*b200*/  FMUL.FTZ R33, R38, R6.reuse ;  /* 0x0000000626217220 */ /* 0x080fe20000410000 */
[----:B----4-:R-:W-:Y:S01]  /*b210*/  FMNMX.FTZ R7, R26, R7, !PT ;  /* 0x000000071a077209 */ /* 0x010fe20007810000 */
[----:B------:R-:W-:-:S05]  /*b220*/  FMUL.FTZ R38, R44, R6 ;  /* 0x000000062c267220 */ /* 0x000fca0000410000 */
[----:B------:R-:W2:Y:S01]  /*b230*/  MUFU.TANH R34, R34 ;  /* 0x0000002200227308 */ /* 0x000ea20000002400 */
[----:B---3--:R-:W-:Y:S01]  /*b240*/  FMNMX.FTZ R7, R28, R7, !PT ;  /* 0x000000071c077209 */ /* 0x008fe20007810000 */
[----:B------:R-:W-:-:S06]  /*b250*/  FMUL.FTZ R40, R45, R6 ;  /* 0x000000062d287220 */ /* 0x000fcc0000410000 */
[----:B------:R-:W3:Y:S01]  /*b260*/  MUFU.TANH R36, R36 ;  /* 0x0000002400247308 */ /* 0x000ee20000002400 */
[----:B0-----:R-:W-:Y:S01]  /*b270*/  FMNMX.FTZ R7, R30, R7, !PT ;  /* 0x000000071e077209 */ /* 0x001fe20007810000 */
[----:B------:R-:W-:-:S06]  /*b280*/  FMUL.FTZ R48, R48, R6 ;  /* 0x0000000630307220 */ /* 0x000fcc0000410000 */
[----:B------:R-:W0:Y:S01]  /*b290*/  MUFU.TANH R38, R38 ;  /* 0x0000002600267308 */ /* 0x000e220000002400 */
[----:B-1----:R-:W-:Y:S01]  /*b2a0*/  FMNMX.FTZ R7, R32, R7, !PT ;  /* 0x0000000720077209 */ /* 0x002fe20007810000 */
[----:B------:R-:W-:-:S06]  /*b2b0*/  FMUL.FTZ R52, R52, R6 ;  /* 0x0000000634347220 */ /* 0x000fcc0000410000 */
[----:B------:R-:W1:Y:S01]  /*b2c0*/  MUFU.TANH R40, R40 ;  /* 0x0000002800287308 */ /* 0x000e620000002400 */
[----:B--2---:R-:W-:Y:S01]  /*b2d0*/  FMNMX.FTZ R7, R34, R7, !PT ;  /* 0x0000000722077209 */ /* 0x004fe20007810000 */
[----:B------:R-:W-:-:S06]  /*b2e0*/  FMUL.FTZ R9, R27, R6 ;  /* 0x000000061b097220 */ /* 0x000fcc0000410000 */
[----:B------:R-:W2:Y:S01]  /*b2f0*/  MUFU.TANH R48, R48 ;  /* 0x0000003000307308 */ /* 0x000ea20000002400 */
[----:B---3--:R-:W-:Y:S01]  /*b300*/  FMNMX.FTZ R7, R36, R7, !PT ;  /* 0x0000000724077209 */ /* 0x008fe20007810000 */
[-C--:B------:R-:W-:Y:S01]  /*b310*/  FMUL.FTZ R13, R53, R6.reuse ;  /* 0x00000006350d7220 */ /* 0x080fe20000410000 */
[----:B------:R-:W-:Y:S02]  /*b320*/  FMUL.FTZ R56, R56, R6 ;  /* 0x0000000638387220 */ /* 0x000fe40000410000 */
[----:B0-----:R-:W-:-:S03]  /*b330*/  FMNMX.FTZ R7, R38, R7, !PT ;  /* 0x0000000726077209 */ /* 0x001fc60007810000 */
[----:B------:R-:W0:Y:S01]  /*b340*/  MUFU.TANH R12, R12 ;  /* 0x0000000c000c7308 */ /* 0x000e220000002400 */
[----:B------:R-:W-:Y:S01]  /*b350*/  FMUL.FTZ R27, R31, R6 ;  /* 0x000000061f1b7220 */ /* 0x000fe20000410000 */
[----:B-1----:R-:W-:-:S06]  /*b360*/  FMNMX.FTZ R7, R40, R7, !PT ;  /* 0x0000000728077209 */ /* 0x002fcc0007810000 */
[----:B------:R-:W1:Y:S01]  /*b370*/  MUFU.TANH R52, R52 ;  /* 0x0000003400347308 */ /* 0x000e620000002400 */
[-C--:B------:R-:W-:Y:S01]  /*b380*/  FMUL.FTZ R31, R35, R6.reuse ;  /* 0x00000006231f7220 */ /* 0x080fe20000410000 */
[----:B------:R-:W-:-:S06]  /*b390*/  FMUL.FTZ R57, R57, R6 ;  /* 0x0000000639397220 */ /* 0x000fcc0000410000 */
[----:B------:R-:W3:Y:S01]  /*b3a0*/  MUFU.TANH R9, R9 ;  /* 0x0000000900097308 */ /* 0x000ee20000002400 */
[----:B------:R-:W-:Y:S01]  /*b3b0*/  FMUL.FTZ R35, R39, R6 ;  /* 0x0000000627237220 */ /* 0x000fe20000410000 */
[----:B--2---:R-:W-:-:S06]  /*b3c0*/  FMNMX.FTZ R7, R48, R7, !PT ;  /* 0x0000000730077209 */ /* 0x004fcc0007810000 */
[----:B------:R-:W2:Y:S01]  /*b3d0*/  MUFU.TANH R44, R13 ;  /* 0x0000000d002c7308 */ /* 0x000ea20000002400 */
[-C--:B------:R-:W-:Y:S01]  /*b3e0*/  FMUL.FTZ R39, R43, R6.reuse ;  /* 0x000000062b277220 */ /* 0x080fe20000410000 */
[-C--:B------:R-:W-:Y:S01]  /*b3f0*/  FMUL.FTZ R60, R60, R6.reuse ;  /* 0x000000063c3c7220 */ /* 0x080fe20000410000 */
[----:B------:R-:W-:-:S05]  /*b400*/  FMUL.FTZ R43, R46, R6 ;  /* 0x000000062e2b7220 */ /* 0x000fca0000410000 */
[----:B------:R-:W4:Y:S01]  /*b410*/  MUFU.TANH R25, R25 ;  /* 0x0000001900197308 */ /* 0x000f220000002400 */
[----:B------:R-:W-:-:S07]  /*b420*/  FMNMX.FTZ R7, R42, R7, !PT ;  /* 0x000000072a077209 */ /* 0x000fce0007810000 */
[----:B------:R-:W4:Y:S01]  /*b430*/  MUFU.TANH R56, R56 ;  /* 0x0000003800387308 */ /* 0x000f220000002400 */
[----:B------:R-:W-:Y:S01]  /*b440*/  FMUL.FTZ R61, R61, R6 ;  /* 0x000000063d3d7220 */ /* 0x000fe20000410000 */
[----:B0-----:R-:W-:-:S06]  /*b450*/  FMNMX.FTZ R14, R12, R5, !PT ;  /* 0x000000050c0e7209 */ /* 0x001fcc0007810000 */
[----:B------:R-:W0:Y:S01]  /*b460*/  MUFU.TANH R27, R27 ;  /* 0x0000001b001b7308 */ /* 0x000e220000002400 */
[----:B-1----:R-:W-:Y:S01]  /*b470*/  FMNMX.FTZ R7, R52, R7, !PT ;  /* 0x0000000734077209 */ /* 0x002fe20007810000 */
[----:B------:R-:W-:-:S06]  /*b480*/  FMUL.FTZ R45, R47, R6 ;  /* 0x000000062f2d7220 */ /* 0x000fcc0000410000 */
[----:B------:R-:W1:Y:S01]  /*b490*/  MUFU.TANH R46, R57 ;  /* 0x00000039002e7308 */ /* 0x000e620000002400 */
[-C--:B------:R-:W-:Y:S01]  /*b4a0*/  FMUL.FTZ R64, R64, R6.reuse ;  /* 0x0000000640407220 */ /* 0x080fe20000410000 */
[----:B------:R-:W-:Y:S01]  /*b4b0*/  FMUL.FTZ R47, R50, R6 ;  /* 0x00000006322f7220 */ /* 0x000fe20000410000 */
[----:B---3--:R-:W-:-:S05]  /*b4c0*/  FMNMX.FTZ R14, R9, R14, !PT ;  /* 0x0000000e090e7209 */ /* 0x008fca0007810000 */
[----:B------:R-:W3:Y:S01]  /*b4d0*/  MUFU.TANH R29, R29 ;  /* 0x0000001d001d7308 */ /* 0x000ee20000002400 */
[----:B--2---:R-:W-:-:S07]  /*b4e0*/  FMNMX.FTZ R7, R44, R7, !PT ;  /* 0x000000072c077209 */ /* 0x004fce0007810000 */
[----:B------:R-:W2:Y:S01]  /*b4f0*/  MUFU.TANH R60, R60 ;  /* 0x0000003c003c7308 */ /* 0x000ea20000002400 */
[----:B------:R-:W-:Y:S01]  /*b500*/  FMUL.FTZ R65, R65, R6 ;  /* 0x0000000641417220 */ /* 0x000fe20000410000 */
[----:B----4-:R-:W-:-:S06]  /*b510*/  FMNMX.FTZ R14, R25, R14, !PT ;  /* 0x0000000e190e7209 */ /* 0x010fcc0007810000 */
[----:B------:R-:W4:Y:S01]  /*b520*/  MUFU.TANH R31, R31 ;  /* 0x0000001f001f7308 */ /* 0x000f220000002400 */
[----:B------:R-:W-:Y:S01]  /*b530*/  FMNMX.FTZ R7, R56, R7, !PT ;  /* 0x0000000738077209 */ /* 0x000fe20007810000 */
[----:B------:R-:W-:-:S06]  /*b540*/  FMUL.FTZ R49, R51, R6 ;  /* 0x0000000633317220 */ /* 0x000fcc0000410000 */
[----:B------:R-:W4:Y:S01]  /*b550*/  MUFU.TANH R50, R61 ;  /* 0x0000003d00327308 */ /* 0x000f220000002400 */
[-C--:B------:R-:W-:Y:S01]  /*b560*/  FMUL.FTZ R68, R68, R6.reuse ;  /* 0x0000000644447220 */ /* 0x080fe20000410000 */
[----:B------:R-:W-:Y:S01]  /*b570*/  FMUL.FTZ R51, R54, R6 ;  /* 0x0000000636337220 */ /* 0x000fe20000410000 */
[----:B0-----:R-:W-:-:S05]  /*b580*/  FMNMX.FTZ R14, R27, R14, !PT ;  /* 0x0000000e1b0e7209 */ /* 0x001fca0007810000 */
[----:B------:R-:W0:Y:S01]  /*b590*/  MUFU.TANH R33, R33 ;  /* 0x0000002100217308 */ /* 0x000e220000002400 */
[----:B-1----:R-:W-:-:S07]  /*b5a0*/  FMNMX.FTZ R7, R46, R7, !PT ;  /* 0x000000072e077209 */ /* 0x002fce0007810000 */
[----:B------:R-:W1:Y:S01]  /*b5b0*/  MUFU.TANH R64, R64 ;  /* 0x0000004000407308 */ /* 0x000e620000002400 */
[----:B------:R-:W-:Y:S01]  /*b5c0*/  FMUL.FTZ R69, R69, R6 ;  /* 0x0000000645457220 */ /* 0x000fe20000410000 */
[----:B---3--:R-:W-:-:S06]  /*b5d0*/  FMNMX.FTZ R14, R29, R14, !PT ;  /* 0x0000000e1d0e7209 */ /* 0x008fcc0007810000 */
[----:B------:R-:W3:Y:S01]  /*b5e0*/  MUFU.TANH R35, R35 ;  /* 0x0000002300237308 */ /* 0x000ee20000002400 */
[----:B--2---:R-:W-:Y:S01]  /*b5f0*/  FMNMX.FTZ R7, R60, R7, !PT ;  /* 0x000000073c077209 */ /* 0x004fe20007810000 */
[----:B------:R-:W-:-:S06]  /*b600*/  FMUL.FTZ R53, R55, R6 ;  /* 0x0000000637357220 */ /* 0x000fcc0000410000 */
[----:B------:R-:W2:Y:S01]  /*b610*/  MUFU.TANH R54, R65 ;  /* 0x0000004100367308 */ /* 0x000ea20000002400 */
[----:B------:R-:W-:Y:S01]  /*b620*/  FMUL.FTZ R55, R58, R6 ;  /* 0x000000063a377220 */ /* 0x000fe20000410000 */
[----:B----4-:R-:W-:-:S06]  /*b630*/  FMNMX.FTZ R14, R31, R14, !PT ;  /* 0x0000000e1f0e7209 */ /* 0x010fcc0007810000 */
[----:B------:R-:W4:Y:S01]  /*b640*/  MUFU.TANH R37, R37 ;  /* 0x0000002500257308 */ /* 0x000f220000002400 */
[----:B------:R-:W-:-:S07]  /*b650*/  FMNMX.FTZ R7, R50, R7, !PT ;  /* 0x0000000732077209 */ /* 0x000fce0007810000 */
[----:B------:R-:W4:Y:S01]  /*b660*/  MUFU.TANH R68, R68 ;  /* 0x0000004400447308 */ /* 0x000f220000002400 */
[----:B0-----:R-:W-:-:S07]  /*b670*/  FMNMX.FTZ R14, R33, R14, !PT ;  /* 0x0000000e210e7209 */ /* 0x001fce0007810000 */
[----:B------:R-:W0:Y:S01]  /*b680*/  MUFU.TANH R39, R39 ;  /* 0x0000002700277308 */ /* 0x000e220000002400 */
[----:B-1----:R-:W-:-:S07]  /*b690*/  FMNMX.FTZ R7, R64, R7, !PT ;  /* 0x0000000740077209 */ /* 0x002fce0007810000 */
[----:B------:R-:W1:Y:S01]  /*b6a0*/  MUFU.TANH R58, R69 ;  /* 0x00000045003a7308 */ /* 0x000e620000002400 */
[----:B---3--:R-:W-:Y:S02]  /*b6b0*/  FMNMX.FTZ R14, R35, R14, !PT ;  /* 0x0000000e230e7209 */ /* 0x008fe40007810000 */
[----:B--2---:R-:W-:-:S05]  /*b6c0*/  FMNMX.FTZ R7, R54, R7, !PT ;  /* 0x0000000736077209 */ /* 0x004fca0007810000 */
[----:B------:R-:W2:Y:S01]  /*b6d0*/  MUFU.TANH R43, R43 ;  /* 0x0000002b002b7308 */ /* 0x000ea20000002400 */
[----:B----4-:R-:W-:Y:S02]  /*b6e0*/  FMNMX.FTZ R14, R37, R14, !PT ;  /* 0x0000000e250e7209 */ /* 0x010fe40007810000 */
[----:B------:R-:W-:-:S05]  /*b6f0*/  FMNMX.FTZ R7, R68, R7, !PT ;  /* 0x0000000744077209 */ /* 0x000fca0007810000 */
[----:B------:R-:W3:Y:S01]  /*b700*/  MUFU.TANH R45, R45 ;  /* 0x0000002d002d7308 */ /* 0x000ee20000002400 */
[----:B0-----:R-:W-:Y:S02]  /*b710*/  FMNMX.FTZ R18, R39, R14, !PT ;  /* 0x0000000e27127209 */ /* 0x001fe40007810000 */
[----:B-1----:R-:W-:-:S05]  /*b720*/  FMNMX.FTZ R14, R58, R7, !PT ;  /* 0x000000073a0e7209 */ /* 0x002fca0007810000 */
[----:B------:R-:W0:Y:S01]  /*b730*/  MUFU.TANH R47, R47 ;  /* 0x0000002f002f7308 */ /* 0x000e220000002400 */
[----:B--2---:R-:W-:Y:S01]  /*b740*/  FMNMX.FTZ R18, R43, R18, !PT ;  /* 0x000000122b127209 */ /* 0x004fe20007810000 */
[----:B------:R-:W1:Y:S06]  /*b750*/  SHFL.BFLY PT, R7, R14, 0x2, 0x1f ;  /* 0x0c401f000e077f89 */ /* 0x000e6c00000e0000 */
[----:B------:R-:W2:Y:S01]  /*b760*/  MUFU.TANH R49, R49 ;  /* 0x0000003100317308 */ /* 0x000ea20000002400 */
[----:B---3--:R-:W-:Y:S01]  /*b770*/  FMNMX.FTZ R18, R45, R18, !PT ;  /* 0x000000122d127209 */ /* 0x008fe20007810000 */
[----:B------:R-:W-:-:S06]  /*b780*/  FMUL.FTZ R57, R59, R6 ;  /* 0x000000063b397220 */ /* 0x000fcc0000410000 */
[----:B------:R-:W3:Y:S01]  /*b790*/  MUFU.TANH R51, R51 ;  /* 0x0000003300337308 */ /* 0x000ee20000002400 */
[----:B0-----:R-:W-:Y:S01]  /*b7a0*/  FMNMX.FTZ R18, R47, R18, !PT ;  /* 0x000000122f127209 */ /* 0x001fe20007810000 */
[----:B------:R-:W-:-:S06]  /*b7b0*/  FMUL.FTZ R59, R62, R6 ;  /* 0x000000063e3b7220 */ /* 0x000fcc0000410000 */
[----:B------:R-:W0:Y:S01]  /*b7c0*/  MUFU.TANH R53, R53 ;  /* 0x0000003500357308 */ /* 0x000e220000002400 */
[----:B--2---:R-:W-:Y:S01]  /*b7d0*/  FMNMX.FTZ R18, R49, R18, !PT ;  /* 0x0000001231127209 */ /* 0x004fe20007810000 */
[----:B------:R-:W-:-:S06]  /*b7e0*/  FMUL.FTZ R61, R63, R6 ;  /* 0x000000063f3d7220 */ /* 0x000fcc0000410000 */
        /* <DEDUP_REMOVED lines=8> */
[----:B------:R-:W-:Y:S01]  /*b870*/  FMUL.FTZ R67, R70, R6 ;  /* 0x0000000646437220 */ /* 0x000fe20000410000 */
[----:B-1----:R-:W-:-:S05]  /*b880*/  FMNMX.FTZ R7, R14, R7, !PT ;  /* 0x000000070e077209 */ /* 0x002fca0007810000 */
[----:B------:R-:W1:Y:S01]  /*b890*/  MUFU.TANH R61, R61 ;  /* 0x0000003d003d7308 */ /* 0x000e620000002400 */
[----:B---3--:R-:W-:Y:S01]  /*b8a0*/  FMNMX.FTZ R18, R57, R18, !PT ;  /* 0x0000001239127209 */ /* 0x008fe20007810000 */
[----:B------:R-:W2:Y:S06]  /*b8b0*/  SHFL.BFLY PT, R24, R7, 0x1, 0x1f ;  /* 0x0c201f0007187f89 */ /* 0x000eac00000e0000 */
[----:B------:R-:W3:Y:S01]  /*b8c0*/  MUFU.TANH R63, R63 ;  /* 0x0000003f003f7308 */ /* 0x000ee20000002400 */
[----:B------:R-:W-:Y:S01]  /*b8d0*/  FMUL.FTZ R69, R71, R6 ;  /* 0x0000000647457220 */ /* 0x000fe20000410000 */
[----:B0-----:R-:W-:-:S06]  /*b8e0*/  FMNMX.FTZ R18, R59, R18, !PT ;  /* 0x000000123b127209 */ /* 0x001fcc0007810000 */
[----:B------:R-:W0:Y:S01]  /*b8f0*/  MUFU.TANH R65, R65 ;  /* 0x0000004100417308 */ /* 0x000e220000002400 */
[----:B-1----:R-:W-:-:S07]  /*b900*/  FMNMX.FTZ R18, R61, R18, !PT ;  /* 0x000000123d127209 */ /* 0x002fce0007810000 */
[----:B------:R-:W1:Y:S01]  /*b910*/  MUFU.TANH R67, R67 ;  /* 0x0000004300437308 */ /* 0x000e620000002400 */
[----:B---3--:R-:W-:-:S07]  /*b920*/  FMNMX.FTZ R18, R63, R18, !PT ;  /* 0x000000123f127209 */ /* 0x008fce0007810000 */
[----:B------:R-:W3:Y:S01]  /*b930*/  MUFU.TANH R69, R69 ;  /* 0x0000004500457308 */ /* 0x000ee20000002400 */
[----:B0-----:R-:W-:-:S04]  /*b940*/  FMNMX.FTZ R18, R65, R18, !PT ;  /* 0x0000001241127209 */ /* 0x001fc80007810000 */
[----:B-1----:R-:W-:-:S04]  /*b950*/  FMNMX.FTZ R18, R67, R18, !PT ;  /* 0x0000001243127209 */ /* 0x002fc80007810000 */
[----:B---3--:R-:W-:Y:S02]  /*b960*/  FMNMX.FTZ R15, R69, R18, !PT ;  /* 0x00000012450f7209 */ /* 0x008fe40007810000 */
[----:B--2---:R-:W-:Y:S02]  /*b970*/  FMNMX.FTZ R18, R7, R24, !PT ;  /* 0x0000001807127209 */ /* 0x004fe40007810000 */
[----:B------:R-:W2:Y:S04]  /*b980*/  LDL R24, [R1+0x440] ;  /* 0x0004400001187983 */ /* 0x000ea80000100800 */
[----:B------:R-:W-:Y:S04]  /*b990*/  STL.64 [R1+0x420], R14 ;  /* 0x0004200e01007387 */ /* 0x000fe80000100a00 */
[----:B------:R-:W-:Y:S04]  /*b9a0*/  STL [R1+0x420], R18 ;  /* 0x0004201201007387 */ /* 0x000fe80000100800 */
[----:B------:R-:W3:Y:S04]  /*b9b0*/  LDL R21, [R1+0x420] ;  /* 0x0004200001157983 */ /* 0x000ee80000100800 */
[----:B------:R-:W4:Y:S04]  /*b9c0*/  LDL R19, [R1+0x424] ;  /* 0x0004240001137983 */ /* 0x000f280000100800 */
[----:B------:R-:W4:Y:S01]  /*b9d0*/  LDL.64 R6, [R1+0x430] ;  /* 0x0004300001067983 */ /* 0x000f220000100a00 */
[----:B---3--:R-:W-:Y:S01]  /*b9e0*/  FADD.FTZ R13, R4, -R21 ;  /* 0x80000015040d7221 */ /* 0x008fe20000010000 */
[----:B--2---:R-:W-:-:S04]  /*b9f0*/  FMUL.FTZ R21, R24, R21 ;  /* 0x0000001518157220 */ /* 0x004fc80000410000 */
[-CC-:B------:R-:W-:Y:S02]  /*ba00*/  FFMA.FTZ R152, R8, R24.reuse, -R21.reuse ;  /* 0x0000001808987223 */ /* 0x180fe40000010815 */
[----:B----4-:R-:W0:Y:S01]  /*ba10*/  SHFL.BFLY PT, R8, R19, 0x2, 0x1f ;  /* 0x0c401f0013087f89 */ /* 0x010e2200000e0000 */
[----:B------:R-:W-:Y:S01]  /*ba20*/  FFMA.FTZ R154, R11, R24, -R21 ;  /* 0x000000180b9a7223 */ /* 0x000fe20000010815 */
[----:B0-----:R-:W-:-:S05]  /*ba30*/  FMNMX.FTZ R8, R8, R19, !PT ;  /* 0x0000001308087209 */ /* 0x001fca0007810000 */
[----:B------:R-:W0:Y:S01]  /*ba40*/  SHFL.BFLY PT, R11, R8, 0x1, 0x1f ;  /* 0x0c201f00080b7f89 */ /* 0x000e2200000e0000 */
[-CC-:B------:R-:W-:Y:S01]  /*ba50*/  FFMA.FTZ R183, R26, R24.reuse, -R21.reuse ;  /* 0x000000181ab77223 */ /* 0x180fe20000010815 */
[-CC-:B------:R-:W-:Y:S01]  /*ba60*/  FFMA.FTZ R184, R28, R24.reuse, -R21.reuse ;  /* 0x000000181cb87223 */ /* 0x180fe20000010815 */
[-C--:B------:R-:W-:Y:S01]  /*ba70*/  FMUL.FTZ R4, R13, R24.reuse ;  /* 0x000000180d047220 */ /* 0x080fe20000410000 */
[----:B------:R-:W-:Y:S01]  /*ba80*/  FFMA.FTZ R3, R3, R24, -R21 ;  /* 0x0000001803037223 */ /* 0x000fe20000010815 */
[----:B0-----:R-:W-:-:S05]  /*ba90*/  FMNMX.FTZ R26, R8, R11, !PT ;  /* 0x0000000b081a7209 */ /* 0x001fca0007810000 */
[----:B------:R-:W-:Y:S01]  /*baa0*/  FMUL.FTZ R28, R26, R24 ;  /* 0x000000181a1c7220 */ /* 0x000fe20000410000 */
[----:B------:R-:W-:-:S03]  /*bab0*/  FADD.FTZ R5, R5, -R26 ;  /* 0x8000001a05057221 */ /* 0x000fc60000010000 */
[-CC-:B------:R-:W-:Y:S01]  /*bac0*/  FFMA.FTZ R212, R12, R24.reuse, -R28.reuse ;  /* 0x000000180cd47223 */ /* 0x180fe2000001081c */
[----:B------:R-:W-:Y:S01]  /*bad0*/  FMUL.FTZ R5, R24, R5 ;  /* 0x0000000518057220 */ /* 0x000fe20000410000 */
[-CC-:B------:R-:W-:Y:S01]  /*bae0*/  FFMA.FTZ R153, R9, R24.reuse, -R28.reuse ;  /* 0x0000001809997223 */ /* 0x180fe2000001081c */
[----:B------:R-:W-:Y:S01]  /*baf0*/  MUFU.EX2 R4, R4 ;  /* 0x0000000400047308 */ /* 0x000fe20000000800 */
[-CC-:B------:R-:W-:Y:S01]  /*bb00*/  FFMA.FTZ R187, R25, R24.reuse, -R28.reuse ;  /* 0x0000001819bb7223 */ /* 0x180fe2000001081c */
[----:B------:R-:W-:-:S06]  /*bb10*/  FFMA.FTZ R188, R27, R24, -R28 ;  /* 0x000000181bbc7223 */ /* 0x000fcc000001081c */
[----:B------:R-:W-:Y:S01]  /*bb20*/  MUFU.EX2 R41, R5 ;  /* 0x0000000500297308 */ /* 0x000fe20000000800 */
[----:B------:R-:W-:-:S07]  /*bb30*/  FFMA.FTZ R155, R20, R24, -R21 ;  /* 0x00000018149b7223 */ /* 0x000fce0000010815 */
[----:B------:R-:W0:Y:S08]  /*bb40*/  MUFU.EX2 R212, R212 ;  /* 0x000000d400d47308 */ /* 0x000e300000000800 */
[----:B------:R-:W1:Y:S01]  /*bb50*/  MUFU.EX2 R3, R3 ;  /* 0x0000000300037308 */ /* 0x000e620000000800 */
[----:B------:R-:W-:-:S07]  /*bb60*/  FFMA.FTZ R185, R29, R24, -R28 ;  /* 0x000000181db97223 */ /* 0x000fce000001081c */
[----:B------:R-:W2:Y:S08]  /*bb70*/  MUFU.EX2 R153, R153 ;  /* 0x0000009900997308 */ /* 0x000eb00000000800 */
[----:B------:R-:W3:Y:S01]  /*bb80*/  MUFU.EX2 R152, R152 ;  /* 0x0000009800987308 */ /* 0x000ee20000000800 */
[----:B------:R-:W-:-:S07]  /*bb90*/  FFMA.FTZ R186, R31, R24, -R28 ;  /* 0x000000181fba7223 */ /* 0x000fce000001081c */
[----:B------:R-:W4:Y:S08]  /*bba0*/  MUFU.EX2 R187, R187 ;  /* 0x000000bb00bb7308 */ /* 0x000f300000000800 */
[----:B------:R-:W4:Y:S01]  /*bbb0*/  MUFU.EX2 R154, R154 ;  /* 0x0000009a009a7308 */ /* 0x000f220000000800 */
[----:B0-----:R-:W-:Y:S01]  /*bbc0*/  FFMA.FTZ R12, R7, R41, R212 ;  /* 0x00000029070c7223 */ /* 0x001fe200000100d4 */
[----:B------:R-:W-:-:S06]  /*bbd0*/  FFMA.FTZ R181, R33, R24, -R28 ;  /* 0x0000001821b57223 */ /* 0x000fcc000001081c */
[----:B------:R-:W0:Y:S01]  /*bbe0*/  MUFU.EX2 R188, R188 ;  /* 0x000000bc00bc7308 */ /* 0x000e220000000800 */
[----:B-1----:R-:W-:Y:S01]  /*bbf0*/  FFMA.FTZ R5, R4, R6, R3 ;  /* 0x0000000604057223 */ /* 0x002fe20000010003 */
[----:B------:R-:W-:-:S06]  /*bc00*/  FFMA.FTZ R180, R30, R24, -R21 ;  /* 0x000000181eb47223 */ /* 0x000fcc0000010815 */
[----:B------:R-:W1:Y:S01]  /*bc10*/  MUFU.EX2 R155, R155 ;  /* 0x0000009b009b7308 */ /* 0x000e620000000800 */
[----:B--2---:R-:W-:Y:S01]  /*bc20*/  FADD.FTZ R12, R153, R12 ;  /* 0x0000000c990c7221 */ /* 0x004fe20000010000 */
[----:B------:R-:W-:-:S06]  /*bc30*/  FFMA.FTZ R182, R35, R24, -R28 ;  /* 0x0000001823b67223 */ /* 0x000fcc000001081c */
[----:B------:R-:W2:Y:S01]  /*bc40*/  MUFU.EX2 R185, R185 ;  /* 0x000000b900b97308 */ /* 0x000ea20000000800 */
[----:B---3--:R-:W-:Y:S01]  /*bc50*/  FADD.FTZ R5, R152, R5 ;  /* 0x0000000598057221 */ /* 0x008fe20000010000 */
[----:B------:R-:W-:-:S06]  /*bc60*/  FFMA.FTZ R177, R32, R24, -R21 ;  /* 0x0000001820b17223 */ /* 0x000fcc0000010815 */
[----:B------:R-:W3:Y:S01]  /*bc70*/  MUFU.EX2 R183, R183 ;  /* 0x000000b700b77308 */ /* 0x000ee20000000800 */
[----:B----4-:R-:W-:Y:S01]  /*bc80*/  FADD.FTZ R7, R187, R12 ;  /* 0x0000000cbb077221 */ /* 0x010fe20000010000 */
[----:B------:R-:W-:-:S06]  /*bc90*/  FFMA.FTZ R175, R37, R24, -R28 ;  /* 0x0000001825af7223 */ /* 0x000fcc000001081c */
[----:B------:R-:W4:Y:S01]  /*bca0*/  MUFU.EX2 R186, R186 ;  /* 0x000000ba00ba7308 */ /* 0x000f220000000800 */
[----:B------:R-:W-:Y:S01]  /*bcb0*/  FADD.FTZ R6, R154, R5 ;  /* 0x000000059a067221 */ /* 0x000fe20000010000 */
[----:B------:R-:W-:-:S06]  /*bcc0*/  FFMA.FTZ R174, R34, R24, -R21 ;  /* 0x0000001822ae7223 */ /* 0x000fcc0000010815 */
[----:B------:R-:W4:Y:S01]  /*bcd0*/  MUFU.EX2 R184, R184 ;  /* 0x000000b800b87308 */ /* 0x000f220000000800 */
[----:B0-----:R-:W-:Y:S01]  /*bce0*/  FADD.FTZ R12, R188, R7 ;  /* 0x00000007bc0c7221 */ /* 0x001fe20000010000 */
[----:B------:R-:W-:-:S06]  /*bcf0*/  FFMA.FTZ R176, R39, R24, -R28 ;  /* 0x0000001827b07223 */ /* 0x000fcc000001081c */
[----:B------:R-:W0:Y:S01]  /*bd00*/  MUFU.EX2 R181, R181 ;  /* 0x000000b500b57308 */ /* 0x000e220000000800 */
[----:B-1----:R-:W-:Y:S01]  /*bd10*/  FADD.FTZ R6, R155, R6 ;  /* 0x000000069b067221 */ /* 0x002fe20000010000 */
        /* <DEDUP_REMOVED lines=33> */
[----:B-1----:R-:W-:-:S06]  /*bf30*/  FADD.FTZ R6, R173, R6 ;  /* 0x00000006ad067221 */ /* 0x002fcc0000010000 */
[----:B------:R-:W0:Y:S01]  /*bf40*/  MUFU.EX2 R167, R167 ;  /* 0x000000a700a77308 */ /* 0x000e220000000800 */
[-C--:B------:R-:W-:Y:S01]  /*bf50*/  FFMA.FTZ R161, R44, R24.reuse, -R21 ;  /* 0x000000182ca17223 */ /* 0x080fe20000010815 */
[----:B------:R-:W-:-:S06]  /*bf60*/  FFMA.FTZ R164, R53, R24, -R28 ;  /* 0x0000001835a47223 */ /* 0x000fcc000001081c */
[----:B------:R-:W1:Y:S01]  /*bf70*/  MUFU.EX2 R165, R165 ;  /* 0x000000a500a57308 */ /* 0x000e620000000800 */
[----:B--2---:R-:W-:Y:S01]  /*bf80*/  FADD.FTZ R7, R171, R12 ;  /* 0x0000000cab077221 */ /* 0x004fe20000010000 */
[----:B---3--:R-:W-:-:S06]  /*bf90*/  FADD.FTZ R5, R169, R6 ;  /* 0x00000006a9057221 */ /* 0x008fcc0000010000 */
[----:B------:R-:W2:Y:S01]  /*bfa0*/  MUFU.EX2 R168, R168 ;  /* 0x000000a800a87308 */ /* 0x000ea20000000800 */
[-C--:B------:R-:W-:Y:S01]  /*bfb0*/  FFMA.FTZ R158, R56, R24.reuse, -R21 ;  /* 0x00000018389e7223 */ /* 0x080fe20000010815 */
[----:B------:R-:W-:-:S06]  /*bfc0*/  FFMA.FTZ R159, R55, R24, -R28 ;  /* 0x00000018379f7223 */ /* 0x000fcc000001081c */
[----:B------:R-:W3:Y:S01]  /*bfd0*/  MUFU.EX2 R166, R166 ;  /* 0x000000a600a67308 */ /* 0x000ee20000000800 */
[----:B----4-:R-:W-:Y:S01]  /*bfe0*/  FADD.FTZ R12, R172, R7 ;  /* 0x00000007ac0c7221 */ /* 0x010fe20000010000 */
[----:B------:R-:W-:-:S06]  /*bff0*/  FADD.FTZ R6, R170, R5 ;  /* 0x00000005aa067221 */ /* 0x000fcc0000010000 */
[----:B------:R-:W4:Y:S01]  /*c000*/  MUFU.EX2 R163, R163 ;  /* 0x000000a300a37308 */ /* 0x000f220000000800 */
[-C--:B------:R-:W-:Y:S01]  /*c010*/  FFMA.FTZ R157, R46, R24.reuse, -R21 ;  /* 0x000000182e9d7223 */ /* 0x080fe20000010815 */
[----:B------:R-:W-:-:S06]  /*c020*/  FFMA.FTZ R160, R57, R24, -R28 ;  /* 0x0000001839a07223 */ /* 0x000fcc000001081c */
[----:B------:R-:W4:Y:S01]  /*c030*/  MUFU.EX2 R162, R162 ;  /* 0x000000a200a27308 */ /* 0x000f220000000800 */
[----:B0-----:R-:W-:Y:S01]  /*c040*/  FADD.FTZ R7, R167, R12 ;  /* 0x0000000ca7077221 */ /* 0x001fe20000010000 */
[-CC-:B------:R-:W-:Y:S01]  /*c050*/  FFMA.FTZ R19, R60, R24.reuse, -R21.reuse ;  /* 0x000000183c137223 */ /* 0x180fe20000010815 */
[----:B------:R-:W-:-:S05]  /*c060*/  FFMA.FTZ R20, R50, R24, -R21 ;  /* 0x0000001832147223 */ /* 0x000fca0000010815 */
[----:B------:R-:W-:Y:S01]  /*c070*/  MUFU.EX2 R161, R161 ;  /* 0x000000a100a17308 */ /* 0x000fe20000000800 */
[-CC-:B------:R-:W-:Y:S01]  /*c080*/  FFMA.FTZ R13, R64, R24.reuse, -R21.reuse ;  /* 0x00000018400d7223 */ /* 0x180fe20000010815 */
[-CC-:B------:R-:W-:Y:S01]  /*c090*/  FFMA.FTZ R14, R54, R24.reuse, -R21.reuse ;  /* 0x00000018360e7223 */ /* 0x180fe20000010815 */
[----:B------:R-:W-:-:S05]  /*c0a0*/  FFMA.FTZ R68, R68, R24, -R21 ;  /* 0x0000001844447223 */ /* 0x000fca0000010815 */
[----:B------:R-:W0:Y:S01]  /*c0b0*/  MUFU.EX2 R164, R164 ;  /* 0x000000a400a47308 */ /* 0x000e220000000800 */
[-C--:B------:R-:W-:Y:S01]  /*c0c0*/  FFMA.FTZ R11, R58, R24.reuse, -R21 ;  /* 0x000000183a0b7223 */ /* 0x080fe20000010815 */
[----:B-1----:R-:W-:Y:S01]  /*c0d0*/  FADD.FTZ R5, R165, R6 ;  /* 0x00000006a5057221 */ /* 0x002fe20000010000 */
[----:B------:R-:W-:Y:S01]  /*c0e0*/  FFMA.FTZ R21, R59, R24, -R28 ;  /* 0x000000183b157223 */ /* 0x000fe2000001081c */
[----:B--2---:R-:W-:-:S04]  /*c0f0*/  FADD.FTZ R6, R168, R7 ;  /* 0x00000007a8067221 */ /* 0x004fc80000010000 */
[----:B------:R-:W-:Y:S01]  /*c100*/  MUFU.EX2 R158, R158 ;  /* 0x0000009e009e7308 */ /* 0x000fe20000000800 */
[----:B---3--:R-:W-:Y:S01]  /*c110*/  FADD.FTZ R5, R166, R5 ;  /* 0x00000005a6057221 */ /* 0x008fe20000010000 */
[----:B------:R-:W-:-:S06]  /*c120*/  FFMA.FTZ R156, R61, R24, -R28 ;  /* 0x000000183d9c7223 */ /* 0x000fcc000001081c */
[----:B------:R-:W1:Y:S01]  /*c130*/  MUFU.EX2 R159, R159 ;  /* 0x0000009f009f7308 */ /* 0x000e620000000800 */
[----:B----4-:R-:W-:Y:S01]  /*c140*/  FADD.FTZ R7, R163, R6 ;  /* 0x00000006a3077221 */ /* 0x010fe20000010000 */
[----:B------:R-:W-:-:S06]  /*c150*/  FADD.FTZ R6, R162, R5 ;  /* 0x00000005a2067221 */ /* 0x000fcc0000010000 */
[----:B------:R-:W-:Y:S01]  /*c160*/  MUFU.EX2 R157, R157 ;  /* 0x0000009d009d7308 */ /* 0x000fe20000000800 */
[----:B------:R-:W-:-:S07]  /*c170*/  FFMA.FTZ R15, R63, R24, -R28 ;  /* 0x000000183f0f7223 */ /* 0x000fce000001081c */
[----:B------:R-:W2:Y:S01]  /*c180*/  MUFU.EX2 R160, R160 ;  /* 0x000000a000a07308 */ /* 0x000ea20000000800 */
        /* <DEDUP_REMOVED lines=10> */
[----:B--2---:R-:W-:Y:S01]  /*c230*/  FADD.FTZ R30, R160, R7 ;  /* 0x00000007a01e7221 */ /* 0x004fe20000010000 */
[----:B------:R-:W-:-:S06]  /*c240*/  FADD.FTZ R6, R157, R6 ;  /* 0x000000069d067221 */ /* 0x000fcc0000010000 */
[----:B------:R-:W-:Y:S01]  /*c250*/  MUFU.EX2 R13, R13 ;  /* 0x0000000d000d7308 */ /* 0x000fe20000000800 */
[----:B------:R-:W-:-:S07]  /*c260*/  FFMA.FTZ R12, R69, R24, -R28 ;  /* 0x00000018450c7223 */ /* 0x000fce000001081c */
[----:B------:R-:W2:Y:S01]  /*c270*/  MUFU.EX2 R15, R15 ;  /* 0x0000000f000f7308 */ /* 0x000ea20000000800 */
[----:B0-----:R-:W-:Y:S01]  /*c280*/  FADD.FTZ R7, R21, R30 ;  /* 0x0000001e15077221 */ /* 0x001fe20000010000 */
[----:B------:R-:W-:-:S06]  /*c290*/  FADD.FTZ R5, R19, R6 ;  /* 0x0000000613057221 */ /* 0x000fcc0000010000 */
[----:B------:R-:W-:Y:S08]  /*c2a0*/  MUFU.EX2 R14, R14 ;  /* 0x0000000e000e7308 */ /* 0x000ff00000000800 */
[----:B------:R-:W0:Y:S01]  /*c2b0*/  MUFU.EX2 R18, R18 ;  /* 0x0000001200127308 */ /* 0x000e220000000800 */
[----:B-1----:R-:W-:Y:S01]  /*c2c0*/  FADD.FTZ R24, R156, R7 ;  /* 0x000000079c187221 */ /* 0x002fe20000010000 */
[----:B------:R-:W-:-:S06]  /*c2d0*/  FADD.FTZ R6, R20, R5 ;  /* 0x0000000514067221 */ /* 0x000fcc0000010000 */
[----:B------:R-:W-:Y:S08]  /*c2e0*/  MUFU.EX2 R8, R68 ;  /* 0x0000004400087308 */ /* 0x000ff00000000800 */
[----:B------:R-:W1:Y:S01]  /*c2f0*/  MUFU.EX2 R9, R9 ;  /* 0x0000000900097308 */ /* 0x000e620000000800 */
[----:B--2---:R-:W-:Y:S01]  /*c300*/  FADD.FTZ R7, R15, R24 ;  /* 0x000000180f077221 */ /* 0x004fe20000010000 */
[----:B------:R-:W-:-:S06]  /*c310*/  FADD.FTZ R5, R13, R6 ;  /* 0x000000060d057221 */ /* 0x000fcc0000010000 */
[----:B------:R-:W2:Y:S08]  /*c320*/  MUFU.EX2 R11, R11 ;  /* 0x0000000b000b7308 */ /* 0x000eb00000000800 */
[----:B------:R-:W3:Y:S01]  /*c330*/  MUFU.EX2 R12, R12 ;  /* 0x0000000c000c7308 */ /* 0x000ee20000000800 */
[----:B0-----:R-:W-:Y:S01]  /*c340*/  FADD.FTZ R6, R18, R7 ;  /* 0x0000000712067221 */ /* 0x001fe20000010000 */
[----:B------:R-:W-:-:S03]  /*c350*/  FADD.FTZ R5, R14, R5 ;  /* 0x000000050e057221 */ /* 0x000fc60000010000 */
[----:B-1----:R-:W-:Y:S01]  /*c360*/  FADD.FTZ R29, R9, R6 ;  /* 0x00000006091d7221 */ /* 0x002fe20000010000 */
[----:B------:R-:W-:-:S04]  /*c370*/  FADD.FTZ R28, R8, R5 ;  /* 0x00000005081c7221 */ /* 0x000fc80000010000 */
[----:B--2---:R-:W-:Y:S01]  /*c380*/  FADD.FTZ R28, R11, R28 ;  /* 0x0000001c0b1c7221 */ /* 0x004fe20000010000 */
[----:B------:R-:W-:Y:S01]  /*c390*/  STL [R1+0x424], R26 ;  /* 0x0004241a01007387 */ /* 0x000fe20000100800 */
[----:B---3--:R-:W-:-:S05]  /*c3a0*/  FADD.FTZ R29, R12, R29 ;  /* 0x0000001d0c1d7221 */ /* 0x008fca0000010000 */
[----:B------:R0:W-:Y:S04]  /*c3b0*/  STL.64 [R1+0x430], R28 ;  /* 0x0004301c01007387 */ /* 0x0001e80000100a00 */
[----:B------:R-:W2:Y:S04]  /*c3c0*/  LD.E R25, desc[UR36][R16.64+0x234] ;  /* 0x0002342410197980 */ /* 0x000ea8000c101900 */
[----:B------:R-:W3:Y:S04]  /*c3d0*/  LD.E R7, desc[UR36][R16.64+0x240] ;  /* 0x0002402410077980 */ /* 0x000ee8000c101900 */
        /* <DEDUP_REMOVED lines=126> */
[C---:B--2---:R-:W-:Y:S01]  /*cbc0*/  FMUL.FTZ R25, R4.reuse, R25 ;  /* 0x0000001904197220 */ /* 0x044fe20000410000 */
[C---:B---3--:R-:W-:Y:S01]  /*cbd0*/  FMUL.FTZ R7, R4.reuse, R7 ;  /* 0x0000000704077220 */ /* 0x048fe20000410000 */
[C---:B----4-:R-:W-:Y:S01]  /*cbe0*/  FMUL.FTZ R5, R4.reuse, R5 ;  /* 0x0000000504057220 */ /* 0x050fe20000410000 */
[C---:B------:R-:W-:Y:S01]  /*cbf0*/  FMUL.FTZ R31, R4.reuse, R31 ;  /* 0x0000001f041f7220 */ /* 0x040fe20000410000 */
[C---:B------:R-:W-:Y:S01]  /*cc00*/  FMUL.FTZ R33, R4.reuse, R33 ;  /* 0x0000002104217220 */ /* 0x040fe20000410000 */
[----:B------:R0:W-:Y:S01]  /*cc10*/  ST.E desc[UR36][R16.64+0x234], R25 ;  /* 0x0002341910007985 */ /* 0x0001e2000c101924 */
[C---:B------:R-:W-:Y:S01]  /*cc20*/  FMUL.FTZ R35, R4.reuse, R35 ;  /* 0x0000002304237220 */ /* 0x040fe20000410000 */
[C---:B------:R-:W-:Y:S01]  /*cc30*/  FMUL.FTZ R37, R4.reuse, R37 ;  /* 0x0000002504257220 */ /* 0x040fe20000410000 */
[C---:B------:R-:W-:Y:S01]  /*cc40*/  FMUL.FTZ R27, R4.reuse, R27 ;  /* 0x0000001b041b7220 */ /* 0x040fe20000410000 */
[----:B------:R1:W-:Y:S01]  /*cc50*/  ST.E desc[UR36][R16.64+0x240], R7 ;  /* 0x0002400710007985 */ /* 0x0003e2000c101924 */
[----:B------:R-:W-:-:S03]  /*cc60*/  FMUL.FTZ R29, R4, R29 ;  /* 0x0000001d041d7220 */ /* 0x000fc60000410000 */
[----:B------:R2:W-:Y:S01]  /*cc70*/  ST.E desc[UR36][R16.64+0x244], R5 ;  /* 0x0002440510007985 */ /* 0x0005e2000c101924 */
[C---:B0-----:R-:W-:Y:S01]  /*cc80*/  FMUL.FTZ R25, R41.reuse, R144 ;  /* 0x0000009029197220 */ /* 0x041fe20000410000 */
[C---:B-1----:R-:W-:Y:S01]  /*cc90*/  FMUL.FTZ R7, R41.reuse, R146 ;  /* 0x0000009229077220 */ /* 0x042fe20000410000 */
[----:B--2---:R-:W-:Y:S01]  /*cca0*/  FMUL.FTZ R5, R41, R148 ;  /* 0x0000009429057220 */ /* 0x004fe20000410000 */
[----:B------:R0:W-:Y:S01]  /*ccb0*/  ST.E desc[UR36][R16.64+0x210], R31 ;  /* 0x0002101f10007985 */ /* 0x0001e2000c101924 */
[----:B------:R-:W-:-:S03]  /*ccc0*/  FMUL.FTZ R39, R4, R39 ;  /* 0x0000002704277220 */ /* 0x000fc60000410000 */
[----:B------:R1:W-:Y:S04]  /*ccd0*/  ST.E desc[UR36][R16.64+0x214], R33 ;  /* 0x0002142110007985 */ /* 0x0003e8000c101924 */
[----:B------:R2:W-:Y:S04]  /*cce0*/  ST.E desc[UR36][R16.64+0x220], R35 ;  /* 0x0002202310007985 */ /* 0x0005e8000c101924 */
[----:B------:R3:W-:Y:S01]  /*ccf0*/  ST.E desc[UR36][R16.64+0x224], R37 ;  /* 0x0002242510007985 */ /* 0x0007e2000c101924 */
[----:B0-----:R-:W-:-:S03]  /*cd00*/  FMUL.FTZ R31, R41, R134 ;  /* 0x00000086291f7220 */ /* 0x001fc60000410000 */
[----:B------:R0:W-:Y:S01]  /*cd10*/  ST.E desc[UR36][R16.64+0x230], R27 ;  /* 0x0002301b10007985 */ /* 0x0001e2000c101924 */
[----:B-1----:R-:W-:-:S03]  /*cd20*/  FMUL.FTZ R33, R41, R140 ;  /* 0x0000008c29217220 */ /* 0x002fc60000410000 */
[----:B------:R1:W-:Y:S01]  /*cd30*/  ST.E desc[UR36][R16.64+0x400], R29 ;  /* 0x0004001d10007985 */ /* 0x0003e2000c101924 */
[----:B--2---:R-:W-:-:S03]  /*cd40*/  FMUL.FTZ R35, R41, R138 ;  /* 0x0000008a29237220 */ /* 0x004fc60000410000 */
[----:B------:R2:W-:Y:S01]  /*cd50*/  ST.E desc[UR36][R16.64+0x218], R5 ;  /* 0x0002180510007985 */ /* 0x0005e2000c101924 */
[----:B---3--:R-:W-:-:S03]  /*cd60*/  FMUL.FTZ R37, R41, R136 ;  /* 0x0000008829257220 */ /* 0x008fc60000410000 */
[----:B------:R3:W-:Y:S01]  /*cd70*/  ST.E desc[UR36][R16.64+0x21c], R7 ;  /* 0x00021c0710007985 */ /* 0x0007e2000c101924 */
[----:B0-----:R-:W-:-:S03]  /*cd80*/  FMUL.FTZ R27, R41, R142 ;  /* 0x0000008e291b7220 */ /* 0x001fc60000410000 */
[----:B------:R0:W-:Y:S01]  /*cd90*/  ST.E desc[UR36][R16.64+0x228], R25 ;  /* 0x0002281910007985 */ /* 0x0001e2000c101924 */
[C---:B-1----:R-:W-:Y:S01]  /*cda0*/  FMUL.FTZ R29, R41.reuse, R128 ;  /* 0x00000080291d7220 */ /* 0x042fe20000410000 */
[C---:B--2---:R-:W-:Y:S01]  /*cdb0*/  FMUL.FTZ R5, R41.reuse, R132 ;  /* 0x0000008429057220 */ /* 0x044fe20000410000 */
[C---:B---3--:R-:W-:Y:S01]  /*cdc0*/  FMUL.FTZ R7, R41.reuse, R124 ;  /* 0x0000007c29077220 */ /* 0x048fe20000410000 */
[C---:B0-----:R-:W-:Y:S01]  /*cdd0*/  FMUL.FTZ R25, R41.reuse, R130 ;  /* 0x0000008229197220 */ /* 0x041fe20000410000 */
[----:B------:R0:W-:Y:S04]  /*cde0*/  ST.E desc[UR36][R16.64+0x404], R39 ;  /* 0x0004042710007985 */ /* 0x0001e8000c101924 */
        /* <DEDUP_REMOVED lines=15> */
[C---:B--2---:R-:W-:Y:S01]  /*cee0*/  FMUL.FTZ R5, R41.reuse, R112 ;  /* 0x0000007029057220 */ /* 0x044fe20000410000 */
[C---:B---3--:R-:W-:Y:S01]  /*cef0*/  FMUL.FTZ R7, R41.reuse, R104 ;  /* 0x0000006829077220 */ /* 0x048fe20000410000 */
[C---:B0-----:R-:W-:Y:S01]  /*cf00*/  FMUL.FTZ R25, R41.reuse, R110 ;  /* 0x0000006e29197220 */ /* 0x041fe20000410000 */
[C---:B-1----:R-:W-:Y:S01]  /*cf10*/  FMUL.FTZ R29, R41.reuse, R108 ;  /* 0x0000006c291d7220 */ /* 0x042fe20000410000 */
        /* <DEDUP_REMOVED lines=60> */
[----:B------:R0:W-:Y:S01]  /*d2e0*/  ST.E desc[UR36][R16.64+0x368], R39 ;  /* 0x0003682710007985 */ /* 0x0001e2000c101924 */
[----:B------:R-:W-:Y:S01]  /*d2f0*/  FMUL.FTZ R151, R41, R6 ;  /* 0x0000000629977220 */ /* 0x000fe20000410000 */
[C---:B------:R-:W-:Y:S02]  /*d300*/  FMUL.FTZ R149, R4.reuse, R149 ;  /* 0x0000009504957220 */ /* 0x040fe40000410000 */
[----:B------:R1:W-:Y:S01]  /*d310*/  ST.E desc[UR36][R16.64+0x36c], R27 ;  /* 0x00036c1b10007985 */ /* 0x0003e2000c101924 */
[C---:B------:R-:W-:Y:S01]  /*d320*/  FMUL.FTZ R145, R4.reuse, R145 ;  /* 0x0000009104917220 */ /* 0x040fe20000410000 */
[----:B------:R-:W-:-:S02]  /*d330*/  FMUL.FTZ R147, R4, R147 ;  /* 0x0000009304937220 */ /* 0x000fc40000410000 */
[----:B------:R2:W-:Y:S01]  /*d340*/  ST.E desc[UR36][R16.64+0x378], R31 ;  /* 0x0003781f10007985 */ /* 0x0005e2000c101924 */
[C---:B------:R-:W-:Y:S01]  /*d350*/  FMUL.FTZ R143, R4.reuse, R143 ;  /* 0x0000008f048f7220 */ /* 0x040fe20000410000 */
[C---:B------:R-:W-:Y:S02]  /*d360*/  FMUL.FTZ R135, R4.reuse, R135 ;  /* 0x0000008704877220 */ /* 0x040fe40000410000 */
[----:B------:R3:W-:Y:S01]  /*d370*/  ST.E desc[UR36][R16.64+0x37c], R33 ;  /* 0x00037c2110007985 */ /* 0x0007e2000c101924 */
[C---:B0-----:R-:W-:Y:S01]  /*d380*/  FMUL.FTZ R39, R41.reuse, R46 ;  /* 0x0000002e29277220 */ /* 0x041fe20000410000 */
[C---:B------:R-:W-:Y:S02]  /*d390*/  FMUL.FTZ R141, R4.reuse, R141 ;  /* 0x0000008d048d7220 */ /* 0x040fe40000410000 */
[----:B------:R0:W-:Y:S01]  /*d3a0*/  ST.E desc[UR36][R16.64+0x388], R35 ;  /* 0x0003882310007985 */ /* 0x0001e2000c101924 */
[----:B-1----:R-:W-:Y:S01]  /*d3b0*/  FMUL.FTZ R27, R41, R42 ;  /* 0x0000002a291b7220 */ /* 0x002fe20000410000 */
[----:B------:R-:W-:-:S02]  /*d3c0*/  FMUL.FTZ R139, R4, R139 ;  /* 0x0000008b048b7220 */ /* 0x000fc40000410000 */
[----:B------:R1:W-:Y:S01]  /*d3d0*/  ST.E desc[UR36][R16.64+0x38c], R37 ;  /* 0x00038c2510007985 */ /* 0x0003e2000c101924 */
[C---:B--2---:R-:W-:Y:S01]  /*d3e0*/  FMUL.FTZ R31, R41.reuse, R34 ;  /* 0x00000022291f7220 */ /* 0x044fe20000410000 */
[C---:B------:R-:W-:Y:S02]  /*d3f0*/  FMUL.FTZ R137, R4.reuse, R137 ;  /* 0x0000008904897220 */ /* 0x040fe40000410000 */
[----:B------:R2:W-:Y:S01]  /*d400*/  ST.E desc[UR36][R16.64+0x398], R5 ;  /* 0x0003980510007985 */ /* 0x0005e2000c101924 */
[C---:B---3--:R-:W-:Y:S01]  /*d410*/  FMUL.FTZ R33, R41.reuse, R40 ;  /* 0x0000002829217220 */ /* 0x048fe20000410000 */
[C---:B------:R-:W-:Y:S02]  /*d420*/  FMUL.FTZ R133, R4.reuse, R133 ;  /* 0x0000008504857220 */ /* 0x040fe40000410000 */
[----:B------:R3:W-:Y:S01]  /*d430*/  ST.E desc[UR36][R16.64+0x39c], R7 ;  /* 0x00039c0710007985 */ /* 0x0007e2000c101924 */
[----:B0-----:R-:W-:Y:S01]  /*d440*/  FMUL.FTZ R35, R41, R38 ;  /* 0x0000002629237220 */ /* 0x001fe20000410000 */
[----:B------:R-:W-:-:S02]  /*d450*/  FMUL.FTZ R125, R4, R125 ;  /* 0x0000007d047d7220 */ /* 0x000fc40000410000 */
[----:B------:R0:W-:Y:S01]  /*d460*/  ST.E desc[UR36][R16.64+0x3a8], R25 ;  /* 0x0003a81910007985 */ /* 0x0001e2000c101924 */
[C---:B-1----:R-:W-:Y:S01]  /*d470*/  FMUL.FTZ R37, R41.reuse, R36 ;  /* 0x0000002429257220 */ /* 0x042fe20000410000 */
[C---:B------:R-:W-:Y:S02]  /*d480*/  FMUL.FTZ R131, R4.reuse, R131 ;  /* 0x0000008304837220 */ /* 0x040fe40000410000 */
[----:B------:R1:W-:Y:S01]  /*d490*/  ST.E desc[UR36][R16.64+0x3ac], R29 ;  /* 0x0003ac1d10007985 */ /* 0x0003e2000c101924 */
[C---:B--2---:R-:W-:Y:S01]  /*d4a0*/  FMUL.FTZ R5, R41.reuse, R32 ;  /* 0x0000002029057220 */ /* 0x044fe20000410000 */
[C---:B------:R-:W-:Y:S01]  /*d4b0*/  FMUL.FTZ R129, R4.reuse, R129 ;  /* 0x0000008104817220 */ /* 0x040fe20000410000 */
[C---:B------:R-:W-:Y:S01]  /*d4c0*/  FMUL.FTZ R127, R4.reuse, R127 ;  /* 0x0000007f047f7220 */ /* 0x040fe20000410000 */
[C---:B---3--:R-:W-:Y:S01]  /*d4d0*/  FMUL.FTZ R7, R41.reuse, R24 ;  /* 0x0000001829077220 */ /* 0x048fe20000410000 */
[C---:B------:R-:W-:Y:S01]  /*d4e0*/  FMUL.FTZ R123, R4.reuse, R123 ;  /* 0x0000007b047b7220 */ /* 0x040fe20000410000 */
[C---:B------:R-:W-:Y:S01]  /*d4f0*/  FMUL.FTZ R115, R4.reuse, R115 ;  /* 0x0000007304737220 */ /* 0x040fe20000410000 */
[C---:B------:R-:W-:Y:S01]  /*d500*/  FMUL.FTZ R121, R4.reuse, R121 ;  /* 0x0000007904797220 */ /* 0x040fe20000410000 */
[C---:B0-----:R-:W-:Y:S01]  /*d510*/  FMUL.FTZ R25, R41.reuse, R30 ;  /* 0x0000001e29197220 */ /* 0x041fe20000410000 */
[C---:B------:R-:W-:Y:S01]  /*d520*/  FMUL.FTZ R119, R4.reuse, R119 ;  /* 0x0000007704777220 */ /* 0x040fe20000410000 */
[C---:B------:R-:W-:Y:S01]  /*d530*/  FMUL.FTZ R117, R4.reuse, R117 ;  /* 0x0000007504757220 */ /* 0x040fe20000410000 */
[C---:B------:R-:W-:Y:S01]  /*d540*/  FMUL.FTZ R113, R4.reuse, R113 ;  /* 0x0000007104717220 */ /* 0x040fe20000410000 */
[C---:B-1----:R-:W-:Y:S01]  /*d550*/  FMUL.FTZ R29, R41.reuse, R28 ;  /* 0x0000001c291d7220 */ /* 0x042fe20000410000 */
        /* <DEDUP_REMOVED lines=35> */
[----:B------:R-:W-:Y:S01]  /*d790*/  FMUL.FTZ R41, R41, R26 ;  /* 0x0000001a29297220 */ /* 0x000fe20000410000 */
        /* <DEDUP_REMOVED lines=63> */
[----:B------:R1:W-:Y:S04]  /*db90*/  ST.E desc[UR36][R16.64+0x3f8], R25 ;  /* 0x0003f81910007985 */ /* 0x0003e8000c101924 */
[----:B------:R2:W-:Y:S04]  /*dba0*/  ST.E desc[UR36][R16.64+0x3fc], R29 ;  /* 0x0003fc1d10007985 */ /* 0x0005e8000c101924 */
[----:B------:R3:W-:Y:S01]  /*dbb0*/  ST.E desc[UR36][R16.64+0x408], R41 ;  /* 0x0004082910007985 */ /* 0x0007e2000c101924 */
[----:B------:R4:W-:Y:S06]  /*dbc0*/  BAR.SYNC.DEFER_BLOCKING R206, 0x100 ;  /* 0x000400ce0000751d */ /* 0x0009ec0000010000 */
[----:B0-----:R-:W4:Y:S04]  /*dbd0*/  LDL R7, [R1+0x1f8] ;  /* 0x0001f80001077983 */ /* 0x001f280000100800 */
        /* <DEDUP_REMOVED lines=256> */
[----:B0-----:R-:W4:Y:S04]  /*ebe0*/  LD.E.64 R4, desc[UR36][R16.64+0x88] ;  /* 0x0000882410047980 */ /* 0x001f28000c101b00 */
[----:B-1----:R-:W4:Y:S04]  /*ebf0*/  LDL R6, [R1+0x68] ;  /* 0x0000680001067983 */ /* 0x002f280000100800 */
[----:B--2---:R-:W2:Y:S04]  /*ec00*/  LD.E R24, desc[UR36][R16.64+0x210] ;  /* 0x0002102410187980 */ /* 0x004ea8000c101900 */
[----:B------:R-:W2:Y:S04]  /*ec10*/  LD.E R25, desc[UR36][R16.64+0x214] ;  /* 0x0002142410197980 */ /* 0x000ea8000c101900 */
[----:B---3--:R-:W2:Y:S04]  /*ec20*/  LD.E R26, desc[UR36][R16.64+0x218] ;  /* 0x00021824101a7980 */ /* 0x008ea8000c101900 */
[----:B------:R-:W2:Y:S04]  /*ec30*/  LD.E R27, desc[UR36][R16.64+0x21c] ;  /* 0x00021c24101b7980 */ /* 0x000ea8000c101900 */
[----:B----4-:R-:W2:Y:S04]  /*ec40*/  LD.E R28, desc[UR36][R16.64+0x220] ;  /* 0x00022024101c7980 */ /* 0x010ea8000c101900 */
        /* <DEDUP_REMOVED lines=124> */
[----:B------:R-:W-:-:S02]  /*f410*/  ISETP.NE.U32.AND P0, PT, R6, RZ, PT ;  /* 0x000000ff0600720c */ /* 0x000fc40003f05070 */
[----:B------:R-:W-:Y:S02]  /*f420*/  R2UR UR7, R5 ;  /* 0x00000000050772ca */ /* 0x000fe400000e0000 */
[----:B------:R-:W-:Y:S02]  /*f430*/  R2UR UR6, R4 ;  /* 0x00000000040672ca */ /* 0x000fe400000e0000 */
[----:B------:R-:W-:Y:S02]  /*f440*/  F2FP.BF16.F32.PACK_AB R154, R155, R154 ;  /* 0x0000009a9b9a723e */ /* 0x000fe400000010ff */
[----:B------:R-:W-:Y:S02]  /*f450*/  F2FP.BF16.F32.PACK_AB R152, R152, R3 ;  /* 0x000000039898723e */ /* 0x000fe400000010ff */
[----:B------:R-:W-:Y:S02]  /*f460*/  F2FP.BF16.F32.PACK_AB R153, R153, R212 ;  /* 0x000000d49999723e */ /* 0x000fe400000010ff */
[----:B------:R-:W-:Y:S01]  /*f470*/  F2FP.BF16.F32.PACK_AB R155, R188, R187 ;  /* 0x000000bbbc9b723e */ /* 0x000fe200000010ff */
[----:B------:R-:W-:Y:S01]  /*f480*/  VOTEU.ANY UP0, P0 ;  /* 0x00000000003f7886 */ /* 0x000fe20000000100 */
[----:B------:R-:W-:-:S02]  /*f490*/  VIADD R6, R4, 0x80 ;  /* 0x0000008004067836 */ /* 0x000fc40000000000 */
[----:B------:R-:W-:Y:S01]  /*f4a0*/  IMAD.MOV.U32 R7, RZ, RZ, R5 ;  /* 0x000000ffff077224 */ /* 0x000fe200078e0005 */
[----:B--2---:R-:W-:-:S06]  /*f4b0*/  WARPGROUP.ARRIVE ;  /* 0x00000000000079c5 */ /* 0x004fcc0000000000 */
[----:B------:R-:W-:Y:S01]  /*f4c0*/  HGMMA.64x256x16.F32.BF16 R24, R152, gdesc[UR4].tnspB, R24, UP0, gsb0 ;  /* 0x43e0000498187df0 */ /* 0x000fe2000b801818 */
[----:B------:R-:W-:Y:S02]  /*f4d0*/  R2UR UR6, R6 ;  /* 0x00000000060672ca */ /* 0x000fe400000e0000 */
[----:B------:R-:W-:Y:S01]  /*f4e0*/  R2UR UR7, R7 ;  /* 0x00000000070772ca */ /* 0x000fe200000e0000 */
[----:B------:R-:W-:Y:S02]  /*f4f0*/  VIADD R6, R4, 0x100 ;  /* 0x0000010004067836 */ /* 0x000fe40000000000 */
[----:B------:R-:W-:Y:S01]  /*f500*/  IMAD.MOV.U32 R7, RZ, RZ, R5 ;  /* 0x000000ffff077224 */ /* 0x000fe200078e0005 */
[----:B------:R-:W-:Y:S02]  /*f510*/  WARPGROUP.DEPBAR.LE gsb0, 0x0 ;  /* 0x00008000000079c5 */ /* 0x000fe40000010000 */
[----:B------:R-:W-:Y:S02]  /*f520*/  F2FP.BF16.F32.PACK_AB R152, R184, R183 ;  /* 0x000000b7b898723e */ /* 0x000fe400000010ff */
[----:B------:R-:W-:-:S02]  /*f530*/  F2FP.BF16.F32.PACK_AB R153, R186, R185 ;  /* 0x000000b9ba99723e */ /* 0x000fc400000010ff */
[----:B------:R-:W-:Y:S02]  /*f540*/  F2FP.BF16.F32.PACK_AB R154, R177, R180 ;  /* 0x000000b4b19a723e */ /* 0x000fe400000010ff */
[----:B------:R-:W-:Y:S01]  /*f550*/  F2FP.BF16.F32.PACK_AB R155, R182, R181 ;  /* 0x000000b5b69b723e */ /* 0x000fe200000010ff */
        /* <DEDUP_REMOVED lines=130> */
[----:B------:R-:W-:Y:S02]  /*fd80*/  R2UR UR6, R6 ;  /* 0x00000000060672ca */ /* 0x000fe400000e0000 */
[----:B------:R-:W-:Y:S01]  /*fd90*/  R2UR UR7, R7 ;  /* 0x00000000070772ca */ /* 0x000fe200000e0000 */
[----:B------:R-:W-:Y:S01]  /*fda0*/  STL [R1+0x68], R0 ;  /* 0x0000680001007387 */ /* 0x000fe20000100800 */
[----:B------:R-:W-:Y:S02]  /*fdb0*/  VIADD R6, R4, 0x180 ;  /* 0x0000018004067836 */ /* 0x000fe40000000000 */
[----:B------:R-:W-:Y:S01]  /*fdc0*/  IMAD.MOV.U32 R7, RZ, RZ, R5 ;  /* 0x000000ffff077224 */ /* 0x000fe200078e0005 */
[----:B------:R-:W-:Y:S02]  /*fdd0*/  WARPGROUP.DEPBAR.LE gsb0, 0x0 ;  /* 0x00008000000079c5 */ /* 0x000fe40000010000 */
[----:B------:R-:W-:-:S02]  /*fde0*/  F2FP.BF16.F32.PACK_AB R152, R173, R174 ;  /* 0x000000aead98723e */ /* 0x000fc400000010ff */
[----:B------:R-:W-:Y:S02]  /*fdf0*/  F2FP.BF16.F32.PACK_AB R153, R176, R175 ;  /* 0x000000afb099723e */ /* 0x000fe400000010ff */
        /* <DEDUP_REMOVED lines=275> */
[----:B------:R-:W-:Y:S01]  /*10f30*/  VIADD R4, R4, 0x280 ;  /* 0x0000028004047836 */ /* 0x000fe20000000000 */
        /* <DEDUP_REMOVED lines=138> */
[----:B------:R-:W-:Y:S02]  /*117e0*/  WARPGROUP.DEPBAR.LE gsb0, 0x0 ;  /* 0x00008000000079c5 */ /* 0x000fe40000010000 */
[----:B------:R-:W-:Y:S02]  /*117f0*/  F2FP.BF16.F32.PACK_AB R152, R14, R13 ;  /* 0x0000000d0e98723e */ /* 0x000fe400000010ff */
[----:B------:R-:W-:Y:S02]  /*11800*/  F2FP.BF16.F32.PACK_AB R153, R18, R15 ;  /* 0x0000000f1299723e */ /* 0x000fe400000010ff */
[----:B------:R-:W-:-:S02]  /*11810*/  F2FP.BF16.F32.PACK_AB R154, R11, R8 ;  /* 0x000000080b9a723e */ /* 0x000fc400000010ff */
        /* <DEDUP_REMOVED lines=131> */
[----:B------:R-:W-:Y:S02]  /*12050*/  STL [R1+0x68], R0 ;  /* 0x0000680001007387 */ /* 0x000fe40000100800 */
[----:B------:R-:W-:Y:S02]  /*12060*/  WARPGROUP.DEPBAR.LE gsb0, 0x0 ;  /* 0x00008000000079c5 */ /* 0x000fe40000010000 */
        /* <DEDUP_REMOVED lines=128> */
[----:B------:R0:W-:Y:S04]  /*12870*/  STL [R1+0x68], R0 ;  /* 0x0000680001007387 */ /* 0x0001e80000100800 */
[----:B------:R-:W2:Y:S04]  /*12880*/  LD.E R3, desc[UR36][R16.64+0x210] ;  /* 0x0002102410037980 */ /* 0x000ea8000c101900 */
[----:B------:R-:W3:Y:S04]  /*12890*/  LD.E R5, desc[UR36][R16.64+0x214] ;  /* 0x0002142410057980 */ /* 0x000ee8000c101900 */
[----:B0-----:R-:W4:Y:S04]  /*128a0*/  LD.E R0, desc[UR36][R16.64+0x390] ;  /* 0x0003902410007980 */ /* 0x001f28000c101900 */
        /* <DEDUP_REMOVED lines=125> */
[----:B----4-:R0:W-:Y:S04]  /*13080*/  ST.E desc[UR36][R16.64+0x390], R0 ;  /* 0x0003900010007985 */ /* 0x0101e8000c101924 */
[----:B0-----:R-:W4:Y:S04]  /*13090*/  LD.E R0, desc[UR36][R16.64+0x28] ;  /* 0x0000282410007980 */ /* 0x001f28000c101900 */
[----:B--2---:R0:W-:Y:S04]  /*130a0*/  ST.E desc[UR36][R16.64+0x210], R3 ;  /* 0x0002100310007985 */ /* 0x0041e8000c101924 */
[----:B---3--:R1:W-:Y:S04]  /*130b0*/  ST.E desc[UR36][R16.64+0x214], R5 ;  /* 0x0002140510007985 */ /* 0x0083e8000c101924 */
        /* <DEDUP_REMOVED lines=125> */
[----:B0-----:R1:W5:Y:S01]  /*13890*/  LDL R3, [R1+0x1f8] ;  /* 0x0001f80001037983 */ /* 0x0013620000100800 */
[----:B----4-:R-:W-:-:S04]  /*138a0*/  LOP3.LUT R0, R0, 0x1, RZ, 0xfc, !PT ;  /* 0x0000000100007812 */ /* 0x010fc800078efcff */
[----:B------:R-:W-:Y:S01]  /*138b0*/  ISETP.NE.AND P0, PT, R0, 0x3, PT ;  /* 0x000000030000780c */ /* 0x000fe20003f05270 */
[----:B------:R-:W-:-:S12]  /*138c0*/  BSSY B0, `(.L_x_11308) ;  /* 0x0000003000007945 */ /* 0x000fd80003800000 */
[----:B-1----:R-:W-:Y:S05]  /*138d0*/  @!P0 BRA `(.L_x_11309) ;  /* 0x0000000000048947 */ /* 0x002fea0003800000 */
[----:B------:R-:W-:Y:S01]  /*138e0*/  BPT.TRAP 0x1 ;  /* 0x000000040000795c */ /* 0x000fe20000300000 */
.L_x_11309:
[----:B------:R-:W-:Y:S05]  /*138f0*/  BSYNC B0 ;  /* 0x0000000000007941 */ /* 0x000fea0003800000 */
.L_x_11308:
[----:B------:R-:W2:Y:S04]  /*13900*/  LD.E.64 R4, desc[UR36][R16.64+0x48] ;  /* 0x0000482410047980 */ /* 0x000ea8000c101b00 */
[----:B------:R-:W3:Y:S01]  /*13910*/  LD.E R0, desc[UR36][R16.64+0x34] ;  /* 0x0000342410007980 */ /* 0x000ee2000c101900 */
[C---:B------:R-:W-:Y:S01]  /*13920*/  ISETP.GT.AND P0, PT, R10.reuse, R2, PT ;  /* 0x000000020a00720c */ /* 0x040fe20003f04270 */
[----:B------:R-:W-:Y:S01]  /*13930*/  VIADD R10, R10, 0xffffffff ;  /* 0xffffffff0a0a7836 */ /* 0x000fe20000000000 */
[----:B--2---:R-:W-:-:S05]  /*13940*/  MOV R4, R4 ;  /* 0x0000000400047202 */ /* 0x004fca0000000f00 */
[----:B-----5:R-:W-:-:S05]  /*13950*/  IMAD R3, R3, 0x8, R4 ;  /* 0x0000000803037824 */ /* 0x020fca00078e0204 */
[----:B---3--:R-:W-:-:S04]  /*13960*/  PRMT R0, R0, 0x654, R3 ;  /* 0x0000065400007816 */ /* 0x008fc80000000003 */
[----:B------:R0:W-:Y:S01]  /*13970*/  SYNCS.ARRIVE.TRANS64.RED.A1T0 RZ, [R0+URZ], RZ ;  /* 0x000000ff00ff79a7 */ /* 0x0001e2000810043f */
[----:B------:R-:W-:Y:S05]  /*13980*/  @P0 BRA `(.L_x_11310) ;  /* 0xffffff6000880947 */ /* 0x000fea000383ffff */
.L_x_11291:
[----:B------:R-:W-:-:S13]  /*13990*/  ISETP.GE.AND P0, PT, R10, UR40, PT ;  /* 0x000000280a007c0c */ /* 0x000fda000bf06270 */
[----:B------:R-:W-:Y:S05]  /*139a0*/  @!P0 BRA `(.L_x_11311) ;  /* 0x000000b000b88947 */ /* 0x000fea0003800000 */
[----:B------:R1:W5:Y:S01]  /*139b0*/  LDL.64 R2, [R1+0x158] ;  /* 0x0001580001027983 */ /* 0x0003620000100a00 */
[----:B------:R-:W-:-:S05]  /*139c0*/  IADD3 R4, P0, R16, 0x28, RZ ;  /* 0x0000002810047810 */ /* 0x000fca0007f1e0ff */
[----:B------:R-:W-:-:S08]  /*139d0*/  IMAD.X R5, RZ, RZ, R17, P0 ;  /* 0x000000ffff057224 */ /* 0x000fd000000e0611 */
.L_x_11344:
[----:B--2--5:R-:W2:Y:S04]  /*139e0*/  LD.E R7, desc[UR36][R2.64] ;  /* 0x0000002402077980 */ /* 0x024ea8000c101900 */
[----:B0-----:R-:W3:Y:S01]  /*139f0*/  LD.E R0, desc[UR36][R2.64+0x8] ;  /* 0x0000082402007980 */ /* 0x001ee2000c101900 */
[----:B--2---:R-:W-:-:S05]  /*13a00*/  VIADD R7, R7, 0x1 ;  /* 0x0000000107077836 */ /* 0x004fca0000000000 */
[----:B------:R-:W-:-:S13]  /*13a10*/  ISETP.NE.AND P0, PT, R7, 0x2, PT ;  /* 0x000000020700780c */ /* 0x000fda0003f05270 */
[----:B------:R0:W5:Y:S04]  /*13a20*/  @P0 LD.E R11, desc[UR36][R2.64+0x4] ;  /* 0x00000424020b0980 */ /* 0x000168000c101900 */
[----:B------:R-:W2:Y:S01]  /*13a30*/  @!P0 LD.E R6, desc[UR36][R2.64+0x4] ;  /* 0x0000042402068980 */ /* 0x000ea2000c101900 */
[----:B---3--:R-:W-:-:S03]  /*13a40*/  VIADD R9, R0, 0x1 ;  /* 0x0000000100097836 */ /* 0x008fc60000000000 */
[----:B------:R3:W-:Y:S04]  /*13a50*/  ST.E desc[UR36][R2.64], R7 ;  /* 0x0000000702007985 */ /* 0x0007e8000c101924 */
[----:B------:R0:W-:Y:S04]  /*13a60*/  ST.E desc[UR36][R2.64+0x8], R9 ;  /* 0x0000080902007985 */ /* 0x0001e8000c101924 */
[----:B------:R0:W-:Y:S01]  /*13a70*/  @!P0 ST.E desc[UR36][R2.64], RZ ;  /* 0x000000ff02008985 */ /* 0x0001e2000c101924 */
[----:B--2---:R-:W-:-:S05]  /*13a80*/  @!P0 LOP3.LUT R11, R6, 0x1, RZ, 0x3c, !PT ;  /* 0x00000001060b8812 */ /* 0x004fca00078e3cff */
[----:B------:R0:W-:Y:S04]  /*13a90*/  @!P0 ST.E desc[UR36][R2.64+0x4], R11 ;  /* 0x0000040b02008985 */ /* 0x0001e8000c101924 */
[----:B------:R-:W2:Y:S01]  /*13aa0*/  LDL R0, [R1] ;  /* 0x0000000001007983 */ /* 0x000ea20000100800 */
[----:B------:R-:W-:Y:S05]  /*13ab0*/  YIELD ;  /* 0x0000000000007946 */ /* 0x000fea0003800000 */
[----:B------:R-:W-:Y:S01]  /*13ac0*/  BSSY B0, `(.L_x_11312) ;  /* 0x0000006000007945 */ /* 0x000fe20003800000 */
[----:B---3--:R-:W-:Y:S01]  /*13ad0*/  @!P0 IMAD.MOV.U32 R7, RZ, RZ, RZ ;  /* 0x000000ffff078224 */ /* 0x008fe200078e00ff */
[----:B--2---:R-:W-:-:S04]  /*13ae0*/  LOP3.LUT R0, R0, 0x1, RZ, 0xfc, !PT ;  /* 0x0000000100007812 */ /* 0x004fc800078efcff */
[----:B------:R-:W-:-:S13]  /*13af0*/  ISETP.NE.AND P1, PT, R0, 0x3, PT ;  /* 0x000000030000780c */ /* 0x000fda0003f25270 */
[----:B0-----:R-:W-:Y:S05]  /*13b00*/  @!P1 BRA `(.L_x_11313) ;  /* 0x0000000000049947 */ /* 0x001fea0003800000 */
[----:B------:R-:W-:Y:S01]  /*13b10*/  BPT.TRAP 0x1 ;  /* 0x000000040000795c */ /* 0x000fe20000300000 */
.L_x_11313:
[----:B------:R-:W-:Y:S05]  /*13b20*/  BSYNC B0 ;  /* 0x0000000000007941 */ /* 0x000fea0003800000 */
.L_x_11312:
[----:B------:R-:W2:Y:S01]  /*13b30*/  LDL.64 R8, [R1+0x18] ;  /* 0x0000180001087983 */ /* 0x000ea20000100a00 */
[----:B-----5:R-:W-:Y:S02]  /*13b40*/  SHF.L.U32 R12, R11, 0x1f, RZ ;  /* 0x0000001f0b0c7819 */ /* 0x020fe400000006ff */
[----:B--2---:R-:W-:-:S05]  /*13b50*/  MOV R8, R8 ;  /* 0x0000000800087202 */ /* 0x004fca0000000f00 */
[----:B------:R-:W-:-:S04]  /*13b60*/  IMAD R7, R7, 0x8, R8 ;  /* 0x0000000807077824 */ /* 0x000fc800078e0208 */
[----:B------:R0:W2:Y:S01]  /*13b70*/  SYNCS.PHASECHK.TRANS64.TRYWAIT P0, [R7+URZ], R12 ;  /* 0x0000000c070075a7 */ /* 0x0000a2000800017f */
[----:B------:R0:W5:Y:S04]  /*13b80*/  LD.E R0, desc[UR36][R2.64] ;  /* 0x0000002402007980 */ /* 0x000168000c101900 */
[----:B------:R0:W5:Y:S01]  /*13b90*/  LD.E R6, desc[UR36][R2.64+0x4] ;  /* 0x0000042402067980 */ /* 0x000162000c101900 */
[----:B------:R-:W-:Y:S04]  /*13ba0*/  BSSY B0, `(.L_x_11314) ;  /* 0x0000003000007945 */ /* 0x000fe80003800000 */
[----:B------:R-:W-:Y:S05]  /*13bb0*/  @!P1 BRA `(.L_x_11315) ;  /* 0x0000000000049947 */ /* 0x000fea0003800000 */
[----:B------:R-:W-:Y:S01]  /*13bc0*/  BPT.TRAP 0x1 ;  /* 0x000000040000795c */ /* 0x000fe20000300000 */
.L_x_11315:
[----:B------:R-:W-:Y:S05]  /*13bd0*/  BSYNC B0 ;  /* 0x0000000000007941 */ /* 0x000fea0003800000 */
.L_x_11314:
[----:B------:R-:W-:Y:S04]  /*13be0*/  BSSY B0, `(.L_x_11316) ;  /* 0x0000006000007945 */ /* 0x000fe80003800000 */
[----:B--2---:R-:W-:Y:S05]  /*13bf0*/  @P0 BRA `(.L_x_11317) ;  /* 0x0000000000100947 */ /* 0x004fea0003800000 */
[----:B-----5:R-:W-:Y:S01]  /*13c00*/  IMAD R0, R0, 0x8, R8 ;  /* 0x0000000800007824 */ /* 0x020fe200078e0208 */
[----:B0-----:R-:W-:-:S04]  /*13c10*/  SHF.L.U32 R7, R6, 0x1f, RZ ;  /* 0x0000001f06077819 */ /* 0x001fc800000006ff */
[----:B------:R-:W0:Y:S02]  /*13c20*/  SYNCS.PHASECHK.TRANS64.TRYWAIT P0, [R0+URZ], R7 ;  /* 0x00000007000075a7 */ /* 0x000e24000800017f */
[----:B0-----:R-:W-:Y:S05]  /*13c30*/  @!P0 BRA `(.L_x_11318) ;  /* 0x0000013c00ec8947 */ /* 0x001fea0003800000 */
.L_x_11317:
[----:B------:R-:W-:Y:S05]  /*13c40*/  BSYNC B0 ;  /* 0x0000000000007941 */ /* 0x000fea0003800000 */
.L_x_11316:
[----:B0-----:R-:W2:Y:S04]  /*13c50*/  LD.E R7, desc[UR36][R2.64] ;  /* 0x0000002402077980 */ /* 0x001ea8000c101900 */
[----:B------:R-:W2:Y:S01]  /*13c60*/  LDL.64 R12, [R1+0x80] ;  /* 0x00008000010c7983 */ /* 0x000ea20000100a00 */
[----:B------:R-:W-:Y:S05]  /*13c70*/  WARPSYNC.ALL ;  /* 0x0000000000007948 */ /* 0x000fea0003800000 */
[----:B------:R-:W3:Y:S04]  /*13c80*/  LDL.64 R20, [R1+0x78] ;  /* 0x0000780001147983 */ /* 0x000ee80000100a00 */
[----:B------:R-:W4:Y:S04]  /*13c90*/  LDL.64 R8, [R1+0x78] ;  /* 0x0000780001087983 */ /* 0x000f280000100a00 */
[----:B------:R-:W4:Y:S01]  /*13ca0*/  LDL.64 R14, [R1+0x78] ;  /* 0x00007800010e7983 */ /* 0x000f220000100a00 */
[----:B--2--5:R-:W-:-:S02]  /*13cb0*/  IMAD R6, R7, 0x300, R12 ;  /* 0x0000030007067824 */ /* 0x024fc400078e020c */
[----:B------:R-:W-:Y:S01]  /*13cc0*/  IMAD.MOV.U32 R7, RZ, RZ, R13 ;  /* 0x000000ffff077224 */ /* 0x000fe200078e000d */
[----:B------:R-:W2:Y:S01]  /*13cd0*/  LDL.64 R18, [R1+0x78] ;  /* 0x0000780001127983 */ /* 0x000ea20000100a00 */
[----:B------:R-:W-:Y:S01]  /*13ce0*/  WARPGROUP.ARRIVE ;  /* 0x00000000000079c5 */ /* 0x000fe20000000000 */
[C---:B------:R-:W-:Y:S01]  /*13cf0*/  R2UR UR6, R6.reuse ;  /* 0x00000000060672ca */ /* 0x040fe200000e0000 */
[----:B------:R-:W-:Y:S01]  /*13d00*/  IMAD.MOV.U32 R0, RZ, RZ, 0x1 ;  /* 0x00000001ff007424 */ /* 0x000fe200078e00ff */
[----:B------:R-:W-:Y:S01]  /*13d10*/  R2UR UR7, R7 ;  /* 0x00000000070772ca */ /* 0x000fe200000e0000 */
[----:B------:R0:W-:Y:S04]  /*13d20*/  STL [R1+0x60], RZ ;  /* 0x000060ff01007387 */ /* 0x0001e80000100800 */
[----:B------:R0:W-:Y:S04]  /*13d30*/  STL [R1+0x60], R0 ;  /* 0x0000600001007387 */ /* 0x0001e80000100800 */
[----:B------:R0:W-:Y:S04]  /*13d40*/  STL [R1+0x60], R0 ;  /* 0x0000600001007387 */ /* 0x0001e80000100800 */
[----:B------:R0:W-:Y:S04]  /*13d50*/  STL [R1+0x60], R0 ;  /* 0x0000600001007387 */ /* 0x0001e80000100800 */
[----:B------:R0:W-:Y:S01]  /*13d60*/  STL [R1+0x60], R0 ;  /* 0x0000600001007387 */ /* 0x0001e20000100800 */
[----:B------:R-:W-:Y:S01]  /*13d70*/  VIADD R12, R6, 0x2 ;  /* 0x00000002060c7836 */ /* 0x000fe20000000000 */
[----:B---3--:R-:W-:-:S02]  /*13d80*/  R2UR UR4, R20 ;  /* 0x00000000140472ca */ /* 0x008fc400000e0000 */
[----:B------:R-:W-:-:S13]  /*13d90*/  R2UR UR5, R21 ;  /* 0x00000000150572ca */ /* 0x000fda00000e0000 */
[----:B------:R-:W-:Y:S01]  /*13da0*/  HGMMA.64x96x16.F32.BF16 R24, gdesc[UR4], RZ, !UPT, gsb0 ;  /* 0x01600000041879f0 */ /* 0x000fe2000c0018ff */
[----:B----4-:R-:W-:Y:S01]  /*13db0*/  VIADD R8, R8, 0x2 ;  /* 0x0000000208087836 */ /* 0x010fe20000000000 */
[----:B------:R-:W-:Y:S02]  /*13dc0*/  R2UR UR6, R12 ;  /* 0x000000000c0672ca */ /* 0x000fe400000e0000 */
[----:B------:R-:W-:Y:S02]  /*13dd0*/  R2UR UR7, R13 ;  /* 0x000000000d0772ca */ /* 0x000fe400000e0000 */
[----:B------:R-:W-:Y:S02]  /*13de0*/  R2UR UR4, R8 ;  /* 0x00000000080472ca */ /* 0x000fe400000e0000 */
[----:B------:R-:W-:Y:S01]  /*13df0*/  R2UR UR5, R9 ;  /* 0x00000000090572ca */ /* 0x000fe200000e0000 */
[----:B------:R-:W-:Y:S02]  /*13e00*/  WARPGROUP.DEPBAR.LE gsb0, 0x0 ;  /* 0x00008000000079c5 */ /* 0x000fe40000010000 */
[----:B------:R-:W3:Y:S04]  /*13e10*/  LD.E R20, desc[UR36][R4.64] ;  /* 0x0000002404147980 */ /* 0x000ee8000c101900 */
[----:B------:R0:W5:Y:S04]  /*13e20*/  LD.E R7, desc[UR36][R2.64] ;  /* 0x0000002402077980 */ /* 0x000168000c101900 */
[----:B------:R0:W5:Y:S01]  /*13e30*/  LD.E R11, desc[UR36][R2.64+0x4] ;  /* 0x00000424020b7980 */ /* 0x000162000c101900 */
[----:B------:R-:W-:Y:S01]  /*13e40*/  WARPGROUP.ARRIVE ;  /* 0x00000000000079c5 */ /* 0x000fe20000000000 */
[----:B------:R-:W-:Y:S01]  /*13e50*/  VIADD R14, R14, 0x4 ;  /* 0x000000040e0e7836 */ /* 0x000fe20000000000 */
[----:B------:R-:W-:Y:S01]  /*13e60*/  BSSY B0, `(.L_x_11319) ;  /* 0x000001a000007945 */ /* 0x000fe20003800000 */
[----:B------:R-:W-:-:S02]  /*13e70*/  VIADD R8, R6, 0x4 ;  /* 0x0000000406087836 */ /* 0x000fc40000000000 */
[--C-:B------:R-:W-:Y:S01]  /*13e80*/  IMAD.MOV.U32 R9, RZ, RZ, R13.reuse ;  /* 0x000000ffff097224 */ /* 0x100fe200078e000d */
[----:B------:R-:W-:Y:S01]  /*13e90*/  HGMMA.64x96x16.F32.BF16 R24, gdesc[UR4], R24, gsb0 ;  /* 0x01600000041879f0 */ /* 0x000fe20008001818 */
[----:B------:R-:W-:Y:S01]  /*13ea0*/  R2UR UR4, R14 ;  /* 0x000000000e0472ca */ /* 0x000fe200000e0000 */
[----:B--2---:R-:W-:Y:S01]  /*13eb0*/  VIADD R18, R18, 0x6 ;  /* 0x0000000612127836 */ /* 0x004fe20000000000 */
[----:B------:R-:W-:Y:S01]  /*13ec0*/  R2UR UR6, R8 ;  /* 0x00000000080672ca */ /* 0x000fe200000e0000 */
[----:B------:R-:W-:Y:S01]  /*13ed0*/  VIADD R8, R6, 0x6 ;  /* 0x0000000606087836 */ /* 0x000fe20000000000 */
[----:B------:R-:W-:Y:S01]  /*13ee0*/  R2UR UR7, R9 ;  /* 0x00000000090772ca */ /* 0x000fe200000e0000 */
[----:B------:R-:W-:Y:S01]  /*13ef0*/  IMAD.MOV.U32 R9, RZ, RZ, R13 ;  /* 0x000000ffff097224 */ /* 0x000fe200078e000d */
[----:B------:R-:W-:Y:S01]  /*13f00*/  R2UR UR5, R15 ;  /* 0x000000000f0572ca */ /* 0x000fe200000e0000 */
[----:B------:R-:W-:Y:S02]  /*13f10*/  WARPGROUP.DEPBAR.LE gsb0, 0x0 ;  /* 0x00008000000079c5 */ /* 0x000fe40000010000 */
[----:B------:R-:W-:-:S10]  /*13f20*/  WARPGROUP.ARRIVE ;  /* 0x00000000000079c5 */ /* 0x000fd40000000000 */
        /* <DEDUP_REMOVED lines=8> */
[----:B---3--:R-:W-:-:S04]  /*13fb0*/  LOP3.LUT R20, R20, 0x1, RZ, 0xfc, !PT ;  /* 0x0000000114147812 */ /* 0x008fc800078efcff */
[----:B------:R-:W-:Y:S01]  /*13fc0*/  ISETP.NE.AND P0, PT, R20, 0x3, PT ;  /* 0x000000031400780c */ /* 0x000fe20003f05270 */
[----:B------:R-:W-:-:S12]  /*13fd0*/  WARPGROUP.DEPBAR.LE gsb0, 0x0 ;  /* 0x00008000000079c5 */ /* 0x000fd80000010000 */
[----:B0-----:R-:W-:Y:S05]  /*13fe0*/  @!P0 BRA `(.L_x_11320) ;  /* 0x0000000000048947 */ /* 0x001fea0003800000 */
[----:B------:R-:W-:Y:S01]  /*13ff0*/  BPT.TRAP 0x1 ;  /* 0x000000040000795c */ /* 0x000fe20000300000 */
.L_x_11320:
[----:B------:R-:W-:Y:S05]  /*14000*/  BSYNC B0 ;  /* 0x0000000000007941 */ /* 0x000fea0003800000 */
.L_x_11319:
[----:B------:R-:W2:Y:S01]  /*14010*/  LD.E.64 R8, desc[UR36][R4.64+0x18] ;  /* 0x0000182404087980 */ /* 0x000ea2000c101b00 */
[----:B-----5:R-:W-:Y:S02]  /*14020*/  SHF.L.U32 R12, R11, 0x1f, RZ ;  /* 0x0000001f0b0c7819 */ /* 0x020fe400000006ff */
[----:B--2---:R-:W-:-:S05]  /*14030*/  MOV R8, R8 ;  /* 0x0000000800087202 */ /* 0x004fca0000000f00 */
[----:B------:R-:W-:-:S04]  /*14040*/  IMAD R7, R7, 0x8, R8 ;  /* 0x0000000807077824 */ /* 0x000fc800078e0208 */
[----:B------:R0:W2:Y:S01]  /*14050*/  SYNCS.PHASECHK.TRANS64.TRYWAIT P0, [R7+URZ], R12 ;  /* 0x0000000c070075a7 */ /* 0x0000a2000800017f */
[----:B------:R-:W3:Y:S04]  /*14060*/  LD.E R9, desc[UR36][R4.64] ;  /* 0x0000002404097980 */ /* 0x000ee8000c101900 */
[----:B------:R0:W5:Y:S04]  /*14070*/  LD.E R6, desc[UR36][R2.64] ;  /* 0x0000002402067980 */ /* 0x000168000c101900 */
[----:B------:R0:W5:Y:S01]  /*14080*/  LD.E R8, desc[UR36][R2.64+0x4] ;  /* 0x0000042402087980 */ /* 0x000162000c101900 */
[----:B------:R-:W-:Y:S01]  /*14090*/  BSSY B0, `(.L_x_11321) ;  /* 0x0000005000007945 */ /* 0x000fe20003800000 */
[----:B---3--:R-:W-:-:S04]  /*140a0*/  LOP3.LUT R9, R9, 0x1, RZ, 0xfc, !PT ;  /* 0x0000000109097812 */ /* 0x008fc800078efcff */
[----:B------:R-:W-:-:S13]  /*140b0*/  ISETP.NE.AND P1, PT, R9, 0x3, PT ;  /* 0x000000030900780c */ /* 0x000fda0003f25270 */
[----:B0-2---:R-:W-:Y:S05]  /*140c0*/  @!P1 BRA `(.L_x_11322) ;  /* 0x0000000000049947 */ /* 0x005fea0003800000 */
[----:B------:R-:W-:Y:S01]  /*140d0*/  BPT.TRAP 0x1 ;  /* 0x000000040000795c */ /* 0x000fe20000300000 */
.L_x_11322:
[----:B------:R-:W-:Y:S05]  /*140e0*/  BSYNC B0 ;  /* 0x0000000000007941 */ /* 0x000fea0003800000 */
.L_x_11321:
[----:B------:R-:W-:Y:S04]  /*140f0*/  BSSY B0, `(.L_x_11323) ;  /* 0x0000008000007945 */ /* 0x000fe80003800000 */
[----:B------:R-:W-:Y:S05]  /*14100*/  @P0 BRA `(.L_x_11324) ;  /* 0x0000000000180947 */ /* 0x000fea0003800000 */
[----:B------:R-:W2:Y:S01]  /*14110*/  LD.E.64 R4, desc[UR36][R4.64+0x18] ;  /* 0x0000182404047980 */ /* 0x000ea2000c101b00 */
[----:B-----5:R-:W-:Y:S02]  /*14120*/  SHF.L.U32 R8, R8, 0x1f, RZ ;  /* 0x0000001f08087819 */ /* 0x020fe400000006ff */
[----:B--2---:R-:W-:-:S05]  /*14130*/  MOV R7, R4 ;  /* 0x0000000400077202 */ /* 0x004fca0000000f00 */
[----:B------:R-:W-:-:S04]  /*14140*/  IMAD R7, R6, 0x8, R7 ;  /* 0x0000000806077824 */ /* 0x000fc800078e0207 */
[----:B------:R-:W0:Y:S02]  /*14150*/  SYNCS.PHASECHK.TRANS64.TRYWAIT P0, [R7+URZ], R8 ;  /* 0x00000008070075a7 */ /* 0x000e24000800017f */
[----:B0-----:R-:W-:Y:S05]  /*14160*/  @!P0 BRA `(.L_x_11325) ;  /* 0x0000013800b48947 */ /* 0x001fea0003800000 */
.L_x_11324:
[----:B------:R-:W-:Y:S05]  /*14170*/  BSYNC B0 ;  /* 0x0000000000007941 */ /* 0x000fea0003800000 */
.L_x_11323:
[----:B0-----:R-:W2:Y:S04]  /*14180*/  LDL R7, [R1+0x70] ;  /* 0x0000700001077983 */ /* 0x001ea80000100800 */
[----:B------:R-:W3:Y:S04]  /*14190*/  LD.E R11, desc[UR36][R2.64] ;  /* 0x00000024020b7980 */ /* 0x000ee8000c101900 */
[----:B------:R-:W3:Y:S04]  /*141a0*/  LDL.64 R20, [R1+0xf8] ;  /* 0x0000f80001147983 */ /* 0x000ee80000100a00 */
[----:B------:R-:W4:Y:S04]  /*141b0*/  LDL.64 R4, [R1+0xf0] ;  /* 0x0000f00001047983 */ /* 0x000f280000100a00 */
[----:B-----5:R-:W4:Y:S04]  /*141c0*/  LDL.64 R8, [R1+0xf0] ;  /* 0x0000f00001087983 */ /* 0x020f280000100a00 */
[----:B------:R-:W4:Y:S04]  /*141d0*/  LDL.64 R12, [R1+0xf0] ;  /* 0x0000f000010c7983 */ /* 0x000f280000100a00 */
[----:B------:R-:W4:Y:S01]  /*141e0*/  LDL.64 R14, [R1+0xf0] ;  /* 0x0000f000010e7983 */ /* 0x000f220000100a00 */
[----:B------:R-:W-:Y:S05]  /*141f0*/  WARPSYNC.ALL ;  /* 0x0000000000007948 */ /* 0x000fea0003800000 */
[----:B------:R-:W-:Y:S01]  /*14200*/  WARPGROUP.ARRIVE ;  /* 0x00000000000079c5 */ /* 0x000fe20000000000 */
[----:B------:R-:W4:Y:S01]  /*14210*/  LDL.64 R18, [R1+0xf0] ;  /* 0x0000f00001127983 */ /* 0x000f220000100a00 */
[----:B--2---:R-:W-:Y:S01]  /*14220*/  ISETP.NE.U32.AND P0, PT, R7, RZ, PT ;  /* 0x000000ff0700720c */ /* 0x004fe20003f05070 */
[----:B---3--:R-:W-:-:S02]  /*14230*/  IMAD R6, R11, 0xc00, R20 ;  /* 0x00000c000b067824 */ /* 0x008fc400078e0214 */
[----:B------:R-:W-:Y:S01]  /*14240*/  IMAD.MOV.U32 R7, RZ, RZ, R21 ;  /* 0x000000ffff077224 */ /* 0x000fe200078e0015 */
[----:B----4-:R-:W-:Y:S02]  /*14250*/  R2UR UR4, R4 ;  /* 0x00000000040472ca */ /* 0x010fe400000e0000 */
[----:B------:R-:W-:Y:S02]  /*14260*/  R2UR UR6, R6 ;  /* 0x00000000060672ca */ /* 0x000fe400000e0000 */
[----:B------:R-:W-:Y:S02]  /*14270*/  R2UR UR7, R7 ;  /* 0x00000000070772ca */ /* 0x000fe400000e0000 */
[----:B------:R-:W-:-:S03]  /*14280*/  R2UR UR5, R5 ;  /* 0x00000000050572ca */ /* 0x000fc600000e0000 */
[----:B------:R-:W-:Y:S01]  /*14290*/  VOTEU.ANY UP0, P0 ;  /* 0x00000000003f7886 */ /* 0x000fe20000000100 */
[----:B------:R-:W-:Y:S01]  /*142a0*/  VIADD R8, R8, 0x2 ;  /* 0x0000000208087836 */ /* 0x000fe20000000000 */
[----:B------:R0:W-:Y:S01]  /*142b0*/  STL [R1+0x70], R0 ;  /* 0x0000700001007387 */ /* 0x0001e20000100800 */
[----:B------:R-:W-:Y:S02]  /*142c0*/  VIADD R4, R6, 0x2 ;  /* 0x0000000206047836 */ /* 0x000fe40000000000 */
[----:B------:R-:W-:Y:S01]  /*142d0*/  VIADD R12, R12, 0x4 ;  /* 0x000000040c0c7836 */ /* 0x000fe20000000000 */
[----:B------:R0:W5:Y:S04]  /*142e0*/  LDL R7, [R1+0xc] ;  /* 0x00000c0001077983 */ /* 0x0001680000100800 */
[----:B------:R-:W-:Y:S01]  /*142f0*/  HGMMA.64x96x16.F32.BF16 R24, gdesc[UR4], R24, UP0, gsb0 ;  /* 0x01600000041879f0 */ /* 0x000fe2000b801818 */
[----:B------:R-:W-:Y:S01]  /*14300*/  IMAD.MOV.U32 R5, RZ, RZ, R21 ;  /* 0x000000ffff057224 */ /* 0x000fe200078e0015 */
[----:B------:R-:W-:-:S02]  /*14310*/  R2UR UR6, R4 ;  /* 0x00000000040672ca */ /* 0x000fc400000e0000 */
[----:B------:R-:W-:Y:S02]  /*14320*/  R2UR UR4, R8 ;  /* 0x00000000080472ca */ /* 0x000fe400000e0000 */
[----:B------:R-:W-:Y:S02]  /*14330*/  R2UR UR7, R5 ;  /* 0x00000000050772ca */ /* 0x000fe400000e0000 */
[----:B------:R-:W-:Y:S02]  /*14340*/  R2UR UR5, R9 ;  /* 0x00000000090572ca */ /* 0x000fe400000e0000 */
[----:B------:R-:W2:Y:S01]  /*14350*/  LDL.64 R8, [R1+0xf0] ;  /* 0x0000f00001087983 */ /* 0x000ea20000100a00 */
[----:B------:R-:W-:Y:S02]  /*14360*/  VIADD R4, R6, 0x4 ;  /* 0x0000000406047836 */ /* 0x000fe40000000000 */
[----:B------:R-:W-:Y:S01]  /*14370*/  IMAD.MOV.U32 R5, RZ, RZ, R21 ;  /* 0x000000ffff057224 */ /* 0x000fe200078e0015 */
[----:B------:R-:W-:-:S02]  /*14380*/  WARPGROUP.DEPBAR.LE gsb0, 0x0 ;  /* 0x00008000000079c5 */ /* 0x000fc40000010000 */
[----:B------:R-:W-:-:S06]  /*14390*/  WARPGROUP.ARRIVE ;  /* 0x00000000000079c5 */ /* 0x000fcc0000000000 */
[----:B------:R-:W-:Y:S01]  /*143a0*/  HGMMA.64x96x16.F32.BF16 R24, gdesc[UR4], R24, gsb0 ;  /* 0x01600000041879f0 */ /* 0x000fe20008001818 */
[----:B------:R-:W-:Y:S02]  /*143b0*/  R2UR UR6, R4 ;  /* 0x00000000040672ca */ /* 0x000fe400000e0000 */
[----:B------:R-:W-:Y:S02]  /*143c0*/  R2UR UR7, R5 ;  /* 0x00000000050772ca */ /* 0x000fe400000e0000 */
[----:B------:R-:W-:Y:S02]  /*143d0*/  R2UR UR4, R12 ;  /* 0x000000000c0472ca */ /* 0x000fe400000e0000 */
[----:B------:R-:W-:Y:S02]  /*143e0*/  R2UR UR5, R13 ;  /* 0x000000000d0572ca */ /* 0x000fe400000e0000 */
[----:B------:R-:W3:Y:S01]  /*143f0*/  LDL.64 R12, [R1+0xf0] ;  /* 0x0000f000010c7983 */ /* 0x000ee20000100a00 */
[----:B------:R-:W-:-:S02]  /*14400*/  VIADD R14, R14, 0x6 ;  /* 0x000000060e0e7836 */ /* 0x000fc40000000000 */
[----:B------:R-:W-:Y:S02]  /*14410*/  VIADD R4, R6, 0x6 ;  /* 0x0000000606047836 */ /* 0x000fe40000000000 */
[----:B------:R-:W-:Y:S01]  /*14420*/  IMAD.MOV.U32 R5, RZ, RZ, R21 ;  /* 0x000000ffff057224 */ /* 0x000fe200078e0015 */
[----:B------:R-:W-:Y:S02]  /*14430*/  WARPGROUP.DEPBAR.LE gsb0, 0x0 ;  /* 0x00008000000079c5 */ /* 0x000fe40000010000 */
[----:B------:R-:W-:-:S06]  /*14440*/  WARPGROUP.ARRIVE ;  /* 0x00000000000079c5 */ /* 0x000fcc0000000000 */
[----:B------:R-:W-:Y:S01]  /*14450*/  HGMMA.64x96x16.F32.BF16 R24, gdesc[UR4], R24, gsb0 ;  /* 0x01600000041879f0 */ /* 0x000fe20008001818 */
[----:B------:R-:W-:Y:S02]  /*14460*/  R2UR UR6, R4 ;  /* 0x00000000040672ca */ /* 0x000fe400000e0000 */
[----:B------:R-:W-:Y:S02]  /*14470*/  R2UR UR7, R5 ;  /* 0x00000000050772ca */ /* 0x000fe400000e0000 */
[----:B------:R-:W-:Y:S02]  /*14480*/  R2UR UR4, R14 ;  /* 0x000000000e0472ca */ /* 0x000fe400000e0000 */
[----:B------:R-:W-:Y:S02]  /*14490*/  R2UR UR5, R15 ;  /* 0x000000000f0572ca */ /* 0x000fe400000e0000 */
[----:B------:R-:W4:Y:S01]  /*144a0*/  LDL.64 R14, [R1+0xf0] ;  /* 0x0000f000010e7983 */ /* 0x000f220000100a00 */
        /* <DEDUP_REMOVED lines=11> */
[----:B--2---:R-:W-:-:S02]  /*14560*/  VIADD R8, R8, 0x402 ;  /* 0x0000040208087836 */ /* 0x004fc40000000000 */
        /* <DEDUP_REMOVED lines=9> */
[----:B------:R-:W2:Y:S01]  /*14600*/  LDL.64 R8, [R1+0xf0] ;  /* 0x0000f00001087983 */ /* 0x000ea20000100a00 */
[----:B---3--:R-:W-:-:S02]  /*14610*/  VIADD R12, R12, 0x404 ;  /* 0x000004040c0c7836 */ /* 0x008fc40000000000 */
        /* <DEDUP_REMOVED lines=9> */
[----:B------:R-:W3:Y:S01]  /*146b0*/  LDL.64 R12, [R1+0xf0] ;  /* 0x0000f000010c7983 */ /* 0x000ee20000100a00 */
[----:B----4-:R-:W-:-:S02]  /*146c0*/  VIADD R14, R14, 0x406 ;  /* 0x000004060e0e7836 */ /* 0x010fc40000000000 */
        /* <DEDUP_REMOVED lines=64> */
[----:B--2---:R-:W-:Y:S02]  /*14ad0*/  VIADD R8, R8, 0xc02 ;  /* 0x00000c0208087836 */ /* 0x004fe40000000000 */
[----:B------:R-:W-:-:S02]  /*14ae0*/  VIADD R4, R6, 0x902 ;  /* 0x0000090206047836 */ /* 0x000fc40000000000 */
[----:B------:R-:W-:Y:S01]  /*14af0*/  IMAD.MOV.U32 R5, RZ, RZ, R21 ;  /* 0x000000ffff057224 */ /* 0x000fe200078e0015 */
[----:B------:R-:W-:Y:S02]  /*14b00*/  WARPGROUP.DEPBAR.LE gsb0, 0x0 ;  /* 0x00008000000079c5 */ /* 0x000fe40000010000 */
[----:B------:R-:W-:-:S06]  /*14b10*/  WARPGROUP.ARRIVE ;  /* 0x00000000000079c5 */ /* 0x000fcc0000000000 */
[----:B------:R-:W-:Y:S01]  /*14b20*/  HGMMA.64x96x16.F32.BF16 R24, gdesc[UR4], R24, gsb0 ;  /* 0x01600000041879f0 */ /* 0x000fe20008001818 */
[----:B------:R-:W-:Y:S02]  /*14b30*/  R2UR UR6, R4 ;  /* 0x00000000040672ca */ /* 0x000fe400000e0000 */
[----:B------:R-:W-:Y:S02]  /*14b40*/  R2UR UR7, R5 ;  /* 0x00000000050772ca */ /* 0x000fe400000e0000 */
[----:B------:R-:W-:Y:S01]  /*14b50*/  R2UR UR4, R8 ;  /* 0x00000000080472ca */ /* 0x000fe200000e0000 */
[----:B---3--:R-:W-:Y:S01]  /*14b60*/  VIADD R12, R12, 0xc04 ;  /* 0x00000c040c0c7836 */ /* 0x008fe20000000000 */
[----:B------:R-:W-:Y:S01]  /*14b70*/  R2UR UR5, R9 ;  /* 0x00000000090572ca */ /* 0x000fe200000e0000 */
[----:B------:R-:W-:Y:S01]  /*14b80*/  VIADD R20, R6, 0x904 ;  /* 0x0000090406147836 */ /* 0x000fe20000000000 */
[----:B------:R-:W2:Y:S01]  /*14b90*/  LDL R5, [R1] ;  /* 0x0000000001057983 */ /* 0x000ea20000100800 */
[----:B------:R-:W-:-:S02]  /*14ba0*/  WARPGROUP.DEPBAR.LE gsb0, 0x0 ;  /* 0x00008000000079c5 */ /* 0x000fc40000010000 */
[----:B------:R-:W-:-:S08]  /*14bb0*/  WARPGROUP.ARRIVE ;  /* 0x00000000000079c5 */ /* 0x000fd00000000000 */
[----:B------:R-:W-:Y:S01]  /*14bc0*/  HGMMA.64x96x16.F32.BF16 R24, gdesc[UR4], R24, gsb0 ;  /* 0x01600000041879f0 */ /* 0x000fe20008001818 */
[----:B------:R-:W-:Y:S02]  /*14bd0*/  R2UR UR6, R20 ;  /* 0x00000000140672ca */ /* 0x000fe400000e0000 */
[----:B------:R-:W-:Y:S02]  /*14be0*/  R2UR UR7, R21 ;  /* 0x00000000150772ca */ /* 0x000fe400000e0000 */
[----:B------:R-:W-:Y:S02]  /*14bf0*/  R2UR UR4, R12 ;  /* 0x000000000c0472ca */ /* 0x000fe400000e0000 */
[----:B------:R-:W-:Y:S01]  /*14c00*/  R2UR UR5, R13 ;  /* 0x000000000d0572ca */ /* 0x000fe200000e0000 */
[----:B----4-:R-:W-:Y:S02]  /*14c10*/  VIADD R14, R14, 0xc06 ;  /* 0x00000c060e0e7836 */ /* 0x010fe40000000000 */
        /* <DEDUP_REMOVED lines=26> */
[----:B------:R-:W-:-:S02]  /*14dc0*/  WARPGROUP.DEPBAR.LE gsb0, 0x0 ;  /* 0x00008000000079c5 */ /* 0x000fc40000010000 */
[----:B------:R0:W-:Y:S06]  /*14dd0*/  BAR.ARV R205, 0x100 ;  /* 0x000400cd0000751d */ /* 0x0001ec0000002000 */
[----:B------:R0:W5:Y:S01]  /*14de0*/  LD.E R4, desc[UR36][R2.64] ;  /* 0x0000002402047980 */ /* 0x000162000c101900 */
[----:B--2---:R-:W-:-:S04]  /*14df0*/  LOP3.LUT R5, R5, 0x1, RZ, 0xfc, !PT ;  /* 0x0000000105057812 */ /* 0x004fc800078efcff */
[----:B------:R-:W-:Y:S01]  /*14e00*/  ISETP.NE.AND P0, PT, R5, 0x3, PT ;  /* 0x000000030500780c */ /* 0x000fe20003f05270 */
[----:B------:R-:W-:-:S12]  /*14e10*/  BSSY B0, `(.L_x_11326) ;  /* 0x0000003000007945 */ /* 0x000fd80003800000 */
[----:B0-----:R-:W-:Y:S05]  /*14e20*/  @!P0 BRA `(.L_x_11327) ;  /* 0x0000000000048947 */ /* 0x001fea0003800000 */
[----:B------:R-:W-:Y:S01]  /*14e30*/  BPT.TRAP 0x1 ;  /* 0x000000040000795c */ /* 0x000fe20000300000 */
.L_x_11327:
[----:B------:R-:W-:Y:S05]  /*14e40*/  BSYNC B0 ;  /* 0x0000000000007941 */ /* 0x000fea0003800000 */
.L_x_11326:
[----:B------:R-:W2:Y:S02]  /*14e50*/  LDL.64 R8, [R1+0x20] ;  /* 0x0000200001087983 */ /* 0x000ea40000100a00 */
[----:B--2---:R-:W-:-:S05]  /*14e60*/  MOV R5, R8 ;  /* 0x0000000800057202 */ /* 0x004fca0000000f00 */
[----:B-----5:R-:W-:-:S05]  /*14e70*/  IMAD R4, R4, 0x8, R5 ;  /* 0x0000000804047824 */ /* 0x020fca00078e0205 */
[----:B------:R-:W-:-:S04]  /*14e80*/  PRMT R4, R7, 0x654, R4 ;  /* 0x0000065407047816 */ /* 0x000fc80000000004 */
[----:B------:R0:W-:Y:S01]  /*14e90*/  SYNCS.ARRIVE.TRANS64.RED.A1T0 RZ, [R4+URZ], RZ ;  /* 0x000000ff04ff79a7 */ /* 0x0001e2000810043f */
[----:B------:R-:W2:Y:S04]  /*14ea0*/  LD.E.64 R12, desc[UR36][R16.64+0x150] ;  /* 0x00015024100c7980 */ /* 0x000ea8000c101b00 */
        /* <DEDUP_REMOVED lines=14> */
[----:B------:R-:W-:Y:S01]  /*14f90*/  BSSY B0, `(.L_x_11328) ;  /* 0x00000a6000007945 */ /* 0x000fe20003800000 */
[-C--:B--2---:R-:W-:Y:S01]  /*14fa0*/  FMUL.FTZ R21, R31, R11.reuse ;  /* 0x0000000b1f157220 */ /* 0x084fe20000410000 */
[-C--:B------:R-:W-:Y:S01]  /*14fb0*/  FMUL.FTZ R13, R27, R11.reuse ;  /* 0x0000000b1b0d7220 */ /* 0x080fe20000410000 */
[----:B------:R-:W-:Y:S01]  /*14fc0*/  SHF.R.S32.HI R31, RZ, 0x1f, R14 ;  /* 0x0000001fff1f7819 */ /* 0x000fe2000001140e */
[-C--:B------:R-:W-:Y:S01]  /*14fd0*/  FMUL.FTZ R27, R38, R11.reuse ;  /* 0x0000000b261b7220 */ /* 0x080fe20000410000 */
[-C--:B------:R-:W-:Y:S01]  /*14fe0*/  FMUL.FTZ R38, R40, R11.reuse ;  /* 0x0000000b28267220 */ /* 0x080fe20000410000 */
[-C--:B------:R-:W-:Y:S01]  /*14ff0*/  FMUL.FTZ R72, R25, R11.reuse ;  /* 0x0000000b19487220 */ /* 0x080fe20000410000 */
[-C--:B------:R-:W-:Y:S01]  /*15000*/  FMUL.FTZ R40, R41, R11.reuse ;  /* 0x0000000b29287220 */ /* 0x080fe20000410000 */
[-C--:B------:R-:W-:Y:S01]  /*15010*/  FMUL.FTZ R25, R34, R11.reuse ;  /* 0x0000000b22197220 */ /* 0x080fe20000410000 */
[----:B------:R-:W-:Y:S01]  /*15020*/  LEA.HI R41, R31, R14, RZ, 0x7 ;  /* 0x0000000e1f297211 */ /* 0x000fe200078f38ff */
[-C--:B------:R-:W-:Y:S01]  /*15030*/  FMUL.FTZ R34, R36, R11.reuse ;  /* 0x0000000b24227220 */ /* 0x080fe20000410000 */
[-C--:B------:R-:W-:Y:S01]  /*15040*/  FMUL.FTZ R36, R37, R11.reuse ;  /* 0x0000000b25247220 */ /* 0x080fe20000410000 */
[-C--:B------:R-:W-:Y:S01]  /*15050*/  FMUL.FTZ R37, R43, R11.reuse ;  /* 0x0000000b2b257220 */ /* 0x080fe20000410000 */
[----:B------:R-:W-:Y:S01]  /*15060*/  LOP3.LUT R43, R41, 0xffffff80, RZ, 0xc0, !PT ;  /* 0xffffff80292b7812 */ /* 0x000fe200078ec0ff */
[-C--:B------:R-:W-:Y:S01]  /*15070*/  FMUL.FTZ R73, R28, R11.reuse ;  /* 0x0000000b1c497220 */ /* 0x080fe20000410000 */
[----:B------:R-:W-:-:S03]  /*15080*/  FMUL.FTZ R48, R48, R11 ;  /* 0x0000000b30307220 */ /* 0x000fc60000410000 */
[----:B------:R-:W-:Y:S02]  /*15090*/  IMAD.IADD R43, R14, 0x1, -R43 ;  /* 0x000000010e2b7824 */ /* 0x000fe400078e0a2b */
[-C--:B------:R-:W-:Y:S01]  /*150a0*/  FMUL.FTZ R28, R39, R11.reuse ;  /* 0x0000000b271c7220 */ /* 0x080fe20000410000 */
[-C--:B------:R-:W-:Y:S01]  /*150b0*/  FMUL.FTZ R39, R42, R11.reuse ;  /* 0x0000000b2a277220 */ /* 0x080fe20000410000 */
[-C--:B------:R-:W-:Y:S01]  /*150c0*/  FMUL.FTZ R44, R44, R11.reuse ;  /* 0x0000000b2c2c7220 */ /* 0x080fe20000410000 */
[----:B------:R0:W2:Y:S01]  /*150d0*/  MUFU.TANH R81, R48 ;  /* 0x0000003000517308 */ /* 0x0000a20000002400 */
[----:B------:R-:W-:Y:S01]  /*150e0*/  SHF.R.S32.HI R42, RZ, 0x1f, R43 ;  /* 0x0000001fff2a7819 */ /* 0x000fe2000001142b */
[-C--:B------:R-:W-:Y:S01]  /*150f0*/  FMUL.FTZ R76, R33, R11.reuse ;  /* 0x0000000b214c7220 */ /* 0x080fe20000410000 */
[-C--:B------:R-:W-:Y:S01]  /*15100*/  FMUL.FTZ R45, R45, R11.reuse ;  /* 0x0000000b2d2d7220 */ /* 0x080fe20000410000 */
[-C--:B------:R-:W-:Y:S01]  /*15110*/  FMUL.FTZ R33, R47, R11.reuse ;  /* 0x0000000b2f217220 */ /* 0x080fe20000410000 */
[-C--:B------:R-:W-:Y:S01]  /*15120*/  FMUL.FTZ R12, R26, R11.reuse ;  /* 0x0000000b1a0c7220 */ /* 0x080fe20000410000 */
[----:B------:R-:W-:-:S02]  /*15130*/  FMUL.FTZ R47, R51, R11 ;  /* 0x0000000b332f7220 */ /* 0x000fc40000410000 */
[----:B------:R3:W1:Y:S01]  /*15140*/  MUFU.TANH R77, R44 ;  /* 0x0000002c004d7308 */ /* 0x0006620000002400 */
[----:B0-----:R-:W-:Y:S01]  /*15150*/  LEA.HI R48, R31, R14, RZ, 0x2 ;  /* 0x0000000e1f307211 */ /* 0x001fe200078f10ff */
[-C--:B------:R-:W-:Y:S01]  /*15160*/  FMUL.FTZ R26, R35, R11.reuse ;  /* 0x0000000b231a7220 */ /* 0x080fe20000410000 */
[----:B------:R-:W-:Y:S02]  /*15170*/  FMUL.FTZ R35, R46, R11 ;  /* 0x0000000b2e237220 */ /* 0x000fe40000410000 */
[----:B------:R-:W-:Y:S02]  /*15180*/  LOP3.LUT R51, R48, 0xfffffffc, RZ, 0xc0, !PT ;  /* 0xfffffffc30337812 */ /* 0x000fe400078ec0ff */
[----:B---3--:R-:W-:Y:S01]  /*15190*/  LEA.HI R44, R42, R43, RZ, 0x2 ;  /* 0x0000002b2a2c7211 */ /* 0x008fe200078f10ff */
[----:B------:R0:W3:Y:S03]  /*151a0*/  MUFU.TANH R79, R45 ;  /* 0x0000002d004f7308 */ /* 0x0000e60000002400 */
[----:B------:R-:W-:Y:S01]  /*151b0*/  SHF.R.S32.HI R46, RZ, 0x1f, R44 ;  /* 0x0000001fff2e7819 */ /* 0x000fe2000001142c */
[----:B------:R-:W-:Y:S01]  /*151c0*/  IMAD.IADD R51, R14, 0x1, -R51 ;  /* 0x000000010e337824 */ /* 0x000fe200078e0a33 */
[----:B------:R-:W-:-:S02]  /*151d0*/  SHF.R.S32.HI R14, RZ, 0x7, R41 ;  /* 0x00000007ff0e7819 */ /* 0x000fc40000011429 */
[----:B0-----:R-:W-:Y:S02]  /*151e0*/  SHF.R.S32.HI R45, RZ, 0x2, R44 ;  /* 0x00000002ff2d7819 */ /* 0x001fe4000001142c */
[----:B------:R-:W-:Y:S02]  /*151f0*/  LEA.HI R42, R42, R43, RZ, 0x5 ;  /* 0x0000002b2a2a7211 */ /* 0x000fe400078f28ff */
[----:B------:R-:W-:Y:S02]  /*15200*/  LEA.HI R46, R46, R45, RZ, 0x3 ;  /* 0x0000002d2e2e7211 */ /* 0x000fe400078f18ff */
[----:B------:R-:W-:Y:S02]  /*15210*/  LEA.HI R41, R41, R14, RZ, 0x1 ;  /* 0x0000000e29297211 */ /* 0x000fe400078f08ff */
[----:B------:R-:W-:Y:S02]  /*15220*/  LOP3.LUT R46, R46, 0xfffffff8, RZ, 0xc0, !PT ;  /* 0xfffffff82e2e7812 */ /* 0x000fe400078ec0ff */
[----:B------:R-:W-:-:S02]  /*15230*/  SHF.R.S32.HI R42, RZ, 0x5, R42 ;  /* 0x00000005ff2a7819 */ /* 0x000fc4000001142a */
[----:B------:R-:W-:Y:S01]  /*15240*/  LOP3.LUT R41, R41, 0x3fffffe, RZ, 0xc0, !PT ;  /* 0x03fffffe29297812 */ /* 0x000fe200078ec0ff */
[----:B------:R-:W-:Y:S01]  /*15250*/  IMAD.IADD R46, R45, 0x1, -R46 ;  /* 0x000000012d2e7824 */ /* 0x000fe200078e0a2e */
        /* <DEDUP_REMOVED lines=8> */
[----:B----4-:R-:W-:-:S04]  /*152e0*/  @P0 IMAD.HI.U32 R18, R41, R18, RZ ;  /* 0x0000001229120227 */ /* 0x010fc800078e00ff */
[----:B------:R-:W-:Y:S01]  /*152f0*/  FMUL.FTZ R74, R29, R11 ;  /* 0x0000000b1d4a7220 */ /* 0x000fe20000410000 */
[----:B------:R-:W-:Y:S01]  /*15300*/  @P0 SHF.R.U32.HI R41, RZ, R19, R18 ;  /* 0x00000013ff290219 */ /* 0x000fe20000011612 */
[-C--:B------:R-:W-:Y:S01]  /*15310*/  FMUL.FTZ R29, R49, R11.reuse ;  /* 0x0000000b311d7220 */ /* 0x080fe20000410000 */
[-C--:B------:R-:W-:Y:S01]  /*15320*/  FMUL.FTZ R52, R52, R11.reuse ;  /* 0x0000000b34347220 */ /* 0x080fe20000410000 */
[----:B------:R-:W-:Y:S02]  /*15330*/  LOP3.LUT R44, R44, 0x7ffffffc, RZ, 0xc0, !PT ;  /* 0x7ffffffc2c2c7812 */ /* 0x000fe400078ec0ff */
[----:B------:R-:W0:Y:S01]  /*15340*/  SHFL.IDX PT, R18, R41, RZ, 0x1c1f ;  /* 0x001c1fff29127589 */ /* 0x000e2200000e0000 */
[----:B------:R-:W-:Y:S02]  /*15350*/  IMAD.MOV.U32 R19, RZ, RZ, -0x60 ;  /* 0xffffffa0ff137424 */ /* 0x000fe400078e00ff */
        /* <DEDUP_REMOVED lines=23> */
[----:B------:R-:W-:Y:S01]  /*154d0*/  FMUL.FTZ R51, R70, R11 ;  /* 0x0000000b46337220 */ /* 0x000fe20000410000 */
[----:B------:R-:W-:-:S02]  /*154e0*/  IMAD.IADD R44, R43, 0x1, -R44 ;  /* 0x000000012b2c7824 */ /* 0x000fc400078e0a2c */
[----:B------:R-:W-:Y:S01]  /*154f0*/  FMUL.FTZ R11, R71, R11 ;  /* 0x0000000b470b7220 */ /* 0x000fe20000410000 */
[----:B------:R-:W-:Y:S01]  /*15500*/  IMAD R19, R10, R19, 0x1 ;  /* 0x000000010a137424 */ /* 0x000fe200078e0213 */
[----:B------:R2:W4:Y:S03]  /*15510*/  MUFU.TANH R54, R57 ;  /* 0x0000003900367308 */ /* 0x0005260000002400 */
[----:B------:R-:W-:Y:S01]  /*15520*/  IMAD R19, R44, -0x2, R19 ;  /* 0xfffffffe2c137824 */ /* 0x000fe200078e0213 */
[----:B------:R-:W-:-:S04]  /*15530*/  LOP3.LUT R43, RZ, R8, RZ, 0x33, !PT ;  /* 0x00000008ff2b7212 */ /* 0x000fc800078e33ff */
[----:B------:R-:W0:Y:S01]  /*15540*/  MUFU.TANH R24, R24 ;  /* 0x0000001800187308 */ /* 0x000e220000002400 */
        /* <DEDUP_REMOVED lines=61> */
.L_x_11333:
[----:B------:R-:W-:Y:S05]  /*15920*/  BSYNC B2 ;  /* 0x0000000000027941 */ /* 0x000fea0003800000 */
.L_x_11332:
[----:B------:R-:W-:Y:S01]  /*15930*/  LOP3.LUT R9, RZ, R9, RZ, 0x33, !PT ;  /* 0x00000009ff097212 */ /* 0x000fe200078e33ff */
[----:B------:R-:W-:Y:S06]  /*15940*/  BRA `(.L_x_11334) ;  /* 0x0000000000187947 */ /* 0x000fec0003800000 */
.L_x_11331:
[----:B------:R-:W-:-:S13]  /*15950*/  ISETP.NE.AND P0, PT, R6, 0x1, PT ;  /* 0x000000010600780c */ /* 0x000fda0003f05270 */
[----:B------:R-:W-:Y:S05]  /*15960*/  @!P0 BRA `(.L_x_11334) ;  /* 0x0000000000108947 */ /* 0x000fea0003800000 */
[----:B------:R-:W2:Y:S04]  /*15970*/  LDL R14, [R194+0x1c] ;  /* 0x00001c00c20e7983 */ /* 0x000ea80000100800 */
[----:B------:R-:W3:Y:S01]  /*15980*/  LDL R18, [R194+0x20] ;  /* 0x00002000c2127983 */ /* 0x000ee20000100800 */
[----:B--2---:R-:W-:-:S05]  /*15990*/  IMAD.HI.U32 R9, R9, R14, RZ ;  /* 0x0000000e09097227 */ /* 0x004fca00078e00ff */
[----:B---3--:R-:W-:-:S07]  /*159a0*/  SHF.R.U32.HI R9, RZ, R18, R9 ;  /* 0x00000012ff097219 */ /* 0x008fce0000011609 */
.L_x_11334:
[----:B------:R-:W-:Y:S05]  /*159b0*/  BSYNC B1 ;  /* 0x0000000000017941 */ /* 0x000fea0003800000 */
.L_x_11330:
[----:B------:R-:W-:-:S05]  /*159c0*/  IMAD R9, R6, R9, R19 ;  /* 0x0000000906097224 */ /* 0x000fca00078e0213 */
[----:B------:R-:W-:Y:S02]  /*159d0*/  VIMNMX R8, R8, R9, !PT ;  /* 0x0000000908087248 */ /* 0x000fe40007fe0100 */
[----:B------:R-:W-:-:S07]  /*159e0*/  VIADDMNMX R7, R9, R6, R7, PT ;  /* 0x0000000609077246 */ /* 0x000fce0003800107 */
.L_x_11329:
[----:B------:R-:W-:Y:S05]  /*159f0*/  BSYNC B0 ;  /* 0x0000000000007941 */ /* 0x000fea0003800000 */
.L_x_11328:
        /* <DEDUP_REMOVED lines=132> */
.L_x_11340:
[----:B------:R-:W-:Y:S05]  /*16240*/  BSYNC B2 ;  /* 0x0000000000027941 */ /* 0x000fea0003800000 */
.L_x_11339:
[----:B------:R-:W-:Y:S01]  /*16250*/  LOP3.LUT R5, RZ, R5, RZ, 0x33, !PT ;  /* 0x00000005ff057212 */ /* 0x000fe200078e33ff */
[----:B------:R-:W-:Y:S06]  /*16260*/  BRA `(.L_x_11341) ;  /* 0x0000000000187947 */ /* 0x000fec0003800000 */
.L_x_11338:
[----:B------:R-:W-:-:S13]  /*16270*/  ISETP.NE.AND P6, PT, R6, 0x1, PT ;  /* 0x000000010600780c */ /* 0x000fda0003fc5270 */
[----:B------:R-:W-:Y:S05]  /*16280*/  @!P6 BRA `(.L_x_11341) ;  /* 0x000000000010e947 */ /* 0x000fea0003800000 */
[----:B------:R-:W2:Y:S04]  /*16290*/  LDL R4, [R194+0x1c] ;  /* 0x00001c00c2047983 */ /* 0x000ea80000100800 */
[----:B------:R-:W3:Y:S01]  /*162a0*/  LDL R8, [R194+0x20] ;  /* 0x00002000c2087983 */ /* 0x000ee20000100800 */
[----:B--2---:R-:W-:-:S05]  /*162b0*/  IMAD.HI.U32 R5, R5, R4, RZ ;  /* 0x0000000405057227 */ /* 0x004fca00078e00ff */
[----:B---3--:R-:W-:-:S07]  /*162c0*/  SHF.R.U32.HI R5, RZ, R8, R5 ;  /* 0x00000008ff057219 */ /* 0x008fce0000011605 */
.L_x_11341:
[----:B------:R-:W-:Y:S05]  /*162d0*/  BSYNC B1 ;  /* 0x0000000000017941 */ /* 0x000fea0003800000 */
.L_x_11337:
[----:B------:R-:W-:-:S05]  /*162e0*/  IMAD R4, R6, R5, R19 ;  /* 0x0000000506047224 */ /* 0x000fca00078e0213 */
[----:B------:R-:W-:Y:S02]  /*162f0*/  VIADDMNMX R7, R4, R6, R7, PT ;  /* 0x0000000604077246 */ /* 0x000fe40003800107 */
[----:B------:R-:W-:-:S07]  /*16300*/  VIMNMX R9, R9, R4, !PT ;  /* 0x0000000409097248 */ /* 0x000fce0007fe0100 */
.L_x_11336:
[----:B------:R-:W-:Y:S05]  /*16310*/  BSYNC B0 ;  /* 0x0000000000007941 */ /* 0x000fea0003800000 */
.L_x_11335:
        /* <DEDUP_REMOVED lines=12> */
[----:B------:R-:W2:Y:S01]  /*163e0*/  LDL.64 R20, [R1+0x420] ;  /* 0x0004200001147983 */ /* 0x000ea20000100a00 */
        /* <DEDUP_REMOVED lines=52> */
[C---:B------:R-:W-:Y:S01]  /*16730*/  ISETP.GT.AND P0, PT, R9.reuse, RZ, !P6 ;  /* 0x000000ff0900720c */ /* 0x040fe20007704270 */
[----:B------:R-:W3:Y:S01]  /*16740*/  LDL R52, [R1+0x440] ;  /* 0x0004400001347983 */ /* 0x000ee20000100800 */
[----:B------:R-:W-:Y:S02]  /*16750*/  ISETP.GT.AND P1, PT, R9, 0x48, !P1 ;  /* 0x000000480900780c */ /* 0x000fe40004f24270 */
[----:B------:R-:W-:Y:S02]  /*16760*/  ISETP.LT.OR P0, PT, R7, 0x1, P0 ;  /* 0x000000010700780c */ /* 0x000fe40000701670 */
[----:B------:R-:W-:Y:S02]  /*16770*/  ISETP.GT.AND P2, PT, R9, 0x49, !P2 ;  /* 0x000000490900780c */ /* 0x000fe40005744270 */
[----:B------:R-:W-:-:S02]  /*16780*/  FSEL R53, R12, -INF , !P0 ;  /* 0xff8000000c357808 */ /* 0x000fc40004000000 */
[----:B------:R-:W-:Y:S02]  /*16790*/  ISETP.NE.AND P0, PT, R87, RZ, PT ;  /* 0x000000ff5700720c */ /* 0x000fe40003f05270 */
[C---:B------:R-:W-:Y:S02]  /*167a0*/  ISETP.GT.AND P3, PT, R9.reuse, 0x50, !P3 ;  /* 0x000000500900780c */ /* 0x040fe40005f64270 */
[C---:B------:R-:W-:Y:S02]  /*167b0*/  ISETP.GT.AND P0, PT, R9.reuse, 0x41, !P0 ;  /* 0x000000410900780c */ /* 0x040fe40004704270 */
[----:B------:R-:W-:Y:S02]  /*167c0*/  ISETP.GT.AND P4, PT, R9, 0x51, !P4 ;  /* 0x000000510900780c */ /* 0x000fe40006784270 */
[----:B--2---:R-:W-:Y:S02]  /*167d0*/  FMNMX.FTZ R4, R84, R20, !PT ;  /* 0x0000001454047209 */ /* 0x004fe40007810000 */
[----:B------:R-:W-:-:S02]  /*167e0*/  ISETP.NE.AND P6, PT, R55, RZ, PT ;  /* 0x000000ff3700720c */ /* 0x000fc40003fc5270 */
        /* <DEDUP_REMOVED lines=13> */
[----:B------:R-:W-:-:S04]  /*168c0*/  FMNMX.FTZ R5, R62, R5, !PT ;  /* 0x000000053e057209 */ /* 0x000fc80007810000 */
[----:B------:R-:W-:Y:S02]  /*168d0*/  FMNMX.FTZ R13, R60, R5, !PT ;  /* 0x000000053c0d7209 */ /* 0x000fe40007810000 */
        /* <DEDUP_REMOVED lines=16> */
[----:B------:R-:W-:-:S02]  /*169e0*/  ISETP.LT.OR P0, PT, R7, 0x42, P0 ;  /* 0x000000420700780c */ /* 0x000fc40000701670 */
[----:B------:R-:W-:Y:S02]  /*169f0*/  FMNMX.FTZ R4, R25, R4, !PT ;  /* 0x0000000419047209 */ /* 0x000fe40007810000 */
[----:B------:R-:W-:Y:S02]  /*16a00*/  FMNMX.FTZ R13, R54, R13, !PT ;  /* 0x0000000d360d7209 */ /* 0x000fe40007810000 */
[----:B------:R-:W-:Y:S02]  /*16a10*/  ISETP.LT.OR P1, PT, R7, 0x49, P1 ;  /* 0x000000490700780c */ /* 0x000fe40000f21670 */
[----:B------:R-:W-:Y:S02]  /*16a20*/  FSEL R29, R29, -INF , !P0 ;  /* 0xff8000001d1d7808 */ /* 0x000fe40004000000 */
[----:B------:R-:W-:Y:S02]  /*16a30*/  FMNMX.FTZ R4, R19, R4, !PT ;  /* 0x0000000413047209 */ /* 0x000fe40007810000 */
[----:B------:R-:W-:-:S02]  /*16a40*/  FMNMX.FTZ R13, R38, R13, !PT ;  /* 0x0000000d260d7209 */ /* 0x000fc40007810000 */
[----:B------:R-:W-:Y:S02]  /*16a50*/  ISETP.LT.OR P2, PT, R7, 0x4a, P2 ;  /* 0x0000004a0700780c */ /* 0x000fe40001741670 */
[----:B------:R-:W-:Y:S02]  /*16a60*/  FSEL R47, R30, -INF , !P1 ;  /* 0xff8000001e2f7808 */ /* 0x000fe40004800000 */
[----:B------:R-:W-:Y:S02]  /*16a70*/  FMNMX.FTZ R4, R29, R4, !PT ;  /* 0x000000041d047209 */ /* 0x000fe40007810000 */
[----:B------:R-:W-:Y:S02]  /*16a80*/  FMNMX.FTZ R13, R36, R13, !PT ;  /* 0x0000000d240d7209 */ /* 0x000fe40007810000 */
[----:B------:R-:W-:Y:S02]  /*16a90*/  ISETP.LT.OR P3, PT, R7, 0x51, P3 ;  /* 0x000000510700780c */ /* 0x000fe40001f61670 */
[----:B------:R-:W-:-:S02]  /*16aa0*/  FSEL R31, R31, -INF , !P2 ;  /* 0xff8000001f1f7808 */ /* 0x000fc40005000000 */
[----:B------:R-:W-:Y:S02]  /*16ab0*/  FMNMX.FTZ R4, R47, R4, !PT ;  /* 0x000000042f047209 */ /* 0x000fe40007810000 */
[----:B------:R-:W-:Y:S02]  /*16ac0*/  FMNMX.FTZ R13, R34, R13, !PT ;  /* 0x0000000d220d7209 */ /* 0x000fe40007810000 */
[----:B------:R-:W-:Y:S02]  /*16ad0*/  ISETP.GT.AND P5, PT, R9, 0x58, !P5 ;  /* 0x000000580900780c */ /* 0x000fe40006fa4270 */
[----:B------:R-:W-:Y:S02]  /*16ae0*/  ISETP.LT.OR P4, PT, R7, 0x52, P4 ;  /* 0x000000520700780c */ /* 0x000fe40002781670 */
[----:B------:R-:W-:Y:S02]  /*16af0*/  FSEL R30, R15, -INF , !P3 ;  /* 0xff8000000f1e7808 */ /* 0x000fe40005800000 */
[----:B------:R-:W-:-:S02]  /*16b00*/  FMNMX.FTZ R5, R31, R4, !PT ;  /* 0x000000041f057209 */ /* 0x000fc40007810000 */
[----:B------:R-:W-:Y:S02]  /*16b10*/  FMNMX.FTZ R13, R18, R13, !PT ;  /* 0x0000000d120d7209 */ /* 0x000fe40007810000 */
[----:B------:R-:W-:Y:S02]  /*16b20*/  ISETP.GT.AND P0, PT, R9, 0x59, !P6 ;  /* 0x000000590900780c */ /* 0x000fe40007704270 */
        /* <DEDUP_REMOVED lines=8> */
[----:B------:R-:W-:Y:S02]  /*16bb0*/  FSEL R50, R11, -INF , !P0 ;  /* 0xff8000000b327808 */ /* 0x000fe40004000000 */
[----:B------:R-:W-:Y:S01]  /*16bc0*/  FMNMX.FTZ R9, R49, R4, !PT ;  /* 0x0000000431097209 */ /* 0x000fe20007810000 */
[----:B------:R-:W0:Y:S03]  /*16bd0*/  SHFL.BFLY PT, R13, R8, 0x2, 0x1f ;  /* 0x0c401f00080d7f89 */ /* 0x000e2600000e0000 */
[----:B------:R-:W-:Y:S01]  /*16be0*/  FMNMX.FTZ R9, R50, R9, !PT ;  /* 0x0000000932097209 */ /* 0x000fe20007810000 */
[----:B------:R-:W2:Y:S04]  /*16bf0*/  LDL.64 R4, [R1+0x430] ;  /* 0x0004300001047983 */ /* 0x000ea80000100a00 */
[----:B------:R-:W-:Y:S04]  /*16c00*/  STL.64 [R1+0x420], R8 ;  /* 0x0004200801007387 */ /* 0x000fe80000100a00 */
[----:B------:R-:W4:Y:S01]  /*16c10*/  LDL R12, [R1+0x424] ;  /* 0x00042400010c7983 */ /* 0x000f220000100800 */
[----:B0-----:R-:W-:-:S05]  /*16c20*/  FMNMX.FTZ R13, R8, R13, !PT ;  /* 0x0000000d080d7209 */ /* 0x001fca0007810000 */
[----:B------:R-:W0:Y:S02]  /*16c30*/  SHFL.BFLY PT, R6, R13, 0x1, 0x1f ;  /* 0x0c201f000d067f89 */ /* 0x000e2400000e0000 */
[----:B0-----:R-:W-:-:S05]  /*16c40*/  FMNMX.FTZ R6, R13, R6, !PT ;  /* 0x000000060d067209 */ /* 0x001fca0007810000 */
[----:B------:R-:W-:Y:S04]  /*16c50*/  STL [R1+0x420], R6 ;  /* 0x0004200601007387 */ /* 0x000fe80000100800 */
[----:B------:R-:W3:Y:S04]  /*16c60*/  LDL R13, [R1+0x420] ;  /* 0x00042000010d7983 */ /* 0x000ee80000100800 */
[----:B----4-:R-:W0:Y:S02]  /*16c70*/  SHFL.BFLY PT, R9, R12, 0x2, 0x1f ;  /* 0x0c401f000c097f89 */ /* 0x010e2400000e0000 */
[----:B0-----:R-:W-:-:S05]  /*16c80*/  FMNMX.FTZ R9, R9, R12, !PT ;  /* 0x0000000c09097209 */ /* 0x001fca0007810000 */
[----:B------:R-:W0:Y:S01]  /*16c90*/  SHFL.BFLY PT, R28, R9, 0x1, 0x1f ;  /* 0x0c201f00091c7f89 */ /* 0x000e2200000e0000 */
[----:B---3--:R-:W-:Y:S01]  /*16ca0*/  FMUL.FTZ R7, R52, R13 ;  /* 0x0000000d34077220 */ /* 0x008fe20000410000 */
[----:B------:R-:W-:Y:S02]  /*16cb0*/  FSETP.NEU.FTZ.AND P0, PT, R13, -INF , PT ;  /* 0xff8000000d00780b */ /* 0x000fe40003f1d000 */
[----:B0-----:R-:W-:Y:S02]  /*16cc0*/  FMNMX.FTZ R28, R9, R28, !PT ;  /* 0x0000001c091c7209 */ /* 0x001fe40007810000 */
[----:B------:R-:W-:Y:S02]  /*16cd0*/  FSEL R11, R7, RZ, P0 ;  /* 0x000000ff070b7208 */ /* 0x000fe40000000000 */
[----:B------:R-:W-:Y:S01]  /*16ce0*/  FSEL R13, R13, RZ, P0 ;  /* 0x000000ff0d0d7208 */ /* 0x000fe20000000000 */
[C---:B------:R-:W-:Y:S01]  /*16cf0*/  FMUL.FTZ R6, R28.reuse, R52 ;  /* 0x000000341c067220 */ /* 0x040fe20000410000 */
[----:B------:R-:W-:-:S04]  /*16d00*/  FSETP.NEU.FTZ.AND P0, PT, R28, -INF , PT ;  /* 0xff8000001c00780b */ /* 0x000fc80003f1d000 */
[----:B------:R-:W-:Y:S02]  /*16d10*/  FSEL R8, R28, RZ, P0 ;  /* 0x000000ff1c087208 */ /* 0x000fe40000000000 */
[----:B------:R-:W-:Y:S01]  /*16d20*/  FSEL R51, R6, RZ, P0 ;  /* 0x000000ff06337208 */ /* 0x000fe20000000000 */
[----:B------:R-:W-:Y:S01]  /*16d30*/  FADD.FTZ R9, R20, -R13 ;  /* 0x8000000d14097221 */ /* 0x000fe20000010000 */
[-C--:B------:R-:W-:Y:S01]  /*16d40*/  FFMA.FTZ R7, R84, R52.reuse, -R11 ;  /* 0x0000003454077223 */ /* 0x080fe2000001080b */
[----:B------:R-:W-:Y:S02]  /*16d50*/  FADD.FTZ R21, R21, -R8 ;  /* 0x8000000815157221 */ /* 0x000fe40000010000 */
[-C--:B------:R-:W-:Y:S01]  /*16d60*/  FFMA.FTZ R188, R53, R52.reuse, -R51 ;  /* 0x0000003435bc7223 */ /* 0x080fe20000010833 */
[-C--:B------:R-:W-:Y:S01]  /*16d70*/  FMUL.FTZ R9, R9, R52.reuse ;  /* 0x0000003409097220 */ /* 0x080fe20000410000 */
[----:B------:R-:W-:Y:S01]  /*16d80*/  FMUL.FTZ R21, R52, R21 ;  /* 0x0000001534157220 */ /* 0x000fe20000410000 */
[-CC-:B------:R-:W-:Y:S01]  /*16d90*/  FFMA.FTZ R152, R152, R52.reuse, -R11.reuse ;  /* 0x0000003498987223 */ /* 0x180fe2000001080b */
[-C--:B------:R-:W-:Y:S01]  /*16da0*/  FFMA.FTZ R158, R36, R52.reuse, -R11 ;  /* 0x00000034249e7223 */ /* 0x080fe2000001080b */
[-CC-:B------:R-:W-:Y:S01]  /*16db0*/  FFMA.FTZ R153, R45, R52.reuse, -R51.reuse ;  /* 0x000000342d997223 */ /* 0x180fe20000010833 */
[----:B------:R-:W-:Y:S01]  /*16dc0*/  MUFU.EX2 R7, R7 ;  /* 0x0000000700077308 */ /* 0x000fe20000000800 */
[-C--:B------:R-:W-:Y:S01]  /*16dd0*/  FFMA.FTZ R169, R35, R52.reuse, -R51 ;  /* 0x0000003423a97223 */ /* 0x080fe20000010833 */
[-C--:B------:R-:W-:Y:S01]  /*16de0*/  FFMA.FTZ R154, R154, R52.reuse, -R11 ;  /* 0x000000349a9a7223 */ /* 0x080fe2000001080b */
[----:B------:R-:W-:-:S05]  /*16df0*/  FFMA.FTZ R155, R44, R52, -R51 ;  /* 0x000000342c9b7223 */ /* 0x000fca0000010833 */
[----:B------:R-:W2:Y:S01]  /*16e00*/  MUFU.EX2 R36, R9 ;  /* 0x0000000900247308 */ /* 0x000ea20000000800 */
[-C--:B------:R-:W-:Y:S01]  /*16e10*/  FFMA.FTZ R187, R82, R52.reuse, -R11 ;  /* 0x0000003452bb7223 */ /* 0x080fe2000001080b */
[----:B------:R-:W-:-:S06]  /*16e20*/  FFMA.FTZ R6, R46, R52, -R51 ;  /* 0x000000342e067223 */ /* 0x000fcc0000010833 */
[----:B------:R-:W-:Y:S08]  /*16e30*/  MUFU.EX2 R188, R188 ;  /* 0x000000bc00bc7308 */ /* 0x000ff00000000800 */
[----:B------:R-:W0:Y:S01]  /*16e40*/  MUFU.EX2 R35, R21 ;  /* 0x0000001500237308 */ /* 0x000e220000000800 */
[-C--:B------:R-:W-:Y:S01]  /*16e50*/  FFMA.FTZ R186, R80, R52.reuse, -R11 ;  /* 0x0000003450ba7223 */ /* 0x080fe2000001080b */
[----:B------:R-:W-:-:S06]  /*16e60*/  FFMA.FTZ R181, R43, R52, -R51 ;  /* 0x000000342bb57223 */ /* 0x000fcc0000010833 */
[----:B------:R-:W1:Y:S08]  /*16e70*/  MUFU.EX2 R152, R152 ;  /* 0x0000009800987308 */ /* 0x000e700000000800 */
[----:B------:R-:W3:Y:S01]  /*16e80*/  MUFU.EX2 R153, R153 ;  /* 0x0000009900997308 */ /* 0x000ee20000000800 */
[-C--:B------:R-:W-:Y:S01]  /*16e90*/  FFMA.FTZ R185, R78, R52.reuse, -R11 ;  /* 0x000000344eb97223 */ /* 0x080fe2000001080b */
[----:B------:R-:W-:-:S06]  /*16ea0*/  FFMA.FTZ R182, R42, R52, -R51 ;  /* 0x000000342ab67223 */ /* 0x000fcc0000010833 */
[----:B------:R-:W4:Y:S08]  /*16eb0*/  MUFU.EX2 R154, R154 ;  /* 0x0000009a009a7308 */ /* 0x000f300000000800 */
[----:B------:R-:W4:Y:S01]  /*16ec0*/  MUFU.EX2 R155, R155 ;  /* 0x0000009b009b7308 */ /* 0x000f220000000800 */
[----:B--2---:R-:W-:Y:S01]  /*16ed0*/  FFMA.FTZ R9, R36, R4, R7 ;  /* 0x0000000424097223 */ /* 0x004fe20000010007 */
[----:B0-----:R-:W-:-:S06]  /*16ee0*/  FFMA.FTZ R4, R5, R35, R188 ;  /* 0x0000002305047223 */ /* 0x001fcc00000100bc */
[----:B------:R-:W0:Y:S01]  /*16ef0*/  MUFU.EX2 R187, R187 ;  /* 0x000000bb00bb7308 */ /* 0x000e220000000800 */
[-C--:B------:R-:W-:Y:S01]  /*16f00*/  FFMA.FTZ R184, R76, R52.reuse, -R11 ;  /* 0x000000344cb87223 */ /* 0x080fe2000001080b */
[----:B------:R-:W-:-:S06]  /*16f10*/  FFMA.FTZ R177, R40, R52, -R51 ;  /* 0x0000003428b17223 */ /* 0x000fcc0000010833 */
[----:B------:R-:W2:Y:S01]  /*16f20*/  MUFU.EX2 R6, R6 ;  /* 0x0000000600067308 */ /* 0x000ea20000000800 */
[----:B-1----:R-:W-:Y:S01]  /*16f30*/  FADD.FTZ R9, R152, R9 ;  /* 0x0000000998097221 */ /* 0x002fe20000010000 */
[----:B---3--:R-:W-:-:S06]  /*16f40*/  FADD.FTZ R4, R153, R4 ;  /* 0x0000000499047221 */ /* 0x008fcc0000010000 */
[----:B------:R-:W1:Y:S01]  /*16f50*/  MUFU.EX2 R186, R186 ;  /* 0x000000ba00ba7308 */ /* 0x000e620000000800 */
        /* <DEDUP_REMOVED lines=10> */
[----:B--2---:R-:W-:-:S06]  /*17000*/  FADD.FTZ R4, R6, R5 ;  /* 0x0000000506047221 */ /* 0x004fcc0000010000 */
[----:B------:R-:W0:Y:S01]  /*17010*/  MUFU.EX2 R184, R184 ;  /* 0x000000b800b87308 */ /* 0x000e220000000800 */
[-C--:B------:R-:W-:Y:S01]  /*17020*/  FFMA.FTZ R175, R70, R52.reuse, -R11 ;  /* 0x0000003446af7223 */ /* 0x080fe2000001080b */
[----:B------:R-:W-:-:S06]  /*17030*/  FFMA.FTZ R172, R37, R52, -R51 ;  /* 0x0000003425ac7223 */ /* 0x000fcc0000010833 */
[----:B------:R-:W2:Y:S01]  /*17040*/  MUFU.EX2 R177, R177 ;  /* 0x000000b100b17308 */ /* 0x000ea20000000800 */
[----:B-1----:R-:W-:Y:S01]  /*17050*/  FADD.FTZ R8, R186, R9 ;  /* 0x00000009ba087221 */ /* 0x002fe20000010000 */
[----:B---3--:R-:W-:-:S06]  /*17060*/  FADD.FTZ R5, R181, R4 ;  /* 0x00000004b5057221 */ /* 0x008fcc0000010000 */
[----:B------:R-:W1:Y:S01]  /*17070*/  MUFU.EX2 R183, R183 ;  /* 0x000000b700b77308 */ /* 0x000e620000000800 */
[----:B------:R-:W-:-:S07]  /*17080*/  FFMA.FTZ R174, R68, R52, -R11 ;  /* 0x0000003444ae7223 */ /* 0x000fce000001080b */
        /* <DEDUP_REMOVED lines=54> */
[-CC-:B------:R-:W-:Y:S01]  /*173f0*/  FFMA.FTZ R15, R34, R52.reuse, -R11.reuse ;  /* 0x00000034220f7223 */ /* 0x180fe2000001080b */
[-CC-:B------:R-:W-:Y:S01]  /*17400*/  FFMA.FTZ R18, R18, R52.reuse, -R11.reuse ;  /* 0x0000003412127223 */ /* 0x180fe2000001080b */
[----:B------:R-:W-:-:S05]  /*17410*/  FFMA.FTZ R14, R14, R52, -R11 ;  /* 0x000000340e0e7223 */ /* 0x000fca000001080b */
[----:B------:R-:W3:Y:S01]  /*17420*/  MUFU.EX2 R160, R160 ;  /* 0x000000a000a07308 */ /* 0x000ee20000000800 */
[----:B------:R-:W-:Y:S01]  /*17430*/  FFMA.FTZ R13, R24, R52, -R11 ;  /* 0x00000034180d7223 */ /* 0x000fe2000001080b */
[----:B----4-:R-:W-:Y:S01]  /*17440*/  FADD.FTZ R5, R165, R4 ;  /* 0x00000004a5057221 */ /* 0x010fe20000010000 */
[----:B------:R-:W-:-:S05]  /*17450*/  FADD.FTZ R9, R161, R8 ;  /* 0x00000008a1097221 */ /* 0x000fca0000010000 */
[----:B------:R-:W4:Y:S01]  /*17460*/  MUFU.EX2 R156, R156 ;  /* 0x0000009c009c7308 */ /* 0x000f220000000800 */
[----:B------:R-:W-:Y:S01]  /*17470*/  FFMA.FTZ R11, R30, R52, -R51 ;  /* 0x000000341e0b7223 */ /* 0x000fe20000010833 */
[----:B0-----:R-:W-:Y:S01]  /*17480*/  FADD.FTZ R4, R166, R5 ;  /* 0x00000005a6047221 */ /* 0x001fe20000010000 */
[----:B--2---:R-:W-:-:S05]  /*17490*/  FADD.FTZ R24, R162, R9 ;  /* 0x00000009a2187221 */ /* 0x004fca0000010000 */
[----:B------:R-:W0:Y:S01]  /*174a0*/  MUFU.EX2 R157, R157 ;  /* 0x0000009d009d7308 */ /* 0x000e220000000800 */
[----:B------:R-:W-:-:S07]  /*174b0*/  FFMA.FTZ R12, R48, R52, -R51 ;  /* 0x00000034300c7223 */ /* 0x000fce0000010833 */
[----:B------:R-:W2:Y:S01]  /*174c0*/  MUFU.EX2 R19, R19 ;  /* 0x0000001300137308 */ /* 0x000ea20000000800 */
[----:B-1----:R-:W-:Y:S01]  /*174d0*/  FADD.FTZ R5, R159, R4 ;  /* 0x000000049f057221 */ /* 0x002fe20000010000 */
[----:B---3--:R-:W-:-:S06]  /*174e0*/  FADD.FTZ R9, R21, R24 ;  /* 0x0000001815097221 */ /* 0x008fcc0000010000 */
[----:B------:R-:W1:Y:S01]  /*174f0*/  MUFU.EX2 R158, R158 ;  /* 0x0000009e009e7308 */ /* 0x000e620000000800 */
[----:B------:R-:W-:-:S07]  /*17500*/  FFMA.FTZ R8, R49, R52, -R51 ;  /* 0x0000003431087223 */ /* 0x000fce0000010833 */
[----:B------:R-:W3:Y:S01]  /*17510*/  MUFU.EX2 R20, R20 ;  /* 0x0000001400147308 */ /* 0x000ee20000000800 */
[----:B------:R-:W-:Y:S01]  /*17520*/  FADD.FTZ R4, R160, R5 ;  /* 0x00000005a0047221 */ /* 0x000fe20000010000 */
[----:B----4-:R-:W-:-:S06]  /*17530*/  FADD.FTZ R24, R156, R9 ;  /* 0x000000099c187221 */ /* 0x010fcc0000010000 */
[----:B------:R-:W4:Y:S01]  /*17540*/  MUFU.EX2 R15, R15 ;  /* 0x0000000f000f7308 */ /* 0x000f220000000800 */
[----:B------:R-:W-:-:S07]  /*17550*/  FFMA.FTZ R9, R50, R52, -R51 ;  /* 0x0000003432097223 */ /* 0x000fce0000010833 */
[----:B------:R-:W4:Y:S01]  /*17560*/  MUFU.EX2 R11, R11 ;  /* 0x0000000b000b7308 */ /* 0x000f220000000800 */
[----:B0-----:R-:W-:Y:S01]  /*17570*/  FADD.FTZ R5, R157, R4 ;  /* 0x000000049d057221 */ /* 0x001fe20000010000 */
[----:B--2---:R-:W-:-:S06]  /*17580*/  FADD.FTZ R25, R19, R24 ;  /* 0x0000001813197221 */ /* 0x004fcc0000010000 */
[----:B------:R-:W0:Y:S08]  /*17590*/  MUFU.EX2 R18, R18 ;  /* 0x0000001200127308 */ /* 0x000e300000000800 */
[----:B------:R-:W2:Y:S01]  /*175a0*/  MUFU.EX2 R12, R12 ;  /* 0x0000000c000c7308 */ /* 0x000ea20000000800 */
[----:B-1----:R-:W-:Y:S01]  /*175b0*/  FADD.FTZ R4, R158, R5 ;  /* 0x000000059e047221 */ /* 0x002fe20000010000 */
[----:B---3--:R-:W-:-:S06]  /*175c0*/  FADD.FTZ R24, R20, R25 ;  /* 0x0000001914187221 */ /* 0x008fcc0000010000 */
[----:B------:R-:W1:Y:S08]  /*175d0*/  MUFU.EX2 R14, R14 ;  /* 0x0000000e000e7308 */ /* 0x000e700000000800 */
[----:B------:R-:W3:Y:S01]  /*175e0*/  MUFU.EX2 R8, R8 ;  /* 0x0000000800087308 */ /* 0x000ee20000000800 */
[----:B----4-:R-:W-:Y:S01]  /*175f0*/  FADD.FTZ R5, R15, R4 ;  /* 0x000000040f057221 */ /* 0x010fe20000010000 */
[----:B------:R-:W-:-:S06]  /*17600*/  FADD.FTZ R25, R11, R24 ;  /* 0x000000180b197221 */ /* 0x000fcc0000010000 */
[----:B------:R-:W4:Y:S08]  /*17610*/  MUFU.EX2 R13, R13 ;  /* 0x0000000d000d7308 */ /* 0x000f300000000800 */
[----:B------:R-:W4:Y:S01]  /*17620*/  MUFU.EX2 R9, R9 ;  /* 0x0000000900097308 */ /* 0x000f220000000800 */
[----:B0-----:R-:W-:Y:S01]  /*17630*/  FADD.FTZ R5, R18, R5 ;  /* 0x0000000512057221 */ /* 0x001fe20000010000 */
[----:B--2---:R-:W-:-:S03]  /*17640*/  FADD.FTZ R25, R12, R25 ;  /* 0x000000190c197221 */ /* 0x004fc60000010000 */
[----:B-1----:R-:W-:Y:S01]  /*17650*/  FADD.FTZ R30, R14, R5 ;  /* 0x000000050e1e7221 */ /* 0x002fe20000010000 */
[----:B---3--:R-:W-:-:S03]  /*17660*/  FADD.FTZ R4, R8, R25 ;  /* 0x0000001908047221 */ /* 0x008fc60000010000 */
[----:B----4-:R-:W-:Y:S01]  /*17670*/  FADD.FTZ R30, R13, R30 ;  /* 0x0000001e0d1e7221 */ /* 0x010fe20000010000 */
[----:B------:R-:W-:Y:S01]  /*17680*/  STL [R1+0x424], R28 ;  /* 0x0004241c01007387 */ /* 0x000fe20000100800 */
[----:B------:R-:W-:-:S05]  /*17690*/  FADD.FTZ R31, R9, R4 ;  /* 0x00000004091f7221 */ /* 0x000fca0000010000 */
        /* <DEDUP_REMOVED lines=139> */
[C---:B------:R-:W-:Y:S01]  /*17f50*/  FMUL.FTZ R41, R36.reuse, R41 ;  /* 0x0000002924297220 */ /* 0x040fe20000410000 */
[----:B------:R-:W-:-:S02]  /*17f60*/  FMUL.FTZ R31, R36, R31 ;  /* 0x0000001f241f7220 */ /* 0x000fc40000410000 */
        /* <DEDUP_REMOVED lines=134> */
[----:B------:R2:W-:Y:S01]  /*187d0*/  ST.E desc[UR36][R16.64+0x404], R147 ;  /* 0x0004049310007985 */ /* 0x0005e2000c101924 */
[C---:B---3--:R-:W-:Y:S01]  /*187e0*/  FMUL.FTZ R25, R35.reuse, R28 ;  /* 0x0000001c23197220 */ /* 0x048fe20000410000 */
        /* <DEDUP_REMOVED lines=102> */
[----:B------:R-:W-:Y:S04]  /*18e50*/  ST.E desc[UR36][R16.64+0x3dc], R43 ;  /* 0x0003dc2b10007985 */ /* 0x000fe8000c101924 */
[----:B------:R4:W-:Y:S04]  /*18e60*/  ST.E desc[UR36][R16.64+0x3e8], R5 ;  /* 0x0003e80510007985 */ /* 0x0009e8000c101924 */
[----:B------:R4:W-:Y:S04]  /*18e70*/  ST.E desc[UR36][R16.64+0x3ec], R25 ;  /* 0x0003ec1910007985 */ /* 0x0009e8000c101924 */
[----:B------:R4:W-:Y:S04]  /*18e80*/  ST.E desc[UR36][R16.64+0x3f8], R27 ;  /* 0x0003f81b10007985 */ /* 0x0009e8000c101924 */
[----:B------:R4:W-:Y:S04]  /*18e90*/  ST.E desc[UR36][R16.64+0x3fc], R31 ;  /* 0x0003fc1f10007985 */ /* 0x0009e8000c101924 */
[----:B------:R4:W-:Y:S01]  /*18ea0*/  ST.E desc[UR36][R16.64+0x408], R35 ;  /* 0x0004082310007985 */ /* 0x0009e2000c101924 */
[----:B------:R2:W-:Y:S06]  /*18eb0*/  BAR.SYNC.DEFER_BLOCKING R206, 0x100 ;  /* 0x000400ce0000751d */ /* 0x0005ec0000010000 */
[----:B0-----:R-:W4:Y:S04]  /*18ec0*/  LD.E R29, desc[UR36][R16.64+0x210] ;  /* 0x00021024101d7980 */ /* 0x001f28000c101900 */
[----:B-1----:R-:W4:Y:S04]  /*18ed0*/  LD.E R33, desc[UR36][R16.64+0x214] ;  /* 0x0002142410217980 */ /* 0x002f28000c101900 */
[----:B------:R-:W4:Y:S04]  /*18ee0*/  LD.E R37, desc[UR36][R16.64+0x218] ;  /* 0x0002182410257980 */ /* 0x000f28000c101900 */
[----:B--2---:R-:W2:Y:S04]  /*18ef0*/  LD.E R39, desc[UR36][R16.64+0x21c] ;  /* 0x00021c2410277980 */ /* 0x004ea8000c101900 */
[----:B---3--:R-:W3:Y:S04]  /*18f00*/  LD.E R41, desc[UR36][R16.64+0x220] ;  /* 0x0002202410297980 */ /* 0x008ee8000c101900 */
[----:B----4-:R-:W4:Y:S04]  /*18f10*/  LD.E R5, desc[UR36][R16.64+0x224] ;  /* 0x0002242410057980 */ /* 0x010f28000c101900 */
        /* <DEDUP_REMOVED lines=123> */
[----:B------:R-:W-:Y:S04]  /*196d0*/  ST.E desc[UR36][R16.64+0x210], R29 ;  /* 0x0002101d10007985 */ /* 0x000fe8000c101924 */
[----:B------:R-:W-:Y:S04]  /*196e0*/  ST.E desc[UR36][R16.64+0x214], R33 ;  /* 0x0002142110007985 */ /* 0x000fe8000c101924 */
[----:B------:R-:W-:Y:S04]  /*196f0*/  ST.E desc[UR36][R16.64+0x218], R37 ;  /* 0x0002182510007985 */ /* 0x000fe8000c101924 */
[----:B--2---:R-:W-:Y:S04]  /*19700*/  ST.E desc[UR36][R16.64+0x21c], R39 ;  /* 0x00021c2710007985 */ /* 0x004fe8000c101924 */
[----:B---3--:R-:W-:Y:S04]  /*19710*/  ST.E desc[UR36][R16.64+0x220], R41 ;  /* 0x0002202910007985 */ /* 0x008fe8000c101924 */
        /* <DEDUP_REMOVED lines=124> */
[----:B------:R-:W4:Y:S04]  /*19ee0*/  LDL R195, [R1+0x68] ;  /* 0x0000680001c37983 */ /* 0x000f280000100800 */
[----:B-1----:R-:W4:Y:S04]  /*19ef0*/  LD.E R24, desc[UR36][R16.64+0x210] ;  /* 0x0002102410187980 */ /* 0x002f28000c101900 */
[----:B------:R-:W4:Y:S04]  /*19f00*/  LD.E R25, desc[UR36][R16.64+0x214] ;  /* 0x0002142410197980 */ /* 0x000f28000c101900 */
        /* <DEDUP_REMOVED lines=838> */
[----:B------:R0:W-:Y:S04]  /*1d370*/  ST.E desc[UR36][R16.64+0x214], R25 ;  /* 0x0002141910007985 */ /* 0x0001e8000c101924 */
        /* <DEDUP_REMOVED lines=126> */
[----:B------:R4:W-:Y:S04]  /*1db60*/  STL [R1+0x68], R0 ;  /* 0x0000680001007387 */ /* 0x0009e80000100800 */
        /* <DEDUP_REMOVED lines=9> */
[----:B-1----:R-:W4:Y:S04]  /*1dc00*/  LD.E R27, desc[UR36][R16.64+0x234] ;  /* 0x00023424101b7980 */ /* 0x002f28000c101900 */
        /* <DEDUP_REMOVED lines=246> */
[----:B0-----:R-:W1:Y:S04]  /*1eb70*/  LDL.64 R4, [R1+0x198] ;  /* 0x0001980001047983 */ /* 0x001e680000100a00 */
[----:B------:R2:W5:Y:S04]  /*1eb80*/  LD.E R0, desc[UR36][R2.64] ;  /* 0x0000002402007980 */ /* 0x000568000c101900 */
[----:B-1----:R-:W3:Y:S01]  /*1eb90*/  LD.E R6, desc[UR36][R4.64] ;  /* 0x0000002404067980 */ /* 0x002ee2000c101900 */
[----:B------:R-:W-:Y:S01]  /*1eba0*/  BSSY B0, `(.L_x_11342) ;  /* 0x0000005000007945 */ /* 0x000fe20003800000 */
[----:B---3--:R-:W-:-:S04]  /*1ebb0*/  LOP3.LUT R6, R6, 0x1, RZ, 0xfc, !PT ;  /* 0x0000000106067812 */ /* 0x008fc800078efcff */
[----:B------:R-:W-:-:S13]  /*1ebc0*/  ISETP.NE.AND P0, PT, R6, 0x3, PT ;  /* 0x000000030600780c */ /* 0x000fda0003f05270 */
[----:B--2---:R-:W-:Y:S05]  /*1ebd0*/  @!P0 BRA `(.L_x_11343) ;  /* 0x0000000000048947 */ /* 0x004fea0003800000 */
[----:B------:R-:W-:Y:S01]  /*1ebe0*/  BPT.TRAP 0x1 ;  /* 0x000000040000795c */ /* 0x000fe20000300000 */
.L_x_11343:
[----:B------:R-:W-:Y:S05]  /*1ebf0*/  BSYNC B0 ;  /* 0x0000000000007941 */ /* 0x000fea0003800000 */
.L_x_11342:
[----:B------:R-:W2:Y:S04]  /*1ec00*/  LD.E.64 R6, desc[UR36][R4.64+0x20] ;  /* 0x0000202404067980 */ /* 0x000ea8000c101b00 */
[----:B------:R-:W3:Y:S01]  /*1ec10*/  LD.E R8, desc[UR36][R4.64+0xc] ;  /* 0x00000c2404087980 */ /* 0x000ee2000c101900 */
[C---:B------:R-:W-:Y:S01]  /*1ec20*/  ISETP.GT.AND P0, PT, R10.reuse, UR40, PT ;  /* 0x000000280a007c0c */ /* 0x040fe2000bf04270 */
[----:B------:R-:W-:Y:S01]  /*1ec30*/  VIADD R10, R10, 0xffffffff ;  /* 0xffffffff0a0a7836 */ /* 0x000fe20000000000 */
[----:B--2---:R-:W-:-:S05]  /*1ec40*/  MOV R7, R6 ;  /* 0x0000000600077202 */ /* 0x004fca0000000f00 */
[----:B-----5:R-:W-:-:S05]  /*1ec50*/  IMAD R7, R0, 0x8, R7 ;  /* 0x0000000800077824 */ /* 0x020fca00078e0207 */
[----:B---3--:R-:W-:-:S04]  /*1ec60*/  PRMT R7, R8, 0x654, R7 ;  /* 0x0000065408077816 */ /* 0x008fc80000000007 */
[----:B------:R2:W-:Y:S01]  /*1ec70*/  SYNCS.ARRIVE.TRANS64.RED.A1T0 RZ, [R7+URZ], RZ ;  /* 0x000000ff07ff79a7 */ /* 0x0005e2000810043f */
[----:B------:R-:W-:Y:S05]  /*1ec80*/  @P0 BRA `(.L_x_11344) ;  /* 0xffffff4c00540947 */ /* 0x000fea000383ffff */
.L_x_11311:
[----:B------:R-:W-:Y:S05]  /*1ec90*/  WARPSYNC.ALL ;  /* 0x0000000000007948 */ /* 0x000fea0003800000 */
[----:B------:R-:W0:Y:S04]  /*1eca0*/  LDL R5, [R1+0x430] ;  /* 0x0004300001057983 */ /* 0x000e280000100800 */
[----:B------:R-:W3:Y:S04]  /*1ecb0*/  LDL R6, [R1+0x434] ;  /* 0x0004340001067983 */ /* 0x000ee80000100800 */
[----:B------:R-:W4:Y:S04]  /*1ecc0*/  LDL R136, [R1+0x1f8] ;  /* 0x0001f80001887983 */ /* 0x000f280000100800 */
        /* <DEDUP_REMOVED lines=62> */
[----:B0-----:R-:W0:Y:S02]  /*1f0b0*/  SHFL.BFLY PT, R0, R5, 0x2, 0x1f ;  /* 0x0c401f0005007f89 */ /* 0x001e2400000e0000 */
[----:B0-----:R-:W-:-:S05]  /*1f0c0*/  FADD.FTZ R0, R5, R0 ;  /* 0x0000000005007221 */ /* 0x001fca0000010000 */
[----:B------:R-:W0:Y:S02]  /*1f0d0*/  SHFL.BFLY PT, R3, R0, 0x1, 0x1f ;  /* 0x0c201f0000037f89 */ /* 0x000e2400000e0000 */
[----:B0-----:R-:W-:Y:S01]  /*1f0e0*/  FADD.FTZ R2, R0, R3 ;  /* 0x0000000300027221 */ /* 0x001fe20000010000 */
[----:B----4-:R-:W-:Y:S01]  /*1f0f0*/  VIADD R136, R136, 0x1 ;  /* 0x0000000188887836 */ /* 0x010fe20000000000 */
[----:B------:R-:W4:Y:S04]  /*1f100*/  LDL R0, [R1+0x204] ;  /* 0x0002040001007983 */ /* 0x000f280000100800 */
[----:B------:R-:W-:Y:S04]  /*1f110*/  STL [R1+0x430], R2 ;  /* 0x0004300201007387 */ /* 0x000fe80000100800 */
[----:B------:R-:W5:Y:S04]  /*1f120*/  LDL R147, [R1+0x430] ;  /* 0x0004300001937983 */ /* 0x000f680000100800 */
[----:B---3--:R-:W0:Y:S02]  /*1f130*/  SHFL.BFLY PT, R3, R6, 0x2, 0x1f ;  /* 0x0c401f0006037f89 */ /* 0x008e2400000e0000 */
[----:B0-----:R-:W-:Y:S01]  /*1f140*/  FADD.FTZ R3, R3, R6 ;  /* 0x0000000603037221 */ /* 0x001fe20000010000 */
[----:B------:R-:W-:Y:S01]  /*1f150*/  ISETP.NE.AND P2, PT, R136, 0x2, PT ;  /* 0x000000028800780c */ /* 0x000fe20003f45270 */
[----:B--2---:R-:W2:Y:S04]  /*1f160*/  LDL.64 R6, [R1+0x3f8] ;  /* 0x0003f80001067983 */ /* 0x004ea80000100a00 */
[----:B------:R-:W0:Y:S08]  /*1f170*/  SHFL.BFLY PT, R4, R3, 0x1, 0x1f ;  /* 0x0c201f0003047f89 */ /* 0x000e3000000e0000 */
[----:B------:R-:W3:Y:S01]  /*1f180*/  @!P2 LDL R134, [R1+0x1fc] ;  /* 0x0001fc000186a983 */ /* 0x000ee20000100800 */
[----:B0-----:R-:W-:-:S03]  /*1f190*/  FADD.FTZ R140, R3, R4 ;  /* 0x00000004038c7221 */ /* 0x001fc60000010000 */
[----:B------:R-:W2:Y:S02]  /*1f1a0*/  LDL.64 R4, [R1+0x3e8] ;  /* 0x0003e80001047983 */ /* 0x000ea40000100a00 */
[----:B------:R-:W-:Y:S02]  /*1f1b0*/  FSETP.NE.FTZ.AND P1, PT, R140, RZ, PT ;  /* 0x000000ff8c00720b */ /* 0x000fe40003f35000 */
[----:B------:R-:W2:Y:S11]  /*1f1c0*/  LDL.64 R2, [R1+0x408] ;  /* 0x0004080001027983 */ /* 0x000eb60000100a00 */
[----:B------:R-:W2:Y:S04]  /*1f1d0*/  @P1 LDL R143, [R1+0x440] ;  /* 0x00044000018f1983 */ /* 0x000ea80000100800 */
[----:B------:R-:W2:Y:S01]  /*1f1e0*/  @P1 LDL R145, [R1+0x424] ;  /* 0x0004240001911983 */ /* 0x000ea20000100800 */
[----:B------:R-:W-:-:S02]  /*1f1f0*/  IMAD.MOV.U32 R142, RZ, RZ, -0x800000 ;  /* 0xff800000ff8e7424 */ /* 0x000fc400078e00ff */
[----:B------:R-:W-:Y:S02]  /*1f200*/  IMAD.MOV.U32 R137, RZ, RZ, RZ ;  /* 0x000000ffff897224 */ /* 0x000fe400078e00ff */
[----:B------:R-:W-:Y:S01]  /*1f210*/  IMAD.MOV.U32 R144, RZ, RZ, -0x800000 ;  /* 0xff800000ff907424 */ /* 0x000fe200078e00ff */
[----:B------:R0:W-:Y:S08]  /*1f220*/  BAR.ARV R205, 0x100 ;  /* 0x000400cd0000751d */ /* 0x0001f00000002000 */
[----:B------:R-:W-:Y:S06]  /*1f230*/  BAR.ARV 0x8, 0x180 ;  /* 0x0206000000007b1d */ /* 0x000fec0000002000 */
[----:B-----5:R-:W-:-:S13]  /*1f240*/  FSETP.NE.FTZ.AND P0, PT, R147, RZ, PT ;  /* 0x000000ff9300720b */ /* 0x020fda0003f15000 */
[----:B------:R-:W5:Y:S04]  /*1f250*/  @P0 LDL R138, [R1+0x440] ;  /* 0x00044000018a0983 */ /* 0x000f680000100800 */
[----:B------:R-:W2:Y:S01]  /*1f260*/  @P0 LDL R139, [R1+0x420] ;  /* 0x00042000018b0983 */ /* 0x000ea20000100800 */
[----:B------:R-:W1:Y:S02]  /*1f270*/  @P0 MUFU.LG2 R141, R147 ;  /* 0x00000093008d0308 */ /* 0x000e640000000c00 */
[----:B-1----:R-:W-:-:S06]  /*1f280*/  @P0 FMUL.FTZ R141, R141, 0.69314718246459960938 ;  /* 0x3f3172188d8d0820 */ /* 0x002fcc0000410000 */
[----:B------:R-:W-:Y:S08]  /*1f290*/  @P1 MUFU.LG2 R146, R140 ;  /* 0x0000008c00921308 */ /* 0x000ff00000000c00 */
[----:B------:R-:W1:Y:S01]  /*1f2a0*/  @P0 MUFU.RCP R137, R147 ;  /* 0x0000009300890308 */ /* 0x000e620000001000 */
[----:B---3--:R-:W-:Y:S01]  /*1f2b0*/  @!P2 LOP3.LUT R134, R134, 0x1, RZ, 0x3c, !PT ;  /* 0x000000018686a812 */ /* 0x008fe200078e3cff */
[----:B----4-:R-:W-:Y:S01]  /*1f2c0*/  VIADD R0, R0, 0x1 ;  /* 0x0000000100007836 */ /* 0x010fe20000000000 */
[----:B------:R-:W-:Y:S04]  /*1f2d0*/  STL [R1+0x434], R140 ;  /* 0x0004348c01007387 */ /* 0x000fe80000100800 */
[----:B------:R-:W-:Y:S04]  /*1f2e0*/  STL [R1+0x1f8], R136 ;  /* 0x0001f88801007387 */ /* 0x000fe80000100800 */
[----:B------:R-:W-:Y:S01]  /*1f2f0*/  @!P2 STL [R1+0x1fc], R134 ;  /* 0x0001fc860100a387 */ /* 0x000fe20000100800 */
        /* <DEDUP_REMOVED lines=97> */
[----:B------:R-:W-:Y:S01]  /*1f910*/  @!P2 STL [R1+0x1f8], RZ ;  /* 0x0001f8ff0100a387 */ /* 0x000fe20000100800 */
[----:B-----5:R-:W-:-:S04]  /*1f920*/  @P0 FMUL.FTZ R138, R138, 0.69314718246459960938 ;  /* 0x3f3172188a8a0820 */ /* 0x020fc80000410000 */
[----:B--2---:R-:W-:Y:S01]  /*1f930*/  @P0 FFMA.FTZ R142, R138, R139, R141 ;  /* 0x0000008b8a8e0223 */ /* 0x004fe2000001008d */
[----:B------:R-:W-:-:S06]  /*1f940*/  IMAD.MOV.U32 R138, RZ, RZ, RZ ;  /* 0x000000ffff8a7224 */ /* 0x000fcc00078e00ff */
[----:B------:R-:W1:Y:S01]  /*1f950*/  @P1 MUFU.RCP R138, R140 ;  /* 0x0000008c008a1308 */ /* 0x000e620000001000 */
[----:B------:R-:W-:Y:S01]  /*1f960*/  @P1 FMUL.FTZ R139, R146, 0.69314718246459960938 ;  /* 0x3f317218928b1820 */ /* 0x000fe20000410000 */
[----:B------:R-:W-:-:S04]  /*1f970*/  @P1 FMUL.FTZ R146, R143, 0.69314718246459960938 ;  /* 0x3f3172188f921820 */ /* 0x000fc80000410000 */
[----:B------:R-:W-:Y:S01]  /*1f980*/  @P1 FFMA.FTZ R144, R146, R145, R139 ;  /* 0x0000009192901223 */ /* 0x000fe2000001008b */
[-C--:B-1----:R-:W-:Y:S01]  /*1f990*/  FMUL.FTZ R13, R13, R138.reuse ;  /* 0x0000008a0d0d7220 */ /* 0x082fe20000410000 */
        /* <DEDUP_REMOVED lines=64> */
[----:B-1----:R-:W-:Y:S01]  /*1fda0*/  VIADD R12, R135, 0x1 ;  /* 0x00000001870c7836 */ /* 0x002fe20000000000 */
[----:B------:R0:W-:Y:S04]  /*1fdb0*/  STL [R1+0x430], R142 ;  /* 0x0004308e01007387 */ /* 0x0001e80000100800 */
        /* <DEDUP_REMOVED lines=33> */
[----:B------:R-:W-:-:S13]  /*1ffd0*/  PLOP3.LUT P0, PT, PT, PT, PT, 0x8, 0x0 ;  /* 0x000000000000781c */ /* 0x000fda0003f0e170 */
.L_x_11241:
[----:B------:R-:W1:Y:S08]  /*1ffe0*/  S2UR UR9, SR_CgaCtaId ;  /* 0x00000000000979c3 */ /* 0x000e700000008800 */
[----:B------:R-:W-:Y:S06]  /*1fff0*/  BAR.SYNC.DEFER_BLOCKING 0x5, 0x180 ;  /* 0x0146000000007b1d */ /* 0x000fec0000010000 */
[----:B------:R-:W-:Y:S01]  /*20000*/  UMOV UR42, 0x400 ;  /* 0x00000400002a7882 */ /* 0x000fe20000000000 */
[----:B------:R-:W-:Y:S01]  /*20010*/  BSSY B0, `(.L_x_11345) ;  /* 0x0000292000007945 */ /* 0x000fe20003800000 */
[----:B-1----:R-:W-:-:S09]  /*20020*/  ULEA UR42, UR9, UR42, 0x18 ;  /* 0x0000002a092a7291 */ /* 0x002fd2000f8ec03f */
[----:B------:R-:W1:Y:S02]  /*20030*/  LDS R0, [UR42+0x324d0] ;  /* 0x0324d02aff007984 */ /* 0x000e640008000800 */
[----:B-1----:R-:W-:Y:S01]  /*20040*/  R2UR UR4, R0 ;  /* 0x00000000000472ca */ /* 0x002fe200000e0000 */
[----:B------:R-:W-:Y:S06]  /*20050*/  BAR.ARV 0x4, 0x180 ;  /* 0x0106000000007b1d */ /* 0x000fec0000002000 */
[----:B------:R-:W-:Y:S08]  /*20060*/  @P0 BRA `(.L_x_11346) ;  /* 0x0000001c00500947 */ /* 0x000ff00003800000 */
[----:B------:R-:W2:Y:S01]  /*20070*/  LDL.128 R96, [R1+0x2b0] ;  /* 0x0002b00001607983 */ /* 0x000ea20000100c00 */
[----:B0-----:R-:W0:Y:S01]  /*20080*/  LDC R20, c[0x0][0xce8] ;  /* 0x00033a00ff147b82 */ /* 0x001e220000000800 */
[----:B------:R-:W-:Y:S01]  /*20090*/  ULDC UR5, c[0x0][0xb88] ;  /* 0x0002e20000057ab9 */ /* 0x000fe20000000800 */
[----:B------:R-:W-:Y:S01]  /*200a0*/  R2UR UR14, R200 ;  /* 0x00000000c80e72ca */ /* 0x000fe200000e0000 */
        /* <DEDUP_REMOVED lines=35> */
[----:B------:R-:W-:-:S03]  /*202e0*/  ULDC.64 UR10, c[0x0][0xc90] ;  /* 0x00032400000a7ab9 */ /* 0x000fc60000000a00 */
[----:B------:R-:W-:-:S13]  /*202f0*/  ISETP.GE.OR P2, PT, R158, R0, P0 ;  /* 0x000000009e00720c */ /* 0x000fda0000746670 */
[----:B------:R-:W4:Y:S01]  /*20300*/  @!P2 LDL R21, [R1+0x430] ;  /* 0x000430000115a983 */ /* 0x000f220000100800 */
[----:B------:R-:W-:-:S04]  /*20310*/  LOP3.LUT R143, R142, 0x380, RZ, 0xc0, !PT ;  /* 0x000003808e8f7812 */ /* 0x000fc800078ec0ff */
[----:B------:R-:W-:-:S04]  /*20320*/  SHF.R.U64 R143, R143, 0x3, RZ ;  /* 0x000000038f8f7819 */ /* 0x000fc800000012ff */
[----:B------:R-:W-:Y:S01]  /*20330*/  LOP3.LUT R142, R143, R142, RZ, 0x3c, !PT ;  /* 0x0000008e8f8e7212 */ /* 0x000fe200078e3cff */
[----:B------:R-:W-:Y:S01]  /*20340*/  IMAD.X R143, RZ, RZ, R179, P1 ;  /* 0x000000ffff8f7224 */ /* 0x000fe200008e06b3 */
[----:B------:R-:W-:-:S04]  /*20350*/  IADD3 R155, P1, R178, 0xc040, RZ ;  /* 0x0000c040b29b7810 */ /* 0x000fc80007f3e0ff */
[----:B------:R-:W-:Y:S02]  /*20360*/  LOP3.LUT R154, R155, 0x380, RZ, 0xc0, !PT ;  /* 0x000003809b9a7812 */ /* 0x000fe400078ec0ff */
[----:B------:R-:W-:Y:S02]  /*20370*/  IADD3 R3, P4, R178, 0x4040, RZ ;  /* 0x00004040b2037810 */ /* 0x000fe40007f9e0ff */
[----:B------:R-:W-:Y:S02]  /*20380*/  SHF.R.U64 R154, R154, 0x3, RZ ;  /* 0x000000039a9a7819 */ /* 0x000fe400000012ff */
[----:B------:R-:W-:Y:S02]  /*20390*/  LOP3.LUT R2, R3, 0x380, RZ, 0xc0, !PT ;  /* 0x0000038003027812 */ /* 0x000fe400078ec0ff */
[----:B------:R-:W-:Y:S01]  /*203a0*/  LOP3.LUT R154, R154, R155, RZ, 0x3c, !PT ;  /* 0x0000009b9a9a7212 */ /* 0x000fe200078e3cff */
[----:B------:R-:W-:Y:S01]  /*203b0*/  IMAD.X R155, RZ, RZ, R179, P1 ;  /* 0x000000ffff9b7224 */ /* 0x000fe200008e06b3 */
[----:B------:R-:W-:-:S02]  /*203c0*/  ISETP.NE.AND P1, PT, R20, 0x1, PT ;  /* 0x000000011400780c */ /* 0x000fc40003f25270 */
[----:B------:R-:W-:-:S04]  /*203d0*/  SHF.R.U64 R2, R2, 0x3, RZ ;  /* 0x0000000302027819 */ /* 0x000fc800000012ff */
[----:B------:R-:W-:Y:S01]  /*203e0*/  LOP3.LUT R2, R2, R3, RZ, 0x3c, !PT ;  /* 0x0000000302027212 */ /* 0x000fe200078e3cff */
[----:B------:R-:W-:Y:S01]  /*203f0*/  IMAD.X R3, RZ, RZ, R179, P4 ;  /* 0x000000ffff037224 */ /* 0x000fe200020e06b3 */
[----:B------:R-:W-:-:S04]  /*20400*/  LOP3.LUT R149, R178, 0x380, RZ, 0xc0, !PT ;  /* 0x00000380b2957812 */ /* 0x000fc800078ec0ff */
[----:B------:R-:W-:Y:S02]  /*20410*/  MOV R2, R2 ;  /* 0x0000000200027202 */ /* 0x000fe40000000f00 */
[----:B------:R-:W0:Y:S01]  /*20420*/  @P1 LDC R3, c[0x0][0xcec] ;  /* 0x00033b00ff031b82 */ /* 0x000e220000000800 */
[----:B------:R-:W-:-:S04]  /*20430*/  SHF.R.U64 R149, R149, 0x3, RZ ;  /* 0x0000000395957819 */ /* 0x000fc800000012ff */
[----:B------:R-:W-:Y:S01]  /*20440*/  LOP3.LUT R148, R149, R178, RZ, 0x3c, !PT ;  /* 0x000000b295947212 */ /* 0x000fe200078e3cff */
[----:B------:R-:W-:Y:S01]  /*20450*/  IMAD.MOV.U32 R149, RZ, RZ, R179 ;  /* 0x000000ffff957224 */ /* 0x000fe200078e00b3 */
[C---:B------:R-:W-:Y:S02]  /*20460*/  IADD3 R145, P3, R178.reuse, 0x8040, RZ ;  /* 0x00008040b2917810 */ /* 0x040fe40007f7e0ff */
[----:B------:R-:W-:Y:S02]  /*20470*/  IADD3 R19, P5, R178, 0x4060, RZ ;  /* 0x00004060b2137810 */ /* 0x000fe40007fbe0ff */
[----:B------:R-:W-:Y:S02]  /*20480*/  MOV R148, R148 ;  /* 0x0000009400947202 */ /* 0x000fe40000000f00 */
[----:B------:R-:W-:Y:S01]  /*20490*/  LOP3.LUT R144, R145, 0x380, RZ, 0xc0, !PT ;  /* 0x0000038091907812 */ /* 0x000fe200078ec0ff */
[----:B------:R-:W-:Y:S01]  /*204a0*/  USHF.R.S32.HI UR12, URZ, 0x1f, UR14 ;  /* 0x0000001f3f0c7899 */ /* 0x000fe2000801140e */
[----:B------:R-:W-:-:S02]  /*204b0*/  LOP3.LUT R18, R19, 0x380, RZ, 0xc0, !PT ;  /* 0x0000038013127812 */ /* 0x000fc400078ec0ff */
[----:B------:R-:W-:Y:S01]  /*204c0*/  SHF.R.U64 R144, R144, 0x3, RZ ;  /* 0x0000000390907819 */ /* 0x000fe200000012ff */
[----:B------:R-:W-:Y:S01]  /*204d0*/  UIMAD UR5, UR12, UR10, URZ ;  /* 0x0000000a0c0572a4 */ /* 0x000fe2000f8e023f */
[----:B------:R-:W-:Y:S01]  /*204e0*/  SHF.R.U64 R18, R18, 0x3, RZ ;  /* 0x0000000312127819 */ /* 0x000fe200000012ff */
[----:B------:R-:W-:Y:S01]  /*204f0*/  USHF.R.S32.HI UR13, URZ, 0x1f, UR60 ;  /* 0x0000001f3f0d7899 */ /* 0x000fe2000801143c */
[----:B------:R-:W-:Y:S01]  /*20500*/  LOP3.LUT R144, R144, R145, RZ, 0x3c, !PT ;  /* 0x0000009190907212 */ /* 0x000fe200078e3cff */
[--C-:B------:R-:W-:Y:S01]  /*20510*/  IMAD.X R145, RZ, RZ, R179.reuse, P3 ;  /* 0x000000ffff917224 */ /* 0x100fe200018e06b3 */
[----:B------:R-:W-:Y:S01]  /*20520*/  IADD3 R140, P6, R178, 0x8000, RZ ;  /* 0x00008000b28c7810 */ /* 0x000fe20007fde0ff */
[----:B------:R-:W-:Y:S01]  /*20530*/  UIMAD.WIDE.U32 UR6, UR14, UR10, URZ ;  /* 0x0000000a0e0672a5 */ /* 0x000fe2000f8e003f */
[----:B------:R-:W-:Y:S01]  /*20540*/  LOP3.LUT R18, R18, R19, RZ, 0x3c, !PT ;  /* 0x0000001312127212 */ /* 0x000fe200078e3cff */
[----:B------:R-:W-:Y:S01]  /*20550*/  UIMAD UR5, UR14, UR11, UR5 ;  /* 0x0000000b0e0572a4 */ /* 0x000fe2000f8e0205 */
[----:B------:R-:W-:Y:S01]  /*20560*/  IADD3 R157, P3, R178, 0xc060, RZ ;  /* 0x0000c060b29d7810 */ /* 0x000fe20007f7e0ff */
[----:B------:R-:W-:Y:S01]  /*20570*/  IMAD.X R19, RZ, RZ, R179, P5 ;  /* 0x000000ffff137224 */ /* 0x000fe200028e06b3 */
[----:B------:R-:W-:Y:S01]  /*20580*/  ULDC.64 UR10, c[0x0][0xc98] ;  /* 0x00032600000a7ab9 */ /* 0x000fe20000000a00 */
[----:B------:R-:W-:Y:S01]  /*20590*/  LOP3.LUT R141, R140, 0x380, RZ, 0xc0, !PT ;  /* 0x000003808c8d7812 */ /* 0x000fe200078ec0ff */
[----:B------:R-:W-:Y:S01]  /*205a0*/  UIMAD UR8, UR13, UR10, URZ ;  /* 0x0000000a0d0872a4 */ /* 0x000fe2000f8e023f */
[----:B------:R-:W-:Y:S01]  /*205b0*/  LOP3.LUT R156, R157, 0x380, RZ, 0xc0, !PT ;  /* 0x000003809d9c7812 */ /* 0x000fe200078ec0ff */
[----:B------:R-:W-:Y:S01]  /*205c0*/  UIADD3 UR7, UR7, UR5, URZ ;  /* 0x0000000507077290 */ /* 0x000fe2000fffe03f */
[----:B------:R-:W-:Y:S01]  /*205d0*/  MOV R18, R18 ;  /* 0x0000001200127202 */ /* 0x000fe20000000f00 */
[----:B------:R-:W-:Y:S01]  /*205e0*/  UIMAD UR8, UR60, UR11, UR8 ;  /* 0x0000000b3c0872a4 */ /* 0x000fe2000f8e0208 */
[----:B------:R-:W-:Y:S01]  /*205f0*/  SHF.R.U64 R141, R141, 0x3, RZ ;  /* 0x000000038d8d7819 */ /* 0x000fe200000012ff */
[----:B------:R-:W-:Y:S01]  /*20600*/  UIMAD.WIDE.U32 UR6, UR60, UR10, UR6 ;  /* 0x0000000a3c0672a5 */ /* 0x000fe2000f8e0006 */
[----:B------:R-:W-:-:S02]  /*20610*/  SHF.R.U64 R156, R156, 0x3, RZ ;  /* 0x000000039c9c7819 */ /* 0x000fc400000012ff */
[C---:B------:R-:W-:Y:S01]  /*20620*/  IADD3 R147, P4, R178.reuse, 0x8060, RZ ;  /* 0x00008060b2937810 */ /* 0x040fe20007f9e0ff */
[----:B------:R-:W-:Y:S01]  /*20630*/  ULDC.64 UR10, c[0x0][0xbe8] ;  /* 0x0002fa00000a7ab9 */ /* 0x000fe20000000a00 */
[----:B------:R-:W-:Y:S01]  /*20640*/  LOP3.LUT R140, R141, R140, RZ, 0x3c, !PT ;  /* 0x0000008c8d8c7212 */ /* 0x000fe200078e3cff */
[--C-:B------:R-:W-:Y:S01]  /*20650*/  IMAD.X R141, RZ, RZ, R179.reuse, P6 ;  /* 0x000000ffff8d7224 */ /* 0x100fe200030e06b3 */
[----:B------:R-:W-:Y:S02]  /*20660*/  IADD3 R151, P5, R178, 0xc000, RZ ;  /* 0x0000c000b2977810 */ /* 0x000fe40007fbe0ff */
[----:B------:R-:W-:Y:S01]  /*20670*/  LOP3.LUT R156, R156, R157, RZ, 0x3c, !PT ;  /* 0x0000009d9c9c7212 */ /* 0x000fe200078e3cff */
[----:B------:R-:W-:Y:S01]  /*20680*/  IMAD.X R157, RZ, RZ, R179, P3 ;  /* 0x000000ffff9d7224 */ /* 0x000fe200018e06b3 */
[----:B------:R-:W-:Y:S02]  /*20690*/  IADD3 R153, P6, R178, 0xc020, RZ ;  /* 0x0000c020b2997810 */ /* 0x000fe40007fde0ff */
[----:B------:R-:W-:-:S02]  /*206a0*/  LOP3.LUT R146, R147, 0x380, RZ, 0xc0, !PT ;  /* 0x0000038093927812 */ /* 0x000fc400078ec0ff */
[----:B------:R-:W-:Y:S02]  /*206b0*/  LOP3.LUT R150, R151, 0x380, RZ, 0xc0, !PT ;  /* 0x0000038097967812 */ /* 0x000fe400078ec0ff */
[----:B------:R-:W-:Y:S02]  /*206c0*/  LOP3.LUT R152, R153, 0x380, RZ, 0xc0, !PT ;  /* 0x0000038099987812 */ /* 0x000fe400078ec0ff */
        /* <DEDUP_REMOVED lines=8> */
[----:B--2---:R-:W-:Y:S02]  /*20750*/  F2FP.BF16.F32.PACK_AB R96, R97, R96 ;  /* 0x000000606160723e */ /* 0x004fe400000010ff */
[----:B------:R-:W-:Y:S02]  /*20760*/  F2FP.BF16.F32.PACK_AB R97, R99, R98 ;  /* 0x000000626361723e */ /* 0x000fe400000010ff */
[----:B---3--:R-:W-:Y:S02]  /*20770*/  F2FP.BF16.F32.PACK_AB R98, R93, R92 ;  /* 0x0000005c5d62723e */ /* 0x008fe400000010ff */
[----:B------:R-:W1:Y:S01]  /*20780*/  @P1 LDC R92, c[0x0][0xcf0] ;  /* 0x00033c00ff5c1b82 */ /* 0x000e620000000800 */
[----:B----4-:R-:W-:Y:S02]  /*20790*/  F2FP.BF16.F32.PACK_AB R136, R137, R136 ;  /* 0x000000888988723e */ /* 0x010fe400000010ff */
[----:B------:R-:W-:Y:S02]  /*207a0*/  F2FP.BF16.F32.PACK_AB R137, R139, R138 ;  /* 0x0000008a8b89723e */ /* 0x000fe400000010ff */
[----:B------:R-:W-:-:S02]  /*207b0*/  F2FP.BF16.F32.PACK_AB R128, R129, R128 ;  /* 0x000000808180723e */ /* 0x000fc400000010ff */
[----:B------:R-:W-:Y:S02]  /*207c0*/  F2FP.BF16.F32.PACK_AB R129, R131, R130 ;  /* 0x000000828381723e */ /* 0x000fe400000010ff */
[----:B------:R-:W-:Y:S02]  /*207d0*/  F2FP.BF16.F32.PACK_AB R138, R133, R132 ;  /* 0x00000084858a723e */ /* 0x000fe400000010ff */
[----:B------:R-:W-:Y:S01]  /*207e0*/  F2FP.BF16.F32.PACK_AB R139, R135, R134 ;  /* 0x00000086878b723e */ /* 0x000fe200000010ff */
[----:B------:R-:W-:Y:S01]  /*207f0*/  BAR.SYNC.DEFER_BLOCKING 0x1, 0x100 ;  /* 0x0044000000007b1d */ /* 0x000fe20000010000 */
        /* <DEDUP_REMOVED lines=15> */
[----:B------:R-:W-:Y:S01]  /*208f0*/  VIADD R84, R228, UR61 ;  /* 0x0000003de4547c36 */ /* 0x000fe20008000000 */
[----:B------:R-:W-:Y:S01]  /*20900*/  STSM.16.M88.4 [R148], R136 ;  /* 0x0000008894007844 */ /* 0x000fe20000000200 */
[----:B------:R-:W-:-:S02]  /*20910*/  F2FP.BF16.F32.PACK_AB R99, R95, R94 ;  /* 0x0000005e5f63723e */ /* 0x000fc400000010ff */
[----:B------:R-:W-:Y:S02]  /*20920*/  F2FP.BF16.F32.PACK_AB R106, R101, R100 ;  /* 0x00000064656a723e */ /* 0x000fe400000010ff */
[----:B------:R-:W-:Y:S01]  /*20930*/  F2FP.BF16.F32.PACK_AB R107, R103, R102 ;  /* 0x00000066676b723e */ /* 0x000fe200000010ff */
[----:B------:R-:W-:Y:S01]  /*20940*/  STSM.16.M88.4 [R227], R128 ;  /* 0x00000080e3007844 */ /* 0x000fe20000000200 */
[----:B------:R-:W-:Y:S01]  /*20950*/  F2FP.BF16.F32.PACK_AB R91, R87, R86 ;  /* 0x00000056575b723e */ /* 0x000fe200000010ff */
[----:B0-----:R-:W-:Y:S02]  /*20960*/  @P1 IMAD.HI.U32 R3, R84, R3, RZ ;  /* 0x0000000354031227 */ /* 0x001fe400078e00ff */
[----:B------:R-:W-:Y:S04]  /*20970*/  STSM.16.M88.4 [R226], R120 ;  /* 0x00000078e2007844 */ /* 0x000fe80000000200 */
[----:B------:R-:W-:Y:S04]  /*20980*/  STSM.16.M88.4 [R225], R112 ;  /* 0x00000070e1007844 */ /* 0x000fe80000000200 */
[----:B------:R-:W-:Y:S04]  /*20990*/  STSM.16.M88.4 [R221], R104 ;  /* 0x00000068dd007844 */ /* 0x000fe80000000200 */
[----:B------:R-:W-:Y:S04]  /*209a0*/  STSM.16.M88.4 [R220], R96 ;  /* 0x00000060dc007844 */ /* 0x000fe80000000200 */
[----:B------:R0:W-:Y:S01]  /*209b0*/  STSM.16.M88.4 [R2], R88 ;  /* 0x0000005802007844 */ /* 0x0001e20000000200 */
[----:B------:R-:W-:-:S02]  /*209c0*/  F2FP.BF16.F32.PACK_AB R80, R81, R80 ;  /* 0x000000505150723e */ /* 0x000fc400000010ff */
[----:B------:R-:W-:Y:S02]  /*209d0*/  F2FP.BF16.F32.PACK_AB R81, R83, R82 ;  /* 0x000000525351723e */ /* 0x000fe400000010ff */
[----:B------:R-:W-:Y:S02]  /*209e0*/  F2FP.BF16.F32.PACK_AB R82, R77, R76 ;  /* 0x0000004c4d52723e */ /* 0x000fe400000010ff */
[----:B------:R-:W-:Y:S01]  /*209f0*/  F2FP.BF16.F32.PACK_AB R83, R79, R78 ;  /* 0x0000004e4f53723e */ /* 0x000fe200000010ff */
[----:B0-----:R-:W-:Y:S01]  /*20a00*/  IMAD.MOV.U32 R2, RZ, RZ, R84 ;  /* 0x000000ffff027224 */ /* 0x001fe200078e0054 */
[----:B-1----:R-:W-:Y:S02]  /*20a10*/  @P1 SHF.R.U32.HI R2, RZ, R92, R3 ;  /* 0x0000005cff021219 */ /* 0x002fe40000011603 */
[----:B------:R-:W-:-:S03]  /*20a20*/  F2FP.BF16.F32.PACK_AB R72, R73, R72 ;  /* 0x000000484948723e */ /* 0x000fc600000010ff */
[----:B------:R-:W-:Y:S01]  /*20a30*/  IMAD.MOV R19, RZ, RZ, -R2 ;  /* 0x000000ffff137224 */ /* 0x000fe200078e0a02 */
[----:B------:R-:W-:Y:S02]  /*20a40*/  F2FP.BF16.F32.PACK_AB R73, R75, R74 ;  /* 0x0000004a4b49723e */ /* 0x000fe400000010ff */
[----:B------:R-:W-:Y:S01]  /*20a50*/  F2FP.BF16.F32.PACK_AB R74, R57, R56 ;  /* 0x00000038394a723e */ /* 0x000fe200000010ff */
[----:B------:R-:W-:Y:S01]  /*20a60*/  IMAD R19, R20, R19, R84 ;  /* 0x0000001314137224 */ /* 0x000fe200078e0254 */
[----:B------:R-:W-:Y:S01]  /*20a70*/  SHF.R.S32.HI R3, RZ, 0x1f, R2 ;  /* 0x0000001fff037819 */ /* 0x000fe20000011402 */
[----:B------:R-:W-:Y:S01]  /*20a80*/  IMAD.U32 R56, RZ, RZ, UR8 ;  /* 0x00000008ff387e24 */ /* 0x000fe2000f8e00ff */
[----:B------:R-:W-:Y:S01]  /*20a90*/  IADD3 R2, P3, R2, UR6, RZ ;  /* 0x0000000602027c10 */ /* 0x000fe2000ff7e0ff */
[----:B------:R0:W-:Y:S03]  /*20aa0*/  STSM.16.M88.4 [R18], R80 ;  /* 0x0000005012007844 */ /* 0x0001e60000000200 */
[----:B------:R-:W-:Y:S01]  /*20ab0*/  IADD3.X R3, R3, UR7, R56, P3, !PT ;  /* 0x0000000703037c10 */ /* 0x000fe20009ffe438 */
[----:B------:R-:W-:Y:S01]  /*20ac0*/  ULDC.64 UR6, c[0x0][0xc88] ;  /* 0x0003220000067ab9 */ /* 0x000fe20000000a00 */
[----:B------:R-:W-:Y:S01]  /*20ad0*/  F2FP.BF16.F32.PACK_AB R52, R53, R52 ;  /* 0x000000343534723e */ /* 0x000fe200000010ff */
[----:B------:R-:W-:-:S02]  /*20ae0*/  IMAD.X R153, RZ, RZ, R179, P6 ;  /* 0x000000ffff997224 */ /* 0x000fc400030e06b3 */
[----:B------:R-:W-:Y:S01]  /*20af0*/  IMAD.WIDE.U32 R2, R19, UR6, R2 ;  /* 0x0000000613027c25 */ /* 0x000fe2000f8e0002 */
[----:B0-----:R-:W-:-:S05]  /*20b00*/  SHF.R.S32.HI R18, RZ, 0x1f, R19 ;  /* 0x0000001fff127819 */ /* 0x001fca0000011413 */
[----:B------:R-:W-:Y:S01]  /*20b10*/  IMAD R18, R18, UR6, RZ ;  /* 0x0000000612127c24 */ /* 0x000fe2000f8e02ff */
[----:B------:R-:W-:Y:S02]  /*20b20*/  MOV R140, R140 ;  /* 0x0000008c008c7202 */ /* 0x000fe40000000f00 */
[----:B------:R-:W-:Y:S01]  /*20b30*/  F2FP.BF16.F32.PACK_AB R75, R59, R58 ;  /* 0x0000003a3b4b723e */ /* 0x000fe200000010ff */
[----:B------:R-:W-:Y:S01]  /*20b40*/  IMAD R19, R19, UR7, R18 ;  /* 0x0000000713137c24 */ /* 0x000fe2000f8e0212 */
[----:B------:R-:W-:Y:S01]  /*20b50*/  F2FP.BF16.F32.PACK_AB R53, R55, R54 ;  /* 0x000000363735723e */ /* 0x000fe200000010ff */
[----:B------:R-:W-:Y:S01]  /*20b60*/  ULDC.64 UR6, c[0x0][0xc50] ;  /* 0x0003140000067ab9 */ /* 0x000fe20000000a00 */
[----:B------:R-:W-:Y:S02]  /*20b70*/  F2FP.BF16.F32.PACK_AB R64, R65, R64 ;  /* 0x000000404140723e */ /* 0x000fe400000010ff */
[----:B------:R-:W-:Y:S02]  /*20b80*/  MOV R142, R142 ;  /* 0x0000008e008e7202 */ /* 0x000fe40000000f00 */
[----:B------:R-:W-:-:S02]  /*20b90*/  F2FP.BF16.F32.PACK_AB R54, R69, R68 ;  /* 0x000000444536723e */ /* 0x000fc400000010ff */
[----:B------:R-:W-:Y:S02]  /*20ba0*/  F2FP.BF16.F32.PACK_AB R55, R71, R70 ;  /* 0x000000464737723e */ /* 0x000fe400000010ff */
[----:B------:R-:W-:Y:S02]  /*20bb0*/  F2FP.BF16.F32.PACK_AB R65, R67, R66 ;  /* 0x000000424341723e */ /* 0x000fe400000010ff */
[----:B------:R-:W-:Y:S01]  /*20bc0*/  F2FP.BF16.F32.PACK_AB R48, R49, R48 ;  /* 0x000000303130723e */ /* 0x000fe200000010ff */
[----:B------:R-:W-:Y:S01]  /*20bd0*/  IMAD.IADD R3, R3, 0x1, R19 ;  /* 0x0000000103037824 */ /* 0x000fe200078e0213 */
[----:B------:R-:W-:Y:S02]  /*20be0*/  MOV R144, R144 ;  /* 0x0000009000907202 */ /* 0x000fe40000000f00 */
[----:B------:R-:W-:Y:S02]  /*20bf0*/  F2FP.BF16.F32.PACK_AB R66, R61, R60 ;  /* 0x0000003c3d42723e */ /* 0x000fe400000010ff */
[----:B------:R-:W-:-:S02]  /*20c00*/  F2FP.BF16.F32.PACK_AB R67, R63, R62 ;  /* 0x0000003e3f43723e */ /* 0x000fc400000010ff */
[----:B------:R-:W-:Y:S02]  /*20c10*/  F2FP.BF16.F32.PACK_AB R49, R51, R50 ;  /* 0x000000323331723e */ /* 0x000fe400000010ff */
[----:B------:R-:W-:Y:S02]  /*20c20*/  MOV R146, R146 ;  /* 0x0000009200927202 */ /* 0x000fe40000000f00 */
[----:B------:R-:W-:Y:S02]  /*20c30*/  F2FP.BF16.F32.PACK_AB R50, R45, R44 ;  /* 0x0000002c2d32723e */ /* 0x000fe400000010ff */
[----:B------:R-:W-:Y:S02]  /*20c40*/  F2FP.BF16.F32.PACK_AB R51, R47, R46 ;  /* 0x0000002e2f33723e */ /* 0x000fe400000010ff */
[----:B------:R-:W-:Y:S01]  /*20c50*/  F2FP.BF16.F32.PACK_AB R36, R37, R36 ;  /* 0x000000242524723e */ /* 0x000fe200000010ff */
[----:B------:R-:W-:Y:S01]  /*20c60*/  STSM.16.M88.4 [R140], R72 ;  /* 0x000000488c007844 */ /* 0x000fe20000000200 */
[----:B------:R-:W-:-:S02]  /*20c70*/  MOV R150, R150 ;  /* 0x0000009600967202 */ /* 0x000fc40000000f00 */
[----:B------:R-:W-:Y:S02]  /*20c80*/  LEA R58, P3, R2, UR6, 0x2 ;  /* 0x00000006023a7c11 */ /* 0x000fe4000f8610ff */
[----:B------:R-:W-:Y:S02]  /*20c90*/  F2FP.BF16.F32.PACK_AB R44, R5, R4 ;  /* 0x00000004052c723e */ /* 0x000fe400000010ff */
[----:B------:R-:W-:Y:S02]  /*20ca0*/  F2FP.BF16.F32.PACK_AB R45, R7, R6 ;  /* 0x00000006072d723e */ /* 0x000fe400000010ff */
        /* <DEDUP_REMOVED lines=14> */
[----:B------:R-:W-:Y:S01]  /*20d90*/  F2FP.BF16.F32.PACK_AB R13, R15, R14 ;  /* 0x0000000e0f0d723e */ /* 0x000fe200000010ff */
[----:B------:R-:W-:Y:S01]  /*20da0*/  STSM.16.M88.4 [R146], R48 ;  /* 0x0000003092007844 */ /* 0x000fe20000000200 */
[----:B------:R-:W-:Y:S02]  /*20db0*/  MOV R156, R156 ;  /* 0x0000009c009c7202 */ /* 0x000fe40000000f00 */
[----:B------:R-:W-:Y:S02]  /*20dc0*/  F2FP.BF16.F32.PACK_AB R14, R9, R8 ;  /* 0x00000008090e723e */ /* 0x000fe400000010ff */
        /* <DEDUP_REMOVED lines=15> */
[----:B------:R-:W-:Y:S01]  /*20ec0*/  IMAD.WIDE R2, R2, R3, UR58 ;  /* 0x0000003a02027e25 */ /* 0x000fe2000f8e0203 */
[----:B0-----:R-:W0:Y:S02]  /*20ed0*/  @P1 LDC R21, c[0x0][0xcf0] ;  /* 0x00033c00ff151b82 */ /* 0x001e240000000800 */
[C---:B------:R-:W-:Y:S02]  /*20ee0*/  IADD3 R7, P2, R2.reuse, 0x1000, RZ ;  /* 0x0000100002077810 */ /* 0x040fe40007f5e0ff */
[C---:B------:R-:W-:Y:S02]  /*20ef0*/  IADD3 R25, P4, R2.reuse, 0x3000, RZ ;  /* 0x0000300002197810 */ /* 0x040fe40007f9e0ff */
[----:B------:R-:W-:Y:S02]  /*20f00*/  IADD3 R29, P5, R2, 0x4000, RZ ;  /* 0x00004000021d7810 */ /* 0x000fe40007fbe0ff */
[----:B------:R-:W-:Y:S02]  /*20f10*/  LOP3.LUT R6, R7, 0x380, RZ, 0xc0, !PT ;  /* 0x0000038007067812 */ /* 0x000fe400078ec0ff */
[----:B------:R-:W-:-:S02]  /*20f20*/  LOP3.LUT R24, R25, 0x380, RZ, 0xc0, !PT ;  /* 0x0000038019187812 */ /* 0x000fc400078ec0ff */
[----:B------:R-:W-:Y:S02]  /*20f30*/  LOP3.LUT R28, R29, 0x380, RZ, 0xc0, !PT ;  /* 0x000003801d1c7812 */ /* 0x000fe400078ec0ff */
[C---:B------:R-:W-:Y:S02]  /*20f40*/  IADD3 R33, P6, R2.reuse, 0x5000, RZ ;  /* 0x0000500002217810 */ /* 0x040fe40007fde0ff */
[----:B------:R-:W-:Y:S02]  /*20f50*/  IADD3 R5, P3, R2, 0x2000, RZ ;  /* 0x0000200002057810 */ /* 0x000fe40007f7e0ff */
[----:B------:R-:W-:Y:S02]  /*20f60*/  SHF.R.U64 R6, R6, 0x3, RZ ;  /* 0x0000000306067819 */ /* 0x000fe400000012ff */
[----:B------:R-:W-:Y:S02]  /*20f70*/  SHF.R.U64 R24, R24, 0x3, RZ ;  /* 0x0000000318187819 */ /* 0x000fe400000012ff */
[----:B------:R-:W-:-:S02]  /*20f80*/  SHF.R.U64 R28, R28, 0x3, RZ ;  /* 0x000000031c1c7819 */ /* 0x000fc400000012ff */
[----:B------:R-:W-:Y:S01]  /*20f90*/  LOP3.LUT R32, R33, 0x380, RZ, 0xc0, !PT ;  /* 0x0000038021207812 */ /* 0x000fe200078ec0ff */
        /* <DEDUP_REMOVED lines=9> */
[C---:B------:R-:W-:Y:S02]  /*21030*/  IADD3 R45, P4, R2.reuse, 0x8000, RZ ;  /* 0x00008000022d7810 */ /* 0x040fe40007f9e0ff */
[----:B------:R-:W-:Y:S01]  /*21040*/  IADD3 R49, P5, R2, 0x9000, RZ ;  /* 0x0000900002317810 */ /* 0x000fe20007fbe0ff */
[----:B------:R-:W-:Y:S01]  /*21050*/  SHFL.IDX PT, R18, R58, 0x1, 0x1c1f ;  /* 0x003c1f003a127f89 */ /* 0x000fe200000e0000 */
[----:B------:R-:W-:-:S03]  /*21060*/  SHF.R.U64 R32, R32, 0x3, RZ ;  /* 0x0000000320207819 */ /* 0x000fc600000012ff */
[----:B------:R-:W2:Y:S01]  /*21070*/  SHFL.IDX PT, R19, R59, 0x1, 0x1c1f ;  /* 0x003c1f003b137f89 */ /* 0x000ea200000e0000 */
[----:B------:R-:W-:Y:S02]  /*21080*/  LOP3.LUT R36, R37, 0x380, RZ, 0xc0, !PT ;  /* 0x0000038025247812 */ /* 0x000fe400078ec0ff */
[----:B------:R-:W-:Y:S02]  /*21090*/  LOP3.LUT R40, R41, 0x380, RZ, 0xc0, !PT ;  /* 0x0000038029287812 */ /* 0x000fe400078ec0ff */
[----:B------:R-:W-:Y:S02]  /*210a0*/  LOP3.LUT R44, R45, 0x380, RZ, 0xc0, !PT ;  /* 0x000003802d2c7812 */ /* 0x000fe400078ec0ff */
[----:B------:R-:W-:Y:S02]  /*210b0*/  LOP3.LUT R48, R49, 0x380, RZ, 0xc0, !PT ;  /* 0x0000038031307812 */ /* 0x000fe400078ec0ff */
[----:B------:R-:W-:Y:S01]  /*210c0*/  LOP3.LUT R32, R32, R33, RZ, 0x3c, !PT ;  /* 0x0000002120207212 */ /* 0x000fe200078e3cff */
[----:B------:R-:W-:Y:S01]  /*210d0*/  IMAD.X R33, RZ, RZ, R3, P6 ;  /* 0x000000ffff217224 */ /* 0x000fe200030e0603 */
[----:B------:R-:W-:-:S02]  /*210e0*/  IADD3 R53, P6, R2, 0xa000, RZ ;  /* 0x0000a00002357810 */ /* 0x000fc40007fde0ff */
[----:B------:R-:W-:Y:S02]  /*210f0*/  SHF.R.U64 R36, R36, 0x3, RZ ;  /* 0x0000000324247819 */ /* 0x000fe400000012ff */
[----:B------:R-:W-:Y:S02]  /*21100*/  SHF.R.U64 R40, R40, 0x3, RZ ;  /* 0x0000000328287819 */ /* 0x000fe400000012ff */
[----:B------:R-:W-:Y:S02]  /*21110*/  SHF.R.U64 R44, R44, 0x3, RZ ;  /* 0x000000032c2c7819 */ /* 0x000fe400000012ff */
[----:B------:R-:W-:Y:S02]  /*21120*/  SHF.R.U64 R48, R48, 0x3, RZ ;  /* 0x0000000330307819 */ /* 0x000fe400000012ff */
[----:B------:R-:W-:Y:S02]  /*21130*/  LOP3.LUT R52, R53, 0x380, RZ, 0xc0, !PT ;  /* 0x0000038035347812 */ /* 0x000fe400078ec0ff */
[----:B------:R-:W-:-:S02]  /*21140*/  LOP3.LUT R4, R5, 0x380, RZ, 0xc0, !PT ;  /* 0x0000038005047812 */ /* 0x000fc400078ec0ff */
        /* <DEDUP_REMOVED lines=11> */
[C---:B------:R-:W-:Y:S02]  /*21200*/  IADD3 R69, P5, R2.reuse, 0xe000, RZ ;  /* 0x0000e00002457810 */ /* 0x040fe40007fbe0ff */
[----:B------:R-:W-:Y:S02]  /*21210*/  LOP3.LUT R9, R2, 0x380, RZ, 0xc0, !PT ;  /* 0x0000038002097812 */ /* 0x000fe400078ec0ff */
[----:B------:R-:W-:Y:S02]  /*21220*/  SHF.R.U64 R52, R52, 0x3, RZ ;  /* 0x0000000334347819 */ /* 0x000fe400000012ff */
[----:B------:R-:W-:Y:S02]  /*21230*/  SHF.R.U64 R4, R4, 0x3, RZ ;  /* 0x0000000304047819 */ /* 0x000fe400000012ff */
[----:B------:R-:W-:-:S02]  /*21240*/  LOP3.LUT R56, R57, 0x380, RZ, 0xc0, !PT ;  /* 0x0000038039387812 */ /* 0x000fc400078ec0ff */
[----:B------:R-:W-:Y:S02]  /*21250*/  LOP3.LUT R60, R61, 0x380, RZ, 0xc0, !PT ;  /* 0x000003803d3c7812 */ /* 0x000fe400078ec0ff */
[----:B------:R-:W-:Y:S02]  /*21260*/  LOP3.LUT R64, R65, 0x380, RZ, 0xc0, !PT ;  /* 0x0000038041407812 */ /* 0x000fe400078ec0ff */
[----:B------:R-:W-:Y:S02]  /*21270*/  LOP3.LUT R68, R69, 0x380, RZ, 0xc0, !PT ;  /* 0x0000038045447812 */ /* 0x000fe400078ec0ff */
[----:B------:R-:W-:Y:S02]  /*21280*/  SHF.R.U64 R9, R9, 0x3, RZ ;  /* 0x0000000309097819 */ /* 0x000fe400000012ff */
[----:B------:R-:W-:Y:S01]  /*21290*/  LOP3.LUT R52, R52, R53, RZ, 0x3c, !PT ;  /* 0x0000003534347212 */ /* 0x000fe200078e3cff */
[----:B------:R-:W-:Y:S01]  /*212a0*/  IMAD.X R53, RZ, RZ, R3, P6 ;  /* 0x000000ffff357224 */ /* 0x000fe200030e0603 */
[----:B------:R-:W-:-:S02]  /*212b0*/  LOP3.LUT R12, R4, R5, RZ, 0x3c, !PT ;  /* 0x00000005040c7212 */ /* 0x000fc400078e3cff */
[----:B------:R-:W-:Y:S02]  /*212c0*/  IADD3 R5, P6, R2, 0xf000, RZ ;  /* 0x0000f00002057810 */ /* 0x000fe40007fde0ff */
        /* <DEDUP_REMOVED lines=14> */
[----:B------:R-:W-:-:S02]  /*213b0*/  UIMAD UR5, UR12, UR10, URZ ;  /* 0x0000000a0c0572a4 */ /* 0x000fc4000f8e023f */
[----:B------:R-:W-:Y:S02]  /*213c0*/  UIMAD.WIDE.U32 UR6, UR14, UR10, URZ ;  /* 0x0000000a0e0672a5 */ /* 0x000fe4000f8e003f */
[----:B------:R-:W-:-:S03]  /*213d0*/  UIMAD UR5, UR14, UR11, UR5 ;  /* 0x0000000b0e0572a4 */ /* 0x000fc6000f8e0205 */
[----:B------:R-:W-:Y:S01]  /*213e0*/  ULDC.64 UR10, c[0x0][0xbf0] ;  /* 0x0002fc00000a7ab9 */ /* 0x000fe20000000a00 */
[----:B------:R-:W-:Y:S01]  /*213f0*/  UIADD3 UR7, UR7, UR5, URZ ;  /* 0x0000000507077290 */ /* 0x000fe2000fffe03f */
[----:B------:R-:W-:Y:S01]  /*21400*/  LOP3.LUT R4, R5, 0x380, RZ, 0xc0, !PT ;  /* 0x0000038005047812 */ /* 0x000fe200078ec0ff */
[----:B------:R-:W-:Y:S02]  /*21410*/  UIMAD UR8, UR13, UR10, URZ ;  /* 0x0000000a0d0872a4 */ /* 0x000fe4000f8e023f */
[----:B------:R-:W-:Y:S01]  /*21420*/  UIMAD.WIDE.U32 UR6, UR60, UR10, UR6 ;  /* 0x0000000a3c0672a5 */ /* 0x000fe2000f8e0006 */
[----:B------:R-:W-:Y:S01]  /*21430*/  SHF.R.U64 R4, R4, 0x3, RZ ;  /* 0x0000000304047819 */ /* 0x000fe200000012ff */
[----:B------:R-:W-:-:S03]  /*21440*/  UIMAD UR5, UR60, UR11, UR8 ;  /* 0x0000000b3c0572a4 */ /* 0x000fc6000f8e0208 */
[----:B------:R-:W-:Y:S01]  /*21450*/  LOP3.LUT R72, R4, R5, RZ, 0x3c, !PT ;  /* 0x0000000504487212 */ /* 0x000fe200078e3cff */
[----:B------:R-:W-:Y:S01]  /*21460*/  UIADD3 UR5, UR7, UR5, URZ ;  /* 0x0000000507057290 */ /* 0x000fe2000fffe03f */
[----:B------:R-:W-:Y:S01]  /*21470*/  ULDC.64 UR10, c[0x0][0xbe0] ;  /* 0x0002f800000a7ab9 */ /* 0x000fe20000000a00 */
[----:B------:R-:W-:-:S05]  /*21480*/  VIADD R81, R201, UR61 ;  /* 0x0000003dc9517c36 */ /* 0x000fca0008000000 */
[----:B------:R-:W-:Y:S01]  /*21490*/  ISETP.GE.AND P2, PT, R81, R0, PT ;  /* 0x000000005100720c */ /* 0x000fe20003f46270 */
[----:B------:R-:W-:Y:S01]  /*214a0*/  BSSY B1, `(.L_x_11347) ;  /* 0x000004c000017945 */ /* 0x000fe20003800000 */
[----:B--2---:R1:W-:Y:S04]  /*214b0*/  @!P0 ST.E desc[UR36][R18.64], R55 ;  /* 0x0000003712008985 */ /* 0x0043e8000c101924 */
[----:B------:R2:W5:Y:S04]  /*214c0*/  LD.E.128 R8, desc[UR36][R2.64] ;  /* 0x0000002402087980 */ /* 0x000568000c101d00 */
[----:B------:R-:W5:Y:S04]  /*214d0*/  LD.E.128 R4, desc[UR36][R6.64] ;  /* 0x0000002406047980 */ /* 0x000f68000c101d00 */
[----:B------:R-:W5:Y:S01]  /*214e0*/  LD.E.128 R12, desc[UR36][R12.64] ;  /* 0x000000240c0c7980 */ /* 0x000f62000c101d00 */
[----:B--2---:R-:W2:Y:S01]  /*214f0*/  @P1 LDC R3, c[0x0][0xcec] ;  /* 0x00033b00ff031b82 */ /* 0x004ea20000000800 */
[----:B------:R-:W-:-:S02]  /*21500*/  IMAD R2, R207, 0x20, R201 ;  /* 0x00000020cf027824 */ /* 0x000fc400078e02c9 */
[----:B------:R-:W5:Y:S02]  /*21510*/  LD.E.128 R24, desc[UR36][R24.64] ;  /* 0x0000002418187980 */ /* 0x000f64000c101d00 */
[----:B------:R-:W-:Y:S02]  /*21520*/  VIADD R76, R2, UR61 ;  /* 0x0000003d024c7c36 */ /* 0x000fe40008000000 */
[----:B------:R-:W5:Y:S02]  /*21530*/  LD.E.128 R28, desc[UR36][R28.64] ;  /* 0x000000241c1c7980 */ /* 0x000f64000c101d00 */
[----:B-1----:R-:W-:Y:S02]  /*21540*/  IMAD.MOV.U32 R19, RZ, RZ, R76 ;  /* 0x000000ffff137224 */ /* 0x002fe400078e004c */
[----:B------:R-:W5:Y:S04]  /*21550*/  LD.E.128 R32, desc[UR36][R32.64] ;  /* 0x0000002420207980 */ /* 0x000f68000c101d00 */
[----:B------:R-:W5:Y:S04]  /*21560*/  LD.E.128 R36, desc[UR36][R36.64] ;  /* 0x0000002424247980 */ /* 0x000f68000c101d00 */
[----:B------:R-:W5:Y:S04]  /*21570*/  LD.E.128 R40, desc[UR36][R40.64] ;  /* 0x0000002428287980 */ /* 0x000f68000c101d00 */
[----:B------:R-:W5:Y:S01]  /*21580*/  LD.E.128 R44, desc[UR36][R44.64] ;  /* 0x000000242c2c7980 */ /* 0x000f62000c101d00 */
[----:B--2---:R-:W-:-:S03]  /*21590*/  @P1 IMAD.HI.U32 R2, R76, R3, RZ ;  /* 0x000000034c021227 */ /* 0x004fc600078e00ff */
[----:B------:R-:W5:Y:S02]  /*215a0*/  LD.E.128 R48, desc[UR36][R48.64] ;  /* 0x0000002430307980 */ /* 0x000f64000c101d00 */
[----:B0-----:R-:W-:Y:S02]  /*215b0*/  @P1 SHF.R.U32.HI R19, RZ, R21, R2 ;  /* 0x00000015ff131219 */ /* 0x001fe40000011602 */
[----:B------:R-:W5:Y:S02]  /*215c0*/  LD.E.128 R52, desc[UR36][R52.64] ;  /* 0x0000002434347980 */ /* 0x000f64000c101d00 */
[--C-:B------:R-:W-:Y:S01]  /*215d0*/  SHF.R.S32.HI R18, RZ, 0x1f, R19.reuse ;  /* 0x0000001fff127819 */ /* 0x100fe20000011413 */
[----:B------:R-:W-:Y:S01]  /*215e0*/  IMAD.MOV R21, RZ, RZ, -R19 ;  /* 0x000000ffff157224 */ /* 0x000fe200078e0a13 */
[----:B------:R-:W5:Y:S01]  /*215f0*/  LD.E.128 R56, desc[UR36][R56.64] ;  /* 0x0000002438387980 */ /* 0x000f62000c101d00 */
[----:B------:R-:W-:Y:S02]  /*21600*/  IMAD.U32 R3, RZ, RZ, UR7 ;  /* 0x00000007ff037e24 */ /* 0x000fe4000f8e00ff */
[----:B------:R-:W-:Y:S01]  /*21610*/  IMAD R18, R18, UR10, RZ ;  /* 0x0000000a12127c24 */ /* 0x000fe2000f8e02ff */
[----:B------:R-:W5:Y:S01]  /*21620*/  LD.E.128 R60, desc[UR36][R60.64] ;  /* 0x000000243c3c7980 */ /* 0x000f62000c101d00 */
[----:B------:R-:W-:-:S02]  /*21630*/  IMAD R21, R20, R21, R76 ;  /* 0x0000001514157224 */ /* 0x000fc400078e024c */
[----:B------:R-:W-:Y:S01]  /*21640*/  IMAD.U32 R2, RZ, RZ, UR6 ;  /* 0x00000006ff027e24 */ /* 0x000fe2000f8e00ff */
[----:B------:R-:W5:Y:S01]  /*21650*/  LD.E.128 R64, desc[UR36][R64.64] ;  /* 0x0000002440407980 */ /* 0x000f62000c101d00 */
[----:B------:R-:W-:Y:S01]  /*21660*/  IMAD.U32 R3, RZ, RZ, UR5 ;  /* 0x00000005ff037e24 */ /* 0x000fe2000f8e00ff */
[----:B------:R-:W-:Y:S01]  /*21670*/  ULDC.64 UR6, c[0x0][0xbd8] ;  /* 0x0002f60000067ab9 */ /* 0x000fe20000000a00 */
[----:B------:R-:W-:Y:S01]  /*21680*/  IMAD R77, R19, UR11, R18 ;  /* 0x0000000b134d7c24 */ /* 0x000fe2000f8e0212 */
[----:B------:R-:W5:Y:S01]  /*21690*/  LD.E.128 R68, desc[UR36][R68.64] ;  /* 0x0000002444447980 */ /* 0x000f62000c101d00 */
[----:B------:R-:W-:-:S03]  /*216a0*/  SHF.R.S32.HI R18, RZ, 0x1f, R21 ;  /* 0x0000001fff127819 */ /* 0x000fc60000011415 */
[----:B------:R-:W5:Y:S01]  /*216b0*/  LD.E.128 R72, desc[UR36][R72.64] ;  /* 0x0000002448487980 */ /* 0x000f62000c101d00 */
[----:B------:R-:W-:Y:S01]  /*216c0*/  IMAD.WIDE.U32 R2, R19, UR10, R2 ;  /* 0x0000000a13027c25 */ /* 0x000fe2000f8e0002 */
[----:B------:R-:W-:Y:S01]  /*216d0*/  @!PT LDS RZ, [RZ] ;  /* 0x00000000fffff984 */ /* 0x000fe20000000800 */
[----:B------:R-:W-:Y:S01]  /*216e0*/  @!PT LDS RZ, [RZ] ;  /* 0x00000000fffff984 */ /* 0x000fe20000000800 */
[----:B------:R-:W-:Y:S01]  /*216f0*/  @!PT LDS RZ, [RZ] ;  /* 0x00000000fffff984 */ /* 0x000fe20000000800 */
[----:B------:R-:W-:Y:S01]  /*21700*/  @!PT LDS RZ, [RZ] ;  /* 0x00000000fffff984 */ /* 0x000fe20000000800 */
[----:B------:R0:W-:Y:S06]  /*21710*/  MEMBAR.ALL.CTA ;  /* 0x0000000000007992 */ /* 0x0001ec0000008000 */
[----:B0-----:R-:W0:Y:S01]  /*21720*/  FENCE.VIEW.ASYNC.S ;  /* 0x00000000000073c6 */ /* 0x001e220000000000 */
[----:B------:R-:W-:Y:S02]  /*21730*/  IMAD.IADD R3, R3, 0x1, R77 ;  /* 0x0000000103037824 */ /* 0x000fe400078e024d */
        /* <DEDUP_REMOVED lines=9> */
[----:B------:R-:W-:Y:S02]  /*217d0*/  LEA.HI.X R79, R2, UR7, R3, 0x1, P3 ;  /* 0x00000007024f7c11 */ /* 0x000fe400098f0c03 */
[-C--:B------:R-:W-:Y:S01]  /*217e0*/  ISETP.GE.AND P1, PT, R19, R0.reuse, PT ;  /* 0x000000001300720c */ /* 0x080fe20003f26270 */
[----:B------:R-:W-:Y:S01]  /*217f0*/  VIADD R19, R81, 0x40 ;  /* 0x0000004051137836 */ /* 0x000fe20000000000 */
[----:B0-----:R0:W1:Y:S01]  /*21800*/  SHFL.IDX PT, R76, R78, RZ, 0x181f ;  /* 0x00181fff4e4c7589 */ /* 0x00106200000e0000 */
[----:B------:R-:W-:Y:S03]  /*21810*/  SYNCS.ARRIVE.TRANS64.RED.A1T0 RZ, [UR5], RZ ;  /* 0x000000ffffff79a7 */ /* 0x000fe60008100405 */
[----:B------:R0:W2:Y:S01]  /*21820*/  SHFL.IDX PT, R77, R79, RZ, 0x181f ;  /* 0x00181fff4f4d7589 */ /* 0x0000a200000e0000 */
        /* <DEDUP_REMOVED lines=19> */
.L_x_11348:
[----:B------:R-:W-:Y:S05]  /*21960*/  BSYNC B1 ;  /* 0x0000000000017941 */ /* 0x000fea0003800000 */
.L_x_11347:
        /* <DEDUP_REMOVED lines=21> */
.L_x_11350:
[----:B------:R-:W-:Y:S05]  /*21ac0*/  BSYNC B1 ;  /* 0x0000000000017941 */ /* 0x000fea0003800000 */
.L_x_11349:
        /* <DEDUP_REMOVED lines=21> */
.L_x_11352:
[----:B------:R-:W-:Y:S05]  /*21c20*/  BSYNC B1 ;  /* 0x0000000000017941 */ /* 0x000fea0003800000 */
.L_x_11351:
        /* <DEDUP_REMOVED lines=24> */
.L_x_11346:
[----:B0-----:R-:W0:Y:S01]  /*21db0*/  LDC R8, c[0x0][0xce8] ;  /* 0x00033a00ff087b82 */ /* 0x001e220000000800 */
[----:B------:R-:W-:Y:S01]  /*21dc0*/  R2UR UR5, R200 ;  /* 0x00000000c80572ca */ /* 0x000fe200000e0000 */
[----:B------:R-:W-:Y:S01]  /*21dd0*/  USHF.R.S32.HI UR10, URZ, 0x1f, UR60 ;  /* 0x0000001f3f0a7899 */ /* 0x000fe2000801143c */
[----:B------:R-:W-:Y:S01]  /*21de0*/  ISETP.GE.AND P0, PT, R204, 0x80, PT ;  /* 0x00000080cc00780c */ /* 0x000fe20003f06270 */
[----:B------:R-:W-:Y:S01]  /*21df0*/  BSSY B1, `(.L_x_11354) ;  /* 0x0000030000017945 */ /* 0x000fe20003800000 */
[----:B------:R-:W-:-:S09]  /*21e00*/  IMAD R6, R207, 0x20, R201 ;  /* 0x00000020cf067824 */ /* 0x000fd200078e02c9 */
        /* <DEDUP_REMOVED lines=15> */
[----:B------:R-:W-:Y:S01]  /*21f00*/  R2UR UR11, R200 ;  /* 0x00000000c80b72ca */ /* 0x000fe200000e0000 */
[----:B------:R-:W-:Y:S01]  /*21f10*/  UIMAD UR5, UR8, UR12, URZ ;  /* 0x0000000c080572a4 */ /* 0x000fe2000f8e023f */
[----:B------:R-:W-:-:S09]  /*21f20*/  IMAD.MOV.U32 R2, RZ, RZ, R4 ;  /* 0x000000ffff027224 */ /* 0x000fd200078e0004 */
[----:B------:R-:W2:Y:S02]  /*21f30*/  @P0 LDC R5, c[0x0][0xcec] ;  /* 0x00033b00ff050b82 */ /* 0x000ea40000000800 */
[----:B------:R-:W-:Y:S02]  /*21f40*/  UIMAD.WIDE.U32 UR6, UR11, UR12, URZ ;  /* 0x0000000c0b0672a5 */ /* 0x000fe4000f8e003f */
[----:B------:R-:W-:-:S03]  /*21f50*/  UIMAD UR5, UR11, UR13, UR5 ;  /* 0x0000000d0b0572a4 */ /* 0x000fc6000f8e0205 */
[----:B------:R-:W-:Y:S01]  /*21f60*/  ULDC.64 UR12, c[0x0][0xc98] ;  /* 0x00032600000c7ab9 */ /* 0x000fe20000000a00 */
[----:B------:R-:W3:Y:S01]  /*21f70*/  @P0 LDC R7, c[0x0][0xcf0] ;  /* 0x00033c00ff070b82 */ /* 0x000ee20000000800 */
[----:B------:R-:W-:Y:S02]  /*21f80*/  UIADD3 UR7, UR7, UR5, URZ ;  /* 0x0000000507077290 */ /* 0x000fe4000fffe03f */
[----:B------:R-:W-:Y:S02]  /*21f90*/  UIMAD UR5, UR10, UR12, URZ ;  /* 0x0000000c0a0572a4 */ /* 0x000fe4000f8e023f */
[----:B------:R-:W-:Y:S02]  /*21fa0*/  UIMAD.WIDE.U32 UR6, UR60, UR12, UR6 ;  /* 0x0000000c3c0672a5 */ /* 0x000fe4000f8e0006 */
[----:B------:R-:W-:-:S03]  /*21fb0*/  UIMAD UR5, UR60, UR13, UR5 ;  /* 0x0000000d3c0572a4 */ /* 0x000fc6000f8e0205 */
        /* <DEDUP_REMOVED lines=19> */
.L_x_11355:
[----:B------:R-:W-:Y:S05]  /*220f0*/  BSYNC B1 ;  /* 0x0000000000017941 */ /* 0x000fea0003800000 */
.L_x_11354:
[----:B------:R-:W-:Y:S01]  /*22100*/  R2UR UR11, R200 ;  /* 0x00000000c80b72ca */ /* 0x000fe200000e0000 */
[----:B------:R-:W-:Y:S01]  /*22110*/  ULDC.64 UR12, c[0x0][0xbe8] ;  /* 0x0002fa00000c7ab9 */ /* 0x000fe20000000a00 */
[----:B------:R-:W-:Y:S01]  /*22120*/  VIADD R6, R6, UR61 ;  /* 0x0000003d06067c36 */ /* 0x000fe20008000000 */
[----:B------:R-:W-:Y:S01]  /*22130*/  UIMAD UR5, UR8, UR12, URZ ;  /* 0x0000000c080572a4 */ /* 0x000fe2000f8e023f */
[----:B------:R-:W-:Y:S02]  /*22140*/  BSSY B1, `(.L_x_11356) ;  /* 0x000003c000017945 */ /* 0x000fe40003800000 */
[----:B0-----:R-:W-:-:S04]  /*22150*/  @P1 IMAD.HI.U32 R0, R6, R9, RZ ;  /* 0x0000000906001227 */ /* 0x001fc800078e00ff */
[----:B--2---:R-:W-:Y:S01]  /*22160*/  IMAD.MOV.U32 R5, RZ, RZ, R6 ;  /* 0x000000ffff057224 */ /* 0x004fe200078e0006 */
[----:B-1----:R-:W-:Y:S02]  /*22170*/  @P1 SHF.R.U32.HI R5, RZ, R11, R0 ;  /* 0x0000000bff051219 */ /* 0x002fe40000011600 */
[----:B------:R-:W-:Y:S02]  /*22180*/  UIMAD.WIDE.U32 UR6, UR11, UR12, URZ ;  /* 0x0000000c0b0672a5 */ /* 0x000fe4000f8e003f */
[----:B------:R-:W-:Y:S01]  /*22190*/  UIMAD UR5, UR11, UR13, UR5 ;  /* 0x0000000d0b0572a4 */ /* 0x000fe2000f8e0205 */
[--C-:B------:R-:W-:Y:S01]  /*221a0*/  SHF.R.S32.HI R0, RZ, 0x1f, R5.reuse ;  /* 0x0000001fff007819 */ /* 0x100fe20000011405 */
[----:B------:R-:W-:Y:S01]  /*221b0*/  IMAD.MOV R7, RZ, RZ, -R5 ;  /* 0x000000ffff077224 */ /* 0x000fe200078e0a05 */
[----:B------:R-:W-:Y:S01]  /*221c0*/  ULDC.64 UR12, c[0x0][0xbf0] ;  /* 0x0002fc00000c7ab9 */ /* 0x000fe20000000a00 */
[----:B------:R-:W-:Y:S02]  /*221d0*/  UIADD3 UR7, UR7, UR5, URZ ;  /* 0x0000000507077290 */ /* 0x000fe4000fffe03f */
[----:B------:R-:W-:Y:S01]  /*221e0*/  UIMAD UR5, UR10, UR12, URZ ;  /* 0x0000000c0a0572a4 */ /* 0x000fe2000f8e023f */
[----:B------:R-:W-:Y:S01]  /*221f0*/  IMAD R7, R8, R7, R6 ;  /* 0x0000000708077224 */ /* 0x000fe200078e0206 */
[----:B------:R-:W-:Y:S01]  /*22200*/  UIMAD.WIDE.U32 UR6, UR60, UR12, UR6 ;  /* 0x0000000c3c0672a5 */ /* 0x000fe2000f8e0006 */
[----:B------:R-:W-:Y:S01]  /*22210*/  VIADD R6, R201, UR61 ;  /* 0x0000003dc9067c36 */ /* 0x000fe20008000000 */
[----:B------:R-:W-:Y:S01]  /*22220*/  UIMAD UR5, UR60, UR13, UR5 ;  /* 0x0000000d3c0572a4 */ /* 0x000fe2000f8e0205 */
[----:B------:R-:W-:-:S03]  /*22230*/  ULDC.64 UR10, c[0x0][0xbe0] ;  /* 0x0002f800000a7ab9 */ /* 0x000fc60000000a00 */
[----:B------:R-:W-:Y:S01]  /*22240*/  UIADD3 UR5, UR7, UR5, URZ ;  /* 0x0000000507057290 */ /* 0x000fe2000fffe03f */
[----:B------:R-:W-:Y:S02]  /*22250*/  IMAD R0, R0, UR10, RZ ;  /* 0x0000000a00007c24 */ /* 0x000fe4000f8e02ff */
[----:B------:R-:W-:Y:S02]  /*22260*/  IMAD.U32 R3, RZ, RZ, UR7 ;  /* 0x00000007ff037e24 */ /* 0x000fe4000f8e00ff */
[----:B------:R-:W-:Y:S01]  /*22270*/  IMAD.U32 R2, RZ, RZ, UR6 ;  /* 0x00000006ff027e24 */ /* 0x000fe2000f8e00ff */
[----:B------:R-:W-:Y:S01]  /*22280*/  ULDC.64 UR6, c[0x0][0xbd8] ;  /* 0x0002f60000067ab9 */ /* 0x000fe20000000a00 */
[----:B------:R-:W-:Y:S01]  /*22290*/  IMAD.U32 R3, RZ, RZ, UR5 ;  /* 0x00000005ff037e24 */ /* 0x000fe2000f8e00ff */
[----:B------:R-:W-:Y:S01]  /*222a0*/  ULDC UR5, c[0x0][0xb88] ;  /* 0x0002e20000057ab9 */ /* 0x000fe20000000800 */
[C---:B------:R-:W-:Y:S01]  /*222b0*/  IMAD R9, R5.reuse, UR11, R0 ;  /* 0x0000000b05097c24 */ /* 0x040fe2000f8e0200 */
[----:B------:R-:W-:Y:S01]  /*222c0*/  SHF.R.S32.HI R0, RZ, 0x1f, R7 ;  /* 0x0000001fff007819 */ /* 0x000fe20000011407 */
[----:B------:R-:W-:-:S04]  /*222d0*/  IMAD.WIDE.U32 R2, R5, UR10, R2 ;  /* 0x0000000a05027c25 */ /* 0x000fc8000f8e0002 */
        /* <DEDUP_REMOVED lines=34> */
.L_x_11357:
[----:B------:R-:W-:Y:S05]  /*22500*/  BSYNC B1 ;  /* 0x0000000000017941 */ /* 0x000fea0003800000 */
.L_x_11356:
        /* <DEDUP_REMOVED lines=21> */
.L_x_11359:
[----:B------:R-:W-:Y:S05]  /*22660*/  BSYNC B1 ;  /* 0x0000000000017941 */ /* 0x000fea0003800000 */
.L_x_11358:
        /* <DEDUP_REMOVED lines=21> */
.L_x_11361:
[----:B------:R-:W-:Y:S05]  /*227c0*/  BSYNC B1 ;  /* 0x0000000000017941 */ /* 0x000fea0003800000 */
.L_x_11360:
        /* <DEDUP_REMOVED lines=22> */
.L_x_11353:
[----:B------:R-:W-:Y:S05]  /*22930*/  BSYNC B0 ;  /* 0x0000000000007941 */ /* 0x000fea0003800000 */
.L_x_11345:
[----:B------:R-:W-:Y:S02]  /*22940*/  ULDC UR5, c[0x0][0xd38] ;  /* 0x00034e0000057ab9 */ /* 0x000fe40000000800 */
[----:B------:R-:W-:-:S06]  /*22950*/  UISETP.GE.AND UP0, UPT, UR4, UR5, UPT ;  /* 0x000000050400728c */ /* 0x000fcc000bf06270 */
[----:B------:R-:W-:-:S13]  /*22960*/  PLOP3.LUT P0, PT, PT, PT, UP0, 0x80, 0x0 ;  /* 0x000000000000781c */ /* 0x000fda0003f0f008 */
[----:B------:R-:W-:Y:S05]  /*22970*/  @!P0 BRA `(.L_x_11362) ;  /* 0xfffffde400d48947 */ /* 0x000fea000383ffff */
[----:B------:R-:W-:Y:S05]  /*22980*/  EXIT ;  /* 0x000000000000794d */ /* 0x000fea0003800000 */
.L_x_11231:
[----:B------:R-:W-:-:S08]  /*22990*/  NOP ;  /* 0x0000000000007918 */ /* 0x000fd00000000000 */
[----:B-1----:R-:W0:-:S00]  /*229a0*/  USETMAXREG.DEALLOC.CTAPOOL 0x28 ;  /* 0x00000028000079c8 */ /* 0x002e0000080e0500 */
        /* <DEDUP_REMOVED lines=14> */
[----:B------:R-:W-:Y:S01]  /*22a90*/  ULDC UR9, c[0x0][0x3b8] ;  /* 0x0000ee0000097ab9 */ /* 0x000fe20000000800 */
[----:B------:R-:W-:Y:S01]  /*22aa0*/  ULDC UR7, c[0x0][0x320] ;  /* 0x0000c80000077ab9 */ /* 0x000fe20000000800 */
[----:B------:R-:W-:Y:S01]  /*22ab0*/  LOP3.LUT R16, R16, 0xffffffef, RZ, 0xc0, !PT ;  /* 0xffffffef10107812 */ /* 0x000fe200078ec0ff */
[----:B------:R-:W0:Y:S01]  /*22ac0*/  S2R R8, SR_TID.X ;  /* 0x0000000000087919 */ /* 0x000e220000002100 */
[----:B------:R-:W1:Y:S01]  /*22ad0*/  S2UR UR6, SR_CgaCtaId ;  /* 0x00000000000679c3 */ /* 0x000e620000008800 */
[----:B------:R-:W-:Y:S01]  /*22ae0*/  ULDC.64 UR42, c[0x0][0x2f0] ;  /* 0x0000bc00002a7ab9 */ /* 0x000fe20000000a00 */
[----:B------:R-:W-:Y:S01]  /*22af0*/  LOP3.LUT R16, R16, 0xfffbffff, RZ, 0xc0, !PT ;  /* 0xfffbffff10107812 */ /* 0x000fe200078ec0ff */
        /* <DEDUP_REMOVED lines=11> */
[----:B------:R-:W-:Y:S01]  /*22bb0*/  IMAD.MOV.U32 R18, RZ, RZ, RZ ;  /* 0x000000ffff127224 */ /* 0x000fe200078e00ff */
[----:B------:R-:W-:-:S02]  /*22bc0*/  UIMAD UR41, UR41, UR40, URZ ;  /* 0x00000028292972a4 */ /* 0x000fc4000f8e023f */
[----:B------:R-:W-:Y:S01]  /*22bd0*/  UIMAD UR42, UR4, UR42, URZ ;  /* 0x0000002a042a72a4 */ /* 0x000fe2000f8e023f */
[----:B------:R-:W-:-:S03]  /*22be0*/  ULDC UR49, c[0x0][0xc] ;  /* 0x0000030000317ab9 */ /* 0x000fc60000000800 */
[----:B------:R-:W-:Y:S02]  /*22bf0*/  UIADD3 UR4, UR42, 0x5f, URZ ;  /* 0x0000005f2a047890 */ /* 0x000fe4000fffe03f */
[----:B------:R-:W-:Y:S02]  /*22c00*/  UIADD3 UR47, UR42, 0x1, -UR40 ;  /* 0x000000012a2f7890 */ /* 0x000fe4000fffe828 */
[----:B-1----:R-:W-:Y:S02]  /*22c10*/  ULEA UR6, UR6, UR5, 0x18 ;  /* 0x0000000506067291 */ /* 0x002fe4000f8ec03f */
[----:B------:R-:W-:Y:S02]  /*22c20*/  UIMAD.WIDE UR4, UR4, 0x2aaaaaab, URZ ;  /* 0x2aaaaaab040478a5 */ /* 0x000fe4000f8e023f */
[----:B------:R-:W-:Y:S01]  /*22c30*/  UIADD3 UR40, UR42, -UR40, URZ ;  /* 0x800000282a287290 */ /* 0x000fe2000fffe03f */
[C---:B0-----:R-:W-:Y:S01]  /*22c40*/  IMAD.SHL.U32 R29, R8.reuse, 0x8, RZ ;  /* 0x00000008081d7824 */ /* 0x041fe200078e00ff */
[----:B------:R-:W-:Y:S01]  /*22c50*/  LOP3.LUT R7, R8, 0x7f, RZ, 0xc0, !PT ;  /* 0x0000007f08077812 */ /* 0x000fe200078ec0ff */
[----:B------:R-:W-:Y:S01]  /*22c60*/  IMAD.U32 R17, RZ, RZ, UR6 ;  /* 0x00000006ff117e24 */ /* 0x000fe2000f8e00ff */
[----:B------:R-:W-:-:S02]  /*22c70*/  USHF.R.U32.HI UR39, URZ, 0x1f, UR5 ;  /* 0x0000001f3f277899 */ /* 0x000fc40008011605 */
[C---:B------:R-:W-:Y:S02]  /*22c80*/  LOP3.LUT R5, R29.reuse, 0x38, RZ, 0xc0, !PT ;  /* 0x000000381d057812 */ /* 0x040fe400078ec0ff */
[----:B------:R-:W-:Y:S01]  /*22c90*/  LOP3.LUT R0, R29, 0x1f8, RZ, 0xc0, !PT ;  /* 0x000001f81d007812 */ /* 0x000fe200078ec0ff */
[----:B------:R-:W-:Y:S01]  /*22ca0*/  ULEA.HI.SX32 UR39, UR5, UR39, 0x1c ;  /* 0x0000002705277291 */ /* 0x000fe2000f8fe23f */
[C---:B------:R-:W-:Y:S02]  /*22cb0*/  LOP3.LUT R2, R5.reuse, 0x40, RZ, 0xfc, !PT ;  /* 0x0000004005027812 */ /* 0x040fe400078efcff */
[----:B------:R-:W-:Y:S02]  /*22cc0*/  ISETP.GE.AND P0, PT, R5, UR7, PT ;  /* 0x0000000705007c0c */ /* 0x000fe4000bf06270 */
[C---:B------:R-:W-:Y:S02]  /*22cd0*/  ISETP.GE.AND P2, PT, R2.reuse, UR9, PT ;  /* 0x0000000902007c0c */ /* 0x040fe4000bf46270 */
[----:B------:R-:W-:-:S02]  /*22ce0*/  ISETP.GE.AND P1, PT, R2, UR7, PT ;  /* 0x0000000702007c0c */ /* 0x000fc4000bf26270 */
[----:B------:R-:W-:Y:S02]  /*22cf0*/  LOP3.LUT R0, R0, 0x38, R8, 0x78, !PT ;  /* 0x0000003800007812 */ /* 0x000fe400078e7808 */
[----:B------:R-:W-:Y:S02]  /*22d00*/  LOP3.LUT R4, R5, 0x80, RZ, 0xfc, !PT ;  /* 0x0000008005047812 */ /* 0x000fe400078efcff */
[----:B------:R-:W-:Y:S02]  /*22d10*/  LOP3.LUT R29, R0, 0x200, R29, 0xf8, !PT ;  /* 0x00000200001d7812 */ /* 0x000fe400078ef81d */
[----:B------:R-:W-:Y:S02]  /*22d20*/  SEL R0, RZ, 0x1, P0 ;  /* 0x00000001ff007807 */ /* 0x000fe40000000000 */
[----:B------:R-:W-:Y:S01]  /*22d30*/  SEL R2, RZ, 0xffffffff, P1 ;  /* 0xffffffffff027807 */ /* 0x000fe20000800000 */
[----:B------:R-:W-:Y:S01]  /*22d40*/  IMAD R22, R29, 0x2, R17 ;  /* 0x000000021d167824 */ /* 0x000fe200078e0211 */
[----:B------:R-:W-:-:S02]  /*22d50*/  @P2 LOP3.LUT R16, R16, 0x40000, RZ, 0xfc, !PT ;  /* 0x0004000010102812 */ /* 0x000fc400078efcff */
[----:B------:R-:W-:Y:S02]  /*22d60*/  SHF.R.U32.HI R35, RZ, 0x3, R7 ;  /* 0x00000003ff237819 */ /* 0x000fe40000011607 */
[----:B------:R-:W-:-:S04]  /*22d70*/  @P1 LOP3.LUT R16, R16, 0x10, RZ, 0xfc, !PT ;  /* 0x0000001010101812 */ /* 0x000fc800078efcff */
[----:B------:R-:W-:-:S04]  /*22d80*/  LOP3.LUT R16, R16, 0xffffffdf, RZ, 0xc0, !PT ;  /* 0xffffffdf10107812 */ /* 0x000fc800078ec0ff */
[----:B------:R-:W-:Y:S02]  /*22d90*/  @P0 LOP3.LUT R16, R16, 0x20, RZ, 0xfc, !PT ;  /* 0x0000002010100812 */ /* 0x000fe400078efcff */
[----:B------:R-:W-:Y:S02]  /*22da0*/  ISETP.GE.AND P0, PT, R4, UR7, PT ;  /* 0x0000000704007c0c */ /* 0x000fe4000bf06270 */
[----:B------:R-:W-:-:S11]  /*22db0*/  LOP3.LUT R16, R16, 0xfffffff7, RZ, 0xc0, !PT ;  /* 0xfffffff710107812 */ /* 0x000fd600078ec0ff */
[----:B------:R-:W-:-:S04]  /*22dc0*/  @P0 LOP3.LUT R16, R16, 0x8, RZ, 0xfc, !PT ;  /* 0x0000000810100812 */ /* 0x000fc800078efcff */
[----:B------:R-:W-:Y:S02]  /*22dd0*/  LOP3.LUT R16, R16, 0xfffdffff, RZ, 0xc0, !PT ;  /* 0xfffdffff10107812 */ /* 0x000fe400078ec0ff */
[----:B--2---:R-:W-:Y:S01]  /*22de0*/  R2UR UR8, R3 ;  /* 0x00000000030872ca */ /* 0x004fe200000e0000 */
[----:B------:R-:W-:Y:S01]  /*22df0*/  IMAD.SHL.U32 R3, R2, 0x2, RZ ;  /* 0x0000000202037824 */ /* 0x000fe200078e00ff */
[----:B------:R-:W-:-:S04]  /*22e00*/  LOP3.LUT R2, R5, 0xc0, RZ, 0xfc, !PT ;  /* 0x000000c005027812 */ /* 0x000fc800078efcff */
[----:B------:R-:W-:Y:S02]  /*22e10*/  LOP3.LUT R0, R3, 0x2, R0, 0xe2, !PT ;  /* 0x0000000203007812 */ /* 0x000fe400078ee200 */
[----:B------:R-:W-:Y:S02]  /*22e20*/  SEL R3, RZ, 0x4, P0 ;  /* 0x00000004ff037807 */ /* 0x000fe40000000000 */
[----:B------:R-:W-:Y:S02]  /*22e30*/  ISETP.GE.AND P0, PT, R4, UR9, PT ;  /* 0x0000000904007c0c */ /* 0x000fe4000bf06270 */
[----:B------:R-:W-:Y:S01]  /*22e40*/  ISETP.GE.AND P1, PT, R2, UR9, PT ;  /* 0x0000000902007c0c */ /* 0x000fe2000bf26270 */
[----:B------:R-:W-:Y:S01]  /*22e50*/  ULOP3.LUT UR48, UR8, 0x2, URZ, 0xfc, !UPT ;  /* 0x0000000208307892 */ /* 0x000fe2000f8efc3f */
[----:B------:R-:W-:Y:S01]  /*22e60*/  LOP3.LUT R6, R0, R3, RZ, 0xfc, !PT ;  /* 0x0000000300067212 */ /* 0x000fe200078efcff */
[----:B------:R-:W-:Y:S01]  /*22e70*/  IMAD.SHL.U32 R0, R8, 0x10, RZ ;  /* 0x0000001008007824 */ /* 0x000fe200078e00ff */
[----:B------:R-:W-:-:S03]  /*22e80*/  ULDC UR8, c[0x0][0x2b8] ;  /* 0x0000ae0000087ab9 */ /* 0x000fc60000000800 */
[----:B------:R3:W-:Y:S01]  /*22e90*/  STL [R1+0x458], R6 ;  /* 0x0004580601007387 */ /* 0x0007e20000100800 */
[----:B------:R-:W-:-:S03]  /*22ea0*/  LOP3.LUT R0, R35, 0x70, R0, 0xf8, !PT ;  /* 0x0000007023007812 */ /* 0x000fc600078ef800 */
[----:B------:R-:W-:Y:S02]  /*22eb0*/  @P0 LOP3.LUT R16, R16, 0x20000, RZ, 0xfc, !PT ;  /* 0x0002000010100812 */ /* 0x000fe400078efcff */
[----:B------:R-:W-:Y:S02]  /*22ec0*/  ISETP.GE.AND P0, PT, R2, UR7, PT ;  /* 0x0000000702007c0c */ /* 0x000fe4000bf06270 */
[----:B------:R-:W-:Y:S02]  /*22ed0*/  LOP3.LUT R16, R16, 0xfffffffb, RZ, 0xc0, !PT ;  /* 0xfffffffb10107812 */ /* 0x000fe400078ec0ff */
[----:B------:R-:W-:-:S04]  /*22ee0*/  SEL R36, RZ, 0x8, P0 ;  /* 0x00000008ff247807 */ /* 0x000fc80000000000 */
[----:B------:R-:W-:-:S05]  /*22ef0*/  LOP3.LUT R36, R6, R36, RZ, 0xfc, !PT ;  /* 0x0000002406247212 */ /* 0x000fca00078efcff */
[----:B------:R-:W-:Y:S02]  /*22f00*/  @P0 LOP3.LUT R16, R16, 0x4, RZ, 0xfc, !PT ;  /* 0x0000000410100812 */ /* 0x000fe400078efcff */
[----:B------:R-:W-:Y:S02]  /*22f10*/  ISETP.GE.AND P0, PT, R5, UR43, PT ;  /* 0x0000002b05007c0c */ /* 0x000fe4000bf06270 */
[----:B------:R-:W-:-:S04]  /*22f20*/  LOP3.LUT R16, R16, 0xfffffffe, RZ, 0xc0, !PT ;  /* 0xfffffffe10107812 */ /* 0x000fc800078ec0ff */
[----:B------:R-:W-:-:S04]  /*22f30*/  LOP3.LUT R16, R16, 0xfffeffff, RZ, 0xc0, !PT ;  /* 0xfffeffff10107812 */ /* 0x000fc800078ec0ff */
[----:B------:R-:W-:Y:S02]  /*22f40*/  @P1 LOP3.LUT R16, R16, 0x10000, RZ, 0xfc, !PT ;  /* 0x0001000010101812 */ /* 0x000fe400078efcff */
[C---:B------:R-:W-:Y:S02]  /*22f50*/  ISETP.GE.AND P1, PT, R5.reuse, UR8, PT ;  /* 0x0000000805007c0c */ /* 0x040fe4000bf26270 */
[----:B------:R-:W-:Y:S02]  /*22f60*/  @P0 LOP3.LUT R16, R16, 0x1, RZ, 0xfc, !PT ;  /* 0x0000000110100812 */ /* 0x000fe400078efcff */
[----:B------:R-:W-:Y:S02]  /*22f70*/  ISETP.GE.AND P0, PT, R5, UR9, PT ;  /* 0x0000000905007c0c */ /* 0x000fe4000bf06270 */
[----:B------:R-:W-:-:S04]  /*22f80*/  LOP3.LUT R16, R16, 0xfff7ffff, RZ, 0xc0, !PT ;  /* 0xfff7ffff10107812 */ /* 0x000fc800078ec0ff */
[----:B------:R-:W-:-:S04]  /*22f90*/  LOP3.LUT R16, R16, 0xffefffff, RZ, 0xc0, !PT ;  /* 0xffefffff10107812 */ /* 0x000fc800078ec0ff */
[----:B------:R-:W-:-:S04]  /*22fa0*/  @P1 LOP3.LUT R16, R16, 0x100000, RZ, 0xfc, !PT ;  /* 0x0010000010101812 */ /* 0x000fc800078efcff */
[----:B---3--:R-:W-:-:S07]  /*22fb0*/  @P0 LOP3.LUT R16, R16, 0x80000, RZ, 0xfc, !PT ;  /* 0x0008000010100812 */ /* 0x008fce00078efcff */
.L_x_11422:
        /* <DEDUP_REMOVED lines=22> */
.L_x_11364:
[----:B------:R-:W-:Y:S01]  /*23120*/  ULDC UR8, c[0x0][0xd54] ;  /* 0x0003550000087ab9 */ /* 0x000fe20000000800 */
[----:B------:R-:W-:Y:S01]  /*23130*/  UMOV UR6, UR7 ;  /* 0x0000000700067c82 */ /* 0x000fe20008000000 */
[----:B------:R-:W-:-:S11]  /*23140*/  UISETP.NE.AND UP0, UPT, UR8, 0x1, UPT ;  /* 0x000000010800788c */ /* 0x000fd6000bf05270 */
[----:B------:R-:W-:Y:S02]  /*23150*/  @UP0 ULDC.64 UR10, c[0x0][0xd58] ;  /* 0x00035600000a0ab9 */ /* 0x000fe40000000a00 */
[----:B------:R-:W-:-:S04]  /*23160*/  UIMAD.WIDE.U32 UR4, UR7, UR10, URZ ;  /* 0x0000000a070472a5 */ /* 0x000fc8000f8e003f */
[----:B------:R-:W-:-:S04]  /*23170*/  @UP0 USHF.R.U32.HI UR6, URZ, UR11, UR5 ;  /* 0x0000000b3f060299 */ /* 0x000fc80008011605 */
[----:B------:R-:W-:-:S12]  /*23180*/  UIMAD UR4, UR6, UR8, URZ ;  /* 0x00000008060472a4 */ /* 0x000fd8000f8e023f */
.L_x_11365:
        /* <DEDUP_REMOVED lines=48> */
.L_x_11367:
[----:B------:R-:W-:-:S11]  /*23490*/  UISETP.NE.AND UP1, UPT, UR5, 0x1, UPT ;  /* 0x000000010500788c */ /* 0x000fd6000bf25270 */
[----:B------:R-:W-:Y:S02]  /*234a0*/  @UP1 ULDC.64 UR10, c[0x0][0xae0] ;  /* 0x0002b800000a1ab9 */ /* 0x000fe40000000a00 */
[----:B------:R-:W-:-:S04]  /*234b0*/  UIMAD.WIDE.U32 UR6, UR8, UR10, URZ ;  /* 0x0000000a080672a5 */ /* 0x000fc8000f8e003f */
[----:B------:R-:W-:-:S12]  /*234c0*/  @UP1 USHF.R.U32.HI UR8, URZ, UR11, UR7 ;  /* 0x0000000b3f081299 */ /* 0x000fd80008011607 */
.L_x_11368:
[----:B------:R-:W-:-:S04]  /*234d0*/  UIMAD UR8, UR8, UR5, UR5 ;  /* 0x00000005080872a4 */ /* 0x000fc8000f8e0205 */
[----:B------:R-:W-:-:S04]  /*234e0*/  UISETP.LT.AND UP1, UPT, UR4, UR8, UPT ;  /* 0x000000080400728c */ /* 0x000fc8000bf21270 */
[----:B------:R-:W-:-:S12]  /*234f0*/  USEL UR4, UR4, UR8, UP1 ;  /* 0x0000000804047287 */ /* 0x000fd80008800000 */
.L_x_11366:
        /* <DEDUP_REMOVED lines=28> */
.L_x_11370:
[----:B------:R-:W-:-:S11]  /*236c0*/  UISETP.NE.AND UP0, UPT, UR5, 0x1, UPT ;  /* 0x000000010500788c */ /* 0x000fd6000bf05270 */
[----:B------:R-:W-:Y:S02]  /*236d0*/  @UP0 ULDC.64 UR10, c[0x0][0xae0] ;  /* 0x0002b800000a0ab9 */ /* 0x000fe40000000a00 */
[----:B------:R-:W-:-:S04]  /*236e0*/  UIMAD.WIDE.U32 UR6, UR4, UR10, URZ ;  /* 0x0000000a040672a5 */ /* 0x000fc8000f8e003f */
[----:B------:R-:W-:-:S12]  /*236f0*/  @UP0 USHF.R.U32.HI UR4, URZ, UR11, UR7 ;  /* 0x0000000b3f040299 */ /* 0x000fd80008011607 */
.L_x_11371:
[----:B------:R-:W-:-:S04]  /*23700*/  UIMAD UR4, UR4, UR5, URZ ;  /* 0x00000005040472a4 */ /* 0x000fc8000f8e023f */
[----:B------:R-:W-:-:S04]  /*23710*/  UISETP.LT.AND UP0, UPT, UR8, UR4, UPT ;  /* 0x000000040800728c */ /* 0x000fc8000bf01270 */
[----:B------:R-:W-:-:S12]  /*23720*/  USEL UR8, UR8, UR4, !UP0 ;  /* 0x0000000408087287 */ /* 0x000fd8000c000000 */
.L_x_11369:
        /* <DEDUP_REMOVED lines=26> */
.L_x_11373:
        /* <DEDUP_REMOVED lines=20> */
.L_x_11376:
[----:B------:R-:W-:Y:S05]  /*23a10*/  BSYNC B6 ;  /* 0x0000000000067941 */ /* 0x000fea0003800000 */
.L_x_11375:
        /* <DEDUP_REMOVED lines=20> */
.L_x_11379:
        /* <DEDUP_REMOVED lines=15> */
.L_x_11378:
[----:B------:R-:W-:Y:S05]  /*23c50*/  BSYNC B6 ;  /* 0x0000000000067941 */ /* 0x000fea0003800000 */
.L_x_11377:
        /* <DEDUP_REMOVED lines=17> */
.L_x_11439:
[----:B-1----:R-:W1:Y:S01]  /*23d70*/  S2R R2, SR_TID.X ;  /* 0x0000000000027919 */ /* 0x002e620000002100 */
[----:B0-----:R-:W-:Y:S01]  /*23d80*/  ISETP.NE.AND P1, PT, R10, 0x1, PT ;  /* 0x000000010a00780c */ /* 0x001fe20003f25270 */
[----:B------:R-:W-:Y:S01]  /*23d90*/  IMAD.MOV.U32 R25, RZ, RZ, RZ ;  /* 0x000000ffff197224 */ /* 0x000fe200078e00ff */
[----:B-----5:R-:W-:Y:S02]  /*23da0*/  SHF.R.S32.HI R30, RZ, 0x1f, R28 ;  /* 0x0000001fff1e7819 */ /* 0x020fe4000001141c */
[----:B------:R-:W-:-:S09]  /*23db0*/  LOP3.LUT R16, R16, 0xffff7fff, RZ, 0xc0, !PT ;  /* 0xffff7fff10107812 */ /* 0x000fd200078ec0ff */
[----:B------:R-:W0:Y:S01]  /*23dc0*/  @P1 LDC R3, c[0x0][0x438] ;  /* 0x00010e00ff031b82 */ /* 0x000e220000000800 */
[----:B------:R-:W-:Y:S01]  /*23dd0*/  @P1 LOP3.LUT R16, R16, 0x8000, RZ, 0xfc, !PT ;  /* 0x0000800010101812 */ /* 0x000fe200078efcff */
[----:B-1----:R-:W-:-:S06]  /*23de0*/  IMAD.SHL.U32 R8, R2, 0x10, RZ ;  /* 0x0000001002087824 */ /* 0x002fcc00078e00ff */
[----:B------:R-:W1:Y:S01]  /*23df0*/  @P1 LDC R2, c[0x0][0x434] ;  /* 0x00010d00ff021b82 */ /* 0x000e620000000800 */
[----:B------:R-:W-:-:S05]  /*23e00*/  LOP3.LUT R8, R35, 0x70, R8, 0xf8, !PT ;  /* 0x0000007023087812 */ /* 0x000fca00078ef808 */
[----:B------:R-:W-:-:S04]  /*23e10*/  IMAD R4, R0, 0x60, R8 ;  /* 0x0000006000047824 */ /* 0x000fc800078e0208 */
[C---:B------:R-:W-:Y:S01]  /*23e20*/  IMAD.IADD R33, R4.reuse, 0x1, R31 ;  /* 0x0000000104217824 */ /* 0x040fe200078e021f */
[----:B------:R-:W-:-:S03]  /*23e30*/  ISETP.GE.AND P0, PT, R4, UR42, PT ;  /* 0x0000002a04007c0c */ /* 0x000fc6000bf06270 */
[----:B------:R-:W-:Y:S01]  /*23e40*/  IMAD.MOV.U32 R9, RZ, RZ, R33 ;  /* 0x000000ffff097224 */ /* 0x000fe200078e0021 */
[----:B------:R-:W-:Y:S01]  /*23e50*/  ISETP.GT.U32.OR P0, PT, R8, 0x5f, P0 ;  /* 0x0000005f0800780c */ /* 0x000fe20000704470 */
[----:B-1----:R-:W-:-:S05]  /*23e60*/  @P1 IMAD.HI.U32 R2, R33, R2, RZ ;  /* 0x0000000221021227 */ /* 0x002fca00078e00ff */
[----:B0-----:R-:W-:-:S07]  /*23e70*/  @P1 SHF.R.U32.HI R9, RZ, R3, R2 ;  /* 0x00000003ff091219 */ /* 0x001fce0000011602 */
        /* <DEDUP_REMOVED lines=9> */
[----:B------:R-:W-:Y:S01]  /*23f10*/  @!P0 LEA.HI.X R5, R2, R5, R3, 0x2, P1 ;  /* 0x0000000502058211 */ /* 0x000fe200008f1403 */
[----:B------:R-:W-:-:S04]  /*23f20*/  IMAD.MOV R2, RZ, RZ, -R9 ;  /* 0x000000ffff027224 */ /* 0x000fc800078e0a09 */
[----:B------:R-:W-:Y:S01]  /*23f30*/  IMAD R33, R10, R2, R33 ;  /* 0x000000020a217224 */ /* 0x000fe200078e0221 */
[----:B------:R0:W5:Y:S01]  /*23f40*/  @!P0 LDG.E R25, desc[UR36][R4.64] ;  /* 0x0000002404198981 */ /* 0x000162000c1e1900 */
[----:B------:R-:W-:Y:S01]  /*23f50*/  IMAD R2, RZ, RZ, -UR38 ;  /* 0x80000026ff027e24 */ /* 0x000fe2000f8e02ff */
[----:B------:R-:W-:Y:S02]  /*23f60*/  ISETP.GT.U32.AND P0, PT, R8, 0x5f, PT ;  /* 0x0000005f0800780c */ /* 0x000fe40003f04070 */
[----:B------:R-:W-:Y:S01]  /*23f70*/  LOP3.LUT R16, R16, 0xffffdfff, RZ, 0xc0, !PT ;  /* 0xffffdfff10107812 */ /* 0x000fe200078ec0ff */
[----:B------:R-:W-:Y:S02]  /*23f80*/  IMAD R19, R19, R2, UR46 ;  /* 0x0000002e13137e24 */ /* 0x000fe4000f8e0202 */
[----:B------:R-:W-:-:S03]  /*23f90*/  IMAD.U32 R2, RZ, RZ, UR48 ;  /* 0x00000030ff027e24 */ /* 0x000fc6000f8e00ff */
[----:B------:R-:W-:Y:S02]  /*23fa0*/  SHF.R.S32.HI R27, RZ, 0x1f, R19 ;  /* 0x0000001fff1b7819 */ /* 0x000fe40000011413 */
[----:B------:R-:W-:-:S13]  /*23fb0*/  ISETP.NE.AND P2, PT, R2, 0x3, PT ;  /* 0x000000030200780c */ /* 0x000fda0003f45270 */
[----:B------:R-:W-:-:S04]  /*23fc0*/  @P2 LOP3.LUT R16, R16, 0x2000, RZ, 0xfc, !PT ;  /* 0x0000200010102812 */ /* 0x000fc800078efcff */
[----:B------:R-:W-:-:S04]  /*23fd0*/  LOP3.LUT R16, R16, 0xfffffffd, RZ, 0xc0, !PT ;  /* 0xfffffffd10107812 */ /* 0x000fc800078ec0ff */
[----:B------:R-:W-:Y:S01]  /*23fe0*/  @P0 LOP3.LUT R16, R16, 0x2, RZ, 0xfc, !PT ;  /* 0x0000000210100812 */ /* 0x000fe200078efcff */
[----:B0-----:R-:W-:Y:S06]  /*23ff0*/  @!P2 BRA `(.L_x_11381) ;  /* 0x000000000004a947 */ /* 0x001fec0003800000 */
[----:B------:R-:W-:Y:S01]  /*24000*/  BPT.TRAP 0x1 ;  /* 0x000000040000795c */ /* 0x000fe20000300000 */
.L_x_11381:
[----:B------:R-:W-:Y:S01]  /*24010*/  IMAD R24, R18, 0x8, R17 ;  /* 0x0000000812187824 */ /* 0x000fe200078e0211 */
[----:B------:R-:W-:Y:S01]  /*24020*/  SHF.L.U32 R3, R26, 0x1f, RZ ;  /* 0x0000001f1a037819 */ /* 0x000fe200000006ff */
[----:B------:R-:W-:Y:S03]  /*24030*/  BSSY B0, `(.L_x_11382) ;  /* 0x0000003000007945 */ /* 0x000fe60003800000 */
[----:B------:R-:W0:Y:S02]  /*24040*/  SYNCS.PHASECHK.TRANS64.TRYWAIT P0, [R24+URZ+0x32440], R3 ;  /* 0x03244003180075a7 */ /* 0x000e24000800017f */
[----:B0-----:R-:W-:Y:S05]  /*24050*/  @!P0 BRA `(.L_x_11383) ;  /* 0x0000003c00388947 */ /* 0x001fea0003800000 */
.L_x_11440:
[----:B------:R-:W-:Y:S05]  /*24060*/  BSYNC B0 ;  /* 0x0000000000007941 */ /* 0x000fea0003800000 */
.L_x_11382:
[----:B------:R-:W-:Y:S01]  /*24070*/  SHF.R.S32.HI R37, RZ, 0x1f, R33 ;  /* 0x0000001fff257819 */ /* 0x000fe20000011421 */
[----:B------:R-:W-:Y:S01]  /*24080*/  ULDC.64 UR4, c[0x0][0x300] ;  /* 0x0000c00000047ab9 */ /* 0x000fe20000000a00 */
[----:B------:R-:W1:Y:S01]  /*24090*/  S2R R6, SR_TID.X ;  /* 0x0000000000067919 */ /* 0x000e620000002100 */
[----:B-----5:R-:W-:Y:S02]  /*240a0*/  SHF.R.S32.HI R4, RZ, 0x1f, R25 ;  /* 0x0000001fff047819 */ /* 0x020fe40000011419 */
[----:B------:R-:W-:Y:S01]  /*240b0*/  IMAD R2, R37, UR4, RZ ;  /* 0x0000000425027c24 */ /* 0x000fe2000f8e02ff */
[----:B------:R-:W-:Y:S02]  /*240c0*/  LOP3.LUT P2, RZ, R16, 0x1, RZ, 0xc0, !PT ;  /* 0x0000000110ff7812 */ /* 0x000fe4000784c0ff */
[----:B------:R2:W-:Y:S01]  /*240d0*/  STL [R1+0x450], R4 ;  /* 0x0004500401007387 */ /* 0x0005e20000100800 */
[C---:B------:R-:W-:Y:S02]  /*240e0*/  IMAD R5, R33.reuse, UR5, R2 ;  /* 0x0000000521057c24 */ /* 0x040fe4000f8e0202 */
[----:B0-----:R-:W-:Y:S01]  /*240f0*/  IMAD.WIDE.U32 R2, R33, UR4, RZ ;  /* 0x0000000421027c25 */ /* 0x001fe2000f8e00ff */
[----:B------:R-:W-:-:S03]  /*24100*/  ULDC.64 UR4, c[0x0][0x310] ;  /* 0x0000c40000047ab9 */ /* 0x000fc60000000a00 */
[----:B------:R-:W-:Y:S02]  /*24110*/  IMAD.IADD R3, R3, 0x1, R5 ;  /* 0x0000000103037824 */ /* 0x000fe400078e0205 */
[----:B--2---:R-:W-:Y:S02]  /*24120*/  IMAD R4, R4, UR4, RZ ;  /* 0x0000000404047c24 */ /* 0x004fe4000f8e02ff */
        /* <DEDUP_REMOVED lines=57> */
.L_x_11454:
        /* <DEDUP_REMOVED lines=10> */
.L_x_11385:
        /* <DEDUP_REMOVED lines=10> */
.L_x_11386:
        /* <DEDUP_REMOVED lines=24> */
.L_x_11388:
[----:B------:R-:W-:Y:S05]  /*24780*/  BSYNC B6 ;  /* 0x0000000000067941 */ /* 0x000fea0003800000 */
.L_x_11387:
[----:B------:R-:W2:Y:S01]  /*24790*/  S2R R20, SR_TID.X ;  /* 0x0000000000147919 */ /* 0x000ea20000002100 */
[----:B------:R-:W-:Y:S01]  /*247a0*/  UISETP.NE.AND UP0, UPT, UR50, URZ, UPT ;  /* 0x0000003f3200728c */ /* 0x000fe2000bf05270 */
[----:B------:R-:W-:Y:S01]  /*247b0*/  R2UR UR6, R27 ;  /* 0x000000001b0672ca */ /* 0x000fe200000e0000 */
[----:B------:R-:W-:Y:S01]  /*247c0*/  ULDC.64 UR8, c[0x0][0x2d8] ;  /* 0x0000b60000087ab9 */ /* 0x000fe20000000a00 */
[----:B------:R-:W-:Y:S02]  /*247d0*/  R2UR UR7, R19 ;  /* 0x00000000130772ca */ /* 0x000fe400000e0000 */
[----:B------:R-:W-:Y:S02]  /*247e0*/  LOP3.LUT P5, RZ, R16, 0x100000, RZ, 0xc0, !PT ;  /* 0x0010000010ff7812 */ /* 0x000fe400078ac0ff */
[----:B------:R-:W-:-:S04]  /*247f0*/  PLOP3.LUT P0, PT, PT, PT, UP0, 0x80, 0x0 ;  /* 0x000000000000781c */ /* 0x000fc80003f0f008 */
[----:B------:R-:W-:-:S03]  /*24800*/  @UP0 ULDC UR4, c[0x0][0x44c] ;  /* 0x0001130000040ab9 */ /* 0x000fc60000000800 */
[----:B------:R-:W-:-:S04]  /*24810*/  UIMAD UR6, UR6, UR8, URZ ;  /* 0x00000008060672a4 */ /* 0x000fc8000f8e023f */
[----:B------:R-:W-:Y:S01]  /*24820*/  UIMAD UR6, UR7, UR9, UR6 ;  /* 0x00000009070672a4 */ /* 0x000fe2000f8e0206 */
[----:B--2---:R-:W-:-:S05]  /*24830*/  IMAD.SHL.U32 R20, R20, 0x10, RZ ;  /* 0x0000001014147824 */ /* 0x004fca00078e00ff */
[----:B------:R-:W-:-:S05]  /*24840*/  LOP3.LUT R20, R35, 0x70, R20, 0xf8, !PT ;  /* 0x0000007023147812 */ /* 0x000fca00078ef814 */
[----:B------:R-:W-:-:S04]  /*24850*/  VIADD R34, R20, UR43 ;  /* 0x0000002b14227c36 */ /* 0x000fc80008000000 */
[----:B------:R-:W-:Y:S01]  /*24860*/  @P0 IMAD.HI.U32 R0, R34, UR4, RZ ;  /* 0x0000000422000c27 */ /* 0x000fe2000f8e00ff */
[----:B------:R-:W-:Y:S01]  /*24870*/  PLOP3.LUT P0, PT, PT, PT, UP0, 0x80, 0x0 ;  /* 0x000000000000781c */ /* 0x000fe20003f0f008 */
[----:B------:R-:W-:Y:S02]  /*24880*/  @UP0 ULDC UR4, c[0x0][0x450] ;  /* 0x0001140000040ab9 */ /* 0x000fe40000000800 */
[----:B------:R-:W-:-:S10]  /*24890*/  IMAD.MOV.U32 R7, RZ, RZ, R34 ;  /* 0x000000ffff077224 */ /* 0x000fd400078e0022 */
[----:B------:R-:W-:Y:S02]  /*248a0*/  @P0 SHF.R.U32.HI R7, RZ, UR4, R0 ;  /* 0x00000004ff070c19 */ /* 0x000fe40008011600 */
[----:B------:R-:W-:Y:S02]  /*248b0*/  R2UR UR4, R19 ;  /* 0x00000000130472ca */ /* 0x000fe400000e0000 */
[----:B------:R-:W-:-:S11]  /*248c0*/  SHF.R.S32.HI R0, RZ, 0x1f, R7 ;  /* 0x0000001fff007819 */ /* 0x000fd60000011407 */
[----:B------:R-:W-:-:S03]  /*248d0*/  UIMAD.WIDE.U32 UR4, UR4, UR8, URZ ;  /* 0x00000008040472a5 */ /* 0x000fc6000f8e003f */
[----:B------:R-:W-:Y:S01]  /*248e0*/  ULDC.64 UR8, c[0x0][0x2e0] ;  /* 0x0000b80000087ab9 */ /* 0x000fe20000000a00 */
[----:B------:R-:W-:Y:S02]  /*248f0*/  UIADD3 UR5, UR5, UR6, URZ ;  /* 0x0000000605057290 */ /* 0x000fe4000fffe03f */
[----:B------:R-:W-:Y:S02]  /*24900*/  UIMAD UR6, UR51, UR8, URZ ;  /* 0x00000008330672a4 */ /* 0x000fe4000f8e023f */
[----:B------:R-:W-:Y:S02]  /*24910*/  UIMAD.WIDE.U32 UR4, UR38, UR8, UR4 ;  /* 0x00000008260472a5 */ /* 0x000fe4000f8e0004 */
[----:B------:R-:W-:-:S04]  /*24920*/  UIMAD UR6, UR38, UR9, UR6 ;  /* 0x00000009260672a4 */ /* 0x000fc8000f8e0206 */
[----:B------:R-:W-:Y:S02]  /*24930*/  UIADD3 UR6, UR5, UR6, URZ ;  /* 0x0000000605067290 */ /* 0x000fe4000fffe03f */
[----:B0-----:R-:W-:Y:S02]  /*24940*/  IMAD.U32 R5, RZ, RZ, UR5 ;  /* 0x00000005ff057e24 */ /* 0x001fe4000f8e00ff */
[----:B------:R-:W-:Y:S02]  /*24950*/  IMAD.MOV R5, RZ, RZ, -R7 ;  /* 0x000000ffff057224 */ /* 0x000fe400078e0a07 */
[----:B------:R-:W-:Y:S01]  /*24960*/  IMAD.U32 R4, RZ, RZ, UR4 ;  /* 0x00000004ff047e24 */ /* 0x000fe2000f8e00ff */
[----:B------:R-:W-:Y:S01]  /*24970*/  ULDC.64 UR4, c[0x0][0x2d0] ;  /* 0x0000b40000047ab9 */ /* 0x000fe20000000a00 */
[----:B------:R-:W-:Y:S01]  /*24980*/  IMAD.U32 R3, RZ, RZ, UR6 ;  /* 0x00000006ff037e24 */ /* 0x000fe2000f8e00ff */
[----:B------:R-:W-:Y:S01]  /*24990*/  ULDC UR6, c[0x0][0x448] ;  /* 0x0001120000067ab9 */ /* 0x000fe20000000800 */
[----:B------:R-:W-:-:S02]  /*249a0*/  IMAD R0, R0, UR4, RZ ;  /* 0x0000000400007c24 */ /* 0x000fc4000f8e02ff */
[----:B------:R-:W-:Y:S02]  /*249b0*/  IMAD R5, R5, UR6, R34 ;  /* 0x0000000605057c24 */ /* 0x000fe4000f8e0222 */
        /* <DEDUP_REMOVED lines=16> */
[----:B------:R-:W-:Y:S01]  /*24ac0*/  VIADD R4, R35, UR43 ;  /* 0x0000002b23047c36 */ /* 0x000fe20008000000 */
[----:B------:R-:W-:Y:S01]  /*24ad0*/  LOP3.LUT R16, R16, 0xffffefff, RZ, 0xc0, !PT ;  /* 0xffffefff10107812 */ /* 0x000fe200078ec0ff */
[----:B------:R-:W2:Y:S02]  /*24ae0*/  SHFL.IDX PT, R14, R0, RZ, 0x181f ;  /* 0x00181fff000e7589 */ /* 0x000ea400000e0000 */
[C---:B------:R-:W-:Y:S01]  /*24af0*/  VIADD R6, R4.reuse, 0x10 ;  /* 0x0000001004067836 */ /* 0x040fe20000000000 */
[C---:B------:R-:W-:Y:S01]  /*24b00*/  ISETP.GE.AND P1, PT, R4.reuse, UR41, PT ;  /* 0x0000002904007c0c */ /* 0x040fe2000bf26270 */
[----:B------:R-:W-:Y:S01]  /*24b10*/  VIADD R13, R4, 0x40 ;  /* 0x00000040040d7836 */ /* 0x000fe20000000000 */
[----:B------:R-:W3:Y:S04]  /*24b20*/  SHFL.IDX PT, R3, R5, RZ, 0x181f ;  /* 0x00181fff05037589 */ /* 0x000ee800000e0000 */
[----:B------:R-:W-:Y:S01]  /*24b30*/  SHFL.IDX PT, R9, R0, 0x2, 0x181f ;  /* 0x00581f0000097f89 */ /* 0x000fe200000e0000 */
[----:B------:R-:W-:-:S03]  /*24b40*/  ISETP.GE.AND P3, PT, R13, UR41, PT ;  /* 0x000000290d007c0c */ /* 0x000fc6000bf66270 */
[----:B------:R-:W-:Y:S03]  /*24b50*/  SHFL.IDX PT, R8, R5, 0x2, 0x181f ;  /* 0x00581f0005087f89 */ /* 0x000fe600000e0000 */
[----:B------:R-:W-:Y:S01]  /*24b60*/  @P1 LOP3.LUT R16, R16, 0x1000, RZ, 0xfc, !PT ;  /* 0x0000100010101812 */ /* 0x000fe200078efcff */
[----:B------:R-:W-:Y:S03]  /*24b70*/  SHFL.IDX PT, R7, R0, 0x3, 0x181f ;  /* 0x00781f0000077f89 */ /* 0x000fe600000e0000 */
[----:B------:R-:W-:Y:S01]  /*24b80*/  LOP3.LUT R16, R16, 0xfffff7ff, RZ, 0xc0, !PT ;  /* 0xfffff7ff10107812 */ /* 0x000fe200078ec0ff */
[----:B------:R-:W-:Y:S04]  /*24b90*/  SHFL.IDX PT, R21, R0, 0x5, 0x181f ;  /* 0x00b81f0000157f89 */ /* 0x000fe800000e0000 */
[----:B------:R-:W-:Y:S01]  /*24ba0*/  SHFL.IDX PT, R15, R0, 0x6, 0x181f ;  /* 0x00d81f00000f7f89 */ /* 0x000fe200000e0000 */
[----:B0-----:R-:W-:-:S03]  /*24bb0*/  IMAD.SHL.U32 R35, R2, 0x8, RZ ;  /* 0x0000000802237824 */ /* 0x001fc600078e00ff */
[----:B------:R-:W-:Y:S02]  /*24bc0*/  SHFL.IDX PT, R2, R5, 0x1, 0x181f ;  /* 0x00381f0005027f89 */ /* 0x000fe400000e0000 */
[----:B------:R-:W-:-:S04]  /*24bd0*/  LOP3.LUT R35, R35, 0x38, RZ, 0xc0, !PT ;  /* 0x0000003823237812 */ /* 0x000fc800078ec0ff */
[----:B--2---:R-:W-:Y:S02]  /*24be0*/  @!P1 LEA R12, P0, R35, R14, 0x1 ;  /* 0x0000000e230c9211 */ /* 0x004fe400078008ff */
[----:B------:R-:W0:Y:S03]  /*24bf0*/  SHFL.IDX PT, R14, R0, 0x1, 0x181f ;  /* 0x00381f00000e7f89 */ /* 0x000e2600000e0000 */
[----:B---3--:R-:W-:Y:S01]  /*24c00*/  @!P1 IMAD.X R3, RZ, RZ, R3, P0 ;  /* 0x000000ffff039224 */ /* 0x008fe200000e0603 */
[----:B------:R-:W-:Y:S02]  /*24c10*/  ISETP.GE.AND P1, PT, R6, UR41, PT ;  /* 0x0000002906007c0c */ /* 0x000fe4000bf26270 */
[----:B------:R-:W2:Y:S11]  /*24c20*/  SHFL.IDX PT, R6, R5, 0x3, 0x181f ;  /* 0x00781f0005067f89 */ /* 0x000eb600000e0000 */
[----:B------:R-:W-:-:S04]  /*24c30*/  @P1 LOP3.LUT R16, R16, 0x800, RZ, 0xfc, !PT ;  /* 0x0000080010101812 */ /* 0x000fc800078efcff */
[----:B------:R-:W-:Y:S02]  /*24c40*/  LOP3.LUT R16, R16, 0xfffffbff, RZ, 0xc0, !PT ;  /* 0xfffffbff10107812 */ /* 0x000fe400078ec0ff */
[----:B0-----:R-:W-:Y:S02]  /*24c50*/  @!P1 LEA R10, P0, R35, R14, 0x1 ;  /* 0x0000000e230a9211 */ /* 0x001fe400078008ff */
[----:B------:R-:W0:Y:S03]  /*24c60*/  SHFL.IDX PT, R14, R0, 0x4, 0x181f ;  /* 0x00981f00000e7f89 */ /* 0x000e2600000e0000 */
[----:B------:R-:W-:Y:S02]  /*24c70*/  @!P1 IMAD.X R11, RZ, RZ, R2, P0 ;  /* 0x000000ffff0b9224 */ /* 0x000fe400000e0602 */
[----:B------:R-:W-:-:S05]  /*24c80*/  VIADD R2, R4, 0x20 ;  /* 0x0000002004027836 */ /* 0x000fca0000000000 */
[----:B------:R-:W-:Y:S01]  /*24c90*/  ISETP.GE.AND P6, PT, R2, UR41, PT ;  /* 0x0000002902007c0c */ /* 0x000fe2000bfc6270 */
[----:B------:R-:W-:-:S05]  /*24ca0*/  VIADD R2, R4, 0x30 ;  /* 0x0000003004027836 */ /* 0x000fca0000000000 */
[----:B------:R-:W-:Y:S02]  /*24cb0*/  ISETP.GE.AND P4, PT, R2, UR41, PT ;  /* 0x0000002902007c0c */ /* 0x000fe4000bf86270 */
[----:B------:R-:W3:Y:S05]  /*24cc0*/  SHFL.IDX PT, R2, R5, 0x4, 0x181f ;  /* 0x00981f0005027f89 */ /* 0x000eea00000e0000 */
[----:B------:R-:W-:Y:S02]  /*24cd0*/  @!P6 LEA R9, P0, R35, R9, 0x1 ;  /* 0x000000092309e211 */ /* 0x000fe400078008ff */
[----:B------:R-:W-:-:S03]  /*24ce0*/  @P6 LOP3.LUT R16, R16, 0x400, RZ, 0xfc, !PT ;  /* 0x0000040010106812 */ /* 0x000fc600078efcff */
[----:B------:R-:W-:Y:S01]  /*24cf0*/  @!P6 IMAD.X R8, RZ, RZ, R8, P0 ;  /* 0x000000ffff08e224 */ /* 0x000fe200000e0608 */
[----:B------:R-:W-:Y:S02]  /*24d00*/  @!P4 LEA R7, P0, R35, R7, 0x1 ;  /* 0x000000072307c211 */ /* 0x000fe400078008ff */
[----:B------:R-:W-:-:S03]  /*24d10*/  LOP3.LUT R16, R16, 0xffbfffff, RZ, 0xc0, !PT ;  /* 0xffbfffff10107812 */ /* 0x000fc600078ec0ff */
[----:B--2---:R-:W-:Y:S01]  /*24d20*/  @!P4 IMAD.X R6, RZ, RZ, R6, P0 ;  /* 0x000000ffff06c224 */ /* 0x004fe200000e0606 */
[----:B0-----:R-:W-:Y:S02]  /*24d30*/  @!P3 LEA R14, P0, R35, R14, 0x1 ;  /* 0x0000000e230eb211 */ /* 0x001fe400078008ff */
[----:B------:R-:W-:-:S04]  /*24d40*/  @P6 LOP3.LUT R16, R16, 0x400000, RZ, 0xfc, !PT ;  /* 0x0040000010106812 */ /* 0x000fc800078efcff */
[C---:B------:R-:W-:Y:S01]  /*24d50*/  LOP3.LUT P6, RZ, R16.reuse, 0x1000, RZ, 0xc0, !PT ;  /* 0x0000100010ff7812 */ /* 0x040fe200078cc0ff */
[----:B---3--:R-:W-:Y:S01]  /*24d60*/  @!P3 IMAD.X R13, RZ, RZ, R2, P0 ;  /* 0x000000ffff0db224 */ /* 0x008fe200000e0602 */
[----:B------:R-:W-:Y:S01]  /*24d70*/  LOP3.LUT R16, R16, 0xfffffdff, RZ, 0xc0, !PT ;  /* 0xfffffdff10107812 */ /* 0x000fe200078ec0ff */
[----:B------:R-:W-:-:S03]  /*24d80*/  VIADD R2, R4, 0x50 ;  /* 0x0000005004027836 */ /* 0x000fc60000000000 */
[----:B------:R-:W-:Y:S02]  /*24d90*/  @P4 LOP3.LUT R16, R16, 0x200, RZ, 0xfc, !PT ;  /* 0x0000020010104812 */ /* 0x000fe400078efcff */
[----:B------:R-:W-:Y:S01]  /*24da0*/  ISETP.GE.AND P2, PT, R2, UR41, PT ;  /* 0x0000002902007c0c */ /* 0x000fe2000bf46270 */
[----:B------:R-:W-:Y:S01]  /*24db0*/  VIADD R2, R4, 0x60 ;  /* 0x0000006004027836 */ /* 0x000fe20000000000 */
[----:B------:R-:W-:-:S04]  /*24dc0*/  LOP3.LUT R16, R16, 0xfffffeff, RZ, 0xc0, !PT ;  /* 0xfffffeff10107812 */ /* 0x000fc800078ec0ff */
[----:B------:R-:W-:Y:S02]  /*24dd0*/  ISETP.GE.AND P1, PT, R2, UR41, PT ;  /* 0x0000002902007c0c */ /* 0x000fe4000bf26270 */
[----:B------:R-:W0:Y:S01]  /*24de0*/  SHFL.IDX PT, R2, R5, 0x5, 0x181f ;  /* 0x00b81f0005027f89 */ /* 0x000e2200000e0000 */
[----:B------:R-:W-:-:S04]  /*24df0*/  @P3 LOP3.LUT R16, R16, 0x100, RZ, 0xfc, !PT ;  /* 0x0000010010103812 */ /* 0x000fc800078efcff */
[----:B------:R-:W-:Y:S02]  /*24e00*/  @!P2 LEA R21, P0, R35, R21, 0x1 ;  /* 0x000000152315a211 */ /* 0x000fe400078008ff */
[----:B------:R-:W-:-:S04]  /*24e10*/  LOP3.LUT R16, R16, 0xffffff7f, RZ, 0xc0, !PT ;  /* 0xffffff7f10107812 */ /* 0x000fc800078ec0ff */
[----:B------:R-:W-:-:S04]  /*24e20*/  @P2 LOP3.LUT R16, R16, 0x80, RZ, 0xfc, !PT ;  /* 0x0000008010102812 */ /* 0x000fc800078efcff */
[----:B------:R-:W-:-:S04]  /*24e30*/  LOP3.LUT R16, R16, 0xffffffbf, RZ, 0xc0, !PT ;  /* 0xffffffbf10107812 */ /* 0x000fc800078ec0ff */
[----:B------:R-:W-:Y:S01]  /*24e40*/  @P1 LOP3.LUT R16, R16, 0x40, RZ, 0xfc, !PT ;  /* 0x0000004010101812 */ /* 0x000fe200078efcff */
[----:B0-----:R-:W-:Y:S01]  /*24e50*/  @!P2 IMAD.X R20, RZ, RZ, R2, P0 ;  /* 0x000000ffff14a224 */ /* 0x001fe200000e0602 */
[----:B------:R-:W-:Y:S01]  /*24e60*/  @!P1 LEA R35, P0, R35, R15, 0x1 ;  /* 0x0000000f23239211 */ /* 0x000fe200078008ff */
[----:B------:R-:W0:Y:S04]  /*24e70*/  SHFL.IDX PT, R2, R5, 0x6, 0x181f ;  /* 0x00d81f0005027f89 */ /* 0x000e2800000e0000 */
[----:B------:R-:W2:Y:S01]  /*24e80*/  SHFL.IDX PT, R5, R5, 0x7, 0x181f ;  /* 0x00f81f0005057f89 */ /* 0x000ea200000e0000 */
[----:B0-----:R-:W-:Y:S01]  /*24e90*/  @!P1 IMAD.X R15, RZ, RZ, R2, P0 ;  /* 0x000000ffff0f9224 */ /* 0x001fe200000e0602 */
[----:B------:R-:W-:Y:S01]  /*24ea0*/  LOP3.LUT P0, RZ, R16, 0x800, RZ, 0xc0, !PT ;  /* 0x0000080010ff7812 */ /* 0x000fe2000780c0ff */
[----:B------:R-:W-:-:S05]  /*24eb0*/  @!P6 IMAD.MOV.U32 R2, RZ, RZ, R12 ;  /* 0x000000ffff02e224 */ /* 0x000fca00078e000c */
[----:B------:R0:W-:Y:S01]  /*24ec0*/  @!P6 LDGSTS.E.BYPASS.LTC128B.128 [R22+0x18400], desc[UR36][R2.64], !P5 ;  /* 0x184000000216efae */ /* 0x0001e2000e901d64 */
[----:B------:R-:W-:-:S06]  /*24ed0*/  LOP3.LUT P6, RZ, R16, 0x400000, RZ, 0xc0, !PT ;  /* 0x0040000010ff7812 */ /* 0x000fcc00078cc0ff */
[----:B0-----:R-:W-:Y:S02]  /*24ee0*/  @!P0 IMAD.MOV.U32 R2, RZ, RZ, R10 ;  /* 0x000000ffff028224 */ /* 0x001fe400078e000a */
        /* <DEDUP_REMOVED lines=8> */
[----:B0-----:R-:W-:Y:S02]  /*24f70*/  @!P3 IMAD.MOV.U32 R2, RZ, RZ, R14 ;  /* 0x000000ffff02b224 */ /* 0x001fe400078e000e */
[----:B------:R-:W-:Y:S01]  /*24f80*/  @!P3 IMAD.MOV.U32 R3, RZ, RZ, R13 ;  /* 0x000000ffff03b224 */ /* 0x000fe200078e000d */
[----:B------:R0:W3:Y:S04]  /*24f90*/  SHFL.IDX PT, R14, R0, 0x7, 0x181f ;  /* 0x00f81f00000e7f89 */ /* 0x0000e800000e0000 */
[----:B------:R4:W-:Y:S02]  /*24fa0*/  @!P3 LDGSTS.E.BYPASS.LTC128B.128 [R22+0x1a400], desc[UR36][R2.64], !P5 ;  /* 0x1a4000000216bfae */ /* 0x0009e4000e901d64 */
[----:B----4-:R-:W-:-:S02]  /*24fb0*/  @!P2 IMAD.MOV.U32 R2, RZ, RZ, R21 ;  /* 0x000000ffff02a224 */ /* 0x010fc400078e0015 */
[----:B------:R-:W-:-:S05]  /*24fc0*/  @!P2 IMAD.MOV.U32 R3, RZ, RZ, R20 ;  /* 0x000000ffff03a224 */ /* 0x000fca00078e0014 */
[----:B------:R4:W-:Y:S02]  /*24fd0*/  @!P2 LDGSTS.E.BYPASS.LTC128B.128 [R22+0x1ac00], desc[UR36][R2.64], !P5 ;  /* 0x1ac000000216afae */ /* 0x0009e4000e901d64 */
[----:B----4-:R-:W-:Y:S02]  /*24fe0*/  @!P1 IMAD.MOV.U32 R2, RZ, RZ, R35 ;  /* 0x000000ffff029224 */ /* 0x010fe400078e0023 */
[----:B------:R-:W4:Y:S01]  /*24ff0*/  S2R R35, SR_TID.X ;  /* 0x0000000000237919 */ /* 0x000f220000002100 */
[----:B------:R-:W-:-:S05]  /*25000*/  @!P1 IMAD.MOV.U32 R3, RZ, RZ, R15 ;  /* 0x000000ffff039224 */ /* 0x000fca00078e000f */
[----:B------:R0:W-:Y:S01]  /*25010*/  @!P1 LDGSTS.E.BYPASS.LTC128B.128 [R22+0x1b400], desc[UR36][R2.64], !P5 ;  /* 0x1b40000002169fae */ /* 0x0001e2000e901d64 */
[----:B----4-:R-:W-:-:S04]  /*25020*/  LOP3.LUT R35, R35, 0x7f, RZ, 0xc0, !PT ;  /* 0x0000007f23237812 */ /* 0x010fc800078ec0ff */
[----:B0-23--:R-:W-:-:S07]  /*25030*/  SHF.R.U32.HI R35, RZ, 0x3, R35 ;  /* 0x00000003ff237819 */ /* 0x00dfce0000011623 */
.L_x_11471:
[----:B------:R-:W0:Y:S01]  /*25040*/  S2R R0, SR_TID.X ;  /* 0x0000000000007919 */ /* 0x000e220000002100 */
[----:B------:R-:W-:Y:S01]  /*25050*/  VIADD R4, R4, 0x70 ;  /* 0x0000007004047836 */ /* 0x000fe20000000000 */
[----:B------:R-:W-:-:S04]  /*25060*/  LOP3.LUT R16, R16, 0xffffbfff, RZ, 0xc0, !PT ;  /* 0xffffbfff10107812 */ /* 0x000fc800078ec0ff */
[----:B------:R-:W-:-:S13]  /*25070*/  ISETP.GE.AND P1, PT, R4, UR41, PT ;  /* 0x0000002904007c0c */ /* 0x000fda000bf26270 */
[----:B------:R-:W-:Y:S01]  /*25080*/  @P1 LOP3.LUT R16, R16, 0x4000, RZ, 0xfc, !PT ;  /* 0x0000400010101812 */ /* 0x000fe200078efcff */
[----:B0-----:R-:W-:-:S05]  /*25090*/  IMAD.SHL.U32 R0, R0, 0x8, RZ ;  /* 0x0000000800007824 */ /* 0x001fca00078e00ff */
[----:B------:R-:W-:-:S04]  /*250a0*/  LOP3.LUT R0, R0, 0x38, RZ, 0xc0, !PT ;  /* 0x0000003800007812 */ /* 0x000fc800078ec0ff */
[----:B------:R-:W-:-:S05]  /*250b0*/  @!P1 LEA R2, P0, R0, R14, 0x1 ;  /* 0x0000000e00029211 */ /* 0x000fca00078008ff */
[----:B------:R-:W-:Y:S01]  /*250c0*/  @!P1 IMAD.X R3, RZ, RZ, R5, P0 ;  /* 0x000000ffff039224 */ /* 0x000fe200000e0605 */
[----:B------:R-:W-:-:S04]  /*250d0*/  PLOP3.LUT P0, PT, PT, PT, PT, 0x80, 0x0 ;  /* 0x000000000000781c */ /* 0x000fc80003f0f070 */
[----:B------:R-:W-:Y:S01]  /*250e0*/  @!PT LDS RZ, [RZ] ;  /* 0x00000000fffff984 */ /* 0x000fe20000000800 */
[----:B------:R-:W-:Y:S01]  /*250f0*/  @!PT LDS RZ, [RZ] ;  /* 0x00000000fffff984 */ /* 0x000fe20000000800 */
[----:B------:R-:W-:Y:S01]  /*25100*/  @!PT LDS RZ, [RZ] ;  /* 0x00000000fffff984 */ /* 0x000fe20000000800 */
[----:B------:R0:W-:Y:S01]  /*25110*/  @!P1 LDGSTS.E.BYPASS.LTC128B.128 [R22+0x1bc00], desc[UR36][R2.64], !P5 ;  /* 0x1bc0000002169fae */ /* 0x0001e2000e901d64 */
[----:B------:R-:W-:-:S08]  /*25120*/  NOP ;  /* 0x0000000000007918 */ /* 0x000fd00000000000 */
.L_x_11390:
        /* <DEDUP_REMOVED lines=28> */
.L_x_11392:
[----:B------:R-:W-:Y:S05]  /*252f0*/  BSYNC B6 ;  /* 0x0000000000067941 */ /* 0x000fea0003800000 */
.L_x_11391:
[----:B------:R-:W-:Y:S01]  /*25300*/  UISETP.NE.AND UP0, UPT, UR50, URZ, UPT ;  /* 0x0000003f3200728c */ /* 0x000fe2000bf05270 */
[----:B------:R-:W-:Y:S01]  /*25310*/  R2UR UR6, R27 ;  /* 0x000000001b0672ca */ /* 0x000fe200000e0000 */
[----:B0-----:R-:W-:Y:S01]  /*25320*/  IMAD.MOV.U32 R2, RZ, RZ, R34 ;  /* 0x000000ffff027224 */ /* 0x001fe200078e0022 */
[----:B------:R-:W-:Y:S01]  /*25330*/  R2UR UR7, R19 ;  /* 0x00000000130772ca */ /* 0x000fe200000e0000 */
[----:B------:R-:W-:Y:S01]  /*25340*/  ULDC.64 UR8, c[0x0][0x3d8] ;  /* 0x0000f60000087ab9 */ /* 0x000fe20000000a00 */
[----:B------:R-:W0:Y:S01]  /*25350*/  S2R R20, SR_TID.X ;  /* 0x0000000000147919 */ /* 0x000e220000002100 */
[----:B------:R-:W-:Y:S02]  /*25360*/  PLOP3.LUT P0, PT, PT, PT, UP0, 0x80, 0x0 ;  /* 0x000000000000781c */ /* 0x000fe40003f0f008 */
[C---:B------:R-:W-:Y:S02]  /*25370*/  LOP3.LUT P2, RZ, R16.reuse, 0x80000, RZ, 0xc0, !PT ;  /* 0x0008000010ff7812 */ /* 0x040fe4000784c0ff */
[C---:B------:R-:W-:Y:S01]  /*25380*/  LOP3.LUT P3, RZ, R16.reuse, 0x40000, RZ, 0xc0, !PT ;  /* 0x0004000010ff7812 */ /* 0x040fe2000786c0ff */
[----:B------:R-:W-:Y:S01]  /*25390*/  @UP0 ULDC UR4, c[0x0][0x44c] ;  /* 0x0001130000040ab9 */ /* 0x000fe20000000800 */
[----:B------:R-:W-:-:S02]  /*253a0*/  LOP3.LUT P4, RZ, R16, 0x20000, RZ, 0xc0, !PT ;  /* 0x0002000010ff7812 */ /* 0x000fc4000788c0ff */
        /* <DEDUP_REMOVED lines=41> */
[----:B------:R-:W2:Y:S04]  /*25640*/  SHFL.IDX PT, R2, R4, RZ, 0x181f ;  /* 0x00181fff04027589 */ /* 0x000ea800000e0000 */
[----:B------:R-:W-:Y:S06]  /*25650*/  SHFL.IDX PT, R5, R4, 0x1, 0x181f ;  /* 0x00381f0004057f89 */ /* 0x000fec00000e0000 */
[----:B0-----:R-:W-:-:S05]  /*25660*/  @!P6 LEA R14, P0, R20, R14, 0x1 ;  /* 0x0000000e140ee211 */ /* 0x001fca00078008ff */
[----:B--2---:R-:W-:Y:S02]  /*25670*/  @!P6 IMAD.X R3, RZ, RZ, R2, P0 ;  /* 0x000000ffff03e224 */ /* 0x004fe400000e0602 */
        /* <DEDUP_REMOVED lines=11> */
[----:B--2---:R-:W-:Y:S02]  /*25730*/  @!P1 IMAD.MOV.U32 R2, RZ, RZ, R14 ;  /* 0x000000ffff029224 */ /* 0x004fe400078e000e */
[----:B------:R-:W-:Y:S01]  /*25740*/  @!P1 IMAD.MOV.U32 R3, RZ, RZ, R5 ;  /* 0x000000ffff039224 */ /* 0x000fe200078e0005 */
[----:B------:R-:W0:Y:S04]  /*25750*/  SHFL.IDX PT, R14, R0, 0x2, 0x181f ;  /* 0x00581f00000e7f89 */ /* 0x000e2800000e0000 */
[----:B------:R-:W-:Y:S04]  /*25760*/  @!P1 LDGSTS.E.BYPASS.LTC128B.128 [R22+0x22c00], desc[UR36][R2.64], !P2 ;  /* 0x22c0000002169fae */ /* 0x000fe8000d101d64 */
[----:B------:R-:W-:Y:S04]  /*25770*/  @!P1 LDGSTS.E.BYPASS.LTC128B.128 [R22+0x26c00], desc[UR36][R2.64+0x80], !P3 ;  /* 0x26c0008002169fae */ /* 0x000fe8000d901d64 */
[----:B------:R-:W-:Y:S04]  /*25780*/  @!P1 LDGSTS.E.BYPASS.LTC128B.128 [R22+0x2ac00], desc[UR36][R2.64+0x100], !P4 ;  /* 0x2ac0010002169fae */ /* 0x000fe8000e101d64 */
[----:B------:R2:W-:Y:S01]  /*25790*/  @!P1 LDGSTS.E.BYPASS.LTC128B.128 [R22+0x2ec00], desc[UR36][R2.64+0x180], !P5 ;  /* 0x2ec0018002169fae */ /* 0x0005e2000e901d64 */
[----:B------:R-:W-:-:S03]  /*257a0*/  LOP3.LUT P1, RZ, R16, 0x40, RZ, 0xc0, !PT ;  /* 0x0000004010ff7812 */ /* 0x000fc6000782c0ff */
[----:B------:R-:W3:Y:S01]  /*257b0*/  SHFL.IDX PT, R5, R4, 0x2, 0x181f ;  /* 0x00581f0004057f89 */ /* 0x000ee200000e0000 */
[----:B------:R-:W-:Y:S02]  /*257c0*/  P2R R6, PR, RZ, 0x2 ;  /* 0x00000002ff067803 */ /* 0x000fe40000000000 */
[----:B------:R-:W-:-:S04]  /*257d0*/  LOP3.LUT P1, RZ, R16, 0x100, RZ, 0xc0, !PT ;  /* 0x0000010010ff7812 */ /* 0x000fc8000782c0ff */
[----:B------:R-:W-:Y:S02]  /*257e0*/  P2R R8, PR, RZ, 0x2 ;  /* 0x00000002ff087803 */ /* 0x000fe40000000000 */
[----:B------:R-:W-:-:S13]  /*257f0*/  LOP3.LUT P1, RZ, R16, 0x400, RZ, 0xc0, !PT ;  /* 0x0000040010ff7812 */ /* 0x000fda000782c0ff */
[----:B0-----:R-:W-:-:S05]  /*25800*/  @!P1 LEA R14, P0, R20, R14, 0x1 ;  /* 0x0000000e140e9211 */ /* 0x001fca00078008ff */
[----:B---3--:R-:W-:Y:S02]  /*25810*/  @!P1 IMAD.X R5, RZ, RZ, R5, P0 ;  /* 0x000000ffff059224 */ /* 0x008fe400000e0605 */
[----:B--2---:R-:W-:Y:S02]  /*25820*/  @!P1 IMAD.MOV.U32 R2, RZ, RZ, R14 ;  /* 0x000000ffff029224 */ /* 0x004fe400078e000e */
[----:B------:R-:W0:Y:S01]  /*25830*/  SHFL.IDX PT, R14, R0, 0x3, 0x181f ;  /* 0x00781f00000e7f89 */ /* 0x000e2200000e0000 */
[----:B------:R-:W-:-:S03]  /*25840*/  @!P1 IMAD.MOV.U32 R3, RZ, RZ, R5 ;  /* 0x000000ffff039224 */ /* 0x000fc600078e0005 */
[----:B------:R-:W2:Y:S04]  /*25850*/  SHFL.IDX PT, R5, R4, 0x3, 0x181f ;  /* 0x00781f0004057f89 */ /* 0x000ea800000e0000 */
[----:B------:R-:W-:Y:S04]  /*25860*/  @!P1 LDGSTS.E.BYPASS.LTC128B.128 [R22+0x23400], desc[UR36][R2.64], !P2 ;  /* 0x2340000002169fae */ /* 0x000fe8000d101d64 */
[----:B------:R-:W-:Y:S04]  /*25870*/  @!P1 LDGSTS.E.BYPASS.LTC128B.128 [R22+0x27400], desc[UR36][R2.64+0x80], !P3 ;  /* 0x2740008002169fae */ /* 0x000fe8000d901d64 */
[----:B------:R-:W-:Y:S04]  /*25880*/  @!P1 LDGSTS.E.BYPASS.LTC128B.128 [R22+0x2b400], desc[UR36][R2.64+0x100], !P4 ;  /* 0x2b40010002169fae */ /* 0x000fe8000e101d64 */
[----:B------:R3:W-:Y:S01]  /*25890*/  @!P1 LDGSTS.E.BYPASS.LTC128B.128 [R22+0x2f400], desc[UR36][R2.64+0x180], !P5 ;  /* 0x2f40018002169fae */ /* 0x0007e2000e901d64 */
[----:B------:R-:W-:-:S02]  /*258a0*/  ISETP.NE.AND P1, PT, R8, RZ, PT ;  /* 0x000000ff0800720c */ /* 0x000fc40003f25270 */
[----:B0-----:R-:W-:-:S05]  /*258b0*/  @!P6 LEA R14, P0, R20, R14, 0x1 ;  /* 0x0000000e140ee211 */ /* 0x001fca00078008ff */
[----:B--2---:R-:W-:Y:S02]  /*258c0*/  @!P6 IMAD.X R5, RZ, RZ, R5, P0 ;  /* 0x000000ffff05e224 */ /* 0x004fe400000e0605 */
[----:B---3--:R-:W-:Y:S02]  /*258d0*/  @!P6 IMAD.MOV.U32 R2, RZ, RZ, R14 ;  /* 0x000000ffff02e224 */ /* 0x008fe400078e000e */
        /* <DEDUP_REMOVED lines=29> */
[----:B0-----:R-:W-:-:S05]  /*25ab0*/  @!P1 LEA R14, P0, R20, R14, 0x1 ;  /* 0x0000000e140e9211 */ /* 0x001fca00078008ff */
[----:B--2---:R-:W-:Y:S02]  /*25ac0*/  @!P1 IMAD.X R5, RZ, RZ, R5, P0 ;  /* 0x000000ffff059224 */ /* 0x004fe400000e0605 */
[----:B---3--:R-:W-:Y:S02]  /*25ad0*/  @!P1 IMAD.MOV.U32 R2, RZ, RZ, R14 ;  /* 0x000000ffff029224 */ /* 0x008fe400078e000e */
[----:B------:R-:W-:Y:S01]  /*25ae0*/  @!P1 IMAD.MOV.U32 R3, RZ, RZ, R5 ;  /* 0x000000ffff039224 */ /* 0x000fe200078e0005 */
[----:B------:R0:W2:Y:S04]  /*25af0*/  SHFL.IDX PT, R14, R0, 0x7, 0x181f ;  /* 0x00f81f00000e7f89 */ /* 0x0000a800000e0000 */
[----:B------:R0:W-:Y:S04]  /*25b00*/  @!P1 LDGSTS.E.BYPASS.LTC128B.128 [R22+0x25400], desc[UR36][R2.64], !P2 ;  /* 0x2540000002169fae */ /* 0x0001e8000d101d64 */
[----:B------:R0:W-:Y:S04]  /*25b10*/  @!P1 LDGSTS.E.BYPASS.LTC128B.128 [R22+0x29400], desc[UR36][R2.64+0x80], !P3 ;  /* 0x2940008002169fae */ /* 0x0001e8000d901d64 */
[----:B------:R0:W-:Y:S04]  /*25b20*/  @!P1 LDGSTS.E.BYPASS.LTC128B.128 [R22+0x2d400], desc[UR36][R2.64+0x100], !P4 ;  /* 0x2d40010002169fae */ /* 0x0001e8000e101d64 */
[----:B------:R0:W-:Y:S04]  /*25b30*/  @!P1 LDGSTS.E.BYPASS.LTC128B.128 [R22+0x31400], desc[UR36][R2.64+0x180], !P5 ;  /* 0x3140018002169fae */ /* 0x0001e8000e901d64 */
[----:B------:R0:W3:Y:S02]  /*25b40*/  SHFL.IDX PT, R5, R4, 0x7, 0x181f ;  /* 0x00f81f0004057f89 */ /* 0x0000e400000e0000 */
.L_x_11489:
[----:B------:R-:W-:-:S13]  /*25b50*/  LOP3.LUT P1, RZ, R16, 0x4000, RZ, 0xc0, !PT ;  /* 0x0000400010ff7812 */ /* 0x000fda000782c0ff */
[----:B0-2---:R-:W-:-:S05]  /*25b60*/  @!P1 LEA R2, P0, R20, R14, 0x1 ;  /* 0x0000000e14029211 */ /* 0x005fca00078008ff */
[----:B---3--:R-:W-:Y:S01]  /*25b70*/  @!P1 IMAD.X R3, RZ, RZ, R5, P0 ;  /* 0x000000ffff039224 */ /* 0x008fe200000e0605 */
[----:B------:R-:W-:-:S04]  /*25b80*/  PLOP3.LUT P0, PT, PT, PT, PT, 0x80, 0x0 ;  /* 0x000000000000781c */ /* 0x000fc80003f0f070 */
        /* <DEDUP_REMOVED lines=8> */
.L_x_11394:
        /* <DEDUP_REMOVED lines=18> */
.L_x_11490:
[----:B------:R-:W-:Y:S05]  /*25d30*/  BSYNC B0 ;  /* 0x0000000000007941 */ /* 0x000fea0003800000 */
.L_x_11395:
[----:B------:R-:W-:-:S13]  /*25d40*/  LOP3.LUT P0, RZ, R16, 0x2000, RZ, 0xc0, !PT ;  /* 0x0000200010ff7812 */ /* 0x000fda000780c0ff */
[----:B------:R-:W-:Y:S05]  /*25d50*/  @!P0 BRA `(.L_x_11397) ;  /* 0x0000000000048947 */ /* 0x000fea0003800000 */
[----:B------:R-:W-:Y:S01]  /*25d60*/  BPT.TRAP 0x1 ;  /* 0x000000040000795c */ /* 0x000fe20000300000 */
.L_x_11397:
[----:B------:R-:W-:Y:S01]  /*25d70*/  SHF.L.U32 R3, R26, 0x1f, RZ ;  /* 0x0000001f1a037819 */ /* 0x000fe200000006ff */
[----:B------:R-:W-:Y:S03]  /*25d80*/  BSSY B0, `(.L_x_11398) ;  /* 0x0000003000007945 */ /* 0x000fe60003800000 */
[----:B------:R-:W2:Y:S02]  /*25d90*/  SYNCS.PHASECHK.TRANS64.TRYWAIT P0, [R24+URZ+0x32460], R3 ;  /* 0x03246003180075a7 */ /* 0x000ea4000800017f */
[----:B--2---:R-:W-:Y:S05]  /*25da0*/  @!P0 BRA `(.L_x_11399) ;  /* 0x0000003c002c8947 */ /* 0x004fea0003800000 */
.L_x_11491:
[----:B------:R-:W-:Y:S05]  /*25db0*/  BSYNC B0 ;  /* 0x0000000000007941 */ /* 0x000fea0003800000 */
.L_x_11398:
[----:B------:R-:W3:Y:S01]  /*25dc0*/  LDL.LU R4, [R1+0x450] ;  /* 0x0004500001047983 */ /* 0x000ee20000300800 */
[----:B------:R-:W-:Y:S01]  /*25dd0*/  ULDC.64 UR4, c[0x0][0x328] ;  /* 0x0000ca0000047ab9 */ /* 0x000fe20000000a00 */
[----:B------:R-:W-:Y:S01]  /*25de0*/  LOP3.LUT P4, RZ, R36, 0x8, RZ, 0xc0, !PT ;  /* 0x0000000824ff7812 */ /* 0x000fe2000788c0ff */
[----:B0-----:R-:W-:Y:S02]  /*25df0*/  IMAD R0, R37, UR4, RZ ;  /* 0x0000000425007c24 */ /* 0x001fe4000f8e02ff */
[----:B--2---:R-:W-:-:S04]  /*25e00*/  IMAD.WIDE.U32 R2, R33, UR4, RZ ;  /* 0x0000000421027c25 */ /* 0x004fc8000f8e00ff */
[----:B------:R-:W-:Y:S01]  /*25e10*/  IMAD R5, R33, UR5, R0 ;  /* 0x0000000521057c24 */ /* 0x000fe2000f8e0200 */
[----:B------:R-:W-:-:S03]  /*25e20*/  ULDC.64 UR4, c[0x0][0x338] ;  /* 0x0000ce0000047ab9 */ /* 0x000fc60000000a00 */
[----:B------:R-:W-:Y:S02]  /*25e30*/  IMAD.IADD R3, R3, 0x1, R5 ;  /* 0x0000000103037824 */ /* 0x000fe400078e0205 */
[----:B------:R-:W-:-:S04]  /*25e40*/  IMAD.WIDE.U32 R2, R25, UR4, R2 ;  /* 0x0000000419027c25 */ /* 0x000fc8000f8e0002 */
[----:B---3--:R-:W-:Y:S02]  /*25e50*/  IMAD R0, R4, UR4, RZ ;  /* 0x0000000404007c24 */ /* 0x008fe4000f8e02ff */
[----:B------:R-:W-:Y:S02]  /*25e60*/  IMAD R4, R18, 0x6000, R29 ;  /* 0x0000600012047824 */ /* 0x000fe400078e021d */
[----:B------:R-:W-:Y:S01]  /*25e70*/  IMAD R5, R25, UR5, R0 ;  /* 0x0000000519057c24 */ /* 0x000fe2000f8e0200 */
[----:B------:R-:W-:Y:S02]  /*25e80*/  ULDC.64 UR4, c[0x0][0x330] ;  /* 0x0000cc0000047ab9 */ /* 0x000fe40000000a00 */
[----:B------:R-:W-:Y:S02]  /*25e90*/  IMAD R0, R27, UR4, RZ ;  /* 0x000000041b007c24 */ /* 0x000fe4000f8e02ff */
[----:B------:R-:W-:Y:S02]  /*25ea0*/  IMAD.IADD R3, R3, 0x1, R5 ;  /* 0x0000000103037824 */ /* 0x000fe400078e0205 */
[----:B------:R-:W-:-:S02]  /*25eb0*/  IMAD R5, R19, UR5, R0 ;  /* 0x0000000513057c24 */ /* 0x000fc4000f8e0200 */
        /* <DEDUP_REMOVED lines=29> */
[----:B------:R0:W-:Y:S04]  /*26090*/  LDGSTS.E.BYPASS.LTC128B.128 [R4+0x9400], desc[UR36][R2.64+0x180], !P3 ;  /* 0x0940018002047fae */ /* 0x0001e8000d901d64 */
[----:B0-----:R-:W0:Y:S01]  /*260a0*/  SHFL.IDX PT, R3, R6, 0x1, 0x181f ;  /* 0x00381f0006037f89 */ /* 0x001e2200000e0000 */
        /* <DEDUP_REMOVED lines=10> */
[----:B------:R0:W-:Y:S01]  /*26150*/  LDGSTS.E.BYPASS.LTC128B.128 [R4+0x9c00], desc[UR36][R2.64+0x180], !P3 ;  /* 0x09c0018002047fae */ /* 0x0001e2000d901d64 */
[----:B--2---:R-:W-:-:S03]  /*26160*/  IADD3 R8, P3, R14, R0, RZ ;  /* 0x000000000e087210 */ /* 0x004fc60007f7e0ff */
        /* <DEDUP_REMOVED lines=36> */
.L_x_11505:
        /* <DEDUP_REMOVED lines=15> */
.L_x_11401:
        /* <DEDUP_REMOVED lines=10> */
.L_x_11402:
[----:B------:R-:W-:Y:S01]  /*26540*/  UIADD3 UR4, UR44, -0x2, URZ ;  /* 0xfffffffe2c047890 */ /* 0x000fe2000fffe03f */
[----:B------:R2:W-:Y:S03]  /*26550*/  SYNCS.ARRIVE.TRANS64.A1T0 RZ, [R24+URZ+0x32450], RZ ;  /* 0x032450ff18ff79a7 */ /* 0x0005e6000810003f */
[----:B------:R-:W-:-:S06]  /*26560*/  UISETP.GE.AND UP0, UPT, UR4, UR45, UPT ;  /* 0x0000002d0400728c */ /* 0x000fcc000bf06270 */
[----:B------:R-:W-:-:S13]  /*26570*/  PLOP3.LUT P0, PT, PT, PT, UP0, 0x40, 0x0 ;  /* 0x000000000000781c */ /* 0x000fda0003f0e808 */
[----:B--2---:R-:W-:Y:S05]  /*26580*/  @P0 BRA `(.L_x_11403) ;  /* 0x0000000c00640947 */ /* 0x004fea0003800000 */
[----:B------:R-:W-:Y:S01]  /*26590*/  BSSY B0, `(.L_x_11403) ;  /* 0x00000d8000007945 */ /* 0x000fe20003800000 */
[----:B------:R-:W-:-:S07]  /*265a0*/  IMAD.U32 R20, RZ, RZ, UR4 ;  /* 0x00000004ff147e24 */ /* 0x000fce000f8e00ff */
.L_x_11416:
[----:B0-----:R-:W0:Y:S01]  /*265b0*/  S2R R2, SR_TID.X ;  /* 0x0000000000027919 */ /* 0x001e220000002100 */
[----:B--2---:R-:W2:Y:S01]  /*265c0*/  LDC R3, c[0x0][0x430] ;  /* 0x00010c00ff037b82 */ /* 0x004ea20000000800 */
[----:B------:R-:W-:Y:S01]  /*265d0*/  IMAD R8, R20, 0x60, R31 ;  /* 0x0000006014087824 */ /* 0x000fe200078e021f */
[----:B------:R-:W-:Y:S01]  /*265e0*/  LOP3.LUT P1, RZ, R16, 0x2000, RZ, 0xc0, !PT ;  /* 0x0000200010ff7812 */ /* 0x000fe2000782c0ff */
        /* <DEDUP_REMOVED lines=18> */
[----:B------:R-:W-:Y:S01]  /*26710*/  @!P2 IMAD.IADD R3, R5, 0x1, R3 ;  /* 0x000000010503a824 */ /* 0x000fe200078e0203 */
[----:B------:R-:W-:Y:S05]  /*26720*/  YIELD ;  /* 0x0000000000007946 */ /* 0x000fea0003800000 */
[C---:B0-----:R-:W-:Y:S01]  /*26730*/  @!P2 LEA R6, P0, R2.reuse, R6, 0x2 ;  /* 0x000000060206a211 */ /* 0x041fe200078010ff */
[----:B------:R-:W-:Y:S01]  /*26740*/  IMAD.MOV.U32 R4, RZ, RZ, RZ ;  /* 0x000000ffff047224 */ /* 0x000fe200078e00ff */
[----:B------:R-:W-:Y:S02]  /*26750*/  ULDC UR4, c[0x0][0x430] ;  /* 0x00010c0000047ab9 */ /* 0x000fe40000000800 */
[----:B------:R-:W-:Y:S01]  /*26760*/  @!P2 LEA.HI.X R7, R2, R7, R3, 0x2, P0 ;  /* 0x000000070207a211 */ /* 0x000fe200000f1403 */
[----:B------:R-:W-:Y:S01]  /*26770*/  IMAD.MOV R5, RZ, RZ, -R9 ;  /* 0x000000ffff057224 */ /* 0x000fe200078e0a09 */
[----:B------:R-:W-:Y:S01]  /*26780*/  ISETP.NE.AND P0, PT, R18, 0x2, PT ;  /* 0x000000021200780c */ /* 0x000fe20003f05270 */
[----:B------:R-:W-:-:S02]  /*26790*/  IMAD.MOV.U32 R2, RZ, RZ, R20 ;  /* 0x000000ffff027224 */ /* 0x000fc400078e0014 */
[----:B------:R-:W-:Y:S01]  /*267a0*/  IMAD R5, R5, UR4, R8 ;  /* 0x0000000405057c24 */ /* 0x000fe2000f8e0208 */
[----:B------:R-:W-:Y:S01]  /*267b0*/  SEL R3, RZ, 0x1, P0 ;  /* 0x00000001ff037807 */ /* 0x000fe20000000000 */
[----:B------:R0:W5:Y:S01]  /*267c0*/  @!P2 LDG.E R4, desc[UR36][R6.64] ;  /* 0x000000240604a981 */ /* 0x000162000c1e1900 */
[----:B------:R-:W-:Y:S01]  /*267d0*/  SEL R18, R18, RZ, P0 ;  /* 0x000000ff12127207 */ /* 0x000fe20000000000 */
[----:B------:R-:W-:Y:S01]  /*267e0*/  VIADD R20, R20, 0xffffffff ;  /* 0xffffffff14147836 */ /* 0x000fe20000000000 */
[----:B------:R-:W-:Y:S02]  /*267f0*/  LOP3.LUT R26, R26, R3, RZ, 0x3c, !PT ;  /* 0x000000031a1a7212 */ /* 0x000fe400078e3cff */
[----:B------:R-:W-:Y:S01]  /*26800*/  ISETP.GT.AND P2, PT, R2, UR45, PT ;  /* 0x0000002d02007c0c */ /* 0x000fe2000bf44270 */
[----:B-1----:R-:W-:-:S12]  /*26810*/  @!P1 BRA `(.L_x_11404) ;  /* 0x0000000000049947 */ /* 0x002fd80003800000 */
[----:B------:R-:W-:Y:S01]  /*26820*/  BPT.TRAP 0x1 ;  /* 0x000000040000795c */ /* 0x000fe20000300000 */
.L_x_11404:
[----:B------:R-:W-:Y:S01]  /*26830*/  IMAD R10, R18, 0x8, R17 ;  /* 0x00000008120a7824 */ /* 0x000fe200078e0211 */
[----:B------:R-:W-:Y:S01]  /*26840*/  SHF.L.U32 R25, R26, 0x1f, RZ ;  /* 0x0000001f1a197819 */ /* 0x000fe200000006ff */
[----:B------:R-:W-:Y:S01]  /*26850*/  BSSY B1, `(.L_x_11405) ;  /* 0x0000004000017945 */ /* 0x000fe20003800000 */
[----:B------:R-:W-:Y:S02]  /*26860*/  SHF.R.S32.HI R23, RZ, 0x1f, R5 ;  /* 0x0000001fff177819 */ /* 0x000fe40000011405 */
[----:B------:R-:W2:Y:S02]  /*26870*/  SYNCS.PHASECHK.TRANS64.TRYWAIT P0, [R10+URZ+0x32440], R25 ;  /* 0x032440190a0075a7 */ /* 0x000ea4000800017f */
[----:B--2---:R-:W-:Y:S05]  /*26880*/  @!P0 BRA `(.L_x_11406) ;  /* 0x0000003800cc8947 */ /* 0x004fea0003800000 */
.L_x_11506:
[----:B------:R-:W-:Y:S05]  /*26890*/  BSYNC B1 ;  /* 0x0000000000017941 */ /* 0x000fea0003800000 */
.L_x_11405:
[----:B------:R-:W-:Y:S01]  /*268a0*/  ULDC.64 UR4, c[0x0][0x300] ;  /* 0x0000c00000047ab9 */ /* 0x000fe20000000a00 */
[----:B-1---5:R-:W-:Y:S01]  /*268b0*/  SHF.R.S32.HI R24, RZ, 0x1f, R4 ;  /* 0x0000001fff187819 */ /* 0x022fe20000011404 */
[----:B------:R-:W-:Y:S01]  /*268c0*/  IMAD R2, R23, UR4, RZ ;  /* 0x0000000417027c24 */ /* 0x000fe2000f8e02ff */
[----:B------:R-:W-:Y:S01]  /*268d0*/  LOP3.LUT P1, RZ, R16, 0x1, RZ, 0xc0, !PT ;  /* 0x0000000110ff7812 */ /* 0x000fe2000782c0ff */
[----:B------:R-:W-:Y:S02]  /*268e0*/  IMAD R8, R18, 0x1800, R29 ;  /* 0x0000180012087824 */ /* 0x000fe400078e021d */
[C---:B0-----:R-:W-:Y:S02]  /*268f0*/  IMAD R7, R5.reuse, UR5, R2 ;  /* 0x0000000505077c24 */ /* 0x041fe4000f8e0202 */
        /* <DEDUP_REMOVED lines=20> */
[----:B------:R-:W3:Y:S04]  /*26a40*/  SHFL.IDX PT, R6, R9, 0x1, 0x181f ;  /* 0x00381f0009067f89 */ /* 0x000ee800000e0000 */
[----:B------:R-:W4:Y:S01]  /*26a50*/  SHFL.IDX PT, R7, R21, 0x1, 0x181f ;  /* 0x00381f0015077f89 */ /* 0x000f2200000e0000 */
[----:B0-----:R-:W-:-:S03]  /*26a60*/  IADD3 R2, P0, R14, R0, RZ ;  /* 0x000000000e027210 */ /* 0x001fc60007f1e0ff */
[----:B------:R-:W0:Y:S02]  /*26a70*/  SHFL.IDX PT, R14, R9, 0x2, 0x181f ;  /* 0x00581f00090e7f89 */ /* 0x000e2400000e0000 */
[----:B-1----:R-:W-:Y:S01]  /*26a80*/  IMAD.X R3, RZ, RZ, R3, P0 ;  /* 0x000000ffff037224 */ /* 0x002fe200000e0603 */
[----:B---3--:R-:W-:-:S04]  /*26a90*/  IADD3 R6, P0, R6, R0, RZ ;  /* 0x0000000006067210 */ /* 0x008fc80007f1e0ff */
[----:B------:R1:W-:Y:S01]  /*26aa0*/  LDGSTS.E.BYPASS.LTC128B.128 [R8+0x1c400], desc[UR36][R2.64], !P1 ;  /* 0x1c40000002087fae */ /* 0x0003e2000c901d64 */
[----:B----4-:R-:W-:-:S05]  /*26ab0*/  IMAD.X R7, RZ, RZ, R7, P0 ;  /* 0x000000ffff077224 */ /* 0x010fca00000e0607 */
[----:B------:R3:W-:Y:S04]  /*26ac0*/  LDGSTS.E.BYPASS.LTC128B.128 [R8+0x1cc00], desc[UR36][R6.64], !P1 ;  /* 0x1cc0000006087fae */ /* 0x0007e8000c901d64 */
[----:B-1----:R-:W1:Y:S01]  /*26ad0*/  SHFL.IDX PT, R3, R21, 0x2, 0x181f ;  /* 0x00581f0015037f89 */ /* 0x002e6200000e0000 */
[----:B0-----:R-:W-:-:S03]  /*26ae0*/  IADD3 R2, P0, R14, R0, RZ ;  /* 0x000000000e027210 */ /* 0x001fc60007f1e0ff */
[----:B------:R-:W0:Y:S04]  /*26af0*/  SHFL.IDX PT, R14, R9, 0x3, 0x181f ;  /* 0x00781f00090e7f89 */ /* 0x000e2800000e0000 */
[----:B---3--:R-:W3:Y:S01]  /*26b00*/  SHFL.IDX PT, R7, R21, 0x3, 0x181f ;  /* 0x00781f0015077f89 */ /* 0x008ee200000e0000 */
[----:B-1----:R-:W-:-:S05]  /*26b10*/  IMAD.X R3, RZ, RZ, R3, P0 ;  /* 0x000000ffff037224 */ /* 0x002fca00000e0603 */
[----:B------:R1:W-:Y:S01]  /*26b20*/  LDGSTS.E.BYPASS.LTC128B.128 [R8+0x1d400], desc[UR36][R2.64], !P1 ;  /* 0x1d40000002087fae */ /* 0x0003e2000c901d64 */
[----:B0-----:R-:W-:-:S03]  /*26b30*/  IADD3 R6, P0, R14, R0, RZ ;  /* 0x000000000e067210 */ /* 0x001fc60007f1e0ff */
[----:B------:R-:W0:Y:S02]  /*26b40*/  SHFL.IDX PT, R14, R9, 0x4, 0x181f ;  /* 0x00981f00090e7f89 */ /* 0x000e2400000e0000 */
[----:B---3--:R-:W-:-:S05]  /*26b50*/  IMAD.X R7, RZ, RZ, R7, P0 ;  /* 0x000000ffff077224 */ /* 0x008fca00000e0607 */
[----:B------:R3:W-:Y:S04]  /*26b60*/  LDGSTS.E.BYPASS.LTC128B.128 [R8+0x1dc00], desc[UR36][R6.64], !P1 ;  /* 0x1dc0000006087fae */ /* 0x0007e8000c901d64 */
[----:B-1----:R-:W1:Y:S04]  /*26b70*/  SHFL.IDX PT, R3, R21, 0x4, 0x181f ;  /* 0x00981f0015037f89 */ /* 0x002e6800000e0000 */
[----:B------:R-:W4:Y:S01]  /*26b80*/  SHFL.IDX PT, R21, R21, 0x5, 0x181f ;  /* 0x00b81f0015157f89 */ /* 0x000f2200000e0000 */
[----:B0-----:R-:W-:-:S03]  /*26b90*/  IADD3 R2, P0, R14, R0, RZ ;  /* 0x000000000e027210 */ /* 0x001fc60007f1e0ff */
[----:B------:R3:W0:Y:S02]  /*26ba0*/  SHFL.IDX PT, R14, R9, 0x5, 0x181f ;  /* 0x00b81f00090e7f89 */ /* 0x00062400000e0000 */
[----:B-1----:R-:W-:-:S05]  /*26bb0*/  IMAD.X R3, RZ, RZ, R3, P0 ;  /* 0x000000ffff037224 */ /* 0x002fca00000e0603 */
[----:B----4-:R3:W-:Y:S03]  /*26bc0*/  LDGSTS.E.BYPASS.LTC128B.128 [R8+0x1e400], desc[UR36][R2.64], !P1 ;  /* 0x1e40000002087fae */ /* 0x0107e6000c901d64 */
.L_x_11520:
[----:B0--3--:R-:W-:-:S05]  /*26bd0*/  IADD3 R2, P0, R14, R0, RZ ;  /* 0x000000000e027210 */ /* 0x009fca0007f1e0ff */
[----:B------:R-:W-:Y:S01]  /*26be0*/  IMAD.X R3, RZ, RZ, R21, P0 ;  /* 0x000000ffff037224 */ /* 0x000fe200000e0615 */
[----:B------:R-:W-:-:S04]  /*26bf0*/  PLOP3.LUT P0, PT, PT, PT, PT, 0x80, 0x0 ;  /* 0x000000000000781c */ /* 0x000fc80003f0f070 */
[----:B------:R-:W-:Y:S01]  /*26c00*/  @!PT LDS RZ, [RZ] ;  /* 0x00000000fffff984 */ /* 0x000fe20000000800 */
[----:B------:R-:W-:Y:S01]  /*26c10*/  @!PT LDS RZ, [RZ] ;  /* 0x00000000fffff984 */ /* 0x000fe20000000800 */
[----:B------:R-:W-:Y:S01]  /*26c20*/  @!PT LDS RZ, [RZ] ;  /* 0x00000000fffff984 */ /* 0x000fe20000000800 */
[----:B------:R0:W-:Y:S01]  /*26c30*/  LDGSTS.E.BYPASS.LTC128B.128 [R8+0x1ec00], desc[UR36][R2.64], !P1 ;  /* 0x1ec0000002087fae */ /* 0x0001e2000c901d64 */
[----:B------:R-:W-:-:S08]  /*26c40*/  NOP ;  /* 0x0000000000007918 */ /* 0x000fd00000000000 */
.L_x_11408:
        /* <DEDUP_REMOVED lines=10> */
.L_x_11409:
[----:B------:R1:W-:Y:S01]  /*26cf0*/  SYNCS.ARRIVE.TRANS64.A1T0 RZ, [R10+URZ+0x32430], RZ ;  /* 0x032430ff0aff79a7 */ /* 0x0003e2000810003f */
[----:B------:R-:W-:Y:S05]  /*26d00*/  @!P3 BRA `(.L_x_11410) ;  /* 0x000000000004b947 */ /* 0x000fea0003800000 */
[----:B------:R-:W-:Y:S01]  /*26d10*/  BPT.TRAP 0x1 ;  /* 0x000000040000795c */ /* 0x000fe20000300000 */
.L_x_11410:
[----:B------:R-:W3:Y:S01]  /*26d20*/  SYNCS.PHASECHK.TRANS64.TRYWAIT P0, [R10+URZ+0x32460], R25 ;  /* 0x032460190a0075a7 */ /* 0x000ee2000800017f */
[----:B------:R-:W-:Y:S04]  /*26d30*/  BSSY B1, `(.L_x_11411) ;  /* 0x0000002000017945 */ /* 0x000fe80003800000 */
[----:B---3--:R-:W-:Y:S05]  /*26d40*/  @!P0 BRA `(.L_x_11412) ;  /* 0x0000003c00408947 */ /* 0x008fea0003800000 */
.L_x_11521:
[----:B------:R-:W-:Y:S05]  /*26d50*/  BSYNC B1 ;  /* 0x0000000000017941 */ /* 0x000fea0003800000 */
.L_x_11411:
[----:B------:R-:W-:Y:S01]  /*26d60*/  ULDC.64 UR4, c[0x0][0x328] ;  /* 0x0000ca0000047ab9 */ /* 0x000fe20000000a00 */
[C---:B------:R-:W-:Y:S01]  /*26d70*/  LOP3.LUT P5, RZ, R16.reuse, 0x20, RZ, 0xc0, !PT ;  /* 0x0000002010ff7812 */ /* 0x040fe200078ac0ff */
[----:B0-----:R-:W-:Y:S01]  /*26d80*/  IMAD R2, R23, UR4, RZ ;  /* 0x0000000417027c24 */ /* 0x001fe2000f8e02ff */
[----:B------:R-:W-:Y:S01]  /*26d90*/  LOP3.LUT P4, RZ, R16, 0x10, RZ, 0xc0, !PT ;  /* 0x0000001010ff7812 */ /* 0x000fe2000788c0ff */
        /* <DEDUP_REMOVED lines=23> */
[----:B------:R-:W4:Y:S04]  /*26f10*/  SHFL.IDX PT, R3, R24, RZ, 0x181f ;  /* 0x00181fff18037589 */ /* 0x000f2800000e0000 */
[----:B------:R-:W-:Y:S04]  /*26f20*/  SHFL.IDX PT, R4, R24, 0x1, 0x181f ;  /* 0x00381f0018047f89 */ /* 0x000fe800000e0000 */
[----:B------:R-:W-:Y:S04]  /*26f30*/  SHFL.IDX PT, R5, R24, 0x3, 0x181f ;  /* 0x00781f0018057f89 */ /* 0x000fe800000e0000 */
[----:B--23--:R-:W-:Y:S01]  /*26f40*/  SHFL.IDX PT, R25, R24, 0x4, 0x181f ;  /* 0x00981f0018197f89 */ /* 0x00cfe200000e0000 */
[----:B0-----:R-:W-:-:S03]  /*26f50*/  IADD3 R2, P0, R14, R0, RZ ;  /* 0x000000000e027210 */ /* 0x001fc60007f1e0ff */
        /* <DEDUP_REMOVED lines=36> */
.L_x_11535:
        /* <DEDUP_REMOVED lines=11> */
.L_x_11414:
        /* <DEDUP_REMOVED lines=10> */
.L_x_11415:
[----:B------:R2:W-:Y:S01]  /*272f0*/  SYNCS.ARRIVE.TRANS64.A1T0 RZ, [R10+URZ+0x32450], RZ ;  /* 0x032450ff0aff79a7 */ /* 0x0005e2000810003f */
[----:B------:R-:W-:Y:S05]  /*27300*/  @P2 BRA `(.L_x_11416) ;  /* 0xfffffff000a82947 */ /* 0x000fea000383ffff */
[----:B------:R-:W-:Y:S05]  /*27310*/  BSYNC B0 ;  /* 0x0000000000007941 */ /* 0x000fea0003800000 */
.L_x_11403:
[----:B------:R-:W3:Y:S01]  /*27320*/  S2R R0, SR_TID.X ;  /* 0x0000000000007919 */ /* 0x000ee20000002100 */
[----:B------:R-:W-:Y:S01]  /*27330*/  VIADD R18, R18, 0x1 ;  /* 0x0000000112127836 */ /* 0x000fe20000000000 */
[----:B------:R-:W-:Y:S04]  /*27340*/  BSSY B0, `(.L_x_11417) ;  /* 0x0000013000007945 */ /* 0x000fe80003800000 */
[----:B------:R-:W-:-:S04]  /*27350*/  ISETP.NE.AND P0, PT, R18, 0x2, PT ;  /* 0x000000021200780c */ /* 0x000fc80003f05270 */
[----:B------:R-:W-:Y:S02]  /*27360*/  SEL R18, R18, RZ, P0 ;  /* 0x000000ff12127207 */ /* 0x000fe40000000000 */
[----:B------:R-:W-:Y:S02]  /*27370*/  SEL R5, RZ, 0x1, P0 ;  /* 0x00000001ff057807 */ /* 0x000fe40000000000 */
[----:B---3--:R-:W-:-:S04]  /*27380*/  LOP3.LUT R0, R0, 0x7f, RZ, 0xc0, !PT ;  /* 0x0000007f00007812 */ /* 0x008fc800078ec0ff */
[----:B------:R-:W-:-:S13]  /*27390*/  ISETP.NE.AND P0, PT, R0, RZ, PT ;  /* 0x000000ff0000720c */ /* 0x000fda0003f05270 */
[----:B------:R-:W-:Y:S05]  /*273a0*/  @P0 BRA `(.L_x_11418) ;  /* 0x0000000000300947 */ /* 0x000fea0003800000 */
[----:B------:R-:W3:Y:S01]  /*273b0*/  S2R R9, SR_LANEID ;  /* 0x0000000000097919 */ /* 0x000ee20000000000 */
[----:B------:R-:W-:Y:S01]  /*273c0*/  VOTEU.ANY UR4, UPT, PT ;  /* 0x0000000000047886 */ /* 0x000fe200038e0100 */
[----:B0-----:R-:W0:Y:S01]  /*273d0*/  LDC.64 R2, c[0x0][0xd80] ;  /* 0x00036000ff027b82 */ /* 0x001e220000000a00 */
[----:B------:R-:W3:Y:S08]  /*273e0*/  FLO.U32 R0, UR4 ;  /* 0x0000000400007d00 */ /* 0x000ef000080e0000 */
[----:B------:R-:W0:Y:S01]  /*273f0*/  POPC R7, UR4 ;  /* 0x0000000400077d09 */ /* 0x000e220008000000 */
[----:B---3--:R-:W-:-:S13]  /*27400*/  ISETP.EQ.U32.AND P1, PT, R0, R9, PT ;  /* 0x000000090000720c */ /* 0x008fda0003f22070 */
[----:B0-----:R-:W3:Y:S01]  /*27410*/  @P1 ATOMG.E.ADD.STRONG.GPU PT, R3, desc[UR36][R2.64], R7 ;  /* 0x00000007020319a8 */ /* 0x001ee200081ee1e4 */
[----:B------:R-:W0:Y:S02]  /*27420*/  S2R R4, SR_LTMASK ;  /* 0x0000000000047919 */ /* 0x000e240000003900 */
[----:B0-----:R-:W-:-:S04]  /*27430*/  LOP3.LUT R4, R4, UR4, RZ, 0xc0, !PT ;  /* 0x0000000404047c12 */ /* 0x001fc8000f8ec0ff */
[----:B------:R-:W0:Y:S01]  /*27440*/  POPC R9, R4 ;  /* 0x0000000400097309 */ /* 0x000e220000000000 */
[----:B---3--:R-:W0:Y:S02]  /*27450*/  SHFL.IDX PT, R0, R3, R0, 0x1f ;  /* 0x00001f0003007589 */ /* 0x008e2400000e0000 */
[----:B0-----:R-:W-:-:S07]  /*27460*/  IADD3 R32, R0, UR49, R9 ;  /* 0x0000003100207c10 */ /* 0x001fce000fffe009 */
.L_x_11418:
[----:B------:R-:W-:Y:S05]  /*27470*/  BSYNC B0 ;  /* 0x0000000000007941 */ /* 0x000fea0003800000 */
.L_x_11417:
[----:B------:R-:W-:-:S07]  /*27480*/  LOP3.LUT R26, R26, R5, RZ, 0x3c, !PT ;  /* 0x000000051a1a7212 */ /* 0x000fce00078e3cff */
.L_x_11374:
[----:B------:R-:W-:Y:S05]  /*27490*/  BSYNC B7 ;  /* 0x0000000000077941 */ /* 0x000fea0003800000 */
.L_x_11372:
        /* <DEDUP_REMOVED lines=11> */
.L_x_11419:
[----:B------:R-:W-:-:S03]  /*27550*/  UMOV UR4, 0xffffffff ;  /* 0xffffffff00047882 */ /* 0x000fc60000000000 */
[----:B------:R-:W-:Y:S05]  /*27560*/  BRA.DIV UR4, `(.L_x_11421) ;  /* 0x0000003e04147947 */ /* 0x000fea000b800000 */
[----:B------:R3:W4:Y:S02]  /*27570*/  SHFL.IDX PT, R14, R32, RZ, 0x1f ;  /* 0x00001fff200e7589 */ /* 0x00072400000e0000 */
.L_x_11538:
[----:B0-----:R-:W0:Y:S01]  /*27580*/  @!P0 S2R R3, SR_CgaCtaId ;  /* 0x0000000000038919 */ /* 0x001e220000008800 */
[----:B------:R-:W-:Y:S05]  /*27590*/  WARPSYNC.ALL ;  /* 0x0000000000007948 */ /* 0x000fea0003800000 */
[----:B------:R-:W-:Y:S01]  /*275a0*/  BAR.SYNC.DEFER_BLOCKING 0x4, 0x180 ;  /* 0x0106000000007b1d */ /* 0x000fe20000010000 */
[----:B------:R-:W-:-:S04]  /*275b0*/  @!P0 MOV R0, 0x400 ;  /* 0x0000040000008802 */ /* 0x000fc80000000f00 */
[----:B0-----:R-:W-:-:S05]  /*275c0*/  @!P0 LEA R17, R3, R0, 0x18 ;  /* 0x0000000003118211 */ /* 0x001fca00078ec0ff */
[----:B------:R3:W-:Y:S02]  /*275d0*/  @!P0 STS [R17+0x324d0], R32 ;  /* 0x0324d02011008388 */ /* 0x0007e40000000800 */
[----:B---34-:R-:W-:Y:S01]  /*275e0*/  IMAD.MOV.U32 R32, RZ, RZ, R14 ;  /* 0x000000ffff207224 */ /* 0x018fe200078e000e */
[----:B------:R-:W-:Y:S06]  /*275f0*/  BAR.ARV 0x5, 0x180 ;  /* 0x0146000000007b1d */ /* 0x000fec0000002000 */
.L_x_11420:
[----:B------:R-:W-:Y:S02]  /*27600*/  ULDC UR4, c[0x0][0xd38] ;  /* 0x00034e0000047ab9 */ /* 0x000fe40000000800 */
[----:B----4-:R-:W-:-:S13]  /*27610*/  ISETP.GE.AND P0, PT, R32, UR4, PT ;  /* 0x0000000420007c0c */ /* 0x010fda000bf06270 */
[----:B------:R-:W-:Y:S05]  /*27620*/  @!P0 BRA `(.L_x_11422) ;  /* 0xffffffb800648947 */ /* 0x000fea000383ffff */
.L_x_11363:
[----:B------:R-:W4:Y:S01]  /*27630*/  LDL.LU R0, [R1+0x454] ;  /* 0x0004540001007983 */ /* 0x000f220000300800 */
[----:B------:R-:W-:Y:S01]  /*27640*/  BSSY B0, `(.L_x_11423) ;  /* 0x000000b000007945 */ /* 0x000fe20003800000 */
[----:B------:R-:W1:Y:S01]  /*27650*/  S2R R5, SR_CgaCtaId ;  /* 0x0000000000057919 */ /* 0x000e620000008800 */
[----:B----4-:R-:W-:-:S05]  /*27660*/  VIADD R0, R0, 0x1 ;  /* 0x0000000100007836 */ /* 0x010fca0000000000 */
        /* <DEDUP_REMOVED lines=8> */
.L_x_11539:
[----:B------:R-:W-:Y:S05]  /*276f0*/  BSYNC B0 ;  /* 0x0000000000007941 */ /* 0x000fea0003800000 */
.L_x_11423:
[----:B------:R-:W-:-:S03]  /*27700*/  UMOV UR4, 0xffffffff ;  /* 0xffffffff00047882 */ /* 0x000fc60000000000 */
[----:B------:R-:W-:Y:S05]  /*27710*/  BRA.DIV UR4, `(.L_x_11425) ;  /* 0x0000003a04e47947 */ /* 0x000fea000b800000 */
[----:B0-----:R-:W0:Y:S02]  /*27720*/  S2R R0, SR_TID.X ;  /* 0x0000000000007919 */ /* 0x001e240000002100 */
[----:B0-----:R-:W-:-:S04]  /*27730*/  SHF.R.U32.HI R0, RZ, 0x5, R0 ;  /* 0x00000005ff007819 */ /* 0x001fc80000011600 */
[----:B------:R-:W-:-:S05]  /*27740*/  LOP3.LUT R0, R0, 0x3, RZ, 0xc0, !PT ;  /* 0x0000000300007812 */ /* 0x000fca00078ec0ff */
[----:B------:R0:W1:Y:S02]  /*27750*/  SHFL.IDX PT, R14, R0, RZ, 0x1f ;  /* 0x00001fff000e7589 */ /* 0x00006400000e0000 */
.L_x_11542:
[----:B-1----:R-:W-:Y:S01]  /*27760*/  ISETP.NE.AND P0, PT, R14, RZ, PT ;  /* 0x000000ff0e00720c */ /* 0x002fe20003f05270 */
[----:B------:R-:W-:-:S12]  /*27770*/  BSSY B0, `(.L_x_11426) ;  /* 0x0000026000007945 */ /* 0x000fd80003800000 */
[----:B------:R-:W-:Y:S05]  /*27780*/  @P0 BRA `(.L_x_11427) ;  /* 0x0000000000900947 */ /* 0x000fea0003800000 */
[----:B------:R-:W-:-:S03]  /*27790*/  UMOV UR4, 0xffffffff ;  /* 0xffffffff00047882 */ /* 0x000fc60000000000 */
[----:B------:R-:W-:Y:S05]  /*277a0*/  BRA.DIV UR4, `(.L_x_11428) ;  /* 0x0000003a04f47947 */ /* 0x000fea000b800000 */
[----:B------:R-:W-:-:S13]  /*277b0*/  ELECT P6, URZ, PT ;  /* 0x00000000003f782f */ /* 0x000fda00038c0000 */
.L_x_11545:
        /* <DEDUP_REMOVED lines=8> */
.L_x_11429:
[----:B------:R-:W-:Y:S01]  /*27840*/  IMAD R5, R18, 0x8, R7 ;  /* 0x0000000812057824 */ /* 0x000fe200078e0207 */
[----:B------:R-:W-:Y:S01]  /*27850*/  SHF.L.U32 R0, R26, 0x1f, RZ ;  /* 0x0000001f1a007819 */ /* 0x000fe200000006ff */
[----:B------:R-:W-:-:S03]  /*27860*/  VIADD R18, R18, 0x1 ;  /* 0x0000000112127836 */ /* 0x000fc60000000000 */
[----:B------:R-:W0:Y:S02]  /*27870*/  SYNCS.PHASECHK.TRANS64.TRYWAIT P1, [R5+URZ+0x32440], R0 ;  /* 0x03244000050075a7 */ /* 0x000e24000802017f */
[----:B------:R-:W-:-:S04]  /*27880*/  ISETP.NE.AND P2, PT, R18, 0x2, PT ;  /* 0x000000021200780c */ /* 0x000fc80003f45270 */
[----:B------:R-:W-:Y:S01]  /*27890*/  SEL R3, RZ, 0x1, P2 ;  /* 0x00000001ff037807 */ /* 0x000fe20001000000 */
[----:B0-----:R-:W-:Y:S08]  /*278a0*/  @!P1 BRA `(.L_x_11430) ;  /* 0x0000003800d49947 */ /* 0x001ff00003800000 */
.L_x_11546:
[----:B------:R-:W-:Y:S02]  /*278b0*/  SEL R18, R18, RZ, P2 ;  /* 0x000000ff12127207 */ /* 0x000fe40001000000 */
[----:B------:R-:W-:Y:S01]  /*278c0*/  LOP3.LUT R2, R26, R3, RZ, 0x3c, !PT ;  /* 0x000000031a027212 */ /* 0x000fe200078e3cff */
[----:B------:R-:W-:Y:S06]  /*278d0*/  @!P0 BRA `(.L_x_11431) ;  /* 0x0000000000048947 */ /* 0x000fec0003800000 */
[----:B------:R-:W-:Y:S01]  /*278e0*/  BPT.TRAP 0x1 ;  /* 0x000000040000795c */ /* 0x000fe20000300000 */
.L_x_11431:
[----:B------:R-:W-:Y:S01]  /*278f0*/  IMAD R3, R18, 0x8, R7 ;  /* 0x0000000812037824 */ /* 0x000fe200078e0207 */
[----:B------:R-:W-:-:S04]  /*27900*/  SHF.L.U32 R2, R2, 0x1f, RZ ;  /* 0x0000001f02027819 */ /* 0x000fc800000006ff */
[----:B------:R-:W1:Y:S02]  /*27910*/  SYNCS.PHASECHK.TRANS64.TRYWAIT P1, [R3+URZ+0x32440], R2 ;  /* 0x03244002030075a7 */ /* 0x000e64000802017f */
[----:B-1----:R-:W-:Y:S05]  /*27920*/  @!P1 BRA `(.L_x_11432) ;  /* 0x0000003800c89947 */ /* 0x002fea0003800000 */
.L_x_11547:
[----:B------:R-:W-:Y:S05]  /*27930*/  @!P0 BRA `(.L_x_11433) ;  /* 0x0000000000048947 */ /* 0x000fea0003800000 */
[----:B------:R-:W-:Y:S01]  /*27940*/  BPT.TRAP 0x1 ;  /* 0x000000040000795c */ /* 0x000fe20000300000 */
.L_x_11433:
[----:B------:R-:W4:Y:S02]  /*27950*/  SYNCS.PHASECHK.TRANS64.TRYWAIT P1, [R5+URZ+0x32460], R0 ;  /* 0x03246000050075a7 */ /* 0x000f24000802017f */
[----:B----4-:R-:W-:Y:S05]  /*27960*/  @!P1 BRA `(.L_x_11434) ;  /* 0x0000003800cc9947 */ /* 0x010fea0003800000 */
.L_x_11548:
[----:B------:R-:W-:Y:S05]  /*27970*/  @!P0 BRA `(.L_x_11435) ;  /* 0x0000000000048947 */ /* 0x000fea0003800000 */
[----:B------:R-:W-:Y:S01]  /*27980*/  BPT.TRAP 0x1 ;  /* 0x000000040000795c */ /* 0x000fe20000300000 */
.L_x_11435:
[----:B------:R0:W0:Y:S02]  /*27990*/  SYNCS.PHASECHK.TRANS64.TRYWAIT P0, [R3+URZ+0x32460], R2 ;  /* 0x03246002030075a7 */ /* 0x000024000800017f */
[----:B0-----:R-:W-:Y:S05]  /*279a0*/  @!P0 NANOSLEEP.SYNCS 0x989680 ;  /* 0x009896800000895d */ /* 0x001fea0003900000 */
[----:B------:R-:W0:Y:S02]  /*279b0*/  @!P0 SYNCS.PHASECHK.TRANS64 P0, [R3+URZ+0x32460], R2 ;  /* 0x03246002030085a7 */ /* 0x000e24000800007f */
[----:B0-----:R-:W-:Y:S05]  /*279c0*/  @!P0 BRA `(.L_x_11435) ;  /* 0xfffffffc00f08947 */ /* 0x001fea000383ffff */
.L_x_11427:
[----:B------:R-:W-:Y:S05]  /*279d0*/  BSYNC B0 ;  /* 0x0000000000007941 */ /* 0x000fea0003800000 */
.L_x_11426:
[----:B------:R-:W-:Y:S05]  /*279e0*/  EXIT ;  /* 0x000000000000794d */ /* 0x000fea0003800000 */
.L_x_11244:
[----:B0-----:R-:W-:-:S04]  /*279f0*/  IMAD.U32 R9, RZ, RZ, UR42 ;  /* 0x0000002aff097e24 */ /* 0x001fc8000f8e00ff */
[----:B------:R0:W1:Y:S03]  /*27a00*/  SYNCS.PHASECHK.TRANS64.TRYWAIT P0, [R9+URZ+0x32400], R0 ;  /* 0x03240000090075a7 */ /* 0x000066000800017f */
[----:B-1----:R-:W-:Y:S05]  /*27a10*/  @!P0 NANOSLEEP.SYNCS 0x989680 ;  /* 0x009896800000895d */ /* 0x002fea0003900000 */
[----:B------:R-:W1:Y:S02]  /*27a20*/  @!P0 SYNCS.PHASECHK.TRANS64 P0, [R9+URZ+0x32400], R0 ;  /* 0x03240000090085a7 */ /* 0x000e64000800007f */
[----:B-1----:R-:W-:Y:S05]  /*27a30*/  @!P0 BRA `(.L_x_11244) ;  /* 0xfffffffc00ec8947 */ /* 0x002fea000383ffff */
[----:B------:R-:W-:Y:S05]  /*27a40*/  BRA `(.L_x_11436) ;  /* 0xfffffda800f07947 */ /* 0x000fea000383ffff */
.L_x_11251:
[----:B-1----:R1:W2:Y:S02]  /*27a50*/  SYNCS.PHASECHK.TRANS64.TRYWAIT P0, [R20+URZ], R21 ;  /* 0x00000015140075a7 */ /* 0x0022a4000800017f */
[----:B--2---:R-:W-:Y:S05]  /*27a60*/  @!P0 NANOSLEEP.SYNCS 0x989680 ;  /* 0x009896800000895d */ /* 0x004fea0003900000 */
[----:B------:R-:W2:Y:S02]  /*27a70*/  @!P0 SYNCS.PHASECHK.TRANS64 P0, [R20+URZ], R21 ;  /* 0x00000015140085a7 */ /* 0x000ea4000800007f */
[----:B--2---:R-:W-:Y:S05]  /*27a80*/  @!P0 BRA `(.L_x_11251) ;  /* 0xfffffffc00f08947 */ /* 0x004fea000383ffff */
[----:B------:R-:W-:Y:S05]  /*27a90*/  BRA `(.L_x_11250) ;  /* 0xfffffdb000047947 */ /* 0x000fea000383ffff */
.L_x_11253:
[----:B0-----:R-:W-:-:S04]  /*27aa0*/  IMAD.U32 R9, RZ, RZ, UR42 ;  /* 0x0000002aff097e24 */ /* 0x001fc8000f8e00ff */
[----:B------:R0:W1:Y:S03]  /*27ab0*/  SYNCS.PHASECHK.TRANS64.TRYWAIT P0, [R9+URZ+0x32410], R6 ;  /* 0x03241006090075a7 */ /* 0x000066000800017f */
[----:B-1----:R-:W-:Y:S05]  /*27ac0*/  @!P0 NANOSLEEP.SYNCS 0x989680 ;  /* 0x009896800000895d */ /* 0x002fea0003900000 */
[----:B------:R-:W1:Y:S02]  /*27ad0*/  @!P0 SYNCS.PHASECHK.TRANS64 P0, [R9+URZ+0x32410], R6 ;  /* 0x03241006090085a7 */ /* 0x000e64000800007f */
[----:B-1----:R-:W-:Y:S05]  /*27ae0*/  @!P0 BRA `(.L_x_11253) ;  /* 0xfffffffc00ec8947 */ /* 0x002fea000383ffff */
[----:B------:R-:W-:Y:S05]  /*27af0*/  BRA `(.L_x_11437) ;  /* 0xfffffdb000d87947 */ /* 0x000fea000383ffff */
.L_x_11260:
[----:B-1----:R1:W2:Y:S02]  /*27b00*/  SYNCS.PHASECHK.TRANS64.TRYWAIT P0, [R8+URZ], R9 ;  /* 0x00000009080075a7 */ /* 0x0022a4000800017f */
[----:B--2---:R-:W-:Y:S05]  /*27b10*/  @!P0 NANOSLEEP.SYNCS 0x989680 ;  /* 0x009896800000895d */ /* 0x004fea0003900000 */
[----:B------:R-:W2:Y:S02]  /*27b20*/  @!P0 SYNCS.PHASECHK.TRANS64 P0, [R8+URZ], R9 ;  /* 0x00000009080085a7 */ /* 0x000ea4000800007f */
[----:B--2---:R-:W-:Y:S05]  /*27b30*/  @!P0 BRA `(.L_x_11260) ;  /* 0xfffffffc00f08947 */ /* 0x004fea000383ffff */
[----:B------:R-:W-:Y:S05]  /*27b40*/  BRA `(.L_x_11259) ;  /* 0xfffffdb4001c7947 */ /* 0x000fea000383ffff */
.L_x_11298:
[----:B0-----:R0:W2:Y:S02]  /*27b50*/  SYNCS.PHASECHK.TRANS64.TRYWAIT P0, [R6+URZ], R7 ;  /* 0x00000007060075a7 */ /* 0x0010a4000800017f */
[----:B--2---:R-:W-:Y:S05]  /*27b60*/  @!P0 NANOSLEEP.SYNCS 0x989680 ;  /* 0x009896800000895d */ /* 0x004fea0003900000 */
[----:B------:R-:W2:Y:S02]  /*27b70*/  @!P0 SYNCS.PHASECHK.TRANS64 P0, [R6+URZ], R7 ;  /* 0x00000007060085a7 */ /* 0x000ea4000800007f */
[----:B--2---:R-:W-:Y:S05]  /*27b80*/  @!P0 BRA `(.L_x_11298) ;  /* 0xfffffffc00f08947 */ /* 0x004fea000383ffff */
[----:B------:R-:W-:Y:S05]  /*27b90*/  BRA `(.L_x_11297) ;  /* 0xfffffe2000987947 */ /* 0x000fea000383ffff */
.L_x_11305:
[----:B0-----:R0:W1:Y:S02]  /*27ba0*/  SYNCS.PHASECHK.TRANS64.TRYWAIT P0, [R18+URZ], R19 ;  /* 0x00000013120075a7 */ /* 0x001064000800017f */
[----:B-1----:R-:W-:Y:S05]  /*27bb0*/  @!P0 NANOSLEEP.SYNCS 0x989680 ;  /* 0x009896800000895d */ /* 0x002fea0003900000 */
[----:B------:R-:W1:Y:S02]  /*27bc0*/  @!P0 SYNCS.PHASECHK.TRANS64 P0, [R18+URZ], R19 ;  /* 0x00000013120085a7 */ /* 0x000e64000800007f */
[----:B-1----:R-:W-:Y:S05]  /*27bd0*/  @!P0 BRA `(.L_x_11305) ;  /* 0xfffffffc00f08947 */ /* 0x002fea000383ffff */
[----:B------:R-:W-:Y:S05]  /*27be0*/  BRA `(.L_x_11304) ;  /* 0xfffffe2400bc7947 */ /* 0x000fea000383ffff */
.L_x_11318:
[----:B0-----:R0:W2:Y:S02]  /*27bf0*/  SYNCS.PHASECHK.TRANS64.TRYWAIT P0, [R0+URZ], R7 ;  /* 0x00000007000075a7 */ /* 0x0010a4000800017f */
[----:B--2---:R-:W-:Y:S05]  /*27c00*/  @!P0 NANOSLEEP.SYNCS 0x989680 ;  /* 0x009896800000895d */ /* 0x004fea0003900000 */
[----:B------:R-:W2:Y:S02]  /*27c10*/  @!P0 SYNCS.PHASECHK.TRANS64 P0, [R0+URZ], R7 ;  /* 0x00000007000085a7 */ /* 0x000ea4000800007f */
[----:B--2---:R-:W-:Y:S05]  /*27c20*/  @!P0 BRA `(.L_x_11318) ;  /* 0xfffffffc00f08947 */ /* 0x004fea000383ffff */
[----:B------:R-:W-:Y:S05]  /*27c30*/  BRA `(.L_x_11317) ;  /* 0xfffffec000007947 */ /* 0x000fea000383ffff */
.L_x_11325:
[----:B0-----:R0:W2:Y:S02]  /*27c40*/  SYNCS.PHASECHK.TRANS64.TRYWAIT P0, [R7+URZ], R8 ;  /* 0x00000008070075a7 */ /* 0x0010a4000800017f */
[----:B--2---:R-:W-:Y:S05]  /*27c50*/  @!P0 NANOSLEEP.SYNCS 0x989680 ;  /* 0x009896800000895d */ /* 0x004fea0003900000 */
[----:B------:R-:W2:Y:S02]  /*27c60*/  @!P0 SYNCS.PHASECHK.TRANS64 P0, [R7+URZ], R8 ;  /* 0x00000008070085a7 */ /* 0x000ea4000800007f */
[----:B--2---:R-:W-:Y:S05]  /*27c70*/  @!P0 BRA `(.L_x_11325) ;  /* 0xfffffffc00f08947 */ /* 0x004fea000383ffff */
[----:B------:R-:W-:Y:S05]  /*27c80*/  BRA `(.L_x_11324) ;  /* 0xfffffec400387947 */ /* 0x000fea000383ffff */
.L_x_11380:
        /* <DEDUP_REMOVED lines=10> */
.L_x_11438:
[----:B------:R-:W-:Y:S05]  /*27d30*/  BRA `(.L_x_11439) ;  /* 0xffffffc0000c7947 */ /* 0x000fea000383ffff */
.L_x_11383:
[----:B0-----:R0:W1:Y:S02]  /*27d40*/  SYNCS.PHASECHK.TRANS64.TRYWAIT P0, [R24+URZ+0x32440], R3 ;  /* 0x03244003180075a7 */ /* 0x001064000800017f */
[----:B-1----:R-:W-:Y:S05]  /*27d50*/  @!P0 NANOSLEEP.SYNCS 0x989680 ;  /* 0x009896800000895d */ /* 0x002fea0003900000 */
[----:B------:R-:W1:Y:S02]  /*27d60*/  @!P0 SYNCS.PHASECHK.TRANS64 P0, [R24+URZ+0x32440], R3 ;  /* 0x03244003180085a7 */ /* 0x000e64000800007f */
[----:B-1----:R-:W-:Y:S05]  /*27d70*/  @!P0 BRA `(.L_x_11383) ;  /* 0xfffffffc00f08947 */ /* 0x002fea000383ffff */
[----:B------:R-:W-:Y:S05]  /*27d80*/  BRA `(.L_x_11440) ;  /* 0xffffffc000b47947 */ /* 0x000fea000383ffff */
.L_x_11384:
        /* <DEDUP_REMOVED lines=8> */
.L_x_11442:
[----:B------:R-:W-:Y:S05]  /*27e10*/  BSYNC B0 ;  /* 0x0000000000007941 */ /* 0x000fea0003800000 */
.L_x_11441:
        /* <DEDUP_REMOVED lines=9> */
.L_x_11443:
        /* <DEDUP_REMOVED lines=8> */
.L_x_11444:
        /* <DEDUP_REMOVED lines=11> */
.L_x_11445:
[----:B------:R-:W-:Y:S02]  /*27fe0*/  IMAD.MOV.U32 R13, RZ, RZ, R5 ;  /* 0x000000ffff0d7224 */ /* 0x000fe400078e0005 */
[----:B------:R-:W-:Y:S01]  /*27ff0*/  IMAD.MOV.U32 R12, RZ, RZ, 0x2 ;  /* 0x00000002ff0c7424 */ /* 0x000fe200078e00ff */
[----:B------:R-:W-:-:S13]  /*28000*/  @P0 LEA R2, P1, R8, R14, 0x1 ;  /* 0x0000000e08020211 */ /* 0x000fda00078208ff */
[----:B------:R-:W-:Y:S05]  /*28010*/  WARPSYNC.COLLECTIVE R15, `(.L_x_11446) ;  /* 0x000000000f087348 */ /* 0x000fea0003c00000 */
[----:B------:R0:W1:Y:S02]  /*28020*/  SHFL.IDX P6, R14, R13, R12, R11 ;  /* 0x0000000c0d0e7389 */ /* 0x00006400000c000b */
[----:B01----:R-:W-:Y:S01]  /*28030*/  ENDCOLLECTIVE ;  /* 0x000000000000791b */ /* 0x003fe20003800000 */
.L_x_11446:
        /* <DEDUP_REMOVED lines=12> */
.L_x_11447:
[----:B------:R-:W-:Y:S02]  /*28100*/  IMAD.MOV.U32 R13, RZ, RZ, R5 ;  /* 0x000000ffff0d7224 */ /* 0x000fe400078e0005 */
[----:B------:R-:W-:Y:S01]  /*28110*/  IMAD.MOV.U32 R12, RZ, RZ, 0x3 ;  /* 0x00000003ff0c7424 */ /* 0x000fe200078e00ff */
[----:B------:R-:W-:-:S13]  /*28120*/  @P0 LEA R2, P1, R8, R14, 0x1 ;  /* 0x0000000e08020211 */ /* 0x000fda00078208ff */
[----:B------:R-:W-:Y:S05]  /*28130*/  WARPSYNC.COLLECTIVE R15, `(.L_x_11448) ;  /* 0x000000000f087348 */ /* 0x000fea0003c00000 */
[----:B------:R0:W1:Y:S02]  /*28140*/  SHFL.IDX P6, R14, R13, R12, R11 ;  /* 0x0000000c0d0e7389 */ /* 0x00006400000c000b */
[----:B01----:R-:W-:Y:S01]  /*28150*/  ENDCOLLECTIVE ;  /* 0x000000000000791b */ /* 0x003fe20003800000 */
.L_x_11448:
        /* <DEDUP_REMOVED lines=12> */
.L_x_11449:
[----:B------:R-:W-:Y:S02]  /*28220*/  IMAD.MOV.U32 R13, RZ, RZ, R5 ;  /* 0x000000ffff0d7224 */ /* 0x000fe400078e0005 */
[----:B------:R-:W-:Y:S01]  /*28230*/  IMAD.MOV.U32 R12, RZ, RZ, 0x4 ;  /* 0x00000004ff0c7424 */ /* 0x000fe200078e00ff */
[----:B------:R-:W-:-:S13]  /*28240*/  @P0 LEA R2, P1, R8, R14, 0x1 ;  /* 0x0000000e08020211 */ /* 0x000fda00078208ff */
[----:B------:R-:W-:Y:S05]  /*28250*/  WARPSYNC.COLLECTIVE R15, `(.L_x_11450) ;  /* 0x000000000f087348 */ /* 0x000fea0003c00000 */
[----:B------:R0:W1:Y:S02]  /*28260*/  SHFL.IDX P6, R14, R13, R12, R11 ;  /* 0x0000000c0d0e7389 */ /* 0x00006400000c000b */
[----:B01----:R-:W-:Y:S01]  /*28270*/  ENDCOLLECTIVE ;  /* 0x000000000000791b */ /* 0x003fe20003800000 */
.L_x_11450:
        /* <DEDUP_REMOVED lines=12> */
.L_x_11451:
[----:B------:R-:W-:Y:S02]  /*28340*/  IMAD.MOV.U32 R13, RZ, RZ, R5 ;  /* 0x000000ffff0d7224 */ /* 0x000fe400078e0005 */
[----:B------:R-:W-:Y:S01]  /*28350*/  IMAD.MOV.U32 R12, RZ, RZ, 0x5 ;  /* 0x00000005ff0c7424 */ /* 0x000fe200078e00ff */
[----:B------:R-:W-:-:S13]  /*28360*/  @P0 LEA R2, P1, R8, R14, 0x1 ;  /* 0x0000000e08020211 */ /* 0x000fda00078208ff */
[----:B------:R-:W-:Y:S05]  /*28370*/  WARPSYNC.COLLECTIVE R15, `(.L_x_11452) ;  /* 0x000000000f087348 */ /* 0x000fea0003c00000 */
[----:B------:R0:W1:Y:S02]  /*28380*/  SHFL.IDX P6, R14, R13, R12, R11 ;  /* 0x0000000c0d0e7389 */ /* 0x00006400000c000b */
[----:B01----:R-:W-:Y:S01]  /*28390*/  ENDCOLLECTIVE ;  /* 0x000000000000791b */ /* 0x003fe20003800000 */
.L_x_11452:
        /* <DEDUP_REMOVED lines=10> */
.L_x_11453:
[----:B------:R-:W-:Y:S05]  /*28440*/  BRA `(.L_x_11454) ;  /* 0xffffffc0001c7947 */ /* 0x000fea000383ffff */
.L_x_11389:
[----:B------:R-:W-:Y:S01]  /*28450*/  IMAD.MOV.U32 R13, RZ, RZ, R5 ;  /* 0x000000ffff0d7224 */ /* 0x000fe200078e0005 */
[----:B------:R-:W0:Y:S01]  /*28460*/  S2R R20, SR_TID.X ;  /* 0x0000000000147919 */ /* 0x000e220000002100 */
[----:B------:R-:W-:Y:S01]  /*28470*/  IMAD.MOV.U32 R12, RZ, RZ, RZ ;  /* 0x000000ffff0c7224 */ /* 0x000fe200078e00ff */
[----:B------:R-:W-:Y:S01]  /*28480*/  LOP3.LUT R16, R16, 0xffffefff, RZ, 0xc0, !PT ;  /* 0xffffefff10107812 */ /* 0x000fe200078ec0ff */
[----:B------:R-:W-:Y:S02]  /*28490*/  IMAD.MOV.U32 R11, RZ, RZ, 0x181f ;  /* 0x0000181fff0b7424 */ /* 0x000fe400078e00ff */
[----:B------:R-:W-:Y:S02]  /*284a0*/  IMAD.MOV.U32 R15, RZ, RZ, -0x1 ;  /* 0xffffffffff0f7424 */ /* 0x000fe400078e00ff */
[----:B------:R-:W-:-:S07]  /*284b0*/  VIADD R4, R35, UR43 ;  /* 0x0000002b23047c36 */ /* 0x000fce0008000000 */
[----:B01----:R-:W-:Y:S05]  /*284c0*/  WARPSYNC.COLLECTIVE R15, `(.L_x_11455) ;  /* 0x000000000f087348 */ /* 0x003fea0003c00000 */
[----:B------:R2:W3:Y:S02]  /*284d0*/  SHFL.IDX P6, R14, R13, R12, R11 ;  /* 0x0000000c0d0e7389 */ /* 0x0004e400000c000b */
[----:B0123--:R-:W-:Y:S01]  /*284e0*/  ENDCOLLECTIVE ;  /* 0x000000000000791b */ /* 0x00ffe20003800000 */
.L_x_11455:
[C---:B------:R-:W-:Y:S01]  /*284f0*/  VIADD R6, R4.reuse, 0x10 ;  /* 0x0000001004067836 */ /* 0x040fe20000000000 */
[----:B------:R-:W-:Y:S01]  /*28500*/  ISETP.GE.AND P1, PT, R4, UR41, PT ;  /* 0x0000002904007c0c */ /* 0x000fe2000bf26270 */
[----:B------:R-:W-:-:S12]  /*28510*/  IMAD.MOV.U32 R13, RZ, RZ, R0 ;  /* 0x000000ffff0d7224 */ /* 0x000fd800078e0000 */
[----:B------:R-:W-:-:S04]  /*28520*/  @P1 LOP3.LUT R16, R16, 0x1000, RZ, 0xfc, !PT ;  /* 0x0000100010101812 */ /* 0x000fc800078efcff */
[----:B------:R-:W-:Y:S01]  /*28530*/  LOP3.LUT R16, R16, 0xfffff7ff, RZ, 0xc0, !PT ;  /* 0xfffff7ff10107812 */ /* 0x000fe200078ec0ff */
[----:B------:R-:W-:Y:S02]  /*28540*/  IMAD.SHL.U32 R8, R20, 0x8, RZ ;  /* 0x0000000814087824 */ /* 0x000fe400078e00ff */
[----:B------:R-:W-:-:S07]  /*28550*/  IMAD.MOV.U32 R3, RZ, RZ, R14 ;  /* 0x000000ffff037224 */ /* 0x000fce00078e000e */
[----:B------:R-:W-:Y:S05]  /*28560*/  WARPSYNC.COLLECTIVE R15, `(.L_x_11456) ;  /* 0x000000000f087348 */ /* 0x000fea0003c00000 */
[----:B------:R0:W1:Y:S02]  /*28570*/  SHFL.IDX P6, R14, R13, R12, R11 ;  /* 0x0000000c0d0e7389 */ /* 0x00006400000c000b */
[----:B01----:R-:W-:Y:S01]  /*28580*/  ENDCOLLECTIVE ;  /* 0x000000000000791b */ /* 0x003fe20003800000 */
.L_x_11456:
[----:B------:R-:W-:Y:S01]  /*28590*/  LOP3.LUT R8, R8, 0x38, RZ, 0xc0, !PT ;  /* 0x0000003808087812 */ /* 0x000fe200078ec0ff */
[----:B------:R-:W-:-:S03]  /*285a0*/  IMAD.MOV.U32 R13, RZ, RZ, R5 ;  /* 0x000000ffff0d7224 */ /* 0x000fc600078e0005 */
[----:B------:R-:W-:-:S05]  /*285b0*/  @!P1 LEA R12, P0, R8, R14, 0x1 ;  /* 0x0000000e080c9211 */ /* 0x000fca00078008ff */
[----:B------:R-:W-:Y:S02]  /*285c0*/  @!P1 IMAD.MOV.U32 R2, RZ, RZ, R12 ;  /* 0x000000ffff029224 */ /* 0x000fe400078e000c */
[----:B------:R-:W-:Y:S02]  /*285d0*/  IMAD.MOV.U32 R12, RZ, RZ, 0x1 ;  /* 0x00000001ff0c7424 */ /* 0x000fe400078e00ff */
[----:B------:R-:W-:-:S07]  /*285e0*/  @!P1 IMAD.X R3, RZ, RZ, R3, P0 ;  /* 0x000000ffff039224 */ /* 0x000fce00000e0603 */
[----:B------:R-:W-:Y:S05]  /*285f0*/  WARPSYNC.COLLECTIVE R15, `(.L_x_11457) ;  /* 0x000000000f087348 */ /* 0x000fea0003c00000 */
[----:B------:R0:W1:Y:S02]  /*28600*/  SHFL.IDX P6, R14, R13, R12, R11 ;  /* 0x0000000c0d0e7389 */ /* 0x00006400000c000b */
[----:B01----:R-:W-:Y:S01]  /*28610*/  ENDCOLLECTIVE ;  /* 0x000000000000791b */ /* 0x003fe20003800000 */
.L_x_11457:
        /* <DEDUP_REMOVED lines=13> */
.L_x_11458:
[----:B------:R-:W-:Y:S02]  /*286f0*/  IMAD.MOV.U32 R13, RZ, RZ, R5 ;  /* 0x000000ffff0d7224 */ /* 0x000fe400078e0005 */
[----:B------:R-:W-:Y:S01]  /*28700*/  IMAD.MOV.U32 R12, RZ, RZ, 0x2 ;  /* 0x00000002ff0c7424 */ /* 0x000fe200078e00ff */
[----:B------:R-:W-:-:S05]  /*28710*/  @!P1 LEA R10, P0, R8, R14, 0x1 ;  /* 0x0000000e080a9211 */ /* 0x000fca00078008ff */
[----:B------:R-:W-:Y:S02]  /*28720*/  @!P1 IMAD.X R11, RZ, RZ, R2, P0 ;  /* 0x000000ffff0b9224 */ /* 0x000fe400000e0602 */
[----:B------:R-:W-:Y:S02]  /*28730*/  @!P1 IMAD.MOV.U32 R2, RZ, RZ, R10 ;  /* 0x000000ffff029224 */ /* 0x000fe400078e000a */
[----:B------:R-:W-:Y:S02]  /*28740*/  @!P1 IMAD.MOV.U32 R3, RZ, RZ, R11 ;  /* 0x000000ffff039224 */ /* 0x000fe400078e000b */
[----:B------:R-:W-:Y:S02]  /*28750*/  IMAD.MOV.U32 R11, RZ, RZ, 0x181f ;  /* 0x0000181fff0b7424 */ /* 0x000fe400078e00ff */
[----:B------:R-:W-:Y:S01]  /*28760*/  IMAD.SHL.U32 R10, R20, 0x8, RZ ;  /* 0x00000008140a7824 */ /* 0x000fe200078e00ff */
        /* <DEDUP_REMOVED lines=9> */
.L_x_11459:
[----:B------:R-:W-:Y:S02]  /*28800*/  LOP3.LUT R10, R10, 0x38, RZ, 0xc0, !PT ;  /* 0x000000380a0a7812 */ /* 0x000fe400078ec0ff */
[----:B------:R-:W-:Y:S01]  /*28810*/  @P1 LOP3.LUT R16, R16, 0x400, RZ, 0xfc, !PT ;  /* 0x0000040010101812 */ /* 0x000fe200078efcff */
[----:B------:R-:W-:-:S03]  /*28820*/  IMAD.MOV.U32 R13, RZ, RZ, R0 ;  /* 0x000000ffff0d7224 */ /* 0x000fc600078e0000 */
[----:B------:R-:W-:Y:S01]  /*28830*/  LOP3.LUT R16, R16, 0xfffffdff, RZ, 0xc0, !PT ;  /* 0xfffffdff10107812 */ /* 0x000fe200078ec0ff */
[----:B------:R-:W-:-:S07]  /*28840*/  IMAD.MOV.U32 R8, RZ, RZ, R14 ;  /* 0x000000ffff087224 */ /* 0x000fce00078e000e */
[----:B------:R-:W-:Y:S05]  /*28850*/  WARPSYNC.COLLECTIVE R15, `(.L_x_11460) ;  /* 0x000000000f087348 */ /* 0x000fea0003c00000 */
[----:B------:R0:W1:Y:S02]  /*28860*/  SHFL.IDX P6, R14, R13, R12, R11 ;  /* 0x0000000c0d0e7389 */ /* 0x00006400000c000b */
[----:B01----:R-:W-:Y:S01]  /*28870*/  ENDCOLLECTIVE ;  /* 0x000000000000791b */ /* 0x003fe20003800000 */
.L_x_11460:
[----:B------:R-:W-:Y:S02]  /*28880*/  IMAD.MOV.U32 R13, RZ, RZ, R5 ;  /* 0x000000ffff0d7224 */ /* 0x000fe400078e0005 */
[----:B------:R-:W-:Y:S02]  /*28890*/  IMAD.MOV.U32 R12, RZ, RZ, 0x3 ;  /* 0x00000003ff0c7424 */ /* 0x000fe400078e00ff */
[----:B------:R-:W-:-:S07]  /*288a0*/  IMAD.MOV.U32 R9, RZ, RZ, R14 ;  /* 0x000000ffff097224 */ /* 0x000fce00078e000e */
[----:B------:R-:W-:Y:S05]  /*288b0*/  WARPSYNC.COLLECTIVE R15, `(.L_x_11461) ;  /* 0x000000000f087348 */ /* 0x000fea0003c00000 */
[----:B------:R0:W1:Y:S02]  /*288c0*/  SHFL.IDX P6, R14, R13, R12, R11 ;  /* 0x0000000c0d0e7389 */ /* 0x00006400000c000b */
[----:B01----:R-:W-:Y:S01]  /*288d0*/  ENDCOLLECTIVE ;  /* 0x000000000000791b */ /* 0x003fe20003800000 */
.L_x_11461:
        /* <DEDUP_REMOVED lines=8> */
[----:B------:R0:W-:Y:S01]  /*28960*/  @!P1 LDGSTS.E.BYPASS.LTC128B.128 [R22+0x19400], desc[UR36][R2.64], !P5 ;  /* 0x1940000002169fae */ /* 0x0001e2000e901d64 */
[----:B------:R-:W-:Y:S01]  /*28970*/  ISETP.GE.AND P1, PT, R6, UR41, PT ;  /* 0x0000002906007c0c */ /* 0x000fe2000bf26270 */
[----:B------:R-:W-:-:S12]  /*28980*/  IMAD.MOV.U32 R6, RZ, RZ, R14 ;  /* 0x000000ffff067224 */ /* 0x000fd800078e000e */
[----:B0-----:R-:W-:Y:S05]  /*28990*/  WARPSYNC.COLLECTIVE R15, `(.L_x_11462) ;  /* 0x000000000f087348 */ /* 0x001fea0003c00000 */
[----:B------:R1:W2:Y:S02]  /*289a0*/  SHFL.IDX P6, R14, R13, R12, R11 ;  /* 0x0000000c0d0e7389 */ /* 0x0002a400000c000b */
[----:B012---:R-:W-:Y:S01]  /*289b0*/  ENDCOLLECTIVE ;  /* 0x000000000000791b */ /* 0x007fe20003800000 */
.L_x_11462:
        /* <DEDUP_REMOVED lines=8> */
.L_x_11463:
        /* <DEDUP_REMOVED lines=9> */
[----:B------:R0:W-:Y:S04]  /*28ad0*/  @!P1 LDGSTS.E.BYPASS.LTC128B.128 [R22+0x19c00], desc[UR36][R2.64], !P5 ;  /* 0x19c0000002169fae */ /* 0x0001e8000e901d64 */
[----:B------:R-:W-:Y:S01]  /*28ae0*/  ISETP.GE.AND P1, PT, R6, UR41, PT ;  /* 0x0000002906007c0c */ /* 0x000fe2000bf26270 */
[----:B------:R-:W-:-:S02]  /*28af0*/  VIADD R6, R4, 0x50 ;  /* 0x0000005004067836 */ /* 0x000fc40000000000 */
[----:B0-----:R-:W-:-:S10]  /*28b00*/  IMAD.MOV.U32 R2, RZ, RZ, R14 ;  /* 0x000000ffff027224 */ /* 0x001fd400078e000e */
[----:B------:R-:W-:Y:S05]  /*28b10*/  WARPSYNC.COLLECTIVE R15, `(.L_x_11464) ;  /* 0x000000000f087348 */ /* 0x000fea0003c00000 */
[----:B------:R0:W1:Y:S02]  /*28b20*/  SHFL.IDX P6, R14, R13, R12, R11 ;  /* 0x0000000c0d0e7389 */ /* 0x00006400000c000b */
[----:B01----:R-:W-:Y:S01]  /*28b30*/  ENDCOLLECTIVE ;  /* 0x000000000000791b */ /* 0x003fe20003800000 */
.L_x_11464:
[----:B------:R-:W-:-:S04]  /*28b40*/  @P1 LOP3.LUT R16, R16, 0x100, RZ, 0xfc, !PT ;  /* 0x0000010010101812 */ /* 0x000fc800078efcff */
[----:B------:R-:W-:Y:S01]  /*28b50*/  LOP3.LUT R16, R16, 0xffffff7f, RZ, 0xc0, !PT ;  /* 0xffffff7f10107812 */ /* 0x000fe200078ec0ff */
[----:B------:R-:W-:Y:S01]  /*28b60*/  IMAD.MOV.U32 R12, RZ, RZ, 0x5 ;  /* 0x00000005ff0c7424 */ /* 0x000fe200078e00ff */
        /* <DEDUP_REMOVED lines=13> */
.L_x_11465:
[----:B------:R-:W-:Y:S01]  /*28c40*/  @P1 LOP3.LUT R16, R16, 0x80, RZ, 0xfc, !PT ;  /* 0x0000008010101812 */ /* 0x000fe200078efcff */
[----:B------:R-:W-:-:S03]  /*28c50*/  IMAD.MOV.U32 R13, RZ, RZ, R0 ;  /* 0x000000ffff0d7224 */ /* 0x000fc600078e0000 */
[----:B------:R-:W-:Y:S01]  /*28c60*/  LOP3.LUT R16, R16, 0xffffffbf, RZ, 0xc0, !PT ;  /* 0xffffffbf10107812 */ /* 0x000fe200078ec0ff */
[----:B------:R-:W-:-:S07]  /*28c70*/  IMAD.MOV.U32 R2, RZ, RZ, R14 ;  /* 0x000000ffff027224 */ /* 0x000fce00078e000e */
[----:B------:R-:W-:Y:S05]  /*28c80*/  WARPSYNC.COLLECTIVE R15, `(.L_x_11466) ;  /* 0x000000000f087348 */ /* 0x000fea0003c00000 */
[----:B------:R0:W1:Y:S02]  /*28c90*/  SHFL.IDX P6, R14, R13, R12, R11 ;  /* 0x0000000c0d0e7389 */ /* 0x00006400000c000b */
[----:B01----:R-:W-:Y:S01]  /*28ca0*/  ENDCOLLECTIVE ;  /* 0x000000000000791b */ /* 0x003fe20003800000 */
.L_x_11466:
[----:B------:R-:W-:Y:S02]  /*28cb0*/  IMAD.MOV.U32 R13, RZ, RZ, R5 ;  /* 0x000000ffff0d7224 */ /* 0x000fe400078e0005 */
[----:B------:R-:W-:Y:S02]  /*28cc0*/  IMAD.MOV.U32 R12, RZ, RZ, 0x6 ;  /* 0x00000006ff0c7424 */ /* 0x000fe400078e00ff */
[----:B------:R-:W-:-:S07]  /*28cd0*/  IMAD.MOV.U32 R21, RZ, RZ, R14 ;  /* 0x000000ffff157224 */ /* 0x000fce00078e000e */
[----:B------:R-:W-:Y:S05]  /*28ce0*/  WARPSYNC.COLLECTIVE R15, `(.L_x_11467) ;  /* 0x000000000f087348 */ /* 0x000fea0003c00000 */
[----:B------:R0:W1:Y:S02]  /*28cf0*/  SHFL.IDX P6, R14, R13, R12, R11 ;  /* 0x0000000c0d0e7389 */ /* 0x00006400000c000b */
[----:B01----:R-:W-:Y:S01]  /*28d00*/  ENDCOLLECTIVE ;  /* 0x000000000000791b */ /* 0x003fe20003800000 */
.L_x_11467:
        /* <DEDUP_REMOVED lines=13> */
.L_x_11468:
[----:B------:R-:W-:-:S05]  /*28de0*/  VIADD R3, R4, 0x60 ;  /* 0x0000006004037836 */ /* 0x000fca0000000000 */
[----:B------:R-:W-:Y:S01]  /*28df0*/  ISETP.GE.AND P1, PT, R3, UR41, PT ;  /* 0x0000002903007c0c */ /* 0x000fe2000bf26270 */
[----:B------:R-:W-:Y:S02]  /*28e00*/  IMAD.MOV.U32 R13, RZ, RZ, R5 ;  /* 0x000000ffff0d7224 */ /* 0x000fe400078e0005 */
[----:B------:R-:W-:-:S10]  /*28e10*/  IMAD.MOV.U32 R12, RZ, RZ, 0x7 ;  /* 0x00000007ff0c7424 */ /* 0x000fd400078e00ff */
[----:B------:R-:W-:Y:S01]  /*28e20*/  @P1 LOP3.LUT R16, R16, 0x40, RZ, 0xfc, !PT ;  /* 0x0000004010101812 */ /* 0x000fe200078efcff */
[----:B------:R-:W-:-:S05]  /*28e30*/  IMAD.MOV.U32 R15, RZ, RZ, R14 ;  /* 0x000000ffff0f7224 */ /* 0x000fca00078e000e */
[----:B------:R-:W-:-:S05]  /*28e40*/  @!P1 LEA R6, P0, R10, R15, 0x1 ;  /* 0x0000000f0a069211 */ /* 0x000fca00078008ff */
[----:B------:R-:W-:Y:S02]  /*28e50*/  @!P1 IMAD.X R15, RZ, RZ, R2, P0 ;  /* 0x000000ffff0f9224 */ /* 0x000fe400000e0602 */
[----:B------:R-:W-:Y:S02]  /*28e60*/  @!P1 IMAD.MOV.U32 R2, RZ, RZ, R6 ;  /* 0x000000ffff029224 */ /* 0x000fe400078e0006 */
[----:B------:R-:W-:Y:S02]  /*28e70*/  @!P1 IMAD.MOV.U32 R3, RZ, RZ, R15 ;  /* 0x000000ffff039224 */ /* 0x000fe400078e000f */
[----:B------:R-:W-:-:S03]  /*28e80*/  IMAD.MOV.U32 R15, RZ, RZ, -0x1 ;  /* 0xffffffffff0f7424 */ /* 0x000fc600078e00ff */
[----:B------:R-:W-:Y:S01]  /*28e90*/  @!PT LDS RZ, [RZ] ;  /* 0x00000000fffff984 */ /* 0x000fe20000000800 */
[----:B------:R-:W-:Y:S01]  /*28ea0*/  @!PT LDS RZ, [RZ] ;  /* 0x00000000fffff984 */ /* 0x000fe20000000800 */
[----:B------:R-:W-:Y:S01]  /*28eb0*/  @!PT LDS RZ, [RZ] ;  /* 0x00000000fffff984 */ /* 0x000fe20000000800 */
[----:B------:R0:W-:Y:S04]  /*28ec0*/  @!P1 LDGSTS.E.BYPASS.LTC128B.128 [R22+0x1b400], desc[UR36][R2.64], !P5 ;  /* 0x1b40000002169fae */ /* 0x0001e8000e901d64 */
[----:B0-----:R-:W-:Y:S05]  /*28ed0*/  WARPSYNC.COLLECTIVE R15, `(.L_x_11469) ;  /* 0x000000000f087348 */ /* 0x001fea0003c00000 */
[----:B------:R1:W2:Y:S02]  /*28ee0*/  SHFL.IDX P6, R14, R13, R12, R11 ;  /* 0x0000000c0d0e7389 */ /* 0x0002a400000c000b */
[----:B012---:R-:W-:Y:S01]  /*28ef0*/  ENDCOLLECTIVE ;  /* 0x000000000000791b */ /* 0x007fe20003800000 */
.L_x_11469:
[----:B------:R-:W-:Y:S02]  /*28f00*/  IMAD.MOV.U32 R13, RZ, RZ, R0 ;  /* 0x000000ffff0d7224 */ /* 0x000fe400078e0000 */
[----:B------:R-:W-:-:S07]  /*28f10*/  IMAD.MOV.U32 R5, RZ, RZ, R14 ;  /* 0x000000ffff057224 */ /* 0x000fce00078e000e */
[----:B------:R-:W-:Y:S05]  /*28f20*/  WARPSYNC.COLLECTIVE R15, `(.L_x_11470) ;  /* 0x000000000f087348 */ /* 0x000fea0003c00000 */
[----:B------:R0:W1:Y:S02]  /*28f30*/  SHFL.IDX P6, R14, R13, R12, R11 ;  /* 0x0000000c0d0e7389 */ /* 0x00006400000c000b */
[----:B01----:R-:W-:Y:S01]  /*28f40*/  ENDCOLLECTIVE ;  /* 0x000000000000791b */ /* 0x003fe20003800000 */
.L_x_11470:
[----:B------:R-:W-:Y:S05]  /*28f50*/  BRA `(.L_x_11471) ;  /* 0xffffffc000387947 */ /* 0x000fea000383ffff */
.L_x_11393:
        /* <DEDUP_REMOVED lines=8> */
.L_x_11473:
[----:B------:R-:W-:Y:S05]  /*28fe0*/  BSYNC B0 ;  /* 0x0000000000007941 */ /* 0x000fea0003800000 */
.L_x_11472:
        /* <DEDUP_REMOVED lines=9> */
.L_x_11474:
        /* <DEDUP_REMOVED lines=8> */
.L_x_11475:
        /* <DEDUP_REMOVED lines=13> */
.L_x_11476:
[----:B------:R-:W-:Y:S02]  /*291d0*/  IMAD.MOV.U32 R13, RZ, RZ, R4 ;  /* 0x000000ffff0d7224 */ /* 0x000fe400078e0004 */
        /* <DEDUP_REMOVED lines=16> */
.L_x_11477:
[----:B------:R-:W-:Y:S02]  /*292e0*/  IMAD.MOV.U32 R13, RZ, RZ, R0 ;  /* 0x000000ffff0d7224 */ /* 0x000fe400078e0000 */
[----:B------:R-:W-:-:S07]  /*292f0*/  IMAD.MOV.U32 R5, RZ, RZ, R14 ;  /* 0x000000ffff057224 */ /* 0x000fce00078e000e */
[----:B------:R-:W-:Y:S05]  /*29300*/  WARPSYNC.COLLECTIVE R15, `(.L_x_11478) ;  /* 0x000000000f087348 */ /* 0x000fea0003c00000 */
[----:B------:R0:W1:Y:S02]  /*29310*/  SHFL.IDX P6, R14, R13, R12, R11 ;  /* 0x0000000c0d0e7389 */ /* 0x00006400000c000b */
[----:B01----:R-:W-:Y:S01]  /*29320*/  ENDCOLLECTIVE ;  /* 0x000000000000791b */ /* 0x003fe20003800000 */
.L_x_11478:
[----:B------:R-:W-:Y:S02]  /*29330*/  IMAD.MOV.U32 R13, RZ, RZ, R4 ;  /* 0x000000ffff0d7224 */ /* 0x000fe400078e0004 */
[----:B------:R-:W-:Y:S01]  /*29340*/  IMAD.MOV.U32 R12, RZ, RZ, 0x3 ;  /* 0x00000003ff0c7424 */ /* 0x000fe200078e00ff */
[----:B------:R-:W-:-:S05]  /*29350*/  @!P1 LEA R14, P0, R20, R14, 0x1 ;  /* 0x0000000e140e9211 */ /* 0x000fca00078008ff */
[----:B------:R-:W-:-:S08]  /*29360*/  @!P1 IMAD.MOV.U32 R2, RZ, RZ, R14 ;  /* 0x000000ffff029224 */ /* 0x000fd000078e000e */
[----:B------:R-:W-:Y:S05]  /*29370*/  WARPSYNC.COLLECTIVE R15, `(.L_x_11479) ;  /* 0x000000000f087348 */ /* 0x000fea0003c00000 */
[----:B------:R0:W1:Y:S02]  /*29380*/  SHFL.IDX P6, R14, R13, R12, R11 ;  /* 0x0000000c0d0e7389 */ /* 0x00006400000c000b */
[----:B01----:R-:W-:Y:S01]  /*29390*/  ENDCOLLECTIVE ;  /* 0x000000000000791b */ /* 0x003fe20003800000 */
.L_x_11479:
        /* <DEDUP_REMOVED lines=15> */
.L_x_11480:
        /* <DEDUP_REMOVED lines=17> */
.L_x_11481:
[----:B------:R-:W-:Y:S02]  /*295a0*/  IMAD.MOV.U32 R13, RZ, RZ, R0 ;  /* 0x000000ffff0d7224 */ /* 0x000fe400078e0000 */
[----:B------:R-:W-:-:S07]  /*295b0*/  IMAD.MOV.U32 R5, RZ, RZ, R14 ;  /* 0x000000ffff057224 */ /* 0x000fce00078e000e */
[----:B------:R-:W-:Y:S05]  /*295c0*/  WARPSYNC.COLLECTIVE R15, `(.L_x_11482) ;  /* 0x000000000f087348 */ /* 0x000fea0003c00000 */
[----:B------:R0:W1:Y:S02]  /*295d0*/  SHFL.IDX P6, R14, R13, R12, R11 ;  /* 0x0000000c0d0e7389 */ /* 0x00006400000c000b */
[----:B01----:R-:W-:Y:S01]  /*295e0*/  ENDCOLLECTIVE ;  /* 0x000000000000791b */ /* 0x003fe20003800000 */
.L_x_11482:
[----:B------:R-:W-:Y:S02]  /*295f0*/  IMAD.MOV.U32 R13, RZ, RZ, R4 ;  /* 0x000000ffff0d7224 */ /* 0x000fe400078e0004 */
[----:B------:R-:W-:Y:S01]  /*29600*/  IMAD.MOV.U32 R12, RZ, RZ, 0x5 ;  /* 0x00000005ff0c7424 */ /* 0x000fe200078e00ff */
[----:B------:R-:W-:-:S05]  /*29610*/  @!P1 LEA R14, P0, R20, R14, 0x1 ;  /* 0x0000000e140e9211 */ /* 0x000fca00078008ff */
[----:B------:R-:W-:-:S08]  /*29620*/  @!P1 IMAD.MOV.U32 R2, RZ, RZ, R14 ;  /* 0x000000ffff029224 */ /* 0x000fd000078e000e */
[----:B------:R-:W-:Y:S05]  /*29630*/  WARPSYNC.COLLECTIVE R15, `(.L_x_11483) ;  /* 0x000000000f087348 */ /* 0x000fea0003c00000 */
[----:B------:R0:W1:Y:S02]  /*29640*/  SHFL.IDX P6, R14, R13, R12, R11 ;  /* 0x0000000c0d0e7389 */ /* 0x00006400000c000b */
[----:B01----:R-:W-:Y:S01]  /*29650*/  ENDCOLLECTIVE ;  /* 0x000000000000791b */ /* 0x003fe20003800000 */
.L_x_11483:
        /* <DEDUP_REMOVED lines=15> */
.L_x_11484:
        /* <DEDUP_REMOVED lines=17> */
.L_x_11485:
[----:B------:R-:W-:Y:S02]  /*29860*/  IMAD.MOV.U32 R13, RZ, RZ, R0 ;  /* 0x000000ffff0d7224 */ /* 0x000fe400078e0000 */
[----:B------:R-:W-:-:S07]  /*29870*/  IMAD.MOV.U32 R5, RZ, RZ, R14 ;  /* 0x000000ffff057224 */ /* 0x000fce00078e000e */
[----:B------:R-:W-:Y:S05]  /*29880*/  WARPSYNC.COLLECTIVE R15, `(.L_x_11486) ;  /* 0x000000000f087348 */ /* 0x000fea0003c00000 */
[----:B------:R0:W1:Y:S02]  /*29890*/  SHFL.IDX P6, R14, R13, R12, R11 ;  /* 0x0000000c0d0e7389 */ /* 0x00006400000c000b */
[----:B01----:R-:W-:Y:S01]  /*298a0*/  ENDCOLLECTIVE ;  /* 0x000000000000791b */ /* 0x003fe20003800000 */
.L_x_11486:
[----:B------:R-:W-:Y:S02]  /*298b0*/  IMAD.MOV.U32 R13, RZ, RZ, R4 ;  /* 0x000000ffff0d7224 */ /* 0x000fe400078e0004 */
[----:B------:R-:W-:Y:S01]  /*298c0*/  IMAD.MOV.U32 R12, RZ, RZ, 0x7 ;  /* 0x00000007ff0c7424 */ /* 0x000fe200078e00ff */
[----:B------:R-:W-:-:S05]  /*298d0*/  @!P1 LEA R14, P0, R20, R14, 0x1 ;  /* 0x0000000e140e9211 */ /* 0x000fca00078008ff */
[----:B------:R-:W-:-:S08]  /*298e0*/  @!P1 IMAD.MOV.U32 R2, RZ, RZ, R14 ;  /* 0x000000ffff029224 */ /* 0x000fd000078e000e */
[----:B------:R-:W-:Y:S05]  /*298f0*/  WARPSYNC.COLLECTIVE R15, `(.L_x_11487) ;  /* 0x000000000f087348 */ /* 0x000fea0003c00000 */
[----:B------:R0:W1:Y:S02]  /*29900*/  SHFL.IDX P6, R14, R13, R12, R11 ;  /* 0x0000000c0d0e7389 */ /* 0x00006400000c000b */
[----:B01----:R-:W-:Y:S01]  /*29910*/  ENDCOLLECTIVE ;  /* 0x000000000000791b */ /* 0x003fe20003800000 */
.L_x_11487:
        /* <DEDUP_REMOVED lines=14> */
.L_x_11488:
[----:B------:R-:W-:Y:S05]  /*29a00*/  BRA `(.L_x_11489) ;  /* 0xffffffc000507947 */ /* 0x000fea000383ffff */
.L_x_11396:
[----:B0-----:R0:W2:Y:S02]  /*29a10*/  SYNCS.PHASECHK.TRANS64.TRYWAIT P0, [R17+URZ+0x32420], R0 ;  /* 0x03242000110075a7 */ /* 0x0010a4000800017f */
[----:B--2---:R-:W-:Y:S05]  /*29a20*/  @!P0 NANOSLEEP.SYNCS 0x989680 ;  /* 0x009896800000895d */ /* 0x004fea0003900000 */
[----:B------:R-:W2:Y:S02]  /*29a30*/  @!P0 SYNCS.PHASECHK.TRANS64 P0, [R17+URZ+0x32420], R0 ;  /* 0x03242000110085a7 */ /* 0x000ea4000800007f */
[----:B--2---:R-:W-:Y:S05]  /*29a40*/  @!P0 BRA `(.L_x_11396) ;  /* 0xfffffffc00f08947 */ /* 0x004fea000383ffff */
[----:B------:R-:W-:Y:S05]  /*29a50*/  BRA `(.L_x_11490) ;  /* 0xffffffc000b47947 */ /* 0x000fea000383ffff */
.L_x_11399:
[----:B--2---:R2:W3:Y:S02]  /*29a60*/  SYNCS.PHASECHK.TRANS64.TRYWAIT P0, [R24+URZ+0x32460], R3 ;  /* 0x03246003180075a7 */ /* 0x0044e4000800017f */
[----:B---3--:R-:W-:Y:S05]  /*29a70*/  @!P0 NANOSLEEP.SYNCS 0x989680 ;  /* 0x009896800000895d */ /* 0x008fea0003900000 */
[----:B------:R-:W3:Y:S02]  /*29a80*/  @!P0 SYNCS.PHASECHK.TRANS64 P0, [R24+URZ+0x32460], R3 ;  /* 0x03246003180085a7 */ /* 0x000ee4000800007f */
[----:B---3--:R-:W-:Y:S05]  /*29a90*/  @!P0 BRA `(.L_x_11399) ;  /* 0xfffffffc00f08947 */ /* 0x008fea000383ffff */
[----:B------:R-:W-:Y:S05]  /*29aa0*/  BRA `(.L_x_11491) ;  /* 0xffffffc000c07947 */ /* 0x000fea000383ffff */
.L_x_11400:
        /* <DEDUP_REMOVED lines=8> */
.L_x_11493:
[----:B------:R-:W-:Y:S05]  /*29b30*/  BSYNC B0 ;  /* 0x0000000000007941 */ /* 0x000fea0003800000 */
.L_x_11492:
        /* <DEDUP_REMOVED lines=12> */
.L_x_11494:
        /* <DEDUP_REMOVED lines=9> */
.L_x_11495:
        /* <DEDUP_REMOVED lines=19> */
.L_x_11496:
[----:B------:R-:W-:Y:S02]  /*29dc0*/  IMAD.MOV.U32 R13, RZ, RZ, R6 ;  /* 0x000000ffff0d7224 */ /* 0x000fe400078e0006 */
[----:B------:R-:W-:Y:S01]  /*29dd0*/  IMAD.MOV.U32 R12, RZ, RZ, 0x2 ;  /* 0x00000002ff0c7424 */ /* 0x000fe200078e00ff */
[----:B------:R-:W-:-:S13]  /*29de0*/  IADD3 R2, P3, R14, R0, RZ ;  /* 0x000000000e027210 */ /* 0x000fda0007f7e0ff */
[----:B------:R-:W-:Y:S05]  /*29df0*/  WARPSYNC.COLLECTIVE R15, `(.L_x_11497) ;  /* 0x000000000f087348 */ /* 0x000fea0003c00000 */
[----:B------:R0:W1:Y:S02]  /*29e00*/  SHFL.IDX P6, R14, R13, R12, R11 ;  /* 0x0000000c0d0e7389 */ /* 0x00006400000c000b */
[----:B01----:R-:W-:Y:S01]  /*29e10*/  ENDCOLLECTIVE ;  /* 0x000000000000791b */ /* 0x003fe20003800000 */
.L_x_11497:
        /* <DEDUP_REMOVED lines=17> */
.L_x_11498:
[----:B------:R-:W-:Y:S02]  /*29f30*/  IMAD.MOV.U32 R13, RZ, RZ, R6 ;  /* 0x000000ffff0d7224 */ /* 0x000fe400078e0006 */
[----:B------:R-:W-:Y:S01]  /*29f40*/  IMAD.MOV.U32 R12, RZ, RZ, 0x3 ;  /* 0x00000003ff0c7424 */ /* 0x000fe200078e00ff */
[----:B------:R-:W-:-:S13]  /*29f50*/  IADD3 R2, P3, R14, R0, RZ ;  /* 0x000000000e027210 */ /* 0x000fda0007f7e0ff */
[----:B------:R-:W-:Y:S05]  /*29f60*/  WARPSYNC.COLLECTIVE R15, `(.L_x_11499) ;  /* 0x000000000f087348 */ /* 0x000fea0003c00000 */
[----:B------:R0:W1:Y:S02]  /*29f70*/  SHFL.IDX P6, R14, R13, R12, R11 ;  /* 0x0000000c0d0e7389 */ /* 0x00006400000c000b */
[----:B01----:R-:W-:Y:S01]  /*29f80*/  ENDCOLLECTIVE ;  /* 0x000000000000791b */ /* 0x003fe20003800000 */
.L_x_11499:
        /* <DEDUP_REMOVED lines=17> */
.L_x_11500:
[----:B------:R-:W-:Y:S02]  /*2a0a0*/  IMAD.MOV.U32 R13, RZ, RZ, R6 ;  /* 0x000000ffff0d7224 */ /* 0x000fe400078e0006 */
[----:B------:R-:W-:Y:S01]  /*2a0b0*/  IMAD.MOV.U32 R12, RZ, RZ, 0x4 ;  /* 0x00000004ff0c7424 */ /* 0x000fe200078e00ff */
[----:B------:R-:W-:-:S13]  /*2a0c0*/  IADD3 R2, P3, R14, R0, RZ ;  /* 0x000000000e027210 */ /* 0x000fda0007f7e0ff */
[----:B------:R-:W-:Y:S05]  /*2a0d0*/  WARPSYNC.COLLECTIVE R15, `(.L_x_11501) ;  /* 0x000000000f087348 */ /* 0x000fea0003c00000 */
[----:B------:R0:W1:Y:S02]  /*2a0e0*/  SHFL.IDX P6, R14, R13, R12, R11 ;  /* 0x0000000c0d0e7389 */ /* 0x00006400000c000b */
[----:B01----:R-:W-:Y:S01]  /*2a0f0*/  ENDCOLLECTIVE ;  /* 0x000000000000791b */ /* 0x003fe20003800000 */
.L_x_11501:
        /* <DEDUP_REMOVED lines=17> */
.L_x_11502:
[----:B------:R-:W-:Y:S02]  /*2a210*/  IMAD.MOV.U32 R13, RZ, RZ, R6 ;  /* 0x000000ffff0d7224 */ /* 0x000fe400078e0006 */
[----:B------:R-:W-:Y:S01]  /*2a220*/  IMAD.MOV.U32 R12, RZ, RZ, 0x5 ;  /* 0x00000005ff0c7424 */ /* 0x000fe200078e00ff */
[----:B------:R-:W-:-:S13]  /*2a230*/  IADD3 R2, P3, R14, R0, RZ ;  /* 0x000000000e027210 */ /* 0x000fda0007f7e0ff */
[----:B------:R-:W-:Y:S05]  /*2a240*/  WARPSYNC.COLLECTIVE R15, `(.L_x_11503) ;  /* 0x000000000f087348 */ /* 0x000fea0003c00000 */
[----:B------:R0:W1:Y:S02]  /*2a250*/  SHFL.IDX P6, R14, R13, R12, R11 ;  /* 0x0000000c0d0e7389 */ /* 0x00006400000c000b */
[----:B01----:R-:W-:Y:S01]  /*2a260*/  ENDCOLLECTIVE ;  /* 0x000000000000791b */ /* 0x003fe20003800000 */
.L_x_11503:
        /* <DEDUP_REMOVED lines=12> */
.L_x_11504:
        /* <DEDUP_REMOVED lines=9> */
.L_x_11406:
[----:B--2---:R2:W3:Y:S02]  /*2a3c0*/  SYNCS.PHASECHK.TRANS64.TRYWAIT P0, [R10+URZ+0x32440], R25 ;  /* 0x032440190a0075a7 */ /* 0x0044e4000800017f */
[----:B---3--:R-:W-:Y:S05]  /*2a3d0*/  @!P0 NANOSLEEP.SYNCS 0x989680 ;  /* 0x009896800000895d */ /* 0x008fea0003900000 */
[----:B------:R-:W3:Y:S02]  /*2a3e0*/  @!P0 SYNCS.PHASECHK.TRANS64 P0, [R10+URZ+0x32440], R25 ;  /* 0x032440190a0085a7 */ /* 0x000ee4000800007f */
[----:B---3--:R-:W-:Y:S05]  /*2a3f0*/  @!P0 BRA `(.L_x_11406) ;  /* 0xfffffffc00f08947 */ /* 0x008fea000383ffff */
[----:B------:R-:W-:Y:S05]  /*2a400*/  BRA `(.L_x_11506) ;  /* 0xffffffc400207947 */ /* 0x000fea000383ffff */
.L_x_11407:
        /* <DEDUP_REMOVED lines=8> */
.L_x_11508:
[----:B------:R-:W-:Y:S05]  /*2a490*/  BSYNC B1 ;  /* 0x0000000000017941 */ /* 0x000fea0003800000 */
.L_x_11507:
        /* <DEDUP_REMOVED lines=9> */
.L_x_11509:
[----:B------:R-:W-:Y:S02]  /*2a530*/  IMAD.MOV.U32 R13, RZ, RZ, R21 ;  /* 0x000000ffff0d7224 */ /* 0x000fe400078e0015 */
[----:B------:R-:W-:Y:S01]  /*2a540*/  IMAD.MOV.U32 R12, RZ, RZ, 0x1 ;  /* 0x00000001ff0c7424 */ /* 0x000fe200078e00ff */
[----:B------:R-:W-:-:S13]  /*2a550*/  IADD3 R2, P0, R14, R0, RZ ;  /* 0x000000000e027210 */ /* 0x000fda0007f1e0ff */
[----:B------:R-:W-:Y:S05]  /*2a560*/  WARPSYNC.COLLECTIVE R15, `(.L_x_11510) ;  /* 0x000000000f087348 */ /* 0x000fea0003c00000 */
[----:B------:R0:W1:Y:S02]  /*2a570*/  SHFL.IDX P6, R14, R13, R12, R11 ;  /* 0x0000000c0d0e7389 */ /* 0x00006400000c000b */
[----:B01----:R-:W-:Y:S01]  /*2a580*/  ENDCOLLECTIVE ;  /* 0x000000000000791b */ /* 0x003fe20003800000 */
.L_x_11510:
        /* <DEDUP_REMOVED lines=10> */
.L_x_11511:
[----:B------:R-:W-:Y:S02]  /*2a630*/  IMAD.MOV.U32 R13, RZ, RZ, R21 ;  /* 0x000000ffff0d7224 */ /* 0x000fe400078e0015 */
[----:B------:R-:W-:Y:S02]  /*2a640*/  IMAD.MOV.U32 R12, RZ, RZ, 0x2 ;  /* 0x00000002ff0c7424 */ /* 0x000fe400078e00ff */
[----:B------:R-:W-:-:S07]  /*2a650*/  IMAD.MOV.U32 R6, RZ, RZ, R14 ;  /* 0x000000ffff067224 */ /* 0x000fce00078e000e */
[----:B------:R-:W-:Y:S05]  /*2a660*/  WARPSYNC.COLLECTIVE R15, `(.L_x_11512) ;  /* 0x000000000f087348 */ /* 0x000fea0003c00000 */
[----:B------:R0:W1:Y:S02]  /*2a670*/  SHFL.IDX P6, R14, R13, R12, R11 ;  /* 0x0000000c0d0e7389 */ /* 0x00006400000c000b */
[----:B01----:R-:W-:Y:S01]  /*2a680*/  ENDCOLLECTIVE ;  /* 0x000000000000791b */ /* 0x003fe20003800000 */
.L_x_11512:
        /* <DEDUP_REMOVED lines=11> */
.L_x_11513:
[----:B------:R-:W-:Y:S02]  /*2a740*/  IMAD.MOV.U32 R13, RZ, RZ, R21 ;  /* 0x000000ffff0d7224 */ /* 0x000fe400078e0015 */
[----:B------:R-:W-:Y:S01]  /*2a750*/  IMAD.MOV.U32 R12, RZ, RZ, 0x3 ;  /* 0x00000003ff0c7424 */ /* 0x000fe200078e00ff */
[----:B------:R-:W-:-:S13]  /*2a760*/  IADD3 R2, P0, R14, R0, RZ ;  /* 0x000000000e027210 */ /* 0x000fda0007f1e0ff */
[----:B------:R-:W-:Y:S05]  /*2a770*/  WARPSYNC.COLLECTIVE R15, `(.L_x_11514) ;  /* 0x000000000f087348 */ /* 0x000fea0003c00000 */
[----:B------:R0:W1:Y:S02]  /*2a780*/  SHFL.IDX P6, R14, R13, R12, R11 ;  /* 0x0000000c0d0e7389 */ /* 0x00006400000c000b */
[----:B01----:R-:W-:Y:S01]  /*2a790*/  ENDCOLLECTIVE ;  /* 0x000000000000791b */ /* 0x003fe20003800000 */
.L_x_11514:
        /* <DEDUP_REMOVED lines=10> */
.L_x_11515:
[----:B------:R-:W-:Y:S02]  /*2a840*/  IMAD.MOV.U32 R13, RZ, RZ, R21 ;  /* 0x000000ffff0d7224 */ /* 0x000fe400078e0015 */
[----:B------:R-:W-:Y:S01]  /*2a850*/  IMAD.MOV.U32 R12, RZ, RZ, 0x4 ;  /* 0x00000004ff0c7424 */ /* 0x000fe200078e00ff */
[----:B------:R-:W-:-:S13]  /*2a860*/  IADD3 R2, P0, R14, R0, RZ ;  /* 0x000000000e027210 */ /* 0x000fda0007f1e0ff */
[----:B------:R-:W-:Y:S05]  /*2a870*/  WARPSYNC.COLLECTIVE R15, `(.L_x_11516) ;  /* 0x000000000f087348 */ /* 0x000fea0003c00000 */
[----:B------:R0:W1:Y:S02]  /*2a880*/  SHFL.IDX P6, R14, R13, R12, R11 ;  /* 0x0000000c0d0e7389 */ /* 0x00006400000c000b */
[----:B01----:R-:W-:Y:S01]  /*2a890*/  ENDCOLLECTIVE ;  /* 0x000000000000791b */ /* 0x003fe20003800000 */
.L_x_11516:
        /* <DEDUP_REMOVED lines=10> */
.L_x_11517:
[----:B------:R-:W-:Y:S02]  /*2a940*/  IMAD.MOV.U32 R13, RZ, RZ, R21 ;  /* 0x000000ffff0d7224 */ /* 0x000fe400078e0015 */
[----:B------:R-:W-:Y:S01]  /*2a950*/  IMAD.MOV.U32 R12, RZ, RZ, 0x5 ;  /* 0x00000005ff0c7424 */ /* 0x000fe200078e00ff */
[----:B------:R-:W-:-:S13]  /*2a960*/  IADD3 R2, P0, R14, R0, RZ ;  /* 0x000000000e027210 */ /* 0x000fda0007f1e0ff */
[----:B------:R-:W-:Y:S05]  /*2a970*/  WARPSYNC.COLLECTIVE R15, `(.L_x_11518) ;  /* 0x000000000f087348 */ /* 0x000fea0003c00000 */
[----:B------:R0:W1:Y:S02]  /*2a980*/  SHFL.IDX P6, R14, R13, R12, R11 ;  /* 0x0000000c0d0e7389 */ /* 0x00006400000c000b */
[----:B01----:R-:W-:Y:S01]  /*2a990*/  ENDCOLLECTIVE ;  /* 0x000000000000791b */ /* 0x003fe20003800000 */
.L_x_11518:
        /* <DEDUP_REMOVED lines=10> */
.L_x_11519:
[----:B------:R-:W-:Y:S05]  /*2aa40*/  BRA `(.L_x_11520) ;  /* 0xffffffc000607947 */ /* 0x000fea000383ffff */
.L_x_11412:
[----:B---3--:R3:W4:Y:S02]  /*2aa50*/  SYNCS.PHASECHK.TRANS64.TRYWAIT P0, [R10+URZ+0x32460], R25 ;  /* 0x032460190a0075a7 */ /* 0x008724000800017f */
[----:B----4-:R-:W-:Y:S05]  /*2aa60*/  @!P0 NANOSLEEP.SYNCS 0x989680 ;  /* 0x009896800000895d */ /* 0x010fea0003900000 */
[----:B------:R-:W4:Y:S02]  /*2aa70*/  @!P0 SYNCS.PHASECHK.TRANS64 P0, [R10+URZ+0x32460], R25 ;  /* 0x032460190a0085a7 */ /* 0x000f24000800007f */
[----:B----4-:R-:W-:Y:S05]  /*2aa80*/  @!P0 BRA `(.L_x_11412) ;  /* 0xfffffffc00f08947 */ /* 0x010fea000383ffff */
[----:B------:R-:W-:Y:S05]  /*2aa90*/  BRA `(.L_x_11521) ;  /* 0xffffffc000ac7947 */ /* 0x000fea000383ffff */
.L_x_11413:
        /* <DEDUP_REMOVED lines=8> */
.L_x_11523:
[----:B------:R-:W-:Y:S05]  /*2ab20*/  BSYNC B1 ;  /* 0x0000000000017941 */ /* 0x000fea0003800000 */
.L_x_11522:
        /* <DEDUP_REMOVED lines=9> */
.L_x_11524:
[----:B------:R-:W-:Y:S02]  /*2abc0*/  IMAD.MOV.U32 R13, RZ, RZ, R24 ;  /* 0x000000ffff0d7224 */ /* 0x000fe400078e0018 */
[----:B------:R-:W-:Y:S01]  /*2abd0*/  IMAD.MOV.U32 R12, RZ, RZ, 0x1 ;  /* 0x00000001ff0c7424 */ /* 0x000fe200078e00ff */
[----:B------:R-:W-:-:S13]  /*2abe0*/  IADD3 R2, P0, R14, R0, RZ ;  /* 0x000000000e027210 */ /* 0x000fda0007f1e0ff */
[----:B------:R-:W-:Y:S05]  /*2abf0*/  WARPSYNC.COLLECTIVE R15, `(.L_x_11525) ;  /* 0x000000000f087348 */ /* 0x000fea0003c00000 */
[----:B------:R0:W1:Y:S02]  /*2ac00*/  SHFL.IDX P6, R14, R13, R12, R11 ;  /* 0x0000000c0d0e7389 */ /* 0x00006400000c000b */
[----:B01----:R-:W-:Y:S01]  /*2ac10*/  ENDCOLLECTIVE ;  /* 0x000000000000791b */ /* 0x003fe20003800000 */
.L_x_11525:
        /* <DEDUP_REMOVED lines=13> */
.L_x_11526:
[----:B------:R-:W-:Y:S02]  /*2acf0*/  IMAD.MOV.U32 R13, RZ, RZ, R24 ;  /* 0x000000ffff0d7224 */ /* 0x000fe400078e0018 */
[----:B------:R-:W-:Y:S01]  /*2ad00*/  IMAD.MOV.U32 R12, RZ, RZ, 0x2 ;  /* 0x00000002ff0c7424 */ /* 0x000fe200078e00ff */
[----:B------:R-:W-:-:S13]  /*2ad10*/  IADD3 R2, P0, R14, R0, RZ ;  /* 0x000000000e027210 */ /* 0x000fda0007f1e0ff */
[----:B------:R-:W-:Y:S05]  /*2ad20*/  WARPSYNC.COLLECTIVE R15, `(.L_x_11527) ;  /* 0x000000000f087348 */ /* 0x000fea0003c00000 */
[----:B------:R0:W1:Y:S02]  /*2ad30*/  SHFL.IDX P6, R14, R13, R12, R11 ;  /* 0x0000000c0d0e7389 */ /* 0x00006400000c000b */
[----:B01----:R-:W-:Y:S01]  /*2ad40*/  ENDCOLLECTIVE ;  /* 0x000000000000791b */ /* 0x003fe20003800000 */
.L_x_11527:
        /* <DEDUP_REMOVED lines=13> */
.L_x_11528:
[----:B------:R-:W-:Y:S02]  /*2ae20*/  IMAD.MOV.U32 R13, RZ, RZ, R24 ;  /* 0x000000ffff0d7224 */ /* 0x000fe400078e0018 */
[----:B------:R-:W-:Y:S01]  /*2ae30*/  IMAD.MOV.U32 R12, RZ, RZ, 0x3 ;  /* 0x00000003ff0c7424 */ /* 0x000fe200078e00ff */
[----:B------:R-:W-:-:S13]  /*2ae40*/  IADD3 R2, P0, R14, R0, RZ ;  /* 0x000000000e027210 */ /* 0x000fda0007f1e0ff */
[----:B------:R-:W-:Y:S05]  /*2ae50*/  WARPSYNC.COLLECTIVE R15, `(.L_x_11529) ;  /* 0x000000000f087348 */ /* 0x000fea0003c00000 */
[----:B------:R0:W1:Y:S02]  /*2ae60*/  SHFL.IDX P6, R14, R13, R12, R11 ;  /* 0x0000000c0d0e7389 */ /* 0x00006400000c000b */
[----:B01----:R-:W-:Y:S01]  /*2ae70*/  ENDCOLLECTIVE ;  /* 0x000000000000791b */ /* 0x003fe20003800000 */
.L_x_11529:
        /* <DEDUP_REMOVED lines=13> */
.L_x_11530:
[----:B------:R-:W-:Y:S02]  /*2af50*/  IMAD.MOV.U32 R13, RZ, RZ, R24 ;  /* 0x000000ffff0d7224 */ /* 0x000fe400078e0018 */
[----:B------:R-:W-:Y:S01]  /*2af60*/  IMAD.MOV.U32 R12, RZ, RZ, 0x4 ;  /* 0x00000004ff0c7424 */ /* 0x000fe200078e00ff */
[----:B------:R-:W-:-:S13]  /*2af70*/  IADD3 R2, P0, R14, R0, RZ ;  /* 0x000000000e027210 */ /* 0x000fda0007f1e0ff */
[----:B------:R-:W-:Y:S05]  /*2af80*/  WARPSYNC.COLLECTIVE R15, `(.L_x_11531) ;  /* 0x000000000f087348 */ /* 0x000fea0003c00000 */
[----:B------:R0:W1:Y:S02]  /*2af90*/  SHFL.IDX P6, R14, R13, R12, R11 ;  /* 0x0000000c0d0e7389 */ /* 0x00006400000c000b */
[----:B01----:R-:W-:Y:S01]  /*2afa0*/  ENDCOLLECTIVE ;  /* 0x000000000000791b */ /* 0x003fe20003800000 */
.L_x_11531:
        /* <DEDUP_REMOVED lines=13> */
.L_x_11532:
[----:B------:R-:W-:Y:S02]  /*2b080*/  IMAD.MOV.U32 R13, RZ, RZ, R24 ;  /* 0x000000ffff0d7224 */ /* 0x000fe400078e0018 */
[----:B------:R-:W-:Y:S01]  /*2b090*/  IMAD.MOV.U32 R12, RZ, RZ, 0x5 ;  /* 0x00000005ff0c7424 */ /* 0x000fe200078e00ff */
[----:B------:R-:W-:-:S13]  /*2b0a0*/  IADD3 R2, P0, R14, R0, RZ ;  /* 0x000000000e027210 */ /* 0x000fda0007f1e0ff */
[----:B------:R-:W-:Y:S05]  /*2b0b0*/  WARPSYNC.COLLECTIVE R15, `(.L_x_11533) ;  /* 0x000000000f087348 */ /* 0x000fea0003c00000 */
[----:B------:R0:W1:Y:S02]  /*2b0c0*/  SHFL.IDX P6, R14, R13, R12, R11 ;  /* 0x0000000c0d0e7389 */ /* 0x00006400000c000b */
[----:B01----:R-:W-:Y:S01]  /*2b0d0*/  ENDCOLLECTIVE ;  /* 0x000000000000791b */ /* 0x003fe20003800000 */
.L_x_11533:
        /* <DEDUP_REMOVED lines=13> */
.L_x_11534:
[----:B------:R-:W-:Y:S05]  /*2b1b0*/  BRA `(.L_x_11535) ;  /* 0xffffffbc00f87947 */ /* 0x000fea000383ffff */
.L_x_11421:
        /* <DEDUP_REMOVED lines=8> */
.L_x_11537:
[----:B------:R-:W-:Y:S05]  /*2b240*/  BSYNC B0 ;  /* 0x0000000000007941 */ /* 0x000fea0003800000 */
.L_x_11536:
[----:B------:R-:W-:Y:S05]  /*2b250*/  BRA `(.L_x_11538) ;  /* 0xffffffc000c87947 */ /* 0x000fea000383ffff */
.L_x_11424:
[----:B0-----:R0:W1:Y:S02]  /*2b260*/  SYNCS.PHASECHK.TRANS64.TRYWAIT P0, [R7+URZ+0x32420], R0 ;  /* 0x03242000070075a7 */ /* 0x001064000800017f */
[----:B-1----:R-:W-:Y:S05]  /*2b270*/  @!P0 NANOSLEEP.SYNCS 0x989680 ;  /* 0x009896800000895d */ /* 0x002fea0003900000 */
[----:B------:R-:W1:Y:S02]  /*2b280*/  @!P0 SYNCS.PHASECHK.TRANS64 P0, [R7+URZ+0x32420], R0 ;  /* 0x03242000070085a7 */ /* 0x000e64000800007f */
[----:B-1----:R-:W-:Y:S05]  /*2b290*/  @!P0 BRA `(.L_x_11424) ;  /* 0xfffffffc00f08947 */ /* 0x002fea000383ffff */
[----:B------:R-:W-:Y:S05]  /*2b2a0*/  BRA `(.L_x_11539) ;  /* 0xffffffc400107947 */ /* 0x000fea000383ffff */
.L_x_11425:
        /* <DEDUP_REMOVED lines=8> */
[----:B0-23-5:R-:W-:Y:S05]  /*2b330*/  WARPSYNC.COLLECTIVE R15, `(.L_x_11541) ;  /* 0x000000000f087348 */ /* 0x02dfea0003c00000 */
[----:B------:R1:W4:Y:S02]  /*2b340*/  SHFL.IDX P6, R14, R13, R12, R11 ;  /* 0x0000000c0d0e7389 */ /* 0x00032400000c000b */
[----:B012345:R-:W-:Y:S01]  /*2b350*/  ENDCOLLECTIVE ;  /* 0x000000000000791b */ /* 0x03ffe20003800000 */
.L_x_11541:
[----:B------:R-:W-:Y:S05]  /*2b360*/  BSYNC B0 ;  /* 0x0000000000007941 */ /* 0x000fea0003800000 */
.L_x_11540:
[----:B------:R-:W-:Y:S05]  /*2b370*/  BRA `(.L_x_11542) ;  /* 0xffffffc000f87947 */ /* 0x000fea000383ffff */
.L_x_11428:
[----:B------:R-:W-:Y:S01]  /*2b380*/  BSSY B1, `(.L_x_11543) ;  /* 0x0000006000017945 */ /* 0x000fe20003800000 */
[----:B------:R-:W-:-:S07]  /*2b390*/  IMAD.MOV.U32 R15, RZ, RZ, -0x1 ;  /* 0xffffffffff0f7424 */ /* 0x000fce00078e00ff */
[----:B0-23-5:R-:W-:Y:S05]  /*2b3a0*/  WARPSYNC.COLLECTIVE R15, `(.L_x_11544) ;  /* 0x000000000f0c7348 */ /* 0x02dfea0003c00000 */
[----:B------:R-:W-:Y:S02]  /*2b3b0*/  ELECT P6, UR62, PT ;  /* 0x00000000003e782f */ /* 0x000fe400038c0000 */
[----:B------:R-:W-:Y:S01]  /*2b3c0*/  MOV R14, UR62 ;  /* 0x0000003e000e7c02 */ /* 0x000fe20008000f00 */
[----:B0-23-5:R-:W-:Y:S10]  /*2b3d0*/  ENDCOLLECTIVE ;  /* 0x000000000000791b */ /* 0x02dff40003800000 */
.L_x_11544:
[----:B------:R-:W-:Y:S05]  /*2b3e0*/  BSYNC B1 ;  /* 0x0000000000017941 */ /* 0x000fea0003800000 */
.L_x_11543:
[----:B------:R-:W-:Y:S05]  /*2b3f0*/  BRA `(.L_x_11545) ;  /* 0xffffffc000f07947 */ /* 0x000fea000383ffff */
.L_x_11430:
[----:B0-----:R0:W1:Y:S02]  /*2b400*/  SYNCS.PHASECHK.TRANS64.TRYWAIT P1, [R5+URZ+0x32440], R0 ;  /* 0x03244000050075a7 */ /* 0x001064000802017f */
[----:B-1----:R-:W-:Y:S05]  /*2b410*/  @!P1 NANOSLEEP.SYNCS 0x989680 ;  /* 0x009896800000995d */ /* 0x002fea0003900000 */
[----:B------:R-:W1:Y:S02]  /*2b420*/  @!P1 SYNCS.PHASECHK.TRANS64 P1, [R5+URZ+0x32440], R0 ;  /* 0x03244000050095a7 */ /* 0x000e64000802007f */
[----:B-1----:R-:W-:Y:S05]  /*2b430*/  @!P1 BRA `(.L_x_11430) ;  /* 0xfffffffc00f09947 */ /* 0x002fea000383ffff */
[----:B------:R-:W-:Y:S05]  /*2b440*/  BRA `(.L_x_11546) ;  /* 0xffffffc400187947 */ /* 0x000fea000383ffff */
.L_x_11432:
[----:B-1----:R1:W4:Y:S02]  /*2b450*/  SYNCS.PHASECHK.TRANS64.TRYWAIT P1, [R3+URZ+0x32440], R2 ;  /* 0x03244002030075a7 */ /* 0x002324000802017f */
[----:B----4-:R-:W-:Y:S05]  /*2b460*/  @!P1 NANOSLEEP.SYNCS 0x989680 ;  /* 0x009896800000995d */ /* 0x010fea0003900000 */
[----:B------:R-:W4:Y:S02]  /*2b470*/  @!P1 SYNCS.PHASECHK.TRANS64 P1, [R3+URZ+0x32440], R2 ;  /* 0x03244002030095a7 */ /* 0x000f24000802007f */
[----:B----4-:R-:W-:Y:S05]  /*2b480*/  @!P1 BRA `(.L_x_11432) ;  /* 0xfffffffc00f09947 */ /* 0x010fea000383ffff */
[----:B------:R-:W-:Y:S05]  /*2b490*/  BRA `(.L_x_11547) ;  /* 0xffffffc400247947 */ /* 0x000fea000383ffff */
.L_x_11434:
[----:B----4-:R4:W0:Y:S02]  /*2b4a0*/  SYNCS.PHASECHK.TRANS64.TRYWAIT P1, [R5+URZ+0x32460], R0 ;  /* 0x03246000050075a7 */ /* 0x010824000802017f */
[----:B0-----:R-:W-:Y:S05]  /*2b4b0*/  @!P1 NANOSLEEP.SYNCS 0x989680 ;  /* 0x009896800000995d */ /* 0x001fea0003900000 */
[----:B------:R-:W0:Y:S02]  /*2b4c0*/  @!P1 SYNCS.PHASECHK.TRANS64 P1, [R5+URZ+0x32460], R0 ;  /* 0x03246000050095a7 */ /* 0x000e24000802007f */
[----:B0-----:R-:W-:Y:S05]  /*2b4d0*/  @!P1 BRA `(.L_x_11434) ;  /* 0xfffffffc00f09947 */ /* 0x001fea000383ffff */
[----:B------:R-:W-:Y:S05]  /*2b4e0*/  BRA `(.L_x_11548) ;  /* 0xffffffc400207947 */ /* 0x000fea000383ffff */
        .type           $_ZN7cutlass13device_kernelIN5flash11enable_sm90INS1_16FlashAttnFwdSm90INS1_25CollectiveMainloopFwdSm90ILi2EN4cute5tupleIJNS5_1CILi1EEES8_S8_EEENS6_IJNS7_ILi128EEENS7_ILi96EEENS7_ILi64EEEEEELi256ENS_10bfloat16_tEfNS_4arch4Sm90ELb0ELb1ELb1ELb0ELb1ELb0ELb1ELb1ELb0ELb1ELb0ELb0EEENS1_21CollectiveEpilogueFwdINS6_IJSA_NS7_ILi256EEESB_EEES9_SE_SG_Li256ELb0ELb1ELb0ELb0EEENS1_30DynamicPersistentTileSchedulerILi256ELi128ELb0ELb1ELb1EEEEEEEEEvNT_6ParamsE$_ZZN5flash25CollectiveMainloopFwdSm90ILi2EN4cute5tupleIJNS1_1CILi1EEES4_S4_EEENS2_IJNS3_ILi128EEENS3_ILi96EEENS3_ILi64EEEEEELi256EN7cutlass10bfloat16_tEfNSA_4arch4Sm90ELb0ELb1ELb1ELb0ELb1ELb0ELb1ELb1ELb0ELb1ELb0ELb0EE3mmaINS_16FlashAttnFwdSm90ISE_NS_21CollectiveEpilogueFwdINS2_IJS6_NS3_ILi256EEES7_EEES5_SB_SD_Li256ELb0ELb1ELb0ELb0EEENS_30DynamicPersistentTileSchedulerILi256ELi128ELb0ELb1ELb1EEEE13SharedStorageENS1_6TensorINS1_11ArrayEngineIfLm128EEENS1_6LayoutINS2_IJNS2_IJNS3_ILi2EEEST_NS3_ILi32EEEEEES4_S4_EEENS2_IJNS2_IJS4_ST_NS3_ILi4EEEEEENS3_ILi0EEESZ_EEEEEEENS_7SoftmaxILi2ELi0EEEEEbRKNSE_6ParamsENSA_13PipelineAsyncILi2EEES19_RNSA_13PipelineStateILj2EEERT0_RT1_iRiRKNS_16SeqlenInfoQKNewKILb0ELb0EEENS2_IJiiiiEEERT_ENKUliT_T0_T1_E_clIZSF_ISO_S12_S14_EbS17_S19_S19_S1C_S1E_S1G_iS1H_S1L_S1M_S1O_EUlRS1P_iE1_NS3_ILb0EEENS3_ILb1EEEEEDaiS1P_S1Q_S1R_,@function
        .size           $_ZN7cutlass13device_kernelIN5flash11enable_sm90INS1_16FlashAttnFwdSm90INS1_25CollectiveMainloopFwdSm90ILi2EN4cute5tupleIJNS5_1CILi1EEES8_S8_EEENS6_IJNS7_ILi128EEENS7_ILi96EEENS7_ILi64EEEEEELi256ENS_10bfloat16_tEfNS_4arch4Sm90ELb0ELb1ELb1ELb0ELb1ELb0ELb1ELb1ELb0ELb1ELb0ELb0EEENS1_21CollectiveEpilogueFwdINS6_IJSA_NS7_ILi256EEESB_EEES9_SE_SG_Li256ELb0ELb1ELb0ELb0EEENS1_30DynamicPersistentTileSchedulerILi256ELi128ELb0ELb1ELb1EEEEEEEEEvNT_6ParamsE$_ZZN5flash25CollectiveMainloopFwdSm90ILi2EN4cute5tupleIJNS1_1CILi1EEES4_S4_EEENS2_IJNS3_ILi128EEENS3_ILi96EEENS3_ILi64EEEEEELi256EN7cutlass10bfloat16_tEfNSA_4arch4Sm90ELb0ELb1ELb1ELb0ELb1ELb0ELb1ELb1ELb0ELb1ELb0ELb0EE3mmaINS_16FlashAttnFwdSm90ISE_NS_21CollectiveEpilogueFwdINS2_IJS6_NS3_ILi256EEES7_EEES5_SB_SD_Li256ELb0ELb1ELb0ELb0EEENS_30DynamicPersistentTileSchedulerILi256ELi128ELb0ELb1ELb1EEEE13SharedStorageENS1_6TensorINS1_11ArrayEngineIfLm128EEENS1_6LayoutINS2_IJNS2_IJNS3_ILi2EEEST_NS3_ILi32EEEEEES4_S4_EEENS2_IJNS2_IJS4_ST_NS3_ILi4EEEEEENS3_ILi0EEESZ_EEEEEEENS_7SoftmaxILi2ELi0EEEEEbRKNSE_6ParamsENSA_13PipelineAsyncILi2EEES19_RNSA_13PipelineStateILj2EEERT0_RT1_iRiRKNS_16SeqlenInfoQKNewKILb0ELb0EEENS2_IJiiiiEEERT_ENKUliT_T0_T1_E_clIZSF_ISO_S12_S14_EbS17_S19_S19_S1C_S1E_S1G_iS1H_S1L_S1M_S1O_EUlRS1P_iE1_NS3_ILb0EEENS3_ILb1EEEEEDaiS1P_S1Q_S1R_,(.L_x_15671 - $_ZN7cutlass13device_kernelIN5flash11enable_sm90INS1_16FlashAttnFwdSm90INS1_25CollectiveMainloopFwdSm90ILi2EN4cute5tupleIJNS5_1CILi1EEES8_S8_EEENS6_IJNS7_ILi128EEENS7_ILi96EEENS7_ILi64EEEEEELi256ENS_10bfloat16_tEfNS_4arch4Sm90ELb0ELb1ELb1ELb0ELb1ELb0ELb1ELb1ELb0ELb1ELb0ELb0EEENS1_21CollectiveEpilogueFwdINS6_IJSA_NS7_ILi256EEESB_EEES9_SE_SG_Li256ELb0ELb1ELb0ELb0EEENS1_30DynamicPersistentTileSchedulerILi256ELi128ELb0ELb1ELb1EEEEEEEEEvNT_6ParamsE$_ZZN5flash25CollectiveMainloopFwdSm90ILi2EN4cute5tupleIJNS1_1CILi1EEES4_S4_EEENS2_IJNS3_ILi128EEENS3_ILi96EEENS3_ILi64EEEEEELi256EN7cutlass10bfloat16_tEfNSA_4arch4Sm90ELb0ELb1ELb1ELb0ELb1ELb0ELb1ELb1ELb0ELb1ELb0ELb0EE3mmaINS_16FlashAttnFwdSm90ISE_NS_21CollectiveEpilogueFwdINS2_IJS6_NS3_ILi256EEES7_EEES5_SB_SD_Li256ELb0ELb1ELb0ELb0EEENS_30DynamicPersistentTileSchedulerILi256ELi128ELb0ELb1ELb1EEEE13SharedStorageENS1_6TensorINS1_11ArrayEngineIfLm128EEENS1_6LayoutINS2_IJNS2_IJNS3_ILi2EEEST_NS3_ILi32EEEEEES4_S4_EEENS2_IJNS2_IJS4_ST_NS3_ILi4EEEEEENS3_ILi0EEESZ_EEEEEEENS_7SoftmaxILi2ELi0EEEEEbRKNSE_6ParamsENSA_13PipelineAsyncILi2EEES19_RNSA_13PipelineStateILj2EEERT0_RT1_iRiRKNS_16SeqlenInfoQKNewKILb0ELb0EEENS2_IJiiiiEEERT_ENKUliT_T0_T1_E_clIZSF_ISO_S12_S14_EbS17_S19_S19_S1C_S1E_S1G_iS1H_S1L_S1M_S1O_EUlRS1P_iE1_NS3_ILb0EEENS3_ILb1EEEEEDaiS1P_S1Q_S1R_)
$_ZN7cutlass13device_kernelIN5flash11enable_sm90INS1_16FlashAttnFwdSm90INS1_25CollectiveMainloopFwdSm90ILi2EN4cute5tupleIJNS5_1CILi1EEES8_S8_EEENS6_IJNS7_ILi128EEENS7_ILi96EEENS7_ILi64EEEEEELi256ENS_10bfloat16_tEfNS_4arch4Sm90ELb0ELb1ELb1ELb0ELb1ELb0ELb1ELb1ELb0ELb1ELb0ELb0EEENS1_21CollectiveEpilogueFwdINS6_IJSA_NS7_ILi256EEESB_EEES9_SE_SG_Li256ELb0ELb1ELb0ELb0EEENS1_30DynamicPersistentTileSchedulerILi256ELi128ELb0ELb1ELb1EEEEEEEEEvNT_6ParamsE$_ZZN5flash25CollectiveMainloopFwdSm90ILi2EN4cute5tupleIJNS1_1CILi1EEES4_S4_EEENS2_IJNS3_ILi128EEENS3_ILi96EEENS3_ILi64EEEEEELi256EN7cutlass10bfloat16_tEfNSA_4arch4Sm90ELb0ELb1ELb1ELb0ELb1ELb0ELb1ELb1ELb0ELb1ELb0ELb0EE3mmaINS_16FlashAttnFwdSm90ISE_NS_21CollectiveEpilogueFwdINS2_IJS6_NS3_ILi256EEES7_EEES5_SB_SD_Li256ELb0ELb1ELb0ELb0EEENS_30DynamicPersistentTileSchedulerILi256ELi128ELb0ELb1ELb1EEEE13SharedStorageENS1_6TensorINS1_11ArrayEngineIfLm128EEENS1_6LayoutINS2_IJNS2_IJNS3_ILi2EEEST_NS3_ILi32EEEEEES4_S4_EEENS2_IJNS2_IJS4_ST_NS3_ILi4EEEEEENS3_ILi0EEESZ_EEEEEEENS_7SoftmaxILi2ELi0EEEEEbRKNSE_6ParamsENSA_13PipelineAsyncILi2EEES19_RNSA_13PipelineStateILj2EEERT0_RT1_iRiRKNS_16SeqlenInfoQKNewKILb0ELb0EEENS2_IJiiiiEEERT_ENKUliT_T0_T1_E_clIZSF_ISO_S12_S14_EbS17_S19_S19_S1C_S1E_S1G_iS1H_S1L_S1M_S1O_EUlRS1P_iE1_NS3_ILb0EEENS3_ILb1EEEEEDaiS1P_S1Q_S1R_:
        /* <DEDUP_REMOVED lines=46> */
.L_x_11550:
[----:B------:R-:W-:Y:S05]  /*2b7d0*/  BSYNC B2 ;  /* 0x0000000000027941 */ /* 0x000fea0003800000 */
.L_x_11549:
        /* <DEDUP_REMOVED lines=17> */
.L_x_11552:
[----:B------:R-:W-:Y:S05]  /*2b8f0*/  BSYNC B2 ;  /* 0x0000000000027941 */ /* 0x000fea0003800000 */
.L_x_11551:
        /* <DEDUP_REMOVED lines=10> */
.L_x_11554:
[----:B------:R-:W-:Y:S05]  /*2b9a0*/  BSYNC B2 ;  /* 0x0000000000027941 */ /* 0x000fea0003800000 */
.L_x_11553:
        /* <DEDUP_REMOVED lines=92> */
.L_x_11557:
[----:B------:R-:W-:Y:S05]  /*2bf70*/  BSYNC B2 ;  /* 0x0000000000027941 */ /* 0x000fea0003800000 */
.L_x_11556:
        /* <DEDUP_REMOVED lines=17> */
.L_x_11559:
[----:B------:R-:W-:Y:S05]  /*2c090*/  BSYNC B2 ;  /* 0x0000000000027941 */ /* 0x000fea0003800000 */
.L_x_11558:
        /* <DEDUP_REMOVED lines=10> */
.L_x_11561:
[----:B------:R-:W-:Y:S05]  /*2c140*/  BSYNC B2 ;  /* 0x0000000000027941 */ /* 0x000fea0003800000 */
.L_x_11560:
[----:B------:R-:W2:Y:S04]  /*2c150*/  LDL.64 R14, [R0] ;  /* 0x00000000000e7983 */ /* 0x000ea80000100a00 */
[----:B------:R-:W3:Y:S04]  /*2c160*/  LDL.64 R12, [R0+0x58] ;  /* 0x00005800000c7983 */ /* 0x000ee80000100a00 */
[----:B------:R-:W4:Y:S04]  /*2c170*/  LDL.64 R2, [R0+0x48] ;  /* 0x0000480000027983 */ /* 0x000f280000100a00 */
[----:B0----5:R-:W4:Y:S01]  /*2c180*/  LDL.64 R8, [R0+0x50] ;  /* 0x0000500000087983 */ /* 0x021f220000100a00 */
[----:B------:R-:W-:-:S02]  /*2c190*/  R2UR UR6, R4 ;  /* 0x00000000040672ca */ /* 0x000fc400000e0000 */
[C---:B------:R-:W-:Y:S02]  /*2c1a0*/  R2UR UR7, R5.reuse ;  /* 0x00000000050772ca */ /* 0x040fe400000e0000 */
[----:B------:R-:W-:Y:S02]  /*2c1b0*/  R2UR UR4, R4 ;  /* 0x00000000040472ca */ /* 0x000fe400000e0000 */
[----:B------:R-:W-:-:S09]  /*2c1c0*/  R2UR UR5, R5 ;  /* 0x00000000050572ca */ /* 0x000fd200000e0000 */
[----:B--2---:R-:W2:Y:S04]  /*2c1d0*/  LD.E R15, desc[UR6][R14.64] ;  /* 0x000000060e0f7980 */ /* 0x004ea8000c101900 */
[----:B---3--:R-:W2:Y:S01]  /*2c1e0*/  LD.E.64 R6, desc[UR4][R12.64] ;  /* 0x000000040c067980 */ /* 0x008ea2000c101b00 */
[----:B------:R-:W-:Y:S05]  /*2c1f0*/  WARPSYNC.ALL ;  /* 0x0000000000007948 */ /* 0x000fea0003800000 */
[----:B------:R-:W-:-:S02]  /*2c200*/  R2UR UR6, R4 ;  /* 0x00000000040672ca */ /* 0x000fc400000e0000 */
[C---:B------:R-:W-:Y:S02]  /*2c210*/  R2UR UR7, R5.reuse ;  /* 0x00000000050772ca */ /* 0x040fe400000e0000 */
[----:B------:R-:W-:Y:S02]  /*2c220*/  R2UR UR4, R4 ;  /* 0x00000000040472ca */ /* 0x000fe400000e0000 */
[----:B------:R-:W-:-:S09]  /*2c230*/  R2UR UR5, R5 ;  /* 0x00000000050572ca */ /* 0x000fd200000e0000 */
[----:B----4-:R-:W3:Y:S04]  /*2c240*/  LD.E R11, desc[UR6][R2.64] ;  /* 0x00000006020b7980 */ /* 0x010ee8000c101900 */
[----:B------:R-:W4:Y:S01]  /*2c250*/  LD.E.64 R18, desc[UR4][R8.64] ;  /* 0x0000000408127980 */ /* 0x000f22000c101b00 */
        /* <DEDUP_REMOVED lines=12> */
[----:B------:R-:W-:Y:S03]  /*2c320*/  HGMMA.64x96x16.F32.BF16 R24, gdesc[UR4], R24, UP0, gsb0 ;  /* 0x01600000041879f0 */ /* 0x000fe6000b801818 */
        /* <DEDUP_REMOVED lines=258> */
.L_x_11564:
[----:B------:R-:W-:Y:S05]  /*2d350*/  BSYNC B2 ;  /* 0x0000000000027941 */ /* 0x000fea0003800000 */
.L_x_11563:
        /* <DEDUP_REMOVED lines=12> */
[----:B------:R-:W2:Y:S04]  /*2d420*/  LDL.64 R2, [R0+0x68] ;  /* 0x0000680000027983 */ /* 0x000ea80000100a00 */
[----:B------:R-:W4:Y:S04]  /*2d430*/  LD.E R79, desc[UR4][R22.64] ;  /* 0x00000004164f7980 */ /* 0x000f28000c101900 */
[----:B0-----:R-:W3:Y:S04]  /*2d440*/  LD.E R7, desc[UR4][R22.64+0x24] ;  /* 0x0000240416077980 */ /* 0x001ee8000c101900 */
[----:B--2---:R-:W2:Y:S01]  /*2d450*/  LD.E.64 R2, desc[UR4][R2.64] ;  /* 0x0000000402027980 */ /* 0x004ea2000c101b00 */
[----:B---3--:R-:W-:-:S13]  /*2d460*/  ISETP.NE.AND P0, PT, R7, 0x1, PT ;  /* 0x000000010700780c */ /* 0x008fda0003f05270 */
[C---:B------:R-:W-:Y:S02]  /*2d470*/  @P0 R2UR UR6, R4.reuse ;  /* 0x00000000040602ca */ /* 0x040fe400000e0000 */
[C---:B------:R-:W-:Y:S02]  /*2d480*/  @P0 R2UR UR7, R5.reuse ;  /* 0x00000000050702ca */ /* 0x040fe400000e0000 */
[C---:B------:R-:W-:Y:S02]  /*2d490*/  R2UR UR14, R4.reuse ;  /* 0x00000000040e72ca */ /* 0x040fe400000e0000 */
[----:B------:R-:W-:Y:S02]  /*2d4a0*/  R2UR UR15, R5 ;  /* 0x00000000050f72ca */ /* 0x000fe400000e0000 */
[----:B------:R-:W-:-:S07]  /*2d4b0*/  R2UR UR10, R4 ;  /* 0x00000000040a72ca */ /* 0x000fce00000e0000 */
[----:B------:R-:W3:Y:S01]  /*2d4c0*/  @P0 LD.E R82, desc[UR6][R22.64+0x2c] ;  /* 0x00002c0616520980 */ /* 0x000ee2000c101900 */
        /* <DEDUP_REMOVED lines=8> */
[----:B------:R-:W3:Y:S04]  /*2d550*/  LD.E R8, desc[UR6][R22.64+0x4] ;  /* 0x0000040616087980 */ /* 0x000ee8000c101900 */
[----:B------:R-:W3:Y:S04]  /*2d560*/  LD.E R20, desc[UR10][R22.64+0xc] ;  /* 0x00000c0a16147980 */ /* 0x000ee8000c101900 */
[----:B------:R-:W3:Y:S04]  /*2d570*/  LD.E R19, desc[UR8][R22.64+0x10] ;  /* 0x0000100816137980 */ /* 0x000ee8000c101900 */
[----:B------:R-:W3:Y:S04]  /*2d580*/  LD.E R21, desc[UR12][R22.64+0x14] ;  /* 0x0000140c16157980 */ /* 0x000ee8000c101900 */
[----:B--2---:R0:W2:Y:S02]  /*2d590*/  LD.E R18, desc[UR4][R2.64] ;  /* 0x0000000402127980 */ /* 0x0040a4000c101900 */
        /* <DEDUP_REMOVED lines=11> */
[-C--:B--2---:R-:W-:Y:S01]  /*2d650*/  FMUL.FTZ R14, R34, R18.reuse ;  /* 0x00000012220e7220 */ /* 0x084fe20000410000 */
[----:B------:R-:W-:Y:S01]  /*2d660*/  SHF.R.S32.HI R34, RZ, 0x1f, R79 ;  /* 0x0000001fff227819 */ /* 0x000fe2000001144f */
        /* <DEDUP_REMOVED lines=17> */
[----:B------:R-:W-:Y:S01]  /*2d780*/  LEA.HI R46, R34, R79, RZ, 0x2 ;  /* 0x0000004f222e7211 */ /* 0x000fe200078f10ff */
[----:B0-----:R-:W-:Y:S01]  /*2d790*/  FMUL.FTZ R2, R26, R18 ;  /* 0x000000121a027220 */ /* 0x001fe20000410000 */
[----:B------:R-:W-:Y:S01]  /*2d7a0*/  LEA.HI R47, R41, R40, RZ, 0x2 ;  /* 0x00000028292f7211 */ /* 0x000fe200078f10ff */
[-C--:B------:R-:W-:Y:S01]  /*2d7b0*/  FMUL.FTZ R11, R27, R18.reuse ;  /* 0x000000121b0b7220 */ /* 0x080fe20000410000 */
[-C--:B------:R-:W-:Y:S01]  /*2d7c0*/  FMUL.FTZ R26, R42, R18.reuse ;  /* 0x000000122a1a7220 */ /* 0x080fe20000410000 */
[-C--:B------:R-:W-:Y:S01]  /*2d7d0*/  FMUL.FTZ R27, R43, R18.reuse ;  /* 0x000000122b1b7220 */ /* 0x080fe20000410000 */
[-C--:B------:R-:W-:Y:S01]  /*2d7e0*/  FMUL.FTZ R43, R48, R18.reuse ;  /* 0x00000012302b7220 */ /* 0x080fe20000410000 */
[----:B------:R-:W-:Y:S01]  /*2d7f0*/  FMUL.FTZ R42, R49, R18 ;  /* 0x00000012312a7220 */ /* 0x000fe20000410000 */
[----:B------:R-:W-:-:S02]  /*2d800*/  LOP3.LUT R46, R46, 0xfffffffc, RZ, 0xc0, !PT ;  /* 0xfffffffc2e2e7812 */ /* 0x000fc400078ec0ff */
[--C-:B------:R-:W-:Y:S02]  /*2d810*/  SHF.R.S32.HI R48, RZ, 0x2, R47.reuse ;  /* 0x00000002ff307819 */ /* 0x100fe4000001142f */
[----:B------:R-:W-:Y:S01]  /*2d820*/  SHF.R.S32.HI R49, RZ, 0x1f, R47 ;  /* 0x0000001fff317819 */ /* 0x000fe2000001142f */
[----:B------:R-:W-:Y:S01]  /*2d830*/  IMAD.IADD R79, R79, 0x1, -R46 ;  /* 0x000000014f4f7824 */ /* 0x000fe200078e0a2e */
[----:B------:R-:W-:Y:S02]  /*2d840*/  SHF.R.S32.HI R46, RZ, 0x7, R39 ;  /* 0x00000007ff2e7819 */ /* 0x000fe40000011427 */
[----:B------:R-:W-:Y:S02]  /*2d850*/  LEA.HI R49, R49, R48, RZ, 0x3 ;  /* 0x0000003031317211 */ /* 0x000fe400078f18ff */
[----:B------:R-:W-:Y:S02]  /*2d860*/  LEA.HI R41, R41, R40, RZ, 0x5 ;  /* 0x0000002829297211 */ /* 0x000fe400078f28ff */
[----:B------:R-:W-:-:S02]  /*2d870*/  LOP3.LUT R49, R49, 0xfffffff8, RZ, 0xc0, !PT ;  /* 0xfffffff831317812 */ /* 0x000fc400078ec0ff */
[----:B------:R-:W-:Y:S02]  /*2d880*/  LEA.HI R39, R39, R46, RZ, 0x1 ;  /* 0x0000002e27277211 */ /* 0x000fe400078f08ff */
[----:B------:R-:W-:Y:S01]  /*2d890*/  SHF.R.S32.HI R41, RZ, 0x5, R41 ;  /* 0x00000005ff297819 */ /* 0x000fe20000011429 */
[----:B------:R-:W-:Y:S01]  /*2d8a0*/  IMAD.IADD R49, R48, 0x1, -R49 ;  /* 0x0000000130317824 */ /* 0x000fe200078e0a31 */
[----:B------:R-:W-:Y:S02]  /*2d8b0*/  LOP3.LUT R39, R39, 0x3fffffe, RZ, 0xc0, !PT ;  /* 0x03fffffe27277812 */ /* 0x000fe400078ec0ff */
[----:B------:R-:W-:Y:S01]  /*2d8c0*/  LEA.HI R48, R79, R79, RZ, 0x1 ;  /* 0x0000004f4f307211 */ /* 0x000fe200078f08ff */
[----:B---3--:R-:W-:Y:S02]  /*2d8d0*/  IMAD R80, R80, 0x8, R41 ;  /* 0x0000000850507824 */ /* 0x008fe400078e0229 */
[----:B------:R-:W-:Y:S01]  /*2d8e0*/  IMAD.IADD R39, R46, 0x1, -R39 ;  /* 0x000000012e277824 */ /* 0x000fe200078e0a27 */
[----:B------:R-:W-:Y:S01]  /*2d8f0*/  LOP3.LUT R48, R48, 0x1ffffffe, RZ, 0xc0, !PT ;  /* 0x1ffffffe30307812 */ /* 0x000fe200078ec0ff */
[----:B------:R-:W-:-:S02]  /*2d900*/  IMAD.U32 R46, R80, 0x10, R49 ;  /* 0x00000010502e7824 */ /* 0x000fc400078e0031 */
[----:B------:R-:W-:Y:S02]  /*2d910*/  FMUL.FTZ R52, R52, R18 ;  /* 0x0000001234347220 */ /* 0x000fe40000410000 */
[----:B------:R-:W-:Y:S02]  /*2d920*/  IMAD.IADD R48, R79, 0x1, -R48 ;  /* 0x000000014f307824 */ /* 0x000fe400078e0a30 */
[----:B------:R-:W-:Y:S01]  /*2d930*/  IMAD R39, R39, 0x40, R46 ;  /* 0x0000004027277824 */ /* 0x000fe200078e022e */
[----:B------:R0:W1:Y:S03]  /*2d940*/  MUFU.TANH R83, R52 ;  /* 0x0000003400537308 */ /* 0x0000660000002400 */
[----:B0-----:R-:W-:-:S04]  /*2d950*/  IMAD R52, R48, 0x8, R39 ;  /* 0x0000000830347824 */ /* 0x001fc800078e0227 */
[----:B------:R-:W-:-:S05]  /*2d960*/  @P0 IMAD.HI.U32 R81, R52, R81, RZ ;  /* 0x0000005134510227 */ /* 0x000fca00078e00ff */
[----:B------:R-:W-:Y:S01]  /*2d970*/  @P0 SHF.R.U32.HI R52, RZ, R82, R81 ;  /* 0x00000052ff340219 */ /* 0x000fe20000011651 */
[-C--:B------:R-:W-:Y:S01]  /*2d980*/  FMUL.FTZ R61, R61, R18.reuse ;  /* 0x000000123d3d7220 */ /* 0x080fe20000410000 */
[----:B------:R-:W-:Y:S01]  /*2d990*/  LOP3.LUT R47, R47, 0x7ffffffc, RZ, 0xc0, !PT ;  /* 0x7ffffffc2f2f7812 */ /* 0x000fe200078ec0ff */
[-C--:B------:R-:W-:Y:S02]  /*2d9a0*/  FMUL.FTZ R64, R64, R18.reuse ;  /* 0x0000001240407220 */ /* 0x080fe40000410000 */
[----:B------:R-:W0:Y:S01]  /*2d9b0*/  SHFL.IDX PT, R46, R52, RZ, 0x1c1f ;  /* 0x001c1fff342e7589 */ /* 0x000e2200000e0000 */
[----:B------:R-:W-:Y:S02]  /*2d9c0*/  IMAD.MOV.U32 R39, RZ, RZ, -0x60 ;  /* 0xffffffa0ff277424 */ /* 0x000fe400078e00ff */
[-C--:B------:R-:W-:Y:S01]  /*2d9d0*/  FMUL.FTZ R75, R33, R18.reuse ;  /* 0x00000012214b7220 */ /* 0x080fe20000410000 */
[-C--:B------:R-:W-:Y:S01]  /*2d9e0*/  FMUL.FTZ R77, R55, R18.reuse ;  /* 0x00000012374d7220 */ /* 0x080fe20000410000 */
[-C--:B------:R-:W-:Y:S01]  /*2d9f0*/  FMUL.FTZ R78, R58, R18.reuse ;  /* 0x000000123a4e7220 */ /* 0x080fe20000410000 */
[-C--:B------:R-:W-:Y:S01]  /*2da00*/  FMUL.FTZ R74, R32, R18.reuse ;  /* 0x00000012204a7220 */ /* 0x080fe20000410000 */
[----:B------:R2:W3:Y:S01]  /*2da10*/  MUFU.TANH R55, R61 ;  /* 0x0000003d00377308 */ /* 0x0004e20000002400 */
[-C--:B------:R-:W-:Y:S01]  /*2da20*/  FMUL.FTZ R33, R62, R18.reuse ;  /* 0x000000123e217220 */ /* 0x080fe20000410000 */
[----:B------:R-:W-:Y:S01]  /*2da30*/  FMUL.FTZ R34, R63, R18 ;  /* 0x000000123f227220 */ /* 0x000fe20000410000 */
[----:B------:R-:W-:-:S02]  /*2da40*/  IMAD.IADD R47, R40, 0x1, -R47 ;  /* 0x00000001282f7824 */ /* 0x000fc400078e0a2f */
        /* <DEDUP_REMOVED lines=18> */
[----:B------:R-:W-:-:S02]  /*2db70*/  IMAD R40, R10, R39, 0x1 ;  /* 0x000000010a287424 */ /* 0x000fc400078e0227 */
[-C--:B----4-:R-:W-:Y:S01]  /*2db80*/  FMUL.FTZ R64, R71, R18.reuse ;  /* 0x0000001247407220 */ /* 0x090fe20000410000 */
[----:B------:R-:W2:Y:S01]  /*2db90*/  MUFU.TANH R9, R9 ;  /* 0x0000000900097308 */ /* 0x000ea20000002400 */
[----:B------:R-:W-:Y:S02]  /*2dba0*/  IMAD R40, R47, -0x2, R40 ;  /* 0xfffffffe2f287824 */ /* 0x000fe400078e0228 */
[----:B------:R-:W-:Y:S01]  /*2dbb0*/  FMUL.FTZ R53, R53, R18 ;  /* 0x0000001235357220 */ /* 0x000fe20000410000 */
[----:B------:R-:W-:-:S04]  /*2dbc0*/  LOP3.LUT R39, RZ, R20, RZ, 0x33, !PT ;  /* 0x00000014ff277212 */ /* 0x000fc800078e33ff */
[----:B------:R-:W4:Y:S01]  /*2dbd0*/  MUFU.TANH R72, R72 ;  /* 0x0000004800487308 */ /* 0x000f220000002400 */
        /* <DEDUP_REMOVED lines=42> */
[----:B------:R-:W1:Y:S01]  /*2de80*/  MUFU.TANH R64, R64 ;  /* 0x0000004000407308 */ /* 0x000e620000002400 */
[----:B------:R-:W-:-:S02]  /*2de90*/  IMAD.IADD R59, R18, 0x1, R19 ;  /* 0x00000001123b7824 */ /* 0x000fc400078e0213 */
[----:B------:R-:W-:Y:S02]  /*2dea0*/  IMAD.IADD R67, R18, 0x1, R39 ;  /* 0x0000000112437824 */ /* 0x000fe400078e0227 */
[----:B------:R-:W-:Y:S02]  /*2deb0*/  IMAD R70, R10, -0x60, R21 ;  /* 0xffffffa00a467824 */ /* 0x000fe400078e0215 */
[----:B------:R-:W-:Y:S01]  /*2dec0*/  VIADD R71, R40, 0xffffffff ;  /* 0xffffffff28477836 */ /* 0x000fe20000000000 */
        /* <DEDUP_REMOVED lines=20> */
.L_x_11570:
[----:B------:R-:W-:Y:S05]  /*2e010*/  BSYNC B4 ;  /* 0x0000000000047941 */ /* 0x000fea0003800000 */
.L_x_11569:
[----:B------:R-:W-:Y:S01]  /*2e020*/  LOP3.LUT R18, RZ, R18, RZ, 0x33, !PT ;  /* 0x00000012ff127212 */ /* 0x000fe200078e33ff */
[----:B------:R-:W-:Y:S06]  /*2e030*/  BRA `(.L_x_11571) ;  /* 0x0000000000287947 */ /* 0x000fec0003800000 */
.L_x_11568:
        /* <DEDUP_REMOVED lines=10> */
.L_x_11571:
[----:B------:R-:W-:Y:S05]  /*2e0e0*/  BSYNC B3 ;  /* 0x0000000000037941 */ /* 0x000fea0003800000 */
.L_x_11567:
[----:B------:R-:W-:-:S05]  /*2e0f0*/  IMAD R18, R7, R18, R71 ;  /* 0x0000001207127224 */ /* 0x000fca00078e0247 */
[----:B------:R-:W-:Y:S02]  /*2e100*/  VIMNMX R53, R53, R18, !PT ;  /* 0x0000001235357248 */ /* 0x000fe40007fe0100 */
[----:B------:R-:W-:-:S07]  /*2e110*/  VIADDMNMX R54, R18, R7, R54, PT ;  /* 0x0000000712367246 */ /* 0x000fce0003800136 */
.L_x_11566:
[----:B------:R-:W-:Y:S05]  /*2e120*/  BSYNC B2 ;  /* 0x0000000000027941 */ /* 0x000fea0003800000 */
.L_x_11565:
        /* <DEDUP_REMOVED lines=101> */
[----:B------:R-:W-:Y:S01]  /*2e780*/  FSEL R28, R65, -INF , !P5 ;  /* 0xff800000411c7808 */ /* 0x000fe20006800000 */
[----:B0-----:R-:W-:Y:S01]  /*2e790*/  IMAD.IADD R65, R67, 0x1, R52 ;  /* 0x0000000143417824 */ /* 0x001fe200078e0234 */
[----:B------:R-:W-:-:S04]  /*2e7a0*/  ISETP.GE.AND P5, PT, R70, 0x59, PT ;  /* 0x000000594600780c */ /* 0x000fc80003fa6270 */
[----:B------:R-:W-:-:S04]  /*2e7b0*/  ISETP.GT.AND P6, PT, R53, 0x58, !P5 ;  /* 0x000000583500780c */ /* 0x000fc80006fc4270 */
[----:B------:R-:W-:-:S04]  /*2e7c0*/  ISETP.LT.OR P6, PT, R54, 0x59, P6 ;  /* 0x000000593600780c */ /* 0x000fc800037c1670 */
[----:B------:R-:W-:Y:S01]  /*2e7d0*/  FSEL R21, R68, -INF , !P6 ;  /* 0xff80000044157808 */ /* 0x000fe20007000000 */
[----:B------:R-:W-:Y:S01]  /*2e7e0*/  IMAD.IADD R68, R59, 0x1, R52 ;  /* 0x000000013b447824 */ /* 0x000fe200078e0234 */
        /* <DEDUP_REMOVED lines=28> */
.L_x_11577:
[----:B------:R-:W-:Y:S05]  /*2e9b0*/  BSYNC B4 ;  /* 0x0000000000047941 */ /* 0x000fea0003800000 */
.L_x_11576:
[----:B------:R-:W-:Y:S01]  /*2e9c0*/  LOP3.LUT R8, RZ, R8, RZ, 0x33, !PT ;  /* 0x00000008ff087212 */ /* 0x000fe200078e33ff */
[----:B------:R-:W-:Y:S06]  /*2e9d0*/  BRA `(.L_x_11578) ;  /* 0x0000000000287947 */ /* 0x000fec0003800000 */
.L_x_11575:
        /* <DEDUP_REMOVED lines=10> */
.L_x_11578:
[----:B------:R-:W-:Y:S05]  /*2ea80*/  BSYNC B3 ;  /* 0x0000000000037941 */ /* 0x000fea0003800000 */
.L_x_11574:
[----:B------:R-:W-:-:S05]  /*2ea90*/  IMAD R8, R7, R8, R71 ;  /* 0x0000000807087224 */ /* 0x000fca00078e0247 */
[----:B------:R-:W-:Y:S02]  /*2eaa0*/  VIADDMNMX R68, R8, R7, R68, PT ;  /* 0x0000000708447246 */ /* 0x000fe40003800144 */
[----:B------:R-:W-:-:S07]  /*2eab0*/  VIMNMX R65, R65, R8, !PT ;  /* 0x0000000841417248 */ /* 0x000fce0007fe0100 */
.L_x_11573:
[----:B------:R-:W-:Y:S05]  /*2eac0*/  BSYNC B2 ;  /* 0x0000000000027941 */ /* 0x000fea0003800000 */
.L_x_11572:
        /* <DEDUP_REMOVED lines=74> */
[C---:B------:R-:W-:Y:S01]  /*2ef70*/  ISETP.GT.AND P1, PT, R65.reuse, 0x48, !P1 ;  /* 0x000000484100780c */ /* 0x040fe20004f24270 */
[----:B------:R-:W3:Y:S01]  /*2ef80*/  LD.E R27, desc[UR4][R8.64+0x10] ;  /* 0x00001004081b7980 */ /* 0x000ee2000c101900 */
[C---:B------:R-:W-:Y:S02]  /*2ef90*/  ISETP.LT.OR P0, PT, R68.reuse, 0x42, P0 ;  /* 0x000000424400780c */ /* 0x040fe40000701670 */
[C---:B------:R-:W-:Y:S02]  /*2efa0*/  ISETP.GT.AND P2, PT, R65.reuse, 0x49, !P2 ;  /* 0x000000494100780c */ /* 0x040fe40005744270 */
[----:B------:R-:W-:Y:S02]  /*2efb0*/  ISETP.LT.OR P1, PT, R68, 0x49, P1 ;  /* 0x000000494400780c */ /* 0x000fe40000f21670 */
[----:B------:R-:W-:Y:S02]  /*2efc0*/  FSEL R32, R32, -INF , !P0 ;  /* 0xff80000020207808 */ /* 0x000fe40004000000 */
[----:B------:R-:W-:-:S02]  /*2efd0*/  ISETP.GT.AND P3, PT, R65, 0x50, !P3 ;  /* 0x000000504100780c */ /* 0x000fc40005f64270 */
[C---:B------:R-:W-:Y:S02]  /*2efe0*/  ISETP.LT.OR P2, PT, R68.reuse, 0x4a, P2 ;  /* 0x0000004a4400780c */ /* 0x040fe40001741670 */
[----:B------:R-:W-:Y:S02]  /*2eff0*/  FSEL R33, R33, -INF , !P1 ;  /* 0xff80000021217808 */ /* 0x000fe40004800000 */
[C---:B------:R-:W-:Y:S02]  /*2f000*/  ISETP.GT.AND P4, PT, R65.reuse, 0x51, !P4 ;  /* 0x000000514100780c */ /* 0x040fe40006784270 */
[C---:B------:R-:W-:Y:S02]  /*2f010*/  ISETP.GT.AND P5, PT, R65.reuse, 0x58, !P5 ;  /* 0x000000584100780c */ /* 0x040fe40006fa4270 */
[----:B------:R-:W-:Y:S02]  /*2f020*/  ISETP.GT.AND P6, PT, R65, 0x59, !P6 ;  /* 0x000000594100780c */ /* 0x000fe400077c4270 */
[----:B------:R-:W-:-:S02]  /*2f030*/  ISETP.LT.OR P3, PT, R68, 0x51, P3 ;  /* 0x000000514400780c */ /* 0x000fc40001f61670 */
[----:B------:R-:W-:Y:S02]  /*2f040*/  FSEL R34, R34, -INF , !P2 ;  /* 0xff80000022227808 */ /* 0x000fe40005000000 */
[C---:B------:R-:W-:Y:S02]  /*2f050*/  ISETP.LT.OR P4, PT, R68.reuse, 0x52, P4 ;  /* 0x000000524400780c */ /* 0x040fe40002781670 */
[C---:B------:R-:W-:Y:S02]  /*2f060*/  ISETP.LT.OR P5, PT, R68.reuse, 0x59, P5 ;  /* 0x000000594400780c */ /* 0x040fe40002fa1670 */
[----:B------:R-:W-:Y:S02]  /*2f070*/  ISETP.LT.OR P6, PT, R68, 0x5a, P6 ;  /* 0x0000005a4400780c */ /* 0x000fe400037c1670 */
[----:B------:R-:W-:Y:S02]  /*2f080*/  FSEL R61, R61, -INF , !P3 ;  /* 0xff8000003d3d7808 */ /* 0x000fe40005800000 */
[----:B------:R-:W-:-:S02]  /*2f090*/  FSEL R62, R62, -INF , !P4 ;  /* 0xff8000003e3e7808 */ /* 0x000fc40006000000 */
[----:B------:R-:W-:Y:S02]  /*2f0a0*/  FSEL R63, R63, -INF , !P5 ;  /* 0xff8000003f3f7808 */ /* 0x000fe40006800000 */
[----:B------:R-:W-:Y:S02]  /*2f0b0*/  R2UR UR6, R4 ;  /* 0x00000000040672ca */ /* 0x000fe400000e0000 */
[----:B------:R-:W-:Y:S02]  /*2f0c0*/  R2UR UR7, R5 ;  /* 0x00000000050772ca */ /* 0x000fe400000e0000 */
        /* <DEDUP_REMOVED lines=41> */
[----:B------:R-:W-:Y:S01]  /*2f360*/  FMNMX.FTZ R24, R34, R7, !PT ;  /* 0x0000000722187209 */ /* 0x000fe20007810000 */
[----:B------:R-:W2:Y:S01]  /*2f370*/  LD.E R70, desc[UR4][R8.64+0x20] ;  /* 0x0000200408467980 */ /* 0x000ea2000c101900 */
        /* <DEDUP_REMOVED lines=9> */
[----:B------:R-:W4:Y:S01]  /*2f410*/  LD.E R74, desc[UR6][R8.64+0x4] ;  /* 0x00000406084a7980 */ /* 0x000f22000c101900 */
[----:B0-----:R-:W-:-:S03]  /*2f420*/  FMNMX.FTZ R15, R68, R15, !PT ;  /* 0x0000000f440f7209 */ /* 0x001fc60007810000 */
[----:B-1----:R-:W3:Y:S04]  /*2f430*/  LD.E R68, desc[UR6][R8.64+0x14] ;  /* 0x0000140608447980 */ /* 0x002ee8000c101900 */
[----:B------:R-:W0:Y:S02]  /*2f440*/  SHFL.BFLY PT, R24, R15, 0x1, 0x1f ;  /* 0x0c201f000f187f89 */ /* 0x000e2400000e0000 */
[----:B0-----:R-:W-:-:S05]  /*2f450*/  FMNMX.FTZ R7, R15, R24, !PT ;  /* 0x000000180f077209 */ /* 0x001fca0007810000 */
[----:B------:R-:W-:Y:S04]  /*2f460*/  ST.E desc[UR4][R8.64], R7 ;  /* 0x0000000708007985 */ /* 0x000fe8000c101904 */
[----:B------:R-:W2:Y:S01]  /*2f470*/  LD.E R65, desc[UR6][R8.64] ;  /* 0x0000000608417980 */ /* 0x000ea2000c101900 */
[----:B------:R-:W-:Y:S02]  /*2f480*/  R2UR UR8, R4 ;  /* 0x00000000040872ca */ /* 0x000fe400000e0000 */
[----:B------:R-:W-:Y:S01]  /*2f490*/  R2UR UR9, R5 ;  /* 0x00000000050972ca */ /* 0x000fe200000e0000 */
[----:B----4-:R-:W0:Y:S02]  /*2f4a0*/  SHFL.BFLY PT, R15, R74, 0x2, 0x1f ;  /* 0x0c401f004a0f7f89 */ /* 0x010e2400000e0000 */
[----:B0-----:R-:W-:-:S05]  /*2f4b0*/  FMNMX.FTZ R15, R15, R74, !PT ;  /* 0x0000004a0f0f7209 */ /* 0x001fca0007810000 */
[----:B------:R-:W0:Y:S01]  /*2f4c0*/  SHFL.BFLY PT, R24, R15, 0x1, 0x1f ;  /* 0x0c201f000f187f89 */ /* 0x000e2200000e0000 */
[----:B--2---:R-:W-:Y:S02]  /*2f4d0*/  FSETP.NEU.FTZ.AND P0, PT, R65, -INF , PT ;  /* 0xff8000004100780b */ /* 0x004fe40003f1d000 */
[----:B0-----:R-:W-:Y:S02]  /*2f4e0*/  FMNMX.FTZ R25, R15, R24, !PT ;  /* 0x000000180f197209 */ /* 0x001fe40007810000 */
[----:B------:R-:W-:Y:S02]  /*2f4f0*/  FSEL R7, R65, RZ, P0 ;  /* 0x000000ff41077208 */ /* 0x000fe40000000000 */
[----:B------:R-:W-:-:S03]  /*2f500*/  FSETP.NEU.FTZ.AND P0, PT, R25, -INF , PT ;  /* 0xff8000001900780b */ /* 0x000fc60003f1d000 */
[----:B------:R-:W-:Y:S01]  /*2f510*/  FADD.FTZ R7, R2, -R7 ;  /* 0x8000000702077221 */ /* 0x000fe20000010000 */
[----:B------:R-:W-:-:S05]  /*2f520*/  FSEL R2, R25, RZ, P0 ;  /* 0x000000ff19027208 */ /* 0x000fca0000000000 */
[----:B------:R-:W-:Y:S01]  /*2f530*/  FADD.FTZ R3, R3, -R2 ;  /* 0x8000000203037221 */ /* 0x000fe20000010000 */
[----:B------:R-:W-:-:S03]  /*2f540*/  FMUL.FTZ R24, R7, R70 ;  /* 0x0000004607187220 */ /* 0x000fc60000410000 */
[----:B------:R-:W-:-:S03]  /*2f550*/  FMUL.FTZ R7, R70, R3 ;  /* 0x0000000346077220 */ /* 0x000fc60000410000 */
[----:B------:R-:W3:Y:S08]  /*2f560*/  MUFU.EX2 R24, R24 ;  /* 0x0000001800187308 */ /* 0x000ef00000000800 */
[----:B------:R-:W0:Y:S01]  /*2f570*/  MUFU.EX2 R7, R7 ;  /* 0x0000000700077308 */ /* 0x000e220000000800 */
[----:B------:R-:W-:Y:S01]  /*2f580*/  ST.E desc[UR4][R8.64+0x4], R25 ;  /* 0x0000041908007985 */ /* 0x000fe2000c101904 */
[----:B---3--:R-:W-:Y:S01]  /*2f590*/  FMUL.FTZ R27, R24, R27 ;  /* 0x0000001b181b7220 */ /* 0x008fe20000410000 */
        /* <DEDUP_REMOVED lines=71> */
[----:B------:R-:W-:Y:S01]  /*2fa10*/  FFMA.FTZ R184, R30, R65, -R8 ;  /* 0x000000411eb87223 */ /* 0x000fe20000010808 */
[----:B0-----:R-:W-:-:S06]  /*2fa20*/  FADD.FTZ R28, R20, R9 ;  /* 0x00000009141c7221 */ /* 0x001fcc0000010000 */
[----:B------:R-:W0:Y:S01]  /*2fa30*/  MUFU.EX2 R15, R15 ;  /* 0x0000000f000f7308 */ /* 0x000e220000000800 */
[----:B-1----:R-:W-:Y:S01]  /*2fa40*/  FADD.FTZ R30, R14, R21 ;  /* 0x000000150e1e7221 */ /* 0x002fe20000010000 */
[----:B------:R-:W-:-:S06]  /*2fa50*/  FFMA.FTZ R169, R54, R65, -R8 ;  /* 0x0000004136a97223 */ /* 0x000fcc0000010808 */
        /* <DEDUP_REMOVED lines=28> */
[----:B------:R-:W0:Y:S08]  /*2fc20*/  MUFU.EX2 R170, R170 ;  /* 0x000000aa00aa7308 */ /* 0x000e300000000800 */
        /* <DEDUP_REMOVED lines=157> */
[----:B------:R0:W-:Y:S01]  /*30600*/  ST.E desc[UR4][R8.64], R95 ;  /* 0x0000005f08007985 */ /* 0x0001e2000c101904 */
[----:B------:R-:W-:-:S03]  /*30610*/  FMUL.FTZ R115, R24, R101 ;  /* 0x0000006518737220 */ /* 0x000fc60000410000 */
[----:B------:R1:W-:Y:S04]  /*30620*/  ST.E desc[UR6][R8.64+0x4], R97 ;  /* 0x0000046108007985 */ /* 0x0003e8000c101906 */
[----:B------:R1:W-:Y:S04]  /*30630*/  ST.E desc[UR8][R8.64+0x10], R99 ;  /* 0x0000106308007985 */ /* 0x0003e8000c101908 */
[----:B0-----:R-:W2:Y:S04]  /*30640*/  LD.E R95, desc[UR14][R8.64+0x1d4] ;  /* 0x0001d40e085f7980 */ /* 0x001ea8000c101900 */
[----:B-1----:R-:W2:Y:S04]  /*30650*/  LD.E R97, desc[UR16][R8.64+0x1e0] ;  /* 0x0001e01008617980 */ /* 0x002ea8000c101900 */
        /* <DEDUP_REMOVED lines=77> */
[----:B------:R-:W-:Y:S01]  /*30b30*/  ST.E desc[UR4][R8.64+0x14], R115 ;  /* 0x0000147308007985 */ /* 0x000fe2000c101904 */
[C---:B------:R-:W-:Y:S01]  /*30b40*/  FMUL.FTZ R43, R24.reuse, R43 ;  /* 0x0000002b182b7220 */ /* 0x040fe20000410000 */
[----:B------:R-:W-:-:S02]  /*30b50*/  FMUL.FTZ R45, R24, R45 ;  /* 0x0000002d182d7220 */ /* 0x000fc40000410000 */
[----:B------:R-:W-:Y:S01]  /*30b60*/  ST.E desc[UR6][R8.64+0x20], R117 ;  /* 0x0000207508007985 */ /* 0x000fe2000c101906 */
[----:B------:R-:W-:-:S03]  /*30b70*/  FMUL.FTZ R47, R24, R47 ;  /* 0x0000002f182f7220 */ /* 0x000fc60000410000 */
[----:B------:R-:W-:Y:S01]  /*30b80*/  ST.E desc[UR8][R8.64+0x24], R119 ;  /* 0x0000247708007985 */ /* 0x000fe2000c101908 */
[----:B------:R-:W-:-:S03]  /*30b90*/  FMUL.FTZ R49, R24, R49 ;  /* 0x0000003118317220 */ /* 0x000fc60000410000 */
        /* <DEDUP_REMOVED lines=24> */
[----:B------:R-:W-:-:S03]  /*30d20*/  FMUL.FTZ R51, R24, R51 ;  /* 0x0000003318337220 */ /* 0x000fc60000410000 */
[----:B------:R1:W-:Y:S01]  /*30d30*/  ST.E desc[UR14][R8.64+0xf0], R35 ;  /* 0x0000f02308007985 */ /* 0x0003e2000c10190e */
        /* <DEDUP_REMOVED lines=30> */
[----:B---3--:R-:W-:-:S03]  /*30f20*/  FMUL.FTZ R85, R24, R85 ;  /* 0x0000005518557220 */ /* 0x008fc60000410000 */
[----:B------:R-:W-:Y:S01]  /*30f30*/  ST.E desc[UR16][R8.64+0x170], R67 ;  /* 0x0001704308007985 */ /* 0x000fe2000c101910 */
[----:B----4-:R-:W-:-:S03]  /*30f40*/  FMUL.FTZ R87, R24, R87 ;  /* 0x0000005718577220 */ /* 0x010fc60000410000 */
[----:B------:R-:W-:Y:S01]  /*30f50*/  ST.E desc[UR6][R8.64+0x174], R69 ;  /* 0x0001744508007985 */ /* 0x000fe2000c101906 */
[----:B--2---:R-:W-:-:S03]  /*30f60*/  FMUL.FTZ R89, R24, R89 ;  /* 0x0000005918597220 */ /* 0x004fc60000410000 */
        /* <DEDUP_REMOVED lines=17> */
[----:B-1----:R-:W-:-:S03]  /*31080*/  FMUL.FTZ R29, R7, R28 ;  /* 0x0000001c071d7220 */ /* 0x002fc60000410000 */
[----:B------:R-:W-:Y:S04]  /*31090*/  ST.E desc[UR10][R8.64+0x1c4], R91 ;  /* 0x0001c45b08007985 */ /* 0x000fe8000c10190a */
[----:B------:R-:W-:Y:S01]  /*310a0*/  ST.E desc[UR12][R8.64+0x1d0], R93 ;  /* 0x0001d05d08007985 */ /* 0x000fe2000c10190c */
[----:B------:R-:W-:-:S03]  /*310b0*/  FMUL.FTZ R31, R7, R34 ;  /* 0x00000022071f7220 */ /* 0x000fc60000410000 */
[----:B------:R-:W-:Y:S01]  /*310c0*/  ST.E desc[UR14][R8.64+0x1d4], R95 ;  /* 0x0001d45f08007985 */ /* 0x000fe2000c10190e */
[----:B------:R-:W-:-:S03]  /*310d0*/  FMUL.FTZ R33, R7, R30 ;  /* 0x0000001e07217220 */ /* 0x000fc60000410000 */
[----:B------:R-:W-:Y:S01]  /*310e0*/  ST.E desc[UR6][R8.64+0x1e0], R97 ;  /* 0x0001e06108007985 */ /* 0x000fe2000c101906 */
[----:B------:R-:W-:-:S03]  /*310f0*/  FMUL.FTZ R35, R7, R32 ;  /* 0x0000002007237220 */ /* 0x000fc60000410000 */
[----:B------:R-:W-:Y:S04]  /*31100*/  ST.E desc[UR16][R8.64+0x1e4], R99 ;  /* 0x0001e46308007985 */ /* 0x000fe8000c101910 */
[----:B------:R-:W-:Y:S04]  /*31110*/  ST.E desc[UR4][R8.64+0x1f0], R103 ;  /* 0x0001f06708007985 */ /* 0x000fe8000c101904 */
[----:B------:R-:W-:Y:S01]  /*31120*/  ST.E desc[UR8][R8.64+0x1f4], R101 ;  /* 0x0001f46508007985 */ /* 0x000fe2000c101908 */
        /* <DEDUP_REMOVED lines=10> */
[C---:B------:R-:W-:Y:S01]  /*311d0*/  FMUL.FTZ R39, R7.reuse, R48 ;  /* 0x0000003007277220 */ /* 0x040fe20000410000 */
[C---:B0-----:R-:W-:Y:S02]  /*311e0*/  FMUL.FTZ R33, R7.reuse, R44 ;  /* 0x0000002c07217220 */ /* 0x041fe40000410000 */
[----:B------:R0:W-:Y:S01]  /*311f0*/  ST.E desc[UR8][R8.64+0x38], R29 ;  /* 0x0000381d08007985 */ /* 0x0001e2000c101908 */
[----:B-1----:R-:W-:-:S03]  /*31200*/  FMUL.FTZ R35, R7, R46 ;  /* 0x0000002e07237220 */ /* 0x002fc60000410000 */
[----:B------:R-:W-:Y:S01]  /*31210*/  ST.E desc[UR10][R8.64+0x3c], R37 ;  /* 0x00003c2508007985 */ /* 0x000fe2000c10190a */
[----:B--2---:R-:W-:-:S03]  /*31220*/  FMUL.FTZ R3, R7, R50 ;  /* 0x0000003207037220 */ /* 0x004fc60000410000 */
[----:B------:R1:W-:Y:S01]  /*31230*/  ST.E desc[UR6][R8.64+0x48], R31 ;  /* 0x0000481f08007985 */ /* 0x0003e2000c101906 */
[----:B0-----:R-:W-:-:S03]  /*31240*/  FMUL.FTZ R29, R7, R52 ;  /* 0x00000034071d7220 */ /* 0x001fc60000410000 */
[----:B------:R0:W-:Y:S04]  /*31250*/  ST.E desc[UR12][R8.64+0x4c], R33 ;  /* 0x00004c2108007985 */ /* 0x0001e8000c10190c */
[----:B------:R2:W-:Y:S01]  /*31260*/  ST.E desc[UR14][R8.64+0x58], R35 ;  /* 0x0000582308007985 */ /* 0x0005e2000c10190e */
[----:B-1----:R-:W-:-:S03]  /*31270*/  FMUL.FTZ R31, R7, R62 ;  /* 0x0000003e071f7220 */ /* 0x002fc60000410000 */
[----:B------:R1:W-:Y:S01]  /*31280*/  ST.E desc[UR16][R8.64+0x5c], R39 ;  /* 0x00005c2708007985 */ /* 0x0003e2000c101910 */
[C---:B------:R-:W-:Y:S01]  /*31290*/  FMUL.FTZ R37, R7.reuse, R58 ;  /* 0x0000003a07257220 */ /* 0x040fe20000410000 */
[C---:B0-----:R-:W-:Y:S02]  /*312a0*/  FMUL.FTZ R33, R7.reuse, R54 ;  /* 0x0000003607217220 */ /* 0x041fe40000410000 */
[----:B------:R0:W-:Y:S01]  /*312b0*/  ST.E desc[UR4][R8.64+0x68], R3 ;  /* 0x0000680308007985 */ /* 0x0001e2000c101904 */
[----:B--2---:R-:W-:-:S03]  /*312c0*/  FMUL.FTZ R35, R7, R60 ;  /* 0x0000003c07237220 */ /* 0x004fc60000410000 */
[----:B------:R2:W-:Y:S01]  /*312d0*/  ST.E desc[UR8][R8.64+0x6c], R29 ;  /* 0x00006c1d08007985 */ /* 0x0005e2000c101908 */
[----:B-1----:R-:W-:-:S03]  /*312e0*/  FMUL.FTZ R39, R7, R56 ;  /* 0x0000003807277220 */ /* 0x002fc60000410000 */
[----:B------:R1:W-:Y:S01]  /*312f0*/  ST.E desc[UR6][R8.64+0x78], R31 ;  /* 0x0000781f08007985 */ /* 0x0003e2000c101906 */
[----:B0-----:R-:W-:-:S03]  /*31300*/  FMUL.FTZ R3, R7, R64 ;  /* 0x0000004007037220 */ /* 0x001fc60000410000 */
        /* <DEDUP_REMOVED lines=10> */
[----:B------:R1:W-:Y:S04]  /*313b0*/  ST.E desc[UR6][R8.64+0xa8], R29 ;  /* 0x0000a81d08007985 */ /* 0x0003e8000c101906 */
[----:B------:R3:W-:Y:S01]  /*313c0*/  ST.E desc[UR8][R8.64+0xac], R31 ;  /* 0x0000ac1f08007985 */ /* 0x0007e2000c101908 */
[C---:B0-----:R-:W-:Y:S01]  /*313d0*/  FMUL.FTZ R39, R7.reuse, R76 ;  /* 0x0000004c07277220 */ /* 0x041fe20000410000 */
[C---:B--2---:R-:W-:Y:S02]  /*313e0*/  FMUL.FTZ R3, R7.reuse, R78 ;  /* 0x0000004e07037220 */ /* 0x044fe40000410000 */
[----:B------:R0:W-:Y:S01]  /*313f0*/  ST.E desc[UR10][R8.64+0xb8], R33 ;  /* 0x0000b82108007985 */ /* 0x0001e2000c10190a */
[----:B-1----:R-:W-:-:S03]  /*31400*/  FMUL.FTZ R29, R7, R86 ;  /* 0x00000056071d7220 */ /* 0x002fc60000410000 */
        /* <DEDUP_REMOVED lines=62> */
[----:B------:R-:W-:Y:S01]  /*317f0*/  ST.E desc[UR6][R8.64+0x1b8], R29 ;  /* 0x0001b81d08007985 */ /* 0x000fe2000c101906 */
[C---:B------:R-:W-:Y:S01]  /*31800*/  FMUL.FTZ R41, R7.reuse, R146 ;  /* 0x0000009207297220 */ /* 0x040fe20000410000 */
[C---:B0-----:R-:W-:Y:S02]  /*31810*/  FMUL.FTZ R35, R7.reuse, R150 ;  /* 0x0000009607237220 */ /* 0x041fe40000410000 */
[----:B------:R0:W-:Y:S01]  /*31820*/  ST.E desc[UR16][R8.64+0x1bc], R39 ;  /* 0x0001bc2708007985 */ /* 0x0001e2000c101910 */
[----:B-1----:R-:W-:-:S03]  /*31830*/  FMUL.FTZ R37, R7, R144 ;  /* 0x0000009007257220 */ /* 0x002fc60000410000 */
[----:B------:R1:W-:Y:S01]  /*31840*/  ST.E desc[UR4][R8.64+0x1c8], R3 ;  /* 0x0001c80308007985 */ /* 0x0003e2000c101904 */
[----:B------:R-:W-:-:S03]  /*31850*/  FMUL.FTZ R43, R7, R214 ;  /* 0x000000d6072b7220 */ /* 0x000fc60000410000 */
[----:B------:R-:W-:Y:S01]  /*31860*/  ST.E desc[UR8][R8.64+0x1cc], R31 ;  /* 0x0001cc1f08007985 */ /* 0x000fe2000c101908 */
[----:B0-----:R-:W-:-:S03]  /*31870*/  FMUL.FTZ R39, R7, R148 ;  /* 0x0000009407277220 */ /* 0x001fc60000410000 */
[----:B------:R-:W-:Y:S04]  /*31880*/  ST.E desc[UR10][R8.64+0x1d8], R33 ;  /* 0x0001d82108007985 */ /* 0x000fe8000c10190a */
[----:B------:R-:W-:Y:S04]  /*31890*/  ST.E desc[UR6][R8.64+0x1dc], R35 ;  /* 0x0001dc2308007985 */ /* 0x000fe8000c101906 */
[----:B------:R-:W-:Y:S04]  /*318a0*/  ST.E desc[UR12][R8.64+0x1e8], R37 ;  /* 0x0001e82508007985 */ /* 0x000fe8000c10190c */
[----:B------:R-:W-:Y:S04]  /*318b0*/  ST.E desc[UR14][R8.64+0x1ec], R39 ;  /* 0x0001ec2708007985 */ /* 0x000fe8000c10190e */
[----:B------:R-:W-:Y:S04]  /*318c0*/  ST.E desc[UR16][R8.64+0x1f8], R41 ;  /* 0x0001f82908007985 */ /* 0x000fe8000c101910 */
[----:B------:R0:W-:Y:S04]  /*318d0*/  ST.E desc[UR18][R8.64+0x1fc], R43 ;  /* 0x0001fc2b08007985 */ /* 0x0001e8000c101912 */
[----:B-1----:R-:W2:Y:S01]  /*318e0*/  LDL.64 R2, [R0+0x80] ;  /* 0x0000800000027983 */ /* 0x002ea20000100a00 */
[----:B------:R-:W-:-:S02]  /*318f0*/  LEA.HI R24, R6, 0x8, RZ, 0x19 ;  /* 0x0000000806187811 */ /* 0x000fc400078fc8ff */
[----:B------:R-:W-:Y:S01]  /*31900*/  R2UR UR28, R4 ;  /* 0x00000000041c72ca */ /* 0x000fe200000e0000 */
[----:B------:R-:W3:Y:S02]  /*31910*/  LDL.64 R28, [R0] ;  /* 0x00000000001c7983 */ /* 0x000ee40000100a00 */
[----:B------:R1:W-:Y:S01]  /*31920*/  BAR.SYNC.DEFER_BLOCKING R24, 0x100 ;  /* 0x000400180000751d */ /* 0x0003e20000010000 */
[----:B------:R-:W-:-:S05]  /*31930*/  R2UR UR29, R5 ;  /* 0x00000000051d72ca */ /* 0x000fca00000e0000 */
[----:B------:R-:W4:Y:S04]  /*31940*/  LDL.64 R6, [R0+0x98] ;  /* 0x0000980000067983 */ /* 0x000f280000100a00 */
[----:B0-----:R-:W4:Y:S04]  /*31950*/  LDL.64 R8, [R0+0x88] ;  /* 0x0000880000087983 */ /* 0x001f280000100a00 */
        /* <DEDUP_REMOVED lines=64> */
[----:B-1----:R-:W2:Y:S04]  /*31d60*/  LD.E R24, desc[UR26][R2.64+0x100] ;  /* 0x0001001a02187980 */ /* 0x002ea8000c101900 */
[----:B---3--:R-:W3:Y:S04]  /*31d70*/  LD.E R29, desc[UR6][R28.64] ;  /* 0x000000061c1d7980 */ /* 0x008ee8000c101900 */
[----:B----4-:R-:W3:Y:S04]  /*31d80*/  LD.E.64 R6, desc[UR4][R6.64] ;  /* 0x0000000406067980 */ /* 0x010ee8000c101b00 */
        /* <DEDUP_REMOVED lines=65> */
[----:B0-----:R-:W4:Y:S04]  /*321a0*/  LD.E R31, desc[UR28][R2.64+0x104] ;  /* 0x0001041c021f7980 */ /* 0x001f28000c101900 */
[----:B----4-:R0:W-:Y:S04]  /*321b0*/  ST.E desc[UR4][R2.64+0x104], R31 ;  /* 0x0001041f02007985 */ /* 0x0101e8000c101904 */
[----:B-1----:R-:W4:Y:S04]  /*321c0*/  LD.E R33, desc[UR6][R2.64+0x108] ;  /* 0x0001080602217980 */ /* 0x002f28000c101900 */
[----:B--2---:R-:W2:Y:S04]  /*321d0*/  LD.E R35, desc[UR8][R2.64+0x10c] ;  /* 0x00010c0802237980 */ /* 0x004ea8000c101900 */
        /* <DEDUP_REMOVED lines=8> */
[----:B0-----:R-:W3:Y:S04]  /*32260*/  LD.E R31, desc[UR26][R2.64+0x130] ;  /* 0x0001301a021f7980 */ /* 0x001ee8000c101900 */
        /* <DEDUP_REMOVED lines=136> */
[----:B------:R-:W-:Y:S01]  /*32af0*/  IMAD R6, R29, 0xc00, R6 ;  /* 0x00000c001d067824 */ /* 0x000fe200078e0206 */
[----:B------:R-:W-:Y:S01]  /*32b00*/  F2FP.BF16.F32.PACK_AB R152, R27, R152 ;  /* 0x000000981b98723e */ /* 0x000fe200000010ff */
[----:B------:R-:W4:Y:S01]  /*32b10*/  LD.E R28, desc[UR4][R2.64+0x10] ;  /* 0x00001004021c7980 */ /* 0x000f22000c101900 */
[----:B------:R-:W-:Y:S02]  /*32b20*/  F2FP.BF16.F32.PACK_AB R154, R25, R154 ;  /* 0x0000009a199a723e */ /* 0x000fe400000010ff */
[----:B------:R-:W-:Y:S01]  /*32b30*/  F2FP.BF16.F32.PACK_AB R153, R26, R153 ;  /* 0x000000991a99723e */ /* 0x000fe200000010ff */
        /* <DEDUP_REMOVED lines=63> */
[----:B------:R-:W-:-:S03]  /*32f30*/  ISETP.NE.U32.AND P0, PT, R24, RZ, PT ;  /* 0x000000ff1800720c */ /* 0x000fc60003f05070 */
        /* <DEDUP_REMOVED lines=65> */
[----:B------:R-:W-:Y:S02]  /*33350*/  R2UR UR7, R7 ;  /* 0x00000000070772ca */ /* 0x000fe400000e0000 */
[----:B------:R-:W-:Y:S01]  /*33360*/  F2FP.BF16.F32.PACK_AB R155, R213, R155 ;  /* 0x0000009bd59b723e */ /* 0x000fe200000010ff */
[----:B------:R-:W-:Y:S01]  /*33370*/  VOTEU.ANY UP0, P0 ;  /* 0x00000000003f7886 */ /* 0x000fe20000000100 */
        /* <DEDUP_REMOVED lines=24> */
[----:B--2---:R-:W-:-:S06]  /*33500*/  WARPGROUP.ARRIVE ;  /* 0x00000000000079c5 */ /* 0x004fcc0000000000 */
        /* <DEDUP_REMOVED lines=25> */
[----:B------:R-:W-:-:S02]  /*336a0*/  WARPGROUP.DEPBAR.LE gsb0, 0x0 ;  /* 0x00008000000079c5 */ /* 0x000fc40000010000 */
[----:B------:R0:W-:Y:S01]  /*336b0*/  ST.E desc[UR4][R2.64], R24 ;  /* 0x0000001802007985 */ /* 0x0001e2000c101904 */
[C---:B------:R-:W-:Y:S02]  /*336c0*/  R2UR UR4, R4.reuse ;  /* 0x00000000040472ca */ /* 0x040fe400000e0000 */
        /* <DEDUP_REMOVED lines=333> */
[----:B------:R-:W-:Y:S01]  /*34ba0*/  R2UR UR23, R5 ;  /* 0x00000000051772ca */ /* 0x000fe200000e0000 */
[----:B------:R4:W-:Y:S04]  /*34bb0*/  ST.E desc[UR24][R2.64+0x1c0], R136 ;  /* 0x0001c08802007985 */ /* 0x0009e8000c101918 */
        /* <DEDUP_REMOVED lines=15> */
[----:B------:R-:W-:Y:S01]  /*34cb0*/  R2UR UR29, R5 ;  /* 0x00000000051d72ca */ /* 0x000fe200000e0000 */
[----:B------:R4:W-:Y:S01]  /*34cc0*/  ST.E desc[UR20][R2.64+0x1ec], R147 ;  /* 0x0001ec9302007985 */ /* 0x0009e2000c101914 */
[----:B------:R-:W-:-:S03]  /*34cd0*/  R2UR UR20, R4 ;  /* 0x00000000041472ca */ /* 0x000fc600000e0000 */
[----:B------:R4:W-:Y:S01]  /*34ce0*/  ST.E desc[UR22][R2.64+0x1f0], R148 ;  /* 0x0001f09402007985 */ /* 0x0009e2000c101916 */
        /* <DEDUP_REMOVED lines=346> */
[----:B------:R-:W-:Y:S02]  /*36290*/  R2UR UR10, R4 ;  /* 0x00000000040a72ca */ /* 0x000fe400000e0000 */
        /* <DEDUP_REMOVED lines=24> */
[----:B------:R-:W-:Y:S02]  /*36420*/  F2FP.BF16.F32.PACK_AB R152, R19, R20 ;  /* 0x000000141398723e */ /* 0x000fe400000010ff */
[----:B------:R-:W-:Y:S02]  /*36430*/  F2FP.BF16.F32.PACK_AB R154, R15, R18 ;  /* 0x000000120f9a723e */ /* 0x000fe400000010ff */
[----:B------:R-:W-:Y:S02]  /*36440*/  F2FP.BF16.F32.PACK_AB R153, R13, R14 ;  /* 0x0000000e0d99723e */ /* 0x000fe400000010ff */
[----:B------:R-:W-:-:S02]  /*36450*/  F2FP.BF16.F32.PACK_AB R155, R12, R11 ;  /* 0x0000000b0c9b723e */ /* 0x000fc400000010ff */
        /* <DEDUP_REMOVED lines=2724> */
[----:B------:R4:W-:Y:S04]  /*40ea0*/  ST.E desc[UR18][R2.64+0x1b4], R133 ;  /* 0x0001b48502007985 */ /* 0x0009e8000c101912 */
        /* <DEDUP_REMOVED lines=23> */
[----:B------:R4:W-:Y:S04]  /*41020*/  ST.E desc[UR16][R2.64+0x1e4], R145 ;  /* 0x0001e49102007985 */ /* 0x0009e8000c101910 */
        /* <DEDUP_REMOVED lines=372> */
[----:B------:R-:W-:-:S02]  /*42770*/  R2UR UR7, R7 ;  /* 0x00000000070772ca */ /* 0x000fc400000e0000 */
[----:B------:R-:W-:Y:S02]  /*42780*/  F2FP.BF16.F32.PACK_AB R184, R187, R188 ;  /* 0x000000bcbbb8723e */ /* 0x000fe400000010ff */
[----:B------:R-:W-:Y:S02]  /*42790*/  R2UR UR6, R6 ;  /* 0x00000000060672ca */ /* 0x000fe400000e0000 */
[----:B------:R-:W-:Y:S02]  /*427a0*/  F2FP.BF16.F32.PACK_AB R186, R185, R186 ;  /* 0x000000bab9ba723e */ /* 0x000fe400000010ff */
[----:B------:R-:W-:Y:S02]  /*427b0*/  F2FP.BF16.F32.PACK_AB R185, R160, R161 ;  /* 0x000000a1a0b9723e */ /* 0x000fe400000010ff */
[----:B------:R-:W-:Y:S02]  /*427c0*/  F2FP.BF16.F32.PACK_AB R187, R158, R159 ;  /* 0x0000009f9ebb723e */ /* 0x000fe400000010ff */
        /* <DEDUP_REMOVED lines=27> */
[C---:B------:R-:W-:Y:S01]  /*42980*/  R2UR UR7, R5.reuse ;  /* 0x00000000050772ca */ /* 0x040fe200000e0000 */
[----:B------:R-:W-:Y:S02]  /*42990*/  WARPGROUP.DEPBAR.LE gsb0, 0x0 ;  /* 0x00008000000079c5 */ /* 0x000fe40000010000 */
[----:B------:R-:W-:Y:S01]  /*429a0*/  ST.E desc[UR4][R2.64], R24 ;  /* 0x0000001802007985 */ /* 0x000fe2000c101904 */
[----:B------:R-:W-:Y:S02]  /*429b0*/  R2UR UR4, R4 ;  /* 0x00000000040472ca */ /* 0x000fe400000e0000 */
[----:B------:R-:W-:-:S07]  /*429c0*/  R2UR UR5, R5 ;  /* 0x00000000050572ca */ /* 0x000fce00000e0000 */
[----:B------:R0:W-:Y:S01]  /*429d0*/  ST.E desc[UR6][R2.64+0x4], R25 ;  /* 0x0000041902007985 */ /* 0x0001e2000c101906 */
[C---:B------:R-:W-:Y:S02]  /*429e0*/  R2UR UR6, R4.reuse ;  /* 0x00000000040672ca */ /* 0x040fe400000e0000 */
        /* <DEDUP_REMOVED lines=1124> */
[----:B0-----:R-:W2:Y:S01]  /*47030*/  LDL.64 R8, [R0+0x40] ;  /* 0x0000400000087983 */ /* 0x001ea20000100a00 */
        /* <DEDUP_REMOVED lines=10> */
[----:B-1----:R-:W-:Y:S05]  /*470e0*/  @!P0 BRA `(.L_x_11580) ;  /* 0x0000000000048947 */ /* 0x002fea0003800000 */
[----:B------:R-:W-:Y:S01]  /*470f0*/  BPT.TRAP 0x1 ;  /* 0x000000040000795c */ /* 0x000fe20000300000 */
.L_x_11580:
[----:B------:R-:W-:Y:S05]  /*47100*/  BSYNC B2 ;  /* 0x0000000000027941 */ /* 0x000fea0003800000 */
.L_x_11579:
        /* <DEDUP_REMOVED lines=11> */
[----:B0-----:R-:W-:Y:S05]  /*471c0*/  RET.REL.NODEC R212 `(_ZN7cutlass13device_kernelIN5flash11enable_sm90INS1_16FlashAttnFwdSm90INS1_25CollectiveMainloopFwdSm90ILi2EN4cute5tupleIJNS5_1CILi1EEES8_S8_EEENS6_IJNS7_ILi128EEENS7_ILi96EEENS7_ILi64EEEEEELi256ENS_10bfloat16_tEfNS_4arch4Sm90ELb0ELb1ELb1ELb0ELb1ELb0ELb1ELb1ELb0ELb1ELb0ELb0EEENS1_21CollectiveEpilogueFwdINS6_IJSA_NS7_ILi256EEESB_EEES9_SE_SG_Li256ELb0ELb1ELb0ELb0EEENS1_30DynamicPersistentTileSchedulerILi256ELi128ELb0ELb1ELb1EEEEEEEEEvNT_6ParamsE) ;  /* 0xfffffb8cd48c7950 */ /* 0x001fea0003c3ffff */
.L_x_11555:
[----:B0-----:R0:W1:Y:S02]  /*471d0*/  SYNCS.PHASECHK.TRANS64.TRYWAIT P0, [R2+URZ], R3 ;  /* 0x00000003020075a7 */ /* 0x001064000800017f */
[----:B-1----:R-:W-:Y:S05]  /*471e0*/  @!P0 NANOSLEEP.SYNCS 0x989680 ;  /* 0x009896800000895d */ /* 0x002fea0003900000 */
[----:B------:R-:W1:Y:S02]  /*471f0*/  @!P0 SYNCS.PHASECHK.TRANS64 P0, [R2+URZ], R3 ;  /* 0x00000003020085a7 */ /* 0x000e64000800007f */
[----:B-1----:R-:W-:Y:S05]  /*47200*/  @!P0 BRA `(.L_x_11555) ;  /* 0xfffffffc00f08947 */ /* 0x002fea000383ffff */
[----:B------:R-:W-:Y:S05]  /*47210*/  BRA `(.L_x_11554) ;  /* 0xfffffe4400e07947 */ /* 0x000fea000383ffff */
.L_x_11562:
[----:B0-----:R0:W1:Y:S02]  /*47220*/  SYNCS.PHASECHK.TRANS64.TRYWAIT P0, [R8+URZ], R9 ;  /* 0x00000009080075a7 */ /* 0x001064000800017f */
[----:B-1----:R-:W-:Y:S05]  /*47230*/  @!P0 NANOSLEEP.SYNCS 0x989680 ;  /* 0x009896800000895d */ /* 0x002fea0003900000 */
[----:B------:R-:W1:Y:S02]  /*47240*/  @!P0 SYNCS.PHASECHK.TRANS64 P0, [R8+URZ], R9 ;  /* 0x00000009080085a7 */ /* 0x000e64000800007f */
[----:B-1----:R-:W-:Y:S05]  /*47250*/  @!P0 BRA `(.L_x_11562) ;  /* 0xfffffffc00f08947 */ /* 0x002fea000383ffff */
[----:B------:R-:W-:Y:S05]  /*47260*/  BRA `(.L_x_11561) ;  /* 0xfffffe4c00b47947 */ /* 0x000fea000383ffff */
.L_x_11581:
        /* <DEDUP_REMOVED lines=9> */
.L_x_15671:


//--------------------- .text._ZN7cutlass13device_kernelIN5flash11enable_sm90INS1_16FlashAttnFwdSm90INS1_25CollectiveMainloopFwdSm90ILi2EN4cute5tupleIJNS5_1CILi1EEES8_S8_EEENS6_IJNS7_ILi128EEENS7_ILi96EEENS7_ILi64EEEEEELi256ENS_10bfloat16_tEfNS_4arch4Sm90ELb0ELb1ELb1ELb1ELb1ELb0ELb0ELb1ELb0ELb1ELb0ELb0EEENS1_21CollectiveEpilogueFwdINS6_IJSA_NS7_ILi256EEESB_EEES9_SE_SG_Li256ELb1ELb1ELb0ELb0EEENS1_36VarlenDynamicPersistentTileSchedulerILi128ELi96ELi256ELi128ELb0ELb1ELb1ELb1ELb0ELb1EEEEEEEEEvNT_6ParamsE --------------------------
	.section	.text._ZN7cutlass13device_kernelIN5flash11enable_sm90INS1_16FlashAttnFwdSm90INS1_25CollectiveMainloopFwdSm90ILi2EN4cute5tupleIJNS5_1CILi1EEES8_S8_EEENS6_IJNS7_ILi128EEENS7_ILi96EEENS7_ILi64EEEEEELi256ENS_10bfloat16_tEfNS_4arch4Sm90ELb0ELb1ELb1ELb1ELb1ELb0ELb0ELb1ELb0ELb1ELb0ELb0EEENS1_21CollectiveEpilogueFwdINS6_IJSA_NS7_ILi256EEESB_EEES9_SE_SG_Li256ELb1ELb1ELb0ELb0EEENS1_36VarlenDynamicPersistentTileSchedulerILi128ELi96ELi256ELi128ELb0ELb1ELb1ELb1ELb0ELb1EEEEEEEEEvNT_6ParamsE,"ax",@progbits
	.align	128
.text._ZN7cutlass13device_kernelIN5flash11enable_sm90INS1_16FlashAttnFwdSm90INS1_25CollectiveMainloopFwdSm90ILi2EN4cute5tupleIJNS5_1CILi1EEES8_S8_EEENS6_IJNS7_ILi128EEENS7_ILi96EEENS7_ILi64EEEEEELi256ENS_10bfloat16_tEfNS_4arch4Sm90ELb0ELb1ELb1ELb1ELb1ELb0ELb0ELb1ELb0ELb1ELb0ELb0EEENS1_21CollectiveEpilogueFwdINS6_IJSA_NS7_ILi256EEESB_EEES9_SE_SG_Li256ELb1ELb1ELb0ELb0EEENS1_36VarlenDynamicPersistentTileSchedulerILi128ELi96ELi256ELi128ELb0ELb1ELb1ELb1ELb0ELb1EEEEEEEEEvNT_6ParamsE:
        .type           _ZN7cutlass13device_kernelIN5flash11enable_sm90INS1_16FlashAttnFwdSm90INS1_25CollectiveMainloopFwdSm90ILi2EN4cute5tupleIJNS5_1CILi1EEES8_S8_EEENS6_IJNS7_ILi128EEENS7_ILi96EEENS7_ILi64EEEEEELi256ENS_10bfloat16_tEfNS_4arch4Sm90ELb0ELb1ELb1ELb1ELb1ELb0ELb0ELb1ELb0ELb1ELb0ELb0EEENS1_21CollectiveEpilogueFwdINS6_IJSA_NS7_ILi256EEESB_EEES9_SE_SG_Li256ELb1ELb1ELb0ELb0EEENS1_36VarlenDynamicPersistentTileSchedulerILi128ELi96ELi256ELi128ELb0ELb1ELb1ELb1ELb0ELb1EEEEEEEEEvNT_6ParamsE,@function
        .size           _ZN7cutlass13device_kernelIN5flash11enable_sm90INS1_16FlashAttnFwdSm90INS1_25CollectiveMainloopFwdSm90ILi2EN4cute5tupleIJNS5_1CILi1EEES8_S8_EEENS6_IJNS7_ILi128EEENS7_ILi96EEENS7_ILi64EEEEEELi256ENS_10bfloat16_tEfNS_4arch4Sm90ELb0ELb1ELb1ELb1ELb1ELb0ELb0ELb1ELb0ELb1ELb0ELb0EEENS1_21CollectiveEpilogueFwdINS6_IJSA_NS7_ILi256EEESB_EEES9_SE_SG_Li256ELb1ELb1ELb0ELb0EEENS1_36VarlenDynamicPersistentTileSchedulerILi128ELi96ELi256ELi128ELb0ELb1ELb1ELb1ELb0ELb1EEEEEEEEEvNT_6ParamsE,(.L_x_15673 - _ZN7cutlass13device_kernelIN5flash11enable_sm90INS1_16FlashAttnFwdSm90INS1_25CollectiveMainloopFwdSm90ILi2EN4cute5tupleIJNS5_1CILi1EEES8_S8_EEENS6_IJNS7_ILi128EEENS7_ILi96EEENS7_ILi64EEEEEELi256ENS_10bfloat16_tEfNS_4arch4Sm90ELb0ELb1ELb1ELb1ELb1ELb0ELb0ELb1ELb0ELb1ELb0ELb0EEENS1_21CollectiveEpilogueFwdINS6_IJSA_NS7_ILi256EEESB_EEES9_SE_SG_Li256ELb1ELb1ELb0ELb0EEENS1_36VarlenDynamicPersistentTileSchedulerILi128ELi96ELi256ELi128ELb0ELb1ELb1ELb1ELb0ELb1EEEEEEEEEvNT_6ParamsE)
        .other          _ZN7cutlass13device_kernelIN5flash11enable_sm90INS1_16FlashAttnFwdSm90INS1_25CollectiveMainloopFwdSm90ILi2EN4cute5tupleIJNS5_1CILi1EEES8_S8_EEENS6_IJNS7_ILi128EEENS7_ILi96EEENS7_ILi64EEEEEELi256ENS_10bfloat16_tEfNS_4arch4Sm90ELb0ELb1ELb1ELb1ELb1ELb0ELb0ELb1ELb0ELb1ELb0ELb0EEENS1_21CollectiveEpilogueFwdINS6_IJSA_NS7_ILi256EEESB_EEES9_SE_SG_Li256ELb1ELb1ELb0ELb0EEENS1_36VarlenDynamicPersistentTileSchedulerILi128ELi96ELi256ELi128ELb0ELb1ELb1ELb1ELb0ELb1EEEEEEEEEvNT_6ParamsE,@"STO_CUDA_ENTRY STV_DEFAULT"
_ZN7cutlass13device_kernelIN5flash11enable_sm90INS1_16FlashAttnFwdSm90INS1_25CollectiveMainloopFwdSm90ILi2EN4cute5tupleIJNS5_1CILi1EEES8_S8_EEENS6_IJNS7_ILi128EEENS7_ILi96EEENS7_ILi64EEEEEELi256ENS_10bfloat16_tEfNS_4arch4Sm90ELb0ELb1ELb1ELb1ELb1ELb0ELb0ELb1ELb0ELb1ELb0ELb0EEENS1_21CollectiveEpilogueFwdINS6_IJSA_NS7_ILi256EEESB_EEES9_SE_SG_Li256ELb1ELb1ELb0ELb0EEENS1_36VarlenDynamicPersistentTileSchedulerILi128ELi96ELi256ELi128ELb0ELb1ELb1ELb1ELb0ELb1EEEEEEEEEvNT_6ParamsE:
        /* <DEDUP_REMOVED lines=45> */
.L_x_11582:
        /* <DEDUP_REMOVED lines=22> */
.L_x_11583:
        /* <DEDUP_REMOVED lines=18> */
.L_x_11584:
        /* <DEDUP_REMOVED lines=22> */
.L_x_11585:
        /* <DEDUP_REMOVED lines=23> */
.L_x_11586:
        /* <DEDUP_REMOVED lines=12> */
[----:B------:R-:W-:Y:S01]  /*08e0*/  IMAD.X R4, RZ, RZ, R17, P0 ;  /* 0x000000ffff047224 */ /* 0x000fe200000e0611 */
[----:B------:R0:W-:Y:S01]  /*08f0*/  STL [R1+0x414], R3 ;  /* 0x0004140301007387 */ /* 0x0001e20000100800 */
[----:B------:R-:W-:-:S03]  /*0900*/  ULDC.64 UR36, c[0x0][0x208] ;  /* 0x0000820000247ab9 */ /* 0x000fc60000000a00 */
[----:B------:R1:W-:Y:S04]  /*0910*/  STL [R1+0x41c], R2 ;  /* 0x00041c0201007387 */ /* 0x0003e80000100800 */
[----:B------:R2:W-:Y:S01]  /*0920*/  STL [R1+0x410], R4 ;  /* 0x0004100401007387 */ /* 0x0005e20000100800 */
[----:B0-----:R-:W-:Y:S02]  /*0930*/  IMAD.X R3, RZ, RZ, R17, P1 ;  /* 0x000000ffff037224 */ /* 0x001fe400008e0611 */
[----:B-1----:R-:W-:-:S03]  /*0940*/  IMAD.U32 R2, RZ, RZ, UR4 ;  /* 0x00000004ff027e24 */ /* 0x002fc6000f8e00ff */
[----:B------:R2:W-:Y:S04]  /*0950*/  STL [R1+0x418], R3 ;  /* 0x0004180301007387 */ /* 0x0005e80000100800 */
[----:B------:R2:W-:Y:S01]  /*0960*/  STL [R1+0x42c], R2 ;  /* 0x00042c0201007387 */ /* 0x0005e20000100800 */
[----:B------:R-:W-:Y:S05]  /*0970*/  @!P2 BRA `(.L_x_11587) ;  /* 0x00000198005ca947 */ /* 0x000fea0003800000 */
.L_x_11588:
[----:B------:R-:W-:-:S08]  /*0980*/  NOP ;  /* 0x0000000000007918 */ /* 0x000fd00000000000 */
[----:B------:R-:W0:Y:S02]  /*0990*/  USETMAXREG.TRY_ALLOC.CTAPOOL UP0, 0xe8 ;  /* 0x000000e8000079c8 */ /* 0x000e240008000600 */
[----:B0-----:R-:W-:-:S13]  /*09a0*/  PLOP3.LUT P0, PT, PT, PT, UP0, 0x80, 0x0 ;  /* 0x000000000000781c */ /* 0x001fda0003f0f008 */
[----:B------:R-:W-:Y:S05]  /*09b0*/  @!P0 BRA `(.L_x_11588) ;  /* 0xfffffffc00f08947 */ /* 0x000fea000383ffff */
[----:B------:R-:W-:Y:S06]  /*09c0*/  BAR.ARV 0x8, 0x180 ;  /* 0x0206000000007b1d */ /* 0x000fec0000002000 */
[----:B------:R-:W-:Y:S02]  /*09d0*/  ISETP.NE.AND P0, PT, R36, 0x1, PT ;  /* 0x000000012400780c */ /* 0x000fe40003f05270 */
[----:B------:R-:W0:Y:S01]  /*09e0*/  S2UR UR12, SR_CgaCtaId ;  /* 0x00000000000c79c3 */ /* 0x000e220000008800 */
[----:B------:R-:W-:Y:S01]  /*09f0*/  UMOV UR44, 0x400 ;  /* 0x00000400002c7882 */ /* 0x000fe20000000000 */
[----:B------:R-:W-:-:S09]  /*0a00*/  ULDC UR4, c[0x0][0xc3c] ;  /* 0x00030f0000047ab9 */ /* 0x000fd20000000800 */
[----:B------:R-:W-:Y:S08]  /*0a10*/  @!P0 BAR.ARV 0x9, 0x100 ;  /* 0x0244000000008b1d */ /* 0x000ff00000002000 */
[----:B------:R-:W-:Y:S01]  /*0a20*/  BAR.SYNC.DEFER_BLOCKING 0x5, 0x180 ;  /* 0x0146000000007b1d */ /* 0x000fe20000010000 */
[----:B------:R-:W-:Y:S01]  /*0a30*/  IADD3 R204, P1, R16, 0x1c0, RZ ;  /* 0x000001c010cc7810 */ /* 0x000fe20007f3e0ff */
[----:B0-----:R-:W-:-:S04]  /*0a40*/  ULEA UR44, UR12, UR44, 0x18 ;  /* 0x0000002c0c2c7291 */ /* 0x001fc8000f8ec03f */
[----:B------:R-:W-:Y:S01]  /*0a50*/  IMAD.X R205, RZ, RZ, R17, P1 ;  /* 0x000000ffffcd7224 */ /* 0x000fe200008e0611 */
[----:B------:R-:W-:Y:S04]  /*0a60*/  STL.64 [R1+0x1c0], RZ ;  /* 0x0001c0ff01007387 */ /* 0x000fe80000100a00 */
[----:B------:R-:W-:Y:S04]  /*0a70*/  STL [R1+0x1c8], RZ ;  /* 0x0001c8ff01007387 */ /* 0x000fe80000100800 */
[----:B------:R-:W0:Y:S01]  /*0a80*/  LDS.128 R12, [UR44+0x228d0] ;  /* 0x0228d02cff0c7984 */ /* 0x000e220008000c00 */
[----:B------:R-:W-:Y:S06]  /*0a90*/  BAR.ARV 0x4, 0x180 ;  /* 0x0106000000007b1d */ /* 0x000fec0000002000 */
[----:B0-----:R-:W-:-:S13]  /*0aa0*/  ISETP.GE.AND P0, PT, R15, UR4, PT ;  /* 0x000000040f007c0c */ /* 0x001fda000bf06270 */
[----:B------:R-:W-:Y:S05]  /*0ab0*/  @P0 EXIT ;  /* 0x000000000000094d */ /* 0x000fea0003800000 */
[----:B------:R-:W0:Y:S01]  /*0ac0*/  S2R R0, SR_TID.X ;  /* 0x0000000000007919 */ /* 0x000e220000002100 */
[----:B------:R-:W1:Y:S01]  /*0ad0*/  S2UR UR4, SR_SWINHI ;  /* 0x00000000000479c3 */ /* 0x000e620000002f00 */
[----:B------:R-:W-:Y:S01]  /*0ae0*/  IMAD.MOV.U32 R10, RZ, RZ, 0x2 ;  /* 0x00000002ff0a7424 */ /* 0x000fe200078e00ff */
[----:B------:R-:W-:Y:S01]  /*0af0*/  R2UR UR6, R15 ;  /* 0x000000000f0672ca */ /* 0x000fe200000e0000 */
[----:B------:R-:W-:Y:S01]  /*0b00*/  VIADD R199, R36, 0x8 ;  /* 0x0000000824c77836 */ /* 0x000fe20000000000 */
[----:B------:R-:W-:Y:S01]  /*0b10*/  R2UR UR7, R14 ;  /* 0x000000000e0772ca */ /* 0x000fe200000e0000 */
[----:B------:R-:W-:Y:S01]  /*0b20*/  UMOV UR61, URZ ;  /* 0x0000003f003d7c82 */ /* 0x000fe20008000000 */
[----:B------:R-:W-:Y:S02]  /*0b30*/  R2UR UR5, R13 ;  /* 0x000000000d0572ca */ /* 0x000fe400000e0000 */
[----:B------:R-:W-:Y:S01]  /*0b40*/  IADD3 R198, -R36, 0xb, RZ ;  /* 0x0000000b24c67810 */ /* 0x000fe20007ffe1ff */
[----:B------:R-:W-:Y:S01]  /*0b50*/  UMOV UR38, UR44 ;  /* 0x0000002c00267c82 */ /* 0x000fe20008000000 */
[----:B-1----:R-:W-:Y:S01]  /*0b60*/  UMOV UR39, UR4 ;  /* 0x0000000400277c82 */ /* 0x002fe20008000000 */
[----:B0-----:R-:W-:-:S05]  /*0b70*/  VIADD R195, R0, 0xffffff80 ;  /* 0xffffff8000c37836 */ /* 0x001fca0000000000 */
[----:B------:R-:W-:-:S04]  /*0b80*/  SHF.R.S32.HI R0, RZ, 0x1f, R195 ;  /* 0x0000001fff007819 */ /* 0x000fc800000114c3 */
[CC--:B--2---:R-:W-:Y:S02]  /*0b90*/  LEA.HI R3, R0.reuse, R195.reuse, RZ, 0x4 ;  /* 0x000000c300037211 */ /* 0x0c4fe400078f20ff */
[CC--:B------:R-:W-:Y:S02]  /*0ba0*/  LEA.HI R37, R0.reuse, R195.reuse, RZ, 0x7 ;  /* 0x000000c300257211 */ /* 0x0c0fe400078f38ff */
[----:B------:R-:W-:Y:S02]  /*0bb0*/  LEA.HI R4, R0, R195, RZ, 0x5 ;  /* 0x000000c300047211 */ /* 0x000fe400078f28ff */
[----:B------:R-:W-:Y:S02]  /*0bc0*/  SHF.R.S32.HI R6, RZ, 0x4, R3 ;  /* 0x00000004ff067819 */ /* 0x000fe40000011403 */
[----:B------:R-:W-:Y:S01]  /*0bd0*/  LOP3.LUT R2, R37, 0xffffff80, RZ, 0xc0, !PT ;  /* 0xffffff8025027812 */ /* 0x000fe200078ec0ff */
[----:B------:R-:W-:Y:S01]  /*0be0*/  IMAD.SHL.U32 R5, R4, 0x20, RZ ;  /* 0x0000002004057824 */ /* 0x000fe200078e00ff */
[----:B------:R-:W-:-:S02]  /*0bf0*/  LOP3.LUT R4, R3, 0x3fffff0, RZ, 0xc0, !PT ;  /* 0x03fffff003047812 */ /* 0x000fc400078ec0ff */
[----:B------:R-:W-:Y:S01]  /*0c00*/  LEA.HI R3, R3, R6, RZ, 0x1 ;  /* 0x0000000603037211 */ /* 0x000fe200078f08ff */
[----:B------:R-:W-:Y:S01]  /*0c10*/  IMAD.IADD R203, R195, 0x1, -R2 ;  /* 0x00000001c3cb7824 */ /* 0x000fe200078e0a02 */
[----:B------:R-:W-:Y:S01]  /*0c20*/  LOP3.LUT R5, R5, 0xfffffc00, RZ, 0xc0, !PT ;  /* 0xfffffc0005057812 */ /* 0x000fe200078ec0ff */
[----:B------:R-:W-:Y:S01]  /*0c30*/  IMAD.IADD R2, R195, 0x1, -R4 ;  /* 0x00000001c3027824 */ /* 0x000fe200078e0a04 */
[----:B------:R-:W-:Y:S02]  /*0c40*/  LOP3.LUT R3, R3, 0x1ffffffe, RZ, 0xc0, !PT ;  /* 0x1ffffffe03037812 */ /* 0x000fe400078ec0ff */
[----:B------:R-:W-:Y:S01]  /*0c50*/  SHF.R.S32.HI R4, RZ, 0x1f, R203 ;  /* 0x0000001fff047819 */ /* 0x000fe200000114cb */
[----:B------:R-:W-:Y:S01]  /*0c60*/  IMAD R2, R2, 0x40, R5 ;  /* 0x0000004002027824 */ /* 0x000fe200078e0205 */
[----:B------:R-:W-:Y:S01]  /*0c70*/  LEA.HI R7, R0, R195, RZ, 0x2 ;  /* 0x000000c300077211 */ /* 0x000fe200078f10ff */
[----:B------:R-:W-:Y:S01]  /*0c80*/  IMAD.IADD R3, R6, 0x1, -R3 ;  /* 0x0000000106037824 */ /* 0x000fe200078e0a03 */
[----:B------:R-:W-:-:S02]  /*0c90*/  LEA.HI R38, R4, R203, RZ, 0x2 ;  /* 0x000000cb04267211 */ /* 0x000fc400078f10ff */
[----:B------:R-:W-:Y:S01]  /*0ca0*/  LOP3.LUT R8, R7, 0xfffffffc, RZ, 0xc0, !PT ;  /* 0xfffffffc07087812 */ /* 0x000fe200078ec0ff */
[----:B------:R-:W-:Y:S01]  /*0cb0*/  IMAD R3, R3, 0x8, R2 ;  /* 0x0000000803037824 */ /* 0x000fe200078e0202 */
[--C-:B------:R-:W-:Y:S02]  /*0cc0*/  SHF.R.S32.HI R5, RZ, 0x2, R38.reuse ;  /* 0x00000002ff057819 */ /* 0x100fe40000011426 */
[----:B------:R-:W-:Y:S01]  /*0cd0*/  SHF.R.S32.HI R2, RZ, 0x1f, R38 ;  /* 0x0000001fff027819 */ /* 0x000fe20000011426 */
[----:B------:R-:W-:Y:S01]  /*0ce0*/  IMAD.IADD R8, R195, 0x1, -R8 ;  /* 0x00000001c3087824 */ /* 0x000fe200078e0a08 */
[----:B------:R-:W-:Y:S02]  /*0cf0*/  LEA.HI R4, R4, R203, RZ, 0x5 ;  /* 0x000000cb04047211 */ /* 0x000fe400078f28ff */
[----:B------:R-:W-:Y:S01]  /*0d00*/  LEA.HI R6, R2, R5, RZ, 0x3 ;  /* 0x0000000502067211 */ /* 0x000fe200078f18ff */
[----:B------:R-:W-:Y:S01]  /*0d10*/  IMAD.WIDE R2, R3, R10, UR38 ;  /* 0x0000002603027e25 */ /* 0x000fe2000f8e020a */
[----:B------:R-:W-:-:S02]  /*0d20*/  SHF.R.S32.HI R4, RZ, 0x5, R4 ;  /* 0x00000005ff047819 */ /* 0x000fc40000011404 */
[----:B------:R-:W-:Y:S02]  /*0d30*/  LOP3.LUT R6, R6, 0xfffffff8, RZ, 0xc0, !PT ;  /* 0xfffffff806067812 */ /* 0x000fe400078ec0ff */
[C---:B------:R-:W-:Y:S02]  /*0d40*/  IADD3 R15, P1, R2.reuse, 0x4040, RZ ;  /* 0x00004040020f7810 */ /* 0x040fe40007f3e0ff */
[C---:B------:R-:W-:Y:S01]  /*0d50*/  IADD3 R13, P3, R2.reuse, 0x20, RZ ;  /* 0x00000020020d7810 */ /* 0x040fe20007f7e0ff */
[----:B------:R-:W-:Y:S01]  /*0d60*/  IMAD.IADD R5, R5, 0x1, -R6 ;  /* 0x0000000105057824 */ /* 0x000fe200078e0a06 */
[----:B------:R-:W-:Y:S02]  /*0d70*/  LOP3.LUT R14, R15, 0x380, RZ, 0xc0, !PT ;  /* 0x000003800f0e7812 */ /* 0x000fe400078ec0ff */
[----:B------:R-:W-:Y:S01]  /*0d80*/  IADD3 R11, P4, R2, 0x40, RZ ;  /* 0x00000040020b7810 */ /* 0x000fe20007f9e0ff */
[----:B------:R-:W-:Y:S01]  /*0d90*/  IMAD R196, R4, 0x10, R5 ;  /* 0x0000001004c47824 */ /* 0x000fe200078e0205 */
[----:B------:R-:W-:Y:S01]  /*0da0*/  SHF.R.U64 R14, R14, 0x3, RZ ;  /* 0x000000030e0e7819 */ /* 0x000fe200000012ff */
[----:B------:R-:W-:Y:S01]  /*0db0*/  IMAD.X R5, RZ, RZ, R3, P3 ;  /* 0x000000ffff057224 */ /* 0x000fe200018e0603 */
[----:B------:R-:W-:-:S02]  /*0dc0*/  LEA.HI R6, R8, R8, RZ, 0x1 ;  /* 0x0000000808067211 */ /* 0x000fc400078f08ff */
[----:B------:R-:W-:Y:S02]  /*0dd0*/  LOP3.LUT R10, R13, 0x380, RZ, 0xc0, !PT ;  /* 0x000003800d0a7812 */ /* 0x000fe400078ec0ff */
[----:B------:R-:W-:Y:S02]  /*0de0*/  LOP3.LUT R9, R11, 0x380, RZ, 0xc0, !PT ;  /* 0x000003800b097812 */ /* 0x000fe400078ec0ff */
[----:B------:R-:W-:Y:S01]  /*0df0*/  LOP3.LUT R14, R14, R15, RZ, 0x3c, !PT ;  /* 0x0000000f0e0e7212 */ /* 0x000fe200078e3cff */
[----:B------:R-:W-:Y:S01]  /*0e00*/  IMAD.X R15, RZ, RZ, R3, P1 ;  /* 0x000000ffff0f7224 */ /* 0x000fe200008e0603 */
[----:B------:R-:W-:Y:S02]  /*0e10*/  LOP3.LUT R7, R6, 0x1ffffffe, RZ, 0xc0, !PT ;  /* 0x1ffffffe06077812 */ /* 0x000fe400078ec0ff */
[----:B------:R-:W-:Y:S02]  /*0e20*/  IADD3 R31, P1, R2, 0xc020, RZ ;  /* 0x0000c020021f7810 */ /* 0x000fe40007f3e0ff */
[----:B------:R-:W-:Y:S01]  /*0e30*/  SHF.R.U64 R10, R10, 0x3, RZ ;  /* 0x000000030a0a7819 */ /* 0x000fe200000012ff */
[----:B------:R-:W-:Y:S01]  /*0e40*/  IMAD.IADD R39, R8, 0x1, -R7 ;  /* 0x0000000108277824 */ /* 0x000fe200078e0a07 */
[----:B------:R-:W-:Y:S01]  /*0e50*/  SHF.R.U64 R6, R9, 0x3, RZ ;  /* 0x0000000309067819 */ /* 0x000fe200000012ff */
[----:B------:R-:W-:Y:S01]  /*0e60*/  IMAD.X R7, RZ, RZ, R3, P4 ;  /* 0x000000ffff077224 */ /* 0x000fe200020e0603 */
[----:B------:R-:W-:-:S02]  /*0e70*/  LOP3.LUT R30, R31, 0x380, RZ, 0xc0, !PT ;  /* 0x000003801f1e7812 */ /* 0x000fc400078ec0ff */
[----:B------:R-:W-:Y:S02]  /*0e80*/  LOP3.LUT R4, R10, R13, RZ, 0x3c, !PT ;  /* 0x0000000d0a047212 */ /* 0x000fe400078e3cff */
[----:B------:R-:W-:Y:S02]  /*0e90*/  LOP3.LUT R6, R6, R11, RZ, 0x3c, !PT ;  /* 0x0000000b06067212 */ /* 0x000fe400078e3cff */
[C---:B------:R-:W-:Y:S02]  /*0ea0*/  IADD3 R9, P5, R2.reuse, 0x60, RZ ;  /* 0x0000006002097810 */ /* 0x040fe40007fbe0ff */
[C---:B------:R-:W-:Y:S02]  /*0eb0*/  IADD3 R11, P6, R2.reuse, 0x4000, RZ ;  /* 0x00004000020b7810 */ /* 0x040fe40007fde0ff */
[C---:B------:R-:W-:Y:S02]  /*0ec0*/  IADD3 R13, P0, R2.reuse, 0x4020, RZ ;  /* 0x00004020020d7810 */ /* 0x040fe40007f1e0ff */
        /* <DEDUP_REMOVED lines=8> */
[----:B------:R-:W-:Y:S02]  /*0f50*/  LOP3.LUT R30, R30, R31, RZ, 0x3c, !PT ;  /* 0x0000001f1e1e7212 */ /* 0x000fe400078e3cff */
[----:B------:R-:W-:Y:S02]  /*0f60*/  LOP3.LUT R31, R2, 0x380, RZ, 0xc0, !PT ;  /* 0x00000380021f7812 */ /* 0x000fe400078ec0ff */
[----:B------:R-:W-:Y:S02]  /*0f70*/  SHF.R.U64 R8, R8, 0x3, RZ ;  /* 0x0000000308087819 */ /* 0x000fe400000012ff */
[----:B------:R-:W-:Y:S02]  /*0f80*/  SHF.R.U64 R10, R10, 0x3, RZ ;  /* 0x000000030a0a7819 */ /* 0x000fe400000012ff */
[----:B------:R-:W-:-:S02]  /*0f90*/  SHF.R.U64 R12, R12, 0x3, RZ ;  /* 0x000000030c0c7819 */ /* 0x000fc400000012ff */
[----:B------:R-:W-:Y:S02]  /*0fa0*/  SHF.R.U64 R18, R18, 0x3, RZ ;  /* 0x0000000312127819 */ /* 0x000fe400000012ff */
[----:B------:R-:W-:Y:S02]  /*0fb0*/  SHF.R.U64 R20, R20, 0x3, RZ ;  /* 0x0000000314147819 */ /* 0x000fe400000012ff */
[----:B------:R-:W-:Y:S02]  /*0fc0*/  IADD3 R23, P4, R2, 0x8020, RZ ;  /* 0x0000802002177810 */ /* 0x000fe40007f9e0ff */
        /* <DEDUP_REMOVED lines=14> */
[C---:B------:R-:W-:Y:S02]  /*10b0*/  IADD3 R29, P0, R2.reuse, 0xc000, RZ ;  /* 0x0000c000021d7810 */ /* 0x040fe40007f1e0ff */
[C---:B------:R-:W-:Y:S02]  /*10c0*/  IADD3 R33, P2, R2.reuse, 0xc040, RZ ;  /* 0x0000c04002217810 */ /* 0x040fe40007f5e0ff */
[----:B------:R-:W-:Y:S02]  /*10d0*/  IADD3 R41, P3, R2, 0xc060, RZ ;  /* 0x0000c06002297810 */ /* 0x000fe40007f7e0ff */
[----:B------:R-:W-:Y:S01]  /*10e0*/  LOP3.LUT R2, R31, R2, RZ, 0x3c, !PT ;  /* 0x000000021f027212 */ /* 0x000fe200078e3cff */
[--C-:B------:R-:W-:Y:S01]  /*10f0*/  IMAD.X R31, RZ, RZ, R3.reuse, P1 ;  /* 0x000000ffff1f7224 */ /* 0x100fe200008e0603 */
[----:B------:R-:W-:Y:S01]  /*1100*/  LEA.HI R0, R0, R195, RZ, 0x3 ;  /* 0x000000c300007211 */ /* 0x000fe200078f18ff */
[----:B------:R-:W-:Y:S01]  /*1110*/  IMAD.X R35, RZ, RZ, R3, P3 ;  /* 0x000000ffff237224 */ /* 0x000fe200018e0603 */
[----:B------:R-:W-:-:S02]  /*1120*/  SHF.R.S32.HI R206, RZ, 0x7, R37 ;  /* 0x00000007ffce7819 */ /* 0x000fc40000011425 */
[----:B------:R-:W-:Y:S02]  /*1130*/  SHF.R.U64 R22, R22, 0x3, RZ ;  /* 0x0000000316167819 */ /* 0x000fe400000012ff */
[----:B------:R-:W-:Y:S02]  /*1140*/  MOV R223, R2 ;  /* 0x0000000200df7202 */ /* 0x000fe40000000f00 */
[----:B------:R-:W-:Y:S02]  /*1150*/  LOP3.LUT R2, R0, 0xfffffff8, RZ, 0xc0, !PT ;  /* 0xfffffff800027812 */ /* 0x000fe400078ec0ff */
[----:B------:R-:W-:Y:S02]  /*1160*/  LEA.HI R37, R37, R206, RZ, 0x1 ;  /* 0x000000ce25257211 */ /* 0x000fe400078f08ff */
[----:B------:R-:W-:Y:S01]  /*1170*/  LOP3.LUT R22, R22, R23, RZ, 0x3c, !PT ;  /* 0x0000001716167212 */ /* 0x000fe200078e3cff */
[----:B------:R-:W-:Y:S01]  /*1180*/  IMAD.X R23, RZ, RZ, R3, P4 ;  /* 0x000000ffff177224 */ /* 0x000fe200020e0603 */
[----:B------:R-:W-:Y:S01]  /*1190*/  LOP3.LUT R28, R29, 0x380, RZ, 0xc0, !PT ;  /* 0x000003801d1c7812 */ /* 0x000fe200078ec0ff */
[----:B------:R-:W-:Y:S01]  /*11a0*/  IMAD.IADD R201, R195, 0x1, -R2 ;  /* 0x00000001c3c97824 */ /* 0x000fe200078e0a02 */
[----:B------:R-:W-:-:S02]  /*11b0*/  LOP3.LUT R24, R25, 0x380, RZ, 0xc0, !PT ;  /* 0x0000038019187812 */ /* 0x000fc400078ec0ff */
        /* <DEDUP_REMOVED lines=9> */
[----:B------:R-:W-:Y:S02]  /*1250*/  SHF.R.U64 R32, R32, 0x3, RZ ;  /* 0x0000000320207819 */ /* 0x000fe400000012ff */
[----:B------:R-:W-:Y:S01]  /*1260*/  MOV R213, R22 ;  /* 0x0000001600d57202 */ /* 0x000fe20000000f00 */
[----:B------:R-:W-:Y:S01]  /*1270*/  IMAD.SHL.U32 R22, R201, 0x8, RZ ;  /* 0x00000008c9167824 */ /* 0x000fe200078e00ff */
[----:B------:R-:W-:Y:S01]  /*1280*/  LOP3.LUT R38, R38, 0x7ffffffc, RZ, 0xc0, !PT ;  /* 0x7ffffffc26267812 */ /* 0x000fe200078ec0ff */
[----:B------:R-:W-:Y:S01]  /*1290*/  IMAD R224, R39, 0x8, R196 ;  /* 0x0000000827e07824 */ /* 0x000fe200078e02c4 */
[----:B------:R-:W-:Y:S01]  /*12a0*/  SHF.R.U64 R34, R34, 0x3, RZ ;  /* 0x0000000322227819 */ /* 0x000fe200000012ff */
[----:B------:R-:W-:Y:S01]  /*12b0*/  VIADD R176, R22, 0x40 ;  /* 0x0000004016b07836 */ /* 0x000fe20000000000 */
        /* <DEDUP_REMOVED lines=9> */
[----:B------:R-:W-:Y:S01]  /*1350*/  VIADD R23, R22, 0x80 ;  /* 0x0000008016177836 */ /* 0x000fe20000000000 */
[----:B------:R-:W-:Y:S01]  /*1360*/  IADD3 R18, P0, R16, 0x10c, RZ ;  /* 0x0000010c10127810 */ /* 0x000fe20007f1e0ff */
[----:B------:R-:W-:Y:S01]  /*1370*/  VIADD R177, R22, 0xc0 ;  /* 0x000000c016b17836 */ /* 0x000fe20000000000 */
[----:B------:R-:W-:Y:S01]  /*1380*/  SHF.R.S32.HI R200, RZ, 0x3, R0 ;  /* 0x00000003ffc87819 */ /* 0x000fe20000011400 */
[----:B------:R-:W-:Y:S01]  /*1390*/  IMAD.IADD R38, R203, 0x1, -R38 ;  /* 0x00000001cb267824 */ /* 0x000fe200078e0a26 */
[----:B------:R-:W-:Y:S01]  /*13a0*/  LOP3.LUT R34, R34, R41, RZ, 0x3c, !PT ;  /* 0x0000002922227212 */ /* 0x000fe200078e3cff */
[----:B------:R-:W-:Y:S01]  /*13b0*/  IMAD.X R19, RZ, RZ, R17, P0 ;  /* 0x000000ffff137224 */ /* 0x000fe200000e0611 */
[----:B------:R-:W-:Y:S01]  /*13c0*/  MOV R221, R4 ;  /* 0x0000000400dd7202 */ /* 0x000fe20000000f00 */
[----:B------:R-:W-:Y:S01]  /*13d0*/  IMAD R201, R201, 0x20, R200 ;  /* 0x00000020c9c97824 */ /* 0x000fe200078e02c8 */
[----:B------:R-:W-:Y:S01]  /*13e0*/  MOV R220, R6 ;  /* 0x0000000600dc7202 */ /* 0x000fe20000000f00 */
[----:B------:R-:W-:Y:S01]  /*13f0*/  IMAD.SHL.U32 R197, R38, 0x2, RZ ;  /* 0x0000000226c57824 */ /* 0x000fe200078e00ff */
[----:B------:R-:W-:-:S02]  /*1400*/  MOV R219, R8 ;  /* 0x0000000800db7202 */ /* 0x000fc40000000f00 */
        /* <DEDUP_REMOVED lines=9> */
[----:B------:R-:W-:Y:S02]  /*14a0*/  MOV R207, R34 ;  /* 0x0000002200cf7202 */ /* 0x000fe40000000f00 */
[----:B------:R-:W-:Y:S02]  /*14b0*/  SHF.R.S32.HI R194, RZ, 0x1f, R22 ;  /* 0x0000001fffc27819 */ /* 0x000fe40000011416 */
[----:B------:R-:W-:-:S02]  /*14c0*/  SHF.R.S32.HI R193, RZ, 0x1f, R176 ;  /* 0x0000001fffc17819 */ /* 0x000fc400000114b0 */
[----:B------:R-:W-:Y:S02]  /*14d0*/  SHF.R.S32.HI R192, RZ, 0x1f, R23 ;  /* 0x0000001fffc07819 */ /* 0x000fe40000011417 */
[----:B------:R-:W-:-:S07]  /*14e0*/  SHF.R.S32.HI R178, RZ, 0x1f, R177 ;  /* 0x0000001fffb27819 */ /* 0x000fce00000114b1 */
.L_x_11720:
        /* <DEDUP_REMOVED lines=12> */
[----:B0-2---:R-:W-:Y:S02]  /*15b0*/  IMAD.U32 R2, RZ, RZ, UR8 ;  /* 0x00000008ff027e24 */ /* 0x005fe4000f8e00ff */
[----:B----4-:R-:W-:Y:S01]  /*15c0*/  IMAD.U32 R3, RZ, RZ, UR9 ;  /* 0x00000009ff037e24 */ /* 0x010fe2000f8e00ff */
[----:B------:R-:W-:-:S03]  /*15d0*/  @UP1 UIMAD.WIDE UR8, UR6, 0x4, UR10 ;  /* 0x00000004060818a5 */ /* 0x000fc6000f8e020a */
[----:B------:R-:W-:Y:S01]  /*15e0*/  ULDC.64 UR10, c[0x0][0xa20] ;  /* 0x00028800000a7ab9 */ /* 0x000fe20000000a00 */
[----:B------:R-:W2:Y:S02]  /*15f0*/  @P0 LDG.E R2, desc[UR36][R2.64] ;  /* 0x0000002402020981 */ /* 0x000ea4000c1e1900 */
[----:B------:R-:W-:Y:S02]  /*1600*/  IMAD.U32 R4, RZ, RZ, UR8 ;  /* 0x00000008ff047e24 */ /* 0x000fe4000f8e00ff */
[----:B------:R-:W-:Y:S01]  /*1610*/  IMAD.U32 R5, RZ, RZ, UR9 ;  /* 0x00000009ff057e24 */ /* 0x000fe2000f8e00ff */
[----:B------:R-:W-:-:S04]  /*1620*/  ULDC.64 UR8, c[0x0][0x418] ;  /* 0x0001060000087ab9 */ /* 0x000fc80000000a00 */
[----:B---3--:R-:W3:Y:S01]  /*1630*/  @P2 LDG.E R4, desc[UR36][R4.64] ;  /* 0x0000002404042981 */ /* 0x008ee2000c1e1900 */
        /* <DEDUP_REMOVED lines=11> */
[----:B-1----:R-:W-:-:S14]  /*16f0*/  @P2 BRA `(.L_x_11589) ;  /* 0x0000000000382947 */ /* 0x002fdc0003800000 */
        /* <DEDUP_REMOVED lines=14> */
.L_x_11589:
        /* <DEDUP_REMOVED lines=9> */
.L_x_11590:
        /* <DEDUP_REMOVED lines=13> */
.L_x_11591:
[----:B------:R-:W2:Y:S01]  /*1940*/  LDL R0, [R1+0x42c] ;  /* 0x00042c0001007983 */ /* 0x000ea20000100800 */
[----:B------:R-:W-:Y:S01]  /*1950*/  UIADD3 UR13, UP0, UR38, 0x22830, URZ ;  /* 0x00022830260d7890 */ /* 0x000fe2000ff1e03f */
[----:B------:R-:W-:Y:S01]  /*1960*/  IMAD.U32 R15, RZ, RZ, UR12 ;  /* 0x0000000cff0f7e24 */ /* 0x000fe2000f8e00ff */
[----:B------:R-:W-:Y:S01]  /*1970*/  UIADD3 UR10, UP1, UR38, 0x22840, URZ ;  /* 0x00022840260a7890 */ /* 0x000fe2000ff3e03f */
[----:B------:R-:W-:Y:S01]  /*1980*/  IMAD.U32 R4, RZ, RZ, UR5 ;  /* 0x00000005ff047e24 */ /* 0x000fe2000f8e00ff */
[----:B------:R-:W-:Y:S01]  /*1990*/  UIADD3 UR8, UP2, UR38, 0x22850, URZ ;  /* 0x0002285026087890 */ /* 0x000fe2000ff5e03f */
[----:B------:R-:W-:Y:S01]  /*19a0*/  IMAD.MOV.U32 R7, RZ, RZ, 0x80 ;  /* 0x00000080ff077424 */ /* 0x000fe200078e00ff */
[----:B------:R-:W-:Y:S01]  /*19b0*/  UIADD3 UR6, UP3, UR38, 0x22860, URZ ;  /* 0x0002286026067890 */ /* 0x000fe2000ff7e03f */
[----:B------:R-:W-:Y:S01]  /*19c0*/  IMAD.MOV.U32 R13, RZ, RZ, 0x80 ;  /* 0x00000080ff0d7424 */ /* 0x000fe200078e00ff */
[----:B------:R-:W-:Y:S01]  /*19d0*/  UIADD3.X UR12, URZ, UR39, URZ, UP0, !UPT ;  /* 0x000000273f0c7290 */ /* 0x000fe200087fe43f */
[----:B------:R0:W-:Y:S01]  /*19e0*/  STL [R1+0x50], R4 ;  /* 0x0000500401007387 */ /* 0x0001e20000100800 */
[----:B------:R-:W-:Y:S01]  /*19f0*/  UIADD3.X UR9, URZ, UR39, URZ, UP2, !UPT ;  /* 0x000000273f097290 */ /* 0x000fe200097fe43f */
[----:B------:R-:W-:Y:S01]  /*1a00*/  IMAD.MOV.U32 R14, RZ, RZ, 0x100 ;  /* 0x00000100ff0e7424 */ /* 0x000fe200078e00ff */
[----:B------:R-:W-:Y:S01]  /*1a10*/  UIADD3.X UR11, URZ, UR39, URZ, UP1, !UPT ;  /* 0x000000273f0b7290 */ /* 0x000fe20008ffe43f */
[----:B------:R-:W-:Y:S01]  /*1a20*/  IMAD.U32 R8, RZ, RZ, UR8 ;  /* 0x00000008ff087e24 */ /* 0x000fe2000f8e00ff */
[----:B------:R-:W-:Y:S01]  /*1a30*/  UIADD3 UR46, -UR4, UR46, URZ ;  /* 0x0000002e042e7290 */ /* 0x000fe2000fffe13f */
[----:B------:R-:W-:Y:S01]  /*1a40*/  IMAD.U32 R10, RZ, RZ, UR6 ;  /* 0x00000006ff0a7e24 */ /* 0x000fe2000f8e00ff */
[----:B------:R-:W-:Y:S01]  /*1a50*/  USHF.L.U32 UR58, UR5, 0x7, URZ ;  /* 0x00000007053a7899 */ /* 0x000fe2000800063f */
[----:B------:R-:W-:Y:S01]  /*1a60*/  IMAD.U32 R9, RZ, RZ, UR9 ;  /* 0x00000009ff097e24 */ /* 0x000fe2000f8e00ff */
[----:B------:R-:W-:Y:S01]  /*1a70*/  ULDC UR4, c[0x0][0x448] ;  /* 0x0001120000047ab9 */ /* 0x000fe20000000800 */
[----:B0-----:R-:W-:Y:S01]  /*1a80*/  IMAD.U32 R4, RZ, RZ, UR10 ;  /* 0x0000000aff047e24 */ /* 0x001fe2000f8e00ff */
[----:B------:R-:W-:Y:S01]  /*1a90*/  UISETP.NE.AND UP4, UPT, UR4, 0x1, UPT ;  /* 0x000000010400788c */ /* 0x000fe2000bf85270 */
[----:B------:R-:W-:Y:S01]  /*1aa0*/  IMAD.U32 R3, RZ, RZ, UR12 ;  /* 0x0000000cff037e24 */ /* 0x000fe2000f8e00ff */
[----:B------:R0:W-:Y:S01]  /*1ab0*/  STL.64 [R1+0x30], R14 ;  /* 0x0000300e01007387 */ /* 0x0001e20000100a00 */
[----:B------:R-:W-:Y:S01]  /*1ac0*/  IMAD.U32 R5, RZ, RZ, UR11 ;  /* 0x0000000bff057e24 */ /* 0x000fe2000f8e00ff */
[----:B------:R-:W-:Y:S01]  /*1ad0*/  ULDC.64 UR4, c[0x0][0x9e0] ;  /* 0x0002780000047ab9 */ /* 0x000fe20000000a00 */
[----:B------:R-:W-:Y:S01]  /*1ae0*/  UIADD3 UR8, UR58, 0x7f, URZ ;  /* 0x0000007f3a087890 */ /* 0x000fe2000fffe03f */
[----:B------:R0:W-:Y:S01]  /*1af0*/  STL.128 [R1+0x3e0], RZ ;  /* 0x0003e0ff01007387 */ /* 0x0001e20000100c00 */
[----:B------:R-:W-:Y:S01]  /*1b00*/  UISETP.GE.AND UP0, UPT, UR5, 0x1, UPT ;  /* 0x000000010500788c */ /* 0x000fe2000bf06270 */
[C---:B------:R-:W-:Y:S01]  /*1b10*/  IADD3 R32, P0, R16.reuse, 0x3e0, RZ ;  /* 0x000003e010207810 */ /* 0x040fe20007f1e0ff */
[----:B------:R-:W-:Y:S01]  /*1b20*/  UIADD3 UR40, UR46, 0x1, -UR45 ;  /* 0x000000012e287890 */ /* 0x000fe2000fffe82d */
[----:B------:R0:W-:Y:S01]  /*1b30*/  STL.64 [R1+0x20], R4 ;  /* 0x0000200401007387 */ /* 0x0001e20000100a00 */
[----:B------:R-:W-:Y:S01]  /*1b40*/  @UP4 ULDC UR6, c[0x0][0x44c] ;  /* 0x0001130000064ab9 */ /* 0x000fe20000000800 */
[----:B------:R-:W-:Y:S01]  /*1b50*/  @UP4 ULDC UR9, c[0x0][0x450] ;  /* 0x0001140000094ab9 */ /* 0x000fe20000000800 */
[----:B------:R-:W-:Y:S01]  /*1b60*/  PLOP3.LUT P2, PT, PT, PT, UP0, 0x40, 0x0 ;  /* 0x000000000000781c */ /* 0x000fe20003f4e808 */
[----:B------:R0:W-:Y:S01]  /*1b70*/  STL.128 [R1+0x3f0], RZ ;  /* 0x0003f0ff01007387 */ /* 0x0001e20000100c00 */
[----:B------:R-:W-:Y:S01]  /*1b80*/  IADD3 R31, P1, R16, 0x28, RZ ;  /* 0x00000028101f7810 */ /* 0x000fe20007f3e0ff */
[----:B------:R-:W-:Y:S01]  /*1b90*/  UP2UR UR41, UPR, URZ, 0x10 ;  /* 0x000000103f297883 */ /* 0x000fe20008000000 */
[--C-:B------:R-:W-:Y:S01]  /*1ba0*/  IMAD.X R43, RZ, RZ, R17.reuse, P0 ;  /* 0x000000ffff2b7224 */ /* 0x100fe200000e0611 */
[----:B------:R0:W-:Y:S01]  /*1bb0*/  STL.128 [R1+0x1d0], RZ ;  /* 0x0001d0ff01007387 */ /* 0x0001e20000100c00 */
[----:B------:R-:W-:Y:S01]  /*1bc0*/  UP2UR UR43, UPR, URZ, 0x1 ;  /* 0x000000013f2b7883 */ /* 0x000fe20008000000 */
[----:B------:R-:W-:-:S02]  /*1bd0*/  IMAD.X R40, RZ, RZ, R17, P1 ;  /* 0x000000ffff287224 */ /* 0x000fc400008e0611 */
        /* <DEDUP_REMOVED lines=33> */
[----:B--2---:R-:W-:-:S02]  /*1df0*/  R2UR UR7, R0 ;  /* 0x00000000000772ca */ /* 0x004fc400000e0000 */
[----:B------:R-:W1:Y:S11]  /*1e00*/  LDC R0, c[0x0][0x988] ;  /* 0x00026200ff007b82 */ /* 0x000e760000000800 */
[----:B------:R-:W-:-:S02]  /*1e10*/  IMAD.U32 R6, RZ, RZ, UR7 ;  /* 0x00000007ff067e24 */ /* 0x000fc4000f8e00ff */
[----:B------:R-:W-:Y:S01]  /*1e20*/  IMAD.U32 R2, RZ, RZ, UR7 ;  /* 0x00000007ff027e24 */ /* 0x000fe2000f8e00ff */
[----:B------:R-:W-:Y:S02]  /*1e30*/  UIADD3.X UR7, URZ, UR39, URZ, UP3, !UPT ;  /* 0x000000273f077290 */ /* 0x000fe40009ffe43f */
[----:B------:R0:W-:Y:S01]  /*1e40*/  STL.64 [R1+0x28], R6 ;  /* 0x0000280601007387 */ /* 0x0001e20000100a00 */
[----:B------:R-:W-:Y:S02]  /*1e50*/  IMAD.MOV.U32 R12, RZ, RZ, R2 ;  /* 0x000000ffff0c7224 */ /* 0x000fe400078e0002 */
[----:B------:R-:W-:Y:S02]  /*1e60*/  IMAD.U32 R2, RZ, RZ, UR13 ;  /* 0x0000000dff027e24 */ /* 0x000fe4000f8e00ff */
[----:B------:R-:W-:Y:S01]  /*1e70*/  IMAD.U32 R11, RZ, RZ, UR7 ;  /* 0x00000007ff0b7e24 */ /* 0x000fe2000f8e00ff */
[----:B------:R0:W-:Y:S01]  /*1e80*/  STL.128 [R1], R12 ;  /* 0x0000000c01007387 */ /* 0x0001e20000100c00 */
[----:B------:R-:W-:-:S03]  /*1e90*/  UIMAD.WIDE.U32 UR6, UR8, UR6, URZ ;  /* 0x00000006080672a5 */ /* 0x000fc6000f8e003f */
[----:B------:R0:W-:Y:S01]  /*1ea0*/  STL.128 [R1+0x40], R8 ;  /* 0x0000400801007387 */ /* 0x0001e20000100c00 */
[----:B------:R-:W-:-:S03]  /*1eb0*/  @UP4 USHF.R.U32.HI UR8, URZ, UR9, UR7 ;  /* 0x000000093f084299 */ /* 0x000fc60008011607 */
[----:B------:R0:W-:Y:S01]  /*1ec0*/  STL.64 [R1+0x18], R2 ;  /* 0x0000180201007387 */ /* 0x0001e20000100a00 */
[----:B------:R-:W-:-:S03]  /*1ed0*/  UIADD3 UR6, UR40, UR8, URZ ;  /* 0x0000000828067290 */ /* 0x000fc6000fffe03f */
[----:B-1----:R0:W-:Y:S01]  /*1ee0*/  STL [R1+0x400], R0 ;  /* 0x0004000001007387 */ /* 0x0021e20000100800 */
[----:B------:R-:W-:Y:S01]  /*1ef0*/  UIADD3 UR4, UR6, UR4, URZ ;  /* 0x0000000406047290 */ /* 0x000fe2000fffe03f */
[----:B------:R-:W-:Y:S11]  /*1f00*/  @P2 BRA `(.L_x_11592) ;  /* 0x0000000000442947 */ /* 0x000ff60003800000 */
        /* <DEDUP_REMOVED lines=10> */
.L_x_11593:
[----:B------:R-:W-:-:S11]  /*1fb0*/  UISETP.NE.AND UP0, UPT, UR5, 0x1, UPT ;  /* 0x000000010500788c */ /* 0x000fd6000bf05270 */
[----:B------:R-:W-:Y:S02]  /*1fc0*/  @UP0 ULDC.64 UR10, c[0x0][0x9e8] ;  /* 0x00027a00000a0ab9 */ /* 0x000fe40000000a00 */
[----:B------:R-:W-:-:S04]  /*1fd0*/  UIMAD.WIDE.U32 UR6, UR8, UR10, URZ ;  /* 0x0000000a080672a5 */ /* 0x000fc8000f8e003f */
[----:B------:R-:W-:-:S12]  /*1fe0*/  @UP0 USHF.R.U32.HI UR8, URZ, UR11, UR7 ;  /* 0x0000000b3f080299 */ /* 0x000fd80008011607 */
.L_x_11594:
[----:B------:R-:W-:-:S04]  /*1ff0*/  UIMAD UR8, UR8, UR5, UR5 ;  /* 0x00000005080872a4 */ /* 0x000fc8000f8e0205 */
[----:B------:R-:W-:-:S04]  /*2000*/  UISETP.LT.AND UP0, UPT, UR4, UR8, UPT ;  /* 0x000000080400728c */ /* 0x000fc8000bf01270 */
[----:B------:R-:W-:-:S12]  /*2010*/  USEL UR4, UR4, UR8, UP0 ;  /* 0x0000000804047287 */ /* 0x000fd80008000000 */
.L_x_11592:
        /* <DEDUP_REMOVED lines=34> */
.L_x_11596:
[----:B------:R-:W-:-:S11]  /*2240*/  UISETP.NE.AND UP0, UPT, UR5, 0x1, UPT ;  /* 0x000000010500788c */ /* 0x000fd6000bf05270 */
[----:B------:R-:W-:Y:S02]  /*2250*/  @UP0 ULDC.64 UR10, c[0x0][0x9e8] ;  /* 0x00027a00000a0ab9 */ /* 0x000fe40000000a00 */
[----:B------:R-:W-:-:S04]  /*2260*/  UIMAD.WIDE.U32 UR6, UR4, UR10, URZ ;  /* 0x0000000a040672a5 */ /* 0x000fc8000f8e003f */
[----:B------:R-:W-:-:S12]  /*2270*/  @UP0 USHF.R.U32.HI UR4, URZ, UR11, UR7 ;  /* 0x0000000b3f040299 */ /* 0x000fd80008011607 */
.L_x_11597:
[----:B------:R-:W-:-:S04]  /*2280*/  UIMAD UR4, UR4, UR5, URZ ;  /* 0x00000005040472a4 */ /* 0x000fc8000f8e023f */
[----:B------:R-:W-:-:S04]  /*2290*/  UISETP.LT.AND UP0, UPT, UR8, UR4, UPT ;  /* 0x000000040800728c */ /* 0x000fc8000bf01270 */
[----:B------:R-:W-:-:S12]  /*22a0*/  USEL UR8, UR8, UR4, !UP0 ;  /* 0x0000000408087287 */ /* 0x000fd8000c000000 */
.L_x_11595:
        /* <DEDUP_REMOVED lines=9> */
[----:B0-----:R-:W0:Y:S01]  /*2340*/  SHFL.IDX PT, R0, R206, RZ, 0x1f ;  /* 0x00001fffce007589 */ /* 0x001e2200000e0000 */
[----:B------:R-:W-:Y:S01]  /*2350*/  UIADD3 UR6, UR44, 0x18400, URZ ;  /* 0x000184002c067890 */ /* 0x000fe2000fffe03f */
[----:B------:R-:W-:Y:S01]  /*2360*/  IMAD.MOV.U32 R8, RZ, RZ, 0x1 ;  /* 0x00000001ff087424 */ /* 0x000fe200078e00ff */
[----:B------:R-:W-:Y:S01]  /*2370*/  UIADD3 UR5, UR44, 0x400, URZ ;  /* 0x000004002c057890 */ /* 0x000fe2000fffe03f */
[----:B------:R-:W-:Y:S01]  /*2380*/  IMAD.MOV.U32 R9, RZ, RZ, RZ ;  /* 0x000000ffff097224 */ /* 0x000fe200078e00ff */
[----:B------:R-:W-:Y:S01]  /*2390*/  UIADD3 UR4, UR44, 0x1c400, URZ ;  /* 0x0001c4002c047890 */ /* 0x000fe2000fffe03f */
[----:B------:R-:W-:Y:S01]  /*23a0*/  IMAD.MOV.U32 R10, RZ, RZ, 0x1 ;  /* 0x00000001ff0a7424 */ /* 0x000fe200078e00ff */
[----:B------:R-:W-:Y:S01]  /*23b0*/  USHF.R.U32.HI UR5, URZ, 0x4, UR5 ;  /* 0x000000043f057899 */ /* 0x000fe20008011605 */
[----:B------:R-:W-:Y:S01]  /*23c0*/  IMAD.MOV.U32 R11, RZ, RZ, RZ ;  /* 0x000000ffff0b7224 */ /* 0x000fe200078e00ff */
[----:B------:R-:W-:Y:S01]  /*23d0*/  USHF.R.U32.HI UR4, URZ, 0x4, UR4 ;  /* 0x000000043f047899 */ /* 0x000fe20008011604 */
[----:B------:R-:W-:Y:S01]  /*23e0*/  IMAD.MOV.U32 R7, RZ, RZ, 0x40000040 ;  /* 0x40000040ff077424 */ /* 0x000fe200078e00ff */
[----:B------:R-:W-:Y:S01]  /*23f0*/  ULOP3.LUT UR5, UR5, 0x3fff, URZ, 0xc0, !UPT ;  /* 0x00003fff05057892 */ /* 0x000fe2000f8ec03f */
[----:B------:R-:W-:Y:S01]  /*2400*/  IMAD.MOV.U32 R5, RZ, RZ, 0x40000040 ;  /* 0x40000040ff057424 */ /* 0x000fe200078e00ff */
[----:B------:R-:W-:Y:S01]  /*2410*/  ULOP3.LUT UR4, UR4, 0x3fff, URZ, 0xc0, !UPT ;  /* 0x00003fff04047892 */ /* 0x000fe2000f8ec03f */
[C---:B------:R-:W-:Y:S01]  /*2420*/  IADD3 R29, P6, R16.reuse, 0x78, RZ ;  /* 0x00000078101d7810 */ /* 0x040fe20007fde0ff */
[----:B------:R-:W-:Y:S01]  /*2430*/  ULOP3.LUT UR5, UR5, 0x3000000, URZ, 0xfc, !UPT ;  /* 0x0300000005057892 */ /* 0x000fe2000f8efc3f */
[----:B------:R1:W-:Y:S01]  /*2440*/  STL.128 [R1+0x60], R8 ;  /* 0x0000600801007387 */ /* 0x0003e20000100c00 */
[----:B------:R-:W-:Y:S01]  /*2450*/  ULOP3.LUT UR4, UR4, 0x10000, URZ, 0xfc, !UPT ;  /* 0x0001000004047892 */ /* 0x000fe2000f8efc3f */
[C---:B------:R-:W-:Y:S01]  /*2460*/  IADD3 R28, P5, R16.reuse, 0x70, RZ ;  /* 0x00000070101c7810 */ /* 0x040fe20007fbe0ff */
[----:B------:R-:W-:Y:S01]  /*2470*/  ULOP3.LUT UP0, URZ, UR6, 0x1bf, URZ, 0xc0, !UPT ;  /* 0x000001bf063f7892 */ /* 0x000fe2000f80c03f */
[----:B------:R1:W-:Y:S01]  /*2480*/  STL.64 [R1+0x58], RZ ;  /* 0x000058ff01007387 */ /* 0x0003e20000100a00 */
[--C-:B------:R-:W-:Y:S01]  /*2490*/  IMAD.X R30, RZ, RZ, R17.reuse, P6 ;  /* 0x000000ffff1e7224 */ /* 0x100fe200030e0611 */
[----:B------:R-:W-:Y:S01]  /*24a0*/  IADD3 R27, P4, R16, 0x68, RZ ;  /* 0x00000068101b7810 */ /* 0x000fe20007f9e0ff */
[----:B------:R-:W-:Y:S01]  /*24b0*/  IMAD.U32 R6, RZ, RZ, UR4 ;  /* 0x00000004ff067e24 */ /* 0x000fe2000f8e00ff */
[----:B0-----:R-:W-:Y:S01]  /*24c0*/  LEA.HI R2, R0, R0, RZ, 0x1 ;  /* 0x0000000000027211 */ /* 0x001fe200078f08ff */
[----:B------:R1:W-:Y:S01]  /*24d0*/  STL.128 [R1+0x90], RZ ;  /* 0x000090ff01007387 */ /* 0x0003e20000100c00 */
[----:B------:R-:W-:Y:S01]  /*24e0*/  PLOP3.LUT P6, PT, PT, PT, UP0, 0x80, 0x0 ;  /* 0x000000000000781c */ /* 0x000fe20003fcf008 */
[--C-:B------:R-:W-:Y:S01]  /*24f0*/  IMAD.X R41, RZ, RZ, R17.reuse, P5 ;  /* 0x000000ffff297224 */ /* 0x100fe200028e0611 */
[----:B------:R-:W-:Y:S01]  /*2500*/  LOP3.LUT R3, R2, 0x1e, RZ, 0xc0, !PT ;  /* 0x0000001e02037812 */ /* 0x000fe200078ec0ff */
[----:B------:R-:W-:Y:S01]  /*2510*/  IMAD.U32 R2, RZ, RZ, UR5 ;  /* 0x00000005ff027e24 */ /* 0x000fe2000f8e00ff */
[----:B------:R1:W-:Y:S01]  /*2520*/  STL.128 [R1+0xa0], RZ ;  /* 0x0000a0ff01007387 */ /* 0x0003e20000100c00 */
[C---:B------:R-:W-:Y:S01]  /*2530*/  IADD3 R25, P3, R16.reuse, 0x60, RZ ;  /* 0x0000006010197810 */ /* 0x040fe20007f7e0ff */
[----:B------:R-:W-:Y:S01]  /*2540*/  IMAD.X R38, RZ, RZ, R17, P4 ;  /* 0x000000ffff267224 */ /* 0x000fe200020e0611 */
[----:B------:R-:W-:Y:S01]  /*2550*/  IADD3 R34, P2, R16, 0x58, RZ ;  /* 0x0000005810227810 */ /* 0x000fe20007f5e0ff */
[----:B------:R-:W-:Y:S01]  /*2560*/  IMAD.IADD R3, R0, 0x1, -R3 ;  /* 0x0000000100037824 */ /* 0x000fe200078e0a03 */
[----:B------:R1:W-:Y:S01]  /*2570*/  STL.128 [R1+0xb0], RZ ;  /* 0x0000b0ff01007387 */ /* 0x0003e20000100c00 */
[C---:B------:R-:W-:Y:S01]  /*2580*/  IADD3 R26, P1, R16.reuse, 0x80, RZ ;  /* 0x00000080101a7810 */ /* 0x040fe20007f3e0ff */
[--C-:B------:R-:W-:Y:S01]  /*2590*/  IMAD.X R36, RZ, RZ, R17.reuse, P3 ;  /* 0x000000ffff247224 */ /* 0x100fe200018e0611 */
[----:B------:R-:W-:Y:S01]  /*25a0*/  IADD3 R24, P0, R16, 0x90, RZ ;  /* 0x0000009010187810 */ /* 0x000fe20007f1e0ff */
[----:B------:R1:W-:Y:S01]  /*25b0*/  STL.128 [R1+0xc0], RZ ;  /* 0x0000c0ff01007387 */ /* 0x0003e20000100c00 */
[----:B------:R-:W-:Y:S01]  /*25c0*/  LEA R3, R3, UR6, 0xd ;  /* 0x0000000603037c11 */ /* 0x000fe2000f8e68ff */
[----:B------:R-:W-:-:S02]  /*25d0*/  IMAD.X R35, RZ, RZ, R17, P2 ;  /* 0x000000ffff237224 */ /* 0x000fc400010e0611 */
[----:B------:R1:W-:Y:S01]  /*25e0*/  STL.128 [R1+0xd0], RZ ;  /* 0x0000d0ff01007387 */ /* 0x0003e20000100c00 */
[----:B------:R-:W-:Y:S01]  /*25f0*/  SHF.R.U32.HI R3, RZ, 0x4, R3 ;  /* 0x00000004ff037819 */ /* 0x000fe20000011603 */
[--C-:B------:R-:W-:Y:S02]  /*2600*/  IMAD.X R39, RZ, RZ, R17.reuse, P1 ;  /* 0x000000ffff277224 */ /* 0x100fe400008e0611 */
[----:B------:R1:W-:Y:S01]  /*2610*/  STL.128 [R1+0xe0], RZ ;  /* 0x0000e0ff01007387 */ /* 0x0003e20000100c00 */
[----:B------:R-:W-:Y:S01]  /*2620*/  LOP3.LUT R3, R3, 0x3fff, RZ, 0xc0, !PT ;  /* 0x00003fff03037812 */ /* 0x000fe200078ec0ff */
[----:B------:R-:W-:-:S03]  /*2630*/  IMAD.X R37, RZ, RZ, R17, P0 ;  /* 0x000000ffff257224 */ /* 0x000fc600000e0611 */
        /* <DEDUP_REMOVED lines=21> */
.L_x_11599:
[----:B------:R-:W0:Y:S01]  /*2790*/  S2R R20, SR_TID.X ;  /* 0x0000000000147919 */ /* 0x000e220000002100 */
[----:B-1----:R-:W1:Y:S01]  /*27a0*/  LDC.64 R10, c[0x0][0x9d8] ;  /* 0x00027600ff0a7b82 */ /* 0x002e620000000a00 */
[----:B------:R-:W-:Y:S01]  /*27b0*/  IADD3 R8, P0, R16, 0xf0, RZ ;  /* 0x000000f010087810 */ /* 0x000fe20007f1e0ff */
[----:B------:R-:W-:Y:S01]  /*27c0*/  ULEA.HI UR4, UR61, UR61, URZ, 0x1 ;  /* 0x0000003d3d047291 */ /* 0x000fe2000f8f083f */
[----:B------:R-:W-:Y:S01]  /*27d0*/  IMAD.U32 R13, RZ, RZ, UR45 ;  /* 0x0000002dff0d7e24 */ /* 0x000fe2000f8e00ff */
[----:B------:R-:W-:Y:S01]  /*27e0*/  ULDC UR5, c[0x0][0x20] ;  /* 0x0000080000057ab9 */ /* 0x000fe20000000800 */
[----:B------:R-:W-:Y:S01]  /*27f0*/  IMAD.U32 R15, RZ, RZ, UR46 ;  /* 0x0000002eff0f7e24 */ /* 0x000fe2000f8e00ff */
[----:B------:R-:W-:Y:S01]  /*2800*/  ULOP3.LUT UR4, UR4, 0xfffffffe, URZ, 0xc0, !UPT ;  /* 0xfffffffe04047892 */ /* 0x000fe2000f8ec03f */
[----:B------:R-:W-:Y:S01]  /*2810*/  IMAD.X R9, RZ, RZ, R17, P0 ;  /* 0x000000ffff097224 */ /* 0x000fe200000e0611 */
[----:B------:R-:W2:Y:S01]  /*2820*/  LDC.64 R6, c[0x0][0x448] ;  /* 0x00011200ff067b82 */ /* 0x000ea20000000a00 */
[----:B------:R-:W-:Y:S01]  /*2830*/  VIADD R12, R18, -UR5 ;  /* 0x80000005120c7c36 */ /* 0x000fe20008000000 */
[----:B------:R-:W-:Y:S01]  /*2840*/  UIADD3 UR4, UR61, -UR4, URZ ;  /* 0x800000043d047290 */ /* 0x000fe2000fffe03f */
[----:B------:R-:W-:Y:S04]  /*2850*/  STL.64 [R1+0x100], R34 ;  /* 0x0001002201007387 */ /* 0x000fe80000100a00 */
[----:B------:R3:W-:Y:S01]  /*2860*/  STL.64 [R1+0xf8], R8 ;  /* 0x0000f80801007387 */ /* 0x0007e20000100a00 */
[----:B------:R-:W4:Y:S01]  /*2870*/  LDC.64 R4, c[0x0][0x9e0] ;  /* 0x00027800ff047b82 */ /* 0x000f220000000a00 */
[----:B------:R-:W-:-:S02]  /*2880*/  IMAD.U32 R0, RZ, RZ, UR4 ;  /* 0x00000004ff007e24 */ /* 0x000fc4000f8e00ff */
[----:B------:R0:W-:Y:S03]  /*2890*/  STL.64 [R1+0xf0], R196 ;  /* 0x0000f0c401007387 */ /* 0x0001e60000100a00 */
[----:B------:R-:W-:Y:S01]  /*28a0*/  SHF.L.U32 R0, R0, 0x1f, RZ ;  /* 0x0000001f00007819 */ /* 0x000fe200000006ff */
[----:B------:R0:W-:Y:S01]  /*28b0*/  STL.U8 [R1+0x108], RZ ;  /* 0x000108ff01007387 */ /* 0x0001e20000100000 */
[----:B------:R-:W5:Y:S01]  /*28c0*/  LDC.64 R2, c[0x0][0x9e8] ;  /* 0x00027a00ff027b82 */ /* 0x000f620000000a00 */
[----:B---3--:R-:W-:Y:S02]  /*28d0*/  IADD3 R8, P0, R16, 0x13c, RZ ;  /* 0x0000013c10087810 */ /* 0x008fe40007f1e0ff */
[----:B------:R3:W-:Y:S01]  /*28e0*/  STL [R12+0x4], R13 ;  /* 0x0000040d0c007387 */ /* 0x0007e20000100800 */
[----:B0-----:R-:W-:-:S04]  /*28f0*/  VIADD R195, R20, 0xffffff80 ;  /* 0xffffff8014c37836 */ /* 0x001fc80000000000 */
[----:B------:R-:W0:Y:S01]  /*2900*/  LDC R225, c[0x0][0x450] ;  /* 0x00011400ffe17b82 */ /* 0x000e220000000800 */
[----:B------:R-:W-:Y:S01]  /*2910*/  IMAD.X R9, RZ, RZ, R17, P0 ;  /* 0x000000ffff097224 */ /* 0x000fe200000e0611 */
[----:B------:R3:W-:Y:S04]  /*2920*/  STL [R12+0x8], R15 ;  /* 0x0000080f0c007387 */ /* 0x0007e80000100800 */
[----:B-1----:R3:W-:Y:S04]  /*2930*/  STL [R12+0xc], R11 ;  /* 0x00000c0b0c007387 */ /* 0x0027e80000100800 */
[----:B--2---:R3:W-:Y:S04]  /*2940*/  STL [R12+0x24], R6 ;  /* 0x000024060c007387 */ /* 0x0047e80000100800 */
[----:B------:R3:W-:Y:S04]  /*2950*/  STL [R12+0x14], RZ ;  /* 0x000014ff0c007387 */ /* 0x0007e80000100800 */
[----:B------:R3:W-:Y:S04]  /*2960*/  STL [R12], R195 ;  /* 0x000000c30c007387 */ /* 0x0007e80000100800 */
[----:B------:R3:W-:Y:S04]  /*2970*/  STL [R12+0x28], R7 ;  /* 0x000028070c007387 */ /* 0x0007e80000100800 */
[----:B----4-:R3:W-:Y:S04]  /*2980*/  STL [R12+0x10], R4 ;  /* 0x000010040c007387 */ /* 0x0107e80000100800 */
[----:B------:R3:W-:Y:S04]  /*2990*/  STL [R12+0x18], R5 ;  /* 0x000018050c007387 */ /* 0x0007e80000100800 */
[----:B-----5:R3:W-:Y:S04]  /*29a0*/  STL [R12+0x1c], R2 ;  /* 0x00001c020c007387 */ /* 0x0207e80000100800 */
[----:B------:R3:W-:Y:S04]  /*29b0*/  STL [R12+0x20], R3 ;  /* 0x000020030c007387 */ /* 0x0007e80000100800 */
[----:B0-----:R3:W-:Y:S04]  /*29c0*/  STL [R12+0x2c], R225 ;  /* 0x00002ce10c007387 */ /* 0x0017e80000100800 */
[----:B------:R3:W-:Y:S04]  /*29d0*/  STL.64 [R1+0x140], R8 ;  /* 0x0001400801007387 */ /* 0x0007e80000100a00 */
[----:B------:R3:W-:Y:S01]  /*29e0*/  STL [R1+0x13c], R10 ;  /* 0x00013c0a01007387 */ /* 0x0007e20000100800 */
[----:B------:R-:W0:Y:S02]  /*29f0*/  SYNCS.PHASECHK.TRANS64.TRYWAIT P0, [UR44+0x22800], R0 ;  /* 0x02280000ff0075a7 */ /* 0x000e24000800016c */
[----:B0--3--:R-:W-:Y:S05]  /*2a00*/  @!P0 BRA `(.L_x_11600) ;  /* 0x000001d000a88947 */ /* 0x009fea0003800000 */
.L_x_11813:
        /* <DEDUP_REMOVED lines=45> */
[----:B------:R-:W-:Y:S02]  /*2ce0*/  IMAD.MOV.U32 R11, RZ, RZ, R38 ;  /* 0x000000ffff0b7224 */ /* 0x000fe400078e0026 */
[----:B------:R-:W-:-:S03]  /*2cf0*/  IMAD.MOV.U32 R27, RZ, RZ, R39 ;  /* 0x000000ffff1b7224 */ /* 0x000fc600078e0027 */
[----:B------:R1:W-:Y:S04]  /*2d00*/  STL.128 [R1+0x1a0], R8 ;  /* 0x0001a00801007387 */ /* 0x0003e80000100c00 */
[----:B------:R1:W-:Y:S01]  /*2d10*/  STL.128 [R1+0x1b0], R24 ;  /* 0x0001b01801007387 */ /* 0x0003e20000100c00 */
[----:B------:R-:W-:Y:S05]  /*2d20*/  @!P1 BRA `(.L_x_11602) ;  /* 0x0000000000049947 */ /* 0x000fea0003800000 */
[----:B------:R-:W-:Y:S01]  /*2d30*/  BPT.TRAP 0x1 ;  /* 0x000000040000795c */ /* 0x000fe20000300000 */
.L_x_11602:
[----:B------:R-:W-:Y:S05]  /*2d40*/  BSYNC B0 ;  /* 0x0000000000007941 */ /* 0x000fea0003800000 */
.L_x_11601:
        /* <DEDUP_REMOVED lines=8> */
.L_x_11604:
[----:B------:R-:W-:Y:S05]  /*2dd0*/  BSYNC B0 ;  /* 0x0000000000007941 */ /* 0x000fea0003800000 */
.L_x_11603:
[----:B------:R-:W-:Y:S04]  /*2de0*/  BSSY B0, `(.L_x_11605) ;  /* 0x0000004000007945 */ /* 0x000fe80003800000 */
[----:B-1----:R-:W-:Y:S05]  /*2df0*/  @P0 BRA `(.L_x_11606) ;  /* 0x0000000000080947 */ /* 0x002fea0003800000 */
[----:B------:R-:W1:Y:S02]  /*2e00*/  SYNCS.PHASECHK.TRANS64.TRYWAIT P0, [R14+URZ], R15 ;  /* 0x0000000f0e0075a7 */ /* 0x000e64000800017f */
[----:B-1----:R-:W-:Y:S05]  /*2e10*/  @!P0 BRA `(.L_x_11607) ;  /* 0x000001cc00bc8947 */ /* 0x002fea0003800000 */
.L_x_11606:
[----:B------:R-:W-:Y:S05]  /*2e20*/  BSYNC B0 ;  /* 0x0000000000007941 */ /* 0x000fea0003800000 */
.L_x_11605:
        /* <DEDUP_REMOVED lines=59> */
.L_x_11609:
[----:B------:R-:W-:Y:S05]  /*31e0*/  BSYNC B0 ;  /* 0x0000000000007941 */ /* 0x000fea0003800000 */
.L_x_11608:
        /* <DEDUP_REMOVED lines=24> */
[-C--:B------:R-:W-:Y:S01]  /*3370*/  FMUL.FTZ R36, R51, R14.reuse ;  /* 0x0000000e33247220 */ /* 0x080fe20000410000 */
[-C--:B------:R-:W-:Y:S01]  /*3380*/  FMUL.FTZ R51, R53, R14.reuse ;  /* 0x0000000e35337220 */ /* 0x080fe20000410000 */
[----:B------:R-:W-:Y:S01]  /*3390*/  SHF.R.S32.HI R53, RZ, 0x1f, R72 ;  /* 0x0000001fff357819 */ /* 0x000fe20000011448 */
[-C--:B------:R-:W-:Y:S01]  /*33a0*/  FMUL.FTZ R82, R40, R14.reuse ;  /* 0x0000000e28527220 */ /* 0x080fe20000410000 */
[----:B------:R-:W-:Y:S02]  /*33b0*/  FMUL.FTZ R75, R25, R14 ;  /* 0x0000000e194b7220 */ /* 0x000fe40000410000 */
        /* <DEDUP_REMOVED lines=19> */
[----:B------:R-:W-:Y:S01]  /*34f0*/  FMUL.FTZ R44, R54, R14 ;  /* 0x0000000e362c7220 */ /* 0x000fe20000410000 */
[----:B------:R-:W-:Y:S01]  /*3500*/  LEA.HI R54, R55, R52, RZ, 0x2 ;  /* 0x0000003437367211 */ /* 0x000fe200078f10ff */
[-C--:B------:R-:W-:Y:S01]  /*3510*/  FMUL.FTZ R76, R28, R14.reuse ;  /* 0x0000000e1c4c7220 */ /* 0x080fe20000410000 */
[----:B------:R0:W1:Y:S01]  /*3520*/  MUFU.TANH R84, R56 ;  /* 0x0000003800547308 */ /* 0x0000620000002400 */
[-C--:B------:R-:W-:Y:S01]  /*3530*/  FMUL.FTZ R57, R57, R14.reuse ;  /* 0x0000000e39397220 */ /* 0x080fe20000410000 */
[-C--:B------:R-:W-:Y:S01]  /*3540*/  FMUL.FTZ R28, R35, R14.reuse ;  /* 0x0000000e231c7220 */ /* 0x080fe20000410000 */
[----:B------:R-:W-:Y:S01]  /*3550*/  FMUL.FTZ R35, R50, R14 ;  /* 0x0000000e32237220 */ /* 0x000fe20000410000 */
[----:B------:R-:W-:-:S02]  /*3560*/  SHF.R.S32.HI R50, RZ, 0x2, R54 ;  /* 0x00000002ff327819 */ /* 0x000fc40000011436 */
[----:B0-----:R-:W-:Y:S02]  /*3570*/  LEA.HI R56, R53, R72, RZ, 0x2 ;  /* 0x0000004835387211 */ /* 0x001fe400078f10ff */
[----:B------:R0:W2:Y:S01]  /*3580*/  MUFU.TANH R85, R57 ;  /* 0x0000003900557308 */ /* 0x0000a20000002400 */
[----:B------:R-:W-:Y:S02]  /*3590*/  SHF.R.S32.HI R53, RZ, 0x1f, R54 ;  /* 0x0000001fff357819 */ /* 0x000fe40000011436 */
[----:B0-----:R-:W-:Y:S02]  /*35a0*/  LOP3.LUT R57, R56, 0xfffffffc, RZ, 0xc0, !PT ;  /* 0xfffffffc38397812 */ /* 0x001fe400078ec0ff */
[----:B------:R-:W-:-:S03]  /*35b0*/  LEA.HI R56, R53, R50, RZ, 0x3 ;  /* 0x0000003235387211 */ /* 0x000fc600078f18ff */
[----:B------:R-:W-:Y:S01]  /*35c0*/  IMAD.IADD R72, R72, 0x1, -R57 ;  /* 0x0000000148487824 */ /* 0x000fe200078e0a39 */
[----:B------:R-:W-:Y:S02]  /*35d0*/  LOP3.LUT R57, R56, 0xfffffff8, RZ, 0xc0, !PT ;  /* 0xfffffff838397812 */ /* 0x000fe400078ec0ff */
[----:B------:R-:W-:Y:S02]  /*35e0*/  SHF.R.S32.HI R53, RZ, 0x7, R40 ;  /* 0x00000007ff357819 */ /* 0x000fe40000011428 */
[----:B------:R-:W-:Y:S01]  /*35f0*/  LEA.HI R55, R55, R52, RZ, 0x5 ;  /* 0x0000003437377211 */ /* 0x000fe200078f28ff */
[----:B------:R-:W-:Y:S01]  /*3600*/  IMAD.IADD R57, R50, 0x1, -R57 ;  /* 0x0000000132397824 */ /* 0x000fe200078e0a39 */
[----:B------:R-:W-:Y:S02]  /*3610*/  LEA.HI R40, R40, R53, RZ, 0x1 ;  /* 0x0000003528287211 */ /* 0x000fe400078f08ff */
[----:B------:R-:W-:Y:S02]  /*3620*/  SHF.R.S32.HI R50, RZ, 0x5, R55 ;  /* 0x00000005ff327819 */ /* 0x000fe40000011437 */
[----:B------:R-:W-:-:S02]  /*3630*/  LOP3.LUT R40, R40, 0x3fffffe, RZ, 0xc0, !PT ;  /* 0x03fffffe28287812 */ /* 0x000fc400078ec0ff */
        /* <DEDUP_REMOVED lines=9> */
[-C--:B------:R-:W-:Y:S01]  /*36d0*/  FMUL.FTZ R81, R37, R14.reuse ;  /* 0x0000000e25517220 */ /* 0x080fe20000410000 */
[----:B------:R-:W-:Y:S01]  /*36e0*/  @P0 SHF.R.U32.HI R57, RZ, R15, R74 ;  /* 0x0000000fff390219 */ /* 0x000fe2000001164a */
[-C--:B------:R-:W-:Y:S01]  /*36f0*/  FMUL.FTZ R37, R59, R14.reuse ;  /* 0x0000000e3b257220 */ /* 0x080fe20000410000 */
[----:B------:R-:W-:Y:S01]  /*3700*/  IMAD.U32 R53, RZ, RZ, UR47 ;  /* 0x0000002fff357e24 */ /* 0x000fe2000f8e00ff */
[----:B------:R-:W-:Y:S01]  /*3710*/  LOP3.LUT R15, R54, 0x7ffffffc, RZ, 0xc0, !PT ;  /* 0x7ffffffc360f7812 */ /* 0x000fe200078ec0ff */
[-C--:B------:R-:W-:Y:S01]  /*3720*/  FMUL.FTZ R78, R32, R14.reuse ;  /* 0x0000000e204e7220 */ /* 0x080fe20000410000 */
[----:B------:R-:W0:Y:S01]  /*3730*/  SHFL.IDX PT, R59, R57, RZ, 0x1c1f ;  /* 0x001c1fff393b7589 */ /* 0x000e2200000e0000 */
[-C--:B------:R-:W-:Y:S01]  /*3740*/  FMUL.FTZ R32, R43, R14.reuse ;  /* 0x0000000e2b207220 */ /* 0x080fe20000410000 */
[-C--:B------:R-:W-:Y:S01]  /*3750*/  FMUL.FTZ R77, R29, R14.reuse ;  /* 0x0000000e1d4d7220 */ /* 0x080fe20000410000 */
[----:B------:R-:W-:Y:S01]  /*3760*/  FMUL.FTZ R43, R45, R14 ;  /* 0x0000000e2d2b7220 */ /* 0x000fe20000410000 */
[----:B------:R-:W-:-:S02]  /*3770*/  IMAD R53, R53, -0x60, R6 ;  /* 0xffffffa035357824 */ /* 0x000fc400078e0206 */
        /* <DEDUP_REMOVED lines=18> */
[----:B------:R-:W-:Y:S01]  /*38a0*/  VIADD R54, R53, 0x61 ;  /* 0x0000006135367836 */ /* 0x000fe20000000000 */
[----:B------:R-:W3:Y:S03]  /*38b0*/  MUFU.TANH R24, R24 ;  /* 0x0000001800187308 */ /* 0x000ee60000002400 */
[----:B------:R-:W-:-:S02]  /*38c0*/  IMAD R56, R15, -0x2, R54 ;  /* 0xfffffffe0f387824 */ /* 0x000fc400078e0236 */
[----:B------:R-:W-:-:S03]  /*38d0*/  VIADD R54, R53, 0x60 ;  /* 0x0000006035367836 */ /* 0x000fc60000000000 */
[----:B------:R-:W4:Y:S01]  /*38e0*/  MUFU.TANH R75, R75 ;  /* 0x0000004b004b7308 */ /* 0x000f220000002400 */
        /* <DEDUP_REMOVED lines=67> */
.L_x_11615:
[----:B------:R-:W-:Y:S05]  /*3d20*/  BSYNC B2 ;  /* 0x0000000000027941 */ /* 0x000fea0003800000 */
.L_x_11614:
[----:B------:R-:W-:Y:S01]  /*3d30*/  LOP3.LUT R13, RZ, R13, RZ, 0x33, !PT ;  /* 0x0000000dff0d7212 */ /* 0x000fe200078e33ff */
[----:B------:R-:W-:Y:S06]  /*3d40*/  BRA `(.L_x_11616) ;  /* 0x0000000000187947 */ /* 0x000fec0003800000 */
.L_x_11613:
[----:B------:R-:W-:-:S13]  /*3d50*/  ISETP.NE.AND P0, PT, R8, 0x1, PT ;  /* 0x000000010800780c */ /* 0x000fda0003f05270 */
[----:B------:R-:W-:Y:S05]  /*3d60*/  @!P0 BRA `(.L_x_11616) ;  /* 0x0000000000108947 */ /* 0x000fea0003800000 */
[----:B------:R-:W2:Y:S04]  /*3d70*/  LDL R54, [R12+0x1c] ;  /* 0x00001c000c367983 */ /* 0x000ea80000100800 */
[----:B------:R-:W3:Y:S01]  /*3d80*/  LDL R56, [R12+0x20] ;  /* 0x000020000c387983 */ /* 0x000ee20000100800 */
[----:B--2---:R-:W-:-:S05]  /*3d90*/  IMAD.HI.U32 R13, R13, R54, RZ ;  /* 0x000000360d0d7227 */ /* 0x004fca00078e00ff */
[----:B---3--:R-:W-:-:S07]  /*3da0*/  SHF.R.U32.HI R13, RZ, R56, R13 ;  /* 0x00000038ff0d7219 */ /* 0x008fce000001160d */
.L_x_11616:
[----:B------:R-:W-:Y:S05]  /*3db0*/  BSYNC B1 ;  /* 0x0000000000017941 */ /* 0x000fea0003800000 */
.L_x_11612:
[----:B------:R-:W-:-:S05]  /*3dc0*/  IMAD R13, R8, R13, R74 ;  /* 0x0000000d080d7224 */ /* 0x000fca00078e024a */
[----:B------:R-:W-:Y:S02]  /*3dd0*/  VIMNMX R10, R10, R13, !PT ;  /* 0x0000000d0a0a7248 */ /* 0x000fe40007fe0100 */
[----:B------:R-:W-:-:S07]  /*3de0*/  VIADDMNMX R11, R13, R8, R11, PT ;  /* 0x000000080d0b7246 */ /* 0x000fce000380010b */
.L_x_11611:
[----:B------:R-:W-:Y:S05]  /*3df0*/  BSYNC B0 ;  /* 0x0000000000007941 */ /* 0x000fea0003800000 */
.L_x_11610:
        /* <DEDUP_REMOVED lines=132> */
.L_x_11622:
[----:B------:R-:W-:Y:S05]  /*4640*/  BSYNC B2 ;  /* 0x0000000000027941 */ /* 0x000fea0003800000 */
.L_x_11621:
[----:B------:R-:W-:Y:S01]  /*4650*/  LOP3.LUT R9, RZ, R9, RZ, 0x33, !PT ;  /* 0x00000009ff097212 */ /* 0x000fe200078e33ff */
[----:B------:R-:W-:Y:S06]  /*4660*/  BRA `(.L_x_11623) ;  /* 0x0000000000187947 */ /* 0x000fec0003800000 */
.L_x_11620:
[----:B------:R-:W-:-:S13]  /*4670*/  ISETP.NE.AND P6, PT, R8, 0x1, PT ;  /* 0x000000010800780c */ /* 0x000fda0003fc5270 */
[----:B------:R-:W-:Y:S05]  /*4680*/  @!P6 BRA `(.L_x_11623) ;  /* 0x000000000010e947 */ /* 0x000fea0003800000 */
[----:B------:R-:W2:Y:S04]  /*4690*/  LDL R6, [R12+0x1c] ;  /* 0x00001c000c067983 */ /* 0x000ea80000100800 */
[----:B------:R-:W3:Y:S01]  /*46a0*/  LDL R24, [R12+0x20] ;  /* 0x000020000c187983 */ /* 0x000ee20000100800 */
[----:B--2---:R-:W-:-:S05]  /*46b0*/  IMAD.HI.U32 R9, R9, R6, RZ ;  /* 0x0000000609097227 */ /* 0x004fca00078e00ff */
[----:B---3--:R-:W-:-:S07]  /*46c0*/  SHF.R.U32.HI R9, RZ, R24, R9 ;  /* 0x00000018ff097219 */ /* 0x008fce0000011609 */
.L_x_11623:
[----:B------:R-:W-:Y:S05]  /*46d0*/  BSYNC B1 ;  /* 0x0000000000017941 */ /* 0x000fea0003800000 */
.L_x_11619:
[----:B------:R-:W-:-:S05]  /*46e0*/  IMAD R9, R8, R9, R74 ;  /* 0x0000000908097224 */ /* 0x000fca00078e024a */
[----:B------:R-:W-:Y:S02]  /*46f0*/  VIADDMNMX R11, R9, R8, R11, PT ;  /* 0x00000008090b7246 */ /* 0x000fe4000380010b */
[----:B------:R-:W-:-:S07]  /*4700*/  VIMNMX R10, R10, R9, !PT ;  /* 0x000000090a0a7248 */ /* 0x000fce0007fe0100 */
.L_x_11618:
[----:B------:R-:W-:Y:S05]  /*4710*/  BSYNC B0 ;  /* 0x0000000000007941 */ /* 0x000fea0003800000 */
.L_x_11617:
        /* <DEDUP_REMOVED lines=73> */
[----:B------:R-:W0:Y:S01]  /*4bb0*/  SHFL.BFLY PT, R25, R8, 0x2, 0x1f ;  /* 0x0c401f0008197f89 */ /* 0x000e2200000e0000 */
[----:B------:R-:W-:-:S02]  /*4bc0*/  ISETP.GT.AND P2, PT, R10, 0x49, !P2 ;  /* 0x000000490a00780c */ /* 0x000fc40005744270 */
        /* <DEDUP_REMOVED lines=8> */
[C---:B------:R-:W-:Y:S02]  /*4c50*/  ISETP.LT.OR P3, PT, R11.reuse, 0x51, P3 ;  /* 0x000000510b00780c */ /* 0x040fe40001f61670 */
[----:B------:R-:W-:Y:S02]  /*4c60*/  ISETP.LT.OR P0, PT, R11, 0x39, P0 ;  /* 0x000000390b00780c */ /* 0x000fe40000701670 */
[----:B------:R-:W-:Y:S02]  /*4c70*/  FSEL R39, R39, -INF , !P2 ;  /* 0xff80000027277808 */ /* 0x000fe40005000000 */
[----:B------:R-:W-:-:S02]  /*4c80*/  FSEL R44, R44, -INF , !P0 ;  /* 0xff8000002c2c7808 */ /* 0x000fc40004000000 */
[----:B------:R-:W-:Y:S02]  /*4c90*/  ISETP.NE.AND P0, PT, R94, RZ, PT ;  /* 0x000000ff5e00720c */ /* 0x000fe40003f05270 */
[----:B0-----:R-:W-:Y:S02]  /*4ca0*/  FMNMX.FTZ R25, R8, R25, !PT ;  /* 0x0000001908197209 */ /* 0x001fe40007810000 */
[C---:B------:R-:W-:Y:S02]  /*4cb0*/  ISETP.GT.AND P0, PT, R10.reuse, 0x39, !P0 ;  /* 0x000000390a00780c */ /* 0x040fe40004704270 */
[----:B------:R-:W-:Y:S02]  /*4cc0*/  ISETP.GT.AND P5, PT, R10, 0x58, !P5 ;  /* 0x000000580a00780c */ /* 0x000fe40006fa4270 */
[C---:B------:R-:W-:Y:S02]  /*4cd0*/  ISETP.LT.OR P0, PT, R11.reuse, 0x3a, P0 ;  /* 0x0000003a0b00780c */ /* 0x040fe40000701670 */
[----:B------:R-:W-:-:S02]  /*4ce0*/  ISETP.LT.OR P4, PT, R11, 0x52, P4 ;  /* 0x000000520b00780c */ /* 0x000fc40002781670 */
[----:B------:R-:W-:Y:S02]  /*4cf0*/  FSEL R46, R46, -INF , !P0 ;  /* 0xff8000002e2e7808 */ /* 0x000fe40004000000 */
[----:B------:R-:W-:Y:S02]  /*4d00*/  ISETP.GT.AND P0, PT, R10, 0x40, !P1 ;  /* 0x000000400a00780c */ /* 0x000fe40004f04270 */
[----:B------:R-:W-:Y:S02]  /*4d10*/  ISETP.NE.AND P1, PT, R96, RZ, PT ;  /* 0x000000ff6000720c */ /* 0x000fe40003f25270 */
[----:B------:R-:W-:Y:S02]  /*4d20*/  ISETP.LT.OR P0, PT, R11, 0x41, P0 ;  /* 0x000000410b00780c */ /* 0x000fe40000701670 */
[----:B------:R-:W-:Y:S02]  /*4d30*/  ISETP.GT.AND P1, PT, R10, 0x48, !P1 ;  /* 0x000000480a00780c */ /* 0x000fe40004f24270 */
[----:B------:R-:W-:-:S02]  /*4d40*/  FSEL R48, R48, -INF , !P0 ;  /* 0xff80000030307808 */ /* 0x000fc40004000000 */
[----:B------:R-:W-:Y:S02]  /*4d50*/  ISETP.GT.AND P0, PT, R10, RZ, !P6 ;  /* 0x000000ff0a00720c */ /* 0x000fe40007704270 */
[C---:B------:R-:W-:Y:S02]  /*4d60*/  ISETP.LT.OR P1, PT, R11.reuse, 0x49, P1 ;  /* 0x000000490b00780c */ /* 0x040fe40000f21670 */
[----:B------:R-:W-:Y:S02]  /*4d70*/  ISETP.LT.OR P0, PT, R11, 0x1, P0 ;  /* 0x000000010b00780c */ /* 0x000fe40000701670 */
[----:B------:R-:W-:Y:S02]  /*4d80*/  FSEL R38, R38, -INF , !P1 ;  /* 0xff80000026267808 */ /* 0x000fe40004800000 */
[----:B------:R-:W-:Y:S02]  /*4d90*/  FSEL R56, R20, -INF , !P0 ;  /* 0xff80000014387808 */ /* 0x000fe40004000000 */
[----:B------:R-:W-:Y:S01]  /*4da0*/  ISETP.NE.AND P0, PT, R84, RZ, PT ;  /* 0x000000ff5400720c */ /* 0x000fe20003f05270 */
[----:B------:R-:W0:Y:S01]  /*4db0*/  SHFL.BFLY PT, R20, R25, 0x1, 0x1f ;  /* 0x0c201f0019147f89 */ /* 0x000e2200000e0000 */
[----:B------:R-:W-:-:S02]  /*4dc0*/  FMNMX.FTZ R9, R56, R21, !PT ;  /* 0x0000001538097209 */ /* 0x000fc40007810000 */
[----:B------:R-:W-:Y:S02]  /*4dd0*/  ISETP.GT.AND P0, PT, R10, 0x41, !P0 ;  /* 0x000000410a00780c */ /* 0x000fe40004704270 */
[----:B------:R-:W-:Y:S02]  /*4de0*/  FMNMX.FTZ R9, R42, R9, !PT ;  /* 0x000000092a097209 */ /* 0x000fe40007810000 */
[----:B------:R-:W-:Y:S02]  /*4df0*/  ISETP.LT.OR P0, PT, R11, 0x42, P0 ;  /* 0x000000420b00780c */ /* 0x000fe40000701670 */
[----:B------:R-:W-:Y:S02]  /*4e00*/  FMNMX.FTZ R6, R26, R9, !PT ;  /* 0x000000091a067209 */ /* 0x000fe40007810000 */
[----:B------:R-:W-:Y:S02]  /*4e10*/  FSEL R54, R37, -INF , !P0 ;  /* 0xff80000025367808 */ /* 0x000fe40004000000 */
[----:B------:R-:W-:-:S02]  /*4e20*/  FMNMX.FTZ R9, R27, R6, !PT ;  /* 0x000000061b097209 */ /* 0x000fc40007810000 */
[----:B------:R-:W-:Y:S02]  /*4e30*/  ISETP.NE.AND P6, PT, R58, RZ, PT ;  /* 0x000000ff3a00720c */ /* 0x000fe40003fc5270 */
[----:B------:R-:W-:Y:S02]  /*4e40*/  FMNMX.FTZ R6, R28, R9, !PT ;  /* 0x000000091c067209 */ /* 0x000fe40007810000 */
[----:B------:R-:W-:Y:S02]  /*4e50*/  FSEL R40, R40, -INF , !P3 ;  /* 0xff80000028287808 */ /* 0x000fe40005800000 */
[----:B------:R-:W-:Y:S02]  /*4e60*/  FMNMX.FTZ R9, R29, R6, !PT ;  /* 0x000000061d097209 */ /* 0x000fe40007810000 */
[----:B------:R-:W-:Y:S02]  /*4e70*/  ISETP.GT.AND P0, PT, R10, 0x59, !P6 ;  /* 0x000000590a00780c */ /* 0x000fe40007704270 */
[----:B------:R-:W-:-:S02]  /*4e80*/  FMNMX.FTZ R6, R30, R9, !PT ;  /* 0x000000091e067209 */ /* 0x000fc40007810000 */
[----:B------:R-:W-:Y:S02]  /*4e90*/  ISETP.LT.OR P5, PT, R11, 0x59, P5 ;  /* 0x000000590b00780c */ /* 0x000fe40002fa1670 */
[----:B------:R-:W-:Y:S02]  /*4ea0*/  FMNMX.FTZ R9, R31, R6, !PT ;  /* 0x000000061f097209 */ /* 0x000fe40007810000 */
[----:B------:R-:W-:Y:S02]  /*4eb0*/  FSEL R37, R50, -INF , !P4 ;  /* 0xff80000032257808 */ /* 0x000fe40006000000 */
[----:B------:R-:W-:Y:S02]  /*4ec0*/  FMNMX.FTZ R6, R32, R9, !PT ;  /* 0x0000000920067209 */ /* 0x000fe40007810000 */
[----:B------:R-:W-:Y:S02]  /*4ed0*/  ISETP.LT.OR P0, PT, R11, 0x5a, P0 ;  /* 0x0000005a0b00780c */ /* 0x000fe40000701670 */
[----:B------:R-:W-:-:S02]  /*4ee0*/  FMNMX.FTZ R9, R33, R6, !PT ;  /* 0x0000000621097209 */ /* 0x000fc40007810000 */
[----:B------:R-:W-:Y:S02]  /*4ef0*/  FSEL R50, R52, -INF , !P5 ;  /* 0xff80000034327808 */ /* 0x000fe40006800000 */
[----:B------:R-:W-:Y:S02]  /*4f00*/  FMNMX.FTZ R6, R34, R9, !PT ;  /* 0x0000000922067209 */ /* 0x000fe40007810000 */
[----:B------:R-:W-:Y:S02]  /*4f10*/  FSEL R52, R14, -INF , !P0 ;  /* 0xff8000000e347808 */ /* 0x000fe40004000000 */
[----:B------:R-:W-:Y:S02]  /*4f20*/  FMNMX.FTZ R9, R35, R6, !PT ;  /* 0x0000000623097209 */ /* 0x000fe40007810000 */
[----:B0-----:R-:W-:Y:S02]  /*4f30*/  FMNMX.FTZ R10, R25, R20, !PT ;  /* 0x00000014190a7209 */ /* 0x001fe40007810000 */
[----:B------:R-:W-:Y:S01]  /*4f40*/  FMNMX.FTZ R9, R36, R9, !PT ;  /* 0x0000000924097209 */ /* 0x000fe20007810000 */
[----:B------:R0:W5:Y:S03]  /*4f50*/  LDL.64 R24, [R1+0x1c0] ;  /* 0x0001c00001187983 */ /* 0x0001660000100a00 */
        /* <DEDUP_REMOVED lines=19> */
[----:B---3--:R-:W1:Y:S02]  /*5090*/  SHFL.BFLY PT, R71, R20, 0x2, 0x1f ;  /* 0x0c401f0014477f89 */ /* 0x008e6400000e0000 */
[----:B-1----:R-:W-:-:S05]  /*50a0*/  FMNMX.FTZ R71, R71, R20, !PT ;  /* 0x0000001447477209 */ /* 0x002fca0007810000 */
[----:B------:R-:W1:Y:S01]  /*50b0*/  SHFL.BFLY PT, R8, R71, 0x1, 0x1f ;  /* 0x0c201f0047087f89 */ /* 0x000e6200000e0000 */
[-CC-:B------:R-:W-:Y:S01]  /*50c0*/  FFMA.FTZ R152, R85, R57.reuse, -R14.reuse ;  /* 0x0000003955987223 */ /* 0x180fe2000001080e */
[-CC-:B------:R-:W-:Y:S01]  /*50d0*/  FFMA.FTZ R13, R13, R57.reuse, -R14.reuse ;  /* 0x000000390d0d7223 */ /* 0x180fe2000001080e */
[----:B------:R-:W-:Y:S01]  /*50e0*/  FFMA.FTZ R154, R83, R57, -R14 ;  /* 0x00000039539a7223 */ /* 0x000fe2000001080e */
[----:B-1----:R-:W-:-:S04]  /*50f0*/  FMNMX.FTZ R8, R71, R8, !PT ;  /* 0x0000000847087209 */ /* 0x002fc80007810000 */
        /* <DEDUP_REMOVED lines=9> */
[----:B------:R-:W1:Y:S01]  /*5190*/  MUFU.EX2 R9, R13 ;  /* 0x0000000d00097308 */ /* 0x000e620000000800 */
[-C--:B------:R-:W-:Y:S01]  /*51a0*/  FFMA.FTZ R156, R59, R57.reuse, -R14 ;  /* 0x000000393b9c7223 */ /* 0x080fe2000001080e */
[----:B------:R-:W-:-:S06]  /*51b0*/  FFMA.FTZ R27, R27, R57, -R10 ;  /* 0x000000391b1b7223 */ /* 0x000fcc000001080a */
[----:B------:R-:W-:Y:S08]  /*51c0*/  MUFU.EX2 R56, R56 ;  /* 0x0000003800387308 */ /* 0x000ff00000000800 */
[----:B------:R1:W-:Y:S01]  /*51d0*/  MUFU.EX2 R153, R21 ;  /* 0x0000001500997308 */ /* 0x0003e20000000800 */
[----:B------:R-:W-:-:S07]  /*51e0*/  FFMA.FTZ R59, R79, R57, -R14 ;  /* 0x000000394f3b7223 */ /* 0x000fce000001080e */
[----:B------:R-:W3:Y:S01]  /*51f0*/  MUFU.EX2 R154, R154 ;  /* 0x0000009a009a7308 */ /* 0x000ee20000000800 */
[----:B------:R-:W-:-:S07]  /*5200*/  FFMA.FTZ R28, R28, R57, -R10 ;  /* 0x000000391c1c7223 */ /* 0x000fce000001080a */
[----:B------:R-:W-:Y:S01]  /*5210*/  MUFU.EX2 R42, R42 ;  /* 0x0000002a002a7308 */ /* 0x000fe20000000800 */
[-CC-:B------:R-:W-:Y:S01]  /*5220*/  FFMA.FTZ R47, R47, R57.reuse, -R14.reuse ;  /* 0x000000392f2f7223 */ /* 0x180fe2000001080e */
[----:B------:R-:W-:-:S06]  /*5230*/  FFMA.FTZ R158, R75, R57, -R14 ;  /* 0x000000394b9e7223 */ /* 0x000fcc000001080e */
[----:B------:R-:W4:Y:S01]  /*5240*/  MUFU.EX2 R11, R11 ;  /* 0x0000000b000b7308 */ /* 0x000f220000000800 */
[----:B------:R-:W-:-:S07]  /*5250*/  FFMA.FTZ R29, R29, R57, -R10 ;  /* 0x000000391d1d7223 */ /* 0x000fce000001080a */
[----:B------:R-:W0:Y:S01]  /*5260*/  MUFU.EX2 R155, R26 ;  /* 0x0000001a009b7308 */ /* 0x000e220000000800 */
[----:B-1----:R-:W-:Y:S01]  /*5270*/  FADD.FTZ R21, R152, R9 ;  /* 0x0000000998157221 */ /* 0x002fe20000010000 */
[----:B------:R-:W-:-:S06]  /*5280*/  FFMA.FTZ R13, R81, R57, -R14 ;  /* 0x00000039510d7223 */ /* 0x000fcc000001080e */
[----:B------:R-:W1:Y:S01]  /*5290*/  MUFU.EX2 R156, R156 ;  /* 0x0000009c009c7308 */ /* 0x000e620000000800 */
[----:B------:R-:W-:-:S07]  /*52a0*/  FFMA.FTZ R30, R30, R57, -R10 ;  /* 0x000000391e1e7223 */ /* 0x000fce000001080a */
[----:B------:R-:W1:Y:S01]  /*52b0*/  MUFU.EX2 R27, R27 ;  /* 0x0000001b001b7308 */ /* 0x000e620000000800 */
[----:B---3--:R-:W-:Y:S01]  /*52c0*/  FADD.FTZ R20, R154, R21 ;  /* 0x000000159a147221 */ /* 0x008fe20000010000 */
[----:B------:R-:W-:-:S06]  /*52d0*/  FFMA.FTZ R160, R73, R57, -R14 ;  /* 0x0000003949a07223 */ /* 0x000fcc000001080e */
[----:B------:R-:W3:Y:S01]  /*52e0*/  MUFU.EX2 R59, R59 ;  /* 0x0000003b003b7308 */ /* 0x000ee20000000800 */
[----:B------:R-:W-:-:S07]  /*52f0*/  FFMA.FTZ R31, R31, R57, -R10 ;  /* 0x000000391f1f7223 */ /* 0x000fce000001080a */
[----:B------:R4:W-:Y:S08]  /*5300*/  MUFU.EX2 R172, R47 ;  /* 0x0000002f00ac7308 */ /* 0x0009f00000000800 */
[----:B------:R-:W3:Y:S01]  /*5310*/  MUFU.EX2 R28, R28 ;  /* 0x0000001c001c7308 */ /* 0x000ee20000000800 */
[----:B----4-:R-:W-:Y:S01]  /*5320*/  FADD.FTZ R47, R56, R153 ;  /* 0x00000099382f7221 */ /* 0x010fe20000010000 */
[----:B------:R-:W-:-:S03]  /*5330*/  FADD.FTZ R21, R11, R20 ;  /* 0x000000140b157221 */ /* 0x000fc60000010000 */
[----:B------:R-:W-:-:S03]  /*5340*/  FADD.FTZ R26, R42, R47 ;  /* 0x0000002f2a1a7221 */ /* 0x000fc60000010000 */
[----:B------:R-:W4:Y:S01]  /*5350*/  MUFU.EX2 R158, R158 ;  /* 0x0000009e009e7308 */ /* 0x000f220000000800 */
[----:B------:R-:W-:Y:S01]  /*5360*/  FFMA.FTZ R15, R15, R57, -R14 ;  /* 0x000000390f0f7223 */ /* 0x000fe2000001080e */
[----:B0-----:R-:W-:-:S06]  /*5370*/  FADD.FTZ R26, R155, R26 ;  /* 0x0000001a9b1a7221 */ /* 0x001fcc0000010000 */
[----:B------:R-:W0:Y:S01]  /*5380*/  MUFU.EX2 R29, R29 ;  /* 0x0000001d001d7308 */ /* 0x000e220000000800 */
[----:B------:R-:W-:Y:S01]  /*5390*/  FFMA.FTZ R32, R32, R57, -R10 ;  /* 0x0000003920207223 */ /* 0x000fe2000001080a */
[----:B-1----:R-:W-:-:S06]  /*53a0*/  FADD.FTZ R20, R156, R21 ;  /* 0x000000159c147221 */ /* 0x002fcc0000010000 */
[----:B------:R-:W1:Y:S01]  /*53b0*/  MUFU.EX2 R13, R13 ;  /* 0x0000000d000d7308 */ /* 0x000e620000000800 */
[----:B------:R-:W-:Y:S01]  /*53c0*/  FADD.FTZ R21, R27, R26 ;  /* 0x0000001a1b157221 */ /* 0x000fe20000010000 */
[----:B------:R-:W-:-:S06]  /*53d0*/  FFMA.FTZ R33, R33, R57, -R10 ;  /* 0x0000003921217223 */ /* 0x000fcc000001080a */
[----:B------:R-:W1:Y:S01]  /*53e0*/  MUFU.EX2 R30, R30 ;  /* 0x0000001e001e7308 */ /* 0x000e620000000800 */
[----:B---3--:R-:W-:Y:S01]  /*53f0*/  FADD.FTZ R47, R59, R20 ;  /* 0x000000143b2f7221 */ /* 0x008fe20000010000 */
[----:B------:R-:W-:-:S06]  /*5400*/  FFMA.FTZ R61, R61, R57, -R14 ;  /* 0x000000393d3d7223 */ /* 0x000fcc000001080e */
[----:B------:R-:W3:Y:S01]  /*5410*/  MUFU.EX2 R160, R160 ;  /* 0x000000a000a07308 */ /* 0x000ee20000000800 */
[----:B------:R-:W-:Y:S01]  /*5420*/  FADD.FTZ R20, R28, R21 ;  /* 0x000000151c147221 */ /* 0x000fe20000010000 */
[----:B------:R-:W-:-:S06]  /*5430*/  FFMA.FTZ R34, R34, R57, -R10 ;  /* 0x0000003922227223 */ /* 0x000fcc000001080a */
[----:B------:R-:W3:Y:S01]  /*5440*/  MUFU.EX2 R31, R31 ;  /* 0x0000001f001f7308 */ /* 0x000ee20000000800 */
[----:B----4-:R-:W-:Y:S01]  /*5450*/  FADD.FTZ R26, R158, R47 ;  /* 0x0000002f9e1a7221 */ /* 0x010fe20000010000 */
        /* <DEDUP_REMOVED lines=20> */
[----:B0-----:R-:W-:-:S07]  /*55a0*/  FADD.FTZ R20, R32, R21 ;  /* 0x0000001520147221 */ /* 0x001fce0000010000 */
[----:B------:R-:W0:Y:S01]  /*55b0*/  MUFU.EX2 R35, R35 ;  /* 0x0000002300237308 */ /* 0x000e220000000800 */
[----:B------:R-:W-:Y:S01]  /*55c0*/  FFMA.FTZ R46, R46, R57, -R10 ;  /* 0x000000392e2e7223 */ /* 0x000fe2000001080a */
[----:B-1----:R-:W-:-:S06]  /*55d0*/  FADD.FTZ R26, R162, R47 ;  /* 0x0000002fa21a7221 */ /* 0x002fcc0000010000 */
[----:B------:R-:W1:Y:S01]  /*55e0*/  MUFU.EX2 R63, R63 ;  /* 0x0000003f003f7308 */ /* 0x000e620000000800 */
[----:B------:R-:W-:Y:S01]  /*55f0*/  FFMA.FTZ R53, R53, R57, -R14 ;  /* 0x0000003935357223 */ /* 0x000fe2000001080e */
[----:B------:R-:W-:-:S06]  /*5600*/  FADD.FTZ R21, R33, R20 ;  /* 0x0000001421157221 */ /* 0x000fcc0000010000 */
[----:B------:R-:W2:Y:S01]  /*5610*/  MUFU.EX2 R36, R36 ;  /* 0x0000002400247308 */ /* 0x000ea20000000800 */
[----:B------:R-:W-:Y:S01]  /*5620*/  FFMA.FTZ R48, R48, R57, -R10 ;  /* 0x0000003930307223 */ /* 0x000fe2000001080a */
[----:B---3--:R-:W-:-:S06]  /*5630*/  FADD.FTZ R47, R61, R26 ;  /* 0x0000001a3d2f7221 */ /* 0x008fcc0000010000 */
[----:B------:R-:W3:Y:S01]  /*5640*/  MUFU.EX2 R166, R166 ;  /* 0x000000a600a67308 */ /* 0x000ee20000000800 */
[----:B------:R-:W-:-:S07]  /*5650*/  FADD.FTZ R20, R34, R21 ;  /* 0x0000001522147221 */ /* 0x000fce0000010000 */
[----:B------:R-:W3:Y:S01]  /*5660*/  MUFU.EX2 R44, R44 ;  /* 0x0000002c002c7308 */ /* 0x000ee20000000800 */
[-C--:B------:R-:W-:Y:S01]  /*5670*/  FFMA.FTZ R51, R51, R57.reuse, -R14 ;  /* 0x0000003933337223 */ /* 0x080fe2000001080e */
[----:B------:R-:W-:Y:S01]  /*5680*/  FFMA.FTZ R54, R54, R57, -R10 ;  /* 0x0000003936367223 */ /* 0x000fe2000001080a */
[----:B----4-:R-:W-:-:S05]  /*5690*/  FADD.FTZ R26, R164, R47 ;  /* 0x0000002fa41a7221 */ /* 0x010fca0000010000 */
[----:B------:R-:W4:Y:S01]  /*56a0*/  MUFU.EX2 R65, R65 ;  /* 0x0000004100417308 */ /* 0x000f220000000800 */
[----:B------:R-:W-:Y:S01]  /*56b0*/  FFMA.FTZ R43, R43, R57, -R14 ;  /* 0x000000392b2b7223 */ /* 0x000fe2000001080e */
[----:B0-----:R-:W-:-:S06]  /*56c0*/  FADD.FTZ R21, R35, R20 ;  /* 0x0000001423157221 */ /* 0x001fcc0000010000 */
[----:B------:R-:W0:Y:S01]  /*56d0*/  MUFU.EX2 R167, R46 ;  /* 0x0000002e00a77308 */ /* 0x000e220000000800 */
[----:B------:R-:W-:Y:S01]  /*56e0*/  FFMA.FTZ R38, R38, R57, -R10 ;  /* 0x0000003926267223 */ /* 0x000fe2000001080a */
[----:B-1----:R-:W-:-:S06]  /*56f0*/  FADD.FTZ R47, R63, R26 ;  /* 0x0000001a3f2f7221 */ /* 0x002fcc0000010000 */
[----:B------:R-:W1:Y:S01]  /*5700*/  MUFU.EX2 R53, R53 ;  /* 0x0000003500357308 */ /* 0x000e620000000800 */
[----:B--2---:R-:W-:Y:S01]  /*5710*/  FADD.FTZ R21, R36, R21 ;  /* 0x0000001524157221 */ /* 0x004fe20000010000 */
[----:B------:R-:W-:-:S06]  /*5720*/  FFMA.FTZ R39, R39, R57, -R10 ;  /* 0x0000003927277223 */ /* 0x000fcc000001080a */
[----:B------:R-:W2:Y:S01]  /*5730*/  MUFU.EX2 R48, R48 ;  /* 0x0000003000307308 */ /* 0x000ea20000000800 */
[----:B------:R-:W-:Y:S01]  /*5740*/  FFMA.FTZ R49, R49, R57, -R14 ;  /* 0x0000003931317223 */ /* 0x000fe2000001080e */
[----:B---3--:R-:W-:-:S06]  /*5750*/  FADD.FTZ R20, R166, R47 ;  /* 0x0000002fa6147221 */ /* 0x008fcc0000010000 */
[----:B------:R-:W3:Y:S01]  /*5760*/  MUFU.EX2 R168, R51 ;  /* 0x0000003300a87308 */ /* 0x000ee20000000800 */
[----:B------:R-:W-:Y:S01]  /*5770*/  FFMA.FTZ R45, R45, R57, -R14 ;  /* 0x000000392d2d7223 */ /* 0x000fe2000001080e */
[----:B------:R-:W-:-:S06]  /*5780*/  FADD.FTZ R26, R44, R21 ;  /* 0x000000152c1a7221 */ /* 0x000fcc0000010000 */
[----:B------:R-:W3:Y:S01]  /*5790*/  MUFU.EX2 R169, R54 ;  /* 0x0000003600a97308 */ /* 0x000ee20000000800 */
[----:B------:R-:W-:Y:S01]  /*57a0*/  FFMA.FTZ R40, R40, R57, -R10 ;  /* 0x0000003928287223 */ /* 0x000fe2000001080a */
[----:B----4-:R-:W-:-:S06]  /*57b0*/  FADD.FTZ R20, R65, R20 ;  /* 0x0000001441147221 */ /* 0x010fcc0000010000 */
        /* <DEDUP_REMOVED lines=11> */
[----:B------:R-:W-:-:S06]  /*5870*/  FADD.FTZ R21, R169, R20 ;  /* 0x00000014a9157221 */ /* 0x000fcc0000010000 */
[----:B------:R-:W3:Y:S01]  /*5880*/  MUFU.EX2 R45, R45 ;  /* 0x0000002d002d7308 */ /* 0x000ee20000000800 */
[----:B------:R-:W-:-:S07]  /*5890*/  FFMA.FTZ R14, R55, R57, -R14 ;  /* 0x00000039370e7223 */ /* 0x000fce000001080e */
[----:B------:R-:W3:Y:S01]  /*58a0*/  MUFU.EX2 R40, R40 ;  /* 0x0000002800287308 */ /* 0x000ee20000000800 */
[----:B------:R-:W-:Y:S01]  /*58b0*/  FFMA.FTZ R10, R52, R57, -R10 ;  /* 0x00000039340a7223 */ /* 0x000fe2000001080a */
[----:B----4-:R-:W-:Y:S01]  /*58c0*/  FADD.FTZ R47, R43, R26 ;  /* 0x0000001a2b2f7221 */ /* 0x010fe20000010000 */
[----:B0-----:R-:W-:-:S05]  /*58d0*/  FADD.FTZ R20, R38, R21 ;  /* 0x0000001526147221 */ /* 0x001fca0000010000 */
[----:B------:R-:W0:Y:S01]  /*58e0*/  MUFU.EX2 R37, R37 ;  /* 0x0000002500257308 */ /* 0x000e220000000800 */
[----:B-1----:R-:W-:Y:S01]  /*58f0*/  FADD.FTZ R26, R170, R47 ;  /* 0x0000002faa1a7221 */ /* 0x002fe20000010000 */
[----:B--2---:R-:W-:-:S06]  /*5900*/  FADD.FTZ R21, R39, R20 ;  /* 0x0000001427157221 */ /* 0x004fcc0000010000 */
[----:B------:R-:W1:Y:S08]  /*5910*/  MUFU.EX2 R41, R41 ;  /* 0x0000002900297308 */ /* 0x000e700000000800 */
[----:B------:R-:W2:Y:S01]  /*5920*/  MUFU.EX2 R50, R50 ;  /* 0x0000003200327308 */ /* 0x000ea20000000800 */
[----:B---3--:R-:W-:Y:S01]  /*5930*/  FADD.FTZ R47, R45, R26 ;  /* 0x0000001a2d2f7221 */ /* 0x008fe20000010000 */
[----:B------:R-:W-:-:S06]  /*5940*/  FADD.FTZ R20, R40, R21 ;  /* 0x0000001528147221 */ /* 0x000fcc0000010000 */
[----:B------:R-:W3:Y:S08]  /*5950*/  MUFU.EX2 R14, R14 ;  /* 0x0000000e000e7308 */ /* 0x000ef00000000800 */
[----:B------:R-:W4:Y:S01]  /*5960*/  MUFU.EX2 R175, R10 ;  /* 0x0000000a00af7308 */ /* 0x000f220000000800 */
[----:B------:R-:W-:Y:S01]  /*5970*/  FADD.FTZ R26, R172, R47 ;  /* 0x0000002fac1a7221 */ /* 0x000fe20000010000 */
[----:B0-----:R-:W-:-:S03]  /*5980*/  FADD.FTZ R21, R37, R20 ;  /* 0x0000001425157221 */ /* 0x001fc60000010000 */
[----:B-1----:R-:W-:Y:S01]  /*5990*/  FADD.FTZ R47, R41, R26 ;  /* 0x0000001a292f7221 */ /* 0x002fe20000010000 */
[----:B--2---:R-:W-:-:S03]  /*59a0*/  FADD.FTZ R26, R50, R21 ;  /* 0x00000015321a7221 */ /* 0x004fc60000010000 */
[----:B---3--:R-:W-:Y:S01]  /*59b0*/  FADD.FTZ R20, R14, R47 ;  /* 0x0000002f0e147221 */ /* 0x008fe20000010000 */
[----:B------:R0:W-:Y:S01]  /*59c0*/  STL [R1+0x3e4], R8 ;  /* 0x0003e40801007387 */ /* 0x0001e20000100800 */
[----:B------:R-:W-:Y:S01]  /*59d0*/  LOP3.LUT R6, R6, 0x1, RZ, 0xfc, !PT ;  /* 0x0000000106067812 */ /* 0x000fe200078efcff */
[----:B----4-:R-:W-:-:S05]  /*59e0*/  FADD.FTZ R21, R175, R26 ;  /* 0x0000001aaf157221 */ /* 0x010fca0000010000 */
        /* <DEDUP_REMOVED lines=29> */
.L_x_11625:
[----:B------:R-:W-:Y:S05]  /*5bc0*/  BSYNC B0 ;  /* 0x0000000000007941 */ /* 0x000fea0003800000 */
.L_x_11624:
        /* <DEDUP_REMOVED lines=8> */
.L_x_11627:
[----:B------:R-:W-:Y:S05]  /*5c50*/  BSYNC B0 ;  /* 0x0000000000007941 */ /* 0x000fea0003800000 */
.L_x_11626:
[----:B------:R-:W-:Y:S04]  /*5c60*/  BSSY B0, `(.L_x_11628) ;  /* 0x0000004000007945 */ /* 0x000fe80003800000 */
[----:B-1----:R-:W-:Y:S05]  /*5c70*/  @P0 BRA `(.L_x_11629) ;  /* 0x0000000000080947 */ /* 0x002fea0003800000 */
[----:B------:R-:W1:Y:S02]  /*5c80*/  SYNCS.PHASECHK.TRANS64.TRYWAIT P0, [R6+URZ], R11 ;  /* 0x0000000b060075a7 */ /* 0x000e64000800017f */
[----:B-1----:R-:W-:Y:S05]  /*5c90*/  @!P0 BRA `(.L_x_11630) ;  /* 0x000001a000308947 */ /* 0x002fea0003800000 */
.L_x_11629:
[----:B------:R-:W-:Y:S05]  /*5ca0*/  BSYNC B0 ;  /* 0x0000000000007941 */ /* 0x000fea0003800000 */
.L_x_11628:
        /* <DEDUP_REMOVED lines=762> */
.L_x_11632:
[----:B------:R-:W-:Y:S05]  /*8c50*/  BSYNC B0 ;  /* 0x0000000000007941 */ /* 0x000fea0003800000 */
.L_x_11631:
        /* <DEDUP_REMOVED lines=31> */
.L_x_11635:
[----:B------:R-:W-:-:S13]  /*8e50*/  ISETP.NE.AND P0, PT, R5, 0x1, PT ;  /* 0x000000010500780c */ /* 0x000fda0003f05270 */
[----:B------:R-:W-:-:S05]  /*8e60*/  @P0 IMAD.HI.U32 R2, R6, R2, RZ ;  /* 0x0000000206020227 */ /* 0x000fca00078e00ff */
[----:B------:R-:W-:-:S07]  /*8e70*/  @P0 SHF.R.U32.HI R6, RZ, R3, R2 ;  /* 0x00000003ff060219 */ /* 0x000fce0000011602 */
.L_x_11636:
[----:B------:R-:W-:Y:S05]  /*8e80*/  BSYNC B0 ;  /* 0x0000000000007941 */ /* 0x000fea0003800000 */
.L_x_11634:
[----:B------:R-:W-:-:S05]  /*8e90*/  IMAD R5, R6, R5, R5 ;  /* 0x0000000506057224 */ /* 0x000fca00078e0205 */
[----:B------:R-:W-:-:S07]  /*8ea0*/  VIMNMX R4, R4, R5, PT ;  /* 0x0000000504047248 */ /* 0x000fce0003fe0100 */
.L_x_11633:
        /* <DEDUP_REMOVED lines=8> */
.L_x_11640:
[----:B------:R-:W-:Y:S01]  /*8f30*/  VIADD R0, R16, 0x148 ;  /* 0x0000014810007836 */ /* 0x000fe20000000000 */
[----:B------:R-:W-:-:S07]  /*8f40*/  MOV R14, 0x8f60 ;  /* 0x00008f60000e7802 */ /* 0x000fce0000000f00 */
[----:B------:R-:W-:Y:S05]  /*8f50*/  CALL.REL.NOINC `($_ZN7cutlass13device_kernelIN5flash11enable_sm90INS1_16FlashAttnFwdSm90INS1_25CollectiveMainloopFwdSm90ILi2EN4cute5tupleIJNS5_1CILi1EEES8_S8_EEENS6_IJNS7_ILi128EEENS7_ILi96EEENS7_ILi64EEEEEELi256ENS_10bfloat16_tEfNS_4arch4Sm90ELb0ELb1ELb1ELb1ELb1ELb0ELb0ELb1ELb0ELb1ELb0ELb0EEENS1_21CollectiveEpilogueFwdINS6_IJSA_NS7_ILi256EEESB_EEES9_SE_SG_Li256ELb1ELb1ELb0ELb0EEENS1_36VarlenDynamicPersistentTileSchedulerILi128ELi96ELi256ELi128ELb0ELb1ELb1ELb1ELb0ELb1EEEEEEEEEvNT_6ParamsE$_ZZN5flash25CollectiveMainloopFwdSm90ILi2EN4cute5tupleIJNS1_1CILi1EEES4_S4_EEENS2_IJNS3_ILi128EEENS3_ILi96EEENS3_ILi64EEEEEELi256EN7cutlass10bfloat16_tEfNSA_4arch4Sm90ELb0ELb1ELb1ELb1ELb1ELb0ELb0ELb1ELb0ELb1ELb0ELb0EE3mmaINS_16FlashAttnFwdSm90ISE_NS_21CollectiveEpilogueFwdINS2_IJS6_NS3_ILi256EEES7_EEES5_SB_SD_Li256ELb1ELb1ELb0ELb0EEENS_36VarlenDynamicPersistentTileSchedulerILi128ELi96ELi256ELi128ELb0ELb1ELb1ELb1ELb0ELb1EEEE13SharedStorageENS1_6TensorINS1_11ArrayEngineIfLm128EEENS1_6LayoutINS2_IJNS2_IJNS3_ILi2EEEST_NS3_ILi32EEEEEES4_S4_EEENS2_IJNS2_IJS4_ST_NS3_ILi4EEEEEENS3_ILi0EEESZ_EEEEEEENS_7SoftmaxILi2ELi0EEEEEbRKNSE_6ParamsENSA_13PipelineAsyncILi2EEES19_RNSA_13PipelineStateILj2EEERT0_RT1_iRiRKNS_16SeqlenInfoQKNewKILb1ELb0EEENS2_IJiiiiEEERT_ENKUliT_T0_T1_E_clIZSF_ISO_S12_S14_EbS17_S19_S19_S1C_S1E_S1G_iS1H_S1L_S1M_S1O_EUlRS1P_iE1_NS3_ILb0EEENS3_ILb1EEEEEDaiS1P_S1Q_S1R_) ;  /* 0x000001a400bc7944 */ /* 0x000fea0003c00000 */
[C---:B------:R-:W-:Y:S01]  /*8f60*/  ISETP.GT.AND P0, PT, R10.reuse, R11, PT ;  /* 0x0000000b0a00720c */ /* 0x040fe20003f04270 */
[----:B------:R-:W-:-:S12]  /*8f70*/  VIADD R10, R10, 0xffffffff ;  /* 0xffffffff0a0a7836 */ /* 0x000fd80000000000 */
[----:B------:R-:W-:Y:S05]  /*8f80*/  @P0 BRA `(.L_x_11640) ;  /* 0xfffffffc00e80947 */ /* 0x000fea000383ffff */
[----:B------:R-:W-:Y:S05]  /*8f90*/  BSYNC B0 ;  /* 0x0000000000007941 */ /* 0x000fea0003800000 */
.L_x_11639:
[----:B------:R-:W2:Y:S02]  /*8fa0*/  LDL R0, [R1+0x50] ;  /* 0x0000500001007983 */ /* 0x000ea40000100800 */
[----:B--2---:R-:W-:-:S07]  /*8fb0*/  IMAD.SHL.U32 R0, R0, 0x80, RZ ;  /* 0x0000008000007824 */ /* 0x004fce00078e00ff */
.L_x_11638:
[----:B------:R-:W-:Y:S05]  /*8fc0*/  BSYNC B1 ;  /* 0x0000000000017941 */ /* 0x000fea0003800000 */
.L_x_11637:
        /* <DEDUP_REMOVED lines=26> */
.L_x_11643:
[----:B------:R-:W-:Y:S02]  /*9170*/  ULDC UR4, c[0x0][0x9e4] ;  /* 0x0002790000047ab9 */ /* 0x000fe40000000800 */
[----:B------:R-:W-:-:S05]  /*9180*/  IMAD.U32 R5, RZ, RZ, UR4 ;  /* 0x00000004ff057e24 */ /* 0x000fca000f8e00ff */
[----:B------:R-:W-:-:S13]  /*9190*/  ISETP.NE.AND P0, PT, R5, 0x1, PT ;  /* 0x000000010500780c */ /* 0x000fda0003f05270 */
[----:B------:R-:W0:Y:S02]  /*91a0*/  @P0 LDC.64 R6, c[0x0][0x9e8] ;  /* 0x00027a00ff060b82 */ /* 0x000e240000000a00 */
[----:B0-----:R-:W-:-:S05]  /*91b0*/  @P0 IMAD.HI.U32 R4, R0, R6, RZ ;  /* 0x0000000600040227 */ /* 0x001fca00078e00ff */
[----:B------:R-:W-:-:S07]  /*91c0*/  @P0 SHF.R.U32.HI R0, RZ, R7, R4 ;  /* 0x00000007ff000219 */ /* 0x000fce0000011604 */
.L_x_11644:
[----:B------:R-:W-:Y:S05]  /*91d0*/  BSYNC B0 ;  /* 0x0000000000007941 */ /* 0x000fea0003800000 */
.L_x_11642:
[----:B------:R-:W-:-:S05]  /*91e0*/  IMAD R3, R0, R5, RZ ;  /* 0x0000000500037224 */ /* 0x000fca00078e02ff */
[----:B------:R-:W-:-:S07]  /*91f0*/  VIMNMX R2, R2, R3, !PT ;  /* 0x0000000302027248 */ /* 0x000fce0007fe0100 */
.L_x_11641:
[----:B------:R-:W-:-:S04]  /*9200*/  VIADD R2, R2, 0x5f ;  /* 0x0000005f02027836 */ /* 0x000fc80000000000 */
[----:B------:R-:W-:-:S05]  /*9210*/  IMAD.HI R2, R2, 0x2aaaaaab, RZ ;  /* 0x2aaaaaab02027827 */ /* 0x000fca00078e02ff */
[----:B------:R-:W-:-:S04]  /*9220*/  SHF.R.U32.HI R3, RZ, 0x1f, R2 ;  /* 0x0000001fff037819 */ /* 0x000fc80000011602 */
[----:B------:R-:W-:-:S04]  /*9230*/  LEA.HI.SX32 R3, R2, R3, 0x1c ;  /* 0x0000000302037211 */ /* 0x000fc800078fe2ff */
[----:B------:R-:W-:-:S04]  /*9240*/  VIMNMX R11, R3, UR42, !PT ;  /* 0x0000002a030b7c48 */ /* 0x000fc8000ffe0100 */
[----:B------:R-:W-:-:S13]  /*9250*/  ISETP.GE.AND P0, PT, R10, R11, PT ;  /* 0x0000000b0a00720c */ /* 0x000fda0003f06270 */
[----:B------:R-:W-:Y:S05]  /*9260*/  @!P0 BRA `(.L_x_11645) ;  /* 0x0000005c00d88947 */ /* 0x000fea0003800000 */
.L_x_11664:
        /* <DEDUP_REMOVED lines=20> */
.L_x_11647:
[----:B------:R-:W-:Y:S05]  /*93b0*/  BSYNC B0 ;  /* 0x0000000000007941 */ /* 0x000fea0003800000 */
.L_x_11646:
        /* <DEDUP_REMOVED lines=9> */
.L_x_11649:
[----:B------:R-:W-:Y:S05]  /*9450*/  BSYNC B0 ;  /* 0x0000000000007941 */ /* 0x000fea0003800000 */
.L_x_11648:
[----:B------:R-:W-:Y:S04]  /*9460*/  BSSY B0, `(.L_x_11650) ;  /* 0x0000006000007945 */ /* 0x000fe80003800000 */
[----:B--2---:R-:W-:Y:S05]  /*9470*/  @P0 BRA `(.L_x_11651) ;  /* 0x0000000000100947 */ /* 0x004fea0003800000 */
[----:B-----5:R-:W-:Y:S01]  /*9480*/  IMAD R6, R6, 0x8, R3 ;  /* 0x0000000806067824 */ /* 0x020fe200078e0203 */
[----:B------:R-:W-:-:S04]  /*9490*/  SHF.L.U32 R7, R7, 0x1f, RZ ;  /* 0x0000001f07077819 */ /* 0x000fc800000006ff */
[----:B------:R-:W2:Y:S02]  /*94a0*/  SYNCS.PHASECHK.TRANS64.TRYWAIT P0, [R6+URZ], R7 ;  /* 0x00000007060075a7 */ /* 0x000ea4000800017f */
[----:B--2---:R-:W-:Y:S05]  /*94b0*/  @!P0 BRA `(.L_x_11652) ;  /* 0x00000168003c8947 */ /* 0x004fea0003800000 */
.L_x_11651:
[----:B------:R-:W-:Y:S05]  /*94c0*/  BSYNC B0 ;  /* 0x0000000000007941 */ /* 0x000fea0003800000 */
.L_x_11650:
        /* <DEDUP_REMOVED lines=59> */
.L_x_11654:
[----:B------:R-:W-:Y:S05]  /*9880*/  BSYNC B0 ;  /* 0x0000000000007941 */ /* 0x000fea0003800000 */
.L_x_11653:
[----:B------:R-:W2:Y:S02]  /*9890*/  LDL.64 R2, [R1+0x20] ;  /* 0x0000200001027983 */ /* 0x000ea40000100a00 */
[----:B--2---:R-:W-:-:S05]  /*98a0*/  MOV R2, R2 ;  /* 0x0000000200027202 */ /* 0x004fca0000000f00 */
[----:B-----5:R-:W-:-:S05]  /*98b0*/  IMAD R13, R13, 0x8, R2 ;  /* 0x000000080d0d7824 */ /* 0x020fca00078e0202 */
[----:B------:R-:W-:-:S04]  /*98c0*/  PRMT R13, R72, 0x654, R13 ;  /* 0x00000654480d7816 */ /* 0x000fc8000000000d */
[----:B------:R0:W-:Y:S01]  /*98d0*/  SYNCS.ARRIVE.TRANS64.RED.A1T0 RZ, [R13+URZ], RZ ;  /* 0x000000ff0dff79a7 */ /* 0x0001e2000810043f */
        /* <DEDUP_REMOVED lines=30> */
[-C--:B------:R-:W-:Y:S01]  /*9ac0*/  FMUL.FTZ R9, R25, R6.reuse ;  /* 0x0000000619097220 */ /* 0x080fe20000410000 */
[----:B0-----:R-:W-:-:S04]  /*9ad0*/  FMUL.FTZ R13, R28, R6 ;  /* 0x000000061c0d7220 */ /* 0x001fc80000410000 */
        /* <DEDUP_REMOVED lines=25> */
[----:B------:R-:W-:Y:S01]  /*9c70*/  FMUL.FTZ R77, R30, R6 ;  /* 0x000000061e4d7220 */ /* 0x000fe20000410000 */
[----:B--2---:R-:W-:-:S05]  /*9c80*/  FMNMX.FTZ R15, R146, R15, !PT ;  /* 0x0000000f920f7209 */ /* 0x004fca0007810000 */
[----:B------:R-:W2:Y:S01]  /*9c90*/  MUFU.TANH R142, R142 ;  /* 0x0000008e008e7308 */ /* 0x000ea20000002400 */
[----:B------:R-:W-:Y:S01]  /*9ca0*/  FMUL.FTZ R30, R48, R6 ;  /* 0x00000006301e7220 */ /* 0x000fe20000410000 */
[----:B0-----:R-:W-:-:S06]  /*9cb0*/  FMNMX.FTZ R15, R158, R15, !PT ;  /* 0x0000000f9e0f7209 */ /* 0x001fcc0007810000 */
[----:B------:R-:W0:Y:S01]  /*9cc0*/  MUFU.TANH R26, R26 ;  /* 0x0000001a001a7308 */ /* 0x000e220000002400 */
[-C--:B------:R-:W-:Y:S01]  /*9cd0*/  FMUL.FTZ R32, R49, R6.reuse ;  /* 0x0000000631207220 */ /* 0x080fe20000410000 */
[----:B------:R-:W-:Y:S01]  /*9ce0*/  FMUL.FTZ R157, R34, R6 ;  /* 0x00000006229d7220 */ /* 0x000fe20000410000 */
[----:B-1----:R-:W-:-:S05]  /*9cf0*/  FMNMX.FTZ R15, R160, R15, !PT ;  /* 0x0000000fa00f7209 */ /* 0x002fca0007810000 */
[----:B------:R-:W1:Y:S01]  /*9d00*/  MUFU.TANH R28, R28 ;  /* 0x0000001c001c7308 */ /* 0x000e620000002400 */
[-C--:B------:R-:W-:Y:S01]  /*9d10*/  FMUL.FTZ R34, R52, R6.reuse ;  /* 0x0000000634227220 */ /* 0x080fe20000410000 */
[----:B--2---:R-:W-:Y:S01]  /*9d20*/  FMNMX.FTZ R15, R142, R15, !PT ;  /* 0x0000000f8e0f7209 */ /* 0x004fe20007810000 */
[-C--:B------:R-:W-:Y:S01]  /*9d30*/  FMUL.FTZ R36, R53, R6.reuse ;  /* 0x0000000635247220 */ /* 0x080fe20000410000 */
[-C--:B------:R-:W-:Y:S01]  /*9d40*/  FMUL.FTZ R5, R27, R6.reuse ;  /* 0x000000061b057220 */ /* 0x080fe20000410000 */
[-C--:B------:R-:W-:Y:S01]  /*9d50*/  FMUL.FTZ R56, R56, R6.reuse ;  /* 0x0000000638387220 */ /* 0x080fe20000410000 */
[-C--:B------:R-:W-:Y:S01]  /*9d60*/  FMUL.FTZ R155, R31, R6.reuse ;  /* 0x000000061f9b7220 */ /* 0x080fe20000410000 */
[-C--:B------:R-:W-:Y:S01]  /*9d70*/  FMUL.FTZ R57, R57, R6.reuse ;  /* 0x0000000639397220 */ /* 0x080fe20000410000 */
[----:B------:R-:W2:Y:S01]  /*9d80*/  MUFU.TANH R30, R30 ;  /* 0x0000001e001e7308 */ /* 0x000ea20000002400 */
        /* <DEDUP_REMOVED lines=8> */
[----:B-1----:R-:W-:Y:S01]  /*9e10*/  FMNMX.FTZ R15, R28, R15, !PT ;  /* 0x0000000f1c0f7209 */ /* 0x002fe20007810000 */
[-C--:B------:R-:W-:Y:S01]  /*9e20*/  FMUL.FTZ R65, R65, R6.reuse ;  /* 0x0000000641417220 */ /* 0x080fe20000410000 */
[-C--:B------:R-:W-:Y:S01]  /*9e30*/  FMUL.FTZ R68, R68, R6.reuse ;  /* 0x0000000644447220 */ /* 0x080fe20000410000 */
[-C--:B------:R-:W-:Y:S01]  /*9e40*/  FMUL.FTZ R161, R42, R6.reuse ;  /* 0x000000062aa17220 */ /* 0x080fe20000410000 */
[-C--:B------:R-:W-:Y:S01]  /*9e50*/  FMUL.FTZ R141, R43, R6.reuse ;  /* 0x000000062b8d7220 */ /* 0x080fe20000410000 */
[-C--:B------:R-:W-:Y:S01]  /*9e60*/  FMUL.FTZ R69, R69, R6.reuse ;  /* 0x0000000645457220 */ /* 0x080fe20000410000 */
[-C--:B------:R-:W-:Y:S01]  /*9e70*/  FMUL.FTZ R163, R46, R6.reuse ;  /* 0x000000062ea37220 */ /* 0x080fe20000410000 */
[----:B------:R-:W1:Y:S08]  /*9e80*/  MUFU.TANH R34, R34 ;  /* 0x0000002200227308 */ /* 0x000e700000002400 */
[----:B------:R-:W3:Y:S01]  /*9e90*/  MUFU.TANH R4, R4 ;  /* 0x0000000400047308 */ /* 0x000ee20000002400 */
[----:B--2---:R-:W-:Y:S01]  /*9ea0*/  FMNMX.FTZ R15, R30, R15, !PT ;  /* 0x0000000f1e0f7209 */ /* 0x004fe20007810000 */
        /* <DEDUP_REMOVED lines=13> */
[----:B------:R-:W2:Y:S01]  /*9f80*/  MUFU.TANH R5, R5 ;  /* 0x0000000500057308 */ /* 0x000ea20000002400 */
[----:B0-----:R-:W-:Y:S01]  /*9f90*/  FMNMX.FTZ R15, R32, R15, !PT ;  /* 0x0000000f200f7209 */ /* 0x001fe20007810000 */
[----:B------:R-:W4:Y:S04]  /*9fa0*/  LDL.64 R46, [R1+0x390] ;  /* 0x00039000012e7983 */ /* 0x000f280000100a00 */
[----:B------:R-:W4:Y:S02]  /*9fb0*/  LDL.64 R52, [R1+0x1d8] ;  /* 0x0001d80001347983 */ /* 0x000f240000100a00 */
[----:B------:R-:W0:Y:S08]  /*9fc0*/  MUFU.TANH R56, R56 ;  /* 0x0000003800387308 */ /* 0x000e300000002400 */
[----:B------:R-:W0:Y:S01]  /*9fd0*/  MUFU.TANH R77, R77 ;  /* 0x0000004d004d7308 */ /* 0x000e220000002400 */
[----:B-1----:R-:W-:-:S07]  /*9fe0*/  FMNMX.FTZ R15, R34, R15, !PT ;  /* 0x0000000f220f7209 */ /* 0x002fce0007810000 */
[----:B------:R-:W1:Y:S01]  /*9ff0*/  MUFU.TANH R38, R57 ;  /* 0x0000003900267308 */ /* 0x000e620000002400 */
[----:B---3--:R-:W-:-:S07]  /*a000*/  FMNMX.FTZ R8, R4, R3, !PT ;  /* 0x0000000304087209 */ /* 0x008fce0007810000 */
[----:B------:R-:W3:Y:S01]  /*a010*/  MUFU.TANH R155, R155 ;  /* 0x0000009b009b7308 */ /* 0x000ee20000002400 */
[----:B--2---:R-:W-:-:S07]  /*a020*/  FMNMX.FTZ R15, R36, R15, !PT ;  /* 0x0000000f240f7209 */ /* 0x004fce0007810000 */
[----:B------:R-:W2:Y:S01]  /*a030*/  MUFU.TANH R60, R60 ;  /* 0x0000003c003c7308 */ /* 0x000ea20000002400 */
[----:B------:R-:W-:-:S07]  /*a040*/  FMNMX.FTZ R8, R5, R8, !PT ;  /* 0x0000000805087209 */ /* 0x000fce0007810000 */
[----:B------:R-:W2:Y:S01]  /*a050*/  MUFU.TANH R157, R157 ;  /* 0x0000009d009d7308 */ /* 0x000ea20000002400 */
[----:B0-----:R-:W-:-:S07]  /*a060*/  FMNMX.FTZ R15, R56, R15, !PT ;  /* 0x0000000f380f7209 */ /* 0x001fce0007810000 */
[----:B------:R-:W0:Y:S01]  /*a070*/  MUFU.TANH R40, R61 ;  /* 0x0000003d00287308 */ /* 0x000e220000002400 */
[----:B------:R-:W-:-:S07]  /*a080*/  FMNMX.FTZ R8, R77, R8, !PT ;  /* 0x000000084d087209 */ /* 0x000fce0007810000 */
        /* <DEDUP_REMOVED lines=21> */
[----:B0-----:R-:W-:Y:S01]  /*a1e0*/  FMNMX.FTZ R15, R68, R15, !PT ;  /* 0x0000000f440f7209 */ /* 0x001fe20007810000 */
[----:B------:R-:W-:Y:S01]  /*a1f0*/  FMUL.FTZ R51, R55, R6 ;  /* 0x0000000637337220 */ /* 0x000fe20000410000 */
[----:B------:R-:W-:-:S05]  /*a200*/  FMNMX.FTZ R8, R161, R8, !PT ;  /* 0x00000008a1087209 */ /* 0x000fca0007810000 */
[----:B------:R-:W0:Y:S01]  /*a210*/  MUFU.TANH R165, R165 ;  /* 0x000000a500a57308 */ /* 0x000e220000002400 */
[----:B-1----:R-:W-:-:S07]  /*a220*/  FMNMX.FTZ R20, R44, R15, !PT ;  /* 0x0000000f2c147209 */ /* 0x002fce0007810000 */
[----:B------:R-:W1:Y:S01]  /*a230*/  MUFU.TANH R139, R139 ;  /* 0x0000008b008b7308 */ /* 0x000e620000002400 */
[----:B---3--:R-:W-:Y:S01]  /*a240*/  FMNMX.FTZ R8, R141, R8, !PT ;  /* 0x000000088d087209 */ /* 0x008fe20007810000 */
[----:B------:R-:W3:Y:S03]  /*a250*/  SHFL.BFLY PT, R15, R20, 0x2, 0x1f ;  /* 0x0c401f00140f7f89 */ /* 0x000ee600000e0000 */
[----:B--2---:R-:W-:-:S03]  /*a260*/  FMNMX.FTZ R8, R163, R8, !PT ;  /* 0x00000008a3087209 */ /* 0x004fc60007810000 */
[----:B------:R-:W2:Y:S01]  /*a270*/  MUFU.TANH R167, R167 ;  /* 0x000000a700a77308 */ /* 0x000ea20000002400 */
[----:B------:R-:W-:Y:S01]  /*a280*/  FMNMX.FTZ R8, R29, R8, !PT ;  /* 0x000000081d087209 */ /* 0x000fe20007810000 */
[----:B------:R-:W-:Y:S01]  /*a290*/  FMUL.FTZ R69, R63, R6 ;  /* 0x000000063f457220 */ /* 0x000fe20000410000 */
[----:B------:R-:W4:Y:S04]  /*a2a0*/  LDL R66, [R1+0x400] ;  /* 0x0004000001427983 */ /* 0x000f280000100800 */
[----:B------:R-:W4:Y:S01]  /*a2b0*/  LDL.64 R54, [R1+0x1e8] ;  /* 0x0001e80001367983 */ /* 0x000f220000100a00 */
[----:B------:R-:W3:Y:S01]  /*a2c0*/  MUFU.TANH R51, R51 ;  /* 0x0000003300337308 */ /* 0x000ee20000002400 */
[----:B0-----:R-:W-:Y:S02]  /*a2d0*/  FMNMX.FTZ R8, R165, R8, !PT ;  /* 0x00000008a5087209 */ /* 0x001fe40007810000 */
[----:B------:R-:W4:Y:S05]  /*a2e0*/  LDL.64 R62, [R1+0x228] ;  /* 0x00022800013e7983 */ /* 0x000f2a0000100a00 */
[----:B------:R-:W0:Y:S01]  /*a2f0*/  MUFU.TANH R169, R169 ;  /* 0x000000a900a97308 */ /* 0x000e220000002400 */
[----:B-1----:R-:W-:-:S07]  /*a300*/  FMNMX.FTZ R8, R139, R8, !PT ;  /* 0x000000088b087209 */ /* 0x002fce0007810000 */
[----:B------:R-:W1:Y:S01]  /*a310*/  MUFU.TANH R59, R59 ;  /* 0x0000003b003b7308 */ /* 0x000e620000002400 */
[----:B--2---:R-:W-:-:S07]  /*a320*/  FMNMX.FTZ R8, R167, R8, !PT ;  /* 0x00000008a7087209 */ /* 0x004fce0007810000 */
[----:B------:R-:W2:Y:S01]  /*a330*/  MUFU.TANH R171, R171 ;  /* 0x000000ab00ab7308 */ /* 0x000ea20000002400 */
[----:B---3--:R-:W-:Y:S02]  /*a340*/  FMNMX.FTZ R8, R51, R8, !PT ;  /* 0x0000000833087209 */ /* 0x008fe40007810000 */
[----:B------:R-:W-:-:S05]  /*a350*/  FMNMX.FTZ R15, R20, R15, !PT ;  /* 0x0000000f140f7209 */ /* 0x000fca0007810000 */
[----:B------:R-:W3:Y:S01]  /*a360*/  MUFU.TANH R69, R69 ;  /* 0x0000004500457308 */ /* 0x000ee20000002400 */
[----:B0-----:R-:W-:Y:S01]  /*a370*/  FMNMX.FTZ R8, R169, R8, !PT ;  /* 0x00000008a9087209 */ /* 0x001fe20007810000 */
[----:B------:R-:W0:Y:S06]  /*a380*/  SHFL.BFLY PT, R14, R15, 0x1, 0x1f ;  /* 0x0c201f000f0e7f89 */ /* 0x000e2c00000e0000 */
[----:B------:R-:W0:Y:S01]  /*a390*/  MUFU.TANH R73, R73 ;  /* 0x0000004900497308 */ /* 0x000e220000002400 */
[----:B-1----:R-:W-:-:S07]  /*a3a0*/  FMNMX.FTZ R8, R59, R8, !PT ;  /* 0x000000083b087209 */ /* 0x002fce0007810000 */
[----:B------:R-:W1:Y:S01]  /*a3b0*/  MUFU.TANH R67, R67 ;  /* 0x0000004300437308 */ /* 0x000e620000002400 */
[----:B--2---:R-:W-:-:S07]  /*a3c0*/  FMNMX.FTZ R8, R171, R8, !PT ;  /* 0x00000008ab087209 */ /* 0x004fce0007810000 */
[----:B------:R-:W2:Y:S01]  /*a3d0*/  MUFU.TANH R75, R75 ;  /* 0x0000004b004b7308 */ /* 0x000ea20000002400 */
[----:B---3--:R-:W-:-:S07]  /*a3e0*/  FMNMX.FTZ R8, R69, R8, !PT ;  /* 0x0000000845087209 */ /* 0x008fce0007810000 */
[----:B------:R-:W3:Y:S01]  /*a3f0*/  MUFU.TANH R71, R71 ;  /* 0x0000004700477308 */ /* 0x000ee20000002400 */
[----:B0-----:R-:W-:-:S04]  /*a400*/  FMNMX.FTZ R8, R73, R8, !PT ;  /* 0x0000000849087209 */ /* 0x001fc80007810000 */
[----:B-1----:R-:W-:-:S04]  /*a410*/  FMNMX.FTZ R8, R67, R8, !PT ;  /* 0x0000000843087209 */ /* 0x002fc80007810000 */
[----:B--2---:R-:W-:Y:S02]  /*a420*/  FMNMX.FTZ R8, R75, R8, !PT ;  /* 0x000000084b087209 */ /* 0x004fe40007810000 */
[----:B------:R-:W-:Y:S02]  /*a430*/  FMNMX.FTZ R6, R15, R14, !PT ;  /* 0x0000000e0f067209 */ /* 0x000fe40007810000 */
[----:B------:R-:W2:Y:S01]  /*a440*/  LDL.64 R14, [R1+0x3f0] ;  /* 0x0003f000010e7983 */ /* 0x000ea20000100a00 */
[----:B---3--:R-:W-:-:S05]  /*a450*/  FMNMX.FTZ R21, R71, R8, !PT ;  /* 0x0000000847157209 */ /* 0x008fca0007810000 */
[----:B------:R0:W-:Y:S04]  /*a460*/  STL.64 [R1+0x3e0], R20 ;  /* 0x0003e01401007387 */ /* 0x0001e80000100a00 */
[----:B------:R-:W-:Y:S04]  /*a470*/  STL [R1+0x3e0], R6 ;  /* 0x0003e00601007387 */ /* 0x000fe80000100800 */
[----:B------:R-:W3:Y:S04]  /*a480*/  LDL R27, [R1+0x3e0] ;  /* 0x0003e000011b7983 */ /* 0x000ee80000100800 */
[----:B------:R-:W2:Y:S04]  /*a490*/  LDL R8, [R1+0x3e4] ;  /* 0x0003e40001087983 */ /* 0x000ea80000100800 */
[----:B0-----:R-:W2:Y:S01]  /*a4a0*/  LDL.64 R20, [R1+0x2d0] ;  /* 0x0002d00001147983 */ /* 0x001ea20000100a00 */
[----:B---3--:R-:W-:Y:S01]  /*a4b0*/  FADD.FTZ R25, R2, -R27 ;  /* 0x8000001b02197221 */ /* 0x008fe20000010000 */
[----:B----4-:R-:W-:-:S04]  /*a4c0*/  FMUL.FTZ R27, R66, R27 ;  /* 0x0000001b421b7220 */ /* 0x010fc80000410000 */
[--C-:B------:R-:W-:Y:S02]  /*a4d0*/  FFMA.FTZ R162, R7, R66, -R27.reuse ;  /* 0x0000004207a27223 */ /* 0x100fe4000001081b */
[----:B--2---:R-:W0:Y:S02]  /*a4e0*/  SHFL.BFLY PT, R7, R8, 0x2, 0x1f ;  /* 0x0c401f0008077f89 */ /* 0x004e2400000e0000 */
[----:B0-----:R-:W-:Y:S01]  /*a4f0*/  FMNMX.FTZ R2, R7, R8, !PT ;  /* 0x0000000807027209 */ /* 0x001fe20007810000 */
[-CC-:B------:R-:W-:Y:S01]  /*a500*/  FFMA.FTZ R174, R68, R66.reuse, -R27.reuse ;  /* 0x0000004244ae7223 */ /* 0x180fe2000001081b */
[-C--:B------:R-:W-:Y:S01]  /*a510*/  FMUL.FTZ R25, R25, R66.reuse ;  /* 0x0000004219197220 */ /* 0x080fe20000410000 */
[-CC-:B------:R-:W-:Y:S01]  /*a520*/  FFMA.FTZ R164, R9, R66.reuse, -R27.reuse ;  /* 0x0000004209a47223 */ /* 0x180fe2000001081b */
[----:B------:R-:W-:Y:S01]  /*a530*/  MUFU.EX2 R162, R162 ;  /* 0x000000a200a27308 */ /* 0x000fe20000000800 */
[----:B------:R-:W0:Y:S01]  /*a540*/  SHFL.BFLY PT, R191, R2, 0x1, 0x1f ;  /* 0x0c201f0002bf7f89 */ /* 0x000e2200000e0000 */
        /* <DEDUP_REMOVED lines=23> */
[----:B0-----:R-:W-:Y:S01]  /*a6c0*/  FMNMX.FTZ R191, R2, R191, !PT ;  /* 0x000000bf02bf7209 */ /* 0x001fe20007810000 */
[----:B------:R-:W3:Y:S04]  /*a6d0*/  LDL.64 R6, [R1+0x2a0] ;  /* 0x0002a00001067983 */ /* 0x000ee80000100a00 */
[-C--:B------:R-:W-:Y:S01]  /*a6e0*/  FMUL.FTZ R68, R191, R66.reuse ;  /* 0x00000042bf447220 */ /* 0x080fe20000410000 */
[----:B------:R-:W-:Y:S01]  /*a6f0*/  FADD.FTZ R3, R3, -R191 ;  /* 0x800000bf03037221 */ /* 0x000fe20000010000 */
[----:B------:R-:W-:Y:S01]  /*a700*/  MUFU.EX2 R164, R164 ;  /* 0x000000a400a47308 */ /* 0x000fe20000000800 */
[----:B------:R-:W4:Y:S01]  /*a710*/  LDL.64 R8, [R1+0x2b0] ;  /* 0x0002b00001087983 */ /* 0x000f220000100a00 */
[-CC-:B------:R-:W-:Y:S01]  /*a720*/  FFMA.FTZ R187, R4, R66.reuse, -R68.reuse ;  /* 0x0000004204bb7223 */ /* 0x180fe20000010844 */
[----:B------:R-:W-:Y:S01]  /*a730*/  FMUL.FTZ R3, R66, R3 ;  /* 0x0000000342037220 */ /* 0x000fe20000410000 */
[-CC-:B------:R-:W-:Y:S01]  /*a740*/  FFMA.FTZ R188, R5, R66.reuse, -R68.reuse ;  /* 0x0000004205bc7223 */ /* 0x180fe20000010844 */
[-CC-:B------:R-:W-:Y:S01]  /*a750*/  FFMA.FTZ R185, R77, R66.reuse, -R68.reuse ;  /* 0x000000424db97223 */ /* 0x180fe20000010844 */
[-CC-:B------:R-:W-:Y:S01]  /*a760*/  FFMA.FTZ R155, R155, R66.reuse, -R68.reuse ;  /* 0x000000429b9b7223 */ /* 0x180fe20000010844 */
[-CC-:B------:R-:W-:Y:S01]  /*a770*/  FFMA.FTZ R157, R157, R66.reuse, -R68.reuse ;  /* 0x000000429d9d7223 */ /* 0x180fe20000010844 */
[----:B------:R-:W-:Y:S01]  /*a780*/  MUFU.EX2 R189, R3 ;  /* 0x0000000300bd7308 */ /* 0x000fe20000000800 */
[----:B------:R-:W-:-:S07]  /*a790*/  FFMA.FTZ R147, R147, R66, -R68 ;  /* 0x0000004293937223 */ /* 0x000fce0000010844 */
        /* <DEDUP_REMOVED lines=11> */
[-CC-:B------:R-:W-:Y:S01]  /*a850*/  FFMA.FTZ R140, R29, R66.reuse, -R68.reuse ;  /* 0x000000421d8c7223 */ /* 0x180fe20000010844 */
[----:B-1----:R-:W4:Y:S06]  /*a860*/  LDL.64 R24, [R1+0x2e0] ;  /* 0x0002e00001187983 */ /* 0x002f2c0000100a00 */
[----:B------:R-:W-:Y:S01]  /*a870*/  MUFU.EX2 R160, R160 ;  /* 0x000000a000a07308 */ /* 0x000fe20000000800 */
[----:B------:R-:W-:-:S07]  /*a880*/  FFMA.FTZ R165, R165, R66, -R68 ;  /* 0x00000042a5a57223 */ /* 0x000fce0000010844 */
[----:B------:R-:W-:Y:S01]  /*a890*/  MUFU.EX2 R142, R142 ;  /* 0x0000008e008e7308 */ /* 0x000fe20000000800 */
[----:B------:R-:W-:-:S07]  /*a8a0*/  FFMA.FTZ R139, R139, R66, -R68 ;  /* 0x000000428b8b7223 */ /* 0x000fce0000010844 */
[----:B------:R-:W-:Y:S01]  /*a8b0*/  MUFU.EX2 R182, R182 ;  /* 0x000000b600b67308 */ /* 0x000fe20000000800 */
[----:B------:R-:W-:-:S07]  /*a8c0*/  FFMA.FTZ R167, R167, R66, -R68 ;  /* 0x00000042a7a77223 */ /* 0x000fce0000010844 */
[----:B------:R-:W-:Y:S01]  /*a8d0*/  MUFU.EX2 R183, R183 ;  /* 0x000000b700b77308 */ /* 0x000fe20000000800 */
[--C-:B------:R-:W-:Y:S01]  /*a8e0*/  FFMA.FTZ R138, R51, R66, -R68.reuse ;  /* 0x00000042338a7223 */ /* 0x100fe20000010844 */
[C---:B--2---:R-:W-:Y:S01]  /*a8f0*/  FMUL.FTZ R101, R184.reuse, R101 ;  /* 0x00000065b8657220 */ /* 0x044fe20000410000 */
[C---:B------:R-:W-:Y:S01]  /*a900*/  FMUL.FTZ R100, R184.reuse, R100 ;  /* 0x00000064b8647220 */ /* 0x040fe20000410000 */
[----:B------:R-:W2:Y:S04]  /*a910*/  LDL.64 R30, [R1+0x310] ;  /* 0x00031000011e7983 */ /* 0x000ea80000100a00 */
[----:B------:R-:W0:Y:S01]  /*a920*/  MUFU.EX2 R187, R187 ;  /* 0x000000bb00bb7308 */ /* 0x000e220000000800 */
[-CC-:B------:R-:W-:Y:S01]  /*a930*/  FFMA.FTZ R169, R169, R66.reuse, -R68.reuse ;  /* 0x00000042a9a97223 */ /* 0x180fe20000010844 */
[----:B------:R-:W2:Y:S06]  /*a940*/  LDL.64 R32, [R1+0x320] ;  /* 0x0003200001207983 */ /* 0x000eac0000100a00 */
[----:B------:R-:W-:Y:S01]  /*a950*/  MUFU.EX2 R180, R180 ;  /* 0x000000b400b47308 */ /* 0x000fe20000000800 */
        /* <DEDUP_REMOVED lines=16> */
[----:B------:R-:W2:Y:S04]  /*aa60*/  LDL.64 R40, [R1+0x360] ;  /* 0x0003600001287983 */ /* 0x000ea80000100a00 */
[----:B------:R-:W2:Y:S02]  /*aa70*/  LDL.64 R64, [R1+0x238] ;  /* 0x0002380001407983 */ /* 0x000ea40000100a00 */
[----:B------:R-:W1:Y:S08]  /*aa80*/  MUFU.EX2 R188, R188 ;  /* 0x000000bc00bc7308 */ /* 0x000e700000000800 */
[----:B------:R-:W-:Y:S08]  /*aa90*/  MUFU.EX2 R170, R170 ;  /* 0x000000aa00aa7308 */ /* 0x000ff00000000800 */
[----:B------:R-:W-:Y:S01]  /*aaa0*/  MUFU.EX2 R133, R133 ;  /* 0x0000008500857308 */ /* 0x000fe20000000800 */
[----:B------:R-:W-:Y:S01]  /*aab0*/  FFMA.FTZ R90, R71, R66, -R68 ;  /* 0x00000042475a7223 */ /* 0x000fe20000010844 */
[----:B------:R-:W2:Y:S04]  /*aac0*/  LDL.64 R4, [R1+0x290] ;  /* 0x0002900001047983 */ /* 0x000ea80000100a00 */
[----:B------:R-:W2:Y:S02]  /*aad0*/  LDL.64 R26, [R1+0x2f0] ;  /* 0x0002f000011a7983 */ /* 0x000ea40000100a00 */
[----:B------:R-:W1:Y:S01]  /*aae0*/  MUFU.EX2 R185, R185 ;  /* 0x000000b900b97308 */ /* 0x000e620000000800 */
[----:B0-----:R-:W-:Y:S01]  /*aaf0*/  FFMA.FTZ R13, R15, R189, R187 ;  /* 0x000000bd0f0d7223 */ /* 0x001fe200000100bb */
[----:B------:R-:W2:Y:S04]  /*ab00*/  LDL.64 R42, [R1+0x370] ;  /* 0x00037000012a7983 */ /* 0x000ea80000100a00 */
[----:B------:R-:W2:Y:S02]  /*ab10*/  LDL.64 R44, [R1+0x380] ;  /* 0x00038000012c7983 */ /* 0x000ea40000100a00 */
[----:B------:R-:W0:Y:S01]  /*ab20*/  MUFU.EX2 R155, R155 ;  /* 0x0000009b009b7308 */ /* 0x000e220000000800 */
[----:B------:R-:W-:Y:S01]  /*ab30*/  FFMA.FTZ R3, R184, R14, R162 ;  /* 0x0000000eb8037223 */ /* 0x000fe200000100a2 */
[----:B-1----:R-:W-:Y:S01]  /*ab40*/  FADD.FTZ R2, R188, R13 ;  /* 0x0000000dbc027221 */ /* 0x002fe20000010000 */
[----:B------:R-:W2:Y:S05]  /*ab50*/  LDL.64 R76, [R1+0x2a8] ;  /* 0x0002a800014c7983 */ /* 0x000eaa0000100a00 */
[----:B------:R-:W1:Y:S01]  /*ab60*/  MUFU.EX2 R157, R157 ;  /* 0x0000009d009d7308 */ /* 0x000e620000000800 */
[----:B------:R-:W-:Y:S01]  /*ab70*/  FADD.FTZ R3, R164, R3 ;  /* 0x00000003a4037221 */ /* 0x000fe20000010000 */
[----:B------:R-:W-:-:S06]  /*ab80*/  FADD.FTZ R2, R185, R2 ;  /* 0x00000002b9027221 */ /* 0x000fcc0000010000 */
[----:B------:R-:W-:Y:S08]  /*ab90*/  MUFU.EX2 R151, R151 ;  /* 0x0000009700977308 */ /* 0x000ff00000000800 */
[----:B------:R-:W1:Y:S01]  /*aba0*/  MUFU.EX2 R147, R147 ;  /* 0x0000009300937308 */ /* 0x000e620000000800 */
[----:B------:R-:W-:Y:S01]  /*abb0*/  FADD.FTZ R3, R154, R3 ;  /* 0x000000039a037221 */ /* 0x000fe20000010000 */
[----:B0-----:R-:W-:-:S06]  /*abc0*/  FADD.FTZ R2, R155, R2 ;  /* 0x000000029b027221 */ /* 0x001fcc0000010000 */
[----:B------:R-:W-:Y:S08]  /*abd0*/  MUFU.EX2 R172, R172 ;  /* 0x000000ac00ac7308 */ /* 0x000ff00000000800 */
[----:B------:R-:W0:Y:S01]  /*abe0*/  MUFU.EX2 R143, R143 ;  /* 0x0000008f008f7308 */ /* 0x000e220000000800 */
[----:B------:R-:W-:Y:S01]  /*abf0*/  FADD.FTZ R3, R186, R3 ;  /* 0x00000003ba037221 */ /* 0x000fe20000010000 */
[----:B-1----:R-:W-:Y:S01]  /*ac00*/  FADD.FTZ R2, R157, R2 ;  /* 0x000000029d027221 */ /* 0x002fe20000010000 */
[C---:B------:R-:W-:Y:S01]  /*ac10*/  FMUL.FTZ R103, R189.reuse, R103 ;  /* 0x00000067bd677220 */ /* 0x040fe20000410000 */
[----:B------:R-:W-:-:S04]  /*ac20*/  FMUL.FTZ R102, R189, R102 ;  /* 0x00000066bd667220 */ /* 0x000fc80000410000 */
[----:B------:R-:W1:Y:S01]  /*ac30*/  MUFU.EX2 R159, R159 ;  /* 0x0000009f009f7308 */ /* 0x000e620000000800 */
[----:B------:R-:W-:Y:S01]  /*ac40*/  FADD.FTZ R3, R156, R3 ;  /* 0x000000039c037221 */ /* 0x000fe20000010000 */
[----:B------:R-:W-:Y:S01]  /*ac50*/  FADD.FTZ R2, R147, R2 ;  /* 0x0000000293027221 */ /* 0x000fe20000010000 */
[----:B------:R-:W2:Y:S05]  /*ac60*/  LDL.64 R28, [R1+0x300] ;  /* 0x00030000011c7983 */ /* 0x000eaa0000100a00 */
[----:B------:R-:W1:Y:S01]  /*ac70*/  MUFU.EX2 R161, R161 ;  /* 0x000000a100a17308 */ /* 0x000e620000000800 */
[----:B------:R-:W-:Y:S01]  /*ac80*/  FADD.FTZ R3, R148, R3 ;  /* 0x0000000394037221 */ /* 0x000fe20000010000 */
[----:B0-----:R-:W-:Y:S01]  /*ac90*/  FADD.FTZ R2, R143, R2 ;  /* 0x000000028f027221 */ /* 0x001fe20000010000 */
[----:B------:R-:W2:Y:S05]  /*aca0*/  LDL.64 R50, [R1+0x3b0] ;  /* 0x0003b00001327983 */ /* 0x000eaa0000100a00 */
        /* <DEDUP_REMOVED lines=8> */
[----:B0-----:R-:W-:-:S06]  /*ad30*/  FADD.FTZ R2, R141, R2 ;  /* 0x000000028d027221 */ /* 0x001fcc0000010000 */
[----:B------:R-:W0:Y:S01]  /*ad40*/  MUFU.EX2 R165, R165 ;  /* 0x000000a500a57308 */ /* 0x000e220000000800 */
[----:B------:R-:W-:Y:S01]  /*ad50*/  FADD.FTZ R3, R142, R3 ;  /* 0x000000038e037221 */ /* 0x000fe20000010000 */
[----:B-1----:R-:W-:-:S06]  /*ad60*/  FADD.FTZ R13, R163, R2 ;  /* 0x00000002a30d7221 */ /* 0x002fcc0000010000 */
[----:B------:R-:W1:Y:S01]  /*ad70*/  MUFU.EX2 R139, R139 ;  /* 0x0000008b008b7308 */ /* 0x000e620000000800 */
[----:B------:R-:W-:Y:S01]  /*ad80*/  FADD.FTZ R2, R182, R3 ;  /* 0x00000003b6027221 */ /* 0x000fe20000010000 */
[----:B------:R-:W-:-:S06]  /*ad90*/  FADD.FTZ R70, R140, R13 ;  /* 0x0000000d8c467221 */ /* 0x000fcc0000010000 */
[----:B------:R-:W3:Y:S01]  /*ada0*/  MUFU.EX2 R167, R167 ;  /* 0x000000a700a77308 */ /* 0x000ee20000000800 */
[----:B------:R-:W-:Y:S01]  /*adb0*/  FADD.FTZ R3, R183, R2 ;  /* 0x00000002b7037221 */ /* 0x000fe20000010000 */
[----:B0-----:R-:W-:-:S06]  /*adc0*/  FADD.FTZ R70, R165, R70 ;  /* 0x00000046a5467221 */ /* 0x001fcc0000010000 */
[----:B------:R-:W0:Y:S01]  /*add0*/  MUFU.EX2 R138, R138 ;  /* 0x0000008a008a7308 */ /* 0x000e220000000800 */
[----:B------:R-:W-:Y:S01]  /*ade0*/  FADD.FTZ R2, R180, R3 ;  /* 0x00000003b4027221 */ /* 0x000fe20000010000 */
[----:B-1----:R-:W-:Y:S01]  /*adf0*/  FADD.FTZ R70, R139, R70 ;  /* 0x000000468b467221 */ /* 0x002fe20000010000 */
[----:B------:R1:W-:Y:S04]  /*ae00*/  STL.64 [R1+0x3c0], R100 ;  /* 0x0003c06401007387 */ /* 0x0003e80000100a00 */
[----:B------:R-:W2:Y:S01]  /*ae10*/  LDL.64 R58, [R1+0x208] ;  /* 0x00020800013a7983 */ /* 0x000ea20000100a00 */
[----:B------:R-:W1:Y:S01]  /*ae20*/  MUFU.EX2 R169, R169 ;  /* 0x000000a900a97308 */ /* 0x000e620000000800 */
[----:B------:R-:W-:Y:S01]  /*ae30*/  FADD.FTZ R13, R181, R2 ;  /* 0x00000002b50d7221 */ /* 0x000fe20000010000 */
[----:B---3--:R-:W-:Y:S01]  /*ae40*/  FADD.FTZ R3, R167, R70 ;  /* 0x00000046a7037221 */ /* 0x008fe20000010000 */
[----:B------:R-:W3:Y:S05]  /*ae50*/  LDL.64 R72, [R1+0x288] ;  /* 0x0002880001487983 */ /* 0x000eea0000100a00 */
        /* <DEDUP_REMOVED lines=9> */
[----:B------:R-:W4:Y:S01]  /*aef0*/  MUFU.EX2 R150, R150 ;  /* 0x0000009600967308 */ /* 0x000f220000000800 */
[----:B------:R-:W-:Y:S01]  /*af00*/  FADD.FTZ R3, R135, R2 ;  /* 0x0000000287037221 */ /* 0x000fe20000010000 */
[----:B0-----:R-:W-:-:S06]  /*af10*/  FADD.FTZ R83, R171, R80 ;  /* 0x00000050ab537221 */ /* 0x001fcc0000010000 */
[----:B------:R-:W0:Y:S01]  /*af20*/  MUFU.EX2 R173, R173 ;  /* 0x000000ad00ad7308 */ /* 0x000e220000000800 */
[----:B------:R-:W-:Y:S01]  /*af30*/  FADD.FTZ R2, R170, R3 ;  /* 0x00000003aa027221 */ /* 0x000fe20000010000 */
[----:B-1----:R-:W-:-:S06]  /*af40*/  FADD.FTZ R3, R132, R83 ;  /* 0x0000005384037221 */ /* 0x002fcc0000010000 */
[----:B------:R-:W1:Y:S01]  /*af50*/  MUFU.EX2 R175, R175 ;  /* 0x000000af00af7308 */ /* 0x000e620000000800 */
[----:B------:R-:W-:Y:S01]  /*af60*/  FADD.FTZ R2, R133, R2 ;  /* 0x0000000285027221 */ /* 0x000fe20000010000 */
[----:B----4-:R-:W-:Y:S01]  /*af70*/  FADD.FTZ R86, R150, R3 ;  /* 0x0000000396567221 */ /* 0x010fe20000010000 */
[----:B------:R4:W-:Y:S04]  /*af80*/  STL.64 [R1+0x3c8], R102 ;  /* 0x0003c86601007387 */ /* 0x0009e80000100a00 */
[----:B------:R-:W3:Y:S01]  /*af90*/  LDL.64 R14, [R1+0x2c0] ;  /* 0x0002c000010e7983 */ /* 0x000ee20000100a00 */
[----:B------:R-:W4:Y:S01]  /*afa0*/  MUFU.EX2 R13, R90 ;  /* 0x0000005a000d7308 */ /* 0x000f220000000800 */
[----:B------:R-:W-:Y:S01]  /*afb0*/  FADD.FTZ R3, R151, R2 ;  /* 0x0000000297037221 */ /* 0x000fe20000010000 */
[----:B0-----:R-:W-:Y:S01]  /*afc0*/  FADD.FTZ R2, R173, R86 ;  /* 0x00000056ad027221 */ /* 0x001fe20000010000 */
[----:B------:R-:W3:Y:S02]  /*afd0*/  LDL.64 R66, [R1+0x258] ;  /* 0x0002580001427983 */ /* 0x000ee40000100a00 */
[----:B------:R-:W-:-:S02]  /*afe0*/  FADD.FTZ R3, R172, R3 ;  /* 0x00000003ac037221 */ /* 0x000fc40000010000 */
[----:B------:R-:W3:Y:S01]  /*aff0*/  LDL.64 R68, [R1+0x268] ;  /* 0x0002680001447983 */ /* 0x000ee20000100a00 */
[----:B-1----:R-:W-:Y:S01]  /*b000*/  FADD.FTZ R92, R175, R2 ;  /* 0x00000002af5c7221 */ /* 0x002fe20000010000 */
[----:B------:R-:W-:Y:S01]  /*b010*/  FADD.FTZ R2, R174, R3 ;  /* 0x00000003ae027221 */ /* 0x000fe20000010000 */
[----:B------:R-:W0:Y:S01]  /*b020*/  MUFU.EX2 R149, R149 ;  /* 0x0000009500957308 */ /* 0x000e220000000800 */
[----:B------:R-:W3:Y:S04]  /*b030*/  LDL.64 R70, [R1+0x278] ;  /* 0x0002780001467983 */ /* 0x000ee80000100a00 */
[----:B------:R-:W3:Y:S01]  /*b040*/  LDL.64 R74, [R1+0x298] ;  /* 0x00029800014a7983 */ /* 0x000ee20000100a00 */
[----:B----4-:R-:W-:-:S03]  /*b050*/  FADD.FTZ R3, R13, R92 ;  /* 0x0000005c0d037221 */ /* 0x010fc60000010000 */
[----:B------:R-:W4:Y:S04]  /*b060*/  LDL.64 R80, [R1+0x2c8] ;  /* 0x0002c80001507983 */ /* 0x000f280000100a00 */
[----:B------:R-:W4:Y:S04]  /*b070*/  LDL.64 R82, [R1+0x2d8] ;  /* 0x0002d80001527983 */ /* 0x000f280000100a00 */
[----:B------:R-:W4:Y:S04]  /*b080*/  LDL.64 R86, [R1+0x2f8] ;  /* 0x0002f80001567983 */ /* 0x000f280000100a00 */
[----:B------:R-:W4:Y:S04]  /*b090*/  LDL.64 R90, [R1+0x318] ;  /* 0x00031800015a7983 */ /* 0x000f280000100a00 */
[----:B------:R-:W4:Y:S04]  /*b0a0*/  LDL.64 R92, [R1+0x328] ;  /* 0x00032800015c7983 */ /* 0x000f280000100a00 */
[----:B------:R-:W4:Y:S04]  /*b0b0*/  LDL.64 R100, [R1+0x338] ;  /* 0x0003380001647983 */ /* 0x000f280000100a00 */
[----:B------:R-:W4:Y:S01]  /*b0c0*/  LDL.64 R102, [R1+0x398] ;  /* 0x0003980001667983 */ /* 0x000f220000100a00 */
[----:B0-----:R-:W-:-:S05]  /*b0d0*/  FADD.FTZ R2, R149, R2 ;  /* 0x0000000295027221 */ /* 0x001fca0000010000 */
        /* <DEDUP_REMOVED lines=117> */
[C---:B---3--:R-:W-:Y:S01]  /*b830*/  FMUL.FTZ R73, R189.reuse, R73 ;  /* 0x00000049bd497220 */ /* 0x048fe20000410000 */
[C---:B------:R-:W-:Y:S01]  /*b840*/  FMUL.FTZ R72, R189.reuse, R72 ;  /* 0x00000048bd487220 */ /* 0x040fe20000410000 */
        /* <DEDUP_REMOVED lines=99> */
.L_x_11656:
[----:B------:R-:W-:Y:S05]  /*be80*/  BSYNC B0 ;  /* 0x0000000000007941 */ /* 0x000fea0003800000 */
.L_x_11655:
        /* <DEDUP_REMOVED lines=8> */
.L_x_11658:
[----:B------:R-:W-:Y:S05]  /*bf10*/  BSYNC B0 ;  /* 0x0000000000007941 */ /* 0x000fea0003800000 */
.L_x_11657:
[----:B------:R-:W-:Y:S04]  /*bf20*/  BSSY B0, `(.L_x_11659) ;  /* 0x0000004000007945 */ /* 0x000fe80003800000 */
[----:B-1----:R-:W-:Y:S05]  /*bf30*/  @P0 BRA `(.L_x_11660) ;  /* 0x0000000000080947 */ /* 0x002fea0003800000 */
[----:B------:R-:W1:Y:S02]  /*bf40*/  SYNCS.PHASECHK.TRANS64.TRYWAIT P0, [R2+URZ], R3 ;  /* 0x00000003020075a7 */ /* 0x000e64000800017f */
[----:B-1----:R-:W-:Y:S05]  /*bf50*/  @!P0 BRA `(.L_x_11661) ;  /* 0x0000013c00a88947 */ /* 0x002fea0003800000 */
.L_x_11660:
[----:B------:R-:W-:Y:S05]  /*bf60*/  BSYNC B0 ;  /* 0x0000000000007941 */ /* 0x000fea0003800000 */
.L_x_11659:
        /* <DEDUP_REMOVED lines=796> */
.L_x_11663:
[----:B------:R-:W-:Y:S05]  /*f130*/  BSYNC B0 ;  /* 0x0000000000007941 */ /* 0x000fea0003800000 */
.L_x_11662:
        /* <DEDUP_REMOVED lines=9> */
.L_x_11645:
[----:B------:R-:W-:-:S13]  /*f1d0*/  ISETP.GE.AND P0, PT, R10, UR42, PT ;  /* 0x0000002a0a007c0c */ /* 0x000fda000bf06270 */
[----:B------:R-:W-:Y:S05]  /*f1e0*/  @!P0 BRA `(.L_x_11665) ;  /* 0x0000007000f88947 */ /* 0x000fea0003800000 */
.L_x_11698:
        /* <DEDUP_REMOVED lines=20> */
.L_x_11667:
[----:B------:R-:W-:Y:S05]  /*f330*/  BSYNC B0 ;  /* 0x0000000000007941 */ /* 0x000fea0003800000 */
.L_x_11666:
        /* <DEDUP_REMOVED lines=9> */
.L_x_11669:
[----:B------:R-:W-:Y:S05]  /*f3d0*/  BSYNC B0 ;  /* 0x0000000000007941 */ /* 0x000fea0003800000 */
.L_x_11668:
[----:B------:R-:W-:Y:S04]  /*f3e0*/  BSSY B0, `(.L_x_11670) ;  /* 0x0000006000007945 */ /* 0x000fe80003800000 */
[----:B--2---:R-:W-:Y:S05]  /*f3f0*/  @P0 BRA `(.L_x_11671) ;  /* 0x0000000000100947 */ /* 0x004fea0003800000 */
[----:B-----5:R-:W-:Y:S01]  /*f400*/  IMAD R6, R6, 0x8, R3 ;  /* 0x0000000806067824 */ /* 0x020fe200078e0203 */
[----:B------:R-:W-:-:S04]  /*f410*/  SHF.L.U32 R7, R7, 0x1f, RZ ;  /* 0x0000001f07077819 */ /* 0x000fc800000006ff */
[----:B------:R-:W2:Y:S02]  /*f420*/  SYNCS.PHASECHK.TRANS64.TRYWAIT P0, [R6+URZ], R7 ;  /* 0x00000007060075a7 */ /* 0x000ea4000800017f */
[----:B--2---:R-:W-:Y:S05]  /*f430*/  @!P0 BRA `(.L_x_11672) ;  /* 0x0000010800848947 */ /* 0x004fea0003800000 */
.L_x_11671:
[----:B------:R-:W-:Y:S05]  /*f440*/  BSYNC B0 ;  /* 0x0000000000007941 */ /* 0x000fea0003800000 */
.L_x_11670:
        /* <DEDUP_REMOVED lines=59> */
.L_x_11674:
[----:B------:R-:W-:Y:S05]  /*f800*/  BSYNC B0 ;  /* 0x0000000000007941 */ /* 0x000fea0003800000 */
.L_x_11673:
        /* <DEDUP_REMOVED lines=40> */
[----:B------:R-:W-:Y:S01]  /*fa90*/  FMUL.FTZ R33, R47, R8 ;  /* 0x000000082f217220 */ /* 0x000fe20000410000 */
[----:B------:R-:W-:-:S02]  /*faa0*/  LEA.HI R46, R40, R11, RZ, 0x2 ;  /* 0x0000000b282e7211 */ /* 0x000fc400078f10ff */
[--C-:B------:R-:W-:Y:S02]  /*fab0*/  SHF.R.S32.HI R40, RZ, 0x2, R45.reuse ;  /* 0x00000002ff287819 */ /* 0x100fe4000001142d */
[----:B------:R-:W-:Y:S02]  /*fac0*/  SHF.R.S32.HI R47, RZ, 0x1f, R45 ;  /* 0x0000001fff2f7819 */ /* 0x000fe4000001142d */
[----:B------:R-:W-:Y:S02]  /*fad0*/  LOP3.LUT R46, R46, 0xfffffffc, RZ, 0xc0, !PT ;  /* 0xfffffffc2e2e7812 */ /* 0x000fe400078ec0ff */
[----:B------:R-:W-:Y:S02]  /*fae0*/  LEA.HI R47, R47, R40, RZ, 0x3 ;  /* 0x000000282f2f7211 */ /* 0x000fe400078f18ff */
[----:B------:R-:W-:Y:S01]  /*faf0*/  LEA.HI R43, R43, R44, RZ, 0x5 ;  /* 0x0000002c2b2b7211 */ /* 0x000fe200078f28ff */
[----:B------:R-:W-:Y:S01]  /*fb00*/  IMAD.IADD R46, R11, 0x1, -R46 ;  /* 0x000000010b2e7824 */ /* 0x000fe200078e0a2e */
[----:B------:R-:W-:-:S02]  /*fb10*/  LOP3.LUT R47, R47, 0xfffffff8, RZ, 0xc0, !PT ;  /* 0xfffffff82f2f7812 */ /* 0x000fc400078ec0ff */
[----:B------:R-:W-:-:S03]  /*fb20*/  SHF.R.S32.HI R11, RZ, 0x7, R42 ;  /* 0x00000007ff0b7819 */ /* 0x000fc6000001142a */
[----:B------:R-:W-:Y:S01]  /*fb30*/  IMAD.IADD R47, R40, 0x1, -R47 ;  /* 0x00000001282f7824 */ /* 0x000fe200078e0a2f */
[----:B------:R-:W-:Y:S02]  /*fb40*/  LEA.HI R42, R42, R11, RZ, 0x1 ;  /* 0x0000000b2a2a7211 */ /* 0x000fe400078f08ff */
        /* <DEDUP_REMOVED lines=11> */
[----:B------:R-:W-:Y:S01]  /*fc00*/  @P0 SHF.R.U32.HI R43, RZ, R15, R14 ;  /* 0x0000000fff2b0219 */ /* 0x000fe2000001160e */
[----:B------:R-:W-:Y:S01]  /*fc10*/  IMAD.MOV.U32 R11, RZ, RZ, -0x60 ;  /* 0xffffffa0ff0b7424 */ /* 0x000fe200078e00ff */
[----:B------:R-:W-:Y:S01]  /*fc20*/  LOP3.LUT R45, R45, 0x7ffffffc, RZ, 0xc0, !PT ;  /* 0x7ffffffc2d2d7812 */ /* 0x000fe200078ec0ff */
[-C--:B------:R-:W-:Y:S02]  /*fc30*/  FMUL.FTZ R9, R26, R8.reuse ;  /* 0x000000081a097220 */ /* 0x080fe40000410000 */
        /* <DEDUP_REMOVED lines=106> */
.L_x_11680:
[----:B------:R-:W-:Y:S05]  /*102e0*/  BSYNC B2 ;  /* 0x0000000000027941 */ /* 0x000fea0003800000 */
.L_x_11679:
[----:B------:R-:W-:Y:S01]  /*102f0*/  LOP3.LUT R7, RZ, R7, RZ, 0x33, !PT ;  /* 0x00000007ff077212 */ /* 0x000fe200078e33ff */
[----:B------:R-:W-:Y:S06]  /*10300*/  BRA `(.L_x_11681) ;  /* 0x0000000000187947 */ /* 0x000fec0003800000 */
.L_x_11678:
[----:B------:R-:W-:-:S13]  /*10310*/  ISETP.NE.AND P0, PT, R4, 0x1, PT ;  /* 0x000000010400780c */ /* 0x000fda0003f05270 */
[----:B------:R-:W-:Y:S05]  /*10320*/  @!P0 BRA `(.L_x_11681) ;  /* 0x0000000000108947 */ /* 0x000fea0003800000 */
[----:B------:R-:W2:Y:S04]  /*10330*/  LDL R8, [R12+0x1c] ;  /* 0x00001c000c087983 */ /* 0x000ea80000100800 */
[----:B------:R-:W3:Y:S01]  /*10340*/  LDL R14, [R12+0x20] ;  /* 0x000020000c0e7983 */ /* 0x000ee20000100800 */
[----:B--2---:R-:W-:-:S05]  /*10350*/  IMAD.HI.U32 R7, R7, R8, RZ ;  /* 0x0000000807077227 */ /* 0x004fca00078e00ff */
[----:B---3--:R-:W-:-:S07]  /*10360*/  SHF.R.U32.HI R7, RZ, R14, R7 ;  /* 0x0000000eff077219 */ /* 0x008fce0000011607 */
.L_x_11681:
[----:B------:R-:W-:Y:S05]  /*10370*/  BSYNC B1 ;  /* 0x0000000000017941 */ /* 0x000fea0003800000 */
.L_x_11677:
[----:B------:R-:W-:-:S05]  /*10380*/  IMAD R7, R4, R7, R50 ;  /* 0x0000000704077224 */ /* 0x000fca00078e0232 */
[----:B------:R-:W-:Y:S02]  /*10390*/  VIMNMX R6, R6, R7, !PT ;  /* 0x0000000706067248 */ /* 0x000fe40007fe0100 */
[----:B------:R-:W-:-:S07]  /*103a0*/  VIADDMNMX R5, R7, R4, R5, PT ;  /* 0x0000000407057246 */ /* 0x000fce0003800105 */
.L_x_11676:
[----:B------:R-:W-:Y:S05]  /*103b0*/  BSYNC B0 ;  /* 0x0000000000007941 */ /* 0x000fea0003800000 */
.L_x_11675:
        /* <DEDUP_REMOVED lines=132> */
.L_x_11687:
[----:B------:R-:W-:Y:S05]  /*10c00*/  BSYNC B2 ;  /* 0x0000000000027941 */ /* 0x000fea0003800000 */
.L_x_11686:
[----:B------:R-:W-:Y:S01]  /*10c10*/  LOP3.LUT R3, RZ, R3, RZ, 0x33, !PT ;  /* 0x00000003ff037212 */ /* 0x000fe200078e33ff */
[----:B------:R-:W-:Y:S06]  /*10c20*/  BRA `(.L_x_11688) ;  /* 0x0000000000187947 */ /* 0x000fec0003800000 */
.L_x_11685:
[----:B------:R-:W-:-:S13]  /*10c30*/  ISETP.NE.AND P6, PT, R4, 0x1, PT ;  /* 0x000000010400780c */ /* 0x000fda0003fc5270 */
[----:B------:R-:W-:Y:S05]  /*10c40*/  @!P6 BRA `(.L_x_11688) ;  /* 0x000000000010e947 */ /* 0x000fea0003800000 */
[----:B------:R-:W2:Y:S04]  /*10c50*/  LDL R2, [R12+0x1c] ;  /* 0x00001c000c027983 */ /* 0x000ea80000100800 */
[----:B------:R-:W3:Y:S01]  /*10c60*/  LDL R8, [R12+0x20] ;  /* 0x000020000c087983 */ /* 0x000ee20000100800 */
[----:B--2---:R-:W-:-:S05]  /*10c70*/  IMAD.HI.U32 R3, R3, R2, RZ ;  /* 0x0000000203037227 */ /* 0x004fca00078e00ff */
[----:B---3--:R-:W-:-:S07]  /*10c80*/  SHF.R.U32.HI R3, RZ, R8, R3 ;  /* 0x00000008ff037219 */ /* 0x008fce0000011603 */
.L_x_11688:
[----:B------:R-:W-:Y:S05]  /*10c90*/  BSYNC B1 ;  /* 0x0000000000017941 */ /* 0x000fea0003800000 */
.L_x_11684:
[----:B------:R-:W-:-:S05]  /*10ca0*/  IMAD R3, R4, R3, R50 ;  /* 0x0000000304037224 */ /* 0x000fca00078e0232 */
[----:B------:R-:W-:Y:S02]  /*10cb0*/  VIADDMNMX R5, R3, R4, R5, PT ;  /* 0x0000000403057246 */ /* 0x000fe40003800105 */
[----:B------:R-:W-:-:S07]  /*10cc0*/  VIMNMX R6, R6, R3, !PT ;  /* 0x0000000306067248 */ /* 0x000fce0007fe0100 */
.L_x_11683:
[----:B------:R-:W-:Y:S05]  /*10cd0*/  BSYNC B0 ;  /* 0x0000000000007941 */ /* 0x000fea0003800000 */
.L_x_11682:
        /* <DEDUP_REMOVED lines=68> */
[----:B------:R-:W4:Y:S03]  /*11120*/  LDL.64 R102, [R1+0x3b8] ;  /* 0x0003b80001667983 */ /* 0x000f260000100a00 */
[----:B------:R-:W-:Y:S01]  /*11130*/  ISETP.LT.OR P0, PT, R5, 0x29, P0 ;  /* 0x000000290500780c */ /* 0x000fe20000701670 */
[----:B------:R-:W4:Y:S03]  /*11140*/  LDL R191, [R1+0x28] ;  /* 0x0000280001bf7983 */ /* 0x000f260000100800 */
        /* <DEDUP_REMOVED lines=32> */
[----:B------:R-:W-:Y:S02]  /*11350*/  ISETP.LT.OR P3, PT, R5, 0x51, P3 ;  /* 0x000000510500780c */ /* 0x000fe40001f61670 */
[----:B------:R-:W-:Y:S02]  /*11360*/  ISETP.GT.AND P0, PT, R6, 0x41, !P0 ;  /* 0x000000410600780c */ /* 0x000fe40004704270 */
[----:B------:R-:W-:Y:S02]  /*11370*/  ISETP.NE.AND P6, PT, R47, RZ, PT ;  /* 0x000000ff2f00720c */ /* 0x000fe40003fc5270 */
[C---:B------:R-:W-:Y:S02]  /*11380*/  ISETP.LT.OR P0, PT, R5.reuse, 0x42, P0 ;  /* 0x000000420500780c */ /* 0x040fe40000701670 */
[----:B------:R-:W-:-:S02]  /*11390*/  ISETP.LT.OR P1, PT, R5, 0x49, P1 ;  /* 0x000000490500780c */ /* 0x000fc40000f21670 */
[----:B------:R-:W-:Y:S02]  /*113a0*/  FSEL R134, R134, -INF , !P0 ;  /* 0xff80000086867808 */ /* 0x000fe40004000000 */
[----:B------:R-:W-:Y:S02]  /*113b0*/  FSEL R171, R171, -INF , !P1 ;  /* 0xff800000abab7808 */ /* 0x000fe40004800000 */
[----:B------:R-:W-:Y:S02]  /*113c0*/  FSEL R151, R151, -INF , !P2 ;  /* 0xff80000097977808 */ /* 0x000fe40005000000 */
[----:B------:R-:W-:Y:S02]  /*113d0*/  ISETP.LT.OR P4, PT, R5, 0x52, P4 ;  /* 0x000000520500780c */ /* 0x000fe40002781670 */
[----:B------:R-:W-:Y:S02]  /*113e0*/  FSEL R173, R173, -INF , !P3 ;  /* 0xff800000adad7808 */ /* 0x000fe40005800000 */
[----:B------:R-:W-:-:S02]  /*113f0*/  ISETP.GT.AND P0, PT, R6, 0x59, !P6 ;  /* 0x000000590600780c */ /* 0x000fc40007704270 */
[----:B------:R-:W-:Y:S02]  /*11400*/  ISETP.LT.OR P5, PT, R5, 0x59, P5 ;  /* 0x000000590500780c */ /* 0x000fe40002fa1670 */
[----:B------:R-:W-:Y:S02]  /*11410*/  FSEL R13, R13, -INF , !P4 ;  /* 0xff8000000d0d7808 */ /* 0x000fe40006000000 */
[----:B------:R-:W-:Y:S02]  /*11420*/  ISETP.LT.OR P0, PT, R5, 0x5a, P0 ;  /* 0x0000005a0500780c */ /* 0x000fe40000701670 */
[----:B------:R-:W-:Y:S02]  /*11430*/  FSEL R15, R15, -INF , !P5 ;  /* 0xff8000000f0f7808 */ /* 0x000fe40006800000 */
[----:B------:R-:W-:Y:S02]  /*11440*/  FSEL R11, R11, -INF , !P0 ;  /* 0xff8000000b0b7808 */ /* 0x000fe40004000000 */
        /* <DEDUP_REMOVED lines=44> */
[----:B------:R-:W-:-:S04]  /*11710*/  FMNMX.FTZ R2, R173, R2, !PT ;  /* 0x00000002ad027209 */ /* 0x000fc80007810000 */
[----:B------:R-:W-:Y:S01]  /*11720*/  FMNMX.FTZ R2, R13, R2, !PT ;  /* 0x000000020d027209 */ /* 0x000fe20007810000 */
[----:B------:R-:W0:Y:S03]  /*11730*/  SHFL.BFLY PT, R7, R4, 0x2, 0x1f ;  /* 0x0c401f0004077f89 */ /* 0x000e2600000e0000 */
[----:B------:R-:W-:-:S04]  /*11740*/  FMNMX.FTZ R2, R15, R2, !PT ;  /* 0x000000020f027209 */ /* 0x000fc80007810000 */
[----:B------:R-:W-:Y:S02]  /*11750*/  FMNMX.FTZ R5, R11, R2, !PT ;  /* 0x000000020b057209 */ /* 0x000fe40007810000 */
[----:B------:R-:W2:Y:S04]  /*11760*/  LDL.64 R2, [R1+0x3f0] ;  /* 0x0003f00001027983 */ /* 0x000ea80000100a00 */
[----:B------:R-:W-:Y:S04]  /*11770*/  STL.64 [R1+0x3e0], R4 ;  /* 0x0003e00401007387 */ /* 0x000fe80000100a00 */
[----:B------:R-:W3:Y:S01]  /*11780*/  LDL R21, [R1+0x3e4] ;  /* 0x0003e40001157983 */ /* 0x000ee20000100800 */
[----:B0-----:R-:W-:-:S05]  /*11790*/  FMNMX.FTZ R7, R4, R7, !PT ;  /* 0x0000000704077209 */ /* 0x001fca0007810000 */
[----:B------:R-:W0:Y:S02]  /*117a0*/  SHFL.BFLY PT, R14, R7, 0x1, 0x1f ;  /* 0x0c201f00070e7f89 */ /* 0x000e2400000e0000 */
[----:B0-----:R-:W-:Y:S02]  /*117b0*/  FMNMX.FTZ R6, R7, R14, !PT ;  /* 0x0000000e07067209 */ /* 0x001fe40007810000 */
[----:B------:R-:W4:Y:S04]  /*117c0*/  LDL R14, [R1+0x400] ;  /* 0x00040000010e7983 */ /* 0x000f280000100800 */
[----:B------:R-:W-:Y:S04]  /*117d0*/  STL [R1+0x3e0], R6 ;  /* 0x0003e00601007387 */ /* 0x000fe80000100800 */
[----:B------:R-:W4:Y:S04]  /*117e0*/  LDL R25, [R1+0x3e0] ;  /* 0x0003e00001197983 */ /* 0x000f280000100800 */
[----:B---3--:R-:W0:Y:S02]  /*117f0*/  SHFL.BFLY PT, R4, R21, 0x2, 0x1f ;  /* 0x0c401f0015047f89 */ /* 0x008e2400000e0000 */
[----:B0-----:R-:W-:-:S05]  /*11800*/  FMNMX.FTZ R5, R4, R21, !PT ;  /* 0x0000001504057209 */ /* 0x001fca0007810000 */
[----:B------:R-:W0:Y:S01]  /*11810*/  SHFL.BFLY PT, R202, R5, 0x1, 0x1f ;  /* 0x0c201f0005ca7f89 */ /* 0x000e2200000e0000 */
[----:B----4-:R-:W-:Y:S01]  /*11820*/  FMUL.FTZ R7, R14, R25 ;  /* 0x000000190e077220 */ /* 0x010fe20000410000 */
[----:B------:R-:W-:-:S04]  /*11830*/  FSETP.NEU.FTZ.AND P0, PT, R25, -INF , PT ;  /* 0xff8000001900780b */ /* 0x000fc80003f1d000 */
[----:B------:R-:W-:Y:S02]  /*11840*/  FSEL R7, R7, RZ, P0 ;  /* 0x000000ff07077208 */ /* 0x000fe40000000000 */
[----:B0-----:R-:W-:Y:S02]  /*11850*/  FMNMX.FTZ R202, R5, R202, !PT ;  /* 0x000000ca05ca7209 */ /* 0x001fe40007810000 */
        /* <DEDUP_REMOVED lines=26> */
[----:B------:R-:W-:Y:S01]  /*11a00*/  FMUL.FTZ R7, R202, R14 ;  /* 0x0000000eca077220 */ /* 0x000fe20000410000 */
        /* <DEDUP_REMOVED lines=60> */
[-CC-:B------:R-:W-:Y:S01]  /*11dd0*/  FFMA.FTZ R173, R173, R14.reuse, -R7.reuse ;  /* 0x0000000eadad7223 */ /* 0x180fe20000010807 */
[----:B------:R-:W2:Y:S06]  /*11de0*/  LDL.64 R54, [R1+0x1e8] ;  /* 0x0001e80001367983 */ /* 0x000eac0000100a00 */
[----:B------:R-:W-:Y:S01]  /*11df0*/  MUFU.EX2 R168, R168 ;  /* 0x000000a800a87308 */ /* 0x000fe20000000800 */
[----:B------:R-:W-:-:S07]  /*11e00*/  FFMA.FTZ R13, R13, R14, -R7 ;  /* 0x0000000e0d0d7223 */ /* 0x000fce0000010807 */
[----:B------:R-:W-:Y:S01]  /*11e10*/  MUFU.EX2 R170, R170 ;  /* 0x000000aa00aa7308 */ /* 0x000fe20000000800 */
[----:B------:R-:W-:-:S07]  /*11e20*/  FFMA.FTZ R175, R15, R14, -R7 ;  /* 0x0000000e0faf7223 */ /* 0x000fce0000010807 */
[----:B------:R-:W-:Y:S01]  /*11e30*/  MUFU.EX2 R144, R144 ;  /* 0x0000009000907308 */ /* 0x000fe20000000800 */
[----:B------:R-:W-:Y:S01]  /*11e40*/  FFMA.FTZ R11, R11, R14, -R7 ;  /* 0x0000000e0b0b7223 */ /* 0x000fe20000010807 */
[----:B------:R-:W2:Y:S04]  /*11e50*/  LDL.64 R46, [R1+0x228] ;  /* 0x00022800012e7983 */ /* 0x000ea80000100a00 */
[----:B------:R-:W2:Y:S02]  /*11e60*/  LDL.64 R42, [R1+0x258] ;  /* 0x00025800012a7983 */ /* 0x000ea40000100a00 */
[----:B------:R-:W1:Y:S01]  /*11e70*/  MUFU.EX2 R179, R179 ;  /* 0x000000b300b37308 */ /* 0x000e620000000800 */
[----:B0-----:R-:W-:Y:S01]  /*11e80*/  FFMA.FTZ R3, R3, R150, R153 ;  /* 0x0000009603037223 */ /* 0x001fe20000010099 */
[----:B------:R-:W2:Y:S06]  /*11e90*/  LDL.64 R40, [R1+0x268] ;  /* 0x0002680001287983 */ /* 0x000eac0000100a00 */
[----:B------:R-:W-:Y:S08]  /*11ea0*/  MUFU.EX2 R172, R172 ;  /* 0x000000ac00ac7308 */ /* 0x000ff00000000800 */
[----:B------:R-:W-:Y:S08]  /*11eb0*/  MUFU.EX2 R143, R143 ;  /* 0x0000008f008f7308 */ /* 0x000ff00000000800 */
[----:B------:R-:W-:Y:S08]  /*11ec0*/  MUFU.EX2 R174, R174 ;  /* 0x000000ae00ae7308 */ /* 0x000ff00000000800 */
[----:B------:R-:W-:Y:S01]  /*11ed0*/  MUFU.EX2 R183, R183 ;  /* 0x000000b700b77308 */ /* 0x000fe20000000800 */
[C---:B------:R-:W-:Y:S01]  /*11ee0*/  FMUL.FTZ R99, R190.reuse, R99 ;  /* 0x00000063be637220 */ /* 0x040fe20000410000 */
[----:B------:R-:W-:Y:S01]  /*11ef0*/  FMUL.FTZ R98, R190, R98 ;  /* 0x00000062be627220 */ /* 0x000fe20000410000 */
        /* <DEDUP_REMOVED lines=78> */
[----:B0-----:R-:W-:Y:S01]  /*123e0*/  FADD.FTZ R2, R13, R2 ;  /* 0x000000020d027221 */ /* 0x001fe20000010000 */
[----:B------:R0:W-:Y:S02]  /*123f0*/  STL.64 [R1+0x3c0], R98 ;  /* 0x0003c06201007387 */ /* 0x0001e40000100a00 */
[----:B------:R-:W-:Y:S02]  /*12400*/  FADD.FTZ R96, R174, R3 ;  /* 0x00000003ae607221 */ /* 0x000fe40000010000 */
[----:B------:R-:W2:Y:S01]  /*12410*/  LDL.64 R4, [R1+0x2e8] ;  /* 0x0002e80001047983 */ /* 0x000ea20000100a00 */
[----:B-1----:R-:W-:Y:S01]  /*12420*/  FADD.FTZ R100, R175, R2 ;  /* 0x00000002af647221 */ /* 0x002fe20000010000 */
[----:B------:R-:W-:Y:S02]  /*12430*/  FADD.FTZ R2, R183, R96 ;  /* 0x00000060b7027221 */ /* 0x000fe40000010000 */
[----:B------:R-:W2:Y:S04]  /*12440*/  LDL.64 R6, [R1+0x328] ;  /* 0x0003280001067983 */ /* 0x000ea80000100a00 */
[----:B------:R-:W2:Y:S01]  /*12450*/  LDL.64 R96, [R1+0x338] ;  /* 0x0003380001607983 */ /* 0x000ea20000100a00 */
[----:B---3--:R-:W-:-:S03]  /*12460*/  FADD.FTZ R3, R11, R100 ;  /* 0x000000640b037221 */ /* 0x008fc60000010000 */
[----:B------:R-:W3:Y:S04]  /*12470*/  LDL.64 R100, [R1+0x388] ;  /* 0x0003880001647983 */ /* 0x000ee80000100a00 */
[----:B0-----:R-:W3:Y:S04]  /*12480*/  LDL.64 R98, [R1+0x398] ;  /* 0x0003980001627983 */ /* 0x001ee80000100a00 */
        /* <DEDUP_REMOVED lines=83> */
[----:B------:R-:W-:Y:S01]  /*129c0*/  FMUL.FTZ R80, R190, R80 ;  /* 0x00000050be507220 */ /* 0x000fe20000410000 */
[C---:B------:R-:W-:Y:S01]  /*129d0*/  FMUL.FTZ R106, R150.reuse, R106 ;  /* 0x0000006a966a7220 */ /* 0x040fe20000410000 */
[----:B------:R-:W-:Y:S01]  /*129e0*/  FMUL.FTZ R105, R150, R105 ;  /* 0x0000006996697220 */ /* 0x000fe20000410000 */
        /* <DEDUP_REMOVED lines=36> */
[C---:B------:R-:W-:Y:S01]  /*12c30*/  FMUL.FTZ R15, R150.reuse, R15 ;  /* 0x0000000f960f7220 */ /* 0x040fe20000410000 */
[----:B------:R-:W-:Y:S02]  /*12c40*/  FMUL.FTZ R14, R150, R14 ;  /* 0x0000000e960e7220 */ /* 0x000fe40000410000 */
[----:B------:R0:W-:Y:S01]  /*12c50*/  STL.64 [R1+0x220], R124 ;  /* 0x0002207c01007387 */ /* 0x0001e20000100a00 */
[----:B------:R-:W-:-:S03]  /*12c60*/  LOP3.LUT R191, R191, 0x1, RZ, 0xfc, !PT ;  /* 0x00000001bfbf7812 */ /* 0x000fc600078efcff */
        /* <DEDUP_REMOVED lines=95> */
.L_x_11690:
[----:B------:R-:W-:Y:S05]  /*13260*/  BSYNC B0 ;  /* 0x0000000000007941 */ /* 0x000fea0003800000 */
.L_x_11689:
        /* <DEDUP_REMOVED lines=8> */
.L_x_11692:
[----:B------:R-:W-:Y:S05]  /*132f0*/  BSYNC B0 ;  /* 0x0000000000007941 */ /* 0x000fea0003800000 */
.L_x_11691:
[----:B------:R-:W-:Y:S04]  /*13300*/  BSSY B0, `(.L_x_11693) ;  /* 0x0000004000007945 */ /* 0x000fe80003800000 */
[----:B-1----:R-:W-:Y:S05]  /*13310*/  @P0 BRA `(.L_x_11694) ;  /* 0x0000000000080947 */ /* 0x002fea0003800000 */
[----:B------:R-:W1:Y:S02]  /*13320*/  SYNCS.PHASECHK.TRANS64.TRYWAIT P0, [R2+URZ], R3 ;  /* 0x00000003020075a7 */ /* 0x000e64000800017f */
[----:B-1----:R-:W-:Y:S05]  /*13330*/  @!P0 BRA `(.L_x_11695) ;  /* 0x000000c800d88947 */ /* 0x002fea0003800000 */
.L_x_11694:
[----:B------:R-:W-:Y:S05]  /*13340*/  BSYNC B0 ;  /* 0x0000000000007941 */ /* 0x000fea0003800000 */
.L_x_11693:
        /* <DEDUP_REMOVED lines=798> */
.L_x_11697:
[----:B------:R-:W-:Y:S05]  /*16530*/  BSYNC B0 ;  /* 0x0000000000007941 */ /* 0x000fea0003800000 */
.L_x_11696:
        /* <DEDUP_REMOVED lines=9> */
.L_x_11665:
        /* <DEDUP_REMOVED lines=308> */
.L_x_11700:
[----:B------:R-:W-:Y:S05]  /*17910*/  BSYNC B0 ;  /* 0x0000000000007941 */ /* 0x000fea0003800000 */
.L_x_11699:
[----:B------:R-:W-:-:S12]  /*17920*/  UIADD3 UR61, UR61, 0x1, URZ ;  /* 0x000000013d3d7890 */ /* 0x000fd8000fffe03f */
.L_x_11598:
[----:B------:R-:W2:Y:S08]  /*17930*/  S2UR UR12, SR_CgaCtaId ;  /* 0x00000000000c79c3 */ /* 0x000eb00000008800 */
[----:B------:R-:W-:Y:S06]  /*17940*/  BAR.SYNC.DEFER_BLOCKING 0x5, 0x180 ;  /* 0x0146000000007b1d */ /* 0x000fec0000010000 */
[----:B------:R-:W-:Y:S01]  /*17950*/  UMOV UR44, 0x400 ;  /* 0x00000400002c7882 */ /* 0x000fe20000000000 */
[----:B------:R-:W-:Y:S01]  /*17960*/  BSSY B0, `(.L_x_11701) ;  /* 0x0000293000007945 */ /* 0x000fe20003800000 */
[----:B--2---:R-:W-:-:S09]  /*17970*/  ULEA UR44, UR12, UR44, 0x18 ;  /* 0x0000002c0c2c7291 */ /* 0x004fd2000f8ec03f */
[----:B0-----:R-:W0:Y:S02]  /*17980*/  LDS.128 R4, [UR44+0x228d0] ;  /* 0x0228d02cff047984 */ /* 0x001e240008000c00 */
[----:B0-----:R-:W-:Y:S02]  /*17990*/  R2UR UR5, R5 ;  /* 0x00000000050572ca */ /* 0x001fe400000e0000 */
[----:B------:R-:W-:Y:S02]  /*179a0*/  R2UR UR7, R6 ;  /* 0x00000000060772ca */ /* 0x000fe400000e0000 */
[----:B------:R-:W-:Y:S01]  /*179b0*/  R2UR UR6, R7 ;  /* 0x00000000070672ca */ /* 0x000fe200000e0000 */
[----:B------:R-:W-:Y:S06]  /*179c0*/  BAR.ARV 0x4, 0x180 ;  /* 0x0106000000007b1d */ /* 0x000fec0000002000 */
[----:B------:R-:W-:Y:S08]  /*179d0*/  @P0 BRA `(.L_x_11702) ;  /* 0x0000001800d00947 */ /* 0x000ff00003800000 */
[----:B------:R-:W2:Y:S01]  /*179e0*/  LDL.128 R136, [R1+0x1d0] ;  /* 0x0001d00001887983 */ /* 0x000ea20000100c00 */
[----:B------:R-:W-:-:S03]  /*179f0*/  ULDC.64 UR8, c[0x0][0xc00] ;  /* 0x0003000000087ab9 */ /* 0x000fc60000000a00 */
        /* <DEDUP_REMOVED lines=31> */
[----:B------:R-:W-:-:S04]  /*17bf0*/  UISETP.NE.U32.AND UP0, UPT, UR8, URZ, UPT ;  /* 0x0000003f0800728c */ /* 0x000fc8000bf05070 */
[----:B------:R-:W-:-:S03]  /*17c00*/  UISETP.NE.AND.EX UP0, UPT, UR9, URZ, UPT, UP0 ;  /* 0x0000003f0900728c */ /* 0x000fc6000bf05300 */
[----:B------:R-:W-:Y:S02]  /*17c10*/  ULDC.64 UR8, c[0x0][0xc00] ;  /* 0x0003000000087ab9 */ /* 0x000fe40000000a00 */
[----:B------:R-:W-:-:S06]  /*17c20*/  UIMAD.WIDE UR8, UR60, 0x4, UR8 ;  /* 0x000000043c0878a5 */ /* 0x000fcc000f8e0208 */
[----:B------:R-:W-:Y:S02]  /*17c30*/  IMAD.U32 R2, RZ, RZ, UR8 ;  /* 0x00000008ff027e24 */ /* 0x000fe4000f8e00ff */
[----:B------:R-:W-:Y:S01]  /*17c40*/  IMAD.U32 R3, RZ, RZ, UR9 ;  /* 0x00000009ff037e24 */ /* 0x000fe2000f8e00ff */
[----:B------:R-:W-:Y:S02]  /*17c50*/  ULDC.64 UR8, c[0x0][0xc08] ;  /* 0x0003020000087ab9 */ /* 0x000fe40000000a00 */
[----:B------:R-:W-:-:S04]  /*17c60*/  UISETP.NE.U32.AND UP1, UPT, UR8, URZ, UPT ;  /* 0x0000003f0800728c */ /* 0x000fc8000bf25070 */
[----:B------:R-:W-:Y:S01]  /*17c70*/  UISETP.NE.AND.EX UP1, UPT, UR9, URZ, UPT, UP1 ;  /* 0x0000003f0900728c */ /* 0x000fe2000bf25310 */
[----:B------:R-:W-:Y:S01]  /*17c80*/  PLOP3.LUT P1, PT, PT, PT, UP0, 0x80, 0x0 ;  /* 0x000000000000781c */ /* 0x000fe20003f2f008 */
[----:B------:R-:W-:Y:S04]  /*17c90*/  BAR.SYNC.DEFER_BLOCKING 0x1, 0x100 ;  /* 0x0044000000007b1d */ /* 0x000fe80000010000 */
[----:B------:R-:W-:-:S05]  /*17ca0*/  PLOP3.LUT P2, PT, PT, PT, UP1, 0x80, 0x0 ;  /* 0x000000000000781c */ /* 0x000fca0003f4f018 */
[----:B------:R-:W-:Y:S02]  /*17cb0*/  @UP1 ULDC.64 UR8, c[0x0][0xc08] ;  /* 0x0003020000081ab9 */ /* 0x000fe40000000a00 */
[----:B------:R-:W-:Y:S01]  /*17cc0*/  @UP1 UIMAD.WIDE UR8, UR60, 0x4, UR8 ;  /* 0x000000043c0818a5 */ /* 0x000fe2000f8e0208 */
[----:B------:R-:W-:Y:S01]  /*17cd0*/  ULDC UR4, c[0x0][0xa88] ;  /* 0x0002a20000047ab9 */ /* 0x000fe20000000800 */
[----:B--2---:R-:W-:Y:S02]  /*17ce0*/  F2FP.BF16.F32.PACK_AB R136, R137, R136 ;  /* 0x000000888988723e */ /* 0x004fe400000010ff */
[----:B------:R-:W-:Y:S02]  /*17cf0*/  F2FP.BF16.F32.PACK_AB R137, R139, R138 ;  /* 0x0000008a8b89723e */ /* 0x000fe400000010ff */
[----:B---3--:R-:W-:Y:S02]  /*17d00*/  F2FP.BF16.F32.PACK_AB R8, R9, R8 ;  /* 0x000000080908723e */ /* 0x008fe400000010ff */
[----:B------:R-:W-:-:S02]  /*17d10*/  F2FP.BF16.F32.PACK_AB R9, R11, R10 ;  /* 0x0000000a0b09723e */ /* 0x000fc400000010ff */
[----:B----4-:R-:W-:Y:S02]  /*17d20*/  F2FP.BF16.F32.PACK_AB R138, R5, R4 ;  /* 0x00000004058a723e */ /* 0x010fe400000010ff */
        /* <DEDUP_REMOVED lines=48> */
[----:B------:R-:W-:Y:S02]  /*18030*/  F2FP.BF16.F32.PACK_AB R120, R121, R120 ;  /* 0x000000787978723e */ /* 0x000fe400000010ff */
[----:B------:R-:W-:Y:S01]  /*18040*/  F2FP.BF16.F32.PACK_AB R128, R129, R128 ;  /* 0x000000808180723e */ /* 0x000fe200000010ff */
[----:B------:R-:W-:Y:S01]  /*18050*/  IMAD.U32 R5, RZ, RZ, UR4 ;  /* 0x00000004ff057e24 */ /* 0x000fe2000f8e00ff */
[----:B------:R-:W-:Y:S01]  /*18060*/  F2FP.BF16.F32.PACK_AB R91, R95, R94 ;  /* 0x0000005e5f5b723e */ /* 0x000fe200000010ff */
[----:B------:R-:W-:Y:S01]  /*18070*/  IMAD.U32 R6, RZ, RZ, UR8 ;  /* 0x00000008ff067e24 */ /* 0x000fe2000f8e00ff */
[----:B------:R-:W-:Y:S01]  /*18080*/  F2FP.BF16.F32.PACK_AB R97, R99, R98 ;  /* 0x000000626361723e */ /* 0x000fe200000010ff */
[----:B------:R0:W-:Y:S01]  /*18090*/  STSM.16.M88.4 [R215], R64 ;  /* 0x00000040d7007844 */ /* 0x0001e20000000200 */
[----:B------:R-:W-:Y:S01]  /*180a0*/  F2FP.BF16.F32.PACK_AB R98, R101, R100 ;  /* 0x000000646562723e */ /* 0x000fe200000010ff */
[----:B------:R-:W-:Y:S01]  /*180b0*/  IMAD.U32 R7, RZ, RZ, UR9 ;  /* 0x00000009ff077e24 */ /* 0x000fe2000f8e00ff */
[----:B------:R-:W-:Y:S01]  /*180c0*/  F2FP.BF16.F32.PACK_AB R99, R103, R102 ;  /* 0x000000666763723e */ /* 0x000fe200000010ff */
[----:B------:R-:W2:Y:S01]  /*180d0*/  LDC R76, c[0x0][0xbe8] ;  /* 0x0002fa00ff4c7b82 */ /* 0x000ea20000000800 */
[----:B------:R-:W-:Y:S01]  /*180e0*/  F2FP.BF16.F32.PACK_AB R105, R107, R106 ;  /* 0x0000006a6b69723e */ /* 0x000fe200000010ff */
[----:B------:R0:W-:Y:S01]  /*180f0*/  STSM.16.M88.4 [R214], R72 ;  /* 0x00000048d6007844 */ /* 0x0001e20000000200 */
        /* <DEDUP_REMOVED lines=8> */
[----:B------:R-:W-:-:S02]  /*18180*/  F2FP.BF16.F32.PACK_AB R122, R125, R124 ;  /* 0x0000007c7d7a723e */ /* 0x000fc400000010ff */
[----:B------:R-:W-:Y:S02]  /*18190*/  F2FP.BF16.F32.PACK_AB R123, R127, R126 ;  /* 0x0000007e7f7b723e */ /* 0x000fe400000010ff */
[----:B------:R-:W-:Y:S01]  /*181a0*/  F2FP.BF16.F32.PACK_AB R129, R131, R130 ;  /* 0x000000828381723e */ /* 0x000fe200000010ff */
[----:B------:R0:W-:Y:S01]  /*181b0*/  STSM.16.M88.4 [R211], R96 ;  /* 0x00000060d3007844 */ /* 0x0001e20000000200 */
[----:B------:R-:W-:Y:S02]  /*181c0*/  F2FP.BF16.F32.PACK_AB R130, R133, R132 ;  /* 0x000000848582723e */ /* 0x000fe400000010ff */
[----:B------:R-:W-:Y:S01]  /*181d0*/  F2FP.BF16.F32.PACK_AB R131, R135, R134 ;  /* 0x000000868783723e */ /* 0x000fe200000010ff */
[----:B------:R0:W-:Y:S04]  /*181e0*/  STSM.16.M88.4 [R210], R104 ;  /* 0x00000068d2007844 */ /* 0x0001e80000000200 */
[----:B------:R0:W-:Y:S04]  /*181f0*/  STSM.16.M88.4 [R209], R112 ;  /* 0x00000070d1007844 */ /* 0x0001e80000000200 */
[----:B------:R0:W-:Y:S04]  /*18200*/  STSM.16.M88.4 [R208], R120 ;  /* 0x00000078d0007844 */ /* 0x0001e80000000200 */
[----:B------:R0:W-:Y:S01]  /*18210*/  STSM.16.M88.4 [R207], R128 ;  /* 0x00000080cf007844 */ /* 0x0001e20000000200 */
[----:B------:R-:W-:Y:S06]  /*18220*/  BAR.SYNC.DEFER_BLOCKING 0x1, 0x100 ;  /* 0x0044000000007b1d */ /* 0x000fec0000010000 */
[----:B-1----:R-:W3:Y:S04]  /*18230*/  @P1 LDG.E R0, desc[UR36][R2.64] ;  /* 0x0000002402001981 */ /* 0x002ee8000c1e1900 */
[----:B------:R0:W5:Y:S01]  /*18240*/  @P2 LDG.E R5, desc[UR36][R6.64] ;  /* 0x0000002406052981 */ /* 0x000162000c1e1900 */
[----:B------:R-:W-:Y:S01]  /*18250*/  UMOV UR4, URZ ;  /* 0x0000003f00047c82 */ /* 0x000fe20008000000 */
[----:B------:R-:W-:-:S02]  /*18260*/  LOP3.LUT P0, RZ, R203, 0x3, RZ, 0xc0, !PT ;  /* 0x00000003cbff7812 */ /* 0x000fc4000780c0ff */
[----:B---3--:R-:W-:Y:S01]  /*18270*/  @P1 R2UR UR4, R0 ;  /* 0x00000000000412ca */ /* 0x008fe200000e0000 */
[----:B0-2---:R-:W-:-:S14]  /*18280*/  @P2 BRA `(.L_x_11703) ;  /* 0x0000000000102947 */ /* 0x005fdc0003800000 */
[----:B------:R-:W-:Y:S05]  /*18290*/  @!P1 BRA `(.L_x_11703) ;  /* 0x00000000000c9947 */ /* 0x000fea0003800000 */
[----:B------:R-:W2:Y:S04]  /*182a0*/  LDG.E R0, desc[UR36][R2.64] ;  /* 0x0000002402007981 */ /* 0x000ea8000c1e1900 */
[----:B-----5:R-:W2:Y:S02]  /*182b0*/  LDG.E R5, desc[UR36][R2.64+0x4] ;  /* 0x0000042402057981 */ /* 0x020ea4000c1e1900 */
[----:B--2---:R-:W-:-:S07]  /*182c0*/  IMAD.IADD R5, R5, 0x1, -R0 ;  /* 0x0000000105057824 */ /* 0x004fce00078e0a00 */
.L_x_11703:
[----:B-----5:R-:W-:Y:S02]  /*182d0*/  IMAD R20, R5, R76, RZ ;  /* 0x0000004c05147224 */ /* 0x020fe400078e02ff */
[----:B------:R-:W-:Y:S01]  /*182e0*/  VIADD R13, R196, UR58 ;  /* 0x0000003ac40d7c36 */ /* 0x000fe20008000000 */
[----:B------:R-:W-:Y:S01]  /*182f0*/  ISETP.NE.AND P1, PT, R76, 0x1, PT ;  /* 0x000000014c00780c */ /* 0x000fe20003f25270 */
[----:B------:R-:W-:Y:S01]  /*18300*/  USHF.R.S32.HI UR18, URZ, 0x1f, UR59 ;  /* 0x0000001f3f127899 */ /* 0x000fe2000801143b */
[----:B------:R-:W-:Y:S02]  /*18310*/  ULDC.64 UR16, c[0x0][0xb90] ;  /* 0x0002e40000107ab9 */ /* 0x000fe40000000a00 */
[----:B------:R-:W-:-:S09]  /*18320*/  ISETP.GE.OR P2, PT, R13, R20, P0 ;  /* 0x000000140d00720c */ /* 0x000fd20000746670 */
[----:B------:R-:W0:Y:S04]  /*18330*/  @P1 LDC R2, c[0x0][0xbec] ;  /* 0x0002fb00ff021b82 */ /* 0x000e280000000800 */
[----:B------:R-:W2:Y:S01]  /*18340*/  @!P2 LDL R11, [R1+0x3f0] ;  /* 0x0003f000010ba983 */ /* 0x000ea20000100800 */
[----:B------:R-:W-:Y:S01]  /*18350*/  VIADD R5, R224, UR58 ;  /* 0x0000003ae0057c36 */ /* 0x000fe20008000000 */
[----:B------:R-:W-:Y:S02]  /*18360*/  USHF.R.S32.HI UR13, URZ, 0x1f, UR60 ;  /* 0x0000001f3f0d7899 */ /* 0x000fe4000801143c */
[----:B------:R-:W1:Y:S01]  /*18370*/  @P1 LDC R3, c[0x0][0xbf0] ;  /* 0x0002fc00ff031b82 */ /* 0x000e620000000800 */
[----:B------:R-:W-:Y:S01]  /*18380*/  USHF.R.S32.HI UR9, URZ, 0x1f, UR4 ;  /* 0x0000001f3f097899 */ /* 0x000fe20008011404 */
[----:B------:R-:W-:Y:S01]  /*18390*/  IMAD.MOV.U32 R0, RZ, RZ, R5 ;  /* 0x000000ffff007224 */ /* 0x000fe200078e0005 */
[----:B------:R-:W-:Y:S01]  /*183a0*/  UIMAD UR14, UR18, UR16, URZ ;  /* 0x00000010120e72a4 */ /* 0x000fe2000f8e023f */
[----:B------:R-:W-:Y:S01]  /*183b0*/  UMOV UR8, UR4 ;  /* 0x0000000400087c82 */ /* 0x000fe20008000000 */
[----:B------:R-:W-:-:S02]  /*183c0*/  USEL UR13, UR13, URZ, !UP0 ;  /* 0x0000003f0d0d7287 */ /* 0x000fc4000c000000 */
[----:B------:R-:W-:Y:S01]  /*183d0*/  UIMAD.WIDE.U32 UR10, UR59, UR16, UR8 ;  /* 0x000000103b0a72a5 */ /* 0x000fe2000f8e0008 */
[----:B------:R-:W3:Y:S01]  /*183e0*/  @P1 LDC R77, c[0x0][0xbf0] ;  /* 0x0002fc00ff4d1b82 */ /* 0x000ee20000000800 */
[----:B------:R-:W-:Y:S02]  /*183f0*/  UIMAD UR14, UR59, UR17, UR14 ;  /* 0x000000113b0e72a4 */ /* 0x000fe4000f8e020e */
[----:B------:R-:W-:Y:S01]  /*18400*/  USEL UR19, UR60, URZ, !UP0 ;  /* 0x0000003f3c137287 */ /* 0x000fe2000c000000 */
[----:B------:R-:W-:Y:S01]  /*18410*/  ULDC.64 UR16, c[0x0][0xb98] ;  /* 0x0002e60000107ab9 */ /* 0x000fe20000000a00 */
[----:B------:R-:W-:Y:S01]  /*18420*/  UIADD3 UR11, UR11, UR14, URZ ;  /* 0x0000000e0b0b7290 */ /* 0x000fe2000fffe03f */
[----:B0-----:R-:W-:Y:S01]  /*18430*/  @P1 IMAD.HI.U32 R2, R5, R2, RZ ;  /* 0x0000000205021227 */ /* 0x001fe200078e00ff */
[----:B------:R-:W-:Y:S02]  /*18440*/  UIMAD UR8, UR13, UR16, URZ ;  /* 0x000000100d0872a4 */ /* 0x000fe4000f8e023f */
[----:B------:R-:W-:-:S02]  /*18450*/  UIMAD.WIDE.U32 UR10, UR19, UR16, UR10 ;  /* 0x00000010130a72a5 */ /* 0x000fc4000f8e000a */
[----:B------:R-:W-:Y:S01]  /*18460*/  UIMAD UR8, UR19, UR17, UR8 ;  /* 0x00000011130872a4 */ /* 0x000fe2000f8e0208 */
[----:B------:R-:W-:Y:S01]  /*18470*/  ULDC.64 UR14, c[0x0][0xb88] ;  /* 0x0002e200000e7ab9 */ /* 0x000fe20000000a00 */
[----:B-1----:R-:W-:-:S04]  /*18480*/  @P1 SHF.R.U32.HI R0, RZ, R3, R2 ;  /* 0x00000003ff001219 */ /* 0x002fc80000011602 */
[----:B------:R-:W-:Y:S01]  /*18490*/  IMAD.U32 R7, RZ, RZ, UR8 ;  /* 0x00000008ff077e24 */ /* 0x000fe2000f8e00ff */
[--C-:B------:R-:W-:Y:S01]  /*184a0*/  SHF.R.S32.HI R4, RZ, 0x1f, R0.reuse ;  /* 0x0000001fff047819 */ /* 0x100fe20000011400 */
[----:B------:R-:W-:-:S04]  /*184b0*/  IMAD.MOV R2, RZ, RZ, -R0 ;  /* 0x000000ffff027224 */ /* 0x000fc800078e0a00 */
[----:B------:R-:W-:Y:S01]  /*184c0*/  IMAD R5, R76, R2, R5 ;  /* 0x000000024c057224 */ /* 0x000fe200078e0205 */
[----:B------:R-:W-:-:S04]  /*184d0*/  IADD3 R2, P3, R0, UR10, RZ ;  /* 0x0000000a00027c10 */ /* 0x000fc8000ff7e0ff */
[----:B------:R-:W-:-:S05]  /*184e0*/  SHF.R.S32.HI R3, RZ, 0x1f, R5 ;  /* 0x0000001fff037819 */ /* 0x000fca0000011405 */
[----:B------:R-:W-:Y:S01]  /*184f0*/  IMAD R0, R3, UR14, RZ ;  /* 0x0000000e03007c24 */ /* 0x000fe2000f8e02ff */
[----:B------:R-:W-:Y:S01]  /*18500*/  IADD3.X R3, R4, UR11, R7, P3, !PT ;  /* 0x0000000b04037c10 */ /* 0x000fe20009ffe407 */
[----:B------:R-:W-:Y:S02]  /*18510*/  ULDC.64 UR10, c[0x0][0xb50] ;  /* 0x0002d400000a7ab9 */ /* 0x000fe40000000a00 */
[C---:B------:R-:W-:Y:S02]  /*18520*/  IMAD R7, R5.reuse, UR15, R0 ;  /* 0x0000000f05077c24 */ /* 0x040fe4000f8e0200 */
[----:B------:R-:W-:Y:S01]  /*18530*/  IMAD.WIDE.U32 R2, R5, UR14, R2 ;  /* 0x0000000e05027c25 */ /* 0x000fe2000f8e0002 */
[----:B------:R-:W-:-:S03]  /*18540*/  ULDC.64 UR14, c[0x0][0xaa0] ;  /* 0x0002a800000e7ab9 */ /* 0x000fc60000000a00 */
[----:B------:R-:W-:Y:S01]  /*18550*/  IMAD.IADD R3, R3, 0x1, R7 ;  /* 0x0000000103037824 */ /* 0x000fe200078e0207 */
[----:B------:R-:W-:-:S04]  /*18560*/  LEA R6, P3, R2, UR10, 0x2 ;  /* 0x0000000a02067c11 */ /* 0x000fc8000f8610ff */
[----:B------:R-:W-:Y:S01]  /*18570*/  LEA.HI.X R10, R2, UR11, R3, 0x2, P3 ;  /* 0x0000000b020a7c11 */ /* 0x000fe200098f1403 */
[----:B------:R-:W-:Y:S01]  /*18580*/  SHFL.IDX PT, R8, R6, RZ, 0x1c1f ;  /* 0x001c1fff06087589 */ /* 0x000fe200000e0000 */
[----:B------:R-:W-:-:S03]  /*18590*/  VIADD R3, R13, 0x8 ;  /* 0x000000080d037836 */ /* 0x000fc60000000000 */
[----:B------:R-:W2:Y:S02]  /*185a0*/  SHFL.IDX PT, R9, R10, RZ, 0x1c1f ;  /* 0x001c1fff0a097589 */ /* 0x000ea400000e0000 */
[----:B------:R-:W-:Y:S02]  /*185b0*/  ISETP.GE.OR P0, PT, R3, R20, P0 ;  /* 0x000000140300720c */ /* 0x000fe40000706670 */
[----:B--2---:R0:W-:Y:S11]  /*185c0*/  @!P2 ST.E desc[UR36][R8.64], R11 ;  /* 0x0000000b0800a985 */ /* 0x0041f6000c101924 */
[----:B------:R-:W2:Y:S01]  /*185d0*/  @!P0 LDL R21, [R1+0x3f4] ;  /* 0x0003f40001158983 */ /* 0x000ea20000100800 */
[----:B------:R-:W-:-:S02]  /*185e0*/  IMAD R0, R200, 0x40, R22 ;  /* 0x00000040c8007824 */ /* 0x000fc400078e0216 */
[----:B------:R-:W-:Y:S01]  /*185f0*/  IMAD.MOV.U32 R3, RZ, RZ, 0x2 ;  /* 0x00000002ff037424 */ /* 0x000fe200078e00ff */
[----:B------:R-:W-:Y:S03]  /*18600*/  SHFL.IDX PT, R54, R6, 0x1, 0x1c1f ;  /* 0x003c1f0006367f89 */ /* 0x000fe600000e0000 */
[----:B------:R-:W-:Y:S01]  /*18610*/  IMAD.WIDE R2, R0, R3, UR38 ;  /* 0x0000002600027e25 */ /* 0x000fe2000f8e0203 */
[----:B------:R-:W2:Y:S02]  /*18620*/  SHFL.IDX PT, R55, R10, 0x1, 0x1c1f ;  /* 0x003c1f000a377f89 */ /* 0x000ea400000e0000 */
[C---:B------:R-:W-:Y:S02]  /*18630*/  IADD3 R25, P4, R2.reuse, 0x3000, RZ ;  /* 0x0000300002197810 */ /* 0x040fe40007f9e0ff */
[C---:B------:R-:W-:Y:S02]  /*18640*/  IADD3 R29, P5, R2.reuse, 0x4000, RZ ;  /* 0x00004000021d7810 */ /* 0x040fe40007fbe0ff */
[----:B------:R-:W-:-:S02]  /*18650*/  IADD3 R33, P6, R2, 0x5000, RZ ;  /* 0x0000500002217810 */ /* 0x000fc40007fde0ff */
[----:B------:R-:W-:Y:S02]  /*18660*/  LOP3.LUT R24, R25, 0x380, RZ, 0xc0, !PT ;  /* 0x0000038019187812 */ /* 0x000fe400078ec0ff */
[----:B------:R-:W-:Y:S02]  /*18670*/  LOP3.LUT R28, R29, 0x380, RZ, 0xc0, !PT ;  /* 0x000003801d1c7812 */ /* 0x000fe400078ec0ff */
[----:B------:R-:W-:Y:S02]  /*18680*/  LOP3.LUT R32, R33, 0x380, RZ, 0xc0, !PT ;  /* 0x0000038021207812 */ /* 0x000fe400078ec0ff */
[C---:B------:R-:W-:Y:S02]  /*18690*/  IADD3 R7, P2, R2.reuse, 0x1000, RZ ;  /* 0x0000100002077810 */ /* 0x040fe40007f5e0ff */
[----:B------:R-:W-:Y:S02]  /*186a0*/  IADD3 R5, P3, R2, 0x2000, RZ ;  /* 0x0000200002057810 */ /* 0x000fe40007f7e0ff */
[----:B------:R-:W-:Y:S01]  /*186b0*/  SHF.R.U64 R24, R24, 0x3, RZ ;  /* 0x0000000318187819 */ /* 0x000fe200000012ff */
[--C-:B0-----:R-:W-:Y:S01]  /*186c0*/  IMAD.X R9, RZ, RZ, R3.reuse, P2 ;  /* 0x000000ffff097224 */ /* 0x101fe200010e0603 */
[----:B------:R-:W-:Y:S01]  /*186d0*/  SHF.R.U64 R28, R28, 0x3, RZ ;  /* 0x000000031c1c7819 */ /* 0x000fe200000012ff */
[----:B------:R-:W-:Y:S01]  /*186e0*/  IMAD.X R13, RZ, RZ, R3, P3 ;  /* 0x000000ffff0d7224 */ /* 0x000fe200018e0603 */
[----:B------:R-:W-:-:S02]  /*186f0*/  SHF.R.U64 R32, R32, 0x3, RZ ;  /* 0x0000000320207819 */ /* 0x000fc400000012ff */
[----:B------:R-:W-:Y:S01]  /*18700*/  LOP3.LUT R24, R24, R25, RZ, 0x3c, !PT ;  /* 0x0000001918187212 */ /* 0x000fe200078e3cff */
[--C-:B------:R-:W-:Y:S01]  /*18710*/  IMAD.X R25, RZ, RZ, R3.reuse, P4 ;  /* 0x000000ffff197224 */ /* 0x100fe200020e0603 */
        /* <DEDUP_REMOVED lines=8> */
[----:B------:R-:W-:Y:S02]  /*187a0*/  IADD3 R53, P6, R2, 0xa000, RZ ;  /* 0x0000a00002357810 */ /* 0x000fe40007fde0ff */
[----:B------:R-:W-:Y:S02]  /*187b0*/  LOP3.LUT R36, R37, 0x380, RZ, 0xc0, !PT ;  /* 0x0000038025247812 */ /* 0x000fe400078ec0ff */
[----:B------:R-:W-:Y:S02]  /*187c0*/  LOP3.LUT R40, R41, 0x380, RZ, 0xc0, !PT ;  /* 0x0000038029287812 */ /* 0x000fe400078ec0ff */
        /* <DEDUP_REMOVED lines=24> */
[C---:B------:R-:W-:Y:S02]  /*18950*/  IADD3 R57, P2, R2.reuse, 0xb000, RZ ;  /* 0x0000b00002397810 */ /* 0x040fe40007f5e0ff */
[C---:B------:R-:W-:Y:S02]  /*18960*/  IADD3 R61, P3, R2.reuse, 0xc000, RZ ;  /* 0x0000c000023d7810 */ /* 0x040fe40007f7e0ff */
[C---:B------:R-:W-:Y:S02]  /*18970*/  IADD3 R65, P4, R2.reuse, 0xd000, RZ ;  /* 0x0000d00002417810 */ /* 0x040fe40007f9e0ff */
[C---:B------:R-:W-:Y:S02]  /*18980*/  IADD3 R69, P5, R2.reuse, 0xe000, RZ ;  /* 0x0000e00002457810 */ /* 0x040fe40007fbe0ff */
[----:B------:R-:W-:-:S02]  /*18990*/  LOP3.LUT R7, R2, 0x380, RZ, 0xc0, !PT ;  /* 0x0000038002077812 */ /* 0x000fc400078ec0ff */
[----:B------:R-:W-:Y:S02]  /*189a0*/  IADD3 R5, P6, R2, 0xf000, RZ ;  /* 0x0000f00002057810 */ /* 0x000fe40007fde0ff */
[----:B------:R-:W-:Y:S02]  /*189b0*/  LOP3.LUT R56, R57, 0x380, RZ, 0xc0, !PT ;  /* 0x0000038039387812 */ /* 0x000fe400078ec0ff */
[----:B------:R-:W-:Y:S01]  /*189c0*/  LOP3.LUT R60, R61, 0x380, RZ, 0xc0, !PT ;  /* 0x000003803d3c7812 */ /* 0x000fe200078ec0ff */
[----:B------:R-:W-:Y:S01]  /*189d0*/  IMAD.X R73, RZ, RZ, R3, P6 ;  /* 0x000000ffff497224 */ /* 0x000fe200030e0603 */
[----:B------:R-:W-:Y:S02]  /*189e0*/  LOP3.LUT R64, R65, 0x380, RZ, 0xc0, !PT ;  /* 0x0000038041407812 */ /* 0x000fe400078ec0ff */
[----:B------:R-:W-:Y:S02]  /*189f0*/  LOP3.LUT R68, R69, 0x380, RZ, 0xc0, !PT ;  /* 0x0000038045447812 */ /* 0x000fe400078ec0ff */
[----:B------:R-:W-:-:S02]  /*18a00*/  SHF.R.U64 R7, R7, 0x3, RZ ;  /* 0x0000000307077819 */ /* 0x000fc400000012ff */
[----:B------:R-:W-:Y:S02]  /*18a10*/  LOP3.LUT R0, R5, 0x380, RZ, 0xc0, !PT ;  /* 0x0000038005007812 */ /* 0x000fe400078ec0ff */
[----:B------:R-:W-:Y:S02]  /*18a20*/  SHF.R.U64 R56, R56, 0x3, RZ ;  /* 0x0000000338387819 */ /* 0x000fe400000012ff */
[----:B------:R-:W-:Y:S02]  /*18a30*/  SHF.R.U64 R60, R60, 0x3, RZ ;  /* 0x000000033c3c7819 */ /* 0x000fe400000012ff */
[----:B------:R-:W-:Y:S02]  /*18a40*/  SHF.R.U64 R64, R64, 0x3, RZ ;  /* 0x0000000340407819 */ /* 0x000fe400000012ff */
[----:B------:R-:W-:Y:S02]  /*18a50*/  SHF.R.U64 R68, R68, 0x3, RZ ;  /* 0x0000000344447819 */ /* 0x000fe400000012ff */
[----:B------:R-:W-:-:S02]  /*18a60*/  LOP3.LUT R2, R7, R2, RZ, 0x3c, !PT ;  /* 0x0000000207027212 */ /* 0x000fc400078e3cff */
        /* <DEDUP_REMOVED lines=9> */
[----:B------:R-:W-:Y:S01]  /*18b00*/  LOP3.LUT R72, R0, R5, RZ, 0x3c, !PT ;  /* 0x0000000500487212 */ /* 0x000fe200078e3cff */
[----:B------:R-:W-:-:S02]  /*18b10*/  UIMAD UR10, UR9, UR14, URZ ;  /* 0x0000000e090a72a4 */ /* 0x000fc4000f8e023f */
[----:B------:R-:W-:Y:S02]  /*18b20*/  UIMAD.WIDE.U32 UR8, UR4, UR14, URZ ;  /* 0x0000000e040872a5 */ /* 0x000fe4000f8e003f */
[----:B------:R-:W-:-:S03]  /*18b30*/  UIMAD UR10, UR4, UR15, UR10 ;  /* 0x0000000f040a72a4 */ /* 0x000fc6000f8e020a */
[----:B------:R-:W-:Y:S01]  /*18b40*/  ULDC.64 UR14, c[0x0][0xae8] ;  /* 0x0002ba00000e7ab9 */ /* 0x000fe20000000a00 */
[----:B------:R-:W-:Y:S02]  /*18b50*/  UIADD3 UR9, UR9, UR10, URZ ;  /* 0x0000000a09097290 */ /* 0x000fe4000fffe03f */
[----:B------:R-:W-:Y:S01]  /*18b60*/  UIMAD UR4, UR18, UR14, URZ ;  /* 0x0000000e120472a4 */ /* 0x000fe2000f8e023f */
[----:B------:R-:W-:Y:S01]  /*18b70*/  VIADD R78, R201, UR58 ;  /* 0x0000003ac94e7c36 */ /* 0x000fe20008000000 */
[----:B------:R-:W-:Y:S02]  /*18b80*/  UIMAD.WIDE.U32 UR8, UR59, UR14, UR8 ;  /* 0x0000000e3b0872a5 */ /* 0x000fe4000f8e0008 */
[----:B------:R-:W-:Y:S01]  /*18b90*/  UIMAD UR4, UR59, UR15, UR4 ;  /* 0x0000000f3b0472a4 */ /* 0x000fe2000f8e0204 */
[----:B------:R-:W-:-:S03]  /*18ba0*/  ULDC.64 UR10, c[0x0][0xaf0] ;  /* 0x0002bc00000a7ab9 */ /* 0x000fc60000000a00 */
[----:B------:R-:W-:Y:S02]  /*18bb0*/  UIADD3 UR9, UR9, UR4, URZ ;  /* 0x0000000409097290 */ /* 0x000fe4000fffe03f */
[----:B------:R-:W-:Y:S02]  /*18bc0*/  UIMAD UR4, UR13, UR10, URZ ;  /* 0x0000000a0d0472a4 */ /* 0x000fe4000f8e023f */
[----:B------:R-:W-:Y:S02]  /*18bd0*/  UIMAD.WIDE.U32 UR8, UR19, UR10, UR8 ;  /* 0x0000000a130872a5 */ /* 0x000fe4000f8e0008 */
[----:B------:R-:W-:-:S03]  /*18be0*/  UIMAD UR4, UR19, UR11, UR4 ;  /* 0x0000000b130472a4 */ /* 0x000fc6000f8e0204 */
[----:B------:R-:W-:Y:S01]  /*18bf0*/  ULDC.64 UR10, c[0x0][0xae0] ;  /* 0x0002b800000a7ab9 */ /* 0x000fe20000000a00 */
[----:B------:R-:W-:Y:S01]  /*18c00*/  UIADD3 UR4, UR9, UR4, URZ ;  /* 0x0000000409047290 */ /* 0x000fe2000fffe03f */
[----:B------:R-:W-:-:S05]  /*18c10*/  VIADD R83, R200, UR58 ;  /* 0x0000003ac8537c36 */ /* 0x000fca0008000000 */
[----:B------:R-:W-:Y:S01]  /*18c20*/  ISETP.GE.AND P2, PT, R83, R20, PT ;  /* 0x000000145300720c */ /* 0x000fe20003f46270 */
[----:B------:R-:W-:Y:S01]  /*18c30*/  BSSY B1, `(.L_x_11704) ;  /* 0x000004a000017945 */ /* 0x000fe20003800000 */
[----:B--2---:R0:W-:Y:S04]  /*18c40*/  @!P0 ST.E desc[UR36][R54.64], R21 ;  /* 0x0000001536008985 */ /* 0x0041e8000c101924 */
[----:B------:R1:W5:Y:S04]  /*18c50*/  LD.E.128 R4, desc[UR36][R2.64] ;  /* 0x0000002402047980 */ /* 0x000368000c101d00 */
[----:B------:R-:W5:Y:S01]  /*18c60*/  LD.E.128 R8, desc[UR36][R8.64] ;  /* 0x0000002408087980 */ /* 0x000f62000c101d00 */
[----:B0-----:R-:W-:-:S03]  /*18c70*/  IMAD.MOV.U32 R21, RZ, RZ, R78 ;  /* 0x000000ffff157224 */ /* 0x001fc600078e004e */
[----:B------:R-:W5:Y:S01]  /*18c80*/  LD.E.128 R12, desc[UR36][R12.64] ;  /* 0x000000240c0c7980 */ /* 0x000f62000c101d00 */
[----:B-1----:R-:W0:Y:S01]  /*18c90*/  @P1 LDC R3, c[0x0][0xbec] ;  /* 0x0002fb00ff031b82 */ /* 0x002e220000000800 */
[----:B------:R-:W-:Y:S02]  /*18ca0*/  IMAD.U32 R2, RZ, RZ, UR8 ;  /* 0x00000008ff027e24 */ /* 0x000fe4000f8e00ff */
[----:B------:R-:W5:Y:S04]  /*18cb0*/  LD.E.128 R24, desc[UR36][R24.64] ;  /* 0x0000002418187980 */ /* 0x000f68000c101d00 */
[----:B------:R-:W5:Y:S04]  /*18cc0*/  LD.E.128 R28, desc[UR36][R28.64] ;  /* 0x000000241c1c7980 */ /* 0x000f68000c101d00 */
[----:B------:R-:W5:Y:S04]  /*18cd0*/  LD.E.128 R32, desc[UR36][R32.64] ;  /* 0x0000002420207980 */ /* 0x000f68000c101d00 */
[----:B------:R-:W5:Y:S04]  /*18ce0*/  LD.E.128 R36, desc[UR36][R36.64] ;  /* 0x0000002424247980 */ /* 0x000f68000c101d00 */
[----:B------:R-:W5:Y:S04]  /*18cf0*/  LD.E.128 R40, desc[UR36][R40.64] ;  /* 0x0000002428287980 */ /* 0x000f68000c101d00 */
[----:B------:R-:W5:Y:S01]  /*18d00*/  LD.E.128 R44, desc[UR36][R44.64] ;  /* 0x000000242c2c7980 */ /* 0x000f62000c101d00 */
[----:B0-----:R-:W-:-:S03]  /*18d10*/  @P1 IMAD.HI.U32 R0, R78, R3, RZ ;  /* 0x000000034e001227 */ /* 0x001fc600078e00ff */
[----:B------:R-:W5:Y:S02]  /*18d20*/  LD.E.128 R48, desc[UR36][R48.64] ;  /* 0x0000002430307980 */ /* 0x000f64000c101d00 */
[----:B---3--:R-:W-:Y:S02]  /*18d30*/  @P1 SHF.R.U32.HI R21, RZ, R77, R0 ;  /* 0x0000004dff151219 */ /* 0x008fe40000011600 */
[----:B------:R-:W5:Y:S02]  /*18d40*/  LD.E.128 R52, desc[UR36][R52.64] ;  /* 0x0000002434347980 */ /* 0x000f64000c101d00 */
[--C-:B------:R-:W-:Y:S01]  /*18d50*/  SHF.R.S32.HI R0, RZ, 0x1f, R21.reuse ;  /* 0x0000001fff007819 */ /* 0x100fe20000011415 */
[----:B------:R-:W-:Y:S01]  /*18d60*/  IMAD.MOV R77, RZ, RZ, -R21 ;  /* 0x000000ffff4d7224 */ /* 0x000fe200078e0a15 */
[----:B------:R-:W5:Y:S01]  /*18d70*/  LD.E.128 R56, desc[UR36][R56.64] ;  /* 0x0000002438387980 */ /* 0x000f62000c101d00 */
[----:B------:R-:W-:Y:S01]  /*18d80*/  IMAD.U32 R3, RZ, RZ, UR9 ;  /* 0x00000009ff037e24 */ /* 0x000fe2000f8e00ff */
[----:B------:R-:W-:Y:S01]  /*18d90*/  ULDC.64 UR8, c[0x0][0xad8] ;  /* 0x0002b60000087ab9 */ /* 0x000fe20000000a00 */
[----:B------:R-:W-:Y:S01]  /*18da0*/  IMAD R0, R0, UR10, RZ ;  /* 0x0000000a00007c24 */ /* 0x000fe2000f8e02ff */
[----:B------:R-:W5:Y:S01]  /*18db0*/  LD.E.128 R60, desc[UR36][R60.64] ;  /* 0x000000243c3c7980 */ /* 0x000f62000c101d00 */
[----:B------:R-:W-:-:S02]  /*18dc0*/  IMAD R77, R76, R77, R78 ;  /* 0x0000004d4c4d7224 */ /* 0x000fc400078e024e */
[----:B------:R-:W-:Y:S01]  /*18dd0*/  IMAD.U32 R3, RZ, RZ, UR4 ;  /* 0x00000004ff037e24 */ /* 0x000fe2000f8e00ff */
[----:B------:R-:W5:Y:S01]  /*18de0*/  LD.E.128 R64, desc[UR36][R64.64] ;  /* 0x0000002440407980 */ /* 0x000f62000c101d00 */
[C---:B------:R-:W-:Y:S01]  /*18df0*/  IMAD R79, R21.reuse, UR11, R0 ;  /* 0x0000000b154f7c24 */ /* 0x040fe2000f8e0200 */
[----:B------:R-:W-:Y:S02]  /*18e00*/  SHF.R.S32.HI R0, RZ, 0x1f, R77 ;  /* 0x0000001fff007819 */ /* 0x000fe4000001144d */
[----:B------:R-:W5:Y:S01]  /*18e10*/  LD.E.128 R68, desc[UR36][R68.64] ;  /* 0x0000002444447980 */ /* 0x000f62000c101d00 */
[----:B------:R-:W-:-:S03]  /*18e20*/  IMAD.WIDE.U32 R2, R21, UR10, R2 ;  /* 0x0000000a15027c25 */ /* 0x000fc6000f8e0002 */
[----:B------:R-:W5:Y:S01]  /*18e30*/  LD.E.128 R72, desc[UR36][R72.64] ;  /* 0x0000002448487980 */ /* 0x000f62000c101d00 */
[----:B------:R-:W-:Y:S01]  /*18e40*/  IMAD.IADD R3, R3, 0x1, R79 ;  /* 0x0000000103037824 */ /* 0x000fe200078e024f */
[----:B------:R-:W-:Y:S01]  /*18e50*/  UIADD3 UR4, UR44, 0x22820, URZ ;  /* 0x000228202c047890 */ /* 0x000fe2000fffe03f */
[----:B------:R-:W-:Y:S01]  /*18e60*/  IMAD R0, R0, UR8, RZ ;  /* 0x0000000800007c24 */ /* 0x000fe2000f8e02ff */
[----:B------:R-:W-:Y:S01]  /*18e70*/  @!PT LDS RZ, [RZ] ;  /* 0x00000000fffff984 */ /* 0x000fe20000000800 */
[----:B------:R-:W-:Y:S01]  /*18e80*/  @!PT LDS RZ, [RZ] ;  /* 0x00000000fffff984 */ /* 0x000fe20000000800 */
[----:B------:R-:W-:Y:S01]  /*18e90*/  @!PT LDS RZ, [RZ] ;  /* 0x00000000fffff984 */ /* 0x000fe20000000800 */
[----:B------:R-:W-:Y:S01]  /*18ea0*/  @!PT LDS RZ, [RZ] ;  /* 0x00000000fffff984 */ /* 0x000fe20000000800 */
[----:B------:R0:W-:Y:S06]  /*18eb0*/  MEMBAR.ALL.CTA ;  /* 0x0000000000007992 */ /* 0x0001ec0000008000 */
[----:B0-----:R-:W0:Y:S01]  /*18ec0*/  FENCE.VIEW.ASYNC.S ;  /* 0x00000000000073c6 */ /* 0x001e220000000000 */
[----:B------:R-:W-:Y:S01]  /*18ed0*/  VIADD R21, R83, 0x20 ;  /* 0x0000002053157836 */ /* 0x000fe20000000000 */
[----:B------:R-:W-:Y:S01]  /*18ee0*/  UPRMT UR4, URZ, 0x654, UR4 ;  /* 0x000006543f047896 */ /* 0x000fe20008000004 */
[----:B------:R-:W-:-:S02]  /*18ef0*/  IMAD R79, R77, UR9, R0 ;  /* 0x000000094d4f7c24 */ /* 0x000fc4000f8e0200 */
[----:B------:R-:W-:Y:S01]  /*18f00*/  IMAD.WIDE.U32 R2, R77, UR8, R2 ;  /* 0x000000084d027c25 */ /* 0x000fe2000f8e0002 */
[----:B------:R-:W-:Y:S01]  /*18f10*/  ISETP.GE.AND P1, PT, R21, R20, PT ;  /* 0x000000141500720c */ /* 0x000fe20003f26270 */
[----:B------:R-:W-:Y:S02]  /*18f20*/  ULDC.64 UR8, c[0x0][0xa80] ;  /* 0x0002a00000087ab9 */ /* 0x000fe40000000a00 */
[----:B------:R-:W-:Y:S01]  /*18f30*/  VIADD R21, R83, 0x40 ;  /* 0x0000004053157836 */ /* 0x000fe20000000000 */
[----:B------:R-:W-:Y:S01]  /*18f40*/  LEA R0, P3, R2, UR8, 0x1 ;  /* 0x0000000802007c11 */ /* 0x000fe2000f8608ff */
[----:B------:R-:W-:-:S03]  /*18f50*/  IMAD.IADD R3, R3, 0x1, R79 ;  /* 0x0000000103037824 */ /* 0x000fc600078e024f */
[----:B------:R-:W-:Y:S01]  /*18f60*/  ISETP.GE.AND P0, PT, R21, R20, PT ;  /* 0x000000141500720c */ /* 0x000fe20003f06270 */
[----:B0-----:R0:W1:Y:S01]  /*18f70*/  SHFL.IDX PT, R80, R0, RZ, 0x181f ;  /* 0x00181fff00507589 */ /* 0x00106200000e0000 */
[----:B------:R-:W-:-:S05]  /*18f80*/  LEA.HI.X R21, R2, UR9, R3, 0x1, P3 ;  /* 0x0000000902157c11 */ /* 0x000fca00098f0c03 */
[----:B------:R0:W2:Y:S01]  /*18f90*/  SHFL.IDX PT, R81, R21, RZ, 0x181f ;  /* 0x00181fff15517589 */ /* 0x0000a200000e0000 */
[----:B------:R-:W-:Y:S01]  /*18fa0*/  SYNCS.ARRIVE.TRANS64.RED.A1T0 RZ, [UR4], RZ ;  /* 0x000000ffffff79a7 */ /* 0x000fe20008100404 */
[----:B------:R-:W-:Y:S05]  /*18fb0*/  @P2 BRA `(.L_x_11705) ;  /* 0x0000000000442947 */ /* 0x000fea0003800000 */
        /* <DEDUP_REMOVED lines=17> */
.L_x_11705:
[----:B------:R-:W-:Y:S05]  /*190d0*/  BSYNC B1 ;  /* 0x0000000000017941 */ /* 0x000fea0003800000 */
.L_x_11704:
        /* <DEDUP_REMOVED lines=21> */
.L_x_11707:
[----:B------:R-:W-:Y:S05]  /*19230*/  BSYNC B1 ;  /* 0x0000000000017941 */ /* 0x000fea0003800000 */
.L_x_11706:
        /* <DEDUP_REMOVED lines=21> */
.L_x_11709:
[----:B------:R-:W-:Y:S05]  /*19390*/  BSYNC B1 ;  /* 0x0000000000017941 */ /* 0x000fea0003800000 */
.L_x_11708:
        /* <DEDUP_REMOVED lines=24> */
.L_x_11702:
        /* <DEDUP_REMOVED lines=12> */
[----:B-1----:R-:W-:Y:S02]  /*195e0*/  IMAD.U32 R0, RZ, RZ, UR4 ;  /* 0x00000004ff007e24 */ /* 0x002fe4000f8e00ff */
        /* <DEDUP_REMOVED lines=8> */
[----:B0-----:R-:W-:Y:S01]  /*19670*/  ISETP.NE.AND P0, PT, R11, 0x1, PT ;  /* 0x000000010b00780c */ /* 0x001fe20003f05270 */
[----:B------:R-:W-:Y:S01]  /*19680*/  UMOV UR4, URZ ;  /* 0x0000003f00047c82 */ /* 0x000fe20008000000 */
[----:B------:R-:W-:Y:S01]  /*19690*/  USHF.R.S32.HI UR14, URZ, 0x1f, UR59 ;  /* 0x0000001f3f0e7899 */ /* 0x000fe2000801143b */
[----:B------:R-:W-:-:S10]  /*196a0*/  ISETP.GE.AND P1, PT, R195, 0x80, PT ;  /* 0x00000080c300780c */ /* 0x000fd40003f26270 */
[----:B------:R-:W0:Y:S01]  /*196b0*/  @P0 LDC R9, c[0x0][0xbec] ;  /* 0x0002fb00ff090b82 */ /* 0x000e220000000800 */
[----:B--2---:R-:W-:Y:S01]  /*196c0*/  @P2 R2UR UR4, R6 ;  /* 0x00000000060422ca */ /* 0x004fe200000e0000 */
[----:B01----:R-:W-:-:S14]  /*196d0*/  @P3 BRA `(.L_x_11711) ;  /* 0x0000000000103947 */ /* 0x003fdc0003800000 */
[----:B------:R-:W-:Y:S05]  /*196e0*/  @!P2 BRA `(.L_x_11711) ;  /* 0x00000000000ca947 */ /* 0x000fea0003800000 */
[----:B------:R-:W2:Y:S04]  /*196f0*/  LDG.E R5, desc[UR36][R2.64] ;  /* 0x0000002402057981 */ /* 0x000ea8000c1e1900 */
[----:B-----5:R-:W2:Y:S02]  /*19700*/  LDG.E R0, desc[UR36][R2.64+0x4] ;  /* 0x0000042402007981 */ /* 0x020ea4000c1e1900 */
[----:B--2---:R-:W-:-:S07]  /*19710*/  IMAD.IADD R0, R0, 0x1, -R5 ;  /* 0x0000000100007824 */ /* 0x004fce00078e0a05 */
.L_x_11711:
        /* <DEDUP_REMOVED lines=31> */
[----:B------:R-:W-:-:S03]  /*19910*/  IMAD.U32 R6, RZ, RZ, UR9 ;  /* 0x00000009ff067e24 */ /* 0x000fc6000f8e00ff */
[--C-:B------:R-:W-:Y:S01]  /*19920*/  SHF.R.S32.HI R3, RZ, 0x1f, R2.reuse ;  /* 0x0000001fff037819 */ /* 0x100fe20000011402 */
[----:B------:R-:W-:Y:S01]  /*19930*/  IMAD.MOV R5, RZ, RZ, -R2 ;  /* 0x000000ffff057224 */ /* 0x000fe200078e0a02 */
[----:B------:R-:W-:-:S03]  /*19940*/  IADD3 R2, P1, R2, UR10, RZ ;  /* 0x0000000a02027c10 */ /* 0x000fc6000ff3e0ff */
[----:B------:R-:W-:Y:S01]  /*19950*/  IMAD R5, R7, R5, R4 ;  /* 0x0000000507057224 */ /* 0x000fe200078e0204 */
[----:B------:R-:W-:Y:S01]  /*19960*/  IADD3.X R3, R3, UR11, R6, P1, !PT ;  /* 0x0000000b03037c10 */ /* 0x000fe20008ffe406 */
[----:B------:R-:W-:-:S03]  /*19970*/  ULDC.64 UR10, c[0x0][0xb50] ;  /* 0x0002d400000a7ab9 */ /* 0x000fc60000000a00 */
[----:B------:R-:W-:Y:S01]  /*19980*/  SHF.R.S32.HI R4, RZ, 0x1f, R5 ;  /* 0x0000001fff047819 */ /* 0x000fe20000011405 */
[----:B------:R-:W-:-:S04]  /*19990*/  IMAD.WIDE.U32 R2, R5, UR16, R2 ;  /* 0x0000001005027c25 */ /* 0x000fc8000f8e0002 */
[----:B------:R-:W-:-:S04]  /*199a0*/  IMAD R4, R4, UR16, RZ ;  /* 0x0000001004047c24 */ /* 0x000fc8000f8e02ff */
[----:B------:R-:W-:Y:S01]  /*199b0*/  IMAD R7, R5, UR17, R4 ;  /* 0x0000001105077c24 */ /* 0x000fe2000f8e0204 */
[----:B------:R-:W-:-:S03]  /*199c0*/  LEA R4, P1, R2, UR10, 0x2 ;  /* 0x0000000a02047c11 */ /* 0x000fc6000f8210ff */
[----:B------:R-:W-:-:S05]  /*199d0*/  IMAD.IADD R3, R3, 0x1, R7 ;  /* 0x0000000103037824 */ /* 0x000fca00078e0207 */
[----:B------:R-:W-:Y:S01]  /*199e0*/  LEA.HI.X R5, R2, UR11, R3, 0x2, P1 ;  /* 0x0000000b02057c11 */ /* 0x000fe200088f1403 */
[----:B------:R-:W-:-:S05]  /*199f0*/  IMAD.MOV.U32 R3, RZ, RZ, -0x800000 ;  /* 0xff800000ff037424 */ /* 0x000fca00078e00ff */
[----:B------:R0:W-:Y:S02]  /*19a00*/  STG.E desc[UR36][R4.64], R3 ;  /* 0x0000000304007986 */ /* 0x0001e4000c101924 */
.L_x_11713:
[----:B------:R-:W-:Y:S05]  /*19a10*/  BSYNC B1 ;  /* 0x0000000000017941 */ /* 0x000fea0003800000 */
.L_x_11712:
[----:B0-----:R-:W0:Y:S01]  /*19a20*/  @P0 LDC R3, c[0x0][0xbf0] ;  /* 0x0002fc00ff030b82 */ /* 0x001e220000000800 */
[----:B------:R-:W-:Y:S01]  /*19a30*/  ULDC.64 UR16, c[0x0][0xaa0] ;  /* 0x0002a80000107ab9 */ /* 0x000fe20000000a00 */
[----:B------:R-:W-:Y:S01]  /*19a40*/  VIADD R6, R201, UR58 ;  /* 0x0000003ac9067c36 */ /* 0x000fe20008000000 */
[----:B------:R-:W-:Y:S01]  /*19a50*/  UIMAD UR9, UR13, UR16, URZ ;  /* 0x000000100d0972a4 */ /* 0x000fe2000f8e023f */
[----:B------:R-:W-:Y:S01]  /*19a60*/  BSSY B1, `(.L_x_11714) ;  /* 0x0000040000017945 */ /* 0x000fe20003800000 */
[----:B------:R-:W-:Y:S01]  /*19a70*/  UIMAD.WIDE.U32 UR10, UR4, UR16, URZ ;  /* 0x00000010040a72a5 */ /* 0x000fe2000f8e003f */
[----:B------:R-:W-:Y:S01]  /*19a80*/  @P0 IMAD.HI.U32 R2, R6, R9, RZ ;  /* 0x0000000906020227 */ /* 0x000fe200078e00ff */
[----:B------:R-:W-:-:S03]  /*19a90*/  UIMAD UR9, UR4, UR17, UR9 ;  /* 0x00000011040972a4 */ /* 0x000fc6000f8e0209 */
[----:B------:R-:W-:Y:S01]  /*19aa0*/  ULDC.64 UR16, c[0x0][0xae8] ;  /* 0x0002ba0000107ab9 */ /* 0x000fe20000000a00 */
[----:B------:R-:W-:Y:S01]  /*19ab0*/  UIADD3 UR11, UR11, UR9, URZ ;  /* 0x000000090b0b7290 */ /* 0x000fe2000fffe03f */
[----:B------:R-:W-:Y:S01]  /*19ac0*/  IMAD.MOV.U32 R5, RZ, RZ, R6 ;  /* 0x000000ffff057224 */ /* 0x000fe200078e0006 */
[----:B------:R-:W-:Y:S02]  /*19ad0*/  UIMAD UR4, UR14, UR16, URZ ;  /* 0x000000100e0472a4 */ /* 0x000fe4000f8e023f */
[----:B------:R-:W-:Y:S02]  /*19ae0*/  UIMAD.WIDE.U32 UR10, UR59, UR16, UR10 ;  /* 0x000000103b0a72a5 */ /* 0x000fe4000f8e000a */
[----:B------:R-:W-:-:S03]  /*19af0*/  UIMAD UR4, UR59, UR17, UR4 ;  /* 0x000000113b0472a4 */ /* 0x000fc6000f8e0204 */
[----:B------:R-:W-:Y:S01]  /*19b00*/  ULDC.64 UR16, c[0x0][0xaf0] ;  /* 0x0002bc0000107ab9 */ /* 0x000fe20000000a00 */
[----:B------:R-:W-:Y:S02]  /*19b10*/  UIADD3 UR11, UR11, UR4, URZ ;  /* 0x000000040b0b7290 */ /* 0x000fe4000fffe03f */
[----:B------:R-:W-:Y:S01]  /*19b20*/  UIMAD UR4, UR15, UR16, URZ ;  /* 0x000000100f0472a4 */ /* 0x000fe2000f8e023f */
[----:B0-----:R-:W-:-:S03]  /*19b30*/  @P0 SHF.R.U32.HI R5, RZ, R3, R2 ;  /* 0x00000003ff050219 */ /* 0x001fc60000011602 */
        /* <DEDUP_REMOVED lines=9> */
[----:B------:R-:W-:Y:S01]  /*19bd0*/  IMAD.U32 R2, RZ, RZ, UR8 ;  /* 0x00000008ff027e24 */ /* 0x000fe2000f8e00ff */
[----:B------:R-:W-:Y:S01]  /*19be0*/  ULDC.64 UR8, c[0x0][0xad8] ;  /* 0x0002b60000087ab9 */ /* 0x000fe20000000a00 */
[----:B------:R-:W-:Y:S02]  /*19bf0*/  IMAD.U32 R3, RZ, RZ, UR4 ;  /* 0x00000004ff037e24 */ /* 0x000fe4000f8e00ff */
[C---:B------:R-:W-:Y:S01]  /*19c00*/  IMAD R9, R5.reuse, UR11, R4 ;  /* 0x0000000b05097c24 */ /* 0x040fe2000f8e0204 */
[----:B------:R-:W-:Y:S01]  /*19c10*/  SHF.R.S32.HI R4, RZ, 0x1f, R7 ;  /* 0x0000001fff047819 */ /* 0x000fe20000011407 */
[----:B------:R-:W-:-:S04]  /*19c20*/  IMAD.WIDE.U32 R2, R5, UR10, R2 ;  /* 0x0000000a05027c25 */ /* 0x000fc8000f8e0002 */
[----:B------:R-:W-:Y:S02]  /*19c30*/  IMAD.IADD R3, R3, 0x1, R9 ;  /* 0x0000000103037824 */ /* 0x000fe400078e0209 */
[----:B------:R-:W-:Y:S02]  /*19c40*/  IMAD R4, R4, UR8, RZ ;  /* 0x0000000804047c24 */ /* 0x000fe4000f8e02ff */
[----:B------:R-:W-:Y:S02]  /*19c50*/  VIADD R6, R200, UR58 ;  /* 0x0000003ac8067c36 */ /* 0x000fe40008000000 */
        /* <DEDUP_REMOVED lines=8> */
[----:B------:R-:W-:Y:S02]  /*19ce0*/  LEA.HI.X R5, R2, UR9, R3, 0x1, P3 ;  /* 0x0000000902057c11 */ /* 0x000fe400098f0c03 */
[-C--:B------:R-:W-:Y:S01]  /*19cf0*/  ISETP.GE.AND P1, PT, R0, R11.reuse, PT ;  /* 0x0000000b0000720c */ /* 0x080fe20003f26270 */
[----:B------:R-:W-:Y:S01]  /*19d00*/  VIADD R0, R6, 0x40 ;  /* 0x0000004006007836 */ /* 0x000fe20000000000 */
[----:B------:R0:W1:Y:S04]  /*19d10*/  SHFL.IDX PT, R2, R4, RZ, 0x181f ;  /* 0x00181fff04027589 */ /* 0x00006800000e0000 */
        /* <DEDUP_REMOVED lines=20> */
.L_x_11715:
[----:B------:R-:W-:Y:S05]  /*19e60*/  BSYNC B1 ;  /* 0x0000000000017941 */ /* 0x000fea0003800000 */
.L_x_11714:
        /* <DEDUP_REMOVED lines=11> */
[-C--:B---3--:R-:W-:Y:S02]  /*19f20*/  @!P4 LEA.HI.X R9, R22, R3.reuse, R194, 0x1, P6 ;  /* 0x000000031609c211 */ /* 0x088fe400030f0cc2 */
[-C--:B------:R-:W-:Y:S02]  /*19f30*/  @!P2 LEA R14, P6, R23, R2.reuse, 0x1 ;  /* 0x00000002170ea211 */ /* 0x080fe400078c08ff */
        /* <DEDUP_REMOVED lines=8> */
.L_x_11717:
[----:B------:R-:W-:Y:S05]  /*19fc0*/  BSYNC B1 ;  /* 0x0000000000017941 */ /* 0x000fea0003800000 */
.L_x_11716:
        /* <DEDUP_REMOVED lines=11> */
[-C--:B------:R-:W-:Y:S02]  /*1a080*/  @!P1 LEA R14, P4, R23, R2.reuse, 0x1 ;  /* 0x00000002170e9211 */ /* 0x080fe400078808ff */
[-C--:B----4-:R-:W-:Y:S02]  /*1a090*/  @!P3 LEA.HI.X R9, R22, R3.reuse, R194, 0x1, P6 ;  /* 0x000000031609b211 */ /* 0x090fe400030f0cc2 */
        /* <DEDUP_REMOVED lines=8> */
.L_x_11719:
[----:B------:R-:W-:Y:S05]  /*1a120*/  BSYNC B1 ;  /* 0x0000000000017941 */ /* 0x000fea0003800000 */
.L_x_11718:
[----:B------:R-:W-:Y:S01]  /*1a130*/  VIADD R0, R6, 0x60 ;  /* 0x0000006006007836 */ /* 0x000fe20000000000 */
[----:B0-23--:R-:W0:Y:S04]  /*1a140*/  SHFL.IDX PT, R5, R5, 0x3, 0x181f ;  /* 0x00781f0005057f89 */ /* 0x00de2800000e0000 */
[----:B------:R-:W-:Y:S01]  /*1a150*/  ISETP.GE.AND P0, PT, R0, R11, PT ;  /* 0x0000000b0000720c */ /* 0x000fe20003f06270 */
[----:B-1----:R1:W2:-:S12]  /*1a160*/  SHFL.IDX PT, R2, R4, 0x3, 0x181f ;  /* 0x00781f0004027f89 */ /* 0x00229800000e0000 */
[----:B-1----:R-:W-:Y:S05]  /*1a170*/  @P0 BRA `(.L_x_11710) ;  /* 0x0000000000440947 */ /* 0x002fea0003800000 */
[----:B------:R-:W-:Y:S02]  /*1a180*/  ULDC UR4, c[0x0][0xac8] ;  /* 0x0002b20000047ab9 */ /* 0x000fe40000000800 */
[----:B------:R-:W-:Y:S02]  /*1a190*/  ISETP.GE.AND P3, PT, R22, UR4, PT ;  /* 0x0000000416007c0c */ /* 0x000fe4000bf66270 */
[----:B------:R-:W-:Y:S02]  /*1a1a0*/  ISETP.GE.AND P2, PT, R176, UR4, PT ;  /* 0x00000004b0007c0c */ /* 0x000fe4000bf46270 */
[----:B------:R-:W-:Y:S02]  /*1a1b0*/  ISETP.GE.AND P1, PT, R23, UR4, PT ;  /* 0x0000000417007c0c */ /* 0x000fe4000bf26270 */
[----:B------:R-:W-:-:S07]  /*1a1c0*/  ISETP.GE.AND P0, PT, R177, UR4, PT ;  /* 0x00000004b1007c0c */ /* 0x000fce000bf06270 */
[-C--:B--2---:R-:W-:Y:S02]  /*1a1d0*/  @!P3 LEA R6, P6, R22, R2.reuse, 0x1 ;  /* 0x000000021606b211 */ /* 0x084fe400078c08ff */
[-C--:B------:R-:W-:Y:S02]  /*1a1e0*/  @!P2 LEA R8, P5, R176, R2.reuse, 0x1 ;  /* 0x00000002b008a211 */ /* 0x080fe400078a08ff */
[-C--:B------:R-:W-:Y:S02]  /*1a1f0*/  @!P1 LEA R10, P4, R23, R2.reuse, 0x1 ;  /* 0x00000002170a9211 */ /* 0x080fe400078808ff */
[-C--:B0-----:R-:W-:Y:S02]  /*1a200*/  @!P3 LEA.HI.X R7, R22, R5.reuse, R194, 0x1, P6 ;  /* 0x000000051607b211 */ /* 0x081fe400030f0cc2 */
[----:B------:R-:W-:Y:S02]  /*1a210*/  @!P0 LEA R2, P6, R177, R2, 0x1 ;  /* 0x00000002b1028211 */ /* 0x000fe400078c08ff */
[-C--:B------:R-:W-:Y:S01]  /*1a220*/  @!P2 LEA.HI.X R9, R176, R5.reuse, R193, 0x1, P5 ;  /* 0x00000005b009a211 */ /* 0x080fe200028f0cc1 */
[----:B------:R0:W-:Y:S01]  /*1a230*/  @!P3 ST.E.128 desc[UR36][R6.64], RZ ;  /* 0x000000ff0600b985 */ /* 0x0001e2000c101d24 */
[----:B------:R-:W-:-:S02]  /*1a240*/  @!P1 LEA.HI.X R11, R23, R5, R192, 0x1, P4 ;  /* 0x00000005170b9211 */ /* 0x000fc400020f0cc0 */
[----:B----4-:R-:W-:Y:S01]  /*1a250*/  @!P0 LEA.HI.X R3, R177, R5, R178, 0x1, P6 ;  /* 0x00000005b1038211 */ /* 0x010fe200030f0cb2 */
[----:B------:R0:W-:Y:S04]  /*1a260*/  @!P2 ST.E.128 desc[UR36][R8.64], RZ ;  /* 0x000000ff0800a985 */ /* 0x0001e8000c101d24 */
[----:B------:R0:W-:Y:S04]  /*1a270*/  @!P1 ST.E.128 desc[UR36][R10.64], RZ ;  /* 0x000000ff0a009985 */ /* 0x0001e8000c101d24 */
[----:B------:R0:W-:Y:S02]  /*1a280*/  @!P0 ST.E.128 desc[UR36][R2.64], RZ ;  /* 0x000000ff02008985 */ /* 0x0001e4000c101d24 */
.L_x_11710:
[----:B------:R-:W-:Y:S05]  /*1a290*/  BSYNC B0 ;  /* 0x0000000000007941 */ /* 0x000fea0003800000 */
.L_x_11701:
[----:B------:R-:W-:Y:S02]  /*1a2a0*/  ULDC UR4, c[0x0][0xc3c] ;  /* 0x00030f0000047ab9 */ /* 0x000fe40000000800 */
[----:B------:R-:W-:-:S06]  /*1a2b0*/  UISETP.GE.AND UP0, UPT, UR6, UR4, UPT ;  /* 0x000000040600728c */ /* 0x000fcc000bf06270 */
[----:B------:R-:W-:-:S13]  /*1a2c0*/  PLOP3.LUT P0, PT, PT, PT, UP0, 0x80, 0x0 ;  /* 0x000000000000781c */ /* 0x000fda0003f0f008 */
[----:B------:R-:W-:Y:S05]  /*1a2d0*/  @!P0 BRA `(.L_x_11720) ;  /* 0xfffffe7000848947 */ /* 0x000fea000383ffff */
[----:B------:R-:W-:Y:S05]  /*1a2e0*/  EXIT ;  /* 0x000000000000794d */ /* 0x000fea0003800000 */
.L_x_11587:
        /* <DEDUP_REMOVED lines=16> */
.L_x_11721:
        /* <DEDUP_REMOVED lines=40> */
.L_x_11727:
        /* <DEDUP_REMOVED lines=12> */
.L_x_11726:
[----:B------:R-:W-:Y:S05]  /*1a730*/  BSYNC B0 ;  /* 0x0000000000007941 */ /* 0x000fea0003800000 */
.L_x_11725:
        /* <DEDUP_REMOVED lines=20> */
.L_x_11723:
        /* <DEDUP_REMOVED lines=20> */
.L_x_11728:
        /* <DEDUP_REMOVED lines=59> */
.L_x_11724:
[----:B------:R-:W-:Y:S01]  /*1ad70*/  ULDC UR4, c[0x0][0xc3c] ;  /* 0x00030f0000047ab9 */ /* 0x000fe20000000800 */
[----:B------:R-:W-:Y:S02]  /*1ad80*/  IMAD.MOV.U32 R17, RZ, RZ, RZ ;  /* 0x000000ffff117224 */ /* 0x000fe400078e00ff */
[----:B------:R-:W-:Y:S02]  /*1ad90*/  IMAD.U32 R16, RZ, RZ, UR6 ;  /* 0x00000006ff107e24 */ /* 0x000fe4000f8e00ff */
[----:B------:R-:W-:Y:S02]  /*1ada0*/  IMAD.MOV.U32 R18, RZ, RZ, RZ ;  /* 0x000000ffff127224 */ /* 0x000fe400078e00ff */
[----:B------:R-:W-:-:S07]  /*1adb0*/  IMAD.U32 R19, RZ, RZ, UR4 ;  /* 0x00000004ff137e24 */ /* 0x000fce000f8e00ff */
.L_x_11729:
[----:B------:R-:W-:-:S13]  /*1adc0*/  ISETP.NE.AND P0, PT, R5, RZ, PT ;  /* 0x000000ff0500720c */ /* 0x000fda0003f05270 */
[----:B------:R-:W0:Y:S01]  /*1add0*/  @!P0 S2R R3, SR_CgaCtaId ;  /* 0x0000000000038919 */ /* 0x000e220000008800 */
[----:B------:R-:W-:-:S04]  /*1ade0*/  @!P0 MOV R0, 0x400 ;  /* 0x0000040000008802 */ /* 0x000fc80000000f00 */
[----:B0-----:R-:W-:-:S05]  /*1adf0*/  @!P0 LEA R0, R3, R0, 0x18 ;  /* 0x0000000003008211 */ /* 0x001fca00078ec0ff */
[----:B------:R1:W-:Y:S01]  /*1ae00*/  @!P0 STS.128 [R0+0x228d0], R16 ;  /* 0x0228d01000008388 */ /* 0x0003e20000000c00 */
[----:B------:R-:W-:Y:S06]  /*1ae10*/  BAR.ARV 0x5, 0x180 ;  /* 0x0146000000007b1d */ /* 0x000fec0000002000 */
.L_x_11722:
        /* <DEDUP_REMOVED lines=9> */
[----:B------:R-:W-:Y:S01]  /*1aeb0*/  IMAD.MOV.U32 R25, RZ, RZ, 0x1 ;  /* 0x00000001ff197424 */ /* 0x000fe200078e00ff */
        /* <DEDUP_REMOVED lines=22> */
.L_x_11799:
        /* <DEDUP_REMOVED lines=30> */
[----:B--2---:R1:W-:Y:S05]  /*1b200*/  STL [R1+0x410], R0 ;  /* 0x0004100001007387 */ /* 0x0043ea0000100800 */
        /* <DEDUP_REMOVED lines=8> */
.L_x_11731:
        /* <DEDUP_REMOVED lines=8> */
.L_x_11732:
        /* <DEDUP_REMOVED lines=9> */
.L_x_11733:
        /* <DEDUP_REMOVED lines=13> */
[----:B------:R-:W-:-:S05]  /*1b470*/  IADD3 R5, R17, 0x1, -R36 ;  /* 0x0000000111057810 */ /* 0x000fca0007ffe824 */
        /* <DEDUP_REMOVED lines=14> */
.L_x_11736:
[----:B------:R-:W-:-:S13]  /*1b560*/  ISETP.NE.AND P0, PT, R3, 0x1, PT ;  /* 0x000000010300780c */ /* 0x000fda0003f05270 */
[----:B------:R-:W0:Y:S02]  /*1b570*/  @P0 LDC.64 R4, c[0x0][0x9e8] ;  /* 0x00027a00ff040b82 */ /* 0x000e240000000a00 */
[----:B0-----:R-:W-:-:S05]  /*1b580*/  @P0 IMAD.HI.U32 R4, R0, R4, RZ ;  /* 0x0000000400040227 */ /* 0x001fca00078e00ff */
[----:B------:R-:W-:-:S07]  /*1b590*/  @P0 SHF.R.U32.HI R0, RZ, R5, R4 ;  /* 0x00000005ff000219 */ /* 0x000fce0000011604 */
.L_x_11737:
[----:B------:R-:W-:Y:S05]  /*1b5a0*/  BSYNC B0 ;  /* 0x0000000000007941 */ /* 0x000fea0003800000 */
.L_x_11735:
[----:B------:R-:W-:-:S05]  /*1b5b0*/  IMAD R5, R0, R3, R3 ;  /* 0x0000000300057224 */ /* 0x000fca00078e0203 */
[----:B------:R-:W-:-:S07]  /*1b5c0*/  VIMNMX R2, R2, R5, PT ;  /* 0x0000000502027248 */ /* 0x000fce0003fe0100 */
.L_x_11734:
        /* <DEDUP_REMOVED lines=29> */
.L_x_11740:
[----:B------:R-:W-:-:S13]  /*1b7a0*/  ISETP.NE.AND P0, PT, R3, 0x1, PT ;  /* 0x000000010300780c */ /* 0x000fda0003f05270 */
[----:B------:R-:W1:Y:S02]  /*1b7b0*/  @P0 LDC.64 R4, c[0x0][0x9e8] ;  /* 0x00027a00ff040b82 */ /* 0x000e640000000a00 */
[----:B-1----:R-:W-:-:S05]  /*1b7c0*/  @P0 IMAD.HI.U32 R4, R2, R4, RZ ;  /* 0x0000000402040227 */ /* 0x002fca00078e00ff */
[----:B------:R-:W-:-:S07]  /*1b7d0*/  @P0 SHF.R.U32.HI R2, RZ, R5, R4 ;  /* 0x00000005ff020219 */ /* 0x000fce0000011604 */
.L_x_11741:
[----:B------:R-:W-:Y:S05]  /*1b7e0*/  BSYNC B0 ;  /* 0x0000000000007941 */ /* 0x000fea0003800000 */
.L_x_11739:
[----:B------:R-:W-:-:S05]  /*1b7f0*/  IMAD R3, R2, R3, RZ ;  /* 0x0000000302037224 */ /* 0x000fca00078e02ff */
[----:B------:R-:W-:-:S07]  /*1b800*/  VIMNMX R0, R0, R3, !PT ;  /* 0x0000000300007248 */ /* 0x000fce0007fe0100 */
.L_x_11738:
        /* <DEDUP_REMOVED lines=24> */
.L_x_11743:
        /* <DEDUP_REMOVED lines=20> */
.L_x_11746:
[----:B------:R-:W-:Y:S05]  /*1bad0*/  BSYNC B6 ;  /* 0x0000000000067941 */ /* 0x000fea0003800000 */
.L_x_11745:
        /* <DEDUP_REMOVED lines=20> */
.L_x_11749:
        /* <DEDUP_REMOVED lines=15> */
.L_x_11748:
[----:B------:R-:W-:Y:S05]  /*1bd10*/  BSYNC B6 ;  /* 0x0000000000067941 */ /* 0x000fea0003800000 */
.L_x_11747:
[----:B------:R-:W1:Y:S01]  /*1bd20*/  S2R R20, SR_TID.X ;  /* 0x0000000000147919 */ /* 0x000e620000002100 */
[----:B------:R-:W-:Y:S01]  /*1bd30*/  ULDC.64 UR4, c[0x0][0x9f8] ;  /* 0x00027e0000047ab9 */ /* 0x000fe20000000a00 */
[----:B------:R-:W-:Y:S01]  /*1bd40*/  IMAD.MOV.U32 R27, RZ, RZ, R19 ;  /* 0x000000ffff1b7224 */ /* 0x000fe200078e0013 */
[----:B------:R-:W-:Y:S01]  /*1bd50*/  ISETP.NE.U32.AND P0, PT, RZ, UR4, PT ;  /* 0x00000004ff007c0c */ /* 0x000fe2000bf05070 */
[----:B------:R-:W-:Y:S01]  /*1bd60*/  ULDC UR4, c[0x0][0x320] ;  /* 0x0000c80000047ab9 */ /* 0x000fe20000000800 */
[----:B------:R-:W2:Y:S02]  /*1bd70*/  LDC R10, c[0x0][0x430] ;  /* 0x00010c00ff0a7b82 */ /* 0x000ea40000000800 */
[----:B------:R-:W-:-:S13]  /*1bd80*/  ISETP.NE.AND.EX P0, PT, RZ, UR5, PT, P0 ;  /* 0x00000005ff007c0c */ /* 0x000fda000bf05300 */
[----:B------:R-:W3:Y:S01]  /*1bd90*/  @P0 LDC.64 R2, c[0x0][0x9f8] ;  /* 0x00027e00ff020b82 */ /* 0x000ee20000000a00 */
[----:B-1----:R-:W-:-:S05]  /*1bda0*/  IMAD.SHL.U32 R32, R20, 0x8, RZ ;  /* 0x0000000814207824 */ /* 0x002fca00078e00ff */
[----:B------:R-:W-:-:S04]  /*1bdb0*/  LOP3.LUT R32, R32, 0x38, RZ, 0xc0, !PT ;  /* 0x0000003820207812 */ /* 0x000fc800078ec0ff */
[----:B------:R-:W-:Y:S02]  /*1bdc0*/  LOP3.LUT R26, R32, 0x40, RZ, 0xfc, !PT ;  /* 0x00000040201a7812 */ /* 0x000fe400078efcff */
[----:B------:R-:W-:Y:S01]  /*1bdd0*/  LOP3.LUT R23, R23, 0xffffffef, RZ, 0xc0, !PT ;  /* 0xffffffef17177812 */ /* 0x000fe200078ec0ff */
[----:B---3--:R-:W-:Y:S01]  /*1bde0*/  @P0 IMAD.WIDE R2, R19, 0x4, R2 ;  /* 0x0000000413020825 */ /* 0x008fe200078e0202 */
[----:B------:R-:W-:Y:S02]  /*1bdf0*/  ISETP.GE.AND P3, PT, R26, UR4, PT ;  /* 0x000000041a007c0c */ /* 0x000fe4000bf66270 */
[C---:B------:R-:W-:Y:S02]  /*1be00*/  LOP3.LUT R21, R32.reuse, 0x80, RZ, 0xfc, !PT ;  /* 0x0000008020157812 */ /* 0x040fe400078efcff */
[C---:B------:R-:W-:Y:S01]  /*1be10*/  ISETP.GE.AND P2, PT, R32.reuse, UR4, PT ;  /* 0x0000000420007c0c */ /* 0x040fe2000bf46270 */
[----:B------:R1:W5:Y:S01]  /*1be20*/  @P0 LDG.E R27, desc[UR36][R2.64] ;  /* 0x00000024021b0981 */ /* 0x000362000c1e1900 */
[----:B------:R-:W-:Y:S01]  /*1be30*/  ISETP.GE.AND P1, PT, R21, UR4, PT ;  /* 0x0000000415007c0c */ /* 0x000fe2000bf26270 */
[----:B------:R-:W-:Y:S01]  /*1be40*/  UMOV UR5, 0xffffffff ;  /* 0xffffffff00057882 */ /* 0x000fe20000000000 */
[----:B------:R-:W-:Y:S01]  /*1be50*/  LOP3.LUT R20, R32, 0xc0, RZ, 0xfc, !PT ;  /* 0x000000c020147812 */ /* 0x000fe200078efcff */
[----:B------:R-:W-:-:S03]  /*1be60*/  VIADD R0, R30, 0xffffffff ;  /* 0xffffffff1e007836 */ /* 0x000fc60000000000 */
[----:B------:R-:W-:Y:S02]  /*1be70*/  ISETP.GE.AND P0, PT, R20, UR4, PT ;  /* 0x0000000414007c0c */ /* 0x000fe4000bf06270 */
[----:B------:R-:W-:-:S04]  /*1be80*/  @P3 LOP3.LUT R23, R23, 0x10, RZ, 0xfc, !PT ;  /* 0x0000001017173812 */ /* 0x000fc800078efcff */
[----:B------:R-:W-:-:S04]  /*1be90*/  LOP3.LUT R23, R23, 0xfffffffe, RZ, 0xc0, !PT ;  /* 0xfffffffe17177812 */ /* 0x000fc800078ec0ff */
[----:B------:R-:W-:-:S04]  /*1bea0*/  LOP3.LUT R23, R23, 0xfffffff7, RZ, 0xc0, !PT ;  /* 0xfffffff717177812 */ /* 0x000fc800078ec0ff */
[----:B------:R-:W-:-:S04]  /*1beb0*/  @P1 LOP3.LUT R23, R23, 0x8, RZ, 0xfc, !PT ;  /* 0x0000000817171812 */ /* 0x000fc800078efcff */
[----:B------:R-:W-:-:S04]  /*1bec0*/  @P2 LOP3.LUT R23, R23, 0x1, RZ, 0xfc, !PT ;  /* 0x0000000117172812 */ /* 0x000fc800078efcff */
[----:B------:R-:W-:-:S04]  /*1bed0*/  LOP3.LUT R23, R23, 0xfffffffb, RZ, 0xc0, !PT ;  /* 0xfffffffb17177812 */ /* 0x000fc800078ec0ff */
[----:B------:R-:W-:Y:S01]  /*1bee0*/  @P0 LOP3.LUT R23, R23, 0x4, RZ, 0xfc, !PT ;  /* 0x0000000417170812 */ /* 0x000fe200078efcff */
[----:B-12---:R-:W-:Y:S06]  /*1bef0*/  BRA.DIV UR5, `(.L_x_11750) ;  /* 0x0000003e05fc7947 */ /* 0x006fec000b800000 */
.L_x_11816:
[----:B------:R-:W1:Y:S01]  /*1bf00*/  S2R R2, SR_TID.X ;  /* 0x0000000000027919 */ /* 0x000e620000002100 */
[----:B------:R-:W-:Y:S01]  /*1bf10*/  ISETP.NE.AND P1, PT, R10, 0x1, PT ;  /* 0x000000010a00780c */ /* 0x000fe20003f25270 */
[----:B------:R-:W-:Y:S01]  /*1bf20*/  IMAD.MOV.U32 R33, RZ, RZ, RZ ;  /* 0x000000ffff217224 */ /* 0x000fe200078e00ff */
[----:B0----5:R-:W-:Y:S01]  /*1bf30*/  SHF.R.S32.HI R30, RZ, 0x1f, R27 ;  /* 0x0000001fff1e7819 */ /* 0x021fe2000001141b */
[----:B------:R-:W0:Y:S01]  /*1bf40*/  S2R R3, SR_TID.X ;  /* 0x0000000000037919 */ /* 0x000e220000002100 */
[----:B------:R-:W-:-:S09]  /*1bf50*/  LOP3.LUT R23, R23, 0xffffff7f, RZ, 0xc0, !PT ;  /* 0xffffff7f17177812 */ /* 0x000fd200078ec0ff */
[----:B------:R-:W2:Y:S01]  /*1bf60*/  @P1 LDC R6, c[0x0][0x434] ;  /* 0x00010d00ff061b82 */ /* 0x000ea20000000800 */
[----:B------:R-:W-:-:S07]  /*1bf70*/  @P1 LOP3.LUT R23, R23, 0x80, RZ, 0xfc, !PT ;  /* 0x0000008017171812 */ /* 0x000fce00078efcff */
[----:B------:R-:W3:Y:S01]  /*1bf80*/  @P1 LDC R4, c[0x0][0x438] ;  /* 0x00010e00ff041b82 */ /* 0x000ee20000000800 */
[----:B-1----:R-:W-:Y:S01]  /*1bf90*/  LOP3.LUT R2, R2, 0x7f, RZ, 0xc0, !PT ;  /* 0x0000007f02027812 */ /* 0x002fe200078ec0ff */
[----:B0-----:R-:W-:-:S03]  /*1bfa0*/  IMAD.SHL.U32 R9, R3, 0x10, RZ ;  /* 0x0000001003097824 */ /* 0x001fc600078e00ff */
[----:B------:R-:W-:-:S04]  /*1bfb0*/  SHF.R.U32.HI R2, RZ, 0x3, R2 ;  /* 0x00000003ff027819 */ /* 0x000fc80000011602 */
[----:B------:R-:W-:-:S05]  /*1bfc0*/  LOP3.LUT R9, R2, 0x70, R9, 0xf8, !PT ;  /* 0x0000007002097812 */ /* 0x000fca00078ef809 */
[----:B------:R-:W-:-:S04]  /*1bfd0*/  IMAD R2, R0, 0x60, R9 ;  /* 0x0000006000027824 */ /* 0x000fc800078e0209 */
[C---:B------:R-:W-:Y:S01]  /*1bfe0*/  IMAD.IADD R35, R2.reuse, 0x1, R29 ;  /* 0x0000000102237824 */ /* 0x040fe200078e021d */
[----:B------:R-:W-:-:S03]  /*1bff0*/  ISETP.GE.AND P0, PT, R2, R17, PT ;  /* 0x000000110200720c */ /* 0x000fc60003f06270 */
[----:B--2---:R-:W-:Y:S01]  /*1c000*/  @P1 IMAD.HI.U32 R5, R35, R6, RZ ;  /* 0x0000000623051227 */ /* 0x004fe200078e00ff */
[----:B------:R-:W-:-:S03]  /*1c010*/  ISETP.GT.U32.OR P0, PT, R9, 0x5f, P0 ;  /* 0x0000005f0900780c */ /* 0x000fc60000704470 */
[----:B------:R-:W-:Y:S01]  /*1c020*/  IMAD.MOV.U32 R6, RZ, RZ, R35 ;  /* 0x000000ffff067224 */ /* 0x000fe200078e0023 */
[----:B---3--:R-:W-:-:S09]  /*1c030*/  @P1 SHF.R.U32.HI R6, RZ, R4, R5 ;  /* 0x00000004ff061219 */ /* 0x008fd20000011605 */
[----:B------:R-:W0:Y:S01]  /*1c040*/  @!P0 LDC.64 R2, c[0x0][0x428] ;  /* 0x00010a00ff028b82 */ /* 0x000e220000000a00 */
[----:B------:R-:W-:-:S07]  /*1c050*/  @!P0 SHF.R.S32.HI R7, RZ, 0x1f, R6 ;  /* 0x0000001fff078819 */ /* 0x000fce0000011406 */
[----:B------:R-:W1:Y:S01]  /*1c060*/  @!P0 LDC.64 R4, c[0x0][0x418] ;  /* 0x00010600ff048b82 */ /* 0x000e620000000a00 */
[----:B0-----:R-:W-:-:S04]  /*1c070*/  @!P0 IMAD R8, R30, R2, RZ ;  /* 0x000000021e088224 */ /* 0x001fc800078e02ff */
[C---:B------:R-:W-:Y:S02]  /*1c080*/  @!P0 IMAD R8, R27.reuse, R3, R8 ;  /* 0x000000031b088224 */ /* 0x040fe400078e0208 */
[----:B------:R-:W-:-:S04]  /*1c090*/  @!P0 IMAD.WIDE.U32 R2, R27, R2, R6 ;  /* 0x000000021b028225 */ /* 0x000fc800078e0006 */
[----:B------:R-:W-:Y:S01]  /*1c0a0*/  @!P0 IMAD.IADD R8, R3, 0x1, R8 ;  /* 0x0000000103088824 */ /* 0x000fe200078e0208 */
[----:B-1----:R-:W-:-:S04]  /*1c0b0*/  @!P0 LEA R4, P1, R2, R4, 0x2 ;  /* 0x0000000402048211 */ /* 0x002fc800078210ff */
[----:B------:R-:W-:Y:S01]  /*1c0c0*/  @!P0 LEA.HI.X R5, R2, R5, R8, 0x2, P1 ;  /* 0x0000000502058211 */ /* 0x000fe200008f1408 */
[----:B------:R-:W-:Y:S01]  /*1c0d0*/  IMAD.MOV R2, RZ, RZ, -R6 ;  /* 0x000000ffff027224 */ /* 0x000fe200078e0a06 */
[----:B------:R-:W-:-:S03]  /*1c0e0*/  SEL R3, RZ, 0x1, P2 ;  /* 0x00000001ff037807 */ /* 0x000fc60001000000 */
[----:B------:R-:W-:Y:S01]  /*1c0f0*/  IMAD R35, R10, R2, R35 ;  /* 0x000000020a237224 */ /* 0x000fe200078e0223 */
[----:B------:R0:W5:Y:S01]  /*1c100*/  @!P0 LDG.E R33, desc[UR36][R4.64] ;  /* 0x0000002404218981 */ /* 0x000162000c1e1900 */
[----:B------:R-:W-:Y:S01]  /*1c110*/  IMAD.U32 R2, RZ, RZ, UR38 ;  /* 0x00000026ff027e24 */ /* 0x000fe2000f8e00ff */
[----:B------:R-:W-:Y:S02]  /*1c120*/  ISETP.GT.U32.AND P1, PT, R9, 0x5f, PT ;  /* 0x0000005f0900780c */ /* 0x000fe40003f24070 */
[----:B------:R0:W-:Y:S01]  /*1c130*/  STL [R1+0x428], R3 ;  /* 0x0004280301007387 */ /* 0x0001e20000100800 */
[----:B------:R-:W-:Y:S02]  /*1c140*/  LOP3.LUT R23, R23, 0xffffffbf, RZ, 0xc0, !PT ;  /* 0xffffffbf17177812 */ /* 0x000fe400078ec0ff */
[----:B------:R-:W-:Y:S02]  /*1c150*/  ISETP.NE.AND P0, PT, R2, 0x3, PT ;  /* 0x000000030200780c */ /* 0x000fe40003f05270 */
[----:B------:R-:W-:-:S11]  /*1c160*/  SHF.R.S32.HI R26, RZ, 0x1f, R18 ;  /* 0x0000001fff1a7819 */ /* 0x000fd60000011412 */
[----:B------:R-:W-:-:S04]  /*1c170*/  @P0 LOP3.LUT R23, R23, 0x40, RZ, 0xfc, !PT ;  /* 0x0000004017170812 */ /* 0x000fc800078efcff */
[----:B------:R-:W-:-:S04]  /*1c180*/  LOP3.LUT R23, R23, 0xffffffdf, RZ, 0xc0, !PT ;  /* 0xffffffdf17177812 */ /* 0x000fc800078ec0ff */
[----:B------:R-:W-:Y:S01]  /*1c190*/  @P1 LOP3.LUT R23, R23, 0x20, RZ, 0xfc, !PT ;  /* 0x0000002017171812 */ /* 0x000fe200078efcff */
[----:B0-----:R-:W-:Y:S06]  /*1c1a0*/  @!P0 BRA `(.L_x_11751) ;  /* 0x0000000000048947 */ /* 0x001fec0003800000 */
[----:B------:R-:W-:Y:S01]  /*1c1b0*/  BPT.TRAP 0x1 ;  /* 0x000000040000795c */ /* 0x000fe20000300000 */
.L_x_11751:
[----:B------:R-:W-:Y:S01]  /*1c1c0*/  IMAD R32, R0, -0x60, R17 ;  /* 0xffffffa000207824 */ /* 0x000fe200078e0211 */
[----:B------:R-:W-:Y:S01]  /*1c1d0*/  SHF.L.U32 R0, R25, 0x1f, RZ ;  /* 0x0000001f19007819 */ /* 0x000fe200000006ff */
[----:B------:R-:W-:Y:S01]  /*1c1e0*/  IMAD R17, R24, 0x8, R22 ;  /* 0x0000000818117824 */ /* 0x000fe200078e0216 */
[----:B------:R-:W-:Y:S03]  /*1c1f0*/  BSSY B0, `(.L_x_11752) ;  /* 0x0000003000007945 */ /* 0x000fe60003800000 */
[----:B------:R-:W0:Y:S02]  /*1c200*/  SYNCS.PHASECHK.TRANS64.TRYWAIT P0, [R17+URZ+0x22840], R0 ;  /* 0x02284000110075a7 */ /* 0x000e24000800017f */
[----:B0-----:R-:W-:Y:S05]  /*1c210*/  @!P0 BRA `(.L_x_11753) ;  /* 0x0000003c00688947 */ /* 0x001fea0003800000 */
.L_x_11817:
[----:B------:R-:W-:Y:S05]  /*1c220*/  BSYNC B0 ;  /* 0x0000000000007941 */ /* 0x000fea0003800000 */
.L_x_11752:
        /* <DEDUP_REMOVED lines=89> */
.L_x_11831:
        /* <DEDUP_REMOVED lines=10> */
.L_x_11755:
        /* <DEDUP_REMOVED lines=10> */
.L_x_11756:
        /* <DEDUP_REMOVED lines=23> */
.L_x_11758:
[----:B------:R-:W-:Y:S05]  /*1ca70*/  BSYNC B6 ;  /* 0x0000000000067941 */ /* 0x000fea0003800000 */
.L_x_11757:
[----:B0-----:R-:W2:Y:S01]  /*1ca80*/  LDL.LU R2, [R1+0x410] ;  /* 0x0004100001027983 */ /* 0x001ea20000300800 */
[----:B------:R-:W0:Y:S01]  /*1ca90*/  LDC R20, c[0x0][0x448] ;  /* 0x00011200ff147b82 */ /* 0x000e220000000800 */
[----:B------:R-:W-:Y:S01]  /*1caa0*/  ULDC.64 UR4, c[0x0][0x298] ;  /* 0x0000a60000047ab9 */ /* 0x000fe20000000a00 */
[----:B------:R-:W-:Y:S01]  /*1cab0*/  LOP3.LUT P6, RZ, R23, 0x200, RZ, 0xc0, !PT ;  /* 0x0000020017ff7812 */ /* 0x000fe200078cc0ff */
[----:B------:R-:W3:Y:S01]  /*1cac0*/  S2R R21, SR_TID.X ;  /* 0x0000000000157919 */ /* 0x000ee20000002100 */
[----:B------:R-:W-:Y:S01]  /*1cad0*/  SHF.R.S32.HI R4, RZ, 0x1f, R19 ;  /* 0x0000001fff047819 */ /* 0x000fe20000011413 */
[----:B------:R-:W4:Y:S03]  /*1cae0*/  S2R R8, SR_TID.X ;  /* 0x0000000000087919 */ /* 0x000f260000002100 */
[----:B------:R-:W-:Y:S02]  /*1caf0*/  SEL R4, R4, RZ, !P6 ;  /* 0x000000ff04047207 */ /* 0x000fe40007000000 */
[----:B---3--:R-:W-:-:S04]  /*1cb00*/  LOP3.LUT R21, R21, 0x7f, RZ, 0xc0, !PT ;  /* 0x0000007f15157812 */ /* 0x008fc800078ec0ff */
[----:B------:R-:W-:Y:S01]  /*1cb10*/  SHF.R.U32.HI R21, RZ, 0x3, R21 ;  /* 0x00000003ff157819 */ /* 0x000fe20000011615 */
        /* <DEDUP_REMOVED lines=16> */
[----:B------:R-:W0:Y:S01]  /*1cc20*/  S2R R20, SR_TID.X ;  /* 0x0000000000147919 */ /* 0x000e220000002100 */
[----:B------:R-:W-:-:S04]  /*1cc30*/  IMAD.WIDE.U32 R2, R0, UR4, R2 ;  /* 0x0000000400027c25 */ /* 0x000fc8000f8e0002 */
[----:B------:R-:W-:Y:S01]  /*1cc40*/  IMAD R4, R0, UR5, R4 ;  /* 0x0000000500047c24 */ /* 0x000fe2000f8e0204 */
[----:B------:R-:W-:-:S03]  /*1cc50*/  ULDC.64 UR4, c[0x0][0x2d0] ;  /* 0x0000b40000047ab9 */ /* 0x000fc60000000a00 */
[----:B------:R-:W-:Y:S02]  /*1cc60*/  IMAD.IADD R3, R3, 0x1, R4 ;  /* 0x0000000103037824 */ /* 0x000fe400078e0204 */
[----:B------:R-:W2:Y:S08]  /*1cc70*/  @P6 LDC R6, c[0x0][0x44c] ;  /* 0x00011300ff066b82 */ /* 0x000eb00000000800 */
[----:B------:R-:W3:Y:S01]  /*1cc80*/  @P6 LDC R5, c[0x0][0x450] ;  /* 0x00011400ff056b82 */ /* 0x000ee20000000800 */
[----:B0-----:R-:W-:-:S05]  /*1cc90*/  IMAD.SHL.U32 R20, R20, 0x10, RZ ;  /* 0x0000001014147824 */ /* 0x001fca00078e00ff */
[----:B------:R-:W-:-:S05]  /*1cca0*/  LOP3.LUT R20, R21, 0x70, R20, 0xf8, !PT ;  /* 0x0000007015147812 */ /* 0x000fca00078ef814 */
[----:B------:R-:W-:Y:S01]  /*1ccb0*/  IMAD.IADD R0, R20, 0x1, R34 ;  /* 0x0000000114007824 */ /* 0x000fe200078e0222 */
[----:B------:R-:W-:-:S03]  /*1ccc0*/  LOP3.LUT R20, R8, 0x7f, RZ, 0xc0, !PT ;  /* 0x0000007f08147812 */ /* 0x000fc600078ec0ff */
[----:B--2---:R-:W-:Y:S01]  /*1ccd0*/  @P6 IMAD.HI.U32 R6, R0, R6, RZ ;  /* 0x0000000600066227 */ /* 0x004fe200078e00ff */
[----:B------:R-:W-:-:S03]  /*1cce0*/  SHF.R.U32.HI R8, RZ, 0x3, R20 ;  /* 0x00000003ff087819 */ /* 0x000fc60000011614 */
[----:B------:R-:W-:Y:S01]  /*1ccf0*/  IMAD.MOV.U32 R4, RZ, RZ, R0 ;  /* 0x000000ffff047224 */ /* 0x000fe200078e0000 */
[----:B---3--:R-:W-:Y:S02]  /*1cd00*/  @P6 SHF.R.U32.HI R4, RZ, R5, R6 ;  /* 0x00000005ff046219 */ /* 0x008fe40000011606 */
        /* <DEDUP_REMOVED lines=19> */
[----:B------:R-:W-:-:S03]  /*1ce40*/  UMOV UR5, 0xffffffff ;  /* 0xffffffff00057882 */ /* 0x000fc60000000000 */
[----:B------:R-:W-:Y:S07]  /*1ce50*/  BRA.DIV UR5, `(.L_x_11759) ;  /* 0x0000003a056c7947 */ /* 0x000fee000b800000 */
[----:B------:R-:W0:Y:S01]  /*1ce60*/  SHFL.IDX PT, R3, R0, RZ, 0x181f ;  /* 0x00181fff00037589 */ /* 0x000e2200000e0000 */
[----:B------:R-:W-:Y:S02]  /*1ce70*/  IMAD R36, R36, R6, RZ ;  /* 0x0000000624247224 */ /* 0x000fe400078e02ff */
        /* <DEDUP_REMOVED lines=72> */
.L_x_11848:
[----:B------:R-:W-:-:S05]  /*1d300*/  VIADD R34, R34, 0x70 ;  /* 0x0000007022227836 */ /* 0x000fca0000000000 */
[----:B------:R-:W-:-:S13]  /*1d310*/  ISETP.GE.AND P0, PT, R34, R36, PT ;  /* 0x000000242200720c */ /* 0x000fda0003f06270 */
        /* <DEDUP_REMOVED lines=8> */
.L_x_11760:
        /* <DEDUP_REMOVED lines=18> */
.L_x_11849:
[----:B------:R-:W-:Y:S05]  /*1d4c0*/  BSYNC B0 ;  /* 0x0000000000007941 */ /* 0x000fea0003800000 */
.L_x_11761:
[----:B------:R-:W-:-:S13]  /*1d4d0*/  LOP3.LUT P0, RZ, R23, 0x40, RZ, 0xc0, !PT ;  /* 0x0000004017ff7812 */ /* 0x000fda000780c0ff */
[----:B------:R-:W-:Y:S05]  /*1d4e0*/  @!P0 BRA `(.L_x_11763) ;  /* 0x0000000000048947 */ /* 0x000fea0003800000 */
[----:B------:R-:W-:Y:S01]  /*1d4f0*/  BPT.TRAP 0x1 ;  /* 0x000000040000795c */ /* 0x000fe20000300000 */
.L_x_11763:
[----:B------:R-:W-:Y:S01]  /*1d500*/  SHF.L.U32 R0, R25, 0x1f, RZ ;  /* 0x0000001f19007819 */ /* 0x000fe200000006ff */
[----:B------:R-:W-:Y:S03]  /*1d510*/  BSSY B0, `(.L_x_11764) ;  /* 0x0000003000007945 */ /* 0x000fe60003800000 */
[----:B------:R-:W2:Y:S02]  /*1d520*/  SYNCS.PHASECHK.TRANS64.TRYWAIT P0, [R17+URZ+0x22860], R0 ;  /* 0x02286000110075a7 */ /* 0x000ea4000800017f */
[----:B--2---:R-:W-:Y:S05]  /*1d530*/  @!P0 BRA `(.L_x_11765) ;  /* 0x0000003c006c8947 */ /* 0x004fea0003800000 */
.L_x_11850:
[----:B------:R-:W-:Y:S05]  /*1d540*/  BSYNC B0 ;  /* 0x0000000000007941 */ /* 0x000fea0003800000 */
.L_x_11764:
        /* <DEDUP_REMOVED lines=11> */
[----:B------:R-:W-:Y:S01]  /*1d600*/  IMAD R5, R35, UR5, R0 ;  /* 0x0000000523057c24 */ /* 0x000fe2000f8e0200 */
[----:B------:R-:W-:Y:S02]  /*1d610*/  ULDC.64 UR4, c[0x0][0x338] ;  /* 0x0000ce0000047ab9 */ /* 0x000fe40000000a00 */
[----:B---3--:R-:W-:Y:S02]  /*1d620*/  IMAD R0, R6, UR4, RZ ;  /* 0x0000000406007c24 */ /* 0x008fe4000f8e02ff */
[----:B------:R-:W-:Y:S02]  /*1d630*/  IMAD.IADD R3, R3, 0x1, R5 ;  /* 0x0000000103037824 */ /* 0x000fe400078e0205 */
[C---:B------:R-:W-:Y:S01]  /*1d640*/  IMAD R5, R33.reuse, UR5, R0 ;  /* 0x0000000521057c24 */ /* 0x040fe2000f8e0200 */
[----:B------:R-:W-:Y:S01]  /*1d650*/  SEL R0, RZ, 0x2, P3 ;  /* 0x00000002ff007807 */ /* 0x000fe20001800000 */
[----:B------:R-:W-:Y:S01]  /*1d660*/  IMAD.WIDE.U32 R2, R33, UR4, R2 ;  /* 0x0000000421027c25 */ /* 0x000fe2000f8e0002 */
        /* <DEDUP_REMOVED lines=18> */
[----:B------:R-:W2:Y:S01]  /*1d790*/  SHFL.IDX PT, R14, R5, RZ, 0x181f ;  /* 0x00181fff050e7589 */ /* 0x000ea200000e0000 */
[----:B------:R-:W-:-:S03]  /*1d7a0*/  LOP3.LUT P1, RZ, R7, 0x4, RZ, 0xc0, !PT ;  /* 0x0000000407ff7812 */ /* 0x000fc6000782c0ff */
[----:B------:R-:W3:Y:S01]  /*1d7b0*/  SHFL.IDX PT, R3, R6, RZ, 0x181f ;  /* 0x00181fff06037589 */ /* 0x000ee200000e0000 */
        /* <DEDUP_REMOVED lines=43> */
[C---:B------:R-:W-:Y:S01]  /*1da70*/  ISETP.LT.OR P3, PT, R32.reuse, 0x31, P4 ;  /* 0x000000312000780c */ /* 0x040fe20002761670 */
[----:B------:R-:W0:Y:S04]  /*1da80*/  SHFL.IDX PT, R3, R6, 0x4, 0x181f ;  /* 0x00981f0006037f89 */ /* 0x000e2800000e0000 */
[----:B------:R-:W2:Y:S08]  /*1da90*/  SHFL.IDX PT, R6, R6, 0x5, 0x181f ;  /* 0x00b81f0006067f89 */ /* 0x000eb000000e0000 */
        /* <DEDUP_REMOVED lines=8> */
[----:B------:R3:W4:Y:S02]  /*1db20*/  SHFL.IDX PT, R14, R5, 0x5, 0x181f ;  /* 0x00b81f00050e7f89 */ /* 0x00072400000e0000 */
        /* <DEDUP_REMOVED lines=9> */
.L_x_11864:
[----:B0--3--:R-:W-:Y:S02]  /*1dbc0*/  IADD3 R2, P3, R14, R0, RZ ;  /* 0x000000000e027210 */ /* 0x009fe40007f7e0ff */
        /* <DEDUP_REMOVED lines=14> */
.L_x_11767:
        /* <DEDUP_REMOVED lines=10> */
.L_x_11768:
[----:B0-----:R-:W2:Y:S01]  /*1dd50*/  LDL.LU R2, [R1+0x418] ;  /* 0x0004180001027983 */ /* 0x001ea20000300800 */
[----:B------:R0:W-:Y:S01]  /*1dd60*/  SYNCS.ARRIVE.TRANS64.A1T0 RZ, [R17+URZ+0x22850], RZ ;  /* 0x022850ff11ff79a7 */ /* 0x0001e2000810003f */
[----:B------:R-:W-:Y:S01]  /*1dd70*/  BSSY B0, `(.L_x_11769) ;  /* 0x00000dd000007945 */ /* 0x000fe20003800000 */
[----:B--2---:R-:W-:-:S05]  /*1dd80*/  VIADD R10, R2, 0xfffffffe ;  /* 0xfffffffe020a7836 */ /* 0x004fca0000000000 */
[----:B------:R-:W-:-:S13]  /*1dd90*/  ISETP.GE.AND P0, PT, R10, R31, PT ;  /* 0x0000001f0a00720c */ /* 0x000fda0003f06270 */
[----:B0-----:R-:W-:Y:S05]  /*1dda0*/  @!P0 BRA `(.L_x_11770) ;  /* 0x0000000c00648947 */ /* 0x001fea0003800000 */
.L_x_11783:
        /* <DEDUP_REMOVED lines=12> */
[----:B--2---:R-:W2:Y:S01]  /*1de70*/  @!P2 LDC.64 R4, c[0x0][0x428] ;  /* 0x00010a00ff04ab82 */ /* 0x004ea20000000a00 */
[----:B0-----:R-:W-:-:S13]  /*1de80*/  ISETP.NE.AND P0, PT, R3, 0x1, PT ;  /* 0x000000010300780c */ /* 0x001fda0003f05270 */
[----:B------:R-:W0:Y:S08]  /*1de90*/  @P0 LDC R3, c[0x0][0x434] ;  /* 0x00010d00ff030b82 */ /* 0x000e300000000800 */
[----:B---3--:R-:W3:Y:S01]  /*1dea0*/  @P0 LDC R7, c[0x0][0x438] ;  /* 0x00010e00ff070b82 */ /* 0x008ee20000000800 */
[----:B0-----:R-:W-:-:S05]  /*1deb0*/  @P0 IMAD.HI.U32 R2, R8, R3, RZ ;  /* 0x0000000308020227 */ /* 0x001fca00078e00ff */
[----:B---3--:R-:W-:Y:S01]  /*1dec0*/  @P0 SHF.R.U32.HI R9, RZ, R7, R2 ;  /* 0x00000007ff090219 */ /* 0x008fe20000011602 */
[----:B--2---:R-:W-:Y:S01]  /*1ded0*/  @!P2 IMAD R2, R30, R4, RZ ;  /* 0x000000041e02a224 */ /* 0x004fe200078e02ff */
[----:B----4-:R-:W0:Y:S02]  /*1dee0*/  @!P2 LDC.64 R6, c[0x0][0x418] ;  /* 0x00010600ff06ab82 */ /* 0x010e240000000a00 */
        /* <DEDUP_REMOVED lines=16> */
[----:B------:R-:W-:Y:S01]  /*1dff0*/  LOP3.LUT R25, R25, R2, RZ, 0x3c, !PT ;  /* 0x0000000219197212 */ /* 0x000fe200078e3cff */
[----:B------:R-:W-:-:S02]  /*1e000*/  IMAD.MOV.U32 R2, RZ, RZ, R10 ;  /* 0x000000ffff027224 */ /* 0x000fc400078e000a */
[----:B------:R-:W-:-:S03]  /*1e010*/  VIADD R10, R10, 0xffffffff ;  /* 0xffffffff0a0a7836 */ /* 0x000fc60000000000 */
[----:B------:R-:W-:Y:S01]  /*1e020*/  ISETP.GT.AND P2, PT, R2, R31, PT ;  /* 0x0000001f0200720c */ /* 0x000fe20003f44270 */
[----:B0-----:R-:W-:-:S12]  /*1e030*/  @!P1 BRA `(.L_x_11771) ;  /* 0x0000000000049947 */ /* 0x001fd80003800000 */
[----:B------:R-:W-:Y:S01]  /*1e040*/  BPT.TRAP 0x1 ;  /* 0x000000040000795c */ /* 0x000fe20000300000 */
.L_x_11771:
[----:B------:R-:W-:Y:S01]  /*1e050*/  IMAD R6, R24, 0x8, R22 ;  /* 0x0000000818067824 */ /* 0x000fe200078e0216 */
[----:B------:R-:W-:Y:S01]  /*1e060*/  SHF.L.U32 R21, R25, 0x1f, RZ ;  /* 0x0000001f19157819 */ /* 0x000fe200000006ff */
[----:B------:R-:W-:Y:S01]  /*1e070*/  BSSY B1, `(.L_x_11772) ;  /* 0x0000004000017945 */ /* 0x000fe20003800000 */
[----:B-1----:R-:W-:Y:S02]  /*1e080*/  SHF.R.S32.HI R17, RZ, 0x1f, R5 ;  /* 0x0000001fff117819 */ /* 0x002fe40000011405 */
[----:B------:R-:W0:Y:S02]  /*1e090*/  SYNCS.PHASECHK.TRANS64.TRYWAIT P0, [R6+URZ+0x22840], R21 ;  /* 0x02284015060075a7 */ /* 0x000e24000800017f */
[----:B0-----:R-:W-:Y:S05]  /*1e0a0*/  @!P0 BRA `(.L_x_11773) ;  /* 0x0000003800e48947 */ /* 0x001fea0003800000 */
.L_x_11865:
[----:B------:R-:W-:Y:S05]  /*1e0b0*/  BSYNC B1 ;  /* 0x0000000000017941 */ /* 0x000fea0003800000 */
.L_x_11772:
        /* <DEDUP_REMOVED lines=52> */
.L_x_11879:
        /* <DEDUP_REMOVED lines=8> */
.L_x_11775:
        /* <DEDUP_REMOVED lines=10> */
.L_x_11776:
[----:B------:R3:W-:Y:S01]  /*1e520*/  SYNCS.ARRIVE.TRANS64.A1T0 RZ, [R6+URZ+0x22830], RZ ;  /* 0x022830ff06ff79a7 */ /* 0x0007e2000810003f */
[----:B------:R-:W-:Y:S05]  /*1e530*/  @!P3 BRA `(.L_x_11777) ;  /* 0x000000000004b947 */ /* 0x000fea0003800000 */
[----:B------:R-:W-:Y:S01]  /*1e540*/  BPT.TRAP 0x1 ;  /* 0x000000040000795c */ /* 0x000fe20000300000 */
.L_x_11777:
[----:B------:R-:W4:Y:S01]  /*1e550*/  SYNCS.PHASECHK.TRANS64.TRYWAIT P0, [R6+URZ+0x22860], R21 ;  /* 0x02286015060075a7 */ /* 0x000f22000800017f */
[----:B------:R-:W-:Y:S04]  /*1e560*/  BSSY B1, `(.L_x_11778) ;  /* 0x0000002000017945 */ /* 0x000fe80003800000 */
[----:B----4-:R-:W-:Y:S05]  /*1e570*/  @!P0 BRA `(.L_x_11779) ;  /* 0x0000003c00688947 */ /* 0x010fea0003800000 */
.L_x_11880:
[----:B------:R-:W-:Y:S05]  /*1e580*/  BSYNC B1 ;  /* 0x0000000000017941 */ /* 0x000fea0003800000 */
.L_x_11778:
[----:B------:R-:W-:Y:S01]  /*1e590*/  ULDC.64 UR4, c[0x0][0x328] ;  /* 0x0000ca0000047ab9 */ /* 0x000fe20000000a00 */
[----:B------:R-:W-:Y:S01]  /*1e5a0*/  LOP3.LUT P5, RZ, R23, 0x1, RZ, 0xc0, !PT ;  /* 0x0000000117ff7812 */ /* 0x000fe200078ac0ff */
[----:B--2---:R-:W-:Y:S01]  /*1e5b0*/  IMAD R2, R17, UR4, RZ ;  /* 0x0000000411027c24 */ /* 0x004fe2000f8e02ff */
[C---:B------:R-:W-:Y:S01]  /*1e5c0*/  LOP3.LUT P4, RZ, R23.reuse, 0x10, RZ, 0xc0, !PT ;  /* 0x0000001017ff7812 */ /* 0x040fe2000788c0ff */
[----:B------:R-:W-:Y:S01]  /*1e5d0*/  IMAD R8, R24, 0x6000, R28 ;  /* 0x0000600018087824 */ /* 0x000fe200078e021c */
[----:B------:R-:W-:Y:S01]  /*1e5e0*/  LOP3.LUT P3, RZ, R23, 0x8, RZ, 0xc0, !PT ;  /* 0x0000000817ff7812 */ /* 0x000fe2000786c0ff */
[----:B-1----:R-:W-:Y:S01]  /*1e5f0*/  IMAD R7, R5, UR5, R2 ;  /* 0x0000000505077c24 */ /* 0x002fe2000f8e0202 */
[----:B------:R-:W-:Y:S01]  /*1e600*/  LOP3.LUT P1, RZ, R23, 0x4, RZ, 0xc0, !PT ;  /* 0x0000000417ff7812 */ /* 0x000fe2000782c0ff */
        /* <DEDUP_REMOVED lines=17> */
[----:B------:R-:W1:Y:S01]  /*1e720*/  SHFL.IDX PT, R14, R7, RZ, 0x181f ;  /* 0x00181fff070e7589 */ /* 0x000e6200000e0000 */
[----:B------:R-:W-:-:S03]  /*1e730*/  IMAD R8, R8, 0x2, R22 ;  /* 0x0000000208087824 */ /* 0x000fc600078e0216 */
[----:B------:R-:W2:Y:S04]  /*1e740*/  SHFL.IDX PT, R3, R9, RZ, 0x181f ;  /* 0x00181fff09037589 */ /* 0x000ea800000e0000 */
[----:B------:R-:W-:Y:S04]  /*1e750*/  SHFL.IDX PT, R5, R9, 0x1, 0x181f ;  /* 0x00381f0009057f89 */ /* 0x000fe800000e0000 */
[----:B------:R-:W-:Y:S01]  /*1e760*/  SHFL.IDX PT, R17, R9, 0x2, 0x181f ;  /* 0x00581f0009117f89 */ /* 0x000fe200000e0000 */
[----:B-1----:R-:W-:-:S03]  /*1e770*/  IADD3 R2, P0, R14, R0, RZ ;  /* 0x000000000e027210 */ /* 0x002fc60007f1e0ff */
[----:B------:R-:W1:Y:S02]  /*1e780*/  SHFL.IDX PT, R14, R7, 0x1, 0x181f ;  /* 0x00381f00070e7f89 */ /* 0x000e6400000e0000 */
[----:B--2---:R-:W-:-:S05]  /*1e790*/  IMAD.X R3, RZ, RZ, R3, P0 ;  /* 0x000000ffff037224 */ /* 0x004fca00000e0603 */
[----:B------:R-:W-:Y:S04]  /*1e7a0*/  LDGSTS.E.BYPASS.LTC128B.128 [R8+0x400], desc[UR36][R2.64], !P5 ;  /* 0x0040000002087fae */ /* 0x000fe8000e901d64 */
[----:B------:R-:W-:Y:S04]  /*1e7b0*/  LDGSTS.E.BYPASS.LTC128B.128 [R8+0x3400], desc[UR36][R2.64+0x80], !P4 ;  /* 0x0340008002087fae */ /* 0x000fe8000e101d64 */
[----:B------:R-:W-:Y:S04]  /*1e7c0*/  LDGSTS.E.BYPASS.LTC128B.128 [R8+0x6400], desc[UR36][R2.64+0x100], !P3 ;  /* 0x0640010002087fae */ /* 0x000fe8000d901d64 */
[----:B------:R2:W-:Y:S01]  /*1e7d0*/  LDGSTS.E.BYPASS.LTC128B.128 [R8+0x9400], desc[UR36][R2.64+0x180], !P1 ;  /* 0x0940018002087fae */ /* 0x0005e2000c901d64 */
[----:B-1----:R-:W-:-:S03]  /*1e7e0*/  IADD3 R4, P0, R14, R0, RZ ;  /* 0x000000000e047210 */ /* 0x002fc60007f1e0ff */
[----:B------:R-:W2:Y:S02]  /*1e7f0*/  SHFL.IDX PT, R14, R7, 0x2, 0x181f ;  /* 0x00581f00070e7f89 */ /* 0x000ea400000e0000 */
[----:B------:R-:W-:-:S05]  /*1e800*/  IMAD.X R5, RZ, RZ, R5, P0 ;  /* 0x000000ffff057224 */ /* 0x000fca00000e0605 */
[----:B------:R-:W-:Y:S04]  /*1e810*/  LDGSTS.E.BYPASS.LTC128B.128 [R8+0xc00], desc[UR36][R4.64], !P5 ;  /* 0x00c0000004087fae */ /* 0x000fe8000e901d64 */
[----:B------:R-:W-:Y:S04]  /*1e820*/  LDGSTS.E.BYPASS.LTC128B.128 [R8+0x3c00], desc[UR36][R4.64+0x80], !P4 ;  /* 0x03c0008004087fae */ /* 0x000fe8000e101d64 */
[----:B------:R-:W-:Y:S04]  /*1e830*/  LDGSTS.E.BYPASS.LTC128B.128 [R8+0x6c00], desc[UR36][R4.64+0x100], !P3 ;  /* 0x06c0010004087fae */ /* 0x000fe8000d901d64 */
[----:B------:R1:W-:Y:S01]  /*1e840*/  LDGSTS.E.BYPASS.LTC128B.128 [R8+0x9c00], desc[UR36][R4.64+0x180], !P1 ;  /* 0x09c0018004087fae */ /* 0x0003e2000c901d64 */
[----:B--2---:R-:W-:-:S03]  /*1e850*/  IADD3 R2, P0, R14, R0, RZ ;  /* 0x000000000e027210 */ /* 0x004fc60007f1e0ff */
[----:B------:R-:W2:Y:S02]  /*1e860*/  SHFL.IDX PT, R14, R7, 0x3, 0x181f ;  /* 0x00781f00070e7f89 */ /* 0x000ea400000e0000 */
[----:B------:R-:W-:Y:S02]  /*1e870*/  IMAD.X R3, RZ, RZ, R17, P0 ;  /* 0x000000ffff037224 */ /* 0x000fe400000e0611 */
[----:B------:R-:W-:Y:S04]  /*1e880*/  SHFL.IDX PT, R17, R9, 0x4, 0x181f ;  /* 0x00981f0009117f89 */ /* 0x000fe800000e0000 */
[----:B-1----:R-:W1:Y:S04]  /*1e890*/  SHFL.IDX PT, R5, R9, 0x3, 0x181f ;  /* 0x00781f0009057f89 */ /* 0x002e6800000e0000 */
[----:B------:R-:W-:Y:S04]  /*1e8a0*/  LDGSTS.E.BYPASS.LTC128B.128 [R8+0x1400], desc[UR36][R2.64], !P5 ;  /* 0x0140000002087fae */ /* 0x000fe8000e901d64 */
[----:B------:R-:W-:Y:S04]  /*1e8b0*/  LDGSTS.E.BYPASS.LTC128B.128 [R8+0x4400], desc[UR36][R2.64+0x80], !P4 ;  /* 0x0440008002087fae */ /* 0x000fe8000e101d64 */
[----:B------:R-:W-:Y:S01]  /*1e8c0*/  LDGSTS.E.BYPASS.LTC128B.128 [R8+0x7400], desc[UR36][R2.64+0x100], !P3 ;  /* 0x0740010002087fae */ /* 0x000fe2000d901d64 */
[----:B--2---:R-:W-:-:S03]  /*1e8d0*/  IADD3 R4, P0, R14, R0, RZ ;  /* 0x000000000e047210 */ /* 0x004fc60007f1e0ff */
[----:B------:R2:W-:Y:S04]  /*1e8e0*/  LDGSTS.E.BYPASS.LTC128B.128 [R8+0xa400], desc[UR36][R2.64+0x180], !P1 ;  /* 0x0a40018002087fae */ /* 0x0005e8000c901d64 */
[----:B------:R-:W2:Y:S01]  /*1e8f0*/  SHFL.IDX PT, R14, R7, 0x4, 0x181f ;  /* 0x00981f00070e7f89 */ /* 0x000ea200000e0000 */
[----:B-1----:R-:W-:-:S03]  /*1e900*/  IMAD.X R5, RZ, RZ, R5, P0 ;  /* 0x000000ffff057224 */ /* 0x002fc600000e0605 */
[----:B------:R-:W1:Y:S04]  /*1e910*/  SHFL.IDX PT, R9, R9, 0x5, 0x181f ;  /* 0x00b81f0009097f89 */ /* 0x000e6800000e0000 */
[----:B------:R0:W-:Y:S04]  /*1e920*/  LDGSTS.E.BYPASS.LTC128B.128 [R8+0x1c00], desc[UR36][R4.64], !P5 ;  /* 0x01c0000004087fae */ /* 0x0001e8000e901d64 */
[----:B------:R0:W-:Y:S04]  /*1e930*/  LDGSTS.E.BYPASS.LTC128B.128 [R8+0x4c00], desc[UR36][R4.64+0x80], !P4 ;  /* 0x04c0008004087fae */ /* 0x0001e8000e101d64 */
[----:B------:R0:W-:Y:S04]  /*1e940*/  LDGSTS.E.BYPASS.LTC128B.128 [R8+0x7c00], desc[UR36][R4.64+0x100], !P3 ;  /* 0x07c0010004087fae */ /* 0x0001e8000d901d64 */
[----:B------:R0:W-:Y:S01]  /*1e950*/  LDGSTS.E.BYPASS.LTC128B.128 [R8+0xac00], desc[UR36][R4.64+0x180], !P1 ;  /* 0x0ac0018004087fae */ /* 0x0001e2000c901d64 */
[----:B--2---:R-:W-:-:S03]  /*1e960*/  IADD3 R2, P0, R14, R0, RZ ;  /* 0x000000000e027210 */ /* 0x004fc60007f1e0ff */
[----:B------:R0:W2:Y:S02]  /*1e970*/  SHFL.IDX PT, R14, R7, 0x5, 0x181f ;  /* 0x00b81f00070e7f89 */ /* 0x0000a400000e0000 */
[----:B------:R-:W-:-:S05]  /*1e980*/  IMAD.X R3, RZ, RZ, R17, P0 ;  /* 0x000000ffff037224 */ /* 0x000fca00000e0611 */
[----:B------:R0:W-:Y:S04]  /*1e990*/  LDGSTS.E.BYPASS.LTC128B.128 [R8+0x2400], desc[UR36][R2.64], !P5 ;  /* 0x0240000002087fae */ /* 0x0001e8000e901d64 */
[----:B------:R0:W-:Y:S04]  /*1e9a0*/  LDGSTS.E.BYPASS.LTC128B.128 [R8+0x5400], desc[UR36][R2.64+0x80], !P4 ;  /* 0x0540008002087fae */ /* 0x0001e8000e101d64 */
[----:B------:R0:W-:Y:S04]  /*1e9b0*/  LDGSTS.E.BYPASS.LTC128B.128 [R8+0x8400], desc[UR36][R2.64+0x100], !P3 ;  /* 0x0840010002087fae */ /* 0x0001e8000d901d64 */
[----:B-1----:R0:W-:Y:S02]  /*1e9c0*/  LDGSTS.E.BYPASS.LTC128B.128 [R8+0xb400], desc[UR36][R2.64+0x180], !P1 ;  /* 0x0b40018002087fae */ /* 0x0021e4000c901d64 */
.L_x_11894:
[----:B0-2---:R-:W-:-:S05]  /*1e9d0*/  IADD3 R2, P0, R14, R0, RZ ;  /* 0x000000000e027210 */ /* 0x005fca0007f1e0ff */
        /* <DEDUP_REMOVED lines=10> */
.L_x_11781:
        /* <DEDUP_REMOVED lines=10> */
.L_x_11782:
[----:B------:R2:W-:Y:S01]  /*1eb20*/  SYNCS.ARRIVE.TRANS64.A1T0 RZ, [R6+URZ+0x22850], RZ ;  /* 0x022850ff06ff79a7 */ /* 0x0005e2000810003f */
[----:B------:R-:W-:Y:S05]  /*1eb30*/  @P2 BRA `(.L_x_11783) ;  /* 0xfffffff0009c2947 */ /* 0x000fea000383ffff */
.L_x_11770:
[----:B------:R-:W-:Y:S05]  /*1eb40*/  BSYNC B0 ;  /* 0x0000000000007941 */ /* 0x000fea0003800000 */
.L_x_11769:
        /* <DEDUP_REMOVED lines=10> */
[----:B------:R-:W5:Y:S01]  /*1ebf0*/  LDC.64 R2, c[0x0][0xc60] ;  /* 0x00031800ff027b82 */ /* 0x000f620000000a00 */
[----:B------:R-:W0:Y:S02]  /*1ec00*/  FLO.U32 R4, UR4 ;  /* 0x0000000400047d00 */ /* 0x000e2400080e0000 */
[----:B0-----:R-:W-:-:S06]  /*1ec10*/  ISETP.EQ.U32.AND P1, PT, R4, R5, PT ;  /* 0x000000050400720c */ /* 0x001fcc0003f22070 */
[----:B------:R-:W5:Y:S07]  /*1ec20*/  POPC R5, UR4 ;  /* 0x0000000400057d09 */ /* 0x000f6e0008000000 */
[----:B-----5:R-:W5:Y:S01]  /*1ec30*/  @P1 ATOMG.E.ADD.STRONG.GPU PT, R3, desc[UR36][R2.64], R5 ;  /* 0x00000005020319a8 */ /* 0x020f6200081ee1e4 */
[----:B--234-:R-:W0:Y:S02]  /*1ec40*/  S2R R6, SR_LTMASK ;  /* 0x0000000000067919 */ /* 0x01ce240000003900 */
[----:B0-----:R-:W-:-:S04]  /*1ec50*/  LOP3.LUT R6, R6, UR4, RZ, 0xc0, !PT ;  /* 0x0000000406067c12 */ /* 0x001fc8000f8ec0ff */
[----:B------:R-:W0:Y:S01]  /*1ec60*/  POPC R7, R6 ;  /* 0x0000000600077309 */ /* 0x000e220000000000 */
[----:B-----5:R-:W0:Y:S02]  /*1ec70*/  SHFL.IDX PT, R4, R3, R4, 0x1f ;  /* 0x00001f0403047589 */ /* 0x020e2400000e0000 */
[----:B0-----:R-:W-:-:S07]  /*1ec80*/  IADD3 R16, R4, UR39, R7 ;  /* 0x0000002704107c10 */ /* 0x001fce000fffe007 */
.L_x_11785:
[----:B------:R-:W-:Y:S05]  /*1ec90*/  BSYNC B0 ;  /* 0x0000000000007941 */ /* 0x000fea0003800000 */
.L_x_11784:
[----:B------:R-:W-:Y:S02]  /*1eca0*/  SEL R24, R24, RZ, P0 ;  /* 0x000000ff18187207 */ /* 0x000fe40000000000 */
[----:B------:R-:W-:-:S07]  /*1ecb0*/  LOP3.LUT R25, R25, R0, RZ, 0x3c, !PT ;  /* 0x0000000019197212 */ /* 0x000fce00078e3cff */
.L_x_11744:
[----:B------:R-:W-:Y:S05]  /*1ecc0*/  BSYNC B7 ;  /* 0x0000000000077941 */ /* 0x000fea0003800000 */
.L_x_11742:
[----:B------:R-:W-:-:S13]  /*1ecd0*/  LOP3.LUT P0, RZ, R23, 0x400, RZ, 0xc0, !PT ;  /* 0x0000040017ff7812 */ /* 0x000fda000780c0ff */
[----:B------:R-:W-:Y:S05]  /*1ece0*/  @!P0 BRA `(.L_x_11786) ;  /* 0x0000000000248947 */ /* 0x000fea0003800000 */
[----:B------:R-:W-:Y:S05]  /*1ecf0*/  WARPSYNC.ALL ;  /* 0x0000000000007948 */ /* 0x000fea0003800000 */
[----:B------:R-:W5:Y:S08]  /*1ed00*/  S2UR UR5, SR_CgaCtaId ;  /* 0x00000000000579c3 */ /* 0x000f700000008800 */
[----:B------:R-:W-:Y:S06]  /*1ed10*/  BAR.SYNC.DEFER_BLOCKING 0x5, 0x180 ;  /* 0x0146000000007b1d */ /* 0x000fec0000010000 */
[----:B------:R-:W-:-:S02]  /*1ed20*/  UMOV UR4, 0x400 ;  /* 0x0000040000047882 */ /* 0x000fc40000000000 */
[----:B-----5:R-:W-:-:S06]  /*1ed30*/  ULEA UR4, UR5, UR4, 0x18 ;  /* 0x0000000405047291 */ /* 0x020fcc000f8ec03f */
[----:B------:R-:W-:-:S05]  /*1ed40*/  IMAD.U32 R22, RZ, RZ, UR4 ;  /* 0x00000004ff167e24 */ /* 0x000fca000f8e00ff */
[----:B-1----:R1:W0:Y:S01]  /*1ed50*/  LDS.128 R16, [R22+0x228d0] ;  /* 0x0228d00016107984 */ /* 0x0022220000000c00 */
[----:B------:R-:W-:Y:S06]  /*1ed60*/  BAR.ARV 0x4, 0x180 ;  /* 0x0106000000007b1d */ /* 0x000fec0000002000 */
[----:B------:R-:W-:Y:S05]  /*1ed70*/  BRA `(.L_x_11787) ;  /* 0x0000000800cc7947 */ /* 0x000fea0003800000 */
.L_x_11786:
[----:B------:R-:W5:Y:S01]  /*1ed80*/  S2R R0, SR_TID.X ;  /* 0x0000000000007919 */ /* 0x000f620000002100 */
[----:B------:R-:W-:Y:S01]  /*1ed90*/  UMOV UR4, 0xffffffff ;  /* 0xffffffff00047882 */ /* 0x000fe20000000000 */
[----:B-----5:R-:W-:-:S04]  /*1eda0*/  LOP3.LUT R8, R0, 0x1f, RZ, 0xc0, !PT ;  /* 0x0000001f00087812 */ /* 0x020fc800078ec0ff */
[----:B------:R-:W-:Y:S01]  /*1edb0*/  ISETP.NE.AND P0, PT, R8, 0x1f, PT ;  /* 0x0000001f0800780c */ /* 0x000fe20003f05270 */
[----:B------:R-:W-:-:S12]  /*1edc0*/  BRA.DIV UR4, `(.L_x_11788) ;  /* 0x0000003e04307947 */ /* 0x000fd8000b800000 */
[----:B------:R-:W-:Y:S01]  /*1edd0*/  IMAD.IADD R5, R19, 0x1, R8 ;  /* 0x0000000113057824 */ /* 0x000fe200078e0208 */
[----:B------:R-:W-:-:S04]  /*1ede0*/  ULDC UR4, c[0x0][0xc3c] ;  /* 0x00030f0000047ab9 */ /* 0x000fc80000000800 */
[----:B------:R-:W-:-:S13]  /*1edf0*/  ISETP.GE.OR P1, PT, R5, UR4, !P0 ;  /* 0x0000000405007c0c */ /* 0x000fda000c726670 */
[----:B------:R-:W5:Y:S02]  /*1ee00*/  @!P1 LDC.64 R2, c[0x0][0xc80] ;  /* 0x00032000ff029b82 */ /* 0x000f640000000a00 */
[----:B-----5:R-:W-:-:S06]  /*1ee10*/  @!P1 IMAD.WIDE R2, R5, 0x4, R2 ;  /* 0x0000000405029825 */ /* 0x020fcc00078e0202 */
[----:B------:R-:W5:Y:S01]  /*1ee20*/  @!P1 LDG.E R2, desc[UR36][R2.64] ;  /* 0x0000002402029981 */ /* 0x000f62000c1e1900 */
[----:B------:R-:W-:Y:S01]  /*1ee30*/  IMAD.MOV.U32 R5, RZ, RZ, RZ ;  /* 0x000000ffff057224 */ /* 0x000fe200078e00ff */
[C---:B------:R-:W-:Y:S02]  /*1ee40*/  ISETP.GE.U32.AND P2, PT, R8.reuse, 0x2, PT ;  /* 0x000000020800780c */ /* 0x040fe40003f46070 */
[C---:B------:R-:W-:Y:S01]  /*1ee50*/  ISETP.GE.U32.AND P3, PT, R8.reuse, 0x4, PT ;  /* 0x000000040800780c */ /* 0x040fe20003f66070 */
[----:B------:R-:W-:Y:S01]  /*1ee60*/  SHFL.IDX PT, R0, R16, RZ, 0x1f ;  /* 0x00001fff10007589 */ /* 0x000fe200000e0000 */
[C---:B------:R-:W-:Y:S02]  /*1ee70*/  ISETP.GE.U32.AND P4, PT, R8.reuse, 0x8, PT ;  /* 0x000000080800780c */ /* 0x040fe40003f86070 */
[C---:B------:R-:W-:Y:S01]  /*1ee80*/  ISETP.GE.U32.AND P5, PT, R8.reuse, 0x10, PT ;  /* 0x000000100800780c */ /* 0x040fe20003fa6070 */
[----:B------:R-:W-:Y:S01]  /*1ee90*/  SHFL.IDX PT, R4, R16, 0x1, 0x1f ;  /* 0x00201f0010047f89 */ /* 0x000fe200000e0000 */
[----:B-----5:R-:W-:Y:S01]  /*1eea0*/  @!P1 IMAD.MOV.U32 R5, RZ, RZ, R2 ;  /* 0x000000ffff059224 */ /* 0x020fe200078e0002 */
[----:B------:R-:W-:-:S04]  /*1eeb0*/  ISETP.NE.AND P1, PT, R8, RZ, PT ;  /* 0x000000ff0800720c */ /* 0x000fc80003f25270 */
[----:B------:R-:W2:Y:S02]  /*1eec0*/  SHFL.UP PT, R14, R5, 0x1, RZ ;  /* 0x04200000050e7989 */ /* 0x000ea400000e00ff */
[----:B--234-:R-:W-:-:S05]  /*1eed0*/  SEL R6, R14, RZ, P1 ;  /* 0x000000ff0e067207 */ /* 0x01cfca0000800000 */
        /* <DEDUP_REMOVED lines=13> */
[----:B------:R2:W3:Y:S02]  /*1efb0*/  SHFL.IDX PT, R14, R6, 0x1f, 0x1f ;  /* 0x03e01f00060e7f89 */ /* 0x0004e400000e0000 */
.L_x_11904:
[----:B------:R-:W-:Y:S02]  /*1efc0*/  ULDC UR4, c[0x0][0xc38] ;  /* 0x00030e0000047ab9 */ /* 0x000fe40000000800 */
[----:B------:R-:W-:-:S04]  /*1efd0*/  IMAD.U32 R7, RZ, RZ, UR4 ;  /* 0x00000004ff077e24 */ /* 0x000fc8000f8e00ff */
[----:B---3--:R-:W-:-:S04]  /*1efe0*/  IMAD R14, R14, R7, RZ ;  /* 0x000000070e0e7224 */ /* 0x008fc800078e02ff */
[----:B------:R-:W-:-:S05]  /*1eff0*/  IMAD.IADD R9, R4, 0x1, R14 ;  /* 0x0000000104097824 */ /* 0x000fca00078e020e */
[----:B------:R-:W-:-:S13]  /*1f000*/  ISETP.GT.AND P6, PT, R9, R0, PT ;  /* 0x000000000900720c */ /* 0x000fda0003fc4270 */
[----:B------:R-:W-:Y:S05]  /*1f010*/  @P6 BRA `(.L_x_11789) ;  /* 0x00000000009c6947 */ /* 0x000fea0003800000 */
.L_x_11794:
[----:B------:R-:W3:Y:S01]  /*1f020*/  LDC R2, c[0x0][0xc3c] ;  /* 0x00030f00ff027b82 */ /* 0x000ee20000000800 */
[----:B------:R-:W-:-:S05]  /*1f030*/  VIADD R19, R19, 0x1f ;  /* 0x0000001f13137836 */ /* 0x000fca0000000000 */
[----:B---3--:R-:W-:-:S13]  /*1f040*/  ISETP.GE.AND P6, PT, R19, R2, PT ;  /* 0x000000021300720c */ /* 0x008fda0003fc6270 */
[----:B------:R-:W-:Y:S05]  /*1f050*/  @P6 BRA `(.L_x_11790) ;  /* 0x0000000400d06947 */ /* 0x000fea0003800000 */
[----:B------:R-:W3:Y:S01]  /*1f060*/  S2R R3, SR_TID.X ;  /* 0x0000000000037919 */ /* 0x000ee20000002100 */
[----:B------:R-:W-:Y:S01]  /*1f070*/  BSSY B0, `(.L_x_11791) ;  /* 0x0000009000007945 */ /* 0x000fe20003800000 */
[----:B------:R-:W-:Y:S01]  /*1f080*/  IMAD.MOV.U32 R5, RZ, RZ, RZ ;  /* 0x000000ffff057224 */ /* 0x000fe200078e00ff */
[----:B---3--:R-:W-:-:S05]  /*1f090*/  LOP3.LUT R3, R3, 0x1f, RZ, 0xc0, !PT ;  /* 0x0000001f03037812 */ /* 0x008fca00078ec0ff */
[----:B------:R-:W-:-:S05]  /*1f0a0*/  IMAD.IADD R7, R19, 0x1, R3 ;  /* 0x0000000113077824 */ /* 0x000fca00078e0203 */
[----:B------:R-:W-:-:S13]  /*1f0b0*/  ISETP.GE.OR P6, PT, R7, R2, !P0 ;  /* 0x000000020700720c */ /* 0x000fda00047c6670 */
[----:B------:R-:W-:Y:S05]  /*1f0c0*/  @P6 BRA `(.L_x_11792) ;  /* 0x00000000000c6947 */ /* 0x000fea0003800000 */
[----:B------:R-:W3:Y:S02]  /*1f0d0*/  LDC.64 R2, c[0x0][0xc80] ;  /* 0x00032000ff027b82 */ /* 0x000ee40000000a00 */
[----:B---3--:R-:W-:-:S05]  /*1f0e0*/  IMAD.WIDE R2, R7, 0x4, R2 ;  /* 0x0000000407027825 */ /* 0x008fca00078e0202 */
[----:B------:R3:W5:Y:S02]  /*1f0f0*/  LDG.E R5, desc[UR36][R2.64] ;  /* 0x0000002402057981 */ /* 0x000764000c1e1900 */
.L_x_11792:
[----:B------:R-:W-:Y:S05]  /*1f100*/  BSYNC B0 ;  /* 0x0000000000007941 */ /* 0x000fea0003800000 */
.L_x_11791:
[----:B------:R-:W-:-:S03]  /*1f110*/  UMOV UR4, 0xffffffff ;  /* 0xffffffff00047882 */ /* 0x000fc60000000000 */
[----:B------:R-:W-:Y:S05]  /*1f120*/  BRA.DIV UR4, `(.L_x_11793) ;  /* 0x0000003e047c7947 */ /* 0x000fea000b800000 */
[----:B-----5:R-:W4:Y:S02]  /*1f130*/  SHFL.UP PT, R14, R5, 0x1, RZ ;  /* 0x04200000050e7989 */ /* 0x020f2400000e00ff */
        /* <DEDUP_REMOVED lines=13> */
[----:B--2---:R-:W-:-:S05]  /*1f210*/  IMAD.IADD R6, R4, 0x1, R7 ;  /* 0x0000000104067824 */ /* 0x004fca00078e0207 */
[----:B------:R2:W3:Y:S02]  /*1f220*/  SHFL.IDX PT, R14, R6, 0x1f, 0x1f ;  /* 0x03e01f00060e7f89 */ /* 0x0004e400000e0000 */
.L_x_11912:
[----:B------:R-:W-:Y:S02]  /*1f230*/  ULDC UR4, c[0x0][0xc38] ;  /* 0x00030e0000047ab9 */ /* 0x000fe40000000800 */
[----:B------:R-:W-:-:S04]  /*1f240*/  IMAD.U32 R7, RZ, RZ, UR4 ;  /* 0x00000004ff077e24 */ /* 0x000fc8000f8e00ff */
[----:B---3--:R-:W-:-:S04]  /*1f250*/  IMAD R14, R14, R7, RZ ;  /* 0x000000070e0e7224 */ /* 0x008fc800078e02ff */
[----:B------:R-:W-:-:S05]  /*1f260*/  IMAD.IADD R9, R14, 0x1, R9 ;  /* 0x000000010e097824 */ /* 0x000fca00078e0209 */
[----:B------:R-:W-:-:S13]  /*1f270*/  ISETP.GT.AND P6, PT, R9, R0, PT ;  /* 0x000000000900720c */ /* 0x000fda0003fc4270 */
[----:B------:R-:W-:Y:S05]  /*1f280*/  @!P6 BRA `(.L_x_11794) ;  /* 0xfffffffc0064e947 */ /* 0x000fea000383ffff */
.L_x_11789:
        /* <DEDUP_REMOVED lines=8> */
.L_x_11916:
[----:B------:R-:W-:Y:S01]  /*1f310*/  ISETP.NE.AND P0, PT, R2, RZ, PT ;  /* 0x000000ff0200720c */ /* 0x000fe20003f05270 */
[----:B------:R-:W-:-:S12]  /*1f320*/  IMAD.MOV.U32 R14, RZ, RZ, RZ ;  /* 0x000000ffff0e7224 */ /* 0x000fd800078e00ff */
[----:B------:R-:W-:Y:S05]  /*1f330*/  @!P0 BRA `(.L_x_11796) ;  /* 0x0000000000108947 */ /* 0x000fea0003800000 */
[----:B------:R-:W-:Y:S01]  /*1f340*/  UMOV UR4, 0xffffffff ;  /* 0xffffffff00047882 */ /* 0x000fe20000000000 */
[----:B------:R-:W-:Y:S02]  /*1f350*/  VIADD R12, R4, 0xffffffff ;  /* 0xffffffff040c7836 */ /* 0x000fe40000000000 */
[----:B------:R-:W-:Y:S05]  /*1f360*/  BRA.DIV UR4, `(.L_x_11797) ;  /* 0x0000003e04f07947 */ /* 0x000fea000b800000 */
[----:B------:R0:W0:Y:S02]  /*1f370*/  SHFL.IDX PT, R14, R6, R12, 0x1f ;  /* 0x00001f0c060e7589 */ /* 0x00002400000e0000 */
.L_x_11796:
[----:B------:R-:W5:Y:S01]  /*1f380*/  LDC.64 R2, c[0x0][0xc90] ;  /* 0x00032400ff027b82 */ /* 0x000f620000000a00 */
[----:B------:R-:W-:-:S04]  /*1f390*/  IMAD.IADD R19, R4, 0x1, R19 ;  /* 0x0000000104137824 */ /* 0x000fc800078e0213 */
[----:B-----5:R-:W-:-:S05]  /*1f3a0*/  IMAD.WIDE R2, R19, 0x4, R2 ;  /* 0x0000000413027825 */ /* 0x020fca00078e0202 */
[----:B0-2---:R0:W3:Y:S01]  /*1f3b0*/  LDG.E R6, desc[UR36][R2.64] ;  /* 0x0000002402067981 */ /* 0x0050e2000c1e1900 */
[----:B------:R-:W-:Y:S02]  /*1f3c0*/  IMAD R16, R14, R7, R16 ;  /* 0x000000070e107224 */ /* 0x000fe400078e0210 */
[----:B0-----:R-:W-:Y:S02]  /*1f3d0*/  IMAD.MOV.U32 R2, RZ, RZ, RZ ;  /* 0x000000ffff027224 */ /* 0x001fe400078e00ff */
[----:B---34-:R-:W-:-:S05]  /*1f3e0*/  IMAD R4, R5, R6, RZ ;  /* 0x0000000605047224 */ /* 0x018fca00078e02ff */
        /* <DEDUP_REMOVED lines=57> */
[----:B-1----:R-:W-:Y:S01]  /*1f780*/  IMAD.IADD R17, R5, 0x1, R2 ;  /* 0x0000000105117824 */ /* 0x002fe200078e0202 */
[----:B------:R-:W-:Y:S06]  /*1f790*/  BRA `(.L_x_11798) ;  /* 0x00000000001c7947 */ /* 0x000fec0003800000 */
.L_x_11790:
[----:B------:R-:W-:Y:S01]  /*1f7a0*/  UMOV UR4, URZ ;  /* 0x0000003f00047c82 */ /* 0x000fe20008000000 */
[----:B------:R-:W-:Y:S01]  /*1f7b0*/  UMOV UR5, URZ ;  /* 0x0000003f00057c82 */ /* 0x000fe20008000000 */
[----:B------:R-:W-:Y:S01]  /*1f7c0*/  ULDC UR6, c[0x0][0xc3c] ;  /* 0x00030f0000067ab9 */ /* 0x000fe20000000800 */
[----:B------:R-:W-:Y:S02]  /*1f7d0*/  IMAD.MOV.U32 R16, RZ, RZ, R0 ;  /* 0x000000ffff107224 */ /* 0x000fe400078e0000 */
[----:B-1----:R-:W-:Y:S02]  /*1f7e0*/  IMAD.U32 R17, RZ, RZ, UR4 ;  /* 0x00000004ff117e24 */ /* 0x002fe4000f8e00ff */
[----:B------:R-:W-:Y:S02]  /*1f7f0*/  IMAD.U32 R18, RZ, RZ, UR5 ;  /* 0x00000005ff127e24 */ /* 0x000fe4000f8e00ff */
[----:B------:R-:W-:-:S07]  /*1f800*/  IMAD.U32 R19, RZ, RZ, UR6 ;  /* 0x00000006ff137e24 */ /* 0x000fce000f8e00ff */
.L_x_11798:
        /* <DEDUP_REMOVED lines=10> */
.L_x_11787:
[----:B------:R-:W-:Y:S02]  /*1f8b0*/  ULDC UR4, c[0x0][0xc3c] ;  /* 0x00030f0000047ab9 */ /* 0x000fe40000000800 */
[----:B0-----:R-:W-:-:S13]  /*1f8c0*/  ISETP.GE.AND P0, PT, R19, UR4, PT ;  /* 0x0000000413007c0c */ /* 0x001fda000bf06270 */
[----:B------:R-:W-:Y:S05]  /*1f8d0*/  @!P0 BRA `(.L_x_11799) ;  /* 0xffffffb400d08947 */ /* 0x000fea000383ffff */
[----:B------:R-:W-:Y:S05]  /*1f8e0*/  BSYNC B8 ;  /* 0x0000000000087941 */ /* 0x000fea0003800000 */
.L_x_11730:
        /* <DEDUP_REMOVED lines=12> */
.L_x_11919:
[----:B------:R-:W-:Y:S05]  /*1f9b0*/  BSYNC B0 ;  /* 0x0000000000007941 */ /* 0x000fea0003800000 */
.L_x_11800:
[----:B------:R-:W-:-:S03]  /*1f9c0*/  UMOV UR4, 0xffffffff ;  /* 0xffffffff00047882 */ /* 0x000fc60000000000 */
[----:B------:R-:W-:Y:S05]  /*1f9d0*/  BRA.DIV UR4, `(.L_x_11802) ;  /* 0x0000003a048c7947 */ /* 0x000fea000b800000 */
[----:B0-----:R-:W0:Y:S02]  /*1f9e0*/  S2R R0, SR_TID.X ;  /* 0x0000000000007919 */ /* 0x001e240000002100 */
[----:B0-----:R-:W-:-:S04]  /*1f9f0*/  SHF.R.U32.HI R0, RZ, 0x5, R0 ;  /* 0x00000005ff007819 */ /* 0x001fc80000011600 */
[----:B------:R-:W-:-:S05]  /*1fa00*/  LOP3.LUT R0, R0, 0x3, RZ, 0xc0, !PT ;  /* 0x0000000300007812 */ /* 0x000fca00078ec0ff */
[----:B------:R0:W1:Y:S02]  /*1fa10*/  SHFL.IDX PT, R14, R0, RZ, 0x1f ;  /* 0x00001fff000e7589 */ /* 0x00006400000e0000 */
.L_x_11922:
[----:B-1----:R-:W-:Y:S01]  /*1fa20*/  ISETP.NE.AND P0, PT, R14, RZ, PT ;  /* 0x000000ff0e00720c */ /* 0x002fe20003f05270 */
[----:B------:R-:W-:-:S12]  /*1fa30*/  BSSY B0, `(.L_x_11803) ;  /* 0x0000026000007945 */ /* 0x000fd80003800000 */
[----:B------:R-:W-:Y:S05]  /*1fa40*/  @P0 BRA `(.L_x_11804) ;  /* 0x0000000000900947 */ /* 0x000fea0003800000 */
[----:B------:R-:W-:-:S03]  /*1fa50*/  UMOV UR4, 0xffffffff ;  /* 0xffffffff00047882 */ /* 0x000fc60000000000 */
[----:B------:R-:W-:Y:S05]  /*1fa60*/  BRA.DIV UR4, `(.L_x_11805) ;  /* 0x0000003a049c7947 */ /* 0x000fea000b800000 */
[----:B------:R-:W-:-:S13]  /*1fa70*/  ELECT P6, URZ, PT ;  /* 0x00000000003f782f */ /* 0x000fda00038c0000 */
.L_x_11925:
[----:B------:R-:W-:Y:S05]  /*1fa80*/  @!P6 BRA `(.L_x_11804) ;  /* 0x000000000080e947 */ /* 0x000fea0003800000 */
[----:B0-----:R-:W5:Y:S02]  /*1fa90*/  LDL R0, [R1+0x42c] ;  /* 0x00042c0001007983 */ /* 0x001f640000100800 */
[----:B-----5:R-:W-:-:S13]  /*1faa0*/  R2UR UR4, R0 ;  /* 0x00000000000472ca */ /* 0x020fda00000e0000 */
[----:B------:R-:W-:-:S06]  /*1fab0*/  ULOP3.LUT UR4, UR4, 0x2, URZ, 0xfc, !UPT ;  /* 0x0000000204047892 */ /* 0x000fcc000f8efc3f */
[----:B------:R-:W-:-:S05]  /*1fac0*/  IMAD.U32 R0, RZ, RZ, UR4 ;  /* 0x00000004ff007e24 */ /* 0x000fca000f8e00ff */
[----:B------:R-:W-:-:S13]  /*1fad0*/  ISETP.NE.AND P0, PT, R0, 0x3, PT ;  /* 0x000000030000780c */ /* 0x000fda0003f05270 */
[----:B------:R-:W-:Y:S05]  /*1fae0*/  @!P0 BRA `(.L_x_11806) ;  /* 0x0000000000048947 */ /* 0x000fea0003800000 */
[----:B------:R-:W-:Y:S01]  /*1faf0*/  BPT.TRAP 0x1 ;  /* 0x000000040000795c */ /* 0x000fe20000300000 */
.L_x_11806:
[C---:B------:R-:W-:Y:S01]  /*1fb00*/  IMAD R3, R24.reuse, 0x8, R5 ;  /* 0x0000000818037824 */ /* 0x040fe200078e0205 */
[----:B------:R-:W-:Y:S01]  /*1fb10*/  SHF.L.U32 R2, R25, 0x1f, RZ ;  /* 0x0000001f19027819 */ /* 0x000fe200000006ff */
[----:B------:R-:W-:-:S03]  /*1fb20*/  VIADD R24, R24, 0x1 ;  /* 0x0000000118187836 */ /* 0x000fc60000000000 */
[----:B------:R-:W0:Y:S02]  /*1fb30*/  SYNCS.PHASECHK.TRANS64.TRYWAIT P1, [R3+URZ+0x22840], R2 ;  /* 0x02284002030075a7 */ /* 0x000e24000802017f */
[----:B------:R-:W-:-:S04]  /*1fb40*/  ISETP.NE.AND P2, PT, R24, 0x2, PT ;  /* 0x000000021800780c */ /* 0x000fc80003f45270 */
[----:B------:R-:W-:Y:S01]  /*1fb50*/  SEL R0, RZ, 0x1, P2 ;  /* 0x00000001ff007807 */ /* 0x000fe20001000000 */
[----:B0-----:R-:W-:Y:S08]  /*1fb60*/  @!P1 BRA `(.L_x_11807) ;  /* 0x00000038007c9947 */ /* 0x001ff00003800000 */
.L_x_11926:
[----:B------:R-:W-:Y:S02]  /*1fb70*/  SEL R24, R24, RZ, P2 ;  /* 0x000000ff18187207 */ /* 0x000fe40001000000 */
[----:B------:R-:W-:Y:S01]  /*1fb80*/  LOP3.LUT R0, R25, R0, RZ, 0x3c, !PT ;  /* 0x0000000019007212 */ /* 0x000fe200078e3cff */
[----:B------:R-:W-:Y:S06]  /*1fb90*/  @!P0 BRA `(.L_x_11808) ;  /* 0x0000000000048947 */ /* 0x000fec0003800000 */
[----:B------:R-:W-:Y:S01]  /*1fba0*/  BPT.TRAP 0x1 ;  /* 0x000000040000795c */ /* 0x000fe20000300000 */
.L_x_11808:
[----:B------:R-:W-:Y:S01]  /*1fbb0*/  IMAD R5, R24, 0x8, R5 ;  /* 0x0000000818057824 */ /* 0x000fe200078e0205 */
[----:B------:R-:W-:-:S04]  /*1fbc0*/  SHF.L.U32 R0, R0, 0x1f, RZ ;  /* 0x0000001f00007819 */ /* 0x000fc800000006ff */
[----:B------:R-:W1:Y:S02]  /*1fbd0*/  SYNCS.PHASECHK.TRANS64.TRYWAIT P1, [R5+URZ+0x22840], R0 ;  /* 0x02284000050075a7 */ /* 0x000e64000802017f */
[----:B-1----:R-:W-:Y:S05]  /*1fbe0*/  @!P1 BRA `(.L_x_11809) ;  /* 0x0000003800709947 */ /* 0x002fea0003800000 */
.L_x_11927:
[----:B------:R-:W-:Y:S05]  /*1fbf0*/  @!P0 BRA `(.L_x_11810) ;  /* 0x0000000000048947 */ /* 0x000fea0003800000 */
[----:B------:R-:W-:Y:S01]  /*1fc00*/  BPT.TRAP 0x1 ;  /* 0x000000040000795c */ /* 0x000fe20000300000 */
.L_x_11810:
[----:B------:R-:W5:Y:S02]  /*1fc10*/  SYNCS.PHASECHK.TRANS64.TRYWAIT P1, [R3+URZ+0x22860], R2 ;  /* 0x02286002030075a7 */ /* 0x000f64000802017f */
[----:B-----5:R-:W-:Y:S05]  /*1fc20*/  @!P1 BRA `(.L_x_11811) ;  /* 0x0000003800749947 */ /* 0x020fea0003800000 */
.L_x_11928:
[----:B------:R-:W-:Y:S05]  /*1fc30*/  @!P0 BRA `(.L_x_11812) ;  /* 0x0000000000048947 */ /* 0x000fea0003800000 */
[----:B------:R-:W-:Y:S01]  /*1fc40*/  BPT.TRAP 0x1 ;  /* 0x000000040000795c */ /* 0x000fe20000300000 */
.L_x_11812:
[----:B------:R0:W0:Y:S02]  /*1fc50*/  SYNCS.PHASECHK.TRANS64.TRYWAIT P0, [R5+URZ+0x22860], R0 ;  /* 0x02286000050075a7 */ /* 0x000024000800017f */
[----:B0-----:R-:W-:Y:S05]  /*1fc60*/  @!P0 NANOSLEEP.SYNCS 0x989680 ;  /* 0x009896800000895d */ /* 0x001fea0003900000 */
[----:B------:R-:W0:Y:S02]  /*1fc70*/  @!P0 SYNCS.PHASECHK.TRANS64 P0, [R5+URZ+0x22860], R0 ;  /* 0x02286000050085a7 */ /* 0x000e24000800007f */
[----:B0-----:R-:W-:Y:S05]  /*1fc80*/  @!P0 BRA `(.L_x_11812) ;  /* 0xfffffffc00f08947 */ /* 0x001fea000383ffff */
.L_x_11804:
[----:B------:R-:W-:Y:S05]  /*1fc90*/  BSYNC B0 ;  /* 0x0000000000007941 */ /* 0x000fea0003800000 */
.L_x_11803:
[----:B------:R-:W-:Y:S05]  /*1fca0*/  EXIT ;  /* 0x000000000000794d */ /* 0x000fea0003800000 */
.L_x_11600:
[----:B0-----:R-:W-:-:S04]  /*1fcb0*/  IMAD.U32 R9, RZ, RZ, UR44 ;  /* 0x0000002cff097e24 */ /* 0x001fc8000f8e00ff */
[----:B------:R0:W1:Y:S03]  /*1fcc0*/  SYNCS.PHASECHK.TRANS64.TRYWAIT P0, [R9+URZ+0x22800], R0 ;  /* 0x02280000090075a7 */ /* 0x000066000800017f */
[----:B-1----:R-:W-:Y:S05]  /*1fcd0*/  @!P0 NANOSLEEP.SYNCS 0x989680 ;  /* 0x009896800000895d */ /* 0x002fea0003900000 */
[----:B------:R-:W1:Y:S02]  /*1fce0*/  @!P0 SYNCS.PHASECHK.TRANS64 P0, [R9+URZ+0x22800], R0 ;  /* 0x02280000090085a7 */ /* 0x000e64000800007f */
[----:B-1----:R-:W-:Y:S05]  /*1fcf0*/  @!P0 BRA `(.L_x_11600) ;  /* 0xfffffffc00ec8947 */ /* 0x002fea000383ffff */
[----:B------:R-:W-:Y:S05]  /*1fd00*/  BRA `(.L_x_11813) ;  /* 0xfffffe2c00407947 */ /* 0x000fea000383ffff */
.L_x_11607:
[----:B-1----:R1:W2:Y:S02]  /*1fd10*/  SYNCS.PHASECHK.TRANS64.TRYWAIT P0, [R14+URZ], R15 ;  /* 0x0000000f0e0075a7 */ /* 0x0022a4000800017f */
[----:B--2---:R-:W-:Y:S05]  /*1fd20*/  @!P0 NANOSLEEP.SYNCS 0x989680 ;  /* 0x009896800000895d */ /* 0x004fea0003900000 */
[----:B------:R-:W2:Y:S02]  /*1fd30*/  @!P0 SYNCS.PHASECHK.TRANS64 P0, [R14+URZ], R15 ;  /* 0x0000000f0e0085a7 */ /* 0x000ea4000800007f */
[----:B--2---:R-:W-:Y:S05]  /*1fd40*/  @!P0 BRA `(.L_x_11607) ;  /* 0xfffffffc00f08947 */ /* 0x004fea000383ffff */
[----:B------:R-:W-:Y:S05]  /*1fd50*/  BRA `(.L_x_11606) ;  /* 0xfffffe3000307947 */ /* 0x000fea000383ffff */
.L_x_11630:
[----:B-1----:R1:W2:Y:S02]  /*1fd60*/  SYNCS.PHASECHK.TRANS64.TRYWAIT P0, [R6+URZ], R11 ;  /* 0x0000000b060075a7 */ /* 0x0022a4000800017f */
[----:B--2---:R-:W-:Y:S05]  /*1fd70*/  @!P0 NANOSLEEP.SYNCS 0x989680 ;  /* 0x009896800000895d */ /* 0x004fea0003900000 */
[----:B------:R-:W2:Y:S02]  /*1fd80*/  @!P0 SYNCS.PHASECHK.TRANS64 P0, [R6+URZ], R11 ;  /* 0x0000000b060085a7 */ /* 0x000ea4000800007f */
[----:B--2---:R-:W-:Y:S05]  /*1fd90*/  @!P0 BRA `(.L_x_11630) ;  /* 0xfffffffc00f08947 */ /* 0x004fea000383ffff */
[----:B------:R-:W-:Y:S05]  /*1fda0*/  BRA `(.L_x_11629) ;  /* 0xfffffe5c00bc7947 */ /* 0x000fea000383ffff */
.L_x_11652:
[----:B--2---:R2:W3:Y:S02]  /*1fdb0*/  SYNCS.PHASECHK.TRANS64.TRYWAIT P0, [R6+URZ], R7 ;  /* 0x00000007060075a7 */ /* 0x0044e4000800017f */
[----:B---3--:R-:W-:Y:S05]  /*1fdc0*/  @!P0 NANOSLEEP.SYNCS 0x989680 ;  /* 0x009896800000895d */ /* 0x008fea0003900000 */
[----:B------:R-:W3:Y:S02]  /*1fdd0*/  @!P0 SYNCS.PHASECHK.TRANS64 P0, [R6+URZ], R7 ;  /* 0x00000007060085a7 */ /* 0x000ee4000800007f */
[----:B---3--:R-:W-:Y:S05]  /*1fde0*/  @!P0 BRA `(.L_x_11652) ;  /* 0xfffffffc00f08947 */ /* 0x008fea000383ffff */
[----:B------:R-:W-:Y:S05]  /*1fdf0*/  BRA `(.L_x_11651) ;  /* 0xfffffe9400b07947 */ /* 0x000fea000383ffff */
.L_x_11661:
[----:B-1----:R1:W2:Y:S02]  /*1fe00*/  SYNCS.PHASECHK.TRANS64.TRYWAIT P0, [R2+URZ], R3 ;  /* 0x00000003020075a7 */ /* 0x0022a4000800017f */
[----:B--2---:R-:W-:Y:S05]  /*1fe10*/  @!P0 NANOSLEEP.SYNCS 0x989680 ;  /* 0x009896800000895d */ /* 0x004fea0003900000 */
[----:B------:R-:W2:Y:S02]  /*1fe20*/  @!P0 SYNCS.PHASECHK.TRANS64 P0, [R2+URZ], R3 ;  /* 0x00000003020085a7 */ /* 0x000ea4000800007f */
[----:B--2---:R-:W-:Y:S05]  /*1fe30*/  @!P0 BRA `(.L_x_11661) ;  /* 0xfffffffc00f08947 */ /* 0x004fea000383ffff */
[----:B------:R-:W-:Y:S05]  /*1fe40*/  BRA `(.L_x_11660) ;  /* 0xfffffec000447947 */ /* 0x000fea000383ffff */
.L_x_11672:
[----:B--2---:R2:W3:Y:S02]  /*1fe50*/  SYNCS.PHASECHK.TRANS64.TRYWAIT P0, [R6+URZ], R7 ;  /* 0x00000007060075a7 */ /* 0x0044e4000800017f */
[----:B---3--:R-:W-:Y:S05]  /*1fe60*/  @!P0 NANOSLEEP.SYNCS 0x989680 ;  /* 0x009896800000895d */ /* 0x008fea0003900000 */
[----:B------:R-:W3:Y:S02]  /*1fe70*/  @!P0 SYNCS.PHASECHK.TRANS64 P0, [R6+URZ], R7 ;  /* 0x00000007060085a7 */ /* 0x000ee4000800007f */
[----:B---3--:R-:W-:Y:S05]  /*1fe80*/  @!P0 BRA `(.L_x_11672) ;  /* 0xfffffffc00f08947 */ /* 0x008fea000383ffff */
[----:B------:R-:W-:Y:S05]  /*1fe90*/  BRA `(.L_x_11671) ;  /* 0xfffffef400687947 */ /* 0x000fea000383ffff */
.L_x_11695:
[----:B-1----:R1:W2:Y:S02]  /*1fea0*/  SYNCS.PHASECHK.TRANS64.TRYWAIT P0, [R2+URZ], R3 ;  /* 0x00000003020075a7 */ /* 0x0022a4000800017f */
[----:B--2---:R-:W-:Y:S05]  /*1feb0*/  @!P0 NANOSLEEP.SYNCS 0x989680 ;  /* 0x009896800000895d */ /* 0x004fea0003900000 */
[----:B------:R-:W2:Y:S02]  /*1fec0*/  @!P0 SYNCS.PHASECHK.TRANS64 P0, [R2+URZ], R3 ;  /* 0x00000003020085a7 */ /* 0x000ea4000800007f */
[----:B--2---:R-:W-:Y:S05]  /*1fed0*/  @!P0 BRA `(.L_x_11695) ;  /* 0xfffffffc00f08947 */ /* 0x004fea000383ffff */
[----:B------:R-:W-:Y:S05]  /*1fee0*/  BRA `(.L_x_11694) ;  /* 0xffffff3400147947 */ /* 0x000fea000383ffff */
.L_x_11750:
        /* <DEDUP_REMOVED lines=8> */
[----:B0----5:R-:W-:Y:S05]  /*1ff70*/  WARPSYNC.COLLECTIVE R15, `(.L_x_11815) ;  /* 0x000000000f087348 */ /* 0x021fea0003c00000 */
[----:B------:R1:W2:Y:S02]  /*1ff80*/  SHFL.IDX P6, R14, R13, R12, R11 ;  /* 0x0000000c0d0e7389 */ /* 0x0002a400000c000b */
[----:B012--5:R-:W-:Y:S01]  /*1ff90*/  ENDCOLLECTIVE ;  /* 0x000000000000791b */ /* 0x027fe20003800000 */
.L_x_11815:
[----:B------:R-:W-:Y:S05]  /*1ffa0*/  BSYNC B0 ;  /* 0x0000000000007941 */ /* 0x000fea0003800000 */
.L_x_11814:
[----:B------:R-:W-:Y:S05]  /*1ffb0*/  BRA `(.L_x_11816) ;  /* 0xffffffbc00d07947 */ /* 0x000fea000383ffff */
.L_x_11753:
[----:B0-----:R0:W1:Y:S02]  /*1ffc0*/  SYNCS.PHASECHK.TRANS64.TRYWAIT P0, [R17+URZ+0x22840], R0 ;  /* 0x02284000110075a7 */ /* 0x001064000800017f */
[----:B-1----:R-:W-:Y:S05]  /*1ffd0*/  @!P0 NANOSLEEP.SYNCS 0x989680 ;  /* 0x009896800000895d */ /* 0x002fea0003900000 */
[----:B------:R-:W1:Y:S02]  /*1ffe0*/  @!P0 SYNCS.PHASECHK.TRANS64 P0, [R17+URZ+0x22840], R0 ;  /* 0x02284000110085a7 */ /* 0x000e64000800007f */
[----:B-1----:R-:W-:Y:S05]  /*1fff0*/  @!P0 BRA `(.L_x_11753) ;  /* 0xfffffffc00f08947 */ /* 0x002fea000383ffff */
[----:B------:R-:W-:Y:S05]  /*20000*/  BRA `(.L_x_11817) ;  /* 0xffffffc000847947 */ /* 0x000fea000383ffff */
.L_x_11754:
        /* <DEDUP_REMOVED lines=8> */
.L_x_11819:
[----:B------:R-:W-:Y:S05]  /*20090*/  BSYNC B0 ;  /* 0x0000000000007941 */ /* 0x000fea0003800000 */
.L_x_11818:
        /* <DEDUP_REMOVED lines=9> */
.L_x_11820:
[----:B------:R-:W-:Y:S02]  /*20130*/  IMAD.MOV.U32 R13, RZ, RZ, R4 ;  /* 0x000000ffff0d7224 */ /* 0x000fe400078e0004 */
[----:B------:R-:W-:Y:S02]  /*20140*/  IMAD.MOV.U32 R12, RZ, RZ, 0x1 ;  /* 0x00000001ff0c7424 */ /* 0x000fe400078e00ff */
[----:B------:R-:W-:-:S07]  /*20150*/  IMAD.MOV.U32 R3, RZ, RZ, R14 ;  /* 0x000000ffff037224 */ /* 0x000fce00078e000e */
[----:B------:R-:W-:Y:S05]  /*20160*/  WARPSYNC.COLLECTIVE R15, `(.L_x_11821) ;  /* 0x000000000f087348 */ /* 0x000fea0003c00000 */
[----:B------:R0:W1:Y:S02]  /*20170*/  SHFL.IDX P6, R14, R13, R12, R11 ;  /* 0x0000000c0d0e7389 */ /* 0x00006400000c000b */
[----:B01----:R-:W-:Y:S01]  /*20180*/  ENDCOLLECTIVE ;  /* 0x000000000000791b */ /* 0x003fe20003800000 */
.L_x_11821:
        /* <DEDUP_REMOVED lines=15> */
.L_x_11822:
[----:B------:R-:W-:Y:S02]  /*20280*/  @P0 IMAD R6, R5, 0x2, R22 ;  /* 0x0000000205060824 */ /* 0x000fe400078e0216 */
[----:B------:R-:W-:Y:S02]  /*20290*/  IMAD.MOV.U32 R13, RZ, RZ, R4 ;  /* 0x000000ffff0d7224 */ /* 0x000fe400078e0004 */
[----:B------:R-:W-:Y:S02]  /*202a0*/  IMAD.MOV.U32 R12, RZ, RZ, 0x2 ;  /* 0x00000002ff0c7424 */ /* 0x000fe400078e00ff */
[----:B------:R-:W-:-:S07]  /*202b0*/  IMAD.MOV.U32 R3, RZ, RZ, R14 ;  /* 0x000000ffff037224 */ /* 0x000fce00078e000e */
[----:B------:R-:W-:Y:S05]  /*202c0*/  WARPSYNC.COLLECTIVE R15, `(.L_x_11823) ;  /* 0x000000000f087348 */ /* 0x000fea0003c00000 */
[----:B------:R0:W1:Y:S02]  /*202d0*/  SHFL.IDX P6, R14, R13, R12, R11 ;  /* 0x0000000c0d0e7389 */ /* 0x00006400000c000b */
[----:B01----:R-:W-:Y:S01]  /*202e0*/  ENDCOLLECTIVE ;  /* 0x000000000000791b */ /* 0x003fe20003800000 */
.L_x_11823:
        /* <DEDUP_REMOVED lines=15> */
.L_x_11824:
[----:B------:R-:W-:Y:S02]  /*203e0*/  @P0 IMAD R6, R5, 0x2, R22 ;  /* 0x0000000205060824 */ /* 0x000fe400078e0216 */
[----:B------:R-:W-:Y:S02]  /*203f0*/  IMAD.MOV.U32 R13, RZ, RZ, R4 ;  /* 0x000000ffff0d7224 */ /* 0x000fe400078e0004 */
[----:B------:R-:W-:Y:S02]  /*20400*/  IMAD.MOV.U32 R12, RZ, RZ, 0x3 ;  /* 0x00000003ff0c7424 */ /* 0x000fe400078e00ff */
[----:B------:R-:W-:-:S07]  /*20410*/  IMAD.MOV.U32 R3, RZ, RZ, R14 ;  /* 0x000000ffff037224 */ /* 0x000fce00078e000e */
[----:B------:R-:W-:Y:S05]  /*20420*/  WARPSYNC.COLLECTIVE R15, `(.L_x_11825) ;  /* 0x000000000f087348 */ /* 0x000fea0003c00000 */
[----:B------:R0:W1:Y:S02]  /*20430*/  SHFL.IDX P6, R14, R13, R12, R11 ;  /* 0x0000000c0d0e7389 */ /* 0x00006400000c000b */
[----:B01----:R-:W-:Y:S01]  /*20440*/  ENDCOLLECTIVE ;  /* 0x000000000000791b */ /* 0x003fe20003800000 */
.L_x_11825:
        /* <DEDUP_REMOVED lines=15> */
.L_x_11826:
[----:B------:R-:W-:Y:S02]  /*20540*/  @P0 IMAD R6, R5, 0x2, R22 ;  /* 0x0000000205060824 */ /* 0x000fe400078e0216 */
[----:B------:R-:W-:Y:S02]  /*20550*/  IMAD.MOV.U32 R13, RZ, RZ, R4 ;  /* 0x000000ffff0d7224 */ /* 0x000fe400078e0004 */
[----:B------:R-:W-:Y:S02]  /*20560*/  IMAD.MOV.U32 R12, RZ, RZ, 0x4 ;  /* 0x00000004ff0c7424 */ /* 0x000fe400078e00ff */
[----:B------:R-:W-:-:S07]  /*20570*/  IMAD.MOV.U32 R3, RZ, RZ, R14 ;  /* 0x000000ffff037224 */ /* 0x000fce00078e000e */
[----:B------:R-:W-:Y:S05]  /*20580*/  WARPSYNC.COLLECTIVE R15, `(.L_x_11827) ;  /* 0x000000000f087348 */ /* 0x000fea0003c00000 */
[----:B------:R0:W1:Y:S02]  /*20590*/  SHFL.IDX P6, R14, R13, R12, R11 ;  /* 0x0000000c0d0e7389 */ /* 0x00006400000c000b */
[----:B01----:R-:W-:Y:S01]  /*205a0*/  ENDCOLLECTIVE ;  /* 0x000000000000791b */ /* 0x003fe20003800000 */
.L_x_11827:
        /* <DEDUP_REMOVED lines=15> */
.L_x_11828:
[----:B------:R-:W-:Y:S02]  /*206a0*/  @P0 IMAD R6, R5, 0x2, R22 ;  /* 0x0000000205060824 */ /* 0x000fe400078e0216 */
[----:B------:R-:W-:Y:S02]  /*206b0*/  IMAD.MOV.U32 R13, RZ, RZ, R4 ;  /* 0x000000ffff0d7224 */ /* 0x000fe400078e0004 */
[----:B------:R-:W-:Y:S02]  /*206c0*/  IMAD.MOV.U32 R12, RZ, RZ, 0x5 ;  /* 0x00000005ff0c7424 */ /* 0x000fe400078e00ff */
[----:B------:R-:W-:-:S07]  /*206d0*/  IMAD.MOV.U32 R3, RZ, RZ, R14 ;  /* 0x000000ffff037224 */ /* 0x000fce00078e000e */
[----:B------:R-:W-:Y:S05]  /*206e0*/  WARPSYNC.COLLECTIVE R15, `(.L_x_11829) ;  /* 0x000000000f087348 */ /* 0x000fea0003c00000 */
[----:B------:R0:W1:Y:S02]  /*206f0*/  SHFL.IDX P6, R14, R13, R12, R11 ;  /* 0x0000000c0d0e7389 */ /* 0x00006400000c000b */
[----:B01----:R-:W-:Y:S01]  /*20700*/  ENDCOLLECTIVE ;  /* 0x000000000000791b */ /* 0x003fe20003800000 */
.L_x_11829:
        /* <DEDUP_REMOVED lines=10> */
.L_x_11830:
[----:B------:R-:W-:Y:S01]  /*207b0*/  @!PT LDS RZ, [RZ] ;  /* 0x00000000fffff984 */ /* 0x000fe20000000800 */
[----:B------:R-:W-:Y:S01]  /*207c0*/  @!PT LDS RZ, [RZ] ;  /* 0x00000000fffff984 */ /* 0x000fe20000000800 */
[----:B------:R-:W-:Y:S01]  /*207d0*/  @!PT LDS RZ, [RZ] ;  /* 0x00000000fffff984 */ /* 0x000fe20000000800 */
[----:B------:R0:W-:Y:S01]  /*207e0*/  @P0 LDGSTS.E.BYPASS.LTC128B.128 [R6+0x1e400], desc[UR36][R2.64], !P2 ;  /* 0x1e40000002060fae */ /* 0x0001e2000d101d64 */
[----:B------:R-:W-:Y:S01]  /*207f0*/  IMAD.MOV.U32 R0, RZ, RZ, R14 ;  /* 0x000000ffff007224 */ /* 0x000fe200078e000e */
[----:B------:R-:W-:Y:S06]  /*20800*/  BRA `(.L_x_11831) ;  /* 0xffffffbc00ec7947 */ /* 0x000fec000383ffff */
.L_x_11759:
[----:B------:R-:W-:Y:S02]  /*20810*/  IMAD.MOV.U32 R13, RZ, RZ, R4 ;  /* 0x000000ffff0d7224 */ /* 0x000fe400078e0004 */
[----:B------:R-:W-:Y:S02]  /*20820*/  IMAD.MOV.U32 R12, RZ, RZ, RZ ;  /* 0x000000ffff0c7224 */ /* 0x000fe400078e00ff */
[----:B------:R-:W-:Y:S02]  /*20830*/  IMAD.MOV.U32 R11, RZ, RZ, 0x181f ;  /* 0x0000181fff0b7424 */ /* 0x000fe400078e00ff */
[----:B------:R-:W-:Y:S02]  /*20840*/  IMAD.MOV.U32 R15, RZ, RZ, -0x1 ;  /* 0xffffffffff0f7424 */ /* 0x000fe400078e00ff */
[----:B------:R-:W-:Y:S02]  /*20850*/  IMAD R36, R36, R6, RZ ;  /* 0x0000000624247224 */ /* 0x000fe400078e02ff */
[----:B------:R-:W-:-:S07]  /*20860*/  IMAD.IADD R34, R8, 0x1, R34 ;  /* 0x0000000108227824 */ /* 0x000fce00078e0222 */
[----:B-1----:R-:W-:Y:S05]  /*20870*/  WARPSYNC.COLLECTIVE R15, `(.L_x_11832) ;  /* 0x000000000f087348 */ /* 0x002fea0003c00000 */
[----:B------:R0:W2:Y:S02]  /*20880*/  SHFL.IDX P6, R14, R13, R12, R11 ;  /* 0x0000000c0d0e7389 */ /* 0x0000a400000c000b */
[----:B012---:R-:W-:Y:S01]  /*20890*/  ENDCOLLECTIVE ;  /* 0x000000000000791b */ /* 0x007fe20003800000 */
.L_x_11832:
[C---:B------:R-:W-:Y:S01]  /*208a0*/  VIADD R5, R34.reuse, 0x10 ;  /* 0x0000001022057836 */ /* 0x040fe20000000000 */
[----:B------:R-:W-:Y:S01]  /*208b0*/  ISETP.GE.AND P0, PT, R34, R36, PT ;  /* 0x000000242200720c */ /* 0x000fe20003f06270 */
[----:B------:R-:W-:Y:S02]  /*208c0*/  IMAD.MOV.U32 R13, RZ, RZ, R0 ;  /* 0x000000ffff0d7224 */ /* 0x000fe400078e0000 */
[----:B------:R-:W-:-:S10]  /*208d0*/  IMAD.MOV.U32 R2, RZ, RZ, R14 ;  /* 0x000000ffff027224 */ /* 0x000fd400078e000e */
[----:B------:R-:W-:Y:S05]  /*208e0*/  WARPSYNC.COLLECTIVE R15, `(.L_x_11833) ;  /* 0x000000000f087348 */ /* 0x000fea0003c00000 */
[----:B------:R0:W1:Y:S02]  /*208f0*/  SHFL.IDX P6, R14, R13, R12, R11 ;  /* 0x0000000c0d0e7389 */ /* 0x00006400000c000b */
[----:B01----:R-:W-:Y:S01]  /*20900*/  ENDCOLLECTIVE ;  /* 0x000000000000791b */ /* 0x003fe20003800000 */
.L_x_11833:
[----:B------:R-:W-:Y:S02]  /*20910*/  IMAD.MOV.U32 R13, RZ, RZ, R4 ;  /* 0x000000ffff0d7224 */ /* 0x000fe400078e0004 */
[----:B------:R-:W-:Y:S02]  /*20920*/  IMAD.MOV.U32 R12, RZ, RZ, 0x1 ;  /* 0x00000001ff0c7424 */ /* 0x000fe400078e00ff */
[----:B------:R-:W-:-:S07]  /*20930*/  IMAD.MOV.U32 R3, RZ, RZ, R14 ;  /* 0x000000ffff037224 */ /* 0x000fce00078e000e */
[----:B------:R-:W-:Y:S05]  /*20940*/  WARPSYNC.COLLECTIVE R15, `(.L_x_11834) ;  /* 0x000000000f087348 */ /* 0x000fea0003c00000 */
[----:B------:R0:W1:Y:S02]  /*20950*/  SHFL.IDX P6, R14, R13, R12, R11 ;  /* 0x0000000c0d0e7389 */ /* 0x00006400000c000b */
[----:B01----:R-:W-:Y:S01]  /*20960*/  ENDCOLLECTIVE ;  /* 0x000000000000791b */ /* 0x003fe20003800000 */
.L_x_11834:
        /* <DEDUP_REMOVED lines=15> */
.L_x_11835:
[----:B------:R-:W-:Y:S02]  /*20a60*/  IMAD.MOV.U32 R13, RZ, RZ, R4 ;  /* 0x000000ffff0d7224 */ /* 0x000fe400078e0004 */
[----:B------:R-:W-:Y:S02]  /*20a70*/  IMAD.MOV.U32 R12, RZ, RZ, 0x2 ;  /* 0x00000002ff0c7424 */ /* 0x000fe400078e00ff */
[----:B------:R-:W-:-:S07]  /*20a80*/  IMAD.MOV.U32 R3, RZ, RZ, R14 ;  /* 0x000000ffff037224 */ /* 0x000fce00078e000e */
[----:B------:R-:W-:Y:S05]  /*20a90*/  WARPSYNC.COLLECTIVE R15, `(.L_x_11836) ;  /* 0x000000000f087348 */ /* 0x000fea0003c00000 */
[----:B------:R0:W1:Y:S02]  /*20aa0*/  SHFL.IDX P6, R14, R13, R12, R11 ;  /* 0x0000000c0d0e7389 */ /* 0x00006400000c000b */
[----:B01----:R-:W-:Y:S01]  /*20ab0*/  ENDCOLLECTIVE ;  /* 0x000000000000791b */ /* 0x003fe20003800000 */
.L_x_11836:
        /* <DEDUP_REMOVED lines=16> */
.L_x_11837:
[----:B------:R-:W-:Y:S02]  /*20bc0*/  IMAD.MOV.U32 R13, RZ, RZ, R4 ;  /* 0x000000ffff0d7224 */ /* 0x000fe400078e0004 */
[----:B------:R-:W-:Y:S02]  /*20bd0*/  IMAD.MOV.U32 R12, RZ, RZ, 0x3 ;  /* 0x00000003ff0c7424 */ /* 0x000fe400078e00ff */
[----:B------:R-:W-:-:S07]  /*20be0*/  IMAD.MOV.U32 R3, RZ, RZ, R14 ;  /* 0x000000ffff037224 */ /* 0x000fce00078e000e */
[----:B------:R-:W-:Y:S05]  /*20bf0*/  WARPSYNC.COLLECTIVE R15, `(.L_x_11838) ;  /* 0x000000000f087348 */ /* 0x000fea0003c00000 */
[----:B------:R0:W1:Y:S02]  /*20c00*/  SHFL.IDX P6, R14, R13, R12, R11 ;  /* 0x0000000c0d0e7389 */ /* 0x00006400000c000b */
[----:B01----:R-:W-:Y:S01]  /*20c10*/  ENDCOLLECTIVE ;  /* 0x000000000000791b */ /* 0x003fe20003800000 */
.L_x_11838:
        /* <DEDUP_REMOVED lines=16> */
.L_x_11839:
[----:B------:R-:W-:Y:S02]  /*20d20*/  IMAD.MOV.U32 R13, RZ, RZ, R4 ;  /* 0x000000ffff0d7224 */ /* 0x000fe400078e0004 */
[----:B------:R-:W-:Y:S02]  /*20d30*/  IMAD.MOV.U32 R12, RZ, RZ, 0x4 ;  /* 0x00000004ff0c7424 */ /* 0x000fe400078e00ff */
[----:B------:R-:W-:-:S07]  /*20d40*/  IMAD.MOV.U32 R3, RZ, RZ, R14 ;  /* 0x000000ffff037224 */ /* 0x000fce00078e000e */
[----:B------:R-:W-:Y:S05]  /*20d50*/  WARPSYNC.COLLECTIVE R15, `(.L_x_11840) ;  /* 0x000000000f087348 */ /* 0x000fea0003c00000 */
[----:B------:R0:W1:Y:S02]  /*20d60*/  SHFL.IDX P6, R14, R13, R12, R11 ;  /* 0x0000000c0d0e7389 */ /* 0x00006400000c000b */
[----:B01----:R-:W-:Y:S01]  /*20d70*/  ENDCOLLECTIVE ;  /* 0x000000000000791b */ /* 0x003fe20003800000 */
.L_x_11840:
        /* <DEDUP_REMOVED lines=16> */
.L_x_11841:
[----:B------:R-:W-:Y:S02]  /*20e80*/  IMAD.MOV.U32 R13, RZ, RZ, R4 ;  /* 0x000000ffff0d7224 */ /* 0x000fe400078e0004 */
[----:B------:R-:W-:Y:S02]  /*20e90*/  IMAD.MOV.U32 R12, RZ, RZ, 0x5 ;  /* 0x00000005ff0c7424 */ /* 0x000fe400078e00ff */
[----:B------:R-:W-:-:S07]  /*20ea0*/  IMAD.MOV.U32 R3, RZ, RZ, R14 ;  /* 0x000000ffff037224 */ /* 0x000fce00078e000e */
[----:B------:R-:W-:Y:S05]  /*20eb0*/  WARPSYNC.COLLECTIVE R15, `(.L_x_11842) ;  /* 0x000000000f087348 */ /* 0x000fea0003c00000 */
[----:B------:R0:W1:Y:S02]  /*20ec0*/  SHFL.IDX P6, R14, R13, R12, R11 ;  /* 0x0000000c0d0e7389 */ /* 0x00006400000c000b */
[----:B01----:R-:W-:Y:S01]  /*20ed0*/  ENDCOLLECTIVE ;  /* 0x000000000000791b */ /* 0x003fe20003800000 */
.L_x_11842:
        /* <DEDUP_REMOVED lines=16> */
.L_x_11843:
[----:B------:R-:W-:Y:S02]  /*20fe0*/  IMAD.MOV.U32 R13, RZ, RZ, R4 ;  /* 0x000000ffff0d7224 */ /* 0x000fe400078e0004 */
[----:B------:R-:W-:Y:S02]  /*20ff0*/  IMAD.MOV.U32 R12, RZ, RZ, 0x6 ;  /* 0x00000006ff0c7424 */ /* 0x000fe400078e00ff */
[----:B------:R-:W-:-:S07]  /*21000*/  IMAD.MOV.U32 R3, RZ, RZ, R14 ;  /* 0x000000ffff037224 */ /* 0x000fce00078e000e */
[----:B------:R-:W-:Y:S05]  /*21010*/  WARPSYNC.COLLECTIVE R15, `(.L_x_11844) ;  /* 0x000000000f087348 */ /* 0x000fea0003c00000 */
[----:B------:R0:W1:Y:S02]  /*21020*/  SHFL.IDX P6, R14, R13, R12, R11 ;  /* 0x0000000c0d0e7389 */ /* 0x00006400000c000b */
[----:B01----:R-:W-:Y:S01]  /*21030*/  ENDCOLLECTIVE ;  /* 0x000000000000791b */ /* 0x003fe20003800000 */
.L_x_11844:
        /* <DEDUP_REMOVED lines=16> */
.L_x_11845:
[----:B------:R-:W-:Y:S02]  /*21140*/  IMAD.MOV.U32 R13, RZ, RZ, R4 ;  /* 0x000000ffff0d7224 */ /* 0x000fe400078e0004 */
[----:B------:R-:W-:Y:S02]  /*21150*/  IMAD.MOV.U32 R12, RZ, RZ, 0x7 ;  /* 0x00000007ff0c7424 */ /* 0x000fe400078e00ff */
[----:B------:R-:W-:-:S07]  /*21160*/  IMAD.MOV.U32 R3, RZ, RZ, R14 ;  /* 0x000000ffff037224 */ /* 0x000fce00078e000e */
[----:B------:R-:W-:Y:S05]  /*21170*/  WARPSYNC.COLLECTIVE R15, `(.L_x_11846) ;  /* 0x000000000f087348 */ /* 0x000fea0003c00000 */
[----:B------:R0:W1:Y:S02]  /*21180*/  SHFL.IDX P6, R14, R13, R12, R11 ;  /* 0x0000000c0d0e7389 */ /* 0x00006400000c000b */
[----:B01----:R-:W-:Y:S01]  /*21190*/  ENDCOLLECTIVE ;  /* 0x000000000000791b */ /* 0x003fe20003800000 */
.L_x_11846:
        /* <DEDUP_REMOVED lines=10> */
.L_x_11847:
[----:B------:R-:W-:Y:S01]  /*21240*/  @!PT LDS RZ, [RZ] ;  /* 0x00000000fffff984 */ /* 0x000fe20000000800 */
[----:B------:R-:W-:Y:S01]  /*21250*/  @!PT LDS RZ, [RZ] ;  /* 0x00000000fffff984 */ /* 0x000fe20000000800 */
[----:B------:R-:W-:Y:S01]  /*21260*/  @!PT LDS RZ, [RZ] ;  /* 0x00000000fffff984 */ /* 0x000fe20000000800 */
[----:B------:R2:W-:Y:S01]  /*21270*/  @!P0 LDGSTS.E.BYPASS.LTC128B.128 [R37+0x1b400], desc[UR36][R2.64], !P1 ;  /* 0x1b40000002258fae */ /* 0x0005e2000c901d64 */
[----:B------:R-:W-:Y:S01]  /*21280*/  IMAD.MOV.U32 R0, RZ, RZ, R14 ;  /* 0x000000ffff007224 */ /* 0x000fe200078e000e */
[----:B------:R-:W-:Y:S06]  /*21290*/  BRA `(.L_x_11848) ;  /* 0xffffffc000187947 */ /* 0x000fec000383ffff */
.L_x_11762:
[----:B0-----:R0:W2:Y:S02]  /*212a0*/  SYNCS.PHASECHK.TRANS64.TRYWAIT P0, [R22+URZ+0x22820], R3 ;  /* 0x02282003160075a7 */ /* 0x0010a4000800017f */
[----:B--2---:R-:W-:Y:S05]  /*212b0*/  @!P0 NANOSLEEP.SYNCS 0x989680 ;  /* 0x009896800000895d */ /* 0x004fea0003900000 */
[----:B------:R-:W2:Y:S02]  /*212c0*/  @!P0 SYNCS.PHASECHK.TRANS64 P0, [R22+URZ+0x22820], R3 ;  /* 0x02282003160085a7 */ /* 0x000ea4000800007f */
[----:B--2---:R-:W-:Y:S05]  /*212d0*/  @!P0 BRA `(.L_x_11762) ;  /* 0xfffffffc00f08947 */ /* 0x004fea000383ffff */
[----:B------:R-:W-:Y:S05]  /*212e0*/  BRA `(.L_x_11849) ;  /* 0xffffffc000747947 */ /* 0x000fea000383ffff */
.L_x_11765:
[----:B--2---:R2:W3:Y:S02]  /*212f0*/  SYNCS.PHASECHK.TRANS64.TRYWAIT P0, [R17+URZ+0x22860], R0 ;  /* 0x02286000110075a7 */ /* 0x0044e4000800017f */
[----:B---3--:R-:W-:Y:S05]  /*21300*/  @!P0 NANOSLEEP.SYNCS 0x989680 ;  /* 0x009896800000895d */ /* 0x008fea0003900000 */
[----:B------:R-:W3:Y:S02]  /*21310*/  @!P0 SYNCS.PHASECHK.TRANS64 P0, [R17+URZ+0x22860], R0 ;  /* 0x02286000110085a7 */ /* 0x000ee4000800007f */
[----:B---3--:R-:W-:Y:S05]  /*21320*/  @!P0 BRA `(.L_x_11765) ;  /* 0xfffffffc00f08947 */ /* 0x008fea000383ffff */
[----:B------:R-:W-:Y:S05]  /*21330*/  BRA `(.L_x_11850) ;  /* 0xffffffc000807947 */ /* 0x000fea000383ffff */
.L_x_11766:
        /* <DEDUP_REMOVED lines=8> */
.L_x_11852:
[----:B------:R-:W-:Y:S05]  /*213c0*/  BSYNC B0 ;  /* 0x0000000000007941 */ /* 0x000fea0003800000 */
.L_x_11851:
        /* <DEDUP_REMOVED lines=13> */
.L_x_11853:
        /* <DEDUP_REMOVED lines=9> */
.L_x_11854:
        /* <DEDUP_REMOVED lines=17> */
.L_x_11855:
[----:B------:R-:W-:Y:S02]  /*21640*/  IMAD.MOV.U32 R13, RZ, RZ, R6 ;  /* 0x000000ffff0d7224 */ /* 0x000fe400078e0006 */
[----:B------:R-:W-:Y:S01]  /*21650*/  IMAD.MOV.U32 R12, RZ, RZ, 0x2 ;  /* 0x00000002ff0c7424 */ /* 0x000fe200078e00ff */
[----:B------:R-:W-:-:S13]  /*21660*/  IADD3 R2, P3, R14, R0, RZ ;  /* 0x000000000e027210 */ /* 0x000fda0007f7e0ff */
[----:B------:R-:W-:Y:S05]  /*21670*/  WARPSYNC.COLLECTIVE R15, `(.L_x_11856) ;  /* 0x000000000f087348 */ /* 0x000fea0003c00000 */
[----:B------:R0:W1:Y:S02]  /*21680*/  SHFL.IDX P6, R14, R13, R12, R11 ;  /* 0x0000000c0d0e7389 */ /* 0x00006400000c000b */
[----:B01----:R-:W-:Y:S01]  /*21690*/  ENDCOLLECTIVE ;  /* 0x000000000000791b */ /* 0x003fe20003800000 */
.L_x_11856:
        /* <DEDUP_REMOVED lines=17> */
.L_x_11857:
[----:B------:R-:W-:Y:S02]  /*217b0*/  IMAD.MOV.U32 R13, RZ, RZ, R6 ;  /* 0x000000ffff0d7224 */ /* 0x000fe400078e0006 */
[----:B------:R-:W-:Y:S01]  /*217c0*/  IMAD.MOV.U32 R12, RZ, RZ, 0x3 ;  /* 0x00000003ff0c7424 */ /* 0x000fe200078e00ff */
[----:B------:R-:W-:-:S13]  /*217d0*/  IADD3 R2, P3, R14, R0, RZ ;  /* 0x000000000e027210 */ /* 0x000fda0007f7e0ff */
[----:B------:R-:W-:Y:S05]  /*217e0*/  WARPSYNC.COLLECTIVE R15, `(.L_x_11858) ;  /* 0x000000000f087348 */ /* 0x000fea0003c00000 */
[----:B------:R0:W1:Y:S02]  /*217f0*/  SHFL.IDX P6, R14, R13, R12, R11 ;  /* 0x0000000c0d0e7389 */ /* 0x00006400000c000b */
[----:B01----:R-:W-:Y:S01]  /*21800*/  ENDCOLLECTIVE ;  /* 0x000000000000791b */ /* 0x003fe20003800000 */
.L_x_11858:
        /* <DEDUP_REMOVED lines=17> */
.L_x_11859:
[----:B------:R-:W-:Y:S02]  /*21920*/  IMAD.MOV.U32 R13, RZ, RZ, R6 ;  /* 0x000000ffff0d7224 */ /* 0x000fe400078e0006 */
[----:B------:R-:W-:Y:S01]  /*21930*/  IMAD.MOV.U32 R12, RZ, RZ, 0x4 ;  /* 0x00000004ff0c7424 */ /* 0x000fe200078e00ff */
[----:B------:R-:W-:-:S13]  /*21940*/  IADD3 R2, P3, R14, R0, RZ ;  /* 0x000000000e027210 */ /* 0x000fda0007f7e0ff */
[----:B------:R-:W-:Y:S05]  /*21950*/  WARPSYNC.COLLECTIVE R15, `(.L_x_11860) ;  /* 0x000000000f087348 */ /* 0x000fea0003c00000 */
[----:B------:R0:W1:Y:S02]  /*21960*/  SHFL.IDX P6, R14, R13, R12, R11 ;  /* 0x0000000c0d0e7389 */ /* 0x00006400000c000b */
[----:B01----:R-:W-:Y:S01]  /*21970*/  ENDCOLLECTIVE ;  /* 0x000000000000791b */ /* 0x003fe20003800000 */
.L_x_11860:
        /* <DEDUP_REMOVED lines=17> */
.L_x_11861:
[----:B------:R-:W-:Y:S02]  /*21a90*/  IMAD.MOV.U32 R13, RZ, RZ, R6 ;  /* 0x000000ffff0d7224 */ /* 0x000fe400078e0006 */
[----:B------:R-:W-:Y:S01]  /*21aa0*/  IMAD.MOV.U32 R12, RZ, RZ, 0x5 ;  /* 0x00000005ff0c7424 */ /* 0x000fe200078e00ff */
[----:B------:R-:W-:-:S13]  /*21ab0*/  IADD3 R2, P3, R14, R0, RZ ;  /* 0x000000000e027210 */ /* 0x000fda0007f7e0ff */
[----:B------:R-:W-:Y:S05]  /*21ac0*/  WARPSYNC.COLLECTIVE R15, `(.L_x_11862) ;  /* 0x000000000f087348 */ /* 0x000fea0003c00000 */
[----:B------:R0:W1:Y:S02]  /*21ad0*/  SHFL.IDX P6, R14, R13, R12, R11 ;  /* 0x0000000c0d0e7389 */ /* 0x00006400000c000b */
[----:B01----:R-:W-:Y:S01]  /*21ae0*/  ENDCOLLECTIVE ;  /* 0x000000000000791b */ /* 0x003fe20003800000 */
.L_x_11862:
        /* <DEDUP_REMOVED lines=12> */
.L_x_11863:
        /* <DEDUP_REMOVED lines=9> */
.L_x_11773:
[----:B0-----:R0:W1:Y:S02]  /*21c40*/  SYNCS.PHASECHK.TRANS64.TRYWAIT P0, [R6+URZ+0x22840], R21 ;  /* 0x02284015060075a7 */ /* 0x001064000800017f */
[----:B-1----:R-:W-:Y:S05]  /*21c50*/  @!P0 NANOSLEEP.SYNCS 0x989680 ;  /* 0x009896800000895d */ /* 0x002fea0003900000 */
[----:B------:R-:W1:Y:S02]  /*21c60*/  @!P0 SYNCS.PHASECHK.TRANS64 P0, [R6+URZ+0x22840], R21 ;  /* 0x02284015060085a7 */ /* 0x000e64000800007f */
[----:B-1----:R-:W-:Y:S05]  /*21c70*/  @!P0 BRA `(.L_x_11773) ;  /* 0xfffffffc00f08947 */ /* 0x002fea000383ffff */
[----:B------:R-:W-:Y:S05]  /*21c80*/  BRA `(.L_x_11865) ;  /* 0xffffffc400087947 */ /* 0x000fea000383ffff */
.L_x_11774:
        /* <DEDUP_REMOVED lines=8> */
.L_x_11867:
[----:B------:R-:W-:Y:S05]  /*21d10*/  BSYNC B1 ;  /* 0x0000000000017941 */ /* 0x000fea0003800000 */
.L_x_11866:
        /* <DEDUP_REMOVED lines=9> */
.L_x_11868:
[----:B------:R-:W-:Y:S02]  /*21db0*/  IMAD.MOV.U32 R13, RZ, RZ, R9 ;  /* 0x000000ffff0d7224 */ /* 0x000fe400078e0009 */
[----:B------:R-:W-:Y:S02]  /*21dc0*/  IMAD.MOV.U32 R12, RZ, RZ, 0x1 ;  /* 0x00000001ff0c7424 */ /* 0x000fe400078e00ff */
[----:B------:R-:W-:-:S07]  /*21dd0*/  IMAD.MOV.U32 R2, RZ, RZ, R14 ;  /* 0x000000ffff027224 */ /* 0x000fce00078e000e */
[----:B------:R-:W-:Y:S05]  /*21de0*/  WARPSYNC.COLLECTIVE R15, `(.L_x_11869) ;  /* 0x000000000f087348 */ /* 0x000fea0003c00000 */
[----:B------:R0:W1:Y:S02]  /*21df0*/  SHFL.IDX P6, R14, R13, R12, R11 ;  /* 0x0000000c0d0e7389 */ /* 0x00006400000c000b */
[----:B01----:R-:W-:Y:S01]  /*21e00*/  ENDCOLLECTIVE ;  /* 0x000000000000791b */ /* 0x003fe20003800000 */
.L_x_11869:
        /* <DEDUP_REMOVED lines=11> */
.L_x_11870:
[----:B------:R-:W-:Y:S02]  /*21ec0*/  IMAD.MOV.U32 R13, RZ, RZ, R9 ;  /* 0x000000ffff0d7224 */ /* 0x000fe400078e0009 */
[----:B------:R-:W-:Y:S02]  /*21ed0*/  IMAD.MOV.U32 R12, RZ, RZ, 0x2 ;  /* 0x00000002ff0c7424 */ /* 0x000fe400078e00ff */
[----:B------:R-:W-:-:S07]  /*21ee0*/  IMAD.MOV.U32 R2, RZ, RZ, R14 ;  /* 0x000000ffff027224 */ /* 0x000fce00078e000e */
[----:B------:R-:W-:Y:S05]  /*21ef0*/  WARPSYNC.COLLECTIVE R15, `(.L_x_11871) ;  /* 0x000000000f087348 */ /* 0x000fea0003c00000 */
[----:B------:R0:W1:Y:S02]  /*21f00*/  SHFL.IDX P6, R14, R13, R12, R11 ;  /* 0x0000000c0d0e7389 */ /* 0x00006400000c000b */
[----:B01----:R-:W-:Y:S01]  /*21f10*/  ENDCOLLECTIVE ;  /* 0x000000000000791b */ /* 0x003fe20003800000 */
.L_x_11871:
        /* <DEDUP_REMOVED lines=11> */
.L_x_11872:
[----:B------:R-:W-:Y:S02]  /*21fd0*/  IMAD.MOV.U32 R13, RZ, RZ, R9 ;  /* 0x000000ffff0d7224 */ /* 0x000fe400078e0009 */
[----:B------:R-:W-:Y:S02]  /*21fe0*/  IMAD.MOV.U32 R12, RZ, RZ, 0x3 ;  /* 0x00000003ff0c7424 */ /* 0x000fe400078e00ff */
[----:B------:R-:W-:-:S07]  /*21ff0*/  IMAD.MOV.U32 R2, RZ, RZ, R14 ;  /* 0x000000ffff027224 */ /* 0x000fce00078e000e */
[----:B------:R-:W-:Y:S05]  /*22000*/  WARPSYNC.COLLECTIVE R15, `(.L_x_11873) ;  /* 0x000000000f087348 */ /* 0x000fea0003c00000 */
[----:B------:R0:W1:Y:S02]  /*22010*/  SHFL.IDX P6, R14, R13, R12, R11 ;  /* 0x0000000c0d0e7389 */ /* 0x00006400000c000b */
[----:B01----:R-:W-:Y:S01]  /*22020*/  ENDCOLLECTIVE ;  /* 0x000000000000791b */ /* 0x003fe20003800000 */
.L_x_11873:
        /* <DEDUP_REMOVED lines=11> */
.L_x_11874:
[----:B------:R-:W-:Y:S02]  /*220e0*/  IMAD.MOV.U32 R13, RZ, RZ, R9 ;  /* 0x000000ffff0d7224 */ /* 0x000fe400078e0009 */
[----:B------:R-:W-:Y:S02]  /*220f0*/  IMAD.MOV.U32 R12, RZ, RZ, 0x4 ;  /* 0x00000004ff0c7424 */ /* 0x000fe400078e00ff */
[----:B------:R-:W-:-:S07]  /*22100*/  IMAD.MOV.U32 R2, RZ, RZ, R14 ;  /* 0x000000ffff027224 */ /* 0x000fce00078e000e */
[----:B------:R-:W-:Y:S05]  /*22110*/  WARPSYNC.COLLECTIVE R15, `(.L_x_11875) ;  /* 0x000000000f087348 */ /* 0x000fea0003c00000 */
[----:B------:R0:W1:Y:S02]  /*22120*/  SHFL.IDX P6, R14, R13, R12, R11 ;  /* 0x0000000c0d0e7389 */ /* 0x00006400000c000b */
[----:B01----:R-:W-:Y:S01]  /*22130*/  ENDCOLLECTIVE ;  /* 0x000000000000791b */ /* 0x003fe20003800000 */
.L_x_11875:
        /* <DEDUP_REMOVED lines=11> */
.L_x_11876:
[----:B------:R-:W-:Y:S02]  /*221f0*/  IMAD.MOV.U32 R13, RZ, RZ, R9 ;  /* 0x000000ffff0d7224 */ /* 0x000fe400078e0009 */
[----:B------:R-:W-:Y:S02]  /*22200*/  IMAD.MOV.U32 R12, RZ, RZ, 0x5 ;  /* 0x00000005ff0c7424 */ /* 0x000fe400078e00ff */
[----:B------:R-:W-:-:S07]  /*22210*/  IMAD.MOV.U32 R2, RZ, RZ, R14 ;  /* 0x000000ffff027224 */ /* 0x000fce00078e000e */
[----:B------:R-:W-:Y:S05]  /*22220*/  WARPSYNC.COLLECTIVE R15, `(.L_x_11877) ;  /* 0x000000000f087348 */ /* 0x000fea0003c00000 */
[----:B------:R0:W1:Y:S02]  /*22230*/  SHFL.IDX P6, R14, R13, R12, R11 ;  /* 0x0000000c0d0e7389 */ /* 0x00006400000c000b */
[----:B01----:R-:W-:Y:S01]  /*22240*/  ENDCOLLECTIVE ;  /* 0x000000000000791b */ /* 0x003fe20003800000 */
.L_x_11877:
        /* <DEDUP_REMOVED lines=11> */
.L_x_11878:
[----:B------:R-:W-:Y:S01]  /*22300*/  IMAD.MOV.U32 R2, RZ, RZ, R14 ;  /* 0x000000ffff027224 */ /* 0x000fe200078e000e */
[----:B------:R-:W-:Y:S06]  /*22310*/  BRA `(.L_x_11879) ;  /* 0xffffffc000387947 */ /* 0x000fec000383ffff */
.L_x_11779:
[----:B----4-:R4:W0:Y:S02]  /*22320*/  SYNCS.PHASECHK.TRANS64.TRYWAIT P0, [R6+URZ+0x22860], R21 ;  /* 0x02286015060075a7 */ /* 0x010824000800017f */
[----:B0-----:R-:W-:Y:S05]  /*22330*/  @!P0 NANOSLEEP.SYNCS 0x989680 ;  /* 0x009896800000895d */ /* 0x001fea0003900000 */
[----:B------:R-:W0:Y:S02]  /*22340*/  @!P0 SYNCS.PHASECHK.TRANS64 P0, [R6+URZ+0x22860], R21 ;  /* 0x02286015060085a7 */ /* 0x000e24000800007f */
[----:B0-----:R-:W-:Y:S05]  /*22350*/  @!P0 BRA `(.L_x_11779) ;  /* 0xfffffffc00f08947 */ /* 0x001fea000383ffff */
[----:B------:R-:W-:Y:S05]  /*22360*/  BRA `(.L_x_11880) ;  /* 0xffffffc000847947 */ /* 0x000fea000383ffff */
.L_x_11780:
[----:B------:R-:W-:Y:S01]  /*22370*/  BSSY B1, `(.L_x_11881) ;  /* 0x0000008000017945 */ /* 0x000fe20003800000 */
[----:B------:R-:W-:Y:S02]  /*22380*/  IMAD.MOV.U32 R13, RZ, RZ, R9 ;  /* 0x000000ffff0d7224 */ /* 0x000fe400078e0009 */
[----:B------:R-:W-:Y:S02]  /*22390*/  IMAD.MOV.U32 R12, RZ, RZ, RZ ;  /* 0x000000ffff0c7224 */ /* 0x000fe400078e00ff */
[----:B------:R-:W-:Y:S02]  /*223a0*/  IMAD.MOV.U32 R11, RZ, RZ, 0x181f ;  /* 0x0000181fff0b7424 */ /* 0x000fe400078e00ff */
[----:B------:R-:W-:-:S07]  /*223b0*/  IMAD.MOV.U32 R15, RZ, RZ, -0x1 ;  /* 0xffffffffff0f7424 */ /* 0x000fce00078e00ff */
[----:B0--34-:R-:W-:Y:S05]  /*223c0*/  WARPSYNC.COLLECTIVE R15, `(.L_x_11882) ;  /* 0x000000000f087348 */ /* 0x019fea0003c00000 */
[----:B------:R1:W2:Y:S02]  /*223d0*/  SHFL.IDX P6, R14, R13, R12, R11 ;  /* 0x0000000c0d0e7389 */ /* 0x0002a400000c000b */
[----:B01234-:R-:W-:Y:S01]  /*223e0*/  ENDCOLLECTIVE ;  /* 0x000000000000791b */ /* 0x01ffe20003800000 */
.L_x_11882:
[----:B------:R-:W-:Y:S05]  /*223f0*/  BSYNC B1 ;  /* 0x0000000000017941 */ /* 0x000fea0003800000 */
.L_x_11881:
        /* <DEDUP_REMOVED lines=9> */
.L_x_11883:
[----:B------:R-:W-:Y:S02]  /*22490*/  IMAD.MOV.U32 R13, RZ, RZ, R9 ;  /* 0x000000ffff0d7224 */ /* 0x000fe400078e0009 */
[----:B------:R-:W-:Y:S01]  /*224a0*/  IMAD.MOV.U32 R12, RZ, RZ, 0x1 ;  /* 0x00000001ff0c7424 */ /* 0x000fe200078e00ff */
[----:B------:R-:W-:-:S13]  /*224b0*/  IADD3 R2, P0, R14, R0, RZ ;  /* 0x000000000e027210 */ /* 0x000fda0007f1e0ff */
[----:B------:R-:W-:Y:S05]  /*224c0*/  WARPSYNC.COLLECTIVE R15, `(.L_x_11884) ;  /* 0x000000000f087348 */ /* 0x000fea0003c00000 */
[----:B------:R0:W1:Y:S02]  /*224d0*/  SHFL.IDX P6, R14, R13, R12, R11 ;  /* 0x0000000c0d0e7389 */ /* 0x00006400000c000b */
[----:B01----:R-:W-:Y:S01]  /*224e0*/  ENDCOLLECTIVE ;  /* 0x000000000000791b */ /* 0x003fe20003800000 */
.L_x_11884:
        /* <DEDUP_REMOVED lines=13> */
.L_x_11885:
[----:B------:R-:W-:Y:S02]  /*225c0*/  IMAD.MOV.U32 R13, RZ, RZ, R9 ;  /* 0x000000ffff0d7224 */ /* 0x000fe400078e0009 */
[----:B------:R-:W-:Y:S01]  /*225d0*/  IMAD.MOV.U32 R12, RZ, RZ, 0x2 ;  /* 0x00000002ff0c7424 */ /* 0x000fe200078e00ff */
[----:B------:R-:W-:-:S13]  /*225e0*/  IADD3 R2, P0, R14, R0, RZ ;  /* 0x000000000e027210 */ /* 0x000fda0007f1e0ff */
[----:B------:R-:W-:Y:S05]  /*225f0*/  WARPSYNC.COLLECTIVE R15, `(.L_x_11886) ;  /* 0x000000000f087348 */ /* 0x000fea0003c00000 */
[----:B------:R0:W1:Y:S02]  /*22600*/  SHFL.IDX P6, R14, R13, R12, R11 ;  /* 0x0000000c0d0e7389 */ /* 0x00006400000c000b */
[----:B01----:R-:W-:Y:S01]  /*22610*/  ENDCOLLECTIVE ;  /* 0x000000000000791b */ /* 0x003fe20003800000 */
.L_x_11886:
        /* <DEDUP_REMOVED lines=13> */
.L_x_11887:
[----:B------:R-:W-:Y:S02]  /*226f0*/  IMAD.MOV.U32 R13, RZ, RZ, R9 ;  /* 0x000000ffff0d7224 */ /* 0x000fe400078e0009 */
[----:B------:R-:W-:Y:S01]  /*22700*/  IMAD.MOV.U32 R12, RZ, RZ, 0x3 ;  /* 0x00000003ff0c7424 */ /* 0x000fe200078e00ff */
[----:B------:R-:W-:-:S13]  /*22710*/  IADD3 R2, P0, R14, R0, RZ ;  /* 0x000000000e027210 */ /* 0x000fda0007f1e0ff */
[----:B------:R-:W-:Y:S05]  /*22720*/  WARPSYNC.COLLECTIVE R15, `(.L_x_11888) ;  /* 0x000000000f087348 */ /* 0x000fea0003c00000 */
[----:B------:R0:W1:Y:S02]  /*22730*/  SHFL.IDX P6, R14, R13, R12, R11 ;  /* 0x0000000c0d0e7389 */ /* 0x00006400000c000b */
[----:B01----:R-:W-:Y:S01]  /*22740*/  ENDCOLLECTIVE ;  /* 0x000000000000791b */ /* 0x003fe20003800000 */
.L_x_11888:
        /* <DEDUP_REMOVED lines=13> */
.L_x_11889:
[----:B------:R-:W-:Y:S02]  /*22820*/  IMAD.MOV.U32 R13, RZ, RZ, R9 ;  /* 0x000000ffff0d7224 */ /* 0x000fe400078e0009 */
[----:B------:R-:W-:Y:S01]  /*22830*/  IMAD.MOV.U32 R12, RZ, RZ, 0x4 ;  /* 0x00000004ff0c7424 */ /* 0x000fe200078e00ff */
[----:B------:R-:W-:-:S13]  /*22840*/  IADD3 R2, P0, R14, R0, RZ ;  /* 0x000000000e027210 */ /* 0x000fda0007f1e0ff */
[----:B------:R-:W-:Y:S05]  /*22850*/  WARPSYNC.COLLECTIVE R15, `(.L_x_11890) ;  /* 0x000000000f087348 */ /* 0x000fea0003c00000 */
[----:B------:R0:W1:Y:S02]  /*22860*/  SHFL.IDX P6, R14, R13, R12, R11 ;  /* 0x0000000c0d0e7389 */ /* 0x00006400000c000b */
[----:B01----:R-:W-:Y:S01]  /*22870*/  ENDCOLLECTIVE ;  /* 0x000000000000791b */ /* 0x003fe20003800000 */
.L_x_11890:
        /* <DEDUP_REMOVED lines=13> */
.L_x_11891:
[----:B------:R-:W-:Y:S02]  /*22950*/  IMAD.MOV.U32 R13, RZ, RZ, R9 ;  /* 0x000000ffff0d7224 */ /* 0x000fe400078e0009 */
[----:B------:R-:W-:Y:S01]  /*22960*/  IMAD.MOV.U32 R12, RZ, RZ, 0x5 ;  /* 0x00000005ff0c7424 */ /* 0x000fe200078e00ff */
[----:B------:R-:W-:-:S13]  /*22970*/  IADD3 R2, P0, R14, R0, RZ ;  /* 0x000000000e027210 */ /* 0x000fda0007f1e0ff */
[----:B------:R-:W-:Y:S05]  /*22980*/  WARPSYNC.COLLECTIVE R15, `(.L_x_11892) ;  /* 0x000000000f087348 */ /* 0x000fea0003c00000 */
[----:B------:R0:W1:Y:S02]  /*22990*/  SHFL.IDX P6, R14, R13, R12, R11 ;  /* 0x0000000c0d0e7389 */ /* 0x00006400000c000b */
[----:B01----:R-:W-:Y:S01]  /*229a0*/  ENDCOLLECTIVE ;  /* 0x000000000000791b */ /* 0x003fe20003800000 */
.L_x_11892:
        /* <DEDUP_REMOVED lines=13> */
.L_x_11893:
[----:B------:R-:W-:Y:S05]  /*22a80*/  BRA `(.L_x_11894) ;  /* 0xffffffbc00d07947 */ /* 0x000fea000383ffff */
.L_x_11788:
[----:B------:R-:W-:Y:S01]  /*22a90*/  BSSY B0, `(.L_x_11895) ;  /* 0x0000008000007945 */ /* 0x000fe20003800000 */
[----:B------:R-:W-:Y:S02]  /*22aa0*/  IMAD.MOV.U32 R13, RZ, RZ, R16 ;  /* 0x000000ffff0d7224 */ /* 0x000fe400078e0010 */
[----:B------:R-:W-:Y:S02]  /*22ab0*/  IMAD.MOV.U32 R12, RZ, RZ, RZ ;  /* 0x000000ffff0c7224 */ /* 0x000fe400078e00ff */
[----:B------:R-:W-:Y:S02]  /*22ac0*/  IMAD.MOV.U32 R11, RZ, RZ, 0x1f ;  /* 0x0000001fff0b7424 */ /* 0x000fe400078e00ff */
[----:B------:R-:W-:-:S07]  /*22ad0*/  IMAD.MOV.U32 R15, RZ, RZ, -0x1 ;  /* 0xffffffffff0f7424 */ /* 0x000fce00078e00ff */
[----:B01234-:R-:W-:Y:S05]  /*22ae0*/  WARPSYNC.COLLECTIVE R15, `(.L_x_11896) ;  /* 0x000000000f087348 */ /* 0x01ffea0003c00000 */
[----:B------:R0:W0:Y:S02]  /*22af0*/  SHFL.IDX P6, R14, R13, R12, R11 ;  /* 0x0000000c0d0e7389 */ /* 0x00002400000c000b */
[----:B01234-:R-:W-:Y:S01]  /*22b00*/  ENDCOLLECTIVE ;  /* 0x000000000000791b */ /* 0x01ffe20003800000 */
.L_x_11896:
[----:B------:R-:W-:Y:S05]  /*22b10*/  BSYNC B0 ;  /* 0x0000000000007941 */ /* 0x000fea0003800000 */
.L_x_11895:
        /* <DEDUP_REMOVED lines=9> */
.L_x_11897:
        /* <DEDUP_REMOVED lines=18> */
.L_x_11898:
[----:B------:R-:W-:Y:S01]  /*22cd0*/  IMAD.MOV.U32 R12, RZ, RZ, 0x2 ;  /* 0x00000002ff0c7424 */ /* 0x000fe200078e00ff */
[----:B------:R-:W-:-:S05]  /*22ce0*/  SEL R6, R14, RZ, P1 ;  /* 0x000000ff0e067207 */ /* 0x000fca0000800000 */
[----:B------:R-:W-:-:S04]  /*22cf0*/  IMAD.IADD R6, R5, 0x1, R6 ;  /* 0x0000000105067824 */ /* 0x000fc800078e0206 */
[----:B------:R-:W-:-:S07]  /*22d00*/  IMAD.MOV.U32 R13, RZ, RZ, R6 ;  /* 0x000000ffff0d7224 */ /* 0x000fce00078e0006 */
[----:B------:R-:W-:Y:S05]  /*22d10*/  WARPSYNC.COLLECTIVE R15, `(.L_x_11899) ;  /* 0x000000000f087348 */ /* 0x000fea0003c00000 */
[----:B------:R0:W1:Y:S02]  /*22d20*/  SHFL.UP P6, R14, R13, R12, R11 ;  /* 0x0400000c0d0e7389 */ /* 0x00006400000c000b */
[----:B01----:R-:W-:Y:S01]  /*22d30*/  ENDCOLLECTIVE ;  /* 0x000000000000791b */ /* 0x003fe20003800000 */
.L_x_11899:
[----:B------:R-:W-:Y:S01]  /*22d40*/  IMAD.MOV.U32 R12, RZ, RZ, 0x4 ;  /* 0x00000004ff0c7424 */ /* 0x000fe200078e00ff */
[----:B------:R-:W-:-:S05]  /*22d50*/  SEL R7, R14, RZ, P2 ;  /* 0x000000ff0e077207 */ /* 0x000fca0001000000 */
[----:B------:R-:W-:-:S04]  /*22d60*/  IMAD.IADD R7, R6, 0x1, R7 ;  /* 0x0000000106077824 */ /* 0x000fc800078e0207 */
[----:B------:R-:W-:-:S07]  /*22d70*/  IMAD.MOV.U32 R13, RZ, RZ, R7 ;  /* 0x000000ffff0d7224 */ /* 0x000fce00078e0007 */
[----:B------:R-:W-:Y:S05]  /*22d80*/  WARPSYNC.COLLECTIVE R15, `(.L_x_11900) ;  /* 0x000000000f087348 */ /* 0x000fea0003c00000 */
[----:B------:R0:W1:Y:S02]  /*22d90*/  SHFL.UP P6, R14, R13, R12, R11 ;  /* 0x0400000c0d0e7389 */ /* 0x00006400000c000b */
[----:B01----:R-:W-:Y:S01]  /*22da0*/  ENDCOLLECTIVE ;  /* 0x000000000000791b */ /* 0x003fe20003800000 */
.L_x_11900:
[----:B------:R-:W-:Y:S01]  /*22db0*/  IMAD.MOV.U32 R12, RZ, RZ, 0x8 ;  /* 0x00000008ff0c7424 */ /* 0x000fe200078e00ff */
[----:B------:R-:W-:-:S05]  /*22dc0*/  SEL R2, R14, RZ, P3 ;  /* 0x000000ff0e027207 */ /* 0x000fca0001800000 */
[----:B------:R-:W-:-:S04]  /*22dd0*/  IMAD.IADD R2, R7, 0x1, R2 ;  /* 0x0000000107027824 */ /* 0x000fc800078e0202 */
[----:B------:R-:W-:-:S07]  /*22de0*/  IMAD.MOV.U32 R13, RZ, RZ, R2 ;  /* 0x000000ffff0d7224 */ /* 0x000fce00078e0002 */
[----:B------:R-:W-:Y:S05]  /*22df0*/  WARPSYNC.COLLECTIVE R15, `(.L_x_11901) ;  /* 0x000000000f087348 */ /* 0x000fea0003c00000 */
[----:B------:R0:W1:Y:S02]  /*22e00*/  SHFL.UP P6, R14, R13, R12, R11 ;  /* 0x0400000c0d0e7389 */ /* 0x00006400000c000b */
[----:B01----:R-:W-:Y:S01]  /*22e10*/  ENDCOLLECTIVE ;  /* 0x000000000000791b */ /* 0x003fe20003800000 */
.L_x_11901:
[----:B------:R-:W-:Y:S01]  /*22e20*/  IMAD.MOV.U32 R12, RZ, RZ, 0x10 ;  /* 0x00000010ff0c7424 */ /* 0x000fe200078e00ff */
[----:B------:R-:W-:-:S05]  /*22e30*/  SEL R3, R14, RZ, P4 ;  /* 0x000000ff0e037207 */ /* 0x000fca0002000000 */
[----:B------:R-:W-:-:S04]  /*22e40*/  IMAD.IADD R3, R2, 0x1, R3 ;  /* 0x0000000102037824 */ /* 0x000fc800078e0203 */
[----:B------:R-:W-:-:S07]  /*22e50*/  IMAD.MOV.U32 R13, RZ, RZ, R3 ;  /* 0x000000ffff0d7224 */ /* 0x000fce00078e0003 */
[----:B------:R-:W-:Y:S05]  /*22e60*/  WARPSYNC.COLLECTIVE R15, `(.L_x_11902) ;  /* 0x000000000f087348 */ /* 0x000fea0003c00000 */
[----:B------:R0:W1:Y:S02]  /*22e70*/  SHFL.UP P6, R14, R13, R12, R11 ;  /* 0x0400000c0d0e7389 */ /* 0x00006400000c000b */
[----:B01----:R-:W-:Y:S01]  /*22e80*/  ENDCOLLECTIVE ;  /* 0x000000000000791b */ /* 0x003fe20003800000 */
.L_x_11902:
        /* <DEDUP_REMOVED lines=8> */
.L_x_11903:
[----:B------:R-:W-:Y:S05]  /*22f10*/  BRA `(.L_x_11904) ;  /* 0xffffffc000287947 */ /* 0x000fea000383ffff */
.L_x_11793:
        /* <DEDUP_REMOVED lines=8> */
.L_x_11906:
[----:B------:R-:W-:Y:S05]  /*22fa0*/  BSYNC B0 ;  /* 0x0000000000007941 */ /* 0x000fea0003800000 */
.L_x_11905:
        /* <DEDUP_REMOVED lines=8> */
.L_x_11907:
[----:B------:R-:W-:Y:S01]  /*23030*/  IMAD.MOV.U32 R12, RZ, RZ, 0x4 ;  /* 0x00000004ff0c7424 */ /* 0x000fe200078e00ff */
[----:B------:R-:W-:-:S05]  /*23040*/  SEL R2, R14, RZ, P2 ;  /* 0x000000ff0e027207 */ /* 0x000fca0001000000 */
[----:B------:R-:W-:-:S04]  /*23050*/  IMAD.IADD R2, R13, 0x1, R2 ;  /* 0x000000010d027824 */ /* 0x000fc800078e0202 */
[----:B------:R-:W-:-:S07]  /*23060*/  IMAD.MOV.U32 R13, RZ, RZ, R2 ;  /* 0x000000ffff0d7224 */ /* 0x000fce00078e0002 */
[----:B------:R-:W-:Y:S05]  /*23070*/  WARPSYNC.COLLECTIVE R15, `(.L_x_11908) ;  /* 0x000000000f087348 */ /* 0x000fea0003c00000 */
[----:B------:R0:W1:Y:S02]  /*23080*/  SHFL.UP P6, R14, R13, R12, R11 ;  /* 0x0400000c0d0e7389 */ /* 0x00006400000c000b */
[----:B01----:R-:W-:Y:S01]  /*23090*/  ENDCOLLECTIVE ;  /* 0x000000000000791b */ /* 0x003fe20003800000 */
.L_x_11908:
[----:B------:R-:W-:Y:S01]  /*230a0*/  IMAD.MOV.U32 R12, RZ, RZ, 0x8 ;  /* 0x00000008ff0c7424 */ /* 0x000fe200078e00ff */
[----:B------:R-:W-:-:S05]  /*230b0*/  SEL R3, R14, RZ, P3 ;  /* 0x000000ff0e037207 */ /* 0x000fca0001800000 */
[----:B------:R-:W-:-:S04]  /*230c0*/  IMAD.IADD R3, R2, 0x1, R3 ;  /* 0x0000000102037824 */ /* 0x000fc800078e0203 */
[----:B------:R-:W-:-:S07]  /*230d0*/  IMAD.MOV.U32 R13, RZ, RZ, R3 ;  /* 0x000000ffff0d7224 */ /* 0x000fce00078e0003 */
[----:B------:R-:W-:Y:S05]  /*230e0*/  WARPSYNC.COLLECTIVE R15, `(.L_x_11909) ;  /* 0x000000000f087348 */ /* 0x000fea0003c00000 */
[----:B------:R0:W1:Y:S02]  /*230f0*/  SHFL.UP P6, R14, R13, R12, R11 ;  /* 0x0400000c0d0e7389 */ /* 0x00006400000c000b */
[----:B01----:R-:W-:Y:S01]  /*23100*/  ENDCOLLECTIVE ;  /* 0x000000000000791b */ /* 0x003fe20003800000 */
.L_x_11909:
[----:B------:R-:W-:Y:S01]  /*23110*/  IMAD.MOV.U32 R12, RZ, RZ, 0x10 ;  /* 0x00000010ff0c7424 */ /* 0x000fe200078e00ff */
[----:B------:R-:W-:-:S05]  /*23120*/  SEL R4, R14, RZ, P4 ;  /* 0x000000ff0e047207 */ /* 0x000fca0002000000 */
[----:B------:R-:W-:-:S04]  /*23130*/  IMAD.IADD R4, R3, 0x1, R4 ;  /* 0x0000000103047824 */ /* 0x000fc800078e0204 */
[----:B------:R-:W-:-:S07]  /*23140*/  IMAD.MOV.U32 R13, RZ, RZ, R4 ;  /* 0x000000ffff0d7224 */ /* 0x000fce00078e0004 */
[----:B------:R-:W-:Y:S05]  /*23150*/  WARPSYNC.COLLECTIVE R15, `(.L_x_11910) ;  /* 0x000000000f087348 */ /* 0x000fea0003c00000 */
[----:B------:R0:W1:Y:S02]  /*23160*/  SHFL.UP P6, R14, R13, R12, R11 ;  /* 0x0400000c0d0e7389 */ /* 0x00006400000c000b */
[----:B01----:R-:W-:Y:S01]  /*23170*/  ENDCOLLECTIVE ;  /* 0x000000000000791b */ /* 0x003fe20003800000 */
.L_x_11910:
        /* <DEDUP_REMOVED lines=8> */
.L_x_11911:
[----:B------:R-:W-:Y:S05]  /*23200*/  BRA `(.L_x_11912) ;  /* 0xffffffc000087947 */ /* 0x000fea000383ffff */
.L_x_11795:
[----:B------:R-:W-:Y:S01]  /*23210*/  BSSY B0, `(.L_x_11913) ;  /* 0x0000006000007945 */ /* 0x000fe20003800000 */
[----:B------:R-:W-:Y:S01]  /*23220*/  PLOP3.LUT P6, PT, P6, PT, PT, 0x8, 0x0 ;  /* 0x000000000000781c */ /* 0x000fe200037ce170 */
[----:B------:R-:W-:-:S12]  /*23230*/  IMAD.MOV.U32 R15, RZ, RZ, -0x1 ;  /* 0xffffffffff0f7424 */ /* 0x000fd800078e00ff */
[----:B012---:R-:W-:Y:S05]  /*23240*/  WARPSYNC.COLLECTIVE R15, `(.L_x_11914) ;  /* 0x000000000f087348 */ /* 0x007fea0003c00000 */
[----:B------:R-:W-:Y:S01]  /*23250*/  VOTE.ANY R14, PT, P6 ;  /* 0x00000000000e7806 */ /* 0x000fe200030e0100 */
[----:B012---:R-:W-:Y:S06]  /*23260*/  ENDCOLLECTIVE ;  /* 0x000000000000791b */ /* 0x007fec0003800000 */
.L_x_11914:
[----:B------:R-:W-:Y:S05]  /*23270*/  BSYNC B0 ;  /* 0x0000000000007941 */ /* 0x000fea0003800000 */
.L_x_11913:
        /* <DEDUP_REMOVED lines=9> */
.L_x_11915:
[----:B------:R-:W-:Y:S01]  /*23310*/  IMAD.MOV.U32 R5, RZ, RZ, R14 ;  /* 0x000000ffff057224 */ /* 0x000fe200078e000e */
[----:B------:R-:W-:Y:S06]  /*23320*/  BRA `(.L_x_11916) ;  /* 0xffffffbc00f87947 */ /* 0x000fec000383ffff */
.L_x_11797:
[----:B------:R-:W-:Y:S01]  /*23330*/  BSSY B0, `(.L_x_11917) ;  /* 0x0000007000007945 */ /* 0x000fe20003800000 */
[----:B------:R-:W-:Y:S02]  /*23340*/  IMAD.MOV.U32 R13, RZ, RZ, R6 ;  /* 0x000000ffff0d7224 */ /* 0x000fe400078e0006 */
[----:B------:R-:W-:Y:S02]  /*23350*/  IMAD.MOV.U32 R11, RZ, RZ, 0x1f ;  /* 0x0000001fff0b7424 */ /* 0x000fe400078e00ff */
[----:B------:R-:W-:-:S07]  /*23360*/  IMAD.MOV.U32 R15, RZ, RZ, -0x1 ;  /* 0xffffffffff0f7424 */ /* 0x000fce00078e00ff */
[----:B01234-:R-:W-:Y:S05]  /*23370*/  WARPSYNC.COLLECTIVE R15, `(.L_x_11918) ;  /* 0x000000000f087348 */ /* 0x01ffea0003c00000 */
[----:B------:R0:W0:Y:S02]  /*23380*/  SHFL.IDX P6, R14, R13, R12, R11 ;  /* 0x0000000c0d0e7389 */ /* 0x00002400000c000b */
[----:B01234-:R-:W-:Y:S01]  /*23390*/  ENDCOLLECTIVE ;  /* 0x000000000000791b */ /* 0x01ffe20003800000 */
.L_x_11918:
[----:B------:R-:W-:Y:S05]  /*233a0*/  BSYNC B0 ;  /* 0x0000000000007941 */ /* 0x000fea0003800000 */
.L_x_11917:
[----:B------:R-:W-:Y:S05]  /*233b0*/  BRA `(.L_x_11796) ;  /* 0xffffffbc00f07947 */ /* 0x000fea000383ffff */
.L_x_11801:
[----:B0-----:R0:W1:Y:S02]  /*233c0*/  SYNCS.PHASECHK.TRANS64.TRYWAIT P0, [R5+URZ+0x22820], R0 ;  /* 0x02282000050075a7 */ /* 0x001064000800017f */
[----:B-1----:R-:W-:Y:S05]  /*233d0*/  @!P0 NANOSLEEP.SYNCS 0x989680 ;  /* 0x009896800000895d */ /* 0x002fea0003900000 */
[----:B------:R-:W1:Y:S02]  /*233e0*/  @!P0 SYNCS.PHASECHK.TRANS64 P0, [R5+URZ+0x22820], R0 ;  /* 0x02282000050085a7 */ /* 0x000e64000800007f */
[----:B-1----:R-:W-:Y:S05]  /*233f0*/  @!P0 BRA `(.L_x_11801) ;  /* 0xfffffffc00f08947 */ /* 0x002fea000383ffff */
[----:B------:R-:W-:Y:S05]  /*23400*/  BRA `(.L_x_11919) ;  /* 0xffffffc400687947 */ /* 0x000fea000383ffff */
.L_x_11802:
        /* <DEDUP_REMOVED lines=11> */
.L_x_11921:
[----:B------:R-:W-:Y:S05]  /*234c0*/  BSYNC B0 ;  /* 0x0000000000007941 */ /* 0x000fea0003800000 */
.L_x_11920:
[----:B------:R-:W-:Y:S05]  /*234d0*/  BRA `(.L_x_11922) ;  /* 0xffffffc400507947 */ /* 0x000fea000383ffff */
.L_x_11805:
[----:B------:R-:W-:Y:S01]  /*234e0*/  BSSY B1, `(.L_x_11923) ;  /* 0x0000006000017945 */ /* 0x000fe20003800000 */
[----:B------:R-:W-:-:S07]  /*234f0*/  IMAD.MOV.U32 R15, RZ, RZ, -0x1 ;  /* 0xffffffffff0f7424 */ /* 0x000fce00078e00ff */
[----:B0-234-:R-:W-:Y:S05]  /*23500*/  WARPSYNC.COLLECTIVE R15, `(.L_x_11924) ;  /* 0x000000000f0c7348 */ /* 0x01dfea0003c00000 */
[----:B------:R-:W-:Y:S02]  /*23510*/  ELECT P6, UR62, PT ;  /* 0x00000000003e782f */ /* 0x000fe400038c0000 */
[----:B------:R-:W-:Y:S01]  /*23520*/  MOV R14, UR62 ;  /* 0x0000003e000e7c02 */ /* 0x000fe20008000f00 */
[----:B0-234-:R-:W-:Y:S10]  /*23530*/  ENDCOLLECTIVE ;  /* 0x000000000000791b */ /* 0x01dff40003800000 */
.L_x_11924:
[----:B------:R-:W-:Y:S05]  /*23540*/  BSYNC B1 ;  /* 0x0000000000017941 */ /* 0x000fea0003800000 */
.L_x_11923:
[----:B------:R-:W-:Y:S05]  /*23550*/  BRA `(.L_x_11925) ;  /* 0xffffffc400487947 */ /* 0x000fea000383ffff */
.L_x_11807:
[----:B0-----:R0:W1:Y:S02]  /*23560*/  SYNCS.PHASECHK.TRANS64.TRYWAIT P1, [R3+URZ+0x22840], R2 ;  /* 0x02284002030075a7 */ /* 0x001064000802017f */
[----:B-1----:R-:W-:Y:S05]  /*23570*/  @!P1 NANOSLEEP.SYNCS 0x989680 ;  /* 0x009896800000995d */ /* 0x002fea0003900000 */
[----:B------:R-:W1:Y:S02]  /*23580*/  @!P1 SYNCS.PHASECHK.TRANS64 P1, [R3+URZ+0x22840], R2 ;  /* 0x02284002030095a7 */ /* 0x000e64000802007f */
[----:B-1----:R-:W-:Y:S05]  /*23590*/  @!P1 BRA `(.L_x_11807) ;  /* 0xfffffffc00f09947 */ /* 0x002fea000383ffff */
[----:B------:R-:W-:Y:S05]  /*235a0*/  BRA `(.L_x_11926) ;  /* 0xffffffc400707947 */ /* 0x000fea000383ffff */
.L_x_11809:
[----:B-1----:R1:W0:Y:S02]  /*235b0*/  SYNCS.PHASECHK.TRANS64.TRYWAIT P1, [R5+URZ+0x22840], R0 ;  /* 0x02284000050075a7 */ /* 0x002224000802017f */
[----:B0-----:R-:W-:Y:S05]  /*235c0*/  @!P1 NANOSLEEP.SYNCS 0x989680 ;  /* 0x009896800000995d */ /* 0x001fea0003900000 */
[----:B------:R-:W0:Y:S02]  /*235d0*/  @!P1 SYNCS.PHASECHK.TRANS64 P1, [R5+URZ+0x22840], R0 ;  /* 0x02284000050095a7 */ /* 0x000e24000802007f */
[----:B0-----:R-:W-:Y:S05]  /*235e0*/  @!P1 BRA `(.L_x_11809) ;  /* 0xfffffffc00f09947 */ /* 0x001fea000383ffff */
[----:B------:R-:W-:Y:S05]  /*235f0*/  BRA `(.L_x_11927) ;  /* 0xffffffc4007c7947 */ /* 0x000fea000383ffff */
.L_x_11811:
[----:B------:R0:W0:Y:S02]  /*23600*/  SYNCS.PHASECHK.TRANS64.TRYWAIT P1, [R3+URZ+0x22860], R2 ;  /* 0x02286002030075a7 */ /* 0x000024000802017f */
[----:B0-----:R-:W-:Y:S05]  /*23610*/  @!P1 NANOSLEEP.SYNCS 0x989680 ;  /* 0x009896800000995d */ /* 0x001fea0003900000 */
[----:B------:R-:W0:Y:S02]  /*23620*/  @!P1 SYNCS.PHASECHK.TRANS64 P1, [R3+URZ+0x22860], R2 ;  /* 0x02286002030095a7 */ /* 0x000e24000802007f */
[----:B0-----:R-:W-:Y:S05]  /*23630*/  @!P1 BRA `(.L_x_11811) ;  /* 0xfffffffc00f09947 */ /* 0x001fea000383ffff */
[----:B------:R-:W-:Y:S05]  /*23640*/  BRA `(.L_x_11928) ;  /* 0xffffffc400787947 */ /* 0x000fea000383ffff */
        .type           $_ZN7cutlass13device_kernelIN5flash11enable_sm90INS1_16FlashAttnFwdSm90INS1_25CollectiveMainloopFwdSm90ILi2EN4cute5tupleIJNS5_1CILi1EEES8_S8_EEENS6_IJNS7_ILi128EEENS7_ILi96EEENS7_ILi64EEEEEELi256ENS_10bfloat16_tEfNS_4arch4Sm90ELb0ELb1ELb1ELb1ELb1ELb0ELb0ELb1ELb0ELb1ELb0ELb0EEENS1_21CollectiveEpilogueFwdINS6_IJSA_NS7_ILi256EEESB_EEES9_SE_SG_Li256ELb1ELb1ELb0ELb0EEENS1_36VarlenDynamicPersistentTileSchedulerILi128ELi96ELi256ELi128ELb0ELb1ELb1ELb1ELb0ELb1EEEEEEEEEvNT_6ParamsE$_ZZN5flash25CollectiveMainloopFwdSm90ILi2EN4cute5tupleIJNS1_1CILi1EEES4_S4_EEENS2_IJNS3_ILi128EEENS3_ILi96EEENS3_ILi64EEEEEELi256EN7cutlass10bfloat16_tEfNSA_4arch4Sm90ELb0ELb1ELb1ELb1ELb1ELb0ELb0ELb1ELb0ELb1ELb0ELb0EE3mmaINS_16FlashAttnFwdSm90ISE_NS_21CollectiveEpilogueFwdINS2_IJS6_NS3_ILi256EEES7_EEES5_SB_SD_Li256ELb1ELb1ELb0ELb0EEENS_36VarlenDynamicPersistentTileSchedulerILi128ELi96ELi256ELi128ELb0ELb1ELb1ELb1ELb0ELb1EEEE13SharedStorageENS1_6TensorINS1_11ArrayEngineIfLm128EEENS1_6LayoutINS2_IJNS2_IJNS3_ILi2EEEST_NS3_ILi32EEEEEES4_S4_EEENS2_IJNS2_IJS4_ST_NS3_ILi4EEEEEENS3_ILi0EEESZ_EEEEEEENS_7SoftmaxILi2ELi0EEEEEbRKNSE_6ParamsENSA_13PipelineAsyncILi2EEES19_RNSA_13PipelineStateILj2EEERT0_RT1_iRiRKNS_16SeqlenInfoQKNewKILb1ELb0EEENS2_IJiiiiEEERT_ENKUliT_T0_T1_E_clIZSF_ISO_S12_S14_EbS17_S19_S19_S1C_S1E_S1G_iS1H_S1L_S1M_S1O_EUlRS1P_iE1_NS3_ILb0EEENS3_ILb1EEEEEDaiS1P_S1Q_S1R_,@function
        .size           $_ZN7cutlass13device_kernelIN5flash11enable_sm90INS1_16FlashAttnFwdSm90INS1_25CollectiveMainloopFwdSm90ILi2EN4cute5tupleIJNS5_1CILi1EEES8_S8_EEENS6_IJNS7_ILi128EEENS7_ILi96EEENS7_ILi64EEEEEELi256ENS_10bfloat16_tEfNS_4arch4Sm90ELb0ELb1ELb1ELb1ELb1ELb0ELb0ELb1ELb0ELb1ELb0ELb0EEENS1_21CollectiveEpilogueFwdINS6_IJSA_NS7_ILi256EEESB_EEES9_SE_SG_Li256ELb1ELb1ELb0ELb0EEENS1_36VarlenDynamicPersistentTileSchedulerILi128ELi96ELi256ELi128ELb0ELb1ELb1ELb1ELb0ELb1EEEEEEEEEvNT_6ParamsE$_ZZN5flash25CollectiveMainloopFwdSm90ILi2EN4cute5tupleIJNS1_1CILi1EEES4_S4_EEENS2_IJNS3_ILi128EEENS3_ILi96EEENS3_ILi64EEEEEELi256EN7cutlass10bfloat16_tEfNSA_4arch4Sm90ELb0ELb1ELb1ELb1ELb1ELb0ELb0ELb1ELb0ELb1ELb0ELb0EE3mmaINS_16FlashAttnFwdSm90ISE_NS_21CollectiveEpilogueFwdINS2_IJS6_NS3_ILi256EEES7_EEES5_SB_SD_Li256ELb1ELb1ELb0ELb0EEENS_36VarlenDynamicPersistentTileSchedulerILi128ELi96ELi256ELi128ELb0ELb1ELb1ELb1ELb0ELb1EEEE13SharedStorageENS1_6TensorINS1_11ArrayEngineIfLm128EEENS1_6LayoutINS2_IJNS2_IJNS3_ILi2EEEST_NS3_ILi32EEEEEES4_S4_EEENS2_IJNS2_IJS4_ST_NS3_ILi4EEEEEENS3_ILi0EEESZ_EEEEEEENS_7SoftmaxILi2ELi0EEEEEbRKNSE_6ParamsENSA_13PipelineAsyncILi2EEES19_RNSA_13PipelineStateILj2EEERT0_RT1_iRiRKNS_16SeqlenInfoQKNewKILb1ELb0EEENS2_IJiiiiEEERT_ENKUliT_T0_T1_E_clIZSF_ISO_S12_S14_EbS17_S19_S19_S1C_S1E_S1G_iS1H_S1L_S1M_S1O_EUlRS1P_iE1_NS3_ILb0EEENS3_ILb1EEEEEDaiS1P_S1Q_S1R_,(.L_x_15673 - $_ZN7cutlass13device_kernelIN5flash11enable_sm90INS1_16FlashAttnFwdSm90INS1_25CollectiveMainloopFwdSm90ILi2EN4cute5tupleIJNS5_1CILi1EEES8_S8_EEENS6_IJNS7_ILi128EEENS7_ILi96EEENS7_ILi64EEEEEELi256ENS_10bfloat16_tEfNS_4arch4Sm90ELb0ELb1ELb1ELb1ELb1ELb0ELb0ELb1ELb0ELb1ELb0ELb0EEENS1_21CollectiveEpilogueFwdINS6_IJSA_NS7_ILi256EEESB_EEES9_SE_SG_Li256ELb1ELb1ELb0ELb0EEENS1_36VarlenDynamicPersistentTileSchedulerILi128ELi96ELi256ELi128ELb0ELb1ELb1ELb1ELb0ELb1EEEEEEEEEvNT_6ParamsE$_ZZN5flash25CollectiveMainloopFwdSm90ILi2EN4cute5tupleIJNS1_1CILi1EEES4_S4_EEENS2_IJNS3_ILi128EEENS3_ILi96EEENS3_ILi64EEEEEELi256EN7cutlass10bfloat16_tEfNSA_4arch4Sm90ELb0ELb1ELb1ELb1ELb1ELb0ELb0ELb1ELb0ELb1ELb0ELb0EE3mmaINS_16FlashAttnFwdSm90ISE_NS_21CollectiveEpilogueFwdINS2_IJS6_NS3_ILi256EEES7_EEES5_SB_SD_Li256ELb1ELb1ELb0ELb0EEENS_36VarlenDynamicPersistentTileSchedulerILi128ELi96ELi256ELi128ELb0ELb1ELb1ELb1ELb0ELb1EEEE13SharedStorageENS1_6TensorINS1_11ArrayEngineIfLm128EEENS1_6LayoutINS2_IJNS2_IJNS3_ILi2EEEST_NS3_ILi32EEEEEES4_S4_EEENS2_IJNS2_IJS4_ST_NS3_ILi4EEEEEENS3_ILi0EEESZ_EEEEEEENS_7SoftmaxILi2ELi0EEEEEbRKNSE_6ParamsENSA_13PipelineAsyncILi2EEES19_RNSA_13PipelineStateILj2EEERT0_RT1_iRiRKNS_16SeqlenInfoQKNewKILb1ELb0EEENS2_IJiiiiEEERT_ENKUliT_T0_T1_E_clIZSF_ISO_S12_S14_EbS17_S19_S19_S1C_S1E_S1G_iS1H_S1L_S1M_S1O_EUlRS1P_iE1_NS3_ILb0EEENS3_ILb1EEEEEDaiS1P_S1Q_S1R_)
$_ZN7cutlass13device_kernelIN5flash11enable_sm90INS1_16FlashAttnFwdSm90INS1_25CollectiveMainloopFwdSm90ILi2EN4cute5tupleIJNS5_1CILi1EEES8_S8_EEENS6_IJNS7_ILi128EEENS7_ILi96EEENS7_ILi64EEEEEELi256ENS_10bfloat16_tEfNS_4arch4Sm90ELb0ELb1ELb1ELb1ELb1ELb0ELb0ELb1ELb0ELb1ELb0ELb0EEENS1_21CollectiveEpilogueFwdINS6_IJSA_NS7_ILi256EEESB_EEES9_SE_SG_Li256ELb1ELb1ELb0ELb0EEENS1_36VarlenDynamicPersistentTileSchedulerILi128ELi96ELi256ELi128ELb0ELb1ELb1ELb1ELb0ELb1EEEEEEEEEvNT_6ParamsE$_ZZN5flash25CollectiveMainloopFwdSm90ILi2EN4cute5tupleIJNS1_1CILi1EEES4_S4_EEENS2_IJNS3_ILi128EEENS3_ILi96EEENS3_ILi64EEEEEELi256EN7cutlass10bfloat16_tEfNSA_4arch4Sm90ELb0ELb1ELb1ELb1ELb1ELb0ELb0ELb1ELb0ELb1ELb0ELb0EE3mmaINS_16FlashAttnFwdSm90ISE_NS_21CollectiveEpilogueFwdINS2_IJS6_NS3_ILi256EEES7_EEES5_SB_SD_Li256ELb1ELb1ELb0ELb0EEENS_36VarlenDynamicPersistentTileSchedulerILi128ELi96ELi256ELi128ELb0ELb1ELb1ELb1ELb0ELb1EEEE13SharedStorageENS1_6TensorINS1_11ArrayEngineIfLm128EEENS1_6LayoutINS2_IJNS2_IJNS3_ILi2EEEST_NS3_ILi32EEEEEES4_S4_EEENS2_IJNS2_IJS4_ST_NS3_ILi4EEEEEENS3_ILi0EEESZ_EEEEEEENS_7SoftmaxILi2ELi0EEEEEbRKNSE_6ParamsENSA_13PipelineAsyncILi2EEES19_RNSA_13PipelineStateILj2EEERT0_RT1_iRiRKNS_16SeqlenInfoQKNewKILb1ELb0EEENS2_IJiiiiEEERT_ENKUliT_T0_T1_E_clIZSF_ISO_S12_S14_EbS17_S19_S19_S1C_S1E_S1G_iS1H_S1L_S1M_S1O_EUlRS1P_iE1_NS3_ILb0EEENS3_ILb1EEEEEDaiS1P_S1Q_S1R_:
        /* <DEDUP_REMOVED lines=46> */
.L_x_11930:
[----:B------:R-:W-:Y:S05]  /*23930*/  BSYNC B2 ;  /* 0x0000000000027941 */ /* 0x000fea0003800000 */
.L_x_11929:
        /* <DEDUP_REMOVED lines=17> */
.L_x_11932:
[----:B------:R-:W-:Y:S05]  /*23a50*/  BSYNC B2 ;  /* 0x0000000000027941 */ /* 0x000fea0003800000 */
.L_x_11931:
        /* <DEDUP_REMOVED lines=10> */
.L_x_11934:
[----:B------:R-:W-:Y:S05]  /*23b00*/  BSYNC B2 ;  /* 0x0000000000027941 */ /* 0x000fea0003800000 */
.L_x_11933:
        /* <DEDUP_REMOVED lines=93> */
.L_x_11937:
[----:B------:R-:W-:Y:S05]  /*240e0*/  BSYNC B2 ;  /* 0x0000000000027941 */ /* 0x000fea0003800000 */
.L_x_11936:
        /* <DEDUP_REMOVED lines=38> */
[----:B------:R-:W3:Y:S01]  /*24350*/  LD.E R88, desc[UR4][R2.64] ;  /* 0x0000000402587980 */ /* 0x000ee2000c101900 */
        /* <DEDUP_REMOVED lines=11> */
[----:B------:R-:W-:Y:S01]  /*24410*/  SHF.R.S32.HI R39, RZ, 0x1f, R86 ;  /* 0x0000001fff277819 */ /* 0x000fe20000011456 */
[----:B------:R-:W-:-:S03]  /*24420*/  FMUL.FTZ R87, R40, R72 ;  /* 0x0000004828577220 */ /* 0x000fc60000410000 */
[----:B------:R-:W-:Y:S01]  /*24430*/  LEA.HI R40, R39, R86, RZ, 0x7 ;  /* 0x0000005627287211 */ /* 0x000fe200078f38ff */
[-C--:B------:R-:W-:Y:S01]  /*24440*/  FMUL.FTZ R83, R37, R72.reuse ;  /* 0x0000004825537220 */ /* 0x080fe20000410000 */
[-C--:B------:R-:W-:Y:S02]  /*24450*/  FMUL.FTZ R77, R28, R72.reuse ;  /* 0x000000481c4d7220 */ /* 0x080fe40000410000 */
[----:B------:R-:W-:Y:S01]  /*24460*/  LOP3.LUT R37, R40, 0xffffff80, RZ, 0xc0, !PT ;  /* 0xffffff8028257812 */ /* 0x000fe200078ec0ff */
[-C--:B------:R-:W-:Y:S01]  /*24470*/  FMUL.FTZ R28, R42, R72.reuse ;  /* 0x000000482a1c7220 */ /* 0x080fe20000410000 */
[-C--:B------:R-:W-:Y:S01]  /*24480*/  FMUL.FTZ R42, R44, R72.reuse ;  /* 0x000000482c2a7220 */ /* 0x080fe20000410000 */
[-C--:B------:R-:W-:Y:S01]  /*24490*/  FMUL.FTZ R44, R48, R72.reuse ;  /* 0x00000048302c7220 */ /* 0x080fe20000410000 */
[-C--:B------:R-:W-:Y:S01]  /*244a0*/  FMUL.FTZ R78, R29, R72.reuse ;  /* 0x000000481d4e7220 */ /* 0x080fe20000410000 */
[----:B------:R-:W-:Y:S02]  /*244b0*/  IMAD.IADD R48, R86, 0x1, -R37 ;  /* 0x0000000156307824 */ /* 0x000fe400078e0a25 */
[-C--:B------:R-:W-:Y:S01]  /*244c0*/  FMUL.FTZ R29, R43, R72.reuse ;  /* 0x000000482b1d7220 */ /* 0x080fe20000410000 */
[-C--:B------:R-:W-:Y:S01]  /*244d0*/  FMUL.FTZ R43, R45, R72.reuse ;  /* 0x000000482d2b7220 */ /* 0x080fe20000410000 */
[-C--:B------:R-:W-:Y:S01]  /*244e0*/  FMUL.FTZ R45, R49, R72.reuse ;  /* 0x00000048312d7220 */ /* 0x080fe20000410000 */
[-C--:B------:R-:W-:Y:S01]  /*244f0*/  FMUL.FTZ R9, R24, R72.reuse ;  /* 0x0000004818097220 */ /* 0x080fe20000410000 */
[----:B------:R-:W-:Y:S01]  /*24500*/  SHF.R.S32.HI R49, RZ, 0x1f, R48 ;  /* 0x0000001fff317819 */ /* 0x000fe20000011430 */
[-C--:B------:R-:W-:Y:S01]  /*24510*/  FMUL.FTZ R24, R34, R72.reuse ;  /* 0x0000004822187220 */ /* 0x080fe20000410000 */
[----:B------:R-:W-:Y:S01]  /*24520*/  FMUL.FTZ R34, R50, R72 ;  /* 0x0000004832227220 */ /* 0x000fe20000410000 */
[----:B------:R-:W-:Y:S01]  /*24530*/  LEA.HI R39, R39, R86, RZ, 0x2 ;  /* 0x0000005627277211 */ /* 0x000fe200078f10ff */
[----:B------:R-:W-:Y:S01]  /*24540*/  FMUL.FTZ R76, R25, R72 ;  /* 0x00000048194c7220 */ /* 0x000fe20000410000 */
[----:B------:R-:W-:Y:S01]  /*24550*/  LEA.HI R50, R49, R48, RZ, 0x2 ;  /* 0x0000003031327211 */ /* 0x000fe200078f10ff */
[-C--:B------:R-:W-:Y:S01]  /*24560*/  FMUL.FTZ R20, R30, R72.reuse ;  /* 0x000000481e147220 */ /* 0x080fe20000410000 */
[-C--:B------:R-:W-:Y:S01]  /*24570*/  FMUL.FTZ R25, R35, R72.reuse ;  /* 0x0000004823197220 */ /* 0x080fe20000410000 */
[-C--:B------:R-:W-:Y:S01]  /*24580*/  FMUL.FTZ R30, R46, R72.reuse ;  /* 0x000000482e1e7220 */ /* 0x080fe20000410000 */
[-C--:B------:R-:W-:Y:S01]  /*24590*/  FMUL.FTZ R35, R51, R72.reuse ;  /* 0x0000004833237220 */ /* 0x080fe20000410000 */
[----:B------:R-:W-:Y:S01]  /*245a0*/  FMUL.FTZ R46, R52, R72 ;  /* 0x00000048342e7220 */ /* 0x000fe20000410000 */
[----:B------:R-:W-:-:S02]  /*245b0*/  SHF.R.S32.HI R51, RZ, 0x2, R50 ;  /* 0x00000002ff337819 */ /* 0x000fc40000011432 */
[----:B------:R-:W-:Y:S02]  /*245c0*/  SHF.R.S32.HI R52, RZ, 0x1f, R50 ;  /* 0x0000001fff347819 */ /* 0x000fe40000011432 */
[----:B------:R-:W-:Y:S02]  /*245d0*/  LOP3.LUT R39, R39, 0xfffffffc, RZ, 0xc0, !PT ;  /* 0xfffffffc27277812 */ /* 0x000fe400078ec0ff */
[----:B------:R-:W-:Y:S02]  /*245e0*/  LEA.HI R52, R52, R51, RZ, 0x3 ;  /* 0x0000003334347211 */ /* 0x000fe400078f18ff */
[----:B------:R-:W-:Y:S01]  /*245f0*/  LEA.HI R49, R49, R48, RZ, 0x5 ;  /* 0x0000003031317211 */ /* 0x000fe200078f28ff */
[----:B------:R-:W-:Y:S01]  /*24600*/  IMAD.IADD R86, R86, 0x1, -R39 ;  /* 0x0000000156567824 */ /* 0x000fe200078e0a27 */
[----:B------:R-:W-:Y:S02]  /*24610*/  SHF.R.S32.HI R39, RZ, 0x7, R40 ;  /* 0x00000007ff277819 */ /* 0x000fe40000011428 */
        /* <DEDUP_REMOVED lines=10> */
[-C--:B------:R-:W-:Y:S02]  /*246c0*/  FMUL.FTZ R82, R36, R72.reuse ;  /* 0x0000004824527220 */ /* 0x080fe40000410000 */
[----:B------:R-:W-:Y:S02]  /*246d0*/  IMAD.IADD R51, R86, 0x1, -R51 ;  /* 0x0000000156337824 */ /* 0x000fe400078e0a33 */
[----:B------:R-:W-:Y:S02]  /*246e0*/  IMAD R40, R40, 0x40, R49 ;  /* 0x0000004028287824 */ /* 0x000fe400078e0231 */
[----:B------:R-:W-:Y:S02]  /*246f0*/  FMUL.FTZ R36, R59, R72 ;  /* 0x000000483b247220 */ /* 0x000fe40000410000 */
[----:B------:R-:W-:-:S04]  /*24700*/  IMAD R59, R51, 0x8, R40 ;  /* 0x00000008333b7824 */ /* 0x000fc800078e0228 */
[----:B------:R-:W-:-:S04]  /*24710*/  @P0 IMAD.HI.U32 R84, R59, R84, RZ ;  /* 0x000000543b540227 */ /* 0x000fc800078e00ff */
[-C--:B------:R-:W-:Y:S01]  /*24720*/  FMUL.FTZ R21, R31, R72.reuse ;  /* 0x000000481f157220 */ /* 0x080fe20000410000 */
[----:B------:R-:W-:Y:S01]  /*24730*/  @P0 SHF.R.U32.HI R59, RZ, R81, R84 ;  /* 0x00000051ff3b0219 */ /* 0x000fe20000011654 */
[-C--:B------:R-:W-:Y:S01]  /*24740*/  FMUL.FTZ R31, R47, R72.reuse ;  /* 0x000000482f1f7220 */ /* 0x080fe20000410000 */
[----:B------:R-:W-:Y:S01]  /*24750*/  LOP3.LUT R49, R50, 0x7ffffffc, RZ, 0xc0, !PT ;  /* 0x7ffffffc32317812 */ /* 0x000fe200078ec0ff */
[-C--:B------:R-:W-:Y:S02]  /*24760*/  FMUL.FTZ R47, R53, R72.reuse ;  /* 0x00000048352f7220 */ /* 0x080fe40000410000 */
[----:B------:R-:W0:Y:S01]  /*24770*/  SHFL.IDX PT, R51, R59, RZ, 0x1c1f ;  /* 0x001c1fff3b337589 */ /* 0x000e2200000e0000 */
[----:B------:R-:W-:Y:S02]  /*24780*/  IMAD.MOV.U32 R53, RZ, RZ, -0x60 ;  /* 0xffffffa0ff357424 */ /* 0x000fe400078e00ff */
        /* <DEDUP_REMOVED lines=21> */
[----:B------:R-:W-:Y:S01]  /*248e0*/  FMUL.FTZ R57, R57, R72 ;  /* 0x0000004839397220 */ /* 0x000fe20000410000 */
[----:B------:R-:W-:Y:S01]  /*248f0*/  IMAD R48, R49, -0x2, R48 ;  /* 0xfffffffe31307824 */ /* 0x000fe200078e0230 */
[----:B------:R-:W1:Y:S01]  /*24900*/  MUFU.TANH R9, R9 ;  /* 0x0000000900097308 */ /* 0x000e620000002400 */
[----:B------:R-:W-:-:S03]  /*24910*/  LOP3.LUT R50, RZ, R73, RZ, 0x33, !PT ;  /* 0x00000049ff327212 */ /* 0x000fc600078e33ff */
[----:B------:R-:W-:-:S04]  /*24920*/  IADD3 R49, -R8, R48, R3 ;  /* 0x0000003008317210 */ /* 0x000fc80007ffe103 */
[----:B------:R-:W2:Y:S01]  /*24930*/  MUFU.TANH R76, R76 ;  /* 0x0000004c004c7308 */ /* 0x000ea20000002400 */
[----:B------:R-:W-:-:S07]  /*24940*/  FMUL.FTZ R60, R60, R72 ;  /* 0x000000483c3c7220 */ /* 0x000fce0000410000 */
[----:B------:R-:W3:Y:S01]  /*24950*/  MUFU.TANH R2, R2 ;  /* 0x0000000200027308 */ /* 0x000ee20000002400 */
[----:B------:R-:W-:-:S07]  /*24960*/  FMUL.FTZ R61, R61, R72 ;  /* 0x000000483d3d7220 */ /* 0x000fce0000410000 */
        /* <DEDUP_REMOVED lines=45> */
[----:B------:R-:W-:-:S03]  /*24c40*/  VIADD R63, R48, 0xffffffff ;  /* 0xffffffff303f7836 */ /* 0x000fc60000000000 */
[----:B------:R0:W1:Y:S08]  /*24c50*/  MUFU.TANH R91, R60 ;  /* 0x0000003c005b7308 */ /* 0x0000700000002400 */
[----:B------:R2:W1:Y:S01]  /*24c60*/  MUFU.TANH R92, R61 ;  /* 0x0000003d005c7308 */ /* 0x0004620000002400 */
[--C-:B0-----:R-:W-:Y:S02]  /*24c70*/  IMAD.IADD R60, R74, 0x1, R51.reuse ;  /* 0x000000014a3c7824 */ /* 0x101fe400078e0233 */
[----:B--2---:R-:W-:Y:S01]  /*24c80*/  IMAD.IADD R61, R62, 0x1, R51 ;  /* 0x000000013e3d7824 */ /* 0x004fe200078e0233 */
[----:B---34-:R-:W-:Y:S06]  /*24c90*/  @!P1 BRA `(.L_x_11939) ;  /* 0x0000000000849947 */ /* 0x018fec0003800000 */
        /* <DEDUP_REMOVED lines=16> */
.L_x_11943:
[----:B------:R-:W-:Y:S05]  /*24da0*/  BSYNC B4 ;  /* 0x0000000000047941 */ /* 0x000fea0003800000 */
.L_x_11942:
[----:B------:R-:W-:Y:S01]  /*24db0*/  LOP3.LUT R48, RZ, R48, RZ, 0x33, !PT ;  /* 0x00000030ff307212 */ /* 0x000fe200078e33ff */
[----:B------:R-:W-:Y:S06]  /*24dc0*/  BRA `(.L_x_11944) ;  /* 0x0000000000287947 */ /* 0x000fec0003800000 */
.L_x_11941:
        /* <DEDUP_REMOVED lines=10> */
.L_x_11944:
[----:B------:R-:W-:Y:S05]  /*24e70*/  BSYNC B3 ;  /* 0x0000000000037941 */ /* 0x000fea0003800000 */
.L_x_11940:
[----:B------:R-:W-:-:S05]  /*24e80*/  IMAD R48, R7, R48, R63 ;  /* 0x0000003007307224 */ /* 0x000fca00078e023f */
[----:B------:R-:W-:Y:S02]  /*24e90*/  VIMNMX R61, R61, R48, !PT ;  /* 0x000000303d3d7248 */ /* 0x000fe40007fe0100 */
[----:B------:R-:W-:-:S07]  /*24ea0*/  VIADDMNMX R60, R48, R7, R60, PT ;  /* 0x00000007303c7246 */ /* 0x000fce000380013c */
.L_x_11939:
[----:B------:R-:W-:Y:S05]  /*24eb0*/  BSYNC B2 ;  /* 0x0000000000027941 */ /* 0x000fea0003800000 */
.L_x_11938:
        /* <DEDUP_REMOVED lines=28> */
[----:B------:R-:W-:Y:S01]  /*25080*/  FSEL R49, R82, -INF , !P2 ;  /* 0xff80000052317808 */ /* 0x000fe20005000000 */
[--C-:B0-----:R-:W-:Y:S01]  /*25090*/  IMAD.IADD R82, R74, 0x1, R59.reuse ;  /* 0x000000014a527824 */ /* 0x101fe200078e023b */
[----:B------:R-:W-:Y:S01]  /*250a0*/  ISETP.GT.AND P2, PT, R61, 0x19, !P3 ;  /* 0x000000193d00780c */ /* 0x000fe20005f44270 */
[----:B------:R-:W-:Y:S01]  /*250b0*/  IMAD.IADD R74, R62, 0x1, R59 ;  /* 0x000000013e4a7824 */ /* 0x000fe200078e023b */
        /* <DEDUP_REMOVED lines=58> */
[----:B-1----:R-:W-:Y:S02]  /*25460*/  FSEL R45, R91, -INF , !P2 ;  /* 0xff8000005b2d7808 */ /* 0x002fe40005000000 */
        /* <DEDUP_REMOVED lines=45> */
.L_x_11950:
[----:B------:R-:W-:Y:S05]  /*25740*/  BSYNC B4 ;  /* 0x0000000000047941 */ /* 0x000fea0003800000 */
.L_x_11949:
[----:B------:R-:W-:Y:S01]  /*25750*/  LOP3.LUT R8, RZ, R8, RZ, 0x33, !PT ;  /* 0x00000008ff087212 */ /* 0x000fe200078e33ff */
[----:B------:R-:W-:Y:S06]  /*25760*/  BRA `(.L_x_11951) ;  /* 0x0000000000287947 */ /* 0x000fec0003800000 */
.L_x_11948:
        /* <DEDUP_REMOVED lines=10> */
.L_x_11951:
[----:B------:R-:W-:Y:S05]  /*25810*/  BSYNC B3 ;  /* 0x0000000000037941 */ /* 0x000fea0003800000 */
.L_x_11947:
[----:B------:R-:W-:-:S05]  /*25820*/  IMAD R3, R7, R8, R63 ;  /* 0x0000000807037224 */ /* 0x000fca00078e023f */
[----:B------:R-:W-:Y:S02]  /*25830*/  VIADDMNMX R82, R3, R7, R82, PT ;  /* 0x0000000703527246 */ /* 0x000fe40003800152 */
[----:B------:R-:W-:-:S07]  /*25840*/  VIMNMX R74, R74, R3, !PT ;  /* 0x000000034a4a7248 */ /* 0x000fce0007fe0100 */
.L_x_11946:
[----:B------:R-:W-:Y:S05]  /*25850*/  BSYNC B2 ;  /* 0x0000000000027941 */ /* 0x000fea0003800000 */
.L_x_11945:
        /* <DEDUP_REMOVED lines=82> */
[----:B------:R-:W-:Y:S02]  /*25d80*/  ISETP.LT.OR P1, PT, R82, 0x49, P1 ;  /* 0x000000495200780c */ /* 0x000fe40000f21670 */
[----:B------:R-:W-:Y:S02]  /*25d90*/  FSEL R74, R36, -INF , !P0 ;  /* 0xff800000244a7808 */ /* 0x000fe40004000000 */
[C---:B------:R-:W-:Y:S02]  /*25da0*/  ISETP.LT.OR P2, PT, R82.reuse, 0x4a, P2 ;  /* 0x0000004a5200780c */ /* 0x040fe40001741670 */
[----:B------:R-:W-:Y:S02]  /*25db0*/  FSEL R75, R37, -INF , !P1 ;  /* 0xff800000254b7808 */ /* 0x000fe40004800000 */
        /* <DEDUP_REMOVED lines=400> */
[----:B------:R-:W4:Y:S01]  /*276c0*/  LD.E R79, desc[UR14][R8.64+0x128] ;  /* 0x0001280e084f7980 */ /* 0x000f22000c101900 */
[----:B------:R-:W-:-:S03]  /*276d0*/  FMUL.FTZ R101, R15, R3 ;  /* 0x000000030f657220 */ /* 0x000fc60000410000 */
[----:B------:R0:W-:Y:S04]  /*276e0*/  ST.E desc[UR4][R8.64+0x74], R83 ;  /* 0x0000745308007985 */ /* 0x0001e8000c101904 */
[----:B------:R-:W4:Y:S01]  /*276f0*/  LD.E R89, desc[UR16][R8.64+0x12c] ;  /* 0x00012c1008597980 */ /* 0x000f22000c101900 */
[----:B------:R-:W-:-:S03]  /*27700*/  FMUL.FTZ R103, R15, R228 ;  /* 0x000000e40f677220 */ /* 0x000fc60000410000 */
[----:B------:R-:W4:Y:S04]  /*27710*/  LD.E R87, desc[UR20][R8.64+0x13c] ;  /* 0x00013c1408577980 */ /* 0x000f28000c101900 */
[----:B0-----:R-:W4:Y:S04]  /*27720*/  LD.E R83, desc[UR18][R8.64+0x138] ;  /* 0x0001381208537980 */ /* 0x001f28000c101900 */
[----:B------:R-:W4:Y:S04]  /*27730*/  LD.E R85, desc[UR22][R8.64+0x148] ;  /* 0x0001481608557980 */ /* 0x000f28000c101900 */
[----:B------:R-:W4:Y:S04]  /*27740*/  LD.E R3, desc[UR8][R8.64+0x14c] ;  /* 0x00014c0808037980 */ /* 0x000f28000c101900 */
[----:B------:R-:W4:Y:S04]  /*27750*/  LD.E R228, desc[UR10][R8.64+0x158] ;  /* 0x0001580a08e47980 */ /* 0x000f28000c101900 */
[----:B------:R0:W-:Y:S04]  /*27760*/  ST.E desc[UR6][R8.64+0x80], R91 ;  /* 0x0000805b08007985 */ /* 0x0001e8000c101906 */
[----:B------:R-:W4:Y:S04]  /*27770*/  LD.E R99, desc[UR12][R8.64+0x15c] ;  /* 0x00015c0c08637980 */ /* 0x000f28000c101900 */
[----:B------:R-:W4:Y:S04]  /*27780*/  LD.E R97, desc[UR16][R8.64+0x16c] ;  /* 0x00016c1008617980 */ /* 0x000f28000c101900 */
[----:B0-----:R-:W4:Y:S01]  /*27790*/  LD.E R91, desc[UR14][R8.64+0x168] ;  /* 0x0001680e085b7980 */ /* 0x001f22000c101900 */
[----:B------:R-:W-:-:S03]  /*277a0*/  FMUL.FTZ R109, R15, R184 ;  /* 0x000000b80f6d7220 */ /* 0x000fc60000410000 */
[----:B------:R0:W-:Y:S04]  /*277b0*/  ST.E desc[UR8][R8.64+0x84], R93 ;  /* 0x0000845d08007985 */ /* 0x0001e8000c101908 */
[----:B------:R1:W-:Y:S04]  /*277c0*/  ST.E desc[UR4][R8.64+0x90], R101 ;  /* 0x0000906508007985 */ /* 0x0003e8000c101904 */
[----:B------:R-:W4:Y:S04]  /*277d0*/  LD.E R95, desc[UR18][R8.64+0x178] ;  /* 0x00017812085f7980 */ /* 0x000f28000c101900 */
[----:B0-----:R-:W4:Y:S01]  /*277e0*/  LD.E R93, desc[UR20][R8.64+0x17c] ;  /* 0x00017c14085d7980 */ /* 0x001f22000c101900 */
[----:B-1----:R-:W-:-:S03]  /*277f0*/  FMUL.FTZ R101, R15, R182 ;  /* 0x000000b60f657220 */ /* 0x002fc60000410000 */
        /* <DEDUP_REMOVED lines=193> */
[----:B------:R0:W-:Y:S04]  /*28410*/  ST.E desc[UR4][R8.64+0x14c], R3 ;  /* 0x00014c0308007985 */ /* 0x0001e8000c101904 */
[----:B------:R1:W-:Y:S01]  /*28420*/  ST.E desc[UR8][R8.64+0x158], R15 ;  /* 0x0001580f08007985 */ /* 0x0003e2000c101908 */
[----:B------:R-:W-:-:S03]  /*28430*/  FMUL.FTZ R105, R7, R105 ;  /* 0x0000006907697220 */ /* 0x000fc60000410000 */
[----:B------:R-:W-:Y:S01]  /*28440*/  ST.E desc[UR6][R8.64+0x15c], R99 ;  /* 0x00015c6308007985 */ /* 0x000fe2000c101906 */
[----:B0-----:R-:W-:-:S03]  /*28450*/  FMUL.FTZ R3, R7, R182 ;  /* 0x000000b607037220 */ /* 0x001fc60000410000 */
[----:B------:R-:W-:Y:S01]  /*28460*/  ST.E desc[UR10][R8.64+0x168], R91 ;  /* 0x0001685b08007985 */ /* 0x000fe2000c10190a */
[C---:B------:R-:W-:Y:S01]  /*28470*/  FMUL.FTZ R103, R7.reuse, R103 ;  /* 0x0000006707677220 */ /* 0x040fe20000410000 */
[C---:B-1----:R-:W-:Y:S02]  /*28480*/  FMUL.FTZ R15, R7.reuse, R184 ;  /* 0x000000b8070f7220 */ /* 0x042fe40000410000 */
[----:B------:R-:W-:Y:S01]  /*28490*/  ST.E desc[UR12][R8.64+0x16c], R97 ;  /* 0x00016c6108007985 */ /* 0x000fe2000c10190c */
[----:B------:R-:W-:-:S03]  /*284a0*/  FMUL.FTZ R101, R7, R101 ;  /* 0x0000006507657220 */ /* 0x000fc60000410000 */
[----:B------:R-:W-:Y:S01]  /*284b0*/  ST.E desc[UR14][R8.64+0x178], R95 ;  /* 0x0001785f08007985 */ /* 0x000fe2000c10190e */
[----:B------:R-:W-:-:S03]  /*284c0*/  FMUL.FTZ R47, R7, R124 ;  /* 0x0000007c072f7220 */ /* 0x000fc60000410000 */
        /* <DEDUP_REMOVED lines=14> */
[----:B------:R-:W-:Y:S01]  /*285b0*/  ST.E desc[UR4][R8.64+0x1b8], R3 ;  /* 0x0001b80308007985 */ /* 0x000fe2000c101904 */
        /* <DEDUP_REMOVED lines=11> */
[----:B0-----:R-:W3:Y:S04]  /*28670*/  LDL.64 R46, [R0+0x58] ;  /* 0x00005800002e7983 */ /* 0x001ee80000100a00 */
[----:B------:R-:W1:Y:S04]  /*28680*/  LDL.64 R2, [R0] ;  /* 0x0000000000027983 */ /* 0x000e680000100a00 */
[----:B---3--:R-:W3:Y:S01]  /*28690*/  LD.E R49, desc[UR4][R46.64] ;  /* 0x000000042e317980 */ /* 0x008ee2000c101900 */
[----:B------:R-:W-:Y:S03]  /*286a0*/  BSSY B2, `(.L_x_11952) ;  /* 0x000001f000027945 */ /* 0x000fe60003800000 */
[----:B-1----:R2:W5:Y:S01]  /*286b0*/  LD.E R15, desc[UR4][R2.64] ;  /* 0x00000004020f7980 */ /* 0x002562000c101900 */
        /* <DEDUP_REMOVED lines=25> */
[----:B---3--:R-:W-:-:S04]  /*28850*/  LOP3.LUT R49, R49, 0x1, RZ, 0xfc, !PT ;  /* 0x0000000131317812 */ /* 0x008fc800078efcff */
[----:B------:R-:W-:-:S13]  /*28860*/  ISETP.NE.AND P0, PT, R49, 0x3, PT ;  /* 0x000000033100780c */ /* 0x000fda0003f05270 */
[----:B--2---:R-:W-:Y:S05]  /*28870*/  @!P0 BRA `(.L_x_11953) ;  /* 0x0000000000048947 */ /* 0x004fea0003800000 */
[----:B------:R-:W-:Y:S01]  /*28880*/  BPT.TRAP 0x1 ;  /* 0x000000040000795c */ /* 0x000fe20000300000 */
.L_x_11953:
[----:B------:R-:W-:Y:S05]  /*28890*/  BSYNC B2 ;  /* 0x0000000000027941 */ /* 0x000fea0003800000 */
.L_x_11952:
        /* <DEDUP_REMOVED lines=17> */
.L_x_11955:
[----:B------:R-:W-:Y:S05]  /*289b0*/  BSYNC B2 ;  /* 0x0000000000027941 */ /* 0x000fea0003800000 */
.L_x_11954:
        /* <DEDUP_REMOVED lines=10> */
.L_x_11957:
[----:B------:R-:W-:Y:S05]  /*28a60*/  BSYNC B2 ;  /* 0x0000000000027941 */ /* 0x000fea0003800000 */
.L_x_11956:
        /* <DEDUP_REMOVED lines=827> */
[----:B------:R-:W2:Y:S01]  /*2be20*/  LD.E R20, desc[UR44][R8.64] ;  /* 0x0000002c08147980 */ /* 0x000ea2000c101900 */
[C---:B------:R-:W-:Y:S02]  /*2be30*/  R2UR UR44, R4.reuse ;  /* 0x00000000042c72ca */ /* 0x040fe400000e0000 */
[C---:B------:R-:W-:Y:S01]  /*2be40*/  R2UR UR45, R5.reuse ;  /* 0x00000000052d72ca */ /* 0x040fe200000e0000 */
[----:B------:R-:W3:Y:S01]  /*2be50*/  LD.E R24, desc[UR46][R2.64] ;  /* 0x0000002e02187980 */ /* 0x000ee2000c101900 */
[C---:B------:R-:W-:Y:S02]  /*2be60*/  R2UR UR46, R4.reuse ;  /* 0x00000000042e72ca */ /* 0x040fe400000e0000 */
[----:B------:R-:W-:Y:S01]  /*2be70*/  R2UR UR47, R5 ;  /* 0x00000000052f72ca */ /* 0x000fe200000e0000 */
[----:B0-----:R-:W3:Y:S01]  /*2be80*/  LD.E R25, desc[UR48][R2.64+0x4] ;  /* 0x0000043002197980 */ /* 0x001ee2000c101900 */
        /* <DEDUP_REMOVED lines=309> */
[----:B------:R-:W-:Y:S02]  /*2d1e0*/  R2UR UR16, R4 ;  /* 0x00000000041072ca */ /* 0x000fe400000e0000 */
        /* <DEDUP_REMOVED lines=5089> */
.L_x_11960:
[----:B------:R-:W-:Y:S05]  /*41000*/  BSYNC B2 ;  /* 0x0000000000027941 */ /* 0x000fea0003800000 */
.L_x_11959:
        /* <DEDUP_REMOVED lines=11> */
[----:B0-----:R-:W-:Y:S05]  /*410c0*/  RET.REL.NODEC R14 `(_ZN7cutlass13device_kernelIN5flash11enable_sm90INS1_16FlashAttnFwdSm90INS1_25CollectiveMainloopFwdSm90ILi2EN4cute5tupleIJNS5_1CILi1EEES8_S8_EEENS6_IJNS7_ILi128EEENS7_ILi96EEENS7_ILi64EEEEEELi256ENS_10bfloat16_tEfNS_4arch4Sm90ELb0ELb1ELb1ELb1ELb1ELb0ELb0ELb1ELb0ELb1ELb0ELb0EEENS1_21CollectiveEpilogueFwdINS6_IJSA_NS7_ILi256EEESB_EEES9_SE_SG_Li256ELb1ELb1ELb0ELb0EEENS1_36VarlenDynamicPersistentTileSchedulerILi128ELi96ELi256ELi128ELb0ELb1ELb1ELb1ELb0ELb1EEEEEEEEEvNT_6ParamsE) ;  /* 0xfffffbec0ecc7950 */ /* 0x001fea0003c3ffff */
.L_x_11935:
[----:B0-----:R0:W1:Y:S02]  /*410d0*/  SYNCS.PHASECHK.TRANS64.TRYWAIT P0, [R2+URZ], R3 ;  /* 0x00000003020075a7 */ /* 0x001064000800017f */
[----:B-1----:R-:W-:Y:S05]  /*410e0*/  @!P0 NANOSLEEP.SYNCS 0x989680 ;  /* 0x009896800000895d */ /* 0x002fea0003900000 */
[----:B------:R-:W1:Y:S02]  /*410f0*/  @!P0 SYNCS.PHASECHK.TRANS64 P0, [R2+URZ], R3 ;  /* 0x00000003020085a7 */ /* 0x000e64000800007f */
[----:B-1----:R-:W-:Y:S05]  /*41100*/  @!P0 BRA `(.L_x_11935) ;  /* 0xfffffffc00f08947 */ /* 0x002fea000383ffff */
[----:B------:R-:W-:Y:S05]  /*41110*/  BRA `(.L_x_11934) ;  /* 0xfffffe2800787947 */ /* 0x000fea000383ffff */
.L_x_11958:
[----:B0-----:R0:W1:Y:S02]  /*41120*/  SYNCS.PHASECHK.TRANS64.TRYWAIT P0, [R7+URZ], R8 ;  /* 0x00000008070075a7 */ /* 0x001064000800017f */
[----:B-1----:R-:W-:Y:S05]  /*41130*/  @!P0 NANOSLEEP.SYNCS 0x989680 ;  /* 0x009896800000895d */ /* 0x002fea0003900000 */
[----:B------:R-:W1:Y:S02]  /*41140*/  @!P0 SYNCS.PHASECHK.TRANS64 P0, [R7+URZ], R8 ;  /* 0x00000008070085a7 */ /* 0x000e64000800007f */
[----:B-1----:R-:W-:Y:S05]  /*41150*/  @!P0 BRA `(.L_x_11958) ;  /* 0xfffffffc00f08947 */ /* 0x002fea000383ffff */
[----:B------:R-:W-:Y:S05]  /*41160*/  BRA `(.L_x_11957) ;  /* 0xfffffe78003c7947 */ /* 0x000fea000383ffff */
.L_x_11961:
        /* <DEDUP_REMOVED lines=9> */
.L_x_15673:


//--------------------- .text._ZN7cutlass13device_kernelIN5flash11enable_sm90INS1_16FlashAttnFwdSm90INS1_25CollectiveMainloopFwdSm90ILi2EN4cute5tupleIJNS5_1CILi1EEES8_S8_EEENS6_IJNS7_ILi128EEENS7_ILi96EEENS7_ILi64EEEEEELi256ENS_10bfloat16_tEfNS_4arch4Sm90ELb0ELb1ELb1ELb1ELb1ELb1ELb0ELb1ELb0ELb1ELb0ELb0EEENS1_21CollectiveEpilogueFwdINS6_IJSA_NS7_ILi256EEESB_EEES9_SE_SG_Li256ELb1ELb1ELb0ELb0EEENS1_36VarlenDynamicPersistentTileSchedulerILi128ELi96ELi256ELi128ELb0ELb1ELb1ELb1ELb0ELb1EEEEEEEEEvNT_6ParamsE --------------------------
	.section	.text._ZN7cutlass13device_kernelIN5flash11enable_sm90INS1_16FlashAttnFwdSm90INS1_25CollectiveMainloopFwdSm90ILi2EN4cute5tupleIJNS5_1CILi1EEES8_S8_EEENS6_IJNS7_ILi128EEENS7_ILi96EEENS7_ILi64EEEEEELi256ENS_10bfloat16_tEfNS_4arch4Sm90ELb0ELb1ELb1ELb1ELb1ELb1ELb0ELb1ELb0ELb1ELb0ELb0EEENS1_21CollectiveEpilogueFwdINS6_IJSA_NS7_ILi256EEESB_EEES9_SE_SG_Li256ELb1ELb1ELb0ELb0EEENS1_36VarlenDynamicPersistentTileSchedulerILi128ELi96ELi256ELi128ELb0ELb1ELb1ELb1ELb0ELb1EEEEEEEEEvNT_6ParamsE,"ax",@progbits
	.align	128
.text._ZN7cutlass13device_kernelIN5flash11enable_sm90INS1_16FlashAttnFwdSm90INS1_25CollectiveMainloopFwdSm90ILi2EN4cute5tupleIJNS5_1CILi1EEES8_S8_EEENS6_IJNS7_ILi128EEENS7_ILi96EEENS7_ILi64EEEEEELi256ENS_10bfloat16_tEfNS_4arch4Sm90ELb0ELb1ELb1ELb1ELb1ELb1ELb0ELb1ELb0ELb1ELb0ELb0EEENS1_21CollectiveEpilogueFwdINS6_IJSA_NS7_ILi256EEESB_EEES9_SE_SG_Li256ELb1ELb1ELb0ELb0EEENS1_36VarlenDynamicPersistentTileSchedulerILi128ELi96ELi256ELi128ELb0ELb1ELb1ELb1ELb0ELb1EEEEEEEEEvNT_6ParamsE:
        .type           _ZN7cutlass13device_kernelIN5flash11enable_sm90INS1_16FlashAttnFwdSm90INS1_25CollectiveMainloopFwdSm90ILi2EN4cute5tupleIJNS5_1CILi1EEES8_S8_EEENS6_IJNS7_ILi128EEENS7_ILi96EEENS7_ILi64EEEEEELi256ENS_10bfloat16_tEfNS_4arch4Sm90ELb0ELb1ELb1ELb1ELb1ELb1ELb0ELb1ELb0ELb1ELb0ELb0EEENS1_21CollectiveEpilogueFwdINS6_IJSA_NS7_ILi256EEESB_EEES9_SE_SG_Li256ELb1ELb1ELb0ELb0EEENS1_36VarlenDynamicPersistentTileSchedulerILi128ELi96ELi256ELi128ELb0ELb1ELb1ELb1ELb0ELb1EEEEEEEEEvNT_6ParamsE,@function
        .size           _ZN7cutlass13device_kernelIN5flash11enable_sm90INS1_16FlashAttnFwdSm90INS1_25CollectiveMainloopFwdSm90ILi2EN4cute5tupleIJNS5_1CILi1EEES8_S8_EEENS6_IJNS7_ILi128EEENS7_ILi96EEENS7_ILi64EEEEEELi256ENS_10bfloat16_tEfNS_4arch4Sm90ELb0ELb1ELb1ELb1ELb1ELb1ELb0ELb1ELb0ELb1ELb0ELb0EEENS1_21CollectiveEpilogueFwdINS6_IJSA_NS7_ILi256EEESB_EEES9_SE_SG_Li256ELb1ELb1ELb0ELb0EEENS1_36VarlenDynamicPersistentTileSchedulerILi128ELi96ELi256ELi128ELb0ELb1ELb1ELb1ELb0ELb1EEEEEEEEEvNT_6ParamsE,(.L_x_15675 - _ZN7cutlass13device_kernelIN5flash11enable_sm90INS1_16FlashAttnFwdSm90INS1_25CollectiveMainloopFwdSm90ILi2EN4cute5tupleIJNS5_1CILi1EEES8_S8_EEENS6_IJNS7_ILi128EEENS7_ILi96EEENS7_ILi64EEEEEELi256ENS_10bfloat16_tEfNS_4arch4Sm90ELb0ELb1ELb1ELb1ELb1ELb1ELb0ELb1ELb0ELb1ELb0ELb0EEENS1_21CollectiveEpilogueFwdINS6_IJSA_NS7_ILi256EEESB_EEES9_SE_SG_Li256ELb1ELb1ELb0ELb0EEENS1_36VarlenDynamicPersistentTileSchedulerILi128ELi96ELi256ELi128ELb0ELb1ELb1ELb1ELb0ELb1EEEEEEEEEvNT_6ParamsE)
        .other          _ZN7cutlass13device_kernelIN5flash11enable_sm90INS1_16FlashAttnFwdSm90INS1_25CollectiveMainloopFwdSm90ILi2EN4cute5tupleIJNS5_1CILi1EEES8_S8_EEENS6_IJNS7_ILi128EEENS7_ILi96EEENS7_ILi64EEEEEELi256ENS_10bfloat16_tEfNS_4arch4Sm90ELb0ELb1ELb1ELb1ELb1ELb1ELb0ELb1ELb0ELb1ELb0ELb0EEENS1_21CollectiveEpilogueFwdINS6_IJSA_NS7_ILi256EEESB_EEES9_SE_SG_Li256ELb1ELb1ELb0ELb0EEENS1_36VarlenDynamicPersistentTileSchedulerILi128ELi96ELi256ELi128ELb0ELb1ELb1ELb1ELb0ELb1EEEEEEEEEvNT_6ParamsE,@"STO_CUDA_ENTRY STV_DEFAULT"
_ZN7cutlass13device_kernelIN5flash11enable_sm90INS1_16FlashAttnFwdSm90INS1_25CollectiveMainloopFwdSm90ILi2EN4cute5tupleIJNS5_1CILi1EEES8_S8_EEENS6_IJNS7_ILi128EEENS7_ILi96EEENS7_ILi64EEEEEELi256ENS_10bfloat16_tEfNS_4arch4Sm90ELb0ELb1ELb1ELb1ELb1ELb1ELb0ELb1ELb0ELb1ELb0ELb0EEENS1_21CollectiveEpilogueFwdINS6_IJSA_NS7_ILi256EEESB_EEES9_SE_SG_Li256ELb1ELb1ELb0ELb0EEENS1_36VarlenDynamicPersistentTileSchedulerILi128ELi96ELi256ELi128ELb0ELb1ELb1ELb1ELb0ELb1EEEEEEEEEvNT_6ParamsE:
        /* <DEDUP_REMOVED lines=23> */
.L_x_11963:
[----:B------:R-:W-:Y:S05]  /*0170*/  BSYNC B0 ;  /* 0x0000000000007941 */ /* 0x000fea0003800000 */
.L_x_11962:
        /* <DEDUP_REMOVED lines=41> */
.L_x_11964:
        /* <DEDUP_REMOVED lines=22> */
.L_x_11965:
        /* <DEDUP_REMOVED lines=18> */
.L_x_11966:
        /* <DEDUP_REMOVED lines=22> */
.L_x_11967:
        /* <DEDUP_REMOVED lines=22> */
.L_x_11968:
        /* <DEDUP_REMOVED lines=8> */
.L_x_11971:
[----:B------:R-:W-:-:S08]  /*09d0*/  NOP ;  /* 0x0000000000007918 */ /* 0x000fd00000000000 */
[----:B------:R-:W0:Y:S02]  /*09e0*/  USETMAXREG.TRY_ALLOC.CTAPOOL UP0, 0xe8 ;  /* 0x000000e8000079c8 */ /* 0x000e240008000600 */
[----:B0-----:R-:W-:-:S13]  /*09f0*/  PLOP3.LUT P0, PT, PT, PT, UP0, 0x80, 0x0 ;  /* 0x000000000000781c */ /* 0x001fda0003f0f008 */
[----:B------:R-:W-:Y:S05]  /*0a00*/  @!P0 BRA `(.L_x_11971) ;  /* 0xfffffffc00f08947 */ /* 0x000fea000383ffff */
[----:B------:R-:W0:Y:S01]  /*0a10*/  S2R R0, SR_TID.X ;  /* 0x0000000000007919 */ /* 0x000e220000002100 */
[----:B------:R-:W1:Y:S01]  /*0a20*/  S2UR UR4, SR_CgaCtaId ;  /* 0x00000000000479c3 */ /* 0x000e620000008800 */
[----:B------:R-:W-:Y:S01]  /*0a30*/  MOV R148, 0x400 ;  /* 0x0000040000947802 */ /* 0x000fe20000000f00 */
[----:B------:R-:W-:-:S06]  /*0a40*/  UIADD3 UR39, UP0, UR44, 0x1c0, URZ ;  /* 0x000001c02c277890 */ /* 0x000fcc000ff1e03f */
[----:B------:R-:W-:Y:S06]  /*0a50*/  BAR.ARV 0x8, 0x180 ;  /* 0x0206000000007b1d */ /* 0x000fec0000002000 */
[----:B------:R-:W-:Y:S01]  /*0a60*/  UIADD3.X UR38, URZ, UR45, URZ, UP0, !UPT ;  /* 0x0000002d3f267290 */ /* 0x000fe200087fe43f */
[----:B------:R-:W-:Y:S04]  /*0a70*/  STL.64 [R1+0x1c0], RZ ;  /* 0x0001c0ff01007387 */ /* 0x000fe80000100a00 */
[----:B------:R-:W-:Y:S01]  /*0a80*/  STL [R1+0x1c8], RZ ;  /* 0x0001c8ff01007387 */ /* 0x000fe20000100800 */
[----:B-1----:R-:W-:Y:S01]  /*0a90*/  IMAD.U32 R27, RZ, RZ, UR4 ;  /* 0x00000004ff1b7e24 */ /* 0x002fe2000f8e00ff */
[----:B------:R-:W-:-:S04]  /*0aa0*/  ULDC UR4, c[0x0][0xc3c] ;  /* 0x00030f0000047ab9 */ /* 0x000fc80000000800 */
[----:B------:R-:W-:Y:S02]  /*0ab0*/  LEA R148, R27, R148, 0x18 ;  /* 0x000000941b947211 */ /* 0x000fe400078ec0ff */
[----:B0-----:R-:W-:-:S04]  /*0ac0*/  SHF.R.U32.HI R0, RZ, 0x7, R0 ;  /* 0x00000007ff007819 */ /* 0x001fc80000011600 */
[----:B------:R-:W-:-:S13]  /*0ad0*/  ISETP.NE.AND P0, PT, R0, 0x1, PT ;  /* 0x000000010000780c */ /* 0x000fda0003f05270 */
[----:B------:R-:W-:Y:S08]  /*0ae0*/  @!P0 BAR.ARV 0x9, 0x100 ;  /* 0x0244000000008b1d */ /* 0x000ff00000002000 */
[----:B------:R-:W-:Y:S06]  /*0af0*/  BAR.SYNC.DEFER_BLOCKING 0x5, 0x180 ;  /* 0x0146000000007b1d */ /* 0x000fec0000010000 */
[----:B------:R-:W0:Y:S02]  /*0b00*/  LDS.128 R124, [R148+0x228d0] ;  /* 0x0228d000947c7984 */ /* 0x000e240000000c00 */
[----:B------:R-:W-:Y:S06]  /*0b10*/  BAR.ARV 0x4, 0x180 ;  /* 0x0106000000007b1d */ /* 0x000fec0000002000 */
[----:B0-----:R-:W-:-:S13]  /*0b20*/  ISETP.GE.AND P0, PT, R127, UR4, PT ;  /* 0x000000047f007c0c */ /* 0x001fda000bf06270 */
[----:B------:R-:W-:Y:S05]  /*0b30*/  @P0 BRA `(.L_x_11972) ;  /* 0x000002a000040947 */ /* 0x000fea0003800000 */
[----:B------:R-:W0:Y:S01]  /*0b40*/  S2R R0, SR_TID.X ;  /* 0x0000000000007919 */ /* 0x000e220000002100 */
[----:B------:R-:W-:Y:S01]  /*0b50*/  IMAD.MOV.U32 R19, RZ, RZ, RZ ;  /* 0x000000ffff137224 */ /* 0x000fe200078e00ff */
[----:B------:R-:W-:Y:S01]  /*0b60*/  UMOV UR37, URZ ;  /* 0x0000003f00257c82 */ /* 0x000fe20008000000 */
[----:B------:R-:W-:Y:S02]  /*0b70*/  IMAD.MOV.U32 R154, RZ, RZ, RZ ;  /* 0x000000ffff9a7224 */ /* 0x000fe400078e00ff */
[----:B0-----:R-:W-:-:S05]  /*0b80*/  VIADD R217, R0, 0xffffff80 ;  /* 0xffffff8000d97836 */ /* 0x001fca0000000000 */
[----:B------:R-:W-:-:S04]  /*0b90*/  SHF.R.S32.HI R0, RZ, 0x1f, R217 ;  /* 0x0000001fff007819 */ /* 0x000fc800000114d9 */
[CC--:B------:R-:W-:Y:S02]  /*0ba0*/  LEA.HI R2, R0.reuse, R217.reuse, RZ, 0x7 ;  /* 0x000000d900027211 */ /* 0x0c0fe400078f38ff */
[----:B------:R-:W-:Y:S02]  /*0bb0*/  LEA.HI R7, R0, R217, RZ, 0x4 ;  /* 0x000000d900077211 */ /* 0x000fe400078f20ff */
[C---:B------:R-:W-:Y:S02]  /*0bc0*/  LOP3.LUT R224, R2.reuse, 0xffffff80, RZ, 0xc0, !PT ;  /* 0xffffff8002e07812 */ /* 0x040fe400078ec0ff */
[----:B------:R-:W-:Y:S02]  /*0bd0*/  SHF.R.S32.HI R225, RZ, 0x7, R2 ;  /* 0x00000007ffe17819 */ /* 0x000fe40000011402 */
[----:B------:R-:W-:Y:S01]  /*0be0*/  SHF.R.S32.HI R10, RZ, 0x4, R7 ;  /* 0x00000004ff0a7819 */ /* 0x000fe20000011407 */
[----:B------:R-:W-:Y:S01]  /*0bf0*/  IMAD.IADD R224, R217, 0x1, -R224 ;  /* 0x00000001d9e07824 */ /* 0x000fe200078e0ae0 */
[----:B------:R-:W-:-:S02]  /*0c00*/  LEA.HI R2, R2, R225, RZ, 0x1 ;  /* 0x000000e102027211 */ /* 0x000fc400078f08ff */
[----:B------:R-:W-:Y:S02]  /*0c10*/  LOP3.LUT R8, R7, 0x3fffff0, RZ, 0xc0, !PT ;  /* 0x03fffff007087812 */ /* 0x000fe400078ec0ff */
[----:B------:R-:W-:Y:S02]  /*0c20*/  SHF.R.S32.HI R3, RZ, 0x1f, R224 ;  /* 0x0000001fff037819 */ /* 0x000fe400000114e0 */
[----:B------:R-:W-:Y:S02]  /*0c30*/  LOP3.LUT R2, R2, 0x3fffffe, RZ, 0xc0, !PT ;  /* 0x03fffffe02027812 */ /* 0x000fe400078ec0ff */
[CC--:B------:R-:W-:Y:S02]  /*0c40*/  LEA.HI R4, R3.reuse, R224.reuse, RZ, 0x2 ;  /* 0x000000e003047211 */ /* 0x0c0fe400078f10ff */
[----:B------:R-:W-:Y:S01]  /*0c50*/  LEA.HI R3, R3, R224, RZ, 0x5 ;  /* 0x000000e003037211 */ /* 0x000fe200078f28ff */
[----:B------:R-:W-:Y:S01]  /*0c60*/  IMAD.IADD R2, R225, 0x1, -R2 ;  /* 0x00000001e1027824 */ /* 0x000fe200078e0a02 */
[----:B------:R-:W-:-:S02]  /*0c70*/  SHF.R.S32.HI R5, RZ, 0x2, R4 ;  /* 0x00000002ff057819 */ /* 0x000fc40000011404 */
[----:B------:R-:W-:Y:S02]  /*0c80*/  SHF.R.S32.HI R6, RZ, 0x1f, R4 ;  /* 0x0000001fff067819 */ /* 0x000fe40000011404 */
[----:B------:R-:W-:Y:S02]  /*0c90*/  SHF.R.S32.HI R3, RZ, 0x5, R3 ;  /* 0x00000005ff037819 */ /* 0x000fe40000011403 */
[----:B------:R-:W-:Y:S02]  /*0ca0*/  LEA.HI R6, R6, R5, RZ, 0x3 ;  /* 0x0000000506067211 */ /* 0x000fe400078f18ff */
[----:B------:R-:W-:Y:S02]  /*0cb0*/  LEA.HI R204, R0, R217, RZ, 0x5 ;  /* 0x000000d900cc7211 */ /* 0x000fe400078f28ff */
[----:B------:R-:W-:Y:S02]  /*0cc0*/  LOP3.LUT R6, R6, 0xfffffff8, RZ, 0xc0, !PT ;  /* 0xfffffff806067812 */ /* 0x000fe400078ec0ff */
[----:B------:R-:W-:-:S02]  /*0cd0*/  LEA.HI R7, R7, R10, RZ, 0x1 ;  /* 0x0000000a07077211 */ /* 0x000fc400078f08ff */
[----:B------:R-:W-:Y:S01]  /*0ce0*/  SHF.R.S32.HI R204, RZ, 0x5, R204 ;  /* 0x00000005ffcc7819 */ /* 0x000fe200000114cc */
[----:B------:R-:W-:Y:S01]  /*0cf0*/  IMAD.IADD R6, R5, 0x1, -R6 ;  /* 0x0000000105067824 */ /* 0x000fe200078e0a06 */
[----:B------:R-:W-:Y:S01]  /*0d00*/  LOP3.LUT R7, R7, 0x1ffffffe, RZ, 0xc0, !PT ;  /* 0x1ffffffe07077812 */ /* 0x000fe200078ec0ff */
[----:B------:R-:W-:Y:S02]  /*0d10*/  IMAD.IADD R5, R217, 0x1, -R8 ;  /* 0x00000001d9057824 */ /* 0x000fe400078e0a08 */
[----:B------:R-:W-:Y:S02]  /*0d20*/  IMAD R3, R3, 0x10, R6 ;  /* 0x0000001003037824 */ /* 0x000fe400078e0206 */
[----:B------:R-:W-:Y:S02]  /*0d30*/  IMAD.IADD R7, R10, 0x1, -R7 ;  /* 0x000000010a077824 */ /* 0x000fe400078e0a07 */
[----:B------:R-:W-:Y:S01]  /*0d40*/  IMAD R218, R2, 0x40, R3 ;  /* 0x0000004002da7824 */ /* 0x000fe200078e0203 */
[-C--:B------:R-:W-:Y:S01]  /*0d50*/  LEA.HI R2, R0, R217.reuse, RZ, 0x2 ;  /* 0x000000d900027211 */ /* 0x080fe200078f10ff */
[----:B------:R-:W-:Y:S01]  /*0d60*/  IMAD R8, R204, 0x10, R5 ;  /* 0x00000010cc087824 */ /* 0x000fe200078e0205 */
[----:B------:R-:W-:-:S02]  /*0d70*/  LEA.HI R0, R0, R217, RZ, 0x3 ;  /* 0x000000d900007211 */ /* 0x000fc400078f18ff */
[--C-:B------:R-:W-:Y:S01]  /*0d80*/  SHF.R.S32.HI R152, RZ, 0x2, R2.reuse ;  /* 0x00000002ff987819 */ /* 0x100fe20000011402 */
[----:B------:R-:W-:Y:S01]  /*0d90*/  IMAD R8, R8, 0x8, R7 ;  /* 0x0000000808087824 */ /* 0x000fe200078e0207 */
[----:B------:R-:W-:Y:S02]  /*0da0*/  LOP3.LUT R220, R2, 0xfffffffc, RZ, 0xc0, !PT ;  /* 0xfffffffc02dc7812 */ /* 0x000fe400078ec0ff */
[----:B------:R-:W-:Y:S01]  /*0db0*/  SHF.R.S32.HI R3, RZ, 0x1f, R2 ;  /* 0x0000001fff037819 */ /* 0x000fe20000011402 */
[----:B------:R-:W-:Y:S01]  /*0dc0*/  VIADD R190, R152, 0x40 ;  /* 0x0000004098be7836 */ /* 0x000fe20000000000 */
[----:B------:R-:W-:Y:S01]  /*0dd0*/  LOP3.LUT R222, R0, 0xfffffff8, RZ, 0xc0, !PT ;  /* 0xfffffff800de7812 */ /* 0x000fe200078ec0ff */
[----:B------:R-:W-:Y:S01]  /*0de0*/  IMAD.IADD R220, R217, 0x1, -R220 ;  /* 0x00000001d9dc7824 */ /* 0x000fe200078e0adc */
[----:B------:R-:W-:Y:S01]  /*0df0*/  LEA.HI R3, R3, R152, RZ, 0x3 ;  /* 0x0000009803037211 */ /* 0x000fe200078f18ff */
[----:B------:R-:W-:Y:S01]  /*0e00*/  IMAD.SHL.U32 R205, R190, 0x40, RZ ;  /* 0x00000040becd7824 */ /* 0x000fe200078e00ff */
[----:B------:R-:W-:Y:S01]  /*0e10*/  SHF.R.S32.HI R7, RZ, 0x1f, R190 ;  /* 0x0000001fff077819 */ /* 0x000fe200000114be */
[C---:B------:R-:W-:Y:S01]  /*0e20*/  IMAD.SHL.U32 R16, R220.reuse, 0x8, RZ ;  /* 0x00000008dc107824 */ /* 0x040fe200078e00ff */
[----:B------:R-:W-:Y:S01]  /*0e30*/  SHF.R.S32.HI R216, RZ, 0x3, R0 ;  /* 0x00000003ffd87819 */ /* 0x000fe20000011400 */
[----:B------:R-:W-:Y:S01]  /*0e40*/  IMAD.IADD R222, R217, 0x1, -R222 ;  /* 0x00000001d9de7824 */ /* 0x000fe200078e0ade */
[----:B------:R-:W-:Y:S01]  /*0e50*/  LEA.HI R7, R7, R190, RZ, 0x3 ;  /* 0x000000be07077211 */ /* 0x000fe200078f18ff */
[----:B------:R-:W-:Y:S01]  /*0e60*/  IMAD.SHL.U32 R22, R220, 0x4, RZ ;  /* 0x00000004dc167824 */ /* 0x000fe200078e00ff */
[----:B------:R-:W-:Y:S01]  /*0e70*/  LOP3.LUT R3, R3, 0xfffffff8, RZ, 0xc0, !PT ;  /* 0xfffffff803037812 */ /* 0x000fe200078ec0ff */
[----:B------:R-:W-:Y:S01]  /*0e80*/  IMAD.SHL.U32 R198, R222, 0x8, RZ ;  /* 0x00000008dec67824 */ /* 0x000fe200078e00ff */
[----:B------:R-:W-:Y:S01]  /*0e90*/  LEA.HI R0, R220, R220, RZ, 0x1 ;  /* 0x000000dcdc007211 */ /* 0x000fe200078f08ff */
[----:B------:R-:W-:Y:S01]  /*0ea0*/  IMAD.SHL.U32 R7, R7, 0x40, RZ ;  /* 0x0000004007077824 */ /* 0x000fe200078e00ff */
[----:B------:R-:W-:Y:S01]  /*0eb0*/  LOP3.LUT R205, R205, 0x1c0, RZ, 0xc0, !PT ;  /* 0x000001c0cdcd7812 */ /* 0x000fe200078ec0ff */
[----:B------:R-:W-:Y:S01]  /*0ec0*/  IMAD.IADD R215, R152, 0x1, -R3 ;  /* 0x0000000198d77824 */ /* 0x000fe200078e0a03 */
[----:B------:R-:W-:Y:S01]  /*0ed0*/  LOP3.LUT R5, R0, 0x1ffffffe, RZ, 0xc0, !PT ;  /* 0x1ffffffe00057812 */ /* 0x000fe200078ec0ff */
[----:B------:R-:W-:Y:S01]  /*0ee0*/  VIADD R18, R16, 0x20 ;  /* 0x0000002010127836 */ /* 0x000fe20000000000 */
[----:B------:R-:W-:Y:S01]  /*0ef0*/  LOP3.LUT R3, R4, 0x7ffffffc, RZ, 0xc0, !PT ;  /* 0x7ffffffc04037812 */ /* 0x000fe200078ec0ff */
[C---:B------:R-:W-:Y:S01]  /*0f00*/  VIADD R167, R16.reuse, 0x40 ;  /* 0x0000004010a77836 */ /* 0x040fe20000000000 */
[----:B------:R-:W-:Y:S01]  /*0f10*/  SHF.R.U32.HI R206, RZ, 0x3, R205 ;  /* 0x00000003ffce7819 */ /* 0x000fe200000116cd */
[C---:B------:R-:W-:Y:S01]  /*0f20*/  VIADD R166, R16.reuse, 0x60 ;  /* 0x0000006010a67836 */ /* 0x040fe20000000000 */
[--C-:B------:R-:W-:Y:S01]  /*0f30*/  LOP3.LUT R0, R205, 0x38, R16.reuse, 0xf8, !PT ;  /* 0x00000038cd007812 */ /* 0x100fe200078ef810 */
[C---:B------:R-:W-:Y:S01]  /*0f40*/  VIADD R165, R16.reuse, 0x80 ;  /* 0x0000008010a57836 */ /* 0x040fe20000000000 */
[----:B------:R-:W-:Y:S01]  /*0f50*/  LOP3.LUT R207, R7, 0xfffffe00, RZ, 0xc0, !PT ;  /* 0xfffffe0007cf7812 */ /* 0x000fe200078ec0ff */
[C---:B------:R-:W-:Y:S01]  /*0f60*/  VIADD R164, R16.reuse, 0xa0 ;  /* 0x000000a010a47836 */ /* 0x040fe20000000000 */
[----:B------:R-:W-:Y:S01]  /*0f70*/  SHF.R.S32.HI R17, RZ, 0x1f, R16 ;  /* 0x0000001fff117819 */ /* 0x000fe20000011410 */
[C---:B------:R-:W-:Y:S01]  /*0f80*/  VIADD R189, R16.reuse, 0xc0 ;  /* 0x000000c010bd7836 */ /* 0x040fe20000000000 */
[----:B------:R-:W-:Y:S01]  /*0f90*/  LOP3.LUT R223, R207, R0, R206, 0xf6, !PT ;  /* 0x00000000cfdf7212 */ /* 0x000fe200078ef6ce */
[----:B------:R-:W-:Y:S01]  /*0fa0*/  VIADD R188, R16, 0xe0 ;  /* 0x000000e010bc7836 */ /* 0x000fe20000000000 */
[----:B------:R-:W-:Y:S01]  /*0fb0*/  SHF.R.S32.HI R214, RZ, 0x1f, R198 ;  /* 0x0000001fffd67819 */ /* 0x000fe200000114c6 */
[----:B------:R-:W-:Y:S01]  /*0fc0*/  VIADD R155, R22, 0x10 ;  /* 0x00000010169b7836 */ /* 0x000fe20000000000 */
        /* <DEDUP_REMOVED lines=9> */
[----:B------:R-:W-:Y:S01]  /*1060*/  IMAD.IADD R3, R224, 0x1, -R3 ;  /* 0x00000001e0037824 */ /* 0x000fe200078e0a03 */
[----:B------:R-:W-:Y:S01]  /*1070*/  SHF.R.S32.HI R193, RZ, 0x1f, R189 ;  /* 0x0000001fffc17819 */ /* 0x000fe200000114bd */
[----:B------:R-:W-:Y:S01]  /*1080*/  IMAD.SHL.U32 R227, R8, 0x8, RZ ;  /* 0x0000000808e37824 */ /* 0x000fe200078e00ff */
[----:B------:R-:W-:Y:S01]  /*1090*/  SHF.R.S32.HI R191, RZ, 0x1f, R188 ;  /* 0x0000001fffbf7819 */ /* 0x000fe200000114bc */
[----:B------:R-:W-:Y:S01]  /*10a0*/  IMAD.SHL.U32 R219, R3, 0x2, RZ ;  /* 0x0000000203db7824 */ /* 0x000fe200078e00ff */
[----:B------:R-:W-:Y:S01]  /*10b0*/  SHF.R.S32.HI R221, RZ, 0x1f, R155 ;  /* 0x0000001fffdd7819 */ /* 0x000fe2000001149b */
[----:B------:R-:W-:Y:S01]  /*10c0*/  IMAD R223, R223, 0x2, R148 ;  /* 0x00000002dfdf7824 */ /* 0x000fe200078e0294 */
[----:B------:R-:W-:Y:S01]  /*10d0*/  SHF.R.S32.HI R213, RZ, 0x1f, R201 ;  /* 0x0000001fffd57819 */ /* 0x000fe200000114c9 */
[----:B------:R-:W-:Y:S01]  /*10e0*/  IMAD R226, R5, 0x8, R218 ;  /* 0x0000000805e27824 */ /* 0x000fe200078e02da */
[----:B------:R-:W-:-:S02]  /*10f0*/  SHF.R.S32.HI R212, RZ, 0x1f, R200 ;  /* 0x0000001fffd47819 */ /* 0x000fc400000114c8 */
[----:B------:R-:W-:-:S07]  /*1100*/  SHF.R.S32.HI R211, RZ, 0x1f, R202 ;  /* 0x0000001fffd37819 */ /* 0x000fce00000114ca */
.L_x_12204:
[----:B------:R-:W-:Y:S05]  /*1110*/  YIELD ;  /* 0x0000000000007946 */ /* 0x000fea0003800000 */
[----:B------:R-:W-:Y:S01]  /*1120*/  ULDC.64 UR4, c[0x0][0xa28] ;  /* 0x00028a0000047ab9 */ /* 0x000fe20000000a00 */
[----:B0-----:R-:W0:Y:S01]  /*1130*/  LDC.64 R4, c[0x0][0xa08] ;  /* 0x00028200ff047b82 */ /* 0x001e220000000a00 */
[----:B------:R-:W-:Y:S01]  /*1140*/  ISETP.NE.U32.AND P1, PT, RZ, UR4, PT ;  /* 0x00000004ff007c0c */ /* 0x000fe2000bf25070 */
[----:B------:R-:W-:Y:S02]  /*1150*/  IMAD.MOV.U32 R11, RZ, RZ, RZ ;  /* 0x000000ffff0b7224 */ /* 0x000fe400078e00ff */
[----:B------:R-:W-:Y:S01]  /*1160*/  IMAD.MOV.U32 R33, RZ, RZ, RZ ;  /* 0x000000ffff217224 */ /* 0x000fe200078e00ff */
[----:B------:R-:W-:Y:S01]  /*1170*/  ISETP.NE.AND.EX P1, PT, RZ, UR5, PT, P1 ;  /* 0x00000005ff007c0c */ /* 0x000fe2000bf25310 */
[----:B------:R-:W-:-:S02]  /*1180*/  ULDC.64 UR4, c[0x0][0xa18] ;  /* 0x0002860000047ab9 */ /* 0x000fc40000000a00 */
[----:B------:R-:W-:-:S04]  /*1190*/  ISETP.NE.U32.AND P2, PT, RZ, UR4, PT ;  /* 0x00000004ff007c0c */ /* 0x000fc8000bf45070 */
[----:B------:R-:W-:Y:S01]  /*11a0*/  ISETP.NE.AND.EX P2, PT, RZ, UR5, PT, P2 ;  /* 0x00000005ff007c0c */ /* 0x000fe2000bf45320 */
[----:B------:R-:W-:Y:S02]  /*11b0*/  ULDC.64 UR4, c[0x0][0xa08] ;  /* 0x0002820000047ab9 */ /* 0x000fe40000000a00 */
[----:B------:R-:W-:-:S03]  /*11c0*/  ISETP.NE.U32.AND P0, PT, RZ, UR4, PT ;  /* 0x00000004ff007c0c */ /* 0x000fc6000bf05070 */
[----:B-1----:R-:W1:Y:S01]  /*11d0*/  @P1 LDC.64 R2, c[0x0][0xa28] ;  /* 0x00028a00ff021b82 */ /* 0x002e620000000a00 */
        /* <DEDUP_REMOVED lines=20> */
[----:B--234-:R-:W-:Y:S06]  /*1320*/  @P2 BRA `(.L_x_11973) ;  /* 0x0000000000242947 */ /* 0x01cfec0003800000 */
        /* <DEDUP_REMOVED lines=9> */
.L_x_11973:
[----:B------:R-:W-:Y:S01]  /*13c0*/  ULDC.64 UR4, c[0x0][0xa20] ;  /* 0x0002880000047ab9 */ /* 0x000fe20000000a00 */
[----:B------:R-:W-:Y:S01]  /*13d0*/  MOV R209, R126 ;  /* 0x0000007e00d17202 */ /* 0x000fe20000000f00 */
[----:B------:R-:W-:Y:S01]  /*13e0*/  IMAD.MOV.U32 R210, RZ, RZ, R127 ;  /* 0x000000ffffd27224 */ /* 0x000fe200078e007f */
[----:B------:R-:W-:-:S04]  /*13f0*/  ISETP.NE.U32.AND P1, PT, RZ, UR4, PT ;  /* 0x00000004ff007c0c */ /* 0x000fc8000bf25070 */
[----:B------:R-:W-:-:S13]  /*1400*/  ISETP.NE.AND.EX P1, PT, RZ, UR5, PT, P1 ;  /* 0x00000005ff007c0c */ /* 0x000fda000bf25310 */
[----:B------:R-:W-:Y:S05]  /*1410*/  @!P1 BRA `(.L_x_11974) ;  /* 0x0000000000109947 */ /* 0x000fea0003800000 */
[----:B------:R-:W0:Y:S02]  /*1420*/  LDC.64 R2, c[0x0][0xa20] ;  /* 0x00028800ff027b82 */ /* 0x000e240000000a00 */
[----:B0-----:R-:W-:-:S05]  /*1430*/  IMAD.WIDE R2, R127, 0x4, R2 ;  /* 0x000000047f027825 */ /* 0x001fca00078e0202 */
[----:B------:R0:W5:Y:S01]  /*1440*/  LDG.E R32, desc[UR42][R2.64] ;  /* 0x0000002a02207981 */ /* 0x000162000c1e1900 */
[----:B------:R-:W-:Y:S05]  /*1450*/  BRA `(.L_x_11975) ;  /* 0x0000000000107947 */ /* 0x000fea0003800000 */
.L_x_11974:
[----:B------:R-:W-:Y:S05]  /*1460*/  @!P0 BRA `(.L_x_11975) ;  /* 0x00000000000c8947 */ /* 0x000fea0003800000 */
[----:B------:R-:W2:Y:S04]  /*1470*/  LDG.E R3, desc[UR42][R8.64] ;  /* 0x0000002a08037981 */ /* 0x000ea8000c1e1900 */
[----:B------:R-:W2:Y:S02]  /*1480*/  LDG.E R32, desc[UR42][R8.64+0x4] ;  /* 0x0000042a08207981 */ /* 0x000ea4000c1e1900 */
[----:B--2---:R-:W-:-:S07]  /*1490*/  IMAD.IADD R32, R32, 0x1, -R3 ;  /* 0x0000000120207824 */ /* 0x004fce00078e0a03 */
.L_x_11975:
[----:B------:R-:W-:Y:S01]  /*14a0*/  ULDC.64 UR4, c[0x0][0xa10] ;  /* 0x0002840000047ab9 */ /* 0x000fe20000000a00 */
[----:B------:R-:W1:Y:S01]  /*14b0*/  LDC R8, c[0x0][0x448] ;  /* 0x00011200ff087b82 */ /* 0x000e620000000800 */
[----:B------:R-:W-:-:S04]  /*14c0*/  ISETP.NE.U32.AND P0, PT, RZ, UR4, PT ;  /* 0x00000004ff007c0c */ /* 0x000fc8000bf05070 */
[----:B------:R-:W-:Y:S01]  /*14d0*/  ISETP.NE.AND.EX P0, PT, RZ, UR5, PT, P0 ;  /* 0x00000005ff007c0c */ /* 0x000fe2000bf05300 */
[----:B------:R-:W-:Y:S02]  /*14e0*/  ULDC.64 UR4, c[0x0][0xa30] ;  /* 0x00028c0000047ab9 */ /* 0x000fe40000000a00 */
[----:B------:R-:W-:Y:S01]  /*14f0*/  ISETP.NE.U32.AND P1, PT, RZ, UR4, PT ;  /* 0x00000004ff007c0c */ /* 0x000fe2000bf25070 */
[----:B0----5:R-:W-:Y:S01]  /*1500*/  IMAD.MOV.U32 R2, RZ, RZ, R32 ;  /* 0x000000ffff027224 */ /* 0x021fe200078e0020 */
[----:B------:R-:W0:Y:S02]  /*1510*/  LDC.64 R12, c[0x0][0x9e0] ;  /* 0x00027800ff0c7b82 */ /* 0x000e240000000a00 */
[----:B------:R-:W-:-:S06]  /*1520*/  ISETP.NE.AND.EX P1, PT, RZ, UR5, PT, P1 ;  /* 0x00000005ff007c0c */ /* 0x000fcc000bf25310 */
[----:B------:R-:W2:Y:S08]  /*1530*/  @P0 LDC.64 R4, c[0x0][0xa10] ;  /* 0x00028400ff040b82 */ /* 0x000eb00000000a00 */
[----:B------:R-:W3:Y:S01]  /*1540*/  @P1 LDC.64 R6, c[0x0][0xa30] ;  /* 0x00028c00ff061b82 */ /* 0x000ee20000000a00 */
[----:B--2---:R-:W-:-:S05]  /*1550*/  @P0 IMAD.WIDE R4, R127, 0x4, R4 ;  /* 0x000000047f040825 */ /* 0x004fca00078e0204 */
[----:B------:R-:W2:Y:S04]  /*1560*/  @P0 LDG.E R0, desc[UR42][R4.64] ;  /* 0x0000002a04000981 */ /* 0x000ea8000c1e1900 */
[----:B------:R-:W2:Y:S01]  /*1570*/  @P0 LDG.E R3, desc[UR42][R4.64+0x4] ;  /* 0x0000042a04030981 */ /* 0x000ea2000c1e1900 */
[----:B---3--:R-:W-:-:S05]  /*1580*/  @P1 IMAD.WIDE R6, R127, 0x4, R6 ;  /* 0x000000047f061825 */ /* 0x008fca00078e0206 */
[----:B------:R3:W5:Y:S01]  /*1590*/  @P1 LDG.E R2, desc[UR42][R6.64] ;  /* 0x0000002a06021981 */ /* 0x000762000c1e1900 */
[----:B-1----:R-:W-:Y:S01]  /*15a0*/  ISETP.NE.AND P1, PT, R8, 0x1, PT ;  /* 0x000000010800780c */ /* 0x002fe20003f25270 */
[----:B------:R-:W-:Y:S01]  /*15b0*/  IMAD.SHL.U32 R208, R125, 0x80, RZ ;  /* 0x000000807dd07824 */ /* 0x000fe200078e00ff */
[----:B0-----:R-:W-:Y:S01]  /*15c0*/  ISETP.GE.AND P2, PT, R13, 0x1, PT ;  /* 0x000000010d00780c */ /* 0x001fe20003f46270 */
[----:B------:R-:W-:-:S10]  /*15d0*/  IMAD.IADD R10, R32, 0x1, -R11 ;  /* 0x00000001200a7824 */ /* 0x000fd400078e0a0b */
[----:B------:R-:W0:Y:S08]  /*15e0*/  @P1 LDC R8, c[0x0][0x44c] ;  /* 0x00011300ff081b82 */ /* 0x000e300000000800 */
[----:B------:R-:W1:Y:S01]  /*15f0*/  @P1 LDC R9, c[0x0][0x450] ;  /* 0x00011400ff091b82 */ /* 0x000e620000000800 */
[----:B--2---:R-:W-:Y:S02]  /*1600*/  @P0 IMAD.IADD R31, R3, 0x1, -R0 ;  /* 0x00000001031f0824 */ /* 0x004fe400078e0a00 */
[----:B------:R-:W-:-:S02]  /*1610*/  VIADD R3, R208, 0x7f ;  /* 0x0000007fd0037836 */ /* 0x000fc40000000000 */
[----:B------:R-:W-:Y:S02]  /*1620*/  IMAD.IADD R29, R10, 0x1, R31 ;  /* 0x000000010a1d7824 */ /* 0x000fe400078e021f */
[----:B0-----:R-:W-:-:S03]  /*1630*/  @P1 IMAD.HI.U32 R4, R3, R8, RZ ;  /* 0x0000000803041227 */ /* 0x001fc600078e00ff */
[C---:B------:R-:W-:Y:S01]  /*1640*/  IADD3 R192, R29.reuse, 0x1, -R28 ;  /* 0x000000011dc07810 */ /* 0x040fe20007ffe81c */
[----:B------:R-:W-:Y:S02]  /*1650*/  VIADD R0, R29, 0x5f ;  /* 0x0000005f1d007836 */ /* 0x000fe40000000000 */
[----:B------:R-:W-:Y:S01]  /*1660*/  IMAD.MOV.U32 R5, RZ, RZ, R3 ;  /* 0x000000ffff057224 */ /* 0x000fe200078e0003 */
[----:B-1----:R-:W-:Y:S01]  /*1670*/  @P1 SHF.R.U32.HI R5, RZ, R9, R4 ;  /* 0x00000009ff051219 */ /* 0x002fe20000011604 */
[----:B------:R-:W-:-:S04]  /*1680*/  IMAD.HI R0, R0, 0x2aaaaaab, RZ ;  /* 0x2aaaaaab00007827 */ /* 0x000fc800078e02ff */
[----:B---3--:R-:W-:Y:S01]  /*1690*/  IMAD.IADD R7, R192, 0x1, R5 ;  /* 0x00000001c0077824 */ /* 0x008fe200078e0205 */
[----:B------:R-:W-:-:S04]  /*16a0*/  SHF.R.U32.HI R3, RZ, 0x1f, R0 ;  /* 0x0000001fff037819 */ /* 0x000fc80000011600 */
[----:B------:R-:W-:Y:S01]  /*16b0*/  LEA.HI.SX32 R184, R0, R3, 0x1c ;  /* 0x0000000300b87211 */ /* 0x000fe200078fe2ff */
        /* <DEDUP_REMOVED lines=13> */
.L_x_11978:
[----:B------:R-:W-:-:S13]  /*1790*/  ISETP.NE.AND P0, PT, R13, 0x1, PT ;  /* 0x000000010d00780c */ /* 0x000fda0003f05270 */
[----:B------:R-:W0:Y:S02]  /*17a0*/  @P0 LDC.64 R4, c[0x0][0x9e8] ;  /* 0x00027a00ff040b82 */ /* 0x000e240000000a00 */
[----:B0-----:R-:W-:-:S05]  /*17b0*/  @P0 IMAD.HI.U32 R4, R3, R4, RZ ;  /* 0x0000000403040227 */ /* 0x001fca00078e00ff */
[----:B------:R-:W-:-:S07]  /*17c0*/  @P0 SHF.R.U32.HI R3, RZ, R5, R4 ;  /* 0x00000005ff030219 */ /* 0x000fce0000011604 */
.L_x_11979:
[----:B------:R-:W-:Y:S05]  /*17d0*/  BSYNC B0 ;  /* 0x0000000000007941 */ /* 0x000fea0003800000 */
.L_x_11977:
[----:B------:R-:W-:-:S05]  /*17e0*/  IMAD R3, R3, R13, R13 ;  /* 0x0000000d03037224 */ /* 0x000fca00078e020d */
[----:B------:R-:W-:-:S07]  /*17f0*/  VIMNMX R0, R0, R3, PT ;  /* 0x0000000300007248 */ /* 0x000fce0003fe0100 */
.L_x_11976:
        /* <DEDUP_REMOVED lines=20> */
.L_x_11982:
[----:B------:R-:W-:-:S13]  /*1940*/  ISETP.NE.AND P0, PT, R13, 0x1, PT ;  /* 0x000000010d00780c */ /* 0x000fda0003f05270 */
[----:B------:R-:W0:Y:S02]  /*1950*/  @P0 LDC.64 R6, c[0x0][0x9e8] ;  /* 0x00027a00ff060b82 */ /* 0x000e240000000a00 */
[----:B0-----:R-:W-:-:S05]  /*1960*/  @P0 IMAD.HI.U32 R6, R3, R6, RZ ;  /* 0x0000000603060227 */ /* 0x001fca00078e00ff */
[----:B------:R-:W-:-:S07]  /*1970*/  @P0 SHF.R.U32.HI R3, RZ, R7, R6 ;  /* 0x00000007ff030219 */ /* 0x000fce0000011606 */
.L_x_11983:
[----:B------:R-:W-:Y:S05]  /*1980*/  BSYNC B0 ;  /* 0x0000000000007941 */ /* 0x000fea0003800000 */
.L_x_11981:
[----:B------:R-:W-:-:S05]  /*1990*/  IMAD R3, R3, R13, RZ ;  /* 0x0000000d03037224 */ /* 0x000fca00078e02ff */
[----:B------:R-:W-:-:S07]  /*19a0*/  VIMNMX R4, R4, R3, !PT ;  /* 0x0000000304047248 */ /* 0x000fce0007fe0100 */
.L_x_11980:
        /* <DEDUP_REMOVED lines=44> */
.L_x_11986:
[----:B------:R-:W-:Y:S05]  /*1c70*/  BSYNC B6 ;  /* 0x0000000000067941 */ /* 0x000fea0003800000 */
.L_x_11985:
        /* <DEDUP_REMOVED lines=20> */
.L_x_11988:
[----:B------:R-:W-:Y:S05]  /*1dc0*/  BSYNC B6 ;  /* 0x0000000000067941 */ /* 0x000fea0003800000 */
.L_x_11987:
[----:B------:R-:W-:Y:S01]  /*1dd0*/  ULDC.64 UR4, c[0x0][0x9f8] ;  /* 0x00027e0000047ab9 */ /* 0x000fe20000000a00 */
[----:B------:R-:W-:Y:S01]  /*1de0*/  IMAD.MOV.U32 R0, RZ, RZ, R127 ;  /* 0x000000ffff007224 */ /* 0x000fe200078e007f */
[----:B------:R-:W-:Y:S01]  /*1df0*/  ISETP.NE.U32.AND P0, PT, RZ, UR4, PT ;  /* 0x00000004ff007c0c */ /* 0x000fe2000bf05070 */
[----:B------:R-:W0:Y:S01]  /*1e00*/  S2R R34, SR_TID.X ;  /* 0x0000000000227919 */ /* 0x000e220000002100 */
[----:B------:R-:W-:Y:S01]  /*1e10*/  ULDC UR4, c[0x0][0x320] ;  /* 0x0000c80000047ab9 */ /* 0x000fe20000000800 */
[----:B------:R-:W1:Y:S01]  /*1e20*/  LDC.64 R20, c[0x0][0x3f8] ;  /* 0x0000fe00ff147b82 */ /* 0x000e620000000a00 */
[----:B------:R-:W-:-:S07]  /*1e30*/  ISETP.NE.AND.EX P0, PT, RZ, UR5, PT, P0 ;  /* 0x00000005ff007c0c */ /* 0x000fce000bf05300 */
[----:B------:R-:W2:Y:S08]  /*1e40*/  LDC R61, c[0x0][0x3f4] ;  /* 0x0000fd00ff3d7b82 */ /* 0x000eb00000000800 */
[----:B------:R-:W3:Y:S08]  /*1e50*/  @P0 LDC.64 R4, c[0x0][0x9f8] ;  /* 0x00027e00ff040b82 */ /* 0x000ef00000000a00 */
[----:B------:R-:W4:Y:S01]  /*1e60*/  LDC.64 R48, c[0x0][0x408] ;  /* 0x00010200ff307b82 */ /* 0x000f220000000a00 */
[----:B---3--:R-:W-:-:S05]  /*1e70*/  @P0 IMAD.WIDE R4, R127, 0x4, R4 ;  /* 0x000000047f040825 */ /* 0x008fca00078e0204 */
[----:B------:R3:W2:Y:S01]  /*1e80*/  @P0 LDG.E R0, desc[UR42][R4.64] ;  /* 0x0000002a04000981 */ /* 0x0006a2000c1e1900 */
[----:B------:R-:W-:Y:S01]  /*1e90*/  ISETP.GE.AND P1, PT, R18, UR4, PT ;  /* 0x0000000412007c0c */ /* 0x000fe2000bf26270 */
[----:B------:R-:W-:Y:S01]  /*1ea0*/  IMAD.SHL.U32 R55, R215, 0x40, RZ ;  /* 0x00000040d7377824 */ /* 0x000fe200078e00ff */
[----:B------:R-:W-:Y:S01]  /*1eb0*/  ISETP.GE.AND P0, PT, R16, UR4, PT ;  /* 0x0000000410007c0c */ /* 0x000fe2000bf06270 */
[----:B-1----:R-:W-:Y:S01]  /*1ec0*/  IMAD.WIDE.U32 R8, R152, R20, R16 ;  /* 0x0000001498087225 */ /* 0x002fe200078e0010 */
[----:B------:R-:W-:Y:S02]  /*1ed0*/  SEL R6, RZ, 0xffffffff, P1 ;  /* 0xffffffffff067807 */ /* 0x000fe40000800000 */
[----:B------:R-:W-:Y:S01]  /*1ee0*/  SEL R3, RZ, 0x1, P0 ;  /* 0x00000001ff037807 */ /* 0x000fe20000000000 */
[----:B------:R-:W-:Y:S01]  /*1ef0*/  IMAD.MOV.U32 R59, RZ, RZ, 0x20 ;  /* 0x00000020ff3b7424 */ /* 0x000fe200078e00ff */
[----:B------:R-:W-:Y:S01]  /*1f00*/  ISETP.GE.AND P0, PT, R167, UR4, PT ;  /* 0x00000004a7007c0c */ /* 0x000fe2000bf06270 */
[----:B------:R-:W-:Y:S01]  /*1f10*/  IMAD.SHL.U32 R6, R6, 0x2, RZ ;  /* 0x0000000206067824 */ /* 0x000fe200078e00ff */
[----:B------:R-:W-:Y:S01]  /*1f20*/  ISETP.GE.AND P1, PT, R166, UR4, PT ;  /* 0x00000004a6007c0c */ /* 0x000fe2000bf26270 */
[----:B------:R-:W-:Y:S01]  /*1f30*/  IMAD.IADD R52, R33, 0x1, R32 ;  /* 0x0000000121347824 */ /* 0x000fe200078e0220 */
[----:B---3--:R-:W-:Y:S01]  /*1f40*/  SEL R4, RZ, 0x4, P0 ;  /* 0x00000004ff047807 */ /* 0x008fe20000000000 */
[----:B------:R-:W-:Y:S01]  /*1f50*/  IMAD R58, R220, 0x40, R152 ;  /* 0x00000040dc3a7824 */ /* 0x000fe200078e0298 */
[----:B------:R-:W-:-:S02]  /*1f60*/  LOP3.LUT R3, R6, 0x2, R3, 0xe2, !PT ;  /* 0x0000000206037812 */ /* 0x000fc400078ee203 */
[----:B------:R-:W-:Y:S02]  /*1f70*/  SEL R5, RZ, 0x8, P1 ;  /* 0x00000008ff057807 */ /* 0x000fe40000800000 */
[----:B------:R-:W-:Y:S02]  /*1f80*/  ISETP.GE.AND P0, PT, R165, UR4, PT ;  /* 0x00000004a5007c0c */ /* 0x000fe4000bf06270 */
[----:B------:R-:W-:Y:S02]  /*1f90*/  ISETP.GE.AND P1, PT, R164, UR4, PT ;  /* 0x00000004a4007c0c */ /* 0x000fe4000bf26270 */
[----:B------:R-:W-:Y:S02]  /*1fa0*/  LOP3.LUT R3, R5, R3, R4, 0xfe, !PT ;  /* 0x0000000305037212 */ /* 0x000fe400078efe04 */
[----:B------:R-:W-:Y:S02]  /*1fb0*/  SEL R4, RZ, 0x10, P0 ;  /* 0x00000010ff047807 */ /* 0x000fe40000000000 */
[----:B------:R-:W-:-:S02]  /*1fc0*/  SEL R5, RZ, 0x20, P1 ;  /* 0x00000020ff057807 */ /* 0x000fc40000800000 */
[----:B------:R-:W-:Y:S02]  /*1fd0*/  ISETP.GE.AND P0, PT, R189, UR4, PT ;  /* 0x00000004bd007c0c */ /* 0x000fe4000bf06270 */
[----:B------:R-:W-:Y:S02]  /*1fe0*/  ISETP.GE.AND P1, PT, R188, UR4, PT ;  /* 0x00000004bc007c0c */ /* 0x000fe4000bf26270 */
[----:B------:R-:W-:Y:S02]  /*1ff0*/  LOP3.LUT R4, R5, R3, R4, 0xfe, !PT ;  /* 0x0000000305047212 */ /* 0x000fe400078efe04 */
[----:B------:R-:W-:Y:S02]  /*2000*/  SEL R53, RZ, 0x40, P0 ;  /* 0x00000040ff357807 */ /* 0x000fe40000000000 */
[----:B------:R-:W-:Y:S02]  /*2010*/  SEL R5, RZ, 0x7fff80, P1 ;  /* 0x007fff80ff057807 */ /* 0x000fe40000800000 */
[----:B------:R-:W-:-:S02]  /*2020*/  SHF.R.S32.HI R3, RZ, 0x1f, R152 ;  /* 0x0000001fff037819 */ /* 0x000fc40000011498 */
[----:B0-----:R-:W-:Y:S02]  /*2030*/  SHF.R.U32.HI R34, RZ, 0x7, R34 ;  /* 0x00000007ff227819 */ /* 0x001fe40000011622 */
[----:B------:R-:W-:Y:S01]  /*2040*/  LOP3.LUT R53, R5, R4, R53, 0xfe, !PT ;  /* 0x0000000405357212 */ /* 0x000fe200078efe35 */
[C---:B------:R-:W-:Y:S01]  /*2050*/  IMAD R4, R3.reuse, R20, RZ ;  /* 0x0000001403047224 */ /* 0x040fe200078e02ff */
[----:B------:R-:W-:Y:S01]  /*2060*/  SHF.R.S32.HI R23, RZ, 0x1f, R22 ;  /* 0x0000001fff177819 */ /* 0x000fe20000011416 */
[----:B----4-:R-:W-:Y:S01]  /*2070*/  IMAD R10, R3, R48, RZ ;  /* 0x00000030030a7224 */ /* 0x010fe200078e02ff */
[----:B------:R-:W-:Y:S01]  /*2080*/  ISETP.NE.AND P6, PT, R34, 0x1, PT ;  /* 0x000000012200780c */ /* 0x000fe20003fc5270 */
[----:B------:R-:W-:Y:S01]  /*2090*/  IMAD R13, R152, R21, R4 ;  /* 0x00000015980d7224 */ /* 0x000fe200078e0204 */
[----:B--2---:R-:W-:Y:S01]  /*20a0*/  ISETP.GE.AND P0, PT, R16, R61, PT ;  /* 0x0000003d1000720c */ /* 0x004fe20003f06270 */
[----:B------:R-:W-:Y:S01]  /*20b0*/  IMAD.WIDE.U32 R4, R152, R20, R22 ;  /* 0x0000001498047225 */ /* 0x000fe200078e0016 */
[----:B------:R-:W-:-:S02]  /*20c0*/  LOP3.LUT R55, R55, 0x1c0, RZ, 0xc0, !PT ;  /* 0x000001c037377812 */ /* 0x000fc400078ec0ff */
[----:B------:R-:W-:Y:S01]  /*20d0*/  SEL R11, R61, RZ, P0 ;  /* 0x000000ff3d0b7207 */ /* 0x000fe20000000000 */
[----:B------:R-:W-:Y:S01]  /*20e0*/  IMAD.WIDE.U32 R6, R152, R48, R22 ;  /* 0x0000003098067225 */ /* 0x000fe200078e0016 */
[----:B------:R-:W-:Y:S02]  /*20f0*/  IADD3 R5, R5, R13, RZ ;  /* 0x0000000d05057210 */ /* 0x000fe40007ffe0ff */
[----:B------:R-:W-:Y:S01]  /*2100*/  SHF.R.U32.HI R56, RZ, 0x3, R55 ;  /* 0x00000003ff387819 */ /* 0x000fe20000011637 */
[----:B------:R-:W-:Y:S01]  /*2110*/  IMAD.IADD R11, R16, 0x1, R11 ;  /* 0x00000001100b7824 */ /* 0x000fe200078e020b */
[----:B-----5:R-:W-:Y:S01]  /*2120*/  SHF.R.S32.HI R54, RZ, 0x1f, R2 ;  /* 0x0000001fff367819 */ /* 0x020fe20000011402 */
[----:B------:R-:W-:Y:S05]  /*2130*/  @!P6 WARPSYNC.ALL ;  /* 0x000000000000e948 */ /* 0x000fea0003800000 */
[-C--:B------:R-:W-:Y:S01]  /*2140*/  IMAD.WIDE.U32 R44, R2, R20.reuse, R4 ;  /* 0x00000014022c7225 */ /* 0x080fe200078e0004 */
[----:B------:R-:W-:Y:S01]  /*2150*/  LOP3.LUT R5, R55, 0x18, R16, 0xf8, !PT ;  /* 0x0000001837057812 */ /* 0x000fe200078ef810 */
[----:B------:R-:W-:Y:S01]  /*2160*/  ULDC UR4, c[0x0][0x2f4] ;  /* 0x0000bd0000047ab9 */ /* 0x000fe20000000800 */
[----:B------:R-:W-:Y:S01]  /*2170*/  LOP3.LUT P1, RZ, R215, 0x4, RZ, 0xc0, !PT ;  /* 0x00000004d7ff7812 */ /* 0x000fe2000782c0ff */
[----:B------:R-:W-:Y:S01]  /*2180*/  IMAD R15, R152, R49, R10 ;  /* 0x00000031980f7224 */ /* 0x000fe200078e020a */
[----:B------:R-:W-:Y:S01]  /*2190*/  SHF.R.S32.HI R10, RZ, 0x1f, R11 ;  /* 0x0000001fff0a7819 */ /* 0x000fe2000001140b */
[----:B------:R-:W-:Y:S01]  /*21a0*/  IMAD R12, R54, R20, RZ ;  /* 0x00000014360c7224 */ /* 0x000fe200078e02ff */
[----:B------:R-:W-:Y:S01]  /*21b0*/  LOP3.LUT R5, R5, R56, RZ, 0x3c, !PT ;  /* 0x0000003805057212 */ /* 0x000fe200078e3cff */
[----:B------:R-:W-:Y:S01]  /*21c0*/  IMAD.IADD R7, R7, 0x1, R15 ;  /* 0x0000000107077824 */ /* 0x000fe200078e020f */
[----:B------:R-:W-:Y:S01]  /*21d0*/  LEA.HI R10, R10, R11, RZ, 0x3 ;  /* 0x0000000b0a0a7211 */ /* 0x000fe200078f18ff */
[----:B------:R-:W-:Y:S01]  /*21e0*/  IMAD.IADD R9, R13, 0x1, R9 ;  /* 0x000000010d097824 */ /* 0x000fe200078e0209 */
[----:B------:R-:W-:Y:S01]  /*21f0*/  PRMT R78, R53, 0x8880, RZ ;  /* 0x00008880354e7816 */ /* 0x000fe200000000ff */
[----:B------:R-:W-:Y:S01]  /*2200*/  IMAD.WIDE.U32 R50, R2, R48, R6 ;  /* 0x0000003002327225 */ /* 0x000fe200078e0006 */
[----:B------:R-:W-:-:S02]  /*2210*/  LOP3.LUT R7, R205, 0x38, R10, 0xf8, !PT ;  /* 0x00000038cd077812 */ /* 0x000fc400078ef80a */
[----:B------:R-:W-:Y:S01]  /*2220*/  SEL R59, R59, 0xffffffe0, !P1 ;  /* 0xffffffe03b3b7807 */ /* 0x000fe20004800000 */
[----:B------:R-:W-:Y:S01]  /*2230*/  IMAD R60, R204, 0x200, R5 ;  /* 0x00000200cc3c7824 */ /* 0x000fe200078e0205 */
[----:B------:R-:W-:Y:S01]  /*2240*/  LOP3.LUT R5, R55, 0x38, R10, 0xf8, !PT ;  /* 0x0000003837057812 */ /* 0x000fe200078ef80a */
[----:B------:R-:W-:Y:S01]  /*2250*/  IMAD R11, R54, R48, RZ ;  /* 0x00000030360b7224 */ /* 0x000fe200078e02ff */
[----:B------:R-:W-:Y:S01]  /*2260*/  LOP3.LUT R4, R7, R206, RZ, 0x3c, !PT ;  /* 0x000000ce07047212 */ /* 0x000fe200078e3cff */
[C---:B------:R-:W-:Y:S01]  /*2270*/  IMAD R65, R2.reuse, R21, R12 ;  /* 0x0000001502417224 */ /* 0x040fe200078e020c */
[----:B------:R-:W-:Y:S01]  /*2280*/  LOP3.LUT R5, R5, R56, RZ, 0x3c, !PT ;  /* 0x0000003805057212 */ /* 0x000fe200078e3cff */
[----:B------:R-:W-:Y:S01]  /*2290*/  IMAD.WIDE.U32 R46, R2, R20, R8 ;  /* 0x00000014022e7225 */ /* 0x000fe200078e0008 */
[----:B------:R-:W-:Y:S02]  /*22a0*/  PRMT R78, R78, 0x7710, RZ ;  /* 0x000077104e4e7816 */ /* 0x000fe400000000ff */
[----:B------:R-:W-:Y:S01]  /*22b0*/  ISETP.GE.AND P2, PT, R18, UR4, PT ;  /* 0x0000000412007c0c */ /* 0x000fe2000bf46270 */
[----:B------:R-:W-:Y:S01]  /*22c0*/  IMAD R11, R2, R49, R11 ;  /* 0x00000031020b7224 */ /* 0x000fe200078e020b */
[----:B------:R-:W-:Y:S01]  /*22d0*/  LOP3.LUT R68, R10, 0xfffffff8, RZ, 0xc0, !PT ;  /* 0xfffffff80a447812 */ /* 0x000fe200078ec0ff */
[----:B------:R-:W-:Y:S01]  /*22e0*/  IMAD.IADD R64, R45, 0x1, R65 ;  /* 0x000000012d407824 */ /* 0x000fe200078e0241 */
[C---:B------:R-:W-:Y:S01]  /*22f0*/  SHF.L.U64.HI R21, R20.reuse, 0x6, R21 ;  /* 0x0000000614157819 */ /* 0x040fe20000010215 */
[----:B------:R-:W-:Y:S01]  /*2300*/  IMAD.SHL.U32 R20, R20, 0x40, RZ ;  /* 0x0000004014147824 */ /* 0x000fe200078e00ff */
[C---:B------:R-:W-:Y:S01]  /*2310*/  SHF.L.U64.HI R49, R48.reuse, 0x6, R49 ;  /* 0x0000000630317819 */ /* 0x040fe20000010231 */
[----:B------:R-:W-:Y:S01]  /*2320*/  IMAD.SHL.U32 R48, R48, 0x40, RZ ;  /* 0x0000004030307824 */ /* 0x000fe200078e00ff */
[C---:B------:R-:W-:Y:S01]  /*2330*/  LOP3.LUT R72, R78.reuse, 0x1, RZ, 0xc0, !PT ;  /* 0x000000014e487812 */ /* 0x040fe200078ec0ff */
[----:B------:R-:W-:Y:S01]  /*2340*/  IMAD.SHL.U32 R61, R61, 0x2, RZ ;  /* 0x000000023d3d7824 */ /* 0x000fe200078e00ff */
[----:B------:R-:W-:Y:S01]  /*2350*/  LOP3.LUT R73, R78, 0x2, RZ, 0xc0, !PT ;  /* 0x000000024e497812 */ /* 0x000fe200078ec0ff */
[----:B------:R-:W-:Y:S01]  /*2360*/  IMAD.IADD R62, R60, 0x1, R59 ;  /* 0x000000013c3e7824 */ /* 0x000fe200078e023b */
[C---:B------:R-:W-:Y:S01]  /*2370*/  LOP3.LUT R74, R78.reuse, 0x4, RZ, 0xc0, !PT ;  /* 0x000000044e4a7812 */ /* 0x040fe200078ec0ff */
[----:B------:R-:W-:Y:S01]  /*2380*/  IMAD.IADD R65, R65, 0x1, R47 ;  /* 0x0000000141417824 */ /* 0x000fe200078e022f */
[C---:B------:R-:W-:Y:S01]  /*2390*/  LOP3.LUT R75, R78.reuse, 0x8, RZ, 0xc0, !PT ;  /* 0x000000084e4b7812 */ /* 0x040fe200078ec0ff */
[----:B------:R-:W-:Y:S01]  /*23a0*/  IMAD.IADD R66, R51, 0x1, R11 ;  /* 0x0000000133427824 */ /* 0x000fe200078e020b */
[----:B------:R-:W-:Y:S01]  /*23b0*/  LOP3.LUT R76, R78, 0x10, RZ, 0xc0, !PT ;  /* 0x000000104e4c7812 */ /* 0x000fe200078ec0ff */
[----:B------:R-:W-:Y:S01]  /*23c0*/  IMAD R70, R204, 0x200, R5 ;  /* 0x00000200cc467824 */ /* 0x000fe200078e0205 */
[----:B------:R-:W-:Y:S01]  /*23d0*/  LOP3.LUT R77, R78, 0x20, RZ, 0xc0, !PT ;  /* 0x000000204e4d7812 */ /* 0x000fe200078ec0ff */
[----:B------:R-:W-:Y:S01]  /*23e0*/  IMAD.IADD R71, R207, 0x1, R4 ;  /* 0x00000001cf477824 */ /* 0x000fe200078e0204 */
[----:B------:R-:W-:Y:S01]  /*23f0*/  SHF.R.S32.HI R57, RZ, 0x1f, R126 ;  /* 0x0000001fff397819 */ /* 0x000fe2000001147e */
[----:B------:R-:W-:Y:S01]  /*2400*/  @!P6 BAR.SYNC.DEFER_BLOCKING 0x9, 0x100 ;  /* 0x024400000000eb1d */ /* 0x000fe20000010000 */
[----:B------:R-:W-:-:S02]  /*2410*/  ISETP.GE.AND P1, PT, R16, UR4, PT ;  /* 0x0000000410007c0c */ /* 0x000fc4000bf26270 */
[----:B------:R-:W-:Y:S02]  /*2420*/  P2R R80, PR, RZ, 0x4 ;  /* 0x00000004ff507803 */ /* 0x000fe40000000000 */
[----:B------:R-:W-:Y:S02]  /*2430*/  SHF.R.S32.HI R67, RZ, 0x3, R10 ;  /* 0x00000003ff437819 */ /* 0x000fe4000001140a */
[----:B------:R-:W-:Y:S02]  /*2440*/  SHF.R.S32.HI R69, RZ, 0x1f, R68 ;  /* 0x0000001fff457819 */ /* 0x000fe40000011444 */
[----:B------:R-:W-:Y:S02]  /*2450*/  LOP3.LUT R78, R78, 0x40, RZ, 0xc0, !PT ;  /* 0x000000404e4e7812 */ /* 0x000fe400078ec0ff */
[----:B------:R-:W-:-:S07]  /*2460*/  SHF.R.S32.HI R63, RZ, 0x1f, R0 ;  /* 0x0000001fff3f7819 */ /* 0x000fce0000011400 */
.L_x_12046:
[----:B------:R-:W0:Y:S01]  /*2470*/  LDC R87, c[0x0][0x430] ;  /* 0x00010c00ff577b82 */ /* 0x000e220000000800 */
        /* <DEDUP_REMOVED lines=39> */
[----:B------:R-:W0:Y:S01]  /*26f0*/  LDC.64 R8, c[0x0][0x408] ;  /* 0x00010200ff087b82 */ /* 0x000e220000000a00 */
[----:B------:R-:W-:Y:S01]  /*2700*/  IMAD.WIDE.U32 R4, R87, UR4, RZ ;  /* 0x0000000457047c25 */ /* 0x000fe2000f8e00ff */
[----:B------:R-:W-:-:S03]  /*2710*/  ULDC.64 UR6, c[0x0][0x3f8] ;  /* 0x0000fe0000067ab9 */ /* 0x000fc60000000a00 */
[----:B------:R-:W-:Y:S02]  /*2720*/  IMAD R6, R88, UR4, RZ ;  /* 0x0000000458067c24 */ /* 0x000fe4000f8e02ff */
[----:B------:R-:W-:Y:S02]  /*2730*/  IMAD R91, R26, -0x60, R31 ;  /* 0xffffffa01a5b7824 */ /* 0x000fe400078e021f */
[----:B------:R-:W-:Y:S01]  /*2740*/  IMAD R7, R87, UR5, R6 ;  /* 0x0000000557077c24 */ /* 0x000fe2000f8e0206 */
[----:B------:R-:W-:Y:S02]  /*2750*/  ULDC.64 UR4, c[0x0][0x310] ;  /* 0x0000c40000047ab9 */ /* 0x000fe40000000a00 */
[----:B------:R-:W-:Y:S01]  /*2760*/  IMAD R11, R89, UR4, RZ ;  /* 0x00000004590b7c24 */ /* 0x000fe2000f8e02ff */
[----:B------:R-:W-:Y:S01]  /*2770*/  VIMNMX R91, R91, 0x60, PT ;  /* 0x000000605b5b7848 */ /* 0x000fe20003fe0100 */
[----:B------:R-:W-:Y:S01]  /*2780*/  IMAD.IADD R5, R5, 0x1, R7 ;  /* 0x0000000105057824 */ /* 0x000fe200078e0207 */
[----:B------:R-:W-:Y:S01]  /*2790*/  SHF.R.S32.HI R7, RZ, 0x1f, R26 ;  /* 0x0000001fff077819 */ /* 0x000fe2000001141a */
[----:B------:R-:W-:-:S02]  /*27a0*/  IMAD R11, R86, UR5, R11 ;  /* 0x00000005560b7c24 */ /* 0x000fc4000f8e020b */
[----:B------:R-:W-:Y:S01]  /*27b0*/  IMAD.WIDE.U32 R4, R86, UR4, R4 ;  /* 0x0000000456047c25 */ /* 0x000fe2000f8e0004 */
[----:B------:R-:W-:-:S03]  /*27c0*/  ULDC.64 UR4, c[0x0][0x308] ;  /* 0x0000c20000047ab9 */ /* 0x000fc60000000a00 */
[----:B------:R-:W-:Y:S02]  /*27d0*/  IMAD.IADD R5, R5, 0x1, R11 ;  /* 0x0000000105057824 */ /* 0x000fe400078e020b */
[----:B------:R-:W-:Y:S02]  /*27e0*/  IMAD R15, R7, UR6, RZ ;  /* 0x00000006070f7c24 */ /* 0x000fe4000f8e02ff */
[----:B------:R-:W-:Y:S01]  /*27f0*/  IMAD.WIDE.U32 R10, R26, UR6, RZ ;  /* 0x000000061a0a7c25 */ /* 0x000fe2000f8e00ff */
[----:B------:R-:W-:Y:S02]  /*2800*/  ULDC.U8 UR6, c[0x0][0x410] ;  /* 0x0001040000067ab9 */ /* 0x000fe40000000000 */
[----:B------:R-:W-:Y:S01]  /*2810*/  ISETP.NE.AND P2, PT, RZ, UR6, PT ;  /* 0x00000006ff007c0c */ /* 0x000fe2000bf45270 */
[----:B------:R-:W-:Y:S02]  /*2820*/  IMAD R13, R57, UR4, RZ ;  /* 0x00000004390d7c24 */ /* 0x000fe4000f8e02ff */
[----:B------:R-:W-:-:S04]  /*2830*/  IMAD.WIDE.U32 R4, R126, UR4, R4 ;  /* 0x000000047e047c25 */ /* 0x000fc8000f8e0004 */
[----:B------:R-:W-:Y:S01]  /*2840*/  IMAD R13, R126, UR5, R13 ;  /* 0x000000057e0d7c24 */ /* 0x000fe2000f8e020d */
[----:B------:R-:W-:Y:S01]  /*2850*/  ULDC.64 UR4, c[0x0][0x2e8] ;  /* 0x0000ba0000047ab9 */ /* 0x000fe20000000a00 */
[-C--:B0-----:R-:W-:Y:S01]  /*2860*/  IMAD R7, R7, R8.reuse, RZ ;  /* 0x0000000807077224 */ /* 0x081fe200078e02ff */
[----:B------:R-:W-:Y:S01]  /*2870*/  LEA R90, P3, R4, UR4, 0x1 ;  /* 0x00000004045a7c11 */ /* 0x000fe2000f8608ff */
[----:B------:R-:W-:Y:S02]  /*2880*/  IMAD.IADD R5, R5, 0x1, R13 ;  /* 0x0000000105057824 */ /* 0x000fe400078e020d */
[C---:B------:R-:W-:Y:S02]  /*2890*/  IMAD R15, R26.reuse, UR7, R15 ;  /* 0x000000071a0f7c24 */ /* 0x040fe4000f8e020f */
[----:B------:R-:W-:Y:S01]  /*28a0*/  IMAD.WIDE.U32 R12, R26, R8, RZ ;  /* 0x000000081a0c7225 */ /* 0x000fe200078e00ff */
[----:B------:R-:W-:-:S03]  /*28b0*/  LEA.HI.X R92, R4, UR5, R5, 0x1, P3 ;  /* 0x00000005045c7c11 */ /* 0x000fc600098f0c05 */
[----:B------:R-:W-:Y:S02]  /*28c0*/  IMAD R7, R26, R9, R7 ;  /* 0x000000091a077224 */ /* 0x000fe400078e0207 */
        /* <DEDUP_REMOVED lines=11> */
[----:B------:R-:W-:Y:S01]  /*2980*/  IMAD.MOV.U32 R4, RZ, RZ, R44 ;  /* 0x000000ffff047224 */ /* 0x000fe200078e002c */
[----:B------:R-:W-:Y:S01]  /*2990*/  ULDC.64 UR4, c[0x0][0x3e8] ;  /* 0x0000fa0000047ab9 */ /* 0x000fe20000000a00 */
[----:B------:R-:W-:Y:S01]  /*29a0*/  IMAD.MOV.U32 R5, RZ, RZ, R64 ;  /* 0x000000ffff057224 */ /* 0x000fe200078e0040 */
[----:B------:R-:W-:Y:S01]  /*29b0*/  ULDC.64 UR6, c[0x0][0x400] ;  /* 0x0001000000067ab9 */ /* 0x000fe20000000a00 */
[----:B------:R-:W-:Y:S01]  /*29c0*/  IMAD R33, R85, 0x60, RZ ;  /* 0x0000006055217824 */ /* 0x000fe200078e02ff */
[----:B------:R-:W-:Y:S01]  /*29d0*/  CS2R R42, SRZ ;  /* 0x00000000002a7805 */ /* 0x000fe2000001ff00 */
[----:B------:R-:W-:Y:S01]  /*29e0*/  IMAD.WIDE.U32 R6, R10, 0x60, R4 ;  /* 0x000000600a067825 */ /* 0x000fe200078e0004 */
[----:B------:R-:W-:-:S03]  /*29f0*/  CS2R R82, SRZ ;  /* 0x0000000000527805 */ /* 0x000fc6000001ff00 */
[----:B------:R-:W-:Y:S02]  /*2a00*/  IMAD.MOV.U32 R4, RZ, RZ, R50 ;  /* 0x000000ffff047224 */ /* 0x000fe400078e0032 */
[----:B------:R-:W-:Y:S02]  /*2a10*/  IMAD.MOV.U32 R5, RZ, RZ, R66 ;  /* 0x000000ffff057224 */ /* 0x000fe400078e0042 */
[----:B------:R-:W-:Y:S02]  /*2a20*/  IMAD R35, R79, 0x60, RZ ;  /* 0x000000604f237824 */ /* 0x000fe400078e02ff */
[----:B------:R-:W-:Y:S01]  /*2a30*/  IMAD.WIDE.U32 R14, R12, 0x60, R4 ;  /* 0x000000600c0e7825 */ /* 0x000fe200078e0004 */
[----:B------:R-:W-:-:S03]  /*2a40*/  LEA R4, P3, R6, UR4, 0x1 ;  /* 0x0000000406047c11 */ /* 0x000fc6000f8608ff */
[----:B------:R-:W-:Y:S02]  /*2a50*/  IMAD.IADD R5, R7, 0x1, R33 ;  /* 0x0000000107057824 */ /* 0x000fe400078e0221 */
[----:B------:R-:W-:-:S03]  /*2a60*/  IMAD.IADD R7, R15, 0x1, R35 ;  /* 0x000000010f077824 */ /* 0x000fc600078e0223 */
        /* <DEDUP_REMOVED lines=11> */
.L_x_11993:
[----:B------:R-:W-:Y:S05]  /*2b20*/  BSYNC B1 ;  /* 0x0000000000017941 */ /* 0x000fea0003800000 */
.L_x_11992:
[----:B------:R-:W-:Y:S01]  /*2b30*/  ISETP.GE.AND P4, PT, R190, R91, PT ;  /* 0x0000005bbe00720c */ /* 0x000fe20003f86270 */
[----:B------:R-:W-:Y:S01]  /*2b40*/  BSSY B1, `(.L_x_11994) ;  /* 0x000001f000017945 */ /* 0x000fe20003800000 */
[----:B------:R-:W-:Y:S02]  /*2b50*/  CS2R R34, SRZ ;  /* 0x0000000000227805 */ /* 0x000fe4000001ff00 */
[----:B------:R-:W-:Y:S01]  /*2b60*/  CS2R R32, SRZ ;  /* 0x0000000000207805 */ /* 0x000fe2000001ff00 */
[----:B-----5:R-:W-:Y:S01]  /*2b70*/  IMAD.MOV.U32 R14, RZ, RZ, R38 ;  /* 0x000000ffff0e7224 */ /* 0x020fe200078e0026 */
[----:B------:R-:W-:Y:S01]  /*2b80*/  CS2R R36, SRZ ;  /* 0x0000000000247805 */ /* 0x000fe2000001ff00 */
[----:B------:R-:W-:-:S06]  /*2b90*/  IMAD.MOV.U32 R15, RZ, RZ, R39 ;  /* 0x000000ffff0f7224 */ /* 0x000fcc00078e0027 */
[----:B------:R-:W-:Y:S05]  /*2ba0*/  @P4 BRA `(.L_x_11995) ;  /* 0x0000000000604947 */ /* 0x000fea0003800000 */
[----:B------:R-:W-:Y:S01]  /*2bb0*/  IMAD.WIDE.U32 R10, R10, 0x60, R20 ;  /* 0x000000600a0a7825 */ /* 0x000fe200078e0014 */
[----:B------:R-:W-:Y:S01]  /*2bc0*/  ULDC.64 UR4, c[0x0][0x3e8] ;  /* 0x0000fa0000047ab9 */ /* 0x000fe20000000a00 */
[----:B------:R-:W-:Y:S02]  /*2bd0*/  CS2R R34, SRZ ;  /* 0x0000000000227805 */ /* 0x000fe4000001ff00 */
[----:B------:R-:W-:Y:S01]  /*2be0*/  CS2R R36, SRZ ;  /* 0x0000000000247805 */ /* 0x000fe2000001ff00 */
[----:B------:R-:W-:Y:S01]  /*2bf0*/  IMAD R85, R85, 0x60, RZ ;  /* 0x0000006055557824 */ /* 0x000fe200078e02ff */
[----:B0-----:R-:W-:Y:S01]  /*2c00*/  IADD3 R5, P3, R44, R10, RZ ;  /* 0x0000000a2c057210 */ /* 0x001fe20007f7e0ff */
[----:B------:R-:W-:-:S03]  /*2c10*/  IMAD.WIDE.U32 R12, R12, 0x60, R48 ;  /* 0x000000600c0c7825 */ /* 0x000fc600078e0030 */
[----:B------:R-:W-:Y:S01]  /*2c20*/  IADD3.X R10, R64, R85, R11, P3, !PT ;  /* 0x00000055400a7210 */ /* 0x000fe20001ffe40b */
[----:B------:R-:W-:Y:S01]  /*2c30*/  IMAD R79, R79, 0x60, RZ ;  /* 0x000000604f4f7824 */ /* 0x000fe200078e02ff */
[----:B------:R-:W-:-:S04]  /*2c40*/  IADD3 R7, P3, R50, R12, RZ ;  /* 0x0000000c32077210 */ /* 0x000fc80007f7e0ff */
[----:B------:R-:W-:Y:S02]  /*2c50*/  IADD3.X R12, R66, R79, R13, P3, !PT ;  /* 0x0000004f420c7210 */ /* 0x000fe40001ffe40d */
        /* <DEDUP_REMOVED lines=13> */
.L_x_11995:
[----:B------:R-:W-:Y:S05]  /*2d30*/  BSYNC B1 ;  /* 0x0000000000017941 */ /* 0x000fea0003800000 */
.L_x_11994:
[----:B------:R-:W-:Y:S01]  /*2d40*/  ULOP3.LUT UR4, UR36, 0x1, URZ, 0xfc, !UPT ;  /* 0x0000000124047892 */ /* 0x000fe2000f8efc3f */
[----:B01----:R-:W-:Y:S01]  /*2d50*/  IMAD.MOV.U32 R5, RZ, RZ, R43 ;  /* 0x000000ffff057224 */ /* 0x003fe200078e002b */
        /* <DEDUP_REMOVED lines=11> */
[----:B-----5:R-:W-:Y:S01]  /*2e10*/  IMAD.MOV.U32 R5, RZ, RZ, R9 ;  /* 0x000000ffff057224 */ /* 0x020fe200078e0009 */
[----:B------:R-:W-:Y:S01]  /*2e20*/  PRMT R108, R6, 0x7610, R108 ;  /* 0x00007610066c7816 */ /* 0x000fe2000000006c */
[----:B------:R-:W-:Y:S01]  /*2e30*/  IMAD.MOV.U32 R6, RZ, RZ, R34 ;  /* 0x000000ffff067224 */ /* 0x000fe200078e0022 */
[----:B------:R-:W-:Y:S01]  /*2e40*/  PRMT R109, R7, 0x7610, R109 ;  /* 0x00007610076d7816 */ /* 0x000fe2000000006d */
[----:B------:R-:W-:Y:S01]  /*2e50*/  IMAD.MOV.U32 R7, RZ, RZ, R35 ;  /* 0x000000ffff077224 */ /* 0x000fe200078e0023 */
[----:B------:R-:W-:-:S02]  /*2e60*/  PRMT R99, R99, 0x5410, R4 ;  /* 0x0000541063637816 */ /* 0x000fc40000000004 */
        /* <DEDUP_REMOVED lines=16> */
.L_x_11996:
[----:B------:R-:W-:Y:S01]  /*2f70*/  IMAD R79, R19, 0x8, R148 ;  /* 0x00000008134f7824 */ /* 0x000fe200078e0294 */
[----:B------:R-:W-:Y:S01]  /*2f80*/  SHF.L.U32 R94, R154, 0x1f, RZ ;  /* 0x0000001f9a5e7819 */ /* 0x000fe200000006ff */
[----:B------:R-:W-:Y:S03]  /*2f90*/  BSSY B1, `(.L_x_11997) ;  /* 0x0000003000017945 */ /* 0x000fe60003800000 */
[----:B------:R-:W0:Y:S02]  /*2fa0*/  SYNCS.PHASECHK.TRANS64.TRYWAIT P5, [R79+URZ+0x22890], R94 ;  /* 0x0228905e4f0075a7 */ /* 0x000e2400080a017f */
[----:B0-----:R-:W-:Y:S05]  /*2fb0*/  @!P5 BRA `(.L_x_11998) ;  /* 0x0000027800ecd947 */ /* 0x001fea0003800000 */
.L_x_12341:
[----:B------:R-:W-:Y:S05]  /*2fc0*/  BSYNC B1 ;  /* 0x0000000000017941 */ /* 0x000fea0003800000 */
.L_x_11997:
[----:B------:R-:W-:-:S03]  /*2fd0*/  UMOV UR4, 0xffffffff ;  /* 0xffffffff00047882 */ /* 0x000fc60000000000 */
[----:B------:R-:W-:Y:S05]  /*2fe0*/  BRA.DIV UR4, `(.L_x_11999) ;  /* 0x0000027a04f47947 */ /* 0x000fea000b800000 */
[----:B------:R1:W2:Y:S04]  /*2ff0*/  SHFL.IDX PT, R85, R92, RZ, 0x1c1f ;  /* 0x001c1fff5c557589 */ /* 0x0002a800000e0000 */
[----:B------:R1:W3:Y:S02]  /*3000*/  SHFL.IDX PT, R14, R90, RZ, 0x1c1f ;  /* 0x001c1fff5a0e7589 */ /* 0x0002e400000e0000 */
.L_x_12345:
        /* <DEDUP_REMOVED lines=12> */
[----:B------:R-:W-:Y:S01]  /*30d0*/  SHF.R.U64 R106, R42, 0x10, R43 ;  /* 0x000000102a6a7819 */ /* 0x000fe2000000122b */
[----:B------:R-:W-:Y:S01]  /*30e0*/  IMAD.U32 R12, R6, 0x10000, RZ ;  /* 0x00010000060c7824 */ /* 0x000fe200078e00ff */
[----:B------:R-:W-:Y:S02]  /*30f0*/  SHF.R.U32.HI R107, RZ, 0x10, R83 ;  /* 0x00000010ff6b7819 */ /* 0x000fe40000011653 */
[----:B------:R-:W-:Y:S02]  /*3100*/  SHF.R.U32.HI R104, RZ, 0x10, R43 ;  /* 0x00000010ff687819 */ /* 0x000fe4000001162b */
[----:B------:R-:W-:Y:S02]  /*3110*/  PRMT R105, R108, 0x5410, R105 ;  /* 0x000054106c697816 */ /* 0x000fe40000000069 */
        /* <DEDUP_REMOVED lines=16> */
[----:B------:R-:W-:Y:S01]  /*3220*/  FMUL.FTZ R111, R13, R108 ;  /* 0x0000006c0d6f7220 */ /* 0x000fe20000410000 */
[----:B------:R-:W-:Y:S01]  /*3230*/  LOP3.LUT R107, R107, 0xffff0000, RZ, 0xc0, !PT ;  /* 0xffff00006b6b7812 */ /* 0x000fe200078ec0ff */
[----:B------:R-:W-:Y:S01]  /*3240*/  FMUL.FTZ R13, R13, R104 ;  /* 0x000000680d0d7220 */ /* 0x000fe20000410000 */
[----:B------:R-:W-:Y:S01]  /*3250*/  LOP3.LUT R83, R83, 0xffff0000, RZ, 0xc0, !PT ;  /* 0xffff000053537812 */ /* 0x000fe200078ec0ff */
[----:B------:R-:W-:Y:S02]  /*3260*/  IMAD.U32 R43, R43, 0x10000, RZ ;  /* 0x000100002b2b7824 */ /* 0x000fe400078e00ff */
[C---:B------:R-:W-:Y:S01]  /*3270*/  FFMA.FTZ R109, R6.reuse, R82, -R109 ;  /* 0x00000052066d7223 */ /* 0x040fe2000001086d */
[----:B------:R-:W-:Y:S01]  /*3280*/  FFMA.FTZ R106, R6, R106, R7 ;  /* 0x0000006a066a7223 */ /* 0x000fe20000010007 */
[----:B------:R-:W-:Y:S01]  /*3290*/  FFMA.FTZ R111, R12, R104, -R111 ;  /* 0x000000680c6f7223 */ /* 0x000fe2000001086f */
[----:B------:R-:W-:Y:S01]  /*32a0*/  FMUL.FTZ R6, R4, R105 ;  /* 0x0000006904067220 */ /* 0x000fe20000410000 */
        /* <DEDUP_REMOVED lines=14> */
.L_x_12005:
[----:B------:R-:W-:Y:S05]  /*3390*/  BSYNC B3 ;  /* 0x0000000000037941 */ /* 0x000fea0003800000 */
.L_x_12004:
[----:B0-----:R4:W-:Y:S02]  /*33a0*/  ST.E.128 desc[UR42][R10.64], R4 ;  /* 0x000000040a007985 */ /* 0x0019e4000c101d2a */
.L_x_12003:
[----:B------:R-:W-:Y:S05]  /*33b0*/  BSYNC B2 ;  /* 0x0000000000027941 */ /* 0x000fea0003800000 */
.L_x_12002:
        /* <DEDUP_REMOVED lines=54> */
.L_x_12007:
[----:B------:R-:W-:Y:S05]  /*3720*/  BSYNC B2 ;  /* 0x0000000000027941 */ /* 0x000fea0003800000 */
.L_x_12006:
[----:B0-----:R0:W-:Y:S02]  /*3730*/  ST.E.128 desc[UR42][R10.64], R4 ;  /* 0x000000040a007985 */ /* 0x0011e4000c101d2a */
.L_x_12001:
[----:B------:R-:W-:Y:S05]  /*3740*/  BSYNC B1 ;  /* 0x0000000000017941 */ /* 0x000fea0003800000 */
.L_x_12000:
[----:B------:R-:W-:-:S03]  /*3750*/  UMOV UR4, 0xffffffff ;  /* 0xffffffff00047882 */ /* 0x000fc60000000000 */
[----:B------:R-:W-:Y:S05]  /*3760*/  BRA.DIV UR4, `(.L_x_12008) ;  /* 0x00000276045c7947 */ /* 0x000fea000b800000 */
[----:B------:R0:W0:Y:S04]  /*3770*/  SHFL.IDX PT, R39, R92, 0x1, 0x1c1f ;  /* 0x003c1f005c277f89 */ /* 0x00002800000e0000 */
[----:B---3--:R3:W0:Y:S02]  /*3780*/  SHFL.IDX PT, R14, R90, 0x1, 0x1c1f ;  /* 0x003c1f005a0e7f89 */ /* 0x00862400000e0000 */
.L_x_12349:
[----:B------:R-:W-:Y:S05]  /*3790*/  @P4 BRA `(.L_x_12009) ;  /* 0x0000002000904947 */ /* 0x000fea0003800000 */
[----:B------:R-:W-:Y:S04]  /*37a0*/  BSSY B1, `(.L_x_12010) ;  /* 0x0000038000017945 */ /* 0x000fe80003800000 */
[----:B------:R-:W-:Y:S05]  /*37b0*/  @P1 BRA `(.L_x_12011) ;  /* 0x0000000000d81947 */ /* 0x000fea0003800000 */
[----:B0---4-:R0:W4:Y:S01]  /*37c0*/  LDS.128 R4, [R95+0x2000] ;  /* 0x002000005f047984 */ /* 0x0111220000000c00 */
[C---:B------:R-:W-:Y:S01]  /*37d0*/  LEA R10, P2, R16.reuse, R14, 0x1 ;  /* 0x0000000e100a7211 */ /* 0x040fe200078408ff */
[----:B------:R-:W-:Y:S03]  /*37e0*/  BSSY B2, `(.L_x_12012) ;  /* 0x0000032000027945 */ /* 0x000fe60003800000 */
[----:B------:R-:W-:Y:S02]  /*37f0*/  LEA.HI.X R11, R16, R39, R17, 0x1, P2 ;  /* 0x00000027100b7211 */ /* 0x000fe400010f0c11 */
[----:B------:R-:W-:-:S13]  /*3800*/  ISETP.GE.AND P2, PT, R22, R93, PT ;  /* 0x0000005d1600720c */ /* 0x000fda0003f46270 */
[----:B0-----:R-:W-:Y:S05]  /*3810*/  @P2 BRA `(.L_x_12013) ;  /* 0x0000000000b82947 */ /* 0x001fea0003800000 */
[--C-:B------:R-:W-:Y:S01]  /*3820*/  SHF.R.U64 R41, R34, 0x10, R35.reuse ;  /* 0x0000001022297819 */ /* 0x100fe20000001223 */
[----:B----4-:R-:W-:Y:S01]  /*3830*/  IMAD.U32 R15, R7, 0x10000, RZ ;  /* 0x00010000070f7824 */ /* 0x010fe200078e00ff */
[----:B------:R-:W-:Y:S01]  /*3840*/  SHF.R.U32.HI R38, RZ, 0x10, R35 ;  /* 0x00000010ff267819 */ /* 0x000fe20000011623 */
[----:B------:R-:W-:Y:S01]  /*3850*/  IMAD.U32 R12, R6, 0x10000, RZ ;  /* 0x00010000060c7824 */ /* 0x000fe200078e00ff */
[--C-:B------:R-:W-:Y:S02]  /*3860*/  SHF.R.U64 R35, R36, 0x10, R37.reuse ;  /* 0x0000001024237819 */ /* 0x100fe40000001225 */
        /* <DEDUP_REMOVED lines=17> */
[----:B------:R-:W-:Y:S01]  /*3980*/  LOP3.LUT R101, R101, 0xffff0000, RZ, 0xc0, !PT ;  /* 0xffff000065657812 */ /* 0x000fe200078ec0ff */
[C---:B------:R-:W-:Y:S01]  /*3990*/  FMUL.FTZ R7, R13.reuse, R38 ;  /* 0x000000260d077220 */ /* 0x040fe20000410000 */
[----:B------:R-:W-:Y:S01]  /*39a0*/  FMUL.FTZ R13, R13, R36 ;  /* 0x000000240d0d7220 */ /* 0x000fe20000410000 */
[----:B------:R-:W-:-:S02]  /*39b0*/  IMAD.U32 R6, R5, 0x10000, RZ ;  /* 0x0001000005067824 */ /* 0x000fc400078e00ff */
[----:B------:R-:W-:Y:S02]  /*39c0*/  IMAD.U32 R5, R4, 0x10000, RZ ;  /* 0x0001000004057824 */ /* 0x000fe400078e00ff */
[C---:B------:R-:W-:Y:S01]  /*39d0*/  FFMA.FTZ R36, R12.reuse, R36, -R7 ;  /* 0x000000240c247223 */ /* 0x040fe20000010807 */
[----:B------:R-:W-:Y:S01]  /*39e0*/  FFMA.FTZ R13, R12, R38, R13 ;  /* 0x000000260c0d7223 */ /* 0x000fe2000001000d */
[----:B------:R-:W-:Y:S01]  /*39f0*/  LOP3.LUT R4, R4, 0xffff0000, RZ, 0xc0, !PT ;  /* 0xffff000004047812 */ /* 0x000fe200078ec0ff */
[C---:B------:R-:W-:Y:S01]  /*3a00*/  FMUL.FTZ R12, R34.reuse, R103 ;  /* 0x00000067220c7220 */ /* 0x040fe20000410000 */
[----:B------:R-:W-:Y:S01]  /*3a10*/  FMUL.FTZ R34, R34, R101 ;  /* 0x0000006522227220 */ /* 0x000fe20000410000 */
[C---:B------:R-:W-:Y:S01]  /*3a20*/  FFMA.FTZ R41, R6.reuse, R35, -R41 ;  /* 0x0000002306297223 */ /* 0x040fe20000010829 */
[----:B------:R-:W-:Y:S01]  /*3a30*/  FFMA.FTZ R40, R6, R37, R40 ;  /* 0x0000002506287223 */ /* 0x000fe20000010028 */
[C---:B------:R-:W-:Y:S01]  /*3a40*/  FFMA.FTZ R12, R15.reuse, R101, -R12 ;  /* 0x000000650f0c7223 */ /* 0x040fe2000001080c */
        /* <DEDUP_REMOVED lines=11> */
.L_x_12013:
[----:B------:R-:W-:Y:S05]  /*3b00*/  BSYNC B2 ;  /* 0x0000000000027941 */ /* 0x000fea0003800000 */
.L_x_12012:
[----:B----4-:R0:W-:Y:S02]  /*3b10*/  ST.E.128 desc[UR42][R10.64], R4 ;  /* 0x000000040a007985 */ /* 0x0101e4000c101d2a */
.L_x_12011:
[----:B------:R-:W-:Y:S05]  /*3b20*/  BSYNC B1 ;  /* 0x0000000000017941 */ /* 0x000fea0003800000 */
.L_x_12010:
[----:B------:R-:W-:-:S13]  /*3b30*/  ISETP.NE.AND P2, PT, R80, RZ, PT ;  /* 0x000000ff5000720c */ /* 0x000fda0003f45270 */
        /* <DEDUP_REMOVED lines=9> */
[----:B------:R-:W-:Y:S02]  /*3bd0*/  SHF.R.U32.HI R32, RZ, 0x10, R33 ;  /* 0x00000010ff207819 */ /* 0x000fe40000011621 */
[--C-:B------:R-:W-:Y:S02]  /*3be0*/  SHF.R.U32.HI R12, RZ, 0x10, R9.reuse ;  /* 0x00000010ff0c7819 */ /* 0x100fe40000011609 */
[----:B------:R-:W-:Y:S02]  /*3bf0*/  PRMT R99, R99, 0x5410, R32 ;  /* 0x0000541063637816 */ /* 0x000fe40000000020 */
[----:B------:R-:W-:Y:S01]  /*3c00*/  SHF.R.U64 R35, R8, 0x10, R9 ;  /* 0x0000001008237819 */ /* 0x000fe20000001209 */
[----:B------:R-:W-:Y:S01]  /*3c10*/  IMAD.U32 R8, R6, 0x10000, RZ ;  /* 0x0001000006087824 */ /* 0x000fe200078e00ff */
[----:B------:R-:W-:Y:S01]  /*3c20*/  PRMT R97, R97, 0x5410, R12 ;  /* 0x0000541061617816 */ /* 0x000fe2000000000c */
[----:B------:R-:W-:Y:S01]  /*3c30*/  IMAD.U32 R33, R99, 0x10000, RZ ;  /* 0x0001000063217824 */ /* 0x000fe200078e00ff */
[----:B------:R-:W-:-:S02]  /*3c40*/  PRMT R98, R98, 0x5410, R13 ;  /* 0x0000541062627816 */ /* 0x000fc4000000000d */
[----:B------:R-:W-:Y:S01]  /*3c50*/  LOP3.LUT R9, R6, 0xffff0000, RZ, 0xc0, !PT ;  /* 0xffff000006097812 */ /* 0x000fe200078ec0ff */
[----:B------:R-:W-:Y:S01]  /*3c60*/  IMAD.U32 R13, R97, 0x10000, RZ ;  /* 0x00010000610d7824 */ /* 0x000fe200078e00ff */
[----:B------:R-:W-:Y:S01]  /*3c70*/  LOP3.LUT R11, R7, 0xffff0000, RZ, 0xc0, !PT ;  /* 0xffff0000070b7812 */ /* 0x000fe200078ec0ff */
[----:B------:R-:W-:Y:S01]  /*3c80*/  IMAD.U32 R6, R5, 0x10000, RZ ;  /* 0x0001000005067824 */ /* 0x000fe200078e00ff */
[----:B------:R-:W-:Y:S01]  /*3c90*/  PRMT R96, R96, 0x5410, R35 ;  /* 0x0000541060607816 */ /* 0x000fe20000000023 */
[----:B------:R-:W-:Y:S01]  /*3ca0*/  FMUL.FTZ R37, R9, R33 ;  /* 0x0000002109257220 */ /* 0x000fe20000410000 */
[----:B------:R-:W-:Y:S01]  /*3cb0*/  LOP3.LUT R7, R5, 0xffff0000, RZ, 0xc0, !PT ;  /* 0xffff000005077812 */ /* 0x000fe200078ec0ff */
        /* <DEDUP_REMOVED lines=8> */
[-C--:B------:R-:W-:Y:S01]  /*3d40*/  FMUL.FTZ R7, R7, R12.reuse ;  /* 0x0000000c07077220 */ /* 0x080fe20000410000 */
[----:B------:R-:W-:Y:S01]  /*3d50*/  LOP3.LUT R4, R4, 0xffff0000, RZ, 0xc0, !PT ;  /* 0xffff000004047812 */ /* 0x000fe200078ec0ff */
[----:B------:R-:W-:Y:S01]  /*3d60*/  FFMA.FTZ R35, R6, R12, -R35 ;  /* 0x0000000c06237223 */ /* 0x000fe20000010823 */
[----:B------:R-:W-:Y:S01]  /*3d70*/  SHF.L.U32 R98, R98, 0x10, RZ ;  /* 0x0000001062627819 */ /* 0x000fe200000006ff */
[----:B------:R-:W-:Y:S01]  /*3d80*/  FFMA.FTZ R8, R8, R33, R9 ;  /* 0x0000002108087223 */ /* 0x000fe20000010009 */
[----:B------:R-:W-:-:S02]  /*3d90*/  IMAD.U32 R96, R96, 0x10000, RZ ;  /* 0x0001000060607824 */ /* 0x000fc400078e00ff */
[C---:B------:R-:W-:Y:S01]  /*3da0*/  FMUL.FTZ R9, R11.reuse, R99 ;  /* 0x000000630b097220 */ /* 0x040fe20000410000 */
[-C--:B------:R-:W-:Y:S01]  /*3db0*/  FMUL.FTZ R12, R11, R97.reuse ;  /* 0x000000610b0c7220 */ /* 0x080fe20000410000 */
[----:B------:R-:W-:Y:S01]  /*3dc0*/  FFMA.FTZ R32, R6, R32, R7 ;  /* 0x0000002006207223 */ /* 0x000fe20000010007 */
[C---:B------:R-:W-:Y:S01]  /*3dd0*/  FMUL.FTZ R6, R4.reuse, R98 ;  /* 0x0000006204067220 */ /* 0x040fe20000410000 */
[-C--:B------:R-:W-:Y:S01]  /*3de0*/  FMUL.FTZ R7, R4, R96.reuse ;  /* 0x0000006004077220 */ /* 0x080fe20000410000 */
[C---:B------:R-:W-:Y:S01]  /*3df0*/  FFMA.FTZ R9, R10.reuse, R97, -R9 ;  /* 0x000000610a097223 */ /* 0x040fe20000010809 */
[----:B------:R-:W-:Y:S01]  /*3e00*/  FFMA.FTZ R12, R10, R99, R12 ;  /* 0x000000630a0c7223 */ /* 0x000fe2000001000c */
[C---:B------:R-:W-:Y:S01]  /*3e10*/  FFMA.FTZ R6, R5.reuse, R96, -R6 ;  /* 0x0000006005067223 */ /* 0x040fe20000010806 */
[----:B------:R-:W-:Y:S01]  /*3e20*/  FFMA.FTZ R7, R5, R98, R7 ;  /* 0x0000006205077223 */ /* 0x000fe20000010007 */
[----:B------:R-:W-:Y:S02]  /*3e30*/  F2FP.BF16.F32.PACK_AB R8, R8, R37 ;  /* 0x000000250808723e */ /* 0x000fe400000010ff */
[----:B------:R-:W-:-:S02]  /*3e40*/  F2FP.BF16.F32.PACK_AB R9, R12, R9 ;  /* 0x000000090c09723e */ /* 0x000fc400000010ff */
[----:B------:R-:W-:Y:S01]  /*3e50*/  F2FP.BF16.F32.PACK_AB R4, R7, R6 ;  /* 0x000000060704723e */ /* 0x000fe200000010ff */
[----:B------:R-:W-:Y:S01]  /*3e60*/  IMAD.MOV.U32 R6, RZ, RZ, R8 ;  /* 0x000000ffff067224 */ /* 0x000fe200078e0008 */
[----:B------:R-:W-:Y:S01]  /*3e70*/  F2FP.BF16.F32.PACK_AB R5, R32, R35 ;  /* 0x000000232005723e */ /* 0x000fe200000010ff */
[----:B------:R-:W-:-:S07]  /*3e80*/  IMAD.MOV.U32 R7, RZ, RZ, R9 ;  /* 0x000000ffff077224 */ /* 0x000fce00078e0009 */
.L_x_12015:
[----:B------:R-:W-:Y:S05]  /*3e90*/  BSYNC B1 ;  /* 0x0000000000017941 */ /* 0x000fea0003800000 */
.L_x_12014:
[----:B----4-:R0:W-:Y:S01]  /*3ea0*/  ST.E.128 desc[UR42][R14.64], R4 ;  /* 0x000000040e007985 */ /* 0x0101e2000c101d2a */
[----:B------:R-:W-:Y:S05]  /*3eb0*/  BRA `(.L_x_12009) ;  /* 0x0000001800c87947 */ /* 0x000fea0003800000 */
.L_x_11991:
[-C--:B------:R-:W-:Y:S01]  /*3ec0*/  ISETP.GE.AND P2, PT, R152, R91.reuse, PT ;  /* 0x0000005b9800720c */ /* 0x080fe20003f46270 */
[----:B------:R-:W-:Y:S01]  /*3ed0*/  BSSY B1, `(.L_x_12016) ;  /* 0x0000024000017945 */ /* 0x000fe20003800000 */
[----:B------:R-:W-:Y:S02]  /*3ee0*/  ISETP.GE.AND P3, PT, R190, R91, PT ;  /* 0x0000005bbe00720c */ /* 0x000fe40003f66270 */
[----:B------:R-:W-:Y:S02]  /*3ef0*/  CS2R R38, SRZ ;  /* 0x0000000000267805 */ /* 0x000fe4000001ff00 */
[CC--:B------:R-:W-:Y:S02]  /*3f00*/  ISETP.GE.OR P2, PT, R16.reuse, R93.reuse, P2 ;  /* 0x0000005d1000720c */ /* 0x0c0fe40001746670 */
[----:B------:R-:W-:Y:S02]  /*3f10*/  CS2R R6, SRZ ;  /* 0x0000000000067805 */ /* 0x000fe4000001ff00 */
[----:B------:R-:W-:-:S02]  /*3f20*/  ISETP.GE.OR P3, PT, R16, R93, P3 ;  /* 0x0000005d1000720c */ /* 0x000fc40001f66670 */
[----:B------:R-:W-:Y:S02]  /*3f30*/  CS2R R4, SRZ ;  /* 0x0000000000047805 */ /* 0x000fe4000001ff00 */
[----:B------:R-:W-:Y:S02]  /*3f40*/  CS2R R34, SRZ ;  /* 0x0000000000227805 */ /* 0x000fe4000001ff00 */
[----:B------:R-:W-:-:S03]  /*3f50*/  CS2R R32, SRZ ;  /* 0x0000000000207805 */ /* 0x000fc6000001ff00 */
[----:B------:R-:W-:Y:S05]  /*3f60*/  @P2 BRA `(.L_x_12017) ;  /* 0x0000000000682947 */ /* 0x000fea0003800000 */
[-C--:B------:R-:W-:Y:S01]  /*3f70*/  IMAD R6, R3, R8.reuse, RZ ;  /* 0x0000000803067224 */ /* 0x080fe200078e02ff */
[----:B------:R-:W-:Y:S01]  /*3f80*/  ULDC.64 UR6, c[0x0][0x400] ;  /* 0x0001000000067ab9 */ /* 0x000fe20000000a00 */
[----:B------:R-:W-:Y:S01]  /*3f90*/  IMAD.MOV.U32 R4, RZ, RZ, R16 ;  /* 0x000000ffff047224 */ /* 0x000fe200078e0010 */
[----:B------:R-:W-:Y:S01]  /*3fa0*/  ULDC.64 UR4, c[0x0][0x3e8] ;  /* 0x0000fa0000047ab9 */ /* 0x000fe20000000a00 */
[----:B------:R-:W-:Y:S02]  /*3fb0*/  IMAD.MOV.U32 R5, RZ, RZ, R17 ;  /* 0x000000ffff057224 */ /* 0x000fe400078e0011 */
[C---:B------:R-:W-:Y:S02]  /*3fc0*/  IMAD R7, R152.reuse, R9, R6 ;  /* 0x0000000998077224 */ /* 0x040fe400078e0206 */
[----:B------:R-:W-:-:S04]  /*3fd0*/  IMAD.WIDE.U32 R4, R152, R8, R4 ;  /* 0x0000000898047225 */ /* 0x000fc800078e0004 */
[-C--:B------:R-:W-:Y:S02]  /*3fe0*/  IMAD R6, R54, R8.reuse, RZ ;  /* 0x0000000836067224 */ /* 0x080fe400078e02ff */
[----:B------:R-:W-:Y:S02]  /*3ff0*/  IMAD.IADD R5, R7, 0x1, R5 ;  /* 0x0000000107057824 */ /* 0x000fe400078e0205 */
[C---:B------:R-:W-:Y:S02]  /*4000*/  IMAD R7, R2.reuse, R9, R6 ;  /* 0x0000000902077224 */ /* 0x040fe400078e0206 */
[----:B------:R-:W-:-:S04]  /*4010*/  IMAD.WIDE.U32 R4, R2, R8, R4 ;  /* 0x0000000802047225 */ /* 0x000fc800078e0004 */
[----:B------:R-:W-:Y:S02]  /*4020*/  IMAD.IADD R5, R7, 0x1, R5 ;  /* 0x0000000107057824 */ /* 0x000fe400078e0205 */
[----:B------:R-:W-:Y:S02]  /*4030*/  IMAD R33, R79, 0x60, RZ ;  /* 0x000000604f217824 */ /* 0x000fe400078e02ff */
[----:B------:R-:W-:-:S04]  /*4040*/  IMAD.WIDE.U32 R6, R12, 0x60, R4 ;  /* 0x000000600c067825 */ /* 0x000fc800078e0004 */
[----:B------:R-:W-:Y:S01]  /*4050*/  IMAD.MOV.U32 R4, RZ, RZ, R46 ;  /* 0x000000ffff047224 */ /* 0x000fe200078e002e */
[----:B------:R-:W-:Y:S01]  /*4060*/  LEA R32, P2, R6, UR6, 0x1 ;  /* 0x0000000606207c11 */ /* 0x000fe2000f8408ff */
[----:B------:R-:W-:Y:S02]  /*4070*/  IMAD.MOV.U32 R5, RZ, RZ, R65 ;  /* 0x000000ffff057224 */ /* 0x000fe400078e0041 */
[----:B------:R-:W-:Y:S02]  /*4080*/  IMAD.IADD R7, R33, 0x1, R7 ;  /* 0x0000000121077824 */ /* 0x000fe400078e0207 */
[----:B------:R-:W-:Y:S02]  /*4090*/  IMAD R15, R85, 0x60, RZ ;  /* 0x00000060550f7824 */ /* 0x000fe400078e02ff */
[----:B------:R-:W-:Y:S01]  /*40a0*/  IMAD.WIDE.U32 R4, R10, 0x60, R4 ;  /* 0x000000600a047825 */ /* 0x000fe200078e0004 */
[----:B------:R-:W-:-:S03]  /*40b0*/  LEA.HI.X R33, R6, UR7, R7, 0x1, P2 ;  /* 0x0000000706217c11 */ /* 0x000fc600090f0c07 */
[----:B------:R-:W-:Y:S01]  /*40c0*/  IMAD.IADD R5, R15, 0x1, R5 ;  /* 0x000000010f057824 */ /* 0x000fe200078e0205 */
[C---:B------:R-:W-:Y:S02]  /*40d0*/  LEA R6, P2, R4.reuse, UR4, 0x1 ;  /* 0x0000000404067c11 */ /* 0x040fe4000f8408ff */
[----:B------:R-:W5:Y:S02]  /*40e0*/  LDG.E.128 R32, desc[UR42][R32.64] ;  /* 0x0000002a20207981 */ /* 0x000f64000c1e1d00 */
[----:B------:R-:W-:-:S06]  /*40f0*/  LEA.HI.X R7, R4, UR5, R5, 0x1, P2 ;  /* 0x0000000504077c11 */ /* 0x000fcc00090f0c05 */
[----:B------:R-:W5:Y:S03]  /*4100*/  LDG.E.128 R4, desc[UR42][R6.64] ;  /* 0x0000002a06047981 */ /* 0x000f66000c1e1d00 */
.L_x_12017:
[----:B------:R-:W-:Y:S05]  /*4110*/  BSYNC B1 ;  /* 0x0000000000017941 */ /* 0x000fea0003800000 */
.L_x_12016:
[----:B------:R-:W-:Y:S01]  /*4120*/  BSSY B1, `(.L_x_12018) ;  /* 0x0000023000017945 */ /* 0x000fe20003800000 */
[----:B------:R-:W-:Y:S02]  /*4130*/  ISETP.GE.AND P2, PT, R16, R93, PT ;  /* 0x0000005d1000720c */ /* 0x000fe40003f46270 */
[----:B------:R-:W-:Y:S02]  /*4140*/  CS2R R36, SRZ ;  /* 0x0000000000247805 */ /* 0x000fe4000001ff00 */
[----:B------:R-:W-:Y:S01]  /*4150*/  CS2R R42, SRZ ;  /* 0x00000000002a7805 */ /* 0x000fe2000001ff00 */
[----:B-----5:R-:W-:Y:S01]  /*4160*/  IMAD.MOV.U32 R82, RZ, RZ, R6 ;  /* 0x000000ffff527224 */ /* 0x020fe200078e0006 */
[----:B------:R-:W-:Y:S01]  /*4170*/  CS2R R40, SRZ ;  /* 0x0000000000287805 */ /* 0x000fe2000001ff00 */
[----:B------:R-:W-:Y:S06]  /*4180*/  @P3 BRA `(.L_x_12019) ;  /* 0x0000000000703947 */ /* 0x000fec0003800000 */
[-C--:B------:R-:W-:Y:S01]  /*4190*/  IMAD R11, R3, R8.reuse, RZ ;  /* 0x00000008030b7224 */ /* 0x080fe200078e02ff */
[----:B------:R-:W-:Y:S01]  /*41a0*/  ULDC.64 UR4, c[0x0][0x3e8] ;  /* 0x0000fa0000047ab9 */ /* 0x000fe20000000a00 */
[----:B------:R-:W-:Y:S01]  /*41b0*/  IMAD.MOV.U32 R14, RZ, RZ, R16 ;  /* 0x000000ffff0e7224 */ /* 0x000fe200078e0010 */
[----:B------:R-:W-:Y:S01]  /*41c0*/  ULDC.64 UR6, c[0x0][0x400] ;  /* 0x0001000000067ab9 */ /* 0x000fe20000000a00 */
[----:B------:R-:W-:Y:S02]  /*41d0*/  IMAD.MOV.U32 R15, RZ, RZ, R17 ;  /* 0x000000ffff0f7224 */ /* 0x000fe400078e0011 */
[C---:B------:R-:W-:Y:S02]  /*41e0*/  IMAD R11, R152.reuse, R9, R11 ;  /* 0x00000009980b7224 */ /* 0x040fe400078e020b */
[----:B------:R-:W-:-:S04]  /*41f0*/  IMAD.WIDE.U32 R14, R152, R8, R14 ;  /* 0x00000008980e7225 */ /* 0x000fc800078e000e */
[----:B------:R-:W-:Y:S02]  /*4200*/  IMAD.IADD R15, R11, 0x1, R15 ;  /* 0x000000010b0f7824 */ /* 0x000fe400078e020f */
[----:B------:R-:W-:Y:S02]  /*4210*/  IMAD.MOV.U32 R36, RZ, RZ, R48 ;  /* 0x000000ffff247224 */ /* 0x000fe400078e0030 */
[----:B------:R-:W-:Y:S02]  /*4220*/  IMAD.MOV.U32 R37, RZ, RZ, R49 ;  /* 0x000000ffff257224 */ /* 0x000fe400078e0031 */
[----:B------:R-:W-:-:S04]  /*4230*/  IMAD.WIDE.U32 R10, R10, 0x60, R20 ;  /* 0x000000600a0a7825 */ /* 0x000fc800078e0014 */
[----:B------:R-:W-:Y:S01]  /*4240*/  IMAD.WIDE.U32 R36, R12, 0x60, R36 ;  /* 0x000000600c247825 */ /* 0x000fe200078e0024 */
[----:B------:R-:W-:-:S03]  /*4250*/  IADD3 R10, P3, R46, R10, RZ ;  /* 0x0000000a2e0a7210 */ /* 0x000fc60007f7e0ff */
[----:B------:R-:W-:Y:S02]  /*4260*/  IMAD R85, R85, 0x60, RZ ;  /* 0x0000006055557824 */ /* 0x000fe400078e02ff */
[----:B------:R-:W-:Y:S02]  /*4270*/  IMAD R79, R79, 0x60, RZ ;  /* 0x000000604f4f7824 */ /* 0x000fe400078e02ff */
[-C--:B------:R-:W-:Y:S01]  /*4280*/  IMAD R12, R54, R8.reuse, RZ ;  /* 0x00000008360c7224 */ /* 0x080fe200078e02ff */
[----:B------:R-:W-:Y:S01]  /*4290*/  IADD3.X R11, R65, R85, R11, P3, !PT ;  /* 0x00000055410b7210 */ /* 0x000fe20001ffe40b */
[----:B------:R-:W-:-:S04]  /*42a0*/  IMAD.WIDE.U32 R14, R2, R8, R14 ;  /* 0x00000008020e7225 */ /* 0x000fc800078e000e */
[----:B------:R-:W-:Y:S01]  /*42b0*/  IMAD R9, R2, R9, R12 ;  /* 0x0000000902097224 */ /* 0x000fe200078e020c */
[----:B------:R-:W-:Y:S01]  /*42c0*/  IADD3 R8, P3, R36, R14, RZ ;  /* 0x0000000e24087210 */ /* 0x000fe20007f7e0ff */
[----:B------:R-:W-:-:S05]  /*42d0*/  IMAD.IADD R79, R79, 0x1, R37 ;  /* 0x000000014f4f7824 */ /* 0x000fca00078e0225 */
[----:B------:R-:W-:Y:S02]  /*42e0*/  IADD3.X R15, R79, R9, R15, P3, !PT ;  /* 0x000000094f0f7210 */ /* 0x000fe40001ffe40f */
[----:B------:R-:W-:-:S04]  /*42f0*/  LEA R36, P3, R10, UR4, 0x1 ;  /* 0x000000040a247c11 */ /* 0x000fc8000f8608ff */
[----:B------:R-:W-:Y:S02]  /*4300*/  LEA.HI.X R37, R10, UR5, R11, 0x1, P3 ;  /* 0x000000050a257c11 */ /* 0x000fe400098f0c0b */
[----:B------:R-:W-:-:S04]  /*4310*/  LEA R40, P3, R8, UR6, 0x1 ;  /* 0x0000000608287c11 */ /* 0x000fc8000f8608ff */
[----:B------:R-:W-:Y:S01]  /*4320*/  LEA.HI.X R41, R8, UR7, R15, 0x1, P3 ;  /* 0x0000000708297c11 */ /* 0x000fe200098f0c0f */
[----:B------:R-:W5:Y:S05]  /*4330*/  LDG.E.128 R36, desc[UR42][R36.64] ;  /* 0x0000002a24247981 */ /* 0x000f6a000c1e1d00 */
[----:B------:R-:W5:Y:S03]  /*4340*/  LDG.E.128 R40, desc[UR42][R40.64] ;  /* 0x0000002a28287981 */ /* 0x000f66000c1e1d00 */
.L_x_12019:
[----:B------:R-:W-:Y:S05]  /*4350*/  BSYNC B1 ;  /* 0x0000000000017941 */ /* 0x000fea0003800000 */
.L_x_12018:
[----:B------:R-:W-:Y:S01]  /*4360*/  ULOP3.LUT UR4, UR36, 0x1, URZ, 0xfc, !UPT ;  /* 0x0000000124047892 */ /* 0x000fe2000f8efc3f */
        /* <DEDUP_REMOVED lines=35> */
.L_x_12020:
[----:B------:R-:W-:Y:S01]  /*45a0*/  IMAD R79, R19, 0x8, R148 ;  /* 0x00000008134f7824 */ /* 0x000fe200078e0294 */
[----:B------:R-:W-:Y:S01]  /*45b0*/  SHF.L.U32 R94, R154, 0x1f, RZ ;  /* 0x0000001f9a5e7819 */ /* 0x000fe200000006ff */
[----:B------:R-:W0:Y:S01]  /*45c0*/  LDC R96, c[0x0][0x2f4] ;  /* 0x0000bd00ff607b82 */ /* 0x000e220000000800 */
[----:B------:R-:W-:Y:S02]  /*45d0*/  BSSY B1, `(.L_x_12021) ;  /* 0x0000003000017945 */ /* 0x000fe40003800000 */
[----:B------:R-:W1:Y:S02]  /*45e0*/  SYNCS.PHASECHK.TRANS64.TRYWAIT P4, [R79+URZ+0x22890], R94 ;  /* 0x0228905e4f0075a7 */ /* 0x000e64000808017f */
[----:B-1----:R-:W-:Y:S05]  /*45f0*/  @!P4 BRA `(.L_x_12022) ;  /* 0x000002680000c947 */ /* 0x002fea0003800000 */
.L_x_12350:
[----:B------:R-:W-:Y:S05]  /*4600*/  BSYNC B1 ;  /* 0x0000000000017941 */ /* 0x000fea0003800000 */
.L_x_12021:
[----:B------:R-:W-:Y:S01]  /*4610*/  UMOV UR4, 0xffffffff ;  /* 0xffffffff00047882 */ /* 0x000fe20000000000 */
[----:B0-----:R-:W-:Y:S02]  /*4620*/  IMAD.IADD R98, R96, 0x1, -R61 ;  /* 0x0000000160627824 */ /* 0x001fe400078e0a3d */
[----:B------:R-:W-:Y:S05]  /*4630*/  BRA.DIV UR4, `(.L_x_12023) ;  /* 0x0000026a04047947 */ /* 0x000fea000b800000 */
[----:B------:R0:W2:Y:S04]  /*4640*/  SHFL.IDX PT, R85, R92, RZ, 0x1c1f ;  /* 0x001c1fff5c557589 */ /* 0x0000a800000e0000 */
[----:B------:R0:W3:Y:S02]  /*4650*/  SHFL.IDX PT, R84, R90, RZ, 0x1c1f ;  /* 0x001c1fff5a547589 */ /* 0x0000e400000e0000 */
.L_x_12354:
[----:B------:R-:W-:Y:S01]  /*4660*/  ISETP.GE.OR P4, PT, R152, R91, P1 ;  /* 0x0000005b9800720c */ /* 0x000fe20000f86670 */
[----:B------:R-:W-:-:S12]  /*4670*/  BSSY B1, `(.L_x_12024) ;  /* 0x0000075000017945 */ /* 0x000fd80003800000 */
[----:B------:R-:W-:Y:S05]  /*4680*/  @P4 BRA `(.L_x_12025) ;  /* 0x0000000400cc4947 */ /* 0x000fea0003800000 */
        /* <DEDUP_REMOVED lines=9> */
[----:B------:R-:W-:-:S05]  /*4720*/  LOP3.LUT R9, R9, R56, RZ, 0x3c, !PT ;  /* 0x0000003809097212 */ /* 0x000fca00078e3cff */
        /* <DEDUP_REMOVED lines=11> */
[----:B------:R-:W-:Y:S02]  /*47e0*/  SHF.R.U32.HI R109, RZ, 0x10, R7 ;  /* 0x00000010ff6d7819 */ /* 0x000fe40000011607 */
[----:B------:R-:W-:Y:S01]  /*47f0*/  SHF.R.U32.HI R115, RZ, 0x10, R35 ;  /* 0x00000010ff737819 */ /* 0x000fe20000011623 */
[----:B------:R-:W-:Y:S01]  /*4800*/  IMAD.U32 R113, R111, 0x10000, RZ ;  /* 0x000100006f717824 */ /* 0x000fe200078e00ff */
[----:B------:R-:W-:-:S02]  /*4810*/  PRMT R106, R97, 0x5432, R106 ;  /* 0x00005432616a7816 */ /* 0x000fc4000000006a */
[----:B------:R-:W-:Y:S01]  /*4820*/  SHF.R.U64 R110, R32, 0x10, R33 ;  /* 0x00000010206e7819 */ /* 0x000fe20000001221 */
[----:B---3--:R-:W-:Y:S01]  /*4830*/  IMAD.U32 R32, R13, 0x10000, RZ ;  /* 0x000100000d207824 */ /* 0x008fe200078e00ff */
[----:B------:R-:W-:Y:S01]  /*4840*/  PRMT R109, R107, 0x5410, R109 ;  /* 0x000054106b6d7816 */ /* 0x000fe2000000006d */
[----:B------:R-:W-:Y:S01]  /*4850*/  IMAD.U32 R107, R106, 0x10000, RZ ;  /* 0x000100006a6b7824 */ /* 0x000fe200078e00ff */
[----:B------:R-:W-:Y:S01]  /*4860*/  PRMT R115, R112, 0x5410, R115 ;  /* 0x0000541070737816 */ /* 0x000fe20000000073 */
[----:B------:R-:W-:Y:S01]  /*4870*/  FMUL.FTZ R117, R32, R113 ;  /* 0x0000007120757220 */ /* 0x000fe20000410000 */
[----:B------:R-:W-:Y:S01]  /*4880*/  SHF.R.U64 R108, R6, 0x10, R7 ;  /* 0x00000010066c7819 */ /* 0x000fe20000001207 */
[----:B--2---:R-:W-:Y:S01]  /*4890*/  IMAD.U32 R6, R9, 0x10000, RZ ;  /* 0x0001000009067824 */ /* 0x004fe200078e00ff */
[----:B------:R-:W-:Y:S01]  /*48a0*/  LOP3.LUT R33, R13, 0xffff0000, RZ, 0xc0, !PT ;  /* 0xffff00000d217812 */ /* 0x000fe200078ec0ff */
[----:B------:R-:W-:Y:S01]  /*48b0*/  IMAD.U32 R13, R12, 0x10000, RZ ;  /* 0x000100000c0d7824 */ /* 0x000fe200078e00ff */
[----:B------:R-:W-:Y:S01]  /*48c0*/  LOP3.LUT R112, R111, 0xffff0000, RZ, 0xc0, !PT ;  /* 0xffff00006f707812 */ /* 0x000fe200078ec0ff */
[-C--:B------:R-:W-:Y:S01]  /*48d0*/  FMUL.FTZ R111, R32, R107.reuse ;  /* 0x0000006b206f7220 */ /* 0x080fe20000410000 */
[----:B------:R-:W-:Y:S01]  /*48e0*/  LOP3.LUT R7, R9, 0xffff0000, RZ, 0xc0, !PT ;  /* 0xffff000009077812 */ /* 0x000fe200078ec0ff */
[----:B------:R-:W-:Y:S01]  /*48f0*/  FFMA.FTZ R117, R6, R107, -R117 ;  /* 0x0000006b06757223 */ /* 0x000fe20000010875 */
[----:B------:R-:W-:Y:S01]  /*4900*/  LOP3.LUT R106, R106, 0xffff0000, RZ, 0xc0, !PT ;  /* 0xffff00006a6a7812 */ /* 0x000fe200078ec0ff */
[----:B------:R-:W-:Y:S01]  /*4910*/  FMUL.FTZ R32, R33, R112 ;  /* 0x0000007021207220 */ /* 0x000fe20000410000 */
[----:B------:R-:W-:Y:S01]  /*4920*/  SHF.R.U64 R114, R34, 0x10, R35 ;  /* 0x0000001022727819 */ /* 0x000fe20000001223 */
[----:B------:R-:W-:-:S02]  /*4930*/  IMAD.U32 R34, R15, 0x10000, RZ ;  /* 0x000100000f227824 */ /* 0x000fc400078e00ff */
[----:B------:R-:W-:Y:S01]  /*4940*/  FFMA.FTZ R111, R6, R113, R111 ;  /* 0x00000071066f7223 */ /* 0x000fe2000001006f */
[----:B------:R-:W-:Y:S02]  /*4950*/  IMAD.U32 R107, R115, 0x10000, RZ ;  /* 0x00010000736b7824 */ /* 0x000fe400078e00ff */
[-C--:B------:R-:W-:Y:S01]  /*4960*/  FMUL.FTZ R118, R33, R106.reuse ;  /* 0x0000006a21767220 */ /* 0x080fe20000410000 */
[----:B------:R-:W-:Y:S01]  /*4970*/  FFMA.FTZ R116, R7, R106, -R32 ;  /* 0x0000006a07747223 */ /* 0x000fe20000010820 */
[----:B------:R-:W-:Y:S02]  /*4980*/  IMAD.U32 R9, R11, 0x10000, RZ ;  /* 0x000100000b097824 */ /* 0x000fe400078e00ff */
[-C--:B------:R-:W-:Y:S01]  /*4990*/  FMUL.FTZ R32, R34, R107.reuse ;  /* 0x0000006b22207220 */ /* 0x080fe20000410000 */
[----:B------:R-:W-:Y:S01]  /*49a0*/  IMAD.U32 R6, R109, 0x10000, RZ ;  /* 0x000100006d067824 */ /* 0x000fe200078e00ff */
[----:B------:R-:W-:Y:S01]  /*49b0*/  SHF.R.U64 R104, R4, 0x10, R5 ;  /* 0x0000001004687819 */ /* 0x000fe20000001205 */
[----:B------:R-:W-:Y:S01]  /*49c0*/  FFMA.FTZ R118, R7, R112, R118 ;  /* 0x0000007007767223 */ /* 0x000fe20000010076 */
[----:B------:R-:W-:Y:S01]  /*49d0*/  LOP3.LUT R35, R15, 0xffff0000, RZ, 0xc0, !PT ;  /* 0xffff00000f237812 */ /* 0x000fe200078ec0ff */
[-C--:B------:R-:W-:Y:S01]  /*49e0*/  FFMA.FTZ R112, R9, R6.reuse, -R32 ;  /* 0x0000000609707223 */ /* 0x080fe20000010820 */
[----:B------:R-:W-:Y:S01]  /*49f0*/  LOP3.LUT R106, R115, 0xffff0000, RZ, 0xc0, !PT ;  /* 0xffff0000736a7812 */ /* 0x000fe200078ec0ff */
[----:B------:R-:W-:Y:S01]  /*4a00*/  FMUL.FTZ R34, R34, R6 ;  /* 0x0000000622227220 */ /* 0x000fe20000410000 */
[----:B------:R-:W-:Y:S01]  /*4a10*/  LOP3.LUT R32, R109, 0xffff0000, RZ, 0xc0, !PT ;  /* 0xffff00006d207812 */ /* 0x000fe200078ec0ff */
[----:B------:R-:W-:Y:S01]  /*4a20*/  IMAD.U32 R5, R8, 0x10000, RZ ;  /* 0x0001000008057824 */ /* 0x000fe200078e00ff */
[----:B------:R-:W-:Y:S01]  /*4a30*/  PRMT R110, R100, 0x5432, R110 ;  /* 0x00005432646e7816 */ /* 0x000fe2000000006e */
[----:B------:R-:W-:Y:S01]  /*4a40*/  FFMA.FTZ R107, R9, R107, R34 ;  /* 0x0000006b096b7223 */ /* 0x000fe20000010022 */
[----:B------:R-:W-:Y:S01]  /*4a50*/  PRMT R104, R95, 0x5432, R104 ;  /* 0x000054325f687816 */ /* 0x000fe20000000068 */
[----:B------:R-:W-:Y:S01]  /*4a60*/  FMUL.FTZ R120, R35, R106 ;  /* 0x0000006a23787220 */ /* 0x000fe20000410000 */
[----:B------:R-:W-:Y:S01]  /*4a70*/  LOP3.LUT R11, R11, 0xffff0000, RZ, 0xc0, !PT ;  /* 0xffff00000b0b7812 */ /* 0x000fe200078ec0ff */
[-C--:B------:R-:W-:Y:S01]  /*4a80*/  FMUL.FTZ R122, R35, R32.reuse ;  /* 0x00000020237a7220 */ /* 0x080fe20000410000 */
[----:B------:R-:W-:Y:S01]  /*4a90*/  LOP3.LUT R12, R12, 0xffff0000, RZ, 0xc0, !PT ;  /* 0xffff00000c0c7812 */ /* 0x000fe200078ec0ff */
[C---:B------:R-:W-:Y:S01]  /*4aa0*/  IMAD.U32 R34, R110.reuse, 0x10000, RZ ;  /* 0x000100006e227824 */ /* 0x040fe200078e00ff */
[----:B------:R-:W-:Y:S01]  /*4ab0*/  LOP3.LUT R9, R110, 0xffff0000, RZ, 0xc0, !PT ;  /* 0xffff00006e097812 */ /* 0x000fe200078ec0ff */
[----:B------:R-:W-:Y:S01]  /*4ac0*/  IMAD.U32 R6, R104, 0x10000, RZ ;  /* 0x0001000068067824 */ /* 0x000fe200078e00ff */
[----:B------:R-:W-:Y:S01]  /*4ad0*/  LOP3.LUT R8, R8, 0xffff0000, RZ, 0xc0, !PT ;  /* 0xffff000008087812 */ /* 0x000fe200078ec0ff */
[C---:B------:R-:W-:Y:S01]  /*4ae0*/  FFMA.FTZ R109, R11.reuse, R32, -R120 ;  /* 0x000000200b6d7223 */ /* 0x040fe20000010878 */
[----:B------:R-:W-:Y:S01]  /*4af0*/  LOP3.LUT R7, R104, 0xffff0000, RZ, 0xc0, !PT ;  /* 0xffff000068077812 */ /* 0x000fe200078ec0ff */
[----:B------:R-:W-:Y:S01]  /*4b00*/  FFMA.FTZ R122, R11, R106, R122 ;  /* 0x0000006a0b7a7223 */ /* 0x000fe2000001007a */
[----:B------:R-:W-:Y:S01]  /*4b10*/  PRMT R114, R99, 0x5432, R114 ;  /* 0x0000543263727816 */ /* 0x000fe20000000072 */
[----:B------:R-:W-:Y:S01]  /*4b20*/  FMUL.FTZ R32, R13, R34 ;  /* 0x000000220d207220 */ /* 0x000fe20000410000 */
[----:B------:R-:W-:Y:S01]  /*4b30*/  FMUL.FTZ R11, R12, R9 ;  /* 0x000000090c0b7220 */ /* 0x000fe20000410000 */
[----:B------:R-:W-:Y:S01]  /*4b40*/  PRMT R108, R93, 0x5432, R108 ;  /* 0x000054325d6c7816 */ /* 0x000fe2000000006c */
[----:B------:R-:W-:Y:S01]  /*4b50*/  FMUL.FTZ R13, R13, R6 ;  /* 0x000000060d0d7220 */ /* 0x000fe20000410000 */
[----:B------:R-:W-:-:S02]  /*4b60*/  IMAD.U32 R15, R14, 0x10000, RZ ;  /* 0x000100000e0f7824 */ /* 0x000fc400078e00ff */
        /* <DEDUP_REMOVED lines=10> */
[C---:B------:R-:W-:Y:S01]  /*4c10*/  SHF.L.U32 R4, R10.reuse, 0x10, RZ ;  /* 0x000000100a047819 */ /* 0x040fe200000006ff */
        /* <DEDUP_REMOVED lines=21> */
.L_x_12027:
[----:B------:R-:W-:Y:S05]  /*4d70*/  BSYNC B2 ;  /* 0x0000000000027941 */ /* 0x000fea0003800000 */
.L_x_12026:
[----:B------:R-:W-:Y:S01]  /*4d80*/  ISETP.GE.AND P4, PT, R105, R96, PT ;  /* 0x000000606900720c */ /* 0x000fe20003f86270 */
[----:B--2---:R4:W-:-:S12]  /*4d90*/  ST.E.128 desc[UR42][R82.64], R8 ;  /* 0x0000000852007985 */ /* 0x0049d8000c101d2a */
[----:B------:R-:W-:-:S05]  /*4da0*/  @!P4 IMAD.WIDE R84, R105, 0x2, R84 ;  /* 0x000000026954c825 */ /* 0x000fca00078e0254 */
[----:B---3--:R4:W-:Y:S02]  /*4db0*/  @!P4 ST.E.128 desc[UR42][R84.64], R12 ;  /* 0x0000000c5400c985 */ /* 0x0089e4000c101d2a */
.L_x_12025:
[----:B------:R-:W-:Y:S05]  /*4dc0*/  BSYNC B1 ;  /* 0x0000000000017941 */ /* 0x000fea0003800000 */
.L_x_12024:
[----:B------:R-:W-:-:S03]  /*4dd0*/  UMOV UR4, 0xffffffff ;  /* 0xffffffff00047882 */ /* 0x000fc60000000000 */
[----:B------:R-:W-:Y:S05]  /*4de0*/  BRA.DIV UR4, `(.L_x_12028) ;  /* 0x0000026204647947 */ /* 0x000fea000b800000 */
[----:B------:R0:W0:Y:S04]  /*4df0*/  SHFL.IDX PT, R33, R92, 0x1, 0x1c1f ;  /* 0x003c1f005c217f89 */ /* 0x00002800000e0000 */
[----:B----4-:R4:W0:Y:S02]  /*4e00*/  SHFL.IDX PT, R14, R90, 0x1, 0x1c1f ;  /* 0x003c1f005a0e7f89 */ /* 0x01082400000e0000 */
.L_x_12358:
[----:B------:R-:W-:-:S13]  /*4e10*/  ISETP.GE.OR P4, PT, R190, R91, P1 ;  /* 0x0000005bbe00720c */ /* 0x000fda0000f86670 */
[----:B------:R-:W-:Y:S05]  /*4e20*/  @P4 BRA `(.L_x_12009) ;  /* 0x0000000800ec4947 */ /* 0x000fea0003800000 */
[----:B------:R-:W-:Y:S01]  /*4e30*/  SEL R98, R61, R98, !P0 ;  /* 0x000000623d627207 */ /* 0x000fe20004000000 */
[----:B------:R-:W-:Y:S01]  /*4e40*/  BSSY B1, `(.L_x_12029) ;  /* 0x000006c000017945 */ /* 0x000fe20003800000 */
[C---:B0-----:R-:W-:Y:S02]  /*4e50*/  LEA R12, P4, R68.reuse, R14, 0x1 ;  /* 0x0000000e440c7211 */ /* 0x041fe400078808ff */
[----:B------:R-:W-:Y:S02]  /*4e60*/  SHF.R.S32.HI R5, RZ, 0x1f, R98 ;  /* 0x0000001fff057819 */ /* 0x000fe40000011462 */
[----:B------:R-:W-:Y:S02]  /*4e70*/  LEA.HI.X R13, R68, R33, R69, 0x1, P4 ;  /* 0x00000021440d7211 */ /* 0x000fe400020f0c45 */
[----:B------:R-:W-:-:S04]  /*4e80*/  LEA.HI R98, R5, R98, RZ, 0x4 ;  /* 0x0000006205627211 */ /* 0x000fc800078f20ff */
[----:B------:R-:W-:-:S05]  /*4e90*/  LEA.HI.SX32 R15, R98, R67, 0x1c ;  /* 0x00000043620f7211 */ /* 0x000fca00078fe2ff */
[----:B------:R-:W-:-:S05]  /*4ea0*/  IMAD.SHL.U32 R15, R15, 0x8, RZ ;  /* 0x000000080f0f7824 */ /* 0x000fca00078e00ff */
[----:B------:R-:W-:-:S04]  /*4eb0*/  LOP3.LUT R5, R205, 0x38, R15, 0xf8, !PT ;  /* 0x00000038cd057812 */ /* 0x000fc800078ef80f */
[----:B------:R-:W-:Y:S01]  /*4ec0*/  LOP3.LUT R4, R5, R206, RZ, 0x3c, !PT ;  /* 0x000000ce05047212 */ /* 0x000fe200078e3cff */
[----:B------:R-:W-:-:S04]  /*4ed0*/  IMAD R5, R19, 0x1800, R71 ;  /* 0x0000180013057824 */ /* 0x000fc800078e0247 */
[----:B------:R-:W-:Y:S02]  /*4ee0*/  IMAD.IADD R4, R207, 0x1, R4 ;  /* 0x00000001cf047824 */ /* 0x000fe400078e0204 */
[----:B------:R-:W-:Y:S02]  /*4ef0*/  IMAD R5, R5, 0x2, R148 ;  /* 0x0000000205057824 */ /* 0x000fe400078e0294 */
[----:B------:R-:W-:-:S04]  /*4f00*/  IMAD R7, R19, 0x1800, R4 ;  /* 0x0000180013077824 */ /* 0x000fc800078e0204 */
[----:B------:R-:W-:Y:S02]  /*4f10*/  IMAD R8, R7, 0x2, R148 ;  /* 0x0000000207087824 */ /* 0x000fe400078e0294 */
[----:B------:R-:W0:Y:S04]  /*4f20*/  LDS.128 R4, [R5+0x1c400] ;  /* 0x01c4000005047984 */ /* 0x000e280000000c00 */
[----:B------:R-:W0:Y:S01]  /*4f30*/  LDS.128 R8, [R8+0x1c400] ;  /* 0x01c4000008087984 */ /* 0x000e220000000c00 */
[----:B------:R-:W-:Y:S05]  /*4f40*/  @P2 BRA `(.L_x_12030) ;  /* 0x00000004006c2947 */ /* 0x000fea0003800000 */
[----:B---3--:R-:W-:Y:S01]  /*4f50*/  SHF.R.U32.HI R84, RZ, 0x10, R41 ;  /* 0x00000010ff547819 */ /* 0x008fe20000011629 */
[----:B0-----:R-:W-:Y:S01]  /*4f60*/  IMAD.U32 R32, R5, 0x10000, RZ ;  /* 0x0001000005207824 */ /* 0x001fe200078e00ff */
[--C-:B------:R-:W-:Y:S01]  /*4f70*/  SHF.R.U32.HI R98, RZ, 0x10, R37.reuse ;  /* 0x00000010ff627819 */ /* 0x100fe20000011625 */
[----:B------:R-:W-:Y:S01]  /*4f80*/  IMAD.U32 R35, R8, 0x10000, RZ ;  /* 0x0001000008237824 */ /* 0x000fe200078e00ff */
[----:B------:R-:W-:Y:S02]  /*4f90*/  PRMT R103, R103, 0x5410, R84 ;  /* 0x0000541067677816 */ /* 0x000fe40000000054 */
[----:B------:R-:W-:Y:S02]  /*4fa0*/  PRMT R99, R99, 0x5410, R98 ;  /* 0x0000541063637816 */ /* 0x000fe40000000062 */
[----:B------:R-:W-:Y:S01]  /*4fb0*/  SHF.R.U64 R104, R36, 0x10, R37 ;  /* 0x0000001024687819 */ /* 0x000fe20000001225 */
[----:B------:R-:W-:Y:S01]  /*4fc0*/  IMAD.U32 R37, R9, 0x10000, RZ ;  /* 0x0001000009257824 */ /* 0x000fe200078e00ff */
[----:B------:R-:W-:Y:S01]  /*4fd0*/  SHF.R.U64 R83, R42, 0x10, R43 ;  /* 0x000000102a537819 */ /* 0x000fe2000000122b */
[----:B------:R-:W-:Y:S01]  /*4fe0*/  IMAD.U32 R42, R103, 0x10000, RZ ;  /* 0x00010000672a7824 */ /* 0x000fe200078e00ff */
[----:B--2---:R-:W-:Y:S01]  /*4ff0*/  SHF.R.U64 R85, R40, 0x10, R41 ;  /* 0x0000001028557819 */ /* 0x004fe20000001229 */
[----:B------:R-:W-:Y:S01]  /*5000*/  IMAD.U32 R41, R99, 0x10000, RZ ;  /* 0x0001000063297824 */ /* 0x000fe200078e00ff */
[----:B------:R-:W-:Y:S01]  /*5010*/  SHF.R.U32.HI R82, RZ, 0x10, R43 ;  /* 0x00000010ff527819 */ /* 0x000fe2000001162b */
[----:B------:R-:W-:Y:S01]  /*5020*/  FMUL.FTZ R43, R37, R42 ;  /* 0x0000002a252b7220 */ /* 0x000fe20000410000 */
[----:B----4-:R-:W-:-:S02]  /*5030*/  SHF.R.U32.HI R90, RZ, 0x10, R39 ;  /* 0x00000010ff5a7819 */ /* 0x010fc40000011627 */
[----:B------:R-:W-:Y:S01]  /*5040*/  SHF.R.U64 R92, R38, 0x10, R39 ;  /* 0x00000010265c7819 */ /* 0x000fe20000001227 */
[-C--:B------:R-:W-:Y:S01]  /*5050*/  FFMA.FTZ R43, R32, R41.reuse, -R43 ;  /* 0x00000029202b7223 */ /* 0x080fe2000001082b */
[----:B------:R-:W-:Y:S01]  /*5060*/  LOP3.LUT R38, R9, 0xffff0000, RZ, 0xc0, !PT ;  /* 0xffff000009267812 */ /* 0x000fe200078ec0ff */
[----:B------:R-:W-:Y:S01]  /*5070*/  IMAD.U32 R39, R11, 0x10000, RZ ;  /* 0x000100000b277824 */ /* 0x000fe200078e00ff */
[----:B------:R-:W-:Y:S02]  /*5080*/  LOP3.LUT R103, R103, 0xffff0000, RZ, 0xc0, !PT ;  /* 0xffff000067677812 */ /* 0x000fe400078ec0ff */
[----:B------:R-:W-:Y:S01]  /*5090*/  PRMT R100, R100, 0x5410, R83 ;  /* 0x0000541064647816 */ /* 0x000fe20000000053 */
[----:B------:R-:W-:Y:S01]  /*50a0*/  FMUL.FTZ R83, R37, R41 ;  /* 0x0000002925537220 */ /* 0x000fe20000410000 */
[----:B------:R-:W-:Y:S01]  /*50b0*/  PRMT R101, R101, 0x5410, R82 ;  /* 0x0000541065657816 */ /* 0x000fe20000000052 */
[----:B------:R-:W-:Y:S01]  /*50c0*/  FMUL.FTZ R41, R38, R103 ;  /* 0x0000006726297220 */ /* 0x000fe20000410000 */
[----:B------:R-:W-:Y:S01]  /*50d0*/  PRMT R95, R95, 0x5410, R90 ;  /* 0x000054105f5f7816 */ /* 0x000fe2000000005a */
[----:B------:R-:W-:Y:S01]  /*50e0*/  FFMA.FTZ R83, R32, R42, R83 ;  /* 0x0000002a20537223 */ /* 0x000fe20000010053 */
[----:B------:R-:W-:Y:S01]  /*50f0*/  LOP3.LUT R99, R99, 0xffff0000, RZ, 0xc0, !PT ;  /* 0xffff000063637812 */ /* 0x000fe200078ec0ff */
[----:B------:R-:W-:Y:S01]  /*5100*/  IMAD.U32 R37, R101, 0x10000, RZ ;  /* 0x0001000065257824 */ /* 0x000fe200078e00ff */
[----:B------:R-:W-:Y:S01]  /*5110*/  LOP3.LUT R34, R5, 0xffff0000, RZ, 0xc0, !PT ;  /* 0xffff000005227812 */ /* 0x000fe200078ec0ff */
[----:B------:R-:W-:Y:S01]  /*5120*/  IMAD.U32 R32, R95, 0x10000, RZ ;  /* 0x000100005f207824 */ /* 0x000fe200078e00ff */
[----:B------:R-:W-:Y:S01]  /*5130*/  PRMT R102, R102, 0x5410, R85 ;  /* 0x0000541066667816 */ /* 0x000fe20000000055 */
[-C--:B------:R-:W-:Y:S01]  /*5140*/  FMUL.FTZ R85, R38, R99.reuse ;  /* 0x0000006326557220 */ /* 0x080fe20000410000 */
[----:B------:R-:W-:Y:S01]  /*5150*/  LOP3.LUT R36, R8, 0xffff0000, RZ, 0xc0, !PT ;  /* 0xffff000008247812 */ /* 0x000fe200078ec0ff */
[C---:B------:R-:W-:Y:S01]  /*5160*/  FFMA.FTZ R38, R34.reuse, R99, -R41 ;  /* 0x0000006322267223 */ /* 0x040fe20000010829 */
[----:B------:R-:W-:Y:S01]  /*5170*/  LOP3.LUT R40, R11, 0xffff0000, RZ, 0xc0, !PT ;  /* 0xffff00000b287812 */ /* 0x000fe200078ec0ff */
[----:B------:R-:W-:Y:S01]  /*5180*/  IMAD.U32 R8, R7, 0x10000, RZ ;  /* 0x0001000007087824 */ /* 0x000fe200078e00ff */
[----:B------:R-:W-:Y:S01]  /*5190*/  LOP3.LUT R101, R101, 0xffff0000, RZ, 0xc0, !PT ;  /* 0xffff000065657812 */ /* 0x000fe200078ec0ff */
[----:B------:R-:W-:Y:S01]  /*51a0*/  FMUL.FTZ R41, R39, R37 ;  /* 0x0000002527297220 */ /* 0x000fe20000410000 */
[----:B------:R-:W-:Y:S01]  /*51b0*/  PRMT R97, R97, 0x5410, R104 ;  /* 0x0000541061617816 */ /* 0x000fe20000000068 */
[-C--:B------:R-:W-:Y:S01]  /*51c0*/  FMUL.FTZ R82, R39, R32.reuse ;  /* 0x0000002027527220 */ /* 0x080fe20000410000 */
[----:B------:R-:W-:Y:S01]  /*51d0*/  LOP3.LUT R95, R95, 0xffff0000, RZ, 0xc0, !PT ;  /* 0xffff00005f5f7812 */ /* 0x000fe200078ec0ff */
[----:B------:R-:W-:Y:S01]  /*51e0*/  FFMA.FTZ R42, R34, R103, R85 ;  /* 0x00000067222a7223 */ /* 0x000fe20000010055 */
[----:B------:R-:W-:Y:S01]  /*51f0*/  LOP3.LUT R9, R7, 0xffff0000, RZ, 0xc0, !PT ;  /* 0xffff000007097812 */ /* 0x000fe200078ec0ff */
[----:B------:R-:W-:Y:S01]  /*5200*/  FFMA.FTZ R41, R8, R32, -R41 ;  /* 0x0000002008297223 */ /* 0x000fe20000010829 */
[----:B------:R-:W-:Y:S01]  /*5210*/  FMUL.FTZ R34, R40, R101 ;  /* 0x0000006528227220 */ /* 0x000fe20000410000 */
[----:B------:R-:W-:Y:S01]  /*5220*/  FFMA.FTZ R82, R8, R37, R82 ;  /* 0x0000002508527223 */ /* 0x000fe20000010052 */
[----:B------:R-:W-:-:S02]  /*5230*/  IMAD.U32 R32, R102, 0x10000, RZ ;  /* 0x0001000066207824 */ /* 0x000fc400078e00ff */
[-C--:B------:R-:W-:Y:S01]  /*5240*/  FMUL.FTZ R84, R40, R95.reuse ;  /* 0x0000005f28547220 */ /* 0x080fe20000410000 */
[----:B------:R-:W-:Y:S02]  /*5250*/  IMAD.U32 R8, R97, 0x10000, RZ ;  /* 0x0001000061087824 */ /* 0x000fe400078e00ff */
[----:B------:R-:W-:Y:S01]  /*5260*/  FFMA.FTZ R40, R9, R95, -R34 ;  /* 0x0000005f09287223 */ /* 0x000fe20000010822 */
[----:B------:R-:W-:Y:S01]  /*5270*/  LOP3.LUT R37, R102, 0xffff0000, RZ, 0xc0, !PT ;  /* 0xffff000066257812 */ /* 0x000fe200078ec0ff */
[----:B------:R-:W-:Y:S01]  /*5280*/  FMUL.FTZ R34, R35, R32 ;  /* 0x0000002023227220 */ /* 0x000fe20000410000 */
[C---:B------:R-:W-:Y:S01]  /*5290*/  IMAD.U32 R5, R4.reuse, 0x10000, RZ ;  /* 0x0001000004057824 */ /* 0x040fe200078e00ff */
[----:B------:R-:W-:Y:S01]  /*52a0*/  PRMT R93, R93, 0x5410, R92 ;  /* 0x000054105d5d7816 */ /* 0x000fe2000000005c */
[----:B------:R-:W-:Y:S01]  /*52b0*/  FMUL.FTZ R35, R35, R8 ;  /* 0x0000000823237220 */ /* 0x000fe20000410000 */
[----:B------:R-:W-:Y:S01]  /*52c0*/  LOP3.LUT R97, R97, 0xffff0000, RZ, 0xc0, !PT ;  /* 0xffff000061617812 */ /* 0x000fe200078ec0ff */
[----:B------:R-:W-:Y:S01]  /*52d0*/  FFMA.FTZ R101, R9, R101, R84 ;  /* 0x0000006509657223 */ /* 0x000fe20000010054 */
[----:B------:R-:W-:Y:S01]  /*52e0*/  LOP3.LUT R4, R4, 0xffff0000, RZ, 0xc0, !PT ;  /* 0xffff000004047812 */ /* 0x000fe200078ec0ff */
[----:B------:R-:W-:-:S02]  /*52f0*/  IMAD.U32 R11, R10, 0x10000, RZ ;  /* 0x000100000a0b7824 */ /* 0x000fc400078e00ff */
[----:B------:R-:W-:Y:S01]  /*5300*/  FMUL.FTZ R9, R36, R37 ;  /* 0x0000002524097220 */ /* 0x000fe20000410000 */
[C---:B------:R-:W-:Y:S01]  /*5310*/  FFMA.FTZ R34, R5.reuse, R8, -R34 ;  /* 0x0000000805227223 */ /* 0x040fe20000010822 */
[----:B------:R-:W-:Y:S01]  /*5320*/  FFMA.FTZ R35, R5, R32, R35 ;  /* 0x0000002005237223 */ /* 0x000fe20000010023 */
[----:B------:R-:W-:Y:S01]  /*5330*/  LOP3.LUT R10, R10, 0xffff0000, RZ, 0xc0, !PT ;  /* 0xffff00000a0a7812 */ /* 0x000fe200078ec0ff */
[-C--:B------:R-:W-:Y:S01]  /*5340*/  FMUL.FTZ R39, R36, R97.reuse ;  /* 0x0000006124277220 */ /* 0x080fe20000410000 */
[C---:B------:R-:W-:Y:S01]  /*5350*/  IMAD.U32 R8, R93.reuse, 0x10000, RZ ;  /* 0x000100005d087824 */ /* 0x040fe200078e00ff */
[C---:B------:R-:W-:Y:S01]  /*5360*/  LOP3.LUT R5, R100.reuse, 0xffff0000, RZ, 0xc0, !PT ;  /* 0xffff000064057812 */ /* 0x040fe200078ec0ff */
[----:B------:R-:W-:Y:S01]  /*5370*/  IMAD.U32 R32, R100, 0x10000, RZ ;  /* 0x0001000064207824 */ /* 0x000fe200078e00ff */
[----:B------:R-:W-:Y:S01]  /*5380*/  LOP3.LUT R93, R93, 0xffff0000, RZ, 0xc0, !PT ;  /* 0xffff00005d5d7812 */ /* 0x000fe200078ec0ff */
[----:B------:R-:W-:Y:S01]  /*5390*/  FFMA.FTZ R9, R4, R97, -R9 ;  /* 0x0000006104097223 */ /* 0x000fe20000010809 */
[----:B------:R-:W-:-:S02]  /*53a0*/  IMAD.U32 R7, R6, 0x10000, RZ ;  /* 0x0001000006077824 */ /* 0x000fc400078e00ff */
        /* <DEDUP_REMOVED lines=21> */
.L_x_12030:
[----:B------:R-:W-:Y:S05]  /*5500*/  BSYNC B1 ;  /* 0x0000000000017941 */ /* 0x000fea0003800000 */
.L_x_12029:
[----:B0-----:R0:W-:Y:S01]  /*5510*/  ST.E.128 desc[UR42][R12.64], R4 ;  /* 0x000000040c007985 */ /* 0x0011e2000c101d2a */
[----:B------:R-:W-:Y:S01]  /*5520*/  ISETP.GE.AND P2, PT, R15, R96, PT ;  /* 0x000000600f00720c */ /* 0x000fe20003f46270 */
[----:B------:R-:W-:-:S12]  /*5530*/  IMAD.MOV.U32 R32, RZ, RZ, R14 ;  /* 0x000000ffff207224 */ /* 0x000fd800078e000e */
[----:B------:R-:W-:Y:S05]  /*5540*/  @P2 BRA `(.L_x_12009) ;  /* 0x0000000400242947 */ /* 0x000fea0003800000 */
[----:B0-----:R-:W-:-:S05]  /*5550*/  IMAD.WIDE R4, R15, 0x2, R32 ;  /* 0x000000020f047825 */ /* 0x001fca00078e0220 */
[----:B------:R0:W-:Y:S01]  /*5560*/  ST.E.128 desc[UR42][R4.64], R8 ;  /* 0x0000000804007985 */ /* 0x0001e2000c101d2a */
[----:B------:R-:W-:Y:S05]  /*5570*/  BRA `(.L_x_12009) ;  /* 0x0000000400187947 */ /* 0x000fea0003800000 */
.L_x_11990:
[----:B------:R-:W-:-:S04]  /*5580*/  ULOP3.LUT UR4, UR36, 0x1, URZ, 0xfc, !UPT ;  /* 0x0000000124047892 */ /* 0x000fc8000f8efc3f */
[----:B------:R-:W-:-:S06]  /*5590*/  UISETP.NE.AND UP0, UPT, UR4, 0x3, UPT ;  /* 0x000000030400788c */ /* 0x000fcc000bf05270 */
[----:B------:R-:W-:-:S13]  /*55a0*/  PLOP3.LUT P3, PT, PT, PT, UP0, 0x80, 0x0 ;  /* 0x000000000000781c */ /* 0x000fda0003f6f008 */
[----:B------:R-:W-:Y:S05]  /*55b0*/  @!P3 BRA `(.L_x_12031) ;  /* 0x000000000004b947 */ /* 0x000fea0003800000 */
[----:B------:R-:W-:Y:S01]  /*55c0*/  BPT.TRAP 0x1 ;  /* 0x000000040000795c */ /* 0x000fe20000300000 */
.L_x_12031:
[----:B------:R-:W-:Y:S01]  /*55d0*/  IMAD R79, R19, 0x8, R148 ;  /* 0x00000008134f7824 */ /* 0x000fe200078e0294 */
[----:B------:R-:W-:Y:S01]  /*55e0*/  SHF.L.U32 R94, R154, 0x1f, RZ ;  /* 0x0000001f9a5e7819 */ /* 0x000fe200000006ff */
[----:B------:R-:W-:Y:S01]  /*55f0*/  BSSY B1, `(.L_x_12032) ;  /* 0x0000004000017945 */ /* 0x000fe20003800000 */
[----:B------:R-:W-:Y:S02]  /*5600*/  SHF.R.S32.HI R88, RZ, 0x1f, R87 ;  /* 0x0000001fff587819 */ /* 0x000fe40000011457 */
[----:B------:R-:W0:Y:S02]  /*5610*/  SYNCS.PHASECHK.TRANS64.TRYWAIT P2, [R79+URZ+0x22890], R94 ;  /* 0x0228905e4f0075a7 */ /* 0x000e24000804017f */
[----:B0-----:R-:W-:Y:S05]  /*5620*/  @!P2 BRA `(.L_x_12033) ;  /* 0x00000258009ca947 */ /* 0x001fea0003800000 */
.L_x_12359:
[----:B------:R-:W-:Y:S05]  /*5630*/  BSYNC B1 ;  /* 0x0000000000017941 */ /* 0x000fea0003800000 */
.L_x_12032:
        /* <DEDUP_REMOVED lines=27> */
.L_x_12363:
[----:B------:R-:W-:Y:S04]  /*57f0*/  BSSY B1, `(.L_x_12035) ;  /* 0x000000d000017945 */ /* 0x000fe80003800000 */
[----:B------:R-:W-:Y:S05]  /*5800*/  @!P2 BRA `(.L_x_12036) ;  /* 0x00000000002ca947 */ /* 0x000fea0003800000 */
[----:B------:R-:W-:Y:S02]  /*5810*/  ULDC UR4, c[0x0][0x2f4] ;  /* 0x0000bd0000047ab9 */ /* 0x000fe40000000800 */
[----:B------:R-:W-:-:S13]  /*5820*/  ISETP.GE.AND P2, PT, R16, UR4, PT ;  /* 0x0000000410007c0c */ /* 0x000fda000bf46270 */
[----:B---3--:R-:W-:-:S04]  /*5830*/  @!P2 LEA R10, P4, R16, R14, 0x1 ;  /* 0x0000000e100aa211 */ /* 0x008fc800078808ff */
[----:B--2---:R-:W-:Y:S02]  /*5840*/  @!P2 LEA.HI.X R11, R16, R5, R17, 0x1, P4 ;  /* 0x00000005100ba211 */ /* 0x004fe400020f0c11 */
[----:B------:R-:W-:-:S13]  /*5850*/  ISETP.GE.AND P4, PT, R18, UR4, PT ;  /* 0x0000000412007c0c */ /* 0x000fda000bf86270 */
[----:B------:R-:W-:-:S04]  /*5860*/  @!P4 LEA R14, P5, R18, R14, 0x1 ;  /* 0x0000000e120ec211 */ /* 0x000fc800078a08ff */
[----:B------:R-:W-:Y:S02]  /*5870*/  @!P4 LEA.HI.X R15, R18, R5, R153, 0x1, P5 ;  /* 0x00000005120fc211 */ /* 0x000fe400028f0c99 */
[----:B------:R-:W2:Y:S04]  /*5880*/  @!P2 LDS.128 R4, [R95] ;  /* 0x000000005f04a984 */ /* 0x000ea80000000c00 */
[----:B--2---:R-:W-:Y:S04]  /*5890*/  @!P2 ST.E.128 desc[UR42][R10.64], R4 ;  /* 0x000000040a00a985 */ /* 0x004fe8000c101d2a */
[----:B------:R-:W2:Y:S04]  /*58a0*/  @!P4 LDS.128 R4, [R84] ;  /* 0x000000005404c984 */ /* 0x000ea80000000c00 */
[----:B--2---:R4:W-:Y:S02]  /*58b0*/  @!P4 ST.E.128 desc[UR42][R14.64], R4 ;  /* 0x000000040e00c985 */ /* 0x0049e4000c101d2a */
.L_x_12036:
[----:B------:R-:W-:Y:S05]  /*58c0*/  BSYNC B1 ;  /* 0x0000000000017941 */ /* 0x000fea0003800000 */
.L_x_12035:
[----:B------:R-:W-:-:S03]  /*58d0*/  UMOV UR4, 0xffffffff ;  /* 0xffffffff00047882 */ /* 0x000fc60000000000 */
[----:B------:R-:W-:Y:S05]  /*58e0*/  BRA.DIV UR4, `(.L_x_12037) ;  /* 0x0000025a04487947 */ /* 0x000fea000b800000 */
[----:B--2-4-:R2:W4:Y:S04]  /*58f0*/  SHFL.IDX PT, R5, R9, 0x1, 0x1c1f ;  /* 0x003c1f0009057f89 */ /* 0x01452800000e0000 */
[----:B---3--:R2:W3:Y:S02]  /*5900*/  SHFL.IDX PT, R14, R8, 0x1, 0x1c1f ;  /* 0x003c1f00080e7f89 */ /* 0x0084e400000e0000 */
.L_x_12367:
[----:B------:R-:W-:-:S13]  /*5910*/  ISETP.GE.AND P2, PT, R32, 0x41, PT ;  /* 0x000000412000780c */ /* 0x000fda0003f46270 */
[----:B------:R-:W-:Y:S05]  /*5920*/  @!P2 BRA `(.L_x_12009) ;  /* 0x00000000002ca947 */ /* 0x000fea0003800000 */
[----:B------:R-:W-:Y:S02]  /*5930*/  ULDC UR4, c[0x0][0x2f4] ;  /* 0x0000bd0000047ab9 */ /* 0x000fe40000000800 */
[----:B------:R-:W-:-:S13]  /*5940*/  ISETP.GE.AND P2, PT, R16, UR4, PT ;  /* 0x0000000410007c0c */ /* 0x000fda000bf46270 */
[----:B-123--:R-:W-:-:S04]  /*5950*/  @!P2 LEA R8, P4, R16, R14, 0x1 ;  /* 0x0000000e1008a211 */ /* 0x00efc800078808ff */
[----:B----4-:R-:W-:Y:S02]  /*5960*/  @!P2 LEA.HI.X R9, R16, R5, R17, 0x1, P4 ;  /* 0x000000051009a211 */ /* 0x010fe400020f0c11 */
[----:B------:R-:W-:-:S13]  /*5970*/  ISETP.GE.AND P4, PT, R18, UR4, PT ;  /* 0x0000000412007c0c */ /* 0x000fda000bf86270 */
[----:B------:R-:W-:-:S04]  /*5980*/  @!P4 LEA R14, P5, R18, R14, 0x1 ;  /* 0x0000000e120ec211 */ /* 0x000fc800078a08ff */
[----:B------:R-:W-:Y:S02]  /*5990*/  @!P4 LEA.HI.X R15, R18, R5, R153, 0x1, P5 ;  /* 0x00000005120fc211 */ /* 0x000fe400028f0c99 */
[----:B------:R-:W1:Y:S04]  /*59a0*/  @!P2 LDS.128 R4, [R95+0x2000] ;  /* 0x002000005f04a984 */ /* 0x000e680000000c00 */
[----:B-1----:R-:W-:Y:S04]  /*59b0*/  @!P2 ST.E.128 desc[UR42][R8.64], R4 ;  /* 0x000000040800a985 */ /* 0x002fe8000c101d2a */
[----:B------:R-:W1:Y:S04]  /*59c0*/  @!P4 LDS.128 R4, [R84+0x2000] ;  /* 0x002000005404c984 */ /* 0x000e680000000c00 */
[----:B-1----:R1:W-:Y:S02]  /*59d0*/  @!P4 ST.E.128 desc[UR42][R14.64], R4 ;  /* 0x000000040e00c985 */ /* 0x0023e4000c101d2a */
.L_x_12009:
[----:B------:R-:W-:Y:S05]  /*59e0*/  BSYNC B0 ;  /* 0x0000000000007941 */ /* 0x000fea0003800000 */
.L_x_11989:
[----:B01--4-:R-:W0:Y:S01]  /*59f0*/  S2R R4, SR_TID.X ;  /* 0x0000000000047919 */ /* 0x013e220000002100 */
        /* <DEDUP_REMOVED lines=8> */
[----:B0-----:R-:W-:-:S02]  /*5a80*/  SHF.R.U32.HI R5, RZ, 0x7, R4 ;  /* 0x00000007ff057819 */ /* 0x001fc40000011604 */
[----:B------:R-:W-:Y:S02]  /*5a90*/  LOP3.LUT P2, RZ, R4, 0x7f, RZ, 0xc0, !PT ;  /* 0x0000007f04ff7812 */ /* 0x000fe4000784c0ff */
[----:B--2---:R-:W-:-:S11]  /*5aa0*/  IADD3 R8, R5, 0x8, RZ ;  /* 0x0000000805087810 */ /* 0x004fd60007ffe0ff */
[----:B------:R-:W-:-:S05]  /*5ab0*/  @!P2 VIADD R4, R79, 0x228a0 ;  /* 0x000228a04f04a836 */ /* 0x000fca0000000000 */
[----:B------:R-:W-:Y:S01]  /*5ac0*/  @!P2 PRMT R4, RZ, 0x654, R4 ;  /* 0x00000654ff04a816 */ /* 0x000fe20000000004 */
[----:B-1----:R0:W-:Y:S06]  /*5ad0*/  BAR.SYNC.DEFER_BLOCKING R8, 0x80 ;  /* 0x000200080000751d */ /* 0x0021ec0000010000 */
[----:B------:R0:W-:Y:S01]  /*5ae0*/  @!P2 SYNCS.ARRIVE.TRANS64.RED.A1T0 RZ, [R4+URZ], RZ ;  /* 0x000000ff04ffa9a7 */ /* 0x0001e2000810043f */
[----:B------:R-:W-:Y:S05]  /*5af0*/  @!P3 BRA `(.L_x_12039) ;  /* 0x000000000004b947 */ /* 0x000fea0003800000 */
[----:B------:R-:W-:Y:S01]  /*5b00*/  BPT.TRAP 0x1 ;  /* 0x000000040000795c */ /* 0x000fe20000300000 */
.L_x_12039:
[----:B------:R-:W-:Y:S05]  /*5b10*/  BSYNC B0 ;  /* 0x0000000000007941 */ /* 0x000fea0003800000 */
.L_x_12038:
[----:B------:R-:W1:Y:S01]  /*5b20*/  SYNCS.PHASECHK.TRANS64.TRYWAIT P3, [R79+URZ+0x228b0], R94 ;  /* 0x0228b05e4f0075a7 */ /* 0x000e62000806017f */
[----:B------:R-:W-:Y:S04]  /*5b30*/  BSSY B0, `(.L_x_12040) ;  /* 0x0000002000007945 */ /* 0x000fe80003800000 */
[----:B-1----:R-:W-:Y:S05]  /*5b40*/  @!P3 BRA `(.L_x_12041) ;  /* 0x0000025400f8b947 */ /* 0x002fea0003800000 */
.L_x_12368:
[----:B------:R-:W-:Y:S05]  /*5b50*/  BSYNC B0 ;  /* 0x0000000000007941 */ /* 0x000fea0003800000 */
.L_x_12040:
[----:B------:R-:W-:Y:S01]  /*5b60*/  ULDC.64 UR4, c[0x0][0x328] ;  /* 0x0000ca0000047ab9 */ /* 0x000fe20000000a00 */
[----:B------:R-:W-:Y:S01]  /*5b70*/  IMAD.IADD R91, R91, 0x1, -R152 ;  /* 0x000000015b5b7824 */ /* 0x000fe200078e0a98 */
        /* <DEDUP_REMOVED lines=24> */
[----:B------:R0:W4:Y:S08]  /*5d00*/  SHFL.IDX PT, R38, R37, RZ, 0x1c1f ;  /* 0x001c1fff25267589 */ /* 0x00013000000e0000 */
[----:B0-----:R-:W-:Y:S05]  /*5d10*/  @!P3 BRA `(.L_x_12043) ;  /* 0x0000000000a4b947 */ /* 0x001fea0003800000 */
[----:B------:R-:W-:Y:S02]  /*5d20*/  ISETP.NE.AND P5, PT, R72, RZ, PT ;  /* 0x000000ff4800720c */ /* 0x000fe40003fa5270 */
[----:B------:R-:W-:Y:S02]  /*5d30*/  ISETP.NE.AND P4, PT, R73, RZ, PT ;  /* 0x000000ff4900720c */ /* 0x000fe40003f85270 */
[----:B------:R-:W-:-:S09]  /*5d40*/  PRMT R9, R53, 0x8880, RZ ;  /* 0x0000888035097816 */ /* 0x000fd200000000ff */
[----:B------:R-:W0:Y:S01]  /*5d50*/  @P5 LDS.128 R4, [R40] ;  /* 0x0000000028045984 */ /* 0x000e220000000c00 */
[----:B--2---:R-:W-:-:S04]  /*5d60*/  @P5 LEA R10, P3, R16, R39, 0x1 ;  /* 0x00000027100a5211 */ /* 0x004fc800078608ff */
[----:B----4-:R-:W-:Y:S02]  /*5d70*/  @P5 LEA.HI.X R11, R16, R38, R17, 0x1, P3 ;  /* 0x00000026100b5211 */ /* 0x010fe400018f0c11 */
[----:B------:R-:W-:-:S04]  /*5d80*/  @P4 LEA R34, P3, R18, R39, 0x1 ;  /* 0x0000002712224211 */ /* 0x000fc800078608ff */
[----:B------:R-:W-:Y:S02]  /*5d90*/  @P4 LEA.HI.X R35, R18, R38, R153, 0x1, P3 ;  /* 0x0000002612234211 */ /* 0x000fe400018f0c99 */
[----:B------:R-:W-:-:S13]  /*5da0*/  ISETP.NE.AND P3, PT, R74, RZ, PT ;  /* 0x000000ff4a00720c */ /* 0x000fda0003f65270 */
[----:B------:R-:W-:-:S04]  /*5db0*/  @P3 LEA R12, P6, R167, R39, 0x1 ;  /* 0x00000027a70c3211 */ /* 0x000fc800078c08ff */
[----:B------:R-:W-:Y:S01]  /*5dc0*/  @P3 LEA.HI.X R13, R167, R38, R197, 0x1, P6 ;  /* 0x00000026a70d3211 */ /* 0x000fe200030f0cc5 */
[----:B0-----:R-:W-:Y:S01]  /*5dd0*/  @P5 ST.E.128 desc[UR42][R10.64], R4 ;  /* 0x000000040a005985 */ /* 0x001fe2000c101d2a */
[----:B------:R-:W-:-:S03]  /*5de0*/  ISETP.NE.AND P5, PT, R75, RZ, PT ;  /* 0x000000ff4b00720c */ /* 0x000fc60003fa5270 */
[----:B------:R-:W0:Y:S10]  /*5df0*/  @P4 LDS.128 R4, [R41] ;  /* 0x0000000029044984 */ /* 0x000e340000000c00 */
[----:B---3--:R-:W-:-:S04]  /*5e00*/  @P5 LEA R14, P6, R166, R39, 0x1 ;  /* 0x00000027a60e5211 */ /* 0x008fc800078c08ff */
[----:B------:R-:W-:Y:S01]  /*5e10*/  @P5 LEA.HI.X R15, R166, R38, R196, 0x1, P6 ;  /* 0x00000026a60f5211 */ /* 0x000fe200030f0cc4 */
[----:B0-----:R-:W-:Y:S01]  /*5e20*/  @P4 ST.E.128 desc[UR42][R34.64], R4 ;  /* 0x0000000422004985 */ /* 0x001fe2000c101d2a */
[----:B------:R-:W-:-:S03]  /*5e30*/  ISETP.NE.AND P4, PT, R76, RZ, PT ;  /* 0x000000ff4c00720c */ /* 0x000fc60003f85270 */
[----:B------:R-:W0:Y:S10]  /*5e40*/  @P3 LDS.128 R4, [R40+0x3000] ;  /* 0x0030000028043984 */ /* 0x000e340000000c00 */
[----:B------:R-:W-:-:S04]  /*5e50*/  @P4 LEA R32, P6, R165, R39, 0x1 ;  /* 0x00000027a5204211 */ /* 0x000fc800078c08ff */
        /* <DEDUP_REMOVED lines=12> */
[----:B------:R-:W-:-:S03]  /*5f20*/  ISETP.GT.AND P4, PT, R9, -0x1, PT ;  /* 0xffffffff0900780c */ /* 0x000fc60003f84270 */
[----:B------:R-:W0:Y:S10]  /*5f30*/  @P3 LDS.128 R4, [R41+0x6000] ;  /* 0x0060000029043984 */ /* 0x000e340000000c00 */
[----:B------:R-:W-:-:S04]  /*5f40*/  @!P4 LEA R12, P6, R188, R39, 0x1 ;  /* 0x00000027bc0cc211 */ /* 0x000fc800078c08ff */
[----:B------:R-:W-:Y:S01]  /*5f50*/  @!P4 LEA.HI.X R13, R188, R38, R191, 0x1, P6 ;  /* 0x00000026bc0dc211 */ /* 0x000fe200030f0cbf */
[----:B0-----:R-:W-:Y:S04]  /*5f60*/  @P3 ST.E.128 desc[UR42][R10.64], R4 ;  /* 0x000000040a003985 */ /* 0x001fe8000c101d2a */
[----:B------:R-:W0:Y:S04]  /*5f70*/  @P5 LDS.128 R4, [R40+0x9000] ;  /* 0x0090000028045984 */ /* 0x000e280000000c00 */
[----:B0-----:R-:W-:Y:S04]  /*5f80*/  @P5 ST.E.128 desc[UR42][R34.64], R4 ;  /* 0x0000000422005985 */ /* 0x001fe8000c101d2a */
[----:B------:R-:W0:Y:S04]  /*5f90*/  @!P4 LDS.128 R4, [R41+0x9000] ;  /* 0x009000002904c984 */ /* 0x000e280000000c00 */
[----:B0-----:R0:W-:Y:S02]  /*5fa0*/  @!P4 ST.E.128 desc[UR42][R12.64], R4 ;  /* 0x000000040c00c985 */ /* 0x0011e4000c101d2a */
.L_x_12043:
[----:B------:R-:W-:Y:S05]  /*5fb0*/  BSYNC B0 ;  /* 0x0000000000007941 */ /* 0x000fea0003800000 */
.L_x_12042:
[----:B------:R-:W-:Y:S01]  /*5fc0*/  ISETP.GE.AND P3, PT, R91, 0x41, PT ;  /* 0x000000415b00780c */ /* 0x000fe20003f66270 */
[----:B----4-:R4:W0:Y:S01]  /*5fd0*/  SHFL.IDX PT, R38, R37, 0x1, 0x1c1f ;  /* 0x003c1f0025267f89 */ /* 0x01082200000e0000 */
[----:B------:R-:W-:Y:S03]  /*5fe0*/  BSSY B0, `(.L_x_12044) ;  /* 0x000002c000007945 */ /* 0x000fe60003800000 */
[----:B------:R4:W0:Y:S08]  /*5ff0*/  SHFL.IDX PT, R9, R36, 0x1, 0x1c1f ;  /* 0x003c1f0024097f89 */ /* 0x00083000000e0000 */
[----:B----4-:R-:W-:Y:S05]  /*6000*/  @!P3 BRA `(.L_x_12045) ;  /* 0x0000000000a4b947 */ /* 0x010fea0003800000 */
[----:B------:R-:W-:Y:S02]  /*6010*/  ISETP.NE.AND P5, PT, R72, RZ, PT ;  /* 0x000000ff4800720c */ /* 0x000fe40003fa5270 */
[----:B------:R-:W-:-:S11]  /*6020*/  ISETP.NE.AND P4, PT, R73, RZ, PT ;  /* 0x000000ff4900720c */ /* 0x000fd60003f85270 */
[----:B0-----:R-:W0:Y:S01]  /*6030*/  @P5 LDS.128 R4, [R40+0x2000] ;  /* 0x0020000028045984 */ /* 0x001e220000000c00 */
[----:B------:R-:W-:-:S04]  /*6040*/  @P5 LEA R32, P3, R16, R9, 0x1 ;  /* 0x0000000910205211 */ /* 0x000fc800078608ff */
[----:B------:R-:W-:Y:S02]  /*6050*/  @P5 LEA.HI.X R33, R16, R38, R17, 0x1, P3 ;  /* 0x0000002610215211 */ /* 0x000fe400018f0c11 */
[----:B------:R-:W-:-:S04]  /*6060*/  @P4 LEA R34, P3, R18, R9, 0x1 ;  /* 0x0000000912224211 */ /* 0x000fc800078608ff */
[----:B------:R-:W-:Y:S02]  /*6070*/  @P4 LEA.HI.X R35, R18, R38, R153, 0x1, P3 ;  /* 0x0000002612234211 */ /* 0x000fe400018f0c99 */
[----:B------:R-:W-:-:S13]  /*6080*/  ISETP.NE.AND P3, PT, R74, RZ, PT ;  /* 0x000000ff4a00720c */ /* 0x000fda0003f65270 */
        /* <DEDUP_REMOVED lines=10> */
[----:B---3--:R-:W-:-:S04]  /*6130*/  @P4 LEA R14, P6, R165, R9, 0x1 ;  /* 0x00000009a50e4211 */ /* 0x008fc800078c08ff */
[----:B------:R-:W-:Y:S01]  /*6140*/  @P4 LEA.HI.X R15, R165, R38, R195, 0x1, P6 ;  /* 0x00000026a50f4211 */ /* 0x000fe200030f0cc3 */
[----:B0-----:R0:W-:Y:S01]  /*6150*/  @P3 ST.E.128 desc[UR42][R10.64], R4 ;  /* 0x000000040a003985 */ /* 0x0011e2000c101d2a */
[----:B------:R-:W-:-:S03]  /*6160*/  ISETP.NE.AND P3, PT, R77, RZ, PT ;  /* 0x000000ff4d00720c */ /* 0x000fc60003f65270 */
[----:B------:R-:W3:Y:S10]  /*6170*/  @P5 LDS.128 R4, [R41+0x5000] ;  /* 0x0050000029045984 */ /* 0x000ef40000000c00 */
[----:B------:R-:W-:-:S04]  /*6180*/  @P3 LEA R32, P6, R164, R9, 0x1 ;  /* 0x00000009a4203211 */ /* 0x000fc800078c08ff */
[----:B------:R-:W-:Y:S02]  /*6190*/  @P3 LEA.HI.X R33, R164, R38, R194, 0x1, P6 ;  /* 0x00000026a4213211 */ /* 0x000fe400030f0cc2 */
[----:B0-----:R-:W-:Y:S01]  /*61a0*/  PRMT R10, R53, 0x8880, RZ ;  /* 0x00008880350a7816 */ /* 0x001fe200000000ff */
[----:B---3--:R-:W-:Y:S01]  /*61b0*/  @P5 ST.E.128 desc[UR42][R12.64], R4 ;  /* 0x000000040c005985 */ /* 0x008fe2000c101d2a */
        /* <DEDUP_REMOVED lines=14> */
.L_x_12045:
[----:B------:R-:W-:Y:S05]  /*62a0*/  BSYNC B0 ;  /* 0x0000000000007941 */ /* 0x000fea0003800000 */
.L_x_12044:
        /* <DEDUP_REMOVED lines=21> */
[----:B------:R-:W-:Y:S05]  /*6400*/  @!P3 WARPSYNC.ALL ;  /* 0x000000000000b948 */ /* 0x000fea0003800000 */
[----:B------:R-:W-:Y:S06]  /*6410*/  @!P3 BAR.ARV 0x9, 0x100 ;  /* 0x024400000000bb1d */ /* 0x000fec0000002000 */
.L_x_11984:
[----:B------:R-:W0:Y:S01]  /*6420*/  S2R R3, SR_SWINHI ;  /* 0x0000000000037919 */ /* 0x000e220000002f00 */
[----:B------:R-:W1:Y:S01]  /*6430*/  LDC R13, c[0x0][0x448] ;  /* 0x00011200ff0d7b82 */ /* 0x000e620000000800 */
[----:B---3--:R-:W-:Y:S02]  /*6440*/  IMAD.U32 R14, RZ, RZ, UR36 ;  /* 0x00000024ff0e7e24 */ /* 0x008fe4000f8e00ff */
[----:B------:R-:W-:Y:S01]  /*6450*/  IMAD.MOV.U32 R15, RZ, RZ, 0x80 ;  /* 0x00000080ff0f7424 */ /* 0x000fe200078e00ff */
[----:B------:R-:W-:Y:S01]  /*6460*/  STL [R1+0x50], R125 ;  /* 0x0000507d01007387 */ /* 0x000fe20000100800 */
[----:B------:R-:W-:Y:S02]  /*6470*/  IMAD.MOV.U32 R26, RZ, RZ, 0x100 ;  /* 0x00000100ff1a7424 */ /* 0x000fe400078e00ff */
[----:B------:R-:W-:Y:S01]  /*6480*/  IMAD.U32 R24, RZ, RZ, UR36 ;  /* 0x00000024ff187e24 */ /* 0x000fe2000f8e00ff */
[----:B------:R-:W3:Y:S01]  /*6490*/  LDC R12, c[0x0][0x988] ;  /* 0x00026200ff0c7b82 */ /* 0x000ee20000000800 */
[----:B------:R-:W-:Y:S01]  /*64a0*/  IMAD.MOV.U32 R25, RZ, RZ, 0x80 ;  /* 0x00000080ff197424 */ /* 0x000fe200078e00ff */
[----:B------:R-:W-:Y:S01]  /*64b0*/  STL.64 [R1+0x28], R14 ;  /* 0x0000280e01007387 */ /* 0x000fe20000100a00 */
[----:B------:R-:W-:-:S02]  /*64c0*/  IMAD.U32 R36, RZ, RZ, UR44 ;  /* 0x0000002cff247e24 */ /* 0x000fc4000f8e00ff */
[----:B------:R-:W-:Y:S01]  /*64d0*/  IMAD.U32 R35, RZ, RZ, UR44 ;  /* 0x0000002cff237e24 */ /* 0x000fe2000f8e00ff */
[----:B------:R-:W-:Y:S01]  /*64e0*/  STL.64 [R1+0x30], R26 ;  /* 0x0000301a01007387 */ /* 0x000fe20000100a00 */
[----:B------:R-:W-:Y:S02]  /*64f0*/  IMAD.U32 R33, RZ, RZ, UR44 ;  /* 0x0000002cff217e24 */ /* 0x000fe4000f8e00ff */
[----:B------:R-:W-:Y:S01]  /*6500*/  IMAD.U32 R72, RZ, RZ, UR44 ;  /* 0x0000002cff487e24 */ /* 0x000fe2000f8e00ff */
[----:B------:R-:W-:Y:S04]  /*6510*/  STL.128 [R1], R24 ;  /* 0x0000001801007387 */ /* 0x000fe80000100c00 */
[----:B------:R-:W-:Y:S01]  /*6520*/  STL.128 [R1+0x1d0], RZ ;  /* 0x0001d0ff01007387 */ /* 0x000fe20000100c00 */
[----:B------:R-:W-:-:S03]  /*6530*/  IADD3 R72, P5, R72, 0x50, RZ ;  /* 0x0000005048487810 */ /* 0x000fc60007fbe0ff */
[----:B------:R-:W-:Y:S04]  /*6540*/  STL.128 [R1+0x1e0], RZ ;  /* 0x0001e0ff01007387 */ /* 0x000fe80000100c00 */
[----:B------:R-:W-:Y:S01]  /*6550*/  STL.128 [R1+0x200], RZ ;  /* 0x000200ff01007387 */ /* 0x000fe20000100c00 */
[----:B------:R-:W-:Y:S02]  /*6560*/  MOV R4, R148 ;  /* 0x0000009400047202 */ /* 0x000fe40000000f00 */
[----:B0-----:R-:W-:Y:S01]  /*6570*/  MOV R5, R3 ;  /* 0x0000000300057202 */ /* 0x001fe20000000f00 */
[----:B---3--:R-:W-:Y:S01]  /*6580*/  STL [R1+0x1f0], R12 ;  /* 0x0001f00c01007387 */ /* 0x008fe20000100800 */
[C---:B------:R-:W-:Y:S02]  /*6590*/  IADD3 R8, P1, R4.reuse, 0x22830, RZ ;  /* 0x0002283004087810 */ /* 0x040fe40007f3e0ff */
[C---:B------:R-:W-:Y:S01]  /*65a0*/  IADD3 R0, P3, R4.reuse, 0x22850, RZ ;  /* 0x0002285004007810 */ /* 0x040fe20007f7e0ff */
[----:B------:R-:W-:Y:S01]  /*65b0*/  STL.128 [R1+0x210], RZ ;  /* 0x000210ff01007387 */ /* 0x000fe20000100c00 */
[C---:B------:R-:W-:Y:S01]  /*65c0*/  IADD3 R6, P4, R4.reuse, 0x22860, RZ ;  /* 0x0002286004067810 */ /* 0x040fe20007f9e0ff */
[--C-:B------:R-:W-:Y:S01]  /*65d0*/  IMAD.X R9, RZ, RZ, R5.reuse, P1 ;  /* 0x000000ffff097224 */ /* 0x100fe200008e0605 */
[----:B-1----:R-:W-:Y:S01]  /*65e0*/  ISETP.NE.AND P1, PT, R13, 0x1, PT ;  /* 0x000000010d00780c */ /* 0x002fe20003f25270 */
[--C-:B------:R-:W-:Y:S01]  /*65f0*/  IMAD.X R3, RZ, RZ, R5.reuse, P3 ;  /* 0x000000ffff037224 */ /* 0x100fe200018e0605 */
[----:B------:R-:W-:Y:S01]  /*6600*/  IADD3 R10, P2, R4, 0x22840, RZ ;  /* 0x00022840040a7810 */ /* 0x000fe20007f5e0ff */
[--C-:B------:R-:W-:Y:S01]  /*6610*/  IMAD.X R7, RZ, RZ, R5.reuse, P4 ;  /* 0x000000ffff077224 */ /* 0x100fe200020e0605 */
[----:B------:R-:W-:Y:S01]  /*6620*/  STL.64 [R1+0x18], R8 ;  /* 0x0000180801007387 */ /* 0x000fe20000100a00 */
[----:B------:R-:W-:Y:S01]  /*6630*/  IMAD.MOV.U32 R4, RZ, RZ, R0 ;  /* 0x000000ffff047224 */ /* 0x000fe200078e0000 */
[----:B------:R-:W-:Y:S01]  /*6640*/  IADD3 R35, P3, R35, 0x200, RZ ;  /* 0x0000020023237810 */ /* 0x000fe20007f7e0ff */
[----:B------:R-:W-:Y:S01]  /*6650*/  IMAD.X R11, RZ, RZ, R5, P2 ;  /* 0x000000ffff0b7224 */ /* 0x000fe200010e0605 */
[----:B------:R-:W-:Y:S01]  /*6660*/  STL.128 [R1+0x220], RZ ;  /* 0x000220ff01007387 */ /* 0x000fe20000100c00 */
[----:B------:R-:W-:Y:S01]  /*6670*/  IMAD.MOV.U32 R5, RZ, RZ, R3 ;  /* 0x000000ffff057224 */ /* 0x000fe200078e0003 */
[----:B------:R-:W-:Y:S01]  /*6680*/  IADD3 R36, P2, R36, 0x1d0, RZ ;  /* 0x000001d024247810 */ /* 0x000fe20007f5e0ff */
[----:B------:R-:W-:Y:S01]  /*6690*/  VIADD R3, R208, 0x7f ;  /* 0x0000007fd0037836 */ /* 0x000fe20000000000 */
[----:B------:R-:W-:Y:S01]  /*66a0*/  STL.64 [R1+0x20], R10 ;  /* 0x0000200a01007387 */ /* 0x000fe20000100a00 */
[----:B------:R-:W0:Y:S01]  /*66b0*/  @P1 LDC R0, c[0x0][0x44c] ;  /* 0x00011300ff001b82 */ /* 0x000e220000000800 */
[----:B------:R-:W-:-:S02]  /*66c0*/  IADD3 R33, P4, R33, 0x28, RZ ;  /* 0x0000002821217810 */ /* 0x000fc40007f9e0ff */
[----:B------:R1:W-:Y:S04]  /*66d0*/  STL.128 [R1+0x40], R4 ;  /* 0x0000400401007387 */ /* 0x0003e80000100c00 */
[----:B------:R3:W-:Y:S04]  /*66e0*/  STL.128 [R1+0x230], RZ ;  /* 0x000230ff01007387 */ /* 0x0007e80000100c00 */
[----:B------:R3:W-:Y:S04]  /*66f0*/  STL.128 [R1+0x240], RZ ;  /* 0x000240ff01007387 */ /* 0x0007e80000100c00 */
[----:B------:R3:W-:Y:S01]  /*6700*/  STL.128 [R1+0x250], RZ ;  /* 0x000250ff01007387 */ /* 0x0007e20000100c00 */
[----:B-1----:R-:W1:Y:S03]  /*6710*/  @P1 LDC R5, c[0x0][0x450] ;  /* 0x00011400ff051b82 */ /* 0x002e660000000800 */
[----:B------:R3:W-:Y:S04]  /*6720*/  STL.128 [R1+0x260], RZ ;  /* 0x000260ff01007387 */ /* 0x0007e80000100c00 */
[----:B------:R3:W-:Y:S01]  /*6730*/  STL.128 [R1+0x270], RZ ;  /* 0x000270ff01007387 */ /* 0x0007e20000100c00 */
[----:B0-----:R-:W-:Y:S01]  /*6740*/  @P1 IMAD.HI.U32 R0, R3, R0, RZ ;  /* 0x0000000003001227 */ /* 0x001fe200078e00ff */
[----:B------:R-:W0:Y:S02]  /*6750*/  LDC.64 R6, c[0x0][0x9e0] ;  /* 0x00027800ff067b82 */ /* 0x000e240000000a00 */
[----:B------:R3:W-:Y:S04]  /*6760*/  STL.128 [R1+0x280], RZ ;  /* 0x000280ff01007387 */ /* 0x0007e80000100c00 */
[----:B------:R3:W-:Y:S04]  /*6770*/  STL.128 [R1+0x290], RZ ;  /* 0x000290ff01007387 */ /* 0x0007e80000100c00 */
[----:B------:R3:W-:Y:S04]  /*6780*/  STL.128 [R1+0x2a0], RZ ;  /* 0x0002a0ff01007387 */ /* 0x0007e80000100c00 */
[----:B------:R3:W-:Y:S01]  /*6790*/  STL.128 [R1+0x2b0], RZ ;  /* 0x0002b0ff01007387 */ /* 0x0007e20000100c00 */
[----:B-1----:R-:W-:-:S03]  /*67a0*/  @P1 SHF.R.U32.HI R3, RZ, R5, R0 ;  /* 0x00000005ff031219 */ /* 0x002fc60000011600 */
[----:B------:R3:W-:Y:S04]  /*67b0*/  STL.128 [R1+0x2c0], RZ ;  /* 0x0002c0ff01007387 */ /* 0x0007e80000100c00 */
[----:B------:R3:W-:Y:S01]  /*67c0*/  STL.128 [R1+0x2d0], RZ ;  /* 0x0002d0ff01007387 */ /* 0x0007e20000100c00 */
[----:B0-----:R-:W-:-:S03]  /*67d0*/  ISETP.GE.AND P6, PT, R7, 0x1, PT ;  /* 0x000000010700780c */ /* 0x001fc60003fc6270 */
        /* <DEDUP_REMOVED lines=21> */
[----:B------:R-:W0:Y:S01]  /*6930*/  FENCE.VIEW.ASYNC.G ;  /* 0x00000000000073c6 */ /* 0x000e220000000100 */
[----:B------:R-:W-:Y:S05]  /*6940*/  WARPSYNC.ALL ;  /* 0x0000000000007948 */ /* 0x000fea0003800000 */
[----:B0-----:R-:W-:Y:S06]  /*6950*/  BAR.ARV 0xc, 0x180 ;  /* 0x0306000000007b1d */ /* 0x001fec0000002000 */
.L_x_12047:
[----:B------:R-:W-:Y:S02]  /*6960*/  IMAD.IADD R3, R192, 0x1, R3 ;  /* 0x00000001c0037824 */ /* 0x000fe400078e0203 */
[----:B------:R-:W-:Y:S02]  /*6970*/  IMAD.X R47, RZ, RZ, UR45, P2 ;  /* 0x0000002dff2f7e24 */ /* 0x000fe400090e06ff */
[----:B------:R-:W-:Y:S02]  /*6980*/  IMAD.X R44, RZ, RZ, UR45, P3 ;  /* 0x0000002dff2c7e24 */ /* 0x000fe400098e06ff */
[----:B------:R-:W-:Y:S02]  /*6990*/  IMAD.X R42, RZ, RZ, UR45, P4 ;  /* 0x0000002dff2a7e24 */ /* 0x000fe4000a0e06ff */
[----:B------:R-:W-:Y:S02]  /*69a0*/  IMAD.X R73, RZ, RZ, UR45, P5 ;  /* 0x0000002dff497e24 */ /* 0x000fe4000a8e06ff */
        /* <DEDUP_REMOVED lines=13> */
.L_x_12050:
[----:B------:R-:W-:-:S13]  /*6a80*/  ISETP.NE.AND P0, PT, R7, 0x1, PT ;  /* 0x000000010700780c */ /* 0x000fda0003f05270 */
[----:B------:R-:W0:Y:S02]  /*6a90*/  @P0 LDC.64 R4, c[0x0][0x9e8] ;  /* 0x00027a00ff040b82 */ /* 0x000e240000000a00 */
[----:B0-----:R-:W-:-:S05]  /*6aa0*/  @P0 IMAD.HI.U32 R4, R0, R4, RZ ;  /* 0x0000000400040227 */ /* 0x001fca00078e00ff */
[----:B------:R-:W-:-:S07]  /*6ab0*/  @P0 SHF.R.U32.HI R0, RZ, R5, R4 ;  /* 0x00000005ff000219 */ /* 0x000fce0000011604 */
.L_x_12051:
[----:B------:R-:W-:Y:S05]  /*6ac0*/  BSYNC B0 ;  /* 0x0000000000007941 */ /* 0x000fea0003800000 */
.L_x_12049:
[----:B------:R-:W-:-:S05]  /*6ad0*/  IMAD R3, R0, R7, R7 ;  /* 0x0000000700037224 */ /* 0x000fca00078e0207 */
[----:B------:R-:W-:-:S07]  /*6ae0*/  VIMNMX R6, R6, R3, PT ;  /* 0x0000000306067248 */ /* 0x000fce0003fe0100 */
.L_x_12048:
[----:B------:R-:W0:Y:S01]  /*6af0*/  @P1 LDC R3, c[0x0][0x44c] ;  /* 0x00011300ff031b82 */ /* 0x000e220000000800 */
[----:B------:R-:W-:Y:S01]  /*6b00*/  VIADD R6, R6, 0x5f ;  /* 0x0000005f06067836 */ /* 0x000fe20000000000 */
[----:B------:R-:W-:Y:S01]  /*6b10*/  ULDC UR4, c[0x0][0x9dc] ;  /* 0x0002770000047ab9 */ /* 0x000fe20000000800 */
[----:B------:R-:W-:Y:S02]  /*6b20*/  IMAD.MOV.U32 R0, RZ, RZ, R208 ;  /* 0x000000ffff007224 */ /* 0x000fe400078e00d0 */
[----:B------:R-:W-:-:S03]  /*6b30*/  IMAD.HI R6, R6, 0x2aaaaaab, RZ ;  /* 0x2aaaaaab06067827 */ /* 0x000fc600078e02ff */
[----:B------:R-:W1:Y:S01]  /*6b40*/  @P1 LDC R5, c[0x0][0x450] ;  /* 0x00011400ff051b82 */ /* 0x000e620000000800 */
[----:B0-----:R-:W-:Y:S01]  /*6b50*/  @P1 IMAD.HI.U32 R4, R208, R3, RZ ;  /* 0x00000003d0041227 */ /* 0x001fe200078e00ff */
[----:B------:R-:W-:-:S04]  /*6b60*/  SHF.R.U32.HI R3, RZ, 0x1f, R6 ;  /* 0x0000001fff037819 */ /* 0x000fc80000011606 */
[----:B------:R-:W-:Y:S02]  /*6b70*/  LEA.HI.SX32 R3, R6, R3, 0x1c ;  /* 0x0000000306037211 */ /* 0x000fe400078fe2ff */
[----:B-1----:R-:W-:Y:S02]  /*6b80*/  @P1 SHF.R.U32.HI R0, RZ, R5, R4 ;  /* 0x00000005ff001219 */ /* 0x002fe40000011604 */
[----:B------:R-:W-:-:S03]  /*6b90*/  VIMNMX R184, R184, R3, PT ;  /* 0x00000003b8b87248 */ /* 0x000fc60003fe0100 */
        /* <DEDUP_REMOVED lines=13> */
.L_x_12054:
[----:B------:R-:W-:-:S13]  /*6c70*/  ISETP.NE.AND P0, PT, R7, 0x1, PT ;  /* 0x000000010700780c */ /* 0x000fda0003f05270 */
[----:B------:R-:W0:Y:S02]  /*6c80*/  @P0 LDC.64 R4, c[0x0][0x9e8] ;  /* 0x00027a00ff040b82 */ /* 0x000e240000000a00 */
[----:B0-----:R-:W-:-:S05]  /*6c90*/  @P0 IMAD.HI.U32 R4, R0, R4, RZ ;  /* 0x0000000400040227 */ /* 0x001fca00078e00ff */
[----:B------:R-:W-:-:S07]  /*6ca0*/  @P0 SHF.R.U32.HI R0, RZ, R5, R4 ;  /* 0x00000005ff000219 */ /* 0x000fce0000011604 */
.L_x_12055:
[----:B------:R-:W-:Y:S05]  /*6cb0*/  BSYNC B0 ;  /* 0x0000000000007941 */ /* 0x000fea0003800000 */
.L_x_12053:
[----:B------:R-:W-:-:S05]  /*6cc0*/  IMAD R0, R0, R7, RZ ;  /* 0x0000000700007224 */ /* 0x000fca00078e02ff */
[----:B------:R-:W-:-:S07]  /*6cd0*/  VIMNMX R3, R3, R0, !PT ;  /* 0x0000000003037248 */ /* 0x000fce0007fe0100 */
.L_x_12052:
[----:B------:R-:W-:Y:S01]  /*6ce0*/  IMAD.HI R3, R3, 0x2aaaaaab, RZ ;  /* 0x2aaaaaab03037827 */ /* 0x000fe200078e02ff */
[----:B------:R-:W-:-:S04]  /*6cf0*/  PLOP3.LUT P0, PT, PT, PT, PT, 0x80, 0x0 ;  /* 0x000000000000781c */ /* 0x000fc80003f0f070 */
[----:B------:R-:W-:-:S04]  /*6d00*/  SHF.R.U32.HI R0, RZ, 0x1f, R3 ;  /* 0x0000001fff007819 */ /* 0x000fc80000011603 */
[----:B------:R-:W-:-:S04]  /*6d10*/  LEA.HI.SX32 R0, R3, R0, 0x1c ;  /* 0x0000000003007211 */ /* 0x000fc800078fe2ff */
[----:B------:R-:W-:-:S04]  /*6d20*/  VIMNMX R203, RZ, R0, !PT ;  /* 0x00000000ffcb7248 */ /* 0x000fc80007fe0100 */
[----:B------:R-:W-:-:S13]  /*6d30*/  ISETP.GT.AND P1, PT, R184, R203, PT ;  /* 0x000000cbb800720c */ /* 0x000fda0003f24270 */
[----:B------:R-:W-:Y:S05]  /*6d40*/  @!P1 BRA `(.L_x_12056) ;  /* 0x0000019c00089947 */ /* 0x000fea0003800000 */
[----:B------:R0:W-:Y:S01]  /*6d50*/  STL.64 [R1+0x58], RZ ;  /* 0x000058ff01007387 */ /* 0x0001e20000100a00 */
[----:B------:R-:W-:Y:S01]  /*6d60*/  IMAD.U32 R32, RZ, RZ, UR44 ;  /* 0x0000002cff207e24 */ /* 0x000fe2000f8e00ff */
[----:B------:R-:W-:Y:S01]  /*6d70*/  UMOV UR4, 0xffffffff ;  /* 0xffffffff00047882 */ /* 0x000fe20000000000 */
[----:B--2---:R-:W-:Y:S02]  /*6d80*/  IMAD.U32 R39, RZ, RZ, UR44 ;  /* 0x0000002cff277e24 */ /* 0x004fe4000f8e00ff */
[----:B------:R-:W-:Y:S01]  /*6d90*/  IMAD.U32 R40, RZ, RZ, UR44 ;  /* 0x0000002cff287e24 */ /* 0x000fe2000f8e00ff */
[----:B------:R-:W-:Y:S01]  /*6da0*/  IADD3 R32, P0, R32, 0x78, RZ ;  /* 0x0000007820207810 */ /* 0x000fe20007f1e0ff */
[----:B------:R-:W-:Y:S01]  /*6db0*/  IMAD.U32 R24, RZ, RZ, UR44 ;  /* 0x0000002cff187e24 */ /* 0x000fe2000f8e00ff */
[----:B------:R-:W-:Y:S01]  /*6dc0*/  IADD3 R39, P1, R39, 0x70, RZ ;  /* 0x0000007027277810 */ /* 0x000fe20007f3e0ff */
[----:B------:R-:W-:Y:S01]  /*6dd0*/  IMAD.U32 R34, RZ, RZ, UR44 ;  /* 0x0000002cff227e24 */ /* 0x000fe2000f8e00ff */
[----:B------:R-:W-:Y:S01]  /*6de0*/  IADD3 R40, P3, R40, 0x60, RZ ;  /* 0x0000006028287810 */ /* 0x000fe20007f7e0ff */
[----:B------:R-:W-:Y:S01]  /*6df0*/  IMAD.X R43, RZ, RZ, UR45, P0 ;  /* 0x0000002dff2b7e24 */ /* 0x000fe200080e06ff */
[----:B------:R-:W-:Y:S01]  /*6e00*/  IADD3 R24, P4, R24, 0x58, RZ ;  /* 0x0000005818187810 */ /* 0x000fe20007f9e0ff */
[----:B------:R-:W-:Y:S01]  /*6e10*/  IMAD.X R46, RZ, RZ, UR45, P1 ;  /* 0x0000002dff2e7e24 */ /* 0x000fe200088e06ff */
[----:B------:R-:W-:Y:S01]  /*6e20*/  IADD3 R34, P2, R34, 0x68, RZ ;  /* 0x0000006822227810 */ /* 0x000fe20007f5e0ff */
[----:B------:R-:W-:-:S02]  /*6e30*/  IMAD.X R51, RZ, RZ, UR45, P3 ;  /* 0x0000002dff337e24 */ /* 0x000fc400098e06ff */
[----:B------:R-:W-:Y:S01]  /*6e40*/  IMAD.X R25, RZ, RZ, UR45, P4 ;  /* 0x0000002dff197e24 */ /* 0x000fe2000a0e06ff */
[----:B------:R-:W-:Y:S01]  /*6e50*/  IADD3.X R45, RZ, UR45, RZ, P2, !PT ;  /* 0x0000002dff2d7c10 */ /* 0x000fe200097fe4ff */
[----:B0-----:R-:W-:Y:S08]  /*6e60*/  BRA.DIV UR4, `(.L_x_12057) ;  /* 0x0000024604447947 */ /* 0x001ff0000b800000 */
[----:B------:R0:W1:Y:S02]  /*6e70*/  SHFL.IDX PT, R14, R225, RZ, 0x1f ;  /* 0x00001fffe10e7589 */ /* 0x00006400000e0000 */
.L_x_12371:
[----:B-1----:R-:W-:Y:S01]  /*6e80*/  LEA.HI R0, R14, R14, RZ, 0x1 ;  /* 0x0000000e0e007211 */ /* 0x002fe200078f08ff */
[C---:B------:R-:W-:Y:S01]  /*6e90*/  VIADD R26, R148.reuse, 0x18400 ;  /* 0x00018400941a7836 */ /* 0x040fe20000000000 */
[----:B------:R-:W-:Y:S01]  /*6ea0*/  STL.128 [R1+0x90], RZ ;  /* 0x000090ff01007387 */ /* 0x000fe20000100c00 */
[----:B------:R-:W-:Y:S01]  /*6eb0*/  VIADD R7, R148, 0x400 ;  /* 0x0000040094077836 */ /* 0x000fe20000000000 */
[----:B------:R-:W-:Y:S01]  /*6ec0*/  LOP3.LUT R3, R0, 0x1e, RZ, 0xc0, !PT ;  /* 0x0000001e00037812 */ /* 0x000fe200078ec0ff */
[----:B------:R-:W-:Y:S01]  /*6ed0*/  VIADD R0, R148, 0x1c400 ;  /* 0x0001c40094007836 */ /* 0x000fe20000000000 */
[----:B------:R-:W-:Y:S01]  /*6ee0*/  STL.128 [R1+0xa0], RZ ;  /* 0x0000a0ff01007387 */ /* 0x000fe20000100c00 */
[----:B------:R-:W-:Y:S01]  /*6ef0*/  IMAD.MOV.U32 R4, RZ, RZ, 0x1 ;  /* 0x00000001ff047424 */ /* 0x000fe200078e00ff */
[----:B------:R-:W-:Y:S01]  /*6f00*/  SHF.R.U32.HI R7, RZ, 0x4, R7 ;  /* 0x00000004ff077819 */ /* 0x000fe20000011607 */
[----:B------:R-:W-:Y:S01]  /*6f10*/  IMAD.IADD R3, R14, 0x1, -R3 ;  /* 0x000000010e037824 */ /* 0x000fe200078e0a03 */
[----:B------:R-:W-:Y:S01]  /*6f20*/  SHF.R.U32.HI R0, RZ, 0x4, R0 ;  /* 0x00000004ff007819 */ /* 0x000fe20000011600 */
[----:B------:R-:W-:Y:S01]  /*6f30*/  IMAD.MOV.U32 R5, RZ, RZ, RZ ;  /* 0x000000ffff057224 */ /* 0x000fe200078e00ff */
[----:B------:R-:W-:Y:S01]  /*6f40*/  LOP3.LUT R8, R7, 0x3fff, RZ, 0xc0, !PT ;  /* 0x00003fff07087812 */ /* 0x000fe200078ec0ff */
[----:B------:R-:W-:Y:S01]  /*6f50*/  IMAD R3, R3, 0x2000, R26 ;  /* 0x0000200003037824 */ /* 0x000fe200078e021a */
[----:B------:R-:W-:Y:S01]  /*6f60*/  LOP3.LUT R0, R0, 0x3fff, RZ, 0xc0, !PT ;  /* 0x00003fff00007812 */ /* 0x000fe200078ec0ff */
[----:B------:R-:W-:Y:S01]  /*6f70*/  IMAD.MOV.U32 R6, RZ, RZ, 0x1 ;  /* 0x00000001ff067424 */ /* 0x000fe200078e00ff */
[----:B------:R-:W-:Y:S01]  /*6f80*/  LOP3.LUT R8, R8, 0x3000000, RZ, 0xfc, !PT ;  /* 0x0300000008087812 */ /* 0x000fe200078efcff */
[----:B------:R-:W-:Y:S01]  /*6f90*/  IMAD.MOV.U32 R7, RZ, RZ, RZ ;  /* 0x000000ffff077224 */ /* 0x000fe200078e00ff */
[----:B------:R-:W-:Y:S01]  /*6fa0*/  SHF.R.U32.HI R3, RZ, 0x4, R3 ;  /* 0x00000004ff037819 */ /* 0x000fe20000011603 */
[----:B------:R-:W-:Y:S01]  /*6fb0*/  IMAD.MOV.U32 R9, RZ, RZ, 0x40000040 ;  /* 0x40000040ff097424 */ /* 0x000fe200078e00ff */
[----:B------:R-:W-:Y:S01]  /*6fc0*/  LOP3.LUT R0, R0, 0x10000, RZ, 0xfc, !PT ;  /* 0x0001000000007812 */ /* 0x000fe200078efcff */
[----:B------:R-:W-:Y:S01]  /*6fd0*/  STL.128 [R1+0xb0], RZ ;  /* 0x0000b0ff01007387 */ /* 0x000fe20000100c00 */
[----:B------:R-:W-:Y:S01]  /*6fe0*/  LOP3.LUT R3, R3, 0x3fff, RZ, 0xc0, !PT ;  /* 0x00003fff03037812 */ /* 0x000fe200078ec0ff */
[----:B------:R-:W-:Y:S01]  /*6ff0*/  IMAD.U32 R38, RZ, RZ, UR44 ;  /* 0x0000002cff267e24 */ /* 0x000fe2000f8e00ff */
[----:B------:R-:W-:Y:S01]  /*7000*/  LOP3.LUT P0, RZ, R26, 0x1bf, RZ, 0xc0, !PT ;  /* 0x000001bf1aff7812 */ /* 0x000fe2000780c0ff */
[----:B------:R1:W-:Y:S01]  /*7010*/  STL.128 [R1+0x60], R4 ;  /* 0x0000600401007387 */ /* 0x0003e20000100c00 */
[----:B------:R-:W-:Y:S01]  /*7020*/  LOP3.LUT R3, R3, 0x10000, RZ, 0xfc, !PT ;  /* 0x0001000003037812 */ /* 0x000fe200078efcff */
[----:B------:R-:W-:Y:S01]  /*7030*/  BSSY B6, `(.L_x_12058) ;  /* 0x000001d000067945 */ /* 0x000fe20003800000 */
[----:B------:R-:W-:Y:S01]  /*7040*/  IADD3 R38, P1, R38, 0x90, RZ ;  /* 0x0000009026267810 */ /* 0x000fe20007f3e0ff */
[----:B------:R2:W-:Y:S04]  /*7050*/  STL.64 [R1+0x80], R8 ;  /* 0x0000800801007387 */ /* 0x0005e80000100a00 */
[----:B------:R2:W-:Y:S01]  /*7060*/  STL.128 [R1+0xc0], RZ ;  /* 0x0000c0ff01007387 */ /* 0x0005e20000100c00 */
[----:B------:R-:W-:-:S03]  /*7070*/  IMAD.X R37, RZ, RZ, UR45, P1 ;  /* 0x0000002dff257e24 */ /* 0x000fc600088e06ff */
[----:B------:R2:W-:Y:S01]  /*7080*/  STL.128 [R1+0xd0], RZ ;  /* 0x0000d0ff01007387 */ /* 0x0005e20000100c00 */
[----:B-1----:R-:W-:-:S03]  /*7090*/  IMAD.MOV.U32 R6, RZ, RZ, R0 ;  /* 0x000000ffff067224 */ /* 0x002fc600078e0000 */
[----:B------:R2:W-:Y:S01]  /*70a0*/  STL.128 [R1+0xe0], RZ ;  /* 0x0000e0ff01007387 */ /* 0x0005e20000100c00 */
[----:B------:R-:W-:Y:S02]  /*70b0*/  IMAD.MOV.U32 R7, RZ, RZ, 0x40000040 ;  /* 0x40000040ff077424 */ /* 0x000fe400078e00ff */
[----:B------:R-:W-:Y:S02]  /*70c0*/  IMAD.MOV.U32 R4, RZ, RZ, R3 ;  /* 0x000000ffff047224 */ /* 0x000fe400078e0003 */
[----:B------:R-:W-:-:S05]  /*70d0*/  IMAD.MOV.U32 R5, RZ, RZ, 0x40000040 ;  /* 0x40000040ff057424 */ /* 0x000fca00078e00ff */
[----:B------:R2:W-:Y:S01]  /*70e0*/  STL.128 [R1+0x70], R4 ;  /* 0x0000700401007387 */ /* 0x0005e20000100c00 */
[----:B------:R-:W-:Y:S05]  /*70f0*/  @!P0 BRA `(.L_x_12059) ;  /* 0x0000000000408947 */ /* 0x000fea0003800000 */
[----:B------:R-:W-:Y:S01]  /*7100*/  MOV R0, 0x0 ;  /* 0x0000000000007802 */ /* 0x000fe20000000f00 */
[----:B------:R-:W-:Y:S01]  /*7110*/  ULDC.64 UR4, c[0x4][0xf0] ;  /* 0x01003c0000047ab9 */ /* 0x000fe20000000a00 */
[----:B------:R-:W-:Y:S01]  /*7120*/  ULDC.64 UR6, c[0x4][0xf8] ;  /* 0x01003e0000067ab9 */ /* 0x000fe20000000a00 */
[----:B--2---:R-:W-:Y:S01]  /*7130*/  IMAD.U32 R4, RZ, RZ, UR4 ;  /* 0x00000004ff047e24 */ /* 0x004fe2000f8e00ff */
[----:B------:R1:W2:Y:S01]  /*7140*/  LDC.64 R14, c[0x4][R0] ;  /* 0x01000000000e7b82 */ /* 0x0002a20000000a00 */
        /* <DEDUP_REMOVED lines=10> */
[----:B0-23-5:R-:W-:Y:S05]  /*71f0*/  CALL.ABS.NOINC R14 ;  /* 0x000000000e007343 */ /* 0x02dfea0003c00000 */
.L_x_12059:
[----:B------:R-:W-:Y:S05]  /*7200*/  BSYNC B6 ;  /* 0x0000000000067941 */ /* 0x000fea0003800000 */
.L_x_12058:
[----:B------:R-:W1:Y:S01]  /*7210*/  S2R R27, SR_TID.X ;  /* 0x00000000001b7919 */ /* 0x000e620000002100 */
[----:B------:R-:W4:Y:S01]  /*7220*/  LDC.64 R10, c[0x0][0x9d8] ;  /* 0x00027600ff0a7b82 */ /* 0x000f220000000a00 */
[----:B------:R-:W-:Y:S01]  /*7230*/  UIADD3 UR5, UP0, UR44, 0xf0, URZ ;  /* 0x000000f02c057890 */ /* 0x000fe2000ff1e03f */
[----:B--2---:R-:W-:Y:S01]  /*7240*/  IMAD.MOV.U32 R8, RZ, RZ, RZ ;  /* 0x000000ffff087224 */ /* 0x004fe200078e00ff */
[----:B------:R-:W-:Y:S01]  /*7250*/  STL.64 [R1+0x100], R24 ;  /* 0x0001001801007387 */ /* 0x000fe20000100a00 */
[----:B------:R-:W-:Y:S01]  /*7260*/  IMAD.U32 R0, RZ, RZ, UR44 ;  /* 0x0000002cff007e24 */ /* 0x000fe2000f8e00ff */
[----:B------:R-:W-:Y:S01]  /*7270*/  UIADD3.X UR6, URZ, UR45, URZ, UP0, !UPT ;  /* 0x0000002d3f067290 */ /* 0x000fe200087fe43f */
[----:B------:R-:W-:Y:S01]  /*7280*/  IMAD.U32 R41, RZ, RZ, UR44 ;  /* 0x0000002cff297e24 */ /* 0x000fe2000f8e00ff */
[----:B------:R-:W-:Y:S01]  /*7290*/  UIADD3 UR4, UP0, UR44, 0x13c, URZ ;  /* 0x0000013c2c047890 */ /* 0x000fe2000ff1e03f */
[----:B------:R-:W2:Y:S01]  /*72a0*/  LDC.64 R20, c[0x0][0x9e0] ;  /* 0x00027800ff147b82 */ /* 0x000ea20000000a00 */
[----:B------:R-:W-:Y:S01]  /*72b0*/  IMAD.U32 R12, RZ, RZ, UR5 ;  /* 0x00000005ff0c7e24 */ /* 0x000fe2000f8e00ff */
[----:B------:R-:W-:Y:S01]  /*72c0*/  STL.64 [R1+0xf0], R218 ;  /* 0x0000f0da01007387 */ /* 0x000fe20000100a00 */
[----:B------:R-:W-:Y:S01]  /*72d0*/  UIADD3.X UR5, URZ, UR45, URZ, UP0, !UPT ;  /* 0x0000002d3f057290 */ /* 0x000fe200087fe43f */
[----:B------:R-:W-:Y:S01]  /*72e0*/  IMAD.U32 R13, RZ, RZ, UR6 ;  /* 0x00000006ff0d7e24 */ /* 0x000fe2000f8e00ff */
[----:B------:R-:W-:Y:S01]  /*72f0*/  IADD3 R41, P3, R41, 0x108, RZ ;  /* 0x0000010829297810 */ /* 0x000fe20007f7e0ff */
[----:B------:R-:W-:Y:S01]  /*7300*/  IMAD.U32 R14, RZ, RZ, UR4 ;  /* 0x00000004ff0e7e24 */ /* 0x000fe2000f8e00ff */
[----:B------:R-:W-:Y:S01]  /*7310*/  STL.U8 [R1+0x108], RZ ;  /* 0x000108ff01007387 */ /* 0x000fe20000100000 */
[----:B------:R-:W0:Y:S01]  /*7320*/  LDC.64 R48, c[0x0][0x9e8] ;  /* 0x00027a00ff307b82 */ /* 0x000e220000000a00 */
[----:B------:R-:W-:Y:S01]  /*7330*/  IMAD.U32 R15, RZ, RZ, UR5 ;  /* 0x00000005ff0f7e24 */ /* 0x000fe2000f8e00ff */
[----:B------:R-:W-:Y:S01]  /*7340*/  ULDC UR4, c[0x0][0x3f4] ;  /* 0x0000fd0000047ab9 */ /* 0x000fe20000000800 */
[----:B------:R-:W-:Y:S01]  /*7350*/  STL.64 [R1+0xf8], R12 ;  /* 0x0000f80c01007387 */ /* 0x000fe20000100a00 */
[----:B------:R-:W-:Y:S01]  /*7360*/  ISETP.LT.AND P0, PT, RZ, UR4, PT ;  /* 0x00000004ff007c0c */ /* 0x000fe2000bf01270 */
[----:B------:R-:W-:-:S02]  /*7370*/  IMAD.U32 R3, RZ, RZ, UR44 ;  /* 0x0000002cff037e24 */ /* 0x000fc4000f8e00ff */
[----:B------:R-:W-:Y:S01]  /*7380*/  STL.64 [R1+0x140], R14 ;  /* 0x0001400e01007387 */ /* 0x000fe20000100a00 */
[----:B------:R-:W3:Y:S01]  /*7390*/  LDC R6, c[0x0][0x450] ;  /* 0x00011400ff067b82 */ /* 0x000ee20000000800 */
[----:B----4-:R-:W-:Y:S02]  /*73a0*/  IMAD.MOV.U32 R30, RZ, RZ, R11 ;  /* 0x000000ffff1e7224 */ /* 0x010fe400078e000b */
[----:B------:R-:W-:Y:S02]  /*73b0*/  IMAD.MOV.U32 R7, RZ, RZ, R10 ;  /* 0x000000ffff077224 */ /* 0x000fe400078e000a */
[----:B------:R-:W-:Y:S02]  /*73c0*/  IMAD.X R54, RZ, RZ, UR45, P3 ;  /* 0x0000002dff367e24 */ /* 0x000fe400098e06ff */
[----:B-1----:R-:W-:Y:S01]  /*73d0*/  VIADD R217, R27, 0xffffff80 ;  /* 0xffffff801bd97836 */ /* 0x002fe20000000000 */
[----:B------:R-:W3:Y:S01]  /*73e0*/  LDC.64 R4, c[0x0][0x448] ;  /* 0x00011200ff047b82 */ /* 0x000ee20000000a00 */
[----:B--2---:R-:W-:-:S02]  /*73f0*/  IMAD.MOV.U32 R9, RZ, RZ, R21 ;  /* 0x000000ffff097224 */ /* 0x004fc400078e0015 */
[----:B------:R-:W-:Y:S01]  /*7400*/  IMAD.MOV.U32 R31, RZ, RZ, R20 ;  /* 0x000000ffff1f7224 */ /* 0x000fe200078e0014 */
[----:B------:R-:W-:Y:S01]  /*7410*/  STL [R1+0x10c], R217 ;  /* 0x00010cd901007387 */ /* 0x000fe20000100800 */
[----:B0-----:R-:W-:-:S03]  /*7420*/  IMAD.MOV.U32 R10, RZ, RZ, R48 ;  /* 0x000000ffff0a7224 */ /* 0x001fc600078e0030 */
[----:B------:R0:W-:Y:S01]  /*7430*/  STL.128 [R1+0x110], R28 ;  /* 0x0001101c01007387 */ /* 0x0001e20000100c00 */
[----:B------:R-:W-:-:S05]  /*7440*/  IMAD.MOV.U32 R11, RZ, RZ, R49 ;  /* 0x000000ffff0b7224 */ /* 0x000fca00078e0031 */
[----:B------:R1:W-:Y:S04]  /*7450*/  STL.128 [R1+0x120], R8 ;  /* 0x0001200801007387 */ /* 0x0003e80000100c00 */
[----:B---3--:R1:W-:Y:S01]  /*7460*/  STL.128 [R1+0x130], R4 ;  /* 0x0001300401007387 */ /* 0x0083e20000100c00 */
[----:B0-----:R-:W-:Y:S01]  /*7470*/  IMAD.U32 R29, RZ, RZ, UR44 ;  /* 0x0000002cff1d7e24 */ /* 0x001fe2000f8e00ff */
[----:B------:R-:W-:Y:S02]  /*7480*/  IADD3 R31, P1, R0, 0x140, RZ ;  /* 0x00000140001f7810 */ /* 0x000fe40007f3e0ff */
[----:B------:R-:W-:Y:S02]  /*7490*/  IADD3 R30, P2, R3, 0x10c, RZ ;  /* 0x0000010c031e7810 */ /* 0x000fe40007f5e0ff */
[----:B------:R-:W-:Y:S01]  /*74a0*/  IADD3 R29, P4, R29, 0xf8, RZ ;  /* 0x000000f81d1d7810 */ /* 0x000fe20007f9e0ff */
[----:B------:R-:W-:Y:S01]  /*74b0*/  IMAD.X R52, RZ, RZ, UR45, P1 ;  /* 0x0000002dff347e24 */ /* 0x000fe200088e06ff */
[----:B------:R-:W-:-:S03]  /*74c0*/  IADD3.X R49, RZ, UR45, RZ, P2, !PT ;  /* 0x0000002dff317c10 */ /* 0x000fc600097fe4ff */
[----:B------:R-:W-:Y:S01]  /*74d0*/  IMAD.X R48, RZ, RZ, UR45, P4 ;  /* 0x0000002dff307e24 */ /* 0x000fe2000a0e06ff */
[----:B------:R-:W-:Y:S07]  /*74e0*/  @P0 BRA `(.L_x_12060) ;  /* 0x0000000000400947 */ /* 0x000fee0003800000 */
[----:B------:R-:W-:-:S04]  /*74f0*/  ULEA.HI UR4, UR37, UR37, URZ, 0x1 ;  /* 0x0000002525047291 */ /* 0x000fc8000f8f083f */
[----:B------:R-:W-:-:S04]  /*7500*/  ULOP3.LUT UR4, UR4, 0xfffffffe, URZ, 0xc0, !UPT ;  /* 0xfffffffe04047892 */ /* 0x000fc8000f8ec03f */
[----:B------:R-:W-:-:S06]  /*7510*/  UIADD3 UR4, UR37, -UR4, URZ ;  /* 0x8000000425047290 */ /* 0x000fcc000fffe03f */
[----:B------:R-:W-:-:S05]  /*7520*/  IMAD.U32 R3, RZ, RZ, UR4 ;  /* 0x00000004ff037e24 */ /* 0x000fca000f8e00ff */
[----:B------:R-:W-:-:S04]  /*7530*/  SHF.L.U32 R3, R3, 0x1f, RZ ;  /* 0x0000001f03037819 */ /* 0x000fc800000006ff */
[----:B------:R0:W2:Y:S03]  /*7540*/  SYNCS.PHASECHK.TRANS64.TRYWAIT P0, [R148+URZ+0x22800], R3 ;  /* 0x02280003940075a7 */ /* 0x0000a6000800017f */
[----:B--2---:R-:W-:Y:S05]  /*7550*/  @!P0 NANOSLEEP.SYNCS 0x989680 ;  /* 0x009896800000895d */ /* 0x004fea0003900000 */
[----:B------:R-:W2:Y:S01]  /*7560*/  @!P0 SYNCS.PHASECHK.TRANS64 P0, [R148+URZ+0x22800], R3 ;  /* 0x02280003940085a7 */ /* 0x000ea2000800007f */
[----:B------:R-:W-:Y:S04]  /*7570*/  BSSY B0, `(.L_x_12061) ;  /* 0x0000006000007945 */ /* 0x000fe80003800000 */
[----:B--2---:R-:W-:Y:S05]  /*7580*/  @P0 BRA `(.L_x_12062) ;  /* 0x0000000000100947 */ /* 0x004fea0003800000 */
.L_x_12063:
[----:B--2---:R2:W3:Y:S02]  /*7590*/  SYNCS.PHASECHK.TRANS64.TRYWAIT P0, [R148+URZ+0x22800], R3 ;  /* 0x02280003940075a7 */ /* 0x0044e4000800017f */
[----:B---3--:R-:W-:Y:S05]  /*75a0*/  @!P0 NANOSLEEP.SYNCS 0x989680 ;  /* 0x009896800000895d */ /* 0x008fea0003900000 */
[----:B------:R-:W3:Y:S02]  /*75b0*/  @!P0 SYNCS.PHASECHK.TRANS64 P0, [R148+URZ+0x22800], R3 ;  /* 0x02280003940085a7 */ /* 0x000ee4000800007f */
[----:B---3--:R-:W-:Y:S05]  /*75c0*/  @!P0 BRA `(.L_x_12063) ;  /* 0xfffffffc00f08947 */ /* 0x008fea000383ffff */
.L_x_12062:
[----:B------:R-:W-:Y:S05]  /*75d0*/  BSYNC B0 ;  /* 0x0000000000007941 */ /* 0x000fea0003800000 */
.L_x_12061:
[----:B------:R-:W-:Y:S05]  /*75e0*/  BRA `(.L_x_12064) ;  /* 0x0000002c008c7947 */ /* 0x000fea0003800000 */
.L_x_12060:
[----:B------:R-:W-:Y:S01]  /*75f0*/  LOP3.LUT P0, RZ, R26, 0x3ff, RZ, 0xc0, !PT ;  /* 0x000003ff1aff7812 */ /* 0x000fe2000780c0ff */
[----:B------:R-:W-:Y:S01]  /*7600*/  ULDC.64 UR4, c[0x0][0x3f8] ;  /* 0x0000fe0000047ab9 */ /* 0x000fe20000000a00 */
[----:B-1---5:R-:W-:Y:S01]  /*7610*/  SHF.R.S32.HI R5, RZ, 0x1f, R2 ;  /* 0x0000001fff057819 */ /* 0x022fe20000011402 */
        /* <DEDUP_REMOVED lines=27> */
.L_x_12066:
[----:B------:R-:W-:Y:S05]  /*77d0*/  BSYNC B6 ;  /* 0x0000000000067941 */ /* 0x000fea0003800000 */
.L_x_12065:
[----:B------:R-:W2:Y:S01]  /*77e0*/  LDL R25, [R1+0x50] ;  /* 0x0000500001197983 */ /* 0x000ea20000100800 */
[----:B------:R-:W-:Y:S01]  /*77f0*/  ULDC.U8 UR4, c[0x0][0x410] ;  /* 0x0001040000047ab9 */ /* 0x000fe20000000000 */
[----:B------:R-:W-:Y:S01]  /*7800*/  BSSY B0, `(.L_x_12067) ;  /* 0x00002b9000007945 */ /* 0x000fe20003800000 */
[----:B------:R-:W-:Y:S01]  /*7810*/  ISETP.NE.AND P0, PT, RZ, UR4, PT ;  /* 0x00000004ff007c0c */ /* 0x000fe2000bf05270 */
[----:B--2---:R-:W-:-:S12]  /*7820*/  IMAD R25, R25, 0x80, R152 ;  /* 0x0000008019197824 */ /* 0x004fd800078e0298 */
[----:B------:R-:W-:Y:S05]  /*7830*/  @!P0 BRA `(.L_x_12068) ;  /* 0x0000001400908947 */ /* 0x000fea0003800000 */
        /* <DEDUP_REMOVED lines=34> */
.L_x_12377:
        /* <DEDUP_REMOVED lines=8> */
[----:B------:R-:W-:Y:S01]  /*7ae0*/  ULDC UR4, c[0x0][0x3f4] ;  /* 0x0000fd0000047ab9 */ /* 0x000fe20000000800 */
[----:B------:R-:W-:Y:S02]  /*7af0*/  CS2R R56, SRZ ;  /* 0x0000000000387805 */ /* 0x000fe4000001ff00 */
[----:B------:R-:W-:Y:S02]  /*7b00*/  ISETP.GE.AND P3, PT, R155, UR4, PT ;  /* 0x000000049b007c0c */ /* 0x000fe4000bf66270 */
[----:B------:R-:W-:Y:S01]  /*7b10*/  ISETP.GE.AND P2, PT, R22, UR4, PT ;  /* 0x0000000416007c0c */ /* 0x000fe2000bf46270 */
[----:B---3--:R-:W-:Y:S01]  /*7b20*/  IMAD.MOV.U32 R15, RZ, RZ, R5 ;  /* 0x000000ffff0f7224 */ /* 0x008fe200078e0005 */
[----:B------:R-:W-:-:S09]  /*7b30*/  CS2R R58, SRZ ;  /* 0x00000000003a7805 */ /* 0x000fd2000001ff00 */
[C---:B------:R-:W-:Y:S01]  /*7b40*/  @!P3 IMAD.SHL.U32 R13, R155.reuse, 0x2, RZ ;  /* 0x000000029b0db824 */ /* 0x040fe200078e00ff */
[----:B------:R-:W-:Y:S01]  /*7b50*/  @!P3 SHF.L.U64.HI R24, R155, 0x1, R221 ;  /* 0x000000019b18b819 */ /* 0x000fe200000102dd */
[----:B-12---:R-:W-:-:S03]  /*7b60*/  @!P2 IMAD.WIDE R8, R22, 0x2, R2 ;  /* 0x000000021608a825 */ /* 0x006fc600078e0202 */
[-C--:B------:R-:W-:Y:S02]  /*7b70*/  @!P3 IADD3 R2, P0, R2, R13.reuse, RZ ;  /* 0x0000000d0202b210 */ /* 0x080fe40007f1e0ff */
[----:B----4-:R-:W-:Y:S02]  /*7b80*/  @!P3 IADD3 R12, P1, R14, R13, RZ ;  /* 0x0000000d0e0cb210 */ /* 0x010fe40007f3e0ff */
[----:B------:R-:W-:Y:S02]  /*7b90*/  CS2R R20, SRZ ;  /* 0x0000000000147805 */ /* 0x000fe4000001ff00 */
[----:B------:R-:W-:Y:S01]  /*7ba0*/  CS2R R26, SRZ ;  /* 0x00000000001a7805 */ /* 0x000fe2000001ff00 */
[----:B------:R-:W-:Y:S01]  /*7bb0*/  @!P2 IMAD.WIDE R10, R22, 0x2, R14 ;  /* 0x00000002160aa825 */ /* 0x000fe200078e020e */
[----:B------:R1:W5:Y:S03]  /*7bc0*/  @!P2 LD.E.64 R56, desc[UR42][R8.64] ;  /* 0x0000002a0838a980 */ /* 0x000366000c101b00 */
[--C-:B------:R-:W-:Y:S01]  /*7bd0*/  @!P3 IMAD.X R3, R3, 0x1, R24.reuse, P0 ;  /* 0x000000010303b824 */ /* 0x100fe200000e0618 */
[----:B------:R1:W5:Y:S01]  /*7be0*/  @!P2 LD.E.64 R58, desc[UR42][R10.64] ;  /* 0x0000002a0a3aa980 */ /* 0x000362000c101b00 */
[----:B------:R-:W-:-:S03]  /*7bf0*/  @!P3 IMAD.X R13, R5, 0x1, R24, P1 ;  /* 0x00000001050db824 */ /* 0x000fc600008e0618 */
[----:B------:R1:W5:Y:S04]  /*7c00*/  @!P3 LD.E.64 R20, desc[UR42][R2.64] ;  /* 0x0000002a0214b980 */ /* 0x000368000c101b00 */
[----:B------:R1:W5:Y:S02]  /*7c10*/  @!P3 LD.E.64 R26, desc[UR42][R12.64] ;  /* 0x0000002a0c1ab980 */ /* 0x000364000c101b00 */
.L_x_12071:
[----:B------:R-:W-:Y:S05]  /*7c20*/  BSYNC B1 ;  /* 0x0000000000017941 */ /* 0x000fea0003800000 */
.L_x_12070:
[----:B---3-5:R-:W-:Y:S01]  /*7c30*/  IMAD.MOV.U32 R5, RZ, RZ, R56 ;  /* 0x000000ffff057224 */ /* 0x028fe200078e0038 */
[----:B------:R-:W-:Y:S01]  /*7c40*/  UMOV UR4, 0xffffffff ;  /* 0xffffffff00047882 */ /* 0x000fe20000000000 */
[----:B-1----:R-:W-:Y:S02]  /*7c50*/  IMAD.MOV.U32 R8, RZ, RZ, R57 ;  /* 0x000000ffff087224 */ /* 0x002fe400078e0039 */
[----:B--2---:R-:W-:Y:S02]  /*7c60*/  IMAD.MOV.U32 R2, RZ, RZ, R20 ;  /* 0x000000ffff027224 */ /* 0x004fe400078e0014 */
        /* <DEDUP_REMOVED lines=18> */
.L_x_12383:
[----:B------:R-:W-:Y:S01]  /*7d90*/  VIADD R25, R25, 0x40 ;  /* 0x0000004019197836 */ /* 0x000fe20000000000 */
[----:B------:R-:W-:Y:S01]  /*7da0*/  BSSY B1, `(.L_x_12073) ;  /* 0x000001a000017945 */ /* 0x000fe20003800000 */
        /* <DEDUP_REMOVED lines=9> */
[----:B0-----:R-:W-:Y:S01]  /*7e40*/  IMAD.MOV.U32 R15, RZ, RZ, R5 ;  /* 0x000000ffff0f7224 */ /* 0x001fe200078e0005 */
[----:B------:R-:W-:-:S09]  /*7e50*/  CS2R R12, SRZ ;  /* 0x00000000000c7805 */ /* 0x000fd2000001ff00 */
[C---:B------:R-:W-:Y:S01]  /*7e60*/  @!P3 IMAD.SHL.U32 R9, R155.reuse, 0x2, RZ ;  /* 0x000000029b09b824 */ /* 0x040fe200078e00ff */
[----:B-1----:R-:W-:Y:S01]  /*7e70*/  @!P3 SHF.L.U64.HI R0, R155, 0x1, R221 ;  /* 0x000000019b00b819 */ /* 0x002fe200000102dd */
[----:B--23--:R-:W-:-:S03]  /*7e80*/  @!P2 IMAD.WIDE R6, R22, 0x2, R2 ;  /* 0x000000021606a825 */ /* 0x00cfc600078e0202 */
        /* <DEDUP_REMOVED lines=11> */
.L_x_12074:
[----:B------:R-:W-:Y:S05]  /*7f40*/  BSYNC B1 ;  /* 0x0000000000017941 */ /* 0x000fea0003800000 */
.L_x_12073:
[----:B------:R-:W-:Y:S01]  /*7f50*/  ULEA.HI UR4, UR37, UR37, URZ, 0x1 ;  /* 0x0000002525047291 */ /* 0x000fe2000f8f083f */
[----:B------:R-:W-:Y:S03]  /*7f60*/  BSSY B1, `(.L_x_12075) ;  /* 0x0000007000017945 */ /* 0x000fe60003800000 */
[----:B------:R-:W-:-:S04]  /*7f70*/  ULOP3.LUT UR4, UR4, 0xfffffffe, URZ, 0xc0, !UPT ;  /* 0xfffffffe04047892 */ /* 0x000fc8000f8ec03f */
[----:B------:R-:W-:-:S06]  /*7f80*/  UIADD3 UR4, UR37, -UR4, URZ ;  /* 0x8000000425047290 */ /* 0x000fcc000fffe03f */
[----:B0-2---:R-:W-:-:S05]  /*7f90*/  IMAD.U32 R3, RZ, RZ, UR4 ;  /* 0x00000004ff037e24 */ /* 0x005fca000f8e00ff */
[----:B------:R-:W-:-:S04]  /*7fa0*/  SHF.L.U32 R3, R3, 0x1f, RZ ;  /* 0x0000001f03037819 */ /* 0x000fc800000006ff */
[----:B------:R-:W0:Y:S02]  /*7fb0*/  SYNCS.PHASECHK.TRANS64.TRYWAIT P0, [R148+URZ+0x22800], R3 ;  /* 0x02280003940075a7 */ /* 0x000e24000800017f */
[----:B0-----:R-:W-:Y:S05]  /*7fc0*/  @!P0 BRA `(.L_x_12076) ;  /* 0x0000023400f48947 */ /* 0x001fea0003800000 */
.L_x_12384:
[----:B------:R-:W-:Y:S05]  /*7fd0*/  BSYNC B1 ;  /* 0x0000000000017941 */ /* 0x000fea0003800000 */
.L_x_12075:
[----:B-1----:R-:W2:Y:S01]  /*7fe0*/  LDL R4, [R1+0x50] ;  /* 0x0000500001047983 */ /* 0x002ea20000100800 */
[C---:B------:R-:W-:Y:S01]  /*7ff0*/  IMAD.SHL.U32 R0, R215.reuse, 0x40, RZ ;  /* 0x00000040d7007824 */ /* 0x040fe200078e00ff */
[----:B------:R-:W-:Y:S01]  /*8000*/  LOP3.LUT P1, RZ, R215, 0x4, RZ, 0xc0, !PT ;  /* 0x00000004d7ff7812 */ /* 0x000fe2000782c0ff */
[----:B---3-5:R-:W-:Y:S01]  /*8010*/  IMAD.MOV.U32 R2, RZ, RZ, R9 ;  /* 0x000000ffff027224 */ /* 0x028fe200078e0009 */
[----:B------:R-:W-:Y:S01]  /*8020*/  BSSY B1, `(.L_x_12077) ;  /* 0x000007f000017945 */ /* 0x000fe20003800000 */
[----:B------:R-:W-:Y:S01]  /*8030*/  IMAD.MOV.U32 R5, RZ, RZ, R25 ;  /* 0x000000ffff057224 */ /* 0x000fe200078e0019 */
[----:B0-----:R-:W-:Y:S01]  /*8040*/  LOP3.LUT R3, R0, 0x1c0, RZ, 0xc0, !PT ;  /* 0x000001c000037812 */ /* 0x001fe200078ec0ff */
[----:B------:R-:W-:-:S03]  /*8050*/  IMAD.MOV.U32 R6, RZ, RZ, R10 ;  /* 0x000000ffff067224 */ /* 0x000fc600078e000a */
[----:B------:R-:W-:Y:S02]  /*8060*/  LOP3.LUT R0, R3, 0x18, R16, 0xf8, !PT ;  /* 0x0000001803007812 */ /* 0x000fe400078ef810 */
[----:B------:R-:W-:Y:S02]  /*8070*/  SHF.R.U32.HI R3, RZ, 0x3, R3 ;  /* 0x00000003ff037819 */ /* 0x000fe40000011603 */
[----:B------:R-:W-:Y:S01]  /*8080*/  PRMT R68, R5, 0x7610, R68 ;  /* 0x0000761005447816 */ /* 0x000fe20000000044 */
[----:B------:R-:W-:Y:S01]  /*8090*/  IMAD.MOV.U32 R5, RZ, RZ, R12 ;  /* 0x000000ffff057224 */ /* 0x000fe200078e000c */
[----:B------:R-:W-:Y:S01]  /*80a0*/  LOP3.LUT R3, R0, R3, RZ, 0x3c, !PT ;  /* 0x0000000300037212 */ /* 0x000fe200078e3cff */
[----:B------:R-:W-:Y:S01]  /*80b0*/  IMAD.MOV.U32 R0, RZ, RZ, R8 ;  /* 0x000000ffff007224 */ /* 0x000fe200078e0008 */
[----:B----4-:R-:W-:Y:S01]  /*80c0*/  PRMT R14, R6, 0x7610, R14 ;  /* 0x00007610060e7816 */ /* 0x010fe2000000000e */
[----:B------:R-:W-:Y:S01]  /*80d0*/  IMAD.MOV.U32 R6, RZ, RZ, R13 ;  /* 0x000000ffff067224 */ /* 0x000fe200078e000d */
[----:B------:R-:W-:Y:S01]  /*80e0*/  PRMT R69, R5, 0x7610, R69 ;  /* 0x0000761005457816 */ /* 0x000fe20000000045 */
[----:B------:R-:W-:-:S05]  /*80f0*/  IMAD R3, R204, 0x200, R3 ;  /* 0x00000200cc037824 */ /* 0x000fca00078e0203 */
[----:B------:R-:W-:Y:S02]  /*8100*/  LEA R148, R3, R148, 0x1 ;  /* 0x0000009403947211 */ /* 0x000fe400078e08ff */
[----:B------:R-:W-:Y:S01]  /*8110*/  PRMT R3, R2, 0x7610, R3 ;  /* 0x0000761002037816 */ /* 0x000fe20000000003 */
[----:B------:R-:W-:Y:S02]  /*8120*/  IMAD.MOV.U32 R2, RZ, RZ, R24 ;  /* 0x000000ffff027224 */ /* 0x000fe400078e0018 */
[----:B------:R-:W-:Y:S01]  /*8130*/  VIADD R7, R148, 0x18400 ;  /* 0x0001840094077836 */ /* 0x000fe20000000000 */
[----:B------:R-:W-:Y:S02]  /*8140*/  PRMT R3, R3, 0x5410, R6 ;  /* 0x0000541003037816 */ /* 0x000fe40000000006 */
[----:B------:R-:W-:Y:S01]  /*8150*/  PRMT R0, R0, 0x5410, R2 ;  /* 0x0000541000007816 */ /* 0x000fe20000000002 */
[----:B------:R-:W-:Y:S02]  /*8160*/  VIADD R2, R148, 0x18440 ;  /* 0x0001844094027836 */ /* 0x000fe40000000000 */
[----:B------:R-:W-:-:S02]  /*8170*/  @P1 VIADD R2, R7, 0xffffffc0 ;  /* 0xffffffc007021836 */ /* 0x000fc40000000000 */
[----:B--2---:R-:W-:-:S05]  /*8180*/  IMAD R4, R4, -0x80, R28 ;  /* 0xffffff8004047824 */ /* 0x004fca00078e021c */
[----:B------:R-:W-:Y:S01]  /*8190*/  VIMNMX R65, R4, 0x80, PT ;  /* 0x0000008004417848 */ /* 0x000fe20003fe0100 */
[----:B------:R-:W-:-:S03]  /*81a0*/  IMAD.MOV.U32 R4, RZ, RZ, R11 ;  /* 0x000000ffff047224 */ /* 0x000fc600078e000b */
        /* <DEDUP_REMOVED lines=54> */
.L_x_12080:
[----:B------:R-:W-:Y:S05]  /*8510*/  BSYNC B2 ;  /* 0x0000000000027941 */ /* 0x000fea0003800000 */
.L_x_12079:
[----:B------:R-:W-:Y:S05]  /*8520*/  @P1 BRA `(.L_x_12078) ;  /* 0x0000000000b81947 */ /* 0x000fea0003800000 */
[----:B0-----:R-:W0:Y:S01]  /*8530*/  LDS.128 R4, [R2] ;  /* 0x0000000002047984 */ /* 0x001e220000000c00 */
[----:B------:R-:W-:Y:S02]  /*8540*/  SHF.R.U32.HI R56, RZ, 0x10, R27 ;  /* 0x00000010ff387819 */ /* 0x000fe4000001161b */
[--C-:B------:R-:W-:Y:S02]  /*8550*/  SHF.R.U32.HI R50, RZ, 0x10, R21.reuse ;  /* 0x00000010ff327819 */ /* 0x100fe40000011615 */
        /* <DEDUP_REMOVED lines=8> */
[C---:B------:R-:W-:Y:S02]  /*85e0*/  PRMT R28, R67.reuse, 0x5432, R28 ;  /* 0x00005432431c7816 */ /* 0x040fe4000000001c */
[----:B------:R-:W-:Y:S02]  /*85f0*/  PRMT R55, R67, 0x5410, R55 ;  /* 0x0000541043377816 */ /* 0x000fe40000000037 */
[C---:B0-----:R-:W-:Y:S01]  /*8600*/  LOP3.LUT R21, R6.reuse, 0xffff0000, RZ, 0xc0, !PT ;  /* 0xffff000006157812 */ /* 0x041fe200078ec0ff */
        /* <DEDUP_REMOVED lines=32> */
.L_x_12078:
[----:B------:R-:W-:Y:S05]  /*8810*/  BSYNC B1 ;  /* 0x0000000000017941 */ /* 0x000fea0003800000 */
.L_x_12077:
[----:B------:R-:W-:-:S13]  /*8820*/  ISETP.GE.AND P0, PT, R190, R65, PT ;  /* 0x00000041be00720c */ /* 0x000fda0003f06270 */
[----:B------:R-:W-:Y:S05]  /*8830*/  @P0 BRA `(.L_x_12081) ;  /* 0x0000001800d40947 */ /* 0x000fea0003800000 */
[----:B01----:R-:W0:Y:S01]  /*8840*/  LDC R4, c[0x0][0x3f4] ;  /* 0x0000fd00ff047b82 */ /* 0x003e220000000800 */
[----:B------:R-:W-:Y:S01]  /*8850*/  BSSY B1, `(.L_x_12082) ;  /* 0x0000032000017945 */ /* 0x000fe20003800000 */
[-C--:B0-----:R-:W-:Y:S02]  /*8860*/  ISETP.GE.AND P0, PT, R22, R4.reuse, PT ;  /* 0x000000041600720c */ /* 0x081fe40003f06270 */
[----:B------:R-:W-:-:S11]  /*8870*/  ISETP.GE.AND P1, PT, R155, R4, PT ;  /* 0x000000049b00720c */ /* 0x000fd60003f26270 */
[----:B------:R-:W-:Y:S05]  /*8880*/  @P0 BRA `(.L_x_12083) ;  /* 0x0000000000b80947 */ /* 0x000fea0003800000 */
[----:B------:R-:W0:Y:S01]  /*8890*/  LDS.128 R4, [R148+0x1a400] ;  /* 0x01a4000094047984 */ /* 0x000e220000000c00 */
[----:B------:R-:W-:Y:S02]  /*88a0*/  SHF.R.U64 R24, R24, 0x10, R25 ;  /* 0x0000001018187819 */ /* 0x000fe40000001219 */
[----:B------:R-:W-:Y:S02]  /*88b0*/  SHF.R.U32.HI R28, RZ, 0x10, R13 ;  /* 0x00000010ff1c7819 */ /* 0x000fe4000001160d */
[----:B------:R-:W-:Y:S02]  /*88c0*/  SHF.R.U32.HI R25, RZ, 0x10, R25 ;  /* 0x00000010ff197819 */ /* 0x000fe40000011619 */
[----:B------:R-:W-:Y:S02]  /*88d0*/  PRMT R28, R3, 0x5432, R28 ;  /* 0x00005432031c7816 */ /* 0x000fe4000000001c */
[----:B------:R-:W-:Y:S02]  /*88e0*/  PRMT R25, R68, 0x5410, R25 ;  /* 0x0000541044197816 */ /* 0x000fe40000000019 */
[----:B------:R-:W-:Y:S01]  /*88f0*/  SHF.R.U64 R27, R12, 0x10, R13 ;  /* 0x000000100c1b7819 */ /* 0x000fe2000000120d */
[----:B------:R-:W-:Y:S01]  /*8900*/  IMAD.U32 R50, R28, 0x10000, RZ ;  /* 0x000100001c327824 */ /* 0x000fe200078e00ff */
[----:B------:R-:W-:Y:S01]  /*8910*/  PRMT R24, R0, 0x5432, R24 ;  /* 0x0000543200187816 */ /* 0x000fe20000000018 */
[----:B------:R-:W-:Y:S01]  /*8920*/  IMAD.U32 R26, R25, 0x10000, RZ ;  /* 0x00010000191a7824 */ /* 0x000fe200078e00ff */
[----:B------:R-:W-:-:S02]  /*8930*/  LOP3.LUT R28, R28, 0xffff0000, RZ, 0xc0, !PT ;  /* 0xffff00001c1c7812 */ /* 0x000fc400078ec0ff */
[----:B------:R-:W-:Y:S02]  /*8940*/  LOP3.LUT R25, R25, 0xffff0000, RZ, 0xc0, !PT ;  /* 0xffff000019197812 */ /* 0x000fe400078ec0ff */
[----:B------:R-:W-:Y:S02]  /*8950*/  PRMT R27, R69, 0x5410, R27 ;  /* 0x00005410451b7816 */ /* 0x000fe4000000001b */
[C---:B0-----:R-:W-:Y:S01]  /*8960*/  LOP3.LUT R13, R6.reuse, 0xffff0000, RZ, 0xc0, !PT ;  /* 0xffff0000060d7812 */ /* 0x041fe200078ec0ff */
        /* <DEDUP_REMOVED lines=12> */
[CC--:B------:R-:W-:Y:S01]  /*8a30*/  FMUL.FTZ R55, R21.reuse, R28.reuse ;  /* 0x0000001c15377220 */ /* 0x0c0fe20000410000 */
        /* <DEDUP_REMOVED lines=19> */
.L_x_12083:
[----:B------:R-:W-:Y:S05]  /*8b70*/  BSYNC B1 ;  /* 0x0000000000017941 */ /* 0x000fea0003800000 */
.L_x_12082:
[----:B------:R-:W-:Y:S05]  /*8b80*/  @P1 BRA `(.L_x_12081) ;  /* 0x0000001800001947 */ /* 0x000fea0003800000 */
[----:B0-----:R-:W0:Y:S01]  /*8b90*/  LDS.128 R4, [R2+0x2000] ;  /* 0x0020000002047984 */ /* 0x001e220000000c00 */
[----:B------:R-:W-:Y:S02]  /*8ba0*/  SHF.R.U64 R13, R8, 0x10, R9 ;  /* 0x00000010080d7819 */ /* 0x000fe40000001209 */
[----:B------:R-:W-:Y:S02]  /*8bb0*/  SHF.R.U32.HI R8, RZ, 0x10, R11 ;  /* 0x00000010ff087819 */ /* 0x000fe4000001160b */
[----:B------:R-:W-:Y:S02]  /*8bc0*/  SHF.R.U32.HI R12, RZ, 0x10, R9 ;  /* 0x00000010ff0c7819 */ /* 0x000fe40000011609 */
[----:B------:R-:W-:Y:S02]  /*8bd0*/  SHF.R.U64 R9, R10, 0x10, R11 ;  /* 0x000000100a097819 */ /* 0x000fe4000000120b */
[----:B------:R-:W-:Y:S02]  /*8be0*/  PRMT R15, R15, 0x5410, R8 ;  /* 0x000054100f0f7816 */ /* 0x000fe40000000008 */
[----:B------:R-:W-:-:S02]  /*8bf0*/  PRMT R11, R3, 0x5410, R12 ;  /* 0x00005410030b7816 */ /* 0x000fc4000000000c */
[----:B------:R-:W-:Y:S01]  /*8c00*/  PRMT R10, R0, 0x5410, R13 ;  /* 0x00005410000a7816 */ /* 0x000fe2000000000d */
[----:B------:R-:W-:Y:S01]  /*8c10*/  IMAD.U32 R21, R15, 0x10000, RZ ;  /* 0x000100000f157824 */ /* 0x000fe200078e00ff */
[----:B------:R-:W-:Y:S01]  /*8c20*/  PRMT R14, R14, 0x5410, R9 ;  /* 0x000054100e0e7816 */ /* 0x000fe20000000009 */
        /* <DEDUP_REMOVED lines=23> */
[CC--:B------:R-:W-:Y:S01]  /*8da0*/  FMUL.FTZ R9, R3.reuse, R7.reuse ;  /* 0x0000000703097220 */ /* 0x0c0fe20000410000 */
        /* <DEDUP_REMOVED lines=13> */
.L_x_12068:
[----:B------:R-:W0:Y:S01]  /*8e80*/  LDC R21, c[0x0][0x448] ;  /* 0x00011200ff157b82 */ /* 0x000e220000000800 */
[----:B------:R-:W-:Y:S01]  /*8e90*/  IMAD R5, R220, 0x40, R25 ;  /* 0x00000040dc057824 */ /* 0x000fe200078e0219 */
[----:B------:R-:W-:Y:S01]  /*8ea0*/  ULDC.64 UR4, c[0x0][0x3f8] ;  /* 0x0000fe0000047ab9 */ /* 0x000fe20000000a00 */
[----:B------:R-:W-:Y:S01]  /*8eb0*/  IMAD.MOV.U32 R2, RZ, RZ, R26 ;  /* 0x000000ffff027224 */ /* 0x000fe200078e001a */
[----:B------:R-:W-:Y:S01]  /*8ec0*/  ULDC.64 UR6, c[0x0][0x408] ;  /* 0x0001020000067ab9 */ /* 0x000fe20000000a00 */
[----:B------:R-:W-:Y:S01]  /*8ed0*/  MOV R26, R56 ;  /* 0x00000038001a7202 */ /* 0x000fe20000000f00 */
        /* <DEDUP_REMOVED lines=37> */
[----:B------:R-:W-:-:S06]  /*9130*/  @!P1 IMAD.MOV.U32 R9, RZ, RZ, R5 ;  /* 0x000000ffff099224 */ /* 0x000fcc00078e0005 */
        /* <DEDUP_REMOVED lines=10> */
[----:B0-----:R0:W0:Y:S01]  /*91e0*/  SHFL.IDX PT, R14, R50, 0x1, 0x1c1f ;  /* 0x003c1f00320e7f89 */ /* 0x00102200000e0000 */
[----:B--2---:R-:W-:-:S02]  /*91f0*/  @!P1 IMAD.MOV.U32 R56, RZ, RZ, R10 ;  /* 0x000000ffff389224 */ /* 0x004fc400078e000a */
[----:B------:R-:W-:Y:S02]  /*9200*/  @!P1 IMAD.MOV.U32 R57, RZ, RZ, R11 ;  /* 0x000000ffff399224 */ /* 0x000fe400078e000b */
[----:B------:R-:W-:Y:S02]  /*9210*/  IMAD.MOV.U32 R0, RZ, RZ, R56 ;  /* 0x000000ffff007224 */ /* 0x000fe400078e0038 */
[----:B------:R-:W-:Y:S02]  /*9220*/  IMAD.MOV.U32 R2, RZ, RZ, R57 ;  /* 0x000000ffff027224 */ /* 0x000fe400078e0039 */
[----:B------:R-:W-:Y:S01]  /*9230*/  @!P1 IMAD.MOV.U32 R58, RZ, RZ, R8 ;  /* 0x000000ffff3a9224 */ /* 0x000fe200078e0008 */
[----:B------:R-:W-:Y:S01]  /*9240*/  PRMT R68, R0, 0x7610, R68 ;  /* 0x0000761000447816 */ /* 0x000fe20000000044 */
[----:B------:R-:W-:Y:S01]  /*9250*/  @!P1 IMAD.MOV.U32 R59, RZ, RZ, R9 ;  /* 0x000000ffff3b9224 */ /* 0x000fe200078e0009 */
[----:B------:R2:W0:Y:S01]  /*9260*/  SHFL.IDX PT, R0, R27, 0x1, 0x1c1f ;  /* 0x003c1f001b007f89 */ /* 0x00042200000e0000 */
[----:B------:R-:W-:-:S02]  /*9270*/  PRMT R53, R53, 0x5410, R2 ;  /* 0x0000541035357816 */ /* 0x000fc40000000002 */
[----:B------:R-:W-:Y:S01]  /*9280*/  CS2R R2, SRZ ;  /* 0x0000000000027805 */ /* 0x000fe2000001ff00 */
[----:B------:R-:W-:Y:S02]  /*9290*/  IMAD.MOV.U32 R8, RZ, RZ, R58 ;  /* 0x000000ffff087224 */ /* 0x000fe400078e003a */
[----:B---3--:R-:W-:Y:S02]  /*92a0*/  @!P1 IMAD.MOV.U32 R20, RZ, RZ, R4 ;  /* 0x000000ffff149224 */ /* 0x008fe400078e0004 */
[----:B------:R-:W-:Y:S01]  /*92b0*/  @!P1 IMAD.MOV.U32 R21, RZ, RZ, R5 ;  /* 0x000000ffff159224 */ /* 0x000fe200078e0005 */
[----:B------:R-:W-:Y:S01]  /*92c0*/  PRMT R53, R8, 0x7610, R53 ;  /* 0x0000761008357816 */ /* 0x000fe20000000035 */
[----:B------:R-:W-:Y:S02]  /*92d0*/  @!P1 IMAD.MOV.U32 R2, RZ, RZ, R6 ;  /* 0x000000ffff029224 */ /* 0x000fe400078e0006 */
[----:B------:R-:W-:Y:S02]  /*92e0*/  @!P1 IMAD.MOV.U32 R3, RZ, RZ, R7 ;  /* 0x000000ffff039224 */ /* 0x000fe400078e0007 */
[----:B------:R-:W-:-:S02]  /*92f0*/  IMAD.MOV.U32 R6, RZ, RZ, R20 ;  /* 0x000000ffff067224 */ /* 0x000fc400078e0014 */
[----:B------:R-:W-:Y:S02]  /*9300*/  IMAD.MOV.U32 R7, RZ, RZ, R21 ;  /* 0x000000ffff077224 */ /* 0x000fe400078e0015 */
[----:B------:R-:W-:Y:S01]  /*9310*/  IMAD.MOV.U32 R9, RZ, RZ, R59 ;  /* 0x000000ffff097224 */ /* 0x000fe200078e003b */
[----:B------:R-:W-:Y:S01]  /*9320*/  PRMT R75, R6, 0x7610, R75 ;  /* 0x00007610064b7816 */ /* 0x000fe2000000004b */
[----:B------:R-:W-:Y:S01]  /*9330*/  IMAD.MOV.U32 R4, RZ, RZ, R2 ;  /* 0x000000ffff047224 */ /* 0x000fe200078e0002 */
[----:B------:R-:W-:Y:S01]  /*9340*/  PRMT R76, R7, 0x7610, R76 ;  /* 0x00007610074c7816 */ /* 0x000fe2000000004c */
[----:B------:R-:W-:Y:S01]  /*9350*/  IMAD.MOV.U32 R5, RZ, RZ, R3 ;  /* 0x000000ffff057224 */ /* 0x000fe200078e0003 */
[----:B------:R-:W-:Y:S02]  /*9360*/  PRMT R55, R9, 0x7610, R55 ;  /* 0x0000761009377816 */ /* 0x000fe40000000037 */
[----:B------:R-:W-:Y:S02]  /*9370*/  CS2R R6, SRZ ;  /* 0x0000000000067805 */ /* 0x000fe4000001ff00 */
[----:B0-----:R-:W-:-:S02]  /*9380*/  PRMT R50, R50, 0x5410, R4 ;  /* 0x0000541032327816 */ /* 0x001fc40000000004 */
[----:B-12-4-:R-:W-:-:S07]  /*9390*/  PRMT R74, R5, 0x7610, R74 ;  /* 0x00007610054a7816 */ /* 0x016fce000000004a */
.L_x_12394:
[----:B------:R-:W-:Y:S01]  /*93a0*/  VIADD R25, R25, 0x40 ;  /* 0x0000004019197836 */ /* 0x000fe20000000000 */
[----:B------:R-:W-:Y:S01]  /*93b0*/  BSSY B1, `(.L_x_12085) ;  /* 0x0000012000017945 */ /* 0x000fe20003800000 */
[----:B------:R-:W-:Y:S02]  /*93c0*/  CS2R R4, SRZ ;  /* 0x0000000000047805 */ /* 0x000fe4000001ff00 */
[----:B------:R-:W-:Y:S02]  /*93d0*/  CS2R R10, SRZ ;  /* 0x00000000000a7805 */ /* 0x000fe4000001ff00 */
[----:B------:R-:W-:Y:S02]  /*93e0*/  CS2R R8, SRZ ;  /* 0x0000000000087805 */ /* 0x000fe4000001ff00 */
[----:B------:R-:W-:-:S13]  /*93f0*/  ISETP.GE.AND P1, PT, R25, R28, PT ;  /* 0x0000001c1900720c */ /* 0x000fda0003f26270 */
[----:B------:R-:W-:Y:S05]  /*9400*/  @P1 BRA `(.L_x_12086) ;  /* 0x0000000000301947 */ /* 0x000fea0003800000 */
        /* <DEDUP_REMOVED lines=12> */
.L_x_12086:
[----:B------:R-:W-:Y:S05]  /*94d0*/  BSYNC B1 ;  /* 0x0000000000017941 */ /* 0x000fea0003800000 */
.L_x_12085:
[----:B------:R-:W-:Y:S01]  /*94e0*/  ULEA.HI UR4, UR37, UR37, URZ, 0x1 ;  /* 0x0000002525047291 */ /* 0x000fe2000f8f083f */
[----:B------:R-:W-:Y:S03]  /*94f0*/  BSSY B1, `(.L_x_12087) ;  /* 0x0000007000017945 */ /* 0x000fe60003800000 */
[----:B------:R-:W-:-:S04]  /*9500*/  ULOP3.LUT UR4, UR4, 0xfffffffe, URZ, 0xc0, !UPT ;  /* 0xfffffffe04047892 */ /* 0x000fc8000f8ec03f */
[----:B------:R-:W-:-:S06]  /*9510*/  UIADD3 UR4, UR37, -UR4, URZ ;  /* 0x8000000425047290 */ /* 0x000fcc000fffe03f */
[----:B------:R-:W-:-:S05]  /*9520*/  IMAD.U32 R13, RZ, RZ, UR4 ;  /* 0x00000004ff0d7e24 */ /* 0x000fca000f8e00ff */
[----:B------:R-:W-:-:S04]  /*9530*/  SHF.L.U32 R13, R13, 0x1f, RZ ;  /* 0x0000001f0d0d7819 */ /* 0x000fc800000006ff */
[----:B------:R-:W0:Y:S02]  /*9540*/  SYNCS.PHASECHK.TRANS64.TRYWAIT P1, [R148+URZ+0x22800], R13 ;  /* 0x0228000d940075a7 */ /* 0x000e24000802017f */
[----:B0-----:R-:W-:Y:S05]  /*9550*/  @!P1 BRA `(.L_x_12088) ;  /* 0x00000228001c9947 */ /* 0x001fea0003800000 */
.L_x_12395:
[----:B------:R-:W-:Y:S05]  /*9560*/  BSYNC B1 ;  /* 0x0000000000017941 */ /* 0x000fea0003800000 */
.L_x_12087:
[----:B0-----:R-:W2:Y:S01]  /*9570*/  LDL R13, [R1+0x50] ;  /* 0x00005000010d7983 */ /* 0x001ea20000100800 */
[----:B-----5:R-:W-:Y:S01]  /*9580*/  IMAD.MOV.U32 R12, RZ, RZ, R6 ;  /* 0x000000ffff0c7224 */ /* 0x020fe200078e0006 */
[----:B------:R-:W-:Y:S01]  /*9590*/  BSSY B1, `(.L_x_12089) ;  /* 0x000007b000017945 */ /* 0x000fe20003800000 */
[----:B------:R-:W-:Y:S02]  /*95a0*/  IMAD.MOV.U32 R14, RZ, RZ, R7 ;  /* 0x000000ffff0e7224 */ /* 0x000fe400078e0007 */
[----:B------:R-:W-:Y:S02]  /*95b0*/  IMAD.MOV.U32 R15, RZ, RZ, R11 ;  /* 0x000000ffff0f7224 */ /* 0x000fe400078e000b */
[----:B------:R-:W-:Y:S02]  /*95c0*/  IMAD.MOV.U32 R80, RZ, RZ, R8 ;  /* 0x000000ffff507224 */ /* 0x000fe400078e0008 */
[----:B------:R-:W-:Y:S01]  /*95d0*/  IMAD.MOV.U32 R81, RZ, RZ, R9 ;  /* 0x000000ffff517224 */ /* 0x000fe200078e0009 */
[----:B------:R-:W-:Y:S01]  /*95e0*/  PRMT R50, R15, 0x7610, R50 ;  /* 0x000076100f327816 */ /* 0x000fe20000000032 */
[--C-:B--2---:R-:W-:Y:S01]  /*95f0*/  IMAD R0, R13, -0x80, R28.reuse ;  /* 0xffffff800d007824 */ /* 0x104fe200078e021c */
[----:B------:R-:W-:Y:S01]  /*9600*/  PRMT R28, R14, 0x7610, R28 ;  /* 0x000076100e1c7816 */ /* 0x000fe2000000001c */
[----:B------:R-:W-:-:S03]  /*9610*/  IMAD.MOV.U32 R14, RZ, RZ, R10 ;  /* 0x000000ffff0e7224 */ /* 0x000fc600078e000a */
[----:B------:R-:W-:Y:S02]  /*9620*/  VIMNMX R13, R0, 0x80, PT ;  /* 0x00000080000d7848 */ /* 0x000fe40003fe0100 */
[----:B------:R-:W-:Y:S01]  /*9630*/  PRMT R0, R12, 0x7610, R0 ;  /* 0x000076100c007816 */ /* 0x000fe20000000000 */
[----:B------:R-:W-:Y:S01]  /*9640*/  IMAD.MOV.U32 R12, RZ, RZ, R4 ;  /* 0x000000ffff0c7224 */ /* 0x000fe200078e0004 */
[-C--:B------:R-:W-:Y:S02]  /*9650*/  ISETP.GE.OR P1, PT, R152, R13.reuse, P0 ;  /* 0x0000000d9800720c */ /* 0x080fe40000726670 */
[----:B------:R-:W-:Y:S01]  /*9660*/  ISETP.GE.OR P0, PT, R190, R13, P0 ;  /* 0x0000000dbe00720c */ /* 0x000fe20000706670 */
[----:B------:R-:W-:Y:S01]  /*9670*/  IMAD.MOV.U32 R13, RZ, RZ, R5 ;  /* 0x000000ffff0d7224 */ /* 0x000fe200078e0005 */
[----:B------:R-:W-:Y:S02]  /*9680*/  PRMT R63, R12, 0x7610, R63 ;  /* 0x000076100c3f7816 */ /* 0x000fe4000000003f */
[----:B------:R-:W-:-:S02]  /*9690*/  PRMT R60, R14, 0x7610, R60 ;  /* 0x000076100e3c7816 */ /* 0x000fc4000000003c */
[----:B------:R-:W-:-:S05]  /*96a0*/  PRMT R62, R13, 0x7610, R62 ;  /* 0x000076100d3e7816 */ /* 0x000fca000000003e */
[----:B------:R-:W-:Y:S05]  /*96b0*/  @P1 BRA `(.L_x_12090) ;  /* 0x0000000400a01947 */ /* 0x000fea0003800000 */
[----:B------:R-:W-:Y:S01]  /*96c0*/  IMAD.SHL.U32 R12, R215, 0x40, RZ ;  /* 0x00000040d70c7824 */ /* 0x000fe200078e00ff */
[----:B------:R-:W-:Y:S01]  /*96d0*/  SHF.R.U64 R58, R58, 0x10, R59 ;  /* 0x000000103a3a7819 */ /* 0x000fe2000000123b */
        /* <DEDUP_REMOVED lines=8> */
[----:B------:R-:W-:Y:S02]  /*9760*/  LOP3.LUT R13, R12, R25, RZ, 0x3c, !PT ;  /* 0x000000190c0d7212 */ /* 0x000fe400078e3cff */
[----:B------:R-:W-:Y:S01]  /*9770*/  SHF.R.U32.HI R66, RZ, 0x10, R57 ;  /* 0x00000010ff427819 */ /* 0x000fe20000011639 */
[C---:B------:R-:W-:Y:S01]  /*9780*/  IMAD R25, R204.reuse, 0x200, R15 ;  /* 0x00000200cc197824 */ /* 0x040fe200078e020f */
[----:B------:R-:W-:Y:S01]  /*9790*/  PRMT R58, R53, 0x5410, R58 ;  /* 0x00005410353a7816 */ /* 0x000fe2000000003a */
[----:B------:R-:W-:Y:S01]  /*97a0*/  IMAD R13, R204, 0x200, R13 ;  /* 0x00000200cc0d7824 */ /* 0x000fe200078e020d */
[----:B------:R-:W-:Y:S01]  /*97b0*/  PRMT R67, R75, 0x5410, R67 ;  /* 0x000054104b437816 */ /* 0x000fe20000000043 */
[--C-:B------:R-:W-:Y:S01]  /*97c0*/  IMAD R79, R25, 0x2, R148.reuse ;  /* 0x00000002194f7824 */ /* 0x100fe200078e0294 */
[----:B------:R-:W-:Y:S01]  /*97d0*/  SHF.R.U32.HI R64, RZ, 0x10, R59 ;  /* 0x00000010ff407819 */ /* 0x000fe2000001163b */
[----:B------:R-:W-:Y:S01]  /*97e0*/  IMAD R78, R13, 0x2, R148 ;  /* 0x000000020d4e7824 */ /* 0x000fe200078e0294 */
[----:B------:R-:W-:Y:S01]  /*97f0*/  PRMT R65, R68, 0x5410, R65 ;  /* 0x0000541044417816 */ /* 0x000fe20000000041 */
[----:B------:R-:W-:Y:S01]  /*9800*/  IMAD.U32 R68, R67, 0x10000, RZ ;  /* 0x0001000043447824 */ /* 0x000fe200078e00ff */
[----:B------:R-:W0:Y:S01]  /*9810*/  LDS.128 R24, [R79+0x18400] ;  /* 0x018400004f187984 */ /* 0x000e220000000c00 */
[----:B------:R-:W-:Y:S01]  /*9820*/  PRMT R66, R53, 0x5432, R66 ;  /* 0x0000543235427816 */ /* 0x000fe20000000042 */
[----:B------:R-:W-:Y:S01]  /*9830*/  IMAD.U32 R59, R58, 0x10000, RZ ;  /* 0x000100003a3b7824 */ /* 0x000fe200078e00ff */
[----:B------:R-:W-:Y:S01]  /*9840*/  SHF.R.U32.HI R69, RZ, 0x10, R21 ;  /* 0x00000010ff457819 */ /* 0x000fe20000011615 */
[----:B------:R-:W1:Y:S01]  /*9850*/  LDS.128 R12, [R78+0x18400] ;  /* 0x018400004e0c7984 */ /* 0x000e620000000c00 */
[----:B------:R-:W-:-:S02]  /*9860*/  SHF.R.U64 R70, R2, 0x10, R3 ;  /* 0x0000001002467819 */ /* 0x000fc40000001203 */
[----:B------:R-:W-:Y:S02]  /*9870*/  SHF.R.U32.HI R71, RZ, 0x10, R3 ;  /* 0x00000010ff477819 */ /* 0x000fe40000011603 */
[----:B------:R-:W-:Y:S02]  /*9880*/  LOP3.LUT R67, R67, 0xffff0000, RZ, 0xc0, !PT ;  /* 0xffff000043437812 */ /* 0x000fe400078ec0ff */
[----:B------:R-:W-:Y:S02]  /*9890*/  PRMT R64, R55, 0x5410, R64 ;  /* 0x0000541037407816 */ /* 0x000fe40000000040 */
[----:B------:R-:W-:Y:S02]  /*98a0*/  PRMT R69, R76, 0x5410, R69 ;  /* 0x000054104c457816 */ /* 0x000fe40000000045 */
[----:B------:R-:W-:Y:S02]  /*98b0*/  PRMT R71, R74, 0x5410, R71 ;  /* 0x000054104a477816 */ /* 0x000fe40000000047 */
[----:B------:R-:W-:-:S02]  /*98c0*/  LOP3.LUT R58, R58, 0xffff0000, RZ, 0xc0, !PT ;  /* 0xffff00003a3a7812 */ /* 0x000fc400078ec0ff */
[----:B------:R-:W-:Y:S01]  /*98d0*/  PRMT R70, R50, 0x5432, R70 ;  /* 0x0000543232467816 */ /* 0x000fe20000000046 */
[C---:B0-----:R-:W-:Y:S01]  /*98e0*/  IMAD.U32 R53, R24.reuse, 0x10000, RZ ;  /* 0x0001000018357824 */ /* 0x041fe200078e00ff */
[----:B------:R-:W-:Y:S01]  /*98f0*/  LOP3.LUT R24, R24, 0xffff0000, RZ, 0xc0, !PT ;  /* 0xffff000018187812 */ /* 0x000fe200078ec0ff */
[C---:B------:R-:W-:Y:S01]  /*9900*/  IMAD.U32 R55, R25.reuse, 0x10000, RZ ;  /* 0x0001000019377824 */ /* 0x040fe200078e00ff */
[----:B------:R-:W-:Y:S01]  /*9910*/  LOP3.LUT R25, R25, 0xffff0000, RZ, 0xc0, !PT ;  /* 0xffff000019197812 */ /* 0x000fe200078ec0ff */
[C---:B------:R-:W-:Y:S01]  /*9920*/  FMUL.FTZ R75, R53.reuse, R68 ;  /* 0x00000044354b7220 */ /* 0x040fe20000410000 */
[C---:B-1----:R-:W-:Y:S01]  /*9930*/  SHF.L.U32 R2, R12.reuse, 0x10, RZ ;  /* 0x000000100c027819 */ /* 0x042fe200000006ff */
[----:B------:R-:W-:Y:S01]  /*9940*/  FMUL.FTZ R77, R53, R59 ;  /* 0x0000003b354d7220 */ /* 0x000fe20000410000 */
[----:B------:R-:W-:Y:S01]  /*9950*/  LOP3.LUT R3, R12, 0xffff0000, RZ, 0xc0, !PT ;  /* 0xffff00000c037812 */ /* 0x000fe200078ec0ff */
[----:B------:R-:W-:Y:S01]  /*9960*/  FMUL.FTZ R74, R24, R67 ;  /* 0x00000043184a7220 */ /* 0x000fe20000410000 */
[----:B------:R-:W-:-:S02]  /*9970*/  IMAD.U32 R53, R69, 0x10000, RZ ;  /* 0x0001000045357824 */ /* 0x000fc400078e00ff */
[C---:B------:R-:W-:Y:S01]  /*9980*/  FFMA.FTZ R75, R2.reuse, R59, -R75 ;  /* 0x0000003b024b7223 */ /* 0x040fe2000001084b */
[----:B------:R-:W-:Y:S01]  /*9990*/  FFMA.FTZ R77, R2, R68, R77 ;  /* 0x00000044024d7223 */ /* 0x000fe2000001004d */
[----:B------:R-:W-:Y:S02]  /*99a0*/  IMAD.U32 R2, R64, 0x10000, RZ ;  /* 0x0001000040027824 */ /* 0x000fe400078e00ff */
[-C--:B------:R-:W-:Y:S01]  /*99b0*/  FMUL.FTZ R68, R24, R58.reuse ;  /* 0x0000003a18447220 */ /* 0x080fe20000410000 */
[----:B------:R-:W-:Y:S01]  /*99c0*/  FFMA.FTZ R74, R3, R58, -R74 ;  /* 0x0000003a034a7223 */ /* 0x000fe2000001084a */
[----:B------:R-:W-:Y:S02]  /*99d0*/  IMAD.U32 R12, R13, 0x10000, RZ ;  /* 0x000100000d0c7824 */ /* 0x000fe400078e00ff */
[CC--:B------:R-:W-:Y:S01]  /*99e0*/  FMUL.FTZ R58, R55.reuse, R2.reuse ;  /* 0x00000002373a7220 */ /* 0x0c0fe20000410000 */
[-C--:B------:R-:W-:Y:S01]  /*99f0*/  FMUL.FTZ R59, R55, R53.reuse ;  /* 0x00000035373b7220 */ /* 0x080fe20000410000 */
        /* <DEDUP_REMOVED lines=8> */
[----:B------:R-:W-:Y:S01]  /*9a80*/  FMUL.FTZ R2, R25, R24 ;  /* 0x0000001819027220 */ /* 0x000fe20000410000 */
[----:B------:R-:W-:Y:S02]  /*9a90*/  IMAD.U32 R3, R65, 0x10000, RZ ;  /* 0x0001000041037824 */ /* 0x000fe400078e00ff */
[-C--:B------:R-:W-:Y:S01]  /*9aa0*/  FMUL.FTZ R76, R25, R64.reuse ;  /* 0x00000040194c7220 */ /* 0x080fe20000410000 */
[----:B------:R-:W-:Y:S02]  /*9ab0*/  IMAD.U32 R57, R27, 0x10000, RZ ;  /* 0x000100001b397824 */ /* 0x000fe400078e00ff */
[----:B------:R-:W-:Y:S01]  /*9ac0*/  FMUL.FTZ R55, R56, R53 ;  /* 0x0000003538377220 */ /* 0x000fe20000410000 */
[----:B------:R-:W-:Y:S02]  /*9ad0*/  IMAD.U32 R12, R71, 0x10000, RZ ;  /* 0x00010000470c7824 */ /* 0x000fe400078e00ff */
[----:B------:R-:W-:Y:S01]  /*9ae0*/  FFMA.FTZ R64, R13, R64, -R2 ;  /* 0x000000400d407223 */ /* 0x000fe20000010802 */
[----:B------:R-:W-:-:S02]  /*9af0*/  IMAD.U32 R20, R14, 0x10000, RZ ;  /* 0x000100000e147824 */ /* 0x000fc400078e00ff */
[-C--:B------:R-:W-:Y:S01]  /*9b00*/  FMUL.FTZ R56, R56, R3.reuse ;  /* 0x0000000338387220 */ /* 0x080fe20000410000 */
[----:B------:R-:W-:Y:S01]  /*9b10*/  FFMA.FTZ R25, R13, R24, R76 ;  /* 0x000000180d197223 */ /* 0x000fe2000001004c */
[----:B------:R-:W-:Y:S02]  /*9b20*/  IMAD.U32 R21, R15, 0x10000, RZ ;  /* 0x000100000f157824 */ /* 0x000fe400078e00ff */
[C---:B------:R-:W-:Y:S01]  /*9b30*/  FMUL.FTZ R24, R57.reuse, R12 ;  /* 0x0000000c39187220 */ /* 0x040fe20000410000 */
[----:B------:R-:W-:Y:S02]  /*9b40*/  IMAD.U32 R2, R66, 0x10000, RZ ;  /* 0x0001000042027824 */ /* 0x000fe400078e00ff */
[C---:B------:R-:W-:Y:S01]  /*9b50*/  FFMA.FTZ R55, R20.reuse, R3, -R55 ;  /* 0x0000000314377223 */ /* 0x040fe20000010837 */
        /* <DEDUP_REMOVED lines=15> */
[-C--:B------:R-:W-:Y:S01]  /*9c50*/  FMUL.FTZ R27, R27, R66.reuse ;  /* 0x000000421b1b7220 */ /* 0x080fe20000410000 */
[----:B------:R-:W-:Y:S01]  /*9c60*/  F2FP.BF16.F32.PACK_AB R24, R68, R77 ;  /* 0x0000004d4418723e */ /* 0x000fe200000010ff */
        /* <DEDUP_REMOVED lines=11> */
[----:B------:R-:W-:-:S05]  /*9d20*/  F2FP.BF16.F32.PACK_AB R27, R2, R21 ;  /* 0x00000015021b723e */ /* 0x000fca00000010ff */
[----:B------:R0:W-:Y:S02]  /*9d30*/  STS.128 [R79+0x18400], R24 ;  /* 0x018400184f007388 */ /* 0x0001e40000000c00 */
.L_x_12090:
[----:B------:R-:W-:Y:S05]  /*9d40*/  BSYNC B1 ;  /* 0x0000000000017941 */ /* 0x000fea0003800000 */
.L_x_12089:
[----:B------:R-:W-:Y:S02]  /*9d50*/  PRMT R56, R80, 0x7610, R56 ;  /* 0x0000761050387816 */ /* 0x000fe40000000038 */
[----:B------:R-:W-:Y:S01]  /*9d60*/  PRMT R58, R81, 0x7610, R58 ;  /* 0x00007610513a7816 */ /* 0x000fe2000000003a */
[----:B------:R-:W-:Y:S06]  /*9d70*/  @P0 BRA `(.L_x_12081) ;  /* 0x0000000400840947 */ /* 0x000fec0003800000 */
[----:B------:R-:W-:Y:S01]  /*9d80*/  IMAD.IADD R2, R16, 0x1, R61 ;  /* 0x0000000110027824 */ /* 0x000fe200078e023d */
[----:B0-----:R-:W0:Y:S01]  /*9d90*/  LDS.128 R12, [R223+0x18400] ;  /* 0x01840000df0c7984 */ /* 0x001e220000000c00 */
[----:B------:R-:W-:Y:S02]  /*9da0*/  SHF.R.U64 R53, R8, 0x10, R9 ;  /* 0x0000001008357819 */ /* 0x000fe40000001209 */
[----:B------:R-:W-:Y:S02]  /*9db0*/  SHF.R.U32.HI R57, RZ, 0x10, R5 ;  /* 0x00000010ff397819 */ /* 0x000fe40000011605 */
[----:B------:R-:W-:Y:S02]  /*9dc0*/  LOP3.LUT R3, R205, 0x38, R2, 0xf8, !PT ;  /* 0x00000038cd037812 */ /* 0x000fe400078ef802 */
[----:B------:R-:W-:Y:S02]  /*9dd0*/  PRMT R53, R56, 0x5410, R53 ;  /* 0x0000541038357816 */ /* 0x000fe40000000035 */
[----:B------:R-:W-:-:S02]  /*9de0*/  LOP3.LUT R2, R3, R206, RZ, 0x3c, !PT ;  /* 0x000000ce03027212 */ /* 0x000fc400078e3cff */
[----:B------:R-:W-:Y:S02]  /*9df0*/  SHF.R.U64 R21, R6, 0x10, R7 ;  /* 0x0000001006157819 */ /* 0x000fe40000001207 */
[----:B------:R-:W-:Y:S01]  /*9e00*/  SHF.R.U32.HI R55, RZ, 0x10, R9 ;  /* 0x00000010ff377819 */ /* 0x000fe20000011609 */
[----:B------:R-:W-:Y:S01]  /*9e10*/  IMAD.IADD R3, R207, 0x1, R2 ;  /* 0x00000001cf037824 */ /* 0x000fe200078e0202 */
[----:B------:R-:W-:Y:S02]  /*9e20*/  SHF.R.U64 R2, R4, 0x10, R5 ;  /* 0x0000001004027819 */ /* 0x000fe40000001205 */
[--C-:B------:R-:W-:Y:S01]  /*9e30*/  SHF.R.U64 R5, R10, 0x10, R11.reuse ;  /* 0x000000100a057819 */ /* 0x100fe2000000120b */
[----:B------:R-:W-:Y:S01]  /*9e40*/  IMAD R3, R3, 0x2, R148 ;  /* 0x0000000203037824 */ /* 0x000fe200078e0294 */
[----:B------:R-:W-:Y:S02]  /*9e50*/  PRMT R63, R63, 0x5410, R2 ;  /* 0x000054103f3f7816 */ /* 0x000fe40000000002 */
[----:B------:R-:W-:-:S02]  /*9e60*/  SHF.R.U32.HI R11, RZ, 0x10, R11 ;  /* 0x00000010ff0b7819 */ /* 0x000fc4000001160b */
[----:B------:R-:W1:Y:S01]  /*9e70*/  LDS.128 R24, [R3+0x18400] ;  /* 0x0184000003187984 */ /* 0x000e620000000c00 */
[----:B------:R-:W-:Y:S01]  /*9e80*/  PRMT R20, R0, 0x5410, R21 ;  /* 0x0000541000147816 */ /* 0x000fe20000000015 */
[----:B------:R-:W-:Y:S01]  /*9e90*/  IMAD.U32 R21, R63, 0x10000, RZ ;  /* 0x000100003f157824 */ /* 0x000fe200078e00ff */
[----:B------:R-:W-:Y:S02]  /*9ea0*/  SHF.R.U32.HI R7, RZ, 0x10, R7 ;  /* 0x00000010ff077819 */ /* 0x000fe40000011607 */
[----:B------:R-:W-:Y:S02]  /*9eb0*/  PRMT R62, R62, 0x5410, R57 ;  /* 0x000054103e3e7816 */ /* 0x000fe40000000039 */
[----:B------:R-:W-:Y:S02]  /*9ec0*/  PRMT R55, R58, 0x5410, R55 ;  /* 0x000054103a377816 */ /* 0x000fe40000000037 */
[----:B------:R-:W-:Y:S02]  /*9ed0*/  PRMT R60, R60, 0x5410, R5 ;  /* 0x000054103c3c7816 */ /* 0x000fe40000000005 */
[----:B------:R-:W-:-:S02]  /*9ee0*/  PRMT R50, R50, 0x5410, R11 ;  /* 0x0000541032327816 */ /* 0x000fc4000000000b */
        /* <DEDUP_REMOVED lines=14> */
[----:B------:R-:W-:-:S02]  /*9fd0*/  IMAD.U32 R25, R53, 0x10000, RZ ;  /* 0x0001000035197824 */ /* 0x000fc400078e00ff */
[----:B------:R-:W-:Y:S01]  /*9fe0*/  FMUL.FTZ R59, R8, R21 ;  /* 0x00000015083b7220 */ /* 0x000fe20000410000 */
[C---:B------:R-:W-:Y:S01]  /*9ff0*/  IMAD.U32 R11, R26.reuse, 0x10000, RZ ;  /* 0x000100001a0b7824 */ /* 0x040fe200078e00ff */
[----:B------:R-:W-:Y:S01]  /*a000*/  LOP3.LUT R13, R26, 0xffff0000, RZ, 0xc0, !PT ;  /* 0xffff00001a0d7812 */ /* 0x000fe200078ec0ff */
[----:B------:R-:W-:Y:S01]  /*a010*/  FMUL.FTZ R57, R8, R25 ;  /* 0x0000001908397220 */ /* 0x000fe20000410000 */
[C---:B------:R-:W-:Y:S01]  /*a020*/  IMAD.U32 R15, R27.reuse, 0x10000, RZ ;  /* 0x000100001b0f7824 */ /* 0x040fe200078e00ff */
[----:B------:R-:W-:Y:S01]  /*a030*/  LOP3.LUT R26, R27, 0xffff0000, RZ, 0xc0, !PT ;  /* 0xffff00001b1a7812 */ /* 0x000fe200078ec0ff */
[----:B------:R-:W-:Y:S02]  /*a040*/  IMAD.U32 R27, R55, 0x10000, RZ ;  /* 0x00010000371b7824 */ /* 0x000fe400078e00ff */
[----:B------:R-:W-:Y:S01]  /*a050*/  FFMA.FTZ R57, R0, R21, -R57 ;  /* 0x0000001500397223 */ /* 0x000fe20000010839 */
[----:B------:R-:W-:Y:S02]  /*a060*/  IMAD.U32 R21, R62, 0x10000, RZ ;  /* 0x000100003e157824 */ /* 0x000fe400078e00ff */
[----:B------:R-:W-:Y:S01]  /*a070*/  FFMA.FTZ R59, R0, R25, R59 ;  /* 0x00000019003b7223 */ /* 0x000fe2000001003b */
[----:B------:R-:W-:-:S02]  /*a080*/  IMAD.U32 R8, R50, 0x10000, RZ ;  /* 0x0001000032087824 */ /* 0x000fc400078e00ff */
[----:B------:R-:W-:Y:S01]  /*a090*/  FMUL.FTZ R61, R10, R27 ;  /* 0x0000001b0a3d7220 */ /* 0x000fe20000410000 */
[----:B------:R-:W-:Y:S02]  /*a0a0*/  IMAD.U32 R0, R28, 0x10000, RZ ;  /* 0x000100001c007824 */ /* 0x000fe400078e00ff */
[----:B------:R-:W-:Y:S01]  /*a0b0*/  FMUL.FTZ R25, R10, R21 ;  /* 0x000000150a197220 */ /* 0x000fe20000410000 */
[----:B------:R-:W-:Y:S01]  /*a0c0*/  FMUL.FTZ R10, R15, R8 ;  /* 0x000000080f0a7220 */ /* 0x000fe20000410000 */
[----:B------:R-:W-:Y:S01]  /*a0d0*/  LOP3.LUT R53, R53, 0xffff0000, RZ, 0xc0, !PT ;  /* 0xffff000035357812 */ /* 0x000fe200078ec0ff */
[-C--:B------:R-:W-:Y:S01]  /*a0e0*/  FMUL.FTZ R15, R15, R0.reuse ;  /* 0x000000000f0f7220 */ /* 0x080fe20000410000 */
[C---:B------:R-:W-:Y:S01]  /*a0f0*/  FFMA.FTZ R25, R4.reuse, R27, R25 ;  /* 0x0000001b04197223 */ /* 0x040fe20000010019 */
[----:B------:R-:W-:Y:S01]  /*a100*/  FFMA.FTZ R61, R4, R21, -R61 ;  /* 0x00000015043d7223 */ /* 0x000fe2000001083d */
[C---:B------:R-:W-:Y:S01]  /*a110*/  FFMA.FTZ R21, R7.reuse, R0, -R10 ;  /* 0x0000000007157223 */ /* 0x040fe2000001080a */
[----:B------:R-:W-:Y:S01]  /*a120*/  FFMA.FTZ R27, R7, R8, R15 ;  /* 0x00000008071b7223 */ /* 0x000fe2000001000f */
[----:B------:R-:W-:Y:S01]  /*a130*/  FMUL.FTZ R15, R9, R53 ;  /* 0x00000035090f7220 */ /* 0x000fe20000410000 */
[----:B------:R-:W-:Y:S01]  /*a140*/  LOP3.LUT R55, R55, 0xffff0000, RZ, 0xc0, !PT ;  /* 0xffff000037377812 */ /* 0x000fe200078ec0ff */
[-C--:B------:R-:W-:Y:S01]  /*a150*/  FMUL.FTZ R9, R9, R63.reuse ;  /* 0x0000003f09097220 */ /* 0x080fe20000410000 */
[----:B------:R-:W-:Y:S01]  /*a160*/  LOP3.LUT R7, R62, 0xffff0000, RZ, 0xc0, !PT ;  /* 0xffff00003e077812 */ /* 0x000fe200078ec0ff */
[----:B------:R-:W-:Y:S01]  /*a170*/  FFMA.FTZ R8, R2, R63, -R15 ;  /* 0x0000003f02087223 */ /* 0x000fe2000001080f */
[----:B------:R-:W-:-:S02]  /*a180*/  IMAD.U32 R4, R60, 0x10000, RZ ;  /* 0x000100003c047824 */ /* 0x000fc400078e00ff */
[----:B------:R-:W-:Y:S01]  /*a190*/  FMUL.FTZ R15, R24, R55 ;  /* 0x00000037180f7220 */ /* 0x000fe20000410000 */
[----:B------:R-:W-:Y:S02]  /*a1a0*/  IMAD.U32 R0, R20, 0x10000, RZ ;  /* 0x0001000014007824 */ /* 0x000fe400078e00ff */
[----:B------:R-:W-:Y:S01]  /*a1b0*/  FMUL.FTZ R24, R24, R7 ;  /* 0x0000000718187220 */ /* 0x000fe20000410000 */
[----:B------:R-:W-:Y:S01]  /*a1c0*/  FFMA.FTZ R2, R2, R53, R9 ;  /* 0x0000003502027223 */ /* 0x000fe20000010009 */
[C---:B------:R-:W-:Y:S01]  /*a1d0*/  FFMA.FTZ R10, R12.reuse, R7, -R15 ;  /* 0x000000070c0a7223 */ /* 0x040fe2000001080f */
[C---:B------:R-:W-:Y:S01]  /*a1e0*/  FMUL.FTZ R56, R11.reuse, R4 ;  /* 0x000000040b387220 */ /* 0x040fe20000410000 */
[----:B------:R-:W-:Y:S01]  /*a1f0*/  FFMA.FTZ R24, R12, R55, R24 ;  /* 0x000000370c187223 */ /* 0x000fe20000010018 */
[-C--:B------:R-:W-:Y:S01]  /*a200*/  FMUL.FTZ R12, R11, R0.reuse ;  /* 0x000000000b0c7220 */ /* 0x080fe20000410000 */
[----:B------:R-:W-:Y:S01]  /*a210*/  LOP3.LUT R60, R60, 0xffff0000, RZ, 0xc0, !PT ;  /* 0xffff00003c3c7812 */ /* 0x000fe200078ec0ff */
[C---:B------:R-:W-:Y:S01]  /*a220*/  FFMA.FTZ R56, R5.reuse, R0, -R56 ;  /* 0x0000000005387223 */ /* 0x040fe20000010838 */
[----:B------:R-:W-:Y:S01]  /*a230*/  LOP3.LUT R9, R50, 0xffff0000, RZ, 0xc0, !PT ;  /* 0xffff000032097812 */ /* 0x000fe200078ec0ff */
[----:B------:R-:W-:Y:S01]  /*a240*/  FFMA.FTZ R12, R5, R4, R12 ;  /* 0x00000004050c7223 */ /* 0x000fe2000001000c */
[----:B------:R-:W-:Y:S01]  /*a250*/  LOP3.LUT R20, R20, 0xffff0000, RZ, 0xc0, !PT ;  /* 0xffff000014147812 */ /* 0x000fe200078ec0ff */
[C---:B------:R-:W-:Y:S01]  /*a260*/  FMUL.FTZ R5, R13.reuse, R60 ;  /* 0x0000003c0d057220 */ /* 0x040fe20000410000 */
[----:B------:R-:W-:Y:S01]  /*a270*/  LOP3.LUT R7, R28, 0xffff0000, RZ, 0xc0, !PT ;  /* 0xffff00001c077812 */ /* 0x000fe200078ec0ff */
[----:B------:R-:W-:Y:S01]  /*a280*/  FMUL.FTZ R15, R26, R9 ;  /* 0x000000091a0f7220 */ /* 0x000fe20000410000 */
[----:B------:R-:W-:Y:S01]  /*a290*/  F2FP.BF16.F32.PACK_AB R4, R8, R57 ;  /* 0x000000390804723e */ /* 0x000fe200000010ff */
        /* <DEDUP_REMOVED lines=10> */
[----:B------:R-:W-:Y:S01]  /*a340*/  F2FP.BF16.F32.PACK_AB R9, R24, R25 ;  /* 0x000000191809723e */ /* 0x000fe200000010ff */
[----:B------:R1:W-:Y:S01]  /*a350*/  STS.128 [R223+0x18400], R4 ;  /* 0x01840004df007388 */ /* 0x0003e20000000c00 */
[----:B------:R-:W-:Y:S02]  /*a360*/  F2FP.BF16.F32.PACK_AB R10, R13, R12 ;  /* 0x0000000c0d0a723e */ /* 0x000fe400000010ff */
[----:B------:R-:W-:-:S05]  /*a370*/  F2FP.BF16.F32.PACK_AB R11, R26, R27 ;  /* 0x0000001b1a0b723e */ /* 0x000fca00000010ff */
[----:B------:R1:W-:Y:S02]  /*a380*/  STS.128 [R3+0x18400], R8 ;  /* 0x0184000803007388 */ /* 0x0003e40000000c00 */
.L_x_12081:
[----:B------:R-:W-:Y:S05]  /*a390*/  BSYNC B0 ;  /* 0x0000000000007941 */ /* 0x000fea0003800000 */
.L_x_12067:
        /* <DEDUP_REMOVED lines=8> */
.L_x_12064:
[----:B------:R-:W3:Y:S01]  /*a420*/  S2R R0, SR_TID.X ;  /* 0x0000000000007919 */ /* 0x000ee20000002100 */
[----:B012---:R-:W-:Y:S02]  /*a430*/  IMAD.U32 R4, RZ, RZ, UR44 ;  /* 0x0000002cff047e24 */ /* 0x007fe4000f8e00ff */
[----:B------:R-:W-:Y:S01]  /*a440*/  IMAD.U32 R5, RZ, RZ, UR45 ;  /* 0x0000002dff057e24 */ /* 0x000fe2000f8e00ff */
[----:B------:R-:W-:Y:S05]  /*a450*/  WARPSYNC.ALL ;  /* 0x0000000000007948 */ /* 0x000fea0003800000 */
[----:B------:R-:W-:Y:S01]  /*a460*/  IMAD.MOV.U32 R6, RZ, RZ, R39 ;  /* 0x000000ffff067224 */ /* 0x000fe200078e0027 */
[----:B------:R-:W-:Y:S01]  /*a470*/  UIADD3 UR4, UP0, UR44, 0x1cc, URZ ;  /* 0x000001cc2c047890 */ /* 0x000fe2000ff1e03f */
[----:B------:R-:W-:-:S02]  /*a480*/  IMAD.MOV.U32 R7, RZ, RZ, R46 ;  /* 0x000000ffff077224 */ /* 0x000fc400078e002e */
[----:B------:R-:W-:Y:S01]  /*a490*/  IMAD.MOV.U32 R8, RZ, RZ, R40 ;  /* 0x000000ffff087224 */ /* 0x000fe200078e0028 */
[----:B------:R-:W-:Y:S01]  /*a4a0*/  UIADD3.X UR5, URZ, UR45, URZ, UP0, !UPT ;  /* 0x0000002d3f057290 */ /* 0x000fe200087fe43f */
[----:B------:R-:W-:Y:S01]  /*a4b0*/  IMAD.MOV.U32 R9, RZ, RZ, R51 ;  /* 0x000000ffff097224 */ /* 0x000fe200078e0033 */
[----:B------:R0:W-:Y:S01]  /*a4c0*/  STL.128 [R1+0x160], R4 ;  /* 0x0001600401007387 */ /* 0x0001e20000100c00 */
[----:B------:R-:W-:Y:S02]  /*a4d0*/  IMAD.MOV.U32 R10, RZ, RZ, R41 ;  /* 0x000000ffff0a7224 */ /* 0x000fe400078e0029 */
[----:B------:R-:W-:Y:S02]  /*a4e0*/  IMAD.MOV.U32 R11, RZ, RZ, R54 ;  /* 0x000000ffff0b7224 */ /* 0x000fe400078e0036 */
[----:B------:R-:W-:Y:S02]  /*a4f0*/  IMAD.U32 R12, RZ, RZ, UR39 ;  /* 0x00000027ff0c7e24 */ /* 0x000fe4000f8e00ff */
[----:B------:R-:W-:Y:S01]  /*a500*/  IMAD.U32 R13, RZ, RZ, UR38 ;  /* 0x00000026ff0d7e24 */ /* 0x000fe2000f8e00ff */
[----:B------:R1:W-:Y:S04]  /*a510*/  STL.128 [R1+0x150], R8 ;  /* 0x0001500801007387 */ /* 0x0003e80000100c00 */
[----:B------:R-:W-:Y:S01]  /*a520*/  STL.64 [R1+0x148], R12 ;  /* 0x0001480c01007387 */ /* 0x000fe20000100a00 */
[----:B---3-5:R-:W-:Y:S01]  /*a530*/  SHF.R.U32.HI R2, RZ, 0x7, R0 ;  /* 0x00000007ff027819 */ /* 0x028fe20000011600 */
[----:B------:R-:W-:-:S02]  /*a540*/  IMAD.U32 R0, RZ, RZ, UR44 ;  /* 0x0000002cff007e24 */ /* 0x000fc4000f8e00ff */
[----:B0-----:R-:W-:Y:S02]  /*a550*/  IMAD.MOV.U32 R4, RZ, RZ, R29 ;  /* 0x000000ffff047224 */ /* 0x001fe400078e001d */
[----:B------:R-:W-:Y:S01]  /*a560*/  IMAD.MOV.U32 R5, RZ, RZ, R48 ;  /* 0x000000ffff057224 */ /* 0x000fe200078e0030 */
[----:B------:R-:W-:Y:S01]  /*a570*/  IADD3 R0, P0, R0, 0x80, RZ ;  /* 0x0000008000007810 */ /* 0x000fe20007f1e0ff */
[----:B------:R-:W-:Y:S01]  /*a580*/  IMAD.MOV.U32 R6, RZ, RZ, R35 ;  /* 0x000000ffff067224 */ /* 0x000fe200078e0023 */
[----:B-1----:R-:W-:Y:S01]  /*a590*/  MOV R10, R36 ;  /* 0x00000024000a7202 */ /* 0x002fe20000000f00 */
[----:B------:R-:W-:Y:S02]  /*a5a0*/  IMAD.MOV.U32 R7, RZ, RZ, R44 ;  /* 0x000000ffff077224 */ /* 0x000fe400078e002c */
[----:B------:R-:W-:Y:S02]  /*a5b0*/  IMAD.MOV.U32 R8, RZ, RZ, R31 ;  /* 0x000000ffff087224 */ /* 0x000fe400078e001f */
[----:B------:R-:W-:Y:S01]  /*a5c0*/  IMAD.MOV.U32 R9, RZ, RZ, R52 ;  /* 0x000000ffff097224 */ /* 0x000fe200078e0034 */
[----:B------:R0:W-:Y:S01]  /*a5d0*/  STL.128 [R1+0x190], R4 ;  /* 0x0001900401007387 */ /* 0x0001e20000100c00 */
[----:B------:R-:W-:-:S02]  /*a5e0*/  IMAD.MOV.U32 R11, RZ, RZ, R47 ;  /* 0x000000ffff0b7224 */ /* 0x000fc400078e002f */
[----:B------:R-:W-:Y:S02]  /*a5f0*/  IMAD.X R3, RZ, RZ, UR45, P0 ;  /* 0x0000002dff037e24 */ /* 0x000fe400080e06ff */
[----:B------:R-:W-:Y:S01]  /*a600*/  VIADD R2, R2, 0x8 ;  /* 0x0000000802027836 */ /* 0x000fe20000000000 */
[----:B------:R1:W-:Y:S04]  /*a610*/  STL.128 [R1+0x180], R8 ;  /* 0x0001800801007387 */ /* 0x0003e80000100c00 */
[----:B------:R2:W-:Y:S01]  /*a620*/  BAR.SYNC.DEFER_BLOCKING R2, 0x100 ;  /* 0x000400020000751d */ /* 0x0005e20000010000 */
[----:B0-----:R-:W-:Y:S02]  /*a630*/  IMAD.MOV.U32 R4, RZ, RZ, R33 ;  /* 0x000000ffff047224 */ /* 0x001fe400078e0021 */
[----:B------:R-:W-:-:S02]  /*a640*/  IMAD.MOV.U32 R5, RZ, RZ, R42 ;  /* 0x000000ffff057224 */ /* 0x000fc400078e002a */
[----:B------:R-:W-:Y:S02]  /*a650*/  IMAD.MOV.U32 R6, RZ, RZ, R34 ;  /* 0x000000ffff067224 */ /* 0x000fe400078e0022 */
[----:B------:R-:W-:Y:S01]  /*a660*/  IMAD.MOV.U32 R7, RZ, RZ, R45 ;  /* 0x000000ffff077224 */ /* 0x000fe200078e002d */
[----:B-1----:R-:W-:Y:S01]  /*a670*/  MOV R10, 0xa790 ;  /* 0x0000a790000a7802 */ /* 0x002fe20000000f00 */
[----:B------:R-:W-:Y:S02]  /*a680*/  IMAD.U32 R8, RZ, RZ, UR4 ;  /* 0x00000004ff087e24 */ /* 0x000fe4000f8e00ff */
[----:B------:R-:W-:Y:S01]  /*a690*/  IMAD.U32 R9, RZ, RZ, UR5 ;  /* 0x00000005ff097e24 */ /* 0x000fe2000f8e00ff */
[----:B------:R0:W-:Y:S01]  /*a6a0*/  STL.128 [R1+0x1a0], R4 ;  /* 0x0001a00401007387 */ /* 0x0001e20000100c00 */
[----:B--2---:R-:W-:Y:S02]  /*a6b0*/  VIADD R2, R184, 0xffffffff ;  /* 0xffffffffb8027836 */ /* 0x004fe40000000000 */
[----:B0-----:R-:W-:-:S02]  /*a6c0*/  IMAD.MOV.U32 R4, RZ, RZ, R38 ;  /* 0x000000ffff047224 */ /* 0x001fc400078e0026 */
[----:B------:R-:W-:Y:S02]  /*a6d0*/  IMAD.MOV.U32 R5, RZ, RZ, R37 ;  /* 0x000000ffff057224 */ /* 0x000fe400078e0025 */
[----:B------:R-:W-:Y:S02]  /*a6e0*/  IMAD.MOV.U32 R6, RZ, RZ, R0 ;  /* 0x000000ffff067224 */ /* 0x000fe400078e0000 */
[----:B------:R-:W-:Y:S02]  /*a6f0*/  IMAD.MOV.U32 R7, RZ, RZ, R3 ;  /* 0x000000ffff077224 */ /* 0x000fe400078e0003 */
[----:B------:R-:W-:-:S03]  /*a700*/  IMAD.U32 R0, RZ, RZ, UR44 ;  /* 0x0000002cff007e24 */ /* 0x000fc6000f8e00ff */
[----:B------:R0:W-:Y:S01]  /*a710*/  STL.128 [R1+0x1b0], R4 ;  /* 0x0001b00401007387 */ /* 0x0001e20000100c00 */
[----:B------:R-:W-:Y:S02]  /*a720*/  VIADD R0, R0, 0x148 ;  /* 0x0000014800007836 */ /* 0x000fe40000000000 */
[----:B0-----:R-:W-:Y:S02]  /*a730*/  IMAD.MOV.U32 R4, RZ, RZ, R32 ;  /* 0x000000ffff047224 */ /* 0x001fe400078e0020 */
[----:B------:R-:W-:Y:S02]  /*a740*/  IMAD.MOV.U32 R5, RZ, RZ, R43 ;  /* 0x000000ffff057224 */ /* 0x000fe400078e002b */
[----:B------:R-:W-:Y:S02]  /*a750*/  IMAD.MOV.U32 R6, RZ, RZ, R8 ;  /* 0x000000ffff067224 */ /* 0x000fe400078e0008 */
[----:B------:R-:W-:-:S05]  /*a760*/  IMAD.MOV.U32 R7, RZ, RZ, R9 ;  /* 0x000000ffff077224 */ /* 0x000fca00078e0009 */
[----:B------:R0:W-:Y:S02]  /*a770*/  STL.128 [R1+0x170], R4 ;  /* 0x0001700401007387 */ /* 0x0001e40000100c00 */
[----:B0-----:R-:W-:Y:S05]  /*a780*/  CALL.REL.NOINC `($_ZN7cutlass13device_kernelIN5flash11enable_sm90INS1_16FlashAttnFwdSm90INS1_25CollectiveMainloopFwdSm90ILi2EN4cute5tupleIJNS5_1CILi1EEES8_S8_EEENS6_IJNS7_ILi128EEENS7_ILi96EEENS7_ILi64EEEEEELi256ENS_10bfloat16_tEfNS_4arch4Sm90ELb0ELb1ELb1ELb1ELb1ELb1ELb0ELb1ELb0ELb1ELb0ELb0EEENS1_21CollectiveEpilogueFwdINS6_IJSA_NS7_ILi256EEESB_EEES9_SE_SG_Li256ELb1ELb1ELb0ELb0EEENS1_36VarlenDynamicPersistentTileSchedulerILi128ELi96ELi256ELi128ELb0ELb1ELb1ELb1ELb0ELb1EEEEEEEEEvNT_6ParamsE$_ZZN5flash25CollectiveMainloopFwdSm90ILi2EN4cute5tupleIJNS1_1CILi1EEES4_S4_EEENS2_IJNS3_ILi128EEENS3_ILi96EEENS3_ILi64EEEEEELi256EN7cutlass10bfloat16_tEfNSA_4arch4Sm90ELb0ELb1ELb1ELb1ELb1ELb1ELb0ELb1ELb0ELb1ELb0ELb0EE3mmaINS_16FlashAttnFwdSm90ISE_NS_21CollectiveEpilogueFwdINS2_IJS6_NS3_ILi256EEES7_EEES5_SB_SD_Li256ELb1ELb1ELb0ELb0EEENS_36VarlenDynamicPersistentTileSchedulerILi128ELi96ELi256ELi128ELb0ELb1ELb1ELb1ELb0ELb1EEEE13SharedStorageENS1_6TensorINS1_11ArrayEngineIfLm128EEENS1_6LayoutINS2_IJNS2_IJNS3_ILi2EEEST_NS3_ILi32EEEEEES4_S4_EEENS2_IJNS2_IJS4_ST_NS3_ILi4EEEEEENS3_ILi0EEESZ_EEEEEEENS_7SoftmaxILi2ELi0EEEEEbRKNSE_6ParamsENSA_13PipelineAsyncILi2EEES19_RNSA_13PipelineStateILj2EEERT0_RT1_iRiRKNS_16SeqlenInfoQKNewKILb1ELb1EEENS2_IJiiiiEEERT_ENKUliT_T0_T1_E_clIZSF_ISO_S12_S14_EbS17_S19_S19_S1C_S1E_S1G_iS1H_S1L_S1M_S1O_EUlRS1P_iE0_NS3_ILb1EEES1W_EEDaiS1P_S1Q_S1R_) ;  /* 0x0000025400bc7944 */ /* 0x001fea0003c00000 */
        /* <DEDUP_REMOVED lines=26> */
.L_x_12093:
[----:B------:R-:W-:-:S13]  /*a930*/  ISETP.NE.AND P0, PT, R7, 0x1, PT ;  /* 0x000000010700780c */ /* 0x000fda0003f05270 */
[----:B------:R-:W0:Y:S02]  /*a940*/  @P0 LDC.64 R4, c[0x0][0x9e8] ;  /* 0x00027a00ff040b82 */ /* 0x000e240000000a00 */
[----:B0-----:R-:W-:-:S05]  /*a950*/  @P0 IMAD.HI.U32 R4, R3, R4, RZ ;  /* 0x0000000403040227 */ /* 0x001fca00078e00ff */
[----:B------:R-:W-:-:S07]  /*a960*/  @P0 SHF.R.U32.HI R3, RZ, R5, R4 ;  /* 0x00000005ff030219 */ /* 0x000fce0000011604 */
.L_x_12094:
[----:B------:R-:W-:Y:S05]  /*a970*/  BSYNC B0 ;  /* 0x0000000000007941 */ /* 0x000fea0003800000 */
.L_x_12092:
[----:B------:R-:W-:-:S05]  /*a980*/  IMAD R3, R3, R7, R7 ;  /* 0x0000000703037224 */ /* 0x000fca00078e0207 */
[----:B------:R-:W-:-:S07]  /*a990*/  VIMNMX R6, R6, R3, PT ;  /* 0x0000000306067248 */ /* 0x000fce0003fe0100 */
.L_x_12091:
[----:B------:R-:W-:-:S05]  /*a9a0*/  IMAD.HI R6, R6, 0x2aaaaaab, RZ ;  /* 0x2aaaaaab06067827 */ /* 0x000fca00078e02ff */
[----:B------:R-:W-:-:S04]  /*a9b0*/  SHF.R.U32.HI R3, RZ, 0x1f, R6 ;  /* 0x0000001fff037819 */ /* 0x000fc80000011606 */
[----:B------:R-:W-:-:S04]  /*a9c0*/  LEA.HI.SX32 R14, R6, R3, 0x1c ;  /* 0x00000003060e7211 */ /* 0x000fc800078fe2ff */
[----:B------:R-:W-:-:S04]  /*a9d0*/  VIMNMX R14, R203, R14, !PT ;  /* 0x0000000ecb0e7248 */ /* 0x000fc80007fe0100 */
[----:B------:R-:W-:-:S13]  /*a9e0*/  ISETP.GE.AND P0, PT, R0, R14, PT ;  /* 0x0000000e0000720c */ /* 0x000fda0003f06270 */
[----:B------:R-:W-:Y:S05]  /*a9f0*/  @!P0 BRA `(.L_x_12095) ;  /* 0x0000007400108947 */ /* 0x000fea0003800000 */
.L_x_12124:
[----:B------:R-:W2:Y:S04]  /*aa00*/  LDL R4, [R1+0x1c0] ;  /* 0x0001c00001047983 */ /* 0x000ea80000100800 */
[----:B0-----:R-:W3:Y:S01]  /*aa10*/  LDL R2, [R1+0x1c8] ;  /* 0x0001c80001027983 */ /* 0x001ee20000100800 */
[----:B--2---:R-:W-:-:S05]  /*aa20*/  VIADD R4, R4, 0x1 ;  /* 0x0000000104047836 */ /* 0x004fca0000000000 */
[----:B------:R-:W-:-:S13]  /*aa30*/  ISETP.NE.AND P0, PT, R4, 0x2, PT ;  /* 0x000000020400780c */ /* 0x000fda0003f05270 */
[----:B------:R0:W5:Y:S04]  /*aa40*/  @P0 LDL R6, [R1+0x1c4] ;  /* 0x0001c40001060983 */ /* 0x0001680000100800 */
[----:B------:R-:W2:Y:S01]  /*aa50*/  @!P0 LDL R3, [R1+0x1c4] ;  /* 0x0001c40001038983 */ /* 0x000ea20000100800 */
[----:B---3--:R-:W-:Y:S02]  /*aa60*/  VIADD R2, R2, 0x1 ;  /* 0x0000000102027836 */ /* 0x008fe40000000000 */
[----:B------:R-:W-:Y:S02]  /*aa70*/  IMAD.U32 R8, RZ, RZ, UR44 ;  /* 0x0000002cff087e24 */ /* 0x000fe4000f8e00ff */
[----:B------:R-:W-:Y:S01]  /*aa80*/  IMAD.U32 R9, RZ, RZ, UR45 ;  /* 0x0000002dff097e24 */ /* 0x000fe2000f8e00ff */
[----:B------:R1:W-:Y:S04]  /*aa90*/  STL [R1+0x1c0], R4 ;  /* 0x0001c00401007387 */ /* 0x0003e80000100800 */
[----:B------:R0:W-:Y:S04]  /*aaa0*/  STL [R1+0x1c8], R2 ;  /* 0x0001c80201007387 */ /* 0x0001e80000100800 */
[----:B------:R0:W-:Y:S01]  /*aab0*/  @!P0 STL [R1+0x1c0], RZ ;  /* 0x0001c0ff01008387 */ /* 0x0001e20000100800 */
[----:B--2---:R-:W-:-:S05]  /*aac0*/  @!P0 LOP3.LUT R6, R3, 0x1, RZ, 0x3c, !PT ;  /* 0x0000000103068812 */ /* 0x004fca00078e3cff */
[----:B------:R0:W-:Y:S04]  /*aad0*/  @!P0 STL [R1+0x1c4], R6 ;  /* 0x0001c40601008387 */ /* 0x0001e80000100800 */
[----:B------:R-:W2:Y:S01]  /*aae0*/  LD.E R3, desc[UR42][R8.64] ;  /* 0x0000002a08037980 */ /* 0x000ea2000c101900 */
[----:B------:R-:W-:Y:S05]  /*aaf0*/  YIELD ;  /* 0x0000000000007946 */ /* 0x000fea0003800000 */
[----:B------:R-:W-:Y:S01]  /*ab00*/  BSSY B0, `(.L_x_12096) ;  /* 0x0000006000007945 */ /* 0x000fe20003800000 */
[----:B-1----:R-:W-:Y:S01]  /*ab10*/  @!P0 IMAD.MOV.U32 R4, RZ, RZ, RZ ;  /* 0x000000ffff048224 */ /* 0x002fe200078e00ff */
[----:B--2---:R-:W-:-:S04]  /*ab20*/  LOP3.LUT R3, R3, 0x1, RZ, 0xfc, !PT ;  /* 0x0000000103037812 */ /* 0x004fc800078efcff */
[----:B------:R-:W-:-:S13]  /*ab30*/  ISETP.NE.AND P1, PT, R3, 0x3, PT ;  /* 0x000000030300780c */ /* 0x000fda0003f25270 */
[----:B0-----:R-:W-:Y:S05]  /*ab40*/  @!P1 BRA `(.L_x_12097) ;  /* 0x0000000000049947 */ /* 0x001fea0003800000 */
[----:B------:R-:W-:Y:S01]  /*ab50*/  BPT.TRAP 0x1 ;  /* 0x000000040000795c */ /* 0x000fe20000300000 */
.L_x_12097:
[----:B------:R-:W-:Y:S05]  /*ab60*/  BSYNC B0 ;  /* 0x0000000000007941 */ /* 0x000fea0003800000 */
.L_x_12096:
[----:B------:R-:W-:Y:S02]  /*ab70*/  IMAD.U32 R8, RZ, RZ, UR44 ;  /* 0x0000002cff087e24 */ /* 0x000fe4000f8e00ff */
[----:B------:R-:W-:-:S05]  /*ab80*/  IMAD.U32 R9, RZ, RZ, UR45 ;  /* 0x0000002dff097e24 */ /* 0x000fca000f8e00ff */
[----:B------:R-:W2:Y:S01]  /*ab90*/  LD.E.64 R2, desc[UR42][R8.64+0x18] ;  /* 0x0000182a08027980 */ /* 0x000ea2000c101b00 */
[----:B-----5:R-:W-:Y:S01]  /*aba0*/  SHF.L.U32 R5, R6, 0x1f, RZ ;  /* 0x0000001f06057819 */ /* 0x020fe200000006ff */
[----:B------:R-:W-:Y:S02]  /*abb0*/  IMAD.U32 R6, RZ, RZ, UR44 ;  /* 0x0000002cff067e24 */ /* 0x000fe4000f8e00ff */
[----:B------:R-:W-:Y:S01]  /*abc0*/  IMAD.U32 R7, RZ, RZ, UR45 ;  /* 0x0000002dff077e24 */ /* 0x000fe2000f8e00ff */
[----:B--2---:R-:W-:-:S05]  /*abd0*/  MOV R3, R2 ;  /* 0x0000000200037202 */ /* 0x004fca0000000f00 */
[----:B------:R-:W-:-:S04]  /*abe0*/  IMAD R4, R4, 0x8, R3 ;  /* 0x0000000804047824 */ /* 0x000fc800078e0203 */
[----:B------:R0:W1:Y:S01]  /*abf0*/  SYNCS.PHASECHK.TRANS64.TRYWAIT P0, [R4+URZ], R5 ;  /* 0x00000005040075a7 */ /* 0x000062000800017f */
[----:B------:R-:W2:Y:S04]  /*ac00*/  LD.E R2, desc[UR42][R6.64] ;  /* 0x0000002a06027980 */ /* 0x000ea8000c101900 */
[----:B------:R0:W5:Y:S01]  /*ac10*/  LDL.64 R10, [R1+0x1c0] ;  /* 0x0001c000010a7983 */ /* 0x0001620000100a00 */
[----:B------:R-:W-:Y:S01]  /*ac20*/  BSSY B0, `(.L_x_12098) ;  /* 0x0000005000007945 */ /* 0x000fe20003800000 */
[----:B--2---:R-:W-:-:S04]  /*ac30*/  LOP3.LUT R2, R2, 0x1, RZ, 0xfc, !PT ;  /* 0x0000000102027812 */ /* 0x004fc800078efcff */
[----:B------:R-:W-:-:S13]  /*ac40*/  ISETP.NE.AND P1, PT, R2, 0x3, PT ;  /* 0x000000030200780c */ /* 0x000fda0003f25270 */
[----:B01----:R-:W-:Y:S05]  /*ac50*/  @!P1 BRA `(.L_x_12099) ;  /* 0x0000000000049947 */ /* 0x003fea0003800000 */
[----:B------:R-:W-:Y:S01]  /*ac60*/  BPT.TRAP 0x1 ;  /* 0x000000040000795c */ /* 0x000fe20000300000 */
.L_x_12099:
[----:B------:R-:W-:Y:S05]  /*ac70*/  BSYNC B0 ;  /* 0x0000000000007941 */ /* 0x000fea0003800000 */
.L_x_12098:
[----:B------:R-:W-:Y:S04]  /*ac80*/  BSSY B0, `(.L_x_12100) ;  /* 0x000000a000007945 */ /* 0x000fe80003800000 */
[----:B------:R-:W-:Y:S05]  /*ac90*/  @P0 BRA `(.L_x_12101) ;  /* 0x0000000000200947 */ /* 0x000fea0003800000 */
[----:B------:R-:W-:Y:S01]  /*aca0*/  MOV R2, UR44 ;  /* 0x0000002c00027c02 */ /* 0x000fe20008000f00 */
[----:B------:R-:W-:-:S06]  /*acb0*/  IMAD.U32 R3, RZ, RZ, UR45 ;  /* 0x0000002dff037e24 */ /* 0x000fcc000f8e00ff */
[----:B------:R-:W2:Y:S01]  /*acc0*/  LD.E.64 R2, desc[UR42][R2.64+0x18] ;  /* 0x0000182a02027980 */ /* 0x000ea2000c101b00 */
[----:B-----5:R-:W-:Y:S02]  /*acd0*/  SHF.L.U32 R7, R11, 0x1f, RZ ;  /* 0x0000001f0b077819 */ /* 0x020fe400000006ff */
[----:B--2---:R-:W-:-:S05]  /*ace0*/  MOV R5, R2 ;  /* 0x0000000200057202 */ /* 0x004fca0000000f00 */
[----:B------:R-:W-:-:S04]  /*acf0*/  IMAD R4, R10, 0x8, R5 ;  /* 0x000000080a047824 */ /* 0x000fc800078e0205 */
[----:B------:R-:W0:Y:S02]  /*ad00*/  SYNCS.PHASECHK.TRANS64.TRYWAIT P0, [R4+URZ], R7 ;  /* 0x00000007040075a7 */ /* 0x000e24000800017f */
[----:B0-----:R-:W-:Y:S05]  /*ad10*/  @!P0 BRA `(.L_x_12102) ;  /* 0x0000021000408947 */ /* 0x001fea0003800000 */
.L_x_12101:
[----:B------:R-:W-:Y:S05]  /*ad20*/  BSYNC B0 ;  /* 0x0000000000007941 */ /* 0x000fea0003800000 */
.L_x_12100:
[----:B0-----:R-:W2:Y:S04]  /*ad30*/  LDL R7, [R1+0x1c0] ;  /* 0x0001c00001077983 */ /* 0x001ea80000100800 */
[----:B------:R-:W2:Y:S01]  /*ad40*/  LDL.64 R2, [R1+0x78] ;  /* 0x0000780001027983 */ /* 0x000ea20000100a00 */
[----:B------:R-:W-:Y:S05]  /*ad50*/  WARPSYNC.ALL ;  /* 0x0000000000007948 */ /* 0x000fea0003800000 */
[----:B------:R-:W3:Y:S04]  /*ad60*/  LDL.64 R12, [R1+0x70] ;  /* 0x00007000010c7983 */ /* 0x000ee80000100a00 */
[----:B------:R-:W4:Y:S04]  /*ad70*/  LDL.64 R4, [R1+0x70] ;  /* 0x0000700001047983 */ /* 0x000f280000100a00 */
[----:B------:R-:W4:Y:S01]  /*ad80*/  LDL.64 R8, [R1+0x70] ;  /* 0x0000700001087983 */ /* 0x000f220000100a00 */
[----:B--2---:R-:W-:-:S03]  /*ad90*/  IMAD R2, R7, 0x300, R2 ;  /* 0x0000030007027824 */ /* 0x004fc600078e0202 */
[----:B-----5:R-:W2:Y:S01]  /*ada0*/  LDL.64 R10, [R1+0x70] ;  /* 0x00007000010a7983 */ /* 0x020ea20000100a00 */
[----:B------:R-:W-:Y:S01]  /*adb0*/  R2UR UR7, R3 ;  /* 0x00000000030772ca */ /* 0x000fe200000e0000 */
[----:B------:R-:W-:Y:S01]  /*adc0*/  WARPGROUP.ARRIVE ;  /* 0x00000000000079c5 */ /* 0x000fe20000000000 */
[C---:B------:R-:W-:Y:S01]  /*add0*/  R2UR UR6, R2.reuse ;  /* 0x00000000020672ca */ /* 0x040fe200000e0000 */
[----:B------:R-:W-:-:S04]  /*ade0*/  VIADD R6, R2, 0x2 ;  /* 0x0000000202067836 */ /* 0x000fc80000000000 */
[----:B------:R-:W0:Y:S01]  /*adf0*/  S2R R15, SR_TID.X ;  /* 0x00000000000f7919 */ /* 0x000e220000002100 */
[----:B------:R-:W-:Y:S02]  /*ae00*/  IMAD.MOV.U32 R7, RZ, RZ, R3 ;  /* 0x000000ffff077224 */ /* 0x000fe400078e0003 */
[----:B------:R-:W-:Y:S01]  /*ae10*/  IMAD.MOV.U32 R187, RZ, RZ, 0x1 ;  /* 0x00000001ffbb7424 */ /* 0x000fe200078e00ff */
[----:B------:R1:W-:Y:S04]  /*ae20*/  STL [R1+0x60], RZ ;  /* 0x000060ff01007387 */ /* 0x0003e80000100800 */
[----:B------:R1:W-:Y:S04]  /*ae30*/  STL [R1+0x60], R187 ;  /* 0x000060bb01007387 */ /* 0x0003e80000100800 */
[----:B------:R1:W-:Y:S04]  /*ae40*/  STL [R1+0x60], R187 ;  /* 0x000060bb01007387 */ /* 0x0003e80000100800 */
[----:B------:R1:W-:Y:S04]  /*ae50*/  STL [R1+0x60], R187 ;  /* 0x000060bb01007387 */ /* 0x0003e80000100800 */
[----:B------:R1:W-:Y:S01]  /*ae60*/  STL [R1+0x60], R187 ;  /* 0x000060bb01007387 */ /* 0x0003e20000100800 */
[----:B0-----:R-:W-:-:S02]  /*ae70*/  SHF.R.U32.HI R15, RZ, 0x7, R15 ;  /* 0x00000007ff0f7819 */ /* 0x001fc4000001160f */
[----:B---3--:R-:W-:Y:S02]  /*ae80*/  R2UR UR4, R12 ;  /* 0x000000000c0472ca */ /* 0x008fe400000e0000 */
[----:B------:R-:W-:Y:S01]  /*ae90*/  R2UR UR5, R13 ;  /* 0x000000000d0572ca */ /* 0x000fe200000e0000 */
[----:B----4-:R-:W-:Y:S02]  /*aea0*/  VIADD R4, R4, 0x2 ;  /* 0x0000000204047836 */ /* 0x010fe40000000000 */
[----:B------:R-:W-:Y:S02]  /*aeb0*/  VIADD R8, R8, 0x4 ;  /* 0x0000000408087836 */ /* 0x000fe40000000000 */
[----:B--2---:R-:W-:-:S08]  /*aec0*/  VIADD R10, R10, 0x6 ;  /* 0x000000060a0a7836 */ /* 0x004fd00000000000 */
[----:B------:R-:W-:Y:S01]  /*aed0*/  HGMMA.64x96x16.F32.BF16 R24, gdesc[UR4], RZ, !UPT, gsb0 ;  /* 0x01600000041879f0 */ /* 0x000fe2000c0018ff */
[----:B------:R-:W-:Y:S01]  /*aee0*/  R2UR UR6, R6 ;  /* 0x00000000060672ca */ /* 0x000fe200000e0000 */
[----:B------:R-:W-:Y:S01]  /*aef0*/  IMAD.U32 R6, RZ, RZ, UR44 ;  /* 0x0000002cff067e24 */ /* 0x000fe2000f8e00ff */
[----:B------:R-:W-:Y:S01]  /*af00*/  R2UR UR7, R7 ;  /* 0x00000000070772ca */ /* 0x000fe200000e0000 */
[----:B------:R-:W-:Y:S01]  /*af10*/  IMAD.U32 R7, RZ, RZ, UR45 ;  /* 0x0000002dff077e24 */ /* 0x000fe2000f8e00ff */
[----:B------:R-:W-:Y:S01]  /*af20*/  R2UR UR4, R4 ;  /* 0x00000000040472ca */ /* 0x000fe200000e0000 */
[C---:B------:R-:W-:Y:S01]  /*af30*/  VIADD R4, R2.reuse, 0x4 ;  /* 0x0000000402047836 */ /* 0x040fe20000000000 */
[----:B------:R-:W-:Y:S01]  /*af40*/  R2UR UR5, R5 ;  /* 0x00000000050572ca */ /* 0x000fe200000e0000 */
[----:B------:R-:W-:Y:S02]  /*af50*/  IMAD.MOV.U32 R5, RZ, RZ, R3 ;  /* 0x000000ffff057224 */ /* 0x000fe400078e0003 */
        /* <DEDUP_REMOVED lines=13> */
[----:B------:R-:W-:Y:S01]  /*b030*/  R2UR UR4, R10 ;  /* 0x000000000a0472ca */ /* 0x000fe200000e0000 */
[----:B------:R1:W5:Y:S01]  /*b040*/  LDL R3, [R1+0x1c0] ;  /* 0x0001c00001037983 */ /* 0x0003620000100800 */
[----:B------:R-:W-:Y:S02]  /*b050*/  R2UR UR5, R11 ;  /* 0x000000000b0572ca */ /* 0x000fe400000e0000 */
[----:B------:R-:W-:Y:S01]  /*b060*/  IADD3 R2, -R15, 0xb, RZ ;  /* 0x0000000b0f027810 */ /* 0x000fe20007ffe1ff */
[----:B------:R-:W-:-:S02]  /*b070*/  WARPGROUP.DEPBAR.LE gsb0, 0x0 ;  /* 0x00008000000079c5 */ /* 0x000fc40000010000 */
[----:B------:R-:W-:-:S08]  /*b080*/  WARPGROUP.ARRIVE ;  /* 0x00000000000079c5 */ /* 0x000fd00000000000 */
[----:B------:R-:W-:Y:S03]  /*b090*/  HGMMA.64x96x16.F32.BF16 R24, gdesc[UR4], R24, gsb0 ;  /* 0x01600000041879f0 */ /* 0x000fe60008001818 */
[----:B------:R-:W-:Y:S02]  /*b0a0*/  WARPGROUP.DEPBAR.LE gsb0, 0x0 ;  /* 0x00008000000079c5 */ /* 0x000fe40000010000 */
[----:B------:R1:W-:Y:S06]  /*b0b0*/  BAR.ARV R2, 0x100 ;  /* 0x000400020000751d */ /* 0x0003ec0000002000 */
[----:B------:R-:W2:Y:S01]  /*b0c0*/  LD.E R4, desc[UR42][R6.64] ;  /* 0x0000002a06047980 */ /* 0x000ea2000c101900 */
[----:B------:R-:W-:Y:S01]  /*b0d0*/  BSSY B0, `(.L_x_12103) ;  /* 0x0000005000007945 */ /* 0x000fe20003800000 */
[----:B--2---:R-:W-:-:S04]  /*b0e0*/  LOP3.LUT R4, R4, 0x1, RZ, 0xfc, !PT ;  /* 0x0000000104047812 */ /* 0x004fc800078efcff */
[----:B------:R-:W-:-:S13]  /*b0f0*/  ISETP.NE.AND P0, PT, R4, 0x3, PT ;  /* 0x000000030400780c */ /* 0x000fda0003f05270 */
[----:B-1----:R-:W-:Y:S05]  /*b100*/  @!P0 BRA `(.L_x_12104) ;  /* 0x0000000000048947 */ /* 0x002fea0003800000 */
[----:B------:R-:W-:Y:S01]  /*b110*/  BPT.TRAP 0x1 ;  /* 0x000000040000795c */ /* 0x000fe20000300000 */
.L_x_12104:
[----:B------:R-:W-:Y:S05]  /*b120*/  BSYNC B0 ;  /* 0x0000000000007941 */ /* 0x000fea0003800000 */
.L_x_12103:
[----:B------:R-:W-:Y:S02]  /*b130*/  IMAD.U32 R4, RZ, RZ, UR44 ;  /* 0x0000002cff047e24 */ /* 0x000fe4000f8e00ff */
[----:B------:R-:W-:Y:S02]  /*b140*/  IMAD.U32 R5, RZ, RZ, UR45 ;  /* 0x0000002dff057e24 */ /* 0x000fe4000f8e00ff */
[----:B------:R-:W-:-:S04]  /*b150*/  IMAD.U32 R6, RZ, RZ, UR44 ;  /* 0x0000002cff067e24 */ /* 0x000fc8000f8e00ff */
[----:B------:R-:W2:Y:S01]  /*b160*/  LD.E.64 R4, desc[UR42][R4.64+0x20] ;  /* 0x0000202a04047980 */ /* 0x000ea2000c101b00 */
[----:B------:R-:W-:-:S05]  /*b170*/  IMAD.U32 R7, RZ, RZ, UR45 ;  /* 0x0000002dff077e24 */ /* 0x000fca000f8e00ff */
[----:B------:R-:W3:Y:S01]  /*b180*/  LD.E R6, desc[UR42][R6.64+0xc] ;  /* 0x00000c2a06067980 */ /* 0x000ee2000c101900 */
[----:B--2---:R-:W-:-:S05]  /*b190*/  MOV R2, R4 ;  /* 0x0000000400027202 */ /* 0x004fca0000000f00 */
[----:B-----5:R-:W-:-:S05]  /*b1a0*/  IMAD R3, R3, 0x8, R2 ;  /* 0x0000000803037824 */ /* 0x020fca00078e0202 */
[----:B---3--:R-:W-:-:S04]  /*b1b0*/  PRMT R3, R6, 0x654, R3 ;  /* 0x0000065406037816 */ /* 0x008fc80000000003 */
[----:B------:R0:W-:Y:S01]  /*b1c0*/  SYNCS.ARRIVE.TRANS64.RED.A1T0 RZ, [R3+URZ], RZ ;  /* 0x000000ff03ff79a7 */ /* 0x0001e2000810043f */
[----:B------:R-:W2:Y:S04]  /*b1d0*/  LDL.64 R76, [R1+0x140] ;  /* 0x00014000014c7983 */ /* 0x000ea80000100a00 */
[----:B------:R-:W3:Y:S04]  /*b1e0*/  LDL R73, [R1+0x10c] ;  /* 0x00010c0001497983 */ /* 0x000ee80000100800 */
[----:B------:R-:W4:Y:S04]  /*b1f0*/  LDL R74, [R1+0x50] ;  /* 0x00005000014a7983 */ /* 0x000f280000100800 */
[----:B0-----:R-:W3:Y:S04]  /*b200*/  LDL.64 R2, [R1+0x130] ;  /* 0x0001300001027983 */ /* 0x001ee80000100a00 */
[----:B------:R-:W4:Y:S04]  /*b210*/  LDL R72, [R1+0x138] ;  /* 0x0001380001487983 */ /* 0x000f280000100800 */
[----:B------:R-:W4:Y:S04]  /*b220*/  LDL.128 R8, [R1+0x120] ;  /* 0x0001200001087983 */ /* 0x000f280000100c00 */
[----:B------:R-:W4:Y:S04]  /*b230*/  LDL.128 R4, [R1+0x110] ;  /* 0x0001100001047983 */ /* 0x000f280000100c00 */
[----:B--2---:R-:W2:Y:S01]  /*b240*/  LD.E R20, desc[UR42][R76.64] ;  /* 0x0000002a4c147980 */ /* 0x004ea2000c101900 */
[----:B---3--:R-:W-:-:S02]  /*b250*/  ISETP.NE.AND P0, PT, R2, 0x1, PT ;  /* 0x000000010200780c */ /* 0x008fc40003f05270 */
        /* <DEDUP_REMOVED lines=8> */
[----:B------:R-:W-:-:S03]  /*b2e0*/  FMUL.FTZ R149, R48, R20 ;  /* 0x0000001430957220 */ /* 0x000fc60000410000 */
[----:B------:R-:W-:Y:S01]  /*b2f0*/  LOP3.LUT R48, R42, 0xffffff80, RZ, 0xc0, !PT ;  /* 0xffffff802a307812 */ /* 0x000fe200078ec0ff */
[-C--:B------:R-:W-:Y:S01]  /*b300*/  FMUL.FTZ R21, R25, R20.reuse ;  /* 0x0000001419157220 */ /* 0x080fe20000410000 */
[-C--:B------:R-:W-:Y:S01]  /*b310*/  FMUL.FTZ R25, R30, R20.reuse ;  /* 0x000000141e197220 */ /* 0x080fe20000410000 */
[-C--:B------:R-:W-:Y:S02]  /*b320*/  FMUL.FTZ R30, R39, R20.reuse ;  /* 0x00000014271e7220 */ /* 0x080fe40000410000 */
[----:B------:R-:W-:Y:S02]  /*b330*/  IMAD.IADD R48, R73, 0x1, -R48 ;  /* 0x0000000149307824 */ /* 0x000fe400078e0a30 */
[-C--:B------:R-:W-:Y:S01]  /*b340*/  FMUL.FTZ R39, R41, R20.reuse ;  /* 0x0000001429277220 */ /* 0x080fe20000410000 */
[-C--:B------:R-:W-:Y:S01]  /*b350*/  FMUL.FTZ R41, R44, R20.reuse ;  /* 0x000000142c297220 */ /* 0x080fe20000410000 */
[-C--:B------:R-:W-:Y:S01]  /*b360*/  FMUL.FTZ R44, R49, R20.reuse ;  /* 0x00000014312c7220 */ /* 0x080fe20000410000 */
[----:B------:R-:W-:Y:S01]  /*b370*/  SHF.R.S32.HI R49, RZ, 0x1f, R48 ;  /* 0x0000001fff317819 */ /* 0x000fe20000011430 */
[-C--:B------:R-:W-:Y:S01]  /*b380*/  FMUL.FTZ R173, R50, R20.reuse ;  /* 0x0000001432ad7220 */ /* 0x080fe20000410000 */
[----:B------:R-:W-:-:S02]  /*b390*/  FMUL.FTZ R15, R27, R20 ;  /* 0x000000141b0f7220 */ /* 0x000fc40000410000 */
[----:B------:R-:W-:Y:S01]  /*b3a0*/  LEA.HI R50, R49, R48, RZ, 0x2 ;  /* 0x0000003031327211 */ /* 0x000fe200078f10ff */
[-C--:B------:R-:W-:Y:S01]  /*b3b0*/  FMUL.FTZ R27, R34, R20.reuse ;  /* 0x00000014221b7220 */ /* 0x080fe20000410000 */
[-C--:B------:R-:W-:Y:S01]  /*b3c0*/  FMUL.FTZ R125, R51, R20.reuse ;  /* 0x00000014337d7220 */ /* 0x080fe20000410000 */
[-C--:B------:R-:W-:Y:S01]  /*b3d0*/  FMUL.FTZ R76, R32, R20.reuse ;  /* 0x00000014204c7220 */ /* 0x080fe20000410000 */
[-C--:B------:R-:W-:Y:S01]  /*b3e0*/  FMUL.FTZ R34, R47, R20.reuse ;  /* 0x000000142f227220 */ /* 0x080fe20000410000 */
[----:B------:R-:W-:Y:S01]  /*b3f0*/  LEA.HI R51, R36, R73, RZ, 0x2 ;  /* 0x0000004924337211 */ /* 0x000fe200078f10ff */
[-C--:B------:R-:W-:Y:S01]  /*b400*/  FMUL.FTZ R32, R43, R20.reuse ;  /* 0x000000142b207220 */ /* 0x080fe20000410000 */
[--C-:B------:R-:W-:Y:S01]  /*b410*/  SHF.R.S32.HI R36, RZ, 0x2, R50.reuse ;  /* 0x00000002ff247819 */ /* 0x100fe20000011432 */
[-C--:B------:R-:W-:Y:S01]  /*b420*/  FMUL.FTZ R43, R45, R20.reuse ;  /* 0x000000142d2b7220 */ /* 0x080fe20000410000 */
[----:B------:R-:W-:Y:S01]  /*b430*/  SHF.R.S32.HI R47, RZ, 0x1f, R50 ;  /* 0x0000001fff2f7819 */ /* 0x000fe20000011432 */
[----:B------:R-:W-:Y:S01]  /*b440*/  FMUL.FTZ R45, R52, R20 ;  /* 0x00000014342d7220 */ /* 0x000fe20000410000 */
[----:B------:R-:W-:-:S02]  /*b450*/  LOP3.LUT R52, R51, 0xfffffffc, RZ, 0xc0, !PT ;  /* 0xfffffffc33347812 */ /* 0x000fc400078ec0ff */
[----:B------:R-:W-:Y:S02]  /*b460*/  LEA.HI R51, R47, R36, RZ, 0x3 ;  /* 0x000000242f337211 */ /* 0x000fe400078f18ff */
[----:B------:R-:W-:Y:S02]  /*b470*/  SHF.R.S32.HI R47, RZ, 0x7, R42 ;  /* 0x00000007ff2f7819 */ /* 0x000fe4000001142a */
[----:B------:R-:W-:Y:S01]  /*b480*/  LEA.HI R49, R49, R48, RZ, 0x5 ;  /* 0x0000003031317211 */ /* 0x000fe200078f28ff */
[----:B------:R-:W-:Y:S01]  /*b490*/  IMAD.IADD R52, R73, 0x1, -R52 ;  /* 0x0000000149347824 */ /* 0x000fe200078e0a34 */
[----:B------:R-:W-:Y:S02]  /*b4a0*/  LOP3.LUT R51, R51, 0xfffffff8, RZ, 0xc0, !PT ;  /* 0xfffffff833337812 */ /* 0x000fe400078ec0ff */
[----:B------:R-:W-:Y:S02]  /*b4b0*/  LEA.HI R42, R42, R47, RZ, 0x1 ;  /* 0x0000002f2a2a7211 */ /* 0x000fe400078f08ff */
[----:B------:R-:W-:Y:S01]  /*b4c0*/  SHF.R.S32.HI R49, RZ, 0x5, R49 ;  /* 0x00000005ff317819 */ /* 0x000fe20000011431 */
[----:B------:R-:W-:Y:S01]  /*b4d0*/  IMAD.IADD R51, R36, 0x1, -R51 ;  /* 0x0000000124337824 */ /* 0x000fe200078e0a33 */
        /* <DEDUP_REMOVED lines=9> */
[----:B------:R-:W-:-:S04]  /*b570*/  @P0 IMAD.HI.U32 R3, R2, R3, RZ ;  /* 0x0000000302030227 */ /* 0x000fc800078e00ff */
[-C--:B------:R-:W-:Y:S01]  /*b580*/  FMUL.FTZ R57, R57, R20.reuse ;  /* 0x0000001439397220 */ /* 0x080fe20000410000 */
[-C--:B------:R-:W-:Y:S01]  /*b590*/  FMUL.FTZ R75, R29, R20.reuse ;  /* 0x000000141d4b7220 */ /* 0x080fe20000410000 */
[----:B------:R-:W-:Y:S01]  /*b5a0*/  FMUL.FTZ R29, R38, R20 ;  /* 0x00000014261d7220 */ /* 0x000fe20000410000 */
[----:B------:R-:W-:Y:S01]  /*b5b0*/  @P0 SHF.R.U32.HI R2, RZ, R72, R3 ;  /* 0x00000048ff020219 */ /* 0x000fe20000011603 */
[-C--:B------:R-:W-:Y:S01]  /*b5c0*/  FMUL.FTZ R38, R55, R20.reuse ;  /* 0x0000001437267220 */ /* 0x080fe20000410000 */
[----:B------:R-:W-:Y:S01]  /*b5d0*/  LOP3.LUT R3, R50, 0x7ffffffc, RZ, 0xc0, !PT ;  /* 0x7ffffffc32037812 */ /* 0x000fe200078ec0ff */
[----:B------:R0:W1:Y:S01]  /*b5e0*/  MUFU.TANH R55, R57 ;  /* 0x0000003900377308 */ /* 0x0000620000002400 */
[----:B------:R-:W-:Y:S02]  /*b5f0*/  IMAD.MOV.U32 R47, RZ, RZ, -0x60 ;  /* 0xffffffa0ff2f7424 */ /* 0x000fe400078e00ff */
[-C--:B------:R-:W-:Y:S01]  /*b600*/  FMUL.FTZ R13, R24, R20.reuse ;  /* 0x00000014180d7220 */ /* 0x080fe20000410000 */
[-C--:B------:R-:W-:Y:S01]  /*b610*/  FMUL.FTZ R24, R28, R20.reuse ;  /* 0x000000141c187220 */ /* 0x080fe20000410000 */
[-C--:B------:R-:W-:Y:S01]  /*b620*/  FMUL.FTZ R77, R33, R20.reuse ;  /* 0x00000014214d7220 */ /* 0x080fe20000410000 */
[----:B0-----:R-:W0:Y:S01]  /*b630*/  SHFL.IDX PT, R57, R2, RZ, 0x1c1f ;  /* 0x001c1fff02397589 */ /* 0x001e2200000e0000 */
        /* <DEDUP_REMOVED lines=22> */
[----:B------:R-:W-:Y:S01]  /*b7a0*/  FMUL.FTZ R69, R69, R20 ;  /* 0x0000001445457220 */ /* 0x000fe20000410000 */
[----:B------:R-:W-:Y:S01]  /*b7b0*/  IMAD R47, R48, -0x2, R47 ;  /* 0xfffffffe302f7824 */ /* 0x000fe200078e022f */
[----:B------:R-:W2:Y:S01]  /*b7c0*/  MUFU.TANH R13, R13 ;  /* 0x0000000d000d7308 */ /* 0x000ea20000002400 */
[----:B------:R-:W-:-:S03]  /*b7d0*/  LOP3.LUT R49, RZ, R6, RZ, 0x33, !PT ;  /* 0x00000006ff317212 */ /* 0x000fc600078e33ff */
[----:B------:R-:W-:-:S04]  /*b7e0*/  IADD3 R20, -R4, R47, R5 ;  /* 0x0000002f04147210 */ /* 0x000fc80007ffe105 */
        /* <DEDUP_REMOVED lines=63> */
.L_x_12108:
[----:B------:R-:W-:-:S13]  /*bbe0*/  ISETP.NE.AND P0, PT, R9, 0x1, PT ;  /* 0x000000010900780c */ /* 0x000fda0003f05270 */
[----:B------:R-:W-:-:S05]  /*bbf0*/  @P0 IMAD.HI.U32 R20, R8, R10, RZ ;  /* 0x0000000a08140227 */ /* 0x000fca00078e00ff */
[----:B------:R-:W-:-:S07]  /*bc00*/  @P0 SHF.R.U32.HI R8, RZ, R11, R20 ;  /* 0x0000000bff080219 */ /* 0x000fce0000011614 */
.L_x_12109:
[----:B------:R-:W-:Y:S05]  /*bc10*/  BSYNC B1 ;  /* 0x0000000000017941 */ /* 0x000fea0003800000 */
.L_x_12107:
[----:B------:R-:W-:-:S05]  /*bc20*/  IMAD R8, R8, R9, R52 ;  /* 0x0000000908087224 */ /* 0x000fca00078e0234 */
[----:B------:R-:W-:Y:S02]  /*bc30*/  VIMNMX R7, R7, R8, !PT ;  /* 0x0000000807077248 */ /* 0x000fe40007fe0100 */
[----:B------:R-:W-:-:S07]  /*bc40*/  VIADDMNMX R6, R8, R9, R6, PT ;  /* 0x0000000908067246 */ /* 0x000fce0003800106 */
.L_x_12106:
[----:B------:R-:W-:Y:S05]  /*bc50*/  BSYNC B0 ;  /* 0x0000000000007941 */ /* 0x000fea0003800000 */
.L_x_12105:
[C---:B------:R-:W-:Y:S01]  /*bc60*/  ISETP.GE.AND P0, PT, R51.reuse, 0x2, PT ;  /* 0x000000023300780c */ /* 0x040fe20003f06270 */
[----:B------:R-:W0:Y:S01]  /*bc70*/  SHFL.IDX PT, R2, R2, 0x1, 0x1c1f ;  /* 0x003c1f0002027f89 */ /* 0x000e2200000e0000 */
[----:B------:R-:W-:Y:S01]  /*bc80*/  ISETP.GE.AND P4, PT, R51, 0xa, PT ;  /* 0x0000000a3300780c */ /* 0x000fe20003f86270 */
[----:B------:R-:W-:Y:S01]  /*bc90*/  BSSY B0, `(.L_x_12110) ;  /* 0x0000086000007945 */ /* 0x000fe20003800000 */
[----:B------:R-:W-:Y:S02]  /*bca0*/  ISETP.GT.AND P2, PT, R7, 0x1, !P0 ;  /* 0x000000010700780c */ /* 0x000fe40004744270 */
[----:B------:R-:W-:Y:S02]  /*bcb0*/  ISETP.GE.AND P1, PT, R51, 0x9, PT ;  /* 0x000000093300780c */ /* 0x000fe40003f26270 */
[----:B------:R-:W-:Y:S02]  /*bcc0*/  ISETP.LT.OR P2, PT, R6, 0x2, P2 ;  /* 0x000000020600780c */ /* 0x000fe40001741670 */
[----:B------:R-:W-:-:S02]  /*bcd0*/  P2R R20, PR, RZ, 0x10 ;  /* 0x00000010ff147803 */ /* 0x000fc40000000000 */
[----:B------:R-:W-:Y:S02]  /*bce0*/  FSEL R141, R21, -INF , !P2 ;  /* 0xff800000158d7808 */ /* 0x000fe40005000000 */
[C---:B------:R-:W-:Y:S02]  /*bcf0*/  ISETP.GT.AND P2, PT, R7.reuse, 0x9, !P4 ;  /* 0x000000090700780c */ /* 0x040fe40006744270 */
[----:B------:R-:W-:Y:S02]  /*bd00*/  ISETP.GT.AND P3, PT, R7, 0x8, !P1 ;  /* 0x000000080700780c */ /* 0x000fe40004f64270 */
[----:B------:R-:W-:Y:S02]  /*bd10*/  ISETP.LT.OR P2, PT, R6, 0xa, P2 ;  /* 0x0000000a0600780c */ /* 0x000fe40001741670 */
[----:B------:R-:W-:Y:S02]  /*bd20*/  ISETP.GE.AND P4, PT, R51, 0x11, PT ;  /* 0x000000113300780c */ /* 0x000fe40003f86270 */
[----:B------:R-:W-:-:S02]  /*bd30*/  FSEL R151, R75, -INF , !P2 ;  /* 0xff8000004b977808 */ /* 0x000fc40005000000 */
[----:B------:R-:W-:Y:S02]  /*bd40*/  ISETP.LT.OR P3, PT, R6, 0x9, P3 ;  /* 0x000000090600780c */ /* 0x000fe40001f61670 */
        /* <DEDUP_REMOVED lines=115> */
.L_x_12113:
[----:B------:R-:W-:-:S13]  /*c480*/  ISETP.NE.AND P6, PT, R9, 0x1, PT ;  /* 0x000000010900780c */ /* 0x000fda0003fc5270 */
[----:B------:R-:W-:-:S05]  /*c490*/  @P6 IMAD.HI.U32 R10, R4, R10, RZ ;  /* 0x0000000a040a6227 */ /* 0x000fca00078e00ff */
[----:B------:R-:W-:-:S07]  /*c4a0*/  @P6 SHF.R.U32.HI R4, RZ, R11, R10 ;  /* 0x0000000bff046219 */ /* 0x000fce000001160a */
.L_x_12114:
[----:B------:R-:W-:Y:S05]  /*c4b0*/  BSYNC B1 ;  /* 0x0000000000017941 */ /* 0x000fea0003800000 */
.L_x_12112:
[----:B------:R-:W-:-:S05]  /*c4c0*/  IMAD R4, R4, R9, R52 ;  /* 0x0000000904047224 */ /* 0x000fca00078e0234 */
[----:B------:R-:W-:Y:S02]  /*c4d0*/  VIADDMNMX R6, R4, R9, R6, PT ;  /* 0x0000000904067246 */ /* 0x000fe40003800106 */
[----:B------:R-:W-:-:S07]  /*c4e0*/  VIMNMX R7, R7, R4, !PT ;  /* 0x0000000407077248 */ /* 0x000fce0007fe0100 */
.L_x_12111:
[----:B------:R-:W-:Y:S05]  /*c4f0*/  BSYNC B0 ;  /* 0x0000000000007941 */ /* 0x000fea0003800000 */
.L_x_12110:
        /* <DEDUP_REMOVED lines=10> */
[----:B------:R-:W2:Y:S01]  /*c5a0*/  LDL R15, [R1+0x1f0] ;  /* 0x0001f000010f7983 */ /* 0x000ea20000100800 */
[----:B------:R-:W-:Y:S02]  /*c5b0*/  ISETP.GT.AND P0, PT, R7, 0x9, !P0 ;  /* 0x000000090700780c */ /* 0x000fe40004704270 */
[----:B------:R-:W-:Y:S01]  /*c5c0*/  ISETP.NE.AND P1, PT, R47, RZ, PT ;  /* 0x000000ff2f00720c */ /* 0x000fe20003f25270 */
[----:B------:R-:W3:Y:S01]  /*c5d0*/  LDL.64 R102, [R1+0x210] ;  /* 0x0002100001667983 */ /* 0x000ee20000100a00 */
[----:B------:R-:W-:Y:S02]  /*c5e0*/  ISETP.LT.OR P0, PT, R6, 0xa, P0 ;  /* 0x0000000a0600780c */ /* 0x000fe40000701670 */
[----:B------:R-:W-:Y:S01]  /*c5f0*/  ISETP.NE.AND P6, PT, R58, RZ, PT ;  /* 0x000000ff3a00720c */ /* 0x000fe20003fc5270 */
[----:B------:R-:W3:Y:S01]  /*c600*/  LDL.64 R104, [R1+0x220] ;  /* 0x0002200001687983 */ /* 0x000ee20000100a00 */
[----:B------:R-:W-:-:S02]  /*c610*/  FSEL R49, R26, -INF , !P0 ;  /* 0xff8000001a317808 */ /* 0x000fc40004000000 */
[----:B------:R-:W-:Y:S01]  /*c620*/  ISETP.NE.AND P0, PT, R21, RZ, PT ;  /* 0x000000ff1500720c */ /* 0x000fe20003f05270 */
[----:B------:R-:W3:Y:S03]  /*c630*/  LDL.64 R138, [R1+0x240] ;  /* 0x00024000018a7983 */ /* 0x000ee60000100a00 */
[----:B------:R-:W-:Y:S01]  /*c640*/  ISETP.GT.AND P0, PT, R7, 0x10, !P0 ;  /* 0x000000100700780c */ /* 0x000fe20004704270 */
[----:B------:R-:W3:Y:S03]  /*c650*/  LDL.64 R128, [R1+0x250] ;  /* 0x0002500001807983 */ /* 0x000ee60000100a00 */
[----:B------:R-:W-:Y:S01]  /*c660*/  ISETP.LT.OR P0, PT, R6, 0x11, P0 ;  /* 0x000000110600780c */ /* 0x000fe20000701670 */
[----:B------:R-:W3:Y:S03]  /*c670*/  LDL.64 R100, [R1+0x260] ;  /* 0x0002600001647983 */ /* 0x000ee60000100a00 */
[----:B------:R-:W-:Y:S01]  /*c680*/  FSEL R27, R27, -INF , !P0 ;  /* 0xff8000001b1b7808 */ /* 0x000fe20004000000 */
[----:B------:R-:W3:Y:S01]  /*c690*/  LDL.64 R92, [R1+0x270] ;  /* 0x00027000015c7983 */ /* 0x000ee20000100a00 */
[----:B------:R-:W-:-:S02]  /*c6a0*/  ISETP.NE.AND P0, PT, R24, RZ, PT ;  /* 0x000000ff1800720c */ /* 0x000fc40003f05270 */
[C---:B------:R-:W-:Y:S01]  /*c6b0*/  ISETP.GT.AND P2, PT, R7.reuse, 0x49, !P2 ;  /* 0x000000490700780c */ /* 0x040fe20005744270 */
[----:B------:R-:W3:Y:S01]  /*c6c0*/  LDL.64 R88, [R1+0x280] ;  /* 0x0002800001587983 */ /* 0x000ee20000100a00 */
[C---:B------:R-:W-:Y:S02]  /*c6d0*/  ISETP.GT.AND P0, PT, R7.reuse, 0x11, !P0 ;  /* 0x000000110700780c */ /* 0x040fe40004704270 */
[C---:B------:R-:W-:Y:S01]  /*c6e0*/  ISETP.GT.AND P3, PT, R7.reuse, 0x50, !P3 ;  /* 0x000000500700780c */ /* 0x040fe20005f64270 */
[----:B------:R-:W3:Y:S01]  /*c6f0*/  LDL.64 R86, [R1+0x290] ;  /* 0x0002900001567983 */ /* 0x000ee20000100a00 */
[----:B------:R-:W-:Y:S02]  /*c700*/  ISETP.LT.OR P0, PT, R6, 0x12, P0 ;  /* 0x000000120600780c */ /* 0x000fe40000701670 */
[----:B------:R-:W-:Y:S01]  /*c710*/  ISETP.GT.AND P4, PT, R7, 0x51, !P4 ;  /* 0x000000510700780c */ /* 0x000fe20006784270 */
[----:B------:R-:W3:Y:S01]  /*c720*/  LDL.64 R84, [R1+0x2a0] ;  /* 0x0002a00001547983 */ /* 0x000ee20000100a00 */
[----:B------:R-:W-:-:S02]  /*c730*/  FSEL R47, R28, -INF , !P0 ;  /* 0xff8000001c2f7808 */ /* 0x000fc40004000000 */
[----:B------:R-:W-:Y:S01]  /*c740*/  ISETP.GT.AND P0, PT, R7, 0x18, !P1 ;  /* 0x000000180700780c */ /* 0x000fe20004f04270 */
[----:B------:R-:W3:Y:S01]  /*c750*/  LDL.64 R82, [R1+0x2f0] ;  /* 0x0002f00001527983 */ /* 0x000ee20000100a00 */
[----:B------:R-:W-:Y:S02]  /*c760*/  ISETP.NE.AND P1, PT, R56, RZ, PT ;  /* 0x000000ff3800720c */ /* 0x000fe40003f25270 */
[----:B------:R-:W-:Y:S01]  /*c770*/  ISETP.LT.OR P0, PT, R6, 0x19, P0 ;  /* 0x000000190600780c */ /* 0x000fe20000701670 */
[----:B------:R-:W3:Y:S03]  /*c780*/  LDL.64 R136, [R1+0x228] ;  /* 0x0002280001887983 */ /* 0x000ee60000100a00 */
[----:B------:R-:W-:Y:S01]  /*c790*/  FSEL R29, R29, -INF , !P0 ;  /* 0xff8000001d1d7808 */ /* 0x000fe20004000000 */
[----:B------:R-:W3:Y:S01]  /*c7a0*/  LDL.64 R110, [R1+0x388] ;  /* 0x00038800016e7983 */ /* 0x000ee20000100a00 */
[----:B------:R-:W-:-:S02]  /*c7b0*/  ISETP.GT.AND P0, PT, R7, 0x19, !P6 ;  /* 0x000000190700780c */ /* 0x000fc40007704270 */
[----:B------:R-:W-:Y:S01]  /*c7c0*/  ISETP.NE.AND P6, PT, R8, RZ, PT ;  /* 0x000000ff0800720c */ /* 0x000fe20003fc5270 */
[----:B------:R-:W3:Y:S01]  /*c7d0*/  LDL.64 R112, [R1+0x398] ;  /* 0x0003980001707983 */ /* 0x000ee20000100a00 */
[----:B------:R-:W-:-:S03]  /*c7e0*/  ISETP.LT.OR P0, PT, R6, 0x1a, P0 ;  /* 0x0000001a0600780c */ /* 0x000fc60000701670 */
[----:B------:R-:W4:Y:S01]  /*c7f0*/  LDL.64 R8, [R1+0x1d0] ;  /* 0x0001d00001087983 */ /* 0x000f220000100a00 */
[----:B------:R-:W-:Y:S02]  /*c800*/  FSEL R163, R30, -INF , !P0 ;  /* 0xff8000001ea37808 */ /* 0x000fe40004000000 */
        /* <DEDUP_REMOVED lines=11> */
[----:B------:R-:W-:-:S03]  /*c8c0*/  ISETP.GT.AND P0, PT, R7, 0x21, !P0 ;  /* 0x000000210700780c */ /* 0x000fc60004704270 */
[----:B------:R-:W3:Y:S01]  /*c8d0*/  LDL R186, [R1+0x28] ;  /* 0x0000280001ba7983 */ /* 0x000ee20000100800 */
        /* <DEDUP_REMOVED lines=35> */
[C---:B------:R-:W-:Y:S02]  /*cb10*/  ISETP.LT.OR P2, PT, R6.reuse, 0x4a, P2 ;  /* 0x0000004a0600780c */ /* 0x040fe40001741670 */
[C---:B------:R-:W-:Y:S02]  /*cb20*/  ISETP.LT.OR P0, PT, R6.reuse, 0x1, P0 ;  /* 0x000000010600780c */ /* 0x040fe40000701670 */
[----:B------:R-:W-:Y:S02]  /*cb30*/  ISETP.LT.OR P3, PT, R6, 0x51, P3 ;  /* 0x000000510600780c */ /* 0x000fe40001f61670 */
[----:B------:R-:W-:-:S02]  /*cb40*/  FSEL R75, R12, -INF , !P0 ;  /* 0xff8000000c4b7808 */ /* 0x000fc40004000000 */
[----:B------:R-:W-:Y:S02]  /*cb50*/  ISETP.GT.AND P0, PT, R7, 0x48, !P1 ;  /* 0x000000480700780c */ /* 0x000fe40004f04270 */
[----:B------:R-:W-:Y:S02]  /*cb60*/  ISETP.NE.AND P6, PT, R13, RZ, PT ;  /* 0x000000ff0d00720c */ /* 0x000fe40003fc5270 */
[----:B------:R-:W-:-:S04]  /*cb70*/  ISETP.LT.OR P0, PT, R6, 0x49, P0 ;  /* 0x000000490600780c */ /* 0x000fc80000701670 */
[----:B------:R-:W-:Y:S02]  /*cb80*/  FSEL R28, R35, -INF , !P0 ;  /* 0xff800000231c7808 */ /* 0x000fe40004000000 */
[----:B------:R-:W-:Y:S01]  /*cb90*/  FSEL R106, R106, -INF , !P2 ;  /* 0xff8000006a6a7808 */ /* 0x000fe20005000000 */
[----:B------:R-:W3:Y:S01]  /*cba0*/  LDL.64 R34, [R1+0x298] ;  /* 0x0002980001227983 */ /* 0x000ee20000100a00 */
[----:B------:R-:W-:Y:S02]  /*cbb0*/  ISETP.LT.OR P4, PT, R6, 0x52, P4 ;  /* 0x000000520600780c */ /* 0x000fe40002781670 */
[----:B------:R-:W-:Y:S02]  /*cbc0*/  FSEL R140, R140, -INF , !P3 ;  /* 0xff8000008c8c7808 */ /* 0x000fe40005800000 */
[----:B------:R-:W-:Y:S02]  /*cbd0*/  ISETP.GT.AND P0, PT, R7, 0x59, !P6 ;  /* 0x000000590700780c */ /* 0x000fe40007704270 */
[----:B------:R-:W-:-:S02]  /*cbe0*/  ISETP.LT.OR P5, PT, R6, 0x59, P5 ;  /* 0x000000590600780c */ /* 0x000fc40002fa1670 */
[----:B----4-:R-:W-:-:S04]  /*cbf0*/  FMNMX.FTZ R2, R81, R8, !PT ;  /* 0x0000000851027209 */ /* 0x010fc80007810000 */
        /* <DEDUP_REMOVED lines=45> */
[----:B------:R-:W-:Y:S02]  /*ced0*/  FMNMX.FTZ R5, R106, R5, !PT ;  /* 0x000000056a057209 */ /* 0x000fe40007810000 */
[----:B------:R-:W-:Y:S02]  /*cee0*/  FSEL R24, R36, -INF , !P4 ;  /* 0xff80000024187808 */ /* 0x000fe40006000000 */
[----:B------:R-:W-:Y:S02]  /*cef0*/  FMNMX.FTZ R5, R140, R5, !PT ;  /* 0x000000058c057209 */ /* 0x000fe40007810000 */
[----:B------:R-:W-:Y:S02]  /*cf00*/  ISETP.LT.OR P0, PT, R6, 0x5a, P0 ;  /* 0x0000005a0600780c */ /* 0x000fe40000701670 */
[----:B------:R-:W-:Y:S01]  /*cf10*/  FSEL R20, R3, -INF , !P5 ;  /* 0xff80000003147808 */ /* 0x000fe20006800000 */
[----:B------:R-:W4:Y:S01]  /*cf20*/  LDL.64 R6, [R1+0x1e0] ;  /* 0x0001e00001067983 */ /* 0x000f220000100a00 */
[----:B------:R-:W-:-:S02]  /*cf30*/  FMNMX.FTZ R5, R24, R5, !PT ;  /* 0x0000000518057209 */ /* 0x000fc40007810000 */
[----:B------:R-:W-:Y:S02]  /*cf40*/  FSEL R13, R42, -INF , !P0 ;  /* 0xff8000002a0d7808 */ /* 0x000fe40004000000 */
[----:B------:R-:W-:-:S04]  /*cf50*/  FMNMX.FTZ R4, R20, R5, !PT ;  /* 0x0000000514047209 */ /* 0x000fc80007810000 */
[----:B------:R-:W-:Y:S02]  /*cf60*/  FMNMX.FTZ R3, R13, R4, !PT ;  /* 0x000000040d037209 */ /* 0x000fe40007810000 */
[----:B0-----:R-:W-:-:S03]  /*cf70*/  FMNMX.FTZ R4, R11, R10, !PT ;  /* 0x0000000a0b047209 */ /* 0x001fc60007810000 */
[----:B------:R0:W-:Y:S04]  /*cf80*/  STL.64 [R1+0x1d0], R2 ;  /* 0x0001d00201007387 */ /* 0x0001e80000100a00 */
[----:B------:R-:W2:Y:S04]  /*cf90*/  LDL R11, [R1+0x1d4] ;  /* 0x0001d400010b7983 */ /* 0x000ea80000100800 */
[----:B------:R-:W-:Y:S04]  /*cfa0*/  STL [R1+0x1d0], R4 ;  /* 0x0001d00401007387 */ /* 0x000fe80000100800 */
[----:B------:R-:W3:Y:S04]  /*cfb0*/  LDL R12, [R1+0x1d0] ;  /* 0x0001d000010c7983 */ /* 0x000ee80000100800 */
[----:B0-----:R-:W4:Y:S04]  /*cfc0*/  LDL.64 R2, [R1+0x230] ;  /* 0x0002300001027983 */ /* 0x001f280000100a00 */
[----:B--2---:R-:W0:Y:S02]  /*cfd0*/  SHFL.BFLY PT, R4, R11, 0x2, 0x1f ;  /* 0x0c401f000b047f89 */ /* 0x004e2400000e0000 */
[----:B0-----:R-:W-:-:S05]  /*cfe0*/  FMNMX.FTZ R4, R4, R11, !PT ;  /* 0x0000000b04047209 */ /* 0x001fca0007810000 */
[----:B------:R-:W0:Y:S01]  /*cff0*/  SHFL.BFLY PT, R185, R4, 0x1, 0x1f ;  /* 0x0c201f0004b97f89 */ /* 0x000e2200000e0000 */
[----:B---3--:R-:W-:Y:S01]  /*d000*/  FMUL.FTZ R5, R15, R12 ;  /* 0x0000000c0f057220 */ /* 0x008fe20000410000 */
[----:B------:R-:W-:-:S04]  /*d010*/  FSETP.NEU.FTZ.AND P0, PT, R12, -INF , PT ;  /* 0xff8000000c00780b */ /* 0x000fc80003f1d000 */
[----:B------:R-:W-:Y:S02]  /*d020*/  FSEL R10, R5, RZ, P0 ;  /* 0x000000ff050a7208 */ /* 0x000fe40000000000 */
[----:B------:R-:W-:Y:S02]  /*d030*/  FSEL R5, R12, RZ, P0 ;  /* 0x000000ff0c057208 */ /* 0x000fe40000000000 */
[----:B0-----:R-:W-:-:S04]  /*d040*/  FMNMX.FTZ R185, R4, R185, !PT ;  /* 0x000000b904b97209 */ /* 0x001fc80007810000 */
[C---:B------:R-:W-:Y:S01]  /*d050*/  FSETP.NEU.FTZ.AND P0, PT, R185.reuse, -INF , PT ;  /* 0xff800000b900780b */ /* 0x040fe20003f1d000 */
[----:B------:R-:W-:-:S03]  /*d060*/  FMUL.FTZ R30, R185, R15 ;  /* 0x0000000fb91e7220 */ /* 0x000fc60000410000 */
[----:B------:R-:W-:Y:S02]  /*d070*/  FSEL R4, R185, RZ, P0 ;  /* 0x000000ffb9047208 */ /* 0x000fe40000000000 */
[----:B------:R-:W-:Y:S01]  /*d080*/  FSEL R30, R30, RZ, P0 ;  /* 0x000000ff1e1e7208 */ /* 0x000fe20000000000 */
[----:B------:R-:W-:Y:S02]  /*d090*/  FADD.FTZ R8, R8, -R5 ;  /* 0x8000000508087221 */ /* 0x000fe40000010000 */
[----:B------:R-:W-:Y:S01]  /*d0a0*/  FADD.FTZ R4, R9, -R4 ;  /* 0x8000000409047221 */ /* 0x000fe20000010000 */
[-C--:B------:R-:W-:Y:S01]  /*d0b0*/  FFMA.FTZ R156, R81, R15.reuse, -R10 ;  /* 0x0000000f519c7223 */ /* 0x080fe2000001080a */
[-C--:B------:R-:W-:Y:S01]  /*d0c0*/  FFMA.FTZ R157, R75, R15.reuse, -R30 ;  /* 0x0000000f4b9d7223 */ /* 0x080fe2000001081e */
[-C--:B------:R-:W-:Y:S01]  /*d0d0*/  FMUL.FTZ R8, R8, R15.reuse ;  /* 0x0000000f08087220 */ /* 0x080fe20000410000 */
[----:B------:R-:W-:Y:S01]  /*d0e0*/  FMUL.FTZ R150, R15, R4 ;  /* 0x000000040f967220 */ /* 0x000fe20000410000 */
        /* <DEDUP_REMOVED lines=10> */
[----:B------:R-:W4:Y:S01]  /*d190*/  MUFU.EX2 R184, R8 ;  /* 0x0000000800b87308 */ /* 0x000f220000000800 */
[-C--:B------:R-:W-:Y:S01]  /*d1a0*/  FFMA.FTZ R143, R47, R15.reuse, -R30 ;  /* 0x0000000f2f8f7223 */ /* 0x080fe2000001081e */
        /* <DEDUP_REMOVED lines=19> */
[-C--:B------:R-:W-:Y:S01]  /*d2e0*/  FFMA.FTZ R146, R37, R15.reuse, -R10 ;  /* 0x0000000f25927223 */ /* 0x080fe2000001080a */
        /* <DEDUP_REMOVED lines=19> */
[----:B------:R-:W-:Y:S01]  /*d420*/  FFMA.FTZ R183, R20, R15, -R30 ;  /* 0x0000000f14b77223 */ /* 0x000fe2000001081e */
[----:B------:R-:W3:Y:S04]  /*d430*/  LDL.64 R4, [R1+0x2b0] ;  /* 0x0002b00001047983 */ /* 0x000ee80000100a00 */
[----:B------:R-:W3:Y:S02]  /*d440*/  LDL.64 R80, [R1+0x300] ;  /* 0x0003000001507983 */ /* 0x000ee40000100a00 */
[----:B------:R-:W3:Y:S01]  /*d450*/  MUFU.EX2 R159, R159 ;  /* 0x0000009f009f7308 */ /* 0x000ee20000000800 */
[----:B----4-:R-:W-:Y:S01]  /*d460*/  FFMA.FTZ R10, R184, R6, R156 ;  /* 0x00000006b80a7223 */ /* 0x010fe2000001009c */
[----:B0-----:R-:W-:Y:S01]  /*d470*/  FFMA.FTZ R12, R7, R150, R157 ;  /* 0x00000096070c7223 */ /* 0x001fe2000001009d */
[----:B------:R-:W4:Y:S04]  /*d480*/  LDL.64 R76, [R1+0x2d0] ;  /* 0x0002d000014c7983 */ /* 0x000f280000100a00 */
[----:B------:R-:W4:Y:S01]  /*d490*/  LDL.64 R78, [R1+0x310] ;  /* 0x00031000014e7983 */ /* 0x000f220000100a00 */
[----:B------:R-:W0:Y:S03]  /*d4a0*/  MUFU.EX2 R151, R151 ;  /* 0x0000009700977308 */ /* 0x000e260000000800 */
[----:B------:R-:W4:Y:S04]  /*d4b0*/  LDL.64 R74, [R1+0x330] ;  /* 0x00033000014a7983 */ /* 0x000f280000100a00 */
[----:B------:R-:W4:Y:S01]  /*d4c0*/  LDL.64 R50, [R1+0x208] ;  /* 0x0002080001327983 */ /* 0x000f220000100a00 */
[----:B------:R-:W0:Y:S01]  /*d4d0*/  MUFU.EX2 R144, R144 ;  /* 0x0000009000907308 */ /* 0x000e220000000800 */
[----:B-1----:R-:W-:Y:S01]  /*d4e0*/  FADD.FTZ R11, R141, R10 ;  /* 0x0000000a8d0b7221 */ /* 0x002fe20000010000 */
[----:B--2---:R-:W-:Y:S01]  /*d4f0*/  FADD.FTZ R12, R145, R12 ;  /* 0x0000000c910c7221 */ /* 0x004fe20000010000 */
[----:B------:R-:W2:Y:S04]  /*d500*/  LDL.64 R48, [R1+0x218] ;  /* 0x0002180001307983 */ /* 0x000ea80000100a00 */
[----:B------:R-:W2:Y:S01]  /*d510*/  LDL.64 R44, [R1+0x238] ;  /* 0x00023800012c7983 */ /* 0x000ea20000100a00 */
[----:B------:R-:W1:Y:S08]  /*d520*/  MUFU.EX2 R135, R135 ;  /* 0x0000008700877308 */ /* 0x000e700000000800 */
[----:B------:R-:W1:Y:S01]  /*d530*/  MUFU.EX2 R161, R161 ;  /* 0x000000a100a17308 */ /* 0x000e620000000800 */
[----:B---3--:R-:W-:Y:S01]  /*d540*/  FADD.FTZ R10, R158, R11 ;  /* 0x0000000b9e0a7221 */ /* 0x008fe20000010000 */
[----:B------:R-:W-:-:S06]  /*d550*/  FADD.FTZ R11, R159, R12 ;  /* 0x0000000c9f0b7221 */ /* 0x000fcc0000010000 */
[----:B------:R-:W3:Y:S01]  /*d560*/  MUFU.EX2 R160, R160 ;  /* 0x000000a000a07308 */ /* 0x000ee20000000800 */
        /* <DEDUP_REMOVED lines=10> */
[----:B------:R-:W2:Y:S04]  /*d610*/  LDL.64 R8, [R1+0x2e0] ;  /* 0x0002e00001087983 */ /* 0x000ea80000100a00 */
[----:B------:R-:W2:Y:S01]  /*d620*/  LDL.64 R66, [R1+0x320] ;  /* 0x0003200001427983 */ /* 0x000ea20000100a00 */
[----:B------:R-:W0:Y:S03]  /*d630*/  MUFU.EX2 R162, R162 ;  /* 0x000000a200a27308 */ /* 0x000e260000000800 */
[----:B------:R-:W2:Y:S04]  /*d640*/  LDL.64 R72, [R1+0x340] ;  /* 0x0003400001487983 */ /* 0x000ea80000100a00 */
[----:B------:R-:W2:Y:S01]  /*d650*/  LDL.64 R70, [R1+0x350] ;  /* 0x0003500001467983 */ /* 0x000ea20000100a00 */
[----:B------:R-:W0:Y:S01]  /*d660*/  MUFU.EX2 R142, R142 ;  /* 0x0000008e008e7308 */ /* 0x000e220000000800 */
[----:B-1----:R-:W-:Y:S01]  /*d670*/  FADD.FTZ R11, R135, R10 ;  /* 0x0000000a870b7221 */ /* 0x002fe20000010000 */
[----:B------:R-:W-:Y:S01]  /*d680*/  FADD.FTZ R12, R161, R12 ;  /* 0x0000000ca10c7221 */ /* 0x000fe20000010000 */
[----:B------:R-:W2:Y:S04]  /*d690*/  LDL.64 R68, [R1+0x360] ;  /* 0x0003600001447983 */ /* 0x000ea80000100a00 */
[----:B------:R-:W2:Y:S01]  /*d6a0*/  LDL.64 R56, [R1+0x370] ;  /* 0x0003700001387983 */ /* 0x000ea20000100a00 */
[----:B------:R-:W1:Y:S03]  /*d6b0*/  MUFU.EX2 R134, R134 ;  /* 0x0000008600867308 */ /* 0x000e660000000800 */
[----:B------:R-:W2:Y:S04]  /*d6c0*/  LDL.64 R64, [R1+0x380] ;  /* 0x0003800001407983 */ /* 0x000ea80000100a00 */
[----:B------:R-:W2:Y:S01]  /*d6d0*/  LDL.64 R62, [R1+0x390] ;  /* 0x00039000013e7983 */ /* 0x000ea20000100a00 */
[----:B------:R-:W1:Y:S01]  /*d6e0*/  MUFU.EX2 R163, R163 ;  /* 0x000000a300a37308 */ /* 0x000e620000000800 */
[----:B---3--:R-:W-:Y:S01]  /*d6f0*/  FADD.FTZ R11, R160, R11 ;  /* 0x0000000ba00b7221 */ /* 0x008fe20000010000 */
[----:B------:R-:W-:Y:S01]  /*d700*/  FADD.FTZ R21, R143, R12 ;  /* 0x0000000c8f157221 */ /* 0x000fe20000010000 */
[----:B------:R-:W3:Y:S04]  /*d710*/  LDL.64 R60, [R1+0x3a0] ;  /* 0x0003a000013c7983 */ /* 0x000ee80000100a00 */
[----:B------:R-:W3:Y:S01]  /*d720*/  LDL.64 R58, [R1+0x3b0] ;  /* 0x0003b000013a7983 */ /* 0x000ee20000100a00 */
[----:B------:R-:W1:Y:S03]  /*d730*/  MUFU.EX2 R133, R133 ;  /* 0x0000008500857308 */ /* 0x000e660000000800 */
[----:B------:R-:W3:Y:S04]  /*d740*/  LDL.64 R46, [R1+0x3c0] ;  /* 0x0003c000012e7983 */ /* 0x000ee80000100a00 */
[----:B------:R-:W3:Y:S01]  /*d750*/  LDL.64 R54, [R1+0x3d0] ;  /* 0x0003d00001367983 */ /* 0x000ee20000100a00 */
[----:B------:R-:W1:Y:S01]  /*d760*/  MUFU.EX2 R169, R169 ;  /* 0x000000a900a97308 */ /* 0x000e620000000800 */
[----:B0-----:R-:W-:Y:S01]  /*d770*/  FADD.FTZ R11, R162, R11 ;  /* 0x0000000ba20b7221 */ /* 0x001fe20000010000 */
[----:B------:R-:W-:Y:S01]  /*d780*/  FADD.FTZ R10, R142, R21 ;  /* 0x000000158e0a7221 */ /* 0x000fe20000010000 */
[----:B------:R-:W3:Y:S05]  /*d790*/  LDL.64 R52, [R1+0x3e0] ;  /* 0x0003e00001347983 */ /* 0x000eea0000100a00 */
[----:B------:R-:W0:Y:S08]  /*d7a0*/  MUFU.EX2 R168, R168 ;  /* 0x000000a800a87308 */ /* 0x000e300000000800 */
        /* <DEDUP_REMOVED lines=9> */
[C---:B------:R-:W-:Y:S01]  /*d840*/  FMUL.FTZ R99, R150.reuse, R99 ;  /* 0x0000006396637220 */ /* 0x040fe20000410000 */
[----:B------:R-:W-:Y:S01]  /*d850*/  FMUL.FTZ R98, R150, R98 ;  /* 0x0000006296627220 */ /* 0x000fe20000410000 */
[----:B------:R-:W3:Y:S04]  /*d860*/  LDL.64 R42, [R1+0x248] ;  /* 0x00024800012a7983 */ /* 0x000ee80000100a00 */
[----:B------:R-:W3:Y:S01]  /*d870*/  LDL.64 R40, [R1+0x258] ;  /* 0x0002580001287983 */ /* 0x000ee20000100a00 */
[----:B------:R-:W0:Y:S01]  /*d880*/  MUFU.EX2 R127, R127 ;  /* 0x0000007f007f7308 */ /* 0x000e220000000800 */
[----:B-1----:R-:W-:Y:S01]  /*d890*/  FADD.FTZ R12, R134, R11 ;  /* 0x0000000b860c7221 */ /* 0x002fe20000010000 */
[----:B------:R-:W-:Y:S01]  /*d8a0*/  FADD.FTZ R10, R163, R10 ;  /* 0x0000000aa30a7221 */ /* 0x000fe20000010000 */
[----:B------:R-:W3:Y:S04]  /*d8b0*/  LDL.64 R38, [R1+0x268] ;  /* 0x0002680001267983 */ /* 0x000ee80000100a00 */
[----:B------:R-:W3:Y:S01]  /*d8c0*/  LDL.64 R36, [R1+0x288] ;  /* 0x0002880001247983 */ /* 0x000ee20000100a00 */
[----:B------:R-:W1:Y:S01]  /*d8d0*/  MUFU.EX2 R171, R171 ;  /* 0x000000ab00ab7308 */ /* 0x000e620000000800 */
[----:B------:R-:W-:Y:S01]  /*d8e0*/  FADD.FTZ R11, R133, R12 ;  /* 0x0000000c850b7221 */ /* 0x000fe20000010000 */
[----:B------:R-:W-:Y:S01]  /*d8f0*/  FADD.FTZ R10, R169, R10 ;  /* 0x0000000aa90a7221 */ /* 0x000fe20000010000 */
[----:B------:R-:W3:Y:S05]  /*d900*/  LDL.64 R32, [R1+0x2a8] ;  /* 0x0002a80001207983 */ /* 0x000eea0000100a00 */
[----:B------:R-:W1:Y:S01]  /*d910*/  MUFU.EX2 R126, R126 ;  /* 0x0000007e007e7308 */ /* 0x000e620000000800 */
[----:B0-----:R-:W-:Y:S01]  /*d920*/  FADD.FTZ R11, R168, R11 ;  /* 0x0000000ba80b7221 */ /* 0x001fe20000010000 */
[----:B------:R-:W-:-:S06]  /*d930*/  FADD.FTZ R10, R127, R10 ;  /* 0x0000000a7f0a7221 */ /* 0x000fcc0000010000 */
        /* <DEDUP_REMOVED lines=13> */
[----:B------:R-:W-:Y:S01]  /*da10*/  FFMA.FTZ R15, R13, R15, -R30 ;  /* 0x0000000f0d0f7223 */ /* 0x000fe2000001081e */
[----:B------:R-:W-:Y:S01]  /*da20*/  FADD.FTZ R11, R174, R11 ;  /* 0x0000000bae0b7221 */ /* 0x000fe20000010000 */
[----:B------:R-:W-:Y:S01]  /*da30*/  FADD.FTZ R13, R175, R12 ;  /* 0x0000000caf0d7221 */ /* 0x000fe20000010000 */
[----:B------:R-:W3:Y:S04]  /*da40*/  LDL.64 R28, [R1+0x278] ;  /* 0x00027800011c7983 */ /* 0x000ee80000100a00 */
[----:B------:R-:W1:Y:S01]  /*da50*/  MUFU.EX2 R107, R107 ;  /* 0x0000006b006b7308 */ /* 0x000e620000000800 */
[----:B------:R-:W-:Y:S01]  /*da60*/  FADD.FTZ R11, R148, R11 ;  /* 0x0000000b940b7221 */ /* 0x000fe20000010000 */
[----:B0-----:R-:W-:Y:S01]  /*da70*/  FADD.FTZ R10, R124, R13 ;  /* 0x0000000d7c0a7221 */ /* 0x001fe20000010000 */
[----:B------:R-:W3:Y:S05]  /*da80*/  LDL.64 R26, [R1+0x2d8] ;  /* 0x0002d800011a7983 */ /* 0x000eea0000100a00 */
[----:B------:R-:W0:Y:S01]  /*da90*/  MUFU.EX2 R179, R179 ;  /* 0x000000b300b37308 */ /* 0x000e220000000800 */
[----:B------:R-:W-:Y:S01]  /*daa0*/  FADD.FTZ R12, R176, R11 ;  /* 0x0000000bb00c7221 */ /* 0x000fe20000010000 */
[----:B-1----:R-:W-:Y:S01]  /*dab0*/  FADD.FTZ R10, R177, R10 ;  /* 0x0000000ab10a7221 */ /* 0x002fe20000010000 */
[----:B------:R-:W3:Y:S05]  /*dac0*/  LDL.64 R24, [R1+0x2e8] ;  /* 0x0002e80001187983 */ /* 0x000eea0000100a00 */
[----:B------:R-:W1:Y:S08]  /*dad0*/  MUFU.EX2 R131, R131 ;  /* 0x0000008300837308 */ /* 0x000e700000000800 */
[----:B------:R-:W1:Y:S01]  /*dae0*/  MUFU.EX2 R106, R106 ;  /* 0x0000006a006a7308 */ /* 0x000e620000000800 */
[----:B------:R-:W-:Y:S01]  /*daf0*/  FADD.FTZ R11, R147, R12 ;  /* 0x0000000c930b7221 */ /* 0x000fe20000010000 */
[----:B------:R-:W-:-:S06]  /*db00*/  FADD.FTZ R10, R107, R10 ;  /* 0x0000000a6b0a7221 */ /* 0x000fcc0000010000 */
[----:B------:R-:W1:Y:S08]  /*db10*/  MUFU.EX2 R180, R180 ;  /* 0x000000b400b47308 */ /* 0x000e700000000800 */
[----:B------:R-:W4:Y:S01]  /*db20*/  MUFU.EX2 R140, R140 ;  /* 0x0000008c008c7308 */ /* 0x000f220000000800 */
[----:B------:R-:W-:Y:S01]  /*db30*/  FADD.FTZ R12, R178, R11 ;  /* 0x0000000bb20c7221 */ /* 0x000fe20000010000 */
[----:B0-----:R-:W-:-:S06]  /*db40*/  FADD.FTZ R11, R179, R10 ;  /* 0x0000000ab30b7221 */ /* 0x001fcc0000010000 */
[----:B------:R-:W0:Y:S08]  /*db50*/  MUFU.EX2 R130, R130 ;  /* 0x0000008200827308 */ /* 0x000e300000000800 */
[----:B------:R-:W0:Y:S01]  /*db60*/  MUFU.EX2 R181, R181 ;  /* 0x000000b500b57308 */ /* 0x000e220000000800 */
[----:B-1----:R-:W-:Y:S01]  /*db70*/  FADD.FTZ R13, R131, R12 ;  /* 0x0000000c830d7221 */ /* 0x002fe20000010000 */
[----:B------:R-:W-:-:S06]  /*db80*/  FADD.FTZ R21, R106, R11 ;  /* 0x0000000b6a157221 */ /* 0x000fcc0000010000 */
[----:B------:R-:W1:Y:S08]  /*db90*/  MUFU.EX2 R182, R182 ;  /* 0x000000b600b67308 */ /* 0x000e700000000800 */
[----:B------:R-:W1:Y:S01]  /*dba0*/  MUFU.EX2 R183, R183 ;  /* 0x000000b700b77308 */ /* 0x000e620000000800 */
[----:B------:R-:W-:Y:S01]  /*dbb0*/  FADD.FTZ R13, R180, R13 ;  /* 0x0000000db40d7221 */ /* 0x000fe20000010000 */
[----:B----4-:R-:W-:-:S06]  /*dbc0*/  FADD.FTZ R12, R140, R21 ;  /* 0x000000158c0c7221 */ /* 0x010fcc0000010000 */
[----:B------:R-:W4:Y:S01]  /*dbd0*/  MUFU.EX2 R146, R146 ;  /* 0x0000009200927308 */ /* 0x000f220000000800 */
[----:B------:R4:W-:Y:S04]  /*dbe0*/  STL.64 [R1+0x3f0], R90 ;  /* 0x0003f05a01007387 */ /* 0x0009e80000100a00 */
[----:B------:R-:W-:Y:S03]  /*dbf0*/  STL.64 [R1+0x3f8], R98 ;  /* 0x0003f86201007387 */ /* 0x000fe60000100a00 */
[----:B------:R-:W4:Y:S01]  /*dc00*/  MUFU.EX2 R15, R15 ;  /* 0x0000000f000f7308 */ /* 0x000f220000000800 */
[----:B0-----:R-:W-:Y:S01]  /*dc10*/  FADD.FTZ R95, R130, R13 ;  /* 0x0000000d825f7221 */ /* 0x001fe20000010000 */
[----:B------:R-:W-:Y:S01]  /*dc20*/  FADD.FTZ R94, R181, R12 ;  /* 0x0000000cb55e7221 */ /* 0x000fe20000010000 */
[----:B------:R-:W-:Y:S02]  /*dc30*/  STL.64 [R1+0x200], R96 ;  /* 0x0002006001007387 */ /* 0x000fe40000100a00 */
[----:B-1----:R-:W-:Y:S01]  /*dc40*/  FADD.FTZ R95, R182, R95 ;  /* 0x0000005fb65f7221 */ /* 0x002fe20000010000 */
[----:B------:R-:W-:Y:S01]  /*dc50*/  FADD.FTZ R108, R183, R94 ;  /* 0x0000005eb76c7221 */ /* 0x000fe20000010000 */
[----:B------:R-:W-:Y:S02]  /*dc60*/  STL.64 [R1+0x220], R104 ;  /* 0x0002206801007387 */ /* 0x000fe40000100a00 */
[----:B----4-:R-:W-:-:S02]  /*dc70*/  FADD.FTZ R94, R146, R95 ;  /* 0x0000005f925e7221 */ /* 0x010fc40000010000 */
[----:B------:R-:W4:Y:S04]  /*dc80*/  LDL.64 R6, [R1+0x2c0] ;  /* 0x0002c00001067983 */ /* 0x000f280000100a00 */
[----:B------:R-:W4:Y:S01]  /*dc90*/  LDL.64 R30, [R1+0x2b8] ;  /* 0x0002b800011e7983 */ /* 0x000f220000100a00 */
[----:B------:R-:W-:Y:S01]  /*dca0*/  FADD.FTZ R95, R15, R108 ;  /* 0x0000006c0f5f7221 */ /* 0x000fe20000010000 */
[C---:B------:R-:W-:Y:S02]  /*dcb0*/  FMUL.FTZ R108, R184.reuse, R102 ;  /* 0x00000066b86c7220 */ /* 0x040fe40000410000 */
[----:B------:R-:W4:Y:S04]  /*dcc0*/  LDL.64 R10, [R1+0x2c8] ;  /* 0x0002c800010a7983 */ /* 0x000f280000100a00 */
[----:B------:R0:W-:Y:S04]  /*dcd0*/  STL.64 [R1+0x1e0], R94 ;  /* 0x0001e05e01007387 */ /* 0x0001e80000100a00 */
[----:B------:R1:W-:Y:S04]  /*dce0*/  STL.64 [R1+0x210], R108 ;  /* 0x0002106c01007387 */ /* 0x0003e80000100a00 */
        /* <DEDUP_REMOVED lines=8> */
[----:B-1----:R-:W4:Y:S01]  /*dd70*/  LDL.64 R108, [R1+0x378] ;  /* 0x00037800016c7983 */ /* 0x002f220000100a00 */
[C---:B------:R-:W-:Y:S01]  /*dd80*/  FMUL.FTZ R3, R184.reuse, R3 ;  /* 0x00000003b8037220 */ /* 0x040fe20000410000 */
[----:B------:R-:W-:-:S05]  /*dd90*/  FMUL.FTZ R2, R184, R2 ;  /* 0x00000002b8027220 */ /* 0x000fca0000410000 */
        /* <DEDUP_REMOVED lines=102> */
[----:B------:R-:W-:Y:S02]  /*e400*/  FMUL.FTZ R24, R150, R24 ;  /* 0x0000001896187220 */ /* 0x000fe40000410000 */
        /* <DEDUP_REMOVED lines=22> */
[----:B------:R-:W-:Y:S01]  /*e570*/  FMUL.FTZ R6, R184, R6 ;  /* 0x00000006b8067220 */ /* 0x000fe20000410000 */
[C---:B------:R-:W-:Y:S01]  /*e580*/  FMUL.FTZ R31, R150.reuse, R31 ;  /* 0x0000001f961f7220 */ /* 0x040fe20000410000 */
[C---:B------:R-:W-:Y:S01]  /*e590*/  FMUL.FTZ R30, R150.reuse, R30 ;  /* 0x0000001e961e7220 */ /* 0x040fe20000410000 */
[C---:B------:R-:W-:Y:S01]  /*e5a0*/  FMUL.FTZ R11, R150.reuse, R11 ;  /* 0x0000000b960b7220 */ /* 0x040fe20000410000 */
[C---:B------:R-:W-:Y:S01]  /*e5b0*/  FMUL.FTZ R10, R150.reuse, R10 ;  /* 0x0000000a960a7220 */ /* 0x040fe20000410000 */
        /* <DEDUP_REMOVED lines=76> */
.L_x_12116:
[----:B------:R-:W-:Y:S05]  /*ea80*/  BSYNC B0 ;  /* 0x0000000000007941 */ /* 0x000fea0003800000 */
.L_x_12115:
        /* <DEDUP_REMOVED lines=8> */
.L_x_12118:
[----:B------:R-:W-:Y:S05]  /*eb10*/  BSYNC B0 ;  /* 0x0000000000007941 */ /* 0x000fea0003800000 */
.L_x_12117:
[----:B------:R-:W-:Y:S04]  /*eb20*/  BSSY B0, `(.L_x_12119) ;  /* 0x0000004000007945 */ /* 0x000fe80003800000 */
[----:B-1----:R-:W-:Y:S05]  /*eb30*/  @P0 BRA `(.L_x_12120) ;  /* 0x0000000000080947 */ /* 0x002fea0003800000 */
[----:B------:R-:W1:Y:S02]  /*eb40*/  SYNCS.PHASECHK.TRANS64.TRYWAIT P0, [R2+URZ], R3 ;  /* 0x00000003020075a7 */ /* 0x000e64000800017f */
[----:B-1----:R-:W-:Y:S05]  /*eb50*/  @!P0 BRA `(.L_x_12121) ;  /* 0x000001d000c48947 */ /* 0x002fea0003800000 */
.L_x_12120:
[----:B------:R-:W-:Y:S05]  /*eb60*/  BSYNC B0 ;  /* 0x0000000000007941 */ /* 0x000fea0003800000 */
.L_x_12119:
[----:B------:R-:W2:Y:S01]  /*eb70*/  S2R R115, SR_TID.X ;  /* 0x0000000000737919 */ /* 0x000ea20000002100 */
[----:B------:R-:W3:Y:S04]  /*eb80*/  LDL R4, [R1+0x200] ;  /* 0x0002000001047983 */ /* 0x000ee80000100800 */
[----:B------:R-:W4:Y:S04]  /*eb90*/  LDL R5, [R1+0x2dc] ;  /* 0x0002dc0001057983 */ /* 0x000f280000100800 */
[----:B------:R-:W4:Y:S04]  /*eba0*/  LDL R76, [R1+0x204] ;  /* 0x00020400014c7983 */ /* 0x000f280000100800 */
[----:B------:R-:W4:Y:S04]  /*ebb0*/  LDL R78, [R1+0x208] ;  /* 0x00020800014e7983 */ /* 0x000f280000100800 */
[----:B------:R-:W4:Y:S04]  /*ebc0*/  LDL R80, [R1+0x20c] ;  /* 0x00020c0001507983 */ /* 0x000f280000100800 */
[----:B------:R-:W4:Y:S04]  /*ebd0*/  LDL R6, [R1+0x210] ;  /* 0x0002100001067983 */ /* 0x000f280000100800 */
[----:B------:R-:W4:Y:S01]  /*ebe0*/  LDL R82, [R1+0x214] ;  /* 0x0002140001527983 */ /* 0x000f220000100800 */
[----:B--2---:R-:W-:-:S03]  /*ebf0*/  SHF.R.U32.HI R121, RZ, 0x7, R115 ;  /* 0x00000007ff797819 */ /* 0x004fc60000011673 */
        /* <DEDUP_REMOVED lines=121> */
[----:B------:R-:W-:-:S02]  /*f390*/  VIADD R121, R121, 0x8 ;  /* 0x0000000879797836 */ /* 0x000fc40000000000 */
[----:B01----:R-:W-:Y:S02]  /*f3a0*/  IMAD.U32 R2, RZ, RZ, UR44 ;  /* 0x0000002cff027e24 */ /* 0x003fe4000f8e00ff */
[----:B------:R-:W-:Y:S01]  /*f3b0*/  IMAD.U32 R3, RZ, RZ, UR45 ;  /* 0x0000002dff037e24 */ /* 0x000fe2000f8e00ff */
[----:B------:R-:W-:Y:S05]  /*f3c0*/  WARPSYNC.ALL ;  /* 0x0000000000007948 */ /* 0x000fea0003800000 */
[----:B------:R0:W-:Y:S06]  /*f3d0*/  BAR.SYNC.DEFER_BLOCKING R121, 0x100 ;  /* 0x000400790000751d */ /* 0x0001ec0000010000 */
[----:B------:R-:W2:Y:S04]  /*f3e0*/  LD.E.64 R2, desc[UR42][R2.64+0x80] ;  /* 0x0000802a02027980 */ /* 0x000ea8000c101b00 */
[----:B---3--:R1:W-:Y:S04]  /*f3f0*/  STL [R1+0x200], R4 ;  /* 0x0002000401007387 */ /* 0x0083e80000100800 */
[----:B----4-:R3:W-:Y:S04]  /*f400*/  STL [R1+0x2dc], R5 ;  /* 0x0002dc0501007387 */ /* 0x0107e80000100800 */
[----:B-1----:R-:W4:Y:S04]  /*f410*/  LDL R4, [R1+0x68] ;  /* 0x0000680001047983 */ /* 0x002f280000100800 */
[----:B---3--:R-:W3:Y:S04]  /*f420*/  LDL R5, [R1+0x1c0] ;  /* 0x0001c00001057983 */ /* 0x008ee80000100800 */
        /* <DEDUP_REMOVED lines=124> */
[----:B------:R-:W-:Y:S04]  /*fbf0*/  STL [R1+0x3f8], R117 ;  /* 0x0003f87501007387 */ /* 0x000fe80000100800 */
[----:B------:R3:W-:Y:S04]  /*fc00*/  STL [R1+0x3fc], R119 ;  /* 0x0003fc7701007387 */ /* 0x0007e80000100800 */
[----:B-1----:R-:W3:Y:S04]  /*fc10*/  LDL.128 R24, [R1+0x200] ;  /* 0x0002000001187983 */ /* 0x002ee80000100c00 */
[----:B--2---:R-:W2:Y:S04]  /*fc20*/  LDL.128 R28, [R1+0x210] ;  /* 0x00021000011c7983 */ /* 0x004ea80000100c00 */
[----:B0-----:R-:W2:Y:S04]  /*fc30*/  LDL.128 R32, [R1+0x220] ;  /* 0x0002200001207983 */ /* 0x001ea80000100c00 */
[----:B----4-:R-:W2:Y:S04]  /*fc40*/  LDL.128 R36, [R1+0x230] ;  /* 0x0002300001247983 */ /* 0x010ea80000100c00 */
[----:B---3--:R-:W2:Y:S04]  /*fc50*/  LDL.128 R40, [R1+0x240] ;  /* 0x0002400001287983 */ /* 0x008ea80000100c00 */
        /* <DEDUP_REMOVED lines=28> */
[----:B------:R-:W-:-:S02]  /*fe20*/  ISETP.NE.U32.AND P0, PT, R4, RZ, PT ;  /* 0x000000ff0400720c */ /* 0x000fc40003f05070 */
[----:B------:R-:W-:Y:S02]  /*fe30*/  R2UR UR7, R3 ;  /* 0x00000000030772ca */ /* 0x000fe400000e0000 */
[----:B------:R-:W-:-:S09]  /*fe40*/  R2UR UR6, R2 ;  /* 0x00000000020672ca */ /* 0x000fd200000e0000 */
[----:B------:R-:W-:Y:S01]  /*fe50*/  VOTEU.ANY UP0, P0 ;  /* 0x00000000003f7886 */ /* 0x000fe20000000100 */
[----:B------:R-:W-:Y:S02]  /*fe60*/  VIADD R4, R2, 0x80 ;  /* 0x0000008002047836 */ /* 0x000fe40000000000 */
        /* <DEDUP_REMOVED lines=44> */
[----:B------:R-:W-:Y:S01]  /*10130*/  IMAD.MOV.U32 R5, RZ, RZ, R3 ;  /* 0x000000ffff057224 */ /* 0x000fe200078e0003 */
[----:B------:R-:W-:Y:S01]  /*10140*/  IADD3 R4, R2, 0x180, RZ ;  /* 0x0000018002047810 */ /* 0x000fe20007ffe0ff */
        /* <DEDUP_REMOVED lines=451> */
.L_x_12123:
[----:B------:R-:W-:Y:S05]  /*11d80*/  BSYNC B0 ;  /* 0x0000000000007941 */ /* 0x000fea0003800000 */
.L_x_12122:
        /* <DEDUP_REMOVED lines=11> */
.L_x_12095:
[----:B------:R-:W0:Y:S01]  /*11e40*/  LDC R3, c[0x0][0x448] ;  /* 0x00011200ff037b82 */ /* 0x000e220000000800 */
[----:B------:R-:W-:-:S07]  /*11e50*/  ULDC UR4, c[0x0][0x9dc] ;  /* 0x0002770000047ab9 */ /* 0x000fce0000000800 */
[----:B------:R-:W1:Y:S01]  /*11e60*/  LDC R6, c[0x0][0x9e4] ;  /* 0x00027900ff067b82 */ /* 0x000e620000000800 */
[----:B0-----:R-:W-:Y:S01]  /*11e70*/  ISETP.NE.AND P0, PT, R3, 0x1, PT ;  /* 0x000000010300780c */ /* 0x001fe20003f05270 */
[----:B------:R-:W-:-:S12]  /*11e80*/  VIADD R3, R2, 0x7f ;  /* 0x0000007f02037836 */ /* 0x000fd80000000000 */
        /* <DEDUP_REMOVED lines=18> */
.L_x_12127:
[----:B------:R-:W-:-:S13]  /*11fb0*/  ISETP.NE.AND P0, PT, R6, 0x1, PT ;  /* 0x000000010600780c */ /* 0x000fda0003f05270 */
[----:B------:R-:W0:Y:S02]  /*11fc0*/  @P0 LDC.64 R4, c[0x0][0x9e8] ;  /* 0x00027a00ff040b82 */ /* 0x000e240000000a00 */
[----:B0-----:R-:W-:-:S05]  /*11fd0*/  @P0 IMAD.HI.U32 R4, R3, R4, RZ ;  /* 0x0000000403040227 */ /* 0x001fca00078e00ff */
[----:B------:R-:W-:-:S07]  /*11fe0*/  @P0 SHF.R.U32.HI R3, RZ, R5, R4 ;  /* 0x00000005ff030219 */ /* 0x000fce0000011604 */
.L_x_12128:
[----:B------:R-:W-:Y:S05]  /*11ff0*/  BSYNC B0 ;  /* 0x0000000000007941 */ /* 0x000fea0003800000 */
.L_x_12126:
[----:B------:R-:W-:-:S05]  /*12000*/  IMAD R3, R3, R6, RZ ;  /* 0x0000000603037224 */ /* 0x000fca00078e02ff */
[----:B------:R-:W-:-:S07]  /*12010*/  VIMNMX R2, R2, R3, !PT ;  /* 0x0000000302027248 */ /* 0x000fce0007fe0100 */
.L_x_12125:
[----:B------:R-:W-:-:S04]  /*12020*/  VIADD R2, R2, 0x5f ;  /* 0x0000005f02027836 */ /* 0x000fc80000000000 */
[----:B------:R-:W-:-:S05]  /*12030*/  IMAD.HI R2, R2, 0x2aaaaaab, RZ ;  /* 0x2aaaaaab02027827 */ /* 0x000fca00078e02ff */
[----:B------:R-:W-:-:S04]  /*12040*/  SHF.R.U32.HI R3, RZ, 0x1f, R2 ;  /* 0x0000001fff037819 */ /* 0x000fc80000011602 */
[----:B------:R-:W-:-:S04]  /*12050*/  LEA.HI.SX32 R14, R2, R3, 0x1c ;  /* 0x00000003020e7211 */ /* 0x000fc800078fe2ff */
[----:B------:R-:W-:-:S04]  /*12060*/  VIMNMX R14, R203, R14, !PT ;  /* 0x0000000ecb0e7248 */ /* 0x000fc80007fe0100 */
[----:B------:R-:W-:-:S13]  /*12070*/  ISETP.GE.AND P0, PT, R0, R14, PT ;  /* 0x0000000e0000720c */ /* 0x000fda0003f06270 */
[----:B------:R-:W-:Y:S05]  /*12080*/  @!P0 BRA `(.L_x_12129) ;  /* 0x0000006000448947 */ /* 0x000fea0003800000 */
.L_x_12148:
        /* <DEDUP_REMOVED lines=22> */
.L_x_12131:
[----:B------:R-:W-:Y:S05]  /*121f0*/  BSYNC B0 ;  /* 0x0000000000007941 */ /* 0x000fea0003800000 */
.L_x_12130:
        /* <DEDUP_REMOVED lines=16> */
.L_x_12133:
[----:B------:R-:W-:Y:S05]  /*12300*/  BSYNC B0 ;  /* 0x0000000000007941 */ /* 0x000fea0003800000 */
.L_x_12132:
[----:B------:R-:W-:Y:S04]  /*12310*/  BSSY B0, `(.L_x_12134) ;  /* 0x000000a000007945 */ /* 0x000fe80003800000 */
[----:B------:R-:W-:Y:S05]  /*12320*/  @P0 BRA `(.L_x_12135) ;  /* 0x0000000000200947 */ /* 0x000fea0003800000 */
[----:B------:R-:W-:Y:S02]  /*12330*/  IMAD.U32 R2, RZ, RZ, UR44 ;  /* 0x0000002cff027e24 */ /* 0x000fe4000f8e00ff */
[----:B------:R-:W-:-:S06]  /*12340*/  IMAD.U32 R3, RZ, RZ, UR45 ;  /* 0x0000002dff037e24 */ /* 0x000fcc000f8e00ff */
[----:B------:R-:W2:Y:S01]  /*12350*/  LD.E.64 R2, desc[UR42][R2.64+0x18] ;  /* 0x0000182a02027980 */ /* 0x000ea2000c101b00 */
[----:B-----5:R-:W-:Y:S02]  /*12360*/  SHF.L.U32 R7, R11, 0x1f, RZ ;  /* 0x0000001f0b077819 */ /* 0x020fe400000006ff */
[----:B--2---:R-:W-:-:S05]  /*12370*/  MOV R5, R2 ;  /* 0x0000000200057202 */ /* 0x004fca0000000f00 */
[----:B------:R-:W-:-:S04]  /*12380*/  IMAD R4, R10, 0x8, R5 ;  /* 0x000000080a047824 */ /* 0x000fc800078e0205 */
[----:B------:R-:W0:Y:S02]  /*12390*/  SYNCS.PHASECHK.TRANS64.TRYWAIT P0, [R4+URZ], R7 ;  /* 0x00000007040075a7 */ /* 0x000e24000800017f */
[----:B0-----:R-:W-:Y:S05]  /*123a0*/  @!P0 BRA `(.L_x_12136) ;  /* 0x0000019800c48947 */ /* 0x001fea0003800000 */
.L_x_12135:
[----:B------:R-:W-:Y:S05]  /*123b0*/  BSYNC B0 ;  /* 0x0000000000007941 */ /* 0x000fea0003800000 */
.L_x_12134:
[----:B------:R-:W1:Y:S01]  /*123c0*/  S2R R2, SR_TID.X ;  /* 0x0000000000027919 */ /* 0x000e620000002100 */
[----:B0-----:R-:W2:Y:S01]  /*123d0*/  LDL R7, [R1+0x1c0] ;  /* 0x0001c00001077983 */ /* 0x001ea20000100800 */
[----:B-1----:R-:W-:-:S03]  /*123e0*/  SHF.R.U32.HI R5, RZ, 0x7, R2 ;  /* 0x00000007ff057819 */ /* 0x002fc60000011602 */
[----:B------:R-:W2:Y:S01]  /*123f0*/  LDL.64 R2, [R1+0x78] ;  /* 0x0000780001027983 */ /* 0x000ea20000100a00 */
[----:B------:R-:W-:Y:S05]  /*12400*/  WARPSYNC.ALL ;  /* 0x0000000000007948 */ /* 0x000fea0003800000 */
[----:B------:R-:W-:Y:S01]  /*12410*/  IADD3 R12, -R5, 0xb, RZ ;  /* 0x0000000b050c7810 */ /* 0x000fe20007ffe1ff */
        /* <DEDUP_REMOVED lines=8> */
[----:B------:R-:W-:Y:S01]  /*124a0*/  VIADD R6, R2, 0x2 ;  /* 0x0000000202067836 */ /* 0x000fe20000000000 */
[----:B------:R0:W-:Y:S01]  /*124b0*/  STL [R1+0x60], RZ ;  /* 0x000060ff01007387 */ /* 0x0001e20000100800 */
[----:B------:R-:W-:Y:S02]  /*124c0*/  IMAD.MOV.U32 R7, RZ, RZ, R3 ;  /* 0x000000ffff077224 */ /* 0x000fe400078e0003 */
[----:B------:R-:W-:-:S05]  /*124d0*/  IMAD.MOV.U32 R199, RZ, RZ, 0x1 ;  /* 0x00000001ffc77424 */ /* 0x000fca00078e00ff */
[----:B------:R0:W-:Y:S04]  /*124e0*/  STL [R1+0x60], R199 ;  /* 0x000060c701007387 */ /* 0x0001e80000100800 */
[----:B------:R0:W-:Y:S04]  /*124f0*/  STL [R1+0x60], R199 ;  /* 0x000060c701007387 */ /* 0x0001e80000100800 */
[----:B------:R0:W-:Y:S04]  /*12500*/  STL [R1+0x60], R199 ;  /* 0x000060c701007387 */ /* 0x0001e80000100800 */
[----:B------:R0:W-:Y:S01]  /*12510*/  STL [R1+0x60], R199 ;  /* 0x000060c701007387 */ /* 0x0001e20000100800 */
[----:B---3--:R-:W-:-:S02]  /*12520*/  R2UR UR4, R20 ;  /* 0x00000000140472ca */ /* 0x008fc400000e0000 */
[----:B------:R-:W-:Y:S01]  /*12530*/  R2UR UR5, R21 ;  /* 0x00000000150572ca */ /* 0x000fe200000e0000 */
[----:B----4-:R-:W-:Y:S02]  /*12540*/  VIADD R4, R4, 0x2 ;  /* 0x0000000204047836 */ /* 0x010fe40000000000 */
[----:B------:R-:W-:Y:S02]  /*12550*/  VIADD R8, R8, 0x4 ;  /* 0x0000000408087836 */ /* 0x000fe40000000000 */
[----:B--2---:R-:W-:-:S08]  /*12560*/  VIADD R10, R10, 0x6 ;  /* 0x000000060a0a7836 */ /* 0x004fd00000000000 */
[----:B------:R-:W-:Y:S01]  /*12570*/  HGMMA.64x96x16.F32.BF16 R24, gdesc[UR4], RZ, !UPT, gsb0 ;  /* 0x01600000041879f0 */ /* 0x000fe2000c0018ff */
[----:B------:R-:W-:Y:S02]  /*12580*/  R2UR UR6, R6 ;  /* 0x00000000060672ca */ /* 0x000fe400000e0000 */
[----:B------:R-:W-:Y:S02]  /*12590*/  R2UR UR7, R7 ;  /* 0x00000000070772ca */ /* 0x000fe400000e0000 */
        /* <DEDUP_REMOVED lines=8> */
[----:B------:R-:W-:Y:S01]  /*12620*/  R2UR UR6, R4 ;  /* 0x00000000040672ca */ /* 0x000fe200000e0000 */
[----:B------:R-:W-:Y:S01]  /*12630*/  IMAD.U32 R4, RZ, RZ, UR44 ;  /* 0x0000002cff047e24 */ /* 0x000fe2000f8e00ff */
[----:B------:R-:W-:Y:S01]  /*12640*/  R2UR UR7, R5 ;  /* 0x00000000050772ca */ /* 0x000fe200000e0000 */
[----:B------:R-:W-:Y:S01]  /*12650*/  IMAD.U32 R5, RZ, RZ, UR45 ;  /* 0x0000002dff057e24 */ /* 0x000fe2000f8e00ff */
[----:B------:R-:W-:Y:S02]  /*12660*/  R2UR UR4, R8 ;  /* 0x00000000080472ca */ /* 0x000fe400000e0000 */
[----:B------:R-:W-:Y:S01]  /*12670*/  R2UR UR5, R9 ;  /* 0x00000000090572ca */ /* 0x000fe200000e0000 */
[----:B------:R-:W-:Y:S02]  /*12680*/  WARPGROUP.DEPBAR.LE gsb0, 0x0 ;  /* 0x00008000000079c5 */ /* 0x000fe40000010000 */
[----:B------:R-:W-:-:S10]  /*12690*/  WARPGROUP.ARRIVE ;  /* 0x00000000000079c5 */ /* 0x000fd40000000000 */
[----:B------:R-:W-:Y:S01]  /*126a0*/  HGMMA.64x96x16.F32.BF16 R24, gdesc[UR4], R24, gsb0 ;  /* 0x01600000041879f0 */ /* 0x000fe20008001818 */
[----:B------:R-:W-:Y:S02]  /*126b0*/  R2UR UR6, R2 ;  /* 0x00000000020672ca */ /* 0x000fe400000e0000 */
[----:B------:R-:W-:Y:S01]  /*126c0*/  R2UR UR7, R3 ;  /* 0x00000000030772ca */ /* 0x000fe200000e0000 */
[----:B------:R0:W5:Y:S01]  /*126d0*/  LDL R2, [R1+0x1c0] ;  /* 0x0001c00001027983 */ /* 0x0001620000100800 */
[----:B------:R-:W-:Y:S02]  /*126e0*/  R2UR UR4, R10 ;  /* 0x000000000a0472ca */ /* 0x000fe400000e0000 */
[----:B------:R-:W-:Y:S01]  /*126f0*/  R2UR UR5, R11 ;  /* 0x000000000b0572ca */ /* 0x000fe200000e0000 */
[----:B------:R-:W-:Y:S02]  /*12700*/  WARPGROUP.DEPBAR.LE gsb0, 0x0 ;  /* 0x00008000000079c5 */ /* 0x000fe40000010000 */
[----:B------:R-:W-:-:S10]  /*12710*/  WARPGROUP.ARRIVE ;  /* 0x00000000000079c5 */ /* 0x000fd40000000000 */
[----:B------:R-:W-:Y:S03]  /*12720*/  HGMMA.64x96x16.F32.BF16 R24, gdesc[UR4], R24, gsb0 ;  /* 0x01600000041879f0 */ /* 0x000fe60008001818 */
[----:B------:R-:W-:Y:S02]  /*12730*/  WARPGROUP.DEPBAR.LE gsb0, 0x0 ;  /* 0x00008000000079c5 */ /* 0x000fe40000010000 */
[----:B------:R0:W-:Y:S06]  /*12740*/  BAR.ARV R12, 0x100 ;  /* 0x0004000c0000751d */ /* 0x0001ec0000002000 */
[----:B------:R-:W2:Y:S01]  /*12750*/  LD.E R3, desc[UR42][R4.64] ;  /* 0x0000002a04037980 */ /* 0x000ea2000c101900 */
[----:B------:R-:W-:Y:S01]  /*12760*/  BSSY B0, `(.L_x_12137) ;  /* 0x0000005000007945 */ /* 0x000fe20003800000 */
[----:B--2---:R-:W-:-:S04]  /*12770*/  LOP3.LUT R3, R3, 0x1, RZ, 0xfc, !PT ;  /* 0x0000000103037812 */ /* 0x004fc800078efcff */
[----:B------:R-:W-:-:S13]  /*12780*/  ISETP.NE.AND P0, PT, R3, 0x3, PT ;  /* 0x000000030300780c */ /* 0x000fda0003f05270 */
[----:B0-----:R-:W-:Y:S05]  /*12790*/  @!P0 BRA `(.L_x_12138) ;  /* 0x0000000000048947 */ /* 0x001fea0003800000 */
[----:B------:R-:W-:Y:S01]  /*127a0*/  BPT.TRAP 0x1 ;  /* 0x000000040000795c */ /* 0x000fe20000300000 */
.L_x_12138:
[----:B------:R-:W-:Y:S05]  /*127b0*/  BSYNC B0 ;  /* 0x0000000000007941 */ /* 0x000fea0003800000 */
.L_x_12137:
[----:B------:R-:W-:Y:S02]  /*127c0*/  IMAD.U32 R10, RZ, RZ, UR44 ;  /* 0x0000002cff0a7e24 */ /* 0x000fe4000f8e00ff */
[----:B------:R-:W-:-:S05]  /*127d0*/  IMAD.U32 R11, RZ, RZ, UR45 ;  /* 0x0000002dff0b7e24 */ /* 0x000fca000f8e00ff */
[----:B------:R-:W2:Y:S01]  /*127e0*/  LD.E.64 R4, desc[UR42][R10.64+0x20] ;  /* 0x0000202a0a047980 */ /* 0x000ea2000c101b00 */
[----:B------:R-:W-:Y:S02]  /*127f0*/  IMAD.U32 R8, RZ, RZ, UR44 ;  /* 0x0000002cff087e24 */ /* 0x000fe4000f8e00ff */
[----:B------:R-:W-:-:S05]  /*12800*/  IMAD.U32 R9, RZ, RZ, UR45 ;  /* 0x0000002dff097e24 */ /* 0x000fca000f8e00ff */
[----:B------:R-:W3:Y:S01]  /*12810*/  LD.E R8, desc[UR42][R8.64+0xc] ;  /* 0x00000c2a08087980 */ /* 0x000ee2000c101900 */
[----:B--2---:R-:W-:-:S05]  /*12820*/  MOV R3, R4 ;  /* 0x0000000400037202 */ /* 0x004fca0000000f00 */
[----:B-----5:R-:W-:-:S05]  /*12830*/  IMAD R3, R2, 0x8, R3 ;  /* 0x0000000802037824 */ /* 0x020fca00078e0203 */
[----:B---3--:R-:W-:-:S04]  /*12840*/  PRMT R3, R8, 0x654, R3 ;  /* 0x0000065408037816 */ /* 0x008fc80000000003 */
        /* <DEDUP_REMOVED lines=56> */
[----:B------:R-:W-:Y:S01]  /*12bd0*/  FMUL.FTZ R40, R46, R2 ;  /* 0x000000022e287220 */ /* 0x000fe20000410000 */
[----:B--2---:R-:W-:-:S06]  /*12be0*/  FMNMX.FTZ R7, R162, R7, !PT ;  /* 0x00000007a2077209 */ /* 0x004fcc0007810000 */
        /* <DEDUP_REMOVED lines=9> */
[----:B------:R-:W-:Y:S01]  /*12c80*/  FMUL.FTZ R50, R52, R2 ;  /* 0x0000000234327220 */ /* 0x000fe20000410000 */
[----:B--2---:R-:W-:-:S05]  /*12c90*/  FMNMX.FTZ R7, R168, R7, !PT ;  /* 0x00000007a8077209 */ /* 0x004fca0007810000 */
[----:B------:R-:W2:Y:S01]  /*12ca0*/  MUFU.TANH R46, R46 ;  /* 0x0000002e002e7308 */ /* 0x000ea20000002400 */
[-C--:B------:R-:W-:Y:S01]  /*12cb0*/  FMUL.FTZ R11, R27, R2.reuse ;  /* 0x000000021b0b7220 */ /* 0x080fe20000410000 */
[-C--:B------:R-:W-:Y:S01]  /*12cc0*/  FMUL.FTZ R52, R53, R2.reuse ;  /* 0x0000000235347220 */ /* 0x080fe20000410000 */
[----:B------:R-:W-:-:S05]  /*12cd0*/  FMUL.FTZ R28, R54, R2 ;  /* 0x00000002361c7220 */ /* 0x000fca0000410000 */
[----:B------:R-:W3:Y:S01]  /*12ce0*/  MUFU.TANH R48, R48 ;  /* 0x0000003000307308 */ /* 0x000ee20000002400 */
[----:B0-----:R-:W-:Y:S01]  /*12cf0*/  FMNMX.FTZ R7, R136, R7, !PT ;  /* 0x0000000788077209 */ /* 0x001fe20007810000 */
[-C--:B------:R-:W-:Y:S01]  /*12d00*/  FMUL.FTZ R12, R30, R2.reuse ;  /* 0x000000021e0c7220 */ /* 0x080fe20000410000 */
[----:B------:R-:W-:-:S05]  /*12d10*/  FMUL.FTZ R54, R56, R2 ;  /* 0x0000000238367220 */ /* 0x000fca0000410000 */
[----:B------:R-:W0:Y:S01]  /*12d20*/  MUFU.TANH R9, R9 ;  /* 0x0000000900097308 */ /* 0x000e220000002400 */
[----:B-1----:R-:W-:Y:S01]  /*12d30*/  FMNMX.FTZ R7, R170, R7, !PT ;  /* 0x00000007aa077209 */ /* 0x002fe20007810000 */
[----:B------:R-:W-:-:S06]  /*12d40*/  FMUL.FTZ R72, R31, R2 ;  /* 0x000000021f487220 */ /* 0x000fcc0000410000 */
[----:B------:R-:W1:Y:S01]  /*12d50*/  MUFU.TANH R50, R50 ;  /* 0x0000003200327308 */ /* 0x000e620000002400 */
[----:B------:R-:W-:Y:S01]  /*12d60*/  FMUL.FTZ R56, R57, R2 ;  /* 0x0000000239387220 */ /* 0x000fe20000410000 */
[----:B--2---:R-:W-:-:S06]  /*12d70*/  FMNMX.FTZ R7, R46, R7, !PT ;  /* 0x000000072e077209 */ /* 0x004fcc0007810000 */
[----:B------:R-:W2:Y:S01]  /*12d80*/  MUFU.TANH R11, R11 ;  /* 0x0000000b000b7308 */ /* 0x000ea20000002400 */
[-C--:B------:R-:W-:Y:S01]  /*12d90*/  FMUL.FTZ R32, R34, R2.reuse ;  /* 0x0000000222207220 */ /* 0x080fe20000410000 */
[----:B------:R-:W-:-:S06]  /*12da0*/  FMUL.FTZ R178, R60, R2 ;  /* 0x000000023cb27220 */ /* 0x000fcc0000410000 */
[----:B------:R-:W4:Y:S01]  /*12db0*/  MUFU.TANH R52, R52 ;  /* 0x0000003400347308 */ /* 0x000f220000002400 */
[----:B------:R-:W-:Y:S01]  /*12dc0*/  FMUL.FTZ R24, R58, R2 ;  /* 0x000000023a187220 */ /* 0x000fe20000410000 */
[----:B---3--:R-:W-:-:S06]  /*12dd0*/  FMNMX.FTZ R7, R48, R7, !PT ;  /* 0x0000000730077209 */ /* 0x008fcc0007810000 */
[----:B------:R-:W3:Y:S01]  /*12de0*/  MUFU.TANH R12, R12 ;  /* 0x0000000c000c7308 */ /* 0x000ee20000002400 */
[-C--:B------:R-:W-:Y:S01]  /*12df0*/  FMUL.FTZ R34, R35, R2.reuse ;  /* 0x0000000223227220 */ /* 0x080fe20000410000 */
[----:B------:R-:W-:-:S06]  /*12e00*/  FMUL.FTZ R58, R61, R2 ;  /* 0x000000023d3a7220 */ /* 0x000fcc0000410000 */
[----:B------:R-:W3:Y:S01]  /*12e10*/  MUFU.TANH R54, R54 ;  /* 0x0000003600367308 */ /* 0x000ee20000002400 */
[----:B0-----:R-:W-:Y:S01]  /*12e20*/  FMNMX.FTZ R6, R9, R5, !PT ;  /* 0x0000000509067209 */ /* 0x001fe20007810000 */
[----:B------:R-:W-:Y:S01]  /*12e30*/  FMUL.FTZ R74, R38, R2 ;  /* 0x00000002264a7220 */ /* 0x000fe20000410000 */
[----:B-1----:R-:W-:-:S05]  /*12e40*/  FMNMX.FTZ R21, R50, R7, !PT ;  /* 0x0000000732157209 */ /* 0x002fca0007810000 */
[----:B------:R-:W0:Y:S01]  /*12e50*/  MUFU.TANH R72, R72 ;  /* 0x0000004800487308 */ /* 0x000e220000002400 */
[----:B------:R-:W-:-:S07]  /*12e60*/  FMUL.FTZ R180, R64, R2 ;  /* 0x0000000240b47220 */ /* 0x000fce0000410000 */
[----:B------:R-:W1:Y:S01]  /*12e70*/  MUFU.TANH R56, R56 ;  /* 0x0000003800387308 */ /* 0x000e620000002400 */
[----:B--2---:R-:W-:Y:S01]  /*12e80*/  FMNMX.FTZ R7, R11, R6, !PT ;  /* 0x000000060b077209 */ /* 0x004fe20007810000 */
[----:B------:R-:W-:Y:S01]  /*12e90*/  FMUL.FTZ R38, R39, R2 ;  /* 0x0000000227267220 */ /* 0x000fe20000410000 */
[----:B----4-:R-:W-:-:S05]  /*12ea0*/  FMNMX.FTZ R21, R52, R21, !PT ;  /* 0x0000001534157209 */ /* 0x010fca0007810000 */
[----:B------:R-:W2:Y:S01]  /*12eb0*/  MUFU.TANH R32, R32 ;  /* 0x0000002000207308 */ /* 0x000ea20000002400 */
[----:B------:R-:W-:-:S07]  /*12ec0*/  FMUL.FTZ R60, R65, R2 ;  /* 0x00000002413c7220 */ /* 0x000fce0000410000 */
[----:B------:R-:W4:Y:S01]  /*12ed0*/  MUFU.TANH R178, R178 ;  /* 0x000000b200b27308 */ /* 0x000f220000002400 */
[----:B---3--:R-:W-:Y:S01]  /*12ee0*/  FMNMX.FTZ R7, R12, R7, !PT ;  /* 0x000000070c077209 */ /* 0x008fe20007810000 */
[----:B------:R-:W-:Y:S01]  /*12ef0*/  FMUL.FTZ R42, R42, R2 ;  /* 0x000000022a2a7220 */ /* 0x000fe20000410000 */
[----:B------:R-:W-:-:S05]  /*12f00*/  FMNMX.FTZ R21, R54, R21, !PT ;  /* 0x0000001536157209 */ /* 0x000fca0007810000 */
[----:B------:R-:W3:Y:S01]  /*12f10*/  MUFU.TANH R34, R34 ;  /* 0x0000002200227308 */ /* 0x000ee20000002400 */
[----:B------:R-:W-:-:S07]  /*12f20*/  FMUL.FTZ R68, R68, R2 ;  /* 0x0000000244447220 */ /* 0x000fce0000410000 */
[----:B------:R-:W3:Y:S01]  /*12f30*/  MUFU.TANH R58, R58 ;  /* 0x0000003a003a7308 */ /* 0x000ee20000002400 */
[----:B0-----:R-:W-:Y:S01]  /*12f40*/  FMNMX.FTZ R7, R72, R7, !PT ;  /* 0x0000000748077209 */ /* 0x001fe20007810000 */
[----:B------:R-:W-:Y:S01]  /*12f50*/  FMUL.FTZ R36, R43, R2 ;  /* 0x000000022b247220 */ /* 0x000fe20000410000 */
[----:B-1----:R-:W-:-:S05]  /*12f60*/  FMNMX.FTZ R21, R56, R21, !PT ;  /* 0x0000001538157209 */ /* 0x002fca0007810000 */
[----:B------:R-:W0:Y:S08]  /*12f70*/  MUFU.TANH R74, R74 ;  /* 0x0000004a004a7308 */ /* 0x000e300000002400 */
[----:B------:R-:W1:Y:S01]  /*12f80*/  MUFU.TANH R180, R180 ;  /* 0x000000b400b47308 */ /* 0x000e620000002400 */
[----:B------:R-:W-:Y:S01]  /*12f90*/  FMUL.FTZ R69, R69, R2 ;  /* 0x0000000245457220 */ /* 0x000fe20000410000 */
[----:B--2---:R-:W-:-:S06]  /*12fa0*/  FMNMX.FTZ R7, R32, R7, !PT ;  /* 0x0000000720077209 */ /* 0x004fcc0007810000 */
[----:B------:R-:W2:Y:S01]  /*12fb0*/  MUFU.TANH R38, R38 ;  /* 0x0000002600267308 */ /* 0x000ea20000002400 */
[----:B----4-:R-:W-:-:S07]  /*12fc0*/  FMNMX.FTZ R21, R178, R21, !PT ;  /* 0x00000015b2157209 */ /* 0x010fce0007810000 */
[----:B------:R-:W4:Y:S01]  /*12fd0*/  MUFU.TANH R60, R60 ;  /* 0x0000003c003c7308 */ /* 0x000f220000002400 */
[----:B---3--:R-:W-:Y:S01]  /*12fe0*/  FMNMX.FTZ R7, R34, R7, !PT ;  /* 0x0000000722077209 */ /* 0x008fe20007810000 */
[----:B------:R-:W-:Y:S01]  /*12ff0*/  FMUL.FTZ R44, R47, R2 ;  /* 0x000000022f2c7220 */ /* 0x000fe20000410000 */
[----:B------:R-:W-:-:S05]  /*13000*/  FMNMX.FTZ R21, R58, R21, !PT ;  /* 0x000000153a157209 */ /* 0x000fca0007810000 */
[----:B------:R-:W3:Y:S08]  /*13010*/  MUFU.TANH R42, R42 ;  /* 0x0000002a002a7308 */ /* 0x000ef00000002400 */
[----:B------:R-:W3:Y:S01]  /*13020*/  MUFU.TANH R68, R68 ;  /* 0x0000004400447308 */ /* 0x000ee20000002400 */
[----:B0-----:R-:W-:Y:S02]  /*13030*/  FMNMX.FTZ R7, R74, R7, !PT ;  /* 0x000000074a077209 */ /* 0x001fe40007810000 */
[----:B-1----:R-:W-:-:S05]  /*13040*/  FMNMX.FTZ R21, R180, R21, !PT ;  /* 0x00000015b4157209 */ /* 0x002fca0007810000 */
[----:B------:R-:W0:Y:S08]  /*13050*/  MUFU.TANH R36, R36 ;  /* 0x0000002400247308 */ /* 0x000e300000002400 */
[----:B------:R-:W1:Y:S01]  /*13060*/  MUFU.TANH R64, R69 ;  /* 0x0000004500407308 */ /* 0x000e620000002400 */
[----:B--2---:R-:W-:Y:S01]  /*13070*/  FMNMX.FTZ R7, R38, R7, !PT ;  /* 0x0000000726077209 */ /* 0x004fe20007810000 */
[----:B------:R-:W-:Y:S01]  /*13080*/  FMUL.FTZ R30, R51, R2 ;  /* 0x00000002331e7220 */ /* 0x000fe20000410000 */
[----:B----4-:R-:W-:-:S05]  /*13090*/  FMNMX.FTZ R21, R60, R21, !PT ;  /* 0x000000153c157209 */ /* 0x010fca0007810000 */
[----:B------:R-:W2:Y:S01]  /*130a0*/  MUFU.TANH R40, R40 ;  /* 0x0000002800287308 */ /* 0x000ea20000002400 */
[----:B---3--:R-:W-:Y:S02]  /*130b0*/  FMNMX.FTZ R7, R42, R7, !PT ;  /* 0x000000072a077209 */ /* 0x008fe40007810000 */
[----:B------:R-:W-:-:S05]  /*130c0*/  FMNMX.FTZ R21, R68, R21, !PT ;  /* 0x0000001544157209 */ /* 0x000fca0007810000 */
[----:B------:R-:W3:Y:S01]  /*130d0*/  MUFU.TANH R44, R44 ;  /* 0x0000002c002c7308 */ /* 0x000ee20000002400 */
[----:B0-----:R-:W-:Y:S01]  /*130e0*/  FMNMX.FTZ R7, R36, R7, !PT ;  /* 0x0000000724077209 */ /* 0x001fe20007810000 */
[----:B------:R-:W-:Y:S01]  /*130f0*/  FMUL.FTZ R26, R55, R2 ;  /* 0x00000002371a7220 */ /* 0x000fe20000410000 */
[----:B-1----:R-:W-:-:S05]  /*13100*/  FMNMX.FTZ R20, R64, R21, !PT ;  /* 0x0000001540147209 */ /* 0x002fca0007810000 */
[----:B------:R-:W0:Y:S01]  /*13110*/  MUFU.TANH R134, R134 ;  /* 0x0000008600867308 */ /* 0x000e220000002400 */
[----:B--2---:R-:W-:Y:S01]  /*13120*/  FMNMX.FTZ R7, R40, R7, !PT ;  /* 0x0000000728077209 */ /* 0x004fe20007810000 */
        /* <DEDUP_REMOVED lines=22> */
[----:B--2---:R-:W-:Y:S01]  /*13290*/  FMNMX.FTZ R7, R24, R7, !PT ;  /* 0x0000000718077209 */ /* 0x004fe20007810000 */
[----:B------:R-:W2:Y:S06]  /*132a0*/  LDL.64 R62, [R1+0x3b0] ;  /* 0x0003b000013e7983 */ /* 0x000eac0000100a00 */
[----:B------:R-:W0:Y:S01]  /*132b0*/  MUFU.TANH R35, R35 ;  /* 0x0000002300237308 */ /* 0x000e220000002400 */
[----:B-1----:R-:W-:-:S07]  /*132c0*/  FMNMX.FTZ R6, R130, R7, !PT ;  /* 0x0000000782067209 */ /* 0x002fce0007810000 */
[----:B------:R-:W1:Y:S01]  /*132d0*/  MUFU.TANH R181, R181 ;  /* 0x000000b500b57308 */ /* 0x000e620000002400 */
[----:B------:R-:W1:Y:S01]  /*132e0*/  SHFL.BFLY PT, R7, R8, 0x1, 0x1f ;  /* 0x0c201f0008077f89 */ /* 0x000e6200000e0000 */
[----:B0-----:R-:W-:-:S06]  /*132f0*/  FMNMX.FTZ R6, R179, R6, !PT ;  /* 0x00000006b3067209 */ /* 0x001fcc0007810000 */
[----:B------:R-:W0:Y:S01]  /*13300*/  MUFU.TANH R33, R33 ;  /* 0x0000002100217308 */ /* 0x000e220000002400 */
[----:B------:R-:W-:-:S07]  /*13310*/  FMNMX.FTZ R6, R35, R6, !PT ;  /* 0x0000000623067209 */ /* 0x000fce0007810000 */
[----:B------:R-:W0:Y:S01]  /*13320*/  MUFU.TANH R31, R31 ;  /* 0x0000001f001f7308 */ /* 0x000e220000002400 */
[----:B-1----:R-:W-:-:S07]  /*13330*/  FMNMX.FTZ R6, R181, R6, !PT ;  /* 0x00000006b5067209 */ /* 0x002fce0007810000 */
[----:B------:R-:W1:Y:S01]  /*13340*/  MUFU.TANH R29, R29 ;  /* 0x0000001d001d7308 */ /* 0x000e620000002400 */
[----:B0-----:R-:W-:Y:S02]  /*13350*/  FMNMX.FTZ R6, R33, R6, !PT ;  /* 0x0000000621067209 */ /* 0x001fe40007810000 */
[----:B------:R-:W-:Y:S02]  /*13360*/  FMNMX.FTZ R2, R8, R7, !PT ;  /* 0x0000000708027209 */ /* 0x000fe40007810000 */
[----:B------:R-:W3:Y:S01]  /*13370*/  LDL R8, [R1+0x1f0] ;  /* 0x0001f00001087983 */ /* 0x000ee20000100800 */
[----:B------:R-:W-:-:S04]  /*13380*/  FMNMX.FTZ R6, R31, R6, !PT ;  /* 0x000000061f067209 */ /* 0x000fc80007810000 */
[----:B-1----:R-:W-:Y:S02]  /*13390*/  FMNMX.FTZ R21, R29, R6, !PT ;  /* 0x000000061d157209 */ /* 0x002fe40007810000 */
[----:B------:R-:W4:Y:S04]  /*133a0*/  LDL.64 R6, [R1+0x1e0] ;  /* 0x0001e00001067983 */ /* 0x000f280000100a00 */
[----:B------:R-:W-:Y:S04]  /*133b0*/  STL.64 [R1+0x1d0], R20 ;  /* 0x0001d01401007387 */ /* 0x000fe80000100a00 */
[----:B------:R0:W-:Y:S04]  /*133c0*/  STL [R1+0x1d0], R2 ;  /* 0x0001d00201007387 */ /* 0x0001e80000100800 */
[----:B------:R-:W2:Y:S04]  /*133d0*/  LDL R27, [R1+0x1d0] ;  /* 0x0001d000011b7983 */ /* 0x000ea80000100800 */
[----:B------:R-:W4:Y:S01]  /*133e0*/  LDL R10, [R1+0x1d4] ;  /* 0x0001d400010a7983 */ /* 0x000f220000100800 */
[----:B--2---:R-:W-:Y:S01]  /*133f0*/  FADD.FTZ R25, R4, -R27 ;  /* 0x8000001b04197221 */ /* 0x004fe20000010000 */
[----:B---3--:R-:W-:-:S04]  /*13400*/  FMUL.FTZ R27, R8, R27 ;  /* 0x0000001b081b7220 */ /* 0x008fc80000410000 */
[-CC-:B------:R-:W-:Y:S02]  /*13410*/  FFMA.FTZ R156, R3, R8.reuse, -R27.reuse ;  /* 0x00000008039c7223 */ /* 0x180fe4000001081b */
[----:B0-----:R-:W2:Y:S01]  /*13420*/  LDL.64 R2, [R1+0x220] ;  /* 0x0002200001027983 */ /* 0x001ea20000100a00 */
[----:B------:R-:W-:-:S03]  /*13430*/  FFMA.FTZ R145, R13, R8, -R27 ;  /* 0x000000080d917223 */ /* 0x000fc6000001081b */
[----:B----4-:R-:W0:Y:S02]  /*13440*/  SHFL.BFLY PT, R13, R10, 0x2, 0x1f ;  /* 0x0c401f000a0d7f89 */ /* 0x010e2400000e0000 */
[----:B0-----:R-:W-:-:S05]  /*13450*/  FMNMX.FTZ R4, R13, R10, !PT ;  /* 0x0000000a0d047209 */ /* 0x001fca0007810000 */
[----:B------:R-:W0:Y:S01]  /*13460*/  SHFL.BFLY PT, R187, R4, 0x1, 0x1f ;  /* 0x0c201f0004bb7f89 */ /* 0x000e2200000e0000 */
[-C--:B------:R-:W-:Y:S01]  /*13470*/  FFMA.FTZ R158, R15, R8.reuse, -R27 ;  /* 0x000000080f9e7223 */ /* 0x080fe2000001081b */
[----:B------:R-:W-:Y:S01]  /*13480*/  FMUL.FTZ R25, R25, R8 ;  /* 0x0000000819197220 */ /* 0x000fe20000410000 */
[----:B------:R-:W-:Y:S01]  /*13490*/  MUFU.EX2 R156, R156 ;  /* 0x0000009c009c7308 */ /* 0x000fe20000000800 */
[----:B0-----:R-:W-:-:S05]  /*134a0*/  FMNMX.FTZ R187, R4, R187, !PT ;  /* 0x000000bb04bb7209 */ /* 0x001fca0007810000 */
[----:B------:R-:W-:Y:S01]  /*134b0*/  FMUL.FTZ R15, R187, R8 ;  /* 0x00000008bb0f7220 */ /* 0x000fe20000410000 */
[----:B------:R-:W-:-:S03]  /*134c0*/  FADD.FTZ R5, R5, -R187 ;  /* 0x800000bb05057221 */ /* 0x000fc60000010000 */
[-CC-:B------:R-:W-:Y:S01]  /*134d0*/  FFMA.FTZ R185, R9, R8.reuse, -R15.reuse ;  /* 0x0000000809b97223 */ /* 0x180fe2000001080f */
[----:B------:R-:W-:Y:S01]  /*134e0*/  FMUL.FTZ R5, R8, R5 ;  /* 0x0000000508057220 */ /* 0x000fe20000410000 */
[-CC-:B------:R-:W-:Y:S01]  /*134f0*/  FFMA.FTZ R157, R11, R8.reuse, -R15.reuse ;  /* 0x000000080b9d7223 */ /* 0x180fe2000001080f */
[----:B------:R-:W0:Y:S01]  /*13500*/  MUFU.EX2 R146, R25 ;  /* 0x0000001900927308 */ /* 0x000e220000000800 */
[-CC-:B------:R-:W-:Y:S01]  /*13510*/  FFMA.FTZ R159, R12, R8.reuse, -R15.reuse ;  /* 0x000000080c9f7223 */ /* 0x180fe2000001080f */
[-C--:B------:R-:W-:Y:S01]  /*13520*/  FFMA.FTZ R151, R72, R8.reuse, -R15 ;  /* 0x0000000848977223 */ /* 0x080fe2000001080f */
[----:B------:R-:W-:-:S05]  /*13530*/  FFMA.FTZ R184, R76, R8, -R27 ;  /* 0x000000084cb87223 */ /* 0x000fca000001081b */
[----:B------:R-:W-:Y:S01]  /*13540*/  MUFU.EX2 R145, R145 ;  /* 0x0000009100917308 */ /* 0x000fe20000000800 */
        /* <DEDUP_REMOVED lines=27> */
[----:B------:R-:W3:Y:S01]  /*13700*/  MUFU.EX2 R157, R157 ;  /* 0x0000009d009d7308 */ /* 0x000ee20000000800 */
[----:B0-----:R-:W-:Y:S01]  /*13710*/  FFMA.FTZ R12, R146, R6, R156 ;  /* 0x00000006920c7223 */ /* 0x001fe2000001009c */
[-C--:B------:R-:W-:Y:S01]  /*13720*/  FFMA.FTZ R177, R24, R8.reuse, -R15 ;  /* 0x0000000818b17223 */ /* 0x080fe2000001080f */
[-C--:B------:R-:W-:Y:S01]  /*13730*/  FFMA.FTZ R147, R54, R8.reuse, -R27 ;  /* 0x0000000836937223 */ /* 0x080fe2000001081b */
[-C--:B------:R-:W-:Y:S01]  /*13740*/  FFMA.FTZ R130, R130, R8.reuse, -R15 ;  /* 0x0000000882827223 */ /* 0x080fe2000001080f */
[-C--:B------:R-:W-:Y:S01]  /*13750*/  FFMA.FTZ R176, R56, R8.reuse, -R27 ;  /* 0x0000000838b07223 */ /* 0x080fe2000001081b */
[-C--:B------:R-:W-:Y:S01]  /*13760*/  FFMA.FTZ R179, R179, R8.reuse, -R15 ;  /* 0x00000008b3b37223 */ /* 0x080fe2000001080f */
[----:B------:R-:W-:Y:S01]  /*13770*/  FFMA.FTZ R178, R178, R8, -R27 ;  /* 0x00000008b2b27223 */ /* 0x000fe2000001081b */
        /* <DEDUP_REMOVED lines=10> */
[-CC-:B------:R-:W-:Y:S01]  /*13820*/  FFMA.FTZ R182, R68, R8.reuse, -R27.reuse ;  /* 0x0000000844b67223 */ /* 0x180fe2000001081b */
[----:B------:R-:W-:Y:S01]  /*13830*/  FFMA.FTZ R144, R64, R8, -R27 ;  /* 0x0000000840907223 */ /* 0x000fe2000001081b */
[C---:B------:R-:W-:Y:S01]  /*13840*/  FMUL.FTZ R99, R146.reuse, R99 ;  /* 0x0000006392637220 */ /* 0x040fe20000410000 */
[C---:B------:R-:W-:Y:S01]  /*13850*/  FMUL.FTZ R98, R146.reuse, R98 ;  /* 0x0000006292627220 */ /* 0x040fe20000410000 */
[C---:B------:R-:W-:Y:S01]  /*13860*/  FMUL.FTZ R103, R146.reuse, R95 ;  /* 0x0000005f92677220 */ /* 0x040fe20000410000 */
[C---:B------:R-:W-:Y:S01]  /*13870*/  FMUL.FTZ R102, R146.reuse, R94 ;  /* 0x0000005e92667220 */ /* 0x040fe20000410000 */
[----:B------:R-:W4:Y:S01]  /*13880*/  MUFU.EX2 R184, R184 ;  /* 0x000000b800b87308 */ /* 0x000f220000000800 */
[----:B---3--:R-:W-:Y:S01]  /*13890*/  FADD.FTZ R20, R157, R20 ;  /* 0x000000149d147221 */ /* 0x008fe20000010000 */
[----:B------:R-:W-:Y:S01]  /*138a0*/  FADD.FTZ R9, R145, R12 ;  /* 0x0000000c91097221 */ /* 0x000fe20000010000 */
[C---:B------:R-:W-:Y:S01]  /*138b0*/  FMUL.FTZ R109, R146.reuse, R109 ;  /* 0x0000006d926d7220 */ /* 0x040fe20000410000 */
[----:B------:R-:W-:Y:S01]  /*138c0*/  FMUL.FTZ R108, R146, R108 ;  /* 0x0000006c926c7220 */ /* 0x000fe20000410000 */
[----:B------:R-:W3:Y:S03]  /*138d0*/  LDL.64 R10, [R1+0x2c0] ;  /* 0x0002c000010a7983 */ /* 0x000ee60000100a00 */
[----:B------:R-:W4:Y:S01]  /*138e0*/  MUFU.EX2 R161, R161 ;  /* 0x000000a100a17308 */ /* 0x000f220000000800 */
[----:B------:R-:W3:Y:S04]  /*138f0*/  LDL.64 R78, [R1+0x330] ;  /* 0x00033000014e7983 */ /* 0x000ee80000100a00 */
[----:B------:R-:W3:Y:S03]  /*13900*/  LDL.64 R76, [R1+0x340] ;  /* 0x00034000014c7983 */ /* 0x000ee60000100a00 */
[----:B------:R-:W4:Y:S01]  /*13910*/  MUFU.EX2 R141, R141 ;  /* 0x0000008d008d7308 */ /* 0x000f220000000800 */
[----:B0-----:R-:W-:Y:S01]  /*13920*/  FADD.FTZ R20, R159, R20 ;  /* 0x000000149f147221 */ /* 0x001fe20000010000 */
[----:B------:R-:W-:Y:S01]  /*13930*/  FADD.FTZ R9, R158, R9 ;  /* 0x000000099e097221 */ /* 0x000fe20000010000 */
[----:B------:R-:W3:Y:S04]  /*13940*/  LDL.64 R74, [R1+0x350] ;  /* 0x00035000014a7983 */ /* 0x000ee80000100a00 */
[----:B------:R-:W3:Y:S01]  /*13950*/  LDL.64 R72, [R1+0x360] ;  /* 0x0003600001487983 */ /* 0x000ee20000100a00 */
[----:B------:R-:W0:Y:S08]  /*13960*/  MUFU.EX2 R150, R150 ;  /* 0x0000009600967308 */ /* 0x000e300000000800 */
[----:B------:R-:W0:Y:S01]  /*13970*/  MUFU.EX2 R160, R160 ;  /* 0x000000a000a07308 */ /* 0x000e220000000800 */
[----:B-1----:R-:W-:Y:S01]  /*13980*/  FADD.FTZ R20, R151, R20 ;  /* 0x0000001497147221 */ /* 0x002fe20000010000 */
[----:B----4-:R-:W-:Y:S01]  /*13990*/  FADD.FTZ R12, R184, R9 ;  /* 0x00000009b80c7221 */ /* 0x010fe20000010000 */
[----:B------:R-:W4:Y:S04]  /*139a0*/  LDL.64 R42, [R1+0x268] ;  /* 0x00026800012a7983 */ /* 0x000f280000100a00 */
[----:B------:R-:W4:Y:S01]  /*139b0*/  LDL.64 R38, [R1+0x288] ;  /* 0x0002880001267983 */ /* 0x000f220000100a00 */
[----:B------:R-:W1:Y:S08]  /*139c0*/  MUFU.EX2 R163, R163 ;  /* 0x000000a300a37308 */ /* 0x000e700000000800 */
[----:B------:R-:W1:Y:S01]  /*139d0*/  MUFU.EX2 R162, R162 ;  /* 0x000000a200a27308 */ /* 0x000e620000000800 */
[----:B------:R-:W-:Y:S01]  /*139e0*/  FADD.FTZ R13, R161, R20 ;  /* 0x00000014a10d7221 */ /* 0x000fe20000010000 */
[----:B------:R-:W-:-:S06]  /*139f0*/  FADD.FTZ R9, R141, R12 ;  /* 0x0000000c8d097221 */ /* 0x000fcc0000010000 */
[----:B------:R-:W1:Y:S08]  /*13a00*/  MUFU.EX2 R139, R139 ;  /* 0x0000008b008b7308 */ /* 0x000e700000000800 */
[----:B------:R-:W1:Y:S01]  /*13a10*/  MUFU.EX2 R140, R140 ;  /* 0x0000008c008c7308 */ /* 0x000e620000000800 */
[----:B0-----:R-:W-:Y:S01]  /*13a20*/  FADD.FTZ R12, R150, R13 ;  /* 0x0000000d960c7221 */ /* 0x001fe20000010000 */
[----:B------:R-:W-:-:S06]  /*13a30*/  FADD.FTZ R9, R160, R9 ;  /* 0x00000009a0097221 */ /* 0x000fcc0000010000 */
[----:B------:R-:W0:Y:S08]  /*13a40*/  MUFU.EX2 R169, R169 ;  /* 0x000000a900a97308 */ /* 0x000e300000000800 */
[----:B------:R-:W0:Y:S01]  /*13a50*/  MUFU.EX2 R138, R138 ;  /* 0x0000008a008a7308 */ /* 0x000e220000000800 */
[----:B-1----:R-:W-:Y:S01]  /*13a60*/  FADD.FTZ R12, R163, R12 ;  /* 0x0000000ca30c7221 */ /* 0x002fe20000010000 */
[----:B------:R-:W-:Y:S01]  /*13a70*/  FADD.FTZ R9, R162, R9 ;  /* 0x00000009a2097221 */ /* 0x000fe20000010000 */
[C---:B------:R-:W-:Y:S01]  /*13a80*/  FMUL.FTZ R101, R186.reuse, R101 ;  /* 0x00000065ba657220 */ /* 0x040fe20000410000 */
[----:B------:R-:W-:Y:S01]  /*13a90*/  FMUL.FTZ R100, R186, R100 ;  /* 0x00000064ba647220 */ /* 0x000fe20000410000 */
[----:B------:R-:W3:Y:S03]  /*13aa0*/  LDL.64 R4, [R1+0x2a0] ;  /* 0x0002a00001047983 */ /* 0x000ee60000100a00 */
[----:B------:R-:W1:Y:S01]  /*13ab0*/  MUFU.EX2 R137, R137 ;  /* 0x0000008900897308 */ /* 0x000e620000000800 */
[----:B------:R-:W4:Y:S07]  /*13ac0*/  LDL.64 R36, [R1+0x298] ;  /* 0x0002980001247983 */ /* 0x000f2e0000100a00 */
        /* <DEDUP_REMOVED lines=11> */
[----:B------:R-:W0:Y:S03]  /*13b80*/  MUFU.EX2 R135, R135 ;  /* 0x0000008700877308 */ /* 0x000e260000000800 */
[----:B------:R-:W4:Y:S05]  /*13b90*/  LDL.64 R44, [R1+0x258] ;  /* 0x00025800012c7983 */ /* 0x000f2a0000100a00 */
        /* <DEDUP_REMOVED lines=10> */
[----:B------:R-:W2:Y:S08]  /*13c40*/  MUFU.EX2 R173, R173 ;  /* 0x000000ad00ad7308 */ /* 0x000eb00000000800 */
[----:B------:R-:W2:Y:S01]  /*13c50*/  MUFU.EX2 R172, R172 ;  /* 0x000000ac00ac7308 */ /* 0x000ea20000000800 */
        /* <DEDUP_REMOVED lines=8> */
[----:B------:R-:W4:Y:S04]  /*13ce0*/  LDL.64 R34, [R1+0x2a8] ;  /* 0x0002a80001227983 */ /* 0x000f280000100a00 */
[----:B------:R-:W4:Y:S01]  /*13cf0*/  LDL.64 R24, [R1+0x2f8] ;  /* 0x0002f80001187983 */ /* 0x000f220000100a00 */
[----:B------:R-:W1:Y:S08]  /*13d00*/  MUFU.EX2 R131, R131 ;  /* 0x0000008300837308 */ /* 0x000e700000000800 */
[----:B------:R-:W1:Y:S01]  /*13d10*/  MUFU.EX2 R148, R148 ;  /* 0x0000009400947308 */ /* 0x000e620000000800 */
[----:B--2---:R-:W-:Y:S01]  /*13d20*/  FADD.FTZ R20, R173, R20 ;  /* 0x00000014ad147221 */ /* 0x004fe20000010000 */
[----:B------:R-:W-:-:S06]  /*13d30*/  FADD.FTZ R9, R172, R9 ;  /* 0x00000009ac097221 */ /* 0x000fcc0000010000 */
[----:B------:R-:W2:Y:S08]  /*13d40*/  MUFU.EX2 R177, R177 ;  /* 0x000000b100b17308 */ /* 0x000eb00000000800 */
[----:B------:R-:W2:Y:S01]  /*13d50*/  MUFU.EX2 R147, R147 ;  /* 0x0000009300937308 */ /* 0x000ea20000000800 */
[----:B0-----:R-:W-:Y:S01]  /*13d60*/  FADD.FTZ R20, R175, R20 ;  /* 0x00000014af147221 */ /* 0x001fe20000010000 */
[----:B------:R-:W-:-:S06]  /*13d70*/  FADD.FTZ R9, R174, R9 ;  /* 0x00000009ae097221 */ /* 0x000fcc0000010000 */
[----:B------:R-:W0:Y:S08]  /*13d80*/  MUFU.EX2 R130, R130 ;  /* 0x0000008200827308 */ /* 0x000e300000000800 */
[----:B------:R-:W0:Y:S01]  /*13d90*/  MUFU.EX2 R176, R176 ;  /* 0x000000b000b07308 */ /* 0x000e220000000800 */
[----:B-1----:R-:W-:Y:S01]  /*13da0*/  FADD.FTZ R20, R131, R20 ;  /* 0x0000001483147221 */ /* 0x002fe20000010000 */
[----:B------:R-:W-:-:S06]  /*13db0*/  FADD.FTZ R12, R148, R9 ;  /* 0x00000009940c7221 */ /* 0x000fcc0000010000 */
        /* <DEDUP_REMOVED lines=8> */
[----:B------:R-:W0:Y:S01]  /*13e40*/  MUFU.EX2 R181, R181 ;  /* 0x000000b500b57308 */ /* 0x000e220000000800 */
[----:B------:R-:W-:-:S07]  /*13e50*/  FFMA.FTZ R15, R29, R8, -R15 ;  /* 0x000000081d0f7223 */ /* 0x000fce000001080f */
[----:B------:R-:W0:Y:S01]  /*13e60*/  MUFU.EX2 R180, R180 ;  /* 0x000000b400b47308 */ /* 0x000e220000000800 */
[----:B-1----:R-:W-:Y:S01]  /*13e70*/  FADD.FTZ R13, R179, R12 ;  /* 0x0000000cb30d7221 */ /* 0x002fe20000010000 */
[----:B------:R-:W-:Y:S01]  /*13e80*/  FADD.FTZ R8, R178, R9 ;  /* 0x00000009b2087221 */ /* 0x000fe20000010000 */
[----:B------:R-:W4:Y:S04]  /*13e90*/  LDL.64 R60, [R1+0x370] ;  /* 0x00037000013c7983 */ /* 0x000f280000100a00 */
[----:B------:R-:W4:Y:S01]  /*13ea0*/  LDL.64 R68, [R1+0x380] ;  /* 0x0003800001447983 */ /* 0x000f220000100a00 */
[----:B------:R-:W1:Y:S03]  /*13eb0*/  MUFU.EX2 R126, R126 ;  /* 0x0000007e007e7308 */ /* 0x000e660000000800 */
[----:B------:R-:W4:Y:S04]  /*13ec0*/  LDL.64 R32, [R1+0x2b8] ;  /* 0x0002b80001207983 */ /* 0x000f280000100a00 */
[----:B------:R-:W4:Y:S01]  /*13ed0*/  LDL.64 R30, [R1+0x278] ;  /* 0x00027800011e7983 */ /* 0x000f220000100a00 */
[----:B------:R-:W1:Y:S01]  /*13ee0*/  MUFU.EX2 R127, R127 ;  /* 0x0000007f007f7308 */ /* 0x000e620000000800 */
[----:B--2---:R-:W-:Y:S01]  /*13ef0*/  FADD.FTZ R12, R128, R13 ;  /* 0x0000000d800c7221 */ /* 0x004fe20000010000 */
[----:B------:R-:W-:Y:S01]  /*13f00*/  FADD.FTZ R9, R129, R8 ;  /* 0x0000000881097221 */ /* 0x000fe20000010000 */
[----:B------:R-:W2:Y:S04]  /*13f10*/  LDL.64 R64, [R1+0x3a0] ;  /* 0x0003a00001407983 */ /* 0x000ea80000100a00 */
[----:B------:R-:W2:Y:S01]  /*13f20*/  LDL.64 R26, [R1+0x2e8] ;  /* 0x0002e800011a7983 */ /* 0x000ea20000100a00 */
[----:B------:R-:W1:Y:S08]  /*13f30*/  MUFU.EX2 R183, R183 ;  /* 0x000000b700b77308 */ /* 0x000e700000000800 */
[----:B------:R-:W1:Y:S01]  /*13f40*/  MUFU.EX2 R182, R182 ;  /* 0x000000b600b67308 */ /* 0x000e620000000800 */
[----:B0-----:R-:W-:Y:S01]  /*13f50*/  FADD.FTZ R13, R181, R12 ;  /* 0x0000000cb50d7221 */ /* 0x001fe20000010000 */
[----:B------:R-:W-:-:S06]  /*13f60*/  FADD.FTZ R8, R180, R9 ;  /* 0x00000009b4087221 */ /* 0x000fcc0000010000 */
[----:B------:R-:W-:Y:S01]  /*13f70*/  MUFU.EX2 R144, R144 ;  /* 0x0000009000907308 */ /* 0x000fe20000000800 */
[----:B------:R0:W-:Y:S04]  /*13f80*/  STL.64 [R1+0x3f0], R98 ;  /* 0x0003f06201007387 */ /* 0x0001e80000100a00 */
[----:B------:R-:W-:Y:S03]  /*13f90*/  STL.64 [R1+0x3f8], R100 ;  /* 0x0003f86401007387 */ /* 0x000fe60000100a00 */
[----:B------:R-:W0:Y:S01]  /*13fa0*/  MUFU.EX2 R15, R15 ;  /* 0x0000000f000f7308 */ /* 0x000e220000000800 */
[----:B-1----:R-:W-:Y:S01]  /*13fb0*/  FADD.FTZ R12, R126, R13 ;  /* 0x0000000d7e0c7221 */ /* 0x002fe20000010000 */
[----:B------:R-:W-:Y:S01]  /*13fc0*/  FADD.FTZ R9, R127, R8 ;  /* 0x000000087f097221 */ /* 0x000fe20000010000 */
[----:B------:R-:W-:Y:S02]  /*13fd0*/  STL.64 [R1+0x200], R102 ;  /* 0x0002006601007387 */ /* 0x000fe40000100a00 */
[----:B------:R-:W-:Y:S01]  /*13fe0*/  FADD.FTZ R8, R183, R12 ;  /* 0x0000000cb7087221 */ /* 0x000fe20000010000 */
[----:B------:R-:W-:Y:S01]  /*13ff0*/  FADD.FTZ R21, R182, R9 ;  /* 0x00000009b6157221 */ /* 0x000fe20000010000 */
[----:B------:R-:W-:Y:S04]  /*14000*/  STL.64 [R1+0x210], R108 ;  /* 0x0002106c01007387 */ /* 0x000fe80000100a00 */
[----:B------:R-:W2:Y:S04]  /*14010*/  LDL.64 R12, [R1+0x2c8] ;  /* 0x0002c800010c7983 */ /* 0x000ea80000100a00 */
[----:B------:R-:W2:Y:S01]  /*14020*/  LDL.64 R28, [R1+0x2d8] ;  /* 0x0002d800011c7983 */ /* 0x000ea20000100a00 */
[----:B0-----:R-:W-:Y:S01]  /*14030*/  FADD.FTZ R9, R15, R8 ;  /* 0x000000080f097221 */ /* 0x001fe20000010000 */
[----:B------:R-:W-:-:S02]  /*14040*/  FADD.FTZ R8, R144, R21 ;  /* 0x0000001590087221 */ /* 0x000fc40000010000 */
[----:B------:R-:W2:Y:S04]  /*14050*/  LDL.64 R94, [R1+0x328] ;  /* 0x00032800015e7983 */ /* 0x000ea80000100a00 */
[----:B------:R0:W-:Y:S04]  /*14060*/  STL.64 [R1+0x1e0], R8 ;  /* 0x0001e00801007387 */ /* 0x0001e80000100a00 */
[----:B------:R-:W2:Y:S04]  /*14070*/  LDL.64 R20, [R1+0x308] ;  /* 0x0003080001147983 */ /* 0x000ea80000100a00 */
[----:B------:R-:W2:Y:S04]  /*14080*/  LDL.64 R98, [R1+0x338] ;  /* 0x0003380001627983 */ /* 0x000ea80000100a00 */
[----:B0-----:R-:W2:Y:S04]  /*14090*/  LDL.64 R8, [R1+0x318] ;  /* 0x0003180001087983 */ /* 0x001ea80000100a00 */
[----:B------:R-:W2:Y:S04]  /*140a0*/  LDL.64 R102, [R1+0x348] ;  /* 0x0003480001667983 */ /* 0x000ea80000100a00 */
[----:B------:R-:W2:Y:S04]  /*140b0*/  LDL.64 R100, [R1+0x358] ;  /* 0x0003580001647983 */ /* 0x000ea80000100a00 */
[----:B------:R-:W2:Y:S01]  /*140c0*/  LDL.64 R108, [R1+0x368] ;  /* 0x00036800016c7983 */ /* 0x000ea20000100a00 */
        /* <DEDUP_REMOVED lines=117> */
[----:B------:R-:W-:Y:S01]  /*14820*/  FMUL.FTZ R68, R146, R68 ;  /* 0x0000004492447220 */ /* 0x000fe20000410000 */
[C---:B------:R-:W-:Y:S01]  /*14830*/  FMUL.FTZ R33, R186.reuse, R33 ;  /* 0x00000021ba217220 */ /* 0x040fe20000410000 */
[C---:B------:R-:W-:Y:S01]  /*14840*/  FMUL.FTZ R32, R186.reuse, R32 ;  /* 0x00000020ba207220 */ /* 0x040fe20000410000 */
[C---:B------:R-:W-:Y:S01]  /*14850*/  FMUL.FTZ R31, R186.reuse, R31 ;  /* 0x0000001fba1f7220 */ /* 0x040fe20000410000 */
[----:B------:R-:W-:Y:S01]  /*14860*/  FMUL.FTZ R30, R186, R30 ;  /* 0x0000001eba1e7220 */ /* 0x000fe20000410000 */
[C---:B--2---:R-:W-:Y:S01]  /*14870*/  FMUL.FTZ R65, R146.reuse, R65 ;  /* 0x0000004192417220 */ /* 0x044fe20000410000 */
[----:B------:R-:W-:Y:S01]  /*14880*/  FMUL.FTZ R64, R146, R64 ;  /* 0x0000004092407220 */ /* 0x000fe20000410000 */
[C---:B------:R-:W-:Y:S01]  /*14890*/  FMUL.FTZ R27, R186.reuse, R27 ;  /* 0x0000001bba1b7220 */ /* 0x040fe20000410000 */
        /* <DEDUP_REMOVED lines=86> */
.L_x_12140:
[----:B------:R-:W-:Y:S05]  /*14e00*/  BSYNC B0 ;  /* 0x0000000000007941 */ /* 0x000fea0003800000 */
.L_x_12139:
        /* <DEDUP_REMOVED lines=8> */
.L_x_12142:
[----:B------:R-:W-:Y:S05]  /*14e90*/  BSYNC B0 ;  /* 0x0000000000007941 */ /* 0x000fea0003800000 */
.L_x_12141:
[----:B------:R-:W-:Y:S04]  /*14ea0*/  BSSY B0, `(.L_x_12143) ;  /* 0x0000004000007945 */ /* 0x000fe80003800000 */
[----:B-1----:R-:W-:Y:S05]  /*14eb0*/  @P0 BRA `(.L_x_12144) ;  /* 0x0000000000080947 */ /* 0x002fea0003800000 */
[----:B------:R-:W1:Y:S02]  /*14ec0*/  SYNCS.PHASECHK.TRANS64.TRYWAIT P0, [R2+URZ], R3 ;  /* 0x00000003020075a7 */ /* 0x000e64000800017f */
[----:B-1----:R-:W-:Y:S05]  /*14ed0*/  @!P0 BRA `(.L_x_12145) ;  /* 0x00000170000c8947 */ /* 0x002fea0003800000 */
.L_x_12144:
[----:B------:R-:W-:Y:S05]  /*14ee0*/  BSYNC B0 ;  /* 0x0000000000007941 */ /* 0x000fea0003800000 */
.L_x_12143:
        /* <DEDUP_REMOVED lines=303> */
[----:B------:R-:W-:Y:S01]  /*161e0*/  IMAD.MOV.U32 R5, RZ, RZ, R3 ;  /* 0x000000ffff057224 */ /* 0x000fe200078e0003 */
[----:B------:R-:W-:Y:S01]  /*161f0*/  IADD3 R4, R2, 0x80, RZ ;  /* 0x0000008002047810 */ /* 0x000fe20007ffe0ff */
        /* <DEDUP_REMOVED lines=496> */
.L_x_12147:
[----:B------:R-:W-:Y:S05]  /*18100*/  BSYNC B0 ;  /* 0x0000000000007941 */ /* 0x000fea0003800000 */
.L_x_12146:
        /* <DEDUP_REMOVED lines=9> */
.L_x_12129:
[----:B------:R-:W-:-:S13]  /*181a0*/  ISETP.GE.AND P0, PT, R0, R203, PT ;  /* 0x000000cb0000720c */ /* 0x000fda0003f06270 */
[----:B------:R-:W-:Y:S05]  /*181b0*/  @!P0 BRA `(.L_x_12149) ;  /* 0x0000007400088947 */ /* 0x000fea0003800000 */
.L_x_12178:
[----:B------:R-:W2:Y:S04]  /*181c0*/  LDL R4, [R1+0x1c0] ;  /* 0x0001c00001047983 */ /* 0x000ea80000100800 */
[----:B01----:R-:W3:Y:S01]  /*181d0*/  LDL R2, [R1+0x1c8] ;  /* 0x0001c80001027983 */ /* 0x003ee20000100800 */
        /* <DEDUP_REMOVED lines=20> */
.L_x_12151:
[----:B------:R-:W-:Y:S05]  /*18320*/  BSYNC B0 ;  /* 0x0000000000007941 */ /* 0x000fea0003800000 */
.L_x_12150:
        /* <DEDUP_REMOVED lines=16> */
.L_x_12153:
[----:B------:R-:W-:Y:S05]  /*18430*/  BSYNC B0 ;  /* 0x0000000000007941 */ /* 0x000fea0003800000 */
.L_x_12152:
        /* <DEDUP_REMOVED lines=10> */
.L_x_12155:
[----:B------:R-:W-:Y:S05]  /*184e0*/  BSYNC B0 ;  /* 0x0000000000007941 */ /* 0x000fea0003800000 */
.L_x_12154:
        /* <DEDUP_REMOVED lines=63> */
.L_x_12158:
[----:B------:R-:W-:Y:S05]  /*188e0*/  BSYNC B0 ;  /* 0x0000000000007941 */ /* 0x000fea0003800000 */
.L_x_12157:
        /* <DEDUP_REMOVED lines=37> */
[-C--:B------:R-:W-:Y:S02]  /*18b40*/  FMUL.FTZ R14, R27, R15.reuse ;  /* 0x0000000f1b0e7220 */ /* 0x080fe40000410000 */
[----:B------:R-:W-:Y:S01]  /*18b50*/  SHF.R.S32.HI R43, RZ, 0x1f, R46 ;  /* 0x0000001fff2b7819 */ /* 0x000fe2000001142e */
[-C--:B------:R-:W-:Y:S01]  /*18b60*/  FMUL.FTZ R137, R45, R15.reuse ;  /* 0x0000000f2d897220 */ /* 0x080fe20000410000 */
[-C--:B------:R-:W-:Y:S01]  /*18b70*/  FMUL.FTZ R27, R35, R15.reuse ;  /* 0x0000000f231b7220 */ /* 0x080fe20000410000 */
[-C--:B------:R-:W-:Y:S01]  /*18b80*/  FMUL.FTZ R35, R40, R15.reuse ;  /* 0x0000000f28237220 */ /* 0x080fe20000410000 */
[----:B------:R-:W-:Y:S01]  /*18b90*/  LEA.HI R45, R43, R46, RZ, 0x2 ;  /* 0x0000002e2b2d7211 */ /* 0x000fe200078f10ff */
[-C--:B------:R-:W-:Y:S01]  /*18ba0*/  FMUL.FTZ R77, R33, R15.reuse ;  /* 0x0000000f214d7220 */ /* 0x080fe20000410000 */
[-C--:B------:R-:W-:Y:S01]  /*18bb0*/  FMUL.FTZ R40, R49, R15.reuse ;  /* 0x0000000f31287220 */ /* 0x080fe20000410000 */
[----:B------:R-:W-:Y:S01]  /*18bc0*/  FMUL.FTZ R33, R47, R15 ;  /* 0x0000000f2f217220 */ /* 0x000fe20000410000 */
[----:B------:R-:W-:-:S02]  /*18bd0*/  LEA.HI R49, R42, R73, RZ, 0x2 ;  /* 0x000000492a317211 */ /* 0x000fc400078f10ff */
[--C-:B------:R-:W-:Y:S02]  /*18be0*/  SHF.R.S32.HI R47, RZ, 0x2, R45.reuse ;  /* 0x00000002ff2f7819 */ /* 0x100fe4000001142d */
[----:B------:R-:W-:Y:S01]  /*18bf0*/  SHF.R.S32.HI R42, RZ, 0x1f, R45 ;  /* 0x0000001fff2a7819 */ /* 0x000fe2000001142d */
[----:B------:R-:W-:Y:S01]  /*18c00*/  FMUL.FTZ R173, R50, R15 ;  /* 0x0000000f32ad7220 */ /* 0x000fe20000410000 */
[----:B------:R-:W-:Y:S02]  /*18c10*/  LOP3.LUT R50, R49, 0xfffffffc, RZ, 0xc0, !PT ;  /* 0xfffffffc31327812 */ /* 0x000fe400078ec0ff */
[----:B------:R-:W-:Y:S02]  /*18c20*/  LEA.HI R49, R42, R47, RZ, 0x3 ;  /* 0x0000002f2a317211 */ /* 0x000fe400078f18ff */
        /* <DEDUP_REMOVED lines=11> */
[----:B------:R-:W-:-:S02]  /*18ce0*/  LOP3.LUT R42, R47, 0x1ffffffe, RZ, 0xc0, !PT ;  /* 0x1ffffffe2f2a7812 */ /* 0x000fc400078ec0ff */
[----:B------:R-:W-:-:S03]  /*18cf0*/  LEA R50, R43, R50, 0x4 ;  /* 0x000000322b327211 */ /* 0x000fc600078e20ff */
[----:B------:R-:W-:Y:S02]  /*18d00*/  IMAD.IADD R42, R73, 0x1, -R42 ;  /* 0x00000001492a7824 */ /* 0x000fe400078e0a2a */
[----:B------:R-:W-:-:S04]  /*18d10*/  IMAD R41, R41, 0x40, R50 ;  /* 0x0000004029297824 */ /* 0x000fc800078e0232 */
[----:B------:R-:W-:-:S04]  /*18d20*/  IMAD R42, R42, 0x8, R41 ;  /* 0x000000082a2a7824 */ /* 0x000fc800078e0229 */
[----:B------:R-:W-:-:S05]  /*18d30*/  @P0 IMAD.HI.U32 R3, R42, R3, RZ ;  /* 0x000000032a030227 */ /* 0x000fca00078e00ff */
[----:B------:R-:W-:Y:S01]  /*18d40*/  @P0 SHF.R.U32.HI R42, RZ, R72, R3 ;  /* 0x00000048ff2a0219 */ /* 0x000fe20000011603 */
[-C--:B------:R-:W-:Y:S01]  /*18d50*/  FMUL.FTZ R56, R56, R15.reuse ;  /* 0x0000000f38387220 */ /* 0x080fe20000410000 */
[----:B------:R-:W-:Y:S01]  /*18d60*/  LOP3.LUT R45, R45, 0x7ffffffc, RZ, 0xc0, !PT ;  /* 0x7ffffffc2d2d7812 */ /* 0x000fe200078ec0ff */
[-C--:B------:R-:W-:Y:S01]  /*18d70*/  FMUL.FTZ R60, R60, R15.reuse ;  /* 0x0000000f3c3c7220 */ /* 0x080fe20000410000 */
[-C--:B------:R-:W-:Y:S01]  /*18d80*/  FMUL.FTZ R64, R64, R15.reuse ;  /* 0x0000000f40407220 */ /* 0x080fe20000410000 */
[----:B------:R-:W0:Y:S01]  /*18d90*/  SHFL.IDX PT, R41, R42, RZ, 0x1c1f ;  /* 0x001c1fff2a297589 */ /* 0x000e2200000e0000 */
[----:B------:R-:W-:Y:S02]  /*18da0*/  IMAD.MOV.U32 R3, RZ, RZ, -0x60 ;  /* 0xffffffa0ff037424 */ /* 0x000fe400078e00ff */
        /* <DEDUP_REMOVED lines=9> */
[----:B------:R1:W2:Y:S01]  /*18e40*/  MUFU.TANH R54, R56 ;  /* 0x0000003800367308 */ /* 0x0002a20000002400 */
[----:B------:R-:W-:Y:S01]  /*18e50*/  FMUL.FTZ R48, R62, R15 ;  /* 0x0000000f3e307220 */ /* 0x000fe20000410000 */
[----:B------:R-:W-:-:S02]  /*18e60*/  IMAD.IADD R45, R46, 0x1, -R45 ;  /* 0x000000012e2d7824 */ /* 0x000fc400078e0a2d */
[----:B------:R-:W-:Y:S01]  /*18e70*/  FMUL.FTZ R129, R51, R15 ;  /* 0x0000000f33817220 */ /* 0x000fe20000410000 */
[----:B------:R-:W-:Y:S02]  /*18e80*/  IMAD R2, R0, R3, 0x1 ;  /* 0x0000000100027424 */ /* 0x000fe400078e0203 */
[-C--:B------:R-:W-:Y:S01]  /*18e90*/  FMUL.FTZ R52, R52, R15.reuse ;  /* 0x0000000f34347220 */ /* 0x080fe20000410000 */
[-C--:B------:R-:W-:Y:S01]  /*18ea0*/  FMUL.FTZ R39, R55, R15.reuse ;  /* 0x0000000f37277220 */ /* 0x080fe20000410000 */
[-C--:B------:R-:W-:Y:S01]  /*18eb0*/  FMUL.FTZ R44, R59, R15.reuse ;  /* 0x0000000f3b2c7220 */ /* 0x080fe20000410000 */
[----:B------:R3:W4:Y:S01]  /*18ec0*/  MUFU.TANH R58, R60 ;  /* 0x0000003c003a7308 */ /* 0x0007220000002400 */
[-C--:B------:R-:W-:Y:S01]  /*18ed0*/  FMUL.FTZ R61, R61, R15.reuse ;  /* 0x0000000f3d3d7220 */ /* 0x080fe20000410000 */
[-C--:B------:R-:W-:Y:S01]  /*18ee0*/  FMUL.FTZ R126, R63, R15.reuse ;  /* 0x0000000f3f7e7220 */ /* 0x080fe20000410000 */
[-C--:B-1----:R-:W-:Y:S01]  /*18ef0*/  FMUL.FTZ R56, R66, R15.reuse ;  /* 0x0000000f42387220 */ /* 0x082fe20000410000 */
[-C--:B------:R-:W-:Y:S01]  /*18f00*/  FMUL.FTZ R68, R68, R15.reuse ;  /* 0x0000000f44447220 */ /* 0x080fe20000410000 */
[----:B------:R-:W-:-:S03]  /*18f10*/  FMUL.FTZ R62, R70, R15 ;  /* 0x0000000f463e7220 */ /* 0x000fc60000410000 */
[----:B------:R1:W0:Y:S01]  /*18f20*/  MUFU.TANH R79, R64 ;  /* 0x00000040004f7308 */ /* 0x0002220000002400 */
[-C--:B---3--:R-:W-:Y:S01]  /*18f30*/  FMUL.FTZ R60, R71, R15.reuse ;  /* 0x0000000f473c7220 */ /* 0x088fe20000410000 */
[-C--:B------:R-:W-:Y:S01]  /*18f40*/  FMUL.FTZ R53, R53, R15.reuse ;  /* 0x0000000f35357220 */ /* 0x080fe20000410000 */
[-C--:B------:R-:W-:Y:S01]  /*18f50*/  FMUL.FTZ R57, R57, R15.reuse ;  /* 0x0000000f39397220 */ /* 0x080fe20000410000 */
[-C--:B------:R-:W-:Y:S01]  /*18f60*/  FMUL.FTZ R65, R65, R15.reuse ;  /* 0x0000000f41417220 */ /* 0x080fe20000410000 */
[-C--:B------:R-:W-:Y:S01]  /*18f70*/  FMUL.FTZ R69, R69, R15.reuse ;  /* 0x0000000f45457220 */ /* 0x080fe20000410000 */
[----:B------:R-:W-:Y:S02]  /*18f80*/  IMAD R2, R45, -0x2, R2 ;  /* 0xfffffffe2d027824 */ /* 0x000fe400078e0202 */
[----:B-1----:R-:W-:Y:S01]  /*18f90*/  FMUL.FTZ R64, R67, R15 ;  /* 0x0000000f43407220 */ /* 0x002fe20000410000 */
[----:B------:R-:W1:Y:S02]  /*18fa0*/  MUFU.TANH R13, R13 ;  /* 0x0000000d000d7308 */ /* 0x000e640000002400 */
[----:B------:R-:W-:-:S02]  /*18fb0*/  IADD3 R46, -R4, R2, R5 ;  /* 0x00000002042e7210 */ /* 0x000fc40007ffe105 */
[----:B------:R-:W-:-:S04]  /*18fc0*/  LOP3.LUT R3, RZ, R6, RZ, 0x33, !PT ;  /* 0x00000006ff037212 */ /* 0x000fc800078e33ff */
        /* <DEDUP_REMOVED lines=45> */
[----:B------:R-:W-:-:S02]  /*192a0*/  IMAD.IADD R46, R46, 0x1, R3 ;  /* 0x000000012e2e7824 */ /* 0x000fc400078e0203 */
[----:B------:R-:W-:Y:S02]  /*192b0*/  VIADD R66, R2, 0xffffffff ;  /* 0xffffffff02427836 */ /* 0x000fe40000000000 */
[----:B------:R-:W-:Y:S02]  /*192c0*/  IMAD R50, R0, -0x60, R8 ;  /* 0xffffffa000327824 */ /* 0x000fe400078e0208 */
        /* <DEDUP_REMOVED lines=13> */
.L_x_12162:
[----:B------:R-:W-:-:S13]  /*193a0*/  ISETP.NE.AND P0, PT, R9, 0x1, PT ;  /* 0x000000010900780c */ /* 0x000fda0003f05270 */
[----:B------:R-:W-:-:S05]  /*193b0*/  @P0 IMAD.HI.U32 R8, R6, R10, RZ ;  /* 0x0000000a06080227 */ /* 0x000fca00078e00ff */
[----:B------:R-:W-:-:S07]  /*193c0*/  @P0 SHF.R.U32.HI R6, RZ, R11, R8 ;  /* 0x0000000bff060219 */ /* 0x000fce0000011608 */
.L_x_12163:
[----:B------:R-:W-:Y:S05]  /*193d0*/  BSYNC B1 ;  /* 0x0000000000017941 */ /* 0x000fea0003800000 */
.L_x_12161:
[----:B------:R-:W-:-:S05]  /*193e0*/  IMAD R6, R6, R9, R66 ;  /* 0x0000000906067224 */ /* 0x000fca00078e0242 */
[----:B------:R-:W-:Y:S02]  /*193f0*/  VIMNMX R3, R3, R6, !PT ;  /* 0x0000000603037248 */ /* 0x000fe40007fe0100 */
[----:B------:R-:W-:-:S07]  /*19400*/  VIADDMNMX R2, R6, R9, R2, PT ;  /* 0x0000000906027246 */ /* 0x000fce0003800102 */
.L_x_12160:
[----:B------:R-:W-:Y:S05]  /*19410*/  BSYNC B0 ;  /* 0x0000000000007941 */ /* 0x000fea0003800000 */
.L_x_12159:
[C---:B------:R-:W-:Y:S01]  /*19420*/  ISETP.GE.AND P0, PT, R50.reuse, 0x2, PT ;  /* 0x000000023200780c */ /* 0x040fe20003f06270 */
[----:B------:R-:W0:Y:S01]  /*19430*/  SHFL.IDX PT, R42, R42, 0x1, 0x1c1f ;  /* 0x003c1f002a2a7f89 */ /* 0x000e2200000e0000 */
[C---:B------:R-:W-:Y:S01]  /*19440*/  ISETP.GE.AND P4, PT, R50.reuse, 0xa, PT ;  /* 0x0000000a3200780c */ /* 0x040fe20003f86270 */
        /* <DEDUP_REMOVED lines=11> */
[C---:B------:R-:W-:Y:S01]  /*19500*/  ISETP.LT.OR P3, PT, R2.reuse, 0x9, P3 ;  /* 0x000000090200780c */ /* 0x040fe20001f61670 */
[----:B0-----:R-:W-:Y:S01]  /*19510*/  IMAD.IADD R6, R45, 0x1, R42 ;  /* 0x000000012d067824 */ /* 0x001fe200078e022a */
        /* <DEDUP_REMOVED lines=99> */
[----:B------:R-:W-:-:S03]  /*19b50*/  IMAD.IADD R3, R46, 0x1, R42 ;  /* 0x000000012e037824 */ /* 0x000fc600078e022a */
        /* <DEDUP_REMOVED lines=14> */
.L_x_12167:
[----:B------:R-:W-:-:S13]  /*19c40*/  ISETP.NE.AND P6, PT, R9, 0x1, PT ;  /* 0x000000010900780c */ /* 0x000fda0003fc5270 */
[----:B------:R-:W-:-:S05]  /*19c50*/  @P6 IMAD.HI.U32 R10, R4, R10, RZ ;  /* 0x0000000a040a6227 */ /* 0x000fca00078e00ff */
[----:B------:R-:W-:-:S07]  /*19c60*/  @P6 SHF.R.U32.HI R4, RZ, R11, R10 ;  /* 0x0000000bff046219 */ /* 0x000fce000001160a */
.L_x_12168:
[----:B------:R-:W-:Y:S05]  /*19c70*/  BSYNC B1 ;  /* 0x0000000000017941 */ /* 0x000fea0003800000 */
.L_x_12166:
[----:B------:R-:W-:-:S05]  /*19c80*/  IMAD R4, R4, R9, R66 ;  /* 0x0000000904047224 */ /* 0x000fca00078e0242 */
[----:B------:R-:W-:Y:S02]  /*19c90*/  VIADDMNMX R6, R4, R9, R6, PT ;  /* 0x0000000904067246 */ /* 0x000fe40003800106 */
[----:B------:R-:W-:-:S07]  /*19ca0*/  VIMNMX R3, R3, R4, !PT ;  /* 0x0000000403037248 */ /* 0x000fce0007fe0100 */
.L_x_12165:
[----:B------:R-:W-:Y:S05]  /*19cb0*/  BSYNC B0 ;  /* 0x0000000000007941 */ /* 0x000fea0003800000 */
.L_x_12164:
[C---:B------:R-:W-:Y:S01]  /*19cc0*/  ISETP.GT.AND P0, PT, R3.reuse, 0x1, !P0 ;  /* 0x000000010300780c */ /* 0x040fe20004704270 */
[----:B------:R-:W2:Y:S01]  /*19cd0*/  LDL R61, [R1+0x1f0] ;  /* 0x0001f000013d7983 */ /* 0x000ea20000100800 */
        /* <DEDUP_REMOVED lines=8> */
[----:B------:R-:W2:Y:S01]  /*19d60*/  LDL.64 R8, [R1+0x1d0] ;  /* 0x0001d00001087983 */ /* 0x000ea20000100a00 */
        /* <DEDUP_REMOVED lines=15> */
[----:B------:R-:W-:-:S02]  /*19e60*/  ISETP.NE.AND P0, PT, R67, RZ, PT ;  /* 0x000000ff4300720c */ /* 0x000fc40003f05270 */
[C---:B------:R-:W-:Y:S01]  /*19e70*/  ISETP.GT.AND P2, PT, R3.reuse, 0x49, !P2 ;  /* 0x000000490300780c */ /* 0x040fe20005744270 */
[----:B------:R-:W4:Y:S01]  /*19e80*/  LDL.64 R100, [R1+0x270] ;  /* 0x0002700001647983 */ /* 0x000f220000100a00 */
[C---:B------:R-:W-:Y:S02]  /*19e90*/  ISETP.GT.AND P0, PT, R3.reuse, 0x11, !P0 ;  /* 0x000000110300780c */ /* 0x040fe40004704270 */
[C---:B------:R-:W-:Y:S01]  /*19ea0*/  ISETP.GT.AND P3, PT, R3.reuse, 0x50, !P3 ;  /* 0x000000500300780c */ /* 0x040fe20005f64270 */
[----:B------:R-:W4:Y:S01]  /*19eb0*/  LDL.64 R96, [R1+0x280] ;  /* 0x0002800001607983 */ /* 0x000f220000100a00 */
[----:B------:R-:W-:Y:S02]  /*19ec0*/  ISETP.LT.OR P0, PT, R6, 0x12, P0 ;  /* 0x000000120600780c */ /* 0x000fe40000701670 */
[----:B------:R-:W-:Y:S01]  /*19ed0*/  ISETP.GT.AND P4, PT, R3, 0x51, !P4 ;  /* 0x000000510300780c */ /* 0x000fe20006784270 */
[----:B------:R-:W4:Y:S01]  /*19ee0*/  LDL.64 R94, [R1+0x290] ;  /* 0x00029000015e7983 */ /* 0x000f220000100a00 */
[----:B------:R-:W-:-:S02]  /*19ef0*/  FSEL R27, R27, -INF , !P0 ;  /* 0xff8000001b1b7808 */ /* 0x000fc40004000000 */
[C---:B------:R-:W-:Y:S01]  /*19f00*/  ISETP.GT.AND P0, PT, R3.reuse, 0x18, !P1 ;  /* 0x000000180300780c */ /* 0x040fe20004f04270 */
[----:B------:R-:W4:Y:S01]  /*19f10*/  LDL.64 R84, [R1+0x2a0] ;  /* 0x0002a00001547983 */ /* 0x000f220000100a00 */
[----:B------:R-:W-:Y:S02]  /*19f20*/  ISETP.NE.AND P1, PT, R54, RZ, PT ;  /* 0x000000ff3600720c */ /* 0x000fe40003f25270 */
        /* <DEDUP_REMOVED lines=8> */
[----:B------:R-:W-:Y:S01]  /*19fb0*/  ISETP.GT.AND P5, PT, R3, 0x58, !P5 ;  /* 0x000000580300780c */ /* 0x000fe20006fa4270 */
        /* <DEDUP_REMOVED lines=13> */
[----:B------:R-:W4:Y:S01]  /*1a090*/  LDL R187, [R1+0x28] ;  /* 0x0000280001bb7983 */ /* 0x000f220000100800 */
        /* <DEDUP_REMOVED lines=35> */
[----:B--2---:R-:W-:Y:S02]  /*1a2d0*/  FMNMX.FTZ R2, R79, R8, !PT ;  /* 0x000000084f027209 */ /* 0x004fe40007810000 */
[----:B------:R-:W-:Y:S02]  /*1a2e0*/  ISETP.LT.OR P0, PT, R6, 0x1, P0 ;  /* 0x000000010600780c */ /* 0x000fe40000701670 */
[----:B------:R-:W-:Y:S02]  /*1a2f0*/  FMNMX.FTZ R2, R141, R2, !PT ;  /* 0x000000028d027209 */ /* 0x000fe40007810000 */
[----:B------:R-:W-:-:S02]  /*1a300*/  FSEL R67, R12, -INF , !P0 ;  /* 0xff8000000c437808 */ /* 0x000fc40004000000 */
[----:B------:R-:W-:Y:S02]  /*1a310*/  FMNMX.FTZ R2, R73, R2, !PT ;  /* 0x0000000249027209 */ /* 0x000fe40007810000 */
[C---:B------:R-:W-:Y:S02]  /*1a320*/  ISETP.LT.OR P2, PT, R6.reuse, 0x4a, P2 ;  /* 0x0000004a0600780c */ /* 0x040fe40001741670 */
[----:B------:R-:W-:Y:S02]  /*1a330*/  FMNMX.FTZ R2, R75, R2, !PT ;  /* 0x000000024b027209 */ /* 0x000fe40007810000 */
[----:B------:R-:W-:Y:S02]  /*1a340*/  ISETP.LT.OR P3, PT, R6, 0x51, P3 ;  /* 0x000000510600780c */ /* 0x000fe40001f61670 */
[----:B------:R-:W-:Y:S02]  /*1a350*/  FMNMX.FTZ R2, R71, R2, !PT ;  /* 0x0000000247027209 */ /* 0x000fe40007810000 */
        /* <DEDUP_REMOVED lines=28> */
[----:B------:R-:W-:-:S04]  /*1a520*/  FMNMX.FTZ R4, R31, R2, !PT ;  /* 0x000000021f047209 */ /* 0x000fc80007810000 */
[----:B------:R-:W-:-:S04]  /*1a530*/  FMNMX.FTZ R4, R171, R4, !PT ;  /* 0x00000004ab047209 */ /* 0x000fc80007810000 */
[----:B------:R-:W-:Y:S02]  /*1a540*/  FMNMX.FTZ R4, R33, R4, !PT ;  /* 0x0000000421047209 */ /* 0x000fe40007810000 */
[----:B------:R-:W-:Y:S02]  /*1a550*/  FMNMX.FTZ R2, R13, R10, !PT ;  /* 0x0000000a0d027209 */ /* 0x000fe40007810000 */
[----:B------:R-:W-:-:S03]  /*1a560*/  FMNMX.FTZ R4, R173, R4, !PT ;  /* 0x00000004ad047209 */ /* 0x000fc60007810000 */
[----:B------:R-:W0:Y:S01]  /*1a570*/  SHFL.BFLY PT, R7, R2, 0x2, 0x1f ;  /* 0x0c401f0002077f89 */ /* 0x000e2200000e0000 */
[----:B------:R-:W-:-:S04]  /*1a580*/  FMNMX.FTZ R4, R129, R4, !PT ;  /* 0x0000000481047209 */ /* 0x000fc80007810000 */
[----:B------:R-:W-:Y:S02]  /*1a590*/  FMNMX.FTZ R4, R175, R4, !PT ;  /* 0x00000004af047209 */ /* 0x000fe40007810000 */
[----:B------:R-:W-:Y:S02]  /*1a5a0*/  ISETP.GT.AND P0, PT, R3, 0x48, !P1 ;  /* 0x000000480300780c */ /* 0x000fe40004f04270 */
[----:B------:R-:W-:Y:S02]  /*1a5b0*/  FMNMX.FTZ R4, R39, R4, !PT ;  /* 0x0000000427047209 */ /* 0x000fe40007810000 */
[----:B------:R-:W-:Y:S02]  /*1a5c0*/  ISETP.LT.OR P0, PT, R6, 0x49, P0 ;  /* 0x000000490600780c */ /* 0x000fe40000701670 */
[----:B------:R-:W-:Y:S02]  /*1a5d0*/  FMNMX.FTZ R5, R177, R4, !PT ;  /* 0x00000004b1057209 */ /* 0x000fe40007810000 */
[----:B------:R-:W-:-:S02]  /*1a5e0*/  FSEL R48, R48, -INF , !P0 ;  /* 0xff80000030307808 */ /* 0x000fc40004000000 */
[----:B------:R-:W-:Y:S02]  /*1a5f0*/  FMNMX.FTZ R5, R44, R5, !PT ;  /* 0x000000052c057209 */ /* 0x000fe40007810000 */
[----:B------:R-:W-:Y:S02]  /*1a600*/  FSEL R126, R126, -INF , !P2 ;  /* 0xff8000007e7e7808 */ /* 0x000fe40005000000 */
[----:B------:R-:W-:Y:S02]  /*1a610*/  FMNMX.FTZ R5, R48, R5, !PT ;  /* 0x0000000530057209 */ /* 0x000fe40007810000 */
[----:B------:R-:W-:Y:S02]  /*1a620*/  ISETP.LT.OR P4, PT, R6, 0x52, P4 ;  /* 0x000000520600780c */ /* 0x000fe40002781670 */
[----:B0-----:R-:W-:Y:S02]  /*1a630*/  FMNMX.FTZ R7, R2, R7, !PT ;  /* 0x0000000702077209 */ /* 0x001fe40007810000 */
[----:B------:R-:W-:-:S02]  /*1a640*/  FSEL R56, R56, -INF , !P3 ;  /* 0xff80000038387808 */ /* 0x000fc40005800000 */
[----:B------:R-:W-:Y:S01]  /*1a650*/  FMNMX.FTZ R5, R126, R5, !PT ;  /* 0x000000057e057209 */ /* 0x000fe20007810000 */
[----:B------:R-:W0:Y:S01]  /*1a660*/  SHFL.BFLY PT, R4, R7, 0x1, 0x1f ;  /* 0x0c201f0007047f89 */ /* 0x000e2200000e0000 */
[----:B------:R-:W-:Y:S02]  /*1a670*/  ISETP.GT.AND P0, PT, R3, 0x59, !P6 ;  /* 0x000000590300780c */ /* 0x000fe40007704270 */
[----:B------:R-:W-:Y:S02]  /*1a680*/  ISETP.LT.OR P5, PT, R6, 0x59, P5 ;  /* 0x000000590600780c */ /* 0x000fe40002fa1670 */
[----:B------:R-:W-:Y:S02]  /*1a690*/  FSEL R64, R64, -INF , !P4 ;  /* 0xff80000040407808 */ /* 0x000fe40006000000 */
[----:B------:R-:W-:Y:S02]  /*1a6a0*/  FMNMX.FTZ R5, R56, R5, !PT ;  /* 0x0000000538057209 */ /* 0x000fe40007810000 */
[----:B------:R-:W-:-:S02]  /*1a6b0*/  ISETP.LT.OR P0, PT, R6, 0x5a, P0 ;  /* 0x0000005a0600780c */ /* 0x000fc40000701670 */
[----:B------:R-:W-:Y:S02]  /*1a6c0*/  FSEL R62, R62, -INF , !P5 ;  /* 0xff8000003e3e7808 */ /* 0x000fe40006800000 */
[----:B------:R-:W-:Y:S02]  /*1a6d0*/  FMNMX.FTZ R5, R64, R5, !PT ;  /* 0x0000000540057209 */ /* 0x000fe40007810000 */
[----:B------:R-:W-:Y:S02]  /*1a6e0*/  FSEL R60, R60, -INF , !P0 ;  /* 0xff8000003c3c7808 */ /* 0x000fe40004000000 */
[----:B------:R-:W-:-:S04]  /*1a6f0*/  FMNMX.FTZ R3, R62, R5, !PT ;  /* 0x000000053e037209 */ /* 0x000fc80007810000 */
[----:B------:R-:W-:-:S05]  /*1a700*/  FMNMX.FTZ R3, R60, R3, !PT ;  /* 0x000000033c037209 */ /* 0x000fca0007810000 */
[----:B------:R1:W-:Y:S04]  /*1a710*/  STL.64 [R1+0x1d0], R2 ;  /* 0x0001d00201007387 */ /* 0x0003e80000100a00 */
[----:B------:R-:W2:Y:S01]  /*1a720*/  LDL R11, [R1+0x1d4] ;  /* 0x0001d400010b7983 */ /* 0x000ea20000100800 */
[----:B0-----:R-:W-:-:S03]  /*1a730*/  FMNMX.FTZ R6, R7, R4, !PT ;  /* 0x0000000407067209 */ /* 0x001fc60007810000 */
[----:B------:R-:W3:Y:S04]  /*1a740*/  LDL.64 R4, [R1+0x1e0] ;  /* 0x0001e00001047983 */ /* 0x000ee80000100a00 */
[----:B------:R-:W-:Y:S04]  /*1a750*/  STL [R1+0x1d0], R6 ;  /* 0x0001d00601007387 */ /* 0x000fe80000100800 */
[----:B------:R-:W4:Y:S04]  /*1a760*/  LDL R12, [R1+0x1d0] ;  /* 0x0001d000010c7983 */ /* 0x000f280000100800 */
[----:B-1----:R-:W3:Y:S04]  /*1a770*/  LDL.64 R2, [R1+0x220] ;  /* 0x0002200001027983 */ /* 0x002ee80000100a00 */
[----:B--2---:R-:W0:Y:S01]  /*1a780*/  SHFL.BFLY PT, R6, R11, 0x2, 0x1f ;  /* 0x0c401f000b067f89 */ /* 0x004e2200000e0000 */
[----:B----4-:R-:W-:Y:S01]  /*1a790*/  FMUL.FTZ R7, R61, R12 ;  /* 0x0000000c3d077220 */ /* 0x010fe20000410000 */
[----:B------:R-:W-:-:S04]  /*1a7a0*/  FSETP.NEU.FTZ.AND P0, PT, R12, -INF , PT ;  /* 0xff8000000c00780b */ /* 0x000fc80003f1d000 */
[----:B------:R-:W-:-:S05]  /*1a7b0*/  FSEL R10, R7, RZ, P0 ;  /* 0x000000ff070a7208 */ /* 0x000fca0000000000 */
[----:B------:R-:W-:Y:S01]  /*1a7c0*/  FFMA.FTZ R148, R47, R61, -R10 ;  /* 0x0000003d2f947223 */ /* 0x000fe2000001080a */
[----:B0-----:R-:W-:-:S05]  /*1a7d0*/  FMNMX.FTZ R47, R6, R11, !PT ;  /* 0x0000000b062f7209 */ /* 0x001fca0007810000 */
[----:B------:R-:W0:Y:S01]  /*1a7e0*/  SHFL.BFLY PT, R186, R47, 0x1, 0x1f ;  /* 0x0c201f002fba7f89 */ /* 0x000e2200000e0000 */
[----:B------:R-:W-:Y:S01]  /*1a7f0*/  FSEL R7, R12, RZ, P0 ;  /* 0x000000ff0c077208 */ /* 0x000fe20000000000 */
[----:B------:R-:W-:-:S04]  /*1a800*/  FFMA.FTZ R156, R79, R61, -R10 ;  /* 0x0000003d4f9c7223 */ /* 0x000fc8000001080a */
[----:B------:R-:W-:Y:S01]  /*1a810*/  FADD.FTZ R8, R8, -R7 ;  /* 0x8000000708087221 */ /* 0x000fe20000010000 */
[----:B0-----:R-:W-:-:S04]  /*1a820*/  FMNMX.FTZ R186, R47, R186, !PT ;  /* 0x000000ba2fba7209 */ /* 0x001fc80007810000 */
[C---:B------:R-:W-:Y:S01]  /*1a830*/  FSETP.NEU.FTZ.AND P0, PT, R186.reuse, -INF , PT ;  /* 0xff800000ba00780b */ /* 0x040fe20003f1d000 */
[----:B------:R-:W-:-:S03]  /*1a840*/  FMUL.FTZ R108, R186, R61 ;  /* 0x0000003dba6c7220 */ /* 0x000fc60000410000 */
[----:B------:R-:W-:Y:S02]  /*1a850*/  FSEL R6, R186, RZ, P0 ;  /* 0x000000ffba067208 */ /* 0x000fe40000000000 */
[----:B------:R-:W-:-:S03]  /*1a860*/  FSEL R108, R108, RZ, P0 ;  /* 0x000000ff6c6c7208 */ /* 0x000fc60000000000 */
[----:B------:R-:W-:Y:S01]  /*1a870*/  FADD.FTZ R6, R9, -R6 ;  /* 0x8000000609067221 */ /* 0x000fe20000010000 */
[-C--:B------:R-:W-:Y:S01]  /*1a880*/  FMUL.FTZ R8, R8, R61.reuse ;  /* 0x0000003d08087220 */ /* 0x080fe20000410000 */
[-C--:B------:R-:W-:Y:S01]  /*1a890*/  FFMA.FTZ R157, R67, R61.reuse, -R108 ;  /* 0x0000003d439d7223 */ /* 0x080fe2000001086c */
[-C--:B------:R-:W-:Y:S01]  /*1a8a0*/  FFMA.FTZ R141, R141, R61.reuse, -R10 ;  /* 0x0000003d8d8d7223 */ /* 0x080fe2000001080a */
[----:B------:R-:W-:Y:S01]  /*1a8b0*/  FMUL.FTZ R6, R61, R6 ;  /* 0x000000063d067220 */ /* 0x000fe20000410000 */
[-C--:B------:R-:W-:Y:S01]  /*1a8c0*/  FFMA.FTZ R146, R45, R61.reuse, -R108 ;  /* 0x0000003d2d927223 */ /* 0x080fe2000001086c */
[----:B------:R-:W-:Y:S01]  /*1a8d0*/  MUFU.EX2 R156, R156 ;  /* 0x0000009c009c7308 */ /* 0x000fe20000000800 */
[-C--:B------:R-:W-:Y:S01]  /*1a8e0*/  FFMA.FTZ R158, R73, R61.reuse, -R10 ;  /* 0x0000003d499e7223 */ /* 0x080fe2000001080a */
[----:B------:R-:W-:-:S06]  /*1a8f0*/  FFMA.FTZ R159, R37, R61, -R108 ;  /* 0x0000003d259f7223 */ /* 0x000fcc000001086c */
[----:B------:R-:W3:Y:S01]  /*1a900*/  MUFU.EX2 R185, R8 ;  /* 0x0000000800b97308 */ /* 0x000ee20000000800 */
[-C--:B------:R-:W-:Y:S01]  /*1a910*/  FFMA.FTZ R184, R75, R61.reuse, -R10 ;  /* 0x0000003d4bb87223 */ /* 0x080fe2000001080a */
[----:B------:R-:W-:-:S06]  /*1a920*/  FFMA.FTZ R145, R43, R61, -R108 ;  /* 0x0000003d2b917223 */ /* 0x000fcc000001086c */
[----:B------:R-:W-:Y:S01]  /*1a930*/  MUFU.EX2 R157, R157 ;  /* 0x0000009d009d7308 */ /* 0x000fe20000000800 */
[-C--:B------:R-:W-:Y:S01]  /*1a940*/  FFMA.FTZ R140, R71, R61.reuse, -R10 ;  /* 0x0000003d478c7223 */ /* 0x080fe2000001080a */
[-C--:B------:R-:W-:Y:S01]  /*1a950*/  FFMA.FTZ R161, R25, R61.reuse, -R108 ;  /* 0x0000003d19a17223 */ /* 0x080fe2000001086c */
[-C--:B------:R-:W-:Y:S01]  /*1a960*/  FFMA.FTZ R160, R77, R61.reuse, -R10 ;  /* 0x0000003d4da07223 */ /* 0x080fe2000001080a */
[-C--:B------:R-:W-:Y:S01]  /*1a970*/  FFMA.FTZ R144, R27, R61.reuse, -R108 ;  /* 0x0000003d1b907223 */ /* 0x080fe2000001086c */
[-CC-:B------:R-:W-:Y:S01]  /*1a980*/  FFMA.FTZ R136, R35, R61.reuse, -R10.reuse ;  /* 0x0000003d23887223 */ /* 0x180fe2000001080a */
[-C--:B------:R-:W-:Y:S01]  /*1a990*/  FFMA.FTZ R162, R69, R61.reuse, -R10 ;  /* 0x0000003d45a27223 */ /* 0x080fe2000001080a */
[----:B------:R-:W-:Y:S01]  /*1a9a0*/  FFMA.FTZ R163, R163, R61, -R108 ;  /* 0x0000003da3a37223 */ /* 0x000fe2000001086c */
[----:B------:R-:W0:Y:S08]  /*1a9b0*/  MUFU.EX2 R151, R6 ;  /* 0x0000000600977308 */ /* 0x000e300000000800 */
[----:B------:R-:W1:Y:S08]  /*1a9c0*/  MUFU.EX2 R141, R141 ;  /* 0x0000008d008d7308 */ /* 0x000e700000000800 */
[----:B------:R-:W2:Y:S08]  /*1a9d0*/  MUFU.EX2 R146, R146 ;  /* 0x0000009200927308 */ /* 0x000eb00000000800 */
[----:B------:R-:W4:Y:S08]  /*1a9e0*/  MUFU.EX2 R158, R158 ;  /* 0x0000009e009e7308 */ /* 0x000f300000000800 */
[----:B------:R-:W4:Y:S01]  /*1a9f0*/  MUFU.EX2 R159, R159 ;  /* 0x0000009f009f7308 */ /* 0x000f220000000800 */
[----:B---3--:R-:W-:Y:S01]  /*1aa00*/  FFMA.FTZ R34, R185, R4, R156 ;  /* 0x00000004b9227223 */ /* 0x008fe2000001009c */
[----:B0-----:R-:W-:Y:S01]  /*1aa10*/  FFMA.FTZ R35, R5, R151, R157 ;  /* 0x0000009705237223 */ /* 0x001fe2000001009d */
[-C--:B------:R-:W-:Y:S01]  /*1aa20*/  FFMA.FTZ R139, R139, R61.reuse, -R10 ;  /* 0x0000003d8b8b7223 */ /* 0x080fe2000001080a */
[-CC-:B------:R-:W-:Y:S01]  /*1aa30*/  FFMA.FTZ R132, R29, R61.reuse, -R108.reuse ;  /* 0x0000003d1d847223 */ /* 0x180fe2000001086c */
[-C--:B------:R-:W-:Y:S01]  /*1aa40*/  FFMA.FTZ R128, R39, R61.reuse, -R108 ;  /* 0x0000003d27807223 */ /* 0x080fe2000001086c */
[-C--:B------:R-:W-:Y:S01]  /*1aa50*/  FFMA.FTZ R168, R65, R61.reuse, -R10 ;  /* 0x0000003d41a87223 */ /* 0x080fe2000001080a */
[-C--:B------:R-:W-:Y:S01]  /*1aa60*/  FFMA.FTZ R169, R169, R61.reuse, -R108 ;  /* 0x0000003da9a97223 */ /* 0x080fe2000001086c */
        /* <DEDUP_REMOVED lines=8> */
[----:B------:R-:W3:Y:S01]  /*1aaf0*/  MUFU.EX2 R145, R145 ;  /* 0x0000009100917308 */ /* 0x000ee20000000800 */
[----:B-1----:R-:W-:Y:S01]  /*1ab00*/  FADD.FTZ R37, R141, R34 ;  /* 0x000000228d257221 */ /* 0x002fe20000010000 */
[----:B--2---:R-:W-:Y:S01]  /*1ab10*/  FADD.FTZ R36, R146, R35 ;  /* 0x0000002392247221 */ /* 0x004fe20000010000 */
[-C--:B------:R-:W-:Y:S01]  /*1ab20*/  FFMA.FTZ R150, R57, R61.reuse, -R10 ;  /* 0x0000003d39967223 */ /* 0x080fe2000001080a */
[-C--:B------:R-:W-:Y:S01]  /*1ab30*/  FFMA.FTZ R173, R173, R61.reuse, -R108 ;  /* 0x0000003dadad7223 */ /* 0x080fe2000001086c */
[-CC-:B------:R-:W-:Y:S01]  /*1ab40*/  FFMA.FTZ R176, R49, R61.reuse, -R10.reuse ;  /* 0x0000003d31b07223 */ /* 0x180fe2000001080a */
[-C--:B------:R-:W-:Y:S01]  /*1ab50*/  FFMA.FTZ R172, R55, R61.reuse, -R10 ;  /* 0x0000003d37ac7223 */ /* 0x080fe2000001080a */
[-C--:B------:R-:W-:Y:S01]  /*1ab60*/  FFMA.FTZ R129, R129, R61.reuse, -R108 ;  /* 0x0000003d81817223 */ /* 0x080fe2000001086c */
[----:B------:R-:W1:Y:S01]  /*1ab70*/  MUFU.EX2 R140, R140 ;  /* 0x0000008c008c7308 */ /* 0x000e620000000800 */
[-CC-:B------:R-:W-:Y:S01]  /*1ab80*/  FFMA.FTZ R149, R51, R61.reuse, -R10.reuse ;  /* 0x0000003d33957223 */ /* 0x180fe2000001080a */
[-C--:B------:R-:W-:Y:S01]  /*1ab90*/  FFMA.FTZ R174, R53, R61.reuse, -R10 ;  /* 0x0000003d35ae7223 */ /* 0x080fe2000001080a */
[-CC-:B------:R-:W-:Y:S01]  /*1aba0*/  FFMA.FTZ R175, R175, R61.reuse, -R108.reuse ;  /* 0x0000003dafaf7223 */ /* 0x180fe2000001086c */
[-CC-:B------:R-:W-:Y:S01]  /*1abb0*/  FFMA.FTZ R177, R177, R61.reuse, -R108.reuse ;  /* 0x0000003db1b17223 */ /* 0x180fe2000001086c */
[-CC-:B------:R-:W-:Y:S01]  /*1abc0*/  FFMA.FTZ R127, R44, R61.reuse, -R108.reuse ;  /* 0x0000003d2c7f7223 */ /* 0x180fe2000001086c */
[----:B------:R-:W-:-:S02]  /*1abd0*/  FFMA.FTZ R179, R48, R61, -R108 ;  /* 0x0000003d30b37223 */ /* 0x000fc4000001086c */
[----:B------:R-:W-:Y:S01]  /*1abe0*/  MUFU.EX2 R148, R148 ;  /* 0x0000009400947308 */ /* 0x000fe20000000800 */
[-CC-:B------:R-:W-:Y:S01]  /*1abf0*/  FFMA.FTZ R126, R126, R61.reuse, -R108.reuse ;  /* 0x0000003d7e7e7223 */ /* 0x180fe2000001086c */
[-C--:B------:R-:W-:Y:S01]  /*1ac00*/  FFMA.FTZ R109, R64, R61.reuse, -R108 ;  /* 0x0000003d406d7223 */ /* 0x080fe2000001086c */
[-C--:B------:R-:W-:Y:S01]  /*1ac10*/  FFMA.FTZ R180, R21, R61.reuse, -R10 ;  /* 0x0000003d15b47223 */ /* 0x080fe2000001080a */
[-CC-:B------:R-:W-:Y:S01]  /*1ac20*/  FFMA.FTZ R181, R56, R61.reuse, -R108.reuse ;  /* 0x0000003d38b57223 */ /* 0x180fe2000001086c */
[-C--:B------:R-:W-:Y:S01]  /*1ac30*/  FFMA.FTZ R183, R62, R61.reuse, -R108 ;  /* 0x0000003d3eb77223 */ /* 0x080fe2000001086c */
[-CC-:B------:R-:W-:Y:S01]  /*1ac40*/  FFMA.FTZ R133, R133, R61.reuse, -R10.reuse ;  /* 0x0000003d85857223 */ /* 0x180fe2000001080a */
[-C--:B------:R-:W-:Y:S01]  /*1ac50*/  FFMA.FTZ R182, R15, R61.reuse, -R10 ;  /* 0x0000003d0fb67223 */ /* 0x080fe2000001080a */
[----:B------:R-:W2:Y:S01]  /*1ac60*/  MUFU.EX2 R161, R161 ;  /* 0x000000a100a17308 */ /* 0x000ea20000000800 */
[----:B----4-:R-:W-:Y:S01]  /*1ac70*/  FADD.FTZ R39, R158, R37 ;  /* 0x000000259e277221 */ /* 0x010fe20000010000 */
[----:B------:R-:W-:Y:S01]  /*1ac80*/  FADD.FTZ R38, R159, R36 ;  /* 0x000000249f267221 */ /* 0x000fe20000010000 */
[----:B------:R-:W-:Y:S01]  /*1ac90*/  FFMA.FTZ R147, R13, R61, -R10 ;  /* 0x0000003d0d937223 */ /* 0x000fe2000001080a */
[C---:B------:R-:W-:Y:S01]  /*1aca0*/  FMUL.FTZ R91, R185.reuse, R91 ;  /* 0x0000005bb95b7220 */ /* 0x040fe20000410000 */
[C---:B------:R-:W-:Y:S01]  /*1acb0*/  FMUL.FTZ R90, R185.reuse, R90 ;  /* 0x0000005ab95a7220 */ /* 0x040fe20000410000 */
[C---:B------:R-:W-:Y:S01]  /*1acc0*/  FMUL.FTZ R111, R185.reuse, R99 ;  /* 0x00000063b96f7220 */ /* 0x040fe20000410000 */
[C---:B------:R-:W-:Y:S01]  /*1acd0*/  FMUL.FTZ R110, R185.reuse, R98 ;  /* 0x00000062b96e7220 */ /* 0x040fe20000410000 */
[----:B------:R-:W4:Y:S01]  /*1ace0*/  MUFU.EX2 R160, R160 ;  /* 0x000000a000a07308 */ /* 0x000f220000000800 */
[C---:B------:R-:W-:Y:S01]  /*1acf0*/  FMUL.FTZ R107, R185.reuse, R107 ;  /* 0x0000006bb96b7220 */ /* 0x040fe20000410000 */
[----:B------:R-:W-:Y:S01]  /*1ad00*/  FMUL.FTZ R106, R185, R106 ;  /* 0x0000006ab96a7220 */ /* 0x000fe20000410000 */
[----:B------:R-:W4:Y:S04]  /*1ad10*/  LDL.64 R8, [R1+0x2e0] ;  /* 0x0002e00001087983 */ /* 0x000f280000100a00 */
[----:B------:R-:W4:Y:S01]  /*1ad20*/  LDL.64 R24, [R1+0x330] ;  /* 0x0003300001187983 */ /* 0x000f220000100a00 */
[----:B------:R-:W4:Y:S01]  /*1ad30*/  MUFU.EX2 R144, R144 ;  /* 0x0000009000907308 */ /* 0x000f220000000800 */
[----:B0-----:R-:W-:Y:S01]  /*1ad40*/  FADD.FTZ R41, R184, R39 ;  /* 0x00000027b8297221 */ /* 0x001fe20000010000 */
[----:B---3--:R-:W-:Y:S01]  /*1ad50*/  FADD.FTZ R40, R145, R38 ;  /* 0x0000002691287221 */ /* 0x008fe20000010000 */
[----:B------:R-:W3:Y:S05]  /*1ad60*/  LDL.64 R26, [R1+0x340] ;  /* 0x00034000011a7983 */ /* 0x000eea0000100a00 */
[----:B------:R-:W0:Y:S08]  /*1ad70*/  MUFU.EX2 R162, R162 ;  /* 0x000000a200a27308 */ /* 0x000e300000000800 */
[----:B------:R-:W0:Y:S01]  /*1ad80*/  MUFU.EX2 R163, R163 ;  /* 0x000000a300a37308 */ /* 0x000e220000000800 */
[----:B-1----:R-:W-:Y:S01]  /*1ad90*/  FADD.FTZ R43, R140, R41 ;  /* 0x000000298c2b7221 */ /* 0x002fe20000010000 */
[----:B--2---:R-:W-:-:S06]  /*1ada0*/  FADD.FTZ R45, R161, R40 ;  /* 0x00000028a12d7221 */ /* 0x004fcc0000010000 */
[----:B------:R-:W-:Y:S01]  /*1adb0*/  MUFU.EX2 R136, R136 ;  /* 0x0000008800887308 */ /* 0x000fe20000000800 */
[C---:B------:R-:W-:Y:S01]  /*1adc0*/  FMUL.FTZ R89, R151.reuse, R89 ;  /* 0x0000005997597220 */ /* 0x040fe20000410000 */
[----:B------:R-:W-:Y:S01]  /*1add0*/  FMUL.FTZ R88, R151, R88 ;  /* 0x0000005897587220 */ /* 0x000fe20000410000 */
[----:B------:R-:W2:Y:S04]  /*1ade0*/  LDL.64 R4, [R1+0x2c0] ;  /* 0x0002c00001047983 */ /* 0x000ea80000100a00 */
[----:B------:R-:W3:Y:S01]  /*1adf0*/  LDL.64 R6, [R1+0x2d0] ;  /* 0x0002d00001067983 */ /* 0x000ee20000100a00 */
[----:B------:R-:W1:Y:S03]  /*1ae00*/  MUFU.EX2 R139, R139 ;  /* 0x0000008b008b7308 */ /* 0x000e660000000800 */
[----:B------:R-:W3:Y:S05]  /*1ae10*/  LDL.64 R28, [R1+0x350] ;  /* 0x00035000011c7983 */ /* 0x000eea0000100a00 */
[----:B------:R-:W1:Y:S01]  /*1ae20*/  MUFU.EX2 R132, R132 ;  /* 0x0000008400847308 */ /* 0x000e620000000800 */
[----:B----4-:R-:W-:Y:S01]  /*1ae30*/  FADD.FTZ R47, R160, R43 ;  /* 0x0000002ba02f7221 */ /* 0x010fe20000010000 */
[----:B------:R-:W-:Y:S01]  /*1ae40*/  FADD.FTZ R46, R144, R45 ;  /* 0x0000002d902e7221 */ /* 0x000fe20000010000 */
[----:B------:R-:W4:Y:S04]  /*1ae50*/  LDL.64 R20, [R1+0x320] ;  /* 0x0003200001147983 */ /* 0x000f280000100a00 */
[----:B------:R-:W4:Y:S01]  /*1ae60*/  LDL.64 R30, [R1+0x360] ;  /* 0x00036000011e7983 */ /* 0x000f220000100a00 */
[----:B------:R-:W1:Y:S08]  /*1ae70*/  MUFU.EX2 R168, R168 ;  /* 0x000000a800a87308 */ /* 0x000e700000000800 */
[----:B------:R-:W1:Y:S01]  /*1ae80*/  MUFU.EX2 R169, R169 ;  /* 0x000000a900a97308 */ /* 0x000e620000000800 */
[----:B0-----:R-:W-:Y:S01]  /*1ae90*/  FADD.FTZ R50, R162, R47 ;  /* 0x0000002fa2327221 */ /* 0x001fe20000010000 */
[----:B------:R-:W-:Y:S01]  /*1aea0*/  FADD.FTZ R47, R163, R46 ;  /* 0x0000002ea32f7221 */ /* 0x000fe20000010000 */
[----:B------:R-:W4:Y:S05]  /*1aeb0*/  LDL.64 R32, [R1+0x370] ;  /* 0x0003700001207983 */ /* 0x000f2a0000100a00 */
[----:B------:R-:W0:Y:S08]  /*1aec0*/  MUFU.EX2 R138, R138 ;  /* 0x0000008a008a7308 */ /* 0x000e300000000800 */
[----:B------:R-:W0:Y:S01]  /*1aed0*/  MUFU.EX2 R131, R131 ;  /* 0x0000008300837308 */ /* 0x000e220000000800 */
[----:B-1----:R-:W-:Y:S01]  /*1aee0*/  FADD.FTZ R49, R139, R50 ;  /* 0x000000328b317221 */ /* 0x002fe20000010000 */
[----:B------:R-:W-:Y:S01]  /*1aef0*/  FADD.FTZ R50, R132, R47 ;  /* 0x0000002f84327221 */ /* 0x000fe20000010000 */
[----:B------:R-:W4:Y:S05]  /*1af00*/  LDL.64 R34, [R1+0x380] ;  /* 0x0003800001227983 */ /* 0x000f2a0000100a00 */
        /* <DEDUP_REMOVED lines=28> */
[----:B------:R-:W1:Y:S01]  /*1b0d0*/  MUFU.EX2 R127, R127 ;  /* 0x0000007f007f7308 */ /* 0x000e620000000800 */
[----:B0-----:R-:W-:Y:S01]  /*1b0e0*/  FADD.FTZ R65, R149, R64 ;  /* 0x0000004095417221 */ /* 0x001fe20000010000 */
[----:B------:R-:W-:-:S06]  /*1b0f0*/  FADD.FTZ R62, R128, R63 ;  /* 0x0000003f803e7221 */ /* 0x000fcc0000010000 */
[----:B------:R-:W0:Y:S08]  /*1b100*/  MUFU.EX2 R178, R178 ;  /* 0x000000b200b27308 */ /* 0x000e300000000800 */
[----:B------:R-:W0:Y:S01]  /*1b110*/  MUFU.EX2 R179, R179 ;  /* 0x000000b300b37308 */ /* 0x000e220000000800 */
[----:B-1----:R-:W-:Y:S01]  /*1b120*/  FADD.FTZ R65, R176, R65 ;  /* 0x00000041b0417221 */ /* 0x002fe20000010000 */
[----:B------:R-:W-:-:S06]  /*1b130*/  FADD.FTZ R64, R177, R62 ;  /* 0x0000003eb1407221 */ /* 0x000fcc0000010000 */
[----:B------:R-:W1:Y:S01]  /*1b140*/  MUFU.EX2 R126, R126 ;  /* 0x0000007e007e7308 */ /* 0x000e620000000800 */
[----:B------:R-:W-:Y:S01]  /*1b150*/  FADD.FTZ R69, R148, R65 ;  /* 0x0000004194457221 */ /* 0x000fe20000010000 */
[----:B------:R-:W-:-:S06]  /*1b160*/  FADD.FTZ R68, R127, R64 ;  /* 0x000000407f447221 */ /* 0x000fcc0000010000 */
[----:B------:R-:W1:Y:S01]  /*1b170*/  MUFU.EX2 R180, R180 ;  /* 0x000000b400b47308 */ /* 0x000e620000000800 */
[----:B------:R-:W-:-:S07]  /*1b180*/  FFMA.FTZ R108, R60, R61, -R108 ;  /* 0x0000003d3c6c7223 */ /* 0x000fce000001086c */
[----:B------:R-:W1:Y:S01]  /*1b190*/  MUFU.EX2 R181, R181 ;  /* 0x000000b500b57308 */ /* 0x000e620000000800 */
[----:B0-----:R-:W-:Y:S01]  /*1b1a0*/  FADD.FTZ R71, R178, R69 ;  /* 0x00000045b2477221 */ /* 0x001fe20000010000 */
[----:B------:R-:W-:Y:S01]  /*1b1b0*/  FADD.FTZ R73, R179, R68 ;  /* 0x00000044b3497221 */ /* 0x000fe20000010000 */
[----:B------:R-:W4:Y:S04]  /*1b1c0*/  LDL.64 R10, [R1+0x2f0] ;  /* 0x0002f000010a7983 */ /* 0x000f280000100a00 */
[----:B------:R-:W4:Y:S01]  /*1b1d0*/  LDL.64 R14, [R1+0x310] ;  /* 0x00031000010e7983 */ /* 0x000f220000100a00 */
[----:B------:R-:W0:Y:S08]  /*1b1e0*/  MUFU.EX2 R133, R133 ;  /* 0x0000008500857308 */ /* 0x000e300000000800 */
[----:B------:R-:W0:Y:S01]  /*1b1f0*/  MUFU.EX2 R109, R109 ;  /* 0x0000006d006d7308 */ /* 0x000e220000000800 */
[----:B------:R-:W-:Y:S01]  /*1b200*/  FADD.FTZ R75, R136, R71 ;  /* 0x00000047884b7221 */ /* 0x000fe20000010000 */
[----:B-1----:R-:W-:Y:S01]  /*1b210*/  FADD.FTZ R72, R126, R73 ;  /* 0x000000497e487221 */ /* 0x002fe20000010000 */
[----:B------:R-:W4:Y:S04]  /*1b220*/  LDL.64 R12, [R1+0x300] ;  /* 0x00030000010c7983 */ /* 0x000f280000100a00 */
[----:B------:R-:W4:Y:S01]  /*1b230*/  LDL.64 R36, [R1+0x390] ;  /* 0x0003900001247983 */ /* 0x000f220000100a00 */
[----:B------:R-:W1:Y:S08]  /*1b240*/  MUFU.EX2 R182, R182 ;  /* 0x000000b600b67308 */ /* 0x000e700000000800 */
[----:B------:R-:W1:Y:S01]  /*1b250*/  MUFU.EX2 R183, R183 ;  /* 0x000000b700b77308 */ /* 0x000e620000000800 */
[----:B------:R-:W-:Y:S01]  /*1b260*/  FADD.FTZ R76, R180, R75 ;  /* 0x0000004bb44c7221 */ /* 0x000fe20000010000 */
[----:B------:R-:W-:-:S06]  /*1b270*/  FADD.FTZ R78, R181, R72 ;  /* 0x00000048b54e7221 */ /* 0x000fcc0000010000 */
[----:B------:R-:W1:Y:S01]  /*1b280*/  MUFU.EX2 R147, R147 ;  /* 0x0000009300937308 */ /* 0x000e620000000800 */
[----:B------:R-:W-:Y:S04]  /*1b290*/  STL.64 [R1+0x3f0], R90 ;  /* 0x0003f05a01007387 */ /* 0x000fe80000100a00 */
[----:B------:R-:W-:Y:S03]  /*1b2a0*/  STL.64 [R1+0x3f8], R88 ;  /* 0x0003f85801007387 */ /* 0x000fe60000100a00 */
[----:B------:R-:W1:Y:S01]  /*1b2b0*/  MUFU.EX2 R108, R108 ;  /* 0x0000006c006c7308 */ /* 0x000e620000000800 */
[----:B0-----:R-:W-:Y:S01]  /*1b2c0*/  FADD.FTZ R81, R133, R76 ;  /* 0x0000004c85517221 */ /* 0x001fe20000010000 */
[----:B------:R-:W-:Y:S01]  /*1b2d0*/  FADD.FTZ R80, R109, R78 ;  /* 0x0000004e6d507221 */ /* 0x000fe20000010000 */
[----:B------:R-:W-:Y:S02]  /*1b2e0*/  STL.64 [R1+0x200], R110 ;  /* 0x0002006e01007387 */ /* 0x000fe40000100a00 */
[----:B-1----:R-:W-:Y:S01]  /*1b2f0*/  FADD.FTZ R86, R182, R81 ;  /* 0x00000051b6567221 */ /* 0x002fe20000010000 */
[----:B------:R-:W-:Y:S01]  /*1b300*/  FADD.FTZ R87, R183, R80 ;  /* 0x00000050b7577221 */ /* 0x000fe20000010000 */
[----:B------:R-:W-:Y:S02]  /*1b310*/  STL.64 [R1+0x210], R106 ;  /* 0x0002106a01007387 */ /* 0x000fe40000100a00 */
[----:B------:R-:W-:-:S02]  /*1b320*/  FADD.FTZ R86, R147, R86 ;  /* 0x0000005693567221 */ /* 0x000fc40000010000 */
[----:B------:R-:W4:Y:S04]  /*1b330*/  LDL.64 R38, [R1+0x3a0] ;  /* 0x0003a00001267983 */ /* 0x000f280000100a00 */
[----:B------:R-:W4:Y:S01]  /*1b340*/  LDL.64 R40, [R1+0x3b0] ;  /* 0x0003b00001287983 */ /* 0x000f220000100a00 */
[----:B------:R-:W-:-:S03]  /*1b350*/  FADD.FTZ R87, R108, R87 ;  /* 0x000000576c577221 */ /* 0x000fc60000010000 */
[----:B------:R-:W4:Y:S04]  /*1b360*/  LDL.64 R42, [R1+0x3c0] ;  /* 0x0003c000012a7983 */ /* 0x000f280000100a00 */
[----:B------:R0:W-:Y:S04]  /*1b370*/  STL.64 [R1+0x1e0], R86 ;  /* 0x0001e05601007387 */ /* 0x0001e80000100a00 */
        /* <DEDUP_REMOVED lines=24> */
[----:B------:R-:W4:Y:S01]  /*1b500*/  LDL.64 R110, [R1+0x378] ;  /* 0x00037800016e7983 */ /* 0x000f220000100a00 */
        /* <DEDUP_REMOVED lines=211> */
.L_x_12170:
[----:B------:R-:W-:Y:S05]  /*1c240*/  BSYNC B0 ;  /* 0x0000000000007941 */ /* 0x000fea0003800000 */
.L_x_12169:
        /* <DEDUP_REMOVED lines=8> */
.L_x_12172:
[----:B------:R-:W-:Y:S05]  /*1c2d0*/  BSYNC B0 ;  /* 0x0000000000007941 */ /* 0x000fea0003800000 */
.L_x_12171:
[----:B------:R-:W-:Y:S04]  /*1c2e0*/  BSSY B0, `(.L_x_12173) ;  /* 0x0000004000007945 */ /* 0x000fe80003800000 */
[----:B-1----:R-:W-:Y:S05]  /*1c2f0*/  @P0 BRA `(.L_x_12174) ;  /* 0x0000000000080947 */ /* 0x002fea0003800000 */
[----:B------:R-:W1:Y:S02]  /*1c300*/  SYNCS.PHASECHK.TRANS64.TRYWAIT P0, [R2+URZ], R3 ;  /* 0x00000003020075a7 */ /* 0x000e64000800017f */
[----:B-1----:R-:W-:Y:S05]  /*1c310*/  @!P0 BRA `(.L_x_12175) ;  /* 0x000000fc00248947 */ /* 0x002fea0003800000 */
.L_x_12174:
[----:B------:R-:W-:Y:S05]  /*1c320*/  BSYNC B0 ;  /* 0x0000000000007941 */ /* 0x000fea0003800000 */
.L_x_12173:
        /* <DEDUP_REMOVED lines=801> */
.L_x_12177:
[----:B------:R-:W-:Y:S05]  /*1f540*/  BSYNC B0 ;  /* 0x0000000000007941 */ /* 0x000fea0003800000 */
.L_x_12176:
        /* <DEDUP_REMOVED lines=9> */
.L_x_12149:
[----:B------:R-:W2:Y:S01]  /*1f5e0*/  LDL R5, [R1+0x1e0] ;  /* 0x0001e00001057983 */ /* 0x000ea20000100800 */
[----:B------:R-:W-:Y:S05]  /*1f5f0*/  WARPSYNC.ALL ;  /* 0x0000000000007948 */ /* 0x000fea0003800000 */
        /* <DEDUP_REMOVED lines=61> */
[----:B------:R-:W4:Y:S04]  /*1f9d0*/  LDL R136, [R1+0x1c8] ;  /* 0x0001c80001887983 */ /* 0x000f280000100800 */
[----:B------:R-:W5:Y:S04]  /*1f9e0*/  LDL.64 R10, [R1+0x378] ;  /* 0x00037800010a7983 */ /* 0x000f680000100a00 */
[----:B--2---:R-:W2:Y:S02]  /*1f9f0*/  SHFL.BFLY PT, R0, R5, 0x2, 0x1f ;  /* 0x0c401f0005007f89 */ /* 0x004ea400000e0000 */
[----:B--2---:R-:W-:-:S05]  /*1fa00*/  FADD.FTZ R0, R5, R0 ;  /* 0x0000000005007221 */ /* 0x004fca0000010000 */
[----:B------:R-:W0:Y:S02]  /*1fa10*/  SHFL.BFLY PT, R3, R0, 0x1, 0x1f ;  /* 0x0c201f0000037f89 */ /* 0x000e2400000e0000 */
[----:B01----:R-:W-:Y:S02]  /*1fa20*/  FADD.FTZ R2, R0, R3 ;  /* 0x0000000300027221 */ /* 0x003fe40000010000 */
[----:B------:R-:W2:Y:S04]  /*1fa30*/  LDL R0, [R1+0x1c0] ;  /* 0x0001c00001007983 */ /* 0x000ea80000100800 */
[----:B------:R-:W-:Y:S04]  /*1fa40*/  STL [R1+0x1e0], R2 ;  /* 0x0001e00201007387 */ /* 0x000fe80000100800 */
[----:B------:R-:W4:Y:S04]  /*1fa50*/  LDL R147, [R1+0x1e0] ;  /* 0x0001e00001937983 */ /* 0x000f280000100800 */
[----:B---3--:R-:W0:Y:S02]  /*1fa60*/  SHFL.BFLY PT, R3, R6, 0x2, 0x1f ;  /* 0x0c401f0006037f89 */ /* 0x008e2400000e0000 */
[----:B0-----:R-:W-:-:S02]  /*1fa70*/  FADD.FTZ R3, R3, R6 ;  /* 0x0000000603037221 */ /* 0x001fc40000010000 */
[----:B------:R-:W3:Y:S04]  /*1fa80*/  LDL.64 R6, [R1+0x3d8] ;  /* 0x0003d80001067983 */ /* 0x000ee80000100a00 */
[----:B------:R-:W0:Y:S02]  /*1fa90*/  SHFL.BFLY PT, R4, R3, 0x1, 0x1f ;  /* 0x0c201f0003047f89 */ /* 0x000e2400000e0000 */
[----:B0-----:R-:W-:Y:S02]  /*1faa0*/  FADD.FTZ R140, R3, R4 ;  /* 0x00000004038c7221 */ /* 0x001fe40000010000 */
[----:B------:R-:W3:Y:S03]  /*1fab0*/  LDL.64 R2, [R1+0x3c8] ;  /* 0x0003c80001027983 */ /* 0x000ee60000100a00 */
[----:B------:R-:W-:Y:S01]  /*1fac0*/  FSETP.NE.FTZ.AND P1, PT, R140, RZ, PT ;  /* 0x000000ff8c00720b */ /* 0x000fe20003f35000 */
[----:B------:R-:W3:-:S12]  /*1fad0*/  LDL.64 R4, [R1+0x3e8] ;  /* 0x0003e80001047983 */ /* 0x000ed80000100a00 */
[----:B------:R-:W3:Y:S04]  /*1fae0*/  @P1 LDL R143, [R1+0x1f0] ;  /* 0x0001f000018f1983 */ /* 0x000ee80000100800 */
[----:B------:R-:W3:Y:S01]  /*1faf0*/  @P1 LDL R146, [R1+0x1d4] ;  /* 0x0001d40001921983 */ /* 0x000ee20000100800 */
[----:B----4-:R-:W-:-:S13]  /*1fb00*/  FSETP.NE.FTZ.AND P0, PT, R147, RZ, PT ;  /* 0x000000ff9300720b */ /* 0x010fda0003f15000 */
[----:B------:R-:W4:Y:S04]  /*1fb10*/  @P0 LDL R138, [R1+0x1f0] ;  /* 0x0001f000018a0983 */ /* 0x000f280000100800 */
[----:B------:R-:W4:Y:S01]  /*1fb20*/  @P0 LDL R139, [R1+0x1d0] ;  /* 0x0001d000018b0983 */ /* 0x000f220000100800 */
[----:B------:R-:W0:Y:S01]  /*1fb30*/  @P0 MUFU.LG2 R141, R147 ;  /* 0x00000093008d0308 */ /* 0x000e220000000c00 */
[----:B------:R-:W-:Y:S02]  /*1fb40*/  IMAD.MOV.U32 R142, RZ, RZ, -0x800000 ;  /* 0xff800000ff8e7424 */ /* 0x000fe400078e00ff */
[----:B------:R-:W-:Y:S01]  /*1fb50*/  IMAD.MOV.U32 R137, RZ, RZ, RZ ;  /* 0x000000ffff897224 */ /* 0x000fe200078e00ff */
[----:B------:R-:W1:Y:S04]  /*1fb60*/  S2R R149, SR_TID.X ;  /* 0x0000000000957919 */ /* 0x000e680000002100 */
[----:B------:R-:W5:Y:S01]  /*1fb70*/  @P1 MUFU.LG2 R145, R140 ;  /* 0x0000008c00911308 */ /* 0x000f620000000c00 */
[----:B0-----:R-:W-:-:S07]  /*1fb80*/  @P0 FMUL.FTZ R141, R141, 0.69314718246459960938 ;  /* 0x3f3172188d8d0820 */ /* 0x001fce0000410000 */
[----:B------:R-:W0:Y:S01]  /*1fb90*/  @P0 MUFU.RCP R137, R147 ;  /* 0x0000009300890308 */ /* 0x000e220000001000 */
[----:B------:R-:W-:Y:S02]  /*1fba0*/  IMAD.MOV.U32 R144, RZ, RZ, -0x800000 ;  /* 0xff800000ff907424 */ /* 0x000fe400078e00ff */
[----:B------:R-:W-:Y:S02]  /*1fbb0*/  VIADD R136, R136, 0x1 ;  /* 0x0000000188887836 */ /* 0x000fe40000000000 */
[----:B-----5:R-:W-:Y:S01]  /*1fbc0*/  @P1 FMUL.FTZ R148, R145, 0.69314718246459960938 ;  /* 0x3f31721891941820 */ /* 0x020fe20000410000 */
[----:B--2---:R-:W-:Y:S01]  /*1fbd0*/  VIADD R0, R0, 0x1 ;  /* 0x0000000100007836 */ /* 0x004fe20000000000 */
[----:B------:R-:W-:Y:S01]  /*1fbe0*/  STL [R1+0x1e4], R140 ;  /* 0x0001e48c01007387 */ /* 0x000fe20000100800 */
        /* <DEDUP_REMOVED lines=100> */
[----:B------:R-:W-:Y:S01]  /*20230*/  STL [R1+0x1c0], R0 ;  /* 0x0001c00001007387 */ /* 0x000fe20000100800 */
[----:B-1----:R-:W-:Y:S01]  /*20240*/  SHF.R.U32.HI R149, RZ, 0x7, R149 ;  /* 0x00000007ff957819 */ /* 0x002fe20000011695 */
[----:B------:R-:W-:Y:S01]  /*20250*/  BSSY B0, `(.L_x_12179) ;  /* 0x0000070000007945 */ /* 0x000fe20003800000 */
[----:B----4-:R-:W-:-:S04]  /*20260*/  @P0 FMUL.FTZ R138, R138, 0.69314718246459960938 ;  /* 0x3f3172188a8a0820 */ /* 0x010fc80000410000 */
[----:B------:R-:W-:Y:S01]  /*20270*/  @P0 FFMA.FTZ R142, R138, R139, R141 ;  /* 0x0000008b8a8e0223 */ /* 0x000fe2000001008d */
[----:B------:R-:W-:-:S06]  /*20280*/  IMAD.MOV.U32 R138, RZ, RZ, RZ ;  /* 0x000000ffff8a7224 */ /* 0x000fcc00078e00ff */
[----:B------:R-:W0:Y:S01]  /*20290*/  @P1 MUFU.RCP R138, R140 ;  /* 0x0000008c008a1308 */ /* 0x000e220000001000 */
[----:B------:R-:W-:Y:S01]  /*202a0*/  STL [R1+0x1e0], R142 ;  /* 0x0001e08e01007387 */ /* 0x000fe20000100800 */
[----:B------:R-:W-:Y:S01]  /*202b0*/  ISETP.NE.AND P1, PT, R0, 0x2, PT ;  /* 0x000000020000780c */ /* 0x000fe20003f25270 */
        /* <DEDUP_REMOVED lines=93> */
[-C--:B------:R-:W-:Y:S01]  /*20890*/  FMUL.FTZ R11, R11, R138.reuse ;  /* 0x0000008a0b0b7220 */ /* 0x080fe20000410000 */
[----:B------:R-:W-:-:S05]  /*208a0*/  FMUL.FTZ R10, R10, R138 ;  /* 0x0000008a0a0a7220 */ /* 0x000fca0000410000 */
[----:B------:R0:W-:Y:S01]  /*208b0*/  STL.64 [R1+0x378], R10 ;  /* 0x0003780a01007387 */ /* 0x0001e20000100a00 */
[----:B------:R-:W-:Y:S02]  /*208c0*/  PLOP3.LUT P0, PT, PT, PT, PT, 0x8, 0x0 ;  /* 0x000000000000781c */ /* 0x000fe40003f0e170 */
[----:B0-----:R-:W-:-:S05]  /*208d0*/  IADD3 R10, -R149, 0xb, RZ ;  /* 0x0000000b950a7810 */ /* 0x001fca0007ffe1ff */
[----:B------:R0:W-:Y:S08]  /*208e0*/  BAR.ARV R10, 0x100 ;  /* 0x0004000a0000751d */ /* 0x0001f00000002000 */
[----:B------:R-:W-:Y:S06]  /*208f0*/  BAR.ARV 0x8, 0x180 ;  /* 0x0206000000007b1d */ /* 0x000fec0000002000 */
[----:B------:R-:W-:Y:S05]  /*20900*/  @P1 BRA `(.L_x_12180) ;  /* 0x0000000000101947 */ /* 0x000fea0003800000 */
[----:B------:R-:W2:Y:S04]  /*20910*/  LDL R0, [R1+0x1c4] ;  /* 0x0001c40001007983 */ /* 0x000ea80000100800 */
[----:B------:R1:W-:Y:S01]  /*20920*/  STL [R1+0x1c0], RZ ;  /* 0x0001c0ff01007387 */ /* 0x0003e20000100800 */
[----:B--2---:R-:W-:-:S05]  /*20930*/  LOP3.LUT R0, R0, 0x1, RZ, 0x3c, !PT ;  /* 0x0000000100007812 */ /* 0x004fca00078e3cff */
[----:B------:R1:W-:Y:S02]  /*20940*/  STL [R1+0x1c4], R0 ;  /* 0x0001c40001007387 */ /* 0x0003e40000100800 */
.L_x_12180:
[----:B------:R-:W-:Y:S05]  /*20950*/  BSYNC B0 ;  /* 0x0000000000007941 */ /* 0x000fea0003800000 */
.L_x_12179:
[----:B------:R-:W-:-:S12]  /*20960*/  UIADD3 UR37, UR37, 0x1, URZ ;  /* 0x0000000125257890 */ /* 0x000fd8000fffe03f */
.L_x_12056:
[----:B------:R-:W-:Y:S05]  /*20970*/  WARPSYNC.ALL ;  /* 0x0000000000007948 */ /* 0x000fea0003800000 */
[----:B------:R-:W4:Y:S08]  /*20980*/  S2UR UR4, SR_CgaCtaId ;  /* 0x00000000000479c3 */ /* 0x000f300000008800 */
[----:B------:R-:W-:Y:S01]  /*20990*/  BAR.SYNC.DEFER_BLOCKING 0x5, 0x180 ;  /* 0x0146000000007b1d */ /* 0x000fe20000010000 */
[----:B------:R-:W-:-:S05]  /*209a0*/  MOV R148, 0x400 ;  /* 0x0000040000947802 */ /* 0x000fca0000000f00 */
[----:B------:R-:W-:Y:S01]  /*209b0*/  BSSY B0, `(.L_x_12181) ;  /* 0x00002e5000007945 */ /* 0x000fe20003800000 */
[----:B----4-:R-:W-:-:S05]  /*209c0*/  IMAD.U32 R27, RZ, RZ, UR4 ;  /* 0x00000004ff1b7e24 */ /* 0x010fca000f8e00ff */
[----:B------:R-:W-:-:S05]  /*209d0*/  LEA R148, R27, R148, 0x18 ;  /* 0x000000941b947211 */ /* 0x000fca00078ec0ff */
[----:B------:R4:W0:Y:S01]  /*209e0*/  LDS.128 R124, [R148+0x228d0] ;  /* 0x0228d000947c7984 */ /* 0x0008220000000c00 */
[----:B------:R-:W-:Y:S06]  /*209f0*/  BAR.ARV 0x4, 0x180 ;  /* 0x0106000000007b1d */ /* 0x000fec0000002000 */
[----:B------:R-:W-:Y:S05]  /*20a00*/  @P0 BRA `(.L_x_12182) ;  /* 0x00000020002c0947 */ /* 0x000fea0003800000 */
        /* <DEDUP_REMOVED lines=26> */
[----:B------:R-:W2:Y:S04]  /*20bb0*/  LDL.128 R40, [R1+0x390] ;  /* 0x0003900001287983 */ /* 0x000ea80000100c00 */
[----:B------:R-:W2:Y:S04]  /*20bc0*/  LDL.128 R28, [R1+0x3c0] ;  /* 0x0003c000011c7983 */ /* 0x000ea80000100c00 */
[----:B------:R-:W2:Y:S04]  /*20bd0*/  LDL.128 R32, [R1+0x3b0] ;  /* 0x0003b00001207983 */ /* 0x000ea80000100c00 */
[----:B0-----:R-:W2:Y:S04]  /*20be0*/  LDL.128 R8, [R1+0x3e0] ;  /* 0x0003e00001087983 */ /* 0x001ea80000100c00 */
[----:B------:R-:W2:Y:S04]  /*20bf0*/  LDL.128 R12, [R1+0x3d0] ;  /* 0x0003d000010c7983 */ /* 0x000ea80000100c00 */
[----:B------:R-:W2:Y:S01]  /*20c00*/  LDL.128 R4, [R1+0x3f0] ;  /* 0x0003f00001047983 */ /* 0x000ea20000100c00 */
[----:B------:R-:W0:Y:S01]  /*20c10*/  S2R R21, SR_SWINHI ;  /* 0x0000000000157919 */ /* 0x000e220000002f00 */
[----:B-----5:R-:W-:-:S02]  /*20c20*/  MOV R2, R148 ;  /* 0x0000009400027202 */ /* 0x020fc40000000f00 */
[----:B0-----:R-:W-:-:S03]  /*20c30*/  MOV R3, R21 ;  /* 0x0000001500037202 */ /* 0x001fc60000000f00 */
[----:B------:R-:W-:-:S03]  /*20c40*/  IMAD.WIDE R20, R227, 0x2, R2 ;  /* 0x00000002e3147825 */ /* 0x000fc600078e0202 */
[----:B------:R-:W-:-:S04]  /*20c50*/  IADD3 R25, P1, R20, 0x20, RZ ;  /* 0x0000002014197810 */ /* 0x000fc80007f3e0ff */
[----:B------:R-:W-:-:S04]  /*20c60*/  LOP3.LUT R24, R25, 0x380, RZ, 0xc0, !PT ;  /* 0x0000038019187812 */ /* 0x000fc800078ec0ff */
[----:B------:R-:W-:-:S04]  /*20c70*/  SHF.R.U64 R24, R24, 0x3, RZ ;  /* 0x0000000318187819 */ /* 0x000fc800000012ff */
[----:B------:R-:W-:Y:S01]  /*20c80*/  LOP3.LUT R24, R24, R25, RZ, 0x3c, !PT ;  /* 0x0000001918187212 */ /* 0x000fe200078e3cff */
[----:B------:R-:W-:Y:S01]  /*20c90*/  IMAD.X R25, RZ, RZ, R21, P1 ;  /* 0x000000ffff197224 */ /* 0x000fe200008e0615 */
[C---:B------:R-:W-:Y:S02]  /*20ca0*/  IADD3 R169, P1, R20.reuse, 0x4060, RZ ;  /* 0x0000406014a97810 */ /* 0x040fe40007f3e0ff */
[C---:B------:R-:W-:Y:S02]  /*20cb0*/  IADD3 R150, P2, R20.reuse, 0x40, RZ ;  /* 0x0000004014967810 */ /* 0x040fe40007f5e0ff */
[----:B------:R-:W-:Y:S02]  /*20cc0*/  IADD3 R156, P3, R20, 0x60, RZ ;  /* 0x00000060149c7810 */ /* 0x000fe40007f7e0ff */
[----:B------:R-:W-:Y:S02]  /*20cd0*/  LOP3.LUT R168, R169, 0x380, RZ, 0xc0, !PT ;  /* 0x00000380a9a87812 */ /* 0x000fe400078ec0ff */
[----:B-1----:R-:W-:-:S02]  /*20ce0*/  LOP3.LUT R0, R150, 0x380, RZ, 0xc0, !PT ;  /* 0x0000038096007812 */ /* 0x002fc400078ec0ff */
[----:B------:R-:W-:Y:S02]  /*20cf0*/  LOP3.LUT R157, R156, 0x380, RZ, 0xc0, !PT ;  /* 0x000003809c9d7812 */ /* 0x000fe400078ec0ff */
[----:B------:R-:W-:Y:S02]  /*20d00*/  IADD3 R163, P0, R20, 0x4040, RZ ;  /* 0x0000404014a37810 */ /* 0x000fe40007f1e0ff */
[----:B------:R-:W-:Y:S02]  /*20d10*/  SHF.R.U64 R168, R168, 0x3, RZ ;  /* 0x00000003a8a87819 */ /* 0x000fe400000012ff */
[----:B------:R-:W-:Y:S02]  /*20d20*/  SHF.R.U64 R151, R0, 0x3, RZ ;  /* 0x0000000300977819 */ /* 0x000fe400000012ff */
[----:B------:R-:W-:Y:S02]  /*20d30*/  SHF.R.U64 R157, R157, 0x3, RZ ;  /* 0x000000039d9d7819 */ /* 0x000fe400000012ff */
[----:B------:R-:W-:-:S02]  /*20d40*/  LOP3.LUT R162, R163, 0x380, RZ, 0xc0, !PT ;  /* 0x00000380a3a27812 */ /* 0x000fc400078ec0ff */
[----:B------:R-:W-:Y:S01]  /*20d50*/  LOP3.LUT R168, R168, R169, RZ, 0x3c, !PT ;  /* 0x000000a9a8a87212 */ /* 0x000fe200078e3cff */
[--C-:B------:R-:W-:Y:S01]  /*20d60*/  IMAD.X R169, RZ, RZ, R21.reuse, P1 ;  /* 0x000000ffffa97224 */ /* 0x100fe200008e0615 */
[C---:B------:R-:W-:Y:S02]  /*20d70*/  IADD3 R159, P4, R20.reuse, 0x4000, RZ ;  /* 0x00004000149f7810 */ /* 0x040fe40007f9e0ff */
[----:B------:R-:W-:Y:S01]  /*20d80*/  IADD3 R181, P1, R20, 0xc020, RZ ;  /* 0x0000c02014b57810 */ /* 0x000fe20007f3e0ff */
[----:B------:R-:W-:Y:S05]  /*20d90*/  WARPSYNC.ALL ;  /* 0x0000000000007948 */ /* 0x000fea0003800000 */
[----:B------:R-:W-:Y:S01]  /*20da0*/  LOP3.LUT R150, R151, R150, RZ, 0x3c, !PT ;  /* 0x0000009697967212 */ /* 0x000fe200078e3cff */
[--C-:B------:R-:W-:Y:S01]  /*20db0*/  IMAD.X R151, RZ, RZ, R21.reuse, P2 ;  /* 0x000000ffff977224 */ /* 0x100fe200010e0615 */
[----:B------:R-:W-:Y:S01]  /*20dc0*/  LOP3.LUT R156, R157, R156, RZ, 0x3c, !PT ;  /* 0x0000009c9d9c7212 */ /* 0x000fe200078e3cff */
[----:B------:R-:W-:Y:S01]  /*20dd0*/  IMAD.X R157, RZ, RZ, R21, P3 ;  /* 0x000000ffff9d7224 */ /* 0x000fe200018e0615 */
[----:B------:R-:W-:Y:S01]  /*20de0*/  SHF.R.U64 R162, R162, 0x3, RZ ;  /* 0x00000003a2a27819 */ /* 0x000fe200000012ff */
[----:B------:R-:W-:Y:S01]  /*20df0*/  ULDC.64 UR4, c[0x0][0xc00] ;  /* 0x0003000000047ab9 */ /* 0x000fe20000000a00 */
[----:B------:R-:W-:-:S02]  /*20e00*/  IADD3 R161, P5, R20, 0x4020, RZ ;  /* 0x0000402014a17810 */ /* 0x000fc40007fbe0ff */
[C---:B------:R-:W-:Y:S02]  /*20e10*/  IADD3 R171, P2, R20.reuse, 0x8000, RZ ;  /* 0x0000800014ab7810 */ /* 0x040fe40007f5e0ff */
[----:B------:R-:W-:Y:S02]  /*20e20*/  IADD3 R173, P3, R20, 0x8020, RZ ;  /* 0x0000802014ad7810 */ /* 0x000fe40007f7e0ff */
[----:B------:R-:W-:Y:S02]  /*20e30*/  LOP3.LUT R158, R159, 0x380, RZ, 0xc0, !PT ;  /* 0x000003809f9e7812 */ /* 0x000fe400078ec0ff */
[----:B------:R-:W-:Y:S02]  /*20e40*/  LOP3.LUT R180, R181, 0x380, RZ, 0xc0, !PT ;  /* 0x00000380b5b47812 */ /* 0x000fe400078ec0ff */
[----:B------:R-:W-:Y:S01]  /*20e50*/  LOP3.LUT R162, R162, R163, RZ, 0x3c, !PT ;  /* 0x000000a3a2a27212 */ /* 0x000fe200078e3cff */
[----:B------:R-:W-:Y:S01]  /*20e60*/  IMAD.X R163, RZ, RZ, R21, P0 ;  /* 0x000000ffffa37224 */ /* 0x000fe200000e0615 */
[----:B------:R-:W-:-:S02]  /*20e70*/  LOP3.LUT R160, R161, 0x380, RZ, 0xc0, !PT ;  /* 0x00000380a1a07812 */ /* 0x000fc400078ec0ff */
[----:B------:R-:W-:Y:S02]  /*20e80*/  LOP3.LUT R170, R171, 0x380, RZ, 0xc0, !PT ;  /* 0x00000380abaa7812 */ /* 0x000fe400078ec0ff */
[----:B------:R-:W-:Y:S02]  /*20e90*/  LOP3.LUT R172, R173, 0x380, RZ, 0xc0, !PT ;  /* 0x00000380adac7812 */ /* 0x000fe400078ec0ff */
[----:B------:R-:W-:Y:S02]  /*20ea0*/  IADD3 R179, P0, R20, 0xc000, RZ ;  /* 0x0000c00014b37810 */ /* 0x000fe40007f1e0ff */
[----:B------:R-:W-:Y:S02]  /*20eb0*/  SHF.R.U64 R158, R158, 0x3, RZ ;  /* 0x000000039e9e7819 */ /* 0x000fe400000012ff */
[----:B------:R-:W-:Y:S02]  /*20ec0*/  SHF.R.U64 R180, R180, 0x3, RZ ;  /* 0x00000003b4b47819 */ /* 0x000fe400000012ff */
[----:B------:R-:W-:-:S02]  /*20ed0*/  MOV R24, R24 ;  /* 0x0000001800187202 */ /* 0x000fc40000000f00 */
[----:B------:R-:W-:Y:S02]  /*20ee0*/  SHF.R.U64 R160, R160, 0x3, RZ ;  /* 0x00000003a0a07819 */ /* 0x000fe400000012ff */
[----:B------:R-:W-:Y:S02]  /*20ef0*/  LOP3.LUT R25, R20, 0x380, RZ, 0xc0, !PT ;  /* 0x0000038014197812 */ /* 0x000fe400078ec0ff */
[----:B------:R-:W-:Y:S02]  /*20f00*/  SHF.R.U64 R170, R170, 0x3, RZ ;  /* 0x00000003aaaa7819 */ /* 0x000fe400000012ff */
[----:B------:R-:W-:Y:S02]  /*20f10*/  SHF.R.U64 R172, R172, 0x3, RZ ;  /* 0x00000003acac7819 */ /* 0x000fe400000012ff */
[----:B------:R-:W-:Y:S02]  /*20f20*/  LOP3.LUT R178, R179, 0x380, RZ, 0xc0, !PT ;  /* 0x00000380b3b27812 */ /* 0x000fe400078ec0ff */
[----:B------:R-:W-:Y:S01]  /*20f30*/  LOP3.LUT R158, R158, R159, RZ, 0x3c, !PT ;  /* 0x0000009f9e9e7212 */ /* 0x000fe200078e3cff */
[--C-:B------:R-:W-:Y:S01]  /*20f40*/  IMAD.X R159, RZ, RZ, R21.reuse, P4 ;  /* 0x000000ffff9f7224 */ /* 0x100fe200020e0615 */
[----:B------:R-:W-:Y:S01]  /*20f50*/  LOP3.LUT R180, R180, R181, RZ, 0x3c, !PT ;  /* 0x000000b5b4b47212 */ /* 0x000fe200078e3cff */
[--C-:B------:R-:W-:Y:S01]  /*20f60*/  IMAD.X R181, RZ, RZ, R21.reuse, P1 ;  /* 0x000000ffffb57224 */ /* 0x100fe200008e0615 */
[----:B------:R-:W-:Y:S01]  /*20f70*/  LOP3.LUT R160, R160, R161, RZ, 0x3c, !PT ;  /* 0x000000a1a0a07212 */ /* 0x000fe200078e3cff */
[----:B------:R-:W-:Y:S01]  /*20f80*/  IMAD.X R161, RZ, RZ, R21, P5 ;  /* 0x000000ffffa17224 */ /* 0x000fe200028e0615 */
[----:B------:R-:W-:-:S02]  /*20f90*/  IADD3 R175, P4, R20, 0x8040, RZ ;  /* 0x0000804014af7810 */ /* 0x000fc40007f9e0ff */
[----:B------:R-:W-:Y:S02]  /*20fa0*/  SHF.R.U64 R25, R25, 0x3, RZ ;  /* 0x0000000319197819 */ /* 0x000fe400000012ff */
[----:B------:R-:W-:Y:S02]  /*20fb0*/  ISETP.NE.U32.AND P1, PT, RZ, UR4, PT ;  /* 0x00000004ff007c0c */ /* 0x000fe4000bf25070 */
[----:B------:R-:W-:Y:S01]  /*20fc0*/  LOP3.LUT R170, R170, R171, RZ, 0x3c, !PT ;  /* 0x000000abaaaa7212 */ /* 0x000fe200078e3cff */
[--C-:B------:R-:W-:Y:S01]  /*20fd0*/  IMAD.X R171, RZ, RZ, R21.reuse, P2 ;  /* 0x000000ffffab7224 */ /* 0x100fe200010e0615 */
[----:B------:R-:W-:Y:S01]  /*20fe0*/  LOP3.LUT R172, R172, R173, RZ, 0x3c, !PT ;  /* 0x000000adacac7212 */ /* 0x000fe200078e3cff */
[----:B------:R-:W-:Y:S01]  /*20ff0*/  IMAD.X R173, RZ, RZ, R21, P3 ;  /* 0x000000ffffad7224 */ /* 0x000fe200018e0615 */
[----:B------:R-:W-:Y:S02]  /*21000*/  SHF.R.U64 R178, R178, 0x3, RZ ;  /* 0x00000003b2b27819 */ /* 0x000fe400000012ff */
[----:B------:R-:W-:-:S02]  /*21010*/  IADD3 R177, P5, R20, 0x8060, RZ ;  /* 0x0000806014b17810 */ /* 0x000fc40007fbe0ff */
[C---:B------:R-:W-:Y:S02]  /*21020*/  IADD3 R183, P2, R20.reuse, 0xc040, RZ ;  /* 0x0000c04014b77810 */ /* 0x040fe40007f5e0ff */
[----:B------:R-:W-:Y:S02]  /*21030*/  IADD3 R185, P3, R20, 0xc060, RZ ;  /* 0x0000c06014b97810 */ /* 0x000fe40007f7e0ff */
[----:B------:R-:W-:Y:S02]  /*21040*/  LOP3.LUT R174, R175, 0x380, RZ, 0xc0, !PT ;  /* 0x00000380afae7812 */ /* 0x000fe400078ec0ff */
[----:B------:R-:W-:Y:S02]  /*21050*/  LOP3.LUT R20, R25, R20, RZ, 0x3c, !PT ;  /* 0x0000001419147212 */ /* 0x000fe400078e3cff */
[----:B------:R-:W-:Y:S01]  /*21060*/  ISETP.NE.AND.EX P1, PT, RZ, UR5, PT, P1 ;  /* 0x00000005ff007c0c */ /* 0x000fe2000bf25310 */
[----:B------:R-:W-:Y:S01]  /*21070*/  ULDC.64 UR4, c[0x0][0xc08] ;  /* 0x0003020000047ab9 */ /* 0x000fe20000000a00 */
[----:B------:R-:W-:Y:S01]  /*21080*/  LOP3.LUT R178, R178, R179, RZ, 0x3c, !PT ;  /* 0x000000b3b2b27212 */ /* 0x000fe200078e3cff */
[----:B------:R-:W-:Y:S01]  /*21090*/  IMAD.X R179, RZ, RZ, R21, P0 ;  /* 0x000000ffffb37224 */ /* 0x000fe200000e0615 */
[----:B------:R-:W-:-:S02]  /*210a0*/  LOP3.LUT R176, R177, 0x380, RZ, 0xc0, !PT ;  /* 0x00000380b1b07812 */ /* 0x000fc400078ec0ff */
[----:B------:R-:W-:Y:S02]  /*210b0*/  ISETP.NE.U32.AND P0, PT, RZ, UR4, PT ;  /* 0x00000004ff007c0c */ /* 0x000fe4000bf05070 */
[----:B------:R-:W-:Y:S02]  /*210c0*/  SHF.R.U64 R174, R174, 0x3, RZ ;  /* 0x00000003aeae7819 */ /* 0x000fe400000012ff */
[----:B------:R-:W-:Y:S02]  /*210d0*/  LOP3.LUT R182, R183, 0x380, RZ, 0xc0, !PT ;  /* 0x00000380b7b67812 */ /* 0x000fe400078ec0ff */
[----:B------:R-:W-:Y:S02]  /*210e0*/  MOV R20, R20 ;  /* 0x0000001400147202 */ /* 0x000fe40000000f00 */
[----:B---3--:R-:W-:Y:S02]  /*210f0*/  F2FP.BF16.F32.PACK_AB R144, R145, R144 ;  /* 0x000000909190723e */ /* 0x008fe400000010ff */
[----:B------:R-:W-:-:S02]  /*21100*/  F2FP.BF16.F32.PACK_AB R145, R147, R146 ;  /* 0x000000929391723e */ /* 0x000fc400000010ff */
[----:B----4-:R-:W-:Y:S02]  /*21110*/  F2FP.BF16.F32.PACK_AB R136, R137, R136 ;  /* 0x000000888988723e */ /* 0x010fe400000010ff */
[----:B------:R-:W-:Y:S02]  /*21120*/  F2FP.BF16.F32.PACK_AB R137, R139, R138 ;  /* 0x0000008a8b89723e */ /* 0x000fe400000010ff */
[----:B------:R-:W-:Y:S02]  /*21130*/  F2FP.BF16.F32.PACK_AB R146, R141, R140 ;  /* 0x0000008c8d92723e */ /* 0x000fe400000010ff */
[----:B------:R-:W-:Y:S01]  /*21140*/  F2FP.BF16.F32.PACK_AB R147, R143, R142 ;  /* 0x0000008e8f93723e */ /* 0x000fe200000010ff */
[----:B------:R-:W-:Y:S01]  /*21150*/  BAR.SYNC.DEFER_BLOCKING 0x1, 0x100 ;  /* 0x0044000000007b1d */ /* 0x000fe20000010000 */
[----:B------:R-:W-:Y:S02]  /*21160*/  F2FP.BF16.F32.PACK_AB R128, R129, R128 ;  /* 0x000000808180723e */ /* 0x000fe400000010ff */
[----:B------:R-:W-:-:S02]  /*21170*/  LOP3.LUT R184, R185, 0x380, RZ, 0xc0, !PT ;  /* 0x00000380b9b87812 */ /* 0x000fc400078ec0ff */
        /* <DEDUP_REMOVED lines=10> */
[----:B------:R-:W-:Y:S02]  /*21220*/  MOV R156, R156 ;  /* 0x0000009c009c7202 */ /* 0x000fe40000000f00 */
[----:B------:R-:W-:-:S02]  /*21230*/  F2FP.BF16.F32.PACK_AB R118, R113, R112 ;  /* 0x000000707176723e */ /* 0x000fc400000010ff */
[----:B------:R-:W-:Y:S02]  /*21240*/  F2FP.BF16.F32.PACK_AB R119, R115, R114 ;  /* 0x000000727377723e */ /* 0x000fe400000010ff */
[----:B------:R-:W-:Y:S02]  /*21250*/  F2FP.BF16.F32.PACK_AB R109, R111, R110 ;  /* 0x0000006e6f6d723e */ /* 0x000fe400000010ff */
[----:B------:R-:W-:Y:S02]  /*21260*/  F2FP.BF16.F32.PACK_AB R100, R101, R100 ;  /* 0x000000646564723e */ /* 0x000fe400000010ff */
[----:B------:R-:W-:Y:S01]  /*21270*/  ISETP.NE.AND.EX P0, PT, RZ, UR5, PT, P0 ;  /* 0x00000005ff007c0c */ /* 0x000fe2000bf05300 */
        /* <DEDUP_REMOVED lines=10> */
[----:B------:R-:W-:-:S02]  /*21320*/  SHF.R.U64 R184, R184, 0x3, RZ ;  /* 0x00000003b8b87819 */ /* 0x000fc400000012ff */
[----:B------:R-:W-:Y:S02]  /*21330*/  MOV R160, R160 ;  /* 0x000000a000a07202 */ /* 0x000fe40000000f00 */
[----:B------:R-:W-:Y:S02]  /*21340*/  F2FP.BF16.F32.PACK_AB R102, R97, R96 ;  /* 0x000000606166723e */ /* 0x000fe400000010ff */
[----:B------:R-:W-:Y:S02]  /*21350*/  F2FP.BF16.F32.PACK_AB R103, R99, R98 ;  /* 0x000000626367723e */ /* 0x000fe400000010ff */
[----:B------:R-:W-:Y:S02]  /*21360*/  F2FP.BF16.F32.PACK_AB R93, R95, R94 ;  /* 0x0000005e5f5d723e */ /* 0x000fe400000010ff */
[----:B------:R-:W-:Y:S01]  /*21370*/  F2FP.BF16.F32.PACK_AB R84, R85, R84 ;  /* 0x000000545554723e */ /* 0x000fe200000010ff */
[----:B------:R1:W-:Y:S01]  /*21380*/  STSM.16.M88.4 [R150], R128 ;  /* 0x0000008096007844 */ /* 0x0003e20000000200 */
[----:B------:R-:W-:-:S02]  /*21390*/  LOP3.LUT R176, R176, R177, RZ, 0x3c, !PT ;  /* 0x000000b1b0b07212 */ /* 0x000fc400078e3cff */
[----:B------:R-:W-:Y:S01]  /*213a0*/  MOV R162, R162 ;  /* 0x000000a200a27202 */ /* 0x000fe20000000f00 */
[----:B0-----:R-:W0:Y:S01]  /*213b0*/  LDC.64 R24, c[0x0][0xc00] ;  /* 0x00030000ff187b82 */ /* 0x001e220000000a00 */
[----:B------:R-:W-:Y:S02]  /*213c0*/  F2FP.BF16.F32.PACK_AB R94, R89, R88 ;  /* 0x00000058595e723e */ /* 0x000fe400000010ff */
[----:B------:R-:W-:Y:S02]  /*213d0*/  F2FP.BF16.F32.PACK_AB R95, R91, R90 ;  /* 0x0000005a5b5f723e */ /* 0x000fe400000010ff */
[----:B------:R-:W-:Y:S02]  /*213e0*/  F2FP.BF16.F32.PACK_AB R85, R87, R86 ;  /* 0x000000565755723e */ /* 0x000fe400000010ff */
[----:B------:R-:W-:Y:S01]  /*213f0*/  F2FP.BF16.F32.PACK_AB R76, R77, R76 ;  /* 0x0000004c4d4c723e */ /* 0x000fe200000010ff */
[----:B------:R1:W-:Y:S01]  /*21400*/  STSM.16.M88.4 [R156], R116 ;  /* 0x000000749c007844 */ /* 0x0003e20000000200 */
[----:B------:R-:W-:-:S02]  /*21410*/  MOV R168, R168 ;  /* 0x000000a800a87202 */ /* 0x000fc40000000f00 */
[----:B------:R-:W-:Y:S02]  /*21420*/  IADD3.X R177, RZ, R21, RZ, P5, !PT ;  /* 0x00000015ffb17210 */ /* 0x000fe40002ffe4ff */
[----:B------:R-:W-:Y:S02]  /*21430*/  F2FP.BF16.F32.PACK_AB R86, R81, R80 ;  /* 0x000000505156723e */ /* 0x000fe400000010ff */
[----:B------:R-:W-:Y:S02]  /*21440*/  F2FP.BF16.F32.PACK_AB R87, R83, R82 ;  /* 0x000000525357723e */ /* 0x000fe400000010ff */
[----:B------:R-:W-:Y:S02]  /*21450*/  F2FP.BF16.F32.PACK_AB R77, R79, R78 ;  /* 0x0000004e4f4d723e */ /* 0x000fe400000010ff */
[----:B------:R-:W-:Y:S01]  /*21460*/  F2FP.BF16.F32.PACK_AB R68, R69, R68 ;  /* 0x000000444544723e */ /* 0x000fe200000010ff */
[----:B------:R1:W-:Y:S01]  /*21470*/  STSM.16.M88.4 [R158], R108 ;  /* 0x0000006c9e007844 */ /* 0x0003e20000000200 */
[----:B------:R-:W-:Y:S01]  /*21480*/  LOP3.LUT R182, R182, R183, RZ, 0x3c, !PT ;  /* 0x000000b7b6b67212 */ /* 0x000fe200078e3cff */
[----:B------:R-:W-:Y:S01]  /*21490*/  IMAD.X R183, RZ, RZ, R21, P2 ;  /* 0x000000ffffb77224 */ /* 0x000fe200010e0615 */
[----:B------:R-:W-:-:S02]  /*214a0*/  MOV R170, R170 ;  /* 0x000000aa00aa7202 */ /* 0x000fc40000000f00 */
        /* <DEDUP_REMOVED lines=23> */
[----:B--2---:R-:W-:Y:S01]  /*21620*/  F2FP.BF16.F32.PACK_AB R36, R37, R36 ;  /* 0x000000242524723e */ /* 0x004fe200000010ff */
[----:B------:R1:W-:Y:S01]  /*21630*/  STSM.16.M88.4 [R170], R76 ;  /* 0x0000004caa007844 */ /* 0x0003e20000000200 */
[----:B------:R-:W-:Y:S02]  /*21640*/  MOV R178, R178 ;  /* 0x000000b200b27202 */ /* 0x000fe40000000f00 */
[----:B------:R-:W-:Y:S02]  /*21650*/  F2FP.BF16.F32.PACK_AB R46, R41, R40 ;  /* 0x00000028292e723e */ /* 0x000fe400000010ff */
[----:B------:R-:W-:Y:S02]  /*21660*/  F2FP.BF16.F32.PACK_AB R47, R43, R42 ;  /* 0x0000002a2b2f723e */ /* 0x000fe400000010ff */
[----:B------:R-:W-:-:S02]  /*21670*/  F2FP.BF16.F32.PACK_AB R37, R39, R38 ;  /* 0x000000262725723e */ /* 0x000fc400000010ff */
[----:B------:R-:W-:Y:S01]  /*21680*/  F2FP.BF16.F32.PACK_AB R28, R29, R28 ;  /* 0x0000001c1d1c723e */ /* 0x000fe200000010ff */
[----:B------:R1:W-:Y:S01]  /*21690*/  STSM.16.M88.4 [R172], R68 ;  /* 0x00000044ac007844 */ /* 0x0003e20000000200 */
        /* <DEDUP_REMOVED lines=9> */
[----:B------:R-:W-:Y:S01]  /*21730*/  F2FP.BF16.F32.PACK_AB R9, R11, R10 ;  /* 0x0000000a0b09723e */ /* 0x000fe200000010ff */
[----:B------:R1:W-:Y:S01]  /*21740*/  STSM.16.M88.4 [R176], R52 ;  /* 0x00000034b0007844 */ /* 0x0003e20000000200 */
[----:B------:R-:W-:Y:S02]  /*21750*/  MOV R184, R184 ;  /* 0x000000b800b87202 */ /* 0x000fe40000000f00 */
[----:B------:R-:W-:Y:S02]  /*21760*/  F2FP.BF16.F32.PACK_AB R10, R5, R4 ;  /* 0x00000004050a723e */ /* 0x000fe400000010ff */
[----:B------:R-:W-:Y:S01]  /*21770*/  F2FP.BF16.F32.PACK_AB R11, R7, R6 ;  /* 0x00000006070b723e */ /* 0x000fe200000010ff */
[----:B------:R-:W2:Y:S01]  /*21780*/  @P0 LDC.64 R4, c[0x0][0xc08] ;  /* 0x00030200ff040b82 */ /* 0x000ea20000000a00 */
[----:B------:R1:W-:Y:S04]  /*21790*/  STSM.16.M88.4 [R178], R44 ;  /* 0x0000002cb2007844 */ /* 0x0003e80000000200 */
[----:B------:R1:W-:Y:S04]  /*217a0*/  STSM.16.M88.4 [R180], R36 ;  /* 0x00000024b4007844 */ /* 0x0003e80000000200 */
[----:B------:R1:W-:Y:S04]  /*217b0*/  STSM.16.M88.4 [R182], R28 ;  /* 0x0000001cb6007844 */ /* 0x0003e80000000200 */
[----:B------:R1:W-:Y:S01]  /*217c0*/  STSM.16.M88.4 [R184], R8 ;  /* 0x00000008b8007844 */ /* 0x0003e20000000200 */
[----:B------:R-:W-:Y:S01]  /*217d0*/  ULDC UR4, c[0x0][0xa88] ;  /* 0x0002a20000047ab9 */ /* 0x000fe20000000800 */
[----:B0-----:R-:W-:-:S02]  /*217e0*/  IMAD.WIDE R6, R210, 0x4, R24 ;  /* 0x00000004d2067825 */ /* 0x001fc400078e0218 */
[----:B------:R-:W0:Y:S02]  /*217f0*/  LDC R25, c[0x0][0xbe8] ;  /* 0x0002fa00ff197b82 */ /* 0x000e240000000800 */
[----:B------:R-:W-:-:S06]  /*21800*/  IMAD.MOV.U32 R20, RZ, RZ, RZ ;  /* 0x000000ffff147224 */ /* 0x000fcc00078e00ff */
[----:B------:R-:W-:Y:S01]  /*21810*/  BAR.SYNC.DEFER_BLOCKING 0x1, 0x100 ;  /* 0x0044000000007b1d */ /* 0x000fe20000010000 */
[----:B------:R-:W-:Y:S02]  /*21820*/  IMAD.U32 R24, RZ, RZ, UR4 ;  /* 0x00000004ff187e24 */ /* 0x000fe4000f8e00ff */
[----:B--2---:R-:W-:-:S03]  /*21830*/  @P0 IMAD.WIDE R4, R210, 0x4, R4 ;  /* 0x00000004d2040825 */ /* 0x004fc600078e0204 */
[----:B------:R1:W5:Y:S04]  /*21840*/  @P1 LDG.E R20, desc[UR42][R6.64] ;  /* 0x0000002a06141981 */ /* 0x000368000c1e1900 */
[----:B------:R1:W5:Y:S01]  /*21850*/  @P0 LDG.E R24, desc[UR42][R4.64] ;  /* 0x0000002a04180981 */ /* 0x000362000c1e1900 */
[----:B------:R-:W-:Y:S05]  /*21860*/  @P0 BRA `(.L_x_12183) ;  /* 0x0000000000100947 */ /* 0x000fea0003800000 */
[----:B------:R-:W-:Y:S05]  /*21870*/  @!P1 BRA `(.L_x_12183) ;  /* 0x00000000000c9947 */ /* 0x000fea0003800000 */
[----:B-1----:R-:W2:Y:S04]  /*21880*/  LDG.E R5, desc[UR42][R6.64] ;  /* 0x0000002a06057981 */ /* 0x002ea8000c1e1900 */
[----:B-----5:R-:W2:Y:S02]  /*21890*/  LDG.E R24, desc[UR42][R6.64+0x4] ;  /* 0x0000042a06187981 */ /* 0x020ea4000c1e1900 */
[----:B--2---:R-:W-:-:S07]  /*218a0*/  IMAD.IADD R24, R24, 0x1, -R5 ;  /* 0x0000000118187824 */ /* 0x004fce00078e0a05 */
.L_x_12183:
[----:B0----5:R-:W-:Y:S01]  /*218b0*/  IMAD R24, R24, R25, RZ ;  /* 0x0000001918187224 */ /* 0x021fe200078e02ff */
[----:B------:R-:W-:Y:S01]  /*218c0*/  LOP3.LUT P0, RZ, R224, 0x3, RZ, 0xc0, !PT ;  /* 0x00000003e0ff7812 */ /* 0x000fe2000780c0ff */
[--C-:B------:R-:W-:Y:S01]  /*218d0*/  IMAD.IADD R15, R218, 0x1, R208.reuse ;  /* 0x00000001da0f7824 */ /* 0x100fe200078e02d0 */
[----:B------:R-:W-:Y:S01]  /*218e0*/  ISETP.NE.AND P2, PT, R25, 0x1, PT ;  /* 0x000000011900780c */ /* 0x000fe20003f45270 */
[----:B-1----:R-:W-:Y:S01]  /*218f0*/  IMAD.IADD R10, R226, 0x1, R208 ;  /* 0x00000001e20a7824 */ /* 0x002fe200078e02d0 */
[----:B------:R-:W-:Y:S01]  /*21900*/  SHF.R.S32.HI R0, RZ, 0x1f, R209 ;  /* 0x0000001fff007819 */ /* 0x000fe200000114d1 */
[----:B------:R-:W-:Y:S01]  /*21910*/  ULDC.64 UR4, c[0x0][0xb90] ;  /* 0x0002e40000047ab9 */ /* 0x000fe20000000a00 */
[----:B------:R-:W-:-:S09]  /*21920*/  ISETP.GE.OR P3, PT, R15, R24, P0 ;  /* 0x000000180f00720c */ /* 0x000fd20000766670 */
[----:B------:R-:W0:Y:S04]  /*21930*/  @P2 LDC R5, c[0x0][0xbec] ;  /* 0x0002fb00ff052b82 */ /* 0x000e280000000800 */
[----:B------:R-:W2:Y:S01]  /*21940*/  @!P3 LDL R11, [R1+0x1e0] ;  /* 0x0001e000010bb983 */ /* 0x000ea20000100800 */
[----:B------:R-:W-:Y:S01]  /*21950*/  SHF.R.S32.HI R21, RZ, 0x1f, R20 ;  /* 0x0000001fff157819 */ /* 0x000fe20000011414 */
[----:B------:R-:W-:Y:S01]  /*21960*/  IMAD R6, R0, UR4, RZ ;  /* 0x0000000400067c24 */ /* 0x000fe2000f8e02ff */
[----:B------:R-:W-:Y:S01]  /*21970*/  SHF.R.S32.HI R26, RZ, 0x1f, R210 ;  /* 0x0000001fff1a7819 */ /* 0x000fe200000114d2 */
[----:B------:R-:W1:Y:S01]  /*21980*/  @P2 LDC R8, c[0x0][0xbf0] ;  /* 0x0002fc00ff082b82 */ /* 0x000e620000000800 */
[----:B------:R-:W-:Y:S01]  /*21990*/  IMAD.MOV.U32 R4, RZ, RZ, R10 ;  /* 0x000000ffff047224 */ /* 0x000fe200078e000a */
[----:B------:R-:W-:-:S02]  /*219a0*/  SEL R80, R210, RZ, !P1 ;  /* 0x000000ffd2507207 */ /* 0x000fc40004800000 */
[----:B------:R-:W-:-:S04]  /*219b0*/  SEL R26, R26, RZ, !P1 ;  /* 0x000000ff1a1a7207 */ /* 0x000fc80004800000 */
[----:B------:R-:W3:Y:S01]  /*219c0*/  @P2 LDC R81, c[0x0][0xbec] ;  /* 0x0002fb00ff512b82 */ /* 0x000ee20000000800 */
[----:B0-----:R-:W-:-:S07]  /*219d0*/  @P2 IMAD.HI.U32 R5, R10, R5, RZ ;  /* 0x000000050a052227 */ /* 0x001fce00078e00ff */
[----:B------:R-:W0:Y:S01]  /*219e0*/  @P2 LDC R83, c[0x0][0xbf0] ;  /* 0x0002fc00ff532b82 */ /* 0x000e220000000800 */
[----:B-1----:R-:W-:Y:S01]  /*219f0*/  @P2 SHF.R.U32.HI R4, RZ, R8, R5 ;  /* 0x00000008ff042219 */ /* 0x002fe20000011605 */
[C---:B------:R-:W-:Y:S02]  /*21a00*/  IMAD R5, R209.reuse, UR5, R6 ;  /* 0x00000005d1057c24 */ /* 0x040fe4000f8e0206 */
[----:B------:R-:W-:Y:S01]  /*21a10*/  IMAD.WIDE.U32 R6, R209, UR4, R20 ;  /* 0x00000004d1067c25 */ /* 0x000fe2000f8e0014 */
[----:B------:R-:W-:Y:S01]  /*21a20*/  ULDC.64 UR4, c[0x0][0xb98] ;  /* 0x0002e60000047ab9 */ /* 0x000fe20000000a00 */
[--C-:B------:R-:W-:Y:S02]  /*21a30*/  SHF.R.S32.HI R13, RZ, 0x1f, R4.reuse ;  /* 0x0000001fff0d7819 */ /* 0x100fe40000011404 */
[----:B------:R-:W-:Y:S02]  /*21a40*/  IMAD.MOV R9, RZ, RZ, -R4 ;  /* 0x000000ffff097224 */ /* 0x000fe400078e0a04 */
[----:B------:R-:W-:-:S02]  /*21a50*/  IMAD.IADD R7, R7, 0x1, R5 ;  /* 0x0000000107077824 */ /* 0x000fc400078e0205 */
[----:B------:R-:W-:Y:S02]  /*21a60*/  IMAD R9, R25, R9, R10 ;  /* 0x0000000919097224 */ /* 0x000fe400078e020a */
[----:B------:R-:W-:Y:S02]  /*21a70*/  IMAD R5, R26, UR4, RZ ;  /* 0x000000041a057c24 */ /* 0x000fe4000f8e02ff */
[----:B------:R-:W-:-:S04]  /*21a80*/  IMAD.WIDE.U32 R6, R80, UR4, R6 ;  /* 0x0000000450067c25 */ /* 0x000fc8000f8e0006 */
[----:B------:R-:W-:Y:S01]  /*21a90*/  IMAD R8, R80, UR5, R5 ;  /* 0x0000000550087c24 */ /* 0x000fe2000f8e0205 */
[----:B------:R-:W-:Y:S01]  /*21aa0*/  SHF.R.S32.HI R5, RZ, 0x1f, R9 ;  /* 0x0000001fff057819 */ /* 0x000fe20000011409 */
[----:B------:R-:W-:Y:S01]  /*21ab0*/  ULDC.64 UR4, c[0x0][0xb88] ;  /* 0x0002e20000047ab9 */ /* 0x000fe20000000a00 */
[----:B------:R-:W-:-:S03]  /*21ac0*/  IADD3 R4, P1, R4, R6, RZ ;  /* 0x0000000604047210 */ /* 0x000fc60007f3e0ff */
[----:B------:R-:W-:Y:S01]  /*21ad0*/  IMAD R6, R5, UR4, RZ ;  /* 0x0000000405067c24 */ /* 0x000fe2000f8e02ff */
[----:B------:R-:W-:-:S03]  /*21ae0*/  IADD3.X R5, R13, R7, R8, P1, !PT ;  /* 0x000000070d057210 */ /* 0x000fc60000ffe408 */
[C---:B------:R-:W-:Y:S02]  /*21af0*/  IMAD R7, R9.reuse, UR5, R6 ;  /* 0x0000000509077c24 */ /* 0x040fe4000f8e0206 */
[----:B------:R-:W-:Y:S01]  /*21b00*/  IMAD.WIDE.U32 R4, R9, UR4, R4 ;  /* 0x0000000409047c25 */ /* 0x000fe2000f8e0004 */
[----:B------:R-:W-:-:S03]  /*21b10*/  ULDC.64 UR4, c[0x0][0xb50] ;  /* 0x0002d40000047ab9 */ /* 0x000fc60000000a00 */
[----:B------:R-:W-:Y:S01]  /*21b20*/  IMAD.IADD R5, R5, 0x1, R7 ;  /* 0x0000000105057824 */ /* 0x000fe200078e0207 */
[----:B------:R-:W-:-:S04]  /*21b30*/  LEA R10, P1, R4, UR4, 0x2 ;  /* 0x00000004040a7c11 */ /* 0x000fc8000f8210ff */
[----:B------:R-:W-:Y:S01]  /*21b40*/  LEA.HI.X R4, R4, UR5, R5, 0x2, P1 ;  /* 0x0000000504047c11 */ /* 0x000fe200088f1405 */
[----:B------:R-:W-:Y:S01]  /*21b50*/  SHFL.IDX PT, R6, R10, RZ, 0x1c1f ;  /* 0x001c1fff0a067589 */ /* 0x000fe200000e0000 */
[----:B------:R-:W-:Y:S01]  /*21b60*/  VIADD R5, R15, 0x8 ;  /* 0x000000080f057836 */ /* 0x000fe20000000000 */
[----:B------:R-:W-:Y:S02]  /*21b70*/  ULDC.64 UR4, c[0x0][0xaa0] ;  /* 0x0002a80000047ab9 */ /* 0x000fe40000000a00 */
[----:B------:R-:W2:Y:S02]  /*21b80*/  SHFL.IDX PT, R7, R4, RZ, 0x1c1f ;  /* 0x001c1fff04077589 */ /* 0x000ea400000e0000 */
[----:B------:R-:W-:Y:S02]  /*21b90*/  ISETP.GE.OR P0, PT, R5, R24, P0 ;  /* 0x000000180500720c */ /* 0x000fe40000706670 */
[----:B--2---:R1:W-:Y:S11]  /*21ba0*/  @!P3 ST.E desc[UR42][R6.64], R11 ;  /* 0x0000000b0600b985 */ /* 0x0043f6000c10192a */
[----:B------:R-:W2:Y:S01]  /*21bb0*/  @!P0 LDL R63, [R1+0x1e4] ;  /* 0x0001e400013f8983 */ /* 0x000ea20000100800 */
[----:B------:R-:W-:-:S03]  /*21bc0*/  IMAD R5, R216, 0x40, R198 ;  /* 0x00000040d8057824 */ /* 0x000fc600078e02c6 */
[----:B------:R-:W-:Y:S01]  /*21bd0*/  SHFL.IDX PT, R58, R10, 0x1, 0x1c1f ;  /* 0x003c1f000a3a7f89 */ /* 0x000fe200000e0000 */
[----:B------:R-:W-:-:S03]  /*21be0*/  IMAD.WIDE R2, R5, 0x2, R2 ;  /* 0x0000000205027825 */ /* 0x000fc600078e0202 */
[----:B------:R4:W2:Y:S01]  /*21bf0*/  SHFL.IDX PT, R59, R4, 0x1, 0x1c1f ;  /* 0x003c1f00043b7f89 */ /* 0x0008a200000e0000 */
[C---:B------:R-:W-:Y:S02]  /*21c00*/  IADD3 R29, P4, R2.reuse, 0x3000, RZ ;  /* 0x00003000021d7810 */ /* 0x040fe40007f9e0ff */
[C---:B------:R-:W-:Y:S02]  /*21c10*/  IADD3 R9, P1, R2.reuse, 0x1000, RZ ;  /* 0x0000100002097810 */ /* 0x040fe40007f3e0ff */
[----:B------:R-:W-:Y:S02]  /*21c20*/  IADD3 R13, P5, R2, 0x2000, RZ ;  /* 0x00002000020d7810 */ /* 0x000fe40007fbe0ff */
[----:B------:R-:W-:Y:S02]  /*21c30*/  LOP3.LUT R28, R29, 0x380, RZ, 0xc0, !PT ;  /* 0x000003801d1c7812 */ /* 0x000fe400078ec0ff */
[----:B------:R-:W-:Y:S02]  /*21c40*/  LOP3.LUT R8, R9, 0x380, RZ, 0xc0, !PT ;  /* 0x0000038009087812 */ /* 0x000fe400078ec0ff */
[----:B------:R-:W-:-:S02]  /*21c50*/  LOP3.LUT R12, R13, 0x380, RZ, 0xc0, !PT ;  /* 0x000003800d0c7812 */ /* 0x000fc400078ec0ff */
        /* <DEDUP_REMOVED lines=51> */
[C---:B------:R-:W-:Y:S01]  /*21f90*/  IADD3 R69, P1, R2.reuse, 0xd000, RZ ;  /* 0x0000d00002457810 */ /* 0x040fe20007f3e0ff */
[----:B------:R-:W-:Y:S01]  /*21fa0*/  IMAD.X R77, RZ, RZ, R3, P4 ;  /* 0x000000ffff4d7224 */ /* 0x000fe200020e0603 */
[C---:B------:R-:W-:Y:S02]  /*21fb0*/  IADD3 R73, P5, R2.reuse, 0xe000, RZ ;  /* 0x0000e00002497810 */ /* 0x040fe40007fbe0ff */
[----:B-1----:R-:W-:Y:S02]  /*21fc0*/  LOP3.LUT R7, R2, 0x380, RZ, 0xc0, !PT ;  /* 0x0000038002077812 */ /* 0x002fe400078ec0ff */
[----:B----4-:R-:W-:Y:S02]  /*21fd0*/  LOP3.LUT R4, R5, 0x380, RZ, 0xc0, !PT ;  /* 0x0000038005047812 */ /* 0x010fe400078ec0ff */
        /* <DEDUP_REMOVED lines=15> */
[----:B------:R-:W-:Y:S01]  /*220d0*/  LOP3.LUT R76, R4, R5, RZ, 0x3c, !PT ;  /* 0x00000005044c7212 */ /* 0x000fe200078e3cff */
[----:B------:R-:W-:Y:S01]  /*220e0*/  IMAD.IADD R87, R216, 0x1, R208 ;  /* 0x00000001d8577824 */ /* 0x000fe200078e02d0 */
[----:B------:R-:W-:Y:S01]  /*220f0*/  BSSY B1, `(.L_x_12184) ;  /* 0x0000058000017945 */ /* 0x000fe20003800000 */
[----:B--2---:R1:W-:Y:S04]  /*22100*/  @!P0 ST.E desc[UR42][R58.64], R63 ;  /* 0x0000003f3a008985 */ /* 0x0043e8000c10192a */
[----:B------:R2:W5:Y:S04]  /*22110*/  LD.E.128 R4, desc[UR42][R2.64] ;  /* 0x0000002a02047980 */ /* 0x000568000c101d00 */
[----:B------:R-:W5:Y:S04]  /*22120*/  LD.E.128 R8, desc[UR42][R8.64] ;  /* 0x0000002a08087980 */ /* 0x000f68000c101d00 */
[----:B------:R-:W5:Y:S01]  /*22130*/  LD.E.128 R12, desc[UR42][R12.64] ;  /* 0x0000002a0c0c7980 */ /* 0x000f62000c101d00 */
[----:B--2---:R-:W-:-:S03]  /*22140*/  IMAD R3, R21, UR4, RZ ;  /* 0x0000000415037c24 */ /* 0x004fc6000f8e02ff */
[----:B------:R-:W5:Y:S01]  /*22150*/  LD.E.128 R28, desc[UR42][R28.64] ;  /* 0x0000002a1c1c7980 */ /* 0x000f62000c101d00 */
[C---:B------:R-:W-:Y:S02]  /*22160*/  IMAD R21, R20.reuse, UR5, R3 ;  /* 0x0000000514157c24 */ /* 0x040fe4000f8e0203 */
[----:B------:R-:W-:Y:S01]  /*22170*/  IMAD.WIDE.U32 R2, R20, UR4, RZ ;  /* 0x0000000414027c25 */ /* 0x000fe2000f8e00ff */
[----:B------:R-:W-:Y:S01]  /*22180*/  ULDC.64 UR4, c[0x0][0xae8] ;  /* 0x0002ba0000047ab9 */ /* 0x000fe20000000a00 */
[----:B------:R-:W5:Y:S02]  /*22190*/  LD.E.128 R32, desc[UR42][R32.64] ;  /* 0x0000002a20207980 */ /* 0x000f64000c101d00 */
[----:B------:R-:W-:Y:S02]  /*221a0*/  IMAD.IADD R3, R3, 0x1, R21 ;  /* 0x0000000103037824 */ /* 0x000fe400078e0215 */
[----:B------:R-:W-:Y:S01]  /*221b0*/  IMAD R21, R222, 0x20, R216 ;  /* 0x00000020de157824 */ /* 0x000fe200078e02d8 */
[----:B------:R-:W5:Y:S01]  /*221c0*/  LD.E.128 R36, desc[UR42][R36.64] ;  /* 0x0000002a24247980 */ /* 0x000f62000c101d00 */
[----:B------:R-:W-:-:S02]  /*221d0*/  IMAD R0, R0, UR4, RZ ;  /* 0x0000000400007c24 */ /* 0x000fc4000f8e02ff */
[----:B------:R-:W-:Y:S01]  /*221e0*/  IMAD.IADD R20, R208, 0x1, R21 ;  /* 0x00000001d0147824 */ /* 0x000fe200078e0215 */
[----:B------:R-:W5:Y:S01]  /*221f0*/  LD.E.128 R40, desc[UR42][R40.64] ;  /* 0x0000002a28287980 */ /* 0x000f62000c101d00 */
[C---:B------:R-:W-:Y:S02]  /*22200*/  IMAD R21, R209.reuse, UR5, R0 ;  /* 0x00000005d1157c24 */ /* 0x040fe4000f8e0200 */
[----:B------:R-:W-:Y:S01]  /*22210*/  IMAD.WIDE.U32 R2, R209, UR4, R2 ;  /* 0x00000004d1027c25 */ /* 0x000fe2000f8e0002 */
[----:B------:R-:W-:Y:S01]  /*22220*/  ULDC.64 UR4, c[0x0][0xaf0] ;  /* 0x0002bc0000047ab9 */ /* 0x000fe20000000a00 */
[----:B------:R-:W5:Y:S02]  /*22230*/  LD.E.128 R44, desc[UR42][R44.64] ;  /* 0x0000002a2c2c7980 */ /* 0x000f64000c101d00 */
[----:B---3--:R-:W-:Y:S02]  /*22240*/  @P2 IMAD.HI.U32 R0, R20, R81, RZ ;  /* 0x0000005114002227 */ /* 0x008fe400078e00ff */
[----:B------:R-:W5:Y:S02]  /*22250*/  LD.E.128 R48, desc[UR42][R48.64] ;  /* 0x0000002a30307980 */ /* 0x000f64000c101d00 */
[----:B------:R-:W-:-:S02]  /*22260*/  IMAD.IADD R3, R3, 0x1, R21 ;  /* 0x0000000103037824 */ /* 0x000fc400078e0215 */
[----:B------:R-:W-:Y:S01]  /*22270*/  IMAD.MOV.U32 R21, RZ, RZ, R20 ;  /* 0x000000ffff157224 */ /* 0x000fe200078e0014 */
[----:B0-----:R-:W-:Y:S01]  /*22280*/  @P2 SHF.R.U32.HI R21, RZ, R83, R0 ;  /* 0x00000053ff152219 */ /* 0x001fe20000011600 */
[----:B------:R-:W-:Y:S01]  /*22290*/  IMAD R81, R26, UR4, RZ ;  /* 0x000000041a517c24 */ /* 0x000fe2000f8e02ff */
[----:B------:R-:W5:Y:S02]  /*222a0*/  LD.E.128 R52, desc[UR42][R52.64] ;  /* 0x0000002a34347980 */ /* 0x000f64000c101d00 */
[----:B------:R-:W-:Y:S01]  /*222b0*/  SHF.R.S32.HI R0, RZ, 0x1f, R21 ;  /* 0x0000001fff007819 */ /* 0x000fe20000011415 */
[C---:B------:R-:W-:Y:S01]  /*222c0*/  IMAD R83, R80.reuse, UR5, R81 ;  /* 0x0000000550537c24 */ /* 0x040fe2000f8e0251 */
[----:B-1----:R-:W5:Y:S01]  /*222d0*/  LD.E.128 R56, desc[UR42][R56.64] ;  /* 0x0000002a38387980 */ /* 0x002f62000c101d00 */
[----:B------:R-:W-:Y:S01]  /*222e0*/  IMAD.WIDE.U32 R80, R80, UR4, R2 ;  /* 0x0000000450507c25 */ /* 0x000fe2000f8e0002 */
[----:B------:R-:W-:Y:S02]  /*222f0*/  ULDC.64 UR4, c[0x0][0xae0] ;  /* 0x0002b80000047ab9 */ /* 0x000fe40000000a00 */
[----:B------:R-:W5:Y:S01]  /*22300*/  LD.E.128 R60, desc[UR42][R60.64] ;  /* 0x0000002a3c3c7980 */ /* 0x000f62000c101d00 */
[----:B------:R-:W-:-:S02]  /*22310*/  IMAD.MOV R2, RZ, RZ, -R21 ;  /* 0x000000ffff027224 */ /* 0x000fc400078e0a15 */
[----:B------:R-:W-:Y:S01]  /*22320*/  IMAD R0, R0, UR4, RZ ;  /* 0x0000000400007c24 */ /* 0x000fe2000f8e02ff */
[----:B------:R-:W5:Y:S01]  /*22330*/  LD.E.128 R64, desc[UR42][R64.64] ;  /* 0x0000002a40407980 */ /* 0x000f62000c101d00 */
[----:B------:R-:W-:Y:S02]  /*22340*/  IMAD R25, R25, R2, R20 ;  /* 0x0000000219197224 */ /* 0x000fe400078e0214 */
[----:B------:R-:W-:Y:S01]  /*22350*/  IMAD.IADD R81, R81, 0x1, R83 ;  /* 0x0000000151517824 */ /* 0x000fe200078e0253 */
[----:B------:R-:W5:Y:S01]  /*22360*/  LD.E.128 R68, desc[UR42][R68.64] ;  /* 0x0000002a44447980 */ /* 0x000f62000c101d00 */
[C---:B------:R-:W-:Y:S01]  /*22370*/  IMAD R83, R21.reuse, UR5, R0 ;  /* 0x0000000515537c24 */ /* 0x040fe2000f8e0200 */
[----:B------:R-:W-:Y:S02]  /*22380*/  SHF.R.S32.HI R0, RZ, 0x1f, R25 ;  /* 0x0000001fff007819 */ /* 0x000fe40000011419 */
[----:B------:R-:W5:Y:S01]  /*22390*/  LD.E.128 R72, desc[UR42][R72.64] ;  /* 0x0000002a48487980 */ /* 0x000f62000c101d00 */
[----:B------:R-:W-:Y:S01]  /*223a0*/  IMAD.WIDE.U32 R2, R21, UR4, R80 ;  /* 0x0000000415027c25 */ /* 0x000fe2000f8e0050 */
[----:B------:R-:W-:-:S02]  /*223b0*/  ULDC.64 UR4, c[0x0][0xad8] ;  /* 0x0002b60000047ab9 */ /* 0x000fc40000000a00 */
[----:B------:R-:W5:Y:S01]  /*223c0*/  LD.E.128 R76, desc[UR42][R76.64] ;  /* 0x0000002a4c4c7980 */ /* 0x000f62000c101d00 */
[----:B------:R-:W-:Y:S01]  /*223d0*/  IMAD.IADD R3, R3, 0x1, R83 ;  /* 0x0000000103037824 */ /* 0x000fe200078e0253 */
[----:B------:R-:W-:Y:S01]  /*223e0*/  ISETP.GE.AND P2, PT, R87, R24, PT ;  /* 0x000000185700720c */ /* 0x000fe20003f46270 */
[----:B------:R-:W-:Y:S01]  /*223f0*/  IMAD R0, R0, UR4, RZ ;  /* 0x0000000400007c24 */ /* 0x000fe2000f8e02ff */
[----:B------:R-:W-:Y:S01]  /*22400*/  @!PT LDS RZ, [RZ] ;  /* 0x00000000fffff984 */ /* 0x000fe20000000800 */
[----:B------:R-:W-:Y:S01]  /*22410*/  @!PT LDS RZ, [RZ] ;  /* 0x00000000fffff984 */ /* 0x000fe20000000800 */
[----:B------:R-:W-:Y:S01]  /*22420*/  @!PT LDS RZ, [RZ] ;  /* 0x00000000fffff984 */ /* 0x000fe20000000800 */
[----:B------:R-:W-:Y:S01]  /*22430*/  @!PT LDS RZ, [RZ] ;  /* 0x00000000fffff984 */ /* 0x000fe20000000800 */
[----:B------:R0:W-:Y:S06]  /*22440*/  MEMBAR.ALL.CTA ;  /* 0x0000000000007992 */ /* 0x0001ec0000008000 */
[----:B0-----:R-:W0:Y:S01]  /*22450*/  FENCE.VIEW.ASYNC.S ;  /* 0x00000000000073c6 */ /* 0x001e220000000000 */
[----:B------:R-:W-:-:S04]  /*22460*/  IMAD.WIDE.U32 R2, R25, UR4, R2 ;  /* 0x0000000419027c25 */ /* 0x000fc8000f8e0002 */
[----:B------:R-:W-:Y:S01]  /*22470*/  IMAD R81, R25, UR5, R0 ;  /* 0x0000000519517c24 */ /* 0x000fe2000f8e0200 */
[----:B------:R-:W-:Y:S01]  /*22480*/  ULDC.64 UR4, c[0x0][0xa80] ;  /* 0x0002a00000047ab9 */ /* 0x000fe20000000a00 */
[----:B------:R-:W-:Y:S01]  /*22490*/  VIADD R0, R148, 0x22820 ;  /* 0x0002282094007836 */ /* 0x000fe20000000000 */
[C---:B------:R-:W-:Y:S01]  /*224a0*/  LEA R25, P3, R2.reuse, UR4, 0x1 ;  /* 0x0000000402197c11 */ /* 0x040fe2000f8608ff */
[----:B------:R-:W-:Y:S02]  /*224b0*/  IMAD.IADD R3, R3, 0x1, R81 ;  /* 0x0000000103037824 */ /* 0x000fe400078e0251 */
[----:B------:R-:W-:Y:S01]  /*224c0*/  VIADD R21, R87, 0x20 ;  /* 0x0000002057157836 */ /* 0x000fe20000000000 */
[----:B------:R-:W-:Y:S01]  /*224d0*/  PRMT R0, RZ, 0x654, R0 ;  /* 0x00000654ff007816 */ /* 0x000fe20000000000 */
[----:B0-----:R0:W1:Y:S01]  /*224e0*/  SHFL.IDX PT, R85, R25, RZ, 0x181f ;  /* 0x00181fff19557589 */ /* 0x00106200000e0000 */
[----:B------:R-:W-:Y:S02]  /*224f0*/  LEA.HI.X R26, R2, UR5, R3, 0x1, P3 ;  /* 0x00000005021a7c11 */ /* 0x000fe400098f0c03 */
[----:B------:R-:W-:Y:S01]  /*22500*/  ISETP.GE.AND P1, PT, R21, R24, PT ;  /* 0x000000181500720c */ /* 0x000fe20003f26270 */
[----:B------:R-:W-:-:S02]  /*22510*/  VIADD R21, R87, 0x40 ;  /* 0x0000004057157836 */ /* 0x000fc40000000000 */
[----:B------:R0:W2:Y:S03]  /*22520*/  SHFL.IDX PT, R83, R26, RZ, 0x181f ;  /* 0x00181fff1a537589 */ /* 0x0000a600000e0000 */
[----:B------:R-:W-:Y:S01]  /*22530*/  ISETP.GE.AND P0, PT, R21, R24, PT ;  /* 0x000000181500720c */ /* 0x000fe20003f06270 */
[----:B------:R0:W-:Y:S01]  /*22540*/  SYNCS.ARRIVE.TRANS64.RED.A1T0 RZ, [R0+URZ], RZ ;  /* 0x000000ff00ff79a7 */ /* 0x0001e2000810043f */
[----:B------:R-:W-:Y:S11]  /*22550*/  @P2 BRA `(.L_x_12185) ;  /* 0x0000000000442947 */ /* 0x000ff60003800000 */
        /* <DEDUP_REMOVED lines=17> */
.L_x_12185:
[----:B------:R-:W-:Y:S05]  /*22670*/  BSYNC B1 ;  /* 0x0000000000017941 */ /* 0x000fea0003800000 */
.L_x_12184:
[----:B---3--:R3:W4:Y:S01]  /*22680*/  SHFL.IDX PT, R21, R26, 0x1, 0x181f ;  /* 0x00381f001a157f89 */ /* 0x00872200000e0000 */
[----:B------:R-:W-:Y:S03]  /*22690*/  BSSY B1, `(.L_x_12186) ;  /* 0x0000014000017945 */ /* 0x000fe60003800000 */
[----:B-----5:R3:W0:Y:S01]  /*226a0*/  SHFL.IDX PT, R33, R25, 0x1, 0x181f ;  /* 0x00381f0019217f89 */ /* 0x02062200000e0000 */
        /* <DEDUP_REMOVED lines=18> */
.L_x_12187:
[----:B------:R-:W-:Y:S05]  /*227d0*/  BSYNC B1 ;  /* 0x0000000000017941 */ /* 0x000fea0003800000 */
.L_x_12186:
        /* <DEDUP_REMOVED lines=10> */
[C---:B------:R-:W-:Y:S02]  /*22880*/  @!P2 LEA R4, P4, R201.reuse, R7, 0x1 ;  /* 0x00000007c904a211 */ /* 0x040fe400078808ff */
        /* <DEDUP_REMOVED lines=10> */
.L_x_12189:
[----:B------:R-:W-:Y:S05]  /*22930*/  BSYNC B1 ;  /* 0x0000000000017941 */ /* 0x000fea0003800000 */
.L_x_12188:
        /* <DEDUP_REMOVED lines=10> */
[CC--:B------:R-:W-:Y:S02]  /*229e0*/  @!P4 LEA R4, P1, R201.reuse, R25.reuse, 0x1 ;  /* 0x00000019c904c211 */ /* 0x0c0fe400078208ff */
        /* <DEDUP_REMOVED lines=13> */
.L_x_12182:
[----:B------:R-:W-:Y:S01]  /*22ac0*/  ULDC.64 UR4, c[0x0][0xc00] ;  /* 0x0003000000047ab9 */ /* 0x000fe20000000a00 */
[----:B-----5:R-:W2:Y:S01]  /*22ad0*/  LDC.64 R2, c[0x0][0xc00] ;  /* 0x00030000ff027b82 */ /* 0x020ea20000000a00 */
[----:B------:R-:W-:Y:S02]  /*22ae0*/  ISETP.NE.U32.AND P0, PT, RZ, UR4, PT ;  /* 0x00000004ff007c0c */ /* 0x000fe4000bf05070 */
[----:B-1----:R-:W-:Y:S02]  /*22af0*/  MOV R0, RZ ;  /* 0x000000ff00007202 */ /* 0x002fe40000000f00 */
[----:B------:R-:W-:Y:S01]  /*22b00*/  ISETP.NE.AND.EX P0, PT, RZ, UR5, PT, P0 ;  /* 0x00000005ff007c0c */ /* 0x000fe2000bf05300 */
[----:B------:R-:W-:Y:S02]  /*22b10*/  ULDC.64 UR4, c[0x0][0xc08] ;  /* 0x0003020000047ab9 */ /* 0x000fe40000000a00 */
[----:B------:R-:W-:Y:S01]  /*22b20*/  ISETP.NE.U32.AND P1, PT, RZ, UR4, PT ;  /* 0x00000004ff007c0c */ /* 0x000fe2000bf25070 */
[----:B------:R-:W1:Y:S03]  /*22b30*/  LDC R21, c[0x0][0xbe8] ;  /* 0x0002fa00ff157b82 */ /* 0x000e660000000800 */
        /* <DEDUP_REMOVED lines=8> */
[----:B-1----:R-:W-:Y:S02]  /*22bc0*/  ISETP.NE.AND P2, PT, R21, 0x1, PT ;  /* 0x000000011500780c */ /* 0x002fe40003f45270 */
[----:B------:R-:W-:Y:S02]  /*22bd0*/  ISETP.GE.AND P3, PT, R217, 0x80, PT ;  /* 0x00000080d900780c */ /* 0x000fe40003f66270 */
[----:B------:R-:W-:-:S09]  /*22be0*/  SHF.R.S32.HI R7, RZ, 0x1f, R210 ;  /* 0x0000001fff077819 */ /* 0x000fd200000114d2 */
[----:B------:R-:W1:Y:S08]  /*22bf0*/  @P2 LDC R20, c[0x0][0xbec] ;  /* 0x0002fb00ff142b82 */ /* 0x000e700000000800 */
[----:B------:R-:W0:Y:S01]  /*22c00*/  @P2 LDC R25, c[0x0][0xbf0] ;  /* 0x0002fc00ff192b82 */ /* 0x000e220000000800 */
[----:B--2---:R-:W-:Y:S05]  /*22c10*/  @P1 BRA `(.L_x_12191) ;  /* 0x0000000000101947 */ /* 0x004fea0003800000 */
[----:B------:R-:W-:Y:S05]  /*22c20*/  @!P0 BRA `(.L_x_12191) ;  /* 0x00000000000c8947 */ /* 0x000fea0003800000 */
[----:B------:R-:W2:Y:S04]  /*22c30*/  LDG.E R5, desc[UR42][R2.64] ;  /* 0x0000002a02057981 */ /* 0x000ea8000c1e1900 */
[----:B-----5:R-:W2:Y:S02]  /*22c40*/  LDG.E R6, desc[UR42][R2.64+0x4] ;  /* 0x0000042a02067981 */ /* 0x020ea4000c1e1900 */
[----:B--2---:R-:W-:-:S07]  /*22c50*/  IMAD.IADD R6, R6, 0x1, -R5 ;  /* 0x0000000106067824 */ /* 0x004fce00078e0a05 */
.L_x_12191:
[----:B------:R-:W-:Y:S01]  /*22c60*/  BSSY B1, `(.L_x_12192) ;  /* 0x000002d000017945 */ /* 0x000fe20003800000 */
[----:B0-----:R-:W-:Y:S02]  /*22c70*/  SHF.R.S32.HI R10, RZ, 0x1f, R209 ;  /* 0x0000001fff0a7819 */ /* 0x001fe400000114d1 */
[----:B------:R-:W-:Y:S02]  /*22c80*/  SEL R13, R210, RZ, !P0 ;  /* 0x000000ffd20d7207 */ /* 0x000fe40004000000 */
[----:B------:R-:W-:Y:S02]  /*22c90*/  SEL R12, R7, RZ, !P0 ;  /* 0x000000ff070c7207 */ /* 0x000fe40004000000 */
[----:B-----5:R-:W-:Y:S01]  /*22ca0*/  SHF.R.S32.HI R11, RZ, 0x1f, R0 ;  /* 0x0000001fff0b7819 */ /* 0x020fe20000011400 */
[----:B------:R-:W-:Y:S06]  /*22cb0*/  @P3 BRA `(.L_x_12193) ;  /* 0x00000000009c3947 */ /* 0x000fec0003800000 */
[----:B------:R-:W0:Y:S01]  /*22cc0*/  S2R R3, SR_TID.X ;  /* 0x0000000000037919 */ /* 0x000e220000002100 */
        /* <DEDUP_REMOVED lines=38> */
.L_x_12193:
[----:B------:R-:W-:Y:S05]  /*22f30*/  BSYNC B1 ;  /* 0x0000000000017941 */ /* 0x000fea0003800000 */
.L_x_12192:
[----:B------:R-:W-:Y:S01]  /*22f40*/  ULDC.64 UR4, c[0x0][0xaa0] ;  /* 0x0002a80000047ab9 */ /* 0x000fe20000000a00 */
[----:B------:R-:W-:Y:S02]  /*22f50*/  IMAD R7, R222, 0x20, R216 ;  /* 0x00000020de077824 */ /* 0x000fe400078e02d8 */
[----:B0-----:R-:W-:Y:S02]  /*22f60*/  IMAD R3, R11, UR4, RZ ;  /* 0x000000040b037c24 */ /* 0x001fe4000f8e02ff */
[----:B------:R-:W-:Y:S02]  /*22f70*/  IMAD.IADD R9, R208, 0x1, R7 ;  /* 0x00000001d0097824 */ /* 0x000fe400078e0207 */
[C---:B------:R-:W-:Y:S02]  /*22f80*/  IMAD R5, R0.reuse, UR5, R3 ;  /* 0x0000000500057c24 */ /* 0x040fe4000f8e0203 */
[----:B------:R-:W-:Y:S01]  /*22f90*/  IMAD.WIDE.U32 R2, R0, UR4, RZ ;  /* 0x0000000400027c25 */ /* 0x000fe2000f8e00ff */
[----:B------:R-:W-:-:S03]  /*22fa0*/  ULDC.64 UR4, c[0x0][0xae8] ;  /* 0x0002ba0000047ab9 */ /* 0x000fc60000000a00 */
[----:B------:R-:W-:Y:S02]  /*22fb0*/  IMAD.IADD R3, R3, 0x1, R5 ;  /* 0x0000000103037824 */ /* 0x000fe400078e0205 */
[----:B------:R-:W-:Y:S02]  /*22fc0*/  IMAD R4, R10, UR4, RZ ;  /* 0x000000040a047c24 */ /* 0x000fe4000f8e02ff */
[----:B-1----:R-:W-:-:S04]  /*22fd0*/  @P2 IMAD.HI.U32 R0, R9, R20, RZ ;  /* 0x0000001409002227 */ /* 0x002fc800078e00ff */
        /* <DEDUP_REMOVED lines=29> */
[----:B------:R0:W1:Y:S04]  /*231b0*/  SHFL.IDX PT, R3, R2, RZ, 0x181f ;  /* 0x00181fff02037589 */ /* 0x00006800000e0000 */
[----:B------:R0:W2:Y:S02]  /*231c0*/  SHFL.IDX PT, R14, R0, RZ, 0x181f ;  /* 0x00181fff000e7589 */ /* 0x0000a400000e0000 */
.L_x_12398:
[----:B------:R-:W-:Y:S01]  /*231d0*/  IMAD R21, R6, R21, RZ ;  /* 0x0000001506157224 */ /* 0x000fe200078e02ff */
[----:B------:R-:W-:Y:S01]  /*231e0*/  BSSY B1, `(.L_x_12195) ;  /* 0x0000015000017945 */ /* 0x000fe20003800000 */
[----:B------:R-:W-:-:S05]  /*231f0*/  IMAD.IADD R208, R216, 0x1, R208 ;  /* 0x00000001d8d07824 */ /* 0x000fca00078e02d0 */
[----:B------:R-:W-:-:S13]  /*23200*/  ISETP.GE.AND P0, PT, R208, R21, PT ;  /* 0x00000015d000720c */ /* 0x000fda0003f06270 */
[----:B------:R-:W-:Y:S05]  /*23210*/  @P0 BRA `(.L_x_12196) ;  /* 0x0000000000440947 */ /* 0x000fea0003800000 */
[----:B------:R-:W-:Y:S02]  /*23220*/  ULDC UR4, c[0x0][0xac8] ;  /* 0x0002b20000047ab9 */ /* 0x000fe40000000800 */
[----:B------:R-:W-:Y:S02]  /*23230*/  ISETP.GE.AND P3, PT, R198, UR4, PT ;  /* 0x00000004c6007c0c */ /* 0x000fe4000bf66270 */
[----:B------:R-:W-:Y:S02]  /*23240*/  ISETP.GE.AND P2, PT, R201, UR4, PT ;  /* 0x00000004c9007c0c */ /* 0x000fe4000bf46270 */
[----:B------:R-:W-:Y:S02]  /*23250*/  ISETP.GE.AND P1, PT, R200, UR4, PT ;  /* 0x00000004c8007c0c */ /* 0x000fe4000bf26270 */
[----:B------:R-:W-:-:S07]  /*23260*/  ISETP.GE.AND P0, PT, R202, UR4, PT ;  /* 0x00000004ca007c0c */ /* 0x000fce000bf06270 */
[CC--:B--2---:R-:W-:Y:S02]  /*23270*/  @!P3 LEA R4, P5, R198.reuse, R14.reuse, 0x1 ;  /* 0x0000000ec604b211 */ /* 0x0c4fe400078a08ff */
[CC--:B------:R-:W-:Y:S02]  /*23280*/  @!P2 LEA R6, P4, R201.reuse, R14.reuse, 0x1 ;  /* 0x0000000ec906a211 */ /* 0x0c0fe400078808ff */
[-C--:B-1----:R-:W-:Y:S02]  /*23290*/  @!P3 LEA.HI.X R5, R198, R3.reuse, R214, 0x1, P5 ;  /* 0x00000003c605b211 */ /* 0x082fe400028f0cd6 */
        /* <DEDUP_REMOVED lines=9> */
.L_x_12196:
[----:B------:R-:W-:Y:S05]  /*23330*/  BSYNC B1 ;  /* 0x0000000000017941 */ /* 0x000fea0003800000 */
.L_x_12195:
[----:B------:R-:W-:-:S03]  /*23340*/  UMOV UR4, 0xffffffff ;  /* 0xffffffff00047882 */ /* 0x000fc60000000000 */
[----:B------:R-:W-:Y:S05]  /*23350*/  BRA.DIV UR4, `(.L_x_12197) ;  /* 0x0000008e045c7947 */ /* 0x000fea000b800000 */
[----:B-1----:R1:W0:Y:S04]  /*23360*/  SHFL.IDX PT, R3, R2, 0x1, 0x181f ;  /* 0x00381f0002037f89 */ /* 0x00222800000e0000 */
[----:B--2---:R1:W2:Y:S02]  /*23370*/  SHFL.IDX PT, R14, R0, 0x1, 0x181f ;  /* 0x00381f00000e7f89 */ /* 0x0042a400000e0000 */
.L_x_12402:
        /* <DEDUP_REMOVED lines=11> */
[-C--:B0-----:R-:W-:Y:S02]  /*23430*/  @!P3 LEA.HI.X R5, R198, R3.reuse, R214, 0x1, P5 ;  /* 0x00000003c605b211 */ /* 0x081fe400028f0cd6 */
        /* <DEDUP_REMOVED lines=9> */
.L_x_12199:
[----:B------:R-:W-:Y:S05]  /*234d0*/  BSYNC B1 ;  /* 0x0000000000017941 */ /* 0x000fea0003800000 */
.L_x_12198:
[----:B------:R-:W-:-:S03]  /*234e0*/  UMOV UR4, 0xffffffff ;  /* 0xffffffff00047882 */ /* 0x000fc60000000000 */
[----:B------:R-:W-:Y:S05]  /*234f0*/  BRA.DIV UR4, `(.L_x_12200) ;  /* 0x0000008e043c7947 */ /* 0x000fea000b800000 */
[----:B0-----:R0:W0:Y:S04]  /*23500*/  SHFL.IDX PT, R3, R2, 0x2, 0x181f ;  /* 0x00581f0002037f89 */ /* 0x00102800000e0000 */
[----:B--2---:R2:W0:Y:S02]  /*23510*/  SHFL.IDX PT, R14, R0, 0x2, 0x181f ;  /* 0x00581f00000e7f89 */ /* 0x00442400000e0000 */
.L_x_12406:
        /* <DEDUP_REMOVED lines=9> */
[CC--:B0-----:R-:W-:Y:S02]  /*235b0*/  @!P3 LEA R4, P5, R198.reuse, R14.reuse, 0x1 ;  /* 0x0000000ec604b211 */ /* 0x0c1fe400078a08ff */
[CC--:B------:R-:W-:Y:S02]  /*235c0*/  @!P2 LEA R6, P4, R201.reuse, R14.reuse, 0x1 ;  /* 0x0000000ec906a211 */ /* 0x0c0fe400078808ff */
[-C--:B------:R-:W-:Y:S02]  /*235d0*/  @!P3 LEA.HI.X R5, R198, R3.reuse, R214, 0x1, P5 ;  /* 0x00000003c605b211 */ /* 0x080fe400028f0cd6 */
        /* <DEDUP_REMOVED lines=9> */
.L_x_12202:
[----:B------:R-:W-:Y:S05]  /*23670*/  BSYNC B1 ;  /* 0x0000000000017941 */ /* 0x000fea0003800000 */
.L_x_12201:
[----:B------:R-:W-:-:S03]  /*23680*/  UMOV UR4, 0xffffffff ;  /* 0xffffffff00047882 */ /* 0x000fc60000000000 */
[----:B------:R-:W-:Y:S05]  /*23690*/  BRA.DIV UR4, `(.L_x_12203) ;  /* 0x0000008e041c7947 */ /* 0x000fea000b800000 */
[----:B0-----:R0:W0:Y:S04]  /*236a0*/  SHFL.IDX PT, R3, R2, 0x3, 0x181f ;  /* 0x00781f0002037f89 */ /* 0x00102800000e0000 */
[----:B------:R0:W0:Y:S02]  /*236b0*/  SHFL.IDX PT, R14, R0, 0x3, 0x181f ;  /* 0x00781f00000e7f89 */ /* 0x00002400000e0000 */
.L_x_12410:
[----:B012---:R-:W-:-:S05]  /*236c0*/  VIADD R0, R208, 0x60 ;  /* 0x00000060d0007836 */ /* 0x007fca0000000000 */
[----:B------:R-:W-:-:S13]  /*236d0*/  ISETP.GE.AND P0, PT, R0, R21, PT ;  /* 0x000000150000720c */ /* 0x000fda0003f06270 */
[----:B------:R-:W-:Y:S05]  /*236e0*/  @P0 BRA `(.L_x_12190) ;  /* 0x0000000000440947 */ /* 0x000fea0003800000 */
[----:B------:R-:W-:Y:S02]  /*236f0*/  ULDC UR4, c[0x0][0xac8] ;  /* 0x0002b20000047ab9 */ /* 0x000fe40000000800 */
[----:B------:R-:W-:Y:S02]  /*23700*/  ISETP.GE.AND P3, PT, R198, UR4, PT ;  /* 0x00000004c6007c0c */ /* 0x000fe4000bf66270 */
[----:B------:R-:W-:Y:S02]  /*23710*/  ISETP.GE.AND P2, PT, R201, UR4, PT ;  /* 0x00000004c9007c0c */ /* 0x000fe4000bf46270 */
[----:B------:R-:W-:Y:S02]  /*23720*/  ISETP.GE.AND P1, PT, R200, UR4, PT ;  /* 0x00000004c8007c0c */ /* 0x000fe4000bf26270 */
[----:B------:R-:W-:-:S07]  /*23730*/  ISETP.GE.AND P0, PT, R202, UR4, PT ;  /* 0x00000004ca007c0c */ /* 0x000fce000bf06270 */
[CC--:B------:R-:W-:Y:S02]  /*23740*/  @!P3 LEA R4, P5, R198.reuse, R14.reuse, 0x1 ;  /* 0x0000000ec604b211 */ /* 0x0c0fe400078a08ff */
        /* <DEDUP_REMOVED lines=11> */
.L_x_12190:
[----:B------:R-:W-:Y:S05]  /*23800*/  BSYNC B0 ;  /* 0x0000000000007941 */ /* 0x000fea0003800000 */
.L_x_12181:
[----:B------:R-:W-:Y:S02]  /*23810*/  ULDC UR4, c[0x0][0xc3c] ;  /* 0x00030f0000047ab9 */ /* 0x000fe40000000800 */
[----:B------:R-:W-:-:S13]  /*23820*/  ISETP.GE.AND P0, PT, R127, UR4, PT ;  /* 0x000000047f007c0c */ /* 0x000fda000bf06270 */
[----:B------:R-:W-:Y:S05]  /*23830*/  @!P0 BRA `(.L_x_12204) ;  /* 0xfffffdd800348947 */ /* 0x000fea000383ffff */
[----:B------:R-:W-:Y:S05]  /*23840*/  BRA `(.L_x_11972) ;  /* 0x0000007000c07947 */ /* 0x000fea0003800000 */
.L_x_11970:
        /* <DEDUP_REMOVED lines=16> */
.L_x_12205:
        /* <DEDUP_REMOVED lines=42> */
.L_x_12211:
        /* <DEDUP_REMOVED lines=12> */
.L_x_12210:
[----:B------:R-:W-:Y:S05]  /*23cb0*/  BSYNC B0 ;  /* 0x0000000000007941 */ /* 0x000fea0003800000 */
.L_x_12209:
        /* <DEDUP_REMOVED lines=20> */
.L_x_12207:
        /* <DEDUP_REMOVED lines=20> */
.L_x_12212:
[----:B-1----:R-:W-:Y:S01]  /*23f40*/  IADD3 R2, RZ, -R3, RZ ;  /* 0x80000003ff027210 */ /* 0x002fe20007ffe0ff */
[----:B---3--:R-:W-:-:S04]  /*23f50*/  IMAD R16, R16, UR5, R11 ;  /* 0x0000000510107c24 */ /* 0x008fc8000f8e020b */
        /* <DEDUP_REMOVED lines=57> */
.L_x_12208:
[----:B------:R-:W-:Y:S02]  /*242f0*/  IMAD.MOV.U32 R17, RZ, RZ, RZ ;  /* 0x000000ffff117224 */ /* 0x000fe400078e00ff */
[----:B------:R-:W-:Y:S02]  /*24300*/  IMAD.U32 R16, RZ, RZ, UR6 ;  /* 0x00000006ff107e24 */ /* 0x000fe4000f8e00ff */
[----:B------:R-:W-:-:S07]  /*24310*/  IMAD.MOV.U32 R18, RZ, RZ, RZ ;  /* 0x000000ffff127224 */ /* 0x000fce00078e00ff */
.L_x_12213:
[----:B------:R-:W-:-:S13]  /*24320*/  ISETP.NE.AND P0, PT, R5, RZ, PT ;  /* 0x000000ff0500720c */ /* 0x000fda0003f05270 */
[----:B------:R-:W0:Y:S01]  /*24330*/  @!P0 S2R R3, SR_CgaCtaId ;  /* 0x0000000000038919 */ /* 0x000e220000008800 */
[----:B------:R-:W-:-:S04]  /*24340*/  @!P0 MOV R0, 0x400 ;  /* 0x0000040000008802 */ /* 0x000fc80000000f00 */
[----:B0-----:R-:W-:-:S05]  /*24350*/  @!P0 LEA R0, R3, R0, 0x18 ;  /* 0x0000000003008211 */ /* 0x001fca00078ec0ff */
[----:B------:R1:W-:Y:S01]  /*24360*/  @!P0 STS.128 [R0+0x228d0], R16 ;  /* 0x0228d01000008388 */ /* 0x0003e20000000c00 */
[----:B------:R-:W-:Y:S06]  /*24370*/  BAR.ARV 0x5, 0x180 ;  /* 0x0146000000007b1d */ /* 0x000fec0000002000 */
.L_x_12206:
        /* <DEDUP_REMOVED lines=19> */
[C---:B0-----:R-:W-:Y:S01]  /*244b0*/  LOP3.LUT R4, R5.reuse, 0x7f, RZ, 0xc0, !PT ;  /* 0x0000007f05047812 */ /* 0x041fe200078ec0ff */
[----:B-1----:R-:W-:-:S04]  /*244c0*/  IMAD.SHL.U32 R0, R5, 0x8, RZ ;  /* 0x0000000805007824 */ /* 0x002fc800078e00ff */
[----:B------:R-:W-:Y:S01]  /*244d0*/  IMAD.SHL.U32 R30, R4, 0x8, RZ ;  /* 0x00000008041e7824 */ /* 0x000fe200078e00ff */
[C---:B------:R-:W-:Y:S02]  /*244e0*/  LOP3.LUT R2, R0.reuse, 0x1f8, RZ, 0xc0, !PT ;  /* 0x000001f800027812 */ /* 0x040fe400078ec0ff */
[----:B------:R-:W-:Y:S02]  /*244f0*/  LOP3.LUT R0, R0, 0x38, RZ, 0xc0, !PT ;  /* 0x0000003800007812 */ /* 0x000fe400078ec0ff */
[----:B------:R-:W-:Y:S01]  /*24500*/  LOP3.LUT R3, R2, 0x38, R5, 0x78, !PT ;  /* 0x0000003802037812 */ /* 0x000fe200078e7805 */
[----:B------:R-:W-:-:S03]  /*24510*/  IMAD.SHL.U32 R2, R5, 0x10, RZ ;  /* 0x0000001005027824 */ /* 0x000fc600078e00ff */
[----:B------:R-:W-:Y:S02]  /*24520*/  LOP3.LUT R30, R3, 0x200, R30, 0xf8, !PT ;  /* 0x00000200031e7812 */ /* 0x000fe400078ef81e */
[----:B------:R-:W-:Y:S02]  /*24530*/  SHF.R.U32.HI R3, RZ, 0x3, R4 ;  /* 0x00000003ff037819 */ /* 0x000fe40000011604 */
[C---:B------:R-:W-:Y:S02]  /*24540*/  LOP3.LUT R4, R0.reuse, 0x40, RZ, 0xfc, !PT ;  /* 0x0000004000047812 */ /* 0x040fe400078efcff */
[----:B------:R-:W-:Y:S02]  /*24550*/  LOP3.LUT R2, R3, 0x70, R2, 0xf8, !PT ;  /* 0x0000007003027812 */ /* 0x000fe400078ef802 */
[C---:B------:R-:W-:Y:S02]  /*24560*/  LOP3.LUT R3, R0.reuse, 0x80, RZ, 0xfc, !PT ;  /* 0x0000008000037812 */ /* 0x040fe400078efcff */
[----:B------:R-:W-:Y:S01]  /*24570*/  LOP3.LUT R2, R0, 0xc0, RZ, 0xfc, !PT ;  /* 0x000000c000027812 */ /* 0x000fe200078efcff */
[----:B------:R-:W-:-:S05]  /*24580*/  IMAD R0, R30, 0x2, R22 ;  /* 0x000000021e007824 */ /* 0x000fca00078e0216 */
[----:B------:R3:W-:Y:S02]  /*24590*/  STL [R1+0x408], R0 ;  /* 0x0004080001007387 */ /* 0x0007e40000100800 */
.L_x_12329:
[----:B------:R-:W-:Y:S05]  /*245a0*/  YIELD ;  /* 0x0000000000007946 */ /* 0x000fea0003800000 */
[----:B------:R-:W-:Y:S01]  /*245b0*/  ULDC.64 UR4, c[0x0][0xa28] ;  /* 0x00028a0000047ab9 */ /* 0x000fe20000000a00 */
[----:B------:R-:W-:Y:S01]  /*245c0*/  IMAD.MOV.U32 R31, RZ, RZ, RZ ;  /* 0x000000ffff1f7224 */ /* 0x000fe200078e00ff */
[----:B------:R-:W-:Y:S01]  /*245d0*/  ISETP.NE.U32.AND P0, PT, RZ, UR4, PT ;  /* 0x00000004ff007c0c */ /* 0x000fe2000bf05070 */
[----:B0-23--:R-:W0:Y:S01]  /*245e0*/  LDC.64 R4, c[0x0][0xa00] ;  /* 0x00028000ff047b82 */ /* 0x00de220000000a00 */
        /* <DEDUP_REMOVED lines=13> */
[----:B---3--:R-:W-:Y:S01]  /*246c0*/  IMAD.MOV.U32 R0, RZ, RZ, RZ ;  /* 0x000000ffff007224 */ /* 0x008fe200078e00ff */
[----:B------:R-:W-:Y:S01]  /*246d0*/  ISETP.NE.U32.AND P0, PT, RZ, UR4, PT ;  /* 0x00000004ff007c0c */ /* 0x000fe2000bf05070 */
[----:B-1----:R-:W0:Y:S03]  /*246e0*/  LDC.64 R2, c[0x0][0xa10] ;  /* 0x00028400ff027b82 */ /* 0x002e260000000a00 */
[----:B------:R-:W-:-:S05]  /*246f0*/  ISETP.NE.AND.EX P0, PT, RZ, UR5, PT, P0 ;  /* 0x00000005ff007c0c */ /* 0x000fca000bf05300 */
[----:B------:R-:W1:Y:S08]  /*24700*/  @P2 LDC.64 R6, c[0x0][0xa18] ;  /* 0x00028600ff062b82 */ /* 0x000e700000000a00 */
        /* <DEDUP_REMOVED lines=20> */
[----:B------:R-:W-:Y:S06]  /*24850*/  @P2 BRA `(.L_x_12215) ;  /* 0x0000000000142947 */ /* 0x000fec0003800000 */
[----:B------:R-:W-:Y:S05]  /*24860*/  @!P0 BRA `(.L_x_12215) ;  /* 0x0000000000108947 */ /* 0x000fea0003800000 */
[----:B0-----:R-:W2:Y:S04]  /*24870*/  LDG.E R8, desc[UR42][R4.64] ;  /* 0x0000002a04087981 */ /* 0x001ea8000c1e1900 */
[----:B------:R-:W2:Y:S02]  /*24880*/  LDG.E R7, desc[UR42][R4.64+0x4] ;  /* 0x0000042a04077981 */ /* 0x000ea4000c1e1900 */
[----:B--2---:R-:W-:-:S05]  /*24890*/  IMAD.IADD R12, R7, 0x1, -R8 ;  /* 0x00000001070c7824 */ /* 0x004fca00078e0a08 */
[----:B------:R1:W-:Y:S02]  /*248a0*/  STL [R1+0x404], R12 ;  /* 0x0004040c01007387 */ /* 0x0003e40000100800 */
.L_x_12215:
        /* <DEDUP_REMOVED lines=8> */
.L_x_12216:
        /* <DEDUP_REMOVED lines=9> */
.L_x_12217:
[----:B--2---:R-:W2:Y:S01]  /*249c0*/  @P1 LDG.E R5, desc[UR42][R2.64] ;  /* 0x0000002a02051981 */ /* 0x004ea2000c1e1900 */
[----:B------:R-:W3:Y:S03]  /*249d0*/  LDC R7, c[0x0][0x448] ;  /* 0x00011200ff077b82 */ /* 0x000ee60000000800 */
[----:B------:R4:W2:Y:S01]  /*249e0*/  @P1 LDG.E R4, desc[UR42][R2.64+0x4] ;  /* 0x0000042a02041981 */ /* 0x0008a2000c1e1900 */
[----:B------:R-:W-:Y:S01]  /*249f0*/  SHF.L.U32 R35, R17, 0x7, RZ ;  /* 0x0000000711237819 */ /* 0x000fe200000006ff */
[----:B-----5:R-:W-:-:S03]  /*24a00*/  IMAD.IADD R10, R10, 0x1, -R31 ;  /* 0x000000010a0a7824 */ /* 0x020fc600078e0a1f */
[----:B----4-:R-:W4:Y:S01]  /*24a10*/  LDC.64 R2, c[0x0][0x9e0] ;  /* 0x00027800ff027b82 */ /* 0x010f220000000a00 */
[----:B---3--:R-:W-:-:S13]  /*24a20*/  ISETP.NE.AND P2, PT, R7, 0x1, PT ;  /* 0x000000010700780c */ /* 0x008fda0003f45270 */
[----:B------:R-:W3:Y:S01]  /*24a30*/  @P2 LDC R7, c[0x0][0x44c] ;  /* 0x00011300ff072b82 */ /* 0x000ee20000000800 */
[----:B----4-:R-:W-:-:S07]  /*24a40*/  ISETP.GE.AND P3, PT, R3, 0x1, PT ;  /* 0x000000010300780c */ /* 0x010fce0003f66270 */
[----:B0-----:R-:W0:Y:S01]  /*24a50*/  @P2 LDC R8, c[0x0][0x450] ;  /* 0x00011400ff082b82 */ /* 0x001e220000000800 */
[----:B--2---:R-:W-:Y:S02]  /*24a60*/  @P1 IMAD.IADD R6, R4, 0x1, -R5 ;  /* 0x0000000104061824 */ /* 0x004fe400078e0a05 */
[----:B------:R-:W-:Y:S02]  /*24a70*/  VIADD R4, R35, 0x7f ;  /* 0x0000007f23047836 */ /* 0x000fe40000000000 */
[----:B------:R-:W-:Y:S02]  /*24a80*/  IMAD.IADD R17, R10, 0x1, R6 ;  /* 0x000000010a117824 */ /* 0x000fe400078e0206 */
[----:B---3--:R-:W-:-:S03]  /*24a90*/  @P2 IMAD.HI.U32 R5, R4, R7, RZ ;  /* 0x0000000704052227 */ /* 0x008fc600078e00ff */
[C---:B------:R-:W-:Y:S02]  /*24aa0*/  IADD3 R7, R17.reuse, 0x1, -R12 ;  /* 0x0000000111077810 */ /* 0x040fe40007ffe80c */
[----:B0-----:R-:W-:Y:S01]  /*24ab0*/  @P2 SHF.R.U32.HI R4, RZ, R8, R5 ;  /* 0x00000008ff042219 */ /* 0x001fe20000011605 */
[----:B------:R-:W-:-:S04]  /*24ac0*/  VIADD R5, R17, 0x5f ;  /* 0x0000005f11057836 */ /* 0x000fc80000000000 */
[----:B------:R-:W-:-:S04]  /*24ad0*/  IMAD.HI R5, R5, 0x2aaaaaab, RZ ;  /* 0x2aaaaaab05057827 */ /* 0x000fc800078e02ff */
[----:B------:R-:W-:Y:S01]  /*24ae0*/  IMAD.IADD R11, R7, 0x1, R4 ;  /* 0x00000001070b7824 */ /* 0x000fe200078e0204 */
[----:B------:R-:W-:-:S03]  /*24af0*/  SHF.R.U32.HI R4, RZ, 0x1f, R5 ;  /* 0x0000001fff047819 */ /* 0x000fc60000011605 */
[----:B------:R-:W-:Y:S01]  /*24b00*/  IMAD.IADD R2, R11, 0x1, R2 ;  /* 0x000000010b027824 */ /* 0x000fe200078e0202 */
[----:B------:R-:W-:Y:S01]  /*24b10*/  LEA.HI.SX32 R9, R5, R4, 0x1c ;  /* 0x0000000405097211 */ /* 0x000fe200078fe2ff */
        /* <DEDUP_REMOVED lines=12> */
.L_x_12220:
[----:B------:R-:W-:-:S13]  /*24be0*/  ISETP.NE.AND P0, PT, R3, 0x1, PT ;  /* 0x000000010300780c */ /* 0x000fda0003f05270 */
[----:B------:R-:W0:Y:S02]  /*24bf0*/  @P0 LDC.64 R4, c[0x0][0x9e8] ;  /* 0x00027a00ff040b82 */ /* 0x000e240000000a00 */
[----:B0-----:R-:W-:-:S05]  /*24c00*/  @P0 IMAD.HI.U32 R4, R8, R4, RZ ;  /* 0x0000000408040227 */ /* 0x001fca00078e00ff */
[----:B------:R-:W-:-:S07]  /*24c10*/  @P0 SHF.R.U32.HI R8, RZ, R5, R4 ;  /* 0x00000005ff080219 */ /* 0x000fce0000011604 */
.L_x_12221:
[----:B------:R-:W-:Y:S05]  /*24c20*/  BSYNC B0 ;  /* 0x0000000000007941 */ /* 0x000fea0003800000 */
.L_x_12219:
[----:B------:R-:W-:-:S05]  /*24c30*/  IMAD R5, R8, R3, R3 ;  /* 0x0000000308057224 */ /* 0x000fca00078e0203 */
[----:B------:R-:W-:-:S07]  /*24c40*/  VIMNMX R2, R2, R5, PT ;  /* 0x0000000502027248 */ /* 0x000fce0003fe0100 */
.L_x_12218:
[----:B------:R-:W0:Y:S01]  /*24c50*/  @P2 LDC R4, c[0x0][0x44c] ;  /* 0x00011300ff042b82 */ /* 0x000e220000000800 */
[----:B------:R-:W-:Y:S01]  /*24c60*/  IMAD.MOV.U32 R5, RZ, RZ, R35 ;  /* 0x000000ffff057224 */ /* 0x000fe200078e0023 */
[----:B------:R-:W-:Y:S01]  /*24c70*/  ULDC UR4, c[0x0][0x9dc] ;  /* 0x0002770000047ab9 */ /* 0x000fe20000000800 */
[----:B------:R-:W-:-:S05]  /*24c80*/  IMAD.IADD R8, R17, 0x1, -R12 ;  /* 0x0000000111087824 */ /* 0x000fca00078e0a0c */
[----:B------:R-:W2:Y:S01]  /*24c90*/  @P2 LDC R11, c[0x0][0x450] ;  /* 0x00011400ff0b2b82 */ /* 0x000ea20000000800 */
[----:B0-----:R-:W-:-:S05]  /*24ca0*/  @P2 IMAD.HI.U32 R4, R35, R4, RZ ;  /* 0x0000000423042227 */ /* 0x001fca00078e00ff */
[----:B--2---:R-:W-:-:S05]  /*24cb0*/  @P2 SHF.R.U32.HI R5, RZ, R11, R4 ;  /* 0x0000000bff052219 */ /* 0x004fca0000011604 */
        /* <DEDUP_REMOVED lines=13> */
.L_x_12224:
[----:B------:R-:W-:-:S13]  /*24d90*/  ISETP.NE.AND P0, PT, R3, 0x1, PT ;  /* 0x000000010300780c */ /* 0x000fda0003f05270 */
[----:B------:R-:W0:Y:S02]  /*24da0*/  @P0 LDC.64 R4, c[0x0][0x9e8] ;  /* 0x00027a00ff040b82 */ /* 0x000e240000000a00 */
[----:B0-----:R-:W-:-:S05]  /*24db0*/  @P0 IMAD.HI.U32 R4, R12, R4, RZ ;  /* 0x000000040c040227 */ /* 0x001fca00078e00ff */
[----:B------:R-:W-:-:S07]  /*24dc0*/  @P0 SHF.R.U32.HI R12, RZ, R5, R4 ;  /* 0x00000005ff0c0219 */ /* 0x000fce0000011604 */
.L_x_12225:
[----:B------:R-:W-:Y:S05]  /*24dd0*/  BSYNC B0 ;  /* 0x0000000000007941 */ /* 0x000fea0003800000 */
.L_x_12223:
[----:B------:R-:W-:-:S05]  /*24de0*/  IMAD R12, R12, R3, RZ ;  /* 0x000000030c0c7224 */ /* 0x000fca00078e02ff */
[----:B------:R-:W-:-:S07]  /*24df0*/  VIMNMX R11, R11, R12, !PT ;  /* 0x0000000c0b0b7248 */ /* 0x000fce0007fe0100 */
.L_x_12222:
        /* <DEDUP_REMOVED lines=16> */
[----:B------:R-:W-:-:S07]  /*24f00*/  SHF.R.U32.HI R4, RZ, 0x6, R3 ;  /* 0x00000006ff047819 */ /* 0x000fce0000011603 */
[----:B------:R-:W-:Y:S02]  /*24f10*/  @P0 VIADD R5, R6, 0x5f ;  /* 0x0000005f06050836 */ /* 0x000fe40000000000 */
[----:B------:R-:W-:Y:S02]  /*24f20*/  IMAD.MOV.U32 R6, RZ, RZ, R4 ;  /* 0x000000ffff067224 */ /* 0x000fe400078e0004 */
        /* <DEDUP_REMOVED lines=13> */
.L_x_12413:
[----:B-1----:R-:W-:Y:S02]  /*25000*/  ISETP.NE.AND P0, PT, R14, RZ, PT ;  /* 0x000000ff0e00720c */ /* 0x002fe40003f05270 */
[----:B------:R-:W-:-:S11]  /*25010*/  PLOP3.LUT P6, PT, PT, PT, PT, 0x8, 0x0 ;  /* 0x000000000000781c */ /* 0x000fd60003fce170 */
[----:B------:R-:W-:Y:S05]  /*25020*/  @P0 BRA `(.L_x_12229) ;  /* 0x00000000000c0947 */ /* 0x000fea0003800000 */
[----:B------:R-:W-:-:S03]  /*25030*/  UMOV UR4, 0xffffffff ;  /* 0xffffffff00047882 */ /* 0x000fc60000000000 */
[----:B------:R-:W-:Y:S05]  /*25040*/  BRA.DIV UR4, `(.L_x_12230) ;  /* 0x00000076042c7947 */ /* 0x000fea000b800000 */
[----:B------:R-:W-:-:S13]  /*25050*/  ELECT P6, URZ, PT ;  /* 0x00000000003f782f */ /* 0x000fda00038c0000 */
.L_x_12229:
        /* <DEDUP_REMOVED lines=9> */
.L_x_12416:
[----:B------:R-:W-:Y:S05]  /*250f0*/  BSYNC B1 ;  /* 0x0000000000017941 */ /* 0x000fea0003800000 */
.L_x_12231:
[----:B------:R-:W-:Y:S04]  /*25100*/  BSSY B1, `(.L_x_12233) ;  /* 0x000007b000017945 */ /* 0x000fe80003800000 */
[----:B------:R-:W-:Y:S05]  /*25110*/  @!P6 BRA `(.L_x_12234) ;  /* 0x0000000400e4e947 */ /* 0x000fea0003800000 */
[----:B------:R-:W1:Y:S01]  /*25120*/  S2R R2, SR_TID.X ;  /* 0x0000000000027919 */ /* 0x000e620000002100 */
[----:B------:R-:W-:Y:S01]  /*25130*/  IMAD R12, R24, 0x8, R22 ;  /* 0x00000008180c7824 */ /* 0x000fe200078e0216 */
[----:B------:R-:W-:Y:S01]  /*25140*/  BSSY B2, `(.L_x_12235) ;  /* 0x0000006000027945 */ /* 0x000fe20003800000 */
[----:B-1----:R-:W-:Y:S02]  /*25150*/  LOP3.LUT R10, R2, 0x7f, RZ, 0xc0, !PT ;  /* 0x0000007f020a7812 */ /* 0x002fe400078ec0ff */
[----:B------:R-:W-:Y:S02]  /*25160*/  SHF.L.U32 R2, R27, 0x1f, RZ ;  /* 0x0000001f1b027819 */ /* 0x000fe400000006ff */
[----:B------:R-:W-:Y:S02]  /*25170*/  ISETP.NE.AND P1, PT, R10, RZ, PT ;  /* 0x000000ff0a00720c */ /* 0x000fe40003f25270 */
[----:B------:R-:W1:Y:S02]  /*25180*/  SYNCS.PHASECHK.TRANS64.TRYWAIT P0, [R12+URZ+0x228a0], R2 ;  /* 0x0228a0020c0075a7 */ /* 0x000e64000800017f */
[----:B-1----:R-:W-:Y:S09]  /*25190*/  @!P0 BRA `(.L_x_12236) ;  /* 0x00000074000c8947 */ /* 0x002ff20003800000 */
.L_x_12417:
[----:B------:R-:W-:Y:S05]  /*251a0*/  BSYNC B2 ;  /* 0x0000000000027941 */ /* 0x000fea0003800000 */
.L_x_12235:
[----:B------:R-:W-:Y:S04]  /*251b0*/  BSSY B2, `(.L_x_12237) ;  /* 0x0000009000027945 */ /* 0x000fe80003800000 */
[----:B------:R-:W-:Y:S05]  /*251c0*/  @P1 BRA `(.L_x_12238) ;  /* 0x00000000001c1947 */ /* 0x000fea0003800000 */
[----:B0-----:R-:W0:Y:S02]  /*251d0*/  S2R R3, SR_TID.X ;  /* 0x0000000000037919 */ /* 0x001e240000002100 */
[----:B0-----:R-:W-:Y:S01]  /*251e0*/  LOP3.LUT R10, R3, 0x1f, RZ, 0xc0, !PT ;  /* 0x0000001f030a7812 */ /* 0x001fe200078ec0ff */
[----:B------:R-:W-:-:S03]  /*251f0*/  IMAD.MOV.U32 R3, RZ, RZ, 0x3000 ;  /* 0x00003000ff037424 */ /* 0x000fc600078e00ff */
[----:B------:R-:W-:Y:S01]  /*25200*/  ISETP.NE.AND P0, PT, R10, RZ, PT ;  /* 0x000000ff0a00720c */ /* 0x000fe20003f05270 */
[----:B------:R2:W-:-:S12]  /*25210*/  SYNCS.ARRIVE.TRANS64 RZ, [R12+URZ+0x22890], R3 ;  /* 0x022890030cff79a7 */ /* 0x0005d8000800003f */
[----:B--2---:R-:W-:Y:S05]  /*25220*/  @!P0 BRA `(.L_x_12238) ;  /* 0x0000000000048947 */ /* 0x004fea0003800000 */
[----:B------:R-:W-:Y:S01]  /*25230*/  BPT.TRAP 0x1 ;  /* 0x000000040000795c */ /* 0x000fe20000300000 */
.L_x_12238:
[----:B------:R-:W-:Y:S05]  /*25240*/  BSYNC B2 ;  /* 0x0000000000027941 */ /* 0x000fea0003800000 */
.L_x_12237:
        /* <DEDUP_REMOVED lines=12> */
.L_x_12239:
        /* <DEDUP_REMOVED lines=13> */
.L_x_12418:
[----:B------:R-:W-:Y:S05]  /*253e0*/  BSYNC B2 ;  /* 0x0000000000027941 */ /* 0x000fea0003800000 */
.L_x_12240:
        /* <DEDUP_REMOVED lines=11> */
.L_x_12243:
[----:B------:R-:W-:Y:S05]  /*254a0*/  BSYNC B2 ;  /* 0x0000000000027941 */ /* 0x000fea0003800000 */
.L_x_12242:
        /* <DEDUP_REMOVED lines=9> */
.L_x_12244:
        /* <DEDUP_REMOVED lines=15> */
.L_x_12245:
        /* <DEDUP_REMOVED lines=15> */
.L_x_12246:
        /* <DEDUP_REMOVED lines=15> */
.L_x_12247:
        /* <DEDUP_REMOVED lines=10> */
.L_x_12234:
[----:B------:R-:W-:Y:S05]  /*258b0*/  BSYNC B1 ;  /* 0x0000000000017941 */ /* 0x000fea0003800000 */
.L_x_12233:
        /* <DEDUP_REMOVED lines=9> */
.L_x_12263:
        /* <DEDUP_REMOVED lines=11> */
.L_x_12419:
[----:B------:R-:W-:Y:S05]  /*25a00*/  BSYNC B2 ;  /* 0x0000000000027941 */ /* 0x000fea0003800000 */
.L_x_12250:
        /* <DEDUP_REMOVED lines=9> */
.L_x_12253:
[----:B------:R-:W-:Y:S05]  /*25aa0*/  BSYNC B2 ;  /* 0x0000000000027941 */ /* 0x000fea0003800000 */
.L_x_12252:
        /* <DEDUP_REMOVED lines=11> */
.L_x_12254:
        /* <DEDUP_REMOVED lines=13> */
.L_x_12420:
[----:B------:R-:W-:Y:S05]  /*25c30*/  BSYNC B2 ;  /* 0x0000000000027941 */ /* 0x000fea0003800000 */
.L_x_12255:
        /* <DEDUP_REMOVED lines=11> */
.L_x_12258:
[----:B------:R-:W-:Y:S05]  /*25cf0*/  BSYNC B2 ;  /* 0x0000000000027941 */ /* 0x000fea0003800000 */
.L_x_12257:
        /* <DEDUP_REMOVED lines=9> */
.L_x_12259:
        /* <DEDUP_REMOVED lines=15> */
.L_x_12260:
        /* <DEDUP_REMOVED lines=15> */
.L_x_12261:
        /* <DEDUP_REMOVED lines=15> */
.L_x_12262:
        /* <DEDUP_REMOVED lines=10> */
.L_x_12249:
[----:B------:R-:W-:Y:S05]  /*26100*/  BSYNC B1 ;  /* 0x0000000000017941 */ /* 0x000fea0003800000 */
.L_x_12248:
        /* <DEDUP_REMOVED lines=8> */
.L_x_12227:
[----:B------:R-:W-:Y:S05]  /*26190*/  BSYNC B0 ;  /* 0x0000000000007941 */ /* 0x000fea0003800000 */
.L_x_12226:
[----:B------:R-:W1:Y:S01]  /*261a0*/  LDC R0, c[0x0][0x448] ;  /* 0x00011200ff007b82 */ /* 0x000e620000000800 */
[----:B------:R-:W-:Y:S07]  /*261b0*/  @!P0 WARPSYNC.ALL ;  /* 0x0000000000008948 */ /* 0x000fee0003800000 */
[----:B0-----:R-:W0:Y:S08]  /*261c0*/  LDC.64 R2, c[0x0][0x9e0] ;  /* 0x00027800ff027b82 */ /* 0x001e300000000a00 */
[----:B------:R-:W-:Y:S01]  /*261d0*/  @!P0 BAR.SYNC.DEFER_BLOCKING 0xc, 0x180 ;  /* 0x0306000000008b1d */ /* 0x000fe20000010000 */
[----:B-1----:R-:W-:Y:S01]  /*261e0*/  ISETP.NE.AND P1, PT, R0, 0x1, PT ;  /* 0x000000010000780c */ /* 0x002fe20003f25270 */
[----:B------:R-:W-:Y:S01]  /*261f0*/  VIADD R0, R35, 0x7f ;  /* 0x0000007f23007836 */ /* 0x000fe20000000000 */
[----:B0-----:R-:W-:-:S11]  /*26200*/  ISETP.GE.AND P2, PT, R3, 0x1, PT ;  /* 0x000000010300780c */ /* 0x001fd60003f46270 */
[----:B------:R-:W0:Y:S08]  /*26210*/  @P1 LDC R5, c[0x0][0x44c] ;  /* 0x00011300ff051b82 */ /* 0x000e300000000800 */
[----:B------:R-:W1:Y:S01]  /*26220*/  @P1 LDC R4, c[0x0][0x450] ;  /* 0x00011400ff041b82 */ /* 0x000e620000000800 */
[----:B0-----:R-:W-:-:S05]  /*26230*/  @P1 IMAD.HI.U32 R5, R0, R5, RZ ;  /* 0x0000000500051227 */ /* 0x001fca00078e00ff */
[----:B-1----:R-:W-:-:S05]  /*26240*/  @P1 SHF.R.U32.HI R0, RZ, R4, R5 ;  /* 0x00000004ff001219 */ /* 0x002fca0000011605 */
        /* <DEDUP_REMOVED lines=14> */
.L_x_12266:
[----:B------:R-:W-:-:S13]  /*26330*/  ISETP.NE.AND P0, PT, R3, 0x1, PT ;  /* 0x000000010300780c */ /* 0x000fda0003f05270 */
[----:B------:R-:W0:Y:S02]  /*26340*/  @P0 LDC.64 R4, c[0x0][0x9e8] ;  /* 0x00027a00ff040b82 */ /* 0x000e240000000a00 */
[----:B0-----:R-:W-:-:S05]  /*26350*/  @P0 IMAD.HI.U32 R4, R0, R4, RZ ;  /* 0x0000000400040227 */ /* 0x001fca00078e00ff */
[----:B------:R-:W-:-:S07]  /*26360*/  @P0 SHF.R.U32.HI R0, RZ, R5, R4 ;  /* 0x00000005ff000219 */ /* 0x000fce0000011604 */
.L_x_12267:
[----:B------:R-:W-:Y:S05]  /*26370*/  BSYNC B0 ;  /* 0x0000000000007941 */ /* 0x000fea0003800000 */
.L_x_12265:
[----:B------:R-:W-:-:S05]  /*26380*/  IMAD R5, R0, R3, R3 ;  /* 0x0000000300057224 */ /* 0x000fca00078e0203 */
[----:B------:R-:W-:-:S07]  /*26390*/  VIMNMX R2, R2, R5, PT ;  /* 0x0000000502027248 */ /* 0x000fce0003fe0100 */
.L_x_12264:
[----:B------:R-:W0:Y:S01]  /*263a0*/  @P1 LDC R0, c[0x0][0x44c] ;  /* 0x00011300ff001b82 */ /* 0x000e220000000800 */
[----:B------:R-:W-:Y:S01]  /*263b0*/  VIADD R2, R2, 0x5f ;  /* 0x0000005f02027836 */ /* 0x000fe20000000000 */
[----:B------:R-:W-:Y:S01]  /*263c0*/  ULDC UR4, c[0x0][0x9dc] ;  /* 0x0002770000047ab9 */ /* 0x000fe20000000800 */
[----:B------:R-:W-:Y:S02]  /*263d0*/  IMAD.MOV.U32 R7, RZ, RZ, R35 ;  /* 0x000000ffff077224 */ /* 0x000fe400078e0023 */
[----:B------:R-:W-:-:S03]  /*263e0*/  IMAD.HI R2, R2, 0x2aaaaaab, RZ ;  /* 0x2aaaaaab02027827 */ /* 0x000fc600078e02ff */
[----:B------:R-:W1:Y:S01]  /*263f0*/  @P1 LDC R5, c[0x0][0x450] ;  /* 0x00011400ff051b82 */ /* 0x000e620000000800 */
[----:B0-----:R-:W-:-:S05]  /*26400*/  @P1 IMAD.HI.U32 R0, R35, R0, RZ ;  /* 0x0000000023001227 */ /* 0x001fca00078e00ff */
[----:B-1----:R-:W-:Y:S02]  /*26410*/  @P1 SHF.R.U32.HI R7, RZ, R5, R0 ;  /* 0x00000005ff071219 */ /* 0x002fe40000011600 */
        /* <DEDUP_REMOVED lines=17> */
.L_x_12270:
[----:B------:R-:W-:-:S13]  /*26530*/  ISETP.NE.AND P0, PT, R3, 0x1, PT ;  /* 0x000000010300780c */ /* 0x000fda0003f05270 */
[----:B------:R-:W1:Y:S02]  /*26540*/  @P0 LDC.64 R4, c[0x0][0x9e8] ;  /* 0x00027a00ff040b82 */ /* 0x000e640000000a00 */
[----:B-1----:R-:W-:-:S05]  /*26550*/  @P0 IMAD.HI.U32 R4, R8, R4, RZ ;  /* 0x0000000408040227 */ /* 0x002fca00078e00ff */
[----:B------:R-:W-:-:S07]  /*26560*/  @P0 SHF.R.U32.HI R8, RZ, R5, R4 ;  /* 0x00000005ff080219 */ /* 0x000fce0000011604 */
.L_x_12271:
[----:B------:R-:W-:Y:S05]  /*26570*/  BSYNC B0 ;  /* 0x0000000000007941 */ /* 0x000fea0003800000 */
.L_x_12269:
[----:B------:R-:W-:-:S05]  /*26580*/  IMAD R3, R8, R3, RZ ;  /* 0x0000000308037224 */ /* 0x000fca00078e02ff */
[----:B------:R-:W-:-:S07]  /*26590*/  VIMNMX R0, R0, R3, !PT ;  /* 0x0000000300007248 */ /* 0x000fce0007fe0100 */
.L_x_12268:
        /* <DEDUP_REMOVED lines=24> */
.L_x_12273:
        /* <DEDUP_REMOVED lines=20> */
.L_x_12276:
[----:B------:R-:W-:Y:S05]  /*26860*/  BSYNC B6 ;  /* 0x0000000000067941 */ /* 0x000fea0003800000 */
.L_x_12275:
        /* <DEDUP_REMOVED lines=20> */
.L_x_12279:
        /* <DEDUP_REMOVED lines=15> */
.L_x_12278:
[----:B------:R-:W-:Y:S05]  /*26aa0*/  BSYNC B6 ;  /* 0x0000000000067941 */ /* 0x000fea0003800000 */
.L_x_12277:
[----:B------:R-:W-:Y:S01]  /*26ab0*/  ULDC.64 UR4, c[0x0][0x9f8] ;  /* 0x00027e0000047ab9 */ /* 0x000fe20000000a00 */
[----:B------:R-:W-:Y:S01]  /*26ac0*/  IMAD.MOV.U32 R29, RZ, RZ, R19 ;  /* 0x000000ffff1d7224 */ /* 0x000fe200078e0013 */
[----:B------:R-:W-:Y:S01]  /*26ad0*/  ISETP.NE.U32.AND P0, PT, RZ, UR4, PT ;  /* 0x00000004ff007c0c */ /* 0x000fe2000bf05070 */
[----:B------:R-:W1:Y:S01]  /*26ae0*/  S2R R20, SR_TID.X ;  /* 0x0000000000147919 */ /* 0x000e620000002100 */
[----:B------:R-:W2:Y:S01]  /*26af0*/  LDC R10, c[0x0][0x430] ;  /* 0x00010c00ff0a7b82 */ /* 0x000ea20000000800 */
[----:B------:R-:W3:Y:S01]  /*26b00*/  S2R R21, SR_TID.X ;  /* 0x0000000000157919 */ /* 0x000ee20000002100 */
[----:B------:R-:W-:Y:S01]  /*26b10*/  ISETP.NE.AND.EX P0, PT, RZ, UR5, PT, P0 ;  /* 0x00000005ff007c0c */ /* 0x000fe2000bf05300 */
[----:B------:R-:W-:Y:S01]  /*26b20*/  VIADD R0, R33, 0xffffffff ;  /* 0xffffffff21007836 */ /* 0x000fe20000000000 */
[----:B------:R-:W-:Y:S01]  /*26b30*/  ULDC UR4, c[0x0][0x2f4] ;  /* 0x0000bd0000047ab9 */ /* 0x000fe20000000800 */
[----:B------:R-:W4:Y:S01]  /*26b40*/  S2R R12, SR_TID.X ;  /* 0x00000000000c7919 */ /* 0x000f220000002100 */
[----:B------:R-:W-:Y:S01]  /*26b50*/  LOP3.LUT R23, R23, 0xffffffbf, RZ, 0xc0, !PT ;  /* 0xffffffbf17177812 */ /* 0x000fe200078ec0ff */
[----:B------:R-:W-:-:S08]  /*26b60*/  ULDC UR5, c[0x0][0x320] ;  /* 0x0000c80000057ab9 */ /* 0x000fd00000000800 */
[----:B------:R-:W0:Y:S01]  /*26b70*/  @P0 LDC.64 R2, c[0x0][0x9f8] ;  /* 0x00027e00ff020b82 */ /* 0x000e220000000a00 */
[----:B-1----:R-:W-:Y:S01]  /*26b80*/  LOP3.LUT R20, R20, 0x7f, RZ, 0xc0, !PT ;  /* 0x0000007f14147812 */ /* 0x002fe200078ec0ff */
[----:B0-----:R-:W-:-:S05]  /*26b90*/  @P0 IMAD.WIDE R2, R19, 0x4, R2 ;  /* 0x0000000413020825 */ /* 0x001fca00078e0202 */
[----:B------:R0:W4:Y:S01]  /*26ba0*/  @P0 LDG.E R29, desc[UR42][R2.64] ;  /* 0x0000002a021d0981 */ /* 0x000122000c1e1900 */
[----:B------:R-:W-:Y:S01]  /*26bb0*/  SHF.R.U32.HI R28, RZ, 0x3, R20 ;  /* 0x00000003ff1c7819 */ /* 0x000fe20000011614 */
[----:B---3--:R-:W-:Y:S01]  /*26bc0*/  IMAD.SHL.U32 R20, R21, 0x10, RZ ;  /* 0x0000001015147824 */ /* 0x008fe200078e00ff */
[----:B--2---:R-:W-:Y:S01]  /*26bd0*/  ISETP.NE.AND P1, PT, R10, 0x1, PT ;  /* 0x000000010a00780c */ /* 0x004fe20003f25270 */
[----:B------:R-:W-:-:S03]  /*26be0*/  IMAD.MOV.U32 R37, RZ, RZ, RZ ;  /* 0x000000ffff257224 */ /* 0x000fc600078e00ff */
[----:B------:R-:W-:-:S05]  /*26bf0*/  LOP3.LUT R20, R28, 0x70, R20, 0xf8, !PT ;  /* 0x000000701c147812 */ /* 0x000fca00078ef814 */
[----:B------:R-:W-:-:S04]  /*26c00*/  IMAD R8, R0, 0x60, R20 ;  /* 0x0000006000087824 */ /* 0x000fc800078e0214 */
[----:B------:R-:W1:Y:S01]  /*26c10*/  @P1 LDC R5, c[0x0][0x434] ;  /* 0x00010d00ff051b82 */ /* 0x000e620000000800 */
[C---:B------:R-:W-:Y:S02]  /*26c20*/  ISETP.GE.AND P0, PT, R8.reuse, R17, PT ;  /* 0x000000110800720c */ /* 0x040fe40003f06270 */
[----:B------:R-:W-:Y:S02]  /*26c30*/  IADD3 R8, R8, R31, RZ ;  /* 0x0000001f08087210 */ /* 0x000fe40007ffe0ff */
[----:B------:R-:W-:-:S03]  /*26c40*/  ISETP.GT.U32.OR P0, PT, R20, 0x5f, P0 ;  /* 0x0000005f1400780c */ /* 0x000fc60000704470 */
[----:B------:R-:W2:Y:S01]  /*26c50*/  @P1 LDC R7, c[0x0][0x438] ;  /* 0x00010e00ff071b82 */ /* 0x000ea20000000800 */
[----:B------:R-:W-:-:S09]  /*26c60*/  IMAD.MOV.U32 R9, RZ, RZ, R8 ;  /* 0x000000ffff097224 */ /* 0x000fd200078e0008 */
[----:B0-----:R-:W0:Y:S01]  /*26c70*/  @!P0 LDC.64 R2, c[0x0][0x428] ;  /* 0x00010a00ff028b82 */ /* 0x001e220000000a00 */
[----:B-1----:R-:W-:-:S05]  /*26c80*/  @P1 IMAD.HI.U32 R4, R8, R5, RZ ;  /* 0x0000000508041227 */ /* 0x002fca00078e00ff */
[----:B--2---:R-:W-:Y:S02]  /*26c90*/  @P1 SHF.R.U32.HI R9, RZ, R7, R4 ;  /* 0x00000007ff091219 */ /* 0x004fe40000011604 */
[----:B------:R-:W1:Y:S02]  /*26ca0*/  @!P0 LDC.64 R4, c[0x0][0x418] ;  /* 0x00010600ff048b82 */ /* 0x000e640000000a00 */
[--C-:B------:R-:W-:Y:S01]  /*26cb0*/  @!P0 SHF.R.S32.HI R7, RZ, 0x1f, R9.reuse ;  /* 0x0000001fff078819 */ /* 0x100fe20000011409 */
[----:B------:R-:W-:Y:S02]  /*26cc0*/  @!P0 IMAD.MOV.U32 R6, RZ, RZ, R9 ;  /* 0x000000ffff068224 */ /* 0x000fe400078e0009 */
[C---:B----4-:R-:W-:Y:S02]  /*26cd0*/  IMAD.SHL.U32 R11, R12.reuse, 0x8, RZ ;  /* 0x000000080c0b7824 */ /* 0x050fe400078e00ff */
[----:B------:R-:W-:-:S03]  /*26ce0*/  IMAD.SHL.U32 R28, R12, 0x8, RZ ;  /* 0x000000080c1c7824 */ /* 0x000fc600078e00ff */
[----:B------:R-:W-:Y:S02]  /*26cf0*/  LOP3.LUT R11, R11, 0x38, RZ, 0xc0, !PT ;  /* 0x000000380b0b7812 */ /* 0x000fe400078ec0ff */
[----:B------:R-:W-:-:S04]  /*26d00*/  LOP3.LUT R28, R28, 0x38, RZ, 0xc0, !PT ;  /* 0x000000381c1c7812 */ /* 0x000fc800078ec0ff */
[----:B------:R-:W-:-:S04]  /*26d10*/  LOP3.LUT R12, R28, 0x40, RZ, 0xfc, !PT ;  /* 0x000000401c0c7812 */ /* 0x000fc800078efcff */
[----:B------:R-:W-:Y:S02]  /*26d20*/  ISETP.GE.AND P4, PT, R12, UR5, PT ;  /* 0x000000050c007c0c */ /* 0x000fe4000bf86270 */
[----:B------:R-:W-:-:S04]  /*26d30*/  LOP3.LUT R12, R11, 0x80, RZ, 0xfc, !PT ;  /* 0x000000800b0c7812 */ /* 0x000fc800078efcff */
[----:B------:R-:W-:Y:S01]  /*26d40*/  ISETP.GE.AND P3, PT, R12, UR5, PT ;  /* 0x000000050c007c0c */ /* 0x000fe2000bf66270 */
[----:B------:R-:W-:Y:S01]  /*26d50*/  UMOV UR6, 0xffffffff ;  /* 0xffffffff00067882 */ /* 0x000fe20000000000 */
[----:B------:R-:W-:Y:S01]  /*26d60*/  SHF.R.S32.HI R34, RZ, 0x1f, R29 ;  /* 0x0000001fff227819 */ /* 0x000fe2000001141d */
[----:B0-----:R-:W-:-:S04]  /*26d70*/  @!P0 IMAD.WIDE.U32 R6, R29, R2, R6 ;  /* 0x000000021d068225 */ /* 0x001fc800078e0006 */
[----:B------:R-:W-:Y:S01]  /*26d80*/  @!P0 IMAD R2, R34, R2, RZ ;  /* 0x0000000222028224 */ /* 0x000fe200078e02ff */
[----:B-1----:R-:W-:-:S03]  /*26d90*/  @!P0 LEA R4, P1, R6, R4, 0x2 ;  /* 0x0000000406048211 */ /* 0x002fc600078210ff */
[----:B------:R-:W-:Y:S02]  /*26da0*/  @!P0 IMAD R3, R29, R3, R2 ;  /* 0x000000031d038224 */ /* 0x000fe400078e0202 */
[----:B------:R-:W-:Y:S02]  /*26db0*/  IMAD.U32 R2, RZ, RZ, UR38 ;  /* 0x00000026ff027e24 */ /* 0x000fe4000f8e00ff */
[----:B------:R-:W-:-:S03]  /*26dc0*/  @!P0 IMAD.IADD R3, R7, 0x1, R3 ;  /* 0x0000000107038824 */ /* 0x000fc600078e0203 */
[----:B------:R-:W-:Y:S02]  /*26dd0*/  ISETP.NE.AND P2, PT, R2, 0x3, PT ;  /* 0x000000030200780c */ /* 0x000fe40003f45270 */
[----:B------:R-:W-:Y:S02]  /*26de0*/  @!P0 LEA.HI.X R5, R6, R5, R3, 0x2, P1 ;  /* 0x0000000506058211 */ /* 0x000fe400008f1403 */
[----:B------:R-:W-:-:S09]  /*26df0*/  ISETP.GE.AND P1, PT, R11, UR4, PT ;  /* 0x000000040b007c0c */ /* 0x000fd2000bf26270 */
[----:B------:R-:W-:Y:S01]  /*26e00*/  @P2 LOP3.LUT R23, R23, 0x40, RZ, 0xfc, !PT ;  /* 0x0000004017172812 */ /* 0x000fe200078efcff */
[----:B------:R-:W-:Y:S01]  /*26e10*/  IMAD.MOV R3, RZ, RZ, -R9 ;  /* 0x000000ffff037224 */ /* 0x000fe200078e0a09 */
[----:B------:R0:W5:Y:S01]  /*26e20*/  @!P0 LDG.E R37, desc[UR42][R4.64] ;  /* 0x0000002a04258981 */ /* 0x000162000c1e1900 */
[----:B------:R-:W-:Y:S02]  /*26e30*/  ISETP.GE.AND P0, PT, R11, UR5, PT ;  /* 0x000000050b007c0c */ /* 0x000fe4000bf06270 */
[----:B------:R-:W-:Y:S01]  /*26e40*/  LOP3.LUT R23, R23, 0xfffffffe, RZ, 0xc0, !PT ;  /* 0xfffffffe17177812 */ /* 0x000fe200078ec0ff */
[----:B------:R-:W-:Y:S01]  /*26e50*/  IMAD R3, R10, R3, R8 ;  /* 0x000000030a037224 */ /* 0x000fe200078e0208 */
[----:B------:R-:W-:Y:S02]  /*26e60*/  LOP3.LUT R11, R11, 0xc0, RZ, 0xfc, !PT ;  /* 0x000000c00b0b7812 */ /* 0x000fe400078efcff */
[----:B------:R-:W-:Y:S02]  /*26e70*/  @P1 LOP3.LUT R23, R23, 0x1, RZ, 0xfc, !PT ;  /* 0x0000000117171812 */ /* 0x000fe400078efcff */
[----:B------:R0:W-:Y:S01]  /*26e80*/  STL [R1+0x400], R3 ;  /* 0x0004000301007387 */ /* 0x0001e20000100800 */
[----:B------:R-:W-:-:S02]  /*26e90*/  ISETP.GE.AND P1, PT, R11, UR5, PT ;  /* 0x000000050b007c0c */ /* 0x000fc4000bf26270 */
[----:B------:R-:W-:-:S04]  /*26ea0*/  LOP3.LUT R23, R23, 0xfffffff7, RZ, 0xc0, !PT ;  /* 0xfffffff717177812 */ /* 0x000fc800078ec0ff */
[----:B------:R-:W-:-:S04]  /*26eb0*/  @P4 LOP3.LUT R23, R23, 0x8, RZ, 0xfc, !PT ;  /* 0x0000000817174812 */ /* 0x000fc800078efcff */
[----:B------:R-:W-:-:S04]  /*26ec0*/  LOP3.LUT R23, R23, 0xffffffef, RZ, 0xc0, !PT ;  /* 0xffffffef17177812 */ /* 0x000fc800078ec0ff */
[----:B------:R-:W-:-:S04]  /*26ed0*/  LOP3.LUT R23, R23, 0xfffffffb, RZ, 0xc0, !PT ;  /* 0xfffffffb17177812 */ /* 0x000fc800078ec0ff */
[----:B------:R-:W-:-:S04]  /*26ee0*/  @P3 LOP3.LUT R23, R23, 0x4, RZ, 0xfc, !PT ;  /* 0x0000000417173812 */ /* 0x000fc800078efcff */
[----:B------:R-:W-:-:S04]  /*26ef0*/  @P0 LOP3.LUT R23, R23, 0x10, RZ, 0xfc, !PT ;  /* 0x0000001017170812 */ /* 0x000fc800078efcff */
[----:B------:R-:W-:-:S04]  /*26f00*/  LOP3.LUT R23, R23, 0xfffffffd, RZ, 0xc0, !PT ;  /* 0xfffffffd17177812 */ /* 0x000fc800078ec0ff */
[----:B------:R-:W-:Y:S01]  /*26f10*/  @P1 LOP3.LUT R23, R23, 0x2, RZ, 0xfc, !PT ;  /* 0x0000000217171812 */ /* 0x000fe200078efcff */
[----:B0-----:R-:W-:Y:S06]  /*26f20*/  BRA.DIV UR6, `(.L_x_12280) ;  /* 0x0000005606f87947 */ /* 0x001fec000b800000 */
.L_x_12423:
[----:B------:R-:W-:Y:S02]  /*26f30*/  SEL R6, RZ, 0x1, P0 ;  /* 0x00000001ff067807 */ /* 0x000fe40000000000 */
[----:B------:R-:W-:Y:S02]  /*26f40*/  ISETP.GT.U32.AND P0, PT, R20, 0x5f, PT ;  /* 0x0000005f1400780c */ /* 0x000fe40003f04070 */
[----:B------:R-:W-:Y:S02]  /*26f50*/  LOP3.LUT R23, R23, 0xffffffdf, RZ, 0xc0, !PT ;  /* 0xffffffdf17177812 */ /* 0x000fe400078ec0ff */
[----:B------:R-:W-:-:S09]  /*26f60*/  SHF.R.S32.HI R28, RZ, 0x1f, R18 ;  /* 0x0000001fff1c7819 */ /* 0x000fd20000011412 */
[----:B------:R-:W-:Y:S01]  /*26f70*/  @P0 LOP3.LUT R23, R23, 0x20, RZ, 0xfc, !PT ;  /* 0x0000002017170812 */ /* 0x000fe200078efcff */
[----:B------:R-:W-:Y:S06]  /*26f80*/  @!P2 BRA `(.L_x_12281) ;  /* 0x000000000004a947 */ /* 0x000fec0003800000 */
[----:B------:R-:W-:Y:S01]  /*26f90*/  BPT.TRAP 0x1 ;  /* 0x000000040000795c */ /* 0x000fe20000300000 */
.L_x_12281:
[----:B------:R-:W-:Y:S01]  /*26fa0*/  IMAD R33, R0, -0x60, R17 ;  /* 0xffffffa000217824 */ /* 0x000fe200078e0211 */
[----:B------:R-:W-:Y:S01]  /*26fb0*/  SHF.L.U32 R0, R26, 0x1f, RZ ;  /* 0x0000001f1a007819 */ /* 0x000fe200000006ff */
[----:B------:R-:W-:Y:S01]  /*26fc0*/  IMAD R17, R25, 0x8, R22 ;  /* 0x0000000819117824 */ /* 0x000fe200078e0216 */
[----:B------:R-:W-:Y:S03]  /*26fd0*/  BSSY B0, `(.L_x_12282) ;  /* 0x0000003000007945 */ /* 0x000fe60003800000 */
[----:B------:R-:W0:Y:S02]  /*26fe0*/  SYNCS.PHASECHK.TRANS64.TRYWAIT P0, [R17+URZ+0x22840], R0 ;  /* 0x02284000110075a7 */ /* 0x000e24000800017f */
[----:B0-----:R-:W-:Y:S05]  /*26ff0*/  @!P0 BRA `(.L_x_12283) ;  /* 0x0000005400f48947 */ /* 0x001fea0003800000 */
.L_x_12424:
[----:B------:R-:W-:Y:S05]  /*27000*/  BSYNC B0 ;  /* 0x0000000000007941 */ /* 0x000fea0003800000 */
.L_x_12282:
[----:B------:R-:W0:Y:S01]  /*27010*/  LDL R2, [R1+0x400] ;  /* 0x0004000001027983 */ /* 0x000e220000100800 */
[----:B------:R-:W-:Y:S01]  /*27020*/  ULDC.64 UR4, c[0x0][0x300] ;  /* 0x0000c00000047ab9 */ /* 0x000fe20000000a00 */
[----:B-----5:R-:W-:Y:S01]  /*27030*/  SHF.R.S32.HI R4, RZ, 0x1f, R37 ;  /* 0x0000001fff047819 */ /* 0x020fe20000011425 */
[----:B------:R-:W1:Y:S01]  /*27040*/  S2R R7, SR_TID.X ;  /* 0x0000000000077919 */ /* 0x000e620000002100 */
[----:B------:R-:W-:-:S03]  /*27050*/  LOP3.LUT P2, RZ, R23, 0x1, RZ, 0xc0, !PT ;  /* 0x0000000117ff7812 */ /* 0x000fc6000784c0ff */
[----:B------:R-:W-:Y:S01]  /*27060*/  STL [R1+0x42c], R4 ;  /* 0x00042c0401007387 */ /* 0x000fe20000100800 */
[----:B-1----:R-:W-:-:S05]  /*27070*/  IMAD.SHL.U32 R8, R7, 0x8, RZ ;  /* 0x0000000807087824 */ /* 0x002fca00078e00ff */
[----:B------:R-:W-:Y:S02]  /*27080*/  LOP3.LUT R8, R8, 0x38, RZ, 0xc0, !PT ;  /* 0x0000003808087812 */ /* 0x000fe400078ec0ff */
        /* <DEDUP_REMOVED lines=20> */
[----:B------:R-:W-:Y:S01]  /*271d0*/  UMOV UR4, 0xffffffff ;  /* 0xffffffff00047882 */ /* 0x000fe20000000000 */
[----:B------:R-:W-:Y:S02]  /*271e0*/  SHF.R.U32.HI R5, RZ, 0x3, R5 ;  /* 0x00000003ff057819 */ /* 0x000fe40000011605 */
[----:B------:R-:W-:-:S03]  /*271f0*/  LEA.HI.X R4, R2, UR5, R4, 0x1, P0 ;  /* 0x0000000502047c11 */ /* 0x000fc600080f0c04 */
[----:B------:R-:W-:Y:S02]  /*27200*/  IMAD.IADD R33, R33, 0x1, -R5 ;  /* 0x0000000121217824 */ /* 0x000fe400078e0a05 */
        /* <DEDUP_REMOVED lines=55> */
.L_x_12438:
        /* <DEDUP_REMOVED lines=10> */
.L_x_12285:
        /* <DEDUP_REMOVED lines=11> */
.L_x_12286:
[----:B0-----:R0:W5:Y:S01]  /*276d0*/  LDL.LU R3, [R1+0x40c] ;  /* 0x00040c0001037983 */ /* 0x0011620000300800 */
[C---:B------:R-:W-:Y:S01]  /*276e0*/  LOP3.LUT P2, RZ, R23.reuse, 0x8, RZ, 0xc0, !PT ;  /* 0x0000000817ff7812 */ /* 0x040fe2000784c0ff */
[----:B------:R0:W-:Y:S01]  /*276f0*/  SYNCS.ARRIVE.TRANS64.A1T0 RZ, [R17+URZ+0x22830], RZ ;  /* 0x022830ff11ff79a7 */ /* 0x0001e2000810003f */
[----:B------:R-:W-:-:S13]  /*27700*/  LOP3.LUT P1, RZ, R23, 0x4, RZ, 0xc0, !PT ;  /* 0x0000000417ff7812 */ /* 0x000fda000782c0ff */
[----:B------:R-:W-:Y:S05]  /*27710*/  WARPSYNC.ALL ;  /* 0x0000000000007948 */ /* 0x000fea0003800000 */
[----:B------:R-:W-:Y:S01]  /*27720*/  BAR.SYNC.DEFER_BLOCKING 0x8, 0x180 ;  /* 0x0206000000007b1d */ /* 0x000fe20000010000 */
[----:B------:R-:W-:Y:S02]  /*27730*/  LOP3.LUT P0, RZ, R23, 0x2, RZ, 0xc0, !PT ;  /* 0x0000000217ff7812 */ /* 0x000fe4000780c0ff */
[----:B------:R-:W-:Y:S02]  /*27740*/  SEL R0, RZ, 0x2, P2 ;  /* 0x00000002ff007807 */ /* 0x000fe40001000000 */
[----:B------:R-:W-:Y:S01]  /*27750*/  SEL R2, RZ, 0x4, P1 ;  /* 0x00000004ff027807 */ /* 0x000fe20000800000 */
[----:B------:R-:W-:Y:S01]  /*27760*/  ULDC.64 UR4, c[0x0][0xa00] ;  /* 0x0002800000047ab9 */ /* 0x000fe20000000a00 */
[----:B------:R-:W-:Y:S01]  /*27770*/  SEL R36, RZ, 0x8, P0 ;  /* 0x00000008ff247807 */ /* 0x000fe20000000000 */
[----:B------:R-:W-:Y:S01]  /*27780*/  BSSY B6, `(.L_x_12287) ;  /* 0x0000025000067945 */ /* 0x000fe20003800000 */
[----:B------:R-:W-:-:S02]  /*27790*/  IADD3 R0, R2, R0, R6 ;  /* 0x0000000002007210 */ /* 0x000fc40007ffe006 */
[----:B------:R-:W-:-:S03]  /*277a0*/  ISETP.NE.U32.AND P0, PT, RZ, UR4, PT ;  /* 0x00000004ff007c0c */ /* 0x000fc6000bf05070 */
[----:B------:R-:W-:Y:S01]  /*277b0*/  IMAD.IADD R36, R0, 0x1, R36 ;  /* 0x0000000100247824 */ /* 0x000fe200078e0224 */
[----:B------:R-:W-:Y:S01]  /*277c0*/  ISETP.NE.AND.EX P0, PT, RZ, UR5, PT, P0 ;  /* 0x00000005ff007c0c */ /* 0x000fe2000bf05300 */
[----:B------:R-:W-:Y:S01]  /*277d0*/  VIADD R0, R22, 0x18400 ;  /* 0x0001840016007836 */ /* 0x000fe20000000000 */
[----:B------:R-:W-:Y:S02]  /*277e0*/  ULDC.64 UR4, c[0x0][0x298] ;  /* 0x0000a60000047ab9 */ /* 0x000fe40000000a00 */
[----:B------:R-:W-:Y:S02]  /*277f0*/  SEL R2, R19, RZ, !P0 ;  /* 0x000000ff13027207 */ /* 0x000fe40004000000 */
[----:B------:R-:W-:Y:S02]  /*27800*/  LOP3.LUT P1, RZ, R0, 0x3ff, RZ, 0xc0, !PT ;  /* 0x000003ff00ff7812 */ /* 0x000fe4000782c0ff */
[----:B------:R-:W-:Y:S01]  /*27810*/  SHF.R.S32.HI R0, RZ, 0x1f, R19 ;  /* 0x0000001fff007819 */ /* 0x000fe20000011413 */
[----:B------:R-:W-:Y:S03]  /*27820*/  STL [R1+0x410], R2 ;  /* 0x0004100201007387 */ /* 0x000fe60000100800 */
[----:B------:R-:W-:-:S05]  /*27830*/  SEL R0, R0, RZ, !P0 ;  /* 0x000000ff00007207 */ /* 0x000fca0004000000 */
[----:B------:R1:W-:Y:S02]  /*27840*/  STL [R1+0x430], R0 ;  /* 0x0004300001007387 */ /* 0x0003e40000100800 */
[----:B-1---5:R-:W-:-:S05]  /*27850*/  SHF.R.S32.HI R0, RZ, 0x1f, R3 ;  /* 0x0000001fff007819 */ /* 0x022fca0000011403 */
[----:B------:R-:W-:-:S04]  /*27860*/  IMAD R0, R0, UR4, RZ ;  /* 0x0000000400007c24 */ /* 0x000fc8000f8e02ff */
[C---:B------:R-:W-:Y:S02]  /*27870*/  IMAD R0, R3.reuse, UR5, R0 ;  /* 0x0000000503007c24 */ /* 0x040fe4000f8e0200 */
[----:B------:R-:W-:-:S04]  /*27880*/  IMAD.WIDE.U32 R2, R3, UR4, RZ ;  /* 0x0000000403027c25 */ /* 0x000fc8000f8e00ff */
[----:B------:R-:W-:Y:S01]  /*27890*/  IMAD.IADD R0, R3, 0x1, R0 ;  /* 0x0000000103007824 */ /* 0x000fe200078e0200 */
[----:B------:R1:W-:Y:S04]  /*278a0*/  STL.64 [R1+0x418], R2 ;  /* 0x0004180201007387 */ /* 0x0003e80000100a00 */
[----:B------:R1:W-:Y:S01]  /*278b0*/  STL [R1+0x40c], R0 ;  /* 0x00040c0001007387 */ /* 0x0003e20000100800 */
[----:B------:R-:W-:Y:S05]  /*278c0*/  @!P1 BRA `(.L_x_12288) ;  /* 0x0000000000409947 */ /* 0x000fea0003800000 */
[----:B-1----:R-:W-:Y:S01]  /*278d0*/  MOV R2, 0x0 ;  /* 0x0000000000027802 */ /* 0x002fe20000000f00 */
        /* <DEDUP_REMOVED lines=15> */
.L_x_12288:
[----:B------:R-:W-:Y:S05]  /*279d0*/  BSYNC B6 ;  /* 0x0000000000067941 */ /* 0x000fea0003800000 */
.L_x_12287:
[----:B------:R-:W2:Y:S01]  /*279e0*/  LDL.LU R21, [R1+0x40c] ;  /* 0x00040c0001157983 */ /* 0x000ea20000300800 */
[----:B------:R-:W-:Y:S01]  /*279f0*/  ULDC.64 UR4, c[0x0][0x2d8] ;  /* 0x0000b60000047ab9 */ /* 0x000fe20000000a00 */
[----:B------:R-:W3:Y:S02]  /*27a00*/  LDC R7, c[0x0][0x448] ;  /* 0x00011200ff077b82 */ /* 0x000ee40000000800 */
[----:B-1----:R-:W2:Y:S04]  /*27a10*/  LDL.LU.64 R2, [R1+0x418] ;  /* 0x0004180001027983 */ /* 0x002ea80000300a00 */
[----:B------:R-:W4:Y:S04]  /*27a20*/  LDL.LU R4, [R1+0x430] ;  /* 0x0004300001047983 */ /* 0x000f280000300800 */
[----:B------:R-:W4:Y:S01]  /*27a30*/  LDL.LU R20, [R1+0x410] ;  /* 0x0004100001147983 */ /* 0x000f220000300800 */
[----:B------:R-:W-:-:S03]  /*27a40*/  IMAD R0, R28, UR4, RZ ;  /* 0x000000041c007c24 */ /* 0x000fc6000f8e02ff */
[----:B------:R1:W5:Y:S01]  /*27a50*/  LDL R8, [R1+0x408] ;  /* 0x0004080001087983 */ /* 0x0003620000100800 */
[----:B------:R-:W-:Y:S01]  /*27a60*/  IMAD R0, R18, UR5, R0 ;  /* 0x0000000512007c24 */ /* 0x000fe2000f8e0200 */
[----:B---3--:R-:W-:-:S13]  /*27a70*/  ISETP.NE.AND P0, PT, R7, 0x1, PT ;  /* 0x000000010700780c */ /* 0x008fda0003f05270 */
[----:B------:R-:W3:Y:S01]  /*27a80*/  @P0 LDC R6, c[0x0][0x44c] ;  /* 0x00011300ff060b82 */ /* 0x000ee20000000800 */
[----:B--2---:R-:W-:Y:S02]  /*27a90*/  IMAD.MOV.U32 R3, RZ, RZ, R21 ;  /* 0x000000ffff037224 */ /* 0x004fe400078e0015 */
[----:B------:R-:W2:Y:S01]  /*27aa0*/  S2R R21, SR_TID.X ;  /* 0x0000000000157919 */ /* 0x000ea20000002100 */
[----:B------:R-:W-:Y:S01]  /*27ab0*/  IMAD.WIDE.U32 R2, R18, UR4, R2 ;  /* 0x0000000412027c25 */ /* 0x000fe2000f8e0002 */
[----:B------:R-:W-:-:S03]  /*27ac0*/  ULDC.64 UR4, c[0x0][0x2e0] ;  /* 0x0000b80000047ab9 */ /* 0x000fc60000000a00 */
[----:B------:R-:W-:Y:S02]  /*27ad0*/  IMAD.IADD R3, R3, 0x1, R0 ;  /* 0x0000000103037824 */ /* 0x000fe400078e0200 */
[----:B----4-:R-:W-:Y:S02]  /*27ae0*/  IMAD R0, R4, UR4, RZ ;  /* 0x0000000404007c24 */ /* 0x010fe4000f8e02ff */
[----:B------:R-:W-:-:S04]  /*27af0*/  IMAD.WIDE.U32 R2, R20, UR4, R2 ;  /* 0x0000000414027c25 */ /* 0x000fc8000f8e0002 */
[----:B------:R-:W-:Y:S01]  /*27b00*/  IMAD R0, R20, UR5, R0 ;  /* 0x0000000514007c24 */ /* 0x000fe2000f8e0200 */
[----:B------:R-:W4:Y:S01]  /*27b10*/  S2R R10, SR_TID.X ;  /* 0x00000000000a7919 */ /* 0x000f220000002100 */
[----:B------:R-:W-:Y:S02]  /*27b20*/  ULDC.64 UR4, c[0x0][0x2d0] ;  /* 0x0000b40000047ab9 */ /* 0x000fe40000000a00 */
[----:B------:R-:W-:Y:S01]  /*27b30*/  IMAD.IADD R3, R3, 0x1, R0 ;  /* 0x0000000103037824 */ /* 0x000fe200078e0200 */
[----:B------:R-:W0:Y:S01]  /*27b40*/  S2R R20, SR_TID.X ;  /* 0x0000000000147919 */ /* 0x000e220000002100 */
[----:B------:R-:W1:Y:S01]  /*27b50*/  @P0 LDC R0, c[0x0][0x450] ;  /* 0x00011400ff000b82 */ /* 0x000e620000000800 */
[----:B--2---:R-:W-:-:S04]  /*27b60*/  LOP3.LUT R21, R21, 0x7f, RZ, 0xc0, !PT ;  /* 0x0000007f15157812 */ /* 0x004fc800078ec0ff */
[----:B------:R-:W-:Y:S01]  /*27b70*/  SHF.R.U32.HI R21, RZ, 0x3, R21 ;  /* 0x00000003ff157819 */ /* 0x000fe20000011615 */
[----:B0-----:R-:W-:-:S05]  /*27b80*/  IMAD.SHL.U32 R20, R20, 0x10, RZ ;  /* 0x0000001014147824 */ /* 0x001fca00078e00ff */
[----:B------:R-:W-:-:S05]  /*27b90*/  LOP3.LUT R20, R21, 0x70, R20, 0xf8, !PT ;  /* 0x0000007015147812 */ /* 0x000fca00078ef814 */
[----:B------:R-:W-:Y:S02]  /*27ba0*/  IMAD.IADD R5, R20, 0x1, R35 ;  /* 0x0000000114057824 */ /* 0x000fe400078e0223 */
[----:B------:R0:W5:Y:S02]  /*27bb0*/  LDL R20, [R1+0x404] ;  /* 0x0004040001147983 */ /* 0x0001640000100800 */
[----:B---3--:R-:W-:Y:S01]  /*27bc0*/  @P0 IMAD.HI.U32 R6, R5, R6, RZ ;  /* 0x0000000605060227 */ /* 0x008fe200078e00ff */
[----:B------:R-:W-:-:S04]  /*27bd0*/  MOV R4, R5 ;  /* 0x0000000500047202 */ /* 0x000fc80000000f00 */
[----:B-1----:R-:W-:-:S05]  /*27be0*/  @P0 SHF.R.U32.HI R4, RZ, R0, R6 ;  /* 0x00000000ff040219 */ /* 0x002fca0000011606 */
        /* <DEDUP_REMOVED lines=13> */
[----:B----4-:R-:W-:Y:S01]  /*27cc0*/  IMAD.SHL.U32 R9, R10, 0x8, RZ ;  /* 0x000000080a097824 */ /* 0x010fe200078e00ff */
        /* <DEDUP_REMOVED lines=9> */
[----:B0-----:R-:W-:Y:S10]  /*27d60*/  BRA.DIV UR5, `(.L_x_12289) ;  /* 0x0000005205ac7947 */ /* 0x001ff4000b800000 */
        /* <DEDUP_REMOVED lines=66> */
[----:B------:R-:W2:Y:S04]  /*28190*/  SHFL.IDX PT, R4, R4, 0x7, 0x181f ;  /* 0x00f81f0004047f89 */ /* 0x000ea800000e0000 */
[----:B------:R-:W3:Y:S01]  /*281a0*/  SHFL.IDX PT, R0, R0, 0x7, 0x181f ;  /* 0x00f81f0000007f89 */ /* 0x000ee200000e0000 */
[----:B0-----:R-:W-:-:S05]  /*281b0*/  @!P0 LEA R3, P2, R9, R3, 0x1 ;  /* 0x0000000309038211 */ /* 0x001fca00078408ff */
[----:B-1----:R-:W-:-:S05]  /*281c0*/  @!P0 IMAD.X R2, RZ, RZ, R2, P2 ;  /* 0x000000ffff028224 */ /* 0x002fca00010e0602 */
[----:B------:R-:W-:-:S04]  /*281d0*/  @!P0 LOP3.LUT R3, R3, R2, RZ, 0x3c, !PT ;  /* 0x0000000203038212 */ /* 0x000fc800078e3cff */
[----:B------:R-:W-:-:S04]  /*281e0*/  @!P0 LOP3.LUT R2, R3, R2, RZ, 0x3c, !PT ;  /* 0x0000000203028212 */ /* 0x000fc800078e3cff */
[----:B------:R-:W-:-:S05]  /*281f0*/  @!P0 LOP3.LUT R3, R3, R2, RZ, 0x3c, !PT ;  /* 0x0000000203038212 */ /* 0x000fca00078e3cff */
[----:B--23--:R1:W-:Y:S02]  /*28200*/  @!P0 LDGSTS.E.BYPASS.LTC128B.128 [R8+0x1b400], desc[UR42][R2.64], !P1 ;  /* 0x1b40000002088fae */ /* 0x00c3e4000c901d6a */
.L_x_12455:
        /* <DEDUP_REMOVED lines=10> */
.L_x_12290:
        /* <DEDUP_REMOVED lines=18> */
.L_x_12456:
[----:B------:R-:W-:Y:S05]  /*283d0*/  BSYNC B0 ;  /* 0x0000000000007941 */ /* 0x000fea0003800000 */
.L_x_12291:
[----:B------:R-:W-:-:S05]  /*283e0*/  IMAD.U32 R0, RZ, RZ, UR38 ;  /* 0x00000026ff007e24 */ /* 0x000fca000f8e00ff */
[----:B------:R-:W-:-:S13]  /*283f0*/  ISETP.NE.AND P0, PT, R0, 0x3, PT ;  /* 0x000000030000780c */ /* 0x000fda0003f05270 */
[----:B------:R-:W-:Y:S05]  /*28400*/  @!P0 BRA `(.L_x_12293) ;  /* 0x0000000000048947 */ /* 0x000fea0003800000 */
[----:B------:R-:W-:Y:S01]  /*28410*/  BPT.TRAP 0x1 ;  /* 0x000000040000795c */ /* 0x000fe20000300000 */
.L_x_12293:
[----:B------:R-:W-:Y:S01]  /*28420*/  SHF.L.U32 R0, R26, 0x1f, RZ ;  /* 0x0000001f1a007819 */ /* 0x000fe200000006ff */
[----:B------:R-:W-:Y:S03]  /*28430*/  BSSY B0, `(.L_x_12294) ;  /* 0x0000003000007945 */ /* 0x000fe60003800000 */
[----:B------:R-:W1:Y:S02]  /*28440*/  SYNCS.PHASECHK.TRANS64.TRYWAIT P0, [R17+URZ+0x22860], R0 ;  /* 0x02286000110075a7 */ /* 0x000e64000800017f */
[----:B-1----:R-:W-:Y:S05]  /*28450*/  @!P0 BRA `(.L_x_12295) ;  /* 0x0000005400a88947 */ /* 0x002fea0003800000 */
.L_x_12457:
[----:B------:R-:W-:Y:S05]  /*28460*/  BSYNC B0 ;  /* 0x0000000000007941 */ /* 0x000fea0003800000 */
.L_x_12294:
[----:B0-----:R-:W1:Y:S01]  /*28470*/  LDL.LU R3, [R1+0x428] ;  /* 0x0004280001037983 */ /* 0x001e620000300800 */
[----:B------:R-:W-:-:S03]  /*28480*/  ULDC.64 UR4, c[0x0][0x328] ;  /* 0x0000ca0000047ab9 */ /* 0x000fc60000000a00 */
[----:B------:R-:W2:Y:S04]  /*28490*/  LDL.LU R2, [R1+0x400] ;  /* 0x0004000001027983 */ /* 0x000ea80000300800 */
[----:B------:R-:W3:Y:S01]  /*284a0*/  LDL.LU R4, [R1+0x42c] ;  /* 0x00042c0001047983 */ /* 0x000ee20000300800 */
[----:B-1----:R-:W-:-:S04]  /*284b0*/  IMAD R0, R3, UR4, RZ ;  /* 0x0000000403007c24 */ /* 0x002fc8000f8e02ff */
        /* <DEDUP_REMOVED lines=20> */
[----:B------:R-:W-:Y:S01]  /*28600*/  LOP3.LUT R7, R36, 0x1, RZ, 0xc0, !PT ;  /* 0x0000000124077812 */ /* 0x000fe200078ec0ff */
[----:B------:R-:W-:Y:S01]  /*28610*/  IMAD R4, R4, 0x2, R22 ;  /* 0x0000000204047824 */ /* 0x000fe200078e0216 */
[C---:B------:R-:W-:Y:S01]  /*28620*/  LOP3.LUT P2, RZ, R36.reuse, 0x2, RZ, 0xc0, !PT ;  /* 0x0000000224ff7812 */ /* 0x040fe2000784c0ff */
[----:B------:R-:W1:Y:S01]  /*28630*/  SHFL.IDX PT, R14, R5, RZ, 0x181f ;  /* 0x00181fff050e7589 */ /* 0x000e6200000e0000 */
[----:B------:R-:W-:Y:S02]  /*28640*/  ISETP.NE.U32.AND P3, PT, R7, 0x1, PT ;  /* 0x000000010700780c */ /* 0x000fe40003f65070 */
[----:B------:R-:W-:Y:S01]  /*28650*/  LOP3.LUT P1, RZ, R36, 0x4, RZ, 0xc0, !PT ;  /* 0x0000000424ff7812 */ /* 0x000fe2000782c0ff */
[----:B------:R-:W2:Y:S03]  /*28660*/  SHFL.IDX PT, R3, R6, RZ, 0x181f ;  /* 0x00181fff06037589 */ /* 0x000ea600000e0000 */
[----:B------:R-:W-:Y:S01]  /*28670*/  ISETP.LT.OR P4, PT, R33, 0x1, !P1 ;  /* 0x000000012100780c */ /* 0x000fe20004f81670 */
[----:B0-----:R-:W-:-:S05]  /*28680*/  IMAD.SHL.U32 R2, R2, 0x8, RZ ;  /* 0x0000000802027824 */ /* 0x001fca00078e00ff */
        /* <DEDUP_REMOVED lines=62> */
.L_x_12471:
        /* <DEDUP_REMOVED lines=15> */
.L_x_12297:
        /* <DEDUP_REMOVED lines=11> */
.L_x_12298:
[----:B------:R-:W2:Y:S01]  /*28c10*/  LDL.LU R2, [R1+0x420] ;  /* 0x0004200001027983 */ /* 0x000ea20000300800 */
[----:B------:R0:W-:Y:S01]  /*28c20*/  SYNCS.ARRIVE.TRANS64.A1T0 RZ, [R17+URZ+0x22850], RZ ;  /* 0x022850ff11ff79a7 */ /* 0x0001e2000810003f */
[----:B------:R-:W-:Y:S01]  /*28c30*/  BSSY B0, `(.L_x_12299) ;  /* 0x00000e0000007945 */ /* 0x000fe20003800000 */
[----:B--2---:R-:W-:-:S05]  /*28c40*/  VIADD R10, R2, 0xfffffffe ;  /* 0xfffffffe020a7836 */ /* 0x004fca0000000000 */
[----:B------:R-:W-:-:S13]  /*28c50*/  ISETP.GE.AND P0, PT, R10, R32, PT ;  /* 0x000000200a00720c */ /* 0x000fda0003f06270 */
[----:B0-----:R-:W-:Y:S05]  /*28c60*/  @!P0 BRA `(.L_x_12300) ;  /* 0x0000000c00708947 */ /* 0x001fea0003800000 */
.L_x_12313:
[----:B0-----:R-:W0:Y:S01]  /*28c70*/  S2R R2, SR_TID.X ;  /* 0x0000000000027919 */ /* 0x001e220000002100 */
[----:B------:R-:W1:Y:S01]  /*28c80*/  LDC R6, c[0x0][0x430] ;  /* 0x00010c00ff067b82 */ /* 0x000e620000000800 */
[----:B------:R-:W-:Y:S01]  /*28c90*/  IMAD R7, R10, 0x60, R31 ;  /* 0x000000600a077824 */ /* 0x000fe200078e021f */
[----:B--2---:R-:W2:Y:S01]  /*28ca0*/  S2R R3, SR_TID.X ;  /* 0x0000000000037919 */ /* 0x004ea20000002100 */
[----:B------:R-:W-:Y:S02]  /*28cb0*/  IMAD.U32 R12, RZ, RZ, UR38 ;  /* 0x00000026ff0c7e24 */ /* 0x000fe4000f8e00ff */
[----:B------:R-:W-:Y:S01]  /*28cc0*/  VIADD R25, R25, 0x1 ;  /* 0x0000000119197836 */ /* 0x000fe20000000000 */
[----:B-1----:R-:W-:Y:S02]  /*28cd0*/  ISETP.NE.AND P0, PT, R6, 0x1, PT ;  /* 0x000000010600780c */ /* 0x002fe40003f05270 */
[----:B0-----:R-:W-:Y:S01]  /*28ce0*/  LOP3.LUT R2, R2, 0x7f, RZ, 0xc0, !PT ;  /* 0x0000007f02027812 */ /* 0x001fe200078ec0ff */
[----:B--23--:R-:W-:-:S03]  /*28cf0*/  IMAD.SHL.U32 R4, R3, 0x10, RZ ;  /* 0x0000001003047824 */ /* 0x00cfc600078e00ff */
[----:B------:R-:W-:-:S07]  /*28d00*/  SHF.R.U32.HI R2, RZ, 0x3, R2 ;  /* 0x00000003ff027819 */ /* 0x000fce0000011602 */
[----:B------:R-:W0:Y:S01]  /*28d10*/  @P0 LDC R3, c[0x0][0x438] ;  /* 0x00010e00ff030b82 */ /* 0x000e220000000800 */
[----:B------:R-:W-:-:S04]  /*28d20*/  LOP3.LUT R4, R2, 0x70, R4, 0xf8, !PT ;  /* 0x0000007002047812 */ /* 0x000fc800078ef804 */
[----:B------:R-:W-:-:S03]  /*28d30*/  ISETP.GT.U32.AND P1, PT, R4, 0x5f, PT ;  /* 0x0000005f0400780c */ /* 0x000fc60003f24070 */
[----:B------:R-:W1:Y:S01]  /*28d40*/  @P0 LDC R2, c[0x0][0x434] ;  /* 0x00010d00ff020b82 */ /* 0x000e620000000800 */
[----:B------:R-:W-:-:S04]  /*28d50*/  IMAD.IADD R7, R4, 0x1, R7 ;  /* 0x0000000104077824 */ /* 0x000fc800078e0207 */
[----:B------:R-:W-:-:S05]  /*28d60*/  IMAD.MOV.U32 R11, RZ, RZ, R7 ;  /* 0x000000ffff0b7224 */ /* 0x000fca00078e0007 */
[----:B------:R-:W2:Y:S08]  /*28d70*/  @!P1 LDC.64 R4, c[0x0][0x428] ;  /* 0x00010a00ff049b82 */ /* 0x000eb00000000a00 */
[----:B------:R-:W3:Y:S01]  /*28d80*/  @!P1 LDC.64 R8, c[0x0][0x418] ;  /* 0x00010600ff089b82 */ /* 0x000ee20000000a00 */
[----:B-1----:R-:W-:-:S05]  /*28d90*/  @P0 IMAD.HI.U32 R2, R7, R2, RZ ;  /* 0x0000000207020227 */ /* 0x002fca00078e00ff */
[----:B0-----:R-:W-:-:S04]  /*28da0*/  @P0 SHF.R.U32.HI R11, RZ, R3, R2 ;  /* 0x00000003ff0b0219 */ /* 0x001fc80000011602 */
[--C-:B------:R-:W-:Y:S01]  /*28db0*/  @!P1 SHF.R.S32.HI R3, RZ, 0x1f, R11.reuse ;  /* 0x0000001fff039819 */ /* 0x100fe2000001140b */
[----:B------:R-:W-:-:S04]  /*28dc0*/  @!P1 IMAD.MOV.U32 R2, RZ, RZ, R11 ;  /* 0x000000ffff029224 */ /* 0x000fc800078e000b */
[----:B--2---:R-:W-:-:S04]  /*28dd0*/  @!P1 IMAD.WIDE.U32 R2, R29, R4, R2 ;  /* 0x000000041d029225 */ /* 0x004fc800078e0002 */
[----:B------:R-:W-:Y:S01]  /*28de0*/  @!P1 IMAD R4, R34, R4, RZ ;  /* 0x0000000422049224 */ /* 0x000fe200078e02ff */
[----:B---3--:R-:W-:-:S03]  /*28df0*/  @!P1 LEA R8, P0, R2, R8, 0x2 ;  /* 0x0000000802089211 */ /* 0x008fc600078010ff */
[----:B------:R-:W-:-:S04]  /*28e00*/  @!P1 IMAD R5, R29, R5, R4 ;  /* 0x000000051d059224 */ /* 0x000fc800078e0204 */
[----:B------:R-:W-:Y:S01]  /*28e10*/  @!P1 IMAD.IADD R3, R5, 0x1, R3 ;  /* 0x0000000105039824 */ /* 0x000fe200078e0203 */
[----:B------:R-:W-:-:S04]  /*28e20*/  MOV R5, RZ ;  /* 0x000000ff00057202 */ /* 0x000fc80000000f00 */
[----:B------:R-:W-:Y:S01]  /*28e30*/  @!P1 LEA.HI.X R9, R2, R9, R3, 0x2, P0 ;  /* 0x0000000902099211 */ /* 0x000fe200000f1403 */
[----:B------:R-:W-:Y:S01]  /*28e40*/  IMAD.MOV R2, RZ, RZ, -R11 ;  /* 0x000000ffff027224 */ /* 0x000fe200078e0a0b */
[----:B------:R-:W-:-:S03]  /*28e50*/  ISETP.NE.AND P0, PT, R25, 0x2, PT ;  /* 0x000000021900780c */ /* 0x000fc60003f05270 */
[----:B------:R0:W5:Y:S01]  /*28e60*/  @!P1 LDG.E R5, desc[UR42][R8.64] ;  /* 0x0000002a08059981 */ /* 0x000162000c1e1900 */
[----:B------:R-:W-:Y:S01]  /*28e70*/  ISETP.NE.AND P1, PT, R12, 0x3, PT ;  /* 0x000000030c00780c */ /* 0x000fe20003f25270 */
[----:B------:R-:W-:Y:S05]  /*28e80*/  YIELD ;  /* 0x0000000000007946 */ /* 0x000fea0003800000 */
[----:B------:R-:W-:Y:S01]  /*28e90*/  SEL R3, RZ, 0x1, P0 ;  /* 0x00000001ff037807 */ /* 0x000fe20000000000 */
[----:B------:R-:W-:Y:S01]  /*28ea0*/  IMAD R6, R6, R2, R7 ;  /* 0x0000000206067224 */ /* 0x000fe200078e0207 */
[----:B------:R-:W-:Y:S02]  /*28eb0*/  SEL R25, R25, RZ, P0 ;  /* 0x000000ff19197207 */ /* 0x000fe40000000000 */
[----:B------:R-:W-:Y:S01]  /*28ec0*/  LOP3.LUT R26, R26, R3, RZ, 0x3c, !PT ;  /* 0x000000031a1a7212 */ /* 0x000fe200078e3cff */
[----:B------:R-:W-:-:S02]  /*28ed0*/  IMAD.MOV.U32 R3, RZ, RZ, R10 ;  /* 0x000000ffff037224 */ /* 0x000fc400078e000a */
[----:B------:R-:W-:-:S03]  /*28ee0*/  VIADD R10, R10, 0xffffffff ;  /* 0xffffffff0a0a7836 */ /* 0x000fc60000000000 */
[----:B------:R-:W-:Y:S01]  /*28ef0*/  ISETP.GT.AND P2, PT, R3, R32, PT ;  /* 0x000000200300720c */ /* 0x000fe20003f44270 */
[----:B0-----:R-:W-:-:S12]  /*28f00*/  @!P1 BRA `(.L_x_12301) ;  /* 0x0000000000049947 */ /* 0x001fd80003800000 */
[----:B------:R-:W-:Y:S01]  /*28f10*/  BPT.TRAP 0x1 ;  /* 0x000000040000795c */ /* 0x000fe20000300000 */
.L_x_12301:
[----:B------:R-:W-:Y:S01]  /*28f20*/  IMAD R4, R25, 0x8, R22 ;  /* 0x0000000819047824 */ /* 0x000fe200078e0216 */
[----:B------:R-:W-:Y:S01]  /*28f30*/  SHF.L.U32 R21, R26, 0x1f, RZ ;  /* 0x0000001f1a157819 */ /* 0x000fe200000006ff */
[----:B------:R-:W-:Y:S01]  /*28f40*/  BSSY B1, `(.L_x_12302) ;  /* 0x0000004000017945 */ /* 0x000fe20003800000 */
[----:B------:R-:W-:Y:S02]  /*28f50*/  SHF.R.S32.HI R17, RZ, 0x1f, R6 ;  /* 0x0000001fff117819 */ /* 0x000fe40000011406 */
[----:B------:R-:W0:Y:S02]  /*28f60*/  SYNCS.PHASECHK.TRANS64.TRYWAIT P0, [R4+URZ+0x22840], R21 ;  /* 0x02284015040075a7 */ /* 0x000e24000800017f */
[----:B0-----:R-:W-:Y:S05]  /*28f70*/  @!P0 BRA `(.L_x_12303) ;  /* 0x00000054003c8947 */ /* 0x001fea0003800000 */
.L_x_12472:
[----:B------:R-:W-:Y:S05]  /*28f80*/  BSYNC B1 ;  /* 0x0000000000017941 */ /* 0x000fea0003800000 */
.L_x_12302:
        /* <DEDUP_REMOVED lines=52> */
.L_x_12486:
        /* <DEDUP_REMOVED lines=8> */
.L_x_12305:
        /* <DEDUP_REMOVED lines=11> */
.L_x_12306:
[----:B------:R2:W-:Y:S01]  /*29400*/  SYNCS.ARRIVE.TRANS64.A1T0 RZ, [R4+URZ+0x22830], RZ ;  /* 0x022830ff04ff79a7 */ /* 0x0005e2000810003f */
[----:B------:R-:W-:Y:S05]  /*29410*/  @!P3 BRA `(.L_x_12307) ;  /* 0x000000000004b947 */ /* 0x000fea0003800000 */
[----:B------:R-:W-:Y:S01]  /*29420*/  BPT.TRAP 0x1 ;  /* 0x000000040000795c */ /* 0x000fe20000300000 */
.L_x_12307:
[----:B------:R-:W3:Y:S01]  /*29430*/  SYNCS.PHASECHK.TRANS64.TRYWAIT P0, [R4+URZ+0x22860], R21 ;  /* 0x02286015040075a7 */ /* 0x000ee2000800017f */
[----:B------:R-:W-:Y:S04]  /*29440*/  BSSY B1, `(.L_x_12308) ;  /* 0x0000002000017945 */ /* 0x000fe80003800000 */
[----:B---3--:R-:W-:Y:S05]  /*29450*/  @!P0 BRA `(.L_x_12309) ;  /* 0x0000005400bc8947 */ /* 0x008fea0003800000 */
.L_x_12487:
[----:B------:R-:W-:Y:S05]  /*29460*/  BSYNC B1 ;  /* 0x0000000000017941 */ /* 0x000fea0003800000 */
.L_x_12308:
        /* <DEDUP_REMOVED lines=68> */
.L_x_12501:
        /* <DEDUP_REMOVED lines=11> */
.L_x_12311:
        /* <DEDUP_REMOVED lines=11> */
.L_x_12312:
[----:B------:R0:W-:Y:S01]  /*29a10*/  SYNCS.ARRIVE.TRANS64.A1T0 RZ, [R4+URZ+0x22850], RZ ;  /* 0x022850ff04ff79a7 */ /* 0x0001e2000810003f */
[----:B------:R-:W-:Y:S05]  /*29a20*/  @P2 BRA `(.L_x_12313) ;  /* 0xfffffff000902947 */ /* 0x000fea000383ffff */
.L_x_12300:
[----:B------:R-:W-:Y:S05]  /*29a30*/  BSYNC B0 ;  /* 0x0000000000007941 */ /* 0x000fea0003800000 */
.L_x_12299:
[----:B------:R-:W1:Y:S01]  /*29a40*/  S2R R2, SR_TID.X ;  /* 0x0000000000027919 */ /* 0x000e620000002100 */
[----:B------:R-:W-:Y:S01]  /*29a50*/  VIADD R25, R25, 0x1 ;  /* 0x0000000119197836 */ /* 0x000fe20000000000 */
[----:B------:R-:W-:Y:S04]  /*29a60*/  BSSY B0, `(.L_x_12314) ;  /* 0x0000012000007945 */ /* 0x000fe80003800000 */
[----:B------:R-:W-:-:S04]  /*29a70*/  ISETP.NE.AND P0, PT, R25, 0x2, PT ;  /* 0x000000021900780c */ /* 0x000fc80003f05270 */
[----:B------:R-:W-:Y:S02]  /*29a80*/  SEL R5, RZ, 0x1, P0 ;  /* 0x00000001ff057807 */ /* 0x000fe40000000000 */
        /* <DEDUP_REMOVED lines=15> */
.L_x_12315:
[----:B------:R-:W-:Y:S05]  /*29b80*/  BSYNC B0 ;  /* 0x0000000000007941 */ /* 0x000fea0003800000 */
.L_x_12314:
[----:B------:R-:W-:Y:S02]  /*29b90*/  LOP3.LUT R26, R26, R5, RZ, 0x3c, !PT ;  /* 0x000000051a1a7212 */ /* 0x000fe400078e3cff */
[----:B------:R-:W-:-:S07]  /*29ba0*/  SEL R25, R25, RZ, P0 ;  /* 0x000000ff19197207 */ /* 0x000fce0000000000 */
.L_x_12274:
[----:B------:R-:W-:Y:S05]  /*29bb0*/  BSYNC B7 ;  /* 0x0000000000077941 */ /* 0x000fea0003800000 */
.L_x_12272:
        /* <DEDUP_REMOVED lines=11> */
.L_x_12316:
        /* <DEDUP_REMOVED lines=10> */
[----:B------:R-:W4:Y:S01]  /*29d10*/  @!P1 LDG.E R2, desc[UR42][R2.64] ;  /* 0x0000002a02029981 */ /* 0x000f22000c1e1900 */
[----:B------:R-:W-:Y:S01]  /*29d20*/  IMAD.MOV.U32 R5, RZ, RZ, RZ ;  /* 0x000000ffff057224 */ /* 0x000fe200078e00ff */
[C---:B------:R-:W-:Y:S02]  /*29d30*/  ISETP.GE.U32.AND P2, PT, R8.reuse, 0x2, PT ;  /* 0x000000020800780c */ /* 0x040fe40003f46070 */
[C---:B------:R-:W-:Y:S01]  /*29d40*/  ISETP.GE.U32.AND P3, PT, R8.reuse, 0x4, PT ;  /* 0x000000040800780c */ /* 0x040fe20003f66070 */
[----:B------:R-:W-:Y:S01]  /*29d50*/  SHFL.IDX PT, R0, R16, RZ, 0x1f ;  /* 0x00001fff10007589 */ /* 0x000fe200000e0000 */
[C---:B------:R-:W-:Y:S02]  /*29d60*/  ISETP.GE.U32.AND P4, PT, R8.reuse, 0x8, PT ;  /* 0x000000080800780c */ /* 0x040fe40003f86070 */
[C---:B------:R-:W-:Y:S01]  /*29d70*/  ISETP.GE.U32.AND P5, PT, R8.reuse, 0x10, PT ;  /* 0x000000100800780c */ /* 0x040fe20003fa6070 */
[----:B0-23--:R-:W-:Y:S01]  /*29d80*/  SHFL.IDX PT, R4, R16, 0x1, 0x1f ;  /* 0x00201f0010047f89 */ /* 0x00dfe200000e0000 */
        /* <DEDUP_REMOVED lines=18> */
.L_x_12511:
[----:B------:R-:W-:Y:S02]  /*29eb0*/  ULDC UR4, c[0x0][0xc38] ;  /* 0x00030e0000047ab9 */ /* 0x000fe40000000800 */
[----:B------:R-:W-:-:S04]  /*29ec0*/  IMAD.U32 R7, RZ, RZ, UR4 ;  /* 0x00000004ff077e24 */ /* 0x000fc8000f8e00ff */
[----:B-1----:R-:W-:-:S04]  /*29ed0*/  IMAD R14, R14, R7, RZ ;  /* 0x000000070e0e7224 */ /* 0x002fc800078e02ff */
[----:B------:R-:W-:-:S05]  /*29ee0*/  IMAD.IADD R9, R4, 0x1, R14 ;  /* 0x0000000104097824 */ /* 0x000fca00078e020e */
[----:B------:R-:W-:-:S13]  /*29ef0*/  ISETP.GT.AND P6, PT, R9, R0, PT ;  /* 0x000000000900720c */ /* 0x000fda0003fc4270 */
[----:B------:R-:W-:Y:S05]  /*29f00*/  @P6 BRA `(.L_x_12319) ;  /* 0x00000000009c6947 */ /* 0x000fea0003800000 */
.L_x_12324:
        /* <DEDUP_REMOVED lines=14> */
.L_x_12322:
[----:B------:R-:W-:Y:S05]  /*29ff0*/  BSYNC B0 ;  /* 0x0000000000007941 */ /* 0x000fea0003800000 */
.L_x_12321:
        /* <DEDUP_REMOVED lines=17> */
[----:B------:R0:W1:Y:S02]  /*2a110*/  SHFL.IDX PT, R14, R2, 0x1f, 0x1f ;  /* 0x03e01f00020e7f89 */ /* 0x00006400000e0000 */
.L_x_12519:
[----:B------:R-:W-:Y:S02]  /*2a120*/  ULDC UR4, c[0x0][0xc38] ;  /* 0x00030e0000047ab9 */ /* 0x000fe40000000800 */
[----:B------:R-:W-:-:S04]  /*2a130*/  IMAD.U32 R7, RZ, RZ, UR4 ;  /* 0x00000004ff077e24 */ /* 0x000fc8000f8e00ff */
[----:B-1----:R-:W-:-:S04]  /*2a140*/  IMAD R14, R14, R7, RZ ;  /* 0x000000070e0e7224 */ /* 0x002fc800078e02ff */
[----:B------:R-:W-:-:S05]  /*2a150*/  IMAD.IADD R9, R14, 0x1, R9 ;  /* 0x000000010e097824 */ /* 0x000fca00078e0209 */
[----:B------:R-:W-:-:S13]  /*2a160*/  ISETP.GT.AND P6, PT, R9, R0, PT ;  /* 0x000000000900720c */ /* 0x000fda0003fc4270 */
[----:B------:R-:W-:Y:S05]  /*2a170*/  @!P6 BRA `(.L_x_12324) ;  /* 0xfffffffc0064e947 */ /* 0x000fea000383ffff */
.L_x_12319:
        /* <DEDUP_REMOVED lines=8> */
.L_x_12523:
[----:B------:R-:W-:Y:S01]  /*2a200*/  ISETP.NE.AND P0, PT, R3, RZ, PT ;  /* 0x000000ff0300720c */ /* 0x000fe20003f05270 */
[----:B------:R-:W-:-:S12]  /*2a210*/  IMAD.MOV.U32 R14, RZ, RZ, RZ ;  /* 0x000000ffff0e7224 */ /* 0x000fd800078e00ff */
[----:B------:R-:W-:Y:S05]  /*2a220*/  @!P0 BRA `(.L_x_12326) ;  /* 0x0000000000108947 */ /* 0x000fea0003800000 */
[----:B------:R-:W-:Y:S01]  /*2a230*/  UMOV UR4, 0xffffffff ;  /* 0xffffffff00047882 */ /* 0x000fe20000000000 */
[----:B------:R-:W-:Y:S02]  /*2a240*/  VIADD R12, R4, 0xffffffff ;  /* 0xffffffff040c7836 */ /* 0x000fe40000000000 */
[----:B------:R-:W-:Y:S05]  /*2a250*/  BRA.DIV UR4, `(.L_x_12327) ;  /* 0x0000005a04407947 */ /* 0x000fea000b800000 */
[----:B------:R3:W4:Y:S02]  /*2a260*/  SHFL.IDX PT, R14, R2, R12, 0x1f ;  /* 0x00001f0c020e7589 */ /* 0x00072400000e0000 */
.L_x_12326:
[----:B0--3--:R-:W0:Y:S01]  /*2a270*/  LDC.64 R2, c[0x0][0xc90] ;  /* 0x00032400ff027b82 */ /* 0x009e220000000a00 */
[----:B------:R-:W-:-:S04]  /*2a280*/  IMAD.IADD R19, R4, 0x1, R19 ;  /* 0x0000000104137824 */ /* 0x000fc800078e0213 */
[----:B0-----:R-:W-:-:S05]  /*2a290*/  IMAD.WIDE R2, R19, 0x4, R2 ;  /* 0x0000000413027825 */ /* 0x001fca00078e0202 */
[----:B------:R0:W1:Y:S01]  /*2a2a0*/  LDG.E R6, desc[UR42][R2.64] ;  /* 0x0000002a02067981 */ /* 0x000062000c1e1900 */
[----:B----4-:R-:W-:Y:S02]  /*2a2b0*/  IMAD R16, R14, R7, R16 ;  /* 0x000000070e107224 */ /* 0x010fe400078e0210 */
[----:B0-----:R-:W-:Y:S02]  /*2a2c0*/  IMAD.MOV.U32 R2, RZ, RZ, RZ ;  /* 0x000000ffff027224 */ /* 0x001fe400078e00ff */
[----:B-12---:R-:W-:-:S05]  /*2a2d0*/  IMAD R4, R5, R6, RZ ;  /* 0x0000000605047224 */ /* 0x006fca00078e02ff */
        /* <DEDUP_REMOVED lines=59> */
.L_x_12320:
[----:B------:R-:W-:Y:S01]  /*2a690*/  UMOV UR4, URZ ;  /* 0x0000003f00047c82 */ /* 0x000fe20008000000 */
[----:B------:R-:W-:Y:S01]  /*2a6a0*/  UMOV UR5, URZ ;  /* 0x0000003f00057c82 */ /* 0x000fe20008000000 */
[----:B------:R-:W-:Y:S01]  /*2a6b0*/  ULDC UR6, c[0x0][0xc3c] ;  /* 0x00030f0000067ab9 */ /* 0x000fe20000000800 */
[----:B------:R-:W-:Y:S02]  /*2a6c0*/  IMAD.MOV.U32 R16, RZ, RZ, R0 ;  /* 0x000000ffff107224 */ /* 0x000fe400078e0000 */
[----:B------:R-:W-:Y:S02]  /*2a6d0*/  IMAD.U32 R17, RZ, RZ, UR4 ;  /* 0x00000004ff117e24 */ /* 0x000fe4000f8e00ff */
[----:B------:R-:W-:Y:S02]  /*2a6e0*/  IMAD.U32 R18, RZ, RZ, UR5 ;  /* 0x00000005ff127e24 */ /* 0x000fe4000f8e00ff */
[----:B------:R-:W-:-:S07]  /*2a6f0*/  IMAD.U32 R19, RZ, RZ, UR6 ;  /* 0x00000006ff137e24 */ /* 0x000fce000f8e00ff */
.L_x_12328:
        /* <DEDUP_REMOVED lines=10> */
.L_x_12317:
[----:B------:R-:W-:Y:S02]  /*2a7a0*/  ULDC UR4, c[0x0][0xc3c] ;  /* 0x00030f0000047ab9 */ /* 0x000fe40000000800 */
[----:B----4-:R-:W-:-:S13]  /*2a7b0*/  ISETP.GE.AND P0, PT, R19, UR4, PT ;  /* 0x0000000413007c0c */ /* 0x010fda000bf06270 */
[----:B------:R-:W-:Y:S05]  /*2a7c0*/  @!P0 BRA `(.L_x_12329) ;  /* 0xffffff9c00748947 */ /* 0x000fea000383ffff */
[----:B------:R-:W-:Y:S05]  /*2a7d0*/  BSYNC B8 ;  /* 0x0000000000087941 */ /* 0x000fea0003800000 */
.L_x_12214:
[----:B-1----:R-:W4:Y:S01]  /*2a7e0*/  LDL.LU R0, [R1+0x424] ;  /* 0x0004240001007983 */ /* 0x002f220000300800 */
[----:B------:R-:W-:Y:S01]  /*2a7f0*/  BSSY B0, `(.L_x_12330) ;  /* 0x000000b000007945 */ /* 0x000fe20003800000 */
[----:B------:R-:W0:Y:S01]  /*2a800*/  S2R R5, SR_CgaCtaId ;  /* 0x0000000000057919 */ /* 0x000e220000008800 */
[----:B----4-:R-:W-:-:S05]  /*2a810*/  VIADD R0, R0, 0x1 ;  /* 0x0000000100007836 */ /* 0x010fca0000000000 */
[----:B------:R-:W-:-:S04]  /*2a820*/  LEA.HI R2, R0, R0, RZ, 0x1 ;  /* 0x0000000000027211 */ /* 0x000fc800078f08ff */
[----:B------:R-:W-:Y:S02]  /*2a830*/  LOP3.LUT R3, R2, 0xfffffffe, RZ, 0xc0, !PT ;  /* 0xfffffffe02037812 */ /* 0x000fe400078ec0ff */
[----:B------:R-:W-:-:S03]  /*2a840*/  MOV R2, 0x400 ;  /* 0x0000040000027802 */ /* 0x000fc60000000f00 */
[----:B------:R-:W-:Y:S01]  /*2a850*/  IMAD.IADD R0, R0, 0x1, -R3 ;  /* 0x0000000100007824 */ /* 0x000fe200078e0a03 */
[----:B0-23--:R-:W-:-:S04]  /*2a860*/  LEA R4, R5, R2, 0x18 ;  /* 0x0000000205047211 */ /* 0x00dfc800078ec0ff */
[----:B------:R-:W-:-:S04]  /*2a870*/  SHF.L.U32 R0, R0, 0x1f, RZ ;  /* 0x0000001f00007819 */ /* 0x000fc800000006ff */
[----:B------:R-:W0:Y:S02]  /*2a880*/  SYNCS.PHASECHK.TRANS64.TRYWAIT P0, [R4+URZ+0x22820], R0 ;  /* 0x02282000040075a7 */ /* 0x000e24000800017f */
[----:B0-----:R-:W-:Y:S05]  /*2a890*/  @!P0 BRA `(.L_x_12331) ;  /* 0x0000005000d48947 */ /* 0x001fea0003800000 */
.L_x_12526:
[----:B------:R-:W-:Y:S05]  /*2a8a0*/  BSYNC B0 ;  /* 0x0000000000007941 */ /* 0x000fea0003800000 */
.L_x_12330:
[----:B------:R-:W-:-:S03]  /*2a8b0*/  UMOV UR4, 0xffffffff ;  /* 0xffffffff00047882 */ /* 0x000fc60000000000 */
[----:B------:R-:W-:Y:S05]  /*2a8c0*/  BRA.DIV UR4, `(.L_x_12332) ;  /* 0x0000005204dc7947 */ /* 0x000fea000b800000 */
[----:B0-----:R-:W0:Y:S02]  /*2a8d0*/  S2R R0, SR_TID.X ;  /* 0x0000000000007919 */ /* 0x001e240000002100 */
[----:B0-----:R-:W-:-:S04]  /*2a8e0*/  SHF.R.U32.HI R0, RZ, 0x5, R0 ;  /* 0x00000005ff007819 */ /* 0x001fc80000011600 */
[----:B------:R-:W-:-:S05]  /*2a8f0*/  LOP3.LUT R0, R0, 0x3, RZ, 0xc0, !PT ;  /* 0x0000000300007812 */ /* 0x000fca00078ec0ff */
[----:B------:R0:W1:Y:S02]  /*2a900*/  SHFL.IDX PT, R14, R0, RZ, 0x1f ;  /* 0x00001fff000e7589 */ /* 0x00006400000e0000 */
.L_x_12529:
[----:B-1----:R-:W-:-:S13]  /*2a910*/  ISETP.NE.AND P0, PT, R14, RZ, PT ;  /* 0x000000ff0e00720c */ /* 0x002fda0003f05270 */
[----:B------:R-:W-:Y:S05]  /*2a920*/  @P0 BRA `(.L_x_11972) ;  /* 0x0000000000880947 */ /* 0x000fea0003800000 */
[----:B------:R-:W-:-:S03]  /*2a930*/  UMOV UR4, 0xffffffff ;  /* 0xffffffff00047882 */ /* 0x000fc60000000000 */
[----:B------:R-:W-:Y:S05]  /*2a940*/  BRA.DIV UR4, `(.L_x_12333) ;  /* 0x0000005204f07947 */ /* 0x000fea000b800000 */
[----:B------:R-:W-:-:S13]  /*2a950*/  ELECT P6, URZ, PT ;  /* 0x00000000003f782f */ /* 0x000fda00038c0000 */
.L_x_12532:
[----:B------:R-:W-:Y:S05]  /*2a960*/  @!P6 BRA `(.L_x_11972) ;  /* 0x000000000078e947 */ /* 0x000fea0003800000 */
[----:B------:R-:W-:-:S06]  /*2a970*/  ULOP3.LUT UR4, UR36, 0x2, URZ, 0xfc, !UPT ;  /* 0x0000000224047892 */ /* 0x000fcc000f8efc3f */
[----:B0-----:R-:W-:-:S05]  /*2a980*/  IMAD.U32 R0, RZ, RZ, UR4 ;  /* 0x00000004ff007e24 */ /* 0x001fca000f8e00ff */
[----:B------:R-:W-:-:S13]  /*2a990*/  ISETP.NE.AND P0, PT, R0, 0x3, PT ;  /* 0x000000030000780c */ /* 0x000fda0003f05270 */
[----:B------:R-:W-:Y:S05]  /*2a9a0*/  @!P0 BRA `(.L_x_12334) ;  /* 0x0000000000048947 */ /* 0x000fea0003800000 */
[----:B------:R-:W-:Y:S01]  /*2a9b0*/  BPT.TRAP 0x1 ;  /* 0x000000040000795c */ /* 0x000fe20000300000 */
.L_x_12334:
[C---:B------:R-:W-:Y:S01]  /*2a9c0*/  IMAD R5, R25.reuse, 0x8, R4 ;  /* 0x0000000819057824 */ /* 0x040fe200078e0204 */
[----:B------:R-:W-:Y:S01]  /*2a9d0*/  SHF.L.U32 R0, R26, 0x1f, RZ ;  /* 0x0000001f1a007819 */ /* 0x000fe200000006ff */
[----:B------:R-:W-:-:S03]  /*2a9e0*/  VIADD R25, R25, 0x1 ;  /* 0x0000000119197836 */ /* 0x000fc60000000000 */
[----:B------:R-:W0:Y:S02]  /*2a9f0*/  SYNCS.PHASECHK.TRANS64.TRYWAIT P1, [R5+URZ+0x22840], R0 ;  /* 0x02284000050075a7 */ /* 0x000e24000802017f */
[----:B------:R-:W-:-:S04]  /*2aa00*/  ISETP.NE.AND P2, PT, R25, 0x2, PT ;  /* 0x000000021900780c */ /* 0x000fc80003f45270 */
[----:B------:R-:W-:Y:S01]  /*2aa10*/  SEL R3, RZ, 0x1, P2 ;  /* 0x00000001ff037807 */ /* 0x000fe20001000000 */
[----:B0-----:R-:W-:Y:S08]  /*2aa20*/  @!P1 BRA `(.L_x_12335) ;  /* 0x0000005000d89947 */ /* 0x001ff00003800000 */
.L_x_12533:
[----:B------:R-:W-:Y:S02]  /*2aa30*/  SEL R25, R25, RZ, P2 ;  /* 0x000000ff19197207 */ /* 0x000fe40001000000 */
[----:B------:R-:W-:Y:S01]  /*2aa40*/  LOP3.LUT R2, R26, R3, RZ, 0x3c, !PT ;  /* 0x000000031a027212 */ /* 0x000fe200078e3cff */
[----:B------:R-:W-:Y:S06]  /*2aa50*/  @!P0 BRA `(.L_x_12336) ;  /* 0x0000000000048947 */ /* 0x000fec0003800000 */
[----:B------:R-:W-:Y:S01]  /*2aa60*/  BPT.TRAP 0x1 ;  /* 0x000000040000795c */ /* 0x000fe20000300000 */
.L_x_12336:
[----:B------:R-:W-:Y:S01]  /*2aa70*/  IMAD R25, R25, 0x8, R4 ;  /* 0x0000000819197824 */ /* 0x000fe200078e0204 */
[----:B------:R-:W-:-:S04]  /*2aa80*/  SHF.L.U32 R2, R2, 0x1f, RZ ;  /* 0x0000001f02027819 */ /* 0x000fc800000006ff */
[----:B------:R-:W1:Y:S02]  /*2aa90*/  SYNCS.PHASECHK.TRANS64.TRYWAIT P1, [R25+URZ+0x22840], R2 ;  /* 0x02284002190075a7 */ /* 0x000e64000802017f */
[----:B-1----:R-:W-:Y:S05]  /*2aaa0*/  @!P1 BRA `(.L_x_12337) ;  /* 0x0000005000cc9947 */ /* 0x002fea0003800000 */
.L_x_12534:
[----:B------:R-:W-:Y:S05]  /*2aab0*/  @!P0 BRA `(.L_x_12338) ;  /* 0x0000000000048947 */ /* 0x000fea0003800000 */
[----:B------:R-:W-:Y:S01]  /*2aac0*/  BPT.TRAP 0x1 ;  /* 0x000000040000795c */ /* 0x000fe20000300000 */
.L_x_12338:
[----:B------:R-:W2:Y:S02]  /*2aad0*/  SYNCS.PHASECHK.TRANS64.TRYWAIT P1, [R5+URZ+0x22860], R0 ;  /* 0x02286000050075a7 */ /* 0x000ea4000802017f */
[----:B--2---:R-:W-:Y:S05]  /*2aae0*/  @!P1 BRA `(.L_x_12339) ;  /* 0x0000005000d09947 */ /* 0x004fea0003800000 */
.L_x_12535:
[----:B------:R-:W-:Y:S05]  /*2aaf0*/  @!P0 BRA `(.L_x_12340) ;  /* 0x0000000000048947 */ /* 0x000fea0003800000 */
[----:B------:R-:W-:Y:S01]  /*2ab00*/  BPT.TRAP 0x1 ;  /* 0x000000040000795c */ /* 0x000fe20000300000 */
.L_x_12340:
[----:B---3--:R3:W4:Y:S02]  /*2ab10*/  SYNCS.PHASECHK.TRANS64.TRYWAIT P0, [R25+URZ+0x22860], R2 ;  /* 0x02286002190075a7 */ /* 0x008724000800017f */
[----:B----4-:R-:W-:Y:S05]  /*2ab20*/  @!P0 NANOSLEEP.SYNCS 0x989680 ;  /* 0x009896800000895d */ /* 0x010fea0003900000 */
[----:B------:R-:W4:Y:S02]  /*2ab30*/  @!P0 SYNCS.PHASECHK.TRANS64 P0, [R25+URZ+0x22860], R2 ;  /* 0x02286002190085a7 */ /* 0x000f24000800007f */
[----:B----4-:R-:W-:Y:S05]  /*2ab40*/  @!P0 BRA `(.L_x_12340) ;  /* 0xfffffffc00f08947 */ /* 0x010fea000383ffff */
.L_x_11972:
[----:B------:R-:W-:Y:S05]  /*2ab50*/  BSYNC B9 ;  /* 0x0000000000097941 */ /* 0x000fea0003800000 */
.L_x_11969:
[----:B------:R-:W-:Y:S05]  /*2ab60*/  EXIT ;  /* 0x000000000000794d */ /* 0x000fea0003800000 */
.L_x_11998:
[----:B0-----:R0:W1:Y:S02]  /*2ab70*/  SYNCS.PHASECHK.TRANS64.TRYWAIT P5, [R79+URZ+0x22890], R94 ;  /* 0x0228905e4f0075a7 */ /* 0x00106400080a017f */
[----:B-1----:R-:W-:Y:S05]  /*2ab80*/  @!P5 NANOSLEEP.SYNCS 0x989680 ;  /* 0x009896800000d95d */ /* 0x002fea0003900000 */
[----:B------:R-:W1:Y:S02]  /*2ab90*/  @!P5 SYNCS.PHASECHK.TRANS64 P5, [R79+URZ+0x22890], R94 ;  /* 0x0228905e4f00d5a7 */ /* 0x000e6400080a007f */
[----:B-1----:R-:W-:Y:S05]  /*2aba0*/  @!P5 BRA `(.L_x_11998) ;  /* 0xfffffffc00f0d947 */ /* 0x002fea000383ffff */
[----:B------:R-:W-:Y:S05]  /*2abb0*/  BRA `(.L_x_12341) ;  /* 0xfffffd8400007947 */ /* 0x000fea000383ffff */
.L_x_11999:
        /* <DEDUP_REMOVED lines=8> */
.L_x_12343:
[----:B------:R-:W-:Y:S05]  /*2ac40*/  BSYNC B1 ;  /* 0x0000000000017941 */ /* 0x000fea0003800000 */
.L_x_12342:
        /* <DEDUP_REMOVED lines=8> */
.L_x_12344:
[----:B------:R-:W-:Y:S05]  /*2acd0*/  BRA `(.L_x_12345) ;  /* 0xfffffd8000cc7947 */ /* 0x000fea000383ffff */
.L_x_12008:
[----:B------:R-:W-:Y:S01]  /*2ace0*/  BSSY B1, `(.L_x_12346) ;  /* 0x0000008000017945 */ /* 0x000fe20003800000 */
[----:B------:R-:W-:Y:S02]  /*2acf0*/  IMAD.MOV.U32 R13, RZ, RZ, R92 ;  /* 0x000000ffff0d7224 */ /* 0x000fe400078e005c */
[----:B------:R-:W-:Y:S02]  /*2ad00*/  IMAD.MOV.U32 R12, RZ, RZ, 0x1 ;  /* 0x00000001ff0c7424 */ /* 0x000fe400078e00ff */
[----:B0---4-:R-:W-:Y:S02]  /*2ad10*/  IMAD.MOV.U32 R11, RZ, RZ, 0x1c1f ;  /* 0x00001c1fff0b7424 */ /* 0x011fe400078e00ff */
[----:B------:R-:W-:-:S07]  /*2ad20*/  IMAD.MOV.U32 R15, RZ, RZ, -0x1 ;  /* 0xffffffffff0f7424 */ /* 0x000fce00078e00ff */
[----:B-123--:R-:W-:Y:S05]  /*2ad30*/  WARPSYNC.COLLECTIVE R15, `(.L_x_12347) ;  /* 0x000000000f087348 */ /* 0x00efea0003c00000 */
[----:B---3--:R0:W3:Y:S02]  /*2ad40*/  SHFL.IDX P6, R14, R13, R12, R11 ;  /* 0x0000000c0d0e7389 */ /* 0x0080e400000c000b */
[----:B0123--:R-:W-:Y:S01]  /*2ad50*/  ENDCOLLECTIVE ;  /* 0x000000000000791b */ /* 0x00ffe20003800000 */
.L_x_12347:
[----:B------:R-:W-:Y:S05]  /*2ad60*/  BSYNC B1 ;  /* 0x0000000000017941 */ /* 0x000fea0003800000 */
.L_x_12346:
        /* <DEDUP_REMOVED lines=8> */
.L_x_12348:
[----:B------:R-:W-:Y:S05]  /*2adf0*/  BRA `(.L_x_12349) ;  /* 0xfffffd8800647947 */ /* 0x000fea000383ffff */
.L_x_12022:
[----:B-1----:R1:W2:Y:S02]  /*2ae00*/  SYNCS.PHASECHK.TRANS64.TRYWAIT P4, [R79+URZ+0x22890], R94 ;  /* 0x0228905e4f0075a7 */ /* 0x0022a4000808017f */
[----:B--2---:R-:W-:Y:S05]  /*2ae10*/  @!P4 NANOSLEEP.SYNCS 0x989680 ;  /* 0x009896800000c95d */ /* 0x004fea0003900000 */
[----:B------:R-:W2:Y:S02]  /*2ae20*/  @!P4 SYNCS.PHASECHK.TRANS64 P4, [R79+URZ+0x22890], R94 ;  /* 0x0228905e4f00c5a7 */ /* 0x000ea4000808007f */
[----:B--2---:R-:W-:Y:S05]  /*2ae30*/  @!P4 BRA `(.L_x_12022) ;  /* 0xfffffffc00f0c947 */ /* 0x004fea000383ffff */
[----:B------:R-:W-:Y:S05]  /*2ae40*/  BRA `(.L_x_12350) ;  /* 0xfffffd9400ec7947 */ /* 0x000fea000383ffff */
.L_x_12023:
        /* <DEDUP_REMOVED lines=8> */
.L_x_12352:
[----:B------:R-:W-:Y:S05]  /*2aed0*/  BSYNC B1 ;  /* 0x0000000000017941 */ /* 0x000fea0003800000 */
.L_x_12351:
        /* <DEDUP_REMOVED lines=8> */
.L_x_12353:
[----:B------:R-:W-:Y:S01]  /*2af60*/  IMAD.MOV.U32 R84, RZ, RZ, R14 ;  /* 0x000000ffff547224 */ /* 0x000fe200078e000e */
[----:B------:R-:W-:Y:S06]  /*2af70*/  BRA `(.L_x_12354) ;  /* 0xfffffd9400b87947 */ /* 0x000fec000383ffff */
.L_x_12028:
        /* <DEDUP_REMOVED lines=8> */
.L_x_12356:
[----:B------:R-:W-:Y:S05]  /*2b000*/  BSYNC B1 ;  /* 0x0000000000017941 */ /* 0x000fea0003800000 */
.L_x_12355:
        /* <DEDUP_REMOVED lines=8> */
.L_x_12357:
[----:B------:R-:W-:Y:S05]  /*2b090*/  BRA `(.L_x_12358) ;  /* 0xfffffd9c005c7947 */ /* 0x000fea000383ffff */
.L_x_12033:
[----:B0-----:R0:W1:Y:S02]  /*2b0a0*/  SYNCS.PHASECHK.TRANS64.TRYWAIT P2, [R79+URZ+0x22890], R94 ;  /* 0x0228905e4f0075a7 */ /* 0x001064000804017f */
[----:B-1----:R-:W-:Y:S05]  /*2b0b0*/  @!P2 NANOSLEEP.SYNCS 0x989680 ;  /* 0x009896800000a95d */ /* 0x002fea0003900000 */
[----:B------:R-:W1:Y:S02]  /*2b0c0*/  @!P2 SYNCS.PHASECHK.TRANS64 P2, [R79+URZ+0x22890], R94 ;  /* 0x0228905e4f00a5a7 */ /* 0x000e64000804007f */
[----:B-1----:R-:W-:Y:S05]  /*2b0d0*/  @!P2 BRA `(.L_x_12033) ;  /* 0xfffffffc00f0a947 */ /* 0x002fea000383ffff */
[----:B------:R-:W-:Y:S05]  /*2b0e0*/  BRA `(.L_x_12359) ;  /* 0xfffffda400507947 */ /* 0x000fea000383ffff */
.L_x_12034:
        /* <DEDUP_REMOVED lines=8> */
.L_x_12361:
[----:B------:R-:W-:Y:S05]  /*2b170*/  BSYNC B1 ;  /* 0x0000000000017941 */ /* 0x000fea0003800000 */
.L_x_12360:
        /* <DEDUP_REMOVED lines=8> */
.L_x_12362:
[----:B------:R-:W-:Y:S05]  /*2b200*/  BRA `(.L_x_12363) ;  /* 0xfffffda400787947 */ /* 0x000fea000383ffff */
.L_x_12037:
[----:B------:R-:W-:Y:S01]  /*2b210*/  BSSY B1, `(.L_x_12364) ;  /* 0x0000008000017945 */ /* 0x000fe20003800000 */
[----:B------:R-:W-:Y:S02]  /*2b220*/  IMAD.MOV.U32 R13, RZ, RZ, R9 ;  /* 0x000000ffff0d7224 */ /* 0x000fe400078e0009 */
[----:B------:R-:W-:Y:S02]  /*2b230*/  IMAD.MOV.U32 R12, RZ, RZ, 0x1 ;  /* 0x00000001ff0c7424 */ /* 0x000fe400078e00ff */
[----:B------:R-:W-:Y:S02]  /*2b240*/  IMAD.MOV.U32 R11, RZ, RZ, 0x1c1f ;  /* 0x00001c1fff0b7424 */ /* 0x000fe400078e00ff */
[----:B----4-:R-:W-:-:S07]  /*2b250*/  IMAD.MOV.U32 R15, RZ, RZ, -0x1 ;  /* 0xffffffffff0f7424 */ /* 0x010fce00078e00ff */
[----:B0123--:R-:W-:Y:S05]  /*2b260*/  WARPSYNC.COLLECTIVE R15, `(.L_x_12365) ;  /* 0x000000000f087348 */ /* 0x00ffea0003c00000 */
[----:B---3--:R3:W4:Y:S02]  /*2b270*/  SHFL.IDX P6, R14, R13, R12, R11 ;  /* 0x0000000c0d0e7389 */ /* 0x00872400000c000b */
[----:B01234-:R-:W-:Y:S01]  /*2b280*/  ENDCOLLECTIVE ;  /* 0x000000000000791b */ /* 0x01ffe20003800000 */
.L_x_12365:
[----:B------:R-:W-:Y:S05]  /*2b290*/  BSYNC B1 ;  /* 0x0000000000017941 */ /* 0x000fea0003800000 */
.L_x_12364:
        /* <DEDUP_REMOVED lines=8> */
.L_x_12366:
[----:B------:R-:W-:Y:S05]  /*2b320*/  BRA `(.L_x_12367) ;  /* 0xfffffda400787947 */ /* 0x000fea000383ffff */
.L_x_12041:
[----:B-1----:R1:W2:Y:S02]  /*2b330*/  SYNCS.PHASECHK.TRANS64.TRYWAIT P3, [R79+URZ+0x228b0], R94 ;  /* 0x0228b05e4f0075a7 */ /* 0x0022a4000806017f */
[----:B--2---:R-:W-:Y:S05]  /*2b340*/  @!P3 NANOSLEEP.SYNCS 0x989680 ;  /* 0x009896800000b95d */ /* 0x004fea0003900000 */
[----:B------:R-:W2:Y:S02]  /*2b350*/  @!P3 SYNCS.PHASECHK.TRANS64 P3, [R79+URZ+0x228b0], R94 ;  /* 0x0228b05e4f00b5a7 */ /* 0x000ea4000806007f */
[----:B--2---:R-:W-:Y:S05]  /*2b360*/  @!P3 BRA `(.L_x_12041) ;  /* 0xfffffffc00f0b947 */ /* 0x004fea000383ffff */
[----:B------:R-:W-:Y:S05]  /*2b370*/  BRA `(.L_x_12368) ;  /* 0xfffffda400f47947 */ /* 0x000fea000383ffff */
.L_x_12057:
[----:B------:R-:W-:Y:S01]  /*2b380*/  BSSY B0, `(.L_x_12369) ;  /* 0x0000008000007945 */ /* 0x000fe20003800000 */
[----:B------:R-:W-:Y:S02]  /*2b390*/  IMAD.MOV.U32 R13, RZ, RZ, R225 ;  /* 0x000000ffff0d7224 */ /* 0x000fe400078e00e1 */
[----:B------:R-:W-:Y:S02]  /*2b3a0*/  IMAD.MOV.U32 R12, RZ, RZ, RZ ;  /* 0x000000ffff0c7224 */ /* 0x000fe400078e00ff */
[----:B------:R-:W-:Y:S02]  /*2b3b0*/  IMAD.MOV.U32 R11, RZ, RZ, 0x1f ;  /* 0x0000001fff0b7424 */ /* 0x000fe400078e00ff */
[----:B------:R-:W-:-:S07]  /*2b3c0*/  IMAD.MOV.U32 R15, RZ, RZ, -0x1 ;  /* 0xffffffffff0f7424 */ /* 0x000fce00078e00ff */
[----:B---3-5:R-:W-:Y:S05]  /*2b3d0*/  WARPSYNC.COLLECTIVE R15, `(.L_x_12370) ;  /* 0x000000000f087348 */ /* 0x028fea0003c00000 */
[----:B------:R0:W1:Y:S02]  /*2b3e0*/  SHFL.IDX P6, R14, R13, R12, R11 ;  /* 0x0000000c0d0e7389 */ /* 0x00006400000c000b */
[----:B01-3-5:R-:W-:Y:S01]  /*2b3f0*/  ENDCOLLECTIVE ;  /* 0x000000000000791b */ /* 0x02bfe20003800000 */
.L_x_12370:
[----:B------:R-:W-:Y:S05]  /*2b400*/  BSYNC B0 ;  /* 0x0000000000007941 */ /* 0x000fea0003800000 */
.L_x_12369:
[----:B------:R-:W-:Y:S05]  /*2b410*/  BRA `(.L_x_12371) ;  /* 0xfffffdb800987947 */ /* 0x000fea000383ffff */
.L_x_12069:
        /* <DEDUP_REMOVED lines=8> */
.L_x_12373:
[----:B------:R-:W-:Y:S05]  /*2b4a0*/  BSYNC B1 ;  /* 0x0000000000017941 */ /* 0x000fea0003800000 */
.L_x_12372:
        /* <DEDUP_REMOVED lines=8> */
.L_x_12374:
[----:B------:R-:W-:Y:S02]  /*2b530*/  IMAD.MOV.U32 R13, RZ, RZ, R7 ;  /* 0x000000ffff0d7224 */ /* 0x000fe400078e0007 */
[----:B------:R-:W-:-:S07]  /*2b540*/  IMAD.MOV.U32 R2, RZ, RZ, R14 ;  /* 0x000000ffff027224 */ /* 0x000fce00078e000e */
[----:B------:R-:W-:Y:S05]  /*2b550*/  WARPSYNC.COLLECTIVE R15, `(.L_x_12375) ;  /* 0x000000000f087348 */ /* 0x000fea0003c00000 */
[----:B------:R0:W1:Y:S02]  /*2b560*/  SHFL.IDX P6, R14, R13, R12, R11 ;  /* 0x0000000c0d0e7389 */ /* 0x00006400000c000b */
[----:B01----:R-:W-:Y:S01]  /*2b570*/  ENDCOLLECTIVE ;  /* 0x000000000000791b */ /* 0x003fe20003800000 */
.L_x_12375:
[----:B------:R-:W-:Y:S02]  /*2b580*/  IMAD.MOV.U32 R13, RZ, RZ, R6 ;  /* 0x000000ffff0d7224 */ /* 0x000fe400078e0006 */
[----:B------:R-:W-:-:S07]  /*2b590*/  IMAD.MOV.U32 R5, RZ, RZ, R14 ;  /* 0x000000ffff057224 */ /* 0x000fce00078e000e */
[----:B------:R-:W-:Y:S05]  /*2b5a0*/  WARPSYNC.COLLECTIVE R15, `(.L_x_12376) ;  /* 0x000000000f087348 */ /* 0x000fea0003c00000 */
[----:B------:R0:W1:Y:S02]  /*2b5b0*/  SHFL.IDX P6, R14, R13, R12, R11 ;  /* 0x0000000c0d0e7389 */ /* 0x00006400000c000b */
[----:B01----:R-:W-:Y:S01]  /*2b5c0*/  ENDCOLLECTIVE ;  /* 0x000000000000791b */ /* 0x003fe20003800000 */
.L_x_12376:
[----:B------:R-:W-:Y:S05]  /*2b5d0*/  BRA `(.L_x_12377) ;  /* 0xfffffdc400207947 */ /* 0x000fea000383ffff */
.L_x_12072:
        /* <DEDUP_REMOVED lines=8> */
.L_x_12379:
[----:B------:R-:W-:Y:S05]  /*2b660*/  BSYNC B1 ;  /* 0x0000000000017941 */ /* 0x000fea0003800000 */
.L_x_12378:
        /* <DEDUP_REMOVED lines=8> */
.L_x_12380:
[----:B------:R-:W-:Y:S02]  /*2b6f0*/  IMAD.MOV.U32 R13, RZ, RZ, R7 ;  /* 0x000000ffff0d7224 */ /* 0x000fe400078e0007 */
[----:B------:R-:W-:-:S07]  /*2b700*/  IMAD.MOV.U32 R2, RZ, RZ, R14 ;  /* 0x000000ffff027224 */ /* 0x000fce00078e000e */
[----:B------:R-:W-:Y:S05]  /*2b710*/  WARPSYNC.COLLECTIVE R15, `(.L_x_12381) ;  /* 0x000000000f087348 */ /* 0x000fea0003c00000 */
[----:B------:R0:W1:Y:S02]  /*2b720*/  SHFL.IDX P6, R14, R13, R12, R11 ;  /* 0x0000000c0d0e7389 */ /* 0x00006400000c000b */
[----:B01----:R-:W-:Y:S01]  /*2b730*/  ENDCOLLECTIVE ;  /* 0x000000000000791b */ /* 0x003fe20003800000 */
.L_x_12381:
[----:B------:R-:W-:Y:S02]  /*2b740*/  IMAD.MOV.U32 R13, RZ, RZ, R6 ;  /* 0x000000ffff0d7224 */ /* 0x000fe400078e0006 */
[----:B------:R-:W-:-:S07]  /*2b750*/  IMAD.MOV.U32 R5, RZ, RZ, R14 ;  /* 0x000000ffff057224 */ /* 0x000fce00078e000e */
[----:B------:R-:W-:Y:S05]  /*2b760*/  WARPSYNC.COLLECTIVE R15, `(.L_x_12382) ;  /* 0x000000000f087348 */ /* 0x000fea0003c00000 */
[----:B------:R0:W1:Y:S02]  /*2b770*/  SHFL.IDX P6, R14, R13, R12, R11 ;  /* 0x0000000c0d0e7389 */ /* 0x00006400000c000b */
[----:B01----:R-:W-:Y:S01]  /*2b780*/  ENDCOLLECTIVE ;  /* 0x000000000000791b */ /* 0x003fe20003800000 */
.L_x_12382:
[----:B------:R-:W-:Y:S05]  /*2b790*/  BRA `(.L_x_12383) ;  /* 0xfffffdc4007c7947 */ /* 0x000fea000383ffff */
.L_x_12076:
[----:B0-----:R0:W2:Y:S02]  /*2b7a0*/  SYNCS.PHASECHK.TRANS64.TRYWAIT P0, [R148+URZ+0x22800], R3 ;  /* 0x02280003940075a7 */ /* 0x0010a4000800017f */
[----:B--2---:R-:W-:Y:S05]  /*2b7b0*/  @!P0 NANOSLEEP.SYNCS 0x989680 ;  /* 0x009896800000895d */ /* 0x004fea0003900000 */
[----:B------:R-:W2:Y:S02]  /*2b7c0*/  @!P0 SYNCS.PHASECHK.TRANS64 P0, [R148+URZ+0x22800], R3 ;  /* 0x02280003940085a7 */ /* 0x000ea4000800007f */
[----:B--2---:R-:W-:Y:S05]  /*2b7d0*/  @!P0 BRA `(.L_x_12076) ;  /* 0xfffffffc00f08947 */ /* 0x004fea000383ffff */
[----:B------:R-:W-:Y:S05]  /*2b7e0*/  BRA `(.L_x_12384) ;  /* 0xfffffdc400f87947 */ /* 0x000fea000383ffff */
.L_x_12084:
        /* <DEDUP_REMOVED lines=9> */
.L_x_12386:
[----:B------:R-:W-:Y:S05]  /*2b880*/  BSYNC B1 ;  /* 0x0000000000017941 */ /* 0x000fea0003800000 */
.L_x_12385:
        /* <DEDUP_REMOVED lines=10> */
.L_x_12387:
[----:B------:R-:W-:Y:S02]  /*2b930*/  ISETP.GE.OR P1, PT, R25, R28, P0 ;  /* 0x0000001c1900720c */ /* 0x000fe40000726670 */
[----:B------:R-:W-:-:S11]  /*2b940*/  MOV R13, R26 ;  /* 0x0000001a000d7202 */ /* 0x000fd60000000f00 */
[C---:B------:R-:W-:Y:S01]  /*2b950*/  @!P1 IMAD.SHL.U32 R7, R16.reuse, 0x2, RZ ;  /* 0x0000000210079824 */ /* 0x040fe200078e00ff */
[----:B------:R-:W-:Y:S01]  /*2b960*/  @!P1 SHF.L.U64.HI R4, R16, 0x1, R17 ;  /* 0x0000000110049819 */ /* 0x000fe20000010211 */
[----:B------:R-:W-:-:S07]  /*2b970*/  IMAD.MOV.U32 R2, RZ, RZ, R14 ;  /* 0x000000ffff027224 */ /* 0x000fce00078e000e */
[----:B------:R-:W-:Y:S05]  /*2b980*/  WARPSYNC.COLLECTIVE R15, `(.L_x_12388) ;  /* 0x000000000f087348 */ /* 0x000fea0003c00000 */
[----:B------:R0:W1:Y:S02]  /*2b990*/  SHFL.IDX P6, R14, R13, R12, R11 ;  /* 0x0000000c0d0e7389 */ /* 0x00006400000c000b */
[----:B01----:R-:W-:Y:S01]  /*2b9a0*/  ENDCOLLECTIVE ;  /* 0x000000000000791b */ /* 0x003fe20003800000 */
.L_x_12388:
        /* <DEDUP_REMOVED lines=9> */
.L_x_12389:
        /* <DEDUP_REMOVED lines=14> */
[----:B------:R-:W-:-:S07]  /*2bb20*/  IMAD.MOV.U32 R2, RZ, RZ, R57 ;  /* 0x000000ffff027224 */ /* 0x000fce00078e0039 */
[----:B-----5:R-:W-:Y:S05]  /*2bb30*/  WARPSYNC.COLLECTIVE R15, `(.L_x_12390) ;  /* 0x000000000f087348 */ /* 0x020fea0003c00000 */
[----:B------:R0:W1:Y:S02]  /*2bb40*/  SHFL.IDX P6, R14, R13, R12, R11 ;  /* 0x0000000c0d0e7389 */ /* 0x00006400000c000b */
[----:B01---5:R-:W-:Y:S01]  /*2bb50*/  ENDCOLLECTIVE ;  /* 0x000000000000791b */ /* 0x023fe20003800000 */
.L_x_12390:
[----:B------:R-:W-:Y:S02]  /*2bb60*/  IMAD.MOV.U32 R0, RZ, RZ, R56 ;  /* 0x000000ffff007224 */ /* 0x000fe400078e0038 */
[----:B------:R-:W-:Y:S01]  /*2bb70*/  @!P1 IMAD.MOV.U32 R58, RZ, RZ, R8 ;  /* 0x000000ffff3a9224 */ /* 0x000fe200078e0008 */
[----:B------:R-:W-:Y:S02]  /*2bb80*/  PRMT R53, R53, 0x5410, R2 ;  /* 0x0000541035357816 */ /* 0x000fe40000000002 */
[----:B------:R-:W-:Y:S02]  /*2bb90*/  CS2R R2, SRZ ;  /* 0x0000000000027805 */ /* 0x000fe4000001ff00 */
[----:B------:R-:W-:Y:S01]  /*2bba0*/  PRMT R68, R0, 0x7610, R68 ;  /* 0x0000761000447816 */ /* 0x000fe20000000044 */
[----:B------:R-:W-:Y:S02]  /*2bbb0*/  @!P1 IMAD.MOV.U32 R59, RZ, RZ, R9 ;  /* 0x000000ffff3b9224 */ /* 0x000fe400078e0009 */
[----:B------:R-:W-:-:S02]  /*2bbc0*/  IMAD.MOV.U32 R8, RZ, RZ, R58 ;  /* 0x000000ffff087224 */ /* 0x000fc400078e003a */
[----:B------:R-:W-:Y:S02]  /*2bbd0*/  IMAD.MOV.U32 R9, RZ, RZ, R59 ;  /* 0x000000ffff097224 */ /* 0x000fe400078e003b */
[----:B------:R-:W-:Y:S01]  /*2bbe0*/  IMAD.MOV.U32 R13, RZ, RZ, R24 ;  /* 0x000000ffff0d7224 */ /* 0x000fe200078e0018 */
[----:B------:R-:W-:Y:S01]  /*2bbf0*/  PRMT R53, R8, 0x7610, R53 ;  /* 0x0000761008357816 */ /* 0x000fe20000000035 */
[----:B------:R-:W-:Y:S01]  /*2bc00*/  @!P1 IMAD.MOV.U32 R20, RZ, RZ, R4 ;  /* 0x000000ffff149224 */ /* 0x000fe200078e0004 */
[----:B------:R-:W-:Y:S01]  /*2bc10*/  PRMT R55, R9, 0x7610, R55 ;  /* 0x0000761009377816 */ /* 0x000fe20000000037 */
[----:B------:R-:W-:Y:S02]  /*2bc20*/  @!P1 IMAD.MOV.U32 R21, RZ, RZ, R5 ;  /* 0x000000ffff159224 */ /* 0x000fe400078e0005 */
[----:B------:R-:W-:Y:S02]  /*2bc30*/  @!P1 IMAD.MOV.U32 R2, RZ, RZ, R6 ;  /* 0x000000ffff029224 */ /* 0x000fe400078e0006 */
[----:B------:R-:W-:-:S02]  /*2bc40*/  @!P1 IMAD.MOV.U32 R3, RZ, RZ, R7 ;  /* 0x000000ffff039224 */ /* 0x000fc400078e0007 */
[----:B------:R-:W-:-:S07]  /*2bc50*/  IMAD.MOV.U32 R0, RZ, RZ, R14 ;  /* 0x000000ffff007224 */ /* 0x000fce00078e000e */
[----:B------:R-:W-:Y:S05]  /*2bc60*/  WARPSYNC.COLLECTIVE R15, `(.L_x_12391) ;  /* 0x000000000f087348 */ /* 0x000fea0003c00000 */
[----:B------:R0:W1:Y:S02]  /*2bc70*/  SHFL.IDX P6, R14, R13, R12, R11 ;  /* 0x0000000c0d0e7389 */ /* 0x00006400000c000b */
[----:B01----:R-:W-:Y:S01]  /*2bc80*/  ENDCOLLECTIVE ;  /* 0x000000000000791b */ /* 0x003fe20003800000 */
.L_x_12391:
[----:B------:R-:W-:Y:S02]  /*2bc90*/  IMAD.MOV.U32 R6, RZ, RZ, R20 ;  /* 0x000000ffff067224 */ /* 0x000fe400078e0014 */
[----:B------:R-:W-:Y:S02]  /*2bca0*/  IMAD.MOV.U32 R7, RZ, RZ, R21 ;  /* 0x000000ffff077224 */ /* 0x000fe400078e0015 */
[----:B------:R-:W-:Y:S01]  /*2bcb0*/  IMAD.MOV.U32 R4, RZ, RZ, R2 ;  /* 0x000000ffff047224 */ /* 0x000fe200078e0002 */
[----:B------:R-:W-:Y:S01]  /*2bcc0*/  PRMT R75, R6, 0x7610, R75 ;  /* 0x00007610064b7816 */ /* 0x000fe2000000004b */
[----:B------:R-:W-:Y:S01]  /*2bcd0*/  IMAD.MOV.U32 R5, RZ, RZ, R3 ;  /* 0x000000ffff057224 */ /* 0x000fe200078e0003 */
[----:B------:R-:W-:Y:S02]  /*2bce0*/  PRMT R76, R7, 0x7610, R76 ;  /* 0x00007610074c7816 */ /* 0x000fe4000000004c */
[----:B------:R-:W-:Y:S02]  /*2bcf0*/  CS2R R6, SRZ ;  /* 0x0000000000067805 */ /* 0x000fe4000001ff00 */
[----:B------:R-:W-:Y:S01]  /*2bd00*/  PRMT R74, R5, 0x7610, R74 ;  /* 0x00007610054a7816 */ /* 0x000fe2000000004a */
[----:B------:R-:W-:-:S02]  /*2bd10*/  IMAD.MOV.U32 R13, RZ, RZ, R26 ;  /* 0x000000ffff0d7224 */ /* 0x000fc400078e001a */
[----:B------:R-:W-:-:S07]  /*2bd20*/  IMAD.MOV.U32 R24, RZ, RZ, R14 ;  /* 0x000000ffff187224 */ /* 0x000fce00078e000e */
[----:B------:R-:W-:Y:S05]  /*2bd30*/  WARPSYNC.COLLECTIVE R15, `(.L_x_12392) ;  /* 0x000000000f087348 */ /* 0x000fea0003c00000 */
[----:B------:R0:W1:Y:S02]  /*2bd40*/  SHFL.IDX P6, R14, R13, R12, R11 ;  /* 0x0000000c0d0e7389 */ /* 0x00006400000c000b */
[----:B01----:R-:W-:Y:S01]  /*2bd50*/  ENDCOLLECTIVE ;  /* 0x000000000000791b */ /* 0x003fe20003800000 */
.L_x_12392:
[----:B------:R-:W-:Y:S01]  /*2bd60*/  IMAD.MOV.U32 R13, RZ, RZ, R50 ;  /* 0x000000ffff0d7224 */ /* 0x000fe200078e0032 */
[----:B------:R-:W-:Y:S01]  /*2bd70*/  PRMT R50, R50, 0x5410, R4 ;  /* 0x0000541032327816 */ /* 0x000fe20000000004 */
[----:B------:R-:W-:-:S07]  /*2bd80*/  IMAD.MOV.U32 R26, RZ, RZ, R14 ;  /* 0x000000ffff1a7224 */ /* 0x000fce00078e000e */
[----:B------:R-:W-:Y:S05]  /*2bd90*/  WARPSYNC.COLLECTIVE R15, `(.L_x_12393) ;  /* 0x000000000f087348 */ /* 0x000fea0003c00000 */
[----:B------:R0:W1:Y:S02]  /*2bda0*/  SHFL.IDX P6, R14, R13, R12, R11 ;  /* 0x0000000c0d0e7389 */ /* 0x00006400000c000b */
[----:B01----:R-:W-:Y:S01]  /*2bdb0*/  ENDCOLLECTIVE ;  /* 0x000000000000791b */ /* 0x003fe20003800000 */
.L_x_12393:
[----:B------:R-:W-:Y:S05]  /*2bdc0*/  BRA `(.L_x_12394) ;  /* 0xfffffdd400747947 */ /* 0x000fea000383ffff */
.L_x_12088:
[----:B0-----:R0:W1:Y:S02]  /*2bdd0*/  SYNCS.PHASECHK.TRANS64.TRYWAIT P1, [R148+URZ+0x22800], R13 ;  /* 0x0228000d940075a7 */ /* 0x001064000802017f */
[----:B-1----:R-:W-:Y:S05]  /*2bde0*/  @!P1 NANOSLEEP.SYNCS 0x989680 ;  /* 0x009896800000995d */ /* 0x002fea0003900000 */
[----:B------:R-:W1:Y:S02]  /*2bdf0*/  @!P1 SYNCS.PHASECHK.TRANS64 P1, [R148+URZ+0x22800], R13 ;  /* 0x0228000d940095a7 */ /* 0x000e64000802007f */
[----:B-1----:R-:W-:Y:S05]  /*2be00*/  @!P1 BRA `(.L_x_12088) ;  /* 0xfffffffc00f09947 */ /* 0x002fea000383ffff */
[----:B------:R-:W-:Y:S05]  /*2be10*/  BRA `(.L_x_12395) ;  /* 0xfffffdd400d07947 */ /* 0x000fea000383ffff */
.L_x_12102:
[----:B0-----:R0:W1:Y:S02]  /*2be20*/  SYNCS.PHASECHK.TRANS64.TRYWAIT P0, [R4+URZ], R7 ;  /* 0x00000007040075a7 */ /* 0x001064000800017f */
[----:B-1----:R-:W-:Y:S05]  /*2be30*/  @!P0 NANOSLEEP.SYNCS 0x989680 ;  /* 0x009896800000895d */ /* 0x002fea0003900000 */
[----:B------:R-:W1:Y:S02]  /*2be40*/  @!P0 SYNCS.PHASECHK.TRANS64 P0, [R4+URZ], R7 ;  /* 0x00000007040085a7 */ /* 0x000e64000800007f */
[----:B-1----:R-:W-:Y:S05]  /*2be50*/  @!P0 BRA `(.L_x_12102) ;  /* 0xfffffffc00f08947 */ /* 0x002fea000383ffff */
[----:B------:R-:W-:Y:S05]  /*2be60*/  BRA `(.L_x_12101) ;  /* 0xfffffdec00ac7947 */ /* 0x000fea000383ffff */
.L_x_12121:
[----:B-1----:R1:W2:Y:S02]  /*2be70*/  SYNCS.PHASECHK.TRANS64.TRYWAIT P0, [R2+URZ], R3 ;  /* 0x00000003020075a7 */ /* 0x0022a4000800017f */
[----:B--2---:R-:W-:Y:S05]  /*2be80*/  @!P0 NANOSLEEP.SYNCS 0x989680 ;  /* 0x009896800000895d */ /* 0x004fea0003900000 */
[----:B------:R-:W2:Y:S02]  /*2be90*/  @!P0 SYNCS.PHASECHK.TRANS64 P0, [R2+URZ], R3 ;  /* 0x00000003020085a7 */ /* 0x000ea4000800007f */
[----:B--2---:R-:W-:Y:S05]  /*2bea0*/  @!P0 BRA `(.L_x_12121) ;  /* 0xfffffffc00f08947 */ /* 0x004fea000383ffff */
[----:B------:R-:W-:Y:S05]  /*2beb0*/  BRA `(.L_x_12120) ;  /* 0xfffffe2c00287947 */ /* 0x000fea000383ffff */
.L_x_12136:
[----:B0-----:R0:W1:Y:S02]  /*2bec0*/  SYNCS.PHASECHK.TRANS64.TRYWAIT P0, [R4+URZ], R7 ;  /* 0x00000007040075a7 */ /* 0x001064000800017f */
[----:B-1----:R-:W-:Y:S05]  /*2bed0*/  @!P0 NANOSLEEP.SYNCS 0x989680 ;  /* 0x009896800000895d */ /* 0x002fea0003900000 */
[----:B------:R-:W1:Y:S02]  /*2bee0*/  @!P0 SYNCS.PHASECHK.TRANS64 P0, [R4+URZ], R7 ;  /* 0x00000007040085a7 */ /* 0x000e64000800007f */
[----:B-1----:R-:W-:Y:S05]  /*2bef0*/  @!P0 BRA `(.L_x_12136) ;  /* 0xfffffffc00f08947 */ /* 0x002fea000383ffff */
[----:B------:R-:W-:Y:S05]  /*2bf00*/  BRA `(.L_x_12135) ;  /* 0xfffffe6400287947 */ /* 0x000fea000383ffff */
.L_x_12145:
[----:B-1----:R1:W2:Y:S02]  /*2bf10*/  SYNCS.PHASECHK.TRANS64.TRYWAIT P0, [R2+URZ], R3 ;  /* 0x00000003020075a7 */ /* 0x0022a4000800017f */
[----:B--2---:R-:W-:Y:S05]  /*2bf20*/  @!P0 NANOSLEEP.SYNCS 0x989680 ;  /* 0x009896800000895d */ /* 0x004fea0003900000 */
[----:B------:R-:W2:Y:S02]  /*2bf30*/  @!P0 SYNCS.PHASECHK.TRANS64 P0, [R2+URZ], R3 ;  /* 0x00000003020085a7 */ /* 0x000ea4000800007f */
[----:B--2---:R-:W-:Y:S05]  /*2bf40*/  @!P0 BRA `(.L_x_12145) ;  /* 0xfffffffc00f08947 */ /* 0x004fea000383ffff */
[----:B------:R-:W-:Y:S05]  /*2bf50*/  BRA `(.L_x_12144) ;  /* 0xfffffe8c00e07947 */ /* 0x000fea000383ffff */
.L_x_12156:
[----:B0-----:R0:W1:Y:S02]  /*2bf60*/  SYNCS.PHASECHK.TRANS64.TRYWAIT P0, [R4+URZ], R7 ;  /* 0x00000007040075a7 */ /* 0x001064000800017f */
[----:B-1----:R-:W-:Y:S05]  /*2bf70*/  @!P0 NANOSLEEP.SYNCS 0x989680 ;  /* 0x009896800000895d */ /* 0x002fea0003900000 */
[----:B------:R-:W1:Y:S02]  /*2bf80*/  @!P0 SYNCS.PHASECHK.TRANS64 P0, [R4+URZ], R7 ;  /* 0x00000007040085a7 */ /* 0x000e64000800007f */
[----:B-1----:R-:W-:Y:S05]  /*2bf90*/  @!P0 BRA `(.L_x_12156) ;  /* 0xfffffffc00f08947 */ /* 0x002fea000383ffff */
[----:B------:R-:W-:Y:S05]  /*2bfa0*/  BRA `(.L_x_12155) ;  /* 0xfffffec4004c7947 */ /* 0x000fea000383ffff */
.L_x_12175:
[----:B-1----:R1:W2:Y:S02]  /*2bfb0*/  SYNCS.PHASECHK.TRANS64.TRYWAIT P0, [R2+URZ], R3 ;  /* 0x00000003020075a7 */ /* 0x0022a4000800017f */
[----:B--2---:R-:W-:Y:S05]  /*2bfc0*/  @!P0 NANOSLEEP.SYNCS 0x989680 ;  /* 0x009896800000895d */ /* 0x004fea0003900000 */
[----:B------:R-:W2:Y:S02]  /*2bfd0*/  @!P0 SYNCS.PHASECHK.TRANS64 P0, [R2+URZ], R3 ;  /* 0x00000003020085a7 */ /* 0x000ea4000800007f */
[----:B--2---:R-:W-:Y:S05]  /*2bfe0*/  @!P0 BRA `(.L_x_12175) ;  /* 0xfffffffc00f08947 */ /* 0x004fea000383ffff */
[----:B------:R-:W-:Y:S05]  /*2bff0*/  BRA `(.L_x_12174) ;  /* 0xffffff0000c87947 */ /* 0x000fea000383ffff */
.L_x_12194:
[----:B------:R-:W-:Y:S02]  /*2c000*/  IMAD.MOV.U32 R13, RZ, RZ, R2 ;  /* 0x000000ffff0d7224 */ /* 0x000fe400078e0002 */
[----:B------:R-:W-:Y:S02]  /*2c010*/  IMAD.MOV.U32 R12, RZ, RZ, RZ ;  /* 0x000000ffff0c7224 */ /* 0x000fe400078e00ff */
[----:B------:R-:W-:Y:S02]  /*2c020*/  IMAD.MOV.U32 R11, RZ, RZ, 0x181f ;  /* 0x0000181fff0b7424 */ /* 0x000fe400078e00ff */
[----:B------:R-:W-:-:S07]  /*2c030*/  IMAD.MOV.U32 R15, RZ, RZ, -0x1 ;  /* 0xffffffffff0f7424 */ /* 0x000fce00078e00ff */
[----:B---34-:R-:W-:Y:S05]  /*2c040*/  WARPSYNC.COLLECTIVE R15, `(.L_x_12396) ;  /* 0x000000000f087348 */ /* 0x018fea0003c00000 */
[----:B------:R0:W1:Y:S02]  /*2c050*/  SHFL.IDX P6, R14, R13, R12, R11 ;  /* 0x0000000c0d0e7389 */ /* 0x00006400000c000b */
[----:B01-34-:R-:W-:Y:S01]  /*2c060*/  ENDCOLLECTIVE ;  /* 0x000000000000791b */ /* 0x01bfe20003800000 */
.L_x_12396:
[----:B------:R-:W-:Y:S02]  /*2c070*/  IMAD.MOV.U32 R13, RZ, RZ, R0 ;  /* 0x000000ffff0d7224 */ /* 0x000fe400078e0000 */
[----:B------:R-:W-:-:S07]  /*2c080*/  IMAD.MOV.U32 R3, RZ, RZ, R14 ;  /* 0x000000ffff037224 */ /* 0x000fce00078e000e */
[----:B------:R-:W-:Y:S05]  /*2c090*/  WARPSYNC.COLLECTIVE R15, `(.L_x_12397) ;  /* 0x000000000f087348 */ /* 0x000fea0003c00000 */
[----:B------:R0:W1:Y:S02]  /*2c0a0*/  SHFL.IDX P6, R14, R13, R12, R11 ;  /* 0x0000000c0d0e7389 */ /* 0x00006400000c000b */
[----:B01----:R-:W-:Y:S01]  /*2c0b0*/  ENDCOLLECTIVE ;  /* 0x000000000000791b */ /* 0x003fe20003800000 */
.L_x_12397:
[----:B------:R-:W-:Y:S05]  /*2c0c0*/  BRA `(.L_x_12398) ;  /* 0xffffff7000407947 */ /* 0x000fea000383ffff */
.L_x_12197:
[----:B------:R-:W-:Y:S01]  /*2c0d0*/  BSSY B1, `(.L_x_12399) ;  /* 0x0000008000017945 */ /* 0x000fe20003800000 */
[----:B------:R-:W-:Y:S02]  /*2c0e0*/  IMAD.MOV.U32 R13, RZ, RZ, R2 ;  /* 0x000000ffff0d7224 */ /* 0x000fe400078e0002 */
[----:B------:R-:W-:Y:S02]  /*2c0f0*/  IMAD.MOV.U32 R12, RZ, RZ, 0x1 ;  /* 0x00000001ff0c7424 */ /* 0x000fe400078e00ff */
[----:B------:R-:W-:Y:S02]  /*2c100*/  IMAD.MOV.U32 R11, RZ, RZ, 0x181f ;  /* 0x0000181fff0b7424 */ /* 0x000fe400078e00ff */
[----:B-1----:R-:W-:-:S07]  /*2c110*/  IMAD.MOV.U32 R15, RZ, RZ, -0x1 ;  /* 0xffffffffff0f7424 */ /* 0x002fce00078e00ff */
[----:B0-234-:R-:W-:Y:S05]  /*2c120*/  WARPSYNC.COLLECTIVE R15, `(.L_x_12400) ;  /* 0x000000000f087348 */ /* 0x01dfea0003c00000 */
[----:B--2---:R1:W2:Y:S02]  /*2c130*/  SHFL.IDX P6, R14, R13, R12, R11 ;  /* 0x0000000c0d0e7389 */ /* 0x0042a400000c000b */
[----:B01234-:R-:W-:Y:S01]  /*2c140*/  ENDCOLLECTIVE ;  /* 0x000000000000791b */ /* 0x01ffe20003800000 */
.L_x_12400:
[----:B------:R-:W-:Y:S05]  /*2c150*/  BSYNC B1 ;  /* 0x0000000000017941 */ /* 0x000fea0003800000 */
.L_x_12399:
        /* <DEDUP_REMOVED lines=8> */
.L_x_12401:
[----:B------:R-:W-:Y:S05]  /*2c1e0*/  BRA `(.L_x_12402) ;  /* 0xffffff7000647947 */ /* 0x000fea000383ffff */
.L_x_12200:
[----:B------:R-:W-:Y:S01]  /*2c1f0*/  BSSY B1, `(.L_x_12403) ;  /* 0x0000008000017945 */ /* 0x000fe20003800000 */
[----:B------:R-:W-:Y:S02]  /*2c200*/  IMAD.MOV.U32 R13, RZ, RZ, R2 ;  /* 0x000000ffff0d7224 */ /* 0x000fe400078e0002 */
[----:B------:R-:W-:Y:S02]  /*2c210*/  IMAD.MOV.U32 R12, RZ, RZ, 0x2 ;  /* 0x00000002ff0c7424 */ /* 0x000fe400078e00ff */
[----:B------:R-:W-:Y:S02]  /*2c220*/  IMAD.MOV.U32 R11, RZ, RZ, 0x181f ;  /* 0x0000181fff0b7424 */ /* 0x000fe400078e00ff */
[----:B0-----:R-:W-:-:S07]  /*2c230*/  IMAD.MOV.U32 R15, RZ, RZ, -0x1 ;  /* 0xffffffffff0f7424 */ /* 0x001fce00078e00ff */
[----:B-1234-:R-:W-:Y:S05]  /*2c240*/  WARPSYNC.COLLECTIVE R15, `(.L_x_12404) ;  /* 0x000000000f087348 */ /* 0x01efea0003c00000 */
[----:B--2---:R0:W2:Y:S02]  /*2c250*/  SHFL.IDX P6, R14, R13, R12, R11 ;  /* 0x0000000c0d0e7389 */ /* 0x0040a400000c000b */
[----:B01234-:R-:W-:Y:S01]  /*2c260*/  ENDCOLLECTIVE ;  /* 0x000000000000791b */ /* 0x01ffe20003800000 */
.L_x_12404:
[----:B------:R-:W-:Y:S05]  /*2c270*/  BSYNC B1 ;  /* 0x0000000000017941 */ /* 0x000fea0003800000 */
.L_x_12403:
        /* <DEDUP_REMOVED lines=8> */
.L_x_12405:
[----:B------:R-:W-:Y:S05]  /*2c300*/  BRA `(.L_x_12406) ;  /* 0xffffff7000847947 */ /* 0x000fea000383ffff */
.L_x_12203:
[----:B------:R-:W-:Y:S01]  /*2c310*/  BSSY B1, `(.L_x_12407) ;  /* 0x0000008000017945 */ /* 0x000fe20003800000 */
[----:B------:R-:W-:Y:S02]  /*2c320*/  IMAD.MOV.U32 R13, RZ, RZ, R2 ;  /* 0x000000ffff0d7224 */ /* 0x000fe400078e0002 */
[----:B------:R-:W-:Y:S02]  /*2c330*/  IMAD.MOV.U32 R12, RZ, RZ, 0x3 ;  /* 0x00000003ff0c7424 */ /* 0x000fe400078e00ff */
[----:B------:R-:W-:Y:S02]  /*2c340*/  IMAD.MOV.U32 R11, RZ, RZ, 0x181f ;  /* 0x0000181fff0b7424 */ /* 0x000fe400078e00ff */
[----:B0-----:R-:W-:-:S07]  /*2c350*/  IMAD.MOV.U32 R15, RZ, RZ, -0x1 ;  /* 0xffffffffff0f7424 */ /* 0x001fce00078e00ff */
[----:B-1234-:R-:W-:Y:S05]  /*2c360*/  WARPSYNC.COLLECTIVE R15, `(.L_x_12408) ;  /* 0x000000000f087348 */ /* 0x01efea0003c00000 */
[----:B------:R0:W0:Y:S02]  /*2c370*/  SHFL.IDX P6, R14, R13, R12, R11 ;  /* 0x0000000c0d0e7389 */ /* 0x00002400000c000b */
[----:B01234-:R-:W-:Y:S01]  /*2c380*/  ENDCOLLECTIVE ;  /* 0x000000000000791b */ /* 0x01ffe20003800000 */
.L_x_12408:
[----:B------:R-:W-:Y:S05]  /*2c390*/  BSYNC B1 ;  /* 0x0000000000017941 */ /* 0x000fea0003800000 */
.L_x_12407:
        /* <DEDUP_REMOVED lines=8> */
.L_x_12409:
[----:B------:R-:W-:Y:S05]  /*2c420*/  BRA `(.L_x_12410) ;  /* 0xffffff7000a47947 */ /* 0x000fea000383ffff */
.L_x_12228:
        /* <DEDUP_REMOVED lines=11> */
.L_x_12412:
[----:B------:R-:W-:Y:S05]  /*2c4e0*/  BSYNC B1 ;  /* 0x0000000000017941 */ /* 0x000fea0003800000 */
.L_x_12411:
[----:B------:R-:W-:Y:S05]  /*2c4f0*/  BRA `(.L_x_12413) ;  /* 0xffffff8800c07947 */ /* 0x000fea000383ffff */
.L_x_12230:
[----:B------:R-:W-:Y:S01]  /*2c500*/  BSSY B1, `(.L_x_12414) ;  /* 0x0000006000017945 */ /* 0x000fe20003800000 */
[----:B------:R-:W-:-:S07]  /*2c510*/  IMAD.MOV.U32 R15, RZ, RZ, -0x1 ;  /* 0xffffffffff0f7424 */ /* 0x000fce00078e00ff */
[----:B0-----:R-:W-:Y:S05]  /*2c520*/  WARPSYNC.COLLECTIVE R15, `(.L_x_12415) ;  /* 0x000000000f0c7348 */ /* 0x001fea0003c00000 */
[----:B------:R-:W-:Y:S02]  /*2c530*/  ELECT P6, UR62, PT ;  /* 0x00000000003e782f */ /* 0x000fe400038c0000 */
[----:B------:R-:W-:Y:S01]  /*2c540*/  MOV R14, UR62 ;  /* 0x0000003e000e7c02 */ /* 0x000fe20008000f00 */
[----:B0-----:R-:W-:Y:S10]  /*2c550*/  ENDCOLLECTIVE ;  /* 0x000000000000791b */ /* 0x001ff40003800000 */
.L_x_12415:
[----:B------:R-:W-:Y:S05]  /*2c560*/  BSYNC B1 ;  /* 0x0000000000017941 */ /* 0x000fea0003800000 */
.L_x_12414:
[----:B------:R-:W-:Y:S05]  /*2c570*/  BRA `(.L_x_12229) ;  /* 0xffffff8800b87947 */ /* 0x000fea000383ffff */
.L_x_12232:
[----:B0-----:R0:W1:Y:S02]  /*2c580*/  SYNCS.PHASECHK.TRANS64.TRYWAIT P0, [R22+URZ+0x22820], R3 ;  /* 0x02282003160075a7 */ /* 0x001064000800017f */
[----:B-1----:R-:W-:Y:S05]  /*2c590*/  @!P0 NANOSLEEP.SYNCS 0x989680 ;  /* 0x009896800000895d */ /* 0x002fea0003900000 */
[----:B------:R-:W1:Y:S02]  /*2c5a0*/  @!P0 SYNCS.PHASECHK.TRANS64 P0, [R22+URZ+0x22820], R3 ;  /* 0x02282003160085a7 */ /* 0x000e64000800007f */
[----:B-1----:R-:W-:Y:S05]  /*2c5b0*/  @!P0 BRA `(.L_x_12232) ;  /* 0xfffffffc00f08947 */ /* 0x002fea000383ffff */
[----:B------:R-:W-:Y:S05]  /*2c5c0*/  BRA `(.L_x_12416) ;  /* 0xffffff8800c87947 */ /* 0x000fea000383ffff */
.L_x_12236:
[----:B-1----:R1:W2:Y:S02]  /*2c5d0*/  SYNCS.PHASECHK.TRANS64.TRYWAIT P0, [R12+URZ+0x228a0], R2 ;  /* 0x0228a0020c0075a7 */ /* 0x0022a4000800017f */
[----:B--2---:R-:W-:Y:S05]  /*2c5e0*/  @!P0 NANOSLEEP.SYNCS 0x989680 ;  /* 0x009896800000895d */ /* 0x004fea0003900000 */
[----:B------:R-:W2:Y:S02]  /*2c5f0*/  @!P0 SYNCS.PHASECHK.TRANS64 P0, [R12+URZ+0x228a0], R2 ;  /* 0x0228a0020c0085a7 */ /* 0x000ea4000800007f */
[----:B--2---:R-:W-:Y:S05]  /*2c600*/  @!P0 BRA `(.L_x_12236) ;  /* 0xfffffffc00f08947 */ /* 0x004fea000383ffff */
[----:B------:R-:W-:Y:S05]  /*2c610*/  BRA `(.L_x_12417) ;  /* 0xffffff8800e07947 */ /* 0x000fea000383ffff */
.L_x_12241:
[----:B0-----:R0:W2:Y:S02]  /*2c620*/  SYNCS.PHASECHK.TRANS64.TRYWAIT P0, [R12+URZ+0x228c0], R2 ;  /* 0x0228c0020c0075a7 */ /* 0x0010a4000800017f */
[----:B--2---:R-:W-:Y:S05]  /*2c630*/  @!P0 NANOSLEEP.SYNCS 0x989680 ;  /* 0x009896800000895d */ /* 0x004fea0003900000 */
[----:B------:R-:W2:Y:S02]  /*2c640*/  @!P0 SYNCS.PHASECHK.TRANS64 P0, [R12+URZ+0x228c0], R2 ;  /* 0x0228c0020c0085a7 */ /* 0x000ea4000800007f */
[----:B--2---:R-:W-:Y:S05]  /*2c650*/  @!P0 BRA `(.L_x_12241) ;  /* 0xfffffffc00f08947 */ /* 0x004fea000383ffff */
[----:B------:R-:W-:Y:S05]  /*2c660*/  BRA `(.L_x_12418) ;  /* 0xffffff8c005c7947 */ /* 0x000fea000383ffff */
.L_x_12251:
[----:B0-----:R0:W1:Y:S02]  /*2c670*/  SYNCS.PHASECHK.TRANS64.TRYWAIT P1, [R10+URZ+0x228a0], R2 ;  /* 0x0228a0020a0075a7 */ /* 0x001064000802017f */
[----:B-1----:R-:W-:Y:S05]  /*2c680*/  @!P1 NANOSLEEP.SYNCS 0x989680 ;  /* 0x009896800000995d */ /* 0x002fea0003900000 */
[----:B------:R-:W1:Y:S02]  /*2c690*/  @!P1 SYNCS.PHASECHK.TRANS64 P1, [R10+URZ+0x228a0], R2 ;  /* 0x0228a0020a0095a7 */ /* 0x000e64000802007f */
[----:B-1----:R-:W-:Y:S05]  /*2c6a0*/  @!P1 BRA `(.L_x_12251) ;  /* 0xfffffffc00f09947 */ /* 0x002fea000383ffff */
[----:B------:R-:W-:Y:S05]  /*2c6b0*/  BRA `(.L_x_12419) ;  /* 0xffffff9000d07947 */ /* 0x000fea000383ffff */
.L_x_12256:
[----:B-1----:R1:W2:Y:S02]  /*2c6c0*/  SYNCS.PHASECHK.TRANS64.TRYWAIT P1, [R10+URZ+0x228c0], R2 ;  /* 0x0228c0020a0075a7 */ /* 0x0022a4000802017f */
[----:B--2---:R-:W-:Y:S05]  /*2c6d0*/  @!P1 NANOSLEEP.SYNCS 0x989680 ;  /* 0x009896800000995d */ /* 0x004fea0003900000 */
[----:B------:R-:W2:Y:S02]  /*2c6e0*/  @!P1 SYNCS.PHASECHK.TRANS64 P1, [R10+URZ+0x228c0], R2 ;  /* 0x0228c0020a0095a7 */ /* 0x000ea4000802007f */
[----:B--2---:R-:W-:Y:S05]  /*2c6f0*/  @!P1 BRA `(.L_x_12256) ;  /* 0xfffffffc00f09947 */ /* 0x004fea000383ffff */
[----:B------:R-:W-:Y:S05]  /*2c700*/  BRA `(.L_x_12420) ;  /* 0xffffff9400487947 */ /* 0x000fea000383ffff */
.L_x_12280:
[----:B------:R-:W-:Y:S01]  /*2c710*/  SHF.R.U32.HI R11, RZ, 0x5, R21 ;  /* 0x00000005ff0b7819 */ /* 0x000fe20000011615 */
[----:B------:R-:W-:Y:S01]  /*2c720*/  BSSY B0, `(.L_x_12421) ;  /* 0x0000009000007945 */ /* 0x000fe20003800000 */
[----:B------:R-:W-:Y:S02]  /*2c730*/  IMAD.MOV.U32 R12, RZ, RZ, RZ ;  /* 0x000000ffff0c7224 */ /* 0x000fe400078e00ff */
[----:B------:R-:W-:Y:S01]  /*2c740*/  LOP3.LUT R11, R11, 0x3, RZ, 0xc0, !PT ;  /* 0x000000030b0b7812 */ /* 0x000fe200078ec0ff */
[----:B------:R-:W-:-:S04]  /*2c750*/  IMAD.MOV.U32 R15, RZ, RZ, -0x1 ;  /* 0xffffffffff0f7424 */ /* 0x000fc800078e00ff */
[----:B------:R-:W-:Y:S02]  /*2c760*/  IMAD.MOV.U32 R13, RZ, RZ, R11 ;  /* 0x000000ffff0d7224 */ /* 0x000fe400078e000b */
[----:B------:R-:W-:-:S07]  /*2c770*/  IMAD.MOV.U32 R11, RZ, RZ, 0x1f ;  /* 0x0000001fff0b7424 */ /* 0x000fce00078e00ff */
[----:B-----5:R-:W-:Y:S05]  /*2c780*/  WARPSYNC.COLLECTIVE R15, `(.L_x_12422) ;  /* 0x000000000f087348 */ /* 0x020fea0003c00000 */
[----:B------:R0:W1:Y:S02]  /*2c790*/  SHFL.IDX P6, R14, R13, R12, R11 ;  /* 0x0000000c0d0e7389 */ /* 0x00006400000c000b */
[----:B01---5:R-:W-:Y:S01]  /*2c7a0*/  ENDCOLLECTIVE ;  /* 0x000000000000791b */ /* 0x023fe20003800000 */
.L_x_12422:
[----:B------:R-:W-:Y:S05]  /*2c7b0*/  BSYNC B0 ;  /* 0x0000000000007941 */ /* 0x000fea0003800000 */
.L_x_12421:
[----:B------:R-:W-:Y:S05]  /*2c7c0*/  BRA `(.L_x_12423) ;  /* 0xffffffa400d87947 */ /* 0x000fea000383ffff */
.L_x_12283:
[----:B0-----:R0:W1:Y:S02]  /*2c7d0*/  SYNCS.PHASECHK.TRANS64.TRYWAIT P0, [R17+URZ+0x22840], R0 ;  /* 0x02284000110075a7 */ /* 0x001064000800017f */
[----:B-1----:R-:W-:Y:S05]  /*2c7e0*/  @!P0 NANOSLEEP.SYNCS 0x989680 ;  /* 0x009896800000895d */ /* 0x002fea0003900000 */
[----:B------:R-:W1:Y:S02]  /*2c7f0*/  @!P0 SYNCS.PHASECHK.TRANS64 P0, [R17+URZ+0x22840], R0 ;  /* 0x02284000110085a7 */ /* 0x000e64000800007f */
[----:B-1----:R-:W-:Y:S05]  /*2c800*/  @!P0 BRA `(.L_x_12283) ;  /* 0xfffffffc00f08947 */ /* 0x002fea000383ffff */
[----:B------:R-:W-:Y:S05]  /*2c810*/  BRA `(.L_x_12424) ;  /* 0xffffffa400f87947 */ /* 0x000fea000383ffff */
.L_x_12284:
        /* <DEDUP_REMOVED lines=8> */
.L_x_12426:
[----:B------:R-:W-:Y:S05]  /*2c8a0*/  BSYNC B0 ;  /* 0x0000000000007941 */ /* 0x000fea0003800000 */
.L_x_12425:
        /* <DEDUP_REMOVED lines=9> */
.L_x_12427:
[----:B------:R-:W-:Y:S01]  /*2c940*/  IMAD.MOV.U32 R13, RZ, RZ, R4 ;  /* 0x000000ffff0d7224 */ /* 0x000fe200078e0004 */
[----:B------:R-:W-:Y:S01]  /*2c950*/  MOV R12, 0x1 ;  /* 0x00000001000c7802 */ /* 0x000fe20000000f00 */
[----:B------:R-:W-:-:S07]  /*2c960*/  IMAD.MOV.U32 R3, RZ, RZ, R14 ;  /* 0x000000ffff037224 */ /* 0x000fce00078e000e */
[----:B------:R-:W-:Y:S05]  /*2c970*/  WARPSYNC.COLLECTIVE R15, `(.L_x_12428) ;  /* 0x000000000f087348 */ /* 0x000fea0003c00000 */
[----:B------:R0:W1:Y:S02]  /*2c980*/  SHFL.IDX P6, R14, R13, R12, R11 ;  /* 0x0000000c0d0e7389 */ /* 0x00006400000c000b */
[----:B01----:R-:W-:Y:S01]  /*2c990*/  ENDCOLLECTIVE ;  /* 0x000000000000791b */ /* 0x003fe20003800000 */
.L_x_12428:
        /* <DEDUP_REMOVED lines=15> */
.L_x_12429:
[----:B------:R-:W-:Y:S02]  /*2ca90*/  @P0 IMAD R7, R5, 0x2, R22 ;  /* 0x0000000205070824 */ /* 0x000fe400078e0216 */
[----:B------:R-:W-:Y:S02]  /*2caa0*/  IMAD.MOV.U32 R13, RZ, RZ, R4 ;  /* 0x000000ffff0d7224 */ /* 0x000fe400078e0004 */
[----:B------:R-:W-:Y:S02]  /*2cab0*/  IMAD.MOV.U32 R12, RZ, RZ, 0x2 ;  /* 0x00000002ff0c7424 */ /* 0x000fe400078e00ff */
[----:B------:R-:W-:-:S07]  /*2cac0*/  IMAD.MOV.U32 R3, RZ, RZ, R14 ;  /* 0x000000ffff037224 */ /* 0x000fce00078e000e */
[----:B------:R-:W-:Y:S05]  /*2cad0*/  WARPSYNC.COLLECTIVE R15, `(.L_x_12430) ;  /* 0x000000000f087348 */ /* 0x000fea0003c00000 */
[----:B------:R0:W1:Y:S02]  /*2cae0*/  SHFL.IDX P6, R14, R13, R12, R11 ;  /* 0x0000000c0d0e7389 */ /* 0x00006400000c000b */
[----:B01----:R-:W-:Y:S01]  /*2caf0*/  ENDCOLLECTIVE ;  /* 0x000000000000791b */ /* 0x003fe20003800000 */
.L_x_12430:
        /* <DEDUP_REMOVED lines=15> */
.L_x_12431:
[----:B------:R-:W-:Y:S02]  /*2cbf0*/  @P0 IMAD R7, R5, 0x2, R22 ;  /* 0x0000000205070824 */ /* 0x000fe400078e0216 */
[----:B------:R-:W-:Y:S02]  /*2cc00*/  IMAD.MOV.U32 R13, RZ, RZ, R4 ;  /* 0x000000ffff0d7224 */ /* 0x000fe400078e0004 */
[----:B------:R-:W-:Y:S02]  /*2cc10*/  IMAD.MOV.U32 R12, RZ, RZ, 0x3 ;  /* 0x00000003ff0c7424 */ /* 0x000fe400078e00ff */
[----:B------:R-:W-:-:S07]  /*2cc20*/  IMAD.MOV.U32 R3, RZ, RZ, R14 ;  /* 0x000000ffff037224 */ /* 0x000fce00078e000e */
[----:B------:R-:W-:Y:S05]  /*2cc30*/  WARPSYNC.COLLECTIVE R15, `(.L_x_12432) ;  /* 0x000000000f087348 */ /* 0x000fea0003c00000 */
[----:B------:R0:W1:Y:S02]  /*2cc40*/  SHFL.IDX P6, R14, R13, R12, R11 ;  /* 0x0000000c0d0e7389 */ /* 0x00006400000c000b */
[----:B01----:R-:W-:Y:S01]  /*2cc50*/  ENDCOLLECTIVE ;  /* 0x000000000000791b */ /* 0x003fe20003800000 */
.L_x_12432:
        /* <DEDUP_REMOVED lines=15> */
.L_x_12433:
[----:B------:R-:W-:Y:S02]  /*2cd50*/  @P0 IMAD R7, R5, 0x2, R22 ;  /* 0x0000000205070824 */ /* 0x000fe400078e0216 */
[----:B------:R-:W-:Y:S02]  /*2cd60*/  IMAD.MOV.U32 R13, RZ, RZ, R4 ;  /* 0x000000ffff0d7224 */ /* 0x000fe400078e0004 */
[----:B------:R-:W-:Y:S02]  /*2cd70*/  IMAD.MOV.U32 R12, RZ, RZ, 0x4 ;  /* 0x00000004ff0c7424 */ /* 0x000fe400078e00ff */
[----:B------:R-:W-:-:S07]  /*2cd80*/  IMAD.MOV.U32 R3, RZ, RZ, R14 ;  /* 0x000000ffff037224 */ /* 0x000fce00078e000e */
[----:B------:R-:W-:Y:S05]  /*2cd90*/  WARPSYNC.COLLECTIVE R15, `(.L_x_12434) ;  /* 0x000000000f087348 */ /* 0x000fea0003c00000 */
[----:B------:R0:W1:Y:S02]  /*2cda0*/  SHFL.IDX P6, R14, R13, R12, R11 ;  /* 0x0000000c0d0e7389 */ /* 0x00006400000c000b */
[----:B01----:R-:W-:Y:S01]  /*2cdb0*/  ENDCOLLECTIVE ;  /* 0x000000000000791b */ /* 0x003fe20003800000 */
.L_x_12434:
        /* <DEDUP_REMOVED lines=15> */
.L_x_12435:
[----:B------:R-:W-:Y:S02]  /*2ceb0*/  @P0 IMAD R7, R5, 0x2, R22 ;  /* 0x0000000205070824 */ /* 0x000fe400078e0216 */
[----:B------:R-:W-:Y:S02]  /*2cec0*/  IMAD.MOV.U32 R13, RZ, RZ, R4 ;  /* 0x000000ffff0d7224 */ /* 0x000fe400078e0004 */
[----:B------:R-:W-:Y:S02]  /*2ced0*/  IMAD.MOV.U32 R12, RZ, RZ, 0x5 ;  /* 0x00000005ff0c7424 */ /* 0x000fe400078e00ff */
[----:B------:R-:W-:-:S07]  /*2cee0*/  IMAD.MOV.U32 R3, RZ, RZ, R14 ;  /* 0x000000ffff037224 */ /* 0x000fce00078e000e */
[----:B------:R-:W-:Y:S05]  /*2cef0*/  WARPSYNC.COLLECTIVE R15, `(.L_x_12436) ;  /* 0x000000000f087348 */ /* 0x000fea0003c00000 */
[----:B------:R0:W1:Y:S02]  /*2cf00*/  SHFL.IDX P6, R14, R13, R12, R11 ;  /* 0x0000000c0d0e7389 */ /* 0x00006400000c000b */
[----:B01----:R-:W-:Y:S01]  /*2cf10*/  ENDCOLLECTIVE ;  /* 0x000000000000791b */ /* 0x003fe20003800000 */
.L_x_12436:
        /* <DEDUP_REMOVED lines=10> */
.L_x_12437:
[----:B------:R-:W-:Y:S01]  /*2cfc0*/  @!PT LDS RZ, [RZ] ;  /* 0x00000000fffff984 */ /* 0x000fe20000000800 */
[----:B------:R-:W-:Y:S01]  /*2cfd0*/  @!PT LDS RZ, [RZ] ;  /* 0x00000000fffff984 */ /* 0x000fe20000000800 */
[----:B------:R-:W-:Y:S01]  /*2cfe0*/  @!PT LDS RZ, [RZ] ;  /* 0x00000000fffff984 */ /* 0x000fe20000000800 */
[----:B------:R0:W-:Y:S01]  /*2cff0*/  @P0 LDGSTS.E.BYPASS.LTC128B.128 [R7+0x1e400], desc[UR42][R2.64], !P2 ;  /* 0x1e40000002070fae */ /* 0x0001e2000d101d6a */
[----:B------:R-:W-:Y:S01]  /*2d000*/  IMAD.MOV.U32 R0, RZ, RZ, R14 ;  /* 0x000000ffff007224 */ /* 0x000fe200078e000e */
[----:B------:R-:W-:Y:S06]  /*2d010*/  BRA `(.L_x_12438) ;  /* 0xffffffa400587947 */ /* 0x000fec000383ffff */
.L_x_12289:
        /* <DEDUP_REMOVED lines=9> */
.L_x_12439:
[C---:B------:R-:W-:Y:S01]  /*2d0b0*/  VIADD R6, R35.reuse, 0x10 ;  /* 0x0000001023067836 */ /* 0x040fe20000000000 */
[----:B------:R-:W-:Y:S01]  /*2d0c0*/  ISETP.GE.AND P0, PT, R35, R5, PT ;  /* 0x000000052300720c */ /* 0x000fe20003f06270 */
[----:B------:R-:W-:Y:S02]  /*2d0d0*/  IMAD.MOV.U32 R13, RZ, RZ, R0 ;  /* 0x000000ffff0d7224 */ /* 0x000fe400078e0000 */
[----:B------:R-:W-:-:S10]  /*2d0e0*/  IMAD.MOV.U32 R2, RZ, RZ, R14 ;  /* 0x000000ffff027224 */ /* 0x000fd400078e000e */
[----:B------:R-:W-:Y:S05]  /*2d0f0*/  WARPSYNC.COLLECTIVE R15, `(.L_x_12440) ;  /* 0x000000000f087348 */ /* 0x000fea0003c00000 */
[----:B------:R0:W1:Y:S02]  /*2d100*/  SHFL.IDX P6, R14, R13, R12, R11 ;  /* 0x0000000c0d0e7389 */ /* 0x00006400000c000b */
[----:B01----:R-:W-:Y:S01]  /*2d110*/  ENDCOLLECTIVE ;  /* 0x000000000000791b */ /* 0x003fe20003800000 */
.L_x_12440:
[----:B------:R-:W-:Y:S02]  /*2d120*/  IMAD.MOV.U32 R13, RZ, RZ, R4 ;  /* 0x000000ffff0d7224 */ /* 0x000fe400078e0004 */
[----:B------:R-:W-:Y:S02]  /*2d130*/  IMAD.MOV.U32 R12, RZ, RZ, 0x1 ;  /* 0x00000001ff0c7424 */ /* 0x000fe400078e00ff */
[----:B------:R-:W-:-:S07]  /*2d140*/  IMAD.MOV.U32 R3, RZ, RZ, R14 ;  /* 0x000000ffff037224 */ /* 0x000fce00078e000e */
[----:B------:R-:W-:Y:S05]  /*2d150*/  WARPSYNC.COLLECTIVE R15, `(.L_x_12441) ;  /* 0x000000000f087348 */ /* 0x000fea0003c00000 */
[----:B------:R0:W1:Y:S02]  /*2d160*/  SHFL.IDX P6, R14, R13, R12, R11 ;  /* 0x0000000c0d0e7389 */ /* 0x00006400000c000b */
[----:B01----:R-:W-:Y:S01]  /*2d170*/  ENDCOLLECTIVE ;  /* 0x000000000000791b */ /* 0x003fe20003800000 */
.L_x_12441:
        /* <DEDUP_REMOVED lines=15> */
.L_x_12442:
[----:B------:R-:W-:Y:S02]  /*2d270*/  IMAD.MOV.U32 R13, RZ, RZ, R4 ;  /* 0x000000ffff0d7224 */ /* 0x000fe400078e0004 */
[----:B------:R-:W-:Y:S02]  /*2d280*/  IMAD.MOV.U32 R12, RZ, RZ, 0x2 ;  /* 0x00000002ff0c7424 */ /* 0x000fe400078e00ff */
[----:B------:R-:W-:-:S07]  /*2d290*/  IMAD.MOV.U32 R3, RZ, RZ, R14 ;  /* 0x000000ffff037224 */ /* 0x000fce00078e000e */
[----:B------:R-:W-:Y:S05]  /*2d2a0*/  WARPSYNC.COLLECTIVE R15, `(.L_x_12443) ;  /* 0x000000000f087348 */ /* 0x000fea0003c00000 */
[----:B------:R0:W1:Y:S02]  /*2d2b0*/  SHFL.IDX P6, R14, R13, R12, R11 ;  /* 0x0000000c0d0e7389 */ /* 0x00006400000c000b */
[----:B01----:R-:W-:Y:S01]  /*2d2c0*/  ENDCOLLECTIVE ;  /* 0x000000000000791b */ /* 0x003fe20003800000 */
.L_x_12443:
        /* <DEDUP_REMOVED lines=16> */
.L_x_12444:
[----:B------:R-:W-:Y:S02]  /*2d3d0*/  IMAD.MOV.U32 R13, RZ, RZ, R4 ;  /* 0x000000ffff0d7224 */ /* 0x000fe400078e0004 */
[----:B------:R-:W-:Y:S02]  /*2d3e0*/  IMAD.MOV.U32 R12, RZ, RZ, 0x3 ;  /* 0x00000003ff0c7424 */ /* 0x000fe400078e00ff */
[----:B------:R-:W-:-:S07]  /*2d3f0*/  IMAD.MOV.U32 R3, RZ, RZ, R14 ;  /* 0x000000ffff037224 */ /* 0x000fce00078e000e */
[----:B------:R-:W-:Y:S05]  /*2d400*/  WARPSYNC.COLLECTIVE R15, `(.L_x_12445) ;  /* 0x000000000f087348 */ /* 0x000fea0003c00000 */
[----:B------:R0:W1:Y:S02]  /*2d410*/  SHFL.IDX P6, R14, R13, R12, R11 ;  /* 0x0000000c0d0e7389 */ /* 0x00006400000c000b */
[----:B01----:R-:W-:Y:S01]  /*2d420*/  ENDCOLLECTIVE ;  /* 0x000000000000791b */ /* 0x003fe20003800000 */
.L_x_12445:
        /* <DEDUP_REMOVED lines=16> */
.L_x_12446:
[----:B------:R-:W-:Y:S02]  /*2d530*/  IMAD.MOV.U32 R13, RZ, RZ, R4 ;  /* 0x000000ffff0d7224 */ /* 0x000fe400078e0004 */
[----:B------:R-:W-:Y:S02]  /*2d540*/  IMAD.MOV.U32 R12, RZ, RZ, 0x4 ;  /* 0x00000004ff0c7424 */ /* 0x000fe400078e00ff */
[----:B------:R-:W-:-:S07]  /*2d550*/  IMAD.MOV.U32 R3, RZ, RZ, R14 ;  /* 0x000000ffff037224 */ /* 0x000fce00078e000e */
[----:B------:R-:W-:Y:S05]  /*2d560*/  WARPSYNC.COLLECTIVE R15, `(.L_x_12447) ;  /* 0x000000000f087348 */ /* 0x000fea0003c00000 */
[----:B------:R0:W1:Y:S02]  /*2d570*/  SHFL.IDX P6, R14, R13, R12, R11 ;  /* 0x0000000c0d0e7389 */ /* 0x00006400000c000b */
[----:B01----:R-:W-:Y:S01]  /*2d580*/  ENDCOLLECTIVE ;  /* 0x000000000000791b */ /* 0x003fe20003800000 */
.L_x_12447:
        /* <DEDUP_REMOVED lines=16> */
.L_x_12448:
[----:B------:R-:W-:Y:S02]  /*2d690*/  IMAD.MOV.U32 R13, RZ, RZ, R4 ;  /* 0x000000ffff0d7224 */ /* 0x000fe400078e0004 */
[----:B------:R-:W-:Y:S02]  /*2d6a0*/  IMAD.MOV.U32 R12, RZ, RZ, 0x5 ;  /* 0x00000005ff0c7424 */ /* 0x000fe400078e00ff */
[----:B------:R-:W-:-:S07]  /*2d6b0*/  IMAD.MOV.U32 R3, RZ, RZ, R14 ;  /* 0x000000ffff037224 */ /* 0x000fce00078e000e */
[----:B------:R-:W-:Y:S05]  /*2d6c0*/  WARPSYNC.COLLECTIVE R15, `(.L_x_12449) ;  /* 0x000000000f087348 */ /* 0x000fea0003c00000 */
[----:B------:R0:W1:Y:S02]  /*2d6d0*/  SHFL.IDX P6, R14, R13, R12, R11 ;  /* 0x0000000c0d0e7389 */ /* 0x00006400000c000b */
[----:B01----:R-:W-:Y:S01]  /*2d6e0*/  ENDCOLLECTIVE ;  /* 0x000000000000791b */ /* 0x003fe20003800000 */
.L_x_12449:
        /* <DEDUP_REMOVED lines=16> */
.L_x_12450:
[----:B------:R-:W-:Y:S02]  /*2d7f0*/  IMAD.MOV.U32 R13, RZ, RZ, R4 ;  /* 0x000000ffff0d7224 */ /* 0x000fe400078e0004 */
[----:B------:R-:W-:Y:S02]  /*2d800*/  IMAD.MOV.U32 R12, RZ, RZ, 0x6 ;  /* 0x00000006ff0c7424 */ /* 0x000fe400078e00ff */
[----:B------:R-:W-:-:S07]  /*2d810*/  IMAD.MOV.U32 R3, RZ, RZ, R14 ;  /* 0x000000ffff037224 */ /* 0x000fce00078e000e */
[----:B------:R-:W-:Y:S05]  /*2d820*/  WARPSYNC.COLLECTIVE R15, `(.L_x_12451) ;  /* 0x000000000f087348 */ /* 0x000fea0003c00000 */
[----:B------:R0:W1:Y:S02]  /*2d830*/  SHFL.IDX P6, R14, R13, R12, R11 ;  /* 0x0000000c0d0e7389 */ /* 0x00006400000c000b */
[----:B01----:R-:W-:Y:S01]  /*2d840*/  ENDCOLLECTIVE ;  /* 0x000000000000791b */ /* 0x003fe20003800000 */
.L_x_12451:
        /* <DEDUP_REMOVED lines=16> */
.L_x_12452:
[----:B------:R-:W-:Y:S02]  /*2d950*/  IMAD.MOV.U32 R13, RZ, RZ, R4 ;  /* 0x000000ffff0d7224 */ /* 0x000fe400078e0004 */
[----:B------:R-:W-:Y:S02]  /*2d960*/  IMAD.MOV.U32 R12, RZ, RZ, 0x7 ;  /* 0x00000007ff0c7424 */ /* 0x000fe400078e00ff */
[----:B------:R-:W-:-:S07]  /*2d970*/  IMAD.MOV.U32 R3, RZ, RZ, R14 ;  /* 0x000000ffff037224 */ /* 0x000fce00078e000e */
[----:B------:R-:W-:Y:S05]  /*2d980*/  WARPSYNC.COLLECTIVE R15, `(.L_x_12453) ;  /* 0x000000000f087348 */ /* 0x000fea0003c00000 */
[----:B------:R0:W1:Y:S02]  /*2d990*/  SHFL.IDX P6, R14, R13, R12, R11 ;  /* 0x0000000c0d0e7389 */ /* 0x00006400000c000b */
[----:B01----:R-:W-:Y:S01]  /*2d9a0*/  ENDCOLLECTIVE ;  /* 0x000000000000791b */ /* 0x003fe20003800000 */
.L_x_12453:
        /* <DEDUP_REMOVED lines=10> */
.L_x_12454:
[----:B------:R-:W-:Y:S01]  /*2da50*/  @!PT LDS RZ, [RZ] ;  /* 0x00000000fffff984 */ /* 0x000fe20000000800 */
[----:B------:R-:W-:Y:S01]  /*2da60*/  @!PT LDS RZ, [RZ] ;  /* 0x00000000fffff984 */ /* 0x000fe20000000800 */
[----:B------:R-:W-:Y:S01]  /*2da70*/  @!PT LDS RZ, [RZ] ;  /* 0x00000000fffff984 */ /* 0x000fe20000000800 */
[----:B------:R0:W-:Y:S01]  /*2da80*/  @!P0 LDGSTS.E.BYPASS.LTC128B.128 [R8+0x1b400], desc[UR42][R2.64], !P1 ;  /* 0x1b40000002088fae */ /* 0x0001e2000c901d6a */
[----:B------:R-:W-:Y:S01]  /*2da90*/  IMAD.MOV.U32 R0, RZ, RZ, R14 ;  /* 0x000000ffff007224 */ /* 0x000fe200078e000e */
[----:B------:R-:W-:Y:S06]  /*2daa0*/  BRA `(.L_x_12455) ;  /* 0xffffffa400d87947 */ /* 0x000fec000383ffff */
.L_x_12292:
[----:B0-----:R0:W1:Y:S02]  /*2dab0*/  SYNCS.PHASECHK.TRANS64.TRYWAIT P0, [R22+URZ+0x22820], R3 ;  /* 0x02282003160075a7 */ /* 0x001064000800017f */
[----:B-1----:R-:W-:Y:S05]  /*2dac0*/  @!P0 NANOSLEEP.SYNCS 0x989680 ;  /* 0x009896800000895d */ /* 0x002fea0003900000 */
[----:B------:R-:W1:Y:S02]  /*2dad0*/  @!P0 SYNCS.PHASECHK.TRANS64 P0, [R22+URZ+0x22820], R3 ;  /* 0x02282003160085a7 */ /* 0x000e64000800007f */
[----:B-1----:R-:W-:Y:S05]  /*2dae0*/  @!P0 BRA `(.L_x_12292) ;  /* 0xfffffffc00f08947 */ /* 0x002fea000383ffff */
[----:B------:R-:W-:Y:S05]  /*2daf0*/  BRA `(.L_x_12456) ;  /* 0xffffffa800347947 */ /* 0x000fea000383ffff */
.L_x_12295:
[----:B-1----:R1:W2:Y:S02]  /*2db00*/  SYNCS.PHASECHK.TRANS64.TRYWAIT P0, [R17+URZ+0x22860], R0 ;  /* 0x02286000110075a7 */ /* 0x0022a4000800017f */
[----:B--2---:R-:W-:Y:S05]  /*2db10*/  @!P0 NANOSLEEP.SYNCS 0x989680 ;  /* 0x009896800000895d */ /* 0x004fea0003900000 */
[----:B------:R-:W2:Y:S02]  /*2db20*/  @!P0 SYNCS.PHASECHK.TRANS64 P0, [R17+URZ+0x22860], R0 ;  /* 0x02286000110085a7 */ /* 0x000ea4000800007f */
[----:B--2---:R-:W-:Y:S05]  /*2db30*/  @!P0 BRA `(.L_x_12295) ;  /* 0xfffffffc00f08947 */ /* 0x004fea000383ffff */
[----:B------:R-:W-:Y:S05]  /*2db40*/  BRA `(.L_x_12457) ;  /* 0xffffffa800447947 */ /* 0x000fea000383ffff */
.L_x_12296:
        /* <DEDUP_REMOVED lines=8> */
.L_x_12459:
[----:B------:R-:W-:Y:S05]  /*2dbd0*/  BSYNC B0 ;  /* 0x0000000000007941 */ /* 0x000fea0003800000 */
.L_x_12458:
        /* <DEDUP_REMOVED lines=13> */
.L_x_12460:
[----:B------:R-:W-:Y:S02]  /*2dcb0*/  IMAD.MOV.U32 R13, RZ, RZ, R6 ;  /* 0x000000ffff0d7224 */ /* 0x000fe400078e0006 */
[----:B------:R-:W-:Y:S02]  /*2dcc0*/  IMAD.MOV.U32 R12, RZ, RZ, 0x1 ;  /* 0x00000001ff0c7424 */ /* 0x000fe400078e00ff */
[----:B------:R-:W-:-:S05]  /*2dcd0*/  IMAD.SHL.U32 R7, R7, 0x8, RZ ;  /* 0x0000000807077824 */ /* 0x000fca00078e00ff */
[----:B------:R-:W-:-:S05]  /*2dce0*/  LOP3.LUT R7, R7, 0x38, RZ, 0xc0, !PT ;  /* 0x0000003807077812 */ /* 0x000fca00078ec0ff */
[----:B------:R-:W-:Y:S01]  /*2dcf0*/  IMAD.SHL.U32 R0, R7, 0x2, RZ ;  /* 0x0000000207007824 */ /* 0x000fe200078e00ff */
[----:B------:R-:W-:-:S04]  /*2dd00*/  LOP3.LUT R7, R36, 0x1, RZ, 0xc0, !PT ;  /* 0x0000000124077812 */ /* 0x000fc800078ec0ff */
[----:B------:R-:W-:Y:S02]  /*2dd10*/  IADD3 R2, P0, R14, R0, RZ ;  /* 0x000000000e027210 */ /* 0x000fe40007f1e0ff */
[----:B------:R-:W-:-:S13]  /*2dd20*/  ISETP.NE.U32.AND P3, PT, R7, 0x1, PT ;  /* 0x000000010700780c */ /* 0x000fda0003f65070 */
[----:B------:R-:W-:Y:S05]  /*2dd30*/  WARPSYNC.COLLECTIVE R15, `(.L_x_12461) ;  /* 0x000000000f087348 */ /* 0x000fea0003c00000 */
[----:B------:R0:W1:Y:S02]  /*2dd40*/  SHFL.IDX P6, R14, R13, R12, R11 ;  /* 0x0000000c0d0e7389 */ /* 0x00006400000c000b */
[----:B01----:R-:W-:Y:S01]  /*2dd50*/  ENDCOLLECTIVE ;  /* 0x000000000000791b */ /* 0x003fe20003800000 */
.L_x_12461:
        /* <DEDUP_REMOVED lines=17> */
.L_x_12462:
[----:B------:R-:W-:Y:S02]  /*2de70*/  IMAD.MOV.U32 R13, RZ, RZ, R6 ;  /* 0x000000ffff0d7224 */ /* 0x000fe400078e0006 */
[----:B------:R-:W-:Y:S01]  /*2de80*/  IMAD.MOV.U32 R12, RZ, RZ, 0x2 ;  /* 0x00000002ff0c7424 */ /* 0x000fe200078e00ff */
[----:B------:R-:W-:-:S13]  /*2de90*/  IADD3 R2, P4, R14, R0, RZ ;  /* 0x000000000e027210 */ /* 0x000fda0007f9e0ff */
[----:B------:R-:W-:Y:S05]  /*2dea0*/  WARPSYNC.COLLECTIVE R15, `(.L_x_12463) ;  /* 0x000000000f087348 */ /* 0x000fea0003c00000 */
[----:B------:R0:W1:Y:S02]  /*2deb0*/  SHFL.IDX P6, R14, R13, R12, R11 ;  /* 0x0000000c0d0e7389 */ /* 0x00006400000c000b */
[----:B01----:R-:W-:Y:S01]  /*2dec0*/  ENDCOLLECTIVE ;  /* 0x000000000000791b */ /* 0x003fe20003800000 */
.L_x_12463:
        /* <DEDUP_REMOVED lines=17> */
.L_x_12464:
[----:B------:R-:W-:Y:S02]  /*2dfe0*/  IMAD.MOV.U32 R13, RZ, RZ, R6 ;  /* 0x000000ffff0d7224 */ /* 0x000fe400078e0006 */
[----:B------:R-:W-:Y:S01]  /*2dff0*/  IMAD.MOV.U32 R12, RZ, RZ, 0x3 ;  /* 0x00000003ff0c7424 */ /* 0x000fe200078e00ff */
[----:B------:R-:W-:-:S13]  /*2e000*/  IADD3 R2, P4, R14, R0, RZ ;  /* 0x000000000e027210 */ /* 0x000fda0007f9e0ff */
[----:B------:R-:W-:Y:S05]  /*2e010*/  WARPSYNC.COLLECTIVE R15, `(.L_x_12465) ;  /* 0x000000000f087348 */ /* 0x000fea0003c00000 */
[----:B------:R0:W1:Y:S02]  /*2e020*/  SHFL.IDX P6, R14, R13, R12, R11 ;  /* 0x0000000c0d0e7389 */ /* 0x00006400000c000b */
[----:B01----:R-:W-:Y:S01]  /*2e030*/  ENDCOLLECTIVE ;  /* 0x000000000000791b */ /* 0x003fe20003800000 */
.L_x_12465:
        /* <DEDUP_REMOVED lines=17> */
.L_x_12466:
[----:B------:R-:W-:Y:S02]  /*2e150*/  IMAD.MOV.U32 R13, RZ, RZ, R6 ;  /* 0x000000ffff0d7224 */ /* 0x000fe400078e0006 */
[----:B------:R-:W-:Y:S01]  /*2e160*/  IMAD.MOV.U32 R12, RZ, RZ, 0x4 ;  /* 0x00000004ff0c7424 */ /* 0x000fe200078e00ff */
[----:B------:R-:W-:-:S13]  /*2e170*/  IADD3 R2, P4, R14, R0, RZ ;  /* 0x000000000e027210 */ /* 0x000fda0007f9e0ff */
[----:B------:R-:W-:Y:S05]  /*2e180*/  WARPSYNC.COLLECTIVE R15, `(.L_x_12467) ;  /* 0x000000000f087348 */ /* 0x000fea0003c00000 */
[----:B------:R0:W1:Y:S02]  /*2e190*/  SHFL.IDX P6, R14, R13, R12, R11 ;  /* 0x0000000c0d0e7389 */ /* 0x00006400000c000b */
[----:B01----:R-:W-:Y:S01]  /*2e1a0*/  ENDCOLLECTIVE ;  /* 0x000000000000791b */ /* 0x003fe20003800000 */
.L_x_12467:
        /* <DEDUP_REMOVED lines=17> */
.L_x_12468:
[----:B------:R-:W-:Y:S02]  /*2e2c0*/  IMAD.MOV.U32 R13, RZ, RZ, R6 ;  /* 0x000000ffff0d7224 */ /* 0x000fe400078e0006 */
[----:B------:R-:W-:Y:S01]  /*2e2d0*/  IMAD.MOV.U32 R12, RZ, RZ, 0x5 ;  /* 0x00000005ff0c7424 */ /* 0x000fe200078e00ff */
[----:B------:R-:W-:-:S13]  /*2e2e0*/  IADD3 R2, P4, R14, R0, RZ ;  /* 0x000000000e027210 */ /* 0x000fda0007f9e0ff */
[----:B------:R-:W-:Y:S05]  /*2e2f0*/  WARPSYNC.COLLECTIVE R15, `(.L_x_12469) ;  /* 0x000000000f087348 */ /* 0x000fea0003c00000 */
[----:B------:R0:W1:Y:S02]  /*2e300*/  SHFL.IDX P6, R14, R13, R12, R11 ;  /* 0x0000000c0d0e7389 */ /* 0x00006400000c000b */
[----:B01----:R-:W-:Y:S01]  /*2e310*/  ENDCOLLECTIVE ;  /* 0x000000000000791b */ /* 0x003fe20003800000 */
.L_x_12469:
        /* <DEDUP_REMOVED lines=12> */
.L_x_12470:
        /* <DEDUP_REMOVED lines=9> */
.L_x_12303:
[----:B0-----:R0:W1:Y:S02]  /*2e470*/  SYNCS.PHASECHK.TRANS64.TRYWAIT P0, [R4+URZ+0x22840], R21 ;  /* 0x02284015040075a7 */ /* 0x001064000800017f */
[----:B-1----:R-:W-:Y:S05]  /*2e480*/  @!P0 NANOSLEEP.SYNCS 0x989680 ;  /* 0x009896800000895d */ /* 0x002fea0003900000 */
[----:B------:R-:W1:Y:S02]  /*2e490*/  @!P0 SYNCS.PHASECHK.TRANS64 P0, [R4+URZ+0x22840], R21 ;  /* 0x02284015040085a7 */ /* 0x000e64000800007f */
[----:B-1----:R-:W-:Y:S05]  /*2e4a0*/  @!P0 BRA `(.L_x_12303) ;  /* 0xfffffffc00f08947 */ /* 0x002fea000383ffff */
[----:B------:R-:W-:Y:S05]  /*2e4b0*/  BRA `(.L_x_12472) ;  /* 0xffffffa800b07947 */ /* 0x000fea000383ffff */
.L_x_12304:
        /* <DEDUP_REMOVED lines=8> */
.L_x_12474:
[----:B------:R-:W-:Y:S05]  /*2e540*/  BSYNC B1 ;  /* 0x0000000000017941 */ /* 0x000fea0003800000 */
.L_x_12473:
        /* <DEDUP_REMOVED lines=9> */
.L_x_12475:
[----:B------:R-:W-:Y:S02]  /*2e5e0*/  IMAD.MOV.U32 R13, RZ, RZ, R9 ;  /* 0x000000ffff0d7224 */ /* 0x000fe400078e0009 */
[----:B------:R-:W-:Y:S02]  /*2e5f0*/  IMAD.MOV.U32 R12, RZ, RZ, 0x1 ;  /* 0x00000001ff0c7424 */ /* 0x000fe400078e00ff */
[----:B------:R-:W-:-:S07]  /*2e600*/  IMAD.MOV.U32 R2, RZ, RZ, R14 ;  /* 0x000000ffff027224 */ /* 0x000fce00078e000e */
[----:B------:R-:W-:Y:S05]  /*2e610*/  WARPSYNC.COLLECTIVE R15, `(.L_x_12476) ;  /* 0x000000000f087348 */ /* 0x000fea0003c00000 */
[----:B------:R0:W1:Y:S02]  /*2e620*/  SHFL.IDX P6, R14, R13, R12, R11 ;  /* 0x0000000c0d0e7389 */ /* 0x00006400000c000b */
[----:B01----:R-:W-:Y:S01]  /*2e630*/  ENDCOLLECTIVE ;  /* 0x000000000000791b */ /* 0x003fe20003800000 */
.L_x_12476:
        /* <DEDUP_REMOVED lines=11> */
.L_x_12477:
[----:B------:R-:W-:Y:S02]  /*2e6f0*/  IMAD.MOV.U32 R13, RZ, RZ, R9 ;  /* 0x000000ffff0d7224 */ /* 0x000fe400078e0009 */
[----:B------:R-:W-:Y:S02]  /*2e700*/  IMAD.MOV.U32 R12, RZ, RZ, 0x2 ;  /* 0x00000002ff0c7424 */ /* 0x000fe400078e00ff */
[----:B------:R-:W-:-:S07]  /*2e710*/  IMAD.MOV.U32 R2, RZ, RZ, R14 ;  /* 0x000000ffff027224 */ /* 0x000fce00078e000e */
[----:B------:R-:W-:Y:S05]  /*2e720*/  WARPSYNC.COLLECTIVE R15, `(.L_x_12478) ;  /* 0x000000000f087348 */ /* 0x000fea0003c00000 */
[----:B------:R0:W1:Y:S02]  /*2e730*/  SHFL.IDX P6, R14, R13, R12, R11 ;  /* 0x0000000c0d0e7389 */ /* 0x00006400000c000b */
[----:B01----:R-:W-:Y:S01]  /*2e740*/  ENDCOLLECTIVE ;  /* 0x000000000000791b */ /* 0x003fe20003800000 */
.L_x_12478:
        /* <DEDUP_REMOVED lines=11> */
.L_x_12479:
[----:B------:R-:W-:Y:S02]  /*2e800*/  IMAD.MOV.U32 R13, RZ, RZ, R9 ;  /* 0x000000ffff0d7224 */ /* 0x000fe400078e0009 */
[----:B------:R-:W-:Y:S02]  /*2e810*/  IMAD.MOV.U32 R12, RZ, RZ, 0x3 ;  /* 0x00000003ff0c7424 */ /* 0x000fe400078e00ff */
[----:B------:R-:W-:-:S07]  /*2e820*/  IMAD.MOV.U32 R2, RZ, RZ, R14 ;  /* 0x000000ffff027224 */ /* 0x000fce00078e000e */
[----:B------:R-:W-:Y:S05]  /*2e830*/  WARPSYNC.COLLECTIVE R15, `(.L_x_12480) ;  /* 0x000000000f087348 */ /* 0x000fea0003c00000 */
[----:B------:R0:W1:Y:S02]  /*2e840*/  SHFL.IDX P6, R14, R13, R12, R11 ;  /* 0x0000000c0d0e7389 */ /* 0x00006400000c000b */
[----:B01----:R-:W-:Y:S01]  /*2e850*/  ENDCOLLECTIVE ;  /* 0x000000000000791b */ /* 0x003fe20003800000 */
.L_x_12480:
        /* <DEDUP_REMOVED lines=11> */
.L_x_12481:
[----:B------:R-:W-:Y:S02]  /*2e910*/  IMAD.MOV.U32 R13, RZ, RZ, R9 ;  /* 0x000000ffff0d7224 */ /* 0x000fe400078e0009 */
[----:B------:R-:W-:Y:S02]  /*2e920*/  IMAD.MOV.U32 R12, RZ, RZ, 0x4 ;  /* 0x00000004ff0c7424 */ /* 0x000fe400078e00ff */
[----:B------:R-:W-:-:S07]  /*2e930*/  IMAD.MOV.U32 R2, RZ, RZ, R14 ;  /* 0x000000ffff027224 */ /* 0x000fce00078e000e */
[----:B------:R-:W-:Y:S05]  /*2e940*/  WARPSYNC.COLLECTIVE R15, `(.L_x_12482) ;  /* 0x000000000f087348 */ /* 0x000fea0003c00000 */
[----:B------:R0:W1:Y:S02]  /*2e950*/  SHFL.IDX P6, R14, R13, R12, R11 ;  /* 0x0000000c0d0e7389 */ /* 0x00006400000c000b */
[----:B01----:R-:W-:Y:S01]  /*2e960*/  ENDCOLLECTIVE ;  /* 0x000000000000791b */ /* 0x003fe20003800000 */
.L_x_12482:
        /* <DEDUP_REMOVED lines=11> */
.L_x_12483:
[----:B------:R-:W-:Y:S02]  /*2ea20*/  IMAD.MOV.U32 R13, RZ, RZ, R9 ;  /* 0x000000ffff0d7224 */ /* 0x000fe400078e0009 */
[----:B------:R-:W-:Y:S02]  /*2ea30*/  IMAD.MOV.U32 R12, RZ, RZ, 0x5 ;  /* 0x00000005ff0c7424 */ /* 0x000fe400078e00ff */
[----:B------:R-:W-:-:S07]  /*2ea40*/  IMAD.MOV.U32 R2, RZ, RZ, R14 ;  /* 0x000000ffff027224 */ /* 0x000fce00078e000e */
[----:B------:R-:W-:Y:S05]  /*2ea50*/  WARPSYNC.COLLECTIVE R15, `(.L_x_12484) ;  /* 0x000000000f087348 */ /* 0x000fea0003c00000 */
[----:B------:R0:W1:Y:S02]  /*2ea60*/  SHFL.IDX P6, R14, R13, R12, R11 ;  /* 0x0000000c0d0e7389 */ /* 0x00006400000c000b */
[----:B01----:R-:W-:Y:S01]  /*2ea70*/  ENDCOLLECTIVE ;  /* 0x000000000000791b */ /* 0x003fe20003800000 */
.L_x_12484:
        /* <DEDUP_REMOVED lines=11> */
.L_x_12485:
[----:B------:R-:W-:Y:S01]  /*2eb30*/  IMAD.MOV.U32 R2, RZ, RZ, R14 ;  /* 0x000000ffff027224 */ /* 0x000fe200078e000e */
[----:B------:R-:W-:Y:S06]  /*2eb40*/  BRA `(.L_x_12486) ;  /* 0xffffffa400e07947 */ /* 0x000fec000383ffff */
.L_x_12309:
[----:B---3--:R3:W4:Y:S02]  /*2eb50*/  SYNCS.PHASECHK.TRANS64.TRYWAIT P0, [R4+URZ+0x22860], R21 ;  /* 0x02286015040075a7 */ /* 0x008724000800017f */
[----:B----4-:R-:W-:Y:S05]  /*2eb60*/  @!P0 NANOSLEEP.SYNCS 0x989680 ;  /* 0x009896800000895d */ /* 0x010fea0003900000 */
[----:B------:R-:W4:Y:S02]  /*2eb70*/  @!P0 SYNCS.PHASECHK.TRANS64 P0, [R4+URZ+0x22860], R21 ;  /* 0x02286015040085a7 */ /* 0x000f24000800007f */
[----:B----4-:R-:W-:Y:S05]  /*2eb80*/  @!P0 BRA `(.L_x_12309) ;  /* 0xfffffffc00f08947 */ /* 0x010fea000383ffff */
[----:B------:R-:W-:Y:S05]  /*2eb90*/  BRA `(.L_x_12487) ;  /* 0xffffffa800307947 */ /* 0x000fea000383ffff */
.L_x_12310:
        /* <DEDUP_REMOVED lines=8> */
.L_x_12489:
[----:B------:R-:W-:Y:S05]  /*2ec20*/  BSYNC B1 ;  /* 0x0000000000017941 */ /* 0x000fea0003800000 */
.L_x_12488:
        /* <DEDUP_REMOVED lines=9> */
.L_x_12490:
[----:B------:R-:W-:Y:S02]  /*2ecc0*/  IMAD.MOV.U32 R13, RZ, RZ, R7 ;  /* 0x000000ffff0d7224 */ /* 0x000fe400078e0007 */
[----:B------:R-:W-:Y:S01]  /*2ecd0*/  IMAD.MOV.U32 R12, RZ, RZ, 0x1 ;  /* 0x00000001ff0c7424 */ /* 0x000fe200078e00ff */
[----:B------:R-:W-:-:S13]  /*2ece0*/  IADD3 R2, P0, R14, R0, RZ ;  /* 0x000000000e027210 */ /* 0x000fda0007f1e0ff */
[----:B------:R-:W-:Y:S05]  /*2ecf0*/  WARPSYNC.COLLECTIVE R15, `(.L_x_12491) ;  /* 0x000000000f087348 */ /* 0x000fea0003c00000 */
[----:B------:R0:W1:Y:S02]  /*2ed00*/  SHFL.IDX P6, R14, R13, R12, R11 ;  /* 0x0000000c0d0e7389 */ /* 0x00006400000c000b */
[----:B01----:R-:W-:Y:S01]  /*2ed10*/  ENDCOLLECTIVE ;  /* 0x000000000000791b */ /* 0x003fe20003800000 */
.L_x_12491:
        /* <DEDUP_REMOVED lines=13> */
.L_x_12492:
[----:B------:R-:W-:Y:S02]  /*2edf0*/  IMAD.MOV.U32 R13, RZ, RZ, R7 ;  /* 0x000000ffff0d7224 */ /* 0x000fe400078e0007 */
[----:B------:R-:W-:Y:S01]  /*2ee00*/  IMAD.MOV.U32 R12, RZ, RZ, 0x2 ;  /* 0x00000002ff0c7424 */ /* 0x000fe200078e00ff */
[----:B------:R-:W-:-:S13]  /*2ee10*/  IADD3 R2, P0, R14, R0, RZ ;  /* 0x000000000e027210 */ /* 0x000fda0007f1e0ff */
[----:B------:R-:W-:Y:S05]  /*2ee20*/  WARPSYNC.COLLECTIVE R15, `(.L_x_12493) ;  /* 0x000000000f087348 */ /* 0x000fea0003c00000 */
[----:B------:R0:W1:Y:S02]  /*2ee30*/  SHFL.IDX P6, R14, R13, R12, R11 ;  /* 0x0000000c0d0e7389 */ /* 0x00006400000c000b */
[----:B01----:R-:W-:Y:S01]  /*2ee40*/  ENDCOLLECTIVE ;  /* 0x000000000000791b */ /* 0x003fe20003800000 */
.L_x_12493:
        /* <DEDUP_REMOVED lines=13> */
.L_x_12494:
[----:B------:R-:W-:Y:S02]  /*2ef20*/  IMAD.MOV.U32 R13, RZ, RZ, R7 ;  /* 0x000000ffff0d7224 */ /* 0x000fe400078e0007 */
[----:B------:R-:W-:Y:S01]  /*2ef30*/  IMAD.MOV.U32 R12, RZ, RZ, 0x3 ;  /* 0x00000003ff0c7424 */ /* 0x000fe200078e00ff */
[----:B------:R-:W-:-:S13]  /*2ef40*/  IADD3 R2, P0, R14, R0, RZ ;  /* 0x000000000e027210 */ /* 0x000fda0007f1e0ff */
[----:B------:R-:W-:Y:S05]  /*2ef50*/  WARPSYNC.COLLECTIVE R15, `(.L_x_12495) ;  /* 0x000000000f087348 */ /* 0x000fea0003c00000 */
[----:B------:R0:W1:Y:S02]  /*2ef60*/  SHFL.IDX P6, R14, R13, R12, R11 ;  /* 0x0000000c0d0e7389 */ /* 0x00006400000c000b */
[----:B01----:R-:W-:Y:S01]  /*2ef70*/  ENDCOLLECTIVE ;  /* 0x000000000000791b */ /* 0x003fe20003800000 */
.L_x_12495:
        /* <DEDUP_REMOVED lines=13> */
.L_x_12496:
[----:B------:R-:W-:Y:S02]  /*2f050*/  IMAD.MOV.U32 R13, RZ, RZ, R7 ;  /* 0x000000ffff0d7224 */ /* 0x000fe400078e0007 */
[----:B------:R-:W-:Y:S01]  /*2f060*/  IMAD.MOV.U32 R12, RZ, RZ, 0x4 ;  /* 0x00000004ff0c7424 */ /* 0x000fe200078e00ff */
[----:B------:R-:W-:-:S13]  /*2f070*/  IADD3 R2, P0, R14, R0, RZ ;  /* 0x000000000e027210 */ /* 0x000fda0007f1e0ff */
[----:B------:R-:W-:Y:S05]  /*2f080*/  WARPSYNC.COLLECTIVE R15, `(.L_x_12497) ;  /* 0x000000000f087348 */ /* 0x000fea0003c00000 */
[----:B------:R0:W1:Y:S02]  /*2f090*/  SHFL.IDX P6, R14, R13, R12, R11 ;  /* 0x0000000c0d0e7389 */ /* 0x00006400000c000b */
[----:B01----:R-:W-:Y:S01]  /*2f0a0*/  ENDCOLLECTIVE ;  /* 0x000000000000791b */ /* 0x003fe20003800000 */
.L_x_12497:
        /* <DEDUP_REMOVED lines=13> */
.L_x_12498:
[----:B------:R-:W-:Y:S02]  /*2f180*/  IMAD.MOV.U32 R13, RZ, RZ, R7 ;  /* 0x000000ffff0d7224 */ /* 0x000fe400078e0007 */
[----:B------:R-:W-:Y:S01]  /*2f190*/  IMAD.MOV.U32 R12, RZ, RZ, 0x5 ;  /* 0x00000005ff0c7424 */ /* 0x000fe200078e00ff */
[----:B------:R-:W-:-:S13]  /*2f1a0*/  IADD3 R2, P0, R14, R0, RZ ;  /* 0x000000000e027210 */ /* 0x000fda0007f1e0ff */
[----:B------:R-:W-:Y:S05]  /*2f1b0*/  WARPSYNC.COLLECTIVE R15, `(.L_x_12499) ;  /* 0x000000000f087348 */ /* 0x000fea0003c00000 */
[----:B------:R0:W1:Y:S02]  /*2f1c0*/  SHFL.IDX P6, R14, R13, R12, R11 ;  /* 0x0000000c0d0e7389 */ /* 0x00006400000c000b */
[----:B01----:R-:W-:Y:S01]  /*2f1d0*/  ENDCOLLECTIVE ;  /* 0x000000000000791b */ /* 0x003fe20003800000 */
.L_x_12499:
        /* <DEDUP_REMOVED lines=13> */
.L_x_12500:
[----:B------:R-:W-:Y:S05]  /*2f2b0*/  BRA `(.L_x_12501) ;  /* 0xffffffa4007c7947 */ /* 0x000fea000383ffff */
.L_x_12318:
        /* <DEDUP_REMOVED lines=8> */
.L_x_12503:
[----:B------:R-:W-:Y:S05]  /*2f340*/  BSYNC B0 ;  /* 0x0000000000007941 */ /* 0x000fea0003800000 */
.L_x_12502:
        /* <DEDUP_REMOVED lines=9> */
.L_x_12504:
        /* <DEDUP_REMOVED lines=18> */
.L_x_12505:
[----:B------:R-:W-:Y:S01]  /*2f500*/  IMAD.MOV.U32 R12, RZ, RZ, 0x2 ;  /* 0x00000002ff0c7424 */ /* 0x000fe200078e00ff */
[----:B------:R-:W-:-:S05]  /*2f510*/  SEL R6, R14, RZ, P1 ;  /* 0x000000ff0e067207 */ /* 0x000fca0000800000 */
[----:B------:R-:W-:-:S04]  /*2f520*/  IMAD.IADD R6, R5, 0x1, R6 ;  /* 0x0000000105067824 */ /* 0x000fc800078e0206 */
[----:B------:R-:W-:-:S07]  /*2f530*/  IMAD.MOV.U32 R13, RZ, RZ, R6 ;  /* 0x000000ffff0d7224 */ /* 0x000fce00078e0006 */
[----:B------:R-:W-:Y:S05]  /*2f540*/  WARPSYNC.COLLECTIVE R15, `(.L_x_12506) ;  /* 0x000000000f087348 */ /* 0x000fea0003c00000 */
[----:B------:R0:W1:Y:S02]  /*2f550*/  SHFL.UP P6, R14, R13, R12, R11 ;  /* 0x0400000c0d0e7389 */ /* 0x00006400000c000b */
[----:B01----:R-:W-:Y:S01]  /*2f560*/  ENDCOLLECTIVE ;  /* 0x000000000000791b */ /* 0x003fe20003800000 */
.L_x_12506:
[----:B------:R-:W-:Y:S01]  /*2f570*/  IMAD.MOV.U32 R12, RZ, RZ, 0x4 ;  /* 0x00000004ff0c7424 */ /* 0x000fe200078e00ff */
[----:B------:R-:W-:-:S05]  /*2f580*/  SEL R7, R14, RZ, P2 ;  /* 0x000000ff0e077207 */ /* 0x000fca0001000000 */
[----:B------:R-:W-:-:S04]  /*2f590*/  IMAD.IADD R7, R6, 0x1, R7 ;  /* 0x0000000106077824 */ /* 0x000fc800078e0207 */
[----:B------:R-:W-:-:S07]  /*2f5a0*/  IMAD.MOV.U32 R13, RZ, RZ, R7 ;  /* 0x000000ffff0d7224 */ /* 0x000fce00078e0007 */
[----:B------:R-:W-:Y:S05]  /*2f5b0*/  WARPSYNC.COLLECTIVE R15, `(.L_x_12507) ;  /* 0x000000000f087348 */ /* 0x000fea0003c00000 */
[----:B------:R0:W1:Y:S02]  /*2f5c0*/  SHFL.UP P6, R14, R13, R12, R11 ;  /* 0x0400000c0d0e7389 */ /* 0x00006400000c000b */
[----:B01----:R-:W-:Y:S01]  /*2f5d0*/  ENDCOLLECTIVE ;  /* 0x000000000000791b */ /* 0x003fe20003800000 */
.L_x_12507:
[----:B------:R-:W-:Y:S01]  /*2f5e0*/  IMAD.MOV.U32 R12, RZ, RZ, 0x8 ;  /* 0x00000008ff0c7424 */ /* 0x000fe200078e00ff */
[----:B------:R-:W-:-:S05]  /*2f5f0*/  SEL R2, R14, RZ, P3 ;  /* 0x000000ff0e027207 */ /* 0x000fca0001800000 */
[----:B------:R-:W-:-:S04]  /*2f600*/  IMAD.IADD R2, R7, 0x1, R2 ;  /* 0x0000000107027824 */ /* 0x000fc800078e0202 */
[----:B------:R-:W-:-:S07]  /*2f610*/  IMAD.MOV.U32 R13, RZ, RZ, R2 ;  /* 0x000000ffff0d7224 */ /* 0x000fce00078e0002 */
[----:B------:R-:W-:Y:S05]  /*2f620*/  WARPSYNC.COLLECTIVE R15, `(.L_x_12508) ;  /* 0x000000000f087348 */ /* 0x000fea0003c00000 */
[----:B------:R0:W1:Y:S02]  /*2f630*/  SHFL.UP P6, R14, R13, R12, R11 ;  /* 0x0400000c0d0e7389 */ /* 0x00006400000c000b */
[----:B01----:R-:W-:Y:S01]  /*2f640*/  ENDCOLLECTIVE ;  /* 0x000000000000791b */ /* 0x003fe20003800000 */
.L_x_12508:
[----:B------:R-:W-:Y:S01]  /*2f650*/  IMAD.MOV.U32 R12, RZ, RZ, 0x10 ;  /* 0x00000010ff0c7424 */ /* 0x000fe200078e00ff */
[----:B------:R-:W-:-:S04]  /*2f660*/  SEL R3, R14, RZ, P4 ;  /* 0x000000ff0e037207 */ /* 0x000fc80002000000 */
[----:B------:R-:W-:-:S05]  /*2f670*/  IADD3 R3, R2, R3, RZ ;  /* 0x0000000302037210 */ /* 0x000fca0007ffe0ff */
[----:B------:R-:W-:-:S07]  /*2f680*/  IMAD.MOV.U32 R13, RZ, RZ, R3 ;  /* 0x000000ffff0d7224 */ /* 0x000fce00078e0003 */
[----:B------:R-:W-:Y:S05]  /*2f690*/  WARPSYNC.COLLECTIVE R15, `(.L_x_12509) ;  /* 0x000000000f087348 */ /* 0x000fea0003c00000 */
[----:B------:R0:W1:Y:S02]  /*2f6a0*/  SHFL.UP P6, R14, R13, R12, R11 ;  /* 0x0400000c0d0e7389 */ /* 0x00006400000c000b */
[----:B01----:R-:W-:Y:S01]  /*2f6b0*/  ENDCOLLECTIVE ;  /* 0x000000000000791b */ /* 0x003fe20003800000 */
.L_x_12509:
        /* <DEDUP_REMOVED lines=8> */
.L_x_12510:
[----:B------:R-:W-:Y:S05]  /*2f740*/  BRA `(.L_x_12511) ;  /* 0xffffffa400d87947 */ /* 0x000fea000383ffff */
.L_x_12323:
        /* <DEDUP_REMOVED lines=8> */
.L_x_12513:
[----:B------:R-:W-:Y:S05]  /*2f7d0*/  BSYNC B0 ;  /* 0x0000000000007941 */ /* 0x000fea0003800000 */
.L_x_12512:
        /* <DEDUP_REMOVED lines=8> */
.L_x_12514:
[----:B------:R-:W-:Y:S01]  /*2f860*/  IMAD.MOV.U32 R12, RZ, RZ, 0x4 ;  /* 0x00000004ff0c7424 */ /* 0x000fe200078e00ff */
[----:B------:R-:W-:-:S05]  /*2f870*/  SEL R2, R14, RZ, P2 ;  /* 0x000000ff0e027207 */ /* 0x000fca0001000000 */
[----:B------:R-:W-:-:S04]  /*2f880*/  IMAD.IADD R2, R13, 0x1, R2 ;  /* 0x000000010d027824 */ /* 0x000fc800078e0202 */
[----:B------:R-:W-:-:S07]  /*2f890*/  IMAD.MOV.U32 R13, RZ, RZ, R2 ;  /* 0x000000ffff0d7224 */ /* 0x000fce00078e0002 */
[----:B------:R-:W-:Y:S05]  /*2f8a0*/  WARPSYNC.COLLECTIVE R15, `(.L_x_12515) ;  /* 0x000000000f087348 */ /* 0x000fea0003c00000 */
[----:B------:R0:W1:Y:S02]  /*2f8b0*/  SHFL.UP P6, R14, R13, R12, R11 ;  /* 0x0400000c0d0e7389 */ /* 0x00006400000c000b */
[----:B01----:R-:W-:Y:S01]  /*2f8c0*/  ENDCOLLECTIVE ;  /* 0x000000000000791b */ /* 0x003fe20003800000 */
.L_x_12515:
[----:B------:R-:W-:Y:S01]  /*2f8d0*/  IMAD.MOV.U32 R12, RZ, RZ, 0x8 ;  /* 0x00000008ff0c7424 */ /* 0x000fe200078e00ff */
[----:B------:R-:W-:-:S05]  /*2f8e0*/  SEL R3, R14, RZ, P3 ;  /* 0x000000ff0e037207 */ /* 0x000fca0001800000 */
[----:B------:R-:W-:-:S04]  /*2f8f0*/  IMAD.IADD R3, R2, 0x1, R3 ;  /* 0x0000000102037824 */ /* 0x000fc800078e0203 */
[----:B------:R-:W-:-:S07]  /*2f900*/  IMAD.MOV.U32 R13, RZ, RZ, R3 ;  /* 0x000000ffff0d7224 */ /* 0x000fce00078e0003 */
[----:B------:R-:W-:Y:S05]  /*2f910*/  WARPSYNC.COLLECTIVE R15, `(.L_x_12516) ;  /* 0x000000000f087348 */ /* 0x000fea0003c00000 */
[----:B------:R0:W1:Y:S02]  /*2f920*/  SHFL.UP P6, R14, R13, R12, R11 ;  /* 0x0400000c0d0e7389 */ /* 0x00006400000c000b */
[----:B01----:R-:W-:Y:S01]  /*2f930*/  ENDCOLLECTIVE ;  /* 0x000000000000791b */ /* 0x003fe20003800000 */
.L_x_12516:
[----:B------:R-:W-:Y:S01]  /*2f940*/  IMAD.MOV.U32 R12, RZ, RZ, 0x10 ;  /* 0x00000010ff0c7424 */ /* 0x000fe200078e00ff */
[----:B------:R-:W-:-:S05]  /*2f950*/  SEL R4, R14, RZ, P4 ;  /* 0x000000ff0e047207 */ /* 0x000fca0002000000 */
[----:B------:R-:W-:-:S04]  /*2f960*/  IMAD.IADD R4, R3, 0x1, R4 ;  /* 0x0000000103047824 */ /* 0x000fc800078e0204 */
[----:B------:R-:W-:-:S07]  /*2f970*/  IMAD.MOV.U32 R13, RZ, RZ, R4 ;  /* 0x000000ffff0d7224 */ /* 0x000fce00078e0004 */
[----:B------:R-:W-:Y:S05]  /*2f980*/  WARPSYNC.COLLECTIVE R15, `(.L_x_12517) ;  /* 0x000000000f087348 */ /* 0x000fea0003c00000 */
[----:B------:R0:W1:Y:S02]  /*2f990*/  SHFL.UP P6, R14, R13, R12, R11 ;  /* 0x0400000c0d0e7389 */ /* 0x00006400000c000b */
[----:B01----:R-:W-:Y:S01]  /*2f9a0*/  ENDCOLLECTIVE ;  /* 0x000000000000791b */ /* 0x003fe20003800000 */
.L_x_12517:
        /* <DEDUP_REMOVED lines=8> */
.L_x_12518:
[----:B------:R-:W-:Y:S05]  /*2fa30*/  BRA `(.L_x_12519) ;  /* 0xffffffa400b87947 */ /* 0x000fea000383ffff */
.L_x_12325:
[----:B------:R-:W-:Y:S01]  /*2fa40*/  BSSY B0, `(.L_x_12520) ;  /* 0x0000006000007945 */ /* 0x000fe20003800000 */
[----:B------:R-:W-:Y:S01]  /*2fa50*/  PLOP3.LUT P6, PT, P6, PT, PT, 0x8, 0x0 ;  /* 0x000000000000781c */ /* 0x000fe200037ce170 */
[----:B------:R-:W-:-:S12]  /*2fa60*/  IMAD.MOV.U32 R15, RZ, RZ, -0x1 ;  /* 0xffffffffff0f7424 */ /* 0x000fd800078e00ff */
[----:B0-----:R-:W-:Y:S05]  /*2fa70*/  WARPSYNC.COLLECTIVE R15, `(.L_x_12521) ;  /* 0x000000000f087348 */ /* 0x001fea0003c00000 */
[----:B------:R-:W-:Y:S01]  /*2fa80*/  VOTE.ANY R14, PT, P6 ;  /* 0x00000000000e7806 */ /* 0x000fe200030e0100 */
[----:B0-----:R-:W-:Y:S06]  /*2fa90*/  ENDCOLLECTIVE ;  /* 0x000000000000791b */ /* 0x001fec0003800000 */
.L_x_12521:
[----:B------:R-:W-:Y:S05]  /*2faa0*/  BSYNC B0 ;  /* 0x0000000000007941 */ /* 0x000fea0003800000 */
.L_x_12520:
        /* <DEDUP_REMOVED lines=9> */
.L_x_12522:
[----:B------:R-:W-:Y:S01]  /*2fb40*/  IMAD.MOV.U32 R5, RZ, RZ, R14 ;  /* 0x000000ffff057224 */ /* 0x000fe200078e000e */
[----:B------:R-:W-:Y:S06]  /*2fb50*/  BRA `(.L_x_12523) ;  /* 0xffffffa400a87947 */ /* 0x000fec000383ffff */
.L_x_12327:
[----:B------:R-:W-:Y:S01]  /*2fb60*/  BSSY B0, `(.L_x_12524) ;  /* 0x0000007000007945 */ /* 0x000fe20003800000 */
[----:B------:R-:W-:Y:S02]  /*2fb70*/  IMAD.MOV.U32 R13, RZ, RZ, R2 ;  /* 0x000000ffff0d7224 */ /* 0x000fe400078e0002 */
[----:B------:R-:W-:Y:S02]  /*2fb80*/  IMAD.MOV.U32 R11, RZ, RZ, 0x1f ;  /* 0x0000001fff0b7424 */ /* 0x000fe400078e00ff */
[----:B------:R-:W-:-:S07]  /*2fb90*/  IMAD.MOV.U32 R15, RZ, RZ, -0x1 ;  /* 0xffffffffff0f7424 */ /* 0x000fce00078e00ff */
[----:B012---:R-:W-:Y:S05]  /*2fba0*/  WARPSYNC.COLLECTIVE R15, `(.L_x_12525) ;  /* 0x000000000f087348 */ /* 0x007fea0003c00000 */
[----:B------:R3:W4:Y:S02]  /*2fbb0*/  SHFL.IDX P6, R14, R13, R12, R11 ;  /* 0x0000000c0d0e7389 */ /* 0x00072400000c000b */
[----:B01234-:R-:W-:Y:S01]  /*2fbc0*/  ENDCOLLECTIVE ;  /* 0x000000000000791b */ /* 0x01ffe20003800000 */
.L_x_12525:
[----:B------:R-:W-:Y:S05]  /*2fbd0*/  BSYNC B0 ;  /* 0x0000000000007941 */ /* 0x000fea0003800000 */
.L_x_12524:
[----:B------:R-:W-:Y:S05]  /*2fbe0*/  BRA `(.L_x_12326) ;  /* 0xffffffa400a07947 */ /* 0x000fea000383ffff */
.L_x_12331:
[----:B0-----:R0:W1:Y:S02]  /*2fbf0*/  SYNCS.PHASECHK.TRANS64.TRYWAIT P0, [R4+URZ+0x22820], R0 ;  /* 0x02282000040075a7 */ /* 0x001064000800017f */
[----:B-1----:R-:W-:Y:S05]  /*2fc00*/  @!P0 NANOSLEEP.SYNCS 0x989680 ;  /* 0x009896800000895d */ /* 0x002fea0003900000 */
[----:B------:R-:W1:Y:S02]  /*2fc10*/  @!P0 SYNCS.PHASECHK.TRANS64 P0, [R4+URZ+0x22820], R0 ;  /* 0x02282000040085a7 */ /* 0x000e64000800007f */
[----:B-1----:R-:W-:Y:S05]  /*2fc20*/  @!P0 BRA `(.L_x_12331) ;  /* 0xfffffffc00f08947 */ /* 0x002fea000383ffff */
[----:B------:R-:W-:Y:S05]  /*2fc30*/  BRA `(.L_x_12526) ;  /* 0xffffffac00187947 */ /* 0x000fea000383ffff */
.L_x_12332:
        /* <DEDUP_REMOVED lines=8> */
[----:B0-----:R-:W-:Y:S05]  /*2fcc0*/  WARPSYNC.COLLECTIVE R15, `(.L_x_12528) ;  /* 0x000000000f087348 */ /* 0x001fea0003c00000 */
[----:B------:R1:W2:Y:S02]  /*2fcd0*/  SHFL.IDX P6, R14, R13, R12, R11 ;  /* 0x0000000c0d0e7389 */ /* 0x0002a400000c000b */
[----:B012---:R-:W-:Y:S01]  /*2fce0*/  ENDCOLLECTIVE ;  /* 0x000000000000791b */ /* 0x007fe20003800000 */
.L_x_12528:
[----:B------:R-:W-:Y:S05]  /*2fcf0*/  BSYNC B0 ;  /* 0x0000000000007941 */ /* 0x000fea0003800000 */
.L_x_12527:
[----:B------:R-:W-:Y:S05]  /*2fd00*/  BRA `(.L_x_12529) ;  /* 0xffffffac00007947 */ /* 0x000fea000383ffff */
.L_x_12333:
[----:B------:R-:W-:Y:S01]  /*2fd10*/  BSSY B0, `(.L_x_12530) ;  /* 0x0000006000007945 */ /* 0x000fe20003800000 */
[----:B------:R-:W-:-:S07]  /*2fd20*/  IMAD.MOV.U32 R15, RZ, RZ, -0x1 ;  /* 0xffffffffff0f7424 */ /* 0x000fce00078e00ff */
[----:B0-----:R-:W-:Y:S05]  /*2fd30*/  WARPSYNC.COLLECTIVE R15, `(.L_x_12531) ;  /* 0x000000000f0c7348 */ /* 0x001fea0003c00000 */
[----:B------:R-:W-:Y:S02]  /*2fd40*/  ELECT P6, UR62, PT ;  /* 0x00000000003e782f */ /* 0x000fe400038c0000 */
[----:B------:R-:W-:Y:S01]  /*2fd50*/  MOV R14, UR62 ;  /* 0x0000003e000e7c02 */ /* 0x000fe20008000f00 */
[----:B0-----:R-:W-:Y:S10]  /*2fd60*/  ENDCOLLECTIVE ;  /* 0x000000000000791b */ /* 0x001ff40003800000 */
.L_x_12531:
[----:B------:R-:W-:Y:S05]  /*2fd70*/  BSYNC B0 ;  /* 0x0000000000007941 */ /* 0x000fea0003800000 */
.L_x_12530:
[----:B------:R-:W-:Y:S05]  /*2fd80*/  BRA `(.L_x_12532) ;  /* 0xffffffa800f47947 */ /* 0x000fea000383ffff */
.L_x_12335:
[----:B0-----:R0:W1:Y:S02]  /*2fd90*/  SYNCS.PHASECHK.TRANS64.TRYWAIT P1, [R5+URZ+0x22840], R0 ;  /* 0x02284000050075a7 */ /* 0x001064000802017f */
[----:B-1----:R-:W-:Y:S05]  /*2fda0*/  @!P1 NANOSLEEP.SYNCS 0x989680 ;  /* 0x009896800000995d */ /* 0x002fea0003900000 */
[----:B------:R-:W1:Y:S02]  /*2fdb0*/  @!P1 SYNCS.PHASECHK.TRANS64 P1, [R5+URZ+0x22840], R0 ;  /* 0x02284000050095a7 */ /* 0x000e64000802007f */
[----:B-1----:R-:W-:Y:S05]  /*2fdc0*/  @!P1 BRA `(.L_x_12335) ;  /* 0xfffffffc00f09947 */ /* 0x002fea000383ffff */
[----:B------:R-:W-:Y:S05]  /*2fdd0*/  BRA `(.L_x_12533) ;  /* 0xffffffac00147947 */ /* 0x000fea000383ffff */
.L_x_12337:
[----:B-1----:R1:W2:Y:S02]  /*2fde0*/  SYNCS.PHASECHK.TRANS64.TRYWAIT P1, [R25+URZ+0x22840], R2 ;  /* 0x02284002190075a7 */ /* 0x0022a4000802017f */
[----:B--2---:R-:W-:Y:S05]  /*2fdf0*/  @!P1 NANOSLEEP.SYNCS 0x989680 ;  /* 0x009896800000995d */ /* 0x004fea0003900000 */
[----:B------:R-:W2:Y:S02]  /*2fe00*/  @!P1 SYNCS.PHASECHK.TRANS64 P1, [R25+URZ+0x22840], R2 ;  /* 0x02284002190095a7 */ /* 0x000ea4000802007f */
[----:B--2---:R-:W-:Y:S05]  /*2fe10*/  @!P1 BRA `(.L_x_12337) ;  /* 0xfffffffc00f09947 */ /* 0x004fea000383ffff */
[----:B------:R-:W-:Y:S05]  /*2fe20*/  BRA `(.L_x_12534) ;  /* 0xffffffac00207947 */ /* 0x000fea000383ffff */
.L_x_12339:
[----:B--2---:R2:W3:Y:S02]  /*2fe30*/  SYNCS.PHASECHK.TRANS64.TRYWAIT P1, [R5+URZ+0x22860], R0 ;  /* 0x02286000050075a7 */ /* 0x0044e4000802017f */
[----:B---3--:R-:W-:Y:S05]  /*2fe40*/  @!P1 NANOSLEEP.SYNCS 0x989680 ;  /* 0x009896800000995d */ /* 0x008fea0003900000 */
[----:B------:R-:W3:Y:S02]  /*2fe50*/  @!P1 SYNCS.PHASECHK.TRANS64 P1, [R5+URZ+0x22860], R0 ;  /* 0x02286000050095a7 */ /* 0x000ee4000802007f */
[----:B---3--:R-:W-:Y:S05]  /*2fe60*/  @!P1 BRA `(.L_x_12339) ;  /* 0xfffffffc00f09947 */ /* 0x008fea000383ffff */
[----:B------:R-:W-:Y:S05]  /*2fe70*/  BRA `(.L_x_12535) ;  /* 0xffffffac001c7947 */ /* 0x000fea000383ffff */
        .type           $_ZN7cutlass13device_kernelIN5flash11enable_sm90INS1_16FlashAttnFwdSm90INS1_25CollectiveMainloopFwdSm90ILi2EN4cute5tupleIJNS5_1CILi1EEES8_S8_EEENS6_IJNS7_ILi128EEENS7_ILi96EEENS7_ILi64EEEEEELi256ENS_10bfloat16_tEfNS_4arch4Sm90ELb0ELb1ELb1ELb1ELb1ELb1ELb0ELb1ELb0ELb1ELb0ELb0EEENS1_21CollectiveEpilogueFwdINS6_IJSA_NS7_ILi256EEESB_EEES9_SE_SG_Li256ELb1ELb1ELb0ELb0EEENS1_36VarlenDynamicPersistentTileSchedulerILi128ELi96ELi256ELi128ELb0ELb1ELb1ELb1ELb0ELb1EEEEEEEEEvNT_6ParamsE$_ZZN5flash25CollectiveMainloopFwdSm90ILi2EN4cute5tupleIJNS1_1CILi1EEES4_S4_EEENS2_IJNS3_ILi128EEENS3_ILi96EEENS3_ILi64EEEEEELi256EN7cutlass10bfloat16_tEfNSA_4arch4Sm90ELb0ELb1ELb1ELb1ELb1ELb1ELb0ELb1ELb0ELb1ELb0ELb0EE3mmaINS_16FlashAttnFwdSm90ISE_NS_21CollectiveEpilogueFwdINS2_IJS6_NS3_ILi256EEES7_EEES5_SB_SD_Li256ELb1ELb1ELb0ELb0EEENS_36VarlenDynamicPersistentTileSchedulerILi128ELi96ELi256ELi128ELb0ELb1ELb1ELb1ELb0ELb1EEEE13SharedStorageENS1_6TensorINS1_11ArrayEngineIfLm128EEENS1_6LayoutINS2_IJNS2_IJNS3_ILi2EEEST_NS3_ILi32EEEEEES4_S4_EEENS2_IJNS2_IJS4_ST_NS3_ILi4EEEEEENS3_ILi0EEESZ_EEEEEEENS_7SoftmaxILi2ELi0EEEEEbRKNSE_6ParamsENSA_13PipelineAsyncILi2EEES19_RNSA_13PipelineStateILj2EEERT0_RT1_iRiRKNS_16SeqlenInfoQKNewKILb1ELb1EEENS2_IJiiiiEEERT_ENKUliT_T0_T1_E_clIZSF_ISO_S12_S14_EbS17_S19_S19_S1C_S1E_S1G_iS1H_S1L_S1M_S1O_EUlRS1P_iE0_NS3_ILb1EEES1W_EEDaiS1P_S1Q_S1R_,@function
        .size           $_ZN7cutlass13device_kernelIN5flash11enable_sm90INS1_16FlashAttnFwdSm90INS1_25CollectiveMainloopFwdSm90ILi2EN4cute5tupleIJNS5_1CILi1EEES8_S8_EEENS6_IJNS7_ILi128EEENS7_ILi96EEENS7_ILi64EEEEEELi256ENS_10bfloat16_tEfNS_4arch4Sm90ELb0ELb1ELb1ELb1ELb1ELb1ELb0ELb1ELb0ELb1ELb0ELb0EEENS1_21CollectiveEpilogueFwdINS6_IJSA_NS7_ILi256EEESB_EEES9_SE_SG_Li256ELb1ELb1ELb0ELb0EEENS1_36VarlenDynamicPersistentTileSchedulerILi128ELi96ELi256ELi128ELb0ELb1ELb1ELb1ELb0ELb1EEEEEEEEEvNT_6ParamsE$_ZZN5flash25CollectiveMainloopFwdSm90ILi2EN4cute5tupleIJNS1_1CILi1EEES4_S4_EEENS2_IJNS3_ILi128EEENS3_ILi96EEENS3_ILi64EEEEEELi256EN7cutlass10bfloat16_tEfNSA_4arch4Sm90ELb0ELb1ELb1ELb1ELb1ELb1ELb0ELb1ELb0ELb1ELb0ELb0EE3mmaINS_16FlashAttnFwdSm90ISE_NS_21CollectiveEpilogueFwdINS2_IJS6_NS3_ILi256EEES7_EEES5_SB_SD_Li256ELb1ELb1ELb0ELb0EEENS_36VarlenDynamicPersistentTileSchedulerILi128ELi96ELi256ELi128ELb0ELb1ELb1ELb1ELb0ELb1EEEE13SharedStorageENS1_6TensorINS1_11ArrayEngineIfLm128EEENS1_6LayoutINS2_IJNS2_IJNS3_ILi2EEEST_NS3_ILi32EEEEEES4_S4_EEENS2_IJNS2_IJS4_ST_NS3_ILi4EEEEEENS3_ILi0EEESZ_EEEEEEENS_7SoftmaxILi2ELi0EEEEEbRKNSE_6ParamsENSA_13PipelineAsyncILi2EEES19_RNSA_13PipelineStateILj2EEERT0_RT1_iRiRKNS_16SeqlenInfoQKNewKILb1ELb1EEENS2_IJiiiiEEERT_ENKUliT_T0_T1_E_clIZSF_ISO_S12_S14_EbS17_S19_S19_S1C_S1E_S1G_iS1H_S1L_S1M_S1O_EUlRS1P_iE0_NS3_ILb1EEES1W_EEDaiS1P_S1Q_S1R_,(.L_x_15675 - $_ZN7cutlass13device_kernelIN5flash11enable_sm90INS1_16FlashAttnFwdSm90INS1_25CollectiveMainloopFwdSm90ILi2EN4cute5tupleIJNS5_1CILi1EEES8_S8_EEENS6_IJNS7_ILi128EEENS7_ILi96EEENS7_ILi64EEEEEELi256ENS_10bfloat16_tEfNS_4arch4Sm90ELb0ELb1ELb1ELb1ELb1ELb1ELb0ELb1ELb0ELb1ELb0ELb0EEENS1_21CollectiveEpilogueFwdINS6_IJSA_NS7_ILi256EEESB_EEES9_SE_SG_Li256ELb1ELb1ELb0ELb0EEENS1_36VarlenDynamicPersistentTileSchedulerILi128ELi96ELi256ELi128ELb0ELb1ELb1ELb1ELb0ELb1EEEEEEEEEvNT_6ParamsE$_ZZN5flash25CollectiveMainloopFwdSm90ILi2EN4cute5tupleIJNS1_1CILi1EEES4_S4_EEENS2_IJNS3_ILi128EEENS3_ILi96EEENS3_ILi64EEEEEELi256EN7cutlass10bfloat16_tEfNSA_4arch4Sm90ELb0ELb1ELb1ELb1ELb1ELb1ELb0ELb1ELb0ELb1ELb0ELb0EE3mmaINS_16FlashAttnFwdSm90ISE_NS_21CollectiveEpilogueFwdINS2_IJS6_NS3_ILi256EEES7_EEES5_SB_SD_Li256ELb1ELb1ELb0ELb0EEENS_36VarlenDynamicPersistentTileSchedulerILi128ELi96ELi256ELi128ELb0ELb1ELb1ELb1ELb0ELb1EEEE13SharedStorageENS1_6TensorINS1_11ArrayEngineIfLm128EEENS1_6LayoutINS2_IJNS2_IJNS3_ILi2EEEST_NS3_ILi32EEEEEES4_S4_EEENS2_IJNS2_IJS4_ST_NS3_ILi4EEEEEENS3_ILi0EEESZ_EEEEEEENS_7SoftmaxILi2ELi0EEEEEbRKNSE_6ParamsENSA_13PipelineAsyncILi2EEES19_RNSA_13PipelineStateILj2EEERT0_RT1_iRiRKNS_16SeqlenInfoQKNewKILb1ELb1EEENS2_IJiiiiEEERT_ENKUliT_T0_T1_E_clIZSF_ISO_S12_S14_EbS17_S19_S19_S1C_S1E_S1G_iS1H_S1L_S1M_S1O_EUlRS1P_iE0_NS3_ILb1EEES1W_EEDaiS1P_S1Q_S1R_)
$_ZN7cutlass13device_kernelIN5flash11enable_sm90INS1_16FlashAttnFwdSm90INS1_25CollectiveMainloopFwdSm90ILi2EN4cute5tupleIJNS5_1CILi1EEES8_S8_EEENS6_IJNS7_ILi128EEENS7_ILi96EEENS7_ILi64EEEEEELi256ENS_10bfloat16_tEfNS_4arch4Sm90ELb0ELb1ELb1ELb1ELb1ELb1ELb0ELb1ELb0ELb1ELb0ELb0EEENS1_21CollectiveEpilogueFwdINS6_IJSA_NS7_ILi256EEESB_EEES9_SE_SG_Li256ELb1ELb1ELb0ELb0EEENS1_36VarlenDynamicPersistentTileSchedulerILi128ELi96ELi256ELi128ELb0ELb1ELb1ELb1ELb0ELb1EEEEEEEEEvNT_6ParamsE$_ZZN5flash25CollectiveMainloopFwdSm90ILi2EN4cute5tupleIJNS1_1CILi1EEES4_S4_EEENS2_IJNS3_ILi128EEENS3_ILi96EEENS3_ILi64EEEEEELi256EN7cutlass10bfloat16_tEfNSA_4arch4Sm90ELb0ELb1ELb1ELb1ELb1ELb1ELb0ELb1ELb0ELb1ELb0ELb0EE3mmaINS_16FlashAttnFwdSm90ISE_NS_21CollectiveEpilogueFwdINS2_IJS6_NS3_ILi256EEES7_EEES5_SB_SD_Li256ELb1ELb1ELb0ELb0EEENS_36VarlenDynamicPersistentTileSchedulerILi128ELi96ELi256ELi128ELb0ELb1ELb1ELb1ELb0ELb1EEEE13SharedStorageENS1_6TensorINS1_11ArrayEngineIfLm128EEENS1_6LayoutINS2_IJNS2_IJNS3_ILi2EEEST_NS3_ILi32EEEEEES4_S4_EEENS2_IJNS2_IJS4_ST_NS3_ILi4EEEEEENS3_ILi0EEESZ_EEEEEEENS_7SoftmaxILi2ELi0EEEEEbRKNSE_6ParamsENSA_13PipelineAsyncILi2EEES19_RNSA_13PipelineStateILj2EEERT0_RT1_iRiRKNS_16SeqlenInfoQKNewKILb1ELb1EEENS2_IJiiiiEEERT_ENKUliT_T0_T1_E_clIZSF_ISO_S12_S14_EbS17_S19_S19_S1C_S1E_S1G_iS1H_S1L_S1M_S1O_EUlRS1P_iE0_NS3_ILb1EEES1W_EEDaiS1P_S1Q_S1R_:
[----:B------:R-:W-:Y:S01]  /*2fe80*/  R2UR UR5, R0 ;  /* 0x00000000000572ca */ /* 0x000fe200000e0000 */
[----:B------:R-:W-:-:S12]  /*2fe90*/  ULDC UR4, c[0x0][0x20] ;  /* 0x0000080000047ab9 */ /* 0x000fd80000000800 */
[----:B------:R-:W-:-:S09]  /*2fea0*/  UIADD3 UR4, -UR4, UR5, URZ ;  /* 0x0000000504047290 */ /* 0x000fd2000fffe13f */
[----:B------:R-:W2:Y:S04]  /*2feb0*/  LDL.64 R8, [UR4+0x18] ;  /* 0x00001804ff087983 */ /* 0x000ea80008100a00 */
[----:B------:R-:W3:Y:S01]  /*2fec0*/  LDL.64 R6, [UR4] ;  /* 0x00000004ff067983 */ /* 0x000ee20008100a00 */
[----:B------:R-:W-:-:S03]  /*2fed0*/  ULDC.64 UR6, c[0x0][0x208] ;  /* 0x0000820000067ab9 */ /* 0x000fc60000000a00 */
[----:B--2---:R-:W2:Y:S04]  /*2fee0*/  LD.E R4, desc[UR6][R8.64] ;  /* 0x0000000608047980 */ /* 0x004ea8000c101900 */
[----:B---3--:R0:W5:Y:S04]  /*2fef0*/  LD.E R0, desc[UR6][R6.64] ;  /* 0x0000000606007980 */ /* 0x008168000c101900 */
[----:B------:R0:W5:Y:S01]  /*2ff00*/  LD.E R3, desc[UR6][R6.64+0x4] ;  /* 0x0000040606037980 */ /* 0x000162000c101900 */
[----:B------:R-:W-:Y:S01]  /*2ff10*/  BSSY B0, `(.L_x_12536) ;  /* 0x0000007000007945 */ /* 0x000fe20003800000 */
[----:B------:R-:W-:-:S02]  /*2ff20*/  MOV R5, R49 ;  /* 0x0000003100057202 */ /* 0x000fc40000000f00 */
[----:B--2---:R-:W-:-:S04]  /*2ff30*/  LOP3.LUT R4, R4, 0x1, RZ, 0xfc, !PT ;  /* 0x0000000104047812 */ /* 0x004fc800078efcff */
[----:B------:R-:W-:Y:S01]  /*2ff40*/  ISETP.NE.AND P0, PT, R4, 0x3, PT ;  /* 0x000000030400780c */ /* 0x000fe20003f05270 */
[----:B------:R-:W-:-:S12]  /*2ff50*/  IMAD.MOV.U32 R4, RZ, RZ, R30 ;  /* 0x000000ffff047224 */ /* 0x000fd800078e001e */
[----:B0-----:R-:W-:Y:S05]  /*2ff60*/  @!P0 BRA `(.L_x_12537) ;  /* 0x0000000000048947 */ /* 0x001fea0003800000 */
[----:B------:R-:W-:Y:S01]  /*2ff70*/  BPT.TRAP 0x1 ;  /* 0x000000040000795c */ /* 0x000fe20000300000 */
.L_x_12537:
[----:B------:R-:W-:Y:S05]  /*2ff80*/  BSYNC B0 ;  /* 0x0000000000007941 */ /* 0x000fea0003800000 */
.L_x_12536:
[----:B------:R-:W2:Y:S01]  /*2ff90*/  LD.E.64 R12, desc[UR6][R8.64+0x18] ;  /* 0x00001806080c7980 */ /* 0x000ea2000c101b00 */
[----:B-----5:R-:W-:Y:S02]  /*2ffa0*/  SHF.L.U32 R15, R3, 0x1f, RZ ;  /* 0x0000001f030f7819 */ /* 0x020fe400000006ff */
[----:B--2---:R-:W-:-:S05]  /*2ffb0*/  MOV R13, R12 ;  /* 0x0000000c000d7202 */ /* 0x004fca0000000f00 */
[----:B------:R-:W-:-:S04]  /*2ffc0*/  IMAD R0, R0, 0x8, R13 ;  /* 0x0000000800007824 */ /* 0x000fc800078e020d */
[----:B------:R0:W1:Y:S01]  /*2ffd0*/  SYNCS.PHASECHK.TRANS64.TRYWAIT P0, [R0+URZ], R15 ;  /* 0x0000000f000075a7 */ /* 0x000062000800017f */
[----:B------:R-:W2:Y:S04]  /*2ffe0*/  LD.E R12, desc[UR6][R8.64] ;  /* 0x00000006080c7980 */ /* 0x000ea8000c101900 */
[----:B------:R0:W5:Y:S04]  /*2fff0*/  LD.E R3, desc[UR6][R6.64] ;  /* 0x0000000606037980 */ /* 0x000168000c101900 */
[----:B------:R0:W5:Y:S01]  /*30000*/  LD.E R11, desc[UR6][R6.64+0x4] ;  /* 0x00000406060b7980 */ /* 0x000162000c101900 */
[----:B------:R-:W-:Y:S01]  /*30010*/  BSSY B0, `(.L_x_12538) ;  /* 0x0000005000007945 */ /* 0x000fe20003800000 */
[----:B--2---:R-:W-:-:S04]  /*30020*/  LOP3.LUT R12, R12, 0x1, RZ, 0xfc, !PT ;  /* 0x000000010c0c7812 */ /* 0x004fc800078efcff */
[----:B------:R-:W-:-:S13]  /*30030*/  ISETP.NE.AND P1, PT, R12, 0x3, PT ;  /* 0x000000030c00780c */ /* 0x000fda0003f25270 */
[----:B01----:R-:W-:Y:S05]  /*30040*/  @!P1 BRA `(.L_x_12539) ;  /* 0x0000000000049947 */ /* 0x003fea0003800000 */
[----:B------:R-:W-:Y:S01]  /*30050*/  BPT.TRAP 0x1 ;  /* 0x000000040000795c */ /* 0x000fe20000300000 */
.L_x_12539:
[----:B------:R-:W-:Y:S05]  /*30060*/  BSYNC B0 ;  /* 0x0000000000007941 */ /* 0x000fea0003800000 */
.L_x_12538:
        /* <DEDUP_REMOVED lines=8> */
.L_x_12541:
[----:B------:R-:W-:Y:S05]  /*300f0*/  BSYNC B0 ;  /* 0x0000000000007941 */ /* 0x000fea0003800000 */
.L_x_12540:
[----:B------:R-:W2:Y:S04]  /*30100*/  LDL.64 R12, [UR4] ;  /* 0x00000004ff0c7983 */ /* 0x000ea80008100a00 */
[----:B------:R-:W3:Y:S04]  /*30110*/  LDL.64 R8, [UR4+0x28] ;  /* 0x00002804ff087983 */ /* 0x000ee80008100a00 */
[----:B0-----:R-:W4:Y:S04]  /*30120*/  LDL.64 R6, [UR4+0x20] ;  /* 0x00002004ff067983 */ /* 0x001f280008100a00 */
[----:B------:R-:W4:Y:S04]  /*30130*/  LDL.64 R14, [UR4+0x8] ;  /* 0x00000804ff0e7983 */ /* 0x000f280008100a00 */
[----:B--2---:R-:W2:Y:S04]  /*30140*/  LD.E R13, desc[UR6][R12.64] ;  /* 0x000000060c0d7980 */ /* 0x004ea8000c101900 */
[----:B---3--:R-:W2:Y:S01]  /*30150*/  LD.E.64 R20, desc[UR6][R8.64] ;  /* 0x0000000608147980 */ /* 0x008ea2000c101b00 */
[----:B------:R-:W-:Y:S05]  /*30160*/  WARPSYNC.ALL ;  /* 0x0000000000007948 */ /* 0x000fea0003800000 */
[----:B----4-:R0:W-:Y:S04]  /*30170*/  ST.E desc[UR6][R14.64], RZ ;  /* 0x000000ff0e007985 */ /* 0x0101e8000c101906 */
[----:B------:R-:W3:Y:S01]  /*30180*/  LD.E.64 R8, desc[UR6][R6.64] ;  /* 0x0000000606087980 */ /* 0x000ee2000c101b00 */
[----:B--2---:R-:W-:Y:S01]  /*30190*/  IMAD R12, R13, 0x300, R20 ;  /* 0x000003000d0c7824 */ /* 0x004fe200078e0214 */
[----:B------:R-:W-:Y:S01]  /*301a0*/  WARPGROUP.ARRIVE ;  /* 0x00000000000079c5 */ /* 0x000fe20000000000 */
[----:B------:R-:W-:-:S02]  /*301b0*/  IMAD.MOV.U32 R13, RZ, RZ, R21 ;  /* 0x000000ffff0d7224 */ /* 0x000fc400078e0015 */
[----:B------:R-:W-:Y:S01]  /*301c0*/  IMAD.MOV.U32 R0, RZ, RZ, 0x1 ;  /* 0x00000001ff007424 */ /* 0x000fe200078e00ff */
        /* <DEDUP_REMOVED lines=10> */
[----:B------:R-:W-:-:S03]  /*30270*/  WARPGROUP.ARRIVE ;  /* 0x00000000000079c5 */ /* 0x000fc60000000000 */
        /* <DEDUP_REMOVED lines=21> */
[----:B------:R-:W-:-:S03]  /*303d0*/  IMAD.MOV.U32 R13, RZ, RZ, R21 ;  /* 0x000000ffff0d7224 */ /* 0x000fc600078e0015 */
        /* <DEDUP_REMOVED lines=8> */
[----:B------:R-:W2:Y:S04]  /*30460*/  LDL.64 R12, [UR4+0x18] ;  /* 0x00001804ff0c7983 */ /* 0x000ea80008100a00 */
[----:B------:R-:W3:Y:S01]  /*30470*/  LDL.64 R8, [UR4] ;  /* 0x00000004ff087983 */ /* 0x000ee20008100a00 */
[----:B------:R-:W1:Y:S02]  /*30480*/  S2R R6, SR_TID.X ;  /* 0x0000000000067919 */ /* 0x000e640000002100 */
[----:B-1---5:R-:W-:-:S04]  /*30490*/  SHF.R.U32.HI R3, RZ, 0x7, R6 ;  /* 0x00000007ff037819 */ /* 0x022fc80000011606 */
[----:B------:R-:W-:-:S05]  /*304a0*/  IADD3 R3, -R3, 0xb, RZ ;  /* 0x0000000b03037810 */ /* 0x000fca0007ffe1ff */
[----:B------:R0:W-:Y:S06]  /*304b0*/  BAR.ARV R3, 0x100 ;  /* 0x000400030000751d */ /* 0x0001ec0000002000 */
[----:B--2---:R-:W2:Y:S04]  /*304c0*/  LD.E R11, desc[UR6][R12.64] ;  /* 0x000000060c0b7980 */ /* 0x004ea8000c101900 */
[----:B---3--:R0:W5:Y:S01]  /*304d0*/  LD.E R7, desc[UR6][R8.64] ;  /* 0x0000000608077980 */ /* 0x008162000c101900 */
[----:B------:R-:W-:Y:S01]  /*304e0*/  BSSY B0, `(.L_x_12543) ;  /* 0x0000005000007945 */ /* 0x000fe20003800000 */
[----:B--2---:R-:W-:-:S04]  /*304f0*/  LOP3.LUT R11, R11, 0x1, RZ, 0xfc, !PT ;  /* 0x000000010b0b7812 */ /* 0x004fc800078efcff */
[----:B------:R-:W-:-:S13]  /*30500*/  ISETP.NE.AND P0, PT, R11, 0x3, PT ;  /* 0x000000030b00780c */ /* 0x000fda0003f05270 */
[----:B0-----:R-:W-:Y:S05]  /*30510*/  @!P0 BRA `(.L_x_12544) ;  /* 0x0000000000048947 */ /* 0x001fea0003800000 */
[----:B------:R-:W-:Y:S01]  /*30520*/  BPT.TRAP 0x1 ;  /* 0x000000040000795c */ /* 0x000fe20000300000 */
.L_x_12544:
[----:B------:R-:W-:Y:S05]  /*30530*/  BSYNC B0 ;  /* 0x0000000000007941 */ /* 0x000fea0003800000 */
.L_x_12543:
[----:B------:R-:W2:Y:S04]  /*30540*/  LD.E.64 R8, desc[UR6][R12.64+0x20] ;  /* 0x000020060c087980 */ /* 0x000ea8000c101b00 */
[----:B------:R-:W3:Y:S01]  /*30550*/  LD.E R3, desc[UR6][R12.64+0xc] ;  /* 0x00000c060c037980 */ /* 0x000ee2000c101900 */
[----:B--2---:R-:W-:-:S05]  /*30560*/  MOV R8, R8 ;  /* 0x0000000800087202 */ /* 0x004fca0000000f00 */
[----:B-----5:R-:W-:-:S05]  /*30570*/  IMAD R8, R7, 0x8, R8 ;  /* 0x0000000807087824 */ /* 0x020fca00078e0208 */
[----:B---3--:R-:W-:-:S04]  /*30580*/  PRMT R3, R3, 0x654, R8 ;  /* 0x0000065403037816 */ /* 0x008fc80000000008 */
[----:B------:R0:W-:Y:S01]  /*30590*/  SYNCS.ARRIVE.TRANS64.RED.A1T0 RZ, [R3+URZ], RZ ;  /* 0x000000ff03ff79a7 */ /* 0x0001e2000810043f */
[----:B------:R-:W2:Y:S04]  /*305a0*/  LDL.64 R8, [UR4+0x38] ;  /* 0x00003804ff087983 */ /* 0x000ea80008100a00 */
[----:B------:R-:W3:Y:S04]  /*305b0*/  LD.E R82, desc[UR6][R4.64] ;  /* 0x0000000604527980 */ /* 0x000ee8000c101900 */
[----:B0-----:R-:W4:Y:S04]  /*305c0*/  LD.E R3, desc[UR6][R4.64+0x24] ;  /* 0x0000240604037980 */ /* 0x001f28000c101900 */
[----:B------:R0:W3:Y:S04]  /*305d0*/  LD.E R84, desc[UR6][R72.64] ;  /* 0x0000000648547980 */ /* 0x0000e8000c101900 */
[----:B------:R-:W3:Y:S04]  /*305e0*/  LD.E R7, desc[UR6][R4.64+0x8] ;  /* 0x0000080604077980 */ /* 0x000ee8000c101900 */
[----:B------:R-:W3:Y:S04]  /*305f0*/  LD.E R74, desc[UR6][R4.64+0xc] ;  /* 0x00000c06044a7980 */ /* 0x000ee8000c101900 */
[----:B------:R-:W3:Y:S04]  /*30600*/  LD.E R72, desc[UR6][R4.64+0x10] ;  /* 0x0000100604487980 */ /* 0x000ee8000c101900 */
[----:B------:R-:W0:Y:S04]  /*30610*/  LD.E R73, desc[UR6][R4.64+0x14] ;  /* 0x0000140604497980 */ /* 0x000e28000c101900 */
[----:B--2---:R-:W2:Y:S01]  /*30620*/  LD.E.64 R14, desc[UR6][R8.64] ;  /* 0x00000006080e7980 */ /* 0x004ea2000c101b00 */
[----:B----4-:R-:W-:-:S03]  /*30630*/  ISETP.NE.AND P0, PT, R3, 0x1, PT ;  /* 0x000000010300780c */ /* 0x010fc60003f05270 */
[----:B------:R-:W4:Y:S04]  /*30640*/  LD.E R9, desc[UR6][R4.64+0x18] ;  /* 0x0000180604097980 */ /* 0x000f28000c101900 */
[----:B------:R-:W4:Y:S06]  /*30650*/  LD.E R8, desc[UR6][R4.64+0x4] ;  /* 0x0000040604087980 */ /* 0x000f2c000c101900 */
[----:B------:R-:W4:Y:S04]  /*30660*/  @P0 LD.E R77, desc[UR6][R4.64+0x28] ;  /* 0x00002806044d0980 */ /* 0x000f28000c101900 */
[----:B------:R-:W4:Y:S04]  /*30670*/  @P0 LD.E R76, desc[UR6][R4.64+0x2c] ;  /* 0x00002c06044c0980 */ /* 0x000f28000c101900 */
[----:B--2---:R-:W2:Y:S01]  /*30680*/  LD.E R21, desc[UR6][R14.64] ;  /* 0x000000060e157980 */ /* 0x004ea2000c101900 */
[----:B---3--:R-:W-:-:S02]  /*30690*/  LOP3.LUT R74, RZ, R74, RZ, 0x33, !PT ;  /* 0x0000004aff4a7212 */ /* 0x008fc400078e33ff */
[----:B----4-:R-:W-:Y:S01]  /*306a0*/  ISETP.GE.AND P1, PT, R9, 0x1, PT ;  /* 0x000000010900780c */ /* 0x010fe20003f26270 */
[----:B------:R-:W-:Y:S01]  /*306b0*/  BSSY B0, `(.L_x_12545) ;  /* 0x00000a7000007945 */ /* 0x000fe20003800000 */
[----:B0-----:R-:W-:Y:S02]  /*306c0*/  IMAD R73, R2, -0x60, R73 ;  /* 0xffffffa002497824 */ /* 0x001fe400078e0249 */
[-C--:B--2---:R-:W-:Y:S01]  /*306d0*/  FMUL.FTZ R80, R45, R21.reuse ;  /* 0x000000152d507220 */ /* 0x084fe20000410000 */
        /* <DEDUP_REMOVED lines=26> */
[----:B------:R-:W-:Y:S01]  /*30880*/  LOP3.LUT R45, R45, 0xfffffffc, RZ, 0xc0, !PT ;  /* 0xfffffffc2d2d7812 */ /* 0x000fe200078ec0ff */
[----:B------:R-:W-:Y:S01]  /*30890*/  FMUL.FTZ R42, R59, R21 ;  /* 0x000000153b2a7220 */ /* 0x000fe20000410000 */
[----:B------:R-:W-:-:S02]  /*308a0*/  LEA.HI R57, R54, R55, RZ, 0x5 ;  /* 0x0000003736397211 */ /* 0x000fc400078f28ff */
[--C-:B------:R-:W-:Y:S02]  /*308b0*/  SHF.R.S32.HI R54, RZ, 0x2, R56.reuse ;  /* 0x00000002ff367819 */ /* 0x100fe40000011438 */
[----:B------:R-:W-:Y:S01]  /*308c0*/  SHF.R.S32.HI R59, RZ, 0x1f, R56 ;  /* 0x0000001fff3b7819 */ /* 0x000fe20000011438 */
[----:B------:R-:W-:Y:S01]  /*308d0*/  IMAD.IADD R82, R82, 0x1, -R45 ;  /* 0x0000000152527824 */ /* 0x000fe200078e0a2d */
[----:B------:R-:W-:Y:S02]  /*308e0*/  SHF.R.S32.HI R45, RZ, 0x7, R46 ;  /* 0x00000007ff2d7819 */ /* 0x000fe4000001142e */
[----:B------:R-:W-:Y:S02]  /*308f0*/  LEA.HI R59, R59, R54, RZ, 0x3 ;  /* 0x000000363b3b7211 */ /* 0x000fe400078f18ff */
[----:B------:R-:W-:Y:S02]  /*30900*/  SHF.R.S32.HI R57, RZ, 0x5, R57 ;  /* 0x00000005ff397819 */ /* 0x000fe40000011439 */
[----:B------:R-:W-:-:S02]  /*30910*/  LEA.HI R46, R46, R45, RZ, 0x1 ;  /* 0x0000002d2e2e7211 */ /* 0x000fc400078f08ff */
[----:B------:R-:W-:Y:S01]  /*30920*/  LOP3.LUT R59, R59, 0xfffffff8, RZ, 0xc0, !PT ;  /* 0xfffffff83b3b7812 */ /* 0x000fe200078ec0ff */
[----:B------:R-:W-:Y:S01]  /*30930*/  IMAD R84, R84, 0x8, R57 ;  /* 0x0000000854547824 */ /* 0x000fe200078e0239 */
[----:B------:R-:W-:Y:S02]  /*30940*/  LOP3.LUT R46, R46, 0x3fffffe, RZ, 0xc0, !PT ;  /* 0x03fffffe2e2e7812 */ /* 0x000fe400078ec0ff */
[----:B------:R-:W-:Y:S01]  /*30950*/  LEA.HI R57, R82, R82, RZ, 0x1 ;  /* 0x0000005252397211 */ /* 0x000fe200078f08ff */
[----:B------:R-:W-:Y:S02]  /*30960*/  IMAD.IADD R59, R54, 0x1, -R59 ;  /* 0x00000001363b7824 */ /* 0x000fe400078e0a3b */
[----:B------:R-:W-:Y:S01]  /*30970*/  IMAD.IADD R46, R45, 0x1, -R46 ;  /* 0x000000012d2e7824 */ /* 0x000fe200078e0a2e */
[----:B------:R-:W-:Y:S01]  /*30980*/  LOP3.LUT R57, R57, 0x1ffffffe, RZ, 0xc0, !PT ;  /* 0x1ffffffe39397812 */ /* 0x000fe200078ec0ff */
[----:B------:R-:W-:Y:S02]  /*30990*/  IMAD.U32 R59, R84, 0x10, R59 ;  /* 0x00000010543b7824 */ /* 0x000fe400078e003b */
[-C--:B------:R-:W-:Y:S01]  /*309a0*/  FMUL.FTZ R64, R64, R21.reuse ;  /* 0x0000001540407220 */ /* 0x080fe20000410000 */
[-C--:B------:R-:W-:Y:S01]  /*309b0*/  FMUL.FTZ R12, R27, R21.reuse ;  /* 0x000000151b0c7220 */ /* 0x080fe20000410000 */
[----:B------:R-:W-:Y:S01]  /*309c0*/  FMUL.FTZ R27, R43, R21 ;  /* 0x000000152b1b7220 */ /* 0x000fe20000410000 */
[----:B------:R-:W-:-:S02]  /*309d0*/  IMAD.IADD R57, R82, 0x1, -R57 ;  /* 0x0000000152397824 */ /* 0x000fc400078e0a39 */
[----:B------:R-:W-:Y:S02]  /*309e0*/  IMAD R46, R46, 0x40, R59 ;  /* 0x000000402e2e7824 */ /* 0x000fe400078e023b */
[----:B------:R-:W-:Y:S02]  /*309f0*/  FMUL.FTZ R43, R62, R21 ;  /* 0x000000153e2b7220 */ /* 0x000fe40000410000 */
[----:B------:R0:W1:Y:S02]  /*30a00*/  MUFU.TANH R62, R64 ;  /* 0x00000040003e7308 */ /* 0x0000640000002400 */
[----:B0-----:R-:W-:-:S04]  /*30a10*/  IMAD R64, R57, 0x8, R46 ;  /* 0x0000000839407824 */ /* 0x001fc800078e022e */
[----:B------:R-:W-:-:S05]  /*30a20*/  @P0 IMAD.HI.U32 R77, R64, R77, RZ ;  /* 0x0000004d404d0227 */ /* 0x000fca00078e00ff */
[----:B------:R-:W-:Y:S01]  /*30a30*/  @P0 SHF.R.U32.HI R64, RZ, R76, R77 ;  /* 0x0000004cff400219 */ /* 0x000fe2000001164d */
[----:B------:R-:W-:Y:S01]  /*30a40*/  FMUL.FTZ R20, R35, R21 ;  /* 0x0000001523147220 */ /* 0x000fe20000410000 */
        /* <DEDUP_REMOVED lines=26> */
[----:B------:R-:W-:Y:S01]  /*30bf0*/  VIADD R45, R57, 0x1 ;  /* 0x00000001392d7836 */ /* 0x000fe20000000000 */
[----:B------:R-:W2:Y:S03]  /*30c00*/  MUFU.TANH R11, R11 ;  /* 0x0000000b000b7308 */ /* 0x000ea60000002400 */
[----:B------:R-:W-:-:S05]  /*30c10*/  IMAD R45, R56, -0x2, R45 ;  /* 0xfffffffe382d7824 */ /* 0x000fca00078e022d */
[----:B------:R-:W3:Y:S01]  /*30c20*/  MUFU.TANH R75, R75 ;  /* 0x0000004b004b7308 */ /* 0x000ee20000002400 */
[----:B------:R-:W-:-:S07]  /*30c30*/  IMAD.IADD R45, R45, 0x1, -R8 ;  /* 0x000000012d2d7824 */ /* 0x000fce00078e0a08 */
[----:B------:R-:W4:Y:S01]  /*30c40*/  MUFU.TANH R3, R3 ;  /* 0x0000000300037308 */ /* 0x000f220000002400 */
[----:B------:R-:W-:-:S07]  /*30c50*/  IMAD.SHL.U32 R21, R56, 0x2, RZ ;  /* 0x0000000238157824 */ /* 0x000fce00078e00ff */
        /* <DEDUP_REMOVED lines=47> */
[----:B------:R-:W-:Y:S01]  /*30f50*/  IMAD R70, R2, -0x60, -R21 ;  /* 0xffffffa002467824 */ /* 0x000fe200078e0a15 */
        /* <DEDUP_REMOVED lines=11> */
[----:B------:R-:W2:Y:S04]  /*31010*/  LD.E R21, desc[UR6][R4.64+0x1c] ;  /* 0x00001c0604157980 */ /* 0x000ea8000c101900 */
[----:B------:R-:W3:Y:S01]  /*31020*/  LD.E R54, desc[UR6][R4.64+0x20] ;  /* 0x0000200604367980 */ /* 0x000ee2000c101900 */
[----:B--2---:R-:W-:-:S05]  /*31030*/  IMAD.HI.U32 R21, R46, R21, RZ ;  /* 0x000000152e157227 */ /* 0x004fca00078e00ff */
[----:B---3--:R-:W-:-:S07]  /*31040*/  SHF.R.U32.HI R46, RZ, R54, R21 ;  /* 0x00000036ff2e7219 */ /* 0x008fce0000011615 */
.L_x_12550:
[----:B------:R-:W-:Y:S05]  /*31050*/  BSYNC B2 ;  /* 0x0000000000027941 */ /* 0x000fea0003800000 */
.L_x_12549:
[----:B------:R-:W-:Y:S01]  /*31060*/  LOP3.LUT R46, RZ, R46, RZ, 0x33, !PT ;  /* 0x0000002eff2e7212 */ /* 0x000fe200078e33ff */
[----:B------:R-:W-:Y:S06]  /*31070*/  BRA `(.L_x_12551) ;  /* 0x0000000000187947 */ /* 0x000fec0003800000 */
.L_x_12548:
[----:B------:R-:W-:-:S13]  /*31080*/  ISETP.NE.AND P0, PT, R9, 0x1, PT ;  /* 0x000000010900780c */ /* 0x000fda0003f05270 */
[----:B------:R-:W-:Y:S05]  /*31090*/  @!P0 BRA `(.L_x_12551) ;  /* 0x0000000000108947 */ /* 0x000fea0003800000 */
[----:B------:R-:W2:Y:S04]  /*310a0*/  LD.E R21, desc[UR6][R4.64+0x1c] ;  /* 0x00001c0604157980 */ /* 0x000ea8000c101900 */
[----:B------:R-:W3:Y:S01]  /*310b0*/  LD.E R45, desc[UR6][R4.64+0x20] ;  /* 0x00002006042d7980 */ /* 0x000ee2000c101900 */
[----:B--2---:R-:W-:-:S05]  /*310c0*/  IMAD.HI.U32 R46, R46, R21, RZ ;  /* 0x000000152e2e7227 */ /* 0x004fca00078e00ff */
[----:B---3--:R-:W-:-:S07]  /*310d0*/  SHF.R.U32.HI R46, RZ, R45, R46 ;  /* 0x0000002dff2e7219 */ /* 0x008fce000001162e */
.L_x_12551:
[----:B------:R-:W-:Y:S05]  /*310e0*/  BSYNC B1 ;  /* 0x0000000000017941 */ /* 0x000fea0003800000 */
.L_x_12547:
[----:B------:R-:W-:-:S05]  /*310f0*/  IMAD R46, R9, R46, R70 ;  /* 0x0000002e092e7224 */ /* 0x000fca00078e0246 */
[----:B------:R-:W-:Y:S02]  /*31100*/  VIMNMX R63, R63, R46, !PT ;  /* 0x0000002e3f3f7248 */ /* 0x000fe40007fe0100 */
[----:B------:R-:W-:-:S07]  /*31110*/  VIADDMNMX R2, R46, R9, R2, PT ;  /* 0x000000092e027246 */ /* 0x000fce0003800102 */
.L_x_12546:
[----:B------:R-:W-:Y:S05]  /*31120*/  BSYNC B0 ;  /* 0x0000000000007941 */ /* 0x000fea0003800000 */
.L_x_12545:
[C---:B------:R-:W-:Y:S01]  /*31130*/  ISETP.GE.AND P0, PT, R73.reuse, 0x2, PT ;  /* 0x000000024900780c */ /* 0x040fe20003f06270 */
[----:B------:R-:W-:Y:S01]  /*31140*/  BSSY B0, `(.L_x_12552) ;  /* 0x0000090000007945 */ /* 0x000fe20003800000 */
[----:B------:R-:W-:Y:S02]  /*31150*/  ISETP.GE.AND P4, PT, R73, 0xa, PT ;  /* 0x0000000a4900780c */ /* 0x000fe40003f86270 */
        /* <DEDUP_REMOVED lines=93> */
[----:B-1----:R-:W-:Y:S02]  /*31730*/  FSEL R29, R62, -INF , !P4 ;  /* 0xff8000003e1d7808 */ /* 0x002fe40006000000 */
[----:B------:R-:W-:-:S04]  /*31740*/  ISETP.GE.AND P4, PT, R73, 0x52, PT ;  /* 0x000000524900780c */ /* 0x000fc80003f86270 */
[----:B------:R-:W-:-:S04]  /*31750*/  ISETP.GT.AND P5, PT, R63, 0x51, !P4 ;  /* 0x000000513f00780c */ /* 0x000fc800067a4270 */
[----:B------:R-:W-:-:S04]  /*31760*/  ISETP.LT.OR P5, PT, R2, 0x52, P5 ;  /* 0x000000520200780c */ /* 0x000fc80002fa1670 */
[----:B------:R-:W-:Y:S02]  /*31770*/  FSEL R28, R65, -INF , !P5 ;  /* 0xff800000411c7808 */ /* 0x000fe40006800000 */
[----:B------:R-:W-:Y:S01]  /*31780*/  ISETP.GE.AND P5, PT, R73, 0x59, PT ;  /* 0x000000594900780c */ /* 0x000fe20003fa6270 */
[----:B------:R-:W0:Y:S03]  /*31790*/  SHFL.IDX PT, R65, R64, 0x1, 0x1c1f ;  /* 0x003c1f0040417f89 */ /* 0x000e2600000e0000 */
        /* <DEDUP_REMOVED lines=29> */
.L_x_12557:
[----:B------:R-:W-:Y:S05]  /*31970*/  BSYNC B2 ;  /* 0x0000000000027941 */ /* 0x000fea0003800000 */
.L_x_12556:
[----:B------:R-:W-:Y:S01]  /*31980*/  LOP3.LUT R8, RZ, R8, RZ, 0x33, !PT ;  /* 0x00000008ff087212 */ /* 0x000fe200078e33ff */
[----:B------:R-:W-:Y:S06]  /*31990*/  BRA `(.L_x_12558) ;  /* 0x0000000000187947 */ /* 0x000fec0003800000 */
.L_x_12555:
[----:B------:R-:W-:-:S13]  /*319a0*/  ISETP.NE.AND P6, PT, R9, 0x1, PT ;  /* 0x000000010900780c */ /* 0x000fda0003fc5270 */
[----:B------:R-:W-:Y:S05]  /*319b0*/  @!P6 BRA `(.L_x_12558) ;  /* 0x000000000010e947 */ /* 0x000fea0003800000 */
[----:B------:R-:W2:Y:S04]  /*319c0*/  LD.E R7, desc[UR6][R4.64+0x1c] ;  /* 0x00001c0604077980 */ /* 0x000ea8000c101900 */
[----:B------:R-:W3:Y:S01]  /*319d0*/  LD.E R65, desc[UR6][R4.64+0x20] ;  /* 0x0000200604417980 */ /* 0x000ee2000c101900 */
[----:B--2---:R-:W-:-:S05]  /*319e0*/  IMAD.HI.U32 R8, R8, R7, RZ ;  /* 0x0000000708087227 */ /* 0x004fca00078e00ff */
[----:B---3--:R-:W-:-:S07]  /*319f0*/  SHF.R.U32.HI R8, RZ, R65, R8 ;  /* 0x00000041ff087219 */ /* 0x008fce0000011608 */
.L_x_12558:
[----:B------:R-:W-:Y:S05]  /*31a00*/  BSYNC B1 ;  /* 0x0000000000017941 */ /* 0x000fea0003800000 */
.L_x_12554:
[----:B------:R-:W-:-:S05]  /*31a10*/  IMAD R8, R9, R8, R70 ;  /* 0x0000000809087224 */ /* 0x000fca00078e0246 */
[----:B------:R-:W-:Y:S02]  /*31a20*/  VIADDMNMX R2, R8, R9, R2, PT ;  /* 0x0000000908027246 */ /* 0x000fe40003800102 */
[----:B------:R-:W-:-:S07]  /*31a30*/  VIMNMX R63, R63, R8, !PT ;  /* 0x000000083f3f7248 */ /* 0x000fce0007fe0100 */
.L_x_12553:
[----:B------:R-:W-:Y:S05]  /*31a40*/  BSYNC B0 ;  /* 0x0000000000007941 */ /* 0x000fea0003800000 */
.L_x_12552:
[----:B------:R-:W2:Y:S01]  /*31a50*/  LDL.64 R4, [UR4+0x40] ;  /* 0x00004004ff047983 */ /* 0x000ea20008100a00 */
        /* <DEDUP_REMOVED lines=68> */
[C---:B------:R-:W-:Y:S02]  /*31ea0*/  ISETP.GT.AND P0, PT, R63.reuse, RZ, !P6 ;  /* 0x000000ff3f00720c */ /* 0x040fe40007704270 */
[C---:B------:R-:W-:Y:S02]  /*31eb0*/  ISETP.GT.AND P2, PT, R63.reuse, 0x49, !P2 ;  /* 0x000000493f00780c */ /* 0x040fe40005744270 */
[----:B------:R-:W-:Y:S02]  /*31ec0*/  ISETP.LT.OR P0, PT, R2, 0x1, P0 ;  /* 0x000000010200780c */ /* 0x000fe40000701670 */
[----:B------:R-:W-:Y:S02]  /*31ed0*/  ISETP.GT.AND P3, PT, R63, 0x50, !P3 ;  /* 0x000000503f00780c */ /* 0x000fe40005f64270 */
[----:B------:R-:W-:-:S02]  /*31ee0*/  FSEL R7, R3, -INF , !P0 ;  /* 0xff80000003077808 */ /* 0x000fc40004000000 */
[----:B------:R-:W-:Y:S02]  /*31ef0*/  ISETP.GT.AND P4, PT, R63, 0x51, !P4 ;  /* 0x000000513f00780c */ /* 0x000fe40006784270 */
[----:B------:R-:W-:Y:S02]  /*31f00*/  FMNMX.FTZ R8, R7, R12, !PT ;  /* 0x0000000c07087209 */ /* 0x000fe40007810000 */
[----:B------:R-:W-:Y:S02]  /*31f10*/  ISETP.NE.AND P6, PT, R73, RZ, PT ;  /* 0x000000ff4900720c */ /* 0x000fe40003fc5270 */
        /* <DEDUP_REMOVED lines=13> */
[----:B------:R-:W-:Y:S02]  /*31ff0*/  ISETP.GT.AND P0, PT, R63, 0x48, !P1 ;  /* 0x000000483f00780c */ /* 0x000fe40004f04270 */
[----:B------:R-:W-:Y:S02]  /*32000*/  FMNMX.FTZ R8, R39, R8, !PT ;  /* 0x0000000827087209 */ /* 0x000fe40007810000 */
[C---:B------:R-:W-:Y:S02]  /*32010*/  ISETP.LT.OR P0, PT, R2.reuse, 0x49, P0 ;  /* 0x000000490200780c */ /* 0x040fe40000701670 */
[----:B------:R-:W-:Y:S02]  /*32020*/  FMNMX.FTZ R3, R41, R8, !PT ;  /* 0x0000000829037209 */ /* 0x000fe40007810000 */
[----:B------:R-:W-:-:S02]  /*32030*/  ISETP.LT.OR P2, PT, R2, 0x4a, P2 ;  /* 0x0000004a0200780c */ /* 0x000fc40001741670 */
[----:B------:R-:W-:Y:S02]  /*32040*/  FSEL R43, R43, -INF , !P0 ;  /* 0xff8000002b2b7808 */ /* 0x000fe40004000000 */
[----:B------:R-:W-:Y:S02]  /*32050*/  FMNMX.FTZ R8, R42, R3, !PT ;  /* 0x000000032a087209 */ /* 0x000fe40007810000 */
[----:B------:R-:W-:Y:S02]  /*32060*/  ISETP.LT.OR P3, PT, R2, 0x51, P3 ;  /* 0x000000510200780c */ /* 0x000fe40001f61670 */
[----:B------:R-:W-:Y:S02]  /*32070*/  FSEL R44, R44, -INF , !P2 ;  /* 0xff8000002c2c7808 */ /* 0x000fe40005000000 */
[----:B------:R-:W-:Y:S02]  /*32080*/  FMNMX.FTZ R3, R43, R8, !PT ;  /* 0x000000082b037209 */ /* 0x000fe40007810000 */
[----:B------:R-:W-:-:S02]  /*32090*/  ISETP.GT.AND P5, PT, R63, 0x58, !P5 ;  /* 0x000000583f00780c */ /* 0x000fc40006fa4270 */
[----:B------:R-:W-:Y:S02]  /*320a0*/  ISETP.LT.OR P4, PT, R2, 0x52, P4 ;  /* 0x000000520200780c */ /* 0x000fe40002781670 */
[----:B------:R-:W-:Y:S02]  /*320b0*/  FSEL R8, R58, -INF , !P3 ;  /* 0xff8000003a087808 */ /* 0x000fe40005800000 */
[----:B------:R-:W-:Y:S02]  /*320c0*/  FMNMX.FTZ R3, R44, R3, !PT ;  /* 0x000000032c037209 */ /* 0x000fe40007810000 */
[----:B------:R-:W-:Y:S02]  /*320d0*/  ISETP.GT.AND P0, PT, R63, 0x59, !P6 ;  /* 0x000000593f00780c */ /* 0x000fe40007704270 */
[----:B------:R-:W-:Y:S02]  /*320e0*/  ISETP.LT.OR P5, PT, R2, 0x59, P5 ;  /* 0x000000590200780c */ /* 0x000fe40002fa1670 */
[----:B------:R-:W-:-:S02]  /*320f0*/  FSEL R9, R59, -INF , !P4 ;  /* 0xff8000003b097808 */ /* 0x000fc40006000000 */
[----:B------:R-:W-:Y:S02]  /*32100*/  FMNMX.FTZ R64, R8, R3, !PT ;  /* 0x0000000308407209 */ /* 0x000fe40007810000 */
[----:B------:R-:W-:Y:S02]  /*32110*/  ISETP.LT.OR P0, PT, R2, 0x5a, P0 ;  /* 0x0000005a0200780c */ /* 0x000fe40000701670 */
[----:B------:R-:W-:Y:S02]  /*32120*/  FSEL R58, R60, -INF , !P5 ;  /* 0xff8000003c3a7808 */ /* 0x000fe40006800000 */
[----:B------:R-:W-:Y:S02]  /*32130*/  FMNMX.FTZ R3, R9, R64, !PT ;  /* 0x0000004009037209 */ /* 0x000fe40007810000 */
[----:B------:R-:W-:Y:S02]  /*32140*/  FSEL R59, R61, -INF , !P0 ;  /* 0xff8000003d3b7808 */ /* 0x000fe40004000000 */
        /* <DEDUP_REMOVED lines=27> */
[----:B------:R-:W0:Y:S02]  /*32300*/  SHFL.BFLY PT, R2, R61, 0x2, 0x1f ;  /* 0x0c401f003d027f89 */ /* 0x000e2400000e0000 */
[----:B0-----:R-:W-:-:S05]  /*32310*/  FMNMX.FTZ R63, R61, R2, !PT ;  /* 0x000000023d3f7209 */ /* 0x001fca0007810000 */
[----:B------:R-:W0:Y:S04]  /*32320*/  SHFL.BFLY PT, R2, R63, 0x1, 0x1f ;  /* 0x0c201f003f027f89 */ /* 0x000e2800000e0000 */
[----:B------:R-:W-:Y:S01]  /*32330*/  ST.E desc[UR6][R4.64], R61 ;  /* 0x0000003d04007985 */ /* 0x000fe2000c101906 */
[----:B0-----:R-:W-:-:S05]  /*32340*/  FMNMX.FTZ R65, R63, R2, !PT ;  /* 0x000000023f417209 */ /* 0x001fca0007810000 */
[----:B------:R-:W-:Y:S04]  /*32350*/  ST.E desc[UR6][R4.64], R65 ;  /* 0x0000004104007985 */ /* 0x000fe8000c101906 */
[----:B--2---:R-:W0:Y:S02]  /*32360*/  SHFL.BFLY PT, R3, R60, 0x2, 0x1f ;  /* 0x0c401f003c037f89 */ /* 0x004e2400000e0000 */
[----:B0-----:R-:W-:-:S05]  /*32370*/  FMNMX.FTZ R64, R60, R3, !PT ;  /* 0x000000033c407209 */ /* 0x001fca0007810000 */
[----:B------:R-:W0:Y:S02]  /*32380*/  SHFL.BFLY PT, R3, R64, 0x1, 0x1f ;  /* 0x0c201f0040037f89 */ /* 0x000e2400000e0000 */
[----:B0-----:R-:W-:-:S05]  /*32390*/  FMNMX.FTZ R67, R64, R3, !PT ;  /* 0x0000000340437209 */ /* 0x001fca0007810000 */
[----:B------:R0:W-:Y:S04]  /*323a0*/  ST.E desc[UR6][R4.64+0x4], R67 ;  /* 0x0000044304007985 */ /* 0x0001e8000c101906 */
[----:B------:R-:W2:Y:S04]  /*323b0*/  LDL.64 R2, [UR4+0x40] ;  /* 0x00004004ff027983 */ /* 0x000ea80008100a00 */
        /* <DEDUP_REMOVED lines=10> */
[----:B------:R-:W-:-:S03]  /*32460*/  FFMA.FTZ R61, R75, R60, -R69 ;  /* 0x0000003c4b3d7223 */ /* 0x000fc60000010845 */
[-CC-:B------:R-:W-:Y:S01]  /*32470*/  FFMA.FTZ R7, R7, R60.reuse, -R5.reuse ;  /* 0x0000003c07077223 */ /* 0x180fe20000010805 */
[-C--:B------:R-:W-:Y:S01]  /*32480*/  FFMA.FTZ R12, R12, R60.reuse, -R5 ;  /* 0x0000003c0c0c7223 */ /* 0x080fe20000010805 */
[-C--:B------:R-:W-:Y:S01]  /*32490*/  FFMA.FTZ R174, R46, R60.reuse, -R69 ;  /* 0x0000003c2eae7223 */ /* 0x080fe20000010845 */
[-C--:B------:R-:W-:Y:S01]  /*324a0*/  FFMA.FTZ R13, R13, R60.reuse, -R5 ;  /* 0x0000003c0d0d7223 */ /* 0x080fe20000010805 */
[----:B------:R-:W-:Y:S01]  /*324b0*/  MUFU.EX2 R172, R172 ;  /* 0x000000ac00ac7308 */ /* 0x000fe20000000800 */
[-C--:B------:R-:W-:Y:S01]  /*324c0*/  FFMA.FTZ R45, R45, R60.reuse, -R69 ;  /* 0x0000003c2d2d7223 */ /* 0x080fe20000010845 */
[----:B------:R-:W-:-:S06]  /*324d0*/  FFMA.FTZ R14, R14, R60, -R5 ;  /* 0x0000003c0e0e7223 */ /* 0x000fcc0000010805 */
[----:B------:R-:W-:Y:S01]  /*324e0*/  MUFU.EX2 R61, R61 ;  /* 0x0000003d003d7308 */ /* 0x000fe20000000800 */
[-C--:B------:R-:W-:Y:S01]  /*324f0*/  FFMA.FTZ R156, R32, R60.reuse, -R69 ;  /* 0x0000003c209c7223 */ /* 0x080fe20000010845 */
[----:B------:R-:W-:-:S06]  /*32500*/  FFMA.FTZ R15, R15, R60, -R5 ;  /* 0x0000003c0f0f7223 */ /* 0x000fcc0000010805 */
        /* <DEDUP_REMOVED lines=9> */
[----:B------:R-:W-:-:S07]  /*325a0*/  FFMA.FTZ R24, R24, R60, -R5 ;  /* 0x0000003c18187223 */ /* 0x000fce0000010805 */
[----:B------:R-:W4:Y:S01]  /*325b0*/  MUFU.EX2 R14, R14 ;  /* 0x0000000e000e7308 */ /* 0x000f220000000800 */
[----:B------:R-:W-:Y:S01]  /*325c0*/  FFMA.FTZ R57, R57, R60, -R69 ;  /* 0x0000003c39397223 */ /* 0x000fe20000010845 */
[----:B0-----:R-:W-:-:S06]  /*325d0*/  FADD.FTZ R4, R7, R12 ;  /* 0x0000000c07047221 */ /* 0x001fcc0000010000 */
[----:B------:R-:W0:Y:S01]  /*325e0*/  MUFU.EX2 R156, R156 ;  /* 0x0000009c009c7308 */ /* 0x000e220000000800 */
[-C--:B------:R-:W-:Y:S01]  /*325f0*/  FFMA.FTZ R180, R29, R60.reuse, -R69 ;  /* 0x0000003c1db47223 */ /* 0x080fe20000010845 */
[----:B------:R-:W-:-:S06]  /*32600*/  FFMA.FTZ R25, R25, R60, -R5 ;  /* 0x0000003c19197223 */ /* 0x000fcc0000010805 */
[----:B------:R-:W0:Y:S01]  /*32610*/  MUFU.EX2 R15, R15 ;  /* 0x0000000f000f7308 */ /* 0x000e220000000800 */
[-CC-:B------:R-:W-:Y:S01]  /*32620*/  FFMA.FTZ R29, R28, R60.reuse, -R69.reuse ;  /* 0x0000003c1c1d7223 */ /* 0x180fe20000010845 */
[----:B------:R-:W-:-:S06]  /*32630*/  FFMA.FTZ R160, R40, R60, -R69 ;  /* 0x0000003c28a07223 */ /* 0x000fcc0000010845 */
[----:B------:R-:W0:Y:S01]  /*32640*/  MUFU.EX2 R33, R33 ;  /* 0x0000002100217308 */ /* 0x000e220000000800 */
[----:B------:R-:W-:-:S07]  /*32650*/  FFMA.FTZ R162, R37, R60, -R69 ;  /* 0x0000003c25a27223 */ /* 0x000fce0000010845 */
[----:B------:R1:W-:Y:S01]  /*32660*/  MUFU.EX2 R182, R11 ;  /* 0x0000000b00b67308 */ /* 0x0003e20000000800 */
[----:B------:R-:W-:-:S07]  /*32670*/  FFMA.FTZ R26, R26, R60, -R5 ;  /* 0x0000003c1a1a7223 */ /* 0x000fce0000010805 */
[----:B------:R-:W0:Y:S01]  /*32680*/  MUFU.EX2 R20, R20 ;  /* 0x0000001400147308 */ /* 0x000e220000000800 */
[----:B-1----:R-:W-:Y:S01]  /*32690*/  FADD.FTZ R11, R172, R61 ;  /* 0x0000003dac0b7221 */ /* 0x002fe20000010000 */
[----:B------:R-:W-:-:S03]  /*326a0*/  FFMA.FTZ R37, R55, R60, -R69 ;  /* 0x0000003c37257223 */ /* 0x000fc60000010845 */
[----:B------:R-:W-:Y:S01]  /*326b0*/  FADD.FTZ R28, R174, R11 ;  /* 0x0000000bae1c7221 */ /* 0x000fe20000010000 */
[----:B--2---:R-:W-:Y:S02]  /*326c0*/  FADD.FTZ R11, R13, R4 ;  /* 0x000000040d0b7221 */ /* 0x004fe40000010000 */
[----:B------:R-:W1:Y:S01]  /*326d0*/  MUFU.EX2 R158, R158 ;  /* 0x0000009e009e7308 */ /* 0x000e620000000800 */
[----:B---3--:R-:W-:Y:S01]  /*326e0*/  FADD.FTZ R55, R45, R28 ;  /* 0x0000001c2d377221 */ /* 0x008fe20000010000 */
[----:B------:R-:W-:Y:S01]  /*326f0*/  FFMA.FTZ R63, R56, R60, -R69 ;  /* 0x0000003c383f7223 */ /* 0x000fe20000010845 */
[----:B----4-:R-:W-:-:S05]  /*32700*/  FADD.FTZ R4, R14, R11 ;  /* 0x0000000b0e047221 */ /* 0x010fca0000010000 */
[----:B------:R-:W2:Y:S01]  /*32710*/  MUFU.EX2 R24, R24 ;  /* 0x0000001800187308 */ /* 0x000ea20000000800 */
[----:B------:R-:W-:Y:S01]  /*32720*/  FFMA.FTZ R27, R27, R60, -R5 ;  /* 0x0000003c1b1b7223 */ /* 0x000fe20000010805 */
[----:B0-----:R-:W-:-:S06]  /*32730*/  FADD.FTZ R28, R156, R55 ;  /* 0x000000379c1c7221 */ /* 0x001fcc0000010000 */
[----:B------:R-:W0:Y:S01]  /*32740*/  MUFU.EX2 R57, R57 ;  /* 0x0000003900397308 */ /* 0x000e220000000800 */
[----:B------:R-:W-:Y:S01]  /*32750*/  FADD.FTZ R11, R15, R4 ;  /* 0x000000040f0b7221 */ /* 0x000fe20000010000 */
[----:B------:R-:W-:-:S06]  /*32760*/  FFMA.FTZ R30, R30, R60, -R5 ;  /* 0x0000003c1e1e7223 */ /* 0x000fcc0000010805 */
[----:B------:R-:W3:Y:S01]  /*32770*/  MUFU.EX2 R25, R25 ;  /* 0x0000001900197308 */ /* 0x000ee20000000800 */
[----:B------:R-:W-:Y:S01]  /*32780*/  FADD.FTZ R55, R33, R28 ;  /* 0x0000001c21377221 */ /* 0x000fe20000010000 */
[----:B------:R-:W-:-:S06]  /*32790*/  FADD.FTZ R11, R20, R11 ;  /* 0x0000000b140b7221 */ /* 0x000fcc0000010000 */
[----:B------:R-:W4:Y:S01]  /*327a0*/  MUFU.EX2 R160, R160 ;  /* 0x000000a000a07308 */ /* 0x000f220000000800 */
[----:B------:R-:W-:-:S07]  /*327b0*/  FFMA.FTZ R31, R31, R60, -R5 ;  /* 0x0000003c1f1f7223 */ /* 0x000fce0000010805 */
[----:B------:R-:W4:Y:S01]  /*327c0*/  MUFU.EX2 R26, R26 ;  /* 0x0000001a001a7308 */ /* 0x000f220000000800 */
[----:B-1----:R-:W-:Y:S01]  /*327d0*/  FADD.FTZ R4, R158, R55 ;  /* 0x000000379e047221 */ /* 0x002fe20000010000 */
[----:B------:R-:W-:-:S06]  /*327e0*/  FFMA.FTZ R168, R47, R60, -R69 ;  /* 0x0000003c2fa87223 */ /* 0x000fcc0000010845 */
[----:B------:R-:W1:Y:S01]  /*327f0*/  MUFU.EX2 R63, R63 ;  /* 0x0000003f003f7308 */ /* 0x000e620000000800 */
[----:B--2---:R-:W-:Y:S01]  /*32800*/  FADD.FTZ R28, R24, R11 ;  /* 0x0000000b181c7221 */ /* 0x004fe20000010000 */
[----:B------:R-:W-:-:S06]  /*32810*/  FFMA.FTZ R34, R34, R60, -R5 ;  /* 0x0000003c22227223 */ /* 0x000fcc0000010805 */
[----:B------:R-:W2:Y:S01]  /*32820*/  MUFU.EX2 R27, R27 ;  /* 0x0000001b001b7308 */ /* 0x000ea20000000800 */
[----:B0-----:R-:W-:Y:S01]  /*32830*/  FADD.FTZ R11, R57, R4 ;  /* 0x00000004390b7221 */ /* 0x001fe20000010000 */
[----:B------:R-:W-:-:S06]  /*32840*/  FFMA.FTZ R47, R54, R60, -R69 ;  /* 0x0000003c362f7223 */ /* 0x000fcc0000010845 */
[----:B------:R-:W0:Y:S01]  /*32850*/  MUFU.EX2 R162, R162 ;  /* 0x000000a200a27308 */ /* 0x000e220000000800 */
        /* <DEDUP_REMOVED lines=28> */
[----:B--2---:R-:W-:-:S06]  /*32a20*/  FADD.FTZ R28, R34, R55 ;  /* 0x00000037221c7221 */ /* 0x004fcc0000010000 */
[----:B------:R-:W1:Y:S01]  /*32a30*/  MUFU.EX2 R53, R53 ;  /* 0x0000003500357308 */ /* 0x000e620000000800 */
[-C--:B------:R-:W-:Y:S01]  /*32a40*/  FFMA.FTZ R178, R50, R60.reuse, -R69 ;  /* 0x0000003c32b27223 */ /* 0x080fe20000010845 */
[----:B------:R-:W-:-:S06]  /*32a50*/  FFMA.FTZ R43, R43, R60, -R5 ;  /* 0x0000003c2b2b7223 */ /* 0x000fcc0000010805 */
[----:B------:R-:W2:Y:S01]  /*32a60*/  MUFU.EX2 R39, R39 ;  /* 0x0000002700277308 */ /* 0x000ea20000000800 */
[----:B0-----:R-:W-:Y:S01]  /*32a70*/  FADD.FTZ R11, R47, R4 ;  /* 0x000000042f0b7221 */ /* 0x001fe20000010000 */
[----:B---3--:R-:W-:-:S06]  /*32a80*/  FADD.FTZ R55, R35, R28 ;  /* 0x0000001c23377221 */ /* 0x008fcc0000010000 */
[----:B------:R-:W0:Y:S01]  /*32a90*/  MUFU.EX2 R176, R176 ;  /* 0x000000b000b07308 */ /* 0x000e220000000800 */
[-C--:B------:R-:W-:Y:S01]  /*32aa0*/  FFMA.FTZ R51, R51, R60.reuse, -R69 ;  /* 0x0000003c33337223 */ /* 0x080fe20000010845 */
[----:B------:R-:W-:-:S06]  /*32ab0*/  FFMA.FTZ R44, R44, R60, -R5 ;  /* 0x0000003c2c2c7223 */ /* 0x000fcc0000010805 */
[----:B------:R-:W3:Y:S01]  /*32ac0*/  MUFU.EX2 R41, R41 ;  /* 0x0000002900297308 */ /* 0x000ee20000000800 */
[----:B----4-:R-:W-:Y:S01]  /*32ad0*/  FADD.FTZ R4, R170, R11 ;  /* 0x0000000baa047221 */ /* 0x010fe20000010000 */
[----:B------:R-:W-:-:S06]  /*32ae0*/  FADD.FTZ R32, R38, R55 ;  /* 0x0000003726207221 */ /* 0x000fcc0000010000 */
[----:B------:R-:W4:Y:S08]  /*32af0*/  MUFU.EX2 R49, R49 ;  /* 0x0000003100317308 */ /* 0x000f300000000800 */
[----:B------:R-:W4:Y:S01]  /*32b00*/  MUFU.EX2 R42, R42 ;  /* 0x0000002a002a7308 */ /* 0x000f220000000800 */
[----:B------:R-:W-:Y:S01]  /*32b10*/  FFMA.FTZ R8, R8, R60, -R5 ;  /* 0x0000003c08087223 */ /* 0x000fe20000010805 */
[----:B-1----:R-:W-:Y:S01]  /*32b20*/  FADD.FTZ R11, R53, R4 ;  /* 0x00000004350b7221 */ /* 0x002fe20000010000 */
[----:B--2---:R-:W-:-:S05]  /*32b30*/  FADD.FTZ R32, R39, R32 ;  /* 0x0000002027207221 */ /* 0x004fca0000010000 */
[----:B------:R-:W1:Y:S08]  /*32b40*/  MUFU.EX2 R178, R178 ;  /* 0x000000b200b27308 */ /* 0x000e700000000800 */
[----:B------:R-:W-:Y:S01]  /*32b50*/  MUFU.EX2 R43, R43 ;  /* 0x0000002b002b7308 */ /* 0x000fe20000000800 */
[----:B------:R-:W-:Y:S01]  /*32b60*/  FFMA.FTZ R9, R9, R60, -R5 ;  /* 0x0000003c09097223 */ /* 0x000fe20000010805 */
[----:B0-----:R-:W-:Y:S01]  /*32b70*/  FADD.FTZ R4, R176, R11 ;  /* 0x0000000bb0047221 */ /* 0x001fe20000010000 */
[----:B---3--:R-:W-:-:S05]  /*32b80*/  FADD.FTZ R11, R41, R32 ;  /* 0x00000020290b7221 */ /* 0x008fca0000010000 */
[----:B------:R-:W0:Y:S01]  /*32b90*/  MUFU.EX2 R51, R51 ;  /* 0x0000003300337308 */ /* 0x000e220000000800 */
[-C--:B------:R-:W-:Y:S01]  /*32ba0*/  FFMA.FTZ R21, R21, R60.reuse, -R69 ;  /* 0x0000003c15157223 */ /* 0x080fe20000010845 */
[----:B------:R-:W-:-:S06]  /*32bb0*/  FFMA.FTZ R58, R58, R60, -R5 ;  /* 0x0000003c3a3a7223 */ /* 0x000fcc0000010805 */
[----:B------:R-:W2:Y:S01]  /*32bc0*/  MUFU.EX2 R44, R44 ;  /* 0x0000002c002c7308 */ /* 0x000ea20000000800 */
[----:B----4-:R-:W-:Y:S01]  /*32bd0*/  FADD.FTZ R55, R49, R4 ;  /* 0x0000000431377221 */ /* 0x010fe20000010000 */
[----:B------:R-:W-:-:S06]  /*32be0*/  FADD.FTZ R4, R42, R11 ;  /* 0x0000000b2a047221 */ /* 0x000fcc0000010000 */
[----:B------:R-:W3:Y:S08]  /*32bf0*/  MUFU.EX2 R180, R180 ;  /* 0x000000b400b47308 */ /* 0x000ef00000000800 */
[----:B------:R1:W4:Y:S01]  /*32c00*/  MUFU.EX2 R181, R8 ;  /* 0x0000000800b57308 */ /* 0x0003220000000800 */
[----:B------:R-:W-:-:S07]  /*32c10*/  FFMA.FTZ R5, R59, R60, -R5 ;  /* 0x0000003c3b057223 */ /* 0x000fce0000010805 */
[----:B------:R-:W4:Y:S01]  /*32c20*/  MUFU.EX2 R29, R29 ;  /* 0x0000001d001d7308 */ /* 0x000f220000000800 */
[----:B-1----:R-:W-:-:S07]  /*32c30*/  FADD.FTZ R8, R178, R55 ;  /* 0x00000037b2087221 */ /* 0x002fce0000010000 */
[----:B------:R1:W4:Y:S01]  /*32c40*/  MUFU.EX2 R28, R9 ;  /* 0x00000009001c7308 */ /* 0x0003220000000800 */
[----:B0-----:R-:W-:-:S07]  /*32c50*/  FADD.FTZ R11, R51, R8 ;  /* 0x00000008330b7221 */ /* 0x001fce0000010000 */
[----:B------:R-:W0:Y:S01]  /*32c60*/  MUFU.EX2 R21, R21 ;  /* 0x0000001500157308 */ /* 0x000e220000000800 */
[----:B-1----:R-:W-:-:S07]  /*32c70*/  FADD.FTZ R9, R43, R4 ;  /* 0x000000042b097221 */ /* 0x002fce0000010000 */
[----:B------:R-:W1:Y:S01]  /*32c80*/  MUFU.EX2 R58, R58 ;  /* 0x0000003a003a7308 */ /* 0x000e620000000800 */
[----:B--2---:R-:W-:Y:S01]  /*32c90*/  FADD.FTZ R4, R44, R9 ;  /* 0x000000092c047221 */ /* 0x004fe20000010000 */
[----:B---3--:R-:W-:-:S06]  /*32ca0*/  FADD.FTZ R8, R180, R11 ;  /* 0x0000000bb4087221 */ /* 0x008fcc0000010000 */
[----:B------:R-:W2:Y:S01]  /*32cb0*/  MUFU.EX2 R183, R5 ;  /* 0x0000000500b77308 */ /* 0x000ea20000000800 */
[----:B----4-:R-:W-:Y:S01]  /*32cc0*/  FADD.FTZ R9, R181, R4 ;  /* 0x00000004b5097221 */ /* 0x010fe20000010000 */
[----:B------:R-:W-:-:S03]  /*32cd0*/  FADD.FTZ R8, R29, R8 ;  /* 0x000000081d087221 */ /* 0x000fc60000010000 */
[----:B------:R-:W-:Y:S01]  /*32ce0*/  FADD.FTZ R9, R28, R9 ;  /* 0x000000091c097221 */ /* 0x000fe20000010000 */
[----:B0-----:R-:W-:-:S03]  /*32cf0*/  FADD.FTZ R11, R21, R8 ;  /* 0x00000008150b7221 */ /* 0x001fc60000010000 */
[----:B-1----:R-:W-:Y:S01]  /*32d00*/  FADD.FTZ R4, R58, R9 ;  /* 0x000000093a047221 */ /* 0x002fe20000010000 */
[----:B------:R-:W-:-:S03]  /*32d10*/  FADD.FTZ R11, R182, R11 ;  /* 0x0000000bb60b7221 */ /* 0x000fc60000010000 */
[----:B--2---:R-:W-:Y:S02]  /*32d20*/  FADD.FTZ R55, R183, R4 ;  /* 0x00000004b7377221 */ /* 0x004fe40000010000 */
[----:B------:R0:W-:Y:S04]  /*32d30*/  ST.E desc[UR6][R2.64+0x10], R11 ;  /* 0x0000100b02007985 */ /* 0x0001e8000c101906 */
[----:B------:R0:W-:Y:S04]  /*32d40*/  ST.E desc[UR6][R2.64+0x14], R55 ;  /* 0x0000143702007985 */ /* 0x0001e8000c101906 */
[----:B------:R-:W2:Y:S04]  /*32d50*/  LDL.64 R8, [UR4+0x58] ;  /* 0x00005804ff087983 */ /* 0x000ea80008100a00 */
[----:B------:R-:W3:Y:S04]  /*32d60*/  LDL.64 R4, [UR4] ;  /* 0x00000004ff047983 */ /* 0x000ee80008100a00 */
[----:B--2---:R-:W2:Y:S04]  /*32d70*/  LD.E R40, desc[UR6][R8.64] ;  /* 0x0000000608287980 */ /* 0x004ea8000c101900 */
[----:B---3--:R0:W5:Y:S04]  /*32d80*/  LD.E R32, desc[UR6][R4.64] ;  /* 0x0000000604207980 */ /* 0x008168000c101900 */
[----:B------:R0:W5:Y:S01]  /*32d90*/  LD.E R36, desc[UR6][R4.64+0x4] ;  /* 0x0000040604247980 */ /* 0x000162000c101900 */
        /* <DEDUP_REMOVED lines=25> */
[----:B--2---:R-:W-:-:S04]  /*32f30*/  LOP3.LUT R40, R40, 0x1, RZ, 0xfc, !PT ;  /* 0x0000000128287812 */ /* 0x004fc800078efcff */
[----:B------:R-:W-:-:S13]  /*32f40*/  ISETP.NE.AND P0, PT, R40, 0x3, PT ;  /* 0x000000032800780c */ /* 0x000fda0003f05270 */
[----:B0-----:R-:W-:Y:S05]  /*32f50*/  @!P0 BRA `(.L_x_12560) ;  /* 0x0000000000048947 */ /* 0x001fea0003800000 */
[----:B------:R-:W-:Y:S01]  /*32f60*/  BPT.TRAP 0x1 ;  /* 0x000000040000795c */ /* 0x000fe20000300000 */
.L_x_12560:
[----:B------:R-:W-:Y:S05]  /*32f70*/  BSYNC B0 ;  /* 0x0000000000007941 */ /* 0x000fea0003800000 */
.L_x_12559:
        /* <DEDUP_REMOVED lines=13> */
.L_x_12562:
[----:B------:R-:W-:Y:S05]  /*33050*/  BSYNC B0 ;  /* 0x0000000000007941 */ /* 0x000fea0003800000 */
.L_x_12561:
        /* <DEDUP_REMOVED lines=8> */
.L_x_12564:
[----:B------:R-:W-:Y:S05]  /*330e0*/  BSYNC B0 ;  /* 0x0000000000007941 */ /* 0x000fea0003800000 */
.L_x_12563:
[----:B------:R-:W2:Y:S04]  /*330f0*/  LDL.64 R8, [UR4] ;  /* 0x00000004ff087983 */ /* 0x000ea80008100a00 */
[----:B------:R-:W3:Y:S04]  /*33100*/  LDL.64 R4, [UR4+0x70] ;  /* 0x00007004ff047983 */ /* 0x000ee80008100a00 */
[----:B0----5:R-:W4:Y:S01]  /*33110*/  LDL.64 R2, [UR4+0x50] ;  /* 0x00005004ff027983 */ /* 0x021f220008100a00 */
[----:B------:R-:W-:Y:S01]  /*33120*/  LEA.HI R6, R6, 0x8, RZ, 0x19 ;  /* 0x0000000806067811 */ /* 0x000fe200078fc8ff */
[----:B------:R-:W-:Y:S05]  /*33130*/  WARPSYNC.ALL ;  /* 0x0000000000007948 */ /* 0x000fea0003800000 */
[----:B------:R0:W-:Y:S06]  /*33140*/  BAR.SYNC.DEFER_BLOCKING R6, 0x100 ;  /* 0x000400060000751d */ /* 0x0001ec0000010000 */
[----:B0-----:R-:W4:Y:S04]  /*33150*/  LDL.64 R6, [UR4+0x60] ;  /* 0x00006004ff067983 */ /* 0x001f280008100a00 */
[----:B--2---:R-:W2:Y:S04]  /*33160*/  LD.E R9, desc[UR6][R8.64] ;  /* 0x0000000608097980 */ /* 0x004ea8000c101900 */
[----:B---3--:R-:W2:Y:S04]  /*33170*/  LD.E.64 R4, desc[UR6][R4.64] ;  /* 0x0000000604047980 */ /* 0x008ea8000c101b00 */
[----:B----4-:R-:W3:Y:S04]  /*33180*/  LD.E R11, desc[UR6][R2.64] ;  /* 0x00000006020b7980 */ /* 0x010ee8000c101900 */
        /* <DEDUP_REMOVED lines=127> */
[----:B--2---:R-:W-:Y:S01]  /*33980*/  IMAD R4, R9, 0xc00, R4 ;  /* 0x00000c0009047824 */ /* 0x004fe200078e0204 */
[----:B------:R-:W-:-:S04]  /*33990*/  R2UR UR11, R5 ;  /* 0x00000000050b72ca */ /* 0x000fc800000e0000 */
[----:B------:R-:W-:Y:S01]  /*339a0*/  R2UR UR10, R4 ;  /* 0x00000000040a72ca */ /* 0x000fe200000e0000 */
        /* <DEDUP_REMOVED lines=128> */
[----:B------:R-:W-:Y:S01]  /*341b0*/  ST.E desc[UR6][R6.64], RZ ;  /* 0x000000ff06007985 */ /* 0x000fe2000c101906 */
[----:B0-----:R-:W-:-:S06]  /*341c0*/  WARPGROUP.ARRIVE ;  /* 0x00000000000079c5 */ /* 0x001fcc0000000000 */
[----:B------:R-:W-:Y:S03]  /*341d0*/  HGMMA.64x256x16.F32.BF16 R24, R172, gdesc[UR8].tnspB, RZ, !UPT, gsb0 ;  /* 0x43e00008ac187df0 */ /* 0x000fe6000c0018ff */
[----:B------:R-:W-:Y:S02]  /*341e0*/  WARPGROUP.DEPBAR.LE gsb0, 0x0 ;  /* 0x00008000000079c5 */ /* 0x000fe40000010000 */
        /* <DEDUP_REMOVED lines=129> */
[----:B0-----:R-:W4:Y:S04]  /*34a00*/  LD.E R24, desc[UR6][R2.64] ;  /* 0x0000000602187980 */ /* 0x001f28000c101900 */
[----:B-1----:R-:W4:Y:S04]  /*34a10*/  LD.E R25, desc[UR6][R2.64+0x4] ;  /* 0x0000040602197980 */ /* 0x002f28000c101900 */
[----:B--2---:R-:W2:Y:S04]  /*34a20*/  LD.E R26, desc[UR6][R2.64+0x8] ;  /* 0x00000806021a7980 */ /* 0x004ea8000c101900 */
[----:B---3--:R-:W2:Y:S04]  /*34a30*/  LD.E R27, desc[UR6][R2.64+0xc] ;  /* 0x00000c06021b7980 */ /* 0x008ea8000c101900 */
        /* <DEDUP_REMOVED lines=127> */
[----:B------:R-:W-:Y:S01]  /*35230*/  R2UR UR11, R9 ;  /* 0x00000000090b72ca */ /* 0x000fe200000e0000 */
[----:B--2---:R-:W-:-:S12]  /*35240*/  WARPGROUP.ARRIVE ;  /* 0x00000000000079c5 */ /* 0x004fd80000000000 */
[----:B------:R-:W-:Y:S03]  /*35250*/  HGMMA.64x256x16.F32.BF16 R24, R156, gdesc[UR8].tnspB, R24, gsb0 ;  /* 0x43e000089c187df0 */ /* 0x000fe60008001818 */
        /* <DEDUP_REMOVED lines=1052> */
[----:B------:R-:W-:Y:S01]  /*39420*/  R2UR UR10, R4 ;  /* 0x00000000040a72ca */ /* 0x000fe200000e0000 */
[----:B--2---:R-:W-:-:S12]  /*39430*/  WARPGROUP.ARRIVE ;  /* 0x00000000000079c5 */ /* 0x004fd80000000000 */
[----:B------:R-:W-:Y:S03]  /*39440*/  HGMMA.64x256x16.F32.BF16 R24, R180, gdesc[UR8].tnspB, R24, gsb0 ;  /* 0x43e00008b4187df0 */ /* 0x000fe60008001818 */
        /* <DEDUP_REMOVED lines=130> */
[----:B0-----:R-:W2:Y:S04]  /*39c70*/  LD.E R92, desc[UR6][R2.64+0x1fc] ;  /* 0x0001fc06025c7980 */ /* 0x001ea8000c101900 */
        /* <DEDUP_REMOVED lines=255> */
[----:B0-----:R-:W2:Y:S04]  /*3ac70*/  LDL.64 R6, [UR4+0x58] ;  /* 0x00005804ff067983 */ /* 0x001ea80008100a00 */
[----:B------:R-:W3:Y:S04]  /*3ac80*/  LDL.64 R4, [UR4] ;  /* 0x00000004ff047983 */ /* 0x000ee80008100a00 */
[----:B--2---:R-:W2:Y:S04]  /*3ac90*/  LD.E R0, desc[UR6][R6.64] ;  /* 0x0000000606007980 */ /* 0x004ea8000c101900 */
[----:B---3--:R1:W5:Y:S01]  /*3aca0*/  LD.E R4, desc[UR6][R4.64] ;  /* 0x0000000604047980 */ /* 0x008362000c101900 */
[----:B------:R-:W-:Y:S01]  /*3acb0*/  BSSY B0, `(.L_x_12566) ;  /* 0x0000005000007945 */ /* 0x000fe20003800000 */
[----:B--2---:R-:W-:-:S04]  /*3acc0*/  LOP3.LUT R0, R0, 0x1, RZ, 0xfc, !PT ;  /* 0x0000000100007812 */ /* 0x004fc800078efcff */
[----:B------:R-:W-:-:S13]  /*3acd0*/  ISETP.NE.AND P0, PT, R0, 0x3, PT ;  /* 0x000000030000780c */ /* 0x000fda0003f05270 */
[----:B-1----:R-:W-:Y:S05]  /*3ace0*/  @!P0 BRA `(.L_x_12567) ;  /* 0x0000000000048947 */ /* 0x002fea0003800000 */
[----:B------:R-:W-:Y:S01]  /*3acf0*/  BPT.TRAP 0x1 ;  /* 0x000000040000795c */ /* 0x000fe20000300000 */
.L_x_12567:
[----:B------:R-:W-:Y:S05]  /*3ad00*/  BSYNC B0 ;  /* 0x0000000000007941 */ /* 0x000fea0003800000 */
.L_x_12566:
[----:B------:R-:W2:Y:S04]  /*3ad10*/  LD.E.64 R2, desc[UR6][R6.64+0x20] ;  /* 0x0000200606027980 */ /* 0x000ea8000c101b00 */
[----:B------:R-:W3:Y:S01]  /*3ad20*/  LD.E R0, desc[UR6][R6.64+0xc] ;  /* 0x00000c0606007980 */ /* 0x000ee2000c101900 */
[----:B------:R-:W-:Y:S01]  /*3ad30*/  IMAD.MOV.U32 R11, RZ, RZ, 0x0 ;  /* 0x00000000ff0b7424 */ /* 0x000fe200078e00ff */
[----:B--2---:R-:W-:-:S05]  /*3ad40*/  MOV R3, R2 ;  /* 0x0000000200037202 */ /* 0x004fca0000000f00 */
[----:B-----5:R-:W-:-:S05]  /*3ad50*/  IMAD R3, R4, 0x8, R3 ;  /* 0x0000000804037824 */ /* 0x020fca00078e0203 */
[----:B---3--:R-:W-:-:S04]  /*3ad60*/  PRMT R0, R0, 0x654, R3 ;  /* 0x0000065400007816 */ /* 0x008fc80000000003 */
[----:B------:R0:W-:Y:S02]  /*3ad70*/  SYNCS.ARRIVE.TRANS64.RED.A1T0 RZ, [R0+URZ], RZ ;  /* 0x000000ff00ff79a7 */ /* 0x0001e4000810043f */
[----:B0-----:R-:W-:Y:S05]  /*3ad80*/  RET.REL.NODEC R10 `(_ZN7cutlass13device_kernelIN5flash11enable_sm90INS1_16FlashAttnFwdSm90INS1_25CollectiveMainloopFwdSm90ILi2EN4cute5tupleIJNS5_1CILi1EEES8_S8_EEENS6_IJNS7_ILi128EEENS7_ILi96EEENS7_ILi64EEEEEELi256ENS_10bfloat16_tEfNS_4arch4Sm90ELb0ELb1ELb1ELb1ELb1ELb1ELb0ELb1ELb0ELb1ELb0ELb0EEENS1_21CollectiveEpilogueFwdINS6_IJSA_NS7_ILi256EEESB_EEES9_SE_SG_Li256ELb1ELb1ELb0ELb0EEENS1_36VarlenDynamicPersistentTileSchedulerILi128ELi96ELi256ELi128ELb0ELb1ELb1ELb1ELb0ELb1EEEEEEEEEvNT_6ParamsE) ;  /* 0xfffffc500a9c7950 */ /* 0x001fea0003c3ffff */
.L_x_12542:
[----:B0-----:R0:W1:Y:S02]  /*3ad90*/  SYNCS.PHASECHK.TRANS64.TRYWAIT P0, [R3+URZ], R6 ;  /* 0x00000006030075a7 */ /* 0x001064000800017f */
[----:B-1----:R-:W-:Y:S05]  /*3ada0*/  @!P0 NANOSLEEP.SYNCS 0x989680 ;  /* 0x009896800000895d */ /* 0x002fea0003900000 */
[----:B------:R-:W1:Y:S02]  /*3adb0*/  @!P0 SYNCS.PHASECHK.TRANS64 P0, [R3+URZ], R6 ;  /* 0x00000006030085a7 */ /* 0x000e64000800007f */
[----:B-1----:R-:W-:Y:S05]  /*3adc0*/  @!P0 BRA `(.L_x_12542) ;  /* 0xfffffffc00f08947 */ /* 0x002fea000383ffff */
[----:B------:R-:W-:Y:S05]  /*3add0*/  BRA `(.L_x_12541) ;  /* 0xffffff5000c47947 */ /* 0x000fea000383ffff */
.L_x_12565:
[----:B0-----:R0:W1:Y:S02]  /*3ade0*/  SYNCS.PHASECHK.TRANS64.TRYWAIT P0, [R2+URZ], R3 ;  /* 0x00000003020075a7 */ /* 0x001064000800017f */
[----:B-1----:R-:W-:Y:S05]  /*3adf0*/  @!P0 NANOSLEEP.SYNCS 0x989680 ;  /* 0x009896800000895d */ /* 0x002fea0003900000 */
[----:B------:R-:W1:Y:S02]  /*3ae00*/  @!P0 SYNCS.PHASECHK.TRANS64 P0, [R2+URZ], R3 ;  /* 0x00000003020085a7 */ /* 0x000e64000800007f */
[----:B-1----:R-:W-:Y:S05]  /*3ae10*/  @!P0 BRA `(.L_x_12565) ;  /* 0xfffffffc00f08947 */ /* 0x002fea000383ffff */
[----:B------:R-:W-:Y:S05]  /*3ae20*/  BRA `(.L_x_12564) ;  /* 0xffffff8000ac7947 */ /* 0x000fea000383ffff */
.L_x_12568:
        /* <DEDUP_REMOVED lines=13> */
.L_x_15675:


//--------------------- .text._ZN7cutlass13device_kernelIN5flash11enable_sm90INS1_16FlashAttnFwdSm90INS1_25CollectiveMainloopFwdSm90ILi2EN4cute5tupleIJNS5_1CILi1EEES8_S8_EEENS6_IJNS7_ILi128EEENS7_ILi96EEENS7_ILi64EEEEEELi256ENS_10bfloat16_tEfNS_4arch4Sm90ELb0ELb1ELb1ELb1ELb1ELb0ELb1ELb1ELb0ELb1ELb0ELb0EEENS1_21CollectiveEpilogueFwdINS6_IJSA_NS7_ILi256EEESB_EEES9_SE_SG_Li256ELb1ELb1ELb0ELb0EEENS1_36VarlenDynamicPersistentTileSchedulerILi128ELi96ELi256ELi128ELb0ELb1ELb1ELb1ELb0ELb1EEEEEEEEEvNT_6ParamsE --------------------------
	.section	.text._ZN7cutlass13device_kernelIN5flash11enable_sm90INS1_16FlashAttnFwdSm90INS1_25CollectiveMainloopFwdSm90ILi2EN4cute5tupleIJNS5_1CILi1EEES8_S8_EEENS6_IJNS7_ILi128EEENS7_ILi96EEENS7_ILi64EEEEEELi256ENS_10bfloat16_tEfNS_4arch4Sm90ELb0ELb1ELb1ELb1ELb1ELb0ELb1ELb1ELb0ELb1ELb0ELb0EEENS1_21CollectiveEpilogueFwdINS6_IJSA_NS7_ILi256EEESB_EEES9_SE_SG_Li256ELb1ELb1ELb0ELb0EEENS1_36VarlenDynamicPersistentTileSchedulerILi128ELi96ELi256ELi128ELb0ELb1ELb1ELb1ELb0ELb1EEEEEEEEEvNT_6ParamsE,"ax",@progbits
	.align	128
.text._ZN7cutlass13device_kernelIN5flash11enable_sm90INS1_16FlashAttnFwdSm90INS1_25CollectiveMainloopFwdSm90ILi2EN4cute5tupleIJNS5_1CILi1EEES8_S8_EEENS6_IJNS7_ILi128EEENS7_ILi96EEENS7_ILi64EEEEEELi256ENS_10bfloat16_tEfNS_4arch4Sm90ELb0ELb1ELb1ELb1ELb1ELb0ELb1ELb1ELb0ELb1ELb0ELb0EEENS1_21CollectiveEpilogueFwdINS6_IJSA_NS7_ILi256EEESB_EEES9_SE_SG_Li256ELb1ELb1ELb0ELb0EEENS1_36VarlenDynamicPersistentTileSchedulerILi128ELi96ELi256ELi128ELb0ELb1ELb1ELb1ELb0ELb1EEEEEEEEEvNT_6ParamsE:
        .type           _ZN7cutlass13device_kernelIN5flash11enable_sm90INS1_16FlashAttnFwdSm90INS1_25CollectiveMainloopFwdSm90ILi2EN4cute5tupleIJNS5_1CILi1EEES8_S8_EEENS6_IJNS7_ILi128EEENS7_ILi96EEENS7_ILi64EEEEEELi256ENS_10bfloat16_tEfNS_4arch4Sm90ELb0ELb1ELb1ELb1ELb1ELb0ELb1ELb1ELb0ELb1ELb0ELb0EEENS1_21CollectiveEpilogueFwdINS6_IJSA_NS7_ILi256EEESB_EEES9_SE_SG_Li256ELb1ELb1ELb0ELb0EEENS1_36VarlenDynamicPersistentTileSchedulerILi128ELi96ELi256ELi128ELb0ELb1ELb1ELb1ELb0ELb1EEEEEEEEEvNT_6ParamsE,@function
        .size           _ZN7cutlass13device_kernelIN5flash11enable_sm90INS1_16FlashAttnFwdSm90INS1_25CollectiveMainloopFwdSm90ILi2EN4cute5tupleIJNS5_1CILi1EEES8_S8_EEENS6_IJNS7_ILi128EEENS7_ILi96EEENS7_ILi64EEEEEELi256ENS_10bfloat16_tEfNS_4arch4Sm90ELb0ELb1ELb1ELb1ELb1ELb0ELb1ELb1ELb0ELb1ELb0ELb0EEENS1_21CollectiveEpilogueFwdINS6_IJSA_NS7_ILi256EEESB_EEES9_SE_SG_Li256ELb1ELb1ELb0ELb0EEENS1_36VarlenDynamicPersistentTileSchedulerILi128ELi96ELi256ELi128ELb0ELb1ELb1ELb1ELb0ELb1EEEEEEEEEvNT_6ParamsE,(.L_x_15677 - _ZN7cutlass13device_kernelIN5flash11enable_sm90INS1_16FlashAttnFwdSm90INS1_25CollectiveMainloopFwdSm90ILi2EN4cute5tupleIJNS5_1CILi1EEES8_S8_EEENS6_IJNS7_ILi128EEENS7_ILi96EEENS7_ILi64EEEEEELi256ENS_10bfloat16_tEfNS_4arch4Sm90ELb0ELb1ELb1ELb1ELb1ELb0ELb1ELb1ELb0ELb1ELb0ELb0EEENS1_21CollectiveEpilogueFwdINS6_IJSA_NS7_ILi256EEESB_EEES9_SE_SG_Li256ELb1ELb1ELb0ELb0EEENS1_36VarlenDynamicPersistentTileSchedulerILi128ELi96ELi256ELi128ELb0ELb1ELb1ELb1ELb0ELb1EEEEEEEEEvNT_6ParamsE)
        .other          _ZN7cutlass13device_kernelIN5flash11enable_sm90INS1_16FlashAttnFwdSm90INS1_25CollectiveMainloopFwdSm90ILi2EN4cute5tupleIJNS5_1CILi1EEES8_S8_EEENS6_IJNS7_ILi128EEENS7_ILi96EEENS7_ILi64EEEEEELi256ENS_10bfloat16_tEfNS_4arch4Sm90ELb0ELb1ELb1ELb1ELb1ELb0ELb1ELb1ELb0ELb1ELb0ELb0EEENS1_21CollectiveEpilogueFwdINS6_IJSA_NS7_ILi256EEESB_EEES9_SE_SG_Li256ELb1ELb1ELb0ELb0EEENS1_36VarlenDynamicPersistentTileSchedulerILi128ELi96ELi256ELi128ELb0ELb1ELb1ELb1ELb0ELb1EEEEEEEEEvNT_6ParamsE,@"STO_CUDA_ENTRY STV_DEFAULT"
_ZN7cutlass13device_kernelIN5flash11enable_sm90INS1_16FlashAttnFwdSm90INS1_25CollectiveMainloopFwdSm90ILi2EN4cute5tupleIJNS5_1CILi1EEES8_S8_EEENS6_IJNS7_ILi128EEENS7_ILi96EEENS7_ILi64EEEEEELi256ENS_10bfloat16_tEfNS_4arch4Sm90ELb0ELb1ELb1ELb1ELb1ELb0ELb1ELb1ELb0ELb1ELb0ELb0EEENS1_21CollectiveEpilogueFwdINS6_IJSA_NS7_ILi256EEESB_EEES9_SE_SG_Li256ELb1ELb1ELb0ELb0EEENS1_36VarlenDynamicPersistentTileSchedulerILi128ELi96ELi256ELi128ELb0ELb1ELb1ELb1ELb0ELb1EEEEEEEEEvNT_6ParamsE:
        /* <DEDUP_REMOVED lines=47> */
.L_x_12569:
        /* <DEDUP_REMOVED lines=22> */
.L_x_12570:
        /* <DEDUP_REMOVED lines=18> */
.L_x_12571:
        /* <DEDUP_REMOVED lines=22> */
.L_x_12572:
        /* <DEDUP_REMOVED lines=23> */
.L_x_12573:
        /* <DEDUP_REMOVED lines=18> */
.L_x_12575:
[----:B------:R-:W-:-:S08]  /*0960*/  NOP ;  /* 0x0000000000007918 */ /* 0x000fd00000000000 */
[----:B------:R-:W0:Y:S02]  /*0970*/  USETMAXREG.TRY_ALLOC.CTAPOOL UP0, 0xe8 ;  /* 0x000000e8000079c8 */ /* 0x000e240008000600 */
[----:B0-----:R-:W-:-:S13]  /*0980*/  PLOP3.LUT P0, PT, PT, PT, UP0, 0x80, 0x0 ;  /* 0x000000000000781c */ /* 0x001fda0003f0f008 */
[----:B------:R-:W-:Y:S05]  /*0990*/  @!P0 BRA `(.L_x_12575) ;  /* 0xfffffffc00f08947 */ /* 0x000fea000383ffff */
[----:B------:R-:W-:Y:S01]  /*09a0*/  ISETP.NE.AND P0, PT, R20, 0x1, PT ;  /* 0x000000011400780c */ /* 0x000fe20003f05270 */
[----:B------:R-:W0:Y:S08]  /*09b0*/  S2UR UR12, SR_CgaCtaId ;  /* 0x00000000000c79c3 */ /* 0x000e300000008800 */
[----:B------:R-:W-:Y:S06]  /*09c0*/  BAR.ARV 0x8, 0x180 ;  /* 0x0206000000007b1d */ /* 0x000fec0000002000 */
[----:B------:R-:W-:Y:S01]  /*09d0*/  UMOV UR42, 0x400 ;  /* 0x00000400002a7882 */ /* 0x000fe20000000000 */
[----:B------:R-:W-:Y:S01]  /*09e0*/  ULDC UR4, c[0x0][0xd3c] ;  /* 0x00034f0000047ab9 */ /* 0x000fe20000000800 */
[----:B------:R-:W-:Y:S08]  /*09f0*/  @!P0 BAR.ARV 0x9, 0x100 ;  /* 0x0244000000008b1d */ /* 0x000ff00000002000 */
[----:B------:R-:W-:Y:S01]  /*0a00*/  BAR.SYNC.DEFER_BLOCKING 0x5, 0x180 ;  /* 0x0146000000007b1d */ /* 0x000fe20000010000 */
[----:B------:R-:W-:-:S02]  /*0a10*/  IADD3 R212, P1, R16, 0x1f8, RZ ;  /* 0x000001f810d47810 */ /* 0x000fc40007f3e0ff */
[----:B------:R-:W-:Y:S01]  /*0a20*/  IADD3 R215, P2, R16, 0x204, RZ ;  /* 0x0000020410d77810 */ /* 0x000fe20007f5e0ff */
[----:B0-----:R-:W-:Y:S02]  /*0a30*/  ULEA UR42, UR12, UR42, 0x18 ;  /* 0x0000002a0c2a7291 */ /* 0x001fe4000f8ec03f */
[--C-:B------:R-:W-:Y:S01]  /*0a40*/  IMAD.X R213, RZ, RZ, R17.reuse, P1 ;  /* 0x000000ffffd57224 */ /* 0x100fe200008e0611 */
[----:B------:R-:W-:Y:S01]  /*0a50*/  STL.64 [R1+0x1f8], RZ ;  /* 0x0001f8ff01007387 */ /* 0x000fe20000100a00 */
[----:B------:R-:W-:-:S03]  /*0a60*/  IMAD.X R214, RZ, RZ, R17, P2 ;  /* 0x000000ffffd67224 */ /* 0x000fc600010e0611 */
[----:B------:R-:W-:Y:S04]  /*0a70*/  STL [R1+0x200], RZ ;  /* 0x000200ff01007387 */ /* 0x000fe80000100800 */
[----:B------:R-:W-:Y:S04]  /*0a80*/  STL [R1+0x204], RZ ;  /* 0x000204ff01007387 */ /* 0x000fe80000100800 */
[----:B------:R-:W0:Y:S01]  /*0a90*/  LDS.128 R24, [UR42+0x324d0] ;  /* 0x0324d02aff187984 */ /* 0x000e220008000c00 */
[----:B------:R-:W-:Y:S06]  /*0aa0*/  BAR.ARV 0x4, 0x180 ;  /* 0x0106000000007b1d */ /* 0x000fec0000002000 */
[----:B0-----:R-:W-:-:S13]  /*0ab0*/  ISETP.GE.AND P0, PT, R27, UR4, PT ;  /* 0x000000041b007c0c */ /* 0x001fda000bf06270 */
[----:B------:R-:W-:Y:S05]  /*0ac0*/  @P0 EXIT ;  /* 0x000000000000094d */ /* 0x000fea0003800000 */
[----:B------:R-:W0:Y:S01]  /*0ad0*/  S2R R0, SR_TID.X ;  /* 0x0000000000007919 */ /* 0x000e220000002100 */
[----:B------:R-:W2:Y:S01]  /*0ae0*/  S2UR UR4, SR_SWINHI ;  /* 0x00000000000479c3 */ /* 0x000ea20000002f00 */
[----:B------:R-:W-:Y:S01]  /*0af0*/  IMAD.MOV.U32 R184, RZ, RZ, 0x2 ;  /* 0x00000002ffb87424 */ /* 0x000fe200078e00ff */
[----:B------:R-:W-:Y:S01]  /*0b00*/  R2UR UR5, R25 ;  /* 0x00000000190572ca */ /* 0x000fe200000e0000 */
[----:B------:R-:W-:Y:S01]  /*0b10*/  VIADD R209, R20, 0x8 ;  /* 0x0000000814d17836 */ /* 0x000fe20000000000 */
[----:B------:R-:W-:Y:S02]  /*0b20*/  R2UR UR7, R26 ;  /* 0x000000001a0772ca */ /* 0x000fe400000e0000 */
[----:B------:R-:W-:Y:S02]  /*0b30*/  R2UR UR6, R27 ;  /* 0x000000001b0672ca */ /* 0x000fe400000e0000 */
[----:B------:R-:W-:Y:S01]  /*0b40*/  IADD3 R208, -R20, 0xb, RZ ;  /* 0x0000000b14d07810 */ /* 0x000fe20007ffe1ff */
[----:B------:R-:W-:Y:S01]  /*0b50*/  UMOV UR58, UR42 ;  /* 0x0000002a003a7c82 */ /* 0x000fe20008000000 */
[----:B--2---:R-:W-:Y:S01]  /*0b60*/  UMOV UR59, UR4 ;  /* 0x00000004003b7c82 */ /* 0x004fe20008000000 */
[----:B0-----:R-:W-:-:S05]  /*0b70*/  VIADD R205, R0, 0xffffff80 ;  /* 0xffffff8000cd7836 */ /* 0x001fca0000000000 */
[----:B------:R-:W-:-:S04]  /*0b80*/  SHF.R.S32.HI R0, RZ, 0x1f, R205 ;  /* 0x0000001fff007819 */ /* 0x000fc800000114cd */
[CC--:B------:R-:W-:Y:S02]  /*0b90*/  LEA.HI R15, R0.reuse, R205.reuse, RZ, 0x7 ;  /* 0x000000cd000f7211 */ /* 0x0c0fe400078f38ff */
[CC--:B------:R-:W-:Y:S02]  /*0ba0*/  LEA.HI R3, R0.reuse, R205.reuse, RZ, 0x4 ;  /* 0x000000cd00037211 */ /* 0x0c0fe400078f20ff */
[----:B-1----:R-:W-:Y:S02]  /*0bb0*/  LOP3.LUT R2, R15, 0xffffff80, RZ, 0xc0, !PT ;  /* 0xffffff800f027812 */ /* 0x002fe400078ec0ff */
[CC--:B------:R-:W-:Y:S02]  /*0bc0*/  LEA.HI R4, R0.reuse, R205.reuse, RZ, 0x5 ;  /* 0x000000cd00047211 */ /* 0x0c0fe400078f28ff */
[----:B------:R-:W-:Y:S01]  /*0bd0*/  SHF.R.S32.HI R6, RZ, 0x4, R3 ;  /* 0x00000004ff067819 */ /* 0x000fe20000011403 */
[----:B------:R-:W-:Y:S01]  /*0be0*/  IMAD.IADD R211, R205, 0x1, -R2 ;  /* 0x00000001cdd37824 */ /* 0x000fe200078e0a02 */
[----:B------:R-:W-:Y:S01]  /*0bf0*/  LEA.HI R9, R0, R205, RZ, 0x2 ;  /* 0x000000cd00097211 */ /* 0x000fe200078f10ff */
[----:B------:R-:W-:Y:S01]  /*0c00*/  IMAD.SHL.U32 R5, R4, 0x20, RZ ;  /* 0x0000002004057824 */ /* 0x000fe200078e00ff */
[----:B------:R-:W-:-:S02]  /*0c10*/  LOP3.LUT R4, R3, 0x3fffff0, RZ, 0xc0, !PT ;  /* 0x03fffff003047812 */ /* 0x000fc400078ec0ff */
[----:B------:R-:W-:Y:S02]  /*0c20*/  SHF.R.S32.HI R2, RZ, 0x1f, R211 ;  /* 0x0000001fff027819 */ /* 0x000fe400000114d3 */
[----:B------:R-:W-:Y:S02]  /*0c30*/  LEA.HI R3, R3, R6, RZ, 0x1 ;  /* 0x0000000603037211 */ /* 0x000fe400078f08ff */
[----:B------:R-:W-:Y:S02]  /*0c40*/  LEA.HI R21, R2, R211, RZ, 0x2 ;  /* 0x000000d302157211 */ /* 0x000fe400078f10ff */
[----:B------:R-:W-:Y:S01]  /*0c50*/  LOP3.LUT R8, R5, 0xfffffc00, RZ, 0xc0, !PT ;  /* 0xfffffc0005087812 */ /* 0x000fe200078ec0ff */
[----:B------:R-:W-:Y:S01]  /*0c60*/  IMAD.IADD R5, R205, 0x1, -R4 ;  /* 0x00000001cd057824 */ /* 0x000fe200078e0a04 */
[----:B------:R-:W-:Y:S02]  /*0c70*/  LOP3.LUT R7, R3, 0x1ffffffe, RZ, 0xc0, !PT ;  /* 0x1ffffffe03077812 */ /* 0x000fe400078ec0ff */
[--C-:B------:R-:W-:Y:S01]  /*0c80*/  SHF.R.S32.HI R3, RZ, 0x2, R21.reuse ;  /* 0x00000002ff037819 */ /* 0x100fe20000011415 */
[----:B------:R-:W-:Y:S01]  /*0c90*/  IMAD R8, R5, 0x40, R8 ;  /* 0x0000004005087824 */ /* 0x000fe200078e0208 */
[----:B------:R-:W-:Y:S01]  /*0ca0*/  SHF.R.S32.HI R4, RZ, 0x1f, R21 ;  /* 0x0000001fff047819 */ /* 0x000fe20000011415 */
[----:B------:R-:W-:Y:S01]  /*0cb0*/  IMAD.IADD R7, R6, 0x1, -R7 ;  /* 0x0000000106077824 */ /* 0x000fe200078e0a07 */
[----:B------:R-:W-:-:S02]  /*0cc0*/  LOP3.LUT R10, R9, 0xfffffffc, RZ, 0xc0, !PT ;  /* 0xfffffffc090a7812 */ /* 0x000fc400078ec0ff */
[----:B------:R-:W-:Y:S01]  /*0cd0*/  LEA.HI R4, R4, R3, RZ, 0x3 ;  /* 0x0000000304047211 */ /* 0x000fe200078f18ff */
[----:B------:R-:W-:Y:S01]  /*0ce0*/  IMAD R7, R7, 0x8, R8 ;  /* 0x0000000807077824 */ /* 0x000fe200078e0208 */
[----:B------:R-:W-:Y:S01]  /*0cf0*/  LEA.HI R2, R2, R211, RZ, 0x5 ;  /* 0x000000d302027211 */ /* 0x000fe200078f28ff */
[----:B------:R-:W-:Y:S01]  /*0d00*/  IMAD.IADD R10, R205, 0x1, -R10 ;  /* 0x00000001cd0a7824 */ /* 0x000fe200078e0a0a */
[----:B------:R-:W-:Y:S01]  /*0d10*/  LOP3.LUT R4, R4, 0xfffffff8, RZ, 0xc0, !PT ;  /* 0xfffffff804047812 */ /* 0x000fe200078ec0ff */
[----:B------:R-:W-:Y:S01]  /*0d20*/  IMAD.WIDE R184, R7, R184, UR58 ;  /* 0x0000003a07b87e25 */ /* 0x000fe2000f8e02b8 */
[----:B------:R-:W-:Y:S02]  /*0d30*/  SHF.R.S32.HI R2, RZ, 0x5, R2 ;  /* 0x00000005ff027819 */ /* 0x000fe40000011402 */
[----:B------:R-:W-:Y:S01]  /*0d40*/  LEA.HI R5, R10, R10, RZ, 0x1 ;  /* 0x0000000a0a057211 */ /* 0x000fe200078f08ff */
[----:B------:R-:W-:Y:S01]  /*0d50*/  IMAD.IADD R3, R3, 0x1, -R4 ;  /* 0x0000000103037824 */ /* 0x000fe200078e0a04 */
[----:B------:R-:W-:-:S02]  /*0d60*/  LEA.HI R0, R0, R205, RZ, 0x3 ;  /* 0x000000cd00007211 */ /* 0x000fc400078f18ff */
[----:B------:R-:W-:Y:S01]  /*0d70*/  LOP3.LUT R5, R5, 0x1ffffffe, RZ, 0xc0, !PT ;  /* 0x1ffffffe05057812 */ /* 0x000fe200078ec0ff */
[----:B------:R-:W-:Y:S01]  /*0d80*/  IMAD R206, R2, 0x10, R3 ;  /* 0x0000001002ce7824 */ /* 0x000fe200078e0203 */
[----:B------:R-:W-:Y:S02]  /*0d90*/  IADD3 R3, P6, R184, 0x20, RZ ;  /* 0x00000020b8037810 */ /* 0x000fe40007fde0ff */
[----:B------:R-:W-:Y:S01]  /*0da0*/  SHF.R.S32.HI R218, RZ, 0x7, R15 ;  /* 0x00000007ffda7819 */ /* 0x000fe2000001140f */
[----:B------:R-:W-:Y:S01]  /*0db0*/  IMAD.IADD R25, R10, 0x1, -R5 ;  /* 0x000000010a197824 */ /* 0x000fe200078e0a05 */
[----:B------:R-:W-:Y:S02]  /*0dc0*/  LOP3.LUT R2, R3, 0x380, RZ, 0xc0, !PT ;  /* 0x0000038003027812 */ /* 0x000fe400078ec0ff */
[----:B------:R-:W-:Y:S02]  /*0dd0*/  IADD3 R5, P5, R184, 0x40, RZ ;  /* 0x00000040b8057810 */ /* 0x000fe40007fbe0ff */
[----:B------:R-:W-:-:S02]  /*0de0*/  SHF.R.U64 R2, R2, 0x3, RZ ;  /* 0x0000000302027819 */ /* 0x000fc400000012ff */
[----:B------:R-:W-:Y:S02]  /*0df0*/  LOP3.LUT R4, R5, 0x380, RZ, 0xc0, !PT ;  /* 0x0000038005047812 */ /* 0x000fe400078ec0ff */
[----:B------:R-:W-:Y:S01]  /*0e00*/  LOP3.LUT R2, R2, R3, RZ, 0x3c, !PT ;  /* 0x0000000302027212 */ /* 0x000fe200078e3cff */
[----:B------:R-:W-:Y:S01]  /*0e10*/  IMAD.X R3, RZ, RZ, R185, P6 ;  /* 0x000000ffff037224 */ /* 0x000fe200030e06b9 */
[----:B------:R-:W-:Y:S02]  /*0e20*/  SHF.R.U64 R4, R4, 0x3, RZ ;  /* 0x0000000304047819 */ /* 0x000fe400000012ff */
[----:B------:R-:W-:Y:S02]  /*0e30*/  IADD3 R13, P1, R184, 0x4040, RZ ;  /* 0x00004040b80d7810 */ /* 0x000fe40007f3e0ff */
[----:B------:R-:W-:Y:S02]  /*0e40*/  LOP3.LUT R4, R4, R5, RZ, 0x3c, !PT ;  /* 0x0000000504047212 */ /* 0x000fe400078e3cff */
[----:B------:R-:W-:-:S02]  /*0e50*/  IADD3 R7, P4, R184, 0x60, RZ ;  /* 0x00000060b8077810 */ /* 0x000fc40007f9e0ff */
[C---:B------:R-:W-:Y:S02]  /*0e60*/  IADD3 R9, P3, R184.reuse, 0x4000, RZ ;  /* 0x00004000b8097810 */ /* 0x040fe40007f7e0ff */
[C---:B------:R-:W-:Y:S02]  /*0e70*/  IADD3 R11, P2, R184.reuse, 0x4020, RZ ;  /* 0x00004020b80b7810 */ /* 0x040fe40007f5e0ff */
[C---:B------:R-:W-:Y:S02]  /*0e80*/  IADD3 R5, P0, R184.reuse, 0x4060, RZ ;  /* 0x00004060b8057810 */ /* 0x040fe40007f1e0ff */
[----:B------:R-:W-:Y:S02]  /*0e90*/  IADD3 R19, P6, R184, 0x8000, RZ ;  /* 0x00008000b8137810 */ /* 0x000fe40007fde0ff */
[----:B------:R-:W-:Y:S02]  /*0ea0*/  MOV R227, R2 ;  /* 0x0000000200e37202 */ /* 0x000fe40000000f00 */
[----:B------:R-:W-:-:S02]  /*0eb0*/  LOP3.LUT R210, R0, 0xfffffff8, RZ, 0xc0, !PT ;  /* 0xfffffff800d27812 */ /* 0x000fc400078ec0ff */
[----:B------:R-:W-:Y:S01]  /*0ec0*/  LEA.HI R2, R15, R218, RZ, 0x1 ;  /* 0x000000da0f027211 */ /* 0x000fe200078f08ff */
[----:B------:R-:W-:Y:S01]  /*0ed0*/  IMAD.X R15, RZ, RZ, R185, P0 ;  /* 0x000000ffff0f7224 */ /* 0x000fe200000e06b9 */
[----:B------:R-:W-:Y:S01]  /*0ee0*/  LOP3.LUT R12, R13, 0x380, RZ, 0xc0, !PT ;  /* 0x000003800d0c7812 */ /* 0x000fe200078ec0ff */
[----:B------:R-:W-:Y:S01]  /*0ef0*/  IMAD.IADD R210, R205, 0x1, -R210 ;  /* 0x00000001cdd27824 */ /* 0x000fe200078e0ad2 */
[----:B------:R-:W-:Y:S02]  /*0f00*/  LOP3.LUT R6, R7, 0x380, RZ, 0xc0, !PT ;  /* 0x0000038007067812 */ /* 0x000fe400078ec0ff */
[----:B------:R-:W-:Y:S01]  /*0f10*/  LOP3.LUT R8, R9, 0x380, RZ, 0xc0, !PT ;  /* 0x0000038009087812 */ /* 0x000fe200078ec0ff */
[----:B------:R-:W-:Y:S01]  /*0f20*/  IMAD.SHL.U32 R193, R210, 0x8, RZ ;  /* 0x00000008d2c17824 */ /* 0x000fe200078e00ff */
[----:B------:R-:W-:Y:S02]  /*0f30*/  LOP3.LUT R10, R11, 0x380, RZ, 0xc0, !PT ;  /* 0x000003800b0a7812 */ /* 0x000fe400078ec0ff */
[----:B------:R-:W-:Y:S01]  /*0f40*/  LOP3.LUT R14, R5, 0x380, RZ, 0xc0, !PT ;  /* 0x00000380050e7812 */ /* 0x000fe200078ec0ff */
[----:B------:R-:W-:Y:S01]  /*0f50*/  VIADD R195, R193, 0x40 ;  /* 0x00000040c1c37836 */ /* 0x000fe20000000000 */
[----:B------:R-:W-:Y:S01]  /*0f60*/  LOP3.LUT R18, R19, 0x380, RZ, 0xc0, !PT ;  /* 0x0000038013127812 */ /* 0x000fe200078ec0ff */
[C---:B------:R-:W-:Y:S01]  /*0f70*/  VIADD R194, R193.reuse, 0x80 ;  /* 0x00000080c1c27836 */ /* 0x040fe20000000000 */
[----:B------:R-:W-:Y:S01]  /*0f80*/  LOP3.LUT R3, R2, 0x3fffffe, RZ, 0xc0, !PT ;  /* 0x03fffffe02037812 */ /* 0x000fe200078ec0ff */
[----:B------:R-:W-:Y:S01]  /*0f90*/  VIADD R196, R193, 0xc0 ;  /* 0x000000c0c1c47836 */ /* 0x000fe20000000000 */
[----:B------:R-:W-:-:S02]  /*0fa0*/  SHF.R.U64 R12, R12, 0x3, RZ ;  /* 0x000000030c0c7819 */ /* 0x000fc400000012ff */
[----:B------:R-:W-:Y:S01]  /*0fb0*/  SHF.R.U64 R6, R6, 0x3, RZ ;  /* 0x0000000306067819 */ /* 0x000fe200000012ff */
[----:B------:R-:W-:Y:S01]  /*0fc0*/  IMAD.IADD R3, R218, 0x1, -R3 ;  /* 0x00000001da037824 */ /* 0x000fe200078e0a03 */
[----:B------:R-:W-:Y:S02]  /*0fd0*/  SHF.R.U64 R8, R8, 0x3, RZ ;  /* 0x0000000308087819 */ /* 0x000fe400000012ff */
[----:B------:R-:W-:Y:S01]  /*0fe0*/  SHF.R.U64 R10, R10, 0x3, RZ ;  /* 0x000000030a0a7819 */ /* 0x000fe200000012ff */
[----:B------:R-:W-:Y:S01]  /*0ff0*/  IMAD R206, R3, 0x40, R206 ;  /* 0x0000004003ce7824 */ /* 0x000fe200078e02ce */
[----:B------:R-:W-:Y:S02]  /*1000*/  SHF.R.U64 R14, R14, 0x3, RZ ;  /* 0x000000030e0e7819 */ /* 0x000fe400000012ff */
[----:B------:R-:W-:Y:S01]  /*1010*/  SHF.R.U64 R18, R18, 0x3, RZ ;  /* 0x0000000312127819 */ /* 0x000fe200000012ff */
[----:B------:R-:W-:Y:S01]  /*1020*/  IMAD R228, R25, 0x8, R206 ;  /* 0x0000000819e47824 */ /* 0x000fe200078e02ce */
[----:B------:R-:W-:-:S02]  /*1030*/  SHF.R.S32.HI R203, RZ, 0x3, R0 ;  /* 0x00000003ffcb7819 */ /* 0x000fc40000011400 */
        /* <DEDUP_REMOVED lines=13> */
[C---:B------:R-:W-:Y:S01]  /*1110*/  IADD3 R22, P0, R16.reuse, 0x11c, RZ ;  /* 0x0000011c10167810 */ /* 0x040fe20007f1e0ff */
[----:B------:R-:W-:Y:S01]  /*1120*/  IMAD.IADD R0, R211, 0x1, -R0 ;  /* 0x00000001d3007824 */ /* 0x000fe200078e0a00 */
[----:B------:R-:W-:-:S02]  /*1130*/  IADD3 R217, P1, R16, 0x210, RZ ;  /* 0x0000021010d97810 */ /* 0x000fc40007f3e0ff */
[----:B------:R-:W-:Y:S01]  /*1140*/  MOV R226, R4 ;  /* 0x0000000400e27202 */ /* 0x000fe20000000f00 */
        /* <DEDUP_REMOVED lines=8> */
[----:B------:R-:W-:Y:S02]  /*11d0*/  MOV R219, R18 ;  /* 0x0000001200db7202 */ /* 0x000fe40000000f00 */
[----:B------:R-:W-:Y:S02]  /*11e0*/  SHF.R.S32.HI R202, RZ, 0x1f, R193 ;  /* 0x0000001fffca7819 */ /* 0x000fe400000114c1 */
[----:B------:R-:W-:Y:S02]  /*11f0*/  SHF.R.S32.HI R201, RZ, 0x1f, R195 ;  /* 0x0000001fffc97819 */ /* 0x000fe400000114c3 */
[----:B------:R-:W-:Y:S02]  /*1200*/  SHF.R.S32.HI R200, RZ, 0x1f, R194 ;  /* 0x0000001fffc87819 */ /* 0x000fe400000114c2 */
[----:B------:R-:W-:-:S07]  /*1210*/  SHF.R.S32.HI R199, RZ, 0x1f, R196 ;  /* 0x0000001fffc77819 */ /* 0x000fce00000114c4 */
.L_x_12708:
        /* <DEDUP_REMOVED lines=12> */
[----:B012---:R-:W-:Y:S02]  /*12e0*/  IMAD.U32 R2, RZ, RZ, UR8 ;  /* 0x00000008ff027e24 */ /* 0x007fe4000f8e00ff */
[----:B------:R-:W-:Y:S01]  /*12f0*/  IMAD.U32 R3, RZ, RZ, UR9 ;  /* 0x00000009ff037e24 */ /* 0x000fe2000f8e00ff */
        /* <DEDUP_REMOVED lines=13> */
[----:B------:R-:W-:Y:S01]  /*13d0*/  ULDC UR43, c[0x0][0x288] ;  /* 0x0000a200002b7ab9 */ /* 0x000fe20000000800 */
[----:B------:R-:W-:Y:S01]  /*13e0*/  UMOV UR61, UR7 ;  /* 0x00000007003d7c82 */ /* 0x000fe20008000000 */
[----:B------:R-:W-:-:S04]  /*13f0*/  USEL UR8, UR8, 0x1, UP0 ;  /* 0x0000000108087887 */ /* 0x000fc80008000000 */
[----:B------:R-:W-:Y:S01]  /*1400*/  UIMAD UR44, UR8, UR44, URZ ;  /* 0x0000002c082c72a4 */ /* 0x000fe2000f8e023f */
[----:B--2---:R-:W-:Y:S02]  /*1410*/  @P0 R2UR UR4, R2 ;  /* 0x00000000020402ca */ /* 0x004fe400000e0000 */
[----:B---3--:R-:W-:Y:S01]  /*1420*/  @P2 R2UR UR43, R4 ;  /* 0x00000000042b22ca */ /* 0x008fe200000e0000 */
[----:B----4-:R-:W-:-:S14]  /*1430*/  @P2 BRA `(.L_x_12576) ;  /* 0x0000000000342947 */ /* 0x010fdc0003800000 */
        /* <DEDUP_REMOVED lines=13> */
.L_x_12576:
[----:B------:R-:W-:Y:S01]  /*1510*/  IMAD.U32 R204, RZ, RZ, UR6 ;  /* 0x00000006ffcc7e24 */ /* 0x000fe2000f8e00ff */
[----:B------:R-:W-:Y:S06]  /*1520*/  @!P1 BRA `(.L_x_12577) ;  /* 0x00000000001c9947 */ /* 0x000fec0003800000 */
[----:B------:R-:W-:Y:S02]  /*1530*/  ULDC.64 UR8, c[0x0][0xb18] ;  /* 0x0002c60000087ab9 */ /* 0x000fe40000000a00 */
[----:B------:R-:W-:-:S06]  /*1540*/  UIMAD.WIDE UR6, UR6, 0x4, UR8 ;  /* 0x00000004060678a5 */ /* 0x000fcc000f8e0208 */
[----:B------:R-:W-:Y:S02]  /*1550*/  IMAD.U32 R2, RZ, RZ, UR6 ;  /* 0x00000006ff027e24 */ /* 0x000fe4000f8e00ff */
[----:B------:R-:W-:-:S05]  /*1560*/  IMAD.U32 R3, RZ, RZ, UR7 ;  /* 0x00000007ff037e24 */ /* 0x000fca000f8e00ff */
[----:B------:R-:W2:Y:S02]  /*1570*/  LDG.E R2, desc[UR36][R2.64] ;  /* 0x0000002402027981 */ /* 0x000ea4000c1e1900 */
[----:B--2---:R-:W-:Y:S01]  /*1580*/  R2UR UR44, R2 ;  /* 0x00000000022c72ca */ /* 0x004fe200000e0000 */
[----:B------:R-:W-:-:S14]  /*1590*/  BRA `(.L_x_12578) ;  /* 0x0000000000347947 */ /* 0x000fdc0003800000 */
.L_x_12577:
        /* <DEDUP_REMOVED lines=13> */
.L_x_12578:
        /* <DEDUP_REMOVED lines=103> */
.L_x_12580:
[----:B------:R-:W-:-:S11]  /*1ce0*/  UISETP.NE.AND UP0, UPT, UR5, 0x1, UPT ;  /* 0x000000010500788c */ /* 0x000fd6000bf05270 */
[----:B------:R-:W-:Y:S02]  /*1cf0*/  @UP0 ULDC.64 UR10, c[0x0][0xae0] ;  /* 0x0002b800000a0ab9 */ /* 0x000fe40000000a00 */
[----:B------:R-:W-:-:S04]  /*1d00*/  UIMAD.WIDE.U32 UR6, UR8, UR10, URZ ;  /* 0x0000000a080672a5 */ /* 0x000fc8000f8e003f */
[----:B------:R-:W-:-:S12]  /*1d10*/  @UP0 USHF.R.U32.HI UR8, URZ, UR11, UR7 ;  /* 0x0000000b3f080299 */ /* 0x000fd80008011607 */
.L_x_12581:
[----:B------:R-:W-:-:S04]  /*1d20*/  UIMAD UR8, UR8, UR5, UR5 ;  /* 0x00000005080872a4 */ /* 0x000fc8000f8e0205 */
[----:B------:R-:W-:-:S04]  /*1d30*/  UISETP.LT.AND UP0, UPT, UR4, UR8, UPT ;  /* 0x000000080400728c */ /* 0x000fc8000bf01270 */
[----:B------:R-:W-:-:S12]  /*1d40*/  USEL UR4, UR4, UR8, UP0 ;  /* 0x0000000804047287 */ /* 0x000fd80008000000 */
.L_x_12579:
        /* <DEDUP_REMOVED lines=34> */
.L_x_12583:
[----:B------:R-:W-:-:S11]  /*1f70*/  UISETP.NE.AND UP0, UPT, UR5, 0x1, UPT ;  /* 0x000000010500788c */ /* 0x000fd6000bf05270 */
[----:B------:R-:W-:Y:S02]  /*1f80*/  @UP0 ULDC.64 UR10, c[0x0][0xae0] ;  /* 0x0002b800000a0ab9 */ /* 0x000fe40000000a00 */
[----:B------:R-:W-:-:S04]  /*1f90*/  UIMAD.WIDE.U32 UR6, UR4, UR10, URZ ;  /* 0x0000000a040672a5 */ /* 0x000fc8000f8e003f */
[----:B------:R-:W-:-:S12]  /*1fa0*/  @UP0 USHF.R.U32.HI UR4, URZ, UR11, UR7 ;  /* 0x0000000b3f040299 */ /* 0x000fd80008011607 */
.L_x_12584:
[----:B------:R-:W-:-:S04]  /*1fb0*/  UIMAD UR4, UR4, UR5, URZ ;  /* 0x00000005040472a4 */ /* 0x000fc8000f8e023f */
[----:B------:R-:W-:-:S04]  /*1fc0*/  UISETP.LT.AND UP0, UPT, UR8, UR4, UPT ;  /* 0x000000040800728c */ /* 0x000fc8000bf01270 */
[----:B------:R-:W-:-:S12]  /*1fd0*/  USEL UR8, UR8, UR4, !UP0 ;  /* 0x0000000408087287 */ /* 0x000fd8000c000000 */
.L_x_12582:
        /* <DEDUP_REMOVED lines=97> */
.L_x_12586:
[----:B------:R-:W1:Y:S01]  /*25f0*/  S2R R20, SR_TID.X ;  /* 0x0000000000147919 */ /* 0x000e620000002100 */
[----:B0-----:R-:W0:Y:S01]  /*2600*/  LDC.64 R10, c[0x0][0xad0] ;  /* 0x0002b400ff0a7b82 */ /* 0x001e220000000a00 */
[----:B------:R-:W-:Y:S01]  /*2610*/  IADD3 R8, P0, R16, 0x100, RZ ;  /* 0x0000010010087810 */ /* 0x000fe20007f1e0ff */
[----:B------:R-:W-:Y:S01]  /*2620*/  ULDC UR4, c[0x0][0x20] ;  /* 0x0000080000047ab9 */ /* 0x000fe20000000800 */
[----:B------:R-:W-:Y:S01]  /*2630*/  IMAD.U32 R0, RZ, RZ, UR43 ;  /* 0x0000002bff007e24 */ /* 0x000fe2000f8e00ff */
[----:B------:R-:W-:Y:S01]  /*2640*/  STL.64 [R1+0x110], R34 ;  /* 0x0001102201007387 */ /* 0x000fe20000100a00 */
[----:B------:R-:W-:Y:S02]  /*2650*/  VIADD R197, R22, -UR4 ;  /* 0x8000000416c57c36 */ /* 0x000fe40008000000 */
[--C-:B------:R-:W-:Y:S01]  /*2660*/  IMAD.X R9, RZ, RZ, R17.reuse, P0 ;  /* 0x000000ffff097224 */ /* 0x100fe200000e0611 */
[----:B------:R-:W2:Y:S01]  /*2670*/  LDC.64 R6, c[0x0][0x448] ;  /* 0x00011200ff067b82 */ /* 0x000ea20000000a00 */
[----:B------:R-:W-:Y:S01]  /*2680*/  IMAD.U32 R12, RZ, RZ, UR44 ;  /* 0x0000002cff0c7e24 */ /* 0x000fe2000f8e00ff */
[----:B------:R-:W-:Y:S04]  /*2690*/  STL.64 [R1+0x100], R206 ;  /* 0x000100ce01007387 */ /* 0x000fe80000100a00 */
[----:B------:R3:W-:Y:S02]  /*26a0*/  STL.64 [R1+0x108], R8 ;  /* 0x0001080801007387 */ /* 0x0007e40000100a00 */
[----:B------:R-:W4:Y:S02]  /*26b0*/  LDC.64 R2, c[0x0][0xad8] ;  /* 0x0002b600ff027b82 */ /* 0x000f240000000a00 */
[----:B------:R-:W-:Y:S04]  /*26c0*/  STL.U8 [R1+0x118], RZ ;  /* 0x000118ff01007387 */ /* 0x000fe80000100000 */
[----:B------:R5:W-:Y:S02]  /*26d0*/  STL [R197+0x4], R0 ;  /* 0x00000400c5007387 */ /* 0x000be40000100800 */
[----:B------:R-:W3:Y:S02]  /*26e0*/  LDC.64 R4, c[0x0][0xae0] ;  /* 0x0002b800ff047b82 */ /* 0x000ee40000000a00 */
[----:B------:R0:W-:Y:S04]  /*26f0*/  STL [R197+0x8], R12 ;  /* 0x0000080cc5007387 */ /* 0x0001e80000100800 */
[----:B0-----:R0:W-:Y:S01]  /*2700*/  STL [R197+0xc], R11 ;  /* 0x00000c0bc5007387 */ /* 0x0011e20000100800 */
[----:B-1----:R-:W-:Y:S01]  /*2710*/  VIADD R205, R20, 0xffffff80 ;  /* 0xffffff8014cd7836 */ /* 0x002fe20000000000 */
[----:B------:R-:W1:Y:S02]  /*2720*/  LDC R229, c[0x0][0x450] ;  /* 0x00011400ffe57b82 */ /* 0x000e640000000800 */
[----:B--2---:R0:W-:Y:S04]  /*2730*/  STL [R197+0x24], R6 ;  /* 0x00002406c5007387 */ /* 0x0041e80000100800 */
[----:B------:R0:W-:Y:S04]  /*2740*/  STL [R197+0x14], RZ ;  /* 0x000014ffc5007387 */ /* 0x0001e80000100800 */
[----:B------:R0:W-:Y:S04]  /*2750*/  STL [R197], R205 ;  /* 0x000000cdc5007387 */ /* 0x0001e80000100800 */
[----:B------:R0:W-:Y:S04]  /*2760*/  STL [R197+0x28], R7 ;  /* 0x00002807c5007387 */ /* 0x0001e80000100800 */
[----:B----4-:R0:W-:Y:S04]  /*2770*/  STL [R197+0x10], R2 ;  /* 0x00001002c5007387 */ /* 0x0101e80000100800 */
[----:B------:R0:W-:Y:S04]  /*2780*/  STL [R197+0x18], R3 ;  /* 0x00001803c5007387 */ /* 0x0001e80000100800 */
[----:B---3--:R0:W-:Y:S04]  /*2790*/  STL [R197+0x1c], R4 ;  /* 0x00001c04c5007387 */ /* 0x0081e80000100800 */
[----:B------:R0:W-:Y:S04]  /*27a0*/  STL [R197+0x20], R5 ;  /* 0x00002005c5007387 */ /* 0x0001e80000100800 */
[----:B-1----:R0:W-:Y:S04]  /*27b0*/  STL [R197+0x2c], R229 ;  /* 0x00002ce5c5007387 */ /* 0x0021e80000100800 */
[----:B------:R-:W5:Y:S01]  /*27c0*/  LDL R13, [R1+0x204] ;  /* 0x00020400010d7983 */ /* 0x000f620000100800 */
[----:B------:R-:W-:Y:S01]  /*27d0*/  IADD3 R8, P0, R16, 0x14c, RZ ;  /* 0x0000014c10087810 */ /* 0x000fe20007f1e0ff */
[----:B------:R-:W-:Y:S02]  /*27e0*/  BSSY B0, `(.L_x_12587) ;  /* 0x000000a000007945 */ /* 0x000fe40003800000 */
[----:B------:R0:W-:Y:S02]  /*27f0*/  STL [R1+0x14c], R10 ;  /* 0x00014c0a01007387 */ /* 0x0001e40000100800 */
[----:B------:R-:W-:-:S05]  /*2800*/  IMAD.X R9, RZ, RZ, R17, P0 ;  /* 0x000000ffff097224 */ /* 0x000fca00000e0611 */
[----:B------:R0:W-:Y:S01]  /*2810*/  STL.64 [R1+0x150], R8 ;  /* 0x0001500801007387 */ /* 0x0001e20000100a00 */
[----:B-----5:R-:W-:-:S04]  /*2820*/  LEA.HI R0, R13, R13, RZ, 0x1 ;  /* 0x0000000d0d007211 */ /* 0x020fc800078f08ff */
[----:B------:R-:W-:-:S05]  /*2830*/  LOP3.LUT R0, R0, 0xfffffffe, RZ, 0xc0, !PT ;  /* 0xfffffffe00007812 */ /* 0x000fca00078ec0ff */
[----:B------:R-:W-:-:S05]  /*2840*/  IMAD.IADD R0, R13, 0x1, -R0 ;  /* 0x000000010d007824 */ /* 0x000fca00078e0a00 */
[----:B------:R-:W-:-:S04]  /*2850*/  SHF.L.U32 R0, R0, 0x1f, RZ ;  /* 0x0000001f00007819 */ /* 0x000fc800000006ff */
[----:B------:R-:W1:Y:S02]  /*2860*/  SYNCS.PHASECHK.TRANS64.TRYWAIT P0, [UR42+0x32400], R0 ;  /* 0x03240000ff0075a7 */ /* 0x000e64000800016a */
[----:B01----:R-:W-:Y:S05]  /*2870*/  @!P0 BRA `(.L_x_12588) ;  /* 0x0000026c004c8947 */ /* 0x003fea0003800000 */
.L_x_12807:
[----:B------:R-:W-:Y:S05]  /*2880*/  BSYNC B0 ;  /* 0x0000000000007941 */ /* 0x000fea0003800000 */
.L_x_12587:
        /* <DEDUP_REMOVED lines=25> */
[----:B0-----:R-:W-:Y:S02]  /*2a20*/  IMAD.MOV.U32 R8, RZ, RZ, R19 ;  /* 0x000000ffff087224 */ /* 0x001fe400078e0013 */
[----:B------:R-:W-:Y:S02]  /*2a30*/  IMAD.MOV.U32 R9, RZ, RZ, R38 ;  /* 0x000000ffff097224 */ /* 0x000fe400078e0026 */
[----:B------:R-:W-:Y:S02]  /*2a40*/  IMAD.MOV.U32 R10, RZ, RZ, R29 ;  /* 0x000000ffff0a7224 */ /* 0x000fe400078e001d */
[----:B------:R-:W-:Y:S02]  /*2a50*/  IMAD.MOV.U32 R11, RZ, RZ, R42 ;  /* 0x000000ffff0b7224 */ /* 0x000fe400078e002a */
[----:B------:R-:W-:Y:S01]  /*2a60*/  IMAD.X R19, RZ, RZ, R17, P1 ;  /* 0x000000ffff137224 */ /* 0x000fe200008e0611 */
[----:B------:R-:W-:-:S02]  /*2a70*/  IADD3 R6, P1, R16, 0x108, RZ ;  /* 0x0000010810067810 */ /* 0x000fc40007f3e0ff */
[----:B------:R0:W-:Y:S03]  /*2a80*/  STL.128 [R1+0x1a0], R8 ;  /* 0x0001a00801007387 */ /* 0x0001e60000100c00 */
[----:B------:R-:W-:Y:S02]  /*2a90*/  IMAD.X R13, RZ, RZ, R17, P1 ;  /* 0x000000ffff0d7224 */ /* 0x000fe400008e0611 */
[----:B0-----:R-:W-:Y:S02]  /*2aa0*/  IMAD.MOV.U32 R8, RZ, RZ, R30 ;  /* 0x000000ffff087224 */ /* 0x001fe400078e001e */
[----:B------:R-:W-:Y:S02]  /*2ab0*/  IMAD.MOV.U32 R9, RZ, RZ, R31 ;  /* 0x000000ffff097224 */ /* 0x000fe400078e001f */
[----:B------:R-:W-:Y:S02]  /*2ac0*/  IMAD.MOV.U32 R10, RZ, RZ, R0 ;  /* 0x000000ffff0a7224 */ /* 0x000fe400078e0000 */
[----:B------:R-:W-:-:S02]  /*2ad0*/  IMAD.MOV.U32 R11, RZ, RZ, R19 ;  /* 0x000000ffff0b7224 */ /* 0x000fc400078e0013 */
[----:B------:R-:W-:-:S03]  /*2ae0*/  IMAD.MOV.U32 R19, RZ, RZ, R40 ;  /* 0x000000ffff137224 */ /* 0x000fc600078e0028 */
[----:B------:R0:W-:Y:S02]  /*2af0*/  STL.128 [R1+0x1b0], R8 ;  /* 0x0001b00801007387 */ /* 0x0001e40000100c00 */
[----:B0-----:R-:W-:Y:S02]  /*2b00*/  IMAD.MOV.U32 R10, RZ, RZ, R33 ;  /* 0x000000ffff0a7224 */ /* 0x001fe400078e0021 */
        /* <DEDUP_REMOVED lines=20> */
.L_x_12590:
[----:B------:R-:W-:Y:S05]  /*2c50*/  BSYNC B0 ;  /* 0x0000000000007941 */ /* 0x000fea0003800000 */
.L_x_12589:
        /* <DEDUP_REMOVED lines=8> */
.L_x_12592:
[----:B------:R-:W-:Y:S05]  /*2ce0*/  BSYNC B0 ;  /* 0x0000000000007941 */ /* 0x000fea0003800000 */
.L_x_12591:
[----:B------:R-:W-:Y:S04]  /*2cf0*/  BSSY B0, `(.L_x_12593) ;  /* 0x0000004000007945 */ /* 0x000fe80003800000 */
[----:B-1----:R-:W-:Y:S05]  /*2d00*/  @P0 BRA `(.L_x_12594) ;  /* 0x0000000000080947 */ /* 0x002fea0003800000 */
[----:B------:R-:W1:Y:S02]  /*2d10*/  SYNCS.PHASECHK.TRANS64.TRYWAIT P0, [R20+URZ], R21 ;  /* 0x00000015140075a7 */ /* 0x000e64000800017f */
[----:B-1----:R-:W-:Y:S05]  /*2d20*/  @!P0 BRA `(.L_x_12595) ;  /* 0x0000026800388947 */ /* 0x002fea0003800000 */
.L_x_12594:
[----:B------:R-:W-:Y:S05]  /*2d30*/  BSYNC B0 ;  /* 0x0000000000007941 */ /* 0x000fea0003800000 */
.L_x_12593:
        /* <DEDUP_REMOVED lines=58> */
.L_x_12808:
[----:B------:R-:W-:Y:S05]  /*30e0*/  BSYNC B0 ;  /* 0x0000000000007941 */ /* 0x000fea0003800000 */
.L_x_12596:
[----:B0-----:R-:W2:Y:S04]  /*30f0*/  LDL R6, [R1+0x28] ;  /* 0x0000280001067983 */ /* 0x001ea80000100800 */
[----:B------:R0:W5:Y:S01]  /*3100*/  LDL.64 R8, [R1+0x1f8] ;  /* 0x0001f80001087983 */ /* 0x0001620000100a00 */
[----:B------:R-:W-:Y:S01]  /*3110*/  BSSY B0, `(.L_x_12598) ;  /* 0x0000005000007945 */ /* 0x000fe20003800000 */
[----:B--2---:R-:W-:-:S04]  /*3120*/  LOP3.LUT R6, R6, 0x1, RZ, 0xfc, !PT ;  /* 0x0000000106067812 */ /* 0x004fc800078efcff */
[----:B------:R-:W-:-:S13]  /*3130*/  ISETP.NE.AND P1, PT, R6, 0x3, PT ;  /* 0x000000030600780c */ /* 0x000fda0003f25270 */
[----:B0-----:R-:W-:Y:S05]  /*3140*/  @!P1 BRA `(.L_x_12599) ;  /* 0x0000000000049947 */ /* 0x001fea0003800000 */
[----:B------:R-:W-:Y:S01]  /*3150*/  BPT.TRAP 0x1 ;  /* 0x000000040000795c */ /* 0x000fe20000300000 */
.L_x_12599:
[----:B------:R-:W-:Y:S05]  /*3160*/  BSYNC B0 ;  /* 0x0000000000007941 */ /* 0x000fea0003800000 */
.L_x_12598:
        /* <DEDUP_REMOVED lines=8> */
.L_x_12601:
[----:B------:R-:W-:Y:S05]  /*31f0*/  BSYNC B0 ;  /* 0x0000000000007941 */ /* 0x000fea0003800000 */
.L_x_12600:
[----:B------:R-:W-:Y:S04]  /*3200*/  BSSY B0, `(.L_x_12602) ;  /* 0x0000004000007945 */ /* 0x000fe80003800000 */
[----:B-1----:R-:W-:Y:S05]  /*3210*/  @P0 BRA `(.L_x_12603) ;  /* 0x0000000000080947 */ /* 0x002fea0003800000 */
[----:B------:R-:W1:Y:S02]  /*3220*/  SYNCS.PHASECHK.TRANS64.TRYWAIT P0, [R8+URZ], R9 ;  /* 0x00000009080075a7 */ /* 0x000e64000800017f */
[----:B-1----:R-:W-:Y:S05]  /*3230*/  @!P0 BRA `(.L_x_12604) ;  /* 0x0000026400208947 */ /* 0x002fea0003800000 */
.L_x_12603:
[----:B------:R-:W-:Y:S05]  /*3240*/  BSYNC B0 ;  /* 0x0000000000007941 */ /* 0x000fea0003800000 */
.L_x_12602:
        /* <DEDUP_REMOVED lines=204> */
.L_x_12606:
[----:B------:R-:W-:Y:S05]  /*3f10*/  BSYNC B0 ;  /* 0x0000000000007941 */ /* 0x000fea0003800000 */
.L_x_12605:
        /* <DEDUP_REMOVED lines=13> */
[----:B--2---:R-:W2:Y:S01]  /*3ff0*/  LD.E R13, desc[UR36][R12.64] ;  /* 0x000000240c0d7980 */ /* 0x004ea2000c101900 */
[----:B----4-:R-:W-:-:S03]  /*4000*/  ISETP.NE.AND P0, PT, R6, 0x1, PT ;  /* 0x000000010600780c */ /* 0x010fc60003f05270 */
[----:B------:R-:W4:Y:S04]  /*4010*/  LDL R6, [R197+0x8] ;  /* 0x00000800c5067983 */ /* 0x000f280000100800 */
[----:B------:R-:W4:Y:S06]  /*4020*/  LDL R12, [R197+0x14] ;  /* 0x00001400c50c7983 */ /* 0x000f2c0000100800 */
        /* <DEDUP_REMOVED lines=15> */
[----:B------:R-:W-:Y:S02]  /*4120*/  SHF.R.S32.HI R27, RZ, 0x1f, R28 ;  /* 0x0000001fff1b7819 */ /* 0x000fe4000001141c */
[----:B------:R-:W-:Y:S02]  /*4130*/  LEA.HI R26, R26, R15, RZ, 0x2 ;  /* 0x0000000f1a1a7211 */ /* 0x000fe400078f10ff */
[----:B------:R-:W-:Y:S01]  /*4140*/  LEA.HI R29, R27, R28, RZ, 0x2 ;  /* 0x0000001c1b1d7211 */ /* 0x000fe200078f10ff */
[-C--:B------:R-:W-:Y:S01]  /*4150*/  FMUL.FTZ R147, R30, R13.reuse ;  /* 0x0000000d1e937220 */ /* 0x080fe20000410000 */
[----:B------:R-:W-:Y:S01]  /*4160*/  FMUL.FTZ R146, R31, R13 ;  /* 0x0000000d1f927220 */ /* 0x000fe20000410000 */
[----:B------:R-:W-:Y:S02]  /*4170*/  LOP3.LUT R26, R26, 0xfffffffc, RZ, 0xc0, !PT ;  /* 0xfffffffc1a1a7812 */ /* 0x000fe400078ec0ff */
[--C-:B------:R-:W-:Y:S02]  /*4180*/  SHF.R.S32.HI R30, RZ, 0x2, R29.reuse ;  /* 0x00000002ff1e7819 */ /* 0x100fe4000001141d */
[----:B------:R-:W-:Y:S01]  /*4190*/  SHF.R.S32.HI R31, RZ, 0x1f, R29 ;  /* 0x0000001fff1f7819 */ /* 0x000fe2000001141d */
[----:B------:R-:W-:Y:S01]  /*41a0*/  IMAD.IADD R15, R15, 0x1, -R26 ;  /* 0x000000010f0f7824 */ /* 0x000fe200078e0a1a */
[----:B------:R-:W-:-:S02]  /*41b0*/  SHF.R.S32.HI R26, RZ, 0x7, R25 ;  /* 0x00000007ff1a7819 */ /* 0x000fc40000011419 */
[----:B------:R-:W-:Y:S02]  /*41c0*/  LEA.HI R31, R31, R30, RZ, 0x3 ;  /* 0x0000001e1f1f7211 */ /* 0x000fe400078f18ff */
[----:B------:R-:W-:Y:S02]  /*41d0*/  LEA.HI R27, R27, R28, RZ, 0x5 ;  /* 0x0000001c1b1b7211 */ /* 0x000fe400078f28ff */
        /* <DEDUP_REMOVED lines=63> */
[----:B------:R-:W-:Y:S01]  /*45d0*/  IMAD R18, R29, -0x2, R18 ;  /* 0xfffffffe1d127824 */ /* 0x000fe200078e0212 */
[----:B------:R-:W-:Y:S01]  /*45e0*/  LOP3.LUT R13, RZ, R10, RZ, 0x33, !PT ;  /* 0x0000000aff0d7212 */ /* 0x000fe200078e33ff */
[----:B------:R-:W-:-:S03]  /*45f0*/  VIADD R14, R14, 0x60 ;  /* 0x000000600e0e7836 */ /* 0x000fc60000000000 */
[----:B------:R-:W2:Y:S01]  /*4600*/  MUFU.TANH R121, R121 ;  /* 0x0000007900797308 */ /* 0x000ea20000002400 */
[----:B------:R-:W-:-:S07]  /*4610*/  IMAD.IADD R18, R18, 0x1, -R9 ;  /* 0x0000000112127824 */ /* 0x000fce00078e0a09 */
        /* <DEDUP_REMOVED lines=67> */
.L_x_12612:
[----:B------:R-:W-:Y:S05]  /*4a50*/  BSYNC B2 ;  /* 0x0000000000027941 */ /* 0x000fea0003800000 */
.L_x_12611:
[----:B------:R-:W-:Y:S01]  /*4a60*/  LOP3.LUT R13, RZ, R13, RZ, 0x33, !PT ;  /* 0x0000000dff0d7212 */ /* 0x000fe200078e33ff */
[----:B------:R-:W-:Y:S06]  /*4a70*/  BRA `(.L_x_12613) ;  /* 0x0000000000187947 */ /* 0x000fec0003800000 */
.L_x_12610:
[----:B------:R-:W-:-:S13]  /*4a80*/  ISETP.NE.AND P0, PT, R8, 0x1, PT ;  /* 0x000000010800780c */ /* 0x000fda0003f05270 */
[----:B------:R-:W-:Y:S05]  /*4a90*/  @!P0 BRA `(.L_x_12613) ;  /* 0x0000000000108947 */ /* 0x000fea0003800000 */
[----:B------:R-:W2:Y:S04]  /*4aa0*/  LDL R12, [R197+0x1c] ;  /* 0x00001c00c50c7983 */ /* 0x000ea80000100800 */
[----:B------:R-:W3:Y:S01]  /*4ab0*/  LDL R26, [R197+0x20] ;  /* 0x00002000c51a7983 */ /* 0x000ee20000100800 */
[----:B--2---:R-:W-:-:S05]  /*4ac0*/  IMAD.HI.U32 R13, R13, R12, RZ ;  /* 0x0000000c0d0d7227 */ /* 0x004fca00078e00ff */
[----:B---3--:R-:W-:-:S07]  /*4ad0*/  SHF.R.U32.HI R13, RZ, R26, R13 ;  /* 0x0000001aff0d7219 */ /* 0x008fce000001160d */
.L_x_12613:
[----:B------:R-:W-:Y:S05]  /*4ae0*/  BSYNC B1 ;  /* 0x0000000000017941 */ /* 0x000fea0003800000 */
.L_x_12609:
[----:B------:R-:W-:-:S05]  /*4af0*/  IMAD R13, R8, R13, R29 ;  /* 0x0000000d080d7224 */ /* 0x000fca00078e021d */
[----:B------:R-:W-:Y:S02]  /*4b00*/  VIMNMX R10, R10, R13, !PT ;  /* 0x0000000d0a0a7248 */ /* 0x000fe40007fe0100 */
[----:B------:R-:W-:-:S07]  /*4b10*/  VIADDMNMX R11, R13, R8, R11, PT ;  /* 0x000000080d0b7246 */ /* 0x000fce000380010b */
.L_x_12608:
[----:B------:R-:W-:Y:S05]  /*4b20*/  BSYNC B0 ;  /* 0x0000000000007941 */ /* 0x000fea0003800000 */
.L_x_12607:
        /* <DEDUP_REMOVED lines=132> */
.L_x_12619:
[----:B------:R-:W-:Y:S05]  /*5370*/  BSYNC B2 ;  /* 0x0000000000027941 */ /* 0x000fea0003800000 */
.L_x_12618:
[----:B------:R-:W-:Y:S01]  /*5380*/  LOP3.LUT R9, RZ, R9, RZ, 0x33, !PT ;  /* 0x00000009ff097212 */ /* 0x000fe200078e33ff */
[----:B------:R-:W-:Y:S06]  /*5390*/  BRA `(.L_x_12620) ;  /* 0x0000000000187947 */ /* 0x000fec0003800000 */
.L_x_12617:
[----:B------:R-:W-:-:S13]  /*53a0*/  ISETP.NE.AND P6, PT, R8, 0x1, PT ;  /* 0x000000010800780c */ /* 0x000fda0003fc5270 */
[----:B------:R-:W-:Y:S05]  /*53b0*/  @!P6 BRA `(.L_x_12620) ;  /* 0x000000000010e947 */ /* 0x000fea0003800000 */
[----:B------:R-:W2:Y:S04]  /*53c0*/  LDL R6, [R197+0x1c] ;  /* 0x00001c00c5067983 */ /* 0x000ea80000100800 */
[----:B------:R-:W3:Y:S01]  /*53d0*/  LDL R12, [R197+0x20] ;  /* 0x00002000c50c7983 */ /* 0x000ee20000100800 */
[----:B--2---:R-:W-:-:S05]  /*53e0*/  IMAD.HI.U32 R9, R9, R6, RZ ;  /* 0x0000000609097227 */ /* 0x004fca00078e00ff */
[----:B---3--:R-:W-:-:S07]  /*53f0*/  SHF.R.U32.HI R9, RZ, R12, R9 ;  /* 0x0000000cff097219 */ /* 0x008fce0000011609 */
.L_x_12620:
[----:B------:R-:W-:Y:S05]  /*5400*/  BSYNC B1 ;  /* 0x0000000000017941 */ /* 0x000fea0003800000 */
.L_x_12616:
[----:B------:R-:W-:-:S05]  /*5410*/  IMAD R9, R8, R9, R29 ;  /* 0x0000000908097224 */ /* 0x000fca00078e021d */
[----:B------:R-:W-:Y:S02]  /*5420*/  VIADDMNMX R11, R9, R8, R11, PT ;  /* 0x00000008090b7246 */ /* 0x000fe4000380010b */
[----:B------:R-:W-:-:S07]  /*5430*/  VIMNMX R10, R10, R9, !PT ;  /* 0x000000090a0a7248 */ /* 0x000fce0007fe0100 */
.L_x_12615:
[----:B------:R-:W-:Y:S05]  /*5440*/  BSYNC B0 ;  /* 0x0000000000007941 */ /* 0x000fea0003800000 */
.L_x_12614:
        /* <DEDUP_REMOVED lines=10> */
[----:B------:R-:W2:Y:S01]  /*54f0*/  LDL R138, [R1+0x218] ;  /* 0x00021800018a7983 */ /* 0x000ea20000100800 */
[----:B------:R-:W-:Y:S02]  /*5500*/  ISETP.GT.AND P0, PT, R10, 0x9, !P0 ;  /* 0x000000090a00780c */ /* 0x000fe40004704270 */
[----:B------:R-:W-:Y:S01]  /*5510*/  ISETP.NE.AND P1, PT, R28, RZ, PT ;  /* 0x000000ff1c00720c */ /* 0x000fe20003f25270 */
[----:B------:R-:W2:Y:S01]  /*5520*/  LDL R25, [R1+0x22c] ;  /* 0x00022c0001197983 */ /* 0x000ea20000100800 */
[----:B------:R-:W-:Y:S02]  /*5530*/  ISETP.LT.OR P0, PT, R11, 0xa, P0 ;  /* 0x0000000a0b00780c */ /* 0x000fe40000701670 */
[----:B------:R-:W-:Y:S01]  /*5540*/  ISETP.NE.AND P6, PT, R32, RZ, PT ;  /* 0x000000ff2000720c */ /* 0x000fe20003fc5270 */
[----:B------:R-:W2:Y:S01]  /*5550*/  LDL R28, [R1+0x238] ;  /* 0x00023800011c7983 */ /* 0x000ea20000100800 */
[----:B------:R-:W-:-:S02]  /*5560*/  FSEL R146, R146, -INF , !P0 ;  /* 0xff80000092927808 */ /* 0x000fc40004000000 */
[----:B------:R-:W-:Y:S01]  /*5570*/  ISETP.NE.AND P0, PT, R27, RZ, PT ;  /* 0x000000ff1b00720c */ /* 0x000fe20003f05270 */
[----:B------:R-:W2:Y:S01]  /*5580*/  LDL R26, [R1+0x230] ;  /* 0x00023000011a7983 */ /* 0x000ea20000100800 */
[----:B------:R-:W-:Y:S02]  /*5590*/  FMNMX.FTZ R9, R120, R121, !PT ;  /* 0x0000007978097209 */ /* 0x000fe40007810000 */
[----:B------:R-:W-:Y:S01]  /*55a0*/  ISETP.GT.AND P0, PT, R10, 0x10, !P0 ;  /* 0x000000100a00780c */ /* 0x000fe20004704270 */
[----:B------:R-:W2:Y:S01]  /*55b0*/  LDL R27, [R1+0x234] ;  /* 0x00023400011b7983 */ /* 0x000ea20000100800 */
[----:B------:R-:W-:Y:S02]  /*55c0*/  FMNMX.FTZ R8, R122, R9, !PT ;  /* 0x000000097a087209 */ /* 0x000fe40007810000 */
[----:B------:R-:W-:Y:S01]  /*55d0*/  ISETP.LT.OR P0, PT, R11, 0x11, P0 ;  /* 0x000000110b00780c */ /* 0x000fe20000701670 */
[----:B------:R-:W2:Y:S01]  /*55e0*/  LDL R29, [R1+0x23c] ;  /* 0x00023c00011d7983 */ /* 0x000ea20000100800 */
[----:B------:R-:W-:-:S02]  /*55f0*/  FMNMX.FTZ R13, R21, R8, !PT ;  /* 0x00000008150d7209 */ /* 0x000fc40007810000 */
[----:B------:R-:W-:Y:S01]  /*5600*/  FSEL R162, R162, -INF , !P0 ;  /* 0xff800000a2a27808 */ /* 0x000fe20004000000 */
[----:B------:R-:W2:Y:S01]  /*5610*/  LDL R30, [R1+0x240] ;  /* 0x00024000011e7983 */ /* 0x000ea20000100800 */
[----:B------:R-:W-:Y:S02]  /*5620*/  ISETP.GT.AND P0, PT, R10, 0x11, !P1 ;  /* 0x000000110a00780c */ /* 0x000fe40004f04270 */
[----:B------:R-:W-:Y:S01]  /*5630*/  ISETP.NE.AND P1, PT, R40, RZ, PT ;  /* 0x000000ff2800720c */ /* 0x000fe20003f25270 */
[----:B------:R-:W2:Y:S01]  /*5640*/  LDL R152, [R1+0x220] ;  /* 0x0002200001987983 */ /* 0x000ea20000100800 */
[----:B------:R-:W-:Y:S02]  /*5650*/  ISETP.LT.OR P0, PT, R11, 0x12, P0 ;  /* 0x000000120b00780c */ /* 0x000fe40000701670 */
[----:B------:R-:W-:Y:S01]  /*5660*/  ISETP.GT.AND P2, PT, R10, 0x49, !P2 ;  /* 0x000000490a00780c */ /* 0x000fe20005744270 */
[----:B------:R-:W2:Y:S01]  /*5670*/  LDL R151, [R1+0x21c] ;  /* 0x00021c0001977983 */ /* 0x000ea20000100800 */
[----:B------:R-:W-:-:S02]  /*5680*/  FSEL R163, R163, -INF , !P0 ;  /* 0xff800000a3a37808 */ /* 0x000fc40004000000 */
[----:B------:R-:W-:Y:S01]  /*5690*/  ISETP.NE.AND P0, PT, R31, RZ, PT ;  /* 0x000000ff1f00720c */ /* 0x000fe20003f05270 */
[----:B------:R-:W2:Y:S01]  /*56a0*/  LDL R32, [R1+0x248] ;  /* 0x0002480001207983 */ /* 0x000ea20000100800 */
[C---:B------:R-:W-:Y:S02]  /*56b0*/  ISETP.GT.AND P3, PT, R10.reuse, 0x50, !P3 ;  /* 0x000000500a00780c */ /* 0x040fe40005f64270 */
[C---:B------:R-:W-:Y:S01]  /*56c0*/  ISETP.GT.AND P0, PT, R10.reuse, 0x18, !P0 ;  /* 0x000000180a00780c */ /* 0x040fe20004704270 */
[----:B------:R-:W2:Y:S01]  /*56d0*/  LDL R31, [R1+0x244] ;  /* 0x00024400011f7983 */ /* 0x000ea20000100800 */
[C---:B------:R-:W-:Y:S02]  /*56e0*/  ISETP.LT.OR P2, PT, R11.reuse, 0x4a, P2 ;  /* 0x0000004a0b00780c */ /* 0x040fe40001741670 */
[----:B------:R-:W-:Y:S01]  /*56f0*/  ISETP.LT.OR P0, PT, R11, 0x19, P0 ;  /* 0x000000190b00780c */ /* 0x000fe20000701670 */
[----:B------:R-:W2:Y:S01]  /*5700*/  LDL R40, [R1+0x268] ;  /* 0x0002680001287983 */ /* 0x000ea20000100800 */
[----:B------:R-:W-:-:S02]  /*5710*/  ISETP.GT.AND P4, PT, R10, 0x51, !P4 ;  /* 0x000000510a00780c */ /* 0x000fc40006784270 */
[----:B------:R-:W-:Y:S01]  /*5720*/  FSEL R158, R158, -INF , !P0 ;  /* 0xff8000009e9e7808 */ /* 0x000fe20004000000 */
[----:B------:R-:W2:Y:S01]  /*5730*/  LDL R44, [R1+0x278] ;  /* 0x00027800012c7983 */ /* 0x000ea20000100800 */
[----:B------:R-:W-:Y:S02]  /*5740*/  ISETP.GT.AND P0, PT, R10, 0x19, !P6 ;  /* 0x000000190a00780c */ /* 0x000fe40007704270 */
[----:B------:R-:W-:Y:S01]  /*5750*/  ISETP.NE.AND P6, PT, R41, RZ, PT ;  /* 0x000000ff2900720c */ /* 0x000fe20003fc5270 */
[----:B------:R-:W2:Y:S01]  /*5760*/  LDL R45, [R1+0x27c] ;  /* 0x00027c00012d7983 */ /* 0x000ea20000100800 */
[C---:B------:R-:W-:Y:S02]  /*5770*/  ISETP.LT.OR P0, PT, R11.reuse, 0x1a, P0 ;  /* 0x0000001a0b00780c */ /* 0x040fe40000701670 */
[----:B------:R-:W-:Y:S01]  /*5780*/  ISETP.LT.OR P3, PT, R11, 0x51, P3 ;  /* 0x000000510b00780c */ /* 0x000fe20001f61670 */
[----:B------:R-:W2:Y:S01]  /*5790*/  LDL R41, [R1+0x26c] ;  /* 0x00026c0001297983 */ /* 0x000ea20000100800 */
[----:B------:R-:W-:-:S02]  /*57a0*/  FSEL R190, R190, -INF , !P0 ;  /* 0xff800000bebe7808 */ /* 0x000fc40004000000 */
[----:B------:R-:W-:Y:S01]  /*57b0*/  ISETP.NE.AND P0, PT, R33, RZ, PT ;  /* 0x000000ff2100720c */ /* 0x000fe20003f05270 */
[----:B------:R-:W2:Y:S01]  /*57c0*/  LDL R46, [R1+0x280] ;  /* 0x00028000012e7983 */ /* 0x000ea20000100800 */
[----:B------:R-:W-:Y:S02]  /*57d0*/  FSEL R171, R171, -INF , !P2 ;  /* 0xff800000abab7808 */ /* 0x000fe40005000000 */
        /* <DEDUP_REMOVED lines=9> */
[----:B------:R-:W-:Y:S01]  /*5870*/  FSEL R172, R172, -INF , !P3 ;  /* 0xff800000acac7808 */ /* 0x000fe20005800000 */
[----:B------:R-:W2:Y:S01]  /*5880*/  LDL R34, [R1+0x250] ;  /* 0x0002500001227983 */ /* 0x000ea20000100800 */
[----:B------:R-:W-:Y:S02]  /*5890*/  ISETP.GT.AND P0, PT, R10, 0x21, !P0 ;  /* 0x000000210a00780c */ /* 0x000fe40004704270 */
[C---:B------:R-:W-:Y:S01]  /*58a0*/  ISETP.LT.OR P5, PT, R11.reuse, 0x59, P5 ;  /* 0x000000590b00780c */ /* 0x040fe20002fa1670 */
[----:B------:R-:W2:Y:S01]  /*58b0*/  LDL R49, [R1+0x28c] ;  /* 0x00028c0001317983 */ /* 0x000ea20000100800 */
[----:B------:R-:W-:-:S02]  /*58c0*/  ISETP.LT.OR P0, PT, R11, 0x22, P0 ;  /* 0x000000220b00780c */ /* 0x000fc40000701670 */
[----:B------:R-:W-:Y:S01]  /*58d0*/  FSEL R173, R173, -INF , !P4 ;  /* 0xff800000adad7808 */ /* 0x000fe20006000000 */
[----:B------:R-:W2:Y:S01]  /*58e0*/  LDL R50, [R1+0x290] ;  /* 0x0002900001327983 */ /* 0x000ea20000100800 */
[----:B------:R-:W-:Y:S02]  /*58f0*/  FSEL R180, R180, -INF , !P0 ;  /* 0xff800000b4b47808 */ /* 0x000fe40004000000 */
[----:B------:R-:W-:Y:S01]  /*5900*/  ISETP.NE.AND P0, PT, R35, RZ, PT ;  /* 0x000000ff2300720c */ /* 0x000fe20003f05270 */
[----:B------:R-:W2:Y:S01]  /*5910*/  LDL R51, [R1+0x294] ;  /* 0x0002940001337983 */ /* 0x000ea20000100800 */
[----:B------:R-:W-:Y:S02]  /*5920*/  FSEL R174, R174, -INF , !P5 ;  /* 0xff800000aeae7808 */ /* 0x000fe40006800000 */
[----:B------:R-:W-:Y:S01]  /*5930*/  ISETP.GT.AND P0, PT, R10, 0x28, !P0 ;  /* 0x000000280a00780c */ /* 0x000fe20004704270 */
[----:B------:R-:W2:Y:S03]  /*5940*/  LDL R35, [R1+0x254] ;  /* 0x0002540001237983 */ /* 0x000ea60000100800 */
[----:B------:R-:W-:Y:S01]  /*5950*/  ISETP.LT.OR P0, PT, R11, 0x29, P0 ;  /* 0x000000290b00780c */ /* 0x000fe20000701670 */
[----:B------:R-:W2:Y:S03]  /*5960*/  LDL R52, [R1+0x298] ;  /* 0x0002980001347983 */ /* 0x000ea60000100800 */
[----:B------:R-:W-:Y:S01]  /*5970*/  FSEL R181, R181, -INF , !P0 ;  /* 0xff800000b5b57808 */ /* 0x000fe20004000000 */
[----:B------:R-:W2:Y:S01]  /*5980*/  LDL R53, [R1+0x29c] ;  /* 0x00029c0001357983 */ /* 0x000ea20000100800 */
[----:B------:R-:W-:-:S03]  /*5990*/  ISETP.NE.AND P0, PT, R36, RZ, PT ;  /* 0x000000ff2400720c */ /* 0x000fc60003f05270 */
[----:B------:R-:W2:Y:S01]  /*59a0*/  LDL R36, [R1+0x258] ;  /* 0x0002580001247983 */ /* 0x000ea20000100800 */
[----:B------:R-:W-:-:S03]  /*59b0*/  ISETP.GT.AND P0, PT, R10, 0x29, !P0 ;  /* 0x000000290a00780c */ /* 0x000fc60004704270 */
[----:B------:R-:W2:Y:S01]  /*59c0*/  LDL R54, [R1+0x2a0] ;  /* 0x0002a00001367983 */ /* 0x000ea20000100800 */
[----:B------:R-:W-:-:S03]  /*59d0*/  ISETP.LT.OR P0, PT, R11, 0x2a, P0 ;  /* 0x0000002a0b00780c */ /* 0x000fc60000701670 */
[----:B------:R-:W2:Y:S01]  /*59e0*/  LDL R55, [R1+0x2a4] ;  /* 0x0002a40001377983 */ /* 0x000ea20000100800 */
[----:B------:R-:W-:Y:S02]  /*59f0*/  FSEL R182, R182, -INF , !P0 ;  /* 0xff800000b6b67808 */ /* 0x000fe40004000000 */
[----:B------:R-:W-:Y:S01]  /*5a00*/  ISETP.NE.AND P0, PT, R37, RZ, PT ;  /* 0x000000ff2500720c */ /* 0x000fe20003f05270 */
[----:B------:R-:W2:Y:S03]  /*5a10*/  LDL R56, [R1+0x2a8] ;  /* 0x0002a80001387983 */ /* 0x000ea60000100800 */
        /* <DEDUP_REMOVED lines=15> */
[C---:B------:R-:W-:Y:S01]  /*5b10*/  ISETP.GT.AND P0, PT, R10.reuse, 0x38, !P0 ;  /* 0x000000380a00780c */ /* 0x040fe20004704270 */
[----:B------:R-:W2:Y:S03]  /*5b20*/  LDL R39, [R1+0x264] ;  /* 0x0002640001277983 */ /* 0x000ea60000100800 */
[----:B------:R-:W-:Y:S01]  /*5b30*/  ISETP.LT.OR P0, PT, R11, 0x39, P0 ;  /* 0x000000390b00780c */ /* 0x000fe20000701670 */
[----:B------:R-:W2:Y:S03]  /*5b40*/  LDL R62, [R1+0x2c0] ;  /* 0x0002c000013e7983 */ /* 0x000ea60000100800 */
[----:B------:R-:W-:Y:S01]  /*5b50*/  FSEL R187, R187, -INF , !P0 ;  /* 0xff800000bbbb7808 */ /* 0x000fe20004000000 */
[----:B------:R-:W2:Y:S01]  /*5b60*/  LDL R63, [R1+0x2c4] ;  /* 0x0002c400013f7983 */ /* 0x000ea20000100800 */
[----:B------:R-:W-:-:S02]  /*5b70*/  ISETP.GT.AND P0, PT, R10, 0x39, !P1 ;  /* 0x000000390a00780c */ /* 0x000fc40004f04270 */
[----:B------:R-:W-:Y:S01]  /*5b80*/  ISETP.NE.AND P1, PT, R43, RZ, PT ;  /* 0x000000ff2b00720c */ /* 0x000fe20003f25270 */
[----:B------:R-:W2:Y:S01]  /*5b90*/  LDL R64, [R1+0x2c8] ;  /* 0x0002c80001407983 */ /* 0x000ea20000100800 */
[----:B------:R-:W-:Y:S02]  /*5ba0*/  ISETP.LT.OR P0, PT, R11, 0x3a, P0 ;  /* 0x0000003a0b00780c */ /* 0x000fe40000701670 */
[----:B------:R-:W-:Y:S01]  /*5bb0*/  ISETP.GT.AND P1, PT, R10, 0x48, !P1 ;  /* 0x000000480a00780c */ /* 0x000fe20004f24270 */
[----:B------:R-:W2:Y:S01]  /*5bc0*/  LDL R43, [R1+0x274] ;  /* 0x00027400012b7983 */ /* 0x000ea20000100800 */
[----:B------:R-:W-:Y:S02]  /*5bd0*/  FSEL R188, R188, -INF , !P0 ;  /* 0xff800000bcbc7808 */ /* 0x000fe40004000000 */
[----:B------:R-:W-:Y:S01]  /*5be0*/  ISETP.NE.AND P0, PT, R15, RZ, PT ;  /* 0x000000ff0f00720c */ /* 0x000fe20003f05270 */
[----:B------:R-:W2:Y:S01]  /*5bf0*/  LDL R65, [R1+0x2cc] ;  /* 0x0002cc0001417983 */ /* 0x000ea20000100800 */
[----:B------:R-:W-:-:S02]  /*5c00*/  ISETP.LT.OR P1, PT, R11, 0x49, P1 ;  /* 0x000000490b00780c */ /* 0x000fc40000f21670 */
[----:B------:R-:W-:Y:S01]  /*5c10*/  ISETP.GT.AND P0, PT, R10, RZ, !P0 ;  /* 0x000000ff0a00720c */ /* 0x000fe20004704270 */
[----:B------:R-:W2:Y:S01]  /*5c20*/  LDL R66, [R1+0x2d0] ;  /* 0x0002d00001427983 */ /* 0x000ea20000100800 */
[----:B------:R-:W-:Y:S02]  /*5c30*/  FSEL R170, R170, -INF , !P1 ;  /* 0xff800000aaaa7808 */ /* 0x000fe40004800000 */
[----:B------:R-:W-:Y:S01]  /*5c40*/  ISETP.LT.OR P0, PT, R11, 0x1, P0 ;  /* 0x000000010b00780c */ /* 0x000fe20000701670 */
[----:B------:R-:W2:Y:S03]  /*5c50*/  LDL R67, [R1+0x2d4] ;  /* 0x0002d40001437983 */ /* 0x000ea60000100800 */
[----:B------:R-:W-:Y:S01]  /*5c60*/  FSEL R149, R149, -INF , !P0 ;  /* 0xff80000095957808 */ /* 0x000fe20004000000 */
[----:B------:R-:W2:Y:S01]  /*5c70*/  LDL R68, [R1+0x2d8] ;  /* 0x0002d80001447983 */ /* 0x000ea20000100800 */
[----:B------:R-:W-:-:S02]  /*5c80*/  ISETP.GT.AND P0, PT, R10, 0x40, !P6 ;  /* 0x000000400a00780c */ /* 0x000fc40007704270 */
[----:B------:R-:W-:Y:S01]  /*5c90*/  FMNMX.FTZ R6, R149, R148, !PT ;  /* 0x0000009495067209 */ /* 0x000fe20007810000 */
[----:B------:R-:W2:Y:S01]  /*5ca0*/  LDL R69, [R1+0x2dc] ;  /* 0x0002dc0001457983 */ /* 0x000ea20000100800 */
[----:B------:R-:W-:Y:S02]  /*5cb0*/  ISETP.LT.OR P0, PT, R11, 0x41, P0 ;  /* 0x000000410b00780c */ /* 0x000fe40000701670 */
[----:B------:R-:W-:Y:S01]  /*5cc0*/  FMNMX.FTZ R9, R147, R6, !PT ;  /* 0x0000000693097209 */ /* 0x000fe20007810000 */
[----:B------:R-:W2:Y:S01]  /*5cd0*/  LDL R70, [R1+0x2e0] ;  /* 0x0002e00001467983 */ /* 0x000ea20000100800 */
[----:B------:R-:W-:Y:S02]  /*5ce0*/  FMNMX.FTZ R6, R192, R13, !PT ;  /* 0x0000000dc0067209 */ /* 0x000fe40007810000 */
[----:B------:R-:W-:Y:S01]  /*5cf0*/  FMNMX.FTZ R9, R146, R9, !PT ;  /* 0x0000000992097209 */ /* 0x000fe20007810000 */
[----:B------:R-:W2:Y:S01]  /*5d00*/  LDL R71, [R1+0x2e4] ;  /* 0x0002e40001477983 */ /* 0x000ea20000100800 */
[----:B------:R-:W-:-:S02]  /*5d10*/  FSEL R168, R168, -INF , !P0 ;  /* 0xff800000a8a87808 */ /* 0x000fc40004000000 */
[----:B------:R-:W-:Y:S01]  /*5d20*/  FMNMX.FTZ R8, R162, R9, !PT ;  /* 0x00000009a2087209 */ /* 0x000fe20007810000 */
[----:B------:R-:W2:Y:S01]  /*5d30*/  LDL R72, [R1+0x2e8] ;  /* 0x0002e80001487983 */ /* 0x000ea20000100800 */
[----:B------:R-:W-:Y:S02]  /*5d40*/  FMNMX.FTZ R9, R161, R6, !PT ;  /* 0x00000006a1097209 */ /* 0x000fe40007810000 */
[----:B------:R-:W-:Y:S01]  /*5d50*/  FMNMX.FTZ R13, R163, R8, !PT ;  /* 0x00000008a30d7209 */ /* 0x000fe20007810000 */
[----:B------:R-:W2:Y:S01]  /*5d60*/  LDL R73, [R1+0x2ec] ;  /* 0x0002ec0001497983 */ /* 0x000ea20000100800 */
[----:B------:R-:W-:Y:S02]  /*5d70*/  FMNMX.FTZ R9, R156, R9, !PT ;  /* 0x000000099c097209 */ /* 0x000fe40007810000 */
[----:B------:R-:W-:Y:S01]  /*5d80*/  FMNMX.FTZ R13, R158, R13, !PT ;  /* 0x0000000d9e0d7209 */ /* 0x000fe20007810000 */
[----:B------:R-:W2:Y:S01]  /*5d90*/  LDL R74, [R1+0x2f0] ;  /* 0x0002f000014a7983 */ /* 0x000ea20000100800 */
[----:B------:R-:W-:-:S02]  /*5da0*/  FMNMX.FTZ R9, R224, R9, !PT ;  /* 0x00000009e0097209 */ /* 0x000fc40007810000 */
        /* <DEDUP_REMOVED lines=18> */
[----:B------:R-:W-:Y:S01]  /*5ed0*/  ISETP.NE.AND P0, PT, R42, RZ, PT ;  /* 0x000000ff2a00720c */ /* 0x000fe20003f05270 */
[----:B------:R-:W2:Y:S01]  /*5ee0*/  LDL R81, [R1+0x30c] ;  /* 0x00030c0001517983 */ /* 0x000ea20000100800 */
[----:B------:R-:W-:Y:S02]  /*5ef0*/  FMNMX.FTZ R9, R136, R9, !PT ;  /* 0x0000000988097209 */ /* 0x000fe40007810000 */
[----:B------:R-:W-:Y:S01]  /*5f00*/  FMNMX.FTZ R6, R186, R13, !PT ;  /* 0x0000000dba067209 */ /* 0x000fe20007810000 */
[----:B------:R-:W2:Y:S01]  /*5f10*/  LDL R42, [R1+0x270] ;  /* 0x00027000012a7983 */ /* 0x000ea20000100800 */
[----:B------:R-:W-:Y:S02]  /*5f20*/  FMNMX.FTZ R9, R20, R9, !PT ;  /* 0x0000000914097209 */ /* 0x000fe40007810000 */
[----:B------:R-:W-:Y:S01]  /*5f30*/  ISETP.GT.AND P0, PT, R10, 0x41, !P0 ;  /* 0x000000410a00780c */ /* 0x000fe20004704270 */
[----:B------:R-:W2:Y:S01]  /*5f40*/  LDL R82, [R1+0x310] ;  /* 0x0003100001527983 */ /* 0x000ea20000100800 */
[----:B------:R-:W-:-:S02]  /*5f50*/  FMNMX.FTZ R13, R187, R6, !PT ;  /* 0x00000006bb0d7209 */ /* 0x000fc40007810000 */
[----:B------:R-:W-:Y:S01]  /*5f60*/  FMNMX.FTZ R9, R176, R9, !PT ;  /* 0x00000009b0097209 */ /* 0x000fe20007810000 */
[----:B------:R-:W2:Y:S01]  /*5f70*/  LDL R83, [R1+0x314] ;  /* 0x0003140001537983 */ /* 0x000ea20000100800 */
[----:B------:R-:W-:Y:S02]  /*5f80*/  ISETP.LT.OR P0, PT, R11, 0x42, P0 ;  /* 0x000000420b00780c */ /* 0x000fe40000701670 */
[----:B------:R-:W-:Y:S01]  /*5f90*/  FMNMX.FTZ R13, R188, R13, !PT ;  /* 0x0000000dbc0d7209 */ /* 0x000fe20007810000 */
[----:B------:R-:W2:Y:S01]  /*5fa0*/  LDL R84, [R1+0x318] ;  /* 0x0003180001547983 */ /* 0x000ea20000100800 */
[----:B------:R-:W-:Y:S02]  /*5fb0*/  FMNMX.FTZ R9, R130, R9, !PT ;  /* 0x0000000982097209 */ /* 0x000fe40007810000 */
[----:B------:R-:W-:Y:S01]  /*5fc0*/  FSEL R169, R169, -INF , !P0 ;  /* 0xff800000a9a97808 */ /* 0x000fe20004000000 */
        /* <DEDUP_REMOVED lines=10> */
[----:B------:R-:W-:-:S02]  /*6070*/  ISETP.NE.AND P6, PT, R24, RZ, PT ;  /* 0x000000ff1800720c */ /* 0x000fc40003fc5270 */
[----:B------:R-:W-:Y:S01]  /*6080*/  FMNMX.FTZ R13, R171, R6, !PT ;  /* 0x00000006ab0d7209 */ /* 0x000fe20007810000 */
[----:B------:R-:W2:Y:S01]  /*6090*/  LDL R24, [R1+0x228] ;  /* 0x0002280001187983 */ /* 0x000ea20000100800 */
[----:B------:R-:W-:Y:S02]  /*60a0*/  FMNMX.FTZ R9, R164, R9, !PT ;  /* 0x00000009a4097209 */ /* 0x000fe40007810000 */
[----:B------:R-:W-:Y:S01]  /*60b0*/  ISETP.GT.AND P6, PT, R10, 0x59, !P6 ;  /* 0x000000590a00780c */ /* 0x000fe200077c4270 */
[----:B------:R-:W2:Y:S01]  /*60c0*/  LDL R89, [R1+0x32c] ;  /* 0x00032c0001597983 */ /* 0x000ea20000100800 */
[----:B------:R-:W-:Y:S02]  /*60d0*/  FMNMX.FTZ R6, R172, R13, !PT ;  /* 0x0000000dac067209 */ /* 0x000fe40007810000 */
[----:B------:R-:W-:Y:S01]  /*60e0*/  FMNMX.FTZ R9, R124, R9, !PT ;  /* 0x000000097c097209 */ /* 0x000fe20007810000 */
[----:B------:R-:W2:Y:S01]  /*60f0*/  LDL R10, [R1+0x440] ;  /* 0x00044000010a7983 */ /* 0x000ea20000100800 */
[----:B------:R-:W-:-:S02]  /*6100*/  ISETP.LT.OR P6, PT, R11, 0x5a, P6 ;  /* 0x0000005a0b00780c */ /* 0x000fc400037c1670 */
[----:B------:R-:W-:Y:S01]  /*6110*/  FMNMX.FTZ R11, R173, R6, !PT ;  /* 0x00000006ad0b7209 */ /* 0x000fe20007810000 */
[----:B------:R-:W2:Y:S01]  /*6120*/  LDL R90, [R1+0x330] ;  /* 0x00033000015a7983 */ /* 0x000ea20000100800 */
[----:B------:R-:W-:Y:S02]  /*6130*/  FMNMX.FTZ R12, R166, R9, !PT ;  /* 0x00000009a60c7209 */ /* 0x000fe40007810000 */
[----:B------:R-:W-:Y:S01]  /*6140*/  FSEL R175, R175, -INF , !P6 ;  /* 0xff800000afaf7808 */ /* 0x000fe20007000000 */
[----:B------:R-:W2:Y:S01]  /*6150*/  LDL R91, [R1+0x334] ;  /* 0x00033400015b7983 */ /* 0x000ea20000100800 */
[----:B------:R-:W-:-:S03]  /*6160*/  FMNMX.FTZ R6, R174, R11, !PT ;  /* 0x0000000bae067209 */ /* 0x000fc60007810000 */
[----:B------:R-:W0:Y:S01]  /*6170*/  SHFL.BFLY PT, R9, R12, 0x2, 0x1f ;  /* 0x0c401f000c097f89 */ /* 0x000e2200000e0000 */
[----:B------:R-:W-:-:S03]  /*6180*/  FMNMX.FTZ R13, R175, R6, !PT ;  /* 0x00000006af0d7209 */ /* 0x000fc60007810000 */
[----:B------:R-:W2:Y:S04]  /*6190*/  LDL R92, [R1+0x338] ;  /* 0x00033800015c7983 */ /* 0x000ea80000100800 */
[----:B------:R-:W-:Y:S04]  /*61a0*/  STL.64 [R1+0x420], R12 ;  /* 0x0004200c01007387 */ /* 0x000fe80000100a00 */
[----:B------:R-:W2:Y:S04]  /*61b0*/  LDL R18, [R1+0x424] ;  /* 0x0004240001127983 */ /* 0x000ea80000100800 */
[----:B------:R-:W2:Y:S04]  /*61c0*/  LDL R93, [R1+0x33c] ;  /* 0x00033c00015d7983 */ /* 0x000ea80000100800 */
[----:B------:R-:W2:Y:S01]  /*61d0*/  LDL R94, [R1+0x340] ;  /* 0x00034000015e7983 */ /* 0x000ea20000100800 */
[----:B0-----:R-:W-:-:S03]  /*61e0*/  FMNMX.FTZ R6, R12, R9, !PT ;  /* 0x000000090c067209 */ /* 0x001fc60007810000 */
[----:B------:R-:W2:Y:S04]  /*61f0*/  LDL R95, [R1+0x344] ;  /* 0x00034400015f7983 */ /* 0x000ea80000100800 */
[----:B------:R-:W0:Y:S04]  /*6200*/  SHFL.BFLY PT, R9, R6, 0x1, 0x1f ;  /* 0x0c201f0006097f89 */ /* 0x000e2800000e0000 */
[----:B------:R-:W2:Y:S04]  /*6210*/  LDL R96, [R1+0x348] ;  /* 0x0003480001607983 */ /* 0x000ea80000100800 */
[----:B------:R-:W2:Y:S04]  /*6220*/  LDL R97, [R1+0x34c] ;  /* 0x00034c0001617983 */ /* 0x000ea80000100800 */
[----:B------:R-:W2:Y:S04]  /*6230*/  LDL R98, [R1+0x350] ;  /* 0x0003500001627983 */ /* 0x000ea80000100800 */
[----:B------:R-:W2:Y:S04]  /*6240*/  LDL R99, [R1+0x354] ;  /* 0x0003540001637983 */ /* 0x000ea80000100800 */
[----:B------:R-:W2:Y:S01]  /*6250*/  LDL R100, [R1+0x358] ;  /* 0x0003580001647983 */ /* 0x000ea20000100800 */
[----:B0-----:R-:W-:-:S03]  /*6260*/  FMNMX.FTZ R14, R6, R9, !PT ;  /* 0x00000009060e7209 */ /* 0x001fc60007810000 */
[----:B------:R-:W2:Y:S04]  /*6270*/  LDL R101, [R1+0x35c] ;  /* 0x00035c0001657983 */ /* 0x000ea80000100800 */
[----:B------:R-:W-:Y:S04]  /*6280*/  STL [R1+0x420], R14 ;  /* 0x0004200e01007387 */ /* 0x000fe80000100800 */
[----:B------:R-:W2:Y:S04]  /*6290*/  LDL R123, [R1+0x420] ;  /* 0x00042000017b7983 */ /* 0x000ea80000100800 */
[----:B------:R-:W2:Y:S04]  /*62a0*/  LDL.64 R8, [R1+0x88] ;  /* 0x0000880001087983 */ /* 0x000ea80000100a00 */
[----:B---3--:R0:W-:Y:S04]  /*62b0*/  STL [R1+0x210], R132 ;  /* 0x0002108401007387 */ /* 0x0081e80000100800 */
[----:B----4-:R1:W-:Y:S04]  /*62c0*/  STL [R1+0x214], R134 ;  /* 0x0002148601007387 */ /* 0x0103e80000100800 */
[----:B--2---:R2:W-:Y:S04]  /*62d0*/  STL [R1+0x218], R138 ;  /* 0x0002188a01007387 */ /* 0x0045e80000100800 */
        /* <DEDUP_REMOVED lines=30> */
[----:B------:R-:W0:Y:S02]  /*64c0*/  SHFL.BFLY PT, R11, R18, 0x2, 0x1f ;  /* 0x0c401f00120b7f89 */ /* 0x000e2400000e0000 */
[----:B0-----:R-:W-:-:S02]  /*64d0*/  FMNMX.FTZ R6, R11, R18, !PT ;  /* 0x000000120b067209 */ /* 0x001fc40007810000 */
[----:B------:R-:W3:Y:S04]  /*64e0*/  LDL R11, [R1+0x224] ;  /* 0x00022400010b7983 */ /* 0x000ee80000100800 */
[----:B------:R-:W0:Y:S01]  /*64f0*/  SHFL.BFLY PT, R127, R6, 0x1, 0x1f ;  /* 0x0c201f00067f7f89 */ /* 0x000e2200000e0000 */
[----:B------:R-:W-:Y:S01]  /*6500*/  FSETP.NEU.FTZ.AND P0, PT, R123, -INF , PT ;  /* 0xff8000007b00780b */ /* 0x000fe20003f1d000 */
[----:B------:R-:W-:-:S05]  /*6510*/  FMUL.FTZ R123, R10, R123 ;  /* 0x0000007b0a7b7220 */ /* 0x000fca0000410000 */
[----:B------:R-:W-:Y:S01]  /*6520*/  FSEL R123, R123, RZ, P0 ;  /* 0x000000ff7b7b7208 */ /* 0x000fe20000000000 */
[----:B------:R-:W-:Y:S01]  /*6530*/  IMAD R8, R125, 0xc00, R8 ;  /* 0x00000c007d087824 */ /* 0x000fe200078e0208 */
[----:B0-----:R-:W-:Y:S01]  /*6540*/  FMNMX.FTZ R6, R6, R127, !PT ;  /* 0x0000007f06067209 */ /* 0x001fe20007810000 */
[----:B------:R-:W2:Y:S02]  /*6550*/  LDL R125, [R1+0x3bc] ;  /* 0x0003bc00017d7983 */ /* 0x000ea40000100800 */
        /* <DEDUP_REMOVED lines=37> */
[----:B------:R-:W-:Y:S01]  /*67b0*/  FSETP.NEU.FTZ.AND P0, PT, R6, -INF , PT ;  /* 0xff8000000600780b */ /* 0x000fe20003f1d000 */
[----:B------:R-:W-:Y:S02]  /*67c0*/  MUFU.EX2 R120, R120 ;  /* 0x0000007800787308 */ /* 0x000fe40000000800 */
[----:B------:R0:W-:Y:S06]  /*67d0*/  STL [R1+0x22c], R25 ;  /* 0x00022c1901007387 */ /* 0x0001ec0000100800 */
[----:B------:R-:W1:Y:S01]  /*67e0*/  MUFU.EX2 R121, R121 ;  /* 0x0000007900797308 */ /* 0x000e620000000800 */
[----:B------:R-:W-:Y:S07]  /*67f0*/  STL [R1+0x228], R24 ;  /* 0x0002281801007387 */ /* 0x000fee0000100800 */
[----:B0-----:R-:W-:Y:S08]  /*6800*/  MUFU.EX2 R25, R21 ;  /* 0x0000001500197308 */ /* 0x001ff00000000800 */
[----:B------:R-:W0:Y:S01]  /*6810*/  MUFU.EX2 R122, R122 ;  /* 0x0000007a007a7308 */ /* 0x000e220000000800 */
[----:B------:R1:W-:Y:S04]  /*6820*/  STL [R1+0x238], R28 ;  /* 0x0002381c01007387 */ /* 0x0003e80000100800 */
[----:B------:R4:W-:Y:S01]  /*6830*/  STL [R1+0x234], R27 ;  /* 0x0002341b01007387 */ /* 0x0009e20000100800 */
[----:B-1----:R-:W-:-:S02]  /*6840*/  VIADD R28, R8, 0x80 ;  /* 0x00000080081c7836 */ /* 0x002fc40000000000 */
[----:B----4-:R-:W-:-:S03]  /*6850*/  FADD.FTZ R27, R120, R121 ;  /* 0x00000079781b7221 */ /* 0x010fc60000010000 */
[----:B------:R-:W-:Y:S01]  /*6860*/  R2UR UR10, R28 ;  /* 0x000000001c0a72ca */ /* 0x000fe200000e0000 */
[----:B------:R1:W-:Y:S01]  /*6870*/  STL [R1+0x230], R26 ;  /* 0x0002301a01007387 */ /* 0x0003e20000100800 */
[----:B------:R-:W-:Y:S01]  /*6880*/  R2UR UR6, R8 ;  /* 0x00000000080672ca */ /* 0x000fe200000e0000 */
[----:B0-----:R-:W-:Y:S01]  /*6890*/  FADD.FTZ R28, R122, R27 ;  /* 0x0000001b7a1c7221 */ /* 0x001fe20000010000 */
[----:B------:R-:W-:Y:S01]  /*68a0*/  R2UR UR7, R9 ;  /* 0x00000000090772ca */ /* 0x000fe200000e0000 */
[----:B------:R0:W-:Y:S01]  /*68b0*/  STL [R1+0x23c], R29 ;  /* 0x00023c1d01007387 */ /* 0x0001e20000100800 */
[----:B------:R-:W-:-:S03]  /*68c0*/  IMAD.MOV.U32 R27, RZ, RZ, R9 ;  /* 0x000000ffff1b7224 */ /* 0x000fc600078e0009 */
[----:B------:R4:W-:Y:S01]  /*68d0*/  STL [R1+0x240], R30 ;  /* 0x0002401e01007387 */ /* 0x0009e20000100800 */
[----:B-1----:R-:W-:-:S03]  /*68e0*/  VIADD R26, R8, 0x180 ;  /* 0x00000180081a7836 */ /* 0x002fc60000000000 */
[----:B------:R1:W-:Y:S01]  /*68f0*/  STL [R1+0x244], R31 ;  /* 0x0002441f01007387 */ /* 0x0003e20000100800 */
[--C-:B0-----:R-:W-:Y:S01]  /*6900*/  IMAD.MOV.U32 R29, RZ, RZ, R9.reuse ;  /* 0x000000ffff1d7224 */ /* 0x101fe200078e0009 */
[----:B------:R-:W-:Y:S02]  /*6910*/  F2FP.BF16.F32.PACK_AB R154, R25, R122 ;  /* 0x0000007a199a723e */ /* 0x000fe400000010ff */
[----:B------:R0:W-:Y:S01]  /*6920*/  STL [R1+0x220], R152 ;  /* 0x0002209801007387 */ /* 0x0001e20000100800 */
[----:B----4-:R-:W-:Y:S02]  /*6930*/  VIADD R30, R8, 0x100 ;  /* 0x00000100081e7836 */ /* 0x010fe40000000000 */
[----:B-1----:R-:W-:Y:S01]  /*6940*/  IMAD.MOV.U32 R31, RZ, RZ, R9 ;  /* 0x000000ffff1f7224 */ /* 0x002fe200078e0009 */
[----:B------:R-:W-:Y:S01]  /*6950*/  STL [R1+0x21c], R151 ;  /* 0x00021c9701007387 */ /* 0x000fe20000100800 */
[----:B0-----:R-:W-:-:S03]  /*6960*/  F2FP.BF16.F32.PACK_AB R152, R121, R120 ;  /* 0x000000787998723e */ /* 0x001fc600000010ff */
[----:B------:R-:W-:Y:S01]  /*6970*/  STL [R1+0x248], R32 ;  /* 0x0002482001007387 */ /* 0x000fe20000100800 */
[----:B------:R-:W-:Y:S01]  /*6980*/  R2UR UR11, R29 ;  /* 0x000000001d0b72ca */ /* 0x000fe200000e0000 */
[----:B------:R-:W-:Y:S01]  /*6990*/  FADD.FTZ R191, R25, R28 ;  /* 0x0000001c19bf7221 */ /* 0x000fe20000010000 */
[----:B------:R-:W-:Y:S01]  /*69a0*/  R2UR UR14, R30 ;  /* 0x000000001e0e72ca */ /* 0x000fe200000e0000 */
        /* <DEDUP_REMOVED lines=24> */
[----:B---3--:R0:W-:Y:S02]  /*6b30*/  STL [R1+0x224], R11 ;  /* 0x0002240b01007387 */ /* 0x0081e40000100800 */
[----:B0-----:R-:W-:-:S05]  /*6b40*/  FMUL.FTZ R11, R6, R10 ;  /* 0x0000000a060b7220 */ /* 0x001fca0000410000 */
[----:B------:R-:W-:-:S05]  /*6b50*/  FSEL R11, R11, RZ, P0 ;  /* 0x000000ff0b0b7208 */ /* 0x000fca0000000000 */
[-CC-:B------:R-:W-:Y:S01]  /*6b60*/  FFMA.FTZ R149, R149, R10.reuse, -R11.reuse ;  /* 0x0000000a95957223 */ /* 0x180fe2000001080b */
[-CC-:B------:R-:W-:Y:S01]  /*6b70*/  FFMA.FTZ R148, R148, R10.reuse, -R11.reuse ;  /* 0x0000000a94947223 */ /* 0x180fe2000001080b */
[-CC-:B------:R-:W-:Y:S01]  /*6b80*/  FFMA.FTZ R21, R146, R10.reuse, -R11.reuse ;  /* 0x0000000a92157223 */ /* 0x180fe2000001080b */
[----:B------:R-:W-:-:S03]  /*6b90*/  FFMA.FTZ R147, R147, R10, -R11 ;  /* 0x0000000a93937223 */ /* 0x000fc6000001080b */
[----:B------:R-:W-:Y:S08]  /*6ba0*/  MUFU.EX2 R149, R149 ;  /* 0x0000009500957308 */ /* 0x000ff00000000800 */
[----:B------:R-:W0:Y:S08]  /*6bb0*/  MUFU.EX2 R148, R148 ;  /* 0x0000009400947308 */ /* 0x000e300000000800 */
[----:B------:R-:W1:Y:S08]  /*6bc0*/  MUFU.EX2 R24, R147 ;  /* 0x0000009300187308 */ /* 0x000e700000000800 */
[----:B------:R-:W3:Y:S01]  /*6bd0*/  MUFU.EX2 R21, R21 ;  /* 0x0000001500157308 */ /* 0x000ee20000000800 */
[----:B0-----:R-:W-:Y:S01]  /*6be0*/  FADD.FTZ R189, R149, R148 ;  /* 0x0000009495bd7221 */ /* 0x001fe20000010000 */
[----:B------:R-:W-:Y:S01]  /*6bf0*/  F2FP.BF16.F32.PACK_AB R153, R148, R149 ;  /* 0x000000959499723e */ /* 0x000fe200000010ff */
[----:B------:R-:W-:Y:S04]  /*6c00*/  STL [R1+0x2a0], R54 ;  /* 0x0002a03601007387 */ /* 0x000fe80000100800 */
[----:B------:R-:W-:Y:S01]  /*6c10*/  STL [R1+0x2a4], R55 ;  /* 0x0002a43701007387 */ /* 0x000fe20000100800 */
[----:B-1----:R-:W-:-:S03]  /*6c20*/  FADD.FTZ R189, R24, R189 ;  /* 0x000000bd18bd7221 */ /* 0x002fc60000010000 */
[----:B------:R-:W-:Y:S01]  /*6c30*/  STL [R1+0x2a8], R56 ;  /* 0x0002a83801007387 */ /* 0x000fe20000100800 */
[----:B---3--:R-:W-:-:S03]  /*6c40*/  F2FP.BF16.F32.PACK_AB R155, R21, R24 ;  /* 0x00000018159b723e */ /* 0x008fc600000010ff */
        /* <DEDUP_REMOVED lines=95> */
[----:B------:R-:W-:Y:S08]  /*7240*/  MUFU.EX2 R156, R156 ;  /* 0x0000009c009c7308 */ /* 0x000ff00000000800 */
[----:B------:R-:W0:Y:S08]  /*7250*/  MUFU.EX2 R157, R157 ;  /* 0x0000009d009d7308 */ /* 0x000e300000000800 */
[----:B------:R-:W-:Y:S08]  /*7260*/  MUFU.EX2 R162, R162 ;  /* 0x000000a200a27308 */ /* 0x000ff00000000800 */
[----:B------:R-:W2:Y:S08]  /*7270*/  MUFU.EX2 R163, R163 ;  /* 0x000000a300a37308 */ /* 0x000eb00000000800 */
[----:B------:R-:W-:Y:S08]  /*7280*/  MUFU.EX2 R158, R158 ;  /* 0x0000009e009e7308 */ /* 0x000ff00000000800 */
[----:B------:R-:W3:Y:S01]  /*7290*/  MUFU.EX2 R190, R190 ;  /* 0x000000be00be7308 */ /* 0x000ee20000000800 */
[----:B------:R-:W-:Y:S04]  /*72a0*/  STL [R1+0x408], R198 ;  /* 0x000408c601007387 */ /* 0x000fe80000100800 */
[----:B------:R-:W-:Y:S01]  /*72b0*/  STL [R1+0x40c], R224 ;  /* 0x00040ce001007387 */ /* 0x000fe20000100800 */
[-CC-:B------:R-:W-:Y:S01]  /*72c0*/  FFMA.FTZ R160, R160, R10.reuse, -R11.reuse ;  /* 0x0000000aa0a07223 */ /* 0x180fe2000001080b */
[-CC-:B------:R-:W-:Y:S01]  /*72d0*/  FFMA.FTZ R180, R180, R10.reuse, -R11.reuse ;  /* 0x0000000ab4b47223 */ /* 0x180fe2000001080b */
[-CC-:B------:R-:W-:Y:S01]  /*72e0*/  FFMA.FTZ R181, R181, R10.reuse, -R11.reuse ;  /* 0x0000000ab5b57223 */ /* 0x180fe2000001080b */
[----:B------:R-:W-:Y:S01]  /*72f0*/  FFMA.FTZ R182, R182, R10, -R11 ;  /* 0x0000000ab6b67223 */ /* 0x000fe2000001080b */
[----:B------:R-:W-:Y:S08]  /*7300*/  MUFU.EX2 R159, R159 ;  /* 0x0000009f009f7308 */ /* 0x000ff00000000800 */
[----:B------:R-:W-:Y:S08]  /*7310*/  MUFU.EX2 R12, R12 ;  /* 0x0000000c000c7308 */ /* 0x000ff00000000800 */
[----:B------:R-:W-:Y:S08]  /*7320*/  MUFU.EX2 R13, R13 ;  /* 0x0000000d000d7308 */ /* 0x000ff00000000800 */
[----:B------:R-:W-:Y:S08]  /*7330*/  MUFU.EX2 R14, R14 ;  /* 0x0000000e000e7308 */ /* 0x000ff00000000800 */
[----:B------:R-:W-:Y:S01]  /*7340*/  MUFU.EX2 R160, R160 ;  /* 0x000000a000a07308 */ /* 0x000fe20000000800 */
[----:B------:R-:W-:-:S07]  /*7350*/  WARPGROUP.DEPBAR.LE gsb0, 0x0 ;  /* 0x00008000000079c5 */ /* 0x000fce0000010000 */
[----:B------:R-:W4:Y:S01]  /*7360*/  MUFU.EX2 R152, R192 ;  /* 0x000000c000987308 */ /* 0x000f220000000800 */
[----:B0-----:R-:W-:Y:S02]  /*7370*/  F2FP.BF16.F32.PACK_AB R154, R157, R156 ;  /* 0x0000009c9d9a723e */ /* 0x001fe400000010ff */
[----:B--2---:R-:W-:Y:S02]  /*7380*/  F2FP.BF16.F32.PACK_AB R153, R163, R162 ;  /* 0x000000a2a399723e */ /* 0x004fe400000010ff */
[----:B---3--:R-:W-:Y:S01]  /*7390*/  F2FP.BF16.F32.PACK_AB R155, R190, R158 ;  /* 0x0000009ebe9b723e */ /* 0x008fe200000010ff */
[----:B------:R-:W-:Y:S04]  /*73a0*/  STL.128 [R1+0x210], R24 ;  /* 0x0002101801007387 */ /* 0x000fe80000100c00 */
[----:B------:R-:W-:Y:S01]  /*73b0*/  STL.128 [R1+0x220], R28 ;  /* 0x0002201c01007387 */ /* 0x000fe20000100c00 */
[----:B----4-:R-:W-:Y:S01]  /*73c0*/  FADD.FTZ R191, R152, R191 ;  /* 0x000000bf98bf7221 */ /* 0x010fe20000010000 */
[----:B------:R-:W-:-:S02]  /*73d0*/  F2FP.BF16.F32.PACK_AB R152, R161, R152 ;  /* 0x00000098a198723e */ /* 0x000fc400000010ff */
        /* <DEDUP_REMOVED lines=36> */
[----:B------:R-:W-:Y:S01]  /*7620*/  FADD.FTZ R191, R161, R191 ;  /* 0x000000bfa1bf7221 */ /* 0x000fe20000010000 */
[-CC-:B------:R-:W-:Y:S01]  /*7630*/  FFMA.FTZ R183, R183, R10.reuse, -R11.reuse ;  /* 0x0000000ab7b77223 */ /* 0x180fe2000001080b */
[-CC-:B------:R-:W-:Y:S01]  /*7640*/  FFMA.FTZ R186, R186, R10.reuse, -R11.reuse ;  /* 0x0000000ababa7223 */ /* 0x180fe2000001080b */
[-CC-:B------:R-:W-:Y:S01]  /*7650*/  FFMA.FTZ R21, R187, R10.reuse, -R11.reuse ;  /* 0x0000000abb157223 */ /* 0x180fe2000001080b */
[----:B------:R-:W-:-:S02]  /*7660*/  FFMA.FTZ R161, R188, R10, -R11 ;  /* 0x0000000abca17223 */ /* 0x000fc4000001080b */
[----:B------:R-:W-:Y:S08]  /*7670*/  MUFU.EX2 R15, R15 ;  /* 0x0000000f000f7308 */ /* 0x000ff00000000800 */
[----:B------:R-:W3:Y:S08]  /*7680*/  MUFU.EX2 R18, R18 ;  /* 0x0000001200127308 */ /* 0x000ef00000000800 */
[----:B------:R-:W-:Y:S08]  /*7690*/  MUFU.EX2 R19, R19 ;  /* 0x0000001300137308 */ /* 0x000ff00000000800 */
[----:B------:R-:W4:Y:S08]  /*76a0*/  MUFU.EX2 R20, R20 ;  /* 0x0000001400147308 */ /* 0x000f300000000800 */
[----:B------:R-:W-:Y:S08]  /*76b0*/  MUFU.EX2 R183, R183 ;  /* 0x000000b700b77308 */ /* 0x000ff00000000800 */
[----:B------:R-:W1:Y:S08]  /*76c0*/  MUFU.EX2 R186, R186 ;  /* 0x000000ba00ba7308 */ /* 0x000e700000000800 */
[----:B------:R-:W-:Y:S08]  /*76d0*/  MUFU.EX2 R21, R21 ;  /* 0x0000001500157308 */ /* 0x000ff00000000800 */
[----:B------:R-:W1:Y:S01]  /*76e0*/  MUFU.EX2 R161, R161 ;  /* 0x000000a100a17308 */ /* 0x000e620000000800 */
[----:B------:R-:W-:-:S02]  /*76f0*/  WARPGROUP.DEPBAR.LE gsb0, 0x0 ;  /* 0x00008000000079c5 */ /* 0x000fc40000010000 */
[----:B------:R-:W-:Y:S02]  /*7700*/  F2FP.BF16.F32.PACK_AB R152, R12, R159 ;  /* 0x0000009f0c98723e */ /* 0x000fe400000010ff */
        /* <DEDUP_REMOVED lines=37> */
[----:B------:R-:W-:-:S04]  /*7960*/  FADD.FTZ R162, R162, R189 ;  /* 0x000000bda2a27221 */ /* 0x000fc80000010000 */
[----:B------:R-:W-:Y:S01]  /*7970*/  FADD.FTZ R163, R163, R162 ;  /* 0x000000a2a3a37221 */ /* 0x000fe20000010000 */
[-CC-:B------:R-:W-:Y:S01]  /*7980*/  FFMA.FTZ R168, R168, R10.reuse, -R11.reuse ;  /* 0x0000000aa8a87223 */ /* 0x180fe2000001080b */
[-CC-:B------:R-:W-:Y:S01]  /*7990*/  FFMA.FTZ R170, R170, R10.reuse, -R11.reuse ;  /* 0x0000000aaaaa7223 */ /* 0x180fe2000001080b */
[-C--:B------:R-:W-:Y:S01]  /*79a0*/  FFMA.FTZ R171, R171, R10.reuse, -R11 ;  /* 0x0000000aabab7223 */ /* 0x080fe2000001080b */
[----:B------:R-:W-:Y:S01]  /*79b0*/  FADD.FTZ R163, R158, R163 ;  /* 0x000000a39ea37221 */ /* 0x000fe20000010000 */
[-CC-:B------:R-:W-:Y:S01]  /*79c0*/  FFMA.FTZ R158, R169, R10.reuse, -R11.reuse ;  /* 0x0000000aa99e7223 */ /* 0x180fe2000001080b */
[-CC-:B------:R-:W-:Y:S01]  /*79d0*/  FFMA.FTZ R172, R172, R10.reuse, -R11.reuse ;  /* 0x0000000aacac7223 */ /* 0x180fe2000001080b */
[-CC-:B------:R-:W-:Y:S01]  /*79e0*/  FFMA.FTZ R173, R173, R10.reuse, -R11.reuse ;  /* 0x0000000aadad7223 */ /* 0x180fe2000001080b */
[-CC-:B------:R-:W-:Y:S01]  /*79f0*/  FFMA.FTZ R174, R174, R10.reuse, -R11.reuse ;  /* 0x0000000aaeae7223 */ /* 0x180fe2000001080b */
[----:B------:R-:W-:Y:S01]  /*7a00*/  FFMA.FTZ R175, R175, R10, -R11 ;  /* 0x0000000aafaf7223 */ /* 0x000fe2000001080b */
[----:B------:R-:W-:Y:S01]  /*7a10*/  VIADD R10, R8, 0x200 ;  /* 0x00000200080a7836 */ /* 0x000fe20000000000 */
[----:B------:R-:W-:Y:S04]  /*7a20*/  MUFU.EX2 R176, R176 ;  /* 0x000000b000b07308 */ /* 0x000fe80000000800 */
[----:B------:R-:W-:-:S04]  /*7a30*/  R2UR UR6, R10 ;  /* 0x000000000a0672ca */ /* 0x000fc800000e0000 */
[----:B------:R-:W0:Y:S08]  /*7a40*/  MUFU.EX2 R177, R177 ;  /* 0x000000b100b17308 */ /* 0x000e300000000800 */
[----:B------:R-:W-:Y:S08]  /*7a50*/  MUFU.EX2 R178, R178 ;  /* 0x000000b200b27308 */ /* 0x000ff00000000800 */
[----:B------:R-:W2:Y:S08]  /*7a60*/  MUFU.EX2 R179, R179 ;  /* 0x000000b300b37308 */ /* 0x000eb00000000800 */
[----:B------:R-:W-:Y:S08]  /*7a70*/  MUFU.EX2 R158, R158 ;  /* 0x0000009e009e7308 */ /* 0x000ff00000000800 */
[----:B------:R-:W-:Y:S01]  /*7a80*/  MUFU.EX2 R10, R171 ;  /* 0x000000ab000a7308 */ /* 0x000fe20000000800 */
[----:B------:R-:W-:-:S05]  /*7a90*/  IMAD.MOV.U32 R11, RZ, RZ, R9 ;  /* 0x000000ffff0b7224 */ /* 0x000fca00078e0009 */
[----:B------:R-:W-:Y:S01]  /*7aa0*/  R2UR UR7, R11 ;  /* 0x000000000b0772ca */ /* 0x000fe200000e0000 */
[----:B------:R-:W-:Y:S02]  /*7ab0*/  WARPGROUP.DEPBAR.LE gsb0, 0x0 ;  /* 0x00008000000079c5 */ /* 0x000fe40000010000 */
[----:B---3--:R-:W-:Y:S02]  /*7ac0*/  F2FP.BF16.F32.PACK_AB R152, R18, R15 ;  /* 0x0000000f1298723e */ /* 0x008fe400000010ff */
[----:B----4-:R-:W-:Y:S02]  /*7ad0*/  F2FP.BF16.F32.PACK_AB R154, R20, R19 ;  /* 0x00000013149a723e */ /* 0x010fe400000010ff */
[----:B-1----:R-:W-:Y:S02]  /*7ae0*/  F2FP.BF16.F32.PACK_AB R153, R186, R183 ;  /* 0x000000b7ba99723e */ /* 0x002fe400000010ff */
        /* <DEDUP_REMOVED lines=43> */
[----:B------:R-:W-:Y:S01]  /*7da0*/  VIADD R8, R8, 0x280 ;  /* 0x0000028008087836 */ /* 0x000fe20000000000 */
[----:B------:R-:W-:-:S02]  /*7db0*/  WARPGROUP.DEPBAR.LE gsb0, 0x0 ;  /* 0x00008000000079c5 */ /* 0x000fc40000010000 */
[----:B------:R-:W-:-:S04]  /*7dc0*/  FADD.FTZ R152, R156, R191 ;  /* 0x000000bf9c987221 */ /* 0x000fc80000010000 */
[----:B------:R-:W1:Y:S01]  /*7dd0*/  MUFU.EX2 R156, R168 ;  /* 0x000000a8009c7308 */ /* 0x000e620000000800 */
[----:B------:R-:W-:-:S07]  /*7de0*/  FADD.FTZ R152, R157, R152 ;  /* 0x000000989d987221 */ /* 0x000fce0000010000 */
[----:B------:R-:W3:Y:S01]  /*7df0*/  MUFU.EX2 R157, R170 ;  /* 0x000000aa009d7308 */ /* 0x000ee20000000800 */
[----:B------:R-:W-:Y:S01]  /*7e00*/  FADD.FTZ R159, R159, R152 ;  /* 0x000000989f9f7221 */ /* 0x000fe20000010000 */
[----:B0-----:R-:W-:Y:S02]  /*7e10*/  F2FP.BF16.F32.PACK_AB R152, R177, R176 ;  /* 0x000000b0b198723e */ /* 0x001fe400000010ff */
[----:B--2---:R-:W-:Y:S01]  /*7e20*/  F2FP.BF16.F32.PACK_AB R154, R179, R178 ;  /* 0x000000b2b39a723e */ /* 0x004fe200000010ff */
[----:B------:R-:W-:Y:S01]  /*7e30*/  STL.128 [R1+0x210], R24 ;  /* 0x0002101801007387 */ /* 0x000fe20000100c00 */
[----:B-1----:R-:W-:-:S03]  /*7e40*/  F2FP.BF16.F32.PACK_AB R153, R158, R156 ;  /* 0x0000009c9e99723e */ /* 0x002fc600000010ff */
[----:B------:R-:W-:Y:S04]  /*7e50*/  STL.128 [R1+0x220], R28 ;  /* 0x0002201c01007387 */ /* 0x000fe80000100c00 */
[----:B------:R-:W-:Y:S01]  /*7e60*/  STL.128 [R1+0x230], R32 ;  /* 0x0002302001007387 */ /* 0x000fe20000100c00 */
[----:B---3--:R-:W-:-:S03]  /*7e70*/  F2FP.BF16.F32.PACK_AB R155, R10, R157 ;  /* 0x0000009d0a9b723e */ /* 0x008fc600000010ff */
        /* <DEDUP_REMOVED lines=33> */
[----:B------:R-:W-:Y:S01]  /*8090*/  FADD.FTZ R163, R190, R163 ;  /* 0x000000a3bea37221 */ /* 0x000fe20000010000 */
[----:B------:R-:W-:Y:S01]  /*80a0*/  FADD.FTZ R12, R12, R159 ;  /* 0x0000009f0c0c7221 */ /* 0x000fe20000010000 */
[----:B------:R-:W2:Y:S02]  /*80b0*/  LDL R9, [R1+0x28] ;  /* 0x0000280001097983 */ /* 0x000ea40000100800 */
[----:B------:R-:W-:Y:S01]  /*80c0*/  FADD.FTZ R11, R160, R163 ;  /* 0x000000a3a00b7221 */ /* 0x000fe20000010000 */
[----:B------:R-:W-:Y:S01]  /*80d0*/  FADD.FTZ R13, R13, R12 ;  /* 0x0000000c0d0d7221 */ /* 0x000fe20000010000 */
[----:B------:R0:W5:Y:S02]  /*80e0*/  LDL R8, [R1+0x1f8] ;  /* 0x0001f80001087983 */ /* 0x0001640000100800 */
[----:B------:R-:W-:Y:S01]  /*80f0*/  FADD.FTZ R180, R180, R11 ;  /* 0x0000000bb4b47221 */ /* 0x000fe20000010000 */
[----:B------:R-:W-:-:S03]  /*8100*/  FADD.FTZ R160, R14, R13 ;  /* 0x0000000d0ea07221 */ /* 0x000fc60000010000 */
[----:B------:R-:W-:Y:S01]  /*8110*/  FADD.FTZ R181, R181, R180 ;  /* 0x000000b4b5b57221 */ /* 0x000fe20000010000 */
[----:B------:R-:W-:Y:S02]  /*8120*/  WARPGROUP.DEPBAR.LE gsb0, 0x0 ;  /* 0x00008000000079c5 */ /* 0x000fe40000010000 */
[----:B------:R-:W-:Y:S02]  /*8130*/  F2FP.BF16.F32.PACK_AB R152, R164, R167 ;  /* 0x000000a7a498723e */ /* 0x000fe400000010ff */
[----:B------:R-:W-:Y:S02]  /*8140*/  F2FP.BF16.F32.PACK_AB R154, R166, R165 ;  /* 0x000000a5a69a723e */ /* 0x000fe400000010ff */
        /* <DEDUP_REMOVED lines=364> */
.L_x_12622:
[----:B------:R-:W-:Y:S05]  /*9810*/  BSYNC B0 ;  /* 0x0000000000007941 */ /* 0x000fea0003800000 */
.L_x_12621:
        /* <DEDUP_REMOVED lines=31> */
.L_x_12625:
[----:B------:R-:W-:-:S13]  /*9a10*/  ISETP.NE.AND P0, PT, R3, 0x1, PT ;  /* 0x000000010300780c */ /* 0x000fda0003f05270 */
[----:B------:R-:W-:-:S05]  /*9a20*/  @P0 IMAD.HI.U32 R4, R6, R4, RZ ;  /* 0x0000000406040227 */ /* 0x000fca00078e00ff */
[----:B------:R-:W-:-:S07]  /*9a30*/  @P0 SHF.R.U32.HI R6, RZ, R5, R4 ;  /* 0x00000005ff060219 */ /* 0x000fce0000011604 */
.L_x_12626:
[----:B------:R-:W-:Y:S05]  /*9a40*/  BSYNC B0 ;  /* 0x0000000000007941 */ /* 0x000fea0003800000 */
.L_x_12624:
[----:B------:R-:W-:-:S05]  /*9a50*/  IMAD R3, R6, R3, R3 ;  /* 0x0000000306037224 */ /* 0x000fca00078e0203 */
[----:B------:R-:W-:-:S07]  /*9a60*/  VIMNMX R2, R2, R3, PT ;  /* 0x0000000302027248 */ /* 0x000fce0003fe0100 */
.L_x_12623:
        /* <DEDUP_REMOVED lines=8> */
.L_x_12630:
[----:B------:R-:W-:Y:S01]  /*9af0*/  VIADD R0, R16, 0x158 ;  /* 0x0000015810007836 */ /* 0x000fe20000000000 */
[----:B------:R-:W-:-:S07]  /*9b00*/  MOV R224, 0x9b20 ;  /* 0x00009b2000e07802 */ /* 0x000fce0000000f00 */
[----:B------:R-:W-:Y:S05]  /*9b10*/  CALL.REL.NOINC `($_ZN7cutlass13device_kernelIN5flash11enable_sm90INS1_16FlashAttnFwdSm90INS1_25CollectiveMainloopFwdSm90ILi2EN4cute5tupleIJNS5_1CILi1EEES8_S8_EEENS6_IJNS7_ILi128EEENS7_ILi96EEENS7_ILi64EEEEEELi256ENS_10bfloat16_tEfNS_4arch4Sm90ELb0ELb1ELb1ELb1ELb1ELb0ELb1ELb1ELb0ELb1ELb0ELb0EEENS1_21CollectiveEpilogueFwdINS6_IJSA_NS7_ILi256EEESB_EEES9_SE_SG_Li256ELb1ELb1ELb0ELb0EEENS1_36VarlenDynamicPersistentTileSchedulerILi128ELi96ELi256ELi128ELb0ELb1ELb1ELb1ELb0ELb1EEEEEEEEEvNT_6ParamsE$_ZZN5flash25CollectiveMainloopFwdSm90ILi2EN4cute5tupleIJNS1_1CILi1EEES4_S4_EEENS2_IJNS3_ILi128EEENS3_ILi96EEENS3_ILi64EEEEEELi256EN7cutlass10bfloat16_tEfNSA_4arch4Sm90ELb0ELb1ELb1ELb1ELb1ELb0ELb1ELb1ELb0ELb1ELb0ELb0EE3mmaINS_16FlashAttnFwdSm90ISE_NS_21CollectiveEpilogueFwdINS2_IJS6_NS3_ILi256EEES7_EEES5_SB_SD_Li256ELb1ELb1ELb0ELb0EEENS_36VarlenDynamicPersistentTileSchedulerILi128ELi96ELi256ELi128ELb0ELb1ELb1ELb1ELb0ELb1EEEE13SharedStorageENS1_6TensorINS1_11ArrayEngineIfLm128EEENS1_6LayoutINS2_IJNS2_IJNS3_ILi2EEEST_NS3_ILi32EEEEEES4_S4_EEENS2_IJNS2_IJS4_ST_NS3_ILi4EEEEEENS3_ILi0EEESZ_EEEEEEENS_7SoftmaxILi2ELi0EEEEEbRKNSE_6ParamsENSA_13PipelineAsyncILi2EEES19_RNSA_13PipelineStateILj2EEERT0_RT1_iRiRKNS_16SeqlenInfoQKNewKILb1ELb0EEENS2_IJiiiiEEERT_ENKUliT_T0_T1_E_clIZSF_ISO_S12_S14_EbS17_S19_S19_S1C_S1E_S1G_iS1H_S1L_S1M_S1O_EUlRS1P_iE1_NS3_ILb0EEENS3_ILb1EEEEEDaiS1P_S1Q_S1R_) ;  /* 0x0000023c00e07944 */ /* 0x000fea0003c00000 */
[C---:B------:R-:W-:Y:S01]  /*9b20*/  ISETP.GT.AND P0, PT, R10.reuse, R192, PT ;  /* 0x000000c00a00720c */ /* 0x040fe20003f04270 */
[----:B------:R-:W-:-:S12]  /*9b30*/  VIADD R10, R10, 0xffffffff ;  /* 0xffffffff0a0a7836 */ /* 0x000fd80000000000 */
[----:B------:R-:W-:Y:S05]  /*9b40*/  @P0 BRA `(.L_x_12630) ;  /* 0xfffffffc00e80947 */ /* 0x000fea000383ffff */
[----:B------:R-:W-:Y:S05]  /*9b50*/  BSYNC B0 ;  /* 0x0000000000007941 */ /* 0x000fea0003800000 */
.L_x_12629:
[----:B------:R-:W2:Y:S02]  /*9b60*/  LDL R0, [R1+0x50] ;  /* 0x0000500001007983 */ /* 0x000ea40000100800 */
[----:B--2---:R-:W-:-:S07]  /*9b70*/  IMAD.SHL.U32 R0, R0, 0x80, RZ ;  /* 0x0000008000007824 */ /* 0x004fce00078e00ff */
.L_x_12628:
[----:B------:R-:W-:Y:S05]  /*9b80*/  BSYNC B1 ;  /* 0x0000000000017941 */ /* 0x000fea0003800000 */
.L_x_12627:
        /* <DEDUP_REMOVED lines=26> */
.L_x_12633:
[----:B------:R-:W-:Y:S02]  /*9d30*/  ULDC UR4, c[0x0][0xadc] ;  /* 0x0002b70000047ab9 */ /* 0x000fe40000000800 */
[----:B------:R-:W-:-:S05]  /*9d40*/  IMAD.U32 R5, RZ, RZ, UR4 ;  /* 0x00000004ff057e24 */ /* 0x000fca000f8e00ff */
[----:B------:R-:W-:-:S13]  /*9d50*/  ISETP.NE.AND P0, PT, R5, 0x1, PT ;  /* 0x000000010500780c */ /* 0x000fda0003f05270 */
[----:B------:R-:W0:Y:S02]  /*9d60*/  @P0 LDC.64 R6, c[0x0][0xae0] ;  /* 0x0002b800ff060b82 */ /* 0x000e240000000a00 */
[----:B0-----:R-:W-:-:S05]  /*9d70*/  @P0 IMAD.HI.U32 R4, R0, R6, RZ ;  /* 0x0000000600040227 */ /* 0x001fca00078e00ff */
[----:B------:R-:W-:-:S07]  /*9d80*/  @P0 SHF.R.U32.HI R0, RZ, R7, R4 ;  /* 0x00000007ff000219 */ /* 0x000fce0000011604 */
.L_x_12634:
[----:B------:R-:W-:Y:S05]  /*9d90*/  BSYNC B0 ;  /* 0x0000000000007941 */ /* 0x000fea0003800000 */
.L_x_12632:
[----:B------:R-:W-:-:S05]  /*9da0*/  IMAD R3, R0, R5, RZ ;  /* 0x0000000500037224 */ /* 0x000fca00078e02ff */
[----:B------:R-:W-:-:S07]  /*9db0*/  VIMNMX R2, R2, R3, !PT ;  /* 0x0000000302027248 */ /* 0x000fce0007fe0100 */
.L_x_12631:
[----:B------:R-:W-:-:S04]  /*9dc0*/  VIADD R2, R2, 0x5f ;  /* 0x0000005f02027836 */ /* 0x000fc80000000000 */
[----:B------:R-:W-:-:S05]  /*9dd0*/  IMAD.HI R2, R2, 0x2aaaaaab, RZ ;  /* 0x2aaaaaab02027827 */ /* 0x000fca00078e02ff */
[----:B------:R-:W-:-:S04]  /*9de0*/  SHF.R.U32.HI R3, RZ, 0x1f, R2 ;  /* 0x0000001fff037819 */ /* 0x000fc80000011602 */
[----:B------:R-:W-:-:S04]  /*9df0*/  LEA.HI.SX32 R2, R2, R3, 0x1c ;  /* 0x0000000302027211 */ /* 0x000fc800078fe2ff */
[----:B------:R-:W-:-:S04]  /*9e00*/  VIMNMX R2, R2, UR40, !PT ;  /* 0x0000002802027c48 */ /* 0x000fc8000ffe0100 */
[----:B------:R-:W-:-:S13]  /*9e10*/  ISETP.GE.AND P0, PT, R10, R2, PT ;  /* 0x000000020a00720c */ /* 0x000fda0003f06270 */
[----:B------:R-:W-:Y:S05]  /*9e20*/  @!P0 BRA `(.L_x_12635) ;  /* 0x0000009c00788947 */ /* 0x000fea0003800000 */
.L_x_12654:
        /* <DEDUP_REMOVED lines=20> */
.L_x_12637:
[----:B------:R-:W-:Y:S05]  /*9f70*/  BSYNC B0 ;  /* 0x0000000000007941 */ /* 0x000fea0003800000 */
.L_x_12636:
        /* <DEDUP_REMOVED lines=9> */
.L_x_12639:
[----:B------:R-:W-:Y:S05]  /*a010*/  BSYNC B0 ;  /* 0x0000000000007941 */ /* 0x000fea0003800000 */
.L_x_12638:
[----:B------:R-:W-:Y:S04]  /*a020*/  BSSY B0, `(.L_x_12640) ;  /* 0x0000006000007945 */ /* 0x000fe80003800000 */
[----:B--2---:R-:W-:Y:S05]  /*a030*/  @P0 BRA `(.L_x_12641) ;  /* 0x0000000000100947 */ /* 0x004fea0003800000 */
[----:B-----5:R-:W-:Y:S01]  /*a040*/  IMAD R6, R6, 0x8, R3 ;  /* 0x0000000806067824 */ /* 0x020fe200078e0203 */
[----:B------:R-:W-:-:S04]  /*a050*/  SHF.L.U32 R7, R7, 0x1f, RZ ;  /* 0x0000001f07077819 */ /* 0x000fc800000006ff */
[----:B------:R-:W0:Y:S02]  /*a060*/  SYNCS.PHASECHK.TRANS64.TRYWAIT P0, [R6+URZ], R7 ;  /* 0x00000007060075a7 */ /* 0x000e24000800017f */
[----:B0-----:R-:W-:Y:S05]  /*a070*/  @!P0 BRA `(.L_x_12642) ;  /* 0x000001f400a48947 */ /* 0x001fea0003800000 */
.L_x_12641:
[----:B------:R-:W-:Y:S05]  /*a080*/  BSYNC B0 ;  /* 0x0000000000007941 */ /* 0x000fea0003800000 */
.L_x_12640:
        /* <DEDUP_REMOVED lines=57> */
.L_x_12644:
[----:B------:R-:W-:Y:S05]  /*a420*/  BSYNC B0 ;  /* 0x0000000000007941 */ /* 0x000fea0003800000 */
.L_x_12643:
        /* <DEDUP_REMOVED lines=11> */
.L_x_12646:
[----:B------:R-:W-:Y:S05]  /*a4e0*/  BSYNC B0 ;  /* 0x0000000000007941 */ /* 0x000fea0003800000 */
.L_x_12645:
[----:B------:R-:W-:Y:S04]  /*a4f0*/  BSSY B0, `(.L_x_12647) ;  /* 0x0000007000007945 */ /* 0x000fe80003800000 */
[----:B------:R-:W-:Y:S05]  /*a500*/  @P0 BRA `(.L_x_12648) ;  /* 0x0000000000140947 */ /* 0x000fea0003800000 */
[----:B------:R-:W2:Y:S02]  /*a510*/  LD.E.64 R4, desc[UR36][R16.64+0x40] ;  /* 0x0000402410047980 */ /* 0x000ea4000c101b00 */
[----:B--2---:R-:W-:-:S05]  /*a520*/  MOV R5, R4 ;  /* 0x0000000400057202 */ /* 0x004fca0000000f00 */
[----:B------:R-:W-:-:S04]  /*a530*/  IMAD R18, R18, 0x8, R5 ;  /* 0x0000000812127824 */ /* 0x000fc800078e0205 */
[----:B------:R-:W0:Y:S02]  /*a540*/  SYNCS.PHASECHK.TRANS64.TRYWAIT P0, [R18+URZ], R19 ;  /* 0x00000013120075a7 */ /* 0x000e24000800017f */
[----:B0-----:R-:W-:Y:S05]  /*a550*/  @!P0 BRA `(.L_x_12649) ;  /* 0x000001f000808947 */ /* 0x001fea0003800000 */
.L_x_12648:
[----:B------:R-:W-:Y:S05]  /*a560*/  BSYNC B0 ;  /* 0x0000000000007941 */ /* 0x000fea0003800000 */
.L_x_12647:
        /* <DEDUP_REMOVED lines=204> */
.L_x_12651:
[----:B------:R-:W-:Y:S05]  /*b230*/  BSYNC B0 ;  /* 0x0000000000007941 */ /* 0x000fea0003800000 */
.L_x_12650:
        /* <DEDUP_REMOVED lines=10> */
[-C--:B------:R-:W-:Y:S01]  /*b2e0*/  FMUL.FTZ R11, R28, R8.reuse ;  /* 0x000000081c0b7220 */ /* 0x080fe20000410000 */
        /* <DEDUP_REMOVED lines=17> */
[----:B------:R-:W2:Y:S02]  /*b400*/  LDL R24, [R1+0x440] ;  /* 0x0004400001187983 */ /* 0x000ea40000100800 */
[----:B------:R-:W1:Y:S01]  /*b410*/  MUFU.TANH R11, R11 ;  /* 0x0000000b000b7308 */ /* 0x000e620000002400 */
[----:B------:R-:W-:Y:S01]  /*b420*/  FMUL.FTZ R25, R30, R8 ;  /* 0x000000081e197220 */ /* 0x000fe20000410000 */
[----:B---3--:R-:W-:-:S06]  /*b430*/  FMNMX.FTZ R12, R3, R4, !PT ;  /* 0x00000004030c7209 */ /* 0x008fcc0007810000 */
[----:B------:R-:W3:Y:S01]  /*b440*/  MUFU.TANH R20, R20 ;  /* 0x0000001400147308 */ /* 0x000ee20000002400 */
[----:B------:R-:W-:Y:S01]  /*b450*/  FMUL.FTZ R30, R36, R8 ;  /* 0x00000008241e7220 */ /* 0x000fe20000410000 */
[----:B0-----:R-:W-:-:S06]  /*b460*/  FMNMX.FTZ R12, R7, R12, !PT ;  /* 0x0000000c070c7209 */ /* 0x001fcc0007810000 */
[----:B------:R-:W0:Y:S01]  /*b470*/  MUFU.TANH R26, R26 ;  /* 0x0000001a001a7308 */ /* 0x000e220000002400 */
[-C--:B------:R-:W-:Y:S01]  /*b480*/  FMUL.FTZ R32, R37, R8.reuse ;  /* 0x0000000825207220 */ /* 0x080fe20000410000 */
[----:B------:R-:W-:Y:S01]  /*b490*/  FMUL.FTZ R29, R34, R8 ;  /* 0x00000008221d7220 */ /* 0x000fe20000410000 */
[----:B-1----:R-:W-:-:S05]  /*b4a0*/  FMNMX.FTZ R15, R11, R12, !PT ;  /* 0x0000000c0b0f7209 */ /* 0x002fca0007810000 */
[----:B------:R-:W1:Y:S01]  /*b4b0*/  MUFU.TANH R28, R28 ;  /* 0x0000001c001c7308 */ /* 0x000e620000002400 */
[----:B------:R-:W-:Y:S01]  /*b4c0*/  FMUL.FTZ R34, R40, R8 ;  /* 0x0000000828227220 */ /* 0x000fe20000410000 */
[----:B---3--:R-:W-:-:S06]  /*b4d0*/  FMNMX.FTZ R15, R20, R15, !PT ;  /* 0x0000000f140f7209 */ /* 0x008fcc0007810000 */
[----:B------:R-:W3:Y:S01]  /*b4e0*/  MUFU.TANH R30, R30 ;  /* 0x0000001e001e7308 */ /* 0x000ee20000002400 */
[-C--:B------:R-:W-:Y:S01]  /*b4f0*/  FMUL.FTZ R36, R41, R8.reuse ;  /* 0x0000000829247220 */ /* 0x080fe20000410000 */
[----:B------:R-:W-:Y:S01]  /*b500*/  FMUL.FTZ R33, R38, R8 ;  /* 0x0000000826217220 */ /* 0x000fe20000410000 */
[----:B0-----:R-:W-:-:S05]  /*b510*/  FMNMX.FTZ R15, R26, R15, !PT ;  /* 0x0000000f1a0f7209 */ /* 0x001fca0007810000 */
[----:B------:R-:W0:Y:S01]  /*b520*/  MUFU.TANH R32, R32 ;  /* 0x0000002000207308 */ /* 0x000e220000002400 */
[----:B------:R-:W-:Y:S01]  /*b530*/  FMUL.FTZ R38, R44, R8 ;  /* 0x000000082c267220 */ /* 0x000fe20000410000 */
[----:B-1----:R-:W-:-:S06]  /*b540*/  FMNMX.FTZ R15, R28, R15, !PT ;  /* 0x0000000f1c0f7209 */ /* 0x002fcc0007810000 */
        /* <DEDUP_REMOVED lines=11> */
[----:B---3--:R-:W-:-:S07]  /*b600*/  FMNMX.FTZ R15, R36, R15, !PT ;  /* 0x0000000f240f7209 */ /* 0x008fce0007810000 */
[----:B------:R-:W3:Y:S01]  /*b610*/  MUFU.TANH R44, R44 ;  /* 0x0000002c002c7308 */ /* 0x000ee20000002400 */
[----:B0-----:R-:W-:-:S07]  /*b620*/  FMNMX.FTZ R15, R38, R15, !PT ;  /* 0x0000000f260f7209 */ /* 0x001fce0007810000 */
[----:B------:R-:W0:Y:S01]  /*b630*/  MUFU.TANH R42, R42 ;  /* 0x0000002a002a7308 */ /* 0x000e220000002400 */
[----:B------:R-:W-:Y:S01]  /*b640*/  FMUL.FTZ R41, R46, R8 ;  /* 0x000000082e297220 */ /* 0x000fe20000410000 */
[----:B-1----:R-:W-:-:S06]  /*b650*/  FMNMX.FTZ R15, R40, R15, !PT ;  /* 0x0000000f280f7209 */ /* 0x002fcc0007810000 */
[----:B------:R-:W1:Y:S01]  /*b660*/  MUFU.TANH R52, R52 ;  /* 0x0000003400347308 */ /* 0x000e620000002400 */
[----:B------:R-:W-:-:S07]  /*b670*/  FMUL.FTZ R27, R31, R8 ;  /* 0x000000081f1b7220 */ /* 0x000fce0000410000 */
[----:B------:R-:W4:Y:S01]  /*b680*/  MUFU.TANH R6, R6 ;  /* 0x0000000600067308 */ /* 0x000f220000002400 */
[----:B---3--:R-:W-:-:S07]  /*b690*/  FMNMX.FTZ R15, R44, R15, !PT ;  /* 0x0000000f2c0f7209 */ /* 0x008fce0007810000 */
[----:B------:R-:W3:Y:S08]  /*b6a0*/  MUFU.TANH R46, R9 ;  /* 0x00000009002e7308 */ /* 0x000ef00000002400 */
[----:B------:R-:W3:Y:S01]  /*b6b0*/  MUFU.TANH R13, R13 ;  /* 0x0000000d000d7308 */ /* 0x000ee20000002400 */
[----:B0-----:R-:W-:-:S07]  /*b6c0*/  FMNMX.FTZ R15, R42, R15, !PT ;  /* 0x0000000f2a0f7209 */ /* 0x001fce0007810000 */
[----:B------:R-:W0:Y:S01]  /*b6d0*/  MUFU.TANH R56, R56 ;  /* 0x0000003800387308 */ /* 0x000e220000002400 */
[----:B------:R-:W-:-:S07]  /*b6e0*/  FMUL.FTZ R31, R35, R8 ;  /* 0x00000008231f7220 */ /* 0x000fce0000410000 */
[----:B------:R-:W0:Y:S01]  /*b6f0*/  MUFU.TANH R25, R25 ;  /* 0x0000001900197308 */ /* 0x000e220000002400 */
[----:B-1----:R-:W-:Y:S01]  /*b700*/  FMNMX.FTZ R15, R52, R15, !PT ;  /* 0x0000000f340f7209 */ /* 0x002fe20007810000 */
[----:B------:R-:W-:-:S06]  /*b710*/  FMUL.FTZ R45, R47, R8 ;  /* 0x000000082f2d7220 */ /* 0x000fcc0000410000 */
[----:B------:R-:W1:Y:S01]  /*b720*/  MUFU.TANH R48, R57 ;  /* 0x0000003900307308 */ /* 0x000e620000002400 */
[----:B----4-:R-:W-:Y:S01]  /*b730*/  FMNMX.FTZ R12, R6, R5, !PT ;  /* 0x00000005060c7209 */ /* 0x010fe20007810000 */
[----:B------:R-:W-:-:S06]  /*b740*/  FMUL.FTZ R47, R50, R8 ;  /* 0x00000008322f7220 */ /* 0x000fcc0000410000 */
[----:B------:R-:W4:Y:S01]  /*b750*/  MUFU.TANH R27, R27 ;  /* 0x0000001b001b7308 */ /* 0x000f220000002400 */
[----:B---3--:R-:W-:-:S07]  /*b760*/  FMNMX.FTZ R15, R46, R15, !PT ;  /* 0x0000000f2e0f7209 */ /* 0x008fce0007810000 */
[----:B------:R-:W3:Y:S01]  /*b770*/  MUFU.TANH R60, R60 ;  /* 0x0000003c003c7308 */ /* 0x000ee20000002400 */
[----:B------:R-:W-:Y:S01]  /*b780*/  FMNMX.FTZ R12, R13, R12, !PT ;  /* 0x0000000c0d0c7209 */ /* 0x000fe20007810000 */
[----:B------:R-:W-:-:S06]  /*b790*/  FMUL.FTZ R35, R39, R8 ;  /* 0x0000000827237220 */ /* 0x000fcc0000410000 */
[----:B------:R-:W3:Y:S01]  /*b7a0*/  MUFU.TANH R29, R29 ;  /* 0x0000001d001d7308 */ /* 0x000ee20000002400 */
[----:B0-----:R-:W-:Y:S01]  /*b7b0*/  FMNMX.FTZ R15, R56, R15, !PT ;  /* 0x0000000f380f7209 */ /* 0x001fe20007810000 */
[----:B------:R-:W-:-:S06]  /*b7c0*/  FMUL.FTZ R49, R51, R8 ;  /* 0x0000000833317220 */ /* 0x000fcc0000410000 */
[----:B------:R-:W0:Y:S01]  /*b7d0*/  MUFU.TANH R50, R61 ;  /* 0x0000003d00327308 */ /* 0x000e220000002400 */
[----:B------:R-:W-:Y:S01]  /*b7e0*/  FMNMX.FTZ R12, R25, R12, !PT ;  /* 0x0000000c190c7209 */ /* 0x000fe20007810000 */
[----:B------:R-:W-:-:S06]  /*b7f0*/  FMUL.FTZ R51, R54, R8 ;  /* 0x0000000836337220 */ /* 0x000fcc0000410000 */
[----:B------:R-:W0:Y:S01]  /*b800*/  MUFU.TANH R31, R31 ;  /* 0x0000001f001f7308 */ /* 0x000e220000002400 */
[----:B-1----:R-:W-:-:S07]  /*b810*/  FMNMX.FTZ R15, R48, R15, !PT ;  /* 0x0000000f300f7209 */ /* 0x002fce0007810000 */
[----:B------:R-:W1:Y:S01]  /*b820*/  MUFU.TANH R64, R64 ;  /* 0x0000004000407308 */ /* 0x000e620000002400 */
[----:B----4-:R-:W-:Y:S01]  /*b830*/  FMNMX.FTZ R12, R27, R12, !PT ;  /* 0x0000000c1b0c7209 */ /* 0x010fe20007810000 */
[----:B------:R-:W-:-:S06]  /*b840*/  FMUL.FTZ R39, R43, R8 ;  /* 0x000000082b277220 */ /* 0x000fcc0000410000 */
[----:B------:R-:W4:Y:S01]  /*b850*/  MUFU.TANH R33, R33 ;  /* 0x0000002100217308 */ /* 0x000f220000002400 */
[----:B---3--:R-:W-:Y:S01]  /*b860*/  FMNMX.FTZ R15, R60, R15, !PT ;  /* 0x0000000f3c0f7209 */ /* 0x008fe20007810000 */
[----:B------:R-:W-:-:S06]  /*b870*/  FMUL.FTZ R53, R55, R8 ;  /* 0x0000000837357220 */ /* 0x000fcc0000410000 */
[----:B------:R-:W3:Y:S01]  /*b880*/  MUFU.TANH R54, R65 ;  /* 0x0000004100367308 */ /* 0x000ee20000002400 */
[----:B------:R-:W-:Y:S01]  /*b890*/  FMNMX.FTZ R12, R29, R12, !PT ;  /* 0x0000000c1d0c7209 */ /* 0x000fe20007810000 */
[----:B------:R-:W-:-:S06]  /*b8a0*/  FMUL.FTZ R55, R58, R8 ;  /* 0x000000083a377220 */ /* 0x000fcc0000410000 */
[----:B------:R-:W3:Y:S01]  /*b8b0*/  MUFU.TANH R35, R35 ;  /* 0x0000002300237308 */ /* 0x000ee20000002400 */
[----:B0-----:R-:W-:-:S07]  /*b8c0*/  FMNMX.FTZ R15, R50, R15, !PT ;  /* 0x0000000f320f7209 */ /* 0x001fce0007810000 */
[----:B------:R-:W0:Y:S01]  /*b8d0*/  MUFU.TANH R68, R68 ;  /* 0x0000004400447308 */ /* 0x000e220000002400 */
[----:B------:R-:W-:-:S07]  /*b8e0*/  FMNMX.FTZ R12, R31, R12, !PT ;  /* 0x0000000c1f0c7209 */ /* 0x000fce0007810000 */
[----:B------:R-:W0:Y:S01]  /*b8f0*/  MUFU.TANH R37, R37 ;  /* 0x0000002500257308 */ /* 0x000e220000002400 */
[----:B-1----:R-:W-:-:S07]  /*b900*/  FMNMX.FTZ R15, R64, R15, !PT ;  /* 0x0000000f400f7209 */ /* 0x002fce0007810000 */
[----:B------:R-:W1:Y:S01]  /*b910*/  MUFU.TANH R58, R69 ;  /* 0x00000045003a7308 */ /* 0x000e620000002400 */
[----:B----4-:R-:W-:-:S07]  /*b920*/  FMNMX.FTZ R12, R33, R12, !PT ;  /* 0x0000000c210c7209 */ /* 0x010fce0007810000 */
[----:B------:R-:W4:Y:S01]  /*b930*/  MUFU.TANH R39, R39 ;  /* 0x0000002700277308 */ /* 0x000f220000002400 */
[----:B---3--:R-:W-:Y:S02]  /*b940*/  FMNMX.FTZ R15, R54, R15, !PT ;  /* 0x0000000f360f7209 */ /* 0x008fe40007810000 */
[----:B------:R-:W-:-:S05]  /*b950*/  FMNMX.FTZ R12, R35, R12, !PT ;  /* 0x0000000c230c7209 */ /* 0x000fca0007810000 */
[----:B------:R-:W3:Y:S01]  /*b960*/  MUFU.TANH R41, R41 ;  /* 0x0000002900297308 */ /* 0x000ee20000002400 */
[----:B0-----:R-:W-:Y:S02]  /*b970*/  FMNMX.FTZ R15, R68, R15, !PT ;  /* 0x0000000f440f7209 */ /* 0x001fe40007810000 */
[----:B------:R-:W-:-:S05]  /*b980*/  FMNMX.FTZ R12, R37, R12, !PT ;  /* 0x0000000c250c7209 */ /* 0x000fca0007810000 */
[----:B------:R-:W0:Y:S01]  /*b990*/  MUFU.TANH R45, R45 ;  /* 0x0000002d002d7308 */ /* 0x000e220000002400 */
[----:B-1----:R-:W-:Y:S02]  /*b9a0*/  FMNMX.FTZ R14, R58, R15, !PT ;  /* 0x0000000f3a0e7209 */ /* 0x002fe40007810000 */
[----:B----4-:R-:W-:-:S05]  /*b9b0*/  FMNMX.FTZ R12, R39, R12, !PT ;  /* 0x0000000c270c7209 */ /* 0x010fca0007810000 */
[----:B------:R-:W1:Y:S01]  /*b9c0*/  MUFU.TANH R47, R47 ;  /* 0x0000002f002f7308 */ /* 0x000e620000002400 */
[----:B---3--:R-:W-:Y:S01]  /*b9d0*/  FMNMX.FTZ R12, R41, R12, !PT ;  /* 0x0000000c290c7209 */ /* 0x008fe20007810000 */
[----:B------:R-:W3:Y:S06]  /*b9e0*/  SHFL.BFLY PT, R9, R14, 0x2, 0x1f ;  /* 0x0c401f000e097f89 */ /* 0x000eec00000e0000 */
[----:B------:R-:W4:Y:S01]  /*b9f0*/  MUFU.TANH R49, R49 ;  /* 0x0000003100317308 */ /* 0x000f220000002400 */
[----:B0-----:R-:W-:Y:S01]  /*ba00*/  FMNMX.FTZ R12, R45, R12, !PT ;  /* 0x0000000c2d0c7209 */ /* 0x001fe20007810000 */
[----:B------:R-:W-:-:S06]  /*ba10*/  FMUL.FTZ R57, R59, R8 ;  /* 0x000000083b397220 */ /* 0x000fcc0000410000 */
[----:B------:R-:W0:Y:S01]  /*ba20*/  MUFU.TANH R51, R51 ;  /* 0x0000003300337308 */ /* 0x000e220000002400 */
[----:B-1----:R-:W-:Y:S01]  /*ba30*/  FMNMX.FTZ R12, R47, R12, !PT ;  /* 0x0000000c2f0c7209 */ /* 0x002fe20007810000 */
[----:B------:R-:W-:-:S06]  /*ba40*/  FMUL.FTZ R59, R62, R8 ;  /* 0x000000083e3b7220 */ /* 0x000fcc0000410000 */
[----:B------:R-:W1:Y:S01]  /*ba50*/  MUFU.TANH R53, R53 ;  /* 0x0000003500357308 */ /* 0x000e620000002400 */
[----:B----4-:R-:W-:Y:S01]  /*ba60*/  FMNMX.FTZ R12, R49, R12, !PT ;  /* 0x0000000c310c7209 */ /* 0x010fe20007810000 */
[----:B------:R-:W-:-:S06]  /*ba70*/  FMUL.FTZ R61, R63, R8 ;  /* 0x000000083f3d7220 */ /* 0x000fcc0000410000 */
        /* <DEDUP_REMOVED lines=8> */
[----:B------:R-:W-:Y:S01]  /*bb00*/  FMUL.FTZ R67, R70, R8 ;  /* 0x0000000846437220 */ /* 0x000fe20000410000 */
[----:B---3--:R-:W-:-:S05]  /*bb10*/  FMNMX.FTZ R9, R14, R9, !PT ;  /* 0x000000090e097209 */ /* 0x008fca0007810000 */
[----:B------:R-:W3:Y:S01]  /*bb20*/  MUFU.TANH R61, R61 ;  /* 0x0000003d003d7308 */ /* 0x000ee20000002400 */
[----:B0-----:R-:W-:Y:S01]  /*bb30*/  FMNMX.FTZ R12, R57, R12, !PT ;  /* 0x0000000c390c7209 */ /* 0x001fe20007810000 */
[----:B------:R-:W0:Y:S06]  /*bb40*/  SHFL.BFLY PT, R18, R9, 0x1, 0x1f ;  /* 0x0c201f0009127f89 */ /* 0x000e2c00000e0000 */
[----:B------:R-:W4:Y:S01]  /*bb50*/  MUFU.TANH R63, R63 ;  /* 0x0000003f003f7308 */ /* 0x000f220000002400 */
[----:B------:R-:W-:Y:S01]  /*bb60*/  FMUL.FTZ R69, R71, R8 ;  /* 0x0000000847457220 */ /* 0x000fe20000410000 */
[----:B-1----:R-:W-:-:S06]  /*bb70*/  FMNMX.FTZ R12, R59, R12, !PT ;  /* 0x0000000c3b0c7209 */ /* 0x002fcc0007810000 */
[----:B------:R-:W1:Y:S01]  /*bb80*/  MUFU.TANH R65, R65 ;  /* 0x0000004100417308 */ /* 0x000e620000002400 */
[----:B---3--:R-:W-:-:S07]  /*bb90*/  FMNMX.FTZ R12, R61, R12, !PT ;  /* 0x0000000c3d0c7209 */ /* 0x008fce0007810000 */
[----:B------:R-:W3:Y:S01]  /*bba0*/  MUFU.TANH R67, R67 ;  /* 0x0000004300437308 */ /* 0x000ee20000002400 */
[----:B----4-:R-:W-:-:S07]  /*bbb0*/  FMNMX.FTZ R12, R63, R12, !PT ;  /* 0x0000000c3f0c7209 */ /* 0x010fce0007810000 */
[----:B------:R-:W4:Y:S01]  /*bbc0*/  MUFU.TANH R69, R69 ;  /* 0x0000004500457308 */ /* 0x000f220000002400 */
[----:B-1----:R-:W-:-:S04]  /*bbd0*/  FMNMX.FTZ R12, R65, R12, !PT ;  /* 0x0000000c410c7209 */ /* 0x002fc80007810000 */
[----:B---3--:R-:W-:-:S04]  /*bbe0*/  FMNMX.FTZ R12, R67, R12, !PT ;  /* 0x0000000c430c7209 */ /* 0x008fc80007810000 */
[----:B----4-:R-:W-:Y:S02]  /*bbf0*/  FMNMX.FTZ R15, R69, R12, !PT ;  /* 0x0000000c450f7209 */ /* 0x010fe40007810000 */
[----:B0-----:R-:W-:Y:S02]  /*bc00*/  FMNMX.FTZ R12, R9, R18, !PT ;  /* 0x00000012090c7209 */ /* 0x001fe40007810000 */
[----:B------:R-:W3:Y:S04]  /*bc10*/  LDL.64 R8, [R1+0x430] ;  /* 0x0004300001087983 */ /* 0x000ee80000100a00 */
[----:B------:R-:W-:Y:S04]  /*bc20*/  STL.64 [R1+0x420], R14 ;  /* 0x0004200e01007387 */ /* 0x000fe80000100a00 */
[----:B------:R-:W-:Y:S04]  /*bc30*/  STL [R1+0x420], R12 ;  /* 0x0004200c01007387 */ /* 0x000fe80000100800 */
[----:B------:R-:W4:Y:S04]  /*bc40*/  LDL R21, [R1+0x420] ;  /* 0x0004200001157983 */ /* 0x000f280000100800 */
[----:B------:R-:W3:Y:S01]  /*bc50*/  LDL R18, [R1+0x424] ;  /* 0x0004240001127983 */ /* 0x000ee20000100800 */
[----:B----4-:R-:W-:-:S04]  /*bc60*/  FADD.FTZ R19, R4, -R21 ;  /* 0x8000001504137221 */ /* 0x010fc80000010000 */
[----:B--2---:R-:W-:Y:S01]  /*bc70*/  FMUL.FTZ R4, R19, R24 ;  /* 0x0000001813047220 */ /* 0x004fe20000410000 */
[----:B------:R-:W-:-:S04]  /*bc80*/  FMUL.FTZ R19, R24, R21 ;  /* 0x0000001518137220 */ /* 0x000fc80000410000 */
[-CC-:B------:R-:W-:Y:S02]  /*bc90*/  FFMA.FTZ R154, R11, R24.reuse, -R19.reuse ;  /* 0x000000180b9a7223 */ /* 0x180fe40000010813 */
[----:B---3--:R-:W0:Y:S01]  /*bca0*/  SHFL.BFLY PT, R11, R18, 0x2, 0x1f ;  /* 0x0c401f00120b7f89 */ /* 0x008e2200000e0000 */
[----:B------:R-:W-:Y:S01]  /*bcb0*/  FFMA.FTZ R186, R26, R24, -R19 ;  /* 0x000000181aba7223 */ /* 0x000fe20000010813 */
[----:B0-----:R-:W-:-:S05]  /*bcc0*/  FMNMX.FTZ R11, R11, R18, !PT ;  /* 0x000000120b0b7209 */ /* 0x001fca0007810000 */
[----:B------:R-:W0:Y:S01]  /*bcd0*/  SHFL.BFLY PT, R26, R11, 0x1, 0x1f ;  /* 0x0c201f000b1a7f89 */ /* 0x000e2200000e0000 */
[-CC-:B------:R-:W-:Y:S01]  /*bce0*/  FFMA.FTZ R183, R28, R24.reuse, -R19.reuse ;  /* 0x000000181cb77223 */ /* 0x180fe20000010813 */
[-CC-:B------:R-:W-:Y:S01]  /*bcf0*/  FFMA.FTZ R3, R3, R24.reuse, -R19.reuse ;  /* 0x0000001803037223 */ /* 0x180fe20000010813 */
[----:B------:R-:W-:Y:S01]  /*bd00*/  FFMA.FTZ R152, R7, R24, -R19 ;  /* 0x0000001807987223 */ /* 0x000fe20000010813 */
[----:B------:R-:W-:Y:S01]  /*bd10*/  MUFU.EX2 R4, R4 ;  /* 0x0000000400047308 */ /* 0x000fe20000000800 */
        /* <DEDUP_REMOVED lines=11> */
[----:B------:R-:W0:Y:S01]  /*bdd0*/  MUFU.EX2 R188, R188 ;  /* 0x000000bc00bc7308 */ /* 0x000e220000000800 */
[----:B------:R-:W-:-:S07]  /*bde0*/  FFMA.FTZ R181, R29, R24, -R28 ;  /* 0x000000181db57223 */ /* 0x000fce000001081c */
[----:B------:R-:W1:Y:S08]  /*bdf0*/  MUFU.EX2 R153, R153 ;  /* 0x0000009900997308 */ /* 0x000e700000000800 */
[----:B------:R-:W2:Y:S01]  /*be00*/  MUFU.EX2 R152, R152 ;  /* 0x0000009800987308 */ /* 0x000ea20000000800 */
[----:B------:R-:W-:-:S07]  /*be10*/  FFMA.FTZ R182, R31, R24, -R28 ;  /* 0x000000181fb67223 */ /* 0x000fce000001081c */
[----:B------:R-:W3:Y:S08]  /*be20*/  MUFU.EX2 R155, R155 ;  /* 0x0000009b009b7308 */ /* 0x000ef00000000800 */
[----:B------:R-:W4:Y:S01]  /*be30*/  MUFU.EX2 R154, R154 ;  /* 0x0000009a009a7308 */ /* 0x000f220000000800 */
[----:B0-----:R-:W-:Y:S01]  /*be40*/  FFMA.FTZ R14, R9, R43, R188 ;  /* 0x0000002b090e7223 */ /* 0x001fe200000100bc */
[----:B------:R-:W-:-:S06]  /*be50*/  FFMA.FTZ R177, R33, R24, -R28 ;  /* 0x0000001821b17223 */ /* 0x000fcc000001081c */
[----:B------:R-:W0:Y:S01]  /*be60*/  MUFU.EX2 R6, R6 ;  /* 0x0000000600067308 */ /* 0x000e220000000800 */
[----:B------:R-:W-:Y:S01]  /*be70*/  FFMA.FTZ R5, R4, R8, R3 ;  /* 0x0000000804057223 */ /* 0x000fe20000010003 */
        /* <DEDUP_REMOVED lines=17> */
[----:B------:R-:W-:Y:S01]  /*bf90*/  FADD.FTZ R5, R7, R8 ;  /* 0x0000000807057221 */ /* 0x000fe20000010000 */
        /* <DEDUP_REMOVED lines=9> */
[----:B----4-:R-:W-:-:S06]  /*c030*/  FADD.FTZ R8, R183, R8 ;  /* 0x00000008b7087221 */ /* 0x010fcc0000010000 */
[----:B------:R-:W3:Y:S01]  /*c040*/  MUFU.EX2 R173, R173 ;  /* 0x000000ad00ad7308 */ /* 0x000ee20000000800 */
[-C--:B------:R-:W-:Y:S01]  /*c050*/  FFMA.FTZ R171, R40, R24.reuse, -R19 ;  /* 0x0000001828ab7223 */ /* 0x080fe20000010813 */
[----:B------:R-:W-:-:S06]  /*c060*/  FFMA.FTZ R170, R45, R24, -R28 ;  /* 0x000000182daa7223 */ /* 0x000fcc000001081c */
[----:B------:R-:W4:Y:S01]  /*c070*/  MUFU.EX2 R175, R175 ;  /* 0x000000af00af7308 */ /* 0x000f220000000800 */
[----:B0-----:R-:W-:Y:S01]  /*c080*/  FADD.FTZ R9, R177, R14 ;  /* 0x0000000eb1097221 */ /* 0x001fe20000010000 */
[----:B------:R-:W-:-:S06]  /*c090*/  FADD.FTZ R5, R179, R8 ;  /* 0x00000008b3057221 */ /* 0x000fcc0000010000 */
[----:B------:R-:W0:Y:S01]  /*c0a0*/  MUFU.EX2 R174, R174 ;  /* 0x000000ae00ae7308 */ /* 0x000e220000000800 */
[-C--:B------:R-:W-:Y:S01]  /*c0b0*/  FFMA.FTZ R168, R44, R24.reuse, -R19 ;  /* 0x000000182ca87223 */ /* 0x080fe20000010813 */
[----:B------:R-:W-:-:S06]  /*c0c0*/  FFMA.FTZ R165, R47, R24, -R28 ;  /* 0x000000182fa57223 */ /* 0x000fcc000001081c */
[----:B------:R-:W0:Y:S01]  /*c0d0*/  MUFU.EX2 R176, R176 ;  /* 0x000000b000b07308 */ /* 0x000e220000000800 */
[----:B-1----:R-:W-:Y:S01]  /*c0e0*/  FADD.FTZ R14, R178, R9 ;  /* 0x00000009b20e7221 */ /* 0x002fe20000010000 */
[----:B--2---:R-:W-:-:S06]  /*c0f0*/  FADD.FTZ R8, R180, R5 ;  /* 0x00000005b4087221 */ /* 0x004fcc0000010000 */
[----:B------:R-:W1:Y:S01]  /*c100*/  MUFU.EX2 R169, R169 ;  /* 0x000000a900a97308 */ /* 0x000e620000000800 */
[-C--:B------:R-:W-:Y:S01]  /*c110*/  FFMA.FTZ R167, R42, R24.reuse, -R19 ;  /* 0x000000182aa77223 */ /* 0x080fe20000010813 */
[----:B------:R-:W-:-:S06]  /*c120*/  FFMA.FTZ R166, R49, R24, -R28 ;  /* 0x0000001831a67223 */ /* 0x000fcc000001081c */
[----:B------:R-:W2:Y:S01]  /*c130*/  MUFU.EX2 R172, R172 ;  /* 0x000000ac00ac7308 */ /* 0x000ea20000000800 */
[----:B---3--:R-:W-:Y:S01]  /*c140*/  FADD.FTZ R9, R173, R14 ;  /* 0x0000000ead097221 */ /* 0x008fe20000010000 */
[----:B----4-:R-:W-:-:S06]  /*c150*/  FADD.FTZ R5, R175, R8 ;  /* 0x00000008af057221 */ /* 0x010fcc0000010000 */
[----:B------:R-:W-:Y:S01]  /*c160*/  MUFU.EX2 R171, R171 ;  /* 0x000000ab00ab7308 */ /* 0x000fe20000000800 */
[-C--:B------:R-:W-:Y:S01]  /*c170*/  FFMA.FTZ R163, R52, R24.reuse, -R19 ;  /* 0x0000001834a37223 */ /* 0x080fe20000010813 */
[----:B------:R-:W-:-:S06]  /*c180*/  FFMA.FTZ R161, R51, R24, -R28 ;  /* 0x0000001833a17223 */ /* 0x000fcc000001081c */
[----:B------:R-:W3:Y:S01]  /*c190*/  MUFU.EX2 R170, R170 ;  /* 0x000000aa00aa7308 */ /* 0x000ee20000000800 */
[----:B0-----:R-:W-:Y:S01]  /*c1a0*/  FADD.FTZ R8, R174, R9 ;  /* 0x00000009ae087221 */ /* 0x001fe20000010000 */
[----:B------:R-:W-:-:S06]  /*c1b0*/  FADD.FTZ R5, R176, R5 ;  /* 0x00000005b0057221 */ /* 0x000fcc0000010000 */
[----:B------:R-:W-:Y:S01]  /*c1c0*/  MUFU.EX2 R168, R168 ;  /* 0x000000a800a87308 */ /* 0x000fe20000000800 */
[-C--:B------:R-:W-:Y:S01]  /*c1d0*/  FFMA.FTZ R164, R46, R24.reuse, -R19 ;  /* 0x000000182ea47223 */ /* 0x080fe20000010813 */
[----:B------:R-:W-:-:S06]  /*c1e0*/  FFMA.FTZ R162, R53, R24, -R28 ;  /* 0x0000001835a27223 */ /* 0x000fcc000001081c */
[----:B------:R-:W0:Y:S01]  /*c1f0*/  MUFU.EX2 R165, R165 ;  /* 0x000000a500a57308 */ /* 0x000e220000000800 */
[----:B-1----:R-:W-:Y:S01]  /*c200*/  FADD.FTZ R9, R169, R8 ;  /* 0x00000008a9097221 */ /* 0x002fe20000010000 */
[----:B--2---:R-:W-:-:S06]  /*c210*/  FADD.FTZ R8, R172, R5 ;  /* 0x00000005ac087221 */ /* 0x004fcc0000010000 */
[----:B------:R-:W-:Y:S01]  /*c220*/  MUFU.EX2 R167, R167 ;  /* 0x000000a700a77308 */ /* 0x000fe20000000800 */
[-C--:B------:R-:W-:Y:S01]  /*c230*/  FFMA.FTZ R159, R56, R24.reuse, -R19 ;  /* 0x00000018389f7223 */ /* 0x080fe20000010813 */
[----:B------:R-:W-:-:S06]  /*c240*/  FFMA.FTZ R157, R55, R24, -R28 ;  /* 0x00000018379d7223 */ /* 0x000fcc000001081c */
[----:B------:R-:W1:Y:S01]  /*c250*/  MUFU.EX2 R166, R166 ;  /* 0x000000a600a67308 */ /* 0x000e620000000800 */
[----:B---3--:R-:W-:Y:S01]  /*c260*/  FADD.FTZ R14, R170, R9 ;  /* 0x00000009aa0e7221 */ /* 0x008fe20000010000 */
[----:B------:R-:W-:-:S06]  /*c270*/  FADD.FTZ R5, R171, R8 ;  /* 0x00000008ab057221 */ /* 0x000fcc0000010000 */
[----:B------:R-:W-:Y:S01]  /*c280*/  MUFU.EX2 R163, R163 ;  /* 0x000000a300a37308 */ /* 0x000fe20000000800 */
[-C--:B------:R-:W-:Y:S01]  /*c290*/  FFMA.FTZ R160, R48, R24.reuse, -R19 ;  /* 0x0000001830a07223 */ /* 0x080fe20000010813 */
[----:B------:R-:W-:-:S06]  /*c2a0*/  FFMA.FTZ R158, R57, R24, -R28 ;  /* 0x00000018399e7223 */ /* 0x000fcc000001081c */
[----:B------:R-:W2:Y:S01]  /*c2b0*/  MUFU.EX2 R161, R161 ;  /* 0x000000a100a17308 */ /* 0x000ea20000000800 */
[-CC-:B------:R-:W-:Y:S01]  /*c2c0*/  FFMA.FTZ R156, R60, R24.reuse, -R19.reuse ;  /* 0x000000183c9c7223 */ /* 0x180fe20000010813 */
[-CC-:B------:R-:W-:Y:S01]  /*c2d0*/  FFMA.FTZ R21, R50, R24.reuse, -R19.reuse ;  /* 0x0000001832157223 */ /* 0x180fe20000010813 */
[----:B------:R-:W-:-:S05]  /*c2e0*/  FFMA.FTZ R15, R64, R24, -R19 ;  /* 0x00000018400f7223 */ /* 0x000fca0000010813 */
[----:B------:R-:W-:Y:S01]  /*c2f0*/  MUFU.EX2 R164, R164 ;  /* 0x000000a400a47308 */ /* 0x000fe20000000800 */
[-CC-:B------:R-:W-:Y:S01]  /*c300*/  FFMA.FTZ R18, R54, R24.reuse, -R19.reuse ;  /* 0x0000001836127223 */ /* 0x180fe20000010813 */
[-CC-:B------:R-:W-:Y:S01]  /*c310*/  FFMA.FTZ R68, R68, R24.reuse, -R19.reuse ;  /* 0x0000001844447223 */ /* 0x180fe20000010813 */
[----:B------:R-:W-:-:S05]  /*c320*/  FFMA.FTZ R12, R58, R24, -R19 ;  /* 0x000000183a0c7223 */ /* 0x000fca0000010813 */
[----:B------:R-:W3:Y:S01]  /*c330*/  MUFU.EX2 R162, R162 ;  /* 0x000000a200a27308 */ /* 0x000ee20000000800 */
[----:B0-----:R-:W-:Y:S01]  /*c340*/  FADD.FTZ R9, R165, R14 ;  /* 0x0000000ea5097221 */ /* 0x001fe20000010000 */
[----:B------:R-:W-:Y:S01]  /*c350*/  FADD.FTZ R8, R168, R5 ;  /* 0x00000005a8087221 */ /* 0x000fe20000010000 */
[----:B------:R-:W-:-:S05]  /*c360*/  FFMA.FTZ R19, R59, R24, -R28 ;  /* 0x000000183b137223 */ /* 0x000fca000001081c */
[----:B------:R-:W-:Y:S01]  /*c370*/  MUFU.EX2 R159, R159 ;  /* 0x0000009f009f7308 */ /* 0x000fe20000000800 */
[----:B-1----:R-:W-:Y:S01]  /*c380*/  FADD.FTZ R30, R166, R9 ;  /* 0x00000009a61e7221 */ /* 0x002fe20000010000 */
[----:B------:R-:W-:-:S06]  /*c390*/  FADD.FTZ R8, R167, R8 ;  /* 0x00000008a7087221 */ /* 0x000fcc0000010000 */
[----:B------:R-:W0:Y:S01]  /*c3a0*/  MUFU.EX2 R157, R157 ;  /* 0x0000009d009d7308 */ /* 0x000e220000000800 */
[----:B------:R-:W-:Y:S01]  /*c3b0*/  FFMA.FTZ R20, R61, R24, -R28 ;  /* 0x000000183d147223 */ /* 0x000fe2000001081c */
[----:B--2---:R-:W-:Y:S01]  /*c3c0*/  FADD.FTZ R9, R161, R30 ;  /* 0x0000001ea1097221 */ /* 0x004fe20000010000 */
[----:B------:R-:W-:-:S05]  /*c3d0*/  FADD.FTZ R5, R163, R8 ;  /* 0x00000008a3057221 */ /* 0x000fca0000010000 */
[----:B------:R-:W-:Y:S01]  /*c3e0*/  MUFU.EX2 R160, R160 ;  /* 0x000000a000a07308 */ /* 0x000fe20000000800 */
[----:B------:R-:W-:-:S07]  /*c3f0*/  FFMA.FTZ R13, R63, R24, -R28 ;  /* 0x000000183f0d7223 */ /* 0x000fce000001081c */
[----:B------:R-:W1:Y:S01]  /*c400*/  MUFU.EX2 R158, R158 ;  /* 0x0000009e009e7308 */ /* 0x000e620000000800 */
[----:B---3--:R-:W-:Y:S01]  /*c410*/  FADD.FTZ R32, R162, R9 ;  /* 0x00000009a2207221 */ /* 0x008fe20000010000 */
        /* <DEDUP_REMOVED lines=16> */
[----:B------:R-:W-:Y:S08]  /*c520*/  MUFU.EX2 R18, R18 ;  /* 0x0000001200127308 */ /* 0x000ff00000000800 */
[----:B------:R-:W2:Y:S01]  /*c530*/  MUFU.EX2 R14, R14 ;  /* 0x0000000e000e7308 */ /* 0x000ea20000000800 */
[----:B0-----:R-:W-:Y:S01]  /*c540*/  FADD.FTZ R28, R20, R25 ;  /* 0x00000019141c7221 */ /* 0x001fe20000010000 */
[----:B------:R-:W-:-:S06]  /*c550*/  FADD.FTZ R24, R21, R24 ;  /* 0x0000001815187221 */ /* 0x000fcc0000010000 */
[----:B------:R-:W-:Y:S08]  /*c560*/  MUFU.EX2 R11, R68 ;  /* 0x00000044000b7308 */ /* 0x000ff00000000800 */
[----:B------:R-:W0:Y:S01]  /*c570*/  MUFU.EX2 R8, R8 ;  /* 0x0000000800087308 */ /* 0x000e220000000800 */
[----:B-1----:R-:W-:Y:S01]  /*c580*/  FADD.FTZ R25, R13, R28 ;  /* 0x0000001c0d197221 */ /* 0x002fe20000010000 */
[----:B------:R-:W-:-:S06]  /*c590*/  FADD.FTZ R5, R15, R24 ;  /* 0x000000180f057221 */ /* 0x000fcc0000010000 */
[----:B------:R-:W1:Y:S08]  /*c5a0*/  MUFU.EX2 R12, R12 ;  /* 0x0000000c000c7308 */ /* 0x000e700000000800 */
[----:B------:R-:W3:Y:S01]  /*c5b0*/  MUFU.EX2 R9, R9 ;  /* 0x0000000900097308 */ /* 0x000ee20000000800 */
[----:B--2---:R-:W-:Y:S01]  /*c5c0*/  FADD.FTZ R25, R14, R25 ;  /* 0x000000190e197221 */ /* 0x004fe20000010000 */
[----:B------:R-:W-:-:S03]  /*c5d0*/  FADD.FTZ R24, R18, R5 ;  /* 0x0000000512187221 */ /* 0x000fc60000010000 */
[----:B0-----:R-:W-:Y:S01]  /*c5e0*/  FADD.FTZ R28, R8, R25 ;  /* 0x00000019081c7221 */ /* 0x001fe20000010000 */
[----:B------:R-:W-:-:S04]  /*c5f0*/  FADD.FTZ R5, R11, R24 ;  /* 0x000000180b057221 */ /* 0x000fc80000010000 */
[----:B-1----:R-:W-:Y:S01]  /*c600*/  FADD.FTZ R36, R12, R5 ;  /* 0x000000050c247221 */ /* 0x002fe20000010000 */
        /* <DEDUP_REMOVED lines=160> */
[----:B-1----:R-:W-:-:S04]  /*d010*/  FMUL.FTZ R37, R43, R130 ;  /* 0x000000822b257220 */ /* 0x002fc80000410000 */
        /* <DEDUP_REMOVED lines=61> */
[C---:B------:R-:W-:Y:S01]  /*d3f0*/  FMUL.FTZ R47, R4.reuse, R47 ;  /* 0x0000002f042f7220 */ /* 0x040fe20000410000 */
[----:B------:R-:W-:Y:S02]  /*d400*/  FMUL.FTZ R45, R4, R45 ;  /* 0x0000002d042d7220 */ /* 0x000fe40000410000 */
        /* <DEDUP_REMOVED lines=48> */
[C---:B------:R-:W-:Y:S02]  /*d710*/  FMUL.FTZ R131, R4.reuse, R131 ;  /* 0x0000008304837220 */ /* 0x040fe40000410000 */
[----:B------:R2:W-:Y:S01]  /*d720*/  ST.E desc[UR36][R16.64+0x3ac], R37 ;  /* 0x0003ac2510007985 */ /* 0x0005e2000c101924 */
[----:B---3--:R-:W-:Y:S01]  /*d730*/  FMUL.FTZ R33, R43, R42 ;  /* 0x0000002a2b217220 */ /* 0x008fe20000410000 */
[----:B------:R-:W-:-:S02]  /*d740*/  FMUL.FTZ R129, R4, R129 ;  /* 0x0000008104817220 */ /* 0x000fc40000410000 */
[----:B------:R3:W-:Y:S01]  /*d750*/  ST.E desc[UR36][R16.64+0x3b8], R41 ;  /* 0x0003b82910007985 */ /* 0x0007e2000c101924 */
[C---:B0-----:R-:W-:Y:S01]  /*d760*/  FMUL.FTZ R35, R43.reuse, R40 ;  /* 0x000000282b237220 */ /* 0x041fe20000410000 */
        /* <DEDUP_REMOVED lines=103> */
[----:B------:R-:W-:Y:S04]  /*dde0*/  ST.E desc[UR36][R16.64+0x3dc], R39 ;  /* 0x0003dc2710007985 */ /* 0x000fe8000c101924 */
[----:B------:R4:W-:Y:S04]  /*ddf0*/  ST.E desc[UR36][R16.64+0x3e8], R37 ;  /* 0x0003e82510007985 */ /* 0x0009e8000c101924 */
[----:B------:R4:W-:Y:S04]  /*de00*/  ST.E desc[UR36][R16.64+0x3ec], R41 ;  /* 0x0003ec2910007985 */ /* 0x0009e8000c101924 */
[----:B------:R-:W-:Y:S04]  /*de10*/  ST.E desc[UR36][R16.64+0x3f8], R45 ;  /* 0x0003f82d10007985 */ /* 0x000fe8000c101924 */
[----:B------:R-:W-:Y:S04]  /*de20*/  ST.E desc[UR36][R16.64+0x3fc], R47 ;  /* 0x0003fc2f10007985 */ /* 0x000fe8000c101924 */
[----:B------:R4:W-:Y:S01]  /*de30*/  ST.E desc[UR36][R16.64+0x408], R43 ;  /* 0x0004082b10007985 */ /* 0x0009e2000c101924 */
[----:B------:R1:W-:Y:S06]  /*de40*/  BAR.SYNC.DEFER_BLOCKING R209, 0x100 ;  /* 0x000400d10000751d */ /* 0x0003ec0000010000 */
[----:B------:R-:W4:Y:S04]  /*de50*/  LDL R144, [R1+0x1f8] ;  /* 0x0001f80001907983 */ /* 0x000f280000100800 */
        /* <DEDUP_REMOVED lines=128> */
[----:B------:R-:W4:Y:S04]  /*e660*/  LD.E.64 R4, desc[UR36][R16.64+0x88] ;  /* 0x0000882410047980 */ /* 0x000f28000c101b00 */
        /* <DEDUP_REMOVED lines=128> */
[----:B0-----:R-:W4:Y:S01]  /*ee70*/  LDL R187, [R1+0x68] ;  /* 0x0000680001bb7983 */ /* 0x001f220000100800 */
[----:B------:R-:W-:-:S03]  /*ee80*/  IMAD R4, R144, 0xc00, R4 ;  /* 0x00000c0090047824 */ /* 0x000fc600078e0204 */
        /* <DEDUP_REMOVED lines=1230> */
.L_x_12653:
[----:B------:R-:W-:Y:S05]  /*13b70*/  BSYNC B0 ;  /* 0x0000000000007941 */ /* 0x000fea0003800000 */
.L_x_12652:
        /* <DEDUP_REMOVED lines=9> */
.L_x_12635:
[----:B------:R-:W-:-:S13]  /*13c10*/  ISETP.GE.AND P0, PT, R10, UR40, PT ;  /* 0x000000280a007c0c */ /* 0x000fda000bf06270 */
[----:B------:R-:W-:Y:S05]  /*13c20*/  @!P0 BRA `(.L_x_12655) ;  /* 0x000000b000b88947 */ /* 0x000fea0003800000 */
[----:B------:R1:W5:Y:S01]  /*13c30*/  LDL.64 R2, [R1+0x158] ;  /* 0x0001580001027983 */ /* 0x0003620000100a00 */
[----:B------:R-:W-:-:S05]  /*13c40*/  IADD3 R4, P0, R16, 0x28, RZ ;  /* 0x0000002810047810 */ /* 0x000fca0007f1e0ff */
[----:B------:R-:W-:-:S08]  /*13c50*/  IMAD.X R5, RZ, RZ, R17, P0 ;  /* 0x000000ffff057224 */ /* 0x000fd000000e0611 */
.L_x_12688:
        /* <DEDUP_REMOVED lines=20> */
.L_x_12657:
[----:B------:R-:W-:Y:S05]  /*13da0*/  BSYNC B0 ;  /* 0x0000000000007941 */ /* 0x000fea0003800000 */
.L_x_12656:
        /* <DEDUP_REMOVED lines=10> */
.L_x_12659:
[----:B------:R-:W-:Y:S05]  /*13e50*/  BSYNC B0 ;  /* 0x0000000000007941 */ /* 0x000fea0003800000 */
.L_x_12658:
[----:B------:R-:W-:Y:S04]  /*13e60*/  BSSY B0, `(.L_x_12660) ;  /* 0x0000006000007945 */ /* 0x000fe80003800000 */
[----:B--2---:R-:W-:Y:S05]  /*13e70*/  @P0 BRA `(.L_x_12661) ;  /* 0x0000000000100947 */ /* 0x004fea0003800000 */
[----:B-----5:R-:W-:Y:S01]  /*13e80*/  IMAD R0, R0, 0x8, R8 ;  /* 0x0000000800007824 */ /* 0x020fe200078e0208 */
[----:B0-----:R-:W-:-:S04]  /*13e90*/  SHF.L.U32 R7, R6, 0x1f, RZ ;  /* 0x0000001f06077819 */ /* 0x001fc800000006ff */
[----:B------:R-:W0:Y:S02]  /*13ea0*/  SYNCS.PHASECHK.TRANS64.TRYWAIT P0, [R0+URZ], R7 ;  /* 0x00000007000075a7 */ /* 0x000e24000800017f */
[----:B0-----:R-:W-:Y:S05]  /*13eb0*/  @!P0 BRA `(.L_x_12662) ;  /* 0x00000158003c8947 */ /* 0x001fea0003800000 */
.L_x_12661:
[----:B------:R-:W-:Y:S05]  /*13ec0*/  BSYNC B0 ;  /* 0x0000000000007941 */ /* 0x000fea0003800000 */
.L_x_12660:
        /* <DEDUP_REMOVED lines=59> */
.L_x_12664:
[----:B------:R-:W-:Y:S05]  /*14280*/  BSYNC B0 ;  /* 0x0000000000007941 */ /* 0x000fea0003800000 */
.L_x_12663:
        /* <DEDUP_REMOVED lines=13> */
.L_x_12666:
[----:B------:R-:W-:Y:S05]  /*14360*/  BSYNC B0 ;  /* 0x0000000000007941 */ /* 0x000fea0003800000 */
.L_x_12665:
        /* <DEDUP_REMOVED lines=8> */
.L_x_12668:
[----:B------:R-:W-:Y:S05]  /*143f0*/  BSYNC B0 ;  /* 0x0000000000007941 */ /* 0x000fea0003800000 */
.L_x_12667:
[----:B------:R-:W2:Y:S04]  /*14400*/  LDL R5, [R1+0x70] ;  /* 0x0000700001057983 */ /* 0x000ea80000100800 */
[----:B------:R-:W3:Y:S04]  /*14410*/  LD.E R11, desc[UR36][R2.64] ;  /* 0x00000024020b7980 */ /* 0x000ee8000c101900 */
[----:B------:R-:W3:Y:S04]  /*14420*/  LDL.64 R20, [R1+0xf8] ;  /* 0x0000f80001147983 */ /* 0x000ee80000100a00 */
[----:B0----5:R-:W4:Y:S04]  /*14430*/  LDL.64 R6, [R1+0xf0] ;  /* 0x0000f00001067983 */ /* 0x021f280000100a00 */
[----:B------:R-:W4:Y:S04]  /*14440*/  LDL.64 R8, [R1+0xf0] ;  /* 0x0000f00001087983 */ /* 0x000f280000100a00 */
        /* <DEDUP_REMOVED lines=14> */
[----:B------:R-:W2:Y:S08]  /*14530*/  LDL R5, [R1] ;  /* 0x0000000001057983 */ /* 0x000eb00000100800 */
[----:B------:R-:W-:Y:S01]  /*14540*/  HGMMA.64x96x16.F32.BF16 R24, gdesc[UR4], R24, UP0, gsb0 ;  /* 0x01600000041879f0 */ /* 0x000fe2000b801818 */
[----:B------:R-:W-:-:S02]  /*14550*/  VIADD R6, R4, 0x2 ;  /* 0x0000000204067836 */ /* 0x000fc40000000000 */
[----:B------:R-:W-:Y:S01]  /*14560*/  IMAD.MOV.U32 R7, RZ, RZ, R21 ;  /* 0x000000ffff077224 */ /* 0x000fe200078e0015 */
[----:B------:R-:W-:Y:S02]  /*14570*/  R2UR UR4, R8 ;  /* 0x00000000080472ca */ /* 0x000fe400000e0000 */
[----:B------:R-:W-:Y:S02]  /*14580*/  R2UR UR6, R6 ;  /* 0x00000000060672ca */ /* 0x000fe400000e0000 */
[----:B------:R-:W-:Y:S02]  /*14590*/  R2UR UR7, R7 ;  /* 0x00000000070772ca */ /* 0x000fe400000e0000 */
[----:B------:R-:W-:Y:S02]  /*145a0*/  R2UR UR5, R9 ;  /* 0x00000000090572ca */ /* 0x000fe400000e0000 */
[----:B------:R-:W3:Y:S01]  /*145b0*/  LDL.64 R8, [R1+0xf0] ;  /* 0x0000f00001087983 */ /* 0x000ee20000100a00 */
[----:B------:R-:W-:Y:S01]  /*145c0*/  VIADD R12, R12, 0x4 ;  /* 0x000000040c0c7836 */ /* 0x000fe20000000000 */
[----:B------:R-:W-:-:S02]  /*145d0*/  WARPGROUP.DEPBAR.LE gsb0, 0x0 ;  /* 0x00008000000079c5 */ /* 0x000fc40000010000 */
[----:B------:R-:W-:-:S07]  /*145e0*/  WARPGROUP.ARRIVE ;  /* 0x00000000000079c5 */ /* 0x000fce0000000000 */
[----:B------:R-:W-:Y:S01]  /*145f0*/  HGMMA.64x96x16.F32.BF16 R24, gdesc[UR4], R24, gsb0 ;  /* 0x01600000041879f0 */ /* 0x000fe20008001818 */
[----:B------:R-:W-:Y:S02]  /*14600*/  VIADD R6, R4, 0x4 ;  /* 0x0000000404067836 */ /* 0x000fe40000000000 */
[----:B------:R-:W-:Y:S01]  /*14610*/  IMAD.MOV.U32 R7, RZ, RZ, R21 ;  /* 0x000000ffff077224 */ /* 0x000fe200078e0015 */
[----:B------:R-:W-:Y:S02]  /*14620*/  R2UR UR4, R12 ;  /* 0x000000000c0472ca */ /* 0x000fe400000e0000 */
[----:B------:R-:W-:Y:S02]  /*14630*/  R2UR UR6, R6 ;  /* 0x00000000060672ca */ /* 0x000fe400000e0000 */
[----:B------:R-:W-:Y:S02]  /*14640*/  R2UR UR7, R7 ;  /* 0x00000000070772ca */ /* 0x000fe400000e0000 */
[----:B------:R-:W-:-:S02]  /*14650*/  R2UR UR5, R13 ;  /* 0x000000000d0572ca */ /* 0x000fc400000e0000 */
[----:B------:R-:W4:Y:S01]  /*14660*/  LDL.64 R12, [R1+0xf0] ;  /* 0x0000f000010c7983 */ /* 0x000f220000100a00 */
[----:B------:R-:W-:Y:S01]  /*14670*/  VIADD R14, R14, 0x6 ;  /* 0x000000060e0e7836 */ /* 0x000fe20000000000 */
[----:B------:R-:W-:Y:S02]  /*14680*/  WARPGROUP.DEPBAR.LE gsb0, 0x0 ;  /* 0x00008000000079c5 */ /* 0x000fe40000010000 */
        /* <DEDUP_REMOVED lines=8> */
[----:B------:R-:W2:Y:S01]  /*14710*/  LDL.64 R14, [R1+0xf0] ;  /* 0x0000f000010e7983 */ /* 0x000ea20000100a00 */
        /* <DEDUP_REMOVED lines=11> */
[----:B---3--:R-:W-:Y:S01]  /*147d0*/  VIADD R8, R8, 0x402 ;  /* 0x0000040208087836 */ /* 0x008fe20000000000 */
        /* <DEDUP_REMOVED lines=9> */
[----:B------:R-:W3:Y:S01]  /*14870*/  LDL.64 R8, [R1+0xf0] ;  /* 0x0000f00001087983 */ /* 0x000ee20000100a00 */
[----:B----4-:R-:W-:Y:S01]  /*14880*/  VIADD R12, R12, 0x404 ;  /* 0x000004040c0c7836 */ /* 0x010fe20000000000 */
        /* <DEDUP_REMOVED lines=10> */
[----:B--2---:R-:W-:Y:S01]  /*14930*/  VIADD R14, R14, 0x406 ;  /* 0x000004060e0e7836 */ /* 0x004fe20000000000 */
        /* <DEDUP_REMOVED lines=63> */
[----:B------:R-:W-:Y:S01]  /*14d30*/  R2UR UR5, R19 ;  /* 0x00000000130572ca */ /* 0x000fe200000e0000 */
[----:B---3--:R-:W-:-:S02]  /*14d40*/  VIADD R8, R8, 0xc02 ;  /* 0x00000c0208087836 */ /* 0x008fc40000000000 */
        /* <DEDUP_REMOVED lines=9> */
[----:B----4-:R-:W-:Y:S01]  /*14de0*/  VIADD R12, R12, 0xc04 ;  /* 0x00000c040c0c7836 */ /* 0x010fe20000000000 */
[----:B------:R0:W-:Y:S01]  /*14df0*/  STL [R1+0x70], R0 ;  /* 0x0000700001007387 */ /* 0x0001e20000100800 */
[----:B------:R-:W-:Y:S01]  /*14e00*/  VIADD R20, R4, 0x904 ;  /* 0x0000090404147836 */ /* 0x000fe20000000000 */
[----:B------:R-:W-:-:S02]  /*14e10*/  WARPGROUP.DEPBAR.LE gsb0, 0x0 ;  /* 0x00008000000079c5 */ /* 0x000fc40000010000 */
[----:B------:R-:W-:Y:S01]  /*14e20*/  WARPGROUP.ARRIVE ;  /* 0x00000000000079c5 */ /* 0x000fe20000000000 */
[----:B--2---:R-:W-:Y:S01]  /*14e30*/  VIADD R14, R14, 0xc06 ;  /* 0x00000c060e0e7836 */ /* 0x004fe20000000000 */
[----:B------:R0:W5:Y:S05]  /*14e40*/  LDL R7, [R1+0xc] ;  /* 0x00000c0001077983 */ /* 0x00016a0000100800 */
[----:B------:R-:W-:Y:S01]  /*14e50*/  HGMMA.64x96x16.F32.BF16 R24, gdesc[UR4], R24, gsb0 ;  /* 0x01600000041879f0 */ /* 0x000fe20008001818 */
[----:B------:R-:W-:Y:S02]  /*14e60*/  R2UR UR6, R20 ;  /* 0x00000000140672ca */ /* 0x000fe400000e0000 */
[----:B------:R-:W-:-:S02]  /*14e70*/  R2UR UR7, R21 ;  /* 0x00000000150772ca */ /* 0x000fc400000e0000 */
[----:B------:R-:W-:Y:S02]  /*14e80*/  R2UR UR4, R12 ;  /* 0x000000000c0472ca */ /* 0x000fe400000e0000 */
[----:B------:R-:W-:Y:S01]  /*14e90*/  R2UR UR5, R13 ;  /* 0x000000000d0572ca */ /* 0x000fe200000e0000 */
[----:B------:R-:W-:Y:S01]  /*14ea0*/  VIADD R20, R4, 0x906 ;  /* 0x0000090604147836 */ /* 0x000fe20000000000 */
[----:B------:R-:W-:Y:S02]  /*14eb0*/  WARPGROUP.DEPBAR.LE gsb0, 0x0 ;  /* 0x00008000000079c5 */ /* 0x000fe40000010000 */
[----:B------:R-:W-:-:S09]  /*14ec0*/  WARPGROUP.ARRIVE ;  /* 0x00000000000079c5 */ /* 0x000fd20000000000 */
        /* <DEDUP_REMOVED lines=26> */
[----:B------:R-:W-:-:S04]  /*15070*/  LOP3.LUT R5, R5, 0x1, RZ, 0xfc, !PT ;  /* 0x0000000105057812 */ /* 0x000fc800078efcff */
[----:B------:R-:W-:Y:S01]  /*15080*/  ISETP.NE.AND P0, PT, R5, 0x3, PT ;  /* 0x000000030500780c */ /* 0x000fe20003f05270 */
[----:B------:R-:W-:-:S12]  /*15090*/  BSSY B0, `(.L_x_12670) ;  /* 0x0000003000007945 */ /* 0x000fd80003800000 */
[----:B0-----:R-:W-:Y:S05]  /*150a0*/  @!P0 BRA `(.L_x_12671) ;  /* 0x0000000000048947 */ /* 0x001fea0003800000 */
[----:B------:R-:W-:Y:S01]  /*150b0*/  BPT.TRAP 0x1 ;  /* 0x000000040000795c */ /* 0x000fe20000300000 */
.L_x_12671:
[----:B------:R-:W-:Y:S05]  /*150c0*/  BSYNC B0 ;  /* 0x0000000000007941 */ /* 0x000fea0003800000 */
.L_x_12670:
        /* <DEDUP_REMOVED lines=23> */
[----:B------:R-:W-:-:S03]  /*15240*/  FMUL.FTZ R74, R29, R11 ;  /* 0x0000000b1d4a7220 */ /* 0x000fc60000410000 */
[----:B------:R0:W2:Y:S01]  /*15250*/  MUFU.TANH R83, R33 ;  /* 0x0000002100537308 */ /* 0x0000a20000002400 */
[-C--:B------:R-:W-:Y:S01]  /*15260*/  FMUL.FTZ R29, R42, R11.reuse ;  /* 0x0000000b2a1d7220 */ /* 0x080fe20000410000 */
[-C--:B------:R-:W-:Y:S01]  /*15270*/  FMUL.FTZ R20, R30, R11.reuse ;  /* 0x0000000b1e147220 */ /* 0x080fe20000410000 */
[----:B0-----:R-:W-:Y:S01]  /*15280*/  SHF.R.S32.HI R33, RZ, 0x1f, R14 ;  /* 0x0000001fff217819 */ /* 0x001fe2000001140e */
[----:B------:R-:W-:-:S03]  /*15290*/  FMUL.FTZ R30, R43, R11 ;  /* 0x0000000b2b1e7220 */ /* 0x000fc60000410000 */
[----:B------:R-:W-:-:S04]  /*152a0*/  LEA.HI R42, R33, R14, RZ, 0x7 ;  /* 0x0000000e212a7211 */ /* 0x000fc800078f38ff */
[----:B------:R-:W-:Y:S01]  /*152b0*/  LOP3.LUT R43, R42, 0xffffff80, RZ, 0xc0, !PT ;  /* 0xffffff802a2b7812 */ /* 0x000fe200078ec0ff */
[-C--:B------:R-:W-:Y:S01]  /*152c0*/  FMUL.FTZ R13, R27, R11.reuse ;  /* 0x0000000b1b0d7220 */ /* 0x080fe20000410000 */
[----:B------:R-:W-:-:S03]  /*152d0*/  FMUL.FTZ R27, R38, R11 ;  /* 0x0000000b261b7220 */ /* 0x000fc60000410000 */
[----:B------:R-:W-:Y:S02]  /*152e0*/  IMAD.IADD R43, R14, 0x1, -R43 ;  /* 0x000000010e2b7824 */ /* 0x000fe400078e0a2b */
[-C--:B------:R-:W-:Y:S01]  /*152f0*/  FMUL.FTZ R38, R40, R11.reuse ;  /* 0x0000000b28267220 */ /* 0x080fe20000410000 */
        /* <DEDUP_REMOVED lines=10> */
[-C--:B------:R-:W-:Y:S01]  /*153a0*/  FMUL.FTZ R37, R46, R11.reuse ;  /* 0x0000000b2e257220 */ /* 0x080fe20000410000 */
[-C--:B------:R-:W-:Y:S01]  /*153b0*/  FMUL.FTZ R48, R48, R11.reuse ;  /* 0x0000000b30307220 */ /* 0x080fe20000410000 */
[----:B------:R-:W-:Y:S01]  /*153c0*/  LEA.HI R45, R33, R14, RZ, 0x2 ;  /* 0x0000000e212d7211 */ /* 0x000fe200078f10ff */
[----:B------:R-:W-:Y:S01]  /*153d0*/  FMUL.FTZ R12, R26, R11 ;  /* 0x0000000b1a0c7220 */ /* 0x000fe20000410000 */
[----:B------:R-:W-:Y:S01]  /*153e0*/  LEA.HI R46, R44, R43, RZ, 0x2 ;  /* 0x0000002b2c2e7211 */ /* 0x000fe200078f10ff */
[-C--:B------:R-:W-:Y:S01]  /*153f0*/  FMUL.FTZ R26, R35, R11.reuse ;  /* 0x0000000b231a7220 */ /* 0x080fe20000410000 */
[----:B------:R-:W-:Y:S01]  /*15400*/  FMUL.FTZ R35, R47, R11 ;  /* 0x0000000b2f237220 */ /* 0x000fe20000410000 */
[----:B------:R0:W3:Y:S01]  /*15410*/  MUFU.TANH R77, R48 ;  /* 0x00000030004d7308 */ /* 0x0000e20000002400 */
[----:B------:R-:W-:-:S02]  /*15420*/  LOP3.LUT R45, R45, 0xfffffffc, RZ, 0xc0, !PT ;  /* 0xfffffffc2d2d7812 */ /* 0x000fc400078ec0ff */
[--C-:B------:R-:W-:Y:S02]  /*15430*/  SHF.R.S32.HI R47, RZ, 0x2, R46.reuse ;  /* 0x00000002ff2f7819 */ /* 0x100fe4000001142e */
[----:B0-----:R-:W-:Y:S01]  /*15440*/  SHF.R.S32.HI R48, RZ, 0x1f, R46 ;  /* 0x0000001fff307819 */ /* 0x001fe2000001142e */
        /* <DEDUP_REMOVED lines=22> */
[-C--:B------:R-:W-:Y:S01]  /*155b0*/  FMUL.FTZ R32, R52, R11.reuse ;  /* 0x0000000b34207220 */ /* 0x080fe20000410000 */
[----:B------:R-:W-:Y:S01]  /*155c0*/  LOP3.LUT R46, R46, 0x7ffffffc, RZ, 0xc0, !PT ;  /* 0x7ffffffc2e2e7812 */ /* 0x000fe200078ec0ff */
[----:B------:R-:W0:Y:S01]  /*155d0*/  SHFL.IDX PT, R18, R47, RZ, 0x1c1f ;  /* 0x001c1fff2f127589 */ /* 0x000e2200000e0000 */
[----:B------:R-:W-:Y:S02]  /*155e0*/  IMAD.MOV.U32 R19, RZ, RZ, -0x60 ;  /* 0xffffffa0ff137424 */ /* 0x000fe400078e00ff */
        /* <DEDUP_REMOVED lines=21> */
[----:B------:R-:W-:Y:S01]  /*15740*/  FMUL.FTZ R54, R70, R11 ;  /* 0x0000000b46367220 */ /* 0x000fe20000410000 */
[----:B------:R-:W-:-:S02]  /*15750*/  IMAD.IADD R46, R43, 0x1, -R46 ;  /* 0x000000012b2e7824 */ /* 0x000fc400078e0a2e */
[----:B------:R-:W-:Y:S01]  /*15760*/  FMUL.FTZ R11, R71, R11 ;  /* 0x0000000b470b7220 */ /* 0x000fe20000410000 */
[----:B------:R-:W-:Y:S01]  /*15770*/  IMAD R19, R10, R19, 0x1 ;  /* 0x000000010a137424 */ /* 0x000fe200078e0213 */
[----:B------:R-:W1:Y:S03]  /*15780*/  MUFU.TANH R24, R24 ;  /* 0x0000001800187308 */ /* 0x000e660000002400 */
[----:B------:R-:W-:Y:S01]  /*15790*/  IMAD R19, R46, -0x2, R19 ;  /* 0xfffffffe2e137824 */ /* 0x000fe200078e0213 */
        /* <DEDUP_REMOVED lines=64> */
.L_x_12677:
[----:B------:R-:W-:Y:S05]  /*15ba0*/  BSYNC B2 ;  /* 0x0000000000027941 */ /* 0x000fea0003800000 */
.L_x_12676:
[----:B------:R-:W-:Y:S01]  /*15bb0*/  LOP3.LUT R9, RZ, R9, RZ, 0x33, !PT ;  /* 0x00000009ff097212 */ /* 0x000fe200078e33ff */
[----:B------:R-:W-:Y:S06]  /*15bc0*/  BRA `(.L_x_12678) ;  /* 0x0000000000187947 */ /* 0x000fec0003800000 */
.L_x_12675:
[----:B------:R-:W-:-:S13]  /*15bd0*/  ISETP.NE.AND P0, PT, R6, 0x1, PT ;  /* 0x000000010600780c */ /* 0x000fda0003f05270 */
[----:B------:R-:W-:Y:S05]  /*15be0*/  @!P0 BRA `(.L_x_12678) ;  /* 0x0000000000108947 */ /* 0x000fea0003800000 */
[----:B------:R-:W2:Y:S04]  /*15bf0*/  LDL R14, [R197+0x1c] ;  /* 0x00001c00c50e7983 */ /* 0x000ea80000100800 */
[----:B------:R-:W3:Y:S01]  /*15c00*/  LDL R18, [R197+0x20] ;  /* 0x00002000c5127983 */ /* 0x000ee20000100800 */
[----:B--2---:R-:W-:-:S05]  /*15c10*/  IMAD.HI.U32 R9, R9, R14, RZ ;  /* 0x0000000e09097227 */ /* 0x004fca00078e00ff */
[----:B---3--:R-:W-:-:S07]  /*15c20*/  SHF.R.U32.HI R9, RZ, R18, R9 ;  /* 0x00000012ff097219 */ /* 0x008fce0000011609 */
.L_x_12678:
[----:B------:R-:W-:Y:S05]  /*15c30*/  BSYNC B1 ;  /* 0x0000000000017941 */ /* 0x000fea0003800000 */
.L_x_12674:
[----:B------:R-:W-:-:S05]  /*15c40*/  IMAD R9, R6, R9, R19 ;  /* 0x0000000906097224 */ /* 0x000fca00078e0213 */
[----:B------:R-:W-:Y:S02]  /*15c50*/  VIMNMX R8, R8, R9, !PT ;  /* 0x0000000908087248 */ /* 0x000fe40007fe0100 */
[----:B------:R-:W-:-:S07]  /*15c60*/  VIADDMNMX R7, R9, R6, R7, PT ;  /* 0x0000000609077246 */ /* 0x000fce0003800107 */
.L_x_12673:
[----:B------:R-:W-:Y:S05]  /*15c70*/  BSYNC B0 ;  /* 0x0000000000007941 */ /* 0x000fea0003800000 */
.L_x_12672:
        /* <DEDUP_REMOVED lines=132> */
.L_x_12684:
[----:B------:R-:W-:Y:S05]  /*164c0*/  BSYNC B2 ;  /* 0x0000000000027941 */ /* 0x000fea0003800000 */
.L_x_12683:
[----:B------:R-:W-:Y:S01]  /*164d0*/  LOP3.LUT R5, RZ, R5, RZ, 0x33, !PT ;  /* 0x00000005ff057212 */ /* 0x000fe200078e33ff */
[----:B------:R-:W-:Y:S06]  /*164e0*/  BRA `(.L_x_12685) ;  /* 0x0000000000187947 */ /* 0x000fec0003800000 */
.L_x_12682:
[----:B------:R-:W-:-:S13]  /*164f0*/  ISETP.NE.AND P6, PT, R6, 0x1, PT ;  /* 0x000000010600780c */ /* 0x000fda0003fc5270 */
[----:B------:R-:W-:Y:S05]  /*16500*/  @!P6 BRA `(.L_x_12685) ;  /* 0x000000000010e947 */ /* 0x000fea0003800000 */
[----:B------:R-:W2:Y:S04]  /*16510*/  LDL R4, [R197+0x1c] ;  /* 0x00001c00c5047983 */ /* 0x000ea80000100800 */
[----:B------:R-:W3:Y:S01]  /*16520*/  LDL R40, [R197+0x20] ;  /* 0x00002000c5287983 */ /* 0x000ee20000100800 */
[----:B--2---:R-:W-:-:S05]  /*16530*/  IMAD.HI.U32 R5, R5, R4, RZ ;  /* 0x0000000405057227 */ /* 0x004fca00078e00ff */
[----:B---3--:R-:W-:-:S07]  /*16540*/  SHF.R.U32.HI R5, RZ, R40, R5 ;  /* 0x00000028ff057219 */ /* 0x008fce0000011605 */
.L_x_12685:
[----:B------:R-:W-:Y:S05]  /*16550*/  BSYNC B1 ;  /* 0x0000000000017941 */ /* 0x000fea0003800000 */
.L_x_12681:
[----:B------:R-:W-:-:S05]  /*16560*/  IMAD R5, R6, R5, R19 ;  /* 0x0000000506057224 */ /* 0x000fca00078e0213 */
[----:B------:R-:W-:Y:S02]  /*16570*/  VIADDMNMX R7, R5, R6, R7, PT ;  /* 0x0000000605077246 */ /* 0x000fe40003800107 */
[----:B------:R-:W-:-:S07]  /*16580*/  VIMNMX R8, R8, R5, !PT ;  /* 0x0000000508087248 */ /* 0x000fce0007fe0100 */
.L_x_12680:
[----:B------:R-:W-:Y:S05]  /*16590*/  BSYNC B0 ;  /* 0x0000000000007941 */ /* 0x000fea0003800000 */
.L_x_12679:
        /* <DEDUP_REMOVED lines=107> */
[----:B------:R-:W-:Y:S02]  /*16c50*/  ISETP.LT.OR P0, PT, R7, 0x42, P0 ;  /* 0x000000420700780c */ /* 0x000fe40000701670 */
[----:B------:R-:W-:Y:S02]  /*16c60*/  FMNMX.FTZ R4, R25, R4, !PT ;  /* 0x0000000419047209 */ /* 0x000fe40007810000 */
[----:B------:R-:W-:Y:S02]  /*16c70*/  FMNMX.FTZ R9, R48, R9, !PT ;  /* 0x0000000930097209 */ /* 0x000fe40007810000 */
[----:B------:R-:W-:Y:S02]  /*16c80*/  ISETP.LT.OR P1, PT, R7, 0x49, P1 ;  /* 0x000000490700780c */ /* 0x000fe40000f21670 */
[----:B------:R-:W-:-:S02]  /*16c90*/  FSEL R31, R31, -INF , !P0 ;  /* 0xff8000001f1f7808 */ /* 0x000fc40004000000 */
        /* <DEDUP_REMOVED lines=10> */
[----:B------:R-:W-:Y:S02]  /*16d40*/  ISETP.GT.AND P5, PT, R8, 0x58, !P5 ;  /* 0x000000580800780c */ /* 0x000fe40006fa4270 */
[----:B------:R-:W-:-:S02]  /*16d50*/  ISETP.LT.OR P4, PT, R7, 0x52, P4 ;  /* 0x000000520700780c */ /* 0x000fc40002781670 */
[----:B------:R-:W-:Y:S02]  /*16d60*/  FSEL R32, R15, -INF , !P3 ;  /* 0xff8000000f207808 */ /* 0x000fe40005800000 */
[----:B------:R-:W-:Y:S02]  /*16d70*/  FMNMX.FTZ R5, R33, R4, !PT ;  /* 0x0000000421057209 */ /* 0x000fe40007810000 */
[----:B------:R-:W-:Y:S02]  /*16d80*/  FMNMX.FTZ R9, R18, R9, !PT ;  /* 0x0000000912097209 */ /* 0x000fe40007810000 */
[----:B------:R-:W-:Y:S02]  /*16d90*/  ISETP.GT.AND P0, PT, R8, 0x59, !P6 ;  /* 0x000000590800780c */ /* 0x000fe40007704270 */
[----:B------:R-:W-:Y:S02]  /*16da0*/  ISETP.LT.OR P5, PT, R7, 0x59, P5 ;  /* 0x000000590700780c */ /* 0x000fe40002fa1670 */
[----:B------:R-:W-:-:S02]  /*16db0*/  FSEL R50, R51, -INF , !P4 ;  /* 0xff80000033327808 */ /* 0x000fc40006000000 */
[----:B------:R-:W-:Y:S02]  /*16dc0*/  FMNMX.FTZ R5, R32, R5, !PT ;  /* 0x0000000520057209 */ /* 0x000fe40007810000 */
[----:B------:R-:W-:Y:S02]  /*16dd0*/  FMNMX.FTZ R9, R14, R9, !PT ;  /* 0x000000090e097209 */ /* 0x000fe40007810000 */
[----:B------:R-:W-:Y:S02]  /*16de0*/  ISETP.LT.OR P0, PT, R7, 0x5a, P0 ;  /* 0x0000005a0700780c */ /* 0x000fe40000701670 */
[----:B------:R-:W-:Y:S02]  /*16df0*/  FSEL R51, R54, -INF , !P5 ;  /* 0xff80000036337808 */ /* 0x000fe40006800000 */
[----:B------:R-:W-:Y:S01]  /*16e00*/  FMNMX.FTZ R4, R50, R5, !PT ;  /* 0x0000000532047209 */ /* 0x000fe20007810000 */
[----:B------:R-:W2:Y:S01]  /*16e10*/  LDL R54, [R1+0x440] ;  /* 0x0004400001367983 */ /* 0x000ea20000100800 */
[----:B------:R-:W-:-:S02]  /*16e20*/  FMNMX.FTZ R6, R24, R9, !PT ;  /* 0x0000000918067209 */ /* 0x000fc40007810000 */
[----:B------:R-:W-:Y:S02]  /*16e30*/  FSEL R52, R11, -INF , !P0 ;  /* 0xff8000000b347808 */ /* 0x000fe40004000000 */
[----:B------:R-:W-:Y:S01]  /*16e40*/  FMNMX.FTZ R7, R51, R4, !PT ;  /* 0x0000000433077209 */ /* 0x000fe20007810000 */
[----:B------:R-:W0:Y:S03]  /*16e50*/  SHFL.BFLY PT, R9, R6, 0x2, 0x1f ;  /* 0x0c401f0006097f89 */ /* 0x000e2600000e0000 */
[----:B------:R-:W-:Y:S01]  /*16e60*/  FMNMX.FTZ R7, R52, R7, !PT ;  /* 0x0000000734077209 */ /* 0x000fe20007810000 */
[----:B------:R-:W3:Y:S04]  /*16e70*/  LDL.64 R4, [R1+0x430] ;  /* 0x0004300001047983 */ /* 0x000ee80000100a00 */
[----:B------:R-:W-:Y:S04]  /*16e80*/  STL.64 [R1+0x420], R6 ;  /* 0x0004200601007387 */ /* 0x000fe80000100a00 */
[----:B------:R-:W4:Y:S01]  /*16e90*/  LDL R11, [R1+0x424] ;  /* 0x00042400010b7983 */ /* 0x000f220000100800 */
[----:B0-----:R-:W-:-:S05]  /*16ea0*/  FMNMX.FTZ R9, R6, R9, !PT ;  /* 0x0000000906097209 */ /* 0x001fca0007810000 */
[----:B------:R-:W0:Y:S02]  /*16eb0*/  SHFL.BFLY PT, R12, R9, 0x1, 0x1f ;  /* 0x0c201f00090c7f89 */ /* 0x000e2400000e0000 */
[----:B0-----:R-:W-:-:S05]  /*16ec0*/  FMNMX.FTZ R8, R9, R12, !PT ;  /* 0x0000000c09087209 */ /* 0x001fca0007810000 */
[----:B------:R-:W-:Y:S04]  /*16ed0*/  STL [R1+0x420], R8 ;  /* 0x0004200801007387 */ /* 0x000fe80000100800 */
[----:B------:R-:W2:Y:S04]  /*16ee0*/  LDL R12, [R1+0x420] ;  /* 0x00042000010c7983 */ /* 0x000ea80000100800 */
[----:B----4-:R-:W0:Y:S02]  /*16ef0*/  SHFL.BFLY PT, R6, R11, 0x2, 0x1f ;  /* 0x0c401f000b067f89 */ /* 0x010e2400000e0000 */
[----:B0-----:R-:W-:-:S05]  /*16f00*/  FMNMX.FTZ R6, R6, R11, !PT ;  /* 0x0000000b06067209 */ /* 0x001fca0007810000 */
[----:B------:R-:W0:Y:S01]  /*16f10*/  SHFL.BFLY PT, R7, R6, 0x1, 0x1f ;  /* 0x0c201f0006077f89 */ /* 0x000e2200000e0000 */
[----:B--2---:R-:W-:Y:S01]  /*16f20*/  FMUL.FTZ R9, R54, R12 ;  /* 0x0000000c36097220 */ /* 0x004fe20000410000 */
[----:B------:R-:W-:Y:S02]  /*16f30*/  FSETP.NEU.FTZ.AND P0, PT, R12, -INF , PT ;  /* 0xff8000000c00780b */ /* 0x000fe40003f1d000 */
[----:B0-----:R-:W-:Y:S02]  /*16f40*/  FMNMX.FTZ R30, R6, R7, !PT ;  /* 0x00000007061e7209 */ /* 0x001fe40007810000 */
[----:B------:R-:W-:Y:S02]  /*16f50*/  FSEL R9, R9, RZ, P0 ;  /* 0x000000ff09097208 */ /* 0x000fe40000000000 */
[----:B------:R-:W-:Y:S01]  /*16f60*/  FSEL R11, R12, RZ, P0 ;  /* 0x000000ff0c0b7208 */ /* 0x000fe20000000000 */
[CC--:B------:R-:W-:Y:S01]  /*16f70*/  FMUL.FTZ R6, R30.reuse, R54.reuse ;  /* 0x000000361e067220 */ /* 0x0c0fe20000410000 */
[----:B------:R-:W-:Y:S01]  /*16f80*/  FSETP.NEU.FTZ.AND P0, PT, R30, -INF , PT ;  /* 0xff8000001e00780b */ /* 0x000fe20003f1d000 */
[-CC-:B------:R-:W-:Y:S01]  /*16f90*/  FFMA.FTZ R13, R14, R54.reuse, -R9.reuse ;  /* 0x000000360e0d7223 */ /* 0x180fe20000010809 */
[-CC-:B------:R-:W-:Y:S01]  /*16fa0*/  FFMA.FTZ R152, R152, R54.reuse, -R9.reuse ;  /* 0x0000003698987223 */ /* 0x180fe20000010809 */
[-CC-:B------:R-:W-:Y:S01]  /*16fb0*/  FFMA.FTZ R188, R188, R54.reuse, -R9.reuse ;  /* 0x00000036bcbc7223 */ /* 0x180fe20000010809 */
        /* <DEDUP_REMOVED lines=22> */
[----:B------:R-:W-:Y:S01]  /*17120*/  FSEL R9, R6, RZ, P0 ;  /* 0x000000ff06097208 */ /* 0x000fe20000000000 */
[----:B------:R-:W-:Y:S01]  /*17130*/  FADD.FTZ R11, R20, -R11 ;  /* 0x8000000b140b7221 */ /* 0x000fe20000010000 */
[----:B------:R-:W-:-:S03]  /*17140*/  FADD.FTZ R21, R21, -R8 ;  /* 0x8000000815157221 */ /* 0x000fc60000010000 */
[-CC-:B------:R-:W-:Y:S01]  /*17150*/  FFMA.FTZ R153, R53, R54.reuse, -R9.reuse ;  /* 0x0000003635997223 */ /* 0x180fe20000010809 */
[-C--:B------:R-:W-:Y:S01]  /*17160*/  FMUL.FTZ R11, R11, R54.reuse ;  /* 0x000000360b0b7220 */ /* 0x080fe20000410000 */
[----:B------:R-:W-:Y:S01]  /*17170*/  FMUL.FTZ R21, R54, R21 ;  /* 0x0000001536157220 */ /* 0x000fe20000410000 */
[-CC-:B------:R-:W-:Y:S01]  /*17180*/  FFMA.FTZ R7, R40, R54.reuse, -R9.reuse ;  /* 0x0000003628077223 */ /* 0x180fe20000010809 */
[----:B------:R-:W-:Y:S01]  /*17190*/  MUFU.EX2 R152, R152 ;  /* 0x0000009800987308 */ /* 0x000fe20000000800 */
[----:B------:R-:W-:-:S07]  /*171a0*/  FFMA.FTZ R155, R47, R54, -R9 ;  /* 0x000000362f9b7223 */ /* 0x000fce0000010809 */
[----:B------:R-:W3:Y:S01]  /*171b0*/  MUFU.EX2 R35, R11 ;  /* 0x0000000b00237308 */ /* 0x000ee20000000800 */
[----:B------:R-:W-:-:S07]  /*171c0*/  FFMA.FTZ R6, R39, R54, -R9 ;  /* 0x0000003627067223 */ /* 0x000fce0000010809 */
[----:B------:R-:W-:Y:S08]  /*171d0*/  MUFU.EX2 R153, R153 ;  /* 0x0000009900997308 */ /* 0x000ff00000000800 */
[----:B------:R-:W0:Y:S01]  /*171e0*/  MUFU.EX2 R36, R21 ;  /* 0x0000001500247308 */ /* 0x000e220000000800 */
[----:B------:R-:W-:-:S07]  /*171f0*/  FFMA.FTZ R179, R46, R54, -R9 ;  /* 0x000000362eb37223 */ /* 0x000fce0000010809 */
[----:B------:R-:W1:Y:S08]  /*17200*/  MUFU.EX2 R188, R188 ;  /* 0x000000bc00bc7308 */ /* 0x000e700000000800 */
[----:B------:R-:W2:Y:S01]  /*17210*/  MUFU.EX2 R7, R7 ;  /* 0x0000000700077308 */ /* 0x000ea20000000800 */
[----:B------:R-:W-:-:S07]  /*17220*/  FFMA.FTZ R180, R45, R54, -R9 ;  /* 0x000000362db47223 */ /* 0x000fce0000010809 */
[----:B------:R-:W4:Y:S08]  /*17230*/  MUFU.EX2 R154, R154 ;  /* 0x0000009a009a7308 */ /* 0x000f300000000800 */
[----:B------:R-:W4:Y:S01]  /*17240*/  MUFU.EX2 R155, R155 ;  /* 0x0000009b009b7308 */ /* 0x000f220000000800 */
[----:B---3--:R-:W-:Y:S01]  /*17250*/  FFMA.FTZ R11, R35, R4, R152 ;  /* 0x00000004230b7223 */ /* 0x008fe20000010098 */
[----:B0-----:R-:W-:-:S06]  /*17260*/  FFMA.FTZ R4, R5, R36, R153 ;  /* 0x0000002405047223 */ /* 0x001fcc0000010099 */
[----:B------:R-:W0:Y:S01]  /*17270*/  MUFU.EX2 R187, R187 ;  /* 0x000000bb00bb7308 */ /* 0x000e220000000800 */
[----:B------:R-:W-:-:S07]  /*17280*/  FFMA.FTZ R177, R43, R54, -R9 ;  /* 0x000000362bb17223 */ /* 0x000fce0000010809 */
[----:B------:R-:W3:Y:S01]  /*17290*/  MUFU.EX2 R6, R6 ;  /* 0x0000000600067308 */ /* 0x000ee20000000800 */
[----:B-1----:R-:W-:Y:S01]  /*172a0*/  FADD.FTZ R11, R188, R11 ;  /* 0x0000000bbc0b7221 */ /* 0x002fe20000010000 */
[----:B--2---:R-:W-:-:S06]  /*172b0*/  FADD.FTZ R4, R7, R4 ;  /* 0x0000000407047221 */ /* 0x004fcc0000010000 */
[----:B------:R-:W1:Y:S01]  /*172c0*/  MUFU.EX2 R186, R186 ;  /* 0x000000ba00ba7308 */ /* 0x000e620000000800 */
[----:B------:R-:W-:-:S07]  /*172d0*/  FFMA.FTZ R178, R44, R54, -R9 ;  /* 0x000000362cb27223 */ /* 0x000fce0000010809 */
[----:B------:R-:W2:Y:S01]  /*172e0*/  MUFU.EX2 R179, R179 ;  /* 0x000000b300b37308 */ /* 0x000ea20000000800 */
[----:B----4-:R-:W-:Y:S01]  /*172f0*/  FADD.FTZ R8, R154, R11 ;  /* 0x0000000b9a087221 */ /* 0x010fe20000010000 */
[----:B------:R-:W-:-:S06]  /*17300*/  FADD.FTZ R5, R155, R4 ;  /* 0x000000049b057221 */ /* 0x000fcc0000010000 */
[----:B------:R-:W4:Y:S01]  /*17310*/  MUFU.EX2 R183, R183 ;  /* 0x000000b700b77308 */ /* 0x000f220000000800 */
[----:B------:R-:W-:-:S07]  /*17320*/  FFMA.FTZ R171, R42, R54, -R9 ;  /* 0x000000362aab7223 */ /* 0x000fce0000010809 */
[----:B------:R-:W4:Y:S01]  /*17330*/  MUFU.EX2 R180, R180 ;  /* 0x000000b400b47308 */ /* 0x000f220000000800 */
[----:B0-----:R-:W-:Y:S01]  /*17340*/  FADD.FTZ R11, R187, R8 ;  /* 0x00000008bb0b7221 */ /* 0x001fe20000010000 */
[----:B---3--:R-:W-:-:S06]  /*17350*/  FADD.FTZ R4, R6, R5 ;  /* 0x0000000506047221 */ /* 0x008fcc0000010000 */
        /* <DEDUP_REMOVED lines=75> */
[----:B------:R-:W0:Y:S08]  /*17810*/  MUFU.EX2 R18, R18 ;  /* 0x0000001200127308 */ /* 0x000e300000000800 */
[----:B------:R-:W3:Y:S01]  /*17820*/  MUFU.EX2 R12, R12 ;  /* 0x0000000c000c7308 */ /* 0x000ee20000000800 */
[----:B-1----:R-:W-:Y:S01]  /*17830*/  FADD.FTZ R4, R158, R5 ;  /* 0x000000059e047221 */ /* 0x002fe20000010000 */
[----:B--2---:R-:W-:-:S06]  /*17840*/  FADD.FTZ R24, R20, R25 ;  /* 0x0000001914187221 */ /* 0x004fcc0000010000 */
[----:B------:R-:W1:Y:S08]  /*17850*/  MUFU.EX2 R13, R13 ;  /* 0x0000000d000d7308 */ /* 0x000e700000000800 */
[----:B------:R-:W2:Y:S01]  /*17860*/  MUFU.EX2 R8, R8 ;  /* 0x0000000800087308 */ /* 0x000ea20000000800 */
[----:B----4-:R-:W-:Y:S01]  /*17870*/  FADD.FTZ R5, R15, R4 ;  /* 0x000000040f057221 */ /* 0x010fe20000010000 */
[----:B------:R-:W-:-:S06]  /*17880*/  FADD.FTZ R25, R11, R24 ;  /* 0x000000180b197221 */ /* 0x000fcc0000010000 */
[----:B------:R-:W4:Y:S08]  /*17890*/  MUFU.EX2 R14, R14 ;  /* 0x0000000e000e7308 */ /* 0x000f300000000800 */
[----:B------:R-:W4:Y:S01]  /*178a0*/  MUFU.EX2 R9, R9 ;  /* 0x0000000900097308 */ /* 0x000f220000000800 */
[----:B0-----:R-:W-:Y:S01]  /*178b0*/  FADD.FTZ R4, R18, R5 ;  /* 0x0000000512047221 */ /* 0x001fe20000010000 */
[----:B---3--:R-:W-:-:S03]  /*178c0*/  FADD.FTZ R25, R12, R25 ;  /* 0x000000190c197221 */ /* 0x008fc60000010000 */
[----:B-1----:R-:W-:Y:S01]  /*178d0*/  FADD.FTZ R5, R13, R4 ;  /* 0x000000040d057221 */ /* 0x002fe20000010000 */
[----:B--2---:R-:W-:-:S03]  /*178e0*/  FADD.FTZ R4, R8, R25 ;  /* 0x0000001908047221 */ /* 0x004fc60000010000 */
[----:B----4-:R-:W-:Y:S01]  /*178f0*/  FADD.FTZ R32, R14, R5 ;  /* 0x000000050e207221 */ /* 0x010fe20000010000 */
[----:B------:R0:W-:Y:S01]  /*17900*/  STL [R1+0x424], R30 ;  /* 0x0004241e01007387 */ /* 0x0001e20000100800 */
        /* <DEDUP_REMOVED lines=136> */
[----:B------:R0:W-:Y:S04]  /*18190*/  ST.E desc[UR36][R16.64+0x210], R29 ;  /* 0x0002101d10007985 */ /* 0x0001e8000c101924 */
[----:B------:R1:W-:Y:S04]  /*181a0*/  ST.E desc[UR36][R16.64+0x214], R31 ;  /* 0x0002141f10007985 */ /* 0x0003e8000c101924 */
[----:B------:R2:W-:Y:S04]  /*181b0*/  ST.E desc[UR36][R16.64+0x220], R27 ;  /* 0x0002201b10007985 */ /* 0x0005e8000c101924 */
        /* <DEDUP_REMOVED lines=16> */
[C---:B0-----:R-:W-:Y:S02]  /*182c0*/  FMUL.FTZ R25, R35.reuse, R110 ;  /* 0x0000006e23197220 */ /* 0x041fe40000410000 */
        /* <DEDUP_REMOVED lines=30> */
[----:B------:R0:W-:Y:S01]  /*184b0*/  ST.E desc[UR36][R16.64+0x380], R27 ;  /* 0x0003801b10007985 */ /* 0x0001e2000c101924 */
[C---:B------:R-:W-:Y:S01]  /*184c0*/  FMUL.FTZ R26, R35.reuse, R26 ;  /* 0x0000001a231a7220 */ /* 0x040fe20000410000 */
        /* <DEDUP_REMOVED lines=28> */
[----:B------:R4:W-:Y:S01]  /*18690*/  ST.E desc[UR36][R16.64+0x3b0], R25 ;  /* 0x0003b01910007985 */ /* 0x0009e2000c101924 */
[C---:B0-----:R-:W-:Y:S01]  /*186a0*/  FMUL.FTZ R27, R35.reuse, R48 ;  /* 0x00000030231b7220 */ /* 0x041fe20000410000 */
[C---:B-1----:R-:W-:Y:S01]  /*186b0*/  FMUL.FTZ R29, R35.reuse, R40 ;  /* 0x00000028231d7220 */ /* 0x042fe20000410000 */
[C---:B--2---:R-:W-:Y:S01]  /*186c0*/  FMUL.FTZ R31, R35.reuse, R46 ;  /* 0x0000002e231f7220 */ /* 0x044fe20000410000 */
[C---:B------:R-:W-:Y:S01]  /*186d0*/  FMUL.FTZ R44, R35.reuse, R44 ;  /* 0x0000002c232c7220 */ /* 0x040fe20000410000 */
[C---:B------:R-:W-:Y:S01]  /*186e0*/  FMUL.FTZ R42, R35.reuse, R42 ;  /* 0x0000002a232a7220 */ /* 0x040fe20000410000 */
[C---:B---3--:R-:W-:Y:S01]  /*186f0*/  FMUL.FTZ R5, R35.reuse, R38 ;  /* 0x0000002623057220 */ /* 0x048fe20000410000 */
[C---:B------:R-:W-:Y:S01]  /*18700*/  FMUL.FTZ R34, R36.reuse, R34 ;  /* 0x0000002224227220 */ /* 0x040fe20000410000 */
[----:B------:R-:W-:Y:S01]  /*18710*/  FMUL.FTZ R35, R35, R30 ;  /* 0x0000001e23237220 */ /* 0x000fe20000410000 */
        /* <DEDUP_REMOVED lines=163> */
[----:B------:R-:W4:Y:S04]  /*19150*/  LD.E R27, desc[UR36][R16.64+0x214] ;  /* 0x00021424101b7980 */ /* 0x000f28000c101900 */
[----:B------:R-:W4:Y:S04]  /*19160*/  LD.E R29, desc[UR36][R16.64+0x218] ;  /* 0x00021824101d7980 */ /* 0x000f28000c101900 */
[----:B------:R-:W4:Y:S04]  /*19170*/  LD.E R31, desc[UR36][R16.64+0x21c] ;  /* 0x00021c24101f7980 */ /* 0x000f28000c101900 */
        /* <DEDUP_REMOVED lines=255> */
[----:B------:R-:W4:Y:S04]  /*1a170*/  LD.E R24, desc[UR36][R16.64+0x210] ;  /* 0x0002102410187980 */ /* 0x000f28000c101900 */
        /* <DEDUP_REMOVED lines=72> */
[----:B------:R-:W-:-:S03]  /*1a600*/  IMAD R4, R25, 0xc00, R4 ;  /* 0x00000c0019047824 */ /* 0x000fc600078e0204 */
        /* <DEDUP_REMOVED lines=1158> */
.L_x_12687:
[----:B------:R-:W-:Y:S05]  /*1ee70*/  BSYNC B0 ;  /* 0x0000000000007941 */ /* 0x000fea0003800000 */
.L_x_12686:
        /* <DEDUP_REMOVED lines=9> */
.L_x_12655:
        /* <DEDUP_REMOVED lines=77> */
[----:B------:R-:W3:Y:S04]  /*1f3e0*/  LDL.64 R4, [R1+0x230] ;  /* 0x0002300001047983 */ /* 0x000ee80000100a00 */
[----:B------:R-:W0:Y:S08]  /*1f3f0*/  SHFL.BFLY PT, R3, R6, 0x1, 0x1f ;  /* 0x0c201f0006037f89 */ /* 0x000e3000000e0000 */
[----:B------:R-:W3:Y:S01]  /*1f400*/  @!P2 LDL R134, [R1+0x1fc] ;  /* 0x0001fc000186a983 */ /* 0x000ee20000100800 */
[----:B0-----:R-:W-:-:S03]  /*1f410*/  FADD.FTZ R140, R6, R3 ;  /* 0x00000003068c7221 */ /* 0x001fc60000010000 */
[----:B------:R-:W3:Y:S02]  /*1f420*/  LDL.64 R2, [R1+0x220] ;  /* 0x0002200001027983 */ /* 0x000ee40000100a00 */
[----:B------:R-:W-:Y:S02]  /*1f430*/  FSETP.NE.FTZ.AND P1, PT, R140, RZ, PT ;  /* 0x000000ff8c00720b */ /* 0x000fe40003f35000 */
[----:B--2---:R-:W2:Y:S11]  /*1f440*/  LDL.64 R6, [R1+0x240] ;  /* 0x0002400001067983 */ /* 0x004eb60000100a00 */
[----:B------:R-:W2:Y:S04]  /*1f450*/  @P1 LDL R143, [R1+0x440] ;  /* 0x00044000018f1983 */ /* 0x000ea80000100800 */
[----:B------:R-:W2:Y:S01]  /*1f460*/  @P1 LDL R145, [R1+0x424] ;  /* 0x0004240001911983 */ /* 0x000ea20000100800 */
[----:B------:R-:W-:-:S02]  /*1f470*/  IMAD.MOV.U32 R137, RZ, RZ, RZ ;  /* 0x000000ffff897224 */ /* 0x000fc400078e00ff */
[----:B------:R-:W-:Y:S02]  /*1f480*/  IMAD.MOV.U32 R142, RZ, RZ, -0x800000 ;  /* 0xff800000ff8e7424 */ /* 0x000fe400078e00ff */
[----:B------:R-:W-:Y:S01]  /*1f490*/  IMAD.MOV.U32 R144, RZ, RZ, -0x800000 ;  /* 0xff800000ff907424 */ /* 0x000fe200078e00ff */
[----:B------:R1:W-:Y:S08]  /*1f4a0*/  BAR.ARV R208, 0x100 ;  /* 0x000400d00000751d */ /* 0x0003f00000002000 */
[----:B------:R-:W-:Y:S06]  /*1f4b0*/  BAR.ARV 0x8, 0x180 ;  /* 0x0206000000007b1d */ /* 0x000fec0000002000 */
[----:B-----5:R-:W-:-:S13]  /*1f4c0*/  FSETP.NE.FTZ.AND P0, PT, R147, RZ, PT ;  /* 0x000000ff9300720b */ /* 0x020fda0003f15000 */
[----:B------:R-:W5:Y:S04]  /*1f4d0*/  @P0 LDL R138, [R1+0x440] ;  /* 0x00044000018a0983 */ /* 0x000f680000100800 */
[----:B------:R-:W5:Y:S01]  /*1f4e0*/  @P0 LDL R139, [R1+0x420] ;  /* 0x00042000018b0983 */ /* 0x000f620000100800 */
[----:B------:R-:W0:Y:S08]  /*1f4f0*/  @P0 MUFU.LG2 R141, R147 ;  /* 0x00000093008d0308 */ /* 0x000e300000000c00 */
[----:B------:R-:W1:Y:S01]  /*1f500*/  @P0 MUFU.RCP R137, R147 ;  /* 0x0000009300890308 */ /* 0x000e620000001000 */
[----:B0-----:R-:W-:-:S07]  /*1f510*/  @P0 FMUL.FTZ R141, R141, 0.69314718246459960938 ;  /* 0x3f3172188d8d0820 */ /* 0x001fce0000410000 */
[----:B------:R-:W0:Y:S01]  /*1f520*/  @P1 MUFU.LG2 R146, R140 ;  /* 0x0000008c00921308 */ /* 0x000e220000000c00 */
[----:B----4-:R-:W-:Y:S01]  /*1f530*/  VIADD R0, R0, 0x1 ;  /* 0x0000000100007836 */ /* 0x010fe20000000000 */
[----:B------:R-:W-:Y:S01]  /*1f540*/  STL [R1+0x434], R140 ;  /* 0x0004348c01007387 */ /* 0x000fe20000100800 */
[----:B---3--:R-:W-:Y:S01]  /*1f550*/  @!P2 LOP3.LUT R134, R134, 0x1, RZ, 0x3c, !PT ;  /* 0x000000018686a812 */ /* 0x008fe200078e3cff */
        /* <DEDUP_REMOVED lines=102> */
[----:B-----5:R-:W-:-:S04]  /*1fbc0*/  @P0 FMUL.FTZ R138, R138, 0.69314718246459960938 ;  /* 0x3f3172188a8a0820 */ /* 0x020fc80000410000 */
[----:B------:R-:W-:Y:S01]  /*1fbd0*/  @P0 FFMA.FTZ R142, R138, R139, R141 ;  /* 0x0000008b8a8e0223 */ /* 0x000fe2000001008d */
[----:B------:R-:W-:-:S06]  /*1fbe0*/  IMAD.MOV.U32 R138, RZ, RZ, RZ ;  /* 0x000000ffff8a7224 */ /* 0x000fcc00078e00ff */
[----:B------:R-:W2:Y:S01]  /*1fbf0*/  @P1 MUFU.RCP R138, R140 ;  /* 0x0000008c008a1308 */ /* 0x000ea20000001000 */
[----:B0-----:R-:W-:Y:S01]  /*1fc00*/  @P1 FMUL.FTZ R139, R146, 0.69314718246459960938 ;  /* 0x3f317218928b1820 */ /* 0x001fe20000410000 */
[----:B------:R-:W-:-:S04]  /*1fc10*/  @P1 FMUL.FTZ R146, R143, 0.69314718246459960938 ;  /* 0x3f3172188f921820 */ /* 0x000fc80000410000 */
[----:B------:R-:W-:Y:S01]  /*1fc20*/  @P1 FFMA.FTZ R144, R146, R145, R139 ;  /* 0x0000009192901223 */ /* 0x000fe2000001008b */
[----:B------:R1:W-:Y:S04]  /*1fc30*/  STL [R1+0x430], R142 ;  /* 0x0004308e01007387 */ /* 0x0003e80000100800 */
[----:B------:R1:W-:Y:S01]  /*1fc40*/  STL [R1+0x434], R144 ;  /* 0x0004349001007387 */ /* 0x0003e20000100800 */
        /* <DEDUP_REMOVED lines=96> */
[----:B------:R-:W-:-:S13]  /*20250*/  PLOP3.LUT P0, PT, PT, PT, PT, 0x8, 0x0 ;  /* 0x000000000000781c */ /* 0x000fda0003f0e170 */
.L_x_12585:
[----:B------:R-:W2:Y:S08]  /*20260*/  S2UR UR12, SR_CgaCtaId ;  /* 0x00000000000c79c3 */ /* 0x000eb00000008800 */
[----:B------:R-:W-:Y:S06]  /*20270*/  BAR.SYNC.DEFER_BLOCKING 0x5, 0x180 ;  /* 0x0146000000007b1d */ /* 0x000fec0000010000 */
[----:B------:R-:W-:Y:S01]  /*20280*/  UMOV UR42, 0x400 ;  /* 0x00000400002a7882 */ /* 0x000fe20000000000 */
[----:B------:R-:W-:Y:S01]  /*20290*/  BSSY B0, `(.L_x_12689) ;  /* 0x00002c8000007945 */ /* 0x000fe20003800000 */
[----:B--2---:R-:W-:-:S09]  /*202a0*/  ULEA UR42, UR12, UR42, 0x18 ;  /* 0x0000002a0c2a7291 */ /* 0x004fd2000f8ec03f */
[----:B01----:R-:W0:Y:S02]  /*202b0*/  LDS.128 R4, [UR42+0x324d0] ;  /* 0x0324d02aff047984 */ /* 0x003e240008000c00 */
[----:B0-----:R-:W-:Y:S02]  /*202c0*/  R2UR UR5, R5 ;  /* 0x00000000050572ca */ /* 0x001fe400000e0000 */
[----:B------:R-:W-:Y:S02]  /*202d0*/  R2UR UR7, R6 ;  /* 0x00000000060772ca */ /* 0x000fe400000e0000 */
[----:B------:R-:W-:Y:S01]  /*202e0*/  R2UR UR6, R7 ;  /* 0x00000000070672ca */ /* 0x000fe200000e0000 */
[----:B------:R-:W-:Y:S06]  /*202f0*/  BAR.ARV 0x4, 0x180 ;  /* 0x0106000000007b1d */ /* 0x000fec0000002000 */
[----:B------:R-:W-:Y:S08]  /*20300*/  @P0 BRA `(.L_x_12690) ;  /* 0x0000001c00980947 */ /* 0x000ff00003800000 */
[----:B------:R-:W2:Y:S01]  /*20310*/  LDL.128 R136, [R1+0x210] ;  /* 0x0002100001887983 */ /* 0x000ea20000100c00 */
[----:B------:R-:W-:Y:S01]  /*20320*/  R2UR UR4, R204 ;  /* 0x00000000cc0472ca */ /* 0x000fe200000e0000 */
[----:B------:R-:W-:Y:S02]  /*20330*/  ULDC.64 UR8, c[0x0][0xd00] ;  /* 0x0003400000087ab9 */ /* 0x000fe40000000a00 */
        /* <DEDUP_REMOVED lines=31> */
[----:B------:R-:W-:-:S02]  /*20530*/  IADD3 R3, P6, R184, 0x8020, RZ ;  /* 0x00008020b8037810 */ /* 0x000fc40007fde0ff */
[C---:B------:R-:W-:Y:S02]  /*20540*/  LOP3.LUT R149, R184.reuse, 0x380, RZ, 0xc0, !PT ;  /* 0x00000380b8957812 */ /* 0x040fe400078ec0ff */
[C---:B------:R-:W-:Y:S02]  /*20550*/  IADD3 R19, P5, R184.reuse, 0x8040, RZ ;  /* 0x00008040b8137810 */ /* 0x040fe40007fbe0ff */
[----:B------:R-:W-:Y:S02]  /*20560*/  LOP3.LUT R0, R3, 0x380, RZ, 0xc0, !PT ;  /* 0x0000038003007812 */ /* 0x000fe400078ec0ff */
[C---:B------:R-:W-:Y:S02]  /*20570*/  IADD3 R20, P4, R184.reuse, 0x8060, RZ ;  /* 0x00008060b8147810 */ /* 0x040fe40007f9e0ff */
[----:B------:R-:W-:Y:S02]  /*20580*/  SHF.R.U64 R149, R149, 0x3, RZ ;  /* 0x0000000395957819 */ /* 0x000fe400000012ff */
[----:B------:R-:W-:-:S02]  /*20590*/  IADD3 R141, P3, R184, 0xc000, RZ ;  /* 0x0000c000b88d7810 */ /* 0x000fc40007f7e0ff */
[----:B------:R-:W-:Y:S02]  /*205a0*/  LOP3.LUT R2, R19, 0x380, RZ, 0xc0, !PT ;  /* 0x0000038013027812 */ /* 0x000fe400078ec0ff */
[----:B------:R-:W-:Y:S02]  /*205b0*/  SHF.R.U64 R0, R0, 0x3, RZ ;  /* 0x0000000300007819 */ /* 0x000fe400000012ff */
[----:B------:R-:W-:Y:S02]  /*205c0*/  LOP3.LUT R18, R20, 0x380, RZ, 0xc0, !PT ;  /* 0x0000038014127812 */ /* 0x000fe400078ec0ff */
[----:B------:R-:W-:Y:S01]  /*205d0*/  LOP3.LUT R148, R149, R184, RZ, 0x3c, !PT ;  /* 0x000000b895947212 */ /* 0x000fe200078e3cff */
[----:B------:R-:W-:Y:S01]  /*205e0*/  IMAD.MOV.U32 R149, RZ, RZ, R185 ;  /* 0x000000ffff957224 */ /* 0x000fe200078e00b9 */
[----:B------:R-:W-:Y:S02]  /*205f0*/  LOP3.LUT R21, R141, 0x380, RZ, 0xc0, !PT ;  /* 0x000003808d157812 */ /* 0x000fe400078ec0ff */
[----:B------:R-:W-:-:S02]  /*20600*/  IADD3 R145, P2, R184, 0xc020, RZ ;  /* 0x0000c020b8917810 */ /* 0x000fc40007f5e0ff */
[----:B------:R-:W-:Y:S02]  /*20610*/  SHF.R.U64 R2, R2, 0x3, RZ ;  /* 0x0000000302027819 */ /* 0x000fe400000012ff */
[----:B------:R-:W-:Y:S02]  /*20620*/  LOP3.LUT R140, R0, R3, RZ, 0x3c, !PT ;  /* 0x00000003008c7212 */ /* 0x000fe400078e3cff */
[C---:B------:R-:W-:Y:S02]  /*20630*/  IADD3 R143, P1, R184.reuse, 0xc040, RZ ;  /* 0x0000c040b88f7810 */ /* 0x040fe40007f3e0ff */
[----:B------:R-:W-:Y:S02]  /*20640*/  IADD3 R3, P0, R184, 0xc060, RZ ;  /* 0x0000c060b8037810 */ /* 0x000fe40007f1e0ff */
[----:B------:R-:W-:Y:S02]  /*20650*/  SHF.R.U64 R147, R18, 0x3, RZ ;  /* 0x0000000312937819 */ /* 0x000fe400000012ff */
[----:B------:R-:W-:-:S02]  /*20660*/  SHF.R.U64 R0, R21, 0x3, RZ ;  /* 0x0000000315007819 */ /* 0x000fc400000012ff */
[----:B------:R-:W-:Y:S02]  /*20670*/  LOP3.LUT R144, R145, 0x380, RZ, 0xc0, !PT ;  /* 0x0000038091907812 */ /* 0x000fe400078ec0ff */
[----:B------:R-:W-:Y:S02]  /*20680*/  LOP3.LUT R18, R2, R19, RZ, 0x3c, !PT ;  /* 0x0000001302127212 */ /* 0x000fe400078e3cff */
[----:B------:R-:W-:Y:S02]  /*20690*/  LOP3.LUT R142, R143, 0x380, RZ, 0xc0, !PT ;  /* 0x000003808f8e7812 */ /* 0x000fe400078ec0ff */
[----:B------:R-:W-:Y:S02]  /*206a0*/  MOV R148, R148 ;  /* 0x0000009400947202 */ /* 0x000fe40000000f00 */
[----:B------:R-:W-:Y:S02]  /*206b0*/  LOP3.LUT R2, R3, 0x380, RZ, 0xc0, !PT ;  /* 0x0000038003027812 */ /* 0x000fe400078ec0ff */
[----:B------:R-:W-:-:S02]  /*206c0*/  LOP3.LUT R146, R147, R20, RZ, 0x3c, !PT ;  /* 0x0000001493927212 */ /* 0x000fc400078e3cff */
[----:B------:R-:W-:Y:S01]  /*206d0*/  LOP3.LUT R20, R0, R141, RZ, 0x3c, !PT ;  /* 0x0000008d00147212 */ /* 0x000fe200078e3cff */
[--C-:B------:R-:W-:Y:S01]  /*206e0*/  IMAD.X R141, RZ, RZ, R185.reuse, P6 ;  /* 0x000000ffff8d7224 */ /* 0x100fe200030e06b9 */
[----:B------:R-:W-:Y:S01]  /*206f0*/  SHF.R.U64 R144, R144, 0x3, RZ ;  /* 0x0000000390907819 */ /* 0x000fe200000012ff */
[--C-:B------:R-:W-:Y:S01]  /*20700*/  IMAD.X R19, RZ, RZ, R185.reuse, P5 ;  /* 0x000000ffff137224 */ /* 0x100fe200028e06b9 */
[----:B------:R-:W-:Y:S01]  /*20710*/  SHF.R.U64 R142, R142, 0x3, RZ ;  /* 0x000000038e8e7819 */ /* 0x000fe200000012ff */
[--C-:B------:R-:W-:Y:S01]  /*20720*/  IMAD.X R147, RZ, RZ, R185.reuse, P4 ;  /* 0x000000ffff937224 */ /* 0x100fe200020e06b9 */
[----:B------:R-:W-:Y:S01]  /*20730*/  SHF.R.U64 R2, R2, 0x3, RZ ;  /* 0x0000000302027819 */ /* 0x000fe200000012ff */
[--C-:B------:R-:W-:Y:S01]  /*20740*/  IMAD.X R21, RZ, RZ, R185.reuse, P3 ;  /* 0x000000ffff157224 */ /* 0x100fe200018e06b9 */
[----:B------:R-:W-:Y:S01]  /*20750*/  LOP3.LUT R144, R144, R145, RZ, 0x3c, !PT ;  /* 0x0000009190907212 */ /* 0x000fe200078e3cff */
[--C-:B------:R-:W-:Y:S01]  /*20760*/  IMAD.X R145, RZ, RZ, R185.reuse, P2 ;  /* 0x000000ffff917224 */ /* 0x100fe200010e06b9 */
[----:B------:R-:W-:Y:S01]  /*20770*/  LOP3.LUT R142, R142, R143, RZ, 0x3c, !PT ;  /* 0x0000008f8e8e7212 */ /* 0x000fe200078e3cff */
[----:B------:R-:W-:Y:S01]  /*20780*/  UISETP.NE.U32.AND UP0, UPT, UR8, URZ, UPT ;  /* 0x0000003f0800728c */ /* 0x000fe2000bf05070 */
[----:B------:R-:W-:Y:S01]  /*20790*/  LOP3.LUT R2, R2, R3, RZ, 0x3c, !PT ;  /* 0x0000000302027212 */ /* 0x000fe200078e3cff */
[--C-:B------:R-:W-:Y:S01]  /*207a0*/  IMAD.X R143, RZ, RZ, R185.reuse, P1 ;  /* 0x000000ffff8f7224 */ /* 0x100fe200008e06b9 */
[----:B------:R-:W-:Y:S01]  /*207b0*/  MOV R0, R140 ;  /* 0x0000008c00007202 */ /* 0x000fe20000000f00 */
[----:B------:R-:W-:Y:S01]  /*207c0*/  IMAD.X R3, RZ, RZ, R185, P0 ;  /* 0x000000ffff037224 */ /* 0x000fe200000e06b9 */
        /* <DEDUP_REMOVED lines=9> */
[----:B------:R-:W-:Y:S02]  /*20860*/  PLOP3.LUT P1, PT, PT, PT, UP0, 0x80, 0x0 ;  /* 0x000000000000781c */ /* 0x000fe40003f2f008 */
[----:B--2---:R-:W-:-:S02]  /*20870*/  F2FP.BF16.F32.PACK_AB R136, R137, R136 ;  /* 0x000000888988723e */ /* 0x004fc400000010ff */
[----:B------:R-:W-:Y:S02]  /*20880*/  F2FP.BF16.F32.PACK_AB R137, R139, R138 ;  /* 0x0000008a8b89723e */ /* 0x000fe400000010ff */
[----:B---3--:R-:W-:Y:S02]  /*20890*/  F2FP.BF16.F32.PACK_AB R128, R129, R128 ;  /* 0x000000808180723e */ /* 0x008fe400000010ff */
[----:B------:R-:W-:Y:S02]  /*208a0*/  F2FP.BF16.F32.PACK_AB R129, R131, R130 ;  /* 0x000000828381723e */ /* 0x000fe400000010ff */
[----:B----4-:R-:W-:Y:S02]  /*208b0*/  F2FP.BF16.F32.PACK_AB R138, R133, R132 ;  /* 0x00000084858a723e */ /* 0x010fe400000010ff */
[----:B------:R-:W-:Y:S01]  /*208c0*/  F2FP.BF16.F32.PACK_AB R139, R135, R134 ;  /* 0x00000086878b723e */ /* 0x000fe200000010ff */
[----:B------:R-:W-:Y:S01]  /*208d0*/  BAR.SYNC.DEFER_BLOCKING 0x1, 0x100 ;  /* 0x0044000000007b1d */ /* 0x000fe20000010000 */
        /* <DEDUP_REMOVED lines=34> */
[----:B------:R-:W-:Y:S01]  /*20b00*/  F2FP.BF16.F32.PACK_AB R65, R67, R66 ;  /* 0x000000424341723e */ /* 0x000fe200000010ff */
[----:B------:R-:W0:Y:S01]  /*20b10*/  LDC R76, c[0x0][0xce8] ;  /* 0x00033a00ff4c7b82 */ /* 0x000e220000000800 */
        /* <DEDUP_REMOVED lines=34> */
[----:B------:R-:W-:Y:S01]  /*20d40*/  F2FP.BF16.F32.PACK_AB R11, R7, R6 ;  /* 0x00000006070b723e */ /* 0x000fe200000010ff */
[----:B------:R2:W-:Y:S01]  /*20d50*/  STSM.16.M88.4 [R20], R40 ;  /* 0x0000002814007844 */ /* 0x0005e20000000200 */
[----:B------:R-:W-:-:S03]  /*20d60*/  IMAD.U32 R4, RZ, RZ, UR8 ;  /* 0x00000008ff047e24 */ /* 0x000fc6000f8e00ff */
[----:B------:R2:W-:Y:S01]  /*20d70*/  STSM.16.M88.4 [R21], R32 ;  /* 0x0000002015007844 */ /* 0x0005e20000000200 */
[----:B------:R-:W-:Y:S01]  /*20d80*/  IMAD.U32 R5, RZ, RZ, UR9 ;  /* 0x00000009ff057e24 */ /* 0x000fe2000f8e00ff */
[----:B------:R-:W-:Y:S02]  /*20d90*/  ULDC.64 UR8, c[0x0][0xd08] ;  /* 0x0003420000087ab9 */ /* 0x000fe40000000a00 */
[----:B------:R2:W-:Y:S04]  /*20da0*/  STSM.16.M88.4 [R142], R24 ;  /* 0x000000188e007844 */ /* 0x0005e80000000200 */
[----:B------:R2:W-:Y:S01]  /*20db0*/  STSM.16.M88.4 [R2], R8 ;  /* 0x0000000802007844 */ /* 0x0005e20000000200 */
[----:B------:R-:W-:Y:S01]  /*20dc0*/  UISETP.NE.U32.AND UP1, UPT, UR8, URZ, UPT ;  /* 0x0000003f0800728c */ /* 0x000fe2000bf25070 */
[----:B------:R-:W-:Y:S03]  /*20dd0*/  BAR.SYNC.DEFER_BLOCKING 0x1, 0x100 ;  /* 0x0044000000007b1d */ /* 0x000fe60000010000 */
[----:B------:R-:W-:-:S06]  /*20de0*/  UISETP.NE.AND.EX UP1, UPT, UR9, URZ, UPT, UP1 ;  /* 0x0000003f0900728c */ /* 0x000fcc000bf25310 */
[----:B------:R-:W-:-:S05]  /*20df0*/  PLOP3.LUT P2, PT, PT, PT, UP1, 0x80, 0x0 ;  /* 0x000000000000781c */ /* 0x000fca0003f4f018 */
[----:B------:R-:W-:Y:S02]  /*20e00*/  @UP1 ULDC.64 UR8, c[0x0][0xd08] ;  /* 0x0003420000081ab9 */ /* 0x000fe40000000a00 */
[----:B------:R-:W-:-:S03]  /*20e10*/  @UP1 UIMAD.WIDE UR8, UR4, 0x4, UR8 ;  /* 0x00000004040818a5 */ /* 0x000fc6000f8e0208 */
[----:B------:R-:W-:Y:S02]  /*20e20*/  ULDC UR4, c[0x0][0xb88] ;  /* 0x0002e20000047ab9 */ /* 0x000fe40000000800 */
[----:B------:R-:W-:Y:S02]  /*20e30*/  IMAD.U32 R3, RZ, RZ, UR4 ;  /* 0x00000004ff037e24 */ /* 0x000fe4000f8e00ff */
[----:B------:R-:W-:Y:S01]  /*20e40*/  IMAD.U32 R6, RZ, RZ, UR8 ;  /* 0x00000008ff067e24 */ /* 0x000fe2000f8e00ff */
[----:B-1----:R-:W3:Y:S01]  /*20e50*/  @P1 LDG.E R0, desc[UR36][R4.64] ;  /* 0x0000002404001981 */ /* 0x002ee2000c1e1900 */
[----:B------:R-:W-:-:S05]  /*20e60*/  IMAD.U32 R7, RZ, RZ, UR9 ;  /* 0x00000009ff077e24 */ /* 0x000fca000f8e00ff */
[----:B------:R2:W5:Y:S01]  /*20e70*/  @P2 LDG.E R3, desc[UR36][R6.64] ;  /* 0x0000002406032981 */ /* 0x000562000c1e1900 */
[----:B------:R-:W-:Y:S01]  /*20e80*/  UMOV UR4, URZ ;  /* 0x0000003f00047c82 */ /* 0x000fe20008000000 */
[----:B------:R-:W-:Y:S02]  /*20e90*/  LOP3.LUT P0, RZ, R211, 0x3, RZ, 0xc0, !PT ;  /* 0x00000003d3ff7812 */ /* 0x000fe4000780c0ff */
[----:B---3--:R-:W-:Y:S01]  /*20ea0*/  @P1 R2UR UR4, R0 ;  /* 0x00000000000412ca */ /* 0x008fe200000e0000 */
[----:B0-2---:R-:W-:-:S14]  /*20eb0*/  @P2 BRA `(.L_x_12691) ;  /* 0x0000000000102947 */ /* 0x005fdc0003800000 */
[----:B------:R-:W-:Y:S05]  /*20ec0*/  @!P1 BRA `(.L_x_12691) ;  /* 0x00000000000c9947 */ /* 0x000fea0003800000 */
[----:B------:R-:W2:Y:S04]  /*20ed0*/  LDG.E R0, desc[UR36][R4.64] ;  /* 0x0000002404007981 */ /* 0x000ea8000c1e1900 */
[----:B-----5:R-:W2:Y:S02]  /*20ee0*/  LDG.E R3, desc[UR36][R4.64+0x4] ;  /* 0x0000042404037981 */ /* 0x020ea4000c1e1900 */
[----:B--2---:R-:W-:-:S07]  /*20ef0*/  IMAD.IADD R3, R3, 0x1, -R0 ;  /* 0x0000000103037824 */ /* 0x004fce00078e0a00 */
.L_x_12691:
[----:B-----5:R-:W-:Y:S01]  /*20f00*/  IMAD R18, R3, R76, RZ ;  /* 0x0000004c03127224 */ /* 0x020fe200078e02ff */
[----:B------:R-:W-:Y:S01]  /*20f10*/  R2UR UR15, R204 ;  /* 0x00000000cc0f72ca */ /* 0x000fe200000e0000 */
[----:B------:R-:W-:Y:S01]  /*20f20*/  VIADD R13, R206, UR60 ;  /* 0x0000003cce0d7c36 */ /* 0x000fe20008000000 */
[----:B------:R-:W-:Y:S01]  /*20f30*/  ISETP.NE.AND P1, PT, R76, 0x1, PT ;  /* 0x000000014c00780c */ /* 0x000fe20003f25270 */
[----:B------:R-:W-:Y:S01]  /*20f40*/  VIADD R5, R228, UR60 ;  /* 0x0000003ce4057c36 */ /* 0x000fe20008000000 */
[----:B------:R-:W-:Y:S02]  /*20f50*/  USHF.R.S32.HI UR18, URZ, 0x1f, UR61 ;  /* 0x0000001f3f127899 */ /* 0x000fe4000801143d */
[----:B------:R-:W-:Y:S01]  /*20f60*/  ISETP.GE.OR P2, PT, R13, R18, P0 ;  /* 0x000000120d00720c */ /* 0x000fe20000746670 */
[----:B------:R-:W-:-:S08]  /*20f70*/  ULDC.64 UR16, c[0x0][0xc90] ;  /* 0x0003240000107ab9 */ /* 0x000fd00000000a00 */
[----:B------:R-:W0:Y:S04]  /*20f80*/  @P1 LDC R2, c[0x0][0xcec] ;  /* 0x00033b00ff021b82 */ /* 0x000e280000000800 */
[----:B------:R-:W2:Y:S01]  /*20f90*/  @!P2 LDL R11, [R1+0x430] ;  /* 0x00043000010ba983 */ /* 0x000ea20000100800 */
[----:B------:R-:W-:Y:S01]  /*20fa0*/  USHF.R.S32.HI UR13, URZ, 0x1f, UR15 ;  /* 0x0000001f3f0d7899 */ /* 0x000fe2000801140f */
[----:B------:R-:W-:Y:S01]  /*20fb0*/  IMAD.MOV.U32 R0, RZ, RZ, R5 ;  /* 0x000000ffff007224 */ /* 0x000fe200078e0005 */
[----:B------:R-:W-:Y:S01]  /*20fc0*/  USHF.R.S32.HI UR11, URZ, 0x1f, UR4 ;  /* 0x0000001f3f0b7899 */ /* 0x000fe20008011404 */
[----:B------:R-:W1:Y:S01]  /*20fd0*/  @P1 LDC R3, c[0x0][0xcf0] ;  /* 0x00033c00ff031b82 */ /* 0x000e620000000800 */
[----:B------:R-:W-:Y:S01]  /*20fe0*/  UIMAD UR14, UR18, UR16, URZ ;  /* 0x00000010120e72a4 */ /* 0x000fe2000f8e023f */
[----:B------:R-:W-:Y:S01]  /*20ff0*/  UMOV UR10, UR4 ;  /* 0x00000004000a7c82 */ /* 0x000fe20008000000 */
[----:B------:R-:W-:-:S02]  /*21000*/  USEL UR13, UR13, URZ, !UP0 ;  /* 0x0000003f0d0d7287 */ /* 0x000fc4000c000000 */
[----:B------:R-:W-:Y:S02]  /*21010*/  UIMAD.WIDE.U32 UR8, UR61, UR16, UR10 ;  /* 0x000000103d0872a5 */ /* 0x000fe4000f8e000a */
[----:B------:R-:W-:Y:S02]  /*21020*/  UIMAD UR14, UR61, UR17, UR14 ;  /* 0x000000113d0e72a4 */ /* 0x000fe4000f8e020e */
[----:B------:R-:W-:Y:S01]  /*21030*/  USEL UR19, UR15, URZ, !UP0 ;  /* 0x0000003f0f137287 */ /* 0x000fe2000c000000 */
[----:B------:R-:W-:Y:S01]  /*21040*/  ULDC.64 UR16, c[0x0][0xc98] ;  /* 0x0003260000107ab9 */ /* 0x000fe20000000a00 */
[----:B------:R-:W-:Y:S02]  /*21050*/  UIADD3 UR9, UR9, UR14, URZ ;  /* 0x0000000e09097290 */ /* 0x000fe4000fffe03f */
[----:B------:R-:W-:Y:S01]  /*21060*/  UIMAD UR10, UR13, UR16, URZ ;  /* 0x000000100d0a72a4 */ /* 0x000fe2000f8e023f */
[----:B0-----:R-:W-:Y:S01]  /*21070*/  @P1 IMAD.HI.U32 R2, R5, R2, RZ ;  /* 0x0000000205021227 */ /* 0x001fe200078e00ff */
        /* <DEDUP_REMOVED lines=32> */
[----:B------:R-:W-:Y:S01]  /*21280*/  IADD3 R29, P5, R2, 0x4000, RZ ;  /* 0x00004000021d7810 */ /* 0x000fe20007fbe0ff */
[----:B------:R-:W-:Y:S01]  /*21290*/  IMAD.X R13, RZ, RZ, R3, P3 ;  /* 0x000000ffff0d7224 */ /* 0x000fe200018e0603 */
        /* <DEDUP_REMOVED lines=19> */
[----:B------:R-:W-:Y:S02]  /*213d0*/  SHF.R.U64 R32, R32, 0x3, RZ ;  /* 0x0000000320207819 */ /* 0x000fe400000012ff */
[----:B------:R-:W-:Y:S02]  /*213e0*/  LOP3.LUT R36, R37, 0x380, RZ, 0xc0, !PT ;  /* 0x0000038025247812 */ /* 0x000fe400078ec0ff */
[----:B------:R-:W-:-:S02]  /*213f0*/  LOP3.LUT R40, R41, 0x380, RZ, 0xc0, !PT ;  /* 0x0000038029287812 */ /* 0x000fc400078ec0ff */
[----:B------:R-:W-:Y:S02]  /*21400*/  LOP3.LUT R44, R45, 0x380, RZ, 0xc0, !PT ;  /* 0x000003802d2c7812 */ /* 0x000fe400078ec0ff */
[----:B------:R-:W-:Y:S02]  /*21410*/  LOP3.LUT R48, R49, 0x380, RZ, 0xc0, !PT ;  /* 0x0000038031307812 */ /* 0x000fe400078ec0ff */
[----:B------:R-:W-:Y:S01]  /*21420*/  LOP3.LUT R32, R32, R33, RZ, 0x3c, !PT ;  /* 0x0000002120207212 */ /* 0x000fe200078e3cff */
[----:B------:R-:W-:Y:S01]  /*21430*/  IMAD.X R33, RZ, RZ, R3, P6 ;  /* 0x000000ffff217224 */ /* 0x000fe200030e0603 */
[----:B------:R-:W-:Y:S02]  /*21440*/  IADD3 R53, P6, R2, 0xa000, RZ ;  /* 0x0000a00002357810 */ /* 0x000fe40007fde0ff */
[----:B------:R-:W-:Y:S02]  /*21450*/  SHF.R.U64 R36, R36, 0x3, RZ ;  /* 0x0000000324247819 */ /* 0x000fe400000012ff */
[----:B------:R-:W-:-:S02]  /*21460*/  SHF.R.U64 R40, R40, 0x3, RZ ;  /* 0x0000000328287819 */ /* 0x000fc400000012ff */
[----:B------:R-:W-:Y:S02]  /*21470*/  SHF.R.U64 R44, R44, 0x3, RZ ;  /* 0x000000032c2c7819 */ /* 0x000fe400000012ff */
[----:B------:R-:W-:Y:S02]  /*21480*/  SHF.R.U64 R48, R48, 0x3, RZ ;  /* 0x0000000330307819 */ /* 0x000fe400000012ff */
[----:B------:R-:W-:Y:S02]  /*21490*/  LOP3.LUT R52, R53, 0x380, RZ, 0xc0, !PT ;  /* 0x0000038035347812 */ /* 0x000fe400078ec0ff */
        /* <DEDUP_REMOVED lines=13> */
[----:B0-----:R-:W-:Y:S02]  /*21570*/  LOP3.LUT R9, R2, 0x380, RZ, 0xc0, !PT ;  /* 0x0000038002097812 */ /* 0x001fe400078ec0ff */
[----:B------:R-:W-:Y:S02]  /*21580*/  SHF.R.U64 R52, R52, 0x3, RZ ;  /* 0x0000000334347819 */ /* 0x000fe400000012ff */
[----:B------:R-:W-:-:S02]  /*21590*/  SHF.R.U64 R4, R4, 0x3, RZ ;  /* 0x0000000304047819 */ /* 0x000fc400000012ff */
[----:B------:R-:W-:Y:S02]  /*215a0*/  LOP3.LUT R56, R57, 0x380, RZ, 0xc0, !PT ;  /* 0x0000038039387812 */ /* 0x000fe400078ec0ff */
        /* <DEDUP_REMOVED lines=9> */
[----:B------:R-:W-:Y:S01]  /*21640*/  SHF.R.U64 R60, R60, 0x3, RZ ;  /* 0x000000033c3c7819 */ /* 0x000fe200000012ff */
[----:B------:R-:W-:Y:S01]  /*21650*/  IMAD.X R73, RZ, RZ, R3, P6 ;  /* 0x000000ffff497224 */ /* 0x000fe200030e0603 */
[----:B------:R-:W-:Y:S02]  /*21660*/  SHF.R.U64 R64, R64, 0x3, RZ ;  /* 0x0000000340407819 */ /* 0x000fe400000012ff */
        /* <DEDUP_REMOVED lines=11> */
[----:B------:R-:W-:-:S03]  /*21720*/  UIMAD UR10, UR11, UR14, URZ ;  /* 0x0000000e0b0a72a4 */ /* 0x000fc6000f8e023f */
[----:B------:R-:W-:Y:S01]  /*21730*/  SHF.R.U64 R0, R0, 0x3, RZ ;  /* 0x0000000300007819 */ /* 0x000fe200000012ff */
[----:B------:R-:W-:Y:S02]  /*21740*/  UIMAD.WIDE.U32 UR8, UR4, UR14, URZ ;  /* 0x0000000e040872a5 */ /* 0x000fe4000f8e003f */
[----:B------:R-:W-:Y:S01]  /*21750*/  UIMAD UR10, UR4, UR15, UR10 ;  /* 0x0000000f040a72a4 */ /* 0x000fe2000f8e020a */
[----:B------:R-:W-:Y:S01]  /*21760*/  LOP3.LUT R72, R0, R7, RZ, 0x3c, !PT ;  /* 0x0000000700487212 */ /* 0x000fe200078e3cff */
[----:B------:R-:W-:Y:S01]  /*21770*/  IMAD R0, R210, 0x20, R203 ;  /* 0x00000020d2007824 */ /* 0x000fe200078e02cb */
[----:B------:R-:W-:Y:S01]  /*21780*/  ULDC.64 UR14, c[0x0][0xbe8] ;  /* 0x0002fa00000e7ab9 */ /* 0x000fe20000000a00 */
[----:B------:R-:W-:Y:S02]  /*21790*/  UIADD3 UR9, UR9, UR10, URZ ;  /* 0x0000000a09097290 */ /* 0x000fe4000fffe03f */
[----:B------:R-:W-:Y:S02]  /*217a0*/  UIMAD UR4, UR18, UR14, URZ ;  /* 0x0000000e120472a4 */ /* 0x000fe4000f8e023f */
[----:B------:R-:W-:-:S02]  /*217b0*/  UIMAD.WIDE.U32 UR8, UR61, UR14, UR8 ;  /* 0x0000000e3d0872a5 */ /* 0x000fc4000f8e0008 */
        /* <DEDUP_REMOVED lines=14> */
[----:B0-----:R-:W0:Y:S01]  /*218a0*/  @P1 LDC R21, c[0x0][0xcf0] ;  /* 0x00033c00ff151b82 */ /* 0x001e220000000800 */
[----:B------:R-:W-:-:S02]  /*218b0*/  VIADD R20, R0, UR60 ;  /* 0x0000003c00147c36 */ /* 0x000fc40008000000 */
[----:B------:R-:W5:Y:S04]  /*218c0*/  LD.E.128 R12, desc[UR36][R12.64] ;  /* 0x000000240c0c7980 */ /* 0x000f68000c101d00 */
[----:B------:R-:W5:Y:S01]  /*218d0*/  LD.E.128 R24, desc[UR36][R24.64] ;  /* 0x0000002418187980 */ /* 0x000f62000c101d00 */
[----:B-1----:R-:W1:Y:S01]  /*218e0*/  @P1 LDC R3, c[0x0][0xcec] ;  /* 0x00033b00ff031b82 */ /* 0x002e620000000800 */
[----:B------:R-:W-:Y:S02]  /*218f0*/  IMAD.MOV.U32 R19, RZ, RZ, R20 ;  /* 0x000000ffff137224 */ /* 0x000fe400078e0014 */
[----:B------:R-:W5:Y:S01]  /*21900*/  LD.E.128 R28, desc[UR36][R28.64] ;  /* 0x000000241c1c7980 */ /* 0x000f62000c101d00 */
[----:B------:R-:W-:-:S03]  /*21910*/  IMAD.U32 R2, RZ, RZ, UR8 ;  /* 0x00000008ff027e24 */ /* 0x000fc6000f8e00ff */
[----:B------:R-:W5:Y:S04]  /*21920*/  LD.E.128 R32, desc[UR36][R32.64] ;  /* 0x0000002420207980 */ /* 0x000f68000c101d00 */
[----:B------:R-:W5:Y:S04]  /*21930*/  LD.E.128 R36, desc[UR36][R36.64] ;  /* 0x0000002424247980 */ /* 0x000f68000c101d00 */
[----:B------:R-:W5:Y:S04]  /*21940*/  LD.E.128 R40, desc[UR36][R40.64] ;  /* 0x0000002428287980 */ /* 0x000f68000c101d00 */
[----:B------:R-:W5:Y:S04]  /*21950*/  LD.E.128 R44, desc[UR36][R44.64] ;  /* 0x000000242c2c7980 */ /* 0x000f68000c101d00 */
[----:B------:R-:W5:Y:S01]  /*21960*/  LD.E.128 R48, desc[UR36][R48.64] ;  /* 0x0000002430307980 */ /* 0x000f62000c101d00 */
[----:B-1----:R-:W-:-:S03]  /*21970*/  @P1 IMAD.HI.U32 R0, R20, R3, RZ ;  /* 0x0000000314001227 */ /* 0x002fc600078e00ff */
[----:B------:R-:W5:Y:S02]  /*21980*/  LD.E.128 R52, desc[UR36][R52.64] ;  /* 0x0000002434347980 */ /* 0x000f64000c101d00 */
[----:B0-----:R-:W-:Y:S02]  /*21990*/  @P1 SHF.R.U32.HI R19, RZ, R21, R0 ;  /* 0x00000015ff131219 */ /* 0x001fe40000011600 */
        /* <DEDUP_REMOVED lines=14> */
[----:B------:R-:W-:Y:S01]  /*21a80*/  IMAD.WIDE.U32 R2, R19, UR10, R2 ;  /* 0x0000000a13027c25 */ /* 0x000fe2000f8e0002 */
[----:B------:R-:W-:Y:S01]  /*21a90*/  UIADD3 UR4, UR42, 0x32420, URZ ;  /* 0x000324202a047890 */ /* 0x000fe2000fffe03f */
[----:B------:R-:W-:Y:S01]  /*21aa0*/  @!PT LDS RZ, [RZ] ;  /* 0x00000000fffff984 */ /* 0x000fe20000000800 */
[----:B------:R-:W-:Y:S01]  /*21ab0*/  @!PT LDS RZ, [RZ] ;  /* 0x00000000fffff984 */ /* 0x000fe20000000800 */
[----:B------:R-:W-:Y:S01]  /*21ac0*/  @!PT LDS RZ, [RZ] ;  /* 0x00000000fffff984 */ /* 0x000fe20000000800 */
[----:B------:R-:W-:Y:S01]  /*21ad0*/  @!PT LDS RZ, [RZ] ;  /* 0x00000000fffff984 */ /* 0x000fe20000000800 */
[----:B------:R0:W-:Y:S06]  /*21ae0*/  MEMBAR.ALL.CTA ;  /* 0x0000000000007992 */ /* 0x0001ec0000008000 */
[----:B0-----:R-:W0:Y:S01]  /*21af0*/  FENCE.VIEW.ASYNC.S ;  /* 0x00000000000073c6 */ /* 0x001e220000000000 */
[----:B------:R-:W-:Y:S01]  /*21b00*/  IMAD.IADD R3, R3, 0x1, R77 ;  /* 0x0000000103037824 */ /* 0x000fe200078e024d */
[----:B------:R-:W-:Y:S01]  /*21b10*/  UPRMT UR4, URZ, 0x654, UR4 ;  /* 0x000006543f047896 */ /* 0x000fe20008000004 */
[----:B------:R-:W-:-:S02]  /*21b20*/  IMAD R0, R0, UR8, RZ ;  /* 0x0000000800007c24 */ /* 0x000fc4000f8e02ff */
[----:B------:R-:W-:Y:S02]  /*21b30*/  VIADD R19, R81, 0x20 ;  /* 0x0000002051137836 */ /* 0x000fe40000000000 */
[C---:B------:R-:W-:Y:S02]  /*21b40*/  IMAD R77, R21.reuse, UR9, R0 ;  /* 0x00000009154d7c24 */ /* 0x040fe4000f8e0200 */
        /* <DEDUP_REMOVED lines=8> */
[----:B------:R-:W-:Y:S01]  /*21bd0*/  LEA.HI.X R19, R2, UR9, R3, 0x1, P3 ;  /* 0x0000000902137c11 */ /* 0x000fe200098f0c03 */
[----:B------:R-:W-:Y:S04]  /*21be0*/  SYNCS.ARRIVE.TRANS64.RED.A1T0 RZ, [UR4], RZ ;  /* 0x000000ffffff79a7 */ /* 0x000fe80008100404 */
[----:B------:R0:W2:Y:S01]  /*21bf0*/  SHFL.IDX PT, R79, R19, RZ, 0x181f ;  /* 0x00181fff134f7589 */ /* 0x0000a200000e0000 */
        /* <DEDUP_REMOVED lines=18> */
.L_x_12693:
[----:B------:R-:W-:Y:S05]  /*21d20*/  BSYNC B1 ;  /* 0x0000000000017941 */ /* 0x000fea0003800000 */
.L_x_12692:
        /* <DEDUP_REMOVED lines=21> */
.L_x_12695:
[----:B------:R-:W-:Y:S05]  /*21e80*/  BSYNC B1 ;  /* 0x0000000000017941 */ /* 0x000fea0003800000 */
.L_x_12694:
        /* <DEDUP_REMOVED lines=21> */
.L_x_12697:
[----:B------:R-:W-:Y:S05]  /*21fe0*/  BSYNC B1 ;  /* 0x0000000000017941 */ /* 0x000fea0003800000 */
.L_x_12696:
[----:B0-----:R-:W-:Y:S01]  /*21ff0*/  VIADD R3, R81, 0x60 ;  /* 0x0000006051037836 */ /* 0x001fe20000000000 */
[----:B---3--:R-:W3:Y:S04]  /*22000*/  SHFL.IDX PT, R19, R19, 0x3, 0x181f ;  /* 0x00781f0013137f89 */ /* 0x008ee800000e0000 */
        /* <DEDUP_REMOVED lines=22> */
.L_x_12690:
[----:B------:R-:W-:Y:S01]  /*22170*/  R2UR UR4, R204 ;  /* 0x00000000cc0472ca */ /* 0x000fe200000e0000 */
[----:B------:R-:W-:Y:S01]  /*22180*/  ULDC.64 UR8, c[0x0][0xd00] ;  /* 0x0003400000087ab9 */ /* 0x000fe20000000a00 */
[----:B------:R-:W0:Y:S01]  /*22190*/  LDC R11, c[0x0][0xce8] ;  /* 0x00033a00ff0b7b82 */ /* 0x000e220000000800 */
[----:B------:R-:W-:-:S04]  /*221a0*/  UISETP.NE.U32.AND UP0, UPT, UR8, URZ, UPT ;  /* 0x0000003f0800728c */ /* 0x000fc8000bf05070 */
[----:B------:R-:W-:-:S03]  /*221b0*/  UISETP.NE.AND.EX UP0, UPT, UR9, URZ, UPT, UP0 ;  /* 0x0000003f0900728c */ /* 0x000fc6000bf05300 */
[----:B------:R-:W-:-:S03]  /*221c0*/  ULDC.64 UR8, c[0x0][0xd00] ;  /* 0x0003400000087ab9 */ /* 0x000fc60000000a00 */
[----:B------:R-:W-:Y:S01]  /*221d0*/  UIMAD.WIDE UR8, UR4, 0x4, UR8 ;  /* 0x00000004040878a5 */ /* 0x000fe2000f8e0208 */
[----:B------:R-:W-:-:S05]  /*221e0*/  PLOP3.LUT P2, PT, PT, PT, UP0, 0x80, 0x0 ;  /* 0x000000000000781c */ /* 0x000fca0003f4f008 */
[----:B------:R-:W-:Y:S02]  /*221f0*/  IMAD.U32 R2, RZ, RZ, UR8 ;  /* 0x00000008ff027e24 */ /* 0x000fe4000f8e00ff */
[----:B------:R-:W-:Y:S01]  /*22200*/  IMAD.U32 R3, RZ, RZ, UR9 ;  /* 0x00000009ff037e24 */ /* 0x000fe2000f8e00ff */
[----:B------:R-:W-:Y:S02]  /*22210*/  ULDC.64 UR8, c[0x0][0xd08] ;  /* 0x0003420000087ab9 */ /* 0x000fe40000000a00 */
[----:B------:R-:W-:-:S03]  /*22220*/  UISETP.NE.U32.AND UP1, UPT, UR8, URZ, UPT ;  /* 0x0000003f0800728c */ /* 0x000fc6000bf25070 */
[----:B------:R-:W2:Y:S01]  /*22230*/  @P2 LDG.E R6, desc[UR36][R2.64] ;  /* 0x0000002402062981 */ /* 0x000ea2000c1e1900 */
[----:B------:R-:W-:-:S06]  /*22240*/  UISETP.NE.AND.EX UP1, UPT, UR9, URZ, UPT, UP1 ;  /* 0x0000003f0900728c */ /* 0x000fcc000bf25310 */
[----:B------:R-:W-:-:S05]  /*22250*/  PLOP3.LUT P3, PT, PT, PT, UP1, 0x80, 0x0 ;  /* 0x000000000000781c */ /* 0x000fca0003f6f018 */
[----:B------:R-:W-:Y:S02]  /*22260*/  @UP1 ULDC.64 UR8, c[0x0][0xd08] ;  /* 0x0003420000081ab9 */ /* 0x000fe40000000a00 */
[----:B------:R-:W-:-:S03]  /*22270*/  @UP1 UIMAD.WIDE UR8, UR4, 0x4, UR8 ;  /* 0x00000004040818a5 */ /* 0x000fc6000f8e0208 */
[----:B------:R-:W-:Y:S02]  /*22280*/  ULDC UR4, c[0x0][0xb88] ;  /* 0x0002e20000047ab9 */ /* 0x000fe40000000800 */
[----:B------:R-:W-:Y:S02]  /*22290*/  IMAD.U32 R0, RZ, RZ, UR4 ;  /* 0x00000004ff007e24 */ /* 0x000fe4000f8e00ff */
        /* <DEDUP_REMOVED lines=14> */
.L_x_12699:
[----:B------:R-:W-:Y:S01]  /*22380*/  R2UR UR9, R204 ;  /* 0x00000000cc0972ca */ /* 0x000fe200000e0000 */
[----:B------:R-:W-:Y:S01]  /*22390*/  USHF.R.S32.HI UR11, URZ, 0x1f, UR4 ;  /* 0x0000001f3f0b7899 */ /* 0x000fe20008011404 */
[----:B------:R-:W-:Y:S11]  /*223a0*/  BSSY B1, `(.L_x_12700) ;  /* 0x000002e000017945 */ /* 0x000ff60003800000 */
[----:B------:R-:W-:-:S02]  /*223b0*/  USHF.R.S32.HI UR8, URZ, 0x1f, UR9 ;  /* 0x0000001f3f087899 */ /* 0x000fc40008011409 */
        /* <DEDUP_REMOVED lines=44> */
.L_x_12701:
[----:B------:R-:W-:Y:S05]  /*22680*/  BSYNC B1 ;  /* 0x0000000000017941 */ /* 0x000fea0003800000 */
.L_x_12700:
[----:B0-----:R-:W0:Y:S01]  /*22690*/  @P0 LDC R3, c[0x0][0xcf0] ;  /* 0x00033c00ff030b82 */ /* 0x001e220000000800 */
[----:B------:R-:W-:Y:S01]  /*226a0*/  ULDC.64 UR16, c[0x0][0xba0] ;  /* 0x0002e80000107ab9 */ /* 0x000fe20000000a00 */
[----:B------:R-:W-:Y:S01]  /*226b0*/  IMAD R2, R210, 0x20, R203 ;  /* 0x00000020d2027824 */ /* 0x000fe200078e02cb */
[----:B------:R-:W-:Y:S01]  /*226c0*/  UIMAD UR10, UR11, UR16, URZ ;  /* 0x000000100b0a72a4 */ /* 0x000fe2000f8e023f */
[----:B------:R-:W-:Y:S01]  /*226d0*/  BSSY B1, `(.L_x_12702) ;  /* 0x0000041000017945 */ /* 0x000fe20003800000 */
[----:B------:R-:W-:Y:S01]  /*226e0*/  UIMAD.WIDE.U32 UR8, UR4, UR16, URZ ;  /* 0x00000010040872a5 */ /* 0x000fe2000f8e003f */
[----:B------:R-:W-:Y:S01]  /*226f0*/  VIADD R6, R2, UR60 ;  /* 0x0000003c02067c36 */ /* 0x000fe20008000000 */
[----:B------:R-:W-:-:S03]  /*22700*/  UIMAD UR10, UR4, UR17, UR10 ;  /* 0x00000011040a72a4 */ /* 0x000fc6000f8e020a */
[----:B------:R-:W-:Y:S01]  /*22710*/  ULDC.64 UR16, c[0x0][0xbe8] ;  /* 0x0002fa0000107ab9 */ /* 0x000fe20000000a00 */
[----:B------:R-:W-:Y:S01]  /*22720*/  UIADD3 UR9, UR9, UR10, URZ ;  /* 0x0000000a09097290 */ /* 0x000fe2000fffe03f */
[----:B------:R-:W-:Y:S01]  /*22730*/  @P0 IMAD.HI.U32 R2, R6, R9, RZ ;  /* 0x0000000906020227 */ /* 0x000fe200078e00ff */
[----:B------:R-:W-:Y:S02]  /*22740*/  UIMAD UR4, UR13, UR16, URZ ;  /* 0x000000100d0472a4 */ /* 0x000fe4000f8e023f */
[----:B------:R-:W-:Y:S01]  /*22750*/  UIMAD.WIDE.U32 UR8, UR61, UR16, UR8 ;  /* 0x000000103d0872a5 */ /* 0x000fe2000f8e0008 */
[----:B------:R-:W-:Y:S01]  /*22760*/  IMAD.MOV.U32 R5, RZ, RZ, R6 ;  /* 0x000000ffff057224 */ /* 0x000fe200078e0006 */
[----:B------:R-:W-:Y:S01]  /*22770*/  UIMAD UR4, UR61, UR17, UR4 ;  /* 0x000000113d0472a4 */ /* 0x000fe2000f8e0204 */
[----:B------:R-:W-:-:S03]  /*22780*/  ULDC.64 UR10, c[0x0][0xbf0] ;  /* 0x0002fc00000a7ab9 */ /* 0x000fc60000000a00 */
[----:B------:R-:W-:Y:S02]  /*22790*/  UIADD3 UR9, UR9, UR4, URZ ;  /* 0x0000000409097290 */ /* 0x000fe4000fffe03f */
[----:B------:R-:W-:Y:S01]  /*227a0*/  UIMAD UR4, UR15, UR10, URZ ;  /* 0x0000000a0f0472a4 */ /* 0x000fe2000f8e023f */
[----:B0-----:R-:W-:Y:S01]  /*227b0*/  @P0 SHF.R.U32.HI R5, RZ, R3, R2 ;  /* 0x00000003ff050219 */ /* 0x001fe20000011602 */
[----:B------:R-:W-:Y:S02]  /*227c0*/  UIMAD.WIDE.U32 UR8, UR14, UR10, UR8 ;  /* 0x0000000a0e0872a5 */ /* 0x000fe4000f8e0008 */
[----:B------:R-:W-:Y:S01]  /*227d0*/  UIMAD UR4, UR14, UR11, UR4 ;  /* 0x0000000b0e0472a4 */ /* 0x000fe2000f8e0204 */
[--C-:B------:R-:W-:Y:S01]  /*227e0*/  SHF.R.S32.HI R2, RZ, 0x1f, R5.reuse ;  /* 0x0000001fff027819 */ /* 0x100fe20000011405 */
[----:B------:R-:W-:Y:S01]  /*227f0*/  IMAD.MOV R7, RZ, RZ, -R5 ;  /* 0x000000ffff077224 */ /* 0x000fe200078e0a05 */
[----:B------:R-:W-:Y:S01]  /*22800*/  ULDC.64 UR10, c[0x0][0xbe0] ;  /* 0x0002f800000a7ab9 */ /* 0x000fe20000000a00 */
[----:B------:R-:W-:-:S02]  /*22810*/  UIADD3 UR4, UR9, UR4, URZ ;  /* 0x0000000409047290 */ /* 0x000fc4000fffe03f */
[----:B------:R-:W-:Y:S02]  /*22820*/  IMAD.U32 R3, RZ, RZ, UR9 ;  /* 0x00000009ff037e24 */ /* 0x000fe4000f8e00ff */
[----:B------:R-:W-:Y:S02]  /*22830*/  IMAD R4, R2, UR10, RZ ;  /* 0x0000000a02047c24 */ /* 0x000fe4000f8e02ff */
[----:B------:R-:W-:Y:S02]  /*22840*/  IMAD R7, R11, R7, R6 ;  /* 0x000000070b077224 */ /* 0x000fe400078e0206 */
        /* <DEDUP_REMOVED lines=41> */
.L_x_12703:
[----:B------:R-:W-:Y:S05]  /*22ae0*/  BSYNC B1 ;  /* 0x0000000000017941 */ /* 0x000fea0003800000 */
.L_x_12702:
        /* <DEDUP_REMOVED lines=21> */
.L_x_12705:
[----:B------:R-:W-:Y:S05]  /*22c40*/  BSYNC B1 ;  /* 0x0000000000017941 */ /* 0x000fea0003800000 */
.L_x_12704:
        /* <DEDUP_REMOVED lines=21> */
.L_x_12707:
[----:B------:R-:W-:Y:S05]  /*22da0*/  BSYNC B1 ;  /* 0x0000000000017941 */ /* 0x000fea0003800000 */
.L_x_12706:
[----:B0-----:R-:W-:Y:S01]  /*22db0*/  VIADD R0, R6, 0x60 ;  /* 0x0000006006007836 */ /* 0x001fe20000000000 */
[----:B--2-4-:R-:W0:Y:S04]  /*22dc0*/  SHFL.IDX PT, R5, R5, 0x3, 0x181f ;  /* 0x00781f0005057f89 */ /* 0x014e2800000e0000 */
[----:B------:R-:W-:Y:S01]  /*22dd0*/  ISETP.GE.AND P0, PT, R0, R11, PT ;  /* 0x0000000b0000720c */ /* 0x000fe20003f06270 */
[----:B-1-3--:R1:W2:-:S12]  /*22de0*/  SHFL.IDX PT, R2, R4, 0x3, 0x181f ;  /* 0x00781f0004027f89 */ /* 0x00a29800000e0000 */
        /* <DEDUP_REMOVED lines=18> */
.L_x_12698:
[----:B------:R-:W-:Y:S05]  /*22f10*/  BSYNC B0 ;  /* 0x0000000000007941 */ /* 0x000fea0003800000 */
.L_x_12689:
[----:B------:R-:W-:Y:S02]  /*22f20*/  ULDC UR4, c[0x0][0xd3c] ;  /* 0x00034f0000047ab9 */ /* 0x000fe40000000800 */
[----:B------:R-:W-:-:S06]  /*22f30*/  UISETP.GE.AND UP0, UPT, UR6, UR4, UPT ;  /* 0x000000040600728c */ /* 0x000fcc000bf06270 */
[----:B------:R-:W-:-:S13]  /*22f40*/  PLOP3.LUT P0, PT, PT, PT, UP0, 0x80, 0x0 ;  /* 0x000000000000781c */ /* 0x000fda0003f0f008 */
[----:B------:R-:W-:Y:S05]  /*22f50*/  @!P0 BRA `(.L_x_12708) ;  /* 0xfffffde000b08947 */ /* 0x000fea000383ffff */
[----:B------:R-:W-:Y:S05]  /*22f60*/  EXIT ;  /* 0x000000000000794d */ /* 0x000fea0003800000 */
.L_x_12574:
[----:B------:R-:W-:-:S08]  /*22f70*/  NOP ;  /* 0x0000000000007918 */ /* 0x000fd00000000000 */
[----:B-1----:R-:W0:-:S00]  /*22f80*/  USETMAXREG.DEALLOC.CTAPOOL 0x28 ;  /* 0x00000028000079c8 */ /* 0x002e0000080e0500 */
        /* <DEDUP_REMOVED lines=14> */
.L_x_12709:
        /* <DEDUP_REMOVED lines=40> */
.L_x_12715:
        /* <DEDUP_REMOVED lines=12> */
.L_x_12714:
[----:B------:R-:W-:Y:S05]  /*233b0*/  BSYNC B0 ;  /* 0x0000000000007941 */ /* 0x000fea0003800000 */
.L_x_12713:
        /* <DEDUP_REMOVED lines=20> */
.L_x_12711:
        /* <DEDUP_REMOVED lines=20> */
.L_x_12716:
        /* <DEDUP_REMOVED lines=59> */
.L_x_12712:
[----:B------:R-:W-:Y:S01]  /*239f0*/  ULDC UR4, c[0x0][0xd3c] ;  /* 0x00034f0000047ab9 */ /* 0x000fe20000000800 */
[----:B------:R-:W-:Y:S02]  /*23a00*/  IMAD.MOV.U32 R17, RZ, RZ, RZ ;  /* 0x000000ffff117224 */ /* 0x000fe400078e00ff */
[----:B------:R-:W-:Y:S02]  /*23a10*/  IMAD.U32 R16, RZ, RZ, UR6 ;  /* 0x00000006ff107e24 */ /* 0x000fe4000f8e00ff */
[----:B------:R-:W-:Y:S02]  /*23a20*/  IMAD.MOV.U32 R18, RZ, RZ, RZ ;  /* 0x000000ffff127224 */ /* 0x000fe400078e00ff */
[----:B------:R-:W-:-:S07]  /*23a30*/  IMAD.U32 R19, RZ, RZ, UR4 ;  /* 0x00000004ff137e24 */ /* 0x000fce000f8e00ff */
.L_x_12717:
[----:B------:R-:W-:-:S13]  /*23a40*/  ISETP.NE.AND P0, PT, R5, RZ, PT ;  /* 0x000000ff0500720c */ /* 0x000fda0003f05270 */
[----:B------:R-:W0:Y:S01]  /*23a50*/  @!P0 S2R R3, SR_CgaCtaId ;  /* 0x0000000000038919 */ /* 0x000e220000008800 */
[----:B------:R-:W-:-:S04]  /*23a60*/  @!P0 MOV R0, 0x400 ;  /* 0x0000040000008802 */ /* 0x000fc80000000f00 */
[----:B0-----:R-:W-:-:S05]  /*23a70*/  @!P0 LEA R0, R3, R0, 0x18 ;  /* 0x0000000003008211 */ /* 0x001fca00078ec0ff */
[----:B------:R1:W-:Y:S01]  /*23a80*/  @!P0 STS.128 [R0+0x324d0], R16 ;  /* 0x0324d01000008388 */ /* 0x0003e20000000c00 */
[----:B------:R-:W-:Y:S06]  /*23a90*/  BAR.ARV 0x5, 0x180 ;  /* 0x0146000000007b1d */ /* 0x000fec0000002000 */
.L_x_12710:
        /* <DEDUP_REMOVED lines=14> */
[----:B-1----:R-:W-:Y:S02]  /*23b80*/  LOP3.LUT R3, R4, 0x7f, RZ, 0xc0, !PT ;  /* 0x0000007f04037812 */ /* 0x002fe400078ec0ff */
        /* <DEDUP_REMOVED lines=17> */
.L_x_12793:
        /* <DEDUP_REMOVED lines=41> */
.L_x_12719:
        /* <DEDUP_REMOVED lines=8> */
.L_x_12720:
        /* <DEDUP_REMOVED lines=9> */
.L_x_12721:
[----:B------:R-:W4:Y:S01]  /*24040*/  LDL R6, [R1+0x450] ;  /* 0x0004500001067983 */ /* 0x000f220000100800 */
[----:B012---:R-:W0:Y:S01]  /*24050*/  LDC R0, c[0x0][0x448] ;  /* 0x00011200ff007b82 */ /* 0x007e220000000800 */
[----:B------:R-:W-:Y:S01]  /*24060*/  IMAD.SHL.U32 R37, R17, 0x80, RZ ;  /* 0x0000008011257824 */ /* 0x000fe200078e00ff */
[----:B------:R-:W-:Y:S01]  /*24070*/  LOP3.LUT R23, R23, 0xfffeffff, RZ, 0xc0, !PT ;  /* 0xfffeffff17177812 */ /* 0x000fe200078ec0ff */
[----:B-----5:R-:W-:-:S05]  /*24080*/  IMAD.IADD R17, R7, 0x1, -R30 ;  /* 0x0000000107117824 */ /* 0x020fca00078e0a1e */
[----:B---3--:R-:W1:Y:S01]  /*24090*/  LDC.64 R2, c[0x0][0xad8] ;  /* 0x0002b600ff027b82 */ /* 0x008e620000000a00 */
[----:B0-----:R-:W-:Y:S01]  /*240a0*/  ISETP.NE.AND P2, PT, R0, 0x1, PT ;  /* 0x000000010000780c */ /* 0x001fe20003f45270 */
[----:B------:R-:W-:Y:S01]  /*240b0*/  VIADD R0, R37, 0x7f ;  /* 0x0000007f25007836 */ /* 0x000fe20000000000 */
[----:B-1----:R-:W-:-:S11]  /*240c0*/  ISETP.GE.AND P1, PT, R3, 0x1, PT ;  /* 0x000000010300780c */ /* 0x002fd60003f26270 */
[----:B------:R-:W0:Y:S01]  /*240d0*/  @P2 LDC R5, c[0x0][0x44c] ;  /* 0x00011300ff052b82 */ /* 0x000e220000000800 */
[----:B------:R-:W-:-:S07]  /*240e0*/  @P2 LOP3.LUT R23, R23, 0x10000, RZ, 0xfc, !PT ;  /* 0x0001000017172812 */ /* 0x000fce00078efcff */
[----:B------:R-:W1:Y:S01]  /*240f0*/  @P2 LDC R9, c[0x0][0x450] ;  /* 0x00011400ff092b82 */ /* 0x000e620000000800 */
[----:B0-----:R-:W-:-:S05]  /*24100*/  @P2 IMAD.HI.U32 R4, R0, R5, RZ ;  /* 0x0000000500042227 */ /* 0x001fca00078e00ff */
[----:B-1----:R-:W-:Y:S02]  /*24110*/  @P2 SHF.R.U32.HI R0, RZ, R9, R4 ;  /* 0x00000009ff002219 */ /* 0x002fe40000011604 */
[----:B----4-:R-:W-:-:S05]  /*24120*/  IADD3 R5, R17, 0x1, -R6 ;  /* 0x0000000111057810 */ /* 0x010fca0007ffe806 */
        /* <DEDUP_REMOVED lines=14> */
.L_x_12724:
[----:B------:R-:W-:-:S13]  /*24210*/  ISETP.NE.AND P0, PT, R3, 0x1, PT ;  /* 0x000000010300780c */ /* 0x000fda0003f05270 */
[----:B------:R-:W0:Y:S02]  /*24220*/  @P0 LDC.64 R4, c[0x0][0xae0] ;  /* 0x0002b800ff040b82 */ /* 0x000e240000000a00 */
[----:B0-----:R-:W-:-:S05]  /*24230*/  @P0 IMAD.HI.U32 R4, R0, R4, RZ ;  /* 0x0000000400040227 */ /* 0x001fca00078e00ff */
[----:B------:R-:W-:-:S07]  /*24240*/  @P0 SHF.R.U32.HI R0, RZ, R5, R4 ;  /* 0x00000005ff000219 */ /* 0x000fce0000011604 */
.L_x_12725:
[----:B------:R-:W-:Y:S05]  /*24250*/  BSYNC B0 ;  /* 0x0000000000007941 */ /* 0x000fea0003800000 */
.L_x_12723:
[----:B------:R-:W-:-:S05]  /*24260*/  IMAD R5, R0, R3, R3 ;  /* 0x0000000300057224 */ /* 0x000fca00078e0203 */
[----:B------:R-:W-:-:S07]  /*24270*/  VIMNMX R2, R2, R5, PT ;  /* 0x0000000502027248 */ /* 0x000fce0003fe0100 */
.L_x_12722:
        /* <DEDUP_REMOVED lines=29> */
.L_x_12728:
[----:B------:R-:W-:-:S13]  /*24450*/  ISETP.NE.AND P0, PT, R3, 0x1, PT ;  /* 0x000000010300780c */ /* 0x000fda0003f05270 */
[----:B------:R-:W1:Y:S02]  /*24460*/  @P0 LDC.64 R4, c[0x0][0xae0] ;  /* 0x0002b800ff040b82 */ /* 0x000e640000000a00 */
[----:B-1----:R-:W-:-:S05]  /*24470*/  @P0 IMAD.HI.U32 R4, R2, R4, RZ ;  /* 0x0000000402040227 */ /* 0x002fca00078e00ff */
[----:B------:R-:W-:-:S07]  /*24480*/  @P0 SHF.R.U32.HI R2, RZ, R5, R4 ;  /* 0x00000005ff020219 */ /* 0x000fce0000011604 */
.L_x_12729:
[----:B------:R-:W-:Y:S05]  /*24490*/  BSYNC B0 ;  /* 0x0000000000007941 */ /* 0x000fea0003800000 */
.L_x_12727:
[----:B------:R-:W-:-:S05]  /*244a0*/  IMAD R3, R2, R3, RZ ;  /* 0x0000000302037224 */ /* 0x000fca00078e02ff */
[----:B------:R-:W-:-:S07]  /*244b0*/  VIMNMX R0, R0, R3, !PT ;  /* 0x0000000300007248 */ /* 0x000fce0007fe0100 */
.L_x_12726:
        /* <DEDUP_REMOVED lines=24> */
.L_x_12731:
        /* <DEDUP_REMOVED lines=20> */
.L_x_12734:
[----:B------:R-:W-:Y:S05]  /*24780*/  BSYNC B6 ;  /* 0x0000000000067941 */ /* 0x000fea0003800000 */
.L_x_12733:
        /* <DEDUP_REMOVED lines=20> */
.L_x_12737:
        /* <DEDUP_REMOVED lines=15> */
.L_x_12736:
[----:B------:R-:W-:Y:S05]  /*249c0*/  BSYNC B6 ;  /* 0x0000000000067941 */ /* 0x000fea0003800000 */
.L_x_12735:
[----:B------:R-:W1:Y:S01]  /*249d0*/  S2R R20, SR_TID.X ;  /* 0x0000000000147919 */ /* 0x000e620000002100 */
[----:B------:R-:W-:Y:S01]  /*249e0*/  ULDC.64 UR4, c[0x0][0xaf0] ;  /* 0x0002bc0000047ab9 */ /* 0x000fe20000000a00 */
[----:B------:R-:W-:Y:S01]  /*249f0*/  IMAD.MOV.U32 R28, RZ, RZ, R19 ;  /* 0x000000ffff1c7224 */ /* 0x000fe200078e0013 */
[----:B------:R-:W-:Y:S01]  /*24a00*/  ISETP.NE.U32.AND P0, PT, RZ, UR4, PT ;  /* 0x00000004ff007c0c */ /* 0x000fe2000bf05070 */
[----:B------:R-:W-:-:S03]  /*24a10*/  ULDC UR4, c[0x0][0x320] ;  /* 0x0000c80000047ab9 */ /* 0x000fc60000000800 */
[----:B------:R-:W-:-:S13]  /*24a20*/  ISETP.NE.AND.EX P0, PT, RZ, UR5, PT, P0 ;  /* 0x00000005ff007c0c */ /* 0x000fda000bf05300 */
[----:B------:R-:W2:Y:S01]  /*24a30*/  @P0 LDC.64 R2, c[0x0][0xaf0] ;  /* 0x0002bc00ff020b82 */ /* 0x000ea20000000a00 */
[----:B-1----:R-:W-:Y:S01]  /*24a40*/  IMAD.SHL.U32 R34, R20, 0x8, RZ ;  /* 0x0000000814227824 */ /* 0x002fe200078e00ff */
[----:B------:R-:W-:-:S06]  /*24a50*/  LOP3.LUT R23, R23, 0xffffffef, RZ, 0xc0, !PT ;  /* 0xffffffef17177812 */ /* 0x000fcc00078ec0ff */
[----:B------:R-:W1:Y:S01]  /*24a60*/  LDC R20, c[0x0][0x430] ;  /* 0x00010c00ff147b82 */ /* 0x000e620000000800 */
[----:B------:R-:W-:-:S04]  /*24a70*/  LOP3.LUT R34, R34, 0x38, RZ, 0xc0, !PT ;  /* 0x0000003822227812 */ /* 0x000fc800078ec0ff */
[----:B------:R-:W-:Y:S01]  /*24a80*/  LOP3.LUT R32, R34, 0x40, RZ, 0xfc, !PT ;  /* 0x0000004022207812 */ /* 0x000fe200078efcff */
[----:B--2---:R-:W-:-:S03]  /*24a90*/  @P0 IMAD.WIDE R2, R19, 0x4, R2 ;  /* 0x0000000413020825 */ /* 0x004fc600078e0202 */
        /* <DEDUP_REMOVED lines=17> */
.L_x_12811:
[----:B------:R-:W1:Y:S01]  /*24bb0*/  S2R R2, SR_TID.X ;  /* 0x0000000000027919 */ /* 0x000e620000002100 */
[----:B------:R-:W-:Y:S01]  /*24bc0*/  ISETP.NE.AND P1, PT, R20, 0x1, PT ;  /* 0x000000011400780c */ /* 0x000fe20003f25270 */
[----:B------:R-:W-:Y:S01]  /*24bd0*/  IMAD.MOV.U32 R36, RZ, RZ, RZ ;  /* 0x000000ffff247224 */ /* 0x000fe200078e00ff */
[----:B-----5:R-:W-:Y:S01]  /*24be0*/  SHF.R.S32.HI R32, RZ, 0x1f, R28 ;  /* 0x0000001fff207819 */ /* 0x020fe2000001141c */
[----:B------:R-:W2:Y:S01]  /*24bf0*/  S2R R3, SR_TID.X ;  /* 0x0000000000037919 */ /* 0x000ea20000002100 */
[----:B------:R-:W-:-:S09]  /*24c00*/  LOP3.LUT R23, R23, 0xffff7fff, RZ, 0xc0, !PT ;  /* 0xffff7fff17177812 */ /* 0x000fd200078ec0ff */
[----:B------:R-:W3:Y:S01]  /*24c10*/  @P1 LDC R5, c[0x0][0x434] ;  /* 0x00010d00ff051b82 */ /* 0x000ee20000000800 */
[----:B------:R-:W-:-:S07]  /*24c20*/  @P1 LOP3.LUT R23, R23, 0x8000, RZ, 0xfc, !PT ;  /* 0x0000800017171812 */ /* 0x000fce00078efcff */
[----:B------:R-:W4:Y:S01]  /*24c30*/  @P1 LDC R4, c[0x0][0x438] ;  /* 0x00010e00ff041b82 */ /* 0x000f220000000800 */
[----:B-1----:R-:W-:Y:S01]  /*24c40*/  LOP3.LUT R2, R2, 0x7f, RZ, 0xc0, !PT ;  /* 0x0000007f02027812 */ /* 0x002fe200078ec0ff */
[----:B--2---:R-:W-:-:S03]  /*24c50*/  IMAD.SHL.U32 R10, R3, 0x10, RZ ;  /* 0x00000010030a7824 */ /* 0x004fc600078e00ff */
[----:B------:R-:W-:-:S04]  /*24c60*/  SHF.R.U32.HI R2, RZ, 0x3, R2 ;  /* 0x00000003ff027819 */ /* 0x000fc80000011602 */
[----:B------:R-:W-:-:S05]  /*24c70*/  LOP3.LUT R10, R2, 0x70, R10, 0xf8, !PT ;  /* 0x00000070020a7812 */ /* 0x000fca00078ef80a */
[----:B------:R-:W-:-:S05]  /*24c80*/  IMAD R8, R0, 0x60, R10 ;  /* 0x0000006000087824 */ /* 0x000fca00078e020a */
[C---:B------:R-:W-:Y:S01]  /*24c90*/  ISETP.GE.AND P0, PT, R8.reuse, R17, PT ;  /* 0x000000110800720c */ /* 0x040fe20003f06270 */
[----:B------:R-:W-:-:S03]  /*24ca0*/  IMAD.IADD R8, R8, 0x1, R30 ;  /* 0x0000000108087824 */ /* 0x000fc600078e021e */
[----:B------:R-:W-:Y:S01]  /*24cb0*/  ISETP.GT.U32.OR P0, PT, R10, 0x5f, P0 ;  /* 0x0000005f0a00780c */ /* 0x000fe20000704470 */
[----:B---3--:R-:W-:-:S04]  /*24cc0*/  @P1 IMAD.HI.U32 R5, R8, R5, RZ ;  /* 0x0000000508051227 */ /* 0x008fc800078e00ff */
[----:B------:R-:W-:Y:S01]  /*24cd0*/  IMAD.MOV.U32 R6, RZ, RZ, R8 ;  /* 0x000000ffff067224 */ /* 0x000fe200078e0008 */
[----:B----4-:R-:W-:-:S07]  /*24ce0*/  @P1 SHF.R.U32.HI R6, RZ, R4, R5 ;  /* 0x00000004ff061219 */ /* 0x010fce0000011605 */
[----:B------:R-:W1:Y:S01]  /*24cf0*/  @!P0 LDC.64 R2, c[0x0][0x428] ;  /* 0x00010a00ff028b82 */ /* 0x000e620000000a00 */
[----:B------:R-:W-:-:S07]  /*24d00*/  @!P0 SHF.R.S32.HI R7, RZ, 0x1f, R6 ;  /* 0x0000001fff078819 */ /* 0x000fce0000011406 */
[----:B------:R-:W2:Y:S01]  /*24d10*/  @!P0 LDC.64 R4, c[0x0][0x418] ;  /* 0x00010600ff048b82 */ /* 0x000ea20000000a00 */
[----:B-1----:R-:W-:-:S04]  /*24d20*/  @!P0 IMAD R9, R32, R2, RZ ;  /* 0x0000000220098224 */ /* 0x002fc800078e02ff */
[C---:B------:R-:W-:Y:S02]  /*24d30*/  @!P0 IMAD R9, R28.reuse, R3, R9 ;  /* 0x000000031c098224 */ /* 0x040fe400078e0209 */
[----:B------:R-:W-:-:S04]  /*24d40*/  @!P0 IMAD.WIDE.U32 R2, R28, R2, R6 ;  /* 0x000000021c028225 */ /* 0x000fc800078e0006 */
[----:B------:R-:W-:Y:S01]  /*24d50*/  @!P0 IMAD.IADD R9, R3, 0x1, R9 ;  /* 0x0000000103098824 */ /* 0x000fe200078e0209 */
[----:B--2---:R-:W-:Y:S01]  /*24d60*/  @!P0 LEA R4, P1, R2, R4, 0x2 ;  /* 0x0000000402048211 */ /* 0x004fe200078210ff */
[----:B------:R-:W-:-:S03]  /*24d70*/  IMAD.MOV R3, RZ, RZ, -R6 ;  /* 0x000000ffff037224 */ /* 0x000fc600078e0a06 */
[----:B------:R-:W-:Y:S01]  /*24d80*/  @!P0 LEA.HI.X R5, R2, R5, R9, 0x2, P1 ;  /* 0x0000000502058211 */ /* 0x000fe200008f1409 */
[----:B------:R-:W-:Y:S02]  /*24d90*/  IMAD R3, R20, R3, R8 ;  /* 0x0000000314037224 */ /* 0x000fe400078e0208 */
[----:B------:R-:W-:Y:S02]  /*24da0*/  IMAD.U32 R2, RZ, RZ, UR38 ;  /* 0x00000026ff027e24 */ /* 0x000fe4000f8e00ff */
[----:B------:R1:W5:Y:S01]  /*24db0*/  @!P0 LDG.E R36, desc[UR36][R4.64] ;  /* 0x0000002404248981 */ /* 0x000362000c1e1900 */
[----:B------:R-:W-:Y:S02]  /*24dc0*/  ISETP.GT.U32.AND P1, PT, R10, 0x5f, PT ;  /* 0x0000005f0a00780c */ /* 0x000fe40003f24070 */
[----:B------:R-:W-:Y:S01]  /*24dd0*/  ISETP.NE.AND P0, PT, R2, 0x3, PT ;  /* 0x000000030200780c */ /* 0x000fe20003f05270 */
[----:B------:R2:W-:Y:S01]  /*24de0*/  STL [R1+0x454], R3 ;  /* 0x0004540301007387 */ /* 0x0005e20000100800 */
[----:B------:R-:W-:-:S02]  /*24df0*/  LOP3.LUT R23, R23, 0xfffffbff, RZ, 0xc0, !PT ;  /* 0xfffffbff17177812 */ /* 0x000fc400078ec0ff */
[----:B------:R-:W-:Y:S02]  /*24e00*/  SHF.R.S32.HI R27, RZ, 0x1f, R18 ;  /* 0x0000001fff1b7819 */ /* 0x000fe40000011412 */
[----:B--2---:R-:W-:-:S07]  /*24e10*/  SEL R3, RZ, 0x1, P2 ;  /* 0x00000001ff037807 */ /* 0x004fce0001000000 */
[----:B------:R-:W-:Y:S01]  /*24e20*/  @P0 LOP3.LUT R23, R23, 0x400, RZ, 0xfc, !PT ;  /* 0x0000040017170812 */ /* 0x000fe200078efcff */
[----:B------:R1:W-:Y:S03]  /*24e30*/  STL [R1+0x474], R3 ;  /* 0x0004740301007387 */ /* 0x0003e60000100800 */
[----:B------:R-:W-:-:S04]  /*24e40*/  LOP3.LUT R23, R23, 0xffffffdf, RZ, 0xc0, !PT ;  /* 0xffffffdf17177812 */ /* 0x000fc800078ec0ff */
[----:B------:R-:W-:Y:S01]  /*24e50*/  @P1 LOP3.LUT R23, R23, 0x20, RZ, 0xfc, !PT ;  /* 0x0000002017171812 */ /* 0x000fe200078efcff */
[----:B------:R-:W-:Y:S06]  /*24e60*/  @!P0 BRA `(.L_x_12739) ;  /* 0x0000000000048947 */ /* 0x000fec0003800000 */
[----:B------:R-:W-:Y:S01]  /*24e70*/  BPT.TRAP 0x1 ;  /* 0x000000040000795c */ /* 0x000fe20000300000 */
.L_x_12739:
[----:B0-----:R-:W-:Y:S01]  /*24e80*/  IMAD R31, R0, -0x60, R17 ;  /* 0xffffffa0001f7824 */ /* 0x001fe200078e0211 */
[----:B------:R-:W-:Y:S01]  /*24e90*/  SHF.L.U32 R0, R26, 0x1f, RZ ;  /* 0x0000001f1a007819 */ /* 0x000fe200000006ff */
[----:B------:R-:W-:Y:S01]  /*24ea0*/  IMAD R17, R24, 0x8, R22 ;  /* 0x0000000818117824 */ /* 0x000fe200078e0216 */
[----:B------:R-:W-:Y:S03]  /*24eb0*/  BSSY B0, `(.L_x_12740) ;  /* 0x0000003000007945 */ /* 0x000fe60003800000 */
[----:B------:R-:W0:Y:S02]  /*24ec0*/  SYNCS.PHASECHK.TRANS64.TRYWAIT P0, [R17+URZ+0x32440], R0 ;  /* 0x03244000110075a7 */ /* 0x000e24000800017f */
[----:B0-----:R-:W-:Y:S05]  /*24ed0*/  @!P0 BRA `(.L_x_12741) ;  /* 0x0000004800908947 */ /* 0x001fea0003800000 */
.L_x_12812:
[----:B------:R-:W-:Y:S05]  /*24ee0*/  BSYNC B0 ;  /* 0x0000000000007941 */ /* 0x000fea0003800000 */
.L_x_12740:
[----:B------:R-:W0:Y:S01]  /*24ef0*/  LDL R2, [R1+0x454] ;  /* 0x0004540001027983 */ /* 0x000e220000100800 */
[----:B------:R-:W-:Y:S01]  /*24f00*/  ULDC.64 UR4, c[0x0][0x300] ;  /* 0x0000c00000047ab9 */ /* 0x000fe20000000a00 */
[----:B-1---5:R-:W-:Y:S02]  /*24f10*/  SHF.R.S32.HI R4, RZ, 0x1f, R36 ;  /* 0x0000001fff047819 */ /* 0x022fe40000011424 */
        /* <DEDUP_REMOVED lines=87> */
.L_x_12826:
        /* <DEDUP_REMOVED lines=10> */
.L_x_12743:
        /* <DEDUP_REMOVED lines=10> */
.L_x_12744:
        /* <DEDUP_REMOVED lines=31> */
.L_x_12746:
[----:B------:R-:W-:Y:S05]  /*257c0*/  BSYNC B6 ;  /* 0x0000000000067941 */ /* 0x000fea0003800000 */
.L_x_12745:
[----:B------:R-:W3:Y:S01]  /*257d0*/  LDL R20, [R1+0x45c] ;  /* 0x00045c0001147983 */ /* 0x000ee20000100800 */
[----:B------:R-:W-:Y:S01]  /*257e0*/  IMAD.MOV.U32 R21, RZ, RZ, R34 ;  /* 0x000000ffff157224 */ /* 0x000fe200078e0022 */
[----:B------:R-:W-:Y:S01]  /*257f0*/  ULDC.64 UR4, c[0x0][0x298] ;  /* 0x0000a60000047ab9 */ /* 0x000fe20000000a00 */
[----:B0-----:R-:W0:Y:S01]  /*25800*/  LDC R5, c[0x0][0x448] ;  /* 0x00011200ff057b82 */ /* 0x001e220000000800 */
[----:B------:R-:W4:Y:S01]  /*25810*/  S2R R2, SR_TID.X ;  /* 0x0000000000027919 */ /* 0x000f220000002100 */
[----:B------:R-:W5:Y:S01]  /*25820*/  S2R R34, SR_TID.X ;  /* 0x0000000000227919 */ /* 0x000f620000002100 */
[----:B----4-:R-:W-:-:S04]  /*25830*/  LOP3.LUT R2, R2, 0x7f, RZ, 0xc0, !PT ;  /* 0x0000007f02027812 */ /* 0x010fc800078ec0ff */
[----:B--2---:R-:W-:Y:S02]  /*25840*/  SHF.R.U32.HI R0, RZ, 0x3, R2 ;  /* 0x00000003ff007819 */ /* 0x004fe40000011602 */
[----:B------:R-:W2:Y:S01]  /*25850*/  LDC R2, c[0x0][0x448] ;  /* 0x00011200ff027b82 */ /* 0x000ea20000000800 */
[----:B---3--:R-:W-:Y:S02]  /*25860*/  IMAD.MOV.U32 R4, RZ, RZ, R20 ;  /* 0x000000ffff047224 */ /* 0x008fe400078e0014 */
[----:B------:R-:W3:Y:S01]  /*25870*/  LDL R20, [R1+0x458] ;  /* 0x0004580001147983 */ /* 0x000ee20000100800 */
[----:B--2---:R-:W-:Y:S01]  /*25880*/  ISETP.NE.AND P6, PT, R2, 0x1, PT ;  /* 0x000000010200780c */ /* 0x004fe20003fc5270 */
[----:B-----5:R-:W-:Y:S02]  /*25890*/  IMAD.SHL.U32 R34, R34, 0x10, RZ ;  /* 0x0000001022227824 */ /* 0x020fe400078e00ff */
[----:B------:R-:W-:Y:S01]  /*258a0*/  IMAD R4, R4, UR4, RZ ;  /* 0x0000000404047c24 */ /* 0x000fe2000f8e02ff */
[----:B------:R-:W2:Y:S02]  /*258b0*/  S2R R6, SR_TID.X ;  /* 0x0000000000067919 */ /* 0x000ea40000002100 */
[----:B------:R-:W-:Y:S01]  /*258c0*/  LOP3.LUT R34, R0, 0x70, R34, 0xf8, !PT ;  /* 0x0000007000227812 */ /* 0x000fe200078ef822 */
[----:B------:R-:W-:-:S04]  /*258d0*/  IMAD R4, R35, UR5, R4 ;  /* 0x0000000523047c24 */ /* 0x000fc8000f8e0204 */
[----:B------:R-:W-:Y:S02]  /*258e0*/  IMAD.IADD R34, R34, 0x1, R37 ;  /* 0x0000000122227824 */ /* 0x000fe400078e0225 */
[----:B------:R-:W4:Y:S02]  /*258f0*/  @P6 LDC R3, c[0x0][0x44c] ;  /* 0x00011300ff036b82 */ /* 0x000f240000000800 */
[----:B------:R-:W-:-:S06]  /*25900*/  IMAD.MOV.U32 R0, RZ, RZ, R34 ;  /* 0x000000ffff007224 */ /* 0x000fcc00078e0022 */
[----:B------:R-:W5:Y:S01]  /*25910*/  @P6 LDC R2, c[0x0][0x450] ;  /* 0x00011400ff026b82 */ /* 0x000f620000000800 */
[----:B----4-:R-:W-:-:S05]  /*25920*/  @P6 IMAD.HI.U32 R3, R34, R3, RZ ;  /* 0x0000000322036227 */ /* 0x010fca00078e00ff */
[----:B-----5:R-:W-:Y:S01]  /*25930*/  @P6 SHF.R.U32.HI R0, RZ, R2, R3 ;  /* 0x00000002ff006219 */ /* 0x020fe20000011603 */
        /* <DEDUP_REMOVED lines=9> */
[----:B--2---:R-:W-:-:S04]  /*259d0*/  LOP3.LUT R21, R6, 0x7f, RZ, 0xc0, !PT ;  /* 0x0000007f06157812 */ /* 0x004fc800078ec0ff */
[----:B------:R-:W-:Y:S01]  /*259e0*/  SHF.R.U32.HI R21, RZ, 0x3, R21 ;  /* 0x00000003ff157819 */ /* 0x000fe20000011615 */
[C---:B---3--:R-:W-:Y:S02]  /*259f0*/  IMAD R4, R20.reuse, UR5, R4 ;  /* 0x0000000514047c24 */ /* 0x048fe4000f8e0204 */
[----:B------:R-:W-:Y:S01]  /*25a00*/  IMAD.WIDE.U32 R2, R20, UR4, R2 ;  /* 0x0000000414027c25 */ /* 0x000fe2000f8e0002 */
[----:B------:R-:W-:-:S03]  /*25a10*/  ULDC.64 UR4, c[0x0][0x2d0] ;  /* 0x0000b40000047ab9 */ /* 0x000fc60000000a00 */
[----:B------:R-:W-:Y:S01]  /*25a20*/  IMAD.IADD R3, R3, 0x1, R4 ;  /* 0x0000000103037824 */ /* 0x000fe200078e0204 */
[----:B------:R-:W-:Y:S01]  /*25a30*/  SHF.R.S32.HI R4, RZ, 0x1f, R0 ;  /* 0x0000001fff047819 */ /* 0x000fe20000011400 */
[----:B------:R-:W-:Y:S02]  /*25a40*/  IMAD.SHL.U32 R20, R6, 0x8, RZ ;  /* 0x0000000806147824 */ /* 0x000fe400078e00ff */
[----:B------:R-:W-:-:S03]  /*25a50*/  IMAD.WIDE.U32 R2, R0, UR4, R2 ;  /* 0x0000000400027c25 */ /* 0x000fc6000f8e0002 */
[----:B------:R-:W-:Y:S01]  /*25a60*/  LOP3.LUT R20, R20, 0x38, RZ, 0xc0, !PT ;  /* 0x0000003814147812 */ /* 0x000fe200078ec0ff */
[----:B------:R-:W-:-:S04]  /*25a70*/  IMAD R4, R4, UR4, RZ ;  /* 0x0000000404047c24 */ /* 0x000fc8000f8e02ff */
[----:B------:R-:W-:Y:S01]  /*25a80*/  IMAD R4, R0, UR5, R4 ;  /* 0x0000000500047c24 */ /* 0x000fe2000f8e0204 */
[----:B------:R-:W-:Y:S01]  /*25a90*/  ULDC.64 UR4, c[0x0][0x2c8] ;  /* 0x0000b20000047ab9 */ /* 0x000fe20000000a00 */
[----:B------:R-:W-:Y:S02]  /*25aa0*/  IMAD.MOV R0, RZ, RZ, -R0 ;  /* 0x000000ffff007224 */ /* 0x000fe400078e0a00 */
[----:B------:R-:W-:Y:S02]  /*25ab0*/  IMAD.IADD R3, R3, 0x1, R4 ;  /* 0x0000000103037824 */ /* 0x000fe400078e0204 */
[----:B0-----:R-:W-:-:S04]  /*25ac0*/  IMAD R0, R5, R0, R34 ;  /* 0x0000000005007224 */ /* 0x001fc800078e0222 */
        /* <DEDUP_REMOVED lines=13> */
[----:B------:R-:W-:Y:S01]  /*25ba0*/  IMAD.IADD R37, R21, 0x1, R37 ;  /* 0x0000000115257824 */ /* 0x000fe200078e0225 */
[----:B------:R-:W-:Y:S02]  /*25bb0*/  LOP3.LUT R23, R23, 0xffffdfff, RZ, 0xc0, !PT ;  /* 0xffffdfff17177812 */ /* 0x000fe400078ec0ff */
[----:B------:R-:W0:Y:S01]  /*25bc0*/  SHFL.IDX PT, R3, R0, RZ, 0x181f ;  /* 0x00181fff00037589 */ /* 0x000e2200000e0000 */
[----:B------:R-:W-:-:S03]  /*25bd0*/  VIADD R6, R37, 0x10 ;  /* 0x0000001025067836 */ /* 0x000fc60000000000 */
[----:B------:R-:W-:Y:S04]  /*25be0*/  SHFL.IDX PT, R12, R0, 0x1, 0x181f ;  /* 0x00381f00000c7f89 */ /* 0x000fe800000e0000 */
[----:B------:R-:W-:Y:S04]  /*25bf0*/  SHFL.IDX PT, R10, R0, 0x2, 0x181f ;  /* 0x00581f00000a7f89 */ /* 0x000fe800000e0000 */
[----:B------:R-:W-:Y:S01]  /*25c00*/  SHFL.IDX PT, R9, R0, 0x3, 0x181f ;  /* 0x00781f0000097f89 */ /* 0x000fe200000e0000 */
[----:B--2---:R-:W-:-:S03]  /*25c10*/  IMAD R5, R2, R5, RZ ;  /* 0x0000000502057224 */ /* 0x004fc600078e02ff */
[----:B------:R-:W2:Y:S02]  /*25c20*/  SHFL.IDX PT, R2, R4, RZ, 0x181f ;  /* 0x00181fff04027589 */ /* 0x000ea400000e0000 */
[CC--:B------:R-:W-:Y:S02]  /*25c30*/  ISETP.GE.AND P6, PT, R37.reuse, R5.reuse, PT ;  /* 0x000000052500720c */ /* 0x0c0fe40003fc6270 */
[----:B------:R-:W-:Y:S01]  /*25c40*/  ISETP.GE.AND P5, PT, R6, R5, PT ;  /* 0x000000050600720c */ /* 0x000fe20003fa6270 */
[----:B------:R-:W-:-:S05]  /*25c50*/  VIADD R6, R37, 0x20 ;  /* 0x0000002025067836 */ /* 0x000fca0000000000 */
[----:B------:R-:W-:-:S05]  /*25c60*/  ISETP.GE.AND P3, PT, R6, R5, PT ;  /* 0x000000050600720c */ /* 0x000fca0003f66270 */
[----:B0-----:R-:W-:Y:S02]  /*25c70*/  @!P6 LEA R3, P1, R20, R3, 0x1 ;  /* 0x000000031403e211 */ /* 0x001fe400078208ff */
[----:B------:R-:W-:-:S04]  /*25c80*/  @P6 LOP3.LUT R23, R23, 0x2000, RZ, 0xfc, !PT ;  /* 0x0000200017176812 */ /* 0x000fc800078efcff */
[----:B------:R-:W-:Y:S01]  /*25c90*/  LOP3.LUT R23, R23, 0xffffefff, RZ, 0xc0, !PT ;  /* 0xffffefff17177812 */ /* 0x000fe200078ec0ff */
[----:B--2---:R-:W-:Y:S01]  /*25ca0*/  @!P6 IMAD.X R8, RZ, RZ, R2, P1 ;  /* 0x000000ffff08e224 */ /* 0x004fe200008e0602 */
[----:B------:R-:W-:Y:S01]  /*25cb0*/  @!P5 LEA R12, P1, R20, R12, 0x1 ;  /* 0x0000000c140cd211 */ /* 0x000fe200078208ff */
[----:B------:R-:W0:Y:S01]  /*25cc0*/  SHFL.IDX PT, R2, R4, 0x1, 0x181f ;  /* 0x00381f0004027f89 */ /* 0x000e2200000e0000 */
[----:B------:R-:W-:-:S04]  /*25cd0*/  @P5 LOP3.LUT R23, R23, 0x1000, RZ, 0xfc, !PT ;  /* 0x0000100017175812 */ /* 0x000fc800078efcff */
[----:B------:R-:W-:-:S04]  /*25ce0*/  LOP3.LUT R23, R23, 0xfffff7ff, RZ, 0xc0, !PT ;  /* 0xfffff7ff17177812 */ /* 0x000fc800078ec0ff */
[----:B------:R-:W-:-:S04]  /*25cf0*/  @P3 LOP3.LUT R23, R23, 0x800, RZ, 0xfc, !PT ;  /* 0x0000080017173812 */ /* 0x000fc800078efcff */
[----:B------:R-:W-:Y:S01]  /*25d00*/  LOP3.LUT R23, R23, 0xfffffdff, RZ, 0xc0, !PT ;  /* 0xfffffdff17177812 */ /* 0x000fe200078ec0ff */
[----:B0-----:R-:W-:Y:S01]  /*25d10*/  @!P5 IMAD.X R7, RZ, RZ, R2, P1 ;  /* 0x000000ffff07d224 */ /* 0x001fe200008e0602 */
[----:B------:R-:W-:Y:S01]  /*25d20*/  @!P3 LEA R10, P1, R20, R10, 0x1 ;  /* 0x0000000a140ab211 */ /* 0x000fe200078208ff */
[----:B------:R-:W0:Y:S04]  /*25d30*/  SHFL.IDX PT, R2, R4, 0x2, 0x181f ;  /* 0x00581f0004027f89 */ /* 0x000e2800000e0000 */
[----:B0-----:R-:W-:Y:S02]  /*25d40*/  @!P3 IMAD.X R6, RZ, RZ, R2, P1 ;  /* 0x000000ffff06b224 */ /* 0x001fe400008e0602 */
[----:B------:R-:W-:-:S05]  /*25d50*/  VIADD R2, R37, 0x30 ;  /* 0x0000003025027836 */ /* 0x000fca0000000000 */
[----:B------:R-:W-:Y:S01]  /*25d60*/  ISETP.GE.AND P2, PT, R2, R5, PT ;  /* 0x000000050200720c */ /* 0x000fe20003f46270 */
[----:B------:R-:W-:-:S05]  /*25d70*/  VIADD R2, R37, 0x40 ;  /* 0x0000004025027836 */ /* 0x000fca0000000000 */
[----:B------:R-:W-:Y:S02]  /*25d80*/  ISETP.GE.AND P4, PT, R2, R5, PT ;  /* 0x000000050200720c */ /* 0x000fe40003f86270 */
[----:B------:R-:W0:Y:S05]  /*25d90*/  SHFL.IDX PT, R2, R4, 0x3, 0x181f ;  /* 0x00781f0004027f89 */ /* 0x000e2a00000e0000 */
[----:B------:R-:W-:Y:S02]  /*25da0*/  @!P2 LEA R13, P1, R20, R9, 0x1 ;  /* 0x00000009140da211 */ /* 0x000fe400078208ff */
[----:B------:R-:W2:Y:S01]  /*25db0*/  SHFL.IDX PT, R9, R0, 0x4, 0x181f ;  /* 0x00981f0000097f89 */ /* 0x000ea200000e0000 */
[----:B------:R-:W-:-:S04]  /*25dc0*/  @P2 LOP3.LUT R23, R23, 0x200, RZ, 0xfc, !PT ;  /* 0x0000020017172812 */ /* 0x000fc800078efcff */
[----:B------:R-:W-:-:S04]  /*25dd0*/  LOP3.LUT R23, R23, 0xfffffeff, RZ, 0xc0, !PT ;  /* 0xfffffeff17177812 */ /* 0x000fc800078ec0ff */
[----:B------:R-:W-:-:S04]  /*25de0*/  @P4 LOP3.LUT R23, R23, 0x100, RZ, 0xfc, !PT ;  /* 0x0000010017174812 */ /* 0x000fc800078efcff */
[----:B------:R-:W-:Y:S01]  /*25df0*/  LOP3.LUT R23, R23, 0xffffff7f, RZ, 0xc0, !PT ;  /* 0xffffff7f17177812 */ /* 0x000fe200078ec0ff */
[----:B0-----:R-:W-:Y:S02]  /*25e00*/  @!P2 IMAD.X R11, RZ, RZ, R2, P1 ;  /* 0x000000ffff0ba224 */ /* 0x001fe400008e0602 */
[----:B------:R-:W0:Y:S01]  /*25e10*/  SHFL.IDX PT, R2, R4, 0x4, 0x181f ;  /* 0x00981f0004027f89 */ /* 0x000e2200000e0000 */
[----:B--2---:R-:W-:-:S03]  /*25e20*/  @!P4 LEA R15, P1, R20, R9, 0x1 ;  /* 0x00000009140fc211 */ /* 0x004fc600078208ff */
[----:B------:R-:W-:Y:S02]  /*25e30*/  SHFL.IDX PT, R9, R0, 0x6, 0x181f ;  /* 0x00d81f0000097f89 */ /* 0x000fe400000e0000 */
[----:B0-----:R-:W-:Y:S02]  /*25e40*/  @!P4 IMAD.X R14, RZ, RZ, R2, P1 ;  /* 0x000000ffff0ec224 */ /* 0x001fe400008e0602 */
[----:B------:R-:W-:Y:S02]  /*25e50*/  @!P6 IMAD.MOV.U32 R2, RZ, RZ, R3 ;  /* 0x000000ffff02e224 */ /* 0x000fe400078e0003 */
[----:B------:R-:W-:Y:S02]  /*25e60*/  @!P6 IMAD.MOV.U32 R3, RZ, RZ, R8 ;  /* 0x000000ffff03e224 */ /* 0x000fe400078e0008 */
[----:B------:R-:W-:Y:S04]  /*25e70*/  SHFL.IDX PT, R8, R4, 0x6, 0x181f ;  /* 0x00d81f0004087f89 */ /* 0x000fe800000e0000 */
[----:B------:R0:W-:Y:S02]  /*25e80*/  @!P6 LDGSTS.E.BYPASS.LTC128B.128 [R25+0x18400], desc[UR36][R2.64], !P0 ;  /* 0x184000000219efae */ /* 0x0001e4000c101d64 */
[----:B0-----:R-:W-:-:S02]  /*25e90*/  @!P5 IMAD.MOV.U32 R2, RZ, RZ, R12 ;  /* 0x000000ffff02d224 */ /* 0x001fc400078e000c */
[----:B------:R-:W-:Y:S02]  /*25ea0*/  @!P5 IMAD.MOV.U32 R3, RZ, RZ, R7 ;  /* 0x000000ffff03d224 */ /* 0x000fe400078e0007 */
[----:B------:R-:W0:Y:S04]  /*25eb0*/  SHFL.IDX PT, R7, R0, 0x5, 0x181f ;  /* 0x00b81f0000077f89 */ /* 0x000e2800000e0000 */
[----:B------:R2:W-:Y:S04]  /*25ec0*/  @!P5 LDGSTS.E.BYPASS.LTC128B.128 [R25+0x18c00], desc[UR36][R2.64], !P0 ;  /* 0x18c000000219dfae */ /* 0x0005e8000c101d64 */
[----:B------:R-:W-:Y:S01]  /*25ed0*/  SHFL.IDX PT, R0, R0, 0x7, 0x181f ;  /* 0x00f81f0000007f89 */ /* 0x000fe200000e0000 */
[----:B--2---:R-:W-:-:S02]  /*25ee0*/  @!P3 IMAD.MOV.U32 R2, RZ, RZ, R10 ;  /* 0x000000ffff02b224 */ /* 0x004fc400078e000a */
[----:B------:R-:W-:Y:S02]  /*25ef0*/  @!P3 IMAD.MOV.U32 R3, RZ, RZ, R6 ;  /* 0x000000ffff03b224 */ /* 0x000fe400078e0006 */
[----:B------:R-:W2:Y:S04]  /*25f00*/  SHFL.IDX PT, R6, R4, 0x5, 0x181f ;  /* 0x00b81f0004067f89 */ /* 0x000ea800000e0000 */
[----:B------:R3:W-:Y:S04]  /*25f10*/  @!P3 LDGSTS.E.BYPASS.LTC128B.128 [R25+0x19400], desc[UR36][R2.64], !P0 ;  /* 0x194000000219bfae */ /* 0x0007e8000c101d64 */
[----:B------:R-:W4:Y:S01]  /*25f20*/  SHFL.IDX PT, R4, R4, 0x7, 0x181f ;  /* 0x00f81f0004047f89 */ /* 0x000f2200000e0000 */
[----:B---3--:R-:W-:-:S02]  /*25f30*/  VIADD R2, R37, 0x50 ;  /* 0x0000005025027836 */ /* 0x008fc40000000000 */
[----:B------:R-:W-:-:S03]  /*25f40*/  @!P2 IMAD.MOV.U32 R3, RZ, RZ, R11 ;  /* 0x000000ffff03a224 */ /* 0x000fc600078e000b */
[----:B------:R-:W-:Y:S01]  /*25f50*/  ISETP.GE.AND P3, PT, R2, R5, PT ;  /* 0x000000050200720c */ /* 0x000fe20003f66270 */
[----:B------:R-:W-:-:S05]  /*25f60*/  @!P2 IMAD.MOV.U32 R2, RZ, RZ, R13 ;  /* 0x000000ffff02a224 */ /* 0x000fca00078e000d */
[----:B------:R3:W-:Y:S07]  /*25f70*/  @!P2 LDGSTS.E.BYPASS.LTC128B.128 [R25+0x19c00], desc[UR36][R2.64], !P0 ;  /* 0x19c000000219afae */ /* 0x0007ee000c101d64 */
[----:B0-----:R-:W-:Y:S02]  /*25f80*/  @!P3 LEA R7, P1, R20, R7, 0x1 ;  /* 0x000000071407b211 */ /* 0x001fe400078208ff */
[----:B------:R-:W-:Y:S01]  /*25f90*/  @P3 LOP3.LUT R23, R23, 0x80, RZ, 0xfc, !PT ;  /* 0x0000008017173812 */ /* 0x000fe200078efcff */
[----:B---3--:R-:W-:-:S03]  /*25fa0*/  VIADD R2, R37, 0x60 ;  /* 0x0000006025027836 */ /* 0x008fc60000000000 */
[----:B------:R-:W-:Y:S01]  /*25fb0*/  LOP3.LUT R23, R23, 0xffffffbf, RZ, 0xc0, !PT ;  /* 0xffffffbf17177812 */ /* 0x000fe200078ec0ff */
[----:B------:R-:W-:Y:S02]  /*25fc0*/  @!P4 IMAD.MOV.U32 R3, RZ, RZ, R14 ;  /* 0x000000ffff03c224 */ /* 0x000fe400078e000e */
[----:B--2---:R-:W-:Y:S01]  /*25fd0*/  @!P3 IMAD.X R6, RZ, RZ, R6, P1 ;  /* 0x000000ffff06b224 */ /* 0x004fe200008e0606 */
[----:B------:R-:W-:Y:S01]  /*25fe0*/  ISETP.GE.AND P2, PT, R2, R5, PT ;  /* 0x000000050200720c */ /* 0x000fe20003f46270 */
[----:B------:R-:W-:-:S05]  /*25ff0*/  @!P4 IMAD.MOV.U32 R2, RZ, RZ, R15 ;  /* 0x000000ffff02c224 */ /* 0x000fca00078e000f */
[----:B------:R0:W-:Y:S07]  /*26000*/  @!P4 LDGSTS.E.BYPASS.LTC128B.128 [R25+0x1a400], desc[UR36][R2.64], !P0 ;  /* 0x1a4000000219cfae */ /* 0x0001ee000c101d64 */
[----:B------:R-:W-:Y:S02]  /*26010*/  @!P2 LEA R9, P1, R20, R9, 0x1 ;  /* 0x000000091409a211 */ /* 0x000fe400078208ff */
[----:B------:R-:W-:Y:S01]  /*26020*/  @P2 LOP3.LUT R23, R23, 0x40, RZ, 0xfc, !PT ;  /* 0x0000004017172812 */ /* 0x000fe200078efcff */
[----:B0-----:R-:W-:-:S02]  /*26030*/  @!P3 IMAD.MOV.U32 R2, RZ, RZ, R7 ;  /* 0x000000ffff02b224 */ /* 0x001fc400078e0007 */
[----:B------:R-:W-:Y:S02]  /*26040*/  @!P3 IMAD.MOV.U32 R3, RZ, RZ, R6 ;  /* 0x000000ffff03b224 */ /* 0x000fe400078e0006 */
[----:B------:R-:W-:-:S03]  /*26050*/  @!P2 IMAD.X R8, RZ, RZ, R8, P1 ;  /* 0x000000ffff08a224 */ /* 0x000fc600008e0608 */
[----:B------:R0:W-:Y:S02]  /*26060*/  @!P3 LDGSTS.E.BYPASS.LTC128B.128 [R25+0x1ac00], desc[UR36][R2.64], !P0 ;  /* 0x1ac000000219bfae */ /* 0x0001e4000c101d64 */
[----:B0-----:R-:W-:Y:S02]  /*26070*/  @!P2 IMAD.MOV.U32 R2, RZ, RZ, R9 ;  /* 0x000000ffff02a224 */ /* 0x001fe400078e0009 */
[----:B------:R-:W-:-:S05]  /*26080*/  @!P2 IMAD.MOV.U32 R3, RZ, RZ, R8 ;  /* 0x000000ffff03a224 */ /* 0x000fca00078e0008 */
[----:B----4-:R0:W-:Y:S02]  /*26090*/  @!P2 LDGSTS.E.BYPASS.LTC128B.128 [R25+0x1b400], desc[UR36][R2.64], !P0 ;  /* 0x1b4000000219afae */ /* 0x0101e4000c101d64 */
.L_x_12843:
        /* <DEDUP_REMOVED lines=12> */
.L_x_12748:
        /* <DEDUP_REMOVED lines=28> */
.L_x_12750:
[----:B------:R-:W-:Y:S05]  /*26320*/  BSYNC B6 ;  /* 0x0000000000067941 */ /* 0x000fea0003800000 */
.L_x_12749:
[----:B------:R-:W2:Y:S01]  /*26330*/  LDL.LU R4, [R1+0x45c] ;  /* 0x00045c0001047983 */ /* 0x000ea20000300800 */
[----:B0-----:R-:W0:Y:S01]  /*26340*/  LDC R2, c[0x0][0x448] ;  /* 0x00011200ff027b82 */ /* 0x001e220000000800 */
[----:B------:R-:W-:Y:S02]  /*26350*/  ULDC.64 UR4, c[0x0][0x398] ;  /* 0x0000e60000047ab9 */ /* 0x000fe40000000a00 */
[----:B------:R-:W3:Y:S04]  /*26360*/  LDL.LU R21, [R1+0x460] ;  /* 0x0004600001157983 */ /* 0x000ee80000300800 */
[----:B------:R-:W4:Y:S01]  /*26370*/  LDL.LU R20, [R1+0x458] ;  /* 0x0004580001147983 */ /* 0x000f220000300800 */
[----:B0-----:R-:W-:-:S13]  /*26380*/  ISETP.NE.AND P6, PT, R2, 0x1, PT ;  /* 0x000000010200780c */ /* 0x001fda0003fc5270 */
[----:B------:R-:W0:Y:S08]  /*26390*/  @P6 LDC R3, c[0x0][0x44c] ;  /* 0x00011300ff036b82 */ /* 0x000e300000000800 */
[----:B------:R-:W5:Y:S01]  /*263a0*/  @P6 LDC R2, c[0x0][0x450] ;  /* 0x00011400ff026b82 */ /* 0x000f620000000800 */
[----:B------:R-:W-:Y:S02]  /*263b0*/  IMAD.MOV.U32 R0, RZ, RZ, R34 ;  /* 0x000000ffff007224 */ /* 0x000fe400078e0022 */
[----:B0-----:R-:W-:-:S05]  /*263c0*/  @P6 IMAD.HI.U32 R3, R34, R3, RZ ;  /* 0x0000000322036227 */ /* 0x001fca00078e00ff */
[----:B-----5:R-:W-:Y:S01]  /*263d0*/  @P6 SHF.R.U32.HI R0, RZ, R2, R3 ;  /* 0x00000002ff006219 */ /* 0x020fe20000011603 */
        /* <DEDUP_REMOVED lines=29> */
[----:B------:R-:W-:Y:S02]  /*265b0*/  IMAD.SHL.U32 R20, R7, 0x8, RZ ;  /* 0x0000000807147824 */ /* 0x000fe400078e00ff */
[----:B------:R-:W-:-:S02]  /*265c0*/  IMAD R0, R4, UR5, R0 ;  /* 0x0000000504007c24 */ /* 0x000fc4000f8e0200 */
[----:B------:R-:W-:Y:S01]  /*265d0*/  IMAD.WIDE.U32 R2, R4, UR4, R2 ;  /* 0x0000000404027c25 */ /* 0x000fe2000f8e0002 */
[----:B------:R-:W-:Y:S01]  /*265e0*/  ULDC.64 UR4, c[0x0][0x390] ;  /* 0x0000e40000047ab9 */ /* 0x000fe20000000a00 */
[----:B------:R-:W-:Y:S02]  /*265f0*/  LOP3.LUT R20, R20, 0x38, RZ, 0xc0, !PT ;  /* 0x0000003814147812 */ /* 0x000fe400078ec0ff */
[----:B------:R-:W-:Y:S01]  /*26600*/  IMAD.IADD R4, R3, 0x1, R0 ;  /* 0x0000000103047824 */ /* 0x000fe200078e0200 */
[----:B------:R-:W-:Y:S01]  /*26610*/  LEA R0, P0, R2, UR4, 0x1 ;  /* 0x0000000402007c11 */ /* 0x000fe2000f8008ff */
[----:B------:R-:W-:Y:S01]  /*26620*/  ULDC UR4, c[0x0][0x3b8] ;  /* 0x0000ee0000047ab9 */ /* 0x000fe20000000800 */
[C---:B------:R-:W-:Y:S02]  /*26630*/  LOP3.LUT R9, R20.reuse, 0x40, RZ, 0xfc, !PT ;  /* 0x0000004014097812 */ /* 0x040fe400078efcff */
[C---:B------:R-:W-:Y:S02]  /*26640*/  LOP3.LUT R8, R20.reuse, 0x80, RZ, 0xfc, !PT ;  /* 0x0000008014087812 */ /* 0x040fe400078efcff */
[----:B------:R-:W-:-:S02]  /*26650*/  LOP3.LUT R7, R20, 0xc0, RZ, 0xfc, !PT ;  /* 0x000000c014077812 */ /* 0x000fc400078efcff */
[----:B------:R-:W-:Y:S01]  /*26660*/  LEA.HI.X R4, R2, UR5, R4, 0x1, P0 ;  /* 0x0000000502047c11 */ /* 0x000fe200080f0c04 */
[----:B------:R-:W-:Y:S01]  /*26670*/  UMOV UR5, 0xffffffff ;  /* 0xffffffff00057882 */ /* 0x000fe20000000000 */
[----:B------:R-:W-:Y:S02]  /*26680*/  ISETP.GE.AND P4, PT, R6, UR4, PT ;  /* 0x0000000406007c0c */ /* 0x000fe4000bf86270 */
[----:B------:R-:W-:Y:S02]  /*26690*/  ISETP.GE.AND P3, PT, R9, UR4, PT ;  /* 0x0000000409007c0c */ /* 0x000fe4000bf66270 */
[----:B------:R-:W-:Y:S02]  /*266a0*/  ISETP.GE.AND P2, PT, R8, UR4, PT ;  /* 0x0000000408007c0c */ /* 0x000fe4000bf46270 */
[----:B------:R-:W-:Y:S01]  /*266b0*/  ISETP.GE.AND P1, PT, R7, UR4, PT ;  /* 0x0000000407007c0c */ /* 0x000fe2000bf26270 */
[----:B------:R-:W-:-:S12]  /*266c0*/  BRA.DIV UR5, `(.L_x_12751) ;  /* 0x0000004605747947 */ /* 0x000fd8000b800000 */
[----:B------:R-:W0:Y:S01]  /*266d0*/  SHFL.IDX PT, R3, R0, RZ, 0x181f ;  /* 0x00181fff00037589 */ /* 0x000e2200000e0000 */
[C---:B------:R-:W-:Y:S02]  /*266e0*/  LOP3.LUT P6, RZ, R23.reuse, 0x2000, RZ, 0xc0, !PT ;  /* 0x0000200017ff7812 */ /* 0x040fe400078cc0ff */
[----:B------:R-:W-:Y:S01]  /*266f0*/  LOP3.LUT P5, RZ, R23, 0x1000, RZ, 0xc0, !PT ;  /* 0x0000100017ff7812 */ /* 0x000fe200078ac0ff */
[----:B------:R-:W2:Y:S04]  /*26700*/  SHFL.IDX PT, R2, R4, RZ, 0x181f ;  /* 0x00181fff04027589 */ /* 0x000ea800000e0000 */
[----:B------:R-:W-:Y:S04]  /*26710*/  SHFL.IDX PT, R5, R4, 0x1, 0x181f ;  /* 0x00381f0004057f89 */ /* 0x000fe800000e0000 */
[----:B------:R-:W-:Y:S02]  /*26720*/  SHFL.IDX PT, R14, R0, 0x7, 0x181f ;  /* 0x00f81f00000e7f89 */ /* 0x000fe400000e0000 */
[----:B0-----:R-:W-:-:S05]  /*26730*/  @!P6 LEA R3, P0, R6, R3, 0x1 ;  /* 0x000000030603e211 */ /* 0x001fca00078008ff */
[----:B--2---:R-:W-:-:S05]  /*26740*/  @!P6 IMAD.X R2, RZ, RZ, R2, P0 ;  /* 0x000000ffff02e224 */ /* 0x004fca00000e0602 */
        /* <DEDUP_REMOVED lines=64> */
[----:B------:R0:W2:Y:S04]  /*26b50*/  SHFL.IDX PT, R5, R4, 0x7, 0x181f ;  /* 0x00f81f0004057f89 */ /* 0x0000a800000e0000 */
[----:B------:R0:W-:Y:S04]  /*26b60*/  @!P5 LDGSTS.E.BYPASS.LTC128B.128 [R25+0x25400], desc[UR36][R2.64], !P4 ;  /* 0x254000000219dfae */ /* 0x0001e8000e101d64 */
[----:B------:R0:W-:Y:S04]  /*26b70*/  @!P5 LDGSTS.E.BYPASS.LTC128B.128 [R25+0x29400], desc[UR36][R2.64+0x80], !P3 ;  /* 0x294000800219dfae */ /* 0x0001e8000d901d64 */
[----:B------:R0:W-:Y:S04]  /*26b80*/  @!P5 LDGSTS.E.BYPASS.LTC128B.128 [R25+0x2d400], desc[UR36][R2.64+0x100], !P2 ;  /* 0x2d4001000219dfae */ /* 0x0001e8000d101d64 */
[----:B------:R0:W-:Y:S02]  /*26b90*/  @!P5 LDGSTS.E.BYPASS.LTC128B.128 [R25+0x31400], desc[UR36][R2.64+0x180], !P1 ;  /* 0x314001800219dfae */ /* 0x0001e4000c901d64 */
.L_x_12861:
[----:B------:R-:W-:Y:S01]  /*26ba0*/  LOP3.LUT P0, RZ, R23, 0x4000, RZ, 0xc0, !PT ;  /* 0x0000400017ff7812 */ /* 0x000fe2000780c0ff */
[----:B------:R-:W-:-:S12]  /*26bb0*/  BSSY B0, `(.L_x_12752) ;  /* 0x000000b000007945 */ /* 0x000fd80003800000 */
        /* <DEDUP_REMOVED lines=10> */
.L_x_12753:
[----:B------:R-:W-:Y:S05]  /*26c60*/  BSYNC B0 ;  /* 0x0000000000007941 */ /* 0x000fea0003800000 */
.L_x_12752:
[----:B------:R-:W-:Y:S01]  /*26c70*/  NOP ;  /* 0x0000000000007918 */ /* 0x000fe20000000000 */
[----:B------:R-:W-:-:S13]  /*26c80*/  PLOP3.LUT P0, PT, PT, PT, PT, 0x80, 0x0 ;  /* 0x000000000000781c */ /* 0x000fda0003f0f070 */
.L_x_12754:
[----:B------:R-:W-:Y:S02]  /*26c90*/  PLOP3.LUT P1, PT, P1, P0, PT, 0xa2, 0x0 ;  /* 0x000000000000781c */ /* 0x000fe40000f21472 */
[----:B------:R-:W-:-:S08]  /*26ca0*/  @P0 R2UR P1, UR4, R22 ;  /* 0x00000000160402ca */ /* 0x000fd00000020000 */
[----:B------:R-:W-:-:S05]  /*26cb0*/  @P0 PLOP3.LUT P0, PT, P1, PT, PT, 0x80, 0x0 ;  /* 0x000000000000081c */ /* 0x000fca0000f0f070 */
[----:B------:R-:W-:Y:S01]  /*26cc0*/  @!P1 SYNCS.ARRIVE.TRANS64.RED.A0T1 RZ, [UR4+0x32410], RZ ;  /* 0x032410ffffff99a7 */ /* 0x000fe20008200404 */
[----:B------:R-:W-:Y:S07]  /*26cd0*/  @!P1 ARRIVES.LDGSTSBAR.64.TRANSCNT [UR4+0x32410] ;  /* 0x03241000ff0099b0 */ /* 0x000fee0008000a84 */
[----:B------:R-:W-:Y:S05]  /*26ce0*/  @P0 BRA.U.ANY `(.L_x_12754) ;  /* 0xfffffffd00e80947 */ /* 0x000fea000393ffff */
[----:B0--3--:R-:W3:Y:S02]  /*26cf0*/  LDL.LU R2, [R1+0x470] ;  /* 0x0004700001027983 */ /* 0x009ee40000300800 */
        /* <DEDUP_REMOVED lines=9> */
[----:B------:R-:W3:Y:S03]  /*26d90*/  SYNCS.PHASECHK.TRANS64.TRYWAIT P0, [R22+URZ+0x32420], R3 ;  /* 0x03242003160075a7 */ /* 0x000ee6000800017f */
[----:B0--3--:R-:W-:Y:S05]  /*26da0*/  @!P0 BRA `(.L_x_12756) ;  /* 0x0000004800508947 */ /* 0x009fea0003800000 */
.L_x_12862:
[----:B------:R-:W-:Y:S05]  /*26db0*/  BSYNC B0 ;  /* 0x0000000000007941 */ /* 0x000fea0003800000 */
.L_x_12755:
[----:B------:R-:W-:-:S13]  /*26dc0*/  LOP3.LUT P0, RZ, R23, 0x400, RZ, 0xc0, !PT ;  /* 0x0000040017ff7812 */ /* 0x000fda000780c0ff */
[----:B------:R-:W-:Y:S05]  /*26dd0*/  @!P0 BRA `(.L_x_12757) ;  /* 0x0000000000048947 */ /* 0x000fea0003800000 */
[----:B------:R-:W-:Y:S01]  /*26de0*/  BPT.TRAP 0x1 ;  /* 0x000000040000795c */ /* 0x000fe20000300000 */
.L_x_12757:
[----:B------:R-:W-:Y:S01]  /*26df0*/  SHF.L.U32 R0, R26, 0x1f, RZ ;  /* 0x0000001f1a007819 */ /* 0x000fe200000006ff */
[----:B------:R-:W-:Y:S03]  /*26e00*/  BSSY B0, `(.L_x_12758) ;  /* 0x0000003000007945 */ /* 0x000fe60003800000 */
[----:B------:R-:W3:Y:S02]  /*26e10*/  SYNCS.PHASECHK.TRANS64.TRYWAIT P0, [R17+URZ+0x32460], R0 ;  /* 0x03246000110075a7 */ /* 0x000ee4000800017f */
[----:B---3--:R-:W-:Y:S05]  /*26e20*/  @!P0 BRA `(.L_x_12759) ;  /* 0x0000004800448947 */ /* 0x008fea0003800000 */
.L_x_12863:
[----:B------:R-:W-:Y:S05]  /*26e30*/  BSYNC B0 ;  /* 0x0000000000007941 */ /* 0x000fea0003800000 */
.L_x_12758:
[----:B0-----:R-:W3:Y:S01]  /*26e40*/  LDL.LU R3, [R1+0x468] ;  /* 0x0004680001037983 */ /* 0x001ee20000300800 */
[----:B------:R-:W-:-:S03]  /*26e50*/  ULDC.64 UR4, c[0x0][0x328] ;  /* 0x0000ca0000047ab9 */ /* 0x000fc60000000a00 */
[----:B------:R-:W2:Y:S04]  /*26e60*/  LDL.LU R2, [R1+0x454] ;  /* 0x0004540001027983 */ /* 0x000ea80000300800 */
[----:B------:R-:W4:Y:S04]  /*26e70*/  LDL.LU R6, [R1+0x46c] ;  /* 0x00046c0001067983 */ /* 0x000f280000300800 */
[----:B------:R-:W5:Y:S01]  /*26e80*/  LDL.LU R4, [R1+0x474] ;  /* 0x0004740001047983 */ /* 0x000f620000300800 */
[C---:B------:R-:W-:Y:S02]  /*26e90*/  LOP3.LUT P3, RZ, R23.reuse, 0x10, RZ, 0xc0, !PT ;  /* 0x0000001017ff7812 */ /* 0x040fe4000786c0ff */
[----:B------:R-:W-:-:S02]  /*26ea0*/  LOP3.LUT P2, RZ, R23, 0x8, RZ, 0xc0, !PT ;  /* 0x0000000817ff7812 */ /* 0x000fc4000784c0ff */
[C---:B------:R-:W-:Y:S02]  /*26eb0*/  LOP3.LUT P1, RZ, R23.reuse, 0x4, RZ, 0xc0, !PT ;  /* 0x0000000417ff7812 */ /* 0x040fe4000782c0ff */
[----:B------:R-:W-:Y:S02]  /*26ec0*/  LOP3.LUT P4, RZ, R23, 0x1, RZ, 0xc0, !PT ;  /* 0x0000000117ff7812 */ /* 0x000fe4000788c0ff */
[----:B------:R-:W-:Y:S01]  /*26ed0*/  SEL R7, RZ, 0x8, P1 ;  /* 0x00000008ff077807 */ /* 0x000fe20000800000 */
[----:B---3--:R-:W-:-:S04]  /*26ee0*/  IMAD R0, R3, UR4, RZ ;  /* 0x0000000403007c24 */ /* 0x008fc8000f8e02ff */
[C---:B--2---:R-:W-:Y:S01]  /*26ef0*/  IMAD R5, R2.reuse, UR5, R0 ;  /* 0x0000000502057c24 */ /* 0x044fe2000f8e0200 */
[----:B------:R-:W-:Y:S01]  /*26f00*/  SEL R0, RZ, 0x2, P3 ;  /* 0x00000002ff007807 */ /* 0x000fe20001800000 */
[----:B------:R-:W-:Y:S01]  /*26f10*/  IMAD.WIDE.U32 R2, R2, UR4, RZ ;  /* 0x0000000402027c25 */ /* 0x000fe2000f8e00ff */
[----:B------:R-:W-:-:S03]  /*26f20*/  ULDC.64 UR4, c[0x0][0x338] ;  /* 0x0000ce0000047ab9 */ /* 0x000fc60000000a00 */
[----:B------:R-:W-:Y:S02]  /*26f30*/  IMAD.IADD R3, R3, 0x1, R5 ;  /* 0x0000000103037824 */ /* 0x000fe400078e0205 */
[----:B----4-:R-:W-:Y:S02]  /*26f40*/  IMAD R5, R6, UR4, RZ ;  /* 0x0000000406057c24 */ /* 0x010fe4000f8e02ff */
        /* <DEDUP_REMOVED lines=13> */
[----:B-----5:R-:W-:Y:S01]  /*27020*/  IADD3 R0, R3, R0, R4 ;  /* 0x0000000003007210 */ /* 0x020fe20007ffe004 */
        /* <DEDUP_REMOVED lines=73> */
.L_x_12877:
        /* <DEDUP_REMOVED lines=15> */
.L_x_12761:
        /* <DEDUP_REMOVED lines=10> */
.L_x_12762:
[----:B0-----:R-:W2:Y:S01]  /*27650*/  LDL.LU R2, [R1+0x464] ;  /* 0x0004640001027983 */ /* 0x001ea20000300800 */
[----:B------:R0:W-:Y:S01]  /*27660*/  SYNCS.ARRIVE.TRANS64.A1T0 RZ, [R17+URZ+0x32450], RZ ;  /* 0x032450ff11ff79a7 */ /* 0x0001e2000810003f */
[----:B------:R-:W-:Y:S01]  /*27670*/  BSSY B0, `(.L_x_12763) ;  /* 0x00000dd000007945 */ /* 0x000fe20003800000 */
[----:B--2---:R-:W-:-:S05]  /*27680*/  VIADD R10, R2, 0xfffffffe ;  /* 0xfffffffe020a7836 */ /* 0x004fca0000000000 */
[----:B------:R-:W-:-:S13]  /*27690*/  ISETP.GE.AND P0, PT, R10, R33, PT ;  /* 0x000000210a00720c */ /* 0x000fda0003f06270 */
[----:B0-----:R-:W-:Y:S05]  /*276a0*/  @!P0 BRA `(.L_x_12764) ;  /* 0x0000000c00648947 */ /* 0x001fea0003800000 */
.L_x_12777:
        /* <DEDUP_REMOVED lines=29> */
[----:B------:R-:W-:Y:S01]  /*27880*/  @!P2 LEA.HI.X R7, R2, R7, R5, 0x2, P0 ;  /* 0x000000070207a211 */ /* 0x000fe200000f1405 */
[----:B------:R-:W-:Y:S01]  /*27890*/  IMAD.MOV R5, RZ, RZ, -R9 ;  /* 0x000000ffff057224 */ /* 0x000fe200078e0a09 */
[C---:B------:R-:W-:Y:S01]  /*278a0*/  ISETP.NE.AND P0, PT, R24.reuse, 0x2, PT ;  /* 0x000000021800780c */ /* 0x040fe20003f05270 */
[----:B------:R-:W-:Y:S02]  /*278b0*/  IMAD.MOV.U32 R2, RZ, RZ, R10 ;  /* 0x000000ffff027224 */ /* 0x000fe400078e000a */
[----:B------:R-:W-:Y:S01]  /*278c0*/  IMAD R5, R5, UR4, R8 ;  /* 0x0000000405057c24 */ /* 0x000fe2000f8e0208 */
[----:B------:R-:W-:Y:S01]  /*278d0*/  SEL R3, RZ, 0x1, P0 ;  /* 0x00000001ff037807 */ /* 0x000fe20000000000 */
[----:B------:R0:W5:Y:S01]  /*278e0*/  @!P2 LDG.E R4, desc[UR36][R6.64] ;  /* 0x000000240604a981 */ /* 0x000162000c1e1900 */
[----:B------:R-:W-:Y:S01]  /*278f0*/  SEL R24, R24, RZ, P0 ;  /* 0x000000ff18187207 */ /* 0x000fe20000000000 */
[----:B------:R-:W-:Y:S01]  /*27900*/  VIADD R10, R10, 0xffffffff ;  /* 0xffffffff0a0a7836 */ /* 0x000fe20000000000 */
[----:B------:R-:W-:-:S02]  /*27910*/  LOP3.LUT R26, R26, R3, RZ, 0x3c, !PT ;  /* 0x000000031a1a7212 */ /* 0x000fc400078e3cff */
[----:B------:R-:W-:Y:S01]  /*27920*/  ISETP.GT.AND P2, PT, R2, R33, PT ;  /* 0x000000210200720c */ /* 0x000fe20003f44270 */
[----:B------:R-:W-:-:S12]  /*27930*/  @!P1 BRA `(.L_x_12765) ;  /* 0x0000000000049947 */ /* 0x000fd80003800000 */
[----:B------:R-:W-:Y:S01]  /*27940*/  BPT.TRAP 0x1 ;  /* 0x000000040000795c */ /* 0x000fe20000300000 */
.L_x_12765:
[----:B0-----:R-:W-:Y:S01]  /*27950*/  IMAD R6, R24, 0x8, R22 ;  /* 0x0000000818067824 */ /* 0x001fe200078e0216 */
[----:B------:R-:W-:Y:S01]  /*27960*/  SHF.L.U32 R21, R26, 0x1f, RZ ;  /* 0x0000001f1a157819 */ /* 0x000fe200000006ff */
[----:B------:R-:W-:Y:S01]  /*27970*/  BSSY B1, `(.L_x_12766) ;  /* 0x0000004000017945 */ /* 0x000fe20003800000 */
[----:B-1----:R-:W-:Y:S02]  /*27980*/  SHF.R.S32.HI R17, RZ, 0x1f, R5 ;  /* 0x0000001fff117819 */ /* 0x002fe40000011405 */
[----:B------:R-:W0:Y:S02]  /*27990*/  SYNCS.PHASECHK.TRANS64.TRYWAIT P0, [R6+URZ+0x32440], R21 ;  /* 0x03244015060075a7 */ /* 0x000e24000800017f */
[----:B0-----:R-:W-:Y:S05]  /*279a0*/  @!P0 BRA `(.L_x_12767) ;  /* 0x0000004400b88947 */ /* 0x001fea0003800000 */
.L_x_12878:
[----:B------:R-:W-:Y:S05]  /*279b0*/  BSYNC B1 ;  /* 0x0000000000017941 */ /* 0x000fea0003800000 */
.L_x_12766:
        /* <DEDUP_REMOVED lines=52> */
.L_x_12892:
        /* <DEDUP_REMOVED lines=8> */
.L_x_12769:
        /* <DEDUP_REMOVED lines=10> */
.L_x_12770:
[----:B------:R3:W-:Y:S01]  /*27e20*/  SYNCS.ARRIVE.TRANS64.A1T0 RZ, [R6+URZ+0x32430], RZ ;  /* 0x032430ff06ff79a7 */ /* 0x0007e2000810003f */
[----:B------:R-:W-:Y:S05]  /*27e30*/  @!P3 BRA `(.L_x_12771) ;  /* 0x000000000004b947 */ /* 0x000fea0003800000 */
[----:B------:R-:W-:Y:S01]  /*27e40*/  BPT.TRAP 0x1 ;  /* 0x000000040000795c */ /* 0x000fe20000300000 */
.L_x_12771:
[----:B------:R-:W4:Y:S01]  /*27e50*/  SYNCS.PHASECHK.TRANS64.TRYWAIT P0, [R6+URZ+0x32460], R21 ;  /* 0x03246015060075a7 */ /* 0x000f22000800017f */
[----:B------:R-:W-:Y:S04]  /*27e60*/  BSSY B1, `(.L_x_12772) ;  /* 0x0000002000017945 */ /* 0x000fe80003800000 */
[----:B----4-:R-:W-:Y:S05]  /*27e70*/  @!P0 BRA `(.L_x_12773) ;  /* 0x00000048003c8947 */ /* 0x010fea0003800000 */
.L_x_12893:
[----:B------:R-:W-:Y:S05]  /*27e80*/  BSYNC B1 ;  /* 0x0000000000017941 */ /* 0x000fea0003800000 */
.L_x_12772:
        /* <DEDUP_REMOVED lines=68> */
.L_x_12907:
        /* <DEDUP_REMOVED lines=11> */
.L_x_12775:
        /* <DEDUP_REMOVED lines=10> */
.L_x_12776:
[----:B------:R2:W-:Y:S01]  /*28420*/  SYNCS.ARRIVE.TRANS64.A1T0 RZ, [R6+URZ+0x32450], RZ ;  /* 0x032450ff06ff79a7 */ /* 0x0005e2000810003f */
[----:B------:R-:W-:Y:S05]  /*28430*/  @P2 BRA `(.L_x_12777) ;  /* 0xfffffff0009c2947 */ /* 0x000fea000383ffff */
.L_x_12764:
[----:B------:R-:W-:Y:S05]  /*28440*/  BSYNC B0 ;  /* 0x0000000000007941 */ /* 0x000fea0003800000 */
.L_x_12763:
        /* <DEDUP_REMOVED lines=15> */
[----:B------:R-:W0:Y:S02]  /*28540*/  S2R R4, SR_LTMASK ;  /* 0x0000000000047919 */ /* 0x000e240000003900 */
[----:B0-----:R-:W-:-:S04]  /*28550*/  LOP3.LUT R4, R4, UR4, RZ, 0xc0, !PT ;  /* 0x0000000404047c12 */ /* 0x001fc8000f8ec0ff */
[----:B------:R-:W0:Y:S01]  /*28560*/  POPC R9, R4 ;  /* 0x0000000400097309 */ /* 0x000e220000000000 */
[----:B-----5:R-:W0:Y:S02]  /*28570*/  SHFL.IDX PT, R0, R3, R0, 0x1f ;  /* 0x00001f0003007589 */ /* 0x020e2400000e0000 */
[----:B0-----:R-:W-:-:S07]  /*28580*/  IADD3 R16, R0, UR39, R9 ;  /* 0x0000002700107c10 */ /* 0x001fce000fffe009 */
.L_x_12779:
[----:B------:R-:W-:Y:S05]  /*28590*/  BSYNC B0 ;  /* 0x0000000000007941 */ /* 0x000fea0003800000 */
.L_x_12778:
[----:B------:R-:W-:Y:S02]  /*285a0*/  SEL R24, R24, RZ, P0 ;  /* 0x000000ff18187207 */ /* 0x000fe40000000000 */
[----:B------:R-:W-:-:S07]  /*285b0*/  LOP3.LUT R26, R26, R5, RZ, 0x3c, !PT ;  /* 0x000000051a1a7212 */ /* 0x000fce00078e3cff */
.L_x_12732:
[----:B------:R-:W-:Y:S05]  /*285c0*/  BSYNC B7 ;  /* 0x0000000000077941 */ /* 0x000fea0003800000 */
.L_x_12730:
        /* <DEDUP_REMOVED lines=11> */
.L_x_12780:
        /* <DEDUP_REMOVED lines=36> */
.L_x_12917:
[----:B------:R-:W-:Y:S02]  /*288c0*/  ULDC UR4, c[0x0][0xd38] ;  /* 0x00034e0000047ab9 */ /* 0x000fe40000000800 */
[----:B------:R-:W-:-:S04]  /*288d0*/  IMAD.U32 R7, RZ, RZ, UR4 ;  /* 0x00000004ff077e24 */ /* 0x000fc8000f8e00ff */
[----:B---3--:R-:W-:-:S04]  /*288e0*/  IMAD R14, R14, R7, RZ ;  /* 0x000000070e0e7224 */ /* 0x008fc800078e02ff */
[----:B------:R-:W-:-:S05]  /*288f0*/  IMAD.IADD R9, R4, 0x1, R14 ;  /* 0x0000000104097824 */ /* 0x000fca00078e020e */
[----:B------:R-:W-:-:S13]  /*28900*/  ISETP.GT.AND P6, PT, R9, R0, PT ;  /* 0x000000000900720c */ /* 0x000fda0003fc4270 */
[----:B------:R-:W-:Y:S05]  /*28910*/  @P6 BRA `(.L_x_12783) ;  /* 0x00000000009c6947 */ /* 0x000fea0003800000 */
.L_x_12788:
        /* <DEDUP_REMOVED lines=14> */
.L_x_12786:
[----:B------:R-:W-:Y:S05]  /*28a00*/  BSYNC B0 ;  /* 0x0000000000007941 */ /* 0x000fea0003800000 */
.L_x_12785:
        /* <DEDUP_REMOVED lines=18> */
.L_x_12925:
[----:B------:R-:W-:Y:S02]  /*28b30*/  ULDC UR4, c[0x0][0xd38] ;  /* 0x00034e0000047ab9 */ /* 0x000fe40000000800 */
[----:B------:R-:W-:-:S04]  /*28b40*/  IMAD.U32 R7, RZ, RZ, UR4 ;  /* 0x00000004ff077e24 */ /* 0x000fc8000f8e00ff */
[----:B---3--:R-:W-:-:S04]  /*28b50*/  IMAD R14, R14, R7, RZ ;  /* 0x000000070e0e7224 */ /* 0x008fc800078e02ff */
[----:B------:R-:W-:-:S05]  /*28b60*/  IMAD.IADD R9, R14, 0x1, R9 ;  /* 0x000000010e097824 */ /* 0x000fca00078e0209 */
[----:B------:R-:W-:-:S13]  /*28b70*/  ISETP.GT.AND P6, PT, R9, R0, PT ;  /* 0x000000000900720c */ /* 0x000fda0003fc4270 */
[----:B------:R-:W-:Y:S05]  /*28b80*/  @!P6 BRA `(.L_x_12788) ;  /* 0xfffffffc0064e947 */ /* 0x000fea000383ffff */
.L_x_12783:
        /* <DEDUP_REMOVED lines=8> */
.L_x_12929:
[----:B------:R-:W-:Y:S01]  /*28c10*/  ISETP.NE.AND P0, PT, R2, RZ, PT ;  /* 0x000000ff0200720c */ /* 0x000fe20003f05270 */
[----:B------:R-:W-:-:S12]  /*28c20*/  IMAD.MOV.U32 R14, RZ, RZ, RZ ;  /* 0x000000ffff0e7224 */ /* 0x000fd800078e00ff */
[----:B------:R-:W-:Y:S05]  /*28c30*/  @!P0 BRA `(.L_x_12790) ;  /* 0x0000000000108947 */ /* 0x000fea0003800000 */
[----:B------:R-:W-:Y:S01]  /*28c40*/  UMOV UR4, 0xffffffff ;  /* 0xffffffff00047882 */ /* 0x000fe20000000000 */
[----:B------:R-:W-:Y:S02]  /*28c50*/  VIADD R12, R4, 0xffffffff ;  /* 0xffffffff040c7836 */ /* 0x000fe40000000000 */
[----:B------:R-:W-:Y:S05]  /*28c60*/  BRA.DIV UR4, `(.L_x_12791) ;  /* 0x0000004a04c47947 */ /* 0x000fea000b800000 */
[----:B------:R0:W0:Y:S02]  /*28c70*/  SHFL.IDX PT, R14, R6, R12, 0x1f ;  /* 0x00001f0c060e7589 */ /* 0x00002400000e0000 */
.L_x_12790:
        /* <DEDUP_REMOVED lines=66> */
.L_x_12784:
[----:B------:R-:W-:Y:S01]  /*290a0*/  UMOV UR4, URZ ;  /* 0x0000003f00047c82 */ /* 0x000fe20008000000 */
[----:B------:R-:W-:Y:S01]  /*290b0*/  UMOV UR5, URZ ;  /* 0x0000003f00057c82 */ /* 0x000fe20008000000 */
[----:B------:R-:W-:Y:S01]  /*290c0*/  ULDC UR6, c[0x0][0xd3c] ;  /* 0x00034f0000067ab9 */ /* 0x000fe20000000800 */
[----:B------:R-:W-:Y:S02]  /*290d0*/  IMAD.MOV.U32 R16, RZ, RZ, R0 ;  /* 0x000000ffff107224 */ /* 0x000fe400078e0000 */
[----:B-1----:R-:W-:Y:S02]  /*290e0*/  IMAD.U32 R17, RZ, RZ, UR4 ;  /* 0x00000004ff117e24 */ /* 0x002fe4000f8e00ff */
[----:B------:R-:W-:Y:S02]  /*290f0*/  IMAD.U32 R18, RZ, RZ, UR5 ;  /* 0x00000005ff127e24 */ /* 0x000fe4000f8e00ff */
[----:B------:R-:W-:-:S07]  /*29100*/  IMAD.U32 R19, RZ, RZ, UR6 ;  /* 0x00000006ff137e24 */ /* 0x000fce000f8e00ff */
.L_x_12792:
        /* <DEDUP_REMOVED lines=10> */
.L_x_12781:
[----:B------:R-:W-:Y:S02]  /*291b0*/  ULDC UR4, c[0x0][0xd3c] ;  /* 0x00034f0000047ab9 */ /* 0x000fe40000000800 */
[----:B0-----:R-:W-:-:S13]  /*291c0*/  ISETP.GE.AND P0, PT, R19, UR4, PT ;  /* 0x0000000413007c0c */ /* 0x001fda000bf06270 */
[----:B------:R-:W-:Y:S05]  /*291d0*/  @!P0 BRA `(.L_x_12793) ;  /* 0xffffffa800b08947 */ /* 0x000fea000383ffff */
[----:B------:R-:W-:Y:S05]  /*291e0*/  BSYNC B8 ;  /* 0x0000000000087941 */ /* 0x000fea0003800000 */
.L_x_12718:
        /* <DEDUP_REMOVED lines=12> */
.L_x_12932:
[----:B------:R-:W-:Y:S05]  /*292b0*/  BSYNC B0 ;  /* 0x0000000000007941 */ /* 0x000fea0003800000 */
.L_x_12794:
[----:B------:R-:W-:-:S03]  /*292c0*/  UMOV UR4, 0xffffffff ;  /* 0xffffffff00047882 */ /* 0x000fc60000000000 */
[----:B------:R-:W-:Y:S05]  /*292d0*/  BRA.DIV UR4, `(.L_x_12796) ;  /* 0x0000004604607947 */ /* 0x000fea000b800000 */
[----:B0-----:R-:W0:Y:S02]  /*292e0*/  S2R R0, SR_TID.X ;  /* 0x0000000000007919 */ /* 0x001e240000002100 */
[----:B0-----:R-:W-:-:S04]  /*292f0*/  SHF.R.U32.HI R0, RZ, 0x5, R0 ;  /* 0x00000005ff007819 */ /* 0x001fc80000011600 */
[----:B------:R-:W-:-:S05]  /*29300*/  LOP3.LUT R0, R0, 0x3, RZ, 0xc0, !PT ;  /* 0x0000000300007812 */ /* 0x000fca00078ec0ff */
[----:B------:R0:W1:Y:S02]  /*29310*/  SHFL.IDX PT, R14, R0, RZ, 0x1f ;  /* 0x00001fff000e7589 */ /* 0x00006400000e0000 */
.L_x_12935:
[----:B-1----:R-:W-:Y:S01]  /*29320*/  ISETP.NE.AND P0, PT, R14, RZ, PT ;  /* 0x000000ff0e00720c */ /* 0x002fe20003f05270 */
[----:B------:R-:W-:-:S12]  /*29330*/  BSSY B0, `(.L_x_12797) ;  /* 0x0000026000007945 */ /* 0x000fd80003800000 */
[----:B------:R-:W-:Y:S05]  /*29340*/  @P0 BRA `(.L_x_12798) ;  /* 0x0000000000900947 */ /* 0x000fea0003800000 */
[----:B------:R-:W-:-:S03]  /*29350*/  UMOV UR4, 0xffffffff ;  /* 0xffffffff00047882 */ /* 0x000fc60000000000 */
[----:B------:R-:W-:Y:S05]  /*29360*/  BRA.DIV UR4, `(.L_x_12799) ;  /* 0x0000004604707947 */ /* 0x000fea000b800000 */
[----:B------:R-:W-:-:S13]  /*29370*/  ELECT P6, URZ, PT ;  /* 0x00000000003f782f */ /* 0x000fda00038c0000 */
.L_x_12938:
        /* <DEDUP_REMOVED lines=8> */
.L_x_12800:
[----:B------:R-:W-:Y:S01]  /*29400*/  IMAD R5, R24, 0x8, R7 ;  /* 0x0000000818057824 */ /* 0x000fe200078e0207 */
[----:B------:R-:W-:Y:S01]  /*29410*/  SHF.L.U32 R0, R26, 0x1f, RZ ;  /* 0x0000001f1a007819 */ /* 0x000fe200000006ff */
[----:B------:R-:W-:-:S03]  /*29420*/  VIADD R24, R24, 0x1 ;  /* 0x0000000118187836 */ /* 0x000fc60000000000 */
[----:B------:R-:W0:Y:S02]  /*29430*/  SYNCS.PHASECHK.TRANS64.TRYWAIT P1, [R5+URZ+0x32440], R0 ;  /* 0x03244000050075a7 */ /* 0x000e24000802017f */
[----:B------:R-:W-:-:S04]  /*29440*/  ISETP.NE.AND P2, PT, R24, 0x2, PT ;  /* 0x000000021800780c */ /* 0x000fc80003f45270 */
[----:B------:R-:W-:Y:S01]  /*29450*/  SEL R3, RZ, 0x1, P2 ;  /* 0x00000001ff037807 */ /* 0x000fe20001000000 */
[----:B0-----:R-:W-:Y:S08]  /*29460*/  @!P1 BRA `(.L_x_12801) ;  /* 0x0000004400509947 */ /* 0x001ff00003800000 */
.L_x_12939:
[----:B------:R-:W-:Y:S02]  /*29470*/  SEL R24, R24, RZ, P2 ;  /* 0x000000ff18187207 */ /* 0x000fe40001000000 */
[----:B------:R-:W-:Y:S01]  /*29480*/  LOP3.LUT R2, R26, R3, RZ, 0x3c, !PT ;  /* 0x000000031a027212 */ /* 0x000fe200078e3cff */
[----:B------:R-:W-:Y:S06]  /*29490*/  @!P0 BRA `(.L_x_12802) ;  /* 0x0000000000048947 */ /* 0x000fec0003800000 */
[----:B------:R-:W-:Y:S01]  /*294a0*/  BPT.TRAP 0x1 ;  /* 0x000000040000795c */ /* 0x000fe20000300000 */
.L_x_12802:
[----:B------:R-:W-:Y:S01]  /*294b0*/  IMAD R3, R24, 0x8, R7 ;  /* 0x0000000818037824 */ /* 0x000fe200078e0207 */
[----:B------:R-:W-:-:S04]  /*294c0*/  SHF.L.U32 R2, R2, 0x1f, RZ ;  /* 0x0000001f02027819 */ /* 0x000fc800000006ff */
[----:B------:R-:W1:Y:S02]  /*294d0*/  SYNCS.PHASECHK.TRANS64.TRYWAIT P1, [R3+URZ+0x32440], R2 ;  /* 0x03244002030075a7 */ /* 0x000e64000802017f */
[----:B-1----:R-:W-:Y:S05]  /*294e0*/  @!P1 BRA `(.L_x_12803) ;  /* 0x0000004400449947 */ /* 0x002fea0003800000 */
.L_x_12940:
[----:B------:R-:W-:Y:S05]  /*294f0*/  @!P0 BRA `(.L_x_12804) ;  /* 0x0000000000048947 */ /* 0x000fea0003800000 */
[----:B------:R-:W-:Y:S01]  /*29500*/  BPT.TRAP 0x1 ;  /* 0x000000040000795c */ /* 0x000fe20000300000 */
.L_x_12804:
[----:B------:R-:W5:Y:S02]  /*29510*/  SYNCS.PHASECHK.TRANS64.TRYWAIT P1, [R5+URZ+0x32460], R0 ;  /* 0x03246000050075a7 */ /* 0x000f64000802017f */
[----:B-----5:R-:W-:Y:S05]  /*29520*/  @!P1 BRA `(.L_x_12805) ;  /* 0x0000004400489947 */ /* 0x020fea0003800000 */
.L_x_12941:
[----:B------:R-:W-:Y:S05]  /*29530*/  @!P0 BRA `(.L_x_12806) ;  /* 0x0000000000048947 */ /* 0x000fea0003800000 */
[----:B------:R-:W-:Y:S01]  /*29540*/  BPT.TRAP 0x1 ;  /* 0x000000040000795c */ /* 0x000fe20000300000 */
.L_x_12806:
[----:B------:R0:W0:Y:S02]  /*29550*/  SYNCS.PHASECHK.TRANS64.TRYWAIT P0, [R3+URZ+0x32460], R2 ;  /* 0x03246002030075a7 */ /* 0x000024000800017f */
[----:B0-----:R-:W-:Y:S05]  /*29560*/  @!P0 NANOSLEEP.SYNCS 0x989680 ;  /* 0x009896800000895d */ /* 0x001fea0003900000 */
[----:B------:R-:W0:Y:S02]  /*29570*/  @!P0 SYNCS.PHASECHK.TRANS64 P0, [R3+URZ+0x32460], R2 ;  /* 0x03246002030085a7 */ /* 0x000e24000800007f */
[----:B0-----:R-:W-:Y:S05]  /*29580*/  @!P0 BRA `(.L_x_12806) ;  /* 0xfffffffc00f08947 */ /* 0x001fea000383ffff */
.L_x_12798:
[----:B------:R-:W-:Y:S05]  /*29590*/  BSYNC B0 ;  /* 0x0000000000007941 */ /* 0x000fea0003800000 */
.L_x_12797:
[----:B------:R-:W-:Y:S05]  /*295a0*/  EXIT ;  /* 0x000000000000794d */ /* 0x000fea0003800000 */
.L_x_12588:
[----:B0-----:R-:W-:-:S04]  /*295b0*/  IMAD.U32 R9, RZ, RZ, UR42 ;  /* 0x0000002aff097e24 */ /* 0x001fc8000f8e00ff */
[----:B------:R0:W1:Y:S03]  /*295c0*/  SYNCS.PHASECHK.TRANS64.TRYWAIT P0, [R9+URZ+0x32400], R0 ;  /* 0x03240000090075a7 */ /* 0x000066000800017f */
[----:B-1----:R-:W-:Y:S05]  /*295d0*/  @!P0 NANOSLEEP.SYNCS 0x989680 ;  /* 0x009896800000895d */ /* 0x002fea0003900000 */
[----:B------:R-:W1:Y:S02]  /*295e0*/  @!P0 SYNCS.PHASECHK.TRANS64 P0, [R9+URZ+0x32400], R0 ;  /* 0x03240000090085a7 */ /* 0x000e64000800007f */
[----:B-1----:R-:W-:Y:S05]  /*295f0*/  @!P0 BRA `(.L_x_12588) ;  /* 0xfffffffc00ec8947 */ /* 0x002fea000383ffff */
[----:B------:R-:W-:Y:S05]  /*29600*/  BRA `(.L_x_12807) ;  /* 0xfffffd90009c7947 */ /* 0x000fea000383ffff */
.L_x_12595:
[----:B-1----:R1:W2:Y:S02]  /*29610*/  SYNCS.PHASECHK.TRANS64.TRYWAIT P0, [R20+URZ], R21 ;  /* 0x00000015140075a7 */ /* 0x0022a4000800017f */
[----:B--2---:R-:W-:Y:S05]  /*29620*/  @!P0 NANOSLEEP.SYNCS 0x989680 ;  /* 0x009896800000895d */ /* 0x004fea0003900000 */
[----:B------:R-:W2:Y:S02]  /*29630*/  @!P0 SYNCS.PHASECHK.TRANS64 P0, [R20+URZ], R21 ;  /* 0x00000015140085a7 */ /* 0x000ea4000800007f */
[----:B--2---:R-:W-:Y:S05]  /*29640*/  @!P0 BRA `(.L_x_12595) ;  /* 0xfffffffc00f08947 */ /* 0x004fea000383ffff */
[----:B------:R-:W-:Y:S05]  /*29650*/  BRA `(.L_x_12594) ;  /* 0xfffffd9400b47947 */ /* 0x000fea000383ffff */
.L_x_12597:
[----:B0-----:R-:W-:-:S04]  /*29660*/  IMAD.U32 R9, RZ, RZ, UR42 ;  /* 0x0000002aff097e24 */ /* 0x001fc8000f8e00ff */
[----:B------:R0:W1:Y:S03]  /*29670*/  SYNCS.PHASECHK.TRANS64.TRYWAIT P0, [R9+URZ+0x32410], R6 ;  /* 0x03241006090075a7 */ /* 0x000066000800017f */
[----:B-1----:R-:W-:Y:S05]  /*29680*/  @!P0 NANOSLEEP.SYNCS 0x989680 ;  /* 0x009896800000895d */ /* 0x002fea0003900000 */
[----:B------:R-:W1:Y:S02]  /*29690*/  @!P0 SYNCS.PHASECHK.TRANS64 P0, [R9+URZ+0x32410], R6 ;  /* 0x03241006090085a7 */ /* 0x000e64000800007f */
[----:B-1----:R-:W-:Y:S05]  /*296a0*/  @!P0 BRA `(.L_x_12597) ;  /* 0xfffffffc00ec8947 */ /* 0x002fea000383ffff */
[----:B------:R-:W-:Y:S05]  /*296b0*/  BRA `(.L_x_12808) ;  /* 0xfffffd9800887947 */ /* 0x000fea000383ffff */
.L_x_12604:
[----:B-1----:R1:W2:Y:S02]  /*296c0*/  SYNCS.PHASECHK.TRANS64.TRYWAIT P0, [R8+URZ], R9 ;  /* 0x00000009080075a7 */ /* 0x0022a4000800017f */
[----:B--2---:R-:W-:Y:S05]  /*296d0*/  @!P0 NANOSLEEP.SYNCS 0x989680 ;  /* 0x009896800000895d */ /* 0x004fea0003900000 */
[----:B------:R-:W2:Y:S02]  /*296e0*/  @!P0 SYNCS.PHASECHK.TRANS64 P0, [R8+URZ], R9 ;  /* 0x00000009080085a7 */ /* 0x000ea4000800007f */
[----:B--2---:R-:W-:Y:S05]  /*296f0*/  @!P0 BRA `(.L_x_12604) ;  /* 0xfffffffc00f08947 */ /* 0x004fea000383ffff */
[----:B------:R-:W-:Y:S05]  /*29700*/  BRA `(.L_x_12603) ;  /* 0xfffffd9800cc7947 */ /* 0x000fea000383ffff */
.L_x_12642:
[----:B0-----:R0:W2:Y:S02]  /*29710*/  SYNCS.PHASECHK.TRANS64.TRYWAIT P0, [R6+URZ], R7 ;  /* 0x00000007060075a7 */ /* 0x0010a4000800017f */
[----:B--2---:R-:W-:Y:S05]  /*29720*/  @!P0 NANOSLEEP.SYNCS 0x989680 ;  /* 0x009896800000895d */ /* 0x004fea0003900000 */
[----:B------:R-:W2:Y:S02]  /*29730*/  @!P0 SYNCS.PHASECHK.TRANS64 P0, [R6+URZ], R7 ;  /* 0x00000007060085a7 */ /* 0x000ea4000800007f */
[----:B--2---:R-:W-:Y:S05]  /*29740*/  @!P0 BRA `(.L_x_12642) ;  /* 0xfffffffc00f08947 */ /* 0x004fea000383ffff */
[----:B------:R-:W-:Y:S05]  /*29750*/  BRA `(.L_x_12641) ;  /* 0xfffffe0800487947 */ /* 0x000fea000383ffff */
.L_x_12649:
[----:B0-----:R0:W1:Y:S02]  /*29760*/  SYNCS.PHASECHK.TRANS64.TRYWAIT P0, [R18+URZ], R19 ;  /* 0x00000013120075a7 */ /* 0x001064000800017f */
[----:B-1----:R-:W-:Y:S05]  /*29770*/  @!P0 NANOSLEEP.SYNCS 0x989680 ;  /* 0x009896800000895d */ /* 0x002fea0003900000 */
[----:B------:R-:W1:Y:S02]  /*29780*/  @!P0 SYNCS.PHASECHK.TRANS64 P0, [R18+URZ], R19 ;  /* 0x00000013120085a7 */ /* 0x000e64000800007f */
[----:B-1----:R-:W-:Y:S05]  /*29790*/  @!P0 BRA `(.L_x_12649) ;  /* 0xfffffffc00f08947 */ /* 0x002fea000383ffff */
[----:B------:R-:W-:Y:S05]  /*297a0*/  BRA `(.L_x_12648) ;  /* 0xfffffe0c006c7947 */ /* 0x000fea000383ffff */
.L_x_12662:
[----:B0-----:R0:W2:Y:S02]  /*297b0*/  SYNCS.PHASECHK.TRANS64.TRYWAIT P0, [R0+URZ], R7 ;  /* 0x00000007000075a7 */ /* 0x0010a4000800017f */
[----:B--2---:R-:W-:Y:S05]  /*297c0*/  @!P0 NANOSLEEP.SYNCS 0x989680 ;  /* 0x009896800000895d */ /* 0x004fea0003900000 */
[----:B------:R-:W2:Y:S02]  /*297d0*/  @!P0 SYNCS.PHASECHK.TRANS64 P0, [R0+URZ], R7 ;  /* 0x00000007000085a7 */ /* 0x000ea4000800007f */
[----:B--2---:R-:W-:Y:S05]  /*297e0*/  @!P0 BRA `(.L_x_12662) ;  /* 0xfffffffc00f08947 */ /* 0x004fea000383ffff */
[----:B------:R-:W-:Y:S05]  /*297f0*/  BRA `(.L_x_12661) ;  /* 0xfffffea400b07947 */ /* 0x000fea000383ffff */
.L_x_12669:
[----:B0-----:R0:W2:Y:S02]  /*29800*/  SYNCS.PHASECHK.TRANS64.TRYWAIT P0, [R7+URZ], R8 ;  /* 0x00000008070075a7 */ /* 0x0010a4000800017f */
[----:B--2---:R-:W-:Y:S05]  /*29810*/  @!P0 NANOSLEEP.SYNCS 0x989680 ;  /* 0x009896800000895d */ /* 0x004fea0003900000 */
[----:B------:R-:W2:Y:S02]  /*29820*/  @!P0 SYNCS.PHASECHK.TRANS64 P0, [R7+URZ], R8 ;  /* 0x00000008070085a7 */ /* 0x000ea4000800007f */
[----:B--2---:R-:W-:Y:S05]  /*29830*/  @!P0 BRA `(.L_x_12669) ;  /* 0xfffffffc00f08947 */ /* 0x004fea000383ffff */
[----:B------:R-:W-:Y:S05]  /*29840*/  BRA `(.L_x_12668) ;  /* 0xfffffea800e87947 */ /* 0x000fea000383ffff */
.L_x_12738:
        /* <DEDUP_REMOVED lines=11> */
.L_x_12810:
[----:B------:R-:W-:Y:S05]  /*29900*/  BSYNC B0 ;  /* 0x0000000000007941 */ /* 0x000fea0003800000 */
.L_x_12809:
[----:B------:R-:W-:Y:S05]  /*29910*/  BRA `(.L_x_12811) ;  /* 0xffffffb000a47947 */ /* 0x000fea000383ffff */
.L_x_12741:
[----:B0-----:R0:W2:Y:S02]  /*29920*/  SYNCS.PHASECHK.TRANS64.TRYWAIT P0, [R17+URZ+0x32440], R0 ;  /* 0x03244000110075a7 */ /* 0x0010a4000800017f */
[----:B--2---:R-:W-:Y:S05]  /*29930*/  @!P0 NANOSLEEP.SYNCS 0x989680 ;  /* 0x009896800000895d */ /* 0x004fea0003900000 */
[----:B------:R-:W2:Y:S02]  /*29940*/  @!P0 SYNCS.PHASECHK.TRANS64 P0, [R17+URZ+0x32440], R0 ;  /* 0x03244000110085a7 */ /* 0x000ea4000800007f */
[----:B--2---:R-:W-:Y:S05]  /*29950*/  @!P0 BRA `(.L_x_12741) ;  /* 0xfffffffc00f08947 */ /* 0x004fea000383ffff */
[----:B------:R-:W-:Y:S05]  /*29960*/  BRA `(.L_x_12812) ;  /* 0xffffffb4005c7947 */ /* 0x000fea000383ffff */
.L_x_12742:
        /* <DEDUP_REMOVED lines=8> */
.L_x_12814:
[----:B------:R-:W-:Y:S05]  /*299f0*/  BSYNC B0 ;  /* 0x0000000000007941 */ /* 0x000fea0003800000 */
.L_x_12813:
        /* <DEDUP_REMOVED lines=9> */
.L_x_12815:
[----:B------:R-:W-:Y:S02]  /*29a90*/  IMAD.MOV.U32 R13, RZ, RZ, R4 ;  /* 0x000000ffff0d7224 */ /* 0x000fe400078e0004 */
[----:B------:R-:W-:Y:S02]  /*29aa0*/  IMAD.MOV.U32 R12, RZ, RZ, 0x1 ;  /* 0x00000001ff0c7424 */ /* 0x000fe400078e00ff */
[----:B------:R-:W-:-:S07]  /*29ab0*/  IMAD.MOV.U32 R3, RZ, RZ, R14 ;  /* 0x000000ffff037224 */ /* 0x000fce00078e000e */
[----:B------:R-:W-:Y:S05]  /*29ac0*/  WARPSYNC.COLLECTIVE R15, `(.L_x_12816) ;  /* 0x000000000f087348 */ /* 0x000fea0003c00000 */
[----:B------:R0:W1:Y:S02]  /*29ad0*/  SHFL.IDX P6, R14, R13, R12, R11 ;  /* 0x0000000c0d0e7389 */ /* 0x00006400000c000b */
[----:B01----:R-:W-:Y:S01]  /*29ae0*/  ENDCOLLECTIVE ;  /* 0x000000000000791b */ /* 0x003fe20003800000 */
.L_x_12816:
        /* <DEDUP_REMOVED lines=15> */
.L_x_12817:
[----:B------:R-:W-:Y:S02]  /*29be0*/  @P0 IMAD R6, R5, 0x2, R22 ;  /* 0x0000000205060824 */ /* 0x000fe400078e0216 */
[----:B------:R-:W-:Y:S02]  /*29bf0*/  IMAD.MOV.U32 R13, RZ, RZ, R4 ;  /* 0x000000ffff0d7224 */ /* 0x000fe400078e0004 */
[----:B------:R-:W-:Y:S02]  /*29c00*/  IMAD.MOV.U32 R12, RZ, RZ, 0x2 ;  /* 0x00000002ff0c7424 */ /* 0x000fe400078e00ff */
[----:B------:R-:W-:-:S07]  /*29c10*/  IMAD.MOV.U32 R3, RZ, RZ, R14 ;  /* 0x000000ffff037224 */ /* 0x000fce00078e000e */
[----:B------:R-:W-:Y:S05]  /*29c20*/  WARPSYNC.COLLECTIVE R15, `(.L_x_12818) ;  /* 0x000000000f087348 */ /* 0x000fea0003c00000 */
[----:B------:R0:W1:Y:S02]  /*29c30*/  SHFL.IDX P6, R14, R13, R12, R11 ;  /* 0x0000000c0d0e7389 */ /* 0x00006400000c000b */
[----:B01----:R-:W-:Y:S01]  /*29c40*/  ENDCOLLECTIVE ;  /* 0x000000000000791b */ /* 0x003fe20003800000 */
.L_x_12818:
        /* <DEDUP_REMOVED lines=15> */
.L_x_12819:
[----:B------:R-:W-:Y:S02]  /*29d40*/  @P0 IMAD R6, R5, 0x2, R22 ;  /* 0x0000000205060824 */ /* 0x000fe400078e0216 */
[----:B------:R-:W-:Y:S02]  /*29d50*/  IMAD.MOV.U32 R13, RZ, RZ, R4 ;  /* 0x000000ffff0d7224 */ /* 0x000fe400078e0004 */
[----:B------:R-:W-:Y:S02]  /*29d60*/  IMAD.MOV.U32 R12, RZ, RZ, 0x3 ;  /* 0x00000003ff0c7424 */ /* 0x000fe400078e00ff */
[----:B------:R-:W-:-:S07]  /*29d70*/  IMAD.MOV.U32 R3, RZ, RZ, R14 ;  /* 0x000000ffff037224 */ /* 0x000fce00078e000e */
[----:B------:R-:W-:Y:S05]  /*29d80*/  WARPSYNC.COLLECTIVE R15, `(.L_x_12820) ;  /* 0x000000000f087348 */ /* 0x000fea0003c00000 */
[----:B------:R0:W1:Y:S02]  /*29d90*/  SHFL.IDX P6, R14, R13, R12, R11 ;  /* 0x0000000c0d0e7389 */ /* 0x00006400000c000b */
[----:B01----:R-:W-:Y:S01]  /*29da0*/  ENDCOLLECTIVE ;  /* 0x000000000000791b */ /* 0x003fe20003800000 */
.L_x_12820:
        /* <DEDUP_REMOVED lines=15> */
.L_x_12821:
[----:B------:R-:W-:Y:S02]  /*29ea0*/  @P0 IMAD R6, R5, 0x2, R22 ;  /* 0x0000000205060824 */ /* 0x000fe400078e0216 */
[----:B------:R-:W-:Y:S02]  /*29eb0*/  IMAD.MOV.U32 R13, RZ, RZ, R4 ;  /* 0x000000ffff0d7224 */ /* 0x000fe400078e0004 */
[----:B------:R-:W-:Y:S02]  /*29ec0*/  IMAD.MOV.U32 R12, RZ, RZ, 0x4 ;  /* 0x00000004ff0c7424 */ /* 0x000fe400078e00ff */
[----:B------:R-:W-:-:S07]  /*29ed0*/  IMAD.MOV.U32 R3, RZ, RZ, R14 ;  /* 0x000000ffff037224 */ /* 0x000fce00078e000e */
[----:B------:R-:W-:Y:S05]  /*29ee0*/  WARPSYNC.COLLECTIVE R15, `(.L_x_12822) ;  /* 0x000000000f087348 */ /* 0x000fea0003c00000 */
[----:B------:R0:W1:Y:S02]  /*29ef0*/  SHFL.IDX P6, R14, R13, R12, R11 ;  /* 0x0000000c0d0e7389 */ /* 0x00006400000c000b */
[----:B01----:R-:W-:Y:S01]  /*29f00*/  ENDCOLLECTIVE ;  /* 0x000000000000791b */ /* 0x003fe20003800000 */
.L_x_12822:
        /* <DEDUP_REMOVED lines=15> */
.L_x_12823:
[----:B------:R-:W-:Y:S02]  /*2a000*/  @P0 IMAD R6, R5, 0x2, R22 ;  /* 0x0000000205060824 */ /* 0x000fe400078e0216 */
[----:B------:R-:W-:Y:S02]  /*2a010*/  IMAD.MOV.U32 R13, RZ, RZ, R4 ;  /* 0x000000ffff0d7224 */ /* 0x000fe400078e0004 */
[----:B------:R-:W-:Y:S02]  /*2a020*/  IMAD.MOV.U32 R12, RZ, RZ, 0x5 ;  /* 0x00000005ff0c7424 */ /* 0x000fe400078e00ff */
[----:B------:R-:W-:-:S07]  /*2a030*/  IMAD.MOV.U32 R3, RZ, RZ, R14 ;  /* 0x000000ffff037224 */ /* 0x000fce00078e000e */
[----:B------:R-:W-:Y:S05]  /*2a040*/  WARPSYNC.COLLECTIVE R15, `(.L_x_12824) ;  /* 0x000000000f087348 */ /* 0x000fea0003c00000 */
[----:B------:R0:W1:Y:S02]  /*2a050*/  SHFL.IDX P6, R14, R13, R12, R11 ;  /* 0x0000000c0d0e7389 */ /* 0x00006400000c000b */
[----:B01----:R-:W-:Y:S01]  /*2a060*/  ENDCOLLECTIVE ;  /* 0x000000000000791b */ /* 0x003fe20003800000 */
.L_x_12824:
        /* <DEDUP_REMOVED lines=10> */
.L_x_12825:
[----:B------:R-:W-:Y:S01]  /*2a110*/  @!PT LDS RZ, [RZ] ;  /* 0x00000000fffff984 */ /* 0x000fe20000000800 */
[----:B------:R-:W-:Y:S01]  /*2a120*/  @!PT LDS RZ, [RZ] ;  /* 0x00000000fffff984 */ /* 0x000fe20000000800 */
[----:B------:R-:W-:Y:S01]  /*2a130*/  @!PT LDS RZ, [RZ] ;  /* 0x00000000fffff984 */ /* 0x000fe20000000800 */
[----:B------:R1:W-:Y:S01]  /*2a140*/  @P0 LDGSTS.E.BYPASS.LTC128B.128 [R6+0x1e400], desc[UR36][R2.64], !P2 ;  /* 0x1e40000002060fae */ /* 0x0003e2000d101d64 */
[----:B------:R-:W-:Y:S01]  /*2a150*/  IMAD.MOV.U32 R0, RZ, RZ, R14 ;  /* 0x000000ffff007224 */ /* 0x000fe200078e000e */
[----:B------:R-:W-:Y:S06]  /*2a160*/  BRA `(.L_x_12826) ;  /* 0xffffffb000c87947 */ /* 0x000fec000383ffff */
.L_x_12747:
[----:B------:R0:W5:Y:S01]  /*2a170*/  LDL.LU R6, [R1+0x450] ;  /* 0x0004500001067983 */ /* 0x0001620000300800 */
[----:B------:R-:W-:Y:S01]  /*2a180*/  IMAD.MOV.U32 R13, RZ, RZ, R4 ;  /* 0x000000ffff0d7224 */ /* 0x000fe200078e0004 */
[----:B------:R-:W-:Y:S01]  /*2a190*/  LOP3.LUT R23, R23, 0xffffdfff, RZ, 0xc0, !PT ;  /* 0xffffdfff17177812 */ /* 0x000fe200078ec0ff */
[----:B------:R-:W-:Y:S02]  /*2a1a0*/  IMAD.MOV.U32 R12, RZ, RZ, RZ ;  /* 0x000000ffff0c7224 */ /* 0x000fe400078e00ff */
[----:B------:R-:W-:Y:S02]  /*2a1b0*/  IMAD.MOV.U32 R11, RZ, RZ, 0x181f ;  /* 0x0000181fff0b7424 */ /* 0x000fe400078e00ff */
[----:B------:R-:W-:Y:S02]  /*2a1c0*/  IMAD.MOV.U32 R15, RZ, RZ, -0x1 ;  /* 0xffffffffff0f7424 */ /* 0x000fe400078e00ff */
[----:B0-----:R-:W-:-:S07]  /*2a1d0*/  IMAD.IADD R37, R21, 0x1, R37 ;  /* 0x0000000115257824 */ /* 0x001fce00078e0225 */
[----:B-1---5:R-:W-:Y:S05]  /*2a1e0*/  WARPSYNC.COLLECTIVE R15, `(.L_x_12827) ;  /* 0x000000000f087348 */ /* 0x022fea0003c00000 */
[----:B------:R0:W2:Y:S02]  /*2a1f0*/  SHFL.IDX P6, R14, R13, R12, R11 ;  /* 0x0000000c0d0e7389 */ /* 0x0000a400000c000b */
[----:B012--5:R-:W-:Y:S01]  /*2a200*/  ENDCOLLECTIVE ;  /* 0x000000000000791b */ /* 0x027fe20003800000 */
.L_x_12827:
[----:B------:R-:W-:Y:S02]  /*2a210*/  IMAD.MOV.U32 R13, RZ, RZ, R0 ;  /* 0x000000ffff0d7224 */ /* 0x000fe400078e0000 */
[----:B------:R-:W-:-:S07]  /*2a220*/  IMAD.MOV.U32 R2, RZ, RZ, R14 ;  /* 0x000000ffff027224 */ /* 0x000fce00078e000e */
[----:B------:R-:W-:Y:S05]  /*2a230*/  WARPSYNC.COLLECTIVE R15, `(.L_x_12828) ;  /* 0x000000000f087348 */ /* 0x000fea0003c00000 */
[----:B------:R0:W1:Y:S02]  /*2a240*/  SHFL.IDX P6, R14, R13, R12, R11 ;  /* 0x0000000c0d0e7389 */ /* 0x00006400000c000b */
[----:B01----:R-:W-:Y:S01]  /*2a250*/  ENDCOLLECTIVE ;  /* 0x000000000000791b */ /* 0x003fe20003800000 */
.L_x_12828:
[----:B------:R-:W-:Y:S02]  /*2a260*/  IMAD.MOV.U32 R13, RZ, RZ, R4 ;  /* 0x000000ffff0d7224 */ /* 0x000fe400078e0004 */
[----:B------:R-:W-:Y:S02]  /*2a270*/  IMAD.MOV.U32 R12, RZ, RZ, 0x1 ;  /* 0x00000001ff0c7424 */ /* 0x000fe400078e00ff */
[----:B------:R-:W-:-:S07]  /*2a280*/  IMAD.MOV.U32 R3, RZ, RZ, R14 ;  /* 0x000000ffff037224 */ /* 0x000fce00078e000e */
[----:B------:R-:W-:Y:S05]  /*2a290*/  WARPSYNC.COLLECTIVE R15, `(.L_x_12829) ;  /* 0x000000000f087348 */ /* 0x000fea0003c00000 */
[----:B------:R0:W1:Y:S02]  /*2a2a0*/  SHFL.IDX P6, R14, R13, R12, R11 ;  /* 0x0000000c0d0e7389 */ /* 0x00006400000c000b */
[----:B01----:R-:W-:Y:S01]  /*2a2b0*/  ENDCOLLECTIVE ;  /* 0x000000000000791b */ /* 0x003fe20003800000 */
.L_x_12829:
[----:B------:R-:W-:Y:S02]  /*2a2c0*/  IMAD.MOV.U32 R13, RZ, RZ, R0 ;  /* 0x000000ffff0d7224 */ /* 0x000fe400078e0000 */
[----:B------:R-:W-:-:S05]  /*2a2d0*/  IMAD R5, R6, R5, RZ ;  /* 0x0000000506057224 */ /* 0x000fca00078e02ff */
[----:B------:R-:W-:-:S13]  /*2a2e0*/  ISETP.GE.AND P2, PT, R37, R5, PT ;  /* 0x000000052500720c */ /* 0x000fda0003f46270 */
[----:B------:R-:W-:Y:S02]  /*2a2f0*/  @!P2 LEA R3, P1, R20, R3, 0x1 ;  /* 0x000000031403a211 */ /* 0x000fe400078208ff */
[----:B------:R-:W-:-:S03]  /*2a300*/  @P2 LOP3.LUT R23, R23, 0x2000, RZ, 0xfc, !PT ;  /* 0x0000200017172812 */ /* 0x000fc600078efcff */
[----:B------:R-:W-:Y:S01]  /*2a310*/  @!P2 IMAD.X R8, RZ, RZ, R2, P1 ;  /* 0x000000ffff08a224 */ /* 0x000fe200008e0602 */
[----:B------:R-:W-:Y:S01]  /*2a320*/  LOP3.LUT R23, R23, 0xffffefff, RZ, 0xc0, !PT ;  /* 0xffffefff17177812 */ /* 0x000fe200078ec0ff */
[----:B------:R-:W-:Y:S02]  /*2a330*/  @!P2 IMAD.MOV.U32 R2, RZ, RZ, R3 ;  /* 0x000000ffff02a224 */ /* 0x000fe400078e0003 */
        /* <DEDUP_REMOVED lines=11> */
.L_x_12830:
[----:B------:R-:W-:Y:S01]  /*2a3f0*/  @P2 LOP3.LUT R23, R23, 0x1000, RZ, 0xfc, !PT ;  /* 0x0000100017172812 */ /* 0x000fe200078efcff */
[----:B------:R-:W-:-:S03]  /*2a400*/  IMAD.MOV.U32 R13, RZ, RZ, R4 ;  /* 0x000000ffff0d7224 */ /* 0x000fc600078e0004 */
[----:B------:R-:W-:Y:S01]  /*2a410*/  LOP3.LUT R23, R23, 0xfffff7ff, RZ, 0xc0, !PT ;  /* 0xfffff7ff17177812 */ /* 0x000fe200078ec0ff */
[----:B------:R-:W-:-:S05]  /*2a420*/  IMAD.MOV.U32 R12, RZ, RZ, R14 ;  /* 0x000000ffff0c7224 */ /* 0x000fca00078e000e */
[----:B------:R-:W-:-:S05]  /*2a430*/  @!P2 LEA R12, P1, R20, R12, 0x1 ;  /* 0x0000000c140ca211 */ /* 0x000fca00078208ff */
[----:B------:R-:W-:Y:S02]  /*2a440*/  @!P2 IMAD.X R7, RZ, RZ, R2, P1 ;  /* 0x000000ffff07a224 */ /* 0x000fe400008e0602 */
[----:B------:R-:W-:Y:S02]  /*2a450*/  @!P2 IMAD.MOV.U32 R2, RZ, RZ, R12 ;  /* 0x000000ffff02a224 */ /* 0x000fe400078e000c */
[----:B------:R-:W-:Y:S02]  /*2a460*/  IMAD.MOV.U32 R12, RZ, RZ, 0x2 ;  /* 0x00000002ff0c7424 */ /* 0x000fe400078e00ff */
[----:B------:R-:W-:-:S07]  /*2a470*/  @!P2 IMAD.MOV.U32 R3, RZ, RZ, R7 ;  /* 0x000000ffff03a224 */ /* 0x000fce00078e0007 */
[----:B------:R-:W-:Y:S05]  /*2a480*/  WARPSYNC.COLLECTIVE R15, `(.L_x_12831) ;  /* 0x000000000f087348 */ /* 0x000fea0003c00000 */
[----:B------:R0:W1:Y:S02]  /*2a490*/  SHFL.IDX P6, R14, R13, R12, R11 ;  /* 0x0000000c0d0e7389 */ /* 0x00006400000c000b */
[----:B01----:R-:W-:Y:S01]  /*2a4a0*/  ENDCOLLECTIVE ;  /* 0x000000000000791b */ /* 0x003fe20003800000 */
.L_x_12831:
        /* <DEDUP_REMOVED lines=11> */
.L_x_12832:
        /* <DEDUP_REMOVED lines=8> */
.L_x_12833:
        /* <DEDUP_REMOVED lines=15> */
.L_x_12834:
[----:B------:R-:W-:Y:S01]  /*2a6d0*/  @P2 LOP3.LUT R23, R23, 0x200, RZ, 0xfc, !PT ;  /* 0x0000020017172812 */ /* 0x000fe200078efcff */
[----:B------:R-:W-:-:S03]  /*2a6e0*/  IMAD.MOV.U32 R12, RZ, RZ, 0x4 ;  /* 0x00000004ff0c7424 */ /* 0x000fc600078e00ff */
[----:B------:R-:W-:Y:S01]  /*2a6f0*/  LOP3.LUT R23, R23, 0xfffffeff, RZ, 0xc0, !PT ;  /* 0xfffffeff17177812 */ /* 0x000fe200078ec0ff */
[----:B------:R-:W-:-:S05]  /*2a700*/  IMAD.MOV.U32 R9, RZ, RZ, R14 ;  /* 0x000000ffff097224 */ /* 0x000fca00078e000e */
[----:B------:R-:W-:-:S05]  /*2a710*/  @!P2 LEA R13, P1, R20, R9, 0x1 ;  /* 0x00000009140da211 */ /* 0x000fca00078208ff */
[----:B------:R-:W-:Y:S02]  /*2a720*/  @!P2 IMAD.X R11, RZ, RZ, R2, P1 ;  /* 0x000000ffff0ba224 */ /* 0x000fe400008e0602 */
[----:B------:R-:W-:Y:S02]  /*2a730*/  @!P2 IMAD.MOV.U32 R2, RZ, RZ, R13 ;  /* 0x000000ffff02a224 */ /* 0x000fe400078e000d */
[----:B------:R-:W-:Y:S02]  /*2a740*/  @!P2 IMAD.MOV.U32 R3, RZ, RZ, R11 ;  /* 0x000000ffff03a224 */ /* 0x000fe400078e000b */
[----:B------:R-:W-:Y:S02]  /*2a750*/  IMAD.MOV.U32 R13, RZ, RZ, R4 ;  /* 0x000000ffff0d7224 */ /* 0x000fe400078e0004 */
[----:B------:R-:W-:Y:S01]  /*2a760*/  IMAD.MOV.U32 R11, RZ, RZ, 0x181f ;  /* 0x0000181fff0b7424 */ /* 0x000fe200078e00ff */
[----:B------:R-:W-:Y:S01]  /*2a770*/  @!PT LDS RZ, [RZ] ;  /* 0x00000000fffff984 */ /* 0x000fe20000000800 */
[----:B------:R-:W-:Y:S01]  /*2a780*/  @!PT LDS RZ, [RZ] ;  /* 0x00000000fffff984 */ /* 0x000fe20000000800 */
[----:B------:R-:W-:Y:S01]  /*2a790*/  @!PT LDS RZ, [RZ] ;  /* 0x00000000fffff984 */ /* 0x000fe20000000800 */
[----:B------:R0:W-:Y:S06]  /*2a7a0*/  @!P2 LDGSTS.E.BYPASS.LTC128B.128 [R25+0x19c00], desc[UR36][R2.64], !P0 ;  /* 0x19c000000219afae */ /* 0x0001ec000c101d64 */
[----:B0-----:R-:W-:Y:S05]  /*2a7b0*/  WARPSYNC.COLLECTIVE R15, `(.L_x_12835) ;  /* 0x000000000f087348 */ /* 0x001fea0003c00000 */
[----:B------:R1:W2:Y:S02]  /*2a7c0*/  SHFL.IDX P6, R14, R13, R12, R11 ;  /* 0x0000000c0d0e7389 */ /* 0x0002a400000c000b */
[----:B012---:R-:W-:Y:S01]  /*2a7d0*/  ENDCOLLECTIVE ;  /* 0x000000000000791b */ /* 0x007fe20003800000 */
.L_x_12835:
[----:B------:R-:W-:-:S05]  /*2a7e0*/  VIADD R2, R37, 0x40 ;  /* 0x0000004025027836 */ /* 0x000fca0000000000 */
[----:B------:R-:W-:Y:S01]  /*2a7f0*/  ISETP.GE.AND P2, PT, R2, R5, PT ;  /* 0x000000050200720c */ /* 0x000fe20003f46270 */
[----:B------:R-:W-:Y:S02]  /*2a800*/  IMAD.MOV.U32 R13, RZ, RZ, R0 ;  /* 0x000000ffff0d7224 */ /* 0x000fe400078e0000 */
[----:B------:R-:W-:-:S10]  /*2a810*/  IMAD.MOV.U32 R2, RZ, RZ, R14 ;  /* 0x000000ffff027224 */ /* 0x000fd400078e000e */
[----:B------:R-:W-:Y:S05]  /*2a820*/  WARPSYNC.COLLECTIVE R15, `(.L_x_12836) ;  /* 0x000000000f087348 */ /* 0x000fea0003c00000 */
[----:B------:R0:W1:Y:S02]  /*2a830*/  SHFL.IDX P6, R14, R13, R12, R11 ;  /* 0x0000000c0d0e7389 */ /* 0x00006400000c000b */
[----:B01----:R-:W-:Y:S01]  /*2a840*/  ENDCOLLECTIVE ;  /* 0x000000000000791b */ /* 0x003fe20003800000 */
.L_x_12836:
[----:B------:R-:W-:-:S04]  /*2a850*/  @P2 LOP3.LUT R23, R23, 0x100, RZ, 0xfc, !PT ;  /* 0x0000010017172812 */ /* 0x000fc800078efcff */
[----:B------:R-:W-:Y:S01]  /*2a860*/  LOP3.LUT R23, R23, 0xffffff7f, RZ, 0xc0, !PT ;  /* 0xffffff7f17177812 */ /* 0x000fe200078ec0ff */
[----:B------:R-:W-:Y:S02]  /*2a870*/  IMAD.MOV.U32 R13, RZ, RZ, R4 ;  /* 0x000000ffff0d7224 */ /* 0x000fe400078e0004 */
[----:B------:R-:W-:Y:S02]  /*2a880*/  IMAD.MOV.U32 R12, RZ, RZ, 0x5 ;  /* 0x00000005ff0c7424 */ /* 0x000fe400078e00ff */
[----:B------:R-:W-:-:S05]  /*2a890*/  IMAD.MOV.U32 R9, RZ, RZ, R14 ;  /* 0x000000ffff097224 */ /* 0x000fca00078e000e */
[----:B------:R-:W-:-:S05]  /*2a8a0*/  @!P2 LEA R15, P1, R20, R9, 0x1 ;  /* 0x00000009140fa211 */ /* 0x000fca00078208ff */
[----:B------:R-:W-:Y:S02]  /*2a8b0*/  @!P2 IMAD.X R14, RZ, RZ, R2, P1 ;  /* 0x000000ffff0ea224 */ /* 0x000fe400008e0602 */
[----:B------:R-:W-:Y:S02]  /*2a8c0*/  @!P2 IMAD.MOV.U32 R2, RZ, RZ, R15 ;  /* 0x000000ffff02a224 */ /* 0x000fe400078e000f */
[----:B------:R-:W-:Y:S02]  /*2a8d0*/  IMAD.MOV.U32 R15, RZ, RZ, -0x1 ;  /* 0xffffffffff0f7424 */ /* 0x000fe400078e00ff */
[----:B------:R-:W-:-:S07]  /*2a8e0*/  @!P2 IMAD.MOV.U32 R3, RZ, RZ, R14 ;  /* 0x000000ffff03a224 */ /* 0x000fce00078e000e */
[----:B------:R-:W-:Y:S05]  /*2a8f0*/  WARPSYNC.COLLECTIVE R15, `(.L_x_12837) ;  /* 0x000000000f087348 */ /* 0x000fea0003c00000 */
[----:B------:R0:W1:Y:S02]  /*2a900*/  SHFL.IDX P6, R14, R13, R12, R11 ;  /* 0x0000000c0d0e7389 */ /* 0x00006400000c000b */
[----:B01----:R-:W-:Y:S01]  /*2a910*/  ENDCOLLECTIVE ;  /* 0x000000000000791b */ /* 0x003fe20003800000 */
.L_x_12837:
        /* <DEDUP_REMOVED lines=11> */
.L_x_12838:
        /* <DEDUP_REMOVED lines=8> */
.L_x_12839:
        /* <DEDUP_REMOVED lines=13> */
.L_x_12840:
        /* <DEDUP_REMOVED lines=9> */
.L_x_12841:
        /* <DEDUP_REMOVED lines=13> */
.L_x_12842:
[----:B------:R-:W-:Y:S01]  /*2ac80*/  IMAD.MOV.U32 R0, RZ, RZ, R14 ;  /* 0x000000ffff007224 */ /* 0x000fe200078e000e */
[----:B------:R-:W-:Y:S06]  /*2ac90*/  BRA `(.L_x_12843) ;  /* 0xffffffb400007947 */ /* 0x000fec000383ffff */
.L_x_12751:
        /* <DEDUP_REMOVED lines=8> */
.L_x_12845:
[----:B------:R-:W-:Y:S05]  /*2ad20*/  BSYNC B0 ;  /* 0x0000000000007941 */ /* 0x000fea0003800000 */
.L_x_12844:
        /* <DEDUP_REMOVED lines=9> */
.L_x_12846:
[----:B------:R-:W-:Y:S02]  /*2adc0*/  IMAD.MOV.U32 R13, RZ, RZ, R4 ;  /* 0x000000ffff0d7224 */ /* 0x000fe400078e0004 */
[----:B------:R-:W-:Y:S02]  /*2add0*/  IMAD.MOV.U32 R12, RZ, RZ, 0x1 ;  /* 0x00000001ff0c7424 */ /* 0x000fe400078e00ff */
[----:B------:R-:W-:-:S07]  /*2ade0*/  IMAD.MOV.U32 R3, RZ, RZ, R14 ;  /* 0x000000ffff037224 */ /* 0x000fce00078e000e */
[----:B------:R-:W-:Y:S05]  /*2adf0*/  WARPSYNC.COLLECTIVE R15, `(.L_x_12847) ;  /* 0x000000000f087348 */ /* 0x000fea0003c00000 */
[----:B------:R0:W1:Y:S02]  /*2ae00*/  SHFL.IDX P6, R14, R13, R12, R11 ;  /* 0x0000000c0d0e7389 */ /* 0x00006400000c000b */
[----:B01----:R-:W-:Y:S01]  /*2ae10*/  ENDCOLLECTIVE ;  /* 0x000000000000791b */ /* 0x003fe20003800000 */
.L_x_12847:
        /* <DEDUP_REMOVED lines=10> */
.L_x_12848:
        /* <DEDUP_REMOVED lines=12> */
[----:B------:R-:W-:-:S05]  /*2af80*/  @!P6 LEA R2, P0, R6, R2, 0x1 ;  /* 0x000000020602e211 */ /* 0x000fca00078008ff */
[----:B------:R-:W-:-:S05]  /*2af90*/  @!P6 IMAD.X R3, RZ, RZ, R5, P0 ;  /* 0x000000ffff03e224 */ /* 0x000fca00000e0605 */
[----:B------:R0:W-:Y:S04]  /*2afa0*/  @!P6 LDGSTS.E.BYPASS.LTC128B.128 [R25+0x22c00], desc[UR36][R2.64], !P4 ;  /* 0x22c000000219efae */ /* 0x0001e8000e101d64 */
[----:B------:R0:W-:Y:S04]  /*2afb0*/  @!P6 LDGSTS.E.BYPASS.LTC128B.128 [R25+0x26c00], desc[UR36][R2.64+0x80], !P3 ;  /* 0x26c000800219efae */ /* 0x0001e8000d901d64 */
[----:B------:R0:W-:Y:S04]  /*2afc0*/  @!P6 LDGSTS.E.BYPASS.LTC128B.128 [R25+0x2ac00], desc[UR36][R2.64+0x100], !P2 ;  /* 0x2ac001000219efae */ /* 0x0001e8000d101d64 */
[----:B------:R0:W-:Y:S02]  /*2afd0*/  @!P6 LDGSTS.E.BYPASS.LTC128B.128 [R25+0x2ec00], desc[UR36][R2.64+0x180], !P1 ;  /* 0x2ec001800219efae */ /* 0x0001e4000c901d64 */
[----:B0-----:R-:W-:Y:S05]  /*2afe0*/  WARPSYNC.COLLECTIVE R15, `(.L_x_12849) ;  /* 0x000000000f087348 */ /* 0x001fea0003c00000 */
[----:B------:R1:W2:Y:S02]  /*2aff0*/  SHFL.IDX P6, R14, R13, R12, R11 ;  /* 0x0000000c0d0e7389 */ /* 0x0002a400000c000b */
[----:B012---:R-:W-:Y:S01]  /*2b000*/  ENDCOLLECTIVE ;  /* 0x000000000000791b */ /* 0x007fe20003800000 */
.L_x_12849:
[----:B------:R-:W-:Y:S02]  /*2b010*/  IMAD.MOV.U32 R13, RZ, RZ, R0 ;  /* 0x000000ffff0d7224 */ /* 0x000fe400078e0000 */
[----:B------:R-:W-:-:S07]  /*2b020*/  IMAD.MOV.U32 R5, RZ, RZ, R14 ;  /* 0x000000ffff057224 */ /* 0x000fce00078e000e */
[----:B------:R-:W-:Y:S05]  /*2b030*/  WARPSYNC.COLLECTIVE R15, `(.L_x_12850) ;  /* 0x000000000f087348 */ /* 0x000fea0003c00000 */
[----:B------:R0:W1:Y:S02]  /*2b040*/  SHFL.IDX P6, R14, R13, R12, R11 ;  /* 0x0000000c0d0e7389 */ /* 0x00006400000c000b */
[----:B01----:R-:W-:Y:S01]  /*2b050*/  ENDCOLLECTIVE ;  /* 0x000000000000791b */ /* 0x003fe20003800000 */
.L_x_12850:
[----:B------:R-:W-:Y:S02]  /*2b060*/  IMAD.MOV.U32 R13, RZ, RZ, R4 ;  /* 0x000000ffff0d7224 */ /* 0x000fe400078e0004 */
[----:B------:R-:W-:Y:S02]  /*2b070*/  IMAD.MOV.U32 R12, RZ, RZ, 0x3 ;  /* 0x00000003ff0c7424 */ /* 0x000fe400078e00ff */
[----:B------:R-:W-:-:S07]  /*2b080*/  IMAD.MOV.U32 R2, RZ, RZ, R14 ;  /* 0x000000ffff027224 */ /* 0x000fce00078e000e */
[----:B------:R-:W-:Y:S05]  /*2b090*/  WARPSYNC.COLLECTIVE R15, `(.L_x_12851) ;  /* 0x000000000f087348 */ /* 0x000fea0003c00000 */
[----:B------:R0:W1:Y:S02]  /*2b0a0*/  SHFL.IDX P6, R14, R13, R12, R11 ;  /* 0x0000000c0d0e7389 */ /* 0x00006400000c000b */
[----:B01----:R-:W-:Y:S01]  /*2b0b0*/  ENDCOLLECTIVE ;  /* 0x000000000000791b */ /* 0x003fe20003800000 */
.L_x_12851:
        /* <DEDUP_REMOVED lines=15> */
.L_x_12852:
        /* <DEDUP_REMOVED lines=16> */
.L_x_12853:
[----:B------:R-:W-:Y:S02]  /*2b2b0*/  IMAD.MOV.U32 R13, RZ, RZ, R0 ;  /* 0x000000ffff0d7224 */ /* 0x000fe400078e0000 */
[----:B------:R-:W-:-:S07]  /*2b2c0*/  IMAD.MOV.U32 R5, RZ, RZ, R14 ;  /* 0x000000ffff057224 */ /* 0x000fce00078e000e */
[----:B------:R-:W-:Y:S05]  /*2b2d0*/  WARPSYNC.COLLECTIVE R15, `(.L_x_12854) ;  /* 0x000000000f087348 */ /* 0x000fea0003c00000 */
[----:B------:R0:W1:Y:S02]  /*2b2e0*/  SHFL.IDX P6, R14, R13, R12, R11 ;  /* 0x0000000c0d0e7389 */ /* 0x00006400000c000b */
[----:B01----:R-:W-:Y:S01]  /*2b2f0*/  ENDCOLLECTIVE ;  /* 0x000000000000791b */ /* 0x003fe20003800000 */
.L_x_12854:
[----:B------:R-:W-:Y:S02]  /*2b300*/  IMAD.MOV.U32 R13, RZ, RZ, R4 ;  /* 0x000000ffff0d7224 */ /* 0x000fe400078e0004 */
[----:B------:R-:W-:Y:S02]  /*2b310*/  IMAD.MOV.U32 R12, RZ, RZ, 0x5 ;  /* 0x00000005ff0c7424 */ /* 0x000fe400078e00ff */
[----:B------:R-:W-:-:S07]  /*2b320*/  IMAD.MOV.U32 R2, RZ, RZ, R14 ;  /* 0x000000ffff027224 */ /* 0x000fce00078e000e */
[----:B------:R-:W-:Y:S05]  /*2b330*/  WARPSYNC.COLLECTIVE R15, `(.L_x_12855) ;  /* 0x000000000f087348 */ /* 0x000fea0003c00000 */
[----:B------:R0:W1:Y:S02]  /*2b340*/  SHFL.IDX P6, R14, R13, R12, R11 ;  /* 0x0000000c0d0e7389 */ /* 0x00006400000c000b */
[----:B01----:R-:W-:Y:S01]  /*2b350*/  ENDCOLLECTIVE ;  /* 0x000000000000791b */ /* 0x003fe20003800000 */
.L_x_12855:
        /* <DEDUP_REMOVED lines=15> */
.L_x_12856:
        /* <DEDUP_REMOVED lines=16> */
.L_x_12857:
[----:B------:R-:W-:Y:S02]  /*2b550*/  IMAD.MOV.U32 R13, RZ, RZ, R0 ;  /* 0x000000ffff0d7224 */ /* 0x000fe400078e0000 */
[----:B------:R-:W-:-:S07]  /*2b560*/  IMAD.MOV.U32 R5, RZ, RZ, R14 ;  /* 0x000000ffff057224 */ /* 0x000fce00078e000e */
[----:B------:R-:W-:Y:S05]  /*2b570*/  WARPSYNC.COLLECTIVE R15, `(.L_x_12858) ;  /* 0x000000000f087348 */ /* 0x000fea0003c00000 */
[----:B------:R0:W1:Y:S02]  /*2b580*/  SHFL.IDX P6, R14, R13, R12, R11 ;  /* 0x0000000c0d0e7389 */ /* 0x00006400000c000b */
[----:B01----:R-:W-:Y:S01]  /*2b590*/  ENDCOLLECTIVE ;  /* 0x000000000000791b */ /* 0x003fe20003800000 */
.L_x_12858:
[----:B------:R-:W-:Y:S02]  /*2b5a0*/  IMAD.MOV.U32 R13, RZ, RZ, R4 ;  /* 0x000000ffff0d7224 */ /* 0x000fe400078e0004 */
[----:B------:R-:W-:Y:S02]  /*2b5b0*/  IMAD.MOV.U32 R12, RZ, RZ, 0x7 ;  /* 0x00000007ff0c7424 */ /* 0x000fe400078e00ff */
[----:B------:R-:W-:-:S07]  /*2b5c0*/  IMAD.MOV.U32 R2, RZ, RZ, R14 ;  /* 0x000000ffff027224 */ /* 0x000fce00078e000e */
[----:B------:R-:W-:Y:S05]  /*2b5d0*/  WARPSYNC.COLLECTIVE R15, `(.L_x_12859) ;  /* 0x000000000f087348 */ /* 0x000fea0003c00000 */
[----:B------:R0:W1:Y:S02]  /*2b5e0*/  SHFL.IDX P6, R14, R13, R12, R11 ;  /* 0x0000000c0d0e7389 */ /* 0x00006400000c000b */
[----:B01----:R-:W-:Y:S01]  /*2b5f0*/  ENDCOLLECTIVE ;  /* 0x000000000000791b */ /* 0x003fe20003800000 */
.L_x_12859:
        /* <DEDUP_REMOVED lines=14> */
.L_x_12860:
[----:B------:R-:W-:Y:S05]  /*2b6e0*/  BRA `(.L_x_12861) ;  /* 0xffffffb4002c7947 */ /* 0x000fea000383ffff */
.L_x_12756:
[----:B0-----:R0:W3:Y:S02]  /*2b6f0*/  SYNCS.PHASECHK.TRANS64.TRYWAIT P0, [R22+URZ+0x32420], R3 ;  /* 0x03242003160075a7 */ /* 0x0010e4000800017f */
[----:B---3--:R-:W-:Y:S05]  /*2b700*/  @!P0 NANOSLEEP.SYNCS 0x989680 ;  /* 0x009896800000895d */ /* 0x008fea0003900000 */
[----:B------:R-:W3:Y:S02]  /*2b710*/  @!P0 SYNCS.PHASECHK.TRANS64 P0, [R22+URZ+0x32420], R3 ;  /* 0x03242003160085a7 */ /* 0x000ee4000800007f */
[----:B---3--:R-:W-:Y:S05]  /*2b720*/  @!P0 BRA `(.L_x_12756) ;  /* 0xfffffffc00f08947 */ /* 0x008fea000383ffff */
[----:B------:R-:W-:Y:S05]  /*2b730*/  BRA `(.L_x_12862) ;  /* 0xffffffb4009c7947 */ /* 0x000fea000383ffff */
.L_x_12759:
[----:B---3--:R3:W4:Y:S02]  /*2b740*/  SYNCS.PHASECHK.TRANS64.TRYWAIT P0, [R17+URZ+0x32460], R0 ;  /* 0x03246000110075a7 */ /* 0x008724000800017f */
[----:B----4-:R-:W-:Y:S05]  /*2b750*/  @!P0 NANOSLEEP.SYNCS 0x989680 ;  /* 0x009896800000895d */ /* 0x010fea0003900000 */
[----:B------:R-:W4:Y:S02]  /*2b760*/  @!P0 SYNCS.PHASECHK.TRANS64 P0, [R17+URZ+0x32460], R0 ;  /* 0x03246000110085a7 */ /* 0x000f24000800007f */
[----:B----4-:R-:W-:Y:S05]  /*2b770*/  @!P0 BRA `(.L_x_12759) ;  /* 0xfffffffc00f08947 */ /* 0x010fea000383ffff */
[----:B------:R-:W-:Y:S05]  /*2b780*/  BRA `(.L_x_12863) ;  /* 0xffffffb400a87947 */ /* 0x000fea000383ffff */
.L_x_12760:
        /* <DEDUP_REMOVED lines=8> */
.L_x_12865:
[----:B------:R-:W-:Y:S05]  /*2b810*/  BSYNC B0 ;  /* 0x0000000000007941 */ /* 0x000fea0003800000 */
.L_x_12864:
        /* <DEDUP_REMOVED lines=13> */
.L_x_12866:
        /* <DEDUP_REMOVED lines=9> */
.L_x_12867:
        /* <DEDUP_REMOVED lines=17> */
.L_x_12868:
[----:B------:R-:W-:Y:S02]  /*2ba90*/  IMAD.MOV.U32 R13, RZ, RZ, R6 ;  /* 0x000000ffff0d7224 */ /* 0x000fe400078e0006 */
[----:B------:R-:W-:Y:S01]  /*2baa0*/  IMAD.MOV.U32 R12, RZ, RZ, 0x2 ;  /* 0x00000002ff0c7424 */ /* 0x000fe200078e00ff */
[----:B------:R-:W-:-:S13]  /*2bab0*/  IADD3 R2, P3, R14, R0, RZ ;  /* 0x000000000e027210 */ /* 0x000fda0007f7e0ff */
[----:B------:R-:W-:Y:S05]  /*2bac0*/  WARPSYNC.COLLECTIVE R15, `(.L_x_12869) ;  /* 0x000000000f087348 */ /* 0x000fea0003c00000 */
[----:B------:R0:W1:Y:S02]  /*2bad0*/  SHFL.IDX P6, R14, R13, R12, R11 ;  /* 0x0000000c0d0e7389 */ /* 0x00006400000c000b */
[----:B01----:R-:W-:Y:S01]  /*2bae0*/  ENDCOLLECTIVE ;  /* 0x000000000000791b */ /* 0x003fe20003800000 */
.L_x_12869:
        /* <DEDUP_REMOVED lines=17> */
.L_x_12870:
[----:B------:R-:W-:Y:S02]  /*2bc00*/  IMAD.MOV.U32 R13, RZ, RZ, R6 ;  /* 0x000000ffff0d7224 */ /* 0x000fe400078e0006 */
[----:B------:R-:W-:Y:S01]  /*2bc10*/  IMAD.MOV.U32 R12, RZ, RZ, 0x3 ;  /* 0x00000003ff0c7424 */ /* 0x000fe200078e00ff */
[----:B------:R-:W-:-:S13]  /*2bc20*/  IADD3 R2, P3, R14, R0, RZ ;  /* 0x000000000e027210 */ /* 0x000fda0007f7e0ff */
[----:B------:R-:W-:Y:S05]  /*2bc30*/  WARPSYNC.COLLECTIVE R15, `(.L_x_12871) ;  /* 0x000000000f087348 */ /* 0x000fea0003c00000 */
[----:B------:R0:W1:Y:S02]  /*2bc40*/  SHFL.IDX P6, R14, R13, R12, R11 ;  /* 0x0000000c0d0e7389 */ /* 0x00006400000c000b */
[----:B01----:R-:W-:Y:S01]  /*2bc50*/  ENDCOLLECTIVE ;  /* 0x000000000000791b */ /* 0x003fe20003800000 */
.L_x_12871:
        /* <DEDUP_REMOVED lines=17> */
.L_x_12872:
[----:B------:R-:W-:Y:S02]  /*2bd70*/  IMAD.MOV.U32 R13, RZ, RZ, R6 ;  /* 0x000000ffff0d7224 */ /* 0x000fe400078e0006 */
[----:B------:R-:W-:Y:S01]  /*2bd80*/  IMAD.MOV.U32 R12, RZ, RZ, 0x4 ;  /* 0x00000004ff0c7424 */ /* 0x000fe200078e00ff */
[----:B------:R-:W-:-:S13]  /*2bd90*/  IADD3 R2, P3, R14, R0, RZ ;  /* 0x000000000e027210 */ /* 0x000fda0007f7e0ff */
[----:B------:R-:W-:Y:S05]  /*2bda0*/  WARPSYNC.COLLECTIVE R15, `(.L_x_12873) ;  /* 0x000000000f087348 */ /* 0x000fea0003c00000 */
[----:B------:R0:W1:Y:S02]  /*2bdb0*/  SHFL.IDX P6, R14, R13, R12, R11 ;  /* 0x0000000c0d0e7389 */ /* 0x00006400000c000b */
[----:B01----:R-:W-:Y:S01]  /*2bdc0*/  ENDCOLLECTIVE ;  /* 0x000000000000791b */ /* 0x003fe20003800000 */
.L_x_12873:
        /* <DEDUP_REMOVED lines=17> */
.L_x_12874:
[----:B------:R-:W-:Y:S02]  /*2bee0*/  IMAD.MOV.U32 R13, RZ, RZ, R6 ;  /* 0x000000ffff0d7224 */ /* 0x000fe400078e0006 */
[----:B------:R-:W-:Y:S01]  /*2bef0*/  IMAD.MOV.U32 R12, RZ, RZ, 0x5 ;  /* 0x00000005ff0c7424 */ /* 0x000fe200078e00ff */
[----:B------:R-:W-:-:S13]  /*2bf00*/  IADD3 R2, P3, R14, R0, RZ ;  /* 0x000000000e027210 */ /* 0x000fda0007f7e0ff */
[----:B------:R-:W-:Y:S05]  /*2bf10*/  WARPSYNC.COLLECTIVE R15, `(.L_x_12875) ;  /* 0x000000000f087348 */ /* 0x000fea0003c00000 */
[----:B------:R0:W1:Y:S02]  /*2bf20*/  SHFL.IDX P6, R14, R13, R12, R11 ;  /* 0x0000000c0d0e7389 */ /* 0x00006400000c000b */
[----:B01----:R-:W-:Y:S01]  /*2bf30*/  ENDCOLLECTIVE ;  /* 0x000000000000791b */ /* 0x003fe20003800000 */
.L_x_12875:
        /* <DEDUP_REMOVED lines=12> */
.L_x_12876:
        /* <DEDUP_REMOVED lines=9> */
.L_x_12767:
[----:B0-----:R0:W1:Y:S02]  /*2c090*/  SYNCS.PHASECHK.TRANS64.TRYWAIT P0, [R6+URZ+0x32440], R21 ;  /* 0x03244015060075a7 */ /* 0x001064000800017f */
[----:B-1----:R-:W-:Y:S05]  /*2c0a0*/  @!P0 NANOSLEEP.SYNCS 0x989680 ;  /* 0x009896800000895d */ /* 0x002fea0003900000 */
[----:B------:R-:W1:Y:S02]  /*2c0b0*/  @!P0 SYNCS.PHASECHK.TRANS64 P0, [R6+URZ+0x32440], R21 ;  /* 0x03244015060085a7 */ /* 0x000e64000800007f */
[----:B-1----:R-:W-:Y:S05]  /*2c0c0*/  @!P0 BRA `(.L_x_12767) ;  /* 0xfffffffc00f08947 */ /* 0x002fea000383ffff */
[----:B------:R-:W-:Y:S05]  /*2c0d0*/  BRA `(.L_x_12878) ;  /* 0xffffffb800347947 */ /* 0x000fea000383ffff */
.L_x_12768:
        /* <DEDUP_REMOVED lines=8> */
.L_x_12880:
[----:B------:R-:W-:Y:S05]  /*2c160*/  BSYNC B1 ;  /* 0x0000000000017941 */ /* 0x000fea0003800000 */
.L_x_12879:
        /* <DEDUP_REMOVED lines=9> */
.L_x_12881:
[----:B------:R-:W-:Y:S02]  /*2c200*/  IMAD.MOV.U32 R13, RZ, RZ, R9 ;  /* 0x000000ffff0d7224 */ /* 0x000fe400078e0009 */
[----:B------:R-:W-:Y:S02]  /*2c210*/  IMAD.MOV.U32 R12, RZ, RZ, 0x1 ;  /* 0x00000001ff0c7424 */ /* 0x000fe400078e00ff */
[----:B------:R-:W-:-:S07]  /*2c220*/  IMAD.MOV.U32 R2, RZ, RZ, R14 ;  /* 0x000000ffff027224 */ /* 0x000fce00078e000e */
[----:B------:R-:W-:Y:S05]  /*2c230*/  WARPSYNC.COLLECTIVE R15, `(.L_x_12882) ;  /* 0x000000000f087348 */ /* 0x000fea0003c00000 */
[----:B------:R0:W1:Y:S02]  /*2c240*/  SHFL.IDX P6, R14, R13, R12, R11 ;  /* 0x0000000c0d0e7389 */ /* 0x00006400000c000b */
[----:B01----:R-:W-:Y:S01]  /*2c250*/  ENDCOLLECTIVE ;  /* 0x000000000000791b */ /* 0x003fe20003800000 */
.L_x_12882:
        /* <DEDUP_REMOVED lines=11> */
.L_x_12883:
[----:B------:R-:W-:Y:S02]  /*2c310*/  IMAD.MOV.U32 R13, RZ, RZ, R9 ;  /* 0x000000ffff0d7224 */ /* 0x000fe400078e0009 */
[----:B------:R-:W-:Y:S02]  /*2c320*/  IMAD.MOV.U32 R12, RZ, RZ, 0x2 ;  /* 0x00000002ff0c7424 */ /* 0x000fe400078e00ff */
[----:B------:R-:W-:-:S07]  /*2c330*/  IMAD.MOV.U32 R2, RZ, RZ, R14 ;  /* 0x000000ffff027224 */ /* 0x000fce00078e000e */
[----:B------:R-:W-:Y:S05]  /*2c340*/  WARPSYNC.COLLECTIVE R15, `(.L_x_12884) ;  /* 0x000000000f087348 */ /* 0x000fea0003c00000 */
[----:B------:R0:W1:Y:S02]  /*2c350*/  SHFL.IDX P6, R14, R13, R12, R11 ;  /* 0x0000000c0d0e7389 */ /* 0x00006400000c000b */
[----:B01----:R-:W-:Y:S01]  /*2c360*/  ENDCOLLECTIVE ;  /* 0x000000000000791b */ /* 0x003fe20003800000 */
.L_x_12884:
        /* <DEDUP_REMOVED lines=11> */
.L_x_12885:
[----:B------:R-:W-:Y:S02]  /*2c420*/  IMAD.MOV.U32 R13, RZ, RZ, R9 ;  /* 0x000000ffff0d7224 */ /* 0x000fe400078e0009 */
[----:B------:R-:W-:Y:S02]  /*2c430*/  IMAD.MOV.U32 R12, RZ, RZ, 0x3 ;  /* 0x00000003ff0c7424 */ /* 0x000fe400078e00ff */
[----:B------:R-:W-:-:S07]  /*2c440*/  IMAD.MOV.U32 R2, RZ, RZ, R14 ;  /* 0x000000ffff027224 */ /* 0x000fce00078e000e */
[----:B------:R-:W-:Y:S05]  /*2c450*/  WARPSYNC.COLLECTIVE R15, `(.L_x_12886) ;  /* 0x000000000f087348 */ /* 0x000fea0003c00000 */
[----:B------:R0:W1:Y:S02]  /*2c460*/  SHFL.IDX P6, R14, R13, R12, R11 ;  /* 0x0000000c0d0e7389 */ /* 0x00006400000c000b */
[----:B01----:R-:W-:Y:S01]  /*2c470*/  ENDCOLLECTIVE ;  /* 0x000000000000791b */ /* 0x003fe20003800000 */
.L_x_12886:
        /* <DEDUP_REMOVED lines=11> */
.L_x_12887:
[----:B------:R-:W-:Y:S02]  /*2c530*/  IMAD.MOV.U32 R13, RZ, RZ, R9 ;  /* 0x000000ffff0d7224 */ /* 0x000fe400078e0009 */
[----:B------:R-:W-:Y:S02]  /*2c540*/  IMAD.MOV.U32 R12, RZ, RZ, 0x4 ;  /* 0x00000004ff0c7424 */ /* 0x000fe400078e00ff */
[----:B------:R-:W-:-:S07]  /*2c550*/  IMAD.MOV.U32 R2, RZ, RZ, R14 ;  /* 0x000000ffff027224 */ /* 0x000fce00078e000e */
[----:B------:R-:W-:Y:S05]  /*2c560*/  WARPSYNC.COLLECTIVE R15, `(.L_x_12888) ;  /* 0x000000000f087348 */ /* 0x000fea0003c00000 */
[----:B------:R0:W1:Y:S02]  /*2c570*/  SHFL.IDX P6, R14, R13, R12, R11 ;  /* 0x0000000c0d0e7389 */ /* 0x00006400000c000b */
[----:B01----:R-:W-:Y:S01]  /*2c580*/  ENDCOLLECTIVE ;  /* 0x000000000000791b */ /* 0x003fe20003800000 */
.L_x_12888:
        /* <DEDUP_REMOVED lines=11> */
.L_x_12889:
[----:B------:R-:W-:Y:S02]  /*2c640*/  IMAD.MOV.U32 R13, RZ, RZ, R9 ;  /* 0x000000ffff0d7224 */ /* 0x000fe400078e0009 */
[----:B------:R-:W-:Y:S02]  /*2c650*/  IMAD.MOV.U32 R12, RZ, RZ, 0x5 ;  /* 0x00000005ff0c7424 */ /* 0x000fe400078e00ff */
[----:B------:R-:W-:-:S07]  /*2c660*/  IMAD.MOV.U32 R2, RZ, RZ, R14 ;  /* 0x000000ffff027224 */ /* 0x000fce00078e000e */
[----:B------:R-:W-:Y:S05]  /*2c670*/  WARPSYNC.COLLECTIVE R15, `(.L_x_12890) ;  /* 0x000000000f087348 */ /* 0x000fea0003c00000 */
[----:B------:R0:W1:Y:S02]  /*2c680*/  SHFL.IDX P6, R14, R13, R12, R11 ;  /* 0x0000000c0d0e7389 */ /* 0x00006400000c000b */
[----:B01----:R-:W-:Y:S01]  /*2c690*/  ENDCOLLECTIVE ;  /* 0x000000000000791b */ /* 0x003fe20003800000 */
.L_x_12890:
        /* <DEDUP_REMOVED lines=11> */
.L_x_12891:
[----:B------:R-:W-:Y:S01]  /*2c750*/  IMAD.MOV.U32 R2, RZ, RZ, R14 ;  /* 0x000000ffff027224 */ /* 0x000fe200078e000e */
[----:B------:R-:W-:Y:S06]  /*2c760*/  BRA `(.L_x_12892) ;  /* 0xffffffb400647947 */ /* 0x000fec000383ffff */
.L_x_12773:
[----:B----4-:R4:W0:Y:S02]  /*2c770*/  SYNCS.PHASECHK.TRANS64.TRYWAIT P0, [R6+URZ+0x32460], R21 ;  /* 0x03246015060075a7 */ /* 0x010824000800017f */
[----:B0-----:R-:W-:Y:S05]  /*2c780*/  @!P0 NANOSLEEP.SYNCS 0x989680 ;  /* 0x009896800000895d */ /* 0x001fea0003900000 */
[----:B------:R-:W0:Y:S02]  /*2c790*/  @!P0 SYNCS.PHASECHK.TRANS64 P0, [R6+URZ+0x32460], R21 ;  /* 0x03246015060085a7 */ /* 0x000e24000800007f */
[----:B0-----:R-:W-:Y:S05]  /*2c7a0*/  @!P0 BRA `(.L_x_12773) ;  /* 0xfffffffc00f08947 */ /* 0x001fea000383ffff */
[----:B------:R-:W-:Y:S05]  /*2c7b0*/  BRA `(.L_x_12893) ;  /* 0xffffffb400b07947 */ /* 0x000fea000383ffff */
.L_x_12774:
        /* <DEDUP_REMOVED lines=8> */
.L_x_12895:
[----:B------:R-:W-:Y:S05]  /*2c840*/  BSYNC B1 ;  /* 0x0000000000017941 */ /* 0x000fea0003800000 */
.L_x_12894:
        /* <DEDUP_REMOVED lines=9> */
.L_x_12896:
[----:B------:R-:W-:Y:S02]  /*2c8e0*/  IMAD.MOV.U32 R13, RZ, RZ, R9 ;  /* 0x000000ffff0d7224 */ /* 0x000fe400078e0009 */
[----:B------:R-:W-:Y:S01]  /*2c8f0*/  IMAD.MOV.U32 R12, RZ, RZ, 0x1 ;  /* 0x00000001ff0c7424 */ /* 0x000fe200078e00ff */
[----:B------:R-:W-:-:S13]  /*2c900*/  IADD3 R2, P0, R14, R0, RZ ;  /* 0x000000000e027210 */ /* 0x000fda0007f1e0ff */
[----:B------:R-:W-:Y:S05]  /*2c910*/  WARPSYNC.COLLECTIVE R15, `(.L_x_12897) ;  /* 0x000000000f087348 */ /* 0x000fea0003c00000 */
[----:B------:R0:W1:Y:S02]  /*2c920*/  SHFL.IDX P6, R14, R13, R12, R11 ;  /* 0x0000000c0d0e7389 */ /* 0x00006400000c000b */
[----:B01----:R-:W-:Y:S01]  /*2c930*/  ENDCOLLECTIVE ;  /* 0x000000000000791b */ /* 0x003fe20003800000 */
.L_x_12897:
        /* <DEDUP_REMOVED lines=13> */
.L_x_12898:
[----:B------:R-:W-:Y:S02]  /*2ca10*/  IMAD.MOV.U32 R13, RZ, RZ, R9 ;  /* 0x000000ffff0d7224 */ /* 0x000fe400078e0009 */
[----:B------:R-:W-:Y:S01]  /*2ca20*/  IMAD.MOV.U32 R12, RZ, RZ, 0x2 ;  /* 0x00000002ff0c7424 */ /* 0x000fe200078e00ff */
[----:B------:R-:W-:-:S13]  /*2ca30*/  IADD3 R2, P0, R14, R0, RZ ;  /* 0x000000000e027210 */ /* 0x000fda0007f1e0ff */
[----:B------:R-:W-:Y:S05]  /*2ca40*/  WARPSYNC.COLLECTIVE R15, `(.L_x_12899) ;  /* 0x000000000f087348 */ /* 0x000fea0003c00000 */
[----:B------:R0:W1:Y:S02]  /*2ca50*/  SHFL.IDX P6, R14, R13, R12, R11 ;  /* 0x0000000c0d0e7389 */ /* 0x00006400000c000b */
[----:B01----:R-:W-:Y:S01]  /*2ca60*/  ENDCOLLECTIVE ;  /* 0x000000000000791b */ /* 0x003fe20003800000 */
.L_x_12899:
        /* <DEDUP_REMOVED lines=13> */
.L_x_12900:
[----:B------:R-:W-:Y:S02]  /*2cb40*/  IMAD.MOV.U32 R13, RZ, RZ, R9 ;  /* 0x000000ffff0d7224 */ /* 0x000fe400078e0009 */
[----:B------:R-:W-:Y:S01]  /*2cb50*/  IMAD.MOV.U32 R12, RZ, RZ, 0x3 ;  /* 0x00000003ff0c7424 */ /* 0x000fe200078e00ff */
[----:B------:R-:W-:-:S13]  /*2cb60*/  IADD3 R2, P0, R14, R0, RZ ;  /* 0x000000000e027210 */ /* 0x000fda0007f1e0ff */
[----:B------:R-:W-:Y:S05]  /*2cb70*/  WARPSYNC.COLLECTIVE R15, `(.L_x_12901) ;  /* 0x000000000f087348 */ /* 0x000fea0003c00000 */
[----:B------:R0:W1:Y:S02]  /*2cb80*/  SHFL.IDX P6, R14, R13, R12, R11 ;  /* 0x0000000c0d0e7389 */ /* 0x00006400000c000b */
[----:B01----:R-:W-:Y:S01]  /*2cb90*/  ENDCOLLECTIVE ;  /* 0x000000000000791b */ /* 0x003fe20003800000 */
.L_x_12901:
        /* <DEDUP_REMOVED lines=13> */
.L_x_12902:
[----:B------:R-:W-:Y:S02]  /*2cc70*/  IMAD.MOV.U32 R13, RZ, RZ, R9 ;  /* 0x000000ffff0d7224 */ /* 0x000fe400078e0009 */
[----:B------:R-:W-:Y:S01]  /*2cc80*/  IMAD.MOV.U32 R12, RZ, RZ, 0x4 ;  /* 0x00000004ff0c7424 */ /* 0x000fe200078e00ff */
[----:B------:R-:W-:-:S13]  /*2cc90*/  IADD3 R2, P0, R14, R0, RZ ;  /* 0x000000000e027210 */ /* 0x000fda0007f1e0ff */
[----:B------:R-:W-:Y:S05]  /*2cca0*/  WARPSYNC.COLLECTIVE R15, `(.L_x_12903) ;  /* 0x000000000f087348 */ /* 0x000fea0003c00000 */
[----:B------:R0:W1:Y:S02]  /*2ccb0*/  SHFL.IDX P6, R14, R13, R12, R11 ;  /* 0x0000000c0d0e7389 */ /* 0x00006400000c000b */
[----:B01----:R-:W-:Y:S01]  /*2ccc0*/  ENDCOLLECTIVE ;  /* 0x000000000000791b */ /* 0x003fe20003800000 */
.L_x_12903:
        /* <DEDUP_REMOVED lines=13> */
.L_x_12904:
[----:B------:R-:W-:Y:S02]  /*2cda0*/  IMAD.MOV.U32 R13, RZ, RZ, R9 ;  /* 0x000000ffff0d7224 */ /* 0x000fe400078e0009 */
[----:B------:R-:W-:Y:S01]  /*2cdb0*/  IMAD.MOV.U32 R12, RZ, RZ, 0x5 ;  /* 0x00000005ff0c7424 */ /* 0x000fe200078e00ff */
[----:B------:R-:W-:-:S13]  /*2cdc0*/  IADD3 R2, P0, R14, R0, RZ ;  /* 0x000000000e027210 */ /* 0x000fda0007f1e0ff */
[----:B------:R-:W-:Y:S05]  /*2cdd0*/  WARPSYNC.COLLECTIVE R15, `(.L_x_12905) ;  /* 0x000000000f087348 */ /* 0x000fea0003c00000 */
[----:B------:R0:W1:Y:S02]  /*2cde0*/  SHFL.IDX P6, R14, R13, R12, R11 ;  /* 0x0000000c0d0e7389 */ /* 0x00006400000c000b */
[----:B01----:R-:W-:Y:S01]  /*2cdf0*/  ENDCOLLECTIVE ;  /* 0x000000000000791b */ /* 0x003fe20003800000 */
.L_x_12905:
        /* <DEDUP_REMOVED lines=13> */
.L_x_12906:
[----:B------:R-:W-:Y:S05]  /*2ced0*/  BRA `(.L_x_12907) ;  /* 0xffffffb000fc7947 */ /* 0x000fea000383ffff */
.L_x_12782:
        /* <DEDUP_REMOVED lines=8> */
.L_x_12909:
[----:B------:R-:W-:Y:S05]  /*2cf60*/  BSYNC B0 ;  /* 0x0000000000007941 */ /* 0x000fea0003800000 */
.L_x_12908:
        /* <DEDUP_REMOVED lines=9> */
.L_x_12910:
        /* <DEDUP_REMOVED lines=18> */
.L_x_12911:
[----:B------:R-:W-:Y:S01]  /*2d120*/  IMAD.MOV.U32 R12, RZ, RZ, 0x2 ;  /* 0x00000002ff0c7424 */ /* 0x000fe200078e00ff */
[----:B------:R-:W-:-:S05]  /*2d130*/  SEL R6, R14, RZ, P1 ;  /* 0x000000ff0e067207 */ /* 0x000fca0000800000 */
[----:B------:R-:W-:-:S04]  /*2d140*/  IMAD.IADD R6, R5, 0x1, R6 ;  /* 0x0000000105067824 */ /* 0x000fc800078e0206 */
[----:B------:R-:W-:-:S07]  /*2d150*/  IMAD.MOV.U32 R13, RZ, RZ, R6 ;  /* 0x000000ffff0d7224 */ /* 0x000fce00078e0006 */
[----:B------:R-:W-:Y:S05]  /*2d160*/  WARPSYNC.COLLECTIVE R15, `(.L_x_12912) ;  /* 0x000000000f087348 */ /* 0x000fea0003c00000 */
[----:B------:R0:W1:Y:S02]  /*2d170*/  SHFL.UP P6, R14, R13, R12, R11 ;  /* 0x0400000c0d0e7389 */ /* 0x00006400000c000b */
[----:B01----:R-:W-:Y:S01]  /*2d180*/  ENDCOLLECTIVE ;  /* 0x000000000000791b */ /* 0x003fe20003800000 */
.L_x_12912:
[----:B------:R-:W-:Y:S01]  /*2d190*/  IMAD.MOV.U32 R12, RZ, RZ, 0x4 ;  /* 0x00000004ff0c7424 */ /* 0x000fe200078e00ff */
[----:B------:R-:W-:-:S05]  /*2d1a0*/  SEL R7, R14, RZ, P2 ;  /* 0x000000ff0e077207 */ /* 0x000fca0001000000 */
[----:B------:R-:W-:-:S04]  /*2d1b0*/  IMAD.IADD R7, R6, 0x1, R7 ;  /* 0x0000000106077824 */ /* 0x000fc800078e0207 */
[----:B------:R-:W-:-:S07]  /*2d1c0*/  IMAD.MOV.U32 R13, RZ, RZ, R7 ;  /* 0x000000ffff0d7224 */ /* 0x000fce00078e0007 */
[----:B------:R-:W-:Y:S05]  /*2d1d0*/  WARPSYNC.COLLECTIVE R15, `(.L_x_12913) ;  /* 0x000000000f087348 */ /* 0x000fea0003c00000 */
[----:B------:R0:W1:Y:S02]  /*2d1e0*/  SHFL.UP P6, R14, R13, R12, R11 ;  /* 0x0400000c0d0e7389 */ /* 0x00006400000c000b */
[----:B01----:R-:W-:Y:S01]  /*2d1f0*/  ENDCOLLECTIVE ;  /* 0x000000000000791b */ /* 0x003fe20003800000 */
.L_x_12913:
[----:B------:R-:W-:Y:S01]  /*2d200*/  IMAD.MOV.U32 R12, RZ, RZ, 0x8 ;  /* 0x00000008ff0c7424 */ /* 0x000fe200078e00ff */
[----:B------:R-:W-:-:S05]  /*2d210*/  SEL R2, R14, RZ, P3 ;  /* 0x000000ff0e027207 */ /* 0x000fca0001800000 */
[----:B------:R-:W-:-:S04]  /*2d220*/  IMAD.IADD R2, R7, 0x1, R2 ;  /* 0x0000000107027824 */ /* 0x000fc800078e0202 */
[----:B------:R-:W-:-:S07]  /*2d230*/  IMAD.MOV.U32 R13, RZ, RZ, R2 ;  /* 0x000000ffff0d7224 */ /* 0x000fce00078e0002 */
[----:B------:R-:W-:Y:S05]  /*2d240*/  WARPSYNC.COLLECTIVE R15, `(.L_x_12914) ;  /* 0x000000000f087348 */ /* 0x000fea0003c00000 */
[----:B------:R0:W1:Y:S02]  /*2d250*/  SHFL.UP P6, R14, R13, R12, R11 ;  /* 0x0400000c0d0e7389 */ /* 0x00006400000c000b */
[----:B01----:R-:W-:Y:S01]  /*2d260*/  ENDCOLLECTIVE ;  /* 0x000000000000791b */ /* 0x003fe20003800000 */
.L_x_12914:
[----:B------:R-:W-:Y:S01]  /*2d270*/  IMAD.MOV.U32 R12, RZ, RZ, 0x10 ;  /* 0x00000010ff0c7424 */ /* 0x000fe200078e00ff */
[----:B------:R-:W-:-:S05]  /*2d280*/  SEL R3, R14, RZ, P4 ;  /* 0x000000ff0e037207 */ /* 0x000fca0002000000 */
[----:B------:R-:W-:-:S04]  /*2d290*/  IMAD.IADD R3, R2, 0x1, R3 ;  /* 0x0000000102037824 */ /* 0x000fc800078e0203 */
[----:B------:R-:W-:-:S07]  /*2d2a0*/  IMAD.MOV.U32 R13, RZ, RZ, R3 ;  /* 0x000000ffff0d7224 */ /* 0x000fce00078e0003 */
[----:B------:R-:W-:Y:S05]  /*2d2b0*/  WARPSYNC.COLLECTIVE R15, `(.L_x_12915) ;  /* 0x000000000f087348 */ /* 0x000fea0003c00000 */
[----:B------:R0:W1:Y:S02]  /*2d2c0*/  SHFL.UP P6, R14, R13, R12, R11 ;  /* 0x0400000c0d0e7389 */ /* 0x00006400000c000b */
[----:B01----:R-:W-:Y:S01]  /*2d2d0*/  ENDCOLLECTIVE ;  /* 0x000000000000791b */ /* 0x003fe20003800000 */
.L_x_12915:
        /* <DEDUP_REMOVED lines=8> */
.L_x_12916:
[----:B------:R-:W-:Y:S05]  /*2d360*/  BRA `(.L_x_12917) ;  /* 0xffffffb400547947 */ /* 0x000fea000383ffff */
.L_x_12787:
        /* <DEDUP_REMOVED lines=8> */
.L_x_12919:
[----:B------:R-:W-:Y:S05]  /*2d3f0*/  BSYNC B0 ;  /* 0x0000000000007941 */ /* 0x000fea0003800000 */
.L_x_12918:
        /* <DEDUP_REMOVED lines=8> */
.L_x_12920:
[----:B------:R-:W-:Y:S01]  /*2d480*/  IMAD.MOV.U32 R12, RZ, RZ, 0x4 ;  /* 0x00000004ff0c7424 */ /* 0x000fe200078e00ff */
[----:B------:R-:W-:-:S05]  /*2d490*/  SEL R2, R14, RZ, P2 ;  /* 0x000000ff0e027207 */ /* 0x000fca0001000000 */
[----:B------:R-:W-:-:S04]  /*2d4a0*/  IMAD.IADD R2, R13, 0x1, R2 ;  /* 0x000000010d027824 */ /* 0x000fc800078e0202 */
[----:B------:R-:W-:-:S07]  /*2d4b0*/  IMAD.MOV.U32 R13, RZ, RZ, R2 ;  /* 0x000000ffff0d7224 */ /* 0x000fce00078e0002 */
[----:B------:R-:W-:Y:S05]  /*2d4c0*/  WARPSYNC.COLLECTIVE R15, `(.L_x_12921) ;  /* 0x000000000f087348 */ /* 0x000fea0003c00000 */
[----:B------:R0:W1:Y:S02]  /*2d4d0*/  SHFL.UP P6, R14, R13, R12, R11 ;  /* 0x0400000c0d0e7389 */ /* 0x00006400000c000b */
[----:B01----:R-:W-:Y:S01]  /*2d4e0*/  ENDCOLLECTIVE ;  /* 0x000000000000791b */ /* 0x003fe20003800000 */
.L_x_12921:
[----:B------:R-:W-:Y:S01]  /*2d4f0*/  IMAD.MOV.U32 R12, RZ, RZ, 0x8 ;  /* 0x00000008ff0c7424 */ /* 0x000fe200078e00ff */
[----:B------:R-:W-:-:S05]  /*2d500*/  SEL R3, R14, RZ, P3 ;  /* 0x000000ff0e037207 */ /* 0x000fca0001800000 */
[----:B------:R-:W-:-:S04]  /*2d510*/  IMAD.IADD R3, R2, 0x1, R3 ;  /* 0x0000000102037824 */ /* 0x000fc800078e0203 */
[----:B------:R-:W-:-:S07]  /*2d520*/  IMAD.MOV.U32 R13, RZ, RZ, R3 ;  /* 0x000000ffff0d7224 */ /* 0x000fce00078e0003 */
[----:B------:R-:W-:Y:S05]  /*2d530*/  WARPSYNC.COLLECTIVE R15, `(.L_x_12922) ;  /* 0x000000000f087348 */ /* 0x000fea0003c00000 */
[----:B------:R0:W1:Y:S02]  /*2d540*/  SHFL.UP P6, R14, R13, R12, R11 ;  /* 0x0400000c0d0e7389 */ /* 0x00006400000c000b */
[----:B01----:R-:W-:Y:S01]  /*2d550*/  ENDCOLLECTIVE ;  /* 0x000000000000791b */ /* 0x003fe20003800000 */
.L_x_12922:
[----:B------:R-:W-:Y:S01]  /*2d560*/  IMAD.MOV.U32 R12, RZ, RZ, 0x10 ;  /* 0x00000010ff0c7424 */ /* 0x000fe200078e00ff */
[----:B------:R-:W-:-:S05]  /*2d570*/  SEL R4, R14, RZ, P4 ;  /* 0x000000ff0e047207 */ /* 0x000fca0002000000 */
[----:B------:R-:W-:-:S04]  /*2d580*/  IMAD.IADD R4, R3, 0x1, R4 ;  /* 0x0000000103047824 */ /* 0x000fc800078e0204 */
[----:B------:R-:W-:-:S07]  /*2d590*/  IMAD.MOV.U32 R13, RZ, RZ, R4 ;  /* 0x000000ffff0d7224 */ /* 0x000fce00078e0004 */
[----:B------:R-:W-:Y:S05]  /*2d5a0*/  WARPSYNC.COLLECTIVE R15, `(.L_x_12923) ;  /* 0x000000000f087348 */ /* 0x000fea0003c00000 */
[----:B------:R0:W1:Y:S02]  /*2d5b0*/  SHFL.UP P6, R14, R13, R12, R11 ;  /* 0x0400000c0d0e7389 */ /* 0x00006400000c000b */
[----:B01----:R-:W-:Y:S01]  /*2d5c0*/  ENDCOLLECTIVE ;  /* 0x000000000000791b */ /* 0x003fe20003800000 */
.L_x_12923:
        /* <DEDUP_REMOVED lines=8> */
.L_x_12924:
[----:B------:R-:W-:Y:S05]  /*2d650*/  BRA `(.L_x_12925) ;  /* 0xffffffb400347947 */ /* 0x000fea000383ffff */
.L_x_12789:
[----:B------:R-:W-:Y:S01]  /*2d660*/  BSSY B0, `(.L_x_12926) ;  /* 0x0000006000007945 */ /* 0x000fe20003800000 */
[----:B------:R-:W-:Y:S01]  /*2d670*/  PLOP3.LUT P6, PT, P6, PT, PT, 0x8, 0x0 ;  /* 0x000000000000781c */ /* 0x000fe200037ce170 */
[----:B------:R-:W-:-:S12]  /*2d680*/  IMAD.MOV.U32 R15, RZ, RZ, -0x1 ;  /* 0xffffffffff0f7424 */ /* 0x000fd800078e00ff */
[----:B012---:R-:W-:Y:S05]  /*2d690*/  WARPSYNC.COLLECTIVE R15, `(.L_x_12927) ;  /* 0x000000000f087348 */ /* 0x007fea0003c00000 */
[----:B------:R-:W-:Y:S01]  /*2d6a0*/  VOTE.ANY R14, PT, P6 ;  /* 0x00000000000e7806 */ /* 0x000fe200030e0100 */
[----:B012---:R-:W-:Y:S06]  /*2d6b0*/  ENDCOLLECTIVE ;  /* 0x000000000000791b */ /* 0x007fec0003800000 */
.L_x_12927:
[----:B------:R-:W-:Y:S05]  /*2d6c0*/  BSYNC B0 ;  /* 0x0000000000007941 */ /* 0x000fea0003800000 */
.L_x_12926:
        /* <DEDUP_REMOVED lines=9> */
.L_x_12928:
[----:B------:R-:W-:Y:S01]  /*2d760*/  IMAD.MOV.U32 R5, RZ, RZ, R14 ;  /* 0x000000ffff057224 */ /* 0x000fe200078e000e */
[----:B------:R-:W-:Y:S06]  /*2d770*/  BRA `(.L_x_12929) ;  /* 0xffffffb400247947 */ /* 0x000fec000383ffff */
.L_x_12791:
[----:B------:R-:W-:Y:S01]  /*2d780*/  BSSY B0, `(.L_x_12930) ;  /* 0x0000007000007945 */ /* 0x000fe20003800000 */
[----:B------:R-:W-:Y:S02]  /*2d790*/  IMAD.MOV.U32 R13, RZ, RZ, R6 ;  /* 0x000000ffff0d7224 */ /* 0x000fe400078e0006 */
[----:B------:R-:W-:Y:S02]  /*2d7a0*/  IMAD.MOV.U32 R11, RZ, RZ, 0x1f ;  /* 0x0000001fff0b7424 */ /* 0x000fe400078e00ff */
[----:B------:R-:W-:-:S07]  /*2d7b0*/  IMAD.MOV.U32 R15, RZ, RZ, -0x1 ;  /* 0xffffffffff0f7424 */ /* 0x000fce00078e00ff */
[----:B01234-:R-:W-:Y:S05]  /*2d7c0*/  WARPSYNC.COLLECTIVE R15, `(.L_x_12931) ;  /* 0x000000000f087348 */ /* 0x01ffea0003c00000 */
[----:B------:R0:W0:Y:S02]  /*2d7d0*/  SHFL.IDX P6, R14, R13, R12, R11 ;  /* 0x0000000c0d0e7389 */ /* 0x00002400000c000b */
[----:B01234-:R-:W-:Y:S01]  /*2d7e0*/  ENDCOLLECTIVE ;  /* 0x000000000000791b */ /* 0x01ffe20003800000 */
.L_x_12931:
[----:B------:R-:W-:Y:S05]  /*2d7f0*/  BSYNC B0 ;  /* 0x0000000000007941 */ /* 0x000fea0003800000 */
.L_x_12930:
[----:B------:R-:W-:Y:S05]  /*2d800*/  BRA `(.L_x_12790) ;  /* 0xffffffb4001c7947 */ /* 0x000fea000383ffff */
.L_x_12795:
[----:B0-----:R0:W1:Y:S02]  /*2d810*/  SYNCS.PHASECHK.TRANS64.TRYWAIT P0, [R7+URZ+0x32420], R0 ;  /* 0x03242000070075a7 */ /* 0x001064000800017f */
[----:B-1----:R-:W-:Y:S05]  /*2d820*/  @!P0 NANOSLEEP.SYNCS 0x989680 ;  /* 0x009896800000895d */ /* 0x002fea0003900000 */
[----:B------:R-:W1:Y:S02]  /*2d830*/  @!P0 SYNCS.PHASECHK.TRANS64 P0, [R7+URZ+0x32420], R0 ;  /* 0x03242000070085a7 */ /* 0x000e64000800007f */
[----:B-1----:R-:W-:Y:S05]  /*2d840*/  @!P0 BRA `(.L_x_12795) ;  /* 0xfffffffc00f08947 */ /* 0x002fea000383ffff */
[----:B------:R-:W-:Y:S05]  /*2d850*/  BRA `(.L_x_12932) ;  /* 0xffffffb800947947 */ /* 0x000fea000383ffff */
.L_x_12796:
        /* <DEDUP_REMOVED lines=11> */
.L_x_12934:
[----:B------:R-:W-:Y:S05]  /*2d910*/  BSYNC B0 ;  /* 0x0000000000007941 */ /* 0x000fea0003800000 */
.L_x_12933:
[----:B------:R-:W-:Y:S05]  /*2d920*/  BRA `(.L_x_12935) ;  /* 0xffffffb8007c7947 */ /* 0x000fea000383ffff */
.L_x_12799:
[----:B------:R-:W-:Y:S01]  /*2d930*/  BSSY B1, `(.L_x_12936) ;  /* 0x0000006000017945 */ /* 0x000fe20003800000 */
[----:B------:R-:W-:-:S07]  /*2d940*/  IMAD.MOV.U32 R15, RZ, RZ, -0x1 ;  /* 0xffffffffff0f7424 */ /* 0x000fce00078e00ff */
[----:B0-234-:R-:W-:Y:S05]  /*2d950*/  WARPSYNC.COLLECTIVE R15, `(.L_x_12937) ;  /* 0x000000000f0c7348 */ /* 0x01dfea0003c00000 */
[----:B------:R-:W-:Y:S02]  /*2d960*/  ELECT P6, UR62, PT ;  /* 0x00000000003e782f */ /* 0x000fe400038c0000 */
[----:B------:R-:W-:Y:S01]  /*2d970*/  MOV R14, UR62 ;  /* 0x0000003e000e7c02 */ /* 0x000fe20008000f00 */
[----:B0-234-:R-:W-:Y:S10]  /*2d980*/  ENDCOLLECTIVE ;  /* 0x000000000000791b */ /* 0x01dff40003800000 */
.L_x_12937:
[----:B------:R-:W-:Y:S05]  /*2d990*/  BSYNC B1 ;  /* 0x0000000000017941 */ /* 0x000fea0003800000 */
.L_x_12936:
[----:B------:R-:W-:Y:S05]  /*2d9a0*/  BRA `(.L_x_12938) ;  /* 0xffffffb800747947 */ /* 0x000fea000383ffff */
.L_x_12801:
[----:B0-----:R0:W1:Y:S02]  /*2d9b0*/  SYNCS.PHASECHK.TRANS64.TRYWAIT P1, [R5+URZ+0x32440], R0 ;  /* 0x03244000050075a7 */ /* 0x001064000802017f */
[----:B-1----:R-:W-:Y:S05]  /*2d9c0*/  @!P1 NANOSLEEP.SYNCS 0x989680 ;  /* 0x009896800000995d */ /* 0x002fea0003900000 */
[----:B------:R-:W1:Y:S02]  /*2d9d0*/  @!P1 SYNCS.PHASECHK.TRANS64 P1, [R5+URZ+0x32440], R0 ;  /* 0x03244000050095a7 */ /* 0x000e64000802007f */
[----:B-1----:R-:W-:Y:S05]  /*2d9e0*/  @!P1 BRA `(.L_x_12801) ;  /* 0xfffffffc00f09947 */ /* 0x002fea000383ffff */
[----:B------:R-:W-:Y:S05]  /*2d9f0*/  BRA `(.L_x_12939) ;  /* 0xffffffb8009c7947 */ /* 0x000fea000383ffff */
.L_x_12803:
[----:B-1----:R1:W0:Y:S02]  /*2da00*/  SYNCS.PHASECHK.TRANS64.TRYWAIT P1, [R3+URZ+0x32440], R2 ;  /* 0x03244002030075a7 */ /* 0x002224000802017f */
[----:B0-----:R-:W-:Y:S05]  /*2da10*/  @!P1 NANOSLEEP.SYNCS 0x989680 ;  /* 0x009896800000995d */ /* 0x001fea0003900000 */
[----:B------:R-:W0:Y:S02]  /*2da20*/  @!P1 SYNCS.PHASECHK.TRANS64 P1, [R3+URZ+0x32440], R2 ;  /* 0x03244002030095a7 */ /* 0x000e24000802007f */
[----:B0-----:R-:W-:Y:S05]  /*2da30*/  @!P1 BRA `(.L_x_12803) ;  /* 0xfffffffc00f09947 */ /* 0x001fea000383ffff */
[----:B------:R-:W-:Y:S05]  /*2da40*/  BRA `(.L_x_12940) ;  /* 0xffffffb800a87947 */ /* 0x000fea000383ffff */
.L_x_12805:
[----:B------:R0:W0:Y:S02]  /*2da50*/  SYNCS.PHASECHK.TRANS64.TRYWAIT P1, [R5+URZ+0x32460], R0 ;  /* 0x03246000050075a7 */ /* 0x000024000802017f */
[----:B0-----:R-:W-:Y:S05]  /*2da60*/  @!P1 NANOSLEEP.SYNCS 0x989680 ;  /* 0x009896800000995d */ /* 0x001fea0003900000 */
[----:B------:R-:W0:Y:S02]  /*2da70*/  @!P1 SYNCS.PHASECHK.TRANS64 P1, [R5+URZ+0x32460], R0 ;  /* 0x03246000050095a7 */ /* 0x000e24000802007f */
[----:B0-----:R-:W-:Y:S05]  /*2da80*/  @!P1 BRA `(.L_x_12805) ;  /* 0xfffffffc00f09947 */ /* 0x001fea000383ffff */
[----:B------:R-:W-:Y:S05]  /*2da90*/  BRA `(.L_x_12941) ;  /* 0xffffffb800a47947 */ /* 0x000fea000383ffff */
        .type           $_ZN7cutlass13device_kernelIN5flash11enable_sm90INS1_16FlashAttnFwdSm90INS1_25CollectiveMainloopFwdSm90ILi2EN4cute5tupleIJNS5_1CILi1EEES8_S8_EEENS6_IJNS7_ILi128EEENS7_ILi96EEENS7_ILi64EEEEEELi256ENS_10bfloat16_tEfNS_4arch4Sm90ELb0ELb1ELb1ELb1ELb1ELb0ELb1ELb1ELb0ELb1ELb0ELb0EEENS1_21CollectiveEpilogueFwdINS6_IJSA_NS7_ILi256EEESB_EEES9_SE_SG_Li256ELb1ELb1ELb0ELb0EEENS1_36VarlenDynamicPersistentTileSchedulerILi128ELi96ELi256ELi128ELb0ELb1ELb1ELb1ELb0ELb1EEEEEEEEEvNT_6ParamsE$_ZZN5flash25CollectiveMainloopFwdSm90ILi2EN4cute5tupleIJNS1_1CILi1EEES4_S4_EEENS2_IJNS3_ILi128EEENS3_ILi96EEENS3_ILi64EEEEEELi256EN7cutlass10bfloat16_tEfNSA_4arch4Sm90ELb0ELb1ELb1ELb1ELb1ELb0ELb1ELb1ELb0ELb1ELb0ELb0EE3mmaINS_16FlashAttnFwdSm90ISE_NS_21CollectiveEpilogueFwdINS2_IJS6_NS3_ILi256EEES7_EEES5_SB_SD_Li256ELb1ELb1ELb0ELb0EEENS_36VarlenDynamicPersistentTileSchedulerILi128ELi96ELi256ELi128ELb0ELb1ELb1ELb1ELb0ELb1EEEE13SharedStorageENS1_6TensorINS1_11ArrayEngineIfLm128EEENS1_6LayoutINS2_IJNS2_IJNS3_ILi2EEEST_NS3_ILi32EEEEEES4_S4_EEENS2_IJNS2_IJS4_ST_NS3_ILi4EEEEEENS3_ILi0EEESZ_EEEEEEENS_7SoftmaxILi2ELi0EEEEEbRKNSE_6ParamsENSA_13PipelineAsyncILi2EEES19_RNSA_13PipelineStateILj2EEERT0_RT1_iRiRKNS_16SeqlenInfoQKNewKILb1ELb0EEENS2_IJiiiiEEERT_ENKUliT_T0_T1_E_clIZSF_ISO_S12_S14_EbS17_S19_S19_S1C_S1E_S1G_iS1H_S1L_S1M_S1O_EUlRS1P_iE1_NS3_ILb0EEENS3_ILb1EEEEEDaiS1P_S1Q_S1R_,@function
        .size           $_ZN7cutlass13device_kernelIN5flash11enable_sm90INS1_16FlashAttnFwdSm90INS1_25CollectiveMainloopFwdSm90ILi2EN4cute5tupleIJNS5_1CILi1EEES8_S8_EEENS6_IJNS7_ILi128EEENS7_ILi96EEENS7_ILi64EEEEEELi256ENS_10bfloat16_tEfNS_4arch4Sm90ELb0ELb1ELb1ELb1ELb1ELb0ELb1ELb1ELb0ELb1ELb0ELb0EEENS1_21CollectiveEpilogueFwdINS6_IJSA_NS7_ILi256EEESB_EEES9_SE_SG_Li256ELb1ELb1ELb0ELb0EEENS1_36VarlenDynamicPersistentTileSchedulerILi128ELi96ELi256ELi128ELb0ELb1ELb1ELb1ELb0ELb1EEEEEEEEEvNT_6ParamsE$_ZZN5flash25CollectiveMainloopFwdSm90ILi2EN4cute5tupleIJNS1_1CILi1EEES4_S4_EEENS2_IJNS3_ILi128EEENS3_ILi96EEENS3_ILi64EEEEEELi256EN7cutlass10bfloat16_tEfNSA_4arch4Sm90ELb0ELb1ELb1ELb1ELb1ELb0ELb1ELb1ELb0ELb1ELb0ELb0EE3mmaINS_16FlashAttnFwdSm90ISE_NS_21CollectiveEpilogueFwdINS2_IJS6_NS3_ILi256EEES7_EEES5_SB_SD_Li256ELb1ELb1ELb0ELb0EEENS_36VarlenDynamicPersistentTileSchedulerILi128ELi96ELi256ELi128ELb0ELb1ELb1ELb1ELb0ELb1EEEE13SharedStorageENS1_6TensorINS1_11ArrayEngineIfLm128EEENS1_6LayoutINS2_IJNS2_IJNS3_ILi2EEEST_NS3_ILi32EEEEEES4_S4_EEENS2_IJNS2_IJS4_ST_NS3_ILi4EEEEEENS3_ILi0EEESZ_EEEEEEENS_7SoftmaxILi2ELi0EEEEEbRKNSE_6ParamsENSA_13PipelineAsyncILi2EEES19_RNSA_13PipelineStateILj2EEERT0_RT1_iRiRKNS_16SeqlenInfoQKNewKILb1ELb0EEENS2_IJiiiiEEERT_ENKUliT_T0_T1_E_clIZSF_ISO_S12_S14_EbS17_S19_S19_S1C_S1E_S1G_iS1H_S1L_S1M_S1O_EUlRS1P_iE1_NS3_ILb0EEENS3_ILb1EEEEEDaiS1P_S1Q_S1R_,(.L_x_15677 - $_ZN7cutlass13device_kernelIN5flash11enable_sm90INS1_16FlashAttnFwdSm90INS1_25CollectiveMainloopFwdSm90ILi2EN4cute5tupleIJNS5_1CILi1EEES8_S8_EEENS6_IJNS7_ILi128EEENS7_ILi96EEENS7_ILi64EEEEEELi256ENS_10bfloat16_tEfNS_4arch4Sm90ELb0ELb1ELb1ELb1ELb1ELb0ELb1ELb1ELb0ELb1ELb0ELb0EEENS1_21CollectiveEpilogueFwdINS6_IJSA_NS7_ILi256EEESB_EEES9_SE_SG_Li256ELb1ELb1ELb0ELb0EEENS1_36VarlenDynamicPersistentTileSchedulerILi128ELi96ELi256ELi128ELb0ELb1ELb1ELb1ELb0ELb1EEEEEEEEEvNT_6ParamsE$_ZZN5flash25CollectiveMainloopFwdSm90ILi2EN4cute5tupleIJNS1_1CILi1EEES4_S4_EEENS2_IJNS3_ILi128EEENS3_ILi96EEENS3_ILi64EEEEEELi256EN7cutlass10bfloat16_tEfNSA_4arch4Sm90ELb0ELb1ELb1ELb1ELb1ELb0ELb1ELb1ELb0ELb1ELb0ELb0EE3mmaINS_16FlashAttnFwdSm90ISE_NS_21CollectiveEpilogueFwdINS2_IJS6_NS3_ILi256EEES7_EEES5_SB_SD_Li256ELb1ELb1ELb0ELb0EEENS_36VarlenDynamicPersistentTileSchedulerILi128ELi96ELi256ELi128ELb0ELb1ELb1ELb1ELb0ELb1EEEE13SharedStorageENS1_6TensorINS1_11ArrayEngineIfLm128EEENS1_6LayoutINS2_IJNS2_IJNS3_ILi2EEEST_NS3_ILi32EEEEEES4_S4_EEENS2_IJNS2_IJS4_ST_NS3_ILi4EEEEEENS3_ILi0EEESZ_EEEEEEENS_7SoftmaxILi2ELi0EEEEEbRKNSE_6ParamsENSA_13PipelineAsyncILi2EEES19_RNSA_13PipelineStateILj2EEERT0_RT1_iRiRKNS_16SeqlenInfoQKNewKILb1ELb0EEENS2_IJiiiiEEERT_ENKUliT_T0_T1_E_clIZSF_ISO_S12_S14_EbS17_S19_S19_S1C_S1E_S1G_iS1H_S1L_S1M_S1O_EUlRS1P_iE1_NS3_ILb0EEENS3_ILb1EEEEEDaiS1P_S1Q_S1R_)
$_ZN7cutlass13device_kernelIN5flash11enable_sm90INS1_16FlashAttnFwdSm90INS1_25CollectiveMainloopFwdSm90ILi2EN4cute5tupleIJNS5_1CILi1EEES8_S8_EEENS6_IJNS7_ILi128EEENS7_ILi96EEENS7_ILi64EEEEEELi256ENS_10bfloat16_tEfNS_4arch4Sm90ELb0ELb1ELb1ELb1ELb1ELb0ELb1ELb1ELb0ELb1ELb0ELb0EEENS1_21CollectiveEpilogueFwdINS6_IJSA_NS7_ILi256EEESB_EEES9_SE_SG_Li256ELb1ELb1ELb0ELb0EEENS1_36VarlenDynamicPersistentTileSchedulerILi128ELi96ELi256ELi128ELb0ELb1ELb1ELb1ELb0ELb1EEEEEEEEEvNT_6ParamsE$_ZZN5flash25CollectiveMainloopFwdSm90ILi2EN4cute5tupleIJNS1_1CILi1EEES4_S4_EEENS2_IJNS3_ILi128EEENS3_ILi96EEENS3_ILi64EEEEEELi256EN7cutlass10bfloat16_tEfNSA_4arch4Sm90ELb0ELb1ELb1ELb1ELb1ELb0ELb1ELb1ELb0ELb1ELb0ELb0EE3mmaINS_16FlashAttnFwdSm90ISE_NS_21CollectiveEpilogueFwdINS2_IJS6_NS3_ILi256EEES7_EEES5_SB_SD_Li256ELb1ELb1ELb0ELb0EEENS_36VarlenDynamicPersistentTileSchedulerILi128ELi96ELi256ELi128ELb0ELb1ELb1ELb1ELb0ELb1EEEE13SharedStorageENS1_6TensorINS1_11ArrayEngineIfLm128EEENS1_6LayoutINS2_IJNS2_IJNS3_ILi2EEEST_NS3_ILi32EEEEEES4_S4_EEENS2_IJNS2_IJS4_ST_NS3_ILi4EEEEEENS3_ILi0EEESZ_EEEEEEENS_7SoftmaxILi2ELi0EEEEEbRKNSE_6ParamsENSA_13PipelineAsyncILi2EEES19_RNSA_13PipelineStateILj2EEERT0_RT1_iRiRKNS_16SeqlenInfoQKNewKILb1ELb0EEENS2_IJiiiiEEERT_ENKUliT_T0_T1_E_clIZSF_ISO_S12_S14_EbS17_S19_S19_S1C_S1E_S1G_iS1H_S1L_S1M_S1O_EUlRS1P_iE1_NS3_ILb0EEENS3_ILb1EEEEEDaiS1P_S1Q_S1R_:
        /* <DEDUP_REMOVED lines=46> */
.L_x_12943:
[----:B------:R-:W-:Y:S05]  /*2dd80*/  BSYNC B2 ;  /* 0x0000000000027941 */ /* 0x000fea0003800000 */
.L_x_12942:
        /* <DEDUP_REMOVED lines=17> */
.L_x_12945:
[----:B------:R-:W-:Y:S05]  /*2dea0*/  BSYNC B2 ;  /* 0x0000000000027941 */ /* 0x000fea0003800000 */
.L_x_12944:
        /* <DEDUP_REMOVED lines=10> */
.L_x_12947:
[----:B------:R-:W-:Y:S05]  /*2df50*/  BSYNC B2 ;  /* 0x0000000000027941 */ /* 0x000fea0003800000 */
.L_x_12946:
        /* <DEDUP_REMOVED lines=92> */
.L_x_12950:
[----:B------:R-:W-:Y:S05]  /*2e520*/  BSYNC B2 ;  /* 0x0000000000027941 */ /* 0x000fea0003800000 */
.L_x_12949:
        /* <DEDUP_REMOVED lines=17> */
.L_x_12952:
[----:B------:R-:W-:Y:S05]  /*2e640*/  BSYNC B2 ;  /* 0x0000000000027941 */ /* 0x000fea0003800000 */
.L_x_12951:
        /* <DEDUP_REMOVED lines=10> */
.L_x_12954:
[----:B------:R-:W-:Y:S05]  /*2e6f0*/  BSYNC B2 ;  /* 0x0000000000027941 */ /* 0x000fea0003800000 */
.L_x_12953:
        /* <DEDUP_REMOVED lines=288> */
.L_x_12957:
[----:B------:R-:W-:Y:S05]  /*2f900*/  BSYNC B2 ;  /* 0x0000000000027941 */ /* 0x000fea0003800000 */
.L_x_12956:
        /* <DEDUP_REMOVED lines=48> */
[-C--:B------:R-:W-:Y:S01]  /*2fc10*/  FMUL.FTZ R24, R38, R18.reuse ;  /* 0x0000001226187220 */ /* 0x080fe20000410000 */
[----:B------:R-:W-:Y:S01]  /*2fc20*/  SHF.R.S32.HI R38, RZ, 0x1f, R81 ;  /* 0x0000001fff267819 */ /* 0x000fe20000011451 */
[-C--:B------:R-:W-:Y:S01]  /*2fc30*/  FMUL.FTZ R72, R25, R18.reuse ;  /* 0x0000001219487220 */ /* 0x080fe20000410000 */
[-C--:B------:R-:W-:Y:S02]  /*2fc40*/  FMUL.FTZ R25, R39, R18.reuse ;  /* 0x0000001227197220 */ /* 0x080fe40000410000 */
[----:B------:R-:W-:Y:S01]  /*2fc50*/  LEA.HI R39, R38, R81, RZ, 0x7 ;  /* 0x0000005126277211 */ /* 0x000fe200078f38ff */
[-C--:B------:R-:W-:Y:S01]  /*2fc60*/  FMUL.FTZ R77, R36, R18.reuse ;  /* 0x00000012244d7220 */ /* 0x080fe20000410000 */
[----:B------:R-:W-:-:S02]  /*2fc70*/  FMUL.FTZ R13, R31, R18 ;  /* 0x000000121f0d7220 */ /* 0x000fc40000410000 */
        /* <DEDUP_REMOVED lines=9> */
[-C--:B0-----:R-:W-:Y:S01]  /*2fd10*/  FMUL.FTZ R2, R26, R18.reuse ;  /* 0x000000121a027220 */ /* 0x081fe20000410000 */
[-C--:B------:R-:W-:Y:S01]  /*2fd20*/  FMUL.FTZ R33, R50, R18.reuse ;  /* 0x0000001232217220 */ /* 0x080fe20000410000 */
[----:B------:R-:W-:Y:S01]  /*2fd30*/  FMUL.FTZ R26, R42, R18 ;  /* 0x000000122a1a7220 */ /* 0x000fe20000410000 */
[----:B------:R-:W-:Y:S01]  /*2fd40*/  LEA.HI R50, R49, R48, RZ, 0x2 ;  /* 0x0000003031327211 */ /* 0x000fe200078f10ff */
[-C--:B------:R-:W-:Y:S01]  /*2fd50*/  FMUL.FTZ R42, R44, R18.reuse ;  /* 0x000000122c2a7220 */ /* 0x080fe20000410000 */
        /* <DEDUP_REMOVED lines=27> */
[----:B------:R-:W-:Y:S01]  /*2ff10*/  @P0 IMAD.HI.U32 R79, R56, R79, RZ ;  /* 0x0000004f384f0227 */ /* 0x000fe200078e00ff */
[----:B------:R-:W-:-:S04]  /*2ff20*/  LOP3.LUT R49, R50, 0x7ffffffc, RZ, 0xc0, !PT ;  /* 0x7ffffffc32317812 */ /* 0x000fc800078ec0ff */
[----:B------:R-:W-:Y:S01]  /*2ff30*/  @P0 SHF.R.U32.HI R56, RZ, R76, R79 ;  /* 0x0000004cff380219 */ /* 0x000fe2000001164f */
[----:B------:R-:W-:Y:S01]  /*2ff40*/  FMUL.FTZ R64, R64, R18 ;  /* 0x0000001240407220 */ /* 0x000fe20000410000 */
[----:B------:R-:W-:-:S03]  /*2ff50*/  IMAD.MOV.U32 R51, RZ, RZ, -0x60 ;  /* 0xffffffa0ff337424 */ /* 0x000fc600078e00ff */
        /* <DEDUP_REMOVED lines=29> */
[----:B--2---:R-:W-:Y:S01]  /*30130*/  FMUL.FTZ R64, R71, R18 ;  /* 0x0000001247407220 */ /* 0x004fe20000410000 */
[----:B------:R-:W2:Y:S01]  /*30140*/  MUFU.TANH R9, R9 ;  /* 0x0000000900097308 */ /* 0x000ea20000002400 */
[----:B------:R-:W-:Y:S01]  /*30150*/  IMAD R48, R49, -0x2, R48 ;  /* 0xfffffffe31307824 */ /* 0x000fe200078e0230 */
[----:B------:R-:W-:-:S06]  /*30160*/  LOP3.LUT R18, RZ, R19, RZ, 0x33, !PT ;  /* 0x00000013ff127212 */ /* 0x000fcc00078e33ff */
        /* <DEDUP_REMOVED lines=69> */
.L_x_12963:
[----:B------:R-:W-:Y:S05]  /*305c0*/  BSYNC B4 ;  /* 0x0000000000047941 */ /* 0x000fea0003800000 */
.L_x_12962:
[----:B------:R-:W-:Y:S01]  /*305d0*/  LOP3.LUT R18, RZ, R18, RZ, 0x33, !PT ;  /* 0x00000012ff127212 */ /* 0x000fe200078e33ff */
[----:B------:R-:W-:Y:S06]  /*305e0*/  BRA `(.L_x_12964) ;  /* 0x0000000000287947 */ /* 0x000fec0003800000 */
.L_x_12961:
        /* <DEDUP_REMOVED lines=10> */
.L_x_12964:
[----:B------:R-:W-:Y:S05]  /*30690*/  BSYNC B3 ;  /* 0x0000000000037941 */ /* 0x000fea0003800000 */
.L_x_12960:
[----:B------:R-:W-:-:S05]  /*306a0*/  IMAD R18, R7, R18, R71 ;  /* 0x0000001207127224 */ /* 0x000fca00078e0247 */
[----:B------:R-:W-:Y:S02]  /*306b0*/  VIMNMX R55, R55, R18, !PT ;  /* 0x0000001237377248 */ /* 0x000fe40007fe0100 */
[----:B------:R-:W-:-:S07]  /*306c0*/  VIADDMNMX R58, R18, R7, R58, PT ;  /* 0x00000007123a7246 */ /* 0x000fce000380013a */
.L_x_12959:
[----:B------:R-:W-:Y:S05]  /*306d0*/  BSYNC B2 ;  /* 0x0000000000027941 */ /* 0x000fea0003800000 */
.L_x_12958:
        /* <DEDUP_REMOVED lines=136> */
.L_x_12970:
[----:B------:R-:W-:Y:S05]  /*30f60*/  BSYNC B4 ;  /* 0x0000000000047941 */ /* 0x000fea0003800000 */
.L_x_12969:
[----:B------:R-:W-:Y:S01]  /*30f70*/  LOP3.LUT R8, RZ, R8, RZ, 0x33, !PT ;  /* 0x00000008ff087212 */ /* 0x000fe200078e33ff */
[----:B------:R-:W-:Y:S06]  /*30f80*/  BRA `(.L_x_12971) ;  /* 0x0000000000287947 */ /* 0x000fec0003800000 */
.L_x_12968:
        /* <DEDUP_REMOVED lines=10> */
.L_x_12971:
[----:B------:R-:W-:Y:S05]  /*31030*/  BSYNC B3 ;  /* 0x0000000000037941 */ /* 0x000fea0003800000 */
.L_x_12967:
[----:B------:R-:W-:-:S05]  /*31040*/  IMAD R8, R7, R8, R71 ;  /* 0x0000000807087224 */ /* 0x000fca00078e0247 */
[----:B------:R-:W-:Y:S02]  /*31050*/  VIADDMNMX R68, R8, R7, R68, PT ;  /* 0x0000000708447246 */ /* 0x000fe40003800144 */
[----:B------:R-:W-:-:S07]  /*31060*/  VIMNMX R65, R65, R8, !PT ;  /* 0x0000000841417248 */ /* 0x000fce0007fe0100 */
.L_x_12966:
[----:B------:R-:W-:Y:S05]  /*31070*/  BSYNC B2 ;  /* 0x0000000000027941 */ /* 0x000fea0003800000 */
.L_x_12965:
        /* <DEDUP_REMOVED lines=77> */
[----:B------:R-:W-:Y:S02]  /*31550*/  ISETP.GT.AND P2, PT, R65, 0x49, !P2 ;  /* 0x000000494100780c */ /* 0x000fe40005744270 */
[----:B------:R-:W-:Y:S02]  /*31560*/  ISETP.LT.OR P1, PT, R68, 0x49, P1 ;  /* 0x000000494400780c */ /* 0x000fe40000f21670 */
[----:B------:R-:W-:Y:S02]  /*31570*/  FSEL R35, R35, -INF , !P0 ;  /* 0xff80000023237808 */ /* 0x000fe40004000000 */
[----:B------:R-:W-:-:S02]  /*31580*/  ISETP.GT.AND P3, PT, R65, 0x50, !P3 ;  /* 0x000000504100780c */ /* 0x000fc40005f64270 */
[----:B------:R-:W-:Y:S02]  /*31590*/  ISETP.LT.OR P2, PT, R68, 0x4a, P2 ;  /* 0x0000004a4400780c */ /* 0x000fe40001741670 */
        /* <DEDUP_REMOVED lines=52> */
[----:B------:R-:W2:Y:S01]  /*318e0*/  LD.E R70, desc[UR4][R8.64+0x20] ;  /* 0x0000200408467980 */ /* 0x000ea2000c101900 */
        /* <DEDUP_REMOVED lines=99> */
[----:B------:R-:W-:Y:S01]  /*31f20*/  FFMA.FTZ R174, R34, R65, -R8 ;  /* 0x0000004122ae7223 */ /* 0x000fe20000010808 */
[----:B--2---:R-:W-:-:S06]  /*31f30*/  FADD.FTZ R34, R154, R21 ;  /* 0x000000159a227221 */ /* 0x004fcc0000010000 */
[----:B------:R-:W2:Y:S01]  /*31f40*/  MUFU.EX2 R19, R19 ;  /* 0x0000001300137308 */ /* 0x000ea20000000800 */
[----:B------:R-:W-:Y:S01]  /*31f50*/  FADD.FTZ R9, R155, R32 ;  /* 0x000000209b097221 */ /* 0x000fe20000010000 */
[----:B------:R-:W-:-:S06]  /*31f60*/  FFMA.FTZ R167, R59, R65, -R8 ;  /* 0x000000413ba77223 */ /* 0x000fcc0000010808 */
        /* <DEDUP_REMOVED lines=239> */
[----:B------:R-:W-:-:S03]  /*32e60*/  FMUL.FTZ R107, R24, R107 ;  /* 0x0000006b186b7220 */ /* 0x000fc60000410000 */
[----:B------:R-:W2:Y:S04]  /*32e70*/  LD.E R138, desc[UR20][R8.64+0x1b8] ;  /* 0x0001b814088a7980 */ /* 0x000ea8000c101900 */
[----:B------:R-:W2:Y:S04]  /*32e80*/  LD.E R136, desc[UR22][R8.64+0x1bc] ;  /* 0x0001bc1608887980 */ /* 0x000ea8000c101900 */
[----:B------:R-:W2:Y:S04]  /*32e90*/  LD.E R144, desc[UR10][R8.64+0x1c8] ;  /* 0x0001c80a08907980 */ /* 0x000ea8000c101900 */
[----:B------:R-:W2:Y:S04]  /*32ea0*/  LD.E R140, desc[UR12][R8.64+0x1cc] ;  /* 0x0001cc0c088c7980 */ /* 0x000ea8000c101900 */
[----:B------:R-:W2:Y:S04]  /*32eb0*/  LD.E R142, desc[UR14][R8.64+0x1d8] ;  /* 0x0001d80e088e7980 */ /* 0x000ea8000c101900 */
[----:B------:R-:W2:Y:S04]  /*32ec0*/  LD.E R190, desc[UR16][R8.64+0x1dc] ;  /* 0x0001dc1008be7980 */ /* 0x000ea8000c101900 */
[----:B------:R-:W2:Y:S04]  /*32ed0*/  LD.E R146, desc[UR18][R8.64+0x1e8] ;  /* 0x0001e81208927980 */ /* 0x000ea8000c101900 */
[----:B------:R0:W-:Y:S04]  /*32ee0*/  ST.E desc[UR4][R8.64+0xb0], R107 ;  /* 0x0000b06b08007985 */ /* 0x0001e8000c101904 */
[----:B------:R-:W2:Y:S04]  /*32ef0*/  LD.E R150, desc[UR20][R8.64+0x1ec] ;  /* 0x0001ec1408967980 */ /* 0x000ea8000c101900 */
[----:B------:R-:W2:Y:S01]  /*32f00*/  LD.E R148, desc[UR22][R8.64+0x1f8] ;  /* 0x0001f81608947980 */ /* 0x000ea2000c101900 */
[----:B0-----:R-:W-:-:S03]  /*32f10*/  FMUL.FTZ R107, R24, R83 ;  /* 0x00000053186b7220 */ /* 0x001fc60000410000 */
        /* <DEDUP_REMOVED lines=234> */
[C---:B---3--:R-:W-:Y:S01]  /*33dc0*/  FMUL.FTZ R35, R7.reuse, R146 ;  /* 0x0000009207237220 */ /* 0x048fe20000410000 */
[C---:B------:R-:W-:Y:S02]  /*33dd0*/  FMUL.FTZ R83, R7.reuse, R83 ;  /* 0x0000005307537220 */ /* 0x040fe40000410000 */
[----:B------:R3:W-:Y:S01]  /*33de0*/  ST.E desc[UR4][R8.64+0x1c8], R3 ;  /* 0x0001c80308007985 */ /* 0x0007e2000c101904 */
[C---:B0-----:R-:W-:Y:S01]  /*33df0*/  FMUL.FTZ R37, R7.reuse, R150 ;  /* 0x0000009607257220 */ /* 0x041fe20000410000 */
[C---:B-1----:R-:W-:Y:S02]  /*33e00*/  FMUL.FTZ R29, R7.reuse, R190 ;  /* 0x000000be071d7220 */ /* 0x042fe40000410000 */
[----:B------:R0:W-:Y:S01]  /*33e10*/  ST.E desc[UR8][R8.64+0x1cc], R31 ;  /* 0x0001cc1f08007985 */ /* 0x0001e2000c101908 */
[----:B--2---:R-:W-:-:S03]  /*33e20*/  FMUL.FTZ R39, R7, R148 ;  /* 0x0000009407277220 */ /* 0x004fc60000410000 */
[----:B------:R-:W-:Y:S04]  /*33e30*/  ST.E desc[UR10][R8.64+0x1d8], R33 ;  /* 0x0001d82108007985 */ /* 0x000fe8000c10190a */
[----:B------:R-:W-:Y:S04]  /*33e40*/  ST.E desc[UR6][R8.64+0x1dc], R29 ;  /* 0x0001dc1d08007985 */ /* 0x000fe8000c101906 */
[----:B------:R-:W-:Y:S04]  /*33e50*/  ST.E desc[UR12][R8.64+0x1e8], R35 ;  /* 0x0001e82308007985 */ /* 0x000fe8000c10190c */
[----:B------:R-:W-:Y:S04]  /*33e60*/  ST.E desc[UR14][R8.64+0x1ec], R37 ;  /* 0x0001ec2508007985 */ /* 0x000fe8000c10190e */
[----:B------:R-:W-:Y:S04]  /*33e70*/  ST.E desc[UR16][R8.64+0x1f8], R39 ;  /* 0x0001f82708007985 */ /* 0x000fe8000c101910 */
[----:B------:R1:W-:Y:S04]  /*33e80*/  ST.E desc[UR18][R8.64+0x1fc], R83 ;  /* 0x0001fc5308007985 */ /* 0x0003e8000c101912 */
[----:B---3--:R-:W2:Y:S01]  /*33e90*/  LDL.64 R2, [R0+0x80] ;  /* 0x0000800000027983 */ /* 0x008ea20000100a00 */
[----:B------:R-:W-:-:S02]  /*33ea0*/  LEA.HI R24, R6, 0x8, RZ, 0x19 ;  /* 0x0000000806187811 */ /* 0x000fc400078fc8ff */
[----:B------:R-:W-:Y:S01]  /*33eb0*/  R2UR UR28, R4 ;  /* 0x00000000041c72ca */ /* 0x000fe200000e0000 */
[----:B0-----:R-:W3:Y:S02]  /*33ec0*/  LDL.64 R30, [R0] ;  /* 0x00000000001e7983 */ /* 0x001ee40000100a00 */
[----:B------:R0:W-:Y:S01]  /*33ed0*/  BAR.SYNC.DEFER_BLOCKING R24, 0x100 ;  /* 0x000400180000751d */ /* 0x0001e20000010000 */
[----:B------:R-:W-:-:S05]  /*33ee0*/  R2UR UR29, R5 ;  /* 0x00000000051d72ca */ /* 0x000fca00000e0000 */
[----:B------:R-:W4:Y:S04]  /*33ef0*/  LDL.64 R6, [R0+0x98] ;  /* 0x0000980000067983 */ /* 0x000f280000100a00 */
[----:B-1----:R-:W4:Y:S04]  /*33f00*/  LDL.64 R8, [R0+0x88] ;  /* 0x0000880000087983 */ /* 0x002f280000100a00 */
        /* <DEDUP_REMOVED lines=64> */
[----:B0-----:R-:W2:Y:S04]  /*34310*/  LD.E R24, desc[UR26][R2.64+0x100] ;  /* 0x0001001a02187980 */ /* 0x001ea8000c101900 */
        /* <DEDUP_REMOVED lines=218> */
[----:B0-----:R-:W4:Y:S01]  /*350c0*/  LD.E R29, desc[UR22][R2.64+0x14] ;  /* 0x00001416021d7980 */ /* 0x001f22000c101900 */
[----:B------:R-:W-:Y:S02]  /*350d0*/  F2FP.BF16.F32.PACK_AB R154, R27, R154 ;  /* 0x0000009a1b9a723e */ /* 0x000fe400000010ff */
[----:B------:R-:W-:Y:S01]  /*350e0*/  F2FP.BF16.F32.PACK_AB R153, R26, R153 ;  /* 0x000000991a99723e */ /* 0x000fe200000010ff */
[----:B------:R-:W4:Y:S01]  /*350f0*/  LD.E R25, desc[UR30][R2.64+0x4] ;  /* 0x0000041e02197980 */ /* 0x000f22000c101900 */
[----:B------:R-:W-:-:S03]  /*35100*/  F2FP.BF16.F32.PACK_AB R155, R28, R155 ;  /* 0x0000009b1c9b723e */ /* 0x000fc600000010ff */
        /* <DEDUP_REMOVED lines=128> */
[----:B------:R-:W-:Y:S01]  /*35910*/  R2UR UR7, R7 ;  /* 0x00000000070772ca */ /* 0x000fe200000e0000 */
[----:B------:R-:W-:Y:S01]  /*35920*/  VOTEU.ANY UP0, P0 ;  /* 0x00000000003f7886 */ /* 0x000fe20000000100 */
        /* <DEDUP_REMOVED lines=52> */
[----:B------:R-:W-:Y:S02]  /*35c70*/  R2UR UR4, R4 ;  /* 0x00000000040472ca */ /* 0x000fe400000e0000 */
[----:B------:R-:W-:-:S13]  /*35c80*/  R2UR UR5, R5 ;  /* 0x00000000050572ca */ /* 0x000fda00000e0000 */
        /* <DEDUP_REMOVED lines=3851> */
[----:B------:R-:W-:Y:S02]  /*44d40*/  F2FP.BF16.F32.PACK_AB R188, R187, R188 ;  /* 0x000000bcbbbc723e */ /* 0x000fe400000010ff */
        /* <DEDUP_REMOVED lines=1174> */
.L_x_12973:
[----:B------:R-:W-:Y:S05]  /*496b0*/  BSYNC B2 ;  /* 0x0000000000027941 */ /* 0x000fea0003800000 */
.L_x_12972:
        /* <DEDUP_REMOVED lines=8> */
[----:B-----5:R-:W-:-:S05]  /*49740*/  IMAD R3, R6, 0x8, R3 ;  /* 0x0000000806037824 */ /* 0x020fca00078e0203 */
[----:B---3--:R-:W-:Y:S01]  /*49750*/  PRMT R0, R0, 0x654, R3 ;  /* 0x0000065400007816 */ /* 0x008fe20000000003 */
[----:B------:R-:W-:-:S03]  /*49760*/  IMAD.MOV.U32 R3, RZ, RZ, 0x0 ;  /* 0x00000000ff037424 */ /* 0x000fc600078e00ff */
[----:B------:R0:W-:Y:S02]  /*49770*/  SYNCS.ARRIVE.TRANS64.RED.A1T0 RZ, [R0+URZ], RZ ;  /* 0x000000ff00ff79a7 */ /* 0x0001e4000810043f */
[----:B0-----:R-:W-:Y:S05]  /*49780*/  RET.REL.NODEC R2 `(_ZN7cutlass13device_kernelIN5flash11enable_sm90INS1_16FlashAttnFwdSm90INS1_25CollectiveMainloopFwdSm90ILi2EN4cute5tupleIJNS5_1CILi1EEES8_S8_EEENS6_IJNS7_ILi128EEENS7_ILi96EEENS7_ILi64EEEEEELi256ENS_10bfloat16_tEfNS_4arch4Sm90ELb0ELb1ELb1ELb1ELb1ELb0ELb1ELb1ELb0ELb1ELb0ELb0EEENS1_21CollectiveEpilogueFwdINS6_IJSA_NS7_ILi256EEESB_EEES9_SE_SG_Li256ELb1ELb1ELb0ELb0EEENS1_36VarlenDynamicPersistentTileSchedulerILi128ELi96ELi256ELi128ELb0ELb1ELb1ELb1ELb0ELb1EEEEEEEEEvNT_6ParamsE) ;  /* 0xfffffb68021c7950 */ /* 0x001fea0003c3ffff */
.L_x_12948:
[----:B0-----:R0:W1:Y:S02]  /*49790*/  SYNCS.PHASECHK.TRANS64.TRYWAIT P0, [R2+URZ], R3 ;  /* 0x00000003020075a7 */ /* 0x001064000800017f */
[----:B-1----:R-:W-:Y:S05]  /*497a0*/  @!P0 NANOSLEEP.SYNCS 0x989680 ;  /* 0x009896800000895d */ /* 0x002fea0003900000 */
[----:B------:R-:W1:Y:S02]  /*497b0*/  @!P0 SYNCS.PHASECHK.TRANS64 P0, [R2+URZ], R3 ;  /* 0x00000003020085a7 */ /* 0x000e64000800007f */
[----:B-1----:R-:W-:Y:S05]  /*497c0*/  @!P0 BRA `(.L_x_12948) ;  /* 0xfffffffc00f08947 */ /* 0x002fea000383ffff */
[----:B------:R-:W-:Y:S05]  /*497d0*/  BRA `(.L_x_12947) ;  /* 0xfffffe4400dc7947 */ /* 0x000fea000383ffff */
.L_x_12955:
[----:B0-----:R0:W1:Y:S02]  /*497e0*/  SYNCS.PHASECHK.TRANS64.TRYWAIT P0, [R8+URZ], R9 ;  /* 0x00000009080075a7 */ /* 0x001064000800017f */
[----:B-1----:R-:W-:Y:S05]  /*497f0*/  @!P0 NANOSLEEP.SYNCS 0x989680 ;  /* 0x009896800000895d */ /* 0x002fea0003900000 */
[----:B------:R-:W1:Y:S02]  /*49800*/  @!P0 SYNCS.PHASECHK.TRANS64 P0, [R8+URZ], R9 ;  /* 0x00000009080085a7 */ /* 0x000e64000800007f */
[----:B-1----:R-:W-:Y:S05]  /*49810*/  @!P0 BRA `(.L_x_12955) ;  /* 0xfffffffc00f08947 */ /* 0x002fea000383ffff */
[----:B------:R-:W-:Y:S05]  /*49820*/  BRA `(.L_x_12954) ;  /* 0xfffffe4c00b07947 */ /* 0x000fea000383ffff */
.L_x_12974:
        /* <DEDUP_REMOVED lines=13> */
.L_x_15677:


//--------------------- .text._ZN7cutlass13device_kernelIN5flash11enable_sm90INS1_16FlashAttnFwdSm90INS1_25CollectiveMainloopFwdSm90ILi2EN4cute5tupleIJNS5_1CILi1EEES8_S8_EEENS6_IJNS7_ILi128EEENS7_ILi96EEENS7_ILi64EEEEEELi256ENS_10bfloat16_tEfNS_4arch4Sm90ELb0ELb1ELb1ELb1ELb1ELb1ELb1ELb1ELb0ELb1ELb0ELb0EEENS1_21CollectiveEpilogueFwdINS6_IJSA_NS7_ILi256EEESB_EEES9_SE_SG_Li256ELb1ELb1ELb0ELb0EEENS1_36VarlenDynamicPersistentTileSchedulerILi128ELi96ELi256ELi128ELb0ELb1ELb1ELb1ELb0ELb1EEEEEEEEEvNT_6ParamsE --------------------------
	.section	.text._ZN7cutlass13device_kernelIN5flash11enable_sm90INS1_16FlashAttnFwdSm90INS1_25CollectiveMainloopFwdSm90ILi2EN4cute5tupleIJNS5_1CILi1EEES8_S8_EEENS6_IJNS7_ILi128EEENS7_ILi96EEENS7_ILi64EEEEEELi256ENS_10bfloat16_tEfNS_4arch4Sm90ELb0ELb1ELb1ELb1ELb1ELb1ELb1ELb1ELb0ELb1ELb0ELb0EEENS1_21CollectiveEpilogueFwdINS6_IJSA_NS7_ILi256EEESB_EEES9_SE_SG_Li256ELb1ELb1ELb0ELb0EEENS1_36VarlenDynamicPersistentTileSchedulerILi128ELi96ELi256ELi128ELb0ELb1ELb1ELb1ELb0ELb1EEEEEEEEEvNT_6ParamsE,"ax",@progbits
	.align	128
.text._ZN7cutlass13device_kernelIN5flash11enable_sm90INS1_16FlashAttnFwdSm90INS1_25CollectiveMainloopFwdSm90ILi2EN4cute5tupleIJNS5_1CILi1EEES8_S8_EEENS6_IJNS7_ILi128EEENS7_ILi96EEENS7_ILi64EEEEEELi256ENS_10bfloat16_tEfNS_4arch4Sm90ELb0ELb1ELb1ELb1ELb1ELb1ELb1ELb1ELb0ELb1ELb0ELb0EEENS1_21CollectiveEpilogueFwdINS6_IJSA_NS7_ILi256EEESB_EEES9_SE_SG_Li256ELb1ELb1ELb0ELb0EEENS1_36VarlenDynamicPersistentTileSchedulerILi128ELi96ELi256ELi128ELb0ELb1ELb1ELb1ELb0ELb1EEEEEEEEEvNT_6ParamsE:
        .type           _ZN7cutlass13device_kernelIN5flash11enable_sm90INS1_16FlashAttnFwdSm90INS1_25CollectiveMainloopFwdSm90ILi2EN4cute5tupleIJNS5_1CILi1EEES8_S8_EEENS6_IJNS7_ILi128EEENS7_ILi96EEENS7_ILi64EEEEEELi256ENS_10bfloat16_tEfNS_4arch4Sm90ELb0ELb1ELb1ELb1ELb1ELb1ELb1ELb1ELb0ELb1ELb0ELb0EEENS1_21CollectiveEpilogueFwdINS6_IJSA_NS7_ILi256EEESB_EEES9_SE_SG_Li256ELb1ELb1ELb0ELb0EEENS1_36VarlenDynamicPersistentTileSchedulerILi128ELi96ELi256ELi128ELb0ELb1ELb1ELb1ELb0ELb1EEEEEEEEEvNT_6ParamsE,@function
        .size           _ZN7cutlass13device_kernelIN5flash11enable_sm90INS1_16FlashAttnFwdSm90INS1_25CollectiveMainloopFwdSm90ILi2EN4cute5tupleIJNS5_1CILi1EEES8_S8_EEENS6_IJNS7_ILi128EEENS7_ILi96EEENS7_ILi64EEEEEELi256ENS_10bfloat16_tEfNS_4arch4Sm90ELb0ELb1ELb1ELb1ELb1ELb1ELb1ELb1ELb0ELb1ELb0ELb0EEENS1_21CollectiveEpilogueFwdINS6_IJSA_NS7_ILi256EEESB_EEES9_SE_SG_Li256ELb1ELb1ELb0ELb0EEENS1_36VarlenDynamicPersistentTileSchedulerILi128ELi96ELi256ELi128ELb0ELb1ELb1ELb1ELb0ELb1EEEEEEEEEvNT_6ParamsE,(.L_x_15679 - _ZN7cutlass13device_kernelIN5flash11enable_sm90INS1_16FlashAttnFwdSm90INS1_25CollectiveMainloopFwdSm90ILi2EN4cute5tupleIJNS5_1CILi1EEES8_S8_EEENS6_IJNS7_ILi128EEENS7_ILi96EEENS7_ILi64EEEEEELi256ENS_10bfloat16_tEfNS_4arch4Sm90ELb0ELb1ELb1ELb1ELb1ELb1ELb1ELb1ELb0ELb1ELb0ELb0EEENS1_21CollectiveEpilogueFwdINS6_IJSA_NS7_ILi256EEESB_EEES9_SE_SG_Li256ELb1ELb1ELb0ELb0EEENS1_36VarlenDynamicPersistentTileSchedulerILi128ELi96ELi256ELi128ELb0ELb1ELb1ELb1ELb0ELb1EEEEEEEEEvNT_6ParamsE)
        .other          _ZN7cutlass13device_kernelIN5flash11enable_sm90INS1_16FlashAttnFwdSm90INS1_25CollectiveMainloopFwdSm90ILi2EN4cute5tupleIJNS5_1CILi1EEES8_S8_EEENS6_IJNS7_ILi128EEENS7_ILi96EEENS7_ILi64EEEEEELi256ENS_10bfloat16_tEfNS_4arch4Sm90ELb0ELb1ELb1ELb1ELb1ELb1ELb1ELb1ELb0ELb1ELb0ELb0EEENS1_21CollectiveEpilogueFwdINS6_IJSA_NS7_ILi256EEESB_EEES9_SE_SG_Li256ELb1ELb1ELb0ELb0EEENS1_36VarlenDynamicPersistentTileSchedulerILi128ELi96ELi256ELi128ELb0ELb1ELb1ELb1ELb0ELb1EEEEEEEEEvNT_6ParamsE,@"STO_CUDA_ENTRY STV_DEFAULT"
_ZN7cutlass13device_kernelIN5flash11enable_sm90INS1_16FlashAttnFwdSm90INS1_25CollectiveMainloopFwdSm90ILi2EN4cute5tupleIJNS5_1CILi1EEES8_S8_EEENS6_IJNS7_ILi128EEENS7_ILi96EEENS7_ILi64EEEEEELi256ENS_10bfloat16_tEfNS_4arch4Sm90ELb0ELb1ELb1ELb1ELb1ELb1ELb1ELb1ELb0ELb1ELb0ELb0EEENS1_21CollectiveEpilogueFwdINS6_IJSA_NS7_ILi256EEESB_EEES9_SE_SG_Li256ELb1ELb1ELb0ELb0EEENS1_36VarlenDynamicPersistentTileSchedulerILi128ELi96ELi256ELi128ELb0ELb1ELb1ELb1ELb0ELb1EEEEEEEEEvNT_6ParamsE:
        /* <DEDUP_REMOVED lines=23> */
.L_x_12976:
[----:B------:R-:W-:Y:S05]  /*0170*/  BSYNC B0 ;  /* 0x0000000000007941 */ /* 0x000fea0003800000 */
.L_x_12975:
        /* <DEDUP_REMOVED lines=21> */
[----:B0-----:R0:W1:Y:S01]  /*02d0*/  @UP1 SYNCS.EXCH.64 URZ, [UR8+0x32400], UR4 ;  /* 0x03240004083f15b2 */ /* 0x0010620008000100 */
[----:B------:R0:W2:Y:S04]  /*02e0*/  @UP2 SYNCS.EXCH.64 URZ, [UR8+0x32410], UR4 ;  /* 0x03241004083f25b2 */ /* 0x0000a80008000100 */
[----:B------:R0:W3:Y:S01]  /*02f0*/  @UP3 SYNCS.EXCH.64 URZ, [UR8+0x32420], UR6 ;  /* 0x03242006083f35b2 */ /* 0x0000e20008000100 */
        /* <DEDUP_REMOVED lines=19> */
.L_x_12977:
        /* <DEDUP_REMOVED lines=22> */
.L_x_12978:
        /* <DEDUP_REMOVED lines=18> */
.L_x_12979:
        /* <DEDUP_REMOVED lines=22> */
.L_x_12980:
        /* <DEDUP_REMOVED lines=22> */
.L_x_12981:
[----:B------:R-:W-:Y:S01]  /*0970*/  PLOP3.LUT P0, PT, PT, PT, UP0, 0x80, 0x0 ;  /* 0x000000000000781c */ /* 0x000fe20003f0f008 */
[----:B------:R-:W-:Y:S01]  /*0980*/  UMOV UR38, 0x1 ;  /* 0x0000000100267882 */ /* 0x000fe20000000000 */
[----:B------:R-:W-:Y:S01]  /*0990*/  NOP ;  /* 0x0000000000007918 */ /* 0x000fe20000000000 */
[----:B------:R-:W-:Y:S01]  /*09a0*/  USEL UR38, UR38, 0x2, !UP0 ;  /* 0x0000000226267887 */ /* 0x000fe2000c000000 */
[----:B------:R-:W-:Y:S01]  /*09b0*/  BSSY B9, `(.L_x_12982) ;  /* 0x00036c1000097945 */ /* 0x000fe20003800000 */
[----:B------:R-:W-:Y:S01]  /*09c0*/  ULDC.64 UR44, c[0x0][0x208] ;  /* 0x00008200002c7ab9 */ /* 0x000fe20000000a00 */
[----:B------:R-:W-:Y:S02]  /*09d0*/  IMAD.U32 R16, RZ, RZ, UR37 ;  /* 0x00000025ff107e24 */ /* 0x000fe4000f8e00ff */
[----:B------:R-:W-:Y:S01]  /*09e0*/  IMAD.U32 R17, RZ, RZ, UR36 ;  /* 0x00000024ff117e24 */ /* 0x000fe2000f8e00ff */
[----:B0123--:R-:W-:Y:S06]  /*09f0*/  BAR.SYNC.DEFER_BLOCKING 0x0 ;  /* 0x0000000000007b1d */ /* 0x00ffec0000010000 */
[----:B------:R-:W-:Y:S05]  /*0a00*/  @!P0 BRA `(.L_x_12983) ;  /* 0x000002ec00308947 */ /* 0x000fea0003800000 */
.L_x_12984:
        /* <DEDUP_REMOVED lines=9> */
[----:B------:R-:W-:Y:S01]  /*0aa0*/  UIADD3 UR40, UP1, UR37, 0x204, URZ ;  /* 0x0000020425287890 */ /* 0x000fe2000ff3e03f */
[----:B------:R-:W-:Y:S01]  /*0ab0*/  STL.64 [R1+0x1f8], RZ ;  /* 0x0001f8ff01007387 */ /* 0x000fe20000100a00 */
[----:B------:R-:W-:Y:S02]  /*0ac0*/  UIADD3.X UR41, URZ, UR36, URZ, UP0, !UPT ;  /* 0x000000243f297290 */ /* 0x000fe400087fe43f */
[----:B------:R-:W-:Y:S01]  /*0ad0*/  UIADD3.X UR42, URZ, UR36, URZ, UP1, !UPT ;  /* 0x000000243f2a7290 */ /* 0x000fe20008ffe43f */
[----:B------:R-:W-:Y:S04]  /*0ae0*/  STL [R1+0x200], RZ ;  /* 0x000200ff01007387 */ /* 0x000fe80000100800 */
        /* <DEDUP_REMOVED lines=12> */
[----:B------:R-:W-:Y:S02]  /*0bb0*/  VIADD R227, R0, 0xffffff80 ;  /* 0xffffff8000e37836 */ /* 0x000fe40000000000 */
[----:B------:R-:W-:Y:S02]  /*0bc0*/  VIADD R213, R12, 0x8 ;  /* 0x000000080cd57836 */ /* 0x000fe40000000000 */
[----:B------:R-:W-:Y:S01]  /*0bd0*/  IMAD.MOV.U32 R153, RZ, RZ, RZ ;  /* 0x000000ffff997224 */ /* 0x000fe200078e00ff */
[----:B------:R-:W-:Y:S01]  /*0be0*/  SHF.R.S32.HI R0, RZ, 0x1f, R227 ;  /* 0x0000001fff007819 */ /* 0x000fe200000114e3 */
[----:B------:R-:W-:-:S03]  /*0bf0*/  IMAD.MOV.U32 R158, RZ, RZ, RZ ;  /* 0x000000ffff9e7224 */ /* 0x000fc600078e00ff */
[CC--:B------:R-:W-:Y:S02]  /*0c00*/  LEA.HI R2, R0.reuse, R227.reuse, RZ, 0x7 ;  /* 0x000000e300027211 */ /* 0x0c0fe400078f38ff */
[-C--:B------:R-:W-:Y:S02]  /*0c10*/  LEA.HI R7, R0, R227.reuse, RZ, 0x4 ;  /* 0x000000e300077211 */ /* 0x080fe400078f20ff */
[----:B------:R-:W-:Y:S02]  /*0c20*/  LOP3.LUT R4, R2, 0xffffff80, RZ, 0xc0, !PT ;  /* 0xffffff8002047812 */ /* 0x000fe400078ec0ff */
[----:B------:R-:W-:Y:S02]  /*0c30*/  SHF.R.S32.HI R13, RZ, 0x7, R2 ;  /* 0x00000007ff0d7819 */ /* 0x000fe40000011402 */
[----:B------:R-:W-:Y:S01]  /*0c40*/  LEA.HI R9, R0, R227, RZ, 0x5 ;  /* 0x000000e300097211 */ /* 0x000fe200078f28ff */
[----:B------:R-:W-:Y:S01]  /*0c50*/  IMAD.IADD R11, R227, 0x1, -R4 ;  /* 0x00000001e30b7824 */ /* 0x000fe200078e0a04 */
[----:B------:R-:W-:Y:S01]  /*0c60*/  LEA.HI R2, R2, R13, RZ, 0x1 ;  /* 0x0000000d02027211 */ /* 0x000fe200078f08ff */
[----:B------:R-:W-:Y:S01]  /*0c70*/  STL [R1+0x474], R13 ;  /* 0x0004740d01007387 */ /* 0x000fe20000100800 */
[----:B------:R-:W-:-:S02]  /*0c80*/  SHF.R.S32.HI R10, RZ, 0x4, R7 ;  /* 0x00000004ff0a7819 */ /* 0x000fc40000011407 */
[----:B------:R-:W-:Y:S01]  /*0c90*/  SHF.R.S32.HI R3, RZ, 0x1f, R11 ;  /* 0x0000001fff037819 */ /* 0x000fe2000001140b */
[----:B------:R-:W-:Y:S01]  /*0ca0*/  STL [R1+0x46c], R11 ;  /* 0x00046c0b01007387 */ /* 0x000fe20000100800 */
        /* <DEDUP_REMOVED lines=8> */
[C---:B------:R-:W-:Y:S02]  /*0d30*/  LOP3.LUT R8, R7.reuse, 0x3fffff0, RZ, 0xc0, !PT ;  /* 0x03fffff007087812 */ /* 0x040fe400078ec0ff */
[----:B------:R-:W-:Y:S02]  /*0d40*/  LOP3.LUT R6, R6, 0xfffffff8, RZ, 0xc0, !PT ;  /* 0xfffffff806067812 */ /* 0x000fe400078ec0ff */
[----:B------:R-:W-:Y:S01]  /*0d50*/  LEA.HI R7, R7, R10, RZ, 0x1 ;  /* 0x0000000a07077211 */ /* 0x000fe200078f08ff */
[----:B------:R-:W-:Y:S01]  /*0d60*/  IMAD.IADD R8, R227, 0x1, -R8 ;  /* 0x00000001e3087824 */ /* 0x000fe200078e0a08 */
[----:B------:R-:W-:Y:S01]  /*0d70*/  SHF.R.S32.HI R9, RZ, 0x5, R9 ;  /* 0x00000005ff097819 */ /* 0x000fe20000011409 */
[----:B------:R-:W-:Y:S01]  /*0d80*/  IMAD.IADD R6, R5, 0x1, -R6 ;  /* 0x0000000105067824 */ /* 0x000fe200078e0a06 */
[----:B------:R-:W-:-:S02]  /*0d90*/  LEA.HI R5, R0, R227, RZ, 0x3 ;  /* 0x000000e300057211 */ /* 0x000fc400078f18ff */
[----:B------:R-:W-:Y:S01]  /*0da0*/  LOP3.LUT R7, R7, 0x1ffffffe, RZ, 0xc0, !PT ;  /* 0x1ffffffe07077812 */ /* 0x000fe200078ec0ff */
[----:B------:R-:W-:Y:S01]  /*0db0*/  IMAD R3, R3, 0x10, R6 ;  /* 0x0000001003037824 */ /* 0x000fe200078e0206 */
[----:B------:R-:W-:Y:S01]  /*0dc0*/  SHF.R.S32.HI R218, RZ, 0x3, R5 ;  /* 0x00000003ffda7819 */ /* 0x000fe20000011405 */
[C---:B------:R-:W-:Y:S01]  /*0dd0*/  IMAD R8, R9.reuse, 0x10, R8 ;  /* 0x0000001009087824 */ /* 0x040fe200078e0208 */
[----:B------:R-:W-:Y:S01]  /*0de0*/  LOP3.LUT R4, R4, 0x7ffffffc, RZ, 0xc0, !PT ;  /* 0x7ffffffc04047812 */ /* 0x000fe200078ec0ff */
[----:B------:R-:W-:Y:S01]  /*0df0*/  IMAD R228, R2, 0x40, R3 ;  /* 0x0000004002e47824 */ /* 0x000fe200078e0203 */
[----:B------:R-:W-:Y:S01]  /*0e00*/  LEA.HI R2, R0, R227, RZ, 0x2 ;  /* 0x000000e300027211 */ /* 0x000fe200078f10ff */
[----:B------:R-:W-:Y:S02]  /*0e10*/  IMAD.IADD R7, R10, 0x1, -R7 ;  /* 0x000000010a077824 */ /* 0x000fe400078e0a07 */
[----:B------:R-:W-:Y:S01]  /*0e20*/  IMAD.SHL.U32 R192, R9, 0x200, RZ ;  /* 0x0000020009c07824 */ /* 0x000fe200078e00ff */
[----:B------:R-:W-:Y:S01]  /*0e30*/  LOP3.LUT R0, R2, 0xfffffffc, RZ, 0xc0, !PT ;  /* 0xfffffffc02007812 */ /* 0x000fe200078ec0ff */
[----:B------:R-:W-:Y:S01]  /*0e40*/  IMAD R7, R8, 0x8, R7 ;  /* 0x0000000808077824 */ /* 0x000fe200078e0207 */
[----:B------:R-:W-:Y:S01]  /*0e50*/  SHF.R.S32.HI R154, RZ, 0x2, R2 ;  /* 0x00000002ff9a7819 */ /* 0x000fe20000011402 */
[----:B------:R-:W-:Y:S01]  /*0e60*/  IMAD.IADD R4, R11, 0x1, -R4 ;  /* 0x000000010b047824 */ /* 0x000fe200078e0a04 */
[----:B------:R-:W-:Y:S01]  /*0e70*/  SHF.R.S32.HI R3, RZ, 0x1f, R2 ;  /* 0x0000001fff037819 */ /* 0x000fe20000011402 */
[----:B------:R-:W-:Y:S01]  /*0e80*/  IMAD.IADD R193, R227, 0x1, -R0 ;  /* 0x00000001e3c17824 */ /* 0x000fe200078e0a00 */
[----:B------:R-:W-:Y:S01]  /*0e90*/  LOP3.LUT R2, R5, 0xfffffff8, RZ, 0xc0, !PT ;  /* 0xfffffff805027812 */ /* 0x000fe200078ec0ff */
[----:B------:R-:W-:Y:S01]  /*0ea0*/  VIADD R166, R154, 0x40 ;  /* 0x000000409aa67836 */ /* 0x000fe20000000000 */
[----:B------:R-:W-:Y:S01]  /*0eb0*/  LEA.HI R3, R3, R154, RZ, 0x3 ;  /* 0x0000009a03037211 */ /* 0x000fe200078f18ff */
[C---:B------:R-:W-:Y:S01]  /*0ec0*/  IMAD.SHL.U32 R156, R193.reuse, 0x4, RZ ;  /* 0x00000004c19c7824 */ /* 0x040fe200078e00ff */
[----:B------:R-:W-:Y:S01]  /*0ed0*/  LEA.HI R0, R193, R193, RZ, 0x1 ;  /* 0x000000c1c1007211 */ /* 0x000fe200078f08ff */
[----:B------:R-:W-:Y:S01]  /*0ee0*/  IMAD.IADD R6, R227, 0x1, -R2 ;  /* 0x00000001e3067824 */ /* 0x000fe200078e0a02 */
[----:B------:R-:W-:Y:S01]  /*0ef0*/  LOP3.LUT R3, R3, 0xfffffff8, RZ, 0xc0, !PT ;  /* 0xfffffff803037812 */ /* 0x000fe200078ec0ff */
[----:B------:R-:W-:Y:S01]  /*0f00*/  VIADD R159, R156, 0x10 ;  /* 0x000000109c9f7836 */ /* 0x000fe20000000000 */
[----:B------:R-:W-:Y:S01]  /*0f10*/  SHF.R.S32.HI R5, RZ, 0x1f, R166 ;  /* 0x0000001fff057819 */ /* 0x000fe200000114a6 */
[----:B------:R-:W-:Y:S01]  /*0f20*/  IMAD.SHL.U32 R186, R6, 0x8, RZ ;  /* 0x0000000806ba7824 */ /* 0x000fe200078e00ff */
[----:B------:R0:W-:Y:S01]  /*0f30*/  STL [R1+0x464], R6 ;  /* 0x0004640601007387 */ /* 0x0001e20000100800 */
[----:B------:R-:W-:Y:S01]  /*0f40*/  LOP3.LUT R0, R0, 0x1ffffffe, RZ, 0xc0, !PT ;  /* 0x1ffffffe00007812 */ /* 0x000fe200078ec0ff */
[----:B------:R-:W-:Y:S01]  /*0f50*/  IMAD.SHL.U32 R206, R166, 0x40, RZ ;  /* 0x00000040a6ce7824 */ /* 0x000fe200078e00ff */
[----:B------:R-:W-:Y:S01]  /*0f60*/  LEA.HI R5, R5, R166, RZ, 0x3 ;  /* 0x000000a605057211 */ /* 0x000fe200078f18ff */
[----:B------:R-:W-:Y:S01]  /*0f70*/  IMAD.SHL.U32 R22, R193, 0x8, RZ ;  /* 0x00000008c1167824 */ /* 0x000fe200078e00ff */
[----:B------:R-:W-:Y:S01]  /*0f80*/  SHF.R.S32.HI R217, RZ, 0x1f, R186 ;  /* 0x0000001fffd97819 */ /* 0x000fe200000114ba */
[----:B------:R-:W-:Y:S01]  /*0f90*/  VIADD R188, R186, 0x40 ;  /* 0x00000040babc7836 */ /* 0x000fe20000000000 */
[----:B------:R-:W-:Y:S01]  /*0fa0*/  LOP3.LUT R206, R206, 0x1c0, RZ, 0xc0, !PT ;  /* 0x000001c0cece7812 */ /* 0x000fe200078ec0ff */
[----:B------:R-:W-:Y:S01]  /*0fb0*/  IMAD.SHL.U32 R5, R5, 0x40, RZ ;  /* 0x0000004005057824 */ /* 0x000fe200078e00ff */
[----:B------:R-:W-:Y:S01]  /*0fc0*/  SHF.R.S32.HI R23, RZ, 0x1f, R22 ;  /* 0x0000001fff177819 */ /* 0x000fe20000011416 */
[----:B0-----:R-:W-:Y:S01]  /*0fd0*/  IMAD.IADD R6, R154, 0x1, -R3 ;  /* 0x000000019a067824 */ /* 0x001fe200078e0a03 */
[----:B------:R-:W-:Y:S01]  /*0fe0*/  SHF.R.U32.HI R208, RZ, 0x3, R206 ;  /* 0x00000003ffd07819 */ /* 0x000fe200000116ce */
[----:B------:R-:W-:Y:S01]  /*0ff0*/  IMAD.IADD R3, R193, 0x1, -R0 ;  /* 0x00000001c1037824 */ /* 0x000fe200078e0a00 */
[----:B------:R-:W-:Y:S01]  /*1000*/  SHF.R.S32.HI R0, RZ, 0x1f, R159 ;  /* 0x0000001fff007819 */ /* 0x000fe2000001149f */
[----:B------:R-:W-:Y:S01]  /*1010*/  IMAD.SHL.U32 R191, R6, 0x40, RZ ;  /* 0x0000004006bf7824 */ /* 0x000fe200078e00ff */
[----:B------:R-:W-:Y:S01]  /*1020*/  LOP3.LUT R2, R206, 0x38, R22, 0xf8, !PT ;  /* 0x00000038ce027812 */ /* 0x000fe200078ef816 */
[----:B------:R0:W-:Y:S01]  /*1030*/  STL [R1+0x460], R6 ;  /* 0x0004600601007387 */ /* 0x0001e20000100800 */
[----:B------:R-:W-:Y:S01]  /*1040*/  LOP3.LUT R209, R5, 0xfffffe00, RZ, 0xc0, !PT ;  /* 0xfffffe0005d17812 */ /* 0x000fe200078ec0ff */
[C---:B------:R-:W-:Y:S01]  /*1050*/  VIADD R152, R22.reuse, 0x20 ;  /* 0x0000002016987836 */ /* 0x040fe20000000000 */
[----:B------:R-:W-:Y:S01]  /*1060*/  LOP3.LUT R191, R191, 0x1c0, RZ, 0xc0, !PT ;  /* 0x000001c0bfbf7812 */ /* 0x000fe200078ec0ff */
[----:B------:R1:W-:Y:S01]  /*1070*/  STL [R1+0x45c], R0 ;  /* 0x00045c0001007387 */ /* 0x0003e20000100800 */
[----:B------:R-:W-:Y:S01]  /*1080*/  LOP3.LUT R5, R209, R2, R208, 0xf6, !PT ;  /* 0x00000002d1057212 */ /* 0x000fe200078ef6d0 */
[C---:B------:R-:W-:Y:S01]  /*1090*/  VIADD R163, R22.reuse, 0x40 ;  /* 0x0000004016a37836 */ /* 0x040fe20000000000 */
[----:B------:R-:W-:Y:S01]  /*10a0*/  SHF.R.U32.HI R207, RZ, 0x3, R191 ;  /* 0x00000003ffcf7819 */ /* 0x000fe200000116bf */
[C---:B------:R-:W-:Y:S01]  /*10b0*/  VIADD R162, R22.reuse, 0x60 ;  /* 0x0000006016a27836 */ /* 0x040fe20000000000 */
[----:B------:R-:W-:Y:S01]  /*10c0*/  SHF.R.S32.HI R155, RZ, 0x1f, R152 ;  /* 0x0000001fff9b7819 */ /* 0x000fe20000011498 */
[----:B0-----:R-:W-:Y:S01]  /*10d0*/  IMAD.SHL.U32 R6, R7, 0x8, RZ ;  /* 0x0000000807067824 */ /* 0x001fe200078e00ff */
[----:B------:R-:W-:Y:S01]  /*10e0*/  SHF.R.S32.HI R185, RZ, 0x1f, R163 ;  /* 0x0000001fffb97819 */ /* 0x000fe200000114a3 */
[----:B------:R-:W-:Y:S01]  /*10f0*/  IMAD R2, R5, 0x2, R148 ;  /* 0x0000000205027824 */ /* 0x000fe200078e0294 */
[----:B------:R-:W-:Y:S01]  /*1100*/  SHF.R.S32.HI R184, RZ, 0x1f, R162 ;  /* 0x0000001fffb87819 */ /* 0x000fe200000114a2 */
[C---:B------:R-:W-:Y:S01]  /*1110*/  VIADD R161, R22.reuse, 0x80 ;  /* 0x0000008016a17836 */ /* 0x040fe20000000000 */
[----:B-1----:R-:W-:Y:S01]  /*1120*/  LOP3.LUT R0, R191, 0x18, R22, 0xf8, !PT ;  /* 0x00000018bf007812 */ /* 0x002fe200078ef816 */
[----:B------:R-:W-:Y:S01]  /*1130*/  STL [R1+0x47c], R6 ;  /* 0x00047c0601007387 */ /* 0x000fe20000100800 */
[C---:B------:R-:W-:Y:S01]  /*1140*/  VIADD R160, R22.reuse, 0xa0 ;  /* 0x000000a016a07836 */ /* 0x040fe20000000000 */
[----:B------:R-:W-:Y:S01]  /*1150*/  SHF.R.S32.HI R216, RZ, 0x1f, R188 ;  /* 0x0000001fffd87819 */ /* 0x000fe200000114bc */
[----:B------:R-:W-:Y:S01]  /*1160*/  VIADD R165, R22, 0xc0 ;  /* 0x000000c016a57836 */ /* 0x000fe20000000000 */
[----:B------:R-:W-:Y:S01]  /*1170*/  LOP3.LUT R0, R0, R207, RZ, 0x3c, !PT ;  /* 0x000000cf00007212 */ /* 0x000fe200078e3cff */
[----:B------:R-:W-:Y:S01]  /*1180*/  STL [R1+0x468], R2 ;  /* 0x0004680201007387 */ /* 0x000fe20000100800 */
[----:B------:R-:W-:Y:S01]  /*1190*/  VIADD R164, R22, 0xe0 ;  /* 0x000000e016a47836 */ /* 0x000fe20000000000 */
[----:B------:R-:W-:Y:S01]  /*11a0*/  SHF.R.S32.HI R183, RZ, 0x1f, R161 ;  /* 0x0000001fffb77819 */ /* 0x000fe200000114a1 */
[----:B------:R-:W-:Y:S01]  /*11b0*/  VIADD R187, R186, 0x80 ;  /* 0x00000080babb7836 */ /* 0x000fe20000000000 */
[----:B------:R0:W-:Y:S01]  /*11c0*/  STL [R1+0x470], R0 ;  /* 0x0004700001007387 */ /* 0x0001e20000100800 */
[----:B------:R-:W-:Y:S01]  /*11d0*/  LOP3.LUT R167, R0, R192, RZ, 0xfc, !PT ;  /* 0x000000c000a77212 */ /* 0x000fe200078efcff */
[----:B------:R-:W-:Y:S01]  /*11e0*/  VIADD R189, R186, 0xc0 ;  /* 0x000000c0babd7836 */ /* 0x000fe20000000000 */
[----:B------:R-:W-:Y:S01]  /*11f0*/  SHF.R.S32.HI R182, RZ, 0x1f, R160 ;  /* 0x0000001fffb67819 */ /* 0x000fe200000114a0 */
[----:B------:R-:W-:Y:S01]  /*1200*/  IMAD.SHL.U32 R229, R4, 0x2, RZ ;  /* 0x0000000204e57824 */ /* 0x000fe200078e00ff */
[----:B------:R-:W-:-:S02]  /*1210*/  SHF.R.S32.HI R181, RZ, 0x1f, R165 ;  /* 0x0000001fffb57819 */ /* 0x000fc400000114a5 */
[----:B------:R-:W-:Y:S02]  /*1220*/  SHF.R.S32.HI R180, RZ, 0x1f, R164 ;  /* 0x0000001fffb47819 */ /* 0x000fe400000114a4 */
[----:B------:R-:W-:Y:S01]  /*1230*/  SHF.R.S32.HI R215, RZ, 0x1f, R187 ;  /* 0x0000001fffd77819 */ /* 0x000fe200000114bb */
[----:B0-----:R-:W-:Y:S01]  /*1240*/  IMAD R0, R3, 0x8, R228 ;  /* 0x0000000803007824 */ /* 0x001fe200078e02e4 */
[----:B------:R-:W-:-:S04]  /*1250*/  SHF.R.S32.HI R214, RZ, 0x1f, R189 ;  /* 0x0000001fffd67819 */ /* 0x000fc800000114bd */
[----:B------:R0:W-:Y:S03]  /*1260*/  STL [R1+0x478], R0 ;  /* 0x0004780001007387 */ /* 0x0001e60000100800 */
.L_x_13215:
[----:B------:R-:W-:Y:S05]  /*1270*/  YIELD ;  /* 0x0000000000007946 */ /* 0x000fea0003800000 */
[----:B------:R-:W-:Y:S01]  /*1280*/  ULDC.64 UR4, c[0x0][0xb20] ;  /* 0x0002c80000047ab9 */ /* 0x000fe20000000a00 */
[----:B0-----:R-:W1:Y:S01]  /*1290*/  LDC.64 R4, c[0x0][0xb00] ;  /* 0x0002c000ff047b82 */ /* 0x001e620000000a00 */
        /* <DEDUP_REMOVED lines=9> */
[----:B--2---:R-:W2:Y:S01]  /*1330*/  @P1 LDC.64 R2, c[0x0][0xb20] ;  /* 0x0002c800ff021b82 */ /* 0x004ea20000000a00 */
[----:B------:R-:W-:Y:S01]  /*1340*/  ISETP.NE.AND.EX P0, PT, RZ, UR5, PT, P0 ;  /* 0x00000005ff007c0c */ /* 0x000fe2000bf05300 */
[----:B-1-3--:R-:W-:-:S06]  /*1350*/  IMAD.WIDE R8, R127, 0x4, R4 ;  /* 0x000000047f087825 */ /* 0x00afcc00078e0204 */
[----:B------:R-:W1:Y:S01]  /*1360*/  @P2 LDC.64 R6, c[0x0][0xb10] ;  /* 0x0002c400ff062b82 */ /* 0x000e620000000a00 */
[----:B------:R-:W-:Y:S02]  /*1370*/  ULDC UR4, c[0x0][0x288] ;  /* 0x0000a20000047ab9 */ /* 0x000fe40000000800 */
[----:B------:R-:W-:Y:S01]  /*1380*/  IMAD.U32 R28, RZ, RZ, UR4 ;  /* 0x00000004ff1c7e24 */ /* 0x000fe2000f8e00ff */
[----:B------:R-:W-:Y:S02]  /*1390*/  ULDC.64 UR4, c[0x0][0x418] ;  /* 0x0001060000047ab9 */ /* 0x000fe40000000a00 */
[----:B------:R3:W5:Y:S01]  /*13a0*/  @P0 LDG.E R19, desc[UR44][R8.64] ;  /* 0x0000002c08130981 */ /* 0x000762000c1e1900 */
[----:B--2---:R-:W-:-:S05]  /*13b0*/  @P1 IMAD.WIDE R2, R127, 0x4, R2 ;  /* 0x000000047f021825 */ /* 0x004fca00078e0202 */
        /* <DEDUP_REMOVED lines=12> */
[----:B---34-:R-:W-:Y:S06]  /*1480*/  @P2 BRA `(.L_x_12986) ;  /* 0x0000000000242947 */ /* 0x018fec0003800000 */
[----:B------:R-:W-:Y:S02]  /*1490*/  ULDC.64 UR4, c[0x0][0xaf8] ;  /* 0x0002be0000047ab9 */ /* 0x000fe40000000a00 */
[----:B------:R-:W-:-:S04]  /*14a0*/  ISETP.NE.U32.AND P1, PT, RZ, UR4, PT ;  /* 0x00000004ff007c0c */ /* 0x000fc8000bf25070 */
[----:B------:R-:W-:-:S13]  /*14b0*/  ISETP.NE.AND.EX P1, PT, RZ, UR5, PT, P1 ;  /* 0x00000005ff007c0c */ /* 0x000fda000bf25310 */
[----:B------:R-:W-:Y:S05]  /*14c0*/  @!P1 BRA `(.L_x_12986) ;  /* 0x0000000000149947 */ /* 0x000fea0003800000 */
[----:B------:R-:W1:Y:S02]  /*14d0*/  LDC.64 R2, c[0x0][0xaf8] ;  /* 0x0002be00ff027b82 */ /* 0x000e640000000a00 */
[----:B-1----:R-:W-:-:S05]  /*14e0*/  IMAD.WIDE R2, R127, 0x4, R2 ;  /* 0x000000047f027825 */ /* 0x002fca00078e0202 */
[----:B-----5:R-:W2:Y:S04]  /*14f0*/  LDG.E R28, desc[UR44][R2.64] ;  /* 0x0000002c021c7981 */ /* 0x020ea8000c1e1900 */
[----:B------:R-:W2:Y:S02]  /*1500*/  LDG.E R5, desc[UR44][R2.64+0x4] ;  /* 0x0000042c02057981 */ /* 0x000ea4000c1e1900 */
[----:B--2---:R-:W-:-:S07]  /*1510*/  IMAD.IADD R28, R5, 0x1, -R28 ;  /* 0x00000001051c7824 */ /* 0x004fce00078e0a1c */
.L_x_12986:
[----:B------:R-:W-:Y:S01]  /*1520*/  ULDC.64 UR4, c[0x0][0xb18] ;  /* 0x0002c60000047ab9 */ /* 0x000fe20000000a00 */
[----:B------:R-:W-:Y:S01]  /*1530*/  IMAD.MOV.U32 R211, RZ, RZ, R126 ;  /* 0x000000ffffd37224 */ /* 0x000fe200078e007e */
[----:B------:R-:W-:Y:S01]  /*1540*/  ISETP.NE.U32.AND P1, PT, RZ, UR4, PT ;  /* 0x00000004ff007c0c */ /* 0x000fe2000bf25070 */
[----:B------:R-:W-:-:S03]  /*1550*/  IMAD.MOV.U32 R212, RZ, RZ, R127 ;  /* 0x000000ffffd47224 */ /* 0x000fc600078e007f */
[----:B------:R-:W-:-:S13]  /*1560*/  ISETP.NE.AND.EX P1, PT, RZ, UR5, PT, P1 ;  /* 0x00000005ff007c0c */ /* 0x000fda000bf25310 */
[----:B------:R-:W-:Y:S05]  /*1570*/  @!P1 BRA `(.L_x_12987) ;  /* 0x0000000000109947 */ /* 0x000fea0003800000 */
[----:B------:R-:W1:Y:S02]  /*1580*/  LDC.64 R2, c[0x0][0xb18] ;  /* 0x0002c600ff027b82 */ /* 0x000e640000000a00 */
[----:B-1----:R-:W-:-:S05]  /*1590*/  IMAD.WIDE R2, R127, 0x4, R2 ;  /* 0x000000047f027825 */ /* 0x002fca00078e0202 */
[----:B------:R1:W5:Y:S01]  /*15a0*/  LDG.E R18, desc[UR44][R2.64] ;  /* 0x0000002c02127981 */ /* 0x000362000c1e1900 */
[----:B------:R-:W-:Y:S05]  /*15b0*/  BRA `(.L_x_12988) ;  /* 0x0000000000107947 */ /* 0x000fea0003800000 */
.L_x_12987:
[----:B------:R-:W-:Y:S05]  /*15c0*/  @!P0 BRA `(.L_x_12988) ;  /* 0x00000000000c8947 */ /* 0x000fea0003800000 */
[----:B------:R-:W2:Y:S04]  /*15d0*/  LDG.E R3, desc[UR44][R8.64] ;  /* 0x0000002c08037981 */ /* 0x000ea8000c1e1900 */
[----:B------:R-:W2:Y:S02]  /*15e0*/  LDG.E R18, desc[UR44][R8.64+0x4] ;  /* 0x0000042c08127981 */ /* 0x000ea4000c1e1900 */
[----:B--2---:R-:W-:-:S07]  /*15f0*/  IMAD.IADD R18, R18, 0x1, -R3 ;  /* 0x0000000112127824 */ /* 0x004fce00078e0a03 */
.L_x_12988:
[----:B------:R-:W-:Y:S01]  /*1600*/  ULDC.64 UR4, c[0x0][0xb08] ;  /* 0x0002c20000047ab9 */ /* 0x000fe20000000a00 */
[----:B------:R-:W2:Y:S01]  /*1610*/  LDC R8, c[0x0][0x448] ;  /* 0x00011200ff087b82 */ /* 0x000ea20000000800 */
[----:B------:R-:W-:-:S04]  /*1620*/  ISETP.NE.U32.AND P0, PT, RZ, UR4, PT ;  /* 0x00000004ff007c0c */ /* 0x000fc8000bf05070 */
[----:B------:R-:W-:Y:S01]  /*1630*/  ISETP.NE.AND.EX P0, PT, RZ, UR5, PT, P0 ;  /* 0x00000005ff007c0c */ /* 0x000fe2000bf05300 */
[----:B------:R-:W-:Y:S02]  /*1640*/  ULDC.64 UR4, c[0x0][0xb28] ;  /* 0x0002ca0000047ab9 */ /* 0x000fe40000000a00 */
[----:B------:R-:W-:Y:S01]  /*1650*/  ISETP.NE.U32.AND P1, PT, RZ, UR4, PT ;  /* 0x00000004ff007c0c */ /* 0x000fe2000bf25070 */
[----:B-1---5:R-:W-:Y:S01]  /*1660*/  IMAD.MOV.U32 R2, RZ, RZ, R18 ;  /* 0x000000ffff027224 */ /* 0x022fe200078e0012 */
[----:B------:R-:W1:Y:S02]  /*1670*/  LDC.64 R12, c[0x0][0xad8] ;  /* 0x0002b600ff0c7b82 */ /* 0x000e640000000a00 */
[----:B------:R-:W-:-:S06]  /*1680*/  ISETP.NE.AND.EX P1, PT, RZ, UR5, PT, P1 ;  /* 0x00000005ff007c0c */ /* 0x000fcc000bf25310 */
[----:B------:R-:W3:Y:S08]  /*1690*/  @P0 LDC.64 R4, c[0x0][0xb08] ;  /* 0x0002c200ff040b82 */ /* 0x000ef00000000a00 */
[----:B------:R-:W4:Y:S01]  /*16a0*/  @P1 LDC.64 R6, c[0x0][0xb28] ;  /* 0x0002ca00ff061b82 */ /* 0x000f220000000a00 */
[----:B---3--:R-:W-:-:S05]  /*16b0*/  @P0 IMAD.WIDE R4, R127, 0x4, R4 ;  /* 0x000000047f040825 */ /* 0x008fca00078e0204 */
[----:B0-----:R-:W3:Y:S04]  /*16c0*/  @P0 LDG.E R0, desc[UR44][R4.64] ;  /* 0x0000002c04000981 */ /* 0x001ee8000c1e1900 */
[----:B------:R-:W3:Y:S01]  /*16d0*/  @P0 LDG.E R3, desc[UR44][R4.64+0x4] ;  /* 0x0000042c04030981 */ /* 0x000ee2000c1e1900 */
[----:B----4-:R-:W-:-:S05]  /*16e0*/  @P1 IMAD.WIDE R6, R127, 0x4, R6 ;  /* 0x000000047f061825 */ /* 0x010fca00078e0206 */
[----:B------:R0:W5:Y:S01]  /*16f0*/  @P1 LDG.E R2, desc[UR44][R6.64] ;  /* 0x0000002c06021981 */ /* 0x000162000c1e1900 */
[----:B--2---:R-:W-:Y:S01]  /*1700*/  ISETP.NE.AND P1, PT, R8, 0x1, PT ;  /* 0x000000010800780c */ /* 0x004fe20003f25270 */
[----:B------:R-:W-:Y:S01]  /*1710*/  IMAD.SHL.U32 R210, R125, 0x80, RZ ;  /* 0x000000807dd27824 */ /* 0x000fe200078e00ff */
[----:B-1----:R-:W-:Y:S01]  /*1720*/  ISETP.GE.AND P2, PT, R13, 0x1, PT ;  /* 0x000000010d00780c */ /* 0x002fe20003f46270 */
[----:B------:R-:W-:-:S10]  /*1730*/  IMAD.IADD R10, R18, 0x1, -R11 ;  /* 0x00000001120a7824 */ /* 0x000fd400078e0a0b */
[----:B------:R-:W1:Y:S08]  /*1740*/  @P1 LDC R8, c[0x0][0x44c] ;  /* 0x00011300ff081b82 */ /* 0x000e700000000800 */
[----:B------:R-:W2:Y:S01]  /*1750*/  @P1 LDC R9, c[0x0][0x450] ;  /* 0x00011400ff091b82 */ /* 0x000ea20000000800 */
[----:B---3--:R-:W-:Y:S02]  /*1760*/  @P0 IMAD.IADD R45, R3, 0x1, -R0 ;  /* 0x00000001032d0824 */ /* 0x008fe400078e0a00 */
[----:B------:R-:W-:-:S02]  /*1770*/  VIADD R3, R210, 0x7f ;  /* 0x0000007fd2037836 */ /* 0x000fc40000000000 */
[----:B------:R-:W-:Y:S02]  /*1780*/  IMAD.IADD R29, R10, 0x1, R45 ;  /* 0x000000010a1d7824 */ /* 0x000fe400078e022d */
[----:B-1----:R-:W-:-:S03]  /*1790*/  @P1 IMAD.HI.U32 R4, R3, R8, RZ ;  /* 0x0000000803041227 */ /* 0x002fc600078e00ff */
[C---:B------:R-:W-:Y:S01]  /*17a0*/  IADD3 R194, R29.reuse, 0x1, -R28 ;  /* 0x000000011dc27810 */ /* 0x040fe20007ffe81c */
[----:B------:R-:W-:Y:S02]  /*17b0*/  VIADD R0, R29, 0x5f ;  /* 0x0000005f1d007836 */ /* 0x000fe40000000000 */
[----:B------:R-:W-:Y:S01]  /*17c0*/  IMAD.MOV.U32 R5, RZ, RZ, R3 ;  /* 0x000000ffff057224 */ /* 0x000fe200078e0003 */
[----:B--2---:R-:W-:Y:S01]  /*17d0*/  @P1 SHF.R.U32.HI R5, RZ, R9, R4 ;  /* 0x00000009ff051219 */ /* 0x004fe20000011604 */
[----:B------:R-:W-:-:S04]  /*17e0*/  IMAD.HI R0, R0, 0x2aaaaaab, RZ ;  /* 0x2aaaaaab00007827 */ /* 0x000fc800078e02ff */
[----:B0-----:R-:W-:Y:S01]  /*17f0*/  IMAD.IADD R7, R194, 0x1, R5 ;  /* 0x00000001c2077824 */ /* 0x001fe200078e0205 */
        /* <DEDUP_REMOVED lines=15> */
.L_x_12991:
[----:B------:R-:W-:-:S13]  /*18f0*/  ISETP.NE.AND P0, PT, R13, 0x1, PT ;  /* 0x000000010d00780c */ /* 0x000fda0003f05270 */
[----:B------:R-:W0:Y:S02]  /*1900*/  @P0 LDC.64 R4, c[0x0][0xae0] ;  /* 0x0002b800ff040b82 */ /* 0x000e240000000a00 */
[----:B0-----:R-:W-:-:S05]  /*1910*/  @P0 IMAD.HI.U32 R4, R3, R4, RZ ;  /* 0x0000000403040227 */ /* 0x001fca00078e00ff */
[----:B------:R-:W-:-:S07]  /*1920*/  @P0 SHF.R.U32.HI R3, RZ, R5, R4 ;  /* 0x00000005ff030219 */ /* 0x000fce0000011604 */
.L_x_12992:
[----:B------:R-:W-:Y:S05]  /*1930*/  BSYNC B0 ;  /* 0x0000000000007941 */ /* 0x000fea0003800000 */
.L_x_12990:
[----:B------:R-:W-:-:S05]  /*1940*/  IMAD R3, R3, R13, R13 ;  /* 0x0000000d03037224 */ /* 0x000fca00078e020d */
[----:B------:R-:W-:-:S07]  /*1950*/  VIMNMX R0, R0, R3, PT ;  /* 0x0000000300007248 */ /* 0x000fce0003fe0100 */
.L_x_12989:
        /* <DEDUP_REMOVED lines=20> */
.L_x_12995:
[----:B------:R-:W-:-:S13]  /*1aa0*/  ISETP.NE.AND P0, PT, R13, 0x1, PT ;  /* 0x000000010d00780c */ /* 0x000fda0003f05270 */
[----:B------:R-:W0:Y:S02]  /*1ab0*/  @P0 LDC.64 R6, c[0x0][0xae0] ;  /* 0x0002b800ff060b82 */ /* 0x000e240000000a00 */
[----:B0-----:R-:W-:-:S05]  /*1ac0*/  @P0 IMAD.HI.U32 R6, R3, R6, RZ ;  /* 0x0000000603060227 */ /* 0x001fca00078e00ff */
[----:B------:R-:W-:-:S07]  /*1ad0*/  @P0 SHF.R.U32.HI R3, RZ, R7, R6 ;  /* 0x00000007ff030219 */ /* 0x000fce0000011606 */
.L_x_12996:
[----:B------:R-:W-:Y:S05]  /*1ae0*/  BSYNC B0 ;  /* 0x0000000000007941 */ /* 0x000fea0003800000 */
.L_x_12994:
[----:B------:R-:W-:-:S05]  /*1af0*/  IMAD R3, R3, R13, RZ ;  /* 0x0000000d03037224 */ /* 0x000fca00078e02ff */
[----:B------:R-:W-:-:S07]  /*1b00*/  VIMNMX R4, R4, R3, !PT ;  /* 0x0000000304047248 */ /* 0x000fce0007fe0100 */
.L_x_12993:
        /* <DEDUP_REMOVED lines=44> */
.L_x_12999:
[----:B------:R-:W-:Y:S05]  /*1dd0*/  BSYNC B6 ;  /* 0x0000000000067941 */ /* 0x000fea0003800000 */
.L_x_12998:
        /* <DEDUP_REMOVED lines=20> */
.L_x_13001:
[----:B------:R-:W-:Y:S05]  /*1f20*/  BSYNC B6 ;  /* 0x0000000000067941 */ /* 0x000fea0003800000 */
.L_x_13000:
[----:B------:R-:W-:Y:S01]  /*1f30*/  ULDC.64 UR4, c[0x0][0xaf0] ;  /* 0x0002bc0000047ab9 */ /* 0x000fe20000000a00 */
[----:B------:R-:W2:Y:S01]  /*1f40*/  LDL R32, [R1+0x460] ;  /* 0x0004600001207983 */ /* 0x000ea20000100800 */
[----:B------:R-:W-:Y:S01]  /*1f50*/  ISETP.NE.U32.AND P0, PT, RZ, UR4, PT ;  /* 0x00000004ff007c0c */ /* 0x000fe2000bf05070 */
[----:B------:R-:W-:Y:S01]  /*1f60*/  IMAD.MOV.U32 R0, RZ, RZ, R127 ;  /* 0x000000ffff007224 */ /* 0x000fe200078e007f */
[----:B------:R-:W-:Y:S01]  /*1f70*/  SHF.R.S32.HI R3, RZ, 0x1f, R154 ;  /* 0x0000001fff037819 */ /* 0x000fe2000001149a */
[----:B------:R-:W-:Y:S01]  /*1f80*/  ULDC UR8, c[0x0][0x320] ;  /* 0x0000c80000087ab9 */ /* 0x000fe20000000800 */
[----:B------:R-:W-:Y:S01]  /*1f90*/  ISETP.NE.AND.EX P0, PT, RZ, UR5, PT, P0 ;  /* 0x00000005ff007c0c */ /* 0x000fe2000bf05300 */
[----:B------:R-:W0:Y:S01]  /*1fa0*/  S2R R20, SR_TID.X ;  /* 0x0000000000147919 */ /* 0x000e220000002100 */
[----:B------:R-:W-:Y:S01]  /*1fb0*/  ULDC.64 UR4, c[0x0][0x3f8] ;  /* 0x0000fe0000047ab9 */ /* 0x000fe20000000a00 */
[----:B------:R-:W1:Y:S01]  /*1fc0*/  LDC R33, c[0x0][0x3f4] ;  /* 0x0000fd00ff217b82 */ /* 0x000e620000000800 */
[----:B------:R-:W-:-:S09]  /*1fd0*/  ULDC.64 UR6, c[0x0][0x408] ;  /* 0x0001020000067ab9 */ /* 0x000fd20000000a00 */
[----:B------:R-:W3:Y:S02]  /*1fe0*/  @P0 LDC.64 R4, c[0x0][0xaf0] ;  /* 0x0002bc00ff040b82 */ /* 0x000ee40000000a00 */
[----:B---3--:R-:W-:-:S05]  /*1ff0*/  @P0 IMAD.WIDE R4, R127, 0x4, R4 ;  /* 0x000000047f040825 */ /* 0x008fca00078e0204 */
[----:B------:R3:W4:Y:S01]  /*2000*/  @P0 LDG.E R0, desc[UR44][R4.64] ;  /* 0x0000002c04000981 */ /* 0x000722000c1e1900 */
[C---:B------:R-:W-:Y:S01]  /*2010*/  IMAD R9, R3.reuse, UR4, RZ ;  /* 0x0000000403097c24 */ /* 0x040fe2000f8e02ff */
[----:B------:R-:W-:Y:S01]  /*2020*/  ISETP.GE.AND P1, PT, R152, UR8, PT ;  /* 0x0000000898007c0c */ /* 0x000fe2000bf26270 */
[----:B------:R-:W-:Y:S01]  /*2030*/  IMAD R11, R3, UR6, RZ ;  /* 0x00000006030b7c24 */ /* 0x000fe2000f8e02ff */
[----:B------:R-:W-:Y:S01]  /*2040*/  ISETP.GE.AND P0, PT, R22, UR8, PT ;  /* 0x0000000816007c0c */ /* 0x000fe2000bf06270 */
[C---:B------:R-:W-:Y:S01]  /*2050*/  IMAD R13, R154.reuse, UR5, R9 ;  /* 0x000000059a0d7c24 */ /* 0x040fe2000f8e0209 */
[----:B------:R-:W-:Y:S01]  /*2060*/  SEL R9, RZ, 0xffffffff, P1 ;  /* 0xffffffffff097807 */ /* 0x000fe20000800000 */
[C---:B------:R-:W-:Y:S01]  /*2070*/  IMAD R11, R154.reuse, UR7, R11 ;  /* 0x000000079a0b7c24 */ /* 0x040fe2000f8e020b */
[----:B------:R-:W-:Y:S01]  /*2080*/  SHF.R.S32.HI R157, RZ, 0x1f, R156 ;  /* 0x0000001fff9d7819 */ /* 0x000fe2000001149c */
[----:B------:R-:W-:Y:S01]  /*2090*/  IMAD.IADD R46, R19, 0x1, R18 ;  /* 0x00000001132e7824 */ /* 0x000fe200078e0212 */
[----:B0-----:R-:W-:Y:S01]  /*20a0*/  SHF.R.U32.HI R34, RZ, 0x7, R20 ;  /* 0x00000007ff227819 */ /* 0x001fe20000011614 */
[----:B------:R-:W-:Y:S01]  /*20b0*/  IMAD.SHL.U32 R9, R9, 0x2, RZ ;  /* 0x0000000209097824 */ /* 0x000fe200078e00ff */
[----:B------:R-:W-:Y:S01]  /*20c0*/  SEL R8, RZ, 0x1, P0 ;  /* 0x00000001ff087807 */ /* 0x000fe20000000000 */
[----:B---3--:R-:W-:Y:S01]  /*20d0*/  IMAD.WIDE.U32 R4, R154, UR6, R156 ;  /* 0x000000069a047c25 */ /* 0x008fe2000f8e009c */
[----:B------:R-:W-:-:S02]  /*20e0*/  ISETP.NE.AND P6, PT, R34, 0x1, PT ;  /* 0x000000012200780c */ /* 0x000fc40003fc5270 */
[----:B------:R-:W-:Y:S01]  /*20f0*/  LOP3.LUT R10, R9, 0x2, R8, 0xe2, !PT ;  /* 0x00000002090a7812 */ /* 0x000fe200078ee208 */
[----:B------:R-:W-:Y:S01]  /*2100*/  IMAD.WIDE.U32 R6, R154, UR4, R156 ;  /* 0x000000049a067c25 */ /* 0x000fe2000f8e009c */
[----:B------:R-:W-:Y:S02]  /*2110*/  ISETP.GE.AND P0, PT, R163, UR8, PT ;  /* 0x00000008a3007c0c */ /* 0x000fe4000bf06270 */
[----:B------:R-:W-:Y:S01]  /*2120*/  ISETP.GE.AND P1, PT, R162, UR8, PT ;  /* 0x00000008a2007c0c */ /* 0x000fe2000bf26270 */
[----:B------:R-:W-:Y:S01]  /*2130*/  IMAD.WIDE.U32 R8, R154, UR4, R22 ;  /* 0x000000049a087c25 */ /* 0x000fe2000f8e0016 */
[----:B-----5:R-:W-:Y:S02]  /*2140*/  SHF.R.S32.HI R47, RZ, 0x1f, R2 ;  /* 0x0000001fff2f7819 */ /* 0x020fe40000011402 */
[----:B------:R-:W-:Y:S01]  /*2150*/  SEL R12, RZ, 0x8, P1 ;  /* 0x00000008ff0c7807 */ /* 0x000fe20000800000 */
[----:B------:R-:W-:Y:S01]  /*2160*/  IMAD.IADD R5, R5, 0x1, R11 ;  /* 0x0000000105057824 */ /* 0x000fe200078e020b */
[----:B------:R-:W-:Y:S01]  /*2170*/  SEL R11, RZ, 0x4, P0 ;  /* 0x00000004ff0b7807 */ /* 0x000fe20000000000 */
[----:B------:R-:W-:Y:S01]  /*2180*/  IMAD.IADD R7, R7, 0x1, R13 ;  /* 0x0000000107077824 */ /* 0x000fe200078e020d */
[----:B------:R-:W-:Y:S01]  /*2190*/  ISETP.GE.AND P0, PT, R161, UR8, PT ;  /* 0x00000008a1007c0c */ /* 0x000fe2000bf06270 */
[----:B------:R-:W-:Y:S01]  /*21a0*/  IMAD.IADD R9, R13, 0x1, R9 ;  /* 0x000000010d097824 */ /* 0x000fe200078e0209 */
[----:B------:R-:W-:Y:S01]  /*21b0*/  ISETP.GE.AND P1, PT, R160, UR8, PT ;  /* 0x00000008a0007c0c */ /* 0x000fe2000bf26270 */
[C---:B------:R-:W-:Y:S01]  /*21c0*/  IMAD R15, R47.reuse, UR6, RZ ;  /* 0x000000062f0f7c24 */ /* 0x040fe2000f8e02ff */
[----:B------:R-:W-:Y:S01]  /*21d0*/  LOP3.LUT R10, R12, R10, R11, 0xfe, !PT ;  /* 0x0000000a0c0a7212 */ /* 0x000fe200078efe0b */
[----:B------:R-:W-:Y:S01]  /*21e0*/  IMAD R13, R47, UR4, RZ ;  /* 0x000000042f0d7c24 */ /* 0x000fe2000f8e02ff */
[----:B------:R-:W-:Y:S01]  /*21f0*/  SEL R11, RZ, 0x10, P0 ;  /* 0x00000010ff0b7807 */ /* 0x000fe20000000000 */
[C---:B------:R-:W-:Y:S01]  /*2200*/  IMAD R15, R2.reuse, UR7, R15 ;  /* 0x00000007020f7c24 */ /* 0x040fe2000f8e020f */
[----:B------:R-:W-:Y:S01]  /*2210*/  SEL R12, RZ, 0x20, P1 ;  /* 0x00000020ff0c7807 */ /* 0x000fe20000800000 */
[----:B------:R-:W-:Y:S01]  /*2220*/  IMAD.WIDE.U32 R18, R2, UR6, R4 ;  /* 0x0000000602127c25 */ /* 0x000fe2000f8e0004 */
[----:B------:R-:W-:-:S02]  /*2230*/  ISETP.GE.AND P1, PT, R165, UR8, PT ;  /* 0x00000008a5007c0c */ /* 0x000fc4000bf26270 */
[----:B------:R-:W-:Y:S01]  /*2240*/  ISETP.GE.AND P2, PT, R164, UR8, PT ;  /* 0x00000008a4007c0c */ /* 0x000fe2000bf46270 */
[----:B------:R-:W-:Y:S01]  /*2250*/  IMAD R13, R2, UR5, R13 ;  /* 0x00000005020d7c24 */ /* 0x000fe2000f8e020d */
[----:B-1----:R-:W-:Y:S01]  /*2260*/  ISETP.GE.AND P0, PT, R22, R33, PT ;  /* 0x000000211600720c */ /* 0x002fe20003f06270 */
[C---:B------:R-:W-:Y:S01]  /*2270*/  IMAD.WIDE.U32 R20, R2.reuse, UR4, R6 ;  /* 0x0000000402147c25 */ /* 0x040fe2000f8e0006 */
[----:B------:R-:W-:Y:S02]  /*2280*/  SEL R5, RZ, 0x40, P1 ;  /* 0x00000040ff057807 */ /* 0x000fe40000800000 */
[C---:B------:R-:W-:Y:S01]  /*2290*/  SEL R7, R33.reuse, RZ, P0 ;  /* 0x000000ff21077207 */ /* 0x040fe20000000000 */
[----:B------:R-:W-:Y:S01]  /*22a0*/  IMAD.WIDE.U32 R24, R2, UR4, R8 ;  /* 0x0000000402187c25 */ /* 0x000fe2000f8e0008 */
[----:B------:R-:W-:Y:S05]  /*22b0*/  @!P6 WARPSYNC.ALL ;  /* 0x000000000000e948 */ /* 0x000fea0003800000 */
[----:B------:R-:W-:Y:S01]  /*22c0*/  ULDC UR4, c[0x0][0x2f4] ;  /* 0x0000bd0000047ab9 */ /* 0x000fe20000000800 */
[----:B------:R-:W-:Y:S01]  /*22d0*/  IMAD.IADD R7, R22, 0x1, R7 ;  /* 0x0000000116077824 */ /* 0x000fe200078e0207 */
[----:B------:R-:W-:Y:S01]  /*22e0*/  ISETP.GE.AND P3, PT, R152, UR4, PT ;  /* 0x0000000498007c0c */ /* 0x000fe2000bf66270 */
[----:B------:R-:W-:Y:S01]  /*22f0*/  IMAD.MOV.U32 R50, RZ, RZ, 0x20 ;  /* 0x00000020ff327424 */ /* 0x000fe200078e00ff */
[----:B------:R-:W-:Y:S01]  /*2300*/  ISETP.GE.AND P1, PT, R22, UR4, PT ;  /* 0x0000000416007c0c */ /* 0x000fe2000bf26270 */
[----:B------:R-:W-:Y:S01]  /*2310*/  IMAD.SHL.U32 R52, R33, 0x2, RZ ;  /* 0x0000000221347824 */ /* 0x000fe200078e00ff */
[----:B------:R-:W-:Y:S01]  /*2320*/  SEL R4, RZ, 0xffffffff, P3 ;  /* 0xffffffffff047807 */ /* 0x000fe20001800000 */
[----:B------:R-:W-:Y:S01]  /*2330*/  IMAD.IADD R54, R19, 0x1, R15 ;  /* 0x0000000113367824 */ /* 0x000fe200078e020f */
[----:B------:R-:W-:Y:S01]  /*2340*/  LOP3.LUT R10, R12, R10, R11, 0xfe, !PT ;  /* 0x0000000a0c0a7212 */ /* 0x000fe200078efe0b */
[----:B------:R-:W-:Y:S01]  /*2350*/  IMAD.IADD R55, R21, 0x1, R13 ;  /* 0x0000000115377824 */ /* 0x000fe200078e020d */
[----:B------:R-:W-:Y:S01]  /*2360*/  SEL R48, RZ, 0x7fff80, P2 ;  /* 0x007fff80ff307807 */ /* 0x000fe20001000000 */
[----:B------:R-:W-:Y:S01]  /*2370*/  IMAD.SHL.U32 R6, R4, 0x2, RZ ;  /* 0x0000000204067824 */ /* 0x000fe200078e00ff */
[----:B------:R-:W-:Y:S01]  /*2380*/  SHF.R.S32.HI R4, RZ, 0x1f, R7 ;  /* 0x0000001fff047819 */ /* 0x000fe20000011407 */
[----:B------:R-:W-:Y:S01]  /*2390*/  IMAD.IADD R56, R13, 0x1, R25 ;  /* 0x000000010d387824 */ /* 0x000fe200078e0219 */
[----:B------:R-:W-:-:S02]  /*23a0*/  SEL R49, RZ, 0x1, P1 ;  /* 0x00000001ff317807 */ /* 0x000fc40000800000 */
[----:B------:R-:W-:Y:S02]  /*23b0*/  LOP3.LUT R48, R48, R10, R5, 0xfe, !PT ;  /* 0x0000000a30307212 */ /* 0x000fe400078efe05 */
[----:B------:R-:W-:Y:S02]  /*23c0*/  LEA.HI R4, R4, R7, RZ, 0x3 ;  /* 0x0000000704047211 */ /* 0x000fe400078f18ff */
[----:B------:R-:W-:Y:S02]  /*23d0*/  LOP3.LUT R49, R6, 0x2, R49, 0xe2, !PT ;  /* 0x0000000206317812 */ /* 0x000fe400078ee231 */
[--C-:B------:R-:W-:Y:S02]  /*23e0*/  LOP3.LUT R6, R191, 0x38, R4.reuse, 0xf8, !PT ;  /* 0x00000038bf067812 */ /* 0x100fe400078ef804 */
[----:B------:R-:W-:Y:S02]  /*23f0*/  LOP3.LUT R5, R206, 0x38, R4, 0xf8, !PT ;  /* 0x00000038ce057812 */ /* 0x000fe400078ef804 */
[----:B------:R-:W-:-:S02]  /*2400*/  PRMT R69, R48, 0x8880, RZ ;  /* 0x0000888030457816 */ /* 0x000fc400000000ff */
[----:B------:R-:W-:Y:S02]  /*2410*/  LOP3.LUT R61, R6, R207, RZ, 0x3c, !PT ;  /* 0x000000cf063d7212 */ /* 0x000fe400078e3cff */
[----:B------:R-:W-:Y:S02]  /*2420*/  LOP3.LUT R62, R5, R208, RZ, 0x3c, !PT ;  /* 0x000000d0053e7212 */ /* 0x000fe400078e3cff */
[----:B------:R-:W-:Y:S01]  /*2430*/  PRMT R69, R69, 0x7710, RZ ;  /* 0x0000771045457816 */ /* 0x000fe200000000ff */
[----:B------:R-:W-:Y:S01]  /*2440*/  IMAD.IADD R61, R192, 0x1, R61 ;  /* 0x00000001c03d7824 */ /* 0x000fe200078e023d */
[----:B------:R-:W-:Y:S01]  /*2450*/  LOP3.LUT R59, R4, 0xfffffff8, RZ, 0xc0, !PT ;  /* 0xfffffff8043b7812 */ /* 0x000fe200078ec0ff */
[----:B------:R-:W-:Y:S01]  /*2460*/  IMAD.IADD R62, R209, 0x1, R62 ;  /* 0x00000001d13e7824 */ /* 0x000fe200078e023e */
[C---:B------:R-:W-:Y:S02]  /*2470*/  LOP3.LUT R63, R69.reuse, 0x1, RZ, 0xc0, !PT ;  /* 0x00000001453f7812 */ /* 0x040fe400078ec0ff */
[----:B------:R-:W-:-:S02]  /*2480*/  LOP3.LUT R64, R69, 0x2, RZ, 0xc0, !PT ;  /* 0x0000000245407812 */ /* 0x000fc400078ec0ff */
[C---:B------:R-:W-:Y:S02]  /*2490*/  LOP3.LUT R65, R69.reuse, 0x4, RZ, 0xc0, !PT ;  /* 0x0000000445417812 */ /* 0x040fe400078ec0ff */
[C---:B------:R-:W-:Y:S02]  /*24a0*/  LOP3.LUT R66, R69.reuse, 0x8, RZ, 0xc0, !PT ;  /* 0x0000000845427812 */ /* 0x040fe400078ec0ff */
[C---:B------:R-:W-:Y:S02]  /*24b0*/  LOP3.LUT R67, R69.reuse, 0x10, RZ, 0xc0, !PT ;  /* 0x0000001045437812 */ /* 0x040fe400078ec0ff */
[----:B------:R-:W-:Y:S02]  /*24c0*/  LOP3.LUT R68, R69, 0x20, RZ, 0xc0, !PT ;  /* 0x0000002045447812 */ /* 0x000fe400078ec0ff */
[----:B------:R-:W-:Y:S02]  /*24d0*/  SHF.R.S32.HI R51, RZ, 0x1f, R126 ;  /* 0x0000001fff337819 */ /* 0x000fe4000001147e */
[----:B------:R-:W-:-:S02]  /*24e0*/  SHF.R.S32.HI R58, RZ, 0x3, R4 ;  /* 0x00000003ff3a7819 */ /* 0x000fc40000011404 */
[----:B------:R-:W-:Y:S02]  /*24f0*/  SHF.R.S32.HI R60, RZ, 0x1f, R59 ;  /* 0x0000001fff3c7819 */ /* 0x000fe4000001143b */
[----:B------:R-:W-:Y:S01]  /*2500*/  LOP3.LUT R69, R69, 0x40, RZ, 0xc0, !PT ;  /* 0x0000004045457812 */ /* 0x000fe200078ec0ff */
[----:B------:R-:W-:Y:S01]  /*2510*/  @!P6 BAR.SYNC.DEFER_BLOCKING 0x9, 0x100 ;  /* 0x024400000000eb1d */ /* 0x000fe20000010000 */
[----:B--2---:R-:W-:-:S04]  /*2520*/  LOP3.LUT P4, RZ, R32, 0x4, RZ, 0xc0, !PT ;  /* 0x0000000420ff7812 */ /* 0x004fc8000788c0ff */
[----:B------:R-:W-:-:S05]  /*2530*/  SEL R50, R50, 0xffffffe0, !P4 ;  /* 0xffffffe032327807 */ /* 0x000fca0006000000 */
[----:B------:R-:W-:Y:S01]  /*2540*/  IMAD.IADD R53, R167, 0x1, R50 ;  /* 0x00000001a7357824 */ /* 0x000fe200078e0232 */
[----:B----4-:R-:W-:-:S07]  /*2550*/  SHF.R.S32.HI R57, RZ, 0x1f, R0 ;  /* 0x0000001fff397819 */ /* 0x010fce0000011400 */
.L_x_13059:
[----:B------:R-:W0:Y:S01]  /*2560*/  LDC R77, c[0x0][0x430] ;  /* 0x00010c00ff4d7b82 */ /* 0x000e220000000800 */
[----:B------:R-:W-:Y:S02]  /*2570*/  VIADD R31, R31, 0xffffffff ;  /* 0xffffffff1f1f7836 */ /* 0x000fe40000000000 */
[----:B------:R-:W-:Y:S02]  /*2580*/  IMAD R4, R193, 0x40, R154 ;  /* 0x00000040c1047824 */ /* 0x000fe400078e029a */
[----:B------:R-:W-:Y:S02]  /*2590*/  IMAD.MOV.U32 R76, RZ, RZ, RZ ;  /* 0x000000ffff4c7224 */ /* 0x000fe400078e00ff */
[----:B--2---:R-:W-:Y:S01]  /*25a0*/  IMAD R8, R31, 0x60, R4 ;  /* 0x000000601f087824 */ /* 0x004fe200078e0204 */
[----:B------:R-:W1:Y:S03]  /*25b0*/  LDC R85, c[0x0][0x3f4] ;  /* 0x0000fd00ff557b82 */ /* 0x000e660000000800 */
[----:B------:R-:W-:Y:S01]  /*25c0*/  IMAD.IADD R11, R46, 0x1, R8 ;  /* 0x000000012e0b7824 */ /* 0x000fe200078e0208 */
[----:B------:R-:W-:-:S03]  /*25d0*/  ISETP.GE.AND P2, PT, R8, R45, PT ;  /* 0x0000002d0800720c */ /* 0x000fc60003f46270 */
[----:B------:R-:W-:Y:S01]  /*25e0*/  IMAD.MOV.U32 R9, RZ, RZ, R11 ;  /* 0x000000ffff097224 */ /* 0x000fe200078e000b */
[----:B------:R-:W-:Y:S02]  /*25f0*/  ISETP.GT.OR P2, PT, R4, 0x5f, P2 ;  /* 0x0000005f0400780c */ /* 0x000fe40001744670 */
[----:B0-----:R-:W-:-:S11]  /*2600*/  ISETP.NE.AND P3, PT, R77, 0x1, PT ;  /* 0x000000014d00780c */ /* 0x001fd60003f65270 */
[----:B------:R-:W0:Y:S08]  /*2610*/  @!P2 LDC.64 R6, c[0x0][0x428] ;  /* 0x00010a00ff06ab82 */ /* 0x000e300000000a00 */
[----:B------:R-:W2:Y:S08]  /*2620*/  @P3 LDC R4, c[0x0][0x434] ;  /* 0x00010d00ff043b82 */ /* 0x000eb00000000800 */
[----:B---3--:R-:W3:Y:S08]  /*2630*/  @P3 LDC R5, c[0x0][0x438] ;  /* 0x00010e00ff053b82 */ /* 0x008ef00000000800 */
[----:B----4-:R-:W4:Y:S01]  /*2640*/  @!P2 LDC.64 R12, c[0x0][0x418] ;  /* 0x00010600ff0cab82 */ /* 0x010f220000000a00 */
[----:B--2---:R-:W-:-:S05]  /*2650*/  @P3 IMAD.HI.U32 R4, R11, R4, RZ ;  /* 0x000000040b043227 */ /* 0x004fca00078e00ff */
[----:B---3--:R-:W-:Y:S01]  /*2660*/  @P3 SHF.R.U32.HI R9, RZ, R5, R4 ;  /* 0x00000005ff093219 */ /* 0x008fe20000011604 */
[----:B0-----:R-:W-:-:S03]  /*2670*/  @!P2 IMAD R4, R57, R6, RZ ;  /* 0x000000063904a224 */ /* 0x001fc600078e02ff */
[--C-:B------:R-:W-:Y:S01]  /*2680*/  @!P2 SHF.R.S32.HI R5, RZ, 0x1f, R9.reuse ;  /* 0x0000001fff05a819 */ /* 0x100fe20000011409 */
[----:B------:R-:W-:Y:S02]  /*2690*/  @!P2 IMAD R7, R0, R7, R4 ;  /* 0x000000070007a224 */ /* 0x000fe400078e0204 */
[----:B------:R-:W-:-:S04]  /*26a0*/  @!P2 IMAD.MOV.U32 R4, RZ, RZ, R9 ;  /* 0x000000ffff04a224 */ /* 0x000fc800078e0009 */
[----:B------:R-:W-:-:S04]  /*26b0*/  @!P2 IMAD.WIDE.U32 R4, R0, R6, R4 ;  /* 0x000000060004a225 */ /* 0x000fc800078e0004 */
[----:B------:R-:W-:Y:S01]  /*26c0*/  @!P2 IMAD.IADD R5, R5, 0x1, R7 ;  /* 0x000000010505a824 */ /* 0x000fe200078e0207 */
[----:B----4-:R-:W-:-:S04]  /*26d0*/  @!P2 LEA R6, P3, R4, R12, 0x2 ;  /* 0x0000000c0406a211 */ /* 0x010fc800078610ff */
[----:B------:R-:W-:Y:S02]  /*26e0*/  @!P2 LEA.HI.X R7, R4, R13, R5, 0x2, P3 ;  /* 0x0000000d0407a211 */ /* 0x000fe400018f1405 */
[----:B-1----:R-:W-:Y:S01]  /*26f0*/  ISETP.GE.AND P3, PT, R85, 0x1, PT ;  /* 0x000000015500780c */ /* 0x002fe20003f66270 */
[----:B------:R-:W-:Y:S01]  /*2700*/  IMAD.MOV R4, RZ, RZ, -R9 ;  /* 0x000000ffff047224 */ /* 0x000fe200078e0a09 */
[----:B------:R-:W-:Y:S05]  /*2710*/  YIELD ;  /* 0x0000000000007946 */ /* 0x000fea0003800000 */
[C---:B------:R-:W-:Y:S01]  /*2720*/  IMAD R75, R153.reuse, 0x1800, R167 ;  /* 0x00001800994b7824 */ /* 0x040fe200078e02a7 */
[----:B------:R-:W-:Y:S01]  /*2730*/  BSSY B0, `(.L_x_13002) ;  /* 0x0000340000007945 */ /* 0x000fe20003800000 */
[----:B------:R-:W-:Y:S01]  /*2740*/  IMAD R5, R153, 0x1800, R53 ;  /* 0x0000180099057824 */ /* 0x000fe200078e0235 */
[----:B------:R0:W5:Y:S01]  /*2750*/  @!P2 LDG.E R76, desc[UR44][R6.64] ;  /* 0x0000002c064ca981 */ /* 0x000162000c1e1900 */
[----:B------:R-:W-:Y:S01]  /*2760*/  IMAD R77, R77, R4, R11 ;  /* 0x000000044d4d7224 */ /* 0x000fe200078e020b */
[----:B------:R-:W-:Y:S01]  /*2770*/  ISETP.GT.AND P2, PT, R31, R44, PT ;  /* 0x0000002c1f00720c */ /* 0x000fe20003f44270 */
[----:B------:R-:W-:-:S02]  /*2780*/  IMAD R75, R75, 0x2, R30 ;  /* 0x000000024b4b7824 */ /* 0x000fc400078e021e */
[----:B------:R-:W-:Y:S01]  /*2790*/  IMAD R74, R5, 0x2, R30 ;  /* 0x00000002054a7824 */ /* 0x000fe200078e021e */
[----:B------:R-:W-:Y:S09]  /*27a0*/  @!P3 BRA `(.L_x_13003) ;  /* 0x0000002c00c8b947 */ /* 0x000ff20003800000 */
[----:B------:R-:W-:Y:S01]  /*27b0*/  SHF.R.S32.HI R78, RZ, 0x1f, R77 ;  /* 0x0000001fff4e7819 */ /* 0x000fe2000001144d */
[----:B------:R-:W-:Y:S01]  /*27c0*/  ULDC.64 UR4, c[0x0][0x300] ;  /* 0x0000c00000047ab9 */ /* 0x000fe20000000a00 */
[----:B------:R-:W1:Y:S01]  /*27d0*/  LDC.64 R10, c[0x0][0x3f8] ;  /* 0x0000fe00ff0a7b82 */ /* 0x000e620000000a00 */
[----:B------:R-:W-:Y:S01]  /*27e0*/  IMAD.WIDE.U32 R4, R77, UR4, RZ ;  /* 0x000000044d047c25 */ /* 0x000fe2000f8e00ff */
[----:B-----5:R-:W-:Y:S01]  /*27f0*/  SHF.R.S32.HI R79, RZ, 0x1f, R76 ;  /* 0x0000001fff4f7819 */ /* 0x020fe2000001144c */
[----:B------:R-:W-:Y:S02]  /*2800*/  ULDC.U8 UR6, c[0x0][0x410] ;  /* 0x0001040000067ab9 */ /* 0x000fe40000000000 */
[----:B0-----:R-:W-:Y:S01]  /*2810*/  IMAD R6, R78, UR4, RZ ;  /* 0x000000044e067c24 */ /* 0x001fe2000f8e02ff */
[----:B------:R-:W-:Y:S01]  /*2820*/  ISETP.NE.AND P3, PT, RZ, UR6, PT ;  /* 0x00000006ff007c0c */ /* 0x000fe2000bf65270 */
[----:B------:R-:W-:Y:S01]  /*2830*/  IMAD R81, R31, -0x60, R45 ;  /* 0xffffffa01f517824 */ /* 0x000fe200078e022d */
[----:B------:R-:W0:Y:S01]  /*2840*/  LDC.64 R12, c[0x0][0x408] ;  /* 0x00010200ff0c7b82 */ /* 0x000e220000000a00 */
[----:B------:R-:W-:Y:S01]  /*2850*/  IMAD R7, R77, UR5, R6 ;  /* 0x000000054d077c24 */ /* 0x000fe2000f8e0206 */
[----:B------:R-:W-:-:S02]  /*2860*/  ULDC.64 UR4, c[0x0][0x310] ;  /* 0x0000c40000047ab9 */ /* 0x000fc40000000a00 */
[----:B------:R-:W-:Y:S01]  /*2870*/  VIMNMX R81, R81, 0x60, PT ;  /* 0x0000006051517848 */ /* 0x000fe20003fe0100 */
[----:B------:R-:W-:Y:S02]  /*2880*/  IMAD.IADD R5, R5, 0x1, R7 ;  /* 0x0000000105057824 */ /* 0x000fe400078e0207 */
[----:B------:R-:W-:Y:S02]  /*2890*/  IMAD R7, R79, UR4, RZ ;  /* 0x000000044f077c24 */ /* 0x000fe4000f8e02ff */
[----:B------:R-:W-:-:S04]  /*28a0*/  IMAD.WIDE.U32 R4, R76, UR4, R4 ;  /* 0x000000044c047c25 */ /* 0x000fc8000f8e0004 */
[----:B------:R-:W-:Y:S01]  /*28b0*/  IMAD R7, R76, UR5, R7 ;  /* 0x000000054c077c24 */ /* 0x000fe2000f8e0207 */
[----:B------:R-:W-:Y:S01]  /*28c0*/  ULDC.64 UR4, c[0x0][0x308] ;  /* 0x0000c20000047ab9 */ /* 0x000fe20000000a00 */
[----:B-1----:R-:W-:-:S04]  /*28d0*/  IMAD.WIDE.U32 R14, R31, R10, RZ ;  /* 0x0000000a1f0e7225 */ /* 0x002fc800078e00ff */
[----:B------:R-:W-:Y:S02]  /*28e0*/  IMAD.IADD R5, R5, 0x1, R7 ;  /* 0x0000000105057824 */ /* 0x000fe400078e0207 */
[----:B------:R-:W-:Y:S02]  /*28f0*/  IMAD R7, R51, UR4, RZ ;  /* 0x0000000433077c24 */ /* 0x000fe4000f8e02ff */
[----:B------:R-:W-:Y:S01]  /*2900*/  IMAD.WIDE.U32 R82, R126, UR4, R4 ;  /* 0x000000047e527c25 */ /* 0x000fe2000f8e0004 */
[----:B------:R-:W-:-:S03]  /*2910*/  SHF.R.S32.HI R5, RZ, 0x1f, R31 ;  /* 0x0000001fff057819 */ /* 0x000fc6000001141f */
[----:B------:R-:W-:Y:S01]  /*2920*/  IMAD R7, R126, UR5, R7 ;  /* 0x000000057e077c24 */ /* 0x000fe2000f8e0207 */
[----:B------:R-:W-:Y:S01]  /*2930*/  ULDC.64 UR4, c[0x0][0x2e8] ;  /* 0x0000ba0000047ab9 */ /* 0x000fe20000000a00 */
[C---:B------:R-:W-:Y:S01]  /*2940*/  IMAD R4, R5.reuse, R10, RZ ;  /* 0x0000000a05047224 */ /* 0x040fe200078e02ff */
[----:B------:R-:W-:Y:S01]  /*2950*/  LEA R80, P4, R82, UR4, 0x1 ;  /* 0x0000000452507c11 */ /* 0x000fe2000f8808ff */
[-C--:B0-----:R-:W-:Y:S02]  /*2960*/  IMAD R6, R5, R12.reuse, RZ ;  /* 0x0000000c05067224 */ /* 0x081fe400078e02ff */
[----:B------:R-:W-:Y:S02]  /*2970*/  IMAD.IADD R5, R83, 0x1, R7 ;  /* 0x0000000153057824 */ /* 0x000fe400078e0207 */
[----:B------:R-:W-:-:S03]  /*2980*/  IMAD.WIDE.U32 R70, R31, R12, RZ ;  /* 0x0000000c1f467225 */ /* 0x000fc600078e00ff */
[----:B------:R-:W-:Y:S01]  /*2990*/  LEA.HI.X R82, R82, UR5, R5, 0x1, P4 ;  /* 0x0000000552527c11 */ /* 0x000fe2000a0f0c05 */
[C---:B------:R-:W-:Y:S02]  /*29a0*/  IMAD R7, R31.reuse, R11, R4 ;  /* 0x0000000b1f077224 */ /* 0x040fe400078e0204 */
        /* <DEDUP_REMOVED lines=19> */
[----:B------:R-:W-:Y:S02]  /*2ae0*/  CS2R R38, SRZ ;  /* 0x0000000000267805 */ /* 0x000fe4000001ff00 */
[----:B------:R-:W-:Y:S02]  /*2af0*/  CS2R R72, SRZ ;  /* 0x0000000000487805 */ /* 0x000fe4000001ff00 */
[----:B------:R-:W-:Y:S01]  /*2b00*/  CS2R R40, SRZ ;  /* 0x0000000000287805 */ /* 0x000fe2000001ff00 */
[----:B------:R-:W-:-:S02]  /*2b10*/  IMAD.MOV.U32 R4, RZ, RZ, R18 ;  /* 0x000000ffff047224 */ /* 0x000fc400078e0012 */
[----:B------:R-:W-:Y:S02]  /*2b20*/  IMAD.MOV.U32 R5, RZ, RZ, R54 ;  /* 0x000000ffff057224 */ /* 0x000fe400078e0036 */
[----:B------:R-:W-:Y:S02]  /*2b30*/  IMAD R37, R83, 0x60, RZ ;  /* 0x0000006053257824 */ /* 0x000fe400078e02ff */
[----:B------:R-:W-:Y:S01]  /*2b40*/  IMAD.WIDE.U32 R34, R70, 0x60, R4 ;  /* 0x0000006046227825 */ /* 0x000fe200078e0004 */
[----:B------:R-:W-:-:S03]  /*2b50*/  LEA R4, P4, R32, UR4, 0x1 ;  /* 0x0000000420047c11 */ /* 0x000fc6000f8808ff */
[----:B------:R-:W-:Y:S01]  /*2b60*/  IMAD.IADD R5, R33, 0x1, R7 ;  /* 0x0000000121057824 */ /* 0x000fe200078e0207 */
[----:B------:R-:W-:Y:S01]  /*2b70*/  LEA R6, P5, R34, UR6, 0x1 ;  /* 0x0000000622067c11 */ /* 0x000fe2000f8a08ff */
[----:B------:R-:W-:-:S03]  /*2b80*/  IMAD.IADD R7, R35, 0x1, R37 ;  /* 0x0000000123077824 */ /* 0x000fc600078e0225 */
[----:B------:R-:W-:Y:S02]  /*2b90*/  LEA.HI.X R5, R32, UR5, R5, 0x1, P4 ;  /* 0x0000000520057c11 */ /* 0x000fe4000a0f0c05 */
[----:B------:R-:W-:Y:S02]  /*2ba0*/  LEA.HI.X R7, R34, UR7, R7, 0x1, P5 ;  /* 0x0000000722077c11 */ /* 0x000fe4000a8f0c07 */
[-C--:B------:R-:W-:Y:S02]  /*2bb0*/  ISETP.GE.AND P4, PT, R156, R85.reuse, PT ;  /* 0x000000559c00720c */ /* 0x080fe40003f86270 */
[----:B------:R-:W-:-:S11]  /*2bc0*/  ISETP.GE.AND P5, PT, R159, R85, PT ;  /* 0x000000559f00720c */ /* 0x000fd60003fa6270 */
[----:B------:R0:W5:Y:S04]  /*2bd0*/  @!P4 LDG.E.64 R42, desc[UR44][R4.64] ;  /* 0x0000002c042ac981 */ /* 0x000168000c1e1b00 */
[----:B------:R0:W5:Y:S04]  /*2be0*/  @!P5 LDG.E.64 R38, desc[UR44][R4.64+0x20] ;  /* 0x0000202c0426d981 */ /* 0x000168000c1e1b00 */
[----:B------:R0:W5:Y:S04]  /*2bf0*/  @!P4 LDG.E.64 R72, desc[UR44][R6.64] ;  /* 0x0000002c0648c981 */ /* 0x000168000c1e1b00 */
[----:B------:R0:W5:Y:S02]  /*2c00*/  @!P5 LDG.E.64 R40, desc[UR44][R6.64+0x20] ;  /* 0x0000202c0628d981 */ /* 0x000164000c1e1b00 */
.L_x_13006:
[----:B------:R-:W-:Y:S05]  /*2c10*/  BSYNC B1 ;  /* 0x0000000000017941 */ /* 0x000fea0003800000 */
.L_x_13005:
        /* <DEDUP_REMOVED lines=8> */
[C---:B0-----:R-:W-:Y:S01]  /*2ca0*/  SHF.L.U64.HI R5, R10.reuse, 0x6, R11 ;  /* 0x000000060a057819 */ /* 0x041fe2000001020b */
[----:B------:R-:W-:Y:S01]  /*2cb0*/  IMAD.SHL.U32 R4, R10, 0x40, RZ ;  /* 0x000000400a047824 */ /* 0x000fe200078e00ff */
[C---:B------:R-:W-:Y:S01]  /*2cc0*/  SHF.L.U64.HI R7, R12.reuse, 0x6, R13 ;  /* 0x000000060c077819 */ /* 0x040fe2000001020d */
[----:B------:R-:W-:Y:S01]  /*2cd0*/  IMAD.SHL.U32 R6, R12, 0x40, RZ ;  /* 0x000000400c067824 */ /* 0x000fe200078e00ff */
[----:B------:R-:W-:Y:S01]  /*2ce0*/  ULDC.64 UR4, c[0x0][0x3e8] ;  /* 0x0000fa0000047ab9 */ /* 0x000fe20000000a00 */
[----:B------:R-:W-:Y:S01]  /*2cf0*/  IMAD.WIDE.U32 R4, R14, 0x60, R4 ;  /* 0x000000600e047825 */ /* 0x000fe200078e0004 */
[----:B------:R-:W-:Y:S01]  /*2d00*/  ULDC.64 UR6, c[0x0][0x400] ;  /* 0x0001000000067ab9 */ /* 0x000fe20000000a00 */
[----:B------:R-:W-:Y:S02]  /*2d10*/  CS2R R34, SRZ ;  /* 0x0000000000227805 */ /* 0x000fe4000001ff00 */
[----:B------:R-:W-:Y:S01]  /*2d20*/  CS2R R36, SRZ ;  /* 0x0000000000247805 */ /* 0x000fe2000001ff00 */
[----:B------:R-:W-:Y:S01]  /*2d30*/  IMAD R10, R84, 0x60, RZ ;  /* 0x00000060540a7824 */ /* 0x000fe200078e02ff */
[----:B------:R-:W-:Y:S01]  /*2d40*/  IADD3 R9, P5, R20, R4, RZ ;  /* 0x0000000414097210 */ /* 0x000fe20007fbe0ff */
[----:B------:R-:W-:-:S03]  /*2d50*/  IMAD.WIDE.U32 R6, R70, 0x60, R6 ;  /* 0x0000006046067825 */ /* 0x000fc600078e0006 */
[----:B------:R-:W-:Y:S01]  /*2d60*/  IADD3.X R10, R55, R10, R5, P5, !PT ;  /* 0x0000000a370a7210 */ /* 0x000fe20002ffe405 */
[----:B------:R-:W-:Y:S01]  /*2d70*/  IMAD R83, R83, 0x60, RZ ;  /* 0x0000006053537824 */ /* 0x000fe200078e02ff */
[----:B------:R-:W-:-:S04]  /*2d80*/  IADD3 R8, P5, R18, R6, RZ ;  /* 0x0000000612087210 */ /* 0x000fc80007fbe0ff */
[----:B------:R-:W-:Y:S02]  /*2d90*/  IADD3.X R7, R54, R83, R7, P5, !PT ;  /* 0x0000005336077210 */ /* 0x000fe40002ffe407 */
        /* <DEDUP_REMOVED lines=12> */
.L_x_13008:
[----:B------:R-:W-:Y:S05]  /*2e60*/  BSYNC B1 ;  /* 0x0000000000017941 */ /* 0x000fea0003800000 */
.L_x_13007:
        /* <DEDUP_REMOVED lines=13> */
[----:B-----5:R-:W-:Y:S01]  /*2f40*/  IMAD.MOV.U32 R7, RZ, RZ, R8 ;  /* 0x000000ffff077224 */ /* 0x020fe200078e0008 */
[----:B------:R-:W-:-:S02]  /*2f50*/  PRMT R100, R87, 0x7610, R100 ;  /* 0x0000761057647816 */ /* 0x000fc40000000064 */
        /* <DEDUP_REMOVED lines=20> */
.L_x_13009:
[----:B------:R-:W-:Y:S01]  /*30a0*/  IMAD R70, R153, 0x8, R148 ;  /* 0x0000000899467824 */ /* 0x000fe200078e0294 */
[----:B------:R-:W-:Y:S01]  /*30b0*/  SHF.L.U32 R83, R158, 0x1f, RZ ;  /* 0x0000001f9e537819 */ /* 0x000fe200000006ff */
[----:B------:R-:W-:Y:S03]  /*30c0*/  BSSY B1, `(.L_x_13010) ;  /* 0x0000003000017945 */ /* 0x000fe60003800000 */
[----:B------:R-:W0:Y:S02]  /*30d0*/  SYNCS.PHASECHK.TRANS64.TRYWAIT P6, [R70+URZ+0x32490], R83 ;  /* 0x03249053460075a7 */ /* 0x000e2400080c017f */
[----:B0-----:R-:W-:Y:S05]  /*30e0*/  @!P6 BRA `(.L_x_13011) ;  /* 0x00000344003ce947 */ /* 0x001fea0003800000 */
.L_x_13358:
[----:B------:R-:W-:Y:S05]  /*30f0*/  BSYNC B1 ;  /* 0x0000000000017941 */ /* 0x000fea0003800000 */
.L_x_13010:
[----:B------:R-:W-:-:S03]  /*3100*/  UMOV UR4, 0xffffffff ;  /* 0xffffffff00047882 */ /* 0x000fc60000000000 */
[----:B------:R-:W-:Y:S05]  /*3110*/  BRA.DIV UR4, `(.L_x_13012) ;  /* 0x0000034604447947 */ /* 0x000fea000b800000 */
[----:B------:R1:W2:Y:S04]  /*3120*/  SHFL.IDX PT, R71, R82, RZ, 0x1c1f ;  /* 0x001c1fff52477589 */ /* 0x0002a800000e0000 */
[----:B------:R1:W3:Y:S02]  /*3130*/  SHFL.IDX PT, R14, R80, RZ, 0x1c1f ;  /* 0x001c1fff500e7589 */ /* 0x0002e400000e0000 */
.L_x_13362:
        /* <DEDUP_REMOVED lines=31> */
[-C--:B------:R-:W-:Y:S01]  /*3330*/  FMUL.FTZ R98, R7, R72.reuse ;  /* 0x0000004807627220 */ /* 0x080fe20000410000 */
[----:B------:R-:W-:Y:S01]  /*3340*/  LOP3.LUT R96, R96, 0xffff0000, RZ, 0xc0, !PT ;  /* 0xffff000060607812 */ /* 0x000fe200078ec0ff */
[C---:B------:R-:W-:Y:S01]  /*3350*/  FMUL.FTZ R7, R13.reuse, R97 ;  /* 0x000000610d077220 */ /* 0x040fe20000410000 */
[-C--:B------:R-:W-:Y:S01]  /*3360*/  FMUL.FTZ R13, R13, R93.reuse ;  /* 0x0000005d0d0d7220 */ /* 0x080fe20000410000 */
[----:B------:R-:W-:Y:S01]  /*3370*/  LOP3.LUT R73, R73, 0xffff0000, RZ, 0xc0, !PT ;  /* 0xffff000049497812 */ /* 0x000fe200078ec0ff */
[----:B------:R-:W-:Y:S02]  /*3380*/  IMAD.U32 R5, R4, 0x10000, RZ ;  /* 0x0001000004057824 */ /* 0x000fe400078e00ff */
[----:B------:R-:W-:Y:S01]  /*3390*/  FFMA.FTZ R93, R12, R93, -R7 ;  /* 0x0000005d0c5d7223 */ /* 0x000fe20000010807 */
[----:B------:R-:W-:Y:S01]  /*33a0*/  LOP3.LUT R4, R4, 0xffff0000, RZ, 0xc0, !PT ;  /* 0xffff000004047812 */ /* 0x000fe200078ec0ff */
[----:B------:R-:W-:Y:S01]  /*33b0*/  FFMA.FTZ R99, R6, R72, -R99 ;  /* 0x0000004806637223 */ /* 0x000fe20000010863 */
[----:B------:R-:W-:Y:S01]  /*33c0*/  FFMA.FTZ R12, R12, R97, R13 ;  /* 0x000000610c0c7223 */ /* 0x000fe2000001000d */
        /* <DEDUP_REMOVED lines=15> */
.L_x_13018:
[----:B------:R-:W-:Y:S05]  /*34c0*/  BSYNC B3 ;  /* 0x0000000000037941 */ /* 0x000fea0003800000 */
.L_x_13017:
[----:B0-----:R4:W-:Y:S02]  /*34d0*/  ST.E.128 desc[UR44][R10.64], R4 ;  /* 0x000000040a007985 */ /* 0x0019e4000c101d2c */
.L_x_13016:
[----:B------:R-:W-:Y:S05]  /*34e0*/  BSYNC B2 ;  /* 0x0000000000027941 */ /* 0x000fea0003800000 */
.L_x_13015:
[----:B------:R-:W-:-:S13]  /*34f0*/  LOP3.LUT P3, RZ, R49, 0x2, RZ, 0xc0, !PT ;  /* 0x0000000231ff7812 */ /* 0x000fda000786c0ff */
[----:B------:R-:W-:Y:S05]  /*3500*/  @!P3 BRA `(.L_x_13014) ;  /* 0x0000000000d8b947 */ /* 0x000fea0003800000 */
        /* <DEDUP_REMOVED lines=33> */
[----:B------:R-:W-:Y:S01]  /*3720*/  FFMA.FTZ R41, R12, R41, -R7 ;  /* 0x000000290c297223 */ /* 0x000fe20000010807 */
[----:B------:R-:W-:Y:S01]  /*3730*/  LOP3.LUT R4, R4, 0xffff0000, RZ, 0xc0, !PT ;  /* 0xffff000004047812 */ /* 0x000fe200078ec0ff */
[----:B------:R-:W-:Y:S01]  /*3740*/  FFMA.FTZ R12, R12, R72, R13 ;  /* 0x000000480c0c7223 */ /* 0x000fe2000001000d */
        /* <DEDUP_REMOVED lines=16> */
.L_x_13020:
[----:B------:R-:W-:Y:S05]  /*3850*/  BSYNC B2 ;  /* 0x0000000000027941 */ /* 0x000fea0003800000 */
.L_x_13019:
[----:B0-----:R0:W-:Y:S02]  /*3860*/  ST.E.128 desc[UR44][R10.64], R4 ;  /* 0x000000040a007985 */ /* 0x0011e4000c101d2c */
.L_x_13014:
[----:B------:R-:W-:Y:S05]  /*3870*/  BSYNC B1 ;  /* 0x0000000000017941 */ /* 0x000fea0003800000 */
.L_x_13013:
[----:B------:R-:W-:-:S03]  /*3880*/  UMOV UR4, 0xffffffff ;  /* 0xffffffff00047882 */ /* 0x000fc60000000000 */
[----:B------:R-:W-:Y:S05]  /*3890*/  BRA.DIV UR4, `(.L_x_13021) ;  /* 0x0000033e04ac7947 */ /* 0x000fea000b800000 */
[----:B------:R0:W0:Y:S04]  /*38a0*/  SHFL.IDX PT, R39, R82, 0x1, 0x1c1f ;  /* 0x003c1f0052277f89 */ /* 0x00002800000e0000 */
[----:B---3--:R3:W0:Y:S02]  /*38b0*/  SHFL.IDX PT, R14, R80, 0x1, 0x1c1f ;  /* 0x003c1f00500e7f89 */ /* 0x00862400000e0000 */
.L_x_13366:
[----:B------:R-:W-:Y:S05]  /*38c0*/  @P4 BRA `(.L_x_13022) ;  /* 0x0000002000984947 */ /* 0x000fea0003800000 */
[----:B------:R-:W-:Y:S04]  /*38d0*/  BSSY B1, `(.L_x_13023) ;  /* 0x0000038000017945 */ /* 0x000fe80003800000 */
[----:B------:R-:W-:Y:S05]  /*38e0*/  @P1 BRA `(.L_x_13024) ;  /* 0x0000000000d81947 */ /* 0x000fea0003800000 */
[----:B0---4-:R0:W4:Y:S01]  /*38f0*/  LDS.128 R4, [R75+0x2000] ;  /* 0x002000004b047984 */ /* 0x0111220000000c00 */
[----:B------:R-:W-:Y:S01]  /*3900*/  ISETP.GE.AND P4, PT, R156, R85, PT ;  /* 0x000000559c00720c */ /* 0x000fe20003f86270 */
[----:B------:R-:W-:Y:S01]  /*3910*/  BSSY B2, `(.L_x_13025) ;  /* 0x0000032000027945 */ /* 0x000fe20003800000 */
[----:B------:R-:W-:-:S04]  /*3920*/  LEA R10, P3, R22, R14, 0x1 ;  /* 0x0000000e160a7211 */ /* 0x000fc800078608ff */
[----:B------:R-:W-:-:S07]  /*3930*/  LEA.HI.X R11, R22, R39, R23, 0x1, P3 ;  /* 0x00000027160b7211 */ /* 0x000fce00018f0c17 */
        /* <DEDUP_REMOVED lines=47> */
.L_x_13026:
[----:B------:R-:W-:Y:S05]  /*3c30*/  BSYNC B2 ;  /* 0x0000000000027941 */ /* 0x000fea0003800000 */
.L_x_13025:
[----:B----4-:R0:W-:Y:S02]  /*3c40*/  ST.E.128 desc[UR44][R10.64], R4 ;  /* 0x000000040a007985 */ /* 0x0101e4000c101d2c */
.L_x_13024:
[----:B------:R-:W-:Y:S05]  /*3c50*/  BSYNC B1 ;  /* 0x0000000000017941 */ /* 0x000fea0003800000 */
.L_x_13023:
[----:B------:R-:W-:-:S13]  /*3c60*/  LOP3.LUT P3, RZ, R49, 0x2, RZ, 0xc0, !PT ;  /* 0x0000000231ff7812 */ /* 0x000fda000786c0ff */
[----:B------:R-:W-:Y:S05]  /*3c70*/  @!P3 BRA `(.L_x_13022) ;  /* 0x0000001c00acb947 */ /* 0x000fea0003800000 */
[----:B0---4-:R0:W4:Y:S01]  /*3c80*/  LDS.128 R4, [R74+0x2000] ;  /* 0x002000004a047984 */ /* 0x0111220000000c00 */
[----:B------:R-:W-:Y:S01]  /*3c90*/  ISETP.GE.AND P4, PT, R159, R85, PT ;  /* 0x000000559f00720c */ /* 0x000fe20003f86270 */
[----:B------:R-:W-:Y:S01]  /*3ca0*/  BSSY B1, `(.L_x_13027) ;  /* 0x0000032000017945 */ /* 0x000fe20003800000 */
[----:B------:R-:W-:-:S04]  /*3cb0*/  LEA R14, P3, R152, R14, 0x1 ;  /* 0x0000000e980e7211 */ /* 0x000fc800078608ff */
[----:B------:R-:W-:-:S07]  /*3cc0*/  LEA.HI.X R15, R152, R39, R155, 0x1, P3 ;  /* 0x00000027980f7211 */ /* 0x000fce00018f0c9b */
[----:B0-----:R-:W-:Y:S05]  /*3cd0*/  @P4 BRA `(.L_x_13028) ;  /* 0x0000000000b84947 */ /* 0x001fea0003800000 */
[----:B------:R-:W-:Y:S01]  /*3ce0*/  SHF.R.U64 R12, R32, 0x10, R33 ;  /* 0x00000010200c7819 */ /* 0x000fe20000001221 */
[----:B----4-:R-:W-:Y:S01]  /*3cf0*/  IMAD.U32 R10, R7, 0x10000, RZ ;  /* 0x00010000070a7824 */ /* 0x010fe200078e00ff */
        /* <DEDUP_REMOVED lines=16> */
[----:B------:R-:W-:-:S02]  /*3e00*/  IMAD.U32 R6, R5, 0x10000, RZ ;  /* 0x0001000005067824 */ /* 0x000fc400078e00ff */
[C---:B------:R-:W-:Y:S01]  /*3e10*/  FMUL.FTZ R35, R7.reuse, R32 ;  /* 0x0000002007237220 */ /* 0x040fe20000410000 */
[C---:B------:R-:W-:Y:S02]  /*3e20*/  IMAD.U32 R5, R4.reuse, 0x10000, RZ ;  /* 0x0001000004057824 */ /* 0x040fe400078e00ff */
[-C--:B------:R-:W-:Y:S01]  /*3e30*/  FMUL.FTZ R7, R7, R12.reuse ;  /* 0x0000000c07077220 */ /* 0x080fe20000410000 */
[----:B------:R-:W-:Y:S01]  /*3e40*/  LOP3.LUT R4, R4, 0xffff0000, RZ, 0xc0, !PT ;  /* 0xffff000004047812 */ /* 0x000fe200078ec0ff */
[C---:B------:R-:W-:Y:S01]  /*3e50*/  FMUL.FTZ R37, R9.reuse, R33 ;  /* 0x0000002109257220 */ /* 0x040fe20000410000 */
[----:B------:R-:W-:Y:S01]  /*3e60*/  LOP3.LUT R88, R88, 0xffff0000, RZ, 0xc0, !PT ;  /* 0xffff000058587812 */ /* 0x000fe200078ec0ff */
[-C--:B------:R-:W-:Y:S01]  /*3e70*/  FMUL.FTZ R9, R9, R13.reuse ;  /* 0x0000000d09097220 */ /* 0x080fe20000410000 */
[----:B------:R-:W-:Y:S01]  /*3e80*/  LOP3.LUT R86, R86, 0xffff0000, RZ, 0xc0, !PT ;  /* 0xffff000056567812 */ /* 0x000fe200078ec0ff */
[----:B------:R-:W-:Y:S02]  /*3e90*/  IMAD.U32 R84, R84, 0x10000, RZ ;  /* 0x0001000054547824 */ /* 0x000fe400078e00ff */
[C---:B------:R-:W-:Y:S01]  /*3ea0*/  FFMA.FTZ R35, R6.reuse, R12, -R35 ;  /* 0x0000000c06237223 */ /* 0x040fe20000010823 */
[----:B------:R-:W-:Y:S01]  /*3eb0*/  FFMA.FTZ R32, R6, R32, R7 ;  /* 0x0000002006207223 */ /* 0x000fe20000010007 */
[----:B------:R-:W-:Y:S01]  /*3ec0*/  FFMA.FTZ R37, R8, R13, -R37 ;  /* 0x0000000d08257223 */ /* 0x000fe20000010825 */
[----:B------:R-:W-:Y:S01]  /*3ed0*/  FMUL.FTZ R6, R4, R87 ;  /* 0x0000005704067220 */ /* 0x000fe20000410000 */
[----:B------:R-:W-:Y:S01]  /*3ee0*/  FFMA.FTZ R8, R8, R33, R9 ;  /* 0x0000002108087223 */ /* 0x000fe20000010009 */
[C---:B------:R-:W-:Y:S01]  /*3ef0*/  FMUL.FTZ R7, R11.reuse, R88 ;  /* 0x000000580b077220 */ /* 0x040fe20000410000 */
        /* <DEDUP_REMOVED lines=12> */
.L_x_13028:
[----:B------:R-:W-:Y:S05]  /*3fc0*/  BSYNC B1 ;  /* 0x0000000000017941 */ /* 0x000fea0003800000 */
.L_x_13027:
[----:B----4-:R0:W-:Y:S01]  /*3fd0*/  ST.E.128 desc[UR44][R14.64], R4 ;  /* 0x000000040e007985 */ /* 0x0101e2000c101d2c */
[----:B------:R-:W-:Y:S05]  /*3fe0*/  BRA `(.L_x_13022) ;  /* 0x0000001800d07947 */ /* 0x000fea0003800000 */
.L_x_13004:
[-C--:B------:R-:W-:Y:S01]  /*3ff0*/  ISETP.GE.AND P4, PT, R154, R81.reuse, PT ;  /* 0x000000519a00720c */ /* 0x080fe20003f86270 */
[----:B------:R-:W-:Y:S01]  /*4000*/  BSSY B1, `(.L_x_13029) ;  /* 0x0000027000017945 */ /* 0x000fe20003800000 */
[----:B------:R-:W-:Y:S02]  /*4010*/  ISETP.GE.AND P5, PT, R166, R81, PT ;  /* 0x00000051a600720c */ /* 0x000fe40003fa6270 */
[----:B------:R-:W-:Y:S02]  /*4020*/  CS2R R34, SRZ ;  /* 0x0000000000227805 */ /* 0x000fe4000001ff00 */
[CC--:B------:R-:W-:Y:S02]  /*4030*/  ISETP.GE.OR P4, PT, R22.reuse, R85.reuse, P4 ;  /* 0x000000551600720c */ /* 0x0c0fe40002786670 */
[----:B------:R-:W-:Y:S02]  /*4040*/  CS2R R6, SRZ ;  /* 0x0000000000067805 */ /* 0x000fe4000001ff00 */
[----:B------:R-:W-:-:S02]  /*4050*/  ISETP.GE.AND P3, PT, R22, R85, PT ;  /* 0x000000551600720c */ /* 0x000fc40003f66270 */
[----:B------:R-:W-:Y:S02]  /*4060*/  CS2R R4, SRZ ;  /* 0x0000000000047805 */ /* 0x000fe4000001ff00 */
[----:B------:R-:W-:Y:S02]  /*4070*/  ISETP.GE.OR P5, PT, R22, R85, P5 ;  /* 0x000000551600720c */ /* 0x000fe40002fa6670 */
[----:B------:R-:W-:Y:S02]  /*4080*/  CS2R R38, SRZ ;  /* 0x0000000000267805 */ /* 0x000fe4000001ff00 */
[----:B------:R-:W-:Y:S02]  /*4090*/  CS2R R32, SRZ ;  /* 0x0000000000207805 */ /* 0x000fe4000001ff00 */
[----:B------:R-:W-:Y:S02]  /*40a0*/  CS2R R42, SRZ ;  /* 0x00000000002a7805 */ /* 0x000fe4000001ff00 */
        /* <DEDUP_REMOVED lines=28> */
.L_x_13030:
[----:B------:R-:W-:Y:S05]  /*4270*/  BSYNC B1 ;  /* 0x0000000000017941 */ /* 0x000fea0003800000 */
.L_x_13029:
[----:B------:R-:W-:Y:S01]  /*4280*/  BSSY B1, `(.L_x_13031) ;  /* 0x0000022000017945 */ /* 0x000fe20003800000 */
[----:B-----5:R-:W-:Y:S01]  /*4290*/  IMAD.MOV.U32 R72, RZ, RZ, R6 ;  /* 0x000000ffff487224 */ /* 0x020fe200078e0006 */
[----:B------:R-:W-:Y:S02]  /*42a0*/  CS2R R40, SRZ ;  /* 0x0000000000287805 */ /* 0x000fe4000001ff00 */
[----:B------:R-:W-:Y:S05]  /*42b0*/  @P5 BRA `(.L_x_13032) ;  /* 0x0000000000785947 */ /* 0x000fea0003800000 */
[C---:B------:R-:W-:Y:S01]  /*42c0*/  SHF.L.U64.HI R9, R10.reuse, 0x6, R11 ;  /* 0x000000060a097819 */ /* 0x040fe2000001020b */
[----:B------:R-:W-:Y:S01]  /*42d0*/  IMAD.SHL.U32 R8, R10, 0x40, RZ ;  /* 0x000000400a087824 */ /* 0x000fe200078e00ff */
[----:B------:R-:W-:Y:S01]  /*42e0*/  SHF.L.U64.HI R33, R12, 0x6, R13 ;  /* 0x000000060c217819 */ /* 0x000fe2000001020d */
[-C--:B------:R-:W-:Y:S01]  /*42f0*/  IMAD R15, R3, R12.reuse, RZ ;  /* 0x0000000c030f7224 */ /* 0x080fe200078e02ff */
[----:B------:R-:W-:Y:S01]  /*4300*/  ULDC.64 UR4, c[0x0][0x3e8] ;  /* 0x0000fa0000047ab9 */ /* 0x000fe20000000a00 */
[----:B------:R-:W-:Y:S01]  /*4310*/  IMAD.MOV.U32 R10, RZ, RZ, R22 ;  /* 0x000000ffff0a7224 */ /* 0x000fe200078e0016 */
[----:B------:R-:W-:Y:S01]  /*4320*/  ULDC.64 UR6, c[0x0][0x400] ;  /* 0x0001000000067ab9 */ /* 0x000fe20000000a00 */
[----:B------:R-:W-:Y:S02]  /*4330*/  IMAD.MOV.U32 R11, RZ, RZ, R23 ;  /* 0x000000ffff0b7224 */ /* 0x000fe400078e0017 */
[C---:B------:R-:W-:Y:S02]  /*4340*/  IMAD R15, R154.reuse, R13, R15 ;  /* 0x0000000d9a0f7224 */ /* 0x040fe400078e020f */
[----:B------:R-:W-:-:S04]  /*4350*/  IMAD.WIDE.U32 R10, R154, R12, R10 ;  /* 0x0000000c9a0a7225 */ /* 0x000fc800078e000a */
[----:B------:R-:W-:Y:S02]  /*4360*/  IMAD.SHL.U32 R32, R12, 0x40, RZ ;  /* 0x000000400c207824 */ /* 0x000fe400078e00ff */
[----:B------:R-:W-:Y:S02]  /*4370*/  IMAD.IADD R11, R15, 0x1, R11 ;  /* 0x000000010f0b7824 */ /* 0x000fe400078e020b */
[----:B------:R-:W-:-:S04]  /*4380*/  IMAD.WIDE.U32 R8, R14, 0x60, R8 ;  /* 0x000000600e087825 */ /* 0x000fc800078e0008 */
[----:B------:R-:W-:Y:S01]  /*4390*/  IMAD.WIDE.U32 R32, R70, 0x60, R32 ;  /* 0x0000006046207825 */ /* 0x000fe200078e0020 */
[----:B------:R-:W-:-:S03]  /*43a0*/  IADD3 R14, P4, R24, R8, RZ ;  /* 0x00000008180e7210 */ /* 0x000fc60007f9e0ff */
[----:B------:R-:W-:Y:S02]  /*43b0*/  IMAD R83, R83, 0x60, RZ ;  /* 0x0000006053537824 */ /* 0x000fe400078e02ff */
[-C--:B------:R-:W-:Y:S02]  /*43c0*/  IMAD R34, R47, R12.reuse, RZ ;  /* 0x0000000c2f227224 */ /* 0x080fe400078e02ff */
[----:B------:R-:W-:-:S04]  /*43d0*/  IMAD.WIDE.U32 R10, R2, R12, R10 ;  /* 0x0000000c020a7225 */ /* 0x000fc800078e000a */
[----:B------:R-:W-:Y:S01]  /*43e0*/  IMAD R15, R84, 0x60, RZ ;  /* 0x00000060540f7824 */ /* 0x000fe200078e02ff */
[----:B------:R-:W-:Y:S01]  /*43f0*/  IADD3 R8, P5, R32, R10, RZ ;  /* 0x0000000a20087210 */ /* 0x000fe20007fbe0ff */
[----:B------:R-:W-:Y:S02]  /*4400*/  IMAD R34, R2, R13, R34 ;  /* 0x0000000d02227224 */ /* 0x000fe400078e0222 */
[----:B------:R-:W-:Y:S01]  /*4410*/  IMAD.IADD R83, R83, 0x1, R33 ;  /* 0x0000000153537824 */ /* 0x000fe200078e0221 */
[----:B------:R-:W-:Y:S02]  /*4420*/  IADD3.X R9, R56, R15, R9, P4, !PT ;  /* 0x0000000f38097210 */ /* 0x000fe400027fe409 */
[----:B------:R-:W-:Y:S02]  /*4430*/  LEA R32, P4, R14, UR4, 0x1 ;  /* 0x000000040e207c11 */ /* 0x000fe4000f8808ff */
[----:B------:R-:W-:Y:S02]  /*4440*/  IADD3.X R11, R83, R34, R11, P5, !PT ;  /* 0x00000022530b7210 */ /* 0x000fe40002ffe40b */
[----:B------:R-:W-:-:S02]  /*4450*/  LEA R40, P5, R8, UR6, 0x1 ;  /* 0x0000000608287c11 */ /* 0x000fc4000f8a08ff */
[----:B------:R-:W-:Y:S02]  /*4460*/  LEA.HI.X R33, R14, UR5, R9, 0x1, P4 ;  /* 0x000000050e217c11 */ /* 0x000fe4000a0f0c09 */
[----:B------:R-:W-:-:S04]  /*4470*/  LEA.HI.X R41, R8, UR7, R11, 0x1, P5 ;  /* 0x0000000708297c11 */ /* 0x000fc8000a8f0c0b */
[----:B------:R-:W5:Y:S04]  /*4480*/  LDG.E.128 R32, desc[UR44][R32.64] ;  /* 0x0000002c20207981 */ /* 0x000f68000c1e1d00 */
[----:B------:R-:W5:Y:S02]  /*4490*/  LDG.E.128 R40, desc[UR44][R40.64] ;  /* 0x0000002c28287981 */ /* 0x000f64000c1e1d00 */
.L_x_13032:
[----:B------:R-:W-:Y:S05]  /*44a0*/  BSYNC B1 ;  /* 0x0000000000017941 */ /* 0x000fea0003800000 */
.L_x_13031:
        /* <DEDUP_REMOVED lines=36> */
.L_x_13033:
[----:B------:R-:W-:Y:S01]  /*46f0*/  IMAD R70, R153, 0x8, R148 ;  /* 0x0000000899467824 */ /* 0x000fe200078e0294 */
[----:B------:R-:W-:Y:S01]  /*4700*/  SHF.L.U32 R83, R158, 0x1f, RZ ;  /* 0x0000001f9e537819 */ /* 0x000fe200000006ff */
[----:B------:R-:W0:Y:S01]  /*4710*/  LDC R71, c[0x0][0x2f4] ;  /* 0x0000bd00ff477b82 */ /* 0x000e220000000800 */
[----:B------:R-:W-:Y:S02]  /*4720*/  BSSY B1, `(.L_x_13034) ;  /* 0x0000003000017945 */ /* 0x000fe40003800000 */
[----:B------:R-:W1:Y:S02]  /*4730*/  SYNCS.PHASECHK.TRANS64.TRYWAIT P4, [R70+URZ+0x32490], R83 ;  /* 0x03249053460075a7 */ /* 0x000e64000808017f */
[----:B-1----:R-:W-:Y:S05]  /*4740*/  @!P4 BRA `(.L_x_13035) ;  /* 0x000003300048c947 */ /* 0x002fea0003800000 */
.L_x_13367:
[----:B------:R-:W-:Y:S05]  /*4750*/  BSYNC B1 ;  /* 0x0000000000017941 */ /* 0x000fea0003800000 */
.L_x_13034:
[----:B------:R-:W-:Y:S01]  /*4760*/  UMOV UR4, 0xffffffff ;  /* 0xffffffff00047882 */ /* 0x000fe20000000000 */
[----:B0-----:R-:W-:Y:S02]  /*4770*/  IMAD.IADD R85, R71, 0x1, -R52 ;  /* 0x0000000147557824 */ /* 0x001fe400078e0a34 */
[----:B------:R-:W-:Y:S05]  /*4780*/  BRA.DIV UR4, `(.L_x_13036) ;  /* 0x00000332044c7947 */ /* 0x000fea000b800000 */
[----:B------:R0:W2:Y:S04]  /*4790*/  SHFL.IDX PT, R75, R82, RZ, 0x1c1f ;  /* 0x001c1fff524b7589 */ /* 0x0000a800000e0000 */
[----:B------:R0:W3:Y:S02]  /*47a0*/  SHFL.IDX PT, R74, R80, RZ, 0x1c1f ;  /* 0x001c1fff504a7589 */ /* 0x0000e400000e0000 */
.L_x_13371:
        /* <DEDUP_REMOVED lines=11> */
[----:B------:R-:W-:Y:S02]  /*4860*/  LOP3.LUT R8, R191, 0x38, R94, 0xf8, !PT ;  /* 0x00000038bf087812 */ /* 0x000fe400078ef85e */
[----:B------:R-:W-:Y:S02]  /*4870*/  ISETP.GE.AND P4, PT, R94, R71, PT ;  /* 0x000000475e00720c */ /* 0x000fe40003f86270 */
        /* <DEDUP_REMOVED lines=10> */
[----:B------:R-:W-:Y:S02]  /*4920*/  SHF.R.U32.HI R94, RZ, 0x10, R5 ;  /* 0x00000010ff5e7819 */ /* 0x000fe40000011605 */
[----:B------:R-:W-:Y:S02]  /*4930*/  SHF.R.U32.HI R99, RZ, 0x10, R37 ;  /* 0x00000010ff637819 */ /* 0x000fe40000011625 */
[----:B------:R-:W-:Y:S01]  /*4940*/  SHF.R.U64 R93, R4, 0x10, R5 ;  /* 0x00000010045d7819 */ /* 0x000fe20000001205 */
[----:B--2---:R-:W-:Y:S01]  /*4950*/  IMAD.U32 R5, R9, 0x10000, RZ ;  /* 0x0001000009057824 */ /* 0x004fe200078e00ff */
[----:B------:R-:W-:Y:S01]  /*4960*/  SHF.R.U32.HI R97, RZ, 0x10, R7 ;  /* 0x00000010ff617819 */ /* 0x000fe20000011607 */
[----:B------:R-:W-:Y:S01]  /*4970*/  IMAD.U32 R4, R8, 0x10000, RZ ;  /* 0x0001000008047824 */ /* 0x000fe200078e00ff */
[----:B------:R-:W-:Y:S02]  /*4980*/  PRMT R94, R86, 0x5432, R94 ;  /* 0x00005432565e7816 */ /* 0x000fe4000000005e */
[----:B------:R-:W-:-:S02]  /*4990*/  PRMT R99, R104, 0x5410, R99 ;  /* 0x0000541068637816 */ /* 0x000fc40000000063 */
[----:B------:R-:W-:Y:S01]  /*49a0*/  SHF.R.U64 R98, R36, 0x10, R37 ;  /* 0x0000001024627819 */ /* 0x000fe20000001225 */
[----:B---3--:R-:W-:Y:S01]  /*49b0*/  IMAD.U32 R36, R13, 0x10000, RZ ;  /* 0x000100000d247824 */ /* 0x008fe200078e00ff */
[----:B------:R-:W-:Y:S01]  /*49c0*/  PRMT R93, R100, 0x5410, R93 ;  /* 0x00005410645d7816 */ /* 0x000fe2000000005d */
[----:B------:R-:W-:Y:S01]  /*49d0*/  IMAD.U32 R100, R99, 0x10000, RZ ;  /* 0x0001000063647824 */ /* 0x000fe200078e00ff */
[----:B------:R-:W-:Y:S01]  /*49e0*/  PRMT R97, R95, 0x5410, R97 ;  /* 0x000054105f617816 */ /* 0x000fe20000000061 */
[----:B------:R-:W-:Y:S01]  /*49f0*/  IMAD.U32 R95, R94, 0x10000, RZ ;  /* 0x000100005e5f7824 */ /* 0x000fe200078e00ff */
[----:B------:R-:W-:Y:S01]  /*4a00*/  SHF.R.U32.HI R102, RZ, 0x10, R39 ;  /* 0x00000010ff667819 */ /* 0x000fe20000011627 */
[CC--:B------:R-:W-:Y:S01]  /*4a10*/  FMUL.FTZ R104, R36.reuse, R100.reuse ;  /* 0x0000006424687220 */ /* 0x0c0fe20000410000 */
[----:B------:R-:W-:Y:S01]  /*4a20*/  LOP3.LUT R37, R13, 0xffff0000, RZ, 0xc0, !PT ;  /* 0xffff00000d257812 */ /* 0x000fe200078ec0ff */
[-C--:B------:R-:W-:Y:S01]  /*4a30*/  FMUL.FTZ R106, R36, R95.reuse ;  /* 0x0000005f246a7220 */ /* 0x080fe20000410000 */
[----:B------:R-:W-:Y:S01]  /*4a40*/  LOP3.LUT R99, R99, 0xffff0000, RZ, 0xc0, !PT ;  /* 0xffff000063637812 */ /* 0x000fe200078ec0ff */
[----:B------:R-:W-:Y:S01]  /*4a50*/  FFMA.FTZ R104, R5, R95, -R104 ;  /* 0x0000005f05687223 */ /* 0x000fe20000010868 */
[----:B------:R-:W-:Y:S01]  /*4a60*/  PRMT R102, R87, 0x5432, R102 ;  /* 0x0000543257667816 */ /* 0x000fe20000000066 */
[----:B------:R-:W-:Y:S01]  /*4a70*/  FFMA.FTZ R106, R5, R100, R106 ;  /* 0x00000064056a7223 */ /* 0x000fe2000001006a */
[----:B------:R-:W-:Y:S01]  /*4a80*/  SHF.R.U64 R96, R6, 0x10, R7 ;  /* 0x0000001006607819 */ /* 0x000fe20000001207 */
[----:B------:R-:W-:Y:S01]  /*4a90*/  FMUL.FTZ R95, R37, R99 ;  /* 0x00000063255f7220 */ /* 0x000fe20000410000 */
[----:B------:R-:W-:Y:S01]  /*4aa0*/  LOP3.LUT R94, R94, 0xffff0000, RZ, 0xc0, !PT ;  /* 0xffff00005e5e7812 */ /* 0x000fe200078ec0ff */
[----:B------:R-:W-:Y:S01]  /*4ab0*/  IMAD.U32 R5, R97, 0x10000, RZ ;  /* 0x0001000061057824 */ /* 0x000fe200078e00ff */
[----:B------:R-:W-:Y:S01]  /*4ac0*/  SHF.R.U64 R101, R38, 0x10, R39 ;  /* 0x0000001026657819 */ /* 0x000fe20000001227 */
[----:B------:R-:W-:Y:S01]  /*4ad0*/  IMAD.U32 R38, R15, 0x10000, RZ ;  /* 0x000100000f267824 */ /* 0x000fe200078e00ff */
[----:B------:R-:W-:Y:S01]  /*4ae0*/  LOP3.LUT R6, R9, 0xffff0000, RZ, 0xc0, !PT ;  /* 0xffff000009067812 */ /* 0x000fe200078ec0ff */
[----:B------:R-:W-:Y:S01]  /*4af0*/  IMAD.U32 R36, R102, 0x10000, RZ ;  /* 0x0001000066247824 */ /* 0x000fe200078e00ff */
[----:B------:R-:W-:Y:S01]  /*4b00*/  PRMT R101, R103, 0x5410, R101 ;  /* 0x0000541067657816 */ /* 0x000fe20000000065 */
[-C--:B------:R-:W-:Y:S01]  /*4b10*/  FMUL.FTZ R37, R37, R94.reuse ;  /* 0x0000005e25257220 */ /* 0x080fe20000410000 */
[----:B------:R-:W-:Y:S01]  /*4b20*/  IMAD.U32 R9, R11, 0x10000, RZ ;  /* 0x000100000b097824 */ /* 0x000fe200078e00ff */
[----:B------:R-:W-:Y:S01]  /*4b30*/  LOP3.LUT R39, R15, 0xffff0000, RZ, 0xc0, !PT ;  /* 0xffff00000f277812 */ /* 0x000fe200078ec0ff */
[----:B------:R-:W-:Y:S01]  /*4b40*/  FFMA.FTZ R95, R6, R94, -R95 ;  /* 0x0000005e065f7223 */ /* 0x000fe2000001085f */
[----:B------:R-:W-:Y:S01]  /*4b50*/  LOP3.LUT R102, R102, 0xffff0000, RZ, 0xc0, !PT ;  /* 0xffff000066667812 */ /* 0x000fe200078ec0ff */
[C---:B------:R-:W-:Y:S01]  /*4b60*/  FMUL.FTZ R103, R38.reuse, R5 ;  /* 0x0000000526677220 */ /* 0x040fe20000410000 */
[-C--:B------:R-:W-:Y:S01]  /*4b70*/  FMUL.FTZ R94, R38, R36.reuse ;  /* 0x00000024265e7220 */ /* 0x080fe20000410000 */
[----:B------:R-:W-:Y:S01]  /*4b80*/  PRMT R98, R88, 0x5432, R98 ;  /* 0x0000543258627816 */ /* 0x000fe20000000062 */
[----:B------:R-:W-:Y:S01]  /*4b90*/  FFMA.FTZ R99, R6, R99, R37 ;  /* 0x0000006306637223 */ /* 0x000fe20000010025 */
[----:B------:R-:W-:Y:S01]  /*4ba0*/  LOP3.LUT R11, R11, 0xffff0000, RZ, 0xc0, !PT ;  /* 0xffff00000b0b7812 */ /* 0x000fe200078ec0ff */
[----:B------:R-:W-:Y:S01]  /*4bb0*/  FFMA.FTZ R103, R9, R36, R103 ;  /* 0x0000002409677223 */ /* 0x000fe20000010067 */
[----:B------:R-:W-:Y:S01]  /*4bc0*/  LOP3.LUT R6, R97, 0xffff0000, RZ, 0xc0, !PT ;  /* 0xffff000061067812 */ /* 0x000fe200078ec0ff */
[----:B------:R-:W-:Y:S01]  /*4bd0*/  FFMA.FTZ R94, R9, R5, -R94 ;  /* 0x00000005095e7223 */ /* 0x000fe2000001085e */
[----:B------:R-:W-:Y:S01]  /*4be0*/  FMUL.FTZ R36, R39, R102 ;  /* 0x0000006627247220 */ /* 0x000fe20000410000 */
[C---:B------:R-:W-:Y:S01]  /*4bf0*/  IMAD.U32 R13, R12.reuse, 0x10000, RZ ;  /* 0x000100000c0d7824 */ /* 0x040fe200078e00ff */
[----:B------:R-:W-:Y:S01]  /*4c00*/  LOP3.LUT R12, R12, 0xffff0000, RZ, 0xc0, !PT ;  /* 0xffff00000c0c7812 */ /* 0x000fe200078ec0ff */
[----:B------:R-:W-:-:S02]  /*4c10*/  IMAD.U32 R5, R93, 0x10000, RZ ;  /* 0x000100005d057824 */ /* 0x000fc400078e00ff */
[-C--:B------:R-:W-:Y:S01]  /*4c20*/  FMUL.FTZ R38, R39, R6.reuse ;  /* 0x0000000627267220 */ /* 0x080fe20000410000 */
[C---:B------:R-:W-:Y:S02]  /*4c30*/  IMAD.U32 R9, R98.reuse, 0x10000, RZ ;  /* 0x0001000062097824 */ /* 0x040fe400078e00ff */
[----:B------:R-:W-:Y:S01]  /*4c40*/  FFMA.FTZ R97, R11, R6, -R36 ;  /* 0x000000060b617223 */ /* 0x000fe20000010824 */
[C---:B------:R-:W-:Y:S01]  /*4c50*/  FMUL.FTZ R6, R13.reuse, R5 ;  /* 0x000000050d067220 */ /* 0x040fe20000410000 */
[----:B------:R-:W-:Y:S01]  /*4c60*/  LOP3.LUT R37, R98, 0xffff0000, RZ, 0xc0, !PT ;  /* 0xffff000062257812 */ /* 0x000fe200078ec0ff */
[-C--:B------:R-:W-:Y:S01]  /*4c70*/  FMUL.FTZ R39, R13, R9.reuse ;  /* 0x000000090d277220 */ /* 0x080fe20000410000 */
[----:B------:R-:W-:Y:S01]  /*4c80*/  PRMT R96, R84, 0x5432, R96 ;  /* 0x0000543254607816 */ /* 0x000fe20000000060 */
[----:B------:R-:W-:Y:S01]  /*4c90*/  FFMA.FTZ R9, R4, R9, R6 ;  /* 0x0000000904097223 */ /* 0x000fe20000010006 */
[----:B------:R-:W-:Y:S01]  /*4ca0*/  LOP3.LUT R93, R93, 0xffff0000, RZ, 0xc0, !PT ;  /* 0xffff00005d5d7812 */ /* 0x000fe200078ec0ff */
[----:B------:R-:W-:Y:S01]  /*4cb0*/  IMAD.U32 R15, R14, 0x10000, RZ ;  /* 0x000100000e0f7824 */ /* 0x000fe200078e00ff */
[----:B------:R-:W-:Y:S01]  /*4cc0*/  LOP3.LUT R8, R8, 0xffff0000, RZ, 0xc0, !PT ;  /* 0xffff000008087812 */ /* 0x000fe200078ec0ff */
[----:B------:R-:W-:Y:S01]  /*4cd0*/  FFMA.FTZ R38, R11, R102, R38 ;  /* 0x000000660b267223 */ /* 0x000fe20000010026 */
[C---:B------:R-:W-:Y:S01]  /*4ce0*/  IMAD.U32 R6, R101.reuse, 0x10000, RZ ;  /* 0x0001000065067824 */ /* 0x040fe200078e00ff */
[----:B------:R-:W-:Y:S01]  /*4cf0*/  LOP3.LUT R14, R14, 0xffff0000, RZ, 0xc0, !PT ;  /* 0xffff00000e0e7812 */ /* 0x000fe200078ec0ff */
[----:B------:R-:W-:Y:S01]  /*4d00*/  FMUL.FTZ R11, R12, R37 ;  /* 0x000000250c0b7220 */ /* 0x000fe20000410000 */
[----:B------:R-:W-:Y:S01]  /*4d10*/  FFMA.FTZ R39, R4, R5, -R39 ;  /* 0x0000000504277223 */ /* 0x000fe20000010827 */
[----:B------:R-:W-:Y:S01]  /*4d20*/  LOP3.LUT R101, R101, 0xffff0000, RZ, 0xc0, !PT ;  /* 0xffff000065657812 */ /* 0x000fe200078ec0ff */
[C---:B------:R-:W-:Y:S01]  /*4d30*/  IMAD.U32 R4, R96.reuse, 0x10000, RZ ;  /* 0x0001000060047824 */ /* 0x040fe200078e00ff */
[----:B------:R-:W-:Y:S01]  /*4d40*/  LOP3.LUT R5, R96, 0xffff0000, RZ, 0xc0, !PT ;  /* 0xffff000060057812 */ /* 0x000fe200078ec0ff */
[----:B------:R-:W-:Y:S01]  /*4d50*/  FMUL.FTZ R13, R12, R93 ;  /* 0x0000005d0c0d7220 */ /* 0x000fe20000410000 */
[----:B------:R-:W-:-:S02]  /*4d60*/  IMAD.U32 R7, R10, 0x10000, RZ ;  /* 0x000100000a077824 */ /* 0x000fc400078e00ff */
        /* <DEDUP_REMOVED lines=23> */
.L_x_13040:
[----:B------:R-:W-:Y:S05]  /*4ee0*/  BSYNC B2 ;  /* 0x0000000000027941 */ /* 0x000fea0003800000 */
.L_x_13039:
[----:B--2---:R4:W-:Y:S04]  /*4ef0*/  ST.E.128 desc[UR44][R72.64], R8 ;  /* 0x0000000848007985 */ /* 0x0049e8000c101d2c */
[----:B---3--:R4:W-:Y:S02]  /*4f00*/  @!P4 ST.E.128 desc[UR44][R74.64], R12 ;  /* 0x0000000c4a00c985 */ /* 0x0089e4000c101d2c */
.L_x_13038:
[----:B------:R-:W-:Y:S05]  /*4f10*/  BSYNC B1 ;  /* 0x0000000000017941 */ /* 0x000fea0003800000 */
.L_x_13037:
[----:B------:R-:W-:-:S03]  /*4f20*/  UMOV UR4, 0xffffffff ;  /* 0xffffffff00047882 */ /* 0x000fc60000000000 */
[----:B------:R-:W-:Y:S05]  /*4f30*/  BRA.DIV UR4, `(.L_x_13041) ;  /* 0x0000032a04ac7947 */ /* 0x000fea000b800000 */
[----:B------:R0:W0:Y:S04]  /*4f40*/  SHFL.IDX PT, R37, R82, 0x1, 0x1c1f ;  /* 0x003c1f0052257f89 */ /* 0x00002800000e0000 */
[----:B----4-:R4:W0:Y:S02]  /*4f50*/  SHFL.IDX PT, R14, R80, 0x1, 0x1c1f ;  /* 0x003c1f00500e7f89 */ /* 0x01082400000e0000 */
.L_x_13375:
        /* <DEDUP_REMOVED lines=20> */
[----:B------:R-:W-:Y:S01]  /*50a0*/  SHF.R.U64 R72, R40, 0x10, R41 ;  /* 0x0000001028487819 */ /* 0x000fe20000001229 */
[----:B0-----:R-:W-:Y:S01]  /*50b0*/  IMAD.U32 R36, R9, 0x10000, RZ ;  /* 0x0001000009247824 */ /* 0x001fe200078e00ff */
[----:B------:R-:W-:Y:S01]  /*50c0*/  SHF.R.U32.HI R93, RZ, 0x10, R33 ;  /* 0x00000010ff5d7819 */ /* 0x000fe20000011621 */
[----:B------:R-:W-:Y:S01]  /*50d0*/  IMAD.U32 R39, R11, 0x10000, RZ ;  /* 0x000100000b277824 */ /* 0x000fe200078e00ff */
[----:B------:R-:W-:Y:S02]  /*50e0*/  SHF.R.U32.HI R41, RZ, 0x10, R41 ;  /* 0x00000010ff297819 */ /* 0x000fe40000011629 */
[----:B------:R-:W-:Y:S02]  /*50f0*/  PRMT R88, R88, 0x5410, R93 ;  /* 0x0000541058587816 */ /* 0x000fe4000000005d */
[----:B------:R-:W-:Y:S02]  /*5100*/  PRMT R92, R92, 0x5410, R41 ;  /* 0x000054105c5c7816 */ /* 0x000fe40000000029 */
[----:B------:R-:W-:Y:S01]  /*5110*/  SHF.R.U32.HI R73, RZ, 0x10, R35 ;  /* 0x00000010ff497819 */ /* 0x000fe20000011623 */
[----:B------:R-:W-:Y:S01]  /*5120*/  IMAD.U32 R41, R88, 0x10000, RZ ;  /* 0x0001000058297824 */ /* 0x000fe200078e00ff */
[----:B------:R-:W-:-:S02]  /*5130*/  SHF.R.U64 R42, R42, 0x10, R43 ;  /* 0x000000102a2a7819 */ /* 0x000fc4000000122b */
[----:B--2---:R-:W-:Y:S01]  /*5140*/  SHF.R.U32.HI R75, RZ, 0x10, R43 ;  /* 0x00000010ff4b7819 */ /* 0x004fe2000001162b */
[----:B------:R-:W-:Y:S01]  /*5150*/  IMAD.U32 R43, R92, 0x10000, RZ ;  /* 0x000100005c2b7824 */ /* 0x000fe200078e00ff */
[----:B---3--:R-:W-:Y:S01]  /*5160*/  SHF.R.U64 R74, R32, 0x10, R33 ;  /* 0x00000010204a7819 */ /* 0x008fe20000001221 */
[----:B------:R-:W-:Y:S01]  /*5170*/  IMAD.U32 R32, R5, 0x10000, RZ ;  /* 0x0001000005207824 */ /* 0x000fe200078e00ff */
[----:B------:R-:W-:Y:S01]  /*5180*/  PRMT R86, R86, 0x5410, R73 ;  /* 0x0000541056567816 */ /* 0x000fe20000000049 */
[----:B------:R-:W-:Y:S01]  /*5190*/  FMUL.FTZ R73, R36, R43 ;  /* 0x0000002b24497220 */ /* 0x000fe20000410000 */
[----:B------:R-:W-:Y:S01]  /*51a0*/  PRMT R90, R90, 0x5410, R75 ;  /* 0x000054105a5a7816 */ /* 0x000fe2000000004b */
[-C--:B------:R-:W-:Y:S01]  /*51b0*/  FMUL.FTZ R75, R36, R41.reuse ;  /* 0x00000029244b7220 */ /* 0x080fe20000410000 */
[----:B------:R-:W-:Y:S01]  /*51c0*/  SHF.R.U64 R85, R34, 0x10, R35 ;  /* 0x0000001022557819 */ /* 0x000fe20000001223 */
[----:B------:R-:W-:Y:S01]  /*51d0*/  FFMA.FTZ R73, R32, R41, -R73 ;  /* 0x0000002920497223 */ /* 0x000fe20000010849 */
[----:B------:R-:W-:Y:S01]  /*51e0*/  LOP3.LUT R38, R9, 0xffff0000, RZ, 0xc0, !PT ;  /* 0xffff000009267812 */ /* 0x000fe200078ec0ff */
[----:B------:R-:W-:-:S02]  /*51f0*/  IMAD.U32 R36, R90, 0x10000, RZ ;  /* 0x000100005a247824 */ /* 0x000fc400078e00ff */
[----:B------:R-:W-:Y:S01]  /*5200*/  FFMA.FTZ R75, R32, R43, R75 ;  /* 0x0000002b204b7223 */ /* 0x000fe2000001004b */
[----:B------:R-:W-:Y:S01]  /*5210*/  IMAD.U32 R32, R86, 0x10000, RZ ;  /* 0x0001000056207824 */ /* 0x000fe200078e00ff */
[----:B------:R-:W-:Y:S01]  /*5220*/  LOP3.LUT R92, R92, 0xffff0000, RZ, 0xc0, !PT ;  /* 0xffff00005c5c7812 */ /* 0x000fe200078ec0ff */
[C---:B------:R-:W-:Y:S01]  /*5230*/  IMAD.U32 R34, R8.reuse, 0x10000, RZ ;  /* 0x0001000008227824 */ /* 0x040fe200078e00ff */
[----:B------:R-:W-:Y:S01]  /*5240*/  LOP3.LUT R35, R8, 0xffff0000, RZ, 0xc0, !PT ;  /* 0xffff000008237812 */ /* 0x000fe200078ec0ff */
[----:B------:R-:W-:Y:S01]  /*5250*/  FMUL.FTZ R41, R39, R36 ;  /* 0x0000002427297220 */ /* 0x000fe20000410000 */
[----:B------:R-:W-:Y:S01]  /*5260*/  LOP3.LUT R88, R88, 0xffff0000, RZ, 0xc0, !PT ;  /* 0xffff000058587812 */ /* 0x000fe200078ec0ff */
[----:B------:R-:W-:Y:S01]  /*5270*/  IMAD.U32 R8, R7, 0x10000, RZ ;  /* 0x0001000007087824 */ /* 0x000fe200078e00ff */
        /* <DEDUP_REMOVED lines=8> */
[----:B------:R-:W-:Y:S01]  /*5300*/  PRMT R89, R89, 0x5410, R42 ;  /* 0x0000541059597816 */ /* 0x000fe2000000002a */
[C---:B------:R-:W-:Y:S01]  /*5310*/  FMUL.FTZ R42, R38.reuse, R92 ;  /* 0x0000005c262a7220 */ /* 0x040fe20000410000 */
        /* <DEDUP_REMOVED lines=8> */
[----:B------:R-:W-:Y:S02]  /*53a0*/  IMAD.U32 R5, R4, 0x10000, RZ ;  /* 0x0001000004057824 */ /* 0x000fe400078e00ff */
[----:B------:R-:W-:Y:S01]  /*53b0*/  FMUL.FTZ R40, R40, R86 ;  /* 0x0000005628287220 */ /* 0x000fe20000410000 */
[----:B------:R-:W-:Y:S01]  /*53c0*/  LOP3.LUT R91, R91, 0xffff0000, RZ, 0xc0, !PT ;  /* 0xffff00005b5b7812 */ /* 0x000fe200078ec0ff */
[C---:B------:R-:W-:Y:S01]  /*53d0*/  FMUL.FTZ R33, R34.reuse, R8 ;  /* 0x0000000822217220 */ /* 0x040fe20000410000 */
[----:B------:R-:W-:Y:S01]  /*53e0*/  FFMA.FTZ R86, R9, R86, -R36 ;  /* 0x0000005609567223 */ /* 0x000fe20000010824 */
[----:B------:R-:W-:Y:S01]  /*53f0*/  LOP3.LUT R87, R87, 0xffff0000, RZ, 0xc0, !PT ;  /* 0xffff000057577812 */ /* 0x000fe200078ec0ff */
[----:B------:R-:W-:Y:S01]  /*5400*/  FMUL.FTZ R36, R34, R32 ;  /* 0x0000002022247220 */ /* 0x000fe20000410000 */
[----:B------:R-:W-:Y:S01]  /*5410*/  PRMT R84, R84, 0x5410, R85 ;  /* 0x0000541054547816 */ /* 0x000fe20000000055 */
[----:B------:R-:W-:Y:S01]  /*5420*/  FFMA.FTZ R40, R9, R90, R40 ;  /* 0x0000005a09287223 */ /* 0x000fe20000010028 */
[----:B------:R-:W-:Y:S01]  /*5430*/  LOP3.LUT R4, R4, 0xffff0000, RZ, 0xc0, !PT ;  /* 0xffff000004047812 */ /* 0x000fe200078ec0ff */
[----:B------:R-:W-:Y:S01]  /*5440*/  FFMA.FTZ R33, R5, R32, R33 ;  /* 0x0000002005217223 */ /* 0x000fe20000010021 */
[----:B------:R-:W-:-:S02]  /*5450*/  IMAD.U32 R11, R10, 0x10000, RZ ;  /* 0x000100000a0b7824 */ /* 0x000fc400078e00ff */
[----:B------:R-:W-:Y:S01]  /*5460*/  FMUL.FTZ R9, R35, R91 ;  /* 0x0000005b23097220 */ /* 0x000fe20000410000 */
[----:B------:R-:W-:Y:S01]  /*5470*/  IMAD.U32 R32, R89, 0x10000, RZ ;  /* 0x0001000059207824 */ /* 0x000fe200078e00ff */
[----:B------:R-:W-:Y:S01]  /*5480*/  LOP3.LUT R10, R10, 0xffff0000, RZ, 0xc0, !PT ;  /* 0xffff00000a0a7812 */ /* 0x000fe200078ec0ff */
[----:B------:R-:W-:Y:S01]  /*5490*/  FFMA.FTZ R36, R5, R8, -R36 ;  /* 0x0000000805247223 */ /* 0x000fe20000010824 */
[-C--:B------:R-:W-:Y:S01]  /*54a0*/  FMUL.FTZ R35, R35, R87.reuse ;  /* 0x0000005723237220 */ /* 0x080fe20000410000 */
[----:B------:R-:W-:Y:S01]  /*54b0*/  LOP3.LUT R89, R89, 0xffff0000, RZ, 0xc0, !PT ;  /* 0xffff000059597812 */ /* 0x000fe200078ec0ff */
[C---:B------:R-:W-:Y:S01]  /*54c0*/  IMAD.U32 R8, R84.reuse, 0x10000, RZ ;  /* 0x0001000054087824 */ /* 0x040fe200078e00ff */
[----:B------:R-:W-:Y:S01]  /*54d0*/  LOP3.LUT R5, R84, 0xffff0000, RZ, 0xc0, !PT ;  /* 0xffff000054057812 */ /* 0x000fe200078ec0ff */
[----:B------:R-:W-:Y:S01]  /*54e0*/  FFMA.FTZ R9, R4, R87, -R9 ;  /* 0x0000005704097223 */ /* 0x000fe20000010809 */
[----:B------:R-:W-:Y:S02]  /*54f0*/  IMAD.U32 R7, R6, 0x10000, RZ ;  /* 0x0001000006077824 */ /* 0x000fe400078e00ff */
        /* <DEDUP_REMOVED lines=21> */
.L_x_13043:
[----:B------:R-:W-:Y:S05]  /*5650*/  BSYNC B1 ;  /* 0x0000000000017941 */ /* 0x000fea0003800000 */
.L_x_13042:
[----:B0-----:R0:W-:Y:S01]  /*5660*/  ST.E.128 desc[UR44][R12.64], R4 ;  /* 0x000000040c007985 */ /* 0x0011e2000c101d2c */
[----:B------:R-:W-:Y:S01]  /*5670*/  ISETP.GE.AND P3, PT, R15, R71, PT ;  /* 0x000000470f00720c */ /* 0x000fe20003f66270 */
[----:B------:R-:W-:-:S12]  /*5680*/  IMAD.MOV.U32 R36, RZ, RZ, R14 ;  /* 0x000000ffff247224 */ /* 0x000fd800078e000e */
[----:B------:R-:W-:Y:S05]  /*5690*/  @P3 BRA `(.L_x_13022) ;  /* 0x0000000400243947 */ /* 0x000fea0003800000 */
[----:B0-----:R-:W-:-:S05]  /*56a0*/  IMAD.WIDE R4, R15, 0x2, R36 ;  /* 0x000000020f047825 */ /* 0x001fca00078e0224 */
[----:B------:R0:W-:Y:S01]  /*56b0*/  ST.E.128 desc[UR44][R4.64], R8 ;  /* 0x0000000804007985 */ /* 0x0001e2000c101d2c */
[----:B------:R-:W-:Y:S05]  /*56c0*/  BRA `(.L_x_13022) ;  /* 0x0000000400187947 */ /* 0x000fea0003800000 */
.L_x_13003:
[----:B------:R-:W-:-:S04]  /*56d0*/  ULOP3.LUT UR4, UR38, 0x1, URZ, 0xfc, !UPT ;  /* 0x0000000126047892 */ /* 0x000fc8000f8efc3f */
[----:B------:R-:W-:-:S06]  /*56e0*/  UISETP.NE.AND UP0, UPT, UR4, 0x3, UPT ;  /* 0x000000030400788c */ /* 0x000fcc000bf05270 */
[----:B------:R-:W-:-:S13]  /*56f0*/  PLOP3.LUT P5, PT, PT, PT, UP0, 0x80, 0x0 ;  /* 0x000000000000781c */ /* 0x000fda0003faf008 */
[----:B------:R-:W-:Y:S05]  /*5700*/  @!P5 BRA `(.L_x_13044) ;  /* 0x000000000004d947 */ /* 0x000fea0003800000 */
[----:B------:R-:W-:Y:S01]  /*5710*/  BPT.TRAP 0x1 ;  /* 0x000000040000795c */ /* 0x000fe20000300000 */
.L_x_13044:
[----:B------:R-:W-:Y:S01]  /*5720*/  IMAD R70, R153, 0x8, R148 ;  /* 0x0000000899467824 */ /* 0x000fe200078e0294 */
[----:B------:R-:W-:Y:S01]  /*5730*/  SHF.L.U32 R83, R158, 0x1f, RZ ;  /* 0x0000001f9e537819 */ /* 0x000fe200000006ff */
[----:B------:R-:W-:Y:S01]  /*5740*/  BSSY B1, `(.L_x_13045) ;  /* 0x0000004000017945 */ /* 0x000fe20003800000 */
[----:B------:R-:W-:Y:S02]  /*5750*/  SHF.R.S32.HI R78, RZ, 0x1f, R77 ;  /* 0x0000001fff4e7819 */ /* 0x000fe4000001144d */
[----:B------:R-:W1:Y:S02]  /*5760*/  SYNCS.PHASECHK.TRANS64.TRYWAIT P3, [R70+URZ+0x32490], R83 ;  /* 0x03249053460075a7 */ /* 0x000e64000806017f */
[----:B-1----:R-:W-:Y:S05]  /*5770*/  @!P3 BRA `(.L_x_13046) ;  /* 0x0000032000e4b947 */ /* 0x002fea0003800000 */
.L_x_13376:
[----:B------:R-:W-:Y:S05]  /*5780*/  BSYNC B1 ;  /* 0x0000000000017941 */ /* 0x000fea0003800000 */
.L_x_13045:
[----:B------:R-:W-:Y:S01]  /*5790*/  ULDC.64 UR4, c[0x0][0x300] ;  /* 0x0000c00000047ab9 */ /* 0x000fe20000000a00 */
[----:B-----5:R-:W-:Y:S01]  /*57a0*/  SHF.R.S32.HI R79, RZ, 0x1f, R76 ;  /* 0x0000001fff4f7819 */ /* 0x020fe2000001144c */
[----:B0-----:R-:W-:Y:S02]  /*57b0*/  IMAD R6, R78, UR4, RZ ;  /* 0x000000044e067c24 */ /* 0x001fe4000f8e02ff */
        /* <DEDUP_REMOVED lines=15> */
[----:B------:R-:W-:Y:S01]  /*58b0*/  IMAD.IADD R32, R81, 0x1, -R154 ;  /* 0x0000000151207824 */ /* 0x000fe200078e0a9a */
[----:B------:R-:W-:Y:S01]  /*58c0*/  LEA R8, P4, R4, UR4, 0x1 ;  /* 0x0000000404087c11 */ /* 0x000fe2000f8808ff */
[----:B------:R-:W-:Y:S01]  /*58d0*/  IMAD.IADD R7, R5, 0x1, R7 ;  /* 0x0000000105077824 */ /* 0x000fe200078e0207 */
[----:B------:R-:W-:Y:S02]  /*58e0*/  UMOV UR4, 0xffffffff ;  /* 0xffffffff00047882 */ /* 0x000fe40000000000 */
[----:B------:R-:W-:Y:S02]  /*58f0*/  ISETP.GE.AND P3, PT, R32, 0x1, PT ;  /* 0x000000012000780c */ /* 0x000fe40003f66270 */
[----:B------:R-:W-:Y:S01]  /*5900*/  LEA.HI.X R10, R4, UR5, R7, 0x1, P4 ;  /* 0x00000005040a7c11 */ /* 0x000fe2000a0f0c07 */
[----:B------:R-:W-:Y:S10]  /*5910*/  BRA.DIV UR4, `(.L_x_13047) ;  /* 0x0000032204907947 */ /* 0x000ff4000b800000 */
[----:B------:R0:W2:Y:S04]  /*5920*/  SHFL.IDX PT, R9, R10, RZ, 0x1c1f ;  /* 0x001c1fff0a097589 */ /* 0x0000a800000e0000 */
[----:B------:R0:W3:Y:S02]  /*5930*/  SHFL.IDX PT, R14, R8, RZ, 0x1c1f ;  /* 0x001c1fff080e7589 */ /* 0x0000e400000e0000 */
.L_x_13380:
[----:B------:R-:W-:Y:S04]  /*5940*/  BSSY B1, `(.L_x_13048) ;  /* 0x000000d000017945 */ /* 0x000fe80003800000 */
[----:B------:R-:W-:Y:S05]  /*5950*/  @!P3 BRA `(.L_x_13049) ;  /* 0x00000000002cb947 */ /* 0x000fea0003800000 */
[----:B------:R-:W-:Y:S02]  /*5960*/  ULDC UR4, c[0x0][0x2f4] ;  /* 0x0000bd0000047ab9 */ /* 0x000fe40000000800 */
[----:B------:R-:W-:-:S13]  /*5970*/  ISETP.GE.AND P3, PT, R22, UR4, PT ;  /* 0x0000000416007c0c */ /* 0x000fda000bf66270 */
[----:B------:R-:W4:Y:S01]  /*5980*/  @!P3 LDS.128 R4, [R75] ;  /* 0x000000004b04b984 */ /* 0x000f220000000c00 */
[----:B---3--:R-:W-:-:S04]  /*5990*/  @!P3 LEA R12, P4, R22, R14, 0x1 ;  /* 0x0000000e160cb211 */ /* 0x008fc800078808ff */
[----:B--2---:R-:W-:Y:S02]  /*59a0*/  @!P3 LEA.HI.X R13, R22, R9, R23, 0x1, P4 ;  /* 0x00000009160db211 */ /* 0x004fe400020f0c17 */
[----:B------:R-:W-:-:S03]  /*59b0*/  ISETP.GE.AND P4, PT, R152, UR4, PT ;  /* 0x0000000498007c0c */ /* 0x000fc6000bf86270 */
[----:B----4-:R-:W-:Y:S10]  /*59c0*/  @!P3 ST.E.128 desc[UR44][R12.64], R4 ;  /* 0x000000040c00b985 */ /* 0x010ff4000c101d2c */
[C---:B------:R-:W-:Y:S01]  /*59d0*/  @!P4 LEA R14, P3, R152.reuse, R14, 0x1 ;  /* 0x0000000e980ec211 */ /* 0x040fe200078608ff */
[----:B------:R-:W2:Y:S03]  /*59e0*/  @!P4 LDS.128 R4, [R74] ;  /* 0x000000004a04c984 */ /* 0x000ea60000000c00 */
[----:B------:R-:W-:-:S05]  /*59f0*/  @!P4 LEA.HI.X R15, R152, R9, R155, 0x1, P3 ;  /* 0x00000009980fc211 */ /* 0x000fca00018f0c9b */
[----:B--2---:R4:W-:Y:S04]  /*5a00*/  @!P4 ST.E.128 desc[UR44][R14.64], R4 ;  /* 0x000000040e00c985 */ /* 0x0049e8000c101d2c */
.L_x_13049:
[----:B------:R-:W-:Y:S05]  /*5a10*/  BSYNC B1 ;  /* 0x0000000000017941 */ /* 0x000fea0003800000 */
.L_x_13048:
[----:B------:R-:W-:-:S03]  /*5a20*/  UMOV UR4, 0xffffffff ;  /* 0xffffffff00047882 */ /* 0x000fc60000000000 */
[----:B------:R-:W-:Y:S05]  /*5a30*/  BRA.DIV UR4, `(.L_x_13050) ;  /* 0x0000032204907947 */ /* 0x000fea000b800000 */
[----:B--2---:R2:W0:Y:S04]  /*5a40*/  SHFL.IDX PT, R9, R10, 0x1, 0x1c1f ;  /* 0x003c1f000a097f89 */ /* 0x00442800000e0000 */
[----:B---34-:R2:W3:Y:S02]  /*5a50*/  SHFL.IDX PT, R14, R8, 0x1, 0x1c1f ;  /* 0x003c1f00080e7f89 */ /* 0x0184e400000e0000 */
.L_x_13384:
[----:B------:R-:W-:-:S13]  /*5a60*/  ISETP.GE.AND P3, PT, R32, 0x41, PT ;  /* 0x000000412000780c */ /* 0x000fda0003f66270 */
[----:B------:R-:W-:Y:S05]  /*5a70*/  @!P3 BRA `(.L_x_13022) ;  /* 0x00000000002cb947 */ /* 0x000fea0003800000 */
[----:B------:R-:W-:Y:S02]  /*5a80*/  ULDC UR4, c[0x0][0x2f4] ;  /* 0x0000bd0000047ab9 */ /* 0x000fe40000000800 */
[----:B------:R-:W-:-:S13]  /*5a90*/  ISETP.GE.AND P3, PT, R22, UR4, PT ;  /* 0x0000000416007c0c */ /* 0x000fda000bf66270 */
[----:B------:R-:W4:Y:S01]  /*5aa0*/  @!P3 LDS.128 R4, [R75+0x2000] ;  /* 0x002000004b04b984 */ /* 0x000f220000000c00 */
[----:B0-23--:R-:W-:-:S04]  /*5ab0*/  @!P3 LEA R10, P4, R22, R14, 0x1 ;  /* 0x0000000e160ab211 */ /* 0x00dfc800078808ff */
[----:B------:R-:W-:Y:S02]  /*5ac0*/  @!P3 LEA.HI.X R11, R22, R9, R23, 0x1, P4 ;  /* 0x00000009160bb211 */ /* 0x000fe400020f0c17 */
[----:B------:R-:W-:-:S03]  /*5ad0*/  ISETP.GE.AND P4, PT, R152, UR4, PT ;  /* 0x0000000498007c0c */ /* 0x000fc6000bf86270 */
[----:B----4-:R-:W-:Y:S10]  /*5ae0*/  @!P3 ST.E.128 desc[UR44][R10.64], R4 ;  /* 0x000000040a00b985 */ /* 0x010ff4000c101d2c */
[C---:B------:R-:W-:Y:S01]  /*5af0*/  @!P4 LEA R14, P3, R152.reuse, R14, 0x1 ;  /* 0x0000000e980ec211 */ /* 0x040fe200078608ff */
[----:B------:R-:W0:Y:S03]  /*5b00*/  @!P4 LDS.128 R4, [R74+0x2000] ;  /* 0x002000004a04c984 */ /* 0x000e260000000c00 */
[----:B------:R-:W-:-:S05]  /*5b10*/  @!P4 LEA.HI.X R15, R152, R9, R155, 0x1, P3 ;  /* 0x00000009980fc211 */ /* 0x000fca00018f0c9b */
[----:B0-----:R4:W-:Y:S04]  /*5b20*/  @!P4 ST.E.128 desc[UR44][R14.64], R4 ;  /* 0x000000040e00c985 */ /* 0x0019e8000c101d2c */
.L_x_13022:
[----:B------:R-:W-:Y:S05]  /*5b30*/  BSYNC B0 ;  /* 0x0000000000007941 */ /* 0x000fea0003800000 */
.L_x_13002:
[----:B0---4-:R-:W0:Y:S01]  /*5b40*/  S2R R4, SR_TID.X ;  /* 0x0000000000047919 */ /* 0x011e220000002100 */
[----:B------:R-:W-:Y:S01]  /*5b50*/  @!PT LDS RZ, [RZ] ;  /* 0x00000000fffff984 */ /* 0x000fe20000000800 */
[----:B------:R-:W-:Y:S01]  /*5b60*/  @!PT LDS RZ, [RZ] ;  /* 0x00000000fffff984 */ /* 0x000fe20000000800 */
[----:B------:R-:W-:Y:S01]  /*5b70*/  @!PT LDS RZ, [RZ] ;  /* 0x00000000fffff984 */ /* 0x000fe20000000800 */
[----:B------:R-:W-:Y:S01]  /*5b80*/  @!PT LDS RZ, [RZ] ;  /* 0x00000000fffff984 */ /* 0x000fe20000000800 */
[----:B------:R4:W-:Y:S06]  /*5b90*/  MEMBAR.ALL.CTA ;  /* 0x0000000000007992 */ /* 0x0009ec0000008000 */
[----:B----4-:R-:W4:Y:S01]  /*5ba0*/  FENCE.VIEW.ASYNC.S ;  /* 0x00000000000073c6 */ /* 0x010f220000000000 */
[----:B------:R-:W-:Y:S05]  /*5bb0*/  WARPSYNC.ALL ;  /* 0x0000000000007948 */ /* 0x000fea0003800000 */
[----:B------:R-:W-:Y:S01]  /*5bc0*/  BSSY B0, `(.L_x_13051) ;  /* 0x0000008000007945 */ /* 0x000fe20003800000 */
[----:B----4-:R4:W-:Y:S01]  /*5bd0*/  BAR.SYNC.DEFER_BLOCKING R213, 0x80 ;  /* 0x000200d50000751d */ /* 0x0109e20000010000 */
[----:B0-----:R-:W-:-:S13]  /*5be0*/  LOP3.LUT P3, RZ, R4, 0x7f, RZ, 0xc0, !PT ;  /* 0x0000007f04ff7812 */ /* 0x001fda000786c0ff */
[----:B------:R-:W-:-:S05]  /*5bf0*/  @!P3 VIADD R4, R70, 0x324a0 ;  /* 0x000324a04604b836 */ /* 0x000fca0000000000 */
[----:B------:R-:W-:-:S04]  /*5c00*/  @!P3 PRMT R4, RZ, 0x654, R4 ;  /* 0x00000654ff04b816 */ /* 0x000fc80000000004 */
[----:B------:R4:W-:Y:S01]  /*5c10*/  @!P3 SYNCS.ARRIVE.TRANS64.RED.A1T0 RZ, [R4+URZ], RZ ;  /* 0x000000ff04ffb9a7 */ /* 0x0009e2000810043f */
[----:B------:R-:W-:Y:S05]  /*5c20*/  @!P5 BRA `(.L_x_13052) ;  /* 0x000000000004d947 */ /* 0x000fea0003800000 */
[----:B------:R-:W-:Y:S01]  /*5c30*/  BPT.TRAP 0x1 ;  /* 0x000000040000795c */ /* 0x000fe20000300000 */
.L_x_13052:
[----:B------:R-:W-:Y:S05]  /*5c40*/  BSYNC B0 ;  /* 0x0000000000007941 */ /* 0x000fea0003800000 */
.L_x_13051:
[----:B------:R-:W0:Y:S01]  /*5c50*/  SYNCS.PHASECHK.TRANS64.TRYWAIT P4, [R70+URZ+0x324b0], R83 ;  /* 0x0324b053460075a7 */ /* 0x000e22000808017f */
[----:B------:R-:W-:Y:S04]  /*5c60*/  BSSY B0, `(.L_x_13053) ;  /* 0x0000002000007945 */ /* 0x000fe80003800000 */
[----:B0-----:R-:W-:Y:S05]  /*5c70*/  @!P4 BRA `(.L_x_13054) ;  /* 0x000003200048c947 */ /* 0x001fea0003800000 */
.L_x_13385:
[----:B------:R-:W-:Y:S05]  /*5c80*/  BSYNC B0 ;  /* 0x0000000000007941 */ /* 0x000fea0003800000 */
.L_x_13053:
[----:B------:R-:W-:Y:S01]  /*5c90*/  ULDC.64 UR4, c[0x0][0x328] ;  /* 0x0000ca0000047ab9 */ /* 0x000fe20000000a00 */
[----:B------:R-:W-:Y:S01]  /*5ca0*/  IMAD.IADD R81, R81, 0x1, -R154 ;  /* 0x0000000151517824 */ /* 0x000fe200078e0a9a */
[----:B------:R-:W-:Y:S01]  /*5cb0*/  BSSY B0, `(.L_x_13055) ;  /* 0x0000043000007945 */ /* 0x000fe20003800000 */
[----:B------:R-:W-:Y:S02]  /*5cc0*/  IMAD R78, R78, UR4, RZ ;  /* 0x000000044e4e7c24 */ /* 0x000fe4000f8e02ff */
[----:B----4-:R-:W-:Y:S01]  /*5cd0*/  IMAD.WIDE.U32 R4, R77, UR4, RZ ;  /* 0x000000044d047c25 */ /* 0x010fe2000f8e00ff */
[----:B------:R-:W-:-:S03]  /*5ce0*/  ISETP.GE.AND P4, PT, R81, 0x1, PT ;  /* 0x000000015100780c */ /* 0x000fc60003f86270 */
[----:B------:R-:W-:Y:S01]  /*5cf0*/  IMAD R77, R77, UR5, R78 ;  /* 0x000000054d4d7c24 */ /* 0x000fe2000f8e024e */
[----:B------:R-:W-:Y:S01]  /*5d00*/  ULDC.64 UR4, c[0x0][0x338] ;  /* 0x0000ce0000047ab9 */ /* 0x000fe20000000a00 */
[----:B------:R-:W-:Y:S02]  /*5d10*/  IMAD R7, R153, 0x6000, R167 ;  /* 0x0000600099077824 */ /* 0x000fe400078e02a7 */
        /* <DEDUP_REMOVED lines=13> */
[--C-:B------:R-:W-:Y:S01]  /*5df0*/  IMAD R34, R7, 0x2, R26.reuse ;  /* 0x0000000207227824 */ /* 0x100fe200078e021a */
[----:B------:R-:W-:Y:S01]  /*5e00*/  LEA.HI.X R32, R4, UR5, R9, 0x1, P5 ;  /* 0x0000000504207c11 */ /* 0x000fe2000a8f0c09 */
[----:B------:R0:W4:Y:S01]  /*5e10*/  SHFL.IDX PT, R35, R15, RZ, 0x1c1f ;  /* 0x001c1fff0f237589 */ /* 0x00012200000e0000 */
[----:B------:R-:W-:-:S03]  /*5e20*/  IMAD R36, R5, 0x2, R26 ;  /* 0x0000000205247824 */ /* 0x000fc600078e021a */
[----:B------:R0:W0:Y:S01]  /*5e30*/  SHFL.IDX PT, R33, R32, RZ, 0x1c1f ;  /* 0x001c1fff20217589 */ /* 0x00002200000e0000 */
[----:B------:R-:W-:Y:S05]  /*5e40*/  @!P4 BRA `(.L_x_13056) ;  /* 0x0000000000a4c947 */ /* 0x000fea0003800000 */
[----:B------:R-:W-:Y:S02]  /*5e50*/  ISETP.NE.AND P5, PT, R63, RZ, PT ;  /* 0x000000ff3f00720c */ /* 0x000fe40003fa5270 */
[----:B---3--:R-:W-:-:S11]  /*5e60*/  PRMT R14, R48, 0x8880, RZ ;  /* 0x00008880300e7816 */ /* 0x008fd600000000ff */
[----:B------:R-:W3:Y:S01]  /*5e70*/  @P5 LDS.128 R4, [R34] ;  /* 0x0000000022045984 */ /* 0x000ee20000000c00 */
[----:B--2-4-:R-:W-:-:S04]  /*5e80*/  @P5 LEA R8, P4, R22, R35, 0x1 ;  /* 0x0000002316085211 */ /* 0x014fc800078808ff */
[----:B0-----:R-:W-:Y:S02]  /*5e90*/  @P5 LEA.HI.X R9, R22, R33, R23, 0x1, P4 ;  /* 0x0000002116095211 */ /* 0x001fe400020f0c17 */
[----:B------:R-:W-:-:S03]  /*5ea0*/  ISETP.NE.AND P4, PT, R64, RZ, PT ;  /* 0x000000ff4000720c */ /* 0x000fc60003f85270 */
[----:B---3--:R-:W-:Y:S10]  /*5eb0*/  @P5 ST.E.128 desc[UR44][R8.64], R4 ;  /* 0x0000000408005985 */ /* 0x008ff4000c101d2c */
[C---:B------:R-:W-:Y:S01]  /*5ec0*/  @P4 LEA R10, P5, R152.reuse, R35, 0x1 ;  /* 0x00000023980a4211 */ /* 0x040fe200078a08ff */
[----:B------:R-:W0:Y:S03]  /*5ed0*/  @P4 LDS.128 R4, [R36] ;  /* 0x0000000024044984 */ /* 0x000e260000000c00 */
[----:B------:R-:W-:-:S02]  /*5ee0*/  @P4 LEA.HI.X R11, R152, R33, R155, 0x1, P5 ;  /* 0x00000021980b4211 */ /* 0x000fc400028f0c9b */
[----:B------:R-:W-:-:S03]  /*5ef0*/  ISETP.NE.AND P5, PT, R65, RZ, PT ;  /* 0x000000ff4100720c */ /* 0x000fc60003fa5270 */
[----:B0-----:R-:W-:Y:S10]  /*5f00*/  @P4 ST.E.128 desc[UR44][R10.64], R4 ;  /* 0x000000040a004985 */ /* 0x001ff4000c101d2c */
[C---:B------:R-:W-:Y:S01]  /*5f10*/  @P5 LEA R12, P4, R163.reuse, R35, 0x1 ;  /* 0x00000023a30c5211 */ /* 0x040fe200078808ff */
[----:B------:R-:W0:Y:S03]  /*5f20*/  @P5 LDS.128 R4, [R34+0x3000] ;  /* 0x0030000022045984 */ /* 0x000e260000000c00 */
        /* <DEDUP_REMOVED lines=21> */
[----:B------:R-:W-:-:S03]  /*6080*/  ISETP.GT.AND P4, PT, R14, -0x1, PT ;  /* 0xffffffff0e00780c */ /* 0x000fc60003f84270 */
[----:B0-----:R-:W-:Y:S10]  /*6090*/  @P5 ST.E.128 desc[UR44][R8.64], R4 ;  /* 0x0000000408005985 */ /* 0x001ff4000c101d2c */
[C---:B------:R-:W-:Y:S01]  /*60a0*/  @!P4 LEA R10, P5, R164.reuse, R35, 0x1 ;  /* 0x00000023a40ac211 */ /* 0x040fe200078a08ff */
[----:B------:R-:W0:Y:S03]  /*60b0*/  @!P4 LDS.128 R4, [R36+0x9000] ;  /* 0x009000002404c984 */ /* 0x000e260000000c00 */
[----:B------:R-:W-:-:S05]  /*60c0*/  @!P4 LEA.HI.X R11, R164, R33, R180, 0x1, P5 ;  /* 0x00000021a40bc211 */ /* 0x000fca00028f0cb4 */
[----:B0-----:R0:W-:Y:S04]  /*60d0*/  @!P4 ST.E.128 desc[UR44][R10.64], R4 ;  /* 0x000000040a00c985 */ /* 0x0011e8000c101d2c */
.L_x_13056:
[----:B------:R-:W-:Y:S05]  /*60e0*/  BSYNC B0 ;  /* 0x0000000000007941 */ /* 0x000fea0003800000 */
.L_x_13055:
[----:B------:R-:W-:Y:S01]  /*60f0*/  ISETP.GE.AND P4, PT, R81, 0x41, PT ;  /* 0x000000415100780c */ /* 0x000fe20003f86270 */
[----:B0-----:R0:W0:Y:S01]  /*6100*/  SHFL.IDX PT, R33, R32, 0x1, 0x1c1f ;  /* 0x003c1f0020217f89 */ /* 0x00102200000e0000 */
[----:B------:R-:W-:Y:S03]  /*6110*/  BSSY B0, `(.L_x_13057) ;  /* 0x000002c000007945 */ /* 0x000fe60003800000 */
[----:B------:R-:W0:Y:S08]  /*6120*/  SHFL.IDX PT, R15, R15, 0x1, 0x1c1f ;  /* 0x003c1f000f0f7f89 */ /* 0x000e3000000e0000 */
[----:B------:R-:W-:Y:S05]  /*6130*/  @!P4 BRA `(.L_x_13058) ;  /* 0x0000000000a4c947 */ /* 0x000fea0003800000 */
[----:B------:R-:W-:Y:S02]  /*6140*/  ISETP.NE.AND P5, PT, R63, RZ, PT ;  /* 0x000000ff3f00720c */ /* 0x000fe40003fa5270 */
[----:B---3--:R-:W-:-:S11]  /*6150*/  PRMT R14, R48, 0x8880, RZ ;  /* 0x00008880300e7816 */ /* 0x008fd600000000ff */
[----:B------:R-:W3:Y:S01]  /*6160*/  @P5 LDS.128 R4, [R34+0x2000] ;  /* 0x0020000022045984 */ /* 0x000ee20000000c00 */
[----:B0-2---:R-:W-:-:S04]  /*6170*/  @P5 LEA R8, P4, R22, R15, 0x1 ;  /* 0x0000000f16085211 */ /* 0x005fc800078808ff */
[----:B------:R-:W-:Y:S02]  /*6180*/  @P5 LEA.HI.X R9, R22, R33, R23, 0x1, P4 ;  /* 0x0000002116095211 */ /* 0x000fe400020f0c17 */
[----:B------:R-:W-:-:S03]  /*6190*/  ISETP.NE.AND P4, PT, R64, RZ, PT ;  /* 0x000000ff4000720c */ /* 0x000fc60003f85270 */
[----:B---3--:R-:W-:Y:S10]  /*61a0*/  @P5 ST.E.128 desc[UR44][R8.64], R4 ;  /* 0x0000000408005985 */ /* 0x008ff4000c101d2c */
        /* <DEDUP_REMOVED lines=34> */
.L_x_13058:
[----:B------:R-:W-:Y:S05]  /*63d0*/  BSYNC B0 ;  /* 0x0000000000007941 */ /* 0x000fea0003800000 */
.L_x_13057:
[----:B------:R-:W-:Y:S01]  /*63e0*/  @!PT LDS RZ, [RZ] ;  /* 0x00000000fffff984 */ /* 0x000fe20000000800 */
[----:B------:R-:W-:Y:S01]  /*63f0*/  @!PT LDS RZ, [RZ] ;  /* 0x00000000fffff984 */ /* 0x000fe20000000800 */
[----:B------:R-:W-:Y:S01]  /*6400*/  @!PT LDS RZ, [RZ] ;  /* 0x00000000fffff984 */ /* 0x000fe20000000800 */
[----:B------:R-:W-:Y:S01]  /*6410*/  @!PT LDS RZ, [RZ] ;  /* 0x00000000fffff984 */ /* 0x000fe20000000800 */
[----:B------:R5:W-:Y:S06]  /*6420*/  MEMBAR.ALL.CTA ;  /* 0x0000000000007992 */ /* 0x000bec0000008000 */
[----:B-----5:R-:W5:Y:S01]  /*6430*/  FENCE.VIEW.ASYNC.S ;  /* 0x00000000000073c6 */ /* 0x020f620000000000 */
[----:B-1----:R-:W-:Y:S02]  /*6440*/  @!P3 VIADD R70, R70, 0x324c0 ;  /* 0x000324c04646b836 */ /* 0x002fe40000000000 */
[----:B------:R-:W-:-:S03]  /*6450*/  VIADD R153, R153, 0x1 ;  /* 0x0000000199997836 */ /* 0x000fc60000000000 */
[----:B------:R-:W-:Y:S01]  /*6460*/  @!P3 PRMT R70, RZ, 0x654, R70 ;  /* 0x00000654ff46b816 */ /* 0x000fe20000000046 */
[----:B-----5:R1:W-:Y:S06]  /*6470*/  BAR.SYNC.DEFER_BLOCKING R213, 0x80 ;  /* 0x000200d50000751d */ /* 0x0203ec0000010000 */
[----:B------:R1:W-:Y:S01]  /*6480*/  @!P3 SYNCS.ARRIVE.TRANS64.RED.A1T0 RZ, [R70+URZ], RZ ;  /* 0x000000ff46ffb9a7 */ /* 0x0003e2000810043f */
[----:B------:R-:W-:-:S04]  /*6490*/  ISETP.NE.AND P3, PT, R153, 0x2, PT ;  /* 0x000000029900780c */ /* 0x000fc80003f65270 */
[----:B0-----:R-:W-:Y:S02]  /*64a0*/  SEL R5, RZ, 0x1, P3 ;  /* 0x00000001ff057807 */ /* 0x001fe40001800000 */
        /* <DEDUP_REMOVED lines=9> */
.L_x_12997:
        /* <DEDUP_REMOVED lines=10> */
[----:B------:R-:W-:-:S03]  /*65e0*/  IMAD.U32 R72, RZ, RZ, UR37 ;  /* 0x00000025ff487e24 */ /* 0x000fc6000f8e00ff */
[----:B------:R-:W-:Y:S04]  /*65f0*/  STL.64 [R1+0x30], R26 ;  /* 0x0000301a01007387 */ /* 0x000fe80000100a00 */
[----:B------:R-:W-:Y:S04]  /*6600*/  STL.128 [R1], R24 ;  /* 0x0000001801007387 */ /* 0x000fe80000100c00 */
[----:B------:R-:W-:Y:S04]  /*6610*/  STL.128 [R1+0x420], RZ ;  /* 0x000420ff01007387 */ /* 0x000fe80000100c00 */
[----:B------:R-:W-:Y:S04]  /*6620*/  STL.128 [R1+0x430], RZ ;  /* 0x000430ff01007387 */ /* 0x000fe80000100c00 */
[----:B------:R-:W-:Y:S01]  /*6630*/  STL.128 [R1+0x210], RZ ;  /* 0x000210ff01007387 */ /* 0x000fe20000100c00 */
[----:B------:R-:W-:-:S02]  /*6640*/  MOV R4, R148 ;  /* 0x0000009400047202 */ /* 0x000fc40000000f00 */
[----:B0-----:R-:W-:Y:S01]  /*6650*/  MOV R5, R3 ;  /* 0x0000000300057202 */ /* 0x001fe20000000f00 */
[----:B---3--:R-:W-:Y:S01]  /*6660*/  STL [R1+0x440], R12 ;  /* 0x0004400c01007387 */ /* 0x008fe20000100800 */
[C---:B--2---:R-:W-:Y:S02]  /*6670*/  IADD3 R8, P1, R4.reuse, 0x32430, RZ ;  /* 0x0003243004087810 */ /* 0x044fe40007f3e0ff */
        /* <DEDUP_REMOVED lines=13> */
[----:B------:R-:W-:-:S02]  /*6750*/  IMAD.MOV.U32 R5, RZ, RZ, R3 ;  /* 0x000000ffff057224 */ /* 0x000fc400078e0003 */
[----:B------:R-:W-:Y:S01]  /*6760*/  VIADD R3, R210, 0x7f ;  /* 0x0000007fd2037836 */ /* 0x000fe20000000000 */
[----:B------:R-:W-:Y:S01]  /*6770*/  STL.64 [R1+0x20], R10 ;  /* 0x0000200a01007387 */ /* 0x000fe20000100a00 */
[----:B------:R-:W0:Y:S03]  /*6780*/  @P1 LDC R0, c[0x0][0x44c] ;  /* 0x00011300ff001b82 */ /* 0x000e260000000800 */
        /* <DEDUP_REMOVED lines=16> */
[----:B------:R-:W-:Y:S01]  /*6890*/  IMAD.IADD R3, R194, 0x1, R3 ;  /* 0x00000001c2037824 */ /* 0x000fe200078e0203 */
[----:B0-----:R-:W-:Y:S02]  /*68a0*/  ISETP.GE.AND P2, PT, R7, 0x1, PT ;  /* 0x000000010700780c */ /* 0x001fe40003f46270 */
        /* <DEDUP_REMOVED lines=24> */
.L_x_13060:
        /* <DEDUP_REMOVED lines=14> */
.L_x_13063:
[----:B------:R-:W-:-:S13]  /*6b10*/  ISETP.NE.AND P0, PT, R7, 0x1, PT ;  /* 0x000000010700780c */ /* 0x000fda0003f05270 */
[----:B------:R-:W0:Y:S02]  /*6b20*/  @P0 LDC.64 R4, c[0x0][0xae0] ;  /* 0x0002b800ff040b82 */ /* 0x000e240000000a00 */
[----:B0-----:R-:W-:-:S05]  /*6b30*/  @P0 IMAD.HI.U32 R4, R0, R4, RZ ;  /* 0x0000000400040227 */ /* 0x001fca00078e00ff */
[----:B------:R-:W-:-:S07]  /*6b40*/  @P0 SHF.R.U32.HI R0, RZ, R5, R4 ;  /* 0x00000005ff000219 */ /* 0x000fce0000011604 */
.L_x_13064:
[----:B------:R-:W-:Y:S05]  /*6b50*/  BSYNC B0 ;  /* 0x0000000000007941 */ /* 0x000fea0003800000 */
.L_x_13062:
[----:B------:R-:W-:-:S05]  /*6b60*/  IMAD R3, R0, R7, R7 ;  /* 0x0000000700037224 */ /* 0x000fca00078e0207 */
[----:B------:R-:W-:-:S07]  /*6b70*/  VIMNMX R6, R6, R3, PT ;  /* 0x0000000306067248 */ /* 0x000fce0003fe0100 */
.L_x_13061:
        /* <DEDUP_REMOVED lines=24> */
.L_x_13067:
[----:B------:R-:W-:-:S13]  /*6d00*/  ISETP.NE.AND P0, PT, R7, 0x1, PT ;  /* 0x000000010700780c */ /* 0x000fda0003f05270 */
[----:B------:R-:W0:Y:S02]  /*6d10*/  @P0 LDC.64 R4, c[0x0][0xae0] ;  /* 0x0002b800ff040b82 */ /* 0x000e240000000a00 */
[----:B0-----:R-:W-:-:S05]  /*6d20*/  @P0 IMAD.HI.U32 R4, R0, R4, RZ ;  /* 0x0000000400040227 */ /* 0x001fca00078e00ff */
[----:B------:R-:W-:-:S07]  /*6d30*/  @P0 SHF.R.U32.HI R0, RZ, R5, R4 ;  /* 0x00000005ff000219 */ /* 0x000fce0000011604 */
.L_x_13068:
[----:B------:R-:W-:Y:S05]  /*6d40*/  BSYNC B0 ;  /* 0x0000000000007941 */ /* 0x000fea0003800000 */
.L_x_13066:
[----:B------:R-:W-:-:S05]  /*6d50*/  IMAD R0, R0, R7, RZ ;  /* 0x0000000700007224 */ /* 0x000fca00078e02ff */
[----:B------:R-:W-:-:S07]  /*6d60*/  VIMNMX R3, R3, R0, !PT ;  /* 0x0000000003037248 */ /* 0x000fce0007fe0100 */
.L_x_13065:
        /* <DEDUP_REMOVED lines=10> */
[----:B------:R-:W-:Y:S02]  /*6e10*/  IMAD.U32 R18, RZ, RZ, UR37 ;  /* 0x00000025ff127e24 */ /* 0x000fe4000f8e00ff */
[----:B------:R-:W-:Y:S01]  /*6e20*/  IMAD.U32 R24, RZ, RZ, UR37 ;  /* 0x00000025ff187e24 */ /* 0x000fe2000f8e00ff */
[----:B------:R-:W-:Y:S01]  /*6e30*/  IADD3 R32, P0, R32, 0x88, RZ ;  /* 0x0000008820207810 */ /* 0x000fe20007f1e0ff */
[----:B----4-:R-:W-:Y:S01]  /*6e40*/  IMAD.U32 R35, RZ, RZ, UR37 ;  /* 0x00000025ff237e24 */ /* 0x010fe2000f8e00ff */
[----:B------:R-:W-:Y:S02]  /*6e50*/  IADD3 R18, P1, R18, 0x78, RZ ;  /* 0x0000007812127810 */ /* 0x000fe40007f3e0ff */
[----:B------:R-:W-:Y:S01]  /*6e60*/  IADD3 R24, P2, R24, 0x58, RZ ;  /* 0x0000005818187810 */ /* 0x000fe20007f5e0ff */
[----:B------:R-:W-:Y:S01]  /*6e70*/  IMAD.X R33, RZ, RZ, UR36, P0 ;  /* 0x00000024ff217e24 */ /* 0x000fe200080e06ff */
[----:B------:R-:W-:Y:S01]  /*6e80*/  IADD3 R35, P3, R35, 0x60, RZ ;  /* 0x0000006023237810 */ /* 0x000fe20007f7e0ff */
[----:B------:R-:W-:-:S02]  /*6e90*/  IMAD.X R19, RZ, RZ, UR36, P1 ;  /* 0x00000024ff137e24 */ /* 0x000fc400088e06ff */
[----:B------:R-:W-:Y:S02]  /*6ea0*/  IMAD.X R25, RZ, RZ, UR36, P2 ;  /* 0x00000024ff197e24 */ /* 0x000fe400090e06ff */
[----:B------:R-:W-:Y:S01]  /*6eb0*/  IMAD.X R44, RZ, RZ, UR36, P3 ;  /* 0x00000024ff2c7e24 */ /* 0x000fe200098e06ff */
[----:B0-----:R-:W-:Y:S07]  /*6ec0*/  BRA.DIV UR4, `(.L_x_13070) ;  /* 0x0000030e04c87947 */ /* 0x001fee000b800000 */
[----:B------:R-:W3:Y:S04]  /*6ed0*/  LDL R0, [R1+0x474] ;  /* 0x0004740001007983 */ /* 0x000ee80000100800 */
[----:B---3--:R0:W1:Y:S02]  /*6ee0*/  SHFL.IDX PT, R14, R0, RZ, 0x1f ;  /* 0x00001fff000e7589 */ /* 0x00806400000e0000 */
.L_x_13388:
[----:B01----:R-:W-:Y:S01]  /*6ef0*/  LEA.HI R0, R14, R14, RZ, 0x1 ;  /* 0x0000000e0e007211 */ /* 0x003fe200078f08ff */
[C---:B------:R-:W-:Y:S01]  /*6f00*/  VIADD R27, R148.reuse, 0x18400 ;  /* 0x00018400941b7836 */ /* 0x040fe20000000000 */
[----:B------:R-:W-:Y:S01]  /*6f10*/  STL.128 [R1+0x90], RZ ;  /* 0x000090ff01007387 */ /* 0x000fe20000100c00 */
[----:B------:R-:W-:Y:S01]  /*6f20*/  VIADD R8, R148, 0x400 ;  /* 0x0000040094087836 */ /* 0x000fe20000000000 */
[----:B------:R-:W-:Y:S01]  /*6f30*/  LOP3.LUT R3, R0, 0x7fffe, RZ, 0xc0, !PT ;  /* 0x0007fffe00037812 */ /* 0x000fe200078ec0ff */
[----:B------:R-:W-:Y:S01]  /*6f40*/  IMAD.MOV.U32 R4, RZ, RZ, 0x1 ;  /* 0x00000001ff047424 */ /* 0x000fe200078e00ff */
[----:B------:R-:W-:Y:S01]  /*6f50*/  STL.128 [R1+0xa0], RZ ;  /* 0x0000a0ff01007387 */ /* 0x000fe20000100c00 */
[----:B------:R-:W-:Y:S01]  /*6f60*/  IMAD.MOV.U32 R5, RZ, RZ, RZ ;  /* 0x000000ffff057224 */ /* 0x000fe200078e00ff */
[----:B------:R-:W-:Y:S01]  /*6f70*/  SHF.R.U32.HI R8, RZ, 0x4, R8 ;  /* 0x00000004ff087819 */ /* 0x000fe20000011608 */
[----:B------:R-:W-:Y:S01]  /*6f80*/  IMAD.IADD R0, R14, 0x1, -R3 ;  /* 0x000000010e007824 */ /* 0x000fe200078e0a03 */
[----:B------:R-:W-:Y:S01]  /*6f90*/  STL.128 [R1+0xb0], RZ ;  /* 0x0000b0ff01007387 */ /* 0x000fe20000100c00 */
[----:B------:R-:W-:Y:S01]  /*6fa0*/  VIADD R3, R148, 0x1c400 ;  /* 0x0001c40094037836 */ /* 0x000fe20000000000 */
[----:B------:R-:W-:Y:S01]  /*6fb0*/  LOP3.LUT R8, R8, 0x3fff, RZ, 0xc0, !PT ;  /* 0x00003fff08087812 */ /* 0x000fe200078ec0ff */
[----:B------:R-:W-:Y:S01]  /*6fc0*/  IMAD R0, R0, 0x2000, R27 ;  /* 0x0000200000007824 */ /* 0x000fe200078e021b */
[----:B------:R-:W-:Y:S01]  /*6fd0*/  STL.128 [R1+0xc0], RZ ;  /* 0x0000c0ff01007387 */ /* 0x000fe20000100c00 */
[----:B------:R-:W-:Y:S01]  /*6fe0*/  IMAD.MOV.U32 R6, RZ, RZ, 0x1 ;  /* 0x00000001ff067424 */ /* 0x000fe200078e00ff */
[----:B------:R-:W-:Y:S01]  /*6ff0*/  SHF.R.U32.HI R3, RZ, 0x4, R3 ;  /* 0x00000004ff037819 */ /* 0x000fe20000011603 */
[----:B------:R-:W-:Y:S01]  /*7000*/  VIADD R9, R0, 0xa000 ;  /* 0x0000a00000097836 */ /* 0x000fe20000000000 */
[----:B------:R-:W-:Y:S01]  /*7010*/  SHF.R.U32.HI R0, RZ, 0x4, R0 ;  /* 0x00000004ff007819 */ /* 0x000fe20000011600 */
[----:B------:R-:W-:Y:S01]  /*7020*/  IMAD.MOV.U32 R7, RZ, RZ, RZ ;  /* 0x000000ffff077224 */ /* 0x000fe200078e00ff */
[----:B------:R-:W-:Y:S01]  /*7030*/  LOP3.LUT R3, R3, 0x3fff, RZ, 0xc0, !PT ;  /* 0x00003fff03037812 */ /* 0x000fe200078ec0ff */
[----:B------:R-:W-:Y:S01]  /*7040*/  IMAD.MOV.U32 R10, RZ, RZ, 0x1 ;  /* 0x00000001ff0a7424 */ /* 0x000fe200078e00ff */
[----:B------:R-:W-:Y:S01]  /*7050*/  SHF.R.U32.HI R9, RZ, 0x4, R9 ;  /* 0x00000004ff097819 */ /* 0x000fe20000011609 */
[----:B------:R-:W-:Y:S01]  /*7060*/  IMAD.MOV.U32 R11, RZ, RZ, RZ ;  /* 0x000000ffff0b7224 */ /* 0x000fe200078e00ff */
[----:B------:R-:W-:Y:S01]  /*7070*/  LOP3.LUT R3, R3, 0x10000, RZ, 0xfc, !PT ;  /* 0x0001000003037812 */ /* 0x000fe200078efcff */
[----:B------:R0:W-:Y:S01]  /*7080*/  STL.128 [R1+0x60], R4 ;  /* 0x0000600401007387 */ /* 0x0001e20000100c00 */
[----:B------:R-:W-:Y:S01]  /*7090*/  LOP3.LUT R9, R9, 0x3fff, RZ, 0xc0, !PT ;  /* 0x00003fff09097812 */ /* 0x000fe200078ec0ff */
[----:B------:R-:W-:Y:S01]  /*70a0*/  IMAD.U32 R34, RZ, RZ, UR37 ;  /* 0x00000025ff227e24 */ /* 0x000fe2000f8e00ff */
[----:B------:R-:W-:Y:S01]  /*70b0*/  LOP3.LUT R0, R0, 0x3fff, RZ, 0xc0, !PT ;  /* 0x00003fff00007812 */ /* 0x000fe200078ec0ff */
[----:B------:R1:W-:Y:S01]  /*70c0*/  STL.64 [R1+0x70], R10 ;  /* 0x0000700a01007387 */ /* 0x0003e20000100a00 */
[----:B------:R-:W-:Y:S01]  /*70d0*/  LOP3.LUT R9, R9, 0x10000, RZ, 0xfc, !PT ;  /* 0x0001000009097812 */ /* 0x000fe200078efcff */
[----:B------:R-:W-:Y:S01]  /*70e0*/  IMAD.U32 R36, RZ, RZ, UR37 ;  /* 0x00000025ff247e24 */ /* 0x000fe2000f8e00ff */
[----:B------:R-:W-:Y:S01]  /*70f0*/  LOP3.LUT P0, RZ, R27, 0x1bf, RZ, 0xc0, !PT ;  /* 0x000001bf1bff7812 */ /* 0x000fe2000780c0ff */
[----:B------:R-:W-:Y:S01]  /*7100*/  STL.128 [R1+0xd0], RZ ;  /* 0x0000d0ff01007387 */ /* 0x000fe20000100c00 */
[----:B------:R-:W-:Y:S01]  /*7110*/  IADD3 R34, P5, R34, 0x68, RZ ;  /* 0x0000006822227810 */ /* 0x000fe20007fbe0ff */
[----:B------:R-:W-:Y:S01]  /*7120*/  IMAD.U32 R37, RZ, RZ, UR37 ;  /* 0x00000025ff257e24 */ /* 0x000fe2000f8e00ff */
[----:B------:R-:W-:Y:S01]  /*7130*/  IADD3 R36, P4, R36, 0x70, RZ ;  /* 0x0000007024247810 */ /* 0x000fe20007f9e0ff */
[----:B------:R-:W-:Y:S01]  /*7140*/  STL.128 [R1+0xe0], RZ ;  /* 0x0000e0ff01007387 */ /* 0x000fe20000100c00 */
[----:B------:R-:W-:Y:S01]  /*7150*/  IMAD.U32 R43, RZ, RZ, UR37 ;  /* 0x00000025ff2b7e24 */ /* 0x000fe2000f8e00ff */
[----:B------:R-:W-:Y:S01]  /*7160*/  BSSY B6, `(.L_x_13071) ;  /* 0x000002a000067945 */ /* 0x000fe20003800000 */
[----:B------:R-:W-:Y:S01]  /*7170*/  IMAD.U32 R47, RZ, RZ, UR37 ;  /* 0x00000025ff2f7e24 */ /* 0x000fe2000f8e00ff */
[C---:B0-----:R-:W-:Y:S01]  /*7180*/  LOP3.LUT R6, R8.reuse, 0x3000000, RZ, 0xfc, !PT ;  /* 0x0300000008067812 */ /* 0x041fe200078efcff */
[----:B------:R-:W-:Y:S01]  /*7190*/  IMAD.MOV.U32 R4, RZ, RZ, R3 ;  /* 0x000000ffff047224 */ /* 0x000fe200078e0003 */
[----:B------:R-:W-:Y:S01]  /*71a0*/  LOP3.LUT R8, R8, 0x10000, RZ, 0xfc, !PT ;  /* 0x0001000008087812 */ /* 0x000fe200078efcff */
[----:B------:R-:W-:Y:S01]  /*71b0*/  IMAD.MOV.U32 R5, RZ, RZ, 0x40000040 ;  /* 0x40000040ff057424 */ /* 0x000fe200078e00ff */
[----:B-1----:R-:W-:Y:S01]  /*71c0*/  LOP3.LUT R10, R0, 0x10000, RZ, 0xfc, !PT ;  /* 0x00010000000a7812 */ /* 0x002fe200078efcff */
[----:B------:R-:W-:Y:S01]  /*71d0*/  IMAD.MOV.U32 R7, RZ, RZ, 0x40000040 ;  /* 0x40000040ff077424 */ /* 0x000fe200078e00ff */
[----:B------:R-:W-:Y:S01]  /*71e0*/  IADD3 R37, P3, R37, 0x80, RZ ;  /* 0x0000008025257810 */ /* 0x000fe20007f7e0ff */
[----:B------:R-:W-:Y:S01]  /*71f0*/  IMAD.MOV.U32 R11, RZ, RZ, 0x40000040 ;  /* 0x40000040ff0b7424 */ /* 0x000fe200078e00ff */
[----:B------:R-:W-:Y:S01]  /*7200*/  IADD3 R43, P2, R43, 0x90, RZ ;  /* 0x000000902b2b7810 */ /* 0x000fe20007f5e0ff */
[----:B------:R-:W-:Y:S01]  /*7210*/  IMAD.U32 R40, RZ, RZ, UR37 ;  /* 0x00000025ff287e24 */ /* 0x000fe2000f8e00ff */
[----:B------:R0:W-:Y:S01]  /*7220*/  STL.128 [R1+0x80], R4 ;  /* 0x0000800401007387 */ /* 0x0001e20000100c00 */
[----:B------:R-:W-:Y:S01]  /*7230*/  IMAD.X R45, RZ, RZ, UR36, P5 ;  /* 0x00000024ff2d7e24 */ /* 0x000fe2000a8e06ff */
[----:B------:R-:W-:Y:S01]  /*7240*/  IADD3 R47, P1, R47, 0xf0, RZ ;  /* 0x000000f02f2f7810 */ /* 0x000fe20007f3e0ff */
[----:B------:R-:W-:Y:S01]  /*7250*/  IMAD.X R49, RZ, RZ, UR36, P4 ;  /* 0x00000024ff317e24 */ /* 0x000fe2000a0e06ff */
[----:B------:R1:W-:Y:S01]  /*7260*/  STL.64 [R1+0x78], R10 ;  /* 0x0000780a01007387 */ /* 0x0003e20000100a00 */
[----:B------:R-:W-:Y:S01]  /*7270*/  IADD3 R40, P5, R40, 0xf8, RZ ;  /* 0x000000f828287810 */ /* 0x000fe20007fbe0ff */
[----:B------:R-:W-:-:S02]  /*7280*/  IMAD.X R48, RZ, RZ, UR36, P3 ;  /* 0x00000024ff307e24 */ /* 0x000fc400098e06ff */
[----:B------:R-:W-:Y:S02]  /*7290*/  IMAD.X R42, RZ, RZ, UR36, P2 ;  /* 0x00000024ff2a7e24 */ /* 0x000fe400090e06ff */
[----:B------:R-:W-:Y:S02]  /*72a0*/  IMAD.X R46, RZ, RZ, UR36, P1 ;  /* 0x00000024ff2e7e24 */ /* 0x000fe400088e06ff */
[----:B------:R-:W-:Y:S02]  /*72b0*/  IMAD.X R39, RZ, RZ, UR36, P5 ;  /* 0x00000024ff277e24 */ /* 0x000fe4000a8e06ff */
[----:B0-----:R-:W-:Y:S02]  /*72c0*/  IMAD.MOV.U32 R6, RZ, RZ, R8 ;  /* 0x000000ffff067224 */ /* 0x001fe400078e0008 */
[----:B------:R-:W-:-:S05]  /*72d0*/  IMAD.MOV.U32 R4, RZ, RZ, R9 ;  /* 0x000000ffff047224 */ /* 0x000fca00078e0009 */
[----:B------:R1:W-:Y:S01]  /*72e0*/  STL.128 [R1+0xf0], R4 ;  /* 0x0000f00401007387 */ /* 0x0003e20000100c00 */
        /* <DEDUP_REMOVED lines=17> */
.L_x_13072:
[----:B------:R-:W-:Y:S05]  /*7400*/  BSYNC B6 ;  /* 0x0000000000067941 */ /* 0x000fea0003800000 */
.L_x_13071:
[----:B------:R-:W0:Y:S01]  /*7410*/  S2R R26, SR_TID.X ;  /* 0x00000000001a7919 */ /* 0x000e220000002100 */
[----:B-1----:R-:W1:Y:S01]  /*7420*/  LDC.64 R10, c[0x0][0xad0] ;  /* 0x0002b400ff0a7b82 */ /* 0x002e620000000a00 */
[----:B------:R-:W-:Y:S01]  /*7430*/  UIADD3 UR5, UP0, UR37, 0x100, URZ ;  /* 0x0000010025057890 */ /* 0x000fe2000ff1e03f */
[----:B------:R-:W-:Y:S01]  /*7440*/  IMAD.MOV.U32 R8, RZ, RZ, RZ ;  /* 0x000000ffff087224 */ /* 0x000fe200078e00ff */
[----:B------:R-:W-:Y:S01]  /*7450*/  STL.64 [R1+0x110], R24 ;  /* 0x0001101801007387 */ /* 0x000fe20000100a00 */
[----:B------:R-:W-:Y:S01]  /*7460*/  IMAD.U32 R0, RZ, RZ, UR37 ;  /* 0x00000025ff007e24 */ /* 0x000fe2000f8e00ff */
[----:B------:R-:W-:Y:S01]  /*7470*/  UIADD3.X UR6, URZ, UR36, URZ, UP0, !UPT ;  /* 0x000000243f067290 */ /* 0x000fe200087fe43f */
[----:B------:R-:W-:Y:S01]  /*7480*/  IMAD.U32 R38, RZ, RZ, UR37 ;  /* 0x00000025ff267e24 */ /* 0x000fe2000f8e00ff */
[----:B------:R-:W-:Y:S01]  /*7490*/  UIADD3 UR4, UP0, UR37, 0x14c, URZ ;  /* 0x0000014c25047890 */ /* 0x000fe2000ff1e03f */
[----:B------:R-:W3:Y:S01]  /*74a0*/  LDC.64 R20, c[0x0][0xad8] ;  /* 0x0002b600ff147b82 */ /* 0x000ee20000000a00 */
[----:B------:R-:W-:Y:S01]  /*74b0*/  IMAD.U32 R12, RZ, RZ, UR5 ;  /* 0x00000005ff0c7e24 */ /* 0x000fe2000f8e00ff */
[----:B------:R-:W-:Y:S01]  /*74c0*/  STL.64 [R1+0x100], R228 ;  /* 0x000100e401007387 */ /* 0x000fe20000100a00 */
[----:B------:R-:W-:Y:S01]  /*74d0*/  UIADD3.X UR5, URZ, UR36, URZ, UP0, !UPT ;  /* 0x000000243f057290 */ /* 0x000fe200087fe43f */
[----:B------:R-:W-:Y:S01]  /*74e0*/  IMAD.U32 R13, RZ, RZ, UR6 ;  /* 0x00000006ff0d7e24 */ /* 0x000fe2000f8e00ff */
[----:B------:R-:W-:Y:S01]  /*74f0*/  IADD3 R38, P2, R38, 0x118, RZ ;  /* 0x0000011826267810 */ /* 0x000fe20007f5e0ff */
[----:B------:R-:W-:Y:S01]  /*7500*/  IMAD.U32 R14, RZ, RZ, UR4 ;  /* 0x00000004ff0e7e24 */ /* 0x000fe2000f8e00ff */
[----:B------:R-:W-:Y:S01]  /*7510*/  STL.U8 [R1+0x118], RZ ;  /* 0x000118ff01007387 */ /* 0x000fe20000100000 */
[----:B------:R-:W4:Y:S01]  /*7520*/  LDC.64 R50, c[0x0][0xae0] ;  /* 0x0002b800ff327b82 */ /* 0x000f220000000a00 */
[----:B------:R-:W-:Y:S01]  /*7530*/  IMAD.U32 R15, RZ, RZ, UR5 ;  /* 0x00000005ff0f7e24 */ /* 0x000fe2000f8e00ff */
[----:B------:R-:W-:Y:S01]  /*7540*/  ULDC UR4, c[0x0][0x3f4] ;  /* 0x0000fd0000047ab9 */ /* 0x000fe20000000800 */
[----:B------:R-:W-:Y:S01]  /*7550*/  STL.64 [R1+0x108], R12 ;  /* 0x0001080c01007387 */ /* 0x000fe20000100a00 */
[----:B------:R-:W-:Y:S01]  /*7560*/  ISETP.LT.AND P0, PT, RZ, UR4, PT ;  /* 0x00000004ff007c0c */ /* 0x000fe2000bf01270 */
[----:B------:R-:W-:-:S02]  /*7570*/  IMAD.U32 R3, RZ, RZ, UR37 ;  /* 0x00000025ff037e24 */ /* 0x000fc4000f8e00ff */
[----:B------:R-:W-:Y:S01]  /*7580*/  STL.64 [R1+0x150], R14 ;  /* 0x0001500e01007387 */ /* 0x000fe20000100a00 */
[----:B------:R-:W2:Y:S01]  /*7590*/  LDC R6, c[0x0][0x450] ;  /* 0x00011400ff067b82 */ /* 0x000ea20000000800 */
[----:B-1----:R-:W-:Y:S02]  /*75a0*/  IMAD.MOV.U32 R30, RZ, RZ, R11 ;  /* 0x000000ffff1e7224 */ /* 0x002fe400078e000b */
[----:B------:R-:W-:Y:S02]  /*75b0*/  IMAD.MOV.U32 R7, RZ, RZ, R10 ;  /* 0x000000ffff077224 */ /* 0x000fe400078e000a */
[----:B0-----:R-:W-:-:S03]  /*75c0*/  VIADD R227, R26, 0xffffff80 ;  /* 0xffffff801ae37836 */ /* 0x001fc60000000000 */
[----:B------:R-:W2:Y:S01]  /*75d0*/  LDC.64 R4, c[0x0][0x448] ;  /* 0x00011200ff047b82 */ /* 0x000ea20000000a00 */
[----:B---3--:R-:W-:Y:S02]  /*75e0*/  IMAD.MOV.U32 R9, RZ, RZ, R21 ;  /* 0x000000ffff097224 */ /* 0x008fe400078e0015 */
[----:B------:R-:W-:Y:S01]  /*75f0*/  IMAD.MOV.U32 R31, RZ, RZ, R20 ;  /* 0x000000ffff1f7224 */ /* 0x000fe200078e0014 */
[----:B------:R-:W-:Y:S01]  /*7600*/  STL [R1+0x11c], R227 ;  /* 0x00011ce301007387 */ /* 0x000fe20000100800 */
[----:B----4-:R-:W-:-:S03]  /*7610*/  IMAD.MOV.U32 R10, RZ, RZ, R50 ;  /* 0x000000ffff0a7224 */ /* 0x010fc600078e0032 */
[----:B------:R0:W-:Y:S01]  /*7620*/  STL.128 [R1+0x120], R28 ;  /* 0x0001201c01007387 */ /* 0x0001e20000100c00 */
[----:B------:R-:W-:Y:S02]  /*7630*/  IMAD.MOV.U32 R11, RZ, RZ, R51 ;  /* 0x000000ffff0b7224 */ /* 0x000fe400078e0033 */
[----:B------:R-:W-:-:S03]  /*7640*/  IMAD.X R51, RZ, RZ, UR36, P2 ;  /* 0x00000024ff337e24 */ /* 0x000fc600090e06ff */
[----:B------:R1:W-:Y:S04]  /*7650*/  STL.128 [R1+0x130], R8 ;  /* 0x0001300801007387 */ /* 0x0003e80000100c00 */
[----:B--2---:R1:W-:Y:S01]  /*7660*/  STL.128 [R1+0x140], R4 ;  /* 0x0001400401007387 */ /* 0x0043e20000100c00 */
[----:B0-----:R-:W-:Y:S01]  /*7670*/  IMAD.U32 R31, RZ, RZ, UR37 ;  /* 0x00000025ff1f7e24 */ /* 0x001fe2000f8e00ff */
[----:B------:R-:W-:Y:S02]  /*7680*/  IADD3 R30, P1, R0, 0x11c, RZ ;  /* 0x0000011c001e7810 */ /* 0x000fe40007f3e0ff */
[----:B------:R-:W-:Y:S02]  /*7690*/  IADD3 R29, P3, R3, 0x108, RZ ;  /* 0x00000108031d7810 */ /* 0x000fe40007f7e0ff */
[----:B------:R-:W-:Y:S01]  /*76a0*/  IADD3 R31, P4, R31, 0x150, RZ ;  /* 0x000001501f1f7810 */ /* 0x000fe20007f9e0ff */
[----:B------:R-:W-:-:S02]  /*76b0*/  IMAD.X R41, RZ, RZ, UR36, P1 ;  /* 0x00000024ff297e24 */ /* 0x000fc400088e06ff */
[----:B------:R-:W-:Y:S02]  /*76c0*/  IMAD.X R50, RZ, RZ, UR36, P3 ;  /* 0x00000024ff327e24 */ /* 0x000fe400098e06ff */
[----:B------:R-:W-:Y:S01]  /*76d0*/  IMAD.X R52, RZ, RZ, UR36, P4 ;  /* 0x00000024ff347e24 */ /* 0x000fe2000a0e06ff */
[----:B------:R-:W-:Y:S07]  /*76e0*/  @P0 BRA `(.L_x_13073) ;  /* 0x0000000000400947 */ /* 0x000fee0003800000 */
[----:B------:R-:W2:Y:S02]  /*76f0*/  LDL R3, [R1+0x204] ;  /* 0x0002040001037983 */ /* 0x000ea40000100800 */
[----:B--2---:R-:W-:-:S04]  /*7700*/  LEA.HI R0, R3, R3, RZ, 0x1 ;  /* 0x0000000303007211 */ /* 0x004fc800078f08ff */
        /* <DEDUP_REMOVED lines=8> */
.L_x_13076:
[----:B--2---:R2:W3:Y:S02]  /*7790*/  SYNCS.PHASECHK.TRANS64.TRYWAIT P0, [R148+URZ+0x32400], R3 ;  /* 0x03240003940075a7 */ /* 0x0044e4000800017f */
[----:B---3--:R-:W-:Y:S05]  /*77a0*/  @!P0 NANOSLEEP.SYNCS 0x989680 ;  /* 0x009896800000895d */ /* 0x008fea0003900000 */
[----:B------:R-:W3:Y:S02]  /*77b0*/  @!P0 SYNCS.PHASECHK.TRANS64 P0, [R148+URZ+0x32400], R3 ;  /* 0x03240003940085a7 */ /* 0x000ee4000800007f */
[----:B---3--:R-:W-:Y:S05]  /*77c0*/  @!P0 BRA `(.L_x_13076) ;  /* 0xfffffffc00f08947 */ /* 0x008fea000383ffff */
.L_x_13075:
[----:B------:R-:W-:Y:S05]  /*77d0*/  BSYNC B0 ;  /* 0x0000000000007941 */ /* 0x000fea0003800000 */
.L_x_13074:
[----:B------:R-:W-:Y:S05]  /*77e0*/  BRA `(.L_x_13077) ;  /* 0x0000002c00787947 */ /* 0x000fea0003800000 */
.L_x_13073:
        /* <DEDUP_REMOVED lines=30> */
.L_x_13079:
[----:B------:R-:W-:Y:S05]  /*79d0*/  BSYNC B6 ;  /* 0x0000000000067941 */ /* 0x000fea0003800000 */
.L_x_13078:
        /* <DEDUP_REMOVED lines=11> */
[----:B------:R-:W-:Y:S01]  /*7a90*/  IMAD.MOV.U32 R7, RZ, RZ, R53 ;  /* 0x000000ffff077224 */ /* 0x000fe200078e0035 */
[----:B0-----:R-:W-:-:S13]  /*7aa0*/  ISETP.NE.AND P0, PT, R21, 0x1, PT ;  /* 0x000000011500780c */ /* 0x001fda0003f05270 */
[----:B------:R-:W0:Y:S08]  /*7ab0*/  @P0 LDC R2, c[0x0][0x44c] ;  /* 0x00011300ff020b82 */ /* 0x000e300000000800 */
[----:B------:R-:W1:Y:S01]  /*7ac0*/  @P0 LDC R3, c[0x0][0x450] ;  /* 0x00011400ff030b82 */ /* 0x000e620000000800 */
[----:B0-----:R-:W-:-:S05]  /*7ad0*/  @P0 IMAD.HI.U32 R2, R5, R2, RZ ;  /* 0x0000000205020227 */ /* 0x001fca00078e00ff */
[----:B-1----:R-:W-:Y:S01]  /*7ae0*/  @P0 SHF.R.U32.HI R5, RZ, R3, R2 ;  /* 0x00000003ff050219 */ /* 0x002fe20000011602 */
[----:B------:R-:W-:Y:S02]  /*7af0*/  IMAD.MOV.U32 R2, RZ, RZ, R24 ;  /* 0x000000ffff027224 */ /* 0x000fe400078e0018 */
[----:B------:R-:W-:Y:S01]  /*7b00*/  IMAD.MOV.U32 R3, RZ, RZ, R55 ;  /* 0x000000ffff037224 */ /* 0x000fe200078e0037 */
        /* <DEDUP_REMOVED lines=21> */
.L_x_13394:
        /* <DEDUP_REMOVED lines=29> */
.L_x_13084:
[----:B------:R-:W-:Y:S05]  /*7e30*/  BSYNC B1 ;  /* 0x0000000000017941 */ /* 0x000fea0003800000 */
.L_x_13083:
[----:B-12--5:R-:W-:Y:S01]  /*7e40*/  IMAD.MOV.U32 R2, RZ, RZ, R26 ;  /* 0x000000ffff027224 */ /* 0x026fe200078e001a */
[----:B------:R-:W-:Y:S01]  /*7e50*/  UMOV UR4, 0xffffffff ;  /* 0xffffffff00047882 */ /* 0x000fe20000000000 */
[----:B------:R-:W-:Y:S01]  /*7e60*/  IMAD.MOV.U32 R3, RZ, RZ, R27 ;  /* 0x000000ffff037224 */ /* 0x000fe200078e001b */
[----:B------:R-:W-:Y:S01]  /*7e70*/  CS2R R20, SRZ ;  /* 0x0000000000147805 */ /* 0x000fe2000001ff00 */
[----:B---3--:R-:W-:Y:S01]  /*7e80*/  IMAD.MOV.U32 R5, RZ, RZ, R54 ;  /* 0x000000ffff057224 */ /* 0x008fe200078e0036 */
        /* <DEDUP_REMOVED lines=11> */
[----:B------:R-:W-:Y:S06]  /*7f40*/  BRA.DIV UR4, `(.L_x_13085) ;  /* 0x0000030204407947 */ /* 0x000fec000b800000 */
[----:B------:R1:W2:Y:S04]  /*7f50*/  SHFL.IDX PT, R5, R6, 0x1, 0x1c1f ;  /* 0x003c1f0006057f89 */ /* 0x0002a800000e0000 */
[----:B0-----:R-:W0:Y:S04]  /*7f60*/  SHFL.IDX PT, R4, R4, 0x1, 0x1c1f ;  /* 0x003c1f0004047f89 */ /* 0x001e2800000e0000 */
[----:B------:R-:W3:Y:S04]  /*7f70*/  SHFL.IDX PT, R7, R7, 0x1, 0x1c1f ;  /* 0x003c1f0007077f89 */ /* 0x000ee800000e0000 */
[----:B----4-:R1:W4:Y:S02]  /*7f80*/  SHFL.IDX PT, R14, R8, 0x1, 0x1c1f ;  /* 0x003c1f00080e7f89 */ /* 0x01032400000e0000 */
.L_x_13400:
[----:B------:R-:W5:Y:S01]  /*7f90*/  LDL R3, [R1+0x204] ;  /* 0x0002040001037983 */ /* 0x000f620000100800 */
[----:B------:R-:W-:Y:S01]  /*7fa0*/  VIADD R0, R0, 0x40 ;  /* 0x0000004000007836 */ /* 0x000fe20000000000 */
[----:B------:R-:W-:Y:S01]  /*7fb0*/  BSSY B1, `(.L_x_13086) ;  /* 0x000001f000017945 */ /* 0x000fe20003800000 */
[----:B-1----:R-:W-:Y:S02]  /*7fc0*/  CS2R R8, SRZ ;  /* 0x0000000000087805 */ /* 0x002fe4000001ff00 */
[----:B------:R-:W-:Y:S02]  /*7fd0*/  CS2R R10, SRZ ;  /* 0x00000000000a7805 */ /* 0x000fe4000001ff00 */
[----:B------:R-:W-:Y:S02]  /*7fe0*/  ISETP.GE.AND P0, PT, R0, R53, PT ;  /* 0x000000350000720c */ /* 0x000fe40003f06270 */
[----:B-----5:R-:W-:-:S04]  /*7ff0*/  LEA.HI R2, R3, R3, RZ, 0x1 ;  /* 0x0000000303027211 */ /* 0x020fc800078f08ff */
[----:B------:R-:W-:-:S05]  /*8000*/  LOP3.LUT R2, R2, 0xfffffffe, RZ, 0xc0, !PT ;  /* 0xfffffffe02027812 */ /* 0x000fca00078ec0ff */
[----:B------:R-:W-:Y:S01]  /*8010*/  IMAD.IADD R0, R3, 0x1, -R2 ;  /* 0x0000000103007824 */ /* 0x000fe200078e0a02 */
[----:B------:R-:W-:-:S04]  /*8020*/  CS2R R2, SRZ ;  /* 0x0000000000027805 */ /* 0x000fc8000001ff00 */
[----:B------:R-:W-:Y:S01]  /*8030*/  SHF.L.U32 R13, R0, 0x1f, RZ ;  /* 0x0000001f000d7819 */ /* 0x000fe200000006ff */
[----:B------:R-:W-:Y:S06]  /*8040*/  @P0 BRA `(.L_x_13087) ;  /* 0x0000000000540947 */ /* 0x000fec0003800000 */
[----:B------:R-:W4:Y:S01]  /*8050*/  LDL R6, [R1+0x45c] ;  /* 0x00045c0001067983 */ /* 0x000f220000100800 */
[----:B------:R-:W-:Y:S01]  /*8060*/  ULDC UR4, c[0x0][0x3f4] ;  /* 0x0000fd0000047ab9 */ /* 0x000fe20000000800 */
[----:B------:R-:W-:Y:S02]  /*8070*/  CS2R R8, SRZ ;  /* 0x0000000000087805 */ /* 0x000fe4000001ff00 */
[----:B------:R-:W-:Y:S02]  /*8080*/  ISETP.GE.AND P3, PT, R159, UR4, PT ;  /* 0x000000049f007c0c */ /* 0x000fe4000bf66270 */
[----:B------:R-:W-:Y:S01]  /*8090*/  ISETP.GE.AND P2, PT, R156, UR4, PT ;  /* 0x000000049c007c0c */ /* 0x000fe2000bf46270 */
[----:B---3--:R-:W-:Y:S01]  /*80a0*/  IMAD.MOV.U32 R15, RZ, RZ, R7 ;  /* 0x000000ffff0f7224 */ /* 0x008fe200078e0007 */
[----:B------:R-:W-:-:S09]  /*80b0*/  CS2R R10, SRZ ;  /* 0x00000000000a7805 */ /* 0x000fd2000001ff00 */
[----:B------:R-:W-:Y:S02]  /*80c0*/  @!P3 IMAD.SHL.U32 R3, R159, 0x2, RZ ;  /* 0x000000029f03b824 */ /* 0x000fe400078e00ff */
[----:B0-2---:R-:W-:-:S03]  /*80d0*/  @!P2 IMAD.WIDE R58, R156, 0x2, R4 ;  /* 0x000000029c3aa825 */ /* 0x005fc600078e0204 */
[-C--:B------:R-:W-:Y:S02]  /*80e0*/  @!P3 IADD3 R4, P0, R4, R3.reuse, RZ ;  /* 0x000000030404b210 */ /* 0x080fe40007f1e0ff */
[----:B------:R-:W-:Y:S01]  /*80f0*/  CS2R R20, SRZ ;  /* 0x0000000000147805 */ /* 0x000fe2000001ff00 */
[----:B------:R1:W5:Y:S01]  /*8100*/  @!P2 LD.E.64 R8, desc[UR44][R58.64] ;  /* 0x0000002c3a08a980 */ /* 0x000362000c101b00 */
[----:B----4-:R-:W-:Y:S02]  /*8110*/  @!P3 SHF.L.U64.HI R0, R159, 0x1, R6 ;  /* 0x000000019f00b819 */ /* 0x010fe40000010206 */
[----:B------:R-:W-:Y:S02]  /*8120*/  @!P3 IADD3 R6, P1, R14, R3, RZ ;  /* 0x000000030e06b210 */ /* 0x000fe40007f3e0ff */
[----:B------:R-:W-:Y:S01]  /*8130*/  CS2R R2, SRZ ;  /* 0x0000000000027805 */ /* 0x000fe2000001ff00 */
[----:B------:R-:W-:-:S04]  /*8140*/  @!P2 IMAD.WIDE R14, R156, 0x2, R14 ;  /* 0x000000029c0ea825 */ /* 0x000fc800078e020e */
[--C-:B------:R-:W-:Y:S01]  /*8150*/  @!P3 IMAD.X R5, R5, 0x1, R0.reuse, P0 ;  /* 0x000000010505b824 */ /* 0x100fe200000e0600 */
[----:B------:R1:W5:Y:S01]  /*8160*/  @!P2 LD.E.64 R10, desc[UR44][R14.64] ;  /* 0x0000002c0e0aa980 */ /* 0x000362000c101b00 */
[----:B------:R-:W-:-:S03]  /*8170*/  @!P3 IMAD.X R7, R7, 0x1, R0, P1 ;  /* 0x000000010707b824 */ /* 0x000fc600008e0600 */
[----:B------:R1:W5:Y:S04]  /*8180*/  @!P3 LD.E.64 R20, desc[UR44][R4.64] ;  /* 0x0000002c0414b980 */ /* 0x000368000c101b00 */
[----:B------:R1:W5:Y:S02]  /*8190*/  @!P3 LD.E.64 R2, desc[UR44][R6.64] ;  /* 0x0000002c0602b980 */ /* 0x000364000c101b00 */
.L_x_13087:
[----:B------:R-:W-:Y:S05]  /*81a0*/  BSYNC B1 ;  /* 0x0000000000017941 */ /* 0x000fea0003800000 */
.L_x_13086:
[----:B------:R-:W0:Y:S01]  /*81b0*/  SYNCS.PHASECHK.TRANS64.TRYWAIT P0, [R148+URZ+0x32400], R13 ;  /* 0x0324000d940075a7 */ /* 0x000e22000800017f */
[----:B------:R-:W-:Y:S04]  /*81c0*/  BSSY B1, `(.L_x_13088) ;  /* 0x0000002000017945 */ /* 0x000fe80003800000 */
[----:B0-----:R-:W-:Y:S05]  /*81d0*/  @!P0 BRA `(.L_x_13089) ;  /* 0x00000300000c8947 */ /* 0x001fea0003800000 */
.L_x_13401:
[----:B------:R-:W-:Y:S05]  /*81e0*/  BSYNC B1 ;  /* 0x0000000000017941 */ /* 0x000fea0003800000 */
.L_x_13088:
[----:B-1----:R-:W2:Y:S04]  /*81f0*/  LDL R4, [R1+0x460] ;  /* 0x0004600001047983 */ /* 0x002ea80000100800 */
[----:B------:R-:W4:Y:S04]  /*8200*/  LDL R0, [R1+0x470] ;  /* 0x0004700001007983 */ /* 0x000f280000100800 */
[----:B------:R-:W4:Y:S01]  /*8210*/  LDL R6, [R1+0x50] ;  /* 0x0000500001067983 */ /* 0x000f220000100800 */
[----:B---3-5:R-:W-:Y:S01]  /*8220*/  IMAD.MOV.U32 R7, RZ, RZ, R8 ;  /* 0x000000ffff077224 */ /* 0x028fe200078e0008 */
[----:B------:R-:W-:Y:S04]  /*8230*/  BSSY B1, `(.L_x_13090) ;  /* 0x000007d000017945 */ /* 0x000fe80003800000 */
[----:B------:R-:W-:Y:S01]  /*8240*/  PRMT R13, R13, 0x5410, R7 ;  /* 0x000054100d0d7816 */ /* 0x000fe20000000007 */
[----:B------:R-:W-:-:S05]  /*8250*/  IMAD.MOV.U32 R7, RZ, RZ, R11 ;  /* 0x000000ffff077224 */ /* 0x000fca00078e000b */
[----:B------:R-:W-:Y:S02]  /*8260*/  PRMT R71, R7, 0x7610, R71 ;  /* 0x0000761007477816 */ /* 0x000fe40000000047 */
[----:B--2---:R-:W-:Y:S01]  /*8270*/  LOP3.LUT P0, RZ, R4, 0x4, RZ, 0xc0, !PT ;  /* 0x0000000404ff7812 */ /* 0x004fe2000780c0ff */
[----:B----4-:R-:W-:-:S04]  /*8280*/  IMAD.IADD R5, R192, 0x1, R0 ;  /* 0x00000001c0057824 */ /* 0x010fc800078e0200 */
[----:B------:R-:W-:Y:S02]  /*8290*/  IMAD R12, R5, 0x2, R148 ;  /* 0x00000002050c7824 */ /* 0x000fe400078e0294 */
[----:B------:R-:W-:Y:S02]  /*82a0*/  IMAD.MOV.U32 R5, RZ, RZ, R20 ;  /* 0x000000ffff057224 */ /* 0x000fe400078e0014 */
[C---:B------:R-:W-:Y:S02]  /*82b0*/  VIADD R4, R12.reuse, 0x18400 ;  /* 0x000184000c047836 */ /* 0x040fe40000000000 */
[----:B------:R-:W-:Y:S01]  /*82c0*/  VIADD R0, R12, 0x18440 ;  /* 0x000184400c007836 */ /* 0x000fe20000000000 */
[----:B------:R-:W-:Y:S01]  /*82d0*/  PRMT R15, R5, 0x7610, R15 ;  /* 0x00007610050f7816 */ /* 0x000fe2000000000f */
[----:B------:R-:W-:Y:S02]  /*82e0*/  @P0 VIADD R0, R4, 0xffffffc0 ;  /* 0xffffffc004000836 */ /* 0x000fe40000000000 */
[----:B------:R-:W-:-:S02]  /*82f0*/  IMAD R4, R6, -0x80, R53 ;  /* 0xffffff8006047824 */ /* 0x000fc400078e0235 */
[----:B------:R-:W-:Y:S02]  /*8300*/  IMAD.MOV.U32 R6, RZ, RZ, R21 ;  /* 0x000000ffff067224 */ /* 0x000fe400078e0015 */
[----:B------:R-:W-:Y:S01]  /*8310*/  IMAD.MOV.U32 R5, RZ, RZ, R9 ;  /* 0x000000ffff057224 */ /* 0x000fe200078e0009 */
[----:B------:R-:W-:Y:S01]  /*8320*/  VIMNMX R53, R4, 0x80, PT ;  /* 0x0000008004357848 */ /* 0x000fe20003fe0100 */
[----:B------:R-:W-:Y:S01]  /*8330*/  IMAD.MOV.U32 R4, RZ, RZ, R2 ;  /* 0x000000ffff047224 */ /* 0x000fe200078e0002 */
[----:B------:R-:W-:Y:S01]  /*8340*/  PRMT R14, R6, 0x7610, R14 ;  /* 0x00007610060e7816 */ /* 0x000fe2000000000e */
[----:B------:R-:W-:Y:S01]  /*8350*/  IMAD.MOV.U32 R6, RZ, RZ, R10 ;  /* 0x000000ffff067224 */ /* 0x000fe200078e000a */
[----:B------:R-:W-:Y:S02]  /*8360*/  ISETP.GE.AND P0, PT, R154, R53, PT ;  /* 0x000000359a00720c */ /* 0x000fe40003f06270 */
[----:B------:R-:W-:Y:S01]  /*8370*/  PRMT R69, R5, 0x7610, R69 ;  /* 0x0000761005457816 */ /* 0x000fe20000000045 */
[----:B------:R-:W-:Y:S01]  /*8380*/  IMAD.MOV.U32 R5, RZ, RZ, R3 ;  /* 0x000000ffff057224 */ /* 0x000fe200078e0003 */
[----:B------:R-:W-:-:S02]  /*8390*/  PRMT R28, R4, 0x7610, R28 ;  /* 0x00007610041c7816 */ /* 0x000fc4000000001c */
[----:B------:R-:W-:Y:S02]  /*83a0*/  PRMT R70, R6, 0x7610, R70 ;  /* 0x0000761006467816 */ /* 0x000fe40000000046 */
[----:B------:R-:W-:-:S05]  /*83b0*/  PRMT R13, R5, 0x7610, R13 ;  /* 0x00007610050d7816 */ /* 0x000fca000000000d */
        /* <DEDUP_REMOVED lines=11> */
[----:B------:R-:W-:Y:S02]  /*8470*/  SHF.R.U64 R58, R54, 0x10, R55 ;  /* 0x00000010363a7819 */ /* 0x000fe40000001237 */
        /* <DEDUP_REMOVED lines=40> */
.L_x_13093:
[----:B------:R-:W-:Y:S05]  /*8700*/  BSYNC B2 ;  /* 0x0000000000027941 */ /* 0x000fea0003800000 */
.L_x_13092:
[----:B------:R-:W-:Y:S05]  /*8710*/  @P1 BRA `(.L_x_13091) ;  /* 0x0000000000b81947 */ /* 0x000fea0003800000 */
[----:B0-----:R-:W0:Y:S01]  /*8720*/  LDS.128 R4, [R0] ;  /* 0x0000000000047984 */ /* 0x001e220000000c00 */
[----:B------:R-:W-:Y:S02]  /*8730*/  SHF.R.U32.HI R58, RZ, 0x10, R25 ;  /* 0x00000010ff3a7819 */ /* 0x000fe40000011619 */
[----:B------:R-:W-:Y:S02]  /*8740*/  SHF.R.U32.HI R55, RZ, 0x10, R27 ;  /* 0x00000010ff377819 */ /* 0x000fe4000001161b */
[C---:B------:R-:W-:Y:S02]  /*8750*/  PRMT R58, R66.reuse, 0x5432, R58 ;  /* 0x00005432423a7816 */ /* 0x040fe4000000003a */
        /* <DEDUP_REMOVED lines=42> */
.L_x_13091:
[----:B------:R-:W-:Y:S05]  /*8a00*/  BSYNC B1 ;  /* 0x0000000000017941 */ /* 0x000fea0003800000 */
.L_x_13090:
        /* <DEDUP_REMOVED lines=53> */
.L_x_13096:
[----:B------:R-:W-:Y:S05]  /*8d60*/  BSYNC B1 ;  /* 0x0000000000017941 */ /* 0x000fea0003800000 */
.L_x_13095:
        /* <DEDUP_REMOVED lines=31> */
[----:B------:R-:W-:Y:S01]  /*8f60*/  FFMA.FTZ R20, R9, R14, -R20 ;  /* 0x0000000e09147223 */ /* 0x000fe20000010814 */
[----:B------:R-:W-:Y:S01]  /*8f70*/  LOP3.LUT R15, R15, 0xffff0000, RZ, 0xc0, !PT ;  /* 0xffff00000f0f7812 */ /* 0x000fe200078ec0ff */
[----:B------:R-:W-:Y:S01]  /*8f80*/  FFMA.FTZ R11, R9, R10, R8 ;  /* 0x0000000a090b7223 */ /* 0x000fe20000010008 */
        /* <DEDUP_REMOVED lines=14> */
.L_x_13081:
        /* <DEDUP_REMOVED lines=17> */
[----:B------:R-:W-:-:S04]  /*9180*/  IMAD.WIDE.U32 R2, R7, UR4, R2 ;  /* 0x0000000407027c25 */ /* 0x000fc8000f8e0002 */
[C---:B------:R-:W-:Y:S01]  /*9190*/  IMAD R9, R7.reuse, UR5, R8 ;  /* 0x0000000507097c24 */ /* 0x040fe2000f8e0208 */
[----:B------:R-:W-:Y:S01]  /*91a0*/  ULDC.64 UR4, c[0x0][0x3e8] ;  /* 0x0000fa0000047ab9 */ /* 0x000fe20000000a00 */
        /* <DEDUP_REMOVED lines=21> */
[----:B--2---:R-:W-:Y:S01]  /*9300*/  @!P1 IMAD.X R7, R2, 0x1, R21, P2 ;  /* 0x0000000102079824 */ /* 0x004fe200010e0615 */
[----:B---3--:R-:W-:-:S04]  /*9310*/  @!P1 IADD3 R14, P2, R14, R5, RZ ;  /* 0x000000050e0e9210 */ /* 0x008fc80007f5e0ff */
        /* <DEDUP_REMOVED lines=18> */
[----:B------:R-:W-:Y:S02]  /*9440*/  PRMT R60, R60, 0x5410, R3 ;  /* 0x000054103c3c7816 */ /* 0x000fe40000000003 */
[----:B------:R-:W-:Y:S01]  /*9450*/  CS2R R2, SRZ ;  /* 0x0000000000027805 */ /* 0x000fe2000001ff00 */
[----:B------:R-:W-:-:S02]  /*9460*/  @!P1 IMAD.MOV.U32 R21, RZ, RZ, R5 ;  /* 0x000000ffff159224 */ /* 0x000fc400078e0005 */
[----:B------:R-:W-:Y:S02]  /*9470*/  @!P1 IMAD.MOV.U32 R57, RZ, RZ, R9 ;  /* 0x000000ffff399224 */ /* 0x000fe400078e0009 */
[----:B------:R-:W-:Y:S02]  /*9480*/  @!P1 IMAD.MOV.U32 R2, RZ, RZ, R6 ;  /* 0x000000ffff029224 */ /* 0x000fe400078e0006 */
[----:B------:R-:W-:Y:S02]  /*9490*/  @!P1 IMAD.MOV.U32 R3, RZ, RZ, R7 ;  /* 0x000000ffff039224 */ /* 0x000fe400078e0007 */
        /* <DEDUP_REMOVED lines=12> */
[----:B01--4-:R-:W-:-:S07]  /*9560*/  PRMT R64, R64, 0x5410, R5 ;  /* 0x0000541040407816 */ /* 0x013fce0000000005 */
.L_x_13411:
        /* <DEDUP_REMOVED lines=24> */
.L_x_13099:
[----:B------:R-:W-:Y:S05]  /*96f0*/  BSYNC B1 ;  /* 0x0000000000017941 */ /* 0x000fea0003800000 */
.L_x_13098:
[----:B------:R-:W0:Y:S01]  /*9700*/  SYNCS.PHASECHK.TRANS64.TRYWAIT P1, [R148+URZ+0x32400], R13 ;  /* 0x0324000d940075a7 */ /* 0x000e22000802017f */
[----:B------:R-:W-:Y:S04]  /*9710*/  BSSY B1, `(.L_x_13100) ;  /* 0x0000002000017945 */ /* 0x000fe80003800000 */
[----:B0-----:R-:W-:Y:S05]  /*9720*/  @!P1 BRA `(.L_x_13101) ;  /* 0x000002f0003c9947 */ /* 0x001fea0003800000 */
.L_x_13412:
[----:B------:R-:W-:Y:S05]  /*9730*/  BSYNC B1 ;  /* 0x0000000000017941 */ /* 0x000fea0003800000 */
.L_x_13100:
[----:B------:R-:W2:Y:S01]  /*9740*/  LDL R0, [R1+0x50] ;  /* 0x0000500001007983 */ /* 0x000ea20000100800 */
        /* <DEDUP_REMOVED lines=10> */
[----:B0-----:R-:W-:Y:S02]  /*97f0*/  VIMNMX R13, R0, 0x80, PT ;  /* 0x00000080000d7848 */ /* 0x001fe40003fe0100 */
        /* <DEDUP_REMOVED lines=9> */
[----:B------:R-:W-:Y:S01]  /*9890*/  IMAD.IADD R14, R22, 0x1, R59 ;  /* 0x00000001160e7824 */ /* 0x000fe200078e023b */
[C---:B------:R-:W-:Y:S02]  /*98a0*/  LOP3.LUT R12, R191.reuse, 0x38, R22, 0xf8, !PT ;  /* 0x00000038bf0c7812 */ /* 0x040fe400078ef816 */
[----:B------:R-:W-:Y:S02]  /*98b0*/  SHF.R.U64 R69, R20, 0x10, R21 ;  /* 0x0000001014457819 */ /* 0x000fe40000001215 */
[----:B------:R-:W-:Y:S02]  /*98c0*/  LOP3.LUT R14, R191, 0x38, R14, 0xf8, !PT ;  /* 0x00000038bf0e7812 */ /* 0x000fe400078ef80e */
[-C--:B------:R-:W-:Y:S02]  /*98d0*/  LOP3.LUT R13, R12, R207.reuse, RZ, 0x3c, !PT ;  /* 0x000000cf0c0d7212 */ /* 0x080fe400078e3cff */
[----:B------:R-:W-:Y:S02]  /*98e0*/  LOP3.LUT R15, R14, R207, RZ, 0x3c, !PT ;  /* 0x000000cf0e0f7212 */ /* 0x000fe400078e3cff */
[----:B------:R-:W-:Y:S01]  /*98f0*/  SHF.R.U64 R71, R56, 0x10, R57 ;  /* 0x0000001038477819 */ /* 0x000fe20000001239 */
[----:B------:R-:W-:Y:S01]  /*9900*/  IMAD.IADD R13, R192, 0x1, R13 ;  /* 0x00000001c00d7824 */ /* 0x000fe200078e020d */
[----:B------:R-:W-:Y:S01]  /*9910*/  SHF.R.U64 R66, R54, 0x10, R55 ;  /* 0x0000001036427819 */ /* 0x000fe20000001237 */
[----:B------:R-:W-:Y:S01]  /*9920*/  IMAD.IADD R25, R192, 0x1, R15 ;  /* 0x00000001c0197824 */ /* 0x000fe200078e020f */
[----:B------:R-:W-:Y:S01]  /*9930*/  PRMT R69, R75, 0x5410, R69 ;  /* 0x000054104b457816 */ /* 0x000fe20000000045 */
[--C-:B------:R-:W-:Y:S01]  /*9940*/  IMAD R78, R13, 0x2, R148.reuse ;  /* 0x000000020d4e7824 */ /* 0x100fe200078e0294 */
[----:B------:R-:W-:Y:S01]  /*9950*/  SHF.R.U32.HI R67, RZ, 0x10, R57 ;  /* 0x00000010ff437819 */ /* 0x000fe20000011639 */
[----:B------:R-:W-:Y:S01]  /*9960*/  IMAD R80, R25, 0x2, R148 ;  /* 0x0000000219507824 */ /* 0x000fe200078e0294 */
[----:B------:R-:W-:-:S02]  /*9970*/  SHF.R.U32.HI R70, RZ, 0x10, R21 ;  /* 0x00000010ff467819 */ /* 0x000fc40000011615 */
[----:B------:R-:W0:Y:S01]  /*9980*/  LDS.128 R12, [R78+0x18400] ;  /* 0x018400004e0c7984 */ /* 0x000e220000000c00 */
[C---:B------:R-:W-:Y:S01]  /*9990*/  PRMT R57, R28.reuse, 0x5410, R71 ;  /* 0x000054101c397816 */ /* 0x040fe20000000047 */
[----:B------:R-:W-:Y:S01]  /*99a0*/  IMAD.U32 R71, R69, 0x10000, RZ ;  /* 0x0001000045477824 */ /* 0x000fe200078e00ff */
[----:B------:R-:W-:Y:S01]  /*99b0*/  PRMT R66, R28, 0x5432, R66 ;  /* 0x000054321c427816 */ /* 0x000fe20000000042 */
[----:B------:R-:W1:Y:S01]  /*99c0*/  LDS.128 R24, [R80+0x18400] ;  /* 0x0184000050187984 */ /* 0x000e620000000c00 */
[--C-:B------:R-:W-:Y:S02]  /*99d0*/  SHF.R.U32.HI R76, RZ, 0x10, R3.reuse ;  /* 0x00000010ff4c7819 */ /* 0x100fe40000011603 */
[----:B------:R-:W-:Y:S02]  /*99e0*/  SHF.R.U64 R74, R2, 0x10, R3 ;  /* 0x00000010024a7819 */ /* 0x000fe40000001203 */
[----:B------:R-:W-:Y:S01]  /*99f0*/  PRMT R58, R58, 0x5410, R67 ;  /* 0x000054103a3a7816 */ /* 0x000fe20000000043 */
[----:B------:R-:W-:Y:S01]  /*9a00*/  IMAD.U32 R67, R57, 0x10000, RZ ;  /* 0x0001000039437824 */ /* 0x000fe200078e00ff */
[----:B------:R-:W-:-:S02]  /*9a10*/  PRMT R70, R65, 0x5432, R70 ;  /* 0x0000543241467816 */ /* 0x000fc40000000046 */
[----:B------:R-:W-:Y:S02]  /*9a20*/  SHF.R.U32.HI R68, RZ, 0x10, R55 ;  /* 0x00000010ff447819 */ /* 0x000fe40000011637 */
[----:B------:R-:W-:Y:S01]  /*9a30*/  PRMT R76, R64, 0x5432, R76 ;  /* 0x00005432404c7816 */ /* 0x000fe2000000004c */
[----:B------:R-:W-:Y:S01]  /*9a40*/  IMAD.U32 R75, R70, 0x10000, RZ ;  /* 0x00010000464b7824 */ /* 0x000fe200078e00ff */
[----:B------:R-:W-:Y:S02]  /*9a50*/  PRMT R68, R60, 0x5432, R68 ;  /* 0x000054323c447816 */ /* 0x000fe40000000044 */
[----:B------:R-:W-:Y:S02]  /*9a60*/  LOP3.LUT R69, R69, 0xffff0000, RZ, 0xc0, !PT ;  /* 0xffff000045457812 */ /* 0x000fe400078ec0ff */
[----:B------:R-:W-:Y:S02]  /*9a70*/  LOP3.LUT R57, R57, 0xffff0000, RZ, 0xc0, !PT ;  /* 0xffff000039397812 */ /* 0x000fe400078ec0ff */
[----:B------:R-:W-:-:S02]  /*9a80*/  LOP3.LUT R70, R70, 0xffff0000, RZ, 0xc0, !PT ;  /* 0xffff000046467812 */ /* 0x000fc400078ec0ff */
        /* <DEDUP_REMOVED lines=14> */
[----:B------:R-:W-:Y:S02]  /*9b70*/  IMAD.U32 R67, R58, 0x10000, RZ ;  /* 0x000100003a437824 */ /* 0x000fe400078e00ff */
[----:B------:R-:W-:Y:S01]  /*9b80*/  FFMA.FTZ R79, R2, R71, R79 ;  /* 0x00000047024f7223 */ /* 0x000fe2000001004f */
[----:B------:R-:W-:Y:S01]  /*9b90*/  IMAD.U32 R28, R76, 0x10000, RZ ;  /* 0x000100004c1c7824 */ /* 0x000fe200078e00ff */
[----:B------:R-:W-:Y:S01]  /*9ba0*/  LOP3.LUT R58, R58, 0xffff0000, RZ, 0xc0, !PT ;  /* 0xffff00003a3a7812 */ /* 0x000fe200078ec0ff */
[----:B------:R-:W-:Y:S02]  /*9bb0*/  IMAD.U32 R2, R68, 0x10000, RZ ;  /* 0x0001000044027824 */ /* 0x000fe400078e00ff */
[----:B------:R-:W-:Y:S01]  /*9bc0*/  FMUL.FTZ R71, R54, R67 ;  /* 0x0000004336477220 */ /* 0x000fe20000410000 */
[----:B------:R-:W-:-:S02]  /*9bd0*/  IMAD.U32 R21, R15, 0x10000, RZ ;  /* 0x000100000f157824 */ /* 0x000fc400078e00ff */
[----:B------:R-:W-:Y:S01]  /*9be0*/  FMUL.FTZ R54, R56, R28 ;  /* 0x0000001c38367220 */ /* 0x000fe20000410000 */
[----:B------:R-:W-:Y:S01]  /*9bf0*/  FFMA.FTZ R81, R20, R67, -R81 ;  /* 0x0000004314517223 */ /* 0x000fe20000010851 */
[-C--:B------:R-:W-:Y:S01]  /*9c00*/  FMUL.FTZ R67, R56, R2.reuse ;  /* 0x0000000238437220 */ /* 0x080fe20000410000 */
[----:B------:R-:W-:Y:S01]  /*9c10*/  FFMA.FTZ R71, R20, R75, R71 ;  /* 0x0000004b14477223 */ /* 0x000fe20000010047 */
[C---:B------:R-:W-:Y:S01]  /*9c20*/  FFMA.FTZ R56, R21.reuse, R2, -R54 ;  /* 0x0000000215387223 */ /* 0x040fe20000010836 */
[C---:B------:R-:W-:Y:S01]  /*9c30*/  FMUL.FTZ R2, R24.reuse, R69 ;  /* 0x0000004518027220 */ /* 0x040fe20000410000 */
[----:B------:R-:W-:Y:S01]  /*9c40*/  FFMA.FTZ R67, R21, R28, R67 ;  /* 0x0000001c15437223 */ /* 0x000fe20000010043 */
[-C--:B------:R-:W-:Y:S01]  /*9c50*/  FMUL.FTZ R28, R24, R57.reuse ;  /* 0x00000039181c7220 */ /* 0x080fe20000410000 */
[----:B------:R-:W-:Y:S01]  /*9c60*/  FMUL.FTZ R21, R25, R70 ;  /* 0x0000004619157220 */ /* 0x000fe20000410000 */
[----:B------:R-:W-:Y:S01]  /*9c70*/  FFMA.FTZ R24, R3, R57, -R2 ;  /* 0x0000003903187223 */ /* 0x000fe20000010802 */
[----:B------:R-:W-:Y:S01]  /*9c80*/  FMUL.FTZ R25, R25, R58 ;  /* 0x0000003a19197220 */ /* 0x000fe20000410000 */
[----:B------:R-:W-:-:S02]  /*9c90*/  IMAD.U32 R55, R26, 0x10000, RZ ;  /* 0x000100001a377824 */ /* 0x000fc400078e00ff */
[----:B------:R-:W-:Y:S01]  /*9ca0*/  FFMA.FTZ R58, R12, R58, -R21 ;  /* 0x0000003a0c3a7223 */ /* 0x000fe20000010815 */
[----:B------:R-:W-:Y:S02]  /*9cb0*/  IMAD.U32 R20, R74, 0x10000, RZ ;  /* 0x000100004a147824 */ /* 0x000fe400078e00ff */
[----:B------:R-:W-:Y:S01]  /*9cc0*/  FFMA.FTZ R70, R12, R70, R25 ;  /* 0x000000460c467223 */ /* 0x000fe20000010019 */
[----:B------:R-:W-:Y:S01]  /*9cd0*/  IMAD.U32 R2, R66, 0x10000, RZ ;  /* 0x0001000042027824 */ /* 0x000fe200078e00ff */
[----:B------:R-:W-:Y:S01]  /*9ce0*/  LOP3.LUT R26, R26, 0xffff0000, RZ, 0xc0, !PT ;  /* 0xffff00001a1a7812 */ /* 0x000fe200078ec0ff */
[----:B------:R-:W-:Y:S01]  /*9cf0*/  IMAD.U32 R13, R14, 0x10000, RZ ;  /* 0x000100000e0d7824 */ /* 0x000fe200078e00ff */
[----:B------:R-:W-:Y:S01]  /*9d00*/  LOP3.LUT R27, R27, 0xffff0000, RZ, 0xc0, !PT ;  /* 0xffff00001b1b7812 */ /* 0x000fe200078ec0ff */
[----:B------:R-:W-:Y:S01]  /*9d10*/  FFMA.FTZ R28, R3, R69, R28 ;  /* 0x00000045031c7223 */ /* 0x000fe2000001001c */
[C---:B------:R-:W-:Y:S01]  /*9d20*/  FMUL.FTZ R54, R55.reuse, R20 ;  /* 0x0000001437367220 */ /* 0x040fe20000410000 */
[----:B------:R-:W-:Y:S01]  /*9d30*/  FMUL.FTZ R12, R55, R2 ;  /* 0x00000002370c7220 */ /* 0x000fe20000410000 */
[----:B------:R-:W-:-:S02]  /*9d40*/  LOP3.LUT R21, R74, 0xffff0000, RZ, 0xc0, !PT ;  /* 0xffff00004a157812 */ /* 0x000fc400078ec0ff */
        /* <DEDUP_REMOVED lines=9> */
[-C--:B------:R-:W-:Y:S01]  /*9de0*/  FMUL.FTZ R26, R26, R3.reuse ;  /* 0x000000031a1a7220 */ /* 0x080fe20000410000 */
[-C--:B------:R-:W-:Y:S01]  /*9df0*/  FMUL.FTZ R25, R27, R68.reuse ;  /* 0x000000441b197220 */ /* 0x080fe20000410000 */
[----:B------:R-:W-:Y:S01]  /*9e00*/  FFMA.FTZ R3, R14, R3, -R13 ;  /* 0x000000030e037223 */ /* 0x000fe2000001080d */
[----:B------:R-:W-:Y:S01]  /*9e10*/  F2FP.BF16.F32.PACK_AB R12, R24, R77 ;  /* 0x0000004d180c723e */ /* 0x000fe200000010ff */
[C---:B------:R-:W-:Y:S01]  /*9e20*/  FFMA.FTZ R27, R15.reuse, R68, -R2 ;  /* 0x000000440f1b7223 */ /* 0x040fe20000010802 */
        /* <DEDUP_REMOVED lines=11> */
.L_x_13103:
[----:B------:R-:W-:Y:S05]  /*9ee0*/  BSYNC B1 ;  /* 0x0000000000017941 */ /* 0x000fea0003800000 */
.L_x_13102:
[----:B------:R-:W-:Y:S02]  /*9ef0*/  PRMT R0, R0, 0x5410, R62 ;  /* 0x0000541000007816 */ /* 0x000fe4000000003e */
[----:B------:R-:W-:Y:S01]  /*9f00*/  PRMT R55, R55, 0x5410, R63 ;  /* 0x0000541037377816 */ /* 0x000fe2000000003f */
[----:B------:R-:W-:Y:S06]  /*9f10*/  @P0 BRA `(.L_x_13094) ;  /* 0x0000000400880947 */ /* 0x000fec0003800000 */
[----:B------:R-:W2:Y:S01]  /*9f20*/  LDL R58, [R1+0x468] ;  /* 0x00046800013a7983 */ /* 0x000ea20000100800 */
[----:B------:R-:W-:Y:S01]  /*9f30*/  IMAD.IADD R3, R22, 0x1, R59 ;  /* 0x0000000116037824 */ /* 0x000fe200078e023b */
[----:B------:R-:W-:Y:S02]  /*9f40*/  SHF.R.U64 R28, R8, 0x10, R9 ;  /* 0x00000010081c7819 */ /* 0x000fe40000001209 */
[----:B------:R-:W-:Y:S02]  /*9f50*/  SHF.R.U64 R4, R4, 0x10, R5 ;  /* 0x0000001004047819 */ /* 0x000fe40000001205 */
[----:B------:R-:W-:Y:S02]  /*9f60*/  LOP3.LUT R3, R206, 0x38, R3, 0xf8, !PT ;  /* 0x00000038ce037812 */ /* 0x000fe400078ef803 */
[----:B------:R-:W-:Y:S02]  /*9f70*/  PRMT R28, R0, 0x5432, R28 ;  /* 0x00005432001c7816 */ /* 0x000fe4000000001c */
[----:B------:R-:W-:-:S02]  /*9f80*/  LOP3.LUT R2, R3, R208, RZ, 0x3c, !PT ;  /* 0x000000d003027212 */ /* 0x000fc400078e3cff */
[----:B------:R-:W-:Y:S02]  /*9f90*/  SHF.R.U32.HI R21, RZ, 0x10, R5 ;  /* 0x00000010ff157819 */ /* 0x000fe40000011605 */
[----:B------:R-:W-:Y:S01]  /*9fa0*/  SHF.R.U32.HI R54, RZ, 0x10, R9 ;  /* 0x00000010ff367819 */ /* 0x000fe20000011609 */
[----:B------:R-:W-:Y:S01]  /*9fb0*/  IMAD.IADD R3, R209, 0x1, R2 ;  /* 0x00000001d1037824 */ /* 0x000fe200078e0202 */
[----:B------:R-:W-:Y:S02]  /*9fc0*/  PRMT R65, R65, 0x5410, R4 ;  /* 0x0000541041417816 */ /* 0x000fe40000000004 */
[----:B------:R-:W-:Y:S01]  /*9fd0*/  SHF.R.U64 R2, R10, 0x10, R11 ;  /* 0x000000100a027819 */ /* 0x000fe2000000120b */
[----:B------:R-:W-:Y:S01]  /*9fe0*/  IMAD R3, R3, 0x2, R148 ;  /* 0x0000000203037824 */ /* 0x000fe200078e0294 */
[--C-:B------:R-:W-:Y:S02]  /*9ff0*/  SHF.R.U64 R5, R6, 0x10, R7.reuse ;  /* 0x0000001006057819 */ /* 0x100fe40000001207 */
[----:B------:R-:W-:-:S02]  /*a000*/  SHF.R.U32.HI R6, RZ, 0x10, R7 ;  /* 0x00000010ff067819 */ /* 0x000fc40000011607 */
[----:B0-----:R-:W0:Y:S01]  /*a010*/  LDS.128 R24, [R3+0x18400] ;  /* 0x0184000003187984 */ /* 0x001e220000000c00 */
[----:B------:R-:W-:Y:S02]  /*a020*/  SHF.R.U32.HI R11, RZ, 0x10, R11 ;  /* 0x00000010ff0b7819 */ /* 0x000fe4000001160b */
[----:B------:R-:W-:Y:S01]  /*a030*/  PRMT R64, R64, 0x5410, R21 ;  /* 0x0000541040407816 */ /* 0x000fe20000000015 */
[----:B------:R-:W-:Y:S01]  /*a040*/  IMAD.U32 R21, R65, 0x10000, RZ ;  /* 0x0001000041157824 */ /* 0x000fe200078e00ff */
        /* <DEDUP_REMOVED lines=10> */
[----:B------:R-:W-:Y:S02]  /*a0f0*/  IMAD.U32 R25, R28, 0x10000, RZ ;  /* 0x000100001c197824 */ /* 0x000fe400078e00ff */
[----:B------:R-:W-:Y:S01]  /*a100*/  FMUL.FTZ R57, R8, R21 ;  /* 0x0000001508397220 */ /* 0x000fe20000410000 */
[----:B------:R-:W-:Y:S01]  /*a110*/  IMAD.U32 R11, R26, 0x10000, RZ ;  /* 0x000100001a0b7824 */ /* 0x000fe200078e00ff */
[----:B------:R-:W-:Y:S01]  /*a120*/  LOP3.LUT R28, R28, 0xffff0000, RZ, 0xc0, !PT ;  /* 0xffff00001c1c7812 */ /* 0x000fe200078ec0ff */
[----:B------:R-:W-:Y:S01]  /*a130*/  FMUL.FTZ R55, R8, R25 ;  /* 0x0000001908377220 */ /* 0x000fe20000410000 */
[----:B------:R-:W-:Y:S01]  /*a140*/  IMAD.U32 R8, R60, 0x10000, RZ ;  /* 0x000100003c087824 */ /* 0x000fe200078e00ff */
[----:B--2---:R-:W0:Y:S02]  /*a150*/  LDS.128 R12, [R58+0x18400] ;  /* 0x018400003a0c7984 */ /* 0x004e240000000c00 */
        /* <DEDUP_REMOVED lines=8> */
[C---:B------:R-:W-:Y:S01]  /*a1e0*/  IMAD.U32 R15, R27.reuse, 0x10000, RZ ;  /* 0x000100001b0f7824 */ /* 0x040fe200078e00ff */
[----:B------:R-:W-:Y:S01]  /*a1f0*/  LOP3.LUT R13, R26, 0xffff0000, RZ, 0xc0, !PT ;  /* 0xffff00001a0d7812 */ /* 0x000fe200078ec0ff */
[----:B------:R-:W-:Y:S01]  /*a200*/  FFMA.FTZ R55, R0, R21, -R55 ;  /* 0x0000001500377223 */ /* 0x000fe20000010837 */
[----:B------:R-:W-:Y:S01]  /*a210*/  LOP3.LUT R26, R27, 0xffff0000, RZ, 0xc0, !PT ;  /* 0xffff00001b1a7812 */ /* 0x000fe200078ec0ff */
[----:B------:R-:W-:-:S02]  /*a220*/  IMAD.U32 R27, R54, 0x10000, RZ ;  /* 0x00010000361b7824 */ /* 0x000fc400078e00ff */
[----:B------:R-:W-:Y:S01]  /*a230*/  FFMA.FTZ R57, R0, R25, R57 ;  /* 0x0000001900397223 */ /* 0x000fe20000010039 */
[----:B------:R-:W-:Y:S02]  /*a240*/  IMAD.U32 R21, R64, 0x10000, RZ ;  /* 0x0001000040157824 */ /* 0x000fe400078e00ff */
[----:B------:R-:W-:Y:S02]  /*a250*/  IMAD.U32 R0, R53, 0x10000, RZ ;  /* 0x0001000035007824 */ /* 0x000fe400078e00ff */
        /* <DEDUP_REMOVED lines=8> */
[C---:B------:R-:W-:Y:S01]  /*a2e0*/  FMUL.FTZ R21, R9.reuse, R28 ;  /* 0x0000001c09157220 */ /* 0x040fe20000410000 */
[----:B------:R-:W-:Y:S01]  /*a2f0*/  LOP3.LUT R15, R54, 0xffff0000, RZ, 0xc0, !PT ;  /* 0xffff0000360f7812 */ /* 0x000fe200078ec0ff */
[-C--:B------:R-:W-:Y:S01]  /*a300*/  FMUL.FTZ R9, R9, R65.reuse ;  /* 0x0000004109097220 */ /* 0x080fe20000410000 */
[----:B------:R-:W-:Y:S01]  /*a310*/  LOP3.LUT R7, R64, 0xffff0000, RZ, 0xc0, !PT ;  /* 0xffff000040077812 */ /* 0x000fe200078ec0ff */
[----:B------:R-:W-:Y:S01]  /*a320*/  FFMA.FTZ R8, R2, R65, -R21 ;  /* 0x0000004102087223 */ /* 0x000fe20000010815 */
[----:B------:R-:W-:-:S02]  /*a330*/  IMAD.U32 R4, R61, 0x10000, RZ ;  /* 0x000100003d047824 */ /* 0x000fc400078e00ff */
[----:B------:R-:W-:Y:S01]  /*a340*/  FMUL.FTZ R21, R24, R15 ;  /* 0x0000000f18157220 */ /* 0x000fe20000410000 */
[----:B------:R-:W-:Y:S02]  /*a350*/  IMAD.U32 R0, R20, 0x10000, RZ ;  /* 0x0001000014007824 */ /* 0x000fe400078e00ff */
[-C--:B------:R-:W-:Y:S01]  /*a360*/  FMUL.FTZ R24, R24, R7.reuse ;  /* 0x0000000718187220 */ /* 0x080fe20000410000 */
[----:B------:R-:W-:Y:S01]  /*a370*/  FFMA.FTZ R2, R2, R28, R9 ;  /* 0x0000001c02027223 */ /* 0x000fe20000010009 */
[C---:B------:R-:W-:Y:S01]  /*a380*/  FMUL.FTZ R28, R11.reuse, R4 ;  /* 0x000000040b1c7220 */ /* 0x040fe20000410000 */
        /* <DEDUP_REMOVED lines=8> */
[----:B------:R-:W-:Y:S01]  /*a410*/  LOP3.LUT R53, R53, 0xffff0000, RZ, 0xc0, !PT ;  /* 0xffff000035357812 */ /* 0x000fe200078ec0ff */
[CC--:B------:R-:W-:Y:S01]  /*a420*/  FMUL.FTZ R0, R13.reuse, R20.reuse ;  /* 0x000000140d007220 */ /* 0x0c0fe20000410000 */
[----:B------:R-:W-:Y:S01]  /*a430*/  FMUL.FTZ R5, R13, R61 ;  /* 0x0000003d0d057220 */ /* 0x000fe20000410000 */
[----:B------:R-:W-:Y:S01]  /*a440*/  FMUL.FTZ R9, R26, R7 ;  /* 0x000000071a097220 */ /* 0x000fe20000410000 */
[----:B------:R-:W-:Y:S01]  /*a450*/  F2FP.BF16.F32.PACK_AB R4, R8, R55 ;  /* 0x000000370804723e */ /* 0x000fe200000010ff */
[----:B------:R-:W-:Y:S01]  /*a460*/  FMUL.FTZ R26, R26, R53 ;  /* 0x000000351a1a7220 */ /* 0x000fe20000410000 */
        /* <DEDUP_REMOVED lines=13> */
.L_x_13094:
[----:B------:R-:W-:Y:S05]  /*a540*/  BSYNC B0 ;  /* 0x0000000000007941 */ /* 0x000fea0003800000 */
.L_x_13080:
        /* <DEDUP_REMOVED lines=8> */
.L_x_13077:
[----:B012---:R-:W0:Y:S01]  /*a5d0*/  S2R R3, SR_SWINHI ;  /* 0x0000000000037919 */ /* 0x007e220000002f00 */
[----:B-----5:R-:W-:Y:S01]  /*a5e0*/  IMAD.U32 R2, RZ, RZ, UR37 ;  /* 0x00000025ff027e24 */ /* 0x020fe2000f8e00ff */
[----:B------:R-:W-:Y:S05]  /*a5f0*/  WARPSYNC.ALL ;  /* 0x0000000000007948 */ /* 0x000fea0003800000 */
[----:B------:R-:W-:Y:S01]  /*a600*/  IMAD.U32 R0, RZ, RZ, UR37 ;  /* 0x00000025ff007e24 */ /* 0x000fe2000f8e00ff */
[----:B------:R-:W-:Y:S01]  /*a610*/  IADD3 R2, P0, R2, 0x210, RZ ;  /* 0x0000021002027810 */ /* 0x000fe20007f1e0ff */
[----:B------:R-:W-:-:S03]  /*a620*/  IMAD.U32 R20, RZ, RZ, UR37 ;  /* 0x00000025ff147e24 */ /* 0x000fc6000f8e00ff */
[----:B------:R-:W-:Y:S01]  /*a630*/  IADD3 R0, P1, R0, 0x420, RZ ;  /* 0x0000042000007810 */ /* 0x000fe20007f3e0ff */
[----:B------:R-:W-:Y:S01]  /*a640*/  IMAD.X R25, RZ, RZ, UR36, P0 ;  /* 0x00000024ff197e24 */ /* 0x000fe200080e06ff */
[----:B------:R-:W-:-:S05]  /*a650*/  IADD3 R20, P2, R20, 0x28, RZ ;  /* 0x0000002814147810 */ /* 0x000fca0007f5e0ff */
[----:B------:R-:W-:Y:S01]  /*a660*/  IMAD.X R21, RZ, RZ, UR36, P2 ;  /* 0x00000024ff157e24 */ /* 0x000fe200090e06ff */
[----:B------:R-:W-:Y:S02]  /*a670*/  MOV R10, R148 ;  /* 0x00000094000a7202 */ /* 0x000fe40000000f00 */
[----:B0-----:R-:W-:Y:S01]  /*a680*/  MOV R11, R3 ;  /* 0x00000003000b7202 */ /* 0x001fe20000000f00 */
[----:B------:R-:W-:Y:S02]  /*a690*/  IMAD.X R3, RZ, RZ, UR36, P1 ;  /* 0x00000024ff037e24 */ /* 0x000fe400088e06ff */
[----:B------:R-:W-:Y:S01]  /*a6a0*/  IMAD.MOV.U32 R4, RZ, RZ, R35 ;  /* 0x000000ffff047224 */ /* 0x000fe200078e0023 */
[----:B------:R-:W-:Y:S01]  /*a6b0*/  UIADD3 UR4, UP0, UR37, 0x410, URZ ;  /* 0x0000041025047890 */ /* 0x000fe2000ff1e03f */
[----:B------:R-:W-:Y:S01]  /*a6c0*/  IMAD.MOV.U32 R5, RZ, RZ, R44 ;  /* 0x000000ffff057224 */ /* 0x000fe200078e002c */
[----:B------:R-:W-:Y:S01]  /*a6d0*/  STL.128 [R1+0x170], R16 ;  /* 0x0001701001007387 */ /* 0x000fe20000100c00 */
[----:B------:R-:W-:Y:S01]  /*a6e0*/  IMAD.MOV.U32 R6, RZ, RZ, R38 ;  /* 0x000000ffff067224 */ /* 0x000fe200078e0026 */
[----:B------:R-:W-:Y:S01]  /*a6f0*/  UIADD3.X UR5, URZ, UR36, URZ, UP0, !UPT ;  /* 0x000000243f057290 */ /* 0x000fe200087fe43f */
[----:B------:R-:W-:Y:S01]  /*a700*/  IMAD.MOV.U32 R7, RZ, RZ, R51 ;  /* 0x000000ffff077224 */ /* 0x000fe200078e0033 */
[----:B------:R-:W-:Y:S01]  /*a710*/  STL.64 [R1+0x1f0], R32 ;  /* 0x0001f02001007387 */ /* 0x000fe20000100a00 */
[----:B------:R-:W-:-:S02]  /*a720*/  IMAD.MOV.U32 R8, RZ, RZ, R37 ;  /* 0x000000ffff087224 */ /* 0x000fc400078e0025 */
[----:B------:R-:W-:Y:S01]  /*a730*/  IMAD.MOV.U32 R9, RZ, RZ, R48 ;  /* 0x000000ffff097224 */ /* 0x000fe200078e0030 */
[----:B------:R0:W-:Y:S01]  /*a740*/  STL.128 [R1+0x160], R4 ;  /* 0x0001600401007387 */ /* 0x0001e20000100c00 */
[----:B------:R-:W-:Y:S02]  /*a750*/  IMAD.MOV.U32 R12, RZ, RZ, R36 ;  /* 0x000000ffff0c7224 */ /* 0x000fe400078e0024 */
[----:B------:R-:W-:Y:S01]  /*a760*/  IMAD.MOV.U32 R13, RZ, RZ, R49 ;  /* 0x000000ffff0d7224 */ /* 0x000fe200078e0031 */
[----:B------:R1:W-:Y:S01]  /*a770*/  STL.128 [R1+0x180], R8 ;  /* 0x0001800801007387 */ /* 0x0003e20000100c00 */
[----:B------:R-:W-:Y:S02]  /*a780*/  IMAD.MOV.U32 R14, RZ, RZ, R47 ;  /* 0x000000ffff0e7224 */ /* 0x000fe400078e002f */
[----:B------:R-:W-:-:S05]  /*a790*/  IMAD.MOV.U32 R15, RZ, RZ, R46 ;  /* 0x000000ffff0f7224 */ /* 0x000fca00078e002e */
[----:B------:R-:W-:Y:S01]  /*a7a0*/  STL.128 [R1+0x1a0], R12 ;  /* 0x0001a00c01007387 */ /* 0x000fe20000100c00 */
[----:B0-----:R-:W-:Y:S02]  /*a7b0*/  IMAD.MOV.U32 R4, RZ, RZ, R31 ;  /* 0x000000ffff047224 */ /* 0x001fe400078e001f */
[----:B------:R-:W-:Y:S02]  /*a7c0*/  IMAD.MOV.U32 R5, RZ, RZ, R52 ;  /* 0x000000ffff057224 */ /* 0x000fe400078e0034 */
[----:B------:R-:W-:Y:S02]  /*a7d0*/  IMAD.MOV.U32 R6, RZ, RZ, R0 ;  /* 0x000000ffff067224 */ /* 0x000fe400078e0000 */
[----:B------:R-:W-:Y:S02]  /*a7e0*/  IMAD.MOV.U32 R7, RZ, RZ, R3 ;  /* 0x000000ffff077224 */ /* 0x000fe400078e0003 */
[----:B------:R-:W-:Y:S02]  /*a7f0*/  IMAD.U32 R0, RZ, RZ, UR40 ;  /* 0x00000028ff007e24 */ /* 0x000fe4000f8e00ff */
[----:B-1----:R-:W-:Y:S01]  /*a800*/  IMAD.U32 R9, RZ, RZ, UR42 ;  /* 0x0000002aff097e24 */ /* 0x002fe2000f8e00ff */
[----:B------:R0:W-:Y:S01]  /*a810*/  STL.128 [R1+0x1c0], R4 ;  /* 0x0001c00401007387 */ /* 0x0001e20000100c00 */
[----:B------:R-:W-:-:S02]  /*a820*/  IMAD.U32 R8, RZ, RZ, UR4 ;  /* 0x00000004ff087e24 */ /* 0x000fc4000f8e00ff */
[----:B------:R-:W-:Y:S02]  /*a830*/  IMAD.U32 R3, RZ, RZ, UR41 ;  /* 0x00000029ff037e24 */ /* 0x000fe4000f8e00ff */
[----:B0-----:R-:W-:Y:S02]  /*a840*/  IMAD.MOV.U32 R4, RZ, RZ, R29 ;  /* 0x000000ffff047224 */ /* 0x001fe400078e001d */
[----:B------:R-:W-:Y:S02]  /*a850*/  IMAD.MOV.U32 R5, RZ, RZ, R50 ;  /* 0x000000ffff057224 */ /* 0x000fe400078e0032 */
[----:B------:R-:W-:Y:S02]  /*a860*/  IMAD.MOV.U32 R6, RZ, RZ, R2 ;  /* 0x000000ffff067224 */ /* 0x000fe400078e0002 */
[----:B------:R-:W-:Y:S02]  /*a870*/  IMAD.MOV.U32 R7, RZ, RZ, R25 ;  /* 0x000000ffff077224 */ /* 0x000fe400078e0019 */
[----:B------:R-:W-:-:S03]  /*a880*/  IMAD.U32 R2, RZ, RZ, UR39 ;  /* 0x00000027ff027e24 */ /* 0x000fc6000f8e00ff */
[----:B------:R0:W-:Y:S04]  /*a890*/  STL.128 [R1+0x1d0], R4 ;  /* 0x0001d00401007387 */ /* 0x0001e80000100c00 */
        /* <DEDUP_REMOVED lines=10> */
[----:B------:R-:W-:Y:S01]  /*a940*/  IMAD.U32 R9, RZ, RZ, UR5 ;  /* 0x00000005ff097e24 */ /* 0x000fe2000f8e00ff */
[----:B------:R-:W-:Y:S01]  /*a950*/  UIADD3 UR5, UR37, 0x158, URZ ;  /* 0x0000015825057890 */ /* 0x000fe2000fffe03f */
[----:B------:R-:W-:Y:S01]  /*a960*/  VIADD R0, R172, 0xffffffff ;  /* 0xffffffffac007836 */ /* 0x000fe20000000000 */
[----:B------:R0:W-:Y:S02]  /*a970*/  STL.128 [R1+0x190], R4 ;  /* 0x0001900401007387 */ /* 0x0001e40000100c00 */
[----:B0-----:R-:W-:-:S02]  /*a980*/  IMAD.MOV.U32 R4, RZ, RZ, R40 ;  /* 0x000000ffff047224 */ /* 0x001fc400078e0028 */
[----:B------:R-:W-:Y:S02]  /*a990*/  IMAD.MOV.U32 R5, RZ, RZ, R39 ;  /* 0x000000ffff057224 */ /* 0x000fe400078e0027 */
[----:B------:R-:W-:Y:S02]  /*a9a0*/  IMAD.MOV.U32 R6, RZ, RZ, R8 ;  /* 0x000000ffff067224 */ /* 0x000fe400078e0008 */
[----:B------:R-:W-:-:S05]  /*a9b0*/  IMAD.MOV.U32 R7, RZ, RZ, R9 ;  /* 0x000000ffff077224 */ /* 0x000fca00078e0009 */
[----:B------:R0:W-:Y:S01]  /*a9c0*/  STL.128 [R1+0x1b0], R4 ;  /* 0x0001b00401007387 */ /* 0x0001e20000100c00 */
[----:B------:R0:W-:Y:S06]  /*a9d0*/  BAR.SYNC.DEFER_BLOCKING R213, 0x100 ;  /* 0x000400d50000751d */ /* 0x0001ec0000010000 */
[----:B0-----:R-:W-:Y:S05]  /*a9e0*/  CALL.REL.NOINC `($_ZN7cutlass13device_kernelIN5flash11enable_sm90INS1_16FlashAttnFwdSm90INS1_25CollectiveMainloopFwdSm90ILi2EN4cute5tupleIJNS5_1CILi1EEES8_S8_EEENS6_IJNS7_ILi128EEENS7_ILi96EEENS7_ILi64EEEEEELi256ENS_10bfloat16_tEfNS_4arch4Sm90ELb0ELb1ELb1ELb1ELb1ELb1ELb1ELb1ELb0ELb1ELb0ELb0EEENS1_21CollectiveEpilogueFwdINS6_IJSA_NS7_ILi256EEESB_EEES9_SE_SG_Li256ELb1ELb1ELb0ELb0EEENS1_36VarlenDynamicPersistentTileSchedulerILi128ELi96ELi256ELi128ELb0ELb1ELb1ELb1ELb0ELb1EEEEEEEEEvNT_6ParamsE$_ZZN5flash25CollectiveMainloopFwdSm90ILi2EN4cute5tupleIJNS1_1CILi1EEES4_S4_EEENS2_IJNS3_ILi128EEENS3_ILi96EEENS3_ILi64EEEEEELi256EN7cutlass10bfloat16_tEfNSA_4arch4Sm90ELb0ELb1ELb1ELb1ELb1ELb1ELb1ELb1ELb0ELb1ELb0ELb0EE3mmaINS_16FlashAttnFwdSm90ISE_NS_21CollectiveEpilogueFwdINS2_IJS6_NS3_ILi256EEES7_EEES5_SB_SD_Li256ELb1ELb1ELb0ELb0EEENS_36VarlenDynamicPersistentTileSchedulerILi128ELi96ELi256ELi128ELb0ELb1ELb1ELb1ELb0ELb1EEEE13SharedStorageENS1_6TensorINS1_11ArrayEngineIfLm128EEENS1_6LayoutINS2_IJNS2_IJNS3_ILi2EEEST_NS3_ILi32EEEEEES4_S4_EEENS2_IJNS2_IJS4_ST_NS3_ILi4EEEEEENS3_ILi0EEESZ_EEEEEEENS_7SoftmaxILi2ELi0EEEEEbRKNSE_6ParamsENSA_13PipelineAsyncILi2EEES19_RNSA_13PipelineStateILj2EEERT0_RT1_iRiRKNS_16SeqlenInfoQKNewKILb1ELb1EEENS2_IJiiiiEEERT_ENKUliT_T0_T1_E_clIZSF_ISO_S12_S14_EbS17_S19_S19_S1C_S1E_S1G_iS1H_S1L_S1M_S1O_EUlRS1P_iE0_NS3_ILb1EEES1W_EEDaiS1P_S1Q_S1R_) ;  /* 0x0000032c001c7944 */ /* 0x001fea0003c00000 */
        /* <DEDUP_REMOVED lines=26> */
.L_x_13106:
[----:B------:R-:W-:-:S13]  /*ab90*/  ISETP.NE.AND P0, PT, R7, 0x1, PT ;  /* 0x000000010700780c */ /* 0x000fda0003f05270 */
[----:B------:R-:W0:Y:S02]  /*aba0*/  @P0 LDC.64 R4, c[0x0][0xae0] ;  /* 0x0002b800ff040b82 */ /* 0x000e240000000a00 */
[----:B0-----:R-:W-:-:S05]  /*abb0*/  @P0 IMAD.HI.U32 R4, R3, R4, RZ ;  /* 0x0000000403040227 */ /* 0x001fca00078e00ff */
[----:B------:R-:W-:-:S07]  /*abc0*/  @P0 SHF.R.U32.HI R3, RZ, R5, R4 ;  /* 0x00000005ff030219 */ /* 0x000fce0000011604 */
.L_x_13107:
[----:B------:R-:W-:Y:S05]  /*abd0*/  BSYNC B0 ;  /* 0x0000000000007941 */ /* 0x000fea0003800000 */
.L_x_13105:
[----:B------:R-:W-:-:S05]  /*abe0*/  IMAD R3, R3, R7, R7 ;  /* 0x0000000703037224 */ /* 0x000fca00078e0207 */
[----:B------:R-:W-:-:S07]  /*abf0*/  VIMNMX R6, R6, R3, PT ;  /* 0x0000000306067248 */ /* 0x000fce0003fe0100 */
.L_x_13104:
[----:B------:R-:W-:-:S05]  /*ac00*/  IMAD.HI R6, R6, 0x2aaaaaab, RZ ;  /* 0x2aaaaaab06067827 */ /* 0x000fca00078e02ff */
[----:B------:R-:W-:-:S04]  /*ac10*/  SHF.R.U32.HI R3, RZ, 0x1f, R6 ;  /* 0x0000001fff037819 */ /* 0x000fc80000011606 */
[----:B------:R-:W-:-:S04]  /*ac20*/  LEA.HI.SX32 R3, R6, R3, 0x1c ;  /* 0x0000000306037211 */ /* 0x000fc800078fe2ff */
[----:B------:R-:W-:-:S04]  /*ac30*/  VIMNMX R3, R190, R3, !PT ;  /* 0x00000003be037248 */ /* 0x000fc80007fe0100 */
[----:B------:R-:W-:-:S13]  /*ac40*/  ISETP.GE.AND P0, PT, R0, R3, PT ;  /* 0x000000030000720c */ /* 0x000fda0003f06270 */
[----:B------:R-:W-:Y:S05]  /*ac50*/  @!P0 BRA `(.L_x_13108) ;  /* 0x000000b000908947 */ /* 0x000fea0003800000 */
.L_x_13137:
[----:B------:R-:W2:Y:S04]  /*ac60*/  LDL R4, [R1+0x1f8] ;  /* 0x0001f80001047983 */ /* 0x000ea80000100800 */
[----:B0-----:R-:W3:Y:S01]  /*ac70*/  LDL R2, [R1+0x200] ;  /* 0x0002000001027983 */ /* 0x001ee20000100800 */
[----:B--2---:R-:W-:-:S05]  /*ac80*/  VIADD R4, R4, 0x1 ;  /* 0x0000000104047836 */ /* 0x004fca0000000000 */
[----:B------:R-:W-:-:S13]  /*ac90*/  ISETP.NE.AND P0, PT, R4, 0x2, PT ;  /* 0x000000020400780c */ /* 0x000fda0003f05270 */
[----:B------:R0:W5:Y:S04]  /*aca0*/  @P0 LDL R6, [R1+0x1fc] ;  /* 0x0001fc0001060983 */ /* 0x0001680000100800 */
[----:B------:R-:W2:Y:S01]  /*acb0*/  @!P0 LDL R5, [R1+0x1fc] ;  /* 0x0001fc0001058983 */ /* 0x000ea20000100800 */
[----:B---3--:R-:W-:-:S03]  /*acc0*/  VIADD R2, R2, 0x1 ;  /* 0x0000000102027836 */ /* 0x008fc60000000000 */
        /* <DEDUP_REMOVED lines=13> */
.L_x_13110:
[----:B------:R-:W-:Y:S05]  /*ada0*/  BSYNC B0 ;  /* 0x0000000000007941 */ /* 0x000fea0003800000 */
.L_x_13109:
[----:B------:R-:W2:Y:S01]  /*adb0*/  LD.E.64 R8, desc[UR44][R16.64+0x18] ;  /* 0x0000182c10087980 */ /* 0x000ea2000c101b00 */
[----:B-----5:R-:W-:Y:S02]  /*adc0*/  SHF.L.U32 R5, R6, 0x1f, RZ ;  /* 0x0000001f06057819 */ /* 0x020fe400000006ff */
        /* <DEDUP_REMOVED lines=10> */
.L_x_13112:
[----:B------:R-:W-:Y:S05]  /*ae70*/  BSYNC B0 ;  /* 0x0000000000007941 */ /* 0x000fea0003800000 */
.L_x_13111:
        /* <DEDUP_REMOVED lines=8> */
.L_x_13114:
[----:B------:R-:W-:Y:S05]  /*af00*/  BSYNC B0 ;  /* 0x0000000000007941 */ /* 0x000fea0003800000 */
.L_x_13113:
[----:B------:R-:W2:Y:S04]  /*af10*/  LDL R15, [R1+0x1f8] ;  /* 0x0001f800010f7983 */ /* 0x000ea80000100800 */
[----:B------:R-:W2:Y:S01]  /*af20*/  LDL.64 R4, [R1+0x80] ;  /* 0x0000800001047983 */ /* 0x000ea20000100a00 */
[----:B------:R-:W-:Y:S05]  /*af30*/  WARPSYNC.ALL ;  /* 0x0000000000007948 */ /* 0x000fea0003800000 */
[----:B------:R1:W-:Y:S04]  /*af40*/  STL [R1+0x60], RZ ;  /* 0x000060ff01007387 */ /* 0x0003e80000100800 */
[----:B0----5:R-:W3:Y:S01]  /*af50*/  LD.E.64 R6, desc[UR44][R16.64+0x78] ;  /* 0x0000782c10067980 */ /* 0x021ee2000c101b00 */
[----:B------:R-:W-:-:S05]  /*af60*/  IMAD.MOV.U32 R2, RZ, RZ, 0x1 ;  /* 0x00000001ff027424 */ /* 0x000fca00078e00ff */
[----:B------:R1:W-:Y:S04]  /*af70*/  STL [R1+0x60], R2 ;  /* 0x0000600201007387 */ /* 0x0003e80000100800 */
[----:B------:R-:W4:Y:S04]  /*af80*/  LD.E.64 R8, desc[UR44][R16.64+0x78] ;  /* 0x0000782c10087980 */ /* 0x000f28000c101b00 */
[----:B------:R1:W-:Y:S04]  /*af90*/  STL [R1+0x60], R2 ;  /* 0x0000600201007387 */ /* 0x0003e80000100800 */
[----:B------:R-:W4:Y:S01]  /*afa0*/  LD.E.64 R10, desc[UR44][R16.64+0x78] ;  /* 0x0000782c100a7980 */ /* 0x000f22000c101b00 */
[----:B--2---:R-:W-:Y:S01]  /*afb0*/  IMAD R4, R15, 0x300, R4 ;  /* 0x000003000f047824 */ /* 0x004fe200078e0204 */
[----:B------:R-:W-:-:S02]  /*afc0*/  R2UR UR7, R5 ;  /* 0x00000000050772ca */ /* 0x000fc400000e0000 */
[----:B------:R1:W-:Y:S02]  /*afd0*/  STL [R1+0x60], R2 ;  /* 0x0000600201007387 */ /* 0x0003e40000100800 */
[----:B------:R-:W-:Y:S02]  /*afe0*/  R2UR UR6, R4 ;  /* 0x00000000040672ca */ /* 0x000fe400000e0000 */
[----:B------:R-:W2:Y:S01]  /*aff0*/  LD.E.64 R12, desc[UR44][R16.64+0x78] ;  /* 0x0000782c100c7980 */ /* 0x000ea2000c101b00 */
[----:B------:R-:W-:-:S03]  /*b000*/  WARPGROUP.ARRIVE ;  /* 0x00000000000079c5 */ /* 0x000fc60000000000 */
[----:B------:R1:W-:Y:S04]  /*b010*/  STL [R1+0x60], R2 ;  /* 0x0000600201007387 */ /* 0x0003e80000100800 */
[----:B------:R1:W5:Y:S01]  /*b020*/  LDL.64 R14, [R1+0x1f8] ;  /* 0x0001f800010e7983 */ /* 0x0003620000100a00 */
[----:B---3--:R-:W-:Y:S02]  /*b030*/  R2UR UR4, R6 ;  /* 0x00000000060472ca */ /* 0x008fe400000e0000 */
        /* <DEDUP_REMOVED lines=36> */
[----:B-1----:R-:W-:Y:S05]  /*b280*/  @!P0 BRA `(.L_x_13117) ;  /* 0x0000000000048947 */ /* 0x002fea0003800000 */
[----:B------:R-:W-:Y:S01]  /*b290*/  BPT.TRAP 0x1 ;  /* 0x000000040000795c */ /* 0x000fe20000300000 */
.L_x_13117:
[----:B------:R-:W-:Y:S05]  /*b2a0*/  BSYNC B0 ;  /* 0x0000000000007941 */ /* 0x000fea0003800000 */
.L_x_13116:
        /* <DEDUP_REMOVED lines=11> */
.L_x_13119:
[----:B------:R-:W-:Y:S05]  /*b360*/  BSYNC B0 ;  /* 0x0000000000007941 */ /* 0x000fea0003800000 */
.L_x_13118:
[----:B------:R-:W-:Y:S04]  /*b370*/  BSSY B0, `(.L_x_13120) ;  /* 0x0000007000007945 */ /* 0x000fe80003800000 */
[----:B------:R-:W-:Y:S05]  /*b380*/  @P0 BRA `(.L_x_13121) ;  /* 0x0000000000140947 */ /* 0x000fea0003800000 */
[----:B------:R-:W2:Y:S02]  /*b390*/  LD.E.64 R4, desc[UR44][R16.64+0x40] ;  /* 0x0000402c10047980 */ /* 0x000ea4000c101b00 */
[----:B--2---:R-:W-:-:S05]  /*b3a0*/  MOV R5, R4 ;  /* 0x0000000400057202 */ /* 0x004fca0000000f00 */
[----:B------:R-:W-:-:S04]  /*b3b0*/  IMAD R14, R14, 0x8, R5 ;  /* 0x000000080e0e7824 */ /* 0x000fc800078e0205 */
[----:B------:R-:W0:Y:S02]  /*b3c0*/  SYNCS.PHASECHK.TRANS64.TRYWAIT P0, [R14+URZ], R15 ;  /* 0x0000000f0e0075a7 */ /* 0x000e24000800017f */
[----:B0-----:R-:W-:Y:S05]  /*b3d0*/  @!P0 BRA `(.L_x_13122) ;  /* 0x000002d400388947 */ /* 0x001fea0003800000 */
.L_x_13121:
[----:B------:R-:W-:Y:S05]  /*b3e0*/  BSYNC B0 ;  /* 0x0000000000007941 */ /* 0x000fea0003800000 */
.L_x_13120:
[----:B------:R-:W2:Y:S04]  /*b3f0*/  LDL R9, [R1+0x1f8] ;  /* 0x0001f80001097983 */ /* 0x000ea80000100800 */
[----:B------:R-:W2:Y:S04]  /*b400*/  LDL.64 R4, [R1+0xf8] ;  /* 0x0000f80001047983 */ /* 0x000ea80000100a00 */
[----:B------:R-:W3:Y:S04]  /*b410*/  LDL R8, [R1+0x70] ;  /* 0x0000700001087983 */ /* 0x000ee80000100800 */
[----:B------:R-:W4:Y:S04]  /*b420*/  LDL.64 R6, [R1+0xf0] ;  /* 0x0000f00001067983 */ /* 0x000f280000100a00 */
[----:B------:R-:W4:Y:S04]  /*b430*/  LDL.64 R10, [R1+0xf0] ;  /* 0x0000f000010a7983 */ /* 0x000f280000100a00 */
[----:B------:R-:W4:Y:S04]  /*b440*/  LDL.64 R12, [R1+0xf0] ;  /* 0x0000f000010c7983 */ /* 0x000f280000100a00 */
[----:B0-----:R-:W4:Y:S01]  /*b450*/  LDL.64 R14, [R1+0xf0] ;  /* 0x0000f000010e7983 */ /* 0x001f220000100a00 */
[----:B------:R-:W-:Y:S05]  /*b460*/  WARPSYNC.ALL ;  /* 0x0000000000007948 */ /* 0x000fea0003800000 */
[----:B------:R-:W-:Y:S01]  /*b470*/  WARPGROUP.ARRIVE ;  /* 0x00000000000079c5 */ /* 0x000fe20000000000 */
[----:B--2---:R-:W-:Y:S01]  /*b480*/  IMAD R4, R9, 0xc00, R4 ;  /* 0x00000c0009047824 */ /* 0x004fe200078e0204 */
[----:B------:R-:W-:-:S02]  /*b490*/  R2UR UR7, R5 ;  /* 0x00000000050772ca */ /* 0x000fc400000e0000 */
[----:B---3--:R-:W-:Y:S02]  /*b4a0*/  ISETP.NE.U32.AND P0, PT, R8, RZ, PT ;  /* 0x000000ff0800720c */ /* 0x008fe40003f05070 */
[----:B------:R-:W-:Y:S01]  /*b4b0*/  R2UR UR6, R4 ;  /* 0x00000000040672ca */ /* 0x000fe200000e0000 */
[----:B------:R-:W2:Y:S01]  /*b4c0*/  LDL.64 R8, [R1+0xf0] ;  /* 0x0000f00001087983 */ /* 0x000ea20000100a00 */
        /* <DEDUP_REMOVED lines=131> */
[----:B------:R-:W-:Y:S01]  /*bd00*/  R2UR UR5, R9 ;  /* 0x00000000090572ca */ /* 0x000fe200000e0000 */
[----:B---3--:R-:W-:Y:S01]  /*bd10*/  VIADD R10, R10, 0xc02 ;  /* 0x00000c020a0a7836 */ /* 0x008fe20000000000 */
        /* <DEDUP_REMOVED lines=28> */
[----:B------:R-:W0:Y:S01]  /*bee0*/  S2R R18, SR_TID.X ;  /* 0x0000000000127919 */ /* 0x000e220000002100 */
[----:B------:R1:W-:Y:S04]  /*bef0*/  STL [R1+0x70], R2 ;  /* 0x0000700201007387 */ /* 0x0003e80000100800 */
[----:B------:R1:W-:Y:S01]  /*bf00*/  STL [R1+0x70], R2 ;  /* 0x0000700201007387 */ /* 0x0003e20000100800 */
[----:B------:R-:W-:-:S02]  /*bf10*/  WARPGROUP.DEPBAR.LE gsb0, 0x0 ;  /* 0x00008000000079c5 */ /* 0x000fc40000010000 */
[----:B------:R-:W-:Y:S01]  /*bf20*/  WARPGROUP.ARRIVE ;  /* 0x00000000000079c5 */ /* 0x000fe20000000000 */
[----:B------:R1:W5:Y:S05]  /*bf30*/  LDL R4, [R1+0x1f8] ;  /* 0x0001f80001047983 */ /* 0x00036a0000100800 */
[----:B------:R-:W-:Y:S01]  /*bf40*/  HGMMA.64x96x16.F32.BF16 R24, gdesc[UR4], R24, gsb0 ;  /* 0x01600000041879f0 */ /* 0x000fe20008001818 */
[----:B------:R1:W-:Y:S01]  /*bf50*/  STL [R1+0x70], R2 ;  /* 0x0000700201007387 */ /* 0x0003e20000100800 */
[----:B0-----:R-:W-:-:S03]  /*bf60*/  SHF.R.U32.HI R18, RZ, 0x7, R18 ;  /* 0x00000007ff127819 */ /* 0x001fc60000011612 */
[----:B------:R1:W-:Y:S04]  /*bf70*/  STL [R1+0x70], R2 ;  /* 0x0000700201007387 */ /* 0x0003e80000100800 */
[----:B------:R1:W-:Y:S04]  /*bf80*/  STL [R1+0x70], R2 ;  /* 0x0000700201007387 */ /* 0x0003e80000100800 */
[----:B------:R1:W-:Y:S04]  /*bf90*/  STL [R1+0x70], R2 ;  /* 0x0000700201007387 */ /* 0x0003e80000100800 */
[----:B------:R1:W-:Y:S01]  /*bfa0*/  STL [R1+0x70], R2 ;  /* 0x0000700201007387 */ /* 0x0003e20000100800 */
[----:B------:R-:W-:-:S03]  /*bfb0*/  IADD3 R6, -R18, 0xb, RZ ;  /* 0x0000000b12067810 */ /* 0x000fc60007ffe1ff */
        /* <DEDUP_REMOVED lines=11> */
[----:B------:R-:W2:Y:S01]  /*c070*/  LD.E R5, desc[UR44][R16.64] ;  /* 0x0000002c10057980 */ /* 0x000ea2000c101900 */
[----:B------:R-:W-:Y:S01]  /*c080*/  BSSY B0, `(.L_x_13123) ;  /* 0x0000005000007945 */ /* 0x000fe20003800000 */
[----:B--2---:R-:W-:-:S04]  /*c090*/  LOP3.LUT R5, R5, 0x1, RZ, 0xfc, !PT ;  /* 0x0000000105057812 */ /* 0x004fc800078efcff */
[----:B------:R-:W-:-:S13]  /*c0a0*/  ISETP.NE.AND P0, PT, R5, 0x3, PT ;  /* 0x000000030500780c */ /* 0x000fda0003f05270 */
[----:B-1----:R-:W-:Y:S05]  /*c0b0*/  @!P0 BRA `(.L_x_13124) ;  /* 0x0000000000048947 */ /* 0x002fea0003800000 */
[----:B------:R-:W-:Y:S01]  /*c0c0*/  BPT.TRAP 0x1 ;  /* 0x000000040000795c */ /* 0x000fe20000300000 */
.L_x_13124:
[----:B------:R-:W-:Y:S05]  /*c0d0*/  BSYNC B0 ;  /* 0x0000000000007941 */ /* 0x000fea0003800000 */
.L_x_13123:
[----:B------:R-:W2:Y:S04]  /*c0e0*/  LD.E.64 R6, desc[UR44][R16.64+0x20] ;  /* 0x0000202c10067980 */ /* 0x000ea8000c101b00 */
        /* <DEDUP_REMOVED lines=8> */
[----:B------:R-:W3:Y:S04]  /*c170*/  LDL.64 R12, [R1+0x140] ;  /* 0x00014000010c7983 */ /* 0x000ee80000100a00 */
[----:B------:R-:W4:Y:S04]  /*c180*/  LDL R21, [R1+0x148] ;  /* 0x0001480001157983 */ /* 0x000f280000100800 */
[----:B------:R-:W4:Y:S04]  /*c190*/  LDL.128 R8, [R1+0x130] ;  /* 0x0001300001087983 */ /* 0x000f280000100c00 */
[----:B0-----:R-:W4:Y:S04]  /*c1a0*/  LDL.128 R4, [R1+0x120] ;  /* 0x0001200001047983 */ /* 0x001f280000100c00 */
[----:B--2---:R-:W2:Y:S01]  /*c1b0*/  LD.E R19, desc[UR44][R18.64] ;  /* 0x0000002c12137980 */ /* 0x004ea2000c101900 */
[----:B---3--:R-:W-:-:S02]  /*c1c0*/  ISETP.NE.AND P0, PT, R12, 0x1, PT ;  /* 0x000000010c00780c */ /* 0x008fc40003f05270 */
[----:B----4-:R-:W-:Y:S01]  /*c1d0*/  ISETP.GE.AND P1, PT, R9, 0x1, PT ;  /* 0x000000010900780c */ /* 0x010fe20003f26270 */
        /* <DEDUP_REMOVED lines=44> */
[----:B------:R-:W-:Y:S01]  /*c4a0*/  SHF.R.S32.HI R58, RZ, 0x7, R45 ;  /* 0x00000007ff3a7819 */ /* 0x000fe2000001142d */
[----:B------:R-:W-:Y:S01]  /*c4b0*/  IMAD.IADD R73, R73, 0x1, -R60 ;  /* 0x0000000149497824 */ /* 0x000fe200078e0a3c */
        /* <DEDUP_REMOVED lines=14> */
[----:B------:R-:W-:-:S05]  /*c5a0*/  @P0 IMAD.HI.U32 R58, R86, R13, RZ ;  /* 0x0000000d563a0227 */ /* 0x000fca00078e00ff */
        /* <DEDUP_REMOVED lines=20> */
[----:B------:R-:W-:Y:S02]  /*c6f0*/  IMAD R50, R0, R21, 0x1 ;  /* 0x0000000100327424 */ /* 0x000fe400078e0215 */
[----:B------:R-:W-:Y:S01]  /*c700*/  FMUL.FTZ R19, R71, R19 ;  /* 0x0000001347137220 */ /* 0x000fe20000410000 */
[----:B------:R-:W1:Y:S01]  /*c710*/  MUFU.TANH R14, R14 ;  /* 0x0000000e000e7308 */ /* 0x000e620000002400 */
[----:B------:R-:W-:Y:S01]  /*c720*/  IMAD R50, R53, -0x2, R50 ;  /* 0xfffffffe35327824 */ /* 0x000fe200078e0232 */
[----:B------:R-:W-:-:S06]  /*c730*/  LOP3.LUT R21, RZ, R6, RZ, 0x33, !PT ;  /* 0x00000006ff157212 */ /* 0x000fcc00078e33ff */
[----:B------:R-:W2:Y:S01]  /*c740*/  MUFU.TANH R20, R20 ;  /* 0x0000001400147308 */ /* 0x000ea20000002400 */
[----:B------:R-:W-:-:S07]  /*c750*/  IADD3 R58, -R4, R50, R5 ;  /* 0x00000032043a7210 */ /* 0x000fce0007ffe105 */
        /* <DEDUP_REMOVED lines=63> */
.L_x_13128:
[----:B------:R-:W-:-:S13]  /*cb50*/  ISETP.NE.AND P0, PT, R9, 0x1, PT ;  /* 0x000000010900780c */ /* 0x000fda0003f05270 */
[----:B------:R-:W-:-:S05]  /*cb60*/  @P0 IMAD.HI.U32 R50, R8, R10, RZ ;  /* 0x0000000a08320227 */ /* 0x000fca00078e00ff */
[----:B------:R-:W-:-:S07]  /*cb70*/  @P0 SHF.R.U32.HI R8, RZ, R11, R50 ;  /* 0x0000000bff080219 */ /* 0x000fce0000011632 */
.L_x_13129:
[----:B------:R-:W-:Y:S05]  /*cb80*/  BSYNC B1 ;  /* 0x0000000000017941 */ /* 0x000fea0003800000 */
.L_x_13127:
[----:B------:R-:W-:-:S05]  /*cb90*/  IMAD R8, R8, R9, R63 ;  /* 0x0000000908087224 */ /* 0x000fca00078e023f */
[----:B------:R-:W-:Y:S02]  /*cba0*/  VIMNMX R7, R7, R8, !PT ;  /* 0x0000000807077248 */ /* 0x000fe40007fe0100 */
[----:B------:R-:W-:-:S07]  /*cbb0*/  VIADDMNMX R6, R8, R9, R6, PT ;  /* 0x0000000908067246 */ /* 0x000fce0003800106 */
.L_x_13126:
[----:B------:R-:W-:Y:S05]  /*cbc0*/  BSYNC B0 ;  /* 0x0000000000007941 */ /* 0x000fea0003800000 */
.L_x_13125:
[C---:B------:R-:W-:Y:S01]  /*cbd0*/  ISETP.GE.AND P0, PT, R59.reuse, 0x2, PT ;  /* 0x000000023b00780c */ /* 0x040fe20003f06270 */
[----:B------:R-:W0:Y:S01]  /*cbe0*/  SHFL.IDX PT, R86, R86, 0x1, 0x1c1f ;  /* 0x003c1f0056567f89 */ /* 0x000e2200000e0000 */
[----:B------:R-:W-:Y:S01]  /*cbf0*/  ISETP.GE.AND P2, PT, R59, 0xa, PT ;  /* 0x0000000a3b00780c */ /* 0x000fe20003f46270 */
[----:B------:R-:W-:Y:S01]  /*cc00*/  BSSY B0, `(.L_x_13130) ;  /* 0x0000086000007945 */ /* 0x000fe20003800000 */
[----:B------:R-:W-:Y:S02]  /*cc10*/  P2R R21, PR, RZ, 0x1 ;  /* 0x00000001ff157803 */ /* 0x000fe40000000000 */
[----:B------:R-:W-:Y:S02]  /*cc20*/  ISETP.GT.AND P0, PT, R7, 0x1, !P0 ;  /* 0x000000010700780c */ /* 0x000fe40004704270 */
[----:B------:R-:W-:Y:S02]  /*cc30*/  ISETP.GE.AND P1, PT, R59, 0x9, PT ;  /* 0x000000093b00780c */ /* 0x000fe40003f26270 */
[----:B------:R-:W-:-:S02]  /*cc40*/  ISETP.LT.OR P0, PT, R6, 0x2, P0 ;  /* 0x000000020600780c */ /* 0x000fc40000701670 */
[----:B------:R-:W-:Y:S02]  /*cc50*/  P2R R67, PR, RZ, 0x2 ;  /* 0x00000002ff437803 */ /* 0x000fe40000000000 */
[----:B------:R-:W-:Y:S02]  /*cc60*/  FSEL R84, R20, -INF , !P0 ;  /* 0xff80000014547808 */ /* 0x000fe40004000000 */
[C---:B------:R-:W-:Y:S02]  /*cc70*/  ISETP.GT.AND P0, PT, R7.reuse, 0x9, !P2 ;  /* 0x000000090700780c */ /* 0x040fe40005704270 */
[----:B------:R-:W-:Y:S02]  /*cc80*/  P2R R71, PR, RZ, 0x4 ;  /* 0x00000004ff477803 */ /* 0x000fe40000000000 */
[----:B------:R-:W-:Y:S02]  /*cc90*/  ISETP.LT.OR P0, PT, R6, 0xa, P0 ;  /* 0x0000000a0600780c */ /* 0x000fe40000701670 */
[----:B------:R-:W-:-:S02]  /*cca0*/  ISETP.GT.AND P1, PT, R7, 0x8, !P1 ;  /* 0x000000080700780c */ /* 0x000fc40004f24270 */
[----:B------:R-:W-:Y:S01]  /*ccb0*/  ISETP.GE.AND P2, PT, R59, 0x11, PT ;  /* 0x000000113b00780c */ /* 0x000fe20003f46270 */
[----:B0-----:R-:W-:Y:S01]  /*ccc0*/  IMAD.IADD R8, R53, 0x1, R86 ;  /* 0x0000000135087824 */ /* 0x001fe200078e0256 */
[----:B------:R-:W-:Y:S02]  /*ccd0*/  FSEL R82, R74, -INF , !P0 ;  /* 0xff8000004a527808 */ /* 0x000fe40004000000 */
[----:B------:R-:W-:Y:S02]  /*cce0*/  ISETP.LT.OR P1, PT, R6, 0x9, P1 ;  /* 0x000000090600780c */ /* 0x000fe40000f21670 */
[----:B------:R-:W-:Y:S02]  /*ccf0*/  ISETP.GT.AND P0, PT, R7, 0x10, !P2 ;  /* 0x000000100700780c */ /* 0x000fe40005704270 */
[----:B------:R-:W-:Y:S02]  /*cd00*/  FSEL R170, R24, -INF , !P1 ;  /* 0xff80000018aa7808 */ /* 0x000fe40004800000 */
        /* <DEDUP_REMOVED lines=66> */
[----:B------:R-:W-:-:S02]  /*d130*/  P2R R73, PR, RZ, 0x4 ;  /* 0x00000004ff497803 */ /* 0x000fc40000000000 */
        /* <DEDUP_REMOVED lines=43> */
.L_x_13133:
[----:B------:R-:W-:-:S13]  /*d3f0*/  ISETP.NE.AND P6, PT, R9, 0x1, PT ;  /* 0x000000010900780c */ /* 0x000fda0003fc5270 */
[----:B------:R-:W-:-:S05]  /*d400*/  @P6 IMAD.HI.U32 R10, R4, R10, RZ ;  /* 0x0000000a040a6227 */ /* 0x000fca00078e00ff */
[----:B------:R-:W-:-:S07]  /*d410*/  @P6 SHF.R.U32.HI R4, RZ, R11, R10 ;  /* 0x0000000bff046219 */ /* 0x000fce000001160a */
.L_x_13134:
[----:B------:R-:W-:Y:S05]  /*d420*/  BSYNC B1 ;  /* 0x0000000000017941 */ /* 0x000fea0003800000 */
.L_x_13132:
[----:B------:R-:W-:-:S05]  /*d430*/  IMAD R4, R4, R9, R63 ;  /* 0x0000000904047224 */ /* 0x000fca00078e023f */
[----:B------:R-:W-:Y:S02]  /*d440*/  VIADDMNMX R8, R4, R9, R8, PT ;  /* 0x0000000904087246 */ /* 0x000fe40003800108 */
[----:B------:R-:W-:-:S07]  /*d450*/  VIMNMX R7, R7, R4, !PT ;  /* 0x0000000407077248 */ /* 0x000fce0007fe0100 */
.L_x_13131:
[----:B------:R-:W-:Y:S05]  /*d460*/  BSYNC B0 ;  /* 0x0000000000007941 */ /* 0x000fea0003800000 */
.L_x_13130:
[----:B------:R-:W2:Y:S01]  /*d470*/  LDL.64 R10, [R1+0x420] ;  /* 0x00042000010a7983 */ /* 0x000ea20000100a00 */
[----:B------:R-:W-:Y:S02]  /*d480*/  ISETP.GT.AND P5, PT, R7, RZ, !P5 ;  /* 0x000000ff0700720c */ /* 0x000fe40006fa4270 */
        /* <DEDUP_REMOVED lines=51> */
[----:B------:R-:W-:Y:S02]  /*d7c0*/  ISETP.NE.AND P5, PT, R88, RZ, PT ;  /* 0x000000ff5800720c */ /* 0x000fe40003fa5270 */
[C---:B------:R-:W-:Y:S01]  /*d7d0*/  ISETP.GT.AND P0, PT, R7.reuse, 0x48, !P0 ;  /* 0x000000480700780c */ /* 0x040fe20004704270 */
[----:B------:R-:W3:Y:S01]  /*d7e0*/  LDL R88, [R1+0x440] ;  /* 0x0004400001587983 */ /* 0x000ee20000100800 */
        /* <DEDUP_REMOVED lines=16> */
[----:B--2---:R-:W-:Y:S02]  /*d8f0*/  FMNMX.FTZ R4, R168, R10, !PT ;  /* 0x0000000aa8047209 */ /* 0x004fe40007810000 */
[----:B------:R-:W-:Y:S02]  /*d900*/  ISETP.LT.OR P5, PT, R8, 0x42, P5 ;  /* 0x000000420800780c */ /* 0x000fe40002fa1670 */
[----:B------:R-:W-:Y:S02]  /*d910*/  FMNMX.FTZ R4, R84, R4, !PT ;  /* 0x0000000454047209 */ /* 0x000fe40007810000 */
[----:B------:R-:W-:-:S02]  /*d920*/  FSEL R44, R44, -INF , !P5 ;  /* 0xff8000002c2c7808 */ /* 0x000fc40006800000 */
[----:B------:R-:W-:Y:S02]  /*d930*/  FMNMX.FTZ R4, R170, R4, !PT ;  /* 0x00000004aa047209 */ /* 0x000fe40007810000 */
[C---:B------:R-:W-:Y:S02]  /*d940*/  ISETP.GT.AND P1, PT, R7.reuse, 0x49, !P1 ;  /* 0x000000490700780c */ /* 0x040fe40004f24270 */
[----:B------:R-:W-:Y:S02]  /*d950*/  FMNMX.FTZ R4, R82, R4, !PT ;  /* 0x0000000452047209 */ /* 0x000fe40007810000 */
[----:B------:R-:W-:Y:S02]  /*d960*/  ISETP.LT.OR P0, PT, R8, 0x49, P0 ;  /* 0x000000490800780c */ /* 0x000fe40000701670 */
[----:B------:R-:W-:Y:S02]  /*d970*/  FMNMX.FTZ R4, R68, R4, !PT ;  /* 0x0000000444047209 */ /* 0x000fe40007810000 */
[----:B------:R-:W-:-:S02]  /*d980*/  ISETP.GT.AND P2, PT, R7, 0x50, !P2 ;  /* 0x000000500700780c */ /* 0x000fc40005744270 */
[----:B------:R-:W-:Y:S02]  /*d990*/  FMNMX.FTZ R4, R80, R4, !PT ;  /* 0x0000000450047209 */ /* 0x000fe40007810000 */
        /* <DEDUP_REMOVED lines=33> */
[----:B------:R-:W-:Y:S02]  /*dbb0*/  ISETP.LT.OR P1, PT, R8, 0x4a, P1 ;  /* 0x0000004a0800780c */ /* 0x000fe40000f21670 */
[----:B------:R-:W-:Y:S02]  /*dbc0*/  FSEL R38, R38, -INF , !P0 ;  /* 0xff80000026267808 */ /* 0x000fe40004000000 */
        /* <DEDUP_REMOVED lines=22> */
[----:B------:R-:W-:-:S02]  /*dd30*/  FMNMX.FTZ R7, R61, R4, !PT ;  /* 0x000000043d077209 */ /* 0x000fc40007810000 */
        /* <DEDUP_REMOVED lines=12> */
[C---:B------:R-:W-:Y:S02]  /*de00*/  FSETP.NEU.FTZ.AND P0, PT, R14.reuse, -INF , PT ;  /* 0xff8000000e00780b */ /* 0x040fe40003f1d000 */
        /* <DEDUP_REMOVED lines=13> */
[-C--:B------:R-:W-:Y:S01]  /*dee0*/  FFMA.FTZ R13, R84, R88.reuse, -R9 ;  /* 0x00000058540d7223 */ /* 0x080fe20000010809 */
[-C--:B------:R-:W-:Y:S01]  /*def0*/  FFMA.FTZ R169, R55, R88.reuse, -R7 ;  /* 0x0000005837a97223 */ /* 0x080fe20000010807 */
[----:B------:R-:W-:Y:S01]  /*df00*/  MUFU.EX2 R168, R168 ;  /* 0x000000a800a87308 */ /* 0x000fe20000000800 */
[-CC-:B------:R-:W-:Y:S01]  /*df10*/  FFMA.FTZ R196, R24, R88.reuse, -R9.reuse ;  /* 0x0000005818c47223 */ /* 0x180fe20000010809 */
[-C--:B------:R-:W-:Y:S01]  /*df20*/  FFMA.FTZ R170, R170, R88.reuse, -R9 ;  /* 0x00000058aaaa7223 */ /* 0x080fe20000010809 */
[----:B------:R-:W-:-:S05]  /*df30*/  FFMA.FTZ R31, R41, R88, -R7 ;  /* 0x00000058291f7223 */ /* 0x000fca0000010807 */
[----:B------:R-:W2:Y:S01]  /*df40*/  MUFU.EX2 R63, R19 ;  /* 0x00000013003f7308 */ /* 0x000ea20000000800 */
[-C--:B------:R-:W-:Y:S01]  /*df50*/  FFMA.FTZ R37, R82, R88.reuse, -R9 ;  /* 0x0000005852257223 */ /* 0x080fe20000010809 */
[----:B------:R-:W-:-:S06]  /*df60*/  FFMA.FTZ R171, R53, R88, -R7 ;  /* 0x0000005835ab7223 */ /* 0x000fcc0000010807 */
[----:B------:R-:W-:Y:S08]  /*df70*/  MUFU.EX2 R32, R32 ;  /* 0x0000002000207308 */ /* 0x000ff00000000800 */
[----:B------:R-:W0:Y:S01]  /*df80*/  MUFU.EX2 R24, R11 ;  /* 0x0000000b00187308 */ /* 0x000e220000000800 */
[----:B------:R-:W-:-:S07]  /*df90*/  FFMA.FTZ R36, R68, R88, -R9 ;  /* 0x0000005844247223 */ /* 0x000fce0000010809 */
[----:B------:R-:W1:Y:S01]  /*dfa0*/  MUFU.EX2 R13, R13 ;  /* 0x0000000d000d7308 */ /* 0x000e620000000800 */
[----:B------:R-:W-:-:S07]  /*dfb0*/  FFMA.FTZ R30, R47, R88, -R7 ;  /* 0x000000582f1e7223 */ /* 0x000fce0000010807 */
[----:B------:R-:W3:Y:S01]  /*dfc0*/  MUFU.EX2 R169, R169 ;  /* 0x000000a900a97308 */ /* 0x000ee20000000800 */
[----:B------:R-:W-:-:S07]  /*dfd0*/  FFMA.FTZ R172, R80, R88, -R9 ;  /* 0x0000005850ac7223 */ /* 0x000fce0000010809 */
[----:B------:R-:W4:Y:S01]  /*dfe0*/  MUFU.EX2 R170, R170 ;  /* 0x000000aa00aa7308 */ /* 0x000f220000000800 */
[----:B------:R-:W-:-:S07]  /*dff0*/  FFMA.FTZ R173, R51, R88, -R7 ;  /* 0x0000005833ad7223 */ /* 0x000fce0000010807 */
[----:B------:R-:W4:Y:S01]  /*e000*/  MUFU.EX2 R31, R31 ;  /* 0x0000001f001f7308 */ /* 0x000f220000000800 */
[----:B--2---:R-:W-:Y:S01]  /*e010*/  FFMA.FTZ R4, R63, R4, R168 ;  /* 0x000000043f047223 */ /* 0x004fe200000100a8 */
[----:B------:R-:W-:-:S06]  /*e020*/  FFMA.FTZ R35, R70, R88, -R9 ;  /* 0x0000005846237223 */ /* 0x000fcc0000010809 */
[----:B------:R-:W2:Y:S01]  /*e030*/  MUFU.EX2 R37, R37 ;  /* 0x0000002500257308 */ /* 0x000ea20000000800 */
[----:B0-----:R-:W-:Y:S01]  /*e040*/  FFMA.FTZ R8, R5, R24, R32 ;  /* 0x0000001805087223 */ /* 0x001fe20000010020 */
[----:B------:R-:W-:-:S06]  /*e050*/  FFMA.FTZ R29, R29, R88, -R7 ;  /* 0x000000581d1d7223 */ /* 0x000fcc0000010807 */
[----:B------:R-:W0:Y:S01]  /*e060*/  MUFU.EX2 R171, R171 ;  /* 0x000000ab00ab7308 */ /* 0x000e220000000800 */
[----:B-1----:R-:W-:Y:S01]  /*e070*/  FADD.FTZ R5, R13, R4 ;  /* 0x000000040d057221 */ /* 0x002fe20000010000 */
[----:B------:R-:W-:-:S06]  /*e080*/  FFMA.FTZ R174, R76, R88, -R9 ;  /* 0x000000584cae7223 */ /* 0x000fcc0000010809 */
[----:B------:R-:W1:Y:S01]  /*e090*/  MUFU.EX2 R36, R36 ;  /* 0x0000002400247308 */ /* 0x000e620000000800 */
        /* <DEDUP_REMOVED lines=9> */
[-CC-:B------:R-:W-:Y:S01]  /*e130*/  FFMA.FTZ R21, R20, R88.reuse, -R9.reuse ;  /* 0x0000005814157223 */ /* 0x180fe20000010809 */
[-CC-:B------:R-:W-:Y:S01]  /*e140*/  FFMA.FTZ R176, R74, R88.reuse, -R9.reuse ;  /* 0x000000584ab07223 */ /* 0x180fe20000010809 */
[----:B------:R-:W-:-:S05]  /*e150*/  FFMA.FTZ R33, R66, R88, -R9 ;  /* 0x0000005842217223 */ /* 0x000fca0000010809 */
[----:B------:R-:W4:Y:S01]  /*e160*/  MUFU.EX2 R35, R35 ;  /* 0x0000002300237308 */ /* 0x000f220000000800 */
[-CC-:B------:R-:W-:Y:S01]  /*e170*/  FFMA.FTZ R178, R72, R88.reuse, -R9.reuse ;  /* 0x0000005848b27223 */ /* 0x180fe20000010809 */
[-CC-:B------:R-:W-:Y:S01]  /*e180*/  FFMA.FTZ R224, R64, R88.reuse, -R9.reuse ;  /* 0x0000005840e07223 */ /* 0x180fe20000010809 */
[-CC-:B------:R-:W-:Y:S01]  /*e190*/  FFMA.FTZ R225, R60, R88.reuse, -R9.reuse ;  /* 0x000000583ce17223 */ /* 0x180fe20000010809 */
[----:B------:R-:W-:-:S04]  /*e1a0*/  FFMA.FTZ R222, R58, R88, -R9 ;  /* 0x000000583ade7223 */ /* 0x000fc80000010809 */
[----:B------:R-:W4:Y:S01]  /*e1b0*/  MUFU.EX2 R29, R29 ;  /* 0x0000001d001d7308 */ /* 0x000f220000000800 */
[-CC-:B------:R-:W-:Y:S01]  /*e1c0*/  FFMA.FTZ R223, R62, R88.reuse, -R9.reuse ;  /* 0x000000583edf7223 */ /* 0x180fe20000010809 */
[-CC-:B------:R-:W-:Y:S01]  /*e1d0*/  FFMA.FTZ R204, R56, R88.reuse, -R9.reuse ;  /* 0x0000005838cc7223 */ /* 0x180fe20000010809 */
[-CC-:B------:R-:W-:Y:S01]  /*e1e0*/  FFMA.FTZ R203, R54, R88.reuse, -R9.reuse ;  /* 0x0000005836cb7223 */ /* 0x180fe20000010809 */
[-CC-:B------:R-:W-:Y:S01]  /*e1f0*/  FFMA.FTZ R202, R52, R88.reuse, -R9.reuse ;  /* 0x0000005834ca7223 */ /* 0x180fe20000010809 */
[-CC-:B------:R-:W-:Y:S01]  /*e200*/  FFMA.FTZ R201, R50, R88.reuse, -R9.reuse ;  /* 0x0000005832c97223 */ /* 0x180fe20000010809 */
[-CC-:B------:R-:W-:Y:S01]  /*e210*/  FFMA.FTZ R195, R48, R88.reuse, -R9.reuse ;  /* 0x0000005830c37223 */ /* 0x180fe20000010809 */
[-C--:B------:R-:W-:Y:S01]  /*e220*/  FFMA.FTZ R20, R46, R88.reuse, -R9 ;  /* 0x000000582e147223 */ /* 0x080fe20000010809 */
[----:B------:R-:W4:Y:S01]  /*e230*/  MUFU.EX2 R174, R174 ;  /* 0x000000ae00ae7308 */ /* 0x000f220000000800 */
[----:B--2---:R-:W-:Y:S01]  /*e240*/  FADD.FTZ R5, R37, R4 ;  /* 0x0000000425057221 */ /* 0x004fe20000010000 */
[----:B0-----:R-:W-:Y:S01]  /*e250*/  FADD.FTZ R9, R171, R8 ;  /* 0x00000008ab097221 */ /* 0x001fe20000010000 */
[----:B------:R-:W-:-:S05]  /*e260*/  FFMA.FTZ R177, R49, R88, -R7 ;  /* 0x0000005831b17223 */ /* 0x000fca0000010807 */
[----:B------:R-:W0:Y:S01]  /*e270*/  MUFU.EX2 R175, R175 ;  /* 0x000000af00af7308 */ /* 0x000e220000000800 */
[----:B-1----:R-:W-:Y:S01]  /*e280*/  FADD.FTZ R5, R36, R5 ;  /* 0x0000000524057221 */ /* 0x002fe20000010000 */
[----:B---3--:R-:W-:Y:S01]  /*e290*/  FADD.FTZ R4, R30, R9 ;  /* 0x000000091e047221 */ /* 0x008fe20000010000 */
[----:B------:R-:W-:-:S05]  /*e2a0*/  FFMA.FTZ R179, R27, R88, -R7 ;  /* 0x000000581bb37223 */ /* 0x000fca0000010807 */
[----:B------:R-:W1:Y:S01]  /*e2b0*/  MUFU.EX2 R34, R34 ;  /* 0x0000002200227308 */ /* 0x000e620000000800 */
[----:B----4-:R-:W-:Y:S01]  /*e2c0*/  FADD.FTZ R8, R172, R5 ;  /* 0x00000005ac087221 */ /* 0x010fe20000010000 */
[----:B------:R-:W-:-:S06]  /*e2d0*/  FADD.FTZ R4, R173, R4 ;  /* 0x00000004ad047221 */ /* 0x000fcc0000010000 */
[----:B------:R-:W2:Y:S01]  /*e2e0*/  MUFU.EX2 R28, R28 ;  /* 0x0000001c001c7308 */ /* 0x000ea20000000800 */
[----:B------:R-:W-:Y:S01]  /*e2f0*/  FFMA.FTZ R12, R15, R88, -R7 ;  /* 0x000000580f0c7223 */ /* 0x000fe20000010807 */
[----:B------:R-:W-:-:S06]  /*e300*/  FADD.FTZ R5, R35, R8 ;  /* 0x0000000823057221 */ /* 0x000fcc0000010000 */
[----:B------:R-:W3:Y:S01]  /*e310*/  MUFU.EX2 R176, R176 ;  /* 0x000000b000b07308 */ /* 0x000ee20000000800 */
[----:B------:R-:W-:Y:S01]  /*e320*/  FADD.FTZ R4, R29, R4 ;  /* 0x000000041d047221 */ /* 0x000fe20000010000 */
[----:B------:R-:W-:-:S06]  /*e330*/  FFMA.FTZ R220, R25, R88, -R7 ;  /* 0x0000005819dc7223 */ /* 0x000fcc0000010807 */
[----:B------:R-:W4:Y:S01]  /*e340*/  MUFU.EX2 R177, R177 ;  /* 0x000000b100b17308 */ /* 0x000f220000000800 */
[----:B------:R-:W-:Y:S01]  /*e350*/  FADD.FTZ R5, R174, R5 ;  /* 0x00000005ae057221 */ /* 0x000fe20000010000 */
[----:B0-----:R-:W-:-:S06]  /*e360*/  FADD.FTZ R9, R175, R4 ;  /* 0x00000004af097221 */ /* 0x001fcc0000010000 */
[----:B------:R-:W0:Y:S01]  /*e370*/  MUFU.EX2 R33, R33 ;  /* 0x0000002100217308 */ /* 0x000e220000000800 */
[----:B------:R-:W-:-:S07]  /*e380*/  FFMA.FTZ R221, R18, R88, -R7 ;  /* 0x0000005812dd7223 */ /* 0x000fce0000010807 */
[----:B------:R-:W0:Y:S01]  /*e390*/  MUFU.EX2 R179, R179 ;  /* 0x000000b300b37308 */ /* 0x000e220000000800 */
[----:B-1----:R-:W-:Y:S01]  /*e3a0*/  FADD.FTZ R5, R34, R5 ;  /* 0x0000000522057221 */ /* 0x002fe20000010000 */
[----:B--2---:R-:W-:-:S06]  /*e3b0*/  FADD.FTZ R4, R28, R9 ;  /* 0x000000091c047221 */ /* 0x004fcc0000010000 */
[----:B------:R-:W1:Y:S01]  /*e3c0*/  MUFU.EX2 R178, R178 ;  /* 0x000000b200b27308 */ /* 0x000e620000000800 */
        /* <DEDUP_REMOVED lines=8> */
[----:B------:R-:W-:-:S06]  /*e450*/  FADD.FTZ R9, R179, R4 ;  /* 0x00000004b3097221 */ /* 0x000fcc0000010000 */
        /* <DEDUP_REMOVED lines=40> */
[----:B------:R-:W3:Y:S08]  /*e6e0*/  MUFU.EX2 R196, R196 ;  /* 0x000000c400c47308 */ /* 0x000ef00000000800 */
[----:B------:R-:W4:Y:S01]  /*e6f0*/  MUFU.EX2 R19, R19 ;  /* 0x0000001300137308 */ /* 0x000f220000000800 */
[----:B0-----:R-:W-:Y:S01]  /*e700*/  FADD.FTZ R8, R201, R8 ;  /* 0x00000008c9087221 */ /* 0x001fe20000010000 */
[----:B------:R-:W-:-:S06]  /*e710*/  FADD.FTZ R5, R198, R5 ;  /* 0x00000005c6057221 */ /* 0x000fcc0000010000 */
[----:B------:R-:W0:Y:S08]  /*e720*/  MUFU.EX2 R21, R21 ;  /* 0x0000001500157308 */ /* 0x000e300000000800 */
[----:B------:R-:W0:Y:S01]  /*e730*/  MUFU.EX2 R14, R14 ;  /* 0x0000000e000e7308 */ /* 0x000e220000000800 */
[----:B-1----:R-:W-:Y:S01]  /*e740*/  FADD.FTZ R7, R195, R8 ;  /* 0x00000008c3077221 */ /* 0x002fe20000010000 */
[----:B--2---:R-:W-:-:S06]  /*e750*/  FADD.FTZ R4, R18, R5 ;  /* 0x0000000512047221 */ /* 0x004fcc0000010000 */
[----:B------:R-:W1:Y:S08]  /*e760*/  MUFU.EX2 R20, R20 ;  /* 0x0000001400147308 */ /* 0x000e700000000800 */
[----:B------:R-:W2:Y:S01]  /*e770*/  MUFU.EX2 R15, R15 ;  /* 0x0000000f000f7308 */ /* 0x000ea20000000800 */
[----:B---3--:R-:W-:Y:S01]  /*e780*/  FADD.FTZ R8, R196, R7 ;  /* 0x00000007c4087221 */ /* 0x008fe20000010000 */
[----:B----4-:R-:W-:-:S03]  /*e790*/  FADD.FTZ R5, R19, R4 ;  /* 0x0000000413057221 */ /* 0x010fc60000010000 */
[----:B0-----:R-:W-:Y:S01]  /*e7a0*/  FADD.FTZ R7, R21, R8 ;  /* 0x0000000815077221 */ /* 0x001fe20000010000 */
[----:B------:R-:W-:-:S03]  /*e7b0*/  FADD.FTZ R4, R14, R5 ;  /* 0x000000050e047221 */ /* 0x000fc60000010000 */
[----:B-1----:R-:W-:Y:S01]  /*e7c0*/  FADD.FTZ R8, R20, R7 ;  /* 0x0000000714087221 */ /* 0x002fe20000010000 */
[----:B------:R0:W-:Y:S01]  /*e7d0*/  STL [R1+0x424], R6 ;  /* 0x0004240601007387 */ /* 0x0001e20000100800 */
[----:B--2---:R-:W-:-:S05]  /*e7e0*/  FADD.FTZ R9, R15, R4 ;  /* 0x000000040f097221 */ /* 0x004fca0000010000 */
[----:B------:R1:W-:Y:S04]  /*e7f0*/  STL.64 [R1+0x430], R8 ;  /* 0x0004300801007387 */ /* 0x0003e80000100a00 */
[----:B------:R-:W2:Y:S01]  /*e800*/  LD.E R7, desc[UR44][R16.64+0x210] ;  /* 0x0002102c10077980 */ /* 0x000ea2000c101900 */
[----:B------:R-:W-:-:S04]  /*e810*/  UIADD3 UR4, UP0, UR37, 0x210, URZ ;  /* 0x0000021025047890 */ /* 0x000fc8000ff1e03f */
[----:B------:R-:W-:Y:S02]  /*e820*/  ULOP3.LUT UR5, UR4, 0x4, URZ, 0xfc, !UPT ;  /* 0x0000000404057892 */ /* 0x000fe4000f8efc3f */
[----:B------:R-:W-:-:S04]  /*e830*/  UIADD3.X UR6, URZ, UR36, URZ, UP0, !UPT ;  /* 0x000000243f067290 */ /* 0x000fc800087fe43f */
[----:B------:R-:W-:Y:S02]  /*e840*/  IMAD.U32 R4, RZ, RZ, UR5 ;  /* 0x00000005ff047e24 */ /* 0x000fe4000f8e00ff */
[----:B------:R-:W-:Y:S02]  /*e850*/  IMAD.U32 R5, RZ, RZ, UR6 ;  /* 0x00000006ff057e24 */ /* 0x000fe4000f8e00ff */
[----:B--2---:R-:W-:-:S05]  /*e860*/  FMUL.FTZ R7, R63, R7 ;  /* 0x000000073f077220 */ /* 0x004fca0000410000 */
[----:B------:R2:W-:Y:S04]  /*e870*/  ST.E desc[UR44][R16.64+0x210], R7 ;  /* 0x0002100710007985 */ /* 0x0005e8000c10192c */
[----:B------:R-:W3:Y:S02]  /*e880*/  LD.E R10, desc[UR44][R4.64] ;  /* 0x0000002c040a7980 */ /* 0x000ee4000c101900 */
[----:B---3--:R-:W-:-:S05]  /*e890*/  FMUL.FTZ R11, R63, R10 ;  /* 0x0000000a3f0b7220 */ /* 0x008fca0000410000 */
[----:B------:R3:W-:Y:S04]  /*e8a0*/  ST.E desc[UR44][R4.64], R11 ;  /* 0x0000000b04007985 */ /* 0x0007e8000c10192c */
[----:B------:R-:W4:Y:S04]  /*e8b0*/  LD.E R54, desc[UR44][R16.64+0x224] ;  /* 0x0002242c10367980 */ /* 0x000f28000c101900 */
[----:B------:R-:W2:Y:S04]  /*e8c0*/  LD.E R226, desc[UR44][R16.64+0x404] ;  /* 0x0004042c10e27980 */ /* 0x000ea8000c101900 */
        /* <DEDUP_REMOVED lines=58> */
[----:B-1----:R-:W3:Y:S04]  /*ec70*/  LD.E R8, desc[UR44][R16.64+0x3f4] ;  /* 0x0003f42c10087980 */ /* 0x002ee8000c101900 */
[----:B------:R-:W3:Y:S01]  /*ec80*/  LD.E R10, desc[UR44][R16.64+0x400] ;  /* 0x0004002c100a7980 */ /* 0x000ee2000c101900 */
[----:B------:R-:W-:Y:S01]  /*ec90*/  ULOP3.LUT UR5, UR4, 0x8, URZ, 0xfc, !UPT ;  /* 0x0000000804057892 */ /* 0x000fe2000f8efc3f */
[C---:B----4-:R-:W-:Y:S01]  /*eca0*/  FMUL.FTZ R9, R63.reuse, R54 ;  /* 0x000000363f097220 */ /* 0x050fe20000410000 */
[----:B--2---:R-:W-:-:S04]  /*ecb0*/  FMUL.FTZ R43, R63, R226 ;  /* 0x000000e23f2b7220 */ /* 0x004fc80000410000 */
[----:B------:R0:W-:Y:S01]  /*ecc0*/  ST.E desc[UR44][R16.64+0x224], R9 ;  /* 0x0002240910007985 */ /* 0x0001e2000c10192c */
[C---:B---3--:R-:W-:Y:S01]  /*ecd0*/  FMUL.FTZ R7, R63.reuse, R52 ;  /* 0x000000343f077220 */ /* 0x048fe20000410000 */
[C---:B------:R-:W-:Y:S01]  /*ece0*/  FMUL.FTZ R11, R63.reuse, R56 ;  /* 0x000000383f0b7220 */ /* 0x040fe20000410000 */
[C---:B------:R-:W-:Y:S01]  /*ecf0*/  FMUL.FTZ R25, R63.reuse, R58 ;  /* 0x0000003a3f197220 */ /* 0x040fe20000410000 */
[C---:B------:R-:W-:Y:S01]  /*ed00*/  FMUL.FTZ R27, R63.reuse, R60 ;  /* 0x0000003c3f1b7220 */ /* 0x040fe20000410000 */
[----:B------:R-:W-:Y:S01]  /*ed10*/  ST.E desc[UR44][R16.64+0x404], R43 ;  /* 0x0004042b10007985 */ /* 0x000fe2000c10192c */
[----:B0-----:R-:W-:-:S03]  /*ed20*/  FMUL.FTZ R9, R63, R68 ;  /* 0x000000443f097220 */ /* 0x001fc60000410000 */
[----:B------:R0:W-:Y:S01]  /*ed30*/  ST.E desc[UR44][R16.64+0x220], R7 ;  /* 0x0002200710007985 */ /* 0x0001e2000c10192c */
[----:B------:R-:W-:-:S03]  /*ed40*/  FMUL.FTZ R39, R63, R62 ;  /* 0x0000003e3f277220 */ /* 0x000fc60000410000 */
[----:B------:R1:W-:Y:S01]  /*ed50*/  ST.E desc[UR44][R16.64+0x230], R11 ;  /* 0x0002300b10007985 */ /* 0x0003e2000c10192c */
[----:B------:R-:W-:-:S03]  /*ed60*/  FMUL.FTZ R41, R63, R64 ;  /* 0x000000403f297220 */ /* 0x000fc60000410000 */
[----:B------:R2:W-:Y:S04]  /*ed70*/  ST.E desc[UR44][R16.64+0x234], R25 ;  /* 0x0002341910007985 */ /* 0x0005e8000c10192c */
[----:B------:R3:W-:Y:S01]  /*ed80*/  ST.E desc[UR44][R16.64+0x240], R27 ;  /* 0x0002401b10007985 */ /* 0x0007e2000c10192c */
[C---:B0-----:R-:W-:Y:S01]  /*ed90*/  FMUL.FTZ R7, R63.reuse, R66 ;  /* 0x000000423f077220 */ /* 0x041fe20000410000 */
[C---:B------:R-:W-:Y:S02]  /*eda0*/  FMUL.FTZ R43, R63.reuse, R70 ;  /* 0x000000463f2b7220 */ /* 0x040fe40000410000 */
[----:B------:R0:W-:Y:S01]  /*edb0*/  ST.E desc[UR44][R16.64+0x260], R9 ;  /* 0x0002600910007985 */ /* 0x0001e2000c10192c */
[C---:B------:R-:W-:Y:S01]  /*edc0*/  FMUL.FTZ R45, R63.reuse, R72 ;  /* 0x000000483f2d7220 */ /* 0x040fe20000410000 */
[C---:B-1----:R-:W-:Y:S01]  /*edd0*/  FMUL.FTZ R11, R63.reuse, R74 ;  /* 0x0000004a3f0b7220 */ /* 0x042fe20000410000 */
[C---:B--2---:R-:W-:Y:S01]  /*ede0*/  FMUL.FTZ R25, R63.reuse, R76 ;  /* 0x0000004c3f197220 */ /* 0x044fe20000410000 */
[C---:B---3--:R-:W-:Y:S01]  /*edf0*/  FMUL.FTZ R27, R63.reuse, R78 ;  /* 0x0000004e3f1b7220 */ /* 0x048fe20000410000 */
[----:B------:R1:W-:Y:S01]  /*ee00*/  ST.E desc[UR44][R16.64+0x244], R39 ;  /* 0x0002442710007985 */ /* 0x0003e2000c10192c */
[----:B0-----:R-:W-:-:S03]  /*ee10*/  FMUL.FTZ R9, R63, R86 ;  /* 0x000000563f097220 */ /* 0x001fc60000410000 */
[----:B------:R0:W-:Y:S04]  /*ee20*/  ST.E desc[UR44][R16.64+0x250], R41 ;  /* 0x0002502910007985 */ /* 0x0001e8000c10192c */
[----:B------:R2:W-:Y:S04]  /*ee30*/  ST.E desc[UR44][R16.64+0x254], R7 ;  /* 0x0002540710007985 */ /* 0x0005e8000c10192c */
[----:B------:R3:W-:Y:S01]  /*ee40*/  ST.E desc[UR44][R16.64+0x264], R43 ;  /* 0x0002642b10007985 */ /* 0x0007e2000c10192c */
[----:B-1----:R-:W-:-:S03]  /*ee50*/  FMUL.FTZ R39, R63, R80 ;  /* 0x000000503f277220 */ /* 0x002fc60000410000 */
[----:B------:R1:W-:Y:S01]  /*ee60*/  ST.E desc[UR44][R16.64+0x270], R45 ;  /* 0x0002702d10007985 */ /* 0x0003e2000c10192c */
[----:B0-----:R-:W-:-:S03]  /*ee70*/  FMUL.FTZ R41, R63, R82 ;  /* 0x000000523f297220 */ /* 0x001fc60000410000 */
[----:B------:R0:W-:Y:S01]  /*ee80*/  ST.E desc[UR44][R16.64+0x274], R11 ;  /* 0x0002740b10007985 */ /* 0x0001e2000c10192c */
[----:B--2---:R-:W-:-:S03]  /*ee90*/  FMUL.FTZ R7, R63, R84 ;  /* 0x000000543f077220 */ /* 0x004fc60000410000 */
[----:B------:R2:W-:Y:S01]  /*eea0*/  ST.E desc[UR44][R16.64+0x280], R25 ;  /* 0x0002801910007985 */ /* 0x0005e2000c10192c */
[----:B---3--:R-:W-:-:S03]  /*eeb0*/  FMUL.FTZ R43, R63, R90 ;  /* 0x0000005a3f2b7220 */ /* 0x008fc60000410000 */
[----:B------:R3:W-:Y:S01]  /*eec0*/  ST.E desc[UR44][R16.64+0x284], R27 ;  /* 0x0002841b10007985 */ /* 0x0007e2000c10192c */
[C---:B-1----:R-:W-:Y:S01]  /*eed0*/  FMUL.FTZ R45, R63.reuse, R92 ;  /* 0x0000005c3f2d7220 */ /* 0x042fe20000410000 */
[C---:B0-----:R-:W-:Y:S02]  /*eee0*/  FMUL.FTZ R11, R63.reuse, R88 ;  /* 0x000000583f0b7220 */ /* 0x041fe40000410000 */
[----:B------:R0:W-:Y:S01]  /*eef0*/  ST.E desc[UR44][R16.64+0x2a4], R9 ;  /* 0x0002a40910007985 */ /* 0x0001e2000c10192c */
[C---:B--2---:R-:W-:Y:S01]  /*ef00*/  FMUL.FTZ R25, R63.reuse, R94 ;  /* 0x0000005e3f197220 */ /* 0x044fe20000410000 */
[C---:B---3--:R-:W-:Y:S02]  /*ef10*/  FMUL.FTZ R27, R63.reuse, R96 ;  /* 0x000000603f1b7220 */ /* 0x048fe40000410000 */
[----:B------:R1:W-:Y:S01]  /*ef20*/  ST.E desc[UR44][R16.64+0x290], R39 ;  /* 0x0002902710007985 */ /* 0x0003e2000c10192c */
[----:B0-----:R-:W-:-:S03]  /*ef30*/  FMUL.FTZ R9, R63, R104 ;  /* 0x000000683f097220 */ /* 0x001fc60000410000 */
[----:B------:R0:W-:Y:S04]  /*ef40*/  ST.E desc[UR44][R16.64+0x294], R41 ;  /* 0x0002942910007985 */ /* 0x0001e8000c10192c */
[----:B------:R2:W-:Y:S01]  /*ef50*/  ST.E desc[UR44][R16.64+0x2a0], R7 ;  /* 0x0002a00710007985 */ /* 0x0005e2000c10192c */
[----:B-1----:R-:W-:-:S03]  /*ef60*/  FMUL.FTZ R39, R63, R100 ;  /* 0x000000643f277220 */ /* 0x002fc60000410000 */
[----:B------:R1:W-:Y:S04]  /*ef70*/  ST.E desc[UR44][R16.64+0x2b0], R11 ;  /* 0x0002b00b10007985 */ /* 0x0003e8000c10192c */
[----:B------:R3:W-:Y:S01]  /*ef80*/  ST.E desc[UR44][R16.64+0x2b4], R43 ;  /* 0x0002b42b10007985 */ /* 0x0007e2000c10192c */
[----:B0-----:R-:W-:-:S03]  /*ef90*/  FMUL.FTZ R41, R63, R102 ;  /* 0x000000663f297220 */ /* 0x001fc60000410000 */
[----:B------:R0:W-:Y:S01]  /*efa0*/  ST.E desc[UR44][R16.64+0x2c0], R45 ;  /* 0x0002c02d10007985 */ /* 0x0001e2000c10192c */
[----:B--2---:R-:W-:-:S03]  /*efb0*/  FMUL.FTZ R7, R63, R98 ;  /* 0x000000623f077220 */ /* 0x004fc60000410000 */
[----:B------:R2:W-:Y:S01]  /*efc0*/  ST.E desc[UR44][R16.64+0x2c4], R25 ;  /* 0x0002c41910007985 */ /* 0x0005e2000c10192c */
[----:B-1----:R-:W-:-:S03]  /*efd0*/  FMUL.FTZ R11, R63, R106 ;  /* 0x0000006a3f0b7220 */ /* 0x002fc60000410000 */
[----:B------:R1:W-:Y:S01]  /*efe0*/  ST.E desc[UR44][R16.64+0x2d0], R27 ;  /* 0x0002d01b10007985 */ /* 0x0003e2000c10192c */
[C---:B---3--:R-:W-:Y:S01]  /*eff0*/  FMUL.FTZ R43, R63.reuse, R110 ;  /* 0x0000006e3f2b7220 */ /* 0x048fe20000410000 */
[C---:B0-----:R-:W-:Y:S02]  /*f000*/  FMUL.FTZ R45, R63.reuse, R112 ;  /* 0x000000703f2d7220 */ /* 0x041fe40000410000 */
[----:B------:R0:W-:Y:S01]  /*f010*/  ST.E desc[UR44][R16.64+0x2f0], R9 ;  /* 0x0002f00910007985 */ /* 0x0001e2000c10192c */
[C---:B--2---:R-:W-:Y:S01]  /*f020*/  FMUL.FTZ R25, R63.reuse, R108 ;  /* 0x0000006c3f197220 */ /* 0x044fe20000410000 */
[C---:B-1----:R-:W-:Y:S02]  /*f030*/  FMUL.FTZ R27, R63.reuse, R114 ;  /* 0x000000723f1b7220 */ /* 0x042fe40000410000 */
        /* <DEDUP_REMOVED lines=41> */
[----:B------:R1:W-:Y:S01]  /*f2d0*/  ST.E desc[UR44][R16.64+0x384], R41 ;  /* 0x0003842910007985 */ /* 0x0003e2000c10192c */
[----:B------:R-:W-:-:S03]  /*f2e0*/  FMUL.FTZ R47, R63, R8 ;  /* 0x000000083f2f7220 */ /* 0x000fc60000410000 */
        /* <DEDUP_REMOVED lines=8> */
[----:B------:R-:W-:Y:S02]  /*f370*/  IMAD.U32 R8, RZ, RZ, UR5 ;  /* 0x00000005ff087e24 */ /* 0x000fe4000f8e00ff */
[C---:B0-----:R-:W-:Y:S01]  /*f380*/  FMUL.FTZ R27, R63.reuse, R42 ;  /* 0x0000002a3f1b7220 */ /* 0x041fe20000410000 */
[----:B------:R0:W-:Y:S01]  /*f390*/  ST.E desc[UR44][R16.64+0x3b4], R9 ;  /* 0x0003b40910007985 */ /* 0x0001e2000c10192c */
[C---:B--2---:R-:W-:Y:S01]  /*f3a0*/  FMUL.FTZ R43, R63.reuse, R26 ;  /* 0x0000001a3f2b7220 */ /* 0x044fe20000410000 */
[C---:B-1----:R-:W-:Y:S01]  /*f3b0*/  FMUL.FTZ R45, R63.reuse, R6 ;  /* 0x000000063f2d7220 */ /* 0x042fe20000410000 */
[----:B------:R-:W-:Y:S01]  /*f3c0*/  FMUL.FTZ R63, R63, R10 ;  /* 0x0000000a3f3f7220 */ /* 0x000fe20000410000 */
[----:B0-----:R-:W-:Y:S01]  /*f3d0*/  IMAD.U32 R9, RZ, RZ, UR6 ;  /* 0x00000006ff097e24 */ /* 0x001fe2000f8e00ff */
        /* <DEDUP_REMOVED lines=9> */
[----:B------:R2:W-:Y:S04]  /*f470*/  ST.E desc[UR44][R16.64+0x400], R63 ;  /* 0x0004003f10007985 */ /* 0x0005e8000c10192c */
[----:B0-----:R-:W3:Y:S01]  /*f480*/  LD.E R11, desc[UR44][R8.64] ;  /* 0x0000002c080b7980 */ /* 0x001ee2000c101900 */
[----:B------:R-:W-:Y:S01]  /*f490*/  ULOP3.LUT UR4, UR4, 0xc, URZ, 0xfc, !UPT ;  /* 0x0000000c04047892 */ /* 0x000fe2000f8efc3f */
[----:B------:R-:W-:-:S05]  /*f4a0*/  IMAD.U32 R7, RZ, RZ, UR6 ;  /* 0x00000006ff077e24 */ /* 0x000fca000f8e00ff */
[----:B------:R-:W-:Y:S02]  /*f4b0*/  IMAD.U32 R6, RZ, RZ, UR4 ;  /* 0x00000004ff067e24 */ /* 0x000fe4000f8e00ff */
[----:B---3--:R-:W-:-:S05]  /*f4c0*/  FMUL.FTZ R11, R24, R11 ;  /* 0x0000000b180b7220 */ /* 0x008fca0000410000 */
[----:B------:R0:W-:Y:S04]  /*f4d0*/  ST.E desc[UR44][R8.64], R11 ;  /* 0x0000000b08007985 */ /* 0x0001e8000c10192c */
[----:B-1----:R-:W3:Y:S02]  /*f4e0*/  LD.E R25, desc[UR44][R6.64] ;  /* 0x0000002c06197980 */ /* 0x002ee4000c101900 */
[----:B---3--:R-:W-:-:S05]  /*f4f0*/  FMUL.FTZ R25, R24, R25 ;  /* 0x0000001918197220 */ /* 0x008fca0000410000 */
[----:B------:R1:W-:Y:S04]  /*f500*/  ST.E desc[UR44][R6.64], R25 ;  /* 0x0000001906007985 */ /* 0x0003e8000c10192c */
[----:B------:R-:W3:Y:S04]  /*f510*/  LD.E R61, desc[UR44][R16.64+0x228] ;  /* 0x0002282c103d7980 */ /* 0x000ee8000c101900 */
[----:B------:R-:W4:Y:S04]  /*f520*/  LD.E R57, desc[UR44][R16.64+0x3a8] ;  /* 0x0003a82c10397980 */ /* 0x000f28000c101900 */
[----:B------:R-:W4:Y:S04]  /*f530*/  LD.E R55, desc[UR44][R16.64+0x3ac] ;  /* 0x0003ac2c10377980 */ /* 0x000f28000c101900 */
[----:B------:R-:W4:Y:S04]  /*f540*/  LD.E R53, desc[UR44][R16.64+0x3b8] ;  /* 0x0003b82c10357980 */ /* 0x000f28000c101900 */
        /* <DEDUP_REMOVED lines=55> */
[----:B------:R-:W2:Y:S04]  /*f8c0*/  LD.E R39, desc[UR44][R16.64+0x3f8] ;  /* 0x0003f82c10277980 */ /* 0x000ea8000c101900 */
[----:B------:R-:W2:Y:S04]  /*f8d0*/  LD.E R27, desc[UR44][R16.64+0x3fc] ;  /* 0x0003fc2c101b7980 */ /* 0x000ea8000c101900 */
[----:B-1----:R-:W2:Y:S01]  /*f8e0*/  LD.E R25, desc[UR44][R16.64+0x408] ;  /* 0x0004082c10197980 */ /* 0x002ea2000c101900 */
[C---:B---3--:R-:W-:Y:S01]  /*f8f0*/  FMUL.FTZ R61, R24.reuse, R61 ;  /* 0x0000003d183d7220 */ /* 0x048fe20000410000 */
[C---:B----4-:R-:W-:Y:S01]  /*f900*/  FMUL.FTZ R57, R24.reuse, R57 ;  /* 0x0000003918397220 */ /* 0x050fe20000410000 */
[C---:B------:R-:W-:Y:S01]  /*f910*/  FMUL.FTZ R55, R24.reuse, R55 ;  /* 0x0000003718377220 */ /* 0x040fe20000410000 */
[----:B------:R-:W-:-:S02]  /*f920*/  FMUL.FTZ R53, R24, R53 ;  /* 0x0000003518357220 */ /* 0x000fc40000410000 */
[----:B------:R0:W-:Y:S01]  /*f930*/  ST.E desc[UR44][R16.64+0x228], R61 ;  /* 0x0002283d10007985 */ /* 0x0001e2000c10192c */
[----:B------:R-:W-:-:S03]  /*f940*/  FMUL.FTZ R26, R24, R26 ;  /* 0x0000001a181a7220 */ /* 0x000fc60000410000 */
[----:B------:R-:W-:Y:S01]  /*f950*/  ST.E desc[UR44][R16.64+0x3a8], R57 ;  /* 0x0003a83910007985 */ /* 0x000fe2000c10192c */
[----:B--2---:R-:W-:-:S03]  /*f960*/  FMUL.FTZ R63, R24, R63 ;  /* 0x0000003f183f7220 */ /* 0x004fc60000410000 */
[----:B------:R-:W-:Y:S01]  /*f970*/  ST.E desc[UR44][R16.64+0x3ac], R55 ;  /* 0x0003ac3710007985 */ /* 0x000fe2000c10192c */
[----:B------:R-:W-:-:S03]  /*f980*/  FMUL.FTZ R65, R24, R65 ;  /* 0x0000004118417220 */ /* 0x000fc60000410000 */
        /* <DEDUP_REMOVED lines=52> */
[C---:B-1----:R-:W-:Y:S01]  /*fcd0*/  FMUL.FTZ R53, R24.reuse, R11 ;  /* 0x0000000b18357220 */ /* 0x042fe20000410000 */
        /* <DEDUP_REMOVED lines=58> */
[----:B------:R1:W-:Y:S04]  /*10080*/  ST.E desc[UR44][R16.64+0x3f8], R39 ;  /* 0x0003f82710007985 */ /* 0x0003e8000c10192c */
[----:B------:R-:W-:Y:S04]  /*10090*/  ST.E desc[UR44][R16.64+0x3fc], R55 ;  /* 0x0003fc3710007985 */ /* 0x000fe8000c10192c */
[----:B------:R-:W-:Y:S01]  /*100a0*/  ST.E desc[UR44][R16.64+0x408], R57 ;  /* 0x0004083910007985 */ /* 0x000fe2000c10192c */
[----:B------:R2:W-:Y:S06]  /*100b0*/  BAR.SYNC.DEFER_BLOCKING R213, 0x100 ;  /* 0x000400d50000751d */ /* 0x0005ec0000010000 */
[----:B------:R-:W3:Y:S04]  /*100c0*/  LDL R24, [R1+0x1f8] ;  /* 0x0001f80001187983 */ /* 0x000ee80000100800 */
[----:B0-----:R-:W4:Y:S04]  /*100d0*/  LD.E R45, desc[UR44][R16.64+0x210] ;  /* 0x0002102c102d7980 */ /* 0x001f28000c101900 */
[----:B------:R-:W3:Y:S04]  /*100e0*/  LD.E.64 R10, desc[UR44][R16.64+0x88] ;  /* 0x0000882c100a7980 */ /* 0x000ee8000c101b00 */
[----:B----4-:R0:W-:Y:S04]  /*100f0*/  ST.E desc[UR44][R16.64+0x210], R45 ;  /* 0x0002102d10007985 */ /* 0x0101e8000c10192c */
[----:B------:R-:W4:Y:S04]  /*10100*/  LD.E R25, desc[UR44][R4.64] ;  /* 0x0000002c04197980 */ /* 0x000f28000c101900 */
[----:B----4-:R4:W-:Y:S04]  /*10110*/  ST.E desc[UR44][R4.64], R25 ;  /* 0x0000001904007985 */ /* 0x0109e8000c10192c */
[----:B------:R-:W2:Y:S04]  /*10120*/  LD.E R27, desc[UR44][R8.64] ;  /* 0x0000002c081b7980 */ /* 0x000ea8000c101900 */
[----:B--2---:R2:W-:Y:S04]  /*10130*/  ST.E desc[UR44][R8.64], R27 ;  /* 0x0000001b08007985 */ /* 0x0045e8000c10192c */
[----:B-1----:R-:W3:Y:S04]  /*10140*/  LD.E R39, desc[UR44][R6.64] ;  /* 0x0000002c06277980 */ /* 0x002ee8000c101900 */
[----:B---3--:R1:W-:Y:S04]  /*10150*/  ST.E desc[UR44][R6.64], R39 ;  /* 0x0000002706007985 */ /* 0x0083e8000c10192c */
        /* <DEDUP_REMOVED lines=16> */
[----:B----4-:R-:W4:Y:S04]  /*10260*/  LD.E R25, desc[UR44][R16.64+0x260] ;  /* 0x0002602c10197980 */ /* 0x010f28000c101900 */
[----:B------:R-:W4:Y:S04]  /*10270*/  LD.E R26, desc[UR44][R16.64+0x264] ;  /* 0x0002642c101a7980 */ /* 0x000f28000c101900 */
[----:B--2---:R-:W2:Y:S04]  /*10280*/  LD.E R27, desc[UR44][R16.64+0x268] ;  /* 0x0002682c101b7980 */ /* 0x004ea8000c101900 */
[----:B------:R-:W2:Y:S04]  /*10290*/  LD.E R38, desc[UR44][R16.64+0x26c] ;  /* 0x00026c2c10267980 */ /* 0x000ea8000c101900 */
        /* <DEDUP_REMOVED lines=55> */
[----:B---3--:R0:W-:Y:S04]  /*10610*/  ST.E desc[UR44][R16.64+0x220], R41 ;  /* 0x0002202910007985 */ /* 0x0081e8000c10192c */
        /* <DEDUP_REMOVED lines=15> */
[----:B0-----:R-:W2:Y:S04]  /*10710*/  LD.E R41, desc[UR44][R16.64+0x278] ;  /* 0x0002782c10297980 */ /* 0x001ea8000c101900 */
[----:B-1----:R-:W2:Y:S04]  /*10720*/  LD.E R43, desc[UR44][R16.64+0x280] ;  /* 0x0002802c102b7980 */ /* 0x002ea8000c101900 */
[----:B---3--:R-:W3:Y:S04]  /*10730*/  LD.E R45, desc[UR44][R16.64+0x288] ;  /* 0x0002882c102d7980 */ /* 0x008ee8000c101900 */
        /* <DEDUP_REMOVED lines=46> */
[----:B------:R0:W-:Y:S04]  /*10a20*/  ST.E desc[UR44][R16.64+0x260], R25 ;  /* 0x0002601910007985 */ /* 0x0001e8000c10192c */
[----:B------:R-:W-:Y:S04]  /*10a30*/  ST.E desc[UR44][R16.64+0x264], R26 ;  /* 0x0002641a10007985 */ /* 0x000fe8000c10192c */
[----:B--2---:R1:W-:Y:S04]  /*10a40*/  ST.E desc[UR44][R16.64+0x268], R27 ;  /* 0x0002681b10007985 */ /* 0x0043e8000c10192c */
        /* <DEDUP_REMOVED lines=25> */
[----:B---3--:R3:W-:Y:S04]  /*10be0*/  ST.E desc[UR44][R16.64+0x288], R45 ;  /* 0x0002882d10007985 */ /* 0x0087e8000c10192c */
[----:B------:R3:W-:Y:S04]  /*10bf0*/  ST.E desc[UR44][R16.64+0x290], R47 ;  /* 0x0002902f10007985 */ /* 0x0007e8000c10192c */
[----:B------:R3:W-:Y:S04]  /*10c00*/  ST.E desc[UR44][R16.64+0x298], R49 ;  /* 0x0002983110007985 */ /* 0x0007e8000c10192c */
[----:B------:R3:W-:Y:S04]  /*10c10*/  ST.E desc[UR44][R16.64+0x2a0], R51 ;  /* 0x0002a03310007985 */ /* 0x0007e8000c10192c */
[----:B------:R3:W-:Y:S04]  /*10c20*/  ST.E desc[UR44][R16.64+0x2a8], R53 ;  /* 0x0002a83510007985 */ /* 0x0007e8000c10192c */
[----:B------:R3:W-:Y:S04]  /*10c30*/  ST.E desc[UR44][R16.64+0x2b0], R55 ;  /* 0x0002b03710007985 */ /* 0x0007e8000c10192c */
[----:B------:R3:W-:Y:S04]  /*10c40*/  ST.E desc[UR44][R16.64+0x2b8], R57 ;  /* 0x0002b83910007985 */ /* 0x0007e8000c10192c */
[----:B----4-:R4:W-:Y:S04]  /*10c50*/  ST.E desc[UR44][R16.64+0x2c0], R59 ;  /* 0x0002c03b10007985 */ /* 0x0109e8000c10192c */
        /* <DEDUP_REMOVED lines=73> */
[----:B------:R-:W-:-:S02]  /*110f0*/  IMAD R10, R24, 0xc00, R10 ;  /* 0x00000c00180a7824 */ /* 0x000fc400078e020a */
[----:B-1----:R-:W-:Y:S01]  /*11100*/  IMAD.MOV.U32 R27, RZ, RZ, R11 ;  /* 0x000000ffff1b7224 */ /* 0x002fe200078e000b */
[----:B------:R-:W-:Y:S01]  /*11110*/  F2FP.BF16.F32.PACK_AB R170, R37, R170 ;  /* 0x000000aa25aa723e */ /* 0x000fe200000010ff */
[----:B------:R-:W-:Y:S01]  /*11120*/  VIADD R24, R10, 0x80 ;  /* 0x000000800a187836 */ /* 0x000fe20000000000 */
[----:B------:R-:W-:Y:S01]  /*11130*/  F2FP.BF16.F32.PACK_AB R172, R172, R36 ;  /* 0x00000024acac723e */ /* 0x000fe200000010ff */
[----:B------:R-:W-:Y:S01]  /*11140*/  VIADD R26, R10, 0x100 ;  /* 0x000001000a1a7836 */ /* 0x000fe20000000000 */
[----:B------:R-:W-:Y:S01]  /*11150*/  R2UR UR15, R27 ;  /* 0x000000001b0f72ca */ /* 0x000fe200000e0000 */
[----:B------:R-:W4:Y:S01]  /*11160*/  LD.E R36, desc[UR44][R16.64+0x240] ;  /* 0x0002402c10247980 */ /* 0x000f22000c101900 */
[----:B------:R-:W-:Y:S02]  /*11170*/  R2UR UR10, R24 ;  /* 0x00000000180a72ca */ /* 0x000fe400000e0000 */
[----:B------:R-:W-:Y:S01]  /*11180*/  R2UR UR14, R26 ;  /* 0x000000001a0e72ca */ /* 0x000fe200000e0000 */
[----:B------:R-:W4:Y:S01]  /*11190*/  LD.E R24, desc[UR44][R16.64+0x210] ;  /* 0x0002102c10187980 */ /* 0x000f22000c101900 */
[----:B------:R-:W-:-:S02]  /*111a0*/  F2FP.BF16.F32.PACK_AB R174, R174, R35 ;  /* 0x00000023aeae723e */ /* 0x000fc400000010ff */
[----:B------:R-:W-:Y:S01]  /*111b0*/  F2FP.BF16.F32.PACK_AB R176, R176, R34 ;  /* 0x00000022b0b0723e */ /* 0x000fe200000010ff */
[----:B------:R-:W4:Y:S01]  /*111c0*/  LD.E R35, desc[UR44][R16.64+0x23c] ;  /* 0x00023c2c10237980 */ /* 0x000f22000c101900 */
[----:B------:R-:W-:Y:S02]  /*111d0*/  F2FP.BF16.F32.PACK_AB R178, R178, R33 ;  /* 0x00000021b2b2723e */ /* 0x000fe400000010ff */
[----:B------:R-:W-:Y:S01]  /*111e0*/  F2FP.BF16.F32.PACK_AB R169, R169, R32 ;  /* 0x00000020a9a9723e */ /* 0x000fe200000010ff */
[----:B------:R-:W4:Y:S01]  /*111f0*/  LD.E R33, desc[UR44][R16.64+0x234] ;  /* 0x0002342c10217980 */ /* 0x000f22000c101900 */
[----:B------:R-:W-:Y:S02]  /*11200*/  F2FP.BF16.F32.PACK_AB R171, R171, R31 ;  /* 0x0000001fabab723e */ /* 0x000fe400000010ff */
[----:B------:R-:W-:Y:S01]  /*11210*/  F2FP.BF16.F32.PACK_AB R173, R173, R30 ;  /* 0x0000001eadad723e */ /* 0x000fe200000010ff */
[----:B------:R-:W4:Y:S01]  /*11220*/  LD.E R31, desc[UR44][R16.64+0x22c] ;  /* 0x00022c2c101f7980 */ /* 0x000f22000c101900 */
[----:B------:R-:W-:-:S02]  /*11230*/  F2FP.BF16.F32.PACK_AB R175, R175, R29 ;  /* 0x0000001dafaf723e */ /* 0x000fc400000010ff */
[----:B------:R-:W-:Y:S01]  /*11240*/  F2FP.BF16.F32.PACK_AB R177, R177, R28 ;  /* 0x0000001cb1b1723e */ /* 0x000fe200000010ff */
[----:B------:R-:W4:Y:S04]  /*11250*/  LD.E R29, desc[UR44][R16.64+0x224] ;  /* 0x0002242c101d7980 */ /* 0x000f28000c101900 */
[----:B------:R-:W4:Y:S04]  /*11260*/  LD.E R28, desc[UR44][R16.64+0x220] ;  /* 0x0002202c101c7980 */ /* 0x000f28000c101900 */
        /* <DEDUP_REMOVED lines=11> */
[----:B---3--:R-:W2:Y:S04]  /*11320*/  LD.E R45, desc[UR44][R16.64+0x264] ;  /* 0x0002642c102d7980 */ /* 0x008ea8000c101900 */
        /* <DEDUP_REMOVED lines=54> */
[----:B------:R-:W-:Y:S01]  /*11690*/  ISETP.NE.U32.AND P0, PT, R25, RZ, PT ;  /* 0x000000ff1900720c */ /* 0x000fe20003f05070 */
[----:B------:R-:W-:-:S02]  /*116a0*/  IMAD.MOV.U32 R25, RZ, RZ, R11 ;  /* 0x000000ffff197224 */ /* 0x000fc400078e000b */
[----:B------:R-:W2:Y:S03]  /*116b0*/  LD.E R100, desc[UR44][R16.64+0x340] ;  /* 0x0003402c10647980 */ /* 0x000ea6000c101900 */
        /* <DEDUP_REMOVED lines=58> */
[----:B------:R-:W-:-:S03]  /*11a60*/  VOTEU.ANY UP0, P0 ;  /* 0x00000000003f7886 */ /* 0x000fc60000000100 */
[----:B--2---:R-:W-:-:S07]  /*11a70*/  WARPGROUP.ARRIVE ;  /* 0x00000000000079c5 */ /* 0x004fce0000000000 */
[----:B------:R-:W-:Y:S01]  /*11a80*/  HGMMA.64x256x16.F32.BF16 R24, R168, gdesc[UR4].tnspB, R24, UP0, gsb0 ;  /* 0x43e00004a8187df0 */ /* 0x000fe2000b801818 */
[----:B------:R-:W-:Y:S02]  /*11a90*/  F2FP.BF16.F32.PACK_AB R179, R12, R179 ;  /* 0x000000b30cb3723e */ /* 0x000fe400000010ff */
        /* <DEDUP_REMOVED lines=131> */
[----:B------:R-:W-:Y:S01]  /*122d0*/  STL [R1+0x68], R2 ;  /* 0x0000680201007387 */ /* 0x000fe20000100800 */
[----:B------:R-:W-:Y:S02]  /*122e0*/  VIADD R12, R10, 0x180 ;  /* 0x000001800a0c7836 */ /* 0x000fe40000000000 */
[----:B------:R-:W-:-:S03]  /*122f0*/  IMAD.MOV.U32 R13, RZ, RZ, R11 ;  /* 0x000000ffff0d7224 */ /* 0x000fc600078e000b */
[----:B------:R-:W-:Y:S02]  /*12300*/  R2UR UR6, R12 ;  /* 0x000000000c0672ca */ /* 0x000fe400000e0000 */
[----:B------:R-:W-:Y:S02]  /*12310*/  R2UR UR7, R13 ;  /* 0x000000000d0772ca */ /* 0x000fe400000e0000 */
[----:B------:R-:W-:Y:S02]  /*12320*/  F2FP.BF16.F32.PACK_AB R168, R225, R224 ;  /* 0x000000e0e1a8723e */ /* 0x000fe400000010ff */
[----:B------:R-:W-:Y:S02]  /*12330*/  F2FP.BF16.F32.PACK_AB R170, R223, R222 ;  /* 0x000000dedfaa723e */ /* 0x000fe400000010ff */
[----:B------:R-:W-:Y:S02]  /*12340*/  F2FP.BF16.F32.PACK_AB R169, R221, R220 ;  /* 0x000000dcdda9723e */ /* 0x000fe400000010ff */
[----:B------:R-:W-:Y:S01]  /*12350*/  F2FP.BF16.F32.PACK_AB R171, R219, R205 ;  /* 0x000000cddbab723e */ /* 0x000fe200000010ff */
[----:B------:R-:W-:-:S02]  /*12360*/  WARPGROUP.DEPBAR.LE gsb0, 0x0 ;  /* 0x00008000000079c5 */ /* 0x000fc40000010000 */
        /* <DEDUP_REMOVED lines=132> */
[----:B------:R-:W-:Y:S01]  /*12bb0*/  IMAD.MOV.U32 R13, RZ, RZ, R11 ;  /* 0x000000ffff0d7224 */ /* 0x000fe200078e000b */
        /* <DEDUP_REMOVED lines=131> */
[----:B------:R-:W-:Y:S01]  /*133f0*/  R2UR UR6, R12 ;  /* 0x000000000c0672ca */ /* 0x000fe200000e0000 */
[----:B------:R-:W-:Y:S01]  /*13400*/  STL [R1+0x68], R2 ;  /* 0x0000680201007387 */ /* 0x000fe20000100800 */
[----:B------:R-:W-:Y:S01]  /*13410*/  R2UR UR7, R13 ;  /* 0x000000000d0772ca */ /* 0x000fe200000e0000 */
[----:B------:R-:W-:Y:S01]  /*13420*/  VIADD R10, R10, 0x280 ;  /* 0x000002800a0a7836 */ /* 0x000fe20000000000 */
[----:B------:R-:W-:Y:S02]  /*13430*/  WARPGROUP.DEPBAR.LE gsb0, 0x0 ;  /* 0x00008000000079c5 */ /* 0x000fe40000010000 */
[----:B------:R-:W-:Y:S01]  /*13440*/  ST.E desc[UR44][R16.64+0x210], R24 ;  /* 0x0002101810007985 */ /* 0x000fe2000c10192c */
[----:B------:R-:W-:Y:S02]  /*13450*/  F2FP.BF16.F32.PACK_AB R168, R203, R204 ;  /* 0x000000cccba8723e */ /* 0x000fe400000010ff */
[----:B------:R-:W-:Y:S01]  /*13460*/  F2FP.BF16.F32.PACK_AB R170, R201, R202 ;  /* 0x000000cac9aa723e */ /* 0x000fe200000010ff */
[----:B------:R-:W-:Y:S01]  /*13470*/  ST.E desc[UR44][R4.64], R25 ;  /* 0x0000001904007985 */ /* 0x000fe2000c10192c */
        /* <DEDUP_REMOVED lines=400> */
[----:B--2---:R1:W-:Y:S04]  /*14d80*/  ST.E desc[UR44][R16.64+0x210], R11 ;  /* 0x0002100b10007985 */ /* 0x0043e8000c10192c */
[----:B------:R-:W2:Y:S04]  /*14d90*/  LD.E R13, desc[UR44][R4.64] ;  /* 0x0000002c040d7980 */ /* 0x000ea8000c101900 */
[----:B--2---:R2:W-:Y:S04]  /*14da0*/  ST.E desc[UR44][R4.64], R13 ;  /* 0x0000000d04007985 */ /* 0x0045e8000c10192c */
[----:B------:R-:W3:Y:S04]  /*14db0*/  LD.E R15, desc[UR44][R8.64] ;  /* 0x0000002c080f7980 */ /* 0x000ee8000c101900 */
[----:B---3--:R3:W-:Y:S04]  /*14dc0*/  ST.E desc[UR44][R8.64], R15 ;  /* 0x0000000f08007985 */ /* 0x0087e8000c10192c */
[----:B------:R-:W4:Y:S04]  /*14dd0*/  LD.E R19, desc[UR44][R6.64] ;  /* 0x0000002c06137980 */ /* 0x000f28000c101900 */
[----:B----4-:R4:W-:Y:S04]  /*14de0*/  ST.E desc[UR44][R6.64], R19 ;  /* 0x0000001306007985 */ /* 0x0109e8000c10192c */
[----:B0-----:R-:W4:Y:S04]  /*14df0*/  LD.E R2, desc[UR44][R16.64+0x380] ;  /* 0x0003802c10027980 */ /* 0x001f28000c101900 */
        /* <DEDUP_REMOVED lines=8> */
[----:B---3--:R-:W3:Y:S04]  /*14e80*/  LD.E R9, desc[UR44][R16.64+0x240] ;  /* 0x0002402c10097980 */ /* 0x008ee8000c101900 */
        /* <DEDUP_REMOVED lines=115> */
[----:B0-----:R-:W4:Y:S04]  /*155c0*/  LD.E R2, desc[UR44][R16.64+0x28] ;  /* 0x0000282c10027980 */ /* 0x001f28000c101900 */
[----:B------:R-:W-:Y:S04]  /*155d0*/  ST.E desc[UR44][R16.64+0x220], R21 ;  /* 0x0002201510007985 */ /* 0x000fe8000c10192c */
[----:B------:R-:W-:Y:S04]  /*155e0*/  ST.E desc[UR44][R16.64+0x224], R25 ;  /* 0x0002241910007985 */ /* 0x000fe8000c10192c */
[----:B------:R-:W-:Y:S04]  /*155f0*/  ST.E desc[UR44][R16.64+0x228], R27 ;  /* 0x0002281b10007985 */ /* 0x000fe8000c10192c */
[----:B------:R-:W-:Y:S04]  /*15600*/  ST.E desc[UR44][R16.64+0x22c], R29 ;  /* 0x00022c1d10007985 */ /* 0x000fe8000c10192c */
[----:B------:R-:W-:Y:S04]  /*15610*/  ST.E desc[UR44][R16.64+0x230], R11 ;  /* 0x0002300b10007985 */ /* 0x000fe8000c10192c */
[----:B------:R-:W-:Y:S04]  /*15620*/  ST.E desc[UR44][R16.64+0x234], R31 ;  /* 0x0002341f10007985 */ /* 0x000fe8000c10192c */
[----:B--2---:R-:W-:Y:S04]  /*15630*/  ST.E desc[UR44][R16.64+0x238], R5 ;  /* 0x0002380510007985 */ /* 0x004fe8000c10192c */
[----:B------:R-:W-:Y:S04]  /*15640*/  ST.E desc[UR44][R16.64+0x23c], R13 ;  /* 0x00023c0d10007985 */ /* 0x000fe8000c10192c */
[----:B---3--:R-:W-:Y:S04]  /*15650*/  ST.E desc[UR44][R16.64+0x240], R9 ;  /* 0x0002400910007985 */ /* 0x008fe8000c10192c */
[----:B------:R-:W-:Y:S04]  /*15660*/  ST.E desc[UR44][R16.64+0x244], R15 ;  /* 0x0002440f10007985 */ /* 0x000fe8000c10192c */
        /* <DEDUP_REMOVED lines=114> */
[----:B------:R-:W-:-:S04]  /*15d90*/  LOP3.LUT R2, R2, 0x1, RZ, 0xfc, !PT ;  /* 0x0000000102027812 */ /* 0x000fc800078efcff */
[----:B------:R-:W-:Y:S01]  /*15da0*/  ISETP.NE.AND P0, PT, R2, 0x3, PT ;  /* 0x000000030200780c */ /* 0x000fe20003f05270 */
[----:B------:R-:W-:-:S12]  /*15db0*/  BSSY B0, `(.L_x_13135) ;  /* 0x0000003000007945 */ /* 0x000fd80003800000 */
[----:B-1----:R-:W-:Y:S05]  /*15dc0*/  @!P0 BRA `(.L_x_13136) ;  /* 0x0000000000048947 */ /* 0x002fea0003800000 */
[----:B------:R-:W-:Y:S01]  /*15dd0*/  BPT.TRAP 0x1 ;  /* 0x000000040000795c */ /* 0x000fe20000300000 */
.L_x_13136:
[----:B------:R-:W-:Y:S05]  /*15de0*/  BSYNC B0 ;  /* 0x0000000000007941 */ /* 0x000fea0003800000 */
.L_x_13135:
        /* <DEDUP_REMOVED lines=11> */
.L_x_13108:
        /* <DEDUP_REMOVED lines=23> */
.L_x_13140:
[----:B------:R-:W-:-:S13]  /*16010*/  ISETP.NE.AND P0, PT, R6, 0x1, PT ;  /* 0x000000010600780c */ /* 0x000fda0003f05270 */
[----:B------:R-:W0:Y:S02]  /*16020*/  @P0 LDC.64 R4, c[0x0][0xae0] ;  /* 0x0002b800ff040b82 */ /* 0x000e240000000a00 */
[----:B0-----:R-:W-:-:S05]  /*16030*/  @P0 IMAD.HI.U32 R4, R3, R4, RZ ;  /* 0x0000000403040227 */ /* 0x001fca00078e00ff */
[----:B------:R-:W-:-:S07]  /*16040*/  @P0 SHF.R.U32.HI R3, RZ, R5, R4 ;  /* 0x00000005ff030219 */ /* 0x000fce0000011604 */
.L_x_13141:
[----:B------:R-:W-:Y:S05]  /*16050*/  BSYNC B0 ;  /* 0x0000000000007941 */ /* 0x000fea0003800000 */
.L_x_13139:
[----:B------:R-:W-:-:S05]  /*16060*/  IMAD R3, R3, R6, RZ ;  /* 0x0000000603037224 */ /* 0x000fca00078e02ff */
[----:B------:R-:W-:-:S07]  /*16070*/  VIMNMX R2, R2, R3, !PT ;  /* 0x0000000302027248 */ /* 0x000fce0007fe0100 */
.L_x_13138:
[----:B------:R-:W-:Y:S01]  /*16080*/  VIADD R2, R2, 0x5f ;  /* 0x0000005f02027836 */ /* 0x000fe20000000000 */
[----:B------:R-:W-:-:S03]  /*16090*/  UIADD3 UR4, UP0, UR37, 0x28, URZ ;  /* 0x0000002825047890 */ /* 0x000fc6000ff1e03f */
[----:B------:R-:W-:Y:S01]  /*160a0*/  IMAD.HI R2, R2, 0x2aaaaaab, RZ ;  /* 0x2aaaaaab02027827 */ /* 0x000fe200078e02ff */
[----:B------:R-:W-:-:S03]  /*160b0*/  UIADD3.X UR5, URZ, UR36, URZ, UP0, !UPT ;  /* 0x000000243f057290 */ /* 0x000fc600087fe43f */
[----:B------:R-:W-:Y:S01]  /*160c0*/  IMAD.U32 R6, RZ, RZ, UR4 ;  /* 0x00000004ff067e24 */ /* 0x000fe2000f8e00ff */
[----:B------:R-:W-:Y:S02]  /*160d0*/  SHF.R.U32.HI R3, RZ, 0x1f, R2 ;  /* 0x0000001fff037819 */ /* 0x000fe40000011602 */
[----:B------:R-:W-:Y:S02]  /*160e0*/  IMAD.U32 R7, RZ, RZ, UR5 ;  /* 0x00000005ff077e24 */ /* 0x000fe4000f8e00ff */
[----:B------:R-:W-:-:S04]  /*160f0*/  LEA.HI.SX32 R3, R2, R3, 0x1c ;  /* 0x0000000302037211 */ /* 0x000fc800078fe2ff */
[----:B------:R-:W-:-:S04]  /*16100*/  VIMNMX R4, R190, R3, !PT ;  /* 0x00000003be047248 */ /* 0x000fc80007fe0100 */
[----:B------:R-:W-:-:S13]  /*16110*/  ISETP.GE.AND P0, PT, R0, R4, PT ;  /* 0x000000040000720c */ /* 0x000fda0003f06270 */
[----:B------:R-:W-:Y:S05]  /*16120*/  @!P0 BRA `(.L_x_13142) ;  /* 0x0000009c00f88947 */ /* 0x000fea0003800000 */
[----:B------:R0:W5:Y:S02]  /*16130*/  LDL.64 R2, [R1+0x158] ;  /* 0x0001580001027983 */ /* 0x0001640000100a00 */
.L_x_13161:
[----:B-1---5:R-:W2:Y:S04]  /*16140*/  LD.E R5, desc[UR44][R2.64] ;  /* 0x0000002c02057980 */ /* 0x022ea8000c101900 */
[----:B------:R-:W3:Y:S01]  /*16150*/  LD.E R8, desc[UR44][R2.64+0x8] ;  /* 0x0000082c02087980 */ /* 0x000ee2000c101900 */
        /* <DEDUP_REMOVED lines=10> */
[----:B------:R-:W2:Y:S04]  /*16200*/  LDL.64 R72, [R1+0x170] ;  /* 0x0001700001487983 */ /* 0x000ea80000100a00 */
[----:B--2---:R-:W2:Y:S01]  /*16210*/  LD.E R8, desc[UR44][R72.64] ;  /* 0x0000002c48087980 */ /* 0x004ea2000c101900 */
[----:B------:R-:W-:Y:S05]  /*16220*/  YIELD ;  /* 0x0000000000007946 */ /* 0x000fea0003800000 */
[----:B------:R-:W-:Y:S01]  /*16230*/  BSSY B0, `(.L_x_13143) ;  /* 0x0000006000007945 */ /* 0x000fe20003800000 */
[----:B---3--:R-:W-:Y:S01]  /*16240*/  @!P0 IMAD.MOV.U32 R5, RZ, RZ, RZ ;  /* 0x000000ffff058224 */ /* 0x008fe200078e00ff */
[----:B--2---:R-:W-:-:S04]  /*16250*/  LOP3.LUT R8, R8, 0x1, RZ, 0xfc, !PT ;  /* 0x0000000108087812 */ /* 0x004fc800078efcff */
[----:B------:R-:W-:-:S13]  /*16260*/  ISETP.NE.AND P1, PT, R8, 0x3, PT ;  /* 0x000000030800780c */ /* 0x000fda0003f25270 */
[----:B-1----:R-:W-:Y:S05]  /*16270*/  @!P1 BRA `(.L_x_13144) ;  /* 0x0000000000049947 */ /* 0x002fea0003800000 */
[----:B------:R-:W-:Y:S01]  /*16280*/  BPT.TRAP 0x1 ;  /* 0x000000040000795c */ /* 0x000fe20000300000 */
.L_x_13144:
[----:B------:R-:W-:Y:S05]  /*16290*/  BSYNC B0 ;  /* 0x0000000000007941 */ /* 0x000fea0003800000 */
.L_x_13143:
        /* <DEDUP_REMOVED lines=11> */
[----:B-12---:R-:W-:Y:S05]  /*16350*/  @!P1 BRA `(.L_x_13146) ;  /* 0x0000000000049947 */ /* 0x006fea0003800000 */
[----:B------:R-:W-:Y:S01]  /*16360*/  BPT.TRAP 0x1 ;  /* 0x000000040000795c */ /* 0x000fe20000300000 */
.L_x_13146:
[----:B------:R-:W-:Y:S05]  /*16370*/  BSYNC B0 ;  /* 0x0000000000007941 */ /* 0x000fea0003800000 */
.L_x_13145:
[----:B------:R-:W-:Y:S04]  /*16380*/  BSSY B0, `(.L_x_13147) ;  /* 0x0000008000007945 */ /* 0x000fe80003800000 */
[----:B------:R-:W-:Y:S05]  /*16390*/  @P0 BRA `(.L_x_13148) ;  /* 0x0000000000180947 */ /* 0x000fea0003800000 */
[----:B------:R-:W2:Y:S01]  /*163a0*/  LD.E.64 R8, desc[UR44][R72.64+0x18] ;  /* 0x0000182c48087980 */ /* 0x000ea2000c101b00 */
[----:B-----5:R-:W-:Y:S02]  /*163b0*/  SHF.L.U32 R11, R11, 0x1f, RZ ;  /* 0x0000001f0b0b7819 */ /* 0x020fe400000006ff */
[----:B--2---:R-:W-:-:S05]  /*163c0*/  MOV R9, R8 ;  /* 0x0000000800097202 */ /* 0x004fca0000000f00 */
[----:B------:R-:W-:-:S04]  /*163d0*/  IMAD R10, R10, 0x8, R9 ;  /* 0x000000080a0a7824 */ /* 0x000fc800078e0209 */
[----:B------:R-:W1:Y:S02]  /*163e0*/  SYNCS.PHASECHK.TRANS64.TRYWAIT P0, [R10+URZ], R11 ;  /* 0x0000000b0a0075a7 */ /* 0x000e64000800017f */
[----:B-1----:R-:W-:Y:S05]  /*163f0*/  @!P0 BRA `(.L_x_13149) ;  /* 0x0000022400448947 */ /* 0x002fea0003800000 */
.L_x_13148:
[----:B------:R-:W-:Y:S05]  /*16400*/  BSYNC B0 ;  /* 0x0000000000007941 */ /* 0x000fea0003800000 */
.L_x_13147:
[----:B-1---5:R-:W2:Y:S04]  /*16410*/  LD.E R11, desc[UR44][R2.64] ;  /* 0x0000002c020b7980 */ /* 0x022ea8000c101900 */
[----:B------:R-:W2:Y:S01]  /*16420*/  LDL.64 R74, [R1+0x80] ;  /* 0x00008000014a7983 */ /* 0x000ea20000100a00 */
[----:B------:R-:W-:Y:S05]  /*16430*/  WARPSYNC.ALL ;  /* 0x0000000000007948 */ /* 0x000fea0003800000 */
[----:B------:R1:W-:Y:S04]  /*16440*/  STL [R1+0x60], RZ ;  /* 0x000060ff01007387 */ /* 0x0003e80000100800 */
[----:B------:R-:W3:Y:S01]  /*16450*/  LD.E.64 R8, desc[UR44][R16.64+0x78] ;  /* 0x0000782c10087980 */ /* 0x000ee2000c101b00 */
[----:B------:R-:W-:-:S05]  /*16460*/  IMAD.MOV.U32 R5, RZ, RZ, 0x1 ;  /* 0x00000001ff057424 */ /* 0x000fca00078e00ff */
[----:B------:R1:W-:Y:S04]  /*16470*/  STL [R1+0x60], R5 ;  /* 0x0000600501007387 */ /* 0x0003e80000100800 */
[----:B------:R-:W4:Y:S04]  /*16480*/  LD.E.64 R12, desc[UR44][R16.64+0x78] ;  /* 0x0000782c100c7980 */ /* 0x000f28000c101b00 */
[----:B------:R1:W-:Y:S04]  /*16490*/  STL [R1+0x60], R5 ;  /* 0x0000600501007387 */ /* 0x0003e80000100800 */
[----:B------:R-:W4:Y:S01]  /*164a0*/  LD.E.64 R14, desc[UR44][R16.64+0x78] ;  /* 0x0000782c100e7980 */ /* 0x000f22000c101b00 */
[----:B--2---:R-:W-:-:S02]  /*164b0*/  IMAD R10, R11, 0x300, R74 ;  /* 0x000003000b0a7824 */ /* 0x004fc400078e024a */
[----:B------:R-:W-:Y:S01]  /*164c0*/  IMAD.MOV.U32 R11, RZ, RZ, R75 ;  /* 0x000000ffff0b7224 */ /* 0x000fe200078e004b */
[----:B------:R1:W-:Y:S02]  /*164d0*/  STL [R1+0x60], R5 ;  /* 0x0000600501007387 */ /* 0x0003e40000100800 */
[----:B------:R-:W-:Y:S02]  /*164e0*/  R2UR UR6, R10 ;  /* 0x000000000a0672ca */ /* 0x000fe400000e0000 */
[----:B------:R-:W-:Y:S01]  /*164f0*/  R2UR UR7, R11 ;  /* 0x000000000b0772ca */ /* 0x000fe200000e0000 */
[----:B------:R-:W2:Y:S01]  /*16500*/  LD.E.64 R18, desc[UR44][R16.64+0x78] ;  /* 0x0000782c10127980 */ /* 0x000ea2000c101b00 */
[----:B------:R-:W-:-:S03]  /*16510*/  WARPGROUP.ARRIVE ;  /* 0x00000000000079c5 */ /* 0x000fc60000000000 */
[----:B------:R1:W-:Y:S01]  /*16520*/  STL [R1+0x60], R5 ;  /* 0x0000600501007387 */ /* 0x0003e20000100800 */
        /* <DEDUP_REMOVED lines=40> */
[----:B-1----:R-:W-:Y:S05]  /*167b0*/  @!P0 BRA `(.L_x_13151) ;  /* 0x0000000000048947 */ /* 0x002fea0003800000 */
[----:B------:R-:W-:Y:S01]  /*167c0*/  BPT.TRAP 0x1 ;  /* 0x000000040000795c */ /* 0x000fe20000300000 */
.L_x_13151:
[----:B------:R-:W-:Y:S05]  /*167d0*/  BSYNC B0 ;  /* 0x0000000000007941 */ /* 0x000fea0003800000 */
.L_x_13150:
        /* <DEDUP_REMOVED lines=13> */
.L_x_13153:
[----:B------:R-:W-:Y:S05]  /*168b0*/  BSYNC B0 ;  /* 0x0000000000007941 */ /* 0x000fea0003800000 */
.L_x_13152:
        /* <DEDUP_REMOVED lines=8> */
.L_x_13155:
[----:B------:R-:W-:Y:S05]  /*16940*/  BSYNC B0 ;  /* 0x0000000000007941 */ /* 0x000fea0003800000 */
.L_x_13154:
[----:B------:R-:W2:Y:S04]  /*16950*/  LDL R7, [R1+0x70] ;  /* 0x0000700001077983 */ /* 0x000ea80000100800 */
[----:B------:R-:W3:Y:S04]  /*16960*/  LD.E R19, desc[UR44][R2.64] ;  /* 0x0000002c02137980 */ /* 0x000ee8000c101900 */
[----:B------:R-:W3:Y:S04]  /*16970*/  LDL.64 R20, [R1+0xf8] ;  /* 0x0000f80001147983 */ /* 0x000ee80000100a00 */
[----:B-1---5:R-:W4:Y:S04]  /*16980*/  LDL.64 R8, [R1+0xf0] ;  /* 0x0000f00001087983 */ /* 0x022f280000100a00 */
[----:B------:R-:W4:Y:S04]  /*16990*/  LDL.64 R10, [R1+0xf0] ;  /* 0x0000f000010a7983 */ /* 0x000f280000100a00 */
[----:B------:R-:W4:Y:S04]  /*169a0*/  LDL.64 R12, [R1+0xf0] ;  /* 0x0000f000010c7983 */ /* 0x000f280000100a00 */
[----:B------:R-:W4:Y:S01]  /*169b0*/  LDL.64 R14, [R1+0xf0] ;  /* 0x0000f000010e7983 */ /* 0x000f220000100a00 */
[----:B------:R-:W-:Y:S05]  /*169c0*/  WARPSYNC.ALL ;  /* 0x0000000000007948 */ /* 0x000fea0003800000 */
[----:B------:R-:W-:Y:S01]  /*169d0*/  WARPGROUP.ARRIVE ;  /* 0x00000000000079c5 */ /* 0x000fe20000000000 */
[----:B--2---:R-:W-:Y:S01]  /*169e0*/  ISETP.NE.U32.AND P0, PT, R7, RZ, PT ;  /* 0x000000ff0700720c */ /* 0x004fe20003f05070 */
[----:B---3--:R-:W-:-:S02]  /*169f0*/  IMAD R6, R19, 0xc00, R20 ;  /* 0x00000c0013067824 */ /* 0x008fc400078e0214 */
[----:B------:R-:W-:Y:S01]  /*16a00*/  IMAD.MOV.U32 R7, RZ, RZ, R21 ;  /* 0x000000ffff077224 */ /* 0x000fe200078e0015 */
[----:B------:R-:W2:Y:S01]  /*16a10*/  LDL.64 R18, [R1+0xf0] ;  /* 0x0000f00001127983 */ /* 0x000ea20000100a00 */
[----:B----4-:R-:W-:Y:S02]  /*16a20*/  R2UR UR4, R8 ;  /* 0x00000000080472ca */ /* 0x010fe400000e0000 */
[----:B------:R-:W-:Y:S02]  /*16a30*/  R2UR UR6, R6 ;  /* 0x00000000060672ca */ /* 0x000fe400000e0000 */
[----:B------:R-:W-:Y:S02]  /*16a40*/  R2UR UR7, R7 ;  /* 0x00000000070772ca */ /* 0x000fe400000e0000 */
[----:B------:R-:W-:Y:S02]  /*16a50*/  R2UR UR5, R9 ;  /* 0x00000000090572ca */ /* 0x000fe400000e0000 */
[----:B------:R-:W-:-:S11]  /*16a60*/  VOTEU.ANY UP0, P0 ;  /* 0x00000000003f7886 */ /* 0x000fd60000000100 */
        /* <DEDUP_REMOVED lines=85> */
[----:B------:R-:W2:Y:S01]  /*16fc0*/  LDL.64 R8, [R1+0xf0] ;  /* 0x0000f00001087983 */ /* 0x000ea20000100a00 */
[----:B---3--:R-:W-:Y:S01]  /*16fd0*/  VIADD R10, R10, 0x802 ;  /* 0x000008020a0a7836 */ /* 0x008fe20000000000 */
[----:B------:R-:W-:Y:S02]  /*16fe0*/  WARPGROUP.DEPBAR.LE gsb0, 0x0 ;  /* 0x00008000000079c5 */ /* 0x000fe40000010000 */
[----:B------:R-:W-:-:S08]  /*16ff0*/  WARPGROUP.ARRIVE ;  /* 0x00000000000079c5 */ /* 0x000fd00000000000 */
[----:B------:R-:W-:Y:S01]  /*17000*/  HGMMA.64x96x16.F32.BF16 R24, gdesc[UR4], R24, gsb0 ;  /* 0x01600000041879f0 */ /* 0x000fe20008001818 */
[----:B------:R-:W-:Y:S01]  /*17010*/  VIADD R20, R6, 0x602 ;  /* 0x0000060206147836 */ /* 0x000fe20000000000 */
[----:B------:R-:W-:Y:S02]  /*17020*/  R2UR UR7, R21 ;  /* 0x00000000150772ca */ /* 0x000fe400000e0000 */
[----:B------:R-:W-:Y:S02]  /*17030*/  R2UR UR4, R10 ;  /* 0x000000000a0472ca */ /* 0x000fe400000e0000 */
[----:B------:R-:W-:Y:S02]  /*17040*/  R2UR UR6, R20 ;  /* 0x00000000140672ca */ /* 0x000fe400000e0000 */
[----:B------:R-:W-:Y:S02]  /*17050*/  R2UR UR5, R11 ;  /* 0x000000000b0572ca */ /* 0x000fe400000e0000 */
[----:B------:R-:W3:Y:S01]  /*17060*/  LDL.64 R10, [R1+0xf0] ;  /* 0x0000f000010a7983 */ /* 0x000ee20000100a00 */
[----:B----4-:R-:W-:-:S02]  /*17070*/  VIADD R12, R12, 0x804 ;  /* 0x000008040c0c7836 */ /* 0x010fc40000000000 */
[----:B------:R-:W-:Y:S01]  /*17080*/  VIADD R20, R6, 0x604 ;  /* 0x0000060406147836 */ /* 0x000fe20000000000 */
        /* <DEDUP_REMOVED lines=19> */
[----:B------:R-:W-:Y:S01]  /*171c0*/  VIADD R20, R6, 0x900 ;  /* 0x0000090006147836 */ /* 0x000fe20000000000 */
[----:B------:R-:W-:Y:S02]  /*171d0*/  WARPGROUP.DEPBAR.LE gsb0, 0x0 ;  /* 0x00008000000079c5 */ /* 0x000fe40000010000 */
[----:B------:R-:W-:-:S06]  /*171e0*/  WARPGROUP.ARRIVE ;  /* 0x00000000000079c5 */ /* 0x000fcc0000000000 */
[----:B------:R-:W-:Y:S01]  /*171f0*/  HGMMA.64x96x16.F32.BF16 R24, gdesc[UR4], R24, gsb0 ;  /* 0x01600000041879f0 */ /* 0x000fe20008001818 */
[----:B------:R-:W-:Y:S02]  /*17200*/  R2UR UR6, R20 ;  /* 0x00000000140672ca */ /* 0x000fe400000e0000 */
[----:B------:R-:W-:Y:S02]  /*17210*/  R2UR UR7, R21 ;  /* 0x00000000150772ca */ /* 0x000fe400000e0000 */
[----:B------:R-:W-:Y:S02]  /*17220*/  R2UR UR4, R8 ;  /* 0x00000000080472ca */ /* 0x000fe400000e0000 */
[----:B------:R-:W-:Y:S01]  /*17230*/  R2UR UR5, R9 ;  /* 0x00000000090572ca */ /* 0x000fe200000e0000 */
[----:B---3--:R-:W-:Y:S02]  /*17240*/  VIADD R10, R10, 0xc02 ;  /* 0x00000c020a0a7836 */ /* 0x008fe40000000000 */
        /* <DEDUP_REMOVED lines=26> */
[----:B------:R-:W1:Y:S01]  /*173f0*/  S2R R74, SR_TID.X ;  /* 0x00000000004a7919 */ /* 0x000e620000002100 */
[----:B------:R2:W-:Y:S04]  /*17400*/  STL [R1+0x70], R5 ;  /* 0x0000700501007387 */ /* 0x0005e80000100800 */
[----:B------:R2:W-:Y:S01]  /*17410*/  STL [R1+0x70], R5 ;  /* 0x0000700501007387 */ /* 0x0005e20000100800 */
[----:B------:R-:W-:-:S02]  /*17420*/  WARPGROUP.DEPBAR.LE gsb0, 0x0 ;  /* 0x00008000000079c5 */ /* 0x000fc40000010000 */
[----:B------:R-:W-:-:S06]  /*17430*/  WARPGROUP.ARRIVE ;  /* 0x00000000000079c5 */ /* 0x000fcc0000000000 */
[----:B------:R-:W-:Y:S01]  /*17440*/  HGMMA.64x96x16.F32.BF16 R24, gdesc[UR4], R24, gsb0 ;  /* 0x01600000041879f0 */ /* 0x000fe20008001818 */
[----:B------:R2:W-:Y:S01]  /*17450*/  STL [R1+0x70], R5 ;  /* 0x0000700501007387 */ /* 0x0005e20000100800 */
[----:B-1----:R-:W-:-:S03]  /*17460*/  SHF.R.U32.HI R74, RZ, 0x7, R74 ;  /* 0x00000007ff4a7819 */ /* 0x002fc6000001164a */
        /* <DEDUP_REMOVED lines=16> */
[----:B------:R-:W3:Y:S04]  /*17570*/  LD.E R7, desc[UR44][R72.64] ;  /* 0x0000002c48077980 */ /* 0x000ee8000c101900 */
[----:B------:R2:W5:Y:S01]  /*17580*/  LD.E R6, desc[UR44][R2.64] ;  /* 0x0000002c02067980 */ /* 0x000562000c101900 */
[----:B------:R-:W-:Y:S01]  /*17590*/  BSSY B0, `(.L_x_13157) ;  /* 0x0000005000007945 */ /* 0x000fe20003800000 */
[----:B---3--:R-:W-:-:S04]  /*175a0*/  LOP3.LUT R7, R7, 0x1, RZ, 0xfc, !PT ;  /* 0x0000000107077812 */ /* 0x008fc800078efcff */
[----:B------:R-:W-:-:S13]  /*175b0*/  ISETP.NE.AND P0, PT, R7, 0x3, PT ;  /* 0x000000030700780c */ /* 0x000fda0003f05270 */
[----:B--2---:R-:W-:Y:S05]  /*175c0*/  @!P0 BRA `(.L_x_13158) ;  /* 0x0000000000048947 */ /* 0x004fea0003800000 */
[----:B------:R-:W-:Y:S01]  /*175d0*/  BPT.TRAP 0x1 ;  /* 0x000000040000795c */ /* 0x000fe20000300000 */
.L_x_13158:
[----:B------:R-:W-:Y:S05]  /*175e0*/  BSYNC B0 ;  /* 0x0000000000007941 */ /* 0x000fea0003800000 */
.L_x_13157:
[----:B------:R-:W2:Y:S04]  /*175f0*/  LD.E.64 R8, desc[UR44][R72.64+0x20] ;  /* 0x0000202c48087980 */ /* 0x000ea8000c101b00 */
[----:B------:R-:W3:Y:S01]  /*17600*/  LD.E R7, desc[UR44][R72.64+0xc] ;  /* 0x00000c2c48077980 */ /* 0x000ee2000c101900 */
[----:B--2---:R-:W-:-:S05]  /*17610*/  MOV R9, R8 ;  /* 0x0000000800097202 */ /* 0x004fca0000000f00 */
[----:B-----5:R-:W-:-:S05]  /*17620*/  IMAD R6, R6, 0x8, R9 ;  /* 0x0000000806067824 */ /* 0x020fca00078e0209 */
[----:B---3--:R-:W-:-:S04]  /*17630*/  PRMT R6, R7, 0x654, R6 ;  /* 0x0000065407067816 */ /* 0x008fc80000000006 */
[----:B------:R1:W-:Y:S01]  /*17640*/  SYNCS.ARRIVE.TRANS64.RED.A1T0 RZ, [R6+URZ], RZ ;  /* 0x000000ff06ff79a7 */ /* 0x0003e2000810043f */
[----:B------:R-:W2:Y:S04]  /*17650*/  LDL.64 R12, [R1+0x150] ;  /* 0x00015000010c7983 */ /* 0x000ea80000100a00 */
[----:B-1----:R-:W3:Y:S04]  /*17660*/  LD.E.64 R6, desc[UR44][R16.64+0x420] ;  /* 0x0004202c10067980 */ /* 0x002ee8000c101b00 */
[----:B--2---:R-:W2:Y:S01]  /*17670*/  LD.E R12, desc[UR44][R12.64] ;  /* 0x0000002c0c0c7980 */ /* 0x004ea2000c101900 */
[----:B------:R-:W-:-:S04]  /*17680*/  UIADD3 UR4, UP0, UR37, 0x420, URZ ;  /* 0x0000042025047890 */ /* 0x000fc8000ff1e03f */
[----:B------:R-:W-:Y:S02]  /*17690*/  ULOP3.LUT UR4, UR4, 0x4, URZ, 0xfc, !UPT ;  /* 0x0000000404047892 */ /* 0x000fe4000f8efc3f */
[----:B------:R-:W-:Y:S01]  /*176a0*/  UIADD3.X UR5, URZ, UR36, URZ, UP0, !UPT ;  /* 0x000000243f057290 */ /* 0x000fe200087fe43f */
[-C--:B--2---:R-:W-:Y:S01]  /*176b0*/  FMUL.FTZ R11, R24, R12.reuse ;  /* 0x0000000c180b7220 */ /* 0x084fe20000410000 */
[-C--:B------:R-:W-:Y:S01]  /*176c0*/  FMUL.FTZ R10, R25, R12.reuse ;  /* 0x0000000c190a7220 */ /* 0x080fe20000410000 */
[----:B------:R-:W-:-:S04]  /*176d0*/  FMUL.FTZ R15, R28, R12 ;  /* 0x0000000c1c0f7220 */ /* 0x000fc80000410000 */
[----:B------:R-:W3:Y:S01]  /*176e0*/  MUFU.TANH R11, R11 ;  /* 0x0000000b000b7308 */ /* 0x000ee20000002400 */
[-C--:B------:R-:W-:Y:S01]  /*176f0*/  FMUL.FTZ R20, R29, R12.reuse ;  /* 0x0000000c1d147220 */ /* 0x080fe20000410000 */
[----:B------:R-:W-:-:S06]  /*17700*/  FMUL.FTZ R21, R32, R12 ;  /* 0x0000000c20157220 */ /* 0x000fcc0000410000 */
[----:B------:R-:W1:Y:S01]  /*17710*/  MUFU.TANH R10, R10 ;  /* 0x0000000a000a7308 */ /* 0x000e620000002400 */
[----:B------:R-:W-:-:S07]  /*17720*/  FMUL.FTZ R28, R33, R12 ;  /* 0x0000000c211c7220 */ /* 0x000fce0000410000 */
[----:B------:R-:W2:Y:S01]  /*17730*/  MUFU.TANH R15, R15 ;  /* 0x0000000f000f7308 */ /* 0x000ea20000002400 */
[----:B------:R-:W-:Y:S01]  /*17740*/  FMUL.FTZ R14, R31, R12 ;  /* 0x0000000c1f0e7220 */ /* 0x000fe20000410000 */
[----:B---3--:R-:W-:-:S06]  /*17750*/  FMNMX.FTZ R31, R11, R6, !PT ;  /* 0x000000060b1f7209 */ /* 0x008fcc0007810000 */
[----:B------:R-:W3:Y:S01]  /*17760*/  MUFU.TANH R20, R20 ;  /* 0x0000001400147308 */ /* 0x000ee20000002400 */
[-C--:B------:R-:W-:Y:S01]  /*17770*/  FMUL.FTZ R29, R36, R12.reuse ;  /* 0x0000000c241d7220 */ /* 0x080fe20000410000 */
[-C--:B------:R-:W-:Y:S01]  /*17780*/  FMUL.FTZ R24, R38, R12.reuse ;  /* 0x0000000c26187220 */ /* 0x080fe20000410000 */
[-C--:B------:R-:W-:Y:S01]  /*17790*/  FMUL.FTZ R38, R46, R12.reuse ;  /* 0x0000000c2e267220 */ /* 0x080fe20000410000 */
[----:B------:R-:W-:-:S04]  /*177a0*/  FMUL.FTZ R46, R48, R12 ;  /* 0x0000000c302e7220 */ /* 0x000fc80000410000 */
[----:B------:R-:W4:Y:S01]  /*177b0*/  MUFU.TANH R21, R21 ;  /* 0x0000001500157308 */ /* 0x000f220000002400 */
[-C--:B------:R-:W-:Y:S01]  /*177c0*/  FMUL.FTZ R13, R30, R12.reuse ;  /* 0x0000000c1e0d7220 */ /* 0x080fe20000410000 */
[----:B-1----:R-:W-:Y:S01]  /*177d0*/  FMNMX.FTZ R48, R10, R31, !PT ;  /* 0x0000001f0a307209 */ /* 0x002fe20007810000 */
[----:B------:R-:W-:-:S05]  /*177e0*/  FMUL.FTZ R30, R37, R12 ;  /* 0x0000000c251e7220 */ /* 0x000fca0000410000 */
[----:B------:R-:W1:Y:S01]  /*177f0*/  MUFU.TANH R28, R28 ;  /* 0x0000001c001c7308 */ /* 0x000e620000002400 */
[----:B--2---:R-:W-:Y:S01]  /*17800*/  FMNMX.FTZ R31, R15, R48, !PT ;  /* 0x000000300f1f7209 */ /* 0x004fe20007810000 */
[-C--:B------:R-:W-:Y:S01]  /*17810*/  FMUL.FTZ R32, R40, R12.reuse ;  /* 0x0000000c28207220 */ /* 0x080fe20000410000 */
[----:B------:R-:W-:-:S05]  /*17820*/  FMUL.FTZ R18, R34, R12 ;  /* 0x0000000c22127220 */ /* 0x000fca0000410000 */
[----:B------:R-:W2:Y:S01]  /*17830*/  MUFU.TANH R29, R29 ;  /* 0x0000001d001d7308 */ /* 0x000ea20000002400 */
[----:B---3--:R-:W-:Y:S01]  /*17840*/  FMNMX.FTZ R48, R20, R31, !PT ;  /* 0x0000001f14307209 */ /* 0x008fe20007810000 */
[----:B------:R-:W-:-:S06]  /*17850*/  FMUL.FTZ R34, R41, R12 ;  /* 0x0000000c29227220 */ /* 0x000fcc0000410000 */
[----:B------:R-:W3:Y:S01]  /*17860*/  MUFU.TANH R30, R30 ;  /* 0x0000001e001e7308 */ /* 0x000ee20000002400 */
[----:B----4-:R-:W-:Y:S01]  /*17870*/  FMNMX.FTZ R31, R21, R48, !PT ;  /* 0x00000030151f7209 */ /* 0x010fe20007810000 */
[----:B------:R-:W-:-:S06]  /*17880*/  FMUL.FTZ R36, R44, R12 ;  /* 0x0000000c2c247220 */ /* 0x000fcc0000410000 */
[----:B------:R-:W4:Y:S01]  /*17890*/  MUFU.TANH R32, R32 ;  /* 0x0000002000207308 */ /* 0x000f220000002400 */
[----:B-1----:R-:W-:Y:S01]  /*178a0*/  FMNMX.FTZ R48, R28, R31, !PT ;  /* 0x0000001f1c307209 */ /* 0x002fe20007810000 */
[----:B------:R-:W-:-:S06]  /*178b0*/  FMUL.FTZ R44, R45, R12 ;  /* 0x0000000c2d2c7220 */ /* 0x000fcc0000410000 */
[----:B------:R-:W1:Y:S01]  /*178c0*/  MUFU.TANH R34, R34 ;  /* 0x0000002200227308 */ /* 0x000e620000002400 */
[----:B--2---:R-:W-:Y:S01]  /*178d0*/  FMNMX.FTZ R31, R29, R48, !PT ;  /* 0x000000301d1f7209 */ /* 0x004fe20007810000 */
[-C--:B------:R-:W-:Y:S01]  /*178e0*/  FMUL.FTZ R25, R39, R12.reuse ;  /* 0x0000000c27197220 */ /* 0x080fe20000410000 */
[----:B------:R-:W-:-:S05]  /*178f0*/  FMUL.FTZ R39, R47, R12 ;  /* 0x0000000c2f277220 */ /* 0x000fca0000410000 */
[----:B------:R-:W2:Y:S01]  /*17900*/  MUFU.TANH R36, R36 ;  /* 0x0000002400247308 */ /* 0x000ea20000002400 */
[----:B---3--:R-:W-:Y:S01]  /*17910*/  FMNMX.FTZ R31, R30, R31, !PT ;  /* 0x0000001f1e1f7209 */ /* 0x008fe20007810000 */
[-C--:B------:R-:W-:Y:S01]  /*17920*/  FMUL.FTZ R47, R49, R12.reuse ;  /* 0x0000000c312f7220 */ /* 0x080fe20000410000 */
[----:B------:R-:W-:-:S05]  /*17930*/  FMUL.FTZ R8, R26, R12 ;  /* 0x0000000c1a087220 */ /* 0x000fca0000410000 */
[----:B------:R-:W3:Y:S01]  /*17940*/  MUFU.TANH R44, R44 ;  /* 0x0000002c002c7308 */ /* 0x000ee20000002400 */
[-C--:B------:R-:W-:Y:S01]  /*17950*/  FMUL.FTZ R40, R50, R12.reuse ;  /* 0x0000000c32287220 */ /* 0x080fe20000410000 */
[----:B----4-:R-:W-:Y:S01]  /*17960*/  FMNMX.FTZ R31, R32, R31, !PT ;  /* 0x0000001f201f7209 */ /* 0x010fe20007810000 */
[----:B------:R-:W-:-:S05]  /*17970*/  FMUL.FTZ R50, R52, R12 ;  /* 0x0000000c34327220 */ /* 0x000fca0000410000 */
[----:B------:R-:W4:Y:S01]  /*17980*/  MUFU.TANH R46, R46 ;  /* 0x0000002e002e7308 */ /* 0x000f220000002400 */
[-C--:B------:R-:W-:Y:S01]  /*17990*/  FMUL.FTZ R9, R27, R12.reuse ;  /* 0x0000000c1b097220 */ /* 0x080fe20000410000 */
[-C--:B------:R-:W-:Y:S01]  /*179a0*/  FMUL.FTZ R41, R51, R12.reuse ;  /* 0x0000000c33297220 */ /* 0x080fe20000410000 */
[----:B-1----:R-:W-:Y:S01]  /*179b0*/  FMNMX.FTZ R31, R34, R31, !PT ;  /* 0x0000001f221f7209 */ /* 0x002fe20007810000 */
[----:B------:R-:W-:-:S04]  /*179c0*/  FMUL.FTZ R51, R53, R12 ;  /* 0x0000000c35337220 */ /* 0x000fc80000410000 */
[----:B------:R-:W1:Y:S01]  /*179d0*/  MUFU.TANH R47, R47 ;  /* 0x0000002f002f7308 */ /* 0x000e620000002400 */
[----:B--2---:R-:W-:Y:S01]  /*179e0*/  FMNMX.FTZ R31, R36, R31, !PT ;  /* 0x0000001f241f7209 */ /* 0x004fe20007810000 */
[----:B------:R-:W-:-:S06]  /*179f0*/  FMUL.FTZ R52, R56, R12 ;  /* 0x0000000c38347220 */ /* 0x000fcc0000410000 */
[----:B------:R-:W2:Y:S01]  /*17a00*/  MUFU.TANH R8, R8 ;  /* 0x0000000800087308 */ /* 0x000ea20000002400 */
[----:B---3--:R-:W-:Y:S01]  /*17a10*/  FMNMX.FTZ R31, R44, R31, !PT ;  /* 0x0000001f2c1f7209 */ /* 0x008fe20007810000 */
[----:B------:R-:W-:-:S06]  /*17a20*/  FMUL.FTZ R53, R57, R12 ;  /* 0x0000000c39357220 */ /* 0x000fcc0000410000 */
[----:B------:R-:W3:Y:S01]  /*17a30*/  MUFU.TANH R50, R50 ;  /* 0x0000003200327308 */ /* 0x000ee20000002400 */
[-C--:B------:R-:W-:Y:S01]  /*17a40*/  FMUL.FTZ R26, R42, R12.reuse ;  /* 0x0000000c2a1a7220 */ /* 0x080fe20000410000 */
[----:B------:R-:W-:-:S06]  /*17a50*/  FMUL.FTZ R42, R54, R12 ;  /* 0x0000000c362a7220 */ /* 0x000fcc0000410000 */
[----:B------:R-:W0:Y:S01]  /*17a60*/  MUFU.TANH R9, R9 ;  /* 0x0000000900097308 */ /* 0x000e220000002400 */
[----:B----4-:R-:W-:Y:S01]  /*17a70*/  FMNMX.FTZ R48, R46, R31, !PT ;  /* 0x0000001f2e307209 */ /* 0x010fe20007810000 */
[----:B------:R-:W-:-:S06]  /*17a80*/  FMUL.FTZ R54, R60, R12 ;  /* 0x0000000c3c367220 */ /* 0x000fcc0000410000 */
[----:B------:R-:W4:Y:S01]  /*17a90*/  MUFU.TANH R51, R51 ;  /* 0x0000003300337308 */ /* 0x000f220000002400 */
[-C--:B------:R-:W-:Y:S01]  /*17aa0*/  FMUL.FTZ R27, R43, R12.reuse ;  /* 0x0000000c2b1b7220 */ /* 0x080fe20000410000 */
[----:B------:R-:W-:-:S06]  /*17ab0*/  FMUL.FTZ R43, R55, R12 ;  /* 0x0000000c372b7220 */ /* 0x000fcc0000410000 */
[----:B------:R-:W4:Y:S01]  /*17ac0*/  MUFU.TANH R13, R13 ;  /* 0x0000000d000d7308 */ /* 0x000f220000002400 */
[----:B-1----:R-:W-:Y:S01]  /*17ad0*/  FMNMX.FTZ R31, R47, R48, !PT ;  /* 0x000000302f1f7209 */ /* 0x002fe20007810000 */
[----:B------:R-:W-:-:S06]  /*17ae0*/  FMUL.FTZ R55, R61, R12 ;  /* 0x0000000c3d377220 */ /* 0x000fcc0000410000 */
[----:B------:R-:W1:Y:S01]  /*17af0*/  MUFU.TANH R52, R52 ;  /* 0x0000003400347308 */ /* 0x000e620000002400 */
[----:B------:R-:W-:Y:S01]  /*17b00*/  FMUL.FTZ R19, R35, R12 ;  /* 0x0000000c23137220 */ /* 0x000fe20000410000 */
[----:B--2---:R-:W-:-:S06]  /*17b10*/  FMNMX.FTZ R48, R8, R7, !PT ;  /* 0x0000000708307209 */ /* 0x004fcc0007810000 */
[----:B------:R-:W2:Y:S01]  /*17b20*/  MUFU.TANH R53, R53 ;  /* 0x0000003500357308 */ /* 0x000ea20000002400 */
[----:B---3--:R-:W-:Y:S01]  /*17b30*/  FMNMX.FTZ R60, R50, R31, !PT ;  /* 0x0000001f323c7209 */ /* 0x008fe20007810000 */
[----:B------:R-:W-:-:S06]  /*17b40*/  FMUL.FTZ R56, R64, R12 ;  /* 0x0000000c40387220 */ /* 0x000fcc0000410000 */
[----:B------:R-:W3:Y:S01]  /*17b50*/  MUFU.TANH R14, R14 ;  /* 0x0000000e000e7308 */ /* 0x000ee20000002400 */
[----:B0-----:R-:W-:Y:S01]  /*17b60*/  FMNMX.FTZ R48, R9, R48, !PT ;  /* 0x0000003009307209 */ /* 0x001fe20007810000 */
[----:B------:R-:W-:Y:S01]  /*17b70*/  FMUL.FTZ R45, R58, R12 ;  /* 0x0000000c3a2d7220 */ /* 0x000fe20000410000 */
[----:B----4-:R-:W-:-:S05]  /*17b80*/  FMNMX.FTZ R33, R51, R60, !PT ;  /* 0x0000003c33217209 */ /* 0x010fca0007810000 */
[----:B------:R-:W0:Y:S01]  /*17b90*/  MUFU.TANH R54, R54 ;  /* 0x0000003600367308 */ /* 0x000e220000002400 */
[----:B------:R-:W-:-:S07]  /*17ba0*/  FMUL.FTZ R58, R65, R12 ;  /* 0x0000000c413a7220 */ /* 0x000fce0000410000 */
[----:B------:R-:W4:Y:S01]  /*17bb0*/  MUFU.TANH R18, R18 ;  /* 0x0000001200127308 */ /* 0x000f220000002400 */
[----:B------:R-:W-:Y:S01]  /*17bc0*/  FMNMX.FTZ R31, R13, R48, !PT ;  /* 0x000000300d1f7209 */ /* 0x000fe20007810000 */
[----:B------:R-:W-:Y:S01]  /*17bd0*/  FMUL.FTZ R65, R68, R12 ;  /* 0x0000000c44417220 */ /* 0x000fe20000410000 */
[----:B-1----:R-:W-:-:S05]  /*17be0*/  FMNMX.FTZ R48, R52, R33, !PT ;  /* 0x0000002134307209 */ /* 0x002fca0007810000 */
[----:B------:R-:W1:Y:S08]  /*17bf0*/  MUFU.TANH R55, R55 ;  /* 0x0000003700377308 */ /* 0x000e700000002400 */
[----:B------:R-:W1:Y:S01]  /*17c00*/  MUFU.TANH R19, R19 ;  /* 0x0000001300137308 */ /* 0x000e620000002400 */
[----:B--2---:R-:W-:-:S07]  /*17c10*/  FMNMX.FTZ R33, R53, R48, !PT ;  /* 0x0000003035217209 */ /* 0x004fce0007810000 */
[----:B------:R-:W2:Y:S01]  /*17c20*/  MUFU.TANH R56, R56 ;  /* 0x0000003800387308 */ /* 0x000ea20000002400 */
[----:B---3--:R-:W-:-:S07]  /*17c30*/  FMNMX.FTZ R31, R14, R31, !PT ;  /* 0x0000001f0e1f7209 */ /* 0x008fce0007810000 */
[----:B------:R-:W3:Y:S01]  /*17c40*/  MUFU.TANH R24, R24 ;  /* 0x0000001800187308 */ /* 0x000ee20000002400 */
[----:B------:R-:W-:Y:S01]  /*17c50*/  FMUL.FTZ R69, R69, R12 ;  /* 0x0000000c45457220 */ /* 0x000fe20000410000 */
[----:B0-----:R-:W-:-:S06]  /*17c60*/  FMNMX.FTZ R60, R54, R33, !PT ;  /* 0x00000021363c7209 */ /* 0x001fcc0007810000 */
[----:B------:R-:W0:Y:S01]  /*17c70*/  MUFU.TANH R58, R58 ;  /* 0x0000003a003a7308 */ /* 0x000e220000002400 */
[----:B----4-:R-:W-:-:S07]  /*17c80*/  FMNMX.FTZ R48, R18, R31, !PT ;  /* 0x0000001f12307209 */ /* 0x010fce0007810000 */
[----:B------:R-:W4:Y:S01]  /*17c90*/  MUFU.TANH R25, R25 ;  /* 0x0000001900197308 */ /* 0x000f220000002400 */
[----:B-1----:R-:W-:-:S07]  /*17ca0*/  FMNMX.FTZ R33, R55, R60, !PT ;  /* 0x0000003c37217209 */ /* 0x002fce0007810000 */
[----:B------:R-:W1:Y:S01]  /*17cb0*/  MUFU.TANH R65, R65 ;  /* 0x0000004100417308 */ /* 0x000e620000002400 */
[----:B------:R-:W-:-:S07]  /*17cc0*/  FMNMX.FTZ R31, R19, R48, !PT ;  /* 0x00000030131f7209 */ /* 0x000fce0007810000 */
[----:B------:R-:W1:Y:S01]  /*17cd0*/  MUFU.TANH R26, R26 ;  /* 0x0000001a001a7308 */ /* 0x000e620000002400 */
[----:B--2---:R-:W-:-:S07]  /*17ce0*/  FMNMX.FTZ R33, R56, R33, !PT ;  /* 0x0000002138217209 */ /* 0x004fce0007810000 */
[----:B------:R-:W2:Y:S01]  /*17cf0*/  MUFU.TANH R68, R69 ;  /* 0x0000004500447308 */ /* 0x000ea20000002400 */
[----:B---3--:R-:W-:-:S07]  /*17d00*/  FMNMX.FTZ R48, R24, R31, !PT ;  /* 0x0000001f18307209 */ /* 0x008fce0007810000 */
[----:B------:R-:W3:Y:S01]  /*17d10*/  MUFU.TANH R27, R27 ;  /* 0x0000001b001b7308 */ /* 0x000ee20000002400 */
[----:B0-----:R-:W-:Y:S02]  /*17d20*/  FMNMX.FTZ R60, R58, R33, !PT ;  /* 0x000000213a3c7209 */ /* 0x001fe40007810000 */
[----:B----4-:R-:W-:-:S05]  /*17d30*/  FMNMX.FTZ R31, R25, R48, !PT ;  /* 0x00000030191f7209 */ /* 0x010fca0007810000 */
[----:B------:R-:W0:Y:S01]  /*17d40*/  MUFU.TANH R38, R38 ;  /* 0x0000002600267308 */ /* 0x000e220000002400 */
[----:B-1----:R-:W-:Y:S02]  /*17d50*/  FMNMX.FTZ R33, R65, R60, !PT ;  /* 0x0000003c41217209 */ /* 0x002fe40007810000 */
[----:B------:R-:W-:-:S05]  /*17d60*/  FMNMX.FTZ R48, R26, R31, !PT ;  /* 0x0000001f1a307209 */ /* 0x000fca0007810000 */
[----:B------:R-:W1:Y:S01]  /*17d70*/  MUFU.TANH R39, R39 ;  /* 0x0000002700277308 */ /* 0x000e620000002400 */
[----:B--2---:R-:W-:Y:S02]  /*17d80*/  FMNMX.FTZ R33, R68, R33, !PT ;  /* 0x0000002144217209 */ /* 0x004fe40007810000 */
[----:B---3--:R-:W-:-:S05]  /*17d90*/  FMNMX.FTZ R31, R27, R48, !PT ;  /* 0x000000301b1f7209 */ /* 0x008fca0007810000 */
[----:B------:R-:W2:Y:S01]  /*17da0*/  MUFU.TANH R40, R40 ;  /* 0x0000002800287308 */ /* 0x000ea20000002400 */
[----:B0-----:R-:W-:Y:S01]  /*17db0*/  FMNMX.FTZ R48, R38, R31, !PT ;  /* 0x0000001f26307209 */ /* 0x001fe20007810000 */
[----:B------:R-:W0:Y:S06]  /*17dc0*/  SHFL.BFLY PT, R72, R33, 0x2, 0x1f ;  /* 0x0c401f0021487f89 */ /* 0x000e2c00000e0000 */
[----:B------:R-:W3:Y:S01]  /*17dd0*/  MUFU.TANH R41, R41 ;  /* 0x0000002900297308 */ /* 0x000ee20000002400 */
[----:B-1----:R-:W-:Y:S01]  /*17de0*/  FMNMX.FTZ R31, R39, R48, !PT ;  /* 0x00000030271f7209 */ /* 0x002fe20007810000 */
[----:B------:R-:W-:-:S06]  /*17df0*/  FMUL.FTZ R57, R59, R12 ;  /* 0x0000000c3b397220 */ /* 0x000fcc0000410000 */
[----:B------:R-:W1:Y:S01]  /*17e00*/  MUFU.TANH R42, R42 ;  /* 0x0000002a002a7308 */ /* 0x000e620000002400 */
[----:B--2---:R-:W-:Y:S01]  /*17e10*/  FMNMX.FTZ R48, R40, R31, !PT ;  /* 0x0000001f28307209 */ /* 0x004fe20007810000 */
[----:B------:R-:W-:-:S06]  /*17e20*/  FMUL.FTZ R59, R62, R12 ;  /* 0x0000000c3e3b7220 */ /* 0x000fcc0000410000 */
[----:B------:R-:W2:Y:S01]  /*17e30*/  MUFU.TANH R43, R43 ;  /* 0x0000002b002b7308 */ /* 0x000ea20000002400 */
[----:B---3--:R-:W-:Y:S01]  /*17e40*/  FMNMX.FTZ R31, R41, R48, !PT ;  /* 0x00000030291f7209 */ /* 0x008fe20007810000 */
[----:B------:R-:W-:-:S06]  /*17e50*/  FMUL.FTZ R60, R63, R12 ;  /* 0x0000000c3f3c7220 */ /* 0x000fcc0000410000 */
        /* <DEDUP_REMOVED lines=8> */
[----:B------:R-:W-:Y:S01]  /*17ee0*/  FMUL.FTZ R64, R70, R12 ;  /* 0x0000000c46407220 */ /* 0x000fe20000410000 */
[----:B0-----:R-:W-:-:S05]  /*17ef0*/  FMNMX.FTZ R72, R33, R72, !PT ;  /* 0x0000004821487209 */ /* 0x001fca0007810000 */
[----:B------:R-:W0:Y:S01]  /*17f00*/  MUFU.TANH R60, R60 ;  /* 0x0000003c003c7308 */ /* 0x000e220000002400 */
[----:B-1----:R-:W-:Y:S01]  /*17f10*/  FMNMX.FTZ R48, R57, R48, !PT ;  /* 0x0000003039307209 */ /* 0x002fe20007810000 */
[----:B------:R-:W1:Y:S06]  /*17f20*/  SHFL.BFLY PT, R35, R72, 0x1, 0x1f ;  /* 0x0c201f0048237f89 */ /* 0x000e6c00000e0000 */
[----:B------:R-:W3:Y:S01]  /*17f30*/  MUFU.TANH R62, R62 ;  /* 0x0000003e003e7308 */ /* 0x000ee20000002400 */
[----:B------:R-:W-:Y:S01]  /*17f40*/  FMUL.FTZ R12, R71, R12 ;  /* 0x0000000c470c7220 */ /* 0x000fe20000410000 */
[----:B--2---:R-:W-:-:S06]  /*17f50*/  FMNMX.FTZ R31, R59, R48, !PT ;  /* 0x000000303b1f7209 */ /* 0x004fcc0007810000 */
[----:B------:R-:W2:Y:S01]  /*17f60*/  MUFU.TANH R63, R63 ;  /* 0x0000003f003f7308 */ /* 0x000ea20000002400 */
[----:B0-----:R-:W-:-:S07]  /*17f70*/  FMNMX.FTZ R31, R60, R31, !PT ;  /* 0x0000001f3c1f7209 */ /* 0x001fce0007810000 */
[----:B------:R-:W0:Y:S01]  /*17f80*/  MUFU.TANH R64, R64 ;  /* 0x0000004000407308 */ /* 0x000e220000002400 */
[----:B---3--:R-:W-:-:S07]  /*17f90*/  FMNMX.FTZ R48, R62, R31, !PT ;  /* 0x0000001f3e307209 */ /* 0x008fce0007810000 */
[----:B------:R-:W3:Y:S01]  /*17fa0*/  MUFU.TANH R12, R12 ;  /* 0x0000000c000c7308 */ /* 0x000ee20000002400 */
[----:B--2---:R-:W-:Y:S01]  /*17fb0*/  FMNMX.FTZ R31, R63, R48, !PT ;  /* 0x000000303f1f7209 */ /* 0x004fe20007810000 */
[----:B------:R-:W-:Y:S01]  /*17fc0*/  IMAD.U32 R48, RZ, RZ, UR4 ;  /* 0x00000004ff307e24 */ /* 0x000fe2000f8e00ff */
[----:B-1----:R-:W-:Y:S01]  /*17fd0*/  FMNMX.FTZ R35, R72, R35, !PT ;  /* 0x0000002348237209 */ /* 0x002fe20007810000 */
[----:B------:R-:W-:Y:S01]  /*17fe0*/  IMAD.U32 R49, RZ, RZ, UR5 ;  /* 0x00000005ff317e24 */ /* 0x000fe2000f8e00ff */
[----:B0-----:R-:W-:Y:S01]  /*17ff0*/  FMNMX.FTZ R31, R64, R31, !PT ;  /* 0x0000001f401f7209 */ /* 0x001fe20007810000 */
[----:B------:R-:W-:Y:S03]  /*18000*/  ST.E desc[UR44][R16.64+0x420], R33 ;  /* 0x0004202110007985 */ /* 0x000fe6000c10192c */
[----:B---3--:R-:W-:-:S05]  /*18010*/  FMNMX.FTZ R31, R12, R31, !PT ;  /* 0x0000001f0c1f7209 */ /* 0x008fca0007810000 */
[----:B------:R-:W-:Y:S04]  /*18020*/  ST.E desc[UR44][R48.64], R31 ;  /* 0x0000001f30007985 */ /* 0x000fe8000c10192c */
[----:B------:R-:W-:Y:S04]  /*18030*/  ST.E desc[UR44][R16.64+0x420], R35 ;  /* 0x0004202310007985 */ /* 0x000fe8000c10192c */
[----:B------:R-:W2:Y:S04]  /*18040*/  LD.E R37, desc[UR44][R48.64] ;  /* 0x0000002c30257980 */ /* 0x000ea8000c101900 */
[----:B--2---:R-:W0:Y:S02]  /*18050*/  SHFL.BFLY PT, R66, R37, 0x2, 0x1f ;  /* 0x0c401f0025427f89 */ /* 0x004e2400000e0000 */
[----:B0-----:R-:W-:-:S05]  /*18060*/  FMNMX.FTZ R61, R37, R66, !PT ;  /* 0x00000042253d7209 */ /* 0x001fca0007810000 */
[----:B------:R-:W0:Y:S02]  /*18070*/  SHFL.BFLY PT, R66, R61, 0x1, 0x1f ;  /* 0x0c201f003d427f89 */ /* 0x000e2400000e0000 */
[----:B0-----:R-:W-:-:S05]  /*18080*/  FMNMX.FTZ R70, R61, R66, !PT ;  /* 0x000000423d467209 */ /* 0x001fca0007810000 */
[----:B------:R0:W-:Y:S04]  /*18090*/  ST.E desc[UR44][R48.64], R70 ;  /* 0x0000004630007985 */ /* 0x0001e8000c10192c */
[----:B------:R-:W0:Y:S04]  /*180a0*/  LD.E R67, desc[UR44][R16.64+0x440] ;  /* 0x0004402c10437980 */ /* 0x000e28000c101900 */
[----:B------:R-:W2:Y:S04]  /*180b0*/  LD.E R69, desc[UR44][R16.64+0x420] ;  /* 0x0004202c10457980 */ /* 0x000ea8000c101900 */
[----:B------:R-:W3:Y:S04]  /*180c0*/  LD.E R71, desc[UR44][R16.64+0x430] ;  /* 0x0004302c10477980 */ /* 0x000ee8000c101900 */
[----:B------:R-:W4:Y:S04]  /*180d0*/  LD.E R73, desc[UR44][R16.64+0x434] ;  /* 0x0004342c10497980 */ /* 0x000f28000c101900 */
[----:B------:R-:W4:Y:S01]  /*180e0*/  LD.E R66, desc[UR44][R16.64+0x210] ;  /* 0x0002102c10427980 */ /* 0x000f22000c101900 */
[----:B------:R-:W-:Y:S01]  /*180f0*/  FADD.FTZ R72, R7, -R70 ;  /* 0x8000004607487221 */ /* 0x000fe20000010000 */
[----:B------:R-:W-:-:S04]  /*18100*/  UIADD3 UR4, UP0, UR37, 0x210, URZ ;  /* 0x0000021025047890 */ /* 0x000fc8000ff1e03f */
[----:B------:R-:W-:Y:S02]  /*18110*/  ULOP3.LUT UR6, UR4, 0x4, URZ, 0xfc, !UPT ;  /* 0x0000000404067892 */ /* 0x000fe4000f8efc3f */
[----:B------:R-:W-:Y:S01]  /*18120*/  UIADD3.X UR5, URZ, UR36, URZ, UP0, !UPT ;  /* 0x000000243f057290 */ /* 0x000fe200087fe43f */
[-C--:B0-----:R-:W-:Y:S01]  /*18130*/  FMUL.FTZ R70, R70, R67.reuse ;  /* 0x0000004346467220 */ /* 0x081fe20000410000 */
[----:B--2---:R-:W-:Y:S01]  /*18140*/  FMUL.FTZ R48, R69, R67 ;  /* 0x0000004345307220 */ /* 0x004fe20000410000 */
[----:B------:R-:W-:-:S03]  /*18150*/  FADD.FTZ R6, R6, -R69 ;  /* 0x8000004506067221 */ /* 0x000fc60000010000 */
[-CC-:B------:R-:W-:Y:S01]  /*18160*/  FFMA.FTZ R35, R15, R67.reuse, -R48.reuse ;  /* 0x000000430f237223 */ /* 0x180fe20000010830 */
[-CC-:B------:R-:W-:Y:S01]  /*18170*/  FFMA.FTZ R168, R11, R67.reuse, -R48.reuse ;  /* 0x000000430ba87223 */ /* 0x180fe20000010830 */
        /* <DEDUP_REMOVED lines=8> */
[----:B------:R-:W-:-:S06]  /*18200*/  FFMA.FTZ R34, R13, R67, -R70 ;  /* 0x000000430d227223 */ /* 0x000fcc0000010846 */
[----:B------:R-:W3:Y:S01]  /*18210*/  MUFU.EX2 R168, R168 ;  /* 0x000000a800a87308 */ /* 0x000ee20000000800 */
[-C--:B------:R-:W-:Y:S01]  /*18220*/  FFMA.FTZ R170, R20, R67.reuse, -R48 ;  /* 0x0000004314aa7223 */ /* 0x080fe20000010830 */
[----:B------:R-:W-:-:S06]  /*18230*/  FFMA.FTZ R171, R14, R67, -R70 ;  /* 0x000000430eab7223 */ /* 0x000fcc0000010846 */
[----:B------:R-:W-:Y:S08]  /*18240*/  MUFU.EX2 R61, R72 ;  /* 0x00000048003d7308 */ /* 0x000ff00000000800 */
[----:B------:R-:W4:Y:S01]  /*18250*/  MUFU.EX2 R36, R36 ;  /* 0x0000002400247308 */ /* 0x000f220000000800 */
[-CC-:B------:R-:W-:Y:S01]  /*18260*/  FFMA.FTZ R31, R29, R67.reuse, -R48.reuse ;  /* 0x000000431d1f7223 */ /* 0x180fe20000010830 */
[----:B------:R-:W-:-:S06]  /*18270*/  FFMA.FTZ R33, R21, R67, -R48 ;  /* 0x0000004315217223 */ /* 0x000fcc0000010830 */
[----:B------:R-:W0:Y:S01]  /*18280*/  MUFU.EX2 R37, R37 ;  /* 0x0000002500257308 */ /* 0x000e220000000800 */
[-C--:B------:R-:W-:Y:S01]  /*18290*/  FFMA.FTZ R29, R32, R67.reuse, -R48 ;  /* 0x00000043201d7223 */ /* 0x080fe20000010830 */
[----:B------:R-:W-:-:S06]  /*182a0*/  FFMA.FTZ R32, R18, R67, -R70 ;  /* 0x0000004312207223 */ /* 0x000fcc0000010846 */
[----:B------:R-:W1:Y:S01]  /*182b0*/  MUFU.EX2 R169, R169 ;  /* 0x000000a900a97308 */ /* 0x000e620000000800 */
[----:B------:R-:W-:-:S07]  /*182c0*/  FFMA.FTZ R172, R28, R67, -R48 ;  /* 0x000000431cac7223 */ /* 0x000fce0000010830 */
[----:B------:R-:W2:Y:S01]  /*182d0*/  MUFU.EX2 R35, R35 ;  /* 0x0000002300237308 */ /* 0x000ea20000000800 */
[----:B------:R-:W-:-:S07]  /*182e0*/  FFMA.FTZ R173, R19, R67, -R70 ;  /* 0x0000004313ad7223 */ /* 0x000fce0000010846 */
[----:B------:R-:W2:Y:S01]  /*182f0*/  MUFU.EX2 R34, R34 ;  /* 0x0000002200227308 */ /* 0x000ea20000000800 */
[----:B---3--:R-:W-:Y:S01]  /*18300*/  FFMA.FTZ R6, R7, R71, R168 ;  /* 0x0000004707067223 */ /* 0x008fe200000100a8 */
[----:B------:R-:W-:-:S06]  /*18310*/  FFMA.FTZ R174, R30, R67, -R48 ;  /* 0x000000431eae7223 */ /* 0x000fcc0000010830 */
[----:B------:R-:W3:Y:S01]  /*18320*/  MUFU.EX2 R170, R170 ;  /* 0x000000aa00aa7308 */ /* 0x000ee20000000800 */
[----:B----4-:R-:W-:Y:S01]  /*18330*/  FFMA.FTZ R8, R61, R73, R36 ;  /* 0x000000493d087223 */ /* 0x010fe20000010024 */
[----:B------:R-:W-:-:S06]  /*18340*/  FFMA.FTZ R30, R24, R67, -R70 ;  /* 0x00000043181e7223 */ /* 0x000fcc0000010846 */
        /* <DEDUP_REMOVED lines=22> */
[----:B------:R-:W-:-:S06]  /*184b0*/  FFMA.FTZ R178, R44, R67, -R48 ;  /* 0x000000432cb27223 */ /* 0x000fcc0000010830 */
[----:B------:R-:W2:Y:S01]  /*184c0*/  MUFU.EX2 R29, R29 ;  /* 0x0000001d001d7308 */ /* 0x000ea20000000800 */
[----:B------:R-:W-:Y:S01]  /*184d0*/  FADD.FTZ R9, R173, R6 ;  /* 0x00000006ad097221 */ /* 0x000fe20000010000 */
        /* <DEDUP_REMOVED lines=51> */
[----:B------:R-:W-:-:S06]  /*18810*/  FADD.FTZ R11, R219, R8 ;  /* 0x00000008db0b7221 */ /* 0x000fcc0000010000 */
[----:B------:R-:W2:Y:S01]  /*18820*/  MUFU.EX2 R205, R205 ;  /* 0x000000cd00cd7308 */ /* 0x000ea20000000800 */
[-C--:B------:R-:W-:Y:S01]  /*18830*/  FFMA.FTZ R196, R56, R67.reuse, -R48 ;  /* 0x0000004338c47223 */ /* 0x080fe20000010830 */
        /* <DEDUP_REMOVED lines=35> */
[----:B-1----:R-:W-:Y:S01]  /*18a70*/  FADD.FTZ R8, R18, R11 ;  /* 0x0000000b12087221 */ /* 0x002fe20000010000 */
[----:B------:R-:W-:Y:S01]  /*18a80*/  FMUL.FTZ R25, R7, R66 ;  /* 0x0000004207197220 */ /* 0x000fe20000410000 */
[----:B------:R-:W-:Y:S02]  /*18a90*/  IMAD.U32 R10, RZ, RZ, UR6 ;  /* 0x00000006ff0a7e24 */ /* 0x000fe4000f8e00ff */
[----:B--2---:R-:W-:Y:S01]  /*18aa0*/  FADD.FTZ R9, R21, R6 ;  /* 0x0000000615097221 */ /* 0x004fe20000010000 */
[----:B------:R-:W-:Y:S01]  /*18ab0*/  IMAD.U32 R11, RZ, RZ, UR5 ;  /* 0x00000005ff0b7e24 */ /* 0x000fe2000f8e00ff */
[----:B------:R-:W-:Y:S01]  /*18ac0*/  ST.E desc[UR44][R16.64+0x210], R25 ;  /* 0x0002101910007985 */ /* 0x000fe2000c10192c */
[----:B------:R-:W-:-:S03]  /*18ad0*/  FADD.FTZ R13, R19, R8 ;  /* 0x00000008130d7221 */ /* 0x000fc60000010000 */
[----:B------:R-:W-:Y:S04]  /*18ae0*/  ST.E desc[UR44][R16.64+0x430], R9 ;  /* 0x0004300910007985 */ /* 0x000fe8000c10192c */
[----:B------:R0:W-:Y:S04]  /*18af0*/  ST.E desc[UR44][R16.64+0x434], R13 ;  /* 0x0004340d10007985 */ /* 0x0001e8000c10192c */
[----:B------:R-:W2:Y:S02]  /*18b00*/  LD.E R6, desc[UR44][R10.64] ;  /* 0x0000002c0a067980 */ /* 0x000ea4000c101900 */
[----:B--2---:R-:W-:-:S05]  /*18b10*/  FMUL.FTZ R27, R7, R6 ;  /* 0x00000006071b7220 */ /* 0x004fca0000410000 */
[----:B------:R1:W-:Y:S04]  /*18b20*/  ST.E desc[UR44][R10.64], R27 ;  /* 0x0000001b0a007985 */ /* 0x0003e8000c10192c */
[----:B------:R-:W0:Y:S04]  /*18b30*/  LD.E R54, desc[UR44][R16.64+0x224] ;  /* 0x0002242c10367980 */ /* 0x000e28000c101900 */
[----:B------:R-:W2:Y:S04]  /*18b40*/  LD.E R52, desc[UR44][R16.64+0x220] ;  /* 0x0002202c10347980 */ /* 0x000ea8000c101900 */
[----:B------:R-:W3:Y:S04]  /*18b50*/  LD.E R150, desc[UR44][R16.64+0x404] ;  /* 0x0004042c10967980 */ /* 0x000ee8000c101900 */
[----:B------:R-:W4:Y:S04]  /*18b60*/  LD.E R56, desc[UR44][R16.64+0x230] ;  /* 0x0002302c10387980 */ /* 0x000f28000c101900 */
[----:B------:R-:W1:Y:S04]  /*18b70*/  LD.E R58, desc[UR44][R16.64+0x234] ;  /* 0x0002342c103a7980 */ /* 0x000e68000c101900 */
        /* <DEDUP_REMOVED lines=57> */
[----:B------:R-:W-:Y:S01]  /*18f10*/  ULOP3.LUT UR6, UR4, 0x8, URZ, 0xfc, !UPT ;  /* 0x0000000804067892 */ /* 0x000fe2000f8efc3f */
[C---:B0-----:R-:W-:Y:S01]  /*18f20*/  FMUL.FTZ R13, R7.reuse, R54 ;  /* 0x00000036070d7220 */ /* 0x041fe20000410000 */
[----:B--2---:R-:W-:-:S04]  /*18f30*/  FMUL.FTZ R9, R7, R52 ;  /* 0x0000003407097220 */ /* 0x004fc80000410000 */
[----:B------:R0:W-:Y:S01]  /*18f40*/  ST.E desc[UR44][R16.64+0x224], R13 ;  /* 0x0002240d10007985 */ /* 0x0001e2000c10192c */
[----:B---3--:R-:W-:-:S03]  /*18f50*/  FMUL.FTZ R45, R7, R150 ;  /* 0x00000096072d7220 */ /* 0x008fc60000410000 */
[----:B------:R2:W-:Y:S01]  /*18f60*/  ST.E desc[UR44][R16.64+0x220], R9 ;  /* 0x0002200910007985 */ /* 0x0005e2000c10192c */
[C---:B----4-:R-:W-:Y:S01]  /*18f70*/  FMUL.FTZ R25, R7.reuse, R56 ;  /* 0x0000003807197220 */ /* 0x050fe20000410000 */
[C---:B-1----:R-:W-:Y:S01]  /*18f80*/  FMUL.FTZ R27, R7.reuse, R58 ;  /* 0x0000003a071b7220 */ /* 0x042fe20000410000 */
[C---:B------:R-:W-:Y:S01]  /*18f90*/  FMUL.FTZ R39, R7.reuse, R60 ;  /* 0x0000003c07277220 */ /* 0x040fe20000410000 */
[C---:B0-----:R-:W-:Y:S01]  /*18fa0*/  FMUL.FTZ R13, R7.reuse, R68 ;  /* 0x00000044070d7220 */ /* 0x041fe20000410000 */
[C---:B--2---:R-:W-:Y:S01]  /*18fb0*/  FMUL.FTZ R9, R7.reuse, R66 ;  /* 0x0000004207097220 */ /* 0x044fe20000410000 */
        /* <DEDUP_REMOVED lines=104> */
[----:B------:R-:W-:Y:S02]  /*19640*/  IMAD.U32 R8, RZ, RZ, UR6 ;  /* 0x00000006ff087e24 */ /* 0x000fe4000f8e00ff */
[----:B---3--:R-:W-:Y:S01]  /*19650*/  FMUL.FTZ R13, R7, R24 ;  /* 0x00000018070d7220 */ /* 0x008fe20000410000 */
[----:B0-----:R-:W-:Y:S01]  /*19660*/  IMAD.U32 R9, RZ, RZ, UR5 ;  /* 0x00000005ff097e24 */ /* 0x001fe2000f8e00ff */
[----:B------:R0:W-:Y:S04]  /*19670*/  ST.E desc[UR44][R16.64+0x3c0], R25 ;  /* 0x0003c01910007985 */ /* 0x0001e8000c10192c */
        /* <DEDUP_REMOVED lines=8> */
[----:B------:R-:W0:Y:S01]  /*19700*/  LD.E R12, desc[UR44][R8.64] ;  /* 0x0000002c080c7980 */ /* 0x000e22000c101900 */
[----:B------:R-:W-:Y:S01]  /*19710*/  ULOP3.LUT UR4, UR4, 0xc, URZ, 0xfc, !UPT ;  /* 0x0000000c04047892 */ /* 0x000fe2000f8efc3f */
[----:B------:R-:W-:-:S05]  /*19720*/  IMAD.U32 R7, RZ, RZ, UR5 ;  /* 0x00000005ff077e24 */ /* 0x000fca000f8e00ff */
[----:B------:R-:W-:Y:S02]  /*19730*/  IMAD.U32 R6, RZ, RZ, UR4 ;  /* 0x00000004ff067e24 */ /* 0x000fe4000f8e00ff */
[----:B0-----:R-:W-:-:S05]  /*19740*/  FMUL.FTZ R25, R61, R12 ;  /* 0x0000000c3d197220 */ /* 0x001fca0000410000 */
[----:B------:R-:W-:Y:S04]  /*19750*/  ST.E desc[UR44][R8.64], R25 ;  /* 0x0000001908007985 */ /* 0x000fe8000c10192c */
[----:B------:R-:W1:Y:S02]  /*19760*/  LD.E R12, desc[UR44][R6.64] ;  /* 0x0000002c060c7980 */ /* 0x000e64000c101900 */
[----:B-1----:R-:W-:-:S05]  /*19770*/  FMUL.FTZ R13, R61, R12 ;  /* 0x0000000c3d0d7220 */ /* 0x002fca0000410000 */
[----:B------:R0:W-:Y:S04]  /*19780*/  ST.E desc[UR44][R6.64], R13 ;  /* 0x0000000d06007985 */ /* 0x0001e8000c10192c */
[----:B------:R-:W2:Y:S04]  /*19790*/  LD.E R27, desc[UR44][R16.64+0x40c] ;  /* 0x00040c2c101b7980 */ /* 0x000ea8000c101900 */
[----:B------:R-:W0:Y:S04]  /*197a0*/  LD.E R62, desc[UR44][R16.64+0x228] ;  /* 0x0002282c103e7980 */ /* 0x000e28000c101900 */
        /* <DEDUP_REMOVED lines=61> */
[----:B0-----:R-:W-:-:S04]  /*19b80*/  FMUL.FTZ R13, R61, R62 ;  /* 0x0000003e3d0d7220 */ /* 0x001fc80000410000 */
[----:B------:R0:W-:Y:S01]  /*19b90*/  ST.E desc[UR44][R16.64+0x40c], R45 ;  /* 0x00040c2d10007985 */ /* 0x0001e2000c10192c */
[C---:B---3--:R-:W-:Y:S01]  /*19ba0*/  FMUL.FTZ R25, R61.reuse, R64 ;  /* 0x000000403d197220 */ /* 0x048fe20000410000 */
[C---:B----4-:R-:W-:Y:S01]  /*19bb0*/  FMUL.FTZ R27, R61.reuse, R66 ;  /* 0x000000423d1b7220 */ /* 0x050fe20000410000 */
[C---:B------:R-:W-:Y:S01]  /*19bc0*/  FMUL.FTZ R39, R61.reuse, R68 ;  /* 0x000000443d277220 */ /* 0x040fe20000410000 */
[C---:B------:R-:W-:Y:S01]  /*19bd0*/  FMUL.FTZ R41, R61.reuse, R70 ;  /* 0x000000463d297220 */ /* 0x040fe20000410000 */
[C---:B------:R-:W-:Y:S01]  /*19be0*/  FMUL.FTZ R43, R61.reuse, R72 ;  /* 0x000000483d2b7220 */ /* 0x040fe20000410000 */
[C---:B0-----:R-:W-:Y:S01]  /*19bf0*/  FMUL.FTZ R45, R61.reuse, R76 ;  /* 0x0000004c3d2d7220 */ /* 0x041fe20000410000 */
[C---:B------:R-:W-:Y:S01]  /*19c00*/  FMUL.FTZ R47, R61.reuse, R78 ;  /* 0x0000004e3d2f7220 */ /* 0x040fe20000410000 */
[C---:B------:R-:W-:Y:S01]  /*19c10*/  FMUL.FTZ R49, R61.reuse, R80 ;  /* 0x000000503d317220 */ /* 0x040fe20000410000 */
[----:B------:R0:W-:Y:S04]  /*19c20*/  ST.E desc[UR44][R16.64+0x228], R13 ;  /* 0x0002280d10007985 */ /* 0x0001e8000c10192c */
[----:B------:R1:W-:Y:S01]  /*19c30*/  ST.E desc[UR44][R16.64+0x22c], R25 ;  /* 0x00022c1910007985 */ /* 0x0003e2000c10192c */
[----:B------:R-:W-:-:S03]  /*19c40*/  FMUL.FTZ R51, R61, R82 ;  /* 0x000000523d337220 */ /* 0x000fc60000410000 */
        /* <DEDUP_REMOVED lines=97> */
[----:B------:R-:W-:Y:S01]  /*1a260*/  FMUL.FTZ R61, R61, R24 ;  /* 0x000000183d3d7220 */ /* 0x000fe20000410000 */
        /* <DEDUP_REMOVED lines=10> */
[----:B------:R-:W-:Y:S04]  /*1a310*/  ST.E desc[UR44][R16.64+0x3fc], R49 ;  /* 0x0003fc3110007985 */ /* 0x000fe8000c10192c */
[----:B------:R-:W-:Y:S01]  /*1a320*/  ST.E desc[UR44][R16.64+0x408], R61 ;  /* 0x0004083d10007985 */ /* 0x000fe2000c10192c */
[----:B------:R1:W-:Y:S06]  /*1a330*/  BAR.SYNC.DEFER_BLOCKING R213, 0x100 ;  /* 0x000400d50000751d */ /* 0x0003ec0000010000 */
[----:B0-----:R-:W2:Y:S04]  /*1a340*/  LD.E R25, desc[UR44][R16.64+0x210] ;  /* 0x0002102c10197980 */ /* 0x001ea8000c101900 */
[----:B------:R-:W4:Y:S04]  /*1a350*/  LD.E R24, desc[UR44][R2.64] ;  /* 0x0000002c02187980 */ /* 0x000f28000c101900 */
[----:B------:R-:W4:Y:S04]  /*1a360*/  LD.E.64 R12, desc[UR44][R16.64+0x88] ;  /* 0x0000882c100c7980 */ /* 0x000f28000c101b00 */
[----:B--2---:R0:W-:Y:S04]  /*1a370*/  ST.E desc[UR44][R16.64+0x210], R25 ;  /* 0x0002101910007985 */ /* 0x0041e8000c10192c */
[----:B-1----:R-:W2:Y:S04]  /*1a380*/  LD.E R27, desc[UR44][R10.64] ;  /* 0x0000002c0a1b7980 */ /* 0x002ea8000c101900 */
[----:B--2---:R1:W-:Y:S04]  /*1a390*/  ST.E desc[UR44][R10.64], R27 ;  /* 0x0000001b0a007985 */ /* 0x0043e8000c10192c */
[----:B------:R-:W2:Y:S04]  /*1a3a0*/  LD.E R39, desc[UR44][R8.64] ;  /* 0x0000002c08277980 */ /* 0x000ea8000c101900 */
[----:B--2---:R2:W-:Y:S04]  /*1a3b0*/  ST.E desc[UR44][R8.64], R39 ;  /* 0x0000002708007985 */ /* 0x0045e8000c10192c */
[----:B---3--:R-:W3:Y:S04]  /*1a3c0*/  LD.E R41, desc[UR44][R6.64] ;  /* 0x0000002c06297980 */ /* 0x008ee8000c101900 */
[----:B---3--:R3:W-:Y:S04]  /*1a3d0*/  ST.E desc[UR44][R6.64], R41 ;  /* 0x0000002906007985 */ /* 0x0087e8000c10192c */
[----:B----4-:R-:W4:Y:S04]  /*1a3e0*/  LD.E R43, desc[UR44][R16.64+0x220] ;  /* 0x0002202c102b7980 */ /* 0x010f28000c101900 */
[----:B------:R-:W4:Y:S04]  /*1a3f0*/  LD.E R45, desc[UR44][R16.64+0x224] ;  /* 0x0002242c102d7980 */ /* 0x000f28000c101900 */
[----:B------:R-:W4:Y:S04]  /*1a400*/  LD.E R47, desc[UR44][R16.64+0x228] ;  /* 0x0002282c102f7980 */ /* 0x000f28000c101900 */
[----:B0-----:R-:W4:Y:S04]  /*1a410*/  LD.E R25, desc[UR44][R16.64+0x22c] ;  /* 0x00022c2c10197980 */ /* 0x001f28000c101900 */
        /* <DEDUP_REMOVED lines=74> */
[----:B------:R0:W-:Y:S04]  /*1a8c0*/  ST.E desc[UR44][R16.64+0x22c], R25 ;  /* 0x00022c1910007985 */ /* 0x0001e8000c10192c */
[----:B------:R-:W-:Y:S04]  /*1a8d0*/  ST.E desc[UR44][R16.64+0x230], R49 ;  /* 0x0002303110007985 */ /* 0x000fe8000c10192c */
[----:B------:R-:W-:Y:S04]  /*1a8e0*/  ST.E desc[UR44][R16.64+0x234], R51 ;  /* 0x0002343310007985 */ /* 0x000fe8000c10192c */
[----:B------:R1:W-:Y:S04]  /*1a8f0*/  ST.E desc[UR44][R16.64+0x238], R27 ;  /* 0x0002381b10007985 */ /* 0x0003e8000c10192c */
[----:B------:R-:W-:Y:S04]  /*1a900*/  ST.E desc[UR44][R16.64+0x23c], R53 ;  /* 0x00023c3510007985 */ /* 0x000fe8000c10192c */
[----:B--2---:R2:W-:Y:S04]  /*1a910*/  ST.E desc[UR44][R16.64+0x240], R39 ;  /* 0x0002402710007985 */ /* 0x0045e8000c10192c */
[----:B------:R-:W-:Y:S04]  /*1a920*/  ST.E desc[UR44][R16.64+0x244], R55 ;  /* 0x0002443710007985 */ /* 0x000fe8000c10192c */
[----:B---3--:R3:W-:Y:S04]  /*1a930*/  ST.E desc[UR44][R16.64+0x248], R41 ;  /* 0x0002482910007985 */ /* 0x0087e8000c10192c */
[----:B------:R4:W-:Y:S04]  /*1a940*/  ST.E desc[UR44][R16.64+0x24c], R57 ;  /* 0x00024c3910007985 */ /* 0x0009e8000c10192c */
        /* <DEDUP_REMOVED lines=165> */
[C---:B------:R-:W-:Y:S01]  /*1b3a0*/  VIADD R24, R12.reuse, 0x80 ;  /* 0x000000800c187836 */ /* 0x040fe20000000000 */
        /* <DEDUP_REMOVED lines=147> */
[----:B--2---:R-:W-:-:S11]  /*1bce0*/  WARPGROUP.ARRIVE ;  /* 0x00000000000079c5 */ /* 0x004fd60000000000 */
[----:B------:R-:W-:Y:S01]  /*1bcf0*/  HGMMA.64x256x16.F32.BF16 R24, R168, gdesc[UR4].tnspB, R24, UP0, gsb0 ;  /* 0x43e00004a8187df0 */ /* 0x000fe2000b801818 */
[----:B------:R-:W-:Y:S02]  /*1bd00*/  F2FP.BF16.F32.PACK_AB R178, R178, R15 ;  /* 0x0000000fb2b2723e */ /* 0x000fe400000010ff */
[----:B------:R-:W-:Y:S01]  /*1bd10*/  F2FP.BF16.F32.PACK_AB R179, R14, R179 ;  /* 0x000000b30eb3723e */ /* 0x000fe200000010ff */
        /* <DEDUP_REMOVED lines=813> */
[----:B------:R-:W3:Y:S04]  /*1eff0*/  LD.E R13, desc[UR44][R16.64+0x210] ;  /* 0x0002102c100d7980 */ /* 0x000ee8000c101900 */
[----:B---3--:R3:W-:Y:S04]  /*1f000*/  ST.E desc[UR44][R16.64+0x210], R13 ;  /* 0x0002100d10007985 */ /* 0x0087e8000c10192c */
[----:B------:R-:W4:Y:S04]  /*1f010*/  LD.E R15, desc[UR44][R10.64] ;  /* 0x0000002c0a0f7980 */ /* 0x000f28000c101900 */
[----:B----4-:R4:W-:Y:S04]  /*1f020*/  ST.E desc[UR44][R10.64], R15 ;  /* 0x0000000f0a007985 */ /* 0x0109e8000c10192c */
[----:B------:R-:W2:Y:S04]  /*1f030*/  LD.E R19, desc[UR44][R8.64] ;  /* 0x0000002c08137980 */ /* 0x000ea8000c101900 */
[----:B--2---:R2:W-:Y:S04]  /*1f040*/  ST.E desc[UR44][R8.64], R19 ;  /* 0x0000001308007985 */ /* 0x0045e8000c10192c */
[----:B------:R-:W3:Y:S04]  /*1f050*/  LD.E R21, desc[UR44][R6.64] ;  /* 0x0000002c06157980 */ /* 0x000ee8000c101900 */
[----:B---3--:R3:W-:Y:S04]  /*1f060*/  ST.E desc[UR44][R6.64], R21 ;  /* 0x0000001506007985 */ /* 0x0087e8000c10192c */
[----:B0-----:R-:W3:Y:S04]  /*1f070*/  LD.E R25, desc[UR44][R16.64+0x220] ;  /* 0x0002202c10197980 */ /* 0x001ee8000c101900 */
[----:B-1----:R-:W3:Y:S04]  /*1f080*/  LD.E R27, desc[UR44][R16.64+0x224] ;  /* 0x0002242c101b7980 */ /* 0x002ee8000c101900 */
        /* <DEDUP_REMOVED lines=122> */
[----:B------:R-:W-:Y:S04]  /*1f830*/  ST.E desc[UR44][R16.64+0x220], R25 ;  /* 0x0002201910007985 */ /* 0x000fe8000c10192c */
[----:B------:R-:W-:Y:S04]  /*1f840*/  ST.E desc[UR44][R16.64+0x224], R27 ;  /* 0x0002241b10007985 */ /* 0x000fe8000c10192c */
[----:B------:R-:W-:Y:S04]  /*1f850*/  ST.E desc[UR44][R16.64+0x228], R5 ;  /* 0x0002280510007985 */ /* 0x000fe8000c10192c */
[----:B------:R-:W-:Y:S04]  /*1f860*/  ST.E desc[UR44][R16.64+0x22c], R29 ;  /* 0x00022c1d10007985 */ /* 0x000fe8000c10192c */
[----:B------:R-:W-:Y:S04]  /*1f870*/  ST.E desc[UR44][R16.64+0x230], R13 ;  /* 0x0002300d10007985 */ /* 0x000fe8000c10192c */
[----:B------:R-:W-:Y:S04]  /*1f880*/  ST.E desc[UR44][R16.64+0x234], R31 ;  /* 0x0002341f10007985 */ /* 0x000fe8000c10192c */
[----:B----4-:R-:W-:Y:S04]  /*1f890*/  ST.E desc[UR44][R16.64+0x238], R11 ;  /* 0x0002380b10007985 */ /* 0x010fe8000c10192c */
[----:B------:R-:W-:Y:S04]  /*1f8a0*/  ST.E desc[UR44][R16.64+0x23c], R15 ;  /* 0x00023c0f10007985 */ /* 0x000fe8000c10192c */
[----:B--2---:R-:W-:Y:S04]  /*1f8b0*/  ST.E desc[UR44][R16.64+0x240], R9 ;  /* 0x0002400910007985 */ /* 0x004fe8000c10192c */
[----:B------:R-:W-:Y:S04]  /*1f8c0*/  ST.E desc[UR44][R16.64+0x244], R19 ;  /* 0x0002441310007985 */ /* 0x000fe8000c10192c */
        /* <DEDUP_REMOVED lines=122> */
.L_x_13160:
[----:B------:R-:W-:Y:S05]  /*20070*/  BSYNC B0 ;  /* 0x0000000000007941 */ /* 0x000fea0003800000 */
.L_x_13159:
        /* <DEDUP_REMOVED lines=9> */
.L_x_13142:
[----:B------:R-:W-:-:S13]  /*20110*/  ISETP.GE.AND P0, PT, R0, R190, PT ;  /* 0x000000be0000720c */ /* 0x000fda0003f06270 */
[----:B------:R-:W-:Y:S05]  /*20120*/  @!P0 BRA `(.L_x_13162) ;  /* 0x000000b000bc8947 */ /* 0x000fea0003800000 */
[----:B------:R0:W5:Y:S02]  /*20130*/  LDL.64 R2, [R1+0x158] ;  /* 0x0001580001027983 */ /* 0x0001640000100a00 */
.L_x_13191:
[----:B-12--5:R-:W2:Y:S04]  /*20140*/  LD.E R5, desc[UR44][R2.64] ;  /* 0x0000002c02057980 */ /* 0x026ea8000c101900 */
        /* <DEDUP_REMOVED lines=20> */
.L_x_13164:
[----:B------:R-:W-:Y:S05]  /*20290*/  BSYNC B0 ;  /* 0x0000000000007941 */ /* 0x000fea0003800000 */
.L_x_13163:
        /* <DEDUP_REMOVED lines=13> */
.L_x_13166:
[----:B------:R-:W-:Y:S05]  /*20370*/  BSYNC B0 ;  /* 0x0000000000007941 */ /* 0x000fea0003800000 */
.L_x_13165:
        /* <DEDUP_REMOVED lines=8> */
.L_x_13168:
[----:B------:R-:W-:Y:S05]  /*20400*/  BSYNC B0 ;  /* 0x0000000000007941 */ /* 0x000fea0003800000 */
.L_x_13167:
[----:B------:R-:W2:Y:S04]  /*20410*/  LD.E R11, desc[UR44][R2.64] ;  /* 0x0000002c020b7980 */ /* 0x000ea8000c101900 */
[----:B------:R-:W2:Y:S01]  /*20420*/  LDL.64 R20, [R1+0x80] ;  /* 0x0000800001147983 */ /* 0x000ea20000100a00 */
[----:B------:R-:W-:Y:S05]  /*20430*/  WARPSYNC.ALL ;  /* 0x0000000000007948 */ /* 0x000fea0003800000 */
[----:B------:R3:W-:Y:S04]  /*20440*/  STL [R1+0x60], RZ ;  /* 0x000060ff01007387 */ /* 0x0007e80000100800 */
[----:B-1---5:R-:W4:Y:S01]  /*20450*/  LD.E.64 R8, desc[UR44][R16.64+0x78] ;  /* 0x0000782c10087980 */ /* 0x022f22000c101b00 */
[----:B------:R-:W-:-:S05]  /*20460*/  IMAD.MOV.U32 R4, RZ, RZ, 0x1 ;  /* 0x00000001ff047424 */ /* 0x000fca00078e00ff */
[----:B------:R3:W-:Y:S04]  /*20470*/  STL [R1+0x60], R4 ;  /* 0x0000600401007387 */ /* 0x0007e80000100800 */
[----:B------:R-:W3:Y:S04]  /*20480*/  LD.E.64 R12, desc[UR44][R16.64+0x78] ;  /* 0x0000782c100c7980 */ /* 0x000ee8000c101b00 */
[----:B------:R1:W-:Y:S04]  /*20490*/  STL [R1+0x60], R4 ;  /* 0x0000600401007387 */ /* 0x0003e80000100800 */
[----:B------:R-:W3:Y:S01]  /*204a0*/  LD.E.64 R14, desc[UR44][R16.64+0x78] ;  /* 0x0000782c100e7980 */ /* 0x000ee2000c101b00 */
        /* <DEDUP_REMOVED lines=8> */
[----:B----4-:R-:W-:Y:S02]  /*20530*/  R2UR UR4, R8 ;  /* 0x00000000080472ca */ /* 0x010fe400000e0000 */
[----:B------:R-:W-:-:S13]  /*20540*/  R2UR UR5, R9 ;  /* 0x00000000090572ca */ /* 0x000fda00000e0000 */
[----:B------:R-:W-:Y:S01]  /*20550*/  HGMMA.64x96x16.F32.BF16 R24, gdesc[UR4], RZ, !UPT, gsb0 ;  /* 0x01600000041879f0 */ /* 0x000fe2000c0018ff */
[----:B---3--:R-:W-:Y:S02]  /*20560*/  VIADD R12, R12, 0x2 ;  /* 0x000000020c0c7836 */ /* 0x008fe40000000000 */
        /* <DEDUP_REMOVED lines=38> */
.L_x_13171:
[----:B------:R-:W-:Y:S05]  /*207d0*/  BSYNC B0 ;  /* 0x0000000000007941 */ /* 0x000fea0003800000 */
.L_x_13170:
        /* <DEDUP_REMOVED lines=13> */
.L_x_13173:
[----:B------:R-:W-:Y:S05]  /*208b0*/  BSYNC B0 ;  /* 0x0000000000007941 */ /* 0x000fea0003800000 */
.L_x_13172:
        /* <DEDUP_REMOVED lines=8> */
.L_x_13175:
[----:B------:R-:W-:Y:S05]  /*20940*/  BSYNC B0 ;  /* 0x0000000000007941 */ /* 0x000fea0003800000 */
.L_x_13174:
[----:B------:R-:W2:Y:S04]  /*20950*/  LD.E R19, desc[UR44][R2.64] ;  /* 0x0000002c02137980 */ /* 0x000ea8000c101900 */
[----:B------:R-:W2:Y:S04]  /*20960*/  LDL.64 R6, [R1+0xf8] ;  /* 0x0000f80001067983 */ /* 0x000ea80000100a00 */
[----:B------:R-:W3:Y:S04]  /*20970*/  LDL R5, [R1+0x70] ;  /* 0x0000700001057983 */ /* 0x000ee80000100800 */
[----:B-1---5:R-:W4:Y:S04]  /*20980*/  LDL.64 R8, [R1+0xf0] ;  /* 0x0000f00001087983 */ /* 0x022f280000100a00 */
        /* <DEDUP_REMOVED lines=9> */
[----:B------:R-:W-:Y:S02]  /*20a20*/  R2UR UR6, R6 ;  /* 0x00000000060672ca */ /* 0x000fe400000e0000 */
        /* <DEDUP_REMOVED lines=192> */
.L_x_13178:
[----:B------:R-:W-:Y:S05]  /*21630*/  BSYNC B0 ;  /* 0x0000000000007941 */ /* 0x000fea0003800000 */
.L_x_13177:
        /* <DEDUP_REMOVED lines=24> */
[-C--:B------:R-:W-:Y:S02]  /*217c0*/  FMUL.FTZ R34, R47, R20.reuse ;  /* 0x000000142f227220 */ /* 0x080fe40000410000 */
[----:B------:R-:W-:Y:S01]  /*217d0*/  LOP3.LUT R47, R46, 0xffffff80, RZ, 0xc0, !PT ;  /* 0xffffff802e2f7812 */ /* 0x000fe200078ec0ff */
[----:B------:R-:W-:-:S04]  /*217e0*/  FMUL.FTZ R81, R48, R20 ;  /* 0x0000001430517220 */ /* 0x000fc80000410000 */
[----:B------:R-:W-:Y:S02]  /*217f0*/  IMAD.IADD R48, R76, 0x1, -R47 ;  /* 0x000000014c307824 */ /* 0x000fe400078e0a2f */
[-C--:B------:R-:W-:Y:S01]  /*21800*/  FMUL.FTZ R82, R53, R20.reuse ;  /* 0x0000001435527220 */ /* 0x080fe20000410000 */
[-C--:B-1----:R-:W-:Y:S01]  /*21810*/  FMUL.FTZ R5, R24, R20.reuse ;  /* 0x0000001418057220 */ /* 0x082fe20000410000 */
        /* <DEDUP_REMOVED lines=15> */
[--C-:B------:R-:W-:Y:S01]  /*21910*/  SHF.R.S32.HI R52, RZ, 0x2, R50.reuse ;  /* 0x00000002ff347819 */ /* 0x100fe20000011432 */
[----:B------:R-:W-:Y:S01]  /*21920*/  FMUL.FTZ R39, R55, R20 ;  /* 0x0000001437277220 */ /* 0x000fe20000410000 */
[----:B------:R-:W-:-:S02]  /*21930*/  SHF.R.S32.HI R47, RZ, 0x1f, R50 ;  /* 0x0000001fff2f7819 */ /* 0x000fc40000011432 */
[----:B------:R-:W-:Y:S02]  /*21940*/  LOP3.LUT R55, R54, 0xfffffffc, RZ, 0xc0, !PT ;  /* 0xfffffffc36377812 */ /* 0x000fe400078ec0ff */
        /* <DEDUP_REMOVED lines=20> */
[-C--:B------:R-:W-:Y:S02]  /*21a90*/  FMUL.FTZ R18, R26, R20.reuse ;  /* 0x000000141a127220 */ /* 0x080fe40000410000 */
[----:B------:R-:W1:Y:S01]  /*21aa0*/  SHFL.IDX PT, R52, R6, RZ, 0x1c1f ;  /* 0x001c1fff06347589 */ /* 0x000e6200000e0000 */
[----:B------:R-:W-:Y:S02]  /*21ab0*/  IMAD.MOV.U32 R53, RZ, RZ, -0x60 ;  /* 0xffffffa0ff357424 */ /* 0x000fe400078e00ff */
        /* <DEDUP_REMOVED lines=26> */
[----:B------:R-:W-:Y:S01]  /*21c60*/  FMUL.FTZ R20, R71, R20 ;  /* 0x0000001447147220 */ /* 0x000fe20000410000 */
[----:B------:R-:W2:Y:S01]  /*21c70*/  MUFU.TANH R5, R5 ;  /* 0x0000000500057308 */ /* 0x000ea20000002400 */
[----:B------:R-:W-:Y:S01]  /*21c80*/  IMAD R7, R7, -0x2, R50 ;  /* 0xfffffffe07077824 */ /* 0x000fe200078e0232 */
[----:B------:R-:W-:-:S06]  /*21c90*/  LOP3.LUT R53, RZ, R10, RZ, 0x33, !PT ;  /* 0x0000000aff357212 */ /* 0x000fcc00078e33ff */
[----:B------:R-:W3:Y:S01]  /*21ca0*/  MUFU.TANH R21, R21 ;  /* 0x0000001500157308 */ /* 0x000ee20000002400 */
[----:B------:R-:W-:-:S07]  /*21cb0*/  IADD3 R50, -R8, R7, R9 ;  /* 0x0000000708327210 */ /* 0x000fce0007ffe109 */
        /* <DEDUP_REMOVED lines=48> */
[----:B------:R-:W-:Y:S02]  /*21fc0*/  VIADD R70, R7, 0xffffffff ;  /* 0xffffffff07467836 */ /* 0x000fe40000000000 */
[----:B------:R-:W-:Y:S02]  /*21fd0*/  IMAD R63, R0, -0x60, R12 ;  /* 0xffffffa0003f7824 */ /* 0x000fe400078e020c */
[--C-:B-1----:R-:W-:Y:S02]  /*21fe0*/  IMAD.IADD R62, R66, 0x1, R52.reuse ;  /* 0x00000001423e7824 */ /* 0x102fe400078e0234 */
        /* <DEDUP_REMOVED lines=12> */
.L_x_13182:
[----:B------:R-:W-:-:S13]  /*220b0*/  ISETP.NE.AND P0, PT, R13, 0x1, PT ;  /* 0x000000010d00780c */ /* 0x000fda0003f05270 */
[----:B------:R-:W-:-:S05]  /*220c0*/  @P0 IMAD.HI.U32 R12, R10, R14, RZ ;  /* 0x0000000e0a0c0227 */ /* 0x000fca00078e00ff */
[----:B------:R-:W-:-:S07]  /*220d0*/  @P0 SHF.R.U32.HI R10, RZ, R15, R12 ;  /* 0x0000000fff0a0219 */ /* 0x000fce000001160c */
.L_x_13183:
[----:B------:R-:W-:Y:S05]  /*220e0*/  BSYNC B1 ;  /* 0x0000000000017941 */ /* 0x000fea0003800000 */
.L_x_13181:
[----:B------:R-:W-:-:S05]  /*220f0*/  IMAD R10, R10, R13, R70 ;  /* 0x0000000d0a0a7224 */ /* 0x000fca00078e0246 */
[----:B------:R-:W-:Y:S02]  /*22100*/  VIMNMX R7, R7, R10, !PT ;  /* 0x0000000a07077248 */ /* 0x000fe40007fe0100 */
[----:B------:R-:W-:-:S07]  /*22110*/  VIADDMNMX R62, R10, R13, R62, PT ;  /* 0x0000000d0a3e7246 */ /* 0x000fce000380013e */
.L_x_13180:
[----:B------:R-:W-:Y:S05]  /*22120*/  BSYNC B0 ;  /* 0x0000000000007941 */ /* 0x000fea0003800000 */
.L_x_13179:
[C---:B------:R-:W-:Y:S01]  /*22130*/  ISETP.GE.AND P0, PT, R63.reuse, 0x2, PT ;  /* 0x000000023f00780c */ /* 0x040fe20003f06270 */
[----:B------:R-:W1:Y:S01]  /*22140*/  SHFL.IDX PT, R6, R6, 0x1, 0x1c1f ;  /* 0x003c1f0006067f89 */ /* 0x000e6200000e0000 */
        /* <DEDUP_REMOVED lines=13> */
[--C-:B-1----:R-:W-:Y:S01]  /*22220*/  IMAD.IADD R66, R66, 0x1, R6.reuse ;  /* 0x0000000142427824 */ /* 0x102fe200078e0206 */
[----:B0-----:R-:W-:Y:S01]  /*22230*/  FSEL R74, R74, -INF , !P0 ;  /* 0xff8000004a4a7808 */ /* 0x001fe20004000000 */
[----:B------:R-:W-:Y:S01]  /*22240*/  IMAD.IADD R67, R67, 0x1, R6 ;  /* 0x0000000143437824 */ /* 0x000fe200078e0206 */
        /* <DEDUP_REMOVED lines=112> */
.L_x_13187:
[----:B------:R-:W-:-:S13]  /*22950*/  ISETP.NE.AND P6, PT, R13, 0x1, PT ;  /* 0x000000010d00780c */ /* 0x000fda0003fc5270 */
[----:B------:R-:W-:-:S05]  /*22960*/  @P6 IMAD.HI.U32 R14, R8, R14, RZ ;  /* 0x0000000e080e6227 */ /* 0x000fca00078e00ff */
[----:B------:R-:W-:-:S07]  /*22970*/  @P6 SHF.R.U32.HI R8, RZ, R15, R14 ;  /* 0x0000000fff086219 */ /* 0x000fce000001160e */
.L_x_13188:
[----:B------:R-:W-:Y:S05]  /*22980*/  BSYNC B1 ;  /* 0x0000000000017941 */ /* 0x000fea0003800000 */
.L_x_13186:
[----:B------:R-:W-:-:S05]  /*22990*/  IMAD R8, R8, R13, R70 ;  /* 0x0000000d08087224 */ /* 0x000fca00078e0246 */
[----:B------:R-:W-:Y:S02]  /*229a0*/  VIADDMNMX R66, R8, R13, R66, PT ;  /* 0x0000000d08427246 */ /* 0x000fe40003800142 */
[----:B------:R-:W-:-:S07]  /*229b0*/  VIMNMX R67, R67, R8, !PT ;  /* 0x0000000843437248 */ /* 0x000fce0007fe0100 */
.L_x_13185:
[----:B------:R-:W-:Y:S05]  /*229c0*/  BSYNC B0 ;  /* 0x0000000000007941 */ /* 0x000fea0003800000 */
.L_x_13184:
[----:B------:R-:W2:Y:S01]  /*229d0*/  LD.E.64 R6, desc[UR44][R16.64+0x420] ;  /* 0x0004202c10067980 */ /* 0x000ea2000c101b00 */
[----:B------:R-:W-:Y:S02]  /*229e0*/  ISETP.GT.AND P5, PT, R67, RZ, !P5 ;  /* 0x000000ff4300720c */ /* 0x000fe40006fa4270 */
[----:B------:R-:W-:Y:S01]  /*229f0*/  ISETP.NE.AND P6, PT, R86, RZ, PT ;  /* 0x000000ff5600720c */ /* 0x000fe20003fc5270 */
[----:B------:R-:W3:Y:S01]  /*22a00*/  LD.E R64, desc[UR44][R16.64+0x440] ;  /* 0x0004402c10407980 */ /* 0x000ee2000c101900 */
        /* <DEDUP_REMOVED lines=67> */
[----:B------:R-:W-:Y:S02]  /*22e40*/  ISETP.GT.AND P0, PT, R67, 0x48, !P0 ;  /* 0x000000484300780c */ /* 0x000fe40004704270 */
[----:B------:R-:W-:Y:S02]  /*22e50*/  ISETP.LT.OR P5, PT, R66, 0x42, P5 ;  /* 0x000000424200780c */ /* 0x000fe40002fa1670 */
[----:B--2---:R-:W-:Y:S02]  /*22e60*/  FMNMX.FTZ R29, R37, R6, !PT ;  /* 0x00000006251d7209 */ /* 0x004fe40007810000 */
[----:B------:R-:W-:-:S02]  /*22e70*/  FSEL R43, R43, -INF , !P5 ;  /* 0xff8000002b2b7808 */ /* 0x000fc40006800000 */
        /* <DEDUP_REMOVED lines=25> */
[----:B------:R-:W0:Y:S01]  /*23010*/  SHFL.BFLY PT, R30, R31, 0x2, 0x1f ;  /* 0x0c401f001f1e7f89 */ /* 0x000e2200000e0000 */
        /* <DEDUP_REMOVED lines=18> */
[----:B------:R-:W-:Y:S02]  /*23140*/  FMNMX.FTZ R30, R42, R29, !PT ;  /* 0x0000001d2a1e7209 */ /* 0x000fe40007810000 */
[----:B------:R-:W-:Y:S02]  /*23150*/  ISETP.GT.AND P2, PT, R67, 0x50, !P2 ;  /* 0x000000504300780c */ /* 0x000fe40005744270 */
[----:B------:R-:W-:Y:S02]  /*23160*/  ISETP.LT.OR P1, PT, R66, 0x4a, P1 ;  /* 0x0000004a4200780c */ /* 0x000fe40000f21670 */
[----:B------:R-:W-:-:S02]  /*23170*/  FSEL R63, R44, -INF , !P0 ;  /* 0xff8000002c3f7808 */ /* 0x000fc40004000000 */
[----:B------:R-:W-:Y:S02]  /*23180*/  FMNMX.FTZ R30, R43, R30, !PT ;  /* 0x0000001e2b1e7209 */ /* 0x000fe40007810000 */
[C---:B------:R-:W-:Y:S02]  /*23190*/  ISETP.GT.AND P3, PT, R67.reuse, 0x51, !P3 ;  /* 0x000000514300780c */ /* 0x040fe40005f64270 */
[----:B------:R-:W-:Y:S01]  /*231a0*/  ISETP.GT.AND P4, PT, R67, 0x58, !P4 ;  /* 0x000000584300780c */ /* 0x000fe20006784270 */
[----:B------:R-:W0:Y:S01]  /*231b0*/  SHFL.BFLY PT, R33, R32, 0x1, 0x1f ;  /* 0x0c201f0020217f89 */ /* 0x000e2200000e0000 */
[----:B------:R-:W-:Y:S02]  /*231c0*/  ISETP.LT.OR P2, PT, R66, 0x51, P2 ;  /* 0x000000514200780c */ /* 0x000fe40001741670 */
[----:B------:R-:W-:Y:S01]  /*231d0*/  FSEL R45, R45, -INF , !P1 ;  /* 0xff8000002d2d7808 */ /* 0x000fe20004800000 */
[----:B------:R-:W-:Y:S01]  /*231e0*/  ST.E desc[UR44][R16.64+0x420], R31 ;  /* 0x0004201f10007985 */ /* 0x000fe2000c10192c */
[----:B------:R-:W-:-:S02]  /*231f0*/  FMNMX.FTZ R30, R63, R30, !PT ;  /* 0x0000001e3f1e7209 */ /* 0x000fc40007810000 */
[----:B------:R-:W-:Y:S01]  /*23200*/  ISETP.LT.OR P3, PT, R66, 0x52, P3 ;  /* 0x000000524200780c */ /* 0x000fe20001f61670 */
[----:B------:R-:W2:Y:S01]  /*23210*/  LD.E R44, desc[UR44][R16.64+0x210] ;  /* 0x0002102c102c7980 */ /* 0x000ea2000c101900 */
[----:B------:R-:W-:Y:S02]  /*23220*/  FSEL R65, R46, -INF , !P2 ;  /* 0xff8000002e417808 */ /* 0x000fe40005000000 */
[----:B------:R-:W-:Y:S01]  /*23230*/  FMNMX.FTZ R30, R45, R30, !PT ;  /* 0x0000001e2d1e7209 */ /* 0x000fe20007810000 */
[----:B------:R-:W4:Y:S01]  /*23240*/  LD.E R46, desc[UR44][R16.64+0x430] ;  /* 0x0004302c102e7980 */ /* 0x000f22000c101900 */
[----:B------:R-:W-:Y:S02]  /*23250*/  ISETP.GT.AND P0, PT, R67, 0x59, !P6 ;  /* 0x000000594300780c */ /* 0x000fe40007704270 */
[----:B------:R-:W-:Y:S02]  /*23260*/  ISETP.LT.OR P4, PT, R66, 0x59, P4 ;  /* 0x000000594200780c */ /* 0x000fe40002781670 */
[----:B------:R-:W-:-:S02]  /*23270*/  FSEL R47, R47, -INF , !P3 ;  /* 0xff8000002f2f7808 */ /* 0x000fc40005800000 */
[----:B------:R-:W-:Y:S02]  /*23280*/  FMNMX.FTZ R30, R65, R30, !PT ;  /* 0x0000001e411e7209 */ /* 0x000fe40007810000 */
[----:B------:R-:W-:Y:S02]  /*23290*/  ISETP.LT.OR P0, PT, R66, 0x5a, P0 ;  /* 0x0000005a4200780c */ /* 0x000fe40000701670 */
[----:B------:R-:W-:Y:S02]  /*232a0*/  FSEL R67, R48, -INF , !P4 ;  /* 0xff80000030437808 */ /* 0x000fe40006000000 */
[----:B------:R-:W-:Y:S01]  /*232b0*/  FMNMX.FTZ R30, R47, R30, !PT ;  /* 0x0000001e2f1e7209 */ /* 0x000fe20007810000 */
[----:B------:R-:W2:Y:S01]  /*232c0*/  LD.E R48, desc[UR44][R16.64+0x434] ;  /* 0x0004342c10307980 */ /* 0x000ea2000c101900 */
[----:B------:R-:W-:Y:S02]  /*232d0*/  FSEL R69, R20, -INF , !P0 ;  /* 0xff80000014457808 */ /* 0x000fe40004000000 */
[----:B------:R-:W-:-:S04]  /*232e0*/  FMNMX.FTZ R30, R67, R30, !PT ;  /* 0x0000001e431e7209 */ /* 0x000fc80007810000 */
[----:B------:R-:W-:-:S05]  /*232f0*/  FMNMX.FTZ R29, R69, R30, !PT ;  /* 0x0000001e451d7209 */ /* 0x000fca0007810000 */
[----:B------:R-:W-:Y:S04]  /*23300*/  ST.E desc[UR44][R16.64+0x424], R29 ;  /* 0x0004241d10007985 */ /* 0x000fe8000c10192c */
[----:B------:R-:W3:Y:S01]  /*23310*/  LD.E R20, desc[UR44][R16.64+0x424] ;  /* 0x0004242c10147980 */ /* 0x000ee2000c101900 */
[----:B0-----:R-:W-:-:S05]  /*23320*/  FMNMX.FTZ R33, R32, R33, !PT ;  /* 0x0000002120217209 */ /* 0x001fca0007810000 */
[----:B------:R-:W-:Y:S04]  /*23330*/  ST.E desc[UR44][R16.64+0x420], R33 ;  /* 0x0004202110007985 */ /* 0x000fe8000c10192c */
[----:B------:R-:W4:Y:S01]  /*23340*/  LD.E R71, desc[UR44][R16.64+0x420] ;  /* 0x0004202c10477980 */ /* 0x000f22000c101900 */
[----:B------:R-:W-:-:S04]  /*23350*/  UIADD3 UR4, UP0, UR37, 0x210, URZ ;  /* 0x0000021025047890 */ /* 0x000fc8000ff1e03f */
[----:B------:R-:W-:Y:S02]  /*23360*/  ULOP3.LUT UR6, UR4, 0x4, URZ, 0xfc, !UPT ;  /* 0x0000000404067892 */ /* 0x000fe4000f8efc3f */
[----:B------:R-:W-:Y:S01]  /*23370*/  UIADD3.X UR5, URZ, UR36, URZ, UP0, !UPT ;  /* 0x000000243f057290 */ /* 0x000fe200087fe43f */
[----:B---3--:R-:W0:Y:S02]  /*23380*/  SHFL.BFLY PT, R29, R20, 0x2, 0x1f ;  /* 0x0c401f00141d7f89 */ /* 0x008e2400000e0000 */
[----:B0-----:R-:W-:-:S05]  /*23390*/  FMNMX.FTZ R29, R20, R29, !PT ;  /* 0x0000001d141d7209 */ /* 0x001fca0007810000 */
[----:B------:R-:W0:Y:S01]  /*233a0*/  SHFL.BFLY PT, R20, R29, 0x1, 0x1f ;  /* 0x0c201f001d147f89 */ /* 0x000e2200000e0000 */
[C---:B----4-:R-:W-:Y:S01]  /*233b0*/  FMUL.FTZ R30, R71.reuse, R64 ;  /* 0x00000040471e7220 */ /* 0x050fe20000410000 */
[----:B------:R-:W-:-:S04]  /*233c0*/  FSETP.NEU.FTZ.AND P0, PT, R71, -INF , PT ;  /* 0xff8000004700780b */ /* 0x000fc80003f1d000 */
[----:B------:R-:W-:Y:S02]  /*233d0*/  FSEL R31, R30, RZ, P0 ;  /* 0x000000ff1e1f7208 */ /* 0x000fe40000000000 */
[----:B------:R-:W-:-:S03]  /*233e0*/  FSEL R71, R71, RZ, P0 ;  /* 0x000000ff47477208 */ /* 0x000fc60000000000 */
[-CC-:B------:R-:W-:Y:S01]  /*233f0*/  FFMA.FTZ R222, R49, R64.reuse, -R31.reuse ;  /* 0x0000004031de7223 */ /* 0x180fe2000001081f */
[-CC-:B------:R-:W-:Y:S01]  /*23400*/  FFMA.FTZ R201, R21, R64.reuse, -R31.reuse ;  /* 0x0000004015c97223 */ /* 0x180fe2000001081f */
[-C--:B------:R-:W-:Y:S01]  /*23410*/  FFMA.FTZ R21, R5, R64.reuse, -R31 ;  /* 0x0000004005157223 */ /* 0x080fe2000001081f */
[----:B------:R-:W-:Y:S01]  /*23420*/  FADD.FTZ R71, R6, -R71 ;  /* 0x8000004706477221 */ /* 0x000fe20000010000 */
[----:B------:R-:W-:Y:S01]  /*23430*/  FFMA.FTZ R196, R11, R64, -R31 ;  /* 0x000000400bc47223 */ /* 0x000fe2000001081f */
[----:B0-----:R-:W-:-:S04]  /*23440*/  FMNMX.FTZ R49, R29, R20, !PT ;  /* 0x000000141d317209 */ /* 0x001fc80007810000 */
[C---:B------:R-:W-:Y:S01]  /*23450*/  FSETP.NEU.FTZ.AND P0, PT, R49.reuse, -INF , PT ;  /* 0xff8000003100780b */ /* 0x040fe20003f1d000 */
[----:B------:R-:W-:-:S03]  /*23460*/  FMUL.FTZ R5, R49, R64 ;  /* 0x0000004031057220 */ /* 0x000fc60000410000 */
[----:B------:R-:W-:Y:S02]  /*23470*/  FSEL R6, R49, RZ, P0 ;  /* 0x000000ff31067208 */ /* 0x000fe40000000000 */
[----:B------:R-:W-:Y:S01]  /*23480*/  FSEL R11, R5, RZ, P0 ;  /* 0x000000ff050b7208 */ /* 0x000fe20000000000 */
[-CC-:B------:R-:W-:Y:S01]  /*23490*/  FFMA.FTZ R168, R37, R64.reuse, -R31.reuse ;  /* 0x0000004025a87223 */ /* 0x180fe2000001081f */
[-CC-:B------:R-:W-:Y:S01]  /*234a0*/  FFMA.FTZ R204, R41, R64.reuse, -R31.reuse ;  /* 0x0000004029cc7223 */ /* 0x180fe2000001081f */
[----:B------:R-:W-:Y:S01]  /*234b0*/  FADD.FTZ R7, R7, -R6 ;  /* 0x8000000607077221 */ /* 0x000fe20000010000 */
        /* <DEDUP_REMOVED lines=19> */
[-CC-:B------:R-:W-:Y:S01]  /*235f0*/  FFMA.FTZ R31, R18, R64.reuse, -R11.reuse ;  /* 0x00000040121f7223 */ /* 0x180fe2000001080b */
[----:B------:R-:W-:Y:S01]  /*23600*/  FMUL.FTZ R7, R64, R7 ;  /* 0x0000000740077220 */ /* 0x000fe20000410000 */
[-CC-:B------:R-:W-:Y:S01]  /*23610*/  FFMA.FTZ R169, R62, R64.reuse, -R11.reuse ;  /* 0x000000403ea97223 */ /* 0x180fe2000001080b */
[----:B------:R-:W-:Y:S01]  /*23620*/  MUFU.EX2 R168, R168 ;  /* 0x000000a800a87308 */ /* 0x000fe20000000800 */
[----:B------:R-:W-:-:S07]  /*23630*/  FFMA.FTZ R30, R25, R64, -R11 ;  /* 0x00000040191e7223 */ /* 0x000fce000001080b */
[----:B------:R-:W0:Y:S01]  /*23640*/  MUFU.EX2 R41, R41 ;  /* 0x0000002900297308 */ /* 0x000e220000000800 */
[----:B------:R-:W-:-:S07]  /*23650*/  FFMA.FTZ R171, R61, R64, -R11 ;  /* 0x000000403dab7223 */ /* 0x000fce000001080b */
[----:B------:R-:W-:Y:S08]  /*23660*/  MUFU.EX2 R31, R31 ;  /* 0x0000001f001f7308 */ /* 0x000ff00000000800 */
[----:B------:R-:W2:Y:S01]  /*23670*/  MUFU.EX2 R12, R7 ;  /* 0x00000007000c7308 */ /* 0x000ea20000000800 */
[----:B------:R-:W-:-:S07]  /*23680*/  FFMA.FTZ R29, R27, R64, -R11 ;  /* 0x000000401b1d7223 */ /* 0x000fce000001080b */
[----:B------:R-:W1:Y:S08]  /*23690*/  MUFU.EX2 R37, R37 ;  /* 0x0000002500257308 */ /* 0x000e700000000800 */
[----:B------:R-:W3:Y:S01]  /*236a0*/  MUFU.EX2 R169, R169 ;  /* 0x000000a900a97308 */ /* 0x000ee20000000800 */
[----:B------:R-:W-:-:S07]  /*236b0*/  FFMA.FTZ R173, R28, R64, -R11 ;  /* 0x000000401cad7223 */ /* 0x000fce000001080b */
[----:B------:R-:W4:Y:S08]  /*236c0*/  MUFU.EX2 R36, R36 ;  /* 0x0000002400247308 */ /* 0x000f300000000800 */
[----:B------:R-:W4:Y:S01]  /*236d0*/  MUFU.EX2 R30, R30 ;  /* 0x0000001e001e7308 */ /* 0x000f220000000800 */
[----:B0-----:R-:W-:Y:S01]  /*236e0*/  FFMA.FTZ R46, R41, R46, R168 ;  /* 0x0000002e292e7223 */ /* 0x001fe200000100a8 */
[----:B--2---:R-:W-:-:S06]  /*236f0*/  FFMA.FTZ R48, R12, R48, R31 ;  /* 0x000000300c307223 */ /* 0x004fcc000001001f */
        /* <DEDUP_REMOVED lines=11> */
[-CC-:B------:R-:W-:Y:S01]  /*237b0*/  FFMA.FTZ R15, R19, R64.reuse, -R11.reuse ;  /* 0x00000040130f7223 */ /* 0x180fe2000001080b */
[----:B------:R-:W-:-:S06]  /*237c0*/  FFMA.FTZ R179, R14, R64, -R11 ;  /* 0x000000400eb37223 */ /* 0x000fcc000001080b */
[----:B------:R-:W4:Y:S01]  /*237d0*/  MUFU.EX2 R173, R173 ;  /* 0x000000ad00ad7308 */ /* 0x000f220000000800 */
[----:B------:R-:W-:Y:S01]  /*237e0*/  FFMA.FTZ R14, R8, R64, -R11 ;  /* 0x00000040080e7223 */ /* 0x000fe2000001080b */
[----:B0-----:R-:W-:-:S06]  /*237f0*/  FADD.FTZ R8, R170, R5 ;  /* 0x00000005aa087221 */ /* 0x001fcc0000010000 */
[----:B------:R-:W0:Y:S01]  /*23800*/  MUFU.EX2 R34, R34 ;  /* 0x0000002200227308 */ /* 0x000e220000000800 */
[----:B--2---:R-:W-:Y:S01]  /*23810*/  FADD.FTZ R6, R171, R6 ;  /* 0x00000006ab067221 */ /* 0x004fe20000010000 */
[----:B------:R-:W-:-:S06]  /*23820*/  FFMA.FTZ R177, R26, R64, -R11 ;  /* 0x000000401ab17223 */ /* 0x000fcc000001080b */
        /* <DEDUP_REMOVED lines=10> */
[----:B--2---:R-:W-:-:S06]  /*238d0*/  FADD.FTZ R6, R28, R7 ;  /* 0x000000071c067221 */ /* 0x004fcc0000010000 */
        /* <DEDUP_REMOVED lines=11> */
[----:B------:R-:W-:-:S07]  /*23990*/  FFMA.FTZ R205, R38, R64, -R11 ;  /* 0x0000004026cd7223 */ /* 0x000fce000001080b */
        /* <DEDUP_REMOVED lines=61> */
[----:B---3--:R-:W-:Y:S01]  /*23d70*/  FADD.FTZ R7, R5, R6 ;  /* 0x0000000605077221 */ /* 0x008fe20000010000 */
[----:B------:R-:W-:Y:S01]  /*23d80*/  FMUL.FTZ R13, R41, R44 ;  /* 0x0000002c290d7220 */ /* 0x000fe20000410000 */
[----:B------:R-:W-:Y:S02]  /*23d90*/  IMAD.U32 R10, RZ, RZ, UR6 ;  /* 0x00000006ff0a7e24 */ /* 0x000fe4000f8e00ff */
[----:B----4-:R-:W-:Y:S01]  /*23da0*/  FADD.FTZ R9, R21, R8 ;  /* 0x0000000815097221 */ /* 0x010fe20000010000 */
[----:B------:R-:W-:Y:S01]  /*23db0*/  IMAD.U32 R11, RZ, RZ, UR5 ;  /* 0x00000005ff0b7e24 */ /* 0x000fe2000f8e00ff */
[----:B------:R-:W-:Y:S01]  /*23dc0*/  ST.E desc[UR44][R16.64+0x424], R49 ;  /* 0x0004243110007985 */ /* 0x000fe2000c10192c */
[----:B------:R-:W-:-:S03]  /*23dd0*/  FADD.FTZ R7, R18, R7 ;  /* 0x0000000712077221 */ /* 0x000fc60000010000 */
[----:B------:R0:W-:Y:S04]  /*23de0*/  ST.E desc[UR44][R16.64+0x430], R9 ;  /* 0x0004300910007985 */ /* 0x0001e8000c10192c */
[----:B------:R1:W-:Y:S04]  /*23df0*/  ST.E desc[UR44][R16.64+0x434], R7 ;  /* 0x0004340710007985 */ /* 0x0003e8000c10192c */
[----:B------:R2:W-:Y:S04]  /*23e00*/  ST.E desc[UR44][R16.64+0x210], R13 ;  /* 0x0002100d10007985 */ /* 0x0005e8000c10192c */
[----:B------:R-:W3:Y:S02]  /*23e10*/  LD.E R6, desc[UR44][R10.64] ;  /* 0x0000002c0a067980 */ /* 0x000ee4000c101900 */
[----:B---3--:R-:W-:-:S05]  /*23e20*/  FMUL.FTZ R25, R41, R6 ;  /* 0x0000000629197220 */ /* 0x008fca0000410000 */
[----:B------:R3:W-:Y:S04]  /*23e30*/  ST.E desc[UR44][R10.64], R25 ;  /* 0x000000190a007985 */ /* 0x0007e8000c10192c */
[----:B------:R-:W0:Y:S04]  /*23e40*/  LD.E R54, desc[UR44][R16.64+0x224] ;  /* 0x0002242c10367980 */ /* 0x000e28000c101900 */
[----:B------:R-:W4:Y:S04]  /*23e50*/  LD.E R226, desc[UR44][R16.64+0x404] ;  /* 0x0004042c10e27980 */ /* 0x000f28000c101900 */
[----:B------:R-:W1:Y:S04]  /*23e60*/  LD.E R52, desc[UR44][R16.64+0x220] ;  /* 0x0002202c10347980 */ /* 0x000e68000c101900 */
        /* <DEDUP_REMOVED lines=59> */
[----:B------:R-:W-:Y:S01]  /*24220*/  ULOP3.LUT UR6, UR4, 0x8, URZ, 0xfc, !UPT ;  /* 0x0000000804067892 */ /* 0x000fe2000f8efc3f */
[C---:B0-----:R-:W-:Y:S01]  /*24230*/  FMUL.FTZ R9, R41.reuse, R54 ;  /* 0x0000003629097220 */ /* 0x041fe20000410000 */
[----:B----4-:R-:W-:-:S04]  /*24240*/  FMUL.FTZ R45, R41, R226 ;  /* 0x000000e2292d7220 */ /* 0x010fc80000410000 */
[----:B------:R0:W-:Y:S01]  /*24250*/  ST.E desc[UR44][R16.64+0x224], R9 ;  /* 0x0002240910007985 */ /* 0x0001e2000c10192c */
[C---:B-1----:R-:W-:Y:S01]  /*24260*/  FMUL.FTZ R7, R41.reuse, R52 ;  /* 0x0000003429077220 */ /* 0x042fe20000410000 */
[C---:B--2---:R-:W-:Y:S01]  /*24270*/  FMUL.FTZ R13, R41.reuse, R56 ;  /* 0x00000038290d7220 */ /* 0x044fe20000410000 */
[C---:B---3--:R-:W-:Y:S01]  /*24280*/  FMUL.FTZ R25, R41.reuse, R58 ;  /* 0x0000003a29197220 */ /* 0x048fe20000410000 */
        /* <DEDUP_REMOVED lines=114> */
[----:B------:R2:W-:Y:S04]  /*249b0*/  ST.E desc[UR44][R16.64+0x3d4], R43 ;  /* 0x0003d42b10007985 */ /* 0x0005e8000c10192c */
[----:B------:R-:W-:Y:S04]  /*249c0*/  ST.E desc[UR44][R16.64+0x3e0], R27 ;  /* 0x0003e01b10007985 */ /* 0x000fe8000c10192c */
[----:B------:R-:W-:Y:S04]  /*249d0*/  ST.E desc[UR44][R16.64+0x3e4], R45 ;  /* 0x0003e42d10007985 */ /* 0x000fe8000c10192c */
[----:B------:R-:W-:Y:S04]  /*249e0*/  ST.E desc[UR44][R16.64+0x3f0], R47 ;  /* 0x0003f02f10007985 */ /* 0x000fe8000c10192c */
[----:B------:R3:W-:Y:S04]  /*249f0*/  ST.E desc[UR44][R16.64+0x3f4], R49 ;  /* 0x0003f43110007985 */ /* 0x0007e8000c10192c */
[----:B------:R4:W-:Y:S04]  /*24a00*/  ST.E desc[UR44][R16.64+0x400], R41 ;  /* 0x0004002910007985 */ /* 0x0009e8000c10192c */
[----:B0-----:R-:W2:Y:S01]  /*24a10*/  LD.E R13, desc[UR44][R8.64] ;  /* 0x0000002c080d7980 */ /* 0x001ea2000c101900 */
[----:B------:R-:W-:Y:S01]  /*24a20*/  ULOP3.LUT UR4, UR4, 0xc, URZ, 0xfc, !UPT ;  /* 0x0000000c04047892 */ /* 0x000fe2000f8efc3f */
[----:B------:R-:W-:-:S05]  /*24a30*/  IMAD.U32 R7, RZ, RZ, UR5 ;  /* 0x00000005ff077e24 */ /* 0x000fca000f8e00ff */
[----:B------:R-:W-:Y:S02]  /*24a40*/  IMAD.U32 R6, RZ, RZ, UR4 ;  /* 0x00000004ff067e24 */ /* 0x000fe4000f8e00ff */
[----:B--2---:R-:W-:-:S05]  /*24a50*/  FMUL.FTZ R13, R12, R13 ;  /* 0x0000000d0c0d7220 */ /* 0x004fca0000410000 */
[----:B------:R0:W-:Y:S04]  /*24a60*/  ST.E desc[UR44][R8.64], R13 ;  /* 0x0000000d08007985 */ /* 0x0001e8000c10192c */
[----:B-1----:R-:W2:Y:S02]  /*24a70*/  LD.E R25, desc[UR44][R6.64] ;  /* 0x0000002c06197980 */ /* 0x002ea4000c101900 */
[----:B--2---:R-:W-:-:S05]  /*24a80*/  FMUL.FTZ R25, R12, R25 ;  /* 0x000000190c197220 */ /* 0x004fca0000410000 */
[----:B------:R1:W-:Y:S04]  /*24a90*/  ST.E desc[UR44][R6.64], R25 ;  /* 0x0000001906007985 */ /* 0x0003e8000c10192c */
        /* <DEDUP_REMOVED lines=54> */
[----:B---3--:R-:W3:Y:S04]  /*24e00*/  LD.E R49, desc[UR44][R16.64+0x3cc] ;  /* 0x0003cc2c10317980 */ /* 0x008ee8000c101900 */
[----:B------:R-:W3:Y:S04]  /*24e10*/  LD.E R47, desc[UR44][R16.64+0x3d8] ;  /* 0x0003d82c102f7980 */ /* 0x000ee8000c101900 */
[----:B------:R-:W3:Y:S04]  /*24e20*/  LD.E R45, desc[UR44][R16.64+0x3dc] ;  /* 0x0003dc2c102d7980 */ /* 0x000ee8000c101900 */
[----:B----4-:R-:W4:Y:S04]  /*24e30*/  LD.E R41, desc[UR44][R16.64+0x3e8] ;  /* 0x0003e82c10297980 */ /* 0x010f28000c101900 */
[----:B0-----:R-:W4:Y:S04]  /*24e40*/  LD.E R13, desc[UR44][R16.64+0x3ec] ;  /* 0x0003ec2c100d7980 */ /* 0x001f28000c101900 */
[----:B------:R-:W4:Y:S04]  /*24e50*/  LD.E R39, desc[UR44][R16.64+0x3f8] ;  /* 0x0003f82c10277980 */ /* 0x000f28000c101900 */
[----:B------:R-:W4:Y:S04]  /*24e60*/  LD.E R27, desc[UR44][R16.64+0x3fc] ;  /* 0x0003fc2c101b7980 */ /* 0x000f28000c101900 */
[----:B-1----:R-:W4:Y:S01]  /*24e70*/  LD.E R25, desc[UR44][R16.64+0x408] ;  /* 0x0004082c10197980 */ /* 0x002f22000c101900 */
[C---:B--2---:R-:W-:Y:S01]  /*24e80*/  FMUL.FTZ R61, R12.reuse, R61 ;  /* 0x0000003d0c3d7220 */ /* 0x044fe20000410000 */
[----:B------:R-:W-:-:S04]  /*24e90*/  FMUL.FTZ R53, R12, R53 ;  /* 0x000000350c357220 */ /* 0x000fc80000410000 */
[----:B------:R0:W-:Y:S01]  /*24ea0*/  ST.E desc[UR44][R16.64+0x228], R61 ;  /* 0x0002283d10007985 */ /* 0x0001e2000c10192c */
        /* <DEDUP_REMOVED lines=56> */
[C---:B----4-:R-:W-:Y:S01]  /*25230*/  FMUL.FTZ R41, R12.reuse, R41 ;  /* 0x000000290c297220 */ /* 0x050fe20000410000 */
        /* <DEDUP_REMOVED lines=59> */
[----:B------:R2:W-:Y:S04]  /*255f0*/  ST.E desc[UR44][R16.64+0x3e8], R41 ;  /* 0x0003e82910007985 */ /* 0x0005e8000c10192c */
[----:B------:R-:W-:Y:S04]  /*25600*/  ST.E desc[UR44][R16.64+0x3ec], R53 ;  /* 0x0003ec3510007985 */ /* 0x000fe8000c10192c */
[----:B------:R-:W-:Y:S04]  /*25610*/  ST.E desc[UR44][R16.64+0x3f8], R39 ;  /* 0x0003f82710007985 */ /* 0x000fe8000c10192c */
[----:B------:R3:W-:Y:S04]  /*25620*/  ST.E desc[UR44][R16.64+0x3fc], R27 ;  /* 0x0003fc1b10007985 */ /* 0x0007e8000c10192c */
[----:B------:R4:W-:Y:S01]  /*25630*/  ST.E desc[UR44][R16.64+0x408], R25 ;  /* 0x0004081910007985 */ /* 0x0009e2000c10192c */
        /* <DEDUP_REMOVED lines=87> */
[----:B------:R1:W-:Y:S04]  /*25bb0*/  ST.E desc[UR44][R16.64+0x224], R39 ;  /* 0x0002242710007985 */ /* 0x0003e8000c10192c */
[----:B------:R-:W-:Y:S04]  /*25bc0*/  ST.E desc[UR44][R16.64+0x228], R47 ;  /* 0x0002282f10007985 */ /* 0x000fe8000c10192c */
[----:B------:R-:W-:Y:S04]  /*25bd0*/  ST.E desc[UR44][R16.64+0x22c], R43 ;  /* 0x00022c2b10007985 */ /* 0x000fe8000c10192c */
[----:B------:R-:W-:Y:S04]  /*25be0*/  ST.E desc[UR44][R16.64+0x230], R49 ;  /* 0x0002303110007985 */ /* 0x000fe8000c10192c */
[----:B------:R-:W-:Y:S04]  /*25bf0*/  ST.E desc[UR44][R16.64+0x234], R51 ;  /* 0x0002343310007985 */ /* 0x000fe8000c10192c */
[----:B------:R-:W-:Y:S04]  /*25c00*/  ST.E desc[UR44][R16.64+0x238], R45 ;  /* 0x0002382d10007985 */ /* 0x000fe8000c10192c */
[----:B------:R-:W-:Y:S04]  /*25c10*/  ST.E desc[UR44][R16.64+0x23c], R53 ;  /* 0x00023c3510007985 */ /* 0x000fe8000c10192c */
        /* <DEDUP_REMOVED lines=8> */
[----:B0-----:R-:W3:Y:S04]  /*25ca0*/  LD.E R25, desc[UR44][R16.64+0x260] ;  /* 0x0002602c10197980 */ /* 0x001ee8000c101900 */
[----:B-1----:R-:W3:Y:S04]  /*25cb0*/  LD.E R39, desc[UR44][R16.64+0x270] ;  /* 0x0002702c10277980 */ /* 0x002ee8000c101900 */
[----:B--2---:R-:W2:Y:S04]  /*25cc0*/  LD.E R41, desc[UR44][R16.64+0x278] ;  /* 0x0002782c10297980 */ /* 0x004ea8000c101900 */
[----:B------:R-:W2:Y:S04]  /*25cd0*/  LD.E R43, desc[UR44][R16.64+0x280] ;  /* 0x0002802c102b7980 */ /* 0x000ea8000c101900 */
[----:B------:R-:W2:Y:S04]  /*25ce0*/  LD.E R45, desc[UR44][R16.64+0x288] ;  /* 0x0002882c102d7980 */ /* 0x000ea8000c101900 */
[----:B------:R-:W2:Y:S04]  /*25cf0*/  LD.E R47, desc[UR44][R16.64+0x290] ;  /* 0x0002902c102f7980 */ /* 0x000ea8000c101900 */
[----:B------:R-:W2:Y:S04]  /*25d00*/  LD.E R49, desc[UR44][R16.64+0x298] ;  /* 0x0002982c10317980 */ /* 0x000ea8000c101900 */
[----:B------:R-:W2:Y:S04]  /*25d10*/  LD.E R51, desc[UR44][R16.64+0x2a0] ;  /* 0x0002a02c10337980 */ /* 0x000ea8000c101900 */
[----:B------:R-:W2:Y:S04]  /*25d20*/  LD.E R53, desc[UR44][R16.64+0x2a8] ;  /* 0x0002a82c10357980 */ /* 0x000ea8000c101900 */
        /* <DEDUP_REMOVED lines=150> */
[----:B------:R-:W-:Y:S01]  /*26690*/  IMAD.MOV.U32 R27, RZ, RZ, R13 ;  /* 0x000000ffff1b7224 */ /* 0x000fe200078e000d */
        /* <DEDUP_REMOVED lines=965> */
[----:B------:R-:W-:Y:S04]  /*2a2f0*/  STL [R1+0x68], R4 ;  /* 0x0000680401007387 */ /* 0x000fe80000100800 */
        /* <DEDUP_REMOVED lines=8> */
[----:B------:R-:W3:Y:S04]  /*2a380*/  LD.E R21, desc[UR44][R16.64+0x220] ;  /* 0x0002202c10157980 */ /* 0x000ee8000c101900 */
[----:B0-----:R-:W3:Y:S04]  /*2a390*/  LD.E R25, desc[UR44][R16.64+0x224] ;  /* 0x0002242c10197980 */ /* 0x001ee8000c101900 */
[----:B-1----:R-:W3:Y:S04]  /*2a3a0*/  LD.E R27, desc[UR44][R16.64+0x228] ;  /* 0x0002282c101b7980 */ /* 0x002ee8000c101900 */
        /* <DEDUP_REMOVED lines=245> */
[----:B0-----:R-:W2:Y:S04]  /*2b300*/  LDL.64 R6, [R1+0x198] ;  /* 0x0001980001067983 */ /* 0x001ea80000100a00 */
[----:B------:R1:W5:Y:S04]  /*2b310*/  LD.E R4, desc[UR44][R2.64] ;  /* 0x0000002c02047980 */ /* 0x000368000c101900 */
[----:B--2---:R-:W2:Y:S01]  /*2b320*/  LD.E R5, desc[UR44][R6.64] ;  /* 0x0000002c06057980 */ /* 0x004ea2000c101900 */
[----:B------:R-:W-:Y:S01]  /*2b330*/  BSSY B0, `(.L_x_13189) ;  /* 0x0000005000007945 */ /* 0x000fe20003800000 */
[----:B--2---:R-:W-:-:S04]  /*2b340*/  LOP3.LUT R5, R5, 0x1, RZ, 0xfc, !PT ;  /* 0x0000000105057812 */ /* 0x004fc800078efcff */
[----:B------:R-:W-:-:S13]  /*2b350*/  ISETP.NE.AND P0, PT, R5, 0x3, PT ;  /* 0x000000030500780c */ /* 0x000fda0003f05270 */
[----:B-1----:R-:W-:Y:S05]  /*2b360*/  @!P0 BRA `(.L_x_13190) ;  /* 0x0000000000048947 */ /* 0x002fea0003800000 */
[----:B------:R-:W-:Y:S01]  /*2b370*/  BPT.TRAP 0x1 ;  /* 0x000000040000795c */ /* 0x000fe20000300000 */
.L_x_13190:
[----:B------:R-:W-:Y:S05]  /*2b380*/  BSYNC B0 ;  /* 0x0000000000007941 */ /* 0x000fea0003800000 */
.L_x_13189:
        /* <DEDUP_REMOVED lines=9> */
.L_x_13162:
[----:B-1----:R-:W3:Y:S01]  /*2b420*/  LDL R5, [R1+0x430] ;  /* 0x0004300001057983 */ /* 0x002ee20000100800 */
[----:B------:R-:W-:Y:S05]  /*2b430*/  WARPSYNC.ALL ;  /* 0x0000000000007948 */ /* 0x000fea0003800000 */
[----:B------:R-:W4:Y:S04]  /*2b440*/  LDL R6, [R1+0x434] ;  /* 0x0004340001067983 */ /* 0x000f280000100800 */
[----:B------:R-:W5:Y:S04]  /*2b450*/  LDL R136, [R1+0x1f8] ;  /* 0x0001f80001887983 */ /* 0x000f680000100800 */
        /* <DEDUP_REMOVED lines=61> */
[----:B------:R-:W2:Y:S04]  /*2b830*/  LDL R135, [R1+0x200] ;  /* 0x0002000001877983 */ /* 0x000ea80000100800 */
[----:B---3--:R-:W0:Y:S02]  /*2b840*/  SHFL.BFLY PT, R0, R5, 0x2, 0x1f ;  /* 0x0c401f0005007f89 */ /* 0x008e2400000e0000 */
[----:B0-----:R-:W-:-:S05]  /*2b850*/  FADD.FTZ R0, R5, R0 ;  /* 0x0000000005007221 */ /* 0x001fca0000010000 */
[----:B------:R-:W0:Y:S02]  /*2b860*/  SHFL.BFLY PT, R3, R0, 0x1, 0x1f ;  /* 0x0c201f0000037f89 */ /* 0x000e2400000e0000 */
[----:B0-----:R-:W-:Y:S01]  /*2b870*/  FADD.FTZ R2, R0, R3 ;  /* 0x0000000300027221 */ /* 0x001fe20000010000 */
[----:B-----5:R-:W-:Y:S01]  /*2b880*/  VIADD R136, R136, 0x1 ;  /* 0x0000000188887836 */ /* 0x020fe20000000000 */
[----:B------:R-:W3:Y:S04]  /*2b890*/  LDL R0, [R1+0x204] ;  /* 0x0002040001007983 */ /* 0x000ee80000100800 */
[----:B------:R-:W-:Y:S04]  /*2b8a0*/  STL [R1+0x430], R2 ;  /* 0x0004300201007387 */ /* 0x000fe80000100800 */
[----:B------:R-:W5:Y:S04]  /*2b8b0*/  LDL R147, [R1+0x430] ;  /* 0x0004300001937983 */ /* 0x000f680000100800 */
[----:B----4-:R-:W2:Y:S02]  /*2b8c0*/  SHFL.BFLY PT, R3, R6, 0x2, 0x1f ;  /* 0x0c401f0006037f89 */ /* 0x010ea400000e0000 */
[----:B--2---:R-:W-:Y:S01]  /*2b8d0*/  FADD.FTZ R4, R3, R6 ;  /* 0x0000000603047221 */ /* 0x004fe20000010000 */
[----:B------:R-:W-:Y:S01]  /*2b8e0*/  ISETP.NE.AND P2, PT, R136, 0x2, PT ;  /* 0x000000028800780c */ /* 0x000fe20003f45270 */
[----:B------:R-:W2:Y:S04]  /*2b8f0*/  LDL.64 R6, [R1+0x250] ;  /* 0x0002500001067983 */ /* 0x000ea80000100a00 */
[----:B------:R-:W0:Y:S08]  /*2b900*/  SHFL.BFLY PT, R3, R4, 0x1, 0x1f ;  /* 0x0c201f0004037f89 */ /* 0x000e3000000e0000 */
[----:B------:R-:W4:Y:S01]  /*2b910*/  @!P2 LDL R134, [R1+0x1fc] ;  /* 0x0001fc000186a983 */ /* 0x000f220000100800 */
[----:B0-----:R-:W-:-:S03]  /*2b920*/  FADD.FTZ R140, R4, R3 ;  /* 0x00000003048c7221 */ /* 0x001fc60000010000 */
[----:B------:R-:W2:Y:S02]  /*2b930*/  LDL.64 R2, [R1+0x230] ;  /* 0x0002300001027983 */ /* 0x000ea40000100a00 */
[----:B------:R-:W-:Y:S02]  /*2b940*/  FSETP.NE.FTZ.AND P1, PT, R140, RZ, PT ;  /* 0x000000ff8c00720b */ /* 0x000fe40003f35000 */
[----:B------:R-:W2:Y:S11]  /*2b950*/  LDL.64 R4, [R1+0x240] ;  /* 0x0002400001047983 */ /* 0x000eb60000100a00 */
[----:B------:R-:W2:Y:S04]  /*2b960*/  @P1 LDL R143, [R1+0x440] ;  /* 0x00044000018f1983 */ /* 0x000ea80000100800 */
[----:B------:R-:W2:Y:S01]  /*2b970*/  @P1 LDL R145, [R1+0x424] ;  /* 0x0004240001911983 */ /* 0x000ea20000100800 */
[----:B-----5:R-:W-:-:S13]  /*2b980*/  FSETP.NE.FTZ.AND P0, PT, R147, RZ, PT ;  /* 0x000000ff9300720b */ /* 0x020fda0003f15000 */
[----:B------:R-:W5:Y:S04]  /*2b990*/  @P0 LDL R138, [R1+0x440] ;  /* 0x00044000018a0983 */ /* 0x000f680000100800 */
[----:B------:R-:W5:Y:S01]  /*2b9a0*/  @P0 LDL R139, [R1+0x420] ;  /* 0x00042000018b0983 */ /* 0x000f620000100800 */
[----:B------:R-:W0:Y:S01]  /*2b9b0*/  S2R R137, SR_TID.X ;  /* 0x0000000000897919 */ /* 0x000e220000002100 */
[----:B------:R-:W1:Y:S01]  /*2b9c0*/  @P0 MUFU.LG2 R141, R147 ;  /* 0x00000093008d0308 */ /* 0x000e620000000c00 */
[----:B------:R-:W-:-:S07]  /*2b9d0*/  IMAD.MOV.U32 R142, RZ, RZ, -0x800000 ;  /* 0xff800000ff8e7424 */ /* 0x000fce00078e00ff */
[----:B------:R-:W-:Y:S01]  /*2b9e0*/  @P1 MUFU.LG2 R146, R140 ;  /* 0x0000008c00921308 */ /* 0x000fe20000000c00 */
[----:B-1----:R-:W-:Y:S01]  /*2b9f0*/  @P0 FMUL.FTZ R141, R141, 0.69314718246459960938 ;  /* 0x3f3172188d8d0820 */ /* 0x002fe20000410000 */
[----:B0-----:R-:W-:Y:S01]  /*2ba00*/  SHF.R.U32.HI R144, RZ, 0x7, R137 ;  /* 0x00000007ff907819 */ /* 0x001fe20000011689 */
[----:B------:R-:W-:-:S06]  /*2ba10*/  IMAD.MOV.U32 R137, RZ, RZ, RZ ;  /* 0x000000ffff897224 */ /* 0x000fcc00078e00ff */
[----:B------:R-:W2:Y:S01]  /*2ba20*/  @P0 MUFU.RCP R137, R147 ;  /* 0x0000009300890308 */ /* 0x000ea20000001000 */
[----:B------:R-:W-:Y:S01]  /*2ba30*/  IADD3 R148, -R144, 0xb, RZ ;  /* 0x0000000b90947810 */ /* 0x000fe20007ffe1ff */
[----:B------:R-:W-:Y:S01]  /*2ba40*/  IMAD.MOV.U32 R144, RZ, RZ, -0x800000 ;  /* 0xff800000ff907424 */ /* 0x000fe200078e00ff */
[----:B----4-:R-:W-:Y:S01]  /*2ba50*/  @!P2 LOP3.LUT R134, R134, 0x1, RZ, 0x3c, !PT ;  /* 0x000000018686a812 */ /* 0x010fe200078e3cff */
[----:B---3--:R-:W-:Y:S01]  /*2ba60*/  VIADD R0, R0, 0x1 ;  /* 0x0000000100007836 */ /* 0x008fe20000000000 */
[----:B------:R-:W-:Y:S01]  /*2ba70*/  STL [R1+0x434], R140 ;  /* 0x0004348c01007387 */ /* 0x000fe20000100800 */
[-C--:B--2---:R-:W-:Y:S01]  /*2ba80*/  FMUL.FTZ R3, R3, R137.reuse ;  /* 0x0000008903037220 */ /* 0x084fe20000410000 */
        /* <DEDUP_REMOVED lines=64> */
[----:B0-----:R-:W-:Y:S01]  /*2be90*/  VIADD R2, R135, 0x1 ;  /* 0x0000000187027836 */ /* 0x001fe20000000000 */
        /* <DEDUP_REMOVED lines=34> */
[----:B------:R0:W-:Y:S01]  /*2c0c0*/  STL [R1+0x204], R0 ;  /* 0x0002040001007387 */ /* 0x0001e20000100800 */
[----:B-----5:R-:W-:-:S04]  /*2c0d0*/  @P0 FMUL.FTZ R138, R138, 0.69314718246459960938 ;  /* 0x3f3172188a8a0820 */ /* 0x020fc80000410000 */
[----:B------:R-:W-:Y:S01]  /*2c0e0*/  @P0 FFMA.FTZ R142, R138, R139, R141 ;  /* 0x0000008b8a8e0223 */ /* 0x000fe2000001008d */
[----:B------:R-:W-:-:S06]  /*2c0f0*/  IMAD.MOV.U32 R138, RZ, RZ, RZ ;  /* 0x000000ffff8a7224 */ /* 0x000fcc00078e00ff */
[----:B------:R-:W1:Y:S01]  /*2c100*/  @P1 MUFU.RCP R138, R140 ;  /* 0x0000008c008a1308 */ /* 0x000e620000001000 */
[----:B------:R-:W-:Y:S01]  /*2c110*/  @P1 FMUL.FTZ R139, R146, 0.69314718246459960938 ;  /* 0x3f317218928b1820 */ /* 0x000fe20000410000 */
[----:B------:R-:W-:-:S04]  /*2c120*/  @P1 FMUL.FTZ R146, R143, 0.69314718246459960938 ;  /* 0x3f3172188f921820 */ /* 0x000fc80000410000 */
[----:B------:R-:W-:Y:S01]  /*2c130*/  @P1 FFMA.FTZ R144, R146, R145, R139 ;  /* 0x0000009192901223 */ /* 0x000fe2000001008b */
        /* <DEDUP_REMOVED lines=98> */
[----:B------:R0:W-:Y:S01]  /*2c760*/  @!P2 STL [R1+0x1f8], RZ ;  /* 0x0001f8ff0100a387 */ /* 0x0001e20000100800 */
[----:B------:R0:W-:Y:S08]  /*2c770*/  BAR.ARV R148, 0x100 ;  /* 0x000400940000751d */ /* 0x0001f00000002000 */
[----:B------:R-:W-:Y:S06]  /*2c780*/  BAR.ARV 0x8, 0x180 ;  /* 0x0206000000007b1d */ /* 0x000fec0000002000 */
[----:B------:R-:W-:-:S13]  /*2c790*/  PLOP3.LUT P0, PT, PT, PT, PT, 0x8, 0x0 ;  /* 0x000000000000781c */ /* 0x000fda0003f0e170 */
.L_x_13069:
[----:B------:R-:W-:Y:S05]  /*2c7a0*/  WARPSYNC.ALL ;  /* 0x0000000000007948 */ /* 0x000fea0003800000 */
[----:B------:R-:W1:Y:S08]  /*2c7b0*/  S2UR UR4, SR_CgaCtaId ;  /* 0x00000000000479c3 */ /* 0x000e700000008800 */
[----:B------:R-:W-:Y:S01]  /*2c7c0*/  BAR.SYNC.DEFER_BLOCKING 0x5, 0x180 ;  /* 0x0146000000007b1d */ /* 0x000fe20000010000 */
[----:B0-----:R-:W-:-:S05]  /*2c7d0*/  MOV R148, 0x400 ;  /* 0x0000040000947802 */ /* 0x001fca0000000f00 */
[----:B------:R-:W-:Y:S01]  /*2c7e0*/  BSSY B0, `(.L_x_13192) ;  /* 0x00002ea000007945 */ /* 0x000fe20003800000 */
[----:B-1----:R-:W-:-:S05]  /*2c7f0*/  IMAD.U32 R27, RZ, RZ, UR4 ;  /* 0x00000004ff1b7e24 */ /* 0x002fca000f8e00ff */
[----:B------:R-:W-:-:S05]  /*2c800*/  LEA R148, R27, R148, 0x18 ;  /* 0x000000941b947211 */ /* 0x000fca00078ec0ff */
[----:B------:R0:W1:Y:S01]  /*2c810*/  LDS.128 R124, [R148+0x324d0] ;  /* 0x0324d000947c7984 */ /* 0x0000620000000c00 */
[----:B------:R-:W-:Y:S06]  /*2c820*/  BAR.ARV 0x4, 0x180 ;  /* 0x0106000000007b1d */ /* 0x000fec0000002000 */
[----:B------:R-:W-:Y:S05]  /*2c830*/  @P0 BRA `(.L_x_13193) ;  /* 0x00000020003c0947 */ /* 0x000fea0003800000 */
[----:B------:R-:W3:Y:S04]  /*2c840*/  LDL R0, [R1+0x47c] ;  /* 0x00047c0001007983 */ /* 0x000ee80000100800 */
        /* <DEDUP_REMOVED lines=28> */
[----:B----4-:R-:W4:Y:S04]  /*2ca10*/  LDL.128 R32, [R1+0x3c0] ;  /* 0x0003c00001207983 */ /* 0x010f280000100c00 */
[----:B------:R-:W4:Y:S04]  /*2ca20*/  LDL.128 R8, [R1+0x3f0] ;  /* 0x0003f00001087983 */ /* 0x000f280000100c00 */
[----:B------:R-:W4:Y:S04]  /*2ca30*/  LDL.128 R12, [R1+0x3e0] ;  /* 0x0003e000010c7983 */ /* 0x000f280000100c00 */
[----:B------:R-:W4:Y:S01]  /*2ca40*/  LDL.128 R4, [R1+0x400] ;  /* 0x0004000001047983 */ /* 0x000f220000100c00 */
[----:B------:R-:W0:Y:S01]  /*2ca50*/  S2R R19, SR_SWINHI ;  /* 0x0000000000137919 */ /* 0x000e220000002f00 */
[----:B-----5:R-:W-:-:S02]  /*2ca60*/  MOV R2, R148 ;  /* 0x0000009400027202 */ /* 0x020fc40000000f00 */
[----:B0-----:R-:W-:Y:S01]  /*2ca70*/  MOV R3, R19 ;  /* 0x0000001300037202 */ /* 0x001fe20000000f00 */
[----:B------:R-:W-:Y:S05]  /*2ca80*/  WARPSYNC.ALL ;  /* 0x0000000000007948 */ /* 0x000fea0003800000 */
[----:B------:R-:W-:Y:S01]  /*2ca90*/  ULDC.64 UR4, c[0x0][0xd00] ;  /* 0x0003400000047ab9 */ /* 0x000fe20000000a00 */
[----:B---3--:R-:W-:-:S03]  /*2caa0*/  IMAD.WIDE R18, R0, 0x2, R2 ;  /* 0x0000000200127825 */ /* 0x008fc600078e0202 */
        /* <DEDUP_REMOVED lines=9> */
[----:B------:R-:W-:-:S02]  /*2cb40*/  LOP3.LUT R0, R24, 0x380, RZ, 0xc0, !PT ;  /* 0x0000038018007812 */ /* 0x000fc400078ec0ff */
        /* <DEDUP_REMOVED lines=9> */
[C---:B------:R-:W-:Y:S02]  /*2cbe0*/  IADD3 R201, P1, R18.reuse, 0xc020, RZ ;  /* 0x0000c02012c97810 */ /* 0x040fe40007f3e0ff */
[----:B------:R-:W-:Y:S02]  /*2cbf0*/  IADD3 R171, P5, R18, 0x4020, RZ ;  /* 0x0000402012ab7810 */ /* 0x000fe40007fbe0ff */
[----:B------:R-:W-:Y:S01]  /*2cc00*/  LOP3.LUT R24, R25, R24, RZ, 0x3c, !PT ;  /* 0x0000001819187212 */ /* 0x000fe200078e3cff */
[--C-:B------:R-:W-:Y:S01]  /*2cc10*/  IMAD.X R25, RZ, RZ, R19.reuse, P2 ;  /* 0x000000ffff197224 */ /* 0x100fe200010e0613 */
[----:B------:R-:W-:Y:S01]  /*2cc20*/  LOP3.LUT R150, R151, R150, RZ, 0x3c, !PT ;  /* 0x0000009697967212 */ /* 0x000fe200078e3cff */
[----:B------:R-:W-:Y:S01]  /*2cc30*/  IMAD.X R151, RZ, RZ, R19, P3 ;  /* 0x000000ffff977224 */ /* 0x000fe200018e0613 */
[----:B------:R-:W-:-:S02]  /*2cc40*/  SHF.R.U64 R172, R172, 0x3, RZ ;  /* 0x00000003acac7819 */ /* 0x000fc400000012ff */
[C---:B------:R-:W-:Y:S02]  /*2cc50*/  IADD3 R177, P2, R18.reuse, 0x8000, RZ ;  /* 0x0000800012b17810 */ /* 0x040fe40007f5e0ff */
[----:B------:R-:W-:Y:S02]  /*2cc60*/  IADD3 R179, P3, R18, 0x8020, RZ ;  /* 0x0000802012b37810 */ /* 0x000fe40007f7e0ff */
[----:B------:R-:W-:Y:S02]  /*2cc70*/  LOP3.LUT R168, R169, 0x380, RZ, 0xc0, !PT ;  /* 0x00000380a9a87812 */ /* 0x000fe400078ec0ff */
[----:B------:R-:W-:Y:S02]  /*2cc80*/  LOP3.LUT R200, R201, 0x380, RZ, 0xc0, !PT ;  /* 0x00000380c9c87812 */ /* 0x000fe400078ec0ff */
[----:B------:R-:W-:Y:S02]  /*2cc90*/  LOP3.LUT R170, R171, 0x380, RZ, 0xc0, !PT ;  /* 0x00000380abaa7812 */ /* 0x000fe400078ec0ff */
[----:B------:R-:W-:Y:S01]  /*2cca0*/  LOP3.LUT R172, R172, R173, RZ, 0x3c, !PT ;  /* 0x000000adacac7212 */ /* 0x000fe200078e3cff */
[----:B------:R-:W-:Y:S01]  /*2ccb0*/  IMAD.X R173, RZ, RZ, R19, P0 ;  /* 0x000000ffffad7224 */ /* 0x000fe200000e0613 */
[----:B------:R-:W-:-:S02]  /*2ccc0*/  LOP3.LUT R176, R177, 0x380, RZ, 0xc0, !PT ;  /* 0x00000380b1b07812 */ /* 0x000fc400078ec0ff */
[----:B------:R-:W-:Y:S02]  /*2ccd0*/  LOP3.LUT R178, R179, 0x380, RZ, 0xc0, !PT ;  /* 0x00000380b3b27812 */ /* 0x000fe400078ec0ff */
[----:B------:R-:W-:Y:S02]  /*2cce0*/  IADD3 R199, P0, R18, 0xc000, RZ ;  /* 0x0000c00012c77810 */ /* 0x000fe40007f1e0ff */
[----:B------:R-:W-:Y:S02]  /*2ccf0*/  SHF.R.U64 R168, R168, 0x3, RZ ;  /* 0x00000003a8a87819 */ /* 0x000fe400000012ff */
[----:B------:R-:W-:Y:S02]  /*2cd00*/  SHF.R.U64 R200, R200, 0x3, RZ ;  /* 0x00000003c8c87819 */ /* 0x000fe400000012ff */
[----:B------:R-:W-:Y:S02]  /*2cd10*/  SHF.R.U64 R170, R170, 0x3, RZ ;  /* 0x00000003aaaa7819 */ /* 0x000fe400000012ff */
[----:B------:R-:W-:-:S02]  /*2cd20*/  MOV R20, R20 ;  /* 0x0000001400147202 */ /* 0x000fc40000000f00 */
        /* <DEDUP_REMOVED lines=17> */
[----:B------:R-:W-:Y:S02]  /*2ce40*/  IADD3 R197, P5, R18, 0x8060, RZ ;  /* 0x0000806012c57810 */ /* 0x000fe40007fbe0ff */
[----:B------:R-:W-:-:S02]  /*2ce50*/  SHF.R.U64 R198, R198, 0x3, RZ ;  /* 0x00000003c6c67819 */ /* 0x000fc400000012ff */
[C---:B------:R-:W-:Y:S02]  /*2ce60*/  IADD3 R203, P2, R18.reuse, 0xc040, RZ ;  /* 0x0000c04012cb7810 */ /* 0x040fe40007f5e0ff */
[----:B------:R-:W-:Y:S02]  /*2ce70*/  IADD3 R204, P3, R18, 0xc060, RZ ;  /* 0x0000c06012cc7810 */ /* 0x000fe40007f7e0ff */
[----:B------:R-:W-:Y:S02]  /*2ce80*/  LOP3.LUT R194, R195, 0x380, RZ, 0xc0, !PT ;  /* 0x00000380c3c27812 */ /* 0x000fe400078ec0ff */
[----:B------:R-:W-:Y:S02]  /*2ce90*/  LOP3.LUT R18, R21, R18, RZ, 0x3c, !PT ;  /* 0x0000001215127212 */ /* 0x000fe400078e3cff */
[----:B------:R-:W-:Y:S01]  /*2cea0*/  ISETP.NE.AND.EX P1, PT, RZ, UR5, PT, P1 ;  /* 0x00000005ff007c0c */ /* 0x000fe2000bf25310 */
[----:B------:R-:W-:Y:S01]  /*2ceb0*/  ULDC.64 UR4, c[0x0][0xd08] ;  /* 0x0003420000047ab9 */ /* 0x000fe20000000a00 */
[----:B------:R-:W-:-:S02]  /*2cec0*/  LOP3.LUT R196, R197, 0x380, RZ, 0xc0, !PT ;  /* 0x00000380c5c47812 */ /* 0x000fc400078ec0ff */
[----:B------:R-:W-:Y:S01]  /*2ced0*/  LOP3.LUT R198, R198, R199, RZ, 0x3c, !PT ;  /* 0x000000c7c6c67212 */ /* 0x000fe200078e3cff */
[----:B------:R-:W-:Y:S01]  /*2cee0*/  IMAD.X R199, RZ, RZ, R19, P0 ;  /* 0x000000ffffc77224 */ /* 0x000fe200000e0613 */
[----:B--2---:R-:W-:Y:S02]  /*2cef0*/  F2FP.BF16.F32.PACK_AB R144, R145, R144 ;  /* 0x000000909190723e */ /* 0x004fe400000010ff */
[----:B------:R-:W-:Y:S02]  /*2cf00*/  F2FP.BF16.F32.PACK_AB R145, R147, R146 ;  /* 0x000000929391723e */ /* 0x000fe400000010ff */
[----:B------:R-:W-:Y:S02]  /*2cf10*/  F2FP.BF16.F32.PACK_AB R136, R137, R136 ;  /* 0x000000888988723e */ /* 0x000fe400000010ff */
[----:B------:R-:W-:Y:S02]  /*2cf20*/  ISETP.NE.U32.AND P0, PT, RZ, UR4, PT ;  /* 0x00000004ff007c0c */ /* 0x000fe4000bf05070 */
[----:B------:R-:W-:-:S02]  /*2cf30*/  SHF.R.U64 R194, R194, 0x3, RZ ;  /* 0x00000003c2c27819 */ /* 0x000fc400000012ff */
[----:B------:R-:W-:Y:S02]  /*2cf40*/  LOP3.LUT R202, R203, 0x380, RZ, 0xc0, !PT ;  /* 0x00000380cbca7812 */ /* 0x000fe400078ec0ff */
[----:B------:R-:W-:Y:S02]  /*2cf50*/  MOV R18, R18 ;  /* 0x0000001200127202 */ /* 0x000fe40000000f00 */
[----:B------:R-:W-:Y:S02]  /*2cf60*/  F2FP.BF16.F32.PACK_AB R146, R141, R140 ;  /* 0x0000008c8d92723e */ /* 0x000fe400000010ff */
[----:B------:R-:W-:Y:S01]  /*2cf70*/  F2FP.BF16.F32.PACK_AB R147, R143, R142 ;  /* 0x0000008e8f93723e */ /* 0x000fe200000010ff */
[----:B------:R-:W-:Y:S01]  /*2cf80*/  BAR.SYNC.DEFER_BLOCKING 0x1, 0x100 ;  /* 0x0044000000007b1d */ /* 0x000fe20000010000 */
[----:B------:R-:W-:Y:S02]  /*2cf90*/  F2FP.BF16.F32.PACK_AB R137, R139, R138 ;  /* 0x0000008a8b89723e */ /* 0x000fe400000010ff */
[----:B------:R-:W-:-:S02]  /*2cfa0*/  F2FP.BF16.F32.PACK_AB R128, R129, R128 ;  /* 0x000000808180723e */ /* 0x000fc400000010ff */
[----:B------:R-:W-:Y:S02]  /*2cfb0*/  SHF.R.U64 R196, R196, 0x3, RZ ;  /* 0x00000003c4c47819 */ /* 0x000fe400000012ff */
[----:B------:R-:W-:Y:S02]  /*2cfc0*/  LOP3.LUT R205, R204, 0x380, RZ, 0xc0, !PT ;  /* 0x00000380cccd7812 */ /* 0x000fe400078ec0ff */
        /* <DEDUP_REMOVED lines=34> */
[----:B------:R-:W-:Y:S01]  /*2d1f0*/  MOV R172, R172 ;  /* 0x000000ac00ac7202 */ /* 0x000fe20000000f00 */
[----:B0-----:R-:W0:Y:S01]  /*2d200*/  LDC.64 R20, c[0x0][0xd00] ;  /* 0x00034000ff147b82 */ /* 0x001e220000000a00 */
        /* <DEDUP_REMOVED lines=9> */
[----:B------:R-:W-:Y:S01]  /*2d2a0*/  F2FP.BF16.F32.PACK_AB R68, R69, R68 ;  /* 0x000000444544723e */ /* 0x000fe200000010ff */
[----:B------:R2:W-:Y:S01]  /*2d2b0*/  STSM.16.M88.4 [R168], R108 ;  /* 0x0000006ca8007844 */ /* 0x0005e20000000200 */
[----:B------:R-:W-:Y:S01]  /*2d2c0*/  LOP3.LUT R202, R202, R203, RZ, 0x3c, !PT ;  /* 0x000000cbcaca7212 */ /* 0x000fe200078e3cff */
[----:B------:R-:W-:Y:S01]  /*2d2d0*/  IMAD.X R203, RZ, RZ, R19, P2 ;  /* 0x000000ffffcb7224 */ /* 0x000fe200010e0613 */
        /* <DEDUP_REMOVED lines=31> */
[----:B------:R2:W-:Y:S01]  /*2d4d0*/  STSM.16.M88.4 [R178], R68 ;  /* 0x00000044b2007844 */ /* 0x0005e20000000200 */
[----:B------:R-:W-:Y:S02]  /*2d4e0*/  MOV R200, R200 ;  /* 0x000000c800c87202 */ /* 0x000fe40000000f00 */
[----:B----4-:R-:W-:-:S02]  /*2d4f0*/  F2FP.BF16.F32.PACK_AB R38, R33, R32 ;  /* 0x000000202126723e */ /* 0x010fc400000010ff */
[----:B------:R-:W-:Y:S02]  /*2d500*/  F2FP.BF16.F32.PACK_AB R39, R35, R34 ;  /* 0x000000222327723e */ /* 0x000fe400000010ff */
[----:B------:R-:W-:Y:S02]  /*2d510*/  F2FP.BF16.F32.PACK_AB R29, R31, R30 ;  /* 0x0000001e1f1d723e */ /* 0x000fe400000010ff */
[----:B------:R-:W-:Y:S01]  /*2d520*/  F2FP.BF16.F32.PACK_AB R8, R9, R8 ;  /* 0x000000080908723e */ /* 0x000fe200000010ff */
[----:B------:R2:W-:Y:S01]  /*2d530*/  STSM.16.M88.4 [R194], R60 ;  /* 0x0000003cc2007844 */ /* 0x0005e20000000200 */
[----:B------:R-:W-:Y:S02]  /*2d540*/  MOV R202, R202 ;  /* 0x000000ca00ca7202 */ /* 0x000fe40000000f00 */
[----:B------:R-:W-:Y:S02]  /*2d550*/  F2FP.BF16.F32.PACK_AB R30, R13, R12 ;  /* 0x0000000c0d1e723e */ /* 0x000fe400000010ff */
[----:B------:R-:W-:-:S02]  /*2d560*/  F2FP.BF16.F32.PACK_AB R31, R15, R14 ;  /* 0x0000000e0f1f723e */ /* 0x000fc400000010ff */
[----:B------:R-:W-:Y:S01]  /*2d570*/  F2FP.BF16.F32.PACK_AB R9, R11, R10 ;  /* 0x0000000a0b09723e */ /* 0x000fe200000010ff */
[----:B------:R2:W-:Y:S01]  /*2d580*/  STSM.16.M88.4 [R196], R52 ;  /* 0x00000034c4007844 */ /* 0x0005e20000000200 */
[----:B------:R-:W-:Y:S02]  /*2d590*/  MOV R204, R204 ;  /* 0x000000cc00cc7202 */ /* 0x000fe40000000f00 */
[----:B------:R-:W-:Y:S02]  /*2d5a0*/  F2FP.BF16.F32.PACK_AB R10, R5, R4 ;  /* 0x00000004050a723e */ /* 0x000fe400000010ff */
[----:B------:R-:W-:Y:S01]  /*2d5b0*/  F2FP.BF16.F32.PACK_AB R11, R7, R6 ;  /* 0x00000006070b723e */ /* 0x000fe200000010ff */
[----:B------:R-:W3:Y:S01]  /*2d5c0*/  @P0 LDC.64 R4, c[0x0][0xd08] ;  /* 0x00034200ff040b82 */ /* 0x000ee20000000a00 */
        /* <DEDUP_REMOVED lines=10> */
[----:B---3--:R-:W-:-:S03]  /*2d670*/  @P0 IMAD.WIDE R4, R212, 0x4, R4 ;  /* 0x00000004d4040825 */ /* 0x008fc600078e0204 */
[----:B------:R2:W5:Y:S04]  /*2d680*/  @P1 LDG.E R18, desc[UR44][R6.64] ;  /* 0x0000002c06121981 */ /* 0x000568000c1e1900 */
[----:B------:R2:W5:Y:S01]  /*2d690*/  @P0 LDG.E R20, desc[UR44][R4.64] ;  /* 0x0000002c04140981 */ /* 0x000562000c1e1900 */
[----:B------:R-:W-:Y:S05]  /*2d6a0*/  @P0 BRA `(.L_x_13194) ;  /* 0x0000000000100947 */ /* 0x000fea0003800000 */
[----:B------:R-:W-:Y:S05]  /*2d6b0*/  @!P1 BRA `(.L_x_13194) ;  /* 0x00000000000c9947 */ /* 0x000fea0003800000 */
[----:B--2---:R-:W2:Y:S04]  /*2d6c0*/  LDG.E R5, desc[UR44][R6.64] ;  /* 0x0000002c06057981 */ /* 0x004ea8000c1e1900 */
[----:B-----5:R-:W2:Y:S02]  /*2d6d0*/  LDG.E R20, desc[UR44][R6.64+0x4] ;  /* 0x0000042c06147981 */ /* 0x020ea4000c1e1900 */
[----:B--2---:R-:W-:-:S07]  /*2d6e0*/  IMAD.IADD R20, R20, 0x1, -R5 ;  /* 0x0000000114147824 */ /* 0x004fce00078e0a05 */
.L_x_13194:
[----:B--2---:R-:W2:Y:S04]  /*2d6f0*/  LDL R4, [R1+0x46c] ;  /* 0x00046c0001047983 */ /* 0x004ea80000100800 */
[----:B------:R-:W3:Y:S01]  /*2d700*/  LDL R0, [R1+0x478] ;  /* 0x0004780001007983 */ /* 0x000ee20000100800 */
[----:B0----5:R-:W-:Y:S02]  /*2d710*/  IMAD R20, R20, R21, RZ ;  /* 0x0000001514147224 */ /* 0x021fe400078e02ff */
[----:B------:R-:W-:Y:S01]  /*2d720*/  IMAD.IADD R15, R228, 0x1, R210 ;  /* 0x00000001e40f7824 */ /* 0x000fe200078e02d2 */
[----:B------:R-:W-:Y:S01]  /*2d730*/  ISETP.NE.AND P2, PT, R21, 0x1, PT ;  /* 0x000000011500780c */ /* 0x000fe20003f45270 */
[----:B------:R-:W-:Y:S01]  /*2d740*/  ULDC.64 UR4, c[0x0][0xc90] ;  /* 0x0003240000047ab9 */ /* 0x000fe20000000a00 */
[----:B------:R-:W4:Y:S11]  /*2d750*/  LDL R26, [R1+0x464] ;  /* 0x00046400011a7983 */ /* 0x000f360000100800 */
[----:B------:R-:W0:Y:S08]  /*2d760*/  @P2 LDC R5, c[0x0][0xcec] ;  /* 0x00033b00ff052b82 */ /* 0x000e300000000800 */
[----:B------:R-:W1:Y:S01]  /*2d770*/  @P2 LDC R8, c[0x0][0xcf0] ;  /* 0x00033c00ff082b82 */ /* 0x000e620000000800 */
[----:B------:R-:W-:-:S02]  /*2d780*/  SHF.R.S32.HI R19, RZ, 0x1f, R18 ;  /* 0x0000001fff137819 */ /* 0x000fc40000011412 */
[----:B------:R-:W-:Y:S02]  /*2d790*/  SHF.R.S32.HI R24, RZ, 0x1f, R212 ;  /* 0x0000001fff187819 */ /* 0x000fe400000114d4 */
[----:B------:R-:W-:Y:S02]  /*2d7a0*/  SEL R25, R212, RZ, !P1 ;  /* 0x000000ffd4197207 */ /* 0x000fe40004800000 */
[----:B------:R-:W-:Y:S01]  /*2d7b0*/  SEL R24, R24, RZ, !P1 ;  /* 0x000000ff18187207 */ /* 0x000fe20004800000 */
[----:B------:R-:W4:Y:S08]  /*2d7c0*/  @P2 LDC R81, c[0x0][0xcec] ;  /* 0x00033b00ff512b82 */ /* 0x000f300000000800 */
[----:B------:R-:W4:Y:S01]  /*2d7d0*/  @P2 LDC R83, c[0x0][0xcf0] ;  /* 0x00033c00ff532b82 */ /* 0x000f220000000800 */
[----:B--2---:R-:W-:-:S04]  /*2d7e0*/  LOP3.LUT P0, RZ, R4, 0x3, RZ, 0xc0, !PT ;  /* 0x0000000304ff7812 */ /* 0x004fc8000780c0ff */
[----:B------:R-:W-:-:S13]  /*2d7f0*/  ISETP.GE.OR P3, PT, R15, R20, P0 ;  /* 0x000000140f00720c */ /* 0x000fda0000766670 */
[----:B------:R-:W2:Y:S01]  /*2d800*/  @!P3 LDL R11, [R1+0x430] ;  /* 0x00043000010bb983 */ /* 0x000ea20000100800 */
[----:B---3--:R-:W-:Y:S01]  /*2d810*/  IMAD.IADD R10, R0, 0x1, R210 ;  /* 0x00000001000a7824 */ /* 0x008fe200078e02d2 */
[----:B------:R-:W-:-:S03]  /*2d820*/  SHF.R.S32.HI R0, RZ, 0x1f, R211 ;  /* 0x0000001fff007819 */ /* 0x000fc600000114d3 */
[----:B0-----:R-:W-:-:S04]  /*2d830*/  @P2 IMAD.HI.U32 R5, R10, R5, RZ ;  /* 0x000000050a052227 */ /* 0x001fc800078e00ff */
[----:B------:R-:W-:Y:S02]  /*2d840*/  IMAD R6, R0, UR4, RZ ;  /* 0x0000000400067c24 */ /* 0x000fe4000f8e02ff */
[----:B------:R-:W-:Y:S01]  /*2d850*/  IMAD.MOV.U32 R4, RZ, RZ, R10 ;  /* 0x000000ffff047224 */ /* 0x000fe200078e000a */
[----:B-1----:R-:W-:Y:S01]  /*2d860*/  @P2 SHF.R.U32.HI R4, RZ, R8, R5 ;  /* 0x00000008ff042219 */ /* 0x002fe20000011605 */
[C---:B------:R-:W-:Y:S02]  /*2d870*/  IMAD R5, R211.reuse, UR5, R6 ;  /* 0x00000005d3057c24 */ /* 0x040fe4000f8e0206 */
[----:B------:R-:W-:Y:S01]  /*2d880*/  IMAD.WIDE.U32 R6, R211, UR4, R18 ;  /* 0x00000004d3067c25 */ /* 0x000fe2000f8e0012 */
[----:B------:R-:W-:-:S03]  /*2d890*/  ULDC.64 UR4, c[0x0][0xc98] ;  /* 0x0003260000047ab9 */ /* 0x000fc60000000a00 */
[----:B------:R-:W-:Y:S02]  /*2d8a0*/  IMAD.MOV R9, RZ, RZ, -R4 ;  /* 0x000000ffff097224 */ /* 0x000fe400078e0a04 */
[----:B------:R-:W-:Y:S02]  /*2d8b0*/  IMAD.IADD R7, R7, 0x1, R5 ;  /* 0x0000000107077824 */ /* 0x000fe400078e0205 */
[----:B------:R-:W-:Y:S02]  /*2d8c0*/  IMAD R9, R21, R9, R10 ;  /* 0x0000000915097224 */ /* 0x000fe400078e020a */
[----:B------:R-:W-:Y:S02]  /*2d8d0*/  IMAD R8, R24, UR4, RZ ;  /* 0x0000000418087c24 */ /* 0x000fe4000f8e02ff */
[C---:B------:R-:W-:Y:S01]  /*2d8e0*/  IMAD.WIDE.U32 R6, R25.reuse, UR4, R6 ;  /* 0x0000000419067c25 */ /* 0x040fe2000f8e0006 */
[----:B------:R-:W-:Y:S02]  /*2d8f0*/  SHF.R.S32.HI R5, RZ, 0x1f, R9 ;  /* 0x0000001fff057819 */ /* 0x000fe40000011409 */
[----:B------:R-:W-:Y:S01]  /*2d900*/  SHF.R.S32.HI R13, RZ, 0x1f, R4 ;  /* 0x0000001fff0d7819 */ /* 0x000fe20000011404 */
[----:B------:R-:W-:Y:S01]  /*2d910*/  IMAD R8, R25, UR5, R8 ;  /* 0x0000000519087c24 */ /* 0x000fe2000f8e0208 */
[----:B------:R-:W-:Y:S01]  /*2d920*/  IADD3 R4, P1, R4, R6, RZ ;  /* 0x0000000604047210 */ /* 0x000fe20007f3e0ff */
[----:B------:R-:W-:-:S02]  /*2d930*/  ULDC.64 UR4, c[0x0][0xc88] ;  /* 0x0003220000047ab9 */ /* 0x000fc40000000a00 */
        /* <DEDUP_REMOVED lines=9> */
[----:B------:R-:W-:-:S03]  /*2d9d0*/  ULDC.64 UR4, c[0x0][0xba0] ;  /* 0x0002e80000047ab9 */ /* 0x000fc60000000a00 */
[----:B------:R-:W2:Y:S01]  /*2d9e0*/  SHFL.IDX PT, R7, R4, RZ, 0x1c1f ;  /* 0x001c1fff04077589 */ /* 0x000ea200000e0000 */
[----:B------:R-:W-:-:S05]  /*2d9f0*/  VIADD R5, R15, 0x8 ;  /* 0x000000080f057836 */ /* 0x000fca0000000000 */
[----:B------:R-:W-:Y:S01]  /*2da00*/  ISETP.GE.OR P0, PT, R5, R20, P0 ;  /* 0x000000140500720c */ /* 0x000fe20000706670 */
[----:B------:R-:W-:Y:S01]  /*2da10*/  IMAD R5, R218, 0x40, R186 ;  /* 0x00000040da057824 */ /* 0x000fe200078e02ba */
[----:B--2---:R0:W-:Y:S11]  /*2da20*/  @!P3 ST.E desc[UR44][R6.64], R11 ;  /* 0x0000000b0600b985 */ /* 0x0041f6000c10192c */
[----:B------:R-:W2:Y:S01]  /*2da30*/  @!P0 LDL R63, [R1+0x434] ;  /* 0x00043400013f8983 */ /* 0x000ea20000100800 */
[----:B------:R-:W-:-:S03]  /*2da40*/  IMAD.WIDE R2, R5, 0x2, R2 ;  /* 0x0000000205027825 */ /* 0x000fc600078e0202 */
        /* <DEDUP_REMOVED lines=38> */
[----:B------:R-:W-:Y:S01]  /*2dcb0*/  IADD3 R57, P5, R2, 0xa000, RZ ;  /* 0x0000a00002397810 */ /* 0x000fe20007fbe0ff */
[----:B------:R-:W-:Y:S01]  /*2dcc0*/  SHFL.IDX PT, R58, R10, 0x1, 0x1c1f ;  /* 0x003c1f000a3a7f89 */ /* 0x000fe200000e0000 */
[----:B------:R-:W-:-:S03]  /*2dcd0*/  LOP3.LUT R60, R61, 0x380, RZ, 0xc0, !PT ;  /* 0x000003803d3c7812 */ /* 0x000fc600078ec0ff */
[----:B------:R1:W2:Y:S01]  /*2dce0*/  SHFL.IDX PT, R59, R4, 0x1, 0x1c1f ;  /* 0x003c1f00043b7f89 */ /* 0x0002a200000e0000 */
[----:B------:R-:W-:Y:S02]  /*2dcf0*/  LOP3.LUT R48, R49, 0x380, RZ, 0xc0, !PT ;  /* 0x0000038031307812 */ /* 0x000fe400078ec0ff */
[----:B------:R-:W-:Y:S02]  /*2dd00*/  LOP3.LUT R52, R53, 0x380, RZ, 0xc0, !PT ;  /* 0x0000038035347812 */ /* 0x000fe400078ec0ff */
[----:B------:R-:W-:Y:S02]  /*2dd10*/  LOP3.LUT R56, R57, 0x380, RZ, 0xc0, !PT ;  /* 0x0000038039387812 */ /* 0x000fe400078ec0ff */
        /* <DEDUP_REMOVED lines=17> */
[----:B-1----:R-:W-:Y:S02]  /*2de30*/  LOP3.LUT R4, R5, 0x380, RZ, 0xc0, !PT ;  /* 0x0000038005047812 */ /* 0x002fe400078ec0ff */
        /* <DEDUP_REMOVED lines=17> */
[----:B------:R-:W-:Y:S01]  /*2df50*/  BSSY B1, `(.L_x_13195) ;  /* 0x0000059000017945 */ /* 0x000fe20003800000 */
[----:B--2---:R0:W-:Y:S04]  /*2df60*/  @!P0 ST.E desc[UR44][R58.64], R63 ;  /* 0x0000003f3a008985 */ /* 0x0041e8000c10192c */
[----:B------:R1:W5:Y:S04]  /*2df70*/  LD.E.128 R4, desc[UR44][R2.64] ;  /* 0x0000002c02047980 */ /* 0x000368000c101d00 */
[----:B------:R-:W5:Y:S04]  /*2df80*/  LD.E.128 R8, desc[UR44][R8.64] ;  /* 0x0000002c08087980 */ /* 0x000f68000c101d00 */
[----:B------:R-:W5:Y:S01]  /*2df90*/  LD.E.128 R12, desc[UR44][R12.64] ;  /* 0x0000002c0c0c7980 */ /* 0x000f62000c101d00 */
[----:B-1----:R-:W-:-:S03]  /*2dfa0*/  IMAD R3, R19, UR4, RZ ;  /* 0x0000000413037c24 */ /* 0x002fc6000f8e02ff */
[----:B------:R-:W5:Y:S01]  /*2dfb0*/  LD.E.128 R28, desc[UR44][R28.64] ;  /* 0x0000002c1c1c7980 */ /* 0x000f62000c101d00 */
[C---:B------:R-:W-:Y:S02]  /*2dfc0*/  IMAD R19, R18.reuse, UR5, R3 ;  /* 0x0000000512137c24 */ /* 0x040fe4000f8e0203 */
[----:B------:R-:W-:Y:S01]  /*2dfd0*/  IMAD.WIDE.U32 R2, R18, UR4, RZ ;  /* 0x0000000412027c25 */ /* 0x000fe2000f8e00ff */
[----:B------:R-:W-:Y:S01]  /*2dfe0*/  ULDC.64 UR4, c[0x0][0xbe8] ;  /* 0x0002fa0000047ab9 */ /* 0x000fe20000000a00 */
[----:B------:R-:W5:Y:S02]  /*2dff0*/  LD.E.128 R32, desc[UR44][R32.64] ;  /* 0x0000002c20207980 */ /* 0x000f64000c101d00 */
[----:B------:R-:W-:Y:S02]  /*2e000*/  IMAD.IADD R3, R3, 0x1, R19 ;  /* 0x0000000103037824 */ /* 0x000fe400078e0213 */
[----:B----4-:R-:W-:Y:S01]  /*2e010*/  IMAD R19, R26, 0x20, R218 ;  /* 0x000000201a137824 */ /* 0x010fe200078e02da */
        /* <DEDUP_REMOVED lines=8> */
[----:B------:R-:W-:Y:S02]  /*2e0a0*/  @P2 IMAD.HI.U32 R0, R26, R81, RZ ;  /* 0x000000511a002227 */ /* 0x000fe400078e00ff */
[----:B------:R-:W5:Y:S02]  /*2e0b0*/  LD.E.128 R48, desc[UR44][R48.64] ;  /* 0x0000002c30307980 */ /* 0x000f64000c101d00 */
[----:B------:R-:W-:-:S02]  /*2e0c0*/  IMAD.IADD R3, R3, 0x1, R19 ;  /* 0x0000000103037824 */ /* 0x000fc400078e0213 */
[----:B------:R-:W-:Y:S01]  /*2e0d0*/  IMAD.MOV.U32 R19, RZ, RZ, R26 ;  /* 0x000000ffff137224 */ /* 0x000fe200078e001a */
[----:B------:R-:W-:Y:S01]  /*2e0e0*/  @P2 SHF.R.U32.HI R19, RZ, R83, R0 ;  /* 0x00000053ff132219 */ /* 0x000fe20000011600 */
[----:B------:R-:W-:Y:S01]  /*2e0f0*/  IMAD R24, R24, UR4, RZ ;  /* 0x0000000418187c24 */ /* 0x000fe2000f8e02ff */
[----:B------:R-:W5:Y:S02]  /*2e100*/  LD.E.128 R52, desc[UR44][R52.64] ;  /* 0x0000002c34347980 */ /* 0x000f64000c101d00 */
[--C-:B------:R-:W-:Y:S01]  /*2e110*/  SHF.R.S32.HI R0, RZ, 0x1f, R19.reuse ;  /* 0x0000001fff007819 */ /* 0x100fe20000011413 */
[----:B------:R-:W-:Y:S01]  /*2e120*/  IMAD.MOV R18, RZ, RZ, -R19 ;  /* 0x000000ffff127224 */ /* 0x000fe200078e0a13 */
[----:B0-----:R-:W5:Y:S01]  /*2e130*/  LD.E.128 R56, desc[UR44][R56.64] ;  /* 0x0000002c38387980 */ /* 0x001f62000c101d00 */
[C---:B------:R-:W-:Y:S02]  /*2e140*/  IMAD R81, R25.reuse, UR5, R24 ;  /* 0x0000000519517c24 */ /* 0x040fe4000f8e0218 */
[----:B------:R-:W-:Y:S01]  /*2e150*/  IMAD.WIDE.U32 R2, R25, UR4, R2 ;  /* 0x0000000419027c25 */ /* 0x000fe2000f8e0002 */
[----:B------:R-:W-:Y:S01]  /*2e160*/  ULDC.64 UR4, c[0x0][0xbe0] ;  /* 0x0002f80000047ab9 */ /* 0x000fe20000000a00 */
[----:B------:R-:W5:Y:S02]  /*2e170*/  LD.E.128 R60, desc[UR44][R60.64] ;  /* 0x0000002c3c3c7980 */ /* 0x000f64000c101d00 */
[----:B------:R-:W-:-:S02]  /*2e180*/  IMAD R0, R0, UR4, RZ ;  /* 0x0000000400007c24 */ /* 0x000fc4000f8e02ff */
[----:B------:R-:W-:Y:S01]  /*2e190*/  IMAD R21, R21, R18, R26 ;  /* 0x0000001215157224 */ /* 0x000fe200078e021a */
[----:B------:R-:W5:Y:S01]  /*2e1a0*/  LD.E.128 R64, desc[UR44][R64.64] ;  /* 0x0000002c40407980 */ /* 0x000f62000c101d00 */
[----:B------:R-:W-:-:S03]  /*2e1b0*/  IMAD.IADD R3, R3, 0x1, R81 ;  /* 0x0000000103037824 */ /* 0x000fc600078e0251 */
[----:B------:R-:W5:Y:S01]  /*2e1c0*/  LD.E.128 R68, desc[UR44][R68.64] ;  /* 0x0000002c44447980 */ /* 0x000f62000c101d00 */
[----:B------:R-:W-:-:S03]  /*2e1d0*/  IMAD R25, R19, UR5, R0 ;  /* 0x0000000513197c24 */ /* 0x000fc6000f8e0200 */
[----:B------:R-:W5:Y:S01]  /*2e1e0*/  LD.E.128 R72, desc[UR44][R72.64] ;  /* 0x0000002c48487980 */ /* 0x000f62000c101d00 */
[----:B------:R-:W-:-:S03]  /*2e1f0*/  SHF.R.S32.HI R0, RZ, 0x1f, R21 ;  /* 0x0000001fff007819 */ /* 0x000fc60000011415 */
[----:B------:R-:W5:Y:S01]  /*2e200*/  LD.E.128 R76, desc[UR44][R76.64] ;  /* 0x0000002c4c4c7980 */ /* 0x000f62000c101d00 */
        /* <DEDUP_REMOVED lines=10> */
[----:B------:R-:W-:Y:S02]  /*2e2b0*/  IMAD.IADD R83, R218, 0x1, R210 ;  /* 0x00000001da537824 */ /* 0x000fe400078e02d2 */
[C---:B------:R-:W-:Y:S02]  /*2e2c0*/  IMAD R25, R21.reuse, UR5, R0 ;  /* 0x0000000515197c24 */ /* 0x040fe4000f8e0200 */
[----:B------:R-:W-:Y:S01]  /*2e2d0*/  IMAD.WIDE.U32 R2, R21, UR4, R2 ;  /* 0x0000000415027c25 */ /* 0x000fe2000f8e0002 */
[----:B------:R-:W-:Y:S01]  /*2e2e0*/  ISETP.GE.AND P2, PT, R83, R20, PT ;  /* 0x000000145300720c */ /* 0x000fe20003f46270 */
[----:B------:R-:W-:Y:S02]  /*2e2f0*/  ULDC.64 UR4, c[0x0][0xb80] ;  /* 0x0002e00000047ab9 */ /* 0x000fe40000000a00 */
[----:B------:R-:W-:Y:S01]  /*2e300*/  VIADD R0, R148, 0x32420 ;  /* 0x0003242094007836 */ /* 0x000fe20000000000 */
[----:B------:R-:W-:Y:S01]  /*2e310*/  LEA R21, P3, R2, UR4, 0x1 ;  /* 0x0000000402157c11 */ /* 0x000fe2000f8608ff */
[----:B------:R-:W-:-:S02]  /*2e320*/  IMAD.IADD R3, R3, 0x1, R25 ;  /* 0x0000000103037824 */ /* 0x000fc400078e0219 */
[----:B------:R-:W-:Y:S01]  /*2e330*/  VIADD R19, R83, 0x20 ;  /* 0x0000002053137836 */ /* 0x000fe20000000000 */
[----:B------:R-:W-:Y:S02]  /*2e340*/  PRMT R0, RZ, 0x654, R0 ;  /* 0x00000654ff007816 */ /* 0x000fe40000000000 */
[----:B------:R-:W-:Y:S02]  /*2e350*/  LEA.HI.X R26, R2, UR5, R3, 0x1, P3 ;  /* 0x00000005021a7c11 */ /* 0x000fe400098f0c03 */
[-C--:B------:R-:W-:Y:S01]  /*2e360*/  ISETP.GE.AND P1, PT, R19, R20.reuse, PT ;  /* 0x000000141300720c */ /* 0x080fe20003f26270 */
[----:B------:R-:W-:Y:S01]  /*2e370*/  VIADD R19, R83, 0x40 ;  /* 0x0000004053137836 */ /* 0x000fe20000000000 */
[----:B0-----:R0:W-:Y:S01]  /*2e380*/  SYNCS.ARRIVE.TRANS64.RED.A1T0 RZ, [R0+URZ], RZ ;  /* 0x000000ff00ff79a7 */ /* 0x0011e2000810043f */
[----:B------:R1:W2:Y:S03]  /*2e390*/  SHFL.IDX PT, R80, R21, RZ, 0x181f ;  /* 0x00181fff15507589 */ /* 0x0002a600000e0000 */
[----:B------:R-:W-:Y:S01]  /*2e3a0*/  ISETP.GE.AND P0, PT, R19, R20, PT ;  /* 0x000000141300720c */ /* 0x000fe20003f06270 */
[----:B0-----:R1:W0:Y:S01]  /*2e3b0*/  SHFL.IDX PT, R0, R26, RZ, 0x181f ;  /* 0x00181fff1a007589 */ /* 0x00122200000e0000 */
[----:B------:R-:W-:Y:S11]  /*2e3c0*/  @P2 BRA `(.L_x_13196) ;  /* 0x0000000000442947 */ /* 0x000ff60003800000 */
[----:B------:R-:W-:Y:S02]  /*2e3d0*/  ULDC UR4, c[0x0][0xbc8] ;  /* 0x0002f20000047ab9 */ /* 0x000fe40000000800 */
[----:B------:R-:W-:Y:S02]  /*2e3e0*/  ISETP.GE.AND P2, PT, R186, UR4, PT ;  /* 0x00000004ba007c0c */ /* 0x000fe4000bf46270 */
[----:B------:R-:W-:Y:S02]  /*2e3f0*/  ISETP.GE.AND P3, PT, R188, UR4, PT ;  /* 0x00000004bc007c0c */ /* 0x000fe4000bf66270 */
[----:B------:R-:W-:-:S09]  /*2e400*/  ISETP.GE.AND P4, PT, R187, UR4, PT ;  /* 0x00000004bb007c0c */ /* 0x000fd2000bf86270 */
[----:B--2---:R-:W-:-:S04]  /*2e410*/  @!P2 LEA R2, P5, R186, R80, 0x1 ;  /* 0x00000050ba02a211 */ /* 0x004fc800078a08ff */
[----:B0-----:R-:W-:Y:S02]  /*2e420*/  @!P2 LEA.HI.X R3, R186, R0, R217, 0x1, P5 ;  /* 0x00000000ba03a211 */ /* 0x001fe400028f0cd9 */
        /* <DEDUP_REMOVED lines=11> */
.L_x_13196:
[----:B------:R-:W-:Y:S05]  /*2e4e0*/  BSYNC B1 ;  /* 0x0000000000017941 */ /* 0x000fea0003800000 */
.L_x_13195:
        /* <DEDUP_REMOVED lines=9> */
[----:B---3--:R-:W-:-:S04]  /*2e580*/  @!P4 LEA R2, P5, R186, R18, 0x1 ;  /* 0x00000012ba02c211 */ /* 0x008fc800078a08ff */
[----:B----4-:R-:W-:Y:S02]  /*2e590*/  @!P4 LEA.HI.X R3, R186, R0, R217, 0x1, P5 ;  /* 0x00000000ba03c211 */ /* 0x010fe400028f0cd9 */
[----:B-----5:R-:W-:-:S03]  /*2e5a0*/  @!P3 LEA R4, P5, R188, R18, 0x1 ;  /* 0x00000012bc04b211 */ /* 0x020fc600078a08ff */
        /* <DEDUP_REMOVED lines=9> */
.L_x_13198:
[----:B------:R-:W-:Y:S05]  /*2e640*/  BSYNC B1 ;  /* 0x0000000000017941 */ /* 0x000fea0003800000 */
.L_x_13197:
[----:B----4-:R4:W0:Y:S01]  /*2e650*/  SHFL.IDX PT, R0, R26, 0x2, 0x181f ;  /* 0x00581f001a007f89 */ /* 0x01082200000e0000 */
        /* <DEDUP_REMOVED lines=20> */
.L_x_13200:
[----:B------:R-:W-:Y:S05]  /*2e7a0*/  BSYNC B1 ;  /* 0x0000000000017941 */ /* 0x000fea0003800000 */
.L_x_13199:
[----:B0-----:R-:W-:Y:S01]  /*2e7b0*/  VIADD R3, R83, 0x60 ;  /* 0x0000006053037836 */ /* 0x001fe20000000000 */
[----:B-1--4-:R-:W0:Y:S04]  /*2e7c0*/  SHFL.IDX PT, R26, R26, 0x3, 0x181f ;  /* 0x00781f001a1a7f89 */ /* 0x012e2800000e0000 */
[----:B------:R-:W-:Y:S01]  /*2e7d0*/  ISETP.GE.AND P0, PT, R3, R20, PT ;  /* 0x000000140300720c */ /* 0x000fe20003f06270 */
[----:B------:R-:W1:-:S12]  /*2e7e0*/  SHFL.IDX PT, R21, R21, 0x3, 0x181f ;  /* 0x00781f0015157f89 */ /* 0x000e5800000e0000 */
[----:B------:R-:W-:Y:S05]  /*2e7f0*/  @P0 BRA `(.L_x_13201) ;  /* 0x0000000c00a00947 */ /* 0x000fea0003800000 */
[----:B------:R-:W-:Y:S02]  /*2e800*/  ULDC UR4, c[0x0][0xbc8] ;  /* 0x0002f20000047ab9 */ /* 0x000fe40000000800 */
[----:B------:R-:W-:Y:S02]  /*2e810*/  ISETP.GE.AND P3, PT, R186, UR4, PT ;  /* 0x00000004ba007c0c */ /* 0x000fe4000bf66270 */
[----:B------:R-:W-:Y:S02]  /*2e820*/  ISETP.GE.AND P4, PT, R188, UR4, PT ;  /* 0x00000004bc007c0c */ /* 0x000fe4000bf86270 */
[----:B------:R-:W-:-:S09]  /*2e830*/  ISETP.GE.AND P5, PT, R187, UR4, PT ;  /* 0x00000004bb007c0c */ /* 0x000fd2000bfa6270 */
[-C--:B-1----:R-:W-:Y:S02]  /*2e840*/  @!P3 LEA R2, P0, R186, R21.reuse, 0x1 ;  /* 0x00000015ba02b211 */ /* 0x082fe400078008ff */
        /* <DEDUP_REMOVED lines=14> */
.L_x_13193:
[----:B------:R-:W-:Y:S01]  /*2e930*/  ULDC.64 UR4, c[0x0][0xd00] ;  /* 0x0003400000047ab9 */ /* 0x000fe20000000a00 */
[----:B-----5:R-:W3:Y:S01]  /*2e940*/  LDC.64 R2, c[0x0][0xd00] ;  /* 0x00034000ff027b82 */ /* 0x020ee20000000a00 */
[----:B------:R-:W-:Y:S01]  /*2e950*/  ISETP.NE.U32.AND P0, PT, RZ, UR4, PT ;  /* 0x00000004ff007c0c */ /* 0x000fe2000bf05070 */
[----:B------:R-:W-:-:S03]  /*2e960*/  IMAD.MOV.U32 R0, RZ, RZ, RZ ;  /* 0x000000ffff007224 */ /* 0x000fc600078e00ff */
[----:B------:R-:W-:Y:S01]  /*2e970*/  ISETP.NE.AND.EX P0, PT, RZ, UR5, PT, P0 ;  /* 0x00000005ff007c0c */ /* 0x000fe2000bf05300 */
[----:B------:R-:W-:Y:S02]  /*2e980*/  ULDC.64 UR4, c[0x0][0xd08] ;  /* 0x0003420000047ab9 */ /* 0x000fe40000000a00 */
[----:B------:R-:W-:Y:S01]  /*2e990*/  ISETP.NE.U32.AND P1, PT, RZ, UR4, PT ;  /* 0x00000004ff007c0c */ /* 0x000fe2000bf25070 */
[----:B------:R-:W2:Y:S03]  /*2e9a0*/  LDC R19, c[0x0][0xce8] ;  /* 0x00033a00ff137b82 */ /* 0x000ea60000000800 */
[----:B------:R-:W-:Y:S01]  /*2e9b0*/  ISETP.NE.AND.EX P1, PT, RZ, UR5, PT, P1 ;  /* 0x00000005ff007c0c */ /* 0x000fe2000bf25310 */
[----:B---3--:R-:W-:-:S12]  /*2e9c0*/  IMAD.WIDE R2, R212, 0x4, R2 ;  /* 0x00000004d4027825 */ /* 0x008fd800078e0202 */
[----:B------:R-:W3:Y:S01]  /*2e9d0*/  @P1 LDC.64 R4, c[0x0][0xd08] ;  /* 0x00034200ff041b82 */ /* 0x000ee20000000a00 */
[----:B------:R-:W-:Y:S02]  /*2e9e0*/  ULDC UR4, c[0x0][0xb88] ;  /* 0x0002e20000047ab9 */ /* 0x000fe40000000800 */
[----:B------:R-:W-:Y:S01]  /*2e9f0*/  IMAD.U32 R6, RZ, RZ, UR4 ;  /* 0x00000004ff067e24 */ /* 0x000fe2000f8e00ff */
[----:B------:R0:W5:Y:S01]  /*2ea00*/  @P0 LDG.E R0, desc[UR44][R2.64] ;  /* 0x0000002c02000981 */ /* 0x000162000c1e1900 */
[----:B---3--:R-:W-:-:S05]  /*2ea10*/  @P1 IMAD.WIDE R4, R212, 0x4, R4 ;  /* 0x00000004d4041825 */ /* 0x008fca00078e0204 */
[----:B------:R0:W5:Y:S01]  /*2ea20*/  @P1 LDG.E R6, desc[UR44][R4.64] ;  /* 0x0000002c04061981 */ /* 0x000162000c1e1900 */
[----:B--2---:R-:W-:Y:S02]  /*2ea30*/  ISETP.NE.AND P2, PT, R19, 0x1, PT ;  /* 0x000000011300780c */ /* 0x004fe40003f45270 */
        /* <DEDUP_REMOVED lines=9> */
.L_x_13202:
[----:B------:R-:W-:Y:S01]  /*2ead0*/  BSSY B1, `(.L_x_13203) ;  /* 0x000002d000017945 */ /* 0x000fe20003800000 */
[----:B------:R-:W-:Y:S02]  /*2eae0*/  SHF.R.S32.HI R10, RZ, 0x1f, R211 ;  /* 0x0000001fff0a7819 */ /* 0x000fe400000114d3 */
[----:B------:R-:W-:Y:S02]  /*2eaf0*/  SEL R13, R212, RZ, !P0 ;  /* 0x000000ffd40d7207 */ /* 0x000fe40004000000 */
[----:B------:R-:W-:Y:S02]  /*2eb00*/  SEL R12, R7, RZ, !P0 ;  /* 0x000000ff070c7207 */ /* 0x000fe40004000000 */
[----:B-----5:R-:W-:Y:S01]  /*2eb10*/  SHF.R.S32.HI R11, RZ, 0x1f, R0 ;  /* 0x0000001fff0b7819 */ /* 0x020fe20000011400 */
[----:B------:R-:W-:Y:S06]  /*2eb20*/  @P3 BRA `(.L_x_13204) ;  /* 0x00000000009c3947 */ /* 0x000fec0003800000 */
[----:B------:R-:W0:Y:S01]  /*2eb30*/  S2R R3, SR_TID.X ;  /* 0x0000000000037919 */ /* 0x000e220000002100 */
[----:B------:R-:W5:Y:S02]  /*2eb40*/  LDC R14, c[0x0][0xce8] ;  /* 0x00033a00ff0e7b82 */ /* 0x000f640000000800 */
[----:B-----5:R-:W-:Y:S01]  /*2eb50*/  IMAD R2, R6, R14, RZ ;  /* 0x0000000e06027224 */ /* 0x020fe200078e02ff */
        /* <DEDUP_REMOVED lines=14> */
[----:B------:R-:W5:Y:S01]  /*2ec40*/  @P0 LDC R15, c[0x0][0xcf0] ;  /* 0x00033c00ff0f0b82 */ /* 0x000f620000000800 */
[----:B------:R-:W-:-:S04]  /*2ec50*/  IMAD.WIDE.U32 R2, R13, UR4, R2 ;  /* 0x000000040d027c25 */ /* 0x000fc8000f8e0002 */
[----:B0-----:R-:W-:-:S05]  /*2ec60*/  @P0 IMAD.HI.U32 R4, R9, R4, RZ ;  /* 0x0000000409040227 */ /* 0x001fca00078e00ff */
[----:B-----5:R-:W-:Y:S01]  /*2ec70*/  @P0 SHF.R.U32.HI R5, RZ, R15, R4 ;  /* 0x0000000fff050219 */ /* 0x020fe20000011604 */
        /* <DEDUP_REMOVED lines=18> */
.L_x_13204:
[----:B------:R-:W-:Y:S05]  /*2eda0*/  BSYNC B1 ;  /* 0x0000000000017941 */ /* 0x000fea0003800000 */
.L_x_13203:
[----:B0-----:R-:W5:Y:S01]  /*2edb0*/  LDL R4, [R1+0x464] ;  /* 0x0004640001047983 */ /* 0x001f620000100800 */
[----:B------:R-:W-:Y:S02]  /*2edc0*/  ULDC.64 UR4, c[0x0][0xba0] ;  /* 0x0002e80000047ab9 */ /* 0x000fe40000000a00 */
[----:B------:R-:W-:-:S04]  /*2edd0*/  IMAD R3, R11, UR4, RZ ;  /* 0x000000040b037c24 */ /* 0x000fc8000f8e02ff */
[C---:B------:R-:W-:Y:S02]  /*2ede0*/  IMAD R5, R0.reuse, UR5, R3 ;  /* 0x0000000500057c24 */ /* 0x040fe4000f8e0203 */
[----:B------:R-:W-:Y:S01]  /*2edf0*/  IMAD.WIDE.U32 R2, R0, UR4, RZ ;  /* 0x0000000400027c25 */ /* 0x000fe2000f8e00ff */
[----:B------:R-:W-:-:S03]  /*2ee00*/  ULDC.64 UR4, c[0x0][0xbe8] ;  /* 0x0002fa0000047ab9 */ /* 0x000fc60000000a00 */
[----:B------:R-:W-:Y:S02]  /*2ee10*/  IMAD.IADD R3, R3, 0x1, R5 ;  /* 0x0000000103037824 */ /* 0x000fe400078e0205 */
[----:B------:R-:W-:-:S04]  /*2ee20*/  IMAD.WIDE.U32 R2, R211, UR4, R2 ;  /* 0x00000004d3027c25 */ /* 0x000fc8000f8e0002 */
[----:B-----5:R-:W-:Y:S02]  /*2ee30*/  IMAD R7, R4, 0x20, R218 ;  /* 0x0000002004077824 */ /* 0x020fe400078e02da */
[----:B------:R-:W-:Y:S02]  /*2ee40*/  IMAD R4, R10, UR4, RZ ;  /* 0x000000040a047c24 */ /* 0x000fe4000f8e02ff */
[----:B------:R-:W-:Y:S02]  /*2ee50*/  IMAD.IADD R9, R210, 0x1, R7 ;  /* 0x00000001d2097824 */ /* 0x000fe400078e0207 */
[----:B------:R-:W-:Y:S01]  /*2ee60*/  IMAD R7, R211, UR5, R4 ;  /* 0x00000005d3077c24 */ /* 0x000fe2000f8e0204 */
[----:B------:R-:W-:Y:S01]  /*2ee70*/  ULDC.64 UR4, c[0x0][0xbf0] ;  /* 0x0002fc0000047ab9 */ /* 0x000fe20000000a00 */
[----:B--2---:R-:W-:-:S04]  /*2ee80*/  @P2 IMAD.HI.U32 R0, R9, R18, RZ ;  /* 0x0000001209002227 */ /* 0x004fc800078e00ff */
        /* <DEDUP_REMOVED lines=28> */
.L_x_13415:
        /* <DEDUP_REMOVED lines=22> */
.L_x_13207:
[----:B------:R-:W-:Y:S05]  /*2f1b0*/  BSYNC B1 ;  /* 0x0000000000017941 */ /* 0x000fea0003800000 */
.L_x_13206:
[----:B------:R-:W-:-:S03]  /*2f1c0*/  UMOV UR4, 0xffffffff ;  /* 0xffffffff00047882 */ /* 0x000fc60000000000 */
[----:B------:R-:W-:Y:S05]  /*2f1d0*/  BRA.DIV UR4, `(.L_x_13208) ;  /* 0x0000009a04507947 */ /* 0x000fea000b800000 */
[----:B--2---:R2:W0:Y:S04]  /*2f1e0*/  SHFL.IDX PT, R0, R3, 0x1, 0x181f ;  /* 0x00381f0003007f89 */ /* 0x00442800000e0000 */
[----:B---3--:R2:W3:Y:S02]  /*2f1f0*/  SHFL.IDX PT, R14, R2, 0x1, 0x181f ;  /* 0x00381f00020e7f89 */ /* 0x0084e400000e0000 */
.L_x_13419:
        /* <DEDUP_REMOVED lines=21> */
.L_x_13210:
[----:B------:R-:W-:Y:S05]  /*2f350*/  BSYNC B1 ;  /* 0x0000000000017941 */ /* 0x000fea0003800000 */
.L_x_13209:
[----:B------:R-:W-:-:S03]  /*2f360*/  UMOV UR4, 0xffffffff ;  /* 0xffffffff00047882 */ /* 0x000fc60000000000 */
[----:B------:R-:W-:Y:S05]  /*2f370*/  BRA.DIV UR4, `(.L_x_13211) ;  /* 0x0000009a04307947 */ /* 0x000fea000b800000 */
[----:B0-----:R0:W0:Y:S04]  /*2f380*/  SHFL.IDX PT, R0, R3, 0x2, 0x181f ;  /* 0x00581f0003007f89 */ /* 0x00102800000e0000 */
[----:B---3--:R3:W0:Y:S02]  /*2f390*/  SHFL.IDX PT, R14, R2, 0x2, 0x181f ;  /* 0x00581f00020e7f89 */ /* 0x00862400000e0000 */
.L_x_13423:
        /* <DEDUP_REMOVED lines=21> */
.L_x_13213:
[----:B------:R-:W-:Y:S05]  /*2f4f0*/  BSYNC B1 ;  /* 0x0000000000017941 */ /* 0x000fea0003800000 */
.L_x_13212:
[----:B------:R-:W-:-:S03]  /*2f500*/  UMOV UR4, 0xffffffff ;  /* 0xffffffff00047882 */ /* 0x000fc60000000000 */
[----:B------:R-:W-:Y:S05]  /*2f510*/  BRA.DIV UR4, `(.L_x_13214) ;  /* 0x0000009a04107947 */ /* 0x000fea000b800000 */
[----:B0-----:R0:W0:Y:S04]  /*2f520*/  SHFL.IDX PT, R0, R3, 0x3, 0x181f ;  /* 0x00781f0003007f89 */ /* 0x00102800000e0000 */
[----:B------:R0:W0:Y:S02]  /*2f530*/  SHFL.IDX PT, R14, R2, 0x3, 0x181f ;  /* 0x00781f00020e7f89 */ /* 0x00002400000e0000 */
.L_x_13427:
[----:B0-23--:R-:W-:-:S05]  /*2f540*/  VIADD R2, R210, 0x60 ;  /* 0x00000060d2027836 */ /* 0x00dfca0000000000 */
        /* <DEDUP_REMOVED lines=19> */
.L_x_13201:
[----:B------:R-:W-:Y:S05]  /*2f680*/  BSYNC B0 ;  /* 0x0000000000007941 */ /* 0x000fea0003800000 */
.L_x_13192:
[----:B------:R-:W-:Y:S02]  /*2f690*/  ULDC UR4, c[0x0][0xd3c] ;  /* 0x00034f0000047ab9 */ /* 0x000fe40000000800 */
[----:B-1----:R-:W-:-:S13]  /*2f6a0*/  ISETP.GE.AND P0, PT, R127, UR4, PT ;  /* 0x000000047f007c0c */ /* 0x002fda000bf06270 */
[----:B------:R-:W-:Y:S05]  /*2f6b0*/  @!P0 BRA `(.L_x_13215) ;  /* 0xfffffd1800ec8947 */ /* 0x000fea000383ffff */
[----:B------:R-:W-:Y:S05]  /*2f6c0*/  BRA `(.L_x_12985) ;  /* 0x0000007c00bc7947 */ /* 0x000fea0003800000 */
.L_x_12983:
        /* <DEDUP_REMOVED lines=16> */
.L_x_13216:
        /* <DEDUP_REMOVED lines=42> */
.L_x_13222:
        /* <DEDUP_REMOVED lines=12> */
.L_x_13221:
[----:B------:R-:W-:Y:S05]  /*2fb30*/  BSYNC B0 ;  /* 0x0000000000007941 */ /* 0x000fea0003800000 */
.L_x_13220:
        /* <DEDUP_REMOVED lines=20> */
.L_x_13218:
        /* <DEDUP_REMOVED lines=20> */
.L_x_13223:
        /* <DEDUP_REMOVED lines=59> */
.L_x_13219:
[----:B------:R-:W-:Y:S02]  /*30170*/  IMAD.MOV.U32 R17, RZ, RZ, RZ ;  /* 0x000000ffff117224 */ /* 0x000fe400078e00ff */
[----:B------:R-:W-:Y:S02]  /*30180*/  IMAD.U32 R16, RZ, RZ, UR6 ;  /* 0x00000006ff107e24 */ /* 0x000fe4000f8e00ff */
[----:B------:R-:W-:-:S07]  /*30190*/  IMAD.MOV.U32 R18, RZ, RZ, RZ ;  /* 0x000000ffff127224 */ /* 0x000fce00078e00ff */
.L_x_13224:
[----:B------:R-:W-:-:S13]  /*301a0*/  ISETP.NE.AND P0, PT, R5, RZ, PT ;  /* 0x000000ff0500720c */ /* 0x000fda0003f05270 */
[----:B------:R-:W0:Y:S01]  /*301b0*/  @!P0 S2R R3, SR_CgaCtaId ;  /* 0x0000000000038919 */ /* 0x000e220000008800 */
[----:B------:R-:W-:-:S04]  /*301c0*/  @!P0 MOV R0, 0x400 ;  /* 0x0000040000008802 */ /* 0x000fc80000000f00 */
[----:B0-----:R-:W-:-:S05]  /*301d0*/  @!P0 LEA R0, R3, R0, 0x18 ;  /* 0x0000000003008211 */ /* 0x001fca00078ec0ff */
[----:B------:R0:W-:Y:S01]  /*301e0*/  @!P0 STS.128 [R0+0x324d0], R16 ;  /* 0x0324d01000008388 */ /* 0x0001e20000000c00 */
[----:B------:R-:W-:Y:S06]  /*301f0*/  BAR.ARV 0x5, 0x180 ;  /* 0x0146000000007b1d */ /* 0x000fec0000002000 */
.L_x_13217:
        /* <DEDUP_REMOVED lines=22> */
[C---:B------:R-:W-:Y:S02]  /*30360*/  LOP3.LUT R2, R0.reuse, 0x1f8, RZ, 0xc0, !PT ;  /* 0x000001f800027812 */ /* 0x040fe400078ec0ff */
[----:B------:R-:W-:Y:S02]  /*30370*/  LOP3.LUT R0, R0, 0x38, RZ, 0xc0, !PT ;  /* 0x0000003800007812 */ /* 0x000fe400078ec0ff */
[----:B------:R-:W-:Y:S01]  /*30380*/  LOP3.LUT R3, R2, 0x38, R5, 0x78, !PT ;  /* 0x0000003802037812 */ /* 0x000fe200078e7805 */
[----:B------:R-:W-:-:S03]  /*30390*/  IMAD.SHL.U32 R2, R5, 0x10, RZ ;  /* 0x0000001005027824 */ /* 0x000fc600078e00ff */
[----:B------:R-:W-:Y:S02]  /*303a0*/  LOP3.LUT R32, R3, 0x200, R32, 0xf8, !PT ;  /* 0x0000020003207812 */ /* 0x000fe400078ef820 */
[----:B------:R-:W-:-:S03]  /*303b0*/  SHF.R.U32.HI R3, RZ, 0x3, R4 ;  /* 0x00000003ff037819 */ /* 0x000fc60000011604 */
[----:B------:R-:W-:Y:S01]  /*303c0*/  IMAD R26, R32, 0x2, R23 ;  /* 0x00000002201a7824 */ /* 0x000fe200078e0217 */
[----:B------:R-:W-:Y:S02]  /*303d0*/  LOP3.LUT R2, R3, 0x70, R2, 0xf8, !PT ;  /* 0x0000007003027812 */ /* 0x000fe400078ef802 */
[C---:B------:R-:W-:Y:S02]  /*303e0*/  LOP3.LUT R3, R0.reuse, 0x40, RZ, 0xfc, !PT ;  /* 0x0000004000037812 */ /* 0x040fe400078efcff */
[C---:B------:R-:W-:Y:S02]  /*303f0*/  LOP3.LUT R2, R0.reuse, 0x80, RZ, 0xfc, !PT ;  /* 0x0000008000027812 */ /* 0x040fe400078efcff */
[----:B---3--:R-:W-:-:S07]  /*30400*/  LOP3.LUT R0, R0, 0xc0, RZ, 0xfc, !PT ;  /* 0x000000c000007812 */ /* 0x008fce00078efcff */
.L_x_13346:
[----:B------:R-:W-:Y:S05]  /*30410*/  YIELD ;  /* 0x0000000000007946 */ /* 0x000fea0003800000 */
[----:B------:R-:W-:Y:S01]  /*30420*/  ULDC.64 UR4, c[0x0][0xb20] ;  /* 0x0002c80000047ab9 */ /* 0x000fe20000000a00 */
[----:B------:R-:W-:Y:S01]  /*30430*/  IMAD.MOV.U32 R33, RZ, RZ, RZ ;  /* 0x000000ffff217224 */ /* 0x000fe200078e00ff */
[----:B------:R-:W-:Y:S01]  /*30440*/  ISETP.NE.U32.AND P0, PT, RZ, UR4, PT ;  /* 0x00000004ff007c0c */ /* 0x000fe2000bf05070 */
[----:B--23--:R-:W0:Y:S01]  /*30450*/  LDC.64 R4, c[0x0][0xaf8] ;  /* 0x0002be00ff047b82 */ /* 0x00ce220000000a00 */
        /* <DEDUP_REMOVED lines=44> */
.L_x_13226:
        /* <DEDUP_REMOVED lines=8> */
.L_x_13227:
        /* <DEDUP_REMOVED lines=9> */
.L_x_13228:
[----:B--2---:R-:W2:Y:S01]  /*30830*/  @P1 LDG.E R5, desc[UR44][R2.64] ;  /* 0x0000002c02051981 */ /* 0x004ea2000c1e1900 */
[----:B------:R-:W3:Y:S03]  /*30840*/  LDC R7, c[0x0][0x448] ;  /* 0x00011200ff077b82 */ /* 0x000ee60000000800 */
[----:B------:R4:W2:Y:S01]  /*30850*/  @P1 LDG.E R4, desc[UR44][R2.64+0x4] ;  /* 0x0000042c02041981 */ /* 0x0008a2000c1e1900 */
[----:B------:R-:W-:Y:S02]  /*30860*/  IMAD.SHL.U32 R36, R17, 0x80, RZ ;  /* 0x0000008011247824 */ /* 0x000fe400078e00ff */
[----:B-----5:R-:W-:Y:S02]  /*30870*/  IMAD.IADD R10, R10, 0x1, -R33 ;  /* 0x000000010a0a7824 */ /* 0x020fe400078e0a21 */
[----:B----4-:R-:W4:Y:S01]  /*30880*/  LDC.64 R2, c[0x0][0xad8] ;  /* 0x0002b600ff027b82 */ /* 0x010f220000000a00 */
[----:B---3--:R-:W-:Y:S01]  /*30890*/  ISETP.NE.AND P2, PT, R7, 0x1, PT ;  /* 0x000000010700780c */ /* 0x008fe20003f45270 */
[----:B------:R-:W-:-:S12]  /*308a0*/  VIADD R7, R36, 0x7f ;  /* 0x0000007f24077836 */ /* 0x000fd80000000000 */
[----:B0-----:R-:W0:Y:S01]  /*308b0*/  @P2 LDC R8, c[0x0][0x44c] ;  /* 0x00011300ff082b82 */ /* 0x001e220000000800 */
[----:B----4-:R-:W-:-:S07]  /*308c0*/  ISETP.GE.AND P3, PT, R3, 0x1, PT ;  /* 0x000000010300780c */ /* 0x010fce0003f66270 */
[----:B------:R-:W3:Y:S01]  /*308d0*/  @P2 LDC R9, c[0x0][0x450] ;  /* 0x00011400ff092b82 */ /* 0x000ee20000000800 */
[----:B--2---:R-:W-:Y:S02]  /*308e0*/  @P1 IMAD.IADD R6, R4, 0x1, -R5 ;  /* 0x0000000104061824 */ /* 0x004fe400078e0a05 */
[----:B0-----:R-:W-:-:S04]  /*308f0*/  @P2 IMAD.HI.U32 R4, R7, R8, RZ ;  /* 0x0000000807042227 */ /* 0x001fc800078e00ff */
[----:B------:R-:W-:Y:S01]  /*30900*/  IMAD.IADD R17, R10, 0x1, R6 ;  /* 0x000000010a117824 */ /* 0x000fe200078e0206 */
[----:B---3--:R-:W-:-:S03]  /*30910*/  @P2 SHF.R.U32.HI R7, RZ, R9, R4 ;  /* 0x00000009ff072219 */ /* 0x008fc60000011604 */
[C---:B------:R-:W-:Y:S01]  /*30920*/  VIADD R4, R17.reuse, 0x5f ;  /* 0x0000005f11047836 */ /* 0x040fe20000000000 */
[----:B------:R-:W-:-:S03]  /*30930*/  IADD3 R8, R17, 0x1, -R13 ;  /* 0x0000000111087810 */ /* 0x000fc60007ffe80d */
        /* <DEDUP_REMOVED lines=17> */
.L_x_13231:
[----:B------:R-:W-:-:S13]  /*30a50*/  ISETP.NE.AND P0, PT, R3, 0x1, PT ;  /* 0x000000010300780c */ /* 0x000fda0003f05270 */
[----:B------:R-:W0:Y:S02]  /*30a60*/  @P0 LDC.64 R4, c[0x0][0xae0] ;  /* 0x0002b800ff040b82 */ /* 0x000e240000000a00 */
[----:B0-----:R-:W-:-:S05]  /*30a70*/  @P0 IMAD.HI.U32 R4, R11, R4, RZ ;  /* 0x000000040b040227 */ /* 0x001fca00078e00ff */
[----:B------:R-:W-:-:S07]  /*30a80*/  @P0 SHF.R.U32.HI R11, RZ, R5, R4 ;  /* 0x00000005ff0b0219 */ /* 0x000fce0000011604 */
.L_x_13232:
[----:B------:R-:W-:Y:S05]  /*30a90*/  BSYNC B0 ;  /* 0x0000000000007941 */ /* 0x000fea0003800000 */
.L_x_13230:
[----:B------:R-:W-:-:S05]  /*30aa0*/  IMAD R11, R11, R3, R3 ;  /* 0x000000030b0b7224 */ /* 0x000fca00078e0203 */
[----:B------:R-:W-:-:S07]  /*30ab0*/  VIMNMX R2, R2, R11, PT ;  /* 0x0000000b02027248 */ /* 0x000fce0003fe0100 */
.L_x_13229:
[----:B------:R-:W0:Y:S01]  /*30ac0*/  @P2 LDC R5, c[0x0][0x44c] ;  /* 0x00011300ff052b82 */ /* 0x000e220000000800 */
[----:B------:R-:W-:Y:S01]  /*30ad0*/  IMAD.MOV.U32 R4, RZ, RZ, R36 ;  /* 0x000000ffff047224 */ /* 0x000fe200078e0024 */
[----:B------:R-:W-:Y:S01]  /*30ae0*/  ULDC UR4, c[0x0][0xad4] ;  /* 0x0002b50000047ab9 */ /* 0x000fe20000000800 */
[----:B------:R-:W-:-:S05]  /*30af0*/  IMAD.IADD R7, R17, 0x1, -R13 ;  /* 0x0000000111077824 */ /* 0x000fca00078e0a0d */
[----:B------:R-:W2:Y:S01]  /*30b00*/  @P2 LDC R12, c[0x0][0x450] ;  /* 0x00011400ff0c2b82 */ /* 0x000ea20000000800 */
        /* <DEDUP_REMOVED lines=15> */
.L_x_13235:
[----:B------:R-:W-:-:S13]  /*30c00*/  ISETP.NE.AND P0, PT, R3, 0x1, PT ;  /* 0x000000010300780c */ /* 0x000fda0003f05270 */
[----:B------:R-:W0:Y:S02]  /*30c10*/  @P0 LDC.64 R4, c[0x0][0xae0] ;  /* 0x0002b800ff040b82 */ /* 0x000e240000000a00 */
[----:B0-----:R-:W-:-:S05]  /*30c20*/  @P0 IMAD.HI.U32 R4, R12, R4, RZ ;  /* 0x000000040c040227 */ /* 0x001fca00078e00ff */
[----:B------:R-:W-:-:S07]  /*30c30*/  @P0 SHF.R.U32.HI R12, RZ, R5, R4 ;  /* 0x00000005ff0c0219 */ /* 0x000fce0000011604 */
.L_x_13236:
[----:B------:R-:W-:Y:S05]  /*30c40*/  BSYNC B0 ;  /* 0x0000000000007941 */ /* 0x000fea0003800000 */
.L_x_13234:
[----:B------:R-:W-:-:S05]  /*30c50*/  IMAD R12, R12, R3, RZ ;  /* 0x000000030c0c7224 */ /* 0x000fca00078e02ff */
[----:B------:R-:W-:-:S07]  /*30c60*/  VIMNMX R11, R11, R12, !PT ;  /* 0x0000000c0b0b7248 */ /* 0x000fce0007fe0100 */
.L_x_13233:
        /* <DEDUP_REMOVED lines=31> */
[----:B------:R0:W2:Y:S02]  /*30e60*/  SHFL.IDX PT, R14, R3, RZ, 0x1f ;  /* 0x00001fff030e7589 */ /* 0x0000a400000e0000 */
.L_x_13430:
[----:B--2---:R-:W-:Y:S02]  /*30e70*/  ISETP.NE.AND P0, PT, R14, RZ, PT ;  /* 0x000000ff0e00720c */ /* 0x004fe40003f05270 */
[----:B------:R-:W-:-:S11]  /*30e80*/  PLOP3.LUT P6, PT, PT, PT, PT, 0x8, 0x0 ;  /* 0x000000000000781c */ /* 0x000fd60003fce170 */
[----:B------:R-:W-:Y:S05]  /*30e90*/  @P0 BRA `(.L_x_13240) ;  /* 0x00000000000c0947 */ /* 0x000fea0003800000 */
[----:B------:R-:W-:-:S03]  /*30ea0*/  UMOV UR4, 0xffffffff ;  /* 0xffffffff00047882 */ /* 0x000fc60000000000 */
[----:B------:R-:W-:Y:S05]  /*30eb0*/  BRA.DIV UR4, `(.L_x_13241) ;  /* 0x0000008204247947 */ /* 0x000fea000b800000 */
[----:B------:R-:W-:-:S13]  /*30ec0*/  ELECT P6, URZ, PT ;  /* 0x00000000003f782f */ /* 0x000fda00038c0000 */
.L_x_13240:
        /* <DEDUP_REMOVED lines=9> */
.L_x_13433:
[----:B------:R-:W-:Y:S05]  /*30f60*/  BSYNC B1 ;  /* 0x0000000000017941 */ /* 0x000fea0003800000 */
.L_x_13242:
[----:B------:R-:W-:Y:S04]  /*30f70*/  BSSY B1, `(.L_x_13244) ;  /* 0x000007b000017945 */ /* 0x000fe80003800000 */
[----:B------:R-:W-:Y:S05]  /*30f80*/  @!P6 BRA `(.L_x_13245) ;  /* 0x0000000400e4e947 */ /* 0x000fea0003800000 */
[----:B------:R-:W2:Y:S01]  /*30f90*/  S2R R3, SR_TID.X ;  /* 0x0000000000037919 */ /* 0x000ea20000002100 */
[----:B0-----:R-:W-:Y:S01]  /*30fa0*/  SHF.L.U32 R6, R28, 0x1f, RZ ;  /* 0x0000001f1c067819 */ /* 0x001fe200000006ff */
[----:B------:R-:W-:Y:S01]  /*30fb0*/  BSSY B2, `(.L_x_13246) ;  /* 0x0000006000027945 */ /* 0x000fe20003800000 */
[----:B--2---:R-:W-:Y:S01]  /*30fc0*/  LOP3.LUT R10, R3, 0x7f, RZ, 0xc0, !PT ;  /* 0x0000007f030a7812 */ /* 0x004fe200078ec0ff */
[----:B------:R-:W-:-:S03]  /*30fd0*/  IMAD R3, R24, 0x8, R23 ;  /* 0x0000000818037824 */ /* 0x000fc600078e0217 */
[----:B------:R-:W-:Y:S01]  /*30fe0*/  ISETP.NE.AND P1, PT, R10, RZ, PT ;  /* 0x000000ff0a00720c */ /* 0x000fe20003f25270 */
[----:B------:R-:W0:Y:S02]  /*30ff0*/  SYNCS.PHASECHK.TRANS64.TRYWAIT P0, [R3+URZ+0x324a0], R6 ;  /* 0x0324a006030075a7 */ /* 0x000e24000800017f */
[----:B0-----:R-:W-:Y:S10]  /*31000*/  @!P0 BRA `(.L_x_13247) ;  /* 0x0000008000048947 */ /* 0x001ff40003800000 */
.L_x_13434:
[----:B------:R-:W-:Y:S05]  /*31010*/  BSYNC B2 ;  /* 0x0000000000027941 */ /* 0x000fea0003800000 */
.L_x_13246:
[----:B------:R-:W-:Y:S04]  /*31020*/  BSSY B2, `(.L_x_13248) ;  /* 0x0000009000027945 */ /* 0x000fe80003800000 */
[----:B------:R-:W-:Y:S05]  /*31030*/  @P1 BRA `(.L_x_13249) ;  /* 0x00000000001c1947 */ /* 0x000fea0003800000 */
[----:B------:R-:W2:Y:S02]  /*31040*/  S2R R10, SR_TID.X ;  /* 0x00000000000a7919 */ /* 0x000ea40000002100 */
[----:B--2---:R-:W-:Y:S01]  /*31050*/  LOP3.LUT R11, R10, 0x1f, RZ, 0xc0, !PT ;  /* 0x0000001f0a0b7812 */ /* 0x004fe200078ec0ff */
[----:B------:R-:W-:-:S03]  /*31060*/  IMAD.MOV.U32 R10, RZ, RZ, 0x3000 ;  /* 0x00003000ff0a7424 */ /* 0x000fc600078e00ff */
[----:B------:R-:W-:Y:S01]  /*31070*/  ISETP.NE.AND P0, PT, R11, RZ, PT ;  /* 0x000000ff0b00720c */ /* 0x000fe20003f05270 */
[----:B------:R2:W-:-:S12]  /*31080*/  SYNCS.ARRIVE.TRANS64 RZ, [R3+URZ+0x32490], R10 ;  /* 0x0324900a03ff79a7 */ /* 0x0005d8000800003f */
[----:B--2---:R-:W-:Y:S05]  /*31090*/  @!P0 BRA `(.L_x_13249) ;  /* 0x0000000000048947 */ /* 0x004fea0003800000 */
[----:B------:R-:W-:Y:S01]  /*310a0*/  BPT.TRAP 0x1 ;  /* 0x000000040000795c */ /* 0x000fe20000300000 */
.L_x_13249:
[----:B------:R-:W-:Y:S05]  /*310b0*/  BSYNC B2 ;  /* 0x0000000000027941 */ /* 0x000fea0003800000 */
.L_x_13248:
        /* <DEDUP_REMOVED lines=12> */
.L_x_13250:
        /* <DEDUP_REMOVED lines=10> */
[----:B------:R-:W2:Y:S01]  /*31220*/  SYNCS.PHASECHK.TRANS64.TRYWAIT P0, [R3+URZ+0x324c0], R6 ;  /* 0x0324c006030075a7 */ /* 0x000ea2000800017f */
[----:B------:R-:W-:Y:S04]  /*31230*/  BSSY B2, `(.L_x_13251) ;  /* 0x0000002000027945 */ /* 0x000fe80003800000 */
[----:B--2---:R-:W-:Y:S05]  /*31240*/  @!P0 BRA `(.L_x_13252) ;  /* 0x0000007c00888947 */ /* 0x004fea0003800000 */
.L_x_13435:
[----:B------:R-:W-:Y:S05]  /*31250*/  BSYNC B2 ;  /* 0x0000000000027941 */ /* 0x000fea0003800000 */
.L_x_13251:
[----:B------:R-:W-:Y:S01]  /*31260*/  BSSY B2, `(.L_x_13253) ;  /* 0x000000b000027945 */ /* 0x000fe20003800000 */
[----:B------:R-:W-:Y:S02]  /*31270*/  IMAD.MOV.U32 R12, RZ, RZ, 0x0 ;  /* 0x00000000ff0c7424 */ /* 0x000fe400078e00ff */
[----:B-1----:R-:W-:Y:S01]  /*31280*/  IMAD.MOV.U32 R13, RZ, RZ, 0x12f00000 ;  /* 0x12f00000ff0d7424 */ /* 0x002fe200078e00ff */
[----:B------:R-:W-:Y:S06]  /*31290*/  @P1 BRA `(.L_x_13254) ;  /* 0x00000000001c1947 */ /* 0x000fec0003800000 */
[----:B------:R-:W1:Y:S01]  /*312a0*/  S2R R11, SR_TID.X ;  /* 0x00000000000b7919 */ /* 0x000e620000002100 */
[----:B0-2---:R-:W-:-:S04]  /*312b0*/  IMAD.MOV.U32 R6, RZ, RZ, 0xc000 ;  /* 0x0000c000ff067424 */ /* 0x005fc800078e00ff */
[----:B------:R3:W-:Y:S01]  /*312c0*/  SYNCS.ARRIVE.TRANS64 RZ, [R3+URZ+0x324b0], R6 ;  /* 0x0324b00603ff79a7 */ /* 0x0007e2000800003f */
[----:B-1----:R-:W-:-:S04]  /*312d0*/  LOP3.LUT R11, R11, 0x1f, RZ, 0xc0, !PT ;  /* 0x0000001f0b0b7812 */ /* 0x002fc800078ec0ff */
[----:B------:R-:W-:-:S13]  /*312e0*/  ISETP.NE.AND P0, PT, R11, RZ, PT ;  /* 0x000000ff0b00720c */ /* 0x000fda0003f05270 */
[----:B---3--:R-:W-:Y:S05]  /*312f0*/  @!P0 BRA `(.L_x_13254) ;  /* 0x0000000000048947 */ /* 0x008fea0003800000 */
[----:B------:R-:W-:Y:S01]  /*31300*/  BPT.TRAP 0x1 ;  /* 0x000000040000795c */ /* 0x000fe20000300000 */
.L_x_13254:
[----:B------:R-:W-:Y:S05]  /*31310*/  BSYNC B2 ;  /* 0x0000000000027941 */ /* 0x000fea0003800000 */
.L_x_13253:
[----:B------:R-:W-:Y:S01]  /*31320*/  R2UR UR10, R14 ;  /* 0x000000000e0a72ca */ /* 0x000fe200000e0000 */
[----:B0-2---:R-:W-:Y:S01]  /*31330*/  IMAD R6, R24, 0xc000, R23 ;  /* 0x0000c00018067824 */ /* 0x005fe200078e0217 */
[----:B------:R-:W-:Y:S01]  /*31340*/  R2UR UR6, R12 ;  /* 0x000000000c0672ca */ /* 0x000fe200000e0000 */
[----:B------:R-:W-:Y:S01]  /*31350*/  UIADD3 UR4, UP0, UR42, 0x670, URZ ;  /* 0x000006702a047890 */ /* 0x000fe2000ff1e03f */
[----:B------:R-:W-:Y:S01]  /*31360*/  R2UR UR7, R13 ;  /* 0x000000000d0772ca */ /* 0x000fe200000e0000 */
[----:B------:R-:W-:Y:S01]  /*31370*/  VIADD R3, R3, 0x324b0 ;  /* 0x000324b003037836 */ /* 0x000fe20000000000 */
[----:B------:R-:W-:Y:S01]  /*31380*/  PLOP3.LUT P0, PT, PT, PT, PT, 0x80, 0x0 ;  /* 0x000000000000781c */ /* 0x000fe20003f0f070 */
[----:B------:R-:W-:Y:S01]  /*31390*/  VIADD R11, R6, 0x400 ;  /* 0x00000400060b7836 */ /* 0x000fe20000000000 */
[----:B------:R-:W-:-:S12]  /*313a0*/  UIADD3.X UR5, URZ, UR43, URZ, UP0, !UPT ;  /* 0x0000002b3f057290 */ /* 0x000fd800087fe43f */
.L_x_13255:
        /* <DEDUP_REMOVED lines=15> */
.L_x_13256:
        /* <DEDUP_REMOVED lines=15> */
.L_x_13257:
        /* <DEDUP_REMOVED lines=15> */
.L_x_13258:
        /* <DEDUP_REMOVED lines=10> */
.L_x_13245:
[----:B------:R-:W-:Y:S05]  /*31720*/  BSYNC B1 ;  /* 0x0000000000017941 */ /* 0x000fea0003800000 */
.L_x_13244:
        /* <DEDUP_REMOVED lines=9> */
.L_x_13274:
[----:B------:R-:W-:Y:S05]  /*317c0*/  YIELD ;  /* 0x0000000000007946 */ /* 0x000fea0003800000 */
[----:B------:R-:W-:Y:S04]  /*317d0*/  BSSY B1, `(.L_x_13259) ;  /* 0x000007a000017945 */ /* 0x000fe80003800000 */
[----:B------:R-:W-:Y:S05]  /*317e0*/  @!P6 BRA `(.L_x_13260) ;  /* 0x0000000400e0e947 */ /* 0x000fea0003800000 */
[----:B------:R-:W2:Y:S01]  /*317f0*/  S2R R2, SR_TID.X ;  /* 0x0000000000027919 */ /* 0x000ea20000002100 */
[----:B------:R-:W-:Y:S01]  /*31800*/  IMAD R10, R24, 0x8, R23 ;  /* 0x00000008180a7824 */ /* 0x000fe200078e0217 */
[----:B------:R-:W-:Y:S01]  /*31810*/  BSSY B2, `(.L_x_13261) ;  /* 0x0000006000027945 */ /* 0x000fe20003800000 */
[----:B--2---:R-:W-:Y:S02]  /*31820*/  LOP3.LUT R3, R2, 0x7f, RZ, 0xc0, !PT ;  /* 0x0000007f02037812 */ /* 0x004fe400078ec0ff */
[----:B------:R-:W-:Y:S02]  /*31830*/  SHF.L.U32 R2, R28, 0x1f, RZ ;  /* 0x0000001f1c027819 */ /* 0x000fe400000006ff */
[----:B------:R-:W-:Y:S02]  /*31840*/  ISETP.NE.AND P2, PT, R3, RZ, PT ;  /* 0x000000ff0300720c */ /* 0x000fe40003f45270 */
[----:B------:R-:W2:Y:S02]  /*31850*/  SYNCS.PHASECHK.TRANS64.TRYWAIT P1, [R10+URZ+0x324a0], R2 ;  /* 0x0324a0020a0075a7 */ /* 0x000ea4000802017f */
[----:B--2---:R-:W-:Y:S09]  /*31860*/  @!P1 BRA `(.L_x_13262) ;  /* 0x0000007800149947 */ /* 0x004ff20003800000 */
.L_x_13436:
[----:B------:R-:W-:Y:S05]  /*31870*/  BSYNC B2 ;  /* 0x0000000000027941 */ /* 0x000fea0003800000 */
.L_x_13261:
[----:B------:R-:W-:Y:S04]  /*31880*/  BSSY B2, `(.L_x_13263) ;  /* 0x0000009000027945 */ /* 0x000fe80003800000 */
[----:B------:R-:W-:Y:S05]  /*31890*/  @P2 BRA `(.L_x_13264) ;  /* 0x00000000001c2947 */ /* 0x000fea0003800000 */
[----:B------:R-:W0:Y:S02]  /*318a0*/  S2R R3, SR_TID.X ;  /* 0x0000000000037919 */ /* 0x000e240000002100 */
[----:B0-----:R-:W-:Y:S01]  /*318b0*/  LOP3.LUT R6, R3, 0x1f, RZ, 0xc0, !PT ;  /* 0x0000001f03067812 */ /* 0x001fe200078ec0ff */
[----:B------:R-:W-:-:S03]  /*318c0*/  IMAD.MOV.U32 R3, RZ, RZ, 0x3000 ;  /* 0x00003000ff037424 */ /* 0x000fc600078e00ff */
[----:B------:R-:W-:Y:S01]  /*318d0*/  ISETP.NE.AND P1, PT, R6, RZ, PT ;  /* 0x000000ff0600720c */ /* 0x000fe20003f25270 */
[----:B------:R3:W-:-:S12]  /*318e0*/  SYNCS.ARRIVE.TRANS64 RZ, [R10+URZ+0x32490], R3 ;  /* 0x032490030aff79a7 */ /* 0x0007d8000800003f */
[----:B---3--:R-:W-:Y:S05]  /*318f0*/  @!P1 BRA `(.L_x_13264) ;  /* 0x0000000000049947 */ /* 0x008fea0003800000 */
[----:B------:R-:W-:Y:S01]  /*31900*/  BPT.TRAP 0x1 ;  /* 0x000000040000795c */ /* 0x000fe20000300000 */
.L_x_13264:
[----:B------:R-:W-:Y:S05]  /*31910*/  BSYNC B2 ;  /* 0x0000000000027941 */ /* 0x000fea0003800000 */
.L_x_13263:
[----:B0-----:R-:W-:Y:S01]  /*31920*/  IMAD.MOV.U32 R6, RZ, RZ, RZ ;  /* 0x000000ffff067224 */ /* 0x001fe200078e00ff */
        /* <DEDUP_REMOVED lines=10> */
.L_x_13265:
        /* <DEDUP_REMOVED lines=13> */
.L_x_13437:
[----:B------:R-:W-:Y:S05]  /*31aa0*/  BSYNC B2 ;  /* 0x0000000000027941 */ /* 0x000fea0003800000 */
.L_x_13266:
[----:B------:R-:W-:Y:S01]  /*31ab0*/  BSSY B2, `(.L_x_13268) ;  /* 0x000000b000027945 */ /* 0x000fe20003800000 */
[----:B0-2---:R-:W-:Y:S02]  /*31ac0*/  IMAD.MOV.U32 R2, RZ, RZ, 0x0 ;  /* 0x00000000ff027424 */ /* 0x005fe400078e00ff */
        /* <DEDUP_REMOVED lines=9> */
.L_x_13269:
[----:B------:R-:W-:Y:S05]  /*31b60*/  BSYNC B2 ;  /* 0x0000000000027941 */ /* 0x000fea0003800000 */
.L_x_13268:
        /* <DEDUP_REMOVED lines=9> */
.L_x_13270:
        /* <DEDUP_REMOVED lines=15> */
.L_x_13271:
        /* <DEDUP_REMOVED lines=15> */
.L_x_13272:
        /* <DEDUP_REMOVED lines=15> */
.L_x_13273:
        /* <DEDUP_REMOVED lines=10> */
.L_x_13260:
[----:B------:R-:W-:Y:S05]  /*31f70*/  BSYNC B1 ;  /* 0x0000000000017941 */ /* 0x000fea0003800000 */
.L_x_13259:
        /* <DEDUP_REMOVED lines=8> */
.L_x_13238:
[----:B------:R-:W-:Y:S05]  /*32000*/  BSYNC B0 ;  /* 0x0000000000007941 */ /* 0x000fea0003800000 */
.L_x_13237:
[----:B------:R-:W2:Y:S01]  /*32010*/  LDC R0, c[0x0][0x448] ;  /* 0x00011200ff007b82 */ /* 0x000ea20000000800 */
[----:B------:R-:W-:Y:S01]  /*32020*/  VIADD R5, R36, 0x7f ;  /* 0x0000007f24057836 */ /* 0x000fe20000000000 */
[----:B------:R-:W-:Y:S06]  /*32030*/  @!P0 WARPSYNC.ALL ;  /* 0x0000000000008948 */ /* 0x000fec0003800000 */
[----:B------:R-:W3:Y:S08]  /*32040*/  LDC.64 R2, c[0x0][0xad8] ;  /* 0x0002b600ff027b82 */ /* 0x000ef00000000a00 */
[----:B------:R-:W-:Y:S01]  /*32050*/  @!P0 BAR.SYNC.DEFER_BLOCKING 0xc, 0x180 ;  /* 0x0306000000008b1d */ /* 0x000fe20000010000 */
[----:B--2---:R-:W-:-:S02]  /*32060*/  ISETP.NE.AND P1, PT, R0, 0x1, PT ;  /* 0x000000010000780c */ /* 0x004fc40003f25270 */
[----:B---3--:R-:W-:-:S11]  /*32070*/  ISETP.GE.AND P2, PT, R3, 0x1, PT ;  /* 0x000000010300780c */ /* 0x008fd60003f46270 */
[----:B------:R-:W2:Y:S08]  /*32080*/  @P1 LDC R0, c[0x0][0x44c] ;  /* 0x00011300ff001b82 */ /* 0x000eb00000000800 */
[----:B------:R-:W3:Y:S01]  /*32090*/  @P1 LDC R11, c[0x0][0x450] ;  /* 0x00011400ff0b1b82 */ /* 0x000ee20000000800 */
[----:B--2---:R-:W-:-:S05]  /*320a0*/  @P1 IMAD.HI.U32 R0, R5, R0, RZ ;  /* 0x0000000005001227 */ /* 0x004fca00078e00ff */
        /* <DEDUP_REMOVED lines=10> */
[----:B------:R-:W2:Y:S02]  /*32150*/  @P0 LDC.64 R4, c[0x0][0xae0] ;  /* 0x0002b800ff040b82 */ /* 0x000ea40000000a00 */
[----:B--2---:R-:W-:-:S05]  /*32160*/  @P0 IMAD.HI.U32 R4, R11, R4, RZ ;  /* 0x000000040b040227 */ /* 0x004fca00078e00ff */
[----:B------:R-:W-:-:S04]  /*32170*/  @P0 SHF.R.U32.HI R11, RZ, R5, R4 ;  /* 0x00000005ff0b0219 */ /* 0x000fc80000011604 */
[----:B------:R-:W-:Y:S01]  /*32180*/  LOP3.LUT R0, RZ, R11, RZ, 0x33, !PT ;  /* 0x0000000bff007212 */ /* 0x000fe200078e33ff */
[----:B------:R-:W-:Y:S06]  /*32190*/  BRA `(.L_x_13278) ;  /* 0x0000000000107947 */ /* 0x000fec0003800000 */
.L_x_13277:
[----:B------:R-:W-:-:S13]  /*321a0*/  ISETP.NE.AND P0, PT, R3, 0x1, PT ;  /* 0x000000010300780c */ /* 0x000fda0003f05270 */
[----:B------:R-:W2:Y:S02]  /*321b0*/  @P0 LDC.64 R4, c[0x0][0xae0] ;  /* 0x0002b800ff040b82 */ /* 0x000ea40000000a00 */
[----:B--2---:R-:W-:-:S05]  /*321c0*/  @P0 IMAD.HI.U32 R4, R0, R4, RZ ;  /* 0x0000000400040227 */ /* 0x004fca00078e00ff */
[----:B------:R-:W-:-:S07]  /*321d0*/  @P0 SHF.R.U32.HI R0, RZ, R5, R4 ;  /* 0x00000005ff000219 */ /* 0x000fce0000011604 */
.L_x_13278:
[----:B------:R-:W-:Y:S05]  /*321e0*/  BSYNC B0 ;  /* 0x0000000000007941 */ /* 0x000fea0003800000 */
.L_x_13276:
[----:B------:R-:W-:-:S05]  /*321f0*/  IMAD R5, R0, R3, R3 ;  /* 0x0000000300057224 */ /* 0x000fca00078e0203 */
[----:B------:R-:W-:-:S07]  /*32200*/  VIMNMX R2, R2, R5, PT ;  /* 0x0000000502027248 */ /* 0x000fce0003fe0100 */
.L_x_13275:
[----:B------:R-:W2:Y:S01]  /*32210*/  @P1 LDC R5, c[0x0][0x44c] ;  /* 0x00011300ff051b82 */ /* 0x000ea20000000800 */
[----:B------:R-:W-:Y:S01]  /*32220*/  VIADD R2, R2, 0x5f ;  /* 0x0000005f02027836 */ /* 0x000fe20000000000 */
[----:B------:R-:W-:Y:S01]  /*32230*/  ULDC UR4, c[0x0][0xad4] ;  /* 0x0002b50000047ab9 */ /* 0x000fe20000000800 */
[----:B------:R-:W-:Y:S02]  /*32240*/  IMAD.MOV.U32 R0, RZ, RZ, R36 ;  /* 0x000000ffff007224 */ /* 0x000fe400078e0024 */
[----:B------:R-:W-:-:S03]  /*32250*/  IMAD.HI R2, R2, 0x2aaaaaab, RZ ;  /* 0x2aaaaaab02027827 */ /* 0x000fc600078e02ff */
[----:B------:R-:W3:Y:S01]  /*32260*/  @P1 LDC R4, c[0x0][0x450] ;  /* 0x00011400ff041b82 */ /* 0x000ee20000000800 */
[----:B--2---:R-:W-:-:S05]  /*32270*/  @P1 IMAD.HI.U32 R5, R36, R5, RZ ;  /* 0x0000000524051227 */ /* 0x004fca00078e00ff */
[----:B---3--:R-:W-:Y:S02]  /*32280*/  @P1 SHF.R.U32.HI R0, RZ, R4, R5 ;  /* 0x00000004ff001219 */ /* 0x008fe40000011605 */
        /* <DEDUP_REMOVED lines=12> */
[----:B------:R-:W3:Y:S02]  /*32350*/  @P0 LDC.64 R4, c[0x0][0xae0] ;  /* 0x0002b800ff040b82 */ /* 0x000ee40000000a00 */
[----:B---3--:R-:W-:-:S05]  /*32360*/  @P0 IMAD.HI.U32 R4, R7, R4, RZ ;  /* 0x0000000407040227 */ /* 0x008fca00078e00ff */
[----:B------:R-:W-:-:S04]  /*32370*/  @P0 SHF.R.U32.HI R7, RZ, R5, R4 ;  /* 0x00000005ff070219 */ /* 0x000fc80000011604 */
[----:B------:R-:W-:Y:S01]  /*32380*/  LOP3.LUT R7, RZ, R7, RZ, 0x33, !PT ;  /* 0x00000007ff077212 */ /* 0x000fe200078e33ff */
[----:B------:R-:W-:Y:S06]  /*32390*/  BRA `(.L_x_13282) ;  /* 0x0000000000107947 */ /* 0x000fec0003800000 */
.L_x_13281:
[----:B------:R-:W-:-:S13]  /*323a0*/  ISETP.NE.AND P0, PT, R3, 0x1, PT ;  /* 0x000000010300780c */ /* 0x000fda0003f05270 */
[----:B------:R-:W3:Y:S02]  /*323b0*/  @P0 LDC.64 R4, c[0x0][0xae0] ;  /* 0x0002b800ff040b82 */ /* 0x000ee40000000a00 */
[----:B---3--:R-:W-:-:S05]  /*323c0*/  @P0 IMAD.HI.U32 R4, R7, R4, RZ ;  /* 0x0000000407040227 */ /* 0x008fca00078e00ff */
[----:B------:R-:W-:-:S07]  /*323d0*/  @P0 SHF.R.U32.HI R7, RZ, R5, R4 ;  /* 0x00000005ff070219 */ /* 0x000fce0000011604 */
.L_x_13282:
[----:B------:R-:W-:Y:S05]  /*323e0*/  BSYNC B0 ;  /* 0x0000000000007941 */ /* 0x000fea0003800000 */
.L_x_13280:
[----:B------:R-:W-:-:S05]  /*323f0*/  IMAD R3, R7, R3, RZ ;  /* 0x0000000307037224 */ /* 0x000fca00078e02ff */
[----:B------:R-:W-:-:S07]  /*32400*/  VIMNMX R0, R0, R3, !PT ;  /* 0x0000000300007248 */ /* 0x000fce0007fe0100 */
.L_x_13279:
[----:B------:R-:W-:Y:S01]  /*32410*/  IMAD.HI R0, R0, 0x2aaaaaab, RZ ;  /* 0x2aaaaaab00007827 */ /* 0x000fe200078e02ff */
[----:B------:R-:W-:Y:S04]  /*32420*/  BSSY B7, `(.L_x_13283) ;  /* 0x0000420000077945 */ /* 0x000fe80003800000 */
[----:B------:R-:W-:-:S04]  /*32430*/  SHF.R.U32.HI R3, RZ, 0x1f, R0 ;  /* 0x0000001fff037819 */ /* 0x000fc80000011600 */
[----:B------:R-:W-:-:S04]  /*32440*/  LEA.HI.SX32 R3, R0, R3, 0x1c ;  /* 0x0000000300037211 */ /* 0x000fc800078fe2ff */
[----:B------:R-:W-:-:S04]  /*32450*/  VIMNMX R34, RZ, R3, !PT ;  /* 0x00000003ff227248 */ /* 0x000fc80007fe0100 */
[----:B------:R-:W-:-:S13]  /*32460*/  ISETP.GT.AND P0, PT, R31, R34, PT ;  /* 0x000000221f00720c */ /* 0x000fda0003f04270 */
[----:B------:R-:W-:Y:S05]  /*32470*/  @P0 BRA `(.L_x_13284) ;  /* 0x0000000000440947 */ /* 0x000fea0003800000 */
[----:B------:R-:W3:Y:S02]  /*32480*/  S2R R2, SR_TID.X ;  /* 0x0000000000027919 */ /* 0x000ee40000002100 */
        /* <DEDUP_REMOVED lines=14> */
[----:B----4-:R-:W-:Y:S01]  /*32570*/  IADD3 R16, R0, UR39, R7 ;  /* 0x0000002700107c10 */ /* 0x010fe2000fffe007 */
[----:B------:R-:W-:Y:S06]  /*32580*/  BRA `(.L_x_13285) ;  /* 0x0000004000247947 */ /* 0x000fec0003800000 */
.L_x_13284:
        /* <DEDUP_REMOVED lines=9> */
[----:B------:R-:W3:Y:S01]  /*32620*/  LDC.64 R2, c[0x4][R2] ;  /* 0x0100000002027b82 */ /* 0x000ee20000000a00 */
[----:B------:R-:W-:Y:S02]  /*32630*/  IMAD.U32 R5, RZ, RZ, UR7 ;  /* 0x00000007ff057e24 */ /* 0x000fe4000f8e00ff */
[----:B0-----:R-:W-:Y:S02]  /*32640*/  IMAD.U32 R6, RZ, RZ, UR8 ;  /* 0x00000008ff067e24 */ /* 0x001fe4000f8e00ff */
[----:B------:R-:W-:-:S02]  /*32650*/  IMAD.U32 R7, RZ, RZ, UR9 ;  /* 0x00000009ff077e24 */ /* 0x000fc4000f8e00ff */
[----:B------:R-:W-:Y:S02]  /*32660*/  IMAD.U32 R10, RZ, RZ, UR4 ;  /* 0x00000004ff0a7e24 */ /* 0x000fe4000f8e00ff */
[----:B------:R-:W-:Y:S02]  /*32670*/  IMAD.U32 R11, RZ, RZ, UR5 ;  /* 0x00000005ff0b7e24 */ /* 0x000fe4000f8e00ff */
[----:B------:R-:W-:Y:S02]  /*32680*/  IMAD.MOV.U32 R8, RZ, RZ, 0x70 ;  /* 0x00000070ff087424 */ /* 0x000fe400078e00ff */
[----:B------:R-:W-:Y:S02]  /*32690*/  IMAD.MOV.U32 R12, RZ, RZ, 0x1 ;  /* 0x00000001ff0c7424 */ /* 0x000fe400078e00ff */
[----:B-1----:R-:W-:-:S07]  /*326a0*/  IMAD.MOV.U32 R13, RZ, RZ, RZ ;  /* 0x000000ffff0d7224 */ /* 0x002fce00078e00ff */
[----:B------:R-:W-:-:S07]  /*326b0*/  LEPC R20, `(.L_x_13287) ;  /* 0x000000001014794e */ /* 0x000fce0000000000 */
[----:B--23--:R-:W-:Y:S05]  /*326c0*/  CALL.ABS.NOINC R2 ;  /* 0x0000000002007343 */ /* 0x00cfea0003c00000 */
.L_x_13287:
[----:B------:R-:W-:Y:S05]  /*326d0*/  BSYNC B6 ;  /* 0x0000000000067941 */ /* 0x000fea0003800000 */
.L_x_13286:
        /* <DEDUP_REMOVED lines=8> */
[----:B------:R3:W4:Y:S01]  /*32760*/  LDC.64 R2, c[0x4][R29] ;  /* 0x010000001d027b82 */ /* 0x0007220000000a00 */
        /* <DEDUP_REMOVED lines=8> */
[----:B-1-3--:R-:W-:-:S07]  /*327f0*/  IMAD.MOV.U32 R13, RZ, RZ, RZ ;  /* 0x000000ffff0d7224 */ /* 0x00afce00078e00ff */
[----:B------:R-:W-:-:S07]  /*32800*/  LEPC R20, `(.L_x_13290) ;  /* 0x000000001014794e */ /* 0x000fce0000000000 */
[----:B--2-4-:R-:W-:Y:S05]  /*32810*/  CALL.ABS.NOINC R2 ;  /* 0x0000000002007343 */ /* 0x014fea0003c00000 */
.L_x_13290:
        /* <DEDUP_REMOVED lines=15> */
.L_x_13289:
[----:B------:R-:W-:Y:S05]  /*32910*/  BSYNC B6 ;  /* 0x0000000000067941 */ /* 0x000fea0003800000 */
.L_x_13288:
[----:B------:R-:W-:Y:S01]  /*32920*/  ULDC.64 UR4, c[0x0][0xaf0] ;  /* 0x0002bc0000047ab9 */ /* 0x000fe20000000a00 */
[----:B------:R-:W-:Y:S01]  /*32930*/  IMAD.MOV.U32 R30, RZ, RZ, R19 ;  /* 0x000000ffff1e7224 */ /* 0x000fe200078e0013 */
[----:B------:R-:W-:Y:S01]  /*32940*/  ISETP.NE.U32.AND P0, PT, RZ, UR4, PT ;  /* 0x00000004ff007c0c */ /* 0x000fe2000bf05070 */
[----:B------:R-:W3:Y:S01]  /*32950*/  S2R R20, SR_TID.X ;  /* 0x0000000000147919 */ /* 0x000ee20000002100 */
[----:B------:R-:W4:Y:S01]  /*32960*/  LDC R10, c[0x0][0x430] ;  /* 0x00010c00ff0a7b82 */ /* 0x000f220000000800 */
[----:B------:R-:W5:Y:S01]  /*32970*/  S2R R21, SR_TID.X ;  /* 0x0000000000157919 */ /* 0x000f620000002100 */
[----:B------:R-:W-:Y:S01]  /*32980*/  ISETP.NE.AND.EX P0, PT, RZ, UR5, PT, P0 ;  /* 0x00000005ff007c0c */ /* 0x000fe2000bf05300 */
[----:B------:R-:W-:Y:S01]  /*32990*/  VIADD R0, R31, 0xffffffff ;  /* 0xffffffff1f007836 */ /* 0x000fe20000000000 */
[----:B------:R-:W-:Y:S01]  /*329a0*/  ULDC UR4, c[0x0][0x2f4] ;  /* 0x0000bd0000047ab9 */ /* 0x000fe20000000800 */
[----:B------:R-:W-:Y:S01]  /*329b0*/  IMAD.MOV.U32 R11, RZ, RZ, RZ ;  /* 0x000000ffff0b7224 */ /* 0x000fe200078e00ff */
[----:B------:R-:W1:Y:S01]  /*329c0*/  S2R R12, SR_TID.X ;  /* 0x00000000000c7919 */ /* 0x000e620000002100 */
[----:B------:R-:W-:Y:S01]  /*329d0*/  LOP3.LUT R22, R22, 0xfffff7ff, RZ, 0xc0, !PT ;  /* 0xfffff7ff16167812 */ /* 0x000fe200078ec0ff */
[----:B------:R-:W-:-:S07]  /*329e0*/  ULDC UR5, c[0x0][0x320] ;  /* 0x0000c80000057ab9 */ /* 0x000fce0000000800 */
[----:B------:R-:W0:Y:S01]  /*329f0*/  @P0 LDC.64 R2, c[0x0][0xaf0] ;  /* 0x0002bc00ff020b82 */ /* 0x000e220000000a00 */
[----:B---3--:R-:W-:Y:S01]  /*32a00*/  LOP3.LUT R20, R20, 0x7f, RZ, 0xc0, !PT ;  /* 0x0000007f14147812 */ /* 0x008fe200078ec0ff */
[----:B0-----:R-:W-:-:S05]  /*32a10*/  @P0 IMAD.WIDE R2, R19, 0x4, R2 ;  /* 0x0000000413020825 */ /* 0x001fca00078e0202 */
[----:B------:R0:W3:Y:S01]  /*32a20*/  @P0 LDG.E R30, desc[UR44][R2.64] ;  /* 0x0000002c021e0981 */ /* 0x0000e2000c1e1900 */
[----:B------:R-:W-:Y:S01]  /*32a30*/  SHF.R.U32.HI R29, RZ, 0x3, R20 ;  /* 0x00000003ff1d7819 */ /* 0x000fe20000011614 */
[----:B-----5:R-:W-:Y:S01]  /*32a40*/  IMAD.SHL.U32 R20, R21, 0x10, RZ ;  /* 0x0000001015147824 */ /* 0x020fe200078e00ff */
[----:B----4-:R-:W-:-:S04]  /*32a50*/  ISETP.NE.AND P1, PT, R10, 0x1, PT ;  /* 0x000000010a00780c */ /* 0x010fc80003f25270 */
[----:B------:R-:W-:-:S05]  /*32a60*/  LOP3.LUT R20, R29, 0x70, R20, 0xf8, !PT ;  /* 0x000000701d147812 */ /* 0x000fca00078ef814 */
[----:B------:R-:W-:-:S04]  /*32a70*/  IMAD R8, R0, 0x60, R20 ;  /* 0x0000006000087824 */ /* 0x000fc800078e0214 */
[----:B------:R-:W4:Y:S01]  /*32a80*/  @P1 LDC R5, c[0x0][0x434] ;  /* 0x00010d00ff051b82 */ /* 0x000f220000000800 */
[C---:B------:R-:W-:Y:S01]  /*32a90*/  ISETP.GE.AND P0, PT, R8.reuse, R17, PT ;  /* 0x000000110800720c */ /* 0x040fe20003f06270 */
[----:B------:R-:W-:-:S03]  /*32aa0*/  IMAD.IADD R8, R8, 0x1, R33 ;  /* 0x0000000108087824 */ /* 0x000fc600078e0221 */
[----:B------:R-:W-:Y:S01]  /*32ab0*/  ISETP.GT.U32.OR P0, PT, R20, 0x5f, P0 ;  /* 0x0000005f1400780c */ /* 0x000fe20000704470 */
[----:B------:R-:W-:Y:S02]  /*32ac0*/  IMAD.MOV.U32 R9, RZ, RZ, R8 ;  /* 0x000000ffff097224 */ /* 0x000fe400078e0008 */
[----:B------:R-:W5:Y:S10]  /*32ad0*/  @P1 LDC R7, c[0x0][0x438] ;  /* 0x00010e00ff071b82 */ /* 0x000f740000000800 */
[----:B0-----:R-:W0:Y:S01]  /*32ae0*/  @!P0 LDC.64 R2, c[0x0][0x428] ;  /* 0x00010a00ff028b82 */ /* 0x001e220000000a00 */
[----:B----4-:R-:W-:-:S05]  /*32af0*/  @P1 IMAD.HI.U32 R4, R8, R5, RZ ;  /* 0x0000000508041227 */ /* 0x010fca00078e00ff */
[----:B-----5:R-:W-:Y:S02]  /*32b00*/  @P1 SHF.R.U32.HI R9, RZ, R7, R4 ;  /* 0x00000007ff091219 */ /* 0x020fe40000011604 */
[----:B------:R-:W4:Y:S02]  /*32b10*/  @!P0 LDC.64 R4, c[0x0][0x418] ;  /* 0x00010600ff048b82 */ /* 0x000f240000000a00 */
[--C-:B------:R-:W-:Y:S01]  /*32b20*/  @!P0 SHF.R.S32.HI R7, RZ, 0x1f, R9.reuse ;  /* 0x0000001fff078819 */ /* 0x100fe20000011409 */
[----:B------:R-:W-:Y:S01]  /*32b30*/  @!P0 IMAD.MOV.U32 R6, RZ, RZ, R9 ;  /* 0x000000ffff068224 */ /* 0x000fe200078e0009 */
[----:B---3--:R-:W-:-:S03]  /*32b40*/  SHF.R.S32.HI R35, RZ, 0x1f, R30 ;  /* 0x0000001fff237819 */ /* 0x008fc6000001141e */
[----:B0-----:R-:W-:-:S04]  /*32b50*/  @!P0 IMAD.WIDE.U32 R6, R30, R2, R6 ;  /* 0x000000021e068225 */ /* 0x001fc800078e0006 */
[----:B------:R-:W-:Y:S01]  /*32b60*/  @!P0 IMAD R2, R35, R2, RZ ;  /* 0x0000000223028224 */ /* 0x000fe200078e02ff */
[----:B----4-:R-:W-:-:S03]  /*32b70*/  @!P0 LEA R4, P1, R6, R4, 0x2 ;  /* 0x0000000406048211 */ /* 0x010fc600078210ff */
[----:B------:R-:W-:-:S04]  /*32b80*/  @!P0 IMAD R3, R30, R3, R2 ;  /* 0x000000031e038224 */ /* 0x000fc800078e0202 */
[----:B------:R-:W-:-:S05]  /*32b90*/  @!P0 IMAD.IADD R3, R7, 0x1, R3 ;  /* 0x0000000107038824 */ /* 0x000fca00078e0203 */
[----:B------:R-:W-:-:S05]  /*32ba0*/  @!P0 LEA.HI.X R5, R6, R5, R3, 0x2, P1 ;  /* 0x0000000506058211 */ /* 0x000fca00008f1403 */
[----:B------:R-:W3:Y:S01]  /*32bb0*/  @!P0 LDG.E R11, desc[UR44][R4.64] ;  /* 0x0000002c040b8981 */ /* 0x000ee2000c1e1900 */
[----:B------:R-:W-:Y:S01]  /*32bc0*/  IMAD.U32 R2, RZ, RZ, UR40 ;  /* 0x00000028ff027e24 */ /* 0x000fe2000f8e00ff */
[----:B------:R-:W-:Y:S01]  /*32bd0*/  UMOV UR6, 0xffffffff ;  /* 0xffffffff00067882 */ /* 0x000fe20000000000 */
[----:B-1----:R-:W-:Y:S02]  /*32be0*/  IMAD.SHL.U32 R29, R12, 0x8, RZ ;  /* 0x000000080c1d7824 */ /* 0x002fe400078e00ff */
[----:B------:R-:W-:Y:S01]  /*32bf0*/  IMAD.MOV R3, RZ, RZ, -R9 ;  /* 0x000000ffff037224 */ /* 0x000fe200078e0a09 */
[----:B------:R-:W-:Y:S02]  /*32c00*/  ISETP.NE.AND P2, PT, R2, 0x3, PT ;  /* 0x000000030200780c */ /* 0x000fe40003f45270 */
[----:B------:R-:W-:Y:S01]  /*32c10*/  LOP3.LUT R29, R29, 0x38, RZ, 0xc0, !PT ;  /* 0x000000381d1d7812 */ /* 0x000fe200078ec0ff */
[----:B------:R-:W-:-:S05]  /*32c20*/  IMAD R3, R10, R3, R8 ;  /* 0x000000030a037224 */ /* 0x000fca00078e0208 */
[----:B------:R-:W-:Y:S05]  /*32c30*/  STL [R1+0x45c], R3 ;  /* 0x00045c0301007387 */ /* 0x000fea0000100800 */
[----:B------:R-:W-:-:S04]  /*32c40*/  @P2 LOP3.LUT R22, R22, 0x800, RZ, 0xfc, !PT ;  /* 0x0000080016162812 */ /* 0x000fc800078efcff */
[----:B------:R-:W-:Y:S01]  /*32c50*/  LOP3.LUT R22, R22, 0xfffffffd, RZ, 0xc0, !PT ;  /* 0xfffffffd16167812 */ /* 0x000fe200078ec0ff */
[----:B---3--:R0:W-:Y:S02]  /*32c60*/  STL [R1+0x458], R11 ;  /* 0x0004580b01007387 */ /* 0x0081e40000100800 */
[----:B0-----:R-:W-:Y:S01]  /*32c70*/  IMAD.SHL.U32 R11, R12, 0x8, RZ ;  /* 0x000000080c0b7824 */ /* 0x001fe200078e00ff */
[----:B------:R-:W-:-:S04]  /*32c80*/  LOP3.LUT R12, R29, 0x40, RZ, 0xfc, !PT ;  /* 0x000000401d0c7812 */ /* 0x000fc800078efcff */
[----:B------:R-:W-:Y:S02]  /*32c90*/  LOP3.LUT R11, R11, 0x38, RZ, 0xc0, !PT ;  /* 0x000000380b0b7812 */ /* 0x000fe400078ec0ff */
[----:B------:R-:W-:Y:S02]  /*32ca0*/  ISETP.GE.AND P4, PT, R12, UR5, PT ;  /* 0x000000050c007c0c */ /* 0x000fe4000bf86270 */
[C---:B------:R-:W-:Y:S02]  /*32cb0*/  ISETP.GE.AND P1, PT, R11.reuse, UR4, PT ;  /* 0x000000040b007c0c */ /* 0x040fe4000bf26270 */
[C---:B------:R-:W-:Y:S02]  /*32cc0*/  LOP3.LUT R12, R11.reuse, 0x80, RZ, 0xfc, !PT ;  /* 0x000000800b0c7812 */ /* 0x040fe400078efcff */
[----:B------:R-:W-:Y:S02]  /*32cd0*/  ISETP.GE.AND P0, PT, R11, UR5, PT ;  /* 0x000000050b007c0c */ /* 0x000fe4000bf06270 */
[----:B------:R-:W-:-:S02]  /*32ce0*/  ISETP.GE.AND P3, PT, R12, UR5, PT ;  /* 0x000000050c007c0c */ /* 0x000fc4000bf66270 */
[----:B------:R-:W-:-:S05]  /*32cf0*/  LOP3.LUT R11, R11, 0xc0, RZ, 0xfc, !PT ;  /* 0x000000c00b0b7812 */ /* 0x000fca00078efcff */
[----:B------:R-:W-:Y:S02]  /*32d00*/  @P1 LOP3.LUT R22, R22, 0x2, RZ, 0xfc, !PT ;  /* 0x0000000216161812 */ /* 0x000fe400078efcff */
[----:B------:R-:W-:Y:S02]  /*32d10*/  ISETP.GE.AND P1, PT, R11, UR5, PT ;  /* 0x000000050b007c0c */ /* 0x000fe4000bf26270 */
        /* <DEDUP_REMOVED lines=8> */
[----:B------:R-:W-:Y:S06]  /*32da0*/  BRA.DIV UR6, `(.L_x_13291) ;  /* 0x0000006206ec7947 */ /* 0x000fec000b800000 */
.L_x_13440:
[----:B------:R-:W-:Y:S02]  /*32db0*/  SEL R2, RZ, 0x1, P0 ;  /* 0x00000001ff027807 */ /* 0x000fe40000000000 */
[----:B------:R-:W-:Y:S02]  /*32dc0*/  ISETP.GT.U32.AND P0, PT, R20, 0x5f, PT ;  /* 0x0000005f1400780c */ /* 0x000fe40003f04070 */
[----:B------:R-:W-:Y:S01]  /*32dd0*/  LOP3.LUT R22, R22, 0xffffffdf, RZ, 0xc0, !PT ;  /* 0xffffffdf16167812 */ /* 0x000fe200078ec0ff */
[----:B------:R0:W-:Y:S01]  /*32de0*/  STL [R1+0x49c], R2 ;  /* 0x00049c0201007387 */ /* 0x0001e20000100800 */
[----:B------:R-:W-:-:S09]  /*32df0*/  SHF.R.S32.HI R29, RZ, 0x1f, R18 ;  /* 0x0000001fff1d7819 */ /* 0x000fd20000011412 */
[----:B------:R-:W-:Y:S01]  /*32e00*/  @P0 LOP3.LUT R22, R22, 0x20, RZ, 0xfc, !PT ;  /* 0x0000002016160812 */ /* 0x000fe200078efcff */
[----:B0-----:R-:W-:Y:S06]  /*32e10*/  @!P2 BRA `(.L_x_13292) ;  /* 0x000000000004a947 */ /* 0x001fec0003800000 */
[----:B------:R-:W-:Y:S01]  /*32e20*/  BPT.TRAP 0x1 ;  /* 0x000000040000795c */ /* 0x000fe20000300000 */
.L_x_13292:
[----:B--2---:R-:W-:Y:S01]  /*32e30*/  IMAD R31, R0, -0x60, R17 ;  /* 0xffffffa0001f7824 */ /* 0x004fe200078e0211 */
[----:B------:R-:W-:Y:S01]  /*32e40*/  SHF.L.U32 R0, R27, 0x1f, RZ ;  /* 0x0000001f1b007819 */ /* 0x000fe200000006ff */
[----:B------:R-:W-:Y:S01]  /*32e50*/  IMAD R17, R25, 0x8, R23 ;  /* 0x0000000819117824 */ /* 0x000fe200078e0217 */
[----:B------:R-:W-:Y:S03]  /*32e60*/  BSSY B0, `(.L_x_13293) ;  /* 0x0000003000007945 */ /* 0x000fe60003800000 */
[----:B------:R-:W0:Y:S02]  /*32e70*/  SYNCS.PHASECHK.TRANS64.TRYWAIT P0, [R17+URZ+0x32440], R0 ;  /* 0x03244000110075a7 */ /* 0x000e24000800017f */
[----:B0-----:R-:W-:Y:S05]  /*32e80*/  @!P0 BRA `(.L_x_13294) ;  /* 0x0000006000e48947 */ /* 0x001fea0003800000 */
.L_x_13441:
[----:B------:R-:W-:Y:S05]  /*32e90*/  BSYNC B0 ;  /* 0x0000000000007941 */ /* 0x000fea0003800000 */
.L_x_13293:
        /* <DEDUP_REMOVED lines=26> */
[----:B-1----:R-:W-:Y:S02]  /*33040*/  LOP3.LUT R5, R4, 0x7f, RZ, 0xc0, !PT ;  /* 0x0000007f04057812 */ /* 0x002fe400078ec0ff */
        /* <DEDUP_REMOVED lines=61> */
.L_x_13455:
        /* <DEDUP_REMOVED lines=10> */
.L_x_13296:
        /* <DEDUP_REMOVED lines=11> */
.L_x_13297:
        /* <DEDUP_REMOVED lines=34> */
.L_x_13299:
[----:B------:R-:W-:Y:S05]  /*33790*/  BSYNC B6 ;  /* 0x0000000000067941 */ /* 0x000fea0003800000 */
.L_x_13298:
[----:B------:R-:W2:Y:S01]  /*337a0*/  LDL R21, [R1+0x450] ;  /* 0x0004500001157983 */ /* 0x000ea20000100800 */
[----:B------:R-:W3:Y:S01]  /*337b0*/  LDC R6, c[0x0][0x448] ;  /* 0x00011200ff067b82 */ /* 0x000ee20000000800 */
[----:B------:R-:W-:Y:S02]  /*337c0*/  ULDC.64 UR4, c[0x0][0x298] ;  /* 0x0000a60000047ab9 */ /* 0x000fe40000000a00 */
[----:B------:R-:W4:Y:S04]  /*337d0*/  LDL R20, [R1+0x484] ;  /* 0x0004840001147983 */ /* 0x000f280000100800 */
[----:B-1----:R-:W4:Y:S04]  /*337e0*/  LDL R0, [R1+0x478] ;  /* 0x0004780001007983 */ /* 0x002f280000100800 */
[----:B------:R1:W5:Y:S01]  /*337f0*/  LDL R9, [R1+0x454] ;  /* 0x0004540001097983 */ /* 0x0003620000100800 */
[----:B------:R-:W0:Y:S01]  /*33800*/  S2R R2, SR_TID.X ;  /* 0x0000000000027919 */ /* 0x000e220000002100 */
[----:B---3--:R-:W-:-:S13]  /*33810*/  ISETP.NE.AND P0, PT, R6, 0x1, PT ;  /* 0x000000010600780c */ /* 0x008fda0003f05270 */
[----:B------:R-:W3:Y:S01]  /*33820*/  @P0 LDC R3, c[0x0][0x450] ;  /* 0x00011400ff030b82 */ /* 0x000ee20000000800 */
[----:B0-----:R-:W-:-:S04]  /*33830*/  LOP3.LUT R2, R2, 0x7f, RZ, 0xc0, !PT ;  /* 0x0000007f02027812 */ /* 0x001fc800078ec0ff */
[----:B------:R-:W-:Y:S01]  /*33840*/  SHF.R.U32.HI R2, RZ, 0x3, R2 ;  /* 0x00000003ff027819 */ /* 0x000fe20000011602 */
[----:B--2---:R-:W-:Y:S02]  /*33850*/  IMAD.MOV.U32 R5, RZ, RZ, R21 ;  /* 0x000000ffff057224 */ /* 0x004fe400078e0015 */
[----:B----4-:R-:W-:Y:S02]  /*33860*/  IMAD.MOV.U32 R21, RZ, RZ, R20 ;  /* 0x000000ffff157224 */ /* 0x010fe400078e0014 */
[----:B------:R-:W2:Y:S01]  /*33870*/  LDL R20, [R1+0x464] ;  /* 0x0004640001147983 */ /* 0x000ea20000100800 */
[----:B------:R-:W-:Y:S02]  /*33880*/  IMAD.MOV.U32 R4, RZ, RZ, R0 ;  /* 0x000000ffff047224 */ /* 0x000fe400078e0000 */
[----:B------:R-:W0:Y:S02]  /*33890*/  S2R R0, SR_TID.X ;  /* 0x0000000000007919 */ /* 0x000e240000002100 */
[----:B0-----:R-:W-:-:S05]  /*338a0*/  IMAD.SHL.U32 R0, R0, 0x10, RZ ;  /* 0x0000001000007824 */ /* 0x001fca00078e00ff */
        /* <DEDUP_REMOVED lines=45> */
[----:B-1----:R-:W-:Y:S10]  /*33b80*/  BRA.DIV UR5, `(.L_x_13300) ;  /* 0x0000005e05b87947 */ /* 0x002ff4000b800000 */
[----:B------:R-:W0:Y:S01]  /*33b90*/  SHFL.IDX PT, R5, R0, RZ, 0x181f ;  /* 0x00181fff00057589 */ /* 0x000e2200000e0000 */
[----:B-----5:R-:W-:Y:S02]  /*33ba0*/  IMAD R2, R9, R6, RZ ;  /* 0x0000000609027224 */ /* 0x020fe400078e02ff */
[----:B------:R-:W-:Y:S01]  /*33bb0*/  IMAD.IADD R36, R8, 0x1, R36 ;  /* 0x0000000108247824 */ /* 0x000fe200078e0224 */
[----:B------:R-:W1:Y:S03]  /*33bc0*/  SHFL.IDX PT, R4, R3, RZ, 0x181f ;  /* 0x00181fff03047589 */ /* 0x000e6600000e0000 */
[C---:B------:R-:W-:Y:S01]  /*33bd0*/  VIADD R6, R36.reuse, 0x10 ;  /* 0x0000001024067836 */ /* 0x040fe20000000000 */
[C---:B------:R-:W-:Y:S01]  /*33be0*/  ISETP.GE.AND P0, PT, R36.reuse, R2, PT ;  /* 0x000000022400720c */ /* 0x040fe20003f06270 */
[----:B------:R-:W-:-:S03]  /*33bf0*/  VIADD R8, R36, 0x30 ;  /* 0x0000003024087836 */ /* 0x000fc60000000000 */
[----:B------:R2:W-:Y:S04]  /*33c00*/  STL [R1+0x468], R6 ;  /* 0x0004680601007387 */ /* 0x0005e80000100800 */
[----:B------:R-:W-:Y:S05]  /*33c10*/  STL [R1+0x470], R8 ;  /* 0x0004700801007387 */ /* 0x000fea0000100800 */
        /* <DEDUP_REMOVED lines=22> */
[----:B0-----:R-:W-:-:S05]  /*33d80*/  @!P0 LEA R5, P2, R7, R5, 0x1 ;  /* 0x0000000507058211 */ /* 0x001fca00078408ff */
[----:B-1----:R-:W-:-:S05]  /*33d90*/  @!P0 IMAD.X R4, RZ, RZ, R4, P2 ;  /* 0x000000ffff048224 */ /* 0x002fca00010e0604 */
        /* <DEDUP_REMOVED lines=47> */
.L_x_13472:
        /* <DEDUP_REMOVED lines=11> */
.L_x_13301:
        /* <DEDUP_REMOVED lines=28> */
.L_x_13303:
[----:B------:R-:W-:Y:S05]  /*34300*/  BSYNC B6 ;  /* 0x0000000000067941 */ /* 0x000fea0003800000 */
.L_x_13302:
[----:B------:R-:W2:Y:S01]  /*34310*/  LDL.LU R0, [R1+0x478] ;  /* 0x0004780001007983 */ /* 0x000ea20000300800 */
[----:B------:R-:W1:Y:S01]  /*34320*/  LDC R6, c[0x0][0x448] ;  /* 0x00011200ff067b82 */ /* 0x000e620000000800 */
[----:B------:R-:W-:Y:S02]  /*34330*/  ULDC.64 UR4, c[0x0][0x398] ;  /* 0x0000e60000047ab9 */ /* 0x000fe40000000a00 */
[----:B0-----:R-:W3:Y:S04]  /*34340*/  LDL.LU R2, [R1+0x450] ;  /* 0x0004500001027983 */ /* 0x001ee80000300800 */
[----:B------:R-:W4:Y:S04]  /*34350*/  LDL.LU R21, [R1+0x484] ;  /* 0x0004840001157983 */ /* 0x000f280000300800 */
[----:B------:R-:W5:Y:S01]  /*34360*/  LDL.LU R20, [R1+0x464] ;  /* 0x0004640001147983 */ /* 0x000f620000300800 */
[----:B------:R-:W-:Y:S01]  /*34370*/  IMAD.MOV.U32 R4, RZ, RZ, R37 ;  /* 0x000000ffff047224 */ /* 0x000fe200078e0025 */
[----:B------:R-:W0:Y:S01]  /*34380*/  S2R R8, SR_TID.X ;  /* 0x0000000000087919 */ /* 0x000e220000002100 */
[----:B-1----:R-:W-:-:S13]  /*34390*/  ISETP.NE.AND P0, PT, R6, 0x1, PT ;  /* 0x000000010600780c */ /* 0x002fda0003f05270 */
[----:B------:R-:W1:Y:S01]  /*343a0*/  @P0 LDC R5, c[0x0][0x450] ;  /* 0x00011400ff050b82 */ /* 0x000e620000000800 */
[----:B0-----:R-:W-:-:S05]  /*343b0*/  IMAD.SHL.U32 R7, R8, 0x8, RZ ;  /* 0x0000000808077824 */ /* 0x001fca00078e00ff */
        /* <DEDUP_REMOVED lines=15> */
[----:B------:R-:W-:Y:S02]  /*344b0*/  IMAD.SHL.U32 R20, R8, 0x8, RZ ;  /* 0x0000000808147824 */ /* 0x000fe400078e00ff */
[----:B------:R-:W-:Y:S02]  /*344c0*/  IMAD.IADD R3, R3, 0x1, R0 ;  /* 0x0000000103037824 */ /* 0x000fe400078e0200 */
[----:B------:R-:W0:Y:S01]  /*344d0*/  @P0 LDC R0, c[0x0][0x44c] ;  /* 0x00011300ff000b82 */ /* 0x000e220000000800 */
[----:B------:R-:W-:-:S04]  /*344e0*/  LOP3.LUT R20, R20, 0x38, RZ, 0xc0, !PT ;  /* 0x0000003814147812 */ /* 0x000fc800078ec0ff */
[C---:B------:R-:W-:Y:S02]  /*344f0*/  LOP3.LUT R10, R20.reuse, 0x40, RZ, 0xfc, !PT ;  /* 0x00000040140a7812 */ /* 0x040fe400078efcff */
[C---:B------:R-:W-:Y:S02]  /*34500*/  LOP3.LUT R9, R20.reuse, 0x80, RZ, 0xfc, !PT ;  /* 0x0000008014097812 */ /* 0x040fe400078efcff */
[----:B------:R-:W-:Y:S01]  /*34510*/  LOP3.LUT R8, R20, 0xc0, RZ, 0xfc, !PT ;  /* 0x000000c014087812 */ /* 0x000fe200078efcff */
[----:B0-----:R-:W-:-:S05]  /*34520*/  @P0 IMAD.HI.U32 R0, R37, R0, RZ ;  /* 0x0000000025000227 */ /* 0x001fca00078e00ff */
[----:B-1----:R-:W-:-:S04]  /*34530*/  @P0 SHF.R.U32.HI R4, RZ, R5, R0 ;  /* 0x00000005ff040219 */ /* 0x002fc80000011600 */
        /* <DEDUP_REMOVED lines=27> */
[----:B------:R-:W-:Y:S01]  /*346f0*/  SHFL.IDX PT, R2, R0, RZ, 0x181f ;  /* 0x00181fff00027589 */ /* 0x000fe200000e0000 */
[----:B--2---:R-:W-:-:S03]  /*34700*/  IMAD.MOV.U32 R11, RZ, RZ, R3 ;  /* 0x000000ffff0b7224 */ /* 0x004fc600078e0003 */
[----:B------:R-:W0:Y:S01]  /*34710*/  SHFL.IDX PT, R3, R4, RZ, 0x181f ;  /* 0x00181fff04037589 */ /* 0x000e2200000e0000 */
[----:B---3--:R-:W-:-:S03]  /*34720*/  IMAD R5, R10, R6, RZ ;  /* 0x000000060a057224 */ /* 0x008fc600078e02ff */
[----:B------:R-:W2:Y:S02]  /*34730*/  LDL.LU R10, [R1+0x474] ;  /* 0x00047400010a7983 */ /* 0x000ea40000300800 */
[----:B------:R-:W-:-:S13]  /*34740*/  ISETP.GE.AND P0, PT, R36, R5, PT ;  /* 0x000000052400720c */ /* 0x000fda0003f06270 */
[----:B0-----:R-:W-:-:S05]  /*34750*/  @!P0 LEA R3, P6, R7, R3, 0x1 ;  /* 0x0000000307038211 */ /* 0x001fca00078c08ff */
[----:B------:R-:W-:-:S05]  /*34760*/  @!P0 IMAD.X R2, RZ, RZ, R2, P6 ;  /* 0x000000ffff028224 */ /* 0x000fca00030e0602 */
[----:B------:R-:W-:-:S04]  /*34770*/  @!P0 LOP3.LUT R3, R3, R2, RZ, 0x3c, !PT ;  /* 0x0000000203038212 */ /* 0x000fc800078e3cff */
[----:B------:R-:W-:-:S04]  /*34780*/  @!P0 LOP3.LUT R2, R3, R2, RZ, 0x3c, !PT ;  /* 0x0000000203028212 */ /* 0x000fc800078e3cff */
[----:B------:R-:W-:-:S05]  /*34790*/  @!P0 LOP3.LUT R3, R3, R2, RZ, 0x3c, !PT ;  /* 0x0000000203038212 */ /* 0x000fca00078e3cff */
[----:B------:R-:W-:Y:S01]  /*347a0*/  @!PT LDS RZ, [RZ] ;  /* 0x00000000fffff984 */ /* 0x000fe20000000800 */
[----:B------:R-:W-:Y:S04]  /*347b0*/  @!P0 LDGSTS.E.BYPASS.LTC128B.128 [R26+0x22400], desc[UR44][R2.64], !P4 ;  /* 0x22400000021a8fae */ /* 0x000fe8000e101d6c */
[----:B------:R-:W-:Y:S04]  /*347c0*/  @!P0 LDGSTS.E.BYPASS.LTC128B.128 [R26+0x26400], desc[UR44][R2.64+0x80], !P3 ;  /* 0x26400080021a8fae */ /* 0x000fe8000d901d6c */
[----:B------:R-:W-:Y:S04]  /*347d0*/  @!P0 LDGSTS.E.BYPASS.LTC128B.128 [R26+0x2a400], desc[UR44][R2.64+0x100], !P2 ;  /* 0x2a400100021a8fae */ /* 0x000fe8000d101d6c */
[----:B------:R0:W-:Y:S01]  /*347e0*/  @!P0 LDGSTS.E.BYPASS.LTC128B.128 [R26+0x2e400], desc[UR44][R2.64+0x180], !P1 ;  /* 0x2e400180021a8fae */ /* 0x0001e2000c901d6c */
[----:B----4-:R-:W-:-:S03]  /*347f0*/  ISETP.GE.AND P0, PT, R9, R5, PT ;  /* 0x000000050900720c */ /* 0x010fc60003f06270 */
[----:B------:R-:W3:Y:S04]  /*34800*/  LDL.LU R9, [R1+0x47c] ;  /* 0x00047c0001097983 */ /* 0x000ee80000300800 */
[----:B0-----:R-:W0:Y:S04]  /*34810*/  SHFL.IDX PT, R2, R4, 0x1, 0x181f ;  /* 0x00381f0004027f89 */ /* 0x001e2800000e0000 */
[----:B------:R-:W1:Y:S02]  /*34820*/  SHFL.IDX PT, R6, R0, 0x1, 0x181f ;  /* 0x00381f0000067f89 */ /* 0x000e6400000e0000 */
[----:B0-----:R-:W-:-:S05]  /*34830*/  @!P0 LEA R2, P6, R7, R2, 0x1 ;  /* 0x0000000207028211 */ /* 0x001fca00078c08ff */
[----:B-1----:R-:W-:-:S05]  /*34840*/  @!P0 IMAD.X R3, RZ, RZ, R6, P6 ;  /* 0x000000ffff038224 */ /* 0x002fca00030e0606 */
[----:B------:R-:W-:Y:S04]  /*34850*/  @!P0 LDGSTS.E.BYPASS.LTC128B.128 [R26+0x22c00], desc[UR44][R2.64], !P4 ;  /* 0x22c00000021a8fae */ /* 0x000fe8000e101d6c */
[----:B------:R-:W-:Y:S04]  /*34860*/  @!P0 LDGSTS.E.BYPASS.LTC128B.128 [R26+0x26c00], desc[UR44][R2.64+0x80], !P3 ;  /* 0x26c00080021a8fae */ /* 0x000fe8000d901d6c */
[----:B------:R-:W-:Y:S04]  /*34870*/  @!P0 LDGSTS.E.BYPASS.LTC128B.128 [R26+0x2ac00], desc[UR44][R2.64+0x100], !P2 ;  /* 0x2ac00100021a8fae */ /* 0x000fe8000d101d6c */
[----:B------:R0:W-:Y:S01]  /*34880*/  @!P0 LDGSTS.E.BYPASS.LTC128B.128 [R26+0x2ec00], desc[UR44][R2.64+0x180], !P1 ;  /* 0x2ec00180021a8fae */ /* 0x0001e2000c901d6c */
[----:B-----5:R-:W-:-:S03]  /*34890*/  ISETP.GE.AND P0, PT, R8, R5, PT ;  /* 0x000000050800720c */ /* 0x020fc60003f06270 */
[----:B------:R-:W4:Y:S04]  /*348a0*/  LDL.LU R8, [R1+0x480] ;  /* 0x0004800001087983 */ /* 0x000f280000300800 */
[----:B0-----:R-:W0:Y:S04]  /*348b0*/  SHFL.IDX PT, R2, R4, 0x2, 0x181f ;  /* 0x00581f0004027f89 */ /* 0x001e2800000e0000 */
[----:B------:R-:W1:Y:S02]  /*348c0*/  SHFL.IDX PT, R6, R0, 0x2, 0x181f ;  /* 0x00581f0000067f89 */ /* 0x000e6400000e0000 */
[----:B0-----:R-:W-:-:S05]  /*348d0*/  @!P0 LEA R2, P6, R7, R2, 0x1 ;  /* 0x0000000207028211 */ /* 0x001fca00078c08ff */
[----:B-1----:R-:W-:-:S05]  /*348e0*/  @!P0 IMAD.X R3, RZ, RZ, R6, P6 ;  /* 0x000000ffff038224 */ /* 0x002fca00030e0606 */
        /* <DEDUP_REMOVED lines=33> */
[----:B----4-:R-:W-:-:S13]  /*34b00*/  ISETP.GE.AND P0, PT, R8, R5, PT ;  /* 0x000000050800720c */ /* 0x010fda0003f06270 */
        /* <DEDUP_REMOVED lines=8> */
.L_x_13490:
        /* <DEDUP_REMOVED lines=13> */
.L_x_13306:
[----:B------:R-:W-:Y:S05]  /*34c60*/  BSYNC B0 ;  /* 0x0000000000007941 */ /* 0x000fea0003800000 */
.L_x_13305:
[----:B------:R-:W-:Y:S01]  /*34c70*/  NOP ;  /* 0x0000000000007918 */ /* 0x000fe20000000000 */
[----:B------:R-:W-:-:S13]  /*34c80*/  PLOP3.LUT P0, PT, PT, PT, PT, 0x80, 0x0 ;  /* 0x000000000000781c */ /* 0x000fda0003f0f070 */
.L_x_13307:
[----:B------:R-:W-:Y:S02]  /*34c90*/  PLOP3.LUT P1, PT, P1, P0, PT, 0xa2, 0x0 ;  /* 0x000000000000781c */ /* 0x000fe40000f21472 */
[----:B------:R-:W-:-:S08]  /*34ca0*/  @P0 R2UR P1, UR4, R23 ;  /* 0x00000000170402ca */ /* 0x000fd00000020000 */
[----:B------:R-:W-:-:S05]  /*34cb0*/  @P0 PLOP3.LUT P0, PT, P1, PT, PT, 0x80, 0x0 ;  /* 0x000000000000081c */ /* 0x000fca0000f0f070 */
[----:B------:R-:W-:Y:S01]  /*34cc0*/  @!P1 SYNCS.ARRIVE.TRANS64.RED.A0T1 RZ, [UR4+0x32410], RZ ;  /* 0x032410ffffff99a7 */ /* 0x000fe20008200404 */
[----:B------:R-:W-:Y:S07]  /*34cd0*/  @!P1 ARRIVES.LDGSTSBAR.64.TRANSCNT [UR4+0x32410] ;  /* 0x03241000ff0099b0 */ /* 0x000fee0008000a84 */
[----:B------:R-:W-:Y:S05]  /*34ce0*/  @P0 BRA.U.ANY `(.L_x_13307) ;  /* 0xfffffffd00e80947 */ /* 0x000fea000393ffff */
[----:B01----:R-:W3:Y:S02]  /*34cf0*/  LDL.LU R2, [R1+0x48c] ;  /* 0x00048c0001027983 */ /* 0x003ee40000300800 */
        /* <DEDUP_REMOVED lines=11> */
.L_x_13491:
[----:B------:R-:W-:Y:S05]  /*34db0*/  BSYNC B0 ;  /* 0x0000000000007941 */ /* 0x000fea0003800000 */
.L_x_13308:
[----:B------:R-:W-:-:S05]  /*34dc0*/  IMAD.U32 R2, RZ, RZ, UR40 ;  /* 0x00000028ff027e24 */ /* 0x000fca000f8e00ff */
[----:B------:R-:W-:-:S13]  /*34dd0*/  ISETP.NE.AND P0, PT, R2, 0x3, PT ;  /* 0x000000030200780c */ /* 0x000fda0003f05270 */
[----:B------:R-:W-:Y:S05]  /*34de0*/  @!P0 BRA `(.L_x_13310) ;  /* 0x0000000000048947 */ /* 0x000fea0003800000 */
[----:B------:R-:W-:Y:S01]  /*34df0*/  BPT.TRAP 0x1 ;  /* 0x000000040000795c */ /* 0x000fe20000300000 */
.L_x_13310:
[----:B0-----:R-:W-:Y:S01]  /*34e00*/  SHF.L.U32 R0, R27, 0x1f, RZ ;  /* 0x0000001f1b007819 */ /* 0x001fe200000006ff */
[----:B------:R-:W-:Y:S03]  /*34e10*/  BSSY B0, `(.L_x_13311) ;  /* 0x0000003000007945 */ /* 0x000fe60003800000 */
[----:B------:R-:W0:Y:S02]  /*34e20*/  SYNCS.PHASECHK.TRANS64.TRYWAIT P0, [R17+URZ+0x32460], R0 ;  /* 0x03246000110075a7 */ /* 0x000e24000800017f */
[----:B0-----:R-:W-:Y:S05]  /*34e30*/  @!P0 BRA `(.L_x_13312) ;  /* 0x0000006400308947 */ /* 0x001fea0003800000 */
.L_x_13492:
[----:B------:R-:W-:Y:S05]  /*34e40*/  BSYNC B0 ;  /* 0x0000000000007941 */ /* 0x000fea0003800000 */
.L_x_13311:
[----:B------:R-:W0:Y:S01]  /*34e50*/  LDL.LU R3, [R1+0x494] ;  /* 0x0004940001037983 */ /* 0x000e220000300800 */
[----:B------:R-:W-:-:S03]  /*34e60*/  ULDC.64 UR4, c[0x0][0x328] ;  /* 0x0000ca0000047ab9 */ /* 0x000fc60000000a00 */
[----:B------:R-:W3:Y:S04]  /*34e70*/  LDL.LU R2, [R1+0x45c] ;  /* 0x00045c0001027983 */ /* 0x000ee80000300800 */
[----:B------:R-:W4:Y:S04]  /*34e80*/  LDL.LU R7, [R1+0x498] ;  /* 0x0004980001077983 */ /* 0x000f280000300800 */
[----:B--2---:R-:W2:Y:S04]  /*34e90*/  LDL.LU R6, [R1+0x458] ;  /* 0x0004580001067983 */ /* 0x004ea80000300800 */
[----:B------:R-:W5:Y:S01]  /*34ea0*/  LDL.LU R4, [R1+0x49c] ;  /* 0x00049c0001047983 */ /* 0x000f620000300800 */
[----:B------:R-:W-:-:S02]  /*34eb0*/  LOP3.LUT P3, RZ, R22, 0x10, RZ, 0xc0, !PT ;  /* 0x0000001016ff7812 */ /* 0x000fc4000786c0ff */
[C---:B------:R-:W-:Y:S02]  /*34ec0*/  LOP3.LUT P2, RZ, R22.reuse, 0x8, RZ, 0xc0, !PT ;  /* 0x0000000816ff7812 */ /* 0x040fe4000784c0ff */
[C---:B------:R-:W-:Y:S02]  /*34ed0*/  LOP3.LUT P1, RZ, R22.reuse, 0x4, RZ, 0xc0, !PT ;  /* 0x0000000416ff7812 */ /* 0x040fe4000782c0ff */
[----:B------:R-:W-:Y:S01]  /*34ee0*/  LOP3.LUT P4, RZ, R22, 0x1, RZ, 0xc0, !PT ;  /* 0x0000000116ff7812 */ /* 0x000fe2000788c0ff */
[----:B0-----:R-:W-:-:S04]  /*34ef0*/  IMAD R0, R3, UR4, RZ ;  /* 0x0000000403007c24 */ /* 0x001fc8000f8e02ff */
[C---:B---3--:R-:W-:Y:S02]  /*34f00*/  IMAD R5, R2.reuse, UR5, R0 ;  /* 0x0000000502057c24 */ /* 0x048fe4000f8e0200 */
[----:B------:R-:W-:Y:S01]  /*34f10*/  IMAD.WIDE.U32 R2, R2, UR4, RZ ;  /* 0x0000000402027c25 */ /* 0x000fe2000f8e00ff */
[----:B------:R-:W-:-:S03]  /*34f20*/  ULDC.64 UR4, c[0x0][0x338] ;  /* 0x0000ce0000047ab9 */ /* 0x000fc60000000a00 */
[----:B------:R-:W-:Y:S02]  /*34f30*/  IMAD.IADD R3, R3, 0x1, R5 ;  /* 0x0000000103037824 */ /* 0x000fe400078e0205 */
[----:B----4-:R-:W-:Y:S01]  /*34f40*/  IMAD R0, R7, UR4, RZ ;  /* 0x0000000407007c24 */ /* 0x010fe2000f8e02ff */
[----:B------:R-:W-:Y:S01]  /*34f50*/  SEL R7, RZ, 0x8, P1 ;  /* 0x00000008ff077807 */ /* 0x000fe20000800000 */
[----:B--2---:R-:W-:-:S04]  /*34f60*/  IMAD.WIDE.U32 R2, R6, UR4, R2 ;  /* 0x0000000406027c25 */ /* 0x004fc8000f8e0002 */
[----:B------:R-:W-:Y:S01]  /*34f70*/  IMAD R5, R6, UR5, R0 ;  /* 0x0000000506057c24 */ /* 0x000fe2000f8e0200 */
[----:B------:R-:W-:Y:S01]  /*34f80*/  ULDC.64 UR4, c[0x0][0x330] ;  /* 0x0000cc0000047ab9 */ /* 0x000fe20000000a00 */
[----:B------:R-:W-:Y:S02]  /*34f90*/  SEL R0, RZ, 0x2, P3 ;  /* 0x00000002ff007807 */ /* 0x000fe40001800000 */
        /* <DEDUP_REMOVED lines=84> */
.L_x_13506:
        /* <DEDUP_REMOVED lines=15> */
.L_x_13314:
        /* <DEDUP_REMOVED lines=11> */
.L_x_13315:
[----:B------:R-:W2:Y:S01]  /*35680*/  LDL.LU R2, [R1+0x490] ;  /* 0x0004900001027983 */ /* 0x000ea20000300800 */
[----:B------:R0:W-:Y:S01]  /*35690*/  SYNCS.ARRIVE.TRANS64.A1T0 RZ, [R17+URZ+0x32450], RZ ;  /* 0x032450ff11ff79a7 */ /* 0x0001e2000810003f */
[----:B------:R-:W-:Y:S01]  /*356a0*/  BSSY B0, `(.L_x_13316) ;  /* 0x00000e0000007945 */ /* 0x000fe20003800000 */
[----:B--2---:R-:W-:-:S05]  /*356b0*/  VIADD R10, R2, 0xfffffffe ;  /* 0xfffffffe020a7836 */ /* 0x004fca0000000000 */
[----:B------:R-:W-:-:S13]  /*356c0*/  ISETP.GE.AND P0, PT, R10, R34, PT ;  /* 0x000000220a00720c */ /* 0x000fda0003f06270 */
[----:B0-----:R-:W-:Y:S05]  /*356d0*/  @!P0 BRA `(.L_x_13317) ;  /* 0x0000000c00708947 */ /* 0x001fea0003800000 */
.L_x_13330:
        /* <DEDUP_REMOVED lines=26> */
[----:B------:R-:W-:Y:S02]  /*35880*/  @!P1 IMAD.IADD R3, R5, 0x1, R3 ;  /* 0x0000000105039824 */ /* 0x000fe400078e0203 */
[----:B------:R-:W-:-:S03]  /*35890*/  IMAD.MOV.U32 R5, RZ, RZ, RZ ;  /* 0x000000ffff057224 */ /* 0x000fc600078e00ff */
[----:B------:R-:W-:Y:S01]  /*358a0*/  @!P1 LEA.HI.X R9, R2, R9, R3, 0x2, P0 ;  /* 0x0000000902099211 */ /* 0x000fe200000f1403 */
[----:B------:R-:W-:Y:S01]  /*358b0*/  IMAD.MOV R3, RZ, RZ, -R11 ;  /* 0x000000ffff037224 */ /* 0x000fe200078e0a0b */
[----:B------:R-:W-:-:S03]  /*358c0*/  ISETP.NE.AND P0, PT, R25, 0x2, PT ;  /* 0x000000021900780c */ /* 0x000fc60003f05270 */
[----:B------:R0:W5:Y:S01]  /*358d0*/  @!P1 LDG.E R5, desc[UR44][R8.64] ;  /* 0x0000002c08059981 */ /* 0x000162000c1e1900 */
[----:B------:R-:W-:Y:S01]  /*358e0*/  ISETP.NE.AND P1, PT, R12, 0x3, PT ;  /* 0x000000030c00780c */ /* 0x000fe20003f25270 */
[----:B------:R-:W-:Y:S01]  /*358f0*/  IMAD R6, R6, R3, R7 ;  /* 0x0000000306067224 */ /* 0x000fe200078e0207 */
[----:B------:R-:W-:Y:S01]  /*35900*/  SEL R2, RZ, 0x1, P0 ;  /* 0x00000001ff027807 */ /* 0x000fe20000000000 */
[----:B------:R-:W-:Y:S01]  /*35910*/  IMAD.MOV.U32 R3, RZ, RZ, R10 ;  /* 0x000000ffff037224 */ /* 0x000fe200078e000a */
[----:B------:R-:W-:Y:S05]  /*35920*/  YIELD ;  /* 0x0000000000007946 */ /* 0x000fea0003800000 */
[----:B------:R-:W-:Y:S01]  /*35930*/  SEL R25, R25, RZ, P0 ;  /* 0x000000ff19197207 */ /* 0x000fe20000000000 */
[----:B------:R-:W-:Y:S01]  /*35940*/  VIADD R10, R10, 0xffffffff ;  /* 0xffffffff0a0a7836 */ /* 0x000fe20000000000 */
[----:B------:R-:W-:-:S02]  /*35950*/  LOP3.LUT R27, R27, R2, RZ, 0x3c, !PT ;  /* 0x000000021b1b7212 */ /* 0x000fc400078e3cff */
[----:B------:R-:W-:Y:S01]  /*35960*/  ISETP.GT.AND P2, PT, R3, R34, PT ;  /* 0x000000220300720c */ /* 0x000fe20003f44270 */
[----:B0-----:R-:W-:-:S12]  /*35970*/  @!P1 BRA `(.L_x_13318) ;  /* 0x0000000000049947 */ /* 0x001fd80003800000 */
[----:B------:R-:W-:Y:S01]  /*35980*/  BPT.TRAP 0x1 ;  /* 0x000000040000795c */ /* 0x000fe20000300000 */
.L_x_13318:
[----:B------:R-:W-:Y:S01]  /*35990*/  IMAD R4, R25, 0x8, R23 ;  /* 0x0000000819047824 */ /* 0x000fe200078e0217 */
[----:B------:R-:W-:Y:S01]  /*359a0*/  SHF.L.U32 R21, R27, 0x1f, RZ ;  /* 0x0000001f1b157819 */ /* 0x000fe200000006ff */
[----:B------:R-:W-:Y:S01]  /*359b0*/  BSSY B1, `(.L_x_13319) ;  /* 0x0000004000017945 */ /* 0x000fe20003800000 */
[----:B------:R-:W-:Y:S02]  /*359c0*/  SHF.R.S32.HI R17, RZ, 0x1f, R6 ;  /* 0x0000001fff117819 */ /* 0x000fe40000011406 */
[----:B------:R-:W0:Y:S02]  /*359d0*/  SYNCS.PHASECHK.TRANS64.TRYWAIT P0, [R4+URZ+0x32440], R21 ;  /* 0x03244015040075a7 */ /* 0x000e24000800017f */
[----:B0-----:R-:W-:Y:S05]  /*359e0*/  @!P0 BRA `(.L_x_13320) ;  /* 0x0000006000988947 */ /* 0x001fea0003800000 */
.L_x_13507:
[----:B------:R-:W-:Y:S05]  /*359f0*/  BSYNC B1 ;  /* 0x0000000000017941 */ /* 0x000fea0003800000 */
.L_x_13319:
        /* <DEDUP_REMOVED lines=52> */
.L_x_13521:
        /* <DEDUP_REMOVED lines=8> */
.L_x_13322:
        /* <DEDUP_REMOVED lines=11> */
.L_x_13323:
[----:B------:R2:W-:Y:S01]  /*35e70*/  SYNCS.ARRIVE.TRANS64.A1T0 RZ, [R4+URZ+0x32430], RZ ;  /* 0x032430ff04ff79a7 */ /* 0x0005e2000810003f */
[----:B------:R-:W-:Y:S05]  /*35e80*/  @!P3 BRA `(.L_x_13324) ;  /* 0x000000000004b947 */ /* 0x000fea0003800000 */
[----:B------:R-:W-:Y:S01]  /*35e90*/  BPT.TRAP 0x1 ;  /* 0x000000040000795c */ /* 0x000fe20000300000 */
.L_x_13324:
[----:B------:R-:W3:Y:S01]  /*35ea0*/  SYNCS.PHASECHK.TRANS64.TRYWAIT P0, [R4+URZ+0x32460], R21 ;  /* 0x03246015040075a7 */ /* 0x000ee2000800017f */
[----:B------:R-:W-:Y:S04]  /*35eb0*/  BSSY B1, `(.L_x_13325) ;  /* 0x0000002000017945 */ /* 0x000fe80003800000 */
[----:B---3--:R-:W-:Y:S05]  /*35ec0*/  @!P0 BRA `(.L_x_13326) ;  /* 0x0000006400188947 */ /* 0x008fea0003800000 */
.L_x_13522:
[----:B------:R-:W-:Y:S05]  /*35ed0*/  BSYNC B1 ;  /* 0x0000000000017941 */ /* 0x000fea0003800000 */
.L_x_13325:
        /* <DEDUP_REMOVED lines=68> */
.L_x_13536:
        /* <DEDUP_REMOVED lines=11> */
.L_x_13328:
        /* <DEDUP_REMOVED lines=11> */
.L_x_13329:
[----:B------:R0:W-:Y:S01]  /*36480*/  SYNCS.ARRIVE.TRANS64.A1T0 RZ, [R4+URZ+0x32450], RZ ;  /* 0x032450ff04ff79a7 */ /* 0x0001e2000810003f */
[----:B------:R-:W-:Y:S05]  /*36490*/  @P2 BRA `(.L_x_13330) ;  /* 0xfffffff000902947 */ /* 0x000fea000383ffff */
.L_x_13317:
[----:B------:R-:W-:Y:S05]  /*364a0*/  BSYNC B0 ;  /* 0x0000000000007941 */ /* 0x000fea0003800000 */
.L_x_13316:
        /* <DEDUP_REMOVED lines=11> */
[----:B0-23--:R-:W1:Y:S02]  /*36560*/  FLO.U32 R4, UR4 ;  /* 0x0000000400047d00 */ /* 0x00de6400080e0000 */
[----:B-1----:R-:W-:-:S06]  /*36570*/  ISETP.EQ.U32.AND P1, PT, R4, R5, PT ;  /* 0x000000050400720c */ /* 0x002fcc0003f22070 */
[----:B------:R-:W4:Y:S07]  /*36580*/  POPC R5, UR4 ;  /* 0x0000000400057d09 */ /* 0x000f2e0008000000 */
[----:B----4-:R-:W2:Y:S01]  /*36590*/  @P1 ATOMG.E.ADD.STRONG.GPU PT, R3, desc[UR44][R2.64], R5 ;  /* 0x00000005020319a8 */ /* 0x010ea200081ee1ec */
[----:B------:R-:W0:Y:S02]  /*365a0*/  S2R R6, SR_LTMASK ;  /* 0x0000000000067919 */ /* 0x000e240000003900 */
[----:B0-----:R-:W-:-:S04]  /*365b0*/  LOP3.LUT R6, R6, UR4, RZ, 0xc0, !PT ;  /* 0x0000000406067c12 */ /* 0x001fc8000f8ec0ff */
[----:B------:R-:W0:Y:S01]  /*365c0*/  POPC R7, R6 ;  /* 0x0000000600077309 */ /* 0x000e220000000000 */
[----:B--2---:R-:W0:Y:S02]  /*365d0*/  SHFL.IDX PT, R4, R3, R4, 0x1f ;  /* 0x00001f0403047589 */ /* 0x004e2400000e0000 */
[----:B0-----:R-:W-:-:S07]  /*365e0*/  IADD3 R16, R4, UR39, R7 ;  /* 0x0000002704107c10 */ /* 0x001fce000fffe007 */
.L_x_13332:
[----:B------:R-:W-:Y:S05]  /*365f0*/  BSYNC B0 ;  /* 0x0000000000007941 */ /* 0x000fea0003800000 */
.L_x_13331:
[----:B------:R-:W-:Y:S02]  /*36600*/  LOP3.LUT R27, R27, R0, RZ, 0x3c, !PT ;  /* 0x000000001b1b7212 */ /* 0x000fe400078e3cff */
[----:B------:R-:W-:-:S07]  /*36610*/  SEL R25, R25, RZ, P0 ;  /* 0x000000ff19197207 */ /* 0x000fce0000000000 */
.L_x_13285:
[----:B------:R-:W-:Y:S05]  /*36620*/  BSYNC B7 ;  /* 0x0000000000077941 */ /* 0x000fea0003800000 */
.L_x_13283:
[----:B------:R-:W-:-:S13]  /*36630*/  LOP3.LUT P0, RZ, R22, 0x1000, RZ, 0xc0, !PT ;  /* 0x0000100016ff7812 */ /* 0x000fda000780c0ff */
[----:B------:R-:W-:Y:S05]  /*36640*/  @!P0 BRA `(.L_x_13333) ;  /* 0x0000000000248947 */ /* 0x000fea0003800000 */
[----:B------:R-:W-:Y:S05]  /*36650*/  WARPSYNC.ALL ;  /* 0x0000000000007948 */ /* 0x000fea0003800000 */
[----:B------:R-:W4:Y:S08]  /*36660*/  S2UR UR5, SR_CgaCtaId ;  /* 0x00000000000579c3 */ /* 0x000f300000008800 */
[----:B------:R-:W-:Y:S06]  /*36670*/  BAR.SYNC.DEFER_BLOCKING 0x5, 0x180 ;  /* 0x0146000000007b1d */ /* 0x000fec0000010000 */
[----:B------:R-:W-:-:S02]  /*36680*/  UMOV UR4, 0x400 ;  /* 0x0000040000047882 */ /* 0x000fc40000000000 */
[----:B----4-:R-:W-:-:S06]  /*36690*/  ULEA UR4, UR5, UR4, 0x18 ;  /* 0x0000000405047291 */ /* 0x010fcc000f8ec03f */
[----:B0-----:R-:W-:-:S05]  /*366a0*/  IMAD.U32 R23, RZ, RZ, UR4 ;  /* 0x00000004ff177e24 */ /* 0x001fca000f8e00ff */
[----:B------:R4:W0:Y:S01]  /*366b0*/  LDS.128 R16, [R23+0x324d0] ;  /* 0x0324d00017107984 */ /* 0x0008220000000c00 */
[----:B------:R-:W-:Y:S06]  /*366c0*/  BAR.ARV 0x4, 0x180 ;  /* 0x0106000000007b1d */ /* 0x000fec0000002000 */
[----:B------:R-:W-:Y:S05]  /*366d0*/  BRA `(.L_x_13334) ;  /* 0x0000000800cc7947 */ /* 0x000fea0003800000 */
.L_x_13333:
        /* <DEDUP_REMOVED lines=36> */
.L_x_13546:
[----:B------:R-:W-:Y:S02]  /*36920*/  ULDC UR4, c[0x0][0xd38] ;  /* 0x00034e0000047ab9 */ /* 0x000fe40000000800 */
[----:B------:R-:W-:-:S04]  /*36930*/  IMAD.U32 R7, RZ, RZ, UR4 ;  /* 0x00000004ff077e24 */ /* 0x000fc8000f8e00ff */
[----:B--2---:R-:W-:-:S04]  /*36940*/  IMAD R14, R14, R7, RZ ;  /* 0x000000070e0e7224 */ /* 0x004fc800078e02ff */
[----:B------:R-:W-:-:S05]  /*36950*/  IMAD.IADD R9, R4, 0x1, R14 ;  /* 0x0000000104097824 */ /* 0x000fca00078e020e */
[----:B------:R-:W-:-:S13]  /*36960*/  ISETP.GT.AND P6, PT, R9, R0, PT ;  /* 0x000000000900720c */ /* 0x000fda0003fc4270 */
[----:B------:R-:W-:Y:S05]  /*36970*/  @P6 BRA `(.L_x_13336) ;  /* 0x00000000009c6947 */ /* 0x000fea0003800000 */
.L_x_13341:
        /* <DEDUP_REMOVED lines=14> */
.L_x_13339:
[----:B------:R-:W-:Y:S05]  /*36a60*/  BSYNC B0 ;  /* 0x0000000000007941 */ /* 0x000fea0003800000 */
.L_x_13338:
[----:B------:R-:W-:-:S03]  /*36a70*/  UMOV UR4, 0xffffffff ;  /* 0xffffffff00047882 */ /* 0x000fc60000000000 */
[----:B------:R-:W-:Y:S05]  /*36a80*/  BRA.DIV UR4, `(.L_x_13340) ;  /* 0x0000006604287947 */ /* 0x000fea000b800000 */
[----:B-----5:R-:W2:Y:S02]  /*36a90*/  SHFL.UP PT, R14, R5, 0x1, RZ ;  /* 0x04200000050e7989 */ /* 0x020ea400000e00ff */
[----:B--2---:R-:W-:-:S05]  /*36aa0*/  SEL R14, R14, RZ, P1 ;  /* 0x000000ff0e0e7207 */ /* 0x004fca0000800000 */
[----:B-1----:R-:W-:-:S05]  /*36ab0*/  IMAD.IADD R13, R5, 0x1, R14 ;  /* 0x00000001050d7824 */ /* 0x002fca00078e020e */
        /* <DEDUP_REMOVED lines=13> */
.L_x_13554:
[----:B------:R-:W-:Y:S02]  /*36b90*/  ULDC UR4, c[0x0][0xd38] ;  /* 0x00034e0000047ab9 */ /* 0x000fe40000000800 */
[----:B------:R-:W-:-:S04]  /*36ba0*/  IMAD.U32 R7, RZ, RZ, UR4 ;  /* 0x00000004ff077e24 */ /* 0x000fc8000f8e00ff */
[----:B-1----:R-:W-:-:S04]  /*36bb0*/  IMAD R14, R14, R7, RZ ;  /* 0x000000070e0e7224 */ /* 0x002fc800078e02ff */
[----:B------:R-:W-:-:S05]  /*36bc0*/  IMAD.IADD R9, R14, 0x1, R9 ;  /* 0x000000010e097824 */ /* 0x000fca00078e0209 */
[----:B------:R-:W-:-:S13]  /*36bd0*/  ISETP.GT.AND P6, PT, R9, R0, PT ;  /* 0x000000000900720c */ /* 0x000fda0003fc4270 */
[----:B------:R-:W-:Y:S05]  /*36be0*/  @!P6 BRA `(.L_x_13341) ;  /* 0xfffffffc0064e947 */ /* 0x000fea000383ffff */
.L_x_13336:
        /* <DEDUP_REMOVED lines=8> */
.L_x_13558:
[----:B------:R-:W-:Y:S01]  /*36c70*/  ISETP.NE.AND P0, PT, R3, RZ, PT ;  /* 0x000000ff0300720c */ /* 0x000fe20003f05270 */
[----:B------:R-:W-:-:S12]  /*36c80*/  IMAD.MOV.U32 R14, RZ, RZ, RZ ;  /* 0x000000ffff0e7224 */ /* 0x000fd800078e00ff */
[----:B------:R-:W-:Y:S05]  /*36c90*/  @!P0 BRA `(.L_x_13343) ;  /* 0x0000000000108947 */ /* 0x000fea0003800000 */
[----:B------:R-:W-:Y:S01]  /*36ca0*/  UMOV UR4, 0xffffffff ;  /* 0xffffffff00047882 */ /* 0x000fe20000000000 */
[----:B------:R-:W-:Y:S02]  /*36cb0*/  VIADD R12, R4, 0xffffffff ;  /* 0xffffffff040c7836 */ /* 0x000fe40000000000 */
[----:B------:R-:W-:Y:S05]  /*36cc0*/  BRA.DIV UR4, `(.L_x_13344) ;  /* 0x00000066049c7947 */ /* 0x000fea000b800000 */
[----:B------:R4:W0:Y:S02]  /*36cd0*/  SHFL.IDX PT, R14, R2, R12, 0x1f ;  /* 0x00001f0c020e7589 */ /* 0x00082400000e0000 */
.L_x_13343:
        /* <DEDUP_REMOVED lines=66> */
.L_x_13337:
[----:B------:R-:W-:Y:S01]  /*37100*/  UMOV UR4, URZ ;  /* 0x0000003f00047c82 */ /* 0x000fe20008000000 */
[----:B------:R-:W-:Y:S01]  /*37110*/  UMOV UR5, URZ ;  /* 0x0000003f00057c82 */ /* 0x000fe20008000000 */
[----:B------:R-:W-:Y:S01]  /*37120*/  ULDC UR6, c[0x0][0xd3c] ;  /* 0x00034f0000067ab9 */ /* 0x000fe20000000800 */
[----:B------:R-:W-:Y:S02]  /*37130*/  IMAD.MOV.U32 R16, RZ, RZ, R0 ;  /* 0x000000ffff107224 */ /* 0x000fe400078e0000 */
[----:B------:R-:W-:Y:S02]  /*37140*/  IMAD.U32 R17, RZ, RZ, UR4 ;  /* 0x00000004ff117e24 */ /* 0x000fe4000f8e00ff */
[----:B------:R-:W-:Y:S02]  /*37150*/  IMAD.U32 R18, RZ, RZ, UR5 ;  /* 0x00000005ff127e24 */ /* 0x000fe4000f8e00ff */
[----:B------:R-:W-:-:S07]  /*37160*/  IMAD.U32 R19, RZ, RZ, UR6 ;  /* 0x00000006ff137e24 */ /* 0x000fce000f8e00ff */
.L_x_13345:
        /* <DEDUP_REMOVED lines=10> */
.L_x_13334:
[----:B------:R-:W-:Y:S02]  /*37210*/  ULDC UR4, c[0x0][0xd3c] ;  /* 0x00034f0000047ab9 */ /* 0x000fe40000000800 */
[----:B0-----:R-:W-:-:S13]  /*37220*/  ISETP.GE.AND P0, PT, R19, UR4, PT ;  /* 0x0000000413007c0c */ /* 0x001fda000bf06270 */
[----:B------:R-:W-:Y:S05]  /*37230*/  @!P0 BRA `(.L_x_13346) ;  /* 0xffffff9000748947 */ /* 0x000fea000383ffff */
[----:B------:R-:W-:Y:S05]  /*37240*/  BSYNC B8 ;  /* 0x0000000000087941 */ /* 0x000fea0003800000 */
.L_x_13225:
        /* <DEDUP_REMOVED lines=12> */
.L_x_13561:
[----:B------:R-:W-:Y:S05]  /*37310*/  BSYNC B0 ;  /* 0x0000000000007941 */ /* 0x000fea0003800000 */
.L_x_13347:
[----:B------:R-:W-:-:S03]  /*37320*/  UMOV UR4, 0xffffffff ;  /* 0xffffffff00047882 */ /* 0x000fc60000000000 */
[----:B------:R-:W-:Y:S05]  /*37330*/  BRA.DIV UR4, `(.L_x_13349) ;  /* 0x0000006204387947 */ /* 0x000fea000b800000 */
[----:B------:R-:W0:Y:S02]  /*37340*/  S2R R0, SR_TID.X ;  /* 0x0000000000007919 */ /* 0x000e240000002100 */
[----:B0-----:R-:W-:-:S04]  /*37350*/  SHF.R.U32.HI R0, RZ, 0x5, R0 ;  /* 0x00000005ff007819 */ /* 0x001fc80000011600 */
[----:B------:R-:W-:-:S05]  /*37360*/  LOP3.LUT R0, R0, 0x3, RZ, 0xc0, !PT ;  /* 0x0000000300007812 */ /* 0x000fca00078ec0ff */
[----:B------:R0:W0:Y:S02]  /*37370*/  SHFL.IDX PT, R14, R0, RZ, 0x1f ;  /* 0x00001fff000e7589 */ /* 0x00002400000e0000 */
.L_x_13564:
[----:B0-----:R-:W-:-:S13]  /*37380*/  ISETP.NE.AND P0, PT, R14, RZ, PT ;  /* 0x000000ff0e00720c */ /* 0x001fda0003f05270 */
[----:B------:R-:W-:Y:S05]  /*37390*/  @P0 BRA `(.L_x_12985) ;  /* 0x0000000000880947 */ /* 0x000fea0003800000 */
[----:B------:R-:W-:-:S03]  /*373a0*/  UMOV UR4, 0xffffffff ;  /* 0xffffffff00047882 */ /* 0x000fc60000000000 */
[----:B------:R-:W-:Y:S05]  /*373b0*/  BRA.DIV UR4, `(.L_x_13350) ;  /* 0x00000062044c7947 */ /* 0x000fea000b800000 */
[----:B------:R-:W-:-:S13]  /*373c0*/  ELECT P6, URZ, PT ;  /* 0x00000000003f782f */ /* 0x000fda00038c0000 */
.L_x_13567:
[----:B------:R-:W-:Y:S05]  /*373d0*/  @!P6 BRA `(.L_x_12985) ;  /* 0x000000000078e947 */ /* 0x000fea0003800000 */
[----:B------:R-:W-:-:S06]  /*373e0*/  ULOP3.LUT UR4, UR38, 0x2, URZ, 0xfc, !UPT ;  /* 0x0000000226047892 */ /* 0x000fcc000f8efc3f */
[----:B------:R-:W-:-:S05]  /*373f0*/  IMAD.U32 R0, RZ, RZ, UR4 ;  /* 0x00000004ff007e24 */ /* 0x000fca000f8e00ff */
[----:B------:R-:W-:-:S13]  /*37400*/  ISETP.NE.AND P0, PT, R0, 0x3, PT ;  /* 0x000000030000780c */ /* 0x000fda0003f05270 */
[----:B------:R-:W-:Y:S05]  /*37410*/  @!P0 BRA `(.L_x_13351) ;  /* 0x0000000000048947 */ /* 0x000fea0003800000 */
[----:B------:R-:W-:Y:S01]  /*37420*/  BPT.TRAP 0x1 ;  /* 0x000000040000795c */ /* 0x000fe20000300000 */
.L_x_13351:
[----:B------:R-:W-:Y:S01]  /*37430*/  IMAD R3, R25, 0x8, R5 ;  /* 0x0000000819037824 */ /* 0x000fe200078e0205 */
[----:B------:R-:W-:Y:S01]  /*37440*/  SHF.L.U32 R2, R27, 0x1f, RZ ;  /* 0x0000001f1b027819 */ /* 0x000fe200000006ff */
[----:B------:R-:W-:-:S03]  /*37450*/  VIADD R25, R25, 0x1 ;  /* 0x0000000119197836 */ /* 0x000fc60000000000 */
[----:B------:R-:W0:Y:S02]  /*37460*/  SYNCS.PHASECHK.TRANS64.TRYWAIT P1, [R3+URZ+0x32440], R2 ;  /* 0x03244002030075a7 */ /* 0x000e24000802017f */
[----:B------:R-:W-:-:S04]  /*37470*/  ISETP.NE.AND P2, PT, R25, 0x2, PT ;  /* 0x000000021900780c */ /* 0x000fc80003f45270 */
[----:B------:R-:W-:Y:S01]  /*37480*/  SEL R0, RZ, 0x1, P2 ;  /* 0x00000001ff007807 */ /* 0x000fe20001000000 */
[----:B0-----:R-:W-:Y:S08]  /*37490*/  @!P1 BRA `(.L_x_13352) ;  /* 0x0000006000349947 */ /* 0x001ff00003800000 */
.L_x_13568:
[----:B------:R-:W-:Y:S02]  /*374a0*/  SEL R25, R25, RZ, P2 ;  /* 0x000000ff19197207 */ /* 0x000fe40001000000 */
[----:B------:R-:W-:Y:S01]  /*374b0*/  LOP3.LUT R0, R27, R0, RZ, 0x3c, !PT ;  /* 0x000000001b007212 */ /* 0x000fe200078e3cff */
[----:B------:R-:W-:Y:S06]  /*374c0*/  @!P0 BRA `(.L_x_13353) ;  /* 0x0000000000048947 */ /* 0x000fec0003800000 */
[----:B------:R-:W-:Y:S01]  /*374d0*/  BPT.TRAP 0x1 ;  /* 0x000000040000795c */ /* 0x000fe20000300000 */
.L_x_13353:
[----:B------:R-:W-:Y:S01]  /*374e0*/  IMAD R25, R25, 0x8, R5 ;  /* 0x0000000819197824 */ /* 0x000fe200078e0205 */
[----:B------:R-:W-:-:S04]  /*374f0*/  SHF.L.U32 R0, R0, 0x1f, RZ ;  /* 0x0000001f00007819 */ /* 0x000fc800000006ff */
[----:B------:R-:W0:Y:S02]  /*37500*/  SYNCS.PHASECHK.TRANS64.TRYWAIT P1, [R25+URZ+0x32440], R0 ;  /* 0x03244000190075a7 */ /* 0x000e24000802017f */
[----:B0-----:R-:W-:Y:S05]  /*37510*/  @!P1 BRA `(.L_x_13354) ;  /* 0x0000006000289947 */ /* 0x001fea0003800000 */
.L_x_13569:
[----:B------:R-:W-:Y:S05]  /*37520*/  @!P0 BRA `(.L_x_13355) ;  /* 0x0000000000048947 */ /* 0x000fea0003800000 */
[----:B------:R-:W-:Y:S01]  /*37530*/  BPT.TRAP 0x1 ;  /* 0x000000040000795c */ /* 0x000fe20000300000 */
.L_x_13355:
[----:B------:R-:W0:Y:S02]  /*37540*/  SYNCS.PHASECHK.TRANS64.TRYWAIT P1, [R3+URZ+0x32460], R2 ;  /* 0x03246002030075a7 */ /* 0x000e24000802017f */
[----:B0-----:R-:W-:Y:S05]  /*37550*/  @!P1 BRA `(.L_x_13356) ;  /* 0x00000060002c9947 */ /* 0x001fea0003800000 */
.L_x_13570:
[----:B------:R-:W-:Y:S05]  /*37560*/  @!P0 BRA `(.L_x_13357) ;  /* 0x0000000000048947 */ /* 0x000fea0003800000 */
[----:B------:R-:W-:Y:S01]  /*37570*/  BPT.TRAP 0x1 ;  /* 0x000000040000795c */ /* 0x000fe20000300000 */
.L_x_13357:
[----:B------:R0:W0:Y:S02]  /*37580*/  SYNCS.PHASECHK.TRANS64.TRYWAIT P0, [R25+URZ+0x32460], R0 ;  /* 0x03246000190075a7 */ /* 0x000024000800017f */
[----:B0-----:R-:W-:Y:S05]  /*37590*/  @!P0 NANOSLEEP.SYNCS 0x989680 ;  /* 0x009896800000895d */ /* 0x001fea0003900000 */
[----:B------:R-:W0:Y:S02]  /*375a0*/  @!P0 SYNCS.PHASECHK.TRANS64 P0, [R25+URZ+0x32460], R0 ;  /* 0x03246000190085a7 */ /* 0x000e24000800007f */
[----:B0-----:R-:W-:Y:S05]  /*375b0*/  @!P0 BRA `(.L_x_13357) ;  /* 0xfffffffc00f08947 */ /* 0x001fea000383ffff */
.L_x_12985:
[----:B------:R-:W-:Y:S05]  /*375c0*/  BSYNC B9 ;  /* 0x0000000000097941 */ /* 0x000fea0003800000 */
.L_x_12982:
[----:B------:R-:W-:Y:S05]  /*375d0*/  EXIT ;  /* 0x000000000000794d */ /* 0x000fea0003800000 */
.L_x_13011:
[----:B0-----:R0:W1:Y:S02]  /*375e0*/  SYNCS.PHASECHK.TRANS64.TRYWAIT P6, [R70+URZ+0x32490], R83 ;  /* 0x03249053460075a7 */ /* 0x00106400080c017f */
[----:B-1----:R-:W-:Y:S05]  /*375f0*/  @!P6 NANOSLEEP.SYNCS 0x989680 ;  /* 0x009896800000e95d */ /* 0x002fea0003900000 */
[----:B------:R-:W1:Y:S02]  /*37600*/  @!P6 SYNCS.PHASECHK.TRANS64 P6, [R70+URZ+0x32490], R83 ;  /* 0x032490534600e5a7 */ /* 0x000e6400080c007f */
[----:B-1----:R-:W-:Y:S05]  /*37610*/  @!P6 BRA `(.L_x_13011) ;  /* 0xfffffffc00f0e947 */ /* 0x002fea000383ffff */
[----:B------:R-:W-:Y:S05]  /*37620*/  BRA `(.L_x_13358) ;  /* 0xfffffcb800b07947 */ /* 0x000fea000383ffff */
.L_x_13012:
        /* <DEDUP_REMOVED lines=8> */
.L_x_13360:
[----:B------:R-:W-:Y:S05]  /*376b0*/  BSYNC B1 ;  /* 0x0000000000017941 */ /* 0x000fea0003800000 */
.L_x_13359:
        /* <DEDUP_REMOVED lines=8> */
.L_x_13361:
[----:B------:R-:W-:Y:S05]  /*37740*/  BRA `(.L_x_13362) ;  /* 0xfffffcb8007c7947 */ /* 0x000fea000383ffff */
.L_x_13021:
        /* <DEDUP_REMOVED lines=8> */
.L_x_13364:
[----:B------:R-:W-:Y:S05]  /*377d0*/  BSYNC B1 ;  /* 0x0000000000017941 */ /* 0x000fea0003800000 */
.L_x_13363:
        /* <DEDUP_REMOVED lines=8> */
.L_x_13365:
[----:B------:R-:W-:Y:S05]  /*37860*/  BRA `(.L_x_13366) ;  /* 0xfffffcc000147947 */ /* 0x000fea000383ffff */
.L_x_13035:
[----:B-1----:R1:W2:Y:S02]  /*37870*/  SYNCS.PHASECHK.TRANS64.TRYWAIT P4, [R70+URZ+0x32490], R83 ;  /* 0x03249053460075a7 */ /* 0x0022a4000808017f */
[----:B--2---:R-:W-:Y:S05]  /*37880*/  @!P4 NANOSLEEP.SYNCS 0x989680 ;  /* 0x009896800000c95d */ /* 0x004fea0003900000 */
[----:B------:R-:W2:Y:S02]  /*37890*/  @!P4 SYNCS.PHASECHK.TRANS64 P4, [R70+URZ+0x32490], R83 ;  /* 0x032490534600c5a7 */ /* 0x000ea4000808007f */
[----:B--2---:R-:W-:Y:S05]  /*378a0*/  @!P4 BRA `(.L_x_13035) ;  /* 0xfffffffc00f0c947 */ /* 0x004fea000383ffff */
[----:B------:R-:W-:Y:S05]  /*378b0*/  BRA `(.L_x_13367) ;  /* 0xfffffccc00a47947 */ /* 0x000fea000383ffff */
.L_x_13036:
        /* <DEDUP_REMOVED lines=8> */
.L_x_13369:
[----:B------:R-:W-:Y:S05]  /*37940*/  BSYNC B1 ;  /* 0x0000000000017941 */ /* 0x000fea0003800000 */
.L_x_13368:
        /* <DEDUP_REMOVED lines=8> */
.L_x_13370:
[----:B------:R-:W-:Y:S01]  /*379d0*/  IMAD.MOV.U32 R74, RZ, RZ, R14 ;  /* 0x000000ffff4a7224 */ /* 0x000fe200078e000e */
[----:B------:R-:W-:Y:S06]  /*379e0*/  BRA `(.L_x_13371) ;  /* 0xfffffccc00707947 */ /* 0x000fec000383ffff */
.L_x_13041:
        /* <DEDUP_REMOVED lines=8> */
.L_x_13373:
[----:B------:R-:W-:Y:S05]  /*37a70*/  BSYNC B1 ;  /* 0x0000000000017941 */ /* 0x000fea0003800000 */
.L_x_13372:
        /* <DEDUP_REMOVED lines=8> */
.L_x_13374:
[----:B------:R-:W-:Y:S05]  /*37b00*/  BRA `(.L_x_13375) ;  /* 0xfffffcd400147947 */ /* 0x000fea000383ffff */
.L_x_13046:
[----:B-1----:R1:W2:Y:S02]  /*37b10*/  SYNCS.PHASECHK.TRANS64.TRYWAIT P3, [R70+URZ+0x32490], R83 ;  /* 0x03249053460075a7 */ /* 0x0022a4000806017f */
[----:B--2---:R-:W-:Y:S05]  /*37b20*/  @!P3 NANOSLEEP.SYNCS 0x989680 ;  /* 0x009896800000b95d */ /* 0x004fea0003900000 */
[----:B------:R-:W2:Y:S02]  /*37b30*/  @!P3 SYNCS.PHASECHK.TRANS64 P3, [R70+URZ+0x32490], R83 ;  /* 0x032490534600b5a7 */ /* 0x000ea4000806007f */
[----:B--2---:R-:W-:Y:S05]  /*37b40*/  @!P3 BRA `(.L_x_13046) ;  /* 0xfffffffc00f0b947 */ /* 0x004fea000383ffff */
[----:B------:R-:W-:Y:S05]  /*37b50*/  BRA `(.L_x_13376) ;  /* 0xfffffcdc00087947 */ /* 0x000fea000383ffff */
.L_x_13047:
        /* <DEDUP_REMOVED lines=8> */
.L_x_13378:
[----:B------:R-:W-:Y:S05]  /*37be0*/  BSYNC B1 ;  /* 0x0000000000017941 */ /* 0x000fea0003800000 */
.L_x_13377:
        /* <DEDUP_REMOVED lines=8> */
.L_x_13379:
[----:B------:R-:W-:Y:S05]  /*37c70*/  BRA `(.L_x_13380) ;  /* 0xfffffcdc00307947 */ /* 0x000fea000383ffff */
.L_x_13050:
        /* <DEDUP_REMOVED lines=8> */
.L_x_13382:
[----:B------:R-:W-:Y:S05]  /*37d00*/  BSYNC B1 ;  /* 0x0000000000017941 */ /* 0x000fea0003800000 */
.L_x_13381:
        /* <DEDUP_REMOVED lines=8> */
.L_x_13383:
[----:B------:R-:W-:Y:S05]  /*37d90*/  BRA `(.L_x_13384) ;  /* 0xfffffcdc00307947 */ /* 0x000fea000383ffff */
.L_x_13054:
[----:B------:R0:W0:Y:S02]  /*37da0*/  SYNCS.PHASECHK.TRANS64.TRYWAIT P4, [R70+URZ+0x324b0], R83 ;  /* 0x0324b053460075a7 */ /* 0x000024000808017f */
[----:B0-----:R-:W-:Y:S05]  /*37db0*/  @!P4 NANOSLEEP.SYNCS 0x989680 ;  /* 0x009896800000c95d */ /* 0x001fea0003900000 */
[----:B------:R-:W0:Y:S02]  /*37dc0*/  @!P4 SYNCS.PHASECHK.TRANS64 P4, [R70+URZ+0x324b0], R83 ;  /* 0x0324b0534600c5a7 */ /* 0x000e24000808007f */
[----:B0-----:R-:W-:Y:S05]  /*37dd0*/  @!P4 BRA `(.L_x_13054) ;  /* 0xfffffffc00f0c947 */ /* 0x001fea000383ffff */
[----:B------:R-:W-:Y:S05]  /*37de0*/  BRA `(.L_x_13385) ;  /* 0xfffffcdc00a47947 */ /* 0x000fea000383ffff */
.L_x_13070:
[----:B------:R0:W5:Y:S01]  /*37df0*/  LDL R13, [R1+0x474] ;  /* 0x00047400010d7983 */ /* 0x0001620000100800 */
[----:B------:R-:W-:Y:S01]  /*37e00*/  BSSY B0, `(.L_x_13386) ;  /* 0x0000007000007945 */ /* 0x000fe20003800000 */
[----:B------:R-:W-:Y:S02]  /*37e10*/  IMAD.MOV.U32 R12, RZ, RZ, RZ ;  /* 0x000000ffff0c7224 */ /* 0x000fe400078e00ff */
[----:B------:R-:W-:Y:S02]  /*37e20*/  IMAD.MOV.U32 R11, RZ, RZ, 0x1f ;  /* 0x0000001fff0b7424 */ /* 0x000fe400078e00ff */
[----:B------:R-:W-:-:S07]  /*37e30*/  IMAD.MOV.U32 R15, RZ, RZ, -0x1 ;  /* 0xffffffffff0f7424 */ /* 0x000fce00078e00ff */
[----:B0-2--5:R-:W-:Y:S05]  /*37e40*/  WARPSYNC.COLLECTIVE R15, `(.L_x_13387) ;  /* 0x000000000f087348 */ /* 0x025fea0003c00000 */
[----:B-----5:R1:W3:Y:S02]  /*37e50*/  SHFL.IDX P6, R14, R13, R12, R11 ;  /* 0x0000000c0d0e7389 */ /* 0x0202e400000c000b */
[----:B0123--:R-:W-:Y:S01]  /*37e60*/  ENDCOLLECTIVE ;  /* 0x000000000000791b */ /* 0x00ffe20003800000 */
.L_x_13387:
[----:B------:R-:W-:Y:S05]  /*37e70*/  BSYNC B0 ;  /* 0x0000000000007941 */ /* 0x000fea0003800000 */
.L_x_13386:
[----:B------:R-:W-:Y:S05]  /*37e80*/  BRA `(.L_x_13388) ;  /* 0xfffffcf000187947 */ /* 0x000fea000383ffff */
.L_x_13082:
        /* <DEDUP_REMOVED lines=8> */
.L_x_13390:
[----:B------:R-:W-:Y:S05]  /*37f10*/  BSYNC B1 ;  /* 0x0000000000017941 */ /* 0x000fea0003800000 */
.L_x_13389:
        /* <DEDUP_REMOVED lines=8> */
.L_x_13391:
[----:B------:R-:W-:Y:S02]  /*37fa0*/  IMAD.MOV.U32 R13, RZ, RZ, R7 ;  /* 0x000000ffff0d7224 */ /* 0x000fe400078e0007 */
[----:B------:R-:W-:-:S07]  /*37fb0*/  IMAD.MOV.U32 R2, RZ, RZ, R14 ;  /* 0x000000ffff027224 */ /* 0x000fce00078e000e */
[----:B------:R-:W-:Y:S05]  /*37fc0*/  WARPSYNC.COLLECTIVE R15, `(.L_x_13392) ;  /* 0x000000000f087348 */ /* 0x000fea0003c00000 */
[----:B------:R0:W1:Y:S02]  /*37fd0*/  SHFL.IDX P6, R14, R13, R12, R11 ;  /* 0x0000000c0d0e7389 */ /* 0x00006400000c000b */
[----:B01----:R-:W-:Y:S01]  /*37fe0*/  ENDCOLLECTIVE ;  /* 0x000000000000791b */ /* 0x003fe20003800000 */
.L_x_13392:
[----:B------:R-:W-:Y:S02]  /*37ff0*/  IMAD.MOV.U32 R13, RZ, RZ, R8 ;  /* 0x000000ffff0d7224 */ /* 0x000fe400078e0008 */
[----:B------:R-:W-:-:S07]  /*38000*/  IMAD.MOV.U32 R5, RZ, RZ, R14 ;  /* 0x000000ffff057224 */ /* 0x000fce00078e000e */
[----:B------:R-:W-:Y:S05]  /*38010*/  WARPSYNC.COLLECTIVE R15, `(.L_x_13393) ;  /* 0x000000000f087348 */ /* 0x000fea0003c00000 */
[----:B------:R0:W1:Y:S02]  /*38020*/  SHFL.IDX P6, R14, R13, R12, R11 ;  /* 0x0000000c0d0e7389 */ /* 0x00006400000c000b */
[----:B01----:R-:W-:Y:S01]  /*38030*/  ENDCOLLECTIVE ;  /* 0x000000000000791b */ /* 0x003fe20003800000 */
.L_x_13393:
[----:B------:R-:W-:Y:S05]  /*38040*/  BRA `(.L_x_13394) ;  /* 0xfffffcfc00047947 */ /* 0x000fea000383ffff */
.L_x_13085:
        /* <DEDUP_REMOVED lines=8> */
.L_x_13396:
[----:B------:R-:W-:Y:S05]  /*380d0*/  BSYNC B1 ;  /* 0x0000000000017941 */ /* 0x000fea0003800000 */
.L_x_13395:
        /* <DEDUP_REMOVED lines=8> */
.L_x_13397:
[----:B------:R-:W-:Y:S02]  /*38160*/  IMAD.MOV.U32 R13, RZ, RZ, R7 ;  /* 0x000000ffff0d7224 */ /* 0x000fe400078e0007 */
[----:B------:R-:W-:-:S07]  /*38170*/  IMAD.MOV.U32 R4, RZ, RZ, R14 ;  /* 0x000000ffff047224 */ /* 0x000fce00078e000e */
[----:B------:R-:W-:Y:S05]  /*38180*/  WARPSYNC.COLLECTIVE R15, `(.L_x_13398) ;  /* 0x000000000f087348 */ /* 0x000fea0003c00000 */
[----:B------:R0:W1:Y:S02]  /*38190*/  SHFL.IDX P6, R14, R13, R12, R11 ;  /* 0x0000000c0d0e7389 */ /* 0x00006400000c000b */
[----:B01----:R-:W-:Y:S01]  /*381a0*/  ENDCOLLECTIVE ;  /* 0x000000000000791b */ /* 0x003fe20003800000 */
.L_x_13398:
[----:B------:R-:W-:Y:S02]  /*381b0*/  IMAD.MOV.U32 R13, RZ, RZ, R8 ;  /* 0x000000ffff0d7224 */ /* 0x000fe400078e0008 */
[----:B------:R-:W-:-:S07]  /*381c0*/  IMAD.MOV.U32 R7, RZ, RZ, R14 ;  /* 0x000000ffff077224 */ /* 0x000fce00078e000e */
[----:B------:R-:W-:Y:S05]  /*381d0*/  WARPSYNC.COLLECTIVE R15, `(.L_x_13399) ;  /* 0x000000000f087348 */ /* 0x000fea0003c00000 */
[----:B------:R0:W1:Y:S02]  /*381e0*/  SHFL.IDX P6, R14, R13, R12, R11 ;  /* 0x0000000c0d0e7389 */ /* 0x00006400000c000b */
[----:B01----:R-:W-:Y:S01]  /*381f0*/  ENDCOLLECTIVE ;  /* 0x000000000000791b */ /* 0x003fe20003800000 */
.L_x_13399:
[----:B------:R-:W-:Y:S05]  /*38200*/  BRA `(.L_x_13400) ;  /* 0xfffffcfc00607947 */ /* 0x000fea000383ffff */
.L_x_13089:
[----:B------:R0:W0:Y:S02]  /*38210*/  SYNCS.PHASECHK.TRANS64.TRYWAIT P0, [R148+URZ+0x32400], R13 ;  /* 0x0324000d940075a7 */ /* 0x000024000800017f */
[----:B0-----:R-:W-:Y:S05]  /*38220*/  @!P0 NANOSLEEP.SYNCS 0x989680 ;  /* 0x009896800000895d */ /* 0x001fea0003900000 */
[----:B------:R-:W0:Y:S02]  /*38230*/  @!P0 SYNCS.PHASECHK.TRANS64 P0, [R148+URZ+0x32400], R13 ;  /* 0x0324000d940085a7 */ /* 0x000e24000800007f */
[----:B0-----:R-:W-:Y:S05]  /*38240*/  @!P0 BRA `(.L_x_13089) ;  /* 0xfffffffc00f08947 */ /* 0x001fea000383ffff */
[----:B------:R-:W-:Y:S05]  /*38250*/  BRA `(.L_x_13401) ;  /* 0xfffffcfc00e07947 */ /* 0x000fea000383ffff */
.L_x_13097:
        /* <DEDUP_REMOVED lines=9> */
.L_x_13403:
[----:B------:R-:W-:Y:S05]  /*382f0*/  BSYNC B1 ;  /* 0x0000000000017941 */ /* 0x000fea0003800000 */
.L_x_13402:
        /* <DEDUP_REMOVED lines=10> */
.L_x_13404:
        /* <DEDUP_REMOVED lines=8> */
.L_x_13405:
[----:B------:R-:W-:-:S05]  /*38420*/  @!P1 IADD3 R6, P2, R3, R5, RZ ;  /* 0x0000000503069210 */ /* 0x000fca0007f5e0ff */
[----:B------:R-:W-:Y:S02]  /*38430*/  @!P1 IMAD.X R7, R2, 0x1, R21, P2 ;  /* 0x0000000102079824 */ /* 0x000fe400010e0615 */
[----:B------:R-:W-:Y:S02]  /*38440*/  IMAD.MOV.U32 R13, RZ, RZ, R27 ;  /* 0x000000ffff0d7224 */ /* 0x000fe400078e001b */
[----:B------:R-:W-:-:S07]  /*38450*/  IMAD.MOV.U32 R4, RZ, RZ, R14 ;  /* 0x000000ffff047224 */ /* 0x000fce00078e000e */
[----:B------:R-:W-:Y:S05]  /*38460*/  WARPSYNC.COLLECTIVE R15, `(.L_x_13406) ;  /* 0x000000000f087348 */ /* 0x000fea0003c00000 */
[----:B------:R0:W1:Y:S02]  /*38470*/  SHFL.IDX P6, R14, R13, R12, R11 ;  /* 0x0000000c0d0e7389 */ /* 0x00006400000c000b */
[----:B01----:R-:W-:Y:S01]  /*38480*/  ENDCOLLECTIVE ;  /* 0x000000000000791b */ /* 0x003fe20003800000 */
.L_x_13406:
        /* <DEDUP_REMOVED lines=18> */
.L_x_13407:
[----:B------:R-:W-:Y:S02]  /*385b0*/  IMAD.MOV.U32 R2, RZ, RZ, R54 ;  /* 0x000000ffff027224 */ /* 0x000fe400078e0036 */
[----:B------:R-:W-:Y:S01]  /*385c0*/  @!P1 IMAD.MOV.U32 R56, RZ, RZ, R8 ;  /* 0x000000ffff389224 */ /* 0x000fe200078e0008 */
[----:B------:R-:W-:Y:S01]  /*385d0*/  PRMT R60, R60, 0x5410, R3 ;  /* 0x000054103c3c7816 */ /* 0x000fe20000000003 */
[----:B------:R-:W-:Y:S01]  /*385e0*/  @!P1 IMAD.MOV.U32 R57, RZ, RZ, R9 ;  /* 0x000000ffff399224 */ /* 0x000fe200078e0009 */
[----:B------:R-:W-:Y:S02]  /*385f0*/  PRMT R28, R28, 0x5410, R2 ;  /* 0x000054101c1c7816 */ /* 0x000fe40000000002 */
[----:B------:R-:W-:Y:S01]  /*38600*/  CS2R R2, SRZ ;  /* 0x0000000000027805 */ /* 0x000fe2000001ff00 */
[----:B------:R-:W-:Y:S02]  /*38610*/  IMAD.MOV.U32 R8, RZ, RZ, R56 ;  /* 0x000000ffff087224 */ /* 0x000fe400078e0038 */
        /* <DEDUP_REMOVED lines=12> */
.L_x_13408:
[----:B------:R-:W-:Y:S02]  /*386e0*/  IMAD.MOV.U32 R6, RZ, RZ, R20 ;  /* 0x000000ffff067224 */ /* 0x000fe400078e0014 */
[----:B------:R-:W-:Y:S02]  /*386f0*/  IMAD.MOV.U32 R7, RZ, RZ, R21 ;  /* 0x000000ffff077224 */ /* 0x000fe400078e0015 */
[----:B------:R-:W-:Y:S01]  /*38700*/  IMAD.MOV.U32 R4, RZ, RZ, R2 ;  /* 0x000000ffff047224 */ /* 0x000fe200078e0002 */
[----:B------:R-:W-:Y:S01]  /*38710*/  PRMT R75, R6, 0x7610, R75 ;  /* 0x00007610064b7816 */ /* 0x000fe2000000004b */
[----:B------:R-:W-:Y:S01]  /*38720*/  IMAD.MOV.U32 R5, RZ, RZ, R3 ;  /* 0x000000ffff057224 */ /* 0x000fe200078e0003 */
[----:B------:R-:W-:Y:S02]  /*38730*/  PRMT R65, R65, 0x5410, R7 ;  /* 0x0000541041417816 */ /* 0x000fe40000000007 */
[----:B------:R-:W-:Y:S02]  /*38740*/  CS2R R6, SRZ ;  /* 0x0000000000067805 */ /* 0x000fe4000001ff00 */
[----:B------:R-:W-:-:S02]  /*38750*/  PRMT R61, R61, 0x5410, R4 ;  /* 0x000054103d3d7816 */ /* 0x000fc40000000004 */
[----:B------:R-:W-:Y:S01]  /*38760*/  PRMT R64, R64, 0x5410, R5 ;  /* 0x0000541040407816 */ /* 0x000fe20000000005 */
[----:B------:R-:W-:Y:S02]  /*38770*/  IMAD.MOV.U32 R13, RZ, RZ, R26 ;  /* 0x000000ffff0d7224 */ /* 0x000fe400078e001a */
[----:B------:R-:W-:-:S07]  /*38780*/  IMAD.MOV.U32 R25, RZ, RZ, R14 ;  /* 0x000000ffff197224 */ /* 0x000fce00078e000e */
[----:B------:R-:W-:Y:S05]  /*38790*/  WARPSYNC.COLLECTIVE R15, `(.L_x_13409) ;  /* 0x000000000f087348 */ /* 0x000fea0003c00000 */
[----:B------:R0:W1:Y:S02]  /*387a0*/  SHFL.IDX P6, R14, R13, R12, R11 ;  /* 0x0000000c0d0e7389 */ /* 0x00006400000c000b */
[----:B01----:R-:W-:Y:S01]  /*387b0*/  ENDCOLLECTIVE ;  /* 0x000000000000791b */ /* 0x003fe20003800000 */
.L_x_13409:
[----:B------:R-:W-:Y:S02]  /*387c0*/  IMAD.MOV.U32 R13, RZ, RZ, R27 ;  /* 0x000000ffff0d7224 */ /* 0x000fe400078e001b */
[----:B------:R-:W-:-:S07]  /*387d0*/  IMAD.MOV.U32 R26, RZ, RZ, R14 ;  /* 0x000000ffff1a7224 */ /* 0x000fce00078e000e */
[----:B------:R-:W-:Y:S05]  /*387e0*/  WARPSYNC.COLLECTIVE R15, `(.L_x_13410) ;  /* 0x000000000f087348 */ /* 0x000fea0003c00000 */
[----:B------:R0:W1:Y:S02]  /*387f0*/  SHFL.IDX P6, R14, R13, R12, R11 ;  /* 0x0000000c0d0e7389 */ /* 0x00006400000c000b */
[----:B01----:R-:W-:Y:S01]  /*38800*/  ENDCOLLECTIVE ;  /* 0x000000000000791b */ /* 0x003fe20003800000 */
.L_x_13410:
[----:B------:R-:W-:Y:S05]  /*38810*/  BRA `(.L_x_13411) ;  /* 0xfffffd0c00547947 */ /* 0x000fea000383ffff */
.L_x_13101:
[----:B0-----:R0:W1:Y:S02]  /*38820*/  SYNCS.PHASECHK.TRANS64.TRYWAIT P1, [R148+URZ+0x32400], R13 ;  /* 0x0324000d940075a7 */ /* 0x001064000802017f */
[----:B-1----:R-:W-:Y:S05]  /*38830*/  @!P1 NANOSLEEP.SYNCS 0x989680 ;  /* 0x009896800000995d */ /* 0x002fea0003900000 */
[----:B------:R-:W1:Y:S02]  /*38840*/  @!P1 SYNCS.PHASECHK.TRANS64 P1, [R148+URZ+0x32400], R13 ;  /* 0x0324000d940095a7 */ /* 0x000e64000802007f */
[----:B-1----:R-:W-:Y:S05]  /*38850*/  @!P1 BRA `(.L_x_13101) ;  /* 0xfffffffc00f09947 */ /* 0x002fea000383ffff */
[----:B------:R-:W-:Y:S05]  /*38860*/  BRA `(.L_x_13412) ;  /* 0xfffffd0c00b07947 */ /* 0x000fea000383ffff */
.L_x_13115:
[----:B0-----:R0:W1:Y:S02]  /*38870*/  SYNCS.PHASECHK.TRANS64.TRYWAIT P0, [R2+URZ], R7 ;  /* 0x00000007020075a7 */ /* 0x001064000800017f */
[----:B-1----:R-:W-:Y:S05]  /*38880*/  @!P0 NANOSLEEP.SYNCS 0x989680 ;  /* 0x009896800000895d */ /* 0x002fea0003900000 */
[----:B------:R-:W1:Y:S02]  /*38890*/  @!P0 SYNCS.PHASECHK.TRANS64 P0, [R2+URZ], R7 ;  /* 0x00000007020085a7 */ /* 0x000e64000800007f */
[----:B-1----:R-:W-:Y:S05]  /*388a0*/  @!P0 BRA `(.L_x_13115) ;  /* 0xfffffffc00f08947 */ /* 0x002fea000383ffff */
[----:B------:R-:W-:Y:S05]  /*388b0*/  BRA `(.L_x_13114) ;  /* 0xfffffd2400907947 */ /* 0x000fea000383ffff */
.L_x_13122:
[----:B0-----:R0:W1:Y:S02]  /*388c0*/  SYNCS.PHASECHK.TRANS64.TRYWAIT P0, [R14+URZ], R15 ;  /* 0x0000000f0e0075a7 */ /* 0x001064000800017f */
[----:B-1----:R-:W-:Y:S05]  /*388d0*/  @!P0 NANOSLEEP.SYNCS 0x989680 ;  /* 0x009896800000895d */ /* 0x002fea0003900000 */
[----:B------:R-:W1:Y:S02]  /*388e0*/  @!P0 SYNCS.PHASECHK.TRANS64 P0, [R14+URZ], R15 ;  /* 0x0000000f0e0085a7 */ /* 0x000e64000800007f */
[----:B-1----:R-:W-:Y:S05]  /*388f0*/  @!P0 BRA `(.L_x_13122) ;  /* 0xfffffffc00f08947 */ /* 0x002fea000383ffff */
[----:B------:R-:W-:Y:S05]  /*38900*/  BRA `(.L_x_13121) ;  /* 0xfffffd2800b47947 */ /* 0x000fea000383ffff */
.L_x_13149:
[----:B-1----:R1:W2:Y:S02]  /*38910*/  SYNCS.PHASECHK.TRANS64.TRYWAIT P0, [R10+URZ], R11 ;  /* 0x0000000b0a0075a7 */ /* 0x0022a4000800017f */
[----:B--2---:R-:W-:Y:S05]  /*38920*/  @!P0 NANOSLEEP.SYNCS 0x989680 ;  /* 0x009896800000895d */ /* 0x004fea0003900000 */
[----:B------:R-:W2:Y:S02]  /*38930*/  @!P0 SYNCS.PHASECHK.TRANS64 P0, [R10+URZ], R11 ;  /* 0x0000000b0a0085a7 */ /* 0x000ea4000800007f */
[----:B--2---:R-:W-:Y:S05]  /*38940*/  @!P0 BRA `(.L_x_13149) ;  /* 0xfffffffc00f08947 */ /* 0x004fea000383ffff */
[----:B------:R-:W-:Y:S05]  /*38950*/  BRA `(.L_x_13148) ;  /* 0xfffffdd800a87947 */ /* 0x000fea000383ffff */
.L_x_13156:
[----:B-1----:R1:W2:Y:S02]  /*38960*/  SYNCS.PHASECHK.TRANS64.TRYWAIT P0, [R8+URZ], R9 ;  /* 0x00000009080075a7 */ /* 0x0022a4000800017f */
[----:B--2---:R-:W-:Y:S05]  /*38970*/  @!P0 NANOSLEEP.SYNCS 0x989680 ;  /* 0x009896800000895d */ /* 0x004fea0003900000 */
[----:B------:R-:W2:Y:S02]  /*38980*/  @!P0 SYNCS.PHASECHK.TRANS64 P0, [R8+URZ], R9 ;  /* 0x00000009080085a7 */ /* 0x000ea4000800007f */
[----:B--2---:R-:W-:Y:S05]  /*38990*/  @!P0 BRA `(.L_x_13156) ;  /* 0xfffffffc00f08947 */ /* 0x004fea000383ffff */
[----:B------:R-:W-:Y:S05]  /*389a0*/  BRA `(.L_x_13155) ;  /* 0xfffffddc00e47947 */ /* 0x000fea000383ffff */
.L_x_13169:
[----:B-1----:R1:W2:Y:S02]  /*389b0*/  SYNCS.PHASECHK.TRANS64.TRYWAIT P0, [R8+URZ], R9 ;  /* 0x00000009080075a7 */ /* 0x0022a4000800017f */
[----:B--2---:R-:W-:Y:S05]  /*389c0*/  @!P0 NANOSLEEP.SYNCS 0x989680 ;  /* 0x009896800000895d */ /* 0x004fea0003900000 */
[----:B------:R-:W2:Y:S02]  /*389d0*/  @!P0 SYNCS.PHASECHK.TRANS64 P0, [R8+URZ], R9 ;  /* 0x00000009080085a7 */ /* 0x000ea4000800007f */
[----:B--2---:R-:W-:Y:S05]  /*389e0*/  @!P0 BRA `(.L_x_13169) ;  /* 0xfffffffc00f08947 */ /* 0x004fea000383ffff */
[----:B------:R-:W-:Y:S05]  /*389f0*/  BRA `(.L_x_13168) ;  /* 0xfffffe7800807947 */ /* 0x000fea000383ffff */
.L_x_13176:
[----:B-1----:R1:W2:Y:S02]  /*38a00*/  SYNCS.PHASECHK.TRANS64.TRYWAIT P0, [R8+URZ], R9 ;  /* 0x00000009080075a7 */ /* 0x0022a4000800017f */
[----:B--2---:R-:W-:Y:S05]  /*38a10*/  @!P0 NANOSLEEP.SYNCS 0x989680 ;  /* 0x009896800000895d */ /* 0x004fea0003900000 */
[----:B------:R-:W2:Y:S02]  /*38a20*/  @!P0 SYNCS.PHASECHK.TRANS64 P0, [R8+URZ], R9 ;  /* 0x00000009080085a7 */ /* 0x000ea4000800007f */
[----:B--2---:R-:W-:Y:S05]  /*38a30*/  @!P0 BRA `(.L_x_13176) ;  /* 0xfffffffc00f08947 */ /* 0x004fea000383ffff */
[----:B------:R-:W-:Y:S05]  /*38a40*/  BRA `(.L_x_13175) ;  /* 0xfffffe7c00bc7947 */ /* 0x000fea000383ffff */
.L_x_13205:
[----:B------:R-:W-:Y:S02]  /*38a50*/  IMAD.MOV.U32 R13, RZ, RZ, R3 ;  /* 0x000000ffff0d7224 */ /* 0x000fe400078e0003 */
[----:B------:R-:W-:Y:S02]  /*38a60*/  IMAD.MOV.U32 R12, RZ, RZ, RZ ;  /* 0x000000ffff0c7224 */ /* 0x000fe400078e00ff */
[----:B------:R-:W-:Y:S02]  /*38a70*/  IMAD.MOV.U32 R11, RZ, RZ, 0x181f ;  /* 0x0000181fff0b7424 */ /* 0x000fe400078e00ff */
[----:B------:R-:W-:-:S07]  /*38a80*/  IMAD.MOV.U32 R15, RZ, RZ, -0x1 ;  /* 0xffffffffff0f7424 */ /* 0x000fce00078e00ff */
[----:B-1--4-:R-:W-:Y:S05]  /*38a90*/  WARPSYNC.COLLECTIVE R15, `(.L_x_13413) ;  /* 0x000000000f087348 */ /* 0x012fea0003c00000 */
[----:B------:R0:W2:Y:S02]  /*38aa0*/  SHFL.IDX P6, R14, R13, R12, R11 ;  /* 0x0000000c0d0e7389 */ /* 0x0000a400000c000b */
[----:B012-4-:R-:W-:Y:S01]  /*38ab0*/  ENDCOLLECTIVE ;  /* 0x000000000000791b */ /* 0x017fe20003800000 */
.L_x_13413:
[----:B------:R-:W-:Y:S02]  /*38ac0*/  IMAD.MOV.U32 R13, RZ, RZ, R2 ;  /* 0x000000ffff0d7224 */ /* 0x000fe400078e0002 */
[----:B------:R-:W-:-:S07]  /*38ad0*/  IMAD.MOV.U32 R0, RZ, RZ, R14 ;  /* 0x000000ffff007224 */ /* 0x000fce00078e000e */
[----:B------:R-:W-:Y:S05]  /*38ae0*/  WARPSYNC.COLLECTIVE R15, `(.L_x_13414) ;  /* 0x000000000f087348 */ /* 0x000fea0003c00000 */
[----:B------:R0:W1:Y:S02]  /*38af0*/  SHFL.IDX P6, R14, R13, R12, R11 ;  /* 0x0000000c0d0e7389 */ /* 0x00006400000c000b */
[----:B01----:R-:W-:Y:S01]  /*38b00*/  ENDCOLLECTIVE ;  /* 0x000000000000791b */ /* 0x003fe20003800000 */
.L_x_13414:
[----:B------:R-:W-:Y:S05]  /*38b10*/  BRA `(.L_x_13415) ;  /* 0xffffff64004c7947 */ /* 0x000fea000383ffff */
.L_x_13208:
[----:B------:R-:W-:Y:S01]  /*38b20*/  BSSY B1, `(.L_x_13416) ;  /* 0x0000008000017945 */ /* 0x000fe20003800000 */
[----:B------:R-:W-:Y:S02]  /*38b30*/  IMAD.MOV.U32 R13, RZ, RZ, R3 ;  /* 0x000000ffff0d7224 */ /* 0x000fe400078e0003 */
[----:B------:R-:W-:Y:S02]  /*38b40*/  IMAD.MOV.U32 R12, RZ, RZ, 0x1 ;  /* 0x00000001ff0c7424 */ /* 0x000fe400078e00ff */
[----:B------:R-:W-:Y:S02]  /*38b50*/  IMAD.MOV.U32 R11, RZ, RZ, 0x181f ;  /* 0x0000181fff0b7424 */ /* 0x000fe400078e00ff */
[----:B--2---:R-:W-:-:S07]  /*38b60*/  IMAD.MOV.U32 R15, RZ, RZ, -0x1 ;  /* 0xffffffffff0f7424 */ /* 0x004fce00078e00ff */
[----:B01-34-:R-:W-:Y:S05]  /*38b70*/  WARPSYNC.COLLECTIVE R15, `(.L_x_13417) ;  /* 0x000000000f087348 */ /* 0x01bfea0003c00000 */
[----:B---3--:R2:W3:Y:S02]  /*38b80*/  SHFL.IDX P6, R14, R13, R12, R11 ;  /* 0x0000000c0d0e7389 */ /* 0x0084e400000c000b */
[----:B01234-:R-:W-:Y:S01]  /*38b90*/  ENDCOLLECTIVE ;  /* 0x000000000000791b */ /* 0x01ffe20003800000 */
.L_x_13417:
[----:B------:R-:W-:Y:S05]  /*38ba0*/  BSYNC B1 ;  /* 0x0000000000017941 */ /* 0x000fea0003800000 */
.L_x_13416:
        /* <DEDUP_REMOVED lines=8> */
.L_x_13418:
[----:B------:R-:W-:Y:S05]  /*38c30*/  BRA `(.L_x_13419) ;  /* 0xffffff6400707947 */ /* 0x000fea000383ffff */
.L_x_13211:
[----:B------:R-:W-:Y:S01]  /*38c40*/  BSSY B1, `(.L_x_13420) ;  /* 0x0000008000017945 */ /* 0x000fe20003800000 */
[----:B------:R-:W-:Y:S02]  /*38c50*/  IMAD.MOV.U32 R13, RZ, RZ, R3 ;  /* 0x000000ffff0d7224 */ /* 0x000fe400078e0003 */
[----:B------:R-:W-:Y:S02]  /*38c60*/  IMAD.MOV.U32 R12, RZ, RZ, 0x2 ;  /* 0x00000002ff0c7424 */ /* 0x000fe400078e00ff */
[----:B------:R-:W-:Y:S02]  /*38c70*/  IMAD.MOV.U32 R11, RZ, RZ, 0x181f ;  /* 0x0000181fff0b7424 */ /* 0x000fe400078e00ff */
[----:B0-----:R-:W-:-:S07]  /*38c80*/  IMAD.MOV.U32 R15, RZ, RZ, -0x1 ;  /* 0xffffffffff0f7424 */ /* 0x001fce00078e00ff */
[----:B-1234-:R-:W-:Y:S05]  /*38c90*/  WARPSYNC.COLLECTIVE R15, `(.L_x_13421) ;  /* 0x000000000f087348 */ /* 0x01efea0003c00000 */
[----:B---3--:R0:W3:Y:S02]  /*38ca0*/  SHFL.IDX P6, R14, R13, R12, R11 ;  /* 0x0000000c0d0e7389 */ /* 0x0080e400000c000b */
[----:B01234-:R-:W-:Y:S01]  /*38cb0*/  ENDCOLLECTIVE ;  /* 0x000000000000791b */ /* 0x01ffe20003800000 */
.L_x_13421:
[----:B------:R-:W-:Y:S05]  /*38cc0*/  BSYNC B1 ;  /* 0x0000000000017941 */ /* 0x000fea0003800000 */
.L_x_13420:
        /* <DEDUP_REMOVED lines=8> */
.L_x_13422:
[----:B------:R-:W-:Y:S05]  /*38d50*/  BRA `(.L_x_13423) ;  /* 0xffffff6400907947 */ /* 0x000fea000383ffff */
.L_x_13214:
        /* <DEDUP_REMOVED lines=8> */
.L_x_13425:
[----:B------:R-:W-:Y:S05]  /*38de0*/  BSYNC B1 ;  /* 0x0000000000017941 */ /* 0x000fea0003800000 */
.L_x_13424:
        /* <DEDUP_REMOVED lines=8> */
.L_x_13426:
[----:B------:R-:W-:Y:S05]  /*38e70*/  BRA `(.L_x_13427) ;  /* 0xffffff6400b07947 */ /* 0x000fea000383ffff */
.L_x_13239:
[----:B------:R-:W0:Y:S01]  /*38e80*/  S2R R12, SR_TID.X ;  /* 0x00000000000c7919 */ /* 0x000e220000002100 */
[----:B------:R-:W-:Y:S01]  /*38e90*/  BSSY B1, `(.L_x_13428) ;  /* 0x000000a000017945 */ /* 0x000fe20003800000 */
[----:B------:R-:W-:Y:S02]  /*38ea0*/  IMAD.MOV.U32 R11, RZ, RZ, 0x1f ;  /* 0x0000001fff0b7424 */ /* 0x000fe400078e00ff */
[----:B------:R-:W-:Y:S01]  /*38eb0*/  IMAD.MOV.U32 R15, RZ, RZ, -0x1 ;  /* 0xffffffffff0f7424 */ /* 0x000fe200078e00ff */
[----:B0-----:R-:W-:-:S04]  /*38ec0*/  SHF.R.U32.HI R12, RZ, 0x5, R12 ;  /* 0x00000005ff0c7819 */ /* 0x001fc8000001160c */
[----:B------:R-:W-:-:S05]  /*38ed0*/  LOP3.LUT R12, R12, 0x3, RZ, 0xc0, !PT ;  /* 0x000000030c0c7812 */ /* 0x000fca00078ec0ff */
[----:B-1----:R-:W-:Y:S02]  /*38ee0*/  IMAD.MOV.U32 R13, RZ, RZ, R12 ;  /* 0x000000ffff0d7224 */ /* 0x002fe400078e000c */
[----:B------:R-:W-:-:S07]  /*38ef0*/  IMAD.MOV.U32 R12, RZ, RZ, RZ ;  /* 0x000000ffff0c7224 */ /* 0x000fce00078e00ff */
[----:B------:R-:W-:Y:S05]  /*38f00*/  WARPSYNC.COLLECTIVE R15, `(.L_x_13429) ;  /* 0x000000000f087348 */ /* 0x000fea0003c00000 */
[----:B------:R0:W1:Y:S02]  /*38f10*/  SHFL.IDX P6, R14, R13, R12, R11 ;  /* 0x0000000c0d0e7389 */ /* 0x00006400000c000b */
[----:B01----:R-:W-:Y:S01]  /*38f20*/  ENDCOLLECTIVE ;  /* 0x000000000000791b */ /* 0x003fe20003800000 */
.L_x_13429:
[----:B------:R-:W-:Y:S05]  /*38f30*/  BSYNC B1 ;  /* 0x0000000000017941 */ /* 0x000fea0003800000 */
.L_x_13428:
[----:B------:R-:W-:Y:S05]  /*38f40*/  BRA `(.L_x_13430) ;  /* 0xffffff7c00c87947 */ /* 0x000fea000383ffff */
.L_x_13241:
[----:B------:R-:W-:Y:S01]  /*38f50*/  BSSY B1, `(.L_x_13431) ;  /* 0x0000006000017945 */ /* 0x000fe20003800000 */
[----:B------:R-:W-:-:S07]  /*38f60*/  IMAD.MOV.U32 R15, RZ, RZ, -0x1 ;  /* 0xffffffffff0f7424 */ /* 0x000fce00078e00ff */
[----:B01----:R-:W-:Y:S05]  /*38f70*/  WARPSYNC.COLLECTIVE R15, `(.L_x_13432) ;  /* 0x000000000f0c7348 */ /* 0x003fea0003c00000 */
[----:B------:R-:W-:Y:S02]  /*38f80*/  ELECT P6, UR62, PT ;  /* 0x00000000003e782f */ /* 0x000fe400038c0000 */
[----:B------:R-:W-:Y:S01]  /*38f90*/  MOV R14, UR62 ;  /* 0x0000003e000e7c02 */ /* 0x000fe20008000f00 */
[----:B01----:R-:W-:Y:S10]  /*38fa0*/  ENDCOLLECTIVE ;  /* 0x000000000000791b */ /* 0x003ff40003800000 */
.L_x_13432:
[----:B------:R-:W-:Y:S05]  /*38fb0*/  BSYNC B1 ;  /* 0x0000000000017941 */ /* 0x000fea0003800000 */
.L_x_13431:
[----:B------:R-:W-:Y:S05]  /*38fc0*/  BRA `(.L_x_13240) ;  /* 0xffffff7c00c07947 */ /* 0x000fea000383ffff */
.L_x_13243:
[----:B0-----:R0:W2:Y:S02]  /*38fd0*/  SYNCS.PHASECHK.TRANS64.TRYWAIT P0, [R23+URZ+0x32420], R6 ;  /* 0x03242006170075a7 */ /* 0x0010a4000800017f */
[----:B--2---:R-:W-:Y:S05]  /*38fe0*/  @!P0 NANOSLEEP.SYNCS 0x989680 ;  /* 0x009896800000895d */ /* 0x004fea0003900000 */
[----:B------:R-:W2:Y:S02]  /*38ff0*/  @!P0 SYNCS.PHASECHK.TRANS64 P0, [R23+URZ+0x32420], R6 ;  /* 0x03242006170085a7 */ /* 0x000ea4000800007f */
[----:B--2---:R-:W-:Y:S05]  /*39000*/  @!P0 BRA `(.L_x_13243) ;  /* 0xfffffffc00f08947 */ /* 0x004fea000383ffff */
[----:B------:R-:W-:Y:S05]  /*39010*/  BRA `(.L_x_13433) ;  /* 0xffffff7c00d07947 */ /* 0x000fea000383ffff */
.L_x_13247:
[----:B0-----:R0:W2:Y:S02]  /*39020*/  SYNCS.PHASECHK.TRANS64.TRYWAIT P0, [R3+URZ+0x324a0], R6 ;  /* 0x0324a006030075a7 */ /* 0x0010a4000800017f */
[----:B--2---:R-:W-:Y:S05]  /*39030*/  @!P0 NANOSLEEP.SYNCS 0x989680 ;  /* 0x009896800000895d */ /* 0x004fea0003900000 */
[----:B------:R-:W2:Y:S02]  /*39040*/  @!P0 SYNCS.PHASECHK.TRANS64 P0, [R3+URZ+0x324a0], R6 ;  /* 0x0324a006030085a7 */ /* 0x000ea4000800007f */
[----:B--2---:R-:W-:Y:S05]  /*39050*/  @!P0 BRA `(.L_x_13247) ;  /* 0xfffffffc00f08947 */ /* 0x004fea000383ffff */
[----:B------:R-:W-:Y:S05]  /*39060*/  BRA `(.L_x_13434) ;  /* 0xffffff7c00e87947 */ /* 0x000fea000383ffff */
.L_x_13252:
[----:B--2---:R2:W3:Y:S02]  /*39070*/  SYNCS.PHASECHK.TRANS64.TRYWAIT P0, [R3+URZ+0x324c0], R6 ;  /* 0x0324c006030075a7 */ /* 0x0044e4000800017f */
[----:B---3--:R-:W-:Y:S05]  /*39080*/  @!P0 NANOSLEEP.SYNCS 0x989680 ;  /* 0x009896800000895d */ /* 0x008fea0003900000 */
[----:B------:R-:W3:Y:S02]  /*39090*/  @!P0 SYNCS.PHASECHK.TRANS64 P0, [R3+URZ+0x324c0], R6 ;  /* 0x0324c006030085a7 */ /* 0x000ee4000800007f */
[----:B---3--:R-:W-:Y:S05]  /*390a0*/  @!P0 BRA `(.L_x_13252) ;  /* 0xfffffffc00f08947 */ /* 0x008fea000383ffff */
[----:B------:R-:W-:Y:S05]  /*390b0*/  BRA `(.L_x_13435) ;  /* 0xffffff8000647947 */ /* 0x000fea000383ffff */
.L_x_13262:
[----:B--2---:R2:W3:Y:S02]  /*390c0*/  SYNCS.PHASECHK.TRANS64.TRYWAIT P1, [R10+URZ+0x324a0], R2 ;  /* 0x0324a0020a0075a7 */ /* 0x0044e4000802017f */
[----:B---3--:R-:W-:Y:S05]  /*390d0*/  @!P1 NANOSLEEP.SYNCS 0x989680 ;  /* 0x009896800000995d */ /* 0x008fea0003900000 */
[----:B------:R-:W3:Y:S02]  /*390e0*/  @!P1 SYNCS.PHASECHK.TRANS64 P1, [R10+URZ+0x324a0], R2 ;  /* 0x0324a0020a0095a7 */ /* 0x000ee4000802007f */
[----:B---3--:R-:W-:Y:S05]  /*390f0*/  @!P1 BRA `(.L_x_13262) ;  /* 0xfffffffc00f09947 */ /* 0x008fea000383ffff */
[----:B------:R-:W-:Y:S05]  /*39100*/  BRA `(.L_x_13436) ;  /* 0xffffff8400d87947 */ /* 0x000fea000383ffff */
.L_x_13267:
[----:B0-----:R0:W1:Y:S02]  /*39110*/  SYNCS.PHASECHK.TRANS64.TRYWAIT P1, [R10+URZ+0x324c0], R2 ;  /* 0x0324c0020a0075a7 */ /* 0x001064000802017f */
[----:B-1----:R-:W-:Y:S05]  /*39120*/  @!P1 NANOSLEEP.SYNCS 0x989680 ;  /* 0x009896800000995d */ /* 0x002fea0003900000 */
[----:B------:R-:W1:Y:S02]  /*39130*/  @!P1 SYNCS.PHASECHK.TRANS64 P1, [R10+URZ+0x324c0], R2 ;  /* 0x0324c0020a0095a7 */ /* 0x000e64000802007f */
[----:B-1----:R-:W-:Y:S05]  /*39140*/  @!P1 BRA `(.L_x_13267) ;  /* 0xfffffffc00f09947 */ /* 0x002fea000383ffff */
[----:B------:R-:W-:Y:S05]  /*39150*/  BRA `(.L_x_13437) ;  /* 0xffffff8800507947 */ /* 0x000fea000383ffff */
.L_x_13291:
[----:B------:R-:W-:Y:S01]  /*39160*/  SHF.R.U32.HI R11, RZ, 0x5, R21 ;  /* 0x00000005ff0b7819 */ /* 0x000fe20000011615 */
[----:B------:R-:W-:Y:S01]  /*39170*/  BSSY B0, `(.L_x_13438) ;  /* 0x0000009000007945 */ /* 0x000fe20003800000 */
[----:B------:R-:W-:Y:S02]  /*39180*/  IMAD.MOV.U32 R12, RZ, RZ, RZ ;  /* 0x000000ffff0c7224 */ /* 0x000fe400078e00ff */
[----:B------:R-:W-:Y:S01]  /*39190*/  LOP3.LUT R11, R11, 0x3, RZ, 0xc0, !PT ;  /* 0x000000030b0b7812 */ /* 0x000fe200078ec0ff */
[----:B------:R-:W-:-:S04]  /*391a0*/  IMAD.MOV.U32 R15, RZ, RZ, -0x1 ;  /* 0xffffffffff0f7424 */ /* 0x000fc800078e00ff */
[----:B------:R-:W-:Y:S02]  /*391b0*/  IMAD.MOV.U32 R13, RZ, RZ, R11 ;  /* 0x000000ffff0d7224 */ /* 0x000fe400078e000b */
[----:B------:R-:W-:-:S07]  /*391c0*/  IMAD.MOV.U32 R11, RZ, RZ, 0x1f ;  /* 0x0000001fff0b7424 */ /* 0x000fce00078e00ff */
[----:B--2---:R-:W-:Y:S05]  /*391d0*/  WARPSYNC.COLLECTIVE R15, `(.L_x_13439) ;  /* 0x000000000f087348 */ /* 0x004fea0003c00000 */
[----:B------:R0:W1:Y:S02]  /*391e0*/  SHFL.IDX P6, R14, R13, R12, R11 ;  /* 0x0000000c0d0e7389 */ /* 0x00006400000c000b */
[----:B012---:R-:W-:Y:S01]  /*391f0*/  ENDCOLLECTIVE ;  /* 0x000000000000791b */ /* 0x007fe20003800000 */
.L_x_13439:
[----:B------:R-:W-:Y:S05]  /*39200*/  BSYNC B0 ;  /* 0x0000000000007941 */ /* 0x000fea0003800000 */
.L_x_13438:
[----:B------:R-:W-:Y:S05]  /*39210*/  BRA `(.L_x_13440) ;  /* 0xffffff9800e47947 */ /* 0x000fea000383ffff */
.L_x_13294:
[----:B0-----:R0:W1:Y:S02]  /*39220*/  SYNCS.PHASECHK.TRANS64.TRYWAIT P0, [R17+URZ+0x32440], R0 ;  /* 0x03244000110075a7 */ /* 0x001064000800017f */
[----:B-1----:R-:W-:Y:S05]  /*39230*/  @!P0 NANOSLEEP.SYNCS 0x989680 ;  /* 0x009896800000895d */ /* 0x002fea0003900000 */
[----:B------:R-:W1:Y:S02]  /*39240*/  @!P0 SYNCS.PHASECHK.TRANS64 P0, [R17+URZ+0x32440], R0 ;  /* 0x03244000110085a7 */ /* 0x000e64000800007f */
[----:B-1----:R-:W-:Y:S05]  /*39250*/  @!P0 BRA `(.L_x_13294) ;  /* 0xfffffffc00f08947 */ /* 0x002fea000383ffff */
[----:B------:R-:W-:Y:S05]  /*39260*/  BRA `(.L_x_13441) ;  /* 0xffffff9c00087947 */ /* 0x000fea000383ffff */
.L_x_13295:
        /* <DEDUP_REMOVED lines=8> */
.L_x_13443:
[----:B------:R-:W-:Y:S05]  /*392f0*/  BSYNC B0 ;  /* 0x0000000000007941 */ /* 0x000fea0003800000 */
.L_x_13442:
        /* <DEDUP_REMOVED lines=9> */
.L_x_13444:
[----:B------:R-:W-:Y:S02]  /*39390*/  IMAD.MOV.U32 R13, RZ, RZ, R4 ;  /* 0x000000ffff0d7224 */ /* 0x000fe400078e0004 */
[----:B------:R-:W-:Y:S02]  /*393a0*/  IMAD.MOV.U32 R12, RZ, RZ, 0x1 ;  /* 0x00000001ff0c7424 */ /* 0x000fe400078e00ff */
[----:B------:R-:W-:-:S07]  /*393b0*/  IMAD.MOV.U32 R3, RZ, RZ, R14 ;  /* 0x000000ffff037224 */ /* 0x000fce00078e000e */
[----:B------:R-:W-:Y:S05]  /*393c0*/  WARPSYNC.COLLECTIVE R15, `(.L_x_13445) ;  /* 0x000000000f087348 */ /* 0x000fea0003c00000 */
[----:B------:R0:W1:Y:S02]  /*393d0*/  SHFL.IDX P6, R14, R13, R12, R11 ;  /* 0x0000000c0d0e7389 */ /* 0x00006400000c000b */
[----:B01----:R-:W-:Y:S01]  /*393e0*/  ENDCOLLECTIVE ;  /* 0x000000000000791b */ /* 0x003fe20003800000 */
.L_x_13445:
        /* <DEDUP_REMOVED lines=15> */
.L_x_13446:
[----:B------:R-:W-:Y:S02]  /*394e0*/  @P0 IMAD R6, R5, 0x2, R23 ;  /* 0x0000000205060824 */ /* 0x000fe400078e0217 */
[----:B------:R-:W-:Y:S02]  /*394f0*/  IMAD.MOV.U32 R13, RZ, RZ, R4 ;  /* 0x000000ffff0d7224 */ /* 0x000fe400078e0004 */
[----:B------:R-:W-:Y:S02]  /*39500*/  IMAD.MOV.U32 R12, RZ, RZ, 0x2 ;  /* 0x00000002ff0c7424 */ /* 0x000fe400078e00ff */
[----:B------:R-:W-:-:S07]  /*39510*/  IMAD.MOV.U32 R3, RZ, RZ, R14 ;  /* 0x000000ffff037224 */ /* 0x000fce00078e000e */
[----:B------:R-:W-:Y:S05]  /*39520*/  WARPSYNC.COLLECTIVE R15, `(.L_x_13447) ;  /* 0x000000000f087348 */ /* 0x000fea0003c00000 */
[----:B------:R0:W1:Y:S02]  /*39530*/  SHFL.IDX P6, R14, R13, R12, R11 ;  /* 0x0000000c0d0e7389 */ /* 0x00006400000c000b */
[----:B01----:R-:W-:Y:S01]  /*39540*/  ENDCOLLECTIVE ;  /* 0x000000000000791b */ /* 0x003fe20003800000 */
.L_x_13447:
        /* <DEDUP_REMOVED lines=15> */
.L_x_13448:
[----:B------:R-:W-:Y:S02]  /*39640*/  @P0 IMAD R6, R5, 0x2, R23 ;  /* 0x0000000205060824 */ /* 0x000fe400078e0217 */
[----:B------:R-:W-:Y:S02]  /*39650*/  IMAD.MOV.U32 R13, RZ, RZ, R4 ;  /* 0x000000ffff0d7224 */ /* 0x000fe400078e0004 */
[----:B------:R-:W-:Y:S02]  /*39660*/  IMAD.MOV.U32 R12, RZ, RZ, 0x3 ;  /* 0x00000003ff0c7424 */ /* 0x000fe400078e00ff */
[----:B------:R-:W-:-:S07]  /*39670*/  IMAD.MOV.U32 R3, RZ, RZ, R14 ;  /* 0x000000ffff037224 */ /* 0x000fce00078e000e */
[----:B------:R-:W-:Y:S05]  /*39680*/  WARPSYNC.COLLECTIVE R15, `(.L_x_13449) ;  /* 0x000000000f087348 */ /* 0x000fea0003c00000 */
[----:B------:R0:W1:Y:S02]  /*39690*/  SHFL.IDX P6, R14, R13, R12, R11 ;  /* 0x0000000c0d0e7389 */ /* 0x00006400000c000b */
[----:B01----:R-:W-:Y:S01]  /*396a0*/  ENDCOLLECTIVE ;  /* 0x000000000000791b */ /* 0x003fe20003800000 */
.L_x_13449:
        /* <DEDUP_REMOVED lines=15> */
.L_x_13450:
[----:B------:R-:W-:Y:S02]  /*397a0*/  @P0 IMAD R6, R5, 0x2, R23 ;  /* 0x0000000205060824 */ /* 0x000fe400078e0217 */
[----:B------:R-:W-:Y:S02]  /*397b0*/  IMAD.MOV.U32 R13, RZ, RZ, R4 ;  /* 0x000000ffff0d7224 */ /* 0x000fe400078e0004 */
[----:B------:R-:W-:Y:S02]  /*397c0*/  IMAD.MOV.U32 R12, RZ, RZ, 0x4 ;  /* 0x00000004ff0c7424 */ /* 0x000fe400078e00ff */
[----:B------:R-:W-:-:S07]  /*397d0*/  IMAD.MOV.U32 R3, RZ, RZ, R14 ;  /* 0x000000ffff037224 */ /* 0x000fce00078e000e */
[----:B------:R-:W-:Y:S05]  /*397e0*/  WARPSYNC.COLLECTIVE R15, `(.L_x_13451) ;  /* 0x000000000f087348 */ /* 0x000fea0003c00000 */
[----:B------:R0:W1:Y:S02]  /*397f0*/  SHFL.IDX P6, R14, R13, R12, R11 ;  /* 0x0000000c0d0e7389 */ /* 0x00006400000c000b */
[----:B01----:R-:W-:Y:S01]  /*39800*/  ENDCOLLECTIVE ;  /* 0x000000000000791b */ /* 0x003fe20003800000 */
.L_x_13451:
        /* <DEDUP_REMOVED lines=15> */
.L_x_13452:
[----:B------:R-:W-:Y:S02]  /*39900*/  @P0 IMAD R6, R5, 0x2, R23 ;  /* 0x0000000205060824 */ /* 0x000fe400078e0217 */
[----:B------:R-:W-:Y:S02]  /*39910*/  IMAD.MOV.U32 R13, RZ, RZ, R4 ;  /* 0x000000ffff0d7224 */ /* 0x000fe400078e0004 */
[----:B------:R-:W-:Y:S02]  /*39920*/  IMAD.MOV.U32 R12, RZ, RZ, 0x5 ;  /* 0x00000005ff0c7424 */ /* 0x000fe400078e00ff */
[----:B------:R-:W-:-:S07]  /*39930*/  IMAD.MOV.U32 R3, RZ, RZ, R14 ;  /* 0x000000ffff037224 */ /* 0x000fce00078e000e */
[----:B------:R-:W-:Y:S05]  /*39940*/  WARPSYNC.COLLECTIVE R15, `(.L_x_13453) ;  /* 0x000000000f087348 */ /* 0x000fea0003c00000 */
[----:B------:R0:W1:Y:S02]  /*39950*/  SHFL.IDX P6, R14, R13, R12, R11 ;  /* 0x0000000c0d0e7389 */ /* 0x00006400000c000b */
[----:B01----:R-:W-:Y:S01]  /*39960*/  ENDCOLLECTIVE ;  /* 0x000000000000791b */ /* 0x003fe20003800000 */
.L_x_13453:
        /* <DEDUP_REMOVED lines=10> */
.L_x_13454:
[----:B------:R-:W-:Y:S01]  /*39a10*/  @!PT LDS RZ, [RZ] ;  /* 0x00000000fffff984 */ /* 0x000fe20000000800 */
[----:B------:R-:W-:Y:S01]  /*39a20*/  @!PT LDS RZ, [RZ] ;  /* 0x00000000fffff984 */ /* 0x000fe20000000800 */
[----:B------:R-:W-:Y:S01]  /*39a30*/  @!PT LDS RZ, [RZ] ;  /* 0x00000000fffff984 */ /* 0x000fe20000000800 */
[----:B------:R0:W-:Y:S01]  /*39a40*/  @P0 LDGSTS.E.BYPASS.LTC128B.128 [R6+0x1e400], desc[UR44][R2.64], !P2 ;  /* 0x1e40000002060fae */ /* 0x0001e2000d101d6c */
[----:B------:R-:W-:Y:S01]  /*39a50*/  IMAD.MOV.U32 R0, RZ, RZ, R14 ;  /* 0x000000ffff007224 */ /* 0x000fe200078e000e */
[----:B------:R-:W-:Y:S06]  /*39a60*/  BRA `(.L_x_13455) ;  /* 0xffffff98006c7947 */ /* 0x000fec000383ffff */
.L_x_13300:
        /* <DEDUP_REMOVED lines=9> */
.L_x_13456:
        /* <DEDUP_REMOVED lines=12> */
.L_x_13457:
[----:B------:R-:W-:Y:S02]  /*39bc0*/  IMAD.MOV.U32 R13, RZ, RZ, R3 ;  /* 0x000000ffff0d7224 */ /* 0x000fe400078e0003 */
[----:B------:R-:W-:Y:S02]  /*39bd0*/  IMAD.MOV.U32 R12, RZ, RZ, 0x1 ;  /* 0x00000001ff0c7424 */ /* 0x000fe400078e00ff */
[----:B------:R-:W-:-:S07]  /*39be0*/  IMAD.MOV.U32 R5, RZ, RZ, R14 ;  /* 0x000000ffff057224 */ /* 0x000fce00078e000e */
[----:B------:R-:W-:Y:S05]  /*39bf0*/  WARPSYNC.COLLECTIVE R15, `(.L_x_13458) ;  /* 0x000000000f087348 */ /* 0x000fea0003c00000 */
[----:B------:R0:W1:Y:S02]  /*39c00*/  SHFL.IDX P6, R14, R13, R12, R11 ;  /* 0x0000000c0d0e7389 */ /* 0x00006400000c000b */
[----:B01----:R-:W-:Y:S01]  /*39c10*/  ENDCOLLECTIVE ;  /* 0x000000000000791b */ /* 0x003fe20003800000 */
.L_x_13458:
        /* <DEDUP_REMOVED lines=15> */
.L_x_13459:
[----:B------:R-:W-:Y:S02]  /*39d10*/  IMAD.MOV.U32 R13, RZ, RZ, R3 ;  /* 0x000000ffff0d7224 */ /* 0x000fe400078e0003 */
[----:B------:R-:W-:Y:S02]  /*39d20*/  IMAD.MOV.U32 R12, RZ, RZ, 0x2 ;  /* 0x00000002ff0c7424 */ /* 0x000fe400078e00ff */
[----:B------:R-:W-:-:S07]  /*39d30*/  IMAD.MOV.U32 R5, RZ, RZ, R14 ;  /* 0x000000ffff057224 */ /* 0x000fce00078e000e */
[----:B------:R-:W-:Y:S05]  /*39d40*/  WARPSYNC.COLLECTIVE R15, `(.L_x_13460) ;  /* 0x000000000f087348 */ /* 0x000fea0003c00000 */
[----:B------:R0:W1:Y:S02]  /*39d50*/  SHFL.IDX P6, R14, R13, R12, R11 ;  /* 0x0000000c0d0e7389 */ /* 0x00006400000c000b */
[----:B01----:R-:W-:Y:S01]  /*39d60*/  ENDCOLLECTIVE ;  /* 0x000000000000791b */ /* 0x003fe20003800000 */
.L_x_13460:
        /* <DEDUP_REMOVED lines=15> */
.L_x_13461:
[----:B------:R-:W-:Y:S02]  /*39e60*/  IMAD.MOV.U32 R13, RZ, RZ, R3 ;  /* 0x000000ffff0d7224 */ /* 0x000fe400078e0003 */
[----:B------:R-:W-:Y:S02]  /*39e70*/  IMAD.MOV.U32 R12, RZ, RZ, 0x3 ;  /* 0x00000003ff0c7424 */ /* 0x000fe400078e00ff */
[----:B------:R-:W-:-:S07]  /*39e80*/  IMAD.MOV.U32 R5, RZ, RZ, R14 ;  /* 0x000000ffff057224 */ /* 0x000fce00078e000e */
[----:B------:R-:W-:Y:S05]  /*39e90*/  WARPSYNC.COLLECTIVE R15, `(.L_x_13462) ;  /* 0x000000000f087348 */ /* 0x000fea0003c00000 */
[----:B------:R0:W1:Y:S02]  /*39ea0*/  SHFL.IDX P6, R14, R13, R12, R11 ;  /* 0x0000000c0d0e7389 */ /* 0x00006400000c000b */
[----:B01----:R-:W-:Y:S01]  /*39eb0*/  ENDCOLLECTIVE ;  /* 0x000000000000791b */ /* 0x003fe20003800000 */
.L_x_13462:
        /* <DEDUP_REMOVED lines=10> */
.L_x_13463:
        /* <DEDUP_REMOVED lines=13> */
.L_x_13464:
        /* <DEDUP_REMOVED lines=10> */
.L_x_13465:
        /* <DEDUP_REMOVED lines=13> */
.L_x_13466:
        /* <DEDUP_REMOVED lines=10> */
.L_x_13467:
        /* <DEDUP_REMOVED lines=13> */
.L_x_13468:
        /* <DEDUP_REMOVED lines=10> */
.L_x_13469:
        /* <DEDUP_REMOVED lines=11> */
.L_x_13470:
        /* <DEDUP_REMOVED lines=10> */
.L_x_13471:
[----:B------:R-:W-:Y:S01]  /*3a500*/  @!PT LDS RZ, [RZ] ;  /* 0x00000000fffff984 */ /* 0x000fe20000000800 */
[----:B------:R-:W-:Y:S01]  /*3a510*/  @!PT LDS RZ, [RZ] ;  /* 0x00000000fffff984 */ /* 0x000fe20000000800 */
[----:B------:R-:W-:Y:S01]  /*3a520*/  @!PT LDS RZ, [RZ] ;  /* 0x00000000fffff984 */ /* 0x000fe20000000800 */
[----:B------:R0:W-:Y:S01]  /*3a530*/  @!P0 LDGSTS.E.BYPASS.LTC128B.128 [R26+0x1b400], desc[UR44][R4.64], !P1 ;  /* 0x1b400000041a8fae */ /* 0x0001e2000c901d6c */
[----:B------:R-:W-:Y:S01]  /*3a540*/  IMAD.MOV.U32 R0, RZ, RZ, R14 ;  /* 0x000000ffff007224 */ /* 0x000fe200078e000e */
[----:B------:R-:W-:Y:S06]  /*3a550*/  BRA `(.L_x_13472) ;  /* 0xffffff9800cc7947 */ /* 0x000fec000383ffff */
.L_x_13304:
        /* <DEDUP_REMOVED lines=33> */
.L_x_13474:
[----:B------:R-:W-:Y:S05]  /*3a770*/  BSYNC B0 ;  /* 0x0000000000007941 */ /* 0x000fea0003800000 */
.L_x_13473:
        /* <DEDUP_REMOVED lines=11> */
.L_x_13475:
        /* <DEDUP_REMOVED lines=12> */
.L_x_13476:
[----:B------:R-:W-:-:S04]  /*3a8f0*/  @!P0 LOP3.LUT R2, R3, R2, RZ, 0x3c, !PT ;  /* 0x0000000203028212 */ /* 0x000fc800078e3cff */
[----:B------:R-:W-:-:S05]  /*3a900*/  @!P0 LOP3.LUT R3, R3, R2, RZ, 0x3c, !PT ;  /* 0x0000000203038212 */ /* 0x000fca00078e3cff */
        /* <DEDUP_REMOVED lines=13> */
.L_x_13477:
        /* <DEDUP_REMOVED lines=12> */
.L_x_13478:
        /* <DEDUP_REMOVED lines=12> */
.L_x_13479:
        /* <DEDUP_REMOVED lines=12> */
.L_x_13480:
        /* <DEDUP_REMOVED lines=12> */
.L_x_13481:
        /* <DEDUP_REMOVED lines=12> */
.L_x_13482:
        /* <DEDUP_REMOVED lines=12> */
.L_x_13483:
        /* <DEDUP_REMOVED lines=12> */
.L_x_13484:
        /* <DEDUP_REMOVED lines=12> */
.L_x_13485:
        /* <DEDUP_REMOVED lines=12> */
.L_x_13486:
        /* <DEDUP_REMOVED lines=11> */
.L_x_13487:
[----:B------:R-:W-:Y:S02]  /*3b150*/  IMAD.MOV.U32 R13, RZ, RZ, R0 ;  /* 0x000000ffff0d7224 */ /* 0x000fe400078e0000 */
[----:B------:R-:W-:Y:S02]  /*3b160*/  IMAD.MOV.U32 R12, RZ, RZ, 0x7 ;  /* 0x00000007ff0c7424 */ /* 0x000fe400078e00ff */
[----:B------:R-:W-:-:S07]  /*3b170*/  IMAD.MOV.U32 R2, RZ, RZ, R14 ;  /* 0x000000ffff027224 */ /* 0x000fce00078e000e */
[----:B------:R-:W-:Y:S05]  /*3b180*/  WARPSYNC.COLLECTIVE R15, `(.L_x_13488) ;  /* 0x000000000f087348 */ /* 0x000fea0003c00000 */
[----:B------:R0:W1:Y:S02]  /*3b190*/  SHFL.IDX P6, R14, R13, R12, R11 ;  /* 0x0000000c0d0e7389 */ /* 0x00006400000c000b */
[----:B01----:R-:W-:Y:S01]  /*3b1a0*/  ENDCOLLECTIVE ;  /* 0x000000000000791b */ /* 0x003fe20003800000 */
.L_x_13488:
        /* <DEDUP_REMOVED lines=14> */
.L_x_13489:
[----:B------:R-:W-:Y:S01]  /*3b290*/  IMAD.MOV.U32 R2, RZ, RZ, R14 ;  /* 0x000000ffff027224 */ /* 0x000fe200078e000e */
[----:B------:R-:W-:Y:S06]  /*3b2a0*/  BRA `(.L_x_13490) ;  /* 0xffffff9800387947 */ /* 0x000fec000383ffff */
.L_x_13309:
[----:B0-----:R0:W1:Y:S02]  /*3b2b0*/  SYNCS.PHASECHK.TRANS64.TRYWAIT P0, [R23+URZ+0x32420], R0 ;  /* 0x03242000170075a7 */ /* 0x001064000800017f */
[----:B-1----:R-:W-:Y:S05]  /*3b2c0*/  @!P0 NANOSLEEP.SYNCS 0x989680 ;  /* 0x009896800000895d */ /* 0x002fea0003900000 */
[----:B------:R-:W1:Y:S02]  /*3b2d0*/  @!P0 SYNCS.PHASECHK.TRANS64 P0, [R23+URZ+0x32420], R0 ;  /* 0x03242000170085a7 */ /* 0x000e64000800007f */
[----:B-1----:R-:W-:Y:S05]  /*3b2e0*/  @!P0 BRA `(.L_x_13309) ;  /* 0xfffffffc00f08947 */ /* 0x002fea000383ffff */
[----:B------:R-:W-:Y:S05]  /*3b2f0*/  BRA `(.L_x_13491) ;  /* 0xffffff9800ac7947 */ /* 0x000fea000383ffff */
.L_x_13312:
[----:B0-----:R0:W1:Y:S02]  /*3b300*/  SYNCS.PHASECHK.TRANS64.TRYWAIT P0, [R17+URZ+0x32460], R0 ;  /* 0x03246000110075a7 */ /* 0x001064000800017f */
[----:B-1----:R-:W-:Y:S05]  /*3b310*/  @!P0 NANOSLEEP.SYNCS 0x989680 ;  /* 0x009896800000895d */ /* 0x002fea0003900000 */
[----:B------:R-:W1:Y:S02]  /*3b320*/  @!P0 SYNCS.PHASECHK.TRANS64 P0, [R17+URZ+0x32460], R0 ;  /* 0x03246000110085a7 */ /* 0x000e64000800007f */
[----:B-1----:R-:W-:Y:S05]  /*3b330*/  @!P0 BRA `(.L_x_13312) ;  /* 0xfffffffc00f08947 */ /* 0x002fea000383ffff */
[----:B------:R-:W-:Y:S05]  /*3b340*/  BRA `(.L_x_13492) ;  /* 0xffffff9800bc7947 */ /* 0x000fea000383ffff */
.L_x_13313:
        /* <DEDUP_REMOVED lines=8> */
.L_x_13494:
[----:B------:R-:W-:Y:S05]  /*3b3d0*/  BSYNC B0 ;  /* 0x0000000000007941 */ /* 0x000fea0003800000 */
.L_x_13493:
        /* <DEDUP_REMOVED lines=13> */
.L_x_13495:
        /* <DEDUP_REMOVED lines=9> */
.L_x_13496:
        /* <DEDUP_REMOVED lines=17> */
.L_x_13497:
[----:B------:R-:W-:Y:S02]  /*3b650*/  IMAD.MOV.U32 R13, RZ, RZ, R6 ;  /* 0x000000ffff0d7224 */ /* 0x000fe400078e0006 */
[----:B------:R-:W-:Y:S01]  /*3b660*/  IMAD.MOV.U32 R12, RZ, RZ, 0x2 ;  /* 0x00000002ff0c7424 */ /* 0x000fe200078e00ff */
[----:B------:R-:W-:-:S13]  /*3b670*/  IADD3 R2, P3, R14, R0, RZ ;  /* 0x000000000e027210 */ /* 0x000fda0007f7e0ff */
[----:B------:R-:W-:Y:S05]  /*3b680*/  WARPSYNC.COLLECTIVE R15, `(.L_x_13498) ;  /* 0x000000000f087348 */ /* 0x000fea0003c00000 */
[----:B------:R0:W1:Y:S02]  /*3b690*/  SHFL.IDX P6, R14, R13, R12, R11 ;  /* 0x0000000c0d0e7389 */ /* 0x00006400000c000b */
[----:B01----:R-:W-:Y:S01]  /*3b6a0*/  ENDCOLLECTIVE ;  /* 0x000000000000791b */ /* 0x003fe20003800000 */
.L_x_13498:
        /* <DEDUP_REMOVED lines=17> */
.L_x_13499:
[----:B------:R-:W-:Y:S02]  /*3b7c0*/  IMAD.MOV.U32 R13, RZ, RZ, R6 ;  /* 0x000000ffff0d7224 */ /* 0x000fe400078e0006 */
[----:B------:R-:W-:Y:S01]  /*3b7d0*/  IMAD.MOV.U32 R12, RZ, RZ, 0x3 ;  /* 0x00000003ff0c7424 */ /* 0x000fe200078e00ff */
[----:B------:R-:W-:-:S13]  /*3b7e0*/  IADD3 R2, P3, R14, R0, RZ ;  /* 0x000000000e027210 */ /* 0x000fda0007f7e0ff */
[----:B------:R-:W-:Y:S05]  /*3b7f0*/  WARPSYNC.COLLECTIVE R15, `(.L_x_13500) ;  /* 0x000000000f087348 */ /* 0x000fea0003c00000 */
[----:B------:R0:W1:Y:S02]  /*3b800*/  SHFL.IDX P6, R14, R13, R12, R11 ;  /* 0x0000000c0d0e7389 */ /* 0x00006400000c000b */
[----:B01----:R-:W-:Y:S01]  /*3b810*/  ENDCOLLECTIVE ;  /* 0x000000000000791b */ /* 0x003fe20003800000 */
.L_x_13500:
        /* <DEDUP_REMOVED lines=17> */
.L_x_13501:
[----:B------:R-:W-:Y:S02]  /*3b930*/  IMAD.MOV.U32 R13, RZ, RZ, R6 ;  /* 0x000000ffff0d7224 */ /* 0x000fe400078e0006 */
[----:B------:R-:W-:Y:S01]  /*3b940*/  IMAD.MOV.U32 R12, RZ, RZ, 0x4 ;  /* 0x00000004ff0c7424 */ /* 0x000fe200078e00ff */
[----:B------:R-:W-:-:S13]  /*3b950*/  IADD3 R2, P3, R14, R0, RZ ;  /* 0x000000000e027210 */ /* 0x000fda0007f7e0ff */
[----:B------:R-:W-:Y:S05]  /*3b960*/  WARPSYNC.COLLECTIVE R15, `(.L_x_13502) ;  /* 0x000000000f087348 */ /* 0x000fea0003c00000 */
[----:B------:R0:W1:Y:S02]  /*3b970*/  SHFL.IDX P6, R14, R13, R12, R11 ;  /* 0x0000000c0d0e7389 */ /* 0x00006400000c000b */
[----:B01----:R-:W-:Y:S01]  /*3b980*/  ENDCOLLECTIVE ;  /* 0x000000000000791b */ /* 0x003fe20003800000 */
.L_x_13502:
        /* <DEDUP_REMOVED lines=17> */
.L_x_13503:
[----:B------:R-:W-:Y:S02]  /*3baa0*/  IMAD.MOV.U32 R13, RZ, RZ, R6 ;  /* 0x000000ffff0d7224 */ /* 0x000fe400078e0006 */
[----:B------:R-:W-:Y:S01]  /*3bab0*/  IMAD.MOV.U32 R12, RZ, RZ, 0x5 ;  /* 0x00000005ff0c7424 */ /* 0x000fe200078e00ff */
[----:B------:R-:W-:-:S13]  /*3bac0*/  IADD3 R2, P3, R14, R0, RZ ;  /* 0x000000000e027210 */ /* 0x000fda0007f7e0ff */
[----:B------:R-:W-:Y:S05]  /*3bad0*/  WARPSYNC.COLLECTIVE R15, `(.L_x_13504) ;  /* 0x000000000f087348 */ /* 0x000fea0003c00000 */
[----:B------:R0:W1:Y:S02]  /*3bae0*/  SHFL.IDX P6, R14, R13, R12, R11 ;  /* 0x0000000c0d0e7389 */ /* 0x00006400000c000b */
[----:B01----:R-:W-:Y:S01]  /*3baf0*/  ENDCOLLECTIVE ;  /* 0x000000000000791b */ /* 0x003fe20003800000 */
.L_x_13504:
        /* <DEDUP_REMOVED lines=12> */
.L_x_13505:
        /* <DEDUP_REMOVED lines=9> */
.L_x_13320:
[----:B0-----:R0:W1:Y:S02]  /*3bc50*/  SYNCS.PHASECHK.TRANS64.TRYWAIT P0, [R4+URZ+0x32440], R21 ;  /* 0x03244015040075a7 */ /* 0x001064000800017f */
[----:B-1----:R-:W-:Y:S05]  /*3bc60*/  @!P0 NANOSLEEP.SYNCS 0x989680 ;  /* 0x009896800000895d */ /* 0x002fea0003900000 */
[----:B------:R-:W1:Y:S02]  /*3bc70*/  @!P0 SYNCS.PHASECHK.TRANS64 P0, [R4+URZ+0x32440], R21 ;  /* 0x03244015040085a7 */ /* 0x000e64000800007f */
[----:B-1----:R-:W-:Y:S05]  /*3bc80*/  @!P0 BRA `(.L_x_13320) ;  /* 0xfffffffc00f08947 */ /* 0x002fea000383ffff */
[----:B------:R-:W-:Y:S05]  /*3bc90*/  BRA `(.L_x_13507) ;  /* 0xffffff9c00547947 */ /* 0x000fea000383ffff */
.L_x_13321:
        /* <DEDUP_REMOVED lines=8> */
.L_x_13509:
[----:B------:R-:W-:Y:S05]  /*3bd20*/  BSYNC B1 ;  /* 0x0000000000017941 */ /* 0x000fea0003800000 */
.L_x_13508:
        /* <DEDUP_REMOVED lines=9> */
.L_x_13510:
[----:B------:R-:W-:Y:S02]  /*3bdc0*/  IMAD.MOV.U32 R13, RZ, RZ, R9 ;  /* 0x000000ffff0d7224 */ /* 0x000fe400078e0009 */
[----:B------:R-:W-:Y:S02]  /*3bdd0*/  IMAD.MOV.U32 R12, RZ, RZ, 0x1 ;  /* 0x00000001ff0c7424 */ /* 0x000fe400078e00ff */
[----:B------:R-:W-:-:S07]  /*3bde0*/  IMAD.MOV.U32 R2, RZ, RZ, R14 ;  /* 0x000000ffff027224 */ /* 0x000fce00078e000e */
[----:B------:R-:W-:Y:S05]  /*3bdf0*/  WARPSYNC.COLLECTIVE R15, `(.L_x_13511) ;  /* 0x000000000f087348 */ /* 0x000fea0003c00000 */
[----:B------:R0:W1:Y:S02]  /*3be00*/  SHFL.IDX P6, R14, R13, R12, R11 ;  /* 0x0000000c0d0e7389 */ /* 0x00006400000c000b */
[----:B01----:R-:W-:Y:S01]  /*3be10*/  ENDCOLLECTIVE ;  /* 0x000000000000791b */ /* 0x003fe20003800000 */
.L_x_13511:
        /* <DEDUP_REMOVED lines=11> */
.L_x_13512:
[----:B------:R-:W-:Y:S02]  /*3bed0*/  IMAD.MOV.U32 R13, RZ, RZ, R9 ;  /* 0x000000ffff0d7224 */ /* 0x000fe400078e0009 */
[----:B------:R-:W-:Y:S02]  /*3bee0*/  IMAD.MOV.U32 R12, RZ, RZ, 0x2 ;  /* 0x00000002ff0c7424 */ /* 0x000fe400078e00ff */
[----:B------:R-:W-:-:S07]  /*3bef0*/  IMAD.MOV.U32 R2, RZ, RZ, R14 ;  /* 0x000000ffff027224 */ /* 0x000fce00078e000e */
[----:B------:R-:W-:Y:S05]  /*3bf00*/  WARPSYNC.COLLECTIVE R15, `(.L_x_13513) ;  /* 0x000000000f087348 */ /* 0x000fea0003c00000 */
[----:B------:R0:W1:Y:S02]  /*3bf10*/  SHFL.IDX P6, R14, R13, R12, R11 ;  /* 0x0000000c0d0e7389 */ /* 0x00006400000c000b */
[----:B01----:R-:W-:Y:S01]  /*3bf20*/  ENDCOLLECTIVE ;  /* 0x000000000000791b */ /* 0x003fe20003800000 */
.L_x_13513:
        /* <DEDUP_REMOVED lines=11> */
.L_x_13514:
[----:B------:R-:W-:Y:S02]  /*3bfe0*/  IMAD.MOV.U32 R13, RZ, RZ, R9 ;  /* 0x000000ffff0d7224 */ /* 0x000fe400078e0009 */
[----:B------:R-:W-:Y:S02]  /*3bff0*/  IMAD.MOV.U32 R12, RZ, RZ, 0x3 ;  /* 0x00000003ff0c7424 */ /* 0x000fe400078e00ff */
[----:B------:R-:W-:-:S07]  /*3c000*/  IMAD.MOV.U32 R2, RZ, RZ, R14 ;  /* 0x000000ffff027224 */ /* 0x000fce00078e000e */
[----:B------:R-:W-:Y:S05]  /*3c010*/  WARPSYNC.COLLECTIVE R15, `(.L_x_13515) ;  /* 0x000000000f087348 */ /* 0x000fea0003c00000 */
[----:B------:R0:W1:Y:S02]  /*3c020*/  SHFL.IDX P6, R14, R13, R12, R11 ;  /* 0x0000000c0d0e7389 */ /* 0x00006400000c000b */
[----:B01----:R-:W-:Y:S01]  /*3c030*/  ENDCOLLECTIVE ;  /* 0x000000000000791b */ /* 0x003fe20003800000 */
.L_x_13515:
        /* <DEDUP_REMOVED lines=11> */
.L_x_13516:
[----:B------:R-:W-:Y:S02]  /*3c0f0*/  IMAD.MOV.U32 R13, RZ, RZ, R9 ;  /* 0x000000ffff0d7224 */ /* 0x000fe400078e0009 */
[----:B------:R-:W-:Y:S02]  /*3c100*/  IMAD.MOV.U32 R12, RZ, RZ, 0x4 ;  /* 0x00000004ff0c7424 */ /* 0x000fe400078e00ff */
[----:B------:R-:W-:-:S07]  /*3c110*/  IMAD.MOV.U32 R2, RZ, RZ, R14 ;  /* 0x000000ffff027224 */ /* 0x000fce00078e000e */
[----:B------:R-:W-:Y:S05]  /*3c120*/  WARPSYNC.COLLECTIVE R15, `(.L_x_13517) ;  /* 0x000000000f087348 */ /* 0x000fea0003c00000 */
[----:B------:R0:W1:Y:S02]  /*3c130*/  SHFL.IDX P6, R14, R13, R12, R11 ;  /* 0x0000000c0d0e7389 */ /* 0x00006400000c000b */
[----:B01----:R-:W-:Y:S01]  /*3c140*/  ENDCOLLECTIVE ;  /* 0x000000000000791b */ /* 0x003fe20003800000 */
.L_x_13517:
        /* <DEDUP_REMOVED lines=11> */
.L_x_13518:
[----:B------:R-:W-:Y:S02]  /*3c200*/  IMAD.MOV.U32 R13, RZ, RZ, R9 ;  /* 0x000000ffff0d7224 */ /* 0x000fe400078e0009 */
[----:B------:R-:W-:Y:S02]  /*3c210*/  IMAD.MOV.U32 R12, RZ, RZ, 0x5 ;  /* 0x00000005ff0c7424 */ /* 0x000fe400078e00ff */
[----:B------:R-:W-:-:S07]  /*3c220*/  IMAD.MOV.U32 R2, RZ, RZ, R14 ;  /* 0x000000ffff027224 */ /* 0x000fce00078e000e */
[----:B------:R-:W-:Y:S05]  /*3c230*/  WARPSYNC.COLLECTIVE R15, `(.L_x_13519) ;  /* 0x000000000f087348 */ /* 0x000fea0003c00000 */
[----:B------:R0:W1:Y:S02]  /*3c240*/  SHFL.IDX P6, R14, R13, R12, R11 ;  /* 0x0000000c0d0e7389 */ /* 0x00006400000c000b */
[----:B01----:R-:W-:Y:S01]  /*3c250*/  ENDCOLLECTIVE ;  /* 0x000000000000791b */ /* 0x003fe20003800000 */
.L_x_13519:
        /* <DEDUP_REMOVED lines=11> */
.L_x_13520:
[----:B------:R-:W-:Y:S01]  /*3c310*/  IMAD.MOV.U32 R2, RZ, RZ, R14 ;  /* 0x000000ffff027224 */ /* 0x000fe200078e000e */
[----:B------:R-:W-:Y:S06]  /*3c320*/  BRA `(.L_x_13521) ;  /* 0xffffff9800847947 */ /* 0x000fec000383ffff */
.L_x_13326:
[----:B---3--:R3:W4:Y:S02]  /*3c330*/  SYNCS.PHASECHK.TRANS64.TRYWAIT P0, [R4+URZ+0x32460], R21 ;  /* 0x03246015040075a7 */ /* 0x008724000800017f */
[----:B----4-:R-:W-:Y:S05]  /*3c340*/  @!P0 NANOSLEEP.SYNCS 0x989680 ;  /* 0x009896800000895d */ /* 0x010fea0003900000 */
[----:B------:R-:W4:Y:S02]  /*3c350*/  @!P0 SYNCS.PHASECHK.TRANS64 P0, [R4+URZ+0x32460], R21 ;  /* 0x03246015040085a7 */ /* 0x000f24000800007f */
[----:B----4-:R-:W-:Y:S05]  /*3c360*/  @!P0 BRA `(.L_x_13326) ;  /* 0xfffffffc00f08947 */ /* 0x010fea000383ffff */
[----:B------:R-:W-:Y:S05]  /*3c370*/  BRA `(.L_x_13522) ;  /* 0xffffff9800d47947 */ /* 0x000fea000383ffff */
.L_x_13327:
        /* <DEDUP_REMOVED lines=8> */
.L_x_13524:
[----:B------:R-:W-:Y:S05]  /*3c400*/  BSYNC B1 ;  /* 0x0000000000017941 */ /* 0x000fea0003800000 */
.L_x_13523:
        /* <DEDUP_REMOVED lines=9> */
.L_x_13525:
[----:B------:R-:W-:Y:S02]  /*3c4a0*/  IMAD.MOV.U32 R13, RZ, RZ, R7 ;  /* 0x000000ffff0d7224 */ /* 0x000fe400078e0007 */
[----:B------:R-:W-:Y:S01]  /*3c4b0*/  IMAD.MOV.U32 R12, RZ, RZ, 0x1 ;  /* 0x00000001ff0c7424 */ /* 0x000fe200078e00ff */
[----:B------:R-:W-:-:S13]  /*3c4c0*/  IADD3 R2, P0, R14, R0, RZ ;  /* 0x000000000e027210 */ /* 0x000fda0007f1e0ff */
[----:B------:R-:W-:Y:S05]  /*3c4d0*/  WARPSYNC.COLLECTIVE R15, `(.L_x_13526) ;  /* 0x000000000f087348 */ /* 0x000fea0003c00000 */
[----:B------:R0:W1:Y:S02]  /*3c4e0*/  SHFL.IDX P6, R14, R13, R12, R11 ;  /* 0x0000000c0d0e7389 */ /* 0x00006400000c000b */
[----:B01----:R-:W-:Y:S01]  /*3c4f0*/  ENDCOLLECTIVE ;  /* 0x000000000000791b */ /* 0x003fe20003800000 */
.L_x_13526:
        /* <DEDUP_REMOVED lines=13> */
.L_x_13527:
[----:B------:R-:W-:Y:S02]  /*3c5d0*/  IMAD.MOV.U32 R13, RZ, RZ, R7 ;  /* 0x000000ffff0d7224 */ /* 0x000fe400078e0007 */
[----:B------:R-:W-:Y:S01]  /*3c5e0*/  IMAD.MOV.U32 R12, RZ, RZ, 0x2 ;  /* 0x00000002ff0c7424 */ /* 0x000fe200078e00ff */
[----:B------:R-:W-:-:S13]  /*3c5f0*/  IADD3 R2, P0, R14, R0, RZ ;  /* 0x000000000e027210 */ /* 0x000fda0007f1e0ff */
[----:B------:R-:W-:Y:S05]  /*3c600*/  WARPSYNC.COLLECTIVE R15, `(.L_x_13528) ;  /* 0x000000000f087348 */ /* 0x000fea0003c00000 */
[----:B------:R0:W1:Y:S02]  /*3c610*/  SHFL.IDX P6, R14, R13, R12, R11 ;  /* 0x0000000c0d0e7389 */ /* 0x00006400000c000b */
[----:B01----:R-:W-:Y:S01]  /*3c620*/  ENDCOLLECTIVE ;  /* 0x000000000000791b */ /* 0x003fe20003800000 */
.L_x_13528:
        /* <DEDUP_REMOVED lines=13> */
.L_x_13529:
[----:B------:R-:W-:Y:S02]  /*3c700*/  IMAD.MOV.U32 R13, RZ, RZ, R7 ;  /* 0x000000ffff0d7224 */ /* 0x000fe400078e0007 */
[----:B------:R-:W-:Y:S01]  /*3c710*/  IMAD.MOV.U32 R12, RZ, RZ, 0x3 ;  /* 0x00000003ff0c7424 */ /* 0x000fe200078e00ff */
[----:B------:R-:W-:-:S13]  /*3c720*/  IADD3 R2, P0, R14, R0, RZ ;  /* 0x000000000e027210 */ /* 0x000fda0007f1e0ff */
[----:B------:R-:W-:Y:S05]  /*3c730*/  WARPSYNC.COLLECTIVE R15, `(.L_x_13530) ;  /* 0x000000000f087348 */ /* 0x000fea0003c00000 */
[----:B------:R0:W1:Y:S02]  /*3c740*/  SHFL.IDX P6, R14, R13, R12, R11 ;  /* 0x0000000c0d0e7389 */ /* 0x00006400000c000b */
[----:B01----:R-:W-:Y:S01]  /*3c750*/  ENDCOLLECTIVE ;  /* 0x000000000000791b */ /* 0x003fe20003800000 */
.L_x_13530:
        /* <DEDUP_REMOVED lines=13> */
.L_x_13531:
[----:B------:R-:W-:Y:S02]  /*3c830*/  IMAD.MOV.U32 R13, RZ, RZ, R7 ;  /* 0x000000ffff0d7224 */ /* 0x000fe400078e0007 */
[----:B------:R-:W-:Y:S01]  /*3c840*/  IMAD.MOV.U32 R12, RZ, RZ, 0x4 ;  /* 0x00000004ff0c7424 */ /* 0x000fe200078e00ff */
[----:B------:R-:W-:-:S13]  /*3c850*/  IADD3 R2, P0, R14, R0, RZ ;  /* 0x000000000e027210 */ /* 0x000fda0007f1e0ff */
[----:B------:R-:W-:Y:S05]  /*3c860*/  WARPSYNC.COLLECTIVE R15, `(.L_x_13532) ;  /* 0x000000000f087348 */ /* 0x000fea0003c00000 */
[----:B------:R0:W1:Y:S02]  /*3c870*/  SHFL.IDX P6, R14, R13, R12, R11 ;  /* 0x0000000c0d0e7389 */ /* 0x00006400000c000b */
[----:B01----:R-:W-:Y:S01]  /*3c880*/  ENDCOLLECTIVE ;  /* 0x000000000000791b */ /* 0x003fe20003800000 */
.L_x_13532:
        /* <DEDUP_REMOVED lines=13> */
.L_x_13533:
[----:B------:R-:W-:Y:S02]  /*3c960*/  IMAD.MOV.U32 R13, RZ, RZ, R7 ;  /* 0x000000ffff0d7224 */ /* 0x000fe400078e0007 */
[----:B------:R-:W-:Y:S01]  /*3c970*/  IMAD.MOV.U32 R12, RZ, RZ, 0x5 ;  /* 0x00000005ff0c7424 */ /* 0x000fe200078e00ff */
[----:B------:R-:W-:-:S13]  /*3c980*/  IADD3 R2, P0, R14, R0, RZ ;  /* 0x000000000e027210 */ /* 0x000fda0007f1e0ff */
[----:B------:R-:W-:Y:S05]  /*3c990*/  WARPSYNC.COLLECTIVE R15, `(.L_x_13534) ;  /* 0x000000000f087348 */ /* 0x000fea0003c00000 */
[----:B------:R0:W1:Y:S02]  /*3c9a0*/  SHFL.IDX P6, R14, R13, R12, R11 ;  /* 0x0000000c0d0e7389 */ /* 0x00006400000c000b */
[----:B01----:R-:W-:Y:S01]  /*3c9b0*/  ENDCOLLECTIVE ;  /* 0x000000000000791b */ /* 0x003fe20003800000 */
.L_x_13534:
        /* <DEDUP_REMOVED lines=13> */
.L_x_13535:
[----:B------:R-:W-:Y:S05]  /*3ca90*/  BRA `(.L_x_13536) ;  /* 0xffffff9800207947 */ /* 0x000fea000383ffff */
.L_x_13335:
[----:B------:R-:W-:Y:S01]  /*3caa0*/  BSSY B0, `(.L_x_13537) ;  /* 0x0000008000007945 */ /* 0x000fe20003800000 */
[----:B-1----:R-:W-:Y:S02]  /*3cab0*/  IMAD.MOV.U32 R13, RZ, RZ, R16 ;  /* 0x000000ffff0d7224 */ /* 0x002fe400078e0010 */
[----:B------:R-:W-:Y:S02]  /*3cac0*/  IMAD.MOV.U32 R12, RZ, RZ, RZ ;  /* 0x000000ffff0c7224 */ /* 0x000fe400078e00ff */
[----:B------:R-:W-:Y:S02]  /*3cad0*/  IMAD.MOV.U32 R11, RZ, RZ, 0x1f ;  /* 0x0000001fff0b7424 */ /* 0x000fe400078e00ff */
[----:B------:R-:W-:-:S07]  /*3cae0*/  IMAD.MOV.U32 R15, RZ, RZ, -0x1 ;  /* 0xffffffffff0f7424 */ /* 0x000fce00078e00ff */
[----:B0-23--:R-:W-:Y:S05]  /*3caf0*/  WARPSYNC.COLLECTIVE R15, `(.L_x_13538) ;  /* 0x000000000f087348 */ /* 0x00dfea0003c00000 */
[----:B------:R1:W4:Y:S02]  /*3cb00*/  SHFL.IDX P6, R14, R13, R12, R11 ;  /* 0x0000000c0d0e7389 */ /* 0x00032400000c000b */
[----:B01234-:R-:W-:Y:S01]  /*3cb10*/  ENDCOLLECTIVE ;  /* 0x000000000000791b */ /* 0x01ffe20003800000 */
.L_x_13538:
[----:B------:R-:W-:Y:S05]  /*3cb20*/  BSYNC B0 ;  /* 0x0000000000007941 */ /* 0x000fea0003800000 */
.L_x_13537:
        /* <DEDUP_REMOVED lines=9> */
.L_x_13539:
        /* <DEDUP_REMOVED lines=18> */
.L_x_13540:
[----:B------:R-:W-:Y:S01]  /*3cce0*/  IMAD.MOV.U32 R12, RZ, RZ, 0x2 ;  /* 0x00000002ff0c7424 */ /* 0x000fe200078e00ff */
[----:B------:R-:W-:-:S05]  /*3ccf0*/  SEL R6, R14, RZ, P1 ;  /* 0x000000ff0e067207 */ /* 0x000fca0000800000 */
[----:B------:R-:W-:-:S04]  /*3cd00*/  IMAD.IADD R6, R5, 0x1, R6 ;  /* 0x0000000105067824 */ /* 0x000fc800078e0206 */
[----:B------:R-:W-:-:S07]  /*3cd10*/  IMAD.MOV.U32 R13, RZ, RZ, R6 ;  /* 0x000000ffff0d7224 */ /* 0x000fce00078e0006 */
[----:B------:R-:W-:Y:S05]  /*3cd20*/  WARPSYNC.COLLECTIVE R15, `(.L_x_13541) ;  /* 0x000000000f087348 */ /* 0x000fea0003c00000 */
[----:B------:R0:W1:Y:S02]  /*3cd30*/  SHFL.UP P6, R14, R13, R12, R11 ;  /* 0x0400000c0d0e7389 */ /* 0x00006400000c000b */
[----:B01----:R-:W-:Y:S01]  /*3cd40*/  ENDCOLLECTIVE ;  /* 0x000000000000791b */ /* 0x003fe20003800000 */
.L_x_13541:
[----:B------:R-:W-:Y:S01]  /*3cd50*/  IMAD.MOV.U32 R12, RZ, RZ, 0x4 ;  /* 0x00000004ff0c7424 */ /* 0x000fe200078e00ff */
[----:B------:R-:W-:-:S05]  /*3cd60*/  SEL R7, R14, RZ, P2 ;  /* 0x000000ff0e077207 */ /* 0x000fca0001000000 */
[----:B------:R-:W-:-:S04]  /*3cd70*/  IMAD.IADD R7, R6, 0x1, R7 ;  /* 0x0000000106077824 */ /* 0x000fc800078e0207 */
[----:B------:R-:W-:-:S07]  /*3cd80*/  IMAD.MOV.U32 R13, RZ, RZ, R7 ;  /* 0x000000ffff0d7224 */ /* 0x000fce00078e0007 */
[----:B------:R-:W-:Y:S05]  /*3cd90*/  WARPSYNC.COLLECTIVE R15, `(.L_x_13542) ;  /* 0x000000000f087348 */ /* 0x000fea0003c00000 */
[----:B------:R0:W1:Y:S02]  /*3cda0*/  SHFL.UP P6, R14, R13, R12, R11 ;  /* 0x0400000c0d0e7389 */ /* 0x00006400000c000b */
[----:B01----:R-:W-:Y:S01]  /*3cdb0*/  ENDCOLLECTIVE ;  /* 0x000000000000791b */ /* 0x003fe20003800000 */
.L_x_13542:
[----:B------:R-:W-:Y:S01]  /*3cdc0*/  IMAD.MOV.U32 R12, RZ, RZ, 0x8 ;  /* 0x00000008ff0c7424 */ /* 0x000fe200078e00ff */
[----:B------:R-:W-:-:S05]  /*3cdd0*/  SEL R2, R14, RZ, P3 ;  /* 0x000000ff0e027207 */ /* 0x000fca0001800000 */
[----:B------:R-:W-:-:S04]  /*3cde0*/  IMAD.IADD R2, R7, 0x1, R2 ;  /* 0x0000000107027824 */ /* 0x000fc800078e0202 */
[----:B------:R-:W-:-:S07]  /*3cdf0*/  IMAD.MOV.U32 R13, RZ, RZ, R2 ;  /* 0x000000ffff0d7224 */ /* 0x000fce00078e0002 */
[----:B------:R-:W-:Y:S05]  /*3ce00*/  WARPSYNC.COLLECTIVE R15, `(.L_x_13543) ;  /* 0x000000000f087348 */ /* 0x000fea0003c00000 */
[----:B------:R0:W1:Y:S02]  /*3ce10*/  SHFL.UP P6, R14, R13, R12, R11 ;  /* 0x0400000c0d0e7389 */ /* 0x00006400000c000b */
[----:B01----:R-:W-:Y:S01]  /*3ce20*/  ENDCOLLECTIVE ;  /* 0x000000000000791b */ /* 0x003fe20003800000 */
.L_x_13543:
[----:B------:R-:W-:Y:S01]  /*3ce30*/  IMAD.MOV.U32 R12, RZ, RZ, 0x10 ;  /* 0x00000010ff0c7424 */ /* 0x000fe200078e00ff */
[----:B------:R-:W-:-:S05]  /*3ce40*/  SEL R3, R14, RZ, P4 ;  /* 0x000000ff0e037207 */ /* 0x000fca0002000000 */
[----:B------:R-:W-:-:S04]  /*3ce50*/  IMAD.IADD R3, R2, 0x1, R3 ;  /* 0x0000000102037824 */ /* 0x000fc800078e0203 */
[----:B------:R-:W-:-:S07]  /*3ce60*/  IMAD.MOV.U32 R13, RZ, RZ, R3 ;  /* 0x000000ffff0d7224 */ /* 0x000fce00078e0003 */
[----:B------:R-:W-:Y:S05]  /*3ce70*/  WARPSYNC.COLLECTIVE R15, `(.L_x_13544) ;  /* 0x000000000f087348 */ /* 0x000fea0003c00000 */
[----:B------:R0:W1:Y:S02]  /*3ce80*/  SHFL.UP P6, R14, R13, R12, R11 ;  /* 0x0400000c0d0e7389 */ /* 0x00006400000c000b */
[----:B01----:R-:W-:Y:S01]  /*3ce90*/  ENDCOLLECTIVE ;  /* 0x000000000000791b */ /* 0x003fe20003800000 */
.L_x_13544:
        /* <DEDUP_REMOVED lines=8> */
.L_x_13545:
[----:B------:R-:W-:Y:S05]  /*3cf20*/  BRA `(.L_x_13546) ;  /* 0xffffff98007c7947 */ /* 0x000fea000383ffff */
.L_x_13340:
[----:B------:R-:W-:Y:S01]  /*3cf30*/  BSSY B0, `(.L_x_13547) ;  /* 0x0000008000007945 */ /* 0x000fe20003800000 */
[----:B-1---5:R-:W-:Y:S02]  /*3cf40*/  IMAD.MOV.U32 R13, RZ, RZ, R5 ;  /* 0x000000ffff0d7224 */ /* 0x022fe400078e0005 */
[----:B------:R-:W-:Y:S02]  /*3cf50*/  IMAD.MOV.U32 R12, RZ, RZ, 0x1 ;  /* 0x00000001ff0c7424 */ /* 0x000fe400078e00ff */
[----:B------:R-:W-:Y:S02]  /*3cf60*/  IMAD.MOV.U32 R11, RZ, RZ, RZ ;  /* 0x000000ffff0b7224 */ /* 0x000fe400078e00ff */
[----:B------:R-:W-:-:S07]  /*3cf70*/  IMAD.MOV.U32 R15, RZ, RZ, -0x1 ;  /* 0xffffffffff0f7424 */ /* 0x000fce00078e00ff */
[----:B0-----:R-:W-:Y:S05]  /*3cf80*/  WARPSYNC.COLLECTIVE R15, `(.L_x_13548) ;  /* 0x000000000f087348 */ /* 0x001fea0003c00000 */
[----:B------:R1:W2:Y:S02]  /*3cf90*/  SHFL.UP P6, R14, R13, R12, R11 ;  /* 0x0400000c0d0e7389 */ /* 0x0002a400000c000b */
[----:B012---:R-:W-:Y:S01]  /*3cfa0*/  ENDCOLLECTIVE ;  /* 0x000000000000791b */ /* 0x007fe20003800000 */
.L_x_13548:
[----:B------:R-:W-:Y:S05]  /*3cfb0*/  BSYNC B0 ;  /* 0x0000000000007941 */ /* 0x000fea0003800000 */
.L_x_13547:
        /* <DEDUP_REMOVED lines=8> */
.L_x_13549:
[----:B------:R-:W-:Y:S01]  /*3d040*/  IMAD.MOV.U32 R12, RZ, RZ, 0x4 ;  /* 0x00000004ff0c7424 */ /* 0x000fe200078e00ff */
[----:B------:R-:W-:-:S05]  /*3d050*/  SEL R2, R14, RZ, P2 ;  /* 0x000000ff0e027207 */ /* 0x000fca0001000000 */
[----:B------:R-:W-:-:S04]  /*3d060*/  IMAD.IADD R2, R13, 0x1, R2 ;  /* 0x000000010d027824 */ /* 0x000fc800078e0202 */
[----:B------:R-:W-:-:S07]  /*3d070*/  IMAD.MOV.U32 R13, RZ, RZ, R2 ;  /* 0x000000ffff0d7224 */ /* 0x000fce00078e0002 */
[----:B------:R-:W-:Y:S05]  /*3d080*/  WARPSYNC.COLLECTIVE R15, `(.L_x_13550) ;  /* 0x000000000f087348 */ /* 0x000fea0003c00000 */
[----:B------:R0:W1:Y:S02]  /*3d090*/  SHFL.UP P6, R14, R13, R12, R11 ;  /* 0x0400000c0d0e7389 */ /* 0x00006400000c000b */
[----:B01----:R-:W-:Y:S01]  /*3d0a0*/  ENDCOLLECTIVE ;  /* 0x000000000000791b */ /* 0x003fe20003800000 */
.L_x_13550:
[----:B------:R-:W-:Y:S01]  /*3d0b0*/  IMAD.MOV.U32 R12, RZ, RZ, 0x8 ;  /* 0x00000008ff0c7424 */ /* 0x000fe200078e00ff */
[----:B------:R-:W-:-:S05]  /*3d0c0*/  SEL R3, R14, RZ, P3 ;  /* 0x000000ff0e037207 */ /* 0x000fca0001800000 */
[----:B------:R-:W-:-:S04]  /*3d0d0*/  IMAD.IADD R3, R2, 0x1, R3 ;  /* 0x0000000102037824 */ /* 0x000fc800078e0203 */
[----:B------:R-:W-:-:S07]  /*3d0e0*/  IMAD.MOV.U32 R13, RZ, RZ, R3 ;  /* 0x000000ffff0d7224 */ /* 0x000fce00078e0003 */
[----:B------:R-:W-:Y:S05]  /*3d0f0*/  WARPSYNC.COLLECTIVE R15, `(.L_x_13551) ;  /* 0x000000000f087348 */ /* 0x000fea0003c00000 */
[----:B------:R0:W1:Y:S02]  /*3d100*/  SHFL.UP P6, R14, R13, R12, R11 ;  /* 0x0400000c0d0e7389 */ /* 0x00006400000c000b */
[----:B01----:R-:W-:Y:S01]  /*3d110*/  ENDCOLLECTIVE ;  /* 0x000000000000791b */ /* 0x003fe20003800000 */
.L_x_13551:
[----:B------:R-:W-:Y:S01]  /*3d120*/  IMAD.MOV.U32 R12, RZ, RZ, 0x10 ;  /* 0x00000010ff0c7424 */ /* 0x000fe200078e00ff */
[----:B------:R-:W-:-:S05]  /*3d130*/  SEL R4, R14, RZ, P4 ;  /* 0x000000ff0e047207 */ /* 0x000fca0002000000 */
[----:B------:R-:W-:-:S04]  /*3d140*/  IMAD.IADD R4, R3, 0x1, R4 ;  /* 0x0000000103047824 */ /* 0x000fc800078e0204 */
[----:B------:R-:W-:-:S07]  /*3d150*/  IMAD.MOV.U32 R13, RZ, RZ, R4 ;  /* 0x000000ffff0d7224 */ /* 0x000fce00078e0004 */
[----:B------:R-:W-:Y:S05]  /*3d160*/  WARPSYNC.COLLECTIVE R15, `(.L_x_13552) ;  /* 0x000000000f087348 */ /* 0x000fea0003c00000 */
[----:B------:R0:W1:Y:S02]  /*3d170*/  SHFL.UP P6, R14, R13, R12, R11 ;  /* 0x0400000c0d0e7389 */ /* 0x00006400000c000b */
[----:B01----:R-:W-:Y:S01]  /*3d180*/  ENDCOLLECTIVE ;  /* 0x000000000000791b */ /* 0x003fe20003800000 */
.L_x_13552:
        /* <DEDUP_REMOVED lines=8> */
.L_x_13553:
[----:B------:R-:W-:Y:S05]  /*3d210*/  BRA `(.L_x_13554) ;  /* 0xffffff98005c7947 */ /* 0x000fea000383ffff */
.L_x_13342:
[----:B------:R-:W-:Y:S01]  /*3d220*/  BSSY B0, `(.L_x_13555) ;  /* 0x0000006000007945 */ /* 0x000fe20003800000 */
[----:B------:R-:W-:Y:S01]  /*3d230*/  PLOP3.LUT P6, PT, P6, PT, PT, 0x8, 0x0 ;  /* 0x000000000000781c */ /* 0x000fe200037ce170 */
[----:B------:R-:W-:-:S12]  /*3d240*/  IMAD.MOV.U32 R15, RZ, RZ, -0x1 ;  /* 0xffffffffff0f7424 */ /* 0x000fd800078e00ff */
[----:B01----:R-:W-:Y:S05]  /*3d250*/  WARPSYNC.COLLECTIVE R15, `(.L_x_13556) ;  /* 0x000000000f087348 */ /* 0x003fea0003c00000 */
[----:B------:R-:W-:Y:S01]  /*3d260*/  VOTE.ANY R14, PT, P6 ;  /* 0x00000000000e7806 */ /* 0x000fe200030e0100 */
[----:B01----:R-:W-:Y:S06]  /*3d270*/  ENDCOLLECTIVE ;  /* 0x000000000000791b */ /* 0x003fec0003800000 */
.L_x_13556:
[----:B------:R-:W-:Y:S05]  /*3d280*/  BSYNC B0 ;  /* 0x0000000000007941 */ /* 0x000fea0003800000 */
.L_x_13555:
        /* <DEDUP_REMOVED lines=9> */
.L_x_13557:
[----:B------:R-:W-:Y:S01]  /*3d320*/  IMAD.MOV.U32 R5, RZ, RZ, R14 ;  /* 0x000000ffff057224 */ /* 0x000fe200078e000e */
[----:B------:R-:W-:Y:S06]  /*3d330*/  BRA `(.L_x_13558) ;  /* 0xffffff98004c7947 */ /* 0x000fec000383ffff */
.L_x_13344:
[----:B------:R-:W-:Y:S01]  /*3d340*/  BSSY B0, `(.L_x_13559) ;  /* 0x0000007000007945 */ /* 0x000fe20003800000 */
[----:B-1----:R-:W-:Y:S02]  /*3d350*/  IMAD.MOV.U32 R13, RZ, RZ, R2 ;  /* 0x000000ffff0d7224 */ /* 0x002fe400078e0002 */
[----:B------:R-:W-:Y:S02]  /*3d360*/  IMAD.MOV.U32 R11, RZ, RZ, 0x1f ;  /* 0x0000001fff0b7424 */ /* 0x000fe400078e00ff */
[----:B------:R-:W-:-:S07]  /*3d370*/  IMAD.MOV.U32 R15, RZ, RZ, -0x1 ;  /* 0xffffffffff0f7424 */ /* 0x000fce00078e00ff */
[----:B0-23--:R-:W-:Y:S05]  /*3d380*/  WARPSYNC.COLLECTIVE R15, `(.L_x_13560) ;  /* 0x000000000f087348 */ /* 0x00dfea0003c00000 */
[----:B------:R1:W4:Y:S02]  /*3d390*/  SHFL.IDX P6, R14, R13, R12, R11 ;  /* 0x0000000c0d0e7389 */ /* 0x00032400000c000b */
[----:B01234-:R-:W-:Y:S01]  /*3d3a0*/  ENDCOLLECTIVE ;  /* 0x000000000000791b */ /* 0x01ffe20003800000 */
.L_x_13560:
[----:B------:R-:W-:Y:S05]  /*3d3b0*/  BSYNC B0 ;  /* 0x0000000000007941 */ /* 0x000fea0003800000 */
.L_x_13559:
[----:B------:R-:W-:Y:S05]  /*3d3c0*/  BRA `(.L_x_13343) ;  /* 0xffffff9800447947 */ /* 0x000fea000383ffff */
.L_x_13348:
[----:B------:R0:W0:Y:S02]  /*3d3d0*/  SYNCS.PHASECHK.TRANS64.TRYWAIT P0, [R5+URZ+0x32420], R0 ;  /* 0x03242000050075a7 */ /* 0x000024000800017f */
[----:B0-----:R-:W-:Y:S05]  /*3d3e0*/  @!P0 NANOSLEEP.SYNCS 0x989680 ;  /* 0x009896800000895d */ /* 0x001fea0003900000 */
[----:B------:R-:W0:Y:S02]  /*3d3f0*/  @!P0 SYNCS.PHASECHK.TRANS64 P0, [R5+URZ+0x32420], R0 ;  /* 0x03242000050085a7 */ /* 0x000e24000800007f */
[----:B0-----:R-:W-:Y:S05]  /*3d400*/  @!P0 BRA `(.L_x_13348) ;  /* 0xfffffffc00f08947 */ /* 0x001fea000383ffff */
[----:B------:R-:W-:Y:S05]  /*3d410*/  BRA `(.L_x_13561) ;  /* 0xffffff9c00bc7947 */ /* 0x000fea000383ffff */
.L_x_13349:
[----:B------:R-:W0:Y:S01]  /*3d420*/  S2R R2, SR_TID.X ;  /* 0x0000000000027919 */ /* 0x000e220000002100 */
[----:B------:R-:W-:Y:S01]  /*3d430*/  BSSY B0, `(.L_x_13562) ;  /* 0x000000a000007945 */ /* 0x000fe20003800000 */
[----:B------:R-:W-:Y:S02]  /*3d440*/  IMAD.MOV.U32 R12, RZ, RZ, RZ ;  /* 0x000000ffff0c7224 */ /* 0x000fe400078e00ff */
[----:B------:R-:W-:Y:S02]  /*3d450*/  IMAD.MOV.U32 R11, RZ, RZ, 0x1f ;  /* 0x0000001fff0b7424 */ /* 0x000fe400078e00ff */
[----:B------:R-:W-:Y:S01]  /*3d460*/  IMAD.MOV.U32 R15, RZ, RZ, -0x1 ;  /* 0xffffffffff0f7424 */ /* 0x000fe200078e00ff */
[----:B0-----:R-:W-:-:S04]  /*3d470*/  SHF.R.U32.HI R2, RZ, 0x5, R2 ;  /* 0x00000005ff027819 */ /* 0x001fc80000011602 */
[----:B------:R-:W-:-:S05]  /*3d480*/  LOP3.LUT R2, R2, 0x3, RZ, 0xc0, !PT ;  /* 0x0000000302027812 */ /* 0x000fca00078ec0ff */
[----:B-1----:R-:W-:-:S07]  /*3d490*/  IMAD.MOV.U32 R13, RZ, RZ, R2 ;  /* 0x000000ffff0d7224 */ /* 0x002fce00078e0002 */
[----:B--234-:R-:W-:Y:S05]  /*3d4a0*/  WARPSYNC.COLLECTIVE R15, `(.L_x_13563) ;  /* 0x000000000f087348 */ /* 0x01cfea0003c00000 */
[----:B------:R0:W1:Y:S02]  /*3d4b0*/  SHFL.IDX P6, R14, R13, R12, R11 ;  /* 0x0000000c0d0e7389 */ /* 0x00006400000c000b */
[----:B01234-:R-:W-:Y:S01]  /*3d4c0*/  ENDCOLLECTIVE ;  /* 0x000000000000791b */ /* 0x01ffe20003800000 */
.L_x_13563:
[----:B------:R-:W-:Y:S05]  /*3d4d0*/  BSYNC B0 ;  /* 0x0000000000007941 */ /* 0x000fea0003800000 */
.L_x_13562:
[----:B------:R-:W-:Y:S05]  /*3d4e0*/  BRA `(.L_x_13564) ;  /* 0xffffff9c00a47947 */ /* 0x000fea000383ffff */
.L_x_13350:
[----:B------:R-:W-:Y:S01]  /*3d4f0*/  BSSY B0, `(.L_x_13565) ;  /* 0x0000006000007945 */ /* 0x000fe20003800000 */
[----:B------:R-:W-:-:S07]  /*3d500*/  IMAD.MOV.U32 R15, RZ, RZ, -0x1 ;  /* 0xffffffffff0f7424 */ /* 0x000fce00078e00ff */
[----:B-1234-:R-:W-:Y:S05]  /*3d510*/  WARPSYNC.COLLECTIVE R15, `(.L_x_13566) ;  /* 0x000000000f0c7348 */ /* 0x01efea0003c00000 */
[----:B------:R-:W-:Y:S02]  /*3d520*/  ELECT P6, UR62, PT ;  /* 0x00000000003e782f */ /* 0x000fe400038c0000 */
[----:B------:R-:W-:Y:S01]  /*3d530*/  MOV R14, UR62 ;  /* 0x0000003e000e7c02 */ /* 0x000fe20008000f00 */
[----:B-1234-:R-:W-:Y:S10]  /*3d540*/  ENDCOLLECTIVE ;  /* 0x000000000000791b */ /* 0x01eff40003800000 */
.L_x_13566:
[----:B------:R-:W-:Y:S05]  /*3d550*/  BSYNC B0 ;  /* 0x0000000000007941 */ /* 0x000fea0003800000 */
.L_x_13565:
[----:B------:R-:W-:Y:S05]  /*3d560*/  BRA `(.L_x_13567) ;  /* 0xffffff9c00987947 */ /* 0x000fea000383ffff */
.L_x_13352:
[----:B------:R0:W0:Y:S02]  /*3d570*/  SYNCS.PHASECHK.TRANS64.TRYWAIT P1, [R3+URZ+0x32440], R2 ;  /* 0x03244002030075a7 */ /* 0x000024000802017f */
[----:B0-----:R-:W-:Y:S05]  /*3d580*/  @!P1 NANOSLEEP.SYNCS 0x989680 ;  /* 0x009896800000995d */ /* 0x001fea0003900000 */
[----:B------:R-:W0:Y:S02]  /*3d590*/  @!P1 SYNCS.PHASECHK.TRANS64 P1, [R3+URZ+0x32440], R2 ;  /* 0x03244002030095a7 */ /* 0x000e24000802007f */
[----:B0-----:R-:W-:Y:S05]  /*3d5a0*/  @!P1 BRA `(.L_x_13352) ;  /* 0xfffffffc00f09947 */ /* 0x001fea000383ffff */
[----:B------:R-:W-:Y:S05]  /*3d5b0*/  BRA `(.L_x_13568) ;  /* 0xffffff9c00b87947 */ /* 0x000fea000383ffff */
.L_x_13354:
[----:B------:R0:W0:Y:S02]  /*3d5c0*/  SYNCS.PHASECHK.TRANS64.TRYWAIT P1, [R25+URZ+0x32440], R0 ;  /* 0x03244000190075a7 */ /* 0x000024000802017f */
[----:B0-----:R-:W-:Y:S05]  /*3d5d0*/  @!P1 NANOSLEEP.SYNCS 0x989680 ;  /* 0x009896800000995d */ /* 0x001fea0003900000 */
[----:B------:R-:W0:Y:S02]  /*3d5e0*/  @!P1 SYNCS.PHASECHK.TRANS64 P1, [R25+URZ+0x32440], R0 ;  /* 0x03244000190095a7 */ /* 0x000e24000802007f */
[----:B0-----:R-:W-:Y:S05]  /*3d5f0*/  @!P1 BRA `(.L_x_13354) ;  /* 0xfffffffc00f09947 */ /* 0x001fea000383ffff */
[----:B------:R-:W-:Y:S05]  /*3d600*/  BRA `(.L_x_13569) ;  /* 0xffffff9c00c47947 */ /* 0x000fea000383ffff */
.L_x_13356:
[----:B------:R0:W0:Y:S02]  /*3d610*/  SYNCS.PHASECHK.TRANS64.TRYWAIT P1, [R3+URZ+0x32460], R2 ;  /* 0x03246002030075a7 */ /* 0x000024000802017f */
[----:B0-----:R-:W-:Y:S05]  /*3d620*/  @!P1 NANOSLEEP.SYNCS 0x989680 ;  /* 0x009896800000995d */ /* 0x001fea0003900000 */
[----:B------:R-:W0:Y:S02]  /*3d630*/  @!P1 SYNCS.PHASECHK.TRANS64 P1, [R3+URZ+0x32460], R2 ;  /* 0x03246002030095a7 */ /* 0x000e24000802007f */
[----:B0-----:R-:W-:Y:S05]  /*3d640*/  @!P1 BRA `(.L_x_13356) ;  /* 0xfffffffc00f09947 */ /* 0x001fea000383ffff */
[----:B------:R-:W-:Y:S05]  /*3d650*/  BRA `(.L_x_13570) ;  /* 0xffffff9c00c07947 */ /* 0x000fea000383ffff */
        .type           $_ZN7cutlass13device_kernelIN5flash11enable_sm90INS1_16FlashAttnFwdSm90INS1_25CollectiveMainloopFwdSm90ILi2EN4cute5tupleIJNS5_1CILi1EEES8_S8_EEENS6_IJNS7_ILi128EEENS7_ILi96EEENS7_ILi64EEEEEELi256ENS_10bfloat16_tEfNS_4arch4Sm90ELb0ELb1ELb1ELb1ELb1ELb1ELb1ELb1ELb0ELb1ELb0ELb0EEENS1_21CollectiveEpilogueFwdINS6_IJSA_NS7_ILi256EEESB_EEES9_SE_SG_Li256ELb1ELb1ELb0ELb0EEENS1_36VarlenDynamicPersistentTileSchedulerILi128ELi96ELi256ELi128ELb0ELb1ELb1ELb1ELb0ELb1EEEEEEEEEvNT_6ParamsE$_ZZN5flash25CollectiveMainloopFwdSm90ILi2EN4cute5tupleIJNS1_1CILi1EEES4_S4_EEENS2_IJNS3_ILi128EEENS3_ILi96EEENS3_ILi64EEEEEELi256EN7cutlass10bfloat16_tEfNSA_4arch4Sm90ELb0ELb1ELb1ELb1ELb1ELb1ELb1ELb1ELb0ELb1ELb0ELb0EE3mmaINS_16FlashAttnFwdSm90ISE_NS_21CollectiveEpilogueFwdINS2_IJS6_NS3_ILi256EEES7_EEES5_SB_SD_Li256ELb1ELb1ELb0ELb0EEENS_36VarlenDynamicPersistentTileSchedulerILi128ELi96ELi256ELi128ELb0ELb1ELb1ELb1ELb0ELb1EEEE13SharedStorageENS1_6TensorINS1_11ArrayEngineIfLm128EEENS1_6LayoutINS2_IJNS2_IJNS3_ILi2EEEST_NS3_ILi32EEEEEES4_S4_EEENS2_IJNS2_IJS4_ST_NS3_ILi4EEEEEENS3_ILi0EEESZ_EEEEEEENS_7SoftmaxILi2ELi0EEEEEbRKNSE_6ParamsENSA_13PipelineAsyncILi2EEES19_RNSA_13PipelineStateILj2EEERT0_RT1_iRiRKNS_16SeqlenInfoQKNewKILb1ELb1EEENS2_IJiiiiEEERT_ENKUliT_T0_T1_E_clIZSF_ISO_S12_S14_EbS17_S19_S19_S1C_S1E_S1G_iS1H_S1L_S1M_S1O_EUlRS1P_iE0_NS3_ILb1EEES1W_EEDaiS1P_S1Q_S1R_,@function
        .size           $_ZN7cutlass13device_kernelIN5flash11enable_sm90INS1_16FlashAttnFwdSm90INS1_25CollectiveMainloopFwdSm90ILi2EN4cute5tupleIJNS5_1CILi1EEES8_S8_EEENS6_IJNS7_ILi128EEENS7_ILi96EEENS7_ILi64EEEEEELi256ENS_10bfloat16_tEfNS_4arch4Sm90ELb0ELb1ELb1ELb1ELb1ELb1ELb1ELb1ELb0ELb1ELb0ELb0EEENS1_21CollectiveEpilogueFwdINS6_IJSA_NS7_ILi256EEESB_EEES9_SE_SG_Li256ELb1ELb1ELb0ELb0EEENS1_36VarlenDynamicPersistentTileSchedulerILi128ELi96ELi256ELi128ELb0ELb1ELb1ELb1ELb0ELb1EEEEEEEEEvNT_6ParamsE$_ZZN5flash25CollectiveMainloopFwdSm90ILi2EN4cute5tupleIJNS1_1CILi1EEES4_S4_EEENS2_IJNS3_ILi128EEENS3_ILi96EEENS3_ILi64EEEEEELi256EN7cutlass10bfloat16_tEfNSA_4arch4Sm90ELb0ELb1ELb1ELb1ELb1ELb1ELb1ELb1ELb0ELb1ELb0ELb0EE3mmaINS_16FlashAttnFwdSm90ISE_NS_21CollectiveEpilogueFwdINS2_IJS6_NS3_ILi256EEES7_EEES5_SB_SD_Li256ELb1ELb1ELb0ELb0EEENS_36VarlenDynamicPersistentTileSchedulerILi128ELi96ELi256ELi128ELb0ELb1ELb1ELb1ELb0ELb1EEEE13SharedStorageENS1_6TensorINS1_11ArrayEngineIfLm128EEENS1_6LayoutINS2_IJNS2_IJNS3_ILi2EEEST_NS3_ILi32EEEEEES4_S4_EEENS2_IJNS2_IJS4_ST_NS3_ILi4EEEEEENS3_ILi0EEESZ_EEEEEEENS_7SoftmaxILi2ELi0EEEEEbRKNSE_6ParamsENSA_13PipelineAsyncILi2EEES19_RNSA_13PipelineStateILj2EEERT0_RT1_iRiRKNS_16SeqlenInfoQKNewKILb1ELb1EEENS2_IJiiiiEEERT_ENKUliT_T0_T1_E_clIZSF_ISO_S12_S14_EbS17_S19_S19_S1C_S1E_S1G_iS1H_S1L_S1M_S1O_EUlRS1P_iE0_NS3_ILb1EEES1W_EEDaiS1P_S1Q_S1R_,(.L_x_15679 - $_ZN7cutlass13device_kernelIN5flash11enable_sm90INS1_16FlashAttnFwdSm90INS1_25CollectiveMainloopFwdSm90ILi2EN4cute5tupleIJNS5_1CILi1EEES8_S8_EEENS6_IJNS7_ILi128EEENS7_ILi96EEENS7_ILi64EEEEEELi256ENS_10bfloat16_tEfNS_4arch4Sm90ELb0ELb1ELb1ELb1ELb1ELb1ELb1ELb1ELb0ELb1ELb0ELb0EEENS1_21CollectiveEpilogueFwdINS6_IJSA_NS7_ILi256EEESB_EEES9_SE_SG_Li256ELb1ELb1ELb0ELb0EEENS1_36VarlenDynamicPersistentTileSchedulerILi128ELi96ELi256ELi128ELb0ELb1ELb1ELb1ELb0ELb1EEEEEEEEEvNT_6ParamsE$_ZZN5flash25CollectiveMainloopFwdSm90ILi2EN4cute5tupleIJNS1_1CILi1EEES4_S4_EEENS2_IJNS3_ILi128EEENS3_ILi96EEENS3_ILi64EEEEEELi256EN7cutlass10bfloat16_tEfNSA_4arch4Sm90ELb0ELb1ELb1ELb1ELb1ELb1ELb1ELb1ELb0ELb1ELb0ELb0EE3mmaINS_16FlashAttnFwdSm90ISE_NS_21CollectiveEpilogueFwdINS2_IJS6_NS3_ILi256EEES7_EEES5_SB_SD_Li256ELb1ELb1ELb0ELb0EEENS_36VarlenDynamicPersistentTileSchedulerILi128ELi96ELi256ELi128ELb0ELb1ELb1ELb1ELb0ELb1EEEE13SharedStorageENS1_6TensorINS1_11ArrayEngineIfLm128EEENS1_6LayoutINS2_IJNS2_IJNS3_ILi2EEEST_NS3_ILi32EEEEEES4_S4_EEENS2_IJNS2_IJS4_ST_NS3_ILi4EEEEEENS3_ILi0EEESZ_EEEEEEENS_7SoftmaxILi2ELi0EEEEEbRKNSE_6ParamsENSA_13PipelineAsyncILi2EEES19_RNSA_13PipelineStateILj2EEERT0_RT1_iRiRKNS_16SeqlenInfoQKNewKILb1ELb1EEENS2_IJiiiiEEERT_ENKUliT_T0_T1_E_clIZSF_ISO_S12_S14_EbS17_S19_S19_S1C_S1E_S1G_iS1H_S1L_S1M_S1O_EUlRS1P_iE0_NS3_ILb1EEES1W_EEDaiS1P_S1Q_S1R_)
$_ZN7cutlass13device_kernelIN5flash11enable_sm90INS1_16FlashAttnFwdSm90INS1_25CollectiveMainloopFwdSm90ILi2EN4cute5tupleIJNS5_1CILi1EEES8_S8_EEENS6_IJNS7_ILi128EEENS7_ILi96EEENS7_ILi64EEEEEELi256ENS_10bfloat16_tEfNS_4arch4Sm90ELb0ELb1ELb1ELb1ELb1ELb1ELb1ELb1ELb0ELb1ELb0ELb0EEENS1_21CollectiveEpilogueFwdINS6_IJSA_NS7_ILi256EEESB_EEES9_SE_SG_Li256ELb1ELb1ELb0ELb0EEENS1_36VarlenDynamicPersistentTileSchedulerILi128ELi96ELi256ELi128ELb0ELb1ELb1ELb1ELb0ELb1EEEEEEEEEvNT_6ParamsE$_ZZN5flash25CollectiveMainloopFwdSm90ILi2EN4cute5tupleIJNS1_1CILi1EEES4_S4_EEENS2_IJNS3_ILi128EEENS3_ILi96EEENS3_ILi64EEEEEELi256EN7cutlass10bfloat16_tEfNSA_4arch4Sm90ELb0ELb1ELb1ELb1ELb1ELb1ELb1ELb1ELb0ELb1ELb0ELb0EE3mmaINS_16FlashAttnFwdSm90ISE_NS_21CollectiveEpilogueFwdINS2_IJS6_NS3_ILi256EEES7_EEES5_SB_SD_Li256ELb1ELb1ELb0ELb0EEENS_36VarlenDynamicPersistentTileSchedulerILi128ELi96ELi256ELi128ELb0ELb1ELb1ELb1ELb0ELb1EEEE13SharedStorageENS1_6TensorINS1_11ArrayEngineIfLm128EEENS1_6LayoutINS2_IJNS2_IJNS3_ILi2EEEST_NS3_ILi32EEEEEES4_S4_EEENS2_IJNS2_IJS4_ST_NS3_ILi4EEEEEENS3_ILi0EEESZ_EEEEEEENS_7SoftmaxILi2ELi0EEEEEbRKNSE_6ParamsENSA_13PipelineAsyncILi2EEES19_RNSA_13PipelineStateILj2EEERT0_RT1_iRiRKNS_16SeqlenInfoQKNewKILb1ELb1EEENS2_IJiiiiEEERT_ENKUliT_T0_T1_E_clIZSF_ISO_S12_S14_EbS17_S19_S19_S1C_S1E_S1G_iS1H_S1L_S1M_S1O_EUlRS1P_iE0_NS3_ILb1EEES1W_EEDaiS1P_S1Q_S1R_:
[----:B------:R-:W-:Y:S02]  /*3d660*/  ULDC UR4, c[0x0][0x20] ;  /* 0x0000080000047ab9 */ /* 0x000fe40000000800 */
        /* <DEDUP_REMOVED lines=8> */
[----:B------:R-:W-:Y:S01]  /*3d6f0*/  IMAD.MOV.U32 R3, RZ, RZ, R41 ;  /* 0x000000ffff037224 */ /* 0x000fe200078e0029 */
[----:B--2---:R-:W-:-:S04]  /*3d700*/  LOP3.LUT R2, R2, 0x1, RZ, 0xfc, !PT ;  /* 0x0000000102027812 */ /* 0x004fc800078efcff */
[----:B------:R-:W-:Y:S01]  /*3d710*/  ISETP.NE.AND P0, PT, R2, 0x3, PT ;  /* 0x000000030200780c */ /* 0x000fe20003f05270 */
[----:B------:R-:W-:-:S12]  /*3d720*/  IMAD.MOV.U32 R2, RZ, RZ, R30 ;  /* 0x000000ffff027224 */ /* 0x000fd800078e001e */
[----:B0-----:R-:W-:Y:S05]  /*3d730*/  @!P0 BRA `(.L_x_13572) ;  /* 0x0000000000048947 */ /* 0x001fea0003800000 */
[----:B------:R-:W-:Y:S01]  /*3d740*/  BPT.TRAP 0x1 ;  /* 0x000000040000795c */ /* 0x000fe20000300000 */
.L_x_13572:
[----:B------:R-:W-:Y:S05]  /*3d750*/  BSYNC B0 ;  /* 0x0000000000007941 */ /* 0x000fea0003800000 */
.L_x_13571:
        /* <DEDUP_REMOVED lines=13> */
.L_x_13574:
[----:B------:R-:W-:Y:S05]  /*3d830*/  BSYNC B0 ;  /* 0x0000000000007941 */ /* 0x000fea0003800000 */
.L_x_13573:
        /* <DEDUP_REMOVED lines=8> */
.L_x_13576:
[----:B------:R-:W-:Y:S05]  /*3d8c0*/  BSYNC B0 ;  /* 0x0000000000007941 */ /* 0x000fea0003800000 */
.L_x_13575:
[----:B0----5:R-:W2:Y:S04]  /*3d8d0*/  LDL.64 R8, [UR4] ;  /* 0x00000004ff087983 */ /* 0x021ea80008100a00 */
[----:B------:R-:W3:Y:S04]  /*3d8e0*/  LDL.64 R6, [UR4+0x28] ;  /* 0x00002804ff067983 */ /* 0x000ee80008100a00 */
[----:B------:R-:W4:Y:S04]  /*3d8f0*/  LDL.64 R4, [UR4+0x20] ;  /* 0x00002004ff047983 */ /* 0x000f280008100a00 */
        /* <DEDUP_REMOVED lines=52> */
[----:B------:R-:W3:Y:S04]  /*3dc40*/  LDL.64 R4, [UR4+0x30] ;  /* 0x00003004ff047983 */ /* 0x000ee80008100a00 */
        /* <DEDUP_REMOVED lines=9> */
.L_x_13605:
[----:B------:R-:W-:Y:S05]  /*3dce0*/  BSYNC B0 ;  /* 0x0000000000007941 */ /* 0x000fea0003800000 */
.L_x_13578:
[----:B------:R-:W2:Y:S04]  /*3dcf0*/  LDL.64 R6, [UR4+0x40] ;  /* 0x00004004ff067983 */ /* 0x000ea80008100a00 */
[----:B0-----:R-:W3:Y:S04]  /*3dd00*/  LDL.64 R4, [UR4] ;  /* 0x00000004ff047983 */ /* 0x001ee80008100a00 */
[----:B--2---:R-:W2:Y:S04]  /*3dd10*/  LD.E R8, desc[UR6][R6.64] ;  /* 0x0000000606087980 */ /* 0x004ea8000c101900 */
[----:B---3--:R0:W5:Y:S04]  /*3dd20*/  LD.E R10, desc[UR6][R4.64] ;  /* 0x00000006040a7980 */ /* 0x008168000c101900 */
[----:B------:R0:W5:Y:S01]  /*3dd30*/  LD.E R11, desc[UR6][R4.64+0x4] ;  /* 0x00000406040b7980 */ /* 0x000162000c101900 */
[----:B------:R-:W-:Y:S01]  /*3dd40*/  BSSY B0, `(.L_x_13580) ;  /* 0x0000005000007945 */ /* 0x000fe20003800000 */
[----:B--2---:R-:W-:-:S04]  /*3dd50*/  LOP3.LUT R8, R8, 0x1, RZ, 0xfc, !PT ;  /* 0x0000000108087812 */ /* 0x004fc800078efcff */
[----:B------:R-:W-:-:S13]  /*3dd60*/  ISETP.NE.AND P0, PT, R8, 0x3, PT ;  /* 0x000000030800780c */ /* 0x000fda0003f05270 */
[----:B0-----:R-:W-:Y:S05]  /*3dd70*/  @!P0 BRA `(.L_x_13581) ;  /* 0x0000000000048947 */ /* 0x001fea0003800000 */
[----:B------:R-:W-:Y:S01]  /*3dd80*/  BPT.TRAP 0x1 ;  /* 0x000000040000795c */ /* 0x000fe20000300000 */
.L_x_13581:
[----:B------:R-:W-:Y:S05]  /*3dd90*/  BSYNC B0 ;  /* 0x0000000000007941 */ /* 0x000fea0003800000 */
.L_x_13580:
        /* <DEDUP_REMOVED lines=13> */
.L_x_13583:
[----:B------:R-:W-:Y:S05]  /*3de70*/  BSYNC B0 ;  /* 0x0000000000007941 */ /* 0x000fea0003800000 */
.L_x_13582:
        /* <DEDUP_REMOVED lines=8> */
.L_x_13585:
[----:B------:R-:W-:Y:S05]  /*3df00*/  BSYNC B0 ;  /* 0x0000000000007941 */ /* 0x000fea0003800000 */
.L_x_13584:
[----:B------:R-:W2:Y:S04]  /*3df10*/  LDL.64 R12, [UR4] ;  /* 0x00000004ff0c7983 */ /* 0x000ea80008100a00 */
[----:B------:R-:W0:Y:S04]  /*3df20*/  LDL.64 R10, [UR4+0x58] ;  /* 0x00005804ff0a7983 */ /* 0x000e280008100a00 */
[----:B------:R-:W3:Y:S04]  /*3df30*/  LDL.64 R6, [UR4+0x48] ;  /* 0x00004804ff067983 */ /* 0x000ee80008100a00 */
[----:B------:R-:W4:Y:S04]  /*3df40*/  LDL.64 R4, [UR4+0x50] ;  /* 0x00005004ff047983 */ /* 0x000f280008100a00 */
[----:B--2---:R-:W2:Y:S04]  /*3df50*/  LD.E R13, desc[UR6][R12.64] ;  /* 0x000000060c0d7980 */ /* 0x004ea8000c101900 */
[----:B0----5:R-:W2:Y:S04]  /*3df60*/  LD.E.64 R8, desc[UR6][R10.64] ;  /* 0x000000060a087980 */ /* 0x021ea8000c101b00 */
[----:B---3--:R-:W3:Y:S04]  /*3df70*/  LD.E R18, desc[UR6][R6.64] ;  /* 0x0000000606127980 */ /* 0x008ee8000c101900 */
[----:B----4-:R-:W4:Y:S01]  /*3df80*/  LD.E.64 R14, desc[UR6][R4.64] ;  /* 0x00000006040e7980 */ /* 0x010f22000c101b00 */
[----:B------:R-:W-:Y:S05]  /*3df90*/  WARPSYNC.ALL ;  /* 0x0000000000007948 */ /* 0x000fea0003800000 */
[----:B------:R-:W-:Y:S01]  /*3dfa0*/  WARPGROUP.ARRIVE ;  /* 0x00000000000079c5 */ /* 0x000fe20000000000 */
[----:B------:R-:W-:-:S02]  /*3dfb0*/  IMAD.MOV.U32 R19, RZ, RZ, 0x1 ;  /* 0x00000001ff137424 */ /* 0x000fc400078e00ff */
[----:B--2---:R-:W-:Y:S01]  /*3dfc0*/  IMAD R8, R13, 0xc00, R8 ;  /* 0x00000c000d087824 */ /* 0x004fe200078e0208 */
[----:B------:R-:W-:Y:S02]  /*3dfd0*/  R2UR UR11, R9 ;  /* 0x00000000090b72ca */ /* 0x000fe400000e0000 */
[----:B---3--:R-:W-:Y:S02]  /*3dfe0*/  ISETP.NE.U32.AND P0, PT, R18, RZ, PT ;  /* 0x000000ff1200720c */ /* 0x008fe40003f05070 */
[----:B------:R-:W-:Y:S02]  /*3dff0*/  R2UR UR10, R8 ;  /* 0x00000000080a72ca */ /* 0x000fe400000e0000 */
[----:B----4-:R-:W-:Y:S02]  /*3e000*/  R2UR UR8, R14 ;  /* 0x000000000e0872ca */ /* 0x010fe400000e0000 */
[----:B------:R-:W-:-:S07]  /*3e010*/  R2UR UR9, R15 ;  /* 0x000000000f0972ca */ /* 0x000fce00000e0000 */
[----:B------:R-:W-:-:S06]  /*3e020*/  VOTEU.ANY UP0, P0 ;  /* 0x00000000003f7886 */ /* 0x000fcc0000000100 */
[----:B------:R-:W-:Y:S03]  /*3e030*/  HGMMA.64x96x16.F32.BF16 R24, gdesc[UR8], R24, UP0, gsb0 ;  /* 0x01600000081879f0 */ /* 0x000fe6000b801818 */
        /* <DEDUP_REMOVED lines=183> */
[----:B------:R-:W2:Y:S04]  /*3ebb0*/  LDL.64 R10, [UR4+0x18] ;  /* 0x00001804ff0a7983 */ /* 0x000ea80008100a00 */
[----:B------:R-:W3:Y:S01]  /*3ebc0*/  LDL.64 R8, [UR4] ;  /* 0x00000004ff087983 */ /* 0x000ee20008100a00 */
[----:B------:R-:W1:Y:S02]  /*3ebd0*/  S2R R4, SR_TID.X ;  /* 0x0000000000047919 */ /* 0x000e640000002100 */
[----:B-1----:R-:W-:-:S04]  /*3ebe0*/  SHF.R.U32.HI R5, RZ, 0x7, R4 ;  /* 0x00000007ff057819 */ /* 0x002fc80000011604 */
        /* <DEDUP_REMOVED lines=9> */
.L_x_13588:
[----:B------:R-:W-:Y:S05]  /*3ec80*/  BSYNC B0 ;  /* 0x0000000000007941 */ /* 0x000fea0003800000 */
.L_x_13587:
        /* <DEDUP_REMOVED lines=15> */
[----:B--2---:R-:W2:Y:S01]  /*3ed80*/  LD.E.64 R12, desc[UR6][R8.64] ;  /* 0x00000006080c7980 */ /* 0x004ea2000c101b00 */
[----:B----4-:R-:W-:-:S03]  /*3ed90*/  ISETP.NE.AND P0, PT, R5, 0x1, PT ;  /* 0x000000010500780c */ /* 0x010fc60003f05270 */
[----:B------:R-:W4:Y:S10]  /*3eda0*/  LD.E R8, desc[UR6][R2.64+0x18] ;  /* 0x0000180602087980 */ /* 0x000f34000c101900 */
[----:B------:R-:W3:Y:S04]  /*3edb0*/  @P0 LD.E R73, desc[UR6][R2.64+0x28] ;  /* 0x0000280602490980 */ /* 0x000ee8000c101900 */
[----:B------:R-:W3:Y:S04]  /*3edc0*/  @P0 LD.E R72, desc[UR6][R2.64+0x2c] ;  /* 0x00002c0602480980 */ /* 0x000ee8000c101900 */
[----:B--2---:R-:W2:Y:S01]  /*3edd0*/  LD.E R15, desc[UR6][R12.64] ;  /* 0x000000060c0f7980 */ /* 0x004ea2000c101900 */
[----:B----4-:R-:W-:Y:S01]  /*3ede0*/  ISETP.GE.AND P1, PT, R8, 0x1, PT ;  /* 0x000000010800780c */ /* 0x010fe20003f26270 */
[----:B------:R-:W-:Y:S01]  /*3edf0*/  BSSY B0, `(.L_x_13589) ;  /* 0x00000a8000007945 */ /* 0x000fe20003800000 */
[-C--:B--2---:R-:W-:Y:S01]  /*3ee00*/  FMUL.FTZ R12, R31, R15.reuse ;  /* 0x0000000f1f0c7220 */ /* 0x084fe20000410000 */
[-C--:B------:R-:W-:Y:S01]  /*3ee10*/  FMUL.FTZ R31, R47, R15.reuse ;  /* 0x0000000f2f1f7220 */ /* 0x080fe20000410000 */
[----:B---3--:R-:W-:Y:S01]  /*3ee20*/  SHF.R.S32.HI R47, RZ, 0x1f, R78 ;  /* 0x0000001fff2f7819 */ /* 0x008fe2000001144e */
[----:B------:R-:W-:-:S03]  /*3ee30*/  FMUL.FTZ R74, R48, R15 ;  /* 0x0000000f304a7220 */ /* 0x000fc60000410000 */
[----:B------:R-:W-:Y:S01]  /*3ee40*/  LEA.HI R48, R47, R78, RZ, 0x7 ;  /* 0x0000004e2f307211 */ /* 0x000fe200078f38ff */
[----:B------:R-:W-:-:S03]  /*3ee50*/  FMUL.FTZ R75, R49, R15 ;  /* 0x0000000f314b7220 */ /* 0x000fc60000410000 */
[----:B------:R-:W-:Y:S01]  /*3ee60*/  LOP3.LUT R49, R48, 0xffffff80, RZ, 0xc0, !PT ;  /* 0xffffff8030317812 */ /* 0x000fe200078ec0ff */
[----:B------:R-:W-:-:S04]  /*3ee70*/  FMUL.FTZ R13, R34, R15 ;  /* 0x0000000f220d7220 */ /* 0x000fc80000410000 */
[----:B------:R-:W-:Y:S02]  /*3ee80*/  IMAD.IADD R49, R78, 0x1, -R49 ;  /* 0x000000014e317824 */ /* 0x000fe400078e0a31 */
[-C--:B------:R-:W-:Y:S01]  /*3ee90*/  FMUL.FTZ R34, R50, R15.reuse ;  /* 0x0000000f32227220 */ /* 0x080fe20000410000 */
[----:B------:R-:W-:Y:S02]  /*3eea0*/  LEA.HI R47, R47, R78, RZ, 0x2 ;  /* 0x0000004e2f2f7211 */ /* 0x000fe400078f10ff */
[----:B------:R-:W-:Y:S01]  /*3eeb0*/  SHF.R.S32.HI R50, RZ, 0x1f, R49 ;  /* 0x0000001fff327819 */ /* 0x000fe20000011431 */
[-C--:B------:R-:W-:Y:S01]  /*3eec0*/  FMUL.FTZ R76, R52, R15.reuse ;  /* 0x0000000f344c7220 */ /* 0x080fe20000410000 */
[-C--:B------:R-:W-:Y:S01]  /*3eed0*/  FMUL.FTZ R14, R35, R15.reuse ;  /* 0x0000000f230e7220 */ /* 0x080fe20000410000 */
[----:B------:R-:W-:Y:S01]  /*3eee0*/  FMUL.FTZ R10, R27, R15 ;  /* 0x0000000f1b0a7220 */ /* 0x000fe20000410000 */
[C---:B------:R-:W-:Y:S01]  /*3eef0*/  LEA.HI R52, R50.reuse, R49, RZ, 0x2 ;  /* 0x0000003132347211 */ /* 0x040fe200078f10ff */
        /* <DEDUP_REMOVED lines=18> */
[----:B------:R-:W-:Y:S01]  /*3f020*/  FMUL.FTZ R9, R24, R15 ;  /* 0x0000000f18097220 */ /* 0x000fe20000410000 */
[----:B------:R-:W-:Y:S01]  /*3f030*/  IMAD.IADD R48, R51, 0x1, -R48 ;  /* 0x0000000133307824 */ /* 0x000fe200078e0a30 */
[----:B------:R-:W-:Y:S01]  /*3f040*/  LOP3.LUT R53, R53, 0x1ffffffe, RZ, 0xc0, !PT ;  /* 0x1ffffffe35357812 */ /* 0x000fe200078ec0ff */
[----:B------:R-:W-:-:S02]  /*3f050*/  IMAD.U32 R59, R80, 0x10, R59 ;  /* 0x00000010503b7824 */ /* 0x000fc400078e003b */
[-C--:B------:R-:W-:Y:S01]  /*3f060*/  FMUL.FTZ R24, R39, R15.reuse ;  /* 0x0000000f27187220 */ /* 0x080fe20000410000 */
[-C--:B------:R-:W-:Y:S01]  /*3f070*/  FMUL.FTZ R39, R55, R15.reuse ;  /* 0x0000000f37277220 */ /* 0x080fe20000410000 */
[-C--:B------:R-:W-:Y:S01]  /*3f080*/  FMUL.FTZ R55, R56, R15.reuse ;  /* 0x0000000f38377220 */ /* 0x080fe20000410000 */
[----:B------:R-:W-:Y:S02]  /*3f090*/  IMAD.IADD R53, R78, 0x1, -R53 ;  /* 0x000000014e357824 */ /* 0x000fe400078e0a35 */
[-C--:B------:R-:W-:Y:S01]  /*3f0a0*/  FMUL.FTZ R56, R57, R15.reuse ;  /* 0x0000000f39387220 */ /* 0x080fe20000410000 */
[----:B------:R-:W-:Y:S02]  /*3f0b0*/  IMAD R48, R48, 0x40, R59 ;  /* 0x0000004030307824 */ /* 0x000fe400078e023b */
[-C--:B------:R-:W-:Y:S01]  /*3f0c0*/  FMUL.FTZ R57, R60, R15.reuse ;  /* 0x0000000f3c397220 */ /* 0x080fe20000410000 */
[----:B------:R-:W-:Y:S01]  /*3f0d0*/  FMUL.FTZ R60, R66, R15 ;  /* 0x0000000f423c7220 */ /* 0x000fe20000410000 */
[----:B------:R-:W-:-:S04]  /*3f0e0*/  IMAD R66, R53, 0x8, R48 ;  /* 0x0000000835427824 */ /* 0x000fc800078e0230 */
[----:B------:R-:W-:-:S05]  /*3f0f0*/  @P0 IMAD.HI.U32 R73, R66, R73, RZ ;  /* 0x0000004942490227 */ /* 0x000fca00078e00ff */
[----:B------:R-:W-:Y:S01]  /*3f100*/  @P0 SHF.R.U32.HI R66, RZ, R72, R73 ;  /* 0x00000048ff420219 */ /* 0x000fe20000011649 */
[----:B------:R-:W-:Y:S01]  /*3f110*/  FMUL.FTZ R5, R26, R15 ;  /* 0x0000000f1a057220 */ /* 0x000fe20000410000 */
[----:B------:R-:W-:-:S03]  /*3f120*/  LOP3.LUT R52, R52, 0x7ffffffc, RZ, 0xc0, !PT ;  /* 0x7ffffffc34347812 */ /* 0x000fc600078ec0ff */
[----:B------:R-:W0:Y:S01]  /*3f130*/  SHFL.IDX PT, R50, R66, RZ, 0x1c1f ;  /* 0x001c1fff42327589 */ /* 0x000e2200000e0000 */
[-C--:B------:R-:W-:Y:S01]  /*3f140*/  FMUL.FTZ R11, R30, R15.reuse ;  /* 0x0000000f1e0b7220 */ /* 0x080fe20000410000 */
[-C--:B------:R-:W-:Y:S01]  /*3f150*/  FMUL.FTZ R26, R42, R15.reuse ;  /* 0x0000000f2a1a7220 */ /* 0x080fe20000410000 */
        /* <DEDUP_REMOVED lines=26> */
[----:B------:R-:W-:Y:S01]  /*3f300*/  FMUL.FTZ R63, R71, R15 ;  /* 0x0000000f473f7220 */ /* 0x000fe20000410000 */
[----:B------:R-:W-:Y:S01]  /*3f310*/  VIADD R49, R51, 0x1 ;  /* 0x0000000133317836 */ /* 0x000fe20000000000 */
[----:B------:R-:W1:Y:S03]  /*3f320*/  MUFU.TANH R9, R9 ;  /* 0x0000000900097308 */ /* 0x000e660000002400 */
[----:B------:R-:W-:Y:S01]  /*3f330*/  IMAD R49, R52, -0x2, R49 ;  /* 0xfffffffe34317824 */ /* 0x000fe200078e0231 */
[----:B------:R-:W-:-:S04]  /*3f340*/  LOP3.LUT R48, RZ, R21, RZ, 0x33, !PT ;  /* 0x00000015ff307212 */ /* 0x000fc800078e33ff */
        /* <DEDUP_REMOVED lines=50> */
[----:B------:R-:W-:-:S02]  /*3f670*/  IMAD.SHL.U32 R15, R52, 0x2, RZ ;  /* 0x00000002340f7824 */ /* 0x000fc400078e00ff */
[----:B------:R-:W-:Y:S01]  /*3f680*/  IMAD.IADD R71, R49, 0x1, R48 ;  /* 0x0000000131477824 */ /* 0x000fe200078e0230 */
[----:B0-----:R-:W-:Y:S01]  /*3f690*/  VIADDMNMX R59, R50, R70, R67, PT ;  /* 0x00000046323b7246 */ /* 0x001fe20003800143 */
[C---:B------:R-:W-:Y:S02]  /*3f6a0*/  IMAD R73, R0.reuse, -0x60, -R15 ;  /* 0xffffffa000497824 */ /* 0x040fe400078e0a0f */
        /* <DEDUP_REMOVED lines=15> */
.L_x_13594:
[----:B------:R-:W-:Y:S05]  /*3f7a0*/  BSYNC B2 ;  /* 0x0000000000027941 */ /* 0x000fea0003800000 */
.L_x_13593:
[----:B------:R-:W-:Y:S01]  /*3f7b0*/  LOP3.LUT R15, RZ, R15, RZ, 0x33, !PT ;  /* 0x0000000fff0f7212 */ /* 0x000fe200078e33ff */
[----:B------:R-:W-:Y:S06]  /*3f7c0*/  BRA `(.L_x_13595) ;  /* 0x0000000000187947 */ /* 0x000fec0003800000 */
.L_x_13592:
[----:B------:R-:W-:-:S13]  /*3f7d0*/  ISETP.NE.AND P0, PT, R8, 0x1, PT ;  /* 0x000000010800780c */ /* 0x000fda0003f05270 */
[----:B------:R-:W-:Y:S05]  /*3f7e0*/  @!P0 BRA `(.L_x_13595) ;  /* 0x0000000000108947 */ /* 0x000fea0003800000 */
[----:B------:R-:W2:Y:S04]  /*3f7f0*/  LD.E R0, desc[UR6][R2.64+0x1c] ;  /* 0x00001c0602007980 */ /* 0x000ea8000c101900 */
[----:B------:R-:W3:Y:S01]  /*3f800*/  LD.E R48, desc[UR6][R2.64+0x20] ;  /* 0x0000200602307980 */ /* 0x000ee2000c101900 */
[----:B--2---:R-:W-:-:S05]  /*3f810*/  IMAD.HI.U32 R15, R15, R0, RZ ;  /* 0x000000000f0f7227 */ /* 0x004fca00078e00ff */
[----:B---3--:R-:W-:-:S07]  /*3f820*/  SHF.R.U32.HI R15, RZ, R48, R15 ;  /* 0x00000030ff0f7219 */ /* 0x008fce000001160f */
.L_x_13595:
[----:B------:R-:W-:Y:S05]  /*3f830*/  BSYNC B1 ;  /* 0x0000000000017941 */ /* 0x000fea0003800000 */
.L_x_13591:
[----:B------:R-:W-:-:S05]  /*3f840*/  IMAD R15, R8, R15, R73 ;  /* 0x0000000f080f7224 */ /* 0x000fca00078e0249 */
[----:B------:R-:W-:Y:S02]  /*3f850*/  VIMNMX R18, R18, R15, !PT ;  /* 0x0000000f12127248 */ /* 0x000fe40007fe0100 */
[----:B------:R-:W-:-:S07]  /*3f860*/  VIADDMNMX R59, R15, R8, R59, PT ;  /* 0x000000080f3b7246 */ /* 0x000fce000380013b */
.L_x_13590:
[----:B------:R-:W-:Y:S05]  /*3f870*/  BSYNC B0 ;  /* 0x0000000000007941 */ /* 0x000fea0003800000 */
.L_x_13589:
        /* <DEDUP_REMOVED lines=132> */
.L_x_13601:
[----:B------:R-:W-:Y:S05]  /*400c0*/  BSYNC B2 ;  /* 0x0000000000027941 */ /* 0x000fea0003800000 */
.L_x_13600:
[----:B------:R-:W-:Y:S01]  /*400d0*/  LOP3.LUT R7, RZ, R7, RZ, 0x33, !PT ;  /* 0x00000007ff077212 */ /* 0x000fe200078e33ff */
[----:B------:R-:W-:Y:S06]  /*400e0*/  BRA `(.L_x_13602) ;  /* 0x0000000000187947 */ /* 0x000fec0003800000 */
.L_x_13599:
[----:B------:R-:W-:-:S13]  /*400f0*/  ISETP.NE.AND P6, PT, R8, 0x1, PT ;  /* 0x000000010800780c */ /* 0x000fda0003fc5270 */
[----:B------:R-:W-:Y:S05]  /*40100*/  @!P6 BRA `(.L_x_13602) ;  /* 0x000000000010e947 */ /* 0x000fea0003800000 */
[----:B------:R-:W2:Y:S04]  /*40110*/  LD.E R6, desc[UR6][R2.64+0x1c] ;  /* 0x00001c0602067980 */ /* 0x000ea8000c101900 */
[----:B------:R-:W3:Y:S01]  /*40120*/  LD.E R56, desc[UR6][R2.64+0x20] ;  /* 0x0000200602387980 */ /* 0x000ee2000c101900 */
[----:B--2---:R-:W-:-:S05]  /*40130*/  IMAD.HI.U32 R7, R7, R6, RZ ;  /* 0x0000000607077227 */ /* 0x004fca00078e00ff */
[----:B---3--:R-:W-:-:S07]  /*40140*/  SHF.R.U32.HI R7, RZ, R56, R7 ;  /* 0x00000038ff077219 */ /* 0x008fce0000011607 */
.L_x_13602:
[----:B------:R-:W-:Y:S05]  /*40150*/  BSYNC B1 ;  /* 0x0000000000017941 */ /* 0x000fea0003800000 */
.L_x_13598:
[----:B------:R-:W-:-:S05]  /*40160*/  IMAD R2, R8, R7, R73 ;  /* 0x0000000708027224 */ /* 0x000fca00078e0249 */
[----:B------:R-:W-:Y:S02]  /*40170*/  VIADDMNMX R9, R2, R8, R9, PT ;  /* 0x0000000802097246 */ /* 0x000fe40003800109 */
[----:B------:R-:W-:-:S07]  /*40180*/  VIMNMX R65, R65, R2, !PT ;  /* 0x0000000241417248 */ /* 0x000fce0007fe0100 */
.L_x_13597:
[----:B------:R-:W-:Y:S05]  /*40190*/  BSYNC B0 ;  /* 0x0000000000007941 */ /* 0x000fea0003800000 */
.L_x_13596:
[----:B------:R-:W2:Y:S01]  /*401a0*/  LDL.64 R2, [UR4+0x70] ;  /* 0x00007004ff027983 */ /* 0x000ea20008100a00 */
[C---:B------:R-:W-:Y:S02]  /*401b0*/  ISETP.GT.AND P0, PT, R65.reuse, 0x1, !P0 ;  /* 0x000000014100780c */ /* 0x040fe40004704270 */
[----:B------:R-:W-:Y:S01]  /*401c0*/  ISETP.GT.AND P1, PT, R65, 0x8, !P1 ;  /* 0x000000084100780c */ /* 0x000fe20004f24270 */
[----:B------:R-:W-:Y:S01]  /*401d0*/  STL [R1+0x4a0], R16 ;  /* 0x0004a01001007387 */ /* 0x000fe20000100800 */
        /* <DEDUP_REMOVED lines=67> */
[----:B------:R-:W-:Y:S02]  /*40610*/  ISETP.GT.AND P2, PT, R65, 0x49, !P2 ;  /* 0x000000494100780c */ /* 0x000fe40005744270 */
        /* <DEDUP_REMOVED lines=69> */
[----:B0-----:R-:W-:Y:S02]  /*40a70*/  FMNMX.FTZ R8, R9, R6, !PT ;  /* 0x0000000609087209 */ /* 0x001fe40007810000 */
        /* <DEDUP_REMOVED lines=17> */
[----:B------:R-:W-:-:S03]  /*40b90*/  FSETP.NEU.FTZ.AND P0, PT, R68, -INF , PT ;  /* 0xff8000004400780b */ /* 0x000fc60003f1d000 */
[-CC-:B------:R-:W-:Y:S01]  /*40ba0*/  FFMA.FTZ R25, R25, R63.reuse, -R66.reuse ;  /* 0x0000003f19197223 */ /* 0x180fe20000010842 */
[----:B------:R-:W-:Y:S01]  /*40bb0*/  FSEL R2, R2, RZ, P0 ;  /* 0x000000ff02027208 */ /* 0x000fe20000000000 */
[-C--:B------:R-:W-:Y:S02]  /*40bc0*/  FFMA.FTZ R168, R64, R63.reuse, -R66 ;  /* 0x0000003f40a87223 */ /* 0x080fe40000010842 */
[----:B------:R0:W-:Y:S02]  /*40bd0*/  MUFU.EX2 R27, R25 ;  /* 0x00000019001b7308 */ /* 0x0001e40000000800 */
[-C--:B------:R-:W-:Y:S01]  /*40be0*/  FFMA.FTZ R169, R59, R63.reuse, -R2 ;  /* 0x0000003f3ba97223 */ /* 0x080fe20000010802 */
[-C--:B------:R-:W-:Y:S01]  /*40bf0*/  FFMA.FTZ R26, R28, R63.reuse, -R66 ;  /* 0x0000003f1c1a7223 */ /* 0x080fe20000010842 */
[-CC-:B0-----:R-:W-:Y:S01]  /*40c00*/  FFMA.FTZ R25, R24, R63.reuse, -R2.reuse ;  /* 0x0000003f18197223 */ /* 0x181fe20000010802 */
[----:B------:R-:W-:-:S03]  /*40c10*/  FFMA.FTZ R24, R57, R63, -R2 ;  /* 0x0000003f39187223 */ /* 0x000fc60000010802 */
[----:B------:R-:W0:Y:S01]  /*40c20*/  MUFU.EX2 R168, R168 ;  /* 0x000000a800a87308 */ /* 0x000e220000000800 */
[-C--:B------:R-:W-:Y:S01]  /*40c30*/  FFMA.FTZ R170, R29, R63.reuse, -R66 ;  /* 0x0000003f1daa7223 */ /* 0x080fe20000010842 */
[-C--:B------:R-:W-:Y:S01]  /*40c40*/  FFMA.FTZ R171, R58, R63.reuse, -R2 ;  /* 0x0000003f3aab7223 */ /* 0x080fe20000010802 */
[----:B------:R-:W-:-:S05]  /*40c50*/  FFMA.FTZ R223, R54, R63, -R66 ;  /* 0x0000003f36df7223 */ /* 0x000fca0000010842 */
[----:B------:R-:W-:Y:S01]  /*40c60*/  MUFU.EX2 R25, R25 ;  /* 0x0000001900197308 */ /* 0x000fe20000000800 */
[----:B------:R-:W-:-:S07]  /*40c70*/  FFMA.FTZ R219, R56, R63, -R2 ;  /* 0x0000003f38db7223 */ /* 0x000fce0000010802 */
[----:B------:R-:W1:Y:S01]  /*40c80*/  MUFU.EX2 R169, R169 ;  /* 0x000000a900a97308 */ /* 0x000e620000000800 */
[----:B------:R-:W-:-:S07]  /*40c90*/  FFMA.FTZ R224, R52, R63, -R66 ;  /* 0x0000003f34e07223 */ /* 0x000fce0000010842 */
[----:B------:R-:W2:Y:S01]  /*40ca0*/  MUFU.EX2 R26, R26 ;  /* 0x0000001a001a7308 */ /* 0x000ea20000000800 */
[----:B------:R-:W-:-:S07]  /*40cb0*/  FFMA.FTZ R220, R55, R63, -R2 ;  /* 0x0000003f37dc7223 */ /* 0x000fce0000010802 */
[----:B------:R-:W-:Y:S01]  /*40cc0*/  MUFU.EX2 R24, R24 ;  /* 0x0000001800187308 */ /* 0x000fe20000000800 */
[----:B------:R-:W-:-:S07]  /*40cd0*/  FFMA.FTZ R221, R53, R63, -R66 ;  /* 0x0000003f35dd7223 */ /* 0x000fce0000010842 */
[----:B------:R-:W3:Y:S01]  /*40ce0*/  MUFU.EX2 R170, R170 ;  /* 0x000000aa00aa7308 */ /* 0x000ee20000000800 */
[----:B------:R-:W-:-:S07]  /*40cf0*/  FFMA.FTZ R204, R20, R63, -R2 ;  /* 0x0000003f14cc7223 */ /* 0x000fce0000010802 */
[----:B------:R-:W4:Y:S01]  /*40d00*/  MUFU.EX2 R171, R171 ;  /* 0x000000ab00ab7308 */ /* 0x000f220000000800 */
[-CC-:B------:R-:W-:Y:S01]  /*40d10*/  FFMA.FTZ R226, R19, R63.reuse, -R66.reuse ;  /* 0x0000003f13e27223 */ /* 0x180fe20000010842 */
[----:B------:R-:W-:Y:S01]  /*40d20*/  FFMA.FTZ R18, R18, R63, -R66 ;  /* 0x0000003f12127223 */ /* 0x000fe20000010842 */
[----:B0-----:R-:W-:-:S05]  /*40d30*/  FADD.FTZ R3, R168, R27 ;  /* 0x0000001ba8037221 */ /* 0x001fca0000010000 */
[----:B------:R-:W0:Y:S01]  /*40d40*/  MUFU.EX2 R223, R223 ;  /* 0x000000df00df7308 */ /* 0x000e220000000800 */
[-CC-:B------:R-:W-:Y:S01]  /*40d50*/  FFMA.FTZ R222, R51, R63.reuse, -R66.reuse ;  /* 0x0000003f33de7223 */ /* 0x180fe20000010842 */
[----:B------:R-:W-:Y:S01]  /*40d60*/  FFMA.FTZ R0, R0, R63, -R66 ;  /* 0x0000003f00007223 */ /* 0x000fe20000010842 */
[----:B-1----:R-:W-:-:S05]  /*40d70*/  FADD.FTZ R19, R25, R169 ;  /* 0x000000a919137221 */ /* 0x002fca0000010000 */
[----:B------:R-:W1:Y:S01]  /*40d80*/  MUFU.EX2 R219, R219 ;  /* 0x000000db00db7308 */ /* 0x000e620000000800 */
[----:B------:R-:W-:Y:S01]  /*40d90*/  FFMA.FTZ R205, R14, R63, -R2 ;  /* 0x0000003f0ecd7223 */ /* 0x000fe20000010802 */
[----:B--2---:R-:W-:-:S06]  /*40da0*/  FADD.FTZ R3, R26, R3 ;  /* 0x000000031a037221 */ /* 0x004fcc0000010000 */
[----:B------:R-:W2:Y:S01]  /*40db0*/  MUFU.EX2 R224, R224 ;  /* 0x000000e000e07308 */ /* 0x000ea20000000800 */
[----:B------:R-:W-:-:S07]  /*40dc0*/  FFMA.FTZ R9, R50, R63, -R66 ;  /* 0x0000003f32097223 */ /* 0x000fce0000010842 */
[----:B------:R-:W2:Y:S01]  /*40dd0*/  MUFU.EX2 R220, R220 ;  /* 0x000000dc00dc7308 */ /* 0x000ea20000000800 */
[----:B---3--:R-:W-:Y:S01]  /*40de0*/  FADD.FTZ R20, R170, R3 ;  /* 0x00000003aa147221 */ /* 0x008fe20000010000 */
[----:B------:R-:W-:-:S06]  /*40df0*/  FFMA.FTZ R8, R48, R63, -R66 ;  /* 0x0000003f30087223 */ /* 0x000fcc0000010842 */
[----:B------:R-:W3:Y:S08]  /*40e00*/  MUFU.EX2 R221, R221 ;  /* 0x000000dd00dd7308 */ /* 0x000ef00000000800 */
[----:B------:R4:W-:Y:S08]  /*40e10*/  MUFU.EX2 R16, R18 ;  /* 0x0000001200107308 */ /* 0x0009f00000000800 */
[----:B------:R-:W3:Y:S01]  /*40e20*/  MUFU.EX2 R204, R204 ;  /* 0x000000cc00cc7308 */ /* 0x000ee20000000800 */
[----:B----4-:R-:W-:-:S07]  /*40e30*/  FADD.FTZ R18, R24, R19 ;  /* 0x0000001318127221 */ /* 0x010fce0000010000 */
[----:B------:R4:W-:Y:S01]  /*40e40*/  MUFU.EX2 R213, R0 ;  /* 0x0000000000d57308 */ /* 0x0009e20000000800 */
[----:B------:R-:W-:Y:S01]  /*40e50*/  FADD.FTZ R18, R171, R18 ;  /* 0x00000012ab127221 */ /* 0x000fe20000010000 */
[----:B0-----:R-:W-:-:S06]  /*40e60*/  FADD.FTZ R3, R223, R20 ;  /* 0x00000014df037221 */ /* 0x001fcc0000010000 */
[----:B------:R-:W0:Y:S01]  /*40e70*/  MUFU.EX2 R222, R222 ;  /* 0x000000de00de7308 */ /* 0x000e220000000800 */
[-CC-:B----4-:R-:W-:Y:S01]  /*40e80*/  FFMA.FTZ R0, R13, R63.reuse, -R2.reuse ;  /* 0x0000003f0d007223 */ /* 0x190fe20000010802 */
[-C--:B------:R-:W-:Y:S01]  /*40e90*/  FFMA.FTZ R13, R10, R63.reuse, -R2 ;  /* 0x0000003f0a0d7223 */ /* 0x080fe20000010802 */
[----:B------:R-:W-:-:S05]  /*40ea0*/  FFMA.FTZ R12, R49, R63, -R66 ;  /* 0x0000003f310c7223 */ /* 0x000fca0000010842 */
[----:B------:R-:W4:Y:S01]  /*40eb0*/  MUFU.EX2 R205, R205 ;  /* 0x000000cd00cd7308 */ /* 0x000f220000000800 */
[-C--:B------:R-:W-:Y:S01]  /*40ec0*/  FFMA.FTZ R225, R15, R63.reuse, -R66 ;  /* 0x0000003f0fe17223 */ /* 0x080fe20000010842 */
[----:B-1----:R-:W-:Y:S01]  /*40ed0*/  FADD.FTZ R19, R219, R18 ;  /* 0x00000012db137221 */ /* 0x002fe20000010000 */
[----:B------:R-:W-:-:S05]  /*40ee0*/  FFMA.FTZ R15, R30, R63, -R2 ;  /* 0x0000003f1e0f7223 */ /* 0x000fca0000010802 */
[----:B------:R-:W1:Y:S01]  /*40ef0*/  MUFU.EX2 R9, R9 ;  /* 0x0000000900097308 */ /* 0x000e620000000800 */
[----:B--2---:R-:W-:Y:S01]  /*40f00*/  FADD.FTZ R20, R224, R3 ;  /* 0x00000003e0147221 */ /* 0x004fe20000010000 */
[----:B------:R-:W-:-:S06]  /*40f10*/  FADD.FTZ R19, R220, R19 ;  /* 0x00000013dc137221 */ /* 0x000fcc0000010000 */
[----:B------:R-:W2:Y:S01]  /*40f20*/  MUFU.EX2 R0, R0 ;  /* 0x0000000000007308 */ /* 0x000ea20000000800 */
[-C--:B------:R-:W-:Y:S01]  /*40f30*/  FFMA.FTZ R11, R45, R63.reuse, -R66 ;  /* 0x0000003f2d0b7223 */ /* 0x080fe20000010842 */
[----:B------:R-:W-:Y:S01]  /*40f40*/  FFMA.FTZ R14, R31, R63, -R2 ;  /* 0x0000003f1f0e7223 */ /* 0x000fe20000010802 */
[----:B---3--:R-:W-:-:S05]  /*40f50*/  FADD.FTZ R3, R221, R20 ;  /* 0x00000014dd037221 */ /* 0x008fca0000010000 */
[----:B------:R-:W3:Y:S01]  /*40f60*/  MUFU.EX2 R8, R8 ;  /* 0x0000000800087308 */ /* 0x000ee20000000800 */
[----:B------:R-:W-:Y:S01]  /*40f70*/  FADD.FTZ R20, R204, R19 ;  /* 0x00000013cc147221 */ /* 0x000fe20000010000 */
[----:B------:R-:W-:-:S06]  /*40f80*/  FFMA.FTZ R178, R44, R63, -R66 ;  /* 0x0000003f2cb27223 */ /* 0x000fcc0000010842 */
[----:B------:R-:W3:Y:S01]  /*40f90*/  MUFU.EX2 R13, R13 ;  /* 0x0000000d000d7308 */ /* 0x000ee20000000800 */
[----:B------:R-:W-:Y:S01]  /*40fa0*/  FFMA.FTZ R197, R34, R63, -R2 ;  /* 0x0000003f22c57223 */ /* 0x000fe20000010802 */
[----:B0-----:R-:W-:-:S06]  /*40fb0*/  FADD.FTZ R28, R222, R3 ;  /* 0x00000003de1c7221 */ /* 0x001fcc0000010000 */
[----:B------:R-:W0:Y:S01]  /*40fc0*/  MUFU.EX2 R12, R12 ;  /* 0x0000000c000c7308 */ /* 0x000e220000000800 */
[----:B----4-:R-:W-:Y:S01]  /*40fd0*/  FADD.FTZ R3, R205, R20 ;  /* 0x00000014cd037221 */ /* 0x010fe20000010000 */
[----:B------:R-:W-:-:S06]  /*40fe0*/  FFMA.FTZ R177, R41, R63, -R66 ;  /* 0x0000003f29b17223 */ /* 0x000fcc0000010842 */
        /* <DEDUP_REMOVED lines=9> */
[----:B------:R-:W-:-:S06]  /*41080*/  FADD.FTZ R28, R13, R28 ;  /* 0x0000001c0d1c7221 */ /* 0x000fcc0000010000 */
[----:B------:R-:W3:Y:S01]  /*41090*/  MUFU.EX2 R178, R178 ;  /* 0x000000b200b27308 */ /* 0x000ee20000000800 */
[-C--:B------:R-:W-:Y:S01]  /*410a0*/  FFMA.FTZ R179, R40, R63.reuse, -R66 ;  /* 0x0000003f28b37223 */ /* 0x080fe20000010842 */
[----:B------:R-:W-:-:S06]  /*410b0*/  FFMA.FTZ R198, R39, R63, -R2 ;  /* 0x0000003f27c67223 */ /* 0x000fcc0000010802 */
[----:B------:R-:W3:Y:S01]  /*410c0*/  MUFU.EX2 R197, R197 ;  /* 0x000000c500c57308 */ /* 0x000ee20000000800 */
[----:B0-----:R-:W-:Y:S01]  /*410d0*/  FADD.FTZ R30, R12, R3 ;  /* 0x000000030c1e7221 */ /* 0x001fe20000010000 */
[----:B----4-:R-:W-:-:S06]  /*410e0*/  FADD.FTZ R3, R15, R28 ;  /* 0x0000001c0f037221 */ /* 0x010fcc0000010000 */
[----:B------:R-:W0:Y:S01]  /*410f0*/  MUFU.EX2 R177, R177 ;  /* 0x000000b100b17308 */ /* 0x000e220000000800 */
[-C--:B------:R-:W-:Y:S01]  /*41100*/  FFMA.FTZ R200, R36, R63.reuse, -R66 ;  /* 0x0000003f24c87223 */ /* 0x080fe20000010842 */
        /* <DEDUP_REMOVED lines=12> */
[----:B------:R-:W-:-:S07]  /*411d0*/  FFMA.FTZ R20, R46, R63, -R2 ;  /* 0x0000003f2e147223 */ /* 0x000fce0000010802 */
[----:B------:R-:W3:Y:S01]  /*411e0*/  MUFU.EX2 R198, R198 ;  /* 0x000000c600c67308 */ /* 0x000ee20000000800 */
[----:B0-----:R-:W-:Y:S01]  /*411f0*/  FADD.FTZ R30, R177, R30 ;  /* 0x0000001eb11e7221 */ /* 0x001fe20000010000 */
[----:B----4-:R-:W-:-:S06]  /*41200*/  FADD.FTZ R3, R196, R3 ;  /* 0x00000003c4037221 */ /* 0x010fcc0000010000 */
[----:B------:R-:W0:Y:S01]  /*41210*/  MUFU.EX2 R200, R200 ;  /* 0x000000c800c87308 */ /* 0x000e220000000800 */
[-C--:B------:R-:W-:Y:S01]  /*41220*/  FFMA.FTZ R201, R32, R63.reuse, -R66 ;  /* 0x0000003f20c97223 */ /* 0x080fe20000010842 */
[----:B------:R-:W-:-:S06]  /*41230*/  FFMA.FTZ R19, R47, R63, -R2 ;  /* 0x0000003f2f137223 */ /* 0x000fcc0000010802 */
[----:B------:R-:W4:Y:S01]  /*41240*/  MUFU.EX2 R203, R203 ;  /* 0x000000cb00cb7308 */ /* 0x000f220000000800 */
[----:B-1----:R-:W-:Y:S01]  /*41250*/  FADD.FTZ R30, R195, R30 ;  /* 0x0000001ec31e7221 */ /* 0x002fe20000010000 */
[----:B--2---:R-:W-:-:S06]  /*41260*/  FADD.FTZ R3, R10, R3 ;  /* 0x000000030a037221 */ /* 0x004fcc0000010000 */
[----:B------:R-:W1:Y:S01]  /*41270*/  MUFU.EX2 R199, R199 ;  /* 0x000000c700c77308 */ /* 0x000e620000000800 */
[----:B------:R-:W-:-:S07]  /*41280*/  FFMA.FTZ R174, R5, R63, -R2 ;  /* 0x0000003f05ae7223 */ /* 0x000fce0000010802 */
        /* <DEDUP_REMOVED lines=9> */
[----:B------:R-:W-:-:S07]  /*41320*/  FFMA.FTZ R176, R61, R63, -R2 ;  /* 0x0000003f3db07223 */ /* 0x000fce0000010802 */
        /* <DEDUP_REMOVED lines=8> */
[----:B------:R-:W3:Y:S08]  /*413b0*/  MUFU.EX2 R225, R225 ;  /* 0x000000e100e17308 */ /* 0x000ef00000000800 */
[----:B------:R-:W3:Y:S01]  /*413c0*/  MUFU.EX2 R21, R21 ;  /* 0x0000001500157308 */ /* 0x000ee20000000800 */
[----:B0-----:R-:W-:Y:S01]  /*413d0*/  FADD.FTZ R3, R201, R2 ;  /* 0x00000002c9037221 */ /* 0x001fe20000010000 */
[----:B----4-:R-:W-:-:S06]  /*413e0*/  FADD.FTZ R5, R19, R28 ;  /* 0x0000001c13057221 */ /* 0x010fcc0000010000 */
[----:B------:R-:W0:Y:S01]  /*413f0*/  MUFU.EX2 R176, R176 ;  /* 0x000000b000b07308 */ /* 0x000e220000000800 */
[----:B-1----:R-:W-:Y:S01]  /*41400*/  FADD.FTZ R2, R226, R3 ;  /* 0x00000003e2027221 */ /* 0x002fe20000010000 */
[----:B--2---:R-:W-:-:S06]  /*41410*/  FADD.FTZ R28, R174, R5 ;  /* 0x00000005ae1c7221 */ /* 0x004fcc0000010000 */
[----:B------:R-:W1:Y:S01]  /*41420*/  MUFU.EX2 R175, R175 ;  /* 0x000000af00af7308 */ /* 0x000e620000000800 */
[----:B---3--:R-:W-:Y:S01]  /*41430*/  FADD.FTZ R2, R225, R2 ;  /* 0x00000002e1027221 */ /* 0x008fe20000010000 */
[----:B------:R-:W-:-:S03]  /*41440*/  FADD.FTZ R3, R21, R28 ;  /* 0x0000001c15037221 */ /* 0x000fc60000010000 */
[----:B------:R-:W-:Y:S01]  /*41450*/  FADD.FTZ R2, R213, R2 ;  /* 0x00000002d5027221 */ /* 0x000fe20000010000 */
[----:B0-----:R-:W-:-:S03]  /*41460*/  FADD.FTZ R28, R176, R3 ;  /* 0x00000003b01c7221 */ /* 0x001fc60000010000 */
[----:B------:R-:W-:Y:S01]  /*41470*/  FADD.FTZ R33, R16, R2 ;  /* 0x0000000210217221 */ /* 0x000fe20000010000 */
[----:B-1----:R-:W-:-:S04]  /*41480*/  FADD.FTZ R35, R175, R28 ;  /* 0x0000001caf237221 */ /* 0x002fc80000010000 */
[----:B------:R-:W-:Y:S04]  /*41490*/  ST.E desc[UR6][R6.64+0x10], R33 ;  /* 0x0000102106007985 */ /* 0x000fe8000c101906 */
[----:B------:R0:W-:Y:S04]  /*414a0*/  ST.E desc[UR6][R6.64+0x14], R35 ;  /* 0x0000142306007985 */ /* 0x0001e8000c101906 */
[----:B------:R-:W2:Y:S04]  /*414b0*/  LDL.64 R30, [UR4] ;  /* 0x00000004ff1e7983 */ /* 0x000ea80008100a00 */
[----:B------:R-:W3:Y:S04]  /*414c0*/  LDL.64 R28, [UR4+0x98] ;  /* 0x00009804ff1c7983 */ /* 0x000ee80008100a00 */
[----:B------:R-:W4:Y:S01]  /*414d0*/  LDL.64 R2, [UR4+0x80] ;  /* 0x00008004ff027983 */ /* 0x000f220008100a00 */
[----:B------:R-:W-:-:S03]  /*414e0*/  LEA.HI R32, R4, 0x8, RZ, 0x19 ;  /* 0x0000000804207811 */ /* 0x000fc600078fc8ff */
[----:B0-----:R-:W4:Y:S02]  /*414f0*/  LDL.64 R6, [UR4+0x88] ;  /* 0x00008804ff067983 */ /* 0x001f240008100a00 */
[----:B------:R0:W-:Y:S06]  /*41500*/  BAR.SYNC.DEFER_BLOCKING R32, 0x100 ;  /* 0x000400200000751d */ /* 0x0001ec0000010000 */
        /* <DEDUP_REMOVED lines=76> */
[----:B--2---:R-:W-:-:S03]  /*419d0*/  IMAD R4, R31, 0xc00, R4 ;  /* 0x00000c001f047824 */ /* 0x004fc600078e0204 */
[----:B------:R-:W2:Y:S04]  /*419e0*/  LD.E R103, desc[UR6][R2.64+0x170] ;  /* 0x0001700602677980 */ /* 0x000ea8000c101900 */
[----:B---3--:R-:W-:Y:S04]  /*419f0*/  ST.E desc[UR6][R2.64], R37 ;  /* 0x0000002502007985 */ /* 0x008fe8000c101906 */
[----:B----4-:R-:W-:Y:S04]  /*41a00*/  ST.E desc[UR6][R2.64+0x4], R39 ;  /* 0x0000042702007985 */ /* 0x010fe8000c101906 */
        /* <DEDUP_REMOVED lines=15> */
[----:B------:R-:W2:Y:S04]  /*41b00*/  LD.E R31, desc[UR6][R2.64+0x50] ;  /* 0x00005006021f7980 */ /* 0x000ea8000c101900 */
[----:B0-----:R-:W2:Y:S04]  /*41b10*/  LD.E R33, desc[UR6][R2.64+0x58] ;  /* 0x0000580602217980 */ /* 0x001ea8000c101900 */
[----:B-1----:R-:W2:Y:S04]  /*41b20*/  LD.E R35, desc[UR6][R2.64+0x60] ;  /* 0x0000600602237980 */ /* 0x002ea8000c101900 */
[----:B------:R-:W2:Y:S04]  /*41b30*/  LD.E R37, desc[UR6][R2.64+0x68] ;  /* 0x0000680602257980 */ /* 0x000ea8000c101900 */
[----:B------:R-:W2:Y:S04]  /*41b40*/  LD.E R39, desc[UR6][R2.64+0x70] ;  /* 0x0000700602277980 */ /* 0x000ea8000c101900 */
        /* <DEDUP_REMOVED lines=49> */
[----:B------:R-:W-:Y:S02]  /*41e60*/  R2UR UR11, R5 ;  /* 0x00000000050b72ca */ /* 0x000fe400000e0000 */
[----:B------:R-:W-:Y:S02]  /*41e70*/  F2FP.BF16.F32.PACK_AB R168, R27, R168 ;  /* 0x000000a81ba8723e */ /* 0x000fe400000010ff */
        /* <DEDUP_REMOVED lines=25> */
[----:B------:R-:W-:Y:S04]  /*42010*/  ST.E desc[UR6][R2.64+0x60], R35 ;  /* 0x0000602302007985 */ /* 0x000fe8000c101906 */
[----:B------:R-:W-:Y:S04]  /*42020*/  ST.E desc[UR6][R2.64+0x68], R37 ;  /* 0x0000682502007985 */ /* 0x000fe8000c101906 */
[----:B------:R-:W-:Y:S04]  /*42030*/  ST.E desc[UR6][R2.64+0x70], R39 ;  /* 0x0000702702007985 */ /* 0x000fe8000c101906 */
        /* <DEDUP_REMOVED lines=90> */
[----:B------:R0:W-:Y:S01]  /*425e0*/  ST.E desc[UR6][R2.64], R24 ;  /* 0x0000001802007985 */ /* 0x0001e2000c101906 */
[----:B------:R-:W-:Y:S01]  /*425f0*/  F2FP.BF16.F32.PACK_AB R168, R224, R223 ;  /* 0x000000dfe0a8723e */ /* 0x000fe200000010ff */
[----:B------:R-:W-:Y:S02]  /*42600*/  IMAD.MOV.U32 R224, RZ, RZ, 0x1 ;  /* 0x00000001ffe07424 */ /* 0x000fe400078e00ff */
[----:B------:R1:W-:Y:S04]  /*42610*/  ST.E desc[UR6][R2.64+0x4], R25 ;  /* 0x0000041902007985 */ /* 0x0003e8000c101906 */
[----:B------:R2:W-:Y:S01]  /*42620*/  ST.E desc[UR6][R2.64+0x8], R26 ;  /* 0x0000081a02007985 */ /* 0x0005e2000c101906 */
[----:B0-----:R-:W-:-:S02]  /*42630*/  VIADD R24, R4, 0x80 ;  /* 0x0000008004187836 */ /* 0x001fc40000000000 */
[----:B-1----:R-:W-:Y:S01]  /*42640*/  IMAD.MOV.U32 R25, RZ, RZ, R5 ;  /* 0x000000ffff197224 */ /* 0x002fe200078e0005 */
[----:B------:R0:W-:Y:S02]  /*42650*/  ST.E desc[UR6][R2.64+0xc], R27 ;  /* 0x00000c1b02007985 */ /* 0x0001e4000c101906 */
[----:B------:R-:W-:Y:S02]  /*42660*/  R2UR UR10, R24 ;  /* 0x00000000180a72ca */ /* 0x000fe400000e0000 */
[----:B------:R1:W-:Y:S01]  /*42670*/  ST.E desc[UR6][R2.64+0x10], R28 ;  /* 0x0000101c02007985 */ /* 0x0003e2000c101906 */
[----:B------:R-:W-:-:S03]  /*42680*/  R2UR UR11, R25 ;  /* 0x00000000190b72ca */ /* 0x000fc600000e0000 */
        /* <DEDUP_REMOVED lines=124> */
[----:B------:R-:W4:Y:S04]  /*42e50*/  LD.E R24, desc[UR6][R2.64] ;  /* 0x0000000602187980 */ /* 0x000f28000c101900 */
[----:B------:R-:W4:Y:S04]  /*42e60*/  LD.E R25, desc[UR6][R2.64+0x4] ;  /* 0x0000040602197980 */ /* 0x000f28000c101900 */
[----:B--2---:R-:W2:Y:S04]  /*42e70*/  LD.E R26, desc[UR6][R2.64+0x8] ;  /* 0x00000806021a7980 */ /* 0x004ea8000c101900 */
[----:B0-----:R-:W2:Y:S04]  /*42e80*/  LD.E R27, desc[UR6][R2.64+0xc] ;  /* 0x00000c06021b7980 */ /* 0x001ea8000c101900 */
[----:B-1----:R-:W2:Y:S04]  /*42e90*/  LD.E R28, desc[UR6][R2.64+0x10] ;  /* 0x00001006021c7980 */ /* 0x002ea8000c101900 */
        /* <DEDUP_REMOVED lines=123> */
[----:B------:R-:W-:-:S02]  /*43650*/  IMAD.MOV.U32 R170, RZ, RZ, R213 ;  /* 0x000000ffffaa7224 */ /* 0x000fc400078e00d5 */
[----:B------:R-:W-:Y:S02]  /*43660*/  IMAD.MOV.U32 R171, RZ, RZ, R16 ;  /* 0x000000ffffab7224 */ /* 0x000fe400078e0010 */
[----:B------:R-:W-:Y:S01]  /*43670*/  IMAD.MOV.U32 R223, RZ, RZ, R170 ;  /* 0x000000ffffdf7224 */ /* 0x000fe200078e00aa */
[----:B------:R-:W-:Y:S01]  /*43680*/  F2FP.BF16.F32.PACK_AB R170, R222, R221 ;  /* 0x000000dddeaa723e */ /* 0x000fe200000010ff */
[----:B------:R-:W-:Y:S01]  /*43690*/  IMAD.MOV.U32 R222, RZ, RZ, R171 ;  /* 0x000000ffffde7224 */ /* 0x000fe200078e00ab */
[----:B------:R-:W-:Y:S01]  /*436a0*/  F2FP.BF16.F32.PACK_AB R169, R220, R219 ;  /* 0x000000dbdca9723e */ /* 0x000fe200000010ff */
[----:B------:R0:W5:Y:S01]  /*436b0*/  LDL.LU R16, [R1+0x4a0] ;  /* 0x0004a00001107983 */ /* 0x0001620000300800 */
[----:B------:R-:W-:-:S04]  /*436c0*/  F2FP.BF16.F32.PACK_AB R171, R205, R204 ;  /* 0x000000cccdab723e */ /* 0x000fc800000010ff */
[----:B--2---:R-:W-:-:S06]  /*436d0*/  WARPGROUP.ARRIVE ;  /* 0x00000000000079c5 */ /* 0x004fcc0000000000 */
[----:B------:R-:W-:Y:S03]  /*436e0*/  HGMMA.64x256x16.F32.BF16 R24, R168, gdesc[UR8].tnspB, R24, gsb0 ;  /* 0x43e00008a8187df0 */ /* 0x000fe60008001818 */
[----:B------:R-:W-:Y:S02]  /*436f0*/  WARPGROUP.DEPBAR.LE gsb0, 0x0 ;  /* 0x00008000000079c5 */ /* 0x000fe40000010000 */
[----:B------:R1:W-:Y:S04]  /*43700*/  ST.E desc[UR6][R2.64], R24 ;  /* 0x0000001802007985 */ /* 0x0003e8000c101906 */
[----:B------:R2:W-:Y:S04]  /*43710*/  ST.E desc[UR6][R2.64+0x4], R25 ;  /* 0x0000041902007985 */ /* 0x0005e8000c101906 */
[----:B------:R3:W-:Y:S01]  /*43720*/  ST.E desc[UR6][R2.64+0x8], R26 ;  /* 0x0000081a02007985 */ /* 0x0007e2000c101906 */
[----:B-1----:R-:W-:-:S02]  /*43730*/  VIADD R24, R4, 0x100 ;  /* 0x0000010004187836 */ /* 0x002fc40000000000 */
[----:B--2---:R-:W-:Y:S01]  /*43740*/  IMAD.MOV.U32 R25, RZ, RZ, R5 ;  /* 0x000000ffff197224 */ /* 0x004fe200078e0005 */
        /* <DEDUP_REMOVED lines=130> */
[----:B---3--:R-:W3:Y:S04]  /*43f70*/  LD.E R26, desc[UR6][R2.64+0x8] ;  /* 0x00000806021a7980 */ /* 0x008ee8000c101900 */
[----:B-1----:R-:W3:Y:S04]  /*43f80*/  LD.E R27, desc[UR6][R2.64+0xc] ;  /* 0x00000c06021b7980 */ /* 0x002ee8000c101900 */
[----:B--2---:R-:W3:Y:S04]  /*43f90*/  LD.E R28, desc[UR6][R2.64+0x10] ;  /* 0x00001006021c7980 */ /* 0x004ee8000c101900 */
[----:B----4-:R-:W3:Y:S04]  /*43fa0*/  LD.E R29, desc[UR6][R2.64+0x14] ;  /* 0x00001406021d7980 */ /* 0x010ee8000c101900 */
        /* <DEDUP_REMOVED lines=122> */
[----:B------:R-:W-:-:S02]  /*44750*/  F2FP.BF16.F32.PACK_AB R168, R8, R9 ;  /* 0x0000000908a8723e */ /* 0x000fc400000010ff */
[----:B------:R-:W-:Y:S02]  /*44760*/  F2FP.BF16.F32.PACK_AB R170, R11, R12 ;  /* 0x0000000c0baa723e */ /* 0x000fe400000010ff */
[----:B------:R-:W-:Y:S02]  /*44770*/  F2FP.BF16.F32.PACK_AB R169, R13, R0 ;  /* 0x000000000da9723e */ /* 0x000fe400000010ff */
[----:B------:R-:W-:-:S04]  /*44780*/  F2FP.BF16.F32.PACK_AB R171, R14, R15 ;  /* 0x0000000f0eab723e */ /* 0x000fc800000010ff */
[----:B---3--:R-:W-:-:S06]  /*44790*/  WARPGROUP.ARRIVE ;  /* 0x00000000000079c5 */ /* 0x008fcc0000000000 */
        /* <DEDUP_REMOVED lines=266> */
[----:B------:R-:W-:-:S04]  /*45840*/  F2FP.BF16.F32.PACK_AB R171, R198, R10 ;  /* 0x0000000ac6ab723e */ /* 0x000fc800000010ff */
[----:B--2---:R-:W-:-:S06]  /*45850*/  WARPGROUP.ARRIVE ;  /* 0x00000000000079c5 */ /* 0x004fcc0000000000 */
        /* <DEDUP_REMOVED lines=923> */
[----:B------:R-:W3:Y:S01]  /*49210*/  LDL.64 R4, [UR4] ;  /* 0x00000004ff047983 */ /* 0x000ee20008100a00 */
[----:B------:R-:W0:Y:S03]  /*49220*/  S2R R213, SR_TID.X ;  /* 0x0000000000d57919 */ /* 0x000e260000002100 */
[----:B--2---:R-:W2:Y:S04]  /*49230*/  LD.E R0, desc[UR6][R6.64] ;  /* 0x0000000606007980 */ /* 0x004ea8000c101900 */
[----:B---3--:R1:W5:Y:S01]  /*49240*/  LD.E R4, desc[UR6][R4.64] ;  /* 0x0000000604047980 */ /* 0x008362000c101900 */
[----:B0-----:R-:W-:Y:S01]  /*49250*/  SHF.R.U32.HI R213, RZ, 0x7, R213 ;  /* 0x00000007ffd57819 */ /* 0x001fe200000116d5 */
[----:B------:R-:W-:Y:S04]  /*49260*/  BSSY B0, `(.L_x_13603) ;  /* 0x0000006000007945 */ /* 0x000fe80003800000 */
[----:B------:R-:W-:Y:S01]  /*49270*/  VIADD R213, R213, 0x8 ;  /* 0x00000008d5d57836 */ /* 0x000fe20000000000 */
[----:B--2---:R-:W-:-:S04]  /*49280*/  LOP3.LUT R0, R0, 0x1, RZ, 0xfc, !PT ;  /* 0x0000000100007812 */ /* 0x004fc800078efcff */
[----:B------:R-:W-:-:S13]  /*49290*/  ISETP.NE.AND P0, PT, R0, 0x3, PT ;  /* 0x000000030000780c */ /* 0x000fda0003f05270 */
[----:B-1----:R-:W-:Y:S05]  /*492a0*/  @!P0 BRA `(.L_x_13604) ;  /* 0x0000000000048947 */ /* 0x002fea0003800000 */
[----:B------:R-:W-:Y:S01]  /*492b0*/  BPT.TRAP 0x1 ;  /* 0x000000040000795c */ /* 0x000fe20000300000 */
.L_x_13604:
[----:B------:R-:W-:Y:S05]  /*492c0*/  BSYNC B0 ;  /* 0x0000000000007941 */ /* 0x000fea0003800000 */
.L_x_13603:
        /* <DEDUP_REMOVED lines=9> */
[----:B0-----:R-:W-:Y:S05]  /*49360*/  RET.REL.NODEC R2 `(_ZN7cutlass13device_kernelIN5flash11enable_sm90INS1_16FlashAttnFwdSm90INS1_25CollectiveMainloopFwdSm90ILi2EN4cute5tupleIJNS5_1CILi1EEES8_S8_EEENS6_IJNS7_ILi128EEENS7_ILi96EEENS7_ILi64EEEEEELi256ENS_10bfloat16_tEfNS_4arch4Sm90ELb0ELb1ELb1ELb1ELb1ELb1ELb1ELb1ELb0ELb1ELb0ELb0EEENS1_21CollectiveEpilogueFwdINS6_IJSA_NS7_ILi256EEESB_EEES9_SE_SG_Li256ELb1ELb1ELb0ELb0EEENS1_36VarlenDynamicPersistentTileSchedulerILi128ELi96ELi256ELi128ELb0ELb1ELb1ELb1ELb0ELb1EEEEEEEEEvNT_6ParamsE) ;  /* 0xfffffb6c02247950 */ /* 0x001fea0003c3ffff */
.L_x_13577:
[----:B0-----:R0:W1:Y:S02]  /*49370*/  SYNCS.PHASECHK.TRANS64.TRYWAIT P0, [R8+URZ], R9 ;  /* 0x00000009080075a7 */ /* 0x001064000800017f */
[----:B-1----:R-:W-:Y:S05]  /*49380*/  @!P0 NANOSLEEP.SYNCS 0x989680 ;  /* 0x009896800000895d */ /* 0x002fea0003900000 */
[----:B------:R-:W1:Y:S02]  /*49390*/  @!P0 SYNCS.PHASECHK.TRANS64 P0, [R8+URZ], R9 ;  /* 0x00000009080085a7 */ /* 0x000e64000800007f */
[----:B-1----:R-:W-:Y:S05]  /*493a0*/  @!P0 BRA `(.L_x_13577) ;  /* 0xfffffffc00f08947 */ /* 0x002fea000383ffff */
[----:B------:R-:W-:Y:S05]  /*493b0*/  BRA `(.L_x_13576) ;  /* 0xffffff4400407947 */ /* 0x000fea000383ffff */
.L_x_13579:
[----:B0-----:R0:W1:Y:S02]  /*493c0*/  SYNCS.PHASECHK.TRANS64.TRYWAIT P0, [R4+URZ+0x32410], R9 ;  /* 0x03241009040075a7 */ /* 0x001064000800017f */
[----:B-1----:R-:W-:Y:S05]  /*493d0*/  @!P0 NANOSLEEP.SYNCS 0x989680 ;  /* 0x009896800000895d */ /* 0x002fea0003900000 */
[----:B------:R-:W1:Y:S02]  /*493e0*/  @!P0 SYNCS.PHASECHK.TRANS64 P0, [R4+URZ+0x32410], R9 ;  /* 0x03241009040085a7 */ /* 0x000e64000800007f */
[----:B-1----:R-:W-:Y:S05]  /*493f0*/  @!P0 BRA `(.L_x_13579) ;  /* 0xfffffffc00f08947 */ /* 0x002fea000383ffff */
[----:B------:R-:W-:Y:S05]  /*49400*/  BRA `(.L_x_13605) ;  /* 0xffffff4800347947 */ /* 0x000fea000383ffff */
.L_x_13586:
[----:B0-----:R0:W1:Y:S02]  /*49410*/  SYNCS.PHASECHK.TRANS64.TRYWAIT P0, [R8+URZ], R9 ;  /* 0x00000009080075a7 */ /* 0x001064000800017f */
[----:B-1----:R-:W-:Y:S05]  /*49420*/  @!P0 NANOSLEEP.SYNCS 0x989680 ;  /* 0x009896800000895d */ /* 0x002fea0003900000 */
[----:B------:R-:W1:Y:S02]  /*49430*/  @!P0 SYNCS.PHASECHK.TRANS64 P0, [R8+URZ], R9 ;  /* 0x00000009080085a7 */ /* 0x000e64000800007f */
[----:B-1----:R-:W-:Y:S05]  /*49440*/  @!P0 BRA `(.L_x_13586) ;  /* 0xfffffffc00f08947 */ /* 0x002fea000383ffff */
[----:B------:R-:W-:Y:S05]  /*49450*/  BRA `(.L_x_13585) ;  /* 0xffffff4800a87947 */ /* 0x000fea000383ffff */
.L_x_13606:
        /* <DEDUP_REMOVED lines=10> */
.L_x_15679:


//--------------------- .text._ZN7cutlass13device_kernelIN5flash11enable_sm90INS1_16FlashAttnFwdSm90INS1_25CollectiveMainloopFwdSm90ILi2EN4cute5tupleIJNS5_1CILi1EEES8_S8_EEENS6_IJNS7_ILi128EEENS7_ILi96EEENS7_ILi64EEEEEELi256ENS_10bfloat16_tEfNS_4arch4Sm90ELb1ELb0ELb1ELb0ELb1ELb0ELb0ELb1ELb0ELb1ELb0ELb0EEENS1_21CollectiveEpilogueFwdINS6_IJSA_NS7_ILi256EEESB_EEES9_SE_SG_Li256ELb0ELb1ELb0ELb0EEENS1_30DynamicPersistentTileSchedulerILi256ELi128ELb0ELb1ELb1EEEEEEEEEvNT_6ParamsE --------------------------
	.section	.text._ZN7cutlass13device_kernelIN5flash11enable_sm90INS1_16FlashAttnFwdSm90INS1_25CollectiveMainloopFwdSm90ILi2EN4cute5tupleIJNS5_1CILi1EEES8_S8_EEENS6_IJNS7_ILi128EEENS7_ILi96EEENS7_ILi64EEEEEELi256ENS_10bfloat16_tEfNS_4arch4Sm90ELb1ELb0ELb1ELb0ELb1ELb0ELb0ELb1ELb0ELb1ELb0ELb0EEENS1_21CollectiveEpilogueFwdINS6_IJSA_NS7_ILi256EEESB_EEES9_SE_SG_Li256ELb0ELb1ELb0ELb0EEENS1_30DynamicPersistentTileSchedulerILi256ELi128ELb0ELb1ELb1EEEEEEEEEvNT_6ParamsE,"ax",@progbits
	.align	128
.text._ZN7cutlass13device_kernelIN5flash11enable_sm90INS1_16FlashAttnFwdSm90INS1_25CollectiveMainloopFwdSm90ILi2EN4cute5tupleIJNS5_1CILi1EEES8_S8_EEENS6_IJNS7_ILi128EEENS7_ILi96EEENS7_ILi64EEEEEELi256ENS_10bfloat16_tEfNS_4arch4Sm90ELb1ELb0ELb1ELb0ELb1ELb0ELb0ELb1ELb0ELb1ELb0ELb0EEENS1_21CollectiveEpilogueFwdINS6_IJSA_NS7_ILi256EEESB_EEES9_SE_SG_Li256ELb0ELb1ELb0ELb0EEENS1_30DynamicPersistentTileSchedulerILi256ELi128ELb0ELb1ELb1EEEEEEEEEvNT_6ParamsE:
        .type           _ZN7cutlass13device_kernelIN5flash11enable_sm90INS1_16FlashAttnFwdSm90INS1_25CollectiveMainloopFwdSm90ILi2EN4cute5tupleIJNS5_1CILi1EEES8_S8_EEENS6_IJNS7_ILi128EEENS7_ILi96EEENS7_ILi64EEEEEELi256ENS_10bfloat16_tEfNS_4arch4Sm90ELb1ELb0ELb1ELb0ELb1ELb0ELb0ELb1ELb0ELb1ELb0ELb0EEENS1_21CollectiveEpilogueFwdINS6_IJSA_NS7_ILi256EEESB_EEES9_SE_SG_Li256ELb0ELb1ELb0ELb0EEENS1_30DynamicPersistentTileSchedulerILi256ELi128ELb0ELb1ELb1EEEEEEEEEvNT_6ParamsE,@function
        .size           _ZN7cutlass13device_kernelIN5flash11enable_sm90INS1_16FlashAttnFwdSm90INS1_25CollectiveMainloopFwdSm90ILi2EN4cute5tupleIJNS5_1CILi1EEES8_S8_EEENS6_IJNS7_ILi128EEENS7_ILi96EEENS7_ILi64EEEEEELi256ENS_10bfloat16_tEfNS_4arch4Sm90ELb1ELb0ELb1ELb0ELb1ELb0ELb0ELb1ELb0ELb1ELb0ELb0EEENS1_21CollectiveEpilogueFwdINS6_IJSA_NS7_ILi256EEESB_EEES9_SE_SG_Li256ELb0ELb1ELb0ELb0EEENS1_30DynamicPersistentTileSchedulerILi256ELi128ELb0ELb1ELb1EEEEEEEEEvNT_6ParamsE,(.L_x_15681 - _ZN7cutlass13device_kernelIN5flash11enable_sm90INS1_16FlashAttnFwdSm90INS1_25CollectiveMainloopFwdSm90ILi2EN4cute5tupleIJNS5_1CILi1EEES8_S8_EEENS6_IJNS7_ILi128EEENS7_ILi96EEENS7_ILi64EEEEEELi256ENS_10bfloat16_tEfNS_4arch4Sm90ELb1ELb0ELb1ELb0ELb1ELb0ELb0ELb1ELb0ELb1ELb0ELb0EEENS1_21CollectiveEpilogueFwdINS6_IJSA_NS7_ILi256EEESB_EEES9_SE_SG_Li256ELb0ELb1ELb0ELb0EEENS1_30DynamicPersistentTileSchedulerILi256ELi128ELb0ELb1ELb1EEEEEEEEEvNT_6ParamsE)
        .other          _ZN7cutlass13device_kernelIN5flash11enable_sm90INS1_16FlashAttnFwdSm90INS1_25CollectiveMainloopFwdSm90ILi2EN4cute5tupleIJNS5_1CILi1EEES8_S8_EEENS6_IJNS7_ILi128EEENS7_ILi96EEENS7_ILi64EEEEEELi256ENS_10bfloat16_tEfNS_4arch4Sm90ELb1ELb0ELb1ELb0ELb1ELb0ELb0ELb1ELb0ELb1ELb0ELb0EEENS1_21CollectiveEpilogueFwdINS6_IJSA_NS7_ILi256EEESB_EEES9_SE_SG_Li256ELb0ELb1ELb0ELb0EEENS1_30DynamicPersistentTileSchedulerILi256ELi128ELb0ELb1ELb1EEEEEEEEEvNT_6ParamsE,@"STO_CUDA_ENTRY STV_DEFAULT"
_ZN7cutlass13device_kernelIN5flash11enable_sm90INS1_16FlashAttnFwdSm90INS1_25CollectiveMainloopFwdSm90ILi2EN4cute5tupleIJNS5_1CILi1EEES8_S8_EEENS6_IJNS7_ILi128EEENS7_ILi96EEENS7_ILi64EEEEEELi256ENS_10bfloat16_tEfNS_4arch4Sm90ELb1ELb0ELb1ELb0ELb1ELb0ELb0ELb1ELb0ELb1ELb0ELb0EEENS1_21CollectiveEpilogueFwdINS6_IJSA_NS7_ILi256EEESB_EEES9_SE_SG_Li256ELb0ELb1ELb0ELb0EEENS1_30DynamicPersistentTileSchedulerILi256ELi128ELb0ELb1ELb1EEEEEEEEEvNT_6ParamsE:
        /* <DEDUP_REMOVED lines=45> */
.L_x_13607:
        /* <DEDUP_REMOVED lines=22> */
.L_x_13608:
        /* <DEDUP_REMOVED lines=18> */
.L_x_13609:
        /* <DEDUP_REMOVED lines=22> */
.L_x_13610:
        /* <DEDUP_REMOVED lines=23> */
.L_x_13611:
        /* <DEDUP_REMOVED lines=8> */
.L_x_13613:
[----:B------:R-:W-:-:S08]  /*08a0*/  NOP ;  /* 0x0000000000007918 */ /* 0x000fd00000000000 */
[----:B------:R-:W0:Y:S02]  /*08b0*/  USETMAXREG.TRY_ALLOC.CTAPOOL UP0, 0xe8 ;  /* 0x000000e8000079c8 */ /* 0x000e240008000600 */
[----:B0-----:R-:W-:-:S13]  /*08c0*/  PLOP3.LUT P0, PT, PT, PT, UP0, 0x80, 0x0 ;  /* 0x000000000000781c */ /* 0x001fda0003f0f008 */
[----:B------:R-:W-:Y:S05]  /*08d0*/  @!P0 BRA `(.L_x_13613) ;  /* 0xfffffffc00f08947 */ /* 0x000fea000383ffff */
[----:B------:R-:W0:Y:S01]  /*08e0*/  S2R R0, SR_TID.X ;  /* 0x0000000000007919 */ /* 0x000e220000002100 */
[----:B------:R-:W1:Y:S08]  /*08f0*/  S2UR UR4, SR_CTAID.X ;  /* 0x00000000000479c3 */ /* 0x000e700000002500 */
[----:B------:R-:W-:Y:S08]  /*0900*/  BAR.ARV 0x4, 0x180 ;  /* 0x0106000000007b1d */ /* 0x000ff00000002000 */
[----:B------:R-:W-:Y:S06]  /*0910*/  BAR.ARV 0x8, 0x180 ;  /* 0x0206000000007b1d */ /* 0x000fec0000002000 */
[----:B0-----:R-:W-:-:S04]  /*0920*/  SHF.R.U32.HI R0, RZ, 0x7, R0 ;  /* 0x00000007ff007819 */ /* 0x001fc80000011600 */
[----:B------:R-:W-:Y:S02]  /*0930*/  ISETP.NE.AND P0, PT, R0, 0x1, PT ;  /* 0x000000010000780c */ /* 0x000fe40003f05270 */
[----:B------:R-:W1:Y:S11]  /*0940*/  LDC R0, c[0x0][0xc38] ;  /* 0x00030e00ff007b82 */ /* 0x000e760000000800 */
[----:B------:R-:W-:Y:S06]  /*0950*/  @!P0 BAR.ARV 0x9, 0x100 ;  /* 0x0244000000008b1d */ /* 0x000fec0000002000 */
[----:B-1----:R-:W-:-:S13]  /*0960*/  ISETP.LE.AND P0, PT, R0, UR4, PT ;  /* 0x0000000400007c0c */ /* 0x002fda000bf03270 */
[----:B------:R-:W-:Y:S05]  /*0970*/  @P0 EXIT ;  /* 0x000000000000094d */ /* 0x000fea0003800000 */
[----:B------:R-:W0:Y:S01]  /*0980*/  S2R R2, SR_TID.X ;  /* 0x0000000000027919 */ /* 0x000e220000002100 */
[----:B------:R-:W-:Y:S01]  /*0990*/  ULOP3.LUT UR44, UR45, 0x1, URZ, 0xfc, !UPT ;  /* 0x000000012d2c7892 */ /* 0x000fe2000f8efc3f */
[----:B------:R-:W-:Y:S01]  /*09a0*/  UMOV UR38, URZ ;  /* 0x0000003f00267c82 */ /* 0x000fe20008000000 */
        /* <DEDUP_REMOVED lines=20> */
[----:B------:R-:W-:Y:S02]  /*0af0*/  LOP3.LUT R7, R10, 0xfffffffc, RZ, 0xc0, !PT ;  /* 0xfffffffc0a077812 */ /* 0x000fe400078ec0ff */
[----:B------:R-:W-:Y:S02]  /*0b00*/  LEA.HI R11, R11, R8, RZ, 0x3 ;  /* 0x000000080b0b7211 */ /* 0x000fe400078f18ff */
[----:B------:R-:W-:Y:S01]  /*0b10*/  SHF.R.S32.HI R207, RZ, 0x7, R0 ;  /* 0x00000007ffcf7819 */ /* 0x000fe20000011400 */
[----:B------:R-:W-:Y:S01]  /*0b20*/  IMAD.IADD R7, R214, 0x1, -R7 ;  /* 0x00000001d6077824 */ /* 0x000fe200078e0a07 */
[----:B------:R-:W-:Y:S02]  /*0b30*/  LEA.HI R3, R3, R214, RZ, 0x3 ;  /* 0x000000d603037211 */ /* 0x000fe400078f18ff */
[----:B------:R-:W-:-:S02]  /*0b40*/  LOP3.LUT R4, R4, 0xfffffc00, RZ, 0xc0, !PT ;  /* 0xfffffc0004047812 */ /* 0x000fc400078ec0ff */
[----:B------:R-:W-:Y:S02]  /*0b50*/  IADD3 R5, R214, -R5, RZ ;  /* 0x80000005d6057210 */ /* 0x000fe40007ffe0ff */
[----:B------:R-:W-:Y:S02]  /*0b60*/  LOP3.LUT R11, R11, 0xfffffff8, RZ, 0xc0, !PT ;  /* 0xfffffff80b0b7812 */ /* 0x000fe400078ec0ff */
[----:B------:R-:W-:Y:S01]  /*0b70*/  LEA.HI R0, R0, R207, RZ, 0x1 ;  /* 0x000000cf00007211 */ /* 0x000fe200078f08ff */
[----:B------:R-:W-:Y:S01]  /*0b80*/  IMAD R5, R5, 0x40, R4 ;  /* 0x0000004005057824 */ /* 0x000fe200078e0204 */
[----:B------:R-:W-:Y:S01]  /*0b90*/  LOP3.LUT R23, R3, 0xfffffff8, RZ, 0xc0, !PT ;  /* 0xfffffff803177812 */ /* 0x000fe200078ec0ff */
[----:B------:R-:W-:Y:S01]  /*0ba0*/  IMAD.IADD R8, R8, 0x1, -R11 ;  /* 0x0000000108087824 */ /* 0x000fe200078e0a0b */
[----:B------:R-:W-:Y:S01]  /*0bb0*/  LEA.HI R9, R9, R206, RZ, 0x5 ;  /* 0x000000ce09097211 */ /* 0x000fe200078f28ff */
[----:B------:R-:W-:Y:S01]  /*0bc0*/  IMAD R209, R2, 0x8, R5 ;  /* 0x0000000802d17824 */ /* 0x000fe200078e0205 */
[----:B------:R-:W-:Y:S01]  /*0bd0*/  LOP3.LUT R0, R0, 0x3fffffe, RZ, 0xc0, !PT ;  /* 0x03fffffe00007812 */ /* 0x000fe200078ec0ff */
[----:B------:R-:W-:Y:S01]  /*0be0*/  IMAD.IADD R23, R214, 0x1, -R23 ;  /* 0x00000001d6177824 */ /* 0x000fe200078e0a17 */
[----:B------:R-:W-:-:S02]  /*0bf0*/  SHF.R.S32.HI R9, RZ, 0x5, R9 ;  /* 0x00000005ff097819 */ /* 0x000fc40000011409 */
[----:B------:R-:W-:Y:S01]  /*0c00*/  LEA.HI R4, R7, R7, RZ, 0x1 ;  /* 0x0000000707047211 */ /* 0x000fe200078f08ff */
[----:B------:R-:W-:Y:S01]  /*0c10*/  IMAD.IADD R0, R207, 0x1, -R0 ;  /* 0x00000001cf007824 */ /* 0x000fe200078e0a00 */
[----:B------:R-:W-:Y:S01]  /*0c20*/  LEA R9, R9, R8, 0x4 ;  /* 0x0000000809097211 */ /* 0x000fe200078e20ff */
[----:B------:R-:W-:Y:S01]  /*0c30*/  IMAD.SHL.U32 R2, R23, 0x8, RZ ;  /* 0x0000000817027824 */ /* 0x000fe200078e00ff */
[----:B------:R-:W-:Y:S02]  /*0c40*/  LOP3.LUT R4, R4, 0x1ffffffe, RZ, 0xc0, !PT ;  /* 0x1ffffffe04047812 */ /* 0x000fe400078ec0ff */
[----:B------:R-:W-:Y:S01]  /*0c50*/  LEA R208, R0, R9, 0x6 ;  /* 0x0000000900d07211 */ /* 0x000fe200078e30ff */
[----:B------:R-:W-:Y:S01]  /*0c60*/  VIADD R19, R2, 0x40 ;  /* 0x0000004002137836 */ /* 0x000fe20000000000 */
[----:B------:R-:W-:Y:S01]  /*0c70*/  LOP3.LUT R17, R6, 0x7ffffffc, RZ, 0xc0, !PT ;  /* 0x7ffffffc06117812 */ /* 0x000fe200078ec0ff */
[C---:B------:R-:W-:Y:S01]  /*0c80*/  VIADD R18, R2.reuse, 0x80 ;  /* 0x0000008002127836 */ /* 0x040fe20000000000 */
[----:B------:R-:W-:Y:S01]  /*0c90*/  SHF.R.S32.HI R205, RZ, 0x3, R3 ;  /* 0x00000003ffcd7819 */ /* 0x000fe20000011403 */
[----:B------:R-:W-:Y:S01]  /*0ca0*/  VIADD R22, R2, 0xc0 ;  /* 0x000000c002167836 */ /* 0x000fe20000000000 */
[----:B------:R-:W-:Y:S01]  /*0cb0*/  SHF.R.S32.HI R213, RZ, 0x1f, R2 ;  /* 0x0000001fffd57819 */ /* 0x000fe20000011402 */
[----:B------:R-:W-:Y:S01]  /*0cc0*/  IMAD.IADD R7, R7, 0x1, -R4 ;  /* 0x0000000107077824 */ /* 0x000fe200078e0a04 */
[----:B------:R-:W-:-:S02]  /*0cd0*/  SHF.R.S32.HI R212, RZ, 0x1f, R19 ;  /* 0x0000001fffd47819 */ /* 0x000fc40000011413 */
[----:B------:R-:W-:Y:S01]  /*0ce0*/  SHF.R.S32.HI R211, RZ, 0x1f, R18 ;  /* 0x0000001fffd37819 */ /* 0x000fe20000011412 */
[----:B------:R-:W-:Y:S01]  /*0cf0*/  IMAD R16, R7, 0x8, R208 ;  /* 0x0000000807107824 */ /* 0x000fe200078e02d0 */
[----:B------:R-:W-:Y:S02]  /*0d00*/  SHF.R.S32.HI R210, RZ, 0x1f, R22 ;  /* 0x0000001fffd27819 */ /* 0x000fe40000011416 */
[----:B------:R-:W-:-:S07]  /*0d10*/  IADD3 R17, R206, -R17, RZ ;  /* 0x80000011ce117210 */ /* 0x000fce0007ffe0ff */
.L_x_13670:
        /* <DEDUP_REMOVED lines=21> */
.L_x_13614:
[----:B------:R-:W-:Y:S01]  /*0e70*/  ULDC UR8, c[0x0][0xc54] ;  /* 0x0003150000087ab9 */ /* 0x000fe20000000800 */
[----:B------:R-:W-:Y:S01]  /*0e80*/  UMOV UR4, UR9 ;  /* 0x0000000900047c82 */ /* 0x000fe20008000000 */
[----:B------:R-:W-:-:S11]  /*0e90*/  UISETP.NE.AND UP0, UPT, UR8, 0x1, UPT ;  /* 0x000000010800788c */ /* 0x000fd6000bf05270 */
[----:B------:R-:W-:Y:S02]  /*0ea0*/  @UP0 ULDC.64 UR10, c[0x0][0xc58] ;  /* 0x00031600000a0ab9 */ /* 0x000fe40000000a00 */
[----:B------:R-:W-:-:S04]  /*0eb0*/  UIMAD.WIDE.U32 UR6, UR9, UR10, URZ ;  /* 0x0000000a090672a5 */ /* 0x000fc8000f8e003f */
[----:B------:R-:W-:-:S04]  /*0ec0*/  @UP0 USHF.R.U32.HI UR4, URZ, UR11, UR7 ;  /* 0x0000000b3f040299 */ /* 0x000fc80008011607 */
[----:B------:R-:W-:-:S12]  /*0ed0*/  UIMAD UR6, UR4, UR8, URZ ;  /* 0x00000008040672a4 */ /* 0x000fd8000f8e023f */
.L_x_13615:
[----:B------:R-:W-:Y:S01]  /*0ee0*/  ULOP3.LUT UR4, URZ, UR4, URZ, 0x33, !UPT ;  /* 0x000000043f047292 */ /* 0x000fe2000f8e333f */
[----:B------:R-:W-:Y:S01]  /*0ef0*/  PLOP3.LUT P0, PT, PT, PT, PT, 0x80, 0x0 ;  /* 0x000000000000781c */ /* 0x000fe20003f0f070 */
[----:B------:R-:W-:Y:S01]  /*0f00*/  UIADD3 UR10, UR9, -UR6, URZ ;  /* 0x80000006090a7290 */ /* 0x000fe2000fffe03f */
[----:B------:R-:W-:Y:S01]  /*0f10*/  IMAD.MOV.U32 R3, RZ, RZ, RZ ;  /* 0x000000ffff037224 */ /* 0x000fe200078e00ff */
[----:B------:R-:W-:Y:S01]  /*0f20*/  ULDC UR7, c[0x0][0x448] ;  /* 0x0001120000077ab9 */ /* 0x000fe20000000800 */
[----:B------:R-:W-:Y:S01]  /*0f30*/  ULDC UR6, c[0x0][0xc3c] ;  /* 0x00030f0000067ab9 */ /* 0x000fe20000000800 */
[----:B------:R-:W-:Y:S01]  /*0f40*/  UISETP.NE.AND UP2, UPT, UR7, 0x1, UPT ;  /* 0x000000010700788c */ /* 0x000fe2000bf45270 */
[----:B------:R-:W-:Y:S01]  /*0f50*/  IMAD.MOV.U32 R4, RZ, RZ, RZ ;  /* 0x000000ffff047224 */ /* 0x000fe200078e00ff */
[----:B------:R-:W-:Y:S01]  /*0f60*/  UIADD3 UR4, UR4, UR6, URZ ;  /* 0x0000000604047290 */ /* 0x000fe2000fffe03f */
[----:B------:R-:W-:Y:S01]  /*0f70*/  IMAD.MOV.U32 R0, RZ, RZ, RZ ;  /* 0x000000ffff007224 */ /* 0x000fe200078e00ff */
[----:B------:R-:W-:Y:S01]  /*0f80*/  ULDC.64 UR12, c[0x0][0x418] ;  /* 0x00010600000c7ab9 */ /* 0x000fe20000000a00 */
[----:B------:R-:W-:Y:S01]  /*0f90*/  ULDC UR42, c[0x0][0x424] ;  /* 0x00010900002a7ab9 */ /* 0x000fe20000000800 */
[----:B------:R-:W-:Y:S01]  /*0fa0*/  UISETP.NE.U32.AND UP0, UPT, UR12, URZ, UPT ;  /* 0x0000003f0c00728c */ /* 0x000fe2000bf05070 */
[----:B------:R-:W-:Y:S01]  /*0fb0*/  CS2R R174, SRZ ;  /* 0x0000000000ae7805 */ /* 0x000fe2000001ff00 */
[----:B------:R-:W-:Y:S01]  /*0fc0*/  USHF.L.U32 UR43, UR4, 0x7, URZ ;  /* 0x00000007042b7899 */ /* 0x000fe2000800063f */
[----:B------:R-:W-:Y:S01]  /*0fd0*/  CS2R R148, SRZ ;  /* 0x0000000000947805 */ /* 0x000fe2000001ff00 */
[----:B------:R-:W-:Y:S01]  /*0fe0*/  UISETP.NE.AND.EX UP0, UPT, UR13, URZ, UPT, UP0 ;  /* 0x0000003f0d00728c */ /* 0x000fe2000bf05300 */
[----:B------:R-:W-:Y:S01]  /*0ff0*/  CS2R R172, SRZ ;  /* 0x0000000000ac7805 */ /* 0x000fe2000001ff00 */
[----:B------:R-:W-:Y:S01]  /*1000*/  UIADD3 UR4, UR43, 0x7f, URZ ;  /* 0x0000007f2b047890 */ /* 0x000fe2000fffe03f */
[----:B------:R-:W-:Y:S01]  /*1010*/  CS2R R144, SRZ ;  /* 0x0000000000907805 */ /* 0x000fe2000001ff00 */
[----:B------:R-:W-:Y:S01]  /*1020*/  ULDC UR8, c[0x0][0x288] ;  /* 0x0000a20000087ab9 */ /* 0x000fe20000000800 */
[----:B------:R-:W-:Y:S01]  /*1030*/  @UP2 ULDC UR6, c[0x0][0x44c] ;  /* 0x0001130000062ab9 */ /* 0x000fe20000000800 */
[----:B------:R-:W-:Y:S01]  /*1040*/  UIADD3 UR8, -UR8, 0x60, URZ ;  /* 0x0000006008087890 */ /* 0x000fe2000fffe13f */
[----:B------:R-:W-:Y:S01]  /*1050*/  CS2R R170, SRZ ;  /* 0x0000000000aa7805 */ /* 0x000fe2000001ff00 */
[----:B------:R-:W-:Y:S01]  /*1060*/  UIMAD.WIDE.U32 UR6, UR4, UR6, URZ ;  /* 0x00000006040672a5 */ /* 0x000fe2000f8e003f */
[----:B------:R-:W-:Y:S01]  /*1070*/  CS2R R140, SRZ ;  /* 0x00000000008c7805 */ /* 0x000fe2000001ff00 */
[----:B------:R-:W-:Y:S01]  /*1080*/  USEL UR42, UR42, 0x1, UP0 ;  /* 0x000000012a2a7887 */ /* 0x000fe20008000000 */
[----:B------:R-:W-:Y:S01]  /*1090*/  CS2R R128, SRZ ;  /* 0x0000000000807805 */ /* 0x000fe2000001ff00 */
[----:B------:R-:W-:Y:S01]  /*10a0*/  ULDC UR9, c[0x0][0x2f0] ;  /* 0x0000bc0000097ab9 */ /* 0x000fe20000000800 */
[----:B------:R-:W-:Y:S01]  /*10b0*/  @UP2 ULDC UR12, c[0x0][0x450] ;  /* 0x00011400000c2ab9 */ /* 0x000fe20000000800 */
[----:B------:R-:W-:Y:S01]  /*10c0*/  UIMAD UR8, UR42, UR9, UR8 ;  /* 0x000000092a0872a4 */ /* 0x000fe2000f8e0208 */
[----:B------:R-:W-:Y:S01]  /*10d0*/  CS2R R108, SRZ ;  /* 0x00000000006c7805 */ /* 0x000fe2000001ff00 */
[----:B------:R-:W-:Y:S01]  /*10e0*/  @UP2 USHF.R.U32.HI UR4, URZ, UR12, UR7 ;  /* 0x0000000c3f042299 */ /* 0x000fe20008011607 */
[----:B------:R-:W-:Y:S01]  /*10f0*/  CS2R R136, SRZ ;  /* 0x0000000000887805 */ /* 0x000fe2000001ff00 */
[----:B------:R-:W-:Y:S01]  /*1100*/  UIMAD UR6, UR42, UR9, 0x5f ;  /* 0x0000005f2a0674a4 */ /* 0x000fe2000f8e0209 */
[----:B------:R-:W-:Y:S01]  /*1110*/  CS2R R104, SRZ ;  /* 0x0000000000687805 */ /* 0x000fe2000001ff00 */
[----:B------:R-:W-:Y:S01]  /*1120*/  UIADD3 UR8, UR8, UR4, URZ ;  /* 0x0000000408087290 */ /* 0x000fe2000fffe03f */
[----:B------:R-:W-:Y:S01]  /*1130*/  CS2R R100, SRZ ;  /* 0x0000000000647805 */ /* 0x000fe2000001ff00 */
[----:B------:R-:W-:Y:S01]  /*1140*/  UIMAD.WIDE UR6, UR6, 0x2aaaaaab, URZ ;  /* 0x2aaaaaab060678a5 */ /* 0x000fe2000f8e023f */
[----:B------:R-:W-:Y:S01]  /*1150*/  CS2R R132, SRZ ;  /* 0x0000000000847805 */ /* 0x000fe2000001ff00 */
[----:B------:R-:W-:Y:S01]  /*1160*/  UIMAD.WIDE UR8, UR8, 0x2aaaaaab, URZ ;  /* 0x2aaaaaab080878a5 */ /* 0x000fe2000f8e023f */
[----:B------:R-:W-:Y:S01]  /*1170*/  CS2R R96, SRZ ;  /* 0x0000000000607805 */ /* 0x000fe2000001ff00 */
[----:B------:R-:W-:Y:S01]  /*1180*/  ULDC UR11, c[0x0][0xc54] ;  /* 0x00031500000b7ab9 */ /* 0x000fe20000000800 */
[----:B------:R-:W-:Y:S01]  /*1190*/  USHF.R.U32.HI UR4, URZ, 0x1f, UR7 ;  /* 0x0000001f3f047899 */ /* 0x000fe20008011607 */
[----:B------:R-:W-:Y:S01]  /*11a0*/  CS2R R92, SRZ ;  /* 0x00000000005c7805 */ /* 0x000fe2000001ff00 */
[----:B------:R-:W-:Y:S01]  /*11b0*/  UIMAD UR11, UR5, UR11, UR10 ;  /* 0x0000000b050b72a4 */ /* 0x000fe2000f8e020a */
[----:B------:R-:W-:Y:S01]  /*11c0*/  MOV R204, RZ ;  /* 0x000000ff00cc7202 */ /* 0x000fe20000000f00 */
[----:B------:R-:W-:Y:S01]  /*11d0*/  USHF.R.U32.HI UR5, URZ, 0x1f, UR9 ;  /* 0x0000001f3f057899 */ /* 0x000fe20008011609 */
[----:B------:R-:W-:Y:S01]  /*11e0*/  CS2R R88, SRZ ;  /* 0x0000000000587805 */ /* 0x000fe2000001ff00 */
[----:B------:R-:W-:Y:S01]  /*11f0*/  ULEA.HI.SX32 UR7, UR7, UR4, 0x1c ;  /* 0x0000000407077291 */ /* 0x000fe2000f8fe23f */
[----:B------:R-:W-:Y:S01]  /*1200*/  CS2R R84, SRZ ;  /* 0x0000000000547805 */ /* 0x000fe2000001ff00 */
[----:B------:R-:W-:Y:S01]  /*1210*/  ULEA.HI.SX32 UR9, UR9, UR5, 0x1c ;  /* 0x0000000509097291 */ /* 0x000fe2000f8fe23f */
[----:B------:R-:W-:Y:S01]  /*1220*/  CS2R R124, SRZ ;  /* 0x00000000007c7805 */ /* 0x000fe2000001ff00 */
[----:B------:R-:W-:Y:S01]  /*1230*/  ULDC UR39, c[0x0][0xc48] ;  /* 0x0003120000277ab9 */ /* 0x000fe20000000800 */
[----:B------:R-:W-:Y:S01]  /*1240*/  UMOV UR41, UR11 ;  /* 0x0000000b00297c82 */ /* 0x000fe20008000000 */
[----:B------:R-:W-:Y:S01]  /*1250*/  UISETP.LT.AND UP0, UPT, UR7, UR9, UPT ;  /* 0x000000090700728c */ /* 0x000fe2000bf01270 */
[----:B------:R-:W-:Y:S01]  /*1260*/  CS2R R80, SRZ ;  /* 0x0000000000507805 */ /* 0x000fe2000001ff00 */
[----:B------:R-:W-:Y:S01]  /*1270*/  UISETP.NE.AND UP1, UPT, UR39, 0x1, UPT ;  /* 0x000000012700788c */ /* 0x000fe2000bf25270 */
[----:B------:R-:W-:Y:S01]  /*1280*/  CS2R R76, SRZ ;  /* 0x00000000004c7805 */ /* 0x000fe2000001ff00 */
[----:B------:R-:W-:Y:S01]  /*1290*/  USEL UR40, UR7, UR9, UP0 ;  /* 0x0000000907287287 */ /* 0x000fe20008000000 */
[----:B------:R-:W-:Y:S01]  /*12a0*/  CS2R R176, SRZ ;  /* 0x0000000000b07805 */ /* 0x000fe2000001ff00 */
[----:B------:R-:W-:Y:S01]  /*12b0*/  UP2UR UR46, UPR, URZ, 0x4 ;  /* 0x000000043f2e7883 */ /* 0x000fe20008000000 */
[----:B------:R-:W-:Y:S01]  /*12c0*/  IMAD.MOV.U32 R200, RZ, RZ, RZ ;  /* 0x000000ffffc87224 */ /* 0x000fe200078e00ff */
[----:B------:R-:W-:Y:S01]  /*12d0*/  UISETP.GE.AND UP0, UPT, UR40, 0x1, UPT ;  /* 0x000000012800788c */ /* 0x000fe2000bf06270 */
[----:B------:R-:W-:-:S02]  /*12e0*/  CS2R R72, SRZ ;  /* 0x0000000000487805 */ /* 0x000fc4000001ff00 */
[----:B------:R-:W-:Y:S02]  /*12f0*/  CS2R R68, SRZ ;  /* 0x0000000000447805 */ /* 0x000fe4000001ff00 */
[----:B------:R-:W-:Y:S02]  /*1300*/  CS2R R198, SRZ ;  /* 0x0000000000c67805 */ /* 0x000fe4000001ff00 */
[----:B------:R-:W-:Y:S01]  /*1310*/  CS2R R64, SRZ ;  /* 0x0000000000407805 */ /* 0x000fe2000001ff00 */
[----:B------:R-:W-:Y:S01]  /*1320*/  @UP1 ULDC UR10, c[0x0][0xc4c] ;  /* 0x00031300000a1ab9 */ /* 0x000fe20000000800 */
[----:B------:R-:W-:Y:S01]  /*1330*/  PLOP3.LUT P1, PT, PT, PT, UP0, 0x80, 0x0 ;  /* 0x000000000000781c */ /* 0x000fe20003f2f008 */
[----:B------:R-:W-:Y:S01]  /*1340*/  UIMAD.WIDE.U32 UR4, UR11, UR10, URZ ;  /* 0x0000000a0b0472a5 */ /* 0x000fe2000f8e003f */
[----:B------:R-:W-:Y:S01]  /*1350*/  CS2R R60, SRZ ;  /* 0x00000000003c7805 */ /* 0x000fe2000001ff00 */
[----:B------:R-:W-:Y:S01]  /*1360*/  @UP1 ULDC UR6, c[0x0][0xc50] ;  /* 0x0003140000061ab9 */ /* 0x000fe20000000800 */
[----:B------:R-:W-:Y:S01]  /*1370*/  CS2R R56, SRZ ;  /* 0x0000000000387805 */ /* 0x000fe2000001ff00 */
[----:B------:R-:W-:Y:S01]  /*1380*/  @UP1 USHF.R.U32.HI UR41, URZ, UR6, UR5 ;  /* 0x000000063f291299 */ /* 0x000fe20008011605 */
[----:B------:R-:W-:-:S02]  /*1390*/  CS2R R52, SRZ ;  /* 0x0000000000347805 */ /* 0x000fc4000001ff00 */
[----:B------:R-:W-:Y:S02]  /*13a0*/  CS2R R196, SRZ ;  /* 0x0000000000c47805 */ /* 0x000fe4000001ff00 */
[----:B------:R-:W-:Y:S01]  /*13b0*/  CS2R R48, SRZ ;  /* 0x0000000000307805 */ /* 0x000fe2000001ff00 */
[----:B------:R-:W-:Y:S01]  /*13c0*/  UIADD3 UR4, -UR41, URZ, URZ ;  /* 0x0000003f29047290 */ /* 0x000fe2000fffe13f */
        /* <DEDUP_REMOVED lines=67> */
.L_x_13617:
        /* <DEDUP_REMOVED lines=10> */
.L_x_13734:
[----:B0-----:R-:W-:Y:S01]  /*18a0*/  IMAD.U32 R0, RZ, RZ, UR44 ;  /* 0x0000002cff007e24 */ /* 0x001fe2000f8e00ff */
[----:B------:R-:W-:Y:S05]  /*18b0*/  WARPSYNC.ALL ;  /* 0x0000000000007948 */ /* 0x000fea0003800000 */
[----:B------:R0:W-:Y:S01]  /*18c0*/  BAR.SYNC.DEFER_BLOCKING R7, 0x100 ;  /* 0x000400070000751d */ /* 0x0001e20000010000 */
[----:B------:R-:W-:-:S13]  /*18d0*/  ISETP.NE.AND P0, PT, R0, 0x3, PT ;  /* 0x000000030000780c */ /* 0x000fda0003f05270 */
[----:B0-----:R-:W-:Y:S05]  /*18e0*/  @!P0 BRA `(.L_x_13619) ;  /* 0x0000000000048947 */ /* 0x001fea0003800000 */
[----:B------:R-:W-:Y:S01]  /*18f0*/  BPT.TRAP 0x1 ;  /* 0x000000040000795c */ /* 0x000fe20000300000 */
.L_x_13619:
[----:B------:R-:W-:Y:S01]  /*1900*/  ULEA UR22, UR36, UR47, 0x3 ;  /* 0x0000002f24167291 */ /* 0x000fe2000f8e183f */
[----:B------:R-:W-:-:S04]  /*1910*/  MOV R8, UR37 ;  /* 0x0000002500087c02 */ /* 0x000fc80008000f00 */
[----:B------:R-:W-:-:S04]  /*1920*/  SHF.L.U32 R8, R8, 0x1f, RZ ;  /* 0x0000001f08087819 */ /* 0x000fc800000006ff */
[----:B------:R0:W1:Y:S01]  /*1930*/  SYNCS.PHASECHK.TRANS64.TRYWAIT P1, [UR22+0x22830], R8 ;  /* 0x02283008ff0075a7 */ /* 0x0000620008020156 */
[----:B------:R-:W-:Y:S05]  /*1940*/  @!P0 BRA `(.L_x_13620) ;  /* 0x0000000000048947 */ /* 0x000fea0003800000 */
[----:B------:R-:W-:Y:S01]  /*1950*/  BPT.TRAP 0x1 ;  /* 0x000000040000795c */ /* 0x000fe20000300000 */
.L_x_13620:
[----:B-1----:R-:W-:Y:S05]  /*1960*/  @P1 BRA `(.L_x_13621) ;  /* 0x0000000000081947 */ /* 0x002fea0003800000 */
[----:B------:R-:W1:Y:S02]  /*1970*/  SYNCS.PHASECHK.TRANS64.TRYWAIT P1, [UR22+0x22830], R8 ;  /* 0x02283008ff0075a7 */ /* 0x000e640008020156 */
[----:B-1----:R-:W-:Y:S05]  /*1980*/  @!P1 BRA `(.L_x_13622) ;  /* 0x000000e000e49947 */ /* 0x002fea0003800000 */
.L_x_13621:
        /* <DEDUP_REMOVED lines=38> */
.L_x_13623:
[----:B------:R-:W-:Y:S01]  /*1bf0*/  UISETP.NE.AND UP0, UPT, UR46, URZ, UPT ;  /* 0x0000003f2e00728c */ /* 0x000fe2000bf05270 */
[----:B------:R-:W-:Y:S01]  /*1c00*/  VIADD R4, R16, UR43 ;  /* 0x0000002b10047c36 */ /* 0x000fe20008000000 */
[----:B------:R-:W-:Y:S01]  /*1c10*/  ULDC UR11, c[0x0][0x2f0] ;  /* 0x0000bc00000b7ab9 */ /* 0x000fe20000000800 */
[----:B------:R-:W-:Y:S01]  /*1c20*/  ULDC UR7, c[0x0][0x9d8] ;  /* 0x0002760000077ab9 */ /* 0x000fe20000000800 */
[----:B------:R-:W-:Y:S01]  /*1c30*/  ULDC UR14, c[0x0][0x288] ;  /* 0x0000a200000e7ab9 */ /* 0x000fe20000000800 */
[----:B------:R-:W-:Y:S01]  /*1c40*/  FMUL.FTZ R27, R27, UR7 ;  /* 0x000000071b1b7c20 */ /* 0x000fe20008410000 */
[----:B------:R-:W-:Y:S01]  /*1c50*/  PLOP3.LUT P1, PT, PT, PT, UP0, 0x80, 0x0 ;  /* 0x000000000000781c */ /* 0x000fe20003f2f008 */
[----:B------:R-:W-:Y:S01]  /*1c60*/  FMUL.FTZ R26, R26, UR7 ;  /* 0x000000071a1a7c20 */ /* 0x000fe20008410000 */
[----:B------:R-:W-:Y:S01]  /*1c70*/  PLOP3.LUT P2, PT, PT, PT, UP0, 0x80, 0x0 ;  /* 0x000000000000781c */ /* 0x000fe20003f4f008 */
[----:B------:R-:W-:Y:S01]  /*1c80*/  FMUL.FTZ R30, R30, UR7 ;  /* 0x000000071e1e7c20 */ /* 0x000fe20008410000 */
[----:B------:R-:W-:Y:S01]  /*1c90*/  FMUL.FTZ R31, R31, UR7 ;  /* 0x000000071f1f7c20 */ /* 0x000fe20008410000 */
[----:B------:R-:W-:Y:S01]  /*1ca0*/  @UP0 ULDC UR6, c[0x0][0x44c] ;  /* 0x0001130000060ab9 */ /* 0x000fe20000000800 */
[----:B------:R-:W3:Y:S01]  /*1cb0*/  MUFU.TANH R20, R26 ;  /* 0x0000001a00147308 */ /* 0x000ee20000002400 */
[----:B------:R-:W-:Y:S01]  /*1cc0*/  FMUL.FTZ R34, R34, UR7 ;  /* 0x0000000722227c20 */ /* 0x000fe20008410000 */
[----:B------:R-:W-:Y:S01]  /*1cd0*/  FMUL.FTZ R35, R35, UR7 ;  /* 0x0000000723237c20 */ /* 0x000fe20008410000 */
[----:B------:R-:W-:Y:S01]  /*1ce0*/  FMUL.FTZ R25, R25, UR7 ;  /* 0x0000000719197c20 */ /* 0x000fe20008410000 */
[----:B------:R-:W-:Y:S01]  /*1cf0*/  FMUL.FTZ R38, R38, UR7 ;  /* 0x0000000726267c20 */ /* 0x000fe20008410000 */
[----:B------:R-:W-:Y:S01]  /*1d00*/  FMUL.FTZ R39, R39, UR7 ;  /* 0x0000000727277c20 */ /* 0x000fe20008410000 */
[----:B------:R-:W-:Y:S01]  /*1d10*/  FMUL.FTZ R28, R28, UR7 ;  /* 0x000000071c1c7c20 */ /* 0x000fe20008410000 */
[----:B-1----:R-:W-:Y:S01]  /*1d20*/  @P1 IMAD.HI.U32 R3, R4, UR6, RZ ;  /* 0x0000000604031c27 */ /* 0x002fe2000f8e00ff */
[----:B------:R-:W-:Y:S01]  /*1d30*/  @UP0 ULDC UR6, c[0x0][0x450] ;  /* 0x0001140000060ab9 */ /* 0x000fe20000000800 */
[----:B------:R-:W1:Y:S02]  /*1d40*/  MUFU.TANH R27, R27 ;  /* 0x0000001b001b7308 */ /* 0x000e640000002400 */
[----:B------:R-:W-:Y:S01]  /*1d50*/  FMUL.FTZ R42, R42, UR7 ;  /* 0x000000072a2a7c20 */ /* 0x000fe20008410000 */
[----:B------:R-:W-:Y:S01]  /*1d60*/  FMUL.FTZ R43, R43, UR7 ;  /* 0x000000072b2b7c20 */ /* 0x000fe20008410000 */
[----:B------:R-:W-:Y:S01]  /*1d70*/  @P2 SHF.R.U32.HI R4, RZ, UR6, R3 ;  /* 0x00000006ff042c19 */ /* 0x000fe20008011603 */
[----:B------:R-:W-:Y:S01]  /*1d80*/  UMOV UR6, 0xffffffa0 ;  /* 0xffffffa000067882 */ /* 0x000fe20000000000 */
[----:B------:R-:W-:Y:S01]  /*1d90*/  FMUL.FTZ R32, R32, UR7 ;  /* 0x0000000720207c20 */ /* 0x000fe20008410000 */
[----:B------:R-:W-:Y:S01]  /*1da0*/  UIMAD UR6, UR40, UR6, 0x60 ;  /* 0x00000060280674a4 */ /* 0x000fe2000f8e0206 */
[----:B------:R-:W-:Y:S01]  /*1db0*/  FMUL.FTZ R40, R40, UR7 ;  /* 0x0000000728287c20 */ /* 0x000fe20008410000 */
[----:B------:R-:W4:Y:S01]  /*1dc0*/  SHFL.IDX PT, R3, R4, 0x1, 0x1c1f ;  /* 0x003c1f0004037f89 */ /* 0x000f2200000e0000 */
[----:B------:R-:W5:Y:S01]  /*1dd0*/  MUFU.TANH R30, R30 ;  /* 0x0000001e001e7308 */ /* 0x000f620000002400 */
[----:B------:R-:W-:Y:S01]  /*1de0*/  UIMAD UR6, UR42, UR11, UR6 ;  /* 0x0000000b2a0672a4 */ /* 0x000fe2000f8e0206 */
[----:B------:R-:W-:Y:S01]  /*1df0*/  FMUL.FTZ R46, R46, UR7 ;  /* 0x000000072e2e7c20 */ /* 0x000fe20008410000 */
[----:B------:R-:W-:Y:S01]  /*1e00*/  FMUL.FTZ R41, R41, UR7 ;  /* 0x0000000729297c20 */ /* 0x000fe20008410000 */
[----:B------:R-:W-:Y:S01]  /*1e10*/  FMUL.FTZ R36, R36, UR7 ;  /* 0x0000000724247c20 */ /* 0x000fe20008410000 */
[----:B------:R-:W-:Y:S01]  /*1e20*/  FMUL.FTZ R47, R47, UR7 ;  /* 0x000000072f2f7c20 */ /* 0x000fe20008410000 */
[----:B------:R-:W-:Y:S01]  /*1e30*/  FMUL.FTZ R50, R50, UR7 ;  /* 0x0000000732327c20 */ /* 0x000fe20008410000 */
[----:B------:R-:W-:Y:S01]  /*1e40*/  IMAD.U32 R6, RZ, RZ, UR6 ;  /* 0x00000006ff067e24 */ /* 0x000fe2000f8e00ff */
[----:B------:R-:W-:Y:S01]  /*1e50*/  MUFU.TANH R31, R31 ;  /* 0x0000001f001f7308 */ /* 0x000fe20000002400 */
[----:B------:R-:W-:Y:S01]  /*1e60*/  FMUL.FTZ R51, R51, UR7 ;  /* 0x0000000733337c20 */ /* 0x000fe20008410000 */
[----:B------:R-:W-:Y:S01]  /*1e70*/  FMUL.FTZ R54, R54, UR7 ;  /* 0x0000000736367c20 */ /* 0x000fe20008410000 */
[----:B------:R-:W-:-:S02]  /*1e80*/  IMAD R5, R17, -0x2, R6 ;  /* 0xfffffffe11057824 */ /* 0x000fc400078e0206 */
[----:B------:R-:W-:Y:S01]  /*1e90*/  FMUL.FTZ R55, R55, UR7 ;  /* 0x0000000737377c20 */ /* 0x000fe20008410000 */
[----:B------:R-:W-:Y:S02]  /*1ea0*/  IMAD.U32 R6, RZ, RZ, UR14 ;  /* 0x0000000eff067e24 */ /* 0x000fe4000f8e00ff */
[----:B------:R-:W-:Y:S01]  /*1eb0*/  FMUL.FTZ R58, R58, UR7 ;  /* 0x000000073a3a7c20 */ /* 0x000fe20008410000 */
[----:B------:R-:W-:Y:S01]  /*1ec0*/  FMUL.FTZ R59, R59, UR7 ;  /* 0x000000073b3b7c20 */ /* 0x000fe20008410000 */
[----:B------:R-:W0:Y:S01]  /*1ed0*/  MUFU.TANH R34, R34 ;  /* 0x0000002200227308 */ /* 0x000e220000002400 */
[----:B------:R-:W-:Y:S01]  /*1ee0*/  FMUL.FTZ R62, R62, UR7 ;  /* 0x000000073e3e7c20 */ /* 0x000fe20008410000 */
[----:B------:R-:W-:Y:S01]  /*1ef0*/  IADD3 R6, R5, 0x1, -R6 ;  /* 0x0000000105067810 */ /* 0x000fe20007ffe806 */
[----:B------:R-:W-:Y:S01]  /*1f00*/  FMUL.FTZ R63, R63, UR7 ;  /* 0x000000073f3f7c20 */ /* 0x000fe20008410000 */
[----:B------:R-:W-:Y:S01]  /*1f10*/  FMUL.FTZ R66, R66, UR7 ;  /* 0x0000000742427c20 */ /* 0x000fe20008410000 */
[----:B------:R-:W-:Y:S01]  /*1f20*/  FMUL.FTZ R67, R67, UR7 ;  /* 0x0000000743437c20 */ /* 0x000fe20008410000 */
[----:B------:R-:W-:Y:S01]  /*1f30*/  FMUL.FTZ R70, R70, UR7 ;  /* 0x0000000746467c20 */ /* 0x000fe20008410000 */
[-CC-:B----4-:R-:W-:Y:S01]  /*1f40*/  VIADDMNMX R3, R3, R6.reuse, R5.reuse, PT ;  /* 0x0000000603037246 */ /* 0x190fe20003800105 */
[----:B------:R1:W-:Y:S01]  /*1f50*/  MUFU.TANH R11, R25 ;  /* 0x00000019000b7308 */ /* 0x0003e20000002400 */
[----:B------:R-:W-:Y:S01]  /*1f60*/  FMUL.FTZ R71, R71, UR7 ;  /* 0x0000000747477c20 */ /* 0x000fe20008410000 */
[----:B------:R-:W4:Y:S01]  /*1f70*/  SHFL.IDX PT, R4, R4, RZ, 0x1c1f ;  /* 0x001c1fff04047589 */ /* 0x000f2200000e0000 */
[C---:B------:R-:W-:Y:S01]  /*1f80*/  ISETP.GT.AND P1, PT, R3.reuse, RZ, PT ;  /* 0x000000ff0300720c */ /* 0x040fe20003f24270 */
[----:B------:R-:W-:Y:S01]  /*1f90*/  FMUL.FTZ R24, R24, UR7 ;  /* 0x0000000718187c20 */ /* 0x000fe20008410000 */
[----:B------:R-:W-:Y:S01]  /*1fa0*/  ISETP.GT.AND P2, PT, R3, 0x1, PT ;  /* 0x000000010300780c */ /* 0x000fe20003f44270 */
[----:B------:R-:W-:Y:S01]  /*1fb0*/  FMUL.FTZ R29, R29, UR7 ;  /* 0x000000071d1d7c20 */ /* 0x000fe20008410000 */
[----:B------:R-:W-:Y:S01]  /*1fc0*/  ISETP.GT.AND P3, PT, R3, 0x8, PT ;  /* 0x000000080300780c */ /* 0x000fe20003f64270 */
[----:B------:R-:W-:Y:S01]  /*1fd0*/  MUFU.TANH R35, R35 ;  /* 0x0000002300237308 */ /* 0x000fe20000002400 */
[----:B---3--:R-:W-:Y:S01]  /*1fe0*/  FSEL R20, R20, -INF , P1 ;  /* 0xff80000014147808 */ /* 0x008fe20000800000 */
[----:B------:R-:W-:Y:S01]  /*1ff0*/  FMUL.FTZ R33, R33, UR7 ;  /* 0x0000000721217c20 */ /* 0x000fe20008410000 */
[----:B-1----:R-:W-:Y:S01]  /*2000*/  FSEL R25, R27, -INF , P2 ;  /* 0xff8000001b197808 */ /* 0x002fe20001000000 */
[----:B------:R-:W-:Y:S01]  /*2010*/  FMUL.FTZ R37, R37, UR7 ;  /* 0x0000000725257c20 */ /* 0x000fe20008410000 */
[----:B------:R-:W-:Y:S01]  /*2020*/  ISETP.GT.AND P1, PT, R3, 0x9, PT ;  /* 0x000000090300780c */ /* 0x000fe20003f24270 */
[----:B------:R-:W-:Y:S01]  /*2030*/  ULDC UR10, c[0x0][0x988] ;  /* 0x00026200000a7ab9 */ /* 0x000fe20000000800 */
[----:B-----5:R-:W-:Y:S01]  /*2040*/  FSEL R26, R30, -INF , P3 ;  /* 0xff8000001e1a7808 */ /* 0x020fe20001800000 */
[----:B------:R-:W1:Y:S01]  /*2050*/  MUFU.TANH R38, R38 ;  /* 0x0000002600267308 */ /* 0x000e620000002400 */
[----:B------:R-:W-:Y:S01]  /*2060*/  FMNMX.FTZ R9, R20, R25, !PT ;  /* 0x0000001914097209 */ /* 0x000fe20007810000 */
[----:B------:R-:W-:Y:S01]  /*2070*/  FMUL.FTZ R49, R49, UR7 ;  /* 0x0000000731317c20 */ /* 0x000fe20008410000 */
[----:B------:R-:W-:Y:S01]  /*2080*/  ISETP.GT.AND P2, PT, R3, 0x10, PT ;  /* 0x000000100300780c */ /* 0x000fe20003f44270 */
[----:B------:R-:W-:Y:S01]  /*2090*/  FMUL.FTZ R44, R44, UR7 ;  /* 0x000000072c2c7c20 */ /* 0x000fe20008410000 */
[----:B------:R-:W-:Y:S01]  /*20a0*/  FMNMX.FTZ R9, R26, R9, !PT ;  /* 0x000000091a097209 */ /* 0x000fe20007810000 */
[----:B------:R-:W-:Y:S01]  /*20b0*/  FMUL.FTZ R45, R45, UR7 ;  /* 0x000000072d2d7c20 */ /* 0x000fe20008410000 */
[----:B0-----:R-:W-:Y:S01]  /*20c0*/  FSEL R30, R34, -INF , P2 ;  /* 0xff800000221e7808 */ /* 0x001fe20001000000 */
[----:B------:R0:W-:Y:S01]  /*20d0*/  MUFU.TANH R12, R28 ;  /* 0x0000001c000c7308 */ /* 0x0001e20000002400 */
[----:B------:R-:W-:Y:S01]  /*20e0*/  ISETP.GT.AND P2, PT, R3, 0x18, PT ;  /* 0x000000180300780c */ /* 0x000fe20003f44270 */
[----:B------:R-:W-:Y:S01]  /*20f0*/  FMUL.FTZ R48, R48, UR7 ;  /* 0x0000000730307c20 */ /* 0x000fe20008410000 */
[----:B----4-:R-:W-:Y:S01]  /*2100*/  VIADDMNMX R6, R4, R6, R5, PT ;  /* 0x0000000604067246 */ /* 0x010fe20003800105 */
[----:B------:R-:W-:Y:S01]  /*2110*/  FMUL.FTZ R52, R52, UR7 ;  /* 0x0000000734347c20 */ /* 0x000fe20008410000 */
[----:B------:R-:W-:Y:S01]  /*2120*/  FMUL.FTZ R53, R53, UR7 ;  /* 0x0000000735357c20 */ /* 0x000fe20008410000 */
[----:B------:R-:W-:Y:S01]  /*2130*/  FMUL.FTZ R56, R56, UR7 ;  /* 0x0000000738387c20 */ /* 0x000fe20008410000 */
[----:B------:R-:W-:Y:S01]  /*2140*/  ISETP.GT.AND P3, PT, R6, 0x8, PT ;  /* 0x000000080600780c */ /* 0x000fe20003f64270 */
[----:B------:R-:W-:Y:S01]  /*2150*/  MUFU.TANH R39, R39 ;  /* 0x0000002700277308 */ /* 0x000fe20000002400 */
[----:B0-----:R-:W-:Y:S01]  /*2160*/  FSEL R28, R31, -INF , P1 ;  /* 0xff8000001f1c7808 */ /* 0x001fe20000800000 */
[----:B------:R-:W-:Y:S01]  /*2170*/  FMUL.FTZ R57, R57, UR7 ;  /* 0x0000000739397c20 */ /* 0x000fe20008410000 */
[----:B------:R-:W-:Y:S01]  /*2180*/  ISETP.GT.AND P1, PT, R3, 0x11, PT ;  /* 0x000000110300780c */ /* 0x000fe20003f24270 */
[----:B------:R-:W-:Y:S01]  /*2190*/  FMUL.FTZ R60, R60, UR7 ;  /* 0x000000073c3c7c20 */ /* 0x000fe20008410000 */
[----:B------:R-:W-:Y:S01]  /*21a0*/  FMNMX.FTZ R9, R28, R9, !PT ;  /* 0x000000091c097209 */ /* 0x000fe20007810000 */
[----:B------:R-:W-:Y:S01]  /*21b0*/  FMUL.FTZ R61, R61, UR7 ;  /* 0x000000073d3d7c20 */ /* 0x000fe20008410000 */
[----:B-1----:R-:W-:Y:S01]  /*21c0*/  FSEL R34, R38, -INF , P2 ;  /* 0xff80000026227808 */ /* 0x002fe20001000000 */
[----:B------:R-:W0:Y:S01]  /*21d0*/  MUFU.TANH R42, R42 ;  /* 0x0000002a002a7308 */ /* 0x000e220000002400 */
[----:B------:R-:W-:Y:S01]  /*21e0*/  FMNMX.FTZ R9, R30, R9, !PT ;  /* 0x000000091e097209 */ /* 0x000fe20007810000 */
[----:B------:R-:W-:Y:S01]  /*21f0*/  FMUL.FTZ R64, R64, UR7 ;  /* 0x0000000740407c20 */ /* 0x000fe20008410000 */
[----:B------:R-:W-:Y:S01]  /*2200*/  ISETP.GT.AND P2, PT, R3, 0x20, PT ;  /* 0x000000200300780c */ /* 0x000fe20003f44270 */
[----:B------:R-:W-:Y:S01]  /*2210*/  FMUL.FTZ R65, R65, UR7 ;  /* 0x0000000741417c20 */ /* 0x000fe20008410000 */
[----:B------:R-:W-:Y:S01]  /*2220*/  FMUL.FTZ R68, R68, UR7 ;  /* 0x0000000744447c20 */ /* 0x000fe20008410000 */
[----:B------:R-:W-:Y:S01]  /*2230*/  FMUL.FTZ R69, R69, UR7 ;  /* 0x0000000745457c20 */ /* 0x000fe20008410000 */
[----:B------:R-:W-:Y:S01]  /*2240*/  UIADD3 UR6, UR22, 0x22840, URZ ;  /* 0x0002284016067890 */ /* 0x000fe2000fffe03f */
[----:B------:R1:W-:Y:S03]  /*2250*/  MUFU.TANH R15, R32 ;  /* 0x00000020000f7308 */ /* 0x0003e60000002400 */
[----:B------:R-:W-:-:S05]  /*2260*/  UPRMT UR6, UR50, 0x654, UR6 ;  /* 0x0000065432067896 */ /* 0x000fca0008000006 */
[----:B------:R-:W-:Y:S01]  /*2270*/  MUFU.TANH R43, R43 ;  /* 0x0000002b002b7308 */ /* 0x000fe20000002400 */
[----:B-1----:R-:W-:Y:S02]  /*2280*/  FSEL R32, R35, -INF , P1 ;  /* 0xff80000023207808 */ /* 0x002fe40000800000 */
[C---:B------:R-:W-:Y:S01]  /*2290*/  ISETP.GT.AND P1, PT, R3.reuse, 0x19, PT ;  /* 0x000000190300780c */ /* 0x040fe20003f24270 */
[----:B------:R-:W-:Y:S01]  /*22a0*/  SYNCS.ARRIVE.TRANS64.RED.A1T0 RZ, [UR6], RZ ;  /* 0x000000ffffff79a7 */ /* 0x000fe20008100406 */
[----:B------:R-:W-:Y:S02]  /*22b0*/  FMNMX.FTZ R9, R32, R9, !PT ;  /* 0x0000000920097209 */ /* 0x000fe40007810000 */
[----:B0-----:R-:W-:Y:S01]  /*22c0*/  FSEL R38, R42, -INF , P2 ;  /* 0xff8000002a267808 */ /* 0x001fe20001000000 */
[----:B------:R-:W-:Y:S01]  /*22d0*/  MUFU.TANH R72, R40 ;  /* 0x0000002800487308 */ /* 0x000fe20000002400 */
[----:B------:R-:W-:Y:S02]  /*22e0*/  FMNMX.FTZ R9, R34, R9, !PT ;  /* 0x0000000922097209 */ /* 0x000fe40007810000 */
[----:B------:R-:W-:-:S05]  /*22f0*/  ISETP.GT.AND P2, PT, R3, 0x28, PT ;  /* 0x000000280300780c */ /* 0x000fca0003f44270 */
[----:B------:R-:W0:Y:S08]  /*2300*/  MUFU.TANH R40, R46 ;  /* 0x0000002e00287308 */ /* 0x000e300000002400 */
[----:B------:R-:W-:Y:S08]  /*2310*/  MUFU.TANH R73, R41 ;  /* 0x0000002900497308 */ /* 0x000ff00000002400 */
[----:B------:R1:W-:Y:S01]  /*2320*/  MUFU.TANH R21, R36 ;  /* 0x0000002400157308 */ /* 0x0003e20000002400 */
[----:B0-----:R-:W-:-:S02]  /*2330*/  FSEL R40, R40, -INF , P2 ;  /* 0xff80000028287808 */ /* 0x001fc40001000000 */
[----:B------:R-:W-:-:S05]  /*2340*/  ISETP.GT.AND P2, PT, R3, 0x30, PT ;  /* 0x000000300300780c */ /* 0x000fca0003f44270 */
[----:B------:R-:W0:Y:S01]  /*2350*/  MUFU.TANH R41, R47 ;  /* 0x0000002f00297308 */ /* 0x000e220000002400 */
[----:B-1----:R-:W-:Y:S02]  /*2360*/  FSEL R36, R39, -INF , P1 ;  /* 0xff80000027247808 */ /* 0x002fe40000800000 */
[----:B------:R-:W-:Y:S02]  /*2370*/  ISETP.GT.AND P1, PT, R3, 0x21, PT ;  /* 0x000000210300780c */ /* 0x000fe40003f24270 */
[----:B------:R-:W-:Y:S02]  /*2380*/  FMNMX.FTZ R9, R36, R9, !PT ;  /* 0x0000000924097209 */ /* 0x000fe40007810000 */
[----:B------:R-:W-:Y:S01]  /*2390*/  FSEL R39, R43, -INF , P1 ;  /* 0xff8000002b277808 */ /* 0x000fe20000800000 */
[----:B------:R-:W1:Y:S01]  /*23a0*/  MUFU.TANH R50, R50 ;  /* 0x0000003200327308 */ /* 0x000e620000002400 */
[----:B------:R-:W-:Y:S02]  /*23b0*/  FMNMX.FTZ R10, R38, R9, !PT ;  /* 0x00000009260a7209 */ /* 0x000fe40007810000 */
[----:B------:R-:W-:-:S02]  /*23c0*/  ISETP.GT.AND P1, PT, R3, 0x29, PT ;  /* 0x000000290300780c */ /* 0x000fc40003f24270 */
[----:B------:R-:W-:-:S03]  /*23d0*/  FMNMX.FTZ R9, R39, R10, !PT ;  /* 0x0000000a27097209 */ /* 0x000fc60007810000 */
[----:B------:R-:W3:Y:S01]  /*23e0*/  MUFU.TANH R51, R51 ;  /* 0x0000003300337308 */ /* 0x000ee20000002400 */
[----:B0-----:R-:W-:Y:S02]  /*23f0*/  FSEL R41, R41, -INF , P1 ;  /* 0xff80000029297808 */ /* 0x001fe40000800000 */
[----:B------:R-:W-:Y:S02]  /*2400*/  FMNMX.FTZ R10, R40, R9, !PT ;  /* 0x00000009280a7209 */ /* 0x000fe40007810000 */
[----:B------:R-:W-:Y:S02]  /*2410*/  ISETP.GT.AND P1, PT, R3, 0x31, PT ;  /* 0x000000310300780c */ /* 0x000fe40003f24270 */
[----:B------:R-:W-:Y:S01]  /*2420*/  FMNMX.FTZ R9, R41, R10, !PT ;  /* 0x0000000a29097209 */ /* 0x000fe20007810000 */
[----:B------:R-:W0:Y:S01]  /*2430*/  MUFU.TANH R46, R54 ;  /* 0x00000036002e7308 */ /* 0x000e220000002400 */
[----:B-1----:R-:W-:Y:S02]  /*2440*/  FSEL R42, R50, -INF , P2 ;  /* 0xff800000322a7808 */ /* 0x002fe40001000000 */
[----:B------:R-:W-:-:S02]  /*2450*/  ISETP.GT.AND P2, PT, R3, 0x38, PT ;  /* 0x000000380300780c */ /* 0x000fc40003f44270 */
[----:B------:R-:W-:-:S03]  /*2460*/  FMNMX.FTZ R10, R42, R9, !PT ;  /* 0x000000092a0a7209 */ /* 0x000fc60007810000 */
[----:B------:R-:W1:Y:S01]  /*2470*/  MUFU.TANH R47, R55 ;  /* 0x00000037002f7308 */ /* 0x000e620000002400 */
[----:B---3--:R-:W-:Y:S02]  /*2480*/  FSEL R43, R51, -INF , P1 ;  /* 0xff800000332b7808 */ /* 0x008fe40000800000 */
[----:B------:R-:W-:Y:S02]  /*2490*/  ISETP.GT.AND P1, PT, R3, 0x39, PT ;  /* 0x000000390300780c */ /* 0x000fe40003f24270 */
[----:B------:R-:W-:-:S03]  /*24a0*/  FMNMX.FTZ R9, R43, R10, !PT ;  /* 0x0000000a2b097209 */ /* 0x000fc60007810000 */
[----:B------:R-:W3:Y:S01]  /*24b0*/  MUFU.TANH R58, R58 ;  /* 0x0000003a003a7308 */ /* 0x000ee20000002400 */
[----:B0-----:R-:W-:Y:S02]  /*24c0*/  FSEL R46, R46, -INF , P2 ;  /* 0xff8000002e2e7808 */ /* 0x001fe40001000000 */
[----:B------:R-:W-:Y:S02]  /*24d0*/  ISETP.GT.AND P2, PT, R3, 0x40, PT ;  /* 0x000000400300780c */ /* 0x000fe40003f44270 */
[----:B------:R-:W-:-:S03]  /*24e0*/  FMNMX.FTZ R10, R46, R9, !PT ;  /* 0x000000092e0a7209 */ /* 0x000fc60007810000 */
[----:B------:R-:W0:Y:S01]  /*24f0*/  MUFU.TANH R59, R59 ;  /* 0x0000003b003b7308 */ /* 0x000e220000002400 */
[----:B-1----:R-:W-:Y:S02]  /*2500*/  FSEL R47, R47, -INF , P1 ;  /* 0xff8000002f2f7808 */ /* 0x002fe40000800000 */
[----:B------:R-:W-:Y:S02]  /*2510*/  ISETP.GT.AND P1, PT, R3, 0x41, PT ;  /* 0x000000410300780c */ /* 0x000fe40003f24270 */
        /* <DEDUP_REMOVED lines=31> */
[----:B------:R-:W-:Y:S02]  /*2710*/  ISETP.GT.AND P1, PT, R6, RZ, PT ;  /* 0x000000ff0600720c */ /* 0x000fe40003f24270 */
[----:B------:R-:W-:-:S03]  /*2720*/  FMNMX.FTZ R10, R3, R10, !PT ;  /* 0x0000000a030a7209 */ /* 0x000fc60007810000 */
[----:B------:R-:W0:Y:S01]  /*2730*/  MUFU.TANH R33, R33 ;  /* 0x0000002100217308 */ /* 0x000e220000002400 */
[----:B-1----:R-:W-:Y:S01]  /*2740*/  FSEL R4, R24, -INF , P1 ;  /* 0xff80000018047808 */ /* 0x002fe20000800000 */
[----:B------:R-:W1:Y:S01]  /*2750*/  SHFL.BFLY PT, R9, R10, 0x2, 0x1f ;  /* 0x0c401f000a097f89 */ /* 0x000e6200000e0000 */
[----:B------:R-:W-:-:S05]  /*2760*/  ISETP.GT.AND P1, PT, R6, 0x9, PT ;  /* 0x000000090600780c */ /* 0x000fca0003f24270 */
[----:B------:R-:W4:Y:S08]  /*2770*/  MUFU.TANH R37, R37 ;  /* 0x0000002500257308 */ /* 0x000f300000002400 */
[----:B------:R5:W-:Y:S08]  /*2780*/  MUFU.TANH R66, R49 ;  /* 0x0000003100427308 */ /* 0x000bf00000002400 */
[----:B------:R2:W2:Y:S01]  /*2790*/  MUFU.TANH R35, R44 ;  /* 0x0000002c00237308 */ /* 0x0004a20000002400 */
[----:B-1----:R-:W-:-:S05]  /*27a0*/  FMNMX.FTZ R9, R10, R9, !PT ;  /* 0x000000090a097209 */ /* 0x002fca0007810000 */
[----:B------:R-:W1:Y:S02]  /*27b0*/  SHFL.BFLY PT, R10, R9, 0x1, 0x1f ;  /* 0x0c201f00090a7f89 */ /* 0x000e6400000e0000 */
[----:B------:R-:W2:Y:S08]  /*27c0*/  MUFU.TANH R45, R45 ;  /* 0x0000002d002d7308 */ /* 0x000eb00000002400 */
[----:B------:R-:W2:Y:S08]  /*27d0*/  MUFU.TANH R63, R48 ;  /* 0x00000030003f7308 */ /* 0x000eb00000002400 */
[----:B------:R-:W2:Y:S01]  /*27e0*/  MUFU.TANH R52, R52 ;  /* 0x0000003400347308 */ /* 0x000ea20000002400 */
[----:B-1----:R-:W-:-:S07]  /*27f0*/  FMNMX.FTZ R5, R9, R10, !PT ;  /* 0x0000000a09057209 */ /* 0x002fce0007810000 */
[----:B------:R-:W1:Y:S01]  /*2800*/  MUFU.TANH R53, R53 ;  /* 0x0000003500357308 */ /* 0x000e620000002400 */
[----:B------:R-:W-:Y:S02]  /*2810*/  FSEL R9, R11, -INF , P2 ;  /* 0xff8000000b097808 */ /* 0x000fe40001000000 */
[----:B------:R-:W-:Y:S02]  /*2820*/  FSEL R10, R12, -INF , P3 ;  /* 0xff8000000c0a7808 */ /* 0x000fe40001800000 */
[----:B------:R-:W-:Y:S02]  /*2830*/  FMNMX.FTZ R13, R4, R9, !PT ;  /* 0x00000009040d7209 */ /* 0x000fe40007810000 */
[----:B------:R-:W-:Y:S01]  /*2840*/  ISETP.GT.AND P2, PT, R6, 0x10, PT ;  /* 0x000000100600780c */ /* 0x000fe20003f44270 */
[----:B------:R-:W1:Y:S01]  /*2850*/  MUFU.TANH R56, R56 ;  /* 0x0000003800387308 */ /* 0x000e620000002400 */
[----:B---3--:R-:W-:Y:S02]  /*2860*/  FSEL R11, R29, -INF , P1 ;  /* 0xff8000001d0b7808 */ /* 0x008fe40000800000 */
[----:B------:R-:W-:-:S02]  /*2870*/  FMNMX.FTZ R14, R10, R13, !PT ;  /* 0x0000000d0a0e7209 */ /* 0x000fc40007810000 */
[----:B------:R-:W-:Y:S02]  /*2880*/  FSEL R12, R15, -INF , P2 ;  /* 0xff8000000f0c7808 */ /* 0x000fe40001000000 */
[C---:B------:R-:W-:Y:S01]  /*2890*/  ISETP.GT.AND P1, PT, R6.reuse, 0x11, PT ;  /* 0x000000110600780c */ /* 0x040fe20003f24270 */
[----:B------:R-:W3:Y:S01]  /*28a0*/  MUFU.TANH R57, R57 ;  /* 0x0000003900397308 */ /* 0x000ee20000002400 */
[----:B------:R-:W-:Y:S01]  /*28b0*/  FMNMX.FTZ R15, R11, R14, !PT ;  /* 0x0000000e0b0f7209 */ /* 0x000fe20007810000 */
[C---:B------:R-:W-:Y:S01]  /*28c0*/  FMUL.FTZ R14, R5.reuse, UR10 ;  /* 0x0000000a050e7c20 */ /* 0x040fe20008410000 */
[----:B------:R-:W-:Y:S02]  /*28d0*/  FSETP.NEU.FTZ.AND P2, PT, R5, -INF , PT ;  /* 0xff8000000500780b */ /* 0x000fe40003f5d000 */
[----:B------:R-:W-:Y:S02]  /*28e0*/  ISETP.GT.AND P3, PT, R6, 0x18, PT ;  /* 0x000000180600780c */ /* 0x000fe40003f64270 */
[----:B0-----:R-:W-:Y:S01]  /*28f0*/  FSEL R13, R33, -INF , P1 ;  /* 0xff800000210d7808 */ /* 0x001fe20000800000 */
[----:B------:R-:W0:Y:S01]  /*2900*/  MUFU.TANH R60, R60 ;  /* 0x0000003c003c7308 */ /* 0x000e220000002400 */
[----:B------:R-:W-:-:S02]  /*2910*/  FMNMX.FTZ R24, R12, R15, !PT ;  /* 0x0000000f0c187209 */ /* 0x000fc40007810000 */
[----:B-----5:R-:W-:Y:S02]  /*2920*/  FSEL R49, R14, RZ, P2 ;  /* 0x000000ff0e317208 */ /* 0x020fe40001000000 */
[----:B------:R-:W-:Y:S02]  /*2930*/  FSEL R14, R21, -INF , P3 ;  /* 0xff800000150e7808 */ /* 0x000fe40001800000 */
[----:B------:R-:W-:Y:S01]  /*2940*/  ISETP.GT.AND P1, PT, R6, 0x19, PT ;  /* 0x000000190600780c */ /* 0x000fe20003f24270 */
[--C-:B------:R-:W-:Y:S01]  /*2950*/  FFMA.FTZ R29, R20, UR10, -R49.reuse ;  /* 0x0000000a141d7c23 */ /* 0x100fe20008010831 */
[----:B------:R-:W-:Y:S01]  /*2960*/  FMNMX.FTZ R21, R13, R24, !PT ;  /* 0x000000180d157209 */ /* 0x000fe20007810000 */
[--C-:B------:R-:W-:Y:S01]  /*2970*/  FFMA.FTZ R31, R25, UR10, -R49.reuse ;  /* 0x0000000a191f7c23 */ /* 0x100fe20008010831 */
[----:B------:R-:W-:Y:S01]  /*2980*/  ISETP.GT.AND P2, PT, R6, 0x20, PT ;  /* 0x000000200600780c */ /* 0x000fe20003f44270 */
[----:B------:R5:W-:Y:S01]  /*2990*/  MUFU.EX2 R153, R29 ;  /* 0x0000001d00997308 */ /* 0x000be20000000800 */
[----:B----4-:R-:W-:Y:S01]  /*29a0*/  FSEL R15, R37, -INF , P1 ;  /* 0xff800000250f7808 */ /* 0x010fe20000800000 */
[--C-:B------:R-:W-:Y:S01]  /*29b0*/  FFMA.FTZ R33, R26, UR10, -R49.reuse ;  /* 0x0000000a1a217c23 */ /* 0x100fe20008010831 */
[----:B------:R-:W-:Y:S01]  /*29c0*/  FMNMX.FTZ R24, R14, R21, !PT ;  /* 0x000000150e187209 */ /* 0x000fe20007810000 */
[--C-:B------:R-:W-:Y:S01]  /*29d0*/  FFMA.FTZ R37, R30, UR10, -R49.reuse ;  /* 0x0000000a1e257c23 */ /* 0x100fe20008010831 */
[----:B------:R-:W-:Y:S01]  /*29e0*/  ISETP.GT.AND P1, PT, R6, 0x21, PT ;  /* 0x000000210600780c */ /* 0x000fe20003f24270 */
[--C-:B------:R-:W-:Y:S01]  /*29f0*/  FFMA.FTZ R38, R38, UR10, -R49.reuse ;  /* 0x0000000a26267c23 */ /* 0x100fe20008010831 */
[----:B------:R-:W-:Y:S01]  /*2a00*/  FSEL R20, R72, -INF , P2 ;  /* 0xff80000048147808 */ /* 0x000fe20001000000 */
[----:B------:R4:W-:Y:S01]  /*2a10*/  MUFU.EX2 R48, R31 ;  /* 0x0000001f00307308 */ /* 0x0009e20000000800 */
[----:B------:R-:W-:Y:S01]  /*2a20*/  FMNMX.FTZ R27, R15, R24, !PT ;  /* 0x000000180f1b7209 */ /* 0x000fe20007810000 */
[--C-:B------:R-:W-:Y:S01]  /*2a30*/  FFMA.FTZ R40, R40, UR10, -R49.reuse ;  /* 0x0000000a28287c23 */ /* 0x100fe20008010831 */
[----:B------:R-:W-:Y:S01]  /*2a40*/  ISETP.GT.AND P2, PT, R6, 0x28, PT ;  /* 0x000000280600780c */ /* 0x000fe20003f44270 */
[--C-:B------:R-:W-:Y:S01]  /*2a50*/  FFMA.FTZ R41, R41, UR10, -R49.reuse ;  /* 0x0000000a29297c23 */ /* 0x100fe20008010831 */
[----:B------:R-:W-:Y:S01]  /*2a60*/  FSEL R21, R73, -INF , P1 ;  /* 0xff80000049157808 */ /* 0x000fe20000800000 */
[--C-:B------:R-:W-:Y:S01]  /*2a70*/  FFMA.FTZ R42, R42, UR10, -R49.reuse ;  /* 0x0000000a2a2a7c23 */ /* 0x100fe20008010831 */
[----:B--2---:R-:W-:Y:S01]  /*2a80*/  FMNMX.FTZ R44, R20, R27, !PT ;  /* 0x0000001b142c7209 */ /* 0x004fe20007810000 */
[----:B------:R-:W2:Y:S01]  /*2a90*/  MUFU.TANH R61, R61 ;  /* 0x0000003d003d7308 */ /* 0x000ea20000002400 */
[----:B------:R-:W-:Y:S01]  /*2aa0*/  ISETP.GT.AND P1, PT, R6, 0x29, PT ;  /* 0x000000290600780c */ /* 0x000fe20003f24270 */
[--C-:B------:R-:W-:Y:S01]  /*2ab0*/  FFMA.FTZ R43, R43, UR10, -R49.reuse ;  /* 0x0000000a2b2b7c23 */ /* 0x100fe20008010831 */
[----:B------:R-:W-:Y:S01]  /*2ac0*/  FSEL R24, R35, -INF , P2 ;  /* 0xff80000023187808 */ /* 0x000fe20001000000 */
[--C-:B------:R-:W-:Y:S01]  /*2ad0*/  FFMA.FTZ R35, R28, UR10, -R49.reuse ;  /* 0x0000000a1c237c23 */ /* 0x100fe20008010831 */
[----:B------:R-:W-:Y:S01]  /*2ae0*/  FMNMX.FTZ R27, R21, R44, !PT ;  /* 0x0000002c151b7209 */ /* 0x000fe20007810000 */
[--C-:B------:R-:W-:Y:S01]  /*2af0*/  FFMA.FTZ R46, R46, UR10, -R49.reuse ;  /* 0x0000000a2e2e7c23 */ /* 0x100fe20008010831 */
[----:B------:R-:W-:Y:S01]  /*2b00*/  ISETP.GT.AND P2, PT, R6, 0x30, PT ;  /* 0x000000300600780c */ /* 0x000fe20003f44270 */
[----:B------:R-:W2:Y:S01]  /*2b10*/  MUFU.TANH R64, R64 ;  /* 0x0000004000407308 */ /* 0x000ea20000002400 */
[----:B------:R-:W-:Y:S01]  /*2b20*/  FSEL R25, R45, -INF , P1 ;  /* 0xff8000002d197808 */ /* 0x000fe20000800000 */
[--C-:B------:R-:W-:Y:S01]  /*2b30*/  FFMA.FTZ R45, R32, UR10, -R49.reuse ;  /* 0x0000000a202d7c23 */ /* 0x100fe20008010831 */
[----:B------:R-:W-:Y:S01]  /*2b40*/  FMNMX.FTZ R44, R24, R27, !PT ;  /* 0x0000001b182c7209 */ /* 0x000fe20007810000 */
[--C-:B------:R-:W-:Y:S01]  /*2b50*/  FFMA.FTZ R47, R47, UR10, -R49.reuse ;  /* 0x0000000a2f2f7c23 */ /* 0x100fe20008010831 */
[----:B------:R-:W-:Y:S01]  /*2b60*/  ISETP.GT.AND P1, PT, R6, 0x31, PT ;  /* 0x000000310600780c */ /* 0x000fe20003f24270 */
[--C-:B------:R-:W-:Y:S01]  /*2b70*/  FFMA.FTZ R50, R50, UR10, -R49.reuse ;  /* 0x0000000a32327c23 */ /* 0x100fe20008010831 */
[----:B------:R-:W-:Y:S01]  /*2b80*/  FSEL R26, R63, -INF , P2 ;  /* 0xff8000003f1a7808 */ /* 0x000fe20001000000 */
[----:B------:R3:W-:Y:S01]  /*2b90*/  MUFU.EX2 R155, R33 ;  /* 0x00000021009b7308 */ /* 0x0007e20000000800 */
[----:B-----5:R-:W-:Y:S01]  /*2ba0*/  FMNMX.FTZ R29, R25, R44, !PT ;  /* 0x0000002c191d7209 */ /* 0x020fe20007810000 */
[--C-:B------:R-:W-:Y:S01]  /*2bb0*/  FFMA.FTZ R51, R51, UR10, -R49.reuse ;  /* 0x0000000a33337c23 */ /* 0x100fe20008010831 */
[----:B------:R-:W-:Y:S01]  /*2bc0*/  ISETP.GT.AND P2, PT, R6, 0x38, PT ;  /* 0x000000380600780c */ /* 0x000fe20003f44270 */
[--C-:B------:R-:W-:Y:S01]  /*2bd0*/  FFMA.FTZ R54, R54, UR10, -R49.reuse ;  /* 0x0000000a36367c23 */ /* 0x100fe20008010831 */
[----:B------:R-:W-:Y:S01]  /*2be0*/  FSEL R27, R66, -INF , P1 ;  /* 0xff800000421b7808 */ /* 0x000fe20000800000 */
[--C-:B------:R-:W-:Y:S01]  /*2bf0*/  FFMA.FTZ R55, R55, UR10, -R49.reuse ;  /* 0x0000000a37377c23 */ /* 0x100fe20008010831 */
[----:B------:R-:W-:Y:S01]  /*2c00*/  FMNMX.FTZ R44, R26, R29, !PT ;  /* 0x0000001d1a2c7209 */ /* 0x000fe20007810000 */
[----:B------:R-:W5:Y:S01]  /*2c10*/  MUFU.TANH R65, R65 ;  /* 0x0000004100417308 */ /* 0x000f620000002400 */
[----:B------:R-:W-:Y:S01]  /*2c20*/  ISETP.GT.AND P1, PT, R6, 0x39, PT ;  /* 0x000000390600780c */ /* 0x000fe20003f24270 */
[--C-:B------:R-:W-:Y:S01]  /*2c30*/  FFMA.FTZ R58, R58, UR10, -R49.reuse ;  /* 0x0000000a3a3a7c23 */ /* 0x100fe20008010831 */
[----:B------:R-:W-:Y:S01]  /*2c40*/  FSEL R28, R52, -INF , P2 ;  /* 0xff800000341c7808 */ /* 0x000fe20001000000 */
[--C-:B------:R-:W-:Y:S01]  /*2c50*/  FFMA.FTZ R59, R59, UR10, -R49.reuse ;  /* 0x0000000a3b3b7c23 */ /* 0x100fe20008010831 */
[----:B----4-:R-:W-:Y:S01]  /*2c60*/  FMNMX.FTZ R31, R27, R44, !PT ;  /* 0x0000002c1b1f7209 */ /* 0x010fe20007810000 */
[--C-:B------:R-:W-:Y:S01]  /*2c70*/  FFMA.FTZ R62, R62, UR10, -R49.reuse ;  /* 0x0000000a3e3e7c23 */ /* 0x100fe20008010831 */
[----:B------:R-:W-:Y:S01]  /*2c80*/  ISETP.GT.AND P2, PT, R6, 0x40, PT ;  /* 0x000000400600780c */ /* 0x000fe20003f44270 */
[----:B------:R-:W4:Y:S01]  /*2c90*/  MUFU.TANH R68, R68 ;  /* 0x0000004400447308 */ /* 0x000f220000002400 */
[----:B-1----:R-:W-:Y:S01]  /*2ca0*/  FSEL R29, R53, -INF , P1 ;  /* 0xff800000351d7808 */ /* 0x002fe20000800000 */
[--C-:B------:R-:W-:Y:S01]  /*2cb0*/  FFMA.FTZ R53, R34, UR10, -R49.reuse ;  /* 0x0000000a22357c23 */ /* 0x100fe20008010831 */
[----:B------:R-:W-:Y:S01]  /*2cc0*/  FMNMX.FTZ R44, R28, R31, !PT ;  /* 0x0000001f1c2c7209 */ /* 0x000fe20007810000 */
[----:B------:R-:W-:Y:S01]  /*2cd0*/  FFMA.FTZ R3, R3, UR10, -R49 ;  /* 0x0000000a03037c23 */ /* 0x000fe20008010831 */
[----:B------:R-:W-:-:S02]  /*2ce0*/  ISETP.GT.AND P1, PT, R6, 0x41, PT ;  /* 0x000000410600780c */ /* 0x000fc40003f24270 */
[----:B------:R-:W-:Y:S01]  /*2cf0*/  FSEL R30, R56, -INF , P2 ;  /* 0xff800000381e7808 */ /* 0x000fe20001000000 */
[----:B------:R1:W-:Y:S01]  /*2d00*/  MUFU.EX2 R52, R35 ;  /* 0x0000002300347308 */ /* 0x0003e20000000800 */
[----:B---3--:R-:W-:Y:S02]  /*2d10*/  FMNMX.FTZ R33, R29, R44, !PT ;  /* 0x0000002c1d217209 */ /* 0x008fe40007810000 */
[----:B------:R-:W-:Y:S02]  /*2d20*/  ISETP.GT.AND P2, PT, R6, 0x48, PT ;  /* 0x000000480600780c */ /* 0x000fe40003f44270 */
[----:B------:R-:W-:Y:S01]  /*2d30*/  FSEL R31, R57, -INF , P1 ;  /* 0xff800000391f7808 */ /* 0x000fe20000800000 */
[----:B------:R-:W-:Y:S01]  /*2d40*/  FFMA.FTZ R57, R36, UR10, -R49 ;  /* 0x0000000a24397c23 */ /* 0x000fe20008010831 */
[----:B------:R-:W-:Y:S01]  /*2d50*/  FMNMX.FTZ R44, R30, R33, !PT ;  /* 0x000000211e2c7209 */ /* 0x000fe20007810000 */
[----:B------:R-:W3:Y:S01]  /*2d60*/  MUFU.TANH R69, R69 ;  /* 0x0000004500457308 */ /* 0x000ee20000002400 */
[----:B------:R-:W-:-:S02]  /*2d70*/  ISETP.GT.AND P1, PT, R6, 0x49, PT ;  /* 0x000000490600780c */ /* 0x000fc40003f24270 */
[----:B0-----:R-:W-:Y:S02]  /*2d80*/  FSEL R32, R60, -INF , P2 ;  /* 0xff8000003c207808 */ /* 0x001fe40001000000 */
[----:B-1----:R-:W-:Y:S02]  /*2d90*/  FMNMX.FTZ R35, R31, R44, !PT ;  /* 0x0000002c1f237209 */ /* 0x002fe40007810000 */
[----:B------:R-:W-:Y:S01]  /*2da0*/  ISETP.GT.AND P2, PT, R6, 0x50, PT ;  /* 0x000000500600780c */ /* 0x000fe20003f44270 */
[----:B------:R0:W-:Y:S01]  /*2db0*/  MUFU.EX2 R157, R37 ;  /* 0x00000025009d7308 */ /* 0x0001e20000000800 */
[----:B--2---:R-:W-:Y:S02]  /*2dc0*/  FSEL R33, R61, -INF , P1 ;  /* 0xff8000003d217808 */ /* 0x004fe40000800000 */
[----:B------:R-:W-:Y:S02]  /*2dd0*/  FMNMX.FTZ R44, R32, R35, !PT ;  /* 0x00000023202c7209 */ /* 0x000fe40007810000 */
[----:B------:R-:W-:-:S02]  /*2de0*/  ISETP.GT.AND P1, PT, R6, 0x51, PT ;  /* 0x000000510600780c */ /* 0x000fc40003f24270 */
[----:B------:R-:W-:Y:S01]  /*2df0*/  FSEL R34, R64, -INF , P2 ;  /* 0xff80000040227808 */ /* 0x000fe20001000000 */
[----:B------:R1:W-:Y:S01]  /*2e00*/  MUFU.EX2 R56, R45 ;  /* 0x0000002d00387308 */ /* 0x0003e20000000800 */
[----:B0-----:R-:W-:Y:S01]  /*2e10*/  FMNMX.FTZ R37, R33, R44, !PT ;  /* 0x0000002c21257209 */ /* 0x001fe20007810000 */
[----:B------:R-:W-:Y:S01]  /*2e20*/  FADD.FTZ R64, R153, R48 ;  /* 0x0000003099407221 */ /* 0x000fe20000010000 */
[----:B------:R-:W-:Y:S02]  /*2e30*/  ISETP.GT.AND P2, PT, R6, 0x58, PT ;  /* 0x000000580600780c */ /* 0x000fe40003f44270 */
[----:B-----5:R-:W-:Y:S02]  /*2e40*/  FSEL R35, R65, -INF , P1 ;  /* 0xff80000041237808 */ /* 0x020fe40000800000 */
[----:B------:R-:W-:Y:S01]  /*2e50*/  FMNMX.FTZ R44, R34, R37, !PT ;  /* 0x00000025222c7209 */ /* 0x000fe20007810000 */
[----:B------:R-:W-:Y:S01]  /*2e60*/  MUFU.EX2 R161, R38 ;  /* 0x0000002600a17308 */ /* 0x000fe20000000800 */
[----:B------:R-:W-:-:S02]  /*2e70*/  ISETP.GT.AND P1, PT, R6, 0x59, PT ;  /* 0x000000590600780c */ /* 0x000fc40003f24270 */
[----:B----4-:R-:W-:Y:S02]  /*2e80*/  FSEL R36, R68, -INF , P2 ;  /* 0xff80000044247808 */ /* 0x010fe40001000000 */
[----:B-1----:R-:W-:Y:S01]  /*2e90*/  FMNMX.FTZ R45, R35, R44, !PT ;  /* 0x0000002c232d7209 */ /* 0x002fe20007810000 */
[----:B------:R-:W-:Y:S01]  /*2ea0*/  FFMA.FTZ R44, R39, UR10, -R49 ;  /* 0x0000000a272c7c23 */ /* 0x000fe20008010831 */
[----:B---3--:R-:W-:Y:S01]  /*2eb0*/  FSEL R37, R69, -INF , P1 ;  /* 0xff80000045257808 */ /* 0x008fe20000800000 */
[----:B------:R-:W-:Y:S01]  /*2ec0*/  MUFU.EX2 R53, R53 ;  /* 0x0000003500357308 */ /* 0x000fe20000000800 */
[----:B------:R-:W-:Y:S02]  /*2ed0*/  FMNMX.FTZ R6, R36, R45, !PT ;  /* 0x0000002d24067209 */ /* 0x000fe40007810000 */
[----:B------:R-:W-:Y:S02]  /*2ee0*/  F2FP.BF16.F32.PACK_AB R153, R48, R153 ;  /* 0x000000993099723e */ /* 0x000fe400000010ff */
[----:B------:R-:W-:-:S03]  /*2ef0*/  FMNMX.FTZ R6, R37, R6, !PT ;  /* 0x0000000625067209 */ /* 0x000fc60007810000 */
[----:B------:R-:W0:Y:S02]  /*2f00*/  MUFU.EX2 R60, R57 ;  /* 0x00000039003c7308 */ /* 0x000e240000000800 */
[----:B------:R-:W1:Y:S06]  /*2f10*/  SHFL.BFLY PT, R39, R6, 0x2, 0x1f ;  /* 0x0c401f0006277f89 */ /* 0x000e6c00000e0000 */
[----:B------:R-:W-:Y:S08]  /*2f20*/  MUFU.EX2 R44, R44 ;  /* 0x0000002c002c7308 */ /* 0x000ff00000000800 */
[----:B------:R-:W-:Y:S01]  /*2f30*/  MUFU.EX2 R40, R40 ;  /* 0x0000002800287308 */ /* 0x000fe20000000800 */
[----:B0-----:R-:W-:-:S07]  /*2f40*/  F2FP.BF16.F32.PACK_AB R159, R60, R53 ;  /* 0x000000353c9f723e */ /* 0x001fce00000010ff */
[----:B------:R-:W0:Y:S01]  /*2f50*/  MUFU.EX2 R41, R41 ;  /* 0x0000002900297308 */ /* 0x000e220000000800 */
[----:B-1----:R-:W-:-:S05]  /*2f60*/  FMNMX.FTZ R39, R6, R39, !PT ;  /* 0x0000002706277209 */ /* 0x002fca0007810000 */
[----:B------:R-:W1:Y:S02]  /*2f70*/  SHFL.BFLY PT, R6, R39, 0x1, 0x1f ;  /* 0x0c201f0027067f89 */ /* 0x000e6400000e0000 */
[----:B------:R-:W-:Y:S08]  /*2f80*/  MUFU.EX2 R42, R42 ;  /* 0x0000002a002a7308 */ /* 0x000ff00000000800 */
[----:B------:R-:W2:Y:S01]  /*2f90*/  MUFU.EX2 R43, R43 ;  /* 0x0000002b002b7308 */ /* 0x000ea20000000800 */
[----:B0-----:R-:W-:-:S07]  /*2fa0*/  F2FP.BF16.F32.PACK_AB R163, R41, R40 ;  /* 0x0000002829a3723e */ /* 0x001fce00000010ff */
[----:B------:R-:W-:Y:S01]  /*2fb0*/  MUFU.EX2 R46, R46 ;  /* 0x0000002e002e7308 */ /* 0x000fe20000000800 */
[----:B-1----:R-:W-:-:S07]  /*2fc0*/  FMNMX.FTZ R6, R39, R6, !PT ;  /* 0x0000000627067209 */ /* 0x002fce0007810000 */
[----:B------:R-:W0:Y:S01]  /*2fd0*/  MUFU.EX2 R47, R47 ;  /* 0x0000002f002f7308 */ /* 0x000e220000000800 */
[----:B--2---:R-:W-:Y:S02]  /*2fe0*/  F2FP.BF16.F32.PACK_AB R165, R43, R42 ;  /* 0x0000002a2ba5723e */ /* 0x004fe400000010ff */
[C---:B------:R-:W-:Y:S01]  /*2ff0*/  FSETP.NEU.FTZ.AND P1, PT, R6.reuse, -INF , PT ;  /* 0xff8000000600780b */ /* 0x040fe20003f3d000 */
[----:B------:R-:W-:-:S04]  /*3000*/  FMUL.FTZ R38, R6, UR10 ;  /* 0x0000000a06267c20 */ /* 0x000fc80008410000 */
[----:B------:R-:W-:Y:S01]  /*3010*/  MUFU.EX2 R50, R50 ;  /* 0x0000003200327308 */ /* 0x000fe20000000800 */
[----:B------:R-:W-:-:S05]  /*3020*/  FSEL R38, R38, RZ, P1 ;  /* 0x000000ff26267208 */ /* 0x000fca0000800000 */
        /* <DEDUP_REMOVED lines=25> */
[--C-:B------:R-:W-:Y:S01]  /*31c0*/  FFMA.FTZ R36, R36, UR10, -R38.reuse ;  /* 0x0000000a24247c23 */ /* 0x100fe20008010826 */
[----:B------:R-:W-:Y:S01]  /*31d0*/  FFMA.FTZ R37, R37, UR10, -R38 ;  /* 0x0000000a25257c23 */ /* 0x000fe20008010826 */
[----:B0-----:R-:W-:-:S03]  /*31e0*/  F2FP.BF16.F32.PACK_AB R167, R47, R46 ;  /* 0x0000002e2fa7723e */ /* 0x001fc600000010ff */
[----:B------:R-:W0:Y:S01]  /*31f0*/  MUFU.EX2 R11, R11 ;  /* 0x0000000b000b7308 */ /* 0x000e220000000800 */
[----:B-1----:R-:W-:Y:S01]  /*3200*/  FADD.FTZ R39, R4, R9 ;  /* 0x0000000904277221 */ /* 0x002fe20000010000 */
[----:B------:R-:W-:-:S06]  /*3210*/  F2FP.BF16.F32.PACK_AB R152, R9, R4 ;  /* 0x000000040998723e */ /* 0x000fcc00000010ff */
[----:B------:R-:W1:Y:S01]  /*3220*/  MUFU.EX2 R12, R12 ;  /* 0x0000000c000c7308 */ /* 0x000e620000000800 */
[----:B--2---:R-:W-:Y:S01]  /*3230*/  FADD.FTZ R66, R10, R39 ;  /* 0x000000270a427221 */ /* 0x004fe20000010000 */
[----:B------:R-:W-:Y:S01]  /*3240*/  FADD.FTZ R39, R155, R64 ;  /* 0x000000409b277221 */ /* 0x000fe20000010000 */
[----:B------:R-:W-:-:S03]  /*3250*/  F2FP.BF16.F32.PACK_AB R155, R52, R155 ;  /* 0x0000009b349b723e */ /* 0x000fc600000010ff */
[----:B------:R-:W-:Y:S02]  /*3260*/  FADD.FTZ R64, R52, R39 ;  /* 0x0000002734407221 */ /* 0x000fe40000010000 */
[----:B------:R-:W2:Y:S01]  /*3270*/  MUFU.EX2 R13, R13 ;  /* 0x0000000d000d7308 */ /* 0x000ea20000000800 */
[----:B0-----:R-:W-:Y:S01]  /*3280*/  FADD.FTZ R45, R11, R66 ;  /* 0x000000420b2d7221 */ /* 0x001fe20000010000 */
[----:B------:R-:W-:Y:S01]  /*3290*/  FADD.FTZ R39, R157, R64 ;  /* 0x000000409d277221 */ /* 0x000fe20000010000 */
[----:B------:R-:W-:Y:S02]  /*32a0*/  F2FP.BF16.F32.PACK_AB R154, R11, R10 ;  /* 0x0000000a0b9a723e */ /* 0x000fe400000010ff */
[C---:B------:R-:W-:Y:S01]  /*32b0*/  F2FP.BF16.F32.PACK_AB R157, R56.reuse, R157 ;  /* 0x0000009d389d723e */ /* 0x040fe200000010ff */
        /* <DEDUP_REMOVED lines=8> */
[C---:B------:R-:W-:Y:S02]  /*3340*/  F2FP.BF16.F32.PACK_AB R161, R44.reuse, R161 ;  /* 0x000000a12ca1723e */ /* 0x040fe400000010ff */
[----:B------:R-:W-:Y:S01]  /*3350*/  F2FP.BF16.F32.PACK_AB R156, R13, R12 ;  /* 0x0000000c0d9c723e */ /* 0x000fe200000010ff */
[----:B------:R-:W-:Y:S02]  /*3360*/  FADD.FTZ R39, R44, R39 ;  /* 0x000000272c277221 */ /* 0x000fe40000010000 */
[----:B------:R-:W2:Y:S01]  /*3370*/  MUFU.EX2 R20, R20 ;  /* 0x0000001400147308 */ /* 0x000ea20000000800 */
[----:B0-----:R-:W-:Y:S01]  /*3380*/  FADD.FTZ R66, R14, R45 ;  /* 0x0000002d0e427221 */ /* 0x001fe20000010000 */
[----:B------:R-:W-:-:S06]  /*3390*/  FADD.FTZ R48, R40, R39 ;  /* 0x0000002728307221 */ /* 0x000fcc0000010000 */
[----:B------:R-:W0:Y:S01]  /*33a0*/  MUFU.EX2 R21, R21 ;  /* 0x0000001500157308 */ /* 0x000e220000000800 */
[C---:B-1----:R-:W-:Y:S01]  /*33b0*/  FADD.FTZ R45, R15.reuse, R66 ;  /* 0x000000420f2d7221 */ /* 0x042fe20000010000 */
[----:B------:R-:W-:-:S06]  /*33c0*/  F2FP.BF16.F32.PACK_AB R158, R15, R14 ;  /* 0x0000000e0f9e723e */ /* 0x000fcc00000010ff */
[----:B------:R-:W1:Y:S01]  /*33d0*/  MUFU.EX2 R24, R24 ;  /* 0x0000001800187308 */ /* 0x000e620000000800 */
[----:B--2---:R-:W-:-:S07]  /*33e0*/  FADD.FTZ R38, R20, R45 ;  /* 0x0000002d14267221 */ /* 0x004fce0000010000 */
[----:B------:R-:W2:Y:S01]  /*33f0*/  MUFU.EX2 R25, R25 ;  /* 0x0000001900197308 */ /* 0x000ea20000000800 */
[C---:B0-----:R-:W-:Y:S01]  /*3400*/  FADD.FTZ R45, R21.reuse, R38 ;  /* 0x00000026152d7221 */ /* 0x041fe20000010000 */
[----:B------:R-:W-:-:S06]  /*3410*/  F2FP.BF16.F32.PACK_AB R160, R21, R20 ;  /* 0x0000001415a0723e */ /* 0x000fcc00000010ff */
[----:B------:R-:W0:Y:S01]  /*3420*/  MUFU.EX2 R26, R26 ;  /* 0x0000001a001a7308 */ /* 0x000e220000000800 */
[----:B-1----:R-:W-:Y:S01]  /*3430*/  FADD.FTZ R38, R24, R45 ;  /* 0x0000002d18267221 */ /* 0x002fe20000010000 */
[----:B------:R-:W-:-:S04]  /*3440*/  FADD.FTZ R45, R41, R48 ;  /* 0x00000030292d7221 */ /* 0x000fc80000010000 */
[----:B------:R-:W-:Y:S02]  /*3450*/  FADD.FTZ R10, R42, R45 ;  /* 0x0000002d2a0a7221 */ /* 0x000fe40000010000 */
[----:B------:R-:W1:Y:S01]  /*3460*/  MUFU.EX2 R27, R27 ;  /* 0x0000001b001b7308 */ /* 0x000e620000000800 */
[----:B--2---:R-:W-:Y:S01]  /*3470*/  FADD.FTZ R39, R25, R38 ;  /* 0x0000002619277221 */ /* 0x004fe20000010000 */
[----:B------:R-:W-:Y:S01]  /*3480*/  FADD.FTZ R11, R43, R10 ;  /* 0x0000000a2b0b7221 */ /* 0x000fe20000010000 */
[----:B------:R-:W-:-:S03]  /*3490*/  F2FP.BF16.F32.PACK_AB R162, R25, R24 ;  /* 0x0000001819a2723e */ /* 0x000fc600000010ff */
[----:B------:R-:W-:Y:S02]  /*34a0*/  FADD.FTZ R10, R46, R11 ;  /* 0x0000000b2e0a7221 */ /* 0x000fe40000010000 */
[----:B------:R-:W2:Y:S01]  /*34b0*/  MUFU.EX2 R28, R28 ;  /* 0x0000001c001c7308 */ /* 0x000ea20000000800 */
[----:B0-----:R-:W-:Y:S01]  /*34c0*/  FADD.FTZ R4, R26, R39 ;  /* 0x000000271a047221 */ /* 0x001fe20000010000 */
[----:B------:R-:W-:-:S04]  /*34d0*/  FADD.FTZ R11, R47, R10 ;  /* 0x0000000a2f0b7221 */ /* 0x000fc80000010000 */
[----:B------:R-:W-:Y:S02]  /*34e0*/  FADD.FTZ R10, R50, R11 ;  /* 0x0000000b320a7221 */ /* 0x000fe40000010000 */
        /* <DEDUP_REMOVED lines=38> */
[----:B------:R2:W0:Y:S01]  /*3750*/  MUFU.EX2 R175, R3 ;  /* 0x0000000300af7308 */ /* 0x0004220000000800 */
[----:B-1----:R-:W-:Y:S01]  /*3760*/  FADD.FTZ R10, R62, R11 ;  /* 0x0000000b3e0a7221 */ /* 0x002fe20000010000 */
[C---:B--2---:R-:W-:Y:S01]  /*3770*/  FADD.FTZ R3, R37.reuse, R4 ;  /* 0x0000000425037221 */ /* 0x044fe20000010000 */
[----:B------:R-:W-:Y:S02]  /*3780*/  F2FP.BF16.F32.PACK_AB R174, R37, R36 ;  /* 0x0000002425ae723e */ /* 0x000fe400000010ff */
[C---:B0-----:R-:W-:Y:S01]  /*3790*/  FADD.FTZ R4, R175.reuse, R10 ;  /* 0x0000000aaf047221 */ /* 0x041fe20000010000 */
[----:B------:R-:W-:Y:S01]  /*37a0*/  F2FP.BF16.F32.PACK_AB R175, R175, R62 ;  /* 0x0000003eafaf723e */ /* 0x000fe200000010ff */
[----:B------:R-:W-:Y:S06]  /*37b0*/  @!P0 BRA `(.L_x_13624) ;  /* 0x0000000000048947 */ /* 0x000fec0003800000 */
[----:B------:R-:W-:Y:S01]  /*37c0*/  BPT.TRAP 0x1 ;  /* 0x000000040000795c */ /* 0x000fe20000300000 */
.L_x_13624:
[----:B------:R0:W1:Y:S01]  /*37d0*/  SYNCS.PHASECHK.TRANS64.TRYWAIT P1, [UR22+0x22850], R8 ;  /* 0x02285008ff0075a7 */ /* 0x0000620008020156 */
[----:B------:R-:W-:Y:S05]  /*37e0*/  @!P0 BRA `(.L_x_13625) ;  /* 0x0000000000048947 */ /* 0x000fea0003800000 */
[----:B------:R-:W-:Y:S01]  /*37f0*/  BPT.TRAP 0x1 ;  /* 0x000000040000795c */ /* 0x000fe20000300000 */
.L_x_13625:
[----:B-1----:R-:W-:Y:S05]  /*3800*/  @P1 BRA `(.L_x_13626) ;  /* 0x0000000000081947 */ /* 0x002fea0003800000 */
[----:B------:R-:W1:Y:S02]  /*3810*/  SYNCS.PHASECHK.TRANS64.TRYWAIT P1, [UR22+0x22850], R8 ;  /* 0x02285008ff0075a7 */ /* 0x000e640008020156 */
[----:B-1----:R-:W-:Y:S05]  /*3820*/  @!P1 BRA `(.L_x_13627) ;  /* 0x000000c400549947 */ /* 0x002fea0003800000 */
.L_x_13626:
        /* <DEDUP_REMOVED lines=43> */
.L_x_13628:
[----:B------:R-:W-:Y:S01]  /*3ae0*/  UISETP.NE.AND UP0, UPT, UR46, URZ, UPT ;  /* 0x0000003f2e00728c */ /* 0x000fe2000bf05270 */
[----:B------:R-:W2:Y:S01]  /*3af0*/  S2UR UR18, SR_CgaCtaId ;  /* 0x00000000001279c3 */ /* 0x000ea20000008800 */
[----:B------:R-:W-:Y:S01]  /*3b00*/  UMOV UR15, UR43 ;  /* 0x0000002b000f7c82 */ /* 0x000fe20008000000 */
[----:B------:R-:W-:Y:S02]  /*3b10*/  UIMAD UR11, UR42, UR11, -UR14 ;  /* 0x0000000b2a0b72a4 */ /* 0x000fe4000f8e0a0e */
[----:B------:R-:W-:Y:S02]  /*3b20*/  UIADD3 UR22, UR22, 0x22860, URZ ;  /* 0x0002286016167890 */ /* 0x000fe4000fffe03f */
[----:B------:R-:W-:-:S04]  /*3b30*/  UIADD3 UR23, UR40, -0x2, URZ ;  /* 0xfffffffe28177890 */ /* 0x000fc8000fffe03f */
[----:B------:R-:W-:Y:S01]  /*3b40*/  @UP0 ULDC UR6, c[0x0][0x44c] ;  /* 0x0001130000060ab9 */ /* 0x000fe20000000800 */
[----:B------:R-:W-:Y:S01]  /*3b50*/  @UP0 ULDC UR19, c[0x0][0x450] ;  /* 0x0001140000130ab9 */ /* 0x000fe20000000800 */
[----:B------:R-:W-:-:S04]  /*3b60*/  UIMAD.WIDE.U32 UR6, UR43, UR6, URZ ;  /* 0x000000062b0672a5 */ /* 0x000fc8000f8e003f */
[----:B------:R-:W-:-:S04]  /*3b70*/  @UP0 USHF.R.U32.HI UR15, URZ, UR19, UR7 ;  /* 0x000000133f0f0299 */ /* 0x000fc80008011607 */
[----:B------:R-:W-:-:S04]  /*3b80*/  UIADD3 UR6, UR11, UR15, URZ ;  /* 0x0000000f0b067290 */ /* 0x000fc8000fffe03f */
[----:B------:R-:W-:Y:S02]  /*3b90*/  UIMAD.WIDE UR6, UR6, 0x2aaaaaab, URZ ;  /* 0x2aaaaaab060678a5 */ /* 0x000fe4000f8e023f */
[----:B--2---:R-:W-:Y:S02]  /*3ba0*/  UPRMT UR22, UR18, 0x654, UR22 ;  /* 0x0000065412167896 */ /* 0x004fe40008000016 */
[----:B------:R-:W-:-:S04]  /*3bb0*/  USHF.R.U32.HI UR6, URZ, 0x1f, UR7 ;  /* 0x0000001f3f067899 */ /* 0x000fc80008011607 */
[----:B------:R-:W-:-:S03]  /*3bc0*/  ULEA.HI.SX32 UR6, UR7, UR6, 0x1c ;  /* 0x0000000607067291 */ /* 0x000fc6000f8fe23f */
[----:B------:R-:W-:Y:S01]  /*3bd0*/  SYNCS.ARRIVE.TRANS64.RED.A1T0 RZ, [UR22], RZ ;  /* 0x000000ffffff79a7 */ /* 0x000fe20008100416 */
[----:B------:R-:W-:-:S04]  /*3be0*/  UISETP.LT.AND UP0, UPT, URZ, UR6, UPT ;  /* 0x000000063f00728c */ /* 0x000fc8000bf01270 */
[----:B------:R-:W-:-:S04]  /*3bf0*/  USEL UR22, URZ, UR6, !UP0 ;  /* 0x000000063f167287 */ /* 0x000fc8000c000000 */
[----:B------:R-:W-:-:S06]  /*3c00*/  UISETP.GE.AND UP0, UPT, UR23, UR22, UPT ;  /* 0x000000161700728c */ /* 0x000fcc000bf06270 */
[----:B------:R-:W-:-:S13]  /*3c10*/  PLOP3.LUT P1, PT, PT, PT, UP0, 0x80, 0x0 ;  /* 0x000000000000781c */ /* 0x000fda0003f2f008 */
[----:B------:R-:W-:Y:S05]  /*3c20*/  @!P1 BRA `(.L_x_13629) ;  /* 0x0000002800bc9947 */ /* 0x000fea0003800000 */
[----:B-1----:R-:W-:Y:S01]  /*3c30*/  IMAD.MOV.U32 R9, RZ, RZ, R5 ;  /* 0x000000ffff097224 */ /* 0x002fe200078e0005 */
[----:B0-----:R-:W-:Y:S01]  /*3c40*/  MOV R8, R6 ;  /* 0x0000000600087202 */ /* 0x001fe20000000f00 */
[----:B------:R-:W-:Y:S01]  /*3c50*/  ULDC UR27, c[0x0][0x288] ;  /* 0x0000a200001b7ab9 */ /* 0x000fe20000000800 */
[----:B------:R-:W-:Y:S01]  /*3c60*/  ULDC UR28, c[0x0][0x9d8] ;  /* 0x00027600001c7ab9 */ /* 0x000fe20000000800 */
[----:B------:R-:W-:-:S05]  /*3c70*/  ULDC UR24, c[0x0][0x988] ;  /* 0x0002620000187ab9 */ /* 0x000fca0000000800 */
.L_x_13640:
[----:B------:R-:W-:-:S04]  /*3c80*/  UIADD3 UR36, UR36, 0x1, URZ ;  /* 0x0000000124247890 */ /* 0x000fc8000fffe03f */
[----:B------:R-:W-:-:S04]  /*3c90*/  UISETP.NE.AND UP0, UPT, UR36, 0x2, UPT ;  /* 0x000000022400788c */ /* 0x000fc8000bf05270 */
[----:B------:R-:W-:Y:S02]  /*3ca0*/  USEL UR6, URZ, 0x1, UP0 ;  /* 0x000000013f067887 */ /* 0x000fe40008000000 */
[----:B------:R-:W-:Y:S02]  /*3cb0*/  USEL UR36, UR36, URZ, UP0 ;  /* 0x0000003f24247287 */ /* 0x000fe40008000000 */
[----:B------:R-:W-:Y:S01]  /*3cc0*/  ULOP3.LUT UR37, UR37, UR6, URZ, 0x3c, !UPT ;  /* 0x0000000625257292 */ /* 0x000fe2000f8e3c3f */
[----:B01----:R-:W-:Y:S11]  /*3cd0*/  @!P0 BRA `(.L_x_13630) ;  /* 0x0000000000048947 */ /* 0x003ff60003800000 */
[----:B------:R-:W-:Y:S01]  /*3ce0*/  BPT.TRAP 0x1 ;  /* 0x000000040000795c */ /* 0x000fe20000300000 */
.L_x_13630:
        /* <DEDUP_REMOVED lines=9> */
.L_x_13631:
[----:B-1----:R-:W-:Y:S05]  /*3d80*/  @P1 BRA `(.L_x_13632) ;  /* 0x0000000000081947 */ /* 0x002fea0003800000 */
[----:B------:R-:W1:Y:S02]  /*3d90*/  SYNCS.PHASECHK.TRANS64.TRYWAIT P1, [UR26+0x22830], R7 ;  /* 0x02283007ff0075a7 */ /* 0x000e64000802015a */
[----:B-1----:R-:W-:Y:S05]  /*3da0*/  @!P1 BRA `(.L_x_13633) ;  /* 0x000000c0000c9947 */ /* 0x002fea0003800000 */
.L_x_13632:
        /* <DEDUP_REMOVED lines=26> */
.L_x_13634:
[----:B------:R-:W-:Y:S01]  /*3f50*/  UISETP.NE.AND UP0, UPT, UR46, URZ, UPT ;  /* 0x0000003f2e00728c */ /* 0x000fe2000bf05270 */
[----:B------:R-:W-:Y:S02]  /*3f60*/  VIADD R5, R16, UR43 ;  /* 0x0000002b10057c36 */ /* 0x000fe40008000000 */
[----:B------:R-:W-:Y:S01]  /*3f70*/  FMUL.FTZ R14, R161, UR28 ;  /* 0x0000001ca10e7c20 */ /* 0x000fe20008410000 */
[----:B------:R-:W-:Y:S01]  /*3f80*/  FMUL.FTZ R6, R152, UR28 ;  /* 0x0000001c98067c20 */ /* 0x000fe20008410000 */
[----:B------:R-:W-:Y:S01]  /*3f90*/  FMUL.FTZ R152, R169, UR28 ;  /* 0x0000001ca9987c20 */ /* 0x000fe20008410000 */
[----:B------:R-:W-:Y:S01]  /*3fa0*/  FMUL.FTZ R13, R160, UR28 ;  /* 0x0000001ca00d7c20 */ /* 0x000fe20008410000 */
[----:B------:R-:W-:Y:S01]  /*3fb0*/  PLOP3.LUT P1, PT, PT, PT, UP0, 0x80, 0x0 ;  /* 0x000000000000781c */ /* 0x000fe20003f2f008 */
[----:B------:R-:W2:Y:S01]  /*3fc0*/  LDC R169, c[0x0][0x2f0] ;  /* 0x0000bc00ffa97b82 */ /* 0x000ea20000000800 */
[----:B------:R-:W-:Y:S01]  /*3fd0*/  PLOP3.LUT P2, PT, PT, PT, UP0, 0x80, 0x0 ;  /* 0x000000000000781c */ /* 0x000fe20003f4f008 */
[----:B------:R-:W-:Y:S01]  /*3fe0*/  FMUL.FTZ R160, R167, UR28 ;  /* 0x0000001ca7a07c20 */ /* 0x000fe20008410000 */
[----:B------:R-:W-:Y:S01]  /*3ff0*/  FMUL.FTZ R154, R154, UR28 ;  /* 0x0000001c9a9a7c20 */ /* 0x000fe20008410000 */
[----:B------:R-:W-:Y:S01]  /*4000*/  @UP0 ULDC UR6, c[0x0][0x44c] ;  /* 0x0001130000060ab9 */ /* 0x000fe20000000800 */
[----:B------:R-:W-:-:S02]  /*4010*/  IMAD.MOV.U32 R200, RZ, RZ, -0x2 ;  /* 0xfffffffeffc87424 */ /* 0x000fc400078e00ff */
[----:B------:R-:W-:Y:S01]  /*4020*/  FMUL.FTZ R10, R153, UR28 ;  /* 0x0000001c990a7c20 */ /* 0x000fe20008410000 */
[----:B------:R-:W-:Y:S01]  /*4030*/  FMUL.FTZ R153, R155, UR28 ;  /* 0x0000001c9b997c20 */ /* 0x000fe20008410000 */
[----:B------:R-:W-:Y:S01]  /*4040*/  FMUL.FTZ R155, R158, UR28 ;  /* 0x0000001c9e9b7c20 */ /* 0x000fe20008410000 */
[----:B------:R-:W3:Y:S01]  /*4050*/  MUFU.TANH R154, R154 ;  /* 0x0000009a009a7308 */ /* 0x000ee20000002400 */
        /* <DEDUP_REMOVED lines=9> */
[----:B------:R-:W4:Y:S01]  /*40f0*/  MUFU.TANH R153, R153 ;  /* 0x0000009900997308 */ /* 0x000f220000002400 */
[----:B------:R-:W-:Y:S01]  /*4100*/  UIMAD UR6, UR23, -0x60, UR6 ;  /* 0xffffffa0170678a4 */ /* 0x000fe2000f8e0206 */
[----:B------:R-:W-:Y:S01]  /*4110*/  FMUL.FTZ R12, R157, UR28 ;  /* 0x0000001c9d0c7c20 */ /* 0x000fe20008410000 */
[----:B------:R-:W5:Y:S01]  /*4120*/  SHFL.IDX PT, R167, R5, 0x1, 0x1c1f ;  /* 0x003c1f0005a77f89 */ /* 0x000f6200000e0000 */
[----:B------:R-:W-:Y:S01]  /*4130*/  FMUL.FTZ R157, R163, UR28 ;  /* 0x0000001ca39d7c20 */ /* 0x000fe20008410000 */
[----:B------:R-:W-:Y:S01]  /*4140*/  FMUL.FTZ R159, R166, UR28 ;  /* 0x0000001ca69f7c20 */ /* 0x000fe20008410000 */
[----:B------:R-:W-:Y:S01]  /*4150*/  FMUL.FTZ R162, R170, UR28 ;  /* 0x0000001caaa27c20 */ /* 0x000fe20008410000 */
[----:B------:R-:W-:Y:S01]  /*4160*/  IMAD R200, R17, R200, UR6 ;  /* 0x0000000611c87e24 */ /* 0x000fe2000f8e02c8 */
[----:B------:R-:W0:Y:S01]  /*4170*/  MUFU.TANH R155, R155 ;  /* 0x0000009b009b7308 */ /* 0x000e220000002400 */
[----:B------:R-:W-:Y:S01]  /*4180*/  FMUL.FTZ R161, R171, UR28 ;  /* 0x0000001caba17c20 */ /* 0x000fe20008410000 */
[----:B------:R-:W-:Y:S01]  /*4190*/  FMUL.FTZ R163, R174, UR28 ;  /* 0x0000001caea37c20 */ /* 0x000fe20008410000 */
[----:B--2---:R-:W-:-:S02]  /*41a0*/  IMAD R200, R169, UR42, R200 ;  /* 0x0000002aa9c87c24 */ /* 0x004fc4000f8e02c8 */
        /* <DEDUP_REMOVED lines=13> */
[----:B------:R-:W1:Y:S01]  /*4280*/  SHFL.IDX PT, R5, R5, RZ, 0x1c1f ;  /* 0x001c1fff05057589 */ /* 0x000e6200000e0000 */
[----:B------:R-:W-:Y:S01]  /*4290*/  FMUL.FTZ R183, R180, UR28 ;  /* 0x0000001cb4b77c20 */ /* 0x000fe20008410000 */
[----:B-----5:R-:W-:Y:S01]  /*42a0*/  IADD3 R178, R167, -UR27, R200 ;  /* 0x8000001ba7b27c10 */ /* 0x020fe2000fffe0c8 */
[----:B------:R-:W-:Y:S01]  /*42b0*/  FMUL.FTZ R167, R182, UR28 ;  /* 0x0000001cb6a77c20 */ /* 0x000fe20008410000 */
[----:B------:R-:W-:Y:S01]  /*42c0*/  FMUL.FTZ R180, R188, UR28 ;  /* 0x0000001cbcb47c20 */ /* 0x000fe20008410000 */
[----:B------:R-:W-:Y:S01]  /*42d0*/  FMUL.FTZ R196, R196, UR28 ;  /* 0x0000001cc4c47c20 */ /* 0x000fe20008410000 */
[C---:B------:R-:W-:Y:S01]  /*42e0*/  ISETP.GT.AND P1, PT, R178.reuse, RZ, PT ;  /* 0x000000ffb200720c */ /* 0x040fe20003f24270 */
[----:B------:R-:W5:Y:S01]  /*42f0*/  MUFU.TANH R157, R157 ;  /* 0x0000009d009d7308 */ /* 0x000f620000002400 */
[----:B------:R-:W-:Y:S01]  /*4300*/  ISETP.GT.AND P2, PT, R178, 0x1, PT ;  /* 0x00000001b200780c */ /* 0x000fe20003f44270 */
[----:B------:R-:W-:Y:S01]  /*4310*/  UMOV UR10, UR24 ;  /* 0x00000018000a7c82 */ /* 0x000fe20008000000 */
[----:B---3--:R-:W-:Y:S01]  /*4320*/  FSEL R154, R154, -INF , P1 ;  /* 0xff8000009a9a7808 */ /* 0x008fe20000800000 */
[----:B------:R-:W-:Y:S01]  /*4330*/  FMUL.FTZ R186, R192, UR28 ;  /* 0x0000001cc0ba7c20 */ /* 0x000fe20008410000 */
[----:B------:R-:W-:Y:S01]  /*4340*/  ISETP.GT.AND P1, PT, R178, 0x8, PT ;  /* 0x00000008b200780c */ /* 0x000fe20003f24270 */
[----:B------:R-:W-:Y:S01]  /*4350*/  FMUL.FTZ R192, R197, UR28 ;  /* 0x0000001cc5c07c20 */ /* 0x000fe20008410000 */
[----:B----4-:R-:W-:Y:S01]  /*4360*/  FSEL R153, R153, -INF , P2 ;  /* 0xff80000099997808 */ /* 0x010fe20001000000 */
[----:B------:R-:W3:Y:S01]  /*4370*/  MUFU.TANH R159, R159 ;  /* 0x0000009f009f7308 */ /* 0x000ee20000002400 */
[----:B------:R-:W-:Y:S01]  /*4380*/  FMNMX.FTZ R170, R154, R9, !PT ;  /* 0x000000099aaa7209 */ /* 0x000fe20007810000 */
[----:B------:R-:W-:Y:S01]  /*4390*/  UIADD3 UR6, UR26, 0x22840, URZ ;  /* 0x000228401a067890 */ /* 0x000fe2000fffe03f */
[----:B------:R-:W-:-:S02]  /*43a0*/  ISETP.GT.AND P2, PT, R178, 0x9, PT ;  /* 0x00000009b200780c */ /* 0x000fc40003f44270 */
[----:B0-----:R-:W-:Y:S01]  /*43b0*/  FSEL R155, R155, -INF , P1 ;  /* 0xff8000009b9b7808 */ /* 0x001fe20000800000 */
[----:B------:R-:W-:Y:S01]  /*43c0*/  UPRMT UR6, UR25, 0x654, UR6 ;  /* 0x0000065419067896 */ /* 0x000fe20008000006 */
[----:B------:R-:W-:Y:S01]  /*43d0*/  FMNMX.FTZ R170, R153, R170, !PT ;  /* 0x000000aa99aa7209 */ /* 0x000fe20007810000 */
[----:B------:R-:W0:Y:S01]  /*43e0*/  MUFU.TANH R160, R160 ;  /* 0x000000a000a07308 */ /* 0x000e220000002400 */
[----:B------:R-:W-:Y:S02]  /*43f0*/  ISETP.GT.AND P1, PT, R178, 0x10, PT ;  /* 0x00000010b200780c */ /* 0x000fe40003f24270 */
[----:B--2---:R-:W-:Y:S02]  /*4400*/  FSEL R156, R156, -INF , P2 ;  /* 0xff8000009c9c7808 */ /* 0x004fe40001000000 */
[----:B------:R-:W-:Y:S01]  /*4410*/  FMNMX.FTZ R171, R155, R170, !PT ;  /* 0x000000aa9bab7209 */ /* 0x000fe20007810000 */
[----:B------:R-:W-:Y:S01]  /*4420*/  FMUL.FTZ R170, R187, UR28 ;  /* 0x0000001cbbaa7c20 */ /* 0x000fe20008410000 */
[----:B------:R-:W-:Y:S01]  /*4430*/  ISETP.GT.AND P2, PT, R178, 0x11, PT ;  /* 0x00000011b200780c */ /* 0x000fe20003f44270 */
[----:B------:R-:W2:Y:S01]  /*4440*/  MUFU.TANH R162, R162 ;  /* 0x000000a200a27308 */ /* 0x000ea20000002400 */
[----:B-1----:R-:W-:Y:S01]  /*4450*/  FSEL R158, R158, -INF , P1 ;  /* 0xff8000009e9e7808 */ /* 0x002fe20000800000 */
[----:B------:R-:W-:Y:S01]  /*4460*/  SYNCS.ARRIVE.TRANS64.RED.A1T0 RZ, [UR6], RZ ;  /* 0x000000ffffff79a7 */ /* 0x000fe20008100406 */
[----:B------:R-:W-:-:S02]  /*4470*/  FMNMX.FTZ R171, R156, R171, !PT ;  /* 0x000000ab9cab7209 */ /* 0x000fc40007810000 */
[----:B------:R-:W-:Y:S02]  /*4480*/  ISETP.GT.AND P1, PT, R178, 0x18, PT ;  /* 0x00000018b200780c */ /* 0x000fe40003f24270 */
[----:B-----5:R-:W-:Y:S01]  /*4490*/  FSEL R157, R157, -INF , P2 ;  /* 0xff8000009d9d7808 */ /* 0x020fe20001000000 */
[----:B------:R-:W1:Y:S01]  /*44a0*/  MUFU.TANH R161, R161 ;  /* 0x000000a100a17308 */ /* 0x000e620000002400 */
[----:B------:R-:W-:Y:S02]  /*44b0*/  FMNMX.FTZ R174, R158, R171, !PT ;  /* 0x000000ab9eae7209 */ /* 0x000fe40007810000 */
[C---:B------:R-:W-:Y:S02]  /*44c0*/  ISETP.GT.AND P2, PT, R178.reuse, 0x19, PT ;  /* 0x00000019b200780c */ /* 0x040fe40003f44270 */
[----:B---3--:R-:W-:Y:S02]  /*44d0*/  FSEL R159, R159, -INF , P1 ;  /* 0xff8000009f9f7808 */ /* 0x008fe40000800000 */
[----:B------:R-:W-:Y:S01]  /*44e0*/  FMNMX.FTZ R174, R157, R174, !PT ;  /* 0x000000ae9dae7209 */ /* 0x000fe20007810000 */
[----:B------:R-:W3:Y:S01]  /*44f0*/  MUFU.TANH R163, R163 ;  /* 0x000000a300a37308 */ /* 0x000ee20000002400 */
[----:B------:R-:W-:-:S02]  /*4500*/  ISETP.GT.AND P1, PT, R178, 0x20, PT ;  /* 0x00000020b200780c */ /* 0x000fc40003f24270 */
[----:B0-----:R-:W-:Y:S02]  /*4510*/  FSEL R160, R160, -INF , P2 ;  /* 0xff800000a0a07808 */ /* 0x001fe40001000000 */
[----:B------:R-:W-:Y:S01]  /*4520*/  FMNMX.FTZ R171, R159, R174, !PT ;  /* 0x000000ae9fab7209 */ /* 0x000fe20007810000 */
[----:B------:R-:W-:Y:S01]  /*4530*/  FMUL.FTZ R174, R190, UR28 ;  /* 0x0000001cbeae7c20 */ /* 0x000fe20008410000 */
[----:B------:R-:W-:Y:S01]  /*4540*/  ISETP.GT.AND P2, PT, R178, 0x21, PT ;  /* 0x00000021b200780c */ /* 0x000fe20003f44270 */
[----:B------:R-:W0:Y:S01]  /*4550*/  MUFU.TANH R164, R164 ;  /* 0x000000a400a47308 */ /* 0x000e220000002400 */
[----:B--2---:R-:W-:Y:S01]  /*4560*/  FSEL R162, R162, -INF , P1 ;  /* 0xff800000a2a27808 */ /* 0x004fe20000800000 */
[----:B------:R-:W-:Y:S01]  /*4570*/  FMUL.FTZ R190, R173, UR28 ;  /* 0x0000001cadbe7c20 */ /* 0x000fe20008410000 */
[----:B------:R-:W-:Y:S02]  /*4580*/  FMNMX.FTZ R171, R160, R171, !PT ;  /* 0x000000aba0ab7209 */ /* 0x000fe40007810000 */
[----:B------:R-:W-:-:S02]  /*4590*/  ISETP.GT.AND P1, PT, R178, 0x28, PT ;  /* 0x00000028b200780c */ /* 0x000fc40003f24270 */
[----:B-1----:R-:W-:Y:S01]  /*45a0*/  FSEL R161, R161, -INF , P2 ;  /* 0xff800000a1a17808 */ /* 0x002fe20001000000 */
[----:B------:R-:W1:Y:S01]  /*45b0*/  MUFU.TANH R165, R165 ;  /* 0x000000a500a57308 */ /* 0x000e620000002400 */
[----:B------:R-:W-:Y:S02]  /*45c0*/  FMNMX.FTZ R182, R162, R171, !PT ;  /* 0x000000aba2b67209 */ /* 0x000fe40007810000 */
[C---:B------:R-:W-:Y:S02]  /*45d0*/  ISETP.GT.AND P2, PT, R178.reuse, 0x29, PT ;  /* 0x00000029b200780c */ /* 0x040fe40003f44270 */
[----:B---3--:R-:W-:Y:S02]  /*45e0*/  FSEL R163, R163, -INF , P1 ;  /* 0xff800000a3a37808 */ /* 0x008fe40000800000 */
[----:B------:R-:W-:Y:S01]  /*45f0*/  FMNMX.FTZ R182, R161, R182, !PT ;  /* 0x000000b6a1b67209 */ /* 0x000fe20007810000 */
[----:B------:R-:W2:Y:S01]  /*4600*/  MUFU.TANH R166, R166 ;  /* 0x000000a600a67308 */ /* 0x000ea20000002400 */
[----:B------:R-:W-:-:S02]  /*4610*/  ISETP.GT.AND P1, PT, R178, 0x30, PT ;  /* 0x00000030b200780c */ /* 0x000fc40003f24270 */
[----:B0-----:R-:W-:Y:S02]  /*4620*/  FSEL R164, R164, -INF , P2 ;  /* 0xff800000a4a47808 */ /* 0x001fe40001000000 */
[----:B------:R-:W-:Y:S02]  /*4630*/  FMNMX.FTZ R171, R163, R182, !PT ;  /* 0x000000b6a3ab7209 */ /* 0x000fe40007810000 */
[----:B------:R-:W-:Y:S01]  /*4640*/  ISETP.GT.AND P2, PT, R178, 0x31, PT ;  /* 0x00000031b200780c */ /* 0x000fe20003f44270 */
[----:B------:R-:W0:Y:S01]  /*4650*/  MUFU.TANH R167, R167 ;  /* 0x000000a700a77308 */ /* 0x000e220000002400 */
[----:B-1----:R-:W-:Y:S02]  /*4660*/  FSEL R165, R165, -INF , P1 ;  /* 0xff800000a5a57808 */ /* 0x002fe40000800000 */
[----:B------:R-:W-:Y:S02]  /*4670*/  FMNMX.FTZ R182, R164, R171, !PT ;  /* 0x000000aba4b67209 */ /* 0x000fe40007810000 */
[----:B------:R-:W-:-:S02]  /*4680*/  ISETP.GT.AND P1, PT, R178, 0x38, PT ;  /* 0x00000038b200780c */ /* 0x000fc40003f24270 */
[----:B------:R-:W-:Y:S01]  /*4690*/  FMNMX.FTZ R171, R165, R182, !PT ;  /* 0x000000b6a5ab7209 */ /* 0x000fe20007810000 */
        /* <DEDUP_REMOVED lines=13> */
[----:B--2---:R-:W-:Y:S02]  /*4770*/  FSEL R169, R169, -INF , P1 ;  /* 0xff800000a9a97808 */ /* 0x004fe40000800000 */
[----:B------:R-:W-:Y:S02]  /*4780*/  ISETP.GT.AND P1, PT, R178, 0x48, PT ;  /* 0x00000048b200780c */ /* 0x000fe40003f24270 */
[----:B------:R-:W-:-:S03]  /*4790*/  FMNMX.FTZ R171, R169, R182, !PT ;  /* 0x000000b6a9ab7209 */ /* 0x000fc60007810000 */
[----:B------:R2:W3:Y:S01]  /*47a0*/  MUFU.TANH R175, R191 ;  /* 0x000000bf00af7308 */ /* 0x0004e20000002400 */
[----:B0-----:R-:W-:Y:S02]  /*47b0*/  FSEL R170, R170, -INF , P2 ;  /* 0xff800000aaaa7808 */ /* 0x001fe40001000000 */
[----:B------:R-:W-:Y:S02]  /*47c0*/  ISETP.GT.AND P2, PT, R178, 0x49, PT ;  /* 0x00000049b200780c */ /* 0x000fe40003f44270 */
[----:B------:R-:W-:-:S03]  /*47d0*/  FMNMX.FTZ R171, R170, R171, !PT ;  /* 0x000000abaaab7209 */ /* 0x000fc60007810000 */
[----:B------:R0:W4:Y:S01]  /*47e0*/  MUFU.TANH R179, R194 ;  /* 0x000000c200b37308 */ /* 0x0001220000002400 */
[----:B-1----:R-:W-:Y:S01]  /*47f0*/  FSEL R174, R174, -INF , P1 ;  /* 0xff800000aeae7808 */ /* 0x002fe20000800000 */
[----:B--2---:R-:W-:Y:S01]  /*4800*/  FMUL.FTZ R191, R176, UR28 ;  /* 0x0000001cb0bf7c20 */ /* 0x004fe20008410000 */
[----:B------:R-:W-:Y:S02]  /*4810*/  ISETP.GT.AND P1, PT, R178, 0x50, PT ;  /* 0x00000050b200780c */ /* 0x000fe40003f24270 */
[----:B------:R-:W-:-:S03]  /*4820*/  FMNMX.FTZ R182, R174, R171, !PT ;  /* 0x000000abaeb67209 */ /* 0x000fc60007810000 */
[----:B------:R-:W1:Y:S01]  /*4830*/  MUFU.TANH R195, R195 ;  /* 0x000000c300c37308 */ /* 0x000e620000002400 */
[----:B---3--:R-:W-:Y:S01]  /*4840*/  FSEL R175, R175, -INF , P2 ;  /* 0xff800000afaf7808 */ /* 0x008fe20001000000 */
[----:B0-----:R-:W-:Y:S01]  /*4850*/  FMUL.FTZ R194, R172, UR28 ;  /* 0x0000001cacc27c20 */ /* 0x001fe20008410000 */
[----:B------:R-:W-:Y:S02]  /*4860*/  ISETP.GT.AND P2, PT, R178, 0x51, PT ;  /* 0x00000051b200780c */ /* 0x000fe40003f44270 */
[----:B------:R-:W-:-:S03]  /*4870*/  FMNMX.FTZ R182, R175, R182, !PT ;  /* 0x000000b6afb67209 */ /* 0x000fc60007810000 */
[----:B------:R-:W0:Y:S01]  /*4880*/  MUFU.TANH R198, R198 ;  /* 0x000000c600c67308 */ /* 0x000e220000002400 */
[----:B----4-:R-:W-:Y:S02]  /*4890*/  FSEL R171, R179, -INF , P1 ;  /* 0xff800000b3ab7808 */ /* 0x010fe40000800000 */
[----:B------:R-:W-:Y:S02]  /*48a0*/  ISETP.GT.AND P1, PT, R178, 0x58, PT ;  /* 0x00000058b200780c */ /* 0x000fe40003f24270 */
[----:B------:R-:W-:-:S03]  /*48b0*/  FMNMX.FTZ R179, R171, R182, !PT ;  /* 0x000000b6abb37209 */ /* 0x000fc60007810000 */
[----:B------:R-:W2:Y:S01]  /*48c0*/  MUFU.TANH R199, R199 ;  /* 0x000000c700c77308 */ /* 0x000ea20000002400 */
[----:B-1----:R-:W-:Y:S02]  /*48d0*/  FSEL R172, R195, -INF , P2 ;  /* 0xff800000c3ac7808 */ /* 0x002fe40001000000 */
[----:B------:R-:W-:Y:S02]  /*48e0*/  ISETP.GT.AND P2, PT, R178, 0x59, PT ;  /* 0x00000059b200780c */ /* 0x000fe40003f44270 */
[----:B------:R-:W-:-:S03]  /*48f0*/  FMNMX.FTZ R182, R172, R179, !PT ;  /* 0x000000b3acb67209 */ /* 0x000fc60007810000 */
[----:B------:R-:W-:Y:S01]  /*4900*/  MUFU.TANH R6, R6 ;  /* 0x0000000600067308 */ /* 0x000fe20000002400 */
[----:B0-----:R-:W-:-:S04]  /*4910*/  FSEL R173, R198, -INF , P1 ;  /* 0xff800000c6ad7808 */ /* 0x001fc80000800000 */
[----:B------:R-:W-:Y:S01]  /*4920*/  FMNMX.FTZ R179, R173, R182, !PT ;  /* 0x000000b6adb37209 */ /* 0x000fe20007810000 */
[----:B------:R-:W-:Y:S01]  /*4930*/  FMUL.FTZ R182, R177, UR28 ;  /* 0x0000001cb1b67c20 */ /* 0x000fe20008410000 */
[----:B------:R-:W-:Y:S01]  /*4940*/  FMUL.FTZ R177, R181, UR28 ;  /* 0x0000001cb5b17c20 */ /* 0x000fe20008410000 */
[----:B------:R-:W0:Y:S01]  /*4950*/  MUFU.TANH R10, R10 ;  /* 0x0000000a000a7308 */ /* 0x000e220000002400 */
[----:B--2---:R-:W-:Y:S01]  /*4960*/  FSEL R178, R199, -INF , P2 ;  /* 0xff800000c7b27808 */ /* 0x004fe20001000000 */
[----:B------:R-:W-:-:S03]  /*4970*/  FMUL.FTZ R181, R189, UR28 ;  /* 0x0000001cbdb57c20 */ /* 0x000fc60008410000 */
[----:B------:R-:W-:Y:S01]  /*4980*/  FMNMX.FTZ R176, R178, R179, !PT ;  /* 0x000000b3b2b07209 */ /* 0x000fe20007810000 */
[----:B------:R-:W-:Y:S01]  /*4990*/  FMUL.FTZ R179, R184, UR28 ;  /* 0x0000001cb8b37c20 */ /* 0x000fe20008410000 */
[----:B------:R-:W-:Y:S01]  /*49a0*/  IADD3 R184, R5, -UR27, R200 ;  /* 0x8000001b05b87c10 */ /* 0x000fe2000fffe0c8 */
[----:B------:R-:W-:Y:S02]  /*49b0*/  MUFU.TANH R11, R11 ;  /* 0x0000000b000b7308 */ /* 0x000fe40000002400 */
[----:B------:R-:W1:Y:S01]  /*49c0*/  SHFL.BFLY PT, R187, R176, 0x2, 0x1f ;  /* 0x0c401f00b0bb7f89 */ /* 0x000e6200000e0000 */
[C---:B------:R-:W-:Y:S02]  /*49d0*/  ISETP.GT.AND P1, PT, R184.reuse, RZ, PT ;  /* 0x000000ffb800720c */ /* 0x040fe40003f24270 */
[C---:B------:R-:W-:Y:S02]  /*49e0*/  ISETP.GT.AND P2, PT, R184.reuse, 0x1, PT ;  /* 0x00000001b800780c */ /* 0x040fe40003f44270 */
[----:B------:R-:W-:Y:S01]  /*49f0*/  ISETP.GT.AND P3, PT, R184, 0x18, PT ;  /* 0x00000018b800780c */ /* 0x000fe20003f64270 */
[----:B------:R-:W2:Y:S01]  /*4a00*/  MUFU.TANH R12, R12 ;  /* 0x0000000c000c7308 */ /* 0x000ea20000002400 */
[----:B0-----:R-:W-:-:S02]  /*4a10*/  FSEL R10, R10, -INF , P2 ;  /* 0xff8000000a0a7808 */ /* 0x001fc40001000000 */
[----:B------:R-:W-:-:S05]  /*4a20*/  ISETP.GT.AND P2, PT, R184, 0x9, PT ;  /* 0x00000009b800780c */ /* 0x000fca0003f44270 */
[----:B------:R-:W-:Y:S08]  /*4a30*/  MUFU.TANH R13, R13 ;  /* 0x0000000d000d7308 */ /* 0x000ff00000002400 */
[----:B------:R-:W-:Y:S01]  /*4a40*/  MUFU.TANH R14, R14 ;  /* 0x0000000e000e7308 */ /* 0x000fe20000002400 */
[----:B--2---:R-:W-:Y:S02]  /*4a50*/  FSEL R12, R12, -INF , P2 ;  /* 0xff8000000c0c7808 */ /* 0x004fe40001000000 */
[----:B-1----:R-:W-:Y:S01]  /*4a60*/  FMNMX.FTZ R187, R176, R187, !PT ;  /* 0x000000bbb0bb7209 */ /* 0x002fe20007810000 */
[----:B------:R-:W-:Y:S01]  /*4a70*/  FMUL.FTZ R176, R185, UR28 ;  /* 0x0000001cb9b07c20 */ /* 0x000fe20008410000 */
[----:B------:R-:W-:Y:S01]  /*4a80*/  ISETP.GT.AND P2, PT, R184, 0x11, PT ;  /* 0x00000011b800780c */ /* 0x000fe20003f44270 */
[----:B------:R-:W-:-:S02]  /*4a90*/  FMUL.FTZ R185, R193, UR28 ;  /* 0x0000001cc1b97c20 */ /* 0x000fc40008410000 */
[----:B------:R-:W0:Y:S01]  /*4aa0*/  SHFL.BFLY PT, R198, R187, 0x1, 0x1f ;  /* 0x0c201f00bbc67f89 */ /* 0x000e2200000e0000 */
[----:B------:R-:W1:Y:S08]  /*4ab0*/  MUFU.TANH R15, R15 ;  /* 0x0000000f000f7308 */ /* 0x000e700000002400 */
[----:B------:R-:W2:Y:S08]  /*4ac0*/  MUFU.TANH R20, R20 ;  /* 0x0000001400147308 */ /* 0x000eb00000002400 */
[----:B------:R-:W3:Y:S01]  /*4ad0*/  MUFU.TANH R21, R21 ;  /* 0x0000001500157308 */ /* 0x000ee20000002400 */
[----:B-1----:R-:W-:-:S02]  /*4ae0*/  FSEL R15, R15, -INF , P3 ;  /* 0xff8000000f0f7808 */ /* 0x002fc40001800000 */
[----:B------:R-:W-:Y:S02]  /*4af0*/  ISETP.GT.AND P3, PT, R184, 0x20, PT ;  /* 0x00000020b800780c */ /* 0x000fe40003f64270 */
[----:B0-----:R-:W-:-:S03]  /*4b00*/  FMNMX.FTZ R5, R187, R198, !PT ;  /* 0x000000c6bb057209 */ /* 0x001fc60007810000 */
[----:B------:R-:W0:Y:S01]  /*4b10*/  MUFU.TANH R152, R152 ;  /* 0x0000009800987308 */ /* 0x000e220000002400 */
[----:B------:R-:W-:Y:S02]  /*4b20*/  FSEL R187, R6, -INF , P1 ;  /* 0xff80000006bb7808 */ /* 0x000fe40000800000 */
[----:B------:R-:W-:Y:S01]  /*4b30*/  ISETP.GT.AND P1, PT, R184, 0x8, PT ;  /* 0x00000008b800780c */ /* 0x000fe20003f24270 */
[----:B------:R-:W-:Y:S01]  /*4b40*/  FMUL.FTZ R193, R5, UR10 ;  /* 0x0000000a05c17c20 */ /* 0x000fe20008410000 */
[----:B------:R-:W-:Y:S02]  /*4b50*/  FMNMX.FTZ R189, R187, R8, !PT ;  /* 0x00000008bbbd7209 */ /* 0x000fe40007810000 */
[----:B------:R-:W-:Y:S01]  /*4b60*/  FSEL R11, R11, -INF , P1 ;  /* 0xff8000000b0b7808 */ /* 0x000fe20000800000 */
[----:B------:R1:W-:Y:S01]  /*4b70*/  MUFU.TANH R6, R196 ;  /* 0x000000c400067308 */ /* 0x0003e20000002400 */
[----:B------:R-:W-:Y:S02]  /*4b80*/  FMNMX.FTZ R188, R10, R189, !PT ;  /* 0x000000bd0abc7209 */ /* 0x000fe40007810000 */
[----:B------:R-:W-:-:S02]  /*4b90*/  ISETP.GT.AND P1, PT, R184, 0x10, PT ;  /* 0x00000010b800780c */ /* 0x000fc40003f24270 */
[----:B------:R-:W-:Y:S02]  /*4ba0*/  FMNMX.FTZ R189, R11, R188, !PT ;  /* 0x000000bc0bbd7209 */ /* 0x000fe40007810000 */
[----:B------:R-:W-:Y:S01]  /*4bb0*/  FSEL R13, R13, -INF , P1 ;  /* 0xff8000000d0d7808 */ /* 0x000fe20000800000 */
[----:B------:R-:W4:Y:S01]  /*4bc0*/  MUFU.TANH R194, R194 ;  /* 0x000000c200c27308 */ /* 0x000f220000002400 */
[----:B-1----:R-:W-:Y:S02]  /*4bd0*/  FMNMX.FTZ R196, R12, R189, !PT ;  /* 0x000000bd0cc47209 */ /* 0x002fe40007810000 */
[----:B------:R-:W-:Y:S02]  /*4be0*/  FSEL R188, R14, -INF , P2 ;  /* 0xff8000000ebc7808 */ /* 0x000fe40001000000 */
[----:B------:R-:W-:Y:S02]  /*4bf0*/  FMNMX.FTZ R189, R13, R196, !PT ;  /* 0x000000c40dbd7209 */ /* 0x000fe40007810000 */
[----:B------:R-:W-:Y:S01]  /*4c00*/  FSETP.NEU.FTZ.AND P1, PT, R5, -INF , PT ;  /* 0xff8000000500780b */ /* 0x000fe20003f3d000 */
[----:B------:R-:W1:Y:S01]  /*4c10*/  MUFU.TANH R190, R190 ;  /* 0x000000be00be7308 */ /* 0x000e620000002400 */
[----:B------:R-:W-:-:S02]  /*4c20*/  ISETP.GT.AND P2, PT, R184, 0x19, PT ;  /* 0x00000019b800780c */ /* 0x000fc40003f44270 */
[----:B------:R-:W-:Y:S02]  /*4c30*/  FMNMX.FTZ R196, R188, R189, !PT ;  /* 0x000000bdbcc47209 */ /* 0x000fe40007810000 */
[----:B------:R-:W-:Y:S02]  /*4c40*/  FSEL R14, R193, RZ, P1 ;  /* 0x000000ffc10e7208 */ /* 0x000fe40000800000 */
[----:B--2---:R-:W-:Y:S01]  /*4c50*/  FSEL R20, R20, -INF , P2 ;  /* 0xff80000014147808 */ /* 0x004fe20001000000 */
[----:B------:R-:W2:Y:S01]  /*4c60*/  MUFU.TANH R191, R191 ;  /* 0x000000bf00bf7308 */ /* 0x000ea20000002400 */
[----:B------:R-:W-:Y:S01]  /*4c70*/  FMNMX.FTZ R193, R15, R196, !PT ;  /* 0x000000c40fc17209 */ /* 0x000fe20007810000 */
[--C-:B------:R-:W-:Y:S01]  /*4c80*/  FFMA.FTZ R189, R154, UR10, -R14.reuse ;  /* 0x0000000a9abd7c23 */ /* 0x100fe2000801080e */
[----:B------:R-:W-:Y:S01]  /*4c90*/  ISETP.GT.AND P2, PT, R184, 0x21, PT ;  /* 0x00000021b800780c */ /* 0x000fe20003f44270 */
[--C-:B------:R-:W-:Y:S01]  /*4ca0*/  FFMA.FTZ R195, R153, UR10, -R14.reuse ;  /* 0x0000000a99c37c23 */ /* 0x100fe2000801080e */
[----:B---3--:R-:W-:Y:S01]  /*4cb0*/  FSEL R21, R21, -INF , P3 ;  /* 0xff80000015157808 */ /* 0x008fe20001800000 */
[--C-:B------:R-:W-:Y:S01]  /*4cc0*/  FFMA.FTZ R155, R155, UR10, -R14.reuse ;  /* 0x0000000a9b9b7c23 */ /* 0x100fe2000801080e */
[----:B------:R-:W-:Y:S01]  /*4cd0*/  FMNMX.FTZ R154, R20, R193, !PT ;  /* 0x000000c1149a7209 */ /* 0x000fe20007810000 */
[----:B------:R-:W3:Y:S01]  /*4ce0*/  MUFU.TANH R182, R182 ;  /* 0x000000b600b67308 */ /* 0x000ee20000002400 */
[----:B------:R-:W-:Y:S01]  /*4cf0*/  ISETP.GT.AND P3, PT, R184, 0x28, PT ;  /* 0x00000028b800780c */ /* 0x000fe20003f64270 */
[--C-:B------:R-:W-:Y:S01]  /*4d00*/  FFMA.FTZ R156, R156, UR10, -R14.reuse ;  /* 0x0000000a9c9c7c23 */ /* 0x100fe2000801080e */
[----:B0-----:R-:W-:Y:S01]  /*4d10*/  FSEL R152, R152, -INF , P2 ;  /* 0xff80000098987808 */ /* 0x001fe20001000000 */
[--C-:B------:R-:W-:Y:S01]  /*4d20*/  FFMA.FTZ R158, R158, UR10, -R14.reuse ;  /* 0x0000000a9e9e7c23 */ /* 0x100fe2000801080e */
[----:B------:R-:W-:Y:S01]  /*4d30*/  FMNMX.FTZ R193, R21, R154, !PT ;  /* 0x0000009a15c17209 */ /* 0x000fe20007810000 */
[--C-:B------:R-:W-:Y:S01]  /*4d40*/  FFMA.FTZ R157, R157, UR10, -R14.reuse ;  /* 0x0000000a9d9d7c23 */ /* 0x100fe2000801080e */
[----:B----4-:R-:W-:Y:S01]  /*4d50*/  FSEL R153, R194, -INF , P3 ;  /* 0xff800000c2997808 */ /* 0x010fe20001800000 */
[----:B------:R-:W0:Y:S01]  /*4d60*/  MUFU.TANH R183, R183 ;  /* 0x000000b700b77308 */ /* 0x000e220000002400 */
[----:B------:R-:W-:Y:S01]  /*4d70*/  ISETP.GT.AND P2, PT, R184, 0x29, PT ;  /* 0x00000029b800780c */ /* 0x000fe20003f44270 */
[--C-:B------:R-:W-:Y:S01]  /*4d80*/  FFMA.FTZ R159, R159, UR10, -R14.reuse ;  /* 0x0000000a9f9f7c23 */ /* 0x100fe2000801080e */
[----:B------:R-:W-:Y:S01]  /*4d90*/  FMNMX.FTZ R194, R152, R193, !PT ;  /* 0x000000c198c27209 */ /* 0x000fe20007810000 */
[--C-:B------:R-:W-:Y:S01]  /*4da0*/  FFMA.FTZ R160, R160, UR10, -R14.reuse ;  /* 0x0000000aa0a07c23 */ /* 0x100fe2000801080e */
[----:B------:R-:W-:Y:S01]  /*4db0*/  ISETP.GT.AND P3, PT, R184, 0x30, PT ;  /* 0x00000030b800780c */ /* 0x000fe20003f64270 */
[--C-:B------:R-:W-:Y:S01]  /*4dc0*/  FFMA.FTZ R162, R162, UR10, -R14.reuse ;  /* 0x0000000aa2a27c23 */ /* 0x100fe2000801080e */
[----:B-1----:R-:W-:Y:S01]  /*4dd0*/  FSEL R190, R190, -INF , P2 ;  /* 0xff800000bebe7808 */ /* 0x002fe20001000000 */
[----:B------:R-:W1:Y:S01]  /*4de0*/  MUFU.TANH R177, R177 ;  /* 0x000000b100b17308 */ /* 0x000e620000002400 */
[----:B------:R-:W-:Y:S01]  /*4df0*/  FMNMX.FTZ R193, R153, R194, !PT ;  /* 0x000000c299c17209 */ /* 0x000fe20007810000 */
[--C-:B------:R-:W-:Y:S01]  /*4e00*/  FFMA.FTZ R161, R161, UR10, -R14.reuse ;  /* 0x0000000aa1a17c23 */ /* 0x100fe2000801080e */
[----:B------:R-:W-:Y:S01]  /*4e10*/  ISETP.GT.AND P2, PT, R184, 0x31, PT ;  /* 0x00000031b800780c */ /* 0x000fe20003f44270 */
[--C-:B------:R-:W-:Y:S01]  /*4e20*/  FFMA.FTZ R163, R163, UR10, -R14.reuse ;  /* 0x0000000aa3a37c23 */ /* 0x100fe2000801080e */
[----:B--2---:R-:W-:Y:S01]  /*4e30*/  FSEL R191, R191, -INF , P3 ;  /* 0xff800000bfbf7808 */ /* 0x004fe20001800000 */
[--C-:B------:R-:W-:Y:S01]  /*4e40*/  FFMA.FTZ R164, R164, UR10, -R14.reuse ;  /* 0x0000000aa4a47c23 */ /* 0x100fe2000801080e */
[----:B------:R-:W-:Y:S01]  /*4e50*/  FMNMX.FTZ R194, R190, R193, !PT ;  /* 0x000000c1bec27209 */ /* 0x000fe20007810000 */
[----:B------:R-:W2:Y:S01]  /*4e60*/  MUFU.TANH R179, R179 ;  /* 0x000000b300b37308 */ /* 0x000ea20000002400 */
[----:B------:R-:W-:Y:S01]  /*4e70*/  ISETP.GT.AND P3, PT, R184, 0x38, PT ;  /* 0x00000038b800780c */ /* 0x000fe20003f64270 */
[--C-:B------:R-:W-:Y:S01]  /*4e80*/  FFMA.FTZ R165, R165, UR10, -R14.reuse ;  /* 0x0000000aa5a57c23 */ /* 0x100fe2000801080e */
[----:B---3--:R-:W-:Y:S01]  /*4e90*/  FSEL R182, R182, -INF , P2 ;  /* 0xff800000b6b67808 */ /* 0x008fe20001000000 */
[--C-:B------:R-:W-:Y:S01]  /*4ea0*/  FFMA.FTZ R166, R166, UR10, -R14.reuse ;  /* 0x0000000aa6a67c23 */ /* 0x100fe2000801080e */
[----:B------:R-:W-:Y:S01]  /*4eb0*/  FMNMX.FTZ R193, R191, R194, !PT ;  /* 0x000000c2bfc17209 */ /* 0x000fe20007810000 */
[--C-:B------:R-:W-:Y:S01]  /*4ec0*/  FFMA.FTZ R167, R167, UR10, -R14.reuse ;  /* 0x0000000aa7a77c23 */ /* 0x100fe2000801080e */
[----:B------:R-:W-:Y:S01]  /*4ed0*/  ISETP.GT.AND P2, PT, R184, 0x39, PT ;  /* 0x00000039b800780c */ /* 0x000fe20003f44270 */
[----:B------:R-:W3:Y:S01]  /*4ee0*/  MUFU.TANH R176, R176 ;  /* 0x000000b000b07308 */ /* 0x000ee20000002400 */
[----:B0-----:R-:W-:Y:S01]  /*4ef0*/  FSEL R183, R183, -INF , P3 ;  /* 0xff800000b7b77808 */ /* 0x001fe20001800000 */
[--C-:B------:R-:W-:Y:S01]  /*4f00*/  FFMA.FTZ R168, R168, UR10, -R14.reuse ;  /* 0x0000000aa8a87c23 */ /* 0x100fe2000801080e */
[----:B------:R-:W-:Y:S01]  /*4f10*/  FMNMX.FTZ R194, R182, R193, !PT ;  /* 0x000000c1b6c27209 */ /* 0x000fe20007810000 */
[--C-:B------:R-:W-:Y:S01]  /*4f20*/  FFMA.FTZ R169, R169, UR10, -R14.reuse ;  /* 0x0000000aa9a97c23 */ /* 0x100fe2000801080e */
[----:B------:R-:W-:Y:S01]  /*4f30*/  ISETP.GT.AND P3, PT, R184, 0x40, PT ;  /* 0x00000040b800780c */ /* 0x000fe20003f64270 */
[----:B------:R-:W-:Y:S01]  /*4f40*/  FFMA.FTZ R170, R170, UR10, -R14 ;  /* 0x0000000aaaaa7c23 */ /* 0x000fe2000801080e */
[----:B-1----:R-:W-:Y:S01]  /*4f50*/  FSEL R177, R177, -INF , P2 ;  /* 0xff800000b1b17808 */ /* 0x002fe20001000000 */
[----:B------:R-:W0:Y:S01]  /*4f60*/  MUFU.TANH R180, R180 ;  /* 0x000000b400b47308 */ /* 0x000e220000002400 */
[----:B------:R-:W-:-:S02]  /*4f70*/  FMNMX.FTZ R194, R183, R194, !PT ;  /* 0x000000c2b7c27209 */ /* 0x000fc40007810000 */
[C---:B------:R-:W-:Y:S02]  /*4f80*/  ISETP.GT.AND P2, PT, R184.reuse, 0x41, PT ;  /* 0x00000041b800780c */ /* 0x040fe40003f44270 */
[----:B--2---:R-:W-:Y:S02]  /*4f90*/  FSEL R179, R179, -INF , P3 ;  /* 0xff800000b3b37808 */ /* 0x004fe40001800000 */
[----:B------:R-:W-:Y:S01]  /*4fa0*/  FMNMX.FTZ R194, R177, R194, !PT ;  /* 0x000000c2b1c27209 */ /* 0x000fe20007810000 */
[----:B------:R-:W-:Y:S01]  /*4fb0*/  MUFU.TANH R181, R181 ;  /* 0x000000b500b57308 */ /* 0x000fe20000002400 */
[----:B------:R-:W-:Y:S02]  /*4fc0*/  ISETP.GT.AND P3, PT, R184, 0x48, PT ;  /* 0x00000048b800780c */ /* 0x000fe40003f64270 */
[----:B---3--:R-:W-:Y:S02]  /*4fd0*/  FSEL R176, R176, -INF , P2 ;  /* 0xff800000b0b07808 */ /* 0x008fe40001000000 */
[----:B------:R-:W-:-:S02]  /*4fe0*/  FMNMX.FTZ R193, R179, R194, !PT ;  /* 0x000000c2b3c17209 */ /* 0x000fc40007810000 */
[----:B------:R-:W-:Y:S01]  /*4ff0*/  ISETP.GT.AND P2, PT, R184, 0x49, PT ;  /* 0x00000049b800780c */ /* 0x000fe20003f44270 */
[----:B------:R-:W1:Y:S01]  /*5000*/  MUFU.TANH R186, R186 ;  /* 0x000000ba00ba7308 */ /* 0x000e620000002400 */
[----:B0-----:R-:W-:Y:S02]  /*5010*/  FSEL R180, R180, -INF , P3 ;  /* 0xff800000b4b47808 */ /* 0x001fe40001800000 */
[----:B------:R-:W-:-:S05]  /*5020*/  ISETP.GT.AND P3, PT, R184, 0x50, PT ;  /* 0x00000050b800780c */ /* 0x000fca0003f64270 */
[----:B------:R-:W0:Y:S08]  /*5030*/  MUFU.TANH R185, R185 ;  /* 0x000000b900b97308 */ /* 0x000e300000002400 */
[----:B------:R2:W-:Y:S01]  /*5040*/  MUFU.EX2 R154, R195 ;  /* 0x000000c3009a7308 */ /* 0x0005e20000000800 */
[----:B-1----:R-:W-:Y:S02]  /*5050*/  FSEL R186, R186, -INF , P3 ;  /* 0xff800000baba7808 */ /* 0x002fe40001800000 */
[----:B------:R-:W-:-:S05]  /*5060*/  ISETP.GT.AND P3, PT, R184, 0x58, PT ;  /* 0x00000058b800780c */ /* 0x000fca0003f64270 */
[----:B------:R-:W1:Y:S01]  /*5070*/  MUFU.TANH R192, R192 ;  /* 0x000000c000c07308 */ /* 0x000e620000002400 */
[----:B--2---:R-:W-:Y:S02]  /*5080*/  FMNMX.FTZ R195, R176, R193, !PT ;  /* 0x000000c1b0c37209 */ /* 0x004fe40007810000 */
[----:B------:R-:W-:Y:S02]  /*5090*/  FSEL R193, R181, -INF , P2 ;  /* 0xff800000b5c17808 */ /* 0x000fe40001000000 */
[----:B------:R-:W-:Y:S02]  /*50a0*/  FMNMX.FTZ R194, R180, R195, !PT ;  /* 0x000000c3b4c27209 */ /* 0x000fe40007810000 */
[----:B------:R-:W-:Y:S01]  /*50b0*/  ISETP.GT.AND P2, PT, R184, 0x51, PT ;  /* 0x00000051b800780c */ /* 0x000fe20003f44270 */
[----:B------:R-:W-:Y:S01]  /*50c0*/  MUFU.EX2 R189, R189 ;  /* 0x000000bd00bd7308 */ /* 0x000fe20000000800 */
[----:B------:R-:W-:Y:S02]  /*50d0*/  FMNMX.FTZ R181, R193, R194, !PT ;  /* 0x000000c2c1b57209 */ /* 0x000fe40007810000 */
[----:B0-----:R-:W-:-:S02]  /*50e0*/  FSEL R194, R185, -INF , P2 ;  /* 0xff800000b9c27808 */ /* 0x001fc40001000000 */
[----:B------:R-:W-:Y:S02]  /*50f0*/  FMNMX.FTZ R181, R186, R181, !PT ;  /* 0x000000b5bab57209 */ /* 0x000fe40007810000 */
[----:B------:R-:W-:Y:S01]  /*5100*/  FSEL R195, R6, -INF , P3 ;  /* 0xff80000006c37808 */ /* 0x000fe20001800000 */
[----:B------:R-:W-:Y:S01]  /*5110*/  MUFU.EX2 R155, R155 ;  /* 0x0000009b009b7308 */ /* 0x000fe20000000800 */
[----:B------:R-:W-:Y:S01]  /*5120*/  ISETP.GT.AND P2, PT, R184, 0x59, PT ;  /* 0x00000059b800780c */ /* 0x000fe20003f44270 */
[--C-:B------:R-:W-:Y:S01]  /*5130*/  FFMA.FTZ R184, R175, UR10, -R14.reuse ;  /* 0x0000000aafb87c23 */ /* 0x100fe2000801080e */
[----:B------:R-:W-:Y:S01]  /*5140*/  FMNMX.FTZ R6, R194, R181, !PT ;  /* 0x000000b5c2067209 */ /* 0x000fe20007810000 */
[----:B------:R-:W-:Y:S01]  /*5150*/  FFMA.FTZ R175, R173, UR10, -R14 ;  /* 0x0000000aadaf7c23 */ /* 0x000fe2000801080e */
[----:B-1----:R-:W-:Y:S02]  /*5160*/  FSEL R192, R192, -INF , P2 ;  /* 0xff800000c0c07808 */ /* 0x002fe40001000000 */
        /* <DEDUP_REMOVED lines=11> */
[----:B------:R-:W0:Y:S07]  /*5220*/  SHFL.BFLY PT, R6, R185, 0x1, 0x1f ;  /* 0x0c201f00b9067f89 */ /* 0x000e2e00000e0000 */
        /* <DEDUP_REMOVED lines=8> */
[----:B------:R-:W-:Y:S03]  /*52b0*/  MUFU.EX2 R164, R164 ;  /* 0x000000a400a47308 */ /* 0x000fe60000000800 */
[----:B------:R-:W-:-:S05]  /*52c0*/  FSEL R196, R196, RZ, P2 ;  /* 0x000000ffc4c47208 */ /* 0x000fca0001000000 */
[----:B------:R-:W-:Y:S01]  /*52d0*/  MUFU.EX2 R165, R165 ;  /* 0x000000a500a57308 */ /* 0x000fe20000000800 */
[--C-:B------:R-:W-:Y:S01]  /*52e0*/  FFMA.FTZ R172, R10, UR10, -R196.reuse ;  /* 0x0000000a0aac7c23 */ /* 0x100fe200080108c4 */
[----:B------:R-:W-:Y:S01]  /*52f0*/  FSEL R10, R5, RZ, P1 ;  /* 0x000000ff050a7208 */ /* 0x000fe20000800000 */
[--C-:B------:R-:W-:Y:S01]  /*5300*/  FFMA.FTZ R171, R187, UR10, -R196.reuse ;  /* 0x0000000abbab7c23 */ /* 0x100fe200080108c4 */
[--C-:B------:R-:W-:Y:S01]  /*5310*/  FFMA.FTZ R11, R11, UR10, -R196.reuse ;  /* 0x0000000a0b0b7c23 */ /* 0x100fe200080108c4 */
[--C-:B------:R-:W-:Y:S01]  /*5320*/  FFMA.FTZ R12, R12, UR10, -R196.reuse ;  /* 0x0000000a0c0c7c23 */ /* 0x100fe200080108c4 */
[--C-:B------:R-:W-:Y:S01]  /*5330*/  FFMA.FTZ R13, R13, UR10, -R196.reuse ;  /* 0x0000000a0d0d7c23 */ /* 0x100fe200080108c4 */
[----:B------:R-:W-:Y:S01]  /*5340*/  FADD.FTZ R10, -R10, R9 ;  /* 0x000000090a0a7221 */ /* 0x000fe20000010100 */
[----:B------:R-:W-:Y:S01]  /*5350*/  FSEL R9, R6, RZ, P2 ;  /* 0x000000ff06097208 */ /* 0x000fe20001000000 */
[----:B------:R-:W-:Y:S01]  /*5360*/  MUFU.EX2 R171, R171 ;  /* 0x000000ab00ab7308 */ /* 0x000fe20000000800 */
[--C-:B------:R-:W-:Y:S01]  /*5370*/  FFMA.FTZ R188, R188, UR10, -R196.reuse ;  /* 0x0000000abcbc7c23 */ /* 0x100fe200080108c4 */
[----:B------:R-:W-:Y:S01]  /*5380*/  FMUL.FTZ R10, R10, UR10 ;  /* 0x0000000a0a0a7c20 */ /* 0x000fe20008410000 */
[----:B------:R-:W-:Y:S01]  /*5390*/  FFMA.FTZ R173, R15, UR10, -R196 ;  /* 0x0000000a0fad7c23 */ /* 0x000fe200080108c4 */
[----:B------:R-:W-:Y:S01]  /*53a0*/  FADD.FTZ R9, -R9, R8 ;  /* 0x0000000809097221 */ /* 0x000fe20000010100 */
[--C-:B------:R-:W-:Y:S01]  /*53b0*/  FFMA.FTZ R198, R20, UR10, -R196.reuse ;  /* 0x0000000a14c67c23 */ /* 0x100fe200080108c4 */
        /* <DEDUP_REMOVED lines=16> */
[----:B------:R-:W-:-:S03]  /*54c0*/  FFMA.FTZ R192, R192, UR10, -R196 ;  /* 0x0000000ac0c07c23 */ /* 0x000fc600080108c4 */
        /* <DEDUP_REMOVED lines=9> */
[----:B-1----:R-:W-:Y:S01]  /*5560*/  FFMA.FTZ R3, R8, R3, R171 ;  /* 0x0000000308037223 */ /* 0x002fe200000100ab */
        /* <DEDUP_REMOVED lines=9> */
[----:B------:R-:W-:Y:S01]  /*5600*/  FADD.FTZ R179, R155, R200 ;  /* 0x000000c89bb37221 */ /* 0x000fe20000010000 */
[----:B------:R-:W-:Y:S01]  /*5610*/  F2FP.BF16.F32.PACK_AB R155, R156, R155 ;  /* 0x0000009b9c9b723e */ /* 0x000fe200000010ff */
[-C--:B------:R-:W-:Y:S01]  /*5620*/  FMUL.FTZ R36, R36, R8.reuse ;  /* 0x0000000824247220 */ /* 0x080fe20000410000 */
[-C--:B------:R-:W-:Y:S01]  /*5630*/  FMUL.FTZ R37, R37, R8.reuse ;  /* 0x0000000825257220 */ /* 0x080fe20000410000 */
[----:B------:R-:W-:Y:S01]  /*5640*/  FADD.FTZ R179, R156, R179 ;  /* 0x000000b39cb37221 */ /* 0x000fe20000010000 */
        /* <DEDUP_REMOVED lines=18> */
[----:B------:R-:W-:Y:S01]  /*5770*/  FADD.FTZ R152, R158, R179 ;  /* 0x000000b39e987221 */ /* 0x000fe20000010000 */
[-C--:B------:R-:W-:Y:S01]  /*5780*/  FMUL.FTZ R64, R64, R8.reuse ;  /* 0x0000000840407220 */ /* 0x080fe20000410000 */
[-C--:B------:R-:W-:Y:S01]  /*5790*/  FMUL.FTZ R65, R65, R8.reuse ;  /* 0x0000000841417220 */ /* 0x080fe20000410000 */
[----:B------:R-:W-:Y:S01]  /*57a0*/  FMUL.FTZ R68, R68, R8 ;  /* 0x0000000844447220 */ /* 0x000fe20000410000 */
[C---:B------:R-:W-:Y:S01]  /*57b0*/  FADD.FTZ R152, R157.reuse, R152 ;  /* 0x000000989d987221 */ /* 0x040fe20000010000 */
[----:B------:R-:W-:Y:S01]  /*57c0*/  F2FP.BF16.F32.PACK_AB R157, R157, R158 ;  /* 0x0000009e9d9d723e */ /* 0x000fe200000010ff */
[----:B------:R-:W2:Y:S01]  /*57d0*/  MUFU.EX2 R198, R198 ;  /* 0x000000c600c67308 */ /* 0x000ea20000000800 */
[-C--:B------:R-:W-:Y:S01]  /*57e0*/  FMUL.FTZ R69, R69, R8.reuse ;  /* 0x0000000845457220 */ /* 0x080fe20000410000 */
[----:B------:R-:W-:Y:S01]  /*57f0*/  FADD.FTZ R179, R159, R152 ;  /* 0x000000989fb37221 */ /* 0x000fe20000010000 */
[----:B------:R-:W-:Y:S01]  /*5800*/  F2FP.BF16.F32.PACK_AB R159, R160, R159 ;  /* 0x0000009fa09f723e */ /* 0x000fe200000010ff */
[-C--:B------:R-:W-:Y:S01]  /*5810*/  FMUL.FTZ R72, R72, R8.reuse ;  /* 0x0000000848487220 */ /* 0x080fe20000410000 */
[-C--:B------:R-:W-:Y:S01]  /*5820*/  FMUL.FTZ R73, R73, R8.reuse ;  /* 0x0000000849497220 */ /* 0x080fe20000410000 */
[----:B------:R-:W-:Y:S01]  /*5830*/  FADD.FTZ R179, R160, R179 ;  /* 0x000000b3a0b37221 */ /* 0x000fe20000010000 */
        /* <DEDUP_REMOVED lines=18> */
[----:B----4-:R-:W-:Y:S01]  /*5960*/  FFMA.FTZ R177, R180, UR10, -R196 ;  /* 0x0000000ab4b17c23 */ /* 0x010fe200080108c4 */
[----:B0-----:R-:W-:Y:S01]  /*5970*/  FADD.FTZ R180, R188, R153 ;  /* 0x00000099bcb47221 */ /* 0x001fe20000010000 */
[-C--:B------:R-:W-:Y:S01]  /*5980*/  FMUL.FTZ R105, R105, R8.reuse ;  /* 0x0000000869697220 */ /* 0x080fe20000410000 */
[-C--:B------:R-:W-:Y:S01]  /*5990*/  FMUL.FTZ R108, R108, R8.reuse ;  /* 0x000000086c6c7220 */ /* 0x080fe20000410000 */
[-C--:B------:R-:W-:Y:S01]  /*59a0*/  FMUL.FTZ R109, R109, R8.reuse ;  /* 0x000000086d6d7220 */ /* 0x080fe20000410000 */
[----:B-1----:R-:W-:Y:S01]  /*59b0*/  FADD.FTZ R153, R173, R180 ;  /* 0x000000b4ad997221 */ /* 0x002fe20000010000 */
[----:B------:R-:W-:Y:S01]  /*59c0*/  FADD.FTZ R180, R162, R179 ;  /* 0x000000b3a2b47221 */ /* 0x000fe20000010000 */
[----:B------:R-:W0:Y:S01]  /*59d0*/  MUFU.EX2 R15, R15 ;  /* 0x0000000f000f7308 */ /* 0x000e220000000800 */
[----:B------:R-:W-:Y:S01]  /*59e0*/  FMUL.FTZ R112, R112, R8 ;  /* 0x0000000870707220 */ /* 0x000fe20000410000 */
[----:B--2---:R-:W-:Y:S01]  /*59f0*/  FADD.FTZ R153, R198, R153 ;  /* 0x00000099c6997221 */ /* 0x004fe20000010000 */
[C---:B------:R-:W-:Y:S01]  /*5a00*/  FADD.FTZ R180, R161.reuse, R180 ;  /* 0x000000b4a1b47221 */ /* 0x040fe20000010000 */
[----:B------:R-:W-:Y:S01]  /*5a10*/  F2FP.BF16.F32.PACK_AB R161, R161, R162 ;  /* 0x000000a2a1a1723e */ /* 0x000fe200000010ff */
[-C--:B------:R-:W-:Y:S01]  /*5a20*/  FMUL.FTZ R113, R113, R8.reuse ;  /* 0x0000000871717220 */ /* 0x080fe20000410000 */
[----:B---3--:R-:W-:Y:S01]  /*5a30*/  FADD.FTZ R152, R20, R153 ;  /* 0x0000009914987221 */ /* 0x008fe20000010000 */
[----:B------:R-:W-:Y:S01]  /*5a40*/  FADD.FTZ R187, R163, R180 ;  /* 0x000000b4a3bb7221 */ /* 0x000fe20000010000 */
[----:B------:R-:W1:Y:S01]  /*5a50*/  MUFU.EX2 R190, R190 ;  /* 0x000000be00be7308 */ /* 0x000e620000000800 */
[----:B------:R-:W-:Y:S01]  /*5a60*/  F2FP.BF16.F32.PACK_AB R153, R154, R189 ;  /* 0x000000bd9a99723e */ /* 0x000fe200000010ff */
[C---:B-----5:R-:W-:Y:S01]  /*5a70*/  FADD.FTZ R152, R21.reuse, R152 ;  /* 0x0000009815987221 */ /* 0x060fe20000010000 */
[----:B------:R-:W-:Y:S01]  /*5a80*/  FADD.FTZ R158, R164, R187 ;  /* 0x000000bba49e7221 */ /* 0x000fe20000010000 */
[----:B------:R-:W-:Y:S01]  /*5a90*/  F2FP.BF16.F32.PACK_AB R154, R12, R11 ;  /* 0x0000000b0c9a723e */ /* 0x000fe200000010ff */
[----:B------:R-:W-:Y:S01]  /*5aa0*/  FMUL.FTZ R116, R116, R8 ;  /* 0x0000000874747220 */ /* 0x000fe20000410000 */
[----:B------:R-:W-:Y:S01]  /*5ab0*/  F2FP.BF16.F32.PACK_AB R160, R21, R20 ;  /* 0x0000001415a0723e */ /* 0x000fe200000010ff */
[-C--:B------:R-:W-:Y:S01]  /*5ac0*/  FMUL.FTZ R117, R117, R8.reuse ;  /* 0x0000000875757220 */ /* 0x080fe20000410000 */
[----:B------:R-:W2:Y:S01]  /*5ad0*/  MUFU.EX2 R9, R9 ;  /* 0x0000000900097308 */ /* 0x000ea20000000800 */
[----:B0-----:R-:W-:Y:S01]  /*5ae0*/  FADD.FTZ R179, R15, R152 ;  /* 0x000000980fb37221 */ /* 0x001fe20000010000 */
[----:B------:R-:W-:Y:S01]  /*5af0*/  F2FP.BF16.F32.PACK_AB R152, R172, R171 ;  /* 0x000000abac98723e */ /* 0x000fe200000010ff */
[-C--:B------:R-:W-:Y:S01]  /*5b00*/  FMUL.FTZ R120, R120, R8.reuse ;  /* 0x0000000878787220 */ /* 0x080fe20000410000 */
[----:B------:R-:W-:Y:S01]  /*5b10*/  F2FP.BF16.F32.PACK_AB R163, R164, R163 ;  /* 0x000000a3a4a3723e */ /* 0x000fe200000010ff */
        /* <DEDUP_REMOVED lines=14> */
[----:B------:R-:W-:Y:S01]  /*5c00*/  FADD.FTZ R13, R165, R158 ;  /* 0x0000009ea50d7221 */ /* 0x000fe20000010000 */
[----:B------:R-:W-:Y:S01]  /*5c10*/  F2FP.BF16.F32.PACK_AB R158, R198, R173 ;  /* 0x000000adc69e723e */ /* 0x000fe200000010ff */
        /* <DEDUP_REMOVED lines=9> */
[----:B------:R-:W-:Y:S01]  /*5cb0*/  FMUL.FTZ R149, R149, R8 ;  /* 0x0000000895957220 */ /* 0x000fe20000410000 */
        /* <DEDUP_REMOVED lines=22> */
[----:B------:R-:W-:Y:S01]  /*5e20*/  FADD.FTZ R12, R4, R13 ;  /* 0x0000000d040c7221 */ /* 0x000fe20000010000 */
        /* <DEDUP_REMOVED lines=64> */
[----:B------:R-:W-:-:S02]  /*6230*/  FMUL.FTZ R151, R151, R10 ;  /* 0x0000000a97977220 */ /* 0x000fc40000410000 */
        /* <DEDUP_REMOVED lines=16> */
[----:B0-----:R-:W-:-:S04]  /*6340*/  FADD.FTZ R3, R195, R4 ;  /* 0x00000004c3037221 */ /* 0x001fc80000010000 */
[C---:B-1----:R-:W-:Y:S01]  /*6350*/  FADD.FTZ R3, R192.reuse, R3 ;  /* 0x00000003c0037221 */ /* 0x042fe20000010000 */
[----:B------:R-:W-:Y:S01]  /*6360*/  F2FP.BF16.F32.PACK_AB R174, R192, R195 ;  /* 0x000000c3c0ae723e */ /* 0x000fe200000010ff */
[C---:B--2---:R-:W-:Y:S01]  /*6370*/  FADD.FTZ R4, R14.reuse, R9 ;  /* 0x000000090e047221 */ /* 0x044fe20000010000 */
[----:B------:R-:W-:Y:S01]  /*6380*/  F2FP.BF16.F32.PACK_AB R175, R14, R175 ;  /* 0x000000af0eaf723e */ /* 0x000fe200000010ff */
[----:B------:R-:W-:Y:S06]  /*6390*/  @!P0 BRA `(.L_x_13635) ;  /* 0x0000000000048947 */ /* 0x000fec0003800000 */
[----:B------:R-:W-:Y:S01]  /*63a0*/  BPT.TRAP 0x1 ;  /* 0x000000040000795c */ /* 0x000fe20000300000 */
.L_x_13635:
[----:B------:R0:W1:Y:S01]  /*63b0*/  SYNCS.PHASECHK.TRANS64.TRYWAIT P1, [UR26+0x22850], R7 ;  /* 0x02285007ff0075a7 */ /* 0x000062000802015a */
[----:B------:R-:W-:Y:S05]  /*63c0*/  @!P0 BRA `(.L_x_13636) ;  /* 0x0000000000048947 */ /* 0x000fea0003800000 */
[----:B------:R-:W-:Y:S01]  /*63d0*/  BPT.TRAP 0x1 ;  /* 0x000000040000795c */ /* 0x000fe20000300000 */
.L_x_13636:
[----:B------:R-:W-:Y:S01]  /*63e0*/  VIADD R8, R201, 0x8 ;  /* 0x00000008c9087836 */ /* 0x000fe20000000000 */
[----:B-1----:R-:W-:Y:S06]  /*63f0*/  @P1 BRA `(.L_x_13637) ;  /* 0x0000000000081947 */ /* 0x002fec0003800000 */
[----:B------:R-:W1:Y:S02]  /*6400*/  SYNCS.PHASECHK.TRANS64.TRYWAIT P1, [UR26+0x22850], R7 ;  /* 0x02285007ff0075a7 */ /* 0x000e64000802015a */
[----:B-1----:R-:W-:Y:S05]  /*6410*/  @!P1 BRA `(.L_x_13638) ;  /* 0x0000009800889947 */ /* 0x002fea0003800000 */
.L_x_13637:
        /* <DEDUP_REMOVED lines=39> */
.L_x_13639:
[----:B------:R-:W-:Y:S01]  /*6690*/  UISETP.GT.AND UP0, UPT, UR23, UR22, UPT ;  /* 0x000000161700728c */ /* 0x000fe2000bf04270 */
[----:B------:R-:W-:Y:S01]  /*66a0*/  MOV R9, R5 ;  /* 0x0000000500097202 */ /* 0x000fe20000000f00 */
[----:B------:R-:W-:Y:S01]  /*66b0*/  UIADD3 UR26, UR26, 0x22860, URZ ;  /* 0x000228601a1a7890 */ /* 0x000fe2000fffe03f */
[----:B------:R-:W-:Y:S01]  /*66c0*/  IMAD.MOV.U32 R8, RZ, RZ, R6 ;  /* 0x000000ffff087224 */ /* 0x000fe200078e0006 */
[----:B------:R-:W-:Y:S02]  /*66d0*/  UIADD3 UR23, UR23, -0x1, URZ ;  /* 0xffffffff17177890 */ /* 0x000fe4000fffe03f */
[----:B------:R-:W-:Y:S01]  /*66e0*/  PLOP3.LUT P1, PT, PT, PT, UP0, 0x80, 0x0 ;  /* 0x000000000000781c */ /* 0x000fe20003f2f008 */
[----:B------:R-:W-:-:S09]  /*66f0*/  UPRMT UR26, UR25, 0x654, UR26 ;  /* 0x00000654191a7896 */ /* 0x000fd2000800001a */
[----:B------:R-:W-:Y:S03]  /*6700*/  SYNCS.ARRIVE.TRANS64.RED.A1T0 RZ, [UR26], RZ ;  /* 0x000000ffffff79a7 */ /* 0x000fe6000810041a */
[----:B------:R-:W-:Y:S05]  /*6710*/  @P1 BRA `(.L_x_13640) ;  /* 0xffffffd400581947 */ /* 0x000fea000383ffff */
.L_x_13629:
[----:B------:R-:W-:-:S13]  /*6720*/  ISETP.LE.AND P1, PT, RZ, UR23, PT ;  /* 0x00000017ff007c0c */ /* 0x000fda000bf23270 */
[----:B------:R-:W-:Y:S05]  /*6730*/  @!P1 BRA `(.L_x_13641) ;  /* 0x0000002000d49947 */ /* 0x000fea0003800000 */
[----:B01----:R-:W-:Y:S01]  /*6740*/  IMAD.MOV.U32 R8, RZ, RZ, R5 ;  /* 0x000000ffff087224 */ /* 0x003fe200078e0005 */
[----:B------:R-:W-:Y:S01]  /*6750*/  ULDC UR26, c[0x0][0x9d8] ;  /* 0x00027600001a7ab9 */ /* 0x000fe20000000800 */
[----:B------:R-:W-:Y:S01]  /*6760*/  IMAD.MOV.U32 R9, RZ, RZ, R6 ;  /* 0x000000ffff097224 */ /* 0x000fe200078e0006 */
[----:B------:R-:W-:-:S06]  /*6770*/  ULDC UR22, c[0x0][0x988] ;  /* 0x0002620000167ab9 */ /* 0x000fcc0000000800 */
.L_x_13652:
[----:B------:R-:W-:-:S04]  /*6780*/  UIADD3 UR36, UR36, 0x1, URZ ;  /* 0x0000000124247890 */ /* 0x000fc8000fffe03f */
[----:B------:R-:W-:-:S04]  /*6790*/  UISETP.NE.AND UP0, UPT, UR36, 0x2, UPT ;  /* 0x000000022400788c */ /* 0x000fc8000bf05270 */
[----:B------:R-:W-:Y:S02]  /*67a0*/  USEL UR6, URZ, 0x1, UP0 ;  /* 0x000000013f067887 */ /* 0x000fe40008000000 */
[----:B------:R-:W-:Y:S02]  /*67b0*/  USEL UR36, UR36, URZ, UP0 ;  /* 0x0000003f24247287 */ /* 0x000fe40008000000 */
[----:B------:R-:W-:Y:S01]  /*67c0*/  ULOP3.LUT UR37, UR37, UR6, URZ, 0x3c, !UPT ;  /* 0x0000000625257292 */ /* 0x000fe2000f8e3c3f */
[----:B01----:R-:W-:Y:S11]  /*67d0*/  @!P0 BRA `(.L_x_13642) ;  /* 0x0000000000048947 */ /* 0x003ff60003800000 */
[----:B------:R-:W-:Y:S01]  /*67e0*/  BPT.TRAP 0x1 ;  /* 0x000000040000795c */ /* 0x000fe20000300000 */
.L_x_13642:
        /* <DEDUP_REMOVED lines=9> */
.L_x_13643:
[----:B-1----:R-:W-:Y:S05]  /*6880*/  @P1 BRA `(.L_x_13644) ;  /* 0x0000000000081947 */ /* 0x002fea0003800000 */
[----:B------:R-:W1:Y:S02]  /*6890*/  SYNCS.PHASECHK.TRANS64.TRYWAIT P1, [UR25+0x22830], R7 ;  /* 0x02283007ff0075a7 */ /* 0x000e640008020159 */
[----:B-1----:R-:W-:Y:S05]  /*68a0*/  @!P1 BRA `(.L_x_13645) ;  /* 0x00000094007c9947 */ /* 0x002fea0003800000 */
.L_x_13644:
        /* <DEDUP_REMOVED lines=26> */
.L_x_13646:
        /* <DEDUP_REMOVED lines=37> */
[----:B------:R-:W-:Y:S01]  /*6ca0*/  UMOV UR10, UR22 ;  /* 0x00000016000a7c82 */ /* 0x000fe20008000000 */
        /* <DEDUP_REMOVED lines=19> */
[----:B----4-:R-:W-:Y:S01]  /*6de0*/  FMNMX.FTZ R6, R152, R173, !PT ;  /* 0x000000ad98067209 */ /* 0x010fe20007810000 */
[----:B------:R-:W-:Y:S01]  /*6df0*/  FMUL.FTZ R173, R189, UR26 ;  /* 0x0000001abdad7c20 */ /* 0x000fe20008410000 */
[----:B------:R-:W-:Y:S05]  /*6e00*/  SYNCS.ARRIVE.TRANS64.RED.A1T0 RZ, [UR6], RZ ;  /* 0x000000ffffff79a7 */ /* 0x000fea0008100406 */
        /* <DEDUP_REMOVED lines=37> */
[----:B----4-:R-:W-:Y:S01]  /*7060*/  FMNMX.FTZ R6, R180, R185, !PT ;  /* 0x000000b9b4067209 */ /* 0x010fe20007810000 */
[----:B------:R-:W-:Y:S01]  /*7070*/  FMUL.FTZ R185, R187, UR26 ;  /* 0x0000001abbb97c20 */ /* 0x000fe20008410000 */
[----:B------:R-:W-:Y:S01]  /*7080*/  FMUL.FTZ R187, R191, UR26 ;  /* 0x0000001abfbb7c20 */ /* 0x000fe20008410000 */
[----:B------:R-:W-:Y:S02]  /*7090*/  FMUL.FTZ R191, R199, UR26 ;  /* 0x0000001ac7bf7c20 */ /* 0x000fe40008410000 */
[----:B------:R-:W4:Y:S02]  /*70a0*/  SHFL.BFLY PT, R189, R6, 0x2, 0x1f ;  /* 0x0c401f0006bd7f89 */ /* 0x000f2400000e0000 */
[----:B------:R-:W5:Y:S08]  /*70b0*/  MUFU.TANH R15, R15 ;  /* 0x0000000f000f7308 */ /* 0x000f700000002400 */
[----:B------:R-:W0:Y:S08]  /*70c0*/  MUFU.TANH R20, R20 ;  /* 0x0000001400147308 */ /* 0x000e300000002400 */
[----:B------:R-:W1:Y:S01]  /*70d0*/  MUFU.TANH R153, R153 ;  /* 0x0000009900997308 */ /* 0x000e620000002400 */
[----:B----4-:R-:W-:Y:S01]  /*70e0*/  FMNMX.FTZ R176, R6, R189, !PT ;  /* 0x000000bd06b07209 */ /* 0x010fe20007810000 */
[----:B------:R-:W-:-:S06]  /*70f0*/  FMUL.FTZ R189, R195, UR26 ;  /* 0x0000001ac3bd7c20 */ /* 0x000fcc0008410000 */
[----:B------:R-:W4:Y:S01]  /*7100*/  MUFU.TANH R154, R154 ;  /* 0x0000009a009a7308 */ /* 0x000f220000002400 */
[----:B------:R-:W2:Y:S07]  /*7110*/  SHFL.BFLY PT, R193, R176, 0x1, 0x1f ;  /* 0x0c201f00b0c17f89 */ /* 0x000eae00000e0000 */
[----:B------:R-:W4:Y:S08]  /*7120*/  MUFU.TANH R156, R156 ;  /* 0x0000009c009c7308 */ /* 0x000f300000002400 */
[----:B------:R-:W4:Y:S08]  /*7130*/  MUFU.TANH R158, R158 ;  /* 0x0000009e009e7308 */ /* 0x000f300000002400 */
[----:B------:R-:W4:Y:S01]  /*7140*/  MUFU.TANH R161, R161 ;  /* 0x000000a100a17308 */ /* 0x000f220000002400 */
[----:B--2---:R-:W-:-:S05]  /*7150*/  FMNMX.FTZ R6, R176, R193, !PT ;  /* 0x000000c1b0067209 */ /* 0x004fca0007810000 */
[C---:B------:R-:W-:Y:S01]  /*7160*/  FADD.FTZ R9, -R6.reuse, R9 ;  /* 0x0000000906097221 */ /* 0x040fe20000010100 */
[----:B------:R-:W-:Y:S01]  /*7170*/  FMUL.FTZ R200, R6, UR10 ;  /* 0x0000000a06c87c20 */ /* 0x000fe20008410000 */
[----:B------:R-:W2:Y:S02]  /*7180*/  MUFU.TANH R162, R162 ;  /* 0x000000a200a27308 */ /* 0x000ea40000002400 */
[----:B------:R-:W-:Y:S01]  /*7190*/  FMUL.FTZ R176, R9, UR10 ;  /* 0x0000000a09b07c20 */ /* 0x000fe20008410000 */
[----:B------:R-:W-:Y:S01]  /*71a0*/  FMNMX.FTZ R9, R11, R8, !PT ;  /* 0x000000080b097209 */ /* 0x000fe20007810000 */
[--C-:B------:R-:W-:Y:S01]  /*71b0*/  FFMA.FTZ R193, R10, UR10, -R200.reuse ;  /* 0x0000000a0ac17c23 */ /* 0x100fe200080108c8 */
[--C-:B------:R-:W-:Y:S01]  /*71c0*/  FFMA.FTZ R196, R5, UR10, -R200.reuse ;  /* 0x0000000a05c47c23 */ /* 0x100fe200080108c8 */
[--C-:B------:R-:W-:Y:S01]  /*71d0*/  FFMA.FTZ R192, R152, UR10, -R200.reuse ;  /* 0x0000000a98c07c23 */ /* 0x100fe200080108c8 */
[----:B---3--:R-:W-:Y:S01]  /*71e0*/  FMNMX.FTZ R10, R12, R9, !PT ;  /* 0x000000090c0a7209 */ /* 0x008fe20007810000 */
[----:B------:R-:W3:Y:S01]  /*71f0*/  MUFU.TANH R164, R164 ;  /* 0x000000a400a47308 */ /* 0x000ee20000002400 */
[--C-:B------:R-:W-:Y:S01]  /*7200*/  FFMA.FTZ R198, R14, UR10, -R200.reuse ;  /* 0x0000000a0ec67c23 */ /* 0x100fe200080108c8 */
[--C-:B------:R-:W-:Y:S01]  /*7210*/  FFMA.FTZ R14, R155, UR10, -R200.reuse ;  /* 0x0000000a9b0e7c23 */ /* 0x100fe200080108c8 */
[----:B-----5:R-:W-:Y:S01]  /*7220*/  FMNMX.FTZ R9, R15, R10, !PT ;  /* 0x0000000a0f097209 */ /* 0x020fe20007810000 */
[--C-:B------:R-:W-:Y:S01]  /*7230*/  FFMA.FTZ R155, R163, UR10, -R200.reuse ;  /* 0x0000000aa39b7c23 */ /* 0x100fe200080108c8 */
[--C-:B------:R-:W-:Y:S01]  /*7240*/  FFMA.FTZ R194, R167, UR10, -R200.reuse ;  /* 0x0000000aa7c27c23 */ /* 0x100fe200080108c8 */
[--C-:B------:R-:W-:Y:S01]  /*7250*/  FFMA.FTZ R167, R169, UR10, -R200.reuse ;  /* 0x0000000aa9a77c23 */ /* 0x100fe200080108c8 */
[----:B0-----:R-:W-:Y:S01]  /*7260*/  FMNMX.FTZ R10, R20, R9, !PT ;  /* 0x00000009140a7209 */ /* 0x001fe20007810000 */
[----:B------:R-:W0:Y:S01]  /*7270*/  MUFU.TANH R175, R175 ;  /* 0x000000af00af7308 */ /* 0x000e220000002400 */
[--C-:B------:R-:W-:Y:S01]  /*7280*/  FFMA.FTZ R169, R171, UR10, -R200.reuse ;  /* 0x0000000aaba97c23 */ /* 0x100fe200080108c8 */
[--C-:B------:R-:W-:Y:S01]  /*7290*/  FFMA.FTZ R171, R173, UR10, -R200.reuse ;  /* 0x0000000aadab7c23 */ /* 0x100fe200080108c8 */
[----:B-1----:R-:W-:Y:S01]  /*72a0*/  FMNMX.FTZ R5, R153, R10, !PT ;  /* 0x0000000a99057209 */ /* 0x002fe20007810000 */
[--C-:B------:R-:W-:Y:S01]  /*72b0*/  FFMA.FTZ R173, R177, UR10, -R200.reuse ;  /* 0x0000000ab1ad7c23 */ /* 0x100fe200080108c8 */
[--C-:B------:R-:W-:Y:S01]  /*72c0*/  FFMA.FTZ R197, R13, UR10, -R200.reuse ;  /* 0x0000000a0dc57c23 */ /* 0x100fe200080108c8 */
[--C-:B------:R-:W-:Y:S01]  /*72d0*/  FFMA.FTZ R21, R21, UR10, -R200.reuse ;  /* 0x0000000a15157c23 */ /* 0x100fe200080108c8 */
[----:B----4-:R-:W-:Y:S01]  /*72e0*/  FMNMX.FTZ R5, R154, R5, !PT ;  /* 0x000000059a057209 */ /* 0x010fe20007810000 */
[----:B------:R-:W1:Y:S01]  /*72f0*/  MUFU.TANH R178, R178 ;  /* 0x000000b200b27308 */ /* 0x000e620000002400 */
        /* <DEDUP_REMOVED lines=10> */
[----:B------:R-:W-:Y:S01]  /*73a0*/  FMNMX.FTZ R5, R161, R10, !PT ;  /* 0x0000000aa1057209 */ /* 0x000fe20007810000 */
[--C-:B------:R-:W-:Y:S01]  /*73b0*/  FFMA.FTZ R163, R165, UR10, -R200.reuse ;  /* 0x0000000aa5a37c23 */ /* 0x100fe200080108c8 */
[--C-:B------:R-:W-:Y:S01]  /*73c0*/  FFMA.FTZ R174, R181, UR10, -R200.reuse ;  /* 0x0000000ab5ae7c23 */ /* 0x100fe200080108c8 */
[--C-:B------:R-:W-:Y:S01]  /*73d0*/  FFMA.FTZ R181, R180, UR10, -R200.reuse ;  /* 0x0000000ab4b57c23 */ /* 0x100fe200080108c8 */
[----:B--2---:R-:W-:Y:S01]  /*73e0*/  FMNMX.FTZ R5, R162, R5, !PT ;  /* 0x00000005a2057209 */ /* 0x004fe20007810000 */
[----:B------:R-:W2:Y:S01]  /*73f0*/  MUFU.TANH R182, R182 ;  /* 0x000000b600b67308 */ /* 0x000ea20000002400 */
[----:B------:R-:W-:-:S02]  /*7400*/  FFMA.FTZ R160, R160, UR10, -R200 ;  /* 0x0000000aa0a07c23 */ /* 0x000fc400080108c8 */
[----:B---3--:R-:W-:-:S04]  /*7410*/  FMNMX.FTZ R10, R164, R5, !PT ;  /* 0x00000005a40a7209 */ /* 0x008fc80007810000 */
[----:B0-----:R-:W-:Y:S01]  /*7420*/  FMNMX.FTZ R5, R175, R10, !PT ;  /* 0x0000000aaf057209 */ /* 0x001fe20007810000 */
[----:B------:R-:W0:Y:S03]  /*7430*/  MUFU.TANH R183, R183 ;  /* 0x000000b700b77308 */ /* 0x000e260000002400 */
[----:B-1----:R-:W-:-:S04]  /*7440*/  FMNMX.FTZ R10, R178, R5, !PT ;  /* 0x00000005b20a7209 */ /* 0x002fc80007810000 */
[----:B----4-:R-:W-:Y:S01]  /*7450*/  FMNMX.FTZ R5, R179, R10, !PT ;  /* 0x0000000ab3057209 */ /* 0x010fe20007810000 */
[----:B------:R-:W1:Y:S03]  /*7460*/  MUFU.TANH R184, R184 ;  /* 0x000000b800b87308 */ /* 0x000e660000002400 */
[----:B--2---:R-:W-:-:S05]  /*7470*/  FMNMX.FTZ R10, R182, R5, !PT ;  /* 0x00000005b60a7209 */ /* 0x004fca0007810000 */
        /* <DEDUP_REMOVED lines=14> */
[----:B------:R-:W-:Y:S01]  /*7560*/  MUFU.EX2 R10, R155 ;  /* 0x0000009b000a7308 */ /* 0x000fe20000000800 */
[----:B-1----:R-:W-:-:S07]  /*7570*/  FMNMX.FTZ R152, R190, R5, !PT ;  /* 0x00000005be987209 */ /* 0x002fce0007810000 */
[----:B------:R-:W0:Y:S01]  /*7580*/  MUFU.EX2 R176, R176 ;  /* 0x000000b000b07308 */ /* 0x000e220000000800 */
[----:B--2---:R-:W-:-:S05]  /*7590*/  FMNMX.FTZ R152, R191, R152, !PT ;  /* 0x00000098bf987209 */ /* 0x004fca0007810000 */
[----:B------:R-:W1:Y:S02]  /*75a0*/  SHFL.BFLY PT, R5, R152, 0x2, 0x1f ;  /* 0x0c401f0098057f89 */ /* 0x000e6400000e0000 */
[----:B------:R-:W2:Y:S08]  /*75b0*/  MUFU.EX2 R193, R193 ;  /* 0x000000c100c17308 */ /* 0x000eb00000000800 */
        /* <DEDUP_REMOVED lines=15> */
[-C--:B------:R-:W-:Y:S01]  /*76b0*/  FMUL.FTZ R48, R48, R176.reuse ;  /* 0x000000b030307220 */ /* 0x080fe20000410000 */
[----:B------:R-:W1:Y:S01]  /*76c0*/  MUFU.EX2 R198, R198 ;  /* 0x000000c600c67308 */ /* 0x000e620000000800 */
[-C--:B------:R-:W-:Y:S01]  /*76d0*/  FMUL.FTZ R49, R49, R176.reuse ;  /* 0x000000b031317220 */ /* 0x080fe20000410000 */
[-C--:B------:R-:W-:Y:S01]  /*76e0*/  FMUL.FTZ R52, R52, R176.reuse ;  /* 0x000000b034347220 */ /* 0x080fe20000410000 */
[----:B------:R-:W4:Y:S01]  /*76f0*/  SHFL.BFLY PT, R152, R155, 0x1, 0x1f ;  /* 0x0c201f009b987f89 */ /* 0x000f2200000e0000 */
        /* <DEDUP_REMOVED lines=23> */
[----:B----4-:R-:W-:Y:S01]  /*7870*/  FMNMX.FTZ R5, R155, R152, !PT ;  /* 0x000000989b057209 */ /* 0x010fe20007810000 */
[-C--:B------:R-:W-:Y:S01]  /*7880*/  FMUL.FTZ R93, R93, R176.reuse ;  /* 0x000000b05d5d7220 */ /* 0x080fe20000410000 */
[-C--:B------:R-:W-:Y:S01]  /*7890*/  FMUL.FTZ R96, R96, R176.reuse ;  /* 0x000000b060607220 */ /* 0x080fe20000410000 */
[-C--:B------:R-:W-:Y:S01]  /*78a0*/  FMUL.FTZ R97, R97, R176.reuse ;  /* 0x000000b061617220 */ /* 0x080fe20000410000 */
[-C--:B------:R-:W-:Y:S01]  /*78b0*/  FMUL.FTZ R100, R100, R176.reuse ;  /* 0x000000b064647220 */ /* 0x080fe20000410000 */
[C---:B------:R-:W-:Y:S01]  /*78c0*/  FADD.FTZ R8, -R5.reuse, R8 ;  /* 0x0000000805087221 */ /* 0x040fe20000010100 */
[----:B------:R-:W-:Y:S01]  /*78d0*/  FMUL.FTZ R155, R5, UR10 ;  /* 0x0000000a059b7c20 */ /* 0x000fe20008410000 */
[----:B------:R-:W-:Y:S01]  /*78e0*/  MUFU.EX2 R195, R195 ;  /* 0x000000c300c37308 */ /* 0x000fe20000000800 */
        /* <DEDUP_REMOVED lines=9> */
[----:B--2---:R-:W-:Y:S01]  /*7980*/  FFMA.FTZ R153, R176, R3, R193 ;  /* 0x00000003b0997223 */ /* 0x004fe200000100c1 */
[--C-:B------:R-:W-:Y:S01]  /*7990*/  FFMA.FTZ R159, R156, UR10, -R155.reuse ;  /* 0x0000000a9c9f7c23 */ /* 0x100fe2000801089b */
[--C-:B------:R-:W-:Y:S01]  /*79a0*/  FFMA.FTZ R165, R175, UR10, -R155.reuse ;  /* 0x0000000aafa57c23 */ /* 0x100fe2000801089b */
[----:B------:R-:W-:Y:S01]  /*79b0*/  FFMA.FTZ R180, R158, UR10, -R155 ;  /* 0x0000000a9eb47c23 */ /* 0x000fe2000801089b */
[----:B---3--:R-:W-:Y:S01]  /*79c0*/  FADD.FTZ R152, R196, R153 ;  /* 0x00000099c4987221 */ /* 0x008fe20000010000 */
[--C-:B------:R-:W-:Y:S01]  /*79d0*/  FFMA.FTZ R175, R178, UR10, -R155.reuse ;  /* 0x0000000ab2af7c23 */ /* 0x100fe2000801089b */
[----:B------:R-:W2:Y:S01]  /*79e0*/  MUFU.EX2 R8, R8 ;  /* 0x0000000800087308 */ /* 0x000ea20000000800 */
[--C-:B------:R-:W-:Y:S01]  /*79f0*/  FFMA.FTZ R178, R179, UR10, -R155.reuse ;  /* 0x0000000ab3b27c23 */ /* 0x100fe2000801089b */
[----:B0-----:R-:W-:Y:S01]  /*7a00*/  FADD.FTZ R179, R197, R152 ;  /* 0x00000098c5b37221 */ /* 0x001fe20000010000 */
[--C-:B------:R-:W-:Y:S01]  /*7a10*/  FFMA.FTZ R161, R161, UR10, -R155.reuse ;  /* 0x0000000aa1a17c23 */ /* 0x100fe2000801089b */
[--C-:B------:R-:W-:Y:S01]  /*7a20*/  FFMA.FTZ R162, R162, UR10, -R155.reuse ;  /* 0x0000000aa2a27c23 */ /* 0x100fe2000801089b */
[----:B------:R-:W-:Y:S01]  /*7a30*/  FFMA.FTZ R3, R182, UR10, -R155 ;  /* 0x0000000ab6037c23 */ /* 0x000fe2000801089b */
[----:B-1----:R-:W-:Y:S01]  /*7a40*/  FADD.FTZ R154, R198, R179 ;  /* 0x000000b3c69a7221 */ /* 0x002fe20000010000 */
        /* <DEDUP_REMOVED lines=19> */
[--C-:B------:R-:W-:Y:S01]  /*7b80*/  FFMA.FTZ R4, R183, UR10, -R155.reuse ;  /* 0x0000000ab7047c23 */ /* 0x100fe2000801089b */
[----:B------:R-:W-:Y:S01]  /*7b90*/  FFMA.FTZ R183, R186, UR10, -R155 ;  /* 0x0000000abab77c23 */ /* 0x000fe2000801089b */
[-C--:B------:R-:W-:Y:S01]  /*7ba0*/  FMUL.FTZ R116, R116, R176.reuse ;  /* 0x000000b074747220 */ /* 0x080fe20000410000 */
[-C--:B------:R-:W-:Y:S01]  /*7bb0*/  FMUL.FTZ R117, R117, R176.reuse ;  /* 0x000000b075757220 */ /* 0x080fe20000410000 */
[-C--:B------:R-:W-:Y:S01]  /*7bc0*/  FMUL.FTZ R120, R120, R176.reuse ;  /* 0x000000b078787220 */ /* 0x080fe20000410000 */
[-C--:B------:R-:W-:Y:S01]  /*7bd0*/  FMUL.FTZ R121, R121, R176.reuse ;  /* 0x000000b079797220 */ /* 0x080fe20000410000 */
[----:B------:R-:W0:Y:S01]  /*7be0*/  MUFU.EX2 R157, R157 ;  /* 0x0000009d009d7308 */ /* 0x000e220000000800 */
[----:B-1----:R-:W-:Y:S01]  /*7bf0*/  FADD.FTZ R152, R12, R153 ;  /* 0x000000990c987221 */ /* 0x002fe20000010000 */
[----:B------:R-:W-:Y:S01]  /*7c00*/  FADD.FTZ R153, R21, R154 ;  /* 0x0000009a15997221 */ /* 0x000fe20000010000 */
[-C--:B------:R-:W-:Y:S01]  /*7c10*/  FMUL.FTZ R124, R124, R176.reuse ;  /* 0x000000b07c7c7220 */ /* 0x080fe20000410000 */
[-C--:B------:R-:W-:Y:S01]  /*7c20*/  FMUL.FTZ R125, R125, R176.reuse ;  /* 0x000000b07d7d7220 */ /* 0x080fe20000410000 */
[-C--:B------:R-:W-:Y:S01]  /*7c30*/  FMUL.FTZ R128, R128, R176.reuse ;  /* 0x000000b080807220 */ /* 0x080fe20000410000 */
[----:B------:R-:W-:Y:S01]  /*7c40*/  FADD.FTZ R153, R192, R153 ;  /* 0x00000099c0997221 */ /* 0x000fe20000010000 */
[-C--:B------:R-:W-:Y:S01]  /*7c50*/  FMUL.FTZ R129, R129, R176.reuse ;  /* 0x000000b081817220 */ /* 0x080fe20000410000 */
[----:B------:R-:W1:Y:S01]  /*7c60*/  MUFU.EX2 R20, R20 ;  /* 0x0000001400147308 */ /* 0x000e620000000800 */
        /* <DEDUP_REMOVED lines=40> */
[----:B-1----:R-:W-:Y:S01]  /*7ef0*/  FADD.FTZ R153, R13, R154 ;  /* 0x0000009a0d997221 */ /* 0x002fe20000010000 */
        /* <DEDUP_REMOVED lines=19> */
[----:B------:R-:W-:Y:S01]  /*8030*/  FADD.FTZ R156, R10, R153 ;  /* 0x000000990a9c7221 */ /* 0x000fe20000010000 */
[----:B------:R-:W-:Y:S01]  /*8040*/  F2FP.BF16.F32.PACK_AB R153, R11, R8 ;  /* 0x000000080b99723e */ /* 0x000fe200000010ff */
        /* <DEDUP_REMOVED lines=20> */
[----:B------:R-:W-:Y:S01]  /*8190*/  FMUL.FTZ R103, R103, R177 ;  /* 0x000000b167677220 */ /* 0x000fe20000410000 */
        /* <DEDUP_REMOVED lines=82> */
[----:B--2---:R-:W-:Y:S01]  /*86c0*/  FADD.FTZ R8, R190, R9 ;  /* 0x00000009be087221 */ /* 0x004fe20000010000 */
[C---:B0-----:R-:W-:Y:S01]  /*86d0*/  FADD.FTZ R3, R181.reuse, R4 ;  /* 0x00000004b5037221 */ /* 0x041fe20000010000 */
[----:B------:R-:W-:Y:S02]  /*86e0*/  F2FP.BF16.F32.PACK_AB R174, R181, R174 ;  /* 0x000000aeb5ae723e */ /* 0x000fe400000010ff */
[C---:B-1----:R-:W-:Y:S01]  /*86f0*/  FADD.FTZ R4, R175.reuse, R8 ;  /* 0x00000008af047221 */ /* 0x042fe20000010000 */
[----:B------:R-:W-:Y:S01]  /*8700*/  F2FP.BF16.F32.PACK_AB R175, R175, R190 ;  /* 0x000000beafaf723e */ /* 0x000fe200000010ff */
[----:B------:R-:W-:Y:S06]  /*8710*/  @!P0 BRA `(.L_x_13647) ;  /* 0x0000000000048947 */ /* 0x000fec0003800000 */
[----:B------:R-:W-:Y:S01]  /*8720*/  BPT.TRAP 0x1 ;  /* 0x000000040000795c */ /* 0x000fe20000300000 */
.L_x_13647:
[----:B------:R0:W1:Y:S01]  /*8730*/  SYNCS.PHASECHK.TRANS64.TRYWAIT P1, [UR25+0x22850], R7 ;  /* 0x02285007ff0075a7 */ /* 0x0000620008020159 */
[----:B------:R-:W-:Y:S05]  /*8740*/  @!P0 BRA `(.L_x_13648) ;  /* 0x0000000000048947 */ /* 0x000fea0003800000 */
[----:B------:R-:W-:Y:S01]  /*8750*/  BPT.TRAP 0x1 ;  /* 0x000000040000795c */ /* 0x000fe20000300000 */
.L_x_13648:
[----:B------:R-:W-:Y:S01]  /*8760*/  IADD3 R8, R201, 0x8, RZ ;  /* 0x00000008c9087810 */ /* 0x000fe20007ffe0ff */
[----:B-1----:R-:W-:Y:S06]  /*8770*/  @P1 BRA `(.L_x_13649) ;  /* 0x0000000000081947 */ /* 0x002fec0003800000 */
[----:B------:R-:W1:Y:S02]  /*8780*/  SYNCS.PHASECHK.TRANS64.TRYWAIT P1, [UR25+0x22850], R7 ;  /* 0x02285007ff0075a7 */ /* 0x000e640008020159 */
[----:B-1----:R-:W-:Y:S05]  /*8790*/  @!P1 BRA `(.L_x_13650) ;  /* 0x0000007400d89947 */ /* 0x002fea0003800000 */
.L_x_13649:
        /* <DEDUP_REMOVED lines=39> */
.L_x_13651:
[----:B------:R-:W-:Y:S01]  /*8a10*/  UIADD3 UR25, UR25, 0x22860, URZ ;  /* 0x0002286019197890 */ /* 0x000fe2000fffe03f */
[----:B------:R-:W-:Y:S01]  /*8a20*/  ISETP.LT.AND P1, PT, RZ, UR23, PT ;  /* 0x00000017ff007c0c */ /* 0x000fe2000bf21270 */
[----:B------:R-:W-:Y:S01]  /*8a30*/  UIADD3 UR23, UR23, -0x1, URZ ;  /* 0xffffffff17177890 */ /* 0x000fe2000fffe03f */
[----:B------:R-:W-:Y:S01]  /*8a40*/  IMAD.MOV.U32 R8, RZ, RZ, R5 ;  /* 0x000000ffff087224 */ /* 0x000fe200078e0005 */
[----:B------:R-:W-:Y:S01]  /*8a50*/  UPRMT UR25, UR24, 0x654, UR25 ;  /* 0x0000065418197896 */ /* 0x000fe20008000019 */
[----:B------:R-:W-:-:S08]  /*8a60*/  IMAD.MOV.U32 R9, RZ, RZ, R6 ;  /* 0x000000ffff097224 */ /* 0x000fd000078e0006 */
[----:B------:R-:W-:Y:S01]  /*8a70*/  SYNCS.ARRIVE.TRANS64.RED.A1T0 RZ, [UR25], RZ ;  /* 0x000000ffffff79a7 */ /* 0x000fe20008100419 */
[----:B------:R-:W-:Y:S05]  /*8a80*/  @P1 BRA `(.L_x_13652) ;  /* 0xffffffdc003c1947 */ /* 0x000fea000383ffff */
.L_x_13641:
[----:B01----:R-:W0:Y:S01]  /*8a90*/  SHFL.BFLY PT, R8, R3, 0x2, 0x1f ;  /* 0x0c401f0003087f89 */ /* 0x003e2200000e0000 */
[----:B------:R-:W-:Y:S01]  /*8aa0*/  UIADD3 UR36, UR36, 0x1, URZ ;  /* 0x0000000124247890 */ /* 0x000fe2000fffe03f */
[----:B------:R-:W-:Y:S01]  /*8ab0*/  IMAD.U32 R13, RZ, RZ, UR10 ;  /* 0x0000000aff0d7e24 */ /* 0x000fe2000f8e00ff */
[----:B------:R1:W-:Y:S06]  /*8ac0*/  BAR.ARV R0, 0x100 ;  /* 0x000400000000751d */ /* 0x0003ec0000002000 */
[----:B------:R-:W-:Y:S02]  /*8ad0*/  UISETP.NE.AND UP0, UPT, UR36, 0x2, UPT ;  /* 0x000000022400788c */ /* 0x000fe4000bf05270 */
[----:B------:R-:W-:Y:S06]  /*8ae0*/  BAR.ARV 0x8, 0x180 ;  /* 0x0206000000007b1d */ /* 0x000fec0000002000 */
[----:B-1----:R-:W-:Y:S01]  /*8af0*/  IMAD.MOV.U32 R0, RZ, RZ, RZ ;  /* 0x000000ffff007224 */ /* 0x002fe200078e00ff */
[----:B------:R-:W-:Y:S01]  /*8b00*/  USEL UR4, URZ, 0x1, UP0 ;  /* 0x000000013f047887 */ /* 0x000fe20008000000 */
[----:B------:R-:W1:Y:S01]  /*8b10*/  SHFL.BFLY PT, R9, R4, 0x2, 0x1f ;  /* 0x0c401f0004097f89 */ /* 0x000e6200000e0000 */
[----:B------:R-:W-:Y:S01]  /*8b20*/  PLOP3.LUT P0, PT, PT, PT, PT, 0x8, 0x0 ;  /* 0x000000000000781c */ /* 0x000fe20003f0e170 */
[----:B------:R-:W-:Y:S01]  /*8b30*/  UIADD3 UR38, UR38, 0x1, URZ ;  /* 0x0000000126267890 */ /* 0x000fe2000fffe03f */
[----:B0-----:R-:W-:Y:S01]  /*8b40*/  FADD.FTZ R8, R8, R3 ;  /* 0x0000000308087221 */ /* 0x001fe20000010000 */
[----:B------:R-:W-:Y:S01]  /*8b50*/  IMAD.MOV.U32 R3, RZ, RZ, -0x800000 ;  /* 0xff800000ff037424 */ /* 0x000fe200078e00ff */
[----:B------:R-:W-:-:S02]  /*8b60*/  USEL UR36, UR36, URZ, UP0 ;  /* 0x0000003f24247287 */ /* 0x000fc40008000000 */
[----:B------:R-:W-:Y:S01]  /*8b70*/  ULOP3.LUT UR37, UR37, UR4, URZ, 0x3c, !UPT ;  /* 0x0000000425257292 */ /* 0x000fe2000f8e3c3f */
[----:B------:R-:W0:Y:S01]  /*8b80*/  SHFL.BFLY PT, R7, R8, 0x1, 0x1f ;  /* 0x0c201f0008077f89 */ /* 0x000e2200000e0000 */
[----:B-1----:R-:W-:Y:S01]  /*8b90*/  FADD.FTZ R9, R9, R4 ;  /* 0x0000000409097221 */ /* 0x002fe20000010000 */
[----:B------:R-:W-:-:S04]  /*8ba0*/  IMAD.MOV.U32 R4, RZ, RZ, -0x800000 ;  /* 0xff800000ff047424 */ /* 0x000fc800078e00ff */
[----:B------:R-:W1:Y:S01]  /*8bb0*/  SHFL.BFLY PT, R10, R9, 0x1, 0x1f ;  /* 0x0c201f00090a7f89 */ /* 0x000e6200000e0000 */
[----:B0-----:R-:W-:Y:S01]  /*8bc0*/  FADD.FTZ R11, R8, R7 ;  /* 0x00000007080b7221 */ /* 0x001fe20000010000 */
[----:B------:R-:W-:-:S04]  /*8bd0*/  IMAD.MOV.U32 R7, RZ, RZ, RZ ;  /* 0x000000ffff077224 */ /* 0x000fc800078e00ff */
[----:B------:R-:W-:-:S13]  /*8be0*/  FSETP.NE.FTZ.AND P1, PT, R11, RZ, PT ;  /* 0x000000ff0b00720b */ /* 0x000fda0003f35000 */
[----:B------:R-:W0:Y:S01]  /*8bf0*/  @P1 MUFU.RCP R7, R11 ;  /* 0x0000000b00071308 */ /* 0x000e220000001000 */
[----:B-1----:R-:W-:-:S05]  /*8c00*/  FADD.FTZ R10, R9, R10 ;  /* 0x0000000a090a7221 */ /* 0x002fca0000010000 */
[----:B------:R-:W-:Y:S02]  /*8c10*/  FSETP.NE.FTZ.AND P2, PT, R10, RZ, PT ;  /* 0x000000ff0a00720b */ /* 0x000fe40003f55000 */
[----:B------:R-:W1:Y:S01]  /*8c20*/  @P1 MUFU.LG2 R8, R11 ;  /* 0x0000000b00081308 */ /* 0x000e620000000c00 */
[-C--:B0-----:R-:W-:Y:S01]  /*8c30*/  FMUL.FTZ R24, R24, R7.reuse ;  /* 0x0000000718187220 */ /* 0x081fe20000410000 */
[-C--:B------:R-:W-:Y:S01]  /*8c40*/  FMUL.FTZ R25, R25, R7.reuse ;  /* 0x0000000719197220 */ /* 0x080fe20000410000 */
[----:B------:R-:W-:-:S08]  /*8c50*/  FMUL.FTZ R28, R28, R7 ;  /* 0x000000071c1c7220 */ /* 0x000fd00000410000 */
        /* <DEDUP_REMOVED lines=8> */
[----:B------:R0:W2:Y:S01]  /*8ce0*/  @P2 MUFU.RCP R0, R10 ;  /* 0x0000000a00002308 */ /* 0x0000a20000001000 */
        /* <DEDUP_REMOVED lines=54> */
[----:B------:R-:W-:Y:S01]  /*9050*/  MOV R7, UR10 ;  /* 0x0000000a00077c02 */ /* 0x000fe20008000f00 */
[----:B------:R-:W-:Y:S01]  /*9060*/  @P2 FMUL.FTZ R13, R13, 0.69314718246459960938 ;  /* 0x3f3172180d0d2820 */ /* 0x000fe20000410000 */
[----:B-1----:R-:W-:Y:S01]  /*9070*/  @P1 FMUL.FTZ R8, R8, 0.69314718246459960938 ;  /* 0x3f31721808081820 */ /* 0x002fe20000410000 */
[----:B0-----:R-:W-:Y:S01]  /*9080*/  @P2 FMUL.FTZ R10, R9, 0.69314718246459960938 ;  /* 0x3f317218090a2820 */ /* 0x001fe20000410000 */
[-C--:B--2---:R-:W-:Y:S01]  /*9090*/  FMUL.FTZ R32, R27, R0.reuse ;  /* 0x000000001b207220 */ /* 0x084fe20000410000 */
[----:B------:R-:W-:Y:S01]  /*90a0*/  @P1 FMUL.FTZ R7, R7, 0.69314718246459960938 ;  /* 0x3f31721807071820 */ /* 0x000fe20000410000 */
        /* <DEDUP_REMOVED lines=65> */
.L_x_13616:
        /* <DEDUP_REMOVED lines=10> */
[----:B------:R-:W-:-:S07]  /*9560*/  IMAD.MOV.U32 R6, RZ, RZ, 0x2 ;  /* 0x00000002ff067424 */ /* 0x000fce00078e00ff */
[----:B------:R-:W-:Y:S01]  /*9570*/  BAR.SYNC.DEFER_BLOCKING 0x1, 0x100 ;  /* 0x0044000000007b1d */ /* 0x000fe20000010000 */
[----:B------:R-:W-:Y:S01]  /*9580*/  IMAD R138, R205, 0x40, R2 ;  /* 0x00000040cd8a7824 */ /* 0x000fe200078e0202 */
[----:B------:R-:W-:Y:S01]  /*9590*/  F2FP.BF16.F32.PACK_AB R24, R25, R24 ;  /* 0x000000181918723e */ /* 0x000fe200000010ff */
[----:B------:R-:W-:Y:S01]  /*95a0*/  IMAD.MOV.U32 R139, RZ, RZ, 0x2 ;  /* 0x00000002ff8b7424 */ /* 0x000fe200078e00ff */
[----:B------:R-:W-:Y:S01]  /*95b0*/  F2FP.BF16.F32.PACK_AB R25, R32, R26 ;  /* 0x0000001a2019723e */ /* 0x000fe200000010ff */
[----:B------:R-:W-:Y:S01]  /*95c0*/  USHF.R.S32.HI UR10, URZ, 0x1f, UR39 ;  /* 0x0000001f3f0a7899 */ /* 0x000fe20008011427 */
[----:B------:R-:W-:Y:S01]  /*95d0*/  F2FP.BF16.F32.PACK_AB R26, R29, R28 ;  /* 0x0000001c1d1a723e */ /* 0x000fe200000010ff */
[----:B------:R-:W-:Y:S01]  /*95e0*/  ULDC.64 UR8, c[0x0][0xb90] ;  /* 0x0002e40000087ab9 */ /* 0x000fe20000000a00 */
[----:B------:R-:W-:Y:S01]  /*95f0*/  F2FP.BF16.F32.PACK_AB R27, R27, R30 ;  /* 0x0000001e1b1b723e */ /* 0x000fe200000010ff */
[----:B------:R-:W-:Y:S01]  /*9600*/  USHF.R.S32.HI UR12, URZ, 0x1f, UR41 ;  /* 0x0000001f3f0c7899 */ /* 0x000fe20008011429 */
        /* <DEDUP_REMOVED lines=8> */
[----:B------:R-:W-:Y:S01]  /*9690*/  UIMAD UR5, UR10, UR8, URZ ;  /* 0x000000080a0572a4 */ /* 0x000fe2000f8e023f */
[----:B------:R-:W-:Y:S01]  /*96a0*/  IMAD.WIDE R6, R209, R6, UR6 ;  /* 0x00000006d1067e25 */ /* 0x000fe2000f8e0206 */
[----:B------:R-:W-:-:S02]  /*96b0*/  F2FP.BF16.F32.PACK_AB R145, R173, R172 ;  /* 0x000000acad91723e */ /* 0x000fc400000010ff */
[----:B------:R-:W-:Y:S01]  /*96c0*/  UIMAD UR5, UR39, UR9, UR5 ;  /* 0x00000009270572a4 */ /* 0x000fe2000f8e0205 */
[----:B------:R-:W-:Y:S01]  /*96d0*/  IMAD.WIDE R138, R138, R139, UR6 ;  /* 0x000000068a8a7e25 */ /* 0x000fe2000f8e028b */
[C---:B------:R-:W-:Y:S01]  /*96e0*/  IADD3 R153, P3, R6.reuse, 0xc060, RZ ;  /* 0x0000c06006997810 */ /* 0x040fe20007f7e0ff */
[----:B------:R-:W-:Y:S01]  /*96f0*/  UIMAD.WIDE.U32 UR6, UR39, UR8, URZ ;  /* 0x00000008270672a5 */ /* 0x000fe2000f8e003f */
[C---:B------:R-:W-:Y:S02]  /*9700*/  IADD3 R157, P4, R6.reuse, 0xc040, RZ ;  /* 0x0000c040069d7810 */ /* 0x040fe40007f9e0ff */
[----:B------:R-:W-:Y:S01]  /*9710*/  LOP3.LUT R152, R153, 0x380, RZ, 0xc0, !PT ;  /* 0x0000038099987812 */ /* 0x000fe200078ec0ff */
[----:B------:R-:W-:Y:S01]  /*9720*/  ULDC.64 UR8, c[0x0][0xb98] ;  /* 0x0002e60000087ab9 */ /* 0x000fe20000000a00 */
[----:B------:R-:W-:Y:S01]  /*9730*/  IADD3 R159, P5, R6, 0xc020, RZ ;  /* 0x0000c020069f7810 */ /* 0x000fe20007fbe0ff */
[----:B------:R-:W-:Y:S01]  /*9740*/  UIADD3 UR7, UR7, UR5, URZ ;  /* 0x0000000507077290 */ /* 0x000fe2000fffe03f */
[----:B------:R-:W-:Y:S01]  /*9750*/  SHF.R.U64 R152, R152, 0x3, RZ ;  /* 0x0000000398987819 */ /* 0x000fe200000012ff */
[----:B------:R-:W-:Y:S01]  /*9760*/  UIMAD UR5, UR12, UR8, URZ ;  /* 0x000000080c0572a4 */ /* 0x000fe2000f8e023f */
[----:B------:R-:W-:Y:S01]  /*9770*/  LOP3.LUT R156, R157, 0x380, RZ, 0xc0, !PT ;  /* 0x000003809d9c7812 */ /* 0x000fe200078ec0ff */
[----:B------:R-:W-:Y:S01]  /*9780*/  UIMAD.WIDE.U32 UR6, UR41, UR8, UR6 ;  /* 0x00000008290672a5 */ /* 0x000fe2000f8e0006 */
[----:B------:R-:W-:Y:S01]  /*9790*/  LOP3.LUT R158, R159, 0x380, RZ, 0xc0, !PT ;  /* 0x000003809f9e7812 */ /* 0x000fe200078ec0ff */
[----:B------:R-:W-:Y:S01]  /*97a0*/  UIMAD UR5, UR41, UR9, UR5 ;  /* 0x00000009290572a4 */ /* 0x000fe2000f8e0205 */
[----:B------:R-:W-:-:S02]  /*97b0*/  IADD3 R111, P2, R6, 0x8020, RZ ;  /* 0x00008020066f7810 */ /* 0x000fc40007f5e0ff */
[----:B------:R-:W-:Y:S01]  /*97c0*/  LOP3.LUT R152, R152, R153, RZ, 0x3c, !PT ;  /* 0x0000009998987212 */ /* 0x000fe200078e3cff */
[----:B------:R-:W-:Y:S01]  /*97d0*/  ULDC.64 UR8, c[0x0][0xae8] ;  /* 0x0002ba0000087ab9 */ /* 0x000fe20000000a00 */
[C---:B------:R-:W-:Y:S01]  /*97e0*/  LOP3.LUT R143, R6.reuse, 0x380, RZ, 0xc0, !PT ;  /* 0x00000380068f7812 */ /* 0x040fe200078ec0ff */
[--C-:B------:R-:W-:Y:S01]  /*97f0*/  IMAD.X R163, RZ, RZ, R7.reuse, P2 ;  /* 0x000000ffffa37224 */ /* 0x100fe200010e0607 */
[----:B------:R-:W-:Y:S02]  /*9800*/  IADD3 R115, P0, R6, 0x8060, RZ ;  /* 0x0000806006737810 */ /* 0x000fe40007f1e0ff */
[----:B------:R-:W-:Y:S02]  /*9810*/  IADD3.X R153, RZ, R7, RZ, P3, !PT ;  /* 0x00000007ff997210 */ /* 0x000fe40001ffe4ff */
[----:B------:R-:W-:Y:S01]  /*9820*/  SHF.R.U64 R156, R156, 0x3, RZ ;  /* 0x000000039c9c7819 */ /* 0x000fe200000012ff */
[----:B------:R-:W-:Y:S01]  /*9830*/  IMAD.X R165, RZ, RZ, R7, P0 ;  /* 0x000000ffffa57224 */ /* 0x000fe200000e0607 */
[----:B------:R-:W-:-:S02]  /*9840*/  SHF.R.U64 R158, R158, 0x3, RZ ;  /* 0x000000039e9e7819 */ /* 0x000fc400000012ff */
[C---:B------:R-:W-:Y:S02]  /*9850*/  IADD3 R117, P6, R6.reuse, 0xc000, RZ ;  /* 0x0000c00006757810 */ /* 0x040fe40007fde0ff */
[C---:B------:R-:W-:Y:S02]  /*9860*/  IADD3 R21, P3, R6.reuse, 0x20, RZ ;  /* 0x0000002006157810 */ /* 0x040fe40007f7e0ff */
[C---:B------:R-:W-:Y:S01]  /*9870*/  IADD3 R113, P1, R6.reuse, 0x8040, RZ ;  /* 0x0000804006717810 */ /* 0x040fe20007f3e0ff */
[--C-:B------:R-:W-:Y:S01]  /*9880*/  IMAD.X R161, RZ, RZ, R7.reuse, P6 ;  /* 0x000000ffffa17224 */ /* 0x100fe200030e0607 */
[----:B------:R-:W-:Y:S01]  /*9890*/  SHF.R.U64 R143, R143, 0x3, RZ ;  /* 0x000000038f8f7819 */ /* 0x000fe200000012ff */
[----:B------:R-:W-:Y:S01]  /*98a0*/  IMAD.X R167, RZ, RZ, R7, P3 ;  /* 0x000000ffffa77224 */ /* 0x000fe200018e0607 */
[----:B------:R-:W-:Y:S02]  /*98b0*/  IADD3 R5, P2, R6, 0x4000, RZ ;  /* 0x0000400006057810 */ /* 0x000fe40007f5e0ff */
[----:B------:R-:W-:-:S02]  /*98c0*/  LOP3.LUT R9, R115, 0x380, RZ, 0xc0, !PT ;  /* 0x0000038073097812 */ /* 0x000fc400078ec0ff */
[----:B------:R-:W-:Y:S01]  /*98d0*/  LOP3.LUT R156, R156, R157, RZ, 0x3c, !PT ;  /* 0x0000009d9c9c7212 */ /* 0x000fe200078e3cff */
[--C-:B------:R-:W-:Y:S01]  /*98e0*/  IMAD.X R157, RZ, RZ, R7.reuse, P4 ;  /* 0x000000ffff9d7224 */ /* 0x100fe200020e0607 */
[----:B------:R-:W-:Y:S01]  /*98f0*/  LOP3.LUT R158, R158, R159, RZ, 0x3c, !PT ;  /* 0x0000009f9e9e7212 */ /* 0x000fe200078e3cff */
[--C-:B------:R-:W-:Y:S01]  /*9900*/  IMAD.X R159, RZ, RZ, R7.reuse, P5 ;  /* 0x000000ffff9f7224 */ /* 0x100fe200028e0607 */
[----:B------:R-:W-:Y:S01]  /*9910*/  IADD3.X R155, RZ, R7, RZ, P1, !PT ;  /* 0x00000007ff9b7210 */ /* 0x000fe20000ffe4ff */
[--C-:B------:R-:W-:Y:S01]  /*9920*/  IMAD.X R147, RZ, RZ, R7.reuse, P2 ;  /* 0x000000ffff937224 */ /* 0x100fe200010e0607 */
[C---:B------:R-:W-:Y:S02]  /*9930*/  IADD3 R12, P4, R6.reuse, 0x8000, RZ ;  /* 0x00008000060c7810 */ /* 0x040fe40007f9e0ff */
[C---:B------:R-:W-:Y:S02]  /*9940*/  IADD3 R107, P5, R6.reuse, 0x4060, RZ ;  /* 0x00004060066b7810 */ /* 0x040fe40007fbe0ff */
[C---:B------:R-:W-:Y:S01]  /*9950*/  IADD3 R103, P6, R6.reuse, 0x4040, RZ ;  /* 0x0000404006677810 */ /* 0x040fe20007fde0ff */
[--C-:B------:R-:W-:Y:S01]  /*9960*/  IMAD.X R169, RZ, RZ, R7.reuse, P4 ;  /* 0x000000ffffa97224 */ /* 0x100fe200020e0607 */
[C---:B------:R-:W-:Y:S01]  /*9970*/  IADD3 R10, P0, R6.reuse, 0x4020, RZ ;  /* 0x00004020060a7810 */ /* 0x040fe20007f1e0ff */
[----:B------:R-:W-:Y:S01]  /*9980*/  IMAD.X R151, RZ, RZ, R7, P5 ;  /* 0x000000ffff977224 */ /* 0x000fe200028e0607 */
[----:B------:R-:W-:-:S02]  /*9990*/  IADD3 R31, P1, R6, 0x40, RZ ;  /* 0x00000040061f7810 */ /* 0x000fc40007f3e0ff */
[----:B------:R-:W-:Y:S01]  /*99a0*/  IADD3 R8, P3, R6, 0x60, RZ ;  /* 0x0000006006087810 */ /* 0x000fe20007f7e0ff */
[--C-:B------:R-:W-:Y:S01]  /*99b0*/  IMAD.X R13, RZ, RZ, R7.reuse, P0 ;  /* 0x000000ffff0d7224 */ /* 0x100fe200000e0607 */
[----:B------:R-:W-:Y:S01]  /*99c0*/  LOP3.LUT R142, R143, R6, RZ, 0x3c, !PT ;  /* 0x000000068f8e7212 */ /* 0x000fe200078e3cff */
[--C-:B------:R-:W-:Y:S01]  /*99d0*/  IMAD.X R11, RZ, RZ, R7.reuse, P1 ;  /* 0x000000ffff0b7224 */ /* 0x100fe200008e0607 */
[----:B------:R-:W-:Y:S01]  /*99e0*/  SHF.R.U64 R6, R9, 0x3, RZ ;  /* 0x0000000309067819 */ /* 0x000fe200000012ff */
[----:B------:R-:W-:Y:S01]  /*99f0*/  IMAD.X R9, RZ, RZ, R7, P3 ;  /* 0x000000ffff097224 */ /* 0x000fe200018e0607 */
[----:B------:R-:W-:Y:S02]  /*9a00*/  LOP3.LUT R102, R5, 0x380, RZ, 0xc0, !PT ;  /* 0x0000038005667812 */ /* 0x000fe400078ec0ff */
[----:B------:R-:W-:Y:S02]  /*9a10*/  LOP3.LUT R14, R117, 0x380, RZ, 0xc0, !PT ;  /* 0x00000380750e7812 */ /* 0x000fe400078ec0ff */
[----:B------:R-:W-:-:S02]  /*9a20*/  LOP3.LUT R164, R6, R115, RZ, 0x3c, !PT ;  /* 0x0000007306a47212 */ /* 0x000fc400078e3cff */
[----:B------:R-:W-:Y:S02]  /*9a30*/  SHF.R.U64 R102, R102, 0x3, RZ ;  /* 0x0000000366667819 */ /* 0x000fe400000012ff */
[----:B------:R-:W-:Y:S02]  /*9a40*/  IADD3 R115, P2, R138, 0x7000, RZ ;  /* 0x000070008a737810 */ /* 0x000fe40007f5e0ff */
[----:B------:R-:W-:Y:S02]  /*9a50*/  SHF.R.U64 R14, R14, 0x3, RZ ;  /* 0x000000030e0e7819 */ /* 0x000fe400000012ff */
[----:B------:R-:W-:Y:S02]  /*9a60*/  LOP3.LUT R146, R102, R5, RZ, 0x3c, !PT ;  /* 0x0000000566927212 */ /* 0x000fe400078e3cff */
[----:B------:R-:W-:Y:S01]  /*9a70*/  LOP3.LUT R114, R115, 0x380, RZ, 0xc0, !PT ;  /* 0x0000038073727812 */ /* 0x000fe200078ec0ff */
[----:B------:R-:W0:Y:S01]  /*9a80*/  LDC R5, c[0x0][0xbe8] ;  /* 0x0002fa00ff057b82 */ /* 0x000e220000000800 */
[----:B------:R-:W-:-:S02]  /*9a90*/  LOP3.LUT R160, R14, R117, RZ, 0x3c, !PT ;  /* 0x000000750ea07212 */ /* 0x000fc400078e3cff */
[-C--:B------:R-:W-:Y:S02]  /*9aa0*/  IADD3.X R15, RZ, R7.reuse, RZ, P6, !PT ;  /* 0x00000007ff0f7210 */ /* 0x080fe400037fe4ff */
[----:B------:R-:W-:Y:S02]  /*9ab0*/  MOV R143, R7 ;  /* 0x00000007008f7202 */ /* 0x000fe40000000f00 */
[----:B------:R-:W-:Y:S02]  /*9ac0*/  LOP3.LUT R14, R111, 0x380, RZ, 0xc0, !PT ;  /* 0x000003806f0e7812 */ /* 0x000fe400078ec0ff */
[----:B------:R-:W-:Y:S02]  /*9ad0*/  LOP3.LUT R7, R12, 0x380, RZ, 0xc0, !PT ;  /* 0x000003800c077812 */ /* 0x000fe400078ec0ff */
[----:B------:R-:W-:Y:S02]  /*9ae0*/  SHF.R.U64 R114, R114, 0x3, RZ ;  /* 0x0000000372727819 */ /* 0x000fe400000012ff */
[----:B------:R-:W-:-:S02]  /*9af0*/  LOP3.LUT R6, R21, 0x380, RZ, 0xc0, !PT ;  /* 0x0000038015067812 */ /* 0x000fc400078ec0ff */
[----:B------:R-:W-:Y:S02]  /*9b00*/  SHF.R.U64 R14, R14, 0x3, RZ ;  /* 0x000000030e0e7819 */ /* 0x000fe400000012ff */
[----:B------:R-:W-:Y:S02]  /*9b10*/  SHF.R.U64 R7, R7, 0x3, RZ ;  /* 0x0000000307077819 */ /* 0x000fe400000012ff */
[----:B------:R-:W-:Y:S01]  /*9b20*/  LOP3.LUT R114, R114, R115, RZ, 0x3c, !PT ;  /* 0x0000007372727212 */ /* 0x000fe200078e3cff */
[----:B------:R-:W-:Y:S01]  /*9b30*/  IMAD.X R115, RZ, RZ, R139, P2 ;  /* 0x000000ffff737224 */ /* 0x000fe200010e068b */
[----:B------:R-:W-:Y:S02]  /*9b40*/  SHF.R.U64 R6, R6, 0x3, RZ ;  /* 0x0000000306067819 */ /* 0x000fe400000012ff */
[----:B------:R-:W-:Y:S02]  /*9b50*/  LOP3.LUT R162, R14, R111, RZ, 0x3c, !PT ;  /* 0x0000006f0ea27212 */ /* 0x000fe400078e3cff */
[----:B------:R-:W-:-:S02]  /*9b60*/  IADD3 R135, P2, R138, 0xe000, RZ ;  /* 0x0000e0008a877810 */ /* 0x000fc40007f5e0ff */
[----:B------:R-:W-:Y:S02]  /*9b70*/  LOP3.LUT R168, R7, R12, RZ, 0x3c, !PT ;  /* 0x0000000c07a87212 */ /* 0x000fe400078e3cff */
[----:B------:R-:W-:Y:S02]  /*9b80*/  LOP3.LUT R14, R107, 0x380, RZ, 0xc0, !PT ;  /* 0x000003806b0e7812 */ /* 0x000fe400078ec0ff */
[----:B------:R-:W-:Y:S02]  /*9b90*/  LOP3.LUT R12, R103, 0x380, RZ, 0xc0, !PT ;  /* 0x00000380670c7812 */ /* 0x000fe400078ec0ff */
[----:B------:R-:W-:Y:S02]  /*9ba0*/  LOP3.LUT R166, R6, R21, RZ, 0x3c, !PT ;  /* 0x0000001506a67212 */ /* 0x000fe400078e3cff */
        /* <DEDUP_REMOVED lines=8> */
[----:B------:R-:W-:Y:S02]  /*9c30*/  LOP3.LUT R150, R14, R107, RZ, 0x3c, !PT ;  /* 0x0000006b0e967212 */ /* 0x000fe400078e3cff */
[----:B------:R-:W-:Y:S02]  /*9c40*/  LOP3.LUT R14, R12, R103, RZ, 0x3c, !PT ;  /* 0x000000670c0e7212 */ /* 0x000fe400078e3cff */
[----:B------:R-:W-:Y:S02]  /*9c50*/  LOP3.LUT R12, R7, R10, RZ, 0x3c, !PT ;  /* 0x0000000a070c7212 */ /* 0x000fe400078e3cff */
[----:B------:R-:W-:Y:S02]  /*9c60*/  LOP3.LUT R10, R6, R31, RZ, 0x3c, !PT ;  /* 0x0000001f060a7212 */ /* 0x000fe400078e3cff */
[----:B------:R-:W-:Y:S01]  /*9c70*/  LOP3.LUT R134, R134, R135, RZ, 0x3c, !PT ;  /* 0x0000008786867212 */ /* 0x000fe200078e3cff */
[----:B------:R-:W-:Y:S01]  /*9c80*/  IMAD.X R135, RZ, RZ, R139, P2 ;  /* 0x000000ffff877224 */ /* 0x000fe200010e068b */
[----:B------:R-:W-:-:S02]  /*9c90*/  IADD3 R7, P3, R138, 0x1000, RZ ;  /* 0x000010008a077810 */ /* 0x000fc40007f7e0ff */
[----:B------:R-:W-:Y:S02]  /*9ca0*/  LOP3.LUT R31, R8, 0x380, RZ, 0xc0, !PT ;  /* 0x00000380081f7812 */ /* 0x000fe400078ec0ff */
[----:B0-----:R-:W-:Y:S02]  /*9cb0*/  ISETP.NE.AND P2, PT, R5, 0x1, PT ;  /* 0x000000010500780c */ /* 0x001fe40003f45270 */
[----:B------:R-:W-:Y:S02]  /*9cc0*/  LOP3.LUT R6, R7, 0x380, RZ, 0xc0, !PT ;  /* 0x0000038007067812 */ /* 0x000fe400078ec0ff */
[----:B------:R-:W-:Y:S02]  /*9cd0*/  SHF.R.U64 R31, R31, 0x3, RZ ;  /* 0x000000031f1f7819 */ /* 0x000fe400000012ff */
[----:B------:R-:W-:Y:S02]  /*9ce0*/  SHF.R.U64 R6, R6, 0x3, RZ ;  /* 0x0000000306067819 */ /* 0x000fe400000012ff */
[----:B------:R-:W-:-:S02]  /*9cf0*/  LOP3.LUT R8, R31, R8, RZ, 0x3c, !PT ;  /* 0x000000081f087212 */ /* 0x000fc400078e3cff */
[----:B------:R-:W-:Y:S02]  /*9d00*/  MOV R152, R152 ;  /* 0x0000009800987202 */ /* 0x000fe40000000f00 */
[----:B------:R-:W-:Y:S01]  /*9d10*/  LOP3.LUT R6, R6, R7, RZ, 0x3c, !PT ;  /* 0x0000000706067212 */ /* 0x000fe200078e3cff */
[----:B------:R-:W-:Y:S01]  /*9d20*/  IMAD.X R7, RZ, RZ, R139, P3 ;  /* 0x000000ffff077224 */ /* 0x000fe200018e068b */
[----:B------:R-:W-:Y:S02]  /*9d30*/  MOV R153, R8 ;  /* 0x0000000800997202 */ /* 0x000fe40000000f00 */
[----:B------:R-:W-:Y:S02]  /*9d40*/  F2FP.BF16.F32.PACK_AB R9, R35, R34 ;  /* 0x000000222309723e */ /* 0x000fe400000010ff */
[----:B------:R-:W-:Y:S01]  /*9d50*/  IADD3 R117, P3, R138, 0x8000, RZ ;  /* 0x000080008a757810 */ /* 0x000fe20007f7e0ff */
[----:B------:R-:W0:Y:S01]  /*9d60*/  @P2 LDC R34, c[0x0][0xbec] ;  /* 0x0002fb00ff222b82 */ /* 0x000e220000000800 */
[----:B------:R-:W-:-:S02]  /*9d70*/  LOP3.LUT R20, R113, 0x380, RZ, 0xc0, !PT ;  /* 0x0000038071147812 */ /* 0x000fc400078ec0ff */
[----:B------:R-:W-:Y:S02]  /*9d80*/  LOP3.LUT R116, R117, 0x380, RZ, 0xc0, !PT ;  /* 0x0000038075747812 */ /* 0x000fe400078ec0ff */
[----:B------:R-:W-:Y:S02]  /*9d90*/  SHF.R.U64 R20, R20, 0x3, RZ ;  /* 0x0000000314147819 */ /* 0x000fe400000012ff */
[----:B------:R-:W-:Y:S01]  /*9da0*/  SHF.R.U64 R116, R116, 0x3, RZ ;  /* 0x0000000374747819 */ /* 0x000fe200000012ff */
[----:B------:R-:W1:Y:S01]  /*9db0*/  @P2 LDC R35, c[0x0][0xbf0] ;  /* 0x0002fc00ff232b82 */ /* 0x000e620000000800 */
[----:B------:R-:W-:Y:S02]  /*9dc0*/  LOP3.LUT R154, R20, R113, RZ, 0x3c, !PT ;  /* 0x00000071149a7212 */ /* 0x000fe400078e3cff */
[----:B------:R-:W-:Y:S02]  /*9dd0*/  LOP3.LUT R116, R116, R117, RZ, 0x3c, !PT ;  /* 0x0000007574747212 */ /* 0x000fe400078e3cff */
[----:B------:R-:W-:-:S02]  /*9de0*/  IADD3 R111, P0, R138, 0x5000, RZ ;  /* 0x000050008a6f7810 */ /* 0x000fc40007f1e0ff */
[----:B------:R-:W-:Y:S02]  /*9df0*/  IADD3.X R117, RZ, R139, RZ, P3, !PT ;  /* 0x0000008bff757210 */ /* 0x000fe40001ffe4ff */
[----:B------:R-:W-:Y:S02]  /*9e00*/  IADD3 R29, P3, R138, 0xf000, RZ ;  /* 0x0000f0008a1d7810 */ /* 0x000fe40007f7e0ff */
[----:B------:R-:W-:Y:S02]  /*9e10*/  LOP3.LUT R110, R111, 0x380, RZ, 0xc0, !PT ;  /* 0x000003806f6e7812 */ /* 0x000fe400078ec0ff */
[----:B------:R-:W-:Y:S02]  /*9e20*/  MOV R154, R154 ;  /* 0x0000009a009a7202 */ /* 0x000fe40000000f00 */
[----:B------:R-:W-:Y:S02]  /*9e30*/  LOP3.LUT R28, R29, 0x380, RZ, 0xc0, !PT ;  /* 0x000003801d1c7812 */ /* 0x000fe400078ec0ff */
[----:B------:R-:W-:-:S02]  /*9e40*/  MOV R155, R10 ;  /* 0x0000000a009b7202 */ /* 0x000fc40000000f00 */
[----:B------:R-:W-:Y:S01]  /*9e50*/  F2FP.BF16.F32.PACK_AB R10, R37, R179 ;  /* 0x000000b3250a723e */ /* 0x000fe200000010ff */
[----:B------:R-:W-:Y:S01]  /*9e60*/  VIADD R37, R16, UR43 ;  /* 0x0000002b10257c36 */ /* 0x000fe20008000000 */
[----:B------:R-:W-:Y:S01]  /*9e70*/  MOV R31, R142 ;  /* 0x0000008e001f7202 */ /* 0x000fe20000000f00 */
[----:B------:R-:W-:Y:S01]  /*9e80*/  IMAD.X R143, RZ, RZ, R139, P3 ;  /* 0x000000ffff8f7224 */ /* 0x000fe200018e068b */
[----:B------:R-:W-:Y:S01]  /*9e90*/  SHF.R.U64 R110, R110, 0x3, RZ ;  /* 0x000000036e6e7819 */ /* 0x000fe200000012ff */
[----:B0-----:R-:W-:Y:S01]  /*9ea0*/  @P2 IMAD.HI.U32 R34, R37, R34, RZ ;  /* 0x0000002225222227 */ /* 0x001fe200078e00ff */
[----:B------:R-:W-:Y:S01]  /*9eb0*/  SHF.R.U64 R28, R28, 0x3, RZ ;  /* 0x000000031c1c7819 */ /* 0x000fe200000012ff */
[----:B------:R0:W-:Y:S01]  /*9ec0*/  STSM.16.M88.4 [R31], R24 ;  /* 0x000000181f007844 */ /* 0x0001e20000000200 */
[----:B------:R-:W-:Y:S02]  /*9ed0*/  IADD3 R113, P1, R138, 0x6000, RZ ;  /* 0x000060008a717810 */ /* 0x000fe40007f3e0ff */
[----:B------:R-:W-:-:S02]  /*9ee0*/  MOV R150, R150 ;  /* 0x0000009600967202 */ /* 0x000fc40000000f00 */
[----:B------:R-:W-:Y:S02]  /*9ef0*/  MOV R166, R166 ;  /* 0x000000a600a67202 */ /* 0x000fe40000000f00 */
[----:B------:R-:W-:Y:S02]  /*9f00*/  MOV R32, R14 ;  /* 0x0000000e00207202 */ /* 0x000fe40000000f00 */
[----:B------:R-:W-:Y:S02]  /*9f10*/  MOV R151, R12 ;  /* 0x0000000c00977202 */ /* 0x000fe40000000f00 */
[----:B------:R-:W-:Y:S01]  /*9f20*/  F2FP.BF16.F32.PACK_AB R8, R33, R178 ;  /* 0x000000b22108723e */ /* 0x000fe200000010ff */
[----:B------:R-:W-:Y:S01]  /*9f30*/  IMAD.MOV.U32 R33, RZ, RZ, R37 ;  /* 0x000000ffff217224 */ /* 0x000fe200078e0025 */
[----:B------:R-:W-:Y:S02]  /*9f40*/  F2FP.BF16.F32.PACK_AB R11, R39, R38 ;  /* 0x00000026270b723e */ /* 0x000fe400000010ff */
[----:B------:R-:W-:Y:S01]  /*9f50*/  LOP3.LUT R110, R110, R111, RZ, 0x3c, !PT ;  /* 0x0000006f6e6e7212 */ /* 0x000fe200078e3cff */
[----:B------:R-:W-:Y:S01]  /*9f60*/  IMAD.X R111, RZ, RZ, R139, P0 ;  /* 0x000000ffff6f7224 */ /* 0x000fe200000e068b */
[----:B------:R-:W-:Y:S01]  /*9f70*/  F2FP.BF16.F32.PACK_AB R12, R41, R180 ;  /* 0x000000b4290c723e */ /* 0x000fe200000010ff */
[----:B------:R2:W-:Y:S01]  /*9f80*/  STSM.16.M88.4 [R166], R8 ;  /* 0x00000008a6007844 */ /* 0x0005e20000000200 */
[----:B------:R-:W-:-:S02]  /*9f90*/  F2FP.BF16.F32.PACK_AB R13, R43, R42 ;  /* 0x0000002a2b0d723e */ /* 0x000fc400000010ff */
[----:B------:R-:W-:Y:S02]  /*9fa0*/  F2FP.BF16.F32.PACK_AB R14, R45, R181 ;  /* 0x000000b52d0e723e */ /* 0x000fe400000010ff */
[----:B------:R-:W-:Y:S02]  /*9fb0*/  F2FP.BF16.F32.PACK_AB R15, R47, R46 ;  /* 0x0000002e2f0f723e */ /* 0x000fe400000010ff */
[----:B------:R-:W-:Y:S02]  /*9fc0*/  LOP3.LUT R142, R28, R29, RZ, 0x3c, !PT ;  /* 0x0000001d1c8e7212 */ /* 0x000fe400078e3cff */
[----:B0-----:R-:W-:Y:S01]  /*9fd0*/  F2FP.BF16.F32.PACK_AB R24, R49, R182 ;  /* 0x000000b63118723e */ /* 0x001fe200000010ff */
[----:B------:R0:W-:Y:S01]  /*9fe0*/  STSM.16.M88.4 [R155], R12 ;  /* 0x0000000c9b007844 */ /* 0x0001e20000000200 */
[----:B------:R-:W-:Y:S02]  /*9ff0*/  F2FP.BF16.F32.PACK_AB R25, R51, R50 ;  /* 0x000000323319723e */ /* 0x000fe400000010ff */
[----:B------:R-:W-:-:S02]  /*a000*/  F2FP.BF16.F32.PACK_AB R26, R53, R183 ;  /* 0x000000b7351a723e */ /* 0x000fc400000010ff */
[----:B------:R-:W-:Y:S02]  /*a010*/  F2FP.BF16.F32.PACK_AB R27, R55, R54 ;  /* 0x00000036371b723e */ /* 0x000fe400000010ff */
[----:B------:R-:W-:Y:S02]  /*a020*/  LOP3.LUT R112, R113, 0x380, RZ, 0xc0, !PT ;  /* 0x0000038071707812 */ /* 0x000fe400078ec0ff */
[----:B------:R-:W-:Y:S01]  /*a030*/  IADD3 R127, P0, R138, 0xc000, RZ ;  /* 0x0000c0008a7f7810 */ /* 0x000fe20007f1e0ff */
[----:B------:R-:W-:Y:S01]  /*a040*/  STSM.16.M88.4 [R153], R24 ;  /* 0x0000001899007844 */ /* 0x000fe20000000200 */
[----:B------:R-:W-:Y:S02]  /*a050*/  MOV R146, R146 ;  /* 0x0000009200927202 */ /* 0x000fe40000000f00 */
[----:B------:R-:W-:Y:S02]  /*a060*/  F2FP.BF16.F32.PACK_AB R28, R57, R184 ;  /* 0x000000b8391c723e */ /* 0x000fe400000010ff */
[----:B------:R-:W-:-:S02]  /*a070*/  F2FP.BF16.F32.PACK_AB R29, R59, R58 ;  /* 0x0000003a3b1d723e */ /* 0x000fc400000010ff */
[----:B------:R-:W-:Y:S02]  /*a080*/  F2FP.BF16.F32.PACK_AB R31, R63, R62 ;  /* 0x0000003e3f1f723e */ /* 0x000fe400000010ff */
[----:B-1----:R-:W-:Y:S02]  /*a090*/  @P2 SHF.R.U32.HI R33, RZ, R35, R34 ;  /* 0x00000023ff212219 */ /* 0x002fe40000011622 */
[----:B------:R-:W-:Y:S01]  /*a0a0*/  SHF.R.U64 R112, R112, 0x3, RZ ;  /* 0x0000000370707819 */ /* 0x000fe200000012ff */
[----:B------:R1:W-:Y:S01]  /*a0b0*/  STSM.16.M88.4 [R146], R28 ;  /* 0x0000001c92007844 */ /* 0x0003e20000000200 */
[----:B------:R-:W-:Y:S02]  /*a0c0*/  LOP3.LUT R126, R127, 0x380, RZ, 0xc0, !PT ;  /* 0x000003807f7e7812 */ /* 0x000fe400078ec0ff */
[----:B--2---:R-:W-:Y:S02]  /*a0d0*/  F2FP.BF16.F32.PACK_AB R8, R65, R186 ;  /* 0x000000ba4108723e */ /* 0x004fe400000010ff */
[----:B------:R-:W-:-:S02]  /*a0e0*/  F2FP.BF16.F32.PACK_AB R9, R67, R66 ;  /* 0x000000424309723e */ /* 0x000fc400000010ff */
[----:B------:R-:W-:Y:S02]  /*a0f0*/  F2FP.BF16.F32.PACK_AB R10, R69, R187 ;  /* 0x000000bb450a723e */ /* 0x000fe400000010ff */
[----:B------:R-:W-:Y:S02]  /*a100*/  F2FP.BF16.F32.PACK_AB R11, R71, R70 ;  /* 0x00000046470b723e */ /* 0x000fe400000010ff */
[----:B0-----:R-:W-:Y:S02]  /*a110*/  F2FP.BF16.F32.PACK_AB R12, R73, R188 ;  /* 0x000000bc490c723e */ /* 0x001fe400000010ff */
[----:B------:R-:W-:Y:S01]  /*a120*/  F2FP.BF16.F32.PACK_AB R13, R75, R74 ;  /* 0x0000004a4b0d723e */ /* 0x000fe200000010ff */
[----:B------:R-:W-:Y:S01]  /*a130*/  STSM.16.M88.4 [R151], R8 ;  /* 0x0000000897007844 */ /* 0x000fe20000000200 */
[----:B------:R-:W-:Y:S02]  /*a140*/  F2FP.BF16.F32.PACK_AB R14, R77, R189 ;  /* 0x000000bd4d0e723e */ /* 0x000fe400000010ff */
[----:B-1----:R-:W-:-:S02]  /*a150*/  IADD3 R28, -R33, RZ, RZ ;  /* 0x000000ff211c7210 */ /* 0x002fc40007ffe1ff */
[----:B------:R-:W-:Y:S02]  /*a160*/  F2FP.BF16.F32.PACK_AB R15, R79, R78 ;  /* 0x0000004e4f0f723e */ /* 0x000fe400000010ff */
[----:B------:R-:W-:Y:S01]  /*a170*/  LOP3.LUT R112, R112, R113, RZ, 0x3c, !PT ;  /* 0x0000007170707212 */ /* 0x000fe200078e3cff */
[----:B------:R-:W-:Y:S01]  /*a180*/  IMAD.X R113, RZ, RZ, R139, P1 ;  /* 0x000000ffff717224 */ /* 0x000fe200008e068b */
[----:B------:R-:W-:Y:S01]  /*a190*/  SHF.R.U64 R126, R126, 0x3, RZ ;  /* 0x000000037e7e7819 */ /* 0x000fe200000012ff */
[----:B------:R-:W-:Y:S01]  /*a1a0*/  IMAD R35, R5, R28, R37 ;  /* 0x0000001c05237224 */ /* 0x000fe200078e0225 */
[----:B------:R-:W-:Y:S01]  /*a1b0*/  F2FP.BF16.F32.PACK_AB R24, R81, R190 ;  /* 0x000000be5118723e */ /* 0x000fe200000010ff */
[----:B------:R0:W-:Y:S01]  /*a1c0*/  STSM.16.M88.4 [R32], R12 ;  /* 0x0000000c20007844 */ /* 0x0001e20000000200 */
[----:B------:R-:W-:Y:S02]  /*a1d0*/  F2FP.BF16.F32.PACK_AB R25, R83, R82 ;  /* 0x000000525319723e */ /* 0x000fe400000010ff */
[----:B------:R-:W-:-:S02]  /*a1e0*/  F2FP.BF16.F32.PACK_AB R26, R85, R191 ;  /* 0x000000bf551a723e */ /* 0x000fc400000010ff */
[----:B------:R-:W-:Y:S02]  /*a1f0*/  F2FP.BF16.F32.PACK_AB R27, R87, R86 ;  /* 0x00000056571b723e */ /* 0x000fe400000010ff */
[----:B------:R-:W-:Y:S02]  /*a200*/  IADD3 R131, P1, R138, 0xd000, RZ ;  /* 0x0000d0008a837810 */ /* 0x000fe40007f3e0ff */
[----:B------:R-:W-:Y:S01]  /*a210*/  LOP3.LUT R126, R126, R127, RZ, 0x3c, !PT ;  /* 0x0000007f7e7e7212 */ /* 0x000fe200078e3cff */
[----:B------:R-:W-:Y:S01]  /*a220*/  IMAD.X R127, RZ, RZ, R139, P0 ;  /* 0x000000ffff7f7224 */ /* 0x000fe200000e068b */
[----:B------:R1:W-:Y:S01]  /*a230*/  STSM.16.M88.4 [R150], R24 ;  /* 0x0000001896007844 */ /* 0x0003e20000000200 */
[----:B------:R-:W-:Y:S02]  /*a240*/  LOP3.LUT R130, R131, 0x380, RZ, 0xc0, !PT ;  /* 0x0000038083827812 */ /* 0x000fe400078ec0ff */
[C---:B------:R-:W-:Y:S01]  /*a250*/  IADD3 R21, P4, R138.reuse, 0x2000, RZ ;  /* 0x000020008a157810 */ /* 0x040fe20007f9e0ff */
[----:B0-----:R-:W-:Y:S01]  /*a260*/  IMAD.U32 R14, RZ, RZ, UR5 ;  /* 0x00000005ff0e7e24 */ /* 0x001fe2000f8e00ff */
[----:B------:R-:W-:Y:S01]  /*a270*/  SHF.R.S32.HI R13, RZ, 0x1f, R33 ;  /* 0x0000001fff0d7819 */ /* 0x000fe20000011421 */
[----:B------:R-:W-:Y:S01]  /*a280*/  ULDC UR5, c[0x0][0xa88] ;  /* 0x0002a20000057ab9 */ /* 0x000fe20000000800 */
[----:B------:R-:W-:-:S02]  /*a290*/  IADD3 R103, P5, R138, 0x3000, RZ ;  /* 0x000030008a677810 */ /* 0x000fc40007fbe0ff */
[----:B------:R-:W-:Y:S02]  /*a2a0*/  IADD3 R107, P6, R138, 0x4000, RZ ;  /* 0x000040008a6b7810 */ /* 0x000fe40007fde0ff */
[----:B------:R-:W-:Y:S02]  /*a2b0*/  SHF.R.S32.HI R12, RZ, 0x1f, R35 ;  /* 0x0000001fff0c7819 */ /* 0x000fe40000011423 */
[----:B------:R-:W-:Y:S02]  /*a2c0*/  SHF.R.U64 R130, R130, 0x3, RZ ;  /* 0x0000000382827819 */ /* 0x000fe400000012ff */
[----:B-1----:R-:W-:Y:S01]  /*a2d0*/  IADD3 R24, P0, R33, UR6, RZ ;  /* 0x0000000621187c10 */ /* 0x002fe2000ff1e0ff */
[----:B------:R-:W-:Y:S01]  /*a2e0*/  VIADD R27, R208, UR43 ;  /* 0x0000002bd01b7c36 */ /* 0x000fe20008000000 */
[----:B------:R-:W-:Y:S02]  /*a2f0*/  LOP3.LUT R20, R21, 0x380, RZ, 0xc0, !PT ;  /* 0x0000038015147812 */ /* 0x000fe400078ec0ff */
[----:B------:R-:W-:Y:S01]  /*a300*/  IADD3.X R25, R13, UR7, R14, P0, !PT ;  /* 0x000000070d197c10 */ /* 0x000fe200087fe40e */
[----:B------:R-:W-:Y:S01]  /*a310*/  ULDC.64 UR6, c[0x0][0xb88] ;  /* 0x0002e20000067ab9 */ /* 0x000fe20000000a00 */
[----:B------:R-:W-:Y:S01]  /*a320*/  LOP3.LUT R102, R103, 0x380, RZ, 0xc0, !PT ;  /* 0x0000038067667812 */ /* 0x000fe200078ec0ff */
[----:B------:R-:W-:Y:S01]  /*a330*/  IMAD R12, R12, UR6, RZ ;  /* 0x000000060c0c7c24 */ /* 0x000fe2000f8e02ff */
[----:B------:R-:W-:Y:S01]  /*a340*/  LOP3.LUT R106, R107, 0x380, RZ, 0xc0, !PT ;  /* 0x000003806b6a7812 */ /* 0x000fe200078ec0ff */
[----:B------:R-:W-:Y:S01]  /*a350*/  IMAD.WIDE.U32 R24, R35, UR6, R24 ;  /* 0x0000000623187c25 */ /* 0x000fe2000f8e0018 */
[----:B------:R-:W-:-:S02]  /*a360*/  LOP3.LUT R130, R130, R131, RZ, 0x3c, !PT ;  /* 0x0000008382827212 */ /* 0x000fc400078e3cff */
[----:B------:R-:W-:Y:S01]  /*a370*/  MOV R168, R168 ;  /* 0x000000a800a87202 */ /* 0x000fe20000000f00 */
[----:B------:R-:W-:Y:S01]  /*a380*/  IMAD R35, R35, UR7, R12 ;  /* 0x0000000723237c24 */ /* 0x000fe2000f8e020c */
[----:B------:R-:W-:Y:S01]  /*a390*/  F2FP.BF16.F32.PACK_AB R28, R89, R192 ;  /* 0x000000c0591c723e */ /* 0x000fe200000010ff */
[----:B------:R-:W-:Y:S01]  /*a3a0*/  ULDC.64 UR6, c[0x0][0xb50] ;  /* 0x0002d40000067ab9 */ /* 0x000fe20000000a00 */
[----:B------:R-:W-:Y:S02]  /*a3b0*/  F2FP.BF16.F32.PACK_AB R29, R91, R90 ;  /* 0x0000005a5b1d723e */ /* 0x000fe400000010ff */
[----:B------:R-:W-:Y:S02]  /*a3c0*/  F2FP.BF16.F32.PACK_AB R30, R93, R193 ;  /* 0x000000c15d1e723e */ /* 0x000fe400000010ff */
[----:B------:R-:W-:Y:S02]  /*a3d0*/  F2FP.BF16.F32.PACK_AB R31, R95, R94 ;  /* 0x0000005e5f1f723e */ /* 0x000fe400000010ff */
[----:B------:R-:W-:-:S02]  /*a3e0*/  LOP3.LUT R131, R138, 0x380, RZ, 0xc0, !PT ;  /* 0x000003808a837812 */ /* 0x000fc400078ec0ff */
[----:B------:R-:W-:Y:S01]  /*a3f0*/  MOV R162, R162 ;  /* 0x000000a200a27202 */ /* 0x000fe20000000f00 */
[----:B------:R-:W-:Y:S01]  /*a400*/  STSM.16.M88.4 [R168], R28 ;  /* 0x0000001ca8007844 */ /* 0x000fe20000000200 */
[----:B------:R-:W-:Y:S02]  /*a410*/  F2FP.BF16.F32.PACK_AB R8, R97, R194 ;  /* 0x000000c26108723e */ /* 0x000fe400000010ff */
[----:B------:R-:W-:Y:S02]  /*a420*/  F2FP.BF16.F32.PACK_AB R9, R99, R98 ;  /* 0x000000626309723e */ /* 0x000fe400000010ff */
[----:B------:R-:W-:Y:S02]  /*a430*/  F2FP.BF16.F32.PACK_AB R10, R101, R195 ;  /* 0x000000c3650a723e */ /* 0x000fe400000010ff */
[----:B------:R-:W-:Y:S01]  /*a440*/  F2FP.BF16.F32.PACK_AB R11, R40, R36 ;  /* 0x00000024280b723e */ /* 0x000fe200000010ff */
[----:B------:R-:W-:Y:S01]  /*a450*/  IMAD R40, R5, UR5, RZ ;  /* 0x0000000505287c24 */ /* 0x000fe2000f8e02ff */
[----:B------:R-:W-:-:S02]  /*a460*/  SHF.R.U64 R20, R20, 0x3, RZ ;  /* 0x0000000314147819 */ /* 0x000fc400000012ff */
[----:B------:R-:W-:Y:S01]  /*a470*/  SHF.R.U64 R102, R102, 0x3, RZ ;  /* 0x0000000366667819 */ /* 0x000fe200000012ff */
[----:B------:R0:W-:Y:S01]  /*a480*/  STSM.16.M88.4 [R162], R8 ;  /* 0x00000008a2007844 */ /* 0x0001e20000000200 */
[----:B------:R-:W-:Y:S02]  /*a490*/  SHF.R.U64 R106, R106, 0x3, RZ ;  /* 0x000000036a6a7819 */ /* 0x000fe400000012ff */
[----:B------:R-:W-:Y:S02]  /*a4a0*/  SHF.R.U64 R131, R131, 0x3, RZ ;  /* 0x0000000383837819 */ /* 0x000fe400000012ff */
[----:B------:R-:W-:Y:S01]  /*a4b0*/  LOP3.LUT R20, R20, R21, RZ, 0x3c, !PT ;  /* 0x0000001514147212 */ /* 0x000fe200078e3cff */
[--C-:B------:R-:W-:Y:S01]  /*a4c0*/  IMAD.X R21, RZ, RZ, R139.reuse, P4 ;  /* 0x000000ffff157224 */ /* 0x100fe200020e068b */
[----:B------:R-:W-:Y:S02]  /*a4d0*/  LOP3.LUT R102, R102, R103, RZ, 0x3c, !PT ;  /* 0x0000006766667212 */ /* 0x000fe400078e3cff */
[----:B------:R-:W-:Y:S01]  /*a4e0*/  LOP3.LUT R106, R106, R107, RZ, 0x3c, !PT ;  /* 0x0000006b6a6a7212 */ /* 0x000fe200078e3cff */
[----:B------:R-:W-:Y:S01]  /*a4f0*/  IMAD.X R107, RZ, RZ, R139, P6 ;  /* 0x000000ffff6b7224 */ /* 0x000fe200030e068b */
[----:B------:R-:W-:-:S02]  /*a500*/  IADD3.X R103, RZ, R139, RZ, P5, !PT ;  /* 0x0000008bff677210 */ /* 0x000fc40002ffe4ff */
[----:B------:R-:W-:Y:S02]  /*a510*/  LOP3.LUT P0, RZ, R206, 0x3, RZ, 0xc0, !PT ;  /* 0x00000003ceff7812 */ /* 0x000fe4000780c0ff */
[C---:B------:R-:W-:Y:S01]  /*a520*/  IADD3 R119, P4, R138.reuse, 0x9000, RZ ;  /* 0x000090008a777810 */ /* 0x040fe20007f9e0ff */
[----:B0-----:R-:W-:Y:S01]  /*a530*/  IMAD.IADD R11, R25, 0x1, R35 ;  /* 0x00000001190b7824 */ /* 0x001fe200078e0223 */
[C---:B------:R-:W-:Y:S01]  /*a540*/  IADD3 R121, P5, R138.reuse, 0xa000, RZ ;  /* 0x0000a0008a797810 */ /* 0x040fe20007fbe0ff */
[----:B------:R-:W-:Y:S01]  /*a550*/  VIADD R9, R27, 0x8 ;  /* 0x000000081b097836 */ /* 0x000fe20000000000 */
[----:B------:R-:W-:Y:S02]  /*a560*/  IADD3 R123, P6, R138, 0xb000, RZ ;  /* 0x0000b0008a7b7810 */ /* 0x000fe40007fde0ff */
[----:B------:R-:W-:Y:S02]  /*a570*/  LEA R26, P3, R24, UR6, 0x2 ;  /* 0x00000006181a7c11 */ /* 0x000fe4000f8610ff */
[----:B------:R-:W-:-:S02]  /*a580*/  LOP3.LUT R138, R131, R138, RZ, 0x3c, !PT ;  /* 0x0000008a838a7212 */ /* 0x000fc400078e3cff */
[----:B------:R-:W-:Y:S01]  /*a590*/  IADD3.X R131, RZ, R139, RZ, P1, !PT ;  /* 0x0000008bff837210 */ /* 0x000fe20000ffe4ff */
[----:B------:R-:W-:Y:S01]  /*a5a0*/  SHFL.IDX PT, R36, R26, RZ, 0x1c1f ;  /* 0x001c1fff1a247589 */ /* 0x000fe200000e0000 */
[----:B------:R-:W-:Y:S02]  /*a5b0*/  F2FP.BF16.F32.PACK_AB R12, R105, R196 ;  /* 0x000000c4690c723e */ /* 0x000fe400000010ff */
[----:B------:R-:W-:Y:S01]  /*a5c0*/  F2FP.BF16.F32.PACK_AB R13, R48, R44 ;  /* 0x0000002c300d723e */ /* 0x000fe200000010ff */
[----:B------:R-:W-:Y:S01]  /*a5d0*/  SHFL.IDX PT, R38, R26, 0x1, 0x1c1f ;  /* 0x003c1f001a267f89 */ /* 0x000fe200000e0000 */
[----:B------:R-:W-:Y:S02]  /*a5e0*/  F2FP.BF16.F32.PACK_AB R14, R109, R197 ;  /* 0x000000c56d0e723e */ /* 0x000fe400000010ff */
[----:B------:R-:W-:Y:S02]  /*a5f0*/  F2FP.BF16.F32.PACK_AB R15, R56, R52 ;  /* 0x00000034380f723e */ /* 0x000fe400000010ff */
[----:B------:R-:W-:-:S02]  /*a600*/  ISETP.GE.OR P1, PT, R27, R40, P0 ;  /* 0x000000281b00720c */ /* 0x000fc40000726670 */
[----:B------:R-:W-:Y:S01]  /*a610*/  LEA.HI.X R27, R24, UR7, R11, 0x2, P3 ;  /* 0x00000007181b7c11 */ /* 0x000fe200098f140b */
[----:B------:R0:W-:Y:S01]  /*a620*/  STSM.16.M88.4 [R154], R12 ;  /* 0x0000000c9a007844 */ /* 0x0001e20000000200 */
[----:B------:R-:W-:Y:S02]  /*a630*/  ISETP.GE.OR P0, PT, R9, R40, P0 ;  /* 0x000000280900720c */ /* 0x000fe40000706670 */
[----:B------:R-:W-:Y:S01]  /*a640*/  MOV R164, R164 ;  /* 0x000000a400a47202 */ /* 0x000fe20000000f00 */
[----:B------:R-:W1:Y:S01]  /*a650*/  SHFL.IDX PT, R37, R27, RZ, 0x1c1f ;  /* 0x001c1fff1b257589 */ /* 0x000e6200000e0000 */
[----:B------:R-:W-:Y:S02]  /*a660*/  F2FP.BF16.F32.PACK_AB R8, R175, R198 ;  /* 0x000000c6af08723e */ /* 0x000fe400000010ff */
[----:B------:R-:W-:Y:S01]  /*a670*/  F2FP.BF16.F32.PACK_AB R9, R64, R60 ;  /* 0x0000003c4009723e */ /* 0x000fe200000010ff */
[----:B------:R2:W3:Y:S01]  /*a680*/  SHFL.IDX PT, R39, R27, 0x1, 0x1c1f ;  /* 0x003c1f001b277f89 */ /* 0x0004e200000e0000 */
        /* <DEDUP_REMOVED lines=14> */
[----:B------:R-:W-:Y:S02]  /*a770*/  F2FP.BF16.F32.PACK_AB R26, R141, R140 ;  /* 0x0000008c8d1a723e */ /* 0x000fe400000010ff */
[----:B--2---:R-:W-:-:S02]  /*a780*/  F2FP.BF16.F32.PACK_AB R27, R171, R170 ;  /* 0x000000aaab1b723e */ /* 0x004fc400000010ff */
[----:B------:R-:W-:Y:S02]  /*a790*/  F2FP.BF16.F32.PACK_AB R146, R149, R148 ;  /* 0x000000949592723e */ /* 0x000fe400000010ff */
[----:B------:R-:W-:Y:S01]  /*a7a0*/  F2FP.BF16.F32.PACK_AB R147, R0, R174 ;  /* 0x000000ae0093723e */ /* 0x000fe200000010ff */
[----:B------:R-:W-:Y:S01]  /*a7b0*/  STSM.16.M88.4 [R156], R24 ;  /* 0x000000189c007844 */ /* 0x000fe20000000200 */
[----:B------:R-:W-:Y:S01]  /*a7c0*/  UIMAD UR5, UR10, UR8, URZ ;  /* 0x000000080a0572a4 */ /* 0x000fe2000f8e023f */
[----:B------:R-:W-:Y:S02]  /*a7d0*/  LOP3.LUT R118, R119, 0x380, RZ, 0xc0, !PT ;  /* 0x0000038077767812 */ /* 0x000fe400078ec0ff */
[----:B------:R-:W-:Y:S01]  /*a7e0*/  STSM.16.M88.4 [R152], R144 ;  /* 0x0000009098007844 */ /* 0x000fe20000000200 */
[----:B------:R-:W-:Y:S01]  /*a7f0*/  LEA R0, R23, R205, 0x5 ;  /* 0x000000cd17007211 */ /* 0x000fe200078e28ff */
[----:B------:R-:W-:Y:S01]  /*a800*/  UIMAD.WIDE.U32 UR6, UR39, UR8, URZ ;  /* 0x00000008270672a5 */ /* 0x000fe2000f8e003f */
[----:B------:R-:W-:Y:S01]  /*a810*/  LOP3.LUT R120, R121, 0x380, RZ, 0xc0, !PT ;  /* 0x0000038079787812 */ /* 0x000fe200078ec0ff */
[----:B------:R-:W-:Y:S01]  /*a820*/  BAR.SYNC.DEFER_BLOCKING 0x1, 0x100 ;  /* 0x0044000000007b1d */ /* 0x000fe20000010000 */
[----:B------:R-:W-:Y:S01]  /*a830*/  UIMAD UR5, UR39, UR9, UR5 ;  /* 0x00000009270572a4 */ /* 0x000fe2000f8e0205 */
[----:B------:R-:W-:-:S02]  /*a840*/  LOP3.LUT R122, R123, 0x380, RZ, 0xc0, !PT ;  /* 0x000003807b7a7812 */ /* 0x000fc400078ec0ff */
[----:B------:R-:W-:Y:S02]  /*a850*/  SHF.R.U64 R118, R118, 0x3, RZ ;  /* 0x0000000376767819 */ /* 0x000fe400000012ff */
[----:B------:R-:W-:Y:S01]  /*a860*/  ULDC.64 UR10, c[0x0][0xaf0] ;  /* 0x0002bc00000a7ab9 */ /* 0x000fe20000000a00 */
[----:B------:R-:W-:Y:S01]  /*a870*/  SHF.R.U64 R120, R120, 0x3, RZ ;  /* 0x0000000378787819 */ /* 0x000fe200000012ff */
[----:B-1----:R-:W-:Y:S01]  /*a880*/  @!P1 ST.E desc[UR48][R36.64], R4 ;  /* 0x0000000424009985 */ /* 0x002fe2000c101930 */
[----:B------:R-:W-:Y:S01]  /*a890*/  UIMAD UR8, UR12, UR10, URZ ;  /* 0x0000000a0c0872a4 */ /* 0x000fe2000f8e023f */
[----:B------:R-:W-:Y:S02]  /*a8a0*/  SHF.R.U64 R122, R122, 0x3, RZ ;  /* 0x000000037a7a7819 */ /* 0x000fe400000012ff */
[----:B---3--:R0:W-:Y:S01]  /*a8b0*/  @!P0 ST.E desc[UR48][R38.64], R3 ;  /* 0x0000000326008985 */ /* 0x0081e2000c101930 */
[----:B------:R-:W-:Y:S01]  /*a8c0*/  UIADD3 UR7, UR7, UR5, URZ ;  /* 0x0000000507077290 */ /* 0x000fe2000fffe03f */
[----:B------:R-:W-:-:S02]  /*a8d0*/  LOP3.LUT R118, R118, R119, RZ, 0x3c, !PT ;  /* 0x0000007776767212 */ /* 0x000fc400078e3cff */
[----:B------:R1:W5:Y:S01]  /*a8e0*/  LD.E.128 R28, desc[UR48][R6.64] ;  /* 0x00000030061c7980 */ /* 0x000362000c101d00 */
[----:B------:R-:W-:Y:S02]  /*a8f0*/  LOP3.LUT R120, R120, R121, RZ, 0x3c, !PT ;  /* 0x0000007978787212 */ /* 0x000fe400078e3cff */
[----:B------:R-:W-:Y:S01]  /*a900*/  LOP3.LUT R122, R122, R123, RZ, 0x3c, !PT ;  /* 0x0000007b7a7a7212 */ /* 0x000fe200078e3cff */
[----:B------:R2:W5:Y:S01]  /*a910*/  LD.E.128 R32, desc[UR48][R20.64] ;  /* 0x0000003014207980 */ /* 0x000562000c101d00 */
[----:B------:R-:W-:Y:S01]  /*a920*/  UIMAD UR5, UR41, UR11, UR8 ;  /* 0x0000000b290572a4 */ /* 0x000fe2000f8e0208 */
[--C-:B------:R-:W-:Y:S01]  /*a930*/  IMAD.X R119, RZ, RZ, R139.reuse, P4 ;  /* 0x000000ffff777224 */ /* 0x100fe200020e068b */
[----:B------:R-:W-:Y:S01]  /*a940*/  UIMAD.WIDE.U32 UR6, UR41, UR10, UR6 ;  /* 0x0000000a290672a5 */ /* 0x000fe2000f8e0006 */
[--C-:B------:R-:W-:Y:S01]  /*a950*/  IMAD.X R121, RZ, RZ, R139.reuse, P5 ;  /* 0x000000ffff797224 */ /* 0x100fe200028e068b */
[----:B------:R-:W-:Y:S01]  /*a960*/  ULDC.64 UR8, c[0x0][0xae0] ;  /* 0x0002b80000087ab9 */ /* 0x000fe20000000a00 */
[----:B-1----:R-:W1:Y:S01]  /*a970*/  @P2 LDC R7, c[0x0][0xbec] ;  /* 0x0002fb00ff072b82 */ /* 0x002e620000000800 */
[----:B------:R-:W-:Y:S01]  /*a980*/  IMAD.X R123, RZ, RZ, R139, P6 ;  /* 0x000000ffff7b7224 */ /* 0x000fe200030e068b */
[----:B------:R-:W5:Y:S04]  /*a990*/  LD.E.128 R100, desc[UR48][R102.64] ;  /* 0x0000003066647980 */ /* 0x000f68000c101d00 */
[----:B------:R-:W5:Y:S02]  /*a9a0*/  LD.E.128 R104, desc[UR48][R106.64] ;  /* 0x000000306a687980 */ /* 0x000f64000c101d00 */
[----:B--2---:R-:W2:Y:S01]  /*a9b0*/  @P2 LDC R21, c[0x0][0xbf0] ;  /* 0x0002fc00ff152b82 */ /* 0x004ea20000000800 */
[----:B------:R-:W-:Y:S01]  /*a9c0*/  VIADD R20, R0, UR43 ;  /* 0x0000002b00147c36 */ /* 0x000fe20008000000 */
[----:B------:R-:W-:Y:S01]  /*a9d0*/  UIADD3 UR5, UR7, UR5, URZ ;  /* 0x0000000507057290 */ /* 0x000fe2000fffe03f */
[----:B------:R-:W-:Y:S01]  /*a9e0*/  IMAD.U32 R6, RZ, RZ, UR6 ;  /* 0x00000006ff067e24 */ /* 0x000fe2000f8e00ff */
[----:B------:R-:W5:Y:S01]  /*a9f0*/  LD.E.128 R136, desc[UR48][R138.64] ;  /* 0x000000308a887980 */ /* 0x000f62000c101d00 */
[----:B0-----:R-:W-:-:S03]  /*aa00*/  IMAD.MOV.U32 R3, RZ, RZ, R20 ;  /* 0x000000ffff037224 */ /* 0x001fc600078e0014 */
[----:B------:R-:W5:Y:S04]  /*aa10*/  LD.E.128 R108, desc[UR48][R110.64] ;  /* 0x000000306e6c7980 */ /* 0x000f68000c101d00 */
[----:B------:R0:W5:Y:S01]  /*aa20*/  LD.E.128 R8, desc[UR48][R112.64] ;  /* 0x0000003070087980 */ /* 0x000162000c101d00 */
[----:B-1----:R-:W-:-:S03]  /*aa30*/  @P2 IMAD.HI.U32 R0, R20, R7, RZ ;  /* 0x0000000714002227 */ /* 0x002fc600078e00ff */
[----:B------:R0:W5:Y:S04]  /*aa40*/  LD.E.128 R12, desc[UR48][R114.64] ;  /* 0x00000030720c7980 */ /* 0x000168000c101d00 */
[----:B------:R0:W5:Y:S01]  /*aa50*/  LD.E.128 R48, desc[UR48][R116.64] ;  /* 0x0000003074307980 */ /* 0x000162000c101d00 */
[----:B--2---:R-:W-:-:S03]  /*aa60*/  @P2 SHF.R.U32.HI R3, RZ, R21, R0 ;  /* 0x00000015ff032219 */ /* 0x004fc60000011600 */
[----:B------:R0:W5:Y:S01]  /*aa70*/  LD.E.128 R44, desc[UR48][R118.64] ;  /* 0x00000030762c7980 */ /* 0x000162000c101d00 */
[--C-:B------:R-:W-:Y:S01]  /*aa80*/  SHF.R.S32.HI R0, RZ, 0x1f, R3.reuse ;  /* 0x0000001fff007819 */ /* 0x100fe20000011403 */
[----:B------:R-:W-:Y:S01]  /*aa90*/  IMAD.MOV R4, RZ, RZ, -R3 ;  /* 0x000000ffff047224 */ /* 0x000fe200078e0a03 */
[----:B------:R-:W-:Y:S01]  /*aaa0*/  MOV R7, UR7 ;  /* 0x0000000700077c02 */ /* 0x000fe20008000f00 */
[----:B------:R-:W-:Y:S01]  /*aab0*/  IMAD.U32 R7, RZ, RZ, UR5 ;  /* 0x00000005ff077e24 */ /* 0x000fe2000f8e00ff */
[----:B------:R0:W5:Y:S01]  /*aac0*/  LD.E.128 R24, desc[UR48][R120.64] ;  /* 0x0000003078187980 */ /* 0x000162000c101d00 */
[----:B------:R-:W-:Y:S01]  /*aad0*/  IMAD R0, R0, UR8, RZ ;  /* 0x0000000800007c24 */ /* 0x000fe2000f8e02ff */
[----:B------:R-:W-:Y:S01]  /*aae0*/  ULDC.64 UR6, c[0x0][0xad8] ;  /* 0x0002b60000067ab9 */ /* 0x000fe20000000a00 */
[----:B------:R-:W-:Y:S01]  /*aaf0*/  IMAD R21, R5, R4, R20 ;  /* 0x0000000405157224 */ /* 0x000fe200078e0214 */
[----:B------:R0:W5:Y:S01]  /*ab00*/  LD.E.128 R36, desc[UR48][R122.64] ;  /* 0x000000307a247980 */ /* 0x000162000c101d00 */
[----:B------:R-:W-:-:S03]  /*ab10*/  IMAD R41, R3, UR9, R0 ;  /* 0x0000000903297c24 */ /* 0x000fc6000f8e0200 */
[----:B------:R-:W5:Y:S01]  /*ab20*/  LD.E.128 R124, desc[UR48][R126.64] ;  /* 0x000000307e7c7980 */ /* 0x000f62000c101d00 */
[----:B------:R-:W-:-:S03]  /*ab30*/  SHF.R.S32.HI R0, RZ, 0x1f, R21 ;  /* 0x0000001fff007819 */ /* 0x000fc60000011415 */
[----:B------:R-:W5:Y:S01]  /*ab40*/  LD.E.128 R128, desc[UR48][R130.64] ;  /* 0x0000003082807980 */ /* 0x000f62000c101d00 */
[----:B------:R-:W-:-:S03]  /*ab50*/  IMAD.WIDE.U32 R4, R3, UR8, R6 ;  /* 0x0000000803047c25 */ /* 0x000fc6000f8e0006 */
        /* <DEDUP_REMOVED lines=10> */
[----:B------:R-:W-:Y:S01]  /*ac00*/  VIADD R53, R205, UR43 ;  /* 0x0000002bcd357c36 */ /* 0x000fe20008000000 */
[----:B------:R-:W-:Y:S01]  /*ac10*/  UIADD3 UR5, UR13, 0x22820, URZ ;  /* 0x000228200d057890 */ /* 0x000fe2000fffe03f */
[C---:B------:R-:W-:Y:S02]  /*ac20*/  IMAD R7, R21.reuse, UR7, R0 ;  /* 0x0000000715077c24 */ /* 0x040fe4000f8e0200 */
[----:B------:R-:W-:Y:S01]  /*ac30*/  IMAD.WIDE.U32 R4, R21, UR6, R4 ;  /* 0x0000000615047c25 */ /* 0x000fe2000f8e0004 */
[C---:B------:R-:W-:Y:S01]  /*ac40*/  ISETP.GE.AND P2, PT, R53.reuse, R40, PT ;  /* 0x000000283500720c */ /* 0x040fe20003f46270 */
[----:B------:R-:W-:Y:S02]  /*ac50*/  ULDC.64 UR6, c[0x0][0xa80] ;  /* 0x0002a00000067ab9 */ /* 0x000fe40000000a00 */
[----:B------:R-:W-:Y:S01]  /*ac60*/  VIADD R3, R53, 0x20 ;  /* 0x0000002035037836 */ /* 0x000fe20000000000 */
[----:B------:R-:W-:Y:S01]  /*ac70*/  LEA R0, P3, R4, UR6, 0x1 ;  /* 0x0000000604007c11 */ /* 0x000fe2000f8608ff */
[----:B------:R-:W-:Y:S01]  /*ac80*/  IMAD.IADD R5, R5, 0x1, R7 ;  /* 0x0000000105057824 */ /* 0x000fe200078e0207 */
[----:B------:R-:W-:-:S02]  /*ac90*/  UPRMT UR5, URZ, 0x654, UR5 ;  /* 0x000006543f057896 */ /* 0x000fc40008000005 */
[-C--:B------:R-:W-:Y:S02]  /*aca0*/  ISETP.GE.AND P1, PT, R3, R40.reuse, PT ;  /* 0x000000280300720c */ /* 0x080fe40003f26270 */
[----:B------:R-:W-:Y:S02]  /*acb0*/  IADD3 R3, R53, 0x40, RZ ;  /* 0x0000004035037810 */ /* 0x000fe40007ffe0ff */
[----:B------:R-:W-:Y:S01]  /*acc0*/  LEA.HI.X R41, R4, UR7, R5, 0x1, P3 ;  /* 0x0000000704297c11 */ /* 0x000fe200098f0c05 */
[----:B-1----:R0:W1:Y:S01]  /*acd0*/  SHFL.IDX PT, R43, R0, RZ, 0x181f ;  /* 0x00181fff002b7589 */ /* 0x00206200000e0000 */
[----:B------:R-:W-:Y:S01]  /*ace0*/  ISETP.GE.AND P0, PT, R3, R40, PT ;  /* 0x000000280300720c */ /* 0x000fe20003f06270 */
[----:B------:R-:W-:Y:S01]  /*acf0*/  SYNCS.ARRIVE.TRANS64.RED.A1T0 RZ, [UR5], RZ ;  /* 0x000000ffffff79a7 */ /* 0x000fe20008100405 */
[----:B------:R-:W-:Y:S01]  /*ad00*/  BSSY B1, `(.L_x_13655) ;  /* 0x0000014000017945 */ /* 0x000fe20003800000 */
[----:B------:R0:W2:Y:S03]  /*ad10*/  SHFL.IDX PT, R3, R41, RZ, 0x181f ;  /* 0x00181fff29037589 */ /* 0x0000a600000e0000 */
        /* <DEDUP_REMOVED lines=18> */
.L_x_13656:
[----:B------:R-:W-:Y:S05]  /*ae40*/  BSYNC B1 ;  /* 0x0000000000017941 */ /* 0x000fea0003800000 */
.L_x_13655:
        /* <DEDUP_REMOVED lines=11> */
[----:B----4-:R-:W-:Y:S02]  /*af00*/  @!P4 LEA.HI.X R5, R2, R3, R213, 0x1, P6 ;  /* 0x000000030205c211 */ /* 0x010fe400030f0cd5 */
[----:B------:R-:W-:Y:S02]  /*af10*/  @!P2 LEA R20, P6, R18, R43, 0x1 ;  /* 0x0000002b1214a211 */ /* 0x000fe400078c08ff */
[----:B------:R-:W-:Y:S01]  /*af20*/  @!P3 LEA.HI.X R7, R19, R3, R212, 0x1, P5 ;  /* 0x000000031307b211 */ /* 0x000fe200028f0cd4 */
[----:B-----5:R3:W-:Y:S01]  /*af30*/  @!P4 ST.E.128 desc[UR48][R4.64], R28 ;  /* 0x0000001c0400c985 */ /* 0x0207e2000c101d30 */
[----:B------:R-:W-:-:S02]  /*af40*/  @!P1 LEA R42, P5, R22, R43, 0x1 ;  /* 0x0000002b162a9211 */ /* 0x000fc400078a08ff */
[-C--:B------:R-:W-:Y:S01]  /*af50*/  @!P2 LEA.HI.X R21, R18, R3.reuse, R211, 0x1, P6 ;  /* 0x000000031215a211 */ /* 0x080fe200030f0cd3 */
[----:B------:R3:W-:Y:S01]  /*af60*/  @!P3 ST.E.128 desc[UR48][R6.64], R108 ;  /* 0x0000006c0600b985 */ /* 0x0007e2000c101d30 */
[----:B------:R-:W-:-:S03]  /*af70*/  @!P1 LEA.HI.X R43, R22, R3, R210, 0x1, P5 ;  /* 0x00000003162b9211 */ /* 0x000fc600028f0cd2 */
[----:B------:R3:W-:Y:S04]  /*af80*/  @!P2 ST.E.128 desc[UR48][R20.64], R44 ;  /* 0x0000002c1400a985 */ /* 0x0007e8000c101d30 */
[----:B------:R3:W-:Y:S02]  /*af90*/  @!P1 ST.E.128 desc[UR48][R42.64], R128 ;  /* 0x000000802a009985 */ /* 0x0007e4000c101d30 */
.L_x_13658:
[----:B------:R-:W-:Y:S05]  /*afa0*/  BSYNC B1 ;  /* 0x0000000000017941 */ /* 0x000fea0003800000 */
.L_x_13657:
        /* <DEDUP_REMOVED lines=10> */
[CC--:B------:R-:W-:Y:S02]  /*b050*/  @!P2 LEA R6, P5, R19.reuse, R29.reuse, 0x1 ;  /* 0x0000001d1306a211 */ /* 0x0c0fe400078a08ff */
        /* <DEDUP_REMOVED lines=10> */
.L_x_13660:
[----:B------:R-:W-:Y:S05]  /*b100*/  BSYNC B1 ;  /* 0x0000000000017941 */ /* 0x000fea0003800000 */
.L_x_13659:
[----:B0-----:R-:W-:Y:S01]  /*b110*/  VIADD R3, R53, 0x60 ;  /* 0x0000006035037836 */ /* 0x001fe20000000000 */
[----:B--2-4-:R-:W0:Y:S04]  /*b120*/  SHFL.IDX PT, R41, R41, 0x3, 0x181f ;  /* 0x00781f0029297f89 */ /* 0x014e2800000e0000 */
[----:B------:R-:W-:Y:S01]  /*b130*/  ISETP.GE.AND P0, PT, R3, R40, PT ;  /* 0x000000280300720c */ /* 0x000fe20003f06270 */
[----:B------:R2:W4:-:S12]  /*b140*/  SHFL.IDX PT, R11, R0, 0x3, 0x181f ;  /* 0x00781f00000b7f89 */ /* 0x00051800000e0000 */
[----:B--2---:R-:W-:Y:S05]  /*b150*/  @P0 BRA `(.L_x_13661) ;  /* 0x0000000c00200947 */ /* 0x004fea0003800000 */
[----:B------:R-:W-:Y:S02]  /*b160*/  ULDC UR5, c[0x0][0xac8] ;  /* 0x0002b20000057ab9 */ /* 0x000fe40000000800 */
[----:B------:R-:W-:Y:S02]  /*b170*/  ISETP.GE.AND P3, PT, R2, UR5, PT ;  /* 0x0000000502007c0c */ /* 0x000fe4000bf66270 */
[----:B------:R-:W-:Y:S02]  /*b180*/  ISETP.GE.AND P4, PT, R19, UR5, PT ;  /* 0x0000000513007c0c */ /* 0x000fe4000bf86270 */
[----:B------:R-:W-:-:S09]  /*b190*/  ISETP.GE.AND P5, PT, R18, UR5, PT ;  /* 0x0000000512007c0c */ /* 0x000fd2000bfa6270 */
[-C--:B----4-:R-:W-:Y:S02]  /*b1a0*/  @!P3 LEA R4, P0, R2, R11.reuse, 0x1 ;  /* 0x0000000b0204b211 */ /* 0x090fe400078008ff */
        /* <DEDUP_REMOVED lines=14> */
.L_x_13654:
[----:B------:R-:W0:Y:S01]  /*b290*/  LDC R10, c[0x0][0xbe8] ;  /* 0x0002fa00ff0a7b82 */ /* 0x000e220000000800 */
[----:B------:R-:W-:Y:S01]  /*b2a0*/  ISETP.GE.AND P0, PT, R214, 0x80, PT ;  /* 0x00000080d600780c */ /* 0x000fe20003f06270 */
[----:B------:R-:W-:Y:S01]  /*b2b0*/  USHF.R.S32.HI UR8, URZ, 0x1f, UR39 ;  /* 0x0000001f3f087899 */ /* 0x000fe20008011427 */
[----:B------:R-:W-:Y:S01]  /*b2c0*/  BSSY B1, `(.L_x_13662) ;  /* 0x000002f000017945 */ /* 0x000fe20003800000 */
[----:B------:R-:W-:Y:S01]  /*b2d0*/  USHF.R.S32.HI UR9, URZ, 0x1f, UR41 ;  /* 0x0000001f3f097899 */ /* 0x000fe20008011429 */
[----:B------:R-:W-:Y:S01]  /*b2e0*/  IMAD R8, R23, 0x20, R205 ;  /* 0x0000002017087824 */ /* 0x000fe200078e02cd */
        /* <DEDUP_REMOVED lines=14> */
[----:B------:R-:W-:Y:S01]  /*b3d0*/  MOV R4, R6 ;  /* 0x0000000600047202 */ /* 0x000fe20000000f00 */
        /* <DEDUP_REMOVED lines=29> */
.L_x_13663:
[----:B------:R-:W-:Y:S05]  /*b5b0*/  BSYNC B1 ;  /* 0x0000000000017941 */ /* 0x000fea0003800000 */
.L_x_13662:
[----:B------:R-:W-:Y:S01]  /*b5c0*/  ULDC.64 UR10, c[0x0][0xae8] ;  /* 0x0002ba00000a7ab9 */ /* 0x000fe20000000a00 */
[----:B------:R-:W-:Y:S01]  /*b5d0*/  IADD3 R8, R8, UR43, RZ ;  /* 0x0000002b08087c10 */ /* 0x000fe2000fffe0ff */
[----:B------:R-:W-:Y:S01]  /*b5e0*/  UIMAD UR5, UR8, UR10, URZ ;  /* 0x0000000a080572a4 */ /* 0x000fe2000f8e023f */
[----:B------:R-:W-:Y:S01]  /*b5f0*/  BSSY B1, `(.L_x_13664) ;  /* 0x000003c000017945 */ /* 0x000fe20003800000 */
[----:B------:R-:W-:Y:S02]  /*b600*/  UIMAD.WIDE.U32 UR6, UR39, UR10, URZ ;  /* 0x0000000a270672a5 */ /* 0x000fe4000f8e003f */
[----:B------:R-:W-:Y:S01]  /*b610*/  UIMAD UR5, UR39, UR11, UR5 ;  /* 0x0000000b270572a4 */ /* 0x000fe2000f8e0205 */
[----:B0-----:R-:W-:Y:S02]  /*b620*/  @P1 IMAD.HI.U32 R0, R8, R9, RZ ;  /* 0x0000000908001227 */ /* 0x001fe400078e00ff */
[----:B------:R-:W-:Y:S01]  /*b630*/  ULDC.64 UR10, c[0x0][0xaf0] ;  /* 0x0002bc00000a7ab9 */ /* 0x000fe20000000a00 */
[----:B------:R-:W-:Y:S01]  /*b640*/  UIADD3 UR7, UR7, UR5, URZ ;  /* 0x0000000507077290 */ /* 0x000fe2000fffe03f */
[----:B--2---:R-:W-:Y:S01]  /*b650*/  IMAD.MOV.U32 R3, RZ, RZ, R8 ;  /* 0x000000ffff037224 */ /* 0x004fe200078e0008 */
[----:B------:R-:W-:Y:S01]  /*b660*/  UIMAD UR5, UR9, UR10, URZ ;  /* 0x0000000a090572a4 */ /* 0x000fe2000f8e023f */
        /* <DEDUP_REMOVED lines=9> */
[----:B------:R-:W-:Y:S01]  /*b700*/  IMAD R7, R10, R7, R8 ;  /* 0x000000070a077224 */ /* 0x000fe200078e0208 */
[----:B------:R-:W-:Y:S01]  /*b710*/  MOV R5, UR5 ;  /* 0x0000000500057c02 */ /* 0x000fe20008000f00 */
[----:B------:R-:W-:Y:S01]  /*b720*/  IMAD.U32 R4, RZ, RZ, UR6 ;  /* 0x00000006ff047e24 */ /* 0x000fe2000f8e00ff */
[----:B------:R-:W-:Y:S01]  /*b730*/  ULDC.64 UR6, c[0x0][0xad8] ;  /* 0x0002b60000067ab9 */ /* 0x000fe20000000a00 */
[C---:B------:R-:W-:Y:S01]  /*b740*/  IMAD R9, R3.reuse, UR9, R0 ;  /* 0x0000000903097c24 */ /* 0x040fe2000f8e0200 */
[----:B------:R-:W-:Y:S01]  /*b750*/  SHF.R.S32.HI R0, RZ, 0x1f, R7 ;  /* 0x0000001fff007819 */ /* 0x000fe20000011407 */
[----:B------:R-:W-:Y:S01]  /*b760*/  IMAD.WIDE.U32 R4, R3, UR8, R4 ;  /* 0x0000000803047c25 */ /* 0x000fe2000f8e0004 */
[----:B------:R-:W-:-:S03]  /*b770*/  ULDC UR5, c[0x0][0xa88] ;  /* 0x0002a20000057ab9 */ /* 0x000fc60000000800 */
[----:B------:R-:W-:Y:S02]  /*b780*/  IMAD.IADD R5, R5, 0x1, R9 ;  /* 0x0000000105057824 */ /* 0x000fe400078e0209 */
[----:B------:R-:W-:Y:S02]  /*b790*/  IMAD R6, R0, UR6, RZ ;  /* 0x0000000600067c24 */ /* 0x000fe4000f8e02ff */
[----:B------:R-:W-:Y:S02]  /*b7a0*/  VIADD R8, R205, UR43 ;  /* 0x0000002bcd087c36 */ /* 0x000fe40008000000 */
[----:B------:R-:W-:Y:S02]  /*b7b0*/  IMAD R9, R10, UR5, RZ ;  /* 0x000000050a097c24 */ /* 0x000fe4000f8e02ff */
[C---:B------:R-:W-:Y:S02]  /*b7c0*/  IMAD R3, R7.reuse, UR7, R6 ;  /* 0x0000000707037c24 */ /* 0x040fe4000f8e0206 */
[----:B------:R-:W-:Y:S01]  /*b7d0*/  IMAD.WIDE.U32 R4, R7, UR6, R4 ;  /* 0x0000000607047c25 */ /* 0x000fe2000f8e0004 */
[----:B------:R-:W-:Y:S01]  /*b7e0*/  ISETP.GE.AND P2, PT, R8, R9, PT ;  /* 0x000000090800720c */ /* 0x000fe20003f46270 */
[----:B------:R-:W-:-:S02]  /*b7f0*/  ULDC.64 UR6, c[0x0][0xa80] ;  /* 0x0002a00000067ab9 */ /* 0x000fc40000000a00 */
[----:B------:R-:W-:Y:S01]  /*b800*/  VIADD R0, R8, 0x20 ;  /* 0x0000002008007836 */ /* 0x000fe20000000000 */
[----:B------:R-:W-:Y:S02]  /*b810*/  IADD3 R3, R5, R3, RZ ;  /* 0x0000000305037210 */ /* 0x000fe40007ffe0ff */
[----:B------:R-:W-:Y:S02]  /*b820*/  LEA R6, P3, R4, UR6, 0x1 ;  /* 0x0000000604067c11 */ /* 0x000fe4000f8608ff */
[-C--:B------:R-:W-:Y:S01]  /*b830*/  ISETP.GE.AND P1, PT, R0, R9.reuse, PT ;  /* 0x000000090000720c */ /* 0x080fe20003f26270 */
[----:B------:R-:W-:Y:S01]  /*b840*/  VIADD R0, R8, 0x40 ;  /* 0x0000004008007836 */ /* 0x000fe20000000000 */
[----:B------:R-:W-:Y:S01]  /*b850*/  LEA.HI.X R7, R4, UR7, R3, 0x1, P3 ;  /* 0x0000000704077c11 */ /* 0x000fe200098f0c03 */
[----:B------:R0:W1:Y:S03]  /*b860*/  SHFL.IDX PT, R5, R6, RZ, 0x181f ;  /* 0x00181fff06057589 */ /* 0x00006600000e0000 */
[----:B------:R-:W-:Y:S01]  /*b870*/  ISETP.GE.AND P0, PT, R0, R9, PT ;  /* 0x000000090000720c */ /* 0x000fe20003f06270 */
[----:B------:R0:W2:Y:S01]  /*b880*/  SHFL.IDX PT, R3, R7, RZ, 0x181f ;  /* 0x00181fff07037589 */ /* 0x0000a200000e0000 */
[----:B------:R-:W-:Y:S11]  /*b890*/  @P2 BRA `(.L_x_13665) ;  /* 0x0000000000442947 */ /* 0x000ff60003800000 */
        /* <DEDUP_REMOVED lines=17> */
.L_x_13665:
[----:B------:R-:W-:Y:S05]  /*b9b0*/  BSYNC B1 ;  /* 0x0000000000017941 */ /* 0x000fea0003800000 */
.L_x_13664:
        /* <DEDUP_REMOVED lines=21> */
.L_x_13667:
[----:B------:R-:W-:Y:S05]  /*bb10*/  BSYNC B1 ;  /* 0x0000000000017941 */ /* 0x000fea0003800000 */
.L_x_13666:
        /* <DEDUP_REMOVED lines=21> */
.L_x_13669:
[----:B------:R-:W-:Y:S05]  /*bc70*/  BSYNC B1 ;  /* 0x0000000000017941 */ /* 0x000fea0003800000 */
.L_x_13668:
[----:B------:R-:W-:Y:S01]  /*bc80*/  VIADD R0, R8, 0x60 ;  /* 0x0000006008007836 */ /* 0x000fe20000000000 */
[----:B0-----:R0:W0:Y:S04]  /*bc90*/  SHFL.IDX PT, R3, R7, 0x3, 0x181f ;  /* 0x00781f0007037f89 */ /* 0x00102800000e0000 */
[----:B------:R-:W-:Y:S01]  /*bca0*/  ISETP.GE.AND P0, PT, R0, R9, PT ;  /* 0x000000090000720c */ /* 0x000fe20003f06270 */
[----:B-1-3--:R1:W3:-:S12]  /*bcb0*/  SHFL.IDX PT, R5, R6, 0x3, 0x181f ;  /* 0x00781f0006057f89 */ /* 0x00a2d800000e0000 */
[----:B-1----:R-:W-:Y:S05]  /*bcc0*/  @P0 BRA `(.L_x_13661) ;  /* 0x0000000000440947 */ /* 0x002fea0003800000 */
[----:B------:R-:W-:Y:S02]  /*bcd0*/  ULDC UR5, c[0x0][0xac8] ;  /* 0x0002b20000057ab9 */ /* 0x000fe40000000800 */
[----:B------:R-:W-:Y:S02]  /*bce0*/  ISETP.GE.AND P3, PT, R2, UR5, PT ;  /* 0x0000000502007c0c */ /* 0x000fe4000bf66270 */
[----:B------:R-:W-:Y:S02]  /*bcf0*/  ISETP.GE.AND P2, PT, R19, UR5, PT ;  /* 0x0000000513007c0c */ /* 0x000fe4000bf46270 */
[----:B------:R-:W-:Y:S02]  /*bd00*/  ISETP.GE.AND P1, PT, R18, UR5, PT ;  /* 0x0000000512007c0c */ /* 0x000fe4000bf26270 */
[----:B------:R-:W-:-:S07]  /*bd10*/  ISETP.GE.AND P0, PT, R22, UR5, PT ;  /* 0x0000000516007c0c */ /* 0x000fce000bf06270 */
[-C--:B--234-:R-:W-:Y:S02]  /*bd20*/  @!P3 LEA R6, P6, R2, R5.reuse, 0x1 ;  /* 0x000000050206b211 */ /* 0x09cfe400078c08ff */
        /* <DEDUP_REMOVED lines=11> */
.L_x_13661:
[----:B------:R-:W-:Y:S05]  /*bde0*/  BSYNC B0 ;  /* 0x0000000000007941 */ /* 0x000fea0003800000 */
.L_x_13653:
[----:B------:R-:W-:Y:S02]  /*bdf0*/  ULDC UR5, c[0x0][0xc38] ;  /* 0x00030e0000057ab9 */ /* 0x000fe40000000800 */
[----:B------:R-:W-:-:S06]  /*be00*/  UISETP.GE.AND UP0, UPT, UR4, UR5, UPT ;  /* 0x000000050400728c */ /* 0x000fcc000bf06270 */
[----:B------:R-:W-:-:S13]  /*be10*/  PLOP3.LUT P0, PT, PT, PT, UP0, 0x80, 0x0 ;  /* 0x000000000000781c */ /* 0x000fda0003f0f008 */
[----:B------:R-:W-:Y:S05]  /*be20*/  @!P0 BRA `(.L_x_13670) ;  /* 0xffffff4c00bc8947 */ /* 0x000fea000383ffff */
[----:B------:R-:W-:Y:S05]  /*be30*/  EXIT ;  /* 0x000000000000794d */ /* 0x000fea0003800000 */
.L_x_13612:
[----:B------:R-:W-:-:S08]  /*be40*/  NOP ;  /* 0x0000000000007918 */ /* 0x000fd00000000000 */
[----:B------:R-:W0:-:S00]  /*be50*/  USETMAXREG.DEALLOC.CTAPOOL 0x28 ;  /* 0x00000028000079c8 */ /* 0x000e0000080e0500 */
        /* <DEDUP_REMOVED lines=19> */
[----:B------:R-:W-:Y:S01]  /*bf90*/  ULDC UR9, c[0x0][0x2b8] ;  /* 0x0000ae0000097ab9 */ /* 0x000fe20000000800 */
[----:B------:R-:W-:Y:S01]  /*bfa0*/  UISETP.NE.U32.AND UP0, UPT, UR6, URZ, UPT ;  /* 0x0000003f0600728c */ /* 0x000fe2000bf05070 */
[----:B------:R-:W-:Y:S01]  /*bfb0*/  IMAD.U32 R31, RZ, RZ, UR5 ;  /* 0x00000005ff1f7e24 */ /* 0x000fe2000f8e00ff */
[----:B------:R-:W-:Y:S01]  /*bfc0*/  ULDC UR38, c[0x0][0x288] ;  /* 0x0000a20000267ab9 */ /* 0x000fe20000000800 */
[----:B------:R-:W-:Y:S01]  /*bfd0*/  ULDC UR6, c[0x0][0x448] ;  /* 0x0001120000067ab9 */ /* 0x000fe20000000800 */
[----:B------:R-:W-:Y:S01]  /*bfe0*/  UISETP.NE.AND.EX UP0, UPT, UR7, URZ, UPT, UP0 ;  /* 0x0000003f0700728c */ /* 0x000fe2000bf05300 */
[----:B------:R-:W-:Y:S01]  /*bff0*/  IMAD.MOV.U32 R25, RZ, RZ, 0x1 ;  /* 0x00000001ff197424 */ /* 0x000fe200078e00ff */
[----:B------:R-:W-:Y:S01]  /*c000*/  MOV R18, RZ ;  /* 0x000000ff00127202 */ /* 0x000fe20000000f00 */
[----:B------:R-:W-:Y:S01]  /*c010*/  UMOV UR7, 0x400 ;  /* 0x0000040000077882 */ /* 0x000fe20000000000 */
        /* <DEDUP_REMOVED lines=16> */
[----:B------:R-:W-:Y:S02]  /*c120*/  LOP3.LUT R28, R3, 0x200, R28, 0xf8, !PT ;  /* 0x00000200031c7812 */ /* 0x000fe400078ef81c */
[----:B------:R-:W-:-:S02]  /*c130*/  SEL R0, RZ, 0x1, P0 ;  /* 0x00000001ff007807 */ /* 0x000fc40000000000 */
[----:B------:R-:W-:Y:S01]  /*c140*/  @P2 LOP3.LUT R17, R17, 0x10, RZ, 0xfc, !PT ;  /* 0x0000001011112812 */ /* 0x000fe200078efcff */
[----:B------:R-:W-:Y:S01]  /*c150*/  IMAD R32, R28, 0x2, R16 ;  /* 0x000000021c207824 */ /* 0x000fe200078e0210 */
[----:B------:R-:W-:Y:S02]  /*c160*/  SHF.L.U32 R3, R2, 0x1, RZ ;  /* 0x0000000102037819 */ /* 0x000fe400000006ff */
[----:B------:R-:W-:Y:S02]  /*c170*/  LOP3.LUT R17, R17, 0xfffffff7, RZ, 0xc0, !PT ;  /* 0xfffffff711117812 */ /* 0x000fe400078ec0ff */
[----:B------:R-:W-:Y:S02]  /*c180*/  LOP3.LUT R0, R3, 0x2, R0, 0xe2, !PT ;  /* 0x0000000203007812 */ /* 0x000fe400078ee200 */
[----:B------:R-:W-:Y:S02]  /*c190*/  @P1 LOP3.LUT R17, R17, 0x8, RZ, 0xfc, !PT ;  /* 0x0000000811111812 */ /* 0x000fe400078efcff */
[----:B------:R-:W-:-:S02]  /*c1a0*/  SEL R3, RZ, 0x4, P1 ;  /* 0x00000004ff037807 */ /* 0x000fc40000800000 */
[----:B------:R-:W-:Y:S02]  /*c1b0*/  LOP3.LUT R17, R17, 0xffffffdf, RZ, 0xc0, !PT ;  /* 0xffffffdf11117812 */ /* 0x000fe400078ec0ff */
[----:B------:R-:W-:Y:S01]  /*c1c0*/  ISETP.GE.AND P1, PT, R6, UR37, PT ;  /* 0x0000002506007c0c */ /* 0x000fe2000bf26270 */
[----:B------:R-:W-:Y:S01]  /*c1d0*/  UIMAD UR37, UR6, UR38, URZ ;  /* 0x00000026062572a4 */ /* 0x000fe2000f8e023f */
[----:B------:R-:W-:Y:S02]  /*c1e0*/  @P0 LOP3.LUT R17, R17, 0x20, RZ, 0xfc, !PT ;  /* 0x0000002011110812 */ /* 0x000fe400078efcff */
[----:B------:R-:W-:Y:S01]  /*c1f0*/  ISETP.GE.AND P0, PT, R4, UR4, PT ;  /* 0x0000000404007c0c */ /* 0x000fe2000bf06270 */
[----:B------:R-:W-:Y:S01]  /*c200*/  ULDC UR4, c[0x0][0x424] ;  /* 0x0001090000047ab9 */ /* 0x000fe20000000800 */
[----:B------:R-:W-:Y:S01]  /*c210*/  LOP3.LUT R17, R17, 0xfffffffb, RZ, 0xc0, !PT ;  /* 0xfffffffb11117812 */ /* 0x000fe200078ec0ff */
[----:B------:R-:W-:Y:S01]  /*c220*/  USEL UR4, UR4, 0x1, UP0 ;  /* 0x0000000104047887 */ /* 0x000fe20008000000 */
[----:B------:R-:W-:Y:S01]  /*c230*/  LOP3.LUT R5, R0, R3, RZ, 0xfc, !PT ;  /* 0x0000000300057212 */ /* 0x000fe200078efcff */
[----:B------:R-:W-:Y:S01]  /*c240*/  IMAD.SHL.U32 R0, R8, 0x10, RZ ;  /* 0x0000001008007824 */ /* 0x000fe200078e00ff */
[----:B------:R-:W-:Y:S01]  /*c250*/  SHF.R.U32.HI R33, RZ, 0x3, R7 ;  /* 0x00000003ff217819 */ /* 0x000fe20000011607 */
[----:B------:R-:W-:Y:S01]  /*c260*/  UIMAD UR36, UR4, UR36, URZ ;  /* 0x00000024042472a4 */ /* 0x000fe2000f8e023f */
[----:B------:R-:W-:Y:S01]  /*c270*/  SEL R35, RZ, 0x8, P0 ;  /* 0x00000008ff237807 */ /* 0x000fe20000000000 */
[----:B------:R0:W-:Y:S01]  /*c280*/  STL [R1+0x4], R5 ;  /* 0x0000040501007387 */ /* 0x0001e20000100800 */
[----:B------:R-:W-:Y:S01]  /*c290*/  LOP3.LUT R0, R33, 0x70, R0, 0xf8, !PT ;  /* 0x0000007021007812 */ /* 0x000fe200078ef800 */
[----:B------:R-:W-:Y:S01]  /*c2a0*/  UIADD3 UR4, UR36, 0x5f, URZ ;  /* 0x0000005f24047890 */ /* 0x000fe2000fffe03f */
[----:B------:R-:W-:Y:S01]  /*c2b0*/  LOP3.LUT R35, R5, R35, RZ, 0xfc, !PT ;  /* 0x0000002305237212 */ /* 0x000fe200078efcff */
[----:B------:R0:W-:Y:S01]  /*c2c0*/  STL [R1], RZ ;  /* 0x000000ff01007387 */ /* 0x0001e20000100800 */
[----:B------:R-:W-:Y:S01]  /*c2d0*/  @P0 LOP3.LUT R17, R17, 0x4, RZ, 0xfc, !PT ;  /* 0x0000000411110812 */ /* 0x000fe200078efcff */
[----:B------:R-:W-:-:S02]  /*c2e0*/  UIMAD.WIDE UR4, UR4, 0x2aaaaaab, URZ ;  /* 0x2aaaaaab040478a5 */ /* 0x000fc4000f8e023f */
[----:B------:R-:W-:Y:S01]  /*c2f0*/  UIADD3 UR38, UR36, 0x60, -UR38 ;  /* 0x0000006024267890 */ /* 0x000fe2000fffe826 */
[----:B------:R-:W-:Y:S01]  /*c300*/  LOP3.LUT R17, R17, 0xfffffffe, RZ, 0xc0, !PT ;  /* 0xfffffffe11117812 */ /* 0x000fe200078ec0ff */
[----:B------:R-:W-:-:S03]  /*c310*/  USHF.R.U32.HI UR39, URZ, 0x1f, UR5 ;  /* 0x0000001f3f277899 */ /* 0x000fc60008011605 */
[----:B------:R-:W-:Y:S01]  /*c320*/  @P1 LOP3.LUT R17, R17, 0x1, RZ, 0xfc, !PT ;  /* 0x0000000111111812 */ /* 0x000fe200078efcff */
[----:B------:R-:W-:Y:S01]  /*c330*/  ULEA.HI.SX32 UR39, UR5, UR39, 0x1c ;  /* 0x0000002705277291 */ /* 0x000fe2000f8fe23f */
[----:B------:R-:W-:Y:S02]  /*c340*/  ISETP.GE.AND P1, PT, R6, UR9, PT ;  /* 0x0000000906007c0c */ /* 0x000fe4000bf26270 */
[----:B------:R-:W-:-:S11]  /*c350*/  LOP3.LUT R17, R17, 0xfffffeff, RZ, 0xc0, !PT ;  /* 0xfffffeff11117812 */ /* 0x000fd600078ec0ff */
[----:B0-----:R-:W-:-:S07]  /*c360*/  @P1 LOP3.LUT R17, R17, 0x100, RZ, 0xfc, !PT ;  /* 0x0000010011111812 */ /* 0x001fce00078efcff */
.L_x_13720:
        /* <DEDUP_REMOVED lines=22> */
.L_x_13672:
[----:B------:R-:W-:Y:S01]  /*c4d0*/  ULDC UR8, c[0x0][0xc54] ;  /* 0x0003150000087ab9 */ /* 0x000fe20000000800 */
[----:B------:R-:W-:Y:S01]  /*c4e0*/  UMOV UR6, UR7 ;  /* 0x0000000700067c82 */ /* 0x000fe20008000000 */
[----:B------:R-:W-:-:S11]  /*c4f0*/  UISETP.NE.AND UP0, UPT, UR8, 0x1, UPT ;  /* 0x000000010800788c */ /* 0x000fd6000bf05270 */
[----:B------:R-:W-:Y:S02]  /*c500*/  @UP0 ULDC.64 UR10, c[0x0][0xc58] ;  /* 0x00031600000a0ab9 */ /* 0x000fe40000000a00 */
[----:B------:R-:W-:-:S04]  /*c510*/  UIMAD.WIDE.U32 UR4, UR7, UR10, URZ ;  /* 0x0000000a070472a5 */ /* 0x000fc8000f8e003f */
[----:B------:R-:W-:-:S04]  /*c520*/  @UP0 USHF.R.U32.HI UR6, URZ, UR11, UR5 ;  /* 0x0000000b3f060299 */ /* 0x000fc80008011605 */
[----:B------:R-:W-:-:S12]  /*c530*/  UIMAD UR4, UR6, UR8, URZ ;  /* 0x00000008060472a4 */ /* 0x000fd8000f8e023f */
.L_x_13673:
        /* <DEDUP_REMOVED lines=58> */
.L_x_13675:
[----:B------:R-:W-:Y:S01]  /*c8e0*/  IADD3 R0, R16, 0x1c400, RZ ;  /* 0x0001c40010007810 */ /* 0x000fe20007ffe0ff */
[----:B------:R-:W-:Y:S03]  /*c8f0*/  BSSY B6, `(.L_x_13677) ;  /* 0x0000013000067945 */ /* 0x000fe60003800000 */
        /* <DEDUP_REMOVED lines=18> */
.L_x_13678:
[----:B------:R-:W-:Y:S05]  /*ca20*/  BSYNC B6 ;  /* 0x0000000000067941 */ /* 0x000fea0003800000 */
.L_x_13677:
        /* <DEDUP_REMOVED lines=20> */
.L_x_13681:
        /* <DEDUP_REMOVED lines=15> */
.L_x_13680:
[----:B------:R-:W-:Y:S05]  /*cc60*/  BSYNC B6 ;  /* 0x0000000000067941 */ /* 0x000fea0003800000 */
.L_x_13679:
        /* <DEDUP_REMOVED lines=12> */
[----:B------:R-:W-:Y:S01]  /*cd30*/  UMOV UR5, 0xffffffff ;  /* 0xffffffff00057882 */ /* 0x000fe20000000000 */
[----:B------:R-:W-:Y:S02]  /*cd40*/  IMAD.U32 R0, RZ, RZ, UR43 ;  /* 0x0000002bff007e24 */ /* 0x000fe4000f8e00ff */
[----:B------:R-:W-:Y:S02]  /*cd50*/  IMAD.U32 R19, RZ, RZ, UR4 ;  /* 0x00000004ff137e24 */ /* 0x000fe4000f8e00ff */
[----:B------:R-:W-:Y:S01]  /*cd60*/  VIADD R0, R0, 0xffffffff ;  /* 0xffffffff00007836 */ /* 0x000fe20000000000 */
[----:B------:R-:W-:Y:S06]  /*cd70*/  BRA.DIV UR5, `(.L_x_13682) ;  /* 0x0000003205787947 */ /* 0x000fec000b800000 */
.L_x_13736:
[----:B-1----:R-:W1:Y:S01]  /*cd80*/  S2R R2, SR_TID.X ;  /* 0x0000000000027919 */ /* 0x002e620000002100 */
[----:B0-----:R-:W-:Y:S02]  /*cd90*/  ISETP.NE.AND P1, PT, R10, 0x1, PT ;  /* 0x000000010a00780c */ /* 0x001fe40003f25270 */
[----:B-----5:R-:W-:Y:S02]  /*cda0*/  SHF.R.S32.HI R29, RZ, 0x1f, R27 ;  /* 0x0000001fff1d7819 */ /* 0x020fe4000001141b */
[----:B------:R-:W-:Y:S02]  /*cdb0*/  LOP3.LUT R17, R17, 0xffffff7f, RZ, 0xc0, !PT ;  /* 0xffffff7f11117812 */ /* 0x000fe400078ec0ff */
[----:B------:R-:W-:-:S07]  /*cdc0*/  MOV R24, RZ ;  /* 0x000000ff00187202 */ /* 0x000fce0000000f00 */
[----:B------:R-:W0:Y:S01]  /*cdd0*/  @P1 LDC R3, c[0x0][0x434] ;  /* 0x00010d00ff031b82 */ /* 0x000e220000000800 */
[----:B------:R-:W-:-:S07]  /*cde0*/  @P1 LOP3.LUT R17, R17, 0x80, RZ, 0xfc, !PT ;  /* 0x0000008011111812 */ /* 0x000fce00078efcff */
[----:B------:R-:W2:Y:S01]  /*cdf0*/  @P1 LDC R5, c[0x0][0x438] ;  /* 0x00010e00ff051b82 */ /* 0x000ea20000000800 */
[----:B-1----:R-:W-:-:S04]  /*ce00*/  SHF.L.U32 R8, R2, 0x4, RZ ;  /* 0x0000000402087819 */ /* 0x002fc800000006ff */
        /* <DEDUP_REMOVED lines=33> */
.L_x_13683:
[----:B------:R-:W-:Y:S01]  /*d020*/  IMAD R22, R18, 0x8, R16 ;  /* 0x0000000812167824 */ /* 0x000fe200078e0210 */
[----:B------:R-:W-:Y:S01]  /*d030*/  SHF.L.U32 R3, R25, 0x1f, RZ ;  /* 0x0000001f19037819 */ /* 0x000fe200000006ff */
[----:B------:R-:W-:Y:S03]  /*d040*/  BSSY B0, `(.L_x_13684) ;  /* 0x0000003000007945 */ /* 0x000fe60003800000 */
[----:B------:R-:W0:Y:S02]  /*d050*/  SYNCS.PHASECHK.TRANS64.TRYWAIT P0, [R22+URZ+0x22840], R3 ;  /* 0x02284003160075a7 */ /* 0x000e24000800017f */
[----:B0-----:R-:W-:Y:S05]  /*d060*/  @!P0 BRA `(.L_x_13685) ;  /* 0x0000002c00e88947 */ /* 0x001fea0003800000 */
.L_x_13737:
[----:B------:R-:W-:Y:S05]  /*d070*/  BSYNC B0 ;  /* 0x0000000000007941 */ /* 0x000fea0003800000 */
.L_x_13684:
        /* <DEDUP_REMOVED lines=16> */
[----:B------:R-:W-:Y:S01]  /*d180*/  IMAD.WIDE.U32 R2, R19, UR4, R2 ;  /* 0x0000000413027c25 */ /* 0x000fe2000f8e0002 */
[----:B-1----:R-:W-:-:S03]  /*d190*/  SHF.L.U32 R8, R6, 0x3, RZ ;  /* 0x0000000306087819 */ /* 0x002fc600000006ff */
[----:B------:R-:W-:Y:S01]  /*d1a0*/  IMAD R5, R19, UR5, R4 ;  /* 0x0000000513057c24 */ /* 0x000fe2000f8e0204 */
[----:B------:R-:W-:Y:S02]  /*d1b0*/  ULDC.64 UR4, c[0x0][0x2e8] ;  /* 0x0000ba0000047ab9 */ /* 0x000fe40000000a00 */
[----:B------:R-:W-:Y:S01]  /*d1c0*/  LEA R4, P0, R2, UR4, 0x1 ;  /* 0x0000000402047c11 */ /* 0x000fe2000f8008ff */
[----:B------:R-:W-:Y:S01]  /*d1d0*/  IMAD.IADD R5, R3, 0x1, R5 ;  /* 0x0000000103057824 */ /* 0x000fe200078e0205 */
[----:B------:R-:W-:Y:S01]  /*d1e0*/  UMOV UR4, 0xffffffff ;  /* 0xffffffff00047882 */ /* 0x000fe20000000000 */
[----:B------:R-:W-:Y:S01]  /*d1f0*/  IMAD.MOV.U32 R3, RZ, RZ, -0x60 ;  /* 0xffffffa0ff037424 */ /* 0x000fe200078e00ff */
[----:B------:R-:W-:Y:S02]  /*d200*/  LOP3.LUT R8, R8, 0x38, RZ, 0xc0, !PT ;  /* 0x0000003808087812 */ /* 0x000fe400078ec0ff */
[----:B------:R-:W-:Y:S01]  /*d210*/  LEA.HI.X R5, R2, UR5, R5, 0x1, P0 ;  /* 0x0000000502057c11 */ /* 0x000fe200080f0c05 */
[----:B------:R-:W-:-:S04]  /*d220*/  IMAD R0, R0, R3, UR36 ;  /* 0x0000002400007e24 */ /* 0x000fc8000f8e0203 */
        /* <DEDUP_REMOVED lines=14> */
[----:B------:R-:W-:Y:S02]  /*d310*/  @P0 LEA R9, R0, R16, 0x1 ;  /* 0x0000001000090211 */ /* 0x000fe400078e08ff */
        /* <DEDUP_REMOVED lines=23> */
[----:B------:R0:W3:Y:S02]  /*d490*/  SHFL.IDX PT, R14, R4, 0x5, 0x181f ;  /* 0x00b81f00040e7f89 */ /* 0x0000e400000e0000 */
[----:B-1----:R-:W-:-:S05]  /*d4a0*/  @P0 IADD3.X R3, RZ, R6, RZ, P1, !PT ;  /* 0x00000006ff030210 */ /* 0x002fca0000ffe4ff */
[----:B------:R0:W-:Y:S04]  /*d4b0*/  @P0 LDGSTS.E.BYPASS.LTC128B.128 [R7+0x1e400], desc[UR48][R2.64], !P2 ;  /* 0x1e40000002070fae */ /* 0x0001e8000d101d70 */
.L_x_13751:
        /* <DEDUP_REMOVED lines=10> */
.L_x_13687:
        /* <DEDUP_REMOVED lines=11> */
.L_x_13688:
[----:B------:R-:W-:Y:S01]  /*d610*/  IADD3 R0, R16, 0x18400, RZ ;  /* 0x0001840010007810 */ /* 0x000fe20007ffe0ff */
        /* <DEDUP_REMOVED lines=22> */
.L_x_13690:
[----:B------:R-:W-:Y:S05]  /*d780*/  BSYNC B6 ;  /* 0x0000000000067941 */ /* 0x000fea0003800000 */
.L_x_13689:
[----:B0-----:R-:W0:Y:S01]  /*d790*/  S2R R2, SR_TID.X ;  /* 0x0000000000027919 */ /* 0x001e220000002100 */
[----:B------:R-:W-:Y:S01]  /*d7a0*/  UISETP.NE.AND UP0, UPT, UR47, URZ, UPT ;  /* 0x0000003f2f00728c */ /* 0x000fe2000bf05270 */
[----:B------:R-:W-:Y:S01]  /*d7b0*/  IMAD.U32 R0, RZ, RZ, UR42 ;  /* 0x0000002aff007e24 */ /* 0x000fe2000f8e00ff */
[----:B------:R-:W-:Y:S01]  /*d7c0*/  R2UR UR6, R26 ;  /* 0x000000001a0672ca */ /* 0x000fe200000e0000 */
[----:B------:R-:W-:Y:S01]  /*d7d0*/  ULDC.64 UR8, c[0x0][0x2d8] ;  /* 0x0000b60000087ab9 */ /* 0x000fe20000000a00 */
[----:B------:R-:W-:Y:S01]  /*d7e0*/  R2UR UR7, R19 ;  /* 0x00000000130772ca */ /* 0x000fe200000e0000 */
[----:B------:R-:W2:Y:S01]  /*d7f0*/  S2R R20, SR_TID.X ;  /* 0x0000000000147919 */ /* 0x000ea20000002100 */
[----:B------:R-:W-:Y:S02]  /*d800*/  PLOP3.LUT P0, PT, PT, PT, UP0, 0x80, 0x0 ;  /* 0x000000000000781c */ /* 0x000fe40003f0f008 */
[----:B------:R-:W-:-:S03]  /*d810*/  LOP3.LUT P5, RZ, R17, 0x100, RZ, 0xc0, !PT ;  /* 0x0000010011ff7812 */ /* 0x000fc600078ac0ff */
[----:B------:R-:W-:-:S04]  /*d820*/  @UP0 ULDC UR4, c[0x0][0x44c] ;  /* 0x0001130000040ab9 */ /* 0x000fc80000000800 */
[----:B------:R-:W-:-:S04]  /*d830*/  UIMAD UR6, UR6, UR8, URZ ;  /* 0x00000008060672a4 */ /* 0x000fc8000f8e023f */
[----:B------:R-:W-:Y:S02]  /*d840*/  UIMAD UR7, UR7, UR9, UR6 ;  /* 0x00000009070772a4 */ /* 0x000fe4000f8e0206 */
[----:B------:R-:W-:Y:S01]  /*d850*/  USHF.R.S32.HI UR6, URZ, 0x1f, UR41 ;  /* 0x0000001f3f067899 */ /* 0x000fe20008011429 */
[----:B0-----:R-:W-:-:S04]  /*d860*/  SHF.L.U32 R2, R2, 0x4, RZ ;  /* 0x0000000402027819 */ /* 0x001fc800000006ff */
[----:B------:R-:W-:Y:S01]  /*d870*/  LOP3.LUT R2, R33, 0x70, R2, 0xf8, !PT ;  /* 0x0000007021027812 */ /* 0x000fe200078ef802 */
[----:B--2---:R-:W-:-:S04]  /*d880*/  IMAD.SHL.U32 R8, R20, 0x8, RZ ;  /* 0x0000000814087824 */ /* 0x004fc800078e00ff */
[----:B------:R-:W-:Y:S01]  /*d890*/  IMAD R0, R0, 0x80, R2 ;  /* 0x0000008000007824 */ /* 0x000fe200078e0202 */
        /* <DEDUP_REMOVED lines=19> */
[----:B------:R-:W-:Y:S01]  /*d9d0*/  MOV R9, UR8 ;  /* 0x0000000800097c02 */ /* 0x000fe20008000f00 */
        /* <DEDUP_REMOVED lines=16> */
[----:B------:R-:W-:-:S03]  /*dae0*/  IMAD.U32 R4, RZ, RZ, UR42 ;  /* 0x0000002aff047e24 */ /* 0x000fc6000f8e00ff */
[----:B------:R-:W2:Y:S02]  /*daf0*/  SHFL.IDX PT, R2, R5, RZ, 0x181f ;  /* 0x00181fff05027589 */ /* 0x000ea400000e0000 */
[----:B------:R-:W-:Y:S02]  /*db00*/  LEA R4, R4, R33, 0x7 ;  /* 0x0000002104047211 */ /* 0x000fe400078e38ff */
[----:B------:R-:W-:Y:S02]  /*db10*/  SHFL.IDX PT, R6, R5, 0x1, 0x181f ;  /* 0x00381f0005067f89 */ /* 0x000fe400000e0000 */
[C---:B------:R-:W-:Y:S01]  /*db20*/  ISETP.GE.AND P0, PT, R4.reuse, UR37, PT ;  /* 0x0000002504007c0c */ /* 0x040fe2000bf06270 */
[----:B------:R-:W-:-:S12]  /*db30*/  VIADD R7, R4, 0x10 ;  /* 0x0000001004077836 */ /* 0x000fd80000000000 */
[----:B0-----:R-:W-:-:S05]  /*db40*/  @!P0 LEA R14, P1, R8, R14, 0x1 ;  /* 0x0000000e080e8211 */ /* 0x001fca00078208ff */
[----:B--2---:R-:W-:Y:S02]  /*db50*/  @!P0 IMAD.X R3, RZ, RZ, R2, P1 ;  /* 0x000000ffff038224 */ /* 0x004fe400008e0602 */
[----:B------:R-:W-:Y:S02]  /*db60*/  @!P0 IMAD.MOV.U32 R2, RZ, RZ, R14 ;  /* 0x000000ffff028224 */ /* 0x000fe400078e000e */
[----:B------:R-:W0:Y:S04]  /*db70*/  SHFL.IDX PT, R14, R0, 0x1, 0x181f ;  /* 0x00381f00000e7f89 */ /* 0x000e2800000e0000 */
[----:B------:R0:W-:Y:S01]  /*db80*/  @!P0 LDGSTS.E.BYPASS.LTC128B.128 [R32+0x18400], desc[UR48][R2.64], !P5 ;  /* 0x1840000002208fae */ /* 0x0001e2000e901d70 */
[----:B------:R-:W-:Y:S02]  /*db90*/  ISETP.GE.AND P0, PT, R7, UR37, PT ;  /* 0x0000002507007c0c */ /* 0x000fe4000bf06270 */
[----:B------:R-:W-:-:S11]  /*dba0*/  IADD3 R7, R4, 0x20, RZ ;  /* 0x0000002004077810 */ /* 0x000fd60007ffe0ff */
        /* <DEDUP_REMOVED lines=39> */
.L_x_13768:
[----:B------:R-:W-:-:S04]  /*de20*/  IADD3 R4, R4, 0x70, RZ ;  /* 0x0000007004047810 */ /* 0x000fc80007ffe0ff */
        /* <DEDUP_REMOVED lines=9> */
.L_x_13692:
        /* <DEDUP_REMOVED lines=18> */
.L_x_13769:
[----:B------:R-:W-:Y:S05]  /*dfe0*/  BSYNC B0 ;  /* 0x0000000000007941 */ /* 0x000fea0003800000 */
.L_x_13693:
[----:B------:R-:W-:-:S05]  /*dff0*/  IMAD.U32 R0, RZ, RZ, UR44 ;  /* 0x0000002cff007e24 */ /* 0x000fca000f8e00ff */
[----:B------:R-:W-:-:S13]  /*e000*/  ISETP.NE.AND P0, PT, R0, 0x3, PT ;  /* 0x000000030000780c */ /* 0x000fda0003f05270 */
[----:B------:R-:W-:Y:S05]  /*e010*/  @!P0 BRA `(.L_x_13695) ;  /* 0x0000000000048947 */ /* 0x000fea0003800000 */
[----:B------:R-:W-:Y:S01]  /*e020*/  BPT.TRAP 0x1 ;  /* 0x000000040000795c */ /* 0x000fe20000300000 */
.L_x_13695:
[----:B0-----:R-:W-:Y:S01]  /*e030*/  SHF.L.U32 R3, R25, 0x1f, RZ ;  /* 0x0000001f19037819 */ /* 0x001fe200000006ff */
[----:B------:R-:W-:Y:S03]  /*e040*/  BSSY B0, `(.L_x_13696) ;  /* 0x0000003000007945 */ /* 0x000fe60003800000 */
[----:B------:R-:W0:Y:S02]  /*e050*/  SYNCS.PHASECHK.TRANS64.TRYWAIT P0, [R22+URZ+0x22860], R3 ;  /* 0x02286003160075a7 */ /* 0x000e24000800017f */
[----:B0-----:R-:W-:Y:S05]  /*e060*/  @!P0 BRA `(.L_x_13697) ;  /* 0x0000002c00f48947 */ /* 0x001fea0003800000 */
.L_x_13770:
[----:B------:R-:W-:Y:S05]  /*e070*/  BSYNC B0 ;  /* 0x0000000000007941 */ /* 0x000fea0003800000 */
.L_x_13696:
[----:B------:R-:W-:Y:S01]  /*e080*/  ULDC.64 UR4, c[0x0][0x328] ;  /* 0x0000ca0000047ab9 */ /* 0x000fe20000000a00 */
[----:B------:R-:W-:Y:S01]  /*e090*/  IMAD R4, R18, 0x6000, R28 ;  /* 0x0000600012047824 */ /* 0x000fe200078e021c */
[----:B------:R-:W-:Y:S01]  /*e0a0*/  LOP3.LUT P4, RZ, R35, 0x8, RZ, 0xc0, !PT ;  /* 0x0000000823ff7812 */ /* 0x000fe2000788c0ff */
[----:B0-----:R-:W-:-:S04]  /*e0b0*/  IMAD R3, R36, UR4, RZ ;  /* 0x0000000424037c24 */ /* 0x001fc8000f8e02ff */
[C---:B------:R-:W-:Y:S02]  /*e0c0*/  IMAD R5, R34.reuse, UR5, R3 ;  /* 0x0000000522057c24 */ /* 0x040fe4000f8e0203 */
        /* <DEDUP_REMOVED lines=23> */
[----:B------:R-:W-:-:S04]  /*e240*/  LOP3.LUT R2, R2, 0x38, RZ, 0xc0, !PT ;  /* 0x0000003802027812 */ /* 0x000fc800078ec0ff */
[----:B------:R-:W-:-:S04]  /*e250*/  SHF.L.U32 R0, R2, 0x1, RZ ;  /* 0x0000000102007819 */ /* 0x000fc800000006ff */
        /* <DEDUP_REMOVED lines=41> */
[----:B------:R-:W2:Y:S01]  /*e4f0*/  SHFL.IDX PT, R14, R5, 0x4, 0x181f ;  /* 0x00981f00050e7f89 */ /* 0x000ea200000e0000 */
[----:B0-----:R-:W-:Y:S02]  /*e500*/  IADD3.X R3, RZ, R3, RZ, P3, !PT ;  /* 0x00000003ff037210 */ /* 0x001fe40001ffe4ff */
        /* <DEDUP_REMOVED lines=21> */
.L_x_13784:
        /* <DEDUP_REMOVED lines=15> */
.L_x_13699:
        /* <DEDUP_REMOVED lines=11> */
.L_x_13700:
[----:B------:R-:W-:Y:S01]  /*e800*/  UISETP.GE.AND UP0, UPT, UR43, 0x2, UPT ;  /* 0x000000022b00788c */ /* 0x000fe2000bf06270 */
[----:B------:R0:W-:Y:S05]  /*e810*/  SYNCS.ARRIVE.TRANS64.A1T0 RZ, [R22+URZ+0x22850], RZ ;  /* 0x022850ff16ff79a7 */ /* 0x0001ea000810003f */
[----:B------:R-:W-:-:S13]  /*e820*/  PLOP3.LUT P0, PT, PT, PT, UP0, 0x40, 0x0 ;  /* 0x000000000000781c */ /* 0x000fda0003f0e808 */
[----:B0-----:R-:W-:Y:S05]  /*e830*/  @P0 BRA `(.L_x_13701) ;  /* 0x0000000c00740947 */ /* 0x001fea0003800000 */
[----:B------:R-:W-:Y:S01]  /*e840*/  UIADD3 UR4, UR43, -0x2, URZ ;  /* 0xfffffffe2b047890 */ /* 0x000fe2000fffe03f */
[----:B------:R-:W-:Y:S05]  /*e850*/  BSSY B0, `(.L_x_13701) ;  /* 0x00000db000007945 */ /* 0x000fea0003800000 */
[----:B------:R-:W-:-:S07]  /*e860*/  IMAD.U32 R20, RZ, RZ, UR4 ;  /* 0x00000004ff147e24 */ /* 0x000fce000f8e00ff */
.L_x_13714:
[----:B0-----:R-:W0:Y:S01]  /*e870*/  S2R R2, SR_TID.X ;  /* 0x0000000000027919 */ /* 0x001e220000002100 */
[----:B------:R-:W2:Y:S01]  /*e880*/  LDC R3, c[0x0][0x430] ;  /* 0x00010c00ff037b82 */ /* 0x000ea20000000800 */
[----:B------:R-:W-:Y:S01]  /*e890*/  IMAD R8, R20, 0x60, R30 ;  /* 0x0000006014087824 */ /* 0x000fe200078e021e */
[----:B------:R-:W-:Y:S02]  /*e8a0*/  IADD3 R18, R18, 0x1, RZ ;  /* 0x0000000112127810 */ /* 0x000fe40007ffe0ff */
[----:B--2---:R-:W-:Y:S02]  /*e8b0*/  ISETP.NE.AND P0, PT, R3, 0x1, PT ;  /* 0x000000010300780c */ /* 0x004fe40003f05270 */
[----:B0-----:R-:W-:-:S04]  /*e8c0*/  SHF.L.U32 R2, R2, 0x4, RZ ;  /* 0x0000000402027819 */ /* 0x001fc800000006ff */
[----:B------:R-:W-:-:S07]  /*e8d0*/  LOP3.LUT R2, R33, 0x70, R2, 0xf8, !PT ;  /* 0x0000007021027812 */ /* 0x000fce00078ef802 */
[----:B------:R-:W0:Y:S01]  /*e8e0*/  @P0 LDC R3, c[0x0][0x434] ;  /* 0x00010d00ff030b82 */ /* 0x000e220000000800 */
[C---:B------:R-:W-:Y:S01]  /*e8f0*/  ISETP.GT.U32.AND P1, PT, R2.reuse, 0x5f, PT ;  /* 0x0000005f0200780c */ /* 0x040fe20003f24070 */
[----:B------:R-:W-:-:S04]  /*e900*/  IMAD.IADD R8, R2, 0x1, R8 ;  /* 0x0000000102087824 */ /* 0x000fc800078e0208 */
[----:B------:R-:W-:Y:S02]  /*e910*/  IMAD.MOV.U32 R9, RZ, RZ, R8 ;  /* 0x000000ffff097224 */ /* 0x000fe400078e0008 */
[----:B------:R-:W2:Y:S08]  /*e920*/  @P0 LDC R7, c[0x0][0x438] ;  /* 0x00010e00ff070b82 */ /* 0x000eb00000000800 */
        /* <DEDUP_REMOVED lines=24> */
[----:B------:R-:W-:Y:S01]  /*eab0*/  IMAD R5, R5, UR4, R8 ;  /* 0x0000000405057c24 */ /* 0x000fe2000f8e0208 */
[----:B------:R-:W-:-:S02]  /*eac0*/  IADD3 R20, R20, -0x1, RZ ;  /* 0xffffffff14147810 */ /* 0x000fc40007ffe0ff */
[----:B------:R-:W-:Y:S01]  /*ead0*/  ISETP.GT.AND P2, PT, R2, RZ, PT ;  /* 0x000000ff0200720c */ /* 0x000fe20003f44270 */
[----:B0-----:R-:W-:-:S12]  /*eae0*/  @!P1 BRA `(.L_x_13702) ;  /* 0x0000000000049947 */ /* 0x001fd80003800000 */
[----:B------:R-:W-:Y:S01]  /*eaf0*/  BPT.TRAP 0x1 ;  /* 0x000000040000795c */ /* 0x000fe20000300000 */
.L_x_13702:
[----:B------:R-:W-:Y:S01]  /*eb00*/  IMAD R10, R18, 0x8, R16 ;  /* 0x00000008120a7824 */ /* 0x000fe200078e0210 */
[----:B------:R-:W-:Y:S01]  /*eb10*/  SHF.L.U32 R24, R25, 0x1f, RZ ;  /* 0x0000001f19187819 */ /* 0x000fe200000006ff */
[----:B------:R-:W-:Y:S01]  /*eb20*/  BSSY B1, `(.L_x_13703) ;  /* 0x0000004000017945 */ /* 0x000fe20003800000 */
[----:B-1----:R-:W-:Y:S02]  /*eb30*/  SHF.R.S32.HI R22, RZ, 0x1f, R5 ;  /* 0x0000001fff167819 */ /* 0x002fe40000011405 */
[----:B------:R-:W0:Y:S02]  /*eb40*/  SYNCS.PHASECHK.TRANS64.TRYWAIT P0, [R10+URZ+0x22840], R24 ;  /* 0x022840180a0075a7 */ /* 0x000e24000800017f */
[----:B0-----:R-:W-:Y:S05]  /*eb50*/  @!P0 BRA `(.L_x_13704) ;  /* 0x0000002c00908947 */ /* 0x001fea0003800000 */
.L_x_13785:
[----:B------:R-:W-:Y:S05]  /*eb60*/  BSYNC B1 ;  /* 0x0000000000017941 */ /* 0x000fea0003800000 */
.L_x_13703:
        /* <DEDUP_REMOVED lines=29> */
[----:B------:R-:W1:Y:S01]  /*ed40*/  SHFL.IDX PT, R14, R9, 0x2, 0x181f ;  /* 0x00581f00090e7f89 */ /* 0x000e6200000e0000 */
[----:B--2---:R-:W-:Y:S02]  /*ed50*/  IADD3.X R3, RZ, R3, RZ, P0, !PT ;  /* 0x00000003ff037210 */ /* 0x004fe400007fe4ff */
[----:B---3--:R-:W-:-:S03]  /*ed60*/  IADD3 R6, P0, R6, R0, RZ ;  /* 0x0000000006067210 */ /* 0x008fc60007f1e0ff */
[----:B------:R2:W-:Y:S02]  /*ed70*/  LDGSTS.E.BYPASS.LTC128B.128 [R8+0x1c400], desc[UR48][R2.64], !P1 ;  /* 0x1c40000002087fae */ /* 0x0005e4000c901d70 */
        /* <DEDUP_REMOVED lines=15> */
[----:B------:R3:W1:Y:S01]  /*ee70*/  SHFL.IDX PT, R14, R9, 0x5, 0x181f ;  /* 0x00b81f00090e7f89 */ /* 0x00066200000e0000 */
[----:B--2---:R-:W-:-:S05]  /*ee80*/  IADD3.X R3, RZ, R3, RZ, P0, !PT ;  /* 0x00000003ff037210 */ /* 0x004fca00007fe4ff */
[----:B----4-:R3:W-:Y:S04]  /*ee90*/  LDGSTS.E.BYPASS.LTC128B.128 [R8+0x1e400], desc[UR48][R2.64], !P1 ;  /* 0x1e40000002087fae */ /* 0x0107e8000c901d70 */
.L_x_13799:
        /* <DEDUP_REMOVED lines=8> */
.L_x_13706:
        /* <DEDUP_REMOVED lines=11> */
.L_x_13707:
[----:B------:R1:W-:Y:S01]  /*efd0*/  SYNCS.ARRIVE.TRANS64.A1T0 RZ, [R10+URZ+0x22830], RZ ;  /* 0x022830ff0aff79a7 */ /* 0x0003e2000810003f */
[----:B------:R-:W-:Y:S05]  /*efe0*/  @!P3 BRA `(.L_x_13708) ;  /* 0x000000000004b947 */ /* 0x000fea0003800000 */
[----:B------:R-:W-:Y:S01]  /*eff0*/  BPT.TRAP 0x1 ;  /* 0x000000040000795c */ /* 0x000fe20000300000 */
.L_x_13708:
[----:B------:R-:W2:Y:S01]  /*f000*/  SYNCS.PHASECHK.TRANS64.TRYWAIT P0, [R10+URZ+0x22860], R24 ;  /* 0x022860180a0075a7 */ /* 0x000ea2000800017f */
[----:B------:R-:W-:Y:S04]  /*f010*/  BSSY B1, `(.L_x_13709) ;  /* 0x0000002000017945 */ /* 0x000fe80003800000 */
[----:B--2---:R-:W-:Y:S05]  /*f020*/  @!P0 BRA `(.L_x_13710) ;  /* 0x0000003000008947 */ /* 0x004fea0003800000 */
.L_x_13800:
[----:B------:R-:W-:Y:S05]  /*f030*/  BSYNC B1 ;  /* 0x0000000000017941 */ /* 0x000fea0003800000 */
.L_x_13709:
        /* <DEDUP_REMOVED lines=25> */
[----:B------:R-:W3:Y:S01]  /*f1d0*/  SHFL.IDX PT, R14, R21, RZ, 0x181f ;  /* 0x00181fff150e7589 */ /* 0x000ee200000e0000 */
[----:B------:R-:W-:-:S03]  /*f1e0*/  LEA R22, R22, R16, 0x1 ;  /* 0x0000001016167211 */ /* 0x000fc600078e08ff */
        /* <DEDUP_REMOVED lines=41> */
.L_x_13814:
        /* <DEDUP_REMOVED lines=11> */
.L_x_13712:
        /* <DEDUP_REMOVED lines=11> */
.L_x_13713:
[----:B------:R0:W-:Y:S01]  /*f5e0*/  SYNCS.ARRIVE.TRANS64.A1T0 RZ, [R10+URZ+0x22850], RZ ;  /* 0x022850ff0aff79a7 */ /* 0x0001e2000810003f */
[----:B------:R-:W-:Y:S05]  /*f5f0*/  @P2 BRA `(.L_x_13714) ;  /* 0xfffffff0009c2947 */ /* 0x000fea000383ffff */
[----:B------:R-:W-:Y:S05]  /*f600*/  BSYNC B0 ;  /* 0x0000000000007941 */ /* 0x000fea0003800000 */
.L_x_13701:
        /* <DEDUP_REMOVED lines=21> */
.L_x_13716:
[----:B------:R-:W-:Y:S05]  /*f760*/  BSYNC B0 ;  /* 0x0000000000007941 */ /* 0x000fea0003800000 */
.L_x_13715:
[----:B------:R-:W-:-:S07]  /*f770*/  LOP3.LUT R25, R25, R0, RZ, 0x3c, !PT ;  /* 0x0000000019197212 */ /* 0x000fce00078e3cff */
.L_x_13676:
[----:B------:R-:W-:Y:S05]  /*f780*/  BSYNC B7 ;  /* 0x0000000000077941 */ /* 0x000fea0003800000 */
.L_x_13674:
[----:B------:R-:W-:-:S13]  /*f790*/  LOP3.LUT P1, RZ, R17, 0x200, RZ, 0xc0, !PT ;  /* 0x0000020011ff7812 */ /* 0x000fda000782c0ff */
[----:B------:R-:W-:Y:S05]  /*f7a0*/  @!P1 BRA `(.L_x_13717) ;  /* 0x0000000000249947 */ /* 0x000fea0003800000 */
[----:B------:R-:W-:Y:S05]  /*f7b0*/  WARPSYNC.ALL ;  /* 0x0000000000007948 */ /* 0x000fea0003800000 */
[----:B------:R-:W2:Y:S08]  /*f7c0*/  S2UR UR5, SR_CgaCtaId ;  /* 0x00000000000579c3 */ /* 0x000eb00000008800 */
[----:B------:R-:W-:Y:S06]  /*f7d0*/  BAR.SYNC.DEFER_BLOCKING 0x5, 0x180 ;  /* 0x0146000000007b1d */ /* 0x000fec0000010000 */
[----:B------:R-:W-:-:S02]  /*f7e0*/  UMOV UR4, 0x400 ;  /* 0x0000040000047882 */ /* 0x000fc40000000000 */
[----:B--2---:R-:W-:-:S06]  /*f7f0*/  ULEA UR4, UR5, UR4, 0x18 ;  /* 0x0000000405047291 */ /* 0x004fcc000f8ec03f */
[----:B------:R-:W-:-:S05]  /*f800*/  MOV R16, UR4 ;  /* 0x0000000400107c02 */ /* 0x000fca0008000f00 */
[----:B------:R2:W3:Y:S01]  /*f810*/  LDS R31, [R16+0x228d0] ;  /* 0x0228d000101f7984 */ /* 0x0004e20000000800 */
[----:B------:R-:W-:Y:S06]  /*f820*/  BAR.ARV 0x4, 0x180 ;  /* 0x0106000000007b1d */ /* 0x000fec0000002000 */
[----:B------:R-:W-:Y:S05]  /*f830*/  BRA `(.L_x_13718) ;  /* 0x00000000002c7947 */ /* 0x000fea0003800000 */
.L_x_13717:
[----:B------:R-:W-:-:S03]  /*f840*/  UMOV UR4, 0xffffffff ;  /* 0xffffffff00047882 */ /* 0x000fc60000000000 */
[----:B------:R-:W-:Y:S05]  /*f850*/  BRA.DIV UR4, `(.L_x_13719) ;  /* 0x0000002e04d07947 */ /* 0x000fea000b800000 */
[----:B------:R2:W3:Y:S02]  /*f860*/  SHFL.IDX PT, R14, R31, RZ, 0x1f ;  /* 0x00001fff1f0e7589 */ /* 0x0004e400000e0000 */
.L_x_13817:
        /* <DEDUP_REMOVED lines=8> */
.L_x_13718:
[----:B------:R-:W-:Y:S02]  /*f8f0*/  ULDC UR4, c[0x0][0xc38] ;  /* 0x00030e0000047ab9 */ /* 0x000fe40000000800 */
[----:B---3--:R-:W-:-:S13]  /*f900*/  ISETP.GE.AND P0, PT, R31, UR4, PT ;  /* 0x000000041f007c0c */ /* 0x008fda000bf06270 */
[----:B------:R-:W-:Y:S05]  /*f910*/  @!P0 BRA `(.L_x_13720) ;  /* 0xffffffc800948947 */ /* 0x000fea000383ffff */
.L_x_13671:
[----:B------:R-:W3:Y:S01]  /*f920*/  LDL.LU R0, [R1] ;  /* 0x0000000001007983 */ /* 0x000ee20000300800 */
        /* <DEDUP_REMOVED lines=11> */
.L_x_13818:
[----:B------:R-:W-:Y:S05]  /*f9e0*/  BSYNC B0 ;  /* 0x0000000000007941 */ /* 0x000fea0003800000 */
.L_x_13721:
[----:B------:R-:W-:-:S03]  /*f9f0*/  UMOV UR4, 0xffffffff ;  /* 0xffffffff00047882 */ /* 0x000fc60000000000 */
[----:B------:R-:W-:Y:S05]  /*fa00*/  BRA.DIV UR4, `(.L_x_13723) ;  /* 0x0000002e04a07947 */ /* 0x000fea000b800000 */
[----:B---3--:R-:W3:Y:S02]  /*fa10*/  S2R R0, SR_TID.X ;  /* 0x0000000000007919 */ /* 0x008ee40000002100 */
[----:B---3--:R-:W-:-:S04]  /*fa20*/  SHF.R.U32.HI R0, RZ, 0x5, R0 ;  /* 0x00000005ff007819 */ /* 0x008fc80000011600 */
[----:B------:R-:W-:-:S05]  /*fa30*/  LOP3.LUT R0, R0, 0x3, RZ, 0xc0, !PT ;  /* 0x0000000300007812 */ /* 0x000fca00078ec0ff */
[----:B------:R3:W4:Y:S02]  /*fa40*/  SHFL.IDX PT, R14, R0, RZ, 0x1f ;  /* 0x00001fff000e7589 */ /* 0x00072400000e0000 */
.L_x_13821:
[----:B----4-:R-:W-:Y:S01]  /*fa50*/  ISETP.NE.AND P0, PT, R14, RZ, PT ;  /* 0x000000ff0e00720c */ /* 0x010fe20003f05270 */
[----:B------:R-:W-:-:S12]  /*fa60*/  BSSY B0, `(.L_x_13724) ;  /* 0x0000024000007945 */ /* 0x000fd80003800000 */
[----:B------:R-:W-:Y:S05]  /*fa70*/  @P0 BRA `(.L_x_13725) ;  /* 0x0000000000880947 */ /* 0x000fea0003800000 */
[----:B------:R-:W-:-:S03]  /*fa80*/  UMOV UR4, 0xffffffff ;  /* 0xffffffff00047882 */ /* 0x000fc60000000000 */
[----:B------:R-:W-:Y:S05]  /*fa90*/  BRA.DIV UR4, `(.L_x_13726) ;  /* 0x0000002e04b07947 */ /* 0x000fea000b800000 */
[----:B------:R-:W-:-:S13]  /*faa0*/  ELECT P6, URZ, PT ;  /* 0x00000000003f782f */ /* 0x000fda00038c0000 */
.L_x_13824:
[----:B------:R-:W-:Y:S05]  /*fab0*/  @!P6 BRA `(.L_x_13725) ;  /* 0x000000000078e947 */ /* 0x000fea0003800000 */
[----:B------:R-:W-:-:S06]  /*fac0*/  ULOP3.LUT UR4, UR45, 0x2, URZ, 0xfc, !UPT ;  /* 0x000000022d047892 */ /* 0x000fcc000f8efc3f */
[----:B---3--:R-:W-:-:S05]  /*fad0*/  IMAD.U32 R0, RZ, RZ, UR4 ;  /* 0x00000004ff007e24 */ /* 0x008fca000f8e00ff */
[----:B------:R-:W-:-:S13]  /*fae0*/  ISETP.NE.AND P0, PT, R0, 0x3, PT ;  /* 0x000000030000780c */ /* 0x000fda0003f05270 */
[----:B------:R-:W-:Y:S05]  /*faf0*/  @!P0 BRA `(.L_x_13727) ;  /* 0x0000000000048947 */ /* 0x000fea0003800000 */
[----:B------:R-:W-:Y:S01]  /*fb00*/  BPT.TRAP 0x1 ;  /* 0x000000040000795c */ /* 0x000fe20000300000 */
.L_x_13727:
[C---:B------:R-:W-:Y:S01]  /*fb10*/  LEA R3, R18.reuse, R5, 0x3 ;  /* 0x0000000512037211 */ /* 0x040fe200078e18ff */
[----:B------:R-:W-:Y:S01]  /*fb20*/  VIADD R18, R18, 0x1 ;  /* 0x0000000112127836 */ /* 0x000fe20000000000 */
[----:B------:R-:W-:-:S04]  /*fb30*/  SHF.L.U32 R2, R25, 0x1f, RZ ;  /* 0x0000001f19027819 */ /* 0x000fc800000006ff */
[----:B------:R-:W3:Y:S01]  /*fb40*/  SYNCS.PHASECHK.TRANS64.TRYWAIT P1, [R3+URZ+0x22840], R2 ;  /* 0x02284002030075a7 */ /* 0x000ee2000802017f */
[----:B------:R-:W-:-:S04]  /*fb50*/  ISETP.NE.AND P2, PT, R18, 0x2, PT ;  /* 0x000000021200780c */ /* 0x000fc80003f45270 */
[----:B------:R-:W-:Y:S01]  /*fb60*/  SEL R0, RZ, 0x1, P2 ;  /* 0x00000001ff007807 */ /* 0x000fe20001000000 */
[----:B---3--:R-:W-:Y:S08]  /*fb70*/  @!P1 BRA `(.L_x_13728) ;  /* 0x0000002c00989947 */ /* 0x008ff00003800000 */
.L_x_13825:
[----:B------:R-:W-:Y:S02]  /*fb80*/  SEL R18, R18, RZ, P2 ;  /* 0x000000ff12127207 */ /* 0x000fe40001000000 */
[----:B------:R-:W-:Y:S01]  /*fb90*/  LOP3.LUT R0, R25, R0, RZ, 0x3c, !PT ;  /* 0x0000000019007212 */ /* 0x000fe200078e3cff */
[----:B------:R-:W-:Y:S06]  /*fba0*/  @!P0 BRA `(.L_x_13729) ;  /* 0x0000000000048947 */ /* 0x000fec0003800000 */
[----:B------:R-:W-:Y:S01]  /*fbb0*/  BPT.TRAP 0x1 ;  /* 0x000000040000795c */ /* 0x000fe20000300000 */
.L_x_13729:
[----:B------:R-:W-:Y:S01]  /*fbc0*/  IMAD R5, R18, 0x8, R5 ;  /* 0x0000000812057824 */ /* 0x000fe200078e0205 */
[----:B------:R-:W-:-:S04]  /*fbd0*/  SHF.L.U32 R0, R0, 0x1f, RZ ;  /* 0x0000001f00007819 */ /* 0x000fc800000006ff */
[----:B------:R-:W4:Y:S02]  /*fbe0*/  SYNCS.PHASECHK.TRANS64.TRYWAIT P1, [R5+URZ+0x22840], R0 ;  /* 0x02284000050075a7 */ /* 0x000f24000802017f */
[----:B----4-:R-:W-:Y:S05]  /*fbf0*/  @!P1 BRA `(.L_x_13730) ;  /* 0x0000002c008c9947 */ /* 0x010fea0003800000 */
.L_x_13826:
[----:B------:R-:W-:Y:S05]  /*fc00*/  @!P0 BRA `(.L_x_13731) ;  /* 0x0000000000048947 */ /* 0x000fea0003800000 */
[----:B------:R-:W-:Y:S01]  /*fc10*/  BPT.TRAP 0x1 ;  /* 0x000000040000795c */ /* 0x000fe20000300000 */
.L_x_13731:
[----:B------:R-:W0:Y:S02]  /*fc20*/  SYNCS.PHASECHK.TRANS64.TRYWAIT P1, [R3+URZ+0x22860], R2 ;  /* 0x02286002030075a7 */ /* 0x000e24000802017f */
[----:B0-----:R-:W-:Y:S05]  /*fc30*/  @!P1 BRA `(.L_x_13732) ;  /* 0x0000002c00909947 */ /* 0x001fea0003800000 */
.L_x_13827:
[----:B------:R-:W-:Y:S05]  /*fc40*/  @!P0 BRA `(.L_x_13733) ;  /* 0x0000000000048947 */ /* 0x000fea0003800000 */
[----:B------:R-:W-:Y:S01]  /*fc50*/  BPT.TRAP 0x1 ;  /* 0x000000040000795c */ /* 0x000fe20000300000 */
.L_x_13733:
[----:B------:R0:W0:Y:S02]  /*fc60*/  SYNCS.PHASECHK.TRANS64.TRYWAIT P0, [R5+URZ+0x22860], R0 ;  /* 0x02286000050075a7 */ /* 0x000024000800017f */
[----:B0-----:R-:W-:Y:S05]  /*fc70*/  @!P0 NANOSLEEP.SYNCS 0x989680 ;  /* 0x009896800000895d */ /* 0x001fea0003900000 */
[----:B------:R-:W0:Y:S02]  /*fc80*/  @!P0 SYNCS.PHASECHK.TRANS64 P0, [R5+URZ+0x22860], R0 ;  /* 0x02286000050085a7 */ /* 0x000e24000800007f */
[----:B0-----:R-:W-:Y:S05]  /*fc90*/  @!P0 BRA `(.L_x_13733) ;  /* 0xfffffffc00f08947 */ /* 0x001fea000383ffff */
.L_x_13725:
[----:B------:R-:W-:Y:S05]  /*fca0*/  BSYNC B0 ;  /* 0x0000000000007941 */ /* 0x000fea0003800000 */
.L_x_13724:
[----:B------:R-:W-:Y:S05]  /*fcb0*/  EXIT ;  /* 0x000000000000794d */ /* 0x000fea0003800000 */
.L_x_13618:
[----:B0-----:R-:W-:-:S04]  /*fcc0*/  IMAD.U32 R3, RZ, RZ, UR47 ;  /* 0x0000002fff037e24 */ /* 0x001fc8000f8e00ff */
[----:B------:R0:W1:Y:S03]  /*fcd0*/  SYNCS.PHASECHK.TRANS64.TRYWAIT P0, [R3+URZ+0x22800], R0 ;  /* 0x02280000030075a7 */ /* 0x000066000800017f */
[----:B-1----:R-:W-:Y:S05]  /*fce0*/  @!P0 NANOSLEEP.SYNCS 0x989680 ;  /* 0x009896800000895d */ /* 0x002fea0003900000 */
[----:B------:R-:W1:Y:S02]  /*fcf0*/  @!P0 SYNCS.PHASECHK.TRANS64 P0, [R3+URZ+0x22800], R0 ;  /* 0x02280000030085a7 */ /* 0x000e64000800007f */
[----:B-1----:R-:W-:Y:S05]  /*fd00*/  @!P0 BRA `(.L_x_13618) ;  /* 0xfffffffc00ec8947 */ /* 0x002fea000383ffff */
[----:B------:R-:W-:Y:S05]  /*fd10*/  BRA `(.L_x_13734) ;  /* 0xffffff1800e07947 */ /* 0x000fea000383ffff */
.L_x_13622:
[----:B-1----:R-:W-:-:S04]  /*fd20*/  IMAD.U32 R3, RZ, RZ, UR22 ;  /* 0x00000016ff037e24 */ /* 0x002fc8000f8e00ff */
[----:B------:R1:W2:Y:S03]  /*fd30*/  SYNCS.PHASECHK.TRANS64.TRYWAIT P1, [R3+URZ+0x22830], R8 ;  /* 0x02283008030075a7 */ /* 0x0002a6000802017f */
[----:B--2---:R-:W-:Y:S05]  /*fd40*/  @!P1 NANOSLEEP.SYNCS 0x989680 ;  /* 0x009896800000995d */ /* 0x004fea0003900000 */
[----:B------:R-:W2:Y:S02]  /*fd50*/  @!P1 SYNCS.PHASECHK.TRANS64 P1, [R3+URZ+0x22830], R8 ;  /* 0x02283008030095a7 */ /* 0x000ea4000802007f */
[----:B--2---:R-:W-:Y:S05]  /*fd60*/  @!P1 BRA `(.L_x_13622) ;  /* 0xfffffffc00ec9947 */ /* 0x004fea000383ffff */
[----:B------:R-:W-:Y:S05]  /*fd70*/  BRA `(.L_x_13621) ;  /* 0xffffff1c00047947 */ /* 0x000fea000383ffff */
.L_x_13627:
[----:B-1----:R-:W-:-:S04]  /*fd80*/  MOV R9, UR22 ;  /* 0x0000001600097c02 */ /* 0x002fc80008000f00 */
[----:B------:R1:W2:Y:S03]  /*fd90*/  SYNCS.PHASECHK.TRANS64.TRYWAIT P1, [R9+URZ+0x22850], R8 ;  /* 0x02285008090075a7 */ /* 0x0002a6000802017f */
[----:B--2---:R-:W-:Y:S05]  /*fda0*/  @!P1 NANOSLEEP.SYNCS 0x989680 ;  /* 0x009896800000995d */ /* 0x004fea0003900000 */
[----:B------:R-:W2:Y:S02]  /*fdb0*/  @!P1 SYNCS.PHASECHK.TRANS64 P1, [R9+URZ+0x22850], R8 ;  /* 0x02285008090095a7 */ /* 0x000ea4000802007f */
[----:B--2---:R-:W-:Y:S05]  /*fdc0*/  @!P1 BRA `(.L_x_13627) ;  /* 0xfffffffc00ec9947 */ /* 0x004fea000383ffff */
[----:B------:R-:W-:Y:S05]  /*fdd0*/  BRA `(.L_x_13626) ;  /* 0xffffff3800947947 */ /* 0x000fea000383ffff */
.L_x_13633:
[----:B-1----:R-:W-:-:S04]  /*fde0*/  IMAD.U32 R0, RZ, RZ, UR26 ;  /* 0x0000001aff007e24 */ /* 0x002fc8000f8e00ff */
[----:B------:R1:W2:Y:S03]  /*fdf0*/  SYNCS.PHASECHK.TRANS64.TRYWAIT P1, [R0+URZ+0x22830], R7 ;  /* 0x02283007000075a7 */ /* 0x0002a6000802017f */
[----:B--2---:R-:W-:Y:S05]  /*fe00*/  @!P1 NANOSLEEP.SYNCS 0x989680 ;  /* 0x009896800000995d */ /* 0x004fea0003900000 */
[----:B------:R-:W2:Y:S02]  /*fe10*/  @!P1 SYNCS.PHASECHK.TRANS64 P1, [R0+URZ+0x22830], R7 ;  /* 0x02283007000095a7 */ /* 0x000ea4000802007f */
[----:B--2---:R-:W-:Y:S05]  /*fe20*/  @!P1 BRA `(.L_x_13633) ;  /* 0xfffffffc00ec9947 */ /* 0x004fea000383ffff */
[----:B------:R-:W-:Y:S05]  /*fe30*/  BRA `(.L_x_13632) ;  /* 0xffffff3c00dc7947 */ /* 0x000fea000383ffff */
.L_x_13638:
[----:B-1----:R-:W-:-:S04]  /*fe40*/  IMAD.U32 R10, RZ, RZ, UR26 ;  /* 0x0000001aff0a7e24 */ /* 0x002fc8000f8e00ff */
[----:B------:R1:W2:Y:S03]  /*fe50*/  SYNCS.PHASECHK.TRANS64.TRYWAIT P1, [R10+URZ+0x22850], R7 ;  /* 0x022850070a0075a7 */ /* 0x0002a6000802017f */
[----:B--2---:R-:W-:Y:S05]  /*fe60*/  @!P1 NANOSLEEP.SYNCS 0x989680 ;  /* 0x009896800000995d */ /* 0x004fea0003900000 */
[----:B------:R-:W2:Y:S02]  /*fe70*/  @!P1 SYNCS.PHASECHK.TRANS64 P1, [R10+URZ+0x22850], R7 ;  /* 0x022850070a0095a7 */ /* 0x000ea4000802007f */
[----:B--2---:R-:W-:Y:S05]  /*fe80*/  @!P1 BRA `(.L_x_13638) ;  /* 0xfffffffc00ec9947 */ /* 0x004fea000383ffff */
[----:B------:R-:W-:Y:S05]  /*fe90*/  BRA `(.L_x_13637) ;  /* 0xffffff6400607947 */ /* 0x000fea000383ffff */
.L_x_13645:
[----:B-1----:R-:W-:-:S04]  /*fea0*/  IMAD.U32 R0, RZ, RZ, UR25 ;  /* 0x00000019ff007e24 */ /* 0x002fc8000f8e00ff */
[----:B------:R1:W2:Y:S03]  /*feb0*/  SYNCS.PHASECHK.TRANS64.TRYWAIT P1, [R0+URZ+0x22830], R7 ;  /* 0x02283007000075a7 */ /* 0x0002a6000802017f */
[----:B--2---:R-:W-:Y:S05]  /*fec0*/  @!P1 NANOSLEEP.SYNCS 0x989680 ;  /* 0x009896800000995d */ /* 0x004fea0003900000 */
[----:B------:R-:W2:Y:S02]  /*fed0*/  @!P1 SYNCS.PHASECHK.TRANS64 P1, [R0+URZ+0x22830], R7 ;  /* 0x02283007000095a7 */ /* 0x000ea4000802007f */
[----:B--2---:R-:W-:Y:S05]  /*fee0*/  @!P1 BRA `(.L_x_13645) ;  /* 0xfffffffc00ec9947 */ /* 0x004fea000383ffff */
[----:B------:R-:W-:Y:S05]  /*fef0*/  BRA `(.L_x_13644) ;  /* 0xffffff68006c7947 */ /* 0x000fea000383ffff */
.L_x_13650:
[----:B-1----:R-:W-:-:S04]  /*ff00*/  IMAD.U32 R10, RZ, RZ, UR25 ;  /* 0x00000019ff0a7e24 */ /* 0x002fc8000f8e00ff */
[----:B------:R1:W2:Y:S03]  /*ff10*/  SYNCS.PHASECHK.TRANS64.TRYWAIT P1, [R10+URZ+0x22850], R7 ;  /* 0x022850070a0075a7 */ /* 0x0002a6000802017f */
[----:B--2---:R-:W-:Y:S05]  /*ff20*/  @!P1 NANOSLEEP.SYNCS 0x989680 ;  /* 0x009896800000995d */ /* 0x004fea0003900000 */
[----:B------:R-:W2:Y:S02]  /*ff30*/  @!P1 SYNCS.PHASECHK.TRANS64 P1, [R10+URZ+0x22850], R7 ;  /* 0x022850070a0095a7 */ /* 0x000ea4000802007f */
[----:B--2---:R-:W-:Y:S05]  /*ff40*/  @!P1 BRA `(.L_x_13650) ;  /* 0xfffffffc00ec9947 */ /* 0x004fea000383ffff */
[----:B------:R-:W-:Y:S05]  /*ff50*/  BRA `(.L_x_13649) ;  /* 0xffffff8800107947 */ /* 0x000fea000383ffff */
.L_x_13682:
[----:B------:R-:W2:Y:S01]  /*ff60*/  S2R R20, SR_TID.X ;  /* 0x0000000000147919 */ /* 0x000ea20000002100 */
[----:B------:R-:W-:Y:S02]  /*ff70*/  IMAD.MOV.U32 R12, RZ, RZ, RZ ;  /* 0x000000ffff0c7224 */ /* 0x000fe400078e00ff */
[----:B------:R-:W-:Y:S02]  /*ff80*/  IMAD.MOV.U32 R11, RZ, RZ, 0x1f ;  /* 0x0000001fff0b7424 */ /* 0x000fe400078e00ff */
[----:B------:R-:W-:Y:S01]  /*ff90*/  IMAD.MOV.U32 R15, RZ, RZ, -0x1 ;  /* 0xffffffffff0f7424 */ /* 0x000fe200078e00ff */
[----:B--2---:R-:W-:-:S04]  /*ffa0*/  SHF.R.U32.HI R20, RZ, 0x5, R20 ;  /* 0x00000005ff147819 */ /* 0x004fc80000011614 */
[----:B------:R-:W-:-:S04]  /*ffb0*/  LOP3.LUT R20, R20, 0x3, RZ, 0xc0, !PT ;  /* 0x0000000314147812 */ /* 0x000fc800078ec0ff */
[----:B------:R-:W-:-:S07]  /*ffc0*/  MOV R13, R20 ;  /* 0x00000014000d7202 */ /* 0x000fce0000000f00 */
[----:B01---5:R-:W-:Y:S05]  /*ffd0*/  WARPSYNC.COLLECTIVE R15, `(.L_x_13735) ;  /* 0x000000000f087348 */ /* 0x023fea0003c00000 */
[----:B------:R2:W3:Y:S02]  /*ffe0*/  SHFL.IDX P6, R14, R13, R12, R11 ;  /* 0x0000000c0d0e7389 */ /* 0x0004e400000c000b */
[----:B0123-5:R-:W-:Y:S01]  /*fff0*/  ENDCOLLECTIVE ;  /* 0x000000000000791b */ /* 0x02ffe20003800000 */
.L_x_13735:
[----:B------:R-:W-:Y:S05]  /*10000*/  BRA `(.L_x_13736) ;  /* 0xffffffcc005c7947 */ /* 0x000fea000383ffff */
.L_x_13685:
[----:B0-----:R0:W1:Y:S02]  /*10010*/  SYNCS.PHASECHK.TRANS64.TRYWAIT P0, [R22+URZ+0x22840], R3 ;  /* 0x02284003160075a7 */ /* 0x001064000800017f */
[----:B-1----:R-:W-:Y:S05]  /*10020*/  @!P0 NANOSLEEP.SYNCS 0x989680 ;  /* 0x009896800000895d */ /* 0x002fea0003900000 */
[----:B------:R-:W1:Y:S02]  /*10030*/  @!P0 SYNCS.PHASECHK.TRANS64 P0, [R22+URZ+0x22840], R3 ;  /* 0x02284003160085a7 */ /* 0x000e64000800007f */
[----:B-1----:R-:W-:Y:S05]  /*10040*/  @!P0 BRA `(.L_x_13685) ;  /* 0xfffffffc00f08947 */ /* 0x002fea000383ffff */
[----:B------:R-:W-:Y:S05]  /*10050*/  BRA `(.L_x_13737) ;  /* 0xffffffd000047947 */ /* 0x000fea000383ffff */
.L_x_13686:
        /* <DEDUP_REMOVED lines=8> */
.L_x_13739:
[----:B------:R-:W-:Y:S05]  /*100e0*/  BSYNC B0 ;  /* 0x0000000000007941 */ /* 0x000fea0003800000 */
.L_x_13738:
[----:B------:R-:W-:Y:S01]  /*100f0*/  IMAD.MOV.U32 R13, RZ, RZ, R4 ;  /* 0x000000ffff0d7224 */ /* 0x000fe200078e0004 */
[----:B------:R-:W-:Y:S01]  /*10100*/  MOV R12, RZ ;  /* 0x000000ff000c7202 */ /* 0x000fe20000000f00 */
[----:B------:R-:W-:Y:S02]  /*10110*/  IMAD.MOV.U32 R11, RZ, RZ, 0x181f ;  /* 0x0000181fff0b7424 */ /* 0x000fe400078e00ff */
[----:B------:R-:W-:Y:S02]  /*10120*/  IMAD.MOV.U32 R15, RZ, RZ, -0x1 ;  /* 0xffffffffff0f7424 */ /* 0x000fe400078e00ff */
[----:B------:R-:W-:Y:S02]  /*10130*/  IMAD.MOV.U32 R2, RZ, RZ, R14 ;  /* 0x000000ffff027224 */ /* 0x000fe400078e000e */
[----:B------:R-:W-:-:S07]  /*10140*/  @P0 IMAD R7, R0, 0x2, R16 ;  /* 0x0000000200070824 */ /* 0x000fce00078e0210 */
[----:B------:R-:W-:Y:S05]  /*10150*/  WARPSYNC.COLLECTIVE R15, `(.L_x_13740) ;  /* 0x000000000f087348 */ /* 0x000fea0003c00000 */
[----:B------:R0:W1:Y:S02]  /*10160*/  SHFL.IDX P6, R14, R13, R12, R11 ;  /* 0x0000000c0d0e7389 */ /* 0x00006400000c000b */
[----:B01----:R-:W-:Y:S01]  /*10170*/  ENDCOLLECTIVE ;  /* 0x000000000000791b */ /* 0x003fe20003800000 */
.L_x_13740:
        /* <DEDUP_REMOVED lines=8> */
.L_x_13741:
        /* <DEDUP_REMOVED lines=11> */
.L_x_13742:
[----:B------:R-:W-:Y:S02]  /*102b0*/  IMAD.MOV.U32 R13, RZ, RZ, R5 ;  /* 0x000000ffff0d7224 */ /* 0x000fe400078e0005 */
[----:B------:R-:W-:Y:S01]  /*102c0*/  IMAD.MOV.U32 R12, RZ, RZ, 0x2 ;  /* 0x00000002ff0c7424 */ /* 0x000fe200078e00ff */
[----:B------:R-:W-:-:S13]  /*102d0*/  @P0 LEA R2, P1, R8, R14, 0x1 ;  /* 0x0000000e08020211 */ /* 0x000fda00078208ff */
[----:B------:R-:W-:Y:S05]  /*102e0*/  WARPSYNC.COLLECTIVE R15, `(.L_x_13743) ;  /* 0x000000000f087348 */ /* 0x000fea0003c00000 */
[----:B------:R0:W1:Y:S02]  /*102f0*/  SHFL.IDX P6, R14, R13, R12, R11 ;  /* 0x0000000c0d0e7389 */ /* 0x00006400000c000b */
[----:B01----:R-:W-:Y:S01]  /*10300*/  ENDCOLLECTIVE ;  /* 0x000000000000791b */ /* 0x003fe20003800000 */
.L_x_13743:
[----:B------:R-:W-:-:S05]  /*10310*/  @P0 IADD3.X R3, RZ, R6, RZ, P1, !PT ;  /* 0x00000006ff030210 */ /* 0x000fca0000ffe4ff */
        /* <DEDUP_REMOVED lines=11> */
.L_x_13744:
[----:B------:R-:W-:Y:S02]  /*103d0*/  IMAD.MOV.U32 R13, RZ, RZ, R5 ;  /* 0x000000ffff0d7224 */ /* 0x000fe400078e0005 */
[----:B------:R-:W-:Y:S01]  /*103e0*/  IMAD.MOV.U32 R12, RZ, RZ, 0x3 ;  /* 0x00000003ff0c7424 */ /* 0x000fe200078e00ff */
[----:B------:R-:W-:-:S13]  /*103f0*/  @P0 LEA R2, P1, R8, R14, 0x1 ;  /* 0x0000000e08020211 */ /* 0x000fda00078208ff */
[----:B------:R-:W-:Y:S05]  /*10400*/  WARPSYNC.COLLECTIVE R15, `(.L_x_13745) ;  /* 0x000000000f087348 */ /* 0x000fea0003c00000 */
[----:B------:R0:W1:Y:S02]  /*10410*/  SHFL.IDX P6, R14, R13, R12, R11 ;  /* 0x0000000c0d0e7389 */ /* 0x00006400000c000b */
[----:B01----:R-:W-:Y:S01]  /*10420*/  ENDCOLLECTIVE ;  /* 0x000000000000791b */ /* 0x003fe20003800000 */
.L_x_13745:
[----:B------:R-:W-:-:S05]  /*10430*/  @P0 IMAD.X R3, RZ, RZ, R6, P1 ;  /* 0x000000ffff030224 */ /* 0x000fca00008e0606 */
        /* <DEDUP_REMOVED lines=11> */
.L_x_13746:
[----:B------:R-:W-:Y:S01]  /*104f0*/  IMAD.MOV.U32 R13, RZ, RZ, R5 ;  /* 0x000000ffff0d7224 */ /* 0x000fe200078e0005 */
[----:B------:R-:W-:Y:S02]  /*10500*/  MOV R12, 0x4 ;  /* 0x00000004000c7802 */ /* 0x000fe40000000f00 */
[----:B------:R-:W-:-:S13]  /*10510*/  @P0 LEA R2, P1, R8, R14, 0x1 ;  /* 0x0000000e08020211 */ /* 0x000fda00078208ff */
[----:B------:R-:W-:Y:S05]  /*10520*/  WARPSYNC.COLLECTIVE R15, `(.L_x_13747) ;  /* 0x000000000f087348 */ /* 0x000fea0003c00000 */
[----:B------:R0:W1:Y:S02]  /*10530*/  SHFL.IDX P6, R14, R13, R12, R11 ;  /* 0x0000000c0d0e7389 */ /* 0x00006400000c000b */
[----:B01----:R-:W-:Y:S01]  /*10540*/  ENDCOLLECTIVE ;  /* 0x000000000000791b */ /* 0x003fe20003800000 */
.L_x_13747:
        /* <DEDUP_REMOVED lines=12> */
.L_x_13748:
[----:B------:R-:W-:Y:S01]  /*10610*/  MOV R13, R5 ;  /* 0x00000005000d7202 */ /* 0x000fe20000000f00 */
[----:B------:R-:W-:Y:S01]  /*10620*/  IMAD.MOV.U32 R12, RZ, RZ, 0x5 ;  /* 0x00000005ff0c7424 */ /* 0x000fe200078e00ff */
[----:B------:R-:W-:-:S13]  /*10630*/  @P0 LEA R2, P1, R8, R14, 0x1 ;  /* 0x0000000e08020211 */ /* 0x000fda00078208ff */
[----:B------:R-:W-:Y:S05]  /*10640*/  WARPSYNC.COLLECTIVE R15, `(.L_x_13749) ;  /* 0x000000000f087348 */ /* 0x000fea0003c00000 */
[----:B------:R0:W1:Y:S02]  /*10650*/  SHFL.IDX P6, R14, R13, R12, R11 ;  /* 0x0000000c0d0e7389 */ /* 0x00006400000c000b */
[----:B01----:R-:W-:Y:S01]  /*10660*/  ENDCOLLECTIVE ;  /* 0x000000000000791b */ /* 0x003fe20003800000 */
.L_x_13749:
        /* <DEDUP_REMOVED lines=10> */
.L_x_13750:
[----:B------:R-:W-:Y:S05]  /*10710*/  BRA `(.L_x_13751) ;  /* 0xffffffcc00687947 */ /* 0x000fea000383ffff */
.L_x_13691:
[----:B------:R-:W-:Y:S01]  /*10720*/  IMAD.MOV.U32 R13, RZ, RZ, R5 ;  /* 0x000000ffff0d7224 */ /* 0x000fe200078e0005 */
[----:B------:R-:W-:Y:S01]  /*10730*/  MOV R12, RZ ;  /* 0x000000ff000c7202 */ /* 0x000fe20000000f00 */
[----:B------:R-:W-:Y:S01]  /*10740*/  IMAD.MOV.U32 R11, RZ, RZ, 0x181f ;  /* 0x0000181fff0b7424 */ /* 0x000fe200078e00ff */
[----:B------:R-:W-:Y:S01]  /*10750*/  MOV R4, UR42 ;  /* 0x0000002a00047c02 */ /* 0x000fe20008000f00 */
[----:B------:R-:W-:-:S04]  /*10760*/  IMAD.MOV.U32 R15, RZ, RZ, -0x1 ;  /* 0xffffffffff0f7424 */ /* 0x000fc800078e00ff */
[----:B------:R-:W-:-:S07]  /*10770*/  IMAD R4, R4, 0x80, R33 ;  /* 0x0000008004047824 */ /* 0x000fce00078e0221 */
[----:B-1----:R-:W-:Y:S05]  /*10780*/  WARPSYNC.COLLECTIVE R15, `(.L_x_13752) ;  /* 0x000000000f087348 */ /* 0x002fea0003c00000 */
[----:B------:R0:W2:Y:S02]  /*10790*/  SHFL.IDX P6, R14, R13, R12, R11 ;  /* 0x0000000c0d0e7389 */ /* 0x0000a400000c000b */
[----:B012---:R-:W-:Y:S01]  /*107a0*/  ENDCOLLECTIVE ;  /* 0x000000000000791b */ /* 0x007fe20003800000 */
.L_x_13752:
[C---:B------:R-:W-:Y:S01]  /*107b0*/  VIADD R6, R4.reuse, 0x10 ;  /* 0x0000001004067836 */ /* 0x040fe20000000000 */
[----:B------:R-:W-:Y:S01]  /*107c0*/  ISETP.GE.AND P0, PT, R4, UR37, PT ;  /* 0x0000002504007c0c */ /* 0x000fe2000bf06270 */
[----:B------:R-:W-:Y:S02]  /*107d0*/  IMAD.MOV.U32 R13, RZ, RZ, R0 ;  /* 0x000000ffff0d7224 */ /* 0x000fe400078e0000 */
[----:B------:R-:W-:-:S10]  /*107e0*/  IMAD.MOV.U32 R2, RZ, RZ, R14 ;  /* 0x000000ffff027224 */ /* 0x000fd400078e000e */
[----:B------:R-:W-:Y:S05]  /*107f0*/  WARPSYNC.COLLECTIVE R15, `(.L_x_13753) ;  /* 0x000000000f087348 */ /* 0x000fea0003c00000 */
[----:B------:R0:W1:Y:S02]  /*10800*/  SHFL.IDX P6, R14, R13, R12, R11 ;  /* 0x0000000c0d0e7389 */ /* 0x00006400000c000b */
[----:B01----:R-:W-:Y:S01]  /*10810*/  ENDCOLLECTIVE ;  /* 0x000000000000791b */ /* 0x003fe20003800000 */
.L_x_13753:
        /* <DEDUP_REMOVED lines=8> */
.L_x_13754:
        /* <DEDUP_REMOVED lines=10> */
.L_x_13755:
[----:B------:R-:W-:Y:S02]  /*10940*/  IMAD.MOV.U32 R13, RZ, RZ, R5 ;  /* 0x000000ffff0d7224 */ /* 0x000fe400078e0005 */
[----:B------:R-:W-:Y:S01]  /*10950*/  IMAD.MOV.U32 R12, RZ, RZ, 0x2 ;  /* 0x00000002ff0c7424 */ /* 0x000fe200078e00ff */
[----:B------:R-:W-:-:S13]  /*10960*/  @!P0 LEA R2, P1, R8, R14, 0x1 ;  /* 0x0000000e08028211 */ /* 0x000fda00078208ff */
[----:B------:R-:W-:Y:S05]  /*10970*/  WARPSYNC.COLLECTIVE R15, `(.L_x_13756) ;  /* 0x000000000f087348 */ /* 0x000fea0003c00000 */
[----:B------:R0:W1:Y:S02]  /*10980*/  SHFL.IDX P6, R14, R13, R12, R11 ;  /* 0x0000000c0d0e7389 */ /* 0x00006400000c000b */
[----:B01----:R-:W-:Y:S01]  /*10990*/  ENDCOLLECTIVE ;  /* 0x000000000000791b */ /* 0x003fe20003800000 */
.L_x_13756:
[----:B------:R-:W-:Y:S01]  /*109a0*/  @!P0 IMAD.X R3, RZ, RZ, R6, P1 ;  /* 0x000000ffff038224 */ /* 0x000fe200008e0606 */
[----:B------:R-:W-:-:S04]  /*109b0*/  IADD3 R6, R4, 0x20, RZ ;  /* 0x0000002004067810 */ /* 0x000fc80007ffe0ff */
        /* <DEDUP_REMOVED lines=10> */
.L_x_13757:
[----:B------:R-:W-:Y:S02]  /*10a60*/  IMAD.MOV.U32 R13, RZ, RZ, R5 ;  /* 0x000000ffff0d7224 */ /* 0x000fe400078e0005 */
[----:B------:R-:W-:Y:S01]  /*10a70*/  IMAD.MOV.U32 R12, RZ, RZ, 0x3 ;  /* 0x00000003ff0c7424 */ /* 0x000fe200078e00ff */
[----:B------:R-:W-:-:S13]  /*10a80*/  @!P0 LEA R2, P1, R8, R14, 0x1 ;  /* 0x0000000e08028211 */ /* 0x000fda00078208ff */
[----:B------:R-:W-:Y:S05]  /*10a90*/  WARPSYNC.COLLECTIVE R15, `(.L_x_13758) ;  /* 0x000000000f087348 */ /* 0x000fea0003c00000 */
[----:B------:R0:W1:Y:S02]  /*10aa0*/  SHFL.IDX P6, R14, R13, R12, R11 ;  /* 0x0000000c0d0e7389 */ /* 0x00006400000c000b */
[----:B01----:R-:W-:Y:S01]  /*10ab0*/  ENDCOLLECTIVE ;  /* 0x000000000000791b */ /* 0x003fe20003800000 */
.L_x_13758:
[----:B------:R-:W-:Y:S01]  /*10ac0*/  @!P0 IADD3.X R3, RZ, R6, RZ, P1, !PT ;  /* 0x00000006ff038210 */ /* 0x000fe20000ffe4ff */
[----:B------:R-:W-:-:S04]  /*10ad0*/  VIADD R6, R4, 0x30 ;  /* 0x0000003004067836 */ /* 0x000fc80000000000 */
        /* <DEDUP_REMOVED lines=10> */
.L_x_13759:
[----:B------:R-:W-:Y:S02]  /*10b80*/  IMAD.MOV.U32 R13, RZ, RZ, R5 ;  /* 0x000000ffff0d7224 */ /* 0x000fe400078e0005 */
[----:B------:R-:W-:Y:S01]  /*10b90*/  IMAD.MOV.U32 R12, RZ, RZ, 0x4 ;  /* 0x00000004ff0c7424 */ /* 0x000fe200078e00ff */
[----:B------:R-:W-:-:S13]  /*10ba0*/  @!P0 LEA R2, P1, R8, R14, 0x1 ;  /* 0x0000000e08028211 */ /* 0x000fda00078208ff */
[----:B------:R-:W-:Y:S05]  /*10bb0*/  WARPSYNC.COLLECTIVE R15, `(.L_x_13760) ;  /* 0x000000000f087348 */ /* 0x000fea0003c00000 */
[----:B------:R0:W1:Y:S02]  /*10bc0*/  SHFL.IDX P6, R14, R13, R12, R11 ;  /* 0x0000000c0d0e7389 */ /* 0x00006400000c000b */
[----:B01----:R-:W-:Y:S01]  /*10bd0*/  ENDCOLLECTIVE ;  /* 0x000000000000791b */ /* 0x003fe20003800000 */
.L_x_13760:
[----:B------:R-:W-:Y:S02]  /*10be0*/  @!P0 IMAD.X R3, RZ, RZ, R6, P1 ;  /* 0x000000ffff038224 */ /* 0x000fe400008e0606 */
[----:B------:R-:W-:-:S03]  /*10bf0*/  VIADD R6, R4, 0x40 ;  /* 0x0000004004067836 */ /* 0x000fc60000000000 */
[----:B------:R-:W-:Y:S01]  /*10c00*/  @!PT LDS RZ, [RZ] ;  /* 0x00000000fffff984 */ /* 0x000fe20000000800 */
[----:B------:R-:W-:Y:S01]  /*10c10*/  @!PT LDS RZ, [RZ] ;  /* 0x00000000fffff984 */ /* 0x000fe20000000800 */
[----:B------:R-:W-:Y:S01]  /*10c20*/  @!PT LDS RZ, [RZ] ;  /* 0x00000000fffff984 */ /* 0x000fe20000000800 */
[----:B------:R0:W-:Y:S02]  /*10c30*/  @!P0 LDGSTS.E.BYPASS.LTC128B.128 [R32+0x19c00], desc[UR48][R2.64], !P5 ;  /* 0x19c0000002208fae */ /* 0x0001e4000e901d70 */
[----:B------:R-:W-:Y:S01]  /*10c40*/  ISETP.GE.AND P0, PT, R6, UR37, PT ;  /* 0x0000002506007c0c */ /* 0x000fe2000bf06270 */
[----:B------:R-:W-:Y:S01]  /*10c50*/  IMAD.MOV.U32 R13, RZ, RZ, R0 ;  /* 0x000000ffff0d7224 */ /* 0x000fe200078e0000 */
[----:B------:R-:W-:-:S11]  /*10c60*/  MOV R6, R14 ;  /* 0x0000000e00067202 */ /* 0x000fd60000000f00 */
[----:B0-----:R-:W-:Y:S05]  /*10c70*/  WARPSYNC.COLLECTIVE R15, `(.L_x_13761) ;  /* 0x000000000f087348 */ /* 0x001fea0003c00000 */
[----:B------:R1:W2:Y:S02]  /*10c80*/  SHFL.IDX P6, R14, R13, R12, R11 ;  /* 0x0000000c0d0e7389 */ /* 0x0002a400000c000b */
[----:B012---:R-:W-:Y:S01]  /*10c90*/  ENDCOLLECTIVE ;  /* 0x000000000000791b */ /* 0x007fe20003800000 */
.L_x_13761:
[----:B------:R-:W-:Y:S01]  /*10ca0*/  IMAD.MOV.U32 R13, RZ, RZ, R5 ;  /* 0x000000ffff0d7224 */ /* 0x000fe200078e0005 */
[----:B------:R-:W-:Y:S02]  /*10cb0*/  MOV R12, 0x5 ;  /* 0x00000005000c7802 */ /* 0x000fe40000000f00 */
[----:B------:R-:W-:-:S13]  /*10cc0*/  @!P0 LEA R2, P1, R8, R14, 0x1 ;  /* 0x0000000e08028211 */ /* 0x000fda00078208ff */
[----:B------:R-:W-:Y:S05]  /*10cd0*/  WARPSYNC.COLLECTIVE R15, `(.L_x_13762) ;  /* 0x000000000f087348 */ /* 0x000fea0003c00000 */
[----:B------:R0:W1:Y:S02]  /*10ce0*/  SHFL.IDX P6, R14, R13, R12, R11 ;  /* 0x0000000c0d0e7389 */ /* 0x00006400000c000b */
[----:B01----:R-:W-:Y:S01]  /*10cf0*/  ENDCOLLECTIVE ;  /* 0x000000000000791b */ /* 0x003fe20003800000 */
.L_x_13762:
        /* <DEDUP_REMOVED lines=12> */
.L_x_13763:
[----:B------:R-:W-:Y:S01]  /*10dc0*/  MOV R13, R5 ;  /* 0x00000005000d7202 */ /* 0x000fe20000000f00 */
[----:B------:R-:W-:Y:S01]  /*10dd0*/  IMAD.MOV.U32 R12, RZ, RZ, 0x6 ;  /* 0x00000006ff0c7424 */ /* 0x000fe200078e00ff */
[----:B------:R-:W-:-:S13]  /*10de0*/  @!P0 LEA R2, P1, R8, R14, 0x1 ;  /* 0x0000000e08028211 */ /* 0x000fda00078208ff */
[----:B------:R-:W-:Y:S05]  /*10df0*/  WARPSYNC.COLLECTIVE R15, `(.L_x_13764) ;  /* 0x000000000f087348 */ /* 0x000fea0003c00000 */
[----:B------:R0:W1:Y:S02]  /*10e00*/  SHFL.IDX P6, R14, R13, R12, R11 ;  /* 0x0000000c0d0e7389 */ /* 0x00006400000c000b */
[----:B01----:R-:W-:Y:S01]  /*10e10*/  ENDCOLLECTIVE ;  /* 0x000000000000791b */ /* 0x003fe20003800000 */
.L_x_13764:
        /* <DEDUP_REMOVED lines=12> */
.L_x_13765:
[----:B------:R-:W-:Y:S01]  /*10ee0*/  MOV R13, R5 ;  /* 0x00000005000d7202 */ /* 0x000fe20000000f00 */
[----:B------:R-:W-:Y:S01]  /*10ef0*/  IMAD.MOV.U32 R12, RZ, RZ, 0x7 ;  /* 0x00000007ff0c7424 */ /* 0x000fe200078e00ff */
[----:B------:R-:W-:-:S13]  /*10f00*/  @!P0 LEA R2, P1, R8, R14, 0x1 ;  /* 0x0000000e08028211 */ /* 0x000fda00078208ff */
[----:B------:R-:W-:Y:S05]  /*10f10*/  WARPSYNC.COLLECTIVE R15, `(.L_x_13766) ;  /* 0x000000000f087348 */ /* 0x000fea0003c00000 */
[----:B------:R0:W1:Y:S02]  /*10f20*/  SHFL.IDX P6, R14, R13, R12, R11 ;  /* 0x0000000c0d0e7389 */ /* 0x00006400000c000b */
[----:B01----:R-:W-:Y:S01]  /*10f30*/  ENDCOLLECTIVE ;  /* 0x000000000000791b */ /* 0x003fe20003800000 */
.L_x_13766:
        /* <DEDUP_REMOVED lines=10> */
.L_x_13767:
[----:B------:R-:W-:Y:S05]  /*10fe0*/  BRA `(.L_x_13768) ;  /* 0xffffffcc008c7947 */ /* 0x000fea000383ffff */
.L_x_13694:
[----:B0-----:R0:W2:Y:S02]  /*10ff0*/  SYNCS.PHASECHK.TRANS64.TRYWAIT P0, [R16+URZ+0x22820], R3 ;  /* 0x02282003100075a7 */ /* 0x0010a4000800017f */
[----:B--2---:R-:W-:Y:S05]  /*11000*/  @!P0 NANOSLEEP.SYNCS 0x989680 ;  /* 0x009896800000895d */ /* 0x004fea0003900000 */
[----:B------:R-:W2:Y:S02]  /*11010*/  @!P0 SYNCS.PHASECHK.TRANS64 P0, [R16+URZ+0x22820], R3 ;  /* 0x02282003100085a7 */ /* 0x000ea4000800007f */
[----:B--2---:R-:W-:Y:S05]  /*11020*/  @!P0 BRA `(.L_x_13694) ;  /* 0xfffffffc00f08947 */ /* 0x004fea000383ffff */
[----:B------:R-:W-:Y:S05]  /*11030*/  BRA `(.L_x_13769) ;  /* 0xffffffcc00e87947 */ /* 0x000fea000383ffff */
.L_x_13697:
[----:B0-----:R0:W2:Y:S02]  /*11040*/  SYNCS.PHASECHK.TRANS64.TRYWAIT P0, [R22+URZ+0x22860], R3 ;  /* 0x02286003160075a7 */ /* 0x0010a4000800017f */
[----:B--2---:R-:W-:Y:S05]  /*11050*/  @!P0 NANOSLEEP.SYNCS 0x989680 ;  /* 0x009896800000895d */ /* 0x004fea0003900000 */
[----:B------:R-:W2:Y:S02]  /*11060*/  @!P0 SYNCS.PHASECHK.TRANS64 P0, [R22+URZ+0x22860], R3 ;  /* 0x02286003160085a7 */ /* 0x000ea4000800007f */
[----:B--2---:R-:W-:Y:S05]  /*11070*/  @!P0 BRA `(.L_x_13697) ;  /* 0xfffffffc00f08947 */ /* 0x004fea000383ffff */
[----:B------:R-:W-:Y:S05]  /*11080*/  BRA `(.L_x_13770) ;  /* 0xffffffcc00f87947 */ /* 0x000fea000383ffff */
.L_x_13698:
        /* <DEDUP_REMOVED lines=8> */
.L_x_13772:
[----:B------:R-:W-:Y:S05]  /*11110*/  BSYNC B0 ;  /* 0x0000000000007941 */ /* 0x000fea0003800000 */
.L_x_13771:
[----:B------:R0:W5:Y:S01]  /*11120*/  LDL R7, [R1+0x4] ;  /* 0x0000040001077983 */ /* 0x0001620000100800 */
[----:B------:R-:W-:Y:S01]  /*11130*/  IMAD.MOV.U32 R13, RZ, RZ, R5 ;  /* 0x000000ffff0d7224 */ /* 0x000fe200078e0005 */
[----:B------:R-:W-:Y:S01]  /*11140*/  MOV R12, RZ ;  /* 0x000000ff000c7202 */ /* 0x000fe20000000f00 */
[----:B------:R-:W-:Y:S01]  /*11150*/  IMAD.MOV.U32 R11, RZ, RZ, 0x181f ;  /* 0x0000181fff0b7424 */ /* 0x000fe200078e00ff */
[----:B------:R-:W1:Y:S01]  /*11160*/  S2R R8, SR_TID.X ;  /* 0x0000000000087919 */ /* 0x000e620000002100 */
[----:B------:R-:W-:Y:S01]  /*11170*/  IMAD.MOV.U32 R15, RZ, RZ, -0x1 ;  /* 0xffffffffff0f7424 */ /* 0x000fe200078e00ff */
[----:B------:R-:W-:Y:S01]  /*11180*/  LOP3.LUT P1, RZ, R35, 0x2, RZ, 0xc0, !PT ;  /* 0x0000000223ff7812 */ /* 0x000fe2000782c0ff */
[----:B------:R-:W-:Y:S02]  /*11190*/  IMAD.MOV.U32 R3, RZ, RZ, R14 ;  /* 0x000000ffff037224 */ /* 0x000fe400078e000e */
[----:B0-----:R-:W-:-:S10]  /*111a0*/  IMAD R4, R4, 0x2, R16 ;  /* 0x0000000204047824 */ /* 0x001fd400078e0210 */
[----:B-1---5:R-:W-:Y:S05]  /*111b0*/  WARPSYNC.COLLECTIVE R15, `(.L_x_13773) ;  /* 0x000000000f087348 */ /* 0x022fea0003c00000 */
[----:B------:R0:W2:Y:S02]  /*111c0*/  SHFL.IDX P6, R14, R13, R12, R11 ;  /* 0x0000000c0d0e7389 */ /* 0x0000a400000c000b */
[----:B012--5:R-:W-:Y:S01]  /*111d0*/  ENDCOLLECTIVE ;  /* 0x000000000000791b */ /* 0x027fe20003800000 */
.L_x_13773:
[----:B------:R-:W-:Y:S01]  /*111e0*/  IMAD.MOV.U32 R13, RZ, RZ, R6 ;  /* 0x000000ffff0d7224 */ /* 0x000fe200078e0006 */
[----:B------:R-:W-:Y:S01]  /*111f0*/  MOV R12, 0x1 ;  /* 0x00000001000c7802 */ /* 0x000fe20000000f00 */
[----:B------:R-:W-:-:S05]  /*11200*/  IMAD.SHL.U32 R8, R8, 0x8, RZ ;  /* 0x0000000808087824 */ /* 0x000fca00078e00ff */
[----:B------:R-:W-:-:S04]  /*11210*/  LOP3.LUT R8, R8, 0x38, RZ, 0xc0, !PT ;  /* 0x0000003808087812 */ /* 0x000fc800078ec0ff */
[----:B------:R-:W-:-:S04]  /*11220*/  SHF.L.U32 R0, R8, 0x1, RZ ;  /* 0x0000000108007819 */ /* 0x000fc800000006ff */
[----:B------:R-:W-:-:S13]  /*11230*/  IADD3 R2, P0, R14, R0, RZ ;  /* 0x000000000e027210 */ /* 0x000fda0007f1e0ff */
[----:B------:R-:W-:Y:S05]  /*11240*/  WARPSYNC.COLLECTIVE R15, `(.L_x_13774) ;  /* 0x000000000f087348 */ /* 0x000fea0003c00000 */
[----:B------:R0:W1:Y:S02]  /*11250*/  SHFL.IDX P6, R14, R13, R12, R11 ;  /* 0x0000000c0d0e7389 */ /* 0x00006400000c000b */
[----:B01----:R-:W-:Y:S01]  /*11260*/  ENDCOLLECTIVE ;  /* 0x000000000000791b */ /* 0x003fe20003800000 */
.L_x_13774:
        /* <DEDUP_REMOVED lines=19> */
.L_x_13775:
[----:B------:R-:W-:Y:S01]  /*113a0*/  MOV R13, R6 ;  /* 0x00000006000d7202 */ /* 0x000fe20000000f00 */
[----:B------:R-:W-:Y:S01]  /*113b0*/  IMAD.MOV.U32 R12, RZ, RZ, 0x2 ;  /* 0x00000002ff0c7424 */ /* 0x000fe200078e00ff */
[----:B------:R-:W-:-:S13]  /*113c0*/  IADD3 R2, P3, R14, R0, RZ ;  /* 0x000000000e027210 */ /* 0x000fda0007f7e0ff */
[----:B------:R-:W-:Y:S05]  /*113d0*/  WARPSYNC.COLLECTIVE R15, `(.L_x_13776) ;  /* 0x000000000f087348 */ /* 0x000fea0003c00000 */
[----:B------:R0:W1:Y:S02]  /*113e0*/  SHFL.IDX P6, R14, R13, R12, R11 ;  /* 0x0000000c0d0e7389 */ /* 0x00006400000c000b */
[----:B01----:R-:W-:Y:S01]  /*113f0*/  ENDCOLLECTIVE ;  /* 0x000000000000791b */ /* 0x003fe20003800000 */
.L_x_13776:
        /* <DEDUP_REMOVED lines=17> */
.L_x_13777:
[----:B------:R-:W-:Y:S02]  /*11510*/  IMAD.MOV.U32 R13, RZ, RZ, R6 ;  /* 0x000000ffff0d7224 */ /* 0x000fe400078e0006 */
[----:B------:R-:W-:Y:S01]  /*11520*/  IMAD.MOV.U32 R12, RZ, RZ, 0x3 ;  /* 0x00000003ff0c7424 */ /* 0x000fe200078e00ff */
[----:B------:R-:W-:-:S13]  /*11530*/  IADD3 R2, P3, R14, R0, RZ ;  /* 0x000000000e027210 */ /* 0x000fda0007f7e0ff */
[----:B------:R-:W-:Y:S05]  /*11540*/  WARPSYNC.COLLECTIVE R15, `(.L_x_13778) ;  /* 0x000000000f087348 */ /* 0x000fea0003c00000 */
[----:B------:R0:W1:Y:S02]  /*11550*/  SHFL.IDX P6, R14, R13, R12, R11 ;  /* 0x0000000c0d0e7389 */ /* 0x00006400000c000b */
[----:B01----:R-:W-:Y:S01]  /*11560*/  ENDCOLLECTIVE ;  /* 0x000000000000791b */ /* 0x003fe20003800000 */
.L_x_13778:
        /* <DEDUP_REMOVED lines=17> */
.L_x_13779:
[----:B------:R-:W-:Y:S02]  /*11680*/  IMAD.MOV.U32 R13, RZ, RZ, R6 ;  /* 0x000000ffff0d7224 */ /* 0x000fe400078e0006 */
[----:B------:R-:W-:Y:S01]  /*11690*/  IMAD.MOV.U32 R12, RZ, RZ, 0x4 ;  /* 0x00000004ff0c7424 */ /* 0x000fe200078e00ff */
[----:B------:R-:W-:-:S13]  /*116a0*/  IADD3 R2, P3, R14, R0, RZ ;  /* 0x000000000e027210 */ /* 0x000fda0007f7e0ff */
[----:B------:R-:W-:Y:S05]  /*116b0*/  WARPSYNC.COLLECTIVE R15, `(.L_x_13780) ;  /* 0x000000000f087348 */ /* 0x000fea0003c00000 */
[----:B------:R0:W1:Y:S02]  /*116c0*/  SHFL.IDX P6, R14, R13, R12, R11 ;  /* 0x0000000c0d0e7389 */ /* 0x00006400000c000b */
[----:B01----:R-:W-:Y:S01]  /*116d0*/  ENDCOLLECTIVE ;  /* 0x000000000000791b */ /* 0x003fe20003800000 */
.L_x_13780:
        /* <DEDUP_REMOVED lines=17> */
.L_x_13781:
[----:B------:R-:W-:Y:S01]  /*117f0*/  IMAD.MOV.U32 R13, RZ, RZ, R6 ;  /* 0x000000ffff0d7224 */ /* 0x000fe200078e0006 */
[----:B------:R-:W-:Y:S02]  /*11800*/  MOV R12, 0x5 ;  /* 0x00000005000c7802 */ /* 0x000fe40000000f00 */
[----:B------:R-:W-:-:S13]  /*11810*/  IADD3 R2, P3, R14, R0, RZ ;  /* 0x000000000e027210 */ /* 0x000fda0007f7e0ff */
[----:B------:R-:W-:Y:S05]  /*11820*/  WARPSYNC.COLLECTIVE R15, `(.L_x_13782) ;  /* 0x000000000f087348 */ /* 0x000fea0003c00000 */
[----:B------:R0:W1:Y:S02]  /*11830*/  SHFL.IDX P6, R14, R13, R12, R11 ;  /* 0x0000000c0d0e7389 */ /* 0x00006400000c000b */
[----:B01----:R-:W-:Y:S01]  /*11840*/  ENDCOLLECTIVE ;  /* 0x000000000000791b */ /* 0x003fe20003800000 */
.L_x_13782:
        /* <DEDUP_REMOVED lines=12> */
.L_x_13783:
        /* <DEDUP_REMOVED lines=9> */
.L_x_13704:
[----:B0-----:R0:W1:Y:S02]  /*119a0*/  SYNCS.PHASECHK.TRANS64.TRYWAIT P0, [R10+URZ+0x22840], R24 ;  /* 0x022840180a0075a7 */ /* 0x001064000800017f */
[----:B-1----:R-:W-:Y:S05]  /*119b0*/  @!P0 NANOSLEEP.SYNCS 0x989680 ;  /* 0x009896800000895d */ /* 0x002fea0003900000 */
[----:B------:R-:W1:Y:S02]  /*119c0*/  @!P0 SYNCS.PHASECHK.TRANS64 P0, [R10+URZ+0x22840], R24 ;  /* 0x022840180a0085a7 */ /* 0x000e64000800007f */
[----:B-1----:R-:W-:Y:S05]  /*119d0*/  @!P0 BRA `(.L_x_13704) ;  /* 0xfffffffc00f08947 */ /* 0x002fea000383ffff */
[----:B------:R-:W-:Y:S05]  /*119e0*/  BRA `(.L_x_13785) ;  /* 0xffffffd0005c7947 */ /* 0x000fea000383ffff */
.L_x_13705:
        /* <DEDUP_REMOVED lines=8> */
.L_x_13787:
[----:B------:R-:W-:Y:S05]  /*11a70*/  BSYNC B1 ;  /* 0x0000000000017941 */ /* 0x000fea0003800000 */
.L_x_13786:
        /* <DEDUP_REMOVED lines=9> */
.L_x_13788:
[----:B------:R-:W-:Y:S02]  /*11b10*/  IMAD.MOV.U32 R13, RZ, RZ, R21 ;  /* 0x000000ffff0d7224 */ /* 0x000fe400078e0015 */
[----:B------:R-:W-:Y:S01]  /*11b20*/  IMAD.MOV.U32 R12, RZ, RZ, 0x1 ;  /* 0x00000001ff0c7424 */ /* 0x000fe200078e00ff */
[----:B------:R-:W-:-:S13]  /*11b30*/  IADD3 R2, P0, R14, R0, RZ ;  /* 0x000000000e027210 */ /* 0x000fda0007f1e0ff */
[----:B------:R-:W-:Y:S05]  /*11b40*/  WARPSYNC.COLLECTIVE R15, `(.L_x_13789) ;  /* 0x000000000f087348 */ /* 0x000fea0003c00000 */
[----:B------:R0:W1:Y:S02]  /*11b50*/  SHFL.IDX P6, R14, R13, R12, R11 ;  /* 0x0000000c0d0e7389 */ /* 0x00006400000c000b */
[----:B01----:R-:W-:Y:S01]  /*11b60*/  ENDCOLLECTIVE ;  /* 0x000000000000791b */ /* 0x003fe20003800000 */
.L_x_13789:
[----:B------:R-:W-:-:S05]  /*11b70*/  IADD3.X R3, RZ, R3, RZ, P0, !PT ;  /* 0x00000003ff037210 */ /* 0x000fca00007fe4ff */
        /* <DEDUP_REMOVED lines=9> */
.L_x_13790:
[----:B------:R-:W-:Y:S01]  /*11c10*/  MOV R13, R21 ;  /* 0x00000015000d7202 */ /* 0x000fe20000000f00 */
[----:B------:R-:W-:Y:S02]  /*11c20*/  IMAD.MOV.U32 R12, RZ, RZ, 0x2 ;  /* 0x00000002ff0c7424 */ /* 0x000fe400078e00ff */
[----:B------:R-:W-:-:S07]  /*11c30*/  IMAD.MOV.U32 R6, RZ, RZ, R14 ;  /* 0x000000ffff067224 */ /* 0x000fce00078e000e */
[----:B------:R-:W-:Y:S05]  /*11c40*/  WARPSYNC.COLLECTIVE R15, `(.L_x_13791) ;  /* 0x000000000f087348 */ /* 0x000fea0003c00000 */
[----:B------:R0:W1:Y:S02]  /*11c50*/  SHFL.IDX P6, R14, R13, R12, R11 ;  /* 0x0000000c0d0e7389 */ /* 0x00006400000c000b */
[----:B01----:R-:W-:Y:S01]  /*11c60*/  ENDCOLLECTIVE ;  /* 0x000000000000791b */ /* 0x003fe20003800000 */
.L_x_13791:
        /* <DEDUP_REMOVED lines=11> */
.L_x_13792:
[----:B------:R-:W-:Y:S02]  /*11d20*/  IMAD.MOV.U32 R13, RZ, RZ, R21 ;  /* 0x000000ffff0d7224 */ /* 0x000fe400078e0015 */
[----:B------:R-:W-:Y:S01]  /*11d30*/  IMAD.MOV.U32 R12, RZ, RZ, 0x3 ;  /* 0x00000003ff0c7424 */ /* 0x000fe200078e00ff */
[----:B------:R-:W-:-:S13]  /*11d40*/  IADD3 R2, P0, R14, R0, RZ ;  /* 0x000000000e027210 */ /* 0x000fda0007f1e0ff */
[----:B------:R-:W-:Y:S05]  /*11d50*/  WARPSYNC.COLLECTIVE R15, `(.L_x_13793) ;  /* 0x000000000f087348 */ /* 0x000fea0003c00000 */
[----:B------:R0:W1:Y:S02]  /*11d60*/  SHFL.IDX P6, R14, R13, R12, R11 ;  /* 0x0000000c0d0e7389 */ /* 0x00006400000c000b */
[----:B01----:R-:W-:Y:S01]  /*11d70*/  ENDCOLLECTIVE ;  /* 0x000000000000791b */ /* 0x003fe20003800000 */
.L_x_13793:
[----:B------:R-:W-:-:S05]  /*11d80*/  IADD3.X R3, RZ, R3, RZ, P0, !PT ;  /* 0x00000003ff037210 */ /* 0x000fca00007fe4ff */
        /* <DEDUP_REMOVED lines=9> */
.L_x_13794:
[----:B------:R-:W-:Y:S02]  /*11e20*/  IMAD.MOV.U32 R13, RZ, RZ, R21 ;  /* 0x000000ffff0d7224 */ /* 0x000fe400078e0015 */
[----:B------:R-:W-:Y:S01]  /*11e30*/  IMAD.MOV.U32 R12, RZ, RZ, 0x4 ;  /* 0x00000004ff0c7424 */ /* 0x000fe200078e00ff */
[----:B------:R-:W-:-:S13]  /*11e40*/  IADD3 R2, P0, R14, R0, RZ ;  /* 0x000000000e027210 */ /* 0x000fda0007f1e0ff */
[----:B------:R-:W-:Y:S05]  /*11e50*/  WARPSYNC.COLLECTIVE R15, `(.L_x_13795) ;  /* 0x000000000f087348 */ /* 0x000fea0003c00000 */
[----:B------:R0:W1:Y:S02]  /*11e60*/  SHFL.IDX P6, R14, R13, R12, R11 ;  /* 0x0000000c0d0e7389 */ /* 0x00006400000c000b */
[----:B01----:R-:W-:Y:S01]  /*11e70*/  ENDCOLLECTIVE ;  /* 0x000000000000791b */ /* 0x003fe20003800000 */
.L_x_13795:
        /* <DEDUP_REMOVED lines=10> */
.L_x_13796:
[----:B------:R-:W-:Y:S01]  /*11f20*/  IMAD.MOV.U32 R13, RZ, RZ, R21 ;  /* 0x000000ffff0d7224 */ /* 0x000fe200078e0015 */
[----:B------:R-:W-:Y:S02]  /*11f30*/  MOV R12, 0x5 ;  /* 0x00000005000c7802 */ /* 0x000fe40000000f00 */
[----:B------:R-:W-:-:S13]  /*11f40*/  IADD3 R2, P0, R14, R0, RZ ;  /* 0x000000000e027210 */ /* 0x000fda0007f1e0ff */
[----:B------:R-:W-:Y:S05]  /*11f50*/  WARPSYNC.COLLECTIVE R15, `(.L_x_13797) ;  /* 0x000000000f087348 */ /* 0x000fea0003c00000 */
[----:B------:R0:W1:Y:S02]  /*11f60*/  SHFL.IDX P6, R14, R13, R12, R11 ;  /* 0x0000000c0d0e7389 */ /* 0x00006400000c000b */
[----:B01----:R-:W-:Y:S01]  /*11f70*/  ENDCOLLECTIVE ;  /* 0x000000000000791b */ /* 0x003fe20003800000 */
.L_x_13797:
        /* <DEDUP_REMOVED lines=10> */
.L_x_13798:
[----:B------:R-:W-:Y:S05]  /*12020*/  BRA `(.L_x_13799) ;  /* 0xffffffcc009c7947 */ /* 0x000fea000383ffff */
.L_x_13710:
[----:B--2---:R2:W3:Y:S02]  /*12030*/  SYNCS.PHASECHK.TRANS64.TRYWAIT P0, [R10+URZ+0x22860], R24 ;  /* 0x022860180a0075a7 */ /* 0x0044e4000800017f */
[----:B---3--:R-:W-:Y:S05]  /*12040*/  @!P0 NANOSLEEP.SYNCS 0x989680 ;  /* 0x009896800000895d */ /* 0x008fea0003900000 */
[----:B------:R-:W3:Y:S02]  /*12050*/  @!P0 SYNCS.PHASECHK.TRANS64 P0, [R10+URZ+0x22860], R24 ;  /* 0x022860180a0085a7 */ /* 0x000ee4000800007f */
[----:B---3--:R-:W-:Y:S05]  /*12060*/  @!P0 BRA `(.L_x_13710) ;  /* 0xfffffffc00f08947 */ /* 0x008fea000383ffff */
[----:B------:R-:W-:Y:S05]  /*12070*/  BRA `(.L_x_13800) ;  /* 0xffffffcc00ec7947 */ /* 0x000fea000383ffff */
.L_x_13711:
[----:B------:R-:W-:Y:S01]  /*12080*/  BSSY B1, `(.L_x_13801) ;  /* 0x0000008000017945 */ /* 0x000fe20003800000 */
[----:B------:R-:W-:Y:S01]  /*12090*/  IMAD.MOV.U32 R13, RZ, RZ, R23 ;  /* 0x000000ffff0d7224 */ /* 0x000fe200078e0017 */
[----:B------:R-:W-:Y:S01]  /*120a0*/  MOV R12, RZ ;  /* 0x000000ff000c7202 */ /* 0x000fe20000000f00 */
[----:B------:R-:W-:Y:S02]  /*120b0*/  IMAD.MOV.U32 R11, RZ, RZ, 0x181f ;  /* 0x0000181fff0b7424 */ /* 0x000fe400078e00ff */
[----:B------:R-:W-:-:S07]  /*120c0*/  IMAD.MOV.U32 R15, RZ, RZ, -0x1 ;  /* 0xffffffffff0f7424 */ /* 0x000fce00078e00ff */
[----:B012---:R-:W-:Y:S05]  /*120d0*/  WARPSYNC.COLLECTIVE R15, `(.L_x_13802) ;  /* 0x000000000f087348 */ /* 0x007fea0003c00000 */
[----:B------:R3:W4:Y:S02]  /*120e0*/  SHFL.IDX P6, R14, R13, R12, R11 ;  /* 0x0000000c0d0e7389 */ /* 0x00072400000c000b */
[----:B01234-:R-:W-:Y:S01]  /*120f0*/  ENDCOLLECTIVE ;  /* 0x000000000000791b */ /* 0x01ffe20003800000 */
.L_x_13802:
[----:B------:R-:W-:Y:S05]  /*12100*/  BSYNC B1 ;  /* 0x0000000000017941 */ /* 0x000fea0003800000 */
.L_x_13801:
        /* <DEDUP_REMOVED lines=9> */
.L_x_13803:
[----:B------:R-:W-:Y:S02]  /*121a0*/  IMAD.MOV.U32 R13, RZ, RZ, R23 ;  /* 0x000000ffff0d7224 */ /* 0x000fe400078e0017 */
[----:B------:R-:W-:Y:S01]  /*121b0*/  IMAD.MOV.U32 R12, RZ, RZ, 0x1 ;  /* 0x00000001ff0c7424 */ /* 0x000fe200078e00ff */
[----:B------:R-:W-:-:S13]  /*121c0*/  IADD3 R2, P0, R14, R0, RZ ;  /* 0x000000000e027210 */ /* 0x000fda0007f1e0ff */
[----:B------:R-:W-:Y:S05]  /*121d0*/  WARPSYNC.COLLECTIVE R15, `(.L_x_13804) ;  /* 0x000000000f087348 */ /* 0x000fea0003c00000 */
[----:B------:R0:W1:Y:S02]  /*121e0*/  SHFL.IDX P6, R14, R13, R12, R11 ;  /* 0x0000000c0d0e7389 */ /* 0x00006400000c000b */
[----:B01----:R-:W-:Y:S01]  /*121f0*/  ENDCOLLECTIVE ;  /* 0x000000000000791b */ /* 0x003fe20003800000 */
.L_x_13804:
        /* <DEDUP_REMOVED lines=13> */
.L_x_13805:
[----:B------:R-:W-:Y:S01]  /*122d0*/  IMAD.MOV.U32 R13, RZ, RZ, R23 ;  /* 0x000000ffff0d7224 */ /* 0x000fe200078e0017 */
[----:B------:R-:W-:Y:S02]  /*122e0*/  MOV R12, 0x2 ;  /* 0x00000002000c7802 */ /* 0x000fe40000000f00 */
[----:B------:R-:W-:-:S13]  /*122f0*/  IADD3 R2, P0, R14, R0, RZ ;  /* 0x000000000e027210 */ /* 0x000fda0007f1e0ff */
[----:B------:R-:W-:Y:S05]  /*12300*/  WARPSYNC.COLLECTIVE R15, `(.L_x_13806) ;  /* 0x000000000f087348 */ /* 0x000fea0003c00000 */
[----:B------:R0:W1:Y:S02]  /*12310*/  SHFL.IDX P6, R14, R13, R12, R11 ;  /* 0x0000000c0d0e7389 */ /* 0x00006400000c000b */
[----:B01----:R-:W-:Y:S01]  /*12320*/  ENDCOLLECTIVE ;  /* 0x000000000000791b */ /* 0x003fe20003800000 */
.L_x_13806:
        /* <DEDUP_REMOVED lines=13> */
.L_x_13807:
[----:B------:R-:W-:Y:S01]  /*12400*/  MOV R13, R23 ;  /* 0x00000017000d7202 */ /* 0x000fe20000000f00 */
[----:B------:R-:W-:Y:S01]  /*12410*/  IMAD.MOV.U32 R12, RZ, RZ, 0x3 ;  /* 0x00000003ff0c7424 */ /* 0x000fe200078e00ff */
[----:B------:R-:W-:-:S13]  /*12420*/  IADD3 R2, P0, R14, R0, RZ ;  /* 0x000000000e027210 */ /* 0x000fda0007f1e0ff */
[----:B------:R-:W-:Y:S05]  /*12430*/  WARPSYNC.COLLECTIVE R15, `(.L_x_13808) ;  /* 0x000000000f087348 */ /* 0x000fea0003c00000 */
[----:B------:R0:W1:Y:S02]  /*12440*/  SHFL.IDX P6, R14, R13, R12, R11 ;  /* 0x0000000c0d0e7389 */ /* 0x00006400000c000b */
[----:B01----:R-:W-:Y:S01]  /*12450*/  ENDCOLLECTIVE ;  /* 0x000000000000791b */ /* 0x003fe20003800000 */
.L_x_13808:
        /* <DEDUP_REMOVED lines=13> */
.L_x_13809:
[----:B------:R-:W-:Y:S02]  /*12530*/  IMAD.MOV.U32 R13, RZ, RZ, R23 ;  /* 0x000000ffff0d7224 */ /* 0x000fe400078e0017 */
[----:B------:R-:W-:Y:S01]  /*12540*/  IMAD.MOV.U32 R12, RZ, RZ, 0x4 ;  /* 0x00000004ff0c7424 */ /* 0x000fe200078e00ff */
[----:B------:R-:W-:-:S13]  /*12550*/  IADD3 R2, P0, R14, R0, RZ ;  /* 0x000000000e027210 */ /* 0x000fda0007f1e0ff */
[----:B------:R-:W-:Y:S05]  /*12560*/  WARPSYNC.COLLECTIVE R15, `(.L_x_13810) ;  /* 0x000000000f087348 */ /* 0x000fea0003c00000 */
[----:B------:R0:W1:Y:S02]  /*12570*/  SHFL.IDX P6, R14, R13, R12, R11 ;  /* 0x0000000c0d0e7389 */ /* 0x00006400000c000b */
[----:B01----:R-:W-:Y:S01]  /*12580*/  ENDCOLLECTIVE ;  /* 0x000000000000791b */ /* 0x003fe20003800000 */
.L_x_13810:
[----:B------:R-:W-:-:S05]  /*12590*/  IADD3.X R3, RZ, R5, RZ, P0, !PT ;  /* 0x00000005ff037210 */ /* 0x000fca00007fe4ff */
        /* <DEDUP_REMOVED lines=12> */
.L_x_13811:
[----:B------:R-:W-:Y:S02]  /*12660*/  IMAD.MOV.U32 R13, RZ, RZ, R23 ;  /* 0x000000ffff0d7224 */ /* 0x000fe400078e0017 */
[----:B------:R-:W-:Y:S01]  /*12670*/  IMAD.MOV.U32 R12, RZ, RZ, 0x5 ;  /* 0x00000005ff0c7424 */ /* 0x000fe200078e00ff */
[----:B------:R-:W-:-:S13]  /*12680*/  IADD3 R2, P0, R14, R0, RZ ;  /* 0x000000000e027210 */ /* 0x000fda0007f1e0ff */
[----:B------:R-:W-:Y:S05]  /*12690*/  WARPSYNC.COLLECTIVE R15, `(.L_x_13812) ;  /* 0x000000000f087348 */ /* 0x000fea0003c00000 */
[----:B------:R0:W1:Y:S02]  /*126a0*/  SHFL.IDX P6, R14, R13, R12, R11 ;  /* 0x0000000c0d0e7389 */ /* 0x00006400000c000b */
[----:B01----:R-:W-:Y:S01]  /*126b0*/  ENDCOLLECTIVE ;  /* 0x000000000000791b */ /* 0x003fe20003800000 */
.L_x_13812:
        /* <DEDUP_REMOVED lines=13> */
.L_x_13813:
[----:B------:R-:W-:Y:S05]  /*12790*/  BRA `(.L_x_13814) ;  /* 0xffffffcc00387947 */ /* 0x000fea000383ffff */
.L_x_13719:
        /* <DEDUP_REMOVED lines=8> */
.L_x_13816:
[----:B------:R-:W-:Y:S05]  /*12820*/  BSYNC B0 ;  /* 0x0000000000007941 */ /* 0x000fea0003800000 */
.L_x_13815:
[----:B------:R-:W-:Y:S05]  /*12830*/  BRA `(.L_x_13817) ;  /* 0xffffffd0000c7947 */ /* 0x000fea000383ffff */
.L_x_13722:
[----:B---3--:R3:W4:Y:S02]  /*12840*/  SYNCS.PHASECHK.TRANS64.TRYWAIT P0, [R5+URZ+0x22820], R0 ;  /* 0x02282000050075a7 */ /* 0x008724000800017f */
[----:B----4-:R-:W-:Y:S05]  /*12850*/  @!P0 NANOSLEEP.SYNCS 0x989680 ;  /* 0x009896800000895d */ /* 0x010fea0003900000 */
[----:B------:R-:W4:Y:S02]  /*12860*/  @!P0 SYNCS.PHASECHK.TRANS64 P0, [R5+URZ+0x22820], R0 ;  /* 0x02282000050085a7 */ /* 0x000f24000800007f */
[----:B----4-:R-:W-:Y:S05]  /*12870*/  @!P0 BRA `(.L_x_13722) ;  /* 0xfffffffc00f08947 */ /* 0x010fea000383ffff */
[----:B------:R-:W-:Y:S05]  /*12880*/  BRA `(.L_x_13818) ;  /* 0xffffffd000547947 */ /* 0x000fea000383ffff */
.L_x_13723:
        /* <DEDUP_REMOVED lines=11> */
.L_x_13820:
[----:B------:R-:W-:Y:S05]  /*12940*/  BSYNC B0 ;  /* 0x0000000000007941 */ /* 0x000fea0003800000 */
.L_x_13819:
[----:B------:R-:W-:Y:S05]  /*12950*/  BRA `(.L_x_13821) ;  /* 0xffffffd0003c7947 */ /* 0x000fea000383ffff */
.L_x_13726:
[----:B------:R-:W-:Y:S01]  /*12960*/  BSSY B1, `(.L_x_13822) ;  /* 0x0000006000017945 */ /* 0x000fe20003800000 */
[----:B------:R-:W-:-:S07]  /*12970*/  IMAD.MOV.U32 R15, RZ, RZ, -0x1 ;  /* 0xffffffffff0f7424 */ /* 0x000fce00078e00ff */
[----:B0123-5:R-:W-:Y:S05]  /*12980*/  WARPSYNC.COLLECTIVE R15, `(.L_x_13823) ;  /* 0x000000000f0c7348 */ /* 0x02ffea0003c00000 */
[----:B------:R-:W-:Y:S02]  /*12990*/  ELECT P6, UR62, PT ;  /* 0x00000000003e782f */ /* 0x000fe400038c0000 */
[----:B------:R-:W-:Y:S01]  /*129a0*/  MOV R14, UR62 ;  /* 0x0000003e000e7c02 */ /* 0x000fe20008000f00 */
[----:B0123-5:R-:W-:Y:S10]  /*129b0*/  ENDCOLLECTIVE ;  /* 0x000000000000791b */ /* 0x02fff40003800000 */
.L_x_13823:
[----:B------:R-:W-:Y:S05]  /*129c0*/  BSYNC B1 ;  /* 0x0000000000017941 */ /* 0x000fea0003800000 */
.L_x_13822:
[----:B------:R-:W-:Y:S05]  /*129d0*/  BRA `(.L_x_13824) ;  /* 0xffffffd000347947 */ /* 0x000fea000383ffff */
.L_x_13728:
[----:B---3--:R3:W4:Y:S02]  /*129e0*/  SYNCS.PHASECHK.TRANS64.TRYWAIT P1, [R3+URZ+0x22840], R2 ;  /* 0x02284002030075a7 */ /* 0x008724000802017f */
[----:B----4-:R-:W-:Y:S05]  /*129f0*/  @!P1 NANOSLEEP.SYNCS 0x989680 ;  /* 0x009896800000995d */ /* 0x010fea0003900000 */
[----:B------:R-:W4:Y:S02]  /*12a00*/  @!P1 SYNCS.PHASECHK.TRANS64 P1, [R3+URZ+0x22840], R2 ;  /* 0x02284002030095a7 */ /* 0x000f24000802007f */
[----:B----4-:R-:W-:Y:S05]  /*12a10*/  @!P1 BRA `(.L_x_13728) ;  /* 0xfffffffc00f09947 */ /* 0x010fea000383ffff */
[----:B------:R-:W-:Y:S05]  /*12a20*/  BRA `(.L_x_13825) ;  /* 0xffffffd000547947 */ /* 0x000fea000383ffff */
.L_x_13730:
[----:B----4-:R4:W0:Y:S02]  /*12a30*/  SYNCS.PHASECHK.TRANS64.TRYWAIT P1, [R5+URZ+0x22840], R0 ;  /* 0x02284000050075a7 */ /* 0x010824000802017f */
[----:B0-----:R-:W-:Y:S05]  /*12a40*/  @!P1 NANOSLEEP.SYNCS 0x989680 ;  /* 0x009896800000995d */ /* 0x001fea0003900000 */
[----:B------:R-:W0:Y:S02]  /*12a50*/  @!P1 SYNCS.PHASECHK.TRANS64 P1, [R5+URZ+0x22840], R0 ;  /* 0x02284000050095a7 */ /* 0x000e24000802007f */
[----:B0-----:R-:W-:Y:S05]  /*12a60*/  @!P1 BRA `(.L_x_13730) ;  /* 0xfffffffc00f09947 */ /* 0x001fea000383ffff */
[----:B------:R-:W-:Y:S05]  /*12a70*/  BRA `(.L_x_13826) ;  /* 0xffffffd000607947 */ /* 0x000fea000383ffff */
.L_x_13732:
[----:B------:R0:W0:Y:S02]  /*12a80*/  SYNCS.PHASECHK.TRANS64.TRYWAIT P1, [R3+URZ+0x22860], R2 ;  /* 0x02286002030075a7 */ /* 0x000024000802017f */
[----:B0-----:R-:W-:Y:S05]  /*12a90*/  @!P1 NANOSLEEP.SYNCS 0x989680 ;  /* 0x009896800000995d */ /* 0x001fea0003900000 */
[----:B------:R-:W0:Y:S02]  /*12aa0*/  @!P1 SYNCS.PHASECHK.TRANS64 P1, [R3+URZ+0x22860], R2 ;  /* 0x02286002030095a7 */ /* 0x000e24000802007f */
[----:B0-----:R-:W-:Y:S05]  /*12ab0*/  @!P1 BRA `(.L_x_13732) ;  /* 0xfffffffc00f09947 */ /* 0x001fea000383ffff */
[----:B------:R-:W-:Y:S05]  /*12ac0*/  BRA `(.L_x_13827) ;  /* 0xffffffd0005c7947 */ /* 0x000fea000383ffff */
.L_x_13828:
        /* <DEDUP_REMOVED lines=11> */
.L_x_15681:


//--------------------- .text._ZN7cutlass13device_kernelIN5flash11enable_sm90INS1_16FlashAttnFwdSm90INS1_25CollectiveMainloopFwdSm90ILi2EN4cute5tupleIJNS5_1CILi1EEES8_S8_EEENS6_IJNS7_ILi128EEENS7_ILi96EEENS7_ILi64EEEEEELi256ENS_10bfloat16_tEfNS_4arch4Sm90ELb1ELb0ELb1ELb0ELb1ELb0ELb1ELb1ELb0ELb1ELb0ELb0EEENS1_21CollectiveEpilogueFwdINS6_IJSA_NS7_ILi256EEESB_EEES9_SE_SG_Li256ELb0ELb1ELb0ELb0EEENS1_30DynamicPersistentTileSchedulerILi256ELi128ELb0ELb1ELb1EEEEEEEEEvNT_6ParamsE --------------------------
	.section	.text._ZN7cutlass13device_kernelIN5flash11enable_sm90INS1_16FlashAttnFwdSm90INS1_25CollectiveMainloopFwdSm90ILi2EN4cute5tupleIJNS5_1CILi1EEES8_S8_EEENS6_IJNS7_ILi128EEENS7_ILi96EEENS7_ILi64EEEEEELi256ENS_10bfloat16_tEfNS_4arch4Sm90ELb1ELb0ELb1ELb0ELb1ELb0ELb1ELb1ELb0ELb1ELb0ELb0EEENS1_21CollectiveEpilogueFwdINS6_IJSA_NS7_ILi256EEESB_EEES9_SE_SG_Li256ELb0ELb1ELb0ELb0EEENS1_30DynamicPersistentTileSchedulerILi256ELi128ELb0ELb1ELb1EEEEEEEEEvNT_6ParamsE,"ax",@progbits
	.align	128
.text._ZN7cutlass13device_kernelIN5flash11enable_sm90INS1_16FlashAttnFwdSm90INS1_25CollectiveMainloopFwdSm90ILi2EN4cute5tupleIJNS5_1CILi1EEES8_S8_EEENS6_IJNS7_ILi128EEENS7_ILi96EEENS7_ILi64EEEEEELi256ENS_10bfloat16_tEfNS_4arch4Sm90ELb1ELb0ELb1ELb0ELb1ELb0ELb1ELb1ELb0ELb1ELb0ELb0EEENS1_21CollectiveEpilogueFwdINS6_IJSA_NS7_ILi256EEESB_EEES9_SE_SG_Li256ELb0ELb1ELb0ELb0EEENS1_30DynamicPersistentTileSchedulerILi256ELi128ELb0ELb1ELb1EEEEEEEEEvNT_6ParamsE:
        .type           _ZN7cutlass13device_kernelIN5flash11enable_sm90INS1_16FlashAttnFwdSm90INS1_25CollectiveMainloopFwdSm90ILi2EN4cute5tupleIJNS5_1CILi1EEES8_S8_EEENS6_IJNS7_ILi128EEENS7_ILi96EEENS7_ILi64EEEEEELi256ENS_10bfloat16_tEfNS_4arch4Sm90ELb1ELb0ELb1ELb0ELb1ELb0ELb1ELb1ELb0ELb1ELb0ELb0EEENS1_21CollectiveEpilogueFwdINS6_IJSA_NS7_ILi256EEESB_EEES9_SE_SG_Li256ELb0ELb1ELb0ELb0EEENS1_30DynamicPersistentTileSchedulerILi256ELi128ELb0ELb1ELb1EEEEEEEEEvNT_6ParamsE,@function
        .size           _ZN7cutlass13device_kernelIN5flash11enable_sm90INS1_16FlashAttnFwdSm90INS1_25CollectiveMainloopFwdSm90ILi2EN4cute5tupleIJNS5_1CILi1EEES8_S8_EEENS6_IJNS7_ILi128EEENS7_ILi96EEENS7_ILi64EEEEEELi256ENS_10bfloat16_tEfNS_4arch4Sm90ELb1ELb0ELb1ELb0ELb1ELb0ELb1ELb1ELb0ELb1ELb0ELb0EEENS1_21CollectiveEpilogueFwdINS6_IJSA_NS7_ILi256EEESB_EEES9_SE_SG_Li256ELb0ELb1ELb0ELb0EEENS1_30DynamicPersistentTileSchedulerILi256ELi128ELb0ELb1ELb1EEEEEEEEEvNT_6ParamsE,(.L_x_15682 - _ZN7cutlass13device_kernelIN5flash11enable_sm90INS1_16FlashAttnFwdSm90INS1_25CollectiveMainloopFwdSm90ILi2EN4cute5tupleIJNS5_1CILi1EEES8_S8_EEENS6_IJNS7_ILi128EEENS7_ILi96EEENS7_ILi64EEEEEELi256ENS_10bfloat16_tEfNS_4arch4Sm90ELb1ELb0ELb1ELb0ELb1ELb0ELb1ELb1ELb0ELb1ELb0ELb0EEENS1_21CollectiveEpilogueFwdINS6_IJSA_NS7_ILi256EEESB_EEES9_SE_SG_Li256ELb0ELb1ELb0ELb0EEENS1_30DynamicPersistentTileSchedulerILi256ELi128ELb0ELb1ELb1EEEEEEEEEvNT_6ParamsE)
        .other          _ZN7cutlass13device_kernelIN5flash11enable_sm90INS1_16FlashAttnFwdSm90INS1_25CollectiveMainloopFwdSm90ILi2EN4cute5tupleIJNS5_1CILi1EEES8_S8_EEENS6_IJNS7_ILi128EEENS7_ILi96EEENS7_ILi64EEEEEELi256ENS_10bfloat16_tEfNS_4arch4Sm90ELb1ELb0ELb1ELb0ELb1ELb0ELb1ELb1ELb0ELb1ELb0ELb0EEENS1_21CollectiveEpilogueFwdINS6_IJSA_NS7_ILi256EEESB_EEES9_SE_SG_Li256ELb0ELb1ELb0ELb0EEENS1_30DynamicPersistentTileSchedulerILi256ELi128ELb0ELb1ELb1EEEEEEEEEvNT_6ParamsE,@"STO_CUDA_ENTRY STV_DEFAULT"
_ZN7cutlass13device_kernelIN5flash11enable_sm90INS1_16FlashAttnFwdSm90INS1_25CollectiveMainloopFwdSm90ILi2EN4cute5tupleIJNS5_1CILi1EEES8_S8_EEENS6_IJNS7_ILi128EEENS7_ILi96EEENS7_ILi64EEEEEELi256ENS_10bfloat16_tEfNS_4arch4Sm90ELb1ELb0ELb1ELb0ELb1ELb0ELb1ELb1ELb0ELb1ELb0ELb0EEENS1_21CollectiveEpilogueFwdINS6_IJSA_NS7_ILi256EEESB_EEES9_SE_SG_Li256ELb0ELb1ELb0ELb0EEENS1_30DynamicPersistentTileSchedulerILi256ELi128ELb0ELb1ELb1EEEEEEEEEvNT_6ParamsE:
        /* <DEDUP_REMOVED lines=47> */
.L_x_13829:
        /* <DEDUP_REMOVED lines=22> */
.L_x_13830:
        /* <DEDUP_REMOVED lines=18> */
.L_x_13831:
        /* <DEDUP_REMOVED lines=22> */
.L_x_13832:
        /* <DEDUP_REMOVED lines=23> */
.L_x_13833:
        /* <DEDUP_REMOVED lines=10> */
.L_x_13835:
[----:B------:R-:W-:-:S08]  /*08e0*/  NOP ;  /* 0x0000000000007918 */ /* 0x000fd00000000000 */
[----:B------:R-:W1:Y:S02]  /*08f0*/  USETMAXREG.TRY_ALLOC.CTAPOOL UP0, 0xe8 ;  /* 0x000000e8000079c8 */ /* 0x000e640008000600 */
[----:B-1----:R-:W-:-:S13]  /*0900*/  PLOP3.LUT P0, PT, PT, PT, UP0, 0x80, 0x0 ;  /* 0x000000000000781c */ /* 0x002fda0003f0f008 */
[----:B------:R-:W-:Y:S05]  /*0910*/  @!P0 BRA `(.L_x_13835) ;  /* 0xfffffffc00f08947 */ /* 0x000fea000383ffff */
[----:B------:R-:W1:Y:S01]  /*0920*/  S2R R0, SR_TID.X ;  /* 0x0000000000007919 */ /* 0x000e620000002100 */
[----:B------:R-:W2:Y:S08]  /*0930*/  S2UR UR4, SR_CTAID.X ;  /* 0x00000000000479c3 */ /* 0x000eb00000002500 */
[----:B------:R-:W-:Y:S08]  /*0940*/  BAR.ARV 0x4, 0x180 ;  /* 0x0106000000007b1d */ /* 0x000ff00000002000 */
[----:B------:R-:W-:Y:S06]  /*0950*/  BAR.ARV 0x8, 0x180 ;  /* 0x0206000000007b1d */ /* 0x000fec0000002000 */
[----:B-1----:R-:W-:-:S04]  /*0960*/  SHF.R.U32.HI R0, RZ, 0x7, R0 ;  /* 0x00000007ff007819 */ /* 0x002fc80000011600 */
[----:B------:R-:W-:Y:S02]  /*0970*/  ISETP.NE.AND P0, PT, R0, 0x1, PT ;  /* 0x000000010000780c */ /* 0x000fe40003f05270 */
[----:B------:R-:W2:Y:S11]  /*0980*/  LDC R0, c[0x0][0xd38] ;  /* 0x00034e00ff007b82 */ /* 0x000eb60000000800 */
[----:B------:R-:W-:Y:S06]  /*0990*/  @!P0 BAR.ARV 0x9, 0x100 ;  /* 0x0244000000008b1d */ /* 0x000fec0000002000 */
[----:B--2---:R-:W-:-:S13]  /*09a0*/  ISETP.LE.AND P0, PT, R0, UR4, PT ;  /* 0x0000000400007c0c */ /* 0x004fda000bf03270 */
[----:B------:R-:W-:Y:S05]  /*09b0*/  @P0 EXIT ;  /* 0x000000000000094d */ /* 0x000fea0003800000 */
[----:B------:R-:W2:Y:S01]  /*09c0*/  LDL R3, [R1+0xc] ;  /* 0x00000c0001037983 */ /* 0x000ea20000100800 */
[----:B------:R-:W-:Y:S01]  /*09d0*/  IMAD.MOV.U32 R222, RZ, RZ, RZ ;  /* 0x000000ffffde7224 */ /* 0x000fe200078e00ff */
[----:B------:R-:W-:Y:S01]  /*09e0*/  UMOV UR39, URZ ;  /* 0x0000003f00277c82 */ /* 0x000fe20008000000 */
[----:B------:R-:W-:Y:S01]  /*09f0*/  UMOV UR38, URZ ;  /* 0x0000003f00267c82 */ /* 0x000fe20008000000 */
[----:B0-----:R-:W0:Y:S02]  /*0a00*/  S2R R2, SR_TID.X ;  /* 0x0000000000027919 */ /* 0x001e240000002100 */
[----:B0-----:R-:W-:-:S05]  /*0a10*/  VIADD R12, R2, 0xffffff80 ;  /* 0xffffff80020c7836 */ /* 0x001fca0000000000 */
[----:B------:R-:W-:-:S04]  /*0a20*/  SHF.R.S32.HI R0, RZ, 0x1f, R12 ;  /* 0x0000001fff007819 */ /* 0x000fc8000001140c */
[CC--:B------:R-:W-:Y:S02]  /*0a30*/  LEA.HI R4, R0.reuse, R12.reuse, RZ, 0x5 ;  /* 0x0000000c00047211 */ /* 0x0c0fe400078f28ff */
[----:B------:R-:W-:-:S03]  /*0a40*/  LEA.HI R2, R0, R12, RZ, 0x4 ;  /* 0x0000000c00027211 */ /* 0x000fc600078f20ff */
[----:B------:R-:W-:Y:S01]  /*0a50*/  IMAD.SHL.U32 R6, R4, 0x20, RZ ;  /* 0x0000002004067824 */ /* 0x000fe200078e00ff */
[----:B------:R-:W-:Y:S02]  /*0a60*/  LOP3.LUT R4, R2, 0x3fffff0, RZ, 0xc0, !PT ;  /* 0x03fffff002047812 */ /* 0x000fe400078ec0ff */
[----:B------:R-:W-:Y:S02]  /*0a70*/  SHF.R.S32.HI R5, RZ, 0x4, R2 ;  /* 0x00000004ff057819 */ /* 0x000fe40000011402 */
[----:B------:R-:W-:Y:S01]  /*0a80*/  LOP3.LUT R7, R6, 0xfffffc00, RZ, 0xc0, !PT ;  /* 0xfffffc0006077812 */ /* 0x000fe200078ec0ff */
[----:B------:R-:W-:Y:S01]  /*0a90*/  IMAD.IADD R4, R12, 0x1, -R4 ;  /* 0x000000010c047824 */ /* 0x000fe200078e0a04 */
[----:B------:R-:W-:Y:S02]  /*0aa0*/  LEA.HI R6, R0, R12, RZ, 0x2 ;  /* 0x0000000c00067211 */ /* 0x000fe400078f10ff */
[----:B------:R-:W-:Y:S02]  /*0ab0*/  LEA.HI R2, R2, R5, RZ, 0x1 ;  /* 0x0000000502027211 */ /* 0x000fe400078f08ff */
[----:B------:R-:W-:-:S02]  /*0ac0*/  LOP3.LUT R6, R6, 0xfffffffc, RZ, 0xc0, !PT ;  /* 0xfffffffc06067812 */ /* 0x000fc400078ec0ff */
[----:B------:R-:W-:Y:S02]  /*0ad0*/  LOP3.LUT R2, R2, 0x1ffffffe, RZ, 0xc0, !PT ;  /* 0x1ffffffe02027812 */ /* 0x000fe400078ec0ff */
[----:B------:R-:W-:Y:S01]  /*0ae0*/  LEA R7, R4, R7, 0x6 ;  /* 0x0000000704077211 */ /* 0x000fe200078e30ff */
[----:B------:R-:W-:Y:S02]  /*0af0*/  IMAD.IADD R6, R12, 0x1, -R6 ;  /* 0x000000010c067824 */ /* 0x000fe400078e0a06 */
[----:B------:R-:W-:-:S03]  /*0b00*/  IMAD.IADD R2, R5, 0x1, -R2 ;  /* 0x0000000105027824 */ /* 0x000fc600078e0a02 */
[----:B------:R-:W-:Y:S01]  /*0b10*/  LEA.HI R4, R6, R6, RZ, 0x1 ;  /* 0x0000000606047211 */ /* 0x000fe200078f08ff */
[----:B------:R-:W-:-:S03]  /*0b20*/  IMAD R226, R2, 0x8, R7 ;  /* 0x0000000802e27824 */ /* 0x000fc600078e0207 */
[----:B------:R-:W-:-:S05]  /*0b30*/  LOP3.LUT R5, R4, 0x1ffffffe, RZ, 0xc0, !PT ;  /* 0x1ffffffe04057812 */ /* 0x000fca00078ec0ff */
[----:B------:R-:W-:Y:S01]  /*0b40*/  IMAD.IADD R6, R6, 0x1, -R5 ;  /* 0x0000000106067824 */ /* 0x000fe200078e0a05 */
[----:B--2---:R-:W-:Y:S02]  /*0b50*/  R2UR UR5, R3 ;  /* 0x00000000030572ca */ /* 0x004fe400000e0000 */
[CC--:B------:R-:W-:Y:S02]  /*0b60*/  LEA.HI R3, R0.reuse, R12.reuse, RZ, 0x7 ;  /* 0x0000000c00037211 */ /* 0x0c0fe400078f38ff */
[----:B------:R-:W-:Y:S02]  /*0b70*/  LEA.HI R0, R0, R12, RZ, 0x3 ;  /* 0x0000000c00007211 */ /* 0x000fe400078f18ff */
[C---:B------:R-:W-:Y:S02]  /*0b80*/  LOP3.LUT R223, R3.reuse, 0xffffff80, RZ, 0xc0, !PT ;  /* 0xffffff8003df7812 */ /* 0x040fe400078ec0ff */
[----:B------:R-:W-:Y:S02]  /*0b90*/  SHF.R.S32.HI R224, RZ, 0x7, R3 ;  /* 0x00000007ffe07819 */ /* 0x000fe40000011403 */
[----:B------:R-:W-:Y:S01]  /*0ba0*/  LOP3.LUT R218, R0, 0xfffffff8, RZ, 0xc0, !PT ;  /* 0xfffffff800da7812 */ /* 0x000fe200078ec0ff */
[C---:B------:R-:W-:Y:S01]  /*0bb0*/  IMAD.IADD R223, R12.reuse, 0x1, -R223 ;  /* 0x000000010cdf7824 */ /* 0x040fe200078e0adf */
[----:B------:R-:W-:Y:S01]  /*0bc0*/  LEA.HI R3, R3, R224, RZ, 0x1 ;  /* 0x000000e003037211 */ /* 0x000fe200078f08ff */
[----:B------:R-:W-:Y:S01]  /*0bd0*/  ULOP3.LUT UR5, UR5, 0x1, URZ, 0xfc, !UPT ;  /* 0x0000000105057892 */ /* 0x000fe2000f8efc3f */
[----:B------:R-:W-:-:S02]  /*0be0*/  IADD3 R218, R12, -R218, RZ ;  /* 0x800000da0cda7210 */ /* 0x000fc40007ffe0ff */
[----:B------:R-:W-:Y:S02]  /*0bf0*/  SHF.R.S32.HI R8, RZ, 0x1f, R223 ;  /* 0x0000001fff087819 */ /* 0x000fe400000114df */
[----:B------:R-:W-:Y:S01]  /*0c00*/  LOP3.LUT R3, R3, 0x3fffffe, RZ, 0xc0, !PT ;  /* 0x03fffffe03037812 */ /* 0x000fe200078ec0ff */
[----:B------:R-:W-:Y:S01]  /*0c10*/  IMAD.SHL.U32 R200, R218, 0x8, RZ ;  /* 0x00000008dac87824 */ /* 0x000fe200078e00ff */
[CC--:B------:R-:W-:Y:S01]  /*0c20*/  LEA.HI R9, R8.reuse, R223.reuse, RZ, 0x2 ;  /* 0x000000df08097211 */ /* 0x0c0fe200078f10ff */
[----:B------:R-:W-:Y:S01]  /*0c30*/  IMAD.U32 R227, RZ, RZ, UR5 ;  /* 0x00000005ffe37e24 */ /* 0x000fe2000f8e00ff */
[----:B------:R-:W-:Y:S01]  /*0c40*/  LEA.HI R8, R8, R223, RZ, 0x5 ;  /* 0x000000df08087211 */ /* 0x000fe200078f28ff */
[----:B------:R-:W-:Y:S01]  /*0c50*/  IMAD.IADD R3, R224, 0x1, -R3 ;  /* 0x00000001e0037824 */ /* 0x000fe200078e0a03 */
[--C-:B------:R-:W-:Y:S01]  /*0c60*/  SHF.R.S32.HI R10, RZ, 0x2, R9.reuse ;  /* 0x00000002ff0a7819 */ /* 0x100fe20000011409 */
[C---:B------:R-:W-:Y:S01]  /*0c70*/  VIADD R216, R200.reuse, 0x40 ;  /* 0x00000040c8d87836 */ /* 0x040fe20000000000 */
[----:B------:R-:W-:Y:S01]  /*0c80*/  SHF.R.S32.HI R11, RZ, 0x1f, R9 ;  /* 0x0000001fff0b7819 */ /* 0x000fe20000011409 */
[----:B------:R-:W-:Y:S01]  /*0c90*/  VIADD R217, R200, 0xc0 ;  /* 0x000000c0c8d97836 */ /* 0x000fe20000000000 */
[----:B------:R-:W-:-:S02]  /*0ca0*/  SHF.R.S32.HI R8, RZ, 0x5, R8 ;  /* 0x00000005ff087819 */ /* 0x000fc40000011408 */
[----:B------:R-:W-:Y:S02]  /*0cb0*/  LEA.HI R11, R11, R10, RZ, 0x3 ;  /* 0x0000000a0b0b7211 */ /* 0x000fe400078f18ff */
[----:B------:R-:W-:Y:S02]  /*0cc0*/  LOP3.LUT R214, R9, 0x7ffffffc, RZ, 0xc0, !PT ;  /* 0x7ffffffc09d67812 */ /* 0x000fe400078ec0ff */
[----:B------:R-:W-:Y:S02]  /*0cd0*/  LOP3.LUT R11, R11, 0xfffffff8, RZ, 0xc0, !PT ;  /* 0xfffffff80b0b7812 */ /* 0x000fe400078ec0ff */
[----:B------:R-:W-:Y:S01]  /*0ce0*/  IADD3 R215, R200, 0x80, RZ ;  /* 0x00000080c8d77810 */ /* 0x000fe20007ffe0ff */
[----:B------:R-:W-:Y:S01]  /*0cf0*/  IMAD.IADD R214, R223, 0x1, -R214 ;  /* 0x00000001dfd67824 */ /* 0x000fe200078e0ad6 */
[----:B------:R-:W-:Y:S01]  /*0d00*/  SHF.R.S32.HI R221, RZ, 0x3, R0 ;  /* 0x00000003ffdd7819 */ /* 0x000fe20000011400 */
[----:B------:R-:W-:Y:S01]  /*0d10*/  IMAD.IADD R11, R10, 0x1, -R11 ;  /* 0x000000010a0b7824 */ /* 0x000fe200078e0a0b */
[----:B------:R-:W-:-:S02]  /*0d20*/  SHF.R.S32.HI R0, RZ, 0x1f, R200 ;  /* 0x0000001fff007819 */ /* 0x000fc400000114c8 */
[----:B------:R-:W-:Y:S01]  /*0d30*/  SHF.R.S32.HI R2, RZ, 0x1f, R216 ;  /* 0x0000001fff027819 */ /* 0x000fe200000114d8 */
[----:B------:R-:W-:Y:S01]  /*0d40*/  IMAD R8, R8, 0x10, R11 ;  /* 0x0000001008087824 */ /* 0x000fe200078e020b */
[----:B------:R-:W-:Y:S02]  /*0d50*/  SHF.R.S32.HI R0, RZ, 0x1f, R215 ;  /* 0x0000001fff007819 */ /* 0x000fe400000114d7 */
[----:B------:R-:W-:Y:S01]  /*0d60*/  SHF.R.S32.HI R229, RZ, 0x1f, R217 ;  /* 0x0000001fffe57819 */ /* 0x000fe200000114d9 */
[----:B------:R-:W-:-:S04]  /*0d70*/  IMAD R225, R3, 0x40, R8 ;  /* 0x0000004003e17824 */ /* 0x000fc800078e0208 */
[----:B------:R-:W-:-:S07]  /*0d80*/  IMAD R213, R6, 0x8, R225 ;  /* 0x0000000806d57824 */ /* 0x000fce00078e02e1 */
.L_x_13893:
        /* <DEDUP_REMOVED lines=21> */
.L_x_13836:
[----:B------:R-:W-:Y:S01]  /*0ee0*/  ULDC UR7, c[0x0][0xd54] ;  /* 0x0003550000077ab9 */ /* 0x000fe20000000800 */
[----:B------:R-:W-:Y:S01]  /*0ef0*/  UMOV UR6, UR9 ;  /* 0x0000000900067c82 */ /* 0x000fe20008000000 */
[----:B------:R-:W-:-:S11]  /*0f00*/  UISETP.NE.AND UP0, UPT, UR7, 0x1, UPT ;  /* 0x000000010700788c */ /* 0x000fd6000bf05270 */
[----:B------:R-:W-:Y:S02]  /*0f10*/  @UP0 ULDC.64 UR10, c[0x0][0xd58] ;  /* 0x00035600000a0ab9 */ /* 0x000fe40000000a00 */
[----:B------:R-:W-:-:S04]  /*0f20*/  UIMAD.WIDE.U32 UR4, UR9, UR10, URZ ;  /* 0x0000000a090472a5 */ /* 0x000fc8000f8e003f */
[----:B------:R-:W-:-:S04]  /*0f30*/  @UP0 USHF.R.U32.HI UR6, URZ, UR11, UR5 ;  /* 0x0000000b3f060299 */ /* 0x000fc80008011605 */
[----:B------:R-:W-:-:S12]  /*0f40*/  UIMAD UR4, UR6, UR7, URZ ;  /* 0x00000007060472a4 */ /* 0x000fd8000f8e023f */
.L_x_13837:
[----:B------:R-:W0:Y:S01]  /*0f50*/  LDC R228, c[0x0][0x448] ;  /* 0x00011200ffe47b82 */ /* 0x000e220000000800 */
[----:B------:R-:W-:Y:S01]  /*0f60*/  ULOP3.LUT UR5, URZ, UR6, URZ, 0x33, !UPT ;  /* 0x000000063f057292 */ /* 0x000fe2000f8e333f */
[----:B------:R-:W-:Y:S01]  /*0f70*/  CS2R R162, SRZ ;  /* 0x0000000000a27805 */ /* 0x000fe2000001ff00 */
[----:B------:R-:W-:Y:S01]  /*0f80*/  ULDC.64 UR10, c[0x0][0x418] ;  /* 0x00010600000a7ab9 */ /* 0x000fe20000000a00 */
[----:B------:R-:W-:Y:S01]  /*0f90*/  ULDC UR6, c[0x0][0xd3c] ;  /* 0x00034f0000067ab9 */ /* 0x000fe20000000800 */
[----:B------:R-:W-:Y:S01]  /*0fa0*/  UISETP.NE.U32.AND UP0, UPT, UR10, URZ, UPT ;  /* 0x0000003f0a00728c */ /* 0x000fe2000bf05070 */
[----:B------:R-:W-:Y:S01]  /*0fb0*/  CS2R R148, SRZ ;  /* 0x0000000000947805 */ /* 0x000fe2000001ff00 */
[----:B------:R-:W-:Y:S01]  /*0fc0*/  UIADD3 UR5, UR5, UR6, URZ ;  /* 0x0000000605057290 */ /* 0x000fe2000fffe03f */
[----:B------:R-:W-:Y:S01]  /*0fd0*/  CS2R R160, SRZ ;  /* 0x0000000000a07805 */ /* 0x000fe2000001ff00 */
[----:B------:R-:W-:Y:S01]  /*0fe0*/  UISETP.NE.AND.EX UP0, UPT, UR11, URZ, UPT, UP0 ;  /* 0x0000003f0b00728c */ /* 0x000fe2000bf05300 */
[----:B------:R-:W-:Y:S01]  /*0ff0*/  CS2R R144, SRZ ;  /* 0x0000000000907805 */ /* 0x000fe2000001ff00 */
[----:B------:R-:W-:Y:S01]  /*1000*/  USHF.L.U32 UR60, UR5, 0x7, URZ ;  /* 0x00000007053c7899 */ /* 0x000fe2000800063f */
[----:B------:R-:W-:Y:S01]  /*1010*/  CS2R R158, SRZ ;  /* 0x00000000009e7805 */ /* 0x000fe2000001ff00 */
[----:B------:R-:W-:Y:S01]  /*1020*/  ULDC UR6, c[0x0][0x424] ;  /* 0x0001090000067ab9 */ /* 0x000fe20000000800 */
[----:B------:R-:W-:Y:S01]  /*1030*/  ULDC UR5, c[0x0][0x288] ;  /* 0x0000a20000057ab9 */ /* 0x000fe20000000800 */
[----:B------:R-:W-:Y:S01]  /*1040*/  UIADD3 UR10, UR60, 0x7f, URZ ;  /* 0x0000007f3c0a7890 */ /* 0x000fe2000fffe03f */
[----:B------:R-:W-:Y:S01]  /*1050*/  CS2R R140, SRZ ;  /* 0x00000000008c7805 */ /* 0x000fe2000001ff00 */
[----:B------:R-:W-:Y:S01]  /*1060*/  UIADD3 UR5, -UR5, 0x60, URZ ;  /* 0x0000006005057890 */ /* 0x000fe2000fffe13f */
[----:B------:R-:W-:Y:S01]  /*1070*/  CS2R R128, SRZ ;  /* 0x0000000000807805 */ /* 0x000fe2000001ff00 */
[----:B------:R-:W-:Y:S01]  /*1080*/  USEL UR12, UR6, 0x1, UP0 ;  /* 0x00000001060c7887 */ /* 0x000fe20008000000 */
[----:B------:R-:W-:Y:S01]  /*1090*/  CS2R R136, SRZ ;  /* 0x0000000000887805 */ /* 0x000fe2000001ff00 */
[----:B------:R-:W-:Y:S01]  /*10a0*/  ULDC UR7, c[0x0][0x2f0] ;  /* 0x0000bc0000077ab9 */ /* 0x000fe20000000800 */
[----:B------:R-:W-:Y:S01]  /*10b0*/  IMAD.U32 R0, RZ, RZ, UR10 ;  /* 0x0000000aff007e24 */ /* 0x000fe2000f8e00ff */
[----:B------:R-:W-:Y:S01]  /*10c0*/  UIMAD UR5, UR12, UR7, UR5 ;  /* 0x000000070c0572a4 */ /* 0x000fe2000f8e0205 */
[----:B0-----:R-:W-:Y:S01]  /*10d0*/  ISETP.NE.AND P0, PT, R228, 0x1, PT ;  /* 0x00000001e400780c */ /* 0x001fe20003f05270 */
[----:B------:R-:W-:Y:S01]  /*10e0*/  UIADD3 UR4, UR9, -UR4, URZ ;  /* 0x8000000409047290 */ /* 0x000fe2000fffe03f */
[----:B------:R-:W-:Y:S01]  /*10f0*/  IMAD.U32 R212, RZ, RZ, UR12 ;  /* 0x0000000cffd47e24 */ /* 0x000fe2000f8e00ff */
[----:B------:R-:W-:Y:S01]  /*1100*/  UIMAD UR6, UR12, UR7, 0x5f ;  /* 0x0000005f0c0674a4 */ /* 0x000fe2000f8e0207 */
[----:B------:R-:W-:Y:S01]  /*1110*/  CS2R R92, SRZ ;  /* 0x00000000005c7805 */ /* 0x000fe2000001ff00 */
[----:B------:R-:W-:Y:S01]  /*1120*/  ULDC UR9, c[0x0][0xd48] ;  /* 0x0003520000097ab9 */ /* 0x000fe20000000800 */
[----:B------:R-:W-:Y:S01]  /*1130*/  CS2R R88, SRZ ;  /* 0x0000000000587805 */ /* 0x000fe2000001ff00 */
[----:B------:R-:W-:Y:S01]  /*1140*/  UISETP.NE.AND UP0, UPT, UR9, 0x1, UPT ;  /* 0x000000010900788c */ /* 0x000fe2000bf05270 */
[----:B------:R-:W-:Y:S01]  /*1150*/  CS2R R132, SRZ ;  /* 0x0000000000847805 */ /* 0x000fe2000001ff00 */
[----:B------:R-:W-:Y:S01]  /*1160*/  UIMAD.WIDE UR6, UR6, 0x2aaaaaab, URZ ;  /* 0x2aaaaaab060678a5 */ /* 0x000fe2000f8e023f */
[----:B------:R-:W-:-:S02]  /*1170*/  CS2R R84, SRZ ;  /* 0x0000000000547805 */ /* 0x000fc4000001ff00 */
[----:B------:R-:W-:Y:S02]  /*1180*/  CS2R R80, SRZ ;  /* 0x0000000000507805 */ /* 0x000fe4000001ff00 */
[----:B------:R-:W-:Y:S01]  /*1190*/  CS2R R194, SRZ ;  /* 0x0000000000c27805 */ /* 0x000fe2000001ff00 */
[----:B------:R-:W0:Y:S01]  /*11a0*/  @P0 LDC R2, c[0x0][0x44c] ;  /* 0x00011300ff020b82 */ /* 0x000e220000000800 */
[----:B------:R-:W-:Y:S01]  /*11b0*/  USHF.R.U32.HI UR6, URZ, 0x1f, UR7 ;  /* 0x0000001f3f067899 */ /* 0x000fe20008011607 */
[----:B------:R-:W-:Y:S02]  /*11c0*/  CS2R R76, SRZ ;  /* 0x00000000004c7805 */ /* 0x000fe4000001ff00 */
[----:B------:R-:W-:Y:S02]  /*11d0*/  CS2R R72, SRZ ;  /* 0x0000000000487805 */ /* 0x000fe4000001ff00 */
[----:B------:R-:W-:Y:S01]  /*11e0*/  CS2R R124, SRZ ;  /* 0x00000000007c7805 */ /* 0x000fe2000001ff00 */
[----:B------:R-:W-:Y:S01]  /*11f0*/  ULEA.HI.SX32 UR6, UR7, UR6, 0x1c ;  /* 0x0000000607067291 */ /* 0x000fe2000f8fe23f */
[----:B------:R-:W-:-:S02]  /*1200*/  CS2R R68, SRZ ;  /* 0x0000000000447805 */ /* 0x000fc4000001ff00 */
[----:B------:R-:W-:Y:S01]  /*1210*/  CS2R R64, SRZ ;  /* 0x0000000000407805 */ /* 0x000fe2000001ff00 */
[----:B------:R-:W1:Y:S01]  /*1220*/  @P0 LDC R3, c[0x0][0x450] ;  /* 0x00011400ff030b82 */ /* 0x000e620000000800 */
[----:B------:R-:W-:Y:S01]  /*1230*/  @UP0 ULDC UR7, c[0x0][0xd50] ;  /* 0x0003540000070ab9 */ /* 0x000fe20000000800 */
        /* <DEDUP_REMOVED lines=14> */
[----:B0-----:R-:W-:Y:S01]  /*1320*/  @P0 IMAD.HI.U32 R2, R2, UR10, RZ ;  /* 0x0000000a02020c27 */ /* 0x001fe2000f8e00ff */
[----:B------:R-:W-:Y:S02]  /*1330*/  CS2R R164, SRZ ;  /* 0x0000000000a47805 */ /* 0x000fe4000001ff00 */
[----:B------:R-:W-:Y:S02]  /*1340*/  CS2R R98, SRZ ;  /* 0x0000000000627805 */ /* 0x000fe4000001ff00 */
[----:B------:R-:W-:Y:S01]  /*1350*/  CS2R R186, SRZ ;  /* 0x0000000000ba7805 */ /* 0x000fe2000001ff00 */
[----:B------:R-:W-:Y:S01]  /*1360*/  IMAD.MOV.U32 R188, RZ, RZ, RZ ;  /* 0x000000ffffbc7224 */ /* 0x000fe200078e00ff */
[----:B------:R-:W-:-:S02]  /*1370*/  CS2R R94, SRZ ;  /* 0x00000000005e7805 */ /* 0x000fc4000001ff00 */
[----:B------:R-:W-:Y:S02]  /*1380*/  CS2R R90, SRZ ;  /* 0x00000000005a7805 */ /* 0x000fe4000001ff00 */
[----:B------:R-:W-:Y:S02]  /*1390*/  CS2R R184, SRZ ;  /* 0x0000000000b87805 */ /* 0x000fe4000001ff00 */
[----:B-1----:R-:W-:Y:S02]  /*13a0*/  @P0 SHF.R.U32.HI R0, RZ, R3, R2 ;  /* 0x00000003ff000219 */ /* 0x002fe40000011602 */
[----:B------:R-:W-:Y:S02]  /*13b0*/  CS2R R86, SRZ ;  /* 0x0000000000567805 */ /* 0x000fe4000001ff00 */
[----:B------:R-:W-:Y:S02]  /*13c0*/  PLOP3.LUT P0, PT, PT, PT, PT, 0x80, 0x0 ;  /* 0x000000000000781c */ /* 0x000fe40003f0f070 */
[----:B------:R-:W-:-:S02]  /*13d0*/  CS2R R82, SRZ ;  /* 0x0000000000527805 */ /* 0x000fc4000001ff00 */
[----:B------:R-:W-:Y:S01]  /*13e0*/  CS2R R182, SRZ ;  /* 0x0000000000b67805 */ /* 0x000fe2000001ff00 */
[----:B------:R-:W-:Y:S01]  /*13f0*/  VIADD R0, R0, UR5 ;  /* 0x0000000500007c36 */ /* 0x000fe20008000000 */
[----:B------:R-:W-:Y:S01]  /*1400*/  ULDC UR5, c[0x0][0xd54] ;  /* 0x0003550000057ab9 */ /* 0x000fe20000000800 */
[----:B------:R-:W-:Y:S01]  /*1410*/  CS2R R78, SRZ ;  /* 0x00000000004e7805 */ /* 0x000fe2000001ff00 */
[----:B------:R-:W-:Y:S01]  /*1420*/  UIMAD UR8, UR8, UR5, UR4 ;  /* 0x00000005080872a4 */ /* 0x000fe2000f8e0204 */
[----:B------:R-:W-:Y:S01]  /*1430*/  IMAD.HI R0, R0, 0x2aaaaaab, RZ ;  /* 0x2aaaaaab00007827 */ /* 0x000fe200078e02ff */
[----:B------:R-:W-:Y:S01]  /*1440*/  CS2R R74, SRZ ;  /* 0x00000000004a7805 */ /* 0x000fe2000001ff00 */
[----:B------:R-:W-:Y:S01]  /*1450*/  @UP0 ULDC UR4, c[0x0][0xd4c] ;  /* 0x0003530000040ab9 */ /* 0x000fe20000000800 */
[----:B------:R-:W-:Y:S01]  /*1460*/  CS2R R180, SRZ ;  /* 0x0000000000b47805 */ /* 0x000fe2000001ff00 */
[----:B------:R-:W-:Y:S01]  /*1470*/  UIMAD.WIDE.U32 UR4, UR8, UR4, URZ ;  /* 0x00000004080472a5 */ /* 0x000fe2000f8e003f */
[----:B------:R-:W-:Y:S01]  /*1480*/  SHF.R.U32.HI R3, RZ, 0x1f, R0 ;  /* 0x0000001fff037819 */ /* 0x000fe20000011600 */
[----:B------:R-:W-:Y:S01]  /*1490*/  UMOV UR10, UR8 ;  /* 0x00000008000a7c82 */ /* 0x000fe20008000000 */
[----:B------:R-:W-:Y:S01]  /*14a0*/  CS2R R70, SRZ ;  /* 0x0000000000467805 */ /* 0x000fe2000001ff00 */
[----:B------:R-:W-:Y:S01]  /*14b0*/  @UP0 USHF.R.U32.HI UR10, URZ, UR7, UR5 ;  /* 0x000000073f0a0299 */ /* 0x000fe20008011605 */
[----:B------:R-:W-:-:S02]  /*14c0*/  LEA.HI.SX32 R201, R0, R3, 0x1c ;  /* 0x0000000300c97211 */ /* 0x000fc400078fe2ff */
[----:B------:R-:W-:Y:S02]  /*14d0*/  CS2R R2, SRZ ;  /* 0x0000000000027805 */ /* 0x000fe4000001ff00 */
[----:B------:R-:W-:Y:S01]  /*14e0*/  MOV R0, RZ ;  /* 0x000000ff00007202 */ /* 0x000fe20000000f00 */
[----:B------:R-:W-:Y:S01]  /*14f0*/  UIADD3 UR4, -UR10, URZ, URZ ;  /* 0x0000003f0a047290 */ /* 0x000fe2000fffe13f */
[----:B------:R-:W-:Y:S01]  /*1500*/  VIMNMX R201, R201, UR6, PT ;  /* 0x00000006c9c97c48 */ /* 0x000fe2000bfe0100 */
[----:B------:R-:W-:Y:S01]  /*1510*/  IMAD.U32 R220, RZ, RZ, UR10 ;  /* 0x0000000affdc7e24 */ /* 0x000fe2000f8e00ff */
[----:B------:R-:W-:Y:S01]  /*1520*/  CS2R R66, SRZ ;  /* 0x0000000000427805 */ /* 0x000fe2000001ff00 */
[----:B------:R-:W-:Y:S01]  /*1530*/  UIMAD UR4, UR9, UR4, UR8 ;  /* 0x00000004090472a4 */ /* 0x000fe2000f8e0208 */
[----:B------:R-:W-:Y:S02]  /*1540*/  ISETP.GE.AND P1, PT, R201, 0x1, PT ;  /* 0x00000001c900780c */ /* 0x000fe40003f26270 */
[----:B------:R-:W-:-:S02]  /*1550*/  CS2R R178, SRZ ;  /* 0x0000000000b27805 */ /* 0x000fc4000001ff00 */
[----:B------:R-:W-:Y:S02]  /*1560*/  CS2R R62, SRZ ;  /* 0x00000000003e7805 */ /* 0x000fe4000001ff00 */
[----:B------:R-:W-:Y:S02]  /*1570*/  CS2R R58, SRZ ;  /* 0x00000000003a7805 */ /* 0x000fe4000001ff00 */
[----:B------:R-:W-:Y:S01]  /*1580*/  CS2R R176, SRZ ;  /* 0x0000000000b07805 */ /* 0x000fe2000001ff00 */
[----:B------:R-:W-:Y:S01]  /*1590*/  IMAD.U32 R219, RZ, RZ, UR4 ;  /* 0x00000004ffdb7e24 */ /* 0x000fe2000f8e00ff */
        /* <DEDUP_REMOVED lines=25> */
[----:B------:R-:W-:Y:S02]  /*1730*/  USHF.R.U32.HI UR4, URZ, 0x4, UR5 ;  /* 0x000000043f047899 */ /* 0x000fe40008011605 */
[----:B------:R-:W-:Y:S02]  /*1740*/  UIADD3 UR5, UR5, 0xa000, URZ ;  /* 0x0000a00005057890 */ /* 0x000fe4000fffe03f */
[----:B------:R-:W-:Y:S02]  /*1750*/  ULOP3.LUT UR4, UR4, 0x3fff, URZ, 0xc0, !UPT ;  /* 0x00003fff04047892 */ /* 0x000fe4000f8ec03f */
[----:B------:R-:W-:Y:S02]  /*1760*/  USHF.R.U32.HI UR5, URZ, 0x4, UR5 ;  /* 0x000000043f057899 */ /* 0x000fe40008011605 */
[----:B------:R-:W-:Y:S02]  /*1770*/  ULOP3.LUT UR42, UR4, 0x10000, URZ, 0xfc, !UPT ;  /* 0x00010000042a7892 */ /* 0x000fe4000f8efc3f */
[----:B------:R-:W-:-:S03]  /*1780*/  ULOP3.LUT UR41, UR5, 0x3fff, URZ, 0xc0, !UPT ;  /* 0x00003fff05297892 */ /* 0x000fc6000f8ec03f */
[----:B------:R-:W-:Y:S02]  /*1790*/  UMOV UR5, 0x40000040 ;  /* 0x4000004000057882 */ /* 0x000fe40000000000 */
[----:B------:R-:W-:Y:S01]  /*17a0*/  UMOV UR4, UR42 ;  /* 0x0000002a00047c82 */ /* 0x000fe20008000000 */
[----:B------:R-:W-:Y:S02]  /*17b0*/  IMAD.U32 R23, RZ, RZ, UR5 ;  /* 0x00000005ff177e24 */ /* 0x000fe4000f8e00ff */
[----:B------:R-:W-:Y:S01]  /*17c0*/  IMAD.U32 R22, RZ, RZ, UR4 ;  /* 0x00000004ff167e24 */ /* 0x000fe2000f8e00ff */
[----:B------:R-:W-:Y:S06]  /*17d0*/  @!P0 BRA `(.L_x_13839) ;  /* 0x0000000000408947 */ /* 0x000fec0003800000 */
        /* <DEDUP_REMOVED lines=16> */
.L_x_13839:
[----:B------:R-:W-:Y:S01]  /*18e0*/  LEA.HI R0, R222, R222, RZ, 0x1 ;  /* 0x000000dede007211 */ /* 0x000fe200078f08ff */
[----:B------:R-:W0:Y:S03]  /*18f0*/  S2R R2, SR_TID.X ;  /* 0x0000000000027919 */ /* 0x000e260000002100 */
[----:B------:R-:W-:-:S05]  /*1900*/  LOP3.LUT R3, R0, 0xfffffffe, RZ, 0xc0, !PT ;  /* 0xfffffffe00037812 */ /* 0x000fca00078ec0ff */
[----:B------:R-:W-:-:S05]  /*1910*/  IMAD.IADD R0, R222, 0x1, -R3 ;  /* 0x00000001de007824 */ /* 0x000fca00078e0a03 */
[----:B------:R-:W-:-:S04]  /*1920*/  SHF.L.U32 R0, R0, 0x1f, RZ ;  /* 0x0000001f00007819 */ /* 0x000fc800000006ff */
[----:B------:R-:W1:Y:S01]  /*1930*/  SYNCS.PHASECHK.TRANS64.TRYWAIT P0, [UR40+0x32400], R0 ;  /* 0x03240000ff0075a7 */ /* 0x000e620008000168 */
[----:B0-----:R-:W-:-:S05]  /*1940*/  SHF.R.U32.HI R2, RZ, 0x7, R2 ;  /* 0x00000007ff027819 */ /* 0x001fca0000011602 */
[----:B------:R-:W-:Y:S01]  /*1950*/  VIADD R209, R2, 0x8 ;  /* 0x0000000802d17836 */ /* 0x000fe20000000000 */
[----:B-1----:R-:W-:Y:S06]  /*1960*/  @!P0 BRA `(.L_x_13840) ;  /* 0x0000010800188947 */ /* 0x002fec0003800000 */
.L_x_13961:
[----:B------:R-:W-:Y:S05]  /*1970*/  WARPSYNC.ALL ;  /* 0x0000000000007948 */ /* 0x000fea0003800000 */
[----:B------:R-:W-:Y:S01]  /*1980*/  R2UR UR4, R227 ;  /* 0x00000000e30472ca */ /* 0x000fe200000e0000 */
[----:B------:R1:W-:-:S12]  /*1990*/  BAR.SYNC.DEFER_BLOCKING R209, 0x100 ;  /* 0x000400d10000751d */ /* 0x0003d80000010000 */
[----:B------:R-:W-:-:S05]  /*19a0*/  IMAD.U32 R2, RZ, RZ, UR4 ;  /* 0x00000004ff027e24 */ /* 0x000fca000f8e00ff */
[----:B------:R-:W-:-:S13]  /*19b0*/  ISETP.NE.AND P0, PT, R2, 0x3, PT ;  /* 0x000000030200780c */ /* 0x000fda0003f05270 */
[----:B-1----:R-:W-:Y:S05]  /*19c0*/  @!P0 BRA `(.L_x_13841) ;  /* 0x0000000000048947 */ /* 0x002fea0003800000 */
[----:B------:R-:W-:Y:S01]  /*19d0*/  BPT.TRAP 0x1 ;  /* 0x000000040000795c */ /* 0x000fe20000300000 */
.L_x_13841:
[----:B------:R-:W-:Y:S01]  /*19e0*/  ULEA UR6, UR38, UR40, 0x3 ;  /* 0x0000002826067291 */ /* 0x000fe2000f8e183f */
[----:B------:R-:W-:-:S05]  /*19f0*/  IMAD.U32 R2, RZ, RZ, UR39 ;  /* 0x00000027ff027e24 */ /* 0x000fca000f8e00ff */
[----:B------:R-:W-:-:S04]  /*1a00*/  SHF.L.U32 R2, R2, 0x1f, RZ ;  /* 0x0000001f02027819 */ /* 0x000fc800000006ff */
[----:B------:R1:W2:Y:S01]  /*1a10*/  SYNCS.PHASECHK.TRANS64.TRYWAIT P1, [UR6+0x32430], R2 ;  /* 0x03243002ff0075a7 */ /* 0x0002a20008020146 */
[----:B------:R-:W-:Y:S05]  /*1a20*/  @!P0 BRA `(.L_x_13842) ;  /* 0x0000000000048947 */ /* 0x000fea0003800000 */
[----:B------:R-:W-:Y:S01]  /*1a30*/  BPT.TRAP 0x1 ;  /* 0x000000040000795c */ /* 0x000fe20000300000 */
.L_x_13842:
[----:B--2---:R-:W-:Y:S05]  /*1a40*/  @P1 BRA `(.L_x_13843) ;  /* 0x0000000000081947 */ /* 0x004fea0003800000 */
[----:B------:R-:W2:Y:S02]  /*1a50*/  SYNCS.PHASECHK.TRANS64.TRYWAIT P1, [UR6+0x32430], R2 ;  /* 0x03243002ff0075a7 */ /* 0x000ea40008020146 */
[----:B--2---:R-:W-:Y:S05]  /*1a60*/  @!P1 BRA `(.L_x_13844) ;  /* 0x0000010400f09947 */ /* 0x004fea0003800000 */
.L_x_13843:
[----:B------:R-:W-:Y:S01]  /*1a70*/  UIADD3 UR4, UR40, 0x1c400, URZ ;  /* 0x0001c40028047890 */ /* 0x000fe2000fffe03f */
[----:B------:R-:W-:Y:S01]  /*1a80*/  WARPGROUP.ARRIVE ;  /* 0x00000000000079c5 */ /* 0x000fe20000000000 */
[----:B------:R-:W-:Y:S01]  /*1a90*/  UMOV UR8, UR42 ;  /* 0x0000002a00087c82 */ /* 0x000fe20008000000 */
[----:B------:R-:W-:Y:S01]  /*1aa0*/  UMOV UR9, 0x40000040 ;  /* 0x4000004000097882 */ /* 0x000fe20000000000 */
[----:B------:R-:W-:Y:S01]  /*1ab0*/  USHF.R.U32.HI UR4, URZ, 0x4, UR4 ;  /* 0x000000043f047899 */ /* 0x000fe20008011604 */
[----:B------:R-:W-:-:S03]  /*1ac0*/  UMOV UR11, 0x40000040 ;  /* 0x40000040000b7882 */ /* 0x000fc60000000000 */
[----:B------:R-:W-:-:S04]  /*1ad0*/  ULOP3.LUT UR4, UR4, 0x3fff, URZ, 0xc0, !UPT ;  /* 0x00003fff04047892 */ /* 0x000fc8000f8ec03f */
[----:B------:R-:W-:-:S04]  /*1ae0*/  ULOP3.LUT UR5, UR4, 0x10000, URZ, 0xfc, !UPT ;  /* 0x0001000004057892 */ /* 0x000fc8000f8efc3f */
[----:B------:R-:W-:Y:S02]  /*1af0*/  UIMAD UR4, UR38, 0x300, UR5 ;  /* 0x00000300260478a4 */ /* 0x000fe4000f8e0205 */
[----:B------:R-:W-:Y:S01]  /*1b00*/  IMAD.U32 R20, RZ, RZ, UR5 ;  /* 0x00000005ff147e24 */ /* 0x000fe2000f8e00ff */
[----:B------:R-:W-:Y:S02]  /*1b10*/  UIADD3 UR5, UR42, 0x2, URZ ;  /* 0x000000022a057890 */ /* 0x000fe4000fffe03f */
[----:B------:R-:W-:Y:S02]  /*1b20*/  UIADD3 UR7, UR4, 0x2, URZ ;  /* 0x0000000204077890 */ /* 0x000fe4000fffe03f */
[----:B------:R-:W-:Y:S02]  /*1b30*/  UMOV UR10, UR4 ;  /* 0x00000004000a7c82 */ /* 0x000fe40008000000 */
[----:B------:R-:W-:Y:S01]  /*1b40*/  HGMMA.64x96x16.F32.BF16 R24, gdesc[UR8], RZ, !UPT, gsb0 ;  /* 0x01600000081879f0 */ /* 0x000fe2000c0018ff */
        /* <DEDUP_REMOVED lines=17> */
[----:B------:R-:W-:Y:S02]  /*1c60*/  IMAD.U32 R16, RZ, RZ, UR8 ;  /* 0x00000008ff107e24 */ /* 0x000fe4000f8e00ff */
        /* <DEDUP_REMOVED lines=16> */
.L_x_13962:
[----:B------:R-:W-:Y:S05]  /*1d70*/  @!P0 BRA `(.L_x_13846) ;  /* 0x0000000000048947 */ /* 0x000fea0003800000 */
[----:B------:R-:W-:Y:S01]  /*1d80*/  BPT.TRAP 0x1 ;  /* 0x000000040000795c */ /* 0x000fe20000300000 */
.L_x_13846:
[----:B------:R2:W3:Y:S01]  /*1d90*/  SYNCS.PHASECHK.TRANS64.TRYWAIT P1, [UR6+0x32450], R2 ;  /* 0x03245002ff0075a7 */ /* 0x0004e20008020146 */
[----:B------:R-:W-:Y:S05]  /*1da0*/  @!P0 BRA `(.L_x_13847) ;  /* 0x0000000000048947 */ /* 0x000fea0003800000 */
[----:B------:R-:W-:Y:S01]  /*1db0*/  BPT.TRAP 0x1 ;  /* 0x000000040000795c */ /* 0x000fe20000300000 */
.L_x_13847:
[----:B---3--:R-:W-:Y:S05]  /*1dc0*/  @P1 BRA `(.L_x_13848) ;  /* 0x0000000000081947 */ /* 0x008fea0003800000 */
[----:B------:R-:W3:Y:S02]  /*1dd0*/  SYNCS.PHASECHK.TRANS64.TRYWAIT P1, [UR6+0x32450], R2 ;  /* 0x03245002ff0075a7 */ /* 0x000ee40008020146 */
[----:B---3--:R-:W-:Y:S05]  /*1de0*/  @!P1 BRA `(.L_x_13849) ;  /* 0x0000010400409947 */ /* 0x008fea0003800000 */
.L_x_13848:
[----:B------:R-:W-:Y:S01]  /*1df0*/  UIADD3 UR40, UR40, 0x400, URZ ;  /* 0x0000040028287890 */ /* 0x000fe2000fffe03f */
[----:B------:R-:W-:Y:S01]  /*1e00*/  WARPGROUP.ARRIVE ;  /* 0x00000000000079c5 */ /* 0x000fe20000000000 */
[----:B------:R-:W-:-:S05]  /*1e10*/  ULOP3.LUT UR4, UR41, 0x10000, URZ, 0xfc, !UPT ;  /* 0x0001000029047892 */ /* 0x000fca000f8efc3f */
[----:B0-----:R-:W0:Y:S01]  /*1e20*/  S2R R0, SR_TID.X ;  /* 0x0000000000007919 */ /* 0x001e220000002100 */
[----:B------:R-:W-:Y:S01]  /*1e30*/  USHF.R.U32.HI UR7, URZ, 0x4, UR40 ;  /* 0x000000043f077899 */ /* 0x000fe20008011628 */
[----:B------:R-:W-:Y:S01]  /*1e40*/  UMOV UR9, 0x40000040 ;  /* 0x4000004000097882 */ /* 0x000fe20000000000 */
[----:B------:R-:W-:Y:S02]  /*1e50*/  UMOV UR11, 0x40000040 ;  /* 0x40000040000b7882 */ /* 0x000fe40000000000 */
[----:B------:R-:W-:Y:S01]  /*1e60*/  ULOP3.LUT UR7, UR7, 0x3fff, URZ, 0xc0, !UPT ;  /* 0x00003fff07077892 */ /* 0x000fe2000f8ec03f */
[----:B------:R-:W-:Y:S01]  /*1e70*/  IMAD.U32 R13, RZ, RZ, UR9 ;  /* 0x00000009ff0d7e24 */ /* 0x000fe2000f8e00ff */
[----:B------:R-:W-:Y:S01]  /*1e80*/  UMOV UR8, UR4 ;  /* 0x0000000400087c82 */ /* 0x000fe20008000000 */
[----:B------:R-:W-:Y:S01]  /*1e90*/  UMOV UR13, 0x40000040 ;  /* 0x40000040000d7882 */ /* 0x000fe20000000000 */
[----:B------:R-:W-:Y:S01]  /*1ea0*/  ULOP3.LUT UR61, UR7, 0x10000, URZ, 0xfc, !UPT ;  /* 0x00010000073d7892 */ /* 0x000fe2000f8efc3f */
[----:B------:R-:W-:Y:S01]  /*1eb0*/  IMAD.U32 R12, RZ, RZ, UR8 ;  /* 0x00000008ff0c7e24 */ /* 0x000fe2000f8e00ff */
[----:B------:R-:W-:Y:S01]  /*1ec0*/  UMOV UR15, 0x40000040 ;  /* 0x40000040000f7882 */ /* 0x000fe20000000000 */
[----:B------:R-:W-:Y:S01]  /*1ed0*/  IMAD.U32 R11, RZ, RZ, UR13 ;  /* 0x0000000dff0b7e24 */ /* 0x000fe2000f8e00ff */
[----:B------:R-:W-:-:S02]  /*1ee0*/  UIMAD UR5, UR38, 0xc00, UR61 ;  /* 0x00000c00260578a4 */ /* 0x000fc4000f8e023d */
[----:B------:R-:W-:Y:S02]  /*1ef0*/  UIADD3 UR52, UR4, 0x402, URZ ;  /* 0x0000040204347890 */ /* 0x000fe4000fffe03f */
[----:B------:R-:W-:Y:S01]  /*1f00*/  UIADD3 UR54, UR5, 0x302, URZ ;  /* 0x0000030205367890 */ /* 0x000fe2000fffe03f */
[----:B------:R-:W-:Y:S02]  /*1f10*/  UMOV UR53, 0x40000040 ;  /* 0x4000004000357882 */ /* 0x000fe40000000000 */
[----:B------:R-:W-:Y:S01]  /*1f20*/  UMOV UR10, UR5 ;  /* 0x00000005000a7c82 */ /* 0x000fe20008000000 */
[----:B------:R-:W-:Y:S01]  /*1f30*/  UMOV UR55, 0x40000040 ;  /* 0x4000004000377882 */ /* 0x000fe20000000000 */
[----:B------:R-:W-:Y:S01]  /*1f40*/  HGMMA.64x96x16.F32.BF16 R24, gdesc[UR8], R24, gsb0 ;  /* 0x01600000081879f0 */ /* 0x000fe20008001818 */
[----:B------:R-:W-:Y:S02]  /*1f50*/  UIADD3 UR8, UR4, 0x2, URZ ;  /* 0x0000000204087890 */ /* 0x000fe4000fffe03f */
[----:B------:R-:W-:-:S02]  /*1f60*/  UIADD3 UR9, UR5, 0x2, URZ ;  /* 0x0000000205097890 */ /* 0x000fc4000fffe03f */
[----:B------:R-:W-:Y:S01]  /*1f70*/  UIADD3 UR10, UR5, 0x304, URZ ;  /* 0x00000304050a7890 */ /* 0x000fe2000fffe03f */
[----:B------:R-:W-:Y:S02]  /*1f80*/  UMOV UR11, 0x40000040 ;  /* 0x40000040000b7882 */ /* 0x000fe40000000000 */
[----:B------:R-:W-:Y:S01]  /*1f90*/  UMOV UR12, UR8 ;  /* 0x00000008000c7c82 */ /* 0x000fe20008000000 */
[----:B------:R-:W-:Y:S01]  /*1fa0*/  UIADD3 UR8, UR4, 0x4, URZ ;  /* 0x0000000404087890 */ /* 0x000fe2000fffe03f */
[----:B------:R-:W-:Y:S01]  /*1fb0*/  MOV R10, UR12 ;  /* 0x0000000c000a7c02 */ /* 0x000fe20008000f00 */
[----:B------:R-:W-:Y:S01]  /*1fc0*/  UMOV UR14, UR9 ;  /* 0x00000009000e7c82 */ /* 0x000fe20008000000 */
[----:B------:R-:W-:Y:S01]  /*1fd0*/  UIADD3 UR9, UR5, 0x4, URZ ;  /* 0x0000000405097890 */ /* 0x000fe2000fffe03f */
[----:B0-----:R-:W-:Y:S01]  /*1fe0*/  SHF.R.U32.HI R0, RZ, 0x7, R0 ;  /* 0x00000007ff007819 */ /* 0x001fe20000011600 */
        /* <DEDUP_REMOVED lines=63> */
[----:B-12---:R-:W-:Y:S01]  /*23e0*/  IMAD.U32 R2, RZ, RZ, UR12 ;  /* 0x0000000cff027e24 */ /* 0x006fe2000f8e00ff */
[----:B------:R-:W-:Y:S01]  /*23f0*/  UMOV UR9, 0x40000040 ;  /* 0x4000004000097882 */ /* 0x000fe20000000000 */
[----:B------:R-:W-:Y:S01]  /*2400*/  MOV R3, UR13 ;  /* 0x0000000d00037c02 */ /* 0x000fe20008000f00 */
        /* <DEDUP_REMOVED lines=44> */
.L_x_13850:
[----:B------:R-:W-:Y:S01]  /*26d0*/  ISETP.NE.AND P6, PT, R228, 0x1, PT ;  /* 0x00000001e400780c */ /* 0x000fe20003fc5270 */
[----:B------:R-:W-:Y:S01]  /*26e0*/  ULDC UR4, c[0x0][0xad0] ;  /* 0x0002b40000047ab9 */ /* 0x000fe20000000800 */
[----:B------:R-:W-:Y:S02]  /*26f0*/  VIADD R4, R213, UR60 ;  /* 0x0000003cd5047c36 */ /* 0x000fe40008000000 */
[----:B------:R-:W-:Y:S01]  /*2700*/  FMUL.FTZ R24, R24, UR4 ;  /* 0x0000000418187c20 */ /* 0x000fe20008410000 */
[----:B------:R-:W1:Y:S01]  /*2710*/  LDC R208, c[0x0][0x2f0] ;  /* 0x0000bc00ffd07b82 */ /* 0x000e620000000800 */
[----:B------:R-:W-:Y:S01]  /*2720*/  R2UR UR5, R212 ;  /* 0x00000000d40572ca */ /* 0x000fe200000e0000 */
[----:B------:R-:W-:Y:S01]  /*2730*/  FMUL.FTZ R25, R25, UR4 ;  /* 0x0000000419197c20 */ /* 0x000fe20008410000 */
[----:B------:R2:W3:Y:S01]  /*2740*/  MUFU.TANH R72, R24 ;  /* 0x0000001800487308 */ /* 0x0004e20000002400 */
[----:B------:R-:W-:Y:S01]  /*2750*/  FMUL.FTZ R32, R32, UR4 ;  /* 0x0000000420207c20 */ /* 0x000fe20008410000 */
[----:B------:R-:W-:Y:S01]  /*2760*/  FMUL.FTZ R33, R33, UR4 ;  /* 0x0000000421217c20 */ /* 0x000fe20008410000 */
[----:B------:R-:W-:Y:S01]  /*2770*/  FMUL.FTZ R28, R28, UR4 ;  /* 0x000000041c1c7c20 */ /* 0x000fe20008410000 */
[----:B------:R-:W-:Y:S01]  /*2780*/  FMUL.FTZ R36, R36, UR4 ;  /* 0x0000000424247c20 */ /* 0x000fe20008410000 */
[----:B------:R-:W4:Y:S01]  /*2790*/  LDC R207, c[0x0][0x288] ;  /* 0x0000a200ffcf7b82 */ /* 0x000f220000000800 */
[----:B------:R-:W-:Y:S01]  /*27a0*/  FMUL.FTZ R41, R41, UR4 ;  /* 0x0000000429297c20 */ /* 0x000fe20008410000 */
[----:B------:R-:W-:Y:S01]  /*27b0*/  FMUL.FTZ R44, R44, UR4 ;  /* 0x000000042c2c7c20 */ /* 0x000fe20008410000 */
[----:B------:R5:W0:Y:S01]  /*27c0*/  MUFU.TANH R73, R25 ;  /* 0x0000001900497308 */ /* 0x000a220000002400 */
[----:B------:R-:W-:Y:S01]  /*27d0*/  FMUL.FTZ R37, R37, UR4 ;  /* 0x0000000425257c20 */ /* 0x000fe20008410000 */
[----:B------:R-:W-:Y:S01]  /*27e0*/  FMUL.FTZ R45, R45, UR4 ;  /* 0x000000042d2d7c20 */ /* 0x000fe20008410000 */
[----:B------:R-:W-:Y:S01]  /*27f0*/  FMUL.FTZ R52, R52, UR4 ;  /* 0x0000000434347c20 */ /* 0x000fe20008410000 */
[----:B------:R-:W-:Y:S01]  /*2800*/  FMUL.FTZ R53, R53, UR4 ;  /* 0x0000000435357c20 */ /* 0x000fe20008410000 */
[----:B------:R-:W3:Y:S01]  /*2810*/  @P6 LDC R5, c[0x0][0x44c] ;  /* 0x00011300ff056b82 */ /* 0x000ee20000000800 */
[----:B------:R-:W-:Y:S01]  /*2820*/  FMUL.FTZ R29, R29, UR4 ;  /* 0x000000041d1d7c20 */ /* 0x000fe20008410000 */
[----:B------:R-:W-:Y:S01]  /*2830*/  FMUL.FTZ R48, R48, UR4 ;  /* 0x0000000430307c20 */ /* 0x000fe20008410000 */
[----:B------:R-:W0:Y:S01]  /*2840*/  MUFU.TANH R32, R32 ;  /* 0x0000002000207308 */ /* 0x000e220000002400 */
[----:B------:R-:W-:Y:S01]  /*2850*/  FMUL.FTZ R56, R56, UR4 ;  /* 0x0000000438387c20 */ /* 0x000fe20008410000 */
[----:B------:R-:W-:Y:S01]  /*2860*/  FMUL.FTZ R61, R61, UR4 ;  /* 0x000000043d3d7c20 */ /* 0x000fe20008410000 */
[----:B------:R-:W-:Y:S01]  /*2870*/  FMUL.FTZ R64, R64, UR4 ;  /* 0x0000000440407c20 */ /* 0x000fe20008410000 */
[----:B------:R-:W-:Y:S01]  /*2880*/  FMUL.FTZ R57, R57, UR4 ;  /* 0x0000000439397c20 */ /* 0x000fe20008410000 */
[----:B--2---:R-:W2:Y:S01]  /*2890*/  @P6 LDC R24, c[0x0][0x450] ;  /* 0x00011400ff186b82 */ /* 0x004ea20000000800 */
        /* <DEDUP_REMOVED lines=15> */
[----:B---3--:R-:W-:-:S04]  /*2990*/  @P6 IMAD.HI.U32 R5, R4, R5, RZ ;  /* 0x0000000504056227 */ /* 0x008fc800078e00ff */
[----:B------:R-:W-:Y:S01]  /*29a0*/  FMUL.FTZ R42, R42, UR4 ;  /* 0x000000042a2a7c20 */ /* 0x000fe20008410000 */
[----:B------:R-:W-:Y:S01]  /*29b0*/  FMUL.FTZ R43, R43, UR4 ;  /* 0x000000042b2b7c20 */ /* 0x000fe20008410000 */
[----:B------:R-:W3:Y:S01]  /*29c0*/  MUFU.TANH R36, R36 ;  /* 0x0000002400247308 */ /* 0x000ee20000002400 */
[----:B------:R-:W-:Y:S01]  /*29d0*/  FMUL.FTZ R46, R46, UR4 ;  /* 0x000000042e2e7c20 */ /* 0x000fe20008410000 */
[----:B------:R-:W-:Y:S01]  /*29e0*/  FMUL.FTZ R47, R47, UR4 ;  /* 0x000000042f2f7c20 */ /* 0x000fe20008410000 */
[----:B------:R-:W-:Y:S01]  /*29f0*/  FMUL.FTZ R50, R50, UR4 ;  /* 0x0000000432327c20 */ /* 0x000fe20008410000 */
[----:B------:R-:W-:Y:S01]  /*2a00*/  FMUL.FTZ R51, R51, UR4 ;  /* 0x0000000433337c20 */ /* 0x000fe20008410000 */
[----:B--2---:R-:W-:Y:S01]  /*2a10*/  @P6 SHF.R.U32.HI R4, RZ, R24, R5 ;  /* 0x00000018ff046219 */ /* 0x004fe20000011605 */
[----:B------:R-:W-:Y:S02]  /*2a20*/  IMAD.MOV.U32 R24, RZ, RZ, -0x60 ;  /* 0xffffffa0ff187424 */ /* 0x000fe400078e00ff */
[----:B------:R-:W-:Y:S01]  /*2a30*/  FMUL.FTZ R54, R54, UR4 ;  /* 0x0000000436367c20 */ /* 0x000fe20008410000 */
[----:B------:R-:W2:Y:S01]  /*2a40*/  MUFU.TANH R41, R41 ;  /* 0x0000002900297308 */ /* 0x000ea20000002400 */
[----:B------:R-:W-:Y:S01]  /*2a50*/  FMUL.FTZ R55, R55, UR4 ;  /* 0x0000000437377c20 */ /* 0x000fe20008410000 */
[----:B------:R-:W0:Y:S01]  /*2a60*/  SHFL.IDX PT, R21, R4, RZ, 0x1c1f ;  /* 0x001c1fff04157589 */ /* 0x000e2200000e0000 */
[----:B------:R-:W-:-:S02]  /*2a70*/  IMAD R5, R201, R24, 0x60 ;  /* 0x00000060c9057424 */ /* 0x000fc400078e0218 */
[----:B------:R-:W-:Y:S01]  /*2a80*/  FMUL.FTZ R58, R58, UR4 ;  /* 0x000000043a3a7c20 */ /* 0x000fe20008410000 */
[----:B------:R-:W-:Y:S01]  /*2a90*/  FMUL.FTZ R59, R59, UR4 ;  /* 0x000000043b3b7c20 */ /* 0x000fe20008410000 */
[----:B-----5:R5:W3:Y:S01]  /*2aa0*/  SHFL.IDX PT, R25, R4, 0x1, 0x1c1f ;  /* 0x003c1f0004197f89 */ /* 0x020ae200000e0000 */
[----:B-1----:R-:W-:Y:S01]  /*2ab0*/  IMAD R5, R208, UR5, R5 ;  /* 0x00000005d0057c24 */ /* 0x002fe2000f8e0205 */
[----:B------:R-:W1:Y:S01]  /*2ac0*/  MUFU.TANH R44, R44 ;  /* 0x0000002c002c7308 */ /* 0x000e620000002400 */
[----:B------:R-:W-:Y:S01]  /*2ad0*/  FMUL.FTZ R62, R62, UR4 ;  /* 0x000000043e3e7c20 */ /* 0x000fe20008410000 */
[----:B------:R-:W-:Y:S01]  /*2ae0*/  FMUL.FTZ R69, R69, UR4 ;  /* 0x0000000445457c20 */ /* 0x000fe20008410000 */
[----:B------:R-:W-:Y:S02]  /*2af0*/  IMAD R24, R214, -0x2, R5 ;  /* 0xfffffffed6187824 */ /* 0x000fe400078e0205 */
[----:B------:R-:W-:Y:S01]  /*2b00*/  FMUL.FTZ R63, R63, UR4 ;  /* 0x000000043f3f7c20 */ /* 0x000fe20008410000 */
[----:B------:R-:W-:Y:S01]  /*2b10*/  FMUL.FTZ R66, R66, UR4 ;  /* 0x0000000442427c20 */ /* 0x000fe20008410000 */
[----:B------:R-:W-:Y:S01]  /*2b20*/  FMUL.FTZ R67, R67, UR4 ;  /* 0x0000000443437c20 */ /* 0x000fe20008410000 */
[----:B------:R-:W-:Y:S01]  /*2b30*/  FMUL.FTZ R70, R70, UR4 ;  /* 0x0000000446467c20 */ /* 0x000fe20008410000 */
[----:B----4-:R-:W-:Y:S01]  /*2b40*/  IADD3 R5, R24, 0x1, -R207 ;  /* 0x0000000118057810 */ /* 0x010fe20007ffe8cf */
[----:B------:R-:W-:Y:S01]  /*2b50*/  MUFU.TANH R37, R37 ;  /* 0x0000002500257308 */ /* 0x000fe20000002400 */
[----:B------:R-:W-:Y:S01]  /*2b60*/  FMUL.FTZ R71, R71, UR4 ;  /* 0x0000000447477c20 */ /* 0x000fe20008410000 */
[----:B------:R-:W-:Y:S01]  /*2b70*/  ULDC UR5, c[0x0][0xa80] ;  /* 0x0002a00000057ab9 */ /* 0x000fe20000000800 */
[----:B------:R-:W-:-:S02]  /*2b80*/  UIADD3 UR10, UR6, 0x32440, URZ ;  /* 0x00032440060a7890 */ /* 0x000fc4000fffe03f */
[----:B------:R-:W-:Y:S02]  /*2b90*/  ULOP3.LUT UR7, UR7, 0x3000000, URZ, 0xfc, !UPT ;  /* 0x0300000007077892 */ /* 0x000fe4000f8efc3f */
[----:B------:R-:W-:Y:S01]  /*2ba0*/  UPRMT UR10, UR48, 0x654, UR10 ;  /* 0x00000654300a7896 */ /* 0x000fe2000800000a */
[----:B------:R-:W4:Y:S01]  /*2bb0*/  MUFU.TANH R45, R45 ;  /* 0x0000002d002d7308 */ /* 0x000f220000002400 */
[----:B0-----:R-:W-:Y:S01]  /*2bc0*/  VIADDMNMX R21, R21, R5, R24, PT ;  /* 0x0000000515157246 */ /* 0x001fe20003800118 */
[----:B------:R-:W-:Y:S01]  /*2bd0*/  UIMAD UR4, UR38, 0xc00, UR7 ;  /* 0x00000c00260478a4 */ /* 0x000fe2000f8e0207 */
[----:B------:R-:W-:Y:S02]  /*2be0*/  UMOV UR11, 0x40000040 ;  /* 0x40000040000b7882 */ /* 0x000fe40000000000 */
[C---:B------:R-:W-:Y:S02]  /*2bf0*/  ISETP.GT.AND P5, PT, R21.reuse, RZ, PT ;  /* 0x000000ff1500720c */ /* 0x040fe40003fa4270 */
[C---:B------:R-:W-:Y:S01]  /*2c00*/  ISETP.GT.AND P4, PT, R21.reuse, 0x1, PT ;  /* 0x000000011500780c */ /* 0x040fe20003f84270 */
[----:B------:R-:W0:Y:S01]  /*2c10*/  MUFU.TANH R52, R52 ;  /* 0x0000003400347308 */ /* 0x000e220000002400 */
[----:B-----5:R-:W-:Y:S01]  /*2c20*/  FSEL R4, R72, -INF , P5 ;  /* 0xff80000048047808 */ /* 0x020fe20002800000 */
[----:B------:R-:W-:Y:S01]  /*2c30*/  SYNCS.ARRIVE.TRANS64.RED.A1T0 RZ, [UR10], RZ ;  /* 0x000000ffffff79a7 */ /* 0x000fe2000810040a */
[C---:B------:R-:W-:Y:S01]  /*2c40*/  ISETP.GT.AND P2, PT, R21.reuse, 0x10, PT ;  /* 0x000000101500780c */ /* 0x040fe20003f44270 */
[----:B------:R-:W-:Y:S01]  /*2c50*/  UMOV UR10, UR4 ;  /* 0x00000004000a7c82 */ /* 0x000fe20008000000 */
[----:B------:R-:W-:-:S02]  /*2c60*/  ISETP.GT.AND P5, PT, R21, 0x11, PT ;  /* 0x000000111500780c */ /* 0x000fc40003fa4270 */
[----:B---3--:R-:W-:Y:S01]  /*2c70*/  VIADDMNMX R25, R25, R5, R24, PT ;  /* 0x0000000519197246 */ /* 0x008fe20003800118 */
[----:B------:R-:W3:Y:S01]  /*2c80*/  MUFU.TANH R53, R53 ;  /* 0x0000003500357308 */ /* 0x000ee20000002400 */
[----:B------:R-:W-:Y:S02]  /*2c90*/  ISETP.GT.AND P3, PT, R21, 0x8, PT ;  /* 0x000000081500780c */ /* 0x000fe40003f64270 */
[----:B------:R-:W-:Y:S02]  /*2ca0*/  FSEL R24, R73, -INF , P4 ;  /* 0xff80000049187808 */ /* 0x000fe40002000000 */
[----:B------:R-:W-:Y:S02]  /*2cb0*/  ISETP.GT.AND P4, PT, R21, 0x18, PT ;  /* 0x000000181500780c */ /* 0x000fe40003f84270 */
[----:B------:R-:W-:Y:S01]  /*2cc0*/  FSEL R171, R32, -INF , P2 ;  /* 0xff80000020ab7808 */ /* 0x000fe20001000000 */
[----:B------:R-:W-:Y:S01]  /*2cd0*/  MUFU.TANH R29, R29 ;  /* 0x0000001d001d7308 */ /* 0x000fe20000002400 */
[----:B------:R-:W-:-:S02]  /*2ce0*/  FSEL R172, R33, -INF , P5 ;  /* 0xff80000021ac7808 */ /* 0x000fc40002800000 */
[C---:B------:R-:W-:Y:S02]  /*2cf0*/  ISETP.GT.AND P2, PT, R21.reuse, 0x21, PT ;  /* 0x000000211500780c */ /* 0x040fe40003f44270 */
[C---:B------:R-:W-:Y:S02]  /*2d00*/  ISETP.GT.AND P5, PT, R21.reuse, 0x28, PT ;  /* 0x000000281500780c */ /* 0x040fe40003fa4270 */
[----:B------:R-:W-:Y:S01]  /*2d10*/  FSEL R173, R36, -INF , P4 ;  /* 0xff80000024ad7808 */ /* 0x000fe20002000000 */
[----:B------:R-:W-:Y:S01]  /*2d20*/  MUFU.TANH R48, R48 ;  /* 0x0000003000307308 */ /* 0x000fe20000002400 */
[----:B------:R-:W-:Y:S02]  /*2d30*/  ISETP.GT.AND P4, PT, R21, 0x29, PT ;  /* 0x000000291500780c */ /* 0x000fe40003f84270 */
[----:B--2---:R-:W-:Y:S02]  /*2d40*/  FSEL R181, R41, -INF , P2 ;  /* 0xff80000029b57808 */ /* 0x004fe40001000000 */
[----:B-1----:R-:W-:-:S02]  /*2d50*/  FSEL R183, R44, -INF , P5 ;  /* 0xff8000002cb77808 */ /* 0x002fc40002800000 */
[C---:B------:R-:W-:Y:S01]  /*2d60*/  ISETP.GT.AND P2, PT, R21.reuse, 0x38, PT ;  /* 0x000000381500780c */ /* 0x040fe20003f44270 */
[----:B------:R-:W1:Y:S01]  /*2d70*/  MUFU.TANH R56, R56 ;  /* 0x0000003800387308 */ /* 0x000e620000002400 */
[C---:B------:R-:W-:Y:S02]  /*2d80*/  ISETP.GT.AND P5, PT, R21.reuse, 0x39, PT ;  /* 0x000000391500780c */ /* 0x040fe40003fa4270 */
[----:B------:R-:W-:Y:S02]  /*2d90*/  ISETP.GT.AND P1, PT, R21, 0x9, PT ;  /* 0x000000091500780c */ /* 0x000fe40003f24270 */
[----:B------:R-:W-:Y:S02]  /*2da0*/  FMNMX.FTZ R5, R4, R24, !PT ;  /* 0x0000001804057209 */ /* 0x000fe40007810000 */
[----:B----4-:R-:W-:Y:S01]  /*2db0*/  FSEL R185, R45, -INF , P4 ;  /* 0xff8000002db97808 */ /* 0x010fe20002000000 */
[----:B------:R-:W2:Y:S01]  /*2dc0*/  MUFU.TANH R61, R61 ;  /* 0x0000003d003d7308 */ /* 0x000ea20000002400 */
[----:B------:R-:W-:-:S02]  /*2dd0*/  ISETP.GT.AND P4, PT, R21, 0x40, PT ;  /* 0x000000401500780c */ /* 0x000fc40003f84270 */
[----:B0-----:R-:W-:Y:S02]  /*2de0*/  FSEL R204, R52, -INF , P2 ;  /* 0xff80000034cc7808 */ /* 0x001fe40001000000 */
[----:B---3--:R-:W-:Y:S02]  /*2df0*/  FSEL R206, R53, -INF , P5 ;  /* 0xff80000035ce7808 */ /* 0x008fe40002800000 */
[C---:B------:R-:W-:Y:S01]  /*2e00*/  ISETP.GT.AND P2, PT, R21.reuse, 0x49, PT ;  /* 0x000000491500780c */ /* 0x040fe20003f44270 */
[----:B------:R-:W0:Y:S01]  /*2e10*/  MUFU.TANH R64, R64 ;  /* 0x0000004000407308 */ /* 0x000e220000002400 */
[C---:B------:R-:W-:Y:S02]  /*2e20*/  ISETP.GT.AND P5, PT, R21.reuse, 0x50, PT ;  /* 0x000000501500780c */ /* 0x040fe40003fa4270 */
[----:B-1----:R-:W-:Y:S02]  /*2e30*/  FSEL R195, R56, -INF , P4 ;  /* 0xff80000038c37808 */ /* 0x002fe40002000000 */
[----:B------:R-:W-:-:S03]  /*2e40*/  ISETP.GT.AND P4, PT, R21, 0x51, PT ;  /* 0x000000511500780c */ /* 0x000fc60003f84270 */
[----:B------:R-:W-:Y:S01]  /*2e50*/  MUFU.TANH R57, R57 ;  /* 0x0000003900397308 */ /* 0x000fe20000002400 */
[----:B--2---:R-:W-:Y:S02]  /*2e60*/  FSEL R192, R61, -INF , P2 ;  /* 0xff8000003dc07808 */ /* 0x004fe40001000000 */
[----:B------:R-:W-:-:S05]  /*2e70*/  ISETP.GT.AND P2, PT, R25, RZ, PT ;  /* 0x000000ff1900720c */ /* 0x000fca0003f44270 */
[----:B------:R1:W-:Y:S01]  /*2e80*/  MUFU.TANH R74, R26 ;  /* 0x0000001a004a7308 */ /* 0x0003e20000002400 */
[----:B0-----:R-:W-:Y:S02]  /*2e90*/  FSEL R161, R64, -INF , P5 ;  /* 0xff80000040a17808 */ /* 0x001fe40002800000 */
[----:B------:R-:W-:-:S05]  /*2ea0*/  ISETP.GT.AND P5, PT, R25, 0x1, PT ;  /* 0x000000011900780c */ /* 0x000fca0003fa4270 */
[----:B------:R-:W0:Y:S01]  /*2eb0*/  MUFU.TANH R65, R65 ;  /* 0x0000004100417308 */ /* 0x000e220000002400 */
[----:B-1----:R-:W-:Y:S02]  /*2ec0*/  FSEL R26, R28, -INF , P3 ;  /* 0xff8000001c1a7808 */ /* 0x002fe40001800000 */
[----:B------:R-:W-:Y:S02]  /*2ed0*/  ISETP.GT.AND P3, PT, R21, 0x19, PT ;  /* 0x000000191500780c */ /* 0x000fe40003f64270 */
[----:B------:R-:W-:Y:S02]  /*2ee0*/  FSEL R28, R29, -INF , P1 ;  /* 0xff8000001d1c7808 */ /* 0x000fe40000800000 */
[----:B------:R-:W-:Y:S01]  /*2ef0*/  FSEL R174, R37, -INF , P3 ;  /* 0xff80000025ae7808 */ /* 0x000fe20001800000 */
[----:B------:R1:W2:Y:S01]  /*2f00*/  MUFU.TANH R75, R27 ;  /* 0x0000001b004b7308 */ /* 0x0002a20000002400 */
[----:B------:R-:W-:Y:S02]  /*2f10*/  ISETP.GT.AND P3, PT, R21, 0x30, PT ;  /* 0x000000301500780c */ /* 0x000fe40003f64270 */
[----:B------:R-:W-:-:S02]  /*2f20*/  FMNMX.FTZ R5, R26, R5, !PT ;  /* 0x000000051a057209 */ /* 0x000fc40007810000 */
[----:B------:R-:W-:Y:S02]  /*2f30*/  FSEL R202, R48, -INF , P3 ;  /* 0xff80000030ca7808 */ /* 0x000fe40001800000 */
[----:B------:R-:W-:Y:S01]  /*2f40*/  ISETP.GT.AND P3, PT, R21, 0x41, PT ;  /* 0x000000411500780c */ /* 0x000fe20003f64270 */
[----:B------:R-:W3:Y:S01]  /*2f50*/  MUFU.TANH R68, R68 ;  /* 0x0000004400447308 */ /* 0x000ee20000002400 */
[----:B0-----:R-:W-:Y:S02]  /*2f60*/  FSEL R162, R65, -INF , P4 ;  /* 0xff80000041a27808 */ /* 0x001fe40002000000 */
[----:B------:R-:W-:Y:S02]  /*2f70*/  FSEL R187, R57, -INF , P3 ;  /* 0xff80000039bb7808 */ /* 0x000fe40001800000 */
[----:B------:R-:W-:Y:S02]  /*2f80*/  ISETP.GT.AND P3, PT, R21, 0x58, PT ;  /* 0x000000581500780c */ /* 0x000fe40003f64270 */
[----:B------:R-:W-:Y:S01]  /*2f90*/  ISETP.GT.AND P4, PT, R25, 0x8, PT ;  /* 0x000000081900780c */ /* 0x000fe20003f84270 */
[----:B------:R0:W4:Y:S01]  /*2fa0*/  MUFU.TANH R76, R30 ;  /* 0x0000001e004c7308 */ /* 0x0001220000002400 */
[----:B-1----:R-:W-:-:S02]  /*2fb0*/  FSEL R27, R74, -INF , P2 ;  /* 0xff8000004a1b7808 */ /* 0x002fc40001000000 */
[----:B--2---:R-:W-:Y:S02]  /*2fc0*/  FSEL R29, R75, -INF , P5 ;  /* 0xff8000004b1d7808 */ /* 0x004fe40002800000 */
[----:B------:R-:W-:Y:S02]  /*2fd0*/  ISETP.GT.AND P1, PT, R21, 0x20, PT ;  /* 0x000000201500780c */ /* 0x000fe40003f24270 */
[----:B------:R-:W-:Y:S01]  /*2fe0*/  ISETP.GT.AND P2, PT, R25, 0x10, PT ;  /* 0x000000101900780c */ /* 0x000fe20003f44270 */
[----:B------:R4:W1:Y:S01]  /*2ff0*/  MUFU.TANH R77, R31 ;  /* 0x0000001f004d7308 */ /* 0x0008620000002400 */
[----:B0-----:R-:W-:Y:S02]  /*3000*/  FMNMX.FTZ R30, R28, R5, !PT ;  /* 0x000000051c1e7209 */ /* 0x001fe40007810000 */
[----:B---3--:R-:W-:Y:S02]  /*3010*/  FSEL R163, R68, -INF , P3 ;  /* 0xff80000044a37808 */ /* 0x008fe40001800000 */
[----:B------:R-:W-:-:S02]  /*3020*/  FMNMX.FTZ R5, R171, R30, !PT ;  /* 0x0000001eab057209 */ /* 0x000fc40007810000 */
[----:B------:R-:W-:Y:S01]  /*3030*/  ISETP.GT.AND P3, PT, R25, 0x9, PT ;  /* 0x000000091900780c */ /* 0x000fe20003f64270 */
[----:B------:R-:W0:Y:S01]  /*3040*/  MUFU.TANH R40, R40 ;  /* 0x0000002800287308 */ /* 0x000e220000002400 */
[----:B------:R-:W-:Y:S02]  /*3050*/  FMNMX.FTZ R32, R172, R5, !PT ;  /* 0x00000005ac207209 */ /* 0x000fe40007810000 */
[----:B----4-:R-:W-:Y:S02]  /*3060*/  FSEL R31, R76, -INF , P4 ;  /* 0xff8000004c1f7808 */ /* 0x010fe40002000000 */
[----:B------:R-:W-:Y:S02]  /*3070*/  FMNMX.FTZ R30, R27, R29, !PT ;  /* 0x0000001d1b1e7209 */ /* 0x000fe40007810000 */
[----:B------:R-:W-:Y:S01]  /*3080*/  FMNMX.FTZ R5, R173, R32, !PT ;  /* 0x00000020ad057209 */ /* 0x000fe20007810000 */
[----:B------:R-:W2:Y:S01]  /*3090*/  MUFU.TANH R34, R34 ;  /* 0x0000002200227308 */ /* 0x000ea20000002400 */
[----:B-1----:R-:W-:-:S02]  /*30a0*/  FSEL R33, R77, -INF , P3 ;  /* 0xff8000004d217808 */ /* 0x002fc40001800000 */
[----:B------:R-:W-:Y:S02]  /*30b0*/  FMNMX.FTZ R30, R31, R30, !PT ;  /* 0x0000001e1f1e7209 */ /* 0x000fe40007810000 */
[----:B------:R-:W-:Y:S02]  /*30c0*/  FMNMX.FTZ R32, R174, R5, !PT ;  /* 0x00000005ae207209 */ /* 0x000fe40007810000 */
[----:B------:R-:W-:Y:S01]  /*30d0*/  ISETP.GT.AND P4, PT, R25, 0x11, PT ;  /* 0x000000111900780c */ /* 0x000fe20003f84270 */
[----:B------:R-:W1:Y:S01]  /*30e0*/  MUFU.TANH R35, R35 ;  /* 0x0000002300237308 */ /* 0x000e620000002400 */
[----:B0-----:R-:W-:Y:S02]  /*30f0*/  FSEL R179, R40, -INF , P1 ;  /* 0xff80000028b37808 */ /* 0x001fe40000800000 */
[----:B------:R-:W-:Y:S02]  /*3100*/  FMNMX.FTZ R30, R33, R30, !PT ;  /* 0x0000001e211e7209 */ /* 0x000fe40007810000 */
[----:B------:R-:W-:-:S02]  /*3110*/  FMNMX.FTZ R32, R179, R32, !PT ;  /* 0x00000020b3207209 */ /* 0x000fc40007810000 */
[----:B------:R-:W-:Y:S01]  /*3120*/  ISETP.GT.AND P1, PT, R21, 0x31, PT ;  /* 0x000000311500780c */ /* 0x000fe20003f24270 */
[----:B------:R-:W0:Y:S01]  /*3130*/  MUFU.TANH R38, R38 ;  /* 0x0000002600267308 */ /* 0x000e220000002400 */
[----:B--2---:R-:W-:Y:S02]  /*3140*/  FSEL R175, R34, -INF , P2 ;  /* 0xff80000022af7808 */ /* 0x004fe40001000000 */
[----:B------:R-:W-:Y:S02]  /*3150*/  ISETP.GT.AND P3, PT, R25, 0x18, PT ;  /* 0x000000181900780c */ /* 0x000fe40003f64270 */
[----:B------:R-:W-:Y:S02]  /*3160*/  FMNMX.FTZ R5, R175, R30, !PT ;  /* 0x0000001eaf057209 */ /* 0x000fe40007810000 */
[----:B------:R-:W-:Y:S01]  /*3170*/  FMNMX.FTZ R32, R181, R32, !PT ;  /* 0x00000020b5207209 */ /* 0x000fe20007810000 */
[----:B------:R-:W2:Y:S01]  /*3180*/  MUFU.TANH R49, R49 ;  /* 0x0000003100317308 */ /* 0x000ea20000002400 */
[----:B-1----:R-:W-:-:S02]  /*3190*/  FSEL R176, R35, -INF , P4 ;  /* 0xff80000023b07808 */ /* 0x002fc40002000000 */
[----:B------:R-:W-:Y:S02]  /*31a0*/  ISETP.GT.AND P2, PT, R25, 0x19, PT ;  /* 0x000000191900780c */ /* 0x000fe40003f44270 */
[----:B------:R-:W-:Y:S02]  /*31b0*/  FMNMX.FTZ R30, R176, R5, !PT ;  /* 0x00000005b01e7209 */ /* 0x000fe40007810000 */
[----:B------:R-:W-:Y:S01]  /*31c0*/  FMNMX.FTZ R32, R183, R32, !PT ;  /* 0x00000020b7207209 */ /* 0x000fe20007810000 */
[----:B------:R-:W1:Y:S01]  /*31d0*/  MUFU.TANH R39, R39 ;  /* 0x0000002700277308 */ /* 0x000e620000002400 */
[----:B0-----:R-:W-:Y:S02]  /*31e0*/  FSEL R177, R38, -INF , P3 ;  /* 0xff80000026b17808 */ /* 0x001fe40001800000 */
[----:B------:R-:W-:Y:S02]  /*31f0*/  ISETP.GT.AND P4, PT, R25, 0x20, PT ;  /* 0x000000201900780c */ /* 0x000fe40003f84270 */
[----:B------:R-:W-:-:S02]  /*3200*/  FMNMX.FTZ R5, R177, R30, !PT ;  /* 0x0000001eb1057209 */ /* 0x000fc40007810000 */
[----:B------:R-:W-:Y:S01]  /*3210*/  ISETP.GT.AND P3, PT, R25, 0x21, PT ;  /* 0x000000211900780c */ /* 0x000fe20003f64270 */
[----:B------:R-:W0:Y:S01]  /*3220*/  MUFU.TANH R60, R60 ;  /* 0x0000003c003c7308 */ /* 0x000e220000002400 */
[----:B--2---:R-:W-:Y:S02]  /*3230*/  FSEL R203, R49, -INF , P1 ;  /* 0xff80000031cb7808 */ /* 0x004fe40000800000 */
[----:B------:R-:W-:-:S05]  /*3240*/  ISETP.GT.AND P1, PT, R21, 0x48, PT ;  /* 0x000000481500780c */ /* 0x000fca0003f24270 */
[----:B------:R-:W2:Y:S01]  /*3250*/  MUFU.TANH R42, R42 ;  /* 0x0000002a002a7308 */ /* 0x000ea20000002400 */
[----:B-1----:R-:W-:Y:S02]  /*3260*/  FSEL R178, R39, -INF , P2 ;  /* 0xff80000027b27808 */ /* 0x002fe40001000000 */
[----:B------:R-:W-:Y:S02]  /*3270*/  ISETP.GT.AND P2, PT, R25, 0x28, PT ;  /* 0x000000281900780c */ /* 0x000fe40003f44270 */
[----:B------:R-:W-:-:S03]  /*3280*/  FMNMX.FTZ R5, R178, R5, !PT ;  /* 0x00000005b2057209 */ /* 0x000fc60007810000 */
[----:B------:R-:W1:Y:S01]  /*3290*/  MUFU.TANH R43, R43 ;  /* 0x0000002b002b7308 */ /* 0x000e620000002400 */
[----:B0-----:R-:W-:Y:S02]  /*32a0*/  FSEL R190, R60, -INF , P1 ;  /* 0xff8000003cbe7808 */ /* 0x001fe40000800000 */
[----:B------:R-:W-:Y:S02]  /*32b0*/  ISETP.GT.AND P1, PT, R21, 0x59, PT ;  /* 0x000000591500780c */ /* 0x000fe40003f24270 */
[----:B------:R-:W-:-:S03]  /*32c0*/  FMNMX.FTZ R21, R185, R32, !PT ;  /* 0x00000020b9157209 */ /* 0x000fc60007810000 */
[----:B------:R-:W0:Y:S01]  /*32d0*/  MUFU.TANH R46, R46 ;  /* 0x0000002e002e7308 */ /* 0x000e220000002400 */
[----:B--2---:R-:W-:Y:S02]  /*32e0*/  FSEL R180, R42, -INF , P4 ;  /* 0xff8000002ab47808 */ /* 0x004fe40002000000 */
[----:B------:R-:W-:Y:S02]  /*32f0*/  FMNMX.FTZ R30, R202, R21, !PT ;  /* 0x00000015ca1e7209 */ /* 0x000fe40007810000 */
[----:B------:R-:W-:Y:S02]  /*3300*/  FMNMX.FTZ R5, R180, R5, !PT ;  /* 0x00000005b4057209 */ /* 0x000fe40007810000 */
[----:B------:R-:W-:Y:S01]  /*3310*/  FMNMX.FTZ R21, R203, R30, !PT ;  /* 0x0000001ecb157209 */ /* 0x000fe20007810000 */
[----:B------:R-:W2:Y:S01]  /*3320*/  MUFU.TANH R47, R47 ;  /* 0x0000002f002f7308 */ /* 0x000ea20000002400 */
[----:B-1----:R-:W-:Y:S02]  /*3330*/  FSEL R182, R43, -INF , P3 ;  /* 0xff8000002bb67808 */ /* 0x002fe40001800000 */
[----:B------:R-:W-:-:S02]  /*3340*/  ISETP.GT.AND P4, PT, R25, 0x29, PT ;  /* 0x000000291900780c */ /* 0x000fc40003f84270 */
[----:B------:R-:W-:Y:S02]  /*3350*/  FMNMX.FTZ R5, R182, R5, !PT ;  /* 0x00000005b6057209 */ /* 0x000fe40007810000 */
[----:B------:R-:W-:Y:S01]  /*3360*/  FMNMX.FTZ R21, R204, R21, !PT ;  /* 0x00000015cc157209 */ /* 0x000fe20007810000 */
[----:B------:R-:W1:Y:S01]  /*3370*/  MUFU.TANH R50, R50 ;  /* 0x0000003200327308 */ /* 0x000e620000002400 */
[----:B0-----:R-:W-:Y:S02]  /*3380*/  FSEL R184, R46, -INF , P2 ;  /* 0xff8000002eb87808 */ /* 0x001fe40001000000 */
[----:B------:R-:W-:Y:S02]  /*3390*/  ISETP.GT.AND P3, PT, R25, 0x30, PT ;  /* 0x000000301900780c */ /* 0x000fe40003f64270 */
[----:B------:R-:W-:Y:S02]  /*33a0*/  FMNMX.FTZ R5, R184, R5, !PT ;  /* 0x00000005b8057209 */ /* 0x000fe40007810000 */
[----:B------:R-:W-:Y:S01]  /*33b0*/  FMNMX.FTZ R30, R206, R21, !PT ;  /* 0x00000015ce1e7209 */ /* 0x000fe20007810000 */
[----:B------:R-:W0:Y:S01]  /*33c0*/  MUFU.TANH R51, R51 ;  /* 0x0000003300337308 */ /* 0x000e220000002400 */
[----:B--2---:R-:W-:-:S02]  /*33d0*/  FSEL R186, R47, -INF , P4 ;  /* 0xff8000002fba7808 */ /* 0x004fc40002000000 */
[----:B------:R-:W-:Y:S02]  /*33e0*/  ISETP.GT.AND P2, PT, R25, 0x31, PT ;  /* 0x000000311900780c */ /* 0x000fe40003f44270 */
[----:B------:R-:W-:Y:S02]  /*33f0*/  FMNMX.FTZ R5, R186, R5, !PT ;  /* 0x00000005ba057209 */ /* 0x000fe40007810000 */
[----:B------:R-:W-:Y:S01]  /*3400*/  FMNMX.FTZ R32, R195, R30, !PT ;  /* 0x0000001ec3207209 */ /* 0x000fe20007810000 */
[----:B------:R-:W2:Y:S01]  /*3410*/  MUFU.TANH R54, R54 ;  /* 0x0000003600367308 */ /* 0x000ea20000002400 */
[----:B-1----:R-:W-:Y:S02]  /*3420*/  FSEL R196, R50, -INF , P3 ;  /* 0xff80000032c47808 */ /* 0x002fe40001800000 */
[----:B------:R-:W-:Y:S02]  /*3430*/  ISETP.GT.AND P4, PT, R25, 0x38, PT ;  /* 0x000000381900780c */ /* 0x000fe40003f84270 */
[----:B------:R-:W-:-:S02]  /*3440*/  FMNMX.FTZ R30, R196, R5, !PT ;  /* 0x00000005c41e7209 */ /* 0x000fc40007810000 */
[----:B------:R-:W-:Y:S01]  /*3450*/  ISETP.GT.AND P3, PT, R25, 0x39, PT ;  /* 0x000000391900780c */ /* 0x000fe20003f64270 */
[----:B------:R-:W1:Y:S01]  /*3460*/  MUFU.TANH R55, R55 ;  /* 0x0000003700377308 */ /* 0x000e620000002400 */
[----:B0-----:R-:W-:Y:S02]  /*3470*/  FSEL R197, R51, -INF , P2 ;  /* 0xff80000033c57808 */ /* 0x001fe40001000000 */
[----:B------:R-:W-:Y:S02]  /*3480*/  FMNMX.FTZ R21, R187, R32, !PT ;  /* 0x00000020bb157209 */ /* 0x000fe40007810000 */
[----:B------:R-:W-:Y:S02]  /*3490*/  FMNMX.FTZ R5, R197, R30, !PT ;  /* 0x0000001ec5057209 */ /* 0x000fe40007810000 */
[----:B------:R-:W-:Y:S01]  /*34a0*/  ISETP.GT.AND P2, PT, R25, 0x40, PT ;  /* 0x000000401900780c */ /* 0x000fe20003f44270 */
[----:B------:R-:W0:Y:S01]  /*34b0*/  MUFU.TANH R58, R58 ;  /* 0x0000003a003a7308 */ /* 0x000e220000002400 */
[----:B--2---:R-:W-:-:S02]  /*34c0*/  FSEL R198, R54, -INF , P4 ;  /* 0xff80000036c67808 */ /* 0x004fc40002000000 */
[----:B------:R-:W-:Y:S02]  /*34d0*/  FMNMX.FTZ R21, R190, R21, !PT ;  /* 0x00000015be157209 */ /* 0x000fe40007810000 */
[----:B------:R-:W-:Y:S02]  /*34e0*/  FMNMX.FTZ R30, R198, R5, !PT ;  /* 0x00000005c61e7209 */ /* 0x000fe40007810000 */
[----:B------:R-:W-:Y:S01]  /*34f0*/  ISETP.GT.AND P4, PT, R25, 0x41, PT ;  /* 0x000000411900780c */ /* 0x000fe20003f84270 */
[----:B------:R-:W2:Y:S01]  /*3500*/  MUFU.TANH R59, R59 ;  /* 0x0000003b003b7308 */ /* 0x000ea20000002400 */
[----:B-1----:R-:W-:Y:S02]  /*3510*/  FSEL R199, R55, -INF , P3 ;  /* 0xff80000037c77808 */ /* 0x002fe40001800000 */
[----:B------:R-:W-:Y:S02]  /*3520*/  FMNMX.FTZ R32, R192, R21, !PT ;  /* 0x00000015c0207209 */ /* 0x000fe40007810000 */
        /* <DEDUP_REMOVED lines=11> */
[----:B------:R-:W-:Y:S01]  /*35e0*/  FMNMX.FTZ R5, R163, R32, !PT ;  /* 0x00000020a3057209 */ /* 0x000fe20007810000 */
[----:B------:R-:W2:Y:S01]  /*35f0*/  MUFU.TANH R63, R63 ;  /* 0x0000003f003f7308 */ /* 0x000ea20000002400 */
[----:B-1----:R-:W-:-:S04]  /*3600*/  FSEL R191, R62, -INF , P3 ;  /* 0xff8000003ebf7808 */ /* 0x002fc80001800000 */
[----:B------:R-:W-:-:S03]  /*3610*/  FMNMX.FTZ R30, R191, R30, !PT ;  /* 0x0000001ebf1e7209 */ /* 0x000fc60007810000 */
[----:B------:R-:W1:Y:S01]  /*3620*/  MUFU.TANH R66, R66 ;  /* 0x0000004200427308 */ /* 0x000e620000002400 */
[----:B0-----:R-:W-:Y:S01]  /*3630*/  FSEL R164, R69, -INF , P1 ;  /* 0xff80000045a47808 */ /* 0x001fe20000800000 */
[----:B------:R0:W-:Y:S01]  /*3640*/  BAR.SYNC.DEFER_BLOCKING R209, 0x100 ;  /* 0x000400d10000751d */ /* 0x0001e20000010000 */
[----:B------:R-:W-:Y:S02]  /*3650*/  ISETP.GT.AND P1, PT, R25, 0x50, PT ;  /* 0x000000501900780c */ /* 0x000fe40003f24270 */
[----:B------:R-:W-:-:S03]  /*3660*/  FMNMX.FTZ R21, R164, R5, !PT ;  /* 0x00000005a4157209 */ /* 0x000fc60007810000 */
[----:B------:R-:W3:Y:S01]  /*3670*/  MUFU.TANH R67, R67 ;  /* 0x0000004300437308 */ /* 0x000ee20000002400 */
[----:B--2---:R-:W-:Y:S01]  /*3680*/  FSEL R193, R63, -INF , P2 ;  /* 0xff8000003fc17808 */ /* 0x004fe20001000000 */
[----:B------:R-:W2:Y:S01]  /*3690*/  SHFL.BFLY PT, R32, R21, 0x2, 0x1f ;  /* 0x0c401f0015207f89 */ /* 0x000ea200000e0000 */
[----:B------:R-:W-:Y:S02]  /*36a0*/  ISETP.GT.AND P2, PT, R25, 0x51, PT ;  /* 0x000000511900780c */ /* 0x000fe40003f44270 */
[----:B------:R-:W-:-:S03]  /*36b0*/  FMNMX.FTZ R30, R193, R30, !PT ;  /* 0x0000001ec11e7209 */ /* 0x000fc60007810000 */
[----:B------:R-:W4:Y:S01]  /*36c0*/  MUFU.TANH R70, R70 ;  /* 0x0000004600467308 */ /* 0x000f220000002400 */
[----:B-1----:R-:W-:Y:S02]  /*36d0*/  FSEL R165, R66, -INF , P1 ;  /* 0xff80000042a57808 */ /* 0x002fe40000800000 */
[----:B------:R-:W-:Y:S02]  /*36e0*/  ISETP.GT.AND P1, PT, R25, 0x58, PT ;  /* 0x000000581900780c */ /* 0x000fe40003f24270 */
[----:B------:R-:W-:-:S03]  /*36f0*/  FMNMX.FTZ R5, R165, R30, !PT ;  /* 0x0000001ea5057209 */ /* 0x000fc60007810000 */
[----:B------:R-:W1:Y:S01]  /*3700*/  MUFU.TANH R71, R71 ;  /* 0x0000004700477308 */ /* 0x000e620000002400 */
[----:B---3--:R-:W-:Y:S02]  /*3710*/  FSEL R166, R67, -INF , P2 ;  /* 0xff80000043a67808 */ /* 0x008fe40001000000 */
[----:B------:R-:W-:Y:S02]  /*3720*/  ISETP.GT.AND P2, PT, R25, 0x59, PT ;  /* 0x000000591900780c */ /* 0x000fe40003f44270 */
[----:B------:R-:W-:Y:S02]  /*3730*/  FMNMX.FTZ R30, R166, R5, !PT ;  /* 0x00000005a61e7209 */ /* 0x000fe40007810000 */
[----:B----4-:R-:W-:Y:S02]  /*3740*/  FSEL R167, R70, -INF , P1 ;  /* 0xff80000046a77808 */ /* 0x010fe40000800000 */
[----:B--2---:R-:W-:Y:S02]  /*3750*/  FMNMX.FTZ R32, R21, R32, !PT ;  /* 0x0000002015207209 */ /* 0x004fe40007810000 */
[----:B------:R-:W-:-:S03]  /*3760*/  FMNMX.FTZ R5, R167, R30, !PT ;  /* 0x0000001ea7057209 */ /* 0x000fc60007810000 */
[----:B------:R-:W2:Y:S01]  /*3770*/  SHFL.BFLY PT, R205, R32, 0x1, 0x1f ;  /* 0x0c201f0020cd7f89 */ /* 0x000ea200000e0000 */
[----:B-1----:R-:W-:-:S04]  /*3780*/  FSEL R168, R71, -INF , P2 ;  /* 0xff80000047a87808 */ /* 0x002fc80001000000 */
[----:B------:R-:W-:-:S05]  /*3790*/  FMNMX.FTZ R5, R168, R5, !PT ;  /* 0x00000005a8057209 */ /* 0x000fca0007810000 */
[----:B------:R-:W1:Y:S01]  /*37a0*/  SHFL.BFLY PT, R30, R5, 0x2, 0x1f ;  /* 0x0c401f00051e7f89 */ /* 0x000e6200000e0000 */
[----:B--2---:R-:W-:-:S04]  /*37b0*/  FMNMX.FTZ R205, R32, R205, !PT ;  /* 0x000000cd20cd7209 */ /* 0x004fc80007810000 */
[C---:B------:R-:W-:Y:S01]  /*37c0*/  FSETP.NEU.FTZ.AND P1, PT, R205.reuse, -INF , PT ;  /* 0xff800000cd00780b */ /* 0x040fe20003f3d000 */
[----:B------:R-:W-:Y:S01]  /*37d0*/  FMUL.FTZ R169, R205, UR5 ;  /* 0x00000005cda97c20 */ /* 0x000fe20008410000 */
[----:B-1----:R-:W-:-:S04]  /*37e0*/  FMNMX.FTZ R30, R5, R30, !PT ;  /* 0x0000001e051e7209 */ /* 0x002fc80007810000 */
        /* <DEDUP_REMOVED lines=20> */
[--C-:B------:R-:W-:Y:S01]  /*3930*/  FFMA.FTZ R195, R195, UR5, -R169.reuse ;  /* 0x00000005c3c37c23 */ /* 0x100fe200080108a9 */
[--C-:B------:R-:W-:Y:S01]  /*3940*/  FFMA.FTZ R187, R187, UR5, -R169.reuse ;  /* 0x00000005bbbb7c23 */ /* 0x100fe200080108a9 */
[--C-:B------:R-:W-:Y:S01]  /*3950*/  FFMA.FTZ R190, R190, UR5, -R169.reuse ;  /* 0x00000005bebe7c23 */ /* 0x100fe200080108a9 */
[--C-:B------:R-:W-:Y:S01]  /*3960*/  FFMA.FTZ R192, R192, UR5, -R169.reuse ;  /* 0x00000005c0c07c23 */ /* 0x100fe200080108a9 */
[----:B-1----:R-:W-:Y:S01]  /*3970*/  FMNMX.FTZ R189, R30, R189, !PT ;  /* 0x000000bd1ebd7209 */ /* 0x002fe20007810000 */
[----:B------:R-:W-:Y:S01]  /*3980*/  MUFU.EX2 R21, R21 ;  /* 0x0000001500157308 */ /* 0x000fe20000000800 */
[--C-:B------:R-:W-:Y:S01]  /*3990*/  FFMA.FTZ R161, R161, UR5, -R169.reuse ;  /* 0x00000005a1a17c23 */ /* 0x100fe200080108a9 */
[--C-:B------:R-:W-:Y:S01]  /*39a0*/  FFMA.FTZ R162, R162, UR5, -R169.reuse ;  /* 0x00000005a2a27c23 */ /* 0x100fe200080108a9 */
[C---:B------:R-:W-:Y:S01]  /*39b0*/  FSETP.NEU.FTZ.AND P1, PT, R189.reuse, -INF , PT ;  /* 0xff800000bd00780b */ /* 0x040fe20003f3d000 */
[----:B------:R-:W-:Y:S01]  /*39c0*/  FMUL.FTZ R170, R189, UR5 ;  /* 0x00000005bdaa7c20 */ /* 0x000fe20008410000 */
[--C-:B------:R-:W-:Y:S01]  /*39d0*/  FFMA.FTZ R163, R163, UR5, -R169.reuse ;  /* 0x00000005a3a37c23 */ /* 0x100fe200080108a9 */
[----:B------:R-:W-:-:S02]  /*39e0*/  FFMA.FTZ R164, R164, UR5, -R169 ;  /* 0x00000005a4a47c23 */ /* 0x000fc400080108a9 */
[----:B------:R-:W1:Y:S01]  /*39f0*/  MUFU.EX2 R156, R156 ;  /* 0x0000009c009c7308 */ /* 0x000e620000000800 */
[----:B------:R-:W-:Y:S02]  /*3a00*/  FSEL R170, R170, RZ, P1 ;  /* 0x000000ffaaaa7208 */ /* 0x000fe40000800000 */
[----:B--2---:R-:W-:Y:S01]  /*3a10*/  F2FP.BF16.F32.PACK_AB R152, R5, R4 ;  /* 0x000000040598723e */ /* 0x004fe200000010ff */
        /* <DEDUP_REMOVED lines=29> */
[----:B------:R-:W-:-:S02]  /*3bf0*/  FADD.FTZ R21, R21, R4 ;  /* 0x0000000415157221 */ /* 0x000fc40000010000 */
[----:B------:R-:W2:Y:S01]  /*3c00*/  MUFU.EX2 R160, R160 ;  /* 0x000000a000a07308 */ /* 0x000ea20000000800 */
[----:B-1----:R-:W-:Y:S01]  /*3c10*/  F2FP.BF16.F32.PACK_AB R153, R158, R157 ;  /* 0x0000009d9e99723e */ /* 0x002fe200000010ff */
[----:B------:R-:W-:Y:S01]  /*3c20*/  FADD.FTZ R158, R157, R158 ;  /* 0x0000009e9d9e7221 */ /* 0x000fe20000010000 */
[----:B------:R-:W-:-:S05]  /*3c30*/  FADD.FTZ R156, R156, R21 ;  /* 0x000000159c9c7221 */ /* 0x000fca0000010000 */
[----:B------:R-:W-:Y:S08]  /*3c40*/  MUFU.EX2 R171, R171 ;  /* 0x000000ab00ab7308 */ /* 0x000ff00000000800 */
[----:B------:R-:W1:Y:S01]  /*3c50*/  MUFU.EX2 R172, R172 ;  /* 0x000000ac00ac7308 */ /* 0x000e620000000800 */
[----:B--2---:R-:W-:Y:S01]  /*3c60*/  F2FP.BF16.F32.PACK_AB R155, R160, R159 ;  /* 0x0000009fa09b723e */ /* 0x004fe200000010ff */
        /* <DEDUP_REMOVED lines=9> */
[----:B------:R-:W2:Y:S08]  /*3d00*/  MUFU.EX2 R176, R176 ;  /* 0x000000b000b07308 */ /* 0x000eb00000000800 */
[----:B------:R-:W-:Y:S08]  /*3d10*/  MUFU.EX2 R177, R177 ;  /* 0x000000b100b17308 */ /* 0x000ff00000000800 */
[----:B------:R-:W3:Y:S08]  /*3d20*/  MUFU.EX2 R178, R178 ;  /* 0x000000b200b27308 */ /* 0x000ef00000000800 */
[----:B------:R-:W4:Y:S08]  /*3d30*/  MUFU.EX2 R179, R179 ;  /* 0x000000b300b37308 */ /* 0x000f300000000800 */
[----:B------:R-:W-:Y:S08]  /*3d40*/  MUFU.EX2 R181, R181 ;  /* 0x000000b500b57308 */ /* 0x000ff00000000800 */
[----:B------:R-:W-:Y:S08]  /*3d50*/  MUFU.EX2 R183, R183 ;  /* 0x000000b700b77308 */ /* 0x000ff00000000800 */
[----:B------:R-:W-:Y:S08]  /*3d60*/  MUFU.EX2 R185, R185 ;  /* 0x000000b900b97308 */ /* 0x000ff00000000800 */
[----:B------:R-:W5:Y:S08]  /*3d70*/  MUFU.EX2 R180, R180 ;  /* 0x000000b400b47308 */ /* 0x000f700000000800 */
[----:B------:R-:W0:Y:S08]  /*3d80*/  MUFU.EX2 R182, R182 ;  /* 0x000000b600b67308 */ /* 0x000e300000000800 */
[----:B------:R-:W0:Y:S08]  /*3d90*/  MUFU.EX2 R184, R184 ;  /* 0x000000b800b87308 */ /* 0x000e300000000800 */
        /* <DEDUP_REMOVED lines=9> */
[----:B------:R-:W0:Y:S08]  /*3e30*/  MUFU.EX2 R195, R195 ;  /* 0x000000c300c37308 */ /* 0x000e300000000800 */
[----:B------:R-:W-:Y:S08]  /*3e40*/  MUFU.EX2 R187, R187 ;  /* 0x000000bb00bb7308 */ /* 0x000ff00000000800 */
[----:B------:R-:W-:Y:S08]  /*3e50*/  MUFU.EX2 R190, R190 ;  /* 0x000000be00be7308 */ /* 0x000ff00000000800 */
[----:B------:R-:W-:Y:S08]  /*3e60*/  MUFU.EX2 R192, R192 ;  /* 0x000000c000c07308 */ /* 0x000ff00000000800 */
[----:B------:R-:W0:Y:S08]  /*3e70*/  MUFU.EX2 R194, R194 ;  /* 0x000000c200c27308 */ /* 0x000e300000000800 */
[----:B------:R-:W0:Y:S08]  /*3e80*/  MUFU.EX2 R188, R188 ;  /* 0x000000bc00bc7308 */ /* 0x000e300000000800 */
[----:B------:R-:W-:Y:S08]  /*3e90*/  MUFU.EX2 R191, R191 ;  /* 0x000000bf00bf7308 */ /* 0x000ff00000000800 */
[----:B------:R-:W0:Y:S08]  /*3ea0*/  MUFU.EX2 R193, R193 ;  /* 0x000000c100c17308 */ /* 0x000e300000000800 */
[----:B------:R-:W-:Y:S08]  /*3eb0*/  MUFU.EX2 R161, R161 ;  /* 0x000000a100a17308 */ /* 0x000ff00000000800 */
[----:B------:R-:W0:Y:S08]  /*3ec0*/  MUFU.EX2 R162, R162 ;  /* 0x000000a200a27308 */ /* 0x000e300000000800 */
[----:B------:R-:W-:Y:S08]  /*3ed0*/  MUFU.EX2 R163, R163 ;  /* 0x000000a300a37308 */ /* 0x000ff00000000800 */
[----:B------:R-:W-:Y:S08]  /*3ee0*/  MUFU.EX2 R164, R164 ;  /* 0x000000a400a47308 */ /* 0x000ff00000000800 */
[----:B------:R-:W-:Y:S01]  /*3ef0*/  MUFU.EX2 R165, R165 ;  /* 0x000000a500a57308 */ /* 0x000fe20000000800 */
[----:B------:R-:W-:-:S02]  /*3f00*/  WARPGROUP.DEPBAR.LE gsb0, 0x0 ;  /* 0x00008000000079c5 */ /* 0x000fc40000010000 */
[----:B-1----:R-:W-:Y:S01]  /*3f10*/  F2FP.BF16.F32.PACK_AB R152, R172, R171 ;  /* 0x000000abac98723e */ /* 0x002fe200000010ff */
[----:B------:R-:W-:Y:S01]  /*3f20*/  FADD.FTZ R171, R171, R156 ;  /* 0x0000009cabab7221 */ /* 0x000fe20000010000 */
[----:B--2---:R-:W-:Y:S01]  /*3f30*/  F2FP.BF16.F32.PACK_AB R153, R176, R175 ;  /* 0x000000afb099723e */ /* 0x004fe200000010ff */
[----:B------:R-:W-:Y:S01]  /*3f40*/  FADD.FTZ R175, R175, R160 ;  /* 0x000000a0afaf7221 */ /* 0x000fe20000010000 */
[----:B------:R-:W-:Y:S01]  /*3f50*/  F2FP.BF16.F32.PACK_AB R154, R174, R173 ;  /* 0x000000adae9a723e */ /* 0x000fe200000010ff */
[----:B------:R-:W1:Y:S01]  /*3f60*/  MUFU.EX2 R166, R166 ;  /* 0x000000a600a67308 */ /* 0x000e620000000800 */
        /* <DEDUP_REMOVED lines=12> */
[----:B----4-:R-:W-:Y:S01]  /*4030*/  FADD.FTZ R174, R179, R174 ;  /* 0x000000aeb3ae7221 */ /* 0x010fe20000010000 */
[----:B------:R-:W2:Y:S01]  /*4040*/  MUFU.EX2 R168, R168 ;  /* 0x000000a800a87308 */ /* 0x000ea20000000800 */
[----:B-----5:R-:W-:-:S02]  /*4050*/  FADD.FTZ R177, R180, R177 ;  /* 0x000000b1b4b17221 */ /* 0x020fc40000010000 */
[----:B------:R-:W-:Y:S02]  /*4060*/  FADD.FTZ R174, R181, R174 ;  /* 0x000000aeb5ae7221 */ /* 0x000fe40000010000 */
[----:B0-----:R-:W-:Y:S02]  /*4070*/  FADD.FTZ R177, R182, R177 ;  /* 0x000000b1b6b17221 */ /* 0x001fe40000010000 */
[----:B------:R-:W-:Y:S02]  /*4080*/  FADD.FTZ R174, R183, R174 ;  /* 0x000000aeb7ae7221 */ /* 0x000fe40000010000 */
[----:B------:R-:W-:-:S04]  /*4090*/  FADD.FTZ R177, R184, R177 ;  /* 0x000000b1b8b17221 */ /* 0x000fc80000010000 */
[----:B------:R-:W-:Y:S01]  /*40a0*/  FADD.FTZ R177, R186, R177 ;  /* 0x000000b1bab17221 */ /* 0x000fe20000010000 */
[----:B------:R-:W-:Y:S02]  /*40b0*/  WARPGROUP.DEPBAR.LE gsb0, 0x0 ;  /* 0x00008000000079c5 */ /* 0x000fe40000010000 */
[----:B------:R-:W-:Y:S02]  /*40c0*/  F2FP.BF16.F32.PACK_AB R152, R181, R179 ;  /* 0x000000b3b598723e */ /* 0x000fe400000010ff */
[----:B------:R-:W-:Y:S02]  /*40d0*/  F2FP.BF16.F32.PACK_AB R153, R182, R180 ;  /* 0x000000b4b699723e */ /* 0x000fe400000010ff */
[C---:B------:R-:W-:Y:S01]  /*40e0*/  F2FP.BF16.F32.PACK_AB R154, R185.reuse, R183 ;  /* 0x000000b7b99a723e */ /* 0x040fe200000010ff */
[----:B------:R-:W-:Y:S01]  /*40f0*/  FADD.FTZ R185, R185, R174 ;  /* 0x000000aeb9b97221 */ /* 0x000fe20000010000 */
        /* <DEDUP_REMOVED lines=21> */
[----:B------:R-:W-:Y:S01]  /*4250*/  FADD.FTZ R206, R195, R206 ;  /* 0x000000cec3ce7221 */ /* 0x000fe20000010000 */
[----:B------:R-:W-:Y:S01]  /*4260*/  UMOV UR11, 0x40000040 ;  /* 0x40000040000b7882 */ /* 0x000fe20000000000 */
[----:B------:R-:W-:Y:S01]  /*4270*/  FADD.FTZ R199, R194, R199 ;  /* 0x000000c7c2c77221 */ /* 0x000fe20000010000 */
[----:B------:R-:W-:Y:S02]  /*4280*/  WARPGROUP.DEPBAR.LE gsb0, 0x0 ;  /* 0x00008000000079c5 */ /* 0x000fe40000010000 */
[C---:B------:R-:W-:Y:S01]  /*4290*/  F2FP.BF16.F32.PACK_AB R152, R187.reuse, R195 ;  /* 0x000000c3bb98723e */ /* 0x040fe200000010ff */
        /* <DEDUP_REMOVED lines=9> */
[----:B------:R-:W-:-:S10]  /*4330*/  FADD.FTZ R188, R193, R188 ;  /* 0x000000bcc1bc7221 */ /* 0x000fd40000010000 */
        /* <DEDUP_REMOVED lines=21> */
.L_x_13851:
[----:B------:R-:W0:Y:S01]  /*4490*/  @P6 LDC R152, c[0x0][0x44c] ;  /* 0x00011300ff986b82 */ /* 0x000e220000000800 */
[----:B------:R-:W-:Y:S01]  /*44a0*/  R2UR UR4, R212 ;  /* 0x00000000d40472ca */ /* 0x000fe200000e0000 */
[----:B------:R-:W-:Y:S01]  /*44b0*/  IMAD.U32 R21, RZ, RZ, UR60 ;  /* 0x0000003cff157e24 */ /* 0x000fe2000f8e00ff */
[----:B------:R-:W-:Y:S01]  /*44c0*/  UIADD3 UR6, UR6, 0x32460, URZ ;  /* 0x0003246006067890 */ /* 0x000fe2000fffe03f */
[----:B------:R-:W-:-:S03]  /*44d0*/  VIADD R201, R201, 0xfffffffe ;  /* 0xfffffffec9c97836 */ /* 0x000fc60000000000 */
[----:B------:R-:W-:Y:S01]  /*44e0*/  UPRMT UR6, UR48, 0x654, UR6 ;  /* 0x0000065430067896 */ /* 0x000fe20008000006 */
[----:B------:R-:W1:Y:S06]  /*44f0*/  @P6 LDC R153, c[0x0][0x450] ;  /* 0x00011400ff996b82 */ /* 0x000e6c0000000800 */
[----:B------:R-:W-:Y:S02]  /*4500*/  IMAD R208, R208, UR4, -R207 ;  /* 0x00000004d0d07c24 */ /* 0x000fe4000f8e0acf */
[----:B------:R-:W-:Y:S01]  /*4510*/  SYNCS.ARRIVE.TRANS64.RED.A1T0 RZ, [UR6], RZ ;  /* 0x000000ffffff79a7 */ /* 0x000fe20008100406 */
[----:B0-----:R-:W-:-:S05]  /*4520*/  @P6 IMAD.HI.U32 R152, R152, UR60, RZ ;  /* 0x0000003c98986c27 */ /* 0x001fca000f8e00ff */
[----:B-1----:R-:W-:-:S05]  /*4530*/  @P6 SHF.R.U32.HI R21, RZ, R153, R152 ;  /* 0x00000099ff156219 */ /* 0x002fca0000011698 */
[----:B------:R-:W-:-:S04]  /*4540*/  IMAD.IADD R21, R208, 0x1, R21 ;  /* 0x00000001d0157824 */ /* 0x000fc800078e0215 */
[----:B------:R-:W-:-:S05]  /*4550*/  IMAD.HI R21, R21, 0x2aaaaaab, RZ ;  /* 0x2aaaaaab15157827 */ /* 0x000fca00078e02ff */
[----:B------:R-:W-:-:S04]  /*4560*/  SHF.R.U32.HI R152, RZ, 0x1f, R21 ;  /* 0x0000001fff987819 */ /* 0x000fc80000011615 */
[----:B------:R-:W-:-:S04]  /*4570*/  LEA.HI.SX32 R152, R21, R152, 0x1c ;  /* 0x0000009815987211 */ /* 0x000fc800078fe2ff */
[----:B------:R-:W-:-:S04]  /*4580*/  VIMNMX R211, RZ, R152, !PT ;  /* 0x00000098ffd37248 */ /* 0x000fc80007fe0100 */
[----:B------:R-:W-:-:S13]  /*4590*/  ISETP.GE.AND P1, PT, R201, R211, PT ;  /* 0x000000d3c900720c */ /* 0x000fda0003f26270 */
[----:B------:R-:W-:Y:S05]  /*45a0*/  @!P1 BRA `(.L_x_13852) ;  /* 0x0000003000489947 */ /* 0x000fea0003800000 */
[----:B------:R-:W-:Y:S01]  /*45b0*/  IMAD.MOV.U32 R202, RZ, RZ, R189 ;  /* 0x000000ffffca7224 */ /* 0x000fe200078e00bd */
[----:B------:R-:W-:-:S07]  /*45c0*/  MOV R21, R205 ;  /* 0x000000cd00157202 */ /* 0x000fce0000000f00 */
.L_x_13863:
        /* <DEDUP_REMOVED lines=8> */
.L_x_13853:
        /* <DEDUP_REMOVED lines=9> */
.L_x_13854:
[----:B-1----:R-:W-:Y:S05]  /*46e0*/  @P1 BRA `(.L_x_13855) ;  /* 0x0000000000081947 */ /* 0x002fea0003800000 */
[----:B------:R-:W1:Y:S02]  /*46f0*/  SYNCS.PHASECHK.TRANS64.TRYWAIT P1, [UR4+0x32430], R0 ;  /* 0x03243000ff0075a7 */ /* 0x000e640008020144 */
[----:B-1----:R-:W-:Y:S05]  /*4700*/  @!P1 BRA `(.L_x_13856) ;  /* 0x000000dc00109947 */ /* 0x002fea0003800000 */
.L_x_13855:
[----:B------:R-:W-:Y:S01]  /*4710*/  R2UR UR5, R20 ;  /* 0x00000000140572ca */ /* 0x000fe200000e0000 */
[----:B-1----:R-:W-:Y:S01]  /*4720*/  WARPGROUP.ARRIVE ;  /* 0x00000000000079c5 */ /* 0x002fe20000000000 */
[----:B------:R-:W-:Y:S01]  /*4730*/  R2UR UR48, R22 ;  /* 0x00000000163072ca */ /* 0x000fe200000e0000 */
[----:B------:R-:W-:Y:S01]  /*4740*/  UMOV UR51, 0x40000040 ;  /* 0x4000004000337882 */ /* 0x000fe20000000000 */
[----:B------:R-:W-:-:S09]  /*4750*/  R2UR UR49, R23 ;  /* 0x00000000173172ca */ /* 0x000fd200000e0000 */
[----:B------:R-:W-:-:S07]  /*4760*/  UIMAD UR5, UR38, 0x300, UR5 ;  /* 0x00000300260578a4 */ /* 0x000fce000f8e0205 */
[----:B------:R-:W-:Y:S02]  /*4770*/  UMOV UR50, UR5 ;  /* 0x0000000500327c82 */ /* 0x000fe40008000000 */
        /* <DEDUP_REMOVED lines=25> */
.L_x_13857:
[----:B------:R1:W2:Y:S01]  /*4910*/  SYNCS.PHASECHK.TRANS64.TRYWAIT P1, [UR4+0x32450], R0 ;  /* 0x03245000ff0075a7 */ /* 0x0002a20008020144 */
[----:B------:R-:W-:Y:S05]  /*4920*/  @!P0 BRA `(.L_x_13858) ;  /* 0x0000000000048947 */ /* 0x000fea0003800000 */
[----:B------:R-:W-:Y:S01]  /*4930*/  BPT.TRAP 0x1 ;  /* 0x000000040000795c */ /* 0x000fe20000300000 */
.L_x_13858:
[----:B--2---:R-:W-:Y:S05]  /*4940*/  @P1 BRA `(.L_x_13859) ;  /* 0x0000000000081947 */ /* 0x004fea0003800000 */
[----:B------:R-:W2:Y:S02]  /*4950*/  SYNCS.PHASECHK.TRANS64.TRYWAIT P1, [UR4+0x32450], R0 ;  /* 0x03245000ff0075a7 */ /* 0x000ea40008020144 */
[----:B--2---:R-:W-:Y:S05]  /*4960*/  @!P1 BRA `(.L_x_13860) ;  /* 0x000000d800909947 */ /* 0x004fea0003800000 */
.L_x_13859:
[----:B------:R-:W-:Y:S01]  /*4970*/  R2UR UR48, R12 ;  /* 0x000000000c3072ca */ /* 0x000fe200000e0000 */
[----:B------:R-:W-:Y:S01]  /*4980*/  UIMAD UR5, UR6, 0xc00, UR61 ;  /* 0x00000c00060578a4 */ /* 0x000fe2000f8e023d */
[----:B------:R-:W-:Y:S01]  /*4990*/  R2UR UR49, R13 ;  /* 0x000000000d3172ca */ /* 0x000fe200000e0000 */
[----:B------:R-:W-:Y:S01]  /*49a0*/  WARPGROUP.ARRIVE ;  /* 0x00000000000079c5 */ /* 0x000fe20000000000 */
[----:B------:R-:W-:Y:S01]  /*49b0*/  UMOV UR51, 0x40000040 ;  /* 0x4000004000337882 */ /* 0x000fe20000000000 */
[----:B------:R-:W-:-:S04]  /*49c0*/  UIADD3 UR10, UR5, 0x304, URZ ;  /* 0x00000304050a7890 */ /* 0x000fc8000fffe03f */
[----:B--2---:R-:W2:Y:S01]  /*49d0*/  S2R R203, SR_TID.X ;  /* 0x0000000000cb7919 */ /* 0x004ea20000002100 */
        /* <DEDUP_REMOVED lines=23> */
[----:B--2---:R-:W-:-:S04]  /*4b50*/  SHF.R.U32.HI R203, RZ, 0x7, R203 ;  /* 0x00000007ffcb7819 */ /* 0x004fc800000116cb */
[----:B01----:R-:W-:Y:S01]  /*4b60*/  IADD3 R0, -R203, 0xb, RZ ;  /* 0x0000000bcb007810 */ /* 0x003fe20007ffe1ff */
        /* <DEDUP_REMOVED lines=69> */
.L_x_13861:
[----:B------:R-:W-:Y:S01]  /*4fc0*/  ISETP.NE.AND P1, PT, R228, 0x1, PT ;  /* 0x00000001e400780c */ /* 0x000fe20003f25270 */
[----:B------:R-:W-:Y:S01]  /*4fd0*/  VIADD R206, R213, UR60 ;  /* 0x0000003cd5ce7c36 */ /* 0x000fe20008000000 */
[----:B------:R-:W1:Y:S01]  /*4fe0*/  LDC R205, c[0x0][0x2f0] ;  /* 0x0000bc00ffcd7b82 */ /* 0x000e620000000800 */
[----:B------:R-:W-:Y:S01]  /*4ff0*/  R2UR UR10, R212 ;  /* 0x00000000d40a72ca */ /* 0x000fe200000e0000 */
[----:B------:R-:W-:Y:S01]  /*5000*/  ULDC UR5, c[0x0][0xad0] ;  /* 0x0002b40000057ab9 */ /* 0x000fe20000000800 */
[----:B------:R-:W-:Y:S01]  /*5010*/  UIMAD UR6, UR6, 0xc00, UR7 ;  /* 0x00000c00060678a4 */ /* 0x000fe2000f8e0207 */
[----:B------:R-:W-:Y:S01]  /*5020*/  FMUL.FTZ R157, R157, UR5 ;  /* 0x000000059d9d7c20 */ /* 0x000fe20008410000 */
[----:B------:R-:W-:Y:S01]  /*5030*/  FMUL.FTZ R160, R160, UR5 ;  /* 0x00000005a0a07c20 */ /* 0x000fe20008410000 */
[----:B------:R-:W-:Y:S01]  /*5040*/  FMUL.FTZ R168, R168, UR5 ;  /* 0x00000005a8a87c20 */ /* 0x000fe20008410000 */
[----:B------:R-:W-:Y:S01]  /*5050*/  FMUL.FTZ R152, R152, UR5 ;  /* 0x0000000598987c20 */ /* 0x000fe20008410000 */
[----:B------:R-:W-:Y:S01]  /*5060*/  FMUL.FTZ R169, R169, UR5 ;  /* 0x00000005a9a97c20 */ /* 0x000fe20008410000 */
[----:B------:R-:W-:Y:S01]  /*5070*/  FMUL.FTZ R177, R177, UR5 ;  /* 0x00000005b1b17c20 */ /* 0x000fe20008410000 */
[----:B------:R-:W2:Y:S01]  /*5080*/  MUFU.TANH R157, R157 ;  /* 0x0000009d009d7308 */ /* 0x000ea20000002400 */
[----:B------:R-:W3:Y:S01]  /*5090*/  @P1 LDC R203, c[0x0][0x44c] ;  /* 0x00011300ffcb1b82 */ /* 0x000ee20000000800 */
[----:B------:R-:W-:Y:S01]  /*50a0*/  FMUL.FTZ R153, R153, UR5 ;  /* 0x0000000599997c20 */ /* 0x000fe20008410000 */
[----:B------:R-:W-:Y:S01]  /*50b0*/  FMUL.FTZ R161, R161, UR5 ;  /* 0x00000005a1a17c20 */ /* 0x000fe20008410000 */
[----:B------:R-:W-:Y:S01]  /*50c0*/  FMUL.FTZ R180, R180, UR5 ;  /* 0x00000005b4b47c20 */ /* 0x000fe20008410000 */
[----:B------:R-:W-:Y:S01]  /*50d0*/  FMUL.FTZ R154, R154, UR5 ;  /* 0x000000059a9a7c20 */ /* 0x000fe20008410000 */
[----:B------:R-:W-:Y:S01]  /*50e0*/  FMUL.FTZ R164, R164, UR5 ;  /* 0x00000005a4a47c20 */ /* 0x000fe20008410000 */
[----:B------:R-:W-:Y:S01]  /*50f0*/  FMUL.FTZ R172, R172, UR5 ;  /* 0x00000005acac7c20 */ /* 0x000fe20008410000 */
[----:B------:R-:W4:Y:S01]  /*5100*/  MUFU.TANH R160, R160 ;  /* 0x000000a000a07308 */ /* 0x000f220000002400 */
[----:B------:R-:W5:Y:S01]  /*5110*/  @P1 LDC R204, c[0x0][0x450] ;  /* 0x00011400ffcc1b82 */ /* 0x000f620000000800 */
        /* <DEDUP_REMOVED lines=15> */
[----:B---3--:R-:W-:-:S04]  /*5210*/  @P1 IMAD.HI.U32 R203, R206, R203, RZ ;  /* 0x000000cbcecb1227 */ /* 0x008fc800078e00ff */
[----:B------:R-:W-:Y:S01]  /*5220*/  FMUL.FTZ R167, R167, UR5 ;  /* 0x00000005a7a77c20 */ /* 0x000fe20008410000 */
[----:B------:R-:W-:Y:S01]  /*5230*/  FMUL.FTZ R170, R170, UR5 ;  /* 0x00000005aaaa7c20 */ /* 0x000fe20008410000 */
[----:B------:R-:W-:Y:S01]  /*5240*/  FMUL.FTZ R171, R171, UR5 ;  /* 0x00000005abab7c20 */ /* 0x000fe20008410000 */
[----:B------:R-:W-:Y:S01]  /*5250*/  FMUL.FTZ R174, R174, UR5 ;  /* 0x00000005aeae7c20 */ /* 0x000fe20008410000 */
[----:B------:R-:W-:Y:S01]  /*5260*/  FMUL.FTZ R175, R175, UR5 ;  /* 0x00000005afaf7c20 */ /* 0x000fe20008410000 */
[----:B------:R-:W-:Y:S01]  /*5270*/  FMUL.FTZ R178, R178, UR5 ;  /* 0x00000005b2b27c20 */ /* 0x000fe20008410000 */
        /* <DEDUP_REMOVED lines=8> */
[----:B------:R-:W3:Y:S01]  /*5300*/  MUFU.TANH R177, R177 ;  /* 0x000000b100b17308 */ /* 0x000ee20000002400 */
[----:B------:R-:W-:Y:S01]  /*5310*/  FMUL.FTZ R190, R190, UR5 ;  /* 0x00000005bebe7c20 */ /* 0x000fe20008410000 */
[----:B------:R2:W4:Y:S01]  /*5320*/  SHFL.IDX PT, R204, R206, 0x1, 0x1c1f ;  /* 0x003c1f00cecc7f89 */ /* 0x00052200000e0000 */
[----:B------:R-:W-:Y:S01]  /*5330*/  FMUL.FTZ R191, R191, UR5 ;  /* 0x00000005bfbf7c20 */ /* 0x000fe20008410000 */
[----:B------:R-:W-:Y:S01]  /*5340*/  FMUL.FTZ R194, R194, UR5 ;  /* 0x00000005c2c27c20 */ /* 0x000fe20008410000 */
[----:B------:R-:W-:Y:S01]  /*5350*/  FMUL.FTZ R195, R195, UR5 ;  /* 0x00000005c3c37c20 */ /* 0x000fe20008410000 */
[----:B------:R-:W-:Y:S01]  /*5360*/  FMUL.FTZ R198, R198, UR5 ;  /* 0x00000005c6c67c20 */ /* 0x000fe20008410000 */
[----:B------:R-:W-:Y:S01]  /*5370*/  FMUL.FTZ R188, R188, UR5 ;  /* 0x00000005bcbc7c20 */ /* 0x000fe20008410000 */
[----:B------:R-:W3:Y:S01]  /*5380*/  MUFU.TANH R153, R153 ;  /* 0x0000009900997308 */ /* 0x000ee20000002400 */
[----:B------:R-:W-:Y:S01]  /*5390*/  FMUL.FTZ R199, R199, UR5 ;  /* 0x00000005c7c77c20 */ /* 0x000fe20008410000 */
[----:B--2---:R-:W-:-:S02]  /*53a0*/  IMAD.MOV.U32 R206, RZ, RZ, -0x60 ;  /* 0xffffffa0ffce7424 */ /* 0x004fc400078e00ff */
[----:B------:R-:W-:Y:S01]  /*53b0*/  FMUL.FTZ R189, R189, UR5 ;  /* 0x00000005bdbd7c20 */ /* 0x000fe20008410000 */
[----:B------:R-:W-:Y:S01]  /*53c0*/  FMUL.FTZ R192, R192, UR5 ;  /* 0x00000005c0c07c20 */ /* 0x000fe20008410000 */
[----:B------:R-:W-:Y:S01]  /*53d0*/  FMUL.FTZ R197, R197, UR5 ;  /* 0x00000005c5c57c20 */ /* 0x000fe20008410000 */
[----:B------:R-:W-:Y:S02]  /*53e0*/  IMAD R206, R201, R206, 0x1 ;  /* 0x00000001c9ce7424 */ /* 0x000fe400078e02ce */
[----:B------:R-:W-:Y:S01]  /*53f0*/  FMUL.FTZ R193, R193, UR5 ;  /* 0x00000005c1c17c20 */ /* 0x000fe20008410000 */
[----:B------:R-:W2:Y:S01]  /*5400*/  MUFU.TANH R161, R161 ;  /* 0x000000a100a17308 */ /* 0x000ea20000002400 */
[----:B------:R-:W-:Y:S01]  /*5410*/  FMUL.FTZ R196, R196, UR5 ;  /* 0x00000005c4c47c20 */ /* 0x000fe20008410000 */
[----:B------:R-:W-:Y:S01]  /*5420*/  IMAD R206, R214, -0x2, R206 ;  /* 0xfffffffed6ce7824 */ /* 0x000fe200078e02ce */
[----:B------:R-:W-:Y:S01]  /*5430*/  ULDC UR5, c[0x0][0xa80] ;  /* 0x0002a00000057ab9 */ /* 0x000fe20000000800 */
[----:B------:R-:W-:-:S02]  /*5440*/  UMOV UR11, 0x40000040 ;  /* 0x40000040000b7882 */ /* 0x000fc40000000000 */
[----:B-1----:R-:W-:Y:S01]  /*5450*/  IMAD R205, R205, UR10, R206 ;  /* 0x0000000acdcd7c24 */ /* 0x002fe2000f8e02ce */
[----:B------:R-:W-:Y:S01]  /*5460*/  ULDC UR10, c[0x0][0x288] ;  /* 0x0000a200000a7ab9 */ /* 0x000fe20000000800 */
[----:B------:R-:W1:Y:S03]  /*5470*/  MUFU.TANH R180, R180 ;  /* 0x000000b400b47308 */ /* 0x000e660000002400 */
[--C-:B-----5:R-:W-:Y:S02]  /*5480*/  IADD3 R203, R203, -UR10, R205.reuse ;  /* 0x8000000acbcb7c10 */ /* 0x120fe4000fffe0cd */
[----:B----4-:R-:W-:Y:S01]  /*5490*/  IADD3 R204, R204, -UR10, R205 ;  /* 0x8000000acccc7c10 */ /* 0x010fe2000fffe0cd */
[----:B------:R-:W-:Y:S01]  /*54a0*/  UIADD3 UR10, UR4, 0x32440, URZ ;  /* 0x00032440040a7890 */ /* 0x000fe2000fffe03f */
[C---:B------:R-:W-:Y:S01]  /*54b0*/  ISETP.GT.AND P4, PT, R203.reuse, 0x9, PT ;  /* 0x00000009cb00780c */ /* 0x040fe20003f84270 */
[----:B------:R-:W4:Y:S01]  /*54c0*/  MUFU.TANH R154, R154 ;  /* 0x0000009a009a7308 */ /* 0x000f220000002400 */
[----:B------:R-:W-:Y:S01]  /*54d0*/  ISETP.GT.AND P5, PT, R203, 0x10, PT ;  /* 0x00000010cb00780c */ /* 0x000fe20003fa4270 */
[----:B------:R-:W-:Y:S01]  /*54e0*/  UPRMT UR10, UR54, 0x654, UR10 ;  /* 0x00000654360a7896 */ /* 0x000fe2000800000a */
[----:B------:R-:W-:-:S02]  /*54f0*/  FSEL R157, R157, -INF , P4 ;  /* 0xff8000009d9d7808 */ /* 0x000fc40002000000 */
[C---:B------:R-:W-:Y:S02]  /*5500*/  ISETP.GT.AND P4, PT, R203.reuse, 0x20, PT ;  /* 0x00000020cb00780c */ /* 0x040fe40003f84270 */
[C---:B------:R-:W-:Y:S01]  /*5510*/  ISETP.GT.AND P1, PT, R203.reuse, RZ, PT ;  /* 0x000000ffcb00720c */ /* 0x040fe20003f24270 */
[----:B------:R-:W5:Y:S01]  /*5520*/  MUFU.TANH R164, R164 ;  /* 0x000000a400a47308 */ /* 0x000f620000002400 */
[----:B------:R-:W-:Y:S02]  /*5530*/  FSEL R160, R160, -INF , P5 ;  /* 0xff800000a0a07808 */ /* 0x000fe40002800000 */
[C---:B------:R-:W-:Y:S01]  /*5540*/  ISETP.GT.AND P5, PT, R203.reuse, 0x21, PT ;  /* 0x00000021cb00780c */ /* 0x040fe20003fa4270 */
[----:B------:R-:W-:Y:S01]  /*5550*/  SYNCS.ARRIVE.TRANS64.RED.A1T0 RZ, [UR10], RZ ;  /* 0x000000ffffff79a7 */ /* 0x000fe2000810040a */
[----:B0-----:R-:W-:Y:S01]  /*5560*/  FSEL R168, R168, -INF , P4 ;  /* 0xff800000a8a87808 */ /* 0x001fe20002000000 */
[----:B------:R-:W-:Y:S01]  /*5570*/  UMOV UR10, UR6 ;  /* 0x00000006000a7c82 */ /* 0x000fe20008000000 */
[C---:B------:R-:W-:Y:S01]  /*5580*/  ISETP.GT.AND P4, PT, R203.reuse, 0x31, PT ;  /* 0x00000031cb00780c */ /* 0x040fe20003f84270 */
[----:B------:R-:W0:Y:S01]  /*5590*/  MUFU.TANH R172, R172 ;  /* 0x000000ac00ac7308 */ /* 0x000e220000002400 */
[----:B------:R-:W-:-:S02]  /*55a0*/  ISETP.GT.AND P2, PT, R203, 0x1, PT ;  /* 0x00000001cb00780c */ /* 0x000fc40003f44270 */
[----:B------:R-:W-:Y:S02]  /*55b0*/  FSEL R152, R152, -INF , P1 ;  /* 0xff80000098987808 */ /* 0x000fe40000800000 */
[----:B------:R-:W-:Y:S02]  /*55c0*/  ISETP.GT.AND P1, PT, R203, 0x11, PT ;  /* 0x00000011cb00780c */ /* 0x000fe40003f24270 */
[----:B---3--:R-:W-:Y:S01]  /*55d0*/  FSEL R169, R169, -INF , P5 ;  /* 0xff800000a9a97808 */ /* 0x008fe20002800000 */
[----:B------:R-:W3:Y:S01]  /*55e0*/  MUFU.TANH R155, R155 ;  /* 0x0000009b009b7308 */ /* 0x000ee20000002400 */
[----:B------:R-:W-:Y:S02]  /*55f0*/  ISETP.GT.AND P5, PT, R203, 0x38, PT ;  /* 0x00000038cb00780c */ /* 0x000fe40003fa4270 */
[----:B------:R-:W-:Y:S02]  /*5600*/  FSEL R177, R177, -INF , P4 ;  /* 0xff800000b1b17808 */ /* 0x000fe40002000000 */
[----:B------:R-:W-:-:S02]  /*5610*/  FSEL R153, R153, -INF , P2 ;  /* 0xff80000099997808 */ /* 0x000fc40001000000 */
[----:B------:R-:W-:Y:S01]  /*5620*/  ISETP.GT.AND P4, PT, R204, RZ, PT ;  /* 0x000000ffcc00720c */ /* 0x000fe20003f84270 */
[----:B------:R-:W3:Y:S01]  /*5630*/  MUFU.TANH R173, R173 ;  /* 0x000000ad00ad7308 */ /* 0x000ee20000002400 */
[----:B------:R-:W-:Y:S02]  /*5640*/  ISETP.GT.AND P2, PT, R203, 0x18, PT ;  /* 0x00000018cb00780c */ /* 0x000fe40003f44270 */
[----:B--2---:R-:W-:Y:S02]  /*5650*/  FSEL R161, R161, -INF , P1 ;  /* 0xff800000a1a17808 */ /* 0x004fe40000800000 */
[----:B------:R-:W-:Y:S02]  /*5660*/  ISETP.GT.AND P1, PT, R203, 0x28, PT ;  /* 0x00000028cb00780c */ /* 0x000fe40003f24270 */
[----:B-1----:R-:W-:Y:S01]  /*5670*/  FSEL R180, R180, -INF , P5 ;  /* 0xff800000b4b47808 */ /* 0x002fe20002800000 */
[----:B------:R-:W1:Y:S01]  /*5680*/  MUFU.TANH R181, R181 ;  /* 0x000000b500b57308 */ /* 0x000e620000002400 */
[----:B------:R-:W-:-:S02]  /*5690*/  ISETP.GT.AND P5, PT, R204, 0x1, PT ;  /* 0x00000001cc00780c */ /* 0x000fc40003fa4270 */
[----:B----4-:R-:W-:Y:S02]  /*56a0*/  FSEL R154, R154, -INF , P4 ;  /* 0xff8000009a9a7808 */ /* 0x010fe40002000000 */
[----:B-----5:R-:W-:Y:S02]  /*56b0*/  FSEL R164, R164, -INF , P2 ;  /* 0xff800000a4a47808 */ /* 0x020fe40001000000 */
[C---:B------:R-:W-:Y:S01]  /*56c0*/  ISETP.GT.AND P2, PT, R203.reuse, 0x29, PT ;  /* 0x00000029cb00780c */ /* 0x040fe20003f44270 */
[----:B------:R-:W2:Y:S01]  /*56d0*/  MUFU.TANH R158, R158 ;  /* 0x0000009e009e7308 */ /* 0x000ea20000002400 */
[----:B0-----:R-:W-:Y:S02]  /*56e0*/  FSEL R172, R172, -INF , P1 ;  /* 0xff800000acac7808 */ /* 0x001fe40000800000 */
[----:B------:R-:W-:Y:S02]  /*56f0*/  ISETP.GT.AND P1, PT, R203, 0x39, PT ;  /* 0x00000039cb00780c */ /* 0x000fe40003f24270 */
[----:B------:R-:W-:-:S02]  /*5700*/  ISETP.GT.AND P4, PT, R204, 0x8, PT ;  /* 0x00000008cc00780c */ /* 0x000fc40003f84270 */
[----:B---3--:R-:W-:Y:S01]  /*5710*/  FSEL R155, R155, -INF , P5 ;  /* 0xff8000009b9b7808 */ /* 0x008fe20002800000 */
[----:B------:R-:W0:Y:S01]  /*5720*/  MUFU.TANH R184, R184 ;  /* 0x000000b800b87308 */ /* 0x000e220000002400 */
[----:B------:R-:W-:Y:S02]  /*5730*/  FMNMX.FTZ R205, R154, R202, !PT ;  /* 0x000000ca9acd7209 */ /* 0x000fe40007810000 */
[----:B------:R-:W-:Y:S02]  /*5740*/  FSEL R173, R173, -INF , P2 ;  /* 0xff800000adad7808 */ /* 0x000fe40001000000 */
[----:B------:R-:W-:Y:S02]  /*5750*/  ISETP.GT.AND P2, PT, R203, 0x40, PT ;  /* 0x00000040cb00780c */ /* 0x000fe40003f44270 */
[----:B-1----:R-:W-:Y:S01]  /*5760*/  FSEL R181, R181, -INF , P1 ;  /* 0xff800000b5b57808 */ /* 0x002fe20000800000 */
[----:B------:R-:W1:Y:S01]  /*5770*/  MUFU.TANH R156, R156 ;  /* 0x0000009c009c7308 */ /* 0x000e620000002400 */
[----:B------:R-:W-:-:S02]  /*5780*/  ISETP.GT.AND P3, PT, R203, 0x8, PT ;  /* 0x00000008cb00780c */ /* 0x000fc40003f64270 */
[----:B------:R-:W-:Y:S02]  /*5790*/  ISETP.GT.AND P1, PT, R204, 0x9, PT ;  /* 0x00000009cc00780c */ /* 0x000fe40003f24270 */
[----:B--2---:R-:W-:Y:S02]  /*57a0*/  FSEL R158, R158, -INF , P4 ;  /* 0xff8000009e9e7808 */ /* 0x004fe40002000000 */
[----:B------:R-:W-:Y:S01]  /*57b0*/  FMNMX.FTZ R205, R155, R205, !PT ;  /* 0x000000cd9bcd7209 */ /* 0x000fe20007810000 */
[----:B------:R-:W2:Y:S01]  /*57c0*/  MUFU.TANH R159, R159 ;  /* 0x0000009f009f7308 */ /* 0x000ea20000002400 */
[----:B0-----:R-:W-:Y:S02]  /*57d0*/  FSEL R184, R184, -INF , P2 ;  /* 0xff800000b8b87808 */ /* 0x001fe40001000000 */
[----:B------:R-:W-:Y:S02]  /*57e0*/  ISETP.GT.AND P2, PT, R204, 0x10, PT ;  /* 0x00000010cc00780c */ /* 0x000fe40003f44270 */
[----:B------:R-:W-:-:S02]  /*57f0*/  FMNMX.FTZ R205, R158, R205, !PT ;  /* 0x000000cd9ecd7209 */ /* 0x000fc40007810000 */
[----:B------:R-:W-:Y:S01]  /*5800*/  ISETP.GT.AND P5, PT, R204, 0x11, PT ;  /* 0x00000011cc00780c */ /* 0x000fe20003fa4270 */
[----:B------:R-:W0:Y:S01]  /*5810*/  MUFU.TANH R162, R162 ;  /* 0x000000a200a27308 */ /* 0x000e220000002400 */
[----:B-1----:R-:W-:Y:S02]  /*5820*/  FSEL R156, R156, -INF , P3 ;  /* 0xff8000009c9c7808 */ /* 0x002fe40001800000 */
[----:B------:R-:W-:Y:S02]  /*5830*/  ISETP.GT.AND P3, PT, R203, 0x19, PT ;  /* 0x00000019cb00780c */ /* 0x000fe40003f64270 */
[----:B------:R-:W-:Y:S02]  /*5840*/  ISETP.GT.AND P4, PT, R204, 0x18, PT ;  /* 0x00000018cc00780c */ /* 0x000fe40003f84270 */
[----:B------:R-:W-:Y:S01]  /*5850*/  FMNMX.FTZ R206, R152, R21, !PT ;  /* 0x0000001598ce7209 */ /* 0x000fe20007810000 */
[----:B------:R-:W1:Y:S01]  /*5860*/  MUFU.TANH R165, R165 ;  /* 0x000000a500a57308 */ /* 0x000e620000002400 */
[----:B--2---:R-:W-:-:S02]  /*5870*/  FSEL R159, R159, -INF , P1 ;  /* 0xff8000009f9f7808 */ /* 0x004fc40000800000 */
[----:B------:R-:W-:Y:S02]  /*5880*/  ISETP.GT.AND P1, PT, R204, 0x19, PT ;  /* 0x00000019cc00780c */ /* 0x000fe40003f24270 */
[----:B------:R-:W-:Y:S02]  /*5890*/  FMNMX.FTZ R205, R159, R205, !PT ;  /* 0x000000cd9fcd7209 */ /* 0x000fe40007810000 */
[----:B------:R-:W-:Y:S01]  /*58a0*/  FMNMX.FTZ R206, R153, R206, !PT ;  /* 0x000000ce99ce7209 */ /* 0x000fe20007810000 */
[----:B------:R-:W2:Y:S01]  /*58b0*/  MUFU.TANH R163, R163 ;  /* 0x000000a300a37308 */ /* 0x000ea20000002400 */
[----:B0-----:R-:W-:Y:S02]  /*58c0*/  FSEL R162, R162, -INF , P2 ;  /* 0xff800000a2a27808 */ /* 0x001fe40001000000 */
[----:B------:R-:W-:Y:S02]  /*58d0*/  ISETP.GT.AND P2, PT, R204, 0x21, PT ;  /* 0x00000021cc00780c */ /* 0x000fe40003f44270 */
[----:B------:R-:W-:-:S02]  /*58e0*/  FMNMX.FTZ R205, R162, R205, !PT ;  /* 0x000000cda2cd7209 */ /* 0x000fc40007810000 */
[----:B------:R-:W-:Y:S01]  /*58f0*/  FMNMX.FTZ R206, R156, R206, !PT ;  /* 0x000000ce9cce7209 */ /* 0x000fe20007810000 */
[----:B------:R-:W0:Y:S01]  /*5900*/  MUFU.TANH R176, R176 ;  /* 0x000000b000b07308 */ /* 0x000e220000002400 */
[----:B-1----:R-:W-:Y:S02]  /*5910*/  FSEL R165, R165, -INF , P3 ;  /* 0xff800000a5a57808 */ /* 0x002fe40001800000 */
[----:B------:R-:W-:Y:S02]  /*5920*/  ISETP.GT.AND P3, PT, R203, 0x30, PT ;  /* 0x00000030cb00780c */ /* 0x000fe40003f64270 */
[----:B------:R-:W-:-:S03]  /*5930*/  FMNMX.FTZ R206, R157, R206, !PT ;  /* 0x000000ce9dce7209 */ /* 0x000fc60007810000 */
[----:B------:R-:W1:Y:S01]  /*5940*/  MUFU.TANH R166, R166 ;  /* 0x000000a600a67308 */ /* 0x000e620000002400 */
[----:B--2---:R-:W-:Y:S02]  /*5950*/  FSEL R163, R163, -INF , P5 ;  /* 0xff800000a3a37808 */ /* 0x004fe40002800000 */
[----:B------:R-:W-:Y:S02]  /*5960*/  ISETP.GT.AND P5, PT, R204, 0x28, PT ;  /* 0x00000028cc00780c */ /* 0x000fe40003fa4270 */
[----:B------:R-:W-:Y:S02]  /*5970*/  FMNMX.FTZ R205, R163, R205, !PT ;  /* 0x000000cda3cd7209 */ /* 0x000fe40007810000 */
[----:B------:R-:W-:Y:S01]  /*5980*/  FMNMX.FTZ R206, R160, R206, !PT ;  /* 0x000000cea0ce7209 */ /* 0x000fe20007810000 */
[----:B------:R-:W2:Y:S01]  /*5990*/  MUFU.TANH R185, R185 ;  /* 0x000000b900b97308 */ /* 0x000ea20000002400 */
[----:B0-----:R-:W-:Y:S02]  /*59a0*/  FSEL R176, R176, -INF , P3 ;  /* 0xff800000b0b07808 */ /* 0x001fe40001800000 */
[----:B------:R-:W-:-:S02]  /*59b0*/  ISETP.GT.AND P3, PT, R203, 0x41, PT ;  /* 0x00000041cb00780c */ /* 0x000fc40003f64270 */
[----:B------:R-:W-:-:S03]  /*59c0*/  FMNMX.FTZ R206, R161, R206, !PT ;  /* 0x000000cea1ce7209 */ /* 0x000fc60007810000 */
[----:B------:R-:W0:Y:S01]  /*59d0*/  MUFU.TANH R167, R167 ;  /* 0x000000a700a77308 */ /* 0x000e220000002400 */
[----:B-1----:R-:W-:Y:S02]  /*59e0*/  FSEL R166, R166, -INF , P4 ;  /* 0xff800000a6a67808 */ /* 0x002fe40002000000 */
[----:B------:R-:W-:Y:S02]  /*59f0*/  ISETP.GT.AND P4, PT, R204, 0x29, PT ;  /* 0x00000029cc00780c */ /* 0x000fe40003f84270 */
[----:B------:R-:W-:Y:S02]  /*5a00*/  FMNMX.FTZ R205, R166, R205, !PT ;  /* 0x000000cda6cd7209 */ /* 0x000fe40007810000 */
[----:B------:R-:W-:Y:S01]  /*5a10*/  FMNMX.FTZ R206, R164, R206, !PT ;  /* 0x000000cea4ce7209 */ /* 0x000fe20007810000 */
[----:B------:R-:W1:Y:S01]  /*5a20*/  MUFU.TANH R170, R170 ;  /* 0x000000aa00aa7308 */ /* 0x000e620000002400 */
[----:B--2---:R-:W-:Y:S02]  /*5a30*/  FSEL R185, R185, -INF , P3 ;  /* 0xff800000b9b97808 */ /* 0x004fe40001800000 */
[----:B------:R-:W-:-:S02]  /*5a40*/  ISETP.GT.AND P3, PT, R204, 0x20, PT ;  /* 0x00000020cc00780c */ /* 0x000fc40003f64270 */
[----:B------:R-:W-:-:S03]  /*5a50*/  FMNMX.FTZ R206, R165, R206, !PT ;  /* 0x000000cea5ce7209 */ /* 0x000fc60007810000 */
[----:B------:R-:W2:Y:S01]  /*5a60*/  MUFU.TANH R171, R171 ;  /* 0x000000ab00ab7308 */ /* 0x000ea20000002400 */
[----:B0-----:R-:W-:Y:S02]  /*5a70*/  FSEL R167, R167, -INF , P1 ;  /* 0xff800000a7a77808 */ /* 0x001fe40000800000 */
[----:B------:R-:W-:Y:S02]  /*5a80*/  ISETP.GT.AND P1, PT, R204, 0x30, PT ;  /* 0x00000030cc00780c */ /* 0x000fe40003f24270 */
[----:B------:R-:W-:Y:S02]  /*5a90*/  FMNMX.FTZ R205, R167, R205, !PT ;  /* 0x000000cda7cd7209 */ /* 0x000fe40007810000 */
[----:B------:R-:W-:Y:S01]  /*5aa0*/  FMNMX.FTZ R206, R168, R206, !PT ;  /* 0x000000cea8ce7209 */ /* 0x000fe20007810000 */
[----:B------:R-:W0:Y:S01]  /*5ab0*/  MUFU.TANH R174, R174 ;  /* 0x000000ae00ae7308 */ /* 0x000e220000002400 */
[----:B-1----:R-:W-:Y:S02]  /*5ac0*/  FSEL R170, R170, -INF , P3 ;  /* 0xff800000aaaa7808 */ /* 0x002fe40001800000 */
[----:B------:R-:W-:-:S02]  /*5ad0*/  ISETP.GT.AND P3, PT, R204, 0x31, PT ;  /* 0x00000031cc00780c */ /* 0x000fc40003f64270 */
[----:B------:R-:W-:Y:S02]  /*5ae0*/  FMNMX.FTZ R205, R170, R205, !PT ;  /* 0x000000cdaacd7209 */ /* 0x000fe40007810000 */
[----:B------:R-:W-:Y:S01]  /*5af0*/  FMNMX.FTZ R206, R169, R206, !PT ;  /* 0x000000cea9ce7209 */ /* 0x000fe20007810000 */
[----:B------:R-:W1:Y:S01]  /*5b00*/  MUFU.TANH R175, R175 ;  /* 0x000000af00af7308 */ /* 0x000e620000002400 */
[----:B--2---:R-:W-:Y:S02]  /*5b10*/  FSEL R171, R171, -INF , P2 ;  /* 0xff800000abab7808 */ /* 0x004fe40001000000 */
[----:B------:R-:W-:Y:S02]  /*5b20*/  ISETP.GT.AND P2, PT, R204, 0x38, PT ;  /* 0x00000038cc00780c */ /* 0x000fe40003f44270 */
[----:B------:R-:W-:Y:S02]  /*5b30*/  FMNMX.FTZ R205, R171, R205, !PT ;  /* 0x000000cdabcd7209 */ /* 0x000fe40007810000 */
[----:B------:R-:W-:Y:S01]  /*5b40*/  FMNMX.FTZ R206, R172, R206, !PT ;  /* 0x000000ceacce7209 */ /* 0x000fe20007810000 */
[----:B------:R-:W2:Y:S01]  /*5b50*/  MUFU.TANH R178, R178 ;  /* 0x000000b200b27308 */ /* 0x000ea20000002400 */
[----:B0-----:R-:W-:-:S02]  /*5b60*/  FSEL R174, R174, -INF , P5 ;  /* 0xff800000aeae7808 */ /* 0x001fc40002800000 */
[----:B------:R-:W-:Y:S02]  /*5b70*/  ISETP.GT.AND P5, PT, R204, 0x39, PT ;  /* 0x00000039cc00780c */ /* 0x000fe40003fa4270 */
[----:B------:R-:W-:Y:S02]  /*5b80*/  FMNMX.FTZ R205, R174, R205, !PT ;  /* 0x000000cdaecd7209 */ /* 0x000fe40007810000 */
[----:B------:R-:W-:Y:S01]  /*5b90*/  FMNMX.FTZ R206, R173, R206, !PT ;  /* 0x000000ceadce7209 */ /* 0x000fe20007810000 */
[----:B------:R-:W0:Y:S01]  /*5ba0*/  MUFU.TANH R179, R179 ;  /* 0x000000b300b37308 */ /* 0x000e220000002400 */
[----:B-1----:R-:W-:Y:S02]  /*5bb0*/  FSEL R175, R175, -INF , P4 ;  /* 0xff800000afaf7808 */ /* 0x002fe40002000000 */
[----:B------:R-:W-:Y:S02]  /*5bc0*/  ISETP.GT.AND P4, PT, R204, 0x40, PT ;  /* 0x00000040cc00780c */ /* 0x000fe40003f84270 */
[----:B------:R-:W-:-:S02]  /*5bd0*/  FMNMX.FTZ R205, R175, R205, !PT ;  /* 0x000000cdafcd7209 */ /* 0x000fc40007810000 */
        /* <DEDUP_REMOVED lines=36> */
[----:B-1----:R-:W-:-:S04]  /*5e20*/  FSEL R194, R194, -INF , P5 ;  /* 0xff800000c2c27808 */ /* 0x002fc80002800000 */
        /* <DEDUP_REMOVED lines=9> */
[----:B------:R-:W-:Y:S01]  /*5ec0*/  MUFU.TANH R189, R189 ;  /* 0x000000bd00bd7308 */ /* 0x000fe20000002400 */
[----:B-1----:R-:W-:Y:S02]  /*5ed0*/  FSEL R188, R188, -INF , P2 ;  /* 0xff800000bcbc7808 */ /* 0x002fe40001000000 */
[----:B------:R-:W-:-:S05]  /*5ee0*/  ISETP.GT.AND P2, PT, R203, 0x51, PT ;  /* 0x00000051cb00780c */ /* 0x000fca0003f44270 */
[----:B------:R-:W0:Y:S01]  /*5ef0*/  MUFU.TANH R192, R192 ;  /* 0x000000c000c07308 */ /* 0x000e220000002400 */
[----:B--2---:R-:W-:-:S07]  /*5f00*/  FSEL R199, R199, -INF , P3 ;  /* 0xff800000c7c77808 */ /* 0x004fce0001800000 */
[----:B------:R1:W-:Y:S08]  /*5f10*/  MUFU.TANH R204, R197 ;  /* 0x000000c500cc7308 */ /* 0x0003f00000002400 */
[----:B------:R-:W2:Y:S01]  /*5f20*/  MUFU.TANH R193, R193 ;  /* 0x000000c100c17308 */ /* 0x000ea20000002400 */
[----:B-1----:R-:W-:Y:S02]  /*5f30*/  FMNMX.FTZ R197, R181, R206, !PT ;  /* 0x000000ceb5c57209 */ /* 0x002fe40007810000 */
[----:B0-----:R-:W-:-:S02]  /*5f40*/  FSEL R192, R192, -INF , P1 ;  /* 0xff800000c0c07808 */ /* 0x001fc40000800000 */
[----:B------:R-:W-:Y:S02]  /*5f50*/  FMNMX.FTZ R197, R184, R197, !PT ;  /* 0x000000c5b8c57209 */ /* 0x000fe40007810000 */
[----:B------:R-:W-:Y:S01]  /*5f60*/  ISETP.GT.AND P1, PT, R203, 0x58, PT ;  /* 0x00000058cb00780c */ /* 0x000fe20003f24270 */
[----:B------:R-:W0:Y:S01]  /*5f70*/  MUFU.TANH R196, R196 ;  /* 0x000000c400c47308 */ /* 0x000e220000002400 */
[----:B------:R-:W-:Y:S02]  /*5f80*/  FMNMX.FTZ R206, R185, R197, !PT ;  /* 0x000000c5b9ce7209 */ /* 0x000fe40007810000 */
[----:B------:R-:W-:Y:S02]  /*5f90*/  FSEL R197, R189, -INF , P4 ;  /* 0xff800000bdc57808 */ /* 0x000fe40002000000 */
[----:B------:R-:W-:Y:S02]  /*5fa0*/  FMNMX.FTZ R206, R188, R206, !PT ;  /* 0x000000cebcce7209 */ /* 0x000fe40007810000 */
[----:B------:R-:W-:-:S02]  /*5fb0*/  FMNMX.FTZ R189, R199, R205, !PT ;  /* 0x000000cdc7bd7209 */ /* 0x000fc40007810000 */
[----:B------:R-:W-:Y:S02]  /*5fc0*/  FMNMX.FTZ R206, R197, R206, !PT ;  /* 0x000000cec5ce7209 */ /* 0x000fe40007810000 */
[----:B--2---:R-:W-:Y:S01]  /*5fd0*/  FSEL R193, R193, -INF , P2 ;  /* 0xff800000c1c17808 */ /* 0x004fe20001000000 */
[----:B------:R-:W1:Y:S01]  /*5fe0*/  SHFL.BFLY PT, R205, R189, 0x2, 0x1f ;  /* 0x0c401f00bdcd7f89 */ /* 0x000e6200000e0000 */
[----:B------:R-:W-:Y:S02]  /*5ff0*/  FMNMX.FTZ R206, R192, R206, !PT ;  /* 0x000000cec0ce7209 */ /* 0x000fe40007810000 */
[----:B------:R-:W-:Y:S02]  /*6000*/  ISETP.GT.AND P2, PT, R203, 0x59, PT ;  /* 0x00000059cb00780c */ /* 0x000fe40003f44270 */
[----:B0-----:R-:W-:Y:S02]  /*6010*/  FSEL R196, R196, -INF , P1 ;  /* 0xff800000c4c47808 */ /* 0x001fe40000800000 */
[----:B------:R-:W-:-:S02]  /*6020*/  FMNMX.FTZ R206, R193, R206, !PT ;  /* 0x000000cec1ce7209 */ /* 0x000fc40007810000 */
[----:B------:R-:W-:Y:S02]  /*6030*/  FSEL R204, R204, -INF , P2 ;  /* 0xff800000cccc7808 */ /* 0x000fe40001000000 */
[----:B------:R-:W-:-:S04]  /*6040*/  FMNMX.FTZ R203, R196, R206, !PT ;  /* 0x000000cec4cb7209 */ /* 0x000fc80007810000 */
[----:B------:R-:W-:-:S05]  /*6050*/  FMNMX.FTZ R203, R204, R203, !PT ;  /* 0x000000cbcccb7209 */ /* 0x000fca0007810000 */
[----:B------:R-:W0:Y:S01]  /*6060*/  SHFL.BFLY PT, R206, R203, 0x2, 0x1f ;  /* 0x0c401f00cbce7f89 */ /* 0x000e2200000e0000 */
[----:B-1----:R-:W-:-:S05]  /*6070*/  FMNMX.FTZ R189, R189, R205, !PT ;  /* 0x000000cdbdbd7209 */ /* 0x002fca0007810000 */
[----:B------:R-:W1:Y:S01]  /*6080*/  SHFL.BFLY PT, R208, R189, 0x1, 0x1f ;  /* 0x0c201f00bdd07f89 */ /* 0x000e6200000e0000 */
[----:B0-----:R-:W-:-:S05]  /*6090*/  FMNMX.FTZ R205, R203, R206, !PT ;  /* 0x000000cecbcd7209 */ /* 0x001fca0007810000 */
[----:B------:R-:W0:Y:S01]  /*60a0*/  SHFL.BFLY PT, R207, R205, 0x1, 0x1f ;  /* 0x0c201f00cdcf7f89 */ /* 0x000e2200000e0000 */
[----:B-1----:R-:W-:-:S04]  /*60b0*/  FMNMX.FTZ R189, R189, R208, !PT ;  /* 0x000000d0bdbd7209 */ /* 0x002fc80007810000 */
[C---:B------:R-:W-:Y:S01]  /*60c0*/  FSETP.NEU.FTZ.AND P2, PT, R189.reuse, -INF , PT ;  /* 0xff800000bd00780b */ /* 0x040fe20003f5d000 */
[----:B------:R-:W-:-:S05]  /*60d0*/  FMUL.FTZ R203, R189, UR5 ;  /* 0x00000005bdcb7c20 */ /* 0x000fca0008410000 */
[----:B------:R-:W-:-:S05]  /*60e0*/  FSEL R203, R203, RZ, P2 ;  /* 0x000000ffcbcb7208 */ /* 0x000fca0001000000 */
[--C-:B------:R-:W-:Y:S01]  /*60f0*/  FFMA.FTZ R206, R154, UR5, -R203.reuse ;  /* 0x000000059ace7c23 */ /* 0x100fe200080108cb */
[--C-:B------:R-:W-:Y:S01]  /*6100*/  FFMA.FTZ R208, R155, UR5, -R203.reuse ;  /* 0x000000059bd07c23 */ /* 0x100fe200080108cb */
[----:B------:R-:W1:Y:S01]  /*6110*/  S2R R154, SR_TID.X ;  /* 0x00000000009a7919 */ /* 0x000e620000002100 */
[--C-:B------:R-:W-:Y:S01]  /*6120*/  FFMA.FTZ R158, R158, UR5, -R203.reuse ;  /* 0x000000059e9e7c23 */ /* 0x100fe200080108cb */
[--C-:B------:R-:W-:Y:S01]  /*6130*/  FFMA.FTZ R159, R159, UR5, -R203.reuse ;  /* 0x000000059f9f7c23 */ /* 0x100fe200080108cb */
[----:B0-----:R-:W-:Y:S01]  /*6140*/  FMNMX.FTZ R205, R205, R207, !PT ;  /* 0x000000cfcdcd7209 */ /* 0x001fe20007810000 */
[----:B------:R-:W-:Y:S01]  /*6150*/  MUFU.EX2 R206, R206 ;  /* 0x000000ce00ce7308 */ /* 0x000fe20000000800 */
[--C-:B------:R-:W-:Y:S01]  /*6160*/  FFMA.FTZ R162, R162, UR5, -R203.reuse ;  /* 0x00000005a2a27c23 */ /* 0x100fe200080108cb */
[--C-:B------:R-:W-:Y:S01]  /*6170*/  FFMA.FTZ R163, R163, UR5, -R203.reuse ;  /* 0x00000005a3a37c23 */ /* 0x100fe200080108cb */
[C---:B------:R-:W-:Y:S01]  /*6180*/  FSETP.NEU.FTZ.AND P1, PT, R205.reuse, -INF , PT ;  /* 0xff800000cd00780b */ /* 0x040fe20003f3d000 */
[----:B------:R-:W-:Y:S01]  /*6190*/  FMUL.FTZ R209, R205, UR5 ;  /* 0x00000005cdd17c20 */ /* 0x000fe20008410000 */
[--C-:B------:R-:W-:Y:S01]  /*61a0*/  FFMA.FTZ R166, R166, UR5, -R203.reuse ;  /* 0x00000005a6a67c23 */ /* 0x100fe200080108cb */
[--C-:B------:R-:W-:Y:S01]  /*61b0*/  FFMA.FTZ R167, R167, UR5, -R203.reuse ;  /* 0x00000005a7a77c23 */ /* 0x100fe200080108cb */
[--C-:B------:R-:W-:Y:S01]  /*61c0*/  FFMA.FTZ R170, R170, UR5, -R203.reuse ;  /* 0x00000005aaaa7c23 */ /* 0x100fe200080108cb */
[----:B------:R-:W-:Y:S01]  /*61d0*/  MUFU.EX2 R208, R208 ;  /* 0x000000d000d07308 */ /* 0x000fe20000000800 */
[----:B------:R-:W-:Y:S01]  /*61e0*/  FSEL R209, R209, RZ, P1 ;  /* 0x000000ffd1d17208 */ /* 0x000fe20000800000 */
[--C-:B------:R-:W-:Y:S01]  /*61f0*/  FFMA.FTZ R171, R171, UR5, -R203.reuse ;  /* 0x00000005abab7c23 */ /* 0x100fe200080108cb */
[--C-:B------:R-:W-:Y:S01]  /*6200*/  FFMA.FTZ R174, R174, UR5, -R203.reuse ;  /* 0x00000005aeae7c23 */ /* 0x100fe200080108cb */
[--C-:B------:R-:W-:Y:S01]  /*6210*/  FFMA.FTZ R175, R175, UR5, -R203.reuse ;  /* 0x00000005afaf7c23 */ /* 0x100fe200080108cb */
[----:B------:R-:W-:Y:S01]  /*6220*/  FFMA.FTZ R178, R178, UR5, -R203 ;  /* 0x00000005b2b27c23 */ /* 0x000fe200080108cb */
[--C-:B------:R-:W-:Y:S01]  /*6230*/  FFMA.FTZ R210, R152, UR5, -R209.reuse ;  /* 0x0000000598d27c23 */ /* 0x100fe200080108d1 */
[----:B------:R-:W-:Y:S01]  /*6240*/  FSEL R152, R205, RZ, P1 ;  /* 0x000000ffcd987208 */ /* 0x000fe20000800000 */
[--C-:B------:R-:W-:Y:S01]  /*6250*/  FFMA.FTZ R157, R157, UR5, -R209.reuse ;  /* 0x000000059d9d7c23 */ /* 0x100fe200080108d1 */
[--C-:B------:R-:W-:Y:S01]  /*6260*/  FFMA.FTZ R207, R153, UR5, -R209.reuse ;  /* 0x0000000599cf7c23 */ /* 0x100fe200080108d1 */
[----:B------:R-:W-:Y:S01]  /*6270*/  FFMA.FTZ R156, R156, UR5, -R209 ;  /* 0x000000059c9c7c23 */ /* 0x000fe200080108d1 */
[----:B------:R-:W-:Y:S01]  /*6280*/  MUFU.EX2 R158, R158 ;  /* 0x0000009e009e7308 */ /* 0x000fe20000000800 */
[----:B------:R-:W-:Y:S01]  /*6290*/  FADD.FTZ R152, -R152, R21 ;  /* 0x0000001598987221 */ /* 0x000fe20000010100 */
[--C-:B------:R-:W-:Y:S01]  /*62a0*/  FFMA.FTZ R160, R160, UR5, -R209.reuse ;  /* 0x00000005a0a07c23 */ /* 0x100fe200080108d1 */
[--C-:B------:R-:W-:Y:S01]  /*62b0*/  FFMA.FTZ R161, R161, UR5, -R209.reuse ;  /* 0x00000005a1a17c23 */ /* 0x100fe200080108d1 */
[--C-:B------:R-:W-:Y:S01]  /*62c0*/  FFMA.FTZ R164, R164, UR5, -R209.reuse ;  /* 0x00000005a4a47c23 */ /* 0x100fe200080108d1 */
[--C-:B------:R-:W-:Y:S01]  /*62d0*/  FFMA.FTZ R165, R165, UR5, -R209.reuse ;  /* 0x00000005a5a57c23 */ /* 0x100fe200080108d1 */
[--C-:B------:R-:W-:Y:S01]  /*62e0*/  FFMA.FTZ R168, R168, UR5, -R209.reuse ;  /* 0x00000005a8a87c23 */ /* 0x100fe200080108d1 */
[--C-:B------:R-:W-:Y:S01]  /*62f0*/  FFMA.FTZ R169, R169, UR5, -R209.reuse ;  /* 0x00000005a9a97c23 */ /* 0x100fe200080108d1 */
[----:B------:R0:W-:Y:S01]  /*6300*/  MUFU.EX2 R21, R157 ;  /* 0x0000009d00157308 */ /* 0x0001e20000000800 */
[----:B-1----:R-:W-:Y:S01]  /*6310*/  SHF.R.U32.HI R154, RZ, 0x7, R154 ;  /* 0x00000007ff9a7819 */ /* 0x002fe2000001169a */
[--C-:B------:R-:W-:Y:S01]  /*6320*/  FFMA.FTZ R172, R172, UR5, -R209.reuse ;  /* 0x00000005acac7c23 */ /* 0x100fe200080108d1 */
[----:B------:R-:W-:Y:S01]  /*6330*/  FFMA.FTZ R173, R173, UR5, -R209 ;  /* 0x00000005adad7c23 */ /* 0x000fe200080108d1 */
[--C-:B------:R-:W-:Y:S01]  /*6340*/  FFMA.FTZ R179, R179, UR5, -R203.reuse ;  /* 0x00000005b3b37c23 */ /* 0x100fe200080108cb */
[----:B------:R-:W-:Y:S01]  /*6350*/  FFMA.FTZ R182, R182, UR5, -R203 ;  /* 0x00000005b6b67c23 */ /* 0x000fe200080108cb */
[--C-:B------:R-:W-:Y:S01]  /*6360*/  FFMA.FTZ R176, R176, UR5, -R209.reuse ;  /* 0x00000005b0b07c23 */ /* 0x100fe200080108d1 */
[--C-:B------:R-:W-:Y:S01]  /*6370*/  FFMA.FTZ R177, R177, UR5, -R209.reuse ;  /* 0x00000005b1b17c23 */ /* 0x100fe200080108d1 */
[----:B------:R-:W1:Y:S01]  /*6380*/  MUFU.EX2 R159, R159 ;  /* 0x0000009f009f7308 */ /* 0x000e620000000800 */
[----:B0-----:R-:W-:Y:S01]  /*6390*/  FMUL.FTZ R157, R152, UR5 ;  /* 0x00000005989d7c20 */ /* 0x001fe20008410000 */
[----:B------:R-:W-:Y:S01]  /*63a0*/  FSEL R152, R189, RZ, P2 ;  /* 0x000000ffbd987208 */ /* 0x000fe20001000000 */
[--C-:B------:R-:W-:Y:S01]  /*63b0*/  FFMA.FTZ R180, R180, UR5, -R209.reuse ;  /* 0x00000005b4b47c23 */ /* 0x100fe200080108d1 */
[----:B------:R-:W-:Y:S01]  /*63c0*/  FFMA.FTZ R181, R181, UR5, -R209 ;  /* 0x00000005b5b57c23 */ /* 0x000fe200080108d1 */
[--C-:B------:R-:W-:Y:S01]  /*63d0*/  FFMA.FTZ R183, R183, UR5, -R203.reuse ;  /* 0x00000005b7b77c23 */ /* 0x100fe200080108cb */
[--C-:B------:R-:W-:Y:S01]  /*63e0*/  FFMA.FTZ R186, R186, UR5, -R203.reuse ;  /* 0x00000005baba7c23 */ /* 0x100fe200080108cb */
[----:B------:R-:W-:Y:S01]  /*63f0*/  FADD.FTZ R153, -R152, R202 ;  /* 0x000000ca98997221 */ /* 0x000fe20000010100 */
[----:B------:R-:W-:Y:S01]  /*6400*/  VIADD R152, R154, 0x8 ;  /* 0x000000089a987836 */ /* 0x000fe20000000000 */
[----:B------:R-:W0:Y:S01]  /*6410*/  MUFU.EX2 R157, R157 ;  /* 0x0000009d009d7308 */ /* 0x000e220000000800 */
[--C-:B------:R-:W-:Y:S01]  /*6420*/  FFMA.FTZ R187, R187, UR5, -R203.reuse ;  /* 0x00000005bbbb7c23 */ /* 0x100fe200080108cb */
[----:B------:R-:W-:Y:S01]  /*6430*/  FMUL.FTZ R153, R153, UR5 ;  /* 0x0000000599997c20 */ /* 0x000fe20008410000 */
[----:B------:R-:W-:Y:S01]  /*6440*/  FFMA.FTZ R190, R190, UR5, -R203 ;  /* 0x00000005bebe7c23 */ /* 0x000fe200080108cb */
[--C-:B------:R-:W-:Y:S01]  /*6450*/  FFMA.FTZ R184, R184, UR5, -R209.reuse ;  /* 0x00000005b8b87c23 */ /* 0x100fe200080108d1 */
[--C-:B------:R-:W-:Y:S01]  /*6460*/  FFMA.FTZ R185, R185, UR5, -R209.reuse ;  /* 0x00000005b9b97c23 */ /* 0x100fe200080108d1 */
[--C-:B------:R-:W-:Y:S01]  /*6470*/  FFMA.FTZ R188, R188, UR5, -R209.reuse ;  /* 0x00000005bcbc7c23 */ /* 0x100fe200080108d1 */
[----:B------:R-:W-:Y:S01]  /*6480*/  FFMA.FTZ R197, R197, UR5, -R209 ;  /* 0x00000005c5c57c23 */ /* 0x000fe200080108d1 */
[----:B------:R-:W2:Y:S01]  /*6490*/  MUFU.EX2 R202, R153 ;  /* 0x0000009900ca7308 */ /* 0x000ea20000000800 */
[----:B-1----:R-:W-:Y:S01]  /*64a0*/  F2FP.BF16.F32.PACK_AB R155, R159, R158 ;  /* 0x0000009e9f9b723e */ /* 0x002fe200000010ff */
[----:B------:R-:W-:Y:S01]  /*64b0*/  FFMA.FTZ R191, R191, UR5, -R203 ;  /* 0x00000005bfbf7c23 */ /* 0x000fe200080108cb */
[--C-:B------:R-:W-:Y:S01]  /*64c0*/  FFMA.FTZ R192, R192, UR5, -R209.reuse ;  /* 0x00000005c0c07c23 */ /* 0x100fe200080108d1 */
[--C-:B------:R-:W-:Y:S01]  /*64d0*/  FFMA.FTZ R196, R196, UR5, -R209.reuse ;  /* 0x00000005c4c47c23 */ /* 0x100fe200080108d1 */
[----:B------:R-:W-:Y:S01]  /*64e0*/  FFMA.FTZ R204, R204, UR5, -R209 ;  /* 0x00000005cccc7c23 */ /* 0x000fe200080108d1 */
[----:B------:R-:W-:-:S02]  /*64f0*/  FFMA.FTZ R199, R199, UR5, -R203 ;  /* 0x00000005c7c77c23 */ /* 0x000fc400080108cb */
[----:B------:R-:W-:Y:S01]  /*6500*/  MUFU.EX2 R210, R210 ;  /* 0x000000d200d27308 */ /* 0x000fe20000000800 */
        /* <DEDUP_REMOVED lines=8> */
[----:B------:R0:W-:Y:S01]  /*6590*/  BAR.SYNC.DEFER_BLOCKING R152, 0x100 ;  /* 0x000400980000751d */ /* 0x0001e20000010000 */
        /* <DEDUP_REMOVED lines=123> */
[----:B------:R-:W-:Y:S01]  /*6d50*/  MUFU.EX2 R162, R162 ;  /* 0x000000a200a27308 */ /* 0x000fe20000000800 */
[----:B0-----:R-:W-:Y:S01]  /*6d60*/  F2FP.BF16.F32.PACK_AB R152, R207, R210 ;  /* 0x000000d2cf98723e */ /* 0x001fe200000010ff */
[----:B------:R-:W-:Y:S01]  /*6d70*/  FFMA.FTZ R5, R202, R5, R206 ;  /* 0x00000005ca057223 */ /* 0x000fe200000100ce */
[----:B-1----:R-:W-:Y:S01]  /*6d80*/  F2FP.BF16.F32.PACK_AB R154, R21, R156 ;  /* 0x0000009c159a723e */ /* 0x002fe200000010ff */
[----:B------:R-:W-:-:S02]  /*6d90*/  FFMA.FTZ R4, R157, R4, R210 ;  /* 0x000000049d047223 */ /* 0x000fc400000100d2 */
[----:B------:R-:W-:Y:S01]  /*6da0*/  FADD.FTZ R5, R208, R5 ;  /* 0x00000005d0057221 */ /* 0x000fe20000010000 */
[----:B------:R-:W-:Y:S01]  /*6db0*/  WARPGROUP.ARRIVE ;  /* 0x00000000000079c5 */ /* 0x000fe20000000000 */
[----:B------:R-:W0:Y:S01]  /*6dc0*/  MUFU.EX2 R163, R163 ;  /* 0x000000a300a37308 */ /* 0x000e220000000800 */
[----:B------:R-:W-:Y:S01]  /*6dd0*/  FADD.FTZ R207, R207, R4 ;  /* 0x00000004cfcf7221 */ /* 0x000fe20000010000 */
[----:B------:R-:W-:-:S03]  /*6de0*/  FADD.FTZ R158, R158, R5 ;  /* 0x000000059e9e7221 */ /* 0x000fc60000010000 */
[----:B------:R-:W-:Y:S01]  /*6df0*/  HGMMA.64x256x16.F32.BF16 R24, R152, gdesc[UR8].tnspB, R24, gsb0 ;  /* 0x43e0000898187df0 */ /* 0x000fe20008001818 */
[----:B------:R-:W-:Y:S01]  /*6e00*/  UIADD3 UR10, UR6, 0x80, URZ ;  /* 0x00000080060a7890 */ /* 0x000fe2000fffe03f */
[----:B------:R-:W-:Y:S01]  /*6e10*/  FADD.FTZ R156, R156, R207 ;  /* 0x000000cf9c9c7221 */ /* 0x000fe20000010000 */
[----:B------:R-:W-:Y:S01]  /*6e20*/  MUFU.EX2 R166, R166 ;  /* 0x000000a600a67308 */ /* 0x000fe20000000800 */
[----:B------:R-:W-:Y:S01]  /*6e30*/  UMOV UR11, 0x40000040 ;  /* 0x40000040000b7882 */ /* 0x000fe20000000000 */
[----:B------:R-:W-:Y:S01]  /*6e40*/  FADD.FTZ R159, R159, R158 ;  /* 0x0000009e9f9f7221 */ /* 0x000fe20000010000 */
[----:B------:R-:W-:-:S05]  /*6e50*/  FADD.FTZ R21, R21, R156 ;  /* 0x0000009c15157221 */ /* 0x000fca0000010000 */
[----:B------:R-:W1:Y:S08]  /*6e60*/  MUFU.EX2 R167, R167 ;  /* 0x000000a700a77308 */ /* 0x000e700000000800 */
[----:B------:R-:W-:Y:S08]  /*6e70*/  MUFU.EX2 R160, R160 ;  /* 0x000000a000a07308 */ /* 0x000ff00000000800 */
[----:B------:R-:W2:Y:S08]  /*6e80*/  MUFU.EX2 R161, R161 ;  /* 0x000000a100a17308 */ /* 0x000eb00000000800 */
[----:B------:R-:W-:Y:S08]  /*6e90*/  MUFU.EX2 R164, R164 ;  /* 0x000000a400a47308 */ /* 0x000ff00000000800 */
[----:B------:R-:W3:Y:S08]  /*6ea0*/  MUFU.EX2 R165, R165 ;  /* 0x000000a500a57308 */ /* 0x000ef00000000800 */
[----:B------:R-:W-:Y:S08]  /*6eb0*/  MUFU.EX2 R170, R170 ;  /* 0x000000aa00aa7308 */ /* 0x000ff00000000800 */
[----:B------:R-:W-:Y:S08]  /*6ec0*/  MUFU.EX2 R171, R171 ;  /* 0x000000ab00ab7308 */ /* 0x000ff00000000800 */
[----:B------:R-:W-:Y:S08]  /*6ed0*/  MUFU.EX2 R174, R174 ;  /* 0x000000ae00ae7308 */ /* 0x000ff00000000800 */
[----:B------:R-:W-:Y:S08]  /*6ee0*/  MUFU.EX2 R168, R168 ;  /* 0x000000a800a87308 */ /* 0x000ff00000000800 */
[----:B------:R-:W4:Y:S08]  /*6ef0*/  MUFU.EX2 R169, R169 ;  /* 0x000000a900a97308 */ /* 0x000f300000000800 */
[----:B------:R-:W-:Y:S08]  /*6f00*/  MUFU.EX2 R172, R172 ;  /* 0x000000ac00ac7308 */ /* 0x000ff00000000800 */
[----:B------:R-:W5:Y:S08]  /*6f10*/  MUFU.EX2 R173, R173 ;  /* 0x000000ad00ad7308 */ /* 0x000f700000000800 */
[----:B------:R-:W5:Y:S08]  /*6f20*/  MUFU.EX2 R175, R175 ;  /* 0x000000af00af7308 */ /* 0x000f700000000800 */
[----:B------:R-:W-:Y:S08]  /*6f30*/  MUFU.EX2 R178, R178 ;  /* 0x000000b200b27308 */ /* 0x000ff00000000800 */
[----:B------:R-:W-:Y:S08]  /*6f40*/  MUFU.EX2 R179, R179 ;  /* 0x000000b300b37308 */ /* 0x000ff00000000800 */
[----:B------:R-:W-:Y:S08]  /*6f50*/  MUFU.EX2 R182, R182 ;  /* 0x000000b600b67308 */ /* 0x000ff00000000800 */
[----:B------:R-:W-:Y:S08]  /*6f60*/  MUFU.EX2 R176, R176 ;  /* 0x000000b000b07308 */ /* 0x000ff00000000800 */
[----:B------:R-:W5:Y:S08]  /*6f70*/  MUFU.EX2 R177, R177 ;  /* 0x000000b100b17308 */ /* 0x000f700000000800 */
        /* <DEDUP_REMOVED lines=11> */
[----:B------:R-:W5:Y:S08]  /*7030*/  MUFU.EX2 R192, R192 ;  /* 0x000000c000c07308 */ /* 0x000f700000000800 */
[----:B------:R-:W-:Y:S08]  /*7040*/  MUFU.EX2 R196, R196 ;  /* 0x000000c400c47308 */ /* 0x000ff00000000800 */
[----:B------:R-:W5:Y:S08]  /*7050*/  MUFU.EX2 R204, R204 ;  /* 0x000000cc00cc7308 */ /* 0x000f700000000800 */
[----:B------:R-:W-:Y:S01]  /*7060*/  MUFU.EX2 R199, R199 ;  /* 0x000000c700c77308 */ /* 0x000fe20000000800 */
[----:B------:R-:W-:-:S02]  /*7070*/  WARPGROUP.DEPBAR.LE gsb0, 0x0 ;  /* 0x00008000000079c5 */ /* 0x000fc40000010000 */
[----:B0-----:R-:W-:Y:S01]  /*7080*/  F2FP.BF16.F32.PACK_AB R153, R163, R162 ;  /* 0x000000a2a399723e */ /* 0x001fe200000010ff */
[----:B------:R-:W-:Y:S01]  /*7090*/  FADD.FTZ R162, R162, R159 ;  /* 0x0000009fa2a27221 */ /* 0x000fe20000010000 */
[----:B-1----:R-:W-:Y:S02]  /*70a0*/  F2FP.BF16.F32.PACK_AB R155, R167, R166 ;  /* 0x000000a6a79b723e */ /* 0x002fe400000010ff */
[----:B--2---:R-:W-:Y:S01]  /*70b0*/  F2FP.BF16.F32.PACK_AB R152, R161, R160 ;  /* 0x000000a0a198723e */ /* 0x004fe200000010ff */
[----:B------:R-:W-:Y:S01]  /*70c0*/  FADD.FTZ R160, R160, R21 ;  /* 0x00000015a0a07221 */ /* 0x000fe20000010000 */
[----:B---3--:R-:W-:Y:S01]  /*70d0*/  F2FP.BF16.F32.PACK_AB R154, R165, R164 ;  /* 0x000000a4a59a723e */ /* 0x008fe200000010ff */
[----:B------:R-:W-:Y:S02]  /*70e0*/  FADD.FTZ R163, R163, R162 ;  /* 0x000000a2a3a37221 */ /* 0x000fe40000010000 */
[----:B------:R-:W-:Y:S01]  /*70f0*/  FADD.FTZ R161, R161, R160 ;  /* 0x000000a0a1a17221 */ /* 0x000fe20000010000 */
[----:B------:R-:W-:Y:S01]  /*7100*/  WARPGROUP.ARRIVE ;  /* 0x00000000000079c5 */ /* 0x000fe20000000000 */
[----:B------:R-:W-:-:S02]  /*7110*/  FADD.FTZ R166, R166, R163 ;  /* 0x000000a3a6a67221 */ /* 0x000fc40000010000 */
[----:B------:R-:W-:Y:S02]  /*7120*/  FADD.FTZ R164, R164, R161 ;  /* 0x000000a1a4a47221 */ /* 0x000fe40000010000 */
[----:B------:R-:W-:Y:S01]  /*7130*/  FADD.FTZ R167, R167, R166 ;  /* 0x000000a6a7a77221 */ /* 0x000fe20000010000 */
[----:B------:R-:W-:Y:S01]  /*7140*/  HGMMA.64x256x16.F32.BF16 R24, R152, gdesc[UR8].tnspB, R24, gsb0 ;  /* 0x43e0000898187df0 */ /* 0x000fe20008001818 */
[----:B------:R-:W-:Y:S01]  /*7150*/  UIADD3 UR10, UR6, 0x100, URZ ;  /* 0x00000100060a7890 */ /* 0x000fe2000fffe03f */
[----:B------:R-:W-:Y:S01]  /*7160*/  FADD.FTZ R165, R165, R164 ;  /* 0x000000a4a5a57221 */ /* 0x000fe20000010000 */
[----:B------:R-:W-:Y:S01]  /*7170*/  UMOV UR11, 0x40000040 ;  /* 0x40000040000b7882 */ /* 0x000fe20000000000 */
[----:B------:R-:W-:Y:S02]  /*7180*/  WARPGROUP.DEPBAR.LE gsb0, 0x0 ;  /* 0x00008000000079c5 */ /* 0x000fe40000010000 */
[----:B----4-:R-:W-:Y:S01]  /*7190*/  F2FP.BF16.F32.PACK_AB R152, R169, R168 ;  /* 0x000000a8a998723e */ /* 0x010fe200000010ff */
[----:B------:R-:W-:Y:S01]  /*71a0*/  FADD.FTZ R168, R168, R165 ;  /* 0x000000a5a8a87221 */ /* 0x000fe20000010000 */
[----:B------:R-:W-:Y:S01]  /*71b0*/  F2FP.BF16.F32.PACK_AB R153, R171, R170 ;  /* 0x000000aaab99723e */ /* 0x000fe200000010ff */
[----:B------:R-:W-:Y:S01]  /*71c0*/  FADD.FTZ R170, R170, R167 ;  /* 0x000000a7aaaa7221 */ /* 0x000fe20000010000 */
[----:B-----5:R-:W-:Y:S01]  /*71d0*/  F2FP.BF16.F32.PACK_AB R154, R173, R172 ;  /* 0x000000acad9a723e */ /* 0x020fe200000010ff */
[----:B------:R-:W-:Y:S01]  /*71e0*/  FADD.FTZ R169, R169, R168 ;  /* 0x000000a8a9a97221 */ /* 0x000fe20000010000 */
[----:B------:R-:W-:Y:S01]  /*71f0*/  F2FP.BF16.F32.PACK_AB R155, R175, R174 ;  /* 0x000000aeaf9b723e */ /* 0x000fe200000010ff */
[----:B------:R-:W-:-:S02]  /*7200*/  FADD.FTZ R171, R171, R170 ;  /* 0x000000aaabab7221 */ /* 0x000fc40000010000 */
[----:B------:R-:W-:Y:S01]  /*7210*/  FADD.FTZ R172, R172, R169 ;  /* 0x000000a9acac7221 */ /* 0x000fe20000010000 */
[----:B------:R-:W-:Y:S01]  /*7220*/  WARPGROUP.ARRIVE ;  /* 0x00000000000079c5 */ /* 0x000fe20000000000 */
[----:B------:R-:W-:Y:S02]  /*7230*/  FADD.FTZ R174, R174, R171 ;  /* 0x000000abaeae7221 */ /* 0x000fe40000010000 */
[----:B------:R-:W-:Y:S02]  /*7240*/  FADD.FTZ R173, R173, R172 ;  /* 0x000000acadad7221 */ /* 0x000fe40000010000 */
[----:B------:R-:W-:-:S07]  /*7250*/  FADD.FTZ R175, R175, R174 ;  /* 0x000000aeafaf7221 */ /* 0x000fce0000010000 */
        /* <DEDUP_REMOVED lines=38> */
[----:B------:R-:W-:Y:S02]  /*74c0*/  WARPGROUP.DEPBAR.LE gsb0, 0x0 ;  /* 0x00008000000079c5 */ /* 0x000fe40000010000 */
[----:B------:R-:W-:Y:S01]  /*74d0*/  FFMA.FTZ R152, R193, UR5, -R209 ;  /* 0x00000005c1987c23 */ /* 0x000fe200080108d1 */
[--C-:B------:R-:W-:Y:S01]  /*74e0*/  FFMA.FTZ R193, R194, UR5, -R203.reuse ;  /* 0x00000005c2c17c23 */ /* 0x100fe200080108cb */
[--C-:B------:R-:W-:Y:S01]  /*74f0*/  FFMA.FTZ R194, R195, UR5, -R203.reuse ;  /* 0x00000005c3c27c23 */ /* 0x100fe200080108cb */
[----:B------:R-:W-:Y:S01]  /*7500*/  FFMA.FTZ R195, R198, UR5, -R203 ;  /* 0x00000005c6c37c23 */ /* 0x000fe200080108cb */
[----:B------:R-:W-:Y:S01]  /*7510*/  F2FP.BF16.F32.PACK_AB R154, R204, R196 ;  /* 0x000000c4cc9a723e */ /* 0x000fe200000010ff */
[----:B------:R-:W0:Y:S08]  /*7520*/  MUFU.EX2 R198, R152 ;  /* 0x0000009800c67308 */ /* 0x000e300000000800 */
[----:B------:R-:W-:Y:S08]  /*7530*/  MUFU.EX2 R193, R193 ;  /* 0x000000c100c17308 */ /* 0x000ff00000000800 */
[----:B------:R-:W1:Y:S01]  /*7540*/  MUFU.EX2 R194, R194 ;  /* 0x000000c200c27308 */ /* 0x000e620000000800 */
[C---:B0-----:R-:W-:Y:S01]  /*7550*/  F2FP.BF16.F32.PACK_AB R152, R198.reuse, R192 ;  /* 0x000000c0c698723e */ /* 0x041fe200000010ff */
[----:B------:R-:W-:-:S04]  /*7560*/  FADD.FTZ R197, R198, R197 ;  /* 0x000000c5c6c57221 */ /* 0x000fc80000010000 */
[----:B------:R-:W-:Y:S02]  /*7570*/  FADD.FTZ R197, R196, R197 ;  /* 0x000000c5c4c57221 */ /* 0x000fe40000010000 */
[----:B------:R-:W0:Y:S02]  /*7580*/  MUFU.EX2 R195, R195 ;  /* 0x000000c300c37308 */ /* 0x000e240000000800 */
[----:B------:R-:W-:Y:S01]  /*7590*/  FADD.FTZ R4, R204, R197 ;  /* 0x000000c5cc047221 */ /* 0x000fe20000010000 */
[----:B-1----:R-:W-:Y:S01]  /*75a0*/  F2FP.BF16.F32.PACK_AB R153, R194, R193 ;  /* 0x000000c1c299723e */ /* 0x002fe200000010ff */
[----:B------:R-:W-:-:S04]  /*75b0*/  FADD.FTZ R193, R193, R190 ;  /* 0x000000bec1c17221 */ /* 0x000fc80000010000 */
[----:B------:R-:W-:Y:S01]  /*75c0*/  FADD.FTZ R194, R194, R193 ;  /* 0x000000c1c2c27221 */ /* 0x000fe20000010000 */
[----:B0-----:R-:W-:-:S03]  /*75d0*/  F2FP.BF16.F32.PACK_AB R155, R199, R195 ;  /* 0x000000c3c79b723e */ /* 0x001fc600000010ff */
[----:B------:R-:W-:Y:S01]  /*75e0*/  FADD.FTZ R194, R195, R194 ;  /* 0x000000c2c3c27221 */ /* 0x000fe20000010000 */
[----:B------:R-:W-:-:S03]  /*75f0*/  WARPGROUP.ARRIVE ;  /* 0x00000000000079c5 */ /* 0x000fc60000000000 */
[----:B------:R-:W-:-:S03]  /*7600*/  FADD.FTZ R5, R199, R194 ;  /* 0x000000c2c7057221 */ /* 0x000fc60000010000 */
[----:B------:R-:W-:Y:S03]  /*7610*/  HGMMA.64x256x16.F32.BF16 R24, R152, gdesc[UR8].tnspB, R24, gsb0 ;  /* 0x43e0000898187df0 */ /* 0x000fe60008001818 */
[----:B------:R-:W-:Y:S02]  /*7620*/  WARPGROUP.DEPBAR.LE gsb0, 0x0 ;  /* 0x00008000000079c5 */ /* 0x000fe40000010000 */
[----:B------:R-:W-:Y:S05]  /*7630*/  @!P0 BRA `(.L_x_13862) ;  /* 0x0000000000048947 */ /* 0x000fea0003800000 */
[----:B------:R-:W-:Y:S01]  /*7640*/  BPT.TRAP 0x1 ;  /* 0x000000040000795c */ /* 0x000fe20000300000 */
.L_x_13862:
[----:B------:R-:W-:Y:S01]  /*7650*/  UIADD3 UR4, UR4, 0x32460, URZ ;  /* 0x0003246004047890 */ /* 0x000fe2000fffe03f */
[C---:B------:R-:W-:Y:S01]  /*7660*/  ISETP.GT.AND P1, PT, R201.reuse, R211, PT ;  /* 0x000000d3c900720c */ /* 0x040fe20003f24270 */
[----:B------:R-:W-:Y:S01]  /*7670*/  VIADD R201, R201, 0xffffffff ;  /* 0xffffffffc9c97836 */ /* 0x000fe20000000000 */
[----:B------:R-:W-:Y:S01]  /*7680*/  MOV R21, R205 ;  /* 0x000000cd00157202 */ /* 0x000fe20000000f00 */
[----:B------:R-:W-:Y:S01]  /*7690*/  UPRMT UR4, UR54, 0x654, UR4 ;  /* 0x0000065436047896 */ /* 0x000fe20008000004 */
[----:B------:R-:W-:-:S08]  /*76a0*/  IMAD.MOV.U32 R202, RZ, RZ, R189 ;  /* 0x000000ffffca7224 */ /* 0x000fd000078e00bd */
[----:B------:R-:W-:Y:S01]  /*76b0*/  SYNCS.ARRIVE.TRANS64.RED.A1T0 RZ, [UR4], RZ ;  /* 0x000000ffffff79a7 */ /* 0x000fe20008100404 */
[----:B------:R-:W-:Y:S05]  /*76c0*/  @P1 BRA `(.L_x_13863) ;  /* 0xffffffcc00c01947 */ /* 0x000fea000383ffff */
.L_x_13852:
[----:B------:R-:W-:-:S13]  /*76d0*/  ISETP.GE.AND P1, PT, R201, RZ, PT ;  /* 0x000000ffc900720c */ /* 0x000fda0003f26270 */
[----:B------:R-:W-:Y:S05]  /*76e0*/  @!P1 BRA `(.L_x_13864) ;  /* 0x00000028005c9947 */ /* 0x000fea0003800000 */
[----:B------:R-:W-:Y:S02]  /*76f0*/  IMAD.MOV.U32 R202, RZ, RZ, R189 ;  /* 0x000000ffffca7224 */ /* 0x000fe400078e00bd */
[----:B------:R-:W-:-:S07]  /*7700*/  IMAD.MOV.U32 R21, RZ, RZ, R205 ;  /* 0x000000ffff157224 */ /* 0x000fce00078e00cd */
.L_x_13875:
[----:B------:R-:W-:-:S04]  /*7710*/  UIADD3 UR38, UR38, 0x1, URZ ;  /* 0x0000000126267890 */ /* 0x000fc8000fffe03f */
[----:B------:R-:W-:-:S04]  /*7720*/  UISETP.NE.AND UP0, UPT, UR38, 0x2, UPT ;  /* 0x000000022600788c */ /* 0x000fc8000bf05270 */
[----:B------:R-:W-:Y:S02]  /*7730*/  USEL UR4, URZ, 0x1, UP0 ;  /* 0x000000013f047887 */ /* 0x000fe40008000000 */
[----:B------:R-:W-:Y:S02]  /*7740*/  USEL UR38, UR38, URZ, UP0 ;  /* 0x0000003f26267287 */ /* 0x000fe40008000000 */
[----:B------:R-:W-:Y:S01]  /*7750*/  ULOP3.LUT UR39, UR39, UR4, URZ, 0x3c, !UPT ;  /* 0x0000000427277292 */ /* 0x000fe2000f8e3c3f */
[----:B------:R-:W-:Y:S11]  /*7760*/  @!P0 BRA `(.L_x_13865) ;  /* 0x0000000000048947 */ /* 0x000ff60003800000 */
[----:B------:R-:W-:Y:S01]  /*7770*/  BPT.TRAP 0x1 ;  /* 0x000000040000795c */ /* 0x000fe20000300000 */
.L_x_13865:
        /* <DEDUP_REMOVED lines=9> */
.L_x_13866:
[----:B-1----:R-:W-:Y:S05]  /*7810*/  @P1 BRA `(.L_x_13867) ;  /* 0x0000000000081947 */ /* 0x002fea0003800000 */
[----:B------:R-:W1:Y:S02]  /*7820*/  SYNCS.PHASECHK.TRANS64.TRYWAIT P1, [UR4+0x32430], R0 ;  /* 0x03243000ff0075a7 */ /* 0x000e640008020144 */
[----:B-1----:R-:W-:Y:S05]  /*7830*/  @!P1 BRA `(.L_x_13868) ;  /* 0x000000a800f49947 */ /* 0x002fea0003800000 */
.L_x_13867:
        /* <DEDUP_REMOVED lines=32> */
.L_x_13869:
[----:B------:R1:W2:Y:S01]  /*7a40*/  SYNCS.PHASECHK.TRANS64.TRYWAIT P1, [UR4+0x32450], R0 ;  /* 0x03245000ff0075a7 */ /* 0x0002a20008020144 */
[----:B------:R-:W-:Y:S05]  /*7a50*/  @!P0 BRA `(.L_x_13870) ;  /* 0x0000000000048947 */ /* 0x000fea0003800000 */
[----:B------:R-:W-:Y:S01]  /*7a60*/  BPT.TRAP 0x1 ;  /* 0x000000040000795c */ /* 0x000fe20000300000 */
.L_x_13870:
[----:B--2---:R-:W-:Y:S05]  /*7a70*/  @P1 BRA `(.L_x_13871) ;  /* 0x0000000000081947 */ /* 0x004fea0003800000 */
[----:B------:R-:W2:Y:S02]  /*7a80*/  SYNCS.PHASECHK.TRANS64.TRYWAIT P1, [UR4+0x32450], R0 ;  /* 0x03245000ff0075a7 */ /* 0x000ea40008020144 */
[----:B--2---:R-:W-:Y:S05]  /*7a90*/  @!P1 BRA `(.L_x_13872) ;  /* 0x000000a800749947 */ /* 0x004fea0003800000 */
.L_x_13871:
        /* <DEDUP_REMOVED lines=101> */
.L_x_13873:
[----:B------:R-:W-:Y:S01]  /*80f0*/  ULDC UR5, c[0x0][0xad0] ;  /* 0x0002b40000057ab9 */ /* 0x000fe20000000800 */
[----:B------:R-:W-:Y:S01]  /*8100*/  UIADD3 UR10, UR4, 0x32440, URZ ;  /* 0x00032440040a7890 */ /* 0x000fe2000fffe03f */
        /* <DEDUP_REMOVED lines=50> */
[----:B------:R-:W-:-:S02]  /*8430*/  UPRMT UR11, UR6, 0x654, UR10 ;  /* 0x00000654060b7896 */ /* 0x000fc4000800000a */
[----:B------:R-:W-:Y:S02]  /*8440*/  UIMAD UR10, UR38, 0xc00, UR7 ;  /* 0x00000c00260a78a4 */ /* 0x000fe4000f8e0207 */
[----:B------:R-:W1:Y:S01]  /*8450*/  MUFU.TANH R154, R154 ;  /* 0x0000009a009a7308 */ /* 0x000e620000002400 */
[----:B--2---:R-:W-:Y:S01]  /*8460*/  FMNMX.FTZ R205, R156, R205, !PT ;  /* 0x000000cd9ccd7209 */ /* 0x004fe20007810000 */
[----:B------:R-:W-:Y:S01]  /*8470*/  UIADD3 UR14, UR10, 0x80, URZ ;  /* 0x000000800a0e7890 */ /* 0x000fe2000fffe03f */
[----:B------:R-:W-:Y:S02]  /*8480*/  UMOV UR15, 0x40000040 ;  /* 0x40000040000f7882 */ /* 0x000fe40000000000 */
[----:B------:R-:W-:Y:S01]  /*8490*/  SYNCS.ARRIVE.TRANS64.RED.A1T0 RZ, [UR11], RZ ;  /* 0x000000ffffff79a7 */ /* 0x000fe2000810040b */
[----:B------:R-:W-:Y:S02]  /*84a0*/  UMOV UR11, 0x40000040 ;  /* 0x40000040000b7882 */ /* 0x000fe40000000000 */
        /* <DEDUP_REMOVED lines=45> */
[----:B------:R-:W-:-:S06]  /*8780*/  FMUL.FTZ R192, R196, UR5 ;  /* 0x00000005c4c07c20 */ /* 0x000fcc0008410000 */
        /* <DEDUP_REMOVED lines=35> */
[----:B------:R-:W-:Y:S01]  /*89c0*/  FMUL.FTZ R196, R199, UR5 ;  /* 0x00000005c7c47c20 */ /* 0x000fe20008410000 */
[----:B------:R-:W-:-:S03]  /*89d0*/  ULDC UR5, c[0x0][0xa80] ;  /* 0x0002a00000057ab9 */ /* 0x000fc60000000800 */
[----:B------:R-:W3:Y:S02]  /*89e0*/  SHFL.BFLY PT, R198, R197, 0x2, 0x1f ;  /* 0x0c401f00c5c67f89 */ /* 0x000ee400000e0000 */
[----:B------:R-:W4:Y:S01]  /*89f0*/  MUFU.TANH R191, R191 ;  /* 0x000000bf00bf7308 */ /* 0x000f220000002400 */
[----:B-1----:R-:W-:-:S07]  /*8a00*/  FMNMX.FTZ R208, R190, R189, !PT ;  /* 0x000000bdbed07209 */ /* 0x002fce0007810000 */
[----:B------:R-:W1:Y:S01]  /*8a10*/  MUFU.TANH R194, R194 ;  /* 0x000000c200c27308 */ /* 0x000e620000002400 */
[----:B--2---:R-:W-:-:S07]  /*8a20*/  FMNMX.FTZ R208, R207, R208, !PT ;  /* 0x000000d0cfd07209 */ /* 0x004fce0007810000 */
[----:B------:R-:W2:Y:S01]  /*8a30*/  MUFU.TANH R195, R195 ;  /* 0x000000c300c37308 */ /* 0x000ea20000002400 */
[----:B----4-:R-:W-:Y:S02]  /*8a40*/  FMNMX.FTZ R189, R191, R208, !PT ;  /* 0x000000d0bfbd7209 */ /* 0x010fe40007810000 */
[----:B---3--:R-:W-:-:S05]  /*8a50*/  FMNMX.FTZ R209, R197, R198, !PT ;  /* 0x000000c6c5d17209 */ /* 0x008fca0007810000 */
[----:B------:R-:W3:Y:S01]  /*8a60*/  MUFU.TANH R196, R196 ;  /* 0x000000c400c47308 */ /* 0x000ee20000002400 */
[----:B-1----:R-:W-:Y:S01]  /*8a70*/  FMNMX.FTZ R208, R194, R189, !PT ;  /* 0x000000bdc2d07209 */ /* 0x002fe20007810000 */
[----:B------:R-:W1:Y:S03]  /*8a80*/  SHFL.BFLY PT, R198, R209, 0x1, 0x1f ;  /* 0x0c201f00d1c67f89 */ /* 0x000e6600000e0000 */
[----:B--2---:R-:W-:-:S04]  /*8a90*/  FMNMX.FTZ R189, R195, R208, !PT ;  /* 0x000000d0c3bd7209 */ /* 0x004fc80007810000 */
[----:B---3--:R-:W-:-:S05]  /*8aa0*/  FMNMX.FTZ R208, R196, R189, !PT ;  /* 0x000000bdc4d07209 */ /* 0x008fca0007810000 */
[----:B------:R-:W2:Y:S01]  /*8ab0*/  SHFL.BFLY PT, R189, R208, 0x2, 0x1f ;  /* 0x0c401f00d0bd7f89 */ /* 0x000ea200000e0000 */
[----:B-1----:R-:W-:-:S05]  /*8ac0*/  FMNMX.FTZ R205, R209, R198, !PT ;  /* 0x000000c6d1cd7209 */ /* 0x002fca0007810000 */
[C---:B------:R-:W-:Y:S01]  /*8ad0*/  FMUL.FTZ R198, R205.reuse, UR5 ;  /* 0x00000005cdc67c20 */ /* 0x040fe20008410000 */
[----:B------:R-:W-:-:S03]  /*8ae0*/  FADD.FTZ R21, -R205, R21 ;  /* 0x00000015cd157221 */ /* 0x000fc60000010100 */
[--C-:B------:R-:W-:Y:S01]  /*8af0*/  FFMA.FTZ R211, R152, UR5, -R198.reuse ;  /* 0x0000000598d37c23 */ /* 0x100fe200080108c6 */
[--C-:B------:R-:W-:Y:S01]  /*8b00*/  FFMA.FTZ R203, R203, UR5, -R198.reuse ;  /* 0x00000005cbcb7c23 */ /* 0x100fe200080108c6 */
[----:B------:R-:W-:Y:S01]  /*8b10*/  FMUL.FTZ R199, R21, UR5 ;  /* 0x0000000515c77c20 */ /* 0x000fe20008410000 */
[--C-:B------:R-:W-:Y:S01]  /*8b20*/  FFMA.FTZ R21, R153, UR5, -R198.reuse ;  /* 0x0000000599157c23 */ /* 0x100fe200080108c6 */
[--C-:B------:R-:W-:Y:S01]  /*8b30*/  FFMA.FTZ R157, R157, UR5, -R198.reuse ;  /* 0x000000059d9d7c23 */ /* 0x100fe200080108c6 */
[--C-:B------:R-:W-:Y:S01]  /*8b40*/  FFMA.FTZ R156, R156, UR5, -R198.reuse ;  /* 0x000000059c9c7c23 */ /* 0x100fe200080108c6 */
[--C-:B------:R-:W-:Y:S01]  /*8b50*/  FFMA.FTZ R158, R158, UR5, -R198.reuse ;  /* 0x000000059e9e7c23 */ /* 0x100fe200080108c6 */
[--C-:B------:R-:W-:Y:S01]  /*8b60*/  FFMA.FTZ R161, R161, UR5, -R198.reuse ;  /* 0x00000005a1a17c23 */ /* 0x100fe200080108c6 */
[----:B------:R-:W1:Y:S01]  /*8b70*/  MUFU.EX2 R199, R199 ;  /* 0x000000c700c77308 */ /* 0x000e620000000800 */
[--C-:B------:R-:W-:Y:S01]  /*8b80*/  FFMA.FTZ R163, R163, UR5, -R198.reuse ;  /* 0x00000005a3a37c23 */ /* 0x100fe200080108c6 */
[----:B--2---:R-:W-:Y:S01]  /*8b90*/  FMNMX.FTZ R189, R208, R189, !PT ;  /* 0x000000bdd0bd7209 */ /* 0x004fe20007810000 */
[--C-:B------:R-:W-:Y:S01]  /*8ba0*/  FFMA.FTZ R162, R162, UR5, -R198.reuse ;  /* 0x00000005a2a27c23 */ /* 0x100fe200080108c6 */
[--C-:B------:R-:W-:Y:S01]  /*8bb0*/  FFMA.FTZ R164, R164, UR5, -R198.reuse ;  /* 0x00000005a4a47c23 */ /* 0x100fe200080108c6 */
[--C-:B------:R-:W-:Y:S01]  /*8bc0*/  FFMA.FTZ R169, R169, UR5, -R198.reuse ;  /* 0x00000005a9a97c23 */ /* 0x100fe200080108c6 */
[--C-:B------:R-:W-:Y:S01]  /*8bd0*/  FFMA.FTZ R171, R171, UR5, -R198.reuse ;  /* 0x00000005abab7c23 */ /* 0x100fe200080108c6 */
[----:B------:R-:W2:Y:S01]  /*8be0*/  SHFL.BFLY PT, R197, R189, 0x1, 0x1f ;  /* 0x0c201f00bdc57f89 */ /* 0x000ea200000e0000 */
        /* <DEDUP_REMOVED lines=9> */
[-C--:B-1----:R-:W-:Y:S01]  /*8c80*/  FMUL.FTZ R24, R24, R199.reuse ;  /* 0x000000c718187220 */ /* 0x082fe20000410000 */
        /* <DEDUP_REMOVED lines=14> */
[-C--:B------:R-:W-:Y:S01]  /*8d70*/  FMUL.FTZ R49, R49, R199.reuse ;  /* 0x000000c731317220 */ /* 0x080fe20000410000 */
[----:B------:R1:W-:Y:S01]  /*8d80*/  MUFU.EX2 R197, R203 ;  /* 0x000000cb00c57308 */ /* 0x0003e20000000800 */
[-C--:B------:R-:W-:Y:S01]  /*8d90*/  FMUL.FTZ R52, R52, R199.reuse ;  /* 0x000000c734347220 */ /* 0x080fe20000410000 */
[-C--:B------:R-:W-:Y:S01]  /*8da0*/  FMUL.FTZ R53, R53, R199.reuse ;  /* 0x000000c735357220 */ /* 0x080fe20000410000 */
[C---:B------:R-:W-:Y:S01]  /*8db0*/  FADD.FTZ R152, -R189.reuse, R202 ;  /* 0x000000cabd987221 */ /* 0x040fe20000010100 */
[----:B------:R-:W-:Y:S01]  /*8dc0*/  FMUL.FTZ R209, R189, UR5 ;  /* 0x00000005bdd17c20 */ /* 0x000fe20008410000 */
[-C--:B------:R-:W-:Y:S01]  /*8dd0*/  FMUL.FTZ R56, R56, R199.reuse ;  /* 0x000000c738387220 */ /* 0x080fe20000410000 */
[----:B------:R-:W-:Y:S01]  /*8de0*/  FMUL.FTZ R57, R57, R199 ;  /* 0x000000c739397220 */ /* 0x000fe20000410000 */
[----:B------:R-:W-:Y:S01]  /*8df0*/  FMUL.FTZ R210, R152, UR5 ;  /* 0x0000000598d27c20 */ /* 0x000fe20008410000 */
[----:B------:R-:W-:-:S02]  /*8e00*/  VIADD R152, R212, 0x8 ;  /* 0x00000008d4987836 */ /* 0x000fc40000000000 */
[--C-:B-1----:R-:W-:Y:S01]  /*8e10*/  FFMA.FTZ R203, R204, UR5, -R209.reuse ;  /* 0x00000005cccb7c23 */ /* 0x102fe200080108d1 */
[--C-:B------:R-:W-:Y:S01]  /*8e20*/  FFMA.FTZ R211, R154, UR5, -R209.reuse ;  /* 0x000000059ad37c23 */ /* 0x100fe200080108d1 */
[--C-:B------:R-:W-:Y:S01]  /*8e30*/  FFMA.FTZ R202, R155, UR5, -R209.reuse ;  /* 0x000000059bca7c23 */ /* 0x100fe200080108d1 */
[--C-:B------:R-:W-:Y:S01]  /*8e40*/  FFMA.FTZ R204, R206, UR5, -R209.reuse ;  /* 0x00000005cecc7c23 */ /* 0x100fe200080108d1 */
[----:B------:R1:W-:Y:S01]  /*8e50*/  BAR.SYNC.DEFER_BLOCKING R152, 0x100 ;  /* 0x000400980000751d */ /* 0x0003e20000010000 */
        /* <DEDUP_REMOVED lines=116> */
[--C-:B------:R-:W-:Y:S01]  /*95a0*/  FFMA.FTZ R159, R159, UR5, -R209.reuse ;  /* 0x000000059f9f7c23 */ /* 0x100fe200080108d1 */
[----:B------:R-:W-:Y:S01]  /*95b0*/  F2FP.BF16.F32.PACK_AB R154, R157, R197 ;  /* 0x000000c59d9a723e */ /* 0x000fe200000010ff */
[--C-:B------:R-:W-:Y:S01]  /*95c0*/  FFMA.FTZ R160, R160, UR5, -R209.reuse ;  /* 0x00000005a0a07c23 */ /* 0x100fe200080108d1 */
[----:B---3--:R-:W-:Y:S01]  /*95d0*/  F2FP.BF16.F32.PACK_AB R153, R202, R211 ;  /* 0x000000d3ca99723e */ /* 0x008fe200000010ff */
[--C-:B------:R-:W-:Y:S01]  /*95e0*/  FFMA.FTZ R165, R165, UR5, -R209.reuse ;  /* 0x00000005a5a57c23 */ /* 0x100fe200080108d1 */
[----:B----4-:R-:W-:Y:S01]  /*95f0*/  F2FP.BF16.F32.PACK_AB R155, R204, R203 ;  /* 0x000000cbcc9b723e */ /* 0x010fe200000010ff */
[--C-:B------:R-:W-:Y:S01]  /*9600*/  FFMA.FTZ R167, R167, UR5, -R209.reuse ;  /* 0x00000005a7a77c23 */ /* 0x100fe200080108d1 */
[----:B------:R-:W1:Y:S01]  /*9610*/  MUFU.EX2 R156, R156 ;  /* 0x0000009c009c7308 */ /* 0x000e620000000800 */
[--C-:B------:R-:W-:Y:S01]  /*9620*/  FFMA.FTZ R166, R166, UR5, -R209.reuse ;  /* 0x00000005a6a67c23 */ /* 0x100fe200080108d1 */
[----:B------:R-:W-:Y:S01]  /*9630*/  WARPGROUP.ARRIVE ;  /* 0x00000000000079c5 */ /* 0x000fe20000000000 */
[--C-:B------:R-:W-:Y:S01]  /*9640*/  FFMA.FTZ R168, R168, UR5, -R209.reuse ;  /* 0x00000005a8a87c23 */ /* 0x100fe200080108d1 */
[--C-:B------:R-:W-:Y:S01]  /*9650*/  FFMA.FTZ R173, R173, UR5, -R209.reuse ;  /* 0x00000005adad7c23 */ /* 0x100fe200080108d1 */
[--C-:B------:R-:W-:Y:S01]  /*9660*/  FFMA.FTZ R175, R175, UR5, -R209.reuse ;  /* 0x00000005afaf7c23 */ /* 0x100fe200080108d1 */
[--C-:B------:R-:W-:Y:S01]  /*9670*/  FFMA.FTZ R174, R174, UR5, -R209.reuse ;  /* 0x00000005aeae7c23 */ /* 0x100fe200080108d1 */
[--C-:B------:R-:W-:Y:S01]  /*9680*/  FFMA.FTZ R176, R176, UR5, -R209.reuse ;  /* 0x00000005b0b07c23 */ /* 0x100fe200080108d1 */
[----:B------:R-:W-:Y:S01]  /*9690*/  HGMMA.64x256x16.F32.BF16 R24, R152, gdesc[UR8].tnspB, R24, gsb0 ;  /* 0x43e0000898187df0 */ /* 0x000fe20008001818 */
        /* <DEDUP_REMOVED lines=12> */
[----:B------:R-:W-:Y:S01]  /*9760*/  FFMA.FTZ R193, R193, UR5, -R198 ;  /* 0x00000005c1c17c23 */ /* 0x000fe200080108c6 */
[--C-:B------:R-:W-:Y:S01]  /*9770*/  FFMA.FTZ R191, R191, UR5, -R209.reuse ;  /* 0x00000005bfbf7c23 */ /* 0x100fe200080108d1 */
[--C-:B------:R-:W-:Y:S01]  /*9780*/  FFMA.FTZ R194, R194, UR5, -R209.reuse ;  /* 0x00000005c2c27c23 */ /* 0x100fe200080108d1 */
[--C-:B------:R-:W-:Y:S01]  /*9790*/  FFMA.FTZ R195, R195, UR5, -R209.reuse ;  /* 0x00000005c3c37c23 */ /* 0x100fe200080108d1 */
[----:B------:R-:W-:Y:S01]  /*97a0*/  MUFU.EX2 R163, R163 ;  /* 0x000000a300a37308 */ /* 0x000fe20000000800 */
[----:B------:R-:W-:Y:S01]  /*97b0*/  FFMA.FTZ R196, R196, UR5, -R209 ;  /* 0x00000005c4c47c23 */ /* 0x000fe200080108d1 */
[----:B------:R-:W-:Y:S01]  /*97c0*/  UMOV UR11, 0x40000040 ;  /* 0x40000040000b7882 */ /* 0x000fe20000000000 */
[----:B------:R-:W-:Y:S01]  /*97d0*/  FFMA.FTZ R4, R199, R4, R208 ;  /* 0x00000004c7047223 */ /* 0x000fe200000100d0 */
[----:B------:R-:W-:-:S03]  /*97e0*/  FFMA.FTZ R5, R210, R5, R211 ;  /* 0x00000005d2057223 */ /* 0x000fc600000100d3 */
[----:B------:R-:W-:Y:S01]  /*97f0*/  FADD.FTZ R4, R21, R4 ;  /* 0x0000000415047221 */ /* 0x000fe20000010000 */
[----:B------:R-:W-:Y:S01]  /*9800*/  MUFU.EX2 R159, R159 ;  /* 0x0000009f009f7308 */ /* 0x000fe20000000800 */
[----:B------:R-:W-:Y:S02]  /*9810*/  FADD.FTZ R202, R202, R5 ;  /* 0x00000005caca7221 */ /* 0x000fe40000010000 */
[----:B------:R-:W-:Y:S02]  /*9820*/  FADD.FTZ R4, R197, R4 ;  /* 0x00000004c5047221 */ /* 0x000fe40000010000 */
[----:B------:R-:W-:Y:S02]  /*9830*/  FADD.FTZ R203, R203, R202 ;  /* 0x000000cacbcb7221 */ /* 0x000fe40000010000 */
[----:B------:R-:W-:Y:S01]  /*9840*/  FADD.FTZ R157, R157, R4 ;  /* 0x000000049d9d7221 */ /* 0x000fe20000010000 */
[----:B------:R-:W3:Y:S01]  /*9850*/  MUFU.EX2 R160, R160 ;  /* 0x000000a000a07308 */ /* 0x000ee20000000800 */
[----:B------:R-:W-:-:S02]  /*9860*/  FADD.FTZ R204, R204, R203 ;  /* 0x000000cbcccc7221 */ /* 0x000fc40000010000 */
[----:B-1----:R-:W-:-:S05]  /*9870*/  FADD.FTZ R157, R156, R157 ;  /* 0x0000009d9c9d7221 */ /* 0x002fca0000010000 */
[----:B------:R-:W-:Y:S08]  /*9880*/  MUFU.EX2 R165, R165 ;  /* 0x000000a500a57308 */ /* 0x000ff00000000800 */
[----:B------:R-:W1:Y:S08]  /*9890*/  MUFU.EX2 R167, R167 ;  /* 0x000000a700a77308 */ /* 0x000e700000000800 */
[----:B------:R-:W4:Y:S08]  /*98a0*/  MUFU.EX2 R162, R162 ;  /* 0x000000a200a27308 */ /* 0x000f300000000800 */
[----:B------:R-:W-:Y:S08]  /*98b0*/  MUFU.EX2 R164, R164 ;  /* 0x000000a400a47308 */ /* 0x000ff00000000800 */
[----:B------:R-:W-:Y:S08]  /*98c0*/  MUFU.EX2 R169, R169 ;  /* 0x000000a900a97308 */ /* 0x000ff00000000800 */
[----:B------:R-:W-:Y:S08]  /*98d0*/  MUFU.EX2 R171, R171 ;  /* 0x000000ab00ab7308 */ /* 0x000ff00000000800 */
[----:B------:R-:W5:Y:S08]  /*98e0*/  MUFU.EX2 R166, R166 ;  /* 0x000000a600a67308 */ /* 0x000f700000000800 */
        /* <DEDUP_REMOVED lines=17> */
[----:B------:R-:W0:Y:S08]  /*9a00*/  MUFU.EX2 R190, R190 ;  /* 0x000000be00be7308 */ /* 0x000e300000000800 */
[----:B------:R-:W0:Y:S08]  /*9a10*/  MUFU.EX2 R206, R206 ;  /* 0x000000ce00ce7308 */ /* 0x000e300000000800 */
[----:B------:R-:W0:Y:S08]  /*9a20*/  MUFU.EX2 R186, R186 ;  /* 0x000000ba00ba7308 */ /* 0x000e300000000800 */
[----:B------:R-:W0:Y:S08]  /*9a30*/  MUFU.EX2 R188, R188 ;  /* 0x000000bc00bc7308 */ /* 0x000e300000000800 */
[----:B------:R-:W0:Y:S01]  /*9a40*/  MUFU.EX2 R192, R192 ;  /* 0x000000c000c07308 */ /* 0x000e220000000800 */
[----:B------:R-:W-:-:S02]  /*9a50*/  WARPGROUP.DEPBAR.LE gsb0, 0x0 ;  /* 0x00008000000079c5 */ /* 0x000fc40000010000 */
[----:B--2---:R-:W-:-:S05]  /*9a60*/  F2FP.BF16.F32.PACK_AB R152, R158, R156 ;  /* 0x0000009c9e98723e */ /* 0x004fca00000010ff */
[----:B------:R-:W2:Y:S01]  /*9a70*/  MUFU.EX2 R193, R193 ;  /* 0x000000c100c17308 */ /* 0x000ea20000000800 */
[----:B---3--:R-:W-:Y:S01]  /*9a80*/  F2FP.BF16.F32.PACK_AB R153, R160, R159 ;  /* 0x0000009fa099723e */ /* 0x008fe200000010ff */
[----:B------:R-:W-:Y:S01]  /*9a90*/  FADD.FTZ R159, R159, R204 ;  /* 0x000000cc9f9f7221 */ /* 0x000fe20000010000 */
[----:B------:R-:W-:Y:S01]  /*9aa0*/  F2FP.BF16.F32.PACK_AB R154, R163, R161 ;  /* 0x000000a1a39a723e */ /* 0x000fe200000010ff */
[----:B------:R-:W-:Y:S01]  /*9ab0*/  FADD.FTZ R158, R158, R157 ;  /* 0x0000009d9e9e7221 */ /* 0x000fe20000010000 */
[----:B-1----:R-:W-:Y:S01]  /*9ac0*/  F2FP.BF16.F32.PACK_AB R155, R167, R165 ;  /* 0x000000a5a79b723e */ /* 0x002fe200000010ff */
        /* <DEDUP_REMOVED lines=11> */
[----:B----4-:R-:W-:-:S03]  /*9b80*/  FADD.FTZ R163, R162, R163 ;  /* 0x000000a3a2a37221 */ /* 0x010fc60000010000 */
[----:B-----5:R-:W-:Y:S02]  /*9b90*/  FADD.FTZ R167, R166, R167 ;  /* 0x000000a7a6a77221 */ /* 0x020fe40000010000 */
[----:B------:R-:W-:Y:S08]  /*9ba0*/  MUFU.EX2 R195, R195 ;  /* 0x000000c300c37308 */ /* 0x000ff00000000800 */
[----:B------:R-:W3:Y:S01]  /*9bb0*/  MUFU.EX2 R196, R196 ;  /* 0x000000c400c47308 */ /* 0x000ee20000000800 */
[----:B------:R-:W-:-:S02]  /*9bc0*/  WARPGROUP.DEPBAR.LE gsb0, 0x0 ;  /* 0x00008000000079c5 */ /* 0x000fc40000010000 */
[C---:B------:R-:W-:Y:S01]  /*9bd0*/  F2FP.BF16.F32.PACK_AB R152, R164.reuse, R162 ;  /* 0x000000a2a498723e */ /* 0x040fe200000010ff */
[----:B------:R-:W-:Y:S01]  /*9be0*/  FADD.FTZ R164, R164, R163 ;  /* 0x000000a3a4a47221 */ /* 0x000fe20000010000 */
[C---:B0-----:R-:W-:Y:S01]  /*9bf0*/  F2FP.BF16.F32.PACK_AB R153, R168.reuse, R166 ;  /* 0x000000a6a899723e */ /* 0x041fe200000010ff */
        /* <DEDUP_REMOVED lines=12> */
[----:B------:R-:W-:Y:S01]  /*9cc0*/  UMOV UR15, 0x40000040 ;  /* 0x40000040000f7882 */ /* 0x000fe20000000000 */
        /* <DEDUP_REMOVED lines=17> */
[----:B------:R-:W-:Y:S01]  /*9de0*/  UIADD3 UR10, UR10, 0x280, URZ ;  /* 0x000002800a0a7890 */ /* 0x000fe2000fffe03f */
[----:B------:R-:W-:-:S04]  /*9df0*/  FADD.FTZ R183, R184, R183 ;  /* 0x000000b7b8b77221 */ /* 0x000fc80000010000 */
[----:B------:R-:W-:Y:S01]  /*9e00*/  FADD.FTZ R183, R190, R183 ;  /* 0x000000b7beb77221 */ /* 0x000fe20000010000 */
[----:B------:R-:W-:Y:S02]  /*9e10*/  WARPGROUP.DEPBAR.LE gsb0, 0x0 ;  /* 0x00008000000079c5 */ /* 0x000fe40000010000 */
[C---:B------:R-:W-:Y:S01]  /*9e20*/  F2FP.BF16.F32.PACK_AB R152, R180.reuse, R178 ;  /* 0x000000b2b498723e */ /* 0x040fe200000010ff */
[----:B------:R-:W-:Y:S01]  /*9e30*/  FADD.FTZ R180, R180, R179 ;  /* 0x000000b3b4b47221 */ /* 0x000fe20000010000 */
[----:B------:R-:W-:Y:S02]  /*9e40*/  F2FP.BF16.F32.PACK_AB R153, R184, R182 ;  /* 0x000000b6b899723e */ /* 0x000fe400000010ff */
[----:B------:R-:W-:Y:S01]  /*9e50*/  F2FP.BF16.F32.PACK_AB R154, R187, R185 ;  /* 0x000000b9bb9a723e */ /* 0x000fe200000010ff */
[----:B------:R-:W-:Y:S01]  /*9e60*/  FADD.FTZ R180, R185, R180 ;  /* 0x000000b4b9b47221 */ /* 0x000fe20000010000 */
[C---:B------:R-:W-:Y:S01]  /*9e70*/  F2FP.BF16.F32.PACK_AB R155, R206.reuse, R190 ;  /* 0x000000bece9b723e */ /* 0x040fe200000010ff */
[----:B------:R-:W-:-:S02]  /*9e80*/  FADD.FTZ R206, R206, R183 ;  /* 0x000000b7cece7221 */ /* 0x000fc40000010000 */
[----:B------:R-:W-:Y:S01]  /*9e90*/  FADD.FTZ R187, R187, R180 ;  /* 0x000000b4bbbb7221 */ /* 0x000fe20000010000 */
[----:B------:R-:W-:-:S03]  /*9ea0*/  WARPGROUP.ARRIVE ;  /* 0x00000000000079c5 */ /* 0x000fc60000000000 */
[----:B------:R-:W-:-:S04]  /*9eb0*/  FADD.FTZ R187, R186, R187 ;  /* 0x000000bbbabb7221 */ /* 0x000fc80000010000 */
[----:B------:R-:W-:Y:S01]  /*9ec0*/  HGMMA.64x256x16.F32.BF16 R24, R152, gdesc[UR12].tnspB, R24, gsb0 ;  /* 0x43e0000c98187df0 */ /* 0x000fe20008001818 */
[----:B------:R-:W-:-:S04]  /*9ed0*/  FADD.FTZ R187, R188, R187 ;  /* 0x000000bbbcbb7221 */ /* 0x000fc80000010000 */
[----:B------:R-:W-:-:S04]  /*9ee0*/  FADD.FTZ R4, R192, R187 ;  /* 0x000000bbc0047221 */ /* 0x000fc80000010000 */
[----:B--2---:R-:W-:Y:S01]  /*9ef0*/  FADD.FTZ R4, R193, R4 ;  /* 0x00000004c1047221 */ /* 0x004fe20000010000 */
[----:B------:R-:W-:Y:S02]  /*9f00*/  WARPGROUP.DEPBAR.LE gsb0, 0x0 ;  /* 0x00008000000079c5 */ /* 0x000fe40000010000 */
[----:B------:R-:W-:Y:S02]  /*9f10*/  F2FP.BF16.F32.PACK_AB R152, R188, R186 ;  /* 0x000000babc98723e */ /* 0x000fe400000010ff */
[----:B-1----:R-:W-:Y:S01]  /*9f20*/  F2FP.BF16.F32.PACK_AB R153, R194, R191 ;  /* 0x000000bfc299723e */ /* 0x002fe200000010ff */
[----:B------:R-:W-:Y:S01]  /*9f30*/  FADD.FTZ R191, R191, R206 ;  /* 0x000000cebfbf7221 */ /* 0x000fe20000010000 */
[----:B------:R-:W-:Y:S02]  /*9f40*/  F2FP.BF16.F32.PACK_AB R154, R193, R192 ;  /* 0x000000c0c19a723e */ /* 0x000fe400000010ff */
[----:B---3--:R-:W-:Y:S01]  /*9f50*/  F2FP.BF16.F32.PACK_AB R155, R196, R195 ;  /* 0x000000c3c49b723e */ /* 0x008fe200000010ff */
[----:B------:R-:W-:-:S03]  /*9f60*/  FADD.FTZ R194, R194, R191 ;  /* 0x000000bfc2c27221 */ /* 0x000fc60000010000 */
[----:B------:R-:W-:Y:S01]  /*9f70*/  WARPGROUP.ARRIVE ;  /* 0x00000000000079c5 */ /* 0x000fe20000000000 */
[----:B------:R-:W-:-:S04]  /*9f80*/  FADD.FTZ R5, R195, R194 ;  /* 0x000000c2c3057221 */ /* 0x000fc80000010000 */
[----:B------:R-:W-:Y:S01]  /*9f90*/  FADD.FTZ R5, R196, R5 ;  /* 0x00000005c4057221 */ /* 0x000fe20000010000 */
[----:B------:R-:W-:Y:S03]  /*9fa0*/  HGMMA.64x256x16.F32.BF16 R24, R152, gdesc[UR8].tnspB, R24, gsb0 ;  /* 0x43e0000898187df0 */ /* 0x000fe60008001818 */
[----:B------:R-:W-:Y:S02]  /*9fb0*/  WARPGROUP.DEPBAR.LE gsb0, 0x0 ;  /* 0x00008000000079c5 */ /* 0x000fe40000010000 */
[----:B------:R-:W-:Y:S05]  /*9fc0*/  @!P0 BRA `(.L_x_13874) ;  /* 0x0000000000048947 */ /* 0x000fea0003800000 */
[----:B------:R-:W-:Y:S01]  /*9fd0*/  BPT.TRAP 0x1 ;  /* 0x000000040000795c */ /* 0x000fe20000300000 */
.L_x_13874:
[----:B------:R-:W-:Y:S01]  /*9fe0*/  UIADD3 UR4, UR4, 0x32460, URZ ;  /* 0x0003246004047890 */ /* 0x000fe2000fffe03f */
[C---:B------:R-:W-:Y:S01]  /*9ff0*/  ISETP.GT.AND P1, PT, R201.reuse, RZ, PT ;  /* 0x000000ffc900720c */ /* 0x040fe20003f24270 */
[----:B------:R-:W-:Y:S01]  /*a000*/  VIADD R201, R201, 0xffffffff ;  /* 0xffffffffc9c97836 */ /* 0x000fe20000000000 */
[----:B------:R-:W-:Y:S01]  /*a010*/  MOV R21, R205 ;  /* 0x000000cd00157202 */ /* 0x000fe20000000f00 */
[----:B------:R-:W-:Y:S01]  /*a020*/  UPRMT UR4, UR6, 0x654, UR4 ;  /* 0x0000065406047896 */ /* 0x000fe20008000004 */
[----:B------:R-:W-:-:S08]  /*a030*/  IMAD.MOV.U32 R202, RZ, RZ, R189 ;  /* 0x000000ffffca7224 */ /* 0x000fd000078e00bd */
[----:B------:R-:W-:Y:S01]  /*a040*/  SYNCS.ARRIVE.TRANS64.RED.A1T0 RZ, [UR4], RZ ;  /* 0x000000ffffff79a7 */ /* 0x000fe20008100404 */
[----:B------:R-:W-:Y:S05]  /*a050*/  @P1 BRA `(.L_x_13875) ;  /* 0xffffffd400ac1947 */ /* 0x000fea000383ffff */
.L_x_13864:
[----:B------:R-:W0:Y:S01]  /*a060*/  SHFL.BFLY PT, R3, R4, 0x2, 0x1f ;  /* 0x0c401f0004037f89 */ /* 0x000e2200000e0000 */
        /* <DEDUP_REMOVED lines=9> */
[----:B------:R-:W-:Y:S01]  /*a100*/  USEL UR38, UR38, URZ, UP0 ;  /* 0x0000003f26267287 */ /* 0x000fe20008000000 */
[----:B------:R-:W-:Y:S01]  /*a110*/  IADD3 R222, R222, 0x1, RZ ;  /* 0x00000001dede7810 */ /* 0x000fe20007ffe0ff */
[----:B0-----:R-:W-:Y:S01]  /*a120*/  FADD.FTZ R3, R3, R4 ;  /* 0x0000000403037221 */ /* 0x001fe20000010000 */
[----:B------:R-:W-:Y:S01]  /*a130*/  IMAD.U32 R4, RZ, RZ, UR5 ;  /* 0x00000005ff047e24 */ /* 0x000fe2000f8e00ff */
[----:B------:R-:W-:-:S03]  /*a140*/  ULOP3.LUT UR39, UR39, UR4, URZ, 0x3c, !UPT ;  /* 0x0000000427277292 */ /* 0x000fc6000f8e3c3f */
[----:B------:R-:W0:Y:S01]  /*a150*/  SHFL.BFLY PT, R2, R3, 0x1, 0x1f ;  /* 0x0c201f0003027f89 */ /* 0x000e2200000e0000 */
[----:B-1----:R-:W-:-:S05]  /*a160*/  FADD.FTZ R6, R6, R5 ;  /* 0x0000000506067221 */ /* 0x002fca0000010000 */
[----:B------:R-:W1:Y:S01]  /*a170*/  SHFL.BFLY PT, R7, R6, 0x1, 0x1f ;  /* 0x0c201f0006077f89 */ /* 0x000e6200000e0000 */
[----:B0-----:R-:W-:Y:S01]  /*a180*/  FADD.FTZ R8, R3, R2 ;  /* 0x0000000203087221 */ /* 0x001fe20000010000 */
[----:B------:R-:W-:Y:S02]  /*a190*/  IMAD.MOV.U32 R2, RZ, RZ, RZ ;  /* 0x000000ffff027224 */ /* 0x000fe400078e00ff */
[----:B------:R-:W-:Y:S02]  /*a1a0*/  IMAD.MOV.U32 R3, RZ, RZ, -0x800000 ;  /* 0xff800000ff037424 */ /* 0x000fe400078e00ff */
        /* <DEDUP_REMOVED lines=142> */
.L_x_13838:
        /* <DEDUP_REMOVED lines=12> */
[----:B------:R-:W-:Y:S01]  /*ab50*/  ULDC.64 UR8, c[0x0][0xc90] ;  /* 0x0003240000087ab9 */ /* 0x000fe20000000a00 */
[----:B------:R-:W-:Y:S02]  /*ab60*/  F2FP.BF16.F32.PACK_AB R25, R27, R26 ;  /* 0x0000001a1b19723e */ /* 0x000fe400000010ff */
[----:B------:R-:W-:Y:S02]  /*ab70*/  F2FP.BF16.F32.PACK_AB R26, R29, R28 ;  /* 0x0000001c1d1a723e */ /* 0x000fe400000010ff */
[----:B------:R-:W-:Y:S02]  /*ab80*/  F2FP.BF16.F32.PACK_AB R27, R31, R30 ;  /* 0x0000001e1f1b723e */ /* 0x000fe400000010ff */
[----:B------:R-:W-:-:S02]  /*ab90*/  R2UR UR11, R219 ;  /* 0x00000000db0b72ca */ /* 0x000fc400000e0000 */
[----:B------:R-:W-:Y:S02]  /*aba0*/  R2UR UR13, R220 ;  /* 0x00000000dc0d72ca */ /* 0x000fe400000e0000 */
[----:B------:R-:W-:Y:S02]  /*abb0*/  F2FP.BF16.F32.PACK_AB R136, R137, R136 ;  /* 0x000000888988723e */ /* 0x000fe400000010ff */
[----:B------:R-:W-:Y:S02]  /*abc0*/  F2FP.BF16.F32.PACK_AB R137, R158, R128 ;  /* 0x000000809e89723e */ /* 0x000fe400000010ff */
[----:B------:R-:W-:Y:S02]  /*abd0*/  F2FP.BF16.F32.PACK_AB R161, R162, R161 ;  /* 0x000000a1a2a1723e */ /* 0x000fe400000010ff */
[----:B------:R-:W-:Y:S02]  /*abe0*/  F2FP.BF16.F32.PACK_AB R162, R149, R148 ;  /* 0x0000009495a2723e */ /* 0x000fe400000010ff */
[----:B------:R-:W-:Y:S01]  /*abf0*/  F2FP.BF16.F32.PACK_AB R163, R0, R163 ;  /* 0x000000a300a3723e */ /* 0x000fe200000010ff */
[----:B------:R-:W-:-:S02]  /*ac00*/  USHF.R.S32.HI UR10, URZ, 0x1f, UR11 ;  /* 0x0000001f3f0a7899 */ /* 0x000fc4000801140b */
[----:B------:R-:W-:Y:S02]  /*ac10*/  UIMAD.WIDE.U32 UR6, UR11, UR8, URZ ;  /* 0x000000080b0672a5 */ /* 0x000fe4000f8e003f */
[----:B------:R-:W-:Y:S02]  /*ac20*/  UIMAD UR5, UR10, UR8, URZ ;  /* 0x000000080a0572a4 */ /* 0x000fe4000f8e023f */
[----:B------:R-:W-:Y:S02]  /*ac30*/  USHF.R.S32.HI UR12, URZ, 0x1f, UR13 ;  /* 0x0000001f3f0c7899 */ /* 0x000fe4000801140d */
[----:B------:R-:W-:Y:S01]  /*ac40*/  UIMAD UR5, UR11, UR9, UR5 ;  /* 0x000000090b0572a4 */ /* 0x000fe2000f8e0205 */
[----:B------:R-:W-:Y:S02]  /*ac50*/  MOV R154, R189 ;  /* 0x000000bd009a7202 */ /* 0x000fe40000000f00 */
[----:B0-----:R-:W-:Y:S01]  /*ac60*/  MOV R155, R4 ;  /* 0x00000004009b7202 */ /* 0x001fe20000000f00 */
[----:B------:R-:W-:Y:S01]  /*ac70*/  ULDC.64 UR8, c[0x0][0xc98] ;  /* 0x0003260000087ab9 */ /* 0x000fe20000000a00 */
[----:B------:R-:W-:Y:S01]  /*ac80*/  UIADD3 UR7, UR7, UR5, URZ ;  /* 0x0000000507077290 */ /* 0x000fe2000fffe03f */
[----:B------:R-:W-:Y:S01]  /*ac90*/  IMAD.WIDE R120, R226, 0x2, R154 ;  /* 0x00000002e2787825 */ /* 0x000fe200078e029a */
[----:B------:R-:W-:-:S02]  /*aca0*/  UIMAD UR5, UR12, UR8, URZ ;  /* 0x000000080c0572a4 */ /* 0x000fc4000f8e023f */
[----:B------:R-:W-:Y:S01]  /*acb0*/  UIMAD.WIDE.U32 UR6, UR13, UR8, UR6 ;  /* 0x000000080d0672a5 */ /* 0x000fe2000f8e0006 */
[----:B------:R-:W-:Y:S01]  /*acc0*/  IMAD.WIDE R154, R5, 0x2, R154 ;  /* 0x00000002059a7825 */ /* 0x000fe200078e029a */
[C---:B------:R-:W-:Y:S01]  /*acd0*/  IADD3 R7, P2, R120.reuse, 0xc040, RZ ;  /* 0x0000c04078077810 */ /* 0x040fe20007f5e0ff */
[----:B------:R-:W-:Y:S01]  /*ace0*/  UIMAD UR5, UR13, UR9, UR5 ;  /* 0x000000090d0572a4 */ /* 0x000fe2000f8e0205 */
[----:B------:R-:W-:Y:S02]  /*acf0*/  IADD3 R11, P3, R120, 0xc060, RZ ;  /* 0x0000c060780b7810 */ /* 0x000fe40007f7e0ff */
[----:B------:R-:W-:Y:S01]  /*ad00*/  LOP3.LUT R6, R7, 0x380, RZ, 0xc0, !PT ;  /* 0x0000038007067812 */ /* 0x000fe200078ec0ff */
[----:B------:R-:W-:Y:S01]  /*ad10*/  ULDC.64 UR8, c[0x0][0xbe8] ;  /* 0x0002fa0000087ab9 */ /* 0x000fe20000000a00 */
[----:B------:R-:W-:Y:S01]  /*ad20*/  LOP3.LUT R4, R11, 0x380, RZ, 0xc0, !PT ;  /* 0x000003800b047812 */ /* 0x000fe200078ec0ff */
[----:B------:R-:W-:Y:S01]  /*ad30*/  IMAD.X R5, RZ, RZ, R121, P3 ;  /* 0x000000ffff057224 */ /* 0x000fe200018e0679 */
[----:B------:R-:W-:-:S02]  /*ad40*/  SHF.R.U64 R6, R6, 0x3, RZ ;  /* 0x0000000306067819 */ /* 0x000fc400000012ff */
[----:B------:R-:W-:Y:S02]  /*ad50*/  SHF.R.U64 R4, R4, 0x3, RZ ;  /* 0x0000000304047819 */ /* 0x000fe400000012ff */
[----:B------:R-:W-:Y:S01]  /*ad60*/  LOP3.LUT R6, R6, R7, RZ, 0x3c, !PT ;  /* 0x0000000706067212 */ /* 0x000fe200078e3cff */
[----:B------:R-:W-:Y:S01]  /*ad70*/  IMAD.X R7, RZ, RZ, R121, P2 ;  /* 0x000000ffff077224 */ /* 0x000fe200010e0679 */
[C---:B------:R-:W-:Y:S02]  /*ad80*/  IADD3 R135, P2, R120.reuse, 0x8000, RZ ;  /* 0x0000800078877810 */ /* 0x040fe40007f5e0ff */
[----:B------:R-:W-:Y:S02]  /*ad90*/  LOP3.LUT R157, R120, 0x380, RZ, 0xc0, !PT ;  /* 0x00000380789d7812 */ /* 0x000fe400078ec0ff */
[----:B------:R-:W-:Y:S02]  /*ada0*/  LOP3.LUT R134, R135, 0x380, RZ, 0xc0, !PT ;  /* 0x0000038087867812 */ /* 0x000fe400078ec0ff */
[----:B------:R-:W-:-:S02]  /*adb0*/  LOP3.LUT R4, R4, R11, RZ, 0x3c, !PT ;  /* 0x0000000b04047212 */ /* 0x000fc400078e3cff */
[----:B------:R-:W-:Y:S02]  /*adc0*/  SHF.R.U64 R134, R134, 0x3, RZ ;  /* 0x0000000386867819 */ /* 0x000fe400000012ff */
[----:B------:R-:W-:Y:S02]  /*add0*/  IADD3 R11, P0, R120, 0xc000, RZ ;  /* 0x0000c000780b7810 */ /* 0x000fe40007f1e0ff */
[----:B------:R-:W-:Y:S01]  /*ade0*/  LOP3.LUT R134, R134, R135, RZ, 0x3c, !PT ;  /* 0x0000008786867212 */ /* 0x000fe200078e3cff */
[----:B------:R-:W-:Y:S01]  /*adf0*/  IMAD.X R135, RZ, RZ, R121, P2 ;  /* 0x000000ffff877224 */ /* 0x000fe200010e0679 */
[----:B------:R-:W-:Y:S02]  /*ae00*/  IADD3 R17, P2, R154, 0x1000, RZ ;  /* 0x000010009a117810 */ /* 0x000fe40007f5e0ff */
[----:B------:R-:W-:Y:S02]  /*ae10*/  SHF.R.U64 R157, R157, 0x3, RZ ;  /* 0x000000039d9d7819 */ /* 0x000fe400000012ff */
[----:B------:R-:W-:-:S02]  /*ae20*/  LOP3.LUT R16, R17, 0x380, RZ, 0xc0, !PT ;  /* 0x0000038011107812 */ /* 0x000fc400078ec0ff */
[----:B------:R-:W-:Y:S02]  /*ae30*/  IADD3 R9, P1, R120, 0xc020, RZ ;  /* 0x0000c02078097810 */ /* 0x000fe40007f3e0ff */
[----:B------:R-:W-:Y:S02]  /*ae40*/  SHF.R.U64 R16, R16, 0x3, RZ ;  /* 0x0000000310107819 */ /* 0x000fe400000012ff */
[----:B------:R-:W-:Y:S02]  /*ae50*/  LOP3.LUT R10, R11, 0x380, RZ, 0xc0, !PT ;  /* 0x000003800b0a7812 */ /* 0x000fe400078ec0ff */
[----:B------:R-:W-:Y:S01]  /*ae60*/  LOP3.LUT R156, R157, R120, RZ, 0x3c, !PT ;  /* 0x000000789d9c7212 */ /* 0x000fe200078e3cff */
[----:B------:R-:W-:Y:S01]  /*ae70*/  IMAD.MOV.U32 R157, RZ, RZ, R121 ;  /* 0x000000ffff9d7224 */ /* 0x000fe200078e0079 */
[----:B------:R-:W-:Y:S01]  /*ae80*/  LOP3.LUT R16, R16, R17, RZ, 0x3c, !PT ;  /* 0x0000001110107212 */ /* 0x000fe200078e3cff */
[----:B------:R-:W-:Y:S01]  /*ae90*/  IMAD.X R17, RZ, RZ, R155, P2 ;  /* 0x000000ffff117224 */ /* 0x000fe200010e069b */
[----:B------:R-:W-:-:S02]  /*aea0*/  IADD3 R111, P2, R154, 0x8000, RZ ;  /* 0x000080009a6f7810 */ /* 0x000fc40007f5e0ff */
[----:B------:R-:W-:Y:S02]  /*aeb0*/  LOP3.LUT R8, R9, 0x380, RZ, 0xc0, !PT ;  /* 0x0000038009087812 */ /* 0x000fe400078ec0ff */
[----:B------:R-:W-:Y:S02]  /*aec0*/  SHF.R.U64 R10, R10, 0x3, RZ ;  /* 0x000000030a0a7819 */ /* 0x000fe400000012ff */
[----:B------:R-:W-:Y:S01]  /*aed0*/  MOV R157, R156 ;  /* 0x0000009c009d7202 */ /* 0x000fe20000000f00 */
[----:B------:R-:W-:Y:S01]  /*aee0*/  BAR.SYNC.DEFER_BLOCKING 0x1, 0x100 ;  /* 0x0044000000007b1d */ /* 0x000fe20000010000 */
[----:B------:R-:W-:Y:S02]  /*aef0*/  LOP3.LUT R110, R111, 0x380, RZ, 0xc0, !PT ;  /* 0x000003806f6e7812 */ /* 0x000fe400078ec0ff */
[----:B------:R-:W-:Y:S02]  /*af00*/  SHF.R.U64 R8, R8, 0x3, RZ ;  /* 0x0000000308087819 */ /* 0x000fe400000012ff */
[----:B------:R-:W-:-:S03]  /*af10*/  LOP3.LUT R10, R10, R11, RZ, 0x3c, !PT ;  /* 0x0000000b0a0a7212 */ /* 0x000fc600078e3cff */
[----:B------:R-:W0:Y:S01]  /*af20*/  LDC R156, c[0x0][0xce8] ;  /* 0x00033a00ff9c7b82 */ /* 0x000e220000000800 */
[C---:B------:R-:W-:Y:S01]  /*af30*/  IADD3 R23, P4, R120.reuse, 0x8040, RZ ;  /* 0x0000804078177810 */ /* 0x040fe20007f9e0ff */
[--C-:B------:R-:W-:Y:S01]  /*af40*/  IMAD.X R11, RZ, RZ, R121.reuse, P0 ;  /* 0x000000ffff0b7224 */ /* 0x100fe200000e0679 */
[----:B------:R-:W-:Y:S02]  /*af50*/  IADD3 R143, P0, R120, 0x40, RZ ;  /* 0x00000040788f7810 */ /* 0x000fe40007f1e0ff */
[----:B------:R-:W-:Y:S02]  /*af60*/  SHF.R.U64 R110, R110, 0x3, RZ ;  /* 0x000000036e6e7819 */ /* 0x000fe400000012ff */
[----:B------:R-:W-:Y:S01]  /*af70*/  LOP3.LUT R8, R8, R9, RZ, 0x3c, !PT ;  /* 0x0000000908087212 */ /* 0x000fe200078e3cff */
[----:B------:R-:W-:Y:S01]  /*af80*/  IMAD.X R9, RZ, RZ, R121, P1 ;  /* 0x000000ffff097224 */ /* 0x000fe200008e0679 */
[----:B------:R-:W-:Y:S02]  /*af90*/  LOP3.LUT R22, R23, 0x380, RZ, 0xc0, !PT ;  /* 0x0000038017167812 */ /* 0x000fe400078ec0ff */
[----:B------:R-:W-:-:S02]  /*afa0*/  IADD3 R139, P1, R120, 0x4060, RZ ;  /* 0x00004060788b7810 */ /* 0x000fc40007f3e0ff */
[----:B------:R-:W-:Y:S02]  /*afb0*/  LOP3.LUT R142, R143, 0x380, RZ, 0xc0, !PT ;  /* 0x000003808f8e7812 */ /* 0x000fe400078ec0ff */
[----:B------:R-:W-:Y:S01]  /*afc0*/  LOP3.LUT R110, R110, R111, RZ, 0x3c, !PT ;  /* 0x0000006f6e6e7212 */ /* 0x000fe200078e3cff */
[----:B------:R-:W-:Y:S01]  /*afd0*/  IMAD.X R111, RZ, RZ, R155, P2 ;  /* 0x000000ffff6f7224 */ /* 0x000fe200010e069b */
[----:B------:R-:W-:Y:S01]  /*afe0*/  SHF.R.U64 R22, R22, 0x3, RZ ;  /* 0x0000000316167819 */ /* 0x000fe200000012ff */
[----:B------:R1:W-:Y:S01]  /*aff0*/  STSM.16.M88.4 [R157], R24 ;  /* 0x000000189d007844 */ /* 0x0003e20000000200 */
[----:B------:R-:W-:Y:S02]  /*b000*/  IADD3 R127, P2, R154, 0xf000, RZ ;  /* 0x0000f0009a7f7810 */ /* 0x000fe40007f5e0ff */
[----:B------:R-:W-:Y:S02]  /*b010*/  LOP3.LUT R138, R139, 0x380, RZ, 0xc0, !PT ;  /* 0x000003808b8a7812 */ /* 0x000fe400078ec0ff */
[----:B------:R-:W-:-:S02]  /*b020*/  SHF.R.U64 R142, R142, 0x3, RZ ;  /* 0x000000038e8e7819 */ /* 0x000fc400000012ff */
[----:B------:R-:W-:Y:S01]  /*b030*/  LOP3.LUT R22, R22, R23, RZ, 0x3c, !PT ;  /* 0x0000001716167212 */ /* 0x000fe200078e3cff */
[--C-:B------:R-:W-:Y:S01]  /*b040*/  IMAD.X R23, RZ, RZ, R121.reuse, P4 ;  /* 0x000000ffff177224 */ /* 0x100fe200020e0679 */
[----:B------:R-:W-:Y:S02]  /*b050*/  LOP3.LUT R126, R127, 0x380, RZ, 0xc0, !PT ;  /* 0x000003807f7e7812 */ /* 0x000fe400078ec0ff */
[----:B------:R-:W-:Y:S02]  /*b060*/  SHF.R.U64 R138, R138, 0x3, RZ ;  /* 0x000000038a8a7819 */ /* 0x000fe400000012ff */
[----:B------:R-:W-:Y:S01]  /*b070*/  LOP3.LUT R142, R142, R143, RZ, 0x3c, !PT ;  /* 0x0000008f8e8e7212 */ /* 0x000fe200078e3cff */
[----:B------:R-:W-:Y:S01]  /*b080*/  IMAD.X R143, RZ, RZ, R121, P0 ;  /* 0x000000ffff8f7224 */ /* 0x000fe200000e0679 */
[----:B------:R-:W-:Y:S02]  /*b090*/  IADD3 R21, P4, R120, 0x4000, RZ ;  /* 0x0000400078157810 */ /* 0x000fe40007f9e0ff */
[----:B------:R-:W-:-:S02]  /*b0a0*/  IADD3 R97, P0, R154, 0x3000, RZ ;  /* 0x000030009a617810 */ /* 0x000fc40007f1e0ff */
[----:B------:R-:W-:Y:S02]  /*b0b0*/  SHF.R.U64 R126, R126, 0x3, RZ ;  /* 0x000000037e7e7819 */ /* 0x000fe400000012ff */
[C---:B------:R-:W-:Y:S02]  /*b0c0*/  IADD3 R13, P6, R120.reuse, 0x8060, RZ ;  /* 0x00008060780d7810 */ /* 0x040fe40007fde0ff */
[C---:B------:R-:W-:Y:S02]  /*b0d0*/  IADD3 R15, P5, R120.reuse, 0x20, RZ ;  /* 0x00000020780f7810 */ /* 0x040fe40007fbe0ff */
[----:B------:R-:W-:Y:S02]  /*b0e0*/  IADD3 R131, P3, R120, 0x8020, RZ ;  /* 0x0000802078837810 */ /* 0x000fe40007f7e0ff */
[----:B------:R-:W-:Y:S01]  /*b0f0*/  LOP3.LUT R138, R138, R139, RZ, 0x3c, !PT ;  /* 0x0000008b8a8a7212 */ /* 0x000fe200078e3cff */
[----:B------:R-:W-:Y:S01]  /*b100*/  IMAD.X R139, RZ, RZ, R121, P1 ;  /* 0x000000ffff8b7224 */ /* 0x000fe200008e0679 */
[----:B------:R-:W-:-:S02]  /*b110*/  LOP3.LUT R20, R21, 0x380, RZ, 0xc0, !PT ;  /* 0x0000038015147812 */ /* 0x000fc400078ec0ff */
[----:B------:R-:W-:Y:S02]  /*b120*/  IADD3 R19, P1, R154, 0x2000, RZ ;  /* 0x000020009a137810 */ /* 0x000fe40007f3e0ff */
[----:B------:R-:W-:Y:S02]  /*b130*/  LOP3.LUT R96, R97, 0x380, RZ, 0xc0, !PT ;  /* 0x0000038061607812 */ /* 0x000fe400078ec0ff */
[----:B------:R-:W-:Y:S01]  /*b140*/  LOP3.LUT R126, R126, R127, RZ, 0x3c, !PT ;  /* 0x0000007f7e7e7212 */ /* 0x000fe200078e3cff */
[----:B------:R-:W-:Y:S01]  /*b150*/  IMAD.X R127, RZ, RZ, R155, P2 ;  /* 0x000000ffff7f7224 */ /* 0x000fe200010e069b */
[----:B------:R-:W-:Y:S02]  /*b160*/  LOP3.LUT R12, R13, 0x380, RZ, 0xc0, !PT ;  /* 0x000003800d0c7812 */ /* 0x000fe400078ec0ff */
[----:B------:R-:W-:Y:S02]  /*b170*/  LOP3.LUT R14, R15, 0x380, RZ, 0xc0, !PT ;  /* 0x000003800f0e7812 */ /* 0x000fe400078ec0ff */
[----:B------:R-:W-:-:S02]  /*b180*/  LOP3.LUT R130, R131, 0x380, RZ, 0xc0, !PT ;  /* 0x0000038083827812 */ /* 0x000fc400078ec0ff */
[----:B------:R-:W-:Y:S02]  /*b190*/  SHF.R.U64 R20, R20, 0x3, RZ ;  /* 0x0000000314147819 */ /* 0x000fe400000012ff */
[----:B0-----:R-:W-:Y:S02]  /*b1a0*/  ISETP.NE.AND P2, PT, R156, 0x1, PT ;  /* 0x000000019c00780c */ /* 0x001fe40003f45270 */
[----:B------:R-:W-:Y:S02]  /*b1b0*/  LOP3.LUT R18, R19, 0x380, RZ, 0xc0, !PT ;  /* 0x0000038013127812 */ /* 0x000fe400078ec0ff */
[----:B------:R-:W-:Y:S02]  /*b1c0*/  SHF.R.U64 R96, R96, 0x3, RZ ;  /* 0x0000000360607819 */ /* 0x000fe400000012ff */
[----:B------:R-:W-:Y:S02]  /*b1d0*/  SHF.R.U64 R12, R12, 0x3, RZ ;  /* 0x000000030c0c7819 */ /* 0x000fe400000012ff */
[----:B------:R-:W-:-:S02]  /*b1e0*/  SHF.R.U64 R14, R14, 0x3, RZ ;  /* 0x000000030e0e7819 */ /* 0x000fc400000012ff */
[----:B------:R-:W-:Y:S02]  /*b1f0*/  SHF.R.U64 R130, R130, 0x3, RZ ;  /* 0x0000000382827819 */ /* 0x000fe400000012ff */
[----:B------:R-:W-:Y:S01]  /*b200*/  LOP3.LUT R20, R20, R21, RZ, 0x3c, !PT ;  /* 0x0000001514147212 */ /* 0x000fe200078e3cff */
[----:B------:R-:W-:Y:S01]  /*b210*/  IMAD.X R21, RZ, RZ, R121, P4 ;  /* 0x000000ffff157224 */ /* 0x000fe200020e0679 */
[----:B------:R-:W-:Y:S02]  /*b220*/  SHF.R.U64 R18, R18, 0x3, RZ ;  /* 0x0000000312127819 */ /* 0x000fe400000012ff */
[----:B------:R-:W-:Y:S01]  /*b230*/  LOP3.LUT R96, R96, R97, RZ, 0x3c, !PT ;  /* 0x0000006160607212 */ /* 0x000fe200078e3cff */
[----:B------:R-:W-:Y:S01]  /*b240*/  IMAD.X R97, RZ, RZ, R155, P0 ;  /* 0x000000ffff617224 */ /* 0x000fe200000e069b */
[----:B------:R-:W-:Y:S02]  /*b250*/  IADD3 R107, P4, R154, 0x6000, RZ ;  /* 0x000060009a6b7810 */ /* 0x000fe40007f9e0ff */
[----:B------:R-:W-:Y:S01]  /*b260*/  LOP3.LUT R12, R12, R13, RZ, 0x3c, !PT ;  /* 0x0000000d0c0c7212 */ /* 0x000fe200078e3cff */
[----:B------:R-:W-:Y:S01]  /*b270*/  IMAD.X R13, RZ, RZ, R121, P6 ;  /* 0x000000ffff0d7224 */ /* 0x000fe200030e0679 */
[----:B------:R-:W-:-:S02]  /*b280*/  LOP3.LUT R14, R14, R15, RZ, 0x3c, !PT ;  /* 0x0000000f0e0e7212 */ /* 0x000fc400078e3cff */
[----:B------:R-:W-:Y:S01]  /*b290*/  LOP3.LUT R130, R130, R131, RZ, 0x3c, !PT ;  /* 0x0000008382827212 */ /* 0x000fe200078e3cff */
[----:B------:R-:W-:Y:S01]  /*b2a0*/  IMAD.X R131, RZ, RZ, R121, P3 ;  /* 0x000000ffff837224 */ /* 0x000fe200018e0679 */
[----:B------:R-:W-:Y:S02]  /*b2b0*/  IADD3 R115, P0, R154, 0xa000, RZ ;  /* 0x0000a0009a737810 */ /* 0x000fe40007f1e0ff */
[----:B------:R-:W-:Y:S02]  /*b2c0*/  IADD3.X R15, RZ, R121, RZ, P5, !PT ;  /* 0x00000079ff0f7210 */ /* 0x000fe40002ffe4ff */
[C---:B------:R-:W-:Y:S02]  /*b2d0*/  IADD3 R147, P6, R120.reuse, 0x4040, RZ ;  /* 0x0000404078937810 */ /* 0x040fe40007fde0ff */
[C---:B------:R-:W-:Y:S02]  /*b2e0*/  IADD3 R151, P5, R120.reuse, 0x4020, RZ ;  /* 0x0000402078977810 */ /* 0x040fe40007fbe0ff */
[----:B------:R-:W-:-:S02]  /*b2f0*/  IADD3 R153, P3, R120, 0x60, RZ ;  /* 0x0000006078997810 */ /* 0x000fc40007f7e0ff */
[----:B------:R-:W-:Y:S01]  /*b300*/  LOP3.LUT R18, R18, R19, RZ, 0x3c, !PT ;  /* 0x0000001312127212 */ /* 0x000fe200078e3cff */
[----:B------:R-:W-:Y:S01]  /*b310*/  IMAD.X R19, RZ, RZ, R155, P1 ;  /* 0x000000ffff137224 */ /* 0x000fe200008e069b */
[----:B------:R-:W-:Y:S02]  /*b320*/  LOP3.LUT R106, R107, 0x380, RZ, 0xc0, !PT ;  /* 0x000003806b6a7812 */ /* 0x000fe400078ec0ff */
[----:B------:R-:W-:Y:S02]  /*b330*/  IADD3 R113, P1, R154, 0x9000, RZ ;  /* 0x000090009a717810 */ /* 0x000fe40007f3e0ff */
[----:B------:R-:W-:Y:S02]  /*b340*/  LOP3.LUT R114, R115, 0x380, RZ, 0xc0, !PT ;  /* 0x0000038073727812 */ /* 0x000fe400078ec0ff */
[----:B------:R-:W-:Y:S02]  /*b350*/  MOV R30, R4 ;  /* 0x00000004001e7202 */ /* 0x000fe40000000f00 */
[----:B------:R-:W-:-:S02]  /*b360*/  F2FP.BF16.F32.PACK_AB R5, R35, R34 ;  /* 0x000000222305723e */ /* 0x000fc400000010ff */
[----:B------:R-:W-:Y:S01]  /*b370*/  LOP3.LUT R146, R147, 0x380, RZ, 0xc0, !PT ;  /* 0x0000038093927812 */ /* 0x000fe200078ec0ff */
[----:B------:R-:W0:Y:S01]  /*b380*/  @P2 LDC R34, c[0x0][0xcec] ;  /* 0x00033b00ff222b82 */ /* 0x000e220000000800 */
[----:B------:R-:W-:Y:S02]  /*b390*/  LOP3.LUT R150, R151, 0x380, RZ, 0xc0, !PT ;  /* 0x0000038097967812 */ /* 0x000fe400078ec0ff */
[----:B------:R-:W-:Y:S02]  /*b3a0*/  LOP3.LUT R152, R153, 0x380, RZ, 0xc0, !PT ;  /* 0x0000038099987812 */ /* 0x000fe400078ec0ff */
[----:B------:R-:W-:Y:S02]  /*b3b0*/  SHF.R.U64 R106, R106, 0x3, RZ ;  /* 0x000000036a6a7819 */ /* 0x000fe400000012ff */
[----:B------:R-:W-:Y:S02]  /*b3c0*/  LOP3.LUT R112, R113, 0x380, RZ, 0xc0, !PT ;  /* 0x0000038071707812 */ /* 0x000fe400078ec0ff */
[----:B------:R-:W-:-:S02]  /*b3d0*/  SHF.R.U64 R114, R114, 0x3, RZ ;  /* 0x0000000372727819 */ /* 0x000fc400000012ff */
[----:B-1----:R-:W-:Y:S02]  /*b3e0*/  MOV R27, R6 ;  /* 0x00000006001b7202 */ /* 0x002fe40000000f00 */
[----:B------:R-:W-:Y:S02]  /*b3f0*/  SHF.R.U64 R146, R146, 0x3, RZ ;  /* 0x0000000392927819 */ /* 0x000fe400000012ff */
[----:B------:R-:W-:Y:S02]  /*b400*/  SHF.R.U64 R150, R150, 0x3, RZ ;  /* 0x0000000396967819 */ /* 0x000fe400000012ff */
[----:B------:R-:W-:Y:S02]  /*b410*/  SHF.R.U64 R152, R152, 0x3, RZ ;  /* 0x0000000398987819 */ /* 0x000fe400000012ff */
[----:B------:R-:W-:Y:S02]  /*b420*/  F2FP.BF16.F32.PACK_AB R6, R37, R172 ;  /* 0x000000ac2506723e */ /* 0x000fe400000010ff */
[----:B------:R-:W-:Y:S01]  /*b430*/  LOP3.LUT R106, R106, R107, RZ, 0x3c, !PT ;  /* 0x0000006b6a6a7212 */ /* 0x000fe200078e3cff */
[----:B------:R-:W1:Y:S01]  /*b440*/  @P2 LDC R37, c[0x0][0xcf0] ;  /* 0x00033c00ff252b82 */ /* 0x000e620000000800 */
[----:B------:R-:W-:Y:S01]  /*b450*/  SHF.R.U64 R112, R112, 0x3, RZ ;  /* 0x0000000370707819 */ /* 0x000fe200000012ff */
[----:B------:R-:W-:Y:S01]  /*b460*/  IMAD.X R107, RZ, RZ, R155, P4 ;  /* 0x000000ffff6b7224 */ /* 0x000fe200020e069b */
[----:B------:R-:W-:-:S02]  /*b470*/  LOP3.LUT R114, R114, R115, RZ, 0x3c, !PT ;  /* 0x0000007372727212 */ /* 0x000fc400078e3cff */
[----:B------:R-:W-:Y:S02]  /*b480*/  IADD3 R115, P4, R154, 0xd000, RZ ;  /* 0x0000d0009a737810 */ /* 0x000fe40007f9e0ff */
[----:B------:R-:W-:Y:S01]  /*b490*/  LOP3.LUT R146, R146, R147, RZ, 0x3c, !PT ;  /* 0x0000009392927212 */ /* 0x000fe200078e3cff */
[--C-:B------:R-:W-:Y:S01]  /*b4a0*/  IMAD.X R147, RZ, RZ, R121.reuse, P6 ;  /* 0x000000ffff937224 */ /* 0x100fe200030e0679 */
[----:B------:R-:W-:Y:S02]  /*b4b0*/  LOP3.LUT R150, R150, R151, RZ, 0x3c, !PT ;  /* 0x0000009796967212 */ /* 0x000fe400078e3cff */
[----:B------:R-:W-:Y:S01]  /*b4c0*/  LOP3.LUT R152, R152, R153, RZ, 0x3c, !PT ;  /* 0x0000009998987212 */ /* 0x000fe200078e3cff */
[----:B------:R-:W-:Y:S01]  /*b4d0*/  IMAD.X R153, RZ, RZ, R121, P3 ;  /* 0x000000ffff997224 */ /* 0x000fe200018e0679 */
[----:B------:R-:W-:Y:S01]  /*b4e0*/  IADD3.X R151, RZ, R121, RZ, P5, !PT ;  /* 0x00000079ff977210 */ /* 0x000fe20002ffe4ff */
[----:B------:R-:W-:Y:S01]  /*b4f0*/  IMAD R0, R218, 0x20, R221 ;  /* 0x00000020da007824 */ /* 0x000fe200078e02dd */
[C---:B------:R-:W-:Y:S01]  /*b500*/  IADD3 R101, P6, R154.reuse, 0x4000, RZ ;  /* 0x000040009a657810 */ /* 0x040fe20007fde0ff */
[----:B------:R-:W-:Y:S01]  /*b510*/  IMAD.X R121, RZ, RZ, R155, P4 ;  /* 0x000000ffff797224 */ /* 0x000fe200020e069b */
[----:B------:R-:W-:-:S02]  /*b520*/  IADD3 R105, P5, R154, 0x5000, RZ ;  /* 0x000050009a697810 */ /* 0x000fc40007fbe0ff */
[----:B------:R-:W-:Y:S02]  /*b530*/  IADD3 R109, P3, R154, 0x7000, RZ ;  /* 0x000070009a6d7810 */ /* 0x000fe40007f7e0ff */
[----:B------:R-:W-:Y:S02]  /*b540*/  LOP3.LUT R112, R112, R113, RZ, 0x3c, !PT ;  /* 0x0000007170707212 */ /* 0x000fe400078e3cff */
[----:B------:R-:W-:Y:S02]  /*b550*/  LOP3.LUT R113, R115, 0x380, RZ, 0xc0, !PT ;  /* 0x0000038073717812 */ /* 0x000fe400078ec0ff */
[----:B------:R-:W-:Y:S02]  /*b560*/  LOP3.LUT R100, R101, 0x380, RZ, 0xc0, !PT ;  /* 0x0000038065647812 */ /* 0x000fe400078ec0ff */
[----:B------:R-:W-:Y:S02]  /*b570*/  LOP3.LUT R104, R105, 0x380, RZ, 0xc0, !PT ;  /* 0x0000038069687812 */ /* 0x000fe400078ec0ff */
[----:B------:R-:W-:-:S02]  /*b580*/  LOP3.LUT R108, R109, 0x380, RZ, 0xc0, !PT ;  /* 0x000003806d6c7812 */ /* 0x000fc400078ec0ff */
[----:B------:R-:W-:Y:S02]  /*b590*/  SHF.R.U64 R120, R113, 0x3, RZ ;  /* 0x0000000371787819 */ /* 0x000fe400000012ff */
[----:B------:R-:W-:Y:S02]  /*b5a0*/  LOP3.LUT R113, R154, 0x380, RZ, 0xc0, !PT ;  /* 0x000003809a717812 */ /* 0x000fe400078ec0ff */
[----:B------:R-:W-:Y:S02]  /*b5b0*/  SHF.R.U64 R100, R100, 0x3, RZ ;  /* 0x0000000364647819 */ /* 0x000fe400000012ff */
[----:B------:R-:W-:Y:S02]  /*b5c0*/  SHF.R.U64 R104, R104, 0x3, RZ ;  /* 0x0000000368687819 */ /* 0x000fe400000012ff */
[----:B------:R-:W-:Y:S02]  /*b5d0*/  SHF.R.U64 R108, R108, 0x3, RZ ;  /* 0x000000036c6c7819 */ /* 0x000fe400000012ff */
[----:B------:R-:W-:Y:S01]  /*b5e0*/  F2FP.BF16.F32.PACK_AB R7, R39, R38 ;  /* 0x000000262707723e */ /* 0x000fe200000010ff */
[----:B------:R-:W-:Y:S01]  /*b5f0*/  VIADD R39, R213, UR60 ;  /* 0x0000003cd5277c36 */ /* 0x000fe20008000000 */
[----:B------:R-:W-:Y:S01]  /*b600*/  SHF.R.U64 R29, R113, 0x3, RZ ;  /* 0x00000003711d7819 */ /* 0x000fe200000012ff */
[--C-:B------:R-:W-:Y:S01]  /*b610*/  IMAD.X R113, RZ, RZ, R155.reuse, P1 ;  /* 0x000000ffff717224 */ /* 0x100fe200008e069b */
[----:B------:R-:W-:Y:S01]  /*b620*/  LOP3.LUT R100, R100, R101, RZ, 0x3c, !PT ;  /* 0x0000006564647212 */ /* 0x000fe200078e3cff */
[----:B------:R-:W-:Y:S01]  /*b630*/  IMAD.X R101, RZ, RZ, R155, P6 ;  /* 0x000000ffff657224 */ /* 0x000fe200030e069b */
[----:B------:R-:W-:Y:S01]  /*b640*/  LOP3.LUT R104, R104, R105, RZ, 0x3c, !PT ;  /* 0x0000006968687212 */ /* 0x000fe200078e3cff */
[----:B0-----:R-:W-:Y:S01]  /*b650*/  @P2 IMAD.HI.U32 R34, R39, R34, RZ ;  /* 0x0000002227222227 */ /* 0x001fe200078e00ff */
[----:B------:R-:W-:-:S02]  /*b660*/  LOP3.LUT R108, R108, R109, RZ, 0x3c, !PT ;  /* 0x0000006d6c6c7212 */ /* 0x000fc400078e3cff */
[----:B------:R-:W-:Y:S01]  /*b670*/  IADD3.X R105, RZ, R155, RZ, P5, !PT ;  /* 0x0000009bff697210 */ /* 0x000fe20002ffe4ff */
[--C-:B------:R-:W-:Y:S01]  /*b680*/  IMAD.X R109, RZ, RZ, R155.reuse, P3 ;  /* 0x000000ffff6d7224 */ /* 0x100fe200018e069b */
[C---:B------:R-:W-:Y:S02]  /*b690*/  IADD3 R117, P6, R154.reuse, 0xb000, RZ ;  /* 0x0000b0009a757810 */ /* 0x040fe40007fde0ff */
[C---:B------:R-:W-:Y:S02]  /*b6a0*/  IADD3 R119, P5, R154.reuse, 0xc000, RZ ;  /* 0x0000c0009a777810 */ /* 0x040fe40007fbe0ff */
[----:B------:R-:W-:Y:S02]  /*b6b0*/  IADD3 R123, P3, R154, 0xe000, RZ ;  /* 0x0000e0009a7b7810 */ /* 0x000fe40007f7e0ff */
[----:B------:R-:W-:Y:S01]  /*b6c0*/  LOP3.LUT R28, R29, R154, RZ, 0x3c, !PT ;  /* 0x0000009a1d1c7212 */ /* 0x000fe200078e3cff */
[----:B------:R-:W-:Y:S01]  /*b6d0*/  IMAD.MOV.U32 R29, RZ, RZ, R155 ;  /* 0x000000ffff1d7224 */ /* 0x000fe200078e009b */
[----:B------:R-:W-:-:S02]  /*b6e0*/  MOV R26, R8 ;  /* 0x00000008001a7202 */ /* 0x000fc40000000f00 */
[----:B------:R-:W-:Y:S02]  /*b6f0*/  MOV R25, R10 ;  /* 0x0000000a00197202 */ /* 0x000fe40000000f00 */
[----:B------:R-:W-:Y:S02]  /*b700*/  MOV R154, R14 ;  /* 0x0000000e009a7202 */ /* 0x000fe40000000f00 */
[----:B------:R-:W-:Y:S02]  /*b710*/  F2FP.BF16.F32.PACK_AB R4, R33, R171 ;  /* 0x000000ab2104723e */ /* 0x000fe400000010ff */
[----:B------:R-:W-:Y:S02]  /*b720*/  MOV R24, R12 ;  /* 0x0000000c00187202 */ /* 0x000fe40000000f00 */
[----:B------:R-:W-:Y:S01]  /*b730*/  MOV R142, R142 ;  /* 0x0000008e008e7202 */ /* 0x000fe20000000f00 */
[----:B------:R0:W-:Y:S01]  /*b740*/  STSM.16.M88.4 [R154], R4 ;  /* 0x000000049a007844 */ /* 0x0001e20000000200 */
[----:B------:R-:W-:-:S02]  /*b750*/  F2FP.BF16.F32.PACK_AB R8, R41, R173 ;  /* 0x000000ad2908723e */ /* 0x000fc400000010ff */
[----:B------:R-:W-:Y:S02]  /*b760*/  F2FP.BF16.F32.PACK_AB R9, R43, R42 ;  /* 0x0000002a2b09723e */ /* 0x000fe400000010ff */
[----:B------:R-:W-:Y:S02]  /*b770*/  F2FP.BF16.F32.PACK_AB R10, R45, R174 ;  /* 0x000000ae2d0a723e */ /* 0x000fe400000010ff */
[----:B------:R-:W-:Y:S02]  /*b780*/  F2FP.BF16.F32.PACK_AB R11, R47, R46 ;  /* 0x0000002e2f0b723e */ /* 0x000fe400000010ff */
[----:B------:R-:W-:Y:S01]  /*b790*/  MOV R31, R22 ;  /* 0x00000016001f7202 */ /* 0x000fe20000000f00 */
[----:B------:R-:W2:Y:S01]  /*b7a0*/  @P2 LDC R47, c[0x0][0xcf0] ;  /* 0x00033c00ff2f2b82 */ /* 0x000ea20000000800 */
        /* <DEDUP_REMOVED lines=13> */
[----:B-1----:R-:W-:Y:S01]  /*b880*/  @P2 SHF.R.U32.HI R33, RZ, R37, R34 ;  /* 0x00000025ff212219 */ /* 0x002fe20000011622 */
[----:B------:R1:W-:Y:S01]  /*b890*/  STSM.16.M88.4 [R35], R20 ;  /* 0x0000001423007844 */ /* 0x0003e20000000200 */
[----:B------:R-:W-:Y:S02]  /*b8a0*/  MOV R150, R150 ;  /* 0x0000009600967202 */ /* 0x000fe40000000f00 */
[----:B0-----:R-:W-:-:S02]  /*b8b0*/  F2FP.BF16.F32.PACK_AB R4, R65, R179 ;  /* 0x000000b34104723e */ /* 0x001fc400000010ff */
[----:B------:R-:W-:Y:S02]  /*b8c0*/  F2FP.BF16.F32.PACK_AB R5, R67, R66 ;  /* 0x000000424305723e */ /* 0x000fe400000010ff */
[----:B------:R-:W-:Y:S02]  /*b8d0*/  F2FP.BF16.F32.PACK_AB R6, R69, R180 ;  /* 0x000000b44506723e */ /* 0x000fe400000010ff */
[----:B------:R-:W-:Y:S02]  /*b8e0*/  F2FP.BF16.F32.PACK_AB R7, R71, R70 ;  /* 0x000000464707723e */ /* 0x000fe400000010ff */
[----:B------:R-:W-:Y:S02]  /*b8f0*/  MOV R146, R146 ;  /* 0x0000009200927202 */ /* 0x000fe40000000f00 */
[----:B---3--:R-:W-:Y:S01]  /*b900*/  F2FP.BF16.F32.PACK_AB R8, R73, R181 ;  /* 0x000000b54908723e */ /* 0x008fe200000010ff */
[----:B------:R-:W-:Y:S01]  /*b910*/  STSM.16.M88.4 [R150], R4 ;  /* 0x0000000496007844 */ /* 0x000fe20000000200 */
[----:B------:R-:W-:Y:S01]  /*b920*/  F2FP.BF16.F32.PACK_AB R9, R75, R74 ;  /* 0x0000004a4b09723e */ /* 0x000fe200000010ff */
[----:B-1----:R-:W-:Y:S01]  /*b930*/  IMAD.MOV R35, RZ, RZ, -R33 ;  /* 0x000000ffff237224 */ /* 0x002fe200078e0a21 */
[----:B------:R-:W-:-:S02]  /*b940*/  F2FP.BF16.F32.PACK_AB R10, R77, R182 ;  /* 0x000000b64d0a723e */ /* 0x000fc400000010ff */
[----:B------:R-:W-:Y:S01]  /*b950*/  F2FP.BF16.F32.PACK_AB R11, R79, R78 ;  /* 0x0000004e4f0b723e */ /* 0x000fe200000010ff */
[----:B------:R-:W-:Y:S01]  /*b960*/  IMAD R35, R156, R35, R39 ;  /* 0x000000239c237224 */ /* 0x000fe200078e0227 */
[----:B------:R-:W-:Y:S02]  /*b970*/  MOV R138, R138 ;  /* 0x0000008a008a7202 */ /* 0x000fe40000000f00 */
[----:B------:R-:W-:Y:S01]  /*b980*/  F2FP.BF16.F32.PACK_AB R12, R81, R183 ;  /* 0x000000b7510c723e */ /* 0x000fe200000010ff */
[----:B------:R0:W-:Y:S01]  /*b990*/  STSM.16.M88.4 [R146], R8 ;  /* 0x0000000892007844 */ /* 0x0001e20000000200 */
[----:B------:R-:W-:Y:S02]  /*b9a0*/  F2FP.BF16.F32.PACK_AB R13, R83, R82 ;  /* 0x00000052530d723e */ /* 0x000fe400000010ff */
[----:B------:R-:W-:Y:S02]  /*b9b0*/  F2FP.BF16.F32.PACK_AB R14, R85, R184 ;  /* 0x000000b8550e723e */ /* 0x000fe400000010ff */
[----:B------:R-:W-:-:S02]  /*b9c0*/  F2FP.BF16.F32.PACK_AB R15, R87, R86 ;  /* 0x00000056570f723e */ /* 0x000fc400000010ff */
[----:B------:R-:W-:Y:S01]  /*b9d0*/  LOP3.LUT R120, R120, R115, RZ, 0x3c, !PT ;  /* 0x0000007378787212 */ /* 0x000fe200078e3cff */
[----:B------:R-:W-:Y:S01]  /*b9e0*/  IMAD.X R115, RZ, RZ, R155, P0 ;  /* 0x000000ffff737224 */ /* 0x000fe200000e069b */
[----:B------:R-:W-:Y:S01]  /*b9f0*/  LOP3.LUT R122, R123, 0x380, RZ, 0xc0, !PT ;  /* 0x000003807b7a7812 */ /* 0x000fe200078ec0ff */
[----:B------:R1:W-:Y:S01]  /*ba00*/  STSM.16.M88.4 [R138], R12 ;  /* 0x0000000c8a007844 */ /* 0x0003e20000000200 */
[----:B------:R-:W-:Y:S02]  /*ba10*/  MOV R134, R134 ;  /* 0x0000008600867202 */ /* 0x000fe40000000f00 */
[----:B------:R-:W-:Y:S02]  /*ba20*/  F2FP.BF16.F32.PACK_AB R20, R89, R185 ;  /* 0x000000b95914723e */ /* 0x000fe400000010ff */
[----:B------:R-:W-:Y:S01]  /*ba30*/  F2FP.BF16.F32.PACK_AB R21, R91, R90 ;  /* 0x0000005a5b15723e */ /* 0x000fe200000010ff */
[----:B0-----:R-:W-:Y:S01]  /*ba40*/  IMAD.U32 R10, RZ, RZ, UR5 ;  /* 0x00000005ff0a7e24 */ /* 0x001fe2000f8e00ff */
[----:B------:R-:W-:Y:S01]  /*ba50*/  SHF.R.S32.HI R9, RZ, 0x1f, R33 ;  /* 0x0000001fff097819 */ /* 0x000fe20000011421 */
[----:B------:R-:W-:Y:S01]  /*ba60*/  ULDC UR5, c[0x0][0xb88] ;  /* 0x0002e20000057ab9 */ /* 0x000fe20000000800 */
[----:B------:R-:W-:-:S02]  /*ba70*/  SHF.R.S32.HI R8, RZ, 0x1f, R35 ;  /* 0x0000001fff087819 */ /* 0x000fc40000011423 */
[----:B------:R-:W-:Y:S02]  /*ba80*/  F2FP.BF16.F32.PACK_AB R22, R93, R186 ;  /* 0x000000ba5d16723e */ /* 0x000fe400000010ff */
[----:B------:R-:W-:Y:S02]  /*ba90*/  F2FP.BF16.F32.PACK_AB R23, R95, R94 ;  /* 0x0000005e5f17723e */ /* 0x000fe400000010ff */
[----:B------:R-:W-:Y:S01]  /*baa0*/  MOV R130, R130 ;  /* 0x0000008200827202 */ /* 0x000fe20000000f00 */
[----:B-1----:R-:W-:Y:S01]  /*bab0*/  VIADD R15, R225, UR60 ;  /* 0x0000003ce10f7c36 */ /* 0x002fe20008000000 */
[----:B------:R-:W-:Y:S01]  /*bac0*/  IADD3 R12, P0, R33, UR6, RZ ;  /* 0x00000006210c7c10 */ /* 0x000fe2000ff1e0ff */
[----:B------:R0:W-:Y:S01]  /*bad0*/  STSM.16.M88.4 [R134], R20 ;  /* 0x0000001486007844 */ /* 0x0001e20000000200 */
[----:B------:R-:W-:Y:S02]  /*bae0*/  F2FP.BF16.F32.PACK_AB R4, R164, R187 ;  /* 0x000000bba404723e */ /* 0x000fe400000010ff */
[----:B------:R-:W-:Y:S01]  /*baf0*/  IADD3.X R13, R9, UR7, R10, P0, !PT ;  /* 0x00000007090d7c10 */ /* 0x000fe200087fe40a */
[----:B------:R-:W-:Y:S01]  /*bb00*/  ULDC.64 UR6, c[0x0][0xc88] ;  /* 0x0003220000067ab9 */ /* 0x000fe20000000a00 */
[----:B------:R-:W-:Y:S01]  /*bb10*/  F2FP.BF16.F32.PACK_AB R5, R99, R98 ;  /* 0x000000626305723e */ /* 0x000fe200000010ff */
[----:B------:R-:W-:Y:S01]  /*bb20*/  IMAD R8, R8, UR6, RZ ;  /* 0x0000000608087c24 */ /* 0x000fe2000f8e02ff */
[----:B------:R-:W-:Y:S01]  /*bb30*/  F2FP.BF16.F32.PACK_AB R6, R165, R188 ;  /* 0x000000bca506723e */ /* 0x000fe200000010ff */
[----:B------:R-:W-:Y:S01]  /*bb40*/  IMAD.WIDE.U32 R12, R35, UR6, R12 ;  /* 0x00000006230c7c25 */ /* 0x000fe2000f8e000c */
[----:B------:R-:W-:-:S02]  /*bb50*/  F2FP.BF16.F32.PACK_AB R7, R103, R102 ;  /* 0x000000666707723e */ /* 0x000fc400000010ff */
        /* <DEDUP_REMOVED lines=9> */
[----:B------:R-:W-:Y:S02]  /*bbf0*/  F2FP.BF16.F32.PACK_AB R8, R166, R190 ;  /* 0x000000bea608723e */ /* 0x000fe400000010ff */
[----:B------:R-:W-:-:S02]  /*bc00*/  F2FP.BF16.F32.PACK_AB R9, R36, R32 ;  /* 0x000000202409723e */ /* 0x000fc400000010ff */
[----:B------:R-:W-:Y:S02]  /*bc10*/  F2FP.BF16.F32.PACK_AB R10, R167, R191 ;  /* 0x000000bfa70a723e */ /* 0x000fe400000010ff */
[----:B0-----:R-:W-:Y:S02]  /*bc20*/  LEA R20, P3, R12, UR6, 0x2 ;  /* 0x000000060c147c11 */ /* 0x001fe4000f8610ff */
[C---:B------:R-:W-:Y:S01]  /*bc30*/  ISETP.GE.OR P1, PT, R15.reuse, R44, P0 ;  /* 0x0000002c0f00720c */ /* 0x040fe20000726670 */
[----:B------:R0:W-:Y:S01]  /*bc40*/  STSM.16.M88.4 [R31], R8 ;  /* 0x000000081f007844 */ /* 0x0001e20000000200 */
[----:B-1----:R-:W-:Y:S01]  /*bc50*/  VIADD R5, R15, 0x8 ;  /* 0x000000080f057836 */ /* 0x002fe20000000000 */
[----:B------:R-:W-:Y:S01]  /*bc60*/  F2FP.BF16.F32.PACK_AB R4, R168, R192 ;  /* 0x000000c0a804723e */ /* 0x000fe200000010ff */
[----:B------:R-:W-:Y:S01]  /*bc70*/  IMAD.IADD R7, R13, 0x1, R35 ;  /* 0x000000010d077824 */ /* 0x000fe200078e0223 */
[----:B------:R-:W-:Y:S01]  /*bc80*/  F2FP.BF16.F32.PACK_AB R6, R169, R193 ;  /* 0x000000c1a906723e */ /* 0x000fe200000010ff */
[----:B------:R-:W-:Y:S01]  /*bc90*/  SHFL.IDX PT, R40, R20, RZ, 0x1c1f ;  /* 0x001c1fff14287589 */ /* 0x000fe200000e0000 */
[----:B------:R-:W-:-:S02]  /*bca0*/  ISETP.GE.OR P0, PT, R5, R44, P0 ;  /* 0x0000002c0500720c */ /* 0x000fc40000706670 */
[----:B------:R-:W-:Y:S01]  /*bcb0*/  LEA.HI.X R21, R12, UR7, R7, 0x2, P3 ;  /* 0x000000070c157c11 */ /* 0x000fe200098f1407 */
[----:B------:R-:W-:Y:S01]  /*bcc0*/  SHFL.IDX PT, R42, R20, 0x1, 0x1c1f ;  /* 0x003c1f00142a7f89 */ /* 0x000fe200000e0000 */
[----:B------:R-:W-:Y:S02]  /*bcd0*/  F2FP.BF16.F32.PACK_AB R5, R52, R48 ;  /* 0x000000303405723e */ /* 0x000fe400000010ff */
[----:B------:R-:W-:Y:S01]  /*bce0*/  F2FP.BF16.F32.PACK_AB R7, R60, R56 ;  /* 0x000000383c07723e */ /* 0x000fe200000010ff */
[----:B------:R-:W1:Y:S01]  /*bcf0*/  SHFL.IDX PT, R41, R21, RZ, 0x1c1f ;  /* 0x001c1fff15297589 */ /* 0x000e6200000e0000 */
[----:B------:R-:W-:Y:S02]  /*bd00*/  F2FP.BF16.F32.PACK_AB R12, R129, R195 ;  /* 0x000000c3810c723e */ /* 0x000fe400000010ff */
[----:B0-----:R-:W-:Y:S01]  /*bd10*/  F2FP.BF16.F32.PACK_AB R8, R170, R194 ;  /* 0x000000c2aa08723e */ /* 0x001fe200000010ff */
[----:B------:R-:W-:Y:S01]  /*bd20*/  STSM.16.M88.4 [R24], R4 ;  /* 0x0000000418007844 */ /* 0x000fe20000000200 */
[----:B------:R-:W-:-:S02]  /*bd30*/  F2FP.BF16.F32.PACK_AB R9, R68, R64 ;  /* 0x000000404409723e */ /* 0x000fc400000010ff */
[----:B------:R-:W-:Y:S01]  /*bd40*/  F2FP.BF16.F32.PACK_AB R10, R125, R124 ;  /* 0x0000007c7d0a723e */ /* 0x000fe200000010ff */
[----:B------:R-:W0:Y:S01]  /*bd50*/  SHFL.IDX PT, R43, R21, 0x1, 0x1c1f ;  /* 0x003c1f00152b7f89 */ /* 0x000e2200000e0000 */
[----:B------:R-:W-:Y:S02]  /*bd60*/  F2FP.BF16.F32.PACK_AB R11, R76, R72 ;  /* 0x000000484c0b723e */ /* 0x000fe400000010ff */
[----:B------:R-:W-:Y:S02]  /*bd70*/  F2FP.BF16.F32.PACK_AB R13, R84, R80 ;  /* 0x00000050540d723e */ /* 0x000fe400000010ff */
[----:B------:R-:W-:Y:S01]  /*bd80*/  F2FP.BF16.F32.PACK_AB R14, R133, R132 ;  /* 0x00000084850e723e */ /* 0x000fe200000010ff */
[----:B------:R-:W-:Y:S01]  /*bd90*/  STSM.16.M88.4 [R25], R8 ;  /* 0x0000000819007844 */ /* 0x000fe20000000200 */
[----:B------:R-:W-:Y:S02]  /*bda0*/  F2FP.BF16.F32.PACK_AB R15, R92, R88 ;  /* 0x000000585c0f723e */ /* 0x000fe400000010ff */
[----:B------:R-:W-:-:S02]  /*bdb0*/  F2FP.BF16.F32.PACK_AB R138, R141, R140 ;  /* 0x0000008c8d8a723e */ /* 0x000fc400000010ff */
[----:B------:R-:W-:Y:S01]  /*bdc0*/  F2FP.BF16.F32.PACK_AB R139, R160, R159 ;  /* 0x0000009fa08b723e */ /* 0x000fe200000010ff */
[----:B------:R-:W-:Y:S01]  /*bdd0*/  STSM.16.M88.4 [R26], R12 ;  /* 0x0000000c1a007844 */ /* 0x000fe20000000200 */
[----:B------:R-:W-:Y:S02]  /*bde0*/  F2FP.BF16.F32.PACK_AB R160, R145, R144 ;  /* 0x0000009091a0723e */ /* 0x000fe400000010ff */
[----:B------:R-:W-:Y:S01]  /*bdf0*/  LOP3.LUT R116, R117, 0x380, RZ, 0xc0, !PT ;  /* 0x0000038075747812 */ /* 0x000fe200078ec0ff */
[----:B------:R-:W-:Y:S01]  /*be00*/  STSM.16.M88.4 [R27], R136 ;  /* 0x000000881b007844 */ /* 0x000fe20000000200 */
[----:B------:R-:W-:Y:S01]  /*be10*/  UIMAD UR5, UR10, UR8, URZ ;  /* 0x000000080a0572a4 */ /* 0x000fe2000f8e023f */
[----:B------:R-:W-:Y:S02]  /*be20*/  IADD3 R46, R0, UR60, RZ ;  /* 0x0000003c002e7c10 */ /* 0x000fe4000fffe0ff */
[----:B------:R-:W-:Y:S01]  /*be30*/  STSM.16.M88.4 [R30], R160 ;  /* 0x000000a01e007844 */ /* 0x000fe20000000200 */
[----:B------:R-:W-:Y:S01]  /*be40*/  UIMAD.WIDE.U32 UR6, UR11, UR8, URZ ;  /* 0x000000080b0672a5 */ /* 0x000fe2000f8e003f */
[----:B------:R-:W-:Y:S01]  /*be50*/  LOP3.LUT R118, R119, 0x380, RZ, 0xc0, !PT ;  /* 0x0000038077767812 */ /* 0x000fe200078ec0ff */
[----:B------:R-:W-:Y:S01]  /*be60*/  BAR.SYNC.DEFER_BLOCKING 0x1, 0x100 ;  /* 0x0044000000007b1d */ /* 0x000fe20000010000 */
[----:B------:R-:W-:Y:S01]  /*be70*/  UIMAD UR5, UR11, UR9, UR5 ;  /* 0x000000090b0572a4 */ /* 0x000fe2000f8e0205 */
[----:B------:R-:W-:Y:S01]  /*be80*/  IMAD.MOV.U32 R45, RZ, RZ, R46 ;  /* 0x000000ffff2d7224 */ /* 0x000fe200078e002e */
[----:B------:R-:W-:-:S02]  /*be90*/  SHF.R.U64 R116, R116, 0x3, RZ ;  /* 0x0000000374747819 */ /* 0x000fc400000012ff */
[----:B------:R-:W-:Y:S01]  /*bea0*/  SHF.R.U64 R118, R118, 0x3, RZ ;  /* 0x0000000376767819 */ /* 0x000fe200000012ff */
[----:B------:R-:W-:Y:S01]  /*beb0*/  ULDC.64 UR10, c[0x0][0xbf0] ;  /* 0x0002fc00000a7ab9 */ /* 0x000fe20000000a00 */
[----:B-1----:R1:W-:Y:S01]  /*bec0*/  @!P1 ST.E desc[UR36][R40.64], R3 ;  /* 0x0000000328009985 */ /* 0x0023e2000c101924 */
[----:B------:R-:W-:Y:S01]  /*bed0*/  UIMAD UR8, UR12, UR10, URZ ;  /* 0x0000000a0c0872a4 */ /* 0x000fe2000f8e023f */
[----:B------:R-:W-:Y:S01]  /*bee0*/  LOP3.LUT R116, R116, R117, RZ, 0x3c, !PT ;  /* 0x0000007574747212 */ /* 0x000fe200078e3cff */
[----:B------:R-:W-:Y:S01]  /*bef0*/  UIADD3 UR7, UR7, UR5, URZ ;  /* 0x0000000507077290 */ /* 0x000fe2000fffe03f */
[----:B------:R-:W-:Y:S01]  /*bf00*/  LOP3.LUT R118, R118, R119, RZ, 0x3c, !PT ;  /* 0x0000007776767212 */ /* 0x000fe200078e3cff */
[----:B-1----:R-:W1:Y:S01]  /*bf10*/  @P2 LDC R3, c[0x0][0xcec] ;  /* 0x00033b00ff032b82 */ /* 0x002e620000000800 */
[----:B------:R-:W-:Y:S01]  /*bf20*/  UIMAD UR5, UR13, UR11, UR8 ;  /* 0x0000000b0d0572a4 */ /* 0x000fe2000f8e0208 */
[----:B------:R-:W-:Y:S01]  /*bf30*/  IADD3.X R117, RZ, R155, RZ, P6, !PT ;  /* 0x0000009bff757210 */ /* 0x000fe200037fe4ff */
[----:B------:R-:W-:Y:S01]  /*bf40*/  UIMAD.WIDE.U32 UR6, UR13, UR10, UR6 ;  /* 0x0000000a0d0672a5 */ /* 0x000fe2000f8e0006 */
[----:B------:R-:W-:Y:S01]  /*bf50*/  IMAD.X R119, RZ, RZ, R155, P5 ;  /* 0x000000ffff777224 */ /* 0x000fe200028e069b */
[----:B------:R-:W-:Y:S01]  /*bf60*/  ULDC.64 UR8, c[0x0][0xbe0] ;  /* 0x0002f80000087ab9 */ /* 0x000fe20000000a00 */
[----:B0-----:R0:W-:Y:S01]  /*bf70*/  @!P0 ST.E desc[UR36][R42.64], R2 ;  /* 0x000000022a008985 */ /* 0x0011e2000c101924 */
[----:B------:R-:W-:-:S03]  /*bf80*/  UIADD3 UR5, UR7, UR5, URZ ;  /* 0x0000000507057290 */ /* 0x000fc6000fffe03f */
[----:B------:R3:W5:Y:S04]  /*bf90*/  LD.E.128 R20, desc[UR36][R28.64] ;  /* 0x000000241c147980 */ /* 0x000768000c101d00 */
[----:B------:R3:W5:Y:S01]  /*bfa0*/  LD.E.128 R32, desc[UR36][R16.64] ;  /* 0x0000002410207980 */ /* 0x000762000c101d00 */
[----:B-1----:R-:W-:-:S03]  /*bfb0*/  @P2 IMAD.HI.U32 R0, R46, R3, RZ ;  /* 0x000000032e002227 */ /* 0x002fc600078e00ff */
[----:B------:R3:W5:Y:S02]  /*bfc0*/  LD.E.128 R36, desc[UR36][R18.64] ;  /* 0x0000002412247980 */ /* 0x000764000c101d00 */
[----:B--2---:R-:W-:Y:S01]  /*bfd0*/  @P2 SHF.R.U32.HI R45, RZ, R47, R0 ;  /* 0x0000002fff2d2219 */ /* 0x004fe20000011600 */
[----:B0-----:R-:W-:Y:S01]  /*bfe0*/  IMAD.U32 R2, RZ, RZ, UR6 ;  /* 0x00000006ff027e24 */ /* 0x001fe2000f8e00ff */
[----:B------:R-:W5:Y:S02]  /*bff0*/  LD.E.128 R96, desc[UR36][R96.64] ;  /* 0x0000002460607980 */ /* 0x000f64000c101d00 */
[--C-:B------:R-:W-:Y:S01]  /*c000*/  SHF.R.S32.HI R0, RZ, 0x1f, R45.reuse ;  /* 0x0000001fff007819 */ /* 0x100fe2000001142d */
[----:B------:R-:W-:Y:S01]  /*c010*/  IMAD.MOV R47, RZ, RZ, -R45 ;  /* 0x000000ffff2f7224 */ /* 0x000fe200078e0a2d */
[----:B------:R-:W5:Y:S01]  /*c020*/  LD.E.128 R100, desc[UR36][R100.64] ;  /* 0x0000002464647980 */ /* 0x000f62000c101d00 */
[----:B------:R-:W-:Y:S01]  /*c030*/  IMAD.U32 R3, RZ, RZ, UR7 ;  /* 0x00000007ff037e24 */ /* 0x000fe2000f8e00ff */
[----:B------:R-:W-:Y:S01]  /*c040*/  ULDC.64 UR6, c[0x0][0xbd8] ;  /* 0x0002f60000067ab9 */ /* 0x000fe20000000a00 */
[----:B------:R-:W-:Y:S01]  /*c050*/  IMAD.U32 R3, RZ, RZ, UR5 ;  /* 0x00000005ff037e24 */ /* 0x000fe2000f8e00ff */
[----:B------:R3:W5:Y:S01]  /*c060*/  LD.E.128 R4, desc[UR36][R104.64] ;  /* 0x0000002468047980 */ /* 0x000762000c101d00 */
[----:B------:R-:W-:-:S02]  /*c070*/  IMAD R0, R0, UR8, RZ ;  /* 0x0000000800007c24 */ /* 0x000fc4000f8e02ff */
[----:B------:R-:W-:Y:S01]  /*c080*/  IMAD R47, R156, R47, R46 ;  /* 0x0000002f9c2f7224 */ /* 0x000fe200078e022e */
[----:B------:R3:W5:Y:S01]  /*c090*/  LD.E.128 R8, desc[UR36][R106.64] ;  /* 0x000000246a087980 */ /* 0x000762000c101d00 */
[C---:B------:R-:W-:Y:S02]  /*c0a0*/  IMAD R61, R45.reuse, UR9, R0 ;  /* 0x000000092d3d7c24 */ /* 0x040fe4000f8e0200 */
[----:B------:R-:W-:Y:S01]  /*c0b0*/  IMAD.WIDE.U32 R2, R45, UR8, R2 ;  /* 0x000000082d027c25 */ /* 0x000fe2000f8e0002 */
[----:B------:R3:W5:Y:S01]  /*c0c0*/  LD.E.128 R12, desc[UR36][R108.64] ;  /* 0x000000246c0c7980 */ /* 0x000762000c101d00 */
[----:B------:R-:W-:-:S03]  /*c0d0*/  SHF.R.S32.HI R0, RZ, 0x1f, R47 ;  /* 0x0000001fff007819 */ /* 0x000fc6000001142f */
[----:B------:R3:W5:Y:S04]  /*c0e0*/  LD.E.128 R48, desc[UR36][R110.64] ;  /* 0x000000246e307980 */ /* 0x000768000c101d00 */
[----:B------:R3:W5:Y:S04]  /*c0f0*/  LD.E.128 R24, desc[UR36][R112.64] ;  /* 0x0000002470187980 */ /* 0x000768000c101d00 */
[----:B------:R3:W5:Y:S04]  /*c100*/  LD.E.128 R40, desc[UR36][R114.64] ;  /* 0x0000002472287980 */ /* 0x000768000c101d00 */
[----:B------:R3:W5:Y:S04]  /*c110*/  LD.E.128 R28, desc[UR36][R116.64] ;  /* 0x00000024741c7980 */ /* 0x000768000c101d00 */
[----:B------:R3:W5:Y:S04]  /*c120*/  LD.E.128 R56, desc[UR36][R118.64] ;  /* 0x0000002476387980 */ /* 0x000768000c101d00 */
[----:B------:R3:W5:Y:S04]  /*c130*/  LD.E.128 R52, desc[UR36][R120.64] ;  /* 0x0000002478347980 */ /* 0x000768000c101d00 */
[----:B------:R3:W5:Y:S04]  /*c140*/  LD.E.128 R16, desc[UR36][R122.64] ;  /* 0x000000247a107980 */ /* 0x000768000c101d00 */
[----:B------:R-:W5:Y:S01]  /*c150*/  LD.E.128 R124, desc[UR36][R126.64] ;  /* 0x000000247e7c7980 */ /* 0x000f62000c101d00 */
[----:B------:R-:W-:Y:S01]  /*c160*/  VIADD R65, R221, UR60 ;  /* 0x0000003cdd417c36 */ /* 0x000fe20008000000 */
[----:B------:R-:W-:Y:S01]  /*c170*/  IADD3 R3, R3, R61, RZ ;  /* 0x0000003d03037210 */ /* 0x000fe20007ffe0ff */
[----:B------:R-:W-:Y:S01]  /*c180*/  IMAD R0, R0, UR6, RZ ;  /* 0x0000000600007c24 */ /* 0x000fe2000f8e02ff */
[----:B------:R-:W-:Y:S01]  /*c190*/  @!PT LDS RZ, [RZ] ;  /* 0x00000000fffff984 */ /* 0x000fe20000000800 */
[----:B------:R-:W-:Y:S01]  /*c1a0*/  @!PT LDS RZ, [RZ] ;  /* 0x00000000fffff984 */ /* 0x000fe20000000800 */
[----:B------:R-:W-:Y:S01]  /*c1b0*/  @!PT LDS RZ, [RZ] ;  /* 0x00000000fffff984 */ /* 0x000fe20000000800 */
[----:B------:R-:W-:Y:S01]  /*c1c0*/  @!PT LDS RZ, [RZ] ;  /* 0x00000000fffff984 */ /* 0x000fe20000000800 */
[----:B------:R0:W-:Y:S06]  /*c1d0*/  MEMBAR.ALL.CTA ;  /* 0x0000000000007992 */ /* 0x0001ec0000008000 */
[----:B0-----:R-:W0:Y:S01]  /*c1e0*/  FENCE.VIEW.ASYNC.S ;  /* 0x00000000000073c6 */ /* 0x001e220000000000 */
[C---:B------:R-:W-:Y:S01]  /*c1f0*/  VIADD R45, R65.reuse, 0x20 ;  /* 0x00000020412d7836 */ /* 0x040fe20000000000 */
[-C--:B------:R-:W-:Y:S01]  /*c200*/  ISETP.GE.AND P2, PT, R65, R44.reuse, PT ;  /* 0x0000002c4100720c */ /* 0x080fe20003f46270 */
[C---:B------:R-:W-:Y:S01]  /*c210*/  IMAD R61, R47.reuse, UR7, R0 ;  /* 0x000000072f3d7c24 */ /* 0x040fe2000f8e0200 */
[----:B------:R-:W-:Y:S01]  /*c220*/  BSSY B1, `(.L_x_13878) ;  /* 0x0000023000017945 */ /* 0x000fe20003800000 */
[----:B------:R-:W-:Y:S01]  /*c230*/  IMAD.WIDE.U32 R2, R47, UR6, R2 ;  /* 0x000000062f027c25 */ /* 0x000fe2000f8e0002 */
[-C--:B------:R-:W-:Y:S01]  /*c240*/  ISETP.GE.AND P1, PT, R45, R44.reuse, PT ;  /* 0x0000002c2d00720c */ /* 0x080fe20003f26270 */
[----:B------:R-:W-:Y:S01]  /*c250*/  ULDC.64 UR6, c[0x0][0xb80] ;  /* 0x0002e00000067ab9 */ /* 0x000fe20000000a00 */
[----:B------:R-:W-:Y:S01]  /*c260*/  SHF.R.S32.HI R196, RZ, 0x1f, R215 ;  /* 0x0000001fffc47819 */ /* 0x000fe200000114d7 */
[----:B------:R-:W-:Y:S01]  /*c270*/  VIADD R45, R65, 0x40 ;  /* 0x00000040412d7836 */ /* 0x000fe20000000000 */
[C---:B------:R-:W-:Y:S01]  /*c280*/  LEA R0, P3, R2.reuse, UR6, 0x1 ;  /* 0x0000000602007c11 */ /* 0x040fe2000f8608ff */
[----:B------:R-:W-:Y:S01]  /*c290*/  IMAD.IADD R3, R3, 0x1, R61 ;  /* 0x0000000103037824 */ /* 0x000fe200078e023d */
[----:B------:R-:W-:Y:S01]  /*c2a0*/  SHF.R.S32.HI R197, RZ, 0x1f, R216 ;  /* 0x0000001fffc57819 */ /* 0x000fe200000114d8 */
[----:B------:R-:W-:Y:S01]  /*c2b0*/  VIADD R189, R189, 0x32420 ;  /* 0x00032420bdbd7836 */ /* 0x000fe20000000000 */
[----:B------:R-:W-:Y:S01]  /*c2c0*/  ISETP.GE.AND P0, PT, R45, R44, PT ;  /* 0x0000002c2d00720c */ /* 0x000fe20003f06270 */
[----:B0-----:R3:W0:Y:S01]  /*c2d0*/  SHFL.IDX PT, R62, R0, RZ, 0x181f ;  /* 0x00181fff003e7589 */ /* 0x00162200000e0000 */
[----:B------:R-:W-:-:S02]  /*c2e0*/  LEA.HI.X R45, R2, UR7, R3, 0x1, P3 ;  /* 0x00000007022d7c11 */ /* 0x000fc400098f0c03 */
[----:B------:R-:W-:Y:S02]  /*c2f0*/  PRMT R189, RZ, 0x654, R189 ;  /* 0x00000654ffbd7816 */ /* 0x000fe400000000bd */
[----:B------:R-:W-:Y:S01]  /*c300*/  SHF.R.S32.HI R198, RZ, 0x1f, R200 ;  /* 0x0000001fffc67819 */ /* 0x000fe200000114c8 */
[----:B------:R3:W1:Y:S01]  /*c310*/  SHFL.IDX PT, R64, R45, RZ, 0x181f ;  /* 0x00181fff2d407589 */ /* 0x00066200000e0000 */
[----:B------:R3:W-:Y:S01]  /*c320*/  SYNCS.ARRIVE.TRANS64.RED.A1T0 RZ, [R189+URZ], RZ ;  /* 0x000000ffbdff79a7 */ /* 0x0007e2000810043f */
[----:B------:R-:W-:Y:S05]  /*c330*/  @P2 BRA `(.L_x_13879) ;  /* 0x0000000000442947 */ /* 0x000fea0003800000 */
[----:B------:R-:W-:Y:S02]  /*c340*/  ULDC UR5, c[0x0][0xbc8] ;  /* 0x0002f20000057ab9 */ /* 0x000fe40000000800 */
[----:B------:R-:W-:Y:S02]  /*c350*/  ISETP.GE.AND P5, PT, R200, UR5, PT ;  /* 0x00000005c8007c0c */ /* 0x000fe4000bfa6270 */
[----:B------:R-:W-:Y:S02]  /*c360*/  ISETP.GE.AND P4, PT, R216, UR5, PT ;  /* 0x00000005d8007c0c */ /* 0x000fe4000bf86270 */
[----:B------:R-:W-:Y:S02]  /*c370*/  ISETP.GE.AND P3, PT, R215, UR5, PT ;  /* 0x00000005d7007c0c */ /* 0x000fe4000bf66270 */
[----:B------:R-:W-:-:S07]  /*c380*/  ISETP.GE.AND P2, PT, R217, UR5, PT ;  /* 0x00000005d9007c0c */ /* 0x000fce000bf46270 */
[----:B0-----:R-:W-:-:S04]  /*c390*/  @!P5 LEA R2, P6, R200, R62, 0x1 ;  /* 0x0000003ec802d211 */ /* 0x001fc800078c08ff */
[----:B-1----:R-:W-:Y:S02]  /*c3a0*/  @!P5 LEA.HI.X R3, R200, R64, R198, 0x1, P6 ;  /* 0x00000040c803d211 */ /* 0x002fe400030f0cc6 */
        /* <DEDUP_REMOVED lines=10> */
.L_x_13879:
[----:B------:R-:W-:Y:S05]  /*c450*/  BSYNC B1 ;  /* 0x0000000000017941 */ /* 0x000fea0003800000 */
.L_x_13878:
[----:B--2--5:R2:W4:Y:S01]  /*c460*/  SHFL.IDX PT, R48, R45, 0x1, 0x181f ;  /* 0x00381f002d307f89 */ /* 0x02452200000e0000 */
        /* <DEDUP_REMOVED lines=20> */
.L_x_13881:
[----:B------:R-:W-:Y:S05]  /*c5b0*/  BSYNC B1 ;  /* 0x0000000000017941 */ /* 0x000fea0003800000 */
.L_x_13880:
        /* <DEDUP_REMOVED lines=11> */
[----:B------:R-:W-:Y:S02]  /*c670*/  @!P1 LEA R6, P4, R215, R20, 0x1 ;  /* 0x00000014d7069211 */ /* 0x000fe400078808ff */
[----:B------:R-:W-:Y:S02]  /*c680*/  @!P3 LEA.HI.X R3, R200, R22, R198, 0x1, P6 ;  /* 0x00000016c803b211 */ /* 0x000fe400030f0cc6 */
        /* <DEDUP_REMOVED lines=8> */
.L_x_13883:
[----:B------:R-:W-:Y:S05]  /*c710*/  BSYNC B1 ;  /* 0x0000000000017941 */ /* 0x000fea0003800000 */
.L_x_13882:
[----:B0-----:R-:W-:Y:S01]  /*c720*/  VIADD R3, R65, 0x60 ;  /* 0x0000006041037836 */ /* 0x001fe20000000000 */
[----:B------:R0:W0:Y:S04]  /*c730*/  SHFL.IDX PT, R8, R45, 0x3, 0x181f ;  /* 0x00781f002d087f89 */ /* 0x00002800000e0000 */
[----:B------:R-:W-:Y:S01]  /*c740*/  ISETP.GE.AND P0, PT, R3, R44, PT ;  /* 0x0000002c0300720c */ /* 0x000fe20003f06270 */
[----:B--23--:R-:W2:-:S12]  /*c750*/  SHFL.IDX PT, R0, R0, 0x3, 0x181f ;  /* 0x00781f0000007f89 */ /* 0x00ce9800000e0000 */
[----:B------:R-:W-:Y:S05]  /*c760*/  @P0 BRA `(.L_x_13884) ;  /* 0x0000000c004c0947 */ /* 0x000fea0003800000 */
[----:B------:R-:W-:Y:S02]  /*c770*/  ULDC UR5, c[0x0][0xbc8] ;  /* 0x0002f20000057ab9 */ /* 0x000fe40000000800 */
[----:B------:R-:W-:Y:S02]  /*c780*/  ISETP.GE.AND P3, PT, R200, UR5, PT ;  /* 0x00000005c8007c0c */ /* 0x000fe4000bf66270 */
[----:B------:R-:W-:Y:S02]  /*c790*/  ISETP.GE.AND P4, PT, R216, UR5, PT ;  /* 0x00000005d8007c0c */ /* 0x000fe4000bf86270 */
[----:B------:R-:W-:-:S09]  /*c7a0*/  ISETP.GE.AND P5, PT, R215, UR5, PT ;  /* 0x00000005d7007c0c */ /* 0x000fd2000bfa6270 */
[-C--:B--2---:R-:W-:Y:S02]  /*c7b0*/  @!P3 LEA R2, P0, R200, R0.reuse, 0x1 ;  /* 0x00000000c802b211 */ /* 0x084fe400078008ff */
        /* <DEDUP_REMOVED lines=10> */
[----:B---3--:R-:W-:-:S04]  /*c860*/  LEA R2, P0, R217, R0, 0x1 ;  /* 0x00000000d9027211 */ /* 0x008fc800078008ff */
[----:B------:R-:W-:-:S05]  /*c870*/  LEA.HI.X R3, R217, R8, R229, 0x1, P0 ;  /* 0x00000008d9037211 */ /* 0x000fca00000f0ce5 */
[----:B------:R0:W-:Y:S01]  /*c880*/  ST.E.128 desc[UR36][R2.64], R124 ;  /* 0x0000007c02007985 */ /* 0x0001e2000c101d24 */
[----:B------:R-:W-:Y:S05]  /*c890*/  BRA `(.L_x_13884) ;  /* 0x0000000c00007947 */ /* 0x000fea0003800000 */
.L_x_13877:
[----:B------:R-:W0:Y:S01]  /*c8a0*/  LDC R8, c[0x0][0xce8] ;  /* 0x00033a00ff087b82 */ /* 0x000e220000000800 */
[----:B------:R-:W1:Y:S01]  /*c8b0*/  S2R R0, SR_TID.X ;  /* 0x0000000000007919 */ /* 0x000e620000002100 */
[----:B------:R-:W-:Y:S01]  /*c8c0*/  R2UR UR6, R219 ;  /* 0x00000000db0672ca */ /* 0x000fe200000e0000 */
[----:B------:R-:W-:Y:S01]  /*c8d0*/  BSSY B1, `(.L_x_13885) ;  /* 0x0000035000017945 */ /* 0x000fe20003800000 */
[----:B------:R-:W-:Y:S02]  /*c8e0*/  R2UR UR5, R220 ;  /* 0x00000000dc0572ca */ /* 0x000fe400000e0000 */
[----:B------:R-:W-:-:S09]  /*c8f0*/  LEA R6, R218, R221, 0x5 ;  /* 0x000000ddda067211 */ /* 0x000fd200078e28ff */
[----:B------:R-:W-:Y:S02]  /*c900*/  USHF.R.S32.HI UR8, URZ, 0x1f, UR6 ;  /* 0x0000001f3f087899 */ /* 0x000fe40008011406 */
[----:B------:R-:W-:Y:S01]  /*c910*/  USHF.R.S32.HI UR9, URZ, 0x1f, UR5 ;  /* 0x0000001f3f097899 */ /* 0x000fe20008011405 */
[----:B0-----:R-:W-:Y:S01]  /*c920*/  ISETP.NE.AND P1, PT, R8, 0x1, PT ;  /* 0x000000010800780c */ /* 0x001fe20003f25270 */
[----:B-1----:R-:W-:-:S12]  /*c930*/  VIADD R0, R0, 0xffffff80 ;  /* 0xffffff8000007836 */ /* 0x002fd80000000000 */
[----:B------:R-:W0:Y:S01]  /*c940*/  @P1 LDC R9, c[0x0][0xcec] ;  /* 0x00033b00ff091b82 */ /* 0x000e220000000800 */
[----:B------:R-:W-:-:S07]  /*c950*/  ISETP.GE.AND P0, PT, R0, 0x80, PT ;  /* 0x000000800000780c */ /* 0x000fce0003f06270 */
[----:B------:R-:W1:Y:S06]  /*c960*/  @P1 LDC R11, c[0x0][0xcf0] ;  /* 0x00033c00ff0b1b82 */ /* 0x000e6c0000000800 */
        /* <DEDUP_REMOVED lines=13> */
[----:B------:R-:W-:Y:S01]  /*ca40*/  R2UR UR12, R220 ;  /* 0x00000000dc0c72ca */ /* 0x000fe200000e0000 */
[----:B------:R-:W-:-:S08]  /*ca50*/  IMAD.MOV.U32 R2, RZ, RZ, R4 ;  /* 0x000000ffff027224 */ /* 0x000fd000078e0004 */
        /* <DEDUP_REMOVED lines=28> */
.L_x_13886:
[----:B------:R-:W-:Y:S05]  /*cc20*/  BSYNC B1 ;  /* 0x0000000000017941 */ /* 0x000fea0003800000 */
.L_x_13885:
[----:B------:R-:W-:Y:S01]  /*cc30*/  R2UR UR13, R219 ;  /* 0x00000000db0d72ca */ /* 0x000fe200000e0000 */
[----:B------:R-:W-:Y:S01]  /*cc40*/  ULDC.64 UR10, c[0x0][0xbe8] ;  /* 0x0002fa00000a7ab9 */ /* 0x000fe20000000a00 */
[----:B------:R-:W-:Y:S01]  /*cc50*/  R2UR UR12, R220 ;  /* 0x00000000dc0c72ca */ /* 0x000fe200000e0000 */
[----:B------:R-:W-:Y:S01]  /*cc60*/  UIMAD UR5, UR8, UR10, URZ ;  /* 0x0000000a080572a4 */ /* 0x000fe2000f8e023f */
[----:B------:R-:W-:Y:S01]  /*cc70*/  IADD3 R6, R6, UR60, RZ ;  /* 0x0000003c06067c10 */ /* 0x000fe2000fffe0ff */
[----:B------:R-:W-:Y:S01]  /*cc80*/  BSSY B1, `(.L_x_13887) ;  /* 0x000003f000017945 */ /* 0x000fe20003800000 */
[----:B------:R-:W-:Y:S02]  /*cc90*/  SHF.R.S32.HI R16, RZ, 0x1f, R215 ;  /* 0x0000001fff107819 */ /* 0x000fe400000114d7 */
[----:B------:R-:W-:Y:S01]  /*cca0*/  SHF.R.S32.HI R17, RZ, 0x1f, R216 ;  /* 0x0000001fff117819 */ /* 0x000fe200000114d8 */
[----:B0-----:R-:W-:Y:S01]  /*ccb0*/  @P1 IMAD.HI.U32 R0, R6, R9, RZ ;  /* 0x0000000906001227 */ /* 0x001fe200078e00ff */
[----:B------:R-:W-:-:S03]  /*ccc0*/  SHF.R.S32.HI R18, RZ, 0x1f, R200 ;  /* 0x0000001fff127819 */ /* 0x000fc600000114c8 */
[----:B------:R-:W-:Y:S01]  /*ccd0*/  UIMAD.WIDE.U32 UR6, UR13, UR10, URZ ;  /* 0x0000000a0d0672a5 */ /* 0x000fe2000f8e003f */
[----:B--2---:R-:W-:Y:S01]  /*cce0*/  IMAD.MOV.U32 R5, RZ, RZ, R6 ;  /* 0x000000ffff057224 */ /* 0x004fe200078e0006 */
[----:B------:R-:W-:Y:S01]  /*ccf0*/  UIMAD UR5, UR13, UR11, UR5 ;  /* 0x0000000b0d0572a4 */ /* 0x000fe2000f8e0205 */
[----:B-1----:R-:W-:Y:S02]  /*cd00*/  @P1 SHF.R.U32.HI R5, RZ, R11, R0 ;  /* 0x0000000bff051219 */ /* 0x002fe40000011600 */
[----:B------:R-:W-:Y:S01]  /*cd10*/  ULDC.64 UR10, c[0x0][0xbf0] ;  /* 0x0002fc00000a7ab9 */ /* 0x000fe20000000a00 */
[----:B------:R-:W-:Y:S01]  /*cd20*/  UIADD3 UR7, UR7, UR5, URZ ;  /* 0x0000000507077290 */ /* 0x000fe2000fffe03f */
[--C-:B------:R-:W-:Y:S01]  /*cd30*/  SHF.R.S32.HI R0, RZ, 0x1f, R5.reuse ;  /* 0x0000001fff007819 */ /* 0x100fe20000011405 */
[----:B------:R-:W-:Y:S01]  /*cd40*/  UIMAD UR5, UR9, UR10, URZ ;  /* 0x0000000a090572a4 */ /* 0x000fe2000f8e023f */
[----:B------:R-:W-:Y:S01]  /*cd50*/  IMAD.MOV R7, RZ, RZ, -R5 ;  /* 0x000000ffff077224 */ /* 0x000fe200078e0a05 */
[----:B------:R-:W-:-:S02]  /*cd60*/  UIMAD.WIDE.U32 UR6, UR12, UR10, UR6 ;  /* 0x0000000a0c0672a5 */ /* 0x000fc4000f8e0006 */
[----:B------:R-:W-:Y:S01]  /*cd70*/  UIMAD UR5, UR12, UR11, UR5 ;  /* 0x0000000b0c0572a4 */ /* 0x000fe2000f8e0205 */
[----:B------:R-:W-:Y:S01]  /*cd80*/  IMAD R7, R8, R7, R6 ;  /* 0x0000000708077224 */ /* 0x000fe200078e0206 */
[----:B------:R-:W-:Y:S01]  /*cd90*/  ULDC.64 UR8, c[0x0][0xbe0] ;  /* 0x0002f80000087ab9 */ /* 0x000fe20000000a00 */
[----:B------:R-:W-:Y:S01]  /*cda0*/  IADD3 R6, R221, UR60, RZ ;  /* 0x0000003cdd067c10 */ /* 0x000fe2000fffe0ff */
        /* <DEDUP_REMOVED lines=44> */
.L_x_13888:
[----:B------:R-:W-:Y:S05]  /*d070*/  BSYNC B1 ;  /* 0x0000000000017941 */ /* 0x000fea0003800000 */
.L_x_13887:
        /* <DEDUP_REMOVED lines=21> */
.L_x_13890:
[----:B------:R-:W-:Y:S05]  /*d1d0*/  BSYNC B1 ;  /* 0x0000000000017941 */ /* 0x000fea0003800000 */
.L_x_13889:
        /* <DEDUP_REMOVED lines=21> */
.L_x_13892:
[----:B------:R-:W-:Y:S05]  /*d330*/  BSYNC B1 ;  /* 0x0000000000017941 */ /* 0x000fea0003800000 */
.L_x_13891:
        /* <DEDUP_REMOVED lines=22> */
.L_x_13884:
[----:B------:R-:W-:Y:S05]  /*d4a0*/  BSYNC B0 ;  /* 0x0000000000007941 */ /* 0x000fea0003800000 */
.L_x_13876:
[----:B------:R-:W-:Y:S02]  /*d4b0*/  ULDC UR5, c[0x0][0xd38] ;  /* 0x00034e0000057ab9 */ /* 0x000fe40000000800 */
[----:B------:R-:W-:-:S06]  /*d4c0*/  UISETP.GE.AND UP0, UPT, UR4, UR5, UPT ;  /* 0x000000050400728c */ /* 0x000fcc000bf06270 */
[----:B------:R-:W-:-:S13]  /*d4d0*/  PLOP3.LUT P0, PT, PT, PT, UP0, 0x80, 0x0 ;  /* 0x000000000000781c */ /* 0x000fda0003f0f008 */
[----:B------:R-:W-:Y:S05]  /*d4e0*/  @!P0 BRA `(.L_x_13893) ;  /* 0xffffff3800288947 */ /* 0x000fea000383ffff */
[----:B------:R-:W-:Y:S05]  /*d4f0*/  EXIT ;  /* 0x000000000000794d */ /* 0x000fea0003800000 */
.L_x_13834:
        /* <DEDUP_REMOVED lines=31> */
[----:B------:R-:W-:Y:S01]  /*d6f0*/  UIMAD UR41, UR41, UR40, URZ ;  /* 0x00000028292972a4 */ /* 0x000fe2000f8e023f */
[----:B------:R-:W-:Y:S01]  /*d700*/  IMAD.MOV.U32 R18, RZ, RZ, RZ ;  /* 0x000000ffff127224 */ /* 0x000fe200078e00ff */
[----:B------:R-:W-:Y:S01]  /*d710*/  USEL UR4, UR4, 0x1, UP0 ;  /* 0x0000000104047887 */ /* 0x000fe20008000000 */
[----:B------:R-:W-:Y:S01]  /*d720*/  UMOV UR5, 0x400 ;  /* 0x0000040000057882 */ /* 0x000fe20000000000 */
[----:B------:R-:W-:-:S02]  /*d730*/  ULDC UR47, c[0x0][0xc] ;  /* 0x00000300002f7ab9 */ /* 0x000fc40000000800 */
[----:B------:R-:W-:-:S04]  /*d740*/  UIMAD UR42, UR4, UR42, URZ ;  /* 0x0000002a042a72a4 */ /* 0x000fc8000f8e023f */
[----:B------:R-:W-:Y:S02]  /*d750*/  UIADD3 UR4, UR42, 0x5f, URZ ;  /* 0x0000005f2a047890 */ /* 0x000fe4000fffe03f */
[----:B------:R-:W-:Y:S02]  /*d760*/  UIADD3 UR40, UR42, 0x60, -UR40 ;  /* 0x000000602a287890 */ /* 0x000fe4000fffe828 */
[----:B-1----:R-:W-:Y:S02]  /*d770*/  ULEA UR6, UR6, UR5, 0x18 ;  /* 0x0000000506067291 */ /* 0x002fe4000f8ec03f */
[----:B------:R-:W-:Y:S01]  /*d780*/  UIMAD.WIDE UR4, UR4, 0x2aaaaaab, URZ ;  /* 0x2aaaaaab040478a5 */ /* 0x000fe2000f8e023f */
[----:B0-----:R-:W-:-:S03]  /*d790*/  SHF.L.U32 R29, R8, 0x3, RZ ;  /* 0x00000003081d7819 */ /* 0x001fc600000006ff */
[----:B------:R-:W-:Y:S01]  /*d7a0*/  IMAD.U32 R17, RZ, RZ, UR6 ;  /* 0x00000006ff117e24 */ /* 0x000fe2000f8e00ff */
[----:B------:R-:W-:Y:S01]  /*d7b0*/  LOP3.LUT R7, R8, 0x7f, RZ, 0xc0, !PT ;  /* 0x0000007f08077812 */ /* 0x000fe200078ec0ff */
[----:B------:R-:W-:Y:S01]  /*d7c0*/  USHF.R.U32.HI UR39, URZ, 0x1f, UR5 ;  /* 0x0000001f3f277899 */ /* 0x000fe20008011605 */
[C---:B------:R-:W-:Y:S02]  /*d7d0*/  LOP3.LUT R5, R29.reuse, 0x38, RZ, 0xc0, !PT ;  /* 0x000000381d057812 */ /* 0x040fe400078ec0ff */
[----:B------:R-:W-:Y:S01]  /*d7e0*/  LOP3.LUT R0, R29, 0x1f8, RZ, 0xc0, !PT ;  /* 0x000001f81d007812 */ /* 0x000fe200078ec0ff */
[----:B------:R-:W-:Y:S01]  /*d7f0*/  ULEA.HI.SX32 UR39, UR5, UR39, 0x1c ;  /* 0x0000002705277291 */ /* 0x000fe2000f8fe23f */
[C---:B------:R-:W-:Y:S02]  /*d800*/  LOP3.LUT R2, R5.reuse, 0x40, RZ, 0xfc, !PT ;  /* 0x0000004005027812 */ /* 0x040fe400078efcff */
[----:B------:R-:W-:Y:S02]  /*d810*/  ISETP.GE.AND P0, PT, R5, UR7, PT ;  /* 0x0000000705007c0c */ /* 0x000fe4000bf06270 */
[----:B------:R-:W-:-:S02]  /*d820*/  ISETP.GE.AND P2, PT, R2, UR9, PT ;  /* 0x0000000902007c0c */ /* 0x000fc4000bf46270 */
[----:B------:R-:W-:Y:S02]  /*d830*/  ISETP.GE.AND P1, PT, R2, UR7, PT ;  /* 0x0000000702007c0c */ /* 0x000fe4000bf26270 */
[----:B------:R-:W-:Y:S02]  /*d840*/  LOP3.LUT R0, R0, 0x38, R8, 0x78, !PT ;  /* 0x0000003800007812 */ /* 0x000fe400078e7808 */
[----:B------:R-:W-:Y:S02]  /*d850*/  LOP3.LUT R4, R5, 0x80, RZ, 0xfc, !PT ;  /* 0x0000008005047812 */ /* 0x000fe400078efcff */
[----:B------:R-:W-:Y:S02]  /*d860*/  LOP3.LUT R29, R0, 0x200, R29, 0xf8, !PT ;  /* 0x00000200001d7812 */ /* 0x000fe400078ef81d */
[----:B------:R-:W-:Y:S02]  /*d870*/  SEL R0, RZ, 0x1, P0 ;  /* 0x00000001ff007807 */ /* 0x000fe40000000000 */
[----:B------:R-:W-:-:S02]  /*d880*/  SEL R2, RZ, 0xffffffff, P1 ;  /* 0xffffffffff027807 */ /* 0x000fc40000800000 */
[----:B------:R-:W-:Y:S02]  /*d890*/  @P2 LOP3.LUT R16, R16, 0x40000, RZ, 0xfc, !PT ;  /* 0x0004000010102812 */ /* 0x000fe400078efcff */
[----:B------:R-:W-:Y:S02]  /*d8a0*/  SHF.R.U32.HI R35, RZ, 0x3, R7 ;  /* 0x00000003ff237819 */ /* 0x000fe40000011607 */
[----:B------:R-:W-:Y:S02]  /*d8b0*/  @P1 LOP3.LUT R16, R16, 0x10, RZ, 0xfc, !PT ;  /* 0x0000001010101812 */ /* 0x000fe400078efcff */
[----:B------:R-:W-:Y:S02]  /*d8c0*/  LEA R22, R29, R17, 0x1 ;  /* 0x000000111d167211 */ /* 0x000fe400078e08ff */
        /* <DEDUP_REMOVED lines=19> */
[----:B------:R-:W-:Y:S01]  /*da00*/  @P0 LOP3.LUT R16, R16, 0x20000, RZ, 0xfc, !PT ;  /* 0x0002000010100812 */ /* 0x000fe200078efcff */
[----:B------:R0:W-:Y:S01]  /*da10*/  STL [R1+0x4], RZ ;  /* 0x000004ff01007387 */ /* 0x0001e20000100800 */
        /* <DEDUP_REMOVED lines=15> */
[----:B0-----:R-:W-:-:S07]  /*db10*/  @P0 LOP3.LUT R16, R16, 0x80000, RZ, 0xfc, !PT ;  /* 0x0008000010100812 */ /* 0x001fce00078efcff */
.L_x_13947:
        /* <DEDUP_REMOVED lines=22> */
.L_x_13895:
[----:B------:R-:W-:Y:S01]  /*dc80*/  ULDC UR8, c[0x0][0xd54] ;  /* 0x0003550000087ab9 */ /* 0x000fe20000000800 */
[----:B------:R-:W-:Y:S01]  /*dc90*/  UMOV UR6, UR7 ;  /* 0x0000000700067c82 */ /* 0x000fe20008000000 */
[----:B------:R-:W-:-:S11]  /*dca0*/  UISETP.NE.AND UP0, UPT, UR8, 0x1, UPT ;  /* 0x000000010800788c */ /* 0x000fd6000bf05270 */
[----:B------:R-:W-:Y:S02]  /*dcb0*/  @UP0 ULDC.64 UR10, c[0x0][0xd58] ;  /* 0x00035600000a0ab9 */ /* 0x000fe40000000a00 */
[----:B------:R-:W-:-:S04]  /*dcc0*/  UIMAD.WIDE.U32 UR4, UR7, UR10, URZ ;  /* 0x0000000a070472a5 */ /* 0x000fc8000f8e003f */
[----:B------:R-:W-:-:S04]  /*dcd0*/  @UP0 USHF.R.U32.HI UR6, URZ, UR11, UR5 ;  /* 0x0000000b3f060299 */ /* 0x000fc80008011605 */
[----:B------:R-:W-:-:S12]  /*dce0*/  UIMAD UR4, UR6, UR8, URZ ;  /* 0x00000008060472a4 */ /* 0x000fd8000f8e023f */
.L_x_13896:
        /* <DEDUP_REMOVED lines=58> */
.L_x_13898:
        /* <DEDUP_REMOVED lines=20> */
.L_x_13901:
[----:B------:R-:W-:Y:S05]  /*e1d0*/  BSYNC B6 ;  /* 0x0000000000067941 */ /* 0x000fea0003800000 */
.L_x_13900:
        /* <DEDUP_REMOVED lines=10> */
[----:B------:R-:W-:Y:S01]  /*e280*/  MOV R8, 0x70 ;  /* 0x0000007000087802 */ /* 0x000fe20000000f00 */
[----:B------:R-:W-:Y:S02]  /*e290*/  IMAD.U32 R5, RZ, RZ, UR7 ;  /* 0x00000007ff057e24 */ /* 0x000fe4000f8e00ff */
[----:B------:R-:W-:Y:S02]  /*e2a0*/  IMAD.U32 R6, RZ, RZ, UR8 ;  /* 0x00000008ff067e24 */ /* 0x000fe4000f8e00ff */
[----:B------:R-:W-:-:S02]  /*e2b0*/  IMAD.U32 R7, RZ, RZ, UR9 ;  /* 0x00000009ff077e24 */ /* 0x000fc4000f8e00ff */
[----:B------:R-:W-:Y:S02]  /*e2c0*/  IMAD.U32 R10, RZ, RZ, UR4 ;  /* 0x00000004ff0a7e24 */ /* 0x000fe4000f8e00ff */
[----:B------:R-:W-:Y:S02]  /*e2d0*/  IMAD.U32 R11, RZ, RZ, UR5 ;  /* 0x00000005ff0b7e24 */ /* 0x000fe4000f8e00ff */
[----:B------:R-:W-:Y:S02]  /*e2e0*/  IMAD.MOV.U32 R12, RZ, RZ, 0x1 ;  /* 0x00000001ff0c7424 */ /* 0x000fe400078e00ff */
[----:B0-----:R-:W-:-:S07]  /*e2f0*/  IMAD.MOV.U32 R13, RZ, RZ, RZ ;  /* 0x000000ffff0d7224 */ /* 0x001fce00078e00ff */
[----:B------:R-:W-:-:S07]  /*e300*/  LEPC R20, `(.L_x_13904) ;  /* 0x000000001014794e */ /* 0x000fce0000000000 */
[----:B-1---5:R-:W-:Y:S05]  /*e310*/  CALL.ABS.NOINC R2 ;  /* 0x0000000002007343 */ /* 0x022fea0003c00000 */
.L_x_13904:
[----:B------:R0:W1:Y:S01]  /*e320*/  LDC.64 R2, c[0x4][R19] ;  /* 0x0100000013027b82 */ /* 0x0000620000000a00 */
[----:B------:R-:W-:Y:S01]  /*e330*/  ULDC.64 UR4, c[0x4][0xf0] ;  /* 0x01003c0000047ab9 */ /* 0x000fe20000000a00 */
[----:B------:R-:W-:Y:S01]  /*e340*/  ULDC.64 UR6, c[0x4][0xf8] ;  /* 0x01003e0000067ab9 */ /* 0x000fe20000000a00 */
[----:B------:R-:W-:Y:S02]  /*e350*/  IMAD.U32 R4, RZ, RZ, UR4 ;  /* 0x00000004ff047e24 */ /* 0x000fe4000f8e00ff */
        /* <DEDUP_REMOVED lines=11> */
.L_x_13903:
[----:B------:R-:W-:Y:S05]  /*e410*/  BSYNC B6 ;  /* 0x0000000000067941 */ /* 0x000fea0003800000 */
.L_x_13902:
        /* <DEDUP_REMOVED lines=10> */
[----:B------:R-:W-:-:S04]  /*e4c0*/  ULDC UR4, c[0x0][0xd48] ;  /* 0x0003520000047ab9 */ /* 0x000fc80000000800 */
[----:B------:R1:W5:Y:S01]  /*e4d0*/  @P0 LDG.E R28, desc[UR36][R2.64] ;  /* 0x00000024021c0981 */ /* 0x000362000c1e1900 */
[----:B------:R-:W-:Y:S01]  /*e4e0*/  UMOV UR5, 0xffffffff ;  /* 0xffffffff00057882 */ /* 0x000fe20000000000 */
[----:B------:R-:W-:Y:S02]  /*e4f0*/  IMAD.U32 R0, RZ, RZ, UR44 ;  /* 0x0000002cff007e24 */ /* 0x000fe4000f8e00ff */
[----:B------:R-:W-:Y:S02]  /*e500*/  IMAD.U32 R19, RZ, RZ, UR4 ;  /* 0x00000004ff137e24 */ /* 0x000fe4000f8e00ff */
[----:B------:R-:W-:Y:S01]  /*e510*/  VIADD R0, R0, 0xffffffff ;  /* 0xffffffff00007836 */ /* 0x000fe20000000000 */
[----:B------:R-:W-:Y:S06]  /*e520*/  BRA.DIV UR5, `(.L_x_13905) ;  /* 0x0000003e05e87947 */ /* 0x000fec000b800000 */
.L_x_13964:
        /* <DEDUP_REMOVED lines=21> */
[----:B------:R-:W-:Y:S01]  /*e680*/  @!P0 IMAD R7, R28, R7, R2 ;  /* 0x000000071c078224 */ /* 0x000fe200078e0202 */
[----:B------:R-:W-:-:S05]  /*e690*/  @!P0 MOV R2, R9 ;  /* 0x0000000900028202 */ /* 0x000fca0000000f00 */
        /* <DEDUP_REMOVED lines=19> */
.L_x_13906:
[----:B------:R-:W-:Y:S01]  /*e7d0*/  IMAD R24, R18, 0x8, R17 ;  /* 0x0000000812187824 */ /* 0x000fe200078e0211 */
[----:B------:R-:W-:Y:S01]  /*e7e0*/  SHF.L.U32 R3, R26, 0x1f, RZ ;  /* 0x0000001f1a037819 */ /* 0x000fe200000006ff */
[----:B------:R-:W-:Y:S03]  /*e7f0*/  BSSY B0, `(.L_x_13907) ;  /* 0x0000003000007945 */ /* 0x000fe60003800000 */
[----:B------:R-:W0:Y:S02]  /*e800*/  SYNCS.PHASECHK.TRANS64.TRYWAIT P0, [R24+URZ+0x32440], R3 ;  /* 0x03244003180075a7 */ /* 0x000e24000800017f */
[----:B0-----:R-:W-:Y:S05]  /*e810*/  @!P0 BRA `(.L_x_13908) ;  /* 0x0000003c00588947 */ /* 0x001fea0003800000 */
.L_x_13965:
[----:B------:R-:W-:Y:S05]  /*e820*/  BSYNC B0 ;  /* 0x0000000000007941 */ /* 0x000fea0003800000 */
.L_x_13907:
[----:B------:R-:W-:Y:S01]  /*e830*/  SHF.R.S32.HI R37, RZ, 0x1f, R33 ;  /* 0x0000001fff257819 */ /* 0x000fe20000011421 */
[----:B------:R-:W-:Y:S01]  /*e840*/  ULDC.64 UR4, c[0x0][0x300] ;  /* 0x0000c00000047ab9 */ /* 0x000fe20000000a00 */
[----:B------:R-:W1:Y:S01]  /*e850*/  S2R R6, SR_TID.X ;  /* 0x0000000000067919 */ /* 0x000e620000002100 */
[----:B-----5:R-:W-:Y:S02]  /*e860*/  SHF.R.S32.HI R4, RZ, 0x1f, R25 ;  /* 0x0000001fff047819 */ /* 0x020fe40000011419 */
[----:B------:R-:W-:Y:S01]  /*e870*/  IMAD R2, R37, UR4, RZ ;  /* 0x0000000425027c24 */ /* 0x000fe2000f8e02ff */
[----:B------:R-:W-:Y:S02]  /*e880*/  LOP3.LUT P2, RZ, R16, 0x1, RZ, 0xc0, !PT ;  /* 0x0000000110ff7812 */ /* 0x000fe4000784c0ff */
[----:B------:R2:W-:Y:S01]  /*e890*/  STL [R1], R4 ;  /* 0x0000000401007387 */ /* 0x0005e20000100800 */
[C---:B------:R-:W-:Y:S02]  /*e8a0*/  IMAD R5, R33.reuse, UR5, R2 ;  /* 0x0000000521057c24 */ /* 0x040fe4000f8e0202 */
[----:B0-----:R-:W-:Y:S01]  /*e8b0*/  IMAD.WIDE.U32 R2, R33, UR4, RZ ;  /* 0x0000000421027c25 */ /* 0x001fe2000f8e00ff */
[----:B------:R-:W-:-:S04]  /*e8c0*/  ULDC.64 UR4, c[0x0][0x310] ;  /* 0x0000c40000047ab9 */ /* 0x000fc80000000a00 */
[----:B------:R-:W-:Y:S01]  /*e8d0*/  IADD3 R3, R3, R5, RZ ;  /* 0x0000000503037210 */ /* 0x000fe20007ffe0ff */
        /* <DEDUP_REMOVED lines=22> */
[----:B------:R-:W-:-:S03]  /*ea40*/  @P0 LEA R7, R0, R17, 0x1 ;  /* 0x0000001100070211 */ /* 0x000fc600078e08ff */
        /* <DEDUP_REMOVED lines=22> */
[----:B------:R-:W-:Y:S02]  /*ebb0*/  @P0 LEA R9, R0, R17, 0x1 ;  /* 0x0000001100090211 */ /* 0x000fe400078e08ff */
        /* <DEDUP_REMOVED lines=12> */
.L_x_13979:
        /* <DEDUP_REMOVED lines=10> */
.L_x_13910:
        /* <DEDUP_REMOVED lines=10> */
.L_x_13911:
        /* <DEDUP_REMOVED lines=16> */
[----:B------:R-:W-:Y:S01]  /*eec0*/  MOV R13, RZ ;  /* 0x000000ff000d7202 */ /* 0x000fe20000000f00 */
[----:B------:R-:W-:Y:S02]  /*eed0*/  IMAD.U32 R7, RZ, RZ, UR9 ;  /* 0x00000009ff077e24 */ /* 0x000fe4000f8e00ff */
[----:B------:R-:W-:-:S02]  /*eee0*/  IMAD.U32 R10, RZ, RZ, UR4 ;  /* 0x00000004ff0a7e24 */ /* 0x000fc4000f8e00ff */
[----:B------:R-:W-:Y:S02]  /*eef0*/  IMAD.U32 R11, RZ, RZ, UR5 ;  /* 0x00000005ff0b7e24 */ /* 0x000fe4000f8e00ff */
[----:B------:R-:W-:Y:S02]  /*ef00*/  IMAD.MOV.U32 R8, RZ, RZ, 0x70 ;  /* 0x00000070ff087424 */ /* 0x000fe400078e00ff */
[----:B------:R-:W-:-:S07]  /*ef10*/  IMAD.MOV.U32 R12, RZ, RZ, 0x1 ;  /* 0x00000001ff0c7424 */ /* 0x000fce00078e00ff */
[----:B------:R-:W-:-:S07]  /*ef20*/  LEPC R20, `(.L_x_13913) ;  /* 0x000000001014794e */ /* 0x000fce0000000000 */
[----:B01----:R-:W-:Y:S05]  /*ef30*/  CALL.ABS.NOINC R2 ;  /* 0x0000000002007343 */ /* 0x003fea0003c00000 */
.L_x_13913:
[----:B------:R-:W-:Y:S05]  /*ef40*/  BSYNC B6 ;  /* 0x0000000000067941 */ /* 0x000fea0003800000 */
.L_x_13912:
        /* <DEDUP_REMOVED lines=11> */
[----:B--2---:R-:W-:-:S05]  /*f000*/  IMAD.SHL.U32 R20, R20, 0x10, RZ ;  /* 0x0000001014147824 */ /* 0x004fca00078e00ff */
[----:B------:R-:W-:-:S05]  /*f010*/  LOP3.LUT R20, R35, 0x70, R20, 0xf8, !PT ;  /* 0x0000007023147812 */ /* 0x000fca00078ef814 */
[----:B------:R-:W-:-:S04]  /*f020*/  IMAD R34, R34, 0x80, R20 ;  /* 0x0000008022227824 */ /* 0x000fc800078e0214 */
        /* <DEDUP_REMOVED lines=14> */
[----:B0-----:R-:W-:Y:S01]  /*f110*/  MOV R5, UR5 ;  /* 0x0000000500057c02 */ /* 0x001fe20008000f00 */
[----:B------:R-:W-:Y:S02]  /*f120*/  IMAD.MOV R5, RZ, RZ, -R7 ;  /* 0x000000ffff057224 */ /* 0x000fe400078e0a07 */
        /* <DEDUP_REMOVED lines=22> */
[----:B------:R-:W-:Y:S01]  /*f290*/  IMAD.U32 R4, RZ, RZ, UR43 ;  /* 0x0000002bff047e24 */ /* 0x000fe2000f8e00ff */
[----:B------:R-:W-:Y:S01]  /*f2a0*/  LOP3.LUT R16, R16, 0xffffefff, RZ, 0xc0, !PT ;  /* 0xffffefff10107812 */ /* 0x000fe200078ec0ff */
[----:B------:R-:W2:Y:S02]  /*f2b0*/  SHFL.IDX PT, R14, R0, RZ, 0x181f ;  /* 0x00181fff000e7589 */ /* 0x000ea400000e0000 */
[----:B------:R-:W-:Y:S02]  /*f2c0*/  IMAD R4, R4, 0x80, R35 ;  /* 0x0000008004047824 */ /* 0x000fe400078e0223 */
[----:B------:R-:W3:Y:S02]  /*f2d0*/  SHFL.IDX PT, R3, R5, RZ, 0x181f ;  /* 0x00181fff05037589 */ /* 0x000ee400000e0000 */
[C---:B------:R-:W-:Y:S01]  /*f2e0*/  VIADD R6, R4.reuse, 0x10 ;  /* 0x0000001004067836 */ /* 0x040fe20000000000 */
[C---:B------:R-:W-:Y:S01]  /*f2f0*/  ISETP.GE.AND P1, PT, R4.reuse, UR41, PT ;  /* 0x0000002904007c0c */ /* 0x040fe2000bf26270 */
[----:B------:R-:W-:Y:S01]  /*f300*/  VIADD R13, R4, 0x40 ;  /* 0x00000040040d7836 */ /* 0x000fe20000000000 */
[----:B------:R-:W-:Y:S04]  /*f310*/  SHFL.IDX PT, R9, R0, 0x2, 0x181f ;  /* 0x00581f0000097f89 */ /* 0x000fe800000e0000 */
[----:B------:R-:W-:Y:S01]  /*f320*/  SHFL.IDX PT, R8, R5, 0x2, 0x181f ;  /* 0x00581f0005087f89 */ /* 0x000fe200000e0000 */
[----:B------:R-:W-:-:S03]  /*f330*/  ISETP.GE.AND P3, PT, R13, UR41, PT ;  /* 0x000000290d007c0c */ /* 0x000fc6000bf66270 */
[----:B------:R-:W-:Y:S03]  /*f340*/  SHFL.IDX PT, R7, R0, 0x3, 0x181f ;  /* 0x00781f0000077f89 */ /* 0x000fe600000e0000 */
[----:B------:R-:W-:Y:S01]  /*f350*/  @P1 LOP3.LUT R16, R16, 0x1000, RZ, 0xfc, !PT ;  /* 0x0000100010101812 */ /* 0x000fe200078efcff */
[----:B------:R-:W-:Y:S03]  /*f360*/  SHFL.IDX PT, R21, R0, 0x5, 0x181f ;  /* 0x00b81f0000157f89 */ /* 0x000fe600000e0000 */
[----:B------:R-:W-:Y:S01]  /*f370*/  LOP3.LUT R16, R16, 0xfffff7ff, RZ, 0xc0, !PT ;  /* 0xfffff7ff10107812 */ /* 0x000fe200078ec0ff */
[----:B------:R-:W-:Y:S01]  /*f380*/  SHFL.IDX PT, R15, R0, 0x6, 0x181f ;  /* 0x00d81f00000f7f89 */ /* 0x000fe200000e0000 */
[----:B0-----:R-:W-:-:S03]  /*f390*/  SHF.L.U32 R35, R2, 0x3, RZ ;  /* 0x0000000302237819 */ /* 0x001fc600000006ff */
[----:B------:R-:W-:Y:S01]  /*f3a0*/  SHFL.IDX PT, R2, R5, 0x1, 0x181f ;  /* 0x00381f0005027f89 */ /* 0x000fe200000e0000 */
        /* <DEDUP_REMOVED lines=19> */
[C---:B------:R-:W-:Y:S02]  /*f4e0*/  @!P4 LEA R7, P0, R35.reuse, R7, 0x1 ;  /* 0x000000072307c211 */ /* 0x040fe400078008ff */
[----:B------:R-:W-:Y:S02]  /*f4f0*/  LOP3.LUT R16, R16, 0xffbfffff, RZ, 0xc0, !PT ;  /* 0xffbfffff10107812 */ /* 0x000fe400078ec0ff */
[----:B--2---:R-:W-:Y:S02]  /*f500*/  @!P4 IADD3.X R6, RZ, R6, RZ, P0, !PT ;  /* 0x00000006ff06c210 */ /* 0x004fe400007fe4ff */
        /* <DEDUP_REMOVED lines=23> */
[----:B------:R-:W-:Y:S02]  /*f680*/  LOP3.LUT P0, RZ, R16, 0x800, RZ, 0xc0, !PT ;  /* 0x0000080010ff7812 */ /* 0x000fe4000780c0ff */
[----:B------:R-:W-:-:S05]  /*f690*/  @!P6 MOV R2, R12 ;  /* 0x0000000c0002e202 */ /* 0x000fca0000000f00 */
[----:B------:R0:W-:Y:S01]  /*f6a0*/  @!P6 LDGSTS.E.BYPASS.LTC128B.128 [R22+0x18400], desc[UR36][R2.64], !P5 ;  /* 0x184000000216efae */ /* 0x0001e2000e901d64 */
[----:B------:R-:W-:-:S05]  /*f6b0*/  LOP3.LUT P6, RZ, R16, 0x400000, RZ, 0xc0, !PT ;  /* 0x0040000010ff7812 */ /* 0x000fca00078cc0ff */
        /* <DEDUP_REMOVED lines=9> */
[----:B0-----:R-:W-:Y:S01]  /*f750*/  @!P3 MOV R2, R14 ;  /* 0x0000000e0002b202 */ /* 0x001fe20000000f00 */
        /* <DEDUP_REMOVED lines=12> */
.L_x_13996:
[----:B------:R-:W0:Y:S01]  /*f820*/  S2R R0, SR_TID.X ;  /* 0x0000000000007919 */ /* 0x000e220000002100 */
[----:B------:R-:W-:Y:S01]  /*f830*/  VIADD R4, R4, 0x70 ;  /* 0x0000007004047836 */ /* 0x000fe20000000000 */
[----:B------:R-:W-:-:S04]  /*f840*/  LOP3.LUT R16, R16, 0xffffbfff, RZ, 0xc0, !PT ;  /* 0xffffbfff10107812 */ /* 0x000fc800078ec0ff */
[----:B------:R-:W-:-:S13]  /*f850*/  ISETP.GE.AND P1, PT, R4, UR41, PT ;  /* 0x0000002904007c0c */ /* 0x000fda000bf26270 */
[----:B------:R-:W-:Y:S02]  /*f860*/  @P1 LOP3.LUT R16, R16, 0x4000, RZ, 0xfc, !PT ;  /* 0x0000400010101812 */ /* 0x000fe400078efcff */
[----:B0-----:R-:W-:-:S04]  /*f870*/  SHF.L.U32 R0, R0, 0x3, RZ ;  /* 0x0000000300007819 */ /* 0x001fc800000006ff */
        /* <DEDUP_REMOVED lines=9> */
.L_x_13915:
        /* <DEDUP_REMOVED lines=28> */
.L_x_13917:
[----:B------:R-:W-:Y:S05]  /*fad0*/  BSYNC B6 ;  /* 0x0000000000067941 */ /* 0x000fea0003800000 */
.L_x_13916:
        /* <DEDUP_REMOVED lines=34> */
[----:B------:R-:W-:Y:S02]  /*fd00*/  MOV R9, UR8 ;  /* 0x0000000800097c02 */ /* 0x000fe40008000f00 */
        /* <DEDUP_REMOVED lines=30> */
[----:B0-----:R-:W-:-:S04]  /*fef0*/  @!P1 LEA R14, P0, R20, R14, 0x1 ;  /* 0x0000000e140e9211 */ /* 0x001fc800078008ff */
[----:B--2---:R-:W-:Y:S01]  /*ff00*/  @!P1 MOV R2, R14 ;  /* 0x0000000e00029202 */ /* 0x004fe20000000f00 */
[----:B------:R-:W-:Y:S01]  /*ff10*/  @!P1 IMAD.X R5, RZ, RZ, R5, P0 ;  /* 0x000000ffff059224 */ /* 0x000fe200000e0605 */
[----:B------:R-:W0:Y:S03]  /*ff20*/  SHFL.IDX PT, R14, R0, 0x2, 0x181f ;  /* 0x00581f00000e7f89 */ /* 0x000e2600000e0000 */
[----:B------:R-:W-:Y:S02]  /*ff30*/  @!P1 IMAD.MOV.U32 R3, RZ, RZ, R5 ;  /* 0x000000ffff039224 */ /* 0x000fe400078e0005 */
[----:B------:R-:W2:Y:S04]  /*ff40*/  SHFL.IDX PT, R5, R4, 0x2, 0x181f ;  /* 0x00581f0004057f89 */ /* 0x000ea800000e0000 */
        /* <DEDUP_REMOVED lines=24> */
[----:B------:R-:W-:-:S03]  /*100d0*/  @!P6 MOV R3, R5 ;  /* 0x000000050003e202 */ /* 0x000fc60000000f00 */
        /* <DEDUP_REMOVED lines=27> */
[----:B0-----:R-:W-:-:S04]  /*10290*/  @!P1 LEA R14, P0, R20, R14, 0x1 ;  /* 0x0000000e140e9211 */ /* 0x001fc800078008ff */
[----:B--2---:R-:W-:Y:S01]  /*102a0*/  @!P1 IADD3.X R5, RZ, R5, RZ, P0, !PT ;  /* 0x00000005ff059210 */ /* 0x004fe200007fe4ff */
[----:B---3--:R-:W-:-:S04]  /*102b0*/  @!P1 IMAD.MOV.U32 R2, RZ, RZ, R14 ;  /* 0x000000ffff029224 */ /* 0x008fc800078e000e */
[----:B------:R-:W-:Y:S01]  /*102c0*/  @!P1 IMAD.MOV.U32 R3, RZ, RZ, R5 ;  /* 0x000000ffff039224 */ /* 0x000fe200078e0005 */
[----:B------:R0:W2:Y:S04]  /*102d0*/  SHFL.IDX PT, R14, R0, 0x7, 0x181f ;  /* 0x00f81f00000e7f89 */ /* 0x0000a800000e0000 */
[----:B------:R0:W-:Y:S04]  /*102e0*/  @!P1 LDGSTS.E.BYPASS.LTC128B.128 [R22+0x25400], desc[UR36][R2.64], !P2 ;  /* 0x2540000002169fae */ /* 0x0001e8000d101d64 */
[----:B------:R0:W-:Y:S04]  /*102f0*/  @!P1 LDGSTS.E.BYPASS.LTC128B.128 [R22+0x29400], desc[UR36][R2.64+0x80], !P3 ;  /* 0x2940008002169fae */ /* 0x0001e8000d901d64 */
[----:B------:R0:W-:Y:S04]  /*10300*/  @!P1 LDGSTS.E.BYPASS.LTC128B.128 [R22+0x2d400], desc[UR36][R2.64+0x100], !P4 ;  /* 0x2d40010002169fae */ /* 0x0001e8000e101d64 */
[----:B------:R0:W-:Y:S04]  /*10310*/  @!P1 LDGSTS.E.BYPASS.LTC128B.128 [R22+0x31400], desc[UR36][R2.64+0x180], !P5 ;  /* 0x3140018002169fae */ /* 0x0001e8000e901d64 */
[----:B------:R0:W3:Y:S02]  /*10320*/  SHFL.IDX PT, R5, R4, 0x7, 0x181f ;  /* 0x00f81f0004057f89 */ /* 0x0000e400000e0000 */
.L_x_14014:
        /* <DEDUP_REMOVED lines=12> */
.L_x_13919:
        /* <DEDUP_REMOVED lines=18> */
.L_x_14015:
[----:B------:R-:W-:Y:S05]  /*10510*/  BSYNC B0 ;  /* 0x0000000000007941 */ /* 0x000fea0003800000 */
.L_x_13920:
[----:B------:R-:W-:-:S13]  /*10520*/  LOP3.LUT P0, RZ, R16, 0x2000, RZ, 0xc0, !PT ;  /* 0x0000200010ff7812 */ /* 0x000fda000780c0ff */
[----:B------:R-:W-:Y:S05]  /*10530*/  @!P0 BRA `(.L_x_13922) ;  /* 0x0000000000048947 */ /* 0x000fea0003800000 */
[----:B------:R-:W-:Y:S01]  /*10540*/  BPT.TRAP 0x1 ;  /* 0x000000040000795c */ /* 0x000fe20000300000 */
.L_x_13922:
[----:B------:R-:W-:Y:S01]  /*10550*/  SHF.L.U32 R3, R26, 0x1f, RZ ;  /* 0x0000001f1a037819 */ /* 0x000fe200000006ff */
[----:B------:R-:W-:Y:S03]  /*10560*/  BSSY B0, `(.L_x_13923) ;  /* 0x0000003000007945 */ /* 0x000fe60003800000 */
[----:B------:R-:W2:Y:S02]  /*10570*/  SYNCS.PHASECHK.TRANS64.TRYWAIT P0, [R24+URZ+0x32460], R3 ;  /* 0x03246003180075a7 */ /* 0x000ea4000800017f */
[----:B--2---:R-:W-:Y:S05]  /*10580*/  @!P0 BRA `(.L_x_13924) ;  /* 0x0000003c00488947 */ /* 0x004fea0003800000 */
.L_x_14016:
[----:B------:R-:W-:Y:S05]  /*10590*/  BSYNC B0 ;  /* 0x0000000000007941 */ /* 0x000fea0003800000 */
.L_x_13923:
[----:B------:R-:W3:Y:S01]  /*105a0*/  LDL.LU R4, [R1] ;  /* 0x0000000001047983 */ /* 0x000ee20000300800 */
        /* <DEDUP_REMOVED lines=13> */
[----:B------:R-:W-:Y:S02]  /*10680*/  IADD3 R3, R3, R5, RZ ;  /* 0x0000000503037210 */ /* 0x000fe40007ffe0ff */
        /* <DEDUP_REMOVED lines=80> */
.L_x_14030:
        /* <DEDUP_REMOVED lines=15> */
.L_x_13926:
        /* <DEDUP_REMOVED lines=10> */
.L_x_13927:
[----:B------:R-:W-:Y:S01]  /*10d20*/  UISETP.GE.AND UP0, UPT, UR44, 0x2, UPT ;  /* 0x000000022c00788c */ /* 0x000fe2000bf06270 */
[----:B------:R2:W-:Y:S05]  /*10d30*/  SYNCS.ARRIVE.TRANS64.A1T0 RZ, [R24+URZ+0x32450], RZ ;  /* 0x032450ff18ff79a7 */ /* 0x0005ea000810003f */
[----:B------:R-:W-:-:S13]  /*10d40*/  PLOP3.LUT P0, PT, PT, PT, UP0, 0x40, 0x0 ;  /* 0x000000000000781c */ /* 0x000fda0003f0e808 */
[----:B--2---:R-:W-:Y:S05]  /*10d50*/  @P0 BRA `(.L_x_13928) ;  /* 0x0000000c00680947 */ /* 0x004fea0003800000 */
[----:B------:R-:W-:Y:S01]  /*10d60*/  UIADD3 UR4, UR44, -0x2, URZ ;  /* 0xfffffffe2c047890 */ /* 0x000fe2000fffe03f */
[----:B------:R-:W-:Y:S05]  /*10d70*/  BSSY B0, `(.L_x_13928) ;  /* 0x00000d8000007945 */ /* 0x000fea0003800000 */
[----:B------:R-:W-:-:S07]  /*10d80*/  IMAD.U32 R20, RZ, RZ, UR4 ;  /* 0x00000004ff147e24 */ /* 0x000fce000f8e00ff */
.L_x_13941:
        /* <DEDUP_REMOVED lines=29> */
[----:B------:R-:W-:-:S02]  /*10f60*/  ISETP.NE.AND P0, PT, R18, 0x2, PT ;  /* 0x000000021200780c */ /* 0x000fc40003f05270 */
[----:B------:R-:W-:Y:S01]  /*10f70*/  MOV R2, R20 ;  /* 0x0000001400027202 */ /* 0x000fe20000000f00 */
[----:B------:R-:W-:Y:S01]  /*10f80*/  IMAD R5, R5, UR4, R8 ;  /* 0x0000000405057c24 */ /* 0x000fe2000f8e0208 */
[----:B------:R-:W-:Y:S01]  /*10f90*/  SEL R3, RZ, 0x1, P0 ;  /* 0x00000001ff037807 */ /* 0x000fe20000000000 */
[----:B------:R0:W5:Y:S01]  /*10fa0*/  @!P2 LDG.E R4, desc[UR36][R6.64] ;  /* 0x000000240604a981 */ /* 0x000162000c1e1900 */
[----:B------:R-:W-:Y:S01]  /*10fb0*/  SEL R18, R18, RZ, P0 ;  /* 0x000000ff12127207 */ /* 0x000fe20000000000 */
[----:B------:R-:W-:Y:S01]  /*10fc0*/  VIADD R20, R20, 0xffffffff ;  /* 0xffffffff14147836 */ /* 0x000fe20000000000 */
[----:B------:R-:W-:Y:S02]  /*10fd0*/  LOP3.LUT R26, R26, R3, RZ, 0x3c, !PT ;  /* 0x000000031a1a7212 */ /* 0x000fe400078e3cff */
[----:B------:R-:W-:Y:S01]  /*10fe0*/  ISETP.GT.AND P2, PT, R2, RZ, PT ;  /* 0x000000ff0200720c */ /* 0x000fe20003f44270 */
[----:B-1----:R-:W-:-:S12]  /*10ff0*/  @!P1 BRA `(.L_x_13929) ;  /* 0x0000000000049947 */ /* 0x002fd80003800000 */
[----:B------:R-:W-:Y:S01]  /*11000*/  BPT.TRAP 0x1 ;  /* 0x000000040000795c */ /* 0x000fe20000300000 */
.L_x_13929:
[----:B------:R-:W-:Y:S01]  /*11010*/  IMAD R10, R18, 0x8, R17 ;  /* 0x00000008120a7824 */ /* 0x000fe200078e0211 */
[----:B------:R-:W-:Y:S01]  /*11020*/  SHF.L.U32 R25, R26, 0x1f, RZ ;  /* 0x0000001f1a197819 */ /* 0x000fe200000006ff */
[----:B------:R-:W-:Y:S01]  /*11030*/  BSSY B1, `(.L_x_13930) ;  /* 0x0000004000017945 */ /* 0x000fe20003800000 */
[----:B------:R-:W-:Y:S02]  /*11040*/  SHF.R.S32.HI R23, RZ, 0x1f, R5 ;  /* 0x0000001fff177819 */ /* 0x000fe40000011405 */
[----:B------:R-:W2:Y:S02]  /*11050*/  SYNCS.PHASECHK.TRANS64.TRYWAIT P0, [R10+URZ+0x32440], R25 ;  /* 0x032440190a0075a7 */ /* 0x000ea4000800017f */
[----:B--2---:R-:W-:Y:S05]  /*11060*/  @!P0 BRA `(.L_x_13931) ;  /* 0x0000003800e88947 */ /* 0x004fea0003800000 */
.L_x_14031:
[----:B------:R-:W-:Y:S05]  /*11070*/  BSYNC B1 ;  /* 0x0000000000017941 */ /* 0x000fea0003800000 */
.L_x_13930:
        /* <DEDUP_REMOVED lines=33> */
[----:B----4-:R-:W-:-:S05]  /*11290*/  IADD3.X R7, RZ, R7, RZ, P0, !PT ;  /* 0x00000007ff077210 */ /* 0x010fca00007fe4ff */
        /* <DEDUP_REMOVED lines=17> */
.L_x_14045:
        /* <DEDUP_REMOVED lines=8> */
.L_x_13933:
        /* <DEDUP_REMOVED lines=10> */
.L_x_13934:
[----:B------:R1:W-:Y:S01]  /*114d0*/  SYNCS.ARRIVE.TRANS64.A1T0 RZ, [R10+URZ+0x32430], RZ ;  /* 0x032430ff0aff79a7 */ /* 0x0003e2000810003f */
[----:B------:R-:W-:Y:S05]  /*114e0*/  @!P3 BRA `(.L_x_13935) ;  /* 0x000000000004b947 */ /* 0x000fea0003800000 */
[----:B------:R-:W-:Y:S01]  /*114f0*/  BPT.TRAP 0x1 ;  /* 0x000000040000795c */ /* 0x000fe20000300000 */
.L_x_13935:
[----:B------:R-:W3:Y:S01]  /*11500*/  SYNCS.PHASECHK.TRANS64.TRYWAIT P0, [R10+URZ+0x32460], R25 ;  /* 0x032460190a0075a7 */ /* 0x000ee2000800017f */
[----:B------:R-:W-:Y:S04]  /*11510*/  BSSY B1, `(.L_x_13936) ;  /* 0x0000002000017945 */ /* 0x000fe80003800000 */
[----:B---3--:R-:W-:Y:S05]  /*11520*/  @!P0 BRA `(.L_x_13937) ;  /* 0x0000003c005c8947 */ /* 0x008fea0003800000 */
.L_x_14046:
[----:B------:R-:W-:Y:S05]  /*11530*/  BSYNC B1 ;  /* 0x0000000000017941 */ /* 0x000fea0003800000 */
.L_x_13936:
        /* <DEDUP_REMOVED lines=62> */
[----:B------:R4:W0:Y:S01]  /*11920*/  SHFL.IDX PT, R14, R21, 0x5, 0x181f ;  /* 0x00b81f00150e7f89 */ /* 0x00082200000e0000 */
[----:B------:R-:W-:-:S05]  /*11930*/  IADD3.X R3, RZ, R25, RZ, P0, !PT ;  /* 0x00000019ff037210 */ /* 0x000fca00007fe4ff */
[----:B------:R4:W-:Y:S04]  /*11940*/  LDGSTS.E.BYPASS.LTC128B.128 [R23+0x2400], desc[UR36][R2.64], !P5 ;  /* 0x0240000002177fae */ /* 0x0009e8000e901d64 */
[----:B------:R4:W-:Y:S04]  /*11950*/  LDGSTS.E.BYPASS.LTC128B.128 [R23+0x5400], desc[UR36][R2.64+0x80], !P4 ;  /* 0x0540008002177fae */ /* 0x0009e8000e101d64 */
[----:B------:R4:W-:Y:S04]  /*11960*/  LDGSTS.E.BYPASS.LTC128B.128 [R23+0x8400], desc[UR36][R2.64+0x100], !P3 ;  /* 0x0840010002177fae */ /* 0x0009e8000d901d64 */
[----:B------:R4:W-:Y:S02]  /*11970*/  LDGSTS.E.BYPASS.LTC128B.128 [R23+0xb400], desc[UR36][R2.64+0x180], !P1 ;  /* 0x0b40018002177fae */ /* 0x0009e4000c901d64 */
.L_x_14060:
        /* <DEDUP_REMOVED lines=11> */
.L_x_13939:
        /* <DEDUP_REMOVED lines=10> */
.L_x_13940:
[----:B------:R2:W-:Y:S01]  /*11ad0*/  SYNCS.ARRIVE.TRANS64.A1T0 RZ, [R10+URZ+0x32450], RZ ;  /* 0x032450ff0aff79a7 */ /* 0x0005e2000810003f */
[----:B------:R-:W-:Y:S05]  /*11ae0*/  @P2 BRA `(.L_x_13941) ;  /* 0xfffffff000a82947 */ /* 0x000fea000383ffff */
[----:B------:R-:W-:Y:S05]  /*11af0*/  BSYNC B0 ;  /* 0x0000000000007941 */ /* 0x000fea0003800000 */
.L_x_13928:
        /* <DEDUP_REMOVED lines=21> */
.L_x_13943:
[----:B------:R-:W-:Y:S05]  /*11c50*/  BSYNC B0 ;  /* 0x0000000000007941 */ /* 0x000fea0003800000 */
.L_x_13942:
[----:B------:R-:W-:-:S07]  /*11c60*/  LOP3.LUT R26, R26, R5, RZ, 0x3c, !PT ;  /* 0x000000051a1a7212 */ /* 0x000fce00078e3cff */
.L_x_13899:
[----:B------:R-:W-:Y:S05]  /*11c70*/  BSYNC B7 ;  /* 0x0000000000077941 */ /* 0x000fea0003800000 */
.L_x_13897:
        /* <DEDUP_REMOVED lines=11> */
.L_x_13944:
[----:B------:R-:W-:-:S03]  /*11d30*/  UMOV UR4, 0xffffffff ;  /* 0xffffffff00047882 */ /* 0x000fc60000000000 */
[----:B------:R-:W-:Y:S05]  /*11d40*/  BRA.DIV UR4, `(.L_x_13946) ;  /* 0x0000003e04307947 */ /* 0x000fea000b800000 */
[----:B------:R3:W4:Y:S02]  /*11d50*/  SHFL.IDX PT, R14, R32, RZ, 0x1f ;  /* 0x00001fff200e7589 */ /* 0x00072400000e0000 */
.L_x_14063:
        /* <DEDUP_REMOVED lines=8> */
.L_x_13945:
[----:B------:R-:W-:Y:S02]  /*11de0*/  ULDC UR4, c[0x0][0xd38] ;  /* 0x00034e0000047ab9 */ /* 0x000fe40000000800 */
[----:B----4-:R-:W-:-:S13]  /*11df0*/  ISETP.GE.AND P0, PT, R32, UR4, PT ;  /* 0x0000000420007c0c */ /* 0x010fda000bf06270 */
[----:B------:R-:W-:Y:S05]  /*11e00*/  @!P0 BRA `(.L_x_13947) ;  /* 0xffffffbc00448947 */ /* 0x000fea000383ffff */
.L_x_13894:
        /* <DEDUP_REMOVED lines=12> */
.L_x_14064:
[----:B------:R-:W-:Y:S05]  /*11ed0*/  BSYNC B0 ;  /* 0x0000000000007941 */ /* 0x000fea0003800000 */
.L_x_13948:
[----:B------:R-:W-:-:S03]  /*11ee0*/  UMOV UR4, 0xffffffff ;  /* 0xffffffff00047882 */ /* 0x000fc60000000000 */
[----:B------:R-:W-:Y:S05]  /*11ef0*/  BRA.DIV UR4, `(.L_x_13950) ;  /* 0x0000003e04007947 */ /* 0x000fea000b800000 */
[----:B0-----:R-:W0:Y:S02]  /*11f00*/  S2R R0, SR_TID.X ;  /* 0x0000000000007919 */ /* 0x001e240000002100 */
[----:B0-----:R-:W-:-:S04]  /*11f10*/  SHF.R.U32.HI R0, RZ, 0x5, R0 ;  /* 0x00000005ff007819 */ /* 0x001fc80000011600 */
[----:B------:R-:W-:-:S05]  /*11f20*/  LOP3.LUT R0, R0, 0x3, RZ, 0xc0, !PT ;  /* 0x0000000300007812 */ /* 0x000fca00078ec0ff */
[----:B------:R0:W1:Y:S02]  /*11f30*/  SHFL.IDX PT, R14, R0, RZ, 0x1f ;  /* 0x00001fff000e7589 */ /* 0x00006400000e0000 */
.L_x_14067:
[----:B-1----:R-:W-:Y:S01]  /*11f40*/  ISETP.NE.AND P0, PT, R14, RZ, PT ;  /* 0x000000ff0e00720c */ /* 0x002fe20003f05270 */
[----:B------:R-:W-:-:S12]  /*11f50*/  BSSY B0, `(.L_x_13951) ;  /* 0x0000026000007945 */ /* 0x000fd80003800000 */
[----:B------:R-:W-:Y:S05]  /*11f60*/  @P0 BRA `(.L_x_13952) ;  /* 0x0000000000900947 */ /* 0x000fea0003800000 */
[----:B------:R-:W-:-:S03]  /*11f70*/  UMOV UR4, 0xffffffff ;  /* 0xffffffff00047882 */ /* 0x000fc60000000000 */
[----:B------:R-:W-:Y:S05]  /*11f80*/  BRA.DIV UR4, `(.L_x_13953) ;  /* 0x0000003e04107947 */ /* 0x000fea000b800000 */
[----:B------:R-:W-:-:S13]  /*11f90*/  ELECT P6, URZ, PT ;  /* 0x00000000003f782f */ /* 0x000fda00038c0000 */
.L_x_14070:
[----:B------:R-:W-:Y:S05]  /*11fa0*/  @!P6 BRA `(.L_x_13952) ;  /* 0x000000000080e947 */ /* 0x000fea0003800000 */
[----:B0-----:R-:W4:Y:S02]  /*11fb0*/  LDL R0, [R1+0xc] ;  /* 0x00000c0001007983 */ /* 0x001f240000100800 */
[----:B----4-:R-:W-:-:S13]  /*11fc0*/  R2UR UR4, R0 ;  /* 0x00000000000472ca */ /* 0x010fda00000e0000 */
[----:B------:R-:W-:-:S06]  /*11fd0*/  ULOP3.LUT UR4, UR4, 0x2, URZ, 0xfc, !UPT ;  /* 0x0000000204047892 */ /* 0x000fcc000f8efc3f */
[----:B------:R-:W-:-:S04]  /*11fe0*/  MOV R0, UR4 ;  /* 0x0000000400007c02 */ /* 0x000fc80008000f00 */
[----:B------:R-:W-:-:S13]  /*11ff0*/  ISETP.NE.AND P0, PT, R0, 0x3, PT ;  /* 0x000000030000780c */ /* 0x000fda0003f05270 */
[----:B------:R-:W-:Y:S05]  /*12000*/  @!P0 BRA `(.L_x_13954) ;  /* 0x0000000000048947 */ /* 0x000fea0003800000 */
[----:B------:R-:W-:Y:S01]  /*12010*/  BPT.TRAP 0x1 ;  /* 0x000000040000795c */ /* 0x000fe20000300000 */
.L_x_13954:
[----:B------:R-:W-:Y:S01]  /*12020*/  IMAD R5, R18, 0x8, R7 ;  /* 0x0000000812057824 */ /* 0x000fe200078e0207 */
[----:B------:R-:W-:Y:S01]  /*12030*/  SHF.L.U32 R0, R26, 0x1f, RZ ;  /* 0x0000001f1a007819 */ /* 0x000fe200000006ff */
[----:B------:R-:W-:-:S03]  /*12040*/  VIADD R18, R18, 0x1 ;  /* 0x0000000112127836 */ /* 0x000fc60000000000 */
[----:B------:R-:W0:Y:S02]  /*12050*/  SYNCS.PHASECHK.TRANS64.TRYWAIT P1, [R5+URZ+0x32440], R0 ;  /* 0x03244000050075a7 */ /* 0x000e24000802017f */
[----:B------:R-:W-:-:S04]  /*12060*/  ISETP.NE.AND P2, PT, R18, 0x2, PT ;  /* 0x000000021200780c */ /* 0x000fc80003f45270 */
[----:B------:R-:W-:Y:S01]  /*12070*/  SEL R3, RZ, 0x1, P2 ;  /* 0x00000001ff037807 */ /* 0x000fe20001000000 */
[----:B0-----:R-:W-:Y:S08]  /*12080*/  @!P1 BRA `(.L_x_13955) ;  /* 0x0000003800f09947 */ /* 0x001ff00003800000 */
.L_x_14071:
[----:B------:R-:W-:Y:S02]  /*12090*/  SEL R18, R18, RZ, P2 ;  /* 0x000000ff12127207 */ /* 0x000fe40001000000 */
[----:B------:R-:W-:Y:S01]  /*120a0*/  LOP3.LUT R2, R26, R3, RZ, 0x3c, !PT ;  /* 0x000000031a027212 */ /* 0x000fe200078e3cff */
[----:B------:R-:W-:Y:S06]  /*120b0*/  @!P0 BRA `(.L_x_13956) ;  /* 0x0000000000048947 */ /* 0x000fec0003800000 */
[----:B------:R-:W-:Y:S01]  /*120c0*/  BPT.TRAP 0x1 ;  /* 0x000000040000795c */ /* 0x000fe20000300000 */
.L_x_13956:
[----:B------:R-:W-:Y:S01]  /*120d0*/  IMAD R3, R18, 0x8, R7 ;  /* 0x0000000812037824 */ /* 0x000fe200078e0207 */
[----:B------:R-:W-:-:S04]  /*120e0*/  SHF.L.U32 R2, R2, 0x1f, RZ ;  /* 0x0000001f02027819 */ /* 0x000fc800000006ff */
[----:B------:R-:W1:Y:S02]  /*120f0*/  SYNCS.PHASECHK.TRANS64.TRYWAIT P1, [R3+URZ+0x32440], R2 ;  /* 0x03244002030075a7 */ /* 0x000e64000802017f */
[----:B-1----:R-:W-:Y:S05]  /*12100*/  @!P1 BRA `(.L_x_13957) ;  /* 0x0000003800e49947 */ /* 0x002fea0003800000 */
.L_x_14072:
[----:B------:R-:W-:Y:S05]  /*12110*/  @!P0 BRA `(.L_x_13958) ;  /* 0x0000000000048947 */ /* 0x000fea0003800000 */
[----:B------:R-:W-:Y:S01]  /*12120*/  BPT.TRAP 0x1 ;  /* 0x000000040000795c */ /* 0x000fe20000300000 */
.L_x_13958:
[----:B------:R-:W4:Y:S02]  /*12130*/  SYNCS.PHASECHK.TRANS64.TRYWAIT P1, [R5+URZ+0x32460], R0 ;  /* 0x03246000050075a7 */ /* 0x000f24000802017f */
[----:B----4-:R-:W-:Y:S05]  /*12140*/  @!P1 BRA `(.L_x_13959) ;  /* 0x0000003800e89947 */ /* 0x010fea0003800000 */
.L_x_14073:
[----:B------:R-:W-:Y:S05]  /*12150*/  @!P0 BRA `(.L_x_13960) ;  /* 0x0000000000048947 */ /* 0x000fea0003800000 */
[----:B------:R-:W-:Y:S01]  /*12160*/  BPT.TRAP 0x1 ;  /* 0x000000040000795c */ /* 0x000fe20000300000 */
.L_x_13960:
[----:B------:R0:W0:Y:S02]  /*12170*/  SYNCS.PHASECHK.TRANS64.TRYWAIT P0, [R3+URZ+0x32460], R2 ;  /* 0x03246002030075a7 */ /* 0x000024000800017f */
[----:B0-----:R-:W-:Y:S05]  /*12180*/  @!P0 NANOSLEEP.SYNCS 0x989680 ;  /* 0x009896800000895d */ /* 0x001fea0003900000 */
[----:B------:R-:W0:Y:S02]  /*12190*/  @!P0 SYNCS.PHASECHK.TRANS64 P0, [R3+URZ+0x32460], R2 ;  /* 0x03246002030085a7 */ /* 0x000e24000800007f */
[----:B0-----:R-:W-:Y:S05]  /*121a0*/  @!P0 BRA `(.L_x_13960) ;  /* 0xfffffffc00f08947 */ /* 0x001fea000383ffff */
.L_x_13952:
[----:B------:R-:W-:Y:S05]  /*121b0*/  BSYNC B0 ;  /* 0x0000000000007941 */ /* 0x000fea0003800000 */
.L_x_13951:
[----:B------:R-:W-:Y:S05]  /*121c0*/  EXIT ;  /* 0x000000000000794d */ /* 0x000fea0003800000 */
.L_x_13840:
[----:B0-----:R-:W-:-:S04]  /*121d0*/  IMAD.U32 R3, RZ, RZ, UR40 ;  /* 0x00000028ff037e24 */ /* 0x001fc8000f8e00ff */
[----:B------:R0:W1:Y:S03]  /*121e0*/  SYNCS.PHASECHK.TRANS64.TRYWAIT P0, [R3+URZ+0x32400], R0 ;  /* 0x03240000030075a7 */ /* 0x000066000800017f */
[----:B-1----:R-:W-:Y:S05]  /*121f0*/  @!P0 NANOSLEEP.SYNCS 0x989680 ;  /* 0x009896800000895d */ /* 0x002fea0003900000 */
[----:B------:R-:W1:Y:S02]  /*12200*/  @!P0 SYNCS.PHASECHK.TRANS64 P0, [R3+URZ+0x32400], R0 ;  /* 0x03240000030085a7 */ /* 0x000e64000800007f */
[----:B-1----:R-:W-:Y:S05]  /*12210*/  @!P0 BRA `(.L_x_13840) ;  /* 0xfffffffc00ec8947 */ /* 0x002fea000383ffff */
[----:B------:R-:W-:Y:S05]  /*12220*/  BRA `(.L_x_13961) ;  /* 0xfffffef400d07947 */ /* 0x000fea000383ffff */
.L_x_13844:
[----:B0-----:R-:W-:-:S04]  /*12230*/  IMAD.U32 R3, RZ, RZ, UR6 ;  /* 0x00000006ff037e24 */ /* 0x001fc8000f8e00ff */
[----:B------:R0:W2:Y:S03]  /*12240*/  SYNCS.PHASECHK.TRANS64.TRYWAIT P1, [R3+URZ+0x32430], R2 ;  /* 0x03243002030075a7 */ /* 0x0000a6000802017f */
[----:B--2---:R-:W-:Y:S05]  /*12250*/  @!P1 NANOSLEEP.SYNCS 0x989680 ;  /* 0x009896800000995d */ /* 0x004fea0003900000 */
[----:B------:R-:W2:Y:S02]  /*12260*/  @!P1 SYNCS.PHASECHK.TRANS64 P1, [R3+URZ+0x32430], R2 ;  /* 0x03243002030095a7 */ /* 0x000ea4000802007f */
[----:B--2---:R-:W-:Y:S05]  /*12270*/  @!P1 BRA `(.L_x_13844) ;  /* 0xfffffffc00ec9947 */ /* 0x004fea000383ffff */
[----:B------:R-:W-:Y:S05]  /*12280*/  BRA `(.L_x_13843) ;  /* 0xfffffef400f87947 */ /* 0x000fea000383ffff */
.L_x_13845:
[----:B0-----:R-:W-:-:S04]  /*12290*/  IMAD.U32 R3, RZ, RZ, UR40 ;  /* 0x00000028ff037e24 */ /* 0x001fc8000f8e00ff */
[----:B------:R0:W2:Y:S03]  /*122a0*/  SYNCS.PHASECHK.TRANS64.TRYWAIT P1, [R3+URZ+0x32410], R0 ;  /* 0x03241000030075a7 */ /* 0x0000a6000802017f */
[----:B--2---:R-:W-:Y:S05]  /*122b0*/  @!P1 NANOSLEEP.SYNCS 0x989680 ;  /* 0x009896800000995d */ /* 0x004fea0003900000 */
[----:B------:R-:W2:Y:S02]  /*122c0*/  @!P1 SYNCS.PHASECHK.TRANS64 P1, [R3+URZ+0x32410], R0 ;  /* 0x03241000030095a7 */ /* 0x000ea4000802007f */
[----:B--2---:R-:W-:Y:S05]  /*122d0*/  @!P1 BRA `(.L_x_13845) ;  /* 0xfffffffc00ec9947 */ /* 0x004fea000383ffff */
[----:B------:R-:W-:Y:S05]  /*122e0*/  BRA `(.L_x_13962) ;  /* 0xfffffef800a07947 */ /* 0x000fea000383ffff */
.L_x_13849:
[----:B0-----:R-:W-:-:S04]  /*122f0*/  MOV R3, UR6 ;  /* 0x0000000600037c02 */ /* 0x001fc80008000f00 */
[----:B------:R0:W3:Y:S03]  /*12300*/  SYNCS.PHASECHK.TRANS64.TRYWAIT P1, [R3+URZ+0x32450], R2 ;  /* 0x03245002030075a7 */ /* 0x0000e6000802017f */
[----:B---3--:R-:W-:Y:S05]  /*12310*/  @!P1 NANOSLEEP.SYNCS 0x989680 ;  /* 0x009896800000995d */ /* 0x008fea0003900000 */
[----:B------:R-:W3:Y:S02]  /*12320*/  @!P1 SYNCS.PHASECHK.TRANS64 P1, [R3+URZ+0x32450], R2 ;  /* 0x03245002030095a7 */ /* 0x000ee4000802007f */
[----:B---3--:R-:W-:Y:S05]  /*12330*/  @!P1 BRA `(.L_x_13849) ;  /* 0xfffffffc00ec9947 */ /* 0x008fea000383ffff */
[----:B------:R-:W-:Y:S05]  /*12340*/  BRA `(.L_x_13848) ;  /* 0xfffffef800a87947 */ /* 0x000fea000383ffff */
.L_x_13856:
[----:B-1----:R-:W-:-:S04]  /*12350*/  IMAD.U32 R153, RZ, RZ, UR4 ;  /* 0x00000004ff997e24 */ /* 0x002fc8000f8e00ff */
[----:B------:R1:W2:Y:S03]  /*12360*/  SYNCS.PHASECHK.TRANS64.TRYWAIT P1, [R153+URZ+0x32430], R0 ;  /* 0x03243000990075a7 */ /* 0x0002a6000802017f */
[----:B--2---:R-:W-:Y:S05]  /*12370*/  @!P1 NANOSLEEP.SYNCS 0x989680 ;  /* 0x009896800000995d */ /* 0x004fea0003900000 */
[----:B------:R-:W2:Y:S02]  /*12380*/  @!P1 SYNCS.PHASECHK.TRANS64 P1, [R153+URZ+0x32430], R0 ;  /* 0x03243000990095a7 */ /* 0x000ea4000802007f */
[----:B--2---:R-:W-:Y:S05]  /*12390*/  @!P1 BRA `(.L_x_13856) ;  /* 0xfffffffc00ec9947 */ /* 0x004fea000383ffff */
[----:B------:R-:W-:Y:S05]  /*123a0*/  BRA `(.L_x_13855) ;  /* 0xffffff2000d87947 */ /* 0x000fea000383ffff */
.L_x_13860:
[----:B--2---:R-:W-:-:S04]  /*123b0*/  IMAD.U32 R203, RZ, RZ, UR4 ;  /* 0x00000004ffcb7e24 */ /* 0x004fc8000f8e00ff */
[----:B------:R2:W3:Y:S03]  /*123c0*/  SYNCS.PHASECHK.TRANS64.TRYWAIT P1, [R203+URZ+0x32450], R0 ;  /* 0x03245000cb0075a7 */ /* 0x0004e6000802017f */
[----:B---3--:R-:W-:Y:S05]  /*123d0*/  @!P1 NANOSLEEP.SYNCS 0x989680 ;  /* 0x009896800000995d */ /* 0x008fea0003900000 */
[----:B------:R-:W3:Y:S02]  /*123e0*/  @!P1 SYNCS.PHASECHK.TRANS64 P1, [R203+URZ+0x32450], R0 ;  /* 0x03245000cb0095a7 */ /* 0x000ee4000802007f */
[----:B---3--:R-:W-:Y:S05]  /*123f0*/  @!P1 BRA `(.L_x_13860) ;  /* 0xfffffffc00ec9947 */ /* 0x008fea000383ffff */
[----:B------:R-:W-:Y:S05]  /*12400*/  BRA `(.L_x_13859) ;  /* 0xffffff2400587947 */ /* 0x000fea000383ffff */
.L_x_13868:
[----:B-1----:R-:W-:-:S04]  /*12410*/  IMAD.U32 R153, RZ, RZ, UR4 ;  /* 0x00000004ff997e24 */ /* 0x002fc8000f8e00ff */
[----:B------:R1:W2:Y:S03]  /*12420*/  SYNCS.PHASECHK.TRANS64.TRYWAIT P1, [R153+URZ+0x32430], R0 ;  /* 0x03243000990075a7 */ /* 0x0002a6000802017f */
[----:B--2---:R-:W-:Y:S05]  /*12430*/  @!P1 NANOSLEEP.SYNCS 0x989680 ;  /* 0x009896800000995d */ /* 0x004fea0003900000 */
[----:B------:R-:W2:Y:S02]  /*12440*/  @!P1 SYNCS.PHASECHK.TRANS64 P1, [R153+URZ+0x32430], R0 ;  /* 0x03243000990095a7 */ /* 0x000ea4000802007f */
[----:B--2---:R-:W-:Y:S05]  /*12450*/  @!P1 BRA `(.L_x_13868) ;  /* 0xfffffffc00ec9947 */ /* 0x004fea000383ffff */
[----:B------:R-:W-:Y:S05]  /*12460*/  BRA `(.L_x_13867) ;  /* 0xffffff5000f47947 */ /* 0x000fea000383ffff */
.L_x_13872:
[----:B--2---:R-:W-:-:S04]  /*12470*/  IMAD.U32 R203, RZ, RZ, UR4 ;  /* 0x00000004ffcb7e24 */ /* 0x004fc8000f8e00ff */
[----:B------:R2:W3:Y:S03]  /*12480*/  SYNCS.PHASECHK.TRANS64.TRYWAIT P1, [R203+URZ+0x32450], R0 ;  /* 0x03245000cb0075a7 */ /* 0x0004e6000802017f */
[----:B---3--:R-:W-:Y:S05]  /*12490*/  @!P1 NANOSLEEP.SYNCS 0x989680 ;  /* 0x009896800000995d */ /* 0x008fea0003900000 */
[----:B------:R-:W3:Y:S02]  /*124a0*/  @!P1 SYNCS.PHASECHK.TRANS64 P1, [R203+URZ+0x32450], R0 ;  /* 0x03245000cb0095a7 */ /* 0x000ee4000802007f */
[----:B---3--:R-:W-:Y:S05]  /*124b0*/  @!P1 BRA `(.L_x_13872) ;  /* 0xfffffffc00ec9947 */ /* 0x008fea000383ffff */
[----:B------:R-:W-:Y:S05]  /*124c0*/  BRA `(.L_x_13871) ;  /* 0xffffff5400747947 */ /* 0x000fea000383ffff */
.L_x_13905:
        /* <DEDUP_REMOVED lines=10> */
.L_x_13963:
[----:B------:R-:W-:Y:S05]  /*12570*/  BRA `(.L_x_13964) ;  /* 0xffffffbc00ec7947 */ /* 0x000fea000383ffff */
.L_x_13908:
[----:B0-----:R0:W1:Y:S02]  /*12580*/  SYNCS.PHASECHK.TRANS64.TRYWAIT P0, [R24+URZ+0x32440], R3 ;  /* 0x03244003180075a7 */ /* 0x001064000800017f */
[----:B-1----:R-:W-:Y:S05]  /*12590*/  @!P0 NANOSLEEP.SYNCS 0x989680 ;  /* 0x009896800000895d */ /* 0x002fea0003900000 */
[----:B------:R-:W1:Y:S02]  /*125a0*/  @!P0 SYNCS.PHASECHK.TRANS64 P0, [R24+URZ+0x32440], R3 ;  /* 0x03244003180085a7 */ /* 0x000e64000800007f */
[----:B-1----:R-:W-:Y:S05]  /*125b0*/  @!P0 BRA `(.L_x_13908) ;  /* 0xfffffffc00f08947 */ /* 0x002fea000383ffff */
[----:B------:R-:W-:Y:S05]  /*125c0*/  BRA `(.L_x_13965) ;  /* 0xffffffc000947947 */ /* 0x000fea000383ffff */
.L_x_13909:
        /* <DEDUP_REMOVED lines=8> */
.L_x_13967:
[----:B------:R-:W-:Y:S05]  /*12650*/  BSYNC B0 ;  /* 0x0000000000007941 */ /* 0x000fea0003800000 */
.L_x_13966:
        /* <DEDUP_REMOVED lines=9> */
.L_x_13968:
        /* <DEDUP_REMOVED lines=8> */
.L_x_13969:
        /* <DEDUP_REMOVED lines=11> */
.L_x_13970:
[----:B------:R-:W-:Y:S02]  /*12820*/  IMAD.MOV.U32 R13, RZ, RZ, R5 ;  /* 0x000000ffff0d7224 */ /* 0x000fe400078e0005 */
[----:B------:R-:W-:Y:S01]  /*12830*/  IMAD.MOV.U32 R12, RZ, RZ, 0x2 ;  /* 0x00000002ff0c7424 */ /* 0x000fe200078e00ff */
[----:B------:R-:W-:-:S13]  /*12840*/  @P0 LEA R2, P1, R8, R14, 0x1 ;  /* 0x0000000e08020211 */ /* 0x000fda00078208ff */
[----:B------:R-:W-:Y:S05]  /*12850*/  WARPSYNC.COLLECTIVE R15, `(.L_x_13971) ;  /* 0x000000000f087348 */ /* 0x000fea0003c00000 */
[----:B------:R0:W1:Y:S02]  /*12860*/  SHFL.IDX P6, R14, R13, R12, R11 ;  /* 0x0000000c0d0e7389 */ /* 0x00006400000c000b */
[----:B01----:R-:W-:Y:S01]  /*12870*/  ENDCOLLECTIVE ;  /* 0x000000000000791b */ /* 0x003fe20003800000 */
.L_x_13971:
[----:B------:R-:W-:-:S05]  /*12880*/  @P0 IMAD.X R3, RZ, RZ, R6, P1 ;  /* 0x000000ffff030224 */ /* 0x000fca00008e0606 */
        /* <DEDUP_REMOVED lines=11> */
.L_x_13972:
[----:B------:R-:W-:Y:S02]  /*12940*/  IMAD.MOV.U32 R13, RZ, RZ, R5 ;  /* 0x000000ffff0d7224 */ /* 0x000fe400078e0005 */
[----:B------:R-:W-:Y:S01]  /*12950*/  IMAD.MOV.U32 R12, RZ, RZ, 0x3 ;  /* 0x00000003ff0c7424 */ /* 0x000fe200078e00ff */
[----:B------:R-:W-:-:S13]  /*12960*/  @P0 LEA R2, P1, R8, R14, 0x1 ;  /* 0x0000000e08020211 */ /* 0x000fda00078208ff */
[----:B------:R-:W-:Y:S05]  /*12970*/  WARPSYNC.COLLECTIVE R15, `(.L_x_13973) ;  /* 0x000000000f087348 */ /* 0x000fea0003c00000 */
[----:B------:R0:W1:Y:S02]  /*12980*/  SHFL.IDX P6, R14, R13, R12, R11 ;  /* 0x0000000c0d0e7389 */ /* 0x00006400000c000b */
[----:B01----:R-:W-:Y:S01]  /*12990*/  ENDCOLLECTIVE ;  /* 0x000000000000791b */ /* 0x003fe20003800000 */
.L_x_13973:
        /* <DEDUP_REMOVED lines=12> */
.L_x_13974:
[----:B------:R-:W-:Y:S02]  /*12a60*/  IMAD.MOV.U32 R13, RZ, RZ, R5 ;  /* 0x000000ffff0d7224 */ /* 0x000fe400078e0005 */
[----:B------:R-:W-:Y:S01]  /*12a70*/  IMAD.MOV.U32 R12, RZ, RZ, 0x4 ;  /* 0x00000004ff0c7424 */ /* 0x000fe200078e00ff */
[----:B------:R-:W-:-:S13]  /*12a80*/  @P0 LEA R2, P1, R8, R14, 0x1 ;  /* 0x0000000e08020211 */ /* 0x000fda00078208ff */
[----:B------:R-:W-:Y:S05]  /*12a90*/  WARPSYNC.COLLECTIVE R15, `(.L_x_13975) ;  /* 0x000000000f087348 */ /* 0x000fea0003c00000 */
[----:B------:R0:W1:Y:S02]  /*12aa0*/  SHFL.IDX P6, R14, R13, R12, R11 ;  /* 0x0000000c0d0e7389 */ /* 0x00006400000c000b */
[----:B01----:R-:W-:Y:S01]  /*12ab0*/  ENDCOLLECTIVE ;  /* 0x000000000000791b */ /* 0x003fe20003800000 */
.L_x_13975:
        /* <DEDUP_REMOVED lines=12> */
.L_x_13976:
[----:B------:R-:W-:Y:S02]  /*12b80*/  IMAD.MOV.U32 R13, RZ, RZ, R5 ;  /* 0x000000ffff0d7224 */ /* 0x000fe400078e0005 */
[----:B------:R-:W-:Y:S01]  /*12b90*/  IMAD.MOV.U32 R12, RZ, RZ, 0x5 ;  /* 0x00000005ff0c7424 */ /* 0x000fe200078e00ff */
[----:B------:R-:W-:-:S13]  /*12ba0*/  @P0 LEA R2, P1, R8, R14, 0x1 ;  /* 0x0000000e08020211 */ /* 0x000fda00078208ff */
[----:B------:R-:W-:Y:S05]  /*12bb0*/  WARPSYNC.COLLECTIVE R15, `(.L_x_13977) ;  /* 0x000000000f087348 */ /* 0x000fea0003c00000 */
[----:B------:R0:W1:Y:S02]  /*12bc0*/  SHFL.IDX P6, R14, R13, R12, R11 ;  /* 0x0000000c0d0e7389 */ /* 0x00006400000c000b */
[----:B01----:R-:W-:Y:S01]  /*12bd0*/  ENDCOLLECTIVE ;  /* 0x000000000000791b */ /* 0x003fe20003800000 */
.L_x_13977:
[----:B------:R-:W-:-:S05]  /*12be0*/  @P0 IMAD.X R3, RZ, RZ, R6, P1 ;  /* 0x000000ffff030224 */ /* 0x000fca00008e0606 */
        /* <DEDUP_REMOVED lines=9> */
.L_x_13978:
[----:B------:R-:W-:Y:S05]  /*12c80*/  BRA `(.L_x_13979) ;  /* 0xffffffbc00fc7947 */ /* 0x000fea000383ffff */
.L_x_13914:
[----:B------:R-:W-:Y:S01]  /*12c90*/  IMAD.MOV.U32 R13, RZ, RZ, R5 ;  /* 0x000000ffff0d7224 */ /* 0x000fe200078e0005 */
[----:B------:R-:W0:Y:S01]  /*12ca0*/  S2R R20, SR_TID.X ;  /* 0x0000000000147919 */ /* 0x000e220000002100 */
[----:B------:R-:W-:Y:S01]  /*12cb0*/  IMAD.MOV.U32 R12, RZ, RZ, RZ ;  /* 0x000000ffff0c7224 */ /* 0x000fe200078e00ff */
[----:B------:R-:W-:Y:S01]  /*12cc0*/  LOP3.LUT R16, R16, 0xffffefff, RZ, 0xc0, !PT ;  /* 0xffffefff10107812 */ /* 0x000fe200078ec0ff */
[----:B------:R-:W-:Y:S02]  /*12cd0*/  IMAD.MOV.U32 R11, RZ, RZ, 0x181f ;  /* 0x0000181fff0b7424 */ /* 0x000fe400078e00ff */
[----:B------:R-:W-:Y:S02]  /*12ce0*/  IMAD.MOV.U32 R15, RZ, RZ, -0x1 ;  /* 0xffffffffff0f7424 */ /* 0x000fe400078e00ff */
[----:B------:R-:W-:-:S07]  /*12cf0*/  IMAD.U32 R4, RZ, RZ, UR43 ;  /* 0x0000002bff047e24 */ /* 0x000fce000f8e00ff */
[----:B01----:R-:W-:Y:S05]  /*12d00*/  WARPSYNC.COLLECTIVE R15, `(.L_x_13980) ;  /* 0x000000000f087348 */ /* 0x003fea0003c00000 */
[----:B------:R2:W3:Y:S02]  /*12d10*/  SHFL.IDX P6, R14, R13, R12, R11 ;  /* 0x0000000c0d0e7389 */ /* 0x0004e400000c000b */
[----:B0123--:R-:W-:Y:S01]  /*12d20*/  ENDCOLLECTIVE ;  /* 0x000000000000791b */ /* 0x00ffe20003800000 */
.L_x_13980:
[----:B------:R-:W-:-:S05]  /*12d30*/  IMAD R4, R4, 0x80, R35 ;  /* 0x0000008004047824 */ /* 0x000fca00078e0223 */
[C---:B------:R-:W-:Y:S02]  /*12d40*/  ISETP.GE.AND P1, PT, R4.reuse, UR41, PT ;  /* 0x0000002904007c0c */ /* 0x040fe4000bf26270 */
[----:B------:R-:W-:Y:S02]  /*12d50*/  IADD3 R6, R4, 0x10, RZ ;  /* 0x0000001004067810 */ /* 0x000fe40007ffe0ff */
[----:B------:R-:W-:-:S09]  /*12d60*/  MOV R13, R0 ;  /* 0x00000000000d7202 */ /* 0x000fd20000000f00 */
[----:B------:R-:W-:Y:S01]  /*12d70*/  @P1 LOP3.LUT R16, R16, 0x1000, RZ, 0xfc, !PT ;  /* 0x0000100010101812 */ /* 0x000fe200078efcff */
[----:B------:R-:W-:-:S03]  /*12d80*/  IMAD.SHL.U32 R8, R20, 0x8, RZ ;  /* 0x0000000814087824 */ /* 0x000fc600078e00ff */
[----:B------:R-:W-:Y:S01]  /*12d90*/  LOP3.LUT R16, R16, 0xfffff7ff, RZ, 0xc0, !PT ;  /* 0xfffff7ff10107812 */ /* 0x000fe200078ec0ff */
[----:B------:R-:W-:-:S07]  /*12da0*/  IMAD.MOV.U32 R3, RZ, RZ, R14 ;  /* 0x000000ffff037224 */ /* 0x000fce00078e000e */
[----:B------:R-:W-:Y:S05]  /*12db0*/  WARPSYNC.COLLECTIVE R15, `(.L_x_13981) ;  /* 0x000000000f087348 */ /* 0x000fea0003c00000 */
[----:B------:R0:W1:Y:S02]  /*12dc0*/  SHFL.IDX P6, R14, R13, R12, R11 ;  /* 0x0000000c0d0e7389 */ /* 0x00006400000c000b */
[----:B01----:R-:W-:Y:S01]  /*12dd0*/  ENDCOLLECTIVE ;  /* 0x000000000000791b */ /* 0x003fe20003800000 */
.L_x_13981:
        /* <DEDUP_REMOVED lines=9> */
.L_x_13982:
        /* <DEDUP_REMOVED lines=13> */
.L_x_13983:
[----:B------:R-:W-:Y:S02]  /*12f40*/  IMAD.MOV.U32 R13, RZ, RZ, R5 ;  /* 0x000000ffff0d7224 */ /* 0x000fe400078e0005 */
[----:B------:R-:W-:Y:S01]  /*12f50*/  IMAD.MOV.U32 R12, RZ, RZ, 0x2 ;  /* 0x00000002ff0c7424 */ /* 0x000fe200078e00ff */
[----:B------:R-:W-:-:S05]  /*12f60*/  @!P1 LEA R10, P0, R8, R14, 0x1 ;  /* 0x0000000e080a9211 */ /* 0x000fca00078008ff */
[----:B------:R-:W-:Y:S01]  /*12f70*/  @!P1 IMAD.X R11, RZ, RZ, R2, P0 ;  /* 0x000000ffff0b9224 */ /* 0x000fe200000e0602 */
[----:B------:R-:W-:Y:S01]  /*12f80*/  @!P1 MOV R2, R10 ;  /* 0x0000000a00029202 */ /* 0x000fe20000000f00 */
[----:B------:R-:W-:Y:S02]  /*12f90*/  IMAD.SHL.U32 R10, R20, 0x8, RZ ;  /* 0x00000008140a7824 */ /* 0x000fe400078e00ff */
[----:B------:R-:W-:Y:S02]  /*12fa0*/  @!P1 IMAD.MOV.U32 R3, RZ, RZ, R11 ;  /* 0x000000ffff039224 */ /* 0x000fe400078e000b */
[----:B------:R-:W-:Y:S01]  /*12fb0*/  IMAD.MOV.U32 R11, RZ, RZ, 0x181f ;  /* 0x0000181fff0b7424 */ /* 0x000fe200078e00ff */
[----:B------:R-:W-:Y:S02]  /*12fc0*/  LOP3.LUT R10, R10, 0x38, RZ, 0xc0, !PT ;  /* 0x000000380a0a7812 */ /* 0x000fe400078ec0ff */
        /* <DEDUP_REMOVED lines=9> */
.L_x_13984:
[----:B------:R-:W-:Y:S01]  /*13060*/  @P1 LOP3.LUT R16, R16, 0x400, RZ, 0xfc, !PT ;  /* 0x0000040010101812 */ /* 0x000fe200078efcff */
[----:B------:R-:W-:-:S03]  /*13070*/  IMAD.MOV.U32 R13, RZ, RZ, R0 ;  /* 0x000000ffff0d7224 */ /* 0x000fc600078e0000 */
[----:B------:R-:W-:Y:S02]  /*13080*/  LOP3.LUT R16, R16, 0xfffffdff, RZ, 0xc0, !PT ;  /* 0xfffffdff10107812 */ /* 0x000fe400078ec0ff */
[----:B------:R-:W-:-:S07]  /*13090*/  MOV R8, R14 ;  /* 0x0000000e00087202 */ /* 0x000fce0000000f00 */
[----:B------:R-:W-:Y:S05]  /*130a0*/  WARPSYNC.COLLECTIVE R15, `(.L_x_13985) ;  /* 0x000000000f087348 */ /* 0x000fea0003c00000 */
[----:B------:R0:W1:Y:S02]  /*130b0*/  SHFL.IDX P6, R14, R13, R12, R11 ;  /* 0x0000000c0d0e7389 */ /* 0x00006400000c000b */
[----:B01----:R-:W-:Y:S01]  /*130c0*/  ENDCOLLECTIVE ;  /* 0x000000000000791b */ /* 0x003fe20003800000 */
.L_x_13985:
[----:B------:R-:W-:Y:S02]  /*130d0*/  IMAD.MOV.U32 R13, RZ, RZ, R5 ;  /* 0x000000ffff0d7224 */ /* 0x000fe400078e0005 */
[----:B------:R-:W-:Y:S02]  /*130e0*/  IMAD.MOV.U32 R12, RZ, RZ, 0x3 ;  /* 0x00000003ff0c7424 */ /* 0x000fe400078e00ff */
[----:B------:R-:W-:-:S07]  /*130f0*/  IMAD.MOV.U32 R9, RZ, RZ, R14 ;  /* 0x000000ffff097224 */ /* 0x000fce00078e000e */
[----:B------:R-:W-:Y:S05]  /*13100*/  WARPSYNC.COLLECTIVE R15, `(.L_x_13986) ;  /* 0x000000000f087348 */ /* 0x000fea0003c00000 */
[----:B------:R0:W1:Y:S02]  /*13110*/  SHFL.IDX P6, R14, R13, R12, R11 ;  /* 0x0000000c0d0e7389 */ /* 0x00006400000c000b */
[----:B01----:R-:W-:Y:S01]  /*13120*/  ENDCOLLECTIVE ;  /* 0x000000000000791b */ /* 0x003fe20003800000 */
.L_x_13986:
        /* <DEDUP_REMOVED lines=14> */
.L_x_13987:
[----:B------:R-:W-:-:S04]  /*13210*/  @P1 LOP3.LUT R16, R16, 0x200, RZ, 0xfc, !PT ;  /* 0x0000020010101812 */ /* 0x000fc800078efcff */
[----:B------:R-:W-:Y:S01]  /*13220*/  LOP3.LUT R16, R16, 0xfffffeff, RZ, 0xc0, !PT ;  /* 0xfffffeff10107812 */ /* 0x000fe200078ec0ff */
[----:B------:R-:W-:Y:S01]  /*13230*/  IMAD.MOV.U32 R13, RZ, RZ, R5 ;  /* 0x000000ffff0d7224 */ /* 0x000fe200078e0005 */
[----:B------:R-:W-:Y:S02]  /*13240*/  MOV R12, 0x4 ;  /* 0x00000004000c7802 */ /* 0x000fe40000000f00 */
[----:B------:R-:W-:-:S07]  /*13250*/  MOV R7, R14 ;  /* 0x0000000e00077202 */ /* 0x000fce0000000f00 */
[----:B------:R-:W-:Y:S05]  /*13260*/  WARPSYNC.COLLECTIVE R15, `(.L_x_13988) ;  /* 0x000000000f087348 */ /* 0x000fea0003c00000 */
[----:B------:R0:W1:Y:S02]  /*13270*/  SHFL.IDX P6, R14, R13, R12, R11 ;  /* 0x0000000c0d0e7389 */ /* 0x00006400000c000b */
[----:B01----:R-:W-:Y:S01]  /*13280*/  ENDCOLLECTIVE ;  /* 0x000000000000791b */ /* 0x003fe20003800000 */
.L_x_13988:
        /* <DEDUP_REMOVED lines=10> */
[----:B------:R-:W-:-:S02]  /*13330*/  ISETP.GE.AND P1, PT, R6, UR41, PT ;  /* 0x0000002906007c0c */ /* 0x000fc4000bf26270 */
[----:B------:R-:W-:Y:S01]  /*13340*/  IADD3 R6, R4, 0x50, RZ ;  /* 0x0000005004067810 */ /* 0x000fe20007ffe0ff */
[----:B0-----:R-:W-:-:S10]  /*13350*/  IMAD.MOV.U32 R2, RZ, RZ, R14 ;  /* 0x000000ffff027224 */ /* 0x001fd400078e000e */
[----:B------:R-:W-:Y:S05]  /*13360*/  WARPSYNC.COLLECTIVE R15, `(.L_x_13989) ;  /* 0x000000000f087348 */ /* 0x000fea0003c00000 */
[----:B------:R0:W1:Y:S02]  /*13370*/  SHFL.IDX P6, R14, R13, R12, R11 ;  /* 0x0000000c0d0e7389 */ /* 0x00006400000c000b */
[----:B01----:R-:W-:Y:S01]  /*13380*/  ENDCOLLECTIVE ;  /* 0x000000000000791b */ /* 0x003fe20003800000 */
.L_x_13989:
        /* <DEDUP_REMOVED lines=16> */
.L_x_13990:
[----:B------:R-:W-:Y:S01]  /*13490*/  @P1 LOP3.LUT R16, R16, 0x80, RZ, 0xfc, !PT ;  /* 0x0000008010101812 */ /* 0x000fe200078efcff */
[----:B------:R-:W-:-:S03]  /*134a0*/  IMAD.MOV.U32 R13, RZ, RZ, R0 ;  /* 0x000000ffff0d7224 */ /* 0x000fc600078e0000 */
[----:B------:R-:W-:Y:S01]  /*134b0*/  LOP3.LUT R16, R16, 0xffffffbf, RZ, 0xc0, !PT ;  /* 0xffffffbf10107812 */ /* 0x000fe200078ec0ff */
[----:B------:R-:W-:-:S07]  /*134c0*/  IMAD.MOV.U32 R2, RZ, RZ, R14 ;  /* 0x000000ffff027224 */ /* 0x000fce00078e000e */
[----:B------:R-:W-:Y:S05]  /*134d0*/  WARPSYNC.COLLECTIVE R15, `(.L_x_13991) ;  /* 0x000000000f087348 */ /* 0x000fea0003c00000 */
[----:B------:R0:W1:Y:S02]  /*134e0*/  SHFL.IDX P6, R14, R13, R12, R11 ;  /* 0x0000000c0d0e7389 */ /* 0x00006400000c000b */
[----:B01----:R-:W-:Y:S01]  /*134f0*/  ENDCOLLECTIVE ;  /* 0x000000000000791b */ /* 0x003fe20003800000 */
.L_x_13991:
[----:B------:R-:W-:Y:S02]  /*13500*/  IMAD.MOV.U32 R13, RZ, RZ, R5 ;  /* 0x000000ffff0d7224 */ /* 0x000fe400078e0005 */
[----:B------:R-:W-:Y:S02]  /*13510*/  IMAD.MOV.U32 R12, RZ, RZ, 0x6 ;  /* 0x00000006ff0c7424 */ /* 0x000fe400078e00ff */
[----:B------:R-:W-:-:S07]  /*13520*/  IMAD.MOV.U32 R21, RZ, RZ, R14 ;  /* 0x000000ffff157224 */ /* 0x000fce00078e000e */
[----:B------:R-:W-:Y:S05]  /*13530*/  WARPSYNC.COLLECTIVE R15, `(.L_x_13992) ;  /* 0x000000000f087348 */ /* 0x000fea0003c00000 */
[----:B------:R0:W1:Y:S02]  /*13540*/  SHFL.IDX P6, R14, R13, R12, R11 ;  /* 0x0000000c0d0e7389 */ /* 0x00006400000c000b */
[----:B01----:R-:W-:Y:S01]  /*13550*/  ENDCOLLECTIVE ;  /* 0x000000000000791b */ /* 0x003fe20003800000 */
.L_x_13992:
[----:B------:R-:W-:-:S04]  /*13560*/  @!P1 LEA R21, P0, R10, R21, 0x1 ;  /* 0x000000150a159211 */ /* 0x000fc800078008ff */
[----:B------:R-:W-:Y:S01]  /*13570*/  @!P1 IADD3.X R20, RZ, R2, RZ, P0, !PT ;  /* 0x00000002ff149210 */ /* 0x000fe200007fe4ff */
[----:B------:R-:W-:-:S04]  /*13580*/  @!P1 IMAD.MOV.U32 R2, RZ, RZ, R21 ;  /* 0x000000ffff029224 */ /* 0x000fc800078e0015 */
[----:B------:R-:W-:Y:S01]  /*13590*/  @!P1 IMAD.MOV.U32 R3, RZ, RZ, R20 ;  /* 0x000000ffff039224 */ /* 0x000fe200078e0014 */
[----:B------:R-:W-:-:S04]  /*135a0*/  MOV R13, R0 ;  /* 0x00000000000d7202 */ /* 0x000fc80000000f00 */
        /* <DEDUP_REMOVED lines=8> */
.L_x_13993:
[----:B------:R-:W-:-:S05]  /*13630*/  VIADD R3, R4, 0x60 ;  /* 0x0000006004037836 */ /* 0x000fca0000000000 */
[----:B------:R-:W-:Y:S02]  /*13640*/  ISETP.GE.AND P1, PT, R3, UR41, PT ;  /* 0x0000002903007c0c */ /* 0x000fe4000bf26270 */
[----:B------:R-:W-:Y:S01]  /*13650*/  MOV R13, R5 ;  /* 0x00000005000d7202 */ /* 0x000fe20000000f00 */
        /* <DEDUP_REMOVED lines=15> */
.L_x_13994:
[----:B------:R-:W-:Y:S02]  /*13750*/  IMAD.MOV.U32 R13, RZ, RZ, R0 ;  /* 0x000000ffff0d7224 */ /* 0x000fe400078e0000 */
[----:B------:R-:W-:-:S07]  /*13760*/  IMAD.MOV.U32 R5, RZ, RZ, R14 ;  /* 0x000000ffff057224 */ /* 0x000fce00078e000e */
[----:B------:R-:W-:Y:S05]  /*13770*/  WARPSYNC.COLLECTIVE R15, `(.L_x_13995) ;  /* 0x000000000f087348 */ /* 0x000fea0003c00000 */
[----:B------:R0:W1:Y:S02]  /*13780*/  SHFL.IDX P6, R14, R13, R12, R11 ;  /* 0x0000000c0d0e7389 */ /* 0x00006400000c000b */
[----:B01----:R-:W-:Y:S01]  /*13790*/  ENDCOLLECTIVE ;  /* 0x000000000000791b */ /* 0x003fe20003800000 */
.L_x_13995:
[----:B------:R-:W-:Y:S05]  /*137a0*/  BRA `(.L_x_13996) ;  /* 0xffffffc0001c7947 */ /* 0x000fea000383ffff */
.L_x_13918:
        /* <DEDUP_REMOVED lines=8> */
.L_x_13998:
[----:B------:R-:W-:Y:S05]  /*13830*/  BSYNC B0 ;  /* 0x0000000000007941 */ /* 0x000fea0003800000 */
.L_x_13997:
[----:B------:R-:W-:Y:S01]  /*13840*/  IMAD.MOV.U32 R13, RZ, RZ, R0 ;  /* 0x000000ffff0d7224 */ /* 0x000fe200078e0000 */
[----:B------:R-:W-:Y:S01]  /*13850*/  MOV R11, 0x181f ;  /* 0x0000181f000b7802 */ /* 0x000fe20000000f00 */
[----:B------:R-:W-:Y:S01]  /*13860*/  IMAD.MOV.U32 R12, RZ, RZ, RZ ;  /* 0x000000ffff0c7224 */ /* 0x000fe200078e00ff */
[----:B------:R-:W-:Y:S01]  /*13870*/  LOP3.LUT P1, RZ, R16, 0x1000, RZ, 0xc0, !PT ;  /* 0x0000100010ff7812 */ /* 0x000fe2000782c0ff */
[----:B------:R-:W-:Y:S02]  /*13880*/  IMAD.MOV.U32 R15, RZ, RZ, -0x1 ;  /* 0xffffffffff0f7424 */ /* 0x000fe400078e00ff */
[----:B------:R-:W-:-:S10]  /*13890*/  IMAD.MOV.U32 R2, RZ, RZ, R14 ;  /* 0x000000ffff027224 */ /* 0x000fd400078e000e */
[----:B------:R-:W-:Y:S05]  /*138a0*/  WARPSYNC.COLLECTIVE R15, `(.L_x_13999) ;  /* 0x000000000f087348 */ /* 0x000fea0003c00000 */
[----:B------:R0:W1:Y:S02]  /*138b0*/  SHFL.IDX P6, R14, R13, R12, R11 ;  /* 0x0000000c0d0e7389 */ /* 0x00006400000c000b */
[----:B01----:R-:W-:Y:S01]  /*138c0*/  ENDCOLLECTIVE ;  /* 0x000000000000791b */ /* 0x003fe20003800000 */
.L_x_13999:
        /* <DEDUP_REMOVED lines=8> */
.L_x_14000:
        /* <DEDUP_REMOVED lines=8> */
[----:B------:R-:W-:Y:S02]  /*139d0*/  LOP3.LUT P1, RZ, R16, 0x400, RZ, 0xc0, !PT ;  /* 0x0000040010ff7812 */ /* 0x000fe4000782c0ff */
[----:B------:R-:W-:-:S11]  /*139e0*/  MOV R5, R14 ;  /* 0x0000000e00057202 */ /* 0x000fd60000000f00 */
[----:B0-----:R-:W-:Y:S05]  /*139f0*/  WARPSYNC.COLLECTIVE R15, `(.L_x_14001) ;  /* 0x000000000f087348 */ /* 0x001fea0003c00000 */
[----:B------:R1:W2:Y:S02]  /*13a00*/  SHFL.IDX P6, R14, R13, R12, R11 ;  /* 0x0000000c0d0e7389 */ /* 0x0002a400000c000b */
[----:B012---:R-:W-:Y:S01]  /*13a10*/  ENDCOLLECTIVE ;  /* 0x000000000000791b */ /* 0x007fe20003800000 */
.L_x_14001:
[----:B------:R-:W-:Y:S01]  /*13a20*/  IMAD.MOV.U32 R13, RZ, RZ, R4 ;  /* 0x000000ffff0d7224 */ /* 0x000fe200078e0004 */
[----:B------:R-:W-:Y:S02]  /*13a30*/  MOV R12, 0x2 ;  /* 0x00000002000c7802 */ /* 0x000fe40000000f00 */
        /* <DEDUP_REMOVED lines=15> */
.L_x_14002:
[----:B------:R-:W-:Y:S02]  /*13b30*/  IMAD.MOV.U32 R13, RZ, RZ, R0 ;  /* 0x000000ffff0d7224 */ /* 0x000fe400078e0000 */
[----:B------:R-:W-:-:S07]  /*13b40*/  IMAD.MOV.U32 R5, RZ, RZ, R14 ;  /* 0x000000ffff057224 */ /* 0x000fce00078e000e */
[----:B------:R-:W-:Y:S05]  /*13b50*/  WARPSYNC.COLLECTIVE R15, `(.L_x_14003) ;  /* 0x000000000f087348 */ /* 0x000fea0003c00000 */
[----:B------:R0:W1:Y:S02]  /*13b60*/  SHFL.IDX P6, R14, R13, R12, R11 ;  /* 0x0000000c0d0e7389 */ /* 0x00006400000c000b */
[----:B01----:R-:W-:Y:S01]  /*13b70*/  ENDCOLLECTIVE ;  /* 0x000000000000791b */ /* 0x003fe20003800000 */
.L_x_14003:
[----:B------:R-:W-:Y:S01]  /*13b80*/  MOV R13, R4 ;  /* 0x00000004000d7202 */ /* 0x000fe20000000f00 */
[----:B------:R-:W-:Y:S01]  /*13b90*/  IMAD.MOV.U32 R12, RZ, RZ, 0x3 ;  /* 0x00000003ff0c7424 */ /* 0x000fe200078e00ff */
[----:B------:R-:W-:-:S05]  /*13ba0*/  @!P1 LEA R14, P0, R20, R14, 0x1 ;  /* 0x0000000e140e9211 */ /* 0x000fca00078008ff */
[----:B------:R-:W-:-:S08]  /*13bb0*/  @!P1 IMAD.MOV.U32 R2, RZ, RZ, R14 ;  /* 0x000000ffff029224 */ /* 0x000fd000078e000e */
[----:B------:R-:W-:Y:S05]  /*13bc0*/  WARPSYNC.COLLECTIVE R15, `(.L_x_14004) ;  /* 0x000000000f087348 */ /* 0x000fea0003c00000 */
[----:B------:R0:W1:Y:S02]  /*13bd0*/  SHFL.IDX P6, R14, R13, R12, R11 ;  /* 0x0000000c0d0e7389 */ /* 0x00006400000c000b */
[----:B01----:R-:W-:Y:S01]  /*13be0*/  ENDCOLLECTIVE ;  /* 0x000000000000791b */ /* 0x003fe20003800000 */
.L_x_14004:
        /* <DEDUP_REMOVED lines=15> */
.L_x_14005:
[----:B------:R-:W-:Y:S02]  /*13ce0*/  IMAD.MOV.U32 R13, RZ, RZ, R4 ;  /* 0x000000ffff0d7224 */ /* 0x000fe400078e0004 */
[----:B------:R-:W-:Y:S01]  /*13cf0*/  IMAD.MOV.U32 R12, RZ, RZ, 0x4 ;  /* 0x00000004ff0c7424 */ /* 0x000fe200078e00ff */
[----:B------:R-:W-:-:S13]  /*13d00*/  LOP3.LUT P6, RZ, R16, 0x200, RZ, 0xc0, !PT ;  /* 0x0000020010ff7812 */ /* 0x000fda00078cc0ff */
[----:B------:R-:W-:-:S05]  /*13d10*/  @!P6 LEA R14, P0, R20, R14, 0x1 ;  /* 0x0000000e140ee211 */ /* 0x000fca00078008ff */
[----:B------:R-:W-:Y:S02]  /*13d20*/  @!P6 IMAD.X R5, RZ, RZ, R5, P0 ;  /* 0x000000ffff05e224 */ /* 0x000fe400000e0605 */
[----:B------:R-:W-:-:S03]  /*13d30*/  @!P6 IMAD.MOV.U32 R2, RZ, RZ, R14 ;  /* 0x000000ffff02e224 */ /* 0x000fc600078e000e */
[----:B------:R-:W-:-:S05]  /*13d40*/  @!P6 MOV R3, R5 ;  /* 0x000000050003e202 */ /* 0x000fca0000000f00 */
        /* <DEDUP_REMOVED lines=10> */
.L_x_14006:
[----:B------:R-:W-:Y:S02]  /*13df0*/  IMAD.MOV.U32 R13, RZ, RZ, R0 ;  /* 0x000000ffff0d7224 */ /* 0x000fe400078e0000 */
[----:B------:R-:W-:-:S07]  /*13e00*/  IMAD.MOV.U32 R5, RZ, RZ, R14 ;  /* 0x000000ffff057224 */ /* 0x000fce00078e000e */
[----:B------:R-:W-:Y:S05]  /*13e10*/  WARPSYNC.COLLECTIVE R15, `(.L_x_14007) ;  /* 0x000000000f087348 */ /* 0x000fea0003c00000 */
[----:B------:R0:W1:Y:S02]  /*13e20*/  SHFL.IDX P6, R14, R13, R12, R11 ;  /* 0x0000000c0d0e7389 */ /* 0x00006400000c000b */
[----:B01----:R-:W-:Y:S01]  /*13e30*/  ENDCOLLECTIVE ;  /* 0x000000000000791b */ /* 0x003fe20003800000 */
.L_x_14007:
[----:B------:R-:W-:Y:S02]  /*13e40*/  IMAD.MOV.U32 R13, RZ, RZ, R4 ;  /* 0x000000ffff0d7224 */ /* 0x000fe400078e0004 */
[----:B------:R-:W-:Y:S01]  /*13e50*/  IMAD.MOV.U32 R12, RZ, RZ, 0x5 ;  /* 0x00000005ff0c7424 */ /* 0x000fe200078e00ff */
[----:B------:R-:W-:-:S04]  /*13e60*/  @!P1 LEA R14, P0, R20, R14, 0x1 ;  /* 0x0000000e140e9211 */ /* 0x000fc800078008ff */
[----:B------:R-:W-:Y:S01]  /*13e70*/  @!P1 MOV R2, R14 ;  /* 0x0000000e00029202 */ /* 0x000fe20000000f00 */
[----:B------:R-:W-:-:S08]  /*13e80*/  @!P1 IMAD.X R5, RZ, RZ, R5, P0 ;  /* 0x000000ffff059224 */ /* 0x000fd000000e0605 */
[----:B------:R-:W-:Y:S05]  /*13e90*/  WARPSYNC.COLLECTIVE R15, `(.L_x_14008) ;  /* 0x000000000f087348 */ /* 0x000fea0003c00000 */
[----:B------:R0:W1:Y:S02]  /*13ea0*/  SHFL.IDX P6, R14, R13, R12, R11 ;  /* 0x0000000c0d0e7389 */ /* 0x00006400000c000b */
[----:B01----:R-:W-:Y:S01]  /*13eb0*/  ENDCOLLECTIVE ;  /* 0x000000000000791b */ /* 0x003fe20003800000 */
.L_x_14008:
[----:B------:R-:W-:-:S05]  /*13ec0*/  @!P1 IMAD.MOV.U32 R3, RZ, RZ, R5 ;  /* 0x000000ffff039224 */ /* 0x000fca00078e0005 */
[----:B------:R-:W-:Y:S01]  /*13ed0*/  @!PT LDS RZ, [RZ] ;  /* 0x00000000fffff984 */ /* 0x000fe20000000800 */
[----:B------:R-:W-:Y:S01]  /*13ee0*/  @!PT LDS RZ, [RZ] ;  /* 0x00000000fffff984 */ /* 0x000fe20000000800 */
[----:B------:R-:W-:Y:S01]  /*13ef0*/  @!PT LDS RZ, [RZ] ;  /* 0x00000000fffff984 */ /* 0x000fe20000000800 */
[----:B------:R0:W-:Y:S04]  /*13f00*/  @!P1 LDGSTS.E.BYPASS.LTC128B.128 [R22+0x24400], desc[UR36][R2.64], !P2 ;  /* 0x2440000002169fae */ /* 0x0001e8000d101d64 */
[----:B------:R0:W-:Y:S01]  /*13f10*/  @!P1 LDGSTS.E.BYPASS.LTC128B.128 [R22+0x28400], desc[UR36][R2.64+0x80], !P3 ;  /* 0x2840008002169fae */ /* 0x0001e2000d901d64 */
[----:B------:R-:W-:-:S03]  /*13f20*/  IMAD.MOV.U32 R13, RZ, RZ, R0 ;  /* 0x000000ffff0d7224 */ /* 0x000fc600078e0000 */
[----:B------:R0:W-:Y:S04]  /*13f30*/  @!P1 LDGSTS.E.BYPASS.LTC128B.128 [R22+0x2c400], desc[UR36][R2.64+0x100], !P4 ;  /* 0x2c40010002169fae */ /* 0x0001e8000e101d64 */
[----:B------:R0:W-:Y:S01]  /*13f40*/  @!P1 LDGSTS.E.BYPASS.LTC128B.128 [R22+0x30400], desc[UR36][R2.64+0x180], !P5 ;  /* 0x3040018002169fae */ /* 0x0001e2000e901d64 */
[----:B------:R-:W-:Y:S01]  /*13f50*/  LOP3.LUT P1, RZ, R16, 0x40, RZ, 0xc0, !PT ;  /* 0x0000004010ff7812 */ /* 0x000fe2000782c0ff */
[----:B------:R-:W-:-:S12]  /*13f60*/  IMAD.MOV.U32 R5, RZ, RZ, R14 ;  /* 0x000000ffff057224 */ /* 0x000fd800078e000e */
[----:B0-----:R-:W-:Y:S05]  /*13f70*/  WARPSYNC.COLLECTIVE R15, `(.L_x_14009) ;  /* 0x000000000f087348 */ /* 0x001fea0003c00000 */
[----:B------:R1:W2:Y:S02]  /*13f80*/  SHFL.IDX P6, R14, R13, R12, R11 ;  /* 0x0000000c0d0e7389 */ /* 0x0002a400000c000b */
[----:B012---:R-:W-:Y:S01]  /*13f90*/  ENDCOLLECTIVE ;  /* 0x000000000000791b */ /* 0x007fe20003800000 */
.L_x_14009:
[----:B------:R-:W-:Y:S02]  /*13fa0*/  IMAD.MOV.U32 R13, RZ, RZ, R4 ;  /* 0x000000ffff0d7224 */ /* 0x000fe400078e0004 */
[----:B------:R-:W-:Y:S01]  /*13fb0*/  IMAD.MOV.U32 R12, RZ, RZ, 0x6 ;  /* 0x00000006ff0c7424 */ /* 0x000fe200078e00ff */
[----:B------:R-:W-:-:S13]  /*13fc0*/  LOP3.LUT P6, RZ, R16, 0x80, RZ, 0xc0, !PT ;  /* 0x0000008010ff7812 */ /* 0x000fda00078cc0ff */
[----:B------:R-:W-:-:S04]  /*13fd0*/  @!P6 LEA R14, P0, R20, R14, 0x1 ;  /* 0x0000000e140ee211 */ /* 0x000fc800078008ff */
[----:B------:R-:W-:Y:S01]  /*13fe0*/  @!P6 IADD3.X R5, RZ, R5, RZ, P0, !PT ;  /* 0x00000005ff05e210 */ /* 0x000fe200007fe4ff */
[----:B------:R-:W-:-:S04]  /*13ff0*/  @!P6 IMAD.MOV.U32 R2, RZ, RZ, R14 ;  /* 0x000000ffff02e224 */ /* 0x000fc800078e000e */
        /* <DEDUP_REMOVED lines=11> */
.L_x_14010:
[----:B------:R-:W-:Y:S01]  /*140b0*/  MOV R13, R0 ;  /* 0x00000000000d7202 */ /* 0x000fe20000000f00 */
[----:B------:R-:W-:-:S07]  /*140c0*/  IMAD.MOV.U32 R5, RZ, RZ, R14 ;  /* 0x000000ffff057224 */ /* 0x000fce00078e000e */
[----:B------:R-:W-:Y:S05]  /*140d0*/  WARPSYNC.COLLECTIVE R15, `(.L_x_14011) ;  /* 0x000000000f087348 */ /* 0x000fea0003c00000 */
[----:B------:R0:W1:Y:S02]  /*140e0*/  SHFL.IDX P6, R14, R13, R12, R11 ;  /* 0x0000000c0d0e7389 */ /* 0x00006400000c000b */
[----:B01----:R-:W-:Y:S01]  /*140f0*/  ENDCOLLECTIVE ;  /* 0x000000000000791b */ /* 0x003fe20003800000 */
.L_x_14011:
[----:B------:R-:W-:Y:S02]  /*14100*/  IMAD.MOV.U32 R13, RZ, RZ, R4 ;  /* 0x000000ffff0d7224 */ /* 0x000fe400078e0004 */
[----:B------:R-:W-:Y:S01]  /*14110*/  IMAD.MOV.U32 R12, RZ, RZ, 0x7 ;  /* 0x00000007ff0c7424 */ /* 0x000fe200078e00ff */
[----:B------:R-:W-:-:S05]  /*14120*/  @!P1 LEA R14, P0, R20, R14, 0x1 ;  /* 0x0000000e140e9211 */ /* 0x000fca00078008ff */
[----:B------:R-:W-:-:S08]  /*14130*/  @!P1 IMAD.MOV.U32 R2, RZ, RZ, R14 ;  /* 0x000000ffff029224 */ /* 0x000fd000078e000e */
[----:B------:R-:W-:Y:S05]  /*14140*/  WARPSYNC.COLLECTIVE R15, `(.L_x_14012) ;  /* 0x000000000f087348 */ /* 0x000fea0003c00000 */
[----:B------:R0:W1:Y:S02]  /*14150*/  SHFL.IDX P6, R14, R13, R12, R11 ;  /* 0x0000000c0d0e7389 */ /* 0x00006400000c000b */
[----:B01----:R-:W-:Y:S01]  /*14160*/  ENDCOLLECTIVE ;  /* 0x000000000000791b */ /* 0x003fe20003800000 */
.L_x_14012:
        /* <DEDUP_REMOVED lines=10> */
[----:B------:R-:W-:-:S07]  /*14210*/  MOV R5, R14 ;  /* 0x0000000e00057202 */ /* 0x000fce0000000f00 */
[----:B0-----:R-:W-:Y:S05]  /*14220*/  WARPSYNC.COLLECTIVE R15, `(.L_x_14013) ;  /* 0x000000000f087348 */ /* 0x001fea0003c00000 */
[----:B------:R1:W2:Y:S02]  /*14230*/  SHFL.IDX P6, R14, R13, R12, R11 ;  /* 0x0000000c0d0e7389 */ /* 0x0002a400000c000b */
[----:B012---:R-:W-:Y:S01]  /*14240*/  ENDCOLLECTIVE ;  /* 0x000000000000791b */ /* 0x007fe20003800000 */
.L_x_14013:
[----:B------:R-:W-:Y:S05]  /*14250*/  BRA `(.L_x_14014) ;  /* 0xffffffc000347947 */ /* 0x000fea000383ffff */
.L_x_13921:
[----:B0-----:R0:W2:Y:S02]  /*14260*/  SYNCS.PHASECHK.TRANS64.TRYWAIT P0, [R17+URZ+0x32420], R0 ;  /* 0x03242000110075a7 */ /* 0x0010a4000800017f */
[----:B--2---:R-:W-:Y:S05]  /*14270*/  @!P0 NANOSLEEP.SYNCS 0x989680 ;  /* 0x009896800000895d */ /* 0x004fea0003900000 */
[----:B------:R-:W2:Y:S02]  /*14280*/  @!P0 SYNCS.PHASECHK.TRANS64 P0, [R17+URZ+0x32420], R0 ;  /* 0x03242000110085a7 */ /* 0x000ea4000800007f */
[----:B--2---:R-:W-:Y:S05]  /*14290*/  @!P0 BRA `(.L_x_13921) ;  /* 0xfffffffc00f08947 */ /* 0x004fea000383ffff */
[----:B------:R-:W-:Y:S05]  /*142a0*/  BRA `(.L_x_14015) ;  /* 0xffffffc000987947 */ /* 0x000fea000383ffff */
.L_x_13924:
[----:B--2---:R2:W3:Y:S02]  /*142b0*/  SYNCS.PHASECHK.TRANS64.TRYWAIT P0, [R24+URZ+0x32460], R3 ;  /* 0x03246003180075a7 */ /* 0x0044e4000800017f */
[----:B---3--:R-:W-:Y:S05]  /*142c0*/  @!P0 NANOSLEEP.SYNCS 0x989680 ;  /* 0x009896800000895d */ /* 0x008fea0003900000 */
[----:B------:R-:W3:Y:S02]  /*142d0*/  @!P0 SYNCS.PHASECHK.TRANS64 P0, [R24+URZ+0x32460], R3 ;  /* 0x03246003180085a7 */ /* 0x000ee4000800007f */
[----:B---3--:R-:W-:Y:S05]  /*142e0*/  @!P0 BRA `(.L_x_13924) ;  /* 0xfffffffc00f08947 */ /* 0x008fea000383ffff */
[----:B------:R-:W-:Y:S05]  /*142f0*/  BRA `(.L_x_14016) ;  /* 0xffffffc000a47947 */ /* 0x000fea000383ffff */
.L_x_13925:
        /* <DEDUP_REMOVED lines=8> */
.L_x_14018:
[----:B------:R-:W-:Y:S05]  /*14380*/  BSYNC B0 ;  /* 0x0000000000007941 */ /* 0x000fea0003800000 */
.L_x_14017:
[----:B------:R0:W5:Y:S01]  /*14390*/  LDL R7, [R1+0x8] ;  /* 0x0000080001077983 */ /* 0x0001620000100800 */
[----:B------:R-:W-:Y:S01]  /*143a0*/  IMAD.MOV.U32 R13, RZ, RZ, R5 ;  /* 0x000000ffff0d7224 */ /* 0x000fe200078e0005 */
[----:B------:R-:W-:Y:S01]  /*143b0*/  MOV R3, R14 ;  /* 0x0000000e00037202 */ /* 0x000fe20000000f00 */
[----:B------:R-:W-:Y:S01]  /*143c0*/  IMAD.MOV.U32 R12, RZ, RZ, RZ ;  /* 0x000000ffff0c7224 */ /* 0x000fe200078e00ff */
[----:B------:R-:W1:Y:S01]  /*143d0*/  S2R R8, SR_TID.X ;  /* 0x0000000000087919 */ /* 0x000e620000002100 */
[----:B------:R-:W-:Y:S01]  /*143e0*/  IMAD.MOV.U32 R11, RZ, RZ, 0x181f ;  /* 0x0000181fff0b7424 */ /* 0x000fe200078e00ff */
[----:B------:R-:W-:Y:S01]  /*143f0*/  LOP3.LUT P1, RZ, R36, 0x2, RZ, 0xc0, !PT ;  /* 0x0000000224ff7812 */ /* 0x000fe2000782c0ff */
[----:B------:R-:W-:Y:S02]  /*14400*/  IMAD.MOV.U32 R15, RZ, RZ, -0x1 ;  /* 0xffffffffff0f7424 */ /* 0x000fe400078e00ff */
[----:B0-----:R-:W-:-:S10]  /*14410*/  IMAD R4, R4, 0x2, R17 ;  /* 0x0000000204047824 */ /* 0x001fd400078e0211 */
[----:B-1---5:R-:W-:Y:S05]  /*14420*/  WARPSYNC.COLLECTIVE R15, `(.L_x_14019) ;  /* 0x000000000f087348 */ /* 0x022fea0003c00000 */
[----:B------:R0:W2:Y:S02]  /*14430*/  SHFL.IDX P6, R14, R13, R12, R11 ;  /* 0x0000000c0d0e7389 */ /* 0x0000a400000c000b */
[----:B012--5:R-:W-:Y:S01]  /*14440*/  ENDCOLLECTIVE ;  /* 0x000000000000791b */ /* 0x027fe20003800000 */
.L_x_14019:
[----:B------:R-:W-:Y:S02]  /*14450*/  IMAD.MOV.U32 R13, RZ, RZ, R6 ;  /* 0x000000ffff0d7224 */ /* 0x000fe400078e0006 */
[----:B------:R-:W-:Y:S02]  /*14460*/  IMAD.MOV.U32 R12, RZ, RZ, 0x1 ;  /* 0x00000001ff0c7424 */ /* 0x000fe400078e00ff */
[----:B------:R-:W-:-:S05]  /*14470*/  IMAD.SHL.U32 R8, R8, 0x8, RZ ;  /* 0x0000000808087824 */ /* 0x000fca00078e00ff */
[----:B------:R-:W-:-:S04]  /*14480*/  LOP3.LUT R8, R8, 0x38, RZ, 0xc0, !PT ;  /* 0x0000003808087812 */ /* 0x000fc800078ec0ff */
[----:B------:R-:W-:-:S04]  /*14490*/  SHF.L.U32 R0, R8, 0x1, RZ ;  /* 0x0000000108007819 */ /* 0x000fc800000006ff */
[----:B------:R-:W-:-:S13]  /*144a0*/  IADD3 R2, P0, R14, R0, RZ ;  /* 0x000000000e027210 */ /* 0x000fda0007f1e0ff */
[----:B------:R-:W-:Y:S05]  /*144b0*/  WARPSYNC.COLLECTIVE R15, `(.L_x_14020) ;  /* 0x000000000f087348 */ /* 0x000fea0003c00000 */
[----:B------:R0:W1:Y:S02]  /*144c0*/  SHFL.IDX P6, R14, R13, R12, R11 ;  /* 0x0000000c0d0e7389 */ /* 0x00006400000c000b */
[----:B01----:R-:W-:Y:S01]  /*144d0*/  ENDCOLLECTIVE ;  /* 0x000000000000791b */ /* 0x003fe20003800000 */
.L_x_14020:
[----:B------:R-:W-:Y:S01]  /*144e0*/  IMAD.X R3, RZ, RZ, R3, P0 ;  /* 0x000000ffff037224 */ /* 0x000fe200000e0603 */
[----:B------:R-:W-:Y:S02]  /*144f0*/  MOV R13, R5 ;  /* 0x00000005000d7202 */ /* 0x000fe40000000f00 */
        /* <DEDUP_REMOVED lines=17> */
.L_x_14021:
[----:B------:R-:W-:Y:S02]  /*14610*/  IMAD.MOV.U32 R13, RZ, RZ, R6 ;  /* 0x000000ffff0d7224 */ /* 0x000fe400078e0006 */
[----:B------:R-:W-:Y:S01]  /*14620*/  IMAD.MOV.U32 R12, RZ, RZ, 0x2 ;  /* 0x00000002ff0c7424 */ /* 0x000fe200078e00ff */
[----:B------:R-:W-:-:S13]  /*14630*/  IADD3 R2, P3, R14, R0, RZ ;  /* 0x000000000e027210 */ /* 0x000fda0007f7e0ff */
[----:B------:R-:W-:Y:S05]  /*14640*/  WARPSYNC.COLLECTIVE R15, `(.L_x_14022) ;  /* 0x000000000f087348 */ /* 0x000fea0003c00000 */
[----:B------:R0:W1:Y:S02]  /*14650*/  SHFL.IDX P6, R14, R13, R12, R11 ;  /* 0x0000000c0d0e7389 */ /* 0x00006400000c000b */
[----:B01----:R-:W-:Y:S01]  /*14660*/  ENDCOLLECTIVE ;  /* 0x000000000000791b */ /* 0x003fe20003800000 */
.L_x_14022:
        /* <DEDUP_REMOVED lines=17> */
.L_x_14023:
[----:B------:R-:W-:Y:S02]  /*14780*/  IMAD.MOV.U32 R13, RZ, RZ, R6 ;  /* 0x000000ffff0d7224 */ /* 0x000fe400078e0006 */
[----:B------:R-:W-:Y:S01]  /*14790*/  IMAD.MOV.U32 R12, RZ, RZ, 0x3 ;  /* 0x00000003ff0c7424 */ /* 0x000fe200078e00ff */
[----:B------:R-:W-:-:S13]  /*147a0*/  IADD3 R2, P3, R14, R0, RZ ;  /* 0x000000000e027210 */ /* 0x000fda0007f7e0ff */
[----:B------:R-:W-:Y:S05]  /*147b0*/  WARPSYNC.COLLECTIVE R15, `(.L_x_14024) ;  /* 0x000000000f087348 */ /* 0x000fea0003c00000 */
[----:B------:R0:W1:Y:S02]  /*147c0*/  SHFL.IDX P6, R14, R13, R12, R11 ;  /* 0x0000000c0d0e7389 */ /* 0x00006400000c000b */
[----:B01----:R-:W-:Y:S01]  /*147d0*/  ENDCOLLECTIVE ;  /* 0x000000000000791b */ /* 0x003fe20003800000 */
.L_x_14024:
[----:B------:R-:W-:Y:S02]  /*147e0*/  IADD3.X R3, RZ, R3, RZ, P3, !PT ;  /* 0x00000003ff037210 */ /* 0x000fe40001ffe4ff */
        /* <DEDUP_REMOVED lines=16> */
.L_x_14025:
[----:B------:R-:W-:Y:S01]  /*148f0*/  MOV R13, R6 ;  /* 0x00000006000d7202 */ /* 0x000fe20000000f00 */
[----:B------:R-:W-:Y:S01]  /*14900*/  IMAD.MOV.U32 R12, RZ, RZ, 0x4 ;  /* 0x00000004ff0c7424 */ /* 0x000fe200078e00ff */
[----:B------:R-:W-:-:S13]  /*14910*/  IADD3 R2, P3, R14, R0, RZ ;  /* 0x000000000e027210 */ /* 0x000fda0007f7e0ff */
[----:B------:R-:W-:Y:S05]  /*14920*/  WARPSYNC.COLLECTIVE R15, `(.L_x_14026) ;  /* 0x000000000f087348 */ /* 0x000fea0003c00000 */
[----:B------:R0:W1:Y:S02]  /*14930*/  SHFL.IDX P6, R14, R13, R12, R11 ;  /* 0x0000000c0d0e7389 */ /* 0x00006400000c000b */
[----:B01----:R-:W-:Y:S01]  /*14940*/  ENDCOLLECTIVE ;  /* 0x000000000000791b */ /* 0x003fe20003800000 */
.L_x_14026:
        /* <DEDUP_REMOVED lines=17> */
.L_x_14027:
[----:B------:R-:W-:Y:S01]  /*14a60*/  IMAD.MOV.U32 R13, RZ, RZ, R6 ;  /* 0x000000ffff0d7224 */ /* 0x000fe200078e0006 */
[----:B------:R-:W-:Y:S02]  /*14a70*/  MOV R12, 0x5 ;  /* 0x00000005000c7802 */ /* 0x000fe40000000f00 */
[----:B------:R-:W-:-:S13]  /*14a80*/  IADD3 R2, P3, R14, R0, RZ ;  /* 0x000000000e027210 */ /* 0x000fda0007f7e0ff */
[----:B------:R-:W-:Y:S05]  /*14a90*/  WARPSYNC.COLLECTIVE R15, `(.L_x_14028) ;  /* 0x000000000f087348 */ /* 0x000fea0003c00000 */
[----:B------:R0:W1:Y:S02]  /*14aa0*/  SHFL.IDX P6, R14, R13, R12, R11 ;  /* 0x0000000c0d0e7389 */ /* 0x00006400000c000b */
[----:B01----:R-:W-:Y:S01]  /*14ab0*/  ENDCOLLECTIVE ;  /* 0x000000000000791b */ /* 0x003fe20003800000 */
.L_x_14028:
        /* <DEDUP_REMOVED lines=12> */
.L_x_14029:
        /* <DEDUP_REMOVED lines=9> */
.L_x_13931:
[----:B--2---:R2:W3:Y:S02]  /*14c10*/  SYNCS.PHASECHK.TRANS64.TRYWAIT P0, [R10+URZ+0x32440], R25 ;  /* 0x032440190a0075a7 */ /* 0x0044e4000800017f */
[----:B---3--:R-:W-:Y:S05]  /*14c20*/  @!P0 NANOSLEEP.SYNCS 0x989680 ;  /* 0x009896800000895d */ /* 0x008fea0003900000 */
[----:B------:R-:W3:Y:S02]  /*14c30*/  @!P0 SYNCS.PHASECHK.TRANS64 P0, [R10+URZ+0x32440], R25 ;  /* 0x032440190a0085a7 */ /* 0x000ee4000800007f */
[----:B---3--:R-:W-:Y:S05]  /*14c40*/  @!P0 BRA `(.L_x_13931) ;  /* 0xfffffffc00f08947 */ /* 0x008fea000383ffff */
[----:B------:R-:W-:Y:S05]  /*14c50*/  BRA `(.L_x_14031) ;  /* 0xffffffc400047947 */ /* 0x000fea000383ffff */
.L_x_13932:
[----:B------:R-:W-:Y:S01]  /*14c60*/  BSSY B1, `(.L_x_14032) ;  /* 0x0000008000017945 */ /* 0x000fe20003800000 */
[----:B------:R-:W-:Y:S01]  /*14c70*/  IMAD.MOV.U32 R13, RZ, RZ, R21 ;  /* 0x000000ffff0d7224 */ /* 0x000fe200078e0015 */
[----:B------:R-:W-:Y:S01]  /*14c80*/  MOV R15, 0xffffffff ;  /* 0xffffffff000f7802 */ /* 0x000fe20000000f00 */
[----:B------:R-:W-:Y:S02]  /*14c90*/  IMAD.MOV.U32 R12, RZ, RZ, RZ ;  /* 0x000000ffff0c7224 */ /* 0x000fe400078e00ff */
[----:B------:R-:W-:-:S07]  /*14ca0*/  IMAD.MOV.U32 R11, RZ, RZ, 0x181f ;  /* 0x0000181fff0b7424 */ /* 0x000fce00078e00ff */
[----:B--2---:R-:W-:Y:S05]  /*14cb0*/  WARPSYNC.COLLECTIVE R15, `(.L_x_14033) ;  /* 0x000000000f087348 */ /* 0x004fea0003c00000 */
[----:B------:R0:W1:Y:S02]  /*14cc0*/  SHFL.IDX P6, R14, R13, R12, R11 ;  /* 0x0000000c0d0e7389 */ /* 0x00006400000c000b */
[----:B012---:R-:W-:Y:S01]  /*14cd0*/  ENDCOLLECTIVE ;  /* 0x000000000000791b */ /* 0x007fe20003800000 */
.L_x_14033:
[----:B------:R-:W-:Y:S05]  /*14ce0*/  BSYNC B1 ;  /* 0x0000000000017941 */ /* 0x000fea0003800000 */
.L_x_14032:
        /* <DEDUP_REMOVED lines=9> */
.L_x_14034:
[----:B------:R-:W-:Y:S02]  /*14d80*/  IMAD.MOV.U32 R13, RZ, RZ, R21 ;  /* 0x000000ffff0d7224 */ /* 0x000fe400078e0015 */
[----:B------:R-:W-:Y:S01]  /*14d90*/  IMAD.MOV.U32 R12, RZ, RZ, 0x1 ;  /* 0x00000001ff0c7424 */ /* 0x000fe200078e00ff */
[----:B------:R-:W-:-:S13]  /*14da0*/  IADD3 R2, P0, R14, R0, RZ ;  /* 0x000000000e027210 */ /* 0x000fda0007f1e0ff */
[----:B------:R-:W-:Y:S05]  /*14db0*/  WARPSYNC.COLLECTIVE R15, `(.L_x_14035) ;  /* 0x000000000f087348 */ /* 0x000fea0003c00000 */
[----:B------:R0:W1:Y:S02]  /*14dc0*/  SHFL.IDX P6, R14, R13, R12, R11 ;  /* 0x0000000c0d0e7389 */ /* 0x00006400000c000b */
[----:B01----:R-:W-:Y:S01]  /*14dd0*/  ENDCOLLECTIVE ;  /* 0x000000000000791b */ /* 0x003fe20003800000 */
.L_x_14035:
[----:B------:R-:W-:-:S05]  /*14de0*/  IADD3.X R3, RZ, R3, RZ, P0, !PT ;  /* 0x00000003ff037210 */ /* 0x000fca00007fe4ff */
        /* <DEDUP_REMOVED lines=9> */
.L_x_14036:
[----:B------:R-:W-:Y:S02]  /*14e80*/  IMAD.MOV.U32 R13, RZ, RZ, R21 ;  /* 0x000000ffff0d7224 */ /* 0x000fe400078e0015 */
[----:B------:R-:W-:Y:S01]  /*14e90*/  IMAD.MOV.U32 R12, RZ, RZ, 0x2 ;  /* 0x00000002ff0c7424 */ /* 0x000fe200078e00ff */
[----:B------:R-:W-:-:S07]  /*14ea0*/  MOV R6, R14 ;  /* 0x0000000e00067202 */ /* 0x000fce0000000f00 */
[----:B------:R-:W-:Y:S05]  /*14eb0*/  WARPSYNC.COLLECTIVE R15, `(.L_x_14037) ;  /* 0x000000000f087348 */ /* 0x000fea0003c00000 */
[----:B------:R0:W1:Y:S02]  /*14ec0*/  SHFL.IDX P6, R14, R13, R12, R11 ;  /* 0x0000000c0d0e7389 */ /* 0x00006400000c000b */
[----:B01----:R-:W-:Y:S01]  /*14ed0*/  ENDCOLLECTIVE ;  /* 0x000000000000791b */ /* 0x003fe20003800000 */
.L_x_14037:
        /* <DEDUP_REMOVED lines=11> */
.L_x_14038:
[----:B------:R-:W-:Y:S02]  /*14f90*/  IMAD.MOV.U32 R13, RZ, RZ, R21 ;  /* 0x000000ffff0d7224 */ /* 0x000fe400078e0015 */
[----:B------:R-:W-:Y:S01]  /*14fa0*/  IMAD.MOV.U32 R12, RZ, RZ, 0x3 ;  /* 0x00000003ff0c7424 */ /* 0x000fe200078e00ff */
[----:B------:R-:W-:-:S13]  /*14fb0*/  IADD3 R2, P0, R14, R0, RZ ;  /* 0x000000000e027210 */ /* 0x000fda0007f1e0ff */
[----:B------:R-:W-:Y:S05]  /*14fc0*/  WARPSYNC.COLLECTIVE R15, `(.L_x_14039) ;  /* 0x000000000f087348 */ /* 0x000fea0003c00000 */
[----:B------:R0:W1:Y:S02]  /*14fd0*/  SHFL.IDX P6, R14, R13, R12, R11 ;  /* 0x0000000c0d0e7389 */ /* 0x00006400000c000b */
[----:B01----:R-:W-:Y:S01]  /*14fe0*/  ENDCOLLECTIVE ;  /* 0x000000000000791b */ /* 0x003fe20003800000 */
.L_x_14039:
        /* <DEDUP_REMOVED lines=10> */
.L_x_14040:
[----:B------:R-:W-:Y:S01]  /*15090*/  MOV R13, R21 ;  /* 0x00000015000d7202 */ /* 0x000fe20000000f00 */
[----:B------:R-:W-:Y:S01]  /*150a0*/  IMAD.MOV.U32 R12, RZ, RZ, 0x4 ;  /* 0x00000004ff0c7424 */ /* 0x000fe200078e00ff */
[----:B------:R-:W-:-:S13]  /*150b0*/  IADD3 R2, P0, R14, R0, RZ ;  /* 0x000000000e027210 */ /* 0x000fda0007f1e0ff */
[----:B------:R-:W-:Y:S05]  /*150c0*/  WARPSYNC.COLLECTIVE R15, `(.L_x_14041) ;  /* 0x000000000f087348 */ /* 0x000fea0003c00000 */
[----:B------:R0:W1:Y:S02]  /*150d0*/  SHFL.IDX P6, R14, R13, R12, R11 ;  /* 0x0000000c0d0e7389 */ /* 0x00006400000c000b */
[----:B01----:R-:W-:Y:S01]  /*150e0*/  ENDCOLLECTIVE ;  /* 0x000000000000791b */ /* 0x003fe20003800000 */
.L_x_14041:
        /* <DEDUP_REMOVED lines=10> */
.L_x_14042:
[----:B------:R-:W-:Y:S01]  /*15190*/  IMAD.MOV.U32 R13, RZ, RZ, R21 ;  /* 0x000000ffff0d7224 */ /* 0x000fe200078e0015 */
[----:B------:R-:W-:Y:S02]  /*151a0*/  MOV R12, 0x5 ;  /* 0x00000005000c7802 */ /* 0x000fe40000000f00 */
[----:B------:R-:W-:-:S13]  /*151b0*/  IADD3 R2, P0, R14, R0, RZ ;  /* 0x000000000e027210 */ /* 0x000fda0007f1e0ff */
[----:B------:R-:W-:Y:S05]  /*151c0*/  WARPSYNC.COLLECTIVE R15, `(.L_x_14043) ;  /* 0x000000000f087348 */ /* 0x000fea0003c00000 */
[----:B------:R0:W1:Y:S02]  /*151d0*/  SHFL.IDX P6, R14, R13, R12, R11 ;  /* 0x0000000c0d0e7389 */ /* 0x00006400000c000b */
[----:B01----:R-:W-:Y:S01]  /*151e0*/  ENDCOLLECTIVE ;  /* 0x000000000000791b */ /* 0x003fe20003800000 */
.L_x_14043:
        /* <DEDUP_REMOVED lines=10> */
.L_x_14044:
[----:B------:R-:W-:Y:S05]  /*15290*/  BRA `(.L_x_14045) ;  /* 0xffffffc000447947 */ /* 0x000fea000383ffff */
.L_x_13937:
[----:B---3--:R3:W4:Y:S02]  /*152a0*/  SYNCS.PHASECHK.TRANS64.TRYWAIT P0, [R10+URZ+0x32460], R25 ;  /* 0x032460190a0075a7 */ /* 0x008724000800017f */
[----:B----4-:R-:W-:Y:S05]  /*152b0*/  @!P0 NANOSLEEP.SYNCS 0x989680 ;  /* 0x009896800000895d */ /* 0x010fea0003900000 */
[----:B------:R-:W4:Y:S02]  /*152c0*/  @!P0 SYNCS.PHASECHK.TRANS64 P0, [R10+URZ+0x32460], R25 ;  /* 0x032460190a0085a7 */ /* 0x000f24000800007f */
[----:B----4-:R-:W-:Y:S05]  /*152d0*/  @!P0 BRA `(.L_x_13937) ;  /* 0xfffffffc00f08947 */ /* 0x010fea000383ffff */
[----:B------:R-:W-:Y:S05]  /*152e0*/  BRA `(.L_x_14046) ;  /* 0xffffffc000907947 */ /* 0x000fea000383ffff */
.L_x_13938:
[----:B------:R-:W-:Y:S01]  /*152f0*/  BSSY B1, `(.L_x_14047) ;  /* 0x0000008000017945 */ /* 0x000fe20003800000 */
[----:B------:R-:W-:Y:S01]  /*15300*/  IMAD.MOV.U32 R13, RZ, RZ, R24 ;  /* 0x000000ffff0d7224 */ /* 0x000fe200078e0018 */
[----:B------:R-:W-:Y:S01]  /*15310*/  MOV R15, 0xffffffff ;  /* 0xffffffff000f7802 */ /* 0x000fe20000000f00 */
[----:B------:R-:W-:Y:S02]  /*15320*/  IMAD.MOV.U32 R12, RZ, RZ, RZ ;  /* 0x000000ffff0c7224 */ /* 0x000fe400078e00ff */
[----:B------:R-:W-:-:S07]  /*15330*/  IMAD.MOV.U32 R11, RZ, RZ, 0x181f ;  /* 0x0000181fff0b7424 */ /* 0x000fce00078e00ff */
[----:B-123--:R-:W-:Y:S05]  /*15340*/  WARPSYNC.COLLECTIVE R15, `(.L_x_14048) ;  /* 0x000000000f087348 */ /* 0x00efea0003c00000 */
[----:B------:R0:W4:Y:S02]  /*15350*/  SHFL.IDX P6, R14, R13, R12, R11 ;  /* 0x0000000c0d0e7389 */ /* 0x00012400000c000b */
[----:B01234-:R-:W-:Y:S01]  /*15360*/  ENDCOLLECTIVE ;  /* 0x000000000000791b */ /* 0x01ffe20003800000 */
.L_x_14048:
[----:B------:R-:W-:Y:S05]  /*15370*/  BSYNC B1 ;  /* 0x0000000000017941 */ /* 0x000fea0003800000 */
.L_x_14047:
        /* <DEDUP_REMOVED lines=9> */
.L_x_14049:
[----:B------:R-:W-:Y:S02]  /*15410*/  IMAD.MOV.U32 R13, RZ, RZ, R24 ;  /* 0x000000ffff0d7224 */ /* 0x000fe400078e0018 */
[----:B------:R-:W-:Y:S01]  /*15420*/  IMAD.MOV.U32 R12, RZ, RZ, 0x1 ;  /* 0x00000001ff0c7424 */ /* 0x000fe200078e00ff */
[----:B------:R-:W-:-:S13]  /*15430*/  IADD3 R2, P0, R14, R0, RZ ;  /* 0x000000000e027210 */ /* 0x000fda0007f1e0ff */
[----:B------:R-:W-:Y:S05]  /*15440*/  WARPSYNC.COLLECTIVE R15, `(.L_x_14050) ;  /* 0x000000000f087348 */ /* 0x000fea0003c00000 */
[----:B------:R0:W1:Y:S02]  /*15450*/  SHFL.IDX P6, R14, R13, R12, R11 ;  /* 0x0000000c0d0e7389 */ /* 0x00006400000c000b */
[----:B01----:R-:W-:Y:S01]  /*15460*/  ENDCOLLECTIVE ;  /* 0x000000000000791b */ /* 0x003fe20003800000 */
.L_x_14050:
        /* <DEDUP_REMOVED lines=13> */
.L_x_14051:
[----:B------:R-:W-:Y:S02]  /*15540*/  IMAD.MOV.U32 R13, RZ, RZ, R24 ;  /* 0x000000ffff0d7224 */ /* 0x000fe400078e0018 */
[----:B------:R-:W-:Y:S01]  /*15550*/  IMAD.MOV.U32 R12, RZ, RZ, 0x2 ;  /* 0x00000002ff0c7424 */ /* 0x000fe200078e00ff */
[----:B------:R-:W-:-:S13]  /*15560*/  IADD3 R2, P0, R14, R0, RZ ;  /* 0x000000000e027210 */ /* 0x000fda0007f1e0ff */
[----:B------:R-:W-:Y:S05]  /*15570*/  WARPSYNC.COLLECTIVE R15, `(.L_x_14052) ;  /* 0x000000000f087348 */ /* 0x000fea0003c00000 */
[----:B------:R0:W1:Y:S02]  /*15580*/  SHFL.IDX P6, R14, R13, R12, R11 ;  /* 0x0000000c0d0e7389 */ /* 0x00006400000c000b */
[----:B01----:R-:W-:Y:S01]  /*15590*/  ENDCOLLECTIVE ;  /* 0x000000000000791b */ /* 0x003fe20003800000 */
.L_x_14052:
        /* <DEDUP_REMOVED lines=13> */
.L_x_14053:
[----:B------:R-:W-:Y:S01]  /*15670*/  MOV R13, R24 ;  /* 0x00000018000d7202 */ /* 0x000fe20000000f00 */
[----:B------:R-:W-:Y:S01]  /*15680*/  IMAD.MOV.U32 R12, RZ, RZ, 0x3 ;  /* 0x00000003ff0c7424 */ /* 0x000fe200078e00ff */
[----:B------:R-:W-:-:S13]  /*15690*/  IADD3 R2, P0, R14, R0, RZ ;  /* 0x000000000e027210 */ /* 0x000fda0007f1e0ff */
[----:B------:R-:W-:Y:S05]  /*156a0*/  WARPSYNC.COLLECTIVE R15, `(.L_x_14054) ;  /* 0x000000000f087348 */ /* 0x000fea0003c00000 */
[----:B------:R0:W1:Y:S02]  /*156b0*/  SHFL.IDX P6, R14, R13, R12, R11 ;  /* 0x0000000c0d0e7389 */ /* 0x00006400000c000b */
[----:B01----:R-:W-:Y:S01]  /*156c0*/  ENDCOLLECTIVE ;  /* 0x000000000000791b */ /* 0x003fe20003800000 */
.L_x_14054:
        /* <DEDUP_REMOVED lines=13> */
.L_x_14055:
[----:B------:R-:W-:Y:S01]  /*157a0*/  IMAD.MOV.U32 R13, RZ, RZ, R24 ;  /* 0x000000ffff0d7224 */ /* 0x000fe200078e0018 */
[----:B------:R-:W-:Y:S02]  /*157b0*/  MOV R12, 0x4 ;  /* 0x00000004000c7802 */ /* 0x000fe40000000f00 */
[----:B------:R-:W-:-:S13]  /*157c0*/  IADD3 R2, P0, R14, R0, RZ ;  /* 0x000000000e027210 */ /* 0x000fda0007f1e0ff */
[----:B------:R-:W-:Y:S05]  /*157d0*/  WARPSYNC.COLLECTIVE R15, `(.L_x_14056) ;  /* 0x000000000f087348 */ /* 0x000fea0003c00000 */
[----:B------:R0:W1:Y:S02]  /*157e0*/  SHFL.IDX P6, R14, R13, R12, R11 ;  /* 0x0000000c0d0e7389 */ /* 0x00006400000c000b */
[----:B01----:R-:W-:Y:S01]  /*157f0*/  ENDCOLLECTIVE ;  /* 0x000000000000791b */ /* 0x003fe20003800000 */
.L_x_14056:
        /* <DEDUP_REMOVED lines=13> */
.L_x_14057:
[----:B------:R-:W-:Y:S02]  /*158d0*/  IMAD.MOV.U32 R13, RZ, RZ, R24 ;  /* 0x000000ffff0d7224 */ /* 0x000fe400078e0018 */
[----:B------:R-:W-:Y:S01]  /*158e0*/  IMAD.MOV.U32 R12, RZ, RZ, 0x5 ;  /* 0x00000005ff0c7424 */ /* 0x000fe200078e00ff */
[----:B------:R-:W-:-:S13]  /*158f0*/  IADD3 R2, P0, R14, R0, RZ ;  /* 0x000000000e027210 */ /* 0x000fda0007f1e0ff */
[----:B------:R-:W-:Y:S05]  /*15900*/  WARPSYNC.COLLECTIVE R15, `(.L_x_14058) ;  /* 0x000000000f087348 */ /* 0x000fea0003c00000 */
[----:B------:R0:W1:Y:S02]  /*15910*/  SHFL.IDX P6, R14, R13, R12, R11 ;  /* 0x0000000c0d0e7389 */ /* 0x00006400000c000b */
[----:B01----:R-:W-:Y:S01]  /*15920*/  ENDCOLLECTIVE ;  /* 0x000000000000791b */ /* 0x003fe20003800000 */
.L_x_14058:
        /* <DEDUP_REMOVED lines=13> */
.L_x_14059:
[----:B------:R-:W-:Y:S05]  /*15a00*/  BRA `(.L_x_14060) ;  /* 0xffffffbc00dc7947 */ /* 0x000fea000383ffff */
.L_x_13946:
        /* <DEDUP_REMOVED lines=8> */
.L_x_14062:
[----:B------:R-:W-:Y:S05]  /*15a90*/  BSYNC B0 ;  /* 0x0000000000007941 */ /* 0x000fea0003800000 */
.L_x_14061:
[----:B------:R-:W-:Y:S05]  /*15aa0*/  BRA `(.L_x_14063) ;  /* 0xffffffc000ac7947 */ /* 0x000fea000383ffff */
.L_x_13949:
[----:B0-----:R0:W1:Y:S02]  /*15ab0*/  SYNCS.PHASECHK.TRANS64.TRYWAIT P0, [R7+URZ+0x32420], R0 ;  /* 0x03242000070075a7 */ /* 0x001064000800017f */
[----:B-1----:R-:W-:Y:S05]  /*15ac0*/  @!P0 NANOSLEEP.SYNCS 0x989680 ;  /* 0x009896800000895d */ /* 0x002fea0003900000 */
[----:B------:R-:W1:Y:S02]  /*15ad0*/  @!P0 SYNCS.PHASECHK.TRANS64 P0, [R7+URZ+0x32420], R0 ;  /* 0x03242000070085a7 */ /* 0x000e64000800007f */
[----:B-1----:R-:W-:Y:S05]  /*15ae0*/  @!P0 BRA `(.L_x_13949) ;  /* 0xfffffffc00f08947 */ /* 0x002fea000383ffff */
[----:B------:R-:W-:Y:S05]  /*15af0*/  BRA `(.L_x_14064) ;  /* 0xffffffc000f47947 */ /* 0x000fea000383ffff */
.L_x_13950:
        /* <DEDUP_REMOVED lines=8> */
[----:B0-23-5:R-:W-:Y:S05]  /*15b80*/  WARPSYNC.COLLECTIVE R15, `(.L_x_14066) ;  /* 0x000000000f087348 */ /* 0x02dfea0003c00000 */
[----:B------:R1:W4:Y:S02]  /*15b90*/  SHFL.IDX P6, R14, R13, R12, R11 ;  /* 0x0000000c0d0e7389 */ /* 0x00032400000c000b */
[----:B012345:R-:W-:Y:S01]  /*15ba0*/  ENDCOLLECTIVE ;  /* 0x000000000000791b */ /* 0x03ffe20003800000 */
.L_x_14066:
[----:B------:R-:W-:Y:S05]  /*15bb0*/  BSYNC B0 ;  /* 0x0000000000007941 */ /* 0x000fea0003800000 */
.L_x_14065:
[----:B------:R-:W-:Y:S05]  /*15bc0*/  BRA `(.L_x_14067) ;  /* 0xffffffc000dc7947 */ /* 0x000fea000383ffff */
.L_x_13953:
[----:B------:R-:W-:Y:S01]  /*15bd0*/  BSSY B1, `(.L_x_14068) ;  /* 0x0000006000017945 */ /* 0x000fe20003800000 */
[----:B------:R-:W-:-:S07]  /*15be0*/  IMAD.MOV.U32 R15, RZ, RZ, -0x1 ;  /* 0xffffffffff0f7424 */ /* 0x000fce00078e00ff */
[----:B0-23-5:R-:W-:Y:S05]  /*15bf0*/  WARPSYNC.COLLECTIVE R15, `(.L_x_14069) ;  /* 0x000000000f0c7348 */ /* 0x02dfea0003c00000 */
[----:B------:R-:W-:Y:S02]  /*15c00*/  ELECT P6, UR62, PT ;  /* 0x00000000003e782f */ /* 0x000fe400038c0000 */
[----:B------:R-:W-:Y:S01]  /*15c10*/  MOV R14, UR62 ;  /* 0x0000003e000e7c02 */ /* 0x000fe20008000f00 */
[----:B0-23-5:R-:W-:Y:S10]  /*15c20*/  ENDCOLLECTIVE ;  /* 0x000000000000791b */ /* 0x02dff40003800000 */
.L_x_14069:
[----:B------:R-:W-:Y:S05]  /*15c30*/  BSYNC B1 ;  /* 0x0000000000017941 */ /* 0x000fea0003800000 */
.L_x_14068:
[----:B------:R-:W-:Y:S05]  /*15c40*/  BRA `(.L_x_14070) ;  /* 0xffffffc000d47947 */ /* 0x000fea000383ffff */
.L_x_13955:
[----:B0-----:R0:W1:Y:S02]  /*15c50*/  SYNCS.PHASECHK.TRANS64.TRYWAIT P1, [R5+URZ+0x32440], R0 ;  /* 0x03244000050075a7 */ /* 0x001064000802017f */
[----:B-1----:R-:W-:Y:S05]  /*15c60*/  @!P1 NANOSLEEP.SYNCS 0x989680 ;  /* 0x009896800000995d */ /* 0x002fea0003900000 */
[----:B------:R-:W1:Y:S02]  /*15c70*/  @!P1 SYNCS.PHASECHK.TRANS64 P1, [R5+URZ+0x32440], R0 ;  /* 0x03244000050095a7 */ /* 0x000e64000802007f */
[----:B-1----:R-:W-:Y:S05]  /*15c80*/  @!P1 BRA `(.L_x_13955) ;  /* 0xfffffffc00f09947 */ /* 0x002fea000383ffff */
[----:B------:R-:W-:Y:S05]  /*15c90*/  BRA `(.L_x_14071) ;  /* 0xffffffc000fc7947 */ /* 0x000fea000383ffff */
.L_x_13957:
[----:B-1----:R1:W4:Y:S02]  /*15ca0*/  SYNCS.PHASECHK.TRANS64.TRYWAIT P1, [R3+URZ+0x32440], R2 ;  /* 0x03244002030075a7 */ /* 0x002324000802017f */
[----:B----4-:R-:W-:Y:S05]  /*15cb0*/  @!P1 NANOSLEEP.SYNCS 0x989680 ;  /* 0x009896800000995d */ /* 0x010fea0003900000 */
[----:B------:R-:W4:Y:S02]  /*15cc0*/  @!P1 SYNCS.PHASECHK.TRANS64 P1, [R3+URZ+0x32440], R2 ;  /* 0x03244002030095a7 */ /* 0x000f24000802007f */
[----:B----4-:R-:W-:Y:S05]  /*15cd0*/  @!P1 BRA `(.L_x_13957) ;  /* 0xfffffffc00f09947 */ /* 0x010fea000383ffff */
[----:B------:R-:W-:Y:S05]  /*15ce0*/  BRA `(.L_x_14072) ;  /* 0xffffffc400087947 */ /* 0x000fea000383ffff */
.L_x_13959:
[----:B----4-:R4:W0:Y:S02]  /*15cf0*/  SYNCS.PHASECHK.TRANS64.TRYWAIT P1, [R5+URZ+0x32460], R0 ;  /* 0x03246000050075a7 */ /* 0x010824000802017f */
[----:B0-----:R-:W-:Y:S05]  /*15d00*/  @!P1 NANOSLEEP.SYNCS 0x989680 ;  /* 0x009896800000995d */ /* 0x001fea0003900000 */
[----:B------:R-:W0:Y:S02]  /*15d10*/  @!P1 SYNCS.PHASECHK.TRANS64 P1, [R5+URZ+0x32460], R0 ;  /* 0x03246000050095a7 */ /* 0x000e24000802007f */
[----:B0-----:R-:W-:Y:S05]  /*15d20*/  @!P1 BRA `(.L_x_13959) ;  /* 0xfffffffc00f09947 */ /* 0x001fea000383ffff */
[----:B------:R-:W-:Y:S05]  /*15d30*/  BRA `(.L_x_14073) ;  /* 0xffffffc400047947 */ /* 0x000fea000383ffff */
.L_x_14074:
        /* <DEDUP_REMOVED lines=12> */
.L_x_15682:


//--------------------- .text._ZN7cutlass13device_kernelIN5flash11enable_sm90INS1_16FlashAttnFwdSm90INS1_25CollectiveMainloopFwdSm90ILi2EN4cute5tupleIJNS5_1CILi1EEES8_S8_EEENS6_IJNS7_ILi128EEENS7_ILi96EEENS7_ILi64EEEEEELi256ENS_10bfloat16_tEfNS_4arch4Sm90ELb1ELb0ELb1ELb1ELb1ELb0ELb0ELb1ELb0ELb1ELb0ELb0EEENS1_21CollectiveEpilogueFwdINS6_IJSA_NS7_ILi256EEESB_EEES9_SE_SG_Li256ELb1ELb1ELb0ELb0EEENS1_36VarlenDynamicPersistentTileSchedulerILi128ELi96ELi256ELi128ELb0ELb1ELb1ELb1ELb1ELb1EEEEEEEEEvNT_6ParamsE --------------------------
	.section	.text._ZN7cutlass13device_kernelIN5flash11enable_sm90INS1_16FlashAttnFwdSm90INS1_25CollectiveMainloopFwdSm90ILi2EN4cute5tupleIJNS5_1CILi1EEES8_S8_EEENS6_IJNS7_ILi128EEENS7_ILi96EEENS7_ILi64EEEEEELi256ENS_10bfloat16_tEfNS_4arch4Sm90ELb1ELb0ELb1ELb1ELb1ELb0ELb0ELb1ELb0ELb1ELb0ELb0EEENS1_21CollectiveEpilogueFwdINS6_IJSA_NS7_ILi256EEESB_EEES9_SE_SG_Li256ELb1ELb1ELb0ELb0EEENS1_36VarlenDynamicPersistentTileSchedulerILi128ELi96ELi256ELi128ELb0ELb1ELb1ELb1ELb1ELb1EEEEEEEEEvNT_6ParamsE,"ax",@progbits
	.align	128
.text._ZN7cutlass13device_kernelIN5flash11enable_sm90INS1_16FlashAttnFwdSm90INS1_25CollectiveMainloopFwdSm90ILi2EN4cute5tupleIJNS5_1CILi1EEES8_S8_EEENS6_IJNS7_ILi128EEENS7_ILi96EEENS7_ILi64EEEEEELi256ENS_10bfloat16_tEfNS_4arch4Sm90ELb1ELb0ELb1ELb1ELb1ELb0ELb0ELb1ELb0ELb1ELb0ELb0EEENS1_21CollectiveEpilogueFwdINS6_IJSA_NS7_ILi256EEESB_EEES9_SE_SG_Li256ELb1ELb1ELb0ELb0EEENS1_36VarlenDynamicPersistentTileSchedulerILi128ELi96ELi256ELi128ELb0ELb1ELb1ELb1ELb1ELb1EEEEEEEEEvNT_6ParamsE:
        .type           _ZN7cutlass13device_kernelIN5flash11enable_sm90INS1_16FlashAttnFwdSm90INS1_25CollectiveMainloopFwdSm90ILi2EN4cute5tupleIJNS5_1CILi1EEES8_S8_EEENS6_IJNS7_ILi128EEENS7_ILi96EEENS7_ILi64EEEEEELi256ENS_10bfloat16_tEfNS_4arch4Sm90ELb1ELb0ELb1ELb1ELb1ELb0ELb0ELb1ELb0ELb1ELb0ELb0EEENS1_21CollectiveEpilogueFwdINS6_IJSA_NS7_ILi256EEESB_EEES9_SE_SG_Li256ELb1ELb1ELb0ELb0EEENS1_36VarlenDynamicPersistentTileSchedulerILi128ELi96ELi256ELi128ELb0ELb1ELb1ELb1ELb1ELb1EEEEEEEEEvNT_6ParamsE,@function
        .size           _ZN7cutlass13device_kernelIN5flash11enable_sm90INS1_16FlashAttnFwdSm90INS1_25CollectiveMainloopFwdSm90ILi2EN4cute5tupleIJNS5_1CILi1EEES8_S8_EEENS6_IJNS7_ILi128EEENS7_ILi96EEENS7_ILi64EEEEEELi256ENS_10bfloat16_tEfNS_4arch4Sm90ELb1ELb0ELb1ELb1ELb1ELb0ELb0ELb1ELb0ELb1ELb0ELb0EEENS1_21CollectiveEpilogueFwdINS6_IJSA_NS7_ILi256EEESB_EEES9_SE_SG_Li256ELb1ELb1ELb0ELb0EEENS1_36VarlenDynamicPersistentTileSchedulerILi128ELi96ELi256ELi128ELb0ELb1ELb1ELb1ELb1ELb1EEEEEEEEEvNT_6ParamsE,(.L_x_15683 - _ZN7cutlass13device_kernelIN5flash11enable_sm90INS1_16FlashAttnFwdSm90INS1_25CollectiveMainloopFwdSm90ILi2EN4cute5tupleIJNS5_1CILi1EEES8_S8_EEENS6_IJNS7_ILi128EEENS7_ILi96EEENS7_ILi64EEEEEELi256ENS_10bfloat16_tEfNS_4arch4Sm90ELb1ELb0ELb1ELb1ELb1ELb0ELb0ELb1ELb0ELb1ELb0ELb0EEENS1_21CollectiveEpilogueFwdINS6_IJSA_NS7_ILi256EEESB_EEES9_SE_SG_Li256ELb1ELb1ELb0ELb0EEENS1_36VarlenDynamicPersistentTileSchedulerILi128ELi96ELi256ELi128ELb0ELb1ELb1ELb1ELb1ELb1EEEEEEEEEvNT_6ParamsE)
        .other          _ZN7cutlass13device_kernelIN5flash11enable_sm90INS1_16FlashAttnFwdSm90INS1_25CollectiveMainloopFwdSm90ILi2EN4cute5tupleIJNS5_1CILi1EEES8_S8_EEENS6_IJNS7_ILi128EEENS7_ILi96EEENS7_ILi64EEEEEELi256ENS_10bfloat16_tEfNS_4arch4Sm90ELb1ELb0ELb1ELb1ELb1ELb0ELb0ELb1ELb0ELb1ELb0ELb0EEENS1_21CollectiveEpilogueFwdINS6_IJSA_NS7_ILi256EEESB_EEES9_SE_SG_Li256ELb1ELb1ELb0ELb0EEENS1_36VarlenDynamicPersistentTileSchedulerILi128ELi96ELi256ELi128ELb0ELb1ELb1ELb1ELb1ELb1EEEEEEEEEvNT_6ParamsE,@"STO_CUDA_ENTRY STV_DEFAULT"
_ZN7cutlass13device_kernelIN5flash11enable_sm90INS1_16FlashAttnFwdSm90INS1_25CollectiveMainloopFwdSm90ILi2EN4cute5tupleIJNS5_1CILi1EEES8_S8_EEENS6_IJNS7_ILi128EEENS7_ILi96EEENS7_ILi64EEEEEELi256ENS_10bfloat16_tEfNS_4arch4Sm90ELb1ELb0ELb1ELb1ELb1ELb0ELb0ELb1ELb0ELb1ELb0ELb0EEENS1_21CollectiveEpilogueFwdINS6_IJSA_NS7_ILi256EEESB_EEES9_SE_SG_Li256ELb1ELb1ELb0ELb0EEENS1_36VarlenDynamicPersistentTileSchedulerILi128ELi96ELi256ELi128ELb0ELb1ELb1ELb1ELb1ELb1EEEEEEEEEvNT_6ParamsE:
        /* <DEDUP_REMOVED lines=45> */
.L_x_14075:
        /* <DEDUP_REMOVED lines=22> */
.L_x_14076:
        /* <DEDUP_REMOVED lines=18> */
.L_x_14077:
        /* <DEDUP_REMOVED lines=22> */
.L_x_14078:
        /* <DEDUP_REMOVED lines=23> */
.L_x_14079:
        /* <DEDUP_REMOVED lines=8> */
.L_x_14081:
        /* <DEDUP_REMOVED lines=23> */
[----:B------:R-:W-:Y:S01]  /*0a10*/  R2UR UR7, R7 ;  /* 0x00000000070772ca */ /* 0x000fe200000e0000 */
        /* <DEDUP_REMOVED lines=24> */
[----:B------:R-:W-:-:S02]  /*0ba0*/  LEA.HI R0, R0, R209, RZ, 0x3 ;  /* 0x000000d100007211 */ /* 0x000fc400078f18ff */
[----:B------:R-:W-:Y:S01]  /*0bb0*/  LOP3.LUT R2, R2, 0x1ffffffe, RZ, 0xc0, !PT ;  /* 0x1ffffffe02027812 */ /* 0x000fe200078ec0ff */
[----:B------:R-:W-:Y:S01]  /*0bc0*/  IMAD.IADD R6, R209, 0x1, -R6 ;  /* 0x00000001d1067824 */ /* 0x000fe200078e0a06 */
[----:B------:R-:W-:Y:S02]  /*0bd0*/  LOP3.LUT R11, R11, 0xfffffff8, RZ, 0xc0, !PT ;  /* 0xfffffff80b0b7812 */ /* 0x000fe400078ec0ff */
[----:B------:R-:W-:Y:S02]  /*0be0*/  LEA.HI R8, R8, R201, RZ, 0x5 ;  /* 0x000000c908087211 */ /* 0x000fe400078f28ff */
[----:B------:R-:W-:Y:S01]  /*0bf0*/  LEA.HI R3, R3, R202, RZ, 0x1 ;  /* 0x000000ca03037211 */ /* 0x000fe200078f08ff */
[----:B------:R-:W-:Y:S01]  /*0c00*/  IMAD.IADD R11, R10, 0x1, -R11 ;  /* 0x000000010a0b7824 */ /* 0x000fe200078e0a0b */
[----:B------:R-:W-:Y:S02]  /*0c10*/  LOP3.LUT R4, R0, 0xfffffff8, RZ, 0xc0, !PT ;  /* 0xfffffff800047812 */ /* 0x000fe400078ec0ff */
[----:B------:R-:W-:-:S02]  /*0c20*/  IADD3 R2, R5, -R2, RZ ;  /* 0x8000000205027210 */ /* 0x000fc40007ffe0ff */
[----:B------:R-:W-:Y:S01]  /*0c30*/  SHF.R.S32.HI R8, RZ, 0x5, R8 ;  /* 0x00000005ff087819 */ /* 0x000fe20000011408 */
[----:B------:R-:W-:Y:S01]  /*0c40*/  IMAD.IADD R23, R209, 0x1, -R4 ;  /* 0x00000001d1177824 */ /* 0x000fe200078e0a04 */
[----:B------:R-:W-:Y:S01]  /*0c50*/  LOP3.LUT R3, R3, 0x3fffffe, RZ, 0xc0, !PT ;  /* 0x03fffffe03037812 */ /* 0x000fe200078ec0ff */
[----:B------:R-:W-:Y:S01]  /*0c60*/  IMAD R204, R2, 0x8, R7 ;  /* 0x0000000802cc7824 */ /* 0x000fe200078e0207 */
[----:B------:R-:W-:Y:S01]  /*0c70*/  LEA.HI R5, R6, R6, RZ, 0x1 ;  /* 0x0000000606057211 */ /* 0x000fe200078f08ff */
[----:B------:R-:W-:Y:S01]  /*0c80*/  IMAD R8, R8, 0x10, R11 ;  /* 0x0000001008087824 */ /* 0x000fe200078e020b */
[----:B------:R-:W-:Y:S01]  /*0c90*/  SHF.R.S32.HI R200, RZ, 0x3, R0 ;  /* 0x00000003ffc87819 */ /* 0x000fe20000011400 */
[----:B------:R-:W-:Y:S01]  /*0ca0*/  IMAD.IADD R3, R202, 0x1, -R3 ;  /* 0x00000001ca037824 */ /* 0x000fe200078e0a03 */
[----:B------:R-:W-:Y:S01]  /*0cb0*/  LOP3.LUT R5, R5, 0x1ffffffe, RZ, 0xc0, !PT ;  /* 0x1ffffffe05057812 */ /* 0x000fe200078ec0ff */
[----:B------:R-:W-:Y:S01]  /*0cc0*/  IMAD.SHL.U32 R2, R23, 0x8, RZ ;  /* 0x0000000817027824 */ /* 0x000fe200078e00ff */
[----:B------:R-:W-:Y:S01]  /*0cd0*/  LOP3.LUT R0, R9, 0x7ffffffc, RZ, 0xc0, !PT ;  /* 0x7ffffffc09007812 */ /* 0x000fe200078ec0ff */
[----:B------:R-:W-:Y:S01]  /*0ce0*/  IMAD R203, R3, 0x40, R8 ;  /* 0x0000004003cb7824 */ /* 0x000fe200078e0208 */
[----:B------:R-:W-:Y:S01]  /*0cf0*/  IADD3 R16, R6, -R5, RZ ;  /* 0x8000000506107210 */ /* 0x000fe20007ffe0ff */
[C---:B------:R-:W-:Y:S01]  /*0d00*/  VIADD R19, R2.reuse, 0x40 ;  /* 0x0000004002137836 */ /* 0x040fe20000000000 */
[----:B------:R-:W-:Y:S01]  /*0d10*/  SHF.R.S32.HI R208, RZ, 0x1f, R2 ;  /* 0x0000001fffd07819 */ /* 0x000fe20000011402 */
[----:B------:R-:W-:Y:S01]  /*0d20*/  VIADD R18, R2, 0x80 ;  /* 0x0000008002127836 */ /* 0x000fe20000000000 */
[----:B------:R-:W-:Y:S01]  /*0d30*/  LEA R16, R16, R203, 0x3 ;  /* 0x000000cb10107211 */ /* 0x000fe200078e18ff */
[----:B------:R-:W-:Y:S01]  /*0d40*/  VIADD R22, R2, 0xc0 ;  /* 0x000000c002167836 */ /* 0x000fe20000000000 */
[----:B------:R-:W-:Y:S01]  /*0d50*/  SHF.R.S32.HI R207, RZ, 0x1f, R19 ;  /* 0x0000001fffcf7819 */ /* 0x000fe20000011413 */
[----:B------:R-:W-:Y:S01]  /*0d60*/  IMAD.IADD R17, R201, 0x1, -R0 ;  /* 0x00000001c9117824 */ /* 0x000fe200078e0a00 */
[----:B------:R-:W-:-:S02]  /*0d70*/  SHF.R.S32.HI R206, RZ, 0x1f, R18 ;  /* 0x0000001fffce7819 */ /* 0x000fc40000011412 */
[----:B------:R-:W-:-:S07]  /*0d80*/  SHF.R.S32.HI R205, RZ, 0x1f, R22 ;  /* 0x0000001fffcd7819 */ /* 0x000fce0000011416 */
.L_x_14141:
[----:B------:R-:W-:Y:S01]  /*0d90*/  ULDC.64 UR8, c[0x0][0xc88] ;  /* 0x0003220000087ab9 */ /* 0x000fe20000000a00 */
[----:B------:R-:W-:Y:S01]  /*0da0*/  ULDC.64 UR10, c[0x0][0xa18] ;  /* 0x00028600000a7ab9 */ /* 0x000fe20000000a00 */
[----:B------:R-:W-:Y:S02]  /*0db0*/  UIMAD.WIDE UR8, UR7, 0x4, UR8 ;  /* 0x00000004070878a5 */ /* 0x000fe4000f8e0208 */
[----:B------:R-:W-:Y:S01]  /*0dc0*/  UISETP.NE.U32.AND UP1, UPT, UR10, URZ, UPT ;  /* 0x0000003f0a00728c */ /* 0x000fe2000bf25070 */
[----:B------:R-:W-:Y:S01]  /*0dd0*/  ULDC UR4, c[0x0][0x424] ;  /* 0x0001090000047ab9 */ /* 0x000fe20000000800 */
[----:B------:R-:W-:Y:S02]  /*0de0*/  ULDC UR7, c[0x0][0x2f0] ;  /* 0x0000bc0000077ab9 */ /* 0x000fe40000000800 */
[----:B01----:R-:W-:Y:S02]  /*0df0*/  IMAD.U32 R4, RZ, RZ, UR8 ;  /* 0x00000008ff047e24 */ /* 0x003fe4000f8e00ff */
[----:B--2---:R-:W-:Y:S01]  /*0e00*/  IMAD.U32 R5, RZ, RZ, UR9 ;  /* 0x00000009ff057e24 */ /* 0x004fe2000f8e00ff */
        /* <DEDUP_REMOVED lines=18> */
[----:B------:R-:W2:Y:S04]  /*0f30*/  @P0 LDG.E R4, desc[UR48][R4.64] ;  /* 0x0000003004040981 */ /* 0x000ea8000c1e1900 */
[----:B---3--:R-:W3:Y:S01]  /*0f40*/  @P2 LDG.E R6, desc[UR48][R6.64] ;  /* 0x0000003006062981 */ /* 0x008ee2000c1e1900 */
        /* <DEDUP_REMOVED lines=11> */
[----:B----4-:R-:W-:-:S14]  /*1000*/  @P2 BRA `(.L_x_14082) ;  /* 0x0000000000382947 */ /* 0x010fdc0003800000 */
[----:B------:R-:W-:Y:S01]  /*1010*/  ULDC.64 UR6, c[0x0][0xa00] ;  /* 0x0002800000067ab9 */ /* 0x000fe20000000a00 */
[----:B------:R-:W-:Y:S01]  /*1020*/  ULDC UR42, c[0x0][0x288] ;  /* 0x0000a200002a7ab9 */ /* 0x000fe20000000800 */
[----:B------:R-:W-:-:S04]  /*1030*/  ISETP.NE.U32.AND P0, PT, RZ, UR6, PT ;  /* 0x00000006ff007c0c */ /* 0x000fc8000bf05070 */
[----:B------:R-:W-:-:S13]  /*1040*/  ISETP.NE.AND.EX P0, PT, RZ, UR7, PT, P0 ;  /* 0x00000007ff007c0c */ /* 0x000fda000bf05300 */
[----:B------:R-:W-:Y:S05]  /*1050*/  @!P0 BRA `(.L_x_14082) ;  /* 0x0000000000248947 */ /* 0x000fea0003800000 */
[----:B------:R-:W-:Y:S02]  /*1060*/  ULDC.64 UR6, c[0x0][0xa00] ;  /* 0x0002800000067ab9 */ /* 0x000fe40000000a00 */
[----:B------:R-:W-:-:S06]  /*1070*/  UIMAD.WIDE UR6, UR40, 0x4, UR6 ;  /* 0x00000004280678a5 */ /* 0x000fcc000f8e0206 */
[----:B------:R-:W-:Y:S01]  /*1080*/  MOV R4, UR6 ;  /* 0x0000000600047c02 */ /* 0x000fe20008000f00 */
[----:B------:R-:W-:-:S05]  /*1090*/  IMAD.U32 R5, RZ, RZ, UR7 ;  /* 0x00000007ff057e24 */ /* 0x000fca000f8e00ff */
[----:B------:R-:W2:Y:S04]  /*10a0*/  LDG.E R3, desc[UR48][R4.64] ;  /* 0x0000003004037981 */ /* 0x000ea8000c1e1900 */
[----:B------:R-:W3:Y:S01]  /*10b0*/  LDG.E R0, desc[UR48][R4.64+0x4] ;  /* 0x0000043004007981 */ /* 0x000ee2000c1e1900 */
[----:B--2---:R-:W-:Y:S02]  /*10c0*/  R2UR UR42, R3 ;  /* 0x00000000032a72ca */ /* 0x004fe400000e0000 */
[----:B---3--:R-:W-:-:S13]  /*10d0*/  R2UR UR6, R0 ;  /* 0x00000000000672ca */ /* 0x008fda00000e0000 */
[----:B------:R-:W-:-:S12]  /*10e0*/  UIADD3 UR42, -UR42, UR6, URZ ;  /* 0x000000062a2a7290 */ /* 0x000fd8000fffe13f */
.L_x_14082:
[----:B------:R-:W-:Y:S05]  /*10f0*/  @!P1 BRA `(.L_x_14083) ;  /* 0x00000000001c9947 */ /* 0x000fea0003800000 */
[----:B------:R-:W-:-:S04]  /*1100*/  ULEA UR4, UP0, UR40, UR8, 0x2 ;  /* 0x0000000828047291 */ /* 0x000fc8000f80103f */
[----:B------:R-:W-:Y:S02]  /*1110*/  ULEA.HI.X UR6, UR40, UR9, UR41, 0x2, UP0 ;  /* 0x0000000928067291 */ /* 0x000fe400080f1429 */
[----:B------:R-:W-:-:S04]  /*1120*/  IMAD.U32 R4, RZ, RZ, UR4 ;  /* 0x00000004ff047e24 */ /* 0x000fc8000f8e00ff */
[----:B------:R-:W-:-:S05]  /*1130*/  IMAD.U32 R5, RZ, RZ, UR6 ;  /* 0x00000006ff057e24 */ /* 0x000fca000f8e00ff */
[----:B------:R-:W2:Y:S02]  /*1140*/  LDG.E R4, desc[UR48][R4.64] ;  /* 0x0000003004047981 */ /* 0x000ea4000c1e1900 */
[----:B--2---:R-:W-:Y:S01]  /*1150*/  R2UR UR4, R4 ;  /* 0x00000000040472ca */ /* 0x004fe200000e0000 */
[----:B------:R-:W-:-:S14]  /*1160*/  BRA `(.L_x_14084) ;  /* 0x0000000000347947 */ /* 0x000fdc0003800000 */
.L_x_14083:
        /* <DEDUP_REMOVED lines=13> */
.L_x_14084:
[----:B------:R-:W-:Y:S01]  /*1240*/  UIADD3 UR44, -UR44, UR4, URZ ;  /* 0x000000042c2c7290 */ /* 0x000fe2000fffe13f */
[----:B------:R-:W-:Y:S01]  /*1250*/  PLOP3.LUT P0, PT, PT, PT, PT, 0x80, 0x0 ;  /* 0x000000000000781c */ /* 0x000fe20003f0f070 */
[----:B------:R-:W-:Y:S01]  /*1260*/  USHF.L.U32 UR45, UR5, 0x7, URZ ;  /* 0x00000007052d7899 */ /* 0x000fe2000800063f */
[----:B------:R-:W-:Y:S01]  /*1270*/  IMAD.MOV.U32 R3, RZ, RZ, RZ ;  /* 0x000000ffff037224 */ /* 0x000fe200078e00ff */
[----:B------:R-:W-:Y:S01]  /*1280*/  ULDC UR4, c[0x0][0x448] ;  /* 0x0001120000047ab9 */ /* 0x000fe20000000800 */
[----:B------:R-:W-:Y:S01]  /*1290*/  UIADD3 UR7, UR44, 0x60, -UR42 ;  /* 0x000000602c077890 */ /* 0x000fe2000fffe82a */
[----:B------:R-:W-:Y:S01]  /*12a0*/  CS2R R8, SRZ ;  /* 0x0000000000087805 */ /* 0x000fe2000001ff00 */
[----:B------:R-:W-:Y:S01]  /*12b0*/  UISETP.NE.AND UP0, UPT, UR4, 0x1, UPT ;  /* 0x000000010400788c */ /* 0x000fe2000bf05270 */
[----:B------:R-:W-:Y:S01]  /*12c0*/  MOV R0, RZ ;  /* 0x000000ff00007202 */ /* 0x000fe20000000f00 */
[----:B------:R-:W-:Y:S01]  /*12d0*/  UIADD3 UR6, UR45, 0x7f, URZ ;  /* 0x0000007f2d067890 */ /* 0x000fe2000fffe03f */
[----:B------:R-:W-:Y:S01]  /*12e0*/  IMAD.MOV.U32 R150, RZ, RZ, RZ ;  /* 0x000000ffff967224 */ /* 0x000fe200078e00ff */
[----:B------:R-:W-:Y:S01]  /*12f0*/  UP2UR UR47, UPR, URZ, 0x1 ;  /* 0x000000013f2f7883 */ /* 0x000fe20008000000 */
[----:B------:R-:W-:-:S02]  /*1300*/  CS2R R148, SRZ ;  /* 0x0000000000947805 */ /* 0x000fc4000001ff00 */
[----:B------:R-:W-:Y:S02]  /*1310*/  CS2R R146, SRZ ;  /* 0x0000000000927805 */ /* 0x000fe4000001ff00 */
[----:B------:R-:W-:Y:S02]  /*1320*/  CS2R R144, SRZ ;  /* 0x0000000000907805 */ /* 0x000fe4000001ff00 */
[----:B------:R-:W-:Y:S02]  /*1330*/  CS2R R142, SRZ ;  /* 0x00000000008e7805 */ /* 0x000fe4000001ff00 */
[----:B------:R-:W-:Y:S02]  /*1340*/  CS2R R140, SRZ ;  /* 0x00000000008c7805 */ /* 0x000fe4000001ff00 */
[----:B------:R-:W-:Y:S01]  /*1350*/  CS2R R138, SRZ ;  /* 0x00000000008a7805 */ /* 0x000fe2000001ff00 */
[----:B------:R-:W-:Y:S01]  /*1360*/  @UP0 ULDC UR4, c[0x0][0x44c] ;  /* 0x0001130000040ab9 */ /* 0x000fe20000000800 */
[----:B------:R-:W-:Y:S01]  /*1370*/  @UP0 ULDC UR8, c[0x0][0x450] ;  /* 0x0001140000080ab9 */ /* 0x000fe20000000800 */
[----:B------:R-:W-:Y:S01]  /*1380*/  UIMAD.WIDE.U32 UR4, UR6, UR4, URZ ;  /* 0x00000004060472a5 */ /* 0x000fe2000f8e003f */
[----:B------:R-:W-:Y:S01]  /*1390*/  CS2R R136, SRZ ;  /* 0x0000000000887805 */ /* 0x000fe2000001ff00 */
[----:B------:R-:W-:Y:S01]  /*13a0*/  UIADD3 UR4, UR44, 0x5f, URZ ;  /* 0x0000005f2c047890 */ /* 0x000fe2000fffe03f */
[----:B------:R-:W-:Y:S01]  /*13b0*/  CS2R R134, SRZ ;  /* 0x0000000000867805 */ /* 0x000fe2000001ff00 */
[----:B------:R-:W-:Y:S01]  /*13c0*/  @UP0 USHF.R.U32.HI UR6, URZ, UR8, UR5 ;  /* 0x000000083f060299 */ /* 0x000fe20008011605 */
[----:B------:R-:W-:Y:S01]  /*13d0*/  CS2R R132, SRZ ;  /* 0x0000000000847805 */ /* 0x000fe2000001ff00 */
[----:B------:R-:W-:Y:S01]  /*13e0*/  UIMAD.WIDE UR4, UR4, 0x2aaaaaab, URZ ;  /* 0x2aaaaaab040478a5 */ /* 0x000fe2000f8e023f */
[----:B------:R-:W-:Y:S01]  /*13f0*/  CS2R R130, SRZ ;  /* 0x0000000000827805 */ /* 0x000fe2000001ff00 */
[----:B------:R-:W-:Y:S01]  /*1400*/  UIADD3 UR6, UR7, UR6, URZ ;  /* 0x0000000607067290 */ /* 0x000fe2000fffe03f */
[----:B------:R-:W-:Y:S01]  /*1410*/  CS2R R128, SRZ ;  /* 0x0000000000807805 */ /* 0x000fe2000001ff00 */
[----:B------:R-:W-:Y:S01]  /*1420*/  USHF.R.U32.HI UR4, URZ, 0x1f, UR5 ;  /* 0x0000001f3f047899 */ /* 0x000fe20008011605 */
[----:B------:R-:W-:Y:S01]  /*1430*/  CS2R R126, SRZ ;  /* 0x00000000007e7805 */ /* 0x000fe2000001ff00 */
[----:B------:R-:W-:Y:S01]  /*1440*/  UIMAD.WIDE UR6, UR6, 0x2aaaaaab, URZ ;  /* 0x2aaaaaab060678a5 */ /* 0x000fe2000f8e023f */
[----:B------:R-:W-:Y:S01]  /*1450*/  CS2R R124, SRZ ;  /* 0x00000000007c7805 */ /* 0x000fe2000001ff00 */
[----:B------:R-:W-:Y:S01]  /*1460*/  ULEA.HI.SX32 UR4, UR5, UR4, 0x1c ;  /* 0x0000000405047291 */ /* 0x000fe2000f8fe23f */
[----:B------:R-:W-:Y:S01]  /*1470*/  CS2R R122, SRZ ;  /* 0x00000000007a7805 */ /* 0x000fe2000001ff00 */
[----:B------:R-:W-:Y:S01]  /*1480*/  USHF.R.U32.HI UR6, URZ, 0x1f, UR7 ;  /* 0x0000001f3f067899 */ /* 0x000fe20008011607 */
[----:B------:R-:W-:-:S02]  /*1490*/  CS2R R120, SRZ ;  /* 0x0000000000787805 */ /* 0x000fc4000001ff00 */
[----:B------:R-:W-:Y:S02]  /*14a0*/  CS2R R118, SRZ ;  /* 0x0000000000767805 */ /* 0x000fe4000001ff00 */
[----:B------:R-:W-:Y:S01]  /*14b0*/  CS2R R116, SRZ ;  /* 0x0000000000747805 */ /* 0x000fe2000001ff00 */
[----:B------:R-:W-:Y:S01]  /*14c0*/  ULEA.HI.SX32 UR6, UR7, UR6, 0x1c ;  /* 0x0000000607067291 */ /* 0x000fe2000f8fe23f */
        /* <DEDUP_REMOVED lines=8> */
[----:B------:R-:W-:Y:S01]  /*1550*/  IMAD.MOV.U32 R170, RZ, RZ, RZ ;  /* 0x000000ffffaa7224 */ /* 0x000fe200078e00ff */
[----:B------:R-:W-:Y:S02]  /*1560*/  CS2R R168, SRZ ;  /* 0x0000000000a87805 */ /* 0x000fe4000001ff00 */
[----:B------:R-:W-:Y:S01]  /*1570*/  CS2R R100, SRZ ;  /* 0x0000000000647805 */ /* 0x000fe2000001ff00 */
[----:B------:R-:W-:Y:S01]  /*1580*/  UISETP.GE.AND UP0, UPT, UR50, 0x1, UPT ;  /* 0x000000013200788c */ /* 0x000fe2000bf06270 */
[----:B------:R-:W-:Y:S02]  /*1590*/  CS2R R166, SRZ ;  /* 0x0000000000a67805 */ /* 0x000fe4000001ff00 */
[----:B------:R-:W-:-:S02]  /*15a0*/  CS2R R96, SRZ ;  /* 0x0000000000607805 */ /* 0x000fc4000001ff00 */
[----:B------:R-:W-:Y:S02]  /*15b0*/  CS2R R86, SRZ ;  /* 0x0000000000567805 */ /* 0x000fe4000001ff00 */
[----:B------:R-:W-:Y:S02]  /*15c0*/  CS2R R92, SRZ ;  /* 0x00000000005c7805 */ /* 0x000fe4000001ff00 */
[----:B------:R-:W-:Y:S02]  /*15d0*/  CS2R R90, SRZ ;  /* 0x00000000005a7805 */ /* 0x000fe4000001ff00 */
[----:B------:R-:W-:Y:S02]  /*15e0*/  PLOP3.LUT P1, PT, PT, PT, UP0, 0x80, 0x0 ;  /* 0x000000000000781c */ /* 0x000fe40003f2f008 */
        /* <DEDUP_REMOVED lines=64> */
.L_x_14086:
        /* <DEDUP_REMOVED lines=10> */
.L_x_14226:
[----:B0-----:R-:W-:Y:S01]  /*1a90*/  MOV R0, UR46 ;  /* 0x0000002e00007c02 */ /* 0x001fe20008000f00 */
[----:B------:R-:W-:Y:S05]  /*1aa0*/  WARPSYNC.ALL ;  /* 0x0000000000007948 */ /* 0x000fea0003800000 */
[----:B------:R0:W-:Y:S01]  /*1ab0*/  BAR.SYNC.DEFER_BLOCKING R7, 0x100 ;  /* 0x000400070000751d */ /* 0x0001e20000010000 */
[----:B------:R-:W-:-:S13]  /*1ac0*/  ISETP.NE.AND P0, PT, R0, 0x3, PT ;  /* 0x000000030000780c */ /* 0x000fda0003f05270 */
[----:B0-----:R-:W-:Y:S05]  /*1ad0*/  @!P0 BRA `(.L_x_14088) ;  /* 0x0000000000048947 */ /* 0x001fea0003800000 */
[----:B------:R-:W-:Y:S01]  /*1ae0*/  BPT.TRAP 0x1 ;  /* 0x000000040000795c */ /* 0x000fe20000300000 */
.L_x_14088:
[----:B------:R-:W-:Y:S01]  /*1af0*/  ULEA UR22, UR38, UR51, 0x3 ;  /* 0x0000003326167291 */ /* 0x000fe2000f8e183f */
[----:B------:R-:W-:-:S05]  /*1b00*/  IMAD.U32 R8, RZ, RZ, UR37 ;  /* 0x00000025ff087e24 */ /* 0x000fca000f8e00ff */
[----:B------:R-:W-:-:S04]  /*1b10*/  SHF.L.U32 R8, R8, 0x1f, RZ ;  /* 0x0000001f08087819 */ /* 0x000fc800000006ff */
[----:B------:R0:W1:Y:S01]  /*1b20*/  SYNCS.PHASECHK.TRANS64.TRYWAIT P1, [UR22+0x22830], R8 ;  /* 0x02283008ff0075a7 */ /* 0x0000620008020156 */
[----:B------:R-:W-:Y:S05]  /*1b30*/  @!P0 BRA `(.L_x_14089) ;  /* 0x0000000000048947 */ /* 0x000fea0003800000 */
[----:B------:R-:W-:Y:S01]  /*1b40*/  BPT.TRAP 0x1 ;  /* 0x000000040000795c */ /* 0x000fe20000300000 */
.L_x_14089:
[----:B-1----:R-:W-:Y:S05]  /*1b50*/  @P1 BRA `(.L_x_14090) ;  /* 0x0000000000081947 */ /* 0x002fea0003800000 */
[----:B------:R-:W1:Y:S02]  /*1b60*/  SYNCS.PHASECHK.TRANS64.TRYWAIT P1, [UR22+0x22830], R8 ;  /* 0x02283008ff0075a7 */ /* 0x000e640008020156 */
[----:B-1----:R-:W-:Y:S05]  /*1b70*/  @!P1 BRA `(.L_x_14091) ;  /* 0x0000010000309947 */ /* 0x002fea0003800000 */
.L_x_14090:
[----:B------:R-:W-:Y:S01]  /*1b80*/  UIADD3 UR4, UR51, 0x1c400, URZ ;  /* 0x0001c40033047890 */ /* 0x000fe2000fffe03f */
[----:B------:R-:W-:Y:S01]  /*1b90*/  WARPGROUP.ARRIVE ;  /* 0x00000000000079c5 */ /* 0x000fe20000000000 */
[----:B------:R-:W-:-:S05]  /*1ba0*/  ULOP3.LUT UR16, UR53, 0x10000, URZ, 0xfc, !UPT ;  /* 0x0001000035107892 */ /* 0x000fca000f8efc3f */
[----:B------:R-:W2:Y:S01]  /*1bb0*/  S2R R0, SR_TID.X ;  /* 0x0000000000007919 */ /* 0x000ea20000002100 */
[----:B------:R-:W-:Y:S01]  /*1bc0*/  USHF.R.U32.HI UR4, URZ, 0x4, UR4 ;  /* 0x000000043f047899 */ /* 0x000fe20008011604 */
[----:B------:R-:W-:Y:S01]  /*1bd0*/  UMOV UR17, 0x40000040 ;  /* 0x4000004000117882 */ /* 0x000fe20000000000 */
[----:B------:R-:W-:Y:S02]  /*1be0*/  UMOV UR19, 0x40000040 ;  /* 0x4000004000137882 */ /* 0x000fe40000000000 */
[----:B------:R-:W-:Y:S01]  /*1bf0*/  ULOP3.LUT UR4, UR4, 0x3fff, URZ, 0xc0, !UPT ;  /* 0x00003fff04047892 */ /* 0x000fe2000f8ec03f */
[----:B------:R-:W-:Y:S01]  /*1c00*/  UMOV UR5, 0x40000040 ;  /* 0x4000004000057882 */ /* 0x000fe20000000000 */
[----:B------:R-:W-:Y:S02]  /*1c10*/  UMOV UR7, 0x40000040 ;  /* 0x4000004000077882 */ /* 0x000fe40000000000 */
[----:B------:R-:W-:Y:S02]  /*1c20*/  ULOP3.LUT UR20, UR4, 0x10000, URZ, 0xfc, !UPT ;  /* 0x0001000004147892 */ /* 0x000fe4000f8efc3f */
[----:B------:R-:W-:-:S02]  /*1c30*/  UIADD3 UR4, UR16, 0x2, URZ ;  /* 0x0000000210047890 */ /* 0x000fc4000fffe03f */
[----:B------:R-:W-:Y:S02]  /*1c40*/  UIMAD UR18, UR38, 0x300, UR20 ;  /* 0x00000300261278a4 */ /* 0x000fe4000f8e0214 */
[----:B------:R-:W-:Y:S02]  /*1c50*/  UIADD3 UR8, UR16, 0x4, URZ ;  /* 0x0000000410087890 */ /* 0x000fe4000fffe03f */
[----:B------:R-:W-:Y:S02]  /*1c60*/  UIADD3 UR6, UR18, 0x2, URZ ;  /* 0x0000000212067890 */ /* 0x000fe4000fffe03f */
[----:B------:R-:W-:Y:S01]  /*1c70*/  UIADD3 UR10, UR18, 0x4, URZ ;  /* 0x00000004120a7890 */ /* 0x000fe2000fffe03f */
[----:B------:R-:W-:Y:S02]  /*1c80*/  UMOV UR9, 0x40000040 ;  /* 0x4000004000097882 */ /* 0x000fe40000000000 */
[----:B------:R-:W-:Y:S01]  /*1c90*/  HGMMA.64x96x16.F32.BF16 R24, gdesc[UR16], RZ, !UPT, gsb0 ;  /* 0x01600000101879f0 */ /* 0x000fe2000c0018ff */
[----:B------:R-:W-:Y:S01]  /*1ca0*/  UMOV UR11, 0x40000040 ;  /* 0x40000040000b7882 */ /* 0x000fe20000000000 */
[----:B------:R-:W-:-:S02]  /*1cb0*/  UIADD3 UR12, UR16, 0x6, URZ ;  /* 0x00000006100c7890 */ /* 0x000fc4000fffe03f */
        /* <DEDUP_REMOVED lines=18> */
.L_x_14092:
        /* <DEDUP_REMOVED lines=9> */
[----:B------:R-:W3:Y:S01]  /*1e70*/  MUFU.TANH R20, R26 ;  /* 0x0000001a00147308 */ /* 0x000ee20000002400 */
[----:B------:R-:W-:Y:S01]  /*1e80*/  FMUL.FTZ R31, R31, UR7 ;  /* 0x000000071f1f7c20 */ /* 0x000fe20008410000 */
[----:B------:R-:W-:Y:S01]  /*1e90*/  @UP0 ULDC UR6, c[0x0][0x44c] ;  /* 0x0001130000060ab9 */ /* 0x000fe20000000800 */
[----:B------:R-:W-:Y:S01]  /*1ea0*/  FMUL.FTZ R34, R34, UR7 ;  /* 0x0000000722227c20 */ /* 0x000fe20008410000 */
[----:B------:R-:W-:Y:S01]  /*1eb0*/  FMUL.FTZ R35, R35, UR7 ;  /* 0x0000000723237c20 */ /* 0x000fe20008410000 */
[----:B------:R-:W-:Y:S01]  /*1ec0*/  FMUL.FTZ R25, R25, UR7 ;  /* 0x0000000719197c20 */ /* 0x000fe20008410000 */
[----:B------:R-:W-:Y:S01]  /*1ed0*/  FMUL.FTZ R38, R38, UR7 ;  /* 0x0000000726267c20 */ /* 0x000fe20008410000 */
[----:B------:R-:W-:Y:S01]  /*1ee0*/  FMUL.FTZ R39, R39, UR7 ;  /* 0x0000000727277c20 */ /* 0x000fe20008410000 */
[----:B------:R-:W4:Y:S01]  /*1ef0*/  MUFU.TANH R27, R27 ;  /* 0x0000001b001b7308 */ /* 0x000f220000002400 */
[----:B------:R-:W-:Y:S01]  /*1f00*/  FMUL.FTZ R28, R28, UR7 ;  /* 0x000000071c1c7c20 */ /* 0x000fe20008410000 */
[----:B-1----:R-:W-:Y:S01]  /*1f10*/  @P1 IMAD.HI.U32 R3, R4, UR6, RZ ;  /* 0x0000000604031c27 */ /* 0x002fe2000f8e00ff */
[----:B------:R-:W-:-:S03]  /*1f20*/  @UP0 ULDC UR6, c[0x0][0x450] ;  /* 0x0001140000060ab9 */ /* 0x000fc60000000800 */
[----:B------:R-:W-:Y:S01]  /*1f30*/  FMUL.FTZ R42, R42, UR7 ;  /* 0x000000072a2a7c20 */ /* 0x000fe20008410000 */
[----:B------:R-:W-:Y:S01]  /*1f40*/  FMUL.FTZ R43, R43, UR7 ;  /* 0x000000072b2b7c20 */ /* 0x000fe20008410000 */
[----:B------:R-:W-:Y:S01]  /*1f50*/  FMUL.FTZ R32, R32, UR7 ;  /* 0x0000000720207c20 */ /* 0x000fe20008410000 */
[----:B------:R-:W-:Y:S01]  /*1f60*/  @P2 SHF.R.U32.HI R4, RZ, UR6, R3 ;  /* 0x00000006ff042c19 */ /* 0x000fe20008011603 */
[----:B------:R-:W-:Y:S01]  /*1f70*/  UIMAD UR6, UR50, -0x60, UR44 ;  /* 0xffffffa0320678a4 */ /* 0x000fe2000f8e022c */
[----:B------:R-:W1:Y:S01]  /*1f80*/  MUFU.TANH R30, R30 ;  /* 0x0000001e001e7308 */ /* 0x000e620000002400 */
[----:B------:R-:W-:Y:S01]  /*1f90*/  FMUL.FTZ R40, R40, UR7 ;  /* 0x0000000728287c20 */ /* 0x000fe20008410000 */
[----:B------:R-:W-:Y:S01]  /*1fa0*/  FMUL.FTZ R46, R46, UR7 ;  /* 0x000000072e2e7c20 */ /* 0x000fe20008410000 */
[----:B------:R-:W5:Y:S01]  /*1fb0*/  SHFL.IDX PT, R3, R4, 0x1, 0x1c1f ;  /* 0x003c1f0004037f89 */ /* 0x000f6200000e0000 */
[----:B------:R-:W-:Y:S01]  /*1fc0*/  UIADD3 UR6, UR6, 0x60, URZ ;  /* 0x0000006006067890 */ /* 0x000fe2000fffe03f */
[----:B------:R-:W-:Y:S01]  /*1fd0*/  FMUL.FTZ R41, R41, UR7 ;  /* 0x0000000729297c20 */ /* 0x000fe20008410000 */
[----:B------:R-:W-:Y:S01]  /*1fe0*/  FMUL.FTZ R36, R36, UR7 ;  /* 0x0000000724247c20 */ /* 0x000fe20008410000 */
[----:B------:R-:W-:Y:S01]  /*1ff0*/  FMUL.FTZ R47, R47, UR7 ;  /* 0x000000072f2f7c20 */ /* 0x000fe20008410000 */
[----:B------:R-:W-:Y:S01]  /*2000*/  MUFU.TANH R31, R31 ;  /* 0x0000001f001f7308 */ /* 0x000fe20000002400 */
[----:B------:R-:W-:Y:S01]  /*2010*/  FMUL.FTZ R50, R50, UR7 ;  /* 0x0000000732327c20 */ /* 0x000fe20008410000 */
[----:B------:R-:W-:-:S02]  /*2020*/  IMAD.U32 R6, RZ, RZ, UR6 ;  /* 0x00000006ff067e24 */ /* 0x000fc4000f8e00ff */
[----:B------:R-:W-:Y:S01]  /*2030*/  FMUL.FTZ R51, R51, UR7 ;  /* 0x0000000733337c20 */ /* 0x000fe20008410000 */
[----:B------:R-:W-:Y:S01]  /*2040*/  FMUL.FTZ R54, R54, UR7 ;  /* 0x0000000736367c20 */ /* 0x000fe20008410000 */
[----:B------:R-:W-:Y:S01]  /*2050*/  FMUL.FTZ R55, R55, UR7 ;  /* 0x0000000737377c20 */ /* 0x000fe20008410000 */
[----:B------:R-:W-:Y:S02]  /*2060*/  IMAD R5, R17, -0x2, R6 ;  /* 0xfffffffe11057824 */ /* 0x000fe400078e0206 */
[----:B------:R-:W-:Y:S01]  /*2070*/  FMUL.FTZ R58, R58, UR7 ;  /* 0x000000073a3a7c20 */ /* 0x000fe20008410000 */
[----:B------:R-:W-:Y:S01]  /*2080*/  IMAD.U32 R6, RZ, RZ, UR42 ;  /* 0x0000002aff067e24 */ /* 0x000fe2000f8e00ff */
[----:B------:R-:W0:Y:S01]  /*2090*/  MUFU.TANH R34, R34 ;  /* 0x0000002200227308 */ /* 0x000e220000002400 */
[----:B------:R-:W-:Y:S01]  /*20a0*/  FMUL.FTZ R59, R59, UR7 ;  /* 0x000000073b3b7c20 */ /* 0x000fe20008410000 */
[----:B------:R-:W-:Y:S01]  /*20b0*/  FMUL.FTZ R62, R62, UR7 ;  /* 0x000000073e3e7c20 */ /* 0x000fe20008410000 */
[----:B------:R-:W-:Y:S01]  /*20c0*/  FMUL.FTZ R63, R63, UR7 ;  /* 0x000000073f3f7c20 */ /* 0x000fe20008410000 */
[--C-:B------:R-:W-:Y:S01]  /*20d0*/  IADD3 R6, -R6, 0x1, R5.reuse ;  /* 0x0000000106067810 */ /* 0x100fe20007ffe105 */
[----:B------:R-:W-:Y:S01]  /*20e0*/  FMUL.FTZ R66, R66, UR7 ;  /* 0x0000000742427c20 */ /* 0x000fe20008410000 */
[----:B------:R-:W-:Y:S01]  /*20f0*/  FMUL.FTZ R67, R67, UR7 ;  /* 0x0000000743437c20 */ /* 0x000fe20008410000 */
[----:B------:R-:W-:Y:S01]  /*2100*/  FMUL.FTZ R70, R70, UR7 ;  /* 0x0000000746467c20 */ /* 0x000fe20008410000 */
[----:B------:R4:W-:Y:S01]  /*2110*/  MUFU.TANH R11, R25 ;  /* 0x00000019000b7308 */ /* 0x0009e20000002400 */
[----:B------:R-:W-:Y:S01]  /*2120*/  FMUL.FTZ R71, R71, UR7 ;  /* 0x0000000747477c20 */ /* 0x000fe20008410000 */
[-CC-:B-----5:R-:W-:Y:S01]  /*2130*/  VIADDMNMX R3, R3, R6.reuse, R5.reuse, PT ;  /* 0x0000000603037246 */ /* 0x1a0fe20003800105 */
[----:B------:R-:W5:Y:S01]  /*2140*/  SHFL.IDX PT, R4, R4, RZ, 0x1c1f ;  /* 0x001c1fff04047589 */ /* 0x000f6200000e0000 */
[----:B------:R-:W-:Y:S01]  /*2150*/  FMUL.FTZ R24, R24, UR7 ;  /* 0x0000000718187c20 */ /* 0x000fe20008410000 */
[----:B------:R-:W-:Y:S01]  /*2160*/  FMUL.FTZ R29, R29, UR7 ;  /* 0x000000071d1d7c20 */ /* 0x000fe20008410000 */
[----:B------:R-:W-:Y:S01]  /*2170*/  ISETP.GT.AND P1, PT, R3, RZ, PT ;  /* 0x000000ff0300720c */ /* 0x000fe20003f24270 */
[----:B------:R-:W-:Y:S01]  /*2180*/  FMUL.FTZ R33, R33, UR7 ;  /* 0x0000000721217c20 */ /* 0x000fe20008410000 */
[C---:B------:R-:W-:Y:S01]  /*2190*/  ISETP.GT.AND P2, PT, R3.reuse, 0x1, PT ;  /* 0x000000010300780c */ /* 0x040fe20003f44270 */
[----:B------:R-:W-:Y:S01]  /*21a0*/  MUFU.TANH R35, R35 ;  /* 0x0000002300237308 */ /* 0x000fe20000002400 */
[----:B------:R-:W-:Y:S01]  /*21b0*/  ISETP.GT.AND P3, PT, R3, 0x8, PT ;  /* 0x000000080300780c */ /* 0x000fe20003f64270 */
[----:B------:R-:W-:Y:S01]  /*21c0*/  FMUL.FTZ R37, R37, UR7 ;  /* 0x0000000725257c20 */ /* 0x000fe20008410000 */
[----:B---3--:R-:W-:Y:S01]  /*21d0*/  FSEL R20, R20, -INF , P1 ;  /* 0xff80000014147808 */ /* 0x008fe20000800000 */
[----:B------:R-:W-:Y:S01]  /*21e0*/  FMUL.FTZ R49, R49, UR7 ;  /* 0x0000000731317c20 */ /* 0x000fe20008410000 */
[----:B----4-:R-:W-:Y:S01]  /*21f0*/  FSEL R25, R27, -INF , P2 ;  /* 0xff8000001b197808 */ /* 0x010fe20001000000 */
[----:B------:R-:W-:Y:S01]  /*2200*/  FMUL.FTZ R44, R44, UR7 ;  /* 0x000000072c2c7c20 */ /* 0x000fe20008410000 */
[----:B------:R-:W-:Y:S01]  /*2210*/  ISETP.GT.AND P1, PT, R3, 0x9, PT ;  /* 0x000000090300780c */ /* 0x000fe20003f24270 */
[----:B------:R-:W3:Y:S01]  /*2220*/  MUFU.TANH R38, R38 ;  /* 0x0000002600267308 */ /* 0x000ee20000002400 */
[----:B-1----:R-:W-:Y:S01]  /*2230*/  FSEL R26, R30, -INF , P3 ;  /* 0xff8000001e1a7808 */ /* 0x002fe20001800000 */
[----:B------:R-:W-:Y:S01]  /*2240*/  FMUL.FTZ R45, R45, UR7 ;  /* 0x000000072d2d7c20 */ /* 0x000fe20008410000 */
[----:B------:R-:W-:Y:S01]  /*2250*/  FMNMX.FTZ R9, R20, R25, !PT ;  /* 0x0000001914097209 */ /* 0x000fe20007810000 */
[----:B------:R-:W-:Y:S01]  /*2260*/  FMUL.FTZ R48, R48, UR7 ;  /* 0x0000000730307c20 */ /* 0x000fe20008410000 */
[----:B------:R-:W-:Y:S01]  /*2270*/  ISETP.GT.AND P2, PT, R3, 0x10, PT ;  /* 0x000000100300780c */ /* 0x000fe20003f44270 */
[----:B------:R-:W-:Y:S01]  /*2280*/  FMUL.FTZ R52, R52, UR7 ;  /* 0x0000000734347c20 */ /* 0x000fe20008410000 */
[----:B------:R-:W-:Y:S01]  /*2290*/  FMNMX.FTZ R9, R26, R9, !PT ;  /* 0x000000091a097209 */ /* 0x000fe20007810000 */
[----:B------:R1:W-:Y:S01]  /*22a0*/  MUFU.TANH R12, R28 ;  /* 0x0000001c000c7308 */ /* 0x0003e20000002400 */
[----:B0-----:R-:W-:Y:S01]  /*22b0*/  FSEL R30, R34, -INF , P2 ;  /* 0xff800000221e7808 */ /* 0x001fe20001000000 */
[----:B------:R-:W-:Y:S01]  /*22c0*/  FMUL.FTZ R53, R53, UR7 ;  /* 0x0000000735357c20 */ /* 0x000fe20008410000 */
[----:B------:R-:W-:Y:S01]  /*22d0*/  ISETP.GT.AND P2, PT, R3, 0x18, PT ;  /* 0x000000180300780c */ /* 0x000fe20003f44270 */
[----:B------:R-:W-:Y:S01]  /*22e0*/  FMUL.FTZ R56, R56, UR7 ;  /* 0x0000000738387c20 */ /* 0x000fe20008410000 */
[----:B-----5:R-:W-:Y:S01]  /*22f0*/  VIADDMNMX R6, R4, R6, R5, PT ;  /* 0x0000000604067246 */ /* 0x020fe20003800105 */
[----:B------:R-:W-:Y:S01]  /*2300*/  FMUL.FTZ R57, R57, UR7 ;  /* 0x0000000739397c20 */ /* 0x000fe20008410000 */
[----:B------:R-:W-:Y:S01]  /*2310*/  FMUL.FTZ R60, R60, UR7 ;  /* 0x000000073c3c7c20 */ /* 0x000fe20008410000 */
[----:B------:R-:W-:Y:S01]  /*2320*/  MUFU.TANH R39, R39 ;  /* 0x0000002700277308 */ /* 0x000fe20000002400 */
[----:B-1----:R-:W-:Y:S01]  /*2330*/  FSEL R28, R31, -INF , P1 ;  /* 0xff8000001f1c7808 */ /* 0x002fe20000800000 */
[----:B------:R-:W-:Y:S01]  /*2340*/  FMUL.FTZ R61, R61, UR7 ;  /* 0x000000073d3d7c20 */ /* 0x000fe20008410000 */
[----:B------:R-:W-:Y:S01]  /*2350*/  ISETP.GT.AND P1, PT, R3, 0x11, PT ;  /* 0x000000110300780c */ /* 0x000fe20003f24270 */
[----:B------:R-:W-:Y:S01]  /*2360*/  FMUL.FTZ R64, R64, UR7 ;  /* 0x0000000740407c20 */ /* 0x000fe20008410000 */
[----:B------:R-:W-:Y:S01]  /*2370*/  FMNMX.FTZ R9, R28, R9, !PT ;  /* 0x000000091c097209 */ /* 0x000fe20007810000 */
[----:B------:R-:W-:Y:S01]  /*2380*/  FMUL.FTZ R65, R65, UR7 ;  /* 0x0000000741417c20 */ /* 0x000fe20008410000 */
[----:B---3--:R-:W-:Y:S01]  /*2390*/  FSEL R34, R38, -INF , P2 ;  /* 0xff80000026227808 */ /* 0x008fe20001000000 */
[----:B------:R-:W0:Y:S01]  /*23a0*/  MUFU.TANH R42, R42 ;  /* 0x0000002a002a7308 */ /* 0x000e220000002400 */
[----:B------:R-:W-:Y:S01]  /*23b0*/  FMNMX.FTZ R9, R30, R9, !PT ;  /* 0x000000091e097209 */ /* 0x000fe20007810000 */
[----:B------:R-:W-:Y:S01]  /*23c0*/  FMUL.FTZ R68, R68, UR7 ;  /* 0x0000000744447c20 */ /* 0x000fe20008410000 */
[----:B------:R-:W-:Y:S01]  /*23d0*/  ISETP.GT.AND P2, PT, R3, 0x20, PT ;  /* 0x000000200300780c */ /* 0x000fe20003f44270 */
[----:B------:R-:W-:Y:S01]  /*23e0*/  FMUL.FTZ R69, R69, UR7 ;  /* 0x0000000745457c20 */ /* 0x000fe20008410000 */
[----:B------:R-:W-:Y:S01]  /*23f0*/  ISETP.GT.AND P3, PT, R6, 0x8, PT ;  /* 0x000000080600780c */ /* 0x000fe20003f64270 */
[----:B------:R-:W-:-:S02]  /*2400*/  UIADD3 UR6, UR22, 0x22840, URZ ;  /* 0x0002284016067890 */ /* 0x000fc4000fffe03f */
[----:B------:R1:W-:Y:S02]  /*2410*/  MUFU.TANH R15, R32 ;  /* 0x00000020000f7308 */ /* 0x0003e40000002400 */
[----:B------:R-:W-:-:S06]  /*2420*/  UPRMT UR6, UR52, 0x654, UR6 ;  /* 0x0000065434067896 */ /* 0x000fcc0008000006 */
        /* <DEDUP_REMOVED lines=342> */
.L_x_14093:
[----:B------:R0:W1:Y:S01]  /*3990*/  SYNCS.PHASECHK.TRANS64.TRYWAIT P1, [UR22+0x22850], R8 ;  /* 0x02285008ff0075a7 */ /* 0x0000620008020156 */
[----:B------:R-:W-:Y:S05]  /*39a0*/  @!P0 BRA `(.L_x_14094) ;  /* 0x0000000000048947 */ /* 0x000fea0003800000 */
[----:B------:R-:W-:Y:S01]  /*39b0*/  BPT.TRAP 0x1 ;  /* 0x000000040000795c */ /* 0x000fe20000300000 */
.L_x_14094:
[----:B-1----:R-:W-:Y:S05]  /*39c0*/  @P1 BRA `(.L_x_14095) ;  /* 0x0000000000081947 */ /* 0x002fea0003800000 */
[----:B------:R-:W1:Y:S02]  /*39d0*/  SYNCS.PHASECHK.TRANS64.TRYWAIT P1, [UR22+0x22850], R8 ;  /* 0x02285008ff0075a7 */ /* 0x000e640008020156 */
[----:B-1----:R-:W-:Y:S05]  /*39e0*/  @!P1 BRA `(.L_x_14096) ;  /* 0x000000e000ac9947 */ /* 0x002fea0003800000 */
.L_x_14095:
        /* <DEDUP_REMOVED lines=43> */
.L_x_14097:
[----:B------:R-:W-:Y:S01]  /*3ca0*/  UISETP.NE.AND UP0, UPT, UR47, URZ, UPT ;  /* 0x0000003f2f00728c */ /* 0x000fe2000bf05270 */
[----:B------:R-:W2:Y:S01]  /*3cb0*/  S2UR UR14, SR_CgaCtaId ;  /* 0x00000000000e79c3 */ /* 0x000ea20000008800 */
[----:B------:R-:W-:Y:S01]  /*3cc0*/  UMOV UR11, UR45 ;  /* 0x0000002d000b7c82 */ /* 0x000fe20008000000 */
[----:B------:R-:W-:Y:S02]  /*3cd0*/  UIADD3 UR22, UR22, 0x22860, URZ ;  /* 0x0002286016167890 */ /* 0x000fe4000fffe03f */
[----:B------:R-:W-:-:S06]  /*3ce0*/  UIADD3 UR23, UR50, -0x2, URZ ;  /* 0xfffffffe32177890 */ /* 0x000fcc000fffe03f */
[----:B------:R-:W-:Y:S01]  /*3cf0*/  @UP0 ULDC UR6, c[0x0][0x44c] ;  /* 0x0001130000060ab9 */ /* 0x000fe20000000800 */
[----:B------:R-:W-:Y:S01]  /*3d00*/  @UP0 ULDC UR15, c[0x0][0x450] ;  /* 0x00011400000f0ab9 */ /* 0x000fe20000000800 */
[----:B------:R-:W-:-:S04]  /*3d10*/  UIMAD.WIDE.U32 UR6, UR45, UR6, URZ ;  /* 0x000000062d0672a5 */ /* 0x000fc8000f8e003f */
[----:B------:R-:W-:-:S04]  /*3d20*/  @UP0 USHF.R.U32.HI UR11, URZ, UR15, UR7 ;  /* 0x0000000f3f0b0299 */ /* 0x000fc80008011607 */
[----:B------:R-:W-:-:S04]  /*3d30*/  UIADD3 UR6, UR11, UR44, -UR42 ;  /* 0x0000002c0b067290 */ /* 0x000fc8000fffe82a */
        /* <DEDUP_REMOVED lines=11> */
[----:B------:R-:W-:Y:S01]  /*3df0*/  ULDC UR26, c[0x0][0x9d8] ;  /* 0x00027600001a7ab9 */ /* 0x000fe20000000800 */
[----:B0-----:R-:W-:Y:S01]  /*3e00*/  IMAD.MOV.U32 R8, RZ, RZ, R6 ;  /* 0x000000ffff087224 */ /* 0x001fe200078e0006 */
[----:B------:R-:W-:-:S06]  /*3e10*/  ULDC UR27, c[0x0][0x988] ;  /* 0x00026200001b7ab9 */ /* 0x000fcc0000000800 */
.L_x_14109:
[----:B------:R-:W-:-:S04]  /*3e20*/  UIADD3 UR38, UR38, 0x1, URZ ;  /* 0x0000000126267890 */ /* 0x000fc8000fffe03f */
[----:B------:R-:W-:-:S04]  /*3e30*/  UISETP.NE.AND UP0, UPT, UR38, 0x2, UPT ;  /* 0x000000022600788c */ /* 0x000fc8000bf05270 */
[----:B------:R-:W-:Y:S02]  /*3e40*/  USEL UR6, URZ, 0x1, UP0 ;  /* 0x000000013f067887 */ /* 0x000fe40008000000 */
[----:B------:R-:W-:Y:S02]  /*3e50*/  USEL UR38, UR38, URZ, UP0 ;  /* 0x0000003f26267287 */ /* 0x000fe40008000000 */
[----:B------:R-:W-:Y:S01]  /*3e60*/  ULOP3.LUT UR37, UR37, UR6, URZ, 0x3c, !UPT ;  /* 0x0000000625257292 */ /* 0x000fe2000f8e3c3f */
[----:B01----:R-:W-:Y:S11]  /*3e70*/  @!P0 BRA `(.L_x_14099) ;  /* 0x0000000000048947 */ /* 0x003ff60003800000 */
[----:B------:R-:W-:Y:S01]  /*3e80*/  BPT.TRAP 0x1 ;  /* 0x000000040000795c */ /* 0x000fe20000300000 */
.L_x_14099:
[----:B------:R-:W0:Y:S01]  /*3e90*/  S2UR UR24, SR_CgaCtaId ;  /* 0x00000000001879c3 */ /* 0x000e220000008800 */
[----:B------:R-:W-:Y:S01]  /*3ea0*/  UMOV UR6, 0x400 ;  /* 0x0000040000067882 */ /* 0x000fe20000000000 */
[----:B------:R-:W-:-:S04]  /*3eb0*/  MOV R7, UR37 ;  /* 0x0000002500077c02 */ /* 0x000fc80008000f00 */
[----:B------:R-:W-:Y:S01]  /*3ec0*/  SHF.L.U32 R7, R7, 0x1f, RZ ;  /* 0x0000001f07077819 */ /* 0x000fe200000006ff */
[----:B0-----:R-:W-:-:S04]  /*3ed0*/  ULEA UR6, UR24, UR6, 0x18 ;  /* 0x0000000618067291 */ /* 0x001fc8000f8ec03f */
[----:B------:R-:W-:-:S09]  /*3ee0*/  ULEA UR25, UR38, UR6, 0x3 ;  /* 0x0000000626197291 */ /* 0x000fd2000f8e183f */
[----:B------:R0:W1:Y:S01]  /*3ef0*/  SYNCS.PHASECHK.TRANS64.TRYWAIT P1, [UR25+0x22830], R7 ;  /* 0x02283007ff0075a7 */ /* 0x0000620008020159 */
[----:B------:R-:W-:Y:S05]  /*3f00*/  @!P0 BRA `(.L_x_14100) ;  /* 0x0000000000048947 */ /* 0x000fea0003800000 */
[----:B------:R-:W-:Y:S01]  /*3f10*/  BPT.TRAP 0x1 ;  /* 0x000000040000795c */ /* 0x000fe20000300000 */
.L_x_14100:
[----:B-1----:R-:W-:Y:S05]  /*3f20*/  @P1 BRA `(.L_x_14101) ;  /* 0x0000000000081947 */ /* 0x002fea0003800000 */
[----:B------:R-:W1:Y:S02]  /*3f30*/  SYNCS.PHASECHK.TRANS64.TRYWAIT P1, [UR25+0x22830], R7 ;  /* 0x02283007ff0075a7 */ /* 0x000e640008020159 */
[----:B-1----:R-:W-:Y:S05]  /*3f40*/  @!P1 BRA `(.L_x_14102) ;  /* 0x000000dc006c9947 */ /* 0x002fea0003800000 */
.L_x_14101:
        /* <DEDUP_REMOVED lines=26> */
.L_x_14103:
[----:B------:R-:W-:Y:S01]  /*40f0*/  UISETP.NE.AND UP0, UPT, UR47, URZ, UPT ;  /* 0x0000003f2f00728c */ /* 0x000fe2000bf05270 */
[----:B------:R-:W-:Y:S02]  /*4100*/  VIADD R5, R16, UR45 ;  /* 0x0000002d10057c36 */ /* 0x000fe40008000000 */
[----:B------:R-:W-:Y:S01]  /*4110*/  FMUL.FTZ R14, R161, UR26 ;  /* 0x0000001aa10e7c20 */ /* 0x000fe20008410000 */
[----:B------:R-:W-:Y:S01]  /*4120*/  FMUL.FTZ R13, R160, UR26 ;  /* 0x0000001aa00d7c20 */ /* 0x000fe20008410000 */
[----:B------:R-:W-:Y:S01]  /*4130*/  FMUL.FTZ R160, R167, UR26 ;  /* 0x0000001aa7a07c20 */ /* 0x000fe20008410000 */
[----:B------:R-:W-:Y:S01]  /*4140*/  FMUL.FTZ R154, R154, UR26 ;  /* 0x0000001a9a9a7c20 */ /* 0x000fe20008410000 */
[----:B------:R-:W-:Y:S01]  /*4150*/  PLOP3.LUT P1, PT, PT, PT, UP0, 0x80, 0x0 ;  /* 0x000000000000781c */ /* 0x000fe20003f2f008 */
[----:B------:R-:W-:Y:S01]  /*4160*/  IMAD.MOV.U32 R210, RZ, RZ, -0x2 ;  /* 0xfffffffeffd27424 */ /* 0x000fe200078e00ff */
[----:B------:R-:W-:Y:S01]  /*4170*/  PLOP3.LUT P2, PT, PT, PT, UP0, 0x80, 0x0 ;  /* 0x000000000000781c */ /* 0x000fe20003f4f008 */
[----:B------:R-:W-:Y:S01]  /*4180*/  FMUL.FTZ R6, R152, UR26 ;  /* 0x0000001a98067c20 */ /* 0x000fe20008410000 */
[----:B------:R-:W-:Y:S01]  /*4190*/  FMUL.FTZ R10, R153, UR26 ;  /* 0x0000001a990a7c20 */ /* 0x000fe20008410000 */
[----:B------:R-:W-:Y:S01]  /*41a0*/  @UP0 ULDC UR6, c[0x0][0x44c] ;  /* 0x0001130000060ab9 */ /* 0x000fe20000000800 */
[----:B------:R-:W-:Y:S01]  /*41b0*/  FMUL.FTZ R152, R169, UR26 ;  /* 0x0000001aa9987c20 */ /* 0x000fe20008410000 */
[----:B------:R-:W-:Y:S01]  /*41c0*/  FMUL.FTZ R153, R155, UR26 ;  /* 0x0000001a9b997c20 */ /* 0x000fe20008410000 */
[----:B------:R-:W-:Y:S01]  /*41d0*/  IMAD.U32 R169, RZ, RZ, UR42 ;  /* 0x0000002affa97e24 */ /* 0x000fe2000f8e00ff */
[----:B------:R-:W2:Y:S01]  /*41e0*/  MUFU.TANH R154, R154 ;  /* 0x0000009a009a7308 */ /* 0x000ea20000002400 */
[----:B------:R-:W-:Y:S01]  /*41f0*/  FMUL.FTZ R155, R158, UR26 ;  /* 0x0000001a9e9b7c20 */ /* 0x000fe20008410000 */
[----:B------:R-:W-:Y:S01]  /*4200*/  FMUL.FTZ R11, R156, UR26 ;  /* 0x0000001a9c0b7c20 */ /* 0x000fe20008410000 */
[----:B------:R-:W-:Y:S01]  /*4210*/  FMUL.FTZ R156, R159, UR26 ;  /* 0x0000001a9f9c7c20 */ /* 0x000fe20008410000 */
[----:B------:R-:W-:Y:S01]  /*4220*/  @P1 IMAD.HI.U32 R161, R5, UR6, RZ ;  /* 0x0000000605a11c27 */ /* 0x000fe2000f8e00ff */
[----:B------:R-:W-:-:S03]  /*4230*/  @UP0 ULDC UR6, c[0x0][0x450] ;  /* 0x0001140000060ab9 */ /* 0x000fc60000000800 */
[----:B------:R-:W-:Y:S01]  /*4240*/  FMUL.FTZ R20, R165, UR26 ;  /* 0x0000001aa5147c20 */ /* 0x000fe20008410000 */
[----:B------:R-:W-:Y:S01]  /*4250*/  FMUL.FTZ R165, R178, UR26 ;  /* 0x0000001ab2a57c20 */ /* 0x000fe20008410000 */
[----:B------:R-:W3:Y:S01]  /*4260*/  MUFU.TANH R153, R153 ;  /* 0x0000009900997308 */ /* 0x000ee20000002400 */
[----:B------:R-:W-:Y:S01]  /*4270*/  @P2 SHF.R.U32.HI R5, RZ, UR6, R161 ;  /* 0x00000006ff052c19 */ /* 0x000fe200080116a1 */
[----:B------:R-:W-:Y:S01]  /*4280*/  UMOV UR6, 0x1 ;  /* 0x0000000100067882 */ /* 0x000fe20000000000 */
[----:B------:R-:W-:Y:S01]  /*4290*/  FMUL.FTZ R158, R162, UR26 ;  /* 0x0000001aa29e7c20 */ /* 0x000fe20008410000 */
[----:B------:R-:W-:Y:S01]  /*42a0*/  UIMAD UR6, UR23, -0x60, UR6 ;  /* 0xffffffa0170678a4 */ /* 0x000fe2000f8e0206 */
[----:B------:R-:W-:Y:S01]  /*42b0*/  FMUL.FTZ R12, R157, UR26 ;  /* 0x0000001a9d0c7c20 */ /* 0x000fe20008410000 */
[----:B------:R-:W4:Y:S01]  /*42c0*/  SHFL.IDX PT, R167, R5, 0x1, 0x1c1f ;  /* 0x003c1f0005a77f89 */ /* 0x000f2200000e0000 */
[----:B------:R-:W-:Y:S01]  /*42d0*/  FMUL.FTZ R157, R163, UR26 ;  /* 0x0000001aa39d7c20 */ /* 0x000fe20008410000 */
[----:B------:R-:W5:Y:S01]  /*42e0*/  MUFU.TANH R155, R155 ;  /* 0x0000009b009b7308 */ /* 0x000f620000002400 */
[----:B------:R-:W-:Y:S01]  /*42f0*/  FMUL.FTZ R159, R166, UR26 ;  /* 0x0000001aa69f7c20 */ /* 0x000fe20008410000 */
[----:B------:R-:W-:-:S02]  /*4300*/  IMAD R210, R17, R210, UR6 ;  /* 0x0000000611d27e24 */ /* 0x000fc4000f8e02d2 */
[----:B------:R-:W-:Y:S01]  /*4310*/  FMUL.FTZ R162, R170, UR26 ;  /* 0x0000001aaaa27c20 */ /* 0x000fe20008410000 */
[----:B------:R-:W-:Y:S01]  /*4320*/  FMUL.FTZ R161, R171, UR26 ;  /* 0x0000001aaba17c20 */ /* 0x000fe20008410000 */
[----:B------:R-:W-:Y:S01]  /*4330*/  FMUL.FTZ R163, R174, UR26 ;  /* 0x0000001aaea37c20 */ /* 0x000fe20008410000 */
[----:B------:R-:W-:Y:S01]  /*4340*/  FMUL.FTZ R15, R164, UR26 ;  /* 0x0000001aa40f7c20 */ /* 0x000fe20008410000 */
[----:B------:R-:W-:Y:S01]  /*4350*/  IADD3 R210, -R169, UR44, R210 ;  /* 0x0000002ca9d27c10 */ /* 0x000fe2000fffe1d2 */
        /* <DEDUP_REMOVED lines=12> */
[----:B------:R-:W1:Y:S01]  /*4420*/  SHFL.IDX PT, R5, R5, RZ, 0x1c1f ;  /* 0x001c1fff05057589 */ /* 0x000e6200000e0000 */
[----:B------:R-:W-:Y:S01]  /*4430*/  FMUL.FTZ R183, R180, UR26 ;  /* 0x0000001ab4b77c20 */ /* 0x000fe20008410000 */
[----:B----4-:R-:W-:-:S02]  /*4440*/  IMAD.IADD R178, R210, 0x1, R167 ;  /* 0x00000001d2b27824 */ /* 0x010fc400078e02a7 */
[----:B------:R-:W-:Y:S01]  /*4450*/  FMUL.FTZ R167, R182, UR26 ;  /* 0x0000001ab6a77c20 */ /* 0x000fe20008410000 */
[----:B------:R-:W4:Y:S01]  /*4460*/  MUFU.TANH R157, R157 ;  /* 0x0000009d009d7308 */ /* 0x000f220000002400 */
[----:B------:R-:W-:Y:S01]  /*4470*/  FMUL.FTZ R180, R188, UR26 ;  /* 0x0000001abcb47c20 */ /* 0x000fe20008410000 */
[----:B------:R-:W-:Y:S01]  /*4480*/  FMUL.FTZ R196, R196, UR26 ;  /* 0x0000001ac4c47c20 */ /* 0x000fe20008410000 */
[C---:B------:R-:W-:Y:S01]  /*4490*/  ISETP.GT.AND P1, PT, R178.reuse, RZ, PT ;  /* 0x000000ffb200720c */ /* 0x040fe20003f24270 */
[----:B------:R-:W-:Y:S01]  /*44a0*/  UMOV UR10, UR27 ;  /* 0x0000001b000a7c82 */ /* 0x000fe20008000000 */
[----:B------:R-:W-:Y:S01]  /*44b0*/  ISETP.GT.AND P2, PT, R178, 0x1, PT ;  /* 0x00000001b200780c */ /* 0x000fe20003f44270 */
[----:B------:R-:W-:Y:S01]  /*44c0*/  FMUL.FTZ R186, R192, UR26 ;  /* 0x0000001ac0ba7c20 */ /* 0x000fe20008410000 */
[----:B--2---:R-:W-:Y:S01]  /*44d0*/  FSEL R154, R154, -INF , P1 ;  /* 0xff8000009a9a7808 */ /* 0x004fe20000800000 */
[----:B------:R-:W2:Y:S01]  /*44e0*/  MUFU.TANH R159, R159 ;  /* 0x0000009f009f7308 */ /* 0x000ea20000002400 */
[----:B------:R-:W-:Y:S01]  /*44f0*/  ISETP.GT.AND P1, PT, R178, 0x8, PT ;  /* 0x00000008b200780c */ /* 0x000fe20003f24270 */
[----:B------:R-:W-:Y:S01]  /*4500*/  FMUL.FTZ R192, R197, UR26 ;  /* 0x0000001ac5c07c20 */ /* 0x000fe20008410000 */
[----:B---3--:R-:W-:Y:S01]  /*4510*/  FSEL R153, R153, -INF , P2 ;  /* 0xff80000099997808 */ /* 0x008fe20001000000 */
[----:B------:R-:W-:Y:S01]  /*4520*/  UIADD3 UR6, UR25, 0x22840, URZ ;  /* 0x0002284019067890 */ /* 0x000fe2000fffe03f */
[----:B------:R-:W-:-:S02]  /*4530*/  FMNMX.FTZ R170, R154, R9, !PT ;  /* 0x000000099aaa7209 */ /* 0x000fc40007810000 */
[C---:B------:R-:W-:Y:S01]  /*4540*/  ISETP.GT.AND P2, PT, R178.reuse, 0x9, PT ;  /* 0x00000009b200780c */ /* 0x040fe20003f44270 */
[----:B------:R-:W3:Y:S01]  /*4550*/  MUFU.TANH R160, R160 ;  /* 0x000000a000a07308 */ /* 0x000ee20000002400 */
[----:B-----5:R-:W-:Y:S01]  /*4560*/  FSEL R155, R155, -INF , P1 ;  /* 0xff8000009b9b7808 */ /* 0x020fe20000800000 */
[----:B------:R-:W-:Y:S01]  /*4570*/  UPRMT UR6, UR24, 0x654, UR6 ;  /* 0x0000065418067896 */ /* 0x000fe20008000006 */
[----:B------:R-:W-:Y:S02]  /*4580*/  FMNMX.FTZ R170, R153, R170, !PT ;  /* 0x000000aa99aa7209 */ /* 0x000fe40007810000 */
[----:B------:R-:W-:Y:S02]  /*4590*/  ISETP.GT.AND P1, PT, R178, 0x10, PT ;  /* 0x00000010b200780c */ /* 0x000fe40003f24270 */
[----:B0-----:R-:W-:Y:S01]  /*45a0*/  FSEL R156, R156, -INF , P2 ;  /* 0xff8000009c9c7808 */ /* 0x001fe20001000000 */
[----:B------:R-:W0:Y:S01]  /*45b0*/  MUFU.TANH R162, R162 ;  /* 0x000000a200a27308 */ /* 0x000e220000002400 */
[----:B------:R-:W-:Y:S01]  /*45c0*/  FMNMX.FTZ R171, R155, R170, !PT ;  /* 0x000000aa9bab7209 */ /* 0x000fe20007810000 */
[----:B------:R-:W-:Y:S01]  /*45d0*/  FMUL.FTZ R170, R187, UR26 ;  /* 0x0000001abbaa7c20 */ /* 0x000fe20008410000 */
[----:B------:R-:W-:Y:S01]  /*45e0*/  ISETP.GT.AND P2, PT, R178, 0x11, PT ;  /* 0x00000011b200780c */ /* 0x000fe20003f44270 */
[----:B------:R-:W-:Y:S01]  /*45f0*/  SYNCS.ARRIVE.TRANS64.RED.A1T0 RZ, [UR6], RZ ;  /* 0x000000ffffff79a7 */ /* 0x000fe20008100406 */
[----:B-1----:R-:W-:-:S02]  /*4600*/  FSEL R158, R158, -INF , P1 ;  /* 0xff8000009e9e7808 */ /* 0x002fc40000800000 */
[----:B------:R-:W-:Y:S01]  /*4610*/  FMNMX.FTZ R171, R156, R171, !PT ;  /* 0x000000ab9cab7209 */ /* 0x000fe20007810000 */
[----:B------:R-:W1:Y:S01]  /*4620*/  MUFU.TANH R161, R161 ;  /* 0x000000a100a17308 */ /* 0x000e620000002400 */
[----:B------:R-:W-:Y:S02]  /*4630*/  ISETP.GT.AND P1, PT, R178, 0x18, PT ;  /* 0x00000018b200780c */ /* 0x000fe40003f24270 */
[----:B----4-:R-:W-:Y:S02]  /*4640*/  FSEL R157, R157, -INF , P2 ;  /* 0xff8000009d9d7808 */ /* 0x010fe40001000000 */
[----:B------:R-:W-:Y:S02]  /*4650*/  FMNMX.FTZ R174, R158, R171, !PT ;  /* 0x000000ab9eae7209 */ /* 0x000fe40007810000 */
[----:B------:R-:W-:Y:S01]  /*4660*/  ISETP.GT.AND P2, PT, R178, 0x19, PT ;  /* 0x00000019b200780c */ /* 0x000fe20003f44270 */
[----:B------:R-:W4:Y:S01]  /*4670*/  MUFU.TANH R163, R163 ;  /* 0x000000a300a37308 */ /* 0x000f220000002400 */
[----:B--2---:R-:W-:-:S02]  /*4680*/  FSEL R159, R159, -INF , P1 ;  /* 0xff8000009f9f7808 */ /* 0x004fc40000800000 */
[----:B------:R-:W-:Y:S02]  /*4690*/  FMNMX.FTZ R174, R157, R174, !PT ;  /* 0x000000ae9dae7209 */ /* 0x000fe40007810000 */
[----:B------:R-:W-:Y:S02]  /*46a0*/  ISETP.GT.AND P1, PT, R178, 0x20, PT ;  /* 0x00000020b200780c */ /* 0x000fe40003f24270 */
[----:B---3--:R-:W-:Y:S01]  /*46b0*/  FSEL R160, R160, -INF , P2 ;  /* 0xff800000a0a07808 */ /* 0x008fe20001000000 */
[----:B------:R-:W2:Y:S01]  /*46c0*/  MUFU.TANH R164, R164 ;  /* 0x000000a400a47308 */ /* 0x000ea20000002400 */
[----:B------:R-:W-:Y:S01]  /*46d0*/  FMNMX.FTZ R171, R159, R174, !PT ;  /* 0x000000ae9fab7209 */ /* 0x000fe20007810000 */
[----:B------:R-:W-:Y:S01]  /*46e0*/  FMUL.FTZ R174, R190, UR26 ;  /* 0x0000001abeae7c20 */ /* 0x000fe20008410000 */
[----:B------:R-:W-:Y:S01]  /*46f0*/  ISETP.GT.AND P2, PT, R178, 0x21, PT ;  /* 0x00000021b200780c */ /* 0x000fe20003f44270 */
[----:B------:R-:W-:Y:S01]  /*4700*/  FMUL.FTZ R190, R173, UR26 ;  /* 0x0000001aadbe7c20 */ /* 0x000fe20008410000 */
[----:B0-----:R-:W-:-:S02]  /*4710*/  FSEL R162, R162, -INF , P1 ;  /* 0xff800000a2a27808 */ /* 0x001fc40000800000 */
[----:B------:R-:W-:Y:S01]  /*4720*/  FMNMX.FTZ R171, R160, R171, !PT ;  /* 0x000000aba0ab7209 */ /* 0x000fe20007810000 */
[----:B------:R-:W0:Y:S01]  /*4730*/  MUFU.TANH R165, R165 ;  /* 0x000000a500a57308 */ /* 0x000e220000002400 */
[----:B------:R-:W-:Y:S02]  /*4740*/  ISETP.GT.AND P1, PT, R178, 0x28, PT ;  /* 0x00000028b200780c */ /* 0x000fe40003f24270 */
        /* <DEDUP_REMOVED lines=10> */
[----:B------:R-:W-:Y:S02]  /*47f0*/  ISETP.GT.AND P2, PT, R178, 0x31, PT ;  /* 0x00000031b200780c */ /* 0x000fe40003f44270 */
        /* <DEDUP_REMOVED lines=8> */
[----:B--2---:R-:W-:-:S02]  /*4880*/  FSEL R167, R167, -INF , P1 ;  /* 0xff800000a7a77808 */ /* 0x004fc40000800000 */
[----:B------:R-:W-:Y:S02]  /*4890*/  FMNMX.FTZ R182, R166, R171, !PT ;  /* 0x000000aba6b67209 */ /* 0x000fe40007810000 */
[----:B------:R-:W-:Y:S02]  /*48a0*/  ISETP.GT.AND P1, PT, R178, 0x40, PT ;  /* 0x00000040b200780c */ /* 0x000fe40003f24270 */
[----:B------:R-:W-:Y:S01]  /*48b0*/  FMNMX.FTZ R171, R167, R182, !PT ;  /* 0x000000b6a7ab7209 */ /* 0x000fe20007810000 */
        /* <DEDUP_REMOVED lines=8> */
[----:B------:R1:W3:Y:S01]  /*4940*/  MUFU.TANH R175, R191 ;  /* 0x000000bf00af7308 */ /* 0x0002e20000002400 */
[----:B--2---:R-:W-:Y:S02]  /*4950*/  FSEL R170, R170, -INF , P2 ;  /* 0xff800000aaaa7808 */ /* 0x004fe40001000000 */
[----:B------:R-:W-:Y:S02]  /*4960*/  ISETP.GT.AND P2, PT, R178, 0x49, PT ;  /* 0x00000049b200780c */ /* 0x000fe40003f44270 */
[----:B------:R-:W-:-:S03]  /*4970*/  FMNMX.FTZ R171, R170, R171, !PT ;  /* 0x000000abaaab7209 */ /* 0x000fc60007810000 */
[----:B------:R2:W4:Y:S01]  /*4980*/  MUFU.TANH R179, R194 ;  /* 0x000000c200b37308 */ /* 0x0005220000002400 */
[----:B0-----:R-:W-:Y:S01]  /*4990*/  FSEL R174, R174, -INF , P1 ;  /* 0xff800000aeae7808 */ /* 0x001fe20000800000 */
[----:B-1----:R-:W-:Y:S01]  /*49a0*/  FMUL.FTZ R191, R176, UR26 ;  /* 0x0000001ab0bf7c20 */ /* 0x002fe20008410000 */
[----:B------:R-:W-:Y:S02]  /*49b0*/  ISETP.GT.AND P1, PT, R178, 0x50, PT ;  /* 0x00000050b200780c */ /* 0x000fe40003f24270 */
[----:B------:R-:W-:-:S03]  /*49c0*/  FMNMX.FTZ R182, R174, R171, !PT ;  /* 0x000000abaeb67209 */ /* 0x000fc60007810000 */
[----:B------:R-:W0:Y:S01]  /*49d0*/  MUFU.TANH R195, R195 ;  /* 0x000000c300c37308 */ /* 0x000e220000002400 */
[----:B---3--:R-:W-:Y:S01]  /*49e0*/  FSEL R175, R175, -INF , P2 ;  /* 0xff800000afaf7808 */ /* 0x008fe20001000000 */
[----:B--2---:R-:W-:Y:S01]  /*49f0*/  FMUL.FTZ R194, R172, UR26 ;  /* 0x0000001aacc27c20 */ /* 0x004fe20008410000 */
[----:B------:R-:W-:Y:S02]  /*4a00*/  ISETP.GT.AND P2, PT, R178, 0x51, PT ;  /* 0x00000051b200780c */ /* 0x000fe40003f44270 */
[----:B------:R-:W-:-:S03]  /*4a10*/  FMNMX.FTZ R182, R175, R182, !PT ;  /* 0x000000b6afb67209 */ /* 0x000fc60007810000 */
[----:B------:R-:W1:Y:S01]  /*4a20*/  MUFU.TANH R198, R198 ;  /* 0x000000c600c67308 */ /* 0x000e620000002400 */
[----:B----4-:R-:W-:Y:S02]  /*4a30*/  FSEL R171, R179, -INF , P1 ;  /* 0xff800000b3ab7808 */ /* 0x010fe40000800000 */
[----:B------:R-:W-:Y:S02]  /*4a40*/  ISETP.GT.AND P1, PT, R178, 0x58, PT ;  /* 0x00000058b200780c */ /* 0x000fe40003f24270 */
[----:B------:R-:W-:-:S03]  /*4a50*/  FMNMX.FTZ R179, R171, R182, !PT ;  /* 0x000000b6abb37209 */ /* 0x000fc60007810000 */
[----:B------:R-:W2:Y:S01]  /*4a60*/  MUFU.TANH R199, R199 ;  /* 0x000000c700c77308 */ /* 0x000ea20000002400 */
[----:B0-----:R-:W-:Y:S02]  /*4a70*/  FSEL R172, R195, -INF , P2 ;  /* 0xff800000c3ac7808 */ /* 0x001fe40001000000 */
[----:B------:R-:W-:Y:S02]  /*4a80*/  ISETP.GT.AND P2, PT, R178, 0x59, PT ;  /* 0x00000059b200780c */ /* 0x000fe40003f44270 */
[----:B------:R-:W-:-:S03]  /*4a90*/  FMNMX.FTZ R182, R172, R179, !PT ;  /* 0x000000b3acb67209 */ /* 0x000fc60007810000 */
[----:B------:R-:W-:Y:S01]  /*4aa0*/  MUFU.TANH R6, R6 ;  /* 0x0000000600067308 */ /* 0x000fe20000002400 */
[----:B-1----:R-:W-:-:S04]  /*4ab0*/  FSEL R173, R198, -INF , P1 ;  /* 0xff800000c6ad7808 */ /* 0x002fc80000800000 */
        /* <DEDUP_REMOVED lines=8> */
[----:B------:R-:W-:Y:S01]  /*4b40*/  IMAD.IADD R184, R210, 0x1, R5 ;  /* 0x00000001d2b87824 */ /* 0x000fe200078e0205 */
[----:B------:R-:W-:Y:S02]  /*4b50*/  MUFU.TANH R11, R11 ;  /* 0x0000000b000b7308 */ /* 0x000fe40000002400 */
[----:B------:R-:W1:Y:S02]  /*4b60*/  SHFL.BFLY PT, R187, R176, 0x2, 0x1f ;  /* 0x0c401f00b0bb7f89 */ /* 0x000e6400000e0000 */
[C---:B------:R-:W-:Y:S02]  /*4b70*/  ISETP.GT.AND P1, PT, R184.reuse, RZ, PT ;  /* 0x000000ffb800720c */ /* 0x040fe40003f24270 */
[C---:B------:R-:W-:Y:S02]  /*4b80*/  ISETP.GT.AND P2, PT, R184.reuse, 0x1, PT ;  /* 0x00000001b800780c */ /* 0x040fe40003f44270 */
[----:B------:R-:W2:Y:S01]  /*4b90*/  MUFU.TANH R12, R12 ;  /* 0x0000000c000c7308 */ /* 0x000ea20000002400 */
[----:B------:R-:W-:-:S02]  /*4ba0*/  ISETP.GT.AND P3, PT, R184, 0x18, PT ;  /* 0x00000018b800780c */ /* 0x000fc40003f64270 */
[----:B0-----:R-:W-:Y:S02]  /*4bb0*/  FSEL R10, R10, -INF , P2 ;  /* 0xff8000000a0a7808 */ /* 0x001fe40001000000 */
[----:B------:R-:W-:-:S03]  /*4bc0*/  ISETP.GT.AND P2, PT, R184, 0x9, PT ;  /* 0x00000009b800780c */ /* 0x000fc60003f44270 */
        /* <DEDUP_REMOVED lines=408> */
.L_x_14104:
[----:B------:R0:W1:Y:S01]  /*6550*/  SYNCS.PHASECHK.TRANS64.TRYWAIT P1, [UR25+0x22850], R7 ;  /* 0x02285007ff0075a7 */ /* 0x0000620008020159 */
[----:B------:R-:W-:Y:S05]  /*6560*/  @!P0 BRA `(.L_x_14105) ;  /* 0x0000000000048947 */ /* 0x000fea0003800000 */
[----:B------:R-:W-:Y:S01]  /*6570*/  BPT.TRAP 0x1 ;  /* 0x000000040000795c */ /* 0x000fe20000300000 */
.L_x_14105:
[----:B------:R-:W-:Y:S01]  /*6580*/  VIADD R8, R211, 0x8 ;  /* 0x00000008d3087836 */ /* 0x000fe20000000000 */
[----:B-1----:R-:W-:Y:S06]  /*6590*/  @P1 BRA `(.L_x_14106) ;  /* 0x0000000000081947 */ /* 0x002fec0003800000 */
[----:B------:R-:W1:Y:S02]  /*65a0*/  SYNCS.PHASECHK.TRANS64.TRYWAIT P1, [UR25+0x22850], R7 ;  /* 0x02285007ff0075a7 */ /* 0x000e640008020159 */
[----:B-1----:R-:W-:Y:S05]  /*65b0*/  @!P1 BRA `(.L_x_14107) ;  /* 0x000000b400e89947 */ /* 0x002fea0003800000 */
.L_x_14106:
        /* <DEDUP_REMOVED lines=39> */
.L_x_14108:
        /* <DEDUP_REMOVED lines=9> */
.L_x_14098:
[----:B------:R-:W-:-:S13]  /*68c0*/  ISETP.LE.AND P1, PT, RZ, UR23, PT ;  /* 0x00000017ff007c0c */ /* 0x000fda000bf23270 */
[----:B------:R-:W-:Y:S05]  /*68d0*/  @!P1 BRA `(.L_x_14110) ;  /* 0x0000002000d49947 */ /* 0x000fea0003800000 */
[----:B01----:R-:W-:Y:S01]  /*68e0*/  IMAD.MOV.U32 R8, RZ, RZ, R5 ;  /* 0x000000ffff087224 */ /* 0x003fe200078e0005 */
[----:B------:R-:W-:Y:S01]  /*68f0*/  ULDC UR26, c[0x0][0x9d8] ;  /* 0x00027600001a7ab9 */ /* 0x000fe20000000800 */
[----:B------:R-:W-:Y:S01]  /*6900*/  IMAD.MOV.U32 R9, RZ, RZ, R6 ;  /* 0x000000ffff097224 */ /* 0x000fe200078e0006 */
[----:B------:R-:W-:-:S06]  /*6910*/  ULDC UR22, c[0x0][0x988] ;  /* 0x0002620000167ab9 */ /* 0x000fcc0000000800 */
.L_x_14121:
[----:B------:R-:W-:-:S04]  /*6920*/  UIADD3 UR38, UR38, 0x1, URZ ;  /* 0x0000000126267890 */ /* 0x000fc8000fffe03f */
[----:B------:R-:W-:-:S04]  /*6930*/  UISETP.NE.AND UP0, UPT, UR38, 0x2, UPT ;  /* 0x000000022600788c */ /* 0x000fc8000bf05270 */
[----:B------:R-:W-:Y:S02]  /*6940*/  USEL UR6, URZ, 0x1, UP0 ;  /* 0x000000013f067887 */ /* 0x000fe40008000000 */
[----:B------:R-:W-:Y:S02]  /*6950*/  USEL UR38, UR38, URZ, UP0 ;  /* 0x0000003f26267287 */ /* 0x000fe40008000000 */
[----:B------:R-:W-:Y:S01]  /*6960*/  ULOP3.LUT UR37, UR37, UR6, URZ, 0x3c, !UPT ;  /* 0x0000000625257292 */ /* 0x000fe2000f8e3c3f */
[----:B01----:R-:W-:Y:S11]  /*6970*/  @!P0 BRA `(.L_x_14111) ;  /* 0x0000000000048947 */ /* 0x003ff60003800000 */
[----:B------:R-:W-:Y:S01]  /*6980*/  BPT.TRAP 0x1 ;  /* 0x000000040000795c */ /* 0x000fe20000300000 */
.L_x_14111:
        /* <DEDUP_REMOVED lines=9> */
.L_x_14112:
[----:B-1----:R-:W-:Y:S05]  /*6a20*/  @P1 BRA `(.L_x_14113) ;  /* 0x0000000000081947 */ /* 0x002fea0003800000 */
[----:B------:R-:W1:Y:S02]  /*6a30*/  SYNCS.PHASECHK.TRANS64.TRYWAIT P1, [UR25+0x22830], R7 ;  /* 0x02283007ff0075a7 */ /* 0x000e640008020159 */
[----:B-1----:R-:W-:Y:S05]  /*6a40*/  @!P1 BRA `(.L_x_14114) ;  /* 0x000000b000dc9947 */ /* 0x002fea0003800000 */
.L_x_14113:
        /* <DEDUP_REMOVED lines=26> */
.L_x_14115:
        /* <DEDUP_REMOVED lines=462> */
.L_x_14116:
[----:B------:R0:W1:Y:S01]  /*88d0*/  SYNCS.PHASECHK.TRANS64.TRYWAIT P1, [UR25+0x22850], R7 ;  /* 0x02285007ff0075a7 */ /* 0x0000620008020159 */
[----:B------:R-:W-:Y:S05]  /*88e0*/  @!P0 BRA `(.L_x_14117) ;  /* 0x0000000000048947 */ /* 0x000fea0003800000 */
[----:B------:R-:W-:Y:S01]  /*88f0*/  BPT.TRAP 0x1 ;  /* 0x000000040000795c */ /* 0x000fe20000300000 */
.L_x_14117:
[----:B------:R-:W-:Y:S01]  /*8900*/  VIADD R8, R211, 0x8 ;  /* 0x00000008d3087836 */ /* 0x000fe20000000000 */
[----:B-1----:R-:W-:Y:S06]  /*8910*/  @P1 BRA `(.L_x_14118) ;  /* 0x0000000000081947 */ /* 0x002fec0003800000 */
[----:B------:R-:W1:Y:S02]  /*8920*/  SYNCS.PHASECHK.TRANS64.TRYWAIT P1, [UR25+0x22850], R7 ;  /* 0x02285007ff0075a7 */ /* 0x000e640008020159 */
[----:B-1----:R-:W-:Y:S05]  /*8930*/  @!P1 BRA `(.L_x_14119) ;  /* 0x0000009400389947 */ /* 0x002fea0003800000 */
.L_x_14118:
        /* <DEDUP_REMOVED lines=39> */
.L_x_14120:
[----:B------:R-:W-:Y:S01]  /*8bb0*/  UIADD3 UR25, UR25, 0x22860, URZ ;  /* 0x0002286019197890 */ /* 0x000fe2000fffe03f */
[----:B------:R-:W-:Y:S01]  /*8bc0*/  ISETP.LT.AND P1, PT, RZ, UR23, PT ;  /* 0x00000017ff007c0c */ /* 0x000fe2000bf21270 */
[----:B------:R-:W-:Y:S01]  /*8bd0*/  UIADD3 UR23, UR23, -0x1, URZ ;  /* 0xffffffff17177890 */ /* 0x000fe2000fffe03f */
[----:B------:R-:W-:Y:S01]  /*8be0*/  IMAD.MOV.U32 R8, RZ, RZ, R5 ;  /* 0x000000ffff087224 */ /* 0x000fe200078e0005 */
[----:B------:R-:W-:Y:S01]  /*8bf0*/  UPRMT UR25, UR24, 0x654, UR25 ;  /* 0x0000065418197896 */ /* 0x000fe20008000019 */
[----:B------:R-:W-:-:S08]  /*8c00*/  MOV R9, R6 ;  /* 0x0000000600097202 */ /* 0x000fd00000000f00 */
[----:B------:R-:W-:Y:S01]  /*8c10*/  SYNCS.ARRIVE.TRANS64.RED.A1T0 RZ, [UR25], RZ ;  /* 0x000000ffffff79a7 */ /* 0x000fe20008100419 */
[----:B------:R-:W-:Y:S05]  /*8c20*/  @P1 BRA `(.L_x_14121) ;  /* 0xffffffdc003c1947 */ /* 0x000fea000383ffff */
.L_x_14110:
        /* <DEDUP_REMOVED lines=16> */
[----:B-1----:R-:W-:-:S05]  /*8d30*/  FADD.FTZ R9, R9, R4 ;  /* 0x0000000409097221 */ /* 0x002fca0000010000 */
[----:B------:R-:W1:Y:S01]  /*8d40*/  SHFL.BFLY PT, R10, R9, 0x1, 0x1f ;  /* 0x0c201f00090a7f89 */ /* 0x000e6200000e0000 */
[----:B0-----:R-:W-:Y:S01]  /*8d50*/  FADD.FTZ R11, R8, R7 ;  /* 0x00000007080b7221 */ /* 0x001fe20000010000 */
[----:B------:R-:W-:Y:S02]  /*8d60*/  IMAD.MOV.U32 R7, RZ, RZ, RZ ;  /* 0x000000ffff077224 */ /* 0x000fe400078e00ff */
[----:B------:R-:W-:Y:S02]  /*8d70*/  IMAD.MOV.U32 R8, RZ, RZ, -0x800000 ;  /* 0xff800000ff087424 */ /* 0x000fe400078e00ff */
        /* <DEDUP_REMOVED lines=8> */
[----:B------:R-:W-:Y:S01]  /*8e00*/  @P2 MUFU.RCP R0, R10 ;  /* 0x0000000a00002308 */ /* 0x000fe20000001000 */
[-C--:B------:R-:W-:Y:S01]  /*8e10*/  FMUL.FTZ R29, R29, R7.reuse ;  /* 0x000000071d1d7220 */ /* 0x080fe20000410000 */
        /* <DEDUP_REMOVED lines=61> */
[----:B------:R-:W-:-:S02]  /*91f0*/  IMAD.U32 R7, RZ, RZ, UR10 ;  /* 0x0000000aff077e24 */ /* 0x000fc4000f8e00ff */
[----:B------:R-:W-:Y:S01]  /*9200*/  @P2 FMUL.FTZ R13, R13, 0.69314718246459960938 ;  /* 0x3f3172180d0d2820 */ /* 0x000fe20000410000 */
[----:B-1----:R-:W-:Y:S01]  /*9210*/  @P1 FMUL.FTZ R4, R4, 0.69314718246459960938 ;  /* 0x3f31721804041820 */ /* 0x002fe20000410000 */
[----:B0-----:R-:W-:Y:S01]  /*9220*/  @P2 FMUL.FTZ R10, R10, 0.69314718246459960938 ;  /* 0x3f3172180a0a2820 */ /* 0x001fe20000410000 */
        /* <DEDUP_REMOVED lines=67> */
.L_x_14085:
        /* <DEDUP_REMOVED lines=11> */
[----:B------:R-:W0:Y:S01]  /*9710*/  S2UR UR4, SR_SWINHI ;  /* 0x00000000000479c3 */ /* 0x000e220000002f00 */
[----:B------:R-:W-:-:S07]  /*9720*/  MOV R103, 0x2 ;  /* 0x0000000200677802 */ /* 0x000fce0000000f00 */
[----:B------:R-:W-:Y:S01]  /*9730*/  BAR.SYNC.DEFER_BLOCKING 0x1, 0x100 ;  /* 0x0044000000007b1d */ /* 0x000fe20000010000 */
[----:B------:R-:W-:Y:S02]  /*9740*/  F2FP.BF16.F32.PACK_AB R24, R25, R24 ;  /* 0x000000181918723e */ /* 0x000fe400000010ff */
[----:B------:R-:W-:Y:S02]  /*9750*/  F2FP.BF16.F32.PACK_AB R25, R165, R26 ;  /* 0x0000001aa519723e */ /* 0x000fe400000010ff */
[----:B------:R-:W-:Y:S01]  /*9760*/  F2FP.BF16.F32.PACK_AB R26, R29, R28 ;  /* 0x0000001c1d1a723e */ /* 0x000fe200000010ff */
[----:B------:R-:W-:Y:S01]  /*9770*/  ULDC.64 UR12, c[0x0][0xc00] ;  /* 0x00030000000c7ab9 */ /* 0x000fe20000000a00 */
[----:B------:R-:W-:Y:S01]  /*9780*/  F2FP.BF16.F32.PACK_AB R32, R33, R32 ;  /* 0x000000202120723e */ /* 0x000fe200000010ff */
[----:B------:R-:W-:Y:S01]  /*9790*/  UISETP.NE.U32.AND UP0, UPT, UR12, URZ, UPT ;  /* 0x0000003f0c00728c */ /* 0x000fe2000bf05070 */
[----:B------:R-:W-:Y:S02]  /*97a0*/  F2FP.BF16.F32.PACK_AB R27, R164, R27 ;  /* 0x0000001ba41b723e */ /* 0x000fe400000010ff */
[----:B------:R-:W-:Y:S01]  /*97b0*/  F2FP.BF16.F32.PACK_AB R33, R163, R34 ;  /* 0x00000022a321723e */ /* 0x000fe200000010ff */
[----:B------:R-:W-:Y:S01]  /*97c0*/  UISETP.NE.AND.EX UP0, UPT, UR13, URZ, UPT, UP0 ;  /* 0x0000003f0d00728c */ /* 0x000fe2000bf05300 */
[----:B------:R-:W-:-:S02]  /*97d0*/  F2FP.BF16.F32.PACK_AB R40, R41, R40 ;  /* 0x000000282928723e */ /* 0x000fc400000010ff */
[----:B------:R-:W-:Y:S01]  /*97e0*/  F2FP.BF16.F32.PACK_AB R34, R37, R36 ;  /* 0x000000242522723e */ /* 0x000fe200000010ff */
[----:B------:R-:W-:Y:S01]  /*97f0*/  ULDC.64 UR12, c[0x0][0xc00] ;  /* 0x00030000000c7ab9 */ /* 0x000fe20000000a00 */
[----:B------:R-:W-:Y:S01]  /*9800*/  F2FP.BF16.F32.PACK_AB R35, R162, R35 ;  /* 0x00000023a223723e */ /* 0x000fe200000010ff */
[----:B------:R-:W-:Y:S01]  /*9810*/  UIMAD.WIDE UR12, UR40, 0x4, UR12 ;  /* 0x00000004280c78a5 */ /* 0x000fe2000f8e020c */
[----:B------:R-:W-:Y:S02]  /*9820*/  F2FP.BF16.F32.PACK_AB R41, R161, R42 ;  /* 0x0000002aa129723e */ /* 0x000fe400000010ff */
[----:B------:R-:W-:Y:S01]  /*9830*/  F2FP.BF16.F32.PACK_AB R48, R49, R48 ;  /* 0x000000303130723e */ /* 0x000fe200000010ff */
[----:B------:R-:W-:Y:S01]  /*9840*/  UMOV UR8, UR10 ;  /* 0x0000000a00087c82 */ /* 0x000fe20008000000 */
[----:B0-----:R-:W-:Y:S01]  /*9850*/  UMOV UR9, UR4 ;  /* 0x0000000400097c82 */ /* 0x001fe20008000000 */
[----:B------:R-:W-:Y:S01]  /*9860*/  F2FP.BF16.F32.PACK_AB R42, R45, R44 ;  /* 0x0000002c2d2a723e */ /* 0x000fe200000010ff */
[----:B------:R-:W-:Y:S01]  /*9870*/  IMAD.WIDE R102, R204, R103, UR8 ;  /* 0x00000008cc667e25 */ /* 0x000fe2000f8e0267 */
[----:B------:R-:W-:-:S02]  /*9880*/  F2FP.BF16.F32.PACK_AB R43, R160, R43 ;  /* 0x0000002ba02b723e */ /* 0x000fc400000010ff */
[----:B------:R-:W-:Y:S02]  /*9890*/  F2FP.BF16.F32.PACK_AB R49, R159, R50 ;  /* 0x000000329f31723e */ /* 0x000fe400000010ff */
[C---:B------:R-:W-:Y:S02]  /*98a0*/  IADD3 R171, P1, R102.reuse, 0x20, RZ ;  /* 0x0000002066ab7810 */ /* 0x040fe40007f3e0ff */
[C---:B------:R-:W-:Y:S02]  /*98b0*/  LOP3.LUT R5, R102.reuse, 0x380, RZ, 0xc0, !PT ;  /* 0x0000038066057812 */ /* 0x040fe400078ec0ff */
        /* <DEDUP_REMOVED lines=13> */
[----:B------:R-:W-:Y:S01]  /*9990*/  SHF.R.U64 R5, R5, 0x3, RZ ;  /* 0x0000000305057819 */ /* 0x000fe200000012ff */
[----:B------:R-:W-:Y:S01]  /*99a0*/  IMAD.X R55, RZ, RZ, R103, P1 ;  /* 0x000000ffff377224 */ /* 0x000fe200008e0667 */
[----:B------:R-:W-:-:S02]  /*99b0*/  IADD3.X R47, RZ, R103, RZ, P2, !PT ;  /* 0x00000067ff2f7210 */ /* 0x000fc400017fe4ff */
        /* <DEDUP_REMOVED lines=12> */
[----:B------:R-:W-:-:S02]  /*9a80*/  LOP3.LUT R102, R5, R102, RZ, 0x3c, !PT ;  /* 0x0000006605667212 */ /* 0x000fc400078e3cff */
[----:B------:R-:W-:Y:S01]  /*9a90*/  LOP3.LUT R10, R171, 0x380, RZ, 0xc0, !PT ;  /* 0x00000380ab0a7812 */ /* 0x000fe200078ec0ff */
[----:B------:R-:W-:Y:S01]  /*9aa0*/  IMAD.X R7, RZ, RZ, R103, P1 ;  /* 0x000000ffff077224 */ /* 0x000fe200008e0667 */
[----:B------:R-:W-:Y:S02]  /*9ab0*/  LOP3.LUT R12, R173, 0x380, RZ, 0xc0, !PT ;  /* 0x00000380ad0c7812 */ /* 0x000fe400078ec0ff */
[-C--:B------:R-:W-:Y:S02]  /*9ac0*/  IADD3.X R5, RZ, R103.reuse, RZ, P2, !PT ;  /* 0x00000067ff057210 */ /* 0x080fe400017fe4ff */
[----:B------:R-:W-:Y:S02]  /*9ad0*/  LOP3.LUT R14, R175, 0x380, RZ, 0xc0, !PT ;  /* 0x00000380af0e7812 */ /* 0x000fe400078ec0ff */
[----:B------:R-:W-:Y:S02]  /*9ae0*/  MOV R102, R102 ;  /* 0x0000006600667202 */ /* 0x000fe40000000f00 */
[----:B------:R-:W-:-:S02]  /*9af0*/  LOP3.LUT R98, R4, 0x380, RZ, 0xc0, !PT ;  /* 0x0000038004627812 */ /* 0x000fc400078ec0ff */
[----:B------:R-:W-:Y:S01]  /*9b00*/  LOP3.LUT R20, R177, 0x380, RZ, 0xc0, !PT ;  /* 0x00000380b1147812 */ /* 0x000fe200078ec0ff */
[----:B------:R-:W-:Y:S01]  /*9b10*/  STSM.16.M88.4 [R102], R24 ;  /* 0x0000001866007844 */ /* 0x000fe20000000200 */
[----:B------:R-:W-:Y:S02]  /*9b20*/  LOP3.LUT R103, R151, 0x380, RZ, 0xc0, !PT ;  /* 0x0000038097677812 */ /* 0x000fe400078ec0ff */
[----:B------:R-:W-:Y:S02]  /*9b30*/  SHF.R.U64 R10, R10, 0x3, RZ ;  /* 0x000000030a0a7819 */ /* 0x000fe400000012ff */
[----:B------:R-:W-:Y:S02]  /*9b40*/  LOP3.LUT R30, R179, 0x380, RZ, 0xc0, !PT ;  /* 0x00000380b31e7812 */ /* 0x000fe400078ec0ff */
[----:B------:R-:W-:Y:S02]  /*9b50*/  SHF.R.U64 R12, R12, 0x3, RZ ;  /* 0x000000030c0c7819 */ /* 0x000fe400000012ff */
[----:B------:R-:W-:-:S02]  /*9b60*/  LOP3.LUT R38, R181, 0x380, RZ, 0xc0, !PT ;  /* 0x00000380b5267812 */ /* 0x000fc400078ec0ff */
[----:B------:R-:W-:Y:S02]  /*9b70*/  SHF.R.U64 R14, R14, 0x3, RZ ;  /* 0x000000030e0e7819 */ /* 0x000fe400000012ff */
[----:B------:R-:W-:Y:S02]  /*9b80*/  LOP3.LUT R46, R183, 0x380, RZ, 0xc0, !PT ;  /* 0x00000380b72e7812 */ /* 0x000fe400078ec0ff */
[----:B------:R-:W-:Y:S02]  /*9b90*/  SHF.R.U64 R29, R98, 0x3, RZ ;  /* 0x00000003621d7819 */ /* 0x000fe400000012ff */
[----:B------:R-:W-:Y:S02]  /*9ba0*/  SHF.R.U64 R20, R20, 0x3, RZ ;  /* 0x0000000314147819 */ /* 0x000fe400000012ff */
[----:B------:R-:W-:Y:S02]  /*9bb0*/  LOP3.LUT R54, R185, 0x380, RZ, 0xc0, !PT ;  /* 0x00000380b9367812 */ /* 0x000fe400078ec0ff */
[----:B------:R-:W-:-:S02]  /*9bc0*/  SHF.R.U64 R28, R103, 0x3, RZ ;  /* 0x00000003671c7819 */ /* 0x000fc400000012ff */
[----:B------:R-:W-:Y:S02]  /*9bd0*/  LOP3.LUT R10, R10, R171, RZ, 0x3c, !PT ;  /* 0x000000ab0a0a7212 */ /* 0x000fe400078e3cff */
[----:B------:R-:W-:Y:S02]  /*9be0*/  SHF.R.U64 R30, R30, 0x3, RZ ;  /* 0x000000031e1e7819 */ /* 0x000fe400000012ff */
[----:B------:R-:W-:Y:S02]  /*9bf0*/  LOP3.LUT R62, R187, 0x380, RZ, 0xc0, !PT ;  /* 0x00000380bb3e7812 */ /* 0x000fe400078ec0ff */
[----:B------:R-:W-:Y:S02]  /*9c00*/  LOP3.LUT R12, R12, R173, RZ, 0x3c, !PT ;  /* 0x000000ad0c0c7212 */ /* 0x000fe400078e3cff */
[----:B------:R-:W-:Y:S02]  /*9c10*/  SHF.R.U64 R38, R38, 0x3, RZ ;  /* 0x0000000326267819 */ /* 0x000fe400000012ff */
[----:B------:R-:W-:-:S02]  /*9c20*/  LOP3.LUT R70, R189, 0x380, RZ, 0xc0, !PT ;  /* 0x00000380bd467812 */ /* 0x000fc400078ec0ff */
[----:B------:R-:W-:Y:S02]  /*9c30*/  LOP3.LUT R14, R14, R175, RZ, 0x3c, !PT ;  /* 0x000000af0e0e7212 */ /* 0x000fe400078e3cff */
[----:B------:R-:W-:Y:S02]  /*9c40*/  SHF.R.U64 R46, R46, 0x3, RZ ;  /* 0x000000032e2e7819 */ /* 0x000fe400000012ff */
[----:B------:R-:W-:Y:S02]  /*9c50*/  LOP3.LUT R78, R191, 0x380, RZ, 0xc0, !PT ;  /* 0x00000380bf4e7812 */ /* 0x000fe400078ec0ff */
[----:B------:R-:W-:Y:S02]  /*9c60*/  LOP3.LUT R98, R29, R4, RZ, 0x3c, !PT ;  /* 0x000000041d627212 */ /* 0x000fe400078e3cff */
[----:B------:R-:W-:Y:S02]  /*9c70*/  LOP3.LUT R20, R20, R177, RZ, 0x3c, !PT ;  /* 0x000000b114147212 */ /* 0x000fe400078e3cff */
[----:B------:R-:W-:-:S02]  /*9c80*/  SHF.R.U64 R54, R54, 0x3, RZ ;  /* 0x0000000336367819 */ /* 0x000fc400000012ff */
[----:B------:R-:W-:Y:S02]  /*9c90*/  LOP3.LUT R94, R193, 0x380, RZ, 0xc0, !PT ;  /* 0x00000380c15e7812 */ /* 0x000fe400078ec0ff */
[----:B------:R-:W-:Y:S02]  /*9ca0*/  LOP3.LUT R4, R28, R151, RZ, 0x3c, !PT ;  /* 0x000000971c047212 */ /* 0x000fe400078e3cff */
[----:B------:R-:W-:Y:S02]  /*9cb0*/  LOP3.LUT R30, R30, R179, RZ, 0x3c, !PT ;  /* 0x000000b31e1e7212 */ /* 0x000fe400078e3cff */
[----:B------:R-:W-:Y:S02]  /*9cc0*/  SHF.R.U64 R62, R62, 0x3, RZ ;  /* 0x000000033e3e7819 */ /* 0x000fe400000012ff */
[----:B------:R-:W-:Y:S02]  /*9cd0*/  MOV R28, R10 ;  /* 0x0000000a001c7202 */ /* 0x000fe40000000f00 */
[----:B------:R-:W-:-:S02]  /*9ce0*/  LOP3.LUT R38, R38, R181, RZ, 0x3c, !PT ;  /* 0x000000b526267212 */ /* 0x000fc400078e3cff */
[----:B------:R-:W-:Y:S01]  /*9cf0*/  SHF.R.U64 R70, R70, 0x3, RZ ;  /* 0x0000000346467819 */ /* 0x000fe200000012ff */
[----:B------:R-:W-:Y:S01]  /*9d00*/  STSM.16.M88.4 [R28], R32 ;  /* 0x000000201c007844 */ /* 0x000fe20000000200 */
[----:B------:R-:W-:Y:S02]  /*9d10*/  MOV R12, R12 ;  /* 0x0000000c000c7202 */ /* 0x000fe40000000f00 */
[----:B------:R-:W-:Y:S02]  /*9d20*/  F2FP.BF16.F32.PACK_AB R56, R57, R56 ;  /* 0x000000383938723e */ /* 0x000fe400000010ff */
[----:B------:R-:W-:Y:S01]  /*9d30*/  LOP3.LUT R46, R46, R183, RZ, 0x3c, !PT ;  /* 0x000000b72e2e7212 */ /* 0x000fe200078e3cff */
[----:B------:R-:W-:Y:S01]  /*9d40*/  STSM.16.M88.4 [R12], R40 ;  /* 0x000000280c007844 */ /* 0x000fe20000000200 */
[----:B------:R-:W-:Y:S02]  /*9d50*/  SHF.R.U64 R78, R78, 0x3, RZ ;  /* 0x000000034e4e7819 */ /* 0x000fe400000012ff */
[----:B------:R-:W-:-:S02]  /*9d60*/  LOP3.LUT R165, R6, 0x380, RZ, 0xc0, !PT ;  /* 0x0000038006a57812 */ /* 0x000fc400078ec0ff */
[----:B------:R-:W-:Y:S02]  /*9d70*/  MOV R14, R14 ;  /* 0x0000000e000e7202 */ /* 0x000fe40000000f00 */
[----:B------:R-:W-:Y:S02]  /*9d80*/  F2FP.BF16.F32.PACK_AB R50, R53, R52 ;  /* 0x000000343532723e */ /* 0x000fe400000010ff */
        /* <DEDUP_REMOVED lines=34> */
[----:B------:R-:W-:Y:S01]  /*9fb0*/  ULDC UR11, c[0x0][0xa88] ;  /* 0x0002a200000b7ab9 */ /* 0x000fe20000000800 */
[----:B------:R-:W-:Y:S01]  /*9fc0*/  LOP3.LUT R78, R78, R191, RZ, 0x3c, !PT ;  /* 0x000000bf4e4e7212 */ /* 0x000fe200078e3cff */
[----:B------:R-:W-:Y:S01]  /*9fd0*/  UMOV UR4, URZ ;  /* 0x0000003f00047c82 */ /* 0x000fe20008000000 */
[----:B------:R-:W-:Y:S01]  /*9fe0*/  SHF.R.U64 R103, R165, 0x3, RZ ;  /* 0x00000003a5677819 */ /* 0x000fe200000012ff */
[----:B------:R-:W0:Y:S01]  /*9ff0*/  LDC R77, c[0x0][0xbe8] ;  /* 0x0002fa00ff4d7b82 */ /* 0x000e220000000800 */
[----:B------:R-:W-:Y:S02]  /*a000*/  MOV R46, R46 ;  /* 0x0000002e002e7202 */ /* 0x000fe40000000f00 */
[----:B------:R-:W-:Y:S02]  /*a010*/  F2FP.BF16.F32.PACK_AB R82, R85, R84 ;  /* 0x000000545552723e */ /* 0x000fe400000010ff */
[----:B------:R-:W-:-:S02]  /*a020*/  LOP3.LUT R94, R94, R193, RZ, 0x3c, !PT ;  /* 0x000000c15e5e7212 */ /* 0x000fc400078e3cff */
[----:B------:R-:W-:Y:S01]  /*a030*/  MOV R54, R54 ;  /* 0x0000003600367202 */ /* 0x000fe20000000f00 */
[----:B------:R-:W-:Y:S01]  /*a040*/  STSM.16.M88.4 [R46], R80 ;  /* 0x000000502e007844 */ /* 0x000fe20000000200 */
[----:B------:R-:W-:Y:S02]  /*a050*/  MOV R11, R98 ;  /* 0x00000062000b7202 */ /* 0x000fe40000000f00 */
        /* <DEDUP_REMOVED lines=38> */
[----:B------:R1:W-:Y:S01]  /*a2c0*/  STSM.16.M88.4 [R10], R136 ;  /* 0x000000880a007844 */ /* 0x0003e20000000200 */
[----:B------:R-:W-:-:S02]  /*a2d0*/  F2FP.BF16.F32.PACK_AB R146, R149, R148 ;  /* 0x000000949592723e */ /* 0x000fc400000010ff */
[----:B------:R-:W-:Y:S02]  /*a2e0*/  F2FP.BF16.F32.PACK_AB R147, R0, R150 ;  /* 0x000000960093723e */ /* 0x000fe400000010ff */
[----:B------:R-:W-:-:S03]  /*a2f0*/  PLOP3.LUT P0, PT, PT, PT, UP0, 0x80, 0x0 ;  /* 0x000000000000781c */ /* 0x000fc60003f0f008 */
[----:B------:R2:W-:Y:S01]  /*a300*/  STSM.16.M88.4 [R6], R144 ;  /* 0x0000009006007844 */ /* 0x0005e20000000200 */
[----:B------:R-:W-:Y:S09]  /*a310*/  BAR.SYNC.DEFER_BLOCKING 0x1, 0x100 ;  /* 0x0044000000007b1d */ /* 0x000ff20000010000 */
[----:B------:R-:W3:Y:S01]  /*a320*/  @P0 LDG.E R0, desc[UR48][R4.64] ;  /* 0x0000003004000981 */ /* 0x000ee2000c1e1900 */
[----:B------:R-:W-:Y:S01]  /*a330*/  UISETP.NE.U32.AND UP1, UPT, UR12, URZ, UPT ;  /* 0x0000003f0c00728c */ /* 0x000fe2000bf25070 */
[----:B0-----:R-:W-:-:S02]  /*a340*/  ISETP.NE.AND P1, PT, R77, 0x1, PT ;  /* 0x000000014d00780c */ /* 0x001fc40003f25270 */
[----:B-1----:R-:W-:Y:S01]  /*a350*/  IADD3 R10, R16, UR45, RZ ;  /* 0x0000002d100a7c10 */ /* 0x002fe2000fffe0ff */
        /* <DEDUP_REMOVED lines=8> */
[----:B---3--:R-:W-:Y:S01]  /*a3e0*/  @P0 R2UR UR4, R0 ;  /* 0x00000000000402ca */ /* 0x008fe200000e0000 */
[----:B------:R-:W-:-:S06]  /*a3f0*/  IMAD.U32 R0, RZ, RZ, UR11 ;  /* 0x0000000bff007e24 */ /* 0x000fcc000f8e00ff */
[----:B------:R2:W5:Y:S01]  /*a400*/  @P2 LDG.E R0, desc[UR48][R12.64] ;  /* 0x000000300c002981 */ /* 0x000562000c1e1900 */
[----:B01----:R-:W-:Y:S07]  /*a410*/  @P2 BRA `(.L_x_14124) ;  /* 0x0000000000102947 */ /* 0x003fee0003800000 */
[----:B------:R-:W-:Y:S05]  /*a420*/  @!P0 BRA `(.L_x_14124) ;  /* 0x00000000000c8947 */ /* 0x000fea0003800000 */
[----:B------:R-:W3:Y:S04]  /*a430*/  LDG.E R11, desc[UR48][R4.64] ;  /* 0x00000030040b7981 */ /* 0x000ee8000c1e1900 */
[----:B-----5:R-:W3:Y:S02]  /*a440*/  LDG.E R0, desc[UR48][R4.64+0x4] ;  /* 0x0000043004007981 */ /* 0x020ee4000c1e1900 */
[----:B---3--:R-:W-:-:S07]  /*a450*/  IMAD.IADD R0, R0, 0x1, -R11 ;  /* 0x0000000100007824 */ /* 0x008fce00078e0a0b */
.L_x_14124:
[----:B------:R-:W-:Y:S01]  /*a460*/  USHF.R.S32.HI UR18, URZ, 0x1f, UR43 ;  /* 0x0000001f3f127899 */ /* 0x000fe2000801142b */
[----:B------:R-:W-:Y:S01]  /*a470*/  @P1 IMAD.HI.U32 R4, R10, R7, RZ ;  /* 0x000000070a041227 */ /* 0x000fe200078e00ff */
[----:B------:R-:W-:Y:S01]  /*a480*/  ULDC.64 UR16, c[0x0][0xb90] ;  /* 0x0002e40000107ab9 */ /* 0x000fe20000000a00 */
[----:B------:R-:W-:Y:S01]  /*a490*/  USHF.R.S32.HI UR13, URZ, 0x1f, UR4 ;  /* 0x0000001f3f0d7899 */ /* 0x000fe20008011404 */
[----:B------:R-:W0:Y:S01]  /*a4a0*/  @P1 LDC R79, c[0x0][0xbf0] ;  /* 0x0002fc00ff4f1b82 */ /* 0x000e220000000800 */
[----:B------:R-:W-:Y:S01]  /*a4b0*/  UIMAD UR11, UR18, UR16, URZ ;  /* 0x00000010120b72a4 */ /* 0x000fe2000f8e023f */
[----:B--2---:R-:W-:Y:S01]  /*a4c0*/  IMAD.MOV.U32 R6, RZ, RZ, R10 ;  /* 0x000000ffff067224 */ /* 0x004fe200078e000a */
[----:B------:R-:W-:Y:S01]  /*a4d0*/  UMOV UR12, UR4 ;  /* 0x00000004000c7c82 */ /* 0x000fe20008000000 */
[----:B------:R-:W-:Y:S01]  /*a4e0*/  @P1 SHF.R.U32.HI R6, RZ, R9, R4 ;  /* 0x00000009ff061219 */ /* 0x000fe20000011604 */
[----:B------:R-:W-:Y:S01]  /*a4f0*/  UIMAD.WIDE.U32 UR14, UR43, UR16, UR12 ;  /* 0x000000102b0e72a5 */ /* 0x000fe2000f8e000c */
[----:B------:R-:W-:Y:S01]  /*a500*/  IMAD.MOV.U32 R5, RZ, RZ, 0x2 ;  /* 0x00000002ff057424 */ /* 0x000fe200078e00ff */
[----:B------:R-:W-:Y:S01]  /*a510*/  UIMAD UR11, UR43, UR17, UR11 ;  /* 0x000000112b0b72a4 */ /* 0x000fe2000f8e020b */
[----:B------:R-:W-:Y:S01]  /*a520*/  VIADD R26, R203, UR45 ;  /* 0x0000002dcb1a7c36 */ /* 0x000fe20008000000 */
[----:B------:R-:W-:Y:S01]  /*a530*/  USEL UR41, UR41, URZ, !UP0 ;  /* 0x0000003f29297287 */ /* 0x000fe2000c000000 */
[----:B------:R-:W-:Y:S01]  /*a540*/  IMAD.MOV R4, RZ, RZ, -R6 ;  /* 0x000000ffff047224 */ /* 0x000fe200078e0a06 */
[----:B------:R-:W-:Y:S01]  /*a550*/  ULDC.64 UR16, c[0x0][0xb98] ;  /* 0x0002e60000107ab9 */ /* 0x000fe20000000a00 */
[----:B------:R-:W-:Y:S01]  /*a560*/  UIADD3 UR15, UR15, UR11, URZ ;  /* 0x0000000b0f0f7290 */ /* 0x000fe2000fffe03f */
[----:B-----5:R-:W-:Y:S01]  /*a570*/  IMAD R83, R0, R77, RZ ;  /* 0x0000004d00537224 */ /* 0x020fe200078e02ff */
[----:B------:R-:W-:Y:S01]  /*a580*/  USEL UR40, UR40, URZ, !UP0 ;  /* 0x0000003f28287287 */ /* 0x000fe2000c000000 */
[----:B------:R-:W-:Y:S01]  /*a590*/  IMAD R9, R77, R4, R10 ;  /* 0x000000044d097224 */ /* 0x000fe200078e020a */
[----:B------:R-:W-:Y:S01]  /*a5a0*/  UIMAD UR11, UR41, UR16, URZ ;  /* 0x00000010290b72a4 */ /* 0x000fe2000f8e023f */
[----:B------:R-:W-:Y:S01]  /*a5b0*/  IMAD R4, R200, 0x40, R2 ;  /* 0x00000040c8047824 */ /* 0x000fe200078e0202 */
[----:B------:R-:W-:Y:S01]  /*a5c0*/  UIMAD.WIDE.U32 UR14, UR40, UR16, UR14 ;  /* 0x00000010280e72a5 */ /* 0x000fe2000f8e000e */
[----:B------:R-:W-:Y:S01]  /*a5d0*/  SHF.R.S32.HI R10, RZ, 0x1f, R6 ;  /* 0x0000001fff0a7819 */ /* 0x000fe20000011406 */
[----:B------:R-:W-:Y:S01]  /*a5e0*/  UIMAD UR11, UR40, UR17, UR11 ;  /* 0x00000011280b72a4 */ /* 0x000fe2000f8e020b */
[----:B------:R-:W-:Y:S01]  /*a5f0*/  SHF.R.S32.HI R7, RZ, 0x1f, R9 ;  /* 0x0000001fff077819 */ /* 0x000fe20000011409 */
[----:B------:R-:W-:Y:S01]  /*a600*/  IMAD.WIDE R4, R4, R5, UR8 ;  /* 0x0000000804047e25 */ /* 0x000fe2000f8e0205 */
[----:B------:R-:W-:Y:S01]  /*a610*/  ULDC.64 UR8, c[0x0][0xb88] ;  /* 0x0002e20000087ab9 */ /* 0x000fe20000000a00 */
[----:B------:R-:W-:-:S02]  /*a620*/  IADD3 R6, P0, R6, UR14, RZ ;  /* 0x0000000e06067c10 */ /* 0x000fc4000ff1e0ff */
[----:B------:R-:W-:Y:S01]  /*a630*/  IMAD.U32 R11, RZ, RZ, UR11 ;  /* 0x0000000bff0b7e24 */ /* 0x000fe2000f8e00ff */
[C---:B------:R-:W-:Y:S01]  /*a640*/  IADD3 R33, P2, R4.reuse, 0x5000, RZ ;  /* 0x0000500004217810 */ /* 0x040fe20007f5e0ff */
[----:B------:R-:W-:Y:S01]  /*a650*/  IMAD R12, R7, UR8, RZ ;  /* 0x00000008070c7c24 */ /* 0x000fe2000f8e02ff */
[----:B------:R-:W-:Y:S02]  /*a660*/  IADD3 R53, P3, R4, 0x4000, RZ ;  /* 0x0000400004357810 */ /* 0x000fe40007f7e0ff */
[----:B------:R-:W-:Y:S01]  /*a670*/  IADD3.X R7, R10, UR15, R11, P0, !PT ;  /* 0x0000000f0a077c10 */ /* 0x000fe200087fe40b */
[----:B------:R-:W-:Y:S01]  /*a680*/  IMAD R11, R9, UR9, R12 ;  /* 0x00000009090b7c24 */ /* 0x000fe2000f8e020c */
[----:B------:R-:W-:Y:S01]  /*a690*/  LOP3.LUT R32, R33, 0x380, RZ, 0xc0, !PT ;  /* 0x0000038021207812 */ /* 0x000fe200078ec0ff */
[----:B------:R-:W-:Y:S01]  /*a6a0*/  ULDC.64 UR14, c[0x0][0xaa0] ;  /* 0x0002a800000e7ab9 */ /* 0x000fe20000000a00 */
[----:B------:R-:W-:Y:S01]  /*a6b0*/  LOP3.LUT R52, R53, 0x380, RZ, 0xc0, !PT ;  /* 0x0000038035347812 */ /* 0x000fe200078ec0ff */
[----:B------:R-:W-:Y:S01]  /*a6c0*/  IMAD.WIDE.U32 R6, R9, UR8, R6 ;  /* 0x0000000809067c25 */ /* 0x000fe2000f8e0006 */
[----:B------:R-:W-:Y:S01]  /*a6d0*/  ULDC.64 UR8, c[0x0][0xb50] ;  /* 0x0002d40000087ab9 */ /* 0x000fe20000000a00 */
[----:B------:R-:W-:-:S02]  /*a6e0*/  SHF.R.U64 R32, R32, 0x3, RZ ;  /* 0x0000000320207819 */ /* 0x000fc400000012ff */
[----:B------:R-:W-:Y:S02]  /*a6f0*/  SHF.R.U64 R52, R52, 0x3, RZ ;  /* 0x0000000334347819 */ /* 0x000fe400000012ff */
[----:B------:R-:W-:Y:S02]  /*a700*/  IADD3 R7, R7, R11, RZ ;  /* 0x0000000b07077210 */ /* 0x000fe40007ffe0ff */
[----:B------:R-:W-:Y:S02]  /*a710*/  LEA R14, P0, R6, UR8, 0x2 ;  /* 0x00000008060e7c11 */ /* 0x000fe4000f8010ff */
[----:B------:R-:W-:Y:S01]  /*a720*/  LOP3.LUT R32, R32, R33, RZ, 0x3c, !PT ;  /* 0x0000002120207212 */ /* 0x000fe200078e3cff */
[----:B------:R-:W-:Y:S01]  /*a730*/  IMAD.X R33, RZ, RZ, R5, P2 ;  /* 0x000000ffff217224 */ /* 0x000fe200010e0605 */
[----:B------:R-:W-:Y:S01]  /*a740*/  LEA.HI.X R15, R6, UR9, R7, 0x2, P0 ;  /* 0x00000009060f7c11 */ /* 0x000fe200080f1407 */
[----:B------:R-:W-:Y:S01]  /*a750*/  SHFL.IDX PT, R20, R14, RZ, 0x1c1f ;  /* 0x001c1fff0e147589 */ /* 0x000fe200000e0000 */
[----:B------:R-:W-:Y:S01]  /*a760*/  IADD3 R29, P0, R4, 0x3000, RZ ;  /* 0x00003000041d7810 */ /* 0x000fe20007f1e0ff */
[----:B------:R-:W-:Y:S01]  /*a770*/  VIADD R6, R26, 0x8 ;  /* 0x000000081a067836 */ /* 0x000fe20000000000 */
[----:B------:R-:W-:Y:S01]  /*a780*/  IADD3 R11, P2, R4, 0xb000, RZ ;  /* 0x0000b000040b7810 */ /* 0x000fe20007f5e0ff */
[----:B------:R-:W1:Y:S01]  /*a790*/  SHFL.IDX PT, R21, R15, RZ, 0x1c1f ;  /* 0x001c1fff0f157589 */ /* 0x000e6200000e0000 */
[----:B------:R-:W-:-:S02]  /*a7a0*/  LOP3.LUT R28, R29, 0x380, RZ, 0xc0, !PT ;  /* 0x000003801d1c7812 */ /* 0x000fc400078ec0ff */
[----:B------:R-:W-:Y:S01]  /*a7b0*/  LOP3.LUT R10, R11, 0x380, RZ, 0xc0, !PT ;  /* 0x000003800b0a7812 */ /* 0x000fe200078ec0ff */
[----:B------:R-:W-:Y:S01]  /*a7c0*/  SHFL.IDX PT, R46, R14, 0x1, 0x1c1f ;  /* 0x003c1f000e2e7f89 */ /* 0x000fe200000e0000 */
[----:B------:R-:W-:Y:S02]  /*a7d0*/  SHF.R.U64 R28, R28, 0x3, RZ ;  /* 0x000000031c1c7819 */ /* 0x000fe400000012ff */
[----:B------:R-:W-:Y:S01]  /*a7e0*/  SHF.R.U64 R10, R10, 0x3, RZ ;  /* 0x000000030a0a7819 */ /* 0x000fe200000012ff */
[----:B------:R-:W2:Y:S01]  /*a7f0*/  SHFL.IDX PT, R47, R15, 0x1, 0x1c1f ;  /* 0x003c1f000f2f7f89 */ /* 0x000ea200000e0000 */
[----:B------:R-:W-:Y:S01]  /*a800*/  LOP3.LUT R28, R28, R29, RZ, 0x3c, !PT ;  /* 0x0000001d1c1c7212 */ /* 0x000fe200078e3cff */
[--C-:B------:R-:W-:Y:S01]  /*a810*/  IMAD.X R29, RZ, RZ, R5.reuse, P0 ;  /* 0x000000ffff1d7224 */ /* 0x100fe200000e0605 */
[----:B------:R-:W-:Y:S02]  /*a820*/  IADD3 R57, P0, R4, 0x9000, RZ ;  /* 0x0000900004397810 */ /* 0x000fe40007f1e0ff */
[----:B------:R-:W-:Y:S01]  /*a830*/  LOP3.LUT R10, R10, R11, RZ, 0x3c, !PT ;  /* 0x0000000b0a0a7212 */ /* 0x000fe200078e3cff */
[----:B------:R-:W-:Y:S01]  /*a840*/  IMAD.X R11, RZ, RZ, R5, P2 ;  /* 0x000000ffff0b7224 */ /* 0x000fe200010e0605 */
[----:B------:R-:W-:-:S02]  /*a850*/  LOP3.LUT R56, R57, 0x380, RZ, 0xc0, !PT ;  /* 0x0000038039387812 */ /* 0x000fc400078ec0ff */
[----:B------:R-:W-:Y:S01]  /*a860*/  LOP3.LUT R52, R52, R53, RZ, 0x3c, !PT ;  /* 0x0000003534347212 */ /* 0x000fe200078e3cff */
[--C-:B------:R-:W-:Y:S01]  /*a870*/  IMAD.X R53, RZ, RZ, R5.reuse, P3 ;  /* 0x000000ffff357224 */ /* 0x100fe200018e0605 */
[----:B------:R-:W-:Y:S02]  /*a880*/  SHF.R.U64 R56, R56, 0x3, RZ ;  /* 0x0000000338387819 */ /* 0x000fe400000012ff */
[----:B------:R-:W-:Y:S02]  /*a890*/  IADD3 R45, P3, R4, 0xa000, RZ ;  /* 0x0000a000042d7810 */ /* 0x000fe40007f7e0ff */
[----:B------:R-:W-:Y:S01]  /*a8a0*/  LOP3.LUT R56, R56, R57, RZ, 0x3c, !PT ;  /* 0x0000003938387212 */ /* 0x000fe200078e3cff */
[----:B------:R-:W-:Y:S01]  /*a8b0*/  IMAD.X R57, RZ, RZ, R5, P0 ;  /* 0x000000ffff397224 */ /* 0x000fe200000e0605 */
[----:B------:R-:W-:Y:S02]  /*a8c0*/  LOP3.LUT P0, RZ, R201, 0x3, RZ, 0xc0, !PT ;  /* 0x00000003c9ff7812 */ /* 0x000fe4000780c0ff */
[----:B------:R-:W-:-:S02]  /*a8d0*/  LOP3.LUT R44, R45, 0x380, RZ, 0xc0, !PT ;  /* 0x000003802d2c7812 */ /* 0x000fc400078ec0ff */
[----:B------:R-:W-:Y:S02]  /*a8e0*/  ISETP.GE.OR P2, PT, R26, R83, P0 ;  /* 0x000000531a00720c */ /* 0x000fe40000746670 */
[C---:B------:R-:W-:Y:S02]  /*a8f0*/  IADD3 R13, P5, R4.reuse, 0x1000, RZ ;  /* 0x00001000040d7810 */ /* 0x040fe40007fbe0ff */
[----:B------:R-:W-:Y:S02]  /*a900*/  IADD3 R25, P4, R4, 0x2000, RZ ;  /* 0x0000200004197810 */ /* 0x000fe40007f9e0ff */
[----:B------:R-:W-:Y:S02]  /*a910*/  SHF.R.U64 R44, R44, 0x3, RZ ;  /* 0x000000032c2c7819 */ /* 0x000fe400000012ff */
[----:B------:R-:W-:Y:S02]  /*a920*/  LOP3.LUT R12, R13, 0x380, RZ, 0xc0, !PT ;  /* 0x000003800d0c7812 */ /* 0x000fe400078ec0ff */
[----:B------:R-:W-:-:S02]  /*a930*/  LOP3.LUT R24, R25, 0x380, RZ, 0xc0, !PT ;  /* 0x0000038019187812 */ /* 0x000fc400078ec0ff */
[----:B------:R-:W-:Y:S01]  /*a940*/  LOP3.LUT R44, R44, R45, RZ, 0x3c, !PT ;  /* 0x0000002d2c2c7212 */ /* 0x000fe200078e3cff */
[----:B-1----:R1:W-:Y:S01]  /*a950*/  @!P2 ST.E desc[UR48][R20.64], R8 ;  /* 0x000000081400a985 */ /* 0x0023e2000c101930 */
[----:B------:R-:W-:Y:S01]  /*a960*/  SHF.R.U64 R12, R12, 0x3, RZ ;  /* 0x000000030c0c7819 */ /* 0x000fe200000012ff */
[--C-:B------:R-:W-:Y:S01]  /*a970*/  IMAD.X R45, RZ, RZ, R5.reuse, P3 ;  /* 0x000000ffff2d7224 */ /* 0x100fe200018e0605 */
[----:B------:R-:W-:Y:S02]  /*a980*/  SHF.R.U64 R24, R24, 0x3, RZ ;  /* 0x0000000318187819 */ /* 0x000fe400000012ff */
[----:B------:R-:W-:Y:S02]  /*a990*/  IADD3 R7, P3, R4, 0xf000, RZ ;  /* 0x0000f00004077810 */ /* 0x000fe40007f7e0ff */
[----:B------:R-:W-:Y:S01]  /*a9a0*/  LOP3.LUT R12, R12, R13, RZ, 0x3c, !PT ;  /* 0x0000000d0c0c7212 */ /* 0x000fe200078e3cff */
[--C-:B------:R-:W-:Y:S01]  /*a9b0*/  IMAD.X R13, RZ, RZ, R5.reuse, P5 ;  /* 0x000000ffff0d7224 */ /* 0x100fe200028e0605 */
[----:B------:R-:W-:Y:S01]  /*a9c0*/  LOP3.LUT R24, R24, R25, RZ, 0x3c, !PT ;  /* 0x0000001918187212 */ /* 0x000fe200078e3cff */
[--C-:B------:R-:W-:Y:S01]  /*a9d0*/  IMAD.X R25, RZ, RZ, R5.reuse, P4 ;  /* 0x000000ffff197224 */ /* 0x100fe200020e0605 */
[----:B------:R-:W-:Y:S01]  /*a9e0*/  LOP3.LUT R0, R7, 0x380, RZ, 0xc0, !PT ;  /* 0x0000038007007812 */ /* 0x000fe200078ec0ff */
[----:B-1----:R-:W1:Y:S01]  /*a9f0*/  @P1 LDC R21, c[0x0][0xbec] ;  /* 0x0002fb00ff151b82 */ /* 0x002e620000000800 */
[C---:B------:R-:W-:Y:S01]  /*aa00*/  IADD3 R37, P6, R4.reuse, 0x6000, RZ ;  /* 0x0000600004257810 */ /* 0x040fe20007fde0ff */
[----:B------:R-:W-:Y:S01]  /*aa10*/  UIMAD UR11, UR13, UR14, URZ ;  /* 0x0000000e0d0b72a4 */ /* 0x000fe2000f8e023f */
[C---:B------:R-:W-:Y:S01]  /*aa20*/  IADD3 R41, P5, R4.reuse, 0x7000, RZ ;  /* 0x0000700004297810 */ /* 0x040fe20007fbe0ff */
[----:B------:R-:W-:Y:S01]  /*aa30*/  UIMAD.WIDE.U32 UR8, UR4, UR14, URZ ;  /* 0x0000000e040872a5 */ /* 0x000fe2000f8e003f */
[----:B------:R-:W-:Y:S01]  /*aa40*/  IADD3 R65, P4, R4, 0x8000, RZ ;  /* 0x0000800004417810 */ /* 0x000fe20007f9e0ff */
[----:B------:R-:W-:Y:S01]  /*aa50*/  IMAD.X R49, RZ, RZ, R5, P3 ;  /* 0x000000ffff317224 */ /* 0x000fe200018e0605 */
[----:B------:R-:W-:Y:S01]  /*aa60*/  SHF.R.U64 R0, R0, 0x3, RZ ;  /* 0x0000000300007819 */ /* 0x000fe200000012ff */
[----:B------:R-:W-:Y:S01]  /*aa70*/  UIMAD UR11, UR4, UR15, UR11 ;  /* 0x0000000f040b72a4 */ /* 0x000fe2000f8e020b */
[----:B------:R-:W-:Y:S01]  /*aa80*/  LOP3.LUT R36, R37, 0x380, RZ, 0xc0, !PT ;  /* 0x0000038025247812 */ /* 0x000fe200078ec0ff */
[----:B------:R-:W-:Y:S01]  /*aa90*/  ULDC.64 UR12, c[0x0][0xae8] ;  /* 0x0002ba00000c7ab9 */ /* 0x000fe20000000a00 */
[----:B------:R-:W-:-:S02]  /*aaa0*/  LOP3.LUT R40, R41, 0x380, RZ, 0xc0, !PT ;  /* 0x0000038029287812 */ /* 0x000fc400078ec0ff */
[----:B------:R-:W-:Y:S02]  /*aab0*/  LOP3.LUT R64, R65, 0x380, RZ, 0xc0, !PT ;  /* 0x0000038041407812 */ /* 0x000fe400078ec0ff */
[----:B------:R-:W-:Y:S02]  /*aac0*/  ISETP.GE.OR P0, PT, R6, R83, P0 ;  /* 0x000000530600720c */ /* 0x000fe40000706670 */
[----:B------:R-:W-:Y:S01]  /*aad0*/  LOP3.LUT R48, R0, R7, RZ, 0x3c, !PT ;  /* 0x0000000700307212 */ /* 0x000fe200078e3cff */
[----:B------:R-:W-:Y:S01]  /*aae0*/  IMAD R0, R23, 0x20, R200 ;  /* 0x0000002017007824 */ /* 0x000fe200078e02c8 */
[----:B------:R-:W-:Y:S01]  /*aaf0*/  SHF.R.U64 R36, R36, 0x3, RZ ;  /* 0x0000000324247819 */ /* 0x000fe200000012ff */
[----:B------:R-:W-:Y:S01]  /*ab00*/  UIADD3 UR9, UR9, UR11, URZ ;  /* 0x0000000b09097290 */ /* 0x000fe2000fffe03f */
[----:B------:R-:W-:Y:S01]  /*ab10*/  SHF.R.U64 R40, R40, 0x3, RZ ;  /* 0x0000000328287819 */ /* 0x000fe200000012ff */
[----:B------:R-:W-:Y:S01]  /*ab20*/  UIMAD UR4, UR18, UR12, URZ ;  /* 0x0000000c120472a4 */ /* 0x000fe2000f8e023f */
[----:B------:R-:W-:Y:S01]  /*ab30*/  SHF.R.U64 R64, R64, 0x3, RZ ;  /* 0x0000000340407819 */ /* 0x000fe200000012ff */
[----:B------:R-:W-:Y:S01]  /*ab40*/  VIADD R78, R0, UR45 ;  /* 0x0000002d004e7c36 */ /* 0x000fe20008000000 */
[----:B------:R-:W-:Y:S01]  /*ab50*/  LOP3.LUT R36, R36, R37, RZ, 0x3c, !PT ;  /* 0x0000002524247212 */ /* 0x000fe200078e3cff */
[--C-:B------:R-:W-:Y:S01]  /*ab60*/  IMAD.X R37, RZ, RZ, R5.reuse, P6 ;  /* 0x000000ffff257224 */ /* 0x100fe200030e0605 */
[----:B------:R-:W-:Y:S01]  /*ab70*/  LOP3.LUT R40, R40, R41, RZ, 0x3c, !PT ;  /* 0x0000002928287212 */ /* 0x000fe200078e3cff */
[----:B------:R-:W-:Y:S01]  /*ab80*/  UIMAD UR4, UR43, UR13, UR4 ;  /* 0x0000000d2b0472a4 */ /* 0x000fe2000f8e0204 */
[----:B------:R-:W-:Y:S01]  /*ab90*/  LOP3.LUT R64, R64, R65, RZ, 0x3c, !PT ;  /* 0x0000004140407212 */ /* 0x000fe200078e3cff */
[----:B------:R-:W-:Y:S01]  /*aba0*/  IMAD.X R65, RZ, RZ, R5, P4 ;  /* 0x000000ffff417224 */ /* 0x000fe200020e0605 */
[----:B------:R-:W-:Y:S01]  /*abb0*/  IADD3.X R41, RZ, R5, RZ, P5, !PT ;  /* 0x00000005ff297210 */ /* 0x000fe20002ffe4ff */
[----:B------:R-:W-:Y:S01]  /*abc0*/  UIMAD.WIDE.U32 UR8, UR43, UR12, UR8 ;  /* 0x0000000c2b0872a5 */ /* 0x000fe2000f8e0008 */
[C---:B------:R-:W-:Y:S01]  /*abd0*/  IADD3 R73, P6, R4.reuse, 0xc000, RZ ;  /* 0x0000c00004497810 */ /* 0x040fe20007fde0ff */
[----:B--2---:R2:W-:Y:S01]  /*abe0*/  @!P0 ST.E desc[UR48][R46.64], R3 ;  /* 0x000000032e008985 */ /* 0x0045e2000c101930 */
[C---:B------:R-:W-:Y:S01]  /*abf0*/  IADD3 R69, P5, R4.reuse, 0xd000, RZ ;  /* 0x0000d00004457810 */ /* 0x040fe20007fbe0ff */
[----:B------:R-:W-:Y:S01]  /*ac00*/  ULDC.64 UR12, c[0x0][0xaf0] ;  /* 0x0002bc00000c7ab9 */ /* 0x000fe20000000a00 */
[----:B------:R-:W-:Y:S01]  /*ac10*/  IADD3 R61, P4, R4, 0xe000, RZ ;  /* 0x0000e000043d7810 */ /* 0x000fe20007f9e0ff */
[----:B-1----:R-:W-:Y:S01]  /*ac20*/  @P1 IMAD.HI.U32 R0, R78, R21, RZ ;  /* 0x000000154e001227 */ /* 0x002fe200078e00ff */
[----:B------:R-:W-:Y:S01]  /*ac30*/  UIADD3 UR9, UR9, UR4, URZ ;  /* 0x0000000409097290 */ /* 0x000fe2000fffe03f */
[----:B------:R-:W-:Y:S01]  /*ac40*/  LOP3.LUT R72, R73, 0x380, RZ, 0xc0, !PT ;  /* 0x0000038049487812 */ /* 0x000fe200078ec0ff */
[----:B------:R-:W-:Y:S01]  /*ac50*/  UIMAD UR4, UR41, UR12, URZ ;  /* 0x0000000c290472a4 */ /* 0x000fe2000f8e023f */
[----:B------:R-:W-:Y:S01]  /*ac60*/  LOP3.LUT R68, R69, 0x380, RZ, 0xc0, !PT ;  /* 0x0000038045447812 */ /* 0x000fe200078ec0ff */
[----:B------:R-:W5:Y:S01]  /*ac70*/  LD.E.128 R12, desc[UR48][R12.64] ;  /* 0x000000300c0c7980 */ /* 0x000f62000c101d00 */
[----:B------:R-:W-:-:S02]  /*ac80*/  LOP3.LUT R60, R61, 0x380, RZ, 0xc0, !PT ;  /* 0x000003803d3c7812 */ /* 0x000fc400078ec0ff */
[----:B------:R-:W-:Y:S01]  /*ac90*/  LOP3.LUT R9, R4, 0x380, RZ, 0xc0, !PT ;  /* 0x0000038004097812 */ /* 0x000fe200078ec0ff */
[----:B--2---:R-:W-:Y:S01]  /*aca0*/  IMAD.MOV.U32 R3, RZ, RZ, R78 ;  /* 0x000000ffff037224 */ /* 0x004fe200078e004e */
[----:B0-----:R-:W-:Y:S01]  /*acb0*/  @P1 SHF.R.U32.HI R3, RZ, R79, R0 ;  /* 0x0000004fff031219 */ /* 0x001fe20000011600 */
[----:B------:R-:W-:Y:S01]  /*acc0*/  UIMAD UR4, UR40, UR13, UR4 ;  /* 0x0000000d280472a4 */ /* 0x000fe2000f8e0204 */
[----:B------:R-:W-:Y:S01]  /*acd0*/  SHF.R.U64 R72, R72, 0x3, RZ ;  /* 0x0000000348487819 */ /* 0x000fe200000012ff */
[----:B------:R-:W-:Y:S01]  /*ace0*/  UIMAD.WIDE.U32 UR8, UR40, UR12, UR8 ;  /* 0x0000000c280872a5 */ /* 0x000fe2000f8e0008 */
[----:B------:R-:W-:Y:S01]  /*acf0*/  SHF.R.U64 R68, R68, 0x3, RZ ;  /* 0x0000000344447819 */ /* 0x000fe200000012ff */
[----:B------:R-:W5:Y:S01]  /*ad00*/  LD.E.128 R24, desc[UR48][R24.64] ;  /* 0x0000003018187980 */ /* 0x000f62000c101d00 */
[----:B------:R-:W-:Y:S02]  /*ad10*/  SHF.R.U64 R60, R60, 0x3, RZ ;  /* 0x000000033c3c7819 */ /* 0x000fe400000012ff */
[----:B------:R-:W-:Y:S01]  /*ad20*/  SHF.R.U64 R9, R9, 0x3, RZ ;  /* 0x0000000309097819 */ /* 0x000fe200000012ff */
[----:B------:R-:W-:Y:S01]  /*ad30*/  UIADD3 UR4, UR9, UR4, URZ ;  /* 0x0000000409047290 */ /* 0x000fe2000fffe03f */
[----:B------:R-:W-:Y:S01]  /*ad40*/  IADD3 R76, -R3, RZ, RZ ;  /* 0x000000ff034c7210 */ /* 0x000fe20007ffe1ff */
[----:B------:R-:W-:Y:S01]  /*ad50*/  ULDC.64 UR12, c[0x0][0xae0] ;  /* 0x0002b800000c7ab9 */ /* 0x000fe20000000a00 */
[----:B------:R-:W-:Y:S01]  /*ad60*/  SHF.R.S32.HI R0, RZ, 0x1f, R3 ;  /* 0x0000001fff007819 */ /* 0x000fe20000011403 */
[----:B------:R-:W5:Y:S01]  /*ad70*/  LD.E.128 R28, desc[UR48][R28.64] ;  /* 0x000000301c1c7980 */ /* 0x000f62000c101d00 */
[----:B------:R-:W-:-:S02]  /*ad80*/  LOP3.LUT R72, R72, R73, RZ, 0x3c, !PT ;  /* 0x0000004948487212 */ /* 0x000fc400078e3cff */
[----:B------:R-:W-:Y:S01]  /*ad90*/  LOP3.LUT R68, R68, R69, RZ, 0x3c, !PT ;  /* 0x0000004544447212 */ /* 0x000fe200078e3cff */
[--C-:B------:R-:W-:Y:S01]  /*ada0*/  IMAD.X R69, RZ, RZ, R5.reuse, P5 ;  /* 0x000000ffff457224 */ /* 0x100fe200028e0605 */
[----:B------:R-:W-:Y:S01]  /*adb0*/  LOP3.LUT R60, R60, R61, RZ, 0x3c, !PT ;  /* 0x0000003d3c3c7212 */ /* 0x000fe200078e3cff */
[----:B------:R-:W-:Y:S01]  /*adc0*/  IMAD.X R61, RZ, RZ, R5, P4 ;  /* 0x000000ffff3d7224 */ /* 0x000fe200020e0605 */
[----:B------:R-:W-:Y:S01]  /*add0*/  IADD3.X R73, RZ, R5, RZ, P6, !PT ;  /* 0x00000005ff497210 */ /* 0x000fe200037fe4ff */
[----:B------:R-:W5:Y:S01]  /*ade0*/  LD.E.128 R52, desc[UR48][R52.64] ;  /* 0x0000003034347980 */ /* 0x000f62000c101d00 */
[----:B------:R-:W-:Y:S01]  /*adf0*/  LOP3.LUT R4, R9, R4, RZ, 0x3c, !PT ;  /* 0x0000000409047212 */ /* 0x000fe200078e3cff */
[----:B------:R-:W-:Y:S02]  /*ae00*/  IMAD R0, R0, UR12, RZ ;  /* 0x0000000c00007c24 */ /* 0x000fe4000f8e02ff */
[----:B------:R-:W-:Y:S01]  /*ae10*/  IMAD R77, R77, R76, R78 ;  /* 0x0000004c4d4d7224 */ /* 0x000fe200078e024e */
[----:B------:R-:W5:Y:S01]  /*ae20*/  LD.E.128 R32, desc[UR48][R32.64] ;  /* 0x0000003020207980 */ /* 0x000f62000c101d00 */
[----:B------:R-:W-:-:S02]  /*ae30*/  IMAD.U32 R21, RZ, RZ, UR9 ;  /* 0x00000009ff157e24 */ /* 0x000fc4000f8e00ff */
        /* <DEDUP_REMOVED lines=8> */
[----:B------:R-:W-:-:S03]  /*aec0*/  IMAD.WIDE.U32 R20, R3, UR12, R20 ;  /* 0x0000000c03147c25 */ /* 0x000fc6000f8e0014 */
        /* <DEDUP_REMOVED lines=16> */
[----:B------:R-:W-:Y:S01]  /*afd0*/  VIADD R84, R200, UR45 ;  /* 0x0000002dc8547c36 */ /* 0x000fe20008000000 */
[----:B------:R-:W-:Y:S01]  /*afe0*/  UIADD3 UR10, UR10, 0x22820, URZ ;  /* 0x000228200a0a7890 */ /* 0x000fe2000fffe03f */
[C---:B------:R-:W-:Y:S02]  /*aff0*/  IMAD R3, R77.reuse, UR9, R76 ;  /* 0x000000094d037c24 */ /* 0x040fe4000f8e024c */
[----:B------:R-:W-:Y:S01]  /*b000*/  IMAD.WIDE.U32 R20, R77, UR8, R20 ;  /* 0x000000084d147c25 */ /* 0x000fe2000f8e0014 */
[----:B------:R-:W-:Y:S01]  /*b010*/  ISETP.GE.AND P2, PT, R84, R83, PT ;  /* 0x000000535400720c */ /* 0x000fe20003f46270 */
[----:B------:R-:W-:Y:S01]  /*b020*/  ULDC.64 UR8, c[0x0][0xa80] ;  /* 0x0002a00000087ab9 */ /* 0x000fe20000000a00 */
[----:B------:R-:W-:Y:S01]  /*b030*/  UPRMT UR10, URZ, 0x654, UR10 ;  /* 0x000006543f0a7896 */ /* 0x000fe2000800000a */
[----:B------:R-:W-:Y:S01]  /*b040*/  IMAD.IADD R3, R21, 0x1, R3 ;  /* 0x0000000115037824 */ /* 0x000fe200078e0203 */
[----:B------:R-:W-:Y:S01]  /*b050*/  LEA R82, P3, R20, UR8, 0x1 ;  /* 0x0000000814527c11 */ /* 0x000fe2000f8608ff */
[----:B------:R-:W-:-:S03]  /*b060*/  VIADD R0, R84, 0x20 ;  /* 0x0000002054007836 */ /* 0x000fc60000000000 */
[----:B------:R-:W-:Y:S02]  /*b070*/  LEA.HI.X R3, R20, UR9, R3, 0x1, P3 ;  /* 0x0000000914037c11 */ /* 0x000fe400098f0c03 */
[-C--:B------:R-:W-:Y:S01]  /*b080*/  ISETP.GE.AND P1, PT, R0, R83.reuse, PT ;  /* 0x000000530000720c */ /* 0x080fe20003f26270 */
[----:B0-----:R0:W1:Y:S01]  /*b090*/  SHFL.IDX PT, R85, R82, RZ, 0x181f ;  /* 0x00181fff52557589 */ /* 0x00106200000e0000 */
[----:B------:R-:W-:Y:S01]  /*b0a0*/  IADD3 R0, R84, 0x40, RZ ;  /* 0x0000004054007810 */ /* 0x000fe20007ffe0ff */
[----:B------:R-:W-:Y:S01]  /*b0b0*/  BSSY B1, `(.L_x_14125) ;  /* 0x0000016000017945 */ /* 0x000fe20003800000 */
[----:B------:R-:W-:Y:S01]  /*b0c0*/  SYNCS.ARRIVE.TRANS64.RED.A1T0 RZ, [UR10], RZ ;  /* 0x000000ffffff79a7 */ /* 0x000fe2000810040a */
        /* <DEDUP_REMOVED lines=20> */
.L_x_14126:
[----:B------:R-:W-:Y:S05]  /*b210*/  BSYNC B1 ;  /* 0x0000000000017941 */ /* 0x000fea0003800000 */
.L_x_14125:
        /* <DEDUP_REMOVED lines=21> */
.L_x_14128:
[----:B------:R-:W-:Y:S05]  /*b370*/  BSYNC B1 ;  /* 0x0000000000017941 */ /* 0x000fea0003800000 */
.L_x_14127:
        /* <DEDUP_REMOVED lines=21> */
.L_x_14130:
[----:B------:R-:W-:Y:S05]  /*b4d0*/  BSYNC B1 ;  /* 0x0000000000017941 */ /* 0x000fea0003800000 */
.L_x_14129:
[----:B------:R-:W-:Y:S01]  /*b4e0*/  VIADD R0, R84, 0x60 ;  /* 0x0000006054007836 */ /* 0x000fe20000000000 */
[----:B0--3--:R-:W3:Y:S04]  /*b4f0*/  SHFL.IDX PT, R3, R3, 0x3, 0x181f ;  /* 0x00781f0003037f89 */ /* 0x009ee800000e0000 */
[----:B------:R-:W-:Y:S01]  /*b500*/  ISETP.GE.AND P0, PT, R0, R83, PT ;  /* 0x000000530000720c */ /* 0x000fe20003f06270 */
[----:B------:R0:W0:-:S12]  /*b510*/  SHFL.IDX PT, R15, R82, 0x3, 0x181f ;  /* 0x00781f00520f7f89 */ /* 0x00001800000e0000 */
        /* <DEDUP_REMOVED lines=20> */
.L_x_14123:
        /* <DEDUP_REMOVED lines=35> */
.L_x_14132:
        /* <DEDUP_REMOVED lines=45> */
.L_x_14134:
[----:B------:R-:W-:Y:S05]  /*bb60*/  BSYNC B1 ;  /* 0x0000000000017941 */ /* 0x000fea0003800000 */
.L_x_14133:
[----:B------:R-:W-:Y:S01]  /*bb70*/  ULDC.64 UR14, c[0x0][0xaa0] ;  /* 0x0002a800000e7ab9 */ /* 0x000fe20000000a00 */
[----:B------:R-:W1:Y:S01]  /*bb80*/  @P0 LDC R5, c[0x0][0xbf0] ;  /* 0x0002fc00ff050b82 */ /* 0x000e620000000800 */
[----:B------:R-:W-:Y:S01]  /*bb90*/  UIMAD UR10, UR11, UR14, URZ ;  /* 0x0000000e0b0a72a4 */ /* 0x000fe2000f8e023f */
[----:B0-----:R-:W-:Y:S01]  /*bba0*/  IMAD R3, R23, 0x20, R200 ;  /* 0x0000002017037824 */ /* 0x001fe200078e02c8 */
[----:B------:R-:W-:Y:S01]  /*bbb0*/  UIMAD.WIDE.U32 UR8, UR4, UR14, URZ ;  /* 0x0000000e040872a5 */ /* 0x000fe2000f8e003f */
[----:B------:R-:W-:Y:S01]  /*bbc0*/  BSSY B1, `(.L_x_14135) ;  /* 0x0000040000017945 */ /* 0x000fe20003800000 */
[----:B------:R-:W-:Y:S01]  /*bbd0*/  UIMAD UR10, UR4, UR15, UR10 ;  /* 0x0000000f040a72a4 */ /* 0x000fe2000f8e020a */
[----:B------:R-:W-:Y:S02]  /*bbe0*/  VIADD R8, R3, UR45 ;  /* 0x0000002d03087c36 */ /* 0x000fe40008000000 */
        /* <DEDUP_REMOVED lines=9> */
[----:B------:R-:W-:Y:S02]  /*bc80*/  UIMAD UR4, UR41, UR10, URZ ;  /* 0x0000000a290472a4 */ /* 0x000fe4000f8e023f */
[----:B------:R-:W-:Y:S01]  /*bc90*/  UIMAD.WIDE.U32 UR8, UR40, UR10, UR8 ;  /* 0x0000000a280872a5 */ /* 0x000fe2000f8e0008 */
[----:B-1----:R-:W-:Y:S01]  /*bca0*/  @P0 SHF.R.U32.HI R3, RZ, R5, R4 ;  /* 0x00000005ff030219 */ /* 0x002fe20000011604 */
[----:B------:R-:W-:-:S03]  /*bcb0*/  UIMAD UR4, UR40, UR11, UR4 ;  /* 0x0000000b280472a4 */ /* 0x000fc6000f8e0204 */
[--C-:B------:R-:W-:Y:S01]  /*bcc0*/  SHF.R.S32.HI R4, RZ, 0x1f, R3.reuse ;  /* 0x0000001fff047819 */ /* 0x100fe20000011403 */
[----:B------:R-:W-:Y:S01]  /*bcd0*/  UIADD3 UR4, UR9, UR4, URZ ;  /* 0x0000000409047290 */ /* 0x000fe2000fffe03f */
[----:B------:R-:W-:Y:S01]  /*bce0*/  IMAD.MOV R7, RZ, RZ, -R3 ;  /* 0x000000ffff077224 */ /* 0x000fe200078e0a03 */
[----:B------:R-:W-:Y:S01]  /*bcf0*/  ULDC.64 UR10, c[0x0][0xae0] ;  /* 0x0002b800000a7ab9 */ /* 0x000fe20000000a00 */
[----:B------:R-:W-:Y:S02]  /*bd00*/  IMAD.U32 R5, RZ, RZ, UR9 ;  /* 0x00000009ff057e24 */ /* 0x000fe4000f8e00ff */
[----:B------:R-:W-:Y:S01]  /*bd10*/  IMAD R6, R4, UR10, RZ ;  /* 0x0000000a04067c24 */ /* 0x000fe2000f8e02ff */
[----:B------:R-:W-:Y:S01]  /*bd20*/  MOV R5, UR4 ;  /* 0x0000000400057c02 */ /* 0x000fe20008000f00 */
[----:B------:R-:W-:Y:S01]  /*bd30*/  IMAD.U32 R4, RZ, RZ, UR8 ;  /* 0x00000008ff047e24 */ /* 0x000fe2000f8e00ff */
[----:B------:R-:W-:Y:S01]  /*bd40*/  ULDC.64 UR8, c[0x0][0xad8] ;  /* 0x0002b60000087ab9 */ /* 0x000fe20000000a00 */
[----:B------:R-:W-:-:S02]  /*bd50*/  IMAD R7, R11, R7, R8 ;  /* 0x000000070b077224 */ /* 0x000fc400078e0208 */
[C---:B------:R-:W-:Y:S02]  /*bd60*/  IMAD R9, R3.reuse, UR11, R6 ;  /* 0x0000000b03097c24 */ /* 0x040fe4000f8e0206 */
[----:B------:R-:W-:Y:S01]  /*bd70*/  IMAD.WIDE.U32 R4, R3, UR10, R4 ;  /* 0x0000000a03047c25 */ /* 0x000fe2000f8e0004 */
[----:B------:R-:W-:-:S03]  /*bd80*/  SHF.R.S32.HI R3, RZ, 0x1f, R7 ;  /* 0x0000001fff037819 */ /* 0x000fc60000011407 */
        /* <DEDUP_REMOVED lines=35> */
.L_x_14136:
[----:B------:R-:W-:Y:S05]  /*bfc0*/  BSYNC B1 ;  /* 0x0000000000017941 */ /* 0x000fea0003800000 */
.L_x_14135:
        /* <DEDUP_REMOVED lines=21> */
.L_x_14138:
[----:B------:R-:W-:Y:S05]  /*c120*/  BSYNC B1 ;  /* 0x0000000000017941 */ /* 0x000fea0003800000 */
.L_x_14137:
        /* <DEDUP_REMOVED lines=21> */
.L_x_14140:
[----:B------:R-:W-:Y:S05]  /*c280*/  BSYNC B1 ;  /* 0x0000000000017941 */ /* 0x000fea0003800000 */
.L_x_14139:
        /* <DEDUP_REMOVED lines=22> */
.L_x_14131:
[----:B------:R-:W-:Y:S05]  /*c3f0*/  BSYNC B0 ;  /* 0x0000000000007941 */ /* 0x000fea0003800000 */
.L_x_14122:
[----:B------:R-:W-:Y:S02]  /*c400*/  ULDC UR4, c[0x0][0xc3c] ;  /* 0x00030f0000047ab9 */ /* 0x000fe40000000800 */
[----:B------:R-:W-:-:S06]  /*c410*/  UISETP.GE.AND UP0, UPT, UR7, UR4, UPT ;  /* 0x000000040700728c */ /* 0x000fcc000bf06270 */
[----:B------:R-:W-:-:S13]  /*c420*/  PLOP3.LUT P0, PT, PT, PT, UP0, 0x80, 0x0 ;  /* 0x000000000000781c */ /* 0x000fda0003f0f008 */
[----:B------:R-:W-:Y:S05]  /*c430*/  @!P0 BRA `(.L_x_14141) ;  /* 0xffffff4800548947 */ /* 0x000fea000383ffff */
[----:B------:R-:W-:Y:S05]  /*c440*/  EXIT ;  /* 0x000000000000794d */ /* 0x000fea0003800000 */
.L_x_14080:
        /* <DEDUP_REMOVED lines=16> */
.L_x_14142:
        /* <DEDUP_REMOVED lines=40> */
.L_x_14148:
        /* <DEDUP_REMOVED lines=12> */
.L_x_14147:
[----:B------:R-:W-:Y:S05]  /*c890*/  BSYNC B0 ;  /* 0x0000000000007941 */ /* 0x000fea0003800000 */
.L_x_14146:
        /* <DEDUP_REMOVED lines=20> */
.L_x_14144:
        /* <DEDUP_REMOVED lines=20> */
.L_x_14149:
        /* <DEDUP_REMOVED lines=29> */
[----:B0-----:R-:W-:Y:S02]  /*ccf0*/  IABS R10, R15 ;  /* 0x0000000f000a7213 */ /* 0x001fe40000000000 */
[----:B------:R-:W0:Y:S01]  /*cd00*/  I2F.RP R6, R8 ;  /* 0x0000000800067306 */ /* 0x000e220000209400 */
[----:B------:R-:W-:Y:S02]  /*cd10*/  IADD3 R18, -R15, RZ, RZ ;  /* 0x000000ff0f127210 */ /* 0x000fe40007ffe1ff */
[----:B------:R-:W-:-:S05]  /*cd20*/  IABS R9, R4 ;  /* 0x0000000400097213 */ /* 0x000fca0000000000 */
[----:B0-----:R-:W0:Y:S02]  /*cd30*/  MUFU.RCP R6, R6 ;  /* 0x0000000600067308 */ /* 0x001e240000001000 */
[----:B0-----:R-:W-:-:S06]  /*cd40*/  VIADD R3, R6, 0xffffffe ;  /* 0x0ffffffe06037836 */ /* 0x001fcc0000000000 */
[----:B------:R-:W0:Y:S02]  /*cd50*/  F2I.FTZ.U32.TRUNC.NTZ R3, R3 ;  /* 0x0000000300037305 */ /* 0x000e24000021f000 */
[----:B0-----:R-:W-:-:S04]  /*cd60*/  IMAD.MOV R2, RZ, RZ, -R3 ;  /* 0x000000ffff027224 */ /* 0x001fc800078e0a03 */
[----:B------:R-:W-:Y:S01]  /*cd70*/  IMAD.MOV.U32 R7, RZ, RZ, R2 ;  /* 0x000000ffff077224 */ /* 0x000fe200078e0002 */
[----:B------:R-:W-:-:S03]  /*cd80*/  MOV R2, RZ ;  /* 0x000000ff00027202 */ /* 0x000fc60000000f00 */
        /* <DEDUP_REMOVED lines=20> */
.L_x_14145:
[----:B------:R-:W-:Y:S01]  /*ced0*/  ULDC UR4, c[0x0][0xc3c] ;  /* 0x00030f0000047ab9 */ /* 0x000fe20000000800 */
[----:B------:R-:W-:Y:S02]  /*cee0*/  IMAD.MOV.U32 R17, RZ, RZ, RZ ;  /* 0x000000ffff117224 */ /* 0x000fe400078e00ff */
[----:B------:R-:W-:Y:S02]  /*cef0*/  IMAD.U32 R16, RZ, RZ, UR6 ;  /* 0x00000006ff107e24 */ /* 0x000fe4000f8e00ff */
[----:B------:R-:W-:Y:S02]  /*cf00*/  IMAD.MOV.U32 R18, RZ, RZ, RZ ;  /* 0x000000ffff127224 */ /* 0x000fe400078e00ff */
[----:B------:R-:W-:-:S07]  /*cf10*/  IMAD.U32 R19, RZ, RZ, UR4 ;  /* 0x00000004ff137e24 */ /* 0x000fce000f8e00ff */
.L_x_14150:
[----:B------:R-:W-:-:S13]  /*cf20*/  ISETP.NE.AND P0, PT, R5, RZ, PT ;  /* 0x000000ff0500720c */ /* 0x000fda0003f05270 */
[----:B------:R-:W0:Y:S01]  /*cf30*/  @!P0 S2R R3, SR_CgaCtaId ;  /* 0x0000000000038919 */ /* 0x000e220000008800 */
[----:B------:R-:W-:-:S04]  /*cf40*/  @!P0 MOV R0, 0x400 ;  /* 0x0000040000008802 */ /* 0x000fc80000000f00 */
[----:B0-----:R-:W-:-:S05]  /*cf50*/  @!P0 LEA R0, R3, R0, 0x18 ;  /* 0x0000000003008211 */ /* 0x001fca00078ec0ff */
[----:B------:R1:W-:Y:S01]  /*cf60*/  @!P0 STS.128 [R0+0x228d0], R16 ;  /* 0x0228d01000008388 */ /* 0x0003e20000000c00 */
[----:B------:R-:W-:Y:S06]  /*cf70*/  BAR.ARV 0x5, 0x180 ;  /* 0x0146000000007b1d */ /* 0x000fec0000002000 */
.L_x_14143:
[----:B------:R2:W-:Y:S01]  /*cf80*/  STL [R1+0x24], RZ ;  /* 0x000024ff01007387 */ /* 0x0005e20000100800 */
[----:B------:R-:W-:Y:S01]  /*cf90*/  ULDC UR4, c[0x0][0xc3c] ;  /* 0x00030f0000047ab9 */ /* 0x000fe20000000800 */
[----:B------:R-:W-:Y:S01]  /*cfa0*/  IMAD.MOV.U32 R26, RZ, RZ, 0x1 ;  /* 0x00000001ff1a7424 */ /* 0x000fe200078e00ff */
[----:B0-----:R-:W-:Y:S02]  /*cfb0*/  ISETP.GE.AND P0, PT, R19, UR4, PT ;  /* 0x0000000413007c0c */ /* 0x001fe4000bf06270 */
[----:B------:R-:W-:-:S11]  /*cfc0*/  MOV R24, RZ ;  /* 0x000000ff00187202 */ /* 0x000fd60000000f00 */
        /* <DEDUP_REMOVED lines=25> */
.L_x_14212:
[----:B0-----:R-:W0:Y:S02]  /*d160*/  LDC.64 R2, c[0x0][0xc88] ;  /* 0x00032200ff027b82 */ /* 0x001e240000000a00 */
[----:B0-----:R-:W-:-:S05]  /*d170*/  IMAD.WIDE R2, R19, 0x4, R2 ;  /* 0x0000000413027825 */ /* 0x001fca00078e0202 */
[----:B------:R-:W2:Y:S01]  /*d180*/  LDG.E R25, desc[UR48][R2.64] ;  /* 0x0000003002197981 */ /* 0x000ea2000c1e1900 */
        /* <DEDUP_REMOVED lines=45> */
.L_x_14152:
        /* <DEDUP_REMOVED lines=9> */
.L_x_14153:
        /* <DEDUP_REMOVED lines=8> */
[----:B---3--:R-:W-:-:S07]  /*d570*/  IADD3 R7, -R7, R0, RZ ;  /* 0x0000000007077210 */ /* 0x008fce0007ffe1ff */
.L_x_14154:
        /* <DEDUP_REMOVED lines=43> */
.L_x_14156:
        /* <DEDUP_REMOVED lines=20> */
.L_x_14159:
[----:B------:R-:W-:Y:S05]  /*d970*/  BSYNC B6 ;  /* 0x0000000000067941 */ /* 0x000fea0003800000 */
.L_x_14158:
        /* <DEDUP_REMOVED lines=20> */
.L_x_14162:
        /* <DEDUP_REMOVED lines=15> */
.L_x_14161:
[----:B------:R-:W-:Y:S05]  /*dbb0*/  BSYNC B6 ;  /* 0x0000000000067941 */ /* 0x000fea0003800000 */
.L_x_14160:
[----:B------:R-:W0:Y:S01]  /*dbc0*/  S2R R20, SR_TID.X ;  /* 0x0000000000147919 */ /* 0x000e220000002100 */
[----:B------:R-:W-:Y:S01]  /*dbd0*/  ULDC.64 UR4, c[0x0][0x9f8] ;  /* 0x00027e0000047ab9 */ /* 0x000fe20000000a00 */
[----:B------:R-:W1:Y:S01]  /*dbe0*/  LDC R10, c[0x0][0x430] ;  /* 0x00010c00ff0a7b82 */ /* 0x000e620000000800 */
[----:B------:R-:W-:-:S04]  /*dbf0*/  ISETP.NE.U32.AND P0, PT, RZ, UR4, PT ;  /* 0x00000004ff007c0c */ /* 0x000fc8000bf05070 */
[----:B------:R-:W-:-:S13]  /*dc00*/  ISETP.NE.AND.EX P0, PT, RZ, UR5, PT, P0 ;  /* 0x00000005ff007c0c */ /* 0x000fda000bf05300 */
[----:B------:R-:W-:Y:S01]  /*dc10*/  @P0 IADD3 R2, P1, R27, UR4, RZ ;  /* 0x000000041b020c10 */ /* 0x000fe2000ff3e0ff */
[----:B------:R-:W-:Y:S01]  /*dc20*/  ULDC UR4, c[0x0][0x320] ;  /* 0x0000c80000047ab9 */ /* 0x000fe20000000800 */
[----:B------:R-:W-:Y:S02]  /*dc30*/  LOP3.LUT R23, R23, 0xfffffff7, RZ, 0xc0, !PT ;  /* 0xfffffff717177812 */ /* 0x000fe400078ec0ff */
[----:B------:R-:W-:-:S05]  /*dc40*/  @P0 IADD3.X R3, R31, UR5, RZ, P1, !PT ;  /* 0x000000051f030c10 */ /* 0x000fca0008ffe4ff */
[----:B------:R2:W5:Y:S01]  /*dc50*/  @P0 LDG.E R28, desc[UR48][R2.64] ;  /* 0x00000030021c0981 */ /* 0x000562000c1e1900 */
[----:B------:R-:W-:Y:S01]  /*dc60*/  UMOV UR5, 0xffffffff ;  /* 0xffffffff00057882 */ /* 0x000fe20000000000 */
[----:B------:R-:W-:Y:S01]  /*dc70*/  VIADD R0, R34, 0xffffffff ;  /* 0xffffffff22007836 */ /* 0x000fe20000000000 */
[----:B0-----:R-:W-:-:S04]  /*dc80*/  SHF.L.U32 R35, R20, 0x3, RZ ;  /* 0x0000000314237819 */ /* 0x001fc800000006ff */
[----:B------:R-:W-:-:S04]  /*dc90*/  LOP3.LUT R35, R35, 0x38, RZ, 0xc0, !PT ;  /* 0x0000003823237812 */ /* 0x000fc800078ec0ff */
[C---:B------:R-:W-:Y:S02]  /*dca0*/  LOP3.LUT R33, R35.reuse, 0x40, RZ, 0xfc, !PT ;  /* 0x0000004023217812 */ /* 0x040fe400078efcff */
[----:B------:R-:W-:Y:S02]  /*dcb0*/  LOP3.LUT R21, R35, 0x80, RZ, 0xfc, !PT ;  /* 0x0000008023157812 */ /* 0x000fe400078efcff */
[----:B------:R-:W-:Y:S02]  /*dcc0*/  ISETP.GE.AND P3, PT, R33, UR4, PT ;  /* 0x0000000421007c0c */ /* 0x000fe4000bf66270 */
[----:B------:R-:W-:Y:S02]  /*dcd0*/  ISETP.GE.AND P1, PT, R21, UR4, PT ;  /* 0x0000000415007c0c */ /* 0x000fe4000bf26270 */
[C---:B------:R-:W-:Y:S02]  /*dce0*/  ISETP.GE.AND P2, PT, R35.reuse, UR4, PT ;  /* 0x0000000423007c0c */ /* 0x040fe4000bf46270 */
[----:B------:R-:W-:-:S04]  /*dcf0*/  LOP3.LUT R20, R35, 0xc0, RZ, 0xfc, !PT ;  /* 0x000000c023147812 */ /* 0x000fc800078efcff */
[----:B------:R-:W-:-:S03]  /*dd00*/  ISETP.GE.AND P0, PT, R20, UR4, PT ;  /* 0x0000000414007c0c */ /* 0x000fc6000bf06270 */
        /* <DEDUP_REMOVED lines=8> */
.L_x_14229:
[----:B------:R-:W0:Y:S01]  /*dd90*/  S2R R2, SR_TID.X ;  /* 0x0000000000027919 */ /* 0x000e220000002100 */
[----:B------:R-:W-:Y:S02]  /*dda0*/  ISETP.NE.AND P1, PT, R10, 0x1, PT ;  /* 0x000000010a00780c */ /* 0x000fe40003f25270 */
[----:B-----5:R-:W-:Y:S01]  /*ddb0*/  SHF.R.S32.HI R31, RZ, 0x1f, R28 ;  /* 0x0000001fff1f7819 */ /* 0x020fe2000001141c */
[----:B------:R-:W1:Y:S01]  /*ddc0*/  S2R R3, SR_TID.X ;  /* 0x0000000000037919 */ /* 0x000e620000002100 */
[----:B------:R-:W-:Y:S02]  /*ddd0*/  LOP3.LUT R23, R23, 0xffffff7f, RZ, 0xc0, !PT ;  /* 0xffffff7f17177812 */ /* 0x000fe400078ec0ff */
[----:B------:R-:W-:-:S07]  /*dde0*/  MOV R34, RZ ;  /* 0x000000ff00227202 */ /* 0x000fce0000000f00 */
[----:B------:R-:W2:Y:S01]  /*ddf0*/  @P1 LDC R4, c[0x0][0x434] ;  /* 0x00010d00ff041b82 */ /* 0x000ea20000000800 */
[----:B------:R-:W-:Y:S02]  /*de00*/  @P1 LOP3.LUT R23, R23, 0x80, RZ, 0xfc, !PT ;  /* 0x0000008017171812 */ /* 0x000fe400078efcff */
[----:B0-----:R-:W-:Y:S01]  /*de10*/  LOP3.LUT R2, R2, 0x7f, RZ, 0xc0, !PT ;  /* 0x0000007f02027812 */ /* 0x001fe200078ec0ff */
[----:B-1----:R-:W-:-:S03]  /*de20*/  IMAD.SHL.U32 R9, R3, 0x10, RZ ;  /* 0x0000001003097824 */ /* 0x002fc600078e00ff */
[----:B------:R-:W-:-:S04]  /*de30*/  SHF.R.U32.HI R2, RZ, 0x3, R2 ;  /* 0x00000003ff027819 */ /* 0x000fc80000011602 */
[----:B------:R-:W-:Y:S02]  /*de40*/  LOP3.LUT R9, R2, 0x70, R9, 0xf8, !PT ;  /* 0x0000007002097812 */ /* 0x000fe400078ef809 */
[----:B------:R-:W0:Y:S03]  /*de50*/  @P1 LDC R2, c[0x0][0x438] ;  /* 0x00010e00ff021b82 */ /* 0x000e260000000800 */
[----:B------:R-:W-:-:S05]  /*de60*/  IMAD R35, R0, 0x60, R9 ;  /* 0x0000006000237824 */ /* 0x000fca00078e0209 */
[C---:B------:R-:W-:Y:S01]  /*de70*/  ISETP.GE.AND P0, PT, R35.reuse, R32, PT ;  /* 0x000000202300720c */ /* 0x040fe20003f06270 */
[----:B------:R-:W-:-:S03]  /*de80*/  IMAD.IADD R35, R35, 0x1, R30 ;  /* 0x0000000123237824 */ /* 0x000fc600078e021e */
[----:B------:R-:W-:Y:S01]  /*de90*/  ISETP.GT.U32.OR P0, PT, R9, 0x5f, P0 ;  /* 0x0000005f0900780c */ /* 0x000fe20000704470 */
[----:B--2---:R-:W-:-:S04]  /*dea0*/  @P1 IMAD.HI.U32 R3, R35, R4, RZ ;  /* 0x0000000423031227 */ /* 0x004fc800078e00ff */
[----:B------:R-:W-:Y:S01]  /*deb0*/  IMAD.MOV.U32 R8, RZ, RZ, R35 ;  /* 0x000000ffff087224 */ /* 0x000fe200078e0023 */
        /* <DEDUP_REMOVED lines=10> */
[----:B------:R-:W-:-:S03]  /*df60*/  IMAD.U32 R3, RZ, RZ, UR36 ;  /* 0x00000024ff037e24 */ /* 0x000fc6000f8e00ff */
[----:B------:R-:W-:-:S05]  /*df70*/  @!P0 LEA.HI.X R5, R2, R5, R7, 0x2, P1 ;  /* 0x0000000502058211 */ /* 0x000fca00008f1407 */
[----:B------:R0:W5:Y:S01]  /*df80*/  @!P0 LDG.E R34, desc[UR48][R4.64] ;  /* 0x0000003004228981 */ /* 0x000162000c1e1900 */
[----:B------:R-:W-:Y:S01]  /*df90*/  ISETP.NE.AND P0, PT, R3, 0x3, PT ;  /* 0x000000030300780c */ /* 0x000fe20003f05270 */
[----:B------:R-:W-:Y:S01]  /*dfa0*/  IMAD.MOV R2, RZ, RZ, -R8 ;  /* 0x000000ffff027224 */ /* 0x000fe200078e0a08 */
[----:B------:R-:W-:Y:S02]  /*dfb0*/  ISETP.GT.U32.AND P1, PT, R9, 0x5f, PT ;  /* 0x0000005f0900780c */ /* 0x000fe40003f24070 */
[----:B------:R-:W-:Y:S01]  /*dfc0*/  LOP3.LUT R23, R23, 0xffffffbf, RZ, 0xc0, !PT ;  /* 0xffffffbf17177812 */ /* 0x000fe200078ec0ff */
[----:B------:R-:W-:Y:S01]  /*dfd0*/  IMAD R35, R10, R2, R35 ;  /* 0x000000020a237224 */ /* 0x000fe200078e0223 */
[----:B------:R-:W-:Y:S02]  /*dfe0*/  SHF.R.S32.HI R27, RZ, 0x1f, R18 ;  /* 0x0000001fff1b7819 */ /* 0x000fe40000011412 */
[----:B------:R-:W-:-:S05]  /*dff0*/  SEL R6, RZ, 0x1, P2 ;  /* 0x00000001ff067807 */ /* 0x000fca0001000000 */
[----:B------:R-:W-:-:S04]  /*e000*/  @P0 LOP3.LUT R23, R23, 0x40, RZ, 0xfc, !PT ;  /* 0x0000004017170812 */ /* 0x000fc800078efcff */
[----:B------:R-:W-:-:S04]  /*e010*/  LOP3.LUT R23, R23, 0xffffffdf, RZ, 0xc0, !PT ;  /* 0xffffffdf17177812 */ /* 0x000fc800078ec0ff */
[----:B------:R-:W-:Y:S01]  /*e020*/  @P1 LOP3.LUT R23, R23, 0x20, RZ, 0xfc, !PT ;  /* 0x0000002017171812 */ /* 0x000fe200078efcff */
[----:B0-----:R-:W-:Y:S06]  /*e030*/  @!P0 BRA `(.L_x_14164) ;  /* 0x0000000000048947 */ /* 0x001fec0003800000 */
[----:B------:R-:W-:Y:S01]  /*e040*/  BPT.TRAP 0x1 ;  /* 0x000000040000795c */ /* 0x000fe20000300000 */
.L_x_14164:
[----:B------:R-:W-:Y:S01]  /*e050*/  IMAD R32, R0, -0x60, R32 ;  /* 0xffffffa000207824 */ /* 0x000fe200078e0220 */
[----:B------:R-:W-:Y:S01]  /*e060*/  SHF.L.U32 R0, R26, 0x1f, RZ ;  /* 0x0000001f1a007819 */ /* 0x000fe200000006ff */
[----:B------:R-:W-:Y:S01]  /*e070*/  IMAD R33, R24, 0x8, R22 ;  /* 0x0000000818217824 */ /* 0x000fe200078e0216 */
[----:B------:R-:W-:Y:S03]  /*e080*/  BSSY B0, `(.L_x_14165) ;  /* 0x0000003000007945 */ /* 0x000fe60003800000 */
[----:B------:R-:W0:Y:S02]  /*e090*/  SYNCS.PHASECHK.TRANS64.TRYWAIT P0, [R33+URZ+0x22840], R0 ;  /* 0x02284000210075a7 */ /* 0x000e24000800017f */
[----:B0-----:R-:W-:Y:S05]  /*e0a0*/  @!P0 BRA `(.L_x_14166) ;  /* 0x0000003c00a88947 */ /* 0x001fea0003800000 */
.L_x_14230:
[----:B------:R-:W-:Y:S05]  /*e0b0*/  BSYNC B0 ;  /* 0x0000000000007941 */ /* 0x000fea0003800000 */
.L_x_14165:
        /* <DEDUP_REMOVED lines=29> */
[----:B------:R-:W-:-:S04]  /*e290*/  IADD3 R32, -R7, R32, RZ ;  /* 0x0000002007207210 */ /* 0x000fc80007ffe1ff */
        /* <DEDUP_REMOVED lines=59> */
.L_x_14244:
        /* <DEDUP_REMOVED lines=10> */
.L_x_14168:
        /* <DEDUP_REMOVED lines=11> */
.L_x_14169:
        /* <DEDUP_REMOVED lines=10> */
[----:B------:R-:W-:Y:S01]  /*e840*/  SEL R4, R25, RZ, !P1 ;  /* 0x000000ff19047207 */ /* 0x000fe20004800000 */
[----:B------:R-:W-:Y:S01]  /*e850*/  BSSY B6, `(.L_x_14170) ;  /* 0x0000021000067945 */ /* 0x000fe20003800000 */
[----:B------:R-:W-:-:S02]  /*e860*/  IADD3 R0, R2, R0, R6 ;  /* 0x0000000002007210 */ /* 0x000fc40007ffe006 */
[----:B------:R-:W-:Y:S01]  /*e870*/  LOP3.LUT P0, RZ, R23, 0x2, RZ, 0xc0, !PT ;  /* 0x0000000217ff7812 */ /* 0x000fe2000780c0ff */
[----:B------:R1:W-:Y:S03]  /*e880*/  STL [R1+0x18], R4 ;  /* 0x0000180401007387 */ /* 0x0003e60000100800 */
[----:B------:R-:W-:-:S05]  /*e890*/  SEL R25, RZ, 0x8, P0 ;  /* 0x00000008ff197807 */ /* 0x000fca0000000000 */
[----:B------:R-:W-:Y:S01]  /*e8a0*/  IMAD.IADD R25, R0, 0x1, R25 ;  /* 0x0000000100197824 */ /* 0x000fe200078e0219 */
[----:B------:R-:W-:Y:S01]  /*e8b0*/  SHF.R.S32.HI R0, RZ, 0x1f, R37 ;  /* 0x0000001fff007819 */ /* 0x000fe20000011425 */
[----:B-1----:R-:W-:-:S04]  /*e8c0*/  IMAD.WIDE.U32 R4, R37, UR4, RZ ;  /* 0x0000000425047c25 */ /* 0x002fc8000f8e00ff */
[----:B------:R-:W-:-:S04]  /*e8d0*/  IMAD R0, R0, UR4, RZ ;  /* 0x0000000400007c24 */ /* 0x000fc8000f8e02ff */
[----:B------:R-:W-:-:S04]  /*e8e0*/  IMAD R0, R37, UR5, R0 ;  /* 0x0000000525007c24 */ /* 0x000fc8000f8e0200 */
[----:B------:R-:W-:Y:S01]  /*e8f0*/  IMAD.IADD R37, R5, 0x1, R0 ;  /* 0x0000000105257824 */ /* 0x000fe200078e0200 */
[----:B-----5:R-:W-:-:S05]  /*e900*/  SEL R2, R3, RZ, !P1 ;  /* 0x000000ff03027207 */ /* 0x020fca0004800000 */
[----:B------:R1:W-:Y:S04]  /*e910*/  STL [R1+0xc], R2 ;  /* 0x00000c0201007387 */ /* 0x0003e80000100800 */
[----:B------:R2:W-:Y:S01]  /*e920*/  STL.64 [R1+0x10], R4 ;  /* 0x0000100401007387 */ /* 0x0005e20000100a00 */
[----:B-1----:R-:W-:-:S05]  /*e930*/  VIADD R2, R22, 0x18400 ;  /* 0x0001840016027836 */ /* 0x002fca0000000000 */
[----:B------:R-:W-:-:S13]  /*e940*/  LOP3.LUT P0, RZ, R2, 0x3ff, RZ, 0xc0, !PT ;  /* 0x000003ff02ff7812 */ /* 0x000fda000780c0ff */
[----:B--2---:R-:W-:Y:S05]  /*e950*/  @!P0 BRA `(.L_x_14171) ;  /* 0x0000000000408947 */ /* 0x004fea0003800000 */
        /* <DEDUP_REMOVED lines=16> */
.L_x_14171:
[----:B------:R-:W-:Y:S05]  /*ea60*/  BSYNC B6 ;  /* 0x0000000000067941 */ /* 0x000fea0003800000 */
.L_x_14170:
[----:B------:R-:W2:Y:S01]  /*ea70*/  LDL.LU.64 R20, [R1+0x10] ;  /* 0x0000100001147983 */ /* 0x000ea20000300a00 */
[----:B------:R-:W-:-:S03]  /*ea80*/  ULDC.64 UR4, c[0x0][0x2d8] ;  /* 0x0000b60000047ab9 */ /* 0x000fc60000000a00 */
[----:B------:R-:W3:Y:S04]  /*ea90*/  LDL.LU R5, [R1+0xc] ;  /* 0x00000c0001057983 */ /* 0x000ee80000300800 */
[----:B------:R-:W4:Y:S01]  /*eaa0*/  LDL.LU R4, [R1+0x18] ;  /* 0x0000180001047983 */ /* 0x000f220000300800 */
[----:B------:R-:W-:Y:S01]  /*eab0*/  MOV R3, R37 ;  /* 0x0000002500037202 */ /* 0x000fe20000000f00 */
[----:B------:R-:W-:Y:S02]  /*eac0*/  IMAD R0, R27, UR4, RZ ;  /* 0x000000041b007c24 */ /* 0x000fe4000f8e02ff */
[----:B------:R1:W5:Y:S02]  /*ead0*/  LDL R9, [R1+0x4] ;  /* 0x0000040001097983 */ /* 0x0003640000100800 */
[----:B------:R-:W-:Y:S01]  /*eae0*/  IMAD R0, R18, UR5, R0 ;  /* 0x0000000512007c24 */ /* 0x000fe2000f8e0200 */
[----:B------:R-:W0:Y:S02]  /*eaf0*/  S2R R8, SR_TID.X ;  /* 0x0000000000087919 */ /* 0x000e240000002100 */
[----:B0-----:R-:W-:-:S05]  /*eb00*/  IMAD.SHL.U32 R7, R8, 0x8, RZ ;  /* 0x0000000808077824 */ /* 0x001fca00078e00ff */
[----:B------:R-:W-:Y:S01]  /*eb10*/  LOP3.LUT R7, R7, 0x38, RZ, 0xc0, !PT ;  /* 0x0000003807077812 */ /* 0x000fe200078ec0ff */
[----:B--2---:R-:W-:Y:S01]  /*eb20*/  IMAD.MOV.U32 R2, RZ, RZ, R20 ;  /* 0x000000ffff027224 */ /* 0x004fe200078e0014 */
[----:B------:R-:W0:Y:S01]  /*eb30*/  S2R R21, SR_TID.X ;  /* 0x0000000000157919 */ /* 0x000e220000002100 */
[----:B------:R-:W2:Y:S02]  /*eb40*/  LDC R20, c[0x0][0x448] ;  /* 0x00011200ff147b82 */ /* 0x000ea40000000800 */
[----:B------:R-:W-:Y:S01]  /*eb50*/  IMAD.WIDE.U32 R2, R18, UR4, R2 ;  /* 0x0000000412027c25 */ /* 0x000fe2000f8e0002 */
[----:B------:R-:W-:-:S03]  /*eb60*/  ULDC.64 UR4, c[0x0][0x2e0] ;  /* 0x0000b80000047ab9 */ /* 0x000fc60000000a00 */
[----:B------:R-:W-:Y:S02]  /*eb70*/  IMAD.IADD R3, R3, 0x1, R0 ;  /* 0x0000000103037824 */ /* 0x000fe400078e0200 */
[----:B---3--:R-:W-:Y:S02]  /*eb80*/  IMAD R0, R5, UR4, RZ ;  /* 0x0000000405007c24 */ /* 0x008fe4000f8e02ff */
[----:B----4-:R-:W-:-:S04]  /*eb90*/  IMAD.WIDE.U32 R2, R4, UR4, R2 ;  /* 0x0000000404027c25 */ /* 0x010fc8000f8e0002 */
[----:B------:R-:W-:Y:S01]  /*eba0*/  IMAD R0, R4, UR5, R0 ;  /* 0x0000000504007c24 */ /* 0x000fe2000f8e0200 */
[----:B------:R-:W-:-:S03]  /*ebb0*/  ULDC.64 UR4, c[0x0][0x2d0] ;  /* 0x0000b40000047ab9 */ /* 0x000fc60000000a00 */
[----:B------:R-:W-:Y:S01]  /*ebc0*/  IMAD.IADD R3, R3, 0x1, R0 ;  /* 0x0000000103037824 */ /* 0x000fe200078e0200 */
[----:B--2---:R-:W-:Y:S02]  /*ebd0*/  ISETP.NE.AND P6, PT, R20, 0x1, PT ;  /* 0x000000011400780c */ /* 0x004fe40003fc5270 */
[----:B------:R-:W2:Y:S01]  /*ebe0*/  S2R R20, SR_TID.X ;  /* 0x0000000000147919 */ /* 0x000ea20000002100 */
[----:B0-----:R-:W-:-:S04]  /*ebf0*/  LOP3.LUT R21, R21, 0x7f, RZ, 0xc0, !PT ;  /* 0x0000007f15157812 */ /* 0x001fc800078ec0ff */
[----:B------:R-:W-:-:S06]  /*ec00*/  SHF.R.U32.HI R21, RZ, 0x3, R21 ;  /* 0x00000003ff157819 */ /* 0x000fcc0000011615 */
[----:B------:R-:W0:Y:S08]  /*ec10*/  @P6 LDC R6, c[0x0][0x44c] ;  /* 0x00011300ff066b82 */ /* 0x000e300000000800 */
[----:B------:R-:W3:Y:S01]  /*ec20*/  @P6 LDC R5, c[0x0][0x450] ;  /* 0x00011400ff056b82 */ /* 0x000ee20000000800 */
[----:B--2---:R-:W-:-:S05]  /*ec30*/  IMAD.SHL.U32 R20, R20, 0x10, RZ ;  /* 0x0000001014147824 */ /* 0x004fca00078e00ff */
[----:B------:R-:W-:-:S05]  /*ec40*/  LOP3.LUT R20, R21, 0x70, R20, 0xf8, !PT ;  /* 0x0000007015147812 */ /* 0x000fca00078ef814 */
[----:B------:R-:W-:-:S04]  /*ec50*/  IMAD R0, R17, 0x80, R20 ;  /* 0x0000008011007824 */ /* 0x000fc800078e0214 */
[----:B0-----:R-:W-:-:S04]  /*ec60*/  @P6 IMAD.HI.U32 R6, R0, R6, RZ ;  /* 0x0000000600066227 */ /* 0x001fc800078e00ff */
        /* <DEDUP_REMOVED lines=27> */
[----:B------:R-:W-:Y:S01]  /*ee20*/  IMAD R17, R17, 0x80, R8 ;  /* 0x0000008011117824 */ /* 0x000fe200078e0208 */
        /* <DEDUP_REMOVED lines=9> */
[----:B------:R0:W-:Y:S01]  /*eec0*/  @!P0 LDGSTS.E.BYPASS.LTC128B.128 [R36+0x18400], desc[UR48][R2.64], !P1 ;  /* 0x1840000002248fae */ /* 0x0001e2000c901d70 */
[----:B------:R-:W-:Y:S02]  /*eed0*/  ISETP.GE.AND P0, PT, R6, R5, PT ;  /* 0x000000050600720c */ /* 0x000fe40003f06270 */
[----:B------:R-:W-:Y:S01]  /*eee0*/  IADD3 R6, R17, 0x20, RZ ;  /* 0x0000002011067810 */ /* 0x000fe20007ffe0ff */
        /* <DEDUP_REMOVED lines=42> */
[----:B0-----:R-:W-:-:S04]  /*f190*/  @!P0 LEA R3, P2, R7, R3, 0x1 ;  /* 0x0000000307038211 */ /* 0x001fc800078408ff */
[----:B-1----:R-:W-:-:S04]  /*f1a0*/  @!P0 IADD3.X R2, RZ, R2, RZ, P2, !PT ;  /* 0x00000002ff028210 */ /* 0x002fc800017fe4ff */
        /* <DEDUP_REMOVED lines=13> */
[----:B--2---:R0:W-:Y:S02]  /*f280*/  @!P0 LDGSTS.E.BYPASS.LTC128B.128 [R36+0x1b400], desc[UR48][R2.64], !P1 ;  /* 0x1b40000002248fae */ /* 0x0041e4000c901d70 */
.L_x_14261:
        /* <DEDUP_REMOVED lines=10> */
.L_x_14173:
        /* <DEDUP_REMOVED lines=18> */
.L_x_14262:
[----:B------:R-:W-:Y:S05]  /*f450*/  BSYNC B0 ;  /* 0x0000000000007941 */ /* 0x000fea0003800000 */
.L_x_14174:
[----:B------:R-:W-:-:S04]  /*f460*/  MOV R0, UR36 ;  /* 0x0000002400007c02 */ /* 0x000fc80008000f00 */
[----:B------:R-:W-:-:S13]  /*f470*/  ISETP.NE.AND P0, PT, R0, 0x3, PT ;  /* 0x000000030000780c */ /* 0x000fda0003f05270 */
[----:B------:R-:W-:Y:S05]  /*f480*/  @!P0 BRA `(.L_x_14176) ;  /* 0x0000000000048947 */ /* 0x000fea0003800000 */
[----:B------:R-:W-:Y:S01]  /*f490*/  BPT.TRAP 0x1 ;  /* 0x000000040000795c */ /* 0x000fe20000300000 */
.L_x_14176:
[----:B------:R-:W-:Y:S01]  /*f4a0*/  SHF.L.U32 R0, R26, 0x1f, RZ ;  /* 0x0000001f1a007819 */ /* 0x000fe200000006ff */
[----:B------:R-:W-:Y:S03]  /*f4b0*/  BSSY B0, `(.L_x_14177) ;  /* 0x0000003000007945 */ /* 0x000fe60003800000 */
[----:B------:R-:W1:Y:S02]  /*f4c0*/  SYNCS.PHASECHK.TRANS64.TRYWAIT P0, [R33+URZ+0x22860], R0 ;  /* 0x02286000210075a7 */ /* 0x000e64000800017f */
[----:B-1----:R-:W-:Y:S05]  /*f4d0*/  @!P0 BRA `(.L_x_14178) ;  /* 0x0000003c00648947 */ /* 0x002fea0003800000 */
.L_x_14263:
[----:B------:R-:W-:Y:S05]  /*f4e0*/  BSYNC B0 ;  /* 0x0000000000007941 */ /* 0x000fea0003800000 */
.L_x_14177:
[----:B------:R-:W1:Y:S01]  /*f4f0*/  LDL.LU R2, [R1+0x1c] ;  /* 0x00001c0001027983 */ /* 0x000e620000300800 */
[----:B------:R-:W-:-:S03]  /*f500*/  ULDC.64 UR4, c[0x0][0x328] ;  /* 0x0000ca0000047ab9 */ /* 0x000fc60000000a00 */
[----:B------:R-:W2:Y:S01]  /*f510*/  LDL.LU R4, [R1+0x20] ;  /* 0x0000200001047983 */ /* 0x000ea20000300800 */
[----:B-1----:R-:W-:Y:S02]  /*f520*/  IMAD R0, R2, UR4, RZ ;  /* 0x0000000402007c24 */ /* 0x002fe4000f8e02ff */
[----:B0-----:R-:W-:-:S04]  /*f530*/  IMAD.WIDE.U32 R2, R35, UR4, RZ ;  /* 0x0000000423027c25 */ /* 0x001fc8000f8e00ff */
[----:B------:R-:W-:Y:S01]  /*f540*/  IMAD R5, R35, UR5, R0 ;  /* 0x0000000523057c24 */ /* 0x000fe2000f8e0200 */
[----:B------:R-:W-:-:S03]  /*f550*/  ULDC.64 UR4, c[0x0][0x338] ;  /* 0x0000ce0000047ab9 */ /* 0x000fc60000000a00 */
[----:B------:R-:W-:Y:S02]  /*f560*/  IMAD.IADD R3, R3, 0x1, R5 ;  /* 0x0000000103037824 */ /* 0x000fe400078e0205 */
[----:B--2---:R-:W-:Y:S02]  /*f570*/  IMAD R5, R4, UR4, RZ ;  /* 0x0000000404057c24 */ /* 0x004fe4000f8e02ff */
        /* <DEDUP_REMOVED lines=17> */
[----:B------:R-:W1:Y:S01]  /*f690*/  SHFL.IDX PT, R14, R5, RZ, 0x181f ;  /* 0x00181fff050e7589 */ /* 0x000e6200000e0000 */
[----:B------:R-:W-:Y:S02]  /*f6a0*/  ISETP.NE.U32.AND P3, PT, R7, 0x1, PT ;  /* 0x000000010700780c */ /* 0x000fe40003f65070 */
[C---:B------:R-:W-:Y:S01]  /*f6b0*/  LOP3.LUT P2, RZ, R25.reuse, 0x2, RZ, 0xc0, !PT ;  /* 0x0000000219ff7812 */ /* 0x040fe2000784c0ff */
[----:B------:R-:W2:Y:S01]  /*f6c0*/  SHFL.IDX PT, R3, R6, RZ, 0x181f ;  /* 0x00181fff06037589 */ /* 0x000ea200000e0000 */
[----:B------:R-:W-:Y:S01]  /*f6d0*/  LOP3.LUT P1, RZ, R25, 0x4, RZ, 0xc0, !PT ;  /* 0x0000000419ff7812 */ /* 0x000fe2000782c0ff */
        /* <DEDUP_REMOVED lines=15> */
[----:B-1----:R-:W1:Y:S01]  /*f7d0*/  SHFL.IDX PT, R3, R6, 0x1, 0x181f ;  /* 0x00381f0006037f89 */ /* 0x002e6200000e0000 */
[----:B0-----:R-:W-:-:S03]  /*f7e0*/  IADD3 R2, P4, R14, R0, RZ ;  /* 0x000000000e027210 */ /* 0x001fc60007f9e0ff */
[----:B------:R-:W0:Y:S02]  /*f7f0*/  SHFL.IDX PT, R14, R5, 0x2, 0x181f ;  /* 0x00581f00050e7f89 */ /* 0x000e2400000e0000 */
[----:B-1----:R-:W-:Y:S01]  /*f800*/  IMAD.X R3, RZ, RZ, R3, P4 ;  /* 0x000000ffff037224 */ /* 0x002fe200020e0603 */
        /* <DEDUP_REMOVED lines=33> */
[----:B-1----:R-:W-:-:S03]  /*fa20*/  IADD3 R2, P4, R14, R0, RZ ;  /* 0x000000000e027210 */ /* 0x002fc60007f9e0ff */
[----:B------:R-:W1:Y:S04]  /*fa30*/  SHFL.IDX PT, R6, R6, 0x5, 0x181f ;  /* 0x00b81f0006067f89 */ /* 0x000e6800000e0000 */
[----:B------:R2:W3:Y:S01]  /*fa40*/  SHFL.IDX PT, R14, R5, 0x5, 0x181f ;  /* 0x00b81f00050e7f89 */ /* 0x0004e200000e0000 */
        /* <DEDUP_REMOVED lines=9> */
.L_x_14277:
[C---:B------:R-:W-:Y:S02]  /*fae0*/  ISETP.LT.OR P3, PT, R32.reuse, 0x51, P3 ;  /* 0x000000512000780c */ /* 0x040fe40001f61670 */
[C---:B------:R-:W-:Y:S02]  /*faf0*/  ISETP.LT.OR P2, PT, R32.reuse, 0x51, !P2 ;  /* 0x000000512000780c */ /* 0x040fe40005741670 */
[----:B------:R-:W-:Y:S02]  /*fb00*/  ISETP.LT.OR P1, PT, R32, 0x51, !P1 ;  /* 0x000000512000780c */ /* 0x000fe40004f21670 */
        /* <DEDUP_REMOVED lines=12> */
.L_x_14180:
        /* <DEDUP_REMOVED lines=11> */
.L_x_14181:
[----:B------:R-:W2:Y:S01]  /*fc80*/  LDL R2, [R1+0x8] ;  /* 0x0000080001027983 */ /* 0x000ea20000100800 */
[----:B------:R0:W-:Y:S01]  /*fc90*/  SYNCS.ARRIVE.TRANS64.A1T0 RZ, [R33+URZ+0x22850], RZ ;  /* 0x022850ff21ff79a7 */ /* 0x0001e2000810003f */
[----:B------:R-:W-:Y:S01]  /*fca0*/  BSSY B0, `(.L_x_14182) ;  /* 0x00000df000007945 */ /* 0x000fe20003800000 */
[----:B--2---:R-:W-:-:S13]  /*fcb0*/  ISETP.GE.AND P0, PT, R2, 0x2, PT ;  /* 0x000000020200780c */ /* 0x004fda0003f06270 */
[----:B0-----:R-:W-:Y:S05]  /*fcc0*/  @!P0 BRA `(.L_x_14183) ;  /* 0x0000000c00708947 */ /* 0x001fea0003800000 */
[----:B------:R-:W-:-:S07]  /*fcd0*/  IADD3 R21, R2, -0x2, RZ ;  /* 0xfffffffe02157810 */ /* 0x000fce0007ffe0ff */
.L_x_14196:
        /* <DEDUP_REMOVED lines=14> */
[----:B------:R-:W2:Y:S01]  /*fdc0*/  @P0 LDC R7, c[0x0][0x438] ;  /* 0x00010e00ff070b82 */ /* 0x000ea20000000800 */
[----:B0-----:R-:W-:-:S05]  /*fdd0*/  @P0 IMAD.HI.U32 R2, R8, R3, RZ ;  /* 0x0000000308020227 */ /* 0x001fca00078e00ff */
[----:B--2---:R-:W-:Y:S01]  /*fde0*/  @P0 SHF.R.U32.HI R9, RZ, R7, R2 ;  /* 0x00000007ff090219 */ /* 0x004fe20000011602 */
[----:B-1----:R-:W-:Y:S01]  /*fdf0*/  @!P1 IMAD R2, R31, R4, RZ ;  /* 0x000000041f029224 */ /* 0x002fe200078e02ff */
[----:B------:R-:W0:Y:S02]  /*fe00*/  @!P1 LDC.64 R6, c[0x0][0x418] ;  /* 0x00010600ff069b82 */ /* 0x000e240000000a00 */
[--C-:B------:R-:W-:Y:S01]  /*fe10*/  @!P1 SHF.R.S32.HI R3, RZ, 0x1f, R9.reuse ;  /* 0x0000001fff039819 */ /* 0x100fe20000011409 */
[----:B------:R-:W-:Y:S02]  /*fe20*/  @!P1 IMAD R5, R28, R5, R2 ;  /* 0x000000051c059224 */ /* 0x000fe400078e0202 */
[----:B------:R-:W-:-:S04]  /*fe30*/  @!P1 IMAD.MOV.U32 R2, RZ, RZ, R9 ;  /* 0x000000ffff029224 */ /* 0x000fc800078e0009 */
[----:B------:R-:W-:Y:S01]  /*fe40*/  @!P1 IMAD.WIDE.U32 R2, R28, R4, R2 ;  /* 0x000000041c029225 */ /* 0x000fe200078e0002 */
[----:B------:R-:W-:-:S03]  /*fe50*/  MOV R4, RZ ;  /* 0x000000ff00047202 */ /* 0x000fc60000000f00 */
[----:B------:R-:W-:Y:S02]  /*fe60*/  @!P1 IMAD.IADD R3, R5, 0x1, R3 ;  /* 0x0000000105039824 */ /* 0x000fe400078e0203 */
        /* <DEDUP_REMOVED lines=18> */
.L_x_14184:
[----:B------:R-:W-:Y:S01]  /*ff90*/  IMAD R10, R24, 0x8, R22 ;  /* 0x00000008180a7824 */ /* 0x000fe200078e0216 */
[----:B------:R-:W-:Y:S01]  /*ffa0*/  SHF.L.U32 R20, R26, 0x1f, RZ ;  /* 0x0000001f1a147819 */ /* 0x000fe200000006ff */
[----:B------:R-:W-:Y:S01]  /*ffb0*/  BSSY B1, `(.L_x_14185) ;  /* 0x0000004000017945 */ /* 0x000fe20003800000 */
[----:B------:R-:W-:Y:S02]  /*ffc0*/  SHF.R.S32.HI R9, RZ, 0x1f, R5 ;  /* 0x0000001fff097819 */ /* 0x000fe40000011405 */
[----:B------:R-:W0:Y:S02]  /*ffd0*/  SYNCS.PHASECHK.TRANS64.TRYWAIT P0, [R10+URZ+0x22840], R20 ;  /* 0x022840140a0075a7 */ /* 0x000e24000800017f */
[----:B0-----:R-:W-:Y:S05]  /*ffe0*/  @!P0 BRA `(.L_x_14186) ;  /* 0x0000003800fc8947 */ /* 0x001fea0003800000 */
.L_x_14278:
[----:B------:R-:W-:Y:S05]  /*fff0*/  BSYNC B1 ;  /* 0x0000000000017941 */ /* 0x000fea0003800000 */
.L_x_14185:
        /* <DEDUP_REMOVED lines=14> */
[----:B------:R-:W-:Y:S02]  /*100e0*/  IMAD R6, R18, UR5, R7 ;  /* 0x0000000512067c24 */ /* 0x000fe4000f8e0207 */
        /* <DEDUP_REMOVED lines=35> */
[----:B---3--:R1:W-:Y:S04]  /*10320*/  LDGSTS.E.BYPASS.LTC128B.128 [R7+0x1e400], desc[UR48][R2.64], !P1 ;  /* 0x1e40000002077fae */ /* 0x0083e8000c901d70 */
.L_x_14292:
        /* <DEDUP_REMOVED lines=8> */
.L_x_14188:
        /* <DEDUP_REMOVED lines=11> */
.L_x_14189:
[----:B------:R1:W-:Y:S01]  /*10460*/  SYNCS.ARRIVE.TRANS64.A1T0 RZ, [R10+URZ+0x22830], RZ ;  /* 0x022830ff0aff79a7 */ /* 0x0003e2000810003f */
[----:B------:R-:W-:Y:S05]  /*10470*/  @!P3 BRA `(.L_x_14190) ;  /* 0x000000000004b947 */ /* 0x000fea0003800000 */
[----:B------:R-:W-:Y:S01]  /*10480*/  BPT.TRAP 0x1 ;  /* 0x000000040000795c */ /* 0x000fe20000300000 */
.L_x_14190:
[----:B------:R-:W2:Y:S01]  /*10490*/  SYNCS.PHASECHK.TRANS64.TRYWAIT P0, [R10+URZ+0x22860], R20 ;  /* 0x022860140a0075a7 */ /* 0x000ea2000800017f */
[----:B------:R-:W-:Y:S04]  /*104a0*/  BSSY B1, `(.L_x_14191) ;  /* 0x0000002000017945 */ /* 0x000fe80003800000 */
[----:B--2---:R-:W-:Y:S05]  /*104b0*/  @!P0 BRA `(.L_x_14192) ;  /* 0x0000003c007c8947 */ /* 0x004fea0003800000 */
.L_x_14293:
[----:B------:R-:W-:Y:S05]  /*104c0*/  BSYNC B1 ;  /* 0x0000000000017941 */ /* 0x000fea0003800000 */
.L_x_14191:
[----:B------:R-:W-:Y:S01]  /*104d0*/  ULDC.64 UR4, c[0x0][0x328] ;  /* 0x0000ca0000047ab9 */ /* 0x000fe20000000a00 */
[----:B------:R-:W-:Y:S01]  /*104e0*/  LOP3.LUT P5, RZ, R23, 0x10, RZ, 0xc0, !PT ;  /* 0x0000001017ff7812 */ /* 0x000fe200078ac0ff */
[----:B------:R-:W-:Y:S01]  /*104f0*/  IMAD R2, R9, UR4, RZ ;  /* 0x0000000409027c24 */ /* 0x000fe2000f8e02ff */
[C---:B------:R-:W-:Y:S01]  /*10500*/  LOP3.LUT P4, RZ, R23.reuse, 0x8, RZ, 0xc0, !PT ;  /* 0x0000000817ff7812 */ /* 0x040fe2000788c0ff */
[----:B0-2---:R-:W-:Y:S01]  /*10510*/  IMAD R20, R24, 0x6000, R29 ;  /* 0x0000600018147824 */ /* 0x005fe200078e021d */
        /* <DEDUP_REMOVED lines=22> */
[----:B------:R-:W2:Y:S04]  /*10680*/  SHFL.IDX PT, R3, R25, RZ, 0x181f ;  /* 0x00181fff19037589 */ /* 0x000ea800000e0000 */
[----:B------:R-:W-:Y:S04]  /*10690*/  SHFL.IDX PT, R4, R25, 0x1, 0x181f ;  /* 0x00381f0019047f89 */ /* 0x000fe800000e0000 */
[----:B------:R-:W-:Y:S04]  /*106a0*/  SHFL.IDX PT, R8, R17, 0x2, 0x181f ;  /* 0x00581f0011087f89 */ /* 0x000fe800000e0000 */
[----:B------:R-:W-:Y:S01]  /*106b0*/  SHFL.IDX PT, R5, R25, 0x3, 0x181f ;  /* 0x00781f0019057f89 */ /* 0x000fe200000e0000 */
[----:B0-----:R-:W-:-:S03]  /*106c0*/  IADD3 R2, P0, R14, R0, RZ ;  /* 0x000000000e027210 */ /* 0x001fc60007f1e0ff */
[----:B------:R-:W0:Y:S02]  /*106d0*/  SHFL.IDX PT, R14, R17, 0x1, 0x181f ;  /* 0x00381f00110e7f89 */ /* 0x000e2400000e0000 */
[----:B--2---:R-:W-:-:S05]  /*106e0*/  IMAD.X R3, RZ, RZ, R3, P0 ;  /* 0x000000ffff037224 */ /* 0x004fca00000e0603 */
[----:B------:R-:W-:Y:S04]  /*106f0*/  LDGSTS.E.BYPASS.LTC128B.128 [R20+0x400], desc[UR48][R2.64], !P5 ;  /* 0x0040000002147fae */ /* 0x000fe8000e901d70 */
[----:B------:R-:W-:Y:S04]  /*10700*/  LDGSTS.E.BYPASS.LTC128B.128 [R20+0x3400], desc[UR48][R2.64+0x80], !P4 ;  /* 0x0340008002147fae */ /* 0x000fe8000e101d70 */
[----:B------:R-:W-:Y:S04]  /*10710*/  LDGSTS.E.BYPASS.LTC128B.128 [R20+0x6400], desc[UR48][R2.64+0x100], !P3 ;  /* 0x0640010002147fae */ /* 0x000fe8000d901d70 */
[----:B------:R2:W-:Y:S01]  /*10720*/  LDGSTS.E.BYPASS.LTC128B.128 [R20+0x9400], desc[UR48][R2.64+0x180], !P1 ;  /* 0x0940018002147fae */ /* 0x0005e2000c901d70 */
[----:B0-----:R-:W-:-:S03]  /*10730*/  IADD3 R6, P0, R14, R0, RZ ;  /* 0x000000000e067210 */ /* 0x001fc60007f1e0ff */
[----:B------:R-:W-:Y:S01]  /*10740*/  SHFL.IDX PT, R14, R17, 0x3, 0x181f ;  /* 0x00781f00110e7f89 */ /* 0x000fe200000e0000 */
[----:B------:R-:W-:-:S03]  /*10750*/  IADD3.X R7, RZ, R4, RZ, P0, !PT ;  /* 0x00000004ff077210 */ /* 0x000fc600007fe4ff */
[----:B------:R-:W0:Y:S01]  /*10760*/  SHFL.IDX PT, R4, R25, 0x2, 0x181f ;  /* 0x00581f0019047f89 */ /* 0x000e2200000e0000 */
[----:B------:R-:W-:-:S03]  /*10770*/  IADD3 R8, P0, R8, R0, RZ ;  /* 0x0000000008087210 */ /* 0x000fc60007f1e0ff */
[----:B--2---:R-:W-:Y:S04]  /*10780*/  SHFL.IDX PT, R3, R25, 0x4, 0x181f ;  /* 0x00981f0019037f89 */ /* 0x004fe800000e0000 */
        /* <DEDUP_REMOVED lines=24> */
.L_x_14307:
        /* <DEDUP_REMOVED lines=11> */
.L_x_14194:
        /* <DEDUP_REMOVED lines=11> */
.L_x_14195:
[----:B------:R0:W-:Y:S01]  /*10a70*/  SYNCS.ARRIVE.TRANS64.A1T0 RZ, [R10+URZ+0x22850], RZ ;  /* 0x022850ff0aff79a7 */ /* 0x0001e2000810003f */
[----:B------:R-:W-:Y:S05]  /*10a80*/  @P2 BRA `(.L_x_14196) ;  /* 0xfffffff000942947 */ /* 0x000fea000383ffff */
.L_x_14183:
[----:B------:R-:W-:Y:S05]  /*10a90*/  BSYNC B0 ;  /* 0x0000000000007941 */ /* 0x000fea0003800000 */
.L_x_14182:
[----:B------:R-:W2:Y:S01]  /*10aa0*/  S2R R2, SR_TID.X ;  /* 0x0000000000027919 */ /* 0x000ea20000002100 */
[----:B------:R-:W-:Y:S01]  /*10ab0*/  IADD3 R24, R24, 0x1, RZ ;  /* 0x0000000118187810 */ /* 0x000fe20007ffe0ff */
[----:B------:R-:W-:Y:S03]  /*10ac0*/  BSSY B0, `(.L_x_14197) ;  /* 0x0000012000007945 */ /* 0x000fe60003800000 */
[----:B------:R-:W-:-:S04]  /*10ad0*/  ISETP.NE.AND P0, PT, R24, 0x2, PT ;  /* 0x000000021800780c */ /* 0x000fc80003f05270 */
[----:B------:R-:W-:Y:S02]  /*10ae0*/  SEL R5, RZ, 0x1, P0 ;  /* 0x00000001ff057807 */ /* 0x000fe40000000000 */
        /* <DEDUP_REMOVED lines=14> */
[----:B---3--:R-:W-:-:S07]  /*10bd0*/  IADD3 R16, R0, UR37, R9 ;  /* 0x0000002500107c10 */ /* 0x008fce000fffe009 */
.L_x_14198:
[----:B------:R-:W-:Y:S05]  /*10be0*/  BSYNC B0 ;  /* 0x0000000000007941 */ /* 0x000fea0003800000 */
.L_x_14197:
[----:B------:R-:W-:Y:S02]  /*10bf0*/  SEL R24, R24, RZ, P0 ;  /* 0x000000ff18187207 */ /* 0x000fe40000000000 */
[----:B------:R-:W-:-:S07]  /*10c00*/  LOP3.LUT R26, R26, R5, RZ, 0x3c, !PT ;  /* 0x000000051a1a7212 */ /* 0x000fce00078e3cff */
.L_x_14157:
[----:B------:R-:W-:Y:S05]  /*10c10*/  BSYNC B7 ;  /* 0x0000000000077941 */ /* 0x000fea0003800000 */
.L_x_14155:
        /* <DEDUP_REMOVED lines=8> */
[----:B------:R4:W2:Y:S01]  /*10ca0*/  LDS.128 R16, [R22+0x228d0] ;  /* 0x0228d00016107984 */ /* 0x0008a20000000c00 */
[----:B------:R-:W-:Y:S06]  /*10cb0*/  BAR.ARV 0x4, 0x180 ;  /* 0x0106000000007b1d */ /* 0x000fec0000002000 */
[----:B------:R-:W-:Y:S05]  /*10cc0*/  BRA `(.L_x_14200) ;  /* 0x0000000800cc7947 */ /* 0x000fea0003800000 */
.L_x_14199:
        /* <DEDUP_REMOVED lines=8> */
[----:B------:R-:W2:Y:S02]  /*10d50*/  @!P1 LDC.64 R2, c[0x0][0xc80] ;  /* 0x00032000ff029b82 */ /* 0x000ea40000000a00 */
[----:B--2---:R-:W-:-:S06]  /*10d60*/  @!P1 IMAD.WIDE R2, R5, 0x4, R2 ;  /* 0x0000000405029825 */ /* 0x004fcc00078e0202 */
        /* <DEDUP_REMOVED lines=10> */
[----:B------:R-:W2:Y:S02]  /*10e10*/  SHFL.UP PT, R14, R5, 0x1, RZ ;  /* 0x04200000050e7989 */ /* 0x000ea400000e00ff */
[----:B--2---:R-:W-:-:S05]  /*10e20*/  SEL R6, R14, RZ, P1 ;  /* 0x000000ff0e067207 */ /* 0x004fca0000800000 */
[----:B------:R-:W-:-:S05]  /*10e30*/  IMAD.IADD R6, R5, 0x1, R6 ;  /* 0x0000000105067824 */ /* 0x000fca00078e0206 */
[----:B------:R-:W2:Y:S02]  /*10e40*/  SHFL.UP PT, R14, R6, 0x2, RZ ;  /* 0x04400000060e7989 */ /* 0x000ea400000e00ff */
[----:B--2---:R-:W-:-:S05]  /*10e50*/  SEL R7, R14, RZ, P2 ;  /* 0x000000ff0e077207 */ /* 0x004fca0001000000 */
[----:B------:R-:W-:-:S05]  /*10e60*/  IMAD.IADD R7, R6, 0x1, R7 ;  /* 0x0000000106077824 */ /* 0x000fca00078e0207 */
[----:B------:R-:W2:Y:S02]  /*10e70*/  SHFL.UP PT, R14, R7, 0x4, RZ ;  /* 0x04800000070e7989 */ /* 0x000ea400000e00ff */
[----:B--2---:R-:W-:-:S04]  /*10e80*/  SEL R2, R14, RZ, P3 ;  /* 0x000000ff0e027207 */ /* 0x004fc80001800000 */
[----:B------:R-:W-:-:S05]  /*10e90*/  IADD3 R2, R7, R2, RZ ;  /* 0x0000000207027210 */ /* 0x000fca0007ffe0ff */
[----:B------:R-:W2:Y:S02]  /*10ea0*/  SHFL.UP PT, R14, R2, 0x8, RZ ;  /* 0x05000000020e7989 */ /* 0x000ea400000e00ff */
[----:B--2---:R-:W-:-:S05]  /*10eb0*/  SEL R3, R14, RZ, P4 ;  /* 0x000000ff0e037207 */ /* 0x004fca0002000000 */
[----:B------:R-:W-:-:S05]  /*10ec0*/  IMAD.IADD R3, R2, 0x1, R3 ;  /* 0x0000000102037824 */ /* 0x000fca00078e0203 */
[----:B------:R-:W2:Y:S02]  /*10ed0*/  SHFL.UP PT, R14, R3, 0x10, RZ ;  /* 0x06000000030e7989 */ /* 0x000ea400000e00ff */
[----:B--2---:R-:W-:-:S05]  /*10ee0*/  SEL R6, R14, RZ, P5 ;  /* 0x000000ff0e067207 */ /* 0x004fca0002800000 */
[----:B------:R-:W-:-:S05]  /*10ef0*/  IMAD.IADD R6, R3, 0x1, R6 ;  /* 0x0000000103067824 */ /* 0x000fca00078e0206 */
[----:B------:R2:W3:Y:S02]  /*10f00*/  SHFL.IDX PT, R14, R6, 0x1f, 0x1f ;  /* 0x03e01f00060e7f89 */ /* 0x0004e400000e0000 */
.L_x_14317:
[----:B------:R-:W-:Y:S02]  /*10f10*/  ULDC UR4, c[0x0][0xc38] ;  /* 0x00030e0000047ab9 */ /* 0x000fe40000000800 */
[----:B------:R-:W-:-:S04]  /*10f20*/  IMAD.U32 R7, RZ, RZ, UR4 ;  /* 0x00000004ff077e24 */ /* 0x000fc8000f8e00ff */
[----:B---3--:R-:W-:-:S04]  /*10f30*/  IMAD R14, R14, R7, RZ ;  /* 0x000000070e0e7224 */ /* 0x008fc800078e02ff */
[----:B------:R-:W-:-:S05]  /*10f40*/  IMAD.IADD R9, R4, 0x1, R14 ;  /* 0x0000000104097824 */ /* 0x000fca00078e020e */
[----:B------:R-:W-:-:S13]  /*10f50*/  ISETP.GT.AND P6, PT, R9, R0, PT ;  /* 0x000000000900720c */ /* 0x000fda0003fc4270 */
[----:B------:R-:W-:Y:S05]  /*10f60*/  @P6 BRA `(.L_x_14202) ;  /* 0x00000000009c6947 */ /* 0x000fea0003800000 */
.L_x_14207:
[----:B------:R-:W3:Y:S01]  /*10f70*/  LDC R2, c[0x0][0xc3c] ;  /* 0x00030f00ff027b82 */ /* 0x000ee20000000800 */
[----:B------:R-:W-:-:S05]  /*10f80*/  VIADD R19, R19, 0x1f ;  /* 0x0000001f13137836 */ /* 0x000fca0000000000 */
[----:B---3--:R-:W-:-:S13]  /*10f90*/  ISETP.GE.AND P6, PT, R19, R2, PT ;  /* 0x000000021300720c */ /* 0x008fda0003fc6270 */
[----:B------:R-:W-:Y:S05]  /*10fa0*/  @P6 BRA `(.L_x_14203) ;  /* 0x0000000400d06947 */ /* 0x000fea0003800000 */
[----:B------:R-:W3:Y:S01]  /*10fb0*/  S2R R3, SR_TID.X ;  /* 0x0000000000037919 */ /* 0x000ee20000002100 */
[----:B------:R-:W-:Y:S01]  /*10fc0*/  BSSY B0, `(.L_x_14204) ;  /* 0x0000009000007945 */ /* 0x000fe20003800000 */
[----:B------:R-:W-:Y:S02]  /*10fd0*/  MOV R5, RZ ;  /* 0x000000ff00057202 */ /* 0x000fe40000000f00 */
[----:B---3--:R-:W-:-:S05]  /*10fe0*/  LOP3.LUT R3, R3, 0x1f, RZ, 0xc0, !PT ;  /* 0x0000001f03037812 */ /* 0x008fca00078ec0ff */
[----:B------:R-:W-:-:S05]  /*10ff0*/  IMAD.IADD R7, R19, 0x1, R3 ;  /* 0x0000000113077824 */ /* 0x000fca00078e0203 */
[----:B------:R-:W-:-:S13]  /*11000*/  ISETP.GE.OR P6, PT, R7, R2, !P0 ;  /* 0x000000020700720c */ /* 0x000fda00047c6670 */
[----:B------:R-:W-:Y:S05]  /*11010*/  @P6 BRA `(.L_x_14205) ;  /* 0x00000000000c6947 */ /* 0x000fea0003800000 */
[----:B------:R-:W3:Y:S02]  /*11020*/  LDC.64 R2, c[0x0][0xc80] ;  /* 0x00032000ff027b82 */ /* 0x000ee40000000a00 */
[----:B---3--:R-:W-:-:S05]  /*11030*/  IMAD.WIDE R2, R7, 0x4, R2 ;  /* 0x0000000407027825 */ /* 0x008fca00078e0202 */
[----:B------:R3:W5:Y:S02]  /*11040*/  LDG.E R5, desc[UR48][R2.64] ;  /* 0x0000003002057981 */ /* 0x000764000c1e1900 */
.L_x_14205:
[----:B------:R-:W-:Y:S05]  /*11050*/  BSYNC B0 ;  /* 0x0000000000007941 */ /* 0x000fea0003800000 */
.L_x_14204:
        /* <DEDUP_REMOVED lines=18> */
.L_x_14325:
[----:B------:R-:W-:Y:S02]  /*11180*/  ULDC UR4, c[0x0][0xc38] ;  /* 0x00030e0000047ab9 */ /* 0x000fe40000000800 */
[----:B------:R-:W-:-:S04]  /*11190*/  IMAD.U32 R7, RZ, RZ, UR4 ;  /* 0x00000004ff077e24 */ /* 0x000fc8000f8e00ff */
[----:B---3--:R-:W-:-:S05]  /*111a0*/  IMAD R14, R14, R7, RZ ;  /* 0x000000070e0e7224 */ /* 0x008fca00078e02ff */
[----:B------:R-:W-:-:S04]  /*111b0*/  IADD3 R9, R14, R9, RZ ;  /* 0x000000090e097210 */ /* 0x000fc80007ffe0ff */
[----:B------:R-:W-:-:S13]  /*111c0*/  ISETP.GT.AND P6, PT, R9, R0, PT ;  /* 0x000000000900720c */ /* 0x000fda0003fc4270 */
[----:B------:R-:W-:Y:S05]  /*111d0*/  @!P6 BRA `(.L_x_14207) ;  /* 0xfffffffc0064e947 */ /* 0x000fea000383ffff */
.L_x_14202:
        /* <DEDUP_REMOVED lines=8> */
.L_x_14329:
[----:B------:R-:W-:Y:S01]  /*11260*/  ISETP.NE.AND P0, PT, R2, RZ, PT ;  /* 0x000000ff0200720c */ /* 0x000fe20003f05270 */
[----:B------:R-:W-:-:S12]  /*11270*/  IMAD.MOV.U32 R14, RZ, RZ, RZ ;  /* 0x000000ffff0e7224 */ /* 0x000fd800078e00ff */
[----:B------:R-:W-:Y:S05]  /*11280*/  @!P0 BRA `(.L_x_14209) ;  /* 0x0000000000108947 */ /* 0x000fea0003800000 */
[----:B------:R-:W-:Y:S01]  /*11290*/  UMOV UR4, 0xffffffff ;  /* 0xffffffff00047882 */ /* 0x000fe20000000000 */
[----:B------:R-:W-:Y:S02]  /*112a0*/  VIADD R12, R4, 0xffffffff ;  /* 0xffffffff040c7836 */ /* 0x000fe40000000000 */
[----:B------:R-:W-:Y:S05]  /*112b0*/  BRA.DIV UR4, `(.L_x_14210) ;  /* 0x0000004204047947 */ /* 0x000fea000b800000 */
[----:B------:R0:W0:Y:S02]  /*112c0*/  SHFL.IDX PT, R14, R6, R12, 0x1f ;  /* 0x00001f0c060e7589 */ /* 0x00002400000e0000 */
.L_x_14209:
[----:B------:R-:W5:Y:S01]  /*112d0*/  LDC.64 R2, c[0x0][0xc90] ;  /* 0x00032400ff027b82 */ /* 0x000f620000000a00 */
[----:B------:R-:W-:-:S04]  /*112e0*/  IMAD.IADD R19, R4, 0x1, R19 ;  /* 0x0000000104137824 */ /* 0x000fc800078e0213 */
[----:B-----5:R-:W-:-:S05]  /*112f0*/  IMAD.WIDE R2, R19, 0x4, R2 ;  /* 0x0000000413027825 */ /* 0x020fca00078e0202 */
[----:B0-2---:R0:W3:Y:S01]  /*11300*/  LDG.E R6, desc[UR48][R2.64] ;  /* 0x0000003002067981 */ /* 0x0050e2000c1e1900 */
[----:B------:R-:W-:Y:S01]  /*11310*/  IMAD R16, R14, R7, R16 ;  /* 0x000000070e107224 */ /* 0x000fe200078e0210 */
[----:B0-----:R-:W-:Y:S01]  /*11320*/  MOV R2, RZ ;  /* 0x000000ff00027202 */ /* 0x001fe20000000f00 */
[----:B---34-:R-:W-:-:S05]  /*11330*/  IMAD R4, R5, R6, RZ ;  /* 0x0000000605047224 */ /* 0x018fca00078e02ff */
        /* <DEDUP_REMOVED lines=59> */
.L_x_14203:
[----:B------:R-:W-:Y:S01]  /*116f0*/  UMOV UR4, URZ ;  /* 0x0000003f00047c82 */ /* 0x000fe20008000000 */
[----:B------:R-:W-:Y:S01]  /*11700*/  UMOV UR5, URZ ;  /* 0x0000003f00057c82 */ /* 0x000fe20008000000 */
[----:B------:R-:W-:Y:S01]  /*11710*/  ULDC UR6, c[0x0][0xc3c] ;  /* 0x00030f0000067ab9 */ /* 0x000fe20000000800 */
[----:B------:R-:W-:Y:S01]  /*11720*/  IMAD.MOV.U32 R16, RZ, RZ, R0 ;  /* 0x000000ffff107224 */ /* 0x000fe200078e0000 */
[----:B------:R-:W-:Y:S01]  /*11730*/  MOV R17, UR4 ;  /* 0x0000000400117c02 */ /* 0x000fe20008000f00 */
[----:B------:R-:W-:Y:S02]  /*11740*/  IMAD.U32 R18, RZ, RZ, UR5 ;  /* 0x00000005ff127e24 */ /* 0x000fe4000f8e00ff */
[----:B------:R-:W-:-:S07]  /*11750*/  IMAD.U32 R19, RZ, RZ, UR6 ;  /* 0x00000006ff137e24 */ /* 0x000fce000f8e00ff */
.L_x_14211:
[----:B------:R-:W3:Y:S01]  /*11760*/  S2R R0, SR_TID.X ;  /* 0x0000000000007919 */ /* 0x000ee20000002100 */
        /* <DEDUP_REMOVED lines=9> */
.L_x_14200:
[----:B------:R-:W-:Y:S02]  /*11800*/  ULDC UR4, c[0x0][0xc3c] ;  /* 0x00030f0000047ab9 */ /* 0x000fe40000000800 */
[----:B--2---:R-:W-:-:S13]  /*11810*/  ISETP.GE.AND P0, PT, R19, UR4, PT ;  /* 0x0000000413007c0c */ /* 0x004fda000bf06270 */
[----:B------:R-:W-:Y:S05]  /*11820*/  @!P0 BRA `(.L_x_14212) ;  /* 0xffffffb8004c8947 */ /* 0x000fea000383ffff */
[----:B------:R-:W-:Y:S05]  /*11830*/  BSYNC B8 ;  /* 0x0000000000087941 */ /* 0x000fea0003800000 */
.L_x_14151:
[----:B-1----:R-:W2:Y:S01]  /*11840*/  LDL.LU R0, [R1+0x24] ;  /* 0x0000240001007983 */ /* 0x002ea20000300800 */
        /* <DEDUP_REMOVED lines=11> */
.L_x_14332:
[----:B------:R-:W-:Y:S05]  /*11900*/  BSYNC B0 ;  /* 0x0000000000007941 */ /* 0x000fea0003800000 */
.L_x_14213:
[----:B------:R-:W-:-:S03]  /*11910*/  UMOV UR4, 0xffffffff ;  /* 0xffffffff00047882 */ /* 0x000fc60000000000 */
[----:B------:R-:W-:Y:S05]  /*11920*/  BRA.DIV UR4, `(.L_x_14215) ;  /* 0x0000003a04a07947 */ /* 0x000fea000b800000 */
[----:B-1----:R-:W1:Y:S02]  /*11930*/  S2R R0, SR_TID.X ;  /* 0x0000000000007919 */ /* 0x002e640000002100 */
[----:B-1----:R-:W-:-:S04]  /*11940*/  SHF.R.U32.HI R0, RZ, 0x5, R0 ;  /* 0x00000005ff007819 */ /* 0x002fc80000011600 */
[----:B------:R-:W-:-:S05]  /*11950*/  LOP3.LUT R0, R0, 0x3, RZ, 0xc0, !PT ;  /* 0x0000000300007812 */ /* 0x000fca00078ec0ff */
[----:B------:R1:W2:Y:S02]  /*11960*/  SHFL.IDX PT, R14, R0, RZ, 0x1f ;  /* 0x00001fff000e7589 */ /* 0x0002a400000e0000 */
.L_x_14335:
[----:B--2---:R-:W-:Y:S01]  /*11970*/  ISETP.NE.AND P0, PT, R14, RZ, PT ;  /* 0x000000ff0e00720c */ /* 0x004fe20003f05270 */
[----:B------:R-:W-:-:S12]  /*11980*/  BSSY B0, `(.L_x_14216) ;  /* 0x0000024000007945 */ /* 0x000fd80003800000 */
[----:B------:R-:W-:Y:S05]  /*11990*/  @P0 BRA `(.L_x_14217) ;  /* 0x0000000000880947 */ /* 0x000fea0003800000 */
[----:B------:R-:W-:-:S03]  /*119a0*/  UMOV UR4, 0xffffffff ;  /* 0xffffffff00047882 */ /* 0x000fc60000000000 */
[----:B------:R-:W-:Y:S05]  /*119b0*/  BRA.DIV UR4, `(.L_x_14218) ;  /* 0x0000003a04b07947 */ /* 0x000fea000b800000 */
[----:B------:R-:W-:-:S13]  /*119c0*/  ELECT P6, URZ, PT ;  /* 0x00000000003f782f */ /* 0x000fda00038c0000 */
.L_x_14338:
[----:B------:R-:W-:Y:S05]  /*119d0*/  @!P6 BRA `(.L_x_14217) ;  /* 0x000000000078e947 */ /* 0x000fea0003800000 */
[----:B------:R-:W-:-:S06]  /*119e0*/  ULOP3.LUT UR4, UR39, 0x2, URZ, 0xfc, !UPT ;  /* 0x0000000227047892 */ /* 0x000fcc000f8efc3f */
[----:B-1----:R-:W-:-:S05]  /*119f0*/  IMAD.U32 R0, RZ, RZ, UR4 ;  /* 0x00000004ff007e24 */ /* 0x002fca000f8e00ff */
[----:B------:R-:W-:-:S13]  /*11a00*/  ISETP.NE.AND P0, PT, R0, 0x3, PT ;  /* 0x000000030000780c */ /* 0x000fda0003f05270 */
[----:B------:R-:W-:Y:S05]  /*11a10*/  @!P0 BRA `(.L_x_14219) ;  /* 0x0000000000048947 */ /* 0x000fea0003800000 */
[----:B------:R-:W-:Y:S01]  /*11a20*/  BPT.TRAP 0x1 ;  /* 0x000000040000795c */ /* 0x000fe20000300000 */
.L_x_14219:
[----:B------:R-:W-:Y:S01]  /*11a30*/  IMAD R5, R24, 0x8, R7 ;  /* 0x0000000818057824 */ /* 0x000fe200078e0207 */
[----:B------:R-:W-:Y:S02]  /*11a40*/  SHF.L.U32 R0, R26, 0x1f, RZ ;  /* 0x0000001f1a007819 */ /* 0x000fe400000006ff */
[----:B------:R-:W-:Y:S02]  /*11a50*/  IADD3 R24, R24, 0x1, RZ ;  /* 0x0000000118187810 */ /* 0x000fe40007ffe0ff */
[----:B------:R-:W1:Y:S02]  /*11a60*/  SYNCS.PHASECHK.TRANS64.TRYWAIT P1, [R5+URZ+0x22840], R0 ;  /* 0x02284000050075a7 */ /* 0x000e64000802017f */
[----:B------:R-:W-:-:S04]  /*11a70*/  ISETP.NE.AND P2, PT, R24, 0x2, PT ;  /* 0x000000021800780c */ /* 0x000fc80003f45270 */
[----:B------:R-:W-:Y:S01]  /*11a80*/  SEL R3, RZ, 0x1, P2 ;  /* 0x00000001ff037807 */ /* 0x000fe20001000000 */
[----:B-1----:R-:W-:Y:S08]  /*11a90*/  @!P1 BRA `(.L_x_14220) ;  /* 0x0000003800989947 */ /* 0x002ff00003800000 */
.L_x_14339:
[----:B------:R-:W-:Y:S02]  /*11aa0*/  SEL R24, R24, RZ, P2 ;  /* 0x000000ff18187207 */ /* 0x000fe40001000000 */
[----:B------:R-:W-:Y:S01]  /*11ab0*/  LOP3.LUT R2, R26, R3, RZ, 0x3c, !PT ;  /* 0x000000031a027212 */ /* 0x000fe200078e3cff */
[----:B------:R-:W-:Y:S06]  /*11ac0*/  @!P0 BRA `(.L_x_14221) ;  /* 0x0000000000048947 */ /* 0x000fec0003800000 */
[----:B------:R-:W-:Y:S01]  /*11ad0*/  BPT.TRAP 0x1 ;  /* 0x000000040000795c */ /* 0x000fe20000300000 */
.L_x_14221:
[----:B------:R-:W-:Y:S01]  /*11ae0*/  IMAD R3, R24, 0x8, R7 ;  /* 0x0000000818037824 */ /* 0x000fe200078e0207 */
[----:B------:R-:W-:-:S04]  /*11af0*/  SHF.L.U32 R2, R2, 0x1f, RZ ;  /* 0x0000001f02027819 */ /* 0x000fc800000006ff */
[----:B------:R-:W2:Y:S02]  /*11b00*/  SYNCS.PHASECHK.TRANS64.TRYWAIT P1, [R3+URZ+0x22840], R2 ;  /* 0x02284002030075a7 */ /* 0x000ea4000802017f */
[----:B--2---:R-:W-:Y:S05]  /*11b10*/  @!P1 BRA `(.L_x_14222) ;  /* 0x00000038008c9947 */ /* 0x004fea0003800000 */
.L_x_14340:
[----:B------:R-:W-:Y:S05]  /*11b20*/  @!P0 BRA `(.L_x_14223) ;  /* 0x0000000000048947 */ /* 0x000fea0003800000 */
[----:B------:R-:W-:Y:S01]  /*11b30*/  BPT.TRAP 0x1 ;  /* 0x000000040000795c */ /* 0x000fe20000300000 */
.L_x_14223:
[----:B------:R-:W5:Y:S02]  /*11b40*/  SYNCS.PHASECHK.TRANS64.TRYWAIT P1, [R5+URZ+0x22860], R0 ;  /* 0x02286000050075a7 */ /* 0x000f64000802017f */
[----:B-----5:R-:W-:Y:S05]  /*11b50*/  @!P1 BRA `(.L_x_14224) ;  /* 0x0000003800909947 */ /* 0x020fea0003800000 */
.L_x_14341:
[----:B------:R-:W-:Y:S05]  /*11b60*/  @!P0 BRA `(.L_x_14225) ;  /* 0x0000000000048947 */ /* 0x000fea0003800000 */
[----:B------:R-:W-:Y:S01]  /*11b70*/  BPT.TRAP 0x1 ;  /* 0x000000040000795c */ /* 0x000fe20000300000 */
.L_x_14225:
[----:B------:R0:W0:Y:S02]  /*11b80*/  SYNCS.PHASECHK.TRANS64.TRYWAIT P0, [R3+URZ+0x22860], R2 ;  /* 0x02286002030075a7 */ /* 0x000024000800017f */
[----:B0-----:R-:W-:Y:S05]  /*11b90*/  @!P0 NANOSLEEP.SYNCS 0x989680 ;  /* 0x009896800000895d */ /* 0x001fea0003900000 */
[----:B------:R-:W0:Y:S02]  /*11ba0*/  @!P0 SYNCS.PHASECHK.TRANS64 P0, [R3+URZ+0x22860], R2 ;  /* 0x02286002030085a7 */ /* 0x000e24000800007f */
[----:B0-----:R-:W-:Y:S05]  /*11bb0*/  @!P0 BRA `(.L_x_14225) ;  /* 0xfffffffc00f08947 */ /* 0x001fea000383ffff */
.L_x_14217:
[----:B------:R-:W-:Y:S05]  /*11bc0*/  BSYNC B0 ;  /* 0x0000000000007941 */ /* 0x000fea0003800000 */
.L_x_14216:
[----:B------:R-:W-:Y:S05]  /*11bd0*/  EXIT ;  /* 0x000000000000794d */ /* 0x000fea0003800000 */
.L_x_14087:
[----:B0-----:R-:W-:-:S04]  /*11be0*/  IMAD.U32 R3, RZ, RZ, UR51 ;  /* 0x00000033ff037e24 */ /* 0x001fc8000f8e00ff */
[----:B------:R0:W1:Y:S03]  /*11bf0*/  SYNCS.PHASECHK.TRANS64.TRYWAIT P0, [R3+URZ+0x22800], R0 ;  /* 0x02280000030075a7 */ /* 0x000066000800017f */
[----:B-1----:R-:W-:Y:S05]  /*11c00*/  @!P0 NANOSLEEP.SYNCS 0x989680 ;  /* 0x009896800000895d */ /* 0x002fea0003900000 */
[----:B------:R-:W1:Y:S02]  /*11c10*/  @!P0 SYNCS.PHASECHK.TRANS64 P0, [R3+URZ+0x22800], R0 ;  /* 0x02280000030085a7 */ /* 0x000e64000800007f */
[----:B-1----:R-:W-:Y:S05]  /*11c20*/  @!P0 BRA `(.L_x_14087) ;  /* 0xfffffffc00ec8947 */ /* 0x002fea000383ffff */
[----:B------:R-:W-:Y:S05]  /*11c30*/  BRA `(.L_x_14226) ;  /* 0xfffffefc00947947 */ /* 0x000fea000383ffff */
.L_x_14091:
[----:B-1----:R-:W-:-:S04]  /*11c40*/  IMAD.U32 R3, RZ, RZ, UR22 ;  /* 0x00000016ff037e24 */ /* 0x002fc8000f8e00ff */
[----:B------:R1:W2:Y:S03]  /*11c50*/  SYNCS.PHASECHK.TRANS64.TRYWAIT P1, [R3+URZ+0x22830], R8 ;  /* 0x02283008030075a7 */ /* 0x0002a6000802017f */
[----:B--2---:R-:W-:Y:S05]  /*11c60*/  @!P1 NANOSLEEP.SYNCS 0x989680 ;  /* 0x009896800000995d */ /* 0x004fea0003900000 */
[----:B------:R-:W2:Y:S02]  /*11c70*/  @!P1 SYNCS.PHASECHK.TRANS64 P1, [R3+URZ+0x22830], R8 ;  /* 0x02283008030095a7 */ /* 0x000ea4000802007f */
[----:B--2---:R-:W-:Y:S05]  /*11c80*/  @!P1 BRA `(.L_x_14091) ;  /* 0xfffffffc00ec9947 */ /* 0x004fea000383ffff */
[----:B------:R-:W-:Y:S05]  /*11c90*/  BRA `(.L_x_14090) ;  /* 0xfffffefc00b87947 */ /* 0x000fea000383ffff */
.L_x_14096:
[----:B-1----:R-:W-:-:S04]  /*11ca0*/  IMAD.U32 R9, RZ, RZ, UR22 ;  /* 0x00000016ff097e24 */ /* 0x002fc8000f8e00ff */
[----:B------:R1:W2:Y:S03]  /*11cb0*/  SYNCS.PHASECHK.TRANS64.TRYWAIT P1, [R9+URZ+0x22850], R8 ;  /* 0x02285008090075a7 */ /* 0x0002a6000802017f */
[----:B--2---:R-:W-:Y:S05]  /*11cc0*/  @!P1 NANOSLEEP.SYNCS 0x989680 ;  /* 0x009896800000995d */ /* 0x004fea0003900000 */
[----:B------:R-:W2:Y:S02]  /*11cd0*/  @!P1 SYNCS.PHASECHK.TRANS64 P1, [R9+URZ+0x22850], R8 ;  /* 0x02285008090095a7 */ /* 0x000ea4000802007f */
[----:B--2---:R-:W-:Y:S05]  /*11ce0*/  @!P1 BRA `(.L_x_14096) ;  /* 0xfffffffc00ec9947 */ /* 0x004fea000383ffff */
[----:B------:R-:W-:Y:S05]  /*11cf0*/  BRA `(.L_x_14095) ;  /* 0xffffff1c003c7947 */ /* 0x000fea000383ffff */
.L_x_14102:
[----:B-1----:R-:W-:-:S04]  /*11d00*/  IMAD.U32 R0, RZ, RZ, UR25 ;  /* 0x00000019ff007e24 */ /* 0x002fc8000f8e00ff */
[----:B------:R1:W2:Y:S03]  /*11d10*/  SYNCS.PHASECHK.TRANS64.TRYWAIT P1, [R0+URZ+0x22830], R7 ;  /* 0x02283007000075a7 */ /* 0x0002a6000802017f */
[----:B--2---:R-:W-:Y:S05]  /*11d20*/  @!P1 NANOSLEEP.SYNCS 0x989680 ;  /* 0x009896800000995d */ /* 0x004fea0003900000 */
[----:B------:R-:W2:Y:S02]  /*11d30*/  @!P1 SYNCS.PHASECHK.TRANS64 P1, [R0+URZ+0x22830], R7 ;  /* 0x02283007000095a7 */ /* 0x000ea4000802007f */
[----:B--2---:R-:W-:Y:S05]  /*11d40*/  @!P1 BRA `(.L_x_14102) ;  /* 0xfffffffc00ec9947 */ /* 0x004fea000383ffff */
[----:B------:R-:W-:Y:S05]  /*11d50*/  BRA `(.L_x_14101) ;  /* 0xffffff20007c7947 */ /* 0x000fea000383ffff */
.L_x_14107:
[----:B-1----:R-:W-:-:S04]  /*11d60*/  IMAD.U32 R10, RZ, RZ, UR25 ;  /* 0x00000019ff0a7e24 */ /* 0x002fc8000f8e00ff */
[----:B------:R1:W2:Y:S03]  /*11d70*/  SYNCS.PHASECHK.TRANS64.TRYWAIT P1, [R10+URZ+0x22850], R7 ;  /* 0x022850070a0075a7 */ /* 0x0002a6000802017f */
[----:B--2---:R-:W-:Y:S05]  /*11d80*/  @!P1 NANOSLEEP.SYNCS 0x989680 ;  /* 0x009896800000995d */ /* 0x004fea0003900000 */
[----:B------:R-:W2:Y:S02]  /*11d90*/  @!P1 SYNCS.PHASECHK.TRANS64 P1, [R10+URZ+0x22850], R7 ;  /* 0x022850070a0095a7 */ /* 0x000ea4000802007f */
[----:B--2---:R-:W-:Y:S05]  /*11da0*/  @!P1 BRA `(.L_x_14107) ;  /* 0xfffffffc00ec9947 */ /* 0x004fea000383ffff */
[----:B------:R-:W-:Y:S05]  /*11db0*/  BRA `(.L_x_14106) ;  /* 0xffffff4800007947 */ /* 0x000fea000383ffff */
.L_x_14114:
[----:B-1----:R-:W-:-:S04]  /*11dc0*/  MOV R0, UR25 ;  /* 0x0000001900007c02 */ /* 0x002fc80008000f00 */
[----:B------:R1:W2:Y:S03]  /*11dd0*/  SYNCS.PHASECHK.TRANS64.TRYWAIT P1, [R0+URZ+0x22830], R7 ;  /* 0x02283007000075a7 */ /* 0x0002a6000802017f */
[----:B--2---:R-:W-:Y:S05]  /*11de0*/  @!P1 NANOSLEEP.SYNCS 0x989680 ;  /* 0x009896800000995d */ /* 0x004fea0003900000 */
[----:B------:R-:W2:Y:S02]  /*11df0*/  @!P1 SYNCS.PHASECHK.TRANS64 P1, [R0+URZ+0x22830], R7 ;  /* 0x02283007000095a7 */ /* 0x000ea4000802007f */
[----:B--2---:R-:W-:Y:S05]  /*11e00*/  @!P1 BRA `(.L_x_14114) ;  /* 0xfffffffc00ec9947 */ /* 0x004fea000383ffff */
[----:B------:R-:W-:Y:S05]  /*11e10*/  BRA `(.L_x_14113) ;  /* 0xffffff4c000c7947 */ /* 0x000fea000383ffff */
.L_x_14119:
[----:B-1----:R-:W-:-:S04]  /*11e20*/  IMAD.U32 R10, RZ, RZ, UR25 ;  /* 0x00000019ff0a7e24 */ /* 0x002fc8000f8e00ff */
[----:B------:R1:W2:Y:S03]  /*11e30*/  SYNCS.PHASECHK.TRANS64.TRYWAIT P1, [R10+URZ+0x22850], R7 ;  /* 0x022850070a0075a7 */ /* 0x0002a6000802017f */
[----:B--2---:R-:W-:Y:S05]  /*11e40*/  @!P1 NANOSLEEP.SYNCS 0x989680 ;  /* 0x009896800000995d */ /* 0x004fea0003900000 */
[----:B------:R-:W2:Y:S02]  /*11e50*/  @!P1 SYNCS.PHASECHK.TRANS64 P1, [R10+URZ+0x22850], R7 ;  /* 0x022850070a0095a7 */ /* 0x000ea4000802007f */
[----:B--2---:R-:W-:Y:S05]  /*11e60*/  @!P1 BRA `(.L_x_14119) ;  /* 0xfffffffc00ec9947 */ /* 0x004fea000383ffff */
[----:B------:R-:W-:Y:S05]  /*11e70*/  BRA `(.L_x_14118) ;  /* 0xffffff6800b07947 */ /* 0x000fea000383ffff */
.L_x_14163:
        /* <DEDUP_REMOVED lines=11> */
.L_x_14228:
[----:B------:R-:W-:Y:S05]  /*11f30*/  BSYNC B0 ;  /* 0x0000000000007941 */ /* 0x000fea0003800000 */
.L_x_14227:
[----:B------:R-:W-:Y:S05]  /*11f40*/  BRA `(.L_x_14229) ;  /* 0xffffffbc00907947 */ /* 0x000fea000383ffff */
.L_x_14166:
[----:B0-----:R0:W1:Y:S02]  /*11f50*/  SYNCS.PHASECHK.TRANS64.TRYWAIT P0, [R33+URZ+0x22840], R0 ;  /* 0x02284000210075a7 */ /* 0x001064000800017f */
[----:B-1----:R-:W-:Y:S05]  /*11f60*/  @!P0 NANOSLEEP.SYNCS 0x989680 ;  /* 0x009896800000895d */ /* 0x002fea0003900000 */
[----:B------:R-:W1:Y:S02]  /*11f70*/  @!P0 SYNCS.PHASECHK.TRANS64 P0, [R33+URZ+0x22840], R0 ;  /* 0x02284000210085a7 */ /* 0x000e64000800007f */
[----:B-1----:R-:W-:Y:S05]  /*11f80*/  @!P0 BRA `(.L_x_14166) ;  /* 0xfffffffc00f08947 */ /* 0x002fea000383ffff */
[----:B------:R-:W-:Y:S05]  /*11f90*/  BRA `(.L_x_14230) ;  /* 0xffffffc000447947 */ /* 0x000fea000383ffff */
.L_x_14167:
        /* <DEDUP_REMOVED lines=8> */
.L_x_14232:
[----:B------:R-:W-:Y:S05]  /*12020*/  BSYNC B0 ;  /* 0x0000000000007941 */ /* 0x000fea0003800000 */
.L_x_14231:
        /* <DEDUP_REMOVED lines=9> */
.L_x_14233:
[----:B------:R-:W-:Y:S02]  /*120c0*/  IMAD.MOV.U32 R13, RZ, RZ, R4 ;  /* 0x000000ffff0d7224 */ /* 0x000fe400078e0004 */
[----:B------:R-:W-:Y:S02]  /*120d0*/  IMAD.MOV.U32 R12, RZ, RZ, 0x1 ;  /* 0x00000001ff0c7424 */ /* 0x000fe400078e00ff */
[----:B------:R-:W-:-:S07]  /*120e0*/  IMAD.MOV.U32 R3, RZ, RZ, R14 ;  /* 0x000000ffff037224 */ /* 0x000fce00078e000e */
[----:B------:R-:W-:Y:S05]  /*120f0*/  WARPSYNC.COLLECTIVE R15, `(.L_x_14234) ;  /* 0x000000000f087348 */ /* 0x000fea0003c00000 */
[----:B------:R0:W1:Y:S02]  /*12100*/  SHFL.IDX P6, R14, R13, R12, R11 ;  /* 0x0000000c0d0e7389 */ /* 0x00006400000c000b */
[----:B01----:R-:W-:Y:S01]  /*12110*/  ENDCOLLECTIVE ;  /* 0x000000000000791b */ /* 0x003fe20003800000 */
.L_x_14234:
        /* <DEDUP_REMOVED lines=15> */
.L_x_14235:
[----:B------:R-:W-:Y:S02]  /*12210*/  @P0 IMAD R7, R5, 0x2, R22 ;  /* 0x0000000205070824 */ /* 0x000fe400078e0216 */
[----:B------:R-:W-:Y:S02]  /*12220*/  IMAD.MOV.U32 R13, RZ, RZ, R4 ;  /* 0x000000ffff0d7224 */ /* 0x000fe400078e0004 */
[----:B------:R-:W-:Y:S02]  /*12230*/  IMAD.MOV.U32 R12, RZ, RZ, 0x2 ;  /* 0x00000002ff0c7424 */ /* 0x000fe400078e00ff */
[----:B------:R-:W-:-:S07]  /*12240*/  IMAD.MOV.U32 R3, RZ, RZ, R14 ;  /* 0x000000ffff037224 */ /* 0x000fce00078e000e */
[----:B------:R-:W-:Y:S05]  /*12250*/  WARPSYNC.COLLECTIVE R15, `(.L_x_14236) ;  /* 0x000000000f087348 */ /* 0x000fea0003c00000 */
[----:B------:R0:W1:Y:S02]  /*12260*/  SHFL.IDX P6, R14, R13, R12, R11 ;  /* 0x0000000c0d0e7389 */ /* 0x00006400000c000b */
[----:B01----:R-:W-:Y:S01]  /*12270*/  ENDCOLLECTIVE ;  /* 0x000000000000791b */ /* 0x003fe20003800000 */
.L_x_14236:
        /* <DEDUP_REMOVED lines=15> */
.L_x_14237:
[----:B------:R-:W-:Y:S02]  /*12370*/  @P0 IMAD R7, R5, 0x2, R22 ;  /* 0x0000000205070824 */ /* 0x000fe400078e0216 */
[----:B------:R-:W-:Y:S02]  /*12380*/  IMAD.MOV.U32 R13, RZ, RZ, R4 ;  /* 0x000000ffff0d7224 */ /* 0x000fe400078e0004 */
[----:B------:R-:W-:Y:S02]  /*12390*/  IMAD.MOV.U32 R12, RZ, RZ, 0x3 ;  /* 0x00000003ff0c7424 */ /* 0x000fe400078e00ff */
[----:B------:R-:W-:-:S07]  /*123a0*/  IMAD.MOV.U32 R3, RZ, RZ, R14 ;  /* 0x000000ffff037224 */ /* 0x000fce00078e000e */
[----:B------:R-:W-:Y:S05]  /*123b0*/  WARPSYNC.COLLECTIVE R15, `(.L_x_14238) ;  /* 0x000000000f087348 */ /* 0x000fea0003c00000 */
[----:B------:R0:W1:Y:S02]  /*123c0*/  SHFL.IDX P6, R14, R13, R12, R11 ;  /* 0x0000000c0d0e7389 */ /* 0x00006400000c000b */
[----:B01----:R-:W-:Y:S01]  /*123d0*/  ENDCOLLECTIVE ;  /* 0x000000000000791b */ /* 0x003fe20003800000 */
.L_x_14238:
        /* <DEDUP_REMOVED lines=15> */
.L_x_14239:
[----:B------:R-:W-:Y:S02]  /*124d0*/  @P0 IMAD R7, R5, 0x2, R22 ;  /* 0x0000000205070824 */ /* 0x000fe400078e0216 */
[----:B------:R-:W-:Y:S02]  /*124e0*/  IMAD.MOV.U32 R13, RZ, RZ, R4 ;  /* 0x000000ffff0d7224 */ /* 0x000fe400078e0004 */
[----:B------:R-:W-:Y:S02]  /*124f0*/  IMAD.MOV.U32 R12, RZ, RZ, 0x4 ;  /* 0x00000004ff0c7424 */ /* 0x000fe400078e00ff */
[----:B------:R-:W-:-:S07]  /*12500*/  IMAD.MOV.U32 R3, RZ, RZ, R14 ;  /* 0x000000ffff037224 */ /* 0x000fce00078e000e */
[----:B------:R-:W-:Y:S05]  /*12510*/  WARPSYNC.COLLECTIVE R15, `(.L_x_14240) ;  /* 0x000000000f087348 */ /* 0x000fea0003c00000 */
[----:B------:R0:W1:Y:S02]  /*12520*/  SHFL.IDX P6, R14, R13, R12, R11 ;  /* 0x0000000c0d0e7389 */ /* 0x00006400000c000b */
[----:B01----:R-:W-:Y:S01]  /*12530*/  ENDCOLLECTIVE ;  /* 0x000000000000791b */ /* 0x003fe20003800000 */
.L_x_14240:
        /* <DEDUP_REMOVED lines=15> */
.L_x_14241:
[----:B------:R-:W-:Y:S02]  /*12630*/  @P0 IMAD R7, R5, 0x2, R22 ;  /* 0x0000000205070824 */ /* 0x000fe400078e0216 */
[----:B------:R-:W-:Y:S02]  /*12640*/  IMAD.MOV.U32 R13, RZ, RZ, R4 ;  /* 0x000000ffff0d7224 */ /* 0x000fe400078e0004 */
[----:B------:R-:W-:Y:S02]  /*12650*/  IMAD.MOV.U32 R12, RZ, RZ, 0x5 ;  /* 0x00000005ff0c7424 */ /* 0x000fe400078e00ff */
[----:B------:R-:W-:-:S07]  /*12660*/  IMAD.MOV.U32 R3, RZ, RZ, R14 ;  /* 0x000000ffff037224 */ /* 0x000fce00078e000e */
[----:B------:R-:W-:Y:S05]  /*12670*/  WARPSYNC.COLLECTIVE R15, `(.L_x_14242) ;  /* 0x000000000f087348 */ /* 0x000fea0003c00000 */
[----:B------:R0:W1:Y:S02]  /*12680*/  SHFL.IDX P6, R14, R13, R12, R11 ;  /* 0x0000000c0d0e7389 */ /* 0x00006400000c000b */
[----:B01----:R-:W-:Y:S01]  /*12690*/  ENDCOLLECTIVE ;  /* 0x000000000000791b */ /* 0x003fe20003800000 */
.L_x_14242:
        /* <DEDUP_REMOVED lines=10> */
.L_x_14243:
[----:B------:R-:W-:Y:S01]  /*12740*/  @!PT LDS RZ, [RZ] ;  /* 0x00000000fffff984 */ /* 0x000fe20000000800 */
[----:B------:R-:W-:Y:S01]  /*12750*/  @!PT LDS RZ, [RZ] ;  /* 0x00000000fffff984 */ /* 0x000fe20000000800 */
[----:B------:R-:W-:Y:S01]  /*12760*/  @!PT LDS RZ, [RZ] ;  /* 0x00000000fffff984 */ /* 0x000fe20000000800 */
[----:B------:R0:W-:Y:S01]  /*12770*/  @P0 LDGSTS.E.BYPASS.LTC128B.128 [R7+0x1e400], desc[UR48][R2.64], !P2 ;  /* 0x1e40000002070fae */ /* 0x0001e2000d101d70 */
[----:B------:R-:W-:Y:S01]  /*12780*/  IMAD.MOV.U32 R0, RZ, RZ, R14 ;  /* 0x000000ffff007224 */ /* 0x000fe200078e000e */
[----:B------:R-:W-:Y:S06]  /*12790*/  BRA `(.L_x_14244) ;  /* 0xffffffbc00ac7947 */ /* 0x000fec000383ffff */
.L_x_14172:
        /* <DEDUP_REMOVED lines=9> */
.L_x_14245:
[C---:B------:R-:W-:Y:S01]  /*12830*/  VIADD R6, R17.reuse, 0x10 ;  /* 0x0000001011067836 */ /* 0x040fe20000000000 */
[----:B------:R-:W-:Y:S02]  /*12840*/  ISETP.GE.AND P0, PT, R17, R5, PT ;  /* 0x000000051100720c */ /* 0x000fe40003f06270 */
[----:B------:R-:W-:Y:S01]  /*12850*/  MOV R13, R0 ;  /* 0x00000000000d7202 */ /* 0x000fe20000000f00 */
[----:B------:R-:W-:-:S10]  /*12860*/  IMAD.MOV.U32 R2, RZ, RZ, R14 ;  /* 0x000000ffff027224 */ /* 0x000fd400078e000e */
[----:B------:R-:W-:Y:S05]  /*12870*/  WARPSYNC.COLLECTIVE R15, `(.L_x_14246) ;  /* 0x000000000f087348 */ /* 0x000fea0003c00000 */
[----:B------:R0:W1:Y:S02]  /*12880*/  SHFL.IDX P6, R14, R13, R12, R11 ;  /* 0x0000000c0d0e7389 */ /* 0x00006400000c000b */
[----:B01----:R-:W-:Y:S01]  /*12890*/  ENDCOLLECTIVE ;  /* 0x000000000000791b */ /* 0x003fe20003800000 */
.L_x_14246:
[----:B------:R-:W-:Y:S02]  /*128a0*/  IMAD.MOV.U32 R13, RZ, RZ, R4 ;  /* 0x000000ffff0d7224 */ /* 0x000fe400078e0004 */
[----:B------:R-:W-:Y:S02]  /*128b0*/  IMAD.MOV.U32 R12, RZ, RZ, 0x1 ;  /* 0x00000001ff0c7424 */ /* 0x000fe400078e00ff */
[----:B------:R-:W-:-:S07]  /*128c0*/  IMAD.MOV.U32 R3, RZ, RZ, R14 ;  /* 0x000000ffff037224 */ /* 0x000fce00078e000e */
[----:B------:R-:W-:Y:S05]  /*128d0*/  WARPSYNC.COLLECTIVE R15, `(.L_x_14247) ;  /* 0x000000000f087348 */ /* 0x000fea0003c00000 */
[----:B------:R0:W1:Y:S02]  /*128e0*/  SHFL.IDX P6, R14, R13, R12, R11 ;  /* 0x0000000c0d0e7389 */ /* 0x00006400000c000b */
[----:B01----:R-:W-:Y:S01]  /*128f0*/  ENDCOLLECTIVE ;  /* 0x000000000000791b */ /* 0x003fe20003800000 */
.L_x_14247:
        /* <DEDUP_REMOVED lines=15> */
.L_x_14248:
[----:B------:R-:W-:Y:S02]  /*129f0*/  IMAD.MOV.U32 R13, RZ, RZ, R4 ;  /* 0x000000ffff0d7224 */ /* 0x000fe400078e0004 */
[----:B------:R-:W-:Y:S02]  /*12a00*/  IMAD.MOV.U32 R12, RZ, RZ, 0x2 ;  /* 0x00000002ff0c7424 */ /* 0x000fe400078e00ff */
[----:B------:R-:W-:-:S07]  /*12a10*/  IMAD.MOV.U32 R3, RZ, RZ, R14 ;  /* 0x000000ffff037224 */ /* 0x000fce00078e000e */
[----:B------:R-:W-:Y:S05]  /*12a20*/  WARPSYNC.COLLECTIVE R15, `(.L_x_14249) ;  /* 0x000000000f087348 */ /* 0x000fea0003c00000 */
[----:B------:R0:W1:Y:S02]  /*12a30*/  SHFL.IDX P6, R14, R13, R12, R11 ;  /* 0x0000000c0d0e7389 */ /* 0x00006400000c000b */
[----:B01----:R-:W-:Y:S01]  /*12a40*/  ENDCOLLECTIVE ;  /* 0x000000000000791b */ /* 0x003fe20003800000 */
.L_x_14249:
        /* <DEDUP_REMOVED lines=16> */
.L_x_14250:
[----:B------:R-:W-:Y:S02]  /*12b50*/  IMAD.MOV.U32 R13, RZ, RZ, R4 ;  /* 0x000000ffff0d7224 */ /* 0x000fe400078e0004 */
[----:B------:R-:W-:Y:S02]  /*12b60*/  IMAD.MOV.U32 R12, RZ, RZ, 0x3 ;  /* 0x00000003ff0c7424 */ /* 0x000fe400078e00ff */
[----:B------:R-:W-:-:S07]  /*12b70*/  IMAD.MOV.U32 R3, RZ, RZ, R14 ;  /* 0x000000ffff037224 */ /* 0x000fce00078e000e */
[----:B------:R-:W-:Y:S05]  /*12b80*/  WARPSYNC.COLLECTIVE R15, `(.L_x_14251) ;  /* 0x000000000f087348 */ /* 0x000fea0003c00000 */
[----:B------:R0:W1:Y:S02]  /*12b90*/  SHFL.IDX P6, R14, R13, R12, R11 ;  /* 0x0000000c0d0e7389 */ /* 0x00006400000c000b */
[----:B01----:R-:W-:Y:S01]  /*12ba0*/  ENDCOLLECTIVE ;  /* 0x000000000000791b */ /* 0x003fe20003800000 */
.L_x_14251:
        /* <DEDUP_REMOVED lines=16> */
.L_x_14252:
[----:B------:R-:W-:Y:S02]  /*12cb0*/  IMAD.MOV.U32 R13, RZ, RZ, R4 ;  /* 0x000000ffff0d7224 */ /* 0x000fe400078e0004 */
[----:B------:R-:W-:Y:S02]  /*12cc0*/  IMAD.MOV.U32 R12, RZ, RZ, 0x4 ;  /* 0x00000004ff0c7424 */ /* 0x000fe400078e00ff */
[----:B------:R-:W-:-:S07]  /*12cd0*/  IMAD.MOV.U32 R3, RZ, RZ, R14 ;  /* 0x000000ffff037224 */ /* 0x000fce00078e000e */
[----:B------:R-:W-:Y:S05]  /*12ce0*/  WARPSYNC.COLLECTIVE R15, `(.L_x_14253) ;  /* 0x000000000f087348 */ /* 0x000fea0003c00000 */
[----:B------:R0:W1:Y:S02]  /*12cf0*/  SHFL.IDX P6, R14, R13, R12, R11 ;  /* 0x0000000c0d0e7389 */ /* 0x00006400000c000b */
[----:B01----:R-:W-:Y:S01]  /*12d00*/  ENDCOLLECTIVE ;  /* 0x000000000000791b */ /* 0x003fe20003800000 */
.L_x_14253:
        /* <DEDUP_REMOVED lines=16> */
.L_x_14254:
[----:B------:R-:W-:Y:S02]  /*12e10*/  IMAD.MOV.U32 R13, RZ, RZ, R4 ;  /* 0x000000ffff0d7224 */ /* 0x000fe400078e0004 */
[----:B------:R-:W-:Y:S02]  /*12e20*/  IMAD.MOV.U32 R12, RZ, RZ, 0x5 ;  /* 0x00000005ff0c7424 */ /* 0x000fe400078e00ff */
[----:B------:R-:W-:-:S07]  /*12e30*/  IMAD.MOV.U32 R3, RZ, RZ, R14 ;  /* 0x000000ffff037224 */ /* 0x000fce00078e000e */
[----:B------:R-:W-:Y:S05]  /*12e40*/  WARPSYNC.COLLECTIVE R15, `(.L_x_14255) ;  /* 0x000000000f087348 */ /* 0x000fea0003c00000 */
[----:B------:R0:W1:Y:S02]  /*12e50*/  SHFL.IDX P6, R14, R13, R12, R11 ;  /* 0x0000000c0d0e7389 */ /* 0x00006400000c000b */
[----:B01----:R-:W-:Y:S01]  /*12e60*/  ENDCOLLECTIVE ;  /* 0x000000000000791b */ /* 0x003fe20003800000 */
.L_x_14255:
        /* <DEDUP_REMOVED lines=16> */
.L_x_14256:
[----:B------:R-:W-:Y:S02]  /*12f70*/  IMAD.MOV.U32 R13, RZ, RZ, R4 ;  /* 0x000000ffff0d7224 */ /* 0x000fe400078e0004 */
[----:B------:R-:W-:Y:S02]  /*12f80*/  IMAD.MOV.U32 R12, RZ, RZ, 0x6 ;  /* 0x00000006ff0c7424 */ /* 0x000fe400078e00ff */
[----:B------:R-:W-:-:S07]  /*12f90*/  IMAD.MOV.U32 R3, RZ, RZ, R14 ;  /* 0x000000ffff037224 */ /* 0x000fce00078e000e */
[----:B------:R-:W-:Y:S05]  /*12fa0*/  WARPSYNC.COLLECTIVE R15, `(.L_x_14257) ;  /* 0x000000000f087348 */ /* 0x000fea0003c00000 */
[----:B------:R0:W1:Y:S02]  /*12fb0*/  SHFL.IDX P6, R14, R13, R12, R11 ;  /* 0x0000000c0d0e7389 */ /* 0x00006400000c000b */
[----:B01----:R-:W-:Y:S01]  /*12fc0*/  ENDCOLLECTIVE ;  /* 0x000000000000791b */ /* 0x003fe20003800000 */
.L_x_14257:
        /* <DEDUP_REMOVED lines=16> */
.L_x_14258:
[----:B------:R-:W-:Y:S02]  /*130d0*/  IMAD.MOV.U32 R13, RZ, RZ, R4 ;  /* 0x000000ffff0d7224 */ /* 0x000fe400078e0004 */
[----:B------:R-:W-:Y:S02]  /*130e0*/  IMAD.MOV.U32 R12, RZ, RZ, 0x7 ;  /* 0x00000007ff0c7424 */ /* 0x000fe400078e00ff */
[----:B------:R-:W-:-:S07]  /*130f0*/  IMAD.MOV.U32 R3, RZ, RZ, R14 ;  /* 0x000000ffff037224 */ /* 0x000fce00078e000e */
[----:B------:R-:W-:Y:S05]  /*13100*/  WARPSYNC.COLLECTIVE R15, `(.L_x_14259) ;  /* 0x000000000f087348 */ /* 0x000fea0003c00000 */
[----:B------:R0:W1:Y:S02]  /*13110*/  SHFL.IDX P6, R14, R13, R12, R11 ;  /* 0x0000000c0d0e7389 */ /* 0x00006400000c000b */
[----:B01----:R-:W-:Y:S01]  /*13120*/  ENDCOLLECTIVE ;  /* 0x000000000000791b */ /* 0x003fe20003800000 */
.L_x_14259:
[----:B------:R-:W-:-:S05]  /*13130*/  @!P0 LEA R3, P2, R7, R3, 0x1 ;  /* 0x0000000307038211 */ /* 0x000fca00078408ff */
[----:B------:R-:W-:-:S05]  /*13140*/  @!P0 IMAD.X R2, RZ, RZ, R2, P2 ;  /* 0x000000ffff028224 */ /* 0x000fca00010e0602 */
[----:B------:R-:W-:Y:S02]  /*13150*/  @!P0 LOP3.LUT R3, R3, R2, RZ, 0x3c, !PT ;  /* 0x0000000203038212 */ /* 0x000fe400078e3cff */
[----:B------:R-:W-:Y:S02]  /*13160*/  MOV R13, R0 ;  /* 0x00000000000d7202 */ /* 0x000fe40000000f00 */
        /* <DEDUP_REMOVED lines=10> */
.L_x_14260:
[----:B------:R-:W-:Y:S05]  /*13210*/  BRA `(.L_x_14261) ;  /* 0xffffffc0001c7947 */ /* 0x000fea000383ffff */
.L_x_14175:
[----:B0-----:R0:W1:Y:S02]  /*13220*/  SYNCS.PHASECHK.TRANS64.TRYWAIT P0, [R22+URZ+0x22820], R3 ;  /* 0x02282003160075a7 */ /* 0x001064000800017f */
[----:B-1----:R-:W-:Y:S05]  /*13230*/  @!P0 NANOSLEEP.SYNCS 0x989680 ;  /* 0x009896800000895d */ /* 0x002fea0003900000 */
[----:B------:R-:W1:Y:S02]  /*13240*/  @!P0 SYNCS.PHASECHK.TRANS64 P0, [R22+URZ+0x22820], R3 ;  /* 0x02282003160085a7 */ /* 0x000e64000800007f */
[----:B-1----:R-:W-:Y:S05]  /*13250*/  @!P0 BRA `(.L_x_14175) ;  /* 0xfffffffc00f08947 */ /* 0x002fea000383ffff */
[----:B------:R-:W-:Y:S05]  /*13260*/  BRA `(.L_x_14262) ;  /* 0xffffffc000787947 */ /* 0x000fea000383ffff */
.L_x_14178:
[----:B-1----:R1:W2:Y:S02]  /*13270*/  SYNCS.PHASECHK.TRANS64.TRYWAIT P0, [R33+URZ+0x22860], R0 ;  /* 0x02286000210075a7 */ /* 0x0022a4000800017f */
[----:B--2---:R-:W-:Y:S05]  /*13280*/  @!P0 NANOSLEEP.SYNCS 0x989680 ;  /* 0x009896800000895d */ /* 0x004fea0003900000 */
[----:B------:R-:W2:Y:S02]  /*13290*/  @!P0 SYNCS.PHASECHK.TRANS64 P0, [R33+URZ+0x22860], R0 ;  /* 0x02286000210085a7 */ /* 0x000ea4000800007f */
[----:B--2---:R-:W-:Y:S05]  /*132a0*/  @!P0 BRA `(.L_x_14178) ;  /* 0xfffffffc00f08947 */ /* 0x004fea000383ffff */
[----:B------:R-:W-:Y:S05]  /*132b0*/  BRA `(.L_x_14263) ;  /* 0xffffffc000887947 */ /* 0x000fea000383ffff */
.L_x_14179:
        /* <DEDUP_REMOVED lines=8> */
.L_x_14265:
[----:B------:R-:W-:Y:S05]  /*13340*/  BSYNC B0 ;  /* 0x0000000000007941 */ /* 0x000fea0003800000 */
.L_x_14264:
[----:B------:R-:W0:Y:S01]  /*13350*/  S2R R7, SR_TID.X ;  /* 0x0000000000077919 */ /* 0x000e220000002100 */
[----:B------:R-:W-:Y:S01]  /*13360*/  IMAD.MOV.U32 R13, RZ, RZ, R5 ;  /* 0x000000ffff0d7224 */ /* 0x000fe200078e0005 */
[----:B------:R-:W-:Y:S01]  /*13370*/  MOV R12, RZ ;  /* 0x000000ff000c7202 */ /* 0x000fe20000000f00 */
[----:B------:R-:W-:Y:S01]  /*13380*/  IMAD.MOV.U32 R11, RZ, RZ, 0x181f ;  /* 0x0000181fff0b7424 */ /* 0x000fe200078e00ff */
[C---:B------:R-:W-:Y:S01]  /*13390*/  LOP3.LUT P2, RZ, R25.reuse, 0x2, RZ, 0xc0, !PT ;  /* 0x0000000219ff7812 */ /* 0x040fe2000784c0ff */
[----:B------:R-:W-:Y:S01]  /*133a0*/  IMAD.MOV.U32 R15, RZ, RZ, -0x1 ;  /* 0xffffffffff0f7424 */ /* 0x000fe200078e00ff */
[----:B------:R-:W-:Y:S01]  /*133b0*/  LOP3.LUT P1, RZ, R25, 0x4, RZ, 0xc0, !PT ;  /* 0x0000000419ff7812 */ /* 0x000fe2000782c0ff */
[----:B------:R-:W-:Y:S02]  /*133c0*/  IMAD.MOV.U32 R3, RZ, RZ, R14 ;  /* 0x000000ffff037224 */ /* 0x000fe400078e000e */
[----:B------:R-:W-:-:S10]  /*133d0*/  IMAD R4, R4, 0x2, R22 ;  /* 0x0000000204047824 */ /* 0x000fd400078e0216 */
[----:B0-----:R-:W-:Y:S05]  /*133e0*/  WARPSYNC.COLLECTIVE R15, `(.L_x_14266) ;  /* 0x000000000f087348 */ /* 0x001fea0003c00000 */
[----:B------:R1:W2:Y:S02]  /*133f0*/  SHFL.IDX P6, R14, R13, R12, R11 ;  /* 0x0000000c0d0e7389 */ /* 0x0002a400000c000b */
[----:B012---:R-:W-:Y:S01]  /*13400*/  ENDCOLLECTIVE ;  /* 0x000000000000791b */ /* 0x007fe20003800000 */
.L_x_14266:
[----:B------:R-:W-:Y:S02]  /*13410*/  ISETP.LT.OR P4, PT, R32, 0x1, !P1 ;  /* 0x000000012000780c */ /* 0x000fe40004f81670 */
[----:B------:R-:W-:Y:S01]  /*13420*/  MOV R13, R6 ;  /* 0x00000006000d7202 */ /* 0x000fe20000000f00 */
        /* <DEDUP_REMOVED lines=10> */
.L_x_14267:
        /* <DEDUP_REMOVED lines=17> */
.L_x_14268:
[----:B------:R-:W-:Y:S02]  /*135e0*/  IMAD.MOV.U32 R13, RZ, RZ, R6 ;  /* 0x000000ffff0d7224 */ /* 0x000fe400078e0006 */
[----:B------:R-:W-:Y:S01]  /*135f0*/  IMAD.MOV.U32 R12, RZ, RZ, 0x2 ;  /* 0x00000002ff0c7424 */ /* 0x000fe200078e00ff */
[----:B------:R-:W-:-:S13]  /*13600*/  IADD3 R2, P4, R14, R0, RZ ;  /* 0x000000000e027210 */ /* 0x000fda0007f9e0ff */
[----:B------:R-:W-:Y:S05]  /*13610*/  WARPSYNC.COLLECTIVE R15, `(.L_x_14269) ;  /* 0x000000000f087348 */ /* 0x000fea0003c00000 */
[----:B------:R0:W1:Y:S02]  /*13620*/  SHFL.IDX P6, R14, R13, R12, R11 ;  /* 0x0000000c0d0e7389 */ /* 0x00006400000c000b */
[----:B01----:R-:W-:Y:S01]  /*13630*/  ENDCOLLECTIVE ;  /* 0x000000000000791b */ /* 0x003fe20003800000 */
.L_x_14269:
        /* <DEDUP_REMOVED lines=17> */
.L_x_14270:
[----:B------:R-:W-:Y:S02]  /*13750*/  IMAD.MOV.U32 R13, RZ, RZ, R6 ;  /* 0x000000ffff0d7224 */ /* 0x000fe400078e0006 */
[----:B------:R-:W-:Y:S01]  /*13760*/  IMAD.MOV.U32 R12, RZ, RZ, 0x3 ;  /* 0x00000003ff0c7424 */ /* 0x000fe200078e00ff */
[----:B------:R-:W-:-:S13]  /*13770*/  IADD3 R2, P4, R14, R0, RZ ;  /* 0x000000000e027210 */ /* 0x000fda0007f9e0ff */
[----:B------:R-:W-:Y:S05]  /*13780*/  WARPSYNC.COLLECTIVE R15, `(.L_x_14271) ;  /* 0x000000000f087348 */ /* 0x000fea0003c00000 */
[----:B------:R0:W1:Y:S02]  /*13790*/  SHFL.IDX P6, R14, R13, R12, R11 ;  /* 0x0000000c0d0e7389 */ /* 0x00006400000c000b */
[----:B01----:R-:W-:Y:S01]  /*137a0*/  ENDCOLLECTIVE ;  /* 0x000000000000791b */ /* 0x003fe20003800000 */
.L_x_14271:
        /* <DEDUP_REMOVED lines=17> */
.L_x_14272:
[----:B------:R-:W-:Y:S02]  /*138c0*/  IMAD.MOV.U32 R13, RZ, RZ, R6 ;  /* 0x000000ffff0d7224 */ /* 0x000fe400078e0006 */
[----:B------:R-:W-:Y:S01]  /*138d0*/  IMAD.MOV.U32 R12, RZ, RZ, 0x4 ;  /* 0x00000004ff0c7424 */ /* 0x000fe200078e00ff */
[----:B------:R-:W-:-:S13]  /*138e0*/  IADD3 R2, P4, R14, R0, RZ ;  /* 0x000000000e027210 */ /* 0x000fda0007f9e0ff */
[----:B------:R-:W-:Y:S05]  /*138f0*/  WARPSYNC.COLLECTIVE R15, `(.L_x_14273) ;  /* 0x000000000f087348 */ /* 0x000fea0003c00000 */
[----:B------:R0:W1:Y:S02]  /*13900*/  SHFL.IDX P6, R14, R13, R12, R11 ;  /* 0x0000000c0d0e7389 */ /* 0x00006400000c000b */
[----:B01----:R-:W-:Y:S01]  /*13910*/  ENDCOLLECTIVE ;  /* 0x000000000000791b */ /* 0x003fe20003800000 */
.L_x_14273:
        /* <DEDUP_REMOVED lines=17> */
.L_x_14274:
[----:B------:R-:W-:Y:S01]  /*13a30*/  IMAD.MOV.U32 R13, RZ, RZ, R6 ;  /* 0x000000ffff0d7224 */ /* 0x000fe200078e0006 */
[----:B------:R-:W-:Y:S02]  /*13a40*/  MOV R12, 0x5 ;  /* 0x00000005000c7802 */ /* 0x000fe40000000f00 */
[----:B------:R-:W-:-:S13]  /*13a50*/  IADD3 R2, P4, R14, R0, RZ ;  /* 0x000000000e027210 */ /* 0x000fda0007f9e0ff */
[----:B------:R-:W-:Y:S05]  /*13a60*/  WARPSYNC.COLLECTIVE R15, `(.L_x_14275) ;  /* 0x000000000f087348 */ /* 0x000fea0003c00000 */
[----:B------:R0:W1:Y:S02]  /*13a70*/  SHFL.IDX P6, R14, R13, R12, R11 ;  /* 0x0000000c0d0e7389 */ /* 0x00006400000c000b */
[----:B01----:R-:W-:Y:S01]  /*13a80*/  ENDCOLLECTIVE ;  /* 0x000000000000791b */ /* 0x003fe20003800000 */
.L_x_14275:
        /* <DEDUP_REMOVED lines=12> */
.L_x_14276:
        /* <DEDUP_REMOVED lines=9> */
.L_x_14186:
[----:B0-----:R0:W1:Y:S02]  /*13be0*/  SYNCS.PHASECHK.TRANS64.TRYWAIT P0, [R10+URZ+0x22840], R20 ;  /* 0x022840140a0075a7 */ /* 0x001064000800017f */
[----:B-1----:R-:W-:Y:S05]  /*13bf0*/  @!P0 NANOSLEEP.SYNCS 0x989680 ;  /* 0x009896800000895d */ /* 0x002fea0003900000 */
[----:B------:R-:W1:Y:S02]  /*13c00*/  @!P0 SYNCS.PHASECHK.TRANS64 P0, [R10+URZ+0x22840], R20 ;  /* 0x022840140a0085a7 */ /* 0x000e64000800007f */
[----:B-1----:R-:W-:Y:S05]  /*13c10*/  @!P0 BRA `(.L_x_14186) ;  /* 0xfffffffc00f08947 */ /* 0x002fea000383ffff */
[----:B------:R-:W-:Y:S05]  /*13c20*/  BRA `(.L_x_14278) ;  /* 0xffffffc000f07947 */ /* 0x000fea000383ffff */
.L_x_14187:
        /* <DEDUP_REMOVED lines=8> */
.L_x_14280:
[----:B------:R-:W-:Y:S05]  /*13cb0*/  BSYNC B1 ;  /* 0x0000000000017941 */ /* 0x000fea0003800000 */
.L_x_14279:
[----:B------:R-:W-:Y:S01]  /*13cc0*/  IMAD.MOV.U32 R13, RZ, RZ, R6 ;  /* 0x000000ffff0d7224 */ /* 0x000fe200078e0006 */
[----:B------:R-:W-:Y:S01]  /*13cd0*/  MOV R3, R14 ;  /* 0x0000000e00037202 */ /* 0x000fe20000000f00 */
[----:B------:R-:W-:Y:S01]  /*13ce0*/  IMAD.MOV.U32 R12, RZ, RZ, RZ ;  /* 0x000000ffff0c7224 */ /* 0x000fe200078e00ff */
[----:B------:R-:W-:Y:S01]  /*13cf0*/  LEA R7, R7, R22, 0x1 ;  /* 0x0000001607077211 */ /* 0x000fe200078e08ff */
[----:B------:R-:W-:Y:S02]  /*13d00*/  IMAD.MOV.U32 R11, RZ, RZ, 0x181f ;  /* 0x0000181fff0b7424 */ /* 0x000fe400078e00ff */
[----:B------:R-:W-:-:S07]  /*13d10*/  IMAD.MOV.U32 R15, RZ, RZ, -0x1 ;  /* 0xffffffffff0f7424 */ /* 0x000fce00078e00ff */
[----:B------:R-:W-:Y:S05]  /*13d20*/  WARPSYNC.COLLECTIVE R15, `(.L_x_14281) ;  /* 0x000000000f087348 */ /* 0x000fea0003c00000 */
[----:B------:R0:W1:Y:S02]  /*13d30*/  SHFL.IDX P6, R14, R13, R12, R11 ;  /* 0x0000000c0d0e7389 */ /* 0x00006400000c000b */
[----:B01----:R-:W-:Y:S01]  /*13d40*/  ENDCOLLECTIVE ;  /* 0x000000000000791b */ /* 0x003fe20003800000 */
.L_x_14281:
[----:B------:R-:W-:Y:S02]  /*13d50*/  IMAD.MOV.U32 R13, RZ, RZ, R8 ;  /* 0x000000ffff0d7224 */ /* 0x000fe400078e0008 */
[----:B------:R-:W-:Y:S02]  /*13d60*/  IMAD.MOV.U32 R12, RZ, RZ, 0x1 ;  /* 0x00000001ff0c7424 */ /* 0x000fe400078e00ff */
[----:B------:R-:W-:-:S07]  /*13d70*/  IMAD.MOV.U32 R2, RZ, RZ, R14 ;  /* 0x000000ffff027224 */ /* 0x000fce00078e000e */
[----:B------:R-:W-:Y:S05]  /*13d80*/  WARPSYNC.COLLECTIVE R15, `(.L_x_14282) ;  /* 0x000000000f087348 */ /* 0x000fea0003c00000 */
[----:B------:R0:W1:Y:S02]  /*13d90*/  SHFL.IDX P6, R14, R13, R12, R11 ;  /* 0x0000000c0d0e7389 */ /* 0x00006400000c000b */
[----:B01----:R-:W-:Y:S01]  /*13da0*/  ENDCOLLECTIVE ;  /* 0x000000000000791b */ /* 0x003fe20003800000 */
.L_x_14282:
        /* <DEDUP_REMOVED lines=11> */
.L_x_14283:
[----:B------:R-:W-:Y:S01]  /*13e60*/  MOV R13, R8 ;  /* 0x00000008000d7202 */ /* 0x000fe20000000f00 */
[----:B------:R-:W-:Y:S02]  /*13e70*/  IMAD.MOV.U32 R12, RZ, RZ, 0x2 ;  /* 0x00000002ff0c7424 */ /* 0x000fe400078e00ff */
[----:B------:R-:W-:-:S07]  /*13e80*/  IMAD.MOV.U32 R2, RZ, RZ, R14 ;  /* 0x000000ffff027224 */ /* 0x000fce00078e000e */
[----:B------:R-:W-:Y:S05]  /*13e90*/  WARPSYNC.COLLECTIVE R15, `(.L_x_14284) ;  /* 0x000000000f087348 */ /* 0x000fea0003c00000 */
[----:B------:R0:W1:Y:S02]  /*13ea0*/  SHFL.IDX P6, R14, R13, R12, R11 ;  /* 0x0000000c0d0e7389 */ /* 0x00006400000c000b */
[----:B01----:R-:W-:Y:S01]  /*13eb0*/  ENDCOLLECTIVE ;  /* 0x000000000000791b */ /* 0x003fe20003800000 */
.L_x_14284:
        /* <DEDUP_REMOVED lines=11> */
.L_x_14285:
[----:B------:R-:W-:Y:S01]  /*13f70*/  MOV R13, R8 ;  /* 0x00000008000d7202 */ /* 0x000fe20000000f00 */
[----:B------:R-:W-:Y:S02]  /*13f80*/  IMAD.MOV.U32 R12, RZ, RZ, 0x3 ;  /* 0x00000003ff0c7424 */ /* 0x000fe400078e00ff */
[----:B------:R-:W-:-:S07]  /*13f90*/  IMAD.MOV.U32 R2, RZ, RZ, R14 ;  /* 0x000000ffff027224 */ /* 0x000fce00078e000e */
[----:B------:R-:W-:Y:S05]  /*13fa0*/  WARPSYNC.COLLECTIVE R15, `(.L_x_14286) ;  /* 0x000000000f087348 */ /* 0x000fea0003c00000 */
[----:B------:R0:W1:Y:S02]  /*13fb0*/  SHFL.IDX P6, R14, R13, R12, R11 ;  /* 0x0000000c0d0e7389 */ /* 0x00006400000c000b */
[----:B01----:R-:W-:Y:S01]  /*13fc0*/  ENDCOLLECTIVE ;  /* 0x000000000000791b */ /* 0x003fe20003800000 */
.L_x_14286:
        /* <DEDUP_REMOVED lines=11> */
.L_x_14287:
[----:B------:R-:W-:Y:S01]  /*14080*/  MOV R13, R8 ;  /* 0x00000008000d7202 */ /* 0x000fe20000000f00 */
[----:B------:R-:W-:Y:S02]  /*14090*/  IMAD.MOV.U32 R12, RZ, RZ, 0x4 ;  /* 0x00000004ff0c7424 */ /* 0x000fe400078e00ff */
[----:B------:R-:W-:-:S07]  /*140a0*/  IMAD.MOV.U32 R2, RZ, RZ, R14 ;  /* 0x000000ffff027224 */ /* 0x000fce00078e000e */
[----:B------:R-:W-:Y:S05]  /*140b0*/  WARPSYNC.COLLECTIVE R15, `(.L_x_14288) ;  /* 0x000000000f087348 */ /* 0x000fea0003c00000 */
[----:B------:R0:W1:Y:S02]  /*140c0*/  SHFL.IDX P6, R14, R13, R12, R11 ;  /* 0x0000000c0d0e7389 */ /* 0x00006400000c000b */
[----:B01----:R-:W-:Y:S01]  /*140d0*/  ENDCOLLECTIVE ;  /* 0x000000000000791b */ /* 0x003fe20003800000 */
.L_x_14288:
        /* <DEDUP_REMOVED lines=11> */
.L_x_14289:
[----:B------:R-:W-:Y:S01]  /*14190*/  MOV R13, R8 ;  /* 0x00000008000d7202 */ /* 0x000fe20000000f00 */
[----:B------:R-:W-:Y:S02]  /*141a0*/  IMAD.MOV.U32 R12, RZ, RZ, 0x5 ;  /* 0x00000005ff0c7424 */ /* 0x000fe400078e00ff */
[----:B------:R-:W-:-:S07]  /*141b0*/  IMAD.MOV.U32 R2, RZ, RZ, R14 ;  /* 0x000000ffff027224 */ /* 0x000fce00078e000e */
[----:B------:R-:W-:Y:S05]  /*141c0*/  WARPSYNC.COLLECTIVE R15, `(.L_x_14290) ;  /* 0x000000000f087348 */ /* 0x000fea0003c00000 */
[----:B------:R0:W1:Y:S02]  /*141d0*/  SHFL.IDX P6, R14, R13, R12, R11 ;  /* 0x0000000c0d0e7389 */ /* 0x00006400000c000b */
[----:B01----:R-:W-:Y:S01]  /*141e0*/  ENDCOLLECTIVE ;  /* 0x000000000000791b */ /* 0x003fe20003800000 */
.L_x_14290:
        /* <DEDUP_REMOVED lines=11> */
.L_x_14291:
[----:B------:R-:W-:Y:S05]  /*142a0*/  BRA `(.L_x_14292) ;  /* 0xffffffc000207947 */ /* 0x000fea000383ffff */
.L_x_14192:
[----:B--2---:R2:W3:Y:S02]  /*142b0*/  SYNCS.PHASECHK.TRANS64.TRYWAIT P0, [R10+URZ+0x22860], R20 ;  /* 0x022860140a0075a7 */ /* 0x0044e4000800017f */
[----:B---3--:R-:W-:Y:S05]  /*142c0*/  @!P0 NANOSLEEP.SYNCS 0x989680 ;  /* 0x009896800000895d */ /* 0x008fea0003900000 */
[----:B------:R-:W3:Y:S02]  /*142d0*/  @!P0 SYNCS.PHASECHK.TRANS64 P0, [R10+URZ+0x22860], R20 ;  /* 0x022860140a0085a7 */ /* 0x000ee4000800007f */
[----:B---3--:R-:W-:Y:S05]  /*142e0*/  @!P0 BRA `(.L_x_14192) ;  /* 0xfffffffc00f08947 */ /* 0x008fea000383ffff */
[----:B------:R-:W-:Y:S05]  /*142f0*/  BRA `(.L_x_14293) ;  /* 0xffffffc000707947 */ /* 0x000fea000383ffff */
.L_x_14193:
        /* <DEDUP_REMOVED lines=8> */
.L_x_14295:
[----:B------:R-:W-:Y:S05]  /*14380*/  BSYNC B1 ;  /* 0x0000000000017941 */ /* 0x000fea0003800000 */
.L_x_14294:
        /* <DEDUP_REMOVED lines=9> */
.L_x_14296:
[----:B------:R-:W-:Y:S02]  /*14420*/  IMAD.MOV.U32 R13, RZ, RZ, R25 ;  /* 0x000000ffff0d7224 */ /* 0x000fe400078e0019 */
[----:B------:R-:W-:Y:S01]  /*14430*/  IMAD.MOV.U32 R12, RZ, RZ, 0x1 ;  /* 0x00000001ff0c7424 */ /* 0x000fe200078e00ff */
[----:B------:R-:W-:-:S13]  /*14440*/  IADD3 R2, P0, R14, R0, RZ ;  /* 0x000000000e027210 */ /* 0x000fda0007f1e0ff */
[----:B------:R-:W-:Y:S05]  /*14450*/  WARPSYNC.COLLECTIVE R15, `(.L_x_14297) ;  /* 0x000000000f087348 */ /* 0x000fea0003c00000 */
[----:B------:R0:W1:Y:S02]  /*14460*/  SHFL.IDX P6, R14, R13, R12, R11 ;  /* 0x0000000c0d0e7389 */ /* 0x00006400000c000b */
[----:B01----:R-:W-:Y:S01]  /*14470*/  ENDCOLLECTIVE ;  /* 0x000000000000791b */ /* 0x003fe20003800000 */
.L_x_14297:
        /* <DEDUP_REMOVED lines=13> */
.L_x_14298:
[----:B------:R-:W-:Y:S02]  /*14550*/  IMAD.MOV.U32 R13, RZ, RZ, R25 ;  /* 0x000000ffff0d7224 */ /* 0x000fe400078e0019 */
[----:B------:R-:W-:Y:S01]  /*14560*/  IMAD.MOV.U32 R12, RZ, RZ, 0x2 ;  /* 0x00000002ff0c7424 */ /* 0x000fe200078e00ff */
[----:B------:R-:W-:-:S13]  /*14570*/  IADD3 R2, P0, R14, R0, RZ ;  /* 0x000000000e027210 */ /* 0x000fda0007f1e0ff */
[----:B------:R-:W-:Y:S05]  /*14580*/  WARPSYNC.COLLECTIVE R15, `(.L_x_14299) ;  /* 0x000000000f087348 */ /* 0x000fea0003c00000 */
[----:B------:R0:W1:Y:S02]  /*14590*/  SHFL.IDX P6, R14, R13, R12, R11 ;  /* 0x0000000c0d0e7389 */ /* 0x00006400000c000b */
[----:B01----:R-:W-:Y:S01]  /*145a0*/  ENDCOLLECTIVE ;  /* 0x000000000000791b */ /* 0x003fe20003800000 */
.L_x_14299:
        /* <DEDUP_REMOVED lines=13> */
.L_x_14300:
[----:B------:R-:W-:Y:S02]  /*14680*/  IMAD.MOV.U32 R13, RZ, RZ, R25 ;  /* 0x000000ffff0d7224 */ /* 0x000fe400078e0019 */
[----:B------:R-:W-:Y:S01]  /*14690*/  IMAD.MOV.U32 R12, RZ, RZ, 0x3 ;  /* 0x00000003ff0c7424 */ /* 0x000fe200078e00ff */
[----:B------:R-:W-:-:S07]  /*146a0*/  MOV R8, R14 ;  /* 0x0000000e00087202 */ /* 0x000fce0000000f00 */
[----:B------:R-:W-:Y:S05]  /*146b0*/  WARPSYNC.COLLECTIVE R15, `(.L_x_14301) ;  /* 0x000000000f087348 */ /* 0x000fea0003c00000 */
[----:B------:R0:W1:Y:S02]  /*146c0*/  SHFL.IDX P6, R14, R13, R12, R11 ;  /* 0x0000000c0d0e7389 */ /* 0x00006400000c000b */
[----:B01----:R-:W-:Y:S01]  /*146d0*/  ENDCOLLECTIVE ;  /* 0x000000000000791b */ /* 0x003fe20003800000 */
.L_x_14301:
        /* <DEDUP_REMOVED lines=14> */
.L_x_14302:
[----:B------:R-:W-:Y:S02]  /*147c0*/  IMAD.MOV.U32 R13, RZ, RZ, R25 ;  /* 0x000000ffff0d7224 */ /* 0x000fe400078e0019 */
[----:B------:R-:W-:Y:S01]  /*147d0*/  IMAD.MOV.U32 R12, RZ, RZ, 0x4 ;  /* 0x00000004ff0c7424 */ /* 0x000fe200078e00ff */
[----:B------:R-:W-:-:S13]  /*147e0*/  IADD3 R2, P0, R14, R0, RZ ;  /* 0x000000000e027210 */ /* 0x000fda0007f1e0ff */
[----:B------:R-:W-:Y:S05]  /*147f0*/  WARPSYNC.COLLECTIVE R15, `(.L_x_14303) ;  /* 0x000000000f087348 */ /* 0x000fea0003c00000 */
[----:B------:R0:W1:Y:S02]  /*14800*/  SHFL.IDX P6, R14, R13, R12, R11 ;  /* 0x0000000c0d0e7389 */ /* 0x00006400000c000b */
[----:B01----:R-:W-:Y:S01]  /*14810*/  ENDCOLLECTIVE ;  /* 0x000000000000791b */ /* 0x003fe20003800000 */
.L_x_14303:
[----:B------:R-:W-:-:S05]  /*14820*/  IADD3.X R3, RZ, R5, RZ, P0, !PT ;  /* 0x00000005ff037210 */ /* 0x000fca00007fe4ff */
        /* <DEDUP_REMOVED lines=12> */
.L_x_14304:
[----:B------:R-:W-:Y:S01]  /*148f0*/  MOV R13, R25 ;  /* 0x00000019000d7202 */ /* 0x000fe20000000f00 */
[----:B------:R-:W-:Y:S01]  /*14900*/  IMAD.MOV.U32 R12, RZ, RZ, 0x5 ;  /* 0x00000005ff0c7424 */ /* 0x000fe200078e00ff */
[----:B------:R-:W-:-:S13]  /*14910*/  IADD3 R2, P0, R14, R0, RZ ;  /* 0x000000000e027210 */ /* 0x000fda0007f1e0ff */
[----:B------:R-:W-:Y:S05]  /*14920*/  WARPSYNC.COLLECTIVE R15, `(.L_x_14305) ;  /* 0x000000000f087348 */ /* 0x000fea0003c00000 */
[----:B------:R0:W1:Y:S02]  /*14930*/  SHFL.IDX P6, R14, R13, R12, R11 ;  /* 0x0000000c0d0e7389 */ /* 0x00006400000c000b */
[----:B01----:R-:W-:Y:S01]  /*14940*/  ENDCOLLECTIVE ;  /* 0x000000000000791b */ /* 0x003fe20003800000 */
.L_x_14305:
        /* <DEDUP_REMOVED lines=13> */
.L_x_14306:
[----:B------:R-:W-:Y:S05]  /*14a20*/  BRA `(.L_x_14307) ;  /* 0xffffffbc00b87947 */ /* 0x000fea000383ffff */
.L_x_14201:
[----:B------:R-:W-:Y:S01]  /*14a30*/  BSSY B0, `(.L_x_14308) ;  /* 0x0000008000007945 */ /* 0x000fe20003800000 */
[----:B------:R-:W-:Y:S01]  /*14a40*/  IMAD.MOV.U32 R13, RZ, RZ, R16 ;  /* 0x000000ffff0d7224 */ /* 0x000fe200078e0010 */
[----:B------:R-:W-:Y:S01]  /*14a50*/  MOV R11, 0x1f ;  /* 0x0000001f000b7802 */ /* 0x000fe20000000f00 */
[----:B------:R-:W-:Y:S02]  /*14a60*/  IMAD.MOV.U32 R12, RZ, RZ, RZ ;  /* 0x000000ffff0c7224 */ /* 0x000fe400078e00ff */
[----:B------:R-:W-:-:S07]  /*14a70*/  IMAD.MOV.U32 R15, RZ, RZ, -0x1 ;  /* 0xffffffffff0f7424 */ /* 0x000fce00078e00ff */
[----:B01----:R-:W-:Y:S05]  /*14a80*/  WARPSYNC.COLLECTIVE R15, `(.L_x_14309) ;  /* 0x000000000f087348 */ /* 0x003fea0003c00000 */
[----:B------:R2:W3:Y:S02]  /*14a90*/  SHFL.IDX P6, R14, R13, R12, R11 ;  /* 0x0000000c0d0e7389 */ /* 0x0004e400000c000b */
[----:B0123--:R-:W-:Y:S01]  /*14aa0*/  ENDCOLLECTIVE ;  /* 0x000000000000791b */ /* 0x00ffe20003800000 */
.L_x_14309:
[----:B------:R-:W-:Y:S05]  /*14ab0*/  BSYNC B0 ;  /* 0x0000000000007941 */ /* 0x000fea0003800000 */
.L_x_14308:
        /* <DEDUP_REMOVED lines=9> */
.L_x_14310:
        /* <DEDUP_REMOVED lines=18> */
.L_x_14311:
[----:B------:R-:W-:Y:S01]  /*14c70*/  IMAD.MOV.U32 R12, RZ, RZ, 0x2 ;  /* 0x00000002ff0c7424 */ /* 0x000fe200078e00ff */
[----:B------:R-:W-:-:S05]  /*14c80*/  SEL R6, R14, RZ, P1 ;  /* 0x000000ff0e067207 */ /* 0x000fca0000800000 */
[----:B------:R-:W-:-:S04]  /*14c90*/  IMAD.IADD R6, R5, 0x1, R6 ;  /* 0x0000000105067824 */ /* 0x000fc800078e0206 */
[----:B------:R-:W-:-:S07]  /*14ca0*/  IMAD.MOV.U32 R13, RZ, RZ, R6 ;  /* 0x000000ffff0d7224 */ /* 0x000fce00078e0006 */
[----:B------:R-:W-:Y:S05]  /*14cb0*/  WARPSYNC.COLLECTIVE R15, `(.L_x_14312) ;  /* 0x000000000f087348 */ /* 0x000fea0003c00000 */
[----:B------:R0:W1:Y:S02]  /*14cc0*/  SHFL.UP P6, R14, R13, R12, R11 ;  /* 0x0400000c0d0e7389 */ /* 0x00006400000c000b */
[----:B01----:R-:W-:Y:S01]  /*14cd0*/  ENDCOLLECTIVE ;  /* 0x000000000000791b */ /* 0x003fe20003800000 */
.L_x_14312:
[----:B------:R-:W-:Y:S02]  /*14ce0*/  MOV R12, 0x4 ;  /* 0x00000004000c7802 */ /* 0x000fe40000000f00 */
[----:B------:R-:W-:-:S05]  /*14cf0*/  SEL R7, R14, RZ, P2 ;  /* 0x000000ff0e077207 */ /* 0x000fca0001000000 */
[----:B------:R-:W-:-:S04]  /*14d00*/  IMAD.IADD R7, R6, 0x1, R7 ;  /* 0x0000000106077824 */ /* 0x000fc800078e0207 */
[----:B------:R-:W-:-:S07]  /*14d10*/  IMAD.MOV.U32 R13, RZ, RZ, R7 ;  /* 0x000000ffff0d7224 */ /* 0x000fce00078e0007 */
[----:B------:R-:W-:Y:S05]  /*14d20*/  WARPSYNC.COLLECTIVE R15, `(.L_x_14313) ;  /* 0x000000000f087348 */ /* 0x000fea0003c00000 */
[----:B------:R0:W1:Y:S02]  /*14d30*/  SHFL.UP P6, R14, R13, R12, R11 ;  /* 0x0400000c0d0e7389 */ /* 0x00006400000c000b */
[----:B01----:R-:W-:Y:S01]  /*14d40*/  ENDCOLLECTIVE ;  /* 0x000000000000791b */ /* 0x003fe20003800000 */
.L_x_14313:
[----:B------:R-:W-:Y:S01]  /*14d50*/  IMAD.MOV.U32 R12, RZ, RZ, 0x8 ;  /* 0x00000008ff0c7424 */ /* 0x000fe200078e00ff */
[----:B------:R-:W-:-:S05]  /*14d60*/  SEL R2, R14, RZ, P3 ;  /* 0x000000ff0e027207 */ /* 0x000fca0001800000 */
[----:B------:R-:W-:-:S04]  /*14d70*/  IMAD.IADD R2, R7, 0x1, R2 ;  /* 0x0000000107027824 */ /* 0x000fc800078e0202 */
[----:B------:R-:W-:-:S07]  /*14d80*/  IMAD.MOV.U32 R13, RZ, RZ, R2 ;  /* 0x000000ffff0d7224 */ /* 0x000fce00078e0002 */
[----:B------:R-:W-:Y:S05]  /*14d90*/  WARPSYNC.COLLECTIVE R15, `(.L_x_14314) ;  /* 0x000000000f087348 */ /* 0x000fea0003c00000 */
[----:B------:R0:W1:Y:S02]  /*14da0*/  SHFL.UP P6, R14, R13, R12, R11 ;  /* 0x0400000c0d0e7389 */ /* 0x00006400000c000b */
[----:B01----:R-:W-:Y:S01]  /*14db0*/  ENDCOLLECTIVE ;  /* 0x000000000000791b */ /* 0x003fe20003800000 */
.L_x_14314:
[----:B------:R-:W-:Y:S02]  /*14dc0*/  MOV R12, 0x10 ;  /* 0x00000010000c7802 */ /* 0x000fe40000000f00 */
[----:B------:R-:W-:-:S05]  /*14dd0*/  SEL R3, R14, RZ, P4 ;  /* 0x000000ff0e037207 */ /* 0x000fca0002000000 */
[----:B------:R-:W-:-:S04]  /*14de0*/  IMAD.IADD R3, R2, 0x1, R3 ;  /* 0x0000000102037824 */ /* 0x000fc800078e0203 */
[----:B------:R-:W-:-:S07]  /*14df0*/  IMAD.MOV.U32 R13, RZ, RZ, R3 ;  /* 0x000000ffff0d7224 */ /* 0x000fce00078e0003 */
[----:B------:R-:W-:Y:S05]  /*14e00*/  WARPSYNC.COLLECTIVE R15, `(.L_x_14315) ;  /* 0x000000000f087348 */ /* 0x000fea0003c00000 */
[----:B------:R0:W1:Y:S02]  /*14e10*/  SHFL.UP P6, R14, R13, R12, R11 ;  /* 0x0400000c0d0e7389 */ /* 0x00006400000c000b */
[----:B01----:R-:W-:Y:S01]  /*14e20*/  ENDCOLLECTIVE ;  /* 0x000000000000791b */ /* 0x003fe20003800000 */
.L_x_14315:
        /* <DEDUP_REMOVED lines=8> */
.L_x_14316:
[----:B------:R-:W-:Y:S05]  /*14eb0*/  BRA `(.L_x_14317) ;  /* 0xffffffc000147947 */ /* 0x000fea000383ffff */
.L_x_14206:
[----:B------:R-:W-:Y:S01]  /*14ec0*/  BSSY B0, `(.L_x_14318) ;  /* 0x0000008000007945 */ /* 0x000fe20003800000 */
[----:B-----5:R-:W-:Y:S01]  /*14ed0*/  IMAD.MOV.U32 R13, RZ, RZ, R5 ;  /* 0x000000ffff0d7224 */ /* 0x020fe200078e0005 */
[----:B------:R-:W-:Y:S01]  /*14ee0*/  MOV R12, 0x1 ;  /* 0x00000001000c7802 */ /* 0x000fe20000000f00 */
[----:B------:R-:W-:Y:S02]  /*14ef0*/  IMAD.MOV.U32 R11, RZ, RZ, RZ ;  /* 0x000000ffff0b7224 */ /* 0x000fe400078e00ff */
[----:B------:R-:W-:-:S07]  /*14f00*/  IMAD.MOV.U32 R15, RZ, RZ, -0x1 ;  /* 0xffffffffff0f7424 */ /* 0x000fce00078e00ff */
[----:B0123--:R-:W-:Y:S05]  /*14f10*/  WARPSYNC.COLLECTIVE R15, `(.L_x_14319) ;  /* 0x000000000f087348 */ /* 0x00ffea0003c00000 */
[----:B------:R4:W0:Y:S02]  /*14f20*/  SHFL.UP P6, R14, R13, R12, R11 ;  /* 0x0400000c0d0e7389 */ /* 0x00082400000c000b */
[----:B01234-:R-:W-:Y:S01]  /*14f30*/  ENDCOLLECTIVE ;  /* 0x000000000000791b */ /* 0x01ffe20003800000 */
.L_x_14319:
[----:B------:R-:W-:Y:S05]  /*14f40*/  BSYNC B0 ;  /* 0x0000000000007941 */ /* 0x000fea0003800000 */
.L_x_14318:
        /* <DEDUP_REMOVED lines=8> */
.L_x_14320:
[----:B------:R-:W-:Y:S01]  /*14fd0*/  IMAD.MOV.U32 R12, RZ, RZ, 0x4 ;  /* 0x00000004ff0c7424 */ /* 0x000fe200078e00ff */
[----:B------:R-:W-:-:S05]  /*14fe0*/  SEL R2, R14, RZ, P2 ;  /* 0x000000ff0e027207 */ /* 0x000fca0001000000 */
[----:B------:R-:W-:-:S04]  /*14ff0*/  IMAD.IADD R2, R13, 0x1, R2 ;  /* 0x000000010d027824 */ /* 0x000fc800078e0202 */
[----:B------:R-:W-:-:S07]  /*15000*/  IMAD.MOV.U32 R13, RZ, RZ, R2 ;  /* 0x000000ffff0d7224 */ /* 0x000fce00078e0002 */
[----:B------:R-:W-:Y:S05]  /*15010*/  WARPSYNC.COLLECTIVE R15, `(.L_x_14321) ;  /* 0x000000000f087348 */ /* 0x000fea0003c00000 */
[----:B------:R0:W1:Y:S02]  /*15020*/  SHFL.UP P6, R14, R13, R12, R11 ;  /* 0x0400000c0d0e7389 */ /* 0x00006400000c000b */
[----:B01----:R-:W-:Y:S01]  /*15030*/  ENDCOLLECTIVE ;  /* 0x000000000000791b */ /* 0x003fe20003800000 */
.L_x_14321:
[----:B------:R-:W-:Y:S02]  /*15040*/  MOV R12, 0x8 ;  /* 0x00000008000c7802 */ /* 0x000fe40000000f00 */
[----:B------:R-:W-:-:S05]  /*15050*/  SEL R3, R14, RZ, P3 ;  /* 0x000000ff0e037207 */ /* 0x000fca0001800000 */
[----:B------:R-:W-:-:S04]  /*15060*/  IMAD.IADD R3, R2, 0x1, R3 ;  /* 0x0000000102037824 */ /* 0x000fc800078e0203 */
[----:B------:R-:W-:-:S07]  /*15070*/  IMAD.MOV.U32 R13, RZ, RZ, R3 ;  /* 0x000000ffff0d7224 */ /* 0x000fce00078e0003 */
[----:B------:R-:W-:Y:S05]  /*15080*/  WARPSYNC.COLLECTIVE R15, `(.L_x_14322) ;  /* 0x000000000f087348 */ /* 0x000fea0003c00000 */
[----:B------:R0:W1:Y:S02]  /*15090*/  SHFL.UP P6, R14, R13, R12, R11 ;  /* 0x0400000c0d0e7389 */ /* 0x00006400000c000b */
[----:B01----:R-:W-:Y:S01]  /*150a0*/  ENDCOLLECTIVE ;  /* 0x000000000000791b */ /* 0x003fe20003800000 */
.L_x_14322:
[----:B------:R-:W-:Y:S01]  /*150b0*/  IMAD.MOV.U32 R12, RZ, RZ, 0x10 ;  /* 0x00000010ff0c7424 */ /* 0x000fe200078e00ff */
[----:B------:R-:W-:-:S05]  /*150c0*/  SEL R4, R14, RZ, P4 ;  /* 0x000000ff0e047207 */ /* 0x000fca0002000000 */
[----:B------:R-:W-:-:S04]  /*150d0*/  IMAD.IADD R4, R3, 0x1, R4 ;  /* 0x0000000103047824 */ /* 0x000fc800078e0204 */
[----:B------:R-:W-:-:S07]  /*150e0*/  IMAD.MOV.U32 R13, RZ, RZ, R4 ;  /* 0x000000ffff0d7224 */ /* 0x000fce00078e0004 */
[----:B------:R-:W-:Y:S05]  /*150f0*/  WARPSYNC.COLLECTIVE R15, `(.L_x_14323) ;  /* 0x000000000f087348 */ /* 0x000fea0003c00000 */
[----:B------:R0:W1:Y:S02]  /*15100*/  SHFL.UP P6, R14, R13, R12, R11 ;  /* 0x0400000c0d0e7389 */ /* 0x00006400000c000b */
[----:B01----:R-:W-:Y:S01]  /*15110*/  ENDCOLLECTIVE ;  /* 0x000000000000791b */ /* 0x003fe20003800000 */
.L_x_14323:
        /* <DEDUP_REMOVED lines=8> */
.L_x_14324:
[----:B------:R-:W-:Y:S05]  /*151a0*/  BRA `(.L_x_14325) ;  /* 0xffffffbc00f47947 */ /* 0x000fea000383ffff */
.L_x_14208:
[----:B------:R-:W-:Y:S01]  /*151b0*/  BSSY B0, `(.L_x_14326) ;  /* 0x0000006000007945 */ /* 0x000fe20003800000 */
[----:B------:R-:W-:Y:S01]  /*151c0*/  PLOP3.LUT P6, PT, P6, PT, PT, 0x8, 0x0 ;  /* 0x000000000000781c */ /* 0x000fe200037ce170 */
[----:B------:R-:W-:-:S12]  /*151d0*/  IMAD.MOV.U32 R15, RZ, RZ, -0x1 ;  /* 0xffffffffff0f7424 */ /* 0x000fd800078e00ff */
[----:B012---:R-:W-:Y:S05]  /*151e0*/  WARPSYNC.COLLECTIVE R15, `(.L_x_14327) ;  /* 0x000000000f087348 */ /* 0x007fea0003c00000 */
[----:B------:R-:W-:Y:S01]  /*151f0*/  VOTE.ANY R14, PT, P6 ;  /* 0x00000000000e7806 */ /* 0x000fe200030e0100 */
[----:B012---:R-:W-:Y:S06]  /*15200*/  ENDCOLLECTIVE ;  /* 0x000000000000791b */ /* 0x007fec0003800000 */
.L_x_14327:
[----:B------:R-:W-:Y:S05]  /*15210*/  BSYNC B0 ;  /* 0x0000000000007941 */ /* 0x000fea0003800000 */
.L_x_14326:
        /* <DEDUP_REMOVED lines=9> */
.L_x_14328:
[----:B------:R-:W-:Y:S01]  /*152b0*/  IMAD.MOV.U32 R5, RZ, RZ, R14 ;  /* 0x000000ffff057224 */ /* 0x000fe200078e000e */
[----:B------:R-:W-:Y:S06]  /*152c0*/  BRA `(.L_x_14329) ;  /* 0xffffffbc00e47947 */ /* 0x000fec000383ffff */
.L_x_14210:
[----:B------:R-:W-:Y:S01]  /*152d0*/  BSSY B0, `(.L_x_14330) ;  /* 0x0000007000007945 */ /* 0x000fe20003800000 */
[----:B------:R-:W-:Y:S02]  /*152e0*/  IMAD.MOV.U32 R13, RZ, RZ, R6 ;  /* 0x000000ffff0d7224 */ /* 0x000fe400078e0006 */
[----:B------:R-:W-:Y:S02]  /*152f0*/  IMAD.MOV.U32 R11, RZ, RZ, 0x1f ;  /* 0x0000001fff0b7424 */ /* 0x000fe400078e00ff */
[----:B------:R-:W-:-:S07]  /*15300*/  IMAD.MOV.U32 R15, RZ, RZ, -0x1 ;  /* 0xffffffffff0f7424 */ /* 0x000fce00078e00ff */
[----:B01234-:R-:W-:Y:S05]  /*15310*/  WARPSYNC.COLLECTIVE R15, `(.L_x_14331) ;  /* 0x000000000f087348 */ /* 0x01ffea0003c00000 */
[----:B------:R0:W0:Y:S02]  /*15320*/  SHFL.IDX P6, R14, R13, R12, R11 ;  /* 0x0000000c0d0e7389 */ /* 0x00002400000c000b */
[----:B01234-:R-:W-:Y:S01]  /*15330*/  ENDCOLLECTIVE ;  /* 0x000000000000791b */ /* 0x01ffe20003800000 */
.L_x_14331:
[----:B------:R-:W-:Y:S05]  /*15340*/  BSYNC B0 ;  /* 0x0000000000007941 */ /* 0x000fea0003800000 */
.L_x_14330:
[----:B------:R-:W-:Y:S05]  /*15350*/  BRA `(.L_x_14209) ;  /* 0xffffffbc00dc7947 */ /* 0x000fea000383ffff */
.L_x_14214:
[----:B-1----:R1:W2:Y:S02]  /*15360*/  SYNCS.PHASECHK.TRANS64.TRYWAIT P0, [R7+URZ+0x22820], R0 ;  /* 0x02282000070075a7 */ /* 0x0022a4000800017f */
[----:B--2---:R-:W-:Y:S05]  /*15370*/  @!P0 NANOSLEEP.SYNCS 0x989680 ;  /* 0x009896800000895d */ /* 0x004fea0003900000 */
[----:B------:R-:W2:Y:S02]  /*15380*/  @!P0 SYNCS.PHASECHK.TRANS64 P0, [R7+URZ+0x22820], R0 ;  /* 0x02282000070085a7 */ /* 0x000ea4000800007f */
[----:B--2---:R-:W-:Y:S05]  /*15390*/  @!P0 BRA `(.L_x_14214) ;  /* 0xfffffffc00f08947 */ /* 0x004fea000383ffff */
[----:B------:R-:W-:Y:S05]  /*153a0*/  BRA `(.L_x_14332) ;  /* 0xffffffc400547947 */ /* 0x000fea000383ffff */
.L_x_14215:
[----:B------:R-:W2:Y:S01]  /*153b0*/  S2R R2, SR_TID.X ;  /* 0x0000000000027919 */ /* 0x000ea20000002100 */
[----:B------:R-:W-:Y:S01]  /*153c0*/  BSSY B0, `(.L_x_14333) ;  /* 0x000000a000007945 */ /* 0x000fe20003800000 */
[----:B------:R-:W-:Y:S02]  /*153d0*/  IMAD.MOV.U32 R12, RZ, RZ, RZ ;  /* 0x000000ffff0c7224 */ /* 0x000fe400078e00ff */
[----:B------:R-:W-:Y:S02]  /*153e0*/  IMAD.MOV.U32 R11, RZ, RZ, 0x1f ;  /* 0x0000001fff0b7424 */ /* 0x000fe400078e00ff */
[----:B------:R-:W-:Y:S01]  /*153f0*/  IMAD.MOV.U32 R15, RZ, RZ, -0x1 ;  /* 0xffffffffff0f7424 */ /* 0x000fe200078e00ff */
[----:B--2---:R-:W-:-:S04]  /*15400*/  SHF.R.U32.HI R2, RZ, 0x5, R2 ;  /* 0x00000005ff027819 */ /* 0x004fc80000011602 */
[----:B------:R-:W-:-:S04]  /*15410*/  LOP3.LUT R2, R2, 0x3, RZ, 0xc0, !PT ;  /* 0x0000000302027812 */ /* 0x000fc800078ec0ff */
[----:B------:R-:W-:-:S07]  /*15420*/  MOV R13, R2 ;  /* 0x00000002000d7202 */ /* 0x000fce0000000f00 */
[----:B01-34-:R-:W-:Y:S05]  /*15430*/  WARPSYNC.COLLECTIVE R15, `(.L_x_14334) ;  /* 0x000000000f087348 */ /* 0x01bfea0003c00000 */
[----:B------:R2:W0:Y:S02]  /*15440*/  SHFL.IDX P6, R14, R13, R12, R11 ;  /* 0x0000000c0d0e7389 */ /* 0x00042400000c000b */
[----:B01234-:R-:W-:Y:S01]  /*15450*/  ENDCOLLECTIVE ;  /* 0x000000000000791b */ /* 0x01ffe20003800000 */
.L_x_14334:
[----:B------:R-:W-:Y:S05]  /*15460*/  BSYNC B0 ;  /* 0x0000000000007941 */ /* 0x000fea0003800000 */
.L_x_14333:
[----:B------:R-:W-:Y:S05]  /*15470*/  BRA `(.L_x_14335) ;  /* 0xffffffc4003c7947 */ /* 0x000fea000383ffff */
.L_x_14218:
[----:B------:R-:W-:Y:S01]  /*15480*/  BSSY B1, `(.L_x_14336) ;  /* 0x0000006000017945 */ /* 0x000fe20003800000 */
[----:B------:R-:W-:-:S07]  /*15490*/  IMAD.MOV.U32 R15, RZ, RZ, -0x1 ;  /* 0xffffffffff0f7424 */ /* 0x000fce00078e00ff */
[----:B01-34-:R-:W-:Y:S05]  /*154a0*/  WARPSYNC.COLLECTIVE R15, `(.L_x_14337) ;  /* 0x000000000f0c7348 */ /* 0x01bfea0003c00000 */
[----:B------:R-:W-:Y:S02]  /*154b0*/  ELECT P6, UR62, PT ;  /* 0x00000000003e782f */ /* 0x000fe400038c0000 */
[----:B------:R-:W-:Y:S01]  /*154c0*/  MOV R14, UR62 ;  /* 0x0000003e000e7c02 */ /* 0x000fe20008000f00 */
[----:B01-34-:R-:W-:Y:S10]  /*154d0*/  ENDCOLLECTIVE ;  /* 0x000000000000791b */ /* 0x01bff40003800000 */
.L_x_14337:
[----:B------:R-:W-:Y:S05]  /*154e0*/  BSYNC B1 ;  /* 0x0000000000017941 */ /* 0x000fea0003800000 */
.L_x_14336:
[----:B------:R-:W-:Y:S05]  /*154f0*/  BRA `(.L_x_14338) ;  /* 0xffffffc400347947 */ /* 0x000fea000383ffff */
.L_x_14220:
[----:B-1----:R1:W2:Y:S02]  /*15500*/  SYNCS.PHASECHK.TRANS64.TRYWAIT P1, [R5+URZ+0x22840], R0 ;  /* 0x02284000050075a7 */ /* 0x0022a4000802017f */
[----:B--2---:R-:W-:Y:S05]  /*15510*/  @!P1 NANOSLEEP.SYNCS 0x989680 ;  /* 0x009896800000995d */ /* 0x004fea0003900000 */
[----:B------:R-:W2:Y:S02]  /*15520*/  @!P1 SYNCS.PHASECHK.TRANS64 P1, [R5+URZ+0x22840], R0 ;  /* 0x02284000050095a7 */ /* 0x000ea4000802007f */
[----:B--2---:R-:W-:Y:S05]  /*15530*/  @!P1 BRA `(.L_x_14220) ;  /* 0xfffffffc00f09947 */ /* 0x004fea000383ffff */
[----:B------:R-:W-:Y:S05]  /*15540*/  BRA `(.L_x_14339) ;  /* 0xffffffc400547947 */ /* 0x000fea000383ffff */
.L_x_14222:
[----:B--2---:R2:W0:Y:S02]  /*15550*/  SYNCS.PHASECHK.TRANS64.TRYWAIT P1, [R3+URZ+0x22840], R2 ;  /* 0x02284002030075a7 */ /* 0x004424000802017f */
[----:B0-----:R-:W-:Y:S05]  /*15560*/  @!P1 NANOSLEEP.SYNCS 0x989680 ;  /* 0x009896800000995d */ /* 0x001fea0003900000 */
[----:B------:R-:W0:Y:S02]  /*15570*/  @!P1 SYNCS.PHASECHK.TRANS64 P1, [R3+URZ+0x22840], R2 ;  /* 0x02284002030095a7 */ /* 0x000e24000802007f */
[----:B0-----:R-:W-:Y:S05]  /*15580*/  @!P1 BRA `(.L_x_14222) ;  /* 0xfffffffc00f09947 */ /* 0x001fea000383ffff */
[----:B------:R-:W-:Y:S05]  /*15590*/  BRA `(.L_x_14340) ;  /* 0xffffffc400607947 */ /* 0x000fea000383ffff */
.L_x_14224:
[----:B------:R0:W0:Y:S02]  /*155a0*/  SYNCS.PHASECHK.TRANS64.TRYWAIT P1, [R5+URZ+0x22860], R0 ;  /* 0x02286000050075a7 */ /* 0x000024000802017f */
[----:B0-----:R-:W-:Y:S05]  /*155b0*/  @!P1 NANOSLEEP.SYNCS 0x989680 ;  /* 0x009896800000995d */ /* 0x001fea0003900000 */
[----:B------:R-:W0:Y:S02]  /*155c0*/  @!P1 SYNCS.PHASECHK.TRANS64 P1, [R5+URZ+0x22860], R0 ;  /* 0x02286000050095a7 */ /* 0x000e24000802007f */
[----:B0-----:R-:W-:Y:S05]  /*155d0*/  @!P1 BRA `(.L_x_14224) ;  /* 0xfffffffc00f09947 */ /* 0x001fea000383ffff */
[----:B------:R-:W-:Y:S05]  /*155e0*/  BRA `(.L_x_14341) ;  /* 0xffffffc4005c7947 */ /* 0x000fea000383ffff */
.L_x_14342:
        /* <DEDUP_REMOVED lines=9> */
.L_x_15683:


//--------------------- .text._ZN7cutlass13device_kernelIN5flash11enable_sm90INS1_16FlashAttnFwdSm90INS1_25CollectiveMainloopFwdSm90ILi2EN4cute5tupleIJNS5_1CILi1EEES8_S8_EEENS6_IJNS7_ILi128EEENS7_ILi96EEENS7_ILi64EEEEEELi256ENS_10bfloat16_tEfNS_4arch4Sm90ELb1ELb0ELb1ELb1ELb1ELb1ELb0ELb1ELb0ELb1ELb0ELb0EEENS1_21CollectiveEpilogueFwdINS6_IJSA_NS7_ILi256EEESB_EEES9_SE_SG_Li256ELb1ELb1ELb0ELb0EEENS1_36VarlenDynamicPersistentTileSchedulerILi128ELi96ELi256ELi128ELb0ELb1ELb1ELb1ELb1ELb1EEEEEEEEEvNT_6ParamsE --------------------------
	.section	.text._ZN7cutlass13device_kernelIN5flash11enable_sm90INS1_16FlashAttnFwdSm90INS1_25CollectiveMainloopFwdSm90ILi2EN4cute5tupleIJNS5_1CILi1EEES8_S8_EEENS6_IJNS7_ILi128EEENS7_ILi96EEENS7_ILi64EEEEEELi256ENS_10bfloat16_tEfNS_4arch4Sm90ELb1ELb0ELb1ELb1ELb1ELb1ELb0ELb1ELb0ELb1ELb0ELb0EEENS1_21CollectiveEpilogueFwdINS6_IJSA_NS7_ILi256EEESB_EEES9_SE_SG_Li256ELb1ELb1ELb0ELb0EEENS1_36VarlenDynamicPersistentTileSchedulerILi128ELi96ELi256ELi128ELb0ELb1ELb1ELb1ELb1ELb1EEEEEEEEEvNT_6ParamsE,"ax",@progbits
	.align	128
.text._ZN7cutlass13device_kernelIN5flash11enable_sm90INS1_16FlashAttnFwdSm90INS1_25CollectiveMainloopFwdSm90ILi2EN4cute5tupleIJNS5_1CILi1EEES8_S8_EEENS6_IJNS7_ILi128EEENS7_ILi96EEENS7_ILi64EEEEEELi256ENS_10bfloat16_tEfNS_4arch4Sm90ELb1ELb0ELb1ELb1ELb1ELb1ELb0ELb1ELb0ELb1ELb0ELb0EEENS1_21CollectiveEpilogueFwdINS6_IJSA_NS7_ILi256EEESB_EEES9_SE_SG_Li256ELb1ELb1ELb0ELb0EEENS1_36VarlenDynamicPersistentTileSchedulerILi128ELi96ELi256ELi128ELb0ELb1ELb1ELb1ELb1ELb1EEEEEEEEEvNT_6ParamsE:
        .type           _ZN7cutlass13device_kernelIN5flash11enable_sm90INS1_16FlashAttnFwdSm90INS1_25CollectiveMainloopFwdSm90ILi2EN4cute5tupleIJNS5_1CILi1EEES8_S8_EEENS6_IJNS7_ILi128EEENS7_ILi96EEENS7_ILi64EEEEEELi256ENS_10bfloat16_tEfNS_4arch4Sm90ELb1ELb0ELb1ELb1ELb1ELb1ELb0ELb1ELb0ELb1ELb0ELb0EEENS1_21CollectiveEpilogueFwdINS6_IJSA_NS7_ILi256EEESB_EEES9_SE_SG_Li256ELb1ELb1ELb0ELb0EEENS1_36VarlenDynamicPersistentTileSchedulerILi128ELi96ELi256ELi128ELb0ELb1ELb1ELb1ELb1ELb1EEEEEEEEEvNT_6ParamsE,@function
        .size           _ZN7cutlass13device_kernelIN5flash11enable_sm90INS1_16FlashAttnFwdSm90INS1_25CollectiveMainloopFwdSm90ILi2EN4cute5tupleIJNS5_1CILi1EEES8_S8_EEENS6_IJNS7_ILi128EEENS7_ILi96EEENS7_ILi64EEEEEELi256ENS_10bfloat16_tEfNS_4arch4Sm90ELb1ELb0ELb1ELb1ELb1ELb1ELb0ELb1ELb0ELb1ELb0ELb0EEENS1_21CollectiveEpilogueFwdINS6_IJSA_NS7_ILi256EEESB_EEES9_SE_SG_Li256ELb1ELb1ELb0ELb0EEENS1_36VarlenDynamicPersistentTileSchedulerILi128ELi96ELi256ELi128ELb0ELb1ELb1ELb1ELb1ELb1EEEEEEEEEvNT_6ParamsE,(.L_x_15684 - _ZN7cutlass13device_kernelIN5flash11enable_sm90INS1_16FlashAttnFwdSm90INS1_25CollectiveMainloopFwdSm90ILi2EN4cute5tupleIJNS5_1CILi1EEES8_S8_EEENS6_IJNS7_ILi128EEENS7_ILi96EEENS7_ILi64EEEEEELi256ENS_10bfloat16_tEfNS_4arch4Sm90ELb1ELb0ELb1ELb1ELb1ELb1ELb0ELb1ELb0ELb1ELb0ELb0EEENS1_21CollectiveEpilogueFwdINS6_IJSA_NS7_ILi256EEESB_EEES9_SE_SG_Li256ELb1ELb1ELb0ELb0EEENS1_36VarlenDynamicPersistentTileSchedulerILi128ELi96ELi256ELi128ELb0ELb1ELb1ELb1ELb1ELb1EEEEEEEEEvNT_6ParamsE)
        .other          _ZN7cutlass13device_kernelIN5flash11enable_sm90INS1_16FlashAttnFwdSm90INS1_25CollectiveMainloopFwdSm90ILi2EN4cute5tupleIJNS5_1CILi1EEES8_S8_EEENS6_IJNS7_ILi128EEENS7_ILi96EEENS7_ILi64EEEEEELi256ENS_10bfloat16_tEfNS_4arch4Sm90ELb1ELb0ELb1ELb1ELb1ELb1ELb0ELb1ELb0ELb1ELb0ELb0EEENS1_21CollectiveEpilogueFwdINS6_IJSA_NS7_ILi256EEESB_EEES9_SE_SG_Li256ELb1ELb1ELb0ELb0EEENS1_36VarlenDynamicPersistentTileSchedulerILi128ELi96ELi256ELi128ELb0ELb1ELb1ELb1ELb1ELb1EEEEEEEEEvNT_6ParamsE,@"STO_CUDA_ENTRY STV_DEFAULT"
_ZN7cutlass13device_kernelIN5flash11enable_sm90INS1_16FlashAttnFwdSm90INS1_25CollectiveMainloopFwdSm90ILi2EN4cute5tupleIJNS5_1CILi1EEES8_S8_EEENS6_IJNS7_ILi128EEENS7_ILi96EEENS7_ILi64EEEEEELi256ENS_10bfloat16_tEfNS_4arch4Sm90ELb1ELb0ELb1ELb1ELb1ELb1ELb0ELb1ELb0ELb1ELb0ELb0EEENS1_21CollectiveEpilogueFwdINS6_IJSA_NS7_ILi256EEESB_EEES9_SE_SG_Li256ELb1ELb1ELb0ELb0EEENS1_36VarlenDynamicPersistentTileSchedulerILi128ELi96ELi256ELi128ELb0ELb1ELb1ELb1ELb1ELb1EEEEEEEEEvNT_6ParamsE:
        /* <DEDUP_REMOVED lines=17> */
.L_x_14344:
[----:B------:R-:W-:Y:S05]  /*0110*/  BSYNC B0 ;  /* 0x0000000000007941 */ /* 0x000fea0003800000 */
.L_x_14343:
        /* <DEDUP_REMOVED lines=40> */
.L_x_14345:
        /* <DEDUP_REMOVED lines=22> */
.L_x_14346:
        /* <DEDUP_REMOVED lines=18> */
.L_x_14347:
        /* <DEDUP_REMOVED lines=22> */
.L_x_14348:
        /* <DEDUP_REMOVED lines=22> */
.L_x_14349:
[----:B--2---:R-:W-:Y:S01]  /*08e0*/  ISETP.NE.AND P0, PT, R3, RZ, PT ;  /* 0x000000ff0300720c */ /* 0x004fe20003f05270 */
[----:B------:R-:W-:Y:S01]  /*08f0*/  IMAD.MOV.U32 R37, RZ, RZ, 0x1 ;  /* 0x00000001ff257424 */ /* 0x000fe200078e00ff */
[----:B------:R-:W-:Y:S01]  /*0900*/  NOP ;  /* 0x0000000000007918 */ /* 0x000fe20000000000 */
[----:B------:R-:W-:Y:S01]  /*0910*/  ULDC.64 UR40, c[0x0][0x208] ;  /* 0x0000820000287ab9 */ /* 0x000fe20000000a00 */
[----:B------:R-:W-:Y:S02]  /*0920*/  BSSY B9, `(.L_x_14350) ;  /* 0x0001b20000097945 */ /* 0x000fe40003800000 */
[----:B------:R-:W-:Y:S01]  /*0930*/  SEL R37, R37, 0x2, !P0 ;  /* 0x0000000225257807 */ /* 0x000fe20004000000 */
[----:B01-34-:R-:W-:Y:S06]  /*0940*/  BAR.SYNC.DEFER_BLOCKING 0x0 ;  /* 0x0000000000007b1d */ /* 0x01bfec0000010000 */
[----:B------:R-:W-:Y:S05]  /*0950*/  @!P0 BRA `(.L_x_14351) ;  /* 0x0000014400208947 */ /* 0x000fea0003800000 */
.L_x_14352:
[----:B------:R-:W-:-:S08]  /*0960*/  NOP ;  /* 0x0000000000007918 */ /* 0x000fd00000000000 */
[----:B------:R-:W0:Y:S02]  /*0970*/  USETMAXREG.TRY_ALLOC.CTAPOOL UP0, 0xe8 ;  /* 0x000000e8000079c8 */ /* 0x000e240008000600 */
[----:B0-----:R-:W-:-:S13]  /*0980*/  PLOP3.LUT P0, PT, PT, PT, UP0, 0x80, 0x0 ;  /* 0x000000000000781c */ /* 0x001fda0003f0f008 */
[----:B------:R-:W-:Y:S05]  /*0990*/  @!P0 BRA `(.L_x_14352) ;  /* 0xfffffffc00f08947 */ /* 0x000fea000383ffff */
[----:B------:R-:W2:Y:S01]  /*09a0*/  LDL.LU R2, [R1] ;  /* 0x0000000001027983 */ /* 0x000ea20000300800 */
[----:B------:R-:W-:Y:S01]  /*09b0*/  SHF.R.U32.HI R4, RZ, 0x7, R0 ;  /* 0x00000007ff047819 */ /* 0x000fe20000011600 */
[----:B------:R-:W-:Y:S01]  /*09c0*/  ULDC UR4, c[0x0][0xc3c] ;  /* 0x00030f0000047ab9 */ /* 0x000fe20000000800 */
[----:B------:R-:W0:Y:S01]  /*09d0*/  S2R R3, SR_CgaCtaId ;  /* 0x0000000000037919 */ /* 0x000e220000008800 */
[----:B------:R-:W-:Y:S06]  /*09e0*/  BAR.ARV 0x8, 0x180 ;  /* 0x0206000000007b1d */ /* 0x000fec0000002000 */
[----:B------:R-:W-:-:S13]  /*09f0*/  ISETP.NE.AND P0, PT, R4, 0x1, PT ;  /* 0x000000010400780c */ /* 0x000fda0003f05270 */
[----:B------:R-:W-:Y:S08]  /*0a00*/  @!P0 BAR.ARV 0x9, 0x100 ;  /* 0x0244000000008b1d */ /* 0x000ff00000002000 */
[----:B------:R-:W-:Y:S01]  /*0a10*/  BAR.SYNC.DEFER_BLOCKING 0x5, 0x180 ;  /* 0x0146000000007b1d */ /* 0x000fe20000010000 */
[----:B------:R-:W-:-:S04]  /*0a20*/  MOV R19, 0x400 ;  /* 0x0000040000137802 */ /* 0x000fc80000000f00 */
[----:B0-----:R-:W-:-:S05]  /*0a30*/  LEA R19, R3, R19, 0x18 ;  /* 0x0000001303137211 */ /* 0x001fca00078ec0ff */
[----:B------:R-:W0:Y:S01]  /*0a40*/  LDS.128 R32, [R19+0x228d0] ;  /* 0x0228d00013207984 */ /* 0x000e220000000c00 */
[----:B------:R-:W-:Y:S06]  /*0a50*/  BAR.ARV 0x4, 0x180 ;  /* 0x0106000000007b1d */ /* 0x000fec0000002000 */
[----:B--2---:R-:W-:-:S04]  /*0a60*/  LOP3.LUT R2, R2, 0xfffffffb, RZ, 0xc0, !PT ;  /* 0xfffffffb02027812 */ /* 0x004fc800078ec0ff */
[----:B------:R-:W-:-:S05]  /*0a70*/  @P0 LOP3.LUT R2, R2, 0x4, RZ, 0xfc, !PT ;  /* 0x0000000402020812 */ /* 0x000fca00078efcff */
[----:B------:R1:W-:Y:S01]  /*0a80*/  STL [R1], R2 ;  /* 0x0000000201007387 */ /* 0x0003e20000100800 */
[----:B0-----:R-:W-:-:S13]  /*0a90*/  ISETP.GE.AND P0, PT, R35, UR4, PT ;  /* 0x0000000423007c0c */ /* 0x001fda000bf06270 */
[----:B-1----:R-:W-:Y:S05]  /*0aa0*/  @P0 BRA `(.L_x_14353) ;  /* 0x000001b0001c0947 */ /* 0x002fea0003800000 */
[----:B------:R-:W-:Y:S01]  /*0ab0*/  VIADD R12, R0, 0xffffff80 ;  /* 0xffffff80000c7836 */ /* 0x000fe20000000000 */
[----:B------:R-:W-:Y:S01]  /*0ac0*/  LOP3.LUT R204, R37, 0x1, RZ, 0xfc, !PT ;  /* 0x0000000125cc7812 */ /* 0x000fe200078efcff */
[----:B------:R-:W-:Y:S02]  /*0ad0*/  IMAD.MOV.U32 R18, RZ, RZ, RZ ;  /* 0x000000ffff127224 */ /* 0x000fe400078e00ff */
[----:B------:R-:W-:Y:S01]  /*0ae0*/  IMAD.MOV.U32 R205, RZ, RZ, RZ ;  /* 0x000000ffffcd7224 */ /* 0x000fe200078e00ff */
[----:B------:R-:W-:Y:S01]  /*0af0*/  SHF.R.S32.HI R0, RZ, 0x1f, R12 ;  /* 0x0000001fff007819 */ /* 0x000fe2000001140c */
[----:B------:R-:W-:Y:S02]  /*0b00*/  IMAD.MOV.U32 R202, RZ, RZ, RZ ;  /* 0x000000ffffca7224 */ /* 0x000fe400078e00ff */
[----:B------:R-:W-:Y:S01]  /*0b10*/  IMAD.MOV.U32 R22, RZ, RZ, RZ ;  /* 0x000000ffff167224 */ /* 0x000fe200078e00ff */
        /* <DEDUP_REMOVED lines=34> */
[----:B------:R-:W-:Y:S01]  /*0d40*/  SHF.R.S32.HI R4, RZ, 0x1f, R2 ;  /* 0x0000001fff047819 */ /* 0x000fe20000011402 */
[----:B------:R-:W-:Y:S01]  /*0d50*/  IMAD.SHL.U32 R5, R5, 0x8, RZ ;  /* 0x0000000805057824 */ /* 0x000fe200078e00ff */
[----:B------:R-:W-:Y:S01]  /*0d60*/  LOP3.LUT R2, R2, 0xfffffffc, RZ, 0xc0, !PT ;  /* 0xfffffffc02027812 */ /* 0x000fe200078ec0ff */
[----:B------:R-:W-:Y:S01]  /*0d70*/  STL [R1+0x44], RZ ;  /* 0x000044ff01007387 */ /* 0x000fe20000100800 */
[----:B------:R-:W-:Y:S02]  /*0d80*/  LEA.HI R4, R4, R23, RZ, 0x3 ;  /* 0x0000001704047211 */ /* 0x000fe400078f18ff */
[----:B------:R-:W-:Y:S01]  /*0d90*/  IADD3 R7, R23, 0x40, RZ ;  /* 0x0000004017077810 */ /* 0x000fe20007ffe0ff */
[----:B------:R-:W-:Y:S01]  /*0da0*/  IMAD.IADD R9, R12, 0x1, -R2 ;  /* 0x000000010c097824 */ /* 0x000fe200078e0a02 */
[----:B------:R-:W-:-:S02]  /*0db0*/  LOP3.LUT R4, R4, 0xfffffff8, RZ, 0xc0, !PT ;  /* 0xfffffff804047812 */ /* 0x000fc400078ec0ff */
[----:B------:R-:W-:Y:S01]  /*0dc0*/  SHF.R.S32.HI R3, RZ, 0x3, R0 ;  /* 0x00000003ff037819 */ /* 0x000fe20000011400 */
[----:B------:R-:W-:Y:S01]  /*0dd0*/  IMAD.SHL.U32 R16, R9, 0x8, RZ ;  /* 0x0000000809107824 */ /* 0x000fe200078e00ff */
[----:B------:R-:W-:Y:S01]  /*0de0*/  LOP3.LUT R0, R0, 0xfffffff8, RZ, 0xc0, !PT ;  /* 0xfffffff800007812 */ /* 0x000fe200078ec0ff */
[----:B------:R-:W-:Y:S01]  /*0df0*/  IMAD.IADD R4, R23, 0x1, -R4 ;  /* 0x0000000117047824 */ /* 0x000fe200078e0a04 */
[----:B------:R-:W-:Y:S01]  /*0e00*/  SHF.R.S32.HI R3, RZ, 0x1f, R7 ;  /* 0x0000001fff037819 */ /* 0x000fe20000011407 */
[C---:B------:R-:W-:Y:S01]  /*0e10*/  VIADD R210, R16.reuse, 0x40 ;  /* 0x0000004010d27836 */ /* 0x040fe20000000000 */
[----:B------:R-:W-:Y:S01]  /*0e20*/  SHF.R.S32.HI R17, RZ, 0x1f, R16 ;  /* 0x0000001fff117819 */ /* 0x000fe20000011410 */
[C---:B------:R-:W-:Y:S01]  /*0e30*/  VIADD R209, R16.reuse, 0x60 ;  /* 0x0000006010d17836 */ /* 0x040fe20000000000 */
[----:B------:R0:W-:Y:S01]  /*0e40*/  STL [R1+0x48], R4 ;  /* 0x0000480401007387 */ /* 0x0001e20000100800 */
[C---:B------:R-:W-:Y:S01]  /*0e50*/  VIADD R208, R16.reuse, 0x80 ;  /* 0x0000008010d07836 */ /* 0x040fe20000000000 */
[----:B------:R-:W-:Y:S01]  /*0e60*/  SHF.R.S32.HI R14, RZ, 0x1f, R210 ;  /* 0x0000001fff0e7819 */ /* 0x000fe200000114d2 */
[C---:B------:R-:W-:Y:S01]  /*0e70*/  VIADD R207, R16.reuse, 0xa0 ;  /* 0x000000a010cf7836 */ /* 0x040fe20000000000 */
[----:B------:R-:W-:Y:S01]  /*0e80*/  SHF.R.S32.HI R13, RZ, 0x1f, R209 ;  /* 0x0000001fff0d7819 */ /* 0x000fe200000114d1 */
[----:B------:R-:W-:Y:S01]  /*0e90*/  VIADD R212, R16, 0xc0 ;  /* 0x000000c010d47836 */ /* 0x000fe20000000000 */
[----:B------:R-:W-:Y:S01]  /*0ea0*/  LEA.HI R3, R3, R7, RZ, 0x3 ;  /* 0x0000000703037211 */ /* 0x000fe200078f18ff */
[----:B------:R-:W-:Y:S01]  /*0eb0*/  IMAD.IADD R10, R12, 0x1, -R0 ;  /* 0x000000010c0a7824 */ /* 0x000fe200078e0a00 */
[----:B------:R1:W-:Y:S01]  /*0ec0*/  STL [R1+0x18], R14 ;  /* 0x0000180e01007387 */ /* 0x0003e20000100800 */
[C---:B------:R-:W-:Y:S01]  /*0ed0*/  IMAD.SHL.U32 R200, R9.reuse, 0x4, RZ ;  /* 0x0000000409c87824 */ /* 0x040fe200078e00ff */
[----:B------:R-:W-:Y:S01]  /*0ee0*/  LEA.HI R0, R9, R9, RZ, 0x1 ;  /* 0x0000000909007211 */ /* 0x000fe200078f08ff */
[----:B------:R-:W-:Y:S01]  /*0ef0*/  IMAD.SHL.U32 R2, R7, 0x40, RZ ;  /* 0x0000004007027824 */ /* 0x000fe200078e00ff */
[----:B------:R-:W-:Y:S01]  /*0f00*/  SHF.R.S32.HI R15, RZ, 0x1f, R207 ;  /* 0x0000001fff0f7819 */ /* 0x000fe200000114cf */
[----:B------:R2:W-:Y:S01]  /*0f10*/  STL [R1+0x14], R13 ;  /* 0x0000140d01007387 */ /* 0x0005e20000100800 */
[----:B------:R-:W-:Y:S01]  /*0f20*/  VIADD R211, R16, 0xe0 ;  /* 0x000000e010d37836 */ /* 0x000fe20000000000 */
[----:B------:R-:W-:Y:S01]  /*0f30*/  LOP3.LUT R0, R0, 0x1ffffffe, RZ, 0xc0, !PT ;  /* 0x1ffffffe00007812 */ /* 0x000fe200078ec0ff */
[----:B------:R-:W-:Y:S01]  /*0f40*/  VIADD R206, R200, 0x10 ;  /* 0x00000010c8ce7836 */ /* 0x000fe20000000000 */
[----:B0-----:R-:W-:Y:S01]  /*0f50*/  LOP3.LUT R4, R2, 0x1c0, RZ, 0xc0, !PT ;  /* 0x000001c002047812 */ /* 0x001fe200078ec0ff */
[----:B------:R-:W-:Y:S01]  /*0f60*/  IMAD.SHL.U32 R213, R10, 0x8, RZ ;  /* 0x000000080ad57824 */ /* 0x000fe200078e00ff */
[----:B-1----:R-:W-:Y:S01]  /*0f70*/  SHF.R.S32.HI R14, RZ, 0x1f, R208 ;  /* 0x0000001fff0e7819 */ /* 0x002fe200000114d0 */
[----:B------:R-:W-:Y:S01]  /*0f80*/  IMAD.SHL.U32 R3, R3, 0x40, RZ ;  /* 0x0000004003037824 */ /* 0x000fe200078e00ff */
[----:B------:R-:W-:Y:S01]  /*0f90*/  IADD3 R0, R9, -R0, RZ ;  /* 0x8000000009007210 */ /* 0x000fe20007ffe0ff */
[----:B------:R-:W-:Y:S01]  /*0fa0*/  VIADD R2, R16, 0x20 ;  /* 0x0000002010027836 */ /* 0x000fe20000000000 */
[----:B--2---:R-:W-:Y:S01]  /*0fb0*/  SHF.R.S32.HI R13, RZ, 0x1f, R212 ;  /* 0x0000001fff0d7819 */ /* 0x004fe200000114d4 */
[----:B------:R0:W-:Y:S01]  /*0fc0*/  STL [R1+0x10], R14 ;  /* 0x0000100e01007387 */ /* 0x0001e20000100800 */
[----:B------:R-:W-:Y:S01]  /*0fd0*/  SHF.R.S32.HI R7, RZ, 0x1f, R213 ;  /* 0x0000001fff077819 */ /* 0x000fe200000114d5 */
[----:B------:R-:W-:Y:S01]  /*0fe0*/  VIADD R7, R213, 0xc0 ;  /* 0x000000c0d5077836 */ /* 0x000fe20000000000 */
[----:B------:R-:W-:Y:S01]  /*0ff0*/  SHF.R.U32.HI R9, RZ, 0x3, R4 ;  /* 0x00000003ff097819 */ /* 0x000fe20000011604 */
[----:B------:R-:W-:Y:S01]  /*1000*/  STL [R1+0xc], R15 ;  /* 0x00000c0f01007387 */ /* 0x000fe20000100800 */
[----:B------:R-:W-:Y:S01]  /*1010*/  LOP3.LUT R3, R3, 0xfffffe00, RZ, 0xc0, !PT ;  /* 0xfffffe0003037812 */ /* 0x000fe200078ec0ff */
[----:B------:R-:W-:Y:S01]  /*1020*/  IMAD R0, R0, 0x8, R6 ;  /* 0x0000000800007824 */ /* 0x000fe200078e0206 */
[----:B------:R-:W-:Y:S01]  /*1030*/  LOP3.LUT R4, R4, 0x38, R16, 0xf8, !PT ;  /* 0x0000003804047812 */ /* 0x000fe200078ef810 */
[----:B------:R1:W-:Y:S01]  /*1040*/  STL [R1+0x8], R13 ;  /* 0x0000080d01007387 */ /* 0x0003e20000100800 */
[C---:B------:R-:W-:Y:S01]  /*1050*/  VIADD R12, R213.reuse, 0x40 ;  /* 0x00000040d50c7836 */ /* 0x040fe20000000000 */
[----:B0-----:R-:W-:Y:S01]  /*1060*/  SHF.R.S32.HI R14, RZ, 0x1f, R211 ;  /* 0x0000001fff0e7819 */ /* 0x001fe200000114d3 */
[----:B------:R-:W-:Y:S01]  /*1070*/  VIADD R10, R213, 0x80 ;  /* 0x00000080d50a7836 */ /* 0x000fe20000000000 */
[----:B------:R-:W-:-:S02]  /*1080*/  LOP3.LUT R4, R3, R4, R9, 0xf6, !PT ;  /* 0x0000000403047212 */ /* 0x000fc400078ef609 */
[----:B------:R-:W-:Y:S01]  /*1090*/  SHF.R.S32.HI R203, RZ, 0x1f, R2 ;  /* 0x0000001fffcb7819 */ /* 0x000fe20000011402 */
[----:B------:R-:W-:Y:S01]  /*10a0*/  STL [R1+0x4], R14 ;  /* 0x0000040e01007387 */ /* 0x000fe20000100800 */
[----:B------:R-:W-:Y:S02]  /*10b0*/  SHF.R.S32.HI R12, RZ, 0x1f, R12 ;  /* 0x0000001fff0c7819 */ /* 0x000fe4000001140c */
[----:B-1----:R-:W-:Y:S02]  /*10c0*/  SHF.R.S32.HI R13, RZ, 0x1f, R206 ;  /* 0x0000001fff0d7819 */ /* 0x002fe400000114ce */
[----:B------:R-:W-:-:S03]  /*10d0*/  SHF.R.S32.HI R10, RZ, 0x1f, R10 ;  /* 0x0000001fff0a7819 */ /* 0x000fc6000001140a */
[----:B------:R-:W-:Y:S04]  /*10e0*/  STL [R1+0x50], R13 ;  /* 0x0000500d01007387 */ /* 0x000fe80000100800 */
[----:B------:R0:W-:Y:S02]  /*10f0*/  STL [R1+0x24], R3 ;  /* 0x0000240301007387 */ /* 0x0001e40000100800 */
[----:B0-----:R-:W-:Y:S01]  /*1100*/  SHF.R.S32.HI R3, RZ, 0x1f, R7 ;  /* 0x0000001fff037819 */ /* 0x001fe20000011407 */
[----:B------:R-:W-:Y:S02]  /*1110*/  IMAD.IADD R7, R11, 0x1, -R8 ;  /* 0x000000010b077824 */ /* 0x000fe400078e0a08 */
[----:B------:R-:W-:-:S03]  /*1120*/  IMAD R3, R4, 0x2, R19 ;  /* 0x0000000204037824 */ /* 0x000fc600078e0213 */
[----:B------:R0:W-:Y:S04]  /*1130*/  STL [R1+0x2c], R7 ;  /* 0x00002c0701007387 */ /* 0x0001e80000100800 */
[----:B------:R0:W-:Y:S04]  /*1140*/  STL [R1+0x5c], R5 ;  /* 0x00005c0501007387 */ /* 0x0001e80000100800 */
[----:B------:R0:W-:Y:S04]  /*1150*/  STL [R1+0x28], R0 ;  /* 0x0000280001007387 */ /* 0x0001e80000100800 */
[----:B------:R0:W-:Y:S02]  /*1160*/  STL [R1+0x54], R3 ;  /* 0x0000540301007387 */ /* 0x0001e40000100800 */
.L_x_14512:
[----:B0-2---:R-:W0:Y:S02]  /*1170*/  LDC.64 R4, c[0x0][0xc88] ;  /* 0x00032200ff047b82 */ /* 0x005e240000000a00 */
        /* <DEDUP_REMOVED lines=21> */
[----:B-1----:R1:W-:Y:S01]  /*12d0*/  STL [R1+0x38], R37 ;  /* 0x0000382501007387 */ /* 0x0023e20000100800 */
        /* <DEDUP_REMOVED lines=12> */
[----:B------:R-:W-:Y:S02]  /*13a0*/  IMAD.MOV.U32 R25, RZ, RZ, R3 ;  /* 0x000000ffff197224 */ /* 0x000fe400078e0003 */
        /* <DEDUP_REMOVED lines=8> */
[----:B-1-34-:R-:W-:Y:S06]  /*1430*/  @P2 BRA `(.L_x_14354) ;  /* 0x0000000000242947 */ /* 0x01afec0003800000 */
        /* <DEDUP_REMOVED lines=9> */
.L_x_14354:
[----:B------:R-:W-:Y:S01]  /*14d0*/  ULDC.64 UR4, c[0x0][0xa20] ;  /* 0x0002880000047ab9 */ /* 0x000fe20000000a00 */
[----:B------:R0:W-:Y:S01]  /*14e0*/  STL [R1+0x34], R34 ;  /* 0x0000342201007387 */ /* 0x0001e20000100800 */
[----:B------:R-:W-:-:S04]  /*14f0*/  ISETP.NE.U32.AND P1, PT, RZ, UR4, PT ;  /* 0x00000004ff007c0c */ /* 0x000fc8000bf25070 */
[----:B------:R-:W-:-:S13]  /*1500*/  ISETP.NE.AND.EX P1, PT, RZ, UR5, PT, P1 ;  /* 0x00000005ff007c0c */ /* 0x000fda000bf25310 */
[----:B0-----:R-:W-:Y:S05]  /*1510*/  @!P1 BRA `(.L_x_14355) ;  /* 0x0000000000109947 */ /* 0x001fea0003800000 */
[----:B------:R-:W-:-:S04]  /*1520*/  IADD3 R4, P0, R37, UR4, RZ ;  /* 0x0000000425047c10 */ /* 0x000fc8000ff1e0ff */
[----:B------:R-:W-:-:S05]  /*1530*/  IADD3.X R5, R32, UR5, RZ, P0, !PT ;  /* 0x0000000520057c10 */ /* 0x000fca00087fe4ff */
[----:B------:R0:W5:Y:S01]  /*1540*/  LDG.E R35, desc[UR40][R4.64] ;  /* 0x0000002804237981 */ /* 0x000162000c1e1900 */
[----:B------:R-:W-:Y:S05]  /*1550*/  BRA `(.L_x_14356) ;  /* 0x0000000000107947 */ /* 0x000fea0003800000 */
.L_x_14355:
[----:B------:R-:W-:Y:S05]  /*1560*/  @!P0 BRA `(.L_x_14356) ;  /* 0x00000000000c8947 */ /* 0x000fea0003800000 */
[----:B------:R-:W2:Y:S04]  /*1570*/  LDG.E R4, desc[UR40][R8.64] ;  /* 0x0000002808047981 */ /* 0x000ea8000c1e1900 */
[----:B------:R-:W2:Y:S02]  /*1580*/  LDG.E R35, desc[UR40][R8.64+0x4] ;  /* 0x0000042808237981 */ /* 0x000ea4000c1e1900 */
[----:B--2---:R-:W-:-:S07]  /*1590*/  IMAD.IADD R35, R35, 0x1, -R4 ;  /* 0x0000000123237824 */ /* 0x004fce00078e0a04 */
.L_x_14356:
        /* <DEDUP_REMOVED lines=16> */
[----:B------:R-:W-:Y:S02]  /*16a0*/  IMAD.SHL.U32 R229, R33, 0x80, RZ ;  /* 0x0000008021e57824 */ /* 0x000fe400078e00ff */
[----:B------:R-:W-:Y:S02]  /*16b0*/  IMAD.IADD R11, R35, 0x1, -R0 ;  /* 0x00000001230b7824 */ /* 0x000fe400078e0a00 */
[----:B0-----:R-:W-:-:S08]  /*16c0*/  VIADD R4, R229, 0x7f ;  /* 0x0000007fe5047836 */ /* 0x001fd00000000000 */
[----:B------:R-:W0:Y:S08]  /*16d0*/  @P1 LDC R9, c[0x0][0x44c] ;  /* 0x00011300ff091b82 */ /* 0x000e300000000800 */
[----:B------:R-:W1:Y:S01]  /*16e0*/  @P1 LDC R5, c[0x0][0x450] ;  /* 0x00011400ff051b82 */ /* 0x000e620000000800 */
[----:B0-----:R-:W-:-:S05]  /*16f0*/  @P1 IMAD.HI.U32 R0, R4, R9, RZ ;  /* 0x0000000904001227 */ /* 0x001fca00078e00ff */
[----:B-1----:R-:W-:Y:S02]  /*1700*/  @P1 SHF.R.U32.HI R4, RZ, R5, R0 ;  /* 0x00000005ff041219 */ /* 0x002fe40000011600 */
[----:B--2---:R-:W-:-:S05]  /*1710*/  @P0 IADD3 R26, -R3, R8, RZ ;  /* 0x00000008031a0210 */ /* 0x004fca0007ffe1ff */
[----:B------:R-:W-:-:S04]  /*1720*/  IMAD.IADD R222, R11, 0x1, R26 ;  /* 0x000000010bde7824 */ /* 0x000fc800078e021a */
[C---:B------:R-:W-:Y:S01]  /*1730*/  VIADD R0, R222.reuse, 0x5f ;  /* 0x0000005fde007836 */ /* 0x040fe20000000000 */
[----:B------:R-:W-:-:S03]  /*1740*/  IADD3 R31, R222, 0x60, -R220 ;  /* 0x00000060de1f7810 */ /* 0x000fc60007ffe8dc */
[----:B------:R-:W-:-:S04]  /*1750*/  IMAD.HI R0, R0, 0x2aaaaaab, RZ ;  /* 0x2aaaaaab00007827 */ /* 0x000fc800078e02ff */
[----:B------:R-:W-:Y:S01]  /*1760*/  IMAD.IADD R4, R31, 0x1, R4 ;  /* 0x000000011f047824 */ /* 0x000fe200078e0204 */
[----:B------:R-:W-:-:S03]  /*1770*/  SHF.R.U32.HI R177, RZ, 0x1f, R0 ;  /* 0x0000001fffb17819 */ /* 0x000fc60000011600 */
[----:B------:R-:W-:Y:S01]  /*1780*/  IMAD.HI R4, R4, 0x2aaaaaab, RZ ;  /* 0x2aaaaaab04047827 */ /* 0x000fe200078e02ff */
[----:B------:R-:W-:-:S03]  /*1790*/  LEA.HI.SX32 R177, R0, R177, 0x1c ;  /* 0x000000b100b17211 */ /* 0x000fc600078fe2ff */
[----:B------:R-:W-:Y:S01]  /*17a0*/  IMAD.MOV R0, RZ, RZ, -R11 ;  /* 0x000000ffff007224 */ /* 0x000fe200078e0a0b */
[----:B------:R-:W-:-:S04]  /*17b0*/  SHF.R.U32.HI R3, RZ, 0x1f, R4 ;  /* 0x0000001fff037819 */ /* 0x000fc80000011604 */
[----:B------:R-:W-:-:S04]  /*17c0*/  LEA.HI.SX32 R4, R4, R3, 0x1c ;  /* 0x0000000304047211 */ /* 0x000fc800078fe2ff */
[----:B------:R-:W-:-:S05]  /*17d0*/  VIMNMX R4, R177, R4, PT ;  /* 0x00000004b1047248 */ /* 0x000fca0003fe0100 */
[----:B------:R-:W-:Y:S01]  /*17e0*/  IMAD R3, R4, 0x60, -R11 ;  /* 0x0000006004037824 */ /* 0x000fe200078e0a0b */
[----:B------:R-:W-:-:S04]  /*17f0*/  VIMNMX R4, RZ, R0, !PT ;  /* 0x00000000ff047248 */ /* 0x000fc80007fe0100 */
        /* <DEDUP_REMOVED lines=32> */
.L_x_14359:
[----:B------:R-:W-:Y:S05]  /*1a00*/  BSYNC B6 ;  /* 0x0000000000067941 */ /* 0x000fea0003800000 */
.L_x_14358:
        /* <DEDUP_REMOVED lines=20> */
.L_x_14361:
[----:B------:R-:W-:Y:S05]  /*1b50*/  BSYNC B6 ;  /* 0x0000000000067941 */ /* 0x000fea0003800000 */
.L_x_14360:
[----:B------:R-:W2:Y:S01]  /*1b60*/  LDL R14, [R1+0x48] ;  /* 0x00004800010e7983 */ /* 0x000ea20000100800 */
[----:B------:R-:W-:Y:S01]  /*1b70*/  ULDC.64 UR4, c[0x0][0x9f8] ;  /* 0x00027e0000047ab9 */ /* 0x000fe20000000a00 */
[----:B------:R-:W0:Y:S01]  /*1b80*/  LDC.64 R56, c[0x0][0x408] ;  /* 0x00010200ff387b82 */ /* 0x000e220000000a00 */
[----:B------:R-:W-:-:S04]  /*1b90*/  ISETP.NE.U32.AND P0, PT, RZ, UR4, PT ;  /* 0x00000004ff007c0c */ /* 0x000fc8000bf05070 */
[----:B------:R-:W-:-:S03]  /*1ba0*/  ISETP.NE.AND.EX P0, PT, RZ, UR5, PT, P0 ;  /* 0x00000005ff007c0c */ /* 0x000fc6000bf05300 */
[----:B------:R-:W1:Y:S10]  /*1bb0*/  LDC R65, c[0x0][0x3f4] ;  /* 0x0000fd00ff417b82 */ /* 0x000e740000000800 */
[----:B------:R-:W-:Y:S01]  /*1bc0*/  @P0 IADD3 R4, P1, R37, UR4, RZ ;  /* 0x0000000425040c10 */ /* 0x000fe2000ff3e0ff */
[----:B------:R-:W-:-:S03]  /*1bd0*/  ULDC UR4, c[0x0][0x320] ;  /* 0x0000c80000047ab9 */ /* 0x000fc60000000800 */
[----:B------:R-:W-:Y:S02]  /*1be0*/  @P0 IADD3.X R5, R32, UR5, RZ, P1, !PT ;  /* 0x0000000520050c10 */ /* 0x000fe40008ffe4ff */
[----:B------:R-:W-:Y:S01]  /*1bf0*/  ISETP.GE.AND P1, PT, R2, UR4, PT ;  /* 0x0000000402007c0c */ /* 0x000fe2000bf26270 */
[----:B------:R-:W3:Y:S02]  /*1c00*/  LDC.64 R32, c[0x0][0x3f8] ;  /* 0x0000fe00ff207b82 */ /* 0x000ee40000000a00 */
        /* <DEDUP_REMOVED lines=15> */
[----:B------:R-:W-:-:S02]  /*1d00*/  ISETP.GE.AND P0, PT, R212, UR4, PT ;  /* 0x00000004d4007c0c */ /* 0x000fc4000bf06270 */
[----:B------:R-:W-:Y:S02]  /*1d10*/  ISETP.GE.AND P1, PT, R211, UR4, PT ;  /* 0x00000004d3007c0c */ /* 0x000fe4000bf26270 */
[----:B------:R-:W-:Y:S02]  /*1d20*/  SHF.R.S32.HI R9, RZ, 0x1f, R23 ;  /* 0x0000001fff097819 */ /* 0x000fe40000011417 */
[----:B------:R-:W-:Y:S02]  /*1d30*/  LOP3.LUT R3, R4, R0, R3, 0xfe, !PT ;  /* 0x0000000004037212 */ /* 0x000fe400078efe03 */
[----:B------:R-:W-:Y:S02]  /*1d40*/  SEL R6, RZ, 0x40, P0 ;  /* 0x00000040ff067807 */ /* 0x000fe40000000000 */
[----:B------:R-:W-:Y:S02]  /*1d50*/  SEL R7, RZ, 0x7fff80, P1 ;  /* 0x007fff80ff077807 */ /* 0x000fe40000800000 */
[----:B------:R-:W-:-:S02]  /*1d60*/  SHF.R.S32.HI R201, RZ, 0x1f, R200 ;  /* 0x0000001fffc97819 */ /* 0x000fc400000114c8 */
[----:B------:R-:W-:Y:S01]  /*1d70*/  LOP3.LUT R3, R7, R3, R6, 0xfe, !PT ;  /* 0x0000000307037212 */ /* 0x000fe200078efe06 */
[C---:B0-----:R-:W-:Y:S02]  /*1d80*/  IMAD R6, R9.reuse, R56, RZ ;  /* 0x0000003809067224 */ /* 0x041fe400078e02ff */
[----:B---3--:R-:W-:Y:S02]  /*1d90*/  IMAD R0, R9, R32, RZ ;  /* 0x0000002009007224 */ /* 0x008fe400078e02ff */
[----:B------:R-:W-:-:S04]  /*1da0*/  IMAD.WIDE.U32 R8, R23, R56, R200 ;  /* 0x0000003817087225 */ /* 0x000fc800078e00c8 */
[----:B------:R-:W-:-:S04]  /*1db0*/  IMAD R55, R23, R57, R6 ;  /* 0x0000003917377224 */ /* 0x000fc800078e0206 */
[----:B------:R-:W-:Y:S02]  /*1dc0*/  IMAD.IADD R9, R9, 0x1, R55 ;  /* 0x0000000109097824 */ /* 0x000fe400078e0237 */
[----:B-----5:R-:W-:-:S04]  /*1dd0*/  IMAD.WIDE.U32 R52, R24, R56, R8 ;  /* 0x0000003818347225 */ /* 0x020fc800078e0008 */
[----:B------:R-:W3:Y:S01]  /*1de0*/  LDL R9, [R1+0x24] ;  /* 0x0000240001097983 */ /* 0x000ee20000100800 */
[----:B------:R-:W0:Y:S01]  /*1df0*/  S2R R38, SR_TID.X ;  /* 0x0000000000267919 */ /* 0x000e220000002100 */
[----:B------:R-:W4:Y:S01]  /*1e00*/  S2R R37, SR_TID.X ;  /* 0x0000000000257919 */ /* 0x000f220000002100 */
[----:B0-----:R-:W-:Y:S01]  /*1e10*/  VIADD R38, R38, 0xffffff80 ;  /* 0xffffff8026267836 */ /* 0x001fe20000000000 */
[----:B----4-:R-:W-:Y:S01]  /*1e20*/  SHF.R.U32.HI R37, RZ, 0x7, R37 ;  /* 0x00000007ff257819 */ /* 0x010fe20000011625 */
[----:B------:R-:W-:Y:S01]  /*1e30*/  IMAD R15, R23, R33, R0 ;  /* 0x00000021170f7224 */ /* 0x000fe200078e0200 */
[----:B-1----:R-:W-:Y:S02]  /*1e40*/  ISETP.GE.AND P0, PT, R16, R65, PT ;  /* 0x000000411000720c */ /* 0x002fe40003f06270 */
[----:B------:R-:W-:Y:S01]  /*1e50*/  ISETP.NE.AND P6, PT, R37, 0x1, PT ;  /* 0x000000012500780c */ /* 0x000fe20003fc5270 */
[----:B------:R-:W-:Y:S01]  /*1e60*/  IMAD.WIDE.U32 R10, R23, R32, R16 ;  /* 0x00000020170a7225 */ /* 0x000fe200078e0010 */
[----:B------:R-:W-:-:S03]  /*1e70*/  SEL R13, R65, RZ, P0 ;  /* 0x000000ff410d7207 */ /* 0x000fc60000000000 */
[----:B------:R-:W-:Y:S02]  /*1e80*/  IMAD.IADD R11, R15, 0x1, R11 ;  /* 0x000000010f0b7824 */ /* 0x000fe400078e020b */
[----:B------:R-:W-:Y:S02]  /*1e90*/  IMAD.IADD R13, R16, 0x1, R13 ;  /* 0x00000001100d7824 */ /* 0x000fe400078e020d */
[----:B------:R-:W-:-:S04]  /*1ea0*/  IMAD.WIDE.U32 R20, R24, R32, R10 ;  /* 0x0000002018147225 */ /* 0x000fc800078e000a */
[----:B------:R-:W-:Y:S01]  /*1eb0*/  VIADD R62, R37, 0x8 ;  /* 0x00000008253e7836 */ /* 0x000fe20000000000 */
[----:B------:R-:W-:Y:S05]  /*1ec0*/  @!P6 WARPSYNC.ALL ;  /* 0x000000000000e948 */ /* 0x000fea0003800000 */
[C---:B------:R-:W-:Y:S02]  /*1ed0*/  VIADD R37, R23.reuse, 0x40 ;  /* 0x0000004017257836 */ /* 0x040fe40000000000 */
[----:B------:R-:W-:Y:S01]  /*1ee0*/  IMAD.WIDE.U32 R4, R23, R32, R200 ;  /* 0x0000002017047225 */ /* 0x000fe200078e00c8 */
[----:B------:R-:W-:Y:S01]  /*1ef0*/  SHF.R.S32.HI R12, RZ, 0x1f, R13 ;  /* 0x0000001fff0c7819 */ /* 0x000fe2000001140d */
[----:B------:R-:W-:-:S02]  /*1f00*/  ULDC UR4, c[0x0][0x2f4] ;  /* 0x0000bd0000047ab9 */ /* 0x000fc40000000800 */
[----:B------:R-:W-:Y:S02]  /*1f10*/  VIADD R10, R23, 0x40 ;  /* 0x00000040170a7836 */ /* 0x000fe40000000000 */
[----:B------:R-:W-:Y:S02]  /*1f20*/  IMAD.SHL.U32 R37, R37, 0x40, RZ ;  /* 0x0000004025257824 */ /* 0x000fe400078e00ff */
[----:B------:R-:W-:Y:S02]  /*1f30*/  IMAD.SHL.U32 R10, R10, 0x40, RZ ;  /* 0x000000400a0a7824 */ /* 0x000fe400078e00ff */
[----:B------:R-:W-:Y:S01]  /*1f40*/  IMAD.IADD R7, R5, 0x1, R15 ;  /* 0x0000000105077824 */ /* 0x000fe200078e020f */
[----:B------:R-:W-:Y:S01]  /*1f50*/  SHF.R.S32.HI R15, RZ, 0x1f, R24 ;  /* 0x0000001fff0f7819 */ /* 0x000fe20000011418 */
[----:B------:R-:W-:Y:S01]  /*1f60*/  IMAD.MOV.U32 R6, RZ, RZ, R4 ;  /* 0x000000ffff067224 */ /* 0x000fe200078e0004 */
[----:B------:R-:W-:Y:S01]  /*1f70*/  LEA.HI R12, R12, R13, RZ, 0x3 ;  /* 0x0000000d0c0c7211 */ /* 0x000fe200078f18ff */
[----:B------:R-:W-:Y:S01]  /*1f80*/  IMAD.WIDE.U32 R4, R23, R56, R16 ;  /* 0x0000003817047225 */ /* 0x000fe200078e0010 */
[----:B------:R-:W-:-:S02]  /*1f90*/  LOP3.LUT R37, R37, 0x1c0, RZ, 0xc0, !PT ;  /* 0x000001c025257812 */ /* 0x000fc400078ec0ff */
[----:B------:R-:W-:Y:S01]  /*1fa0*/  LOP3.LUT R10, R10, 0x1c0, RZ, 0xc0, !PT ;  /* 0x000001c00a0a7812 */ /* 0x000fe200078ec0ff */
[----:B------:R-:W-:Y:S01]  /*1fb0*/  IMAD.IADD R55, R55, 0x1, R5 ;  /* 0x0000000137377824 */ /* 0x000fe200078e0205 */
[----:B------:R-:W-:Y:S01]  /*1fc0*/  MOV R54, R4 ;  /* 0x0000000400367202 */ /* 0x000fe20000000f00 */
[C---:B------:R-:W-:Y:S01]  /*1fd0*/  IMAD R5, R15.reuse, R32, RZ ;  /* 0x000000200f057224 */ /* 0x040fe200078e02ff */
[----:B------:R-:W-:Y:S01]  /*1fe0*/  SHF.R.S32.HI R74, RZ, 0x3, R12 ;  /* 0x00000003ff4a7819 */ /* 0x000fe2000001140c */
[----:B------:R-:W-:Y:S01]  /*1ff0*/  IMAD.MOV.U32 R64, RZ, RZ, 0x20 ;  /* 0x00000020ff407424 */ /* 0x000fe200078e00ff */
[----:B------:R-:W-:Y:S01]  /*2000*/  LOP3.LUT R75, R12, 0xfffffff8, RZ, 0xc0, !PT ;  /* 0xfffffff80c4b7812 */ /* 0x000fe200078ec0ff */
[----:B------:R-:W-:Y:S01]  /*2010*/  IMAD R15, R15, R56, RZ ;  /* 0x000000380f0f7224 */ /* 0x000fe200078e02ff */
[----:B------:R-:W-:Y:S02]  /*2020*/  PRMT R86, R3, 0x8880, RZ ;  /* 0x0000888003567816 */ /* 0x000fe400000000ff */
[----:B------:R-:W-:Y:S01]  /*2030*/  SHF.R.U32.HI R10, RZ, 0x3, R10 ;  /* 0x00000003ff0a7819 */ /* 0x000fe2000001160a */
[----:B------:R-:W-:Y:S01]  /*2040*/  IMAD.IADD R0, R36, 0x1, R35 ;  /* 0x0000000124007824 */ /* 0x000fe200078e0223 */
[----:B------:R-:W-:Y:S01]  /*2050*/  SHF.L.U64.HI R4, R32, 0x6, R33 ;  /* 0x0000000620047819 */ /* 0x000fe20000010221 */
[----:B------:R-:W-:Y:S01]  /*2060*/  IMAD R71, R24, R33, R5 ;  /* 0x0000002118477224 */ /* 0x000fe200078e0205 */
[----:B------:R-:W-:Y:S01]  /*2070*/  SHF.L.U64.HI R35, R56, 0x6, R57 ;  /* 0x0000000638237819 */ /* 0x000fe20000010239 */
[----:B------:R-:W-:Y:S01]  /*2080*/  IMAD R13, R33, 0x60, RZ ;  /* 0x00000060210d7824 */ /* 0x000fe200078e02ff */
[----:B------:R-:W-:Y:S01]  /*2090*/  PRMT R86, R86, 0x7710, RZ ;  /* 0x0000771056567816 */ /* 0x000fe200000000ff */
[----:B------:R-:W-:Y:S01]  /*20a0*/  IMAD.SHL.U32 R5, R32, 0x40, RZ ;  /* 0x0000004020057824 */ /* 0x000fe200078e00ff */
[----:B------:R-:W-:Y:S01]  /*20b0*/  ISETP.GE.AND P2, PT, R2, UR4, PT ;  /* 0x0000000402007c0c */ /* 0x000fe2000bf46270 */
[----:B------:R-:W-:-:S04]  /*20c0*/  IMAD.WIDE.U32 R6, R24, R32, R6 ;  /* 0x0000002018067225 */ /* 0x000fc800078e0006 */
[----:B------:R-:W-:Y:S02]  /*20d0*/  IMAD R67, R57, 0x60, RZ ;  /* 0x0000006039437824 */ /* 0x000fe400078e02ff */
[----:B------:R-:W-:Y:S02]  /*20e0*/  IMAD R15, R24, R57, R15 ;  /* 0x00000039180f7224 */ /* 0x000fe400078e020f */
[----:B------:R-:W-:Y:S02]  /*20f0*/  IMAD.SHL.U32 R58, R56, 0x40, RZ ;  /* 0x00000040383a7824 */ /* 0x000fe400078e00ff */
        /* <DEDUP_REMOVED lines=9> */
[----:B------:R-:W-:Y:S01]  /*2190*/  IMAD.SHL.U32 R65, R65, 0x2, RZ ;  /* 0x0000000241417824 */ /* 0x000fe200078e00ff */
[----:B------:R-:W-:Y:S01]  /*21a0*/  LOP3.LUT R85, R86, 0x20, RZ, 0xc0, !PT ;  /* 0x0000002056557812 */ /* 0x000fe200078ec0ff */
[----:B------:R-:W-:Y:S01]  /*21b0*/  IMAD.IADD R66, R33, 0x1, R13 ;  /* 0x0000000121427824 */ /* 0x000fe200078e020d */
[----:B------:R-:W-:Y:S01]  /*21c0*/  SHF.R.S32.HI R60, RZ, 0x1f, R34 ;  /* 0x0000001fff3c7819 */ /* 0x000fe20000011422 */
[----:B------:R-:W-:Y:S01]  /*21d0*/  IMAD.IADD R67, R57, 0x1, R67 ;  /* 0x0000000139437824 */ /* 0x000fe200078e0243 */
[----:B------:R-:W-:Y:S01]  /*21e0*/  IADD3 R73, R15, R55, RZ ;  /* 0x000000370f497210 */ /* 0x000fe20007ffe0ff */
[----:B------:R-:W-:Y:S01]  /*21f0*/  IMAD.IADD R71, R71, 0x1, R21 ;  /* 0x0000000147477824 */ /* 0x000fe200078e0215 */
[----:B------:R-:W-:Y:S01]  /*2200*/  P2R R88, PR, RZ, 0x4 ;  /* 0x00000004ff587803 */ /* 0x000fe20000000000 */
[----:B------:R-:W-:-:S02]  /*2210*/  IMAD.IADD R72, R53, 0x1, R15 ;  /* 0x0000000135487824 */ /* 0x000fc400078e020f */
[C---:B--2---:R-:W-:Y:S01]  /*2220*/  IMAD.SHL.U32 R59, R14.reuse, 0x40, RZ ;  /* 0x000000400e3b7824 */ /* 0x044fe200078e00ff */
[----:B------:R-:W-:Y:S01]  /*2230*/  @!P6 BAR.SYNC.DEFER_BLOCKING 0x9, 0x100 ;  /* 0x024400000000eb1d */ /* 0x000fe20000010000 */
[----:B------:R-:W-:Y:S02]  /*2240*/  LOP3.LUT P1, RZ, R14, 0x4, RZ, 0xc0, !PT ;  /* 0x000000040eff7812 */ /* 0x000fe4000782c0ff */
[----:B------:R-:W-:-:S04]  /*2250*/  SHF.R.S32.HI R14, RZ, 0x1f, R38 ;  /* 0x0000001fff0e7819 */ /* 0x000fc80000011426 */
[----:B------:R-:W-:-:S04]  /*2260*/  LEA.HI R14, R14, R38, RZ, 0x2 ;  /* 0x000000260e0e7211 */ /* 0x000fc800078f10ff */
[----:B------:R-:W-:-:S05]  /*2270*/  LOP3.LUT R14, R14, 0xfffffffc, RZ, 0xc0, !PT ;  /* 0xfffffffc0e0e7812 */ /* 0x000fca00078ec0ff */
[----:B------:R-:W-:Y:S02]  /*2280*/  IMAD.IADD R14, R38, 0x1, -R14 ;  /* 0x00000001260e7824 */ /* 0x000fe400078e0a0e */
[----:B------:R-:W0:Y:S01]  /*2290*/  S2R R38, SR_TID.X ;  /* 0x0000000000267919 */ /* 0x000e220000002100 */
[----:B------:R-:W-:Y:S01]  /*22a0*/  LOP3.LUT R59, R59, 0x1c0, RZ, 0xc0, !PT ;  /* 0x000001c03b3b7812 */ /* 0x000fe200078ec0ff */
[----:B------:R-:W-:-:S03]  /*22b0*/  IMAD R63, R14, 0x40, R23 ;  /* 0x000000400e3f7824 */ /* 0x000fc600078e0217 */
[----:B------:R-:W-:Y:S02]  /*22c0*/  SHF.R.U32.HI R61, RZ, 0x3, R59 ;  /* 0x00000003ff3d7819 */ /* 0x000fe4000001163b */
[----:B------:R-:W-:-:S04]  /*22d0*/  LOP3.LUT R8, R59, 0x18, R16, 0xf8, !PT ;  /* 0x000000183b087812 */ /* 0x000fc800078ef810 */
[----:B------:R-:W-:Y:S01]  /*22e0*/  LOP3.LUT R8, R8, R61, RZ, 0x3c, !PT ;  /* 0x0000003d08087212 */ /* 0x000fe200078e3cff */
[----:B0-----:R-:W-:-:S05]  /*22f0*/  VIADD R38, R38, 0xffffff80 ;  /* 0xffffff8026267836 */ /* 0x001fca0000000000 */
[----:B------:R-:W-:-:S04]  /*2300*/  SHF.R.S32.HI R14, RZ, 0x1f, R38 ;  /* 0x0000001fff0e7819 */ /* 0x000fc80000011426 */
[----:B------:R-:W-:-:S04]  /*2310*/  LEA.HI R14, R14, R38, RZ, 0x5 ;  /* 0x000000260e0e7211 */ /* 0x000fc800078f28ff */
[----:B------:R-:W-:-:S05]  /*2320*/  SHF.R.S32.HI R14, RZ, 0x5, R14 ;  /* 0x00000005ff0e7819 */ /* 0x000fca000001140e */
        /* <DEDUP_REMOVED lines=9> */
[----:B------:R-:W-:-:S02]  /*23c0*/  SHF.R.S32.HI R76, RZ, 0x1f, R25 ;  /* 0x0000001fff4c7819 */ /* 0x000fc40000011419 */
[----:B------:R-:W-:Y:S02]  /*23d0*/  SHF.R.S32.HI R77, RZ, 0x1f, R75 ;  /* 0x0000001fff4d7819 */ /* 0x000fe4000001144b */
[----:B------:R-:W-:Y:S01]  /*23e0*/  LOP3.LUT R86, R86, 0x40, RZ, 0xc0, !PT ;  /* 0x0000004056567812 */ /* 0x000fe200078ec0ff */
[----:B---3--:R-:W-:-:S07]  /*23f0*/  IMAD.IADD R79, R9, 0x1, R12 ;  /* 0x00000001094f7824 */ /* 0x008fce00078e020c */
.L_x_14415:
[----:B------:R-:W0:Y:S01]  /*2400*/  LDC R95, c[0x0][0x430] ;  /* 0x00010c00ff5f7b82 */ /* 0x000e220000000800 */
[----:B------:R-:W-:Y:S02]  /*2410*/  VIADD R29, R29, 0xffffffff ;  /* 0xffffffff1d1d7836 */ /* 0x000fe40000000000 */
[----:B------:R-:W-:Y:S02]  /*2420*/  IMAD.MOV.U32 R94, RZ, RZ, RZ ;  /* 0x000000ffff5e7224 */ /* 0x000fe400078e00ff */
[----:B------:R-:W-:-:S03]  /*2430*/  IMAD R9, R29, 0x60, R63 ;  /* 0x000000601d097824 */ /* 0x000fc600078e023f */
[----:B-1----:R-:W1:Y:S01]  /*2440*/  LDC R90, c[0x0][0x3f4] ;  /* 0x0000fd00ff5a7b82 */ /* 0x002e620000000800 */
[----:B--2---:R-:W-:Y:S01]  /*2450*/  IMAD.IADD R36, R0, 0x1, R9 ;  /* 0x0000000100247824 */ /* 0x004fe200078e0209 */
        /* <DEDUP_REMOVED lines=17> */
[----:B-----5:R0:W5:Y:S01]  /*2570*/  @!P2 LDG.E R94, desc[UR40][R8.64] ;  /* 0x00000028085ea981 */ /* 0x020162000c1e1900 */
        /* <DEDUP_REMOVED lines=36> */
[C---:B------:R-:W-:Y:S01]  /*27c0*/  LEA R100, P3, R12.reuse, UR4, 0x1 ;  /* 0x000000040c647c11 */ /* 0x040fe2000f8608ff */
[----:B------:R-:W-:Y:S02]  /*27d0*/  IMAD R15, R11, R32, R10 ;  /* 0x000000200b0f7224 */ /* 0x000fe400078e020a */
[----:B------:R-:W-:Y:S01]  /*27e0*/  IMAD R98, R29, -0x60, R26 ;  /* 0xffffffa01d627824 */ /* 0x000fe200078e021a */
[----:B------:R-:W-:Y:S01]  /*27f0*/  LEA.HI.X R101, R12, UR5, R101, 0x1, P3 ;  /* 0x000000050c657c11 */ /* 0x000fe200098f0c65 */
[----:B------:R-:W-:-:S03]  /*2800*/  IMAD.WIDE.U32 R10, R32, R29, RZ ;  /* 0x0000001d200a7225 */ /* 0x000fc600078e00ff */
[----:B------:R-:W-:Y:S01]  /*2810*/  VIMNMX R98, R98, 0x60, PT ;  /* 0x0000006062627848 */ /* 0x000fe20003fe0100 */
[----:B------:R-:W-:Y:S01]  /*2820*/  IMAD.WIDE.U32 R8, R56, R29, RZ ;  /* 0x0000001d38087225 */ /* 0x000fe200078e00ff */
[----:B------:R-:W-:-:S03]  /*2830*/  IADD3 R87, R11, R15, RZ ;  /* 0x0000000f0b577210 */ /* 0x000fc60007ffe0ff */
        /* <DEDUP_REMOVED lines=30> */
.L_x_14366:
[----:B------:R-:W-:Y:S05]  /*2a20*/  BSYNC B1 ;  /* 0x0000000000017941 */ /* 0x000fea0003800000 */
.L_x_14365:
[----:B0-----:R-:W-:Y:S01]  /*2a30*/  VIADD R12, R23, 0x40 ;  /* 0x00000040170c7836 */ /* 0x001fe20000000000 */
[----:B------:R-:W-:Y:S01]  /*2a40*/  BSSY B1, `(.L_x_14367) ;  /* 0x000001c000017945 */ /* 0x000fe20003800000 */
[----:B------:R-:W-:Y:S02]  /*2a50*/  CS2R R40, SRZ ;  /* 0x0000000000287805 */ /* 0x000fe4000001ff00 */
        /* <DEDUP_REMOVED lines=26> */
.L_x_14368:
[----:B------:R-:W-:Y:S05]  /*2c00*/  BSYNC B1 ;  /* 0x0000000000017941 */ /* 0x000fea0003800000 */
.L_x_14367:
        /* <DEDUP_REMOVED lines=33> */
.L_x_14369:
[----:B------:R-:W-:Y:S01]  /*2e20*/  IMAD R87, R18, 0x8, R19 ;  /* 0x0000000812577824 */ /* 0x000fe200078e0213 */
[----:B------:R-:W-:Y:S01]  /*2e30*/  SHF.L.U32 R99, R205, 0x1f, RZ ;  /* 0x0000001fcd637819 */ /* 0x000fe200000006ff */
[----:B------:R-:W-:Y:S03]  /*2e40*/  BSSY B1, `(.L_x_14370) ;  /* 0x0000003000017945 */ /* 0x000fe60003800000 */
[----:B------:R-:W0:Y:S02]  /*2e50*/  SYNCS.PHASECHK.TRANS64.TRYWAIT P5, [R87+URZ+0x22890], R99 ;  /* 0x02289063570075a7 */ /* 0x000e2400080a017f */
[----:B0-----:R-:W-:Y:S05]  /*2e60*/  @!P5 BRA `(.L_x_14371) ;  /* 0x0000018c0034d947 */ /* 0x001fea0003800000 */
.L_x_14633:
[----:B------:R-:W-:Y:S05]  /*2e70*/  BSYNC B1 ;  /* 0x0000000000017941 */ /* 0x000fea0003800000 */
.L_x_14370:
[----:B------:R-:W-:-:S03]  /*2e80*/  UMOV UR4, 0xffffffff ;  /* 0xffffffff00047882 */ /* 0x000fc60000000000 */
[----:B------:R-:W-:Y:S05]  /*2e90*/  BRA.DIV UR4, `(.L_x_14372) ;  /* 0x0000018e043c7947 */ /* 0x000fea000b800000 */
[----:B------:R1:W2:Y:S04]  /*2ea0*/  SHFL.IDX PT, R91, R101, RZ, 0x1c1f ;  /* 0x001c1fff655b7589 */ /* 0x0002a800000e0000 */
[----:B------:R1:W3:Y:S02]  /*2eb0*/  SHFL.IDX PT, R14, R100, RZ, 0x1c1f ;  /* 0x001c1fff640e7589 */ /* 0x0002e400000e0000 */
.L_x_14637:
        /* <DEDUP_REMOVED lines=12> */
[----:B------:R-:W-:Y:S02]  /*2f80*/  SHF.R.U64 R110, R48, 0x10, R49 ;  /* 0x00000010306e7819 */ /* 0x000fe40000001231 */
[----:B------:R-:W-:Y:S02]  /*2f90*/  SHF.R.U32.HI R115, RZ, 0x10, R51 ;  /* 0x00000010ff737819 */ /* 0x000fe40000011633 */
[----:B------:R-:W-:Y:S01]  /*2fa0*/  SHF.R.U32.HI R111, RZ, 0x10, R49 ;  /* 0x00000010ff6f7819 */ /* 0x000fe20000011631 */
[----:B------:R-:W-:Y:S01]  /*2fb0*/  IMAD.U32 R49, R11, 0x10000, RZ ;  /* 0x000100000b317824 */ /* 0x000fe200078e00ff */
        /* <DEDUP_REMOVED lines=13> */
[----:B------:R-:W-:-:S02]  /*3090*/  IMAD.U32 R9, R8, 0x10000, RZ ;  /* 0x0001000008097824 */ /* 0x000fc400078e00ff */
[C---:B------:R-:W-:Y:S01]  /*30a0*/  FMUL.FTZ R117, R11.reuse, R114 ;  /* 0x000000720b757220 */ /* 0x040fe20000410000 */
[----:B------:R-:W-:Y:S01]  /*30b0*/  LOP3.LUT R8, R8, 0xffff0000, RZ, 0xc0, !PT ;  /* 0xffff000008087812 */ /* 0x000fe200078ec0ff */
[C---:B------:R-:W-:Y:S01]  /*30c0*/  FMUL.FTZ R118, R48.reuse, R116 ;  /* 0x0000007430767220 */ /* 0x040fe20000410000 */
[----:B------:R-:W-:Y:S01]  /*30d0*/  FMUL.FTZ R11, R11, R110 ;  /* 0x0000006e0b0b7220 */ /* 0x000fe20000410000 */
        /* <DEDUP_REMOVED lines=22> */
.L_x_14378:
[----:B------:R-:W-:Y:S05]  /*3240*/  BSYNC B3 ;  /* 0x0000000000037941 */ /* 0x000fea0003800000 */
.L_x_14377:
[----:B0-----:R4:W-:Y:S02]  /*3250*/  ST.E.128 desc[UR40][R12.64], R8 ;  /* 0x000000080c007985 */ /* 0x0019e4000c101d28 */
.L_x_14376:
[----:B------:R-:W-:Y:S05]  /*3260*/  BSYNC B2 ;  /* 0x0000000000027941 */ /* 0x000fea0003800000 */
.L_x_14375:
        /* <DEDUP_REMOVED lines=18> */
[----:B------:R-:W-:Y:S02]  /*3390*/  LOP3.LUT R45, R11, 0xffff0000, RZ, 0xc0, !PT ;  /* 0xffff00000b2d7812 */ /* 0x000fe400078ec0ff */
        /* <DEDUP_REMOVED lines=10> */
[----:B------:R-:W-:Y:S01]  /*3440*/  LOP3.LUT R91, R91, 0xffff0000, RZ, 0xc0, !PT ;  /* 0xffff00005b5b7812 */ /* 0x000fe200078ec0ff */
[----:B------:R-:W-:Y:S01]  /*3450*/  IMAD.U32 R10, R9, 0x10000, RZ ;  /* 0x00010000090a7824 */ /* 0x000fe200078e00ff */
[----:B------:R-:W-:Y:S01]  /*3460*/  LOP3.LUT R48, R48, 0xffff0000, RZ, 0xc0, !PT ;  /* 0xffff000030307812 */ /* 0x000fe200078ec0ff */
[CC--:B------:R-:W-:Y:S01]  /*3470*/  FMUL.FTZ R11, R15.reuse, R110.reuse ;  /* 0x0000006e0f0b7220 */ /* 0x0c0fe20000410000 */
[-C--:B------:R-:W-:Y:S01]  /*3480*/  FMUL.FTZ R15, R15, R49.reuse ;  /* 0x000000310f0f7220 */ /* 0x080fe20000410000 */
[C---:B------:R-:W-:Y:S01]  /*3490*/  IMAD.U32 R9, R8.reuse, 0x10000, RZ ;  /* 0x0001000008097824 */ /* 0x040fe200078e00ff */
[----:B------:R-:W-:Y:S01]  /*34a0*/  LOP3.LUT R8, R8, 0xffff0000, RZ, 0xc0, !PT ;  /* 0xffff000008087812 */ /* 0x000fe200078ec0ff */
[C---:B------:R-:W-:Y:S01]  /*34b0*/  FFMA.FTZ R49, R14.reuse, R49, -R11 ;  /* 0x000000310e317223 */ /* 0x040fe2000001080b */
        /* <DEDUP_REMOVED lines=17> */
.L_x_14380:
[----:B------:R-:W-:Y:S05]  /*35d0*/  BSYNC B2 ;  /* 0x0000000000027941 */ /* 0x000fea0003800000 */
.L_x_14379:
[----:B0-----:R0:W-:Y:S02]  /*35e0*/  ST.E.128 desc[UR40][R12.64], R8 ;  /* 0x000000080c007985 */ /* 0x0011e4000c101d28 */
.L_x_14374:
[----:B------:R-:W-:Y:S05]  /*35f0*/  BSYNC B1 ;  /* 0x0000000000017941 */ /* 0x000fea0003800000 */
.L_x_14373:
[----:B------:R-:W-:-:S03]  /*3600*/  UMOV UR4, 0xffffffff ;  /* 0xffffffff00047882 */ /* 0x000fc60000000000 */
[----:B------:R-:W-:Y:S05]  /*3610*/  BRA.DIV UR4, `(.L_x_14381) ;  /* 0x0000018604a47947 */ /* 0x000fea000b800000 */
[----:B-1----:R-:W1:Y:S04]  /*3620*/  SHFL.IDX PT, R101, R101, 0x1, 0x1c1f ;  /* 0x003c1f0065657f89 */ /* 0x002e6800000e0000 */
[----:B---3--:R3:W0:Y:S02]  /*3630*/  SHFL.IDX PT, R14, R100, 0x1, 0x1c1f ;  /* 0x003c1f00640e7f89 */ /* 0x00862400000e0000 */
.L_x_14641:
        /* <DEDUP_REMOVED lines=9> */
[----:B------:R-:W-:Y:S01]  /*36d0*/  SHF.R.U32.HI R44, RZ, 0x10, R43 ;  /* 0x00000010ff2c7819 */ /* 0x000fe2000001162b */
[----:B----4-:R-:W-:Y:S01]  /*36e0*/  IMAD.U32 R15, R10, 0x10000, RZ ;  /* 0x000100000a0f7824 */ /* 0x010fe200078e00ff */
[--C-:B------:R-:W-:Y:S02]  /*36f0*/  SHF.R.U32.HI R46, RZ, 0x10, R41.reuse ;  /* 0x00000010ff2e7819 */ /* 0x100fe40000011629 */
[----:B------:R-:W-:Y:S02]  /*3700*/  PRMT R109, R109, 0x5410, R44 ;  /* 0x000054106d6d7816 */ /* 0x000fe4000000002c */
[----:B------:R-:W-:Y:S02]  /*3710*/  PRMT R107, R107, 0x5410, R46 ;  /* 0x000054106b6b7816 */ /* 0x000fe4000000002e */
[----:B------:R-:W-:Y:S01]  /*3720*/  SHF.R.U64 R47, R40, 0x10, R41 ;  /* 0x00000010282f7819 */ /* 0x000fe20000001229 */
[----:B------:R-:W-:Y:S01]  /*3730*/  IMAD.U32 R46, R109, 0x10000, RZ ;  /* 0x000100006d2e7824 */ /* 0x000fe200078e00ff */
[----:B------:R-:W-:Y:S01]  /*3740*/  SHF.R.U64 R45, R42, 0x10, R43 ;  /* 0x000000102a2d7819 */ /* 0x000fe2000000122b */
[----:B------:R-:W-:Y:S01]  /*3750*/  IMAD.U32 R44, R107, 0x10000, RZ ;  /* 0x000100006b2c7824 */ /* 0x000fe200078e00ff */
[----:B------:R-:W-:Y:S01]  /*3760*/  LOP3.LUT R40, R10, 0xffff0000, RZ, 0xc0, !PT ;  /* 0xffff00000a287812 */ /* 0x000fe200078ec0ff */
[----:B------:R-:W-:Y:S01]  /*3770*/  IMAD.U32 R41, R11, 0x10000, RZ ;  /* 0x000100000b297824 */ /* 0x000fe200078e00ff */
[----:B------:R-:W-:Y:S01]  /*3780*/  PRMT R106, R106, 0x5410, R47 ;  /* 0x000054106a6a7816 */ /* 0x000fe2000000002f */
[----:B------:R-:W-:Y:S01]  /*3790*/  IMAD.U32 R10, R9, 0x10000, RZ ;  /* 0x00010000090a7824 */ /* 0x000fe200078e00ff */
[----:B------:R-:W-:Y:S01]  /*37a0*/  PRMT R108, R108, 0x5410, R45 ;  /* 0x000054106c6c7816 */ /* 0x000fe2000000002d */
[C---:B------:R-:W-:Y:S01]  /*37b0*/  FMUL.FTZ R50, R40.reuse, R46 ;  /* 0x0000002e28327220 */ /* 0x040fe20000410000 */
[----:B------:R-:W-:Y:S01]  /*37c0*/  LOP3.LUT R42, R11, 0xffff0000, RZ, 0xc0, !PT ;  /* 0xffff00000b2a7812 */ /* 0x000fe200078ec0ff */
[-C--:B------:R-:W-:Y:S01]  /*37d0*/  FMUL.FTZ R40, R40, R44.reuse ;  /* 0x0000002c28287220 */ /* 0x080fe20000410000 */
[----:B------:R-:W-:Y:S01]  /*37e0*/  LOP3.LUT R11, R9, 0xffff0000, RZ, 0xc0, !PT ;  /* 0xffff0000090b7812 */ /* 0x000fe200078ec0ff */
[C---:B------:R-:W-:Y:S01]  /*37f0*/  FFMA.FTZ R50, R15.reuse, R44, -R50 ;  /* 0x0000002c0f327223 */ /* 0x040fe20000010832 */
[----:B------:R-:W-:Y:S01]  /*3800*/  LOP3.LUT R45, R108, 0xffff0000, RZ, 0xc0, !PT ;  /* 0xffff00006c2d7812 */ /* 0x000fe200078ec0ff */
[----:B------:R-:W-:Y:S01]  /*3810*/  IMAD.U32 R9, R8, 0x10000, RZ ;  /* 0x0001000008097824 */ /* 0x000fe200078e00ff */
        /* <DEDUP_REMOVED lines=8> */
[----:B------:R-:W-:-:S02]  /*38a0*/  IMAD.U32 R108, R108, 0x10000, RZ ;  /* 0x000100006c6c7824 */ /* 0x000fc400078e00ff */
[----:B------:R-:W-:Y:S01]  /*38b0*/  FMUL.FTZ R42, R42, R107 ;  /* 0x0000006b2a2a7220 */ /* 0x000fe20000410000 */
[----:B------:R-:W-:Y:S02]  /*38c0*/  IMAD.U32 R106, R106, 0x10000, RZ ;  /* 0x000100006a6a7824 */ /* 0x000fe400078e00ff */
        /* <DEDUP_REMOVED lines=14> */
.L_x_14386:
[----:B------:R-:W-:Y:S05]  /*39b0*/  BSYNC B2 ;  /* 0x0000000000027941 */ /* 0x000fea0003800000 */
.L_x_14385:
[----:B----4-:R0:W-:Y:S02]  /*39c0*/  ST.E.128 desc[UR40][R12.64], R8 ;  /* 0x000000080c007985 */ /* 0x0101e4000c101d28 */
.L_x_14384:
[----:B------:R-:W-:Y:S05]  /*39d0*/  BSYNC B1 ;  /* 0x0000000000017941 */ /* 0x000fea0003800000 */
.L_x_14383:
        /* <DEDUP_REMOVED lines=15> */
[----:B------:R-:W-:-:S02]  /*3ad0*/  PRMT R103, R103, 0x5410, R40 ;  /* 0x0000541067677816 */ /* 0x000fc40000000028 */
[----:B------:R-:W-:Y:S01]  /*3ae0*/  PRMT R104, R104, 0x5410, R41 ;  /* 0x0000541068687816 */ /* 0x000fe20000000029 */
[----:B------:R-:W-:Y:S01]  /*3af0*/  IMAD.U32 R41, R105, 0x10000, RZ ;  /* 0x0001000069297824 */ /* 0x000fe200078e00ff */
[----:B------:R-:W-:Y:S01]  /*3b00*/  LOP3.LUT R15, R10, 0xffff0000, RZ, 0xc0, !PT ;  /* 0xffff00000a0f7812 */ /* 0x000fe200078ec0ff */
[----:B------:R-:W-:Y:S01]  /*3b10*/  IMAD.U32 R39, R103, 0x10000, RZ ;  /* 0x0001000067277824 */ /* 0x000fe200078e00ff */
[----:B------:R-:W-:Y:S02]  /*3b20*/  LOP3.LUT R37, R11, 0xffff0000, RZ, 0xc0, !PT ;  /* 0xffff00000b257812 */ /* 0x000fe400078ec0ff */
[----:B------:R-:W-:Y:S01]  /*3b30*/  PRMT R102, R102, 0x5410, R43 ;  /* 0x0000541066667816 */ /* 0x000fe2000000002b */
[----:B------:R-:W-:Y:S01]  /*3b40*/  FMUL.FTZ R45, R15, R41 ;  /* 0x000000290f2d7220 */ /* 0x000fe20000410000 */
[----:B------:R-:W-:Y:S01]  /*3b50*/  LOP3.LUT R11, R9, 0xffff0000, RZ, 0xc0, !PT ;  /* 0xffff0000090b7812 */ /* 0x000fe200078ec0ff */
[-C--:B------:R-:W-:Y:S01]  /*3b60*/  FMUL.FTZ R15, R15, R39.reuse ;  /* 0x000000270f0f7220 */ /* 0x080fe20000410000 */
[----:B------:R-:W-:Y:S01]  /*3b70*/  LOP3.LUT R40, R104, 0xffff0000, RZ, 0xc0, !PT ;  /* 0xffff000068287812 */ /* 0x000fe200078ec0ff */
[----:B------:R-:W-:Y:S01]  /*3b80*/  FFMA.FTZ R45, R14, R39, -R45 ;  /* 0x000000270e2d7223 */ /* 0x000fe2000001082d */
[----:B------:R-:W-:Y:S01]  /*3b90*/  SHF.L.U32 R10, R9, 0x10, RZ ;  /* 0x00000010090a7819 */ /* 0x000fe200000006ff */
        /* <DEDUP_REMOVED lines=9> */
[----:B------:R-:W-:-:S02]  /*3c30*/  IMAD.U32 R104, R104, 0x10000, RZ ;  /* 0x0001000068687824 */ /* 0x000fc400078e00ff */
[C---:B------:R-:W-:Y:S01]  /*3c40*/  FMUL.FTZ R15, R37.reuse, R105 ;  /* 0x00000069250f7220 */ /* 0x040fe20000410000 */
[----:B------:R-:W-:Y:S02]  /*3c50*/  IMAD.U32 R102, R102, 0x10000, RZ ;  /* 0x0001000066667824 */ /* 0x000fe400078e00ff */
        /* <DEDUP_REMOVED lines=14> */
.L_x_14388:
[----:B------:R-:W-:Y:S05]  /*3d40*/  BSYNC B1 ;  /* 0x0000000000017941 */ /* 0x000fea0003800000 */
.L_x_14387:
[----:B----4-:R0:W-:Y:S01]  /*3d50*/  ST.E.128 desc[UR40][R12.64], R8 ;  /* 0x000000080c007985 */ /* 0x0101e2000c101d28 */
[----:B------:R-:W-:Y:S05]  /*3d60*/  BRA `(.L_x_14382) ;  /* 0x0000001800687947 */ /* 0x000fea0003800000 */
.L_x_14364:
        /* <DEDUP_REMOVED lines=13> */
[----:B------:R-:W-:Y:S01]  /*3e40*/  @!P3 IADD3 R9, P4, R20, R10, RZ ;  /* 0x0000000a1409b210 */ /* 0x000fe20007f9e0ff */
[----:B------:R-:W0:Y:S04]  /*3e50*/  @!P3 LDC.64 R14, c[0x0][0x400] ;  /* 0x00010000ff0ebb82 */ /* 0x000e280000000a00 */
[----:B------:R-:W-:-:S04]  /*3e60*/  @!P3 IMAD.X R12, R87, 0x1, R71, P4 ;  /* 0x00000001570cb824 */ /* 0x000fc800020e0647 */
[----:B------:R-:W1:Y:S02]  /*3e70*/  @!P3 LDC.64 R10, c[0x0][0x3e8] ;  /* 0x0000fa00ff0abb82 */ /* 0x000e640000000a00 */
[----:B-1----:R-:W-:-:S04]  /*3e80*/  @!P3 LEA R10, P4, R9, R10, 0x1 ;  /* 0x0000000a090ab211 */ /* 0x002fc800078808ff */
[----:B------:R-:W-:Y:S02]  /*3e90*/  @!P3 LEA.HI.X R11, R9, R11, R12, 0x1, P4 ;  /* 0x0000000b090bb211 */ /* 0x000fe400020f0c0c */
[----:B------:R-:W-:Y:S01]  /*3ea0*/  @!P3 IADD3 R8, P4, R54, R8, RZ ;  /* 0x000000083608b210 */ /* 0x000fe20007f9e0ff */
[----:B------:R-:W1:Y:S02]  /*3eb0*/  @!P2 LDC.64 R12, c[0x0][0x3e8] ;  /* 0x0000fa00ff0cab82 */ /* 0x000e640000000a00 */
[----:B------:R1:W2:Y:S02]  /*3ec0*/  @!P3 LDG.E.128 R36, desc[UR40][R10.64] ;  /* 0x000000280a24b981 */ /* 0x0002a4000c1e1d00 */
[----:B------:R-:W-:Y:S01]  /*3ed0*/  @!P3 IMAD.X R9, R102, 0x1, R73, P4 ;  /* 0x000000016609b824 */ /* 0x000fe200020e0649 */
[----:B0-----:R-:W-:-:S04]  /*3ee0*/  @!P3 LEA R14, P4, R8, R14, 0x1 ;  /* 0x0000000e080eb211 */ /* 0x001fc800078808ff */
[----:B------:R-:W-:Y:S02]  /*3ef0*/  @!P3 LEA.HI.X R15, R8, R15, R9, 0x1, P4 ;  /* 0x0000000f080fb211 */ /* 0x000fe400020f0c09 */
[----:B------:R-:W0:Y:S03]  /*3f00*/  @!P2 LDC.64 R8, c[0x0][0x400] ;  /* 0x00010000ff08ab82 */ /* 0x000e260000000a00 */
[----:B------:R2:W3:Y:S01]  /*3f10*/  @!P3 LDG.E.128 R40, desc[UR40][R14.64] ;  /* 0x000000280e28b981 */ /* 0x0004e2000c1e1d00 */
[----:B------:R-:W-:Y:S02]  /*3f20*/  CS2R R46, SRZ ;  /* 0x00000000002e7805 */ /* 0x000fe4000001ff00 */
[----:B-1----:R-:W-:-:S04]  /*3f30*/  @!P2 LEA R10, P3, R44, R12, 0x1 ;  /* 0x0000000c2c0aa211 */ /* 0x002fc800078608ff */
[----:B------:R-:W-:Y:S02]  /*3f40*/  @!P2 LEA.HI.X R11, R44, R13, R45, 0x1, P3 ;  /* 0x0000000d2c0ba211 */ /* 0x000fe400018f0c2d */
[----:B------:R-:W-:Y:S02]  /*3f50*/  CS2R R44, SRZ ;  /* 0x00000000002c7805 */ /* 0x000fe4000001ff00 */
[----:B------:R-:W-:Y:S02]  /*3f60*/  CS2R R50, SRZ ;  /* 0x0000000000327805 */ /* 0x000fe4000001ff00 */
[C---:B0-----:R-:W-:Y:S02]  /*3f70*/  @!P2 LEA R8, P3, R48.reuse, R8, 0x1 ;  /* 0x000000083008a211 */ /* 0x041fe400078608ff */
[----:B------:R3:W4:Y:S02]  /*3f80*/  @!P2 LDG.E.128 R44, desc[UR40][R10.64] ;  /* 0x000000280a2ca981 */ /* 0x000724000c1e1d00 */
[----:B------:R-:W-:-:S02]  /*3f90*/  @!P2 LEA.HI.X R9, R48, R9, R49, 0x1, P3 ;  /* 0x000000093009a211 */ /* 0x000fc400018f0c31 */
[----:B------:R-:W-:-:S06]  /*3fa0*/  CS2R R48, SRZ ;  /* 0x0000000000307805 */ /* 0x000fcc000001ff00 */
[----:B------:R0:W5:Y:S01]  /*3fb0*/  @!P2 LDG.E.128 R48, desc[UR40][R8.64] ;  /* 0x000000280830a981 */ /* 0x000162000c1e1d00 */
[----:B------:R-:W-:Y:S02]  /*3fc0*/  ISETP.NE.AND P3, PT, R204, 0x3, PT ;  /* 0x00000003cc00780c */ /* 0x000fe40003f65270 */
[----:B------:R-:W-:Y:S01]  /*3fd0*/  ISETP.GE.AND P2, PT, R16, R90, PT ;  /* 0x0000005a1000720c */ /* 0x000fe20003f46270 */
[----:B--2---:R-:W-:-:S05]  /*3fe0*/  IMAD.MOV.U32 R15, RZ, RZ, R37 ;  /* 0x000000ffff0f7224 */ /* 0x004fca00078e0025 */
[----:B------:R-:W-:Y:S01]  /*3ff0*/  PRMT R105, R105, 0x5410, R15 ;  /* 0x0000541069697816 */ /* 0x000fe2000000000f */
[----:B---3--:R-:W-:Y:S01]  /*4000*/  IMAD.MOV.U32 R10, RZ, RZ, R42 ;  /* 0x000000ffff0a7224 */ /* 0x008fe200078e002a */
[----:B------:R-:W-:Y:S01]  /*4010*/  MOV R11, R41 ;  /* 0x00000029000b7202 */ /* 0x000fe20000000f00 */
[----:B0-----:R-:W-:Y:S02]  /*4020*/  IMAD.MOV.U32 R8, RZ, RZ, R43 ;  /* 0x000000ffff087224 */ /* 0x001fe400078e002b */
[----:B------:R-:W-:Y:S01]  /*4030*/  IMAD.MOV.U32 R9, RZ, RZ, R40 ;  /* 0x000000ffff097224 */ /* 0x000fe200078e0028 */
[----:B------:R-:W-:Y:S02]  /*4040*/  PRMT R124, R10, 0x7610, R124 ;  /* 0x000076100a7c7816 */ /* 0x000fe4000000007c */
[----:B------:R-:W-:Y:S02]  /*4050*/  PRMT R106, R106, 0x5410, R8 ;  /* 0x000054106a6a7816 */ /* 0x000fe40000000008 */
[----:B------:R-:W-:-:S02]  /*4060*/  PRMT R107, R107, 0x5410, R9 ;  /* 0x000054106b6b7816 */ /* 0x000fc40000000009 */
[----:B------:R-:W-:Y:S01]  /*4070*/  PRMT R125, R11, 0x7610, R125 ;  /* 0x000076100b7d7816 */ /* 0x000fe2000000007d */
[----:B------:R-:W-:Y:S02]  /*4080*/  IMAD.MOV.U32 R12, RZ, RZ, R38 ;  /* 0x000000ffff0c7224 */ /* 0x000fe400078e0026 */
[----:B------:R-:W-:Y:S02]  /*4090*/  IMAD.MOV.U32 R13, RZ, RZ, R39 ;  /* 0x000000ffff0d7224 */ /* 0x000fe400078e0027 */
[----:B------:R-:W-:Y:S02]  /*40a0*/  IMAD.MOV.U32 R14, RZ, RZ, R36 ;  /* 0x000000ffff0e7224 */ /* 0x000fe400078e0024 */
[----:B----4-:R-:W-:Y:S02]  /*40b0*/  IMAD.MOV.U32 R8, RZ, RZ, R46 ;  /* 0x000000ffff087224 */ /* 0x010fe400078e002e */
[----:B------:R-:W-:Y:S02]  /*40c0*/  IMAD.MOV.U32 R9, RZ, RZ, R47 ;  /* 0x000000ffff097224 */ /* 0x000fe400078e002f */
[----:B------:R-:W-:-:S02]  /*40d0*/  IMAD.MOV.U32 R10, RZ, RZ, R44 ;  /* 0x000000ffff0a7224 */ /* 0x000fc400078e002c */
[----:B------:R-:W-:Y:S01]  /*40e0*/  IMAD.MOV.U32 R11, RZ, RZ, R45 ;  /* 0x000000ffff0b7224 */ /* 0x000fe200078e002d */
[----:B------:R-:W-:Y:S02]  /*40f0*/  PRMT R105, R8, 0x7610, R105 ;  /* 0x0000761008697816 */ /* 0x000fe40000000069 */
[----:B------:R-:W-:Y:S01]  /*4100*/  PRMT R106, R9, 0x7610, R106 ;  /* 0x00007610096a7816 */ /* 0x000fe2000000006a */
[----:B-----5:R-:W-:Y:S01]  /*4110*/  IMAD.MOV.U32 R8, RZ, RZ, R50 ;  /* 0x000000ffff087224 */ /* 0x020fe200078e0032 */
[----:B------:R-:W-:Y:S01]  /*4120*/  PRMT R107, R10, 0x7610, R107 ;  /* 0x000076100a6b7816 */ /* 0x000fe2000000006b */
[----:B------:R-:W-:Y:S01]  /*4130*/  IMAD.MOV.U32 R9, RZ, RZ, R51 ;  /* 0x000000ffff097224 */ /* 0x000fe200078e0033 */
[----:B------:R-:W-:Y:S01]  /*4140*/  PRMT R108, R11, 0x7610, R108 ;  /* 0x000076100b6c7816 */ /* 0x000fe2000000006c */
[----:B------:R-:W-:Y:S02]  /*4150*/  IMAD.MOV.U32 R10, RZ, RZ, R48 ;  /* 0x000000ffff0a7224 */ /* 0x000fe400078e0030 */
[----:B------:R-:W-:Y:S01]  /*4160*/  IMAD.MOV.U32 R11, RZ, RZ, R49 ;  /* 0x000000ffff0b7224 */ /* 0x000fe200078e0031 */
[----:B------:R-:W-:-:S02]  /*4170*/  PRMT R116, R12, 0x7610, R116 ;  /* 0x000076100c747816 */ /* 0x000fc40000000074 */
[----:B------:R-:W-:Y:S02]  /*4180*/  PRMT R123, R13, 0x7610, R123 ;  /* 0x000076100d7b7816 */ /* 0x000fe4000000007b */
[----:B------:R-:W-:Y:S02]  /*4190*/  PRMT R120, R14, 0x7610, R120 ;  /* 0x000076100e787816 */ /* 0x000fe40000000078 */
[----:B------:R-:W-:Y:S02]  /*41a0*/  PRMT R109, R8, 0x7610, R109 ;  /* 0x00007610086d7816 */ /* 0x000fe4000000006d */
[----:B------:R-:W-:Y:S02]  /*41b0*/  PRMT R110, R9, 0x7610, R110 ;  /* 0x00007610096e7816 */ /* 0x000fe4000000006e */
[----:B------:R-:W-:Y:S02]  /*41c0*/  PRMT R111, R10, 0x7610, R111 ;  /* 0x000076100a6f7816 */ /* 0x000fe4000000006f */
[----:B------:R-:W-:Y:S01]  /*41d0*/  PRMT R112, R11, 0x7610, R112 ;  /* 0x000076100b707816 */ /* 0x000fe20000000070 */
[----:B------:R-:W-:Y:S06]  /*41e0*/  @!P3 BRA `(.L_x_14389) ;  /* 0x000000000004b947 */ /* 0x000fec0003800000 */
[----:B------:R-:W-:Y:S01]  /*41f0*/  BPT.TRAP 0x1 ;  /* 0x000000040000795c */ /* 0x000fe20000300000 */
.L_x_14389:
[----:B------:R-:W-:Y:S01]  /*4200*/  IMAD R87, R18, 0x8, R19 ;  /* 0x0000000812577824 */ /* 0x000fe200078e0213 */
[----:B------:R-:W-:Y:S01]  /*4210*/  SHF.L.U32 R99, R205, 0x1f, RZ ;  /* 0x0000001fcd637819 */ /* 0x000fe200000006ff */
[----:B------:R-:W0:Y:S01]  /*4220*/  LDC R102, c[0x0][0x2f4] ;  /* 0x0000bd00ff667b82 */ /* 0x000e220000000800 */
[----:B------:R-:W-:Y:S02]  /*4230*/  BSSY B1, `(.L_x_14390) ;  /* 0x0000003000017945 */ /* 0x000fe40003800000 */
[----:B------:R-:W1:Y:S02]  /*4240*/  SYNCS.PHASECHK.TRANS64.TRYWAIT P4, [R87+URZ+0x22890], R99 ;  /* 0x02289063570075a7 */ /* 0x000e64000808017f */
[----:B-1----:R-:W-:Y:S05]  /*4250*/  @!P4 BRA `(.L_x_14391) ;  /* 0x0000017800dcc947 */ /* 0x002fea0003800000 */
.L_x_14642:
[----:B------:R-:W-:Y:S05]  /*4260*/  BSYNC B1 ;  /* 0x0000000000017941 */ /* 0x000fea0003800000 */
.L_x_14390:
[----:B------:R-:W-:Y:S01]  /*4270*/  UMOV UR4, 0xffffffff ;  /* 0xffffffff00047882 */ /* 0x000fe20000000000 */
[----:B0-----:R-:W-:Y:S02]  /*4280*/  IMAD.IADD R104, R102, 0x1, -R65 ;  /* 0x0000000166687824 */ /* 0x001fe400078e0a41 */
[----:B------:R-:W-:Y:S05]  /*4290*/  BRA.DIV UR4, `(.L_x_14392) ;  /* 0x0000017a04e07947 */ /* 0x000fea000b800000 */
[----:B------:R0:W2:Y:S04]  /*42a0*/  SHFL.IDX PT, R93, R101, RZ, 0x1c1f ;  /* 0x001c1fff655d7589 */ /* 0x0000a800000e0000 */
[----:B------:R0:W3:Y:S02]  /*42b0*/  SHFL.IDX PT, R92, R100, RZ, 0x1c1f ;  /* 0x001c1fff645c7589 */ /* 0x0000e400000e0000 */
.L_x_14646:
        /* <DEDUP_REMOVED lines=27> */
[--C-:B------:R-:W-:Y:S02]  /*4470*/  SHF.R.U32.HI R114, RZ, 0x10, R37.reuse ;  /* 0x00000010ff727819 */ /* 0x100fe40000011625 */
[----:B------:R-:W-:Y:S01]  /*4480*/  SHF.R.U64 R113, R36, 0x10, R37 ;  /* 0x0000001024717819 */ /* 0x000fe20000001225 */
[----:B--2---:R-:W-:Y:S01]  /*4490*/  IMAD.U32 R37, R9, 0x10000, RZ ;  /* 0x0001000009257824 */ /* 0x004fe200078e00ff */
[----:B------:R-:W-:Y:S01]  /*44a0*/  PRMT R119, R125, 0x5410, R119 ;  /* 0x000054107d777816 */ /* 0x000fe20000000077 */
[----:B------:R-:W-:Y:S01]  /*44b0*/  IMAD.U32 R36, R8, 0x10000, RZ ;  /* 0x0001000008247824 */ /* 0x000fe200078e00ff */
[----:B------:R-:W-:Y:S02]  /*44c0*/  SHF.R.U64 R115, R38, 0x10, R39 ;  /* 0x0000001026737819 */ /* 0x000fe40000001227 */
[----:B------:R-:W-:-:S02]  /*44d0*/  PRMT R114, R105, 0x5432, R114 ;  /* 0x0000543269727816 */ /* 0x000fc40000000072 */
[----:B------:R-:W-:Y:S01]  /*44e0*/  SHF.R.U64 R118, R40, 0x10, R41 ;  /* 0x0000001028767819 */ /* 0x000fe20000001229 */
[----:B---3--:R-:W-:Y:S01]  /*44f0*/  IMAD.U32 R40, R12, 0x10000, RZ ;  /* 0x000100000c287824 */ /* 0x008fe200078e00ff */
[----:B------:R-:W-:Y:S02]  /*4500*/  SHF.R.U64 R121, R42, 0x10, R43 ;  /* 0x000000102a797819 */ /* 0x000fe4000000122b */
[----:B------:R-:W-:Y:S02]  /*4510*/  SHF.L.U32 R41, R13, 0x10, RZ ;  /* 0x000000100d297819 */ /* 0x000fe400000006ff */
        /* <DEDUP_REMOVED lines=21> */
[----:B------:R-:W-:Y:S01]  /*4670*/  PRMT R118, R107, 0x5432, R118 ;  /* 0x000054326b767816 */ /* 0x000fe20000000076 */
[----:B------:R-:W-:Y:S01]  /*4680*/  FMUL.FTZ R37, R42, R41 ;  /* 0x000000292a257220 */ /* 0x000fe20000410000 */
[----:B------:R-:W-:Y:S01]  /*4690*/  FMUL.FTZ R42, R43, R116 ;  /* 0x000000742b2a7220 */ /* 0x000fe20000410000 */
[----:B------:R-:W-:-:S02]  /*46a0*/  IMAD.U32 R13, R11, 0x10000, RZ ;  /* 0x000100000b0d7824 */ /* 0x000fc400078e00ff */
[-C--:B------:R-:W-:Y:S01]  /*46b0*/  FMUL.FTZ R43, R43, R114.reuse ;  /* 0x000000722b2b7220 */ /* 0x080fe20000410000 */
[C---:B------:R-:W-:Y:S01]  /*46c0*/  FFMA.FTZ R123, R38.reuse, R41, -R123 ;  /* 0x00000029267b7223 */ /* 0x040fe2000001087b */
[----:B------:R-:W-:Y:S01]  /*46d0*/  FFMA.FTZ R119, R38, R119, R37 ;  /* 0x0000007726777223 */ /* 0x000fe20000010025 */
[----:B------:R-:W-:Y:S01]  /*46e0*/  LOP3.LUT R15, R15, 0xffff0000, RZ, 0xc0, !PT ;  /* 0xffff00000f0f7812 */ /* 0x000fe200078ec0ff */
[C---:B------:R-:W-:Y:S01]  /*46f0*/  FFMA.FTZ R42, R13.reuse, R114, -R42 ;  /* 0x000000720d2a7223 */ /* 0x040fe2000001082a */
[----:B------:R-:W-:Y:S01]  /*4700*/  LOP3.LUT R122, R122, 0xffff0000, RZ, 0xc0, !PT ;  /* 0xffff00007a7a7812 */ /* 0x000fe200078ec0ff */
[----:B------:R-:W-:Y:S01]  /*4710*/  FFMA.FTZ R43, R13, R116, R43 ;  /* 0x000000740d2b7223 */ /* 0x000fe2000001002b */
[----:B------:R-:W-:Y:S01]  /*4720*/  LOP3.LUT R38, R117, 0xffff0000, RZ, 0xc0, !PT ;  /* 0xffff000075267812 */ /* 0x000fe200078ec0ff */
[----:B------:R-:W-:Y:S01]  /*4730*/  IMAD.U32 R37, R118, 0x10000, RZ ;  /* 0x0001000076257824 */ /* 0x000fe200078e00ff */
[----:B------:R-:W-:Y:S01]  /*4740*/  LOP3.LUT R39, R11, 0xffff0000, RZ, 0xc0, !PT ;  /* 0xffff00000b277812 */ /* 0x000fe200078ec0ff */
[----:B------:R-:W-:-:S02]  /*4750*/  IMAD.U32 R13, R113, 0x10000, RZ ;  /* 0x00010000710d7824 */ /* 0x000fc400078e00ff */
[C---:B------:R-:W-:Y:S01]  /*4760*/  FMUL.FTZ R114, R15.reuse, R122 ;  /* 0x0000007a0f727220 */ /* 0x040fe20000410000 */
[-C--:B------:R-:W-:Y:S01]  /*4770*/  FMUL.FTZ R116, R15, R38.reuse ;  /* 0x000000260f747220 */ /* 0x080fe20000410000 */
[----:B------:R-:W-:Y:S01]  /*4780*/  LOP3.LUT R12, R12, 0xffff0000, RZ, 0xc0, !PT ;  /* 0xffff00000c0c7812 */ /* 0x000fe200078ec0ff */
[----:B------:R-:W-:Y:S01]  /*4790*/  FMUL.FTZ R15, R40, R37 ;  /* 0x00000025280f7220 */ /* 0x000fe20000410000 */
[----:B------:R-:W-:Y:S01]  /*47a0*/  LOP3.LUT R118, R118, 0xffff0000, RZ, 0xc0, !PT ;  /* 0xffff000076767812 */ /* 0x000fe200078ec0ff */
[-C--:B------:R-:W-:Y:S01]  /*47b0*/  FMUL.FTZ R40, R40, R13.reuse ;  /* 0x0000000d28287220 */ /* 0x080fe20000410000 */
[----:B------:R-:W-:Y:S01]  /*47c0*/  LOP3.LUT R113, R113, 0xffff0000, RZ, 0xc0, !PT ;  /* 0xffff000071717812 */ /* 0x000fe200078ec0ff */
[----:B------:R-:W-:Y:S01]  /*47d0*/  FFMA.FTZ R41, R39, R38, -R114 ;  /* 0x0000002627297223 */ /* 0x000fe20000010872 */
[----:B------:R-:W-:Y:S01]  /*47e0*/  LOP3.LUT R9, R8, 0xffff0000, RZ, 0xc0, !PT ;  /* 0xffff000008097812 */ /* 0x000fe200078ec0ff */
[----:B------:R-:W-:Y:S01]  /*47f0*/  FMUL.FTZ R38, R12, R118 ;  /* 0x000000760c267220 */ /* 0x000fe20000410000 */
[C---:B------:R-:W-:Y:S01]  /*4800*/  FFMA.FTZ R15, R36.reuse, R13, -R15 ;  /* 0x0000000d240f7223 */ /* 0x040fe2000001080f */
[----:B------:R-:W-:Y:S01]  /*4810*/  FFMA.FTZ R40, R36, R37, R40 ;  /* 0x0000002524287223 */ /* 0x000fe20000010028 */
        /* <DEDUP_REMOVED lines=8> */
[C---:B------:R-:W-:Y:S02]  /*48a0*/  IMAD.U32 R8, R10.reuse, 0x10000, RZ ;  /* 0x000100000a087824 */ /* 0x040fe400078e00ff */
[----:B------:R-:W-:Y:S01]  /*48b0*/  FFMA.FTZ R9, R9, R118, R36 ;  /* 0x0000007609097223 */ /* 0x000fe20000010024 */
[----:B------:R-:W-:Y:S01]  /*48c0*/  LOP3.LUT R10, R10, 0xffff0000, RZ, 0xc0, !PT ;  /* 0xffff00000a0a7812 */ /* 0x000fe200078ec0ff */
        /* <DEDUP_REMOVED lines=18> */
[----:B------:R-:W-:-:S02]  /*49f0*/  F2FP.BF16.F32.PACK_AB R13, R119, R126 ;  /* 0x0000007e770d723e */ /* 0x000fc400000010ff */
[----:B------:R-:W-:-:S07]  /*4a00*/  F2FP.BF16.F32.PACK_AB R14, R121, R36 ;  /* 0x00000024790e723e */ /* 0x000fce00000010ff */
.L_x_14396:
[----:B------:R-:W-:Y:S05]  /*4a10*/  BSYNC B2 ;  /* 0x0000000000027941 */ /* 0x000fea0003800000 */
.L_x_14395:
[----:B------:R-:W-:Y:S01]  /*4a20*/  ISETP.GE.AND P4, PT, R103, R102, PT ;  /* 0x000000666700720c */ /* 0x000fe20003f86270 */
[----:B--2---:R4:W-:-:S12]  /*4a30*/  ST.E.128 desc[UR40][R90.64], R8 ;  /* 0x000000085a007985 */ /* 0x0049d8000c101d28 */
[----:B------:R-:W-:-:S05]  /*4a40*/  @!P4 IMAD.WIDE R92, R103, 0x2, R92 ;  /* 0x00000002675cc825 */ /* 0x000fca00078e025c */
[----:B---3--:R4:W-:Y:S02]  /*4a50*/  @!P4 ST.E.128 desc[UR40][R92.64], R12 ;  /* 0x0000000c5c00c985 */ /* 0x0089e4000c101d28 */
.L_x_14394:
[----:B------:R-:W-:Y:S05]  /*4a60*/  BSYNC B1 ;  /* 0x0000000000017941 */ /* 0x000fea0003800000 */
.L_x_14393:
[----:B------:R-:W-:-:S03]  /*4a70*/  UMOV UR4, 0xffffffff ;  /* 0xffffffff00047882 */ /* 0x000fc60000000000 */
[----:B------:R-:W-:Y:S05]  /*4a80*/  BRA.DIV UR4, `(.L_x_14397) ;  /* 0x0000017604307947 */ /* 0x000fea000b800000 */
[----:B------:R1:W1:Y:S04]  /*4a90*/  SHFL.IDX PT, R38, R101, 0x1, 0x1c1f ;  /* 0x003c1f0065267f89 */ /* 0x00026800000e0000 */
[----:B0-----:R-:W0:Y:S02]  /*4aa0*/  SHFL.IDX PT, R100, R100, 0x1, 0x1c1f ;  /* 0x003c1f0064647f89 */ /* 0x001e2400000e0000 */
.L_x_14650:
[----:B----4-:R-:W-:-:S05]  /*4ab0*/  VIADD R8, R23, 0x40 ;  /* 0x0000004017087836 */ /* 0x010fca0000000000 */
[----:B------:R-:W-:-:S13]  /*4ac0*/  ISETP.GE.OR P4, PT, R8, R98, P1 ;  /* 0x000000620800720c */ /* 0x000fda0000f86670 */
[----:B------:R-:W-:Y:S05]  /*4ad0*/  @P4 BRA `(.L_x_14382) ;  /* 0x0000000c000c4947 */ /* 0x000fea0003800000 */
[----:B------:R-:W4:Y:S01]  /*4ae0*/  LDL R10, [R1+0x24] ;  /* 0x00002400010a7983 */ /* 0x000f220000100800 */
[----:B------:R-:W-:Y:S01]  /*4af0*/  SEL R104, R65, R104, !P0 ;  /* 0x0000006841687207 */ /* 0x000fe20004000000 */
[C---:B------:R-:W-:Y:S01]  /*4b00*/  VIADD R8, R23.reuse, 0x40 ;  /* 0x0000004017087836 */ /* 0x040fe20000000000 */
[----:B------:R-:W-:Y:S01]  /*4b10*/  IADD3 R11, R23, 0x40, RZ ;  /* 0x00000040170b7810 */ /* 0x000fe20007ffe0ff */
[----:B------:R-:W-:Y:S01]  /*4b20*/  BSSY B1, `(.L_x_14398) ;  /* 0x0000072000017945 */ /* 0x000fe20003800000 */
[----:B------:R-:W-:Y:S01]  /*4b30*/  SHF.R.S32.HI R9, RZ, 0x1f, R104 ;  /* 0x0000001fff097819 */ /* 0x000fe20000011468 */
[----:B------:R-:W-:Y:S01]  /*4b40*/  IMAD.SHL.U32 R8, R8, 0x40, RZ ;  /* 0x0000004008087824 */ /* 0x000fe200078e00ff */
[----:B0-----:R-:W-:Y:S01]  /*4b50*/  LEA R36, P4, R75, R100, 0x1 ;  /* 0x000000644b247211 */ /* 0x001fe200078808ff */
[----:B------:R-:W-:Y:S01]  /*4b60*/  IMAD.SHL.U32 R11, R11, 0x40, RZ ;  /* 0x000000400b0b7824 */ /* 0x000fe200078e00ff */
[----:B------:R-:W-:Y:S02]  /*4b70*/  LEA.HI R9, R9, R104, RZ, 0x4 ;  /* 0x0000006809097211 */ /* 0x000fe400078f20ff */
[----:B------:R-:W-:-:S02]  /*4b80*/  LOP3.LUT R8, R8, 0x1c0, RZ, 0xc0, !PT ;  /* 0x000001c008087812 */ /* 0x000fc400078ec0ff */
[----:B------:R-:W-:Y:S02]  /*4b90*/  LEA.HI.SX32 R9, R9, R74, 0x1c ;  /* 0x0000004a09097211 */ /* 0x000fe400078fe2ff */
[----:B------:R-:W-:Y:S02]  /*4ba0*/  LOP3.LUT R11, R11, 0x1c0, RZ, 0xc0, !PT ;  /* 0x000001c00b0b7812 */ /* 0x000fe400078ec0ff */
[----:B-1----:R-:W-:Y:S01]  /*4bb0*/  LEA.HI.X R37, R75, R38, R77, 0x1, P4 ;  /* 0x000000264b257211 */ /* 0x002fe200020f0c4d */
[----:B------:R-:W-:Y:S01]  /*4bc0*/  IMAD.SHL.U32 R39, R9, 0x8, RZ ;  /* 0x0000000809277824 */ /* 0x000fe200078e00ff */
[----:B------:R-:W-:-:S04]  /*4bd0*/  SHF.R.U32.HI R11, RZ, 0x3, R11 ;  /* 0x00000003ff0b7819 */ /* 0x000fc8000001160b */
        /* <DEDUP_REMOVED lines=10> */
[--C-:B------:R-:W-:Y:S01]  /*4c80*/  SHF.R.U64 R90, R48, 0x10, R49.reuse ;  /* 0x00000010305a7819 */ /* 0x100fe20000001231 */
[----:B0-----:R-:W-:Y:S01]  /*4c90*/  IMAD.U32 R40, R9, 0x10000, RZ ;  /* 0x0001000009287824 */ /* 0x001fe200078e00ff */
[----:B------:R-:W-:Y:S01]  /*4ca0*/  SHF.R.U32.HI R49, RZ, 0x10, R49 ;  /* 0x00000010ff317819 */ /* 0x000fe20000011631 */
[----:B-1----:R-:W-:Y:S01]  /*4cb0*/  IMAD.U32 R42, R12, 0x10000, RZ ;  /* 0x000100000c2a7824 */ /* 0x002fe200078e00ff */
[----:B------:R-:W-:Y:S02]  /*4cc0*/  SHF.R.U32.HI R101, RZ, 0x10, R45 ;  /* 0x00000010ff657819 */ /* 0x000fe4000001162d */
[----:B------:R-:W-:Y:S02]  /*4cd0*/  PRMT R112, R112, 0x5410, R49 ;  /* 0x0000541070707816 */ /* 0x000fe40000000031 */
[----:B------:R-:W-:Y:S01]  /*4ce0*/  SHF.R.U64 R104, R44, 0x10, R45 ;  /* 0x000000102c687819 */ /* 0x000fe2000000122d */
[----:B------:R-:W-:Y:S01]  /*4cf0*/  IMAD.U32 R44, R13, 0x10000, RZ ;  /* 0x000100000d2c7824 */ /* 0x000fe200078e00ff */
[----:B------:R-:W-:-:S02]  /*4d00*/  SHF.R.U32.HI R91, RZ, 0x10, R47 ;  /* 0x00000010ff5b7819 */ /* 0x000fc4000001162f */
[--C-:B------:R-:W-:Y:S02]  /*4d10*/  SHF.R.U64 R48, R50, 0x10, R51.reuse ;  /* 0x0000001032307819 */ /* 0x100fe40000001233 */
[----:B--2---:R-:W-:Y:S01]  /*4d20*/  SHF.R.U32.HI R93, RZ, 0x10, R51 ;  /* 0x00000010ff5d7819 */ /* 0x004fe20000011633 */
[----:B------:R-:W-:Y:S01]  /*4d30*/  IMAD.U32 R51, R112, 0x10000, RZ ;  /* 0x0001000070337824 */ /* 0x000fe200078e00ff */
[----:B------:R-:W-:Y:S02]  /*4d40*/  PRMT R108, R108, 0x5410, R101 ;  /* 0x000054106c6c7816 */ /* 0x000fe40000000065 */
[----:B------:R-:W-:Y:S01]  /*4d50*/  PRMT R106, R106, 0x5410, R91 ;  /* 0x000054106a6a7816 */ /* 0x000fe2000000005b */
[----:B------:R-:W-:Y:S01]  /*4d60*/  FMUL.FTZ R91, R44, R51 ;  /* 0x000000332c5b7220 */ /* 0x000fe20000410000 */
[----:B------:R-:W-:Y:S01]  /*4d70*/  PRMT R110, R110, 0x5410, R93 ;  /* 0x000054106e6e7816 */ /* 0x000fe2000000005d */
[----:B------:R-:W-:Y:S01]  /*4d80*/  IMAD.U32 R49, R108, 0x10000, RZ ;  /* 0x000100006c317824 */ /* 0x000fe200078e00ff */
[----:B------:R-:W-:-:S02]  /*4d90*/  PRMT R109, R109, 0x5410, R48 ;  /* 0x000054106d6d7816 */ /* 0x000fc40000000030 */
[----:B---3--:R-:W-:Y:S01]  /*4da0*/  SHF.R.U64 R92, R46, 0x10, R47 ;  /* 0x000000102e5c7819 */ /* 0x008fe2000000122f */
[-C--:B------:R-:W-:Y:S01]  /*4db0*/  FFMA.FTZ R48, R40, R49.reuse, -R91 ;  /* 0x0000003128307223 */ /* 0x080fe2000001085b */
[----:B------:R-:W-:Y:S01]  /*4dc0*/  FMUL.FTZ R93, R44, R49 ;  /* 0x000000312c5d7220 */ /* 0x000fe20000410000 */
[----:B------:R-:W-:Y:S01]  /*4dd0*/  SHF.L.U32 R91, R110, 0x10, RZ ;  /* 0x000000106e5b7819 */ /* 0x000fe200000006ff */
        /* <DEDUP_REMOVED lines=10> */
[----:B------:R-:W-:Y:S01]  /*4e80*/  IMAD.U32 R12, R11, 0x10000, RZ ;  /* 0x000100000b0c7824 */ /* 0x000fe200078e00ff */
[----:B------:R-:W-:Y:S01]  /*4e90*/  LOP3.LUT R47, R15, 0xffff0000, RZ, 0xc0, !PT ;  /* 0xffff00000f2f7812 */ /* 0x000fe200078ec0ff */
[-C--:B------:R-:W-:Y:S01]  /*4ea0*/  FMUL.FTZ R46, R46, R49.reuse ;  /* 0x000000312e2e7220 */ /* 0x080fe20000410000 */
[----:B------:R-:W-:Y:S01]  /*4eb0*/  PRMT R107, R107, 0x5410, R104 ;  /* 0x000054106b6b7816 */ /* 0x000fe20000000068 */
[-C--:B------:R-:W-:Y:S01]  /*4ec0*/  FMUL.FTZ R40, R45, R108.reuse ;  /* 0x0000006c2d287220 */ /* 0x080fe20000410000 */
[----:B------:R-:W-:Y:S01]  /*4ed0*/  LOP3.LUT R110, R110, 0xffff0000, RZ, 0xc0, !PT ;  /* 0xffff00006e6e7812 */ /* 0x000fe200078ec0ff */
[----:B------:R-:W-:Y:S01]  /*4ee0*/  FFMA.FTZ R45, R41, R108, -R44 ;  /* 0x0000006c292d7223 */ /* 0x000fe2000001082c */
[----:B------:R-:W-:Y:S01]  /*4ef0*/  PRMT R111, R111, 0x5410, R90 ;  /* 0x000054106f6f7816 */ /* 0x000fe2000000005a */
        /* <DEDUP_REMOVED lines=9> */
[----:B------:R-:W-:Y:S01]  /*4f90*/  FFMA.FTZ R106, R13, R106, -R44 ;  /* 0x0000006a0d6a7223 */ /* 0x000fe2000001082c */
[----:B------:R-:W-:Y:S02]  /*4fa0*/  IMAD.U32 R9, R8, 0x10000, RZ ;  /* 0x0001000008097824 */ /* 0x000fe400078e00ff */
[C---:B------:R-:W-:Y:S01]  /*4fb0*/  FMUL.FTZ R41, R42.reuse, R12 ;  /* 0x0000000c2a297220 */ /* 0x040fe20000410000 */
[----:B------:R-:W-:Y:S01]  /*4fc0*/  PRMT R105, R105, 0x5410, R92 ;  /* 0x0000541069697816 */ /* 0x000fe2000000005c */
[-C--:B------:R-:W-:Y:S01]  /*4fd0*/  FMUL.FTZ R44, R42, R40.reuse ;  /* 0x000000282a2c7220 */ /* 0x080fe20000410000 */
[----:B------:R-:W-:Y:S01]  /*4fe0*/  LOP3.LUT R111, R111, 0xffff0000, RZ, 0xc0, !PT ;  /* 0xffff00006f6f7812 */ /* 0x000fe200078ec0ff */
[----:B------:R-:W-:Y:S01]  /*4ff0*/  FFMA.FTZ R41, R9, R40, R41 ;  /* 0x0000002809297223 */ /* 0x000fe20000010029 */
[----:B------:R-:W-:-:S02]  /*5000*/  IMAD.U32 R15, R14, 0x10000, RZ ;  /* 0x000100000e0f7824 */ /* 0x000fc400078e00ff */
        /* <DEDUP_REMOVED lines=9> */
[C---:B------:R-:W-:Y:S01]  /*50a0*/  IMAD.U32 R11, R10.reuse, 0x10000, RZ ;  /* 0x000100000a0b7824 */ /* 0x040fe200078e00ff */
[----:B------:R-:W-:Y:S01]  /*50b0*/  LOP3.LUT R105, R105, 0xffff0000, RZ, 0xc0, !PT ;  /* 0xffff000069697812 */ /* 0x000fe200078ec0ff */
[----:B------:R-:W-:Y:S01]  /*50c0*/  FMUL.FTZ R42, R15, R40 ;  /* 0x000000280f2a7220 */ /* 0x000fe20000410000 */
[----:B------:R-:W-:Y:S01]  /*50d0*/  LOP3.LUT R10, R10, 0xffff0000, RZ, 0xc0, !PT ;  /* 0xffff00000a0a7812 */ /* 0x000fe200078ec0ff */
[----:B------:R-:W-:Y:S01]  /*50e0*/  FMUL.FTZ R9, R14, R109 ;  /* 0x0000006d0e097220 */ /* 0x000fe20000410000 */
[-C--:B------:R-:W-:Y:S01]  /*50f0*/  FMUL.FTZ R43, R43, R107.reuse ;  /* 0x0000006b2b2b7220 */ /* 0x080fe20000410000 */
[----:B------:R-:W-:Y:S01]  /*5100*/  FFMA.FTZ R13, R8, R107, -R13 ;  /* 0x0000006b080d7223 */ /* 0x000fe2000001080d */
        /* <DEDUP_REMOVED lines=18> */
[----:B------:R-:W-:-:S07]  /*5230*/  IMAD.MOV.U32 R15, RZ, RZ, R46 ;  /* 0x000000ffff0f7224 */ /* 0x000fce00078e002e */
.L_x_14399:
[----:B------:R-:W-:Y:S05]  /*5240*/  BSYNC B1 ;  /* 0x0000000000017941 */ /* 0x000fea0003800000 */
.L_x_14398:
        /* <DEDUP_REMOVED lines=8> */
.L_x_14363:
[----:B------:R-:W-:-:S13]  /*52d0*/  ISETP.NE.AND P3, PT, R204, 0x3, PT ;  /* 0x00000003cc00780c */ /* 0x000fda0003f65270 */
[----:B------:R-:W-:Y:S05]  /*52e0*/  @!P3 BRA `(.L_x_14400) ;  /* 0x000000000004b947 */ /* 0x000fea0003800000 */
[----:B------:R-:W-:Y:S01]  /*52f0*/  BPT.TRAP 0x1 ;  /* 0x000000040000795c */ /* 0x000fe20000300000 */
.L_x_14400:
[----:B------:R-:W-:Y:S01]  /*5300*/  IMAD R87, R18, 0x8, R19 ;  /* 0x0000000812577824 */ /* 0x000fe200078e0213 */
[----:B------:R-:W-:Y:S01]  /*5310*/  SHF.L.U32 R99, R205, 0x1f, RZ ;  /* 0x0000001fcd637819 */ /* 0x000fe200000006ff */
[----:B------:R-:W-:Y:S01]  /*5320*/  BSSY B1, `(.L_x_14401) ;  /* 0x0000004000017945 */ /* 0x000fe20003800000 */
[----:B------:R-:W-:Y:S02]  /*5330*/  SHF.R.S32.HI R96, RZ, 0x1f, R95 ;  /* 0x0000001fff607819 */ /* 0x000fe4000001145f */
[----:B------:R-:W0:Y:S02]  /*5340*/  SYNCS.PHASECHK.TRANS64.TRYWAIT P2, [R87+URZ+0x22890], R99 ;  /* 0x02289063570075a7 */ /* 0x000e24000804017f */
[----:B0-----:R-:W-:Y:S05]  /*5350*/  @!P2 BRA `(.L_x_14402) ;  /* 0x0000016c0048a947 */ /* 0x001fea0003800000 */
.L_x_14651:
[----:B------:R-:W-:Y:S05]  /*5360*/  BSYNC B1 ;  /* 0x0000000000017941 */ /* 0x000fea0003800000 */
.L_x_14401:
        /* <DEDUP_REMOVED lines=27> */
.L_x_14655:
        /* <DEDUP_REMOVED lines=13> */
.L_x_14405:
[----:B------:R-:W-:Y:S05]  /*55f0*/  BSYNC B1 ;  /* 0x0000000000017941 */ /* 0x000fea0003800000 */
.L_x_14404:
[----:B------:R-:W-:-:S03]  /*5600*/  UMOV UR4, 0xffffffff ;  /* 0xffffffff00047882 */ /* 0x000fc60000000000 */
[----:B------:R-:W-:Y:S05]  /*5610*/  BRA.DIV UR4, `(.L_x_14406) ;  /* 0x0000016a04f87947 */ /* 0x000fea000b800000 */
[----:B--2-4-:R2:W4:Y:S04]  /*5620*/  SHFL.IDX PT, R9, R38, 0x1, 0x1c1f ;  /* 0x003c1f0026097f89 */ /* 0x01452800000e0000 */
[----:B---3--:R2:W3:Y:S02]  /*5630*/  SHFL.IDX PT, R37, R36, 0x1, 0x1c1f ;  /* 0x003c1f0024257f89 */ /* 0x0084e400000e0000 */
.L_x_14659:
[----:B------:R-:W-:-:S13]  /*5640*/  ISETP.GE.AND P2, PT, R39, 0x41, PT ;  /* 0x000000412700780c */ /* 0x000fda0003f46270 */
[----:B------:R-:W-:Y:S05]  /*5650*/  @!P2 BRA `(.L_x_14382) ;  /* 0x00000000002ca947 */ /* 0x000fea0003800000 */
[----:B------:R-:W-:Y:S02]  /*5660*/  ULDC UR4, c[0x0][0x2f4] ;  /* 0x0000bd0000047ab9 */ /* 0x000fe40000000800 */
[----:B------:R-:W-:-:S13]  /*5670*/  ISETP.GE.AND P2, PT, R16, UR4, PT ;  /* 0x0000000410007c0c */ /* 0x000fda000bf46270 */
[----:B---3--:R-:W-:-:S04]  /*5680*/  @!P2 LEA R14, P4, R16, R37, 0x1 ;  /* 0x00000025100ea211 */ /* 0x008fc800078808ff */
[----:B----4-:R-:W-:Y:S02]  /*5690*/  @!P2 LEA.HI.X R15, R16, R9, R17, 0x1, P4 ;  /* 0x00000009100fa211 */ /* 0x010fe400020f0c11 */
[----:B------:R-:W-:-:S13]  /*56a0*/  ISETP.GE.AND P4, PT, R2, UR4, PT ;  /* 0x0000000402007c0c */ /* 0x000fda000bf86270 */
[----:B------:R-:W-:-:S04]  /*56b0*/  @!P4 LEA R12, P5, R2, R37, 0x1 ;  /* 0x00000025020cc211 */ /* 0x000fc800078a08ff */
[----:B------:R-:W-:Y:S02]  /*56c0*/  @!P4 LEA.HI.X R13, R2, R9, R203, 0x1, P5 ;  /* 0x00000009020dc211 */ /* 0x000fe400028f0ccb */
[----:B------:R-:W3:Y:S04]  /*56d0*/  @!P2 LDS.128 R8, [R93+0x2000] ;  /* 0x002000005d08a984 */ /* 0x000ee80000000c00 */
[----:B---3--:R-:W-:Y:S04]  /*56e0*/  @!P2 ST.E.128 desc[UR40][R14.64], R8 ;  /* 0x000000080e00a985 */ /* 0x008fe8000c101d28 */
[----:B------:R-:W3:Y:S04]  /*56f0*/  @!P4 LDS.128 R8, [R92+0x2000] ;  /* 0x002000005c08c984 */ /* 0x000ee80000000c00 */
[----:B---3--:R3:W-:Y:S02]  /*5700*/  @!P4 ST.E.128 desc[UR40][R12.64], R8 ;  /* 0x000000080c00c985 */ /* 0x0087e4000c101d28 */
.L_x_14382:
[----:B------:R-:W-:Y:S05]  /*5710*/  BSYNC B0 ;  /* 0x0000000000007941 */ /* 0x000fea0003800000 */
.L_x_14362:
[----:B0--34-:R-:W0:Y:S01]  /*5720*/  S2R R8, SR_TID.X ;  /* 0x0000000000087919 */ /* 0x019e220000002100 */
        /* <DEDUP_REMOVED lines=16> */
.L_x_14408:
[----:B------:R-:W-:Y:S05]  /*5830*/  BSYNC B0 ;  /* 0x0000000000007941 */ /* 0x000fea0003800000 */
.L_x_14407:
[----:B------:R-:W3:Y:S01]  /*5840*/  SYNCS.PHASECHK.TRANS64.TRYWAIT P3, [R87+URZ+0x228b0], R99 ;  /* 0x0228b063570075a7 */ /* 0x000ee2000806017f */
[----:B------:R-:W-:Y:S04]  /*5850*/  BSSY B0, `(.L_x_14409) ;  /* 0x0000002000007945 */ /* 0x000fe80003800000 */
[----:B---3--:R-:W-:Y:S05]  /*5860*/  @!P3 BRA `(.L_x_14410) ;  /* 0x0000016800b0b947 */ /* 0x008fea0003800000 */
.L_x_14660:
[----:B------:R-:W-:Y:S05]  /*5870*/  BSYNC B0 ;  /* 0x0000000000007941 */ /* 0x000fea0003800000 */
.L_x_14409:
[----:B------:R4:W5:Y:S01]  /*5880*/  LDL R50, [R1+0x18] ;  /* 0x0000180001327983 */ /* 0x0009620000100800 */
[----:B------:R-:W-:-:S03]  /*5890*/  ULDC.64 UR4, c[0x0][0x328] ;  /* 0x0000ca0000047ab9 */ /* 0x000fc60000000a00 */
[----:B------:R4:W5:Y:S04]  /*58a0*/  LDL R49, [R1+0x14] ;  /* 0x0000140001317983 */ /* 0x0009680000100800 */
[----:B------:R4:W5:Y:S04]  /*58b0*/  LDL R48, [R1+0x10] ;  /* 0x0000100001307983 */ /* 0x0009680000100800 */
[----:B------:R4:W5:Y:S04]  /*58c0*/  LDL R47, [R1+0xc] ;  /* 0x00000c00012f7983 */ /* 0x0009680000100800 */
[----:B------:R4:W5:Y:S04]  /*58d0*/  LDL R46, [R1+0x8] ;  /* 0x00000800012e7983 */ /* 0x0009680000100800 */
[----:B------:R4:W5:Y:S01]  /*58e0*/  LDL R45, [R1+0x4] ;  /* 0x00000400012d7983 */ /* 0x0009620000100800 */
[----:B------:R-:W-:Y:S01]  /*58f0*/  IMAD R96, R96, UR4, RZ ;  /* 0x0000000460607c24 */ /* 0x000fe2000f8e02ff */
[----:B------:R-:W-:Y:S01]  /*5900*/  BSSY B0, `(.L_x_14411) ;  /* 0x0000043000007945 */ /* 0x000fe20003800000 */
[----:B0-----:R-:W-:-:S04]  /*5910*/  IMAD.WIDE.U32 R8, R95, UR4, RZ ;  /* 0x000000045f087c25 */ /* 0x001fc8000f8e00ff */
[----:B------:R-:W-:Y:S01]  /*5920*/  IMAD R95, R95, UR5, R96 ;  /* 0x000000055f5f7c24 */ /* 0x000fe2000f8e0260 */
[----:B------:R-:W-:Y:S01]  /*5930*/  ULDC.64 UR4, c[0x0][0x338] ;  /* 0x0000ce0000047ab9 */ /* 0x000fe20000000a00 */
[----:B------:R-:W-:Y:S02]  /*5940*/  IMAD.IADD R98, R98, 0x1, -R23 ;  /* 0x0000000162627824 */ /* 0x000fe400078e0a17 */
[----:B------:R-:W-:Y:S01]  /*5950*/  IMAD R97, R97, UR4, RZ ;  /* 0x0000000461617c24 */ /* 0x000fe2000f8e02ff */
[----:B------:R-:W-:-:S03]  /*5960*/  IADD3 R9, R9, R95, RZ ;  /* 0x0000005f09097210 */ /* 0x000fc60007ffe0ff */
        /* <DEDUP_REMOVED lines=14> */
[----:B------:R4:W0:Y:S01]  /*5a50*/  SHFL.IDX PT, R43, R39, RZ, 0x1c1f ;  /* 0x001c1fff272b7589 */ /* 0x00082200000e0000 */
[--C-:B------:R-:W-:Y:S02]  /*5a60*/  IMAD R42, R9, 0x2, R27.reuse ;  /* 0x00000002092a7824 */ /* 0x100fe400078e021b */
[----:B------:R-:W-:Y:S01]  /*5a70*/  IMAD R44, R8, 0x2, R27 ;  /* 0x00000002082c7824 */ /* 0x000fe200078e021b */
[----:B------:R4:W0:Y:S08]  /*5a80*/  SHFL.IDX PT, R41, R40, RZ, 0x1c1f ;  /* 0x001c1fff28297589 */ /* 0x00083000000e0000 */
[----:B----4-:R-:W-:Y:S05]  /*5a90*/  @!P3 BRA `(.L_x_14412) ;  /* 0x0000000000a4b947 */ /* 0x010fea0003800000 */
[----:B------:R-:W-:Y:S02]  /*5aa0*/  ISETP.NE.AND P5, PT, R80, RZ, PT ;  /* 0x000000ff5000720c */ /* 0x000fe40003fa5270 */
[----:B------:R-:W-:Y:S02]  /*5ab0*/  ISETP.NE.AND P4, PT, R81, RZ, PT ;  /* 0x000000ff5100720c */ /* 0x000fe40003f85270 */
[----:B-12---:R-:W-:-:S09]  /*5ac0*/  PRMT R38, R3, 0x8880, RZ ;  /* 0x0000888003267816 */ /* 0x006fd200000000ff */
[----:B------:R-:W1:Y:S01]  /*5ad0*/  @P5 LDS.128 R8, [R42] ;  /* 0x000000002a085984 */ /* 0x000e620000000c00 */
[----:B0-----:R-:W-:-:S04]  /*5ae0*/  @P5 LEA R36, P3, R16, R43, 0x1 ;  /* 0x0000002b10245211 */ /* 0x001fc800078608ff */
[----:B------:R-:W-:Y:S02]  /*5af0*/  @P5 LEA.HI.X R37, R16, R41, R17, 0x1, P3 ;  /* 0x0000002910255211 */ /* 0x000fe400018f0c11 */
[----:B------:R-:W-:-:S04]  /*5b00*/  @P4 LEA R14, P3, R2, R43, 0x1 ;  /* 0x0000002b020e4211 */ /* 0x000fc800078608ff */
[----:B------:R-:W-:Y:S02]  /*5b10*/  @P4 LEA.HI.X R15, R2, R41, R203, 0x1, P3 ;  /* 0x00000029020f4211 */ /* 0x000fe400018f0ccb */
[----:B------:R-:W-:-:S13]  /*5b20*/  ISETP.NE.AND P3, PT, R82, RZ, PT ;  /* 0x000000ff5200720c */ /* 0x000fda0003f65270 */
[----:B------:R-:W-:-:S04]  /*5b30*/  @P3 LEA R12, P6, R210, R43, 0x1 ;  /* 0x0000002bd20c3211 */ /* 0x000fc800078c08ff */
[----:B-----5:R-:W-:Y:S01]  /*5b40*/  @P3 LEA.HI.X R13, R210, R41, R50, 0x1, P6 ;  /* 0x00000029d20d3211 */ /* 0x020fe200030f0c32 */
[----:B-1----:R0:W-:Y:S01]  /*5b50*/  @P5 ST.E.128 desc[UR40][R36.64], R8 ;  /* 0x0000000824005985 */ /* 0x0021e2000c101d28 */
        /* <DEDUP_REMOVED lines=29> */
.L_x_14412:
[----:B------:R-:W-:Y:S05]  /*5d30*/  BSYNC B0 ;  /* 0x0000000000007941 */ /* 0x000fea0003800000 */
.L_x_14411:
[----:B------:R-:W-:Y:S01]  /*5d40*/  ISETP.GE.AND P3, PT, R98, 0x41, PT ;  /* 0x000000416200780c */ /* 0x000fe20003f66270 */
[----:B0-----:R0:W0:Y:S01]  /*5d50*/  SHFL.IDX PT, R41, R40, 0x1, 0x1c1f ;  /* 0x003c1f0028297f89 */ /* 0x00102200000e0000 */
[----:B------:R-:W-:Y:S03]  /*5d60*/  BSSY B0, `(.L_x_14413) ;  /* 0x000002c000007945 */ /* 0x000fe60003800000 */
[----:B------:R-:W0:Y:S08]  /*5d70*/  SHFL.IDX PT, R39, R39, 0x1, 0x1c1f ;  /* 0x003c1f0027277f89 */ /* 0x000e3000000e0000 */
[----:B------:R-:W-:Y:S05]  /*5d80*/  @!P3 BRA `(.L_x_14414) ;  /* 0x0000000000a4b947 */ /* 0x000fea0003800000 */
[----:B------:R-:W-:Y:S02]  /*5d90*/  ISETP.NE.AND P5, PT, R80, RZ, PT ;  /* 0x000000ff5000720c */ /* 0x000fe40003fa5270 */
[----:B------:R-:W-:Y:S02]  /*5da0*/  ISETP.NE.AND P4, PT, R81, RZ, PT ;  /* 0x000000ff5100720c */ /* 0x000fe40003f85270 */
[----:B-12---:R-:W-:-:S09]  /*5db0*/  PRMT R38, R3, 0x8880, RZ ;  /* 0x0000888003267816 */ /* 0x006fd200000000ff */
[----:B----4-:R-:W1:Y:S01]  /*5dc0*/  @P5 LDS.128 R8, [R42+0x2000] ;  /* 0x002000002a085984 */ /* 0x010e620000000c00 */
        /* <DEDUP_REMOVED lines=37> */
.L_x_14414:
[----:B------:R-:W-:Y:S05]  /*6020*/  BSYNC B0 ;  /* 0x0000000000007941 */ /* 0x000fea0003800000 */
.L_x_14413:
[----:B------:R-:W-:Y:S01]  /*6030*/  @!PT LDS RZ, [RZ] ;  /* 0x00000000fffff984 */ /* 0x000fe20000000800 */
[----:B------:R-:W-:Y:S01]  /*6040*/  @!PT LDS RZ, [RZ] ;  /* 0x00000000fffff984 */ /* 0x000fe20000000800 */
[----:B------:R-:W-:Y:S01]  /*6050*/  @!PT LDS RZ, [RZ] ;  /* 0x00000000fffff984 */ /* 0x000fe20000000800 */
[----:B------:R-:W-:Y:S01]  /*6060*/  @!PT LDS RZ, [RZ] ;  /* 0x00000000fffff984 */ /* 0x000fe20000000800 */
[----:B------:R1:W-:Y:S06]  /*6070*/  MEMBAR.ALL.CTA ;  /* 0x0000000000007992 */ /* 0x0003ec0000008000 */
[----:B-1----:R-:W1:Y:S01]  /*6080*/  FENCE.VIEW.ASYNC.S ;  /* 0x00000000000073c6 */ /* 0x002e620000000000 */
[----:B---3--:R-:W-:Y:S01]  /*6090*/  @!P2 VIADD R87, R87, 0x228c0 ;  /* 0x000228c05757a836 */ /* 0x008fe20000000000 */
[----:B-1----:R1:W-:Y:S01]  /*60a0*/  BAR.SYNC.DEFER_BLOCKING R62, 0x80 ;  /* 0x0002003e0000751d */ /* 0x0023e20000010000 */
        /* <DEDUP_REMOVED lines=8> */
[----:B------:R-:W-:Y:S06]  /*6130*/  @P3 BRA `(.L_x_14415) ;  /* 0xffffffc000b03947 */ /* 0x000fec000383ffff */
[----:B------:R-:W0:Y:S01]  /*6140*/  S2R R9, SR_TID.X ;  /* 0x0000000000097919 */ /* 0x000e220000002100 */
[----:B------:R-:W-:Y:S02]  /*6150*/  PLOP3.LUT P0, PT, PT, PT, PT, 0x8, 0x0 ;  /* 0x000000000000781c */ /* 0x000fe40003f0e170 */
[----:B0-----:R-:W-:-:S04]  /*6160*/  SHF.R.U32.HI R9, RZ, 0x7, R9 ;  /* 0x00000007ff097819 */ /* 0x001fc80000011609 */
[----:B------:R-:W-:-:S13]  /*6170*/  ISETP.NE.AND P3, PT, R9, 0x1, PT ;  /* 0x000000010900780c */ /* 0x000fda0003f65270 */
[----:B------:R-:W-:Y:S06]  /*6180*/  @!P3 BAR.ARV 0x9, 0x100 ;  /* 0x024400000000bb1d */ /* 0x000fec0000002000 */
.L_x_14357:
[----:B------:R-:W0:Y:S01]  /*6190*/  LDC R0, c[0x0][0x448] ;  /* 0x00011200ff007b82 */ /* 0x000e220000000800 */
        /* <DEDUP_REMOVED lines=19> */
[----:B-1----:R-:W-:Y:S02]  /*62d0*/  CS2R R62, SRZ ;  /* 0x00000000003e7805 */ /* 0x002fe4000001ff00 */
[----:B------:R-:W-:Y:S02]  /*62e0*/  CS2R R84, SRZ ;  /* 0x0000000000547805 */ /* 0x000fe4000001ff00 */
[----:B------:R-:W-:Y:S02]  /*62f0*/  CS2R R168, SRZ ;  /* 0x0000000000a87805 */ /* 0x000fe4000001ff00 */
[----:B------:R-:W-:Y:S02]  /*6300*/  CS2R R60, SRZ ;  /* 0x00000000003c7805 */ /* 0x000fe4000001ff00 */
[----:B0-----:R-:W-:Y:S01]  /*6310*/  ISETP.NE.AND P1, PT, R0, 0x1, PT ;  /* 0x000000010000780c */ /* 0x001fe20003f25270 */
[----:B------:R-:W-:Y:S01]  /*6320*/  VIADD R0, R229, 0x7f ;  /* 0x0000007fe5007836 */ /* 0x000fe20000000000 */
[----:B------:R-:W-:-:S02]  /*6330*/  CS2R R54, SRZ ;  /* 0x0000000000367805 */ /* 0x000fc4000001ff00 */
[----:B------:R-:W-:Y:S02]  /*6340*/  CS2R R80, SRZ ;  /* 0x0000000000507805 */ /* 0x000fe4000001ff00 */
[----:B------:R-:W-:Y:S02]  /*6350*/  CS2R R52, SRZ ;  /* 0x0000000000347805 */ /* 0x000fe4000001ff00 */
[----:B-----5:R-:W-:Y:S02]  /*6360*/  CS2R R48, SRZ ;  /* 0x0000000000307805 */ /* 0x020fe4000001ff00 */
        /* <DEDUP_REMOVED lines=12> */
[----:B--2---:R-:W-:Y:S02]  /*6430*/  CS2R R92, SRZ ;  /* 0x00000000005c7805 */ /* 0x004fe4000001ff00 */
        /* <DEDUP_REMOVED lines=18> */
[----:B------:R-:W-:Y:S01]  /*6560*/  CS2R R14, SRZ ;  /* 0x00000000000e7805 */ /* 0x000fe2000001ff00 */
[----:B0-----:R-:W-:Y:S01]  /*6570*/  @P1 IMAD.HI.U32 R3, R0, R3, RZ ;  /* 0x0000000300031227 */ /* 0x001fe200078e00ff */
[----:B------:R-:W-:Y:S02]  /*6580*/  CS2R R44, SRZ ;  /* 0x00000000002c7805 */ /* 0x000fe4000001ff00 */
[----:B------:R-:W-:Y:S02]  /*6590*/  CS2R R12, SRZ ;  /* 0x00000000000c7805 */ /* 0x000fe4000001ff00 */
[----:B------:R-:W-:Y:S02]  /*65a0*/  CS2R R38, SRZ ;  /* 0x0000000000267805 */ /* 0x000fe4000001ff00 */
[----:B------:R-:W-:-:S02]  /*65b0*/  CS2R R36, SRZ ;  /* 0x0000000000247805 */ /* 0x000fc4000001ff00 */
[----:B------:R-:W-:Y:S02]  /*65c0*/  CS2R R10, SRZ ;  /* 0x00000000000a7805 */ /* 0x000fe4000001ff00 */
[----:B------:R-:W-:Y:S02]  /*65d0*/  CS2R R6, SRZ ;  /* 0x0000000000067805 */ /* 0x000fe4000001ff00 */
[----:B-1----:R-:W-:Y:S02]  /*65e0*/  @P1 SHF.R.U32.HI R0, RZ, R4, R3 ;  /* 0x00000004ff001219 */ /* 0x002fe40000011603 */
[----:B------:R-:W-:Y:S02]  /*65f0*/  CS2R R28, SRZ ;  /* 0x00000000001c7805 */ /* 0x000fe4000001ff00 */
[----:B------:R-:W-:Y:S01]  /*6600*/  PLOP3.LUT P1, PT, PT, PT, PT, 0x80, 0x0 ;  /* 0x000000000000781c */ /* 0x000fe20003f2f070 */
[----:B------:R-:W-:Y:S02]  /*6610*/  IMAD.IADD R0, R31, 0x1, R0 ;  /* 0x000000011f007824 */ /* 0x000fe400078e0200 */
[----:B------:R-:W-:-:S02]  /*6620*/  IMAD.MOV.U32 R31, RZ, RZ, RZ ;  /* 0x000000ffff1f7224 */ /* 0x000fc400078e00ff */
[----:B------:R-:W-:-:S05]  /*6630*/  IMAD.HI R0, R0, 0x2aaaaaab, RZ ;  /* 0x2aaaaaab00007827 */ /* 0x000fca00078e02ff */
[----:B------:R-:W-:-:S04]  /*6640*/  SHF.R.U32.HI R3, RZ, 0x1f, R0 ;  /* 0x0000001fff037819 */ /* 0x000fc80000011600 */
[----:B------:R-:W-:Y:S01]  /*6650*/  LEA.HI.SX32 R0, R0, R3, 0x1c ;  /* 0x0000000300007211 */ /* 0x000fe200078fe2ff */
[----:B------:R-:W-:-:S03]  /*6660*/  IMAD.MOV.U32 R3, RZ, RZ, RZ ;  /* 0x000000ffff037224 */ /* 0x000fc600078e00ff */
[----:B------:R-:W-:-:S04]  /*6670*/  VIMNMX R177, R177, R0, PT ;  /* 0x00000000b1b17248 */ /* 0x000fc80003fe0100 */
[----:B------:R-:W-:Y:S01]  /*6680*/  ISETP.GE.AND P2, PT, R177, 0x1, PT ;  /* 0x00000001b100780c */ /* 0x000fe20003f46270 */
[----:B------:R-:W-:-:S12]  /*6690*/  @P0 BRA `(.L_x_14416) ;  /* 0x00000000000c0947 */ /* 0x000fd80003800000 */
[----:B------:R-:W0:Y:S01]  /*66a0*/  FENCE.VIEW.ASYNC.G ;  /* 0x00000000000073c6 */ /* 0x000e220000000100 */
[----:B------:R-:W-:Y:S05]  /*66b0*/  WARPSYNC.ALL ;  /* 0x0000000000007948 */ /* 0x000fea0003800000 */
[----:B0-----:R-:W-:Y:S06]  /*66c0*/  BAR.ARV 0xc, 0x180 ;  /* 0x0306000000007b1d */ /* 0x001fec0000002000 */
.L_x_14416:
        /* <DEDUP_REMOVED lines=11> */
.L_x_14663:
[----:B01----:R-:W-:Y:S01]  /*6780*/  LEA.HI R0, R14, R14, RZ, 0x1 ;  /* 0x0000000e0e007211 */ /* 0x003fe200078f08ff */
[----:B------:R-:W-:Y:S01]  /*6790*/  BSSY B6, `(.L_x_14419) ;  /* 0x0000019000067945 */ /* 0x000fe20003800000 */
[----:B------:R-:W-:Y:S02]  /*67a0*/  IADD3 R26, R19, 0x18400, RZ ;  /* 0x00018400131a7810 */ /* 0x000fe40007ffe0ff */
        /* <DEDUP_REMOVED lines=23> */
.L_x_14420:
[----:B------:R-:W-:Y:S05]  /*6920*/  BSYNC B6 ;  /* 0x0000000000067941 */ /* 0x000fea0003800000 */
.L_x_14419:
        /* <DEDUP_REMOVED lines=13> */
.L_x_14424:
[----:B-1----:R1:W2:Y:S02]  /*6a00*/  SYNCS.PHASECHK.TRANS64.TRYWAIT P0, [R19+URZ+0x22800], R0 ;  /* 0x02280000130075a7 */ /* 0x0022a4000800017f */
[----:B--2---:R-:W-:Y:S05]  /*6a10*/  @!P0 NANOSLEEP.SYNCS 0x989680 ;  /* 0x009896800000895d */ /* 0x004fea0003900000 */
[----:B------:R-:W2:Y:S02]  /*6a20*/  @!P0 SYNCS.PHASECHK.TRANS64 P0, [R19+URZ+0x22800], R0 ;  /* 0x02280000130085a7 */ /* 0x000ea4000800007f */
[----:B--2---:R-:W-:Y:S05]  /*6a30*/  @!P0 BRA `(.L_x_14424) ;  /* 0xfffffffc00f08947 */ /* 0x004fea000383ffff */
.L_x_14423:
[----:B------:R-:W-:Y:S05]  /*6a40*/  BSYNC B0 ;  /* 0x0000000000007941 */ /* 0x000fea0003800000 */
.L_x_14422:
[----:B------:R-:W-:Y:S05]  /*6a50*/  BRA `(.L_x_14425) ;  /* 0x0000002c00fc7947 */ /* 0x000fea0003800000 */
.L_x_14421:
        /* <DEDUP_REMOVED lines=30> */
.L_x_14427:
[----:B------:R-:W-:Y:S05]  /*6c40*/  BSYNC B6 ;  /* 0x0000000000067941 */ /* 0x000fea0003800000 */
.L_x_14426:
        /* <DEDUP_REMOVED lines=45> */
.L_x_14669:
        /* <DEDUP_REMOVED lines=16> */
[----:B------:R-:W-:Y:S02]  /*7020*/  @!P3 SHF.L.U32 R35, R206, 0x1, RZ ;  /* 0x00000001ce23b819 */ /* 0x000fe400000006ff */
        /* <DEDUP_REMOVED lines=14> */
.L_x_14432:
[----:B------:R-:W-:Y:S05]  /*7110*/  BSYNC B1 ;  /* 0x0000000000017941 */ /* 0x000fea0003800000 */
.L_x_14431:
[----:B--2--5:R-:W-:Y:S01]  /*7120*/  IMAD.MOV.U32 R0, RZ, RZ, R20 ;  /* 0x000000ffff007224 */ /* 0x024fe200078e0014 */
[----:B------:R-:W-:Y:S01]  /*7130*/  UMOV UR4, 0xffffffff ;  /* 0xffffffff00047882 */ /* 0x000fe20000000000 */
[----:B-1----:R-:W-:Y:S01]  /*7140*/  IMAD.MOV.U32 R3, RZ, RZ, R21 ;  /* 0x000000ffff037224 */ /* 0x002fe200078e0015 */
[----:B------:R-:W-:Y:S01]  /*7150*/  CS2R R26, SRZ ;  /* 0x00000000001a7805 */ /* 0x000fe2000001ff00 */
[----:B---3--:R-:W-:Y:S02]  /*7160*/  IMAD.MOV.U32 R5, RZ, RZ, R28 ;  /* 0x000000ffff057224 */ /* 0x008fe400078e001c */
[----:B------:R-:W-:Y:S01]  /*7170*/  IMAD.MOV.U32 R9, RZ, RZ, R29 ;  /* 0x000000ffff097224 */ /* 0x000fe200078e001d */
[----:B------:R-:W-:Y:S01]  /*7180*/  PRMT R44, R3, 0x5410, R0 ;  /* 0x00005410032c7816 */ /* 0x000fe20000000000 */
[----:B------:R-:W-:Y:S02]  /*7190*/  IMAD.MOV.U32 R0, RZ, RZ, R24 ;  /* 0x000000ffff007224 */ /* 0x000fe400078e0018 */
[----:B------:R-:W-:Y:S01]  /*71a0*/  IMAD.MOV.U32 R3, RZ, RZ, R25 ;  /* 0x000000ffff037224 */ /* 0x000fe200078e0019 */
[----:B------:R-:W-:Y:S01]  /*71b0*/  PRMT R39, R9, 0x5410, R5 ;  /* 0x0000541009277816 */ /* 0x000fe20000000005 */
[----:B------:R-:W-:-:S02]  /*71c0*/  IMAD.MOV.U32 R5, RZ, RZ, R30 ;  /* 0x000000ffff057224 */ /* 0x000fc400078e001e */
[----:B------:R-:W-:Y:S01]  /*71d0*/  IMAD.MOV.U32 R9, RZ, RZ, R31 ;  /* 0x000000ffff097224 */ /* 0x000fe200078e001f */
[----:B------:R-:W-:-:S04]  /*71e0*/  PRMT R45, R0, 0x5410, R3 ;  /* 0x00005410002d7816 */ /* 0x000fc80000000003 */
[----:B------:R-:W-:Y:S01]  /*71f0*/  PRMT R40, R5, 0x5410, R9 ;  /* 0x0000541005287816 */ /* 0x000fe20000000009 */
[----:B------:R-:W-:Y:S06]  /*7200*/  BRA.DIV UR4, `(.L_x_14433) ;  /* 0x0000015604087947 */ /* 0x000fec000b800000 */
[----:B------:R1:W2:Y:S04]  /*7210*/  SHFL.IDX PT, R3, R6, 0x1, 0x1c1f ;  /* 0x003c1f0006037f89 */ /* 0x0002a800000e0000 */
[----:B------:R1:W3:Y:S04]  /*7220*/  SHFL.IDX PT, R0, R4, 0x1, 0x1c1f ;  /* 0x003c1f0004007f89 */ /* 0x0002e800000e0000 */
[----:B------:R1:W0:Y:S04]  /*7230*/  SHFL.IDX PT, R5, R8, 0x1, 0x1c1f ;  /* 0x003c1f0008057f89 */ /* 0x00022800000e0000 */
[----:B----4-:R1:W4:Y:S02]  /*7240*/  SHFL.IDX PT, R14, R7, 0x1, 0x1c1f ;  /* 0x003c1f00070e7f89 */ /* 0x01032400000e0000 */
.L_x_14675:
[----:B01----:R-:W5:Y:S04]  /*7250*/  LDL R6, [R1+0x44] ;  /* 0x0000440001067983 */ /* 0x003f680000100800 */
[----:B------:R-:W2:Y:S01]  /*7260*/  LDL R37, [R1+0x48] ;  /* 0x0000480001257983 */ /* 0x000ea20000100800 */
[----:B------:R-:W-:Y:S01]  /*7270*/  VIADD R41, R41, 0x40 ;  /* 0x0000004029297836 */ /* 0x000fe20000000000 */
[----:B------:R-:W-:Y:S01]  /*7280*/  BSSY B1, `(.L_x_14434) ;  /* 0x0000022000017945 */ /* 0x000fe20003800000 */
[----:B------:R-:W-:Y:S02]  /*7290*/  CS2R R10, SRZ ;  /* 0x00000000000a7805 */ /* 0x000fe4000001ff00 */
[----:B------:R-:W-:Y:S02]  /*72a0*/  CS2R R8, SRZ ;  /* 0x0000000000087805 */ /* 0x000fe4000001ff00 */
[----:B------:R-:W-:-:S02]  /*72b0*/  CS2R R12, SRZ ;  /* 0x00000000000c7805 */ /* 0x000fc4000001ff00 */
[----:B------:R-:W-:Y:S02]  /*72c0*/  ISETP.GE.AND P0, PT, R41, R38, PT ;  /* 0x000000262900720c */ /* 0x000fe40003f06270 */
[----:B-----5:R-:W-:-:S04]  /*72d0*/  LEA.HI R4, R6, R6, RZ, 0x1 ;  /* 0x0000000606047211 */ /* 0x020fc800078f08ff */
[----:B------:R-:W-:Y:S01]  /*72e0*/  LOP3.LUT R4, R4, 0xfffffffe, RZ, 0xc0, !PT ;  /* 0xfffffffe04047812 */ /* 0x000fe200078ec0ff */
[----:B--2---:R-:W-:-:S04]  /*72f0*/  IMAD.SHL.U32 R32, R37, 0x40, RZ ;  /* 0x0000004025207824 */ /* 0x004fc800078e00ff */
[----:B------:R-:W-:-:S05]  /*7300*/  IMAD.IADD R4, R6, 0x1, -R4 ;  /* 0x0000000106047824 */ /* 0x000fca00078e0a04 */
[----:B------:R-:W-:Y:S01]  /*7310*/  SHF.L.U32 R36, R4, 0x1f, RZ ;  /* 0x0000001f04247819 */ /* 0x000fe200000006ff */
[----:B------:R-:W-:Y:S06]  /*7320*/  @P0 BRA `(.L_x_14435) ;  /* 0x00000000005c0947 */ /* 0x000fec0003800000 */
[----:B------:R-:W2:Y:S01]  /*7330*/  LDL R15, [R1+0x50] ;  /* 0x00005000010f7983 */ /* 0x000ea20000100800 */
[----:B------:R-:W-:Y:S01]  /*7340*/  ULDC UR4, c[0x0][0x3f4] ;  /* 0x0000fd0000047ab9 */ /* 0x000fe20000000800 */
[----:B---3--:R-:W-:Y:S01]  /*7350*/  IMAD.MOV.U32 R6, RZ, RZ, R0 ;  /* 0x000000ffff067224 */ /* 0x008fe200078e0000 */
[----:B------:R-:W-:Y:S01]  /*7360*/  ISETP.GE.AND P3, PT, R206, UR4, PT ;  /* 0x00000004ce007c0c */ /* 0x000fe2000bf66270 */
[----:B------:R-:W-:Y:S01]  /*7370*/  IMAD.MOV.U32 R7, RZ, RZ, R3 ;  /* 0x000000ffff077224 */ /* 0x000fe200078e0003 */
[----:B------:R-:W-:Y:S02]  /*7380*/  ISETP.GE.AND P2, PT, R200, UR4, PT ;  /* 0x00000004c8007c0c */ /* 0x000fe4000bf46270 */
[----:B------:R-:W-:-:S09]  /*7390*/  CS2R R10, SRZ ;  /* 0x00000000000a7805 */ /* 0x000fd2000001ff00 */
[----:B------:R-:W-:Y:S01]  /*73a0*/  @!P3 IMAD.SHL.U32 R9, R206, 0x2, RZ ;  /* 0x00000002ce09b824 */ /* 0x000fe200078e00ff */
[----:B------:R-:W-:Y:S02]  /*73b0*/  CS2R R12, SRZ ;  /* 0x00000000000c7805 */ /* 0x000fe4000001ff00 */
[----:B------:R-:W-:Y:S01]  /*73c0*/  CS2R R26, SRZ ;  /* 0x00000000001a7805 */ /* 0x000fe2000001ff00 */
[----:B------:R-:W-:Y:S01]  /*73d0*/  @!P2 IMAD.WIDE R6, R200, 0x2, R6 ;  /* 0x00000002c806a825 */ /* 0x000fe200078e0206 */
[-C--:B------:R-:W-:Y:S02]  /*73e0*/  @!P3 IADD3 R34, P0, R0, R9.reuse, RZ ;  /* 0x000000090022b210 */ /* 0x080fe40007f1e0ff */
[----:B----4-:R-:W-:Y:S02]  /*73f0*/  @!P3 IADD3 R4, P1, R14, R9, RZ ;  /* 0x000000090e04b210 */ /* 0x010fe40007f3e0ff */
[----:B------:R0:W5:Y:S01]  /*7400*/  @!P2 LD.E.64 R10, desc[UR40][R6.64] ;  /* 0x00000028060aa980 */ /* 0x000162000c101b00 */
[----:B--2---:R-:W-:-:S02]  /*7410*/  @!P3 SHF.L.U64.HI R8, R206, 0x1, R15 ;  /* 0x00000001ce08b819 */ /* 0x004fc4000001020f */
[----:B------:R-:W-:-:S03]  /*7420*/  MOV R15, R5 ;  /* 0x00000005000f7202 */ /* 0x000fc60000000f00 */
[--C-:B------:R-:W-:Y:S02]  /*7430*/  @!P3 IMAD.X R35, R3, 0x1, R8.reuse, P0 ;  /* 0x000000010323b824 */ /* 0x100fe400000e0608 */
[----:B------:R-:W-:Y:S01]  /*7440*/  @!P3 IMAD.X R5, R5, 0x1, R8, P1 ;  /* 0x000000010505b824 */ /* 0x000fe200008e0608 */
[----:B------:R-:W-:Y:S01]  /*7450*/  CS2R R8, SRZ ;  /* 0x0000000000087805 */ /* 0x000fe2000001ff00 */
[----:B------:R-:W-:Y:S01]  /*7460*/  @!P2 IMAD.WIDE R14, R200, 0x2, R14 ;  /* 0x00000002c80ea825 */ /* 0x000fe200078e020e */
[----:B------:R0:W5:Y:S04]  /*7470*/  @!P3 LD.E.64 R26, desc[UR40][R34.64] ;  /* 0x00000028221ab980 */ /* 0x000168000c101b00 */
[----:B------:R0:W5:Y:S04]  /*7480*/  @!P2 LD.E.64 R12, desc[UR40][R14.64] ;  /* 0x000000280e0ca980 */ /* 0x000168000c101b00 */
[----:B------:R0:W5:Y:S02]  /*7490*/  @!P3 LD.E.64 R8, desc[UR40][R4.64] ;  /* 0x000000280408b980 */ /* 0x000164000c101b00 */
.L_x_14435:
[----:B------:R-:W-:Y:S05]  /*74a0*/  BSYNC B1 ;  /* 0x0000000000017941 */ /* 0x000fea0003800000 */
.L_x_14434:
[----:B0-----:R-:W0:Y:S01]  /*74b0*/  S2R R34, SR_TID.X ;  /* 0x0000000000227919 */ /* 0x001e220000002100 */
[----:B------:R-:W1:Y:S01]  /*74c0*/  SYNCS.PHASECHK.TRANS64.TRYWAIT P0, [R19+URZ+0x22800], R36 ;  /* 0x02280024130075a7 */ /* 0x000e62000800017f */
[----:B------:R-:W-:Y:S01]  /*74d0*/  LOP3.LUT R3, R32, 0x1c0, RZ, 0xc0, !PT ;  /* 0x000001c020037812 */ /* 0x000fe200078ec0ff */
[----:B-----5:R-:W-:Y:S01]  /*74e0*/  IMAD.MOV.U32 R4, RZ, RZ, R26 ;  /* 0x000000ffff047224 */ /* 0x020fe200078e001a */
[----:B------:R-:W-:Y:S01]  /*74f0*/  VIADDMNMX R42, R38, -R229, 0x80, PT ;  /* 0x00000080262a7446 */ /* 0x000fe200038009e5 */
[----:B------:R-:W-:Y:S01]  /*7500*/  IMAD.MOV.U32 R5, RZ, RZ, R11 ;  /* 0x000000ffff057224 */ /* 0x000fe200078e000b */
[----:B---3--:R-:W-:Y:S01]  /*7510*/  LOP3.LUT R0, R3, 0x18, R16, 0xf8, !PT ;  /* 0x0000001803007812 */ /* 0x008fe200078ef810 */
[----:B------:R-:W-:Y:S01]  /*7520*/  IMAD.MOV.U32 R6, RZ, RZ, R8 ;  /* 0x000000ffff067224 */ /* 0x000fe200078e0008 */
[----:B------:R-:W-:Y:S01]  /*7530*/  SHF.R.U32.HI R3, RZ, 0x3, R3 ;  /* 0x00000003ff037819 */ /* 0x000fe20000011603 */
[----:B------:R-:W-:Y:S01]  /*7540*/  BSSY B1, `(.L_x_14436) ;  /* 0x0000019000017945 */ /* 0x000fe20003800000 */
[----:B----4-:R-:W-:Y:S01]  /*7550*/  PRMT R14, R4, 0x7610, R14 ;  /* 0x00007610040e7816 */ /* 0x010fe2000000000e */
        /* <DEDUP_REMOVED lines=10> */
[----:B------:R-:W-:Y:S02]  /*7600*/  PRMT R46, R46, 0x5410, R4 ;  /* 0x000054102e2e7816 */ /* 0x000fe40000000004 */
[----:B------:R-:W-:Y:S02]  /*7610*/  PRMT R32, R6, 0x7610, R32 ;  /* 0x0000761006207816 */ /* 0x000fe40000000020 */
[----:B------:R-:W-:Y:S02]  /*7620*/  LOP3.LUT P2, RZ, R37, 0x4, RZ, 0xc0, !PT ;  /* 0x0000000425ff7812 */ /* 0x000fe4000784c0ff */
[----:B------:R-:W-:Y:S01]  /*7630*/  ISETP.GE.AND P1, PT, R23, R42, PT ;  /* 0x0000002a1700720c */ /* 0x000fe20003f26270 */
[----:B0-----:R-:W-:-:S05]  /*7640*/  VIADD R34, R34, 0xffffff80 ;  /* 0xffffff8022227836 */ /* 0x001fca0000000000 */
[----:B------:R-:W-:-:S04]  /*7650*/  SHF.R.S32.HI R7, RZ, 0x1f, R34 ;  /* 0x0000001fff077819 */ /* 0x000fc80000011422 */
[----:B------:R-:W-:-:S04]  /*7660*/  LEA.HI R7, R7, R34, RZ, 0x5 ;  /* 0x0000002207077211 */ /* 0x000fc800078f28ff */
[----:B------:R-:W-:-:S05]  /*7670*/  SHF.R.S32.HI R7, RZ, 0x5, R7 ;  /* 0x00000005ff077819 */ /* 0x000fca0000011407 */
[----:B------:R-:W-:-:S04]  /*7680*/  IMAD R0, R7, 0x200, R0 ;  /* 0x0000020007007824 */ /* 0x000fc800078e0200 */
[----:B------:R-:W-:-:S04]  /*7690*/  IMAD R3, R0, 0x2, R19 ;  /* 0x0000000200037824 */ /* 0x000fc800078e0213 */
[C---:B------:R-:W-:Y:S02]  /*76a0*/  VIADD R4, R3.reuse, 0x18400 ;  /* 0x0001840003047836 */ /* 0x040fe40000000000 */
[----:B------:R-:W-:Y:S01]  /*76b0*/  VIADD R0, R3, 0x18440 ;  /* 0x0001844003007836 */ /* 0x000fe20000000000 */
[----:B-1----:R-:W-:Y:S06]  /*76c0*/  @!P0 BRA `(.L_x_14437) ;  /* 0x0000015000488947 */ /* 0x002fec0003800000 */
.L_x_14676:
[----:B------:R-:W-:Y:S05]  /*76d0*/  BSYNC B1 ;  /* 0x0000000000017941 */ /* 0x000fea0003800000 */
.L_x_14436:
        /* <DEDUP_REMOVED lines=13> */
[----:B------:R-:W-:Y:S02]  /*77b0*/  PRMT R38, R40, 0x5432, R38 ;  /* 0x0000543228267816 */ /* 0x000fe40000000026 */
[C---:B------:R-:W-:Y:S02]  /*77c0*/  PRMT R35, R39.reuse, 0x5410, R35 ;  /* 0x0000541027237816 */ /* 0x040fe40000000023 */
[----:B------:R-:W-:Y:S01]  /*77d0*/  PRMT R34, R39, 0x5432, R34 ;  /* 0x0000543227227816 */ /* 0x000fe20000000022 */
[----:B------:R-:W-:Y:S01]  /*77e0*/  IMAD.U32 R39, R38, 0x10000, RZ ;  /* 0x0001000026277824 */ /* 0x000fe200078e00ff */
[----:B------:R-:W-:Y:S01]  /*77f0*/  SHF.R.U64 R37, R30, 0x10, R31 ;  /* 0x000000101e257819 */ /* 0x000fe2000000121f */
[----:B0-----:R-:W-:Y:S01]  /*7800*/  IMAD.U32 R36, R35, 0x10000, RZ ;  /* 0x0001000023247824 */ /* 0x001fe200078e00ff */
[----:B------:R-:W-:-:S02]  /*7810*/  LOP3.LUT R38, R38, 0xffff0000, RZ, 0xc0, !PT ;  /* 0xffff000026267812 */ /* 0x000fc400078ec0ff */
        /* <DEDUP_REMOVED lines=35> */
.L_x_14441:
[----:B------:R-:W-:Y:S05]  /*7a50*/  BSYNC B2 ;  /* 0x0000000000027941 */ /* 0x000fea0003800000 */
.L_x_14440:
        /* <DEDUP_REMOVED lines=19> */
[----:B0-----:R-:W-:Y:S01]  /*7b90*/  FMUL.FTZ R36, R21, R30 ;  /* 0x0000001e15247220 */ /* 0x001fe20000410000 */
        /* <DEDUP_REMOVED lines=27> */
.L_x_14439:
[----:B------:R-:W-:Y:S05]  /*7d50*/  BSYNC B1 ;  /* 0x0000000000017941 */ /* 0x000fea0003800000 */
.L_x_14438:
        /* <DEDUP_REMOVED lines=54> */
.L_x_14444:
[----:B------:R-:W-:Y:S05]  /*80c0*/  BSYNC B1 ;  /* 0x0000000000017941 */ /* 0x000fea0003800000 */
.L_x_14443:
[----:B------:R-:W-:Y:S05]  /*80d0*/  @P1 BRA `(.L_x_14442) ;  /* 0x0000001800381947 */ /* 0x000fea0003800000 */
[----:B-1----:R-:W1:Y:S01]  /*80e0*/  LDS.128 R4, [R0+0x2000] ;  /* 0x0020000000047984 */ /* 0x002e620000000c00 */
        /* <DEDUP_REMOVED lines=12> */
[C---:B-1----:R-:W-:Y:S01]  /*81b0*/  LOP3.LUT R9, R6.reuse, 0xffff0000, RZ, 0xc0, !PT ;  /* 0xffff000006097812 */ /* 0x042fe200078ec0ff */
[C---:B------:R-:W-:Y:S01]  /*81c0*/  IMAD.U32 R10, R7.reuse, 0x10000, RZ ;  /* 0x00010000070a7824 */ /* 0x040fe200078e00ff */
[----:B------:R-:W-:Y:S01]  /*81d0*/  LOP3.LUT R7, R7, 0xffff0000, RZ, 0xc0, !PT ;  /* 0xffff000007077812 */ /* 0x000fe200078ec0ff */
        /* <DEDUP_REMOVED lines=31> */
.L_x_14429:
[----:B------:R-:W0:Y:S01]  /*83d0*/  S2R R0, SR_TID.X ;  /* 0x0000000000007919 */ /* 0x000e220000002100 */
[----:B------:R-:W1:Y:S01]  /*83e0*/  LDC R21, c[0x0][0x448] ;  /* 0x00011200ff157b82 */ /* 0x000e620000000800 */
[----:B------:R-:W-:Y:S01]  /*83f0*/  ULDC.64 UR4, c[0x0][0x3f8] ;  /* 0x0000fe0000047ab9 */ /* 0x000fe20000000a00 */
[----:B------:R-:W-:Y:S01]  /*8400*/  ULDC.64 UR6, c[0x0][0x408] ;  /* 0x0001020000067ab9 */ /* 0x000fe20000000a00 */
[----:B------:R-:W-:Y:S02]  /*8410*/  IMAD.MOV.U32 R4, RZ, RZ, R26 ;  /* 0x000000ffff047224 */ /* 0x000fe400078e001a */
        /* <DEDUP_REMOVED lines=12> */
[----:B0-----:R-:W-:Y:S02]  /*84e0*/  @P0 SHF.R.U32.HI R3, RZ, R5, R0 ;  /* 0x00000005ff030219 */ /* 0x001fe40000011600 */
[----:B------:R-:W-:Y:S02]  /*84f0*/  MOV R5, R29 ;  /* 0x0000001d00057202 */ /* 0x000fe40000000f00 */
        /* <DEDUP_REMOVED lines=52> */
[----:B------:R-:W-:Y:S01]  /*8840*/  @!P1 MOV R21, R7 ;  /* 0x0000000700159202 */ /* 0x000fe20000000f00 */
[----:B------:R-:W-:Y:S01]  /*8850*/  @!P1 IMAD.MOV.U32 R28, RZ, RZ, R4 ;  /* 0x000000ffff1c9224 */ /* 0x000fe200078e0004 */
[----:B------:R-:W-:Y:S01]  /*8860*/  PRMT R31, R8, 0x7610, R31 ;  /* 0x00007610081f7816 */ /* 0x000fe2000000001f */
        /* <DEDUP_REMOVED lines=11> */
.L_x_14686:
        /* <DEDUP_REMOVED lines=24> */
.L_x_14447:
[----:B------:R-:W-:Y:S05]  /*8aa0*/  BSYNC B1 ;  /* 0x0000000000017941 */ /* 0x000fea0003800000 */
.L_x_14446:
[----:B------:R-:W0:Y:S01]  /*8ab0*/  SYNCS.PHASECHK.TRANS64.TRYWAIT P1, [R19+URZ+0x22800], R12 ;  /* 0x0228000c130075a7 */ /* 0x000e22000802017f */
[----:B------:R-:W-:Y:S01]  /*8ac0*/  VIADDMNMX R30, R30, -R229, 0x80, PT ;  /* 0x000000801e1e7446 */ /* 0x000fe200038009e5 */
[C---:B------:R-:W-:Y:S01]  /*8ad0*/  VIADD R13, R23.reuse, 0x40 ;  /* 0x00000040170d7836 */ /* 0x040fe20000000000 */
[----:B-----5:R-:W-:Y:S01]  /*8ae0*/  MOV R14, R9 ;  /* 0x00000009000e7202 */ /* 0x020fe20000000f00 */
[----:B------:R-:W-:Y:S01]  /*8af0*/  IMAD.MOV.U32 R0, RZ, RZ, R6 ;  /* 0x000000ffff007224 */ /* 0x000fe200078e0006 */
[-C--:B------:R-:W-:Y:S01]  /*8b00*/  ISETP.GE.OR P2, PT, R23, R30.reuse, P0 ;  /* 0x0000001e1700720c */ /* 0x080fe20000746670 */
[----:B---3--:R-:W-:Y:S01]  /*8b10*/  IMAD.MOV.U32 R3, RZ, RZ, R7 ;  /* 0x000000ffff037224 */ /* 0x008fe200078e0007 */
[----:B------:R-:W-:Y:S01]  /*8b20*/  ISETP.GE.OR P0, PT, R13, R30, P0 ;  /* 0x0000001e0d00720c */ /* 0x000fe20000706670 */
[----:B------:R-:W-:Y:S01]  /*8b30*/  IMAD.MOV.U32 R13, RZ, RZ, R8 ;  /* 0x000000ffff0d7224 */ /* 0x000fe200078e0008 */
[----:B------:R-:W-:Y:S01]  /*8b40*/  BSSY B1, `(.L_x_14448) ;  /* 0x000000a000017945 */ /* 0x000fe20003800000 */
[----:B------:R-:W-:Y:S01]  /*8b50*/  PRMT R52, R14, 0x7610, R52 ;  /* 0x000076100e347816 */ /* 0x000fe20000000034 */
[----:B------:R-:W-:Y:S01]  /*8b60*/  IMAD.MOV.U32 R53, RZ, RZ, R10 ;  /* 0x000000ffff357224 */ /* 0x000fe200078e000a */
[----:B------:R-:W-:Y:S01]  /*8b70*/  PRMT R49, R0, 0x5410, R3 ;  /* 0x0000541000317816 */ /* 0x000fe20000000003 */
[----:B------:R-:W-:Y:S01]  /*8b80*/  IMAD.MOV.U32 R0, RZ, RZ, R4 ;  /* 0x000000ffff007224 */ /* 0x000fe200078e0004 */
[----:B------:R-:W-:Y:S01]  /*8b90*/  PRMT R51, R13, 0x7610, R51 ;  /* 0x000076100d337816 */ /* 0x000fe20000000033 */
[----:B------:R-:W-:-:S02]  /*8ba0*/  IMAD.MOV.U32 R3, RZ, RZ, R5 ;  /* 0x000000ffff037224 */ /* 0x000fc400078e0005 */
[----:B------:R-:W-:-:S03]  /*8bb0*/  IMAD.MOV.U32 R54, RZ, RZ, R11 ;  /* 0x000000ffff367224 */ /* 0x000fc600078e000b */
[----:B------:R-:W-:Y:S01]  /*8bc0*/  PRMT R50, R3, 0x5410, R0 ;  /* 0x0000541003327816 */ /* 0x000fe20000000000 */
[----:B0-----:R-:W-:Y:S06]  /*8bd0*/  @!P1 BRA `(.L_x_14449) ;  /* 0x0000014000849947 */ /* 0x001fec0003800000 */
.L_x_14687:
[----:B------:R-:W-:Y:S05]  /*8be0*/  BSYNC B1 ;  /* 0x0000000000017941 */ /* 0x000fea0003800000 */
.L_x_14448:
[----:B------:R-:W-:Y:S04]  /*8bf0*/  BSSY B1, `(.L_x_14450) ;  /* 0x0000070000017945 */ /* 0x000fe80003800000 */
[----:B------:R-:W-:Y:S05]  /*8c00*/  @P2 BRA `(.L_x_14451) ;  /* 0x0000000400b82947 */ /* 0x000fea0003800000 */
[----:B------:R-:W2:Y:S01]  /*8c10*/  LDL R0, [R1+0x48] ;  /* 0x0000480001007983 */ /* 0x000ea20000100800 */
[----:B------:R-:W-:Y:S02]  /*8c20*/  SHF.R.U64 R34, R38, 0x10, R39 ;  /* 0x0000001026227819 */ /* 0x000fe40000001227 */
[--C-:B------:R-:W-:Y:S01]  /*8c30*/  SHF.R.U64 R36, R36, 0x10, R37.reuse ;  /* 0x0000001024247819 */ /* 0x100fe20000001225 */
[----:B------:R-:W1:Y:S01]  /*8c40*/  S2R R3, SR_TID.X ;  /* 0x0000000000037919 */ /* 0x000e620000002100 */
[----:B------:R-:W-:Y:S02]  /*8c50*/  PRMT R34, R31, 0x5410, R34 ;  /* 0x000054101f227816 */ /* 0x000fe40000000022 */
[----:B------:R-:W-:Y:S02]  /*8c60*/  SHF.R.U32.HI R38, RZ, 0x10, R37 ;  /* 0x00000010ff267819 */ /* 0x000fe40000011625 */
[----:B------:R-:W-:Y:S01]  /*8c70*/  SHF.R.U32.HI R40, RZ, 0x10, R29 ;  /* 0x00000010ff287819 */ /* 0x000fe2000001161d */
[----:B------:R-:W-:Y:S01]  /*8c80*/  IMAD.U32 R37, R34, 0x10000, RZ ;  /* 0x0001000022257824 */ /* 0x000fe200078e00ff */
[----:B------:R-:W-:-:S02]  /*8c90*/  SHF.R.U64 R42, R20, 0x10, R21 ;  /* 0x00000010142a7819 */ /* 0x000fc40000001215 */
[----:B------:R-:W-:Y:S02]  /*8ca0*/  PRMT R40, R47, 0x5432, R40 ;  /* 0x000054322f287816 */ /* 0x000fe40000000028 */
[----:B------:R-:W-:Y:S02]  /*8cb0*/  PRMT R42, R45, 0x5432, R42 ;  /* 0x000054322d2a7816 */ /* 0x000fe4000000002a */
[----:B------:R-:W-:Y:S02]  /*8cc0*/  SHF.R.U32.HI R43, RZ, 0x10, R21 ;  /* 0x00000010ff2b7819 */ /* 0x000fe40000011615 */
[----:B------:R-:W-:Y:S02]  /*8cd0*/  LOP3.LUT R34, R34, 0xffff0000, RZ, 0xc0, !PT ;  /* 0xffff000022227812 */ /* 0x000fe400078ec0ff */
[C---:B------:R-:W-:Y:S02]  /*8ce0*/  PRMT R38, R44.reuse, 0x5432, R38 ;  /* 0x000054322c267816 */ /* 0x040fe40000000026 */
[----:B------:R-:W-:-:S02]  /*8cf0*/  PRMT R43, R44, 0x5410, R43 ;  /* 0x000054102c2b7816 */ /* 0x000fc4000000002b */
[----:B------:R-:W-:Y:S01]  /*8d00*/  PRMT R36, R31, 0x5432, R36 ;  /* 0x000054321f247816 */ /* 0x000fe20000000024 */
[----:B-1----:R-:W-:-:S05]  /*8d10*/  VIADD R3, R3, 0xffffff80 ;  /* 0xffffff8003037836 */ /* 0x002fca0000000000 */
[----:B------:R-:W-:-:S04]  /*8d20*/  SHF.R.S32.HI R14, RZ, 0x1f, R3 ;  /* 0x0000001fff0e7819 */ /* 0x000fc80000011403 */
[----:B------:R-:W-:Y:S01]  /*8d30*/  LEA.HI R14, R14, R3, RZ, 0x5 ;  /* 0x000000030e0e7211 */ /* 0x000fe200078f28ff */
[----:B------:R-:W-:-:S03]  /*8d40*/  IMAD.IADD R3, R16, 0x1, R35 ;  /* 0x0000000110037824 */ /* 0x000fc600078e0223 */
[----:B------:R-:W-:Y:S01]  /*8d50*/  SHF.R.S32.HI R14, RZ, 0x5, R14 ;  /* 0x00000005ff0e7819 */ /* 0x000fe2000001140e */
[----:B--2---:R-:W-:-:S05]  /*8d60*/  IMAD.SHL.U32 R0, R0, 0x40, RZ ;  /* 0x0000004000007824 */ /* 0x004fca00078e00ff */
[----:B0-----:R-:W-:-:S04]  /*8d70*/  LOP3.LUT R12, R0, 0x1c0, RZ, 0xc0, !PT ;  /* 0x000001c0000c7812 */ /* 0x001fc800078ec0ff */
[C---:B------:R-:W-:Y:S02]  /*8d80*/  LOP3.LUT R0, R12.reuse, 0x38, R16, 0xf8, !PT ;  /* 0x000000380c007812 */ /* 0x040fe400078ef810 */
[----:B------:R-:W-:Y:S02]  /*8d90*/  SHF.R.U32.HI R13, RZ, 0x3, R12 ;  /* 0x00000003ff0d7819 */ /* 0x000fe4000001160c */
[----:B------:R-:W-:Y:S02]  /*8da0*/  LOP3.LUT R3, R12, 0x38, R3, 0xf8, !PT ;  /* 0x000000380c037812 */ /* 0x000fe400078ef803 */
[-C--:B------:R-:W-:Y:S02]  /*8db0*/  LOP3.LUT R0, R0, R13.reuse, RZ, 0x3c, !PT ;  /* 0x0000000d00007212 */ /* 0x080fe400078e3cff */
[----:B------:R-:W-:-:S03]  /*8dc0*/  LOP3.LUT R3, R3, R13, RZ, 0x3c, !PT ;  /* 0x0000000d03037212 */ /* 0x000fc600078e3cff */
[----:B------:R-:W-:-:S04]  /*8dd0*/  IMAD R0, R14, 0x200, R0 ;  /* 0x000002000e007824 */ /* 0x000fc800078e0200 */
[----:B------:R-:W-:Y:S02]  /*8de0*/  IMAD R46, R0, 0x2, R19 ;  /* 0x00000002002e7824 */ /* 0x000fe400078e0213 */
[----:B------:R-:W-:Y:S01]  /*8df0*/  IMAD R0, R14, 0x200, R3 ;  /* 0x000002000e007824 */ /* 0x000fe200078e0203 */
[----:B------:R-:W-:Y:S02]  /*8e00*/  SHF.R.U32.HI R3, RZ, 0x10, R39 ;  /* 0x00000010ff037819 */ /* 0x000fe40000011627 */
[----:B------:R-:W0:Y:S01]  /*8e10*/  LDS.128 R12, [R46+0x18400] ;  /* 0x018400002e0c7984 */ /* 0x000e220000000c00 */
[----:B------:R-:W-:Y:S01]  /*8e20*/  IMAD R48, R0, 0x2, R19 ;  /* 0x0000000200307824 */ /* 0x000fe200078e0213 */
[----:B------:R-:W-:Y:S02]  /*8e30*/  SHF.R.U64 R39, R28, 0x10, R29 ;  /* 0x000000101c277819 */ /* 0x000fe4000000121d */
[----:B------:R-:W-:Y:S02]  /*8e40*/  PRMT R32, R32, 0x5410, R3 ;  /* 0x0000541020207816 */ /* 0x000fe40000000003 */
[----:B------:R-:W1:Y:S01]  /*8e50*/  LDS.128 R24, [R48+0x18400] ;  /* 0x0184000030187984 */ /* 0x000e620000000c00 */
[----:B------:R-:W-:-:S05]  /*8e60*/  PRMT R39, R45, 0x5410, R39 ;  /* 0x000054102d277816 */ /* 0x000fca0000000027 */
[C---:B------:R-:W-:Y:S01]  /*8e70*/  IMAD.U32 R41, R39.reuse, 0x10000, RZ ;  /* 0x0001000027297824 */ /* 0x040fe200078e00ff */
        /* <DEDUP_REMOVED lines=17> */
[----:B------:R-:W-:Y:S02]  /*8f90*/  IMAD.U32 R0, R32, 0x10000, RZ ;  /* 0x0001000020007824 */ /* 0x000fe400078e00ff */
[C---:B------:R-:W-:Y:S01]  /*8fa0*/  FMUL.FTZ R37, R29.reuse, R28 ;  /* 0x0000001c1d257220 */ /* 0x040fe20000410000 */
[----:B------:R-:W-:Y:S01]  /*8fb0*/  FMUL.FTZ R24, R24, R34 ;  /* 0x0000002218187220 */ /* 0x000fe20000410000 */
[----:B------:R-:W-:Y:S01]  /*8fc0*/  LOP3.LUT R40, R40, 0xffff0000, RZ, 0xc0, !PT ;  /* 0xffff000028287812 */ /* 0x000fe200078ec0ff */
[----:B------:R-:W-:Y:S01]  /*8fd0*/  FMUL.FTZ R29, R29, R0 ;  /* 0x000000001d1d7220 */ /* 0x000fe20000410000 */
[----:B------:R-:W-:Y:S01]  /*8fe0*/  LOP3.LUT R32, R32, 0xffff0000, RZ, 0xc0, !PT ;  /* 0xffff000020207812 */ /* 0x000fe200078ec0ff */
[C---:B------:R-:W-:Y:S01]  /*8ff0*/  FFMA.FTZ R44, R3.reuse, R34, -R44 ;  /* 0x00000022032c7223 */ /* 0x040fe2000001082c */
[----:B------:R-:W-:Y:S01]  /*9000*/  SHF.L.U32 R30, R26, 0x10, RZ ;  /* 0x000000101a1e7819 */ /* 0x000fe200000006ff */
[C---:B------:R-:W-:Y:S01]  /*9010*/  FFMA.FTZ R28, R12.reuse, R28, R29 ;  /* 0x0000001c0c1c7223 */ /* 0x040fe2000001001d */
[----:B------:R-:W-:Y:S01]  /*9020*/  FFMA.FTZ R24, R3, R39, R24 ;  /* 0x0000002703187223 */ /* 0x000fe20000010018 */
[----:B------:R-:W-:Y:S01]  /*9030*/  FFMA.FTZ R37, R12, R0, -R37 ;  /* 0x000000000c257223 */ /* 0x000fe20000010825 */
[----:B------:R-:W-:-:S02]  /*9040*/  IMAD.U32 R29, R42, 0x10000, RZ ;  /* 0x000100002a1d7824 */ /* 0x000fc400078e00ff */
[C---:B------:R-:W-:Y:S01]  /*9050*/  FMUL.FTZ R0, R25.reuse, R40 ;  /* 0x0000002819007220 */ /* 0x040fe20000410000 */
[----:B------:R-:W-:Y:S02]  /*9060*/  IMAD.U32 R3, R36, 0x10000, RZ ;  /* 0x0001000024037824 */ /* 0x000fe400078e00ff */
[-C--:B------:R-:W-:Y:S01]  /*9070*/  FMUL.FTZ R34, R25, R32.reuse ;  /* 0x0000002019227220 */ /* 0x080fe20000410000 */
[----:B------:R-:W-:Y:S02]  /*9080*/  IMAD.U32 R31, R27, 0x10000, RZ ;  /* 0x000100001b1f7824 */ /* 0x000fe400078e00ff */
[C---:B------:R-:W-:Y:S01]  /*9090*/  FMUL.FTZ R39, R30.reuse, R29 ;  /* 0x0000001d1e277220 */ /* 0x040fe20000410000 */
[----:B------:R-:W-:Y:S02]  /*90a0*/  IMAD.U32 R12, R43, 0x10000, RZ ;  /* 0x000100002b0c7824 */ /* 0x000fe400078e00ff */
[C---:B------:R-:W-:Y:S01]  /*90b0*/  FFMA.FTZ R32, R13.reuse, R32, -R0 ;  /* 0x000000200d207223 */ /* 0x040fe20000010800 */
[----:B------:R-:W-:Y:S01]  /*90c0*/  FMUL.FTZ R30, R30, R3 ;  /* 0x000000031e1e7220 */ /* 0x000fe20000410000 */
[----:B------:R-:W-:Y:S01]  /*90d0*/  FFMA.FTZ R25, R13, R40, R34 ;  /* 0x000000280d197223 */ /* 0x000fe20000010022 */
        /* <DEDUP_REMOVED lines=8> */
[----:B------:R-:W-:Y:S02]  /*9160*/  LOP3.LUT R13, R42, 0xffff0000, RZ, 0xc0, !PT ;  /* 0xffff00002a0d7812 */ /* 0x000fe400078ec0ff */
[----:B------:R-:W-:Y:S01]  /*9170*/  LOP3.LUT R27, R27, 0xffff0000, RZ, 0xc0, !PT ;  /* 0xffff00001b1b7812 */ /* 0x000fe200078ec0ff */
[----:B------:R-:W-:Y:S01]  /*9180*/  FFMA.FTZ R29, R21, R12, R20 ;  /* 0x0000000c151d7223 */ /* 0x000fe20000010014 */
[----:B------:R-:W-:Y:S01]  /*9190*/  LOP3.LUT R0, R43, 0xffff0000, RZ, 0xc0, !PT ;  /* 0xffff00002b007812 */ /* 0x000fe200078ec0ff */
[----:B------:R-:W-:Y:S01]  /*91a0*/  FMUL.FTZ R21, R26, R13 ;  /* 0x0000000d1a157220 */ /* 0x000fe20000410000 */
[----:B------:R-:W-:-:S02]  /*91b0*/  LOP3.LUT R3, R36, 0xffff0000, RZ, 0xc0, !PT ;  /* 0xffff000024037812 */ /* 0x000fc400078ec0ff */
[----:B------:R-:W-:Y:S01]  /*91c0*/  LOP3.LUT R38, R38, 0xffff0000, RZ, 0xc0, !PT ;  /* 0xffff000026267812 */ /* 0x000fe200078ec0ff */
[----:B------:R-:W-:Y:S01]  /*91d0*/  FMUL.FTZ R12, R27, R0 ;  /* 0x000000001b0c7220 */ /* 0x000fe20000410000 */
[----:B------:R-:W-:Y:S01]  /*91e0*/  LOP3.LUT R15, R15, 0xffff0000, RZ, 0xc0, !PT ;  /* 0xffff00000f0f7812 */ /* 0x000fe200078ec0ff */
[-C--:B------:R-:W-:Y:S01]  /*91f0*/  FMUL.FTZ R26, R26, R3.reuse ;  /* 0x000000031a1a7220 */ /* 0x080fe20000410000 */
[----:B------:R-:W-:Y:S01]  /*9200*/  FFMA.FTZ R20, R14, R3, -R21 ;  /* 0x000000030e147223 */ /* 0x000fe20000010815 */
[-C--:B------:R-:W-:Y:S01]  /*9210*/  FMUL.FTZ R27, R27, R38.reuse ;  /* 0x000000261b1b7220 */ /* 0x080fe20000410000 */
        /* <DEDUP_REMOVED lines=13> */
.L_x_14451:
[----:B------:R-:W-:Y:S05]  /*92f0*/  BSYNC B1 ;  /* 0x0000000000017941 */ /* 0x000fea0003800000 */
.L_x_14450:
[----:B------:R-:W-:Y:S01]  /*9300*/  PRMT R3, R54, 0x5410, R53 ;  /* 0x0000541036037816 */ /* 0x000fe20000000035 */
[----:B------:R-:W-:Y:S06]  /*9310*/  @P0 BRA `(.L_x_14442) ;  /* 0x0000000400a80947 */ /* 0x000fec0003800000 */
[----:B01----:R-:W2:Y:S01]  /*9320*/  LDL R12, [R1+0x24] ;  /* 0x00002400010c7983 */ /* 0x003ea20000100800 */
        /* <DEDUP_REMOVED lines=12> */
[--C-:B------:R-:W-:Y:S02]  /*93f0*/  SHF.R.U64 R21, R8, 0x10, R9.reuse ;  /* 0x0000001008157819 */ /* 0x100fe40000001209 */
[----:B------:R-:W-:Y:S02]  /*9400*/  PRMT R32, R50, 0x5432, R32 ;  /* 0x0000543232207816 */ /* 0x000fe40000000020 */
[----:B------:R-:W-:Y:S02]  /*9410*/  SHF.R.U32.HI R29, RZ, 0x10, R9 ;  /* 0x00000010ff1d7819 */ /* 0x000fe40000011609 */
[--C-:B------:R-:W-:Y:S01]  /*9420*/  SHF.R.U64 R30, R10, 0x10, R11.reuse ;  /* 0x000000100a1e7819 */ /* 0x100fe2000000120b */
[----:B------:R-:W-:Y:S01]  /*9430*/  IMAD.U32 R34, R32, 0x10000, RZ ;  /* 0x0001000020227824 */ /* 0x000fe200078e00ff */
[----:B------:R-:W-:-:S02]  /*9440*/  SHF.R.U32.HI R31, RZ, 0x10, R11 ;  /* 0x00000010ff1f7819 */ /* 0x000fc4000001160b */
[----:B------:R-:W-:Y:S02]  /*9450*/  SHF.R.U32.HI R35, RZ, 0x10, R5 ;  /* 0x00000010ff237819 */ /* 0x000fe40000011605 */
[----:B------:R-:W-:Y:S02]  /*9460*/  PRMT R21, R51, 0x5410, R21 ;  /* 0x0000541033157816 */ /* 0x000fe40000000015 */
[----:B------:R-:W-:Y:S02]  /*9470*/  SHF.R.U32.HI R38, RZ, 0x10, R7 ;  /* 0x00000010ff267819 */ /* 0x000fe40000011607 */
[----:B------:R-:W-:Y:S01]  /*9480*/  PRMT R30, R3, 0x5432, R30 ;  /* 0x00005432031e7816 */ /* 0x000fe2000000001e */
[----:B------:R-:W-:Y:S01]  /*9490*/  IMAD.U32 R28, R21, 0x10000, RZ ;  /* 0x00010000151c7824 */ /* 0x000fe200078e00ff */
[----:B------:R-:W-:Y:S02]  /*94a0*/  PRMT R31, R3, 0x5410, R31 ;  /* 0x00005410031f7816 */ /* 0x000fe4000000001f */
[----:B------:R-:W-:-:S02]  /*94b0*/  PRMT R35, R50, 0x5410, R35 ;  /* 0x0000541032237816 */ /* 0x000fc40000000023 */
[----:B------:R-:W-:Y:S02]  /*94c0*/  PRMT R29, R52, 0x5410, R29 ;  /* 0x00005410341d7816 */ /* 0x000fe4000000001d */
[----:B------:R-:W-:Y:S01]  /*94d0*/  PRMT R38, R49, 0x5432, R38 ;  /* 0x0000543231267816 */ /* 0x000fe20000000026 */
[----:B------:R-:W-:Y:S01]  /*94e0*/  IMAD.U32 R36, R35, 0x10000, RZ ;  /* 0x0001000023247824 */ /* 0x000fe200078e00ff */
[----:B------:R-:W-:Y:S02]  /*94f0*/  SHF.R.U64 R37, R6, 0x10, R7 ;  /* 0x0000001006257819 */ /* 0x000fe40000001207 */
[----:B------:R-:W-:Y:S02]  /*9500*/  LOP3.LUT R21, R21, 0xffff0000, RZ, 0xc0, !PT ;  /* 0xffff000015157812 */ /* 0x000fe400078ec0ff */
[----:B------:R-:W-:Y:S02]  /*9510*/  PRMT R37, R49, 0x5410, R37 ;  /* 0x0000541031257816 */ /* 0x000fe40000000025 */
[----:B------:R-:W-:Y:S01]  /*9520*/  LOP3.LUT R35, R35, 0xffff0000, RZ, 0xc0, !PT ;  /* 0xffff000023237812 */ /* 0x000fe200078ec0ff */
[----:B--2---:R-:W-:-:S04]  /*9530*/  IMAD.IADD R0, R12, 0x1, R0 ;  /* 0x000000010c007824 */ /* 0x004fc800078e0200 */
[----:B------:R-:W-:Y:S01]  /*9540*/  IMAD R0, R0, 0x2, R19 ;  /* 0x0000000200007824 */ /* 0x000fe200078e0213 */
[----:B---3--:R-:W0:Y:S04]  /*9550*/  LDS.128 R12, [R39+0x18400] ;  /* 0x01840000270c7984 */ /* 0x008e280000000c00 */
[----:B------:R-:W1:Y:S01]  /*9560*/  LDS.128 R24, [R0+0x18400] ;  /* 0x0184000000187984 */ /* 0x000e620000000c00 */
[----:B0-----:R-:W-:Y:S02]  /*9570*/  IMAD.U32 R3, R12, 0x10000, RZ ;  /* 0x000100000c037824 */ /* 0x001fe400078e00ff */
[----:B-1----:R-:W-:-:S04]  /*9580*/  IMAD.U32 R9, R24, 0x10000, RZ ;  /* 0x0001000018097824 */ /* 0x002fc800078e00ff */
[----:B------:R-:W-:Y:S01]  /*9590*/  FMUL.FTZ R40, R9, R34 ;  /* 0x0000002209287220 */ /* 0x000fe20000410000 */
[----:B------:R-:W-:Y:S01]  /*95a0*/  IMAD.U32 R11, R25, 0x10000, RZ ;  /* 0x00010000190b7824 */ /* 0x000fe200078e00ff */
[----:B------:R-:W-:Y:S01]  /*95b0*/  LOP3.LUT R10, R24, 0xffff0000, RZ, 0xc0, !PT ;  /* 0xffff0000180a7812 */ /* 0x000fe200078ec0ff */
[-C--:B------:R-:W-:Y:S01]  /*95c0*/  FMUL.FTZ R42, R9, R28.reuse ;  /* 0x0000001c092a7220 */ /* 0x080fe20000410000 */
[----:B------:R-:W-:Y:S01]  /*95d0*/  FFMA.FTZ R40, R3, R28, -R40 ;  /* 0x0000001c03287223 */ /* 0x000fe20000010828 */
[----:B------:R-:W-:Y:S01]  /*95e0*/  LOP3.LUT R24, R25, 0xffff0000, RZ, 0xc0, !PT ;  /* 0xffff000019187812 */ /* 0x000fe200078ec0ff */
[----:B------:R-:W-:Y:S02]  /*95f0*/  IMAD.U32 R28, R29, 0x10000, RZ ;  /* 0x000100001d1c7824 */ /* 0x000fe400078e00ff */
[----:B------:R-:W-:Y:S02]  /*9600*/  IMAD.U32 R20, R27, 0x10000, RZ ;  /* 0x000100001b147824 */ /* 0x000fe400078e00ff */
[----:B------:R-:W-:-:S02]  /*9610*/  IMAD.U32 R25, R38, 0x10000, RZ ;  /* 0x0001000026197824 */ /* 0x000fc400078e00ff */
[----:B------:R-:W-:Y:S01]  /*9620*/  FMUL.FTZ R44, R11, R36 ;  /* 0x000000240b2c7220 */ /* 0x000fe20000410000 */
[----:B------:R-:W-:Y:S02]  /*9630*/  IMAD.U32 R5, R13, 0x10000, RZ ;  /* 0x000100000d057824 */ /* 0x000fe400078e00ff */
[----:B------:R-:W-:Y:S01]  /*9640*/  FFMA.FTZ R42, R3, R34, R42 ;  /* 0x00000022032a7223 */ /* 0x000fe2000001002a */
[----:B------:R-:W-:Y:S02]  /*9650*/  IMAD.U32 R3, R31, 0x10000, RZ ;  /* 0x000100001f037824 */ /* 0x000fe400078e00ff */
[-C--:B------:R-:W-:Y:S01]  /*9660*/  FMUL.FTZ R34, R11, R28.reuse ;  /* 0x0000001c0b227220 */ /* 0x080fe20000410000 */
[----:B------:R-:W-:Y:S02]  /*9670*/  IMAD.U32 R8, R15, 0x10000, RZ ;  /* 0x000100000f087824 */ /* 0x000fe400078e00ff */
[----:B------:R-:W-:Y:S01]  /*9680*/  FMUL.FTZ R11, R20, R25 ;  /* 0x00000019140b7220 */ /* 0x000fe20000410000 */
[----:B------:R-:W-:Y:S01]  /*9690*/  LOP3.LUT R9, R32, 0xffff0000, RZ, 0xc0, !PT ;  /* 0xffff000020097812 */ /* 0x000fe200078ec0ff */
[----:B------:R-:W-:Y:S01]  /*96a0*/  FFMA.FTZ R44, R5, R28, -R44 ;  /* 0x0000001c052c7223 */ /* 0x000fe2000001082c */
[-C--:B------:R-:W-:Y:S01]  /*96b0*/  FMUL.FTZ R28, R20, R3.reuse ;  /* 0x00000003141c7220 */ /* 0x080fe20000410000 */
[----:B------:R-:W-:Y:S01]  /*96c0*/  LOP3.LUT R4, R12, 0xffff0000, RZ, 0xc0, !PT ;  /* 0xffff00000c047812 */ /* 0x000fe200078ec0ff */
[----:B------:R-:W-:Y:S01]  /*96d0*/  FFMA.FTZ R20, R8, R3, -R11 ;  /* 0x0000000308147223 */ /* 0x000fe2000001080b */
[----:B------:R-:W-:Y:S01]  /*96e0*/  FMUL.FTZ R3, R10, R9 ;  /* 0x000000090a037220 */ /* 0x000fe20000410000 */
[----:B------:R-:W-:Y:S01]  /*96f0*/  LOP3.LUT R12, R13, 0xffff0000, RZ, 0xc0, !PT ;  /* 0xffff00000d0c7812 */ /* 0x000fe200078ec0ff */
[----:B------:R-:W-:Y:S01]  /*9700*/  FFMA.FTZ R34, R5, R36, R34 ;  /* 0x0000002405227223 */ /* 0x000fe20000010022 */
[----:B------:R-:W-:Y:S01]  /*9710*/  SHF.L.U32 R6, R14, 0x10, RZ ;  /* 0x000000100e067819 */ /* 0x000fe200000006ff */
[----:B------:R-:W-:Y:S01]  /*9720*/  IMAD.U32 R13, R26, 0x10000, RZ ;  /* 0x000100001a0d7824 */ /* 0x000fe200078e00ff */
[----:B------:R-:W-:Y:S01]  /*9730*/  LOP3.LUT R7, R14, 0xffff0000, RZ, 0xc0, !PT ;  /* 0xffff00000e077812 */ /* 0x000fe200078ec0ff */
[----:B------:R-:W-:Y:S01]  /*9740*/  IMAD.U32 R5, R37, 0x10000, RZ ;  /* 0x0001000025057824 */ /* 0x000fe200078e00ff */
[----:B------:R-:W-:Y:S01]  /*9750*/  LOP3.LUT R14, R15, 0xffff0000, RZ, 0xc0, !PT ;  /* 0xffff00000f0e7812 */ /* 0x000fe200078ec0ff */
[-C--:B------:R-:W-:Y:S01]  /*9760*/  FMUL.FTZ R11, R10, R21.reuse ;  /* 0x000000150a0b7220 */ /* 0x080fe20000410000 */
[----:B------:R-:W-:Y:S01]  /*9770*/  LOP3.LUT R15, R26, 0xffff0000, RZ, 0xc0, !PT ;  /* 0xffff00001a0f7812 */ /* 0x000fe200078ec0ff */
[----:B------:R-:W-:Y:S01]  /*9780*/  FFMA.FTZ R21, R4, R21, -R3 ;  /* 0x0000001504157223 */ /* 0x000fe20000010803 */
[----:B------:R-:W-:Y:S01]  /*9790*/  LOP3.LUT R26, R27, 0xffff0000, RZ, 0xc0, !PT ;  /* 0xffff00001b1a7812 */ /* 0x000fe200078ec0ff */
[----:B------:R-:W-:-:S02]  /*97a0*/  IMAD.U32 R3, R30, 0x10000, RZ ;  /* 0x000100001e037824 */ /* 0x000fc400078e00ff */
[----:B------:R-:W-:Y:S01]  /*97b0*/  FMUL.FTZ R27, R13, R5 ;  /* 0x000000050d1b7220 */ /* 0x000fe20000410000 */
[----:B------:R-:W-:Y:S01]  /*97c0*/  FFMA.FTZ R11, R4, R9, R11 ;  /* 0x00000009040b7223 */ /* 0x000fe2000001000b */
[----:B------:R-:W-:Y:S01]  /*97d0*/  LOP3.LUT R4, R37, 0xffff0000, RZ, 0xc0, !PT ;  /* 0xffff000025047812 */ /* 0x000fe200078ec0ff */
[-C--:B------:R-:W-:Y:S01]  /*97e0*/  FMUL.FTZ R13, R13, R3.reuse ;  /* 0x000000030d0d7220 */ /* 0x080fe20000410000 */
[----:B------:R-:W-:Y:S01]  /*97f0*/  FFMA.FTZ R27, R6, R3, -R27 ;  /* 0x00000003061b7223 */ /* 0x000fe2000001081b */
[----:B------:R-:W-:Y:S02]  /*9800*/  LOP3.LUT R30, R30, 0xffff0000, RZ, 0xc0, !PT ;  /* 0xffff00001e1e7812 */ /* 0x000fe400078ec0ff */
[----:B------:R-:W-:Y:S01]  /*9810*/  LOP3.LUT R3, R38, 0xffff0000, RZ, 0xc0, !PT ;  /* 0xffff000026037812 */ /* 0x000fe200078ec0ff */
[----:B------:R-:W-:Y:S01]  /*9820*/  FFMA.FTZ R10, R6, R5, R13 ;  /* 0x00000005060a7223 */ /* 0x000fe2000001000d */
[----:B------:R-:W-:Y:S02]  /*9830*/  LOP3.LUT R29, R29, 0xffff0000, RZ, 0xc0, !PT ;  /* 0xffff00001d1d7812 */ /* 0x000fe400078ec0ff */
[----:B------:R-:W-:Y:S01]  /*9840*/  LOP3.LUT R31, R31, 0xffff0000, RZ, 0xc0, !PT ;  /* 0xffff00001f1f7812 */ /* 0x000fe200078ec0ff */
[C---:B------:R-:W-:Y:S01]  /*9850*/  FMUL.FTZ R6, R15.reuse, R4 ;  /* 0x000000040f067220 */ /* 0x040fe20000410000 */
[----:B------:R-:W-:Y:S01]  /*9860*/  FFMA.FTZ R28, R8, R25, R28 ;  /* 0x00000019081c7223 */ /* 0x000fe2000001001c */
[-C--:B------:R-:W-:Y:S01]  /*9870*/  FMUL.FTZ R15, R15, R30.reuse ;  /* 0x0000001e0f0f7220 */ /* 0x080fe20000410000 */
[----:B------:R-:W-:Y:S01]  /*9880*/  FMUL.FTZ R25, R24, R35 ;  /* 0x0000002318197220 */ /* 0x000fe20000410000 */
[----:B------:R-:W-:Y:S01]  /*9890*/  FMUL.FTZ R5, R26, R3 ;  /* 0x000000031a057220 */ /* 0x000fe20000410000 */
[----:B------:R-:W-:Y:S01]  /*98a0*/  FMUL.FTZ R24, R24, R29 ;  /* 0x0000001d18187220 */ /* 0x000fe20000410000 */
[----:B------:R-:W-:Y:S01]  /*98b0*/  FMUL.FTZ R26, R26, R31 ;  /* 0x0000001f1a1a7220 */ /* 0x000fe20000410000 */
[C---:B------:R-:W-:Y:S01]  /*98c0*/  FFMA.FTZ R6, R7.reuse, R30, -R6 ;  /* 0x0000001e07067223 */ /* 0x040fe20000010806 */
[----:B------:R-:W-:Y:S01]  /*98d0*/  FFMA.FTZ R15, R7, R4, R15 ;  /* 0x00000004070f7223 */ /* 0x000fe2000001000f */
        /* <DEDUP_REMOVED lines=14> */
.L_x_14442:
[----:B------:R-:W-:Y:S05]  /*99c0*/  BSYNC B0 ;  /* 0x0000000000007941 */ /* 0x000fea0003800000 */
.L_x_14428:
        /* <DEDUP_REMOVED lines=8> */
.L_x_14425:
[----:B0123--:R-:W0:Y:S01]  /*9a50*/  S2R R0, SR_TID.X ;  /* 0x0000000000007919 */ /* 0x00fe220000002100 */
[----:B------:R-:W-:Y:S01]  /*9a60*/  ISETP.NE.AND P0, PT, R204, 0x3, PT ;  /* 0x00000003cc00780c */ /* 0x000fe20003f05270 */
[----:B------:R-:W-:Y:S05]  /*9a70*/  WARPSYNC.ALL ;  /* 0x0000000000007948 */ /* 0x000fea0003800000 */
[----:B0-----:R-:W-:-:S05]  /*9a80*/  SHF.R.U32.HI R0, RZ, 0x7, R0 ;  /* 0x00000007ff007819 */ /* 0x001fca0000011600 */
[----:B------:R-:W-:-:S05]  /*9a90*/  VIADD R14, R0, 0x8 ;  /* 0x00000008000e7836 */ /* 0x000fca0000000000 */
[----:B------:R0:W-:Y:S06]  /*9aa0*/  BAR.SYNC.DEFER_BLOCKING R14, 0x100 ;  /* 0x0004000e0000751d */ /* 0x0001ec0000010000 */
[----:B------:R-:W-:Y:S05]  /*9ab0*/  @!P0 BRA `(.L_x_14452) ;  /* 0x0000000000048947 */ /* 0x000fea0003800000 */
[----:B------:R-:W-:Y:S01]  /*9ac0*/  BPT.TRAP 0x1 ;  /* 0x000000040000795c */ /* 0x000fe20000300000 */
.L_x_14452:
[----:B------:R-:W-:Y:S01]  /*9ad0*/  IMAD R13, R22, 0x8, R19 ;  /* 0x00000008160d7824 */ /* 0x000fe200078e0213 */
[----:B------:R-:W-:-:S04]  /*9ae0*/  SHF.L.U32 R72, R202, 0x1f, RZ ;  /* 0x0000001fca487819 */ /* 0x000fc800000006ff */
[----:B------:R1:W2:Y:S01]  /*9af0*/  SYNCS.PHASECHK.TRANS64.TRYWAIT P1, [R13+URZ+0x22830], R72 ;  /* 0x022830480d0075a7 */ /* 0x0002a2000802017f */
[----:B------:R-:W-:Y:S05]  /*9b00*/  @!P0 BRA `(.L_x_14453) ;  /* 0x0000000000048947 */ /* 0x000fea0003800000 */
[----:B------:R-:W-:Y:S01]  /*9b10*/  BPT.TRAP 0x1 ;  /* 0x000000040000795c */ /* 0x000fe20000300000 */
.L_x_14453:
[----:B------:R-:W-:Y:S01]  /*9b20*/  VIADD R0, R19, 0x1c400 ;  /* 0x0001c40013007836 */ /* 0x000fe20000000000 */
[----:B------:R-:W-:Y:S01]  /*9b30*/  LOP3.LUT R4, R33, 0x10000, RZ, 0xfc, !PT ;  /* 0x0001000021047812 */ /* 0x000fe200078efcff */
[----:B------:R-:W-:-:S03]  /*9b40*/  IMAD.MOV.U32 R5, RZ, RZ, 0x40000040 ;  /* 0x40000040ff057424 */ /* 0x000fc600078e00ff */
[----:B------:R-:W-:-:S04]  /*9b50*/  SHF.R.U32.HI R0, RZ, 0x4, R0 ;  /* 0x00000004ff007819 */ /* 0x000fc80000011600 */
[----:B------:R-:W-:-:S04]  /*9b60*/  LOP3.LUT R0, R0, 0x3fff, RZ, 0xc0, !PT ;  /* 0x00003fff00007812 */ /* 0x000fc800078ec0ff */
[----:B------:R-:W-:Y:S01]  /*9b70*/  LOP3.LUT R228, R0, 0x10000, RZ, 0xfc, !PT ;  /* 0x0001000000e47812 */ /* 0x000fe200078efcff */
[----:B--2---:R-:W-:Y:S06]  /*9b80*/  @P1 BRA `(.L_x_14454) ;  /* 0x0000000000081947 */ /* 0x004fec0003800000 */
[----:B------:R-:W2:Y:S02]  /*9b90*/  SYNCS.PHASECHK.TRANS64.TRYWAIT P1, [R13+URZ+0x22830], R72 ;  /* 0x022830480d0075a7 */ /* 0x000ea4000802017f */
[----:B--2---:R-:W-:Y:S05]  /*9ba0*/  @!P1 BRA `(.L_x_14455) ;  /* 0x0000013000a49947 */ /* 0x004fea0003800000 */
.L_x_14454:
[----:B------:R-:W-:Y:S01]  /*9bb0*/  IMAD R20, R22, 0x300, R228 ;  /* 0x0000030016147824 */ /* 0x000fe200078e02e4 */
[----:B------:R-:W-:Y:S05]  /*9bc0*/  WARPSYNC.ALL ;  /* 0x0000000000007948 */ /* 0x000fea0003800000 */
[----:B------:R-:W-:Y:S01]  /*9bd0*/  IMAD.MOV.U32 R21, RZ, RZ, 0x40000040 ;  /* 0x40000040ff157424 */ /* 0x000fe200078e00ff */
[----:B------:R-:W-:Y:S01]  /*9be0*/  R2UR UR4, R4 ;  /* 0x00000000040472ca */ /* 0x000fe200000e0000 */
[----:B------:R-:W-:Y:S01]  /*9bf0*/  WARPGROUP.ARRIVE ;  /* 0x00000000000079c5 */ /* 0x000fe20000000000 */
[----:B------:R-:W-:Y:S01]  /*9c00*/  R2UR UR5, R5 ;  /* 0x00000000050572ca */ /* 0x000fe200000e0000 */
[C---:B------:R-:W-:Y:S01]  /*9c10*/  VIADD R6, R20.reuse, 0x2 ;  /* 0x0000000214067836 */ /* 0x040fe20000000000 */
[----:B------:R-:W-:Y:S01]  /*9c20*/  R2UR UR6, R20 ;  /* 0x00000000140672ca */ /* 0x000fe200000e0000 */
[----:B------:R-:W-:Y:S01]  /*9c30*/  IMAD.MOV.U32 R11, RZ, RZ, 0x40000040 ;  /* 0x40000040ff0b7424 */ /* 0x000fe200078e00ff */
[----:B------:R-:W-:Y:S01]  /*9c40*/  R2UR UR7, R21 ;  /* 0x00000000150772ca */ /* 0x000fe200000e0000 */
[----:B------:R-:W-:Y:S01]  /*9c50*/  IMAD.MOV.U32 R7, RZ, RZ, 0x40000040 ;  /* 0x40000040ff077424 */ /* 0x000fe200078e00ff */
[C---:B------:R-:W-:Y:S01]  /*9c60*/  IADD3 R10, R4.reuse, 0x2, RZ ;  /* 0x00000002040a7810 */ /* 0x040fe20007ffe0ff */
[----:B------:R-:W-:Y:S01]  /*9c70*/  VIADD R8, R4, 0x4 ;  /* 0x0000000404087836 */ /* 0x000fe20000000000 */
[----:B------:R-:W3:Y:S01]  /*9c80*/  S2R R0, SR_TID.X ;  /* 0x0000000000007919 */ /* 0x000ee20000002100 */
[----:B------:R-:W-:-:S02]  /*9c90*/  IMAD.MOV.U32 R9, RZ, RZ, 0x40000040 ;  /* 0x40000040ff097424 */ /* 0x000fc400078e00ff */
[----:B------:R-:W-:-:S06]  /*9ca0*/  IMAD.MOV.U32 R21, RZ, RZ, 0x40000040 ;  /* 0x40000040ff157424 */ /* 0x000fcc00078e00ff */
        /* <DEDUP_REMOVED lines=33> */
.L_x_14456:
[----:B------:R-:W4:Y:S01]  /*9ec0*/  LDL.LU R73, [R1] ;  /* 0x0000000001497983 */ /* 0x000f220000300800 */
[----:B------:R-:W5:Y:S01]  /*9ed0*/  LDC R223, c[0x0][0x448] ;  /* 0x00011200ffdf7b82 */ /* 0x000f620000000800 */
[----:B------:R-:W-:Y:S02]  /*9ee0*/  ULDC UR4, c[0x0][0x9d8] ;  /* 0x0002760000047ab9 */ /* 0x000fe40000000800 */
[----:B------:R-:W2:Y:S04]  /*9ef0*/  LDL R12, [R1+0x28] ;  /* 0x00002800010c7983 */ /* 0x000ea80000100800 */
[----:B------:R-:W3:Y:S01]  /*9f00*/  LDL R74, [R1+0x2c] ;  /* 0x00002c00014a7983 */ /* 0x000ee20000100800 */
        /* <DEDUP_REMOVED lines=16> */
[----:B-----5:R-:W-:Y:S01]  /*a010*/  ISETP.NE.AND P1, PT, R223, 0x1, PT ;  /* 0x00000001df00780c */ /* 0x020fe20003f25270 */
[----:B------:R-:W-:Y:S01]  /*a020*/  FMUL.FTZ R47, R47, UR4 ;  /* 0x000000042f2f7c20 */ /* 0x000fe20008410000 */
[----:B------:R-:W-:Y:S01]  /*a030*/  FMUL.FTZ R3, R25, UR4 ;  /* 0x0000000419037c20 */ /* 0x000fe20008410000 */
[----:B------:R-:W-:Y:S01]  /*a040*/  FMUL.FTZ R50, R50, UR4 ;  /* 0x0000000432327c20 */ /* 0x000fe20008410000 */
[----:B------:R5:W1:Y:S01]  /*a050*/  MUFU.TANH R85, R26 ;  /* 0x0000001a00557308 */ /* 0x000a620000002400 */
[----:B------:R-:W-:Y:S01]  /*a060*/  FMUL.FTZ R25, R33, UR4 ;  /* 0x0000000421197c20 */ /* 0x000fe20008410000 */
[----:B------:R-:W-:Y:S01]  /*a070*/  FMUL.FTZ R51, R51, UR4 ;  /* 0x0000000433337c20 */ /* 0x000fe20008410000 */
[----:B------:R-:W-:Y:S01]  /*a080*/  FMUL.FTZ R54, R54, UR4 ;  /* 0x0000000436367c20 */ /* 0x000fe20008410000 */
[----:B------:R-:W-:Y:S01]  /*a090*/  FMUL.FTZ R55, R55, UR4 ;  /* 0x0000000437377c20 */ /* 0x000fe20008410000 */
[----:B------:R-:W-:Y:S01]  /*a0a0*/  FMUL.FTZ R58, R58, UR4 ;  /* 0x000000043a3a7c20 */ /* 0x000fe20008410000 */
[----:B------:R-:W-:Y:S01]  /*a0b0*/  FMUL.FTZ R59, R59, UR4 ;  /* 0x000000043b3b7c20 */ /* 0x000fe20008410000 */
[----:B------:R-:W-:Y:S01]  /*a0c0*/  FMUL.FTZ R62, R62, UR4 ;  /* 0x000000043e3e7c20 */ /* 0x000fe20008410000 */
[----:B------:R1:W3:Y:S01]  /*a0d0*/  MUFU.TANH R81, R30 ;  /* 0x0000001e00517308 */ /* 0x0002e20000002400 */
[----:B0-----:R-:W0:Y:S01]  /*a0e0*/  @P1 LDC R27, c[0x0][0x44c] ;  /* 0x00011300ff1b1b82 */ /* 0x001e220000000800 */
[----:B-----5:R-:W-:Y:S01]  /*a0f0*/  FMUL.FTZ R26, R36, UR4 ;  /* 0x00000004241a7c20 */ /* 0x020fe20008410000 */
[----:B------:R-:W-:Y:S01]  /*a100*/  FMUL.FTZ R63, R63, UR4 ;  /* 0x000000043f3f7c20 */ /* 0x000fe20008410000 */
[----:B------:R-:W-:Y:S01]  /*a110*/  FMUL.FTZ R66, R66, UR4 ;  /* 0x0000000442427c20 */ /* 0x000fe20008410000 */
[----:B------:R-:W-:Y:S01]  /*a120*/  FMUL.FTZ R67, R67, UR4 ;  /* 0x0000000443437c20 */ /* 0x000fe20008410000 */
[----:B------:R-:W-:Y:S01]  /*a130*/  FMUL.FTZ R70, R70, UR4 ;  /* 0x0000000446467c20 */ /* 0x000fe20008410000 */
[----:B------:R-:W-:Y:S01]  /*a140*/  FMUL.FTZ R71, R71, UR4 ;  /* 0x0000000447477c20 */ /* 0x000fe20008410000 */
[----:B------:R-:W5:Y:S01]  /*a150*/  MUFU.TANH R31, R31 ;  /* 0x0000001f001f7308 */ /* 0x000f620000002400 */
[----:B------:R-:W5:Y:S01]  /*a160*/  @P1 LDC R34, c[0x0][0x450] ;  /* 0x00011400ff221b82 */ /* 0x000f620000000800 */
[----:B-1----:R-:W-:Y:S01]  /*a170*/  FMUL.FTZ R30, R41, UR4 ;  /* 0x00000004291e7c20 */ /* 0x002fe20008410000 */
        /* <DEDUP_REMOVED lines=16> */
[----:B------:R-:W-:-:S05]  /*a280*/  FMUL.FTZ R68, R68, UR4 ;  /* 0x0000000444447c20 */ /* 0x000fca0008410000 */
        /* <DEDUP_REMOVED lines=29> */
[----:B----4-:R-:W-:-:S07]  /*a460*/  LOP3.LUT R73, R73, 0xfffffffe, RZ, 0xc0, !PT ;  /* 0xfffffffe49497812 */ /* 0x010fce00078ec0ff */
[----:B------:R-:W-:Y:S01]  /*a470*/  MUFU.TANH R52, R52 ;  /* 0x0000003400347308 */ /* 0x000fe20000002400 */
[----:B--2---:R-:W-:Y:S01]  /*a480*/  IMAD.IADD R12, R12, 0x1, R229 ;  /* 0x000000010c0c7824 */ /* 0x004fe200078e02e5 */
[----:B------:R-:W-:-:S03]  /*a490*/  @P1 LOP3.LUT R73, R73, 0x1, RZ, 0xfc, !PT ;  /* 0x0000000149491812 */ /* 0x000fc600078efcff */
[----:B0-----:R-:W-:-:S03]  /*a4a0*/  @P1 IMAD.HI.U32 R27, R12, R27, RZ ;  /* 0x0000001b0c1b1227 */ /* 0x001fc600078e00ff */
[----:B------:R-:W-:Y:S01]  /*a4b0*/  MUFU.TANH R53, R53 ;  /* 0x0000003500357308 */ /* 0x000fe20000002400 */
[----:B------:R0:W-:Y:S01]  /*a4c0*/  STL [R1], R73 ;  /* 0x0000004901007387 */ /* 0x0001e20000100800 */
[----:B-----5:R-:W-:Y:S01]  /*a4d0*/  @P1 SHF.R.U32.HI R12, RZ, R34, R27 ;  /* 0x00000022ff0c1219 */ /* 0x020fe2000001161b */
[----:B------:R-:W-:-:S05]  /*a4e0*/  IMAD R27, R177, -0x60, R222 ;  /* 0xffffffa0b11b7824 */ /* 0x000fca00078e02de */
[----:B------:R-:W-:Y:S01]  /*a4f0*/  MUFU.TANH R56, R56 ;  /* 0x0000003800387308 */ /* 0x000fe20000002400 */
[----:B------:R-:W2:Y:S01]  /*a500*/  SHFL.IDX PT, R29, R12, 0x1, 0x1c1f ;  /* 0x003c1f000c1d7f89 */ /* 0x000ea200000e0000 */
[----:B------:R-:W-:-:S03]  /*a510*/  VIADD R27, R27, 0x60 ;  /* 0x000000601b1b7836 */ /* 0x000fc60000000000 */
[----:B------:R-:W4:Y:S01]  /*a520*/  SHFL.IDX PT, R12, R12, RZ, 0x1c1f ;  /* 0x001c1fff0c0c7589 */ /* 0x000f2200000e0000 */
[----:B---3--:R-:W-:Y:S02]  /*a530*/  IMAD R87, R74, -0x2, R27 ;  /* 0xfffffffe4a577824 */ /* 0x008fe400078e021b */
[----:B0-----:R0:W3:Y:S01]  /*a540*/  MUFU.TANH R73, R38 ;  /* 0x0000002600497308 */ /* 0x0010e20000002400 */
[----:B------:R-:W5:Y:S02]  /*a550*/  S2R R74, SR_CgaCtaId ;  /* 0x00000000004a7919 */ /* 0x000f640000008800 */
[----:B------:R-:W-:-:S05]  /*a560*/  IADD3 R36, -R220, 0x1, R87 ;  /* 0x00000001dc247810 */ /* 0x000fca0007ffe157 */
[----:B------:R-:W-:Y:S08]  /*a570*/  MUFU.TANH R60, R60 ;  /* 0x0000003c003c7308 */ /* 0x000ff00000002400 */
[----:B------:R-:W-:Y:S01]  /*a580*/  MUFU.TANH R64, R64 ;  /* 0x0000004000407308 */ /* 0x000fe20000002400 */
[----:B--2---:R-:W-:-:S04]  /*a590*/  VIADDMNMX R34, R29, R36, R87, PT ;  /* 0x000000241d227246 */ /* 0x004fc80003800157 */
[C---:B------:R-:W-:Y:S02]  /*a5a0*/  ISETP.GT.AND P1, PT, R34.reuse, RZ, PT ;  /* 0x000000ff2200720c */ /* 0x040fe40003f24270 */
[C---:B------:R-:W-:Y:S01]  /*a5b0*/  ISETP.GT.AND P2, PT, R34.reuse, 0x1, PT ;  /* 0x000000012200780c */ /* 0x040fe20003f44270 */
[----:B------:R-:W-:Y:S01]  /*a5c0*/  MUFU.TANH R68, R68 ;  /* 0x0000004400447308 */ /* 0x000fe20000002400 */
[C---:B------:R-:W-:Y:S02]  /*a5d0*/  ISETP.GT.AND P3, PT, R34.reuse, 0x8, PT ;  /* 0x000000082200780c */ /* 0x040fe40003f64270 */
[----:B------:R-:W-:Y:S02]  /*a5e0*/  FSEL R85, R85, -INF , P1 ;  /* 0xff80000055557808 */ /* 0x000fe40000800000 */
[----:B------:R-:W-:Y:S02]  /*a5f0*/  FSEL R83, R83, -INF , P2 ;  /* 0xff80000053537808 */ /* 0x000fe40001000000 */
[----:B------:R-:W-:-:S02]  /*a600*/  ISETP.GT.AND P1, PT, R34, 0x9, PT ;  /* 0x000000092200780c */ /* 0x000fc40003f24270 */
[----:B------:R-:W-:Y:S02]  /*a610*/  FSEL R81, R81, -INF , P3 ;  /* 0xff80000051517808 */ /* 0x000fe40001800000 */
[----:B0-----:R-:W-:Y:S02]  /*a620*/  FMNMX.FTZ R38, R85, R83, !PT ;  /* 0x0000005355267209 */ /* 0x001fe40007810000 */
[C---:B------:R-:W-:Y:S02]  /*a630*/  ISETP.GT.AND P2, PT, R34.reuse, 0x10, PT ;  /* 0x000000102200780c */ /* 0x040fe40003f44270 */
[----:B------:R-:W-:Y:S02]  /*a640*/  FSEL R79, R31, -INF , P1 ;  /* 0xff8000001f4f7808 */ /* 0x000fe40000800000 */
[----:B------:R-:W-:Y:S02]  /*a650*/  FMNMX.FTZ R38, R81, R38, !PT ;  /* 0x0000002651267209 */ /* 0x000fe40007810000 */
[----:B------:R-:W-:-:S02]  /*a660*/  ISETP.GT.AND P1, PT, R34, 0x11, PT ;  /* 0x000000112200780c */ /* 0x000fc40003f24270 */
[----:B------:R-:W-:Y:S02]  /*a670*/  FSEL R77, R77, -INF , P2 ;  /* 0xff8000004d4d7808 */ /* 0x000fe40001000000 */
[----:B------:R-:W-:Y:S02]  /*a680*/  FMNMX.FTZ R38, R79, R38, !PT ;  /* 0x000000264f267209 */ /* 0x000fe40007810000 */
[C---:B------:R-:W-:Y:S02]  /*a690*/  ISETP.GT.AND P2, PT, R34.reuse, 0x18, PT ;  /* 0x000000182200780c */ /* 0x040fe40003f44270 */
[----:B-1----:R-:W-:Y:S02]  /*a6a0*/  FSEL R75, R35, -INF , P1 ;  /* 0xff800000234b7808 */ /* 0x002fe40000800000 */
[----:B------:R-:W-:Y:S02]  /*a6b0*/  FMNMX.FTZ R38, R77, R38, !PT ;  /* 0x000000264d267209 */ /* 0x000fe40007810000 */
[----:B------:R-:W-:-:S02]  /*a6c0*/  ISETP.GT.AND P1, PT, R34, 0x19, PT ;  /* 0x000000192200780c */ /* 0x000fc40003f24270 */
[----:B---3--:R-:W-:Y:S02]  /*a6d0*/  FSEL R73, R73, -INF , P2 ;  /* 0xff80000049497808 */ /* 0x008fe40001000000 */
[----:B------:R-:W-:Y:S02]  /*a6e0*/  FMNMX.FTZ R38, R75, R38, !PT ;  /* 0x000000264b267209 */ /* 0x000fe40007810000 */
[C---:B------:R-:W-:Y:S02]  /*a6f0*/  ISETP.GT.AND P2, PT, R34.reuse, 0x20, PT ;  /* 0x000000202200780c */ /* 0x040fe40003f44270 */
[----:B------:R-:W-:Y:S02]  /*a700*/  FSEL R37, R37, -INF , P1 ;  /* 0xff80000025257808 */ /* 0x000fe40000800000 */
[----:B------:R-:W-:Y:S02]  /*a710*/  FMNMX.FTZ R38, R73, R38, !PT ;  /* 0x0000002649267209 */ /* 0x000fe40007810000 */
[----:B------:R-:W-:-:S02]  /*a720*/  ISETP.GT.AND P1, PT, R34, 0x21, PT ;  /* 0x000000212200780c */ /* 0x000fc40003f24270 */
[----:B------:R-:W-:Y:S02]  /*a730*/  FSEL R27, R42, -INF , P2 ;  /* 0xff8000002a1b7808 */ /* 0x000fe40001000000 */
[----:B------:R-:W-:Y:S01]  /*a740*/  FMNMX.FTZ R38, R37, R38, !PT ;  /* 0x0000002625267209 */ /* 0x000fe20007810000 */
[----:B------:R-:W-:Y:S01]  /*a750*/  MUFU.TANH R42, R65 ;  /* 0x00000041002a7308 */ /* 0x000fe20000002400 */
[C---:B------:R-:W-:Y:S02]  /*a760*/  ISETP.GT.AND P2, PT, R34.reuse, 0x28, PT ;  /* 0x000000282200780c */ /* 0x040fe40003f44270 */
[----:B------:R-:W-:Y:S02]  /*a770*/  FSEL R29, R43, -INF , P1 ;  /* 0xff8000002b1d7808 */ /* 0x000fe40000800000 */
[----:B------:R-:W-:Y:S02]  /*a780*/  FMNMX.FTZ R38, R27, R38, !PT ;  /* 0x000000261b267209 */ /* 0x000fe40007810000 */
[----:B------:R-:W-:-:S02]  /*a790*/  ISETP.GT.AND P1, PT, R34, 0x29, PT ;  /* 0x000000292200780c */ /* 0x000fc40003f24270 */
[----:B------:R-:W-:Y:S02]  /*a7a0*/  FSEL R31, R46, -INF , P2 ;  /* 0xff8000002e1f7808 */ /* 0x000fe40001000000 */
[----:B------:R-:W-:Y:S02]  /*a7b0*/  FMNMX.FTZ R38, R29, R38, !PT ;  /* 0x000000261d267209 */ /* 0x000fe40007810000 */
        /* <DEDUP_REMOVED lines=33> */
[----:B------:R-:W-:Y:S01]  /*a9d0*/  ISETP.GT.AND P1, PT, R34, 0x59, PT ;  /* 0x000000592200780c */ /* 0x000fe20003f24270 */
[----:B------:R-:W-:Y:S01]  /*a9e0*/  FMUL.FTZ R34, R45, UR4 ;  /* 0x000000042d227c20 */ /* 0x000fe20008410000 */
[----:B------:R-:W-:-:S02]  /*a9f0*/  FSEL R71, R70, -INF , P2 ;  /* 0xff80000046477808 */ /* 0x000fc40001000000 */
[----:B------:R-:W-:Y:S01]  /*aa00*/  FMNMX.FTZ R38, R67, R38, !PT ;  /* 0x0000002643267209 */ /* 0x000fe20007810000 */
[----:B------:R0:W1:Y:S01]  /*aa10*/  MUFU.TANH R95, R34 ;  /* 0x00000022005f7308 */ /* 0x0000620000002400 */
[----:B------:R-:W-:Y:S02]  /*aa20*/  FSEL R45, R40, -INF , P1 ;  /* 0xff800000282d7808 */ /* 0x000fe40000800000 */
[----:B------:R-:W-:Y:S02]  /*aa30*/  FMNMX.FTZ R38, R71, R38, !PT ;  /* 0x0000002647267209 */ /* 0x000fe40007810000 */
[----:B----4-:R-:W-:Y:S02]  /*aa40*/  VIADDMNMX R36, R12, R36, R87, PT ;  /* 0x000000240c247246 */ /* 0x010fe40003800157 */
[----:B------:R-:W-:Y:S01]  /*aa50*/  FMNMX.FTZ R38, R45, R38, !PT ;  /* 0x000000262d267209 */ /* 0x000fe20007810000 */
[----:B------:R2:W-:Y:S01]  /*aa60*/  MUFU.TANH R40, R61 ;  /* 0x0000003d00287308 */ /* 0x0005e20000002400 */
[C---:B------:R-:W-:Y:S01]  /*aa70*/  ISETP.GT.AND P1, PT, R36.reuse, RZ, PT ;  /* 0x000000ff2400720c */ /* 0x040fe20003f24270 */
[----:B0-----:R-:W-:Y:S01]  /*aa80*/  FMUL.FTZ R34, R69, UR4 ;  /* 0x0000000445227c20 */ /* 0x001fe20008410000 */
[C---:B------:R-:W-:Y:S01]  /*aa90*/  ISETP.GT.AND P2, PT, R36.reuse, 0x1, PT ;  /* 0x000000012400780c */ /* 0x040fe20003f44270 */
[----:B------:R-:W0:Y:S01]  /*aaa0*/  SHFL.BFLY PT, R89, R38, 0x2, 0x1f ;  /* 0x0c401f0026597f89 */ /* 0x000e2200000e0000 */
[----:B------:R-:W-:Y:S01]  /*aab0*/  ISETP.GT.AND P3, PT, R36, 0x8, PT ;  /* 0x000000082400780c */ /* 0x000fe20003f64270 */
[----:B------:R-:W-:Y:S01]  /*aac0*/  ULDC UR4, c[0x0][0x988] ;  /* 0x0002620000047ab9 */ /* 0x000fe20000000800 */
[----:B------:R-:W-:Y:S01]  /*aad0*/  FSEL R46, R0, -INF , P1 ;  /* 0xff800000002e7808 */ /* 0x000fe20000800000 */
[----:B------:R-:W-:Y:S01]  /*aae0*/  IMAD.U32 R12, RZ, RZ, UR4 ;  /* 0x00000004ff0c7e24 */ /* 0x000fe2000f8e00ff */
[----:B------:R-:W-:Y:S01]  /*aaf0*/  FSEL R87, R3, -INF , P2 ;  /* 0xff80000003577808 */ /* 0x000fe20001000000 */
[----:B------:R-:W-:Y:S01]  /*ab00*/  MUFU.TANH R34, R34 ;  /* 0x0000002200227308 */ /* 0x000fe20000002400 */
[----:B------:R-:W-:-:S02]  /*ab10*/  ISETP.GT.AND P1, PT, R36, 0x9, PT ;  /* 0x000000092400780c */ /* 0x000fc40003f24270 */
[----:B------:R-:W-:Y:S02]  /*ab20*/  FMNMX.FTZ R0, R46, R87, !PT ;  /* 0x000000572e007209 */ /* 0x000fe40007810000 */
[----:B------:R-:W-:Y:S02]  /*ab30*/  ISETP.GT.AND P2, PT, R36, 0x10, PT ;  /* 0x000000102400780c */ /* 0x000fe40003f44270 */
[----:B--2---:R-:W-:Y:S02]  /*ab40*/  FSEL R61, R20, -INF , P1 ;  /* 0xff800000143d7808 */ /* 0x004fe40000800000 */
[----:B------:R-:W-:Y:S02]  /*ab50*/  FSEL R65, R24, -INF , P2 ;  /* 0xff80000018417808 */ /* 0x000fe40001000000 */
[C---:B------:R-:W-:Y:S02]  /*ab60*/  ISETP.GT.AND P1, PT, R36.reuse, 0x18, PT ;  /* 0x000000182400780c */ /* 0x040fe40003f24270 */
[----:B------:R-:W-:-:S04]  /*ab70*/  ISETP.GT.AND P2, PT, R36, 0x19, PT ;  /* 0x000000192400780c */ /* 0x000fc80003f44270 */
[----:B------:R-:W-:Y:S02]  /*ab80*/  FSEL R91, R28, -INF , P2 ;  /* 0xff8000001c5b7808 */ /* 0x000fe40001000000 */
[----:B0-----:R-:W-:Y:S02]  /*ab90*/  FMNMX.FTZ R89, R38, R89, !PT ;  /* 0x0000005926597209 */ /* 0x001fe40007810000 */
[----:B------:R0:W-:Y:S01]  /*aba0*/  MUFU.TANH R38, R57 ;  /* 0x0000003900267308 */ /* 0x0001e20000002400 */
[----:B------:R-:W-:Y:S02]  /*abb0*/  ISETP.GT.AND P2, PT, R36, 0x21, PT ;  /* 0x000000212400780c */ /* 0x000fe40003f44270 */
[----:B------:R-:W2:Y:S02]  /*abc0*/  SHFL.BFLY PT, R176, R89, 0x1, 0x1f ;  /* 0x0c201f0059b07f89 */ /* 0x000ea400000e0000 */
[----:B------:R-:W-:Y:S02]  /*abd0*/  FSEL R93, R30, -INF , P2 ;  /* 0xff8000001e5d7808 */ /* 0x000fe40001000000 */
[----:B------:R-:W-:-:S02]  /*abe0*/  ISETP.GT.AND P2, PT, R36, 0x29, PT ;  /* 0x000000292400780c */ /* 0x000fc40003f44270 */
[----:B0-----:R-:W-:Y:S02]  /*abf0*/  FSEL R57, R15, -INF , P3 ;  /* 0xff8000000f397808 */ /* 0x001fe40001800000 */
[----:B------:R-:W-:Y:S02]  /*ac00*/  ISETP.GT.AND P3, PT, R36, 0x11, PT ;  /* 0x000000112400780c */ /* 0x000fe40003f64270 */
[----:B------:R-:W-:Y:S02]  /*ac10*/  FMNMX.FTZ R0, R57, R0, !PT ;  /* 0x0000000039007209 */ /* 0x000fe40007810000 */
[----:B------:R-:W-:Y:S02]  /*ac20*/  FSEL R69, R25, -INF , P3 ;  /* 0xff80000019457808 */ /* 0x000fe40001800000 */
[----:B------:R-:W-:Y:S02]  /*ac30*/  FMNMX.FTZ R0, R61, R0, !PT ;  /* 0x000000003d007209 */ /* 0x000fe40007810000 */
[----:B-1----:R-:W-:-:S02]  /*ac40*/  FSEL R95, R95, -INF , P2 ;  /* 0xff8000005f5f7808 */ /* 0x002fc40001000000 */
[----:B------:R-:W-:Y:S02]  /*ac50*/  FMNMX.FTZ R20, R65, R0, !PT ;  /* 0x0000000041147209 */ /* 0x000fe40007810000 */
[----:B------:R-:W-:Y:S02]  /*ac60*/  ISETP.GT.AND P2, PT, R36, 0x31, PT ;  /* 0x000000312400780c */ /* 0x000fe40003f44270 */
[----:B------:R-:W-:Y:S02]  /*ac70*/  FMNMX.FTZ R20, R69, R20, !PT ;  /* 0x0000001445147209 */ /* 0x000fe40007810000 */
[----:B--2---:R-:W-:Y:S02]  /*ac80*/  FMNMX.FTZ R176, R89, R176, !PT ;  /* 0x000000b059b07209 */ /* 0x004fe40007810000 */
[----:B------:R-:W-:Y:S02]  /*ac90*/  FSEL R89, R26, -INF , P1 ;  /* 0xff8000001a597808 */ /* 0x000fe40000800000 */
[C---:B------:R-:W-:Y:S01]  /*aca0*/  FSETP.NEU.FTZ.AND P4, PT, R176.reuse, -INF , PT ;  /* 0xff800000b000780b */ /* 0x040fe20003f9d000 */
[----:B------:R-:W-:Y:S01]  /*acb0*/  FMUL.FTZ R3, R176, R12 ;  /* 0x0000000cb0037220 */ /* 0x000fe20000410000 */
[----:B------:R-:W-:-:S02]  /*acc0*/  ISETP.GT.AND P1, PT, R36, 0x20, PT ;  /* 0x000000202400780c */ /* 0x000fc40003f24270 */
[----:B------:R-:W-:Y:S02]  /*acd0*/  FMNMX.FTZ R20, R89, R20, !PT ;  /* 0x0000001459147209 */ /* 0x000fe40007810000 */
[----:B------:R-:W-:Y:S02]  /*ace0*/  FSEL R0, R3, RZ, P4 ;  /* 0x000000ff03007208 */ /* 0x000fe40002000000 */
[----:B------:R-:W-:Y:S02]  /*acf0*/  FMNMX.FTZ R20, R91, R20, !PT ;  /* 0x000000145b147209 */ /* 0x000fe40007810000 */
[----:B------:R-:W-:Y:S01]  /*ad00*/  FSEL R97, R49, -INF , P2 ;  /* 0xff80000031617808 */ /* 0x000fe20001000000 */
[-CC-:B------:R-:W-:Y:S01]  /*ad10*/  FFMA.FTZ R153, R85, R12.reuse, -R0.reuse ;  /* 0x0000000c55997223 */ /* 0x180fe20000010800 */
[----:B------:R-:W-:Y:S01]  /*ad20*/  FSEL R85, R32, -INF , P1 ;  /* 0xff80000020557808 */ /* 0x000fe20000800000 */
[-CC-:B------:R-:W-:Y:S01]  /*ad30*/  FFMA.FTZ R24, R83, R12.reuse, -R0.reuse ;  /* 0x0000000c53187223 */ /* 0x180fe20000010800 */
[----:B------:R-:W-:Y:S01]  /*ad40*/  ISETP.GT.AND P1, PT, R36, 0x28, PT ;  /* 0x000000282400780c */ /* 0x000fe20003f24270 */
[--C-:B------:R-:W-:Y:S01]  /*ad50*/  FFMA.FTZ R155, R81, R12, -R0.reuse ;  /* 0x0000000c519b7223 */ /* 0x100fe20000010800 */
[----:B------:R-:W-:Y:S01]  /*ad60*/  FMNMX.FTZ R20, R85, R20, !PT ;  /* 0x0000001455147209 */ /* 0x000fe20007810000 */
[-CC-:B------:R-:W-:Y:S01]  /*ad70*/  FFMA.FTZ R26, R79, R12.reuse, -R0.reuse ;  /* 0x0000000c4f1a7223 */ /* 0x180fe20000010800 */
[----:B------:R-:W-:Y:S01]  /*ad80*/  FSEL R83, R44, -INF , P1 ;  /* 0xff8000002c537808 */ /* 0x000fe20000800000 */
[--C-:B------:R-:W-:Y:S01]  /*ad90*/  FFMA.FTZ R169, R77, R12, -R0.reuse ;  /* 0x0000000c4da97223 */ /* 0x100fe20000010800 */
[----:B------:R-:W-:Y:S01]  /*ada0*/  FMNMX.FTZ R20, R93, R20, !PT ;  /* 0x000000145d147209 */ /* 0x000fe20007810000 */
[-CC-:B------:R-:W-:Y:S01]  /*adb0*/  FFMA.FTZ R30, R37, R12.reuse, -R0.reuse ;  /* 0x0000000c251e7223 */ /* 0x180fe20000010800 */
[----:B------:R-:W-:Y:S01]  /*adc0*/  ISETP.GT.AND P1, PT, R36, 0x30, PT ;  /* 0x000000302400780c */ /* 0x000fe20003f24270 */
[--C-:B------:R-:W-:Y:S01]  /*add0*/  FFMA.FTZ R165, R27, R12, -R0.reuse ;  /* 0x0000000c1ba57223 */ /* 0x100fe20000010800 */
[----:B------:R-:W-:Y:S01]  /*ade0*/  FMNMX.FTZ R20, R83, R20, !PT ;  /* 0x0000001453147209 */ /* 0x000fe20007810000 */
[----:B------:R-:W-:Y:S01]  /*adf0*/  MUFU.EX2 R153, R153 ;  /* 0x0000009900997308 */ /* 0x000fe20000000800 */
[----:B------:R-:W-:Y:S01]  /*ae00*/  FSEL R81, R48, -INF , P1 ;  /* 0xff80000030517808 */ /* 0x000fe20000800000 */
[--C-:B------:R-:W-:Y:S01]  /*ae10*/  FFMA.FTZ R28, R75, R12, -R0.reuse ;  /* 0x0000000c4b1c7223 */ /* 0x100fe20000010800 */
[----:B------:R-:W-:Y:S01]  /*ae20*/  FMNMX.FTZ R20, R95, R20, !PT ;  /* 0x000000145f147209 */ /* 0x000fe20007810000 */
[-CC-:B------:R-:W-:Y:S01]  /*ae30*/  FFMA.FTZ R171, R73, R12.reuse, -R0.reuse ;  /* 0x0000000c49ab7223 */ /* 0x180fe20000010800 */
[C---:B------:R-:W-:Y:S01]  /*ae40*/  ISETP.GT.AND P1, PT, R36.reuse, 0x38, PT ;  /* 0x000000382400780c */ /* 0x040fe20003f24270 */
[--C-:B------:R-:W-:Y:S01]  /*ae50*/  FFMA.FTZ R32, R29, R12, -R0.reuse ;  /* 0x0000000c1d207223 */ /* 0x100fe20000010800 */
[----:B------:R-:W-:Y:S01]  /*ae60*/  FMNMX.FTZ R20, R81, R20, !PT ;  /* 0x0000001451147209 */ /* 0x000fe20007810000 */
[----:B------:R-:W0:Y:S01]  /*ae70*/  MUFU.EX2 R24, R24 ;  /* 0x0000001800187308 */ /* 0x000e220000000800 */
[----:B------:R-:W-:Y:S01]  /*ae80*/  ISETP.GT.AND P2, PT, R36, 0x39, PT ;  /* 0x000000392400780c */ /* 0x000fe20003f44270 */
[-CC-:B------:R-:W-:Y:S01]  /*ae90*/  FFMA.FTZ R167, R31, R12.reuse, -R0.reuse ;  /* 0x0000000c1fa77223 */ /* 0x180fe20000010800 */
[----:B------:R-:W-:Y:S01]  /*aea0*/  FSEL R79, R52, -INF , P1 ;  /* 0xff800000344f7808 */ /* 0x000fe20000800000 */
[--C-:B------:R-:W-:Y:S01]  /*aeb0*/  FFMA.FTZ R161, R35, R12, -R0.reuse ;  /* 0x0000000c23a17223 */ /* 0x100fe20000010800 */
[----:B------:R-:W-:Y:S01]  /*aec0*/  FMNMX.FTZ R20, R97, R20, !PT ;  /* 0x0000001461147209 */ /* 0x000fe20007810000 */
[-CC-:B------:R-:W-:Y:S01]  /*aed0*/  FFMA.FTZ R163, R41, R12.reuse, -R0.reuse ;  /* 0x0000000c29a37223 */ /* 0x180fe20000010800 */
[C---:B------:R-:W-:Y:S01]  /*aee0*/  ISETP.GT.AND P1, PT, R36.reuse, 0x40, PT ;  /* 0x000000402400780c */ /* 0x040fe20003f24270 */
[----:B------:R-:W1:Y:S01]  /*aef0*/  MUFU.EX2 R155, R155 ;  /* 0x0000009b009b7308 */ /* 0x000e620000000800 */
[----:B------:R-:W-:Y:S01]  /*af00*/  FSEL R99, R53, -INF , P2 ;  /* 0xff80000035637808 */ /* 0x000fe20001000000 */
[--C-:B------:R-:W-:Y:S01]  /*af10*/  FFMA.FTZ R44, R43, R12, -R0.reuse ;  /* 0x0000000c2b2c7223 */ /* 0x100fe20000010800 */
[----:B------:R-:W-:Y:S01]  /*af20*/  FMNMX.FTZ R20, R79, R20, !PT ;  /* 0x000000144f147209 */ /* 0x000fe20007810000 */
[-CC-:B------:R-:W-:Y:S01]  /*af30*/  FFMA.FTZ R157, R47, R12.reuse, -R0.reuse ;  /* 0x0000000c2f9d7223 */ /* 0x180fe20000010800 */
[----:B------:R-:W-:Y:S01]  /*af40*/  ISETP.GT.AND P2, PT, R36, 0x41, PT ;  /* 0x000000412400780c */ /* 0x000fe20003f44270 */
[----:B------:R-:W-:Y:S01]  /*af50*/  FFMA.FTZ R159, R55, R12, -R0 ;  /* 0x0000000c379f7223 */ /* 0x000fe20000010800 */
[----:B------:R-:W-:Y:S01]  /*af60*/  FSEL R101, R56, -INF , P1 ;  /* 0xff80000038657808 */ /* 0x000fe20000800000 */
[----:B------:R-:W2:Y:S01]  /*af70*/  MUFU.EX2 R26, R26 ;  /* 0x0000001a001a7308 */ /* 0x000ea20000000800 */
[----:B------:R-:W-:Y:S01]  /*af80*/  FMNMX.FTZ R20, R99, R20, !PT ;  /* 0x0000001463147209 */ /* 0x000fe20007810000 */
[----:B0-----:R-:W-:Y:S01]  /*af90*/  FADD.FTZ R52, R153, R24 ;  /* 0x0000001899347221 */ /* 0x001fe20000010000 */
[----:B------:R-:W-:Y:S01]  /*afa0*/  ISETP.GT.AND P1, PT, R36, 0x48, PT ;  /* 0x000000482400780c */ /* 0x000fe20003f24270 */
[-CC-:B------:R-:W-:Y:S01]  /*afb0*/  FFMA.FTZ R173, R59, R12.reuse, -R0.reuse ;  /* 0x0000000c3bad7223 */ /* 0x180fe20000010800 */
[----:B------:R-:W-:Y:S01]  /*afc0*/  FSEL R77, R38, -INF , P2 ;  /* 0xff800000264d7808 */ /* 0x000fe20001000000 */
[--C-:B------:R-:W-:Y:S01]  /*afd0*/  FFMA.FTZ R38, R63, R12, -R0.reuse ;  /* 0x0000000c3f267223 */ /* 0x100fe20000010800 */
[----:B------:R-:W-:Y:S01]  /*afe0*/  FMNMX.FTZ R20, R101, R20, !PT ;  /* 0x0000001465147209 */ /* 0x000fe20007810000 */
[----:B------:R-:W0:Y:S01]  /*aff0*/  MUFU.EX2 R169, R169 ;  /* 0x000000a900a97308 */ /* 0x000e220000000800 */
[----:B------:R-:W-:Y:S01]  /*b000*/  ISETP.GT.AND P2, PT, R36, 0x49, PT ;  /* 0x000000492400780c */ /* 0x000fe20003f44270 */
[----:B------:R-:W-:Y:S01]  /*b010*/  FFMA.FTZ R175, R71, R12, -R0 ;  /* 0x0000000c47af7223 */ /* 0x000fe20000010800 */
[----:B------:R-:W-:-:S02]  /*b020*/  FSEL R3, R60, -INF , P1 ;  /* 0xff8000003c037808 */ /* 0x000fc40000800000 */
[----:B------:R-:W-:Y:S02]  /*b030*/  FMNMX.FTZ R20, R77, R20, !PT ;  /* 0x000000144d147209 */ /* 0x000fe40007810000 */
[----:B------:R-:W-:Y:S01]  /*b040*/  ISETP.GT.AND P1, PT, R36, 0x50, PT ;  /* 0x000000502400780c */ /* 0x000fe20003f24270 */
[----:B------:R-:W3:Y:S01]  /*b050*/  MUFU.EX2 R28, R28 ;  /* 0x0000001c001c7308 */ /* 0x000ee20000000800 */
[----:B------:R-:W-:Y:S01]  /*b060*/  FSEL R25, R40, -INF , P2 ;  /* 0xff80000028197808 */ /* 0x000fe20001000000 */
[----:B------:R-:W-:Y:S01]  /*b070*/  FFMA.FTZ R40, R39, R12, -R0 ;  /* 0x0000000c27287223 */ /* 0x000fe20000010800 */
[----:B------:R-:W-:Y:S02]  /*b080*/  FMNMX.FTZ R20, R3, R20, !PT ;  /* 0x0000001403147209 */ /* 0x000fe40007810000 */
[----:B------:R-:W-:Y:S02]  /*b090*/  ISETP.GT.AND P2, PT, R36, 0x51, PT ;  /* 0x000000512400780c */ /* 0x000fe40003f44270 */
[----:B------:R-:W-:Y:S01]  /*b0a0*/  FSEL R15, R64, -INF , P1 ;  /* 0xff800000400f7808 */ /* 0x000fe20000800000 */
[----:B------:R-:W-:Y:S01]  /*b0b0*/  MUFU.EX2 R171, R171 ;  /* 0x000000ab00ab7308 */ /* 0x000fe20000000800 */
[----:B------:R-:W-:-:S02]  /*b0c0*/  FMNMX.FTZ R20, R25, R20, !PT ;  /* 0x0000001419147209 */ /* 0x000fc40007810000 */
[----:B------:R-:W-:Y:S02]  /*b0d0*/  ISETP.GT.AND P1, PT, R36, 0x58, PT ;  /* 0x000000582400780c */ /* 0x000fe40003f24270 */
[----:B------:R-:W-:Y:S01]  /*b0e0*/  FSEL R49, R42, -INF , P2 ;  /* 0xff8000002a317808 */ /* 0x000fe20001000000 */
[--C-:B------:R-:W-:Y:S01]  /*b0f0*/  FFMA.FTZ R42, R67, R12, -R0.reuse ;  /* 0x0000000c432a7223 */ /* 0x100fe20000010800 */
[----:B------:R-:W-:Y:S01]  /*b100*/  FMNMX.FTZ R20, R15, R20, !PT ;  /* 0x000000140f147209 */ /* 0x000fe20007810000 */
[----:B------:R-:W-:Y:S01]  /*b110*/  MUFU.EX2 R30, R30 ;  /* 0x0000001e001e7308 */ /* 0x000fe20000000800 */
[----:B------:R-:W-:Y:S01]  /*b120*/  ISETP.GT.AND P2, PT, R36, 0x59, PT ;  /* 0x000000592400780c */ /* 0x000fe20003f44270 */
[----:B------:R-:W-:Y:S01]  /*b130*/  FFMA.FTZ R36, R33, R12, -R0 ;  /* 0x0000000c21247223 */ /* 0x000fe20000010800 */
[----:B------:R-:W-:Y:S02]  /*b140*/  FSEL R37, R68, -INF , P1 ;  /* 0xff80000044257808 */ /* 0x000fe40000800000 */
[----:B------:R-:W-:-:S02]  /*b150*/  FMNMX.FTZ R20, R49, R20, !PT ;  /* 0x0000001431147209 */ /* 0x000fc40007810000 */
[----:B------:R-:W-:Y:S01]  /*b160*/  FSEL R53, R34, -INF , P2 ;  /* 0xff80000022357808 */ /* 0x000fe20001000000 */
[----:B------:R-:W-:Y:S01]  /*b170*/  MUFU.EX2 R165, R165 ;  /* 0x000000a500a57308 */ /* 0x000fe20000000800 */
[----:B------:R-:W-:Y:S01]  /*b180*/  FMNMX.FTZ R20, R37, R20, !PT ;  /* 0x0000001425147209 */ /* 0x000fe20007810000 */
[-CC-:B------:R-:W-:Y:S01]  /*b190*/  FFMA.FTZ R34, R51, R12.reuse, -R0.reuse ;  /* 0x0000000c33227223 */ /* 0x180fe20000010800 */
[----:B------:R-:W-:Y:S01]  /*b1a0*/  F2FP.BF16.F32.PACK_AB R153, R24, R153 ;  /* 0x000000991899723e */ /* 0x000fe200000010ff */
[----:B------:R-:W-:Y:S01]  /*b1b0*/  FFMA.FTZ R0, R45, R12, -R0 ;  /* 0x0000000c2d007223 */ /* 0x000fe20000010800 */
[----:B------:R-:W-:-:S03]  /*b1c0*/  FMNMX.FTZ R20, R53, R20, !PT ;  /* 0x0000001435147209 */ /* 0x000fc60007810000 */
[----:B------:R-:W-:Y:S02]  /*b1d0*/  MUFU.EX2 R32, R32 ;  /* 0x0000002000207308 */ /* 0x000fe40000000800 */
[----:B------:R-:W4:Y:S06]  /*b1e0*/  SHFL.BFLY PT, R27, R20, 0x2, 0x1f ;  /* 0x0c401f00141b7f89 */ /* 0x000f2c00000e0000 */
        /* <DEDUP_REMOVED lines=13> */
[----:B------:R-:W-:Y:S01]  /*b2c0*/  FSEL R48, R27, RZ, P1 ;  /* 0x000000ff1b307208 */ /* 0x000fe20000800000 */
[----:B-1----:R-:W-:Y:S01]  /*b2d0*/  FADD.FTZ R27, R155, R52 ;  /* 0x000000349b1b7221 */ /* 0x002fe20000010000 */
[----:B--2---:R-:W-:-:S03]  /*b2e0*/  F2FP.BF16.F32.PACK_AB R155, R26, R155 ;  /* 0x0000009b1a9b723e */ /* 0x004fc600000010ff */
        /* <DEDUP_REMOVED lines=9> */
[----:B------:R-:W-:Y:S01]  /*b380*/  FFMA.FTZ R85, R85, R12, -R48 ;  /* 0x0000000c55557223 */ /* 0x000fe20000010830 */
[----:B------:R-:W-:Y:S01]  /*b390*/  FADD.FTZ R52, R26, R27 ;  /* 0x0000001b1a347221 */ /* 0x000fe20000010000 */
[----:B------:R-:W-:-:S02]  /*b3a0*/  VIADD R27, R13, 0x22840 ;  /* 0x000228400d1b7836 */ /* 0x000fc40000000000 */
[-CC-:B------:R-:W-:Y:S01]  /*b3b0*/  FFMA.FTZ R93, R93, R12.reuse, -R48.reuse ;  /* 0x0000000c5d5d7223 */ /* 0x180fe20000010830 */
[-C--:B------:R-:W-:Y:S01]  /*b3c0*/  FFMA.FTZ R83, R83, R12.reuse, -R48 ;  /* 0x0000000c53537223 */ /* 0x080fe20000010830 */
[----:B------:R-:W1:Y:S01]  /*b3d0*/  MUFU.EX2 R87, R87 ;  /* 0x0000005700577308 */ /* 0x000e620000000800 */
[----:B0-----:R-:W-:Y:S01]  /*b3e0*/  FADD.FTZ R31, R169, R52 ;  /* 0x00000034a91f7221 */ /* 0x001fe20000010000 */
[----:B-----5:R-:W-:Y:S01]  /*b3f0*/  PRMT R27, R74, 0x654, R27 ;  /* 0x000006544a1b7816 */ /* 0x020fe2000000001b */
[-CC-:B------:R-:W-:Y:S01]  /*b400*/  FFMA.FTZ R95, R95, R12.reuse, -R48.reuse ;  /* 0x0000000c5f5f7223 */ /* 0x180fe20000010830 */
[-CC-:B------:R-:W-:Y:S01]  /*b410*/  FFMA.FTZ R81, R81, R12.reuse, -R48.reuse ;  /* 0x0000000c51517223 */ /* 0x180fe20000010830 */
[----:B---3--:R-:W-:Y:S01]  /*b420*/  FADD.FTZ R52, R28, R31 ;  /* 0x0000001f1c347221 */ /* 0x008fe20000010000 */
[----:B------:R0:W-:Y:S01]  /*b430*/  SYNCS.ARRIVE.TRANS64.RED.A1T0 RZ, [R27+URZ], RZ ;  /* 0x000000ff1bff79a7 */ /* 0x0001e2000810043f */
        /* <DEDUP_REMOVED lines=10> */
[----:B-1----:R-:W-:Y:S01]  /*b4e0*/  FADD.FTZ R50, R46, R87 ;  /* 0x000000572e327221 */ /* 0x002fe20000010000 */
[-CC-:B------:R-:W-:Y:S01]  /*b4f0*/  FFMA.FTZ R49, R49, R12.reuse, -R48.reuse ;  /* 0x0000000c31317223 */ /* 0x180fe20000010830 */
[-CC-:B------:R-:W-:Y:S01]  /*b500*/  FFMA.FTZ R37, R37, R12.reuse, -R48.reuse ;  /* 0x0000000c25257223 */ /* 0x180fe20000010830 */
[----:B------:R-:W-:Y:S01]  /*b510*/  FFMA.FTZ R48, R53, R12, -R48 ;  /* 0x0000000c35307223 */ /* 0x000fe20000010830 */
[----:B------:R-:W-:-:S02]  /*b520*/  F2FP.BF16.F32.PACK_AB R169, R28, R169 ;  /* 0x000000a91ca9723e */ /* 0x000fc400000010ff */
[----:B------:R-:W-:Y:S01]  /*b530*/  F2FP.BF16.F32.PACK_AB R152, R87, R46 ;  /* 0x0000002e5798723e */ /* 0x000fe200000010ff */
[----:B------:R-:W1:Y:S01]  /*b540*/  MUFU.EX2 R65, R65 ;  /* 0x0000004100417308 */ /* 0x000e620000000800 */
[----:B--2---:R-:W-:-:S07]  /*b550*/  FADD.FTZ R29, R57, R50 ;  /* 0x00000032391d7221 */ /* 0x004fce0000010000 */
[----:B------:R-:W2:Y:S01]  /*b560*/  MUFU.EX2 R168, R69 ;  /* 0x0000004500a87308 */ /* 0x000ea20000000800 */
[C---:B---3--:R-:W-:Y:S01]  /*b570*/  FADD.FTZ R50, R154.reuse, R29 ;  /* 0x0000001d9a327221 */ /* 0x048fe20000010000 */
[----:B------:R-:W-:-:S06]  /*b580*/  F2FP.BF16.F32.PACK_AB R154, R154, R57 ;  /* 0x000000399a9a723e */ /* 0x000fcc00000010ff */
[----:B------:R-:W0:Y:S01]  /*b590*/  MUFU.EX2 R89, R89 ;  /* 0x0000005900597308 */ /* 0x000e220000000800 */
[----:B-1----:R-:W-:-:S07]  /*b5a0*/  FADD.FTZ R29, R65, R50 ;  /* 0x00000032411d7221 */ /* 0x002fce0000010000 */
[----:B------:R-:W1:Y:S01]  /*b5b0*/  MUFU.EX2 R170, R91 ;  /* 0x0000005b00aa7308 */ /* 0x000e620000000800 */
[----:B--2---:R-:W-:Y:S01]  /*b5c0*/  FADD.FTZ R50, R168, R29 ;  /* 0x0000001da8327221 */ /* 0x004fe20000010000 */
[----:B------:R-:W-:Y:S01]  /*b5d0*/  FADD.FTZ R29, R171, R52 ;  /* 0x00000034ab1d7221 */ /* 0x000fe20000010000 */
[----:B------:R-:W-:Y:S02]  /*b5e0*/  F2FP.BF16.F32.PACK_AB R171, R30, R171 ;  /* 0x000000ab1eab723e */ /* 0x000fe400000010ff */
[----:B------:R-:W-:Y:S01]  /*b5f0*/  F2FP.BF16.F32.PACK_AB R168, R168, R65 ;  /* 0x00000041a8a8723e */ /* 0x000fe200000010ff */
[----:B------:R-:W-:Y:S02]  /*b600*/  FADD.FTZ R52, R30, R29 ;  /* 0x0000001d1e347221 */ /* 0x000fe40000010000 */
[----:B------:R-:W2:Y:S01]  /*b610*/  MUFU.EX2 R85, R85 ;  /* 0x0000005500557308 */ /* 0x000ea20000000800 */
[----:B0-----:R-:W-:Y:S01]  /*b620*/  FADD.FTZ R27, R89, R50 ;  /* 0x00000032591b7221 */ /* 0x001fe20000010000 */
[----:B------:R-:W-:Y:S01]  /*b630*/  FADD.FTZ R29, R165, R52 ;  /* 0x00000034a51d7221 */ /* 0x000fe20000010000 */
[----:B------:R-:W-:-:S03]  /*b640*/  F2FP.BF16.F32.PACK_AB R165, R32, R165 ;  /* 0x000000a520a5723e */ /* 0x000fc600000010ff */
[----:B------:R-:W-:Y:S02]  /*b650*/  FADD.FTZ R52, R32, R29 ;  /* 0x0000001d20347221 */ /* 0x000fe40000010000 */
[----:B------:R-:W0:Y:S01]  /*b660*/  MUFU.EX2 R164, R93 ;  /* 0x0000005d00a47308 */ /* 0x000e220000000800 */
[----:B-1----:R-:W-:Y:S01]  /*b670*/  FADD.FTZ R50, R170, R27 ;  /* 0x0000001baa327221 */ /* 0x002fe20000010000 */
[----:B------:R-:W-:Y:S01]  /*b680*/  FADD.FTZ R29, R167, R52 ;  /* 0x00000034a71d7221 */ /* 0x000fe20000010000 */
[----:B------:R-:W-:Y:S02]  /*b690*/  F2FP.BF16.F32.PACK_AB R167, R36, R167 ;  /* 0x000000a724a7723e */ /* 0x000fe400000010ff */
[----:B------:R-:W-:-:S03]  /*b6a0*/  F2FP.BF16.F32.PACK_AB R170, R170, R89 ;  /* 0x00000059aaaa723e */ /* 0x000fc600000010ff */
[----:B------:R-:W1:Y:S01]  /*b6b0*/  MUFU.EX2 R83, R83 ;  /* 0x0000005300537308 */ /* 0x000e620000000800 */
[----:B--2---:R-:W-:-:S07]  /*b6c0*/  FADD.FTZ R27, R85, R50 ;  /* 0x00000032551b7221 */ /* 0x004fce0000010000 */
[----:B------:R-:W2:Y:S01]  /*b6d0*/  MUFU.EX2 R166, R95 ;  /* 0x0000005f00a67308 */ /* 0x000ea20000000800 */
[C---:B0-----:R-:W-:Y:S01]  /*b6e0*/  FADD.FTZ R50, R164.reuse, R27 ;  /* 0x0000001ba4327221 */ /* 0x041fe20000010000 */
[----:B------:R-:W-:-:S06]  /*b6f0*/  F2FP.BF16.F32.PACK_AB R164, R164, R85 ;  /* 0x00000055a4a4723e */ /* 0x000fcc00000010ff */
[----:B------:R-:W0:Y:S01]  /*b700*/  MUFU.EX2 R81, R81 ;  /* 0x0000005100517308 */ /* 0x000e220000000800 */
[----:B-1----:R-:W-:Y:S01]  /*b710*/  FADD.FTZ R27, R83, R50 ;  /* 0x00000032531b7221 */ /* 0x002fe20000010000 */
[----:B------:R-:W-:-:S06]  /*b720*/  FADD.FTZ R50, R36, R29 ;  /* 0x0000001d24327221 */ /* 0x000fcc0000010000 */
[----:B------:R-:W1:Y:S01]  /*b730*/  MUFU.EX2 R160, R97 ;  /* 0x0000006100a07308 */ /* 0x000e620000000800 */
[----:B--2---:R-:W-:Y:S01]  /*b740*/  FADD.FTZ R24, R166, R27 ;  /* 0x0000001ba6187221 */ /* 0x004fe20000010000 */
[----:B------:R-:W-:Y:S01]  /*b750*/  FADD.FTZ R27, R161, R50 ;  /* 0x00000032a11b7221 */ /* 0x000fe20000010000 */
[----:B------:R-:W-:Y:S02]  /*b760*/  F2FP.BF16.F32.PACK_AB R161, R40, R161 ;  /* 0x000000a128a1723e */ /* 0x000fe400000010ff */
[----:B------:R-:W-:Y:S01]  /*b770*/  F2FP.BF16.F32.PACK_AB R166, R166, R83 ;  /* 0x00000053a6a6723e */ /* 0x000fe200000010ff */
[----:B------:R-:W-:Y:S02]  /*b780*/  FADD.FTZ R26, R40, R27 ;  /* 0x0000001b281a7221 */ /* 0x000fe40000010000 */
[----:B------:R-:W2:Y:S02]  /*b790*/  MUFU.EX2 R79, R79 ;  /* 0x0000004f004f7308 */ /* 0x000ea40000000800 */
[----:B------:R-:W-:Y:S01]  /*b7a0*/  FADD.FTZ R27, R163, R26 ;  /* 0x0000001aa31b7221 */ /* 0x000fe20000010000 */
[----:B------:R-:W-:-:S03]  /*b7b0*/  F2FP.BF16.F32.PACK_AB R163, R44, R163 ;  /* 0x000000a32ca3723e */ /* 0x000fc600000010ff */
[----:B------:R-:W-:Y:S02]  /*b7c0*/  FADD.FTZ R26, R44, R27 ;  /* 0x0000001b2c1a7221 */ /* 0x000fe40000010000 */
[----:B------:R-:W3:Y:S02]  /*b7d0*/  MUFU.EX2 R162, R99 ;  /* 0x0000006300a27308 */ /* 0x000ee40000000800 */
[----:B------:R-:W-:Y:S01]  /*b7e0*/  FADD.FTZ R27, R157, R26 ;  /* 0x0000001a9d1b7221 */ /* 0x000fe20000010000 */
[----:B------:R-:W-:-:S03]  /*b7f0*/  F2FP.BF16.F32.PACK_AB R157, R34, R157 ;  /* 0x0000009d229d723e */ /* 0x000fc600000010ff */
[----:B------:R-:W-:Y:S02]  /*b800*/  FADD.FTZ R26, R34, R27 ;  /* 0x0000001b221a7221 */ /* 0x000fe40000010000 */
[----:B------:R-:W4:Y:S08]  /*b810*/  MUFU.EX2 R101, R101 ;  /* 0x0000006500657308 */ /* 0x000f300000000800 */
[----:B------:R0:W-:Y:S08]  /*b820*/  MUFU.EX2 R158, R25 ;  /* 0x00000019009e7308 */ /* 0x0001f00000000800 */
[----:B------:R-:W5:Y:S01]  /*b830*/  MUFU.EX2 R156, R77 ;  /* 0x0000004d009c7308 */ /* 0x000f620000000800 */
[----:B0-----:R-:W-:-:S04]  /*b840*/  FADD.FTZ R25, R81, R24 ;  /* 0x0000001851197221 */ /* 0x001fc80000010000 */
[C---:B-1----:R-:W-:Y:S01]  /*b850*/  FADD.FTZ R24, R160.reuse, R25 ;  /* 0x00000019a0187221 */ /* 0x042fe20000010000 */
[----:B------:R-:W-:Y:S02]  /*b860*/  F2FP.BF16.F32.PACK_AB R160, R160, R81 ;  /* 0x00000051a0a0723e */ /* 0x000fe400000010ff */
[----:B------:R-:W0:Y:S01]  /*b870*/  MUFU.EX2 R159, R159 ;  /* 0x0000009f009f7308 */ /* 0x000e220000000800 */
[----:B--2---:R-:W-:-:S04]  /*b880*/  FADD.FTZ R25, R79, R24 ;  /* 0x000000184f197221 */ /* 0x004fc80000010000 */
[C---:B---3--:R-:W-:Y:S01]  /*b890*/  FADD.FTZ R24, R162.reuse, R25 ;  /* 0x00000019a2187221 */ /* 0x048fe20000010000 */
[----:B------:R-:W-:Y:S02]  /*b8a0*/  F2FP.BF16.F32.PACK_AB R162, R162, R79 ;  /* 0x0000004fa2a2723e */ /* 0x000fe400000010ff */
[----:B------:R-:W1:Y:S01]  /*b8b0*/  MUFU.EX2 R3, R3 ;  /* 0x0000000300037308 */ /* 0x000e620000000800 */
[----:B----4-:R-:W-:-:S04]  /*b8c0*/  FADD.FTZ R25, R101, R24 ;  /* 0x0000001865197221 */ /* 0x010fc80000010000 */
[C---:B-----5:R-:W-:Y:S01]  /*b8d0*/  FADD.FTZ R24, R156.reuse, R25 ;  /* 0x000000199c187221 */ /* 0x060fe20000010000 */
[----:B------:R-:W-:Y:S02]  /*b8e0*/  F2FP.BF16.F32.PACK_AB R156, R156, R101 ;  /* 0x000000659c9c723e */ /* 0x000fe400000010ff */
        /* <DEDUP_REMOVED lines=22> */
[----:B--2---:R-:W-:-:S04]  /*ba50*/  FADD.FTZ R3, R37, R26 ;  /* 0x0000001a25037221 */ /* 0x004fc80000010000 */
[C---:B0-----:R-:W-:Y:S01]  /*ba60*/  FADD.FTZ R3, R48.reuse, R3 ;  /* 0x0000000330037221 */ /* 0x041fe20000010000 */
[----:B------:R-:W-:Y:S01]  /*ba70*/  F2FP.BF16.F32.PACK_AB R174, R48, R37 ;  /* 0x0000002530ae723e */ /* 0x000fe200000010ff */
[C---:B-1----:R-:W-:Y:S01]  /*ba80*/  FADD.FTZ R0, R24.reuse, R15 ;  /* 0x0000000f18007221 */ /* 0x042fe20000010000 */
[----:B------:R-:W-:Y:S01]  /*ba90*/  F2FP.BF16.F32.PACK_AB R175, R24, R175 ;  /* 0x000000af18af723e */ /* 0x000fe200000010ff */
[----:B------:R-:W-:Y:S06]  /*baa0*/  @!P0 BRA `(.L_x_14457) ;  /* 0x0000000000048947 */ /* 0x000fec0003800000 */
[----:B------:R-:W-:Y:S01]  /*bab0*/  BPT.TRAP 0x1 ;  /* 0x000000040000795c */ /* 0x000fe20000300000 */
.L_x_14457:
[----:B------:R0:W1:Y:S01]  /*bac0*/  SYNCS.PHASECHK.TRANS64.TRYWAIT P1, [R13+URZ+0x22850], R72 ;  /* 0x022850480d0075a7 */ /* 0x000062000802017f */
[----:B------:R-:W-:Y:S05]  /*bad0*/  @!P0 BRA `(.L_x_14458) ;  /* 0x0000000000048947 */ /* 0x000fea0003800000 */
[----:B------:R-:W-:Y:S01]  /*bae0*/  BPT.TRAP 0x1 ;  /* 0x000000040000795c */ /* 0x000fe20000300000 */
.L_x_14458:
[----:B------:R-:W-:Y:S04]  /*baf0*/  BSSY B0, `(.L_x_14459) ;  /* 0x0000004000007945 */ /* 0x000fe80003800000 */
[----:B-1----:R-:W-:Y:S05]  /*bb00*/  @P1 BRA `(.L_x_14460) ;  /* 0x0000000000081947 */ /* 0x002fea0003800000 */
[----:B------:R-:W1:Y:S02]  /*bb10*/  SYNCS.PHASECHK.TRANS64.TRYWAIT P1, [R13+URZ+0x22850], R72 ;  /* 0x022850480d0075a7 */ /* 0x000e64000802017f */
[----:B-1----:R-:W-:Y:S05]  /*bb20*/  @!P1 BRA `(.L_x_14461) ;  /* 0x0000011000d89947 */ /* 0x002fea0003800000 */
.L_x_14460:
[----:B------:R-:W-:Y:S05]  /*bb30*/  BSYNC B0 ;  /* 0x0000000000007941 */ /* 0x000fea0003800000 */
.L_x_14459:
[----:B------:R-:W-:Y:S05]  /*bb40*/  WARPSYNC.ALL ;  /* 0x0000000000007948 */ /* 0x000fea0003800000 */
[----:B------:R-:W-:Y:S01]  /*bb50*/  VIADD R15, R19, 0x400 ;  /* 0x00000400130f7836 */ /* 0x000fe20000000000 */
[----:B------:R2:W-:Y:S01]  /*bb60*/  BAR.SYNC.DEFER_BLOCKING R14, 0x100 ;  /* 0x0004000e0000751d */ /* 0x0005e20000010000 */
[----:B------:R-:W-:Y:S01]  /*bb70*/  MOV R25, 0x40000040 ;  /* 0x4000004000197802 */ /* 0x000fe20000000f00 */
[----:B------:R-:W-:Y:S02]  /*bb80*/  IMAD.MOV.U32 R27, RZ, RZ, 0x40000040 ;  /* 0x40000040ff1b7424 */ /* 0x000fe400078e00ff */
        /* <DEDUP_REMOVED lines=9> */
[----:B------:R-:W-:Y:S01]  /*bc20*/  IMAD R24, R22, 0xc00, R227 ;  /* 0x00000c0016187824 */ /* 0x000fe200078e02e3 */
[----:B------:R-:W-:Y:S02]  /*bc30*/  R2UR UR23, R31 ;  /* 0x000000001f1772ca */ /* 0x000fe400000e0000 */
[----:B------:R-:W-:Y:S01]  /*bc40*/  R2UR UR27, R25 ;  /* 0x00000000191b72ca */ /* 0x000fe200000e0000 */
[C---:B------:R-:W-:Y:S01]  /*bc50*/  VIADD R26, R24.reuse, 0x80 ;  /* 0x00000080181a7836 */ /* 0x040fe20000000000 */
[C---:B------:R-:W-:Y:S01]  /*bc60*/  R2UR UR6, R24.reuse ;  /* 0x00000000180672ca */ /* 0x040fe200000e0000 */
[----:B------:R-:W-:-:S02]  /*bc70*/  VIADD R28, R24, 0x100 ;  /* 0x00000100181c7836 */ /* 0x000fc40000000000 */
[----:B------:R-:W-:Y:S01]  /*bc80*/  VIADD R30, R24, 0x200 ;  /* 0x00000200181e7836 */ /* 0x000fe20000000000 */
[----:B------:R-:W-:Y:S01]  /*bc90*/  R2UR UR10, R26 ;  /* 0x000000001a0a72ca */ /* 0x000fe200000e0000 */
[----:B------:R-:W-:Y:S01]  /*bca0*/  VIADD R26, R24, 0x180 ;  /* 0x00000180181a7836 */ /* 0x000fe20000000000 */
[----:B------:R-:W-:Y:S01]  /*bcb0*/  R2UR UR14, R28 ;  /* 0x000000001c0e72ca */ /* 0x000fe200000e0000 */
[----:B------:R-:W-:Y:S01]  /*bcc0*/  VIADD R24, R24, 0x280 ;  /* 0x0000028018187836 */ /* 0x000fe20000000000 */
[----:B------:R-:W-:Y:S02]  /*bcd0*/  R2UR UR22, R30 ;  /* 0x000000001e1672ca */ /* 0x000fe400000e0000 */
        /* <DEDUP_REMOVED lines=27> */
.L_x_14462:
[----:B------:R-:W-:Y:S01]  /*be90*/  ISETP.NE.AND P1, PT, R223, 0x1, PT ;  /* 0x00000001df00780c */ /* 0x000fe20003f25270 */
[----:B------:R-:W0:Y:S01]  /*bea0*/  S2R R152, SR_CgaCtaId ;  /* 0x0000000000987919 */ /* 0x000e220000008800 */
[----:B------:R-:W-:Y:S01]  /*beb0*/  IMAD.MOV.U32 R15, RZ, RZ, R229 ;  /* 0x000000ffff0f7224 */ /* 0x000fe200078e00e5 */
[----:B------:R-:W-:Y:S01]  /*bec0*/  ULDC UR36, c[0x0][0x9d8] ;  /* 0x0002760000247ab9 */ /* 0x000fe20000000800 */
[----:B------:R-:W-:Y:S01]  /*bed0*/  VIADD R13, R13, 0x22860 ;  /* 0x000228600d0d7836 */ /* 0x000fe20000000000 */
[----:B------:R-:W-:-:S08]  /*bee0*/  ULDC UR37, c[0x0][0x9d8] ;  /* 0x0002760000257ab9 */ /* 0x000fd00000000800 */
[----:B------:R-:W1:Y:S08]  /*bef0*/  @P1 LDC R14, c[0x0][0x44c] ;  /* 0x00011300ff0e1b82 */ /* 0x000e700000000800 */
[----:B------:R-:W2:Y:S01]  /*bf00*/  @P1 LDC R153, c[0x0][0x450] ;  /* 0x00011400ff991b82 */ /* 0x000ea20000000800 */
[----:B0-----:R-:W-:Y:S01]  /*bf10*/  PRMT R13, R152, 0x654, R13 ;  /* 0x00000654980d7816 */ /* 0x001fe2000000000d */
[----:B-1----:R-:W-:-:S03]  /*bf20*/  @P1 IMAD.HI.U32 R14, R229, R14, RZ ;  /* 0x0000000ee50e1227 */ /* 0x002fc600078e00ff */
[----:B------:R0:W-:Y:S02]  /*bf30*/  SYNCS.ARRIVE.TRANS64.RED.A1T0 RZ, [R13+URZ], RZ ;  /* 0x000000ff0dff79a7 */ /* 0x0001e4000810043f */
[----:B--2---:R-:W-:Y:S01]  /*bf40*/  @P1 SHF.R.U32.HI R15, RZ, R153, R14 ;  /* 0x00000099ff0f1219 */ /* 0x004fe2000001160e */
[----:B0-----:R-:W-:-:S03]  /*bf50*/  VIADD R13, R177, 0xfffffffe ;  /* 0xfffffffeb10d7836 */ /* 0x001fc60000000000 */
[----:B------:R-:W-:-:S05]  /*bf60*/  IADD3 R14, R15, R222, -R220 ;  /* 0x000000de0f0e7210 */ /* 0x000fca0007ffe8dc */
[----:B------:R-:W-:-:S05]  /*bf70*/  IMAD.HI R14, R14, 0x2aaaaaab, RZ ;  /* 0x2aaaaaab0e0e7827 */ /* 0x000fca00078e02ff */
[----:B------:R-:W-:-:S04]  /*bf80*/  SHF.R.U32.HI R15, RZ, 0x1f, R14 ;  /* 0x0000001fff0f7819 */ /* 0x000fc8000001160e */
[----:B------:R-:W-:-:S04]  /*bf90*/  LEA.HI.SX32 R15, R14, R15, 0x1c ;  /* 0x0000000f0e0f7211 */ /* 0x000fc800078fe2ff */
[----:B------:R-:W-:-:S04]  /*bfa0*/  VIMNMX R221, RZ, R15, !PT ;  /* 0x0000000fffdd7248 */ /* 0x000fc80007fe0100 */
[----:B------:R-:W-:-:S13]  /*bfb0*/  ISETP.GE.AND P1, PT, R13, R221, PT ;  /* 0x000000dd0d00720c */ /* 0x000fda0003f26270 */
[----:B------:R-:W-:Y:S05]  /*bfc0*/  @!P1 BRA `(.L_x_14463) ;  /* 0x0000002c00209947 */ /* 0x000fea0003800000 */
[----:B------:R-:W-:Y:S02]  /*bfd0*/  IMAD.MOV.U32 R215, RZ, RZ, R176 ;  /* 0x000000ffffd77224 */ /* 0x000fe400078e00b0 */
[----:B------:R-:W-:-:S07]  /*bfe0*/  IMAD.MOV.U32 R214, RZ, RZ, R20 ;  /* 0x000000ffffd67224 */ /* 0x000fce00078e0014 */
.L_x_14475:
[----:B------:R-:W-:Y:S01]  /*bff0*/  VIADD R22, R22, 0x1 ;  /* 0x0000000116167836 */ /* 0x000fe20000000000 */
[----:B------:R-:W-:Y:S05]  /*c000*/  YIELD ;  /* 0x0000000000007946 */ /* 0x000fea0003800000 */
[----:B------:R-:W-:-:S04]  /*c010*/  ISETP.NE.AND P1, PT, R22, 0x2, PT ;  /* 0x000000021600780c */ /* 0x000fc80003f25270 */
[----:B------:R-:W-:Y:S02]  /*c020*/  SEL R15, RZ, 0x1, P1 ;  /* 0x00000001ff0f7807 */ /* 0x000fe40000800000 */
[----:B------:R-:W-:Y:S02]  /*c030*/  SEL R22, R22, RZ, P1 ;  /* 0x000000ff16167207 */ /* 0x000fe40000800000 */
[----:B------:R-:W-:Y:S01]  /*c040*/  LOP3.LUT R202, R202, R15, RZ, 0x3c, !PT ;  /* 0x0000000fcaca7212 */ /* 0x000fe200078e3cff */
[----:B0-----:R-:W-:Y:S06]  /*c050*/  @!P0 BRA `(.L_x_14464) ;  /* 0x0000000000048947 */ /* 0x001fec0003800000 */
[----:B------:R-:W-:Y:S01]  /*c060*/  BPT.TRAP 0x1 ;  /* 0x000000040000795c */ /* 0x000fe20000300000 */
.L_x_14464:
[----:B------:R-:W-:Y:S01]  /*c070*/  IMAD R14, R22, 0x8, R19 ;  /* 0x00000008160e7824 */ /* 0x000fe200078e0213 */
[----:B------:R-:W-:-:S04]  /*c080*/  SHF.L.U32 R15, R202, 0x1f, RZ ;  /* 0x0000001fca0f7819 */ /* 0x000fc800000006ff */
[----:B------:R0:W1:Y:S01]  /*c090*/  SYNCS.PHASECHK.TRANS64.TRYWAIT P1, [R14+URZ+0x22830], R15 ;  /* 0x0228300f0e0075a7 */ /* 0x000062000802017f */
[----:B------:R-:W-:Y:S05]  /*c0a0*/  @!P0 BRA `(.L_x_14465) ;  /* 0x0000000000048947 */ /* 0x000fea0003800000 */
[----:B------:R-:W-:Y:S01]  /*c0b0*/  BPT.TRAP 0x1 ;  /* 0x000000040000795c */ /* 0x000fe20000300000 */
.L_x_14465:
[----:B------:R-:W-:Y:S02]  /*c0c0*/  IMAD R154, R22, 0x300, R228 ;  /* 0x00000300169a7824 */ /* 0x000fe400078e02e4 */
[----:B------:R-:W-:Y:S01]  /*c0d0*/  IMAD.MOV.U32 R155, RZ, RZ, 0x40000040 ;  /* 0x40000040ff9b7424 */ /* 0x000fe200078e00ff */
[----:B-1----:R-:W-:Y:S06]  /*c0e0*/  @P1 BRA `(.L_x_14466) ;  /* 0x0000000000081947 */ /* 0x002fec0003800000 */
[----:B------:R-:W1:Y:S02]  /*c0f0*/  SYNCS.PHASECHK.TRANS64.TRYWAIT P1, [R14+URZ+0x22830], R15 ;  /* 0x0228300f0e0075a7 */ /* 0x000e64000802017f */
[----:B-1----:R-:W-:Y:S05]  /*c100*/  @!P1 BRA `(.L_x_14467) ;  /* 0x0000010c00749947 */ /* 0x002fea0003800000 */
.L_x_14466:
[----:B------:R-:W-:Y:S05]  /*c110*/  WARPSYNC.ALL ;  /* 0x0000000000007948 */ /* 0x000fea0003800000 */
        /* <DEDUP_REMOVED lines=8> */
[----:B------:R-:W-:Y:S01]  /*c1a0*/  IADD3 R154, R154, 0x6, RZ ;  /* 0x000000069a9a7810 */ /* 0x000fe20007ffe0ff */
[----:B------:R-:W-:Y:S01]  /*c1b0*/  IMAD.MOV.U32 R21, RZ, RZ, 0x40000040 ;  /* 0x40000040ff157424 */ /* 0x000fe200078e00ff */
[----:B------:R-:W-:Y:S01]  /*c1c0*/  R2UR UR10, R152 ;  /* 0x00000000980a72ca */ /* 0x000fe200000e0000 */
[----:B------:R-:W2:Y:S01]  /*c1d0*/  S2R R12, SR_TID.X ;  /* 0x00000000000c7919 */ /* 0x000ea20000002100 */
[----:B------:R-:W-:-:S02]  /*c1e0*/  R2UR UR11, R153 ;  /* 0x00000000990b72ca */ /* 0x000fc400000e0000 */
[----:B------:R-:W-:Y:S02]  /*c1f0*/  R2UR UR18, R154 ;  /* 0x000000009a1272ca */ /* 0x000fe400000e0000 */
[----:B------:R-:W-:Y:S02]  /*c200*/  R2UR UR19, R155 ;  /* 0x000000009b1372ca */ /* 0x000fe400000e0000 */
[----:B------:R-:W-:Y:S01]  /*c210*/  WARPGROUP.ARRIVE ;  /* 0x00000000000079c5 */ /* 0x000fe20000000000 */
[----:B------:R-:W-:Y:S02]  /*c220*/  R2UR UR8, R10 ;  /* 0x000000000a0872ca */ /* 0x000fe400000e0000 */
[----:B------:R-:W-:Y:S02]  /*c230*/  R2UR UR9, R11 ;  /* 0x000000000b0972ca */ /* 0x000fe400000e0000 */
[----:B------:R-:W-:Y:S01]  /*c240*/  R2UR UR14, R20 ;  /* 0x00000000140e72ca */ /* 0x000fe200000e0000 */
[----:B------:R-:W-:Y:S01]  /*c250*/  HGMMA.64x96x16.F32.BF16 R152, gdesc[UR4], RZ, !UPT, gsb0 ;  /* 0x01600000049879f0 */ /* 0x000fe2000c0018ff */
[----:B------:R-:W-:-:S02]  /*c260*/  R2UR UR15, R21 ;  /* 0x00000000150f72ca */ /* 0x000fc400000e0000 */
[----:B------:R-:W-:Y:S02]  /*c270*/  R2UR UR12, R8 ;  /* 0x00000000080c72ca */ /* 0x000fe400000e0000 */
[----:B------:R-:W-:Y:S02]  /*c280*/  R2UR UR13, R9 ;  /* 0x00000000090d72ca */ /* 0x000fe400000e0000 */
        /* <DEDUP_REMOVED lines=17> */
.L_x_14468:
[----:B------:R-:W3:Y:S01]  /*c3a0*/  LDL R12, [R1+0x28] ;  /* 0x00002800010c7983 */ /* 0x000ee20000100800 */
[----:B------:R-:W-:-:S03]  /*c3b0*/  ISETP.NE.AND P1, PT, R223, 0x1, PT ;  /* 0x00000001df00780c */ /* 0x000fc60003f25270 */
[----:B------:R-:W4:Y:S10]  /*c3c0*/  LDL R218, [R1+0x2c] ;  /* 0x00002c0001da7983 */ /* 0x000f340000100800 */
[----:B------:R-:W5:Y:S08]  /*c3d0*/  @P1 LDC R216, c[0x0][0x44c] ;  /* 0x00011300ffd81b82 */ /* 0x000f700000000800 */
        /* <DEDUP_REMOVED lines=19> */
[----:B------:R-:W-:-:S03]  /*c510*/  FMUL.FTZ R186, R186, UR37 ;  /* 0x00000025baba7c20 */ /* 0x000fc60008410000 */
[----:B------:R-:W-:Y:S01]  /*c520*/  MUFU.TANH R180, R180 ;  /* 0x000000b400b47308 */ /* 0x000fe20000002400 */
[----:B------:R-:W-:Y:S01]  /*c530*/  FMUL.FTZ R187, R187, UR37 ;  /* 0x00000025bbbb7c20 */ /* 0x000fe20008410000 */
[----:B------:R-:W-:-:S06]  /*c540*/  FMUL.FTZ R190, R190, UR37 ;  /* 0x00000025bebe7c20 */ /* 0x000fcc0008410000 */
[----:B------:R-:W-:Y:S01]  /*c550*/  MUFU.TANH R181, R181 ;  /* 0x000000b500b57308 */ /* 0x000fe20000002400 */
[----:B------:R-:W-:Y:S01]  /*c560*/  FMUL.FTZ R191, R191, UR37 ;  /* 0x00000025bfbf7c20 */ /* 0x000fe20008410000 */
[----:B------:R-:W-:Y:S01]  /*c570*/  FMUL.FTZ R194, R194, UR37 ;  /* 0x00000025c2c27c20 */ /* 0x000fe20008410000 */
[----:B------:R-:W-:Y:S01]  /*c580*/  FMUL.FTZ R195, R195, UR37 ;  /* 0x00000025c3c37c20 */ /* 0x000fe20008410000 */
[----:B------:R-:W-:Y:S01]  /*c590*/  FMUL.FTZ R198, R198, UR37 ;  /* 0x00000025c6c67c20 */ /* 0x000fe20008410000 */
[----:B------:R-:W-:Y:S01]  /*c5a0*/  FMUL.FTZ R199, R199, UR37 ;  /* 0x00000025c7c77c20 */ /* 0x000fe20008410000 */
[----:B---3--:R-:W-:-:S04]  /*c5b0*/  IMAD.IADD R12, R12, 0x1, R229 ;  /* 0x000000010c0c7824 */ /* 0x008fc800078e02e5 */
[----:B-----5:R-:W-:-:S05]  /*c5c0*/  @P1 IMAD.HI.U32 R216, R12, R216, RZ ;  /* 0x000000d80cd81227 */ /* 0x020fca00078e00ff */
[----:B0-----:R-:W-:Y:S01]  /*c5d0*/  @P1 SHF.R.U32.HI R12, RZ, R20, R216 ;  /* 0x00000014ff0c1219 */ /* 0x001fe200000116d8 */
        /* <DEDUP_REMOVED lines=14> */
[----:B------:R-:W-:-:S02]  /*c6c0*/  FMUL.FTZ R176, R177, UR37 ;  /* 0x00000025b1b07c20 */ /* 0x000fc40008410000 */
[----:B------:R-:W0:Y:S04]  /*c6d0*/  SHFL.IDX PT, R177, R12, RZ, 0x1c1f ;  /* 0x001c1fff0cb17589 */ /* 0x000e2800000e0000 */
[----:B------:R3:W5:Y:S02]  /*c6e0*/  SHFL.IDX PT, R217, R12, 0x1, 0x1c1f ;  /* 0x003c1f000cd97f89 */ /* 0x00076400000e0000 */
[----:B---3--:R-:W-:Y:S01]  /*c6f0*/  FMUL.FTZ R12, R184, UR37 ;  /* 0x00000025b80c7c20 */ /* 0x008fe20008410000 */
[----:B------:R-:W-:-:S04]  /*c700*/  IMAD.MOV.U32 R184, RZ, RZ, -0x60 ;  /* 0xffffffa0ffb87424 */ /* 0x000fc800078e00ff */
[----:B------:R-:W-:Y:S01]  /*c710*/  IMAD R184, R13, R184, 0x1 ;  /* 0x000000010db87424 */ /* 0x000fe200078e02b8 */
[----:B------:R-:W3:Y:S03]  /*c720*/  MUFU.TANH R20, R20 ;  /* 0x0000001400147308 */ /* 0x000ee60000002400 */
[----:B----4-:R-:W-:-:S05]  /*c730*/  IMAD R216, R218, -0x2, R184 ;  /* 0xfffffffedad87824 */ /* 0x010fca00078e02b8 */
[----:B------:R4:W-:Y:S02]  /*c740*/  MUFU.TANH R184, R185 ;  /* 0x000000b900b87308 */ /* 0x0009e40000002400 */
[----:B----4-:R-:W-:Y:S01]  /*c750*/  IADD3 R185, -R220, R216, R222 ;  /* 0x000000d8dcb97210 */ /* 0x010fe20007ffe1de */
[----:B------:R-:W-:-:S05]  /*c760*/  FMUL.FTZ R216, R188, UR37 ;  /* 0x00000025bcd87c20 */ /* 0x000fca0008410000 */
[----:B------:R-:W4:Y:S01]  /*c770*/  MUFU.TANH R157, R157 ;  /* 0x0000009d009d7308 */ /* 0x000f220000002400 */
[----:B0-----:R-:W-:-:S07]  /*c780*/  IMAD.IADD R188, R185, 0x1, R177 ;  /* 0x00000001b9bc7824 */ /* 0x001fce00078e02b1 */
[----:B------:R-:W0:Y:S01]  /*c790*/  MUFU.TANH R153, R153 ;  /* 0x0000009900997308 */ /* 0x000e220000002400 */
[----:B------:R-:W-:-:S04]  /*c7a0*/  ISETP.GT.AND P3, PT, R188, RZ, PT ;  /* 0x000000ffbc00720c */ /* 0x000fc80003f64270 */
[----:B---3--:R-:W-:-:S03]  /*c7b0*/  FSEL R177, R20, -INF , P3 ;  /* 0xff80000014b17808 */ /* 0x008fc60001800000 */
[----:B------:R-:W3:Y:S01]  /*c7c0*/  MUFU.TANH R20, R155 ;  /* 0x0000009b00147308 */ /* 0x000ee20000002400 */
[----:B-----5:R-:W-:Y:S01]  /*c7d0*/  IMAD.IADD R217, R185, 0x1, R217 ;  /* 0x00000001b9d97824 */ /* 0x020fe200078e02d9 */
[----:B------:R-:W-:-:S06]  /*c7e0*/  ISETP.GT.AND P3, PT, R188, 0x10, PT ;  /* 0x00000010bc00780c */ /* 0x000fcc0003f64270 */
[----:B------:R-:W5:Y:S01]  /*c7f0*/  MUFU.TANH R155, R158 ;  /* 0x0000009e009b7308 */ /* 0x000f620000002400 */
[----:B------:R-:W-:Y:S02]  /*c800*/  ISETP.GT.AND P6, PT, R217, RZ, PT ;  /* 0x000000ffd900720c */ /* 0x000fe40003fc4270 */
[----:B----4-:R-:W-:Y:S02]  /*c810*/  FSEL R185, R157, -INF , P3 ;  /* 0xff8000009db97808 */ /* 0x010fe40001800000 */
[----:B0-----:R-:W-:-:S03]  /*c820*/  FSEL R153, R153, -INF , P6 ;  /* 0xff80000099997808 */ /* 0x001fc60003000000 */
[----:B------:R-:W0:Y:S01]  /*c830*/  MUFU.TANH R157, R159 ;  /* 0x0000009f009d7308 */ /* 0x000e220000002400 */
[----:B------:R-:W-:-:S07]  /*c840*/  ISETP.GT.AND P6, PT, R217, 0x1, PT ;  /* 0x00000001d900780c */ /* 0x000fce0003fc4270 */
[----:B------:R-:W4:Y:S01]  /*c850*/  MUFU.TANH R165, R165 ;  /* 0x000000a500a57308 */ /* 0x000f220000002400 */
[----:B---3--:R-:W-:Y:S02]  /*c860*/  FSEL R20, R20, -INF , P6 ;  /* 0xff80000014147808 */ /* 0x008fe40003000000 */
[----:B------:R-:W-:-:S05]  /*c870*/  ISETP.GT.AND P6, PT, R217, 0x8, PT ;  /* 0x00000008d900780c */ /* 0x000fca0003fc4270 */
[----:B------:R-:W3:Y:S01]  /*c880*/  MUFU.TANH R158, R162 ;  /* 0x000000a2009e7308 */ /* 0x000ee20000002400 */
[----:B-----5:R-:W-:-:S07]  /*c890*/  FSEL R155, R155, -INF , P6 ;  /* 0xff8000009b9b7808 */ /* 0x020fce0003000000 */
[----:B------:R-:W5:Y:S01]  /*c8a0*/  MUFU.TANH R173, R173 ;  /* 0x000000ad00ad7308 */ /* 0x000f620000002400 */
[----:B------:R-:W-:Y:S02]  /*c8b0*/  ISETP.GT.AND P6, PT, R217, 0x9, PT ;  /* 0x00000009d900780c */ /* 0x000fe40003fc4270 */
[----:B------:R-:W-:-:S05]  /*c8c0*/  ISETP.GT.AND P3, PT, R188, 0x20, PT ;  /* 0x00000020bc00780c */ /* 0x000fca0003f64270 */
[----:B------:R-:W1:Y:S01]  /*c8d0*/  MUFU.TANH R159, R163 ;  /* 0x000000a3009f7308 */ /* 0x000e620000002400 */
[----:B0-----:R-:W-:-:S07]  /*c8e0*/  FSEL R157, R157, -INF , P6 ;  /* 0xff8000009d9d7808 */ /* 0x001fce0003000000 */
[----:B------:R-:W0:Y:S01]  /*c8f0*/  MUFU.TANH R12, R12 ;  /* 0x0000000c000c7308 */ /* 0x000e220000002400 */
[----:B----4-:R-:W-:Y:S02]  /*c900*/  FSEL R165, R165, -INF , P3 ;  /* 0xff800000a5a57808 */ /* 0x010fe40001800000 */
[----:B------:R-:W-:-:S05]  /*c910*/  ISETP.GT.AND P6, PT, R217, 0x10, PT ;  /* 0x00000010d900780c */ /* 0x000fca0003fc4270 */
[----:B------:R-:W4:Y:S01]  /*c920*/  MUFU.TANH R162, R166 ;  /* 0x000000a600a27308 */ /* 0x000f220000002400 */
[----:B------:R-:W-:Y:S02]  /*c930*/  ISETP.GT.AND P3, PT, R188, 0x30, PT ;  /* 0x00000030bc00780c */ /* 0x000fe40003f64270 */
[----:B---3--:R-:W-:Y:S02]  /*c940*/  FSEL R158, R158, -INF , P6 ;  /* 0xff8000009e9e7808 */ /* 0x008fe40003000000 */
[----:B-----5:R-:W-:-:S03]  /*c950*/  FSEL R173, R173, -INF , P3 ;  /* 0xff800000adad7808 */ /* 0x020fc60001800000 */
[----:B------:R-:W3:Y:S01]  /*c960*/  MUFU.TANH R163, R167 ;  /* 0x000000a700a37308 */ /* 0x000ee20000002400 */
[----:B------:R-:W-:Y:S02]  /*c970*/  ISETP.GT.AND P6, PT, R217, 0x11, PT ;  /* 0x00000011d900780c */ /* 0x000fe40003fc4270 */
[----:B------:R-:W-:Y:S02]  /*c980*/  ISETP.GT.AND P3, PT, R188, 0x40, PT ;  /* 0x00000040bc00780c */ /* 0x000fe40003f64270 */
[----:B-1----:R-:W-:-:S03]  /*c990*/  FSEL R159, R159, -INF , P6 ;  /* 0xff8000009f9f7808 */ /* 0x002fc60003000000 */
[----:B------:R-:W1:Y:S01]  /*c9a0*/  MUFU.TANH R166, R170 ;  /* 0x000000aa00a67308 */ /* 0x000e620000002400 */
[----:B0-----:R-:W-:Y:S02]  /*c9b0*/  FSEL R219, R12, -INF , P3 ;  /* 0xff8000000cdb7808 */ /* 0x001fe40001800000 */
[----:B------:R-:W-:Y:S02]  /*c9c0*/  ISETP.GT.AND P6, PT, R217, 0x18, PT ;  /* 0x00000018d900780c */ /* 0x000fe40003fc4270 */
[----:B------:R-:W-:-:S03]  /*c9d0*/  FMNMX.FTZ R12, R153, R215, !PT ;  /* 0x000000d7990c7209 */ /* 0x000fc60007810000 */
[----:B------:R-:W0:Y:S01]  /*c9e0*/  MUFU.TANH R167, R171 ;  /* 0x000000ab00a77308 */ /* 0x000e220000002400 */
[----:B----4-:R-:W-:Y:S02]  /*c9f0*/  FSEL R162, R162, -INF , P6 ;  /* 0xff800000a2a27808 */ /* 0x010fe40003000000 */
[----:B------:R-:W-:Y:S02]  /*ca00*/  ISETP.GT.AND P6, PT, R217, 0x19, PT ;  /* 0x00000019d900780c */ /* 0x000fe40003fc4270 */
[----:B------:R-:W-:-:S03]  /*ca10*/  FMNMX.FTZ R12, R20, R12, !PT ;  /* 0x0000000c140c7209 */ /* 0x000fc60007810000 */
[----:B------:R-:W4:Y:S01]  /*ca20*/  MUFU.TANH R170, R174 ;  /* 0x000000ae00aa7308 */ /* 0x000f220000002400 */
[----:B---3--:R-:W-:Y:S02]  /*ca30*/  FSEL R163, R163, -INF , P6 ;  /* 0xff800000a3a37808 */ /* 0x008fe40003000000 */
[----:B------:R-:W-:Y:S02]  /*ca40*/  FMNMX.FTZ R12, R155, R12, !PT ;  /* 0x0000000c9b0c7209 */ /* 0x000fe40007810000 */
[----:B------:R-:W-:Y:S02]  /*ca50*/  ISETP.GT.AND P6, PT, R217, 0x20, PT ;  /* 0x00000020d900780c */ /* 0x000fe40003fc4270 */
[----:B------:R-:W-:Y:S01]  /*ca60*/  FMNMX.FTZ R12, R157, R12, !PT ;  /* 0x0000000c9d0c7209 */ /* 0x000fe20007810000 */
[----:B------:R-:W3:Y:S01]  /*ca70*/  MUFU.TANH R171, R175 ;  /* 0x000000af00ab7308 */ /* 0x000ee20000002400 */
[----:B-1----:R-:W-:Y:S02]  /*ca80*/  FSEL R166, R166, -INF , P6 ;  /* 0xff800000a6a67808 */ /* 0x002fe40003000000 */
[----:B------:R-:W-:-:S02]  /*ca90*/  ISETP.GT.AND P6, PT, R217, 0x21, PT ;  /* 0x00000021d900780c */ /* 0x000fc40003fc4270 */
[----:B------:R-:W-:-:S03]  /*caa0*/  FMNMX.FTZ R12, R158, R12, !PT ;  /* 0x0000000c9e0c7209 */ /* 0x000fc60007810000 */
[----:B------:R-:W1:Y:S01]  /*cab0*/  MUFU.TANH R174, R178 ;  /* 0x000000b200ae7308 */ /* 0x000e620000002400 */
[----:B0-----:R-:W-:Y:S02]  /*cac0*/  FSEL R167, R167, -INF , P6 ;  /* 0xff800000a7a77808 */ /* 0x001fe40003000000 */
[----:B------:R-:W-:Y:S02]  /*cad0*/  ISETP.GT.AND P6, PT, R217, 0x28, PT ;  /* 0x00000028d900780c */ /* 0x000fe40003fc4270 */
[----:B------:R-:W-:-:S03]  /*cae0*/  FMNMX.FTZ R12, R159, R12, !PT ;  /* 0x0000000c9f0c7209 */ /* 0x000fc60007810000 */
[----:B------:R-:W0:Y:S01]  /*caf0*/  MUFU.TANH R152, R152 ;  /* 0x0000009800987308 */ /* 0x000e220000002400 */
[----:B----4-:R-:W-:-:S07]  /*cb00*/  FSEL R170, R170, -INF , P6 ;  /* 0xff800000aaaa7808 */ /* 0x010fce0003000000 */
[----:B------:R-:W4:Y:S01]  /*cb10*/  MUFU.TANH R154, R154 ;  /* 0x0000009a009a7308 */ /* 0x000f220000002400 */
[----:B------:R-:W-:Y:S02]  /*cb20*/  ISETP.GT.AND P6, PT, R217, 0x29, PT ;  /* 0x00000029d900780c */ /* 0x000fe40003fc4270 */
[----:B------:R-:W-:-:S05]  /*cb30*/  FMNMX.FTZ R12, R162, R12, !PT ;  /* 0x0000000ca20c7209 */ /* 0x000fca0007810000 */
[----:B------:R-:W5:Y:S01]  /*cb40*/  MUFU.TANH R175, R179 ;  /* 0x000000b300af7308 */ /* 0x000f620000002400 */
[----:B---3--:R-:W-:-:S07]  /*cb50*/  FSEL R171, R171, -INF , P6 ;  /* 0xff800000abab7808 */ /* 0x008fce0003000000 */
[----:B------:R-:W3:Y:S01]  /*cb60*/  MUFU.TANH R156, R156 ;  /* 0x0000009c009c7308 */ /* 0x000ee20000002400 */
[----:B------:R-:W-:-:S07]  /*cb70*/  FMNMX.FTZ R12, R163, R12, !PT ;  /* 0x0000000ca30c7209 */ /* 0x000fce0007810000 */
[----:B------:R-:W2:Y:S01]  /*cb80*/  MUFU.TANH R160, R160 ;  /* 0x000000a000a07308 */ /* 0x000ea20000002400 */
[----:B------:R-:W-:-:S07]  /*cb90*/  ISETP.GT.AND P6, PT, R217, 0x30, PT ;  /* 0x00000030d900780c */ /* 0x000fce0003fc4270 */
[----:B------:R-:W2:Y:S01]  /*cba0*/  MUFU.TANH R161, R161 ;  /* 0x000000a100a17308 */ /* 0x000ea20000002400 */
[C---:B------:R-:W-:Y:S02]  /*cbb0*/  ISETP.GT.AND P2, PT, R188.reuse, 0x1, PT ;  /* 0x00000001bc00780c */ /* 0x040fe40003f44270 */
[----:B------:R-:W-:-:S05]  /*cbc0*/  ISETP.GT.AND P1, PT, R188, 0x8, PT ;  /* 0x00000008bc00780c */ /* 0x000fca0003f24270 */
[----:B------:R-:W2:Y:S01]  /*cbd0*/  MUFU.TANH R178, R182 ;  /* 0x000000b600b27308 */ /* 0x000ea20000002400 */
[----:B------:R-:W-:-:S07]  /*cbe0*/  FMNMX.FTZ R12, R166, R12, !PT ;  /* 0x0000000ca60c7209 */ /* 0x000fce0007810000 */
[----:B------:R-:W2:Y:S01]  /*cbf0*/  MUFU.TANH R164, R164 ;  /* 0x000000a400a47308 */ /* 0x000ea20000002400 */
[----:B-1----:R-:W-:-:S07]  /*cc00*/  FSEL R174, R174, -INF , P6 ;  /* 0xff800000aeae7808 */ /* 0x002fce0003000000 */
[----:B------:R-:W1:Y:S01]  /*cc10*/  MUFU.TANH R168, R168 ;  /* 0x000000a800a87308 */ /* 0x000e620000002400 */
[----:B0-----:R-:W-:-:S07]  /*cc20*/  FSEL R152, R152, -INF , P2 ;  /* 0xff80000098987808 */ /* 0x001fce0001000000 */
[----:B------:R-:W0:Y:S01]  /*cc30*/  MUFU.TANH R169, R169 ;  /* 0x000000a900a97308 */ /* 0x000e220000002400 */
[----:B----4-:R-:W-:Y:S02]  /*cc40*/  FSEL R154, R154, -INF , P1 ;  /* 0xff8000009a9a7808 */ /* 0x010fe40000800000 */
[----:B------:R-:W-:-:S05]  /*cc50*/  ISETP.GT.AND P6, PT, R217, 0x31, PT ;  /* 0x00000031d900780c */ /* 0x000fca0003fc4270 */
[----:B------:R-:W4:Y:S01]  /*cc60*/  MUFU.TANH R179, R183 ;  /* 0x000000b700b37308 */ /* 0x000f220000002400 */
[C---:B------:R-:W-:Y:S02]  /*cc70*/  ISETP.GT.AND P4, PT, R188.reuse, 0x9, PT ;  /* 0x00000009bc00780c */ /* 0x040fe40003f84270 */
[C---:B------:R-:W-:Y:S02]  /*cc80*/  ISETP.GT.AND P2, PT, R188.reuse, 0x11, PT ;  /* 0x00000011bc00780c */ /* 0x040fe40003f44270 */
[----:B------:R-:W-:-:S03]  /*cc90*/  ISETP.GT.AND P1, PT, R188, 0x18, PT ;  /* 0x00000018bc00780c */ /* 0x000fc60003f24270 */
[----:B------:R-:W4:Y:S01]  /*cca0*/  MUFU.TANH R172, R172 ;  /* 0x000000ac00ac7308 */ /* 0x000f220000002400 */
[----:B------:R-:W-:-:S07]  /*ccb0*/  FMNMX.FTZ R12, R167, R12, !PT ;  /* 0x0000000ca70c7209 */ /* 0x000fce0007810000 */
[----:B------:R-:W4:Y:S01]  /*ccc0*/  MUFU.TANH R176, R176 ;  /* 0x000000b000b07308 */ /* 0x000f220000002400 */
[----:B-----5:R-:W-:Y:S02]  /*ccd0*/  FSEL R175, R175, -INF , P6 ;  /* 0xff800000afaf7808 */ /* 0x020fe40003000000 */
[----:B---3--:R-:W-:Y:S02]  /*cce0*/  FSEL R156, R156, -INF , P4 ;  /* 0xff8000009c9c7808 */ /* 0x008fe40002000000 */
[----:B--2---:R-:W-:-:S03]  /*ccf0*/  FSEL R160, R160, -INF , P2 ;  /* 0xff800000a0a07808 */ /* 0x004fc60001000000 */
[----:B------:R-:W2:Y:S01]  /*cd00*/  MUFU.TANH R182, R186 ;  /* 0x000000ba00b67308 */ /* 0x000ea20000002400 */
[----:B------:R-:W-:Y:S02]  /*cd10*/  FSEL R161, R161, -INF , P1 ;  /* 0xff800000a1a17808 */ /* 0x000fe40000800000 */
[----:B------:R-:W-:Y:S02]  /*cd20*/  ISETP.GT.AND P6, PT, R217, 0x38, PT ;  /* 0x00000038d900780c */ /* 0x000fe40003fc4270 */
[----:B------:R-:W-:-:S03]  /*cd30*/  ISETP.GT.AND P4, PT, R188, 0x19, PT ;  /* 0x00000019bc00780c */ /* 0x000fc60003f84270 */
[----:B------:R-:W3:Y:S01]  /*cd40*/  MUFU.TANH R216, R216 ;  /* 0x000000d800d87308 */ /* 0x000ee20000002400 */
[C---:B------:R-:W-:Y:S02]  /*cd50*/  ISETP.GT.AND P2, PT, R188.reuse, 0x21, PT ;  /* 0x00000021bc00780c */ /* 0x040fe40003f44270 */
[----:B------:R-:W-:Y:S02]  /*cd60*/  ISETP.GT.AND P1, PT, R188, 0x28, PT ;  /* 0x00000028bc00780c */ /* 0x000fe40003f24270 */
[----:B------:R-:W-:-:S03]  /*cd70*/  FMNMX.FTZ R12, R170, R12, !PT ;  /* 0x0000000caa0c7209 */ /* 0x000fc60007810000 */
[----:B------:R-:W5:Y:S01]  /*cd80*/  MUFU.TANH R183, R187 ;  /* 0x000000bb00b77308 */ /* 0x000f620000002400 */
[----:B------:R-:W-:Y:S02]  /*cd90*/  FSEL R178, R178, -INF , P6 ;  /* 0xff800000b2b27808 */ /* 0x000fe40003000000 */
[----:B------:R-:W-:Y:S02]  /*cda0*/  FSEL R164, R164, -INF , P4 ;  /* 0xff800000a4a47808 */ /* 0x000fe40002000000 */
[----:B-1----:R-:W-:Y:S02]  /*cdb0*/  FSEL R168, R168, -INF , P2 ;  /* 0xff800000a8a87808 */ /* 0x002fe40001000000 */
[----:B0-----:R-:W-:Y:S02]  /*cdc0*/  FSEL R169, R169, -INF , P1 ;  /* 0xff800000a9a97808 */ /* 0x001fe40000800000 */
[----:B------:R-:W-:Y:S02]  /*cdd0*/  ISETP.GT.AND P6, PT, R217, 0x39, PT ;  /* 0x00000039d900780c */ /* 0x000fe40003fc4270 */
[----:B------:R-:W-:Y:S01]  /*cde0*/  FMNMX.FTZ R12, R171, R12, !PT ;  /* 0x0000000cab0c7209 */ /* 0x000fe20007810000 */
[----:B------:R-:W0:Y:S01]  /*cdf0*/  MUFU.TANH R186, R190 ;  /* 0x000000be00ba7308 */ /* 0x000e220000002400 */
[----:B------:R-:W-:-:S02]  /*ce00*/  ISETP.GT.AND P4, PT, R188, 0x29, PT ;  /* 0x00000029bc00780c */ /* 0x000fc40003f84270 */
[C---:B------:R-:W-:Y:S02]  /*ce10*/  ISETP.GT.AND P2, PT, R188.reuse, 0x31, PT ;  /* 0x00000031bc00780c */ /* 0x040fe40003f44270 */
[----:B------:R-:W-:Y:S02]  /*ce20*/  ISETP.GT.AND P1, PT, R188, 0x38, PT ;  /* 0x00000038bc00780c */ /* 0x000fe40003f24270 */
[----:B----4-:R-:W-:Y:S02]  /*ce30*/  FSEL R179, R179, -INF , P6 ;  /* 0xff800000b3b37808 */ /* 0x010fe40003000000 */
[----:B------:R-:W-:Y:S02]  /*ce40*/  FMNMX.FTZ R12, R174, R12, !PT ;  /* 0x0000000cae0c7209 */ /* 0x000fe40007810000 */
[----:B------:R-:W-:Y:S02]  /*ce50*/  FSEL R172, R172, -INF , P4 ;  /* 0xff800000acac7808 */ /* 0x000fe40002000000 */
[----:B------:R-:W-:-:S02]  /*ce60*/  FSEL R218, R176, -INF , P2 ;  /* 0xff800000b0da7808 */ /* 0x000fc40001000000 */
[----:B------:R-:W-:Y:S02]  /*ce70*/  FSEL R180, R180, -INF , P1 ;  /* 0xff800000b4b47808 */ /* 0x000fe40000800000 */
[----:B------:R-:W-:Y:S01]  /*ce80*/  ISETP.GT.AND P6, PT, R217, 0x40, PT ;  /* 0x00000040d900780c */ /* 0x000fe20003fc4270 */
[----:B------:R-:W1:Y:S01]  /*ce90*/  MUFU.TANH R187, R191 ;  /* 0x000000bf00bb7308 */ /* 0x000e620000002400 */
[C---:B------:R-:W-:Y:S02]  /*cea0*/  ISETP.GT.AND P4, PT, R188.reuse, 0x39, PT ;  /* 0x00000039bc00780c */ /* 0x040fe40003f84270 */
[C---:B------:R-:W-:Y:S02]  /*ceb0*/  ISETP.GT.AND P2, PT, R188.reuse, 0x41, PT ;  /* 0x00000041bc00780c */ /* 0x040fe40003f44270 */
[----:B------:R-:W-:Y:S02]  /*cec0*/  ISETP.GT.AND P1, PT, R188, 0x48, PT ;  /* 0x00000048bc00780c */ /* 0x000fe40003f24270 */
[----:B------:R-:W-:-:S02]  /*ced0*/  FMNMX.FTZ R12, R175, R12, !PT ;  /* 0x0000000caf0c7209 */ /* 0x000fc40007810000 */
[----:B--2---:R-:W-:Y:S02]  /*cee0*/  FSEL R182, R182, -INF , P6 ;  /* 0xff800000b6b67808 */ /* 0x004fe40003000000 */
[----:B------:R-:W-:Y:S02]  /*cef0*/  FSEL R181, R181, -INF , P4 ;  /* 0xff800000b5b57808 */ /* 0x000fe40002000000 */
[----:B------:R-:W-:Y:S02]  /*cf00*/  FSEL R184, R184, -INF , P2 ;  /* 0xff800000b8b87808 */ /* 0x000fe40001000000 */
[----:B---3--:R-:W-:Y:S02]  /*cf10*/  FSEL R216, R216, -INF , P1 ;  /* 0xff800000d8d87808 */ /* 0x008fe40000800000 */
[----:B------:R-:W-:Y:S02]  /*cf20*/  ISETP.GT.AND P6, PT, R217, 0x41, PT ;  /* 0x00000041d900780c */ /* 0x000fe40003fc4270 */
[----:B------:R-:W-:-:S02]  /*cf30*/  ISETP.GT.AND P5, PT, R188, 0x49, PT ;  /* 0x00000049bc00780c */ /* 0x000fc40003fa4270 */
[C---:B------:R-:W-:Y:S02]  /*cf40*/  ISETP.GT.AND P4, PT, R188.reuse, 0x50, PT ;  /* 0x00000050bc00780c */ /* 0x040fe40003f84270 */
[C---:B------:R-:W-:Y:S02]  /*cf50*/  ISETP.GT.AND P3, PT, R188.reuse, 0x51, PT ;  /* 0x00000051bc00780c */ /* 0x040fe40003f64270 */
[C---:B------:R-:W-:Y:S02]  /*cf60*/  ISETP.GT.AND P2, PT, R188.reuse, 0x58, PT ;  /* 0x00000058bc00780c */ /* 0x040fe40003f44270 */
[----:B------:R-:W-:Y:S02]  /*cf70*/  ISETP.GT.AND P1, PT, R188, 0x59, PT ;  /* 0x00000059bc00780c */ /* 0x000fe40003f24270 */
[----:B------:R-:W2:Y:S01]  /*cf80*/  MUFU.TANH R188, R194 ;  /* 0x000000c200bc7308 */ /* 0x000ea20000002400 */
[----:B------:R-:W-:Y:S02]  /*cf90*/  FMNMX.FTZ R12, R178, R12, !PT ;  /* 0x0000000cb20c7209 */ /* 0x000fe40007810000 */
[----:B-----5:R-:W-:-:S02]  /*cfa0*/  FSEL R183, R183, -INF , P6 ;  /* 0xff800000b7b77808 */ /* 0x020fc40003000000 */
[----:B------:R-:W-:Y:S02]  /*cfb0*/  ISETP.GT.AND P6, PT, R217, 0x48, PT ;  /* 0x00000048d900780c */ /* 0x000fe40003fc4270 */
[----:B------:R-:W-:Y:S01]  /*cfc0*/  FMNMX.FTZ R12, R179, R12, !PT ;  /* 0x0000000cb30c7209 */ /* 0x000fe20007810000 */
[----:B------:R-:W3:Y:S01]  /*cfd0*/  MUFU.TANH R190, R195 ;  /* 0x000000c300be7308 */ /* 0x000ee20000002400 */
[----:B0-----:R-:W-:Y:S02]  /*cfe0*/  FSEL R186, R186, -INF , P6 ;  /* 0xff800000baba7808 */ /* 0x001fe40003000000 */
[----:B------:R-:W-:Y:S02]  /*cff0*/  ISETP.GT.AND P6, PT, R217, 0x49, PT ;  /* 0x00000049d900780c */ /* 0x000fe40003fc4270 */
[----:B------:R-:W-:-:S03]  /*d000*/  FMNMX.FTZ R12, R182, R12, !PT ;  /* 0x0000000cb60c7209 */ /* 0x000fc60007810000 */
[----:B------:R-:W0:Y:S01]  /*d010*/  MUFU.TANH R191, R198 ;  /* 0x000000c600bf7308 */ /* 0x000e220000002400 */
[----:B-1----:R-:W-:Y:S02]  /*d020*/  FSEL R187, R187, -INF , P6 ;  /* 0xff800000bbbb7808 */ /* 0x002fe40003000000 */
[----:B------:R-:W-:Y:S02]  /*d030*/  FMNMX.FTZ R12, R183, R12, !PT ;  /* 0x0000000cb70c7209 */ /* 0x000fe40007810000 */
[C---:B------:R-:W-:Y:S02]  /*d040*/  ISETP.GT.AND P6, PT, R217.reuse, 0x50, PT ;  /* 0x00000050d900780c */ /* 0x040fe40003fc4270 */
[----:B------:R-:W-:Y:S01]  /*d050*/  FMNMX.FTZ R12, R186, R12, !PT ;  /* 0x0000000cba0c7209 */ /* 0x000fe20007810000 */
[----:B------:R-:W1:Y:S01]  /*d060*/  MUFU.TANH R194, R199 ;  /* 0x000000c700c27308 */ /* 0x000e620000002400 */
[----:B--2---:R-:W-:Y:S02]  /*d070*/  FSEL R188, R188, -INF , P6 ;  /* 0xff800000bcbc7808 */ /* 0x004fe40003000000 */
[----:B------:R-:W-:-:S02]  /*d080*/  ISETP.GT.AND P6, PT, R217, 0x51, PT ;  /* 0x00000051d900780c */ /* 0x000fc40003fc4270 */
[----:B------:R-:W-:Y:S02]  /*d090*/  FMNMX.FTZ R12, R187, R12, !PT ;  /* 0x0000000cbb0c7209 */ /* 0x000fe40007810000 */
[----:B---3--:R-:W-:Y:S02]  /*d0a0*/  FSEL R190, R190, -INF , P6 ;  /* 0xff800000bebe7808 */ /* 0x008fe40003000000 */
[----:B------:R-:W-:Y:S02]  /*d0b0*/  ISETP.GT.AND P6, PT, R217, 0x58, PT ;  /* 0x00000058d900780c */ /* 0x000fe40003fc4270 */
[----:B------:R-:W-:Y:S02]  /*d0c0*/  FMNMX.FTZ R12, R188, R12, !PT ;  /* 0x0000000cbc0c7209 */ /* 0x000fe40007810000 */
[----:B0-----:R-:W-:Y:S02]  /*d0d0*/  FSEL R191, R191, -INF , P6 ;  /* 0xff800000bfbf7808 */ /* 0x001fe40003000000 */
[----:B------:R-:W-:-:S02]  /*d0e0*/  ISETP.GT.AND P6, PT, R217, 0x59, PT ;  /* 0x00000059d900780c */ /* 0x000fc40003fc4270 */
[----:B------:R-:W-:Y:S02]  /*d0f0*/  FMNMX.FTZ R12, R190, R12, !PT ;  /* 0x0000000cbe0c7209 */ /* 0x000fe40007810000 */
[----:B-1----:R-:W-:Y:S02]  /*d100*/  FSEL R194, R194, -INF , P6 ;  /* 0xff800000c2c27808 */ /* 0x002fe40003000000 */
[----:B------:R-:W-:-:S04]  /*d110*/  FMNMX.FTZ R12, R191, R12, !PT ;  /* 0x0000000cbf0c7209 */ /* 0x000fc80007810000 */
[----:B------:R-:W-:-:S05]  /*d120*/  FMNMX.FTZ R12, R194, R12, !PT ;  /* 0x0000000cc20c7209 */ /* 0x000fca0007810000 */
[----:B------:R-:W0:Y:S02]  /*d130*/  SHFL.BFLY PT, R176, R12, 0x2, 0x1f ;  /* 0x0c401f000cb07f89 */ /* 0x000e2400000e0000 */
[----:B0-----:R-:W-:-:S05]  /*d140*/  FMNMX.FTZ R176, R12, R176, !PT ;  /* 0x000000b00cb07209 */ /* 0x001fca0007810000 */
[----:B------:R-:W0:Y:S02]  /*d150*/  SHFL.BFLY PT, R12, R176, 0x1, 0x1f ;  /* 0x0c201f00b00c7f89 */ /* 0x000e2400000e0000 */
[----:B0-----:R-:W-:Y:S02]  /*d160*/  FMNMX.FTZ R176, R176, R12, !PT ;  /* 0x0000000cb0b07209 */ /* 0x001fe40007810000 */
[----:B------:R-:W0:Y:S02]  /*d170*/  LDC R12, c[0x0][0x988] ;  /* 0x00026200ff0c7b82 */ /* 0x000e240000000800 */
[----:B------:R-:W-:-:S04]  /*d180*/  FSETP.NEU.FTZ.AND P6, PT, R176, -INF , PT ;  /* 0xff800000b000780b */ /* 0x000fc80003fdd000 */
[----:B------:R-:W-:-:S05]  /*d190*/  FSEL R195, R176, RZ, P6 ;  /* 0x000000ffb0c37208 */ /* 0x000fca0003000000 */
[----:B------:R-:W-:Y:S01]  /*d1a0*/  FADD.FTZ R195, -R195, R215 ;  /* 0x000000d7c3c37221 */ /* 0x000fe20000010100 */
[----:B0-----:R-:W-:-:S05]  /*d1b0*/  FMUL.FTZ R199, R176, R12 ;  /* 0x0000000cb0c77220 */ /* 0x001fca0000410000 */
[----:B------:R-:W-:-:S05]  /*d1c0*/  FSEL R199, R199, RZ, P6 ;  /* 0x000000ffc7c77208 */ /* 0x000fca0003000000 */
[-CC-:B------:R-:W-:Y:S01]  /*d1d0*/  FFMA.FTZ R215, R178, R12.reuse, -R199.reuse ;  /* 0x0000000cb2d77223 */ /* 0x180fe200000108c7 */
[-CC-:B------:R-:W-:Y:S01]  /*d1e0*/  FFMA.FTZ R153, R153, R12.reuse, -R199.reuse ;  /* 0x0000000c99997223 */ /* 0x180fe200000108c7 */
[-C--:B------:R-:W-:Y:S01]  /*d1f0*/  FFMA.FTZ R20, R20, R12.reuse, -R199 ;  /* 0x0000000c14147223 */ /* 0x080fe200000108c7 */
[----:B------:R-:W-:-:S04]  /*d200*/  FMUL.FTZ R178, R195, R12 ;  /* 0x0000000cc3b27220 */ /* 0x000fc80000410000 */
[----:B------:R-:W-:Y:S01]  /*d210*/  MUFU.EX2 R153, R153 ;  /* 0x0000009900997308 */ /* 0x000fe20000000800 */
[----:B------:R-:W-:-:S07]  /*d220*/  FFMA.FTZ R155, R155, R12, -R199 ;  /* 0x0000000c9b9b7223 */ /* 0x000fce00000108c7 */
[----:B------:R-:W0:Y:S08]  /*d230*/  MUFU.EX2 R178, R178 ;  /* 0x000000b200b27308 */ /* 0x000e300000000800 */
[----:B------:R-:W1:Y:S01]  /*d240*/  MUFU.EX2 R20, R20 ;  /* 0x0000001400147308 */ /* 0x000e620000000800 */
[-CC-:B------:R-:W-:Y:S01]  /*d250*/  FFMA.FTZ R198, R157, R12.reuse, -R199.reuse ;  /* 0x0000000c9dc67223 */ /* 0x180fe200000108c7 */
[----:B------:R-:W-:-:S06]  /*d260*/  FFMA.FTZ R158, R158, R12, -R199 ;  /* 0x0000000c9e9e7223 */ /* 0x000fcc00000108c7 */
[----:B------:R-:W2:Y:S01]  /*d270*/  MUFU.EX2 R155, R155 ;  /* 0x0000009b009b7308 */ /* 0x000ea20000000800 */
[----:B0-----:R-:W-:Y:S01]  /*d280*/  FFMA.FTZ R0, R178, R0, R153 ;  /* 0x00000000b2007223 */ /* 0x001fe20000010099 */
[----:B------:R-:W-:-:S06]  /*d290*/  FFMA.FTZ R159, R159, R12, -R199 ;  /* 0x0000000c9f9f7223 */ /* 0x000fcc00000108c7 */
[----:B------:R-:W0:Y:S01]  /*d2a0*/  MUFU.EX2 R198, R198 ;  /* 0x000000c600c67308 */ /* 0x000e220000000800 */
[C---:B-1----:R-:W-:Y:S01]  /*d2b0*/  F2FP.BF16.F32.PACK_AB R157, R20.reuse, R153 ;  /* 0x00000099149d723e */ /* 0x042fe200000010ff */
[----:B------:R-:W-:-:S06]  /*d2c0*/  FADD.FTZ R0, R20, R0 ;  /* 0x0000000014007221 */ /* 0x000fcc0000010000 */
[----:B------:R-:W1:Y:S01]  /*d2d0*/  MUFU.EX2 R153, R158 ;  /* 0x0000009e00997308 */ /* 0x000e620000000800 */
[----:B--2---:R-:W-:-:S07]  /*d2e0*/  FADD.FTZ R0, R155, R0 ;  /* 0x000000009b007221 */ /* 0x004fce0000010000 */
[----:B------:R-:W2:Y:S01]  /*d2f0*/  MUFU.EX2 R20, R159 ;  /* 0x0000009f00147308 */ /* 0x000ea20000000800 */
[----:B0-----:R-:W-:-:S04]  /*d300*/  FADD.FTZ R0, R198, R0 ;  /* 0x00000000c6007221 */ /* 0x001fc80000010000 */
[----:B-1----:R-:W-:-:S04]  /*d310*/  FADD.FTZ R0, R153, R0 ;  /* 0x0000000099007221 */ /* 0x002fc80000010000 */
[C---:B--2---:R-:W-:Y:S01]  /*d320*/  FADD.FTZ R0, R20.reuse, R0 ;  /* 0x0000000014007221 */ /* 0x044fe20000010000 */
[----:B------:R-:W-:Y:S02]  /*d330*/  F2FP.BF16.F32.PACK_AB R153, R20, R153 ;  /* 0x000000991499723e */ /* 0x000fe400000010ff */
        /* <DEDUP_REMOVED lines=13> */
[----:B------:R-:W-:Y:S02]  /*d410*/  FMNMX.FTZ R20, R173, R20, !PT ;  /* 0x00000014ad147209 */ /* 0x000fe40007810000 */
[----:B------:R-:W-:Y:S01]  /*d420*/  F2FP.BF16.F32.PACK_AB R159, R198, R155 ;  /* 0x0000009bc69f723e */ /* 0x000fe200000010ff */
[----:B------:R-:W-:Y:S01]  /*d430*/  FMUL.FTZ R155, R192, UR37 ;  /* 0x00000025c09b7c20 */ /* 0x000fe20008410000 */
[----:B------:R-:W-:Y:S01]  /*d440*/  FMNMX.FTZ R20, R218, R20, !PT ;  /* 0x00000014da147209 */ /* 0x000fe20007810000 */
[----:B------:R-:W0:Y:S01]  /*d450*/  MUFU.TANH R189, R189 ;  /* 0x000000bd00bd7308 */ /* 0x000e220000002400 */
[----:B------:R-:W-:Y:S02]  /*d460*/  FMUL.FTZ R192, R193, UR37 ;  /* 0x00000025c1c07c20 */ /* 0x000fe40008410000 */
[----:B------:R-:W-:Y:S01]  /*d470*/  FMNMX.FTZ R20, R180, R20, !PT ;  /* 0x00000014b4147209 */ /* 0x000fe20007810000 */
[----:B------:R-:W-:-:S03]  /*d480*/  FMUL.FTZ R158, R196, UR37 ;  /* 0x00000025c49e7c20 */ /* 0x000fc60008410000 */
[----:B------:R-:W-:Y:S01]  /*d490*/  FMNMX.FTZ R20, R181, R20, !PT ;  /* 0x00000014b5147209 */ /* 0x000fe20007810000 */
[----:B------:R-:W1:Y:S01]  /*d4a0*/  MUFU.TANH R155, R155 ;  /* 0x0000009b009b7308 */ /* 0x000e620000002400 */
[----:B------:R-:W-:Y:S02]  /*d4b0*/  FMUL.FTZ R193, R197, UR37 ;  /* 0x00000025c5c17c20 */ /* 0x000fe40008410000 */
[----:B------:R-:W-:-:S05]  /*d4c0*/  FMNMX.FTZ R20, R219, R20, !PT ;  /* 0x00000014db147209 */ /* 0x000fca0007810000 */
[----:B------:R-:W2:Y:S01]  /*d4d0*/  MUFU.TANH R192, R192 ;  /* 0x000000c000c07308 */ /* 0x000ea20000002400 */
[----:B------:R-:W-:Y:S02]  /*d4e0*/  FMNMX.FTZ R20, R184, R20, !PT ;  /* 0x00000014b8147209 */ /* 0x000fe40007810000 */
[----:B0-----:R-:W-:-:S05]  /*d4f0*/  FSEL R189, R189, -INF , P5 ;  /* 0xff800000bdbd7808 */ /* 0x001fca0002800000 */
[----:B------:R-:W0:Y:S01]  /*d500*/  MUFU.TANH R158, R158 ;  /* 0x0000009e009e7308 */ /* 0x000e220000002400 */
[----:B------:R-:W-:Y:S02]  /*d510*/  FMNMX.FTZ R20, R216, R20, !PT ;  /* 0x00000014d8147209 */ /* 0x000fe40007810000 */
[----:B-1----:R-:W-:-:S05]  /*d520*/  FSEL R155, R155, -INF , P4 ;  /* 0xff8000009b9b7808 */ /* 0x002fca0002000000 */
[----:B------:R-:W1:Y:S01]  /*d530*/  MUFU.TANH R193, R193 ;  /* 0x000000c100c17308 */ /* 0x000e620000002400 */
[----:B------:R-:W-:Y:S02]  /*d540*/  FMNMX.FTZ R20, R189, R20, !PT ;  /* 0x00000014bd147209 */ /* 0x000fe40007810000 */
[----:B--2---:R-:W-:Y:S02]  /*d550*/  FSEL R192, R192, -INF , P3 ;  /* 0xff800000c0c07808 */ /* 0x004fe40001800000 */
[----:B------:R-:W-:Y:S02]  /*d560*/  FMNMX.FTZ R20, R155, R20, !PT ;  /* 0x000000149b147209 */ /* 0x000fe40007810000 */
[----:B0-----:R-:W-:Y:S02]  /*d570*/  FSEL R158, R158, -INF , P2 ;  /* 0xff8000009e9e7808 */ /* 0x001fe40001000000 */
[----:B------:R-:W-:-:S04]  /*d580*/  FMNMX.FTZ R20, R192, R20, !PT ;  /* 0x00000014c0147209 */ /* 0x000fc80007810000 */
[----:B------:R-:W-:Y:S02]  /*d590*/  FMNMX.FTZ R20, R158, R20, !PT ;  /* 0x000000149e147209 */ /* 0x000fe40007810000 */
[----:B-1----:R-:W-:-:S04]  /*d5a0*/  FSEL R193, R193, -INF , P1 ;  /* 0xff800000c1c17808 */ /* 0x002fc80000800000 */
[----:B------:R-:W-:-:S05]  /*d5b0*/  FMNMX.FTZ R20, R193, R20, !PT ;  /* 0x00000014c1147209 */ /* 0x000fca0007810000 */
[----:B------:R-:W0:Y:S02]  /*d5c0*/  SHFL.BFLY PT, R195, R20, 0x2, 0x1f ;  /* 0x0c401f0014c37f89 */ /* 0x000e2400000e0000 */
[----:B0-----:R-:W-:-:S05]  /*d5d0*/  FMNMX.FTZ R20, R20, R195, !PT ;  /* 0x000000c314147209 */ /* 0x001fca0007810000 */
[----:B------:R-:W0:Y:S01]  /*d5e0*/  SHFL.BFLY PT, R197, R20, 0x1, 0x1f ;  /* 0x0c201f0014c57f89 */ /* 0x000e2200000e0000 */
        /* <DEDUP_REMOVED lines=17> */
[----:B0-----:R-:W-:-:S04]  /*d700*/  FMNMX.FTZ R20, R20, R197, !PT ;  /* 0x000000c514147209 */ /* 0x001fc80007810000 */
[C---:B------:R-:W-:Y:S01]  /*d710*/  FSETP.NEU.FTZ.AND P1, PT, R20.reuse, -INF , PT ;  /* 0xff8000001400780b */ /* 0x040fe20003f3d000 */
[----:B------:R-:W-:-:S03]  /*d720*/  FMUL.FTZ R199, R20, R12 ;  /* 0x0000000c14c77220 */ /* 0x000fc60000410000 */
[----:B------:R-:W-:Y:S02]  /*d730*/  FSEL R197, R20, RZ, P1 ;  /* 0x000000ff14c57208 */ /* 0x000fe40000800000 */
[----:B------:R-:W-:Y:S01]  /*d740*/  FSEL R199, R199, RZ, P1 ;  /* 0x000000ffc7c77208 */ /* 0x000fe20000800000 */
[----:B------:R-:W-:Y:S02]  /*d750*/  MUFU.EX2 R196, R171 ;  /* 0x000000ab00c47308 */ /* 0x000fe40000000800 */
[----:B------:R-:W-:Y:S02]  /*d760*/  FADD.FTZ R197, -R197, R214 ;  /* 0x000000d6c5c57221 */ /* 0x000fe40000010100 */
[----:B------:R-:W-:-:S04]  /*d770*/  FFMA.FTZ R177, R177, R12, -R199 ;  /* 0x0000000cb1b17223 */ /* 0x000fc800000108c7 */
[----:B------:R0:W-:Y:S01]  /*d780*/  MUFU.EX2 R171, R186 ;  /* 0x000000ba00ab7308 */ /* 0x0001e20000000800 */
[-CC-:B------:R-:W-:Y:S01]  /*d790*/  FFMA.FTZ R152, R152, R12.reuse, -R199.reuse ;  /* 0x0000000c98987223 */ /* 0x180fe200000108c7 */
[----:B0-----:R-:W-:-:S06]  /*d7a0*/  FFMA.FTZ R186, R158, R12, -R199 ;  /* 0x0000000c9eba7223 */ /* 0x001fcc00000108c7 */
[----:B------:R0:W-:Y:S01]  /*d7b0*/  MUFU.EX2 R158, R177 ;  /* 0x000000b1009e7308 */ /* 0x0001e20000000800 */
[-CC-:B------:R-:W-:Y:S01]  /*d7c0*/  FFMA.FTZ R154, R154, R12.reuse, -R199.reuse ;  /* 0x0000000c9a9a7223 */ /* 0x180fe200000108c7 */
[-C--:B0-----:R-:W-:Y:S01]  /*d7d0*/  FMUL.FTZ R177, R197, R12.reuse ;  /* 0x0000000cc5b17220 */ /* 0x081fe20000410000 */
[----:B------:R-:W0:Y:S05]  /*d7e0*/  S2R R224, SR_CgaCtaId ;  /* 0x0000000000e07919 */ /* 0x000e2a0000008800 */
[----:B------:R-:W-:Y:S08]  /*d7f0*/  MUFU.EX2 R152, R152 ;  /* 0x0000009800987308 */ /* 0x000ff00000000800 */
[----:B------:R-:W1:Y:S01]  /*d800*/  MUFU.EX2 R177, R177 ;  /* 0x000000b100b17308 */ /* 0x000e620000000800 */
[-CC-:B------:R-:W-:Y:S01]  /*d810*/  FFMA.FTZ R156, R156, R12.reuse, -R199.reuse ;  /* 0x0000000c9c9c7223 */ /* 0x180fe200000108c7 */
[-CC-:B------:R-:W-:Y:S01]  /*d820*/  FFMA.FTZ R185, R185, R12.reuse, -R199.reuse ;  /* 0x0000000cb9b97223 */ /* 0x180fe200000108c7 */
[-CC-:B------:R-:W-:Y:S01]  /*d830*/  FFMA.FTZ R160, R160, R12.reuse, -R199.reuse ;  /* 0x0000000ca0a07223 */ /* 0x180fe200000108c7 */
[-CC-:B------:R-:W-:Y:S01]  /*d840*/  FFMA.FTZ R161, R161, R12.reuse, -R199.reuse ;  /* 0x0000000ca1a17223 */ /* 0x180fe200000108c7 */
[----:B------:R-:W-:-:S03]  /*d850*/  FFMA.FTZ R164, R164, R12, -R199 ;  /* 0x0000000ca4a47223 */ /* 0x000fc600000108c7 */
        /* <DEDUP_REMOVED lines=15> */
[----:B------:R-:W-:-:S02]  /*d950*/  FFMA.FTZ R193, R193, R12, -R199 ;  /* 0x0000000cc1c17223 */ /* 0x000fc400000108c7 */
[----:B------:R-:W3:Y:S01]  /*d960*/  MUFU.EX2 R199, R156 ;  /* 0x0000009c00c77308 */ /* 0x000ee20000000800 */
[----:B-1----:R-:W-:-:S07]  /*d970*/  FFMA.FTZ R3, R177, R3, R158 ;  /* 0x00000003b1037223 */ /* 0x002fce000001009e */
[----:B------:R-:W1:Y:S01]  /*d980*/  MUFU.EX2 R185, R185 ;  /* 0x000000b900b97308 */ /* 0x000e620000000800 */
[----:B------:R-:W-:-:S07]  /*d990*/  FADD.FTZ R3, R152, R3 ;  /* 0x0000000398037221 */ /* 0x000fce0000010000 */
[----:B------:R-:W4:Y:S01]  /*d9a0*/  MUFU.EX2 R160, R160 ;  /* 0x000000a000a07308 */ /* 0x000f220000000800 */
[----:B--2---:R-:W-:-:S07]  /*d9b0*/  FADD.FTZ R3, R154, R3 ;  /* 0x000000039a037221 */ /* 0x004fce0000010000 */
[----:B------:R-:W2:Y:S01]  /*d9c0*/  MUFU.EX2 R162, R162 ;  /* 0x000000a200a27308 */ /* 0x000ea20000000800 */
[----:B------:R-:W-:-:S07]  /*d9d0*/  VIADD R155, R14, 0x22840 ;  /* 0x000228400e9b7836 */ /* 0x000fce0000000000 */
[----:B------:R-:W5:Y:S01]  /*d9e0*/  MUFU.EX2 R163, R163 ;  /* 0x000000a300a37308 */ /* 0x000f620000000800 */
[----:B---3--:R-:W-:-:S07]  /*d9f0*/  FADD.FTZ R3, R199, R3 ;  /* 0x00000003c7037221 */ /* 0x008fce0000010000 */
[----:B------:R-:W3:Y:S01]  /*da00*/  MUFU.EX2 R214, R161 ;  /* 0x000000a100d67308 */ /* 0x000ee20000000800 */
[----:B-1----:R-:W-:Y:S01]  /*da10*/  FADD.FTZ R3, R185, R3 ;  /* 0x00000003b9037221 */ /* 0x002fe20000010000 */
[----:B0-----:R-:W-:-:S06]  /*da20*/  PRMT R155, R224, 0x654, R155 ;  /* 0x00000654e09b7816 */ /* 0x001fcc000000009b */
[----:B------:R-:W0:Y:S01]  /*da30*/  MUFU.EX2 R164, R164 ;  /* 0x000000a400a47308 */ /* 0x000e220000000800 */
[----:B----4-:R-:W-:Y:S01]  /*da40*/  FADD.FTZ R3, R160, R3 ;  /* 0x00000003a0037221 */ /* 0x010fe20000010000 */
[----:B------:R5:W-:Y:S06]  /*da50*/  SYNCS.ARRIVE.TRANS64.RED.A1T0 RZ, [R155+URZ], RZ ;  /* 0x000000ff9bff79a7 */ /* 0x000bec000810043f */
[----:B------:R-:W1:Y:S01]  /*da60*/  MUFU.EX2 R166, R166 ;  /* 0x000000a600a67308 */ /* 0x000e620000000800 */
[----:B--2---:R-:W-:-:S07]  /*da70*/  FADD.FTZ R0, R162, R0 ;  /* 0x00000000a2007221 */ /* 0x004fce0000010000 */
[----:B------:R-:W2:Y:S01]  /*da80*/  MUFU.EX2 R165, R165 ;  /* 0x000000a500a57308 */ /* 0x000ea20000000800 */
[----:B-----5:R-:W-:Y:S01]  /*da90*/  F2FP.BF16.F32.PACK_AB R155, R163, R162 ;  /* 0x000000a2a39b723e */ /* 0x020fe200000010ff */
[----:B---3--:R-:W-:-:S06]  /*daa0*/  FADD.FTZ R3, R214, R3 ;  /* 0x00000003d6037221 */ /* 0x008fcc0000010000 */
[----:B------:R-:W3:Y:S08]  /*dab0*/  MUFU.EX2 R195, R167 ;  /* 0x000000a700c37308 */ /* 0x000ef00000000800 */
[----:B------:R-:W4:Y:S01]  /*dac0*/  MUFU.EX2 R168, R168 ;  /* 0x000000a800a87308 */ /* 0x000f220000000800 */
[----:B------:R-:W-:Y:S01]  /*dad0*/  FADD.FTZ R0, R163, R0 ;  /* 0x00000000a3007221 */ /* 0x000fe20000010000 */
[----:B0-----:R-:W-:-:S06]  /*dae0*/  FADD.FTZ R3, R164, R3 ;  /* 0x00000003a4037221 */ /* 0x001fcc0000010000 */
[----:B------:R-:W0:Y:S08]  /*daf0*/  MUFU.EX2 R170, R170 ;  /* 0x000000aa00aa7308 */ /* 0x000e300000000800 */
[----:B------:R-:W5:Y:S01]  /*db00*/  MUFU.EX2 R162, R169 ;  /* 0x000000a900a27308 */ /* 0x000f620000000800 */
[----:B-1----:R-:W-:Y:S01]  /*db10*/  FADD.FTZ R0, R166, R0 ;  /* 0x00000000a6007221 */ /* 0x002fe20000010000 */
[----:B--2---:R-:W-:-:S06]  /*db20*/  FADD.FTZ R3, R165, R3 ;  /* 0x00000003a5037221 */ /* 0x004fcc0000010000 */
[----:B------:R-:W1:Y:S01]  /*db30*/  MUFU.EX2 R172, R172 ;  /* 0x000000ac00ac7308 */ /* 0x000e620000000800 */
[----:B---3--:R-:W-:Y:S01]  /*db40*/  FADD.FTZ R0, R195, R0 ;  /* 0x00000000c3007221 */ /* 0x008fe20000010000 */
[----:B----4-:R-:W-:-:S06]  /*db50*/  FADD.FTZ R3, R168, R3 ;  /* 0x00000003a8037221 */ /* 0x010fcc0000010000 */
[----:B------:R-:W2:Y:S01]  /*db60*/  MUFU.EX2 R174, R174 ;  /* 0x000000ae00ae7308 */ /* 0x000ea20000000800 */
[----:B------:R-:W-:-:S07]  /*db70*/  F2FP.BF16.F32.PACK_AB R161, R195, R166 ;  /* 0x000000a6c3a1723e */ /* 0x000fce00000010ff */
[----:B------:R-:W3:Y:S01]  /*db80*/  MUFU.EX2 R173, R173 ;  /* 0x000000ad00ad7308 */ /* 0x000ee20000000800 */
[----:B0-----:R-:W-:Y:S01]  /*db90*/  FADD.FTZ R0, R170, R0 ;  /* 0x00000000aa007221 */ /* 0x001fe20000010000 */
[----:B-----5:R-:W-:-:S06]  /*dba0*/  FADD.FTZ R3, R162, R3 ;  /* 0x00000003a2037221 */ /* 0x020fcc0000010000 */
[----:B------:R-:W0:Y:S08]  /*dbb0*/  MUFU.EX2 R175, R175 ;  /* 0x000000af00af7308 */ /* 0x000e300000000800 */
[----:B------:R-:W4:Y:S01]  /*dbc0*/  MUFU.EX2 R218, R218 ;  /* 0x000000da00da7308 */ /* 0x000f220000000800 */
[----:B------:R-:W-:Y:S01]  /*dbd0*/  FADD.FTZ R0, R196, R0 ;  /* 0x00000000c4007221 */ /* 0x000fe20000010000 */
[----:B------:R-:W-:-:S06]  /*dbe0*/  F2FP.BF16.F32.PACK_AB R156, R152, R158 ;  /* 0x0000009e989c723e */ /* 0x000fcc00000010ff */
[----:B------:R-:W5:Y:S01]  /*dbf0*/  MUFU.EX2 R167, R215 ;  /* 0x000000d700a77308 */ /* 0x000f620000000800 */
[----:B-1----:R-:W-:Y:S01]  /*dc00*/  FADD.FTZ R3, R172, R3 ;  /* 0x00000003ac037221 */ /* 0x002fe20000010000 */
[----:B------:R-:W-:-:S06]  /*dc10*/  F2FP.BF16.F32.PACK_AB R152, R160, R185 ;  /* 0x000000b9a098723e */ /* 0x000fcc00000010ff */
[----:B------:R-:W1:Y:S01]  /*dc20*/  MUFU.EX2 R166, R180 ;  /* 0x000000b400a67308 */ /* 0x000e620000000800 */
[----:B------:R-:W-:Y:S01]  /*dc30*/  F2FP.BF16.F32.PACK_AB R160, R168, R165 ;  /* 0x000000a5a8a0723e */ /* 0x000fe200000010ff */
[----:B--2---:R-:W-:-:S06]  /*dc40*/  FADD.FTZ R0, R174, R0 ;  /* 0x00000000ae007221 */ /* 0x004fcc0000010000 */
[----:B------:R-:W2:Y:S01]  /*dc50*/  MUFU.EX2 R179, R179 ;  /* 0x000000b300b37308 */ /* 0x000ea20000000800 */
[----:B---3--:R-:W-:-:S07]  /*dc60*/  FADD.FTZ R3, R173, R3 ;  /* 0x00000003ad037221 */ /* 0x008fce0000010000 */
[----:B------:R-:W3:Y:S01]  /*dc70*/  MUFU.EX2 R181, R181 ;  /* 0x000000b500b57308 */ /* 0x000ee20000000800 */
[----:B0-----:R-:W-:Y:S01]  /*dc80*/  FADD.FTZ R0, R175, R0 ;  /* 0x00000000af007221 */ /* 0x001fe20000010000 */
[----:B----4-:R-:W-:-:S06]  /*dc90*/  FADD.FTZ R3, R218, R3 ;  /* 0x00000003da037221 */ /* 0x010fcc0000010000 */
[----:B------:R-:W0:Y:S01]  /*dca0*/  MUFU.EX2 R182, R182 ;  /* 0x000000b600b67308 */ /* 0x000e220000000800 */
[----:B------:R-:W-:-:S07]  /*dcb0*/  F2FP.BF16.F32.PACK_AB R163, R196, R170 ;  /* 0x000000aac4a3723e */ /* 0x000fce00000010ff */
[----:B------:R-:W4:Y:S01]  /*dcc0*/  MUFU.EX2 R168, R219 ;  /* 0x000000db00a87308 */ /* 0x000f220000000800 */
[----:B-----5:R-:W-:Y:S01]  /*dcd0*/  FADD.FTZ R0, R167, R0 ;  /* 0x00000000a7007221 */ /* 0x020fe20000010000 */
[----:B-1----:R-:W-:-:S06]  /*dce0*/  FADD.FTZ R3, R166, R3 ;  /* 0x00000003a6037221 */ /* 0x002fcc0000010000 */
[----:B------:R-:W1:Y:S08]  /*dcf0*/  MUFU.EX2 R183, R183 ;  /* 0x000000b700b77308 */ /* 0x000e700000000800 */
[----:B------:R-:W5:Y:S01]  /*dd00*/  MUFU.EX2 R184, R184 ;  /* 0x000000b800b87308 */ /* 0x000f620000000800 */
[----:B--2---:R-:W-:Y:S01]  /*dd10*/  FADD.FTZ R0, R179, R0 ;  /* 0x00000000b3007221 */ /* 0x004fe20000010000 */
[----:B---3--:R-:W-:-:S06]  /*dd20*/  FADD.FTZ R3, R181, R3 ;  /* 0x00000003b5037221 */ /* 0x008fcc0000010000 */
[----:B------:R-:W2:Y:S01]  /*dd30*/  MUFU.EX2 R170, R216 ;  /* 0x000000d800aa7308 */ /* 0x000ea20000000800 */
[----:B------:R-:W-:Y:S01]  /*dd40*/  F2FP.BF16.F32.PACK_AB R162, R172, R162 ;  /* 0x000000a2aca2723e */ /* 0x000fe200000010ff */
[----:B0-----:R-:W-:-:S06]  /*dd50*/  FADD.FTZ R0, R182, R0 ;  /* 0x00000000b6007221 */ /* 0x001fcc0000010000 */
[----:B------:R-:W0:Y:S01]  /*dd60*/  MUFU.EX2 R187, R187 ;  /* 0x000000bb00bb7308 */ /* 0x000e220000000800 */
[----:B----4-:R-:W-:-:S07]  /*dd70*/  FADD.FTZ R3, R168, R3 ;  /* 0x00000003a8037221 */ /* 0x010fce0000010000 */
[----:B------:R-:W3:Y:S01]  /*dd80*/  MUFU.EX2 R189, R189 ;  /* 0x000000bd00bd7308 */ /* 0x000ee20000000800 */
[----:B-1----:R-:W-:Y:S01]  /*dd90*/  FADD.FTZ R0, R183, R0 ;  /* 0x00000000b7007221 */ /* 0x002fe20000010000 */
[----:B-----5:R-:W-:-:S06]  /*dda0*/  FADD.FTZ R3, R184, R3 ;  /* 0x00000003b8037221 */ /* 0x020fcc0000010000 */
[----:B------:R-:W1:Y:S01]  /*ddb0*/  MUFU.EX2 R188, R188 ;  /* 0x000000bc00bc7308 */ /* 0x000e620000000800 */
[----:B------:R-:W-:-:S07]  /*ddc0*/  F2FP.BF16.F32.PACK_AB R165, R175, R174 ;  /* 0x000000aeafa5723e */ /* 0x000fce00000010ff */
[----:B------:R-:W4:Y:S01]  /*ddd0*/  MUFU.EX2 R172, R198 ;  /* 0x000000c600ac7308 */ /* 0x000f220000000800 */
[----:B------:R-:W-:Y:S01]  /*dde0*/  FADD.FTZ R0, R171, R0 ;  /* 0x00000000ab007221 */ /* 0x000fe20000010000 */
[----:B--2---:R-:W-:-:S06]  /*ddf0*/  FADD.FTZ R3, R170, R3 ;  /* 0x00000003aa037221 */ /* 0x004fcc0000010000 */
[----:B------:R-:W2:Y:S08]  /*de00*/  MUFU.EX2 R190, R190 ;  /* 0x000000be00be7308 */ /* 0x000eb00000000800 */
[----:B------:R-:W5:Y:S01]  /*de10*/  MUFU.EX2 R192, R192 ;  /* 0x000000c000c07308 */ /* 0x000f620000000800 */
[----:B0-----:R-:W-:Y:S01]  /*de20*/  FADD.FTZ R0, R187, R0 ;  /* 0x00000000bb007221 */ /* 0x001fe20000010000 */
[----:B---3--:R-:W-:-:S06]  /*de30*/  FADD.FTZ R3, R189, R3 ;  /* 0x00000003bd037221 */ /* 0x008fcc0000010000 */
[----:B------:R-:W0:Y:S08]  /*de40*/  MUFU.EX2 R191, R191 ;  /* 0x000000bf00bf7308 */ /* 0x000e300000000800 */
[----:B------:R-:W3:Y:S01]  /*de50*/  MUFU.EX2 R174, R186 ;  /* 0x000000ba00ae7308 */ /* 0x000ee20000000800 */
[----:B-1----:R-:W-:Y:S01]  /*de60*/  FADD.FTZ R0, R188, R0 ;  /* 0x00000000bc007221 */ /* 0x002fe20000010000 */
[----:B----4-:R-:W-:-:S06]  /*de70*/  FADD.FTZ R3, R172, R3 ;  /* 0x00000003ac037221 */ /* 0x010fcc0000010000 */
[----:B------:R-:W1:Y:S08]  /*de80*/  MUFU.EX2 R175, R194 ;  /* 0x000000c200af7308 */ /* 0x000e700000000800 */
[----:B------:R-:W4:Y:S01]  /*de90*/  MUFU.EX2 R193, R193 ;  /* 0x000000c100c17308 */ /* 0x000f220000000800 */
[----:B--2---:R-:W-:Y:S01]  /*dea0*/  FADD.FTZ R0, R190, R0 ;  /* 0x00000000be007221 */ /* 0x004fe20000010000 */
[----:B-----5:R-:W-:Y:S01]  /*deb0*/  FADD.FTZ R3, R192, R3 ;  /* 0x00000003c0037221 */ /* 0x020fe20000010000 */
[----:B------:R-:W-:-:S02]  /*dec0*/  F2FP.BF16.F32.PACK_AB R158, R199, R154 ;  /* 0x0000009ac79e723e */ /* 0x000fc400000010ff */
[----:B0-----:R-:W-:Y:S01]  /*ded0*/  FADD.FTZ R0, R191, R0 ;  /* 0x00000000bf007221 */ /* 0x001fe20000010000 */
[----:B---3--:R-:W-:Y:S01]  /*dee0*/  FADD.FTZ R3, R174, R3 ;  /* 0x00000003ae037221 */ /* 0x008fe20000010000 */
[----:B------:R-:W-:Y:S01]  /*def0*/  F2FP.BF16.F32.PACK_AB R154, R164, R214 ;  /* 0x000000d6a49a723e */ /* 0x000fe200000010ff */
[----:B------:R-:W-:Y:S01]  /*df00*/  FMUL.FTZ R24, R24, R177 ;  /* 0x000000b118187220 */ /* 0x000fe20000410000 */
[----:B------:R-:W-:Y:S01]  /*df10*/  F2FP.BF16.F32.PACK_AB R164, R218, R173 ;  /* 0x000000addaa4723e */ /* 0x000fe200000010ff */
[----:B-1----:R-:W-:Y:S01]  /*df20*/  FADD.FTZ R0, R175, R0 ;  /* 0x00000000af007221 */ /* 0x002fe20000010000 */
[----:B------:R-:W-:Y:S01]  /*df30*/  F2FP.BF16.F32.PACK_AB R166, R181, R166 ;  /* 0x000000a6b5a6723e */ /* 0x000fe200000010ff */
[----:B------:R-:W-:Y:S01]  /*df40*/  FMUL.FTZ R25, R25, R177 ;  /* 0x000000b119197220 */ /* 0x000fe20000410000 */
[----:B------:R-:W-:Y:S01]  /*df50*/  F2FP.BF16.F32.PACK_AB R167, R179, R167 ;  /* 0x000000a7b3a7723e */ /* 0x000fe200000010ff */
[-C--:B------:R-:W-:Y:S01]  /*df60*/  FMUL.FTZ R28, R28, R177.reuse ;  /* 0x000000b11c1c7220 */ /* 0x080fe20000410000 */
[----:B------:R-:W-:Y:S01]  /*df70*/  F2FP.BF16.F32.PACK_AB R168, R184, R168 ;  /* 0x000000a8b8a8723e */ /* 0x000fe200000010ff */
[-C--:B------:R-:W-:Y:S01]  /*df80*/  FMUL.FTZ R29, R29, R177.reuse ;  /* 0x000000b11d1d7220 */ /* 0x080fe20000410000 */
[----:B------:R-:W-:Y:S01]  /*df90*/  F2FP.BF16.F32.PACK_AB R169, R183, R182 ;  /* 0x000000b6b7a9723e */ /* 0x000fe200000010ff */
[----:B----4-:R-:W-:Y:S01]  /*dfa0*/  FADD.FTZ R3, R193, R3 ;  /* 0x00000003c1037221 */ /* 0x010fe20000010000 */
[----:B------:R-:W-:Y:S01]  /*dfb0*/  F2FP.BF16.F32.PACK_AB R170, R189, R170 ;  /* 0x000000aabdaa723e */ /* 0x000fe200000010ff */
[----:B------:R-:W-:Y:S01]  /*dfc0*/  FMUL.FTZ R32, R32, R177 ;  /* 0x000000b120207220 */ /* 0x000fe20000410000 */
[----:B------:R-:W-:Y:S01]  /*dfd0*/  F2FP.BF16.F32.PACK_AB R171, R187, R171 ;  /* 0x000000abbbab723e */ /* 0x000fe200000010ff */
[-C--:B------:R-:W-:Y:S01]  /*dfe0*/  FMUL.FTZ R33, R33, R177.reuse ;  /* 0x000000b121217220 */ /* 0x080fe20000410000 */
[----:B------:R-:W-:Y:S01]  /*dff0*/  F2FP.BF16.F32.PACK_AB R172, R192, R172 ;  /* 0x000000acc0ac723e */ /* 0x000fe200000010ff */
[-C--:B------:R-:W-:Y:S01]  /*e000*/  FMUL.FTZ R36, R36, R177.reuse ;  /* 0x000000b124247220 */ /* 0x080fe20000410000 */
[----:B------:R-:W-:Y:S01]  /*e010*/  F2FP.BF16.F32.PACK_AB R173, R190, R188 ;  /* 0x000000bcbead723e */ /* 0x000fe200000010ff */
[-C--:B------:R-:W-:Y:S01]  /*e020*/  FMUL.FTZ R37, R37, R177.reuse ;  /* 0x000000b125257220 */ /* 0x080fe20000410000 */
[----:B------:R-:W-:Y:S01]  /*e030*/  F2FP.BF16.F32.PACK_AB R174, R193, R174 ;  /* 0x000000aec1ae723e */ /* 0x000fe200000010ff */
        /* <DEDUP_REMOVED lines=123> */
.L_x_14469:
[----:B------:R0:W1:Y:S01]  /*e7f0*/  SYNCS.PHASECHK.TRANS64.TRYWAIT P1, [R14+URZ+0x22850], R15 ;  /* 0x0228500f0e0075a7 */ /* 0x000062000802017f */
[----:B------:R-:W-:Y:S05]  /*e800*/  @!P0 BRA `(.L_x_14470) ;  /* 0x0000000000048947 */ /* 0x000fea0003800000 */
[----:B------:R-:W-:Y:S01]  /*e810*/  BPT.TRAP 0x1 ;  /* 0x000000040000795c */ /* 0x000fe20000300000 */
.L_x_14470:
[----:B------:R-:W-:Y:S04]  /*e820*/  BSSY B0, `(.L_x_14471) ;  /* 0x0000004000007945 */ /* 0x000fe80003800000 */
[----:B-1----:R-:W-:Y:S05]  /*e830*/  @P1 BRA `(.L_x_14472) ;  /* 0x0000000000081947 */ /* 0x002fea0003800000 */
[----:B------:R-:W1:Y:S02]  /*e840*/  SYNCS.PHASECHK.TRANS64.TRYWAIT P1, [R14+URZ+0x22850], R15 ;  /* 0x0228500f0e0075a7 */ /* 0x000e64000802017f */
[----:B-1----:R-:W-:Y:S05]  /*e850*/  @!P1 BRA `(.L_x_14473) ;  /* 0x000000e400b49947 */ /* 0x002fea0003800000 */
.L_x_14472:
[----:B------:R-:W-:Y:S05]  /*e860*/  BSYNC B0 ;  /* 0x0000000000007941 */ /* 0x000fea0003800000 */
.L_x_14471:
[----:B------:R-:W2:Y:S01]  /*e870*/  S2R R177, SR_TID.X ;  /* 0x0000000000b17919 */ /* 0x000ea20000002100 */
[----:B------:R-:W-:Y:S05]  /*e880*/  WARPSYNC.ALL ;  /* 0x0000000000007948 */ /* 0x000fea0003800000 */
[----:B------:R-:W-:Y:S02]  /*e890*/  IMAD R178, R22, 0xc00, R227 ;  /* 0x00000c0016b27824 */ /* 0x000fe400078e02e3 */
[----:B------:R-:W-:-:S03]  /*e8a0*/  IMAD.MOV.U32 R179, RZ, RZ, 0x40000040 ;  /* 0x40000040ffb37424 */ /* 0x000fc600078e00ff */
[----:B------:R-:W-:Y:S02]  /*e8b0*/  R2UR UR6, R178 ;  /* 0x00000000b20672ca */ /* 0x000fe400000e0000 */
[----:B------:R-:W-:Y:S01]  /*e8c0*/  R2UR UR7, R179 ;  /* 0x00000000b30772ca */ /* 0x000fe200000e0000 */
[----:B------:R-:W-:Y:S01]  /*e8d0*/  IMAD.MOV.U32 R179, RZ, RZ, 0x40000040 ;  /* 0x40000040ffb37424 */ /* 0x000fe200078e00ff */
        /* <DEDUP_REMOVED lines=9> */
[----:B------:R-:W-:Y:S02]  /*e970*/  R2UR UR6, R156 ;  /* 0x000000009c0672ca */ /* 0x000fe400000e0000 */
[----:B------:R-:W-:-:S15]  /*e980*/  R2UR UR7, R157 ;  /* 0x000000009d0772ca */ /* 0x000fde00000e0000 */
[----:B------:R-:W-:-:S01]  /*e990*/  NOP ;  /* 0x0000000000007918 */ /* 0x000fc20000000000 */
        /* <DEDUP_REMOVED lines=11> */
[C---:B------:R-:W-:Y:S01]  /*ea50*/  VIADD R152, R178.reuse, 0x200 ;  /* 0x00000200b2987836 */ /* 0x040fe20000000000 */
[----:B------:R-:W-:Y:S01]  /*ea60*/  R2UR UR7, R153 ;  /* 0x00000000990772ca */ /* 0x000fe200000e0000 */
[----:B------:R-:W-:Y:S01]  /*ea70*/  VIADD R178, R178, 0x280 ;  /* 0x00000280b2b27836 */ /* 0x000fe20000000000 */
[----:B------:R-:W-:Y:S01]  /*ea80*/  MOV R153, 0x40000040 ;  /* 0x4000004000997802 */ /* 0x000fe20000000f00 */
[----:B------:R-:W-:Y:S02]  /*ea90*/  WARPGROUP.DEPBAR.LE gsb0, 0x0 ;  /* 0x00008000000079c5 */ /* 0x000fe40000010000 */
[----:B------:R-:W-:-:S15]  /*eaa0*/  WARPGROUP.ARRIVE ;  /* 0x00000000000079c5 */ /* 0x000fde0000000000 */
[----:B------:R-:W-:-:S05]  /*eab0*/  NOP ;  /* 0x0000000000007918 */ /* 0x000fca0000000000 */
        /* <DEDUP_REMOVED lines=16> */
.L_x_14474:
[----:B------:R-:W0:Y:S01]  /*ebc0*/  S2R R15, SR_CgaCtaId ;  /* 0x00000000000f7919 */ /* 0x000e220000008800 */
[C---:B------:R-:W-:Y:S01]  /*ebd0*/  ISETP.GT.AND P1, PT, R13.reuse, R221, PT ;  /* 0x000000dd0d00720c */ /* 0x040fe20003f24270 */
[----:B------:R-:W-:Y:S02]  /*ebe0*/  VIADD R14, R14, 0x22860 ;  /* 0x000228600e0e7836 */ /* 0x000fe40000000000 */
[----:B------:R-:W-:Y:S02]  /*ebf0*/  VIADD R13, R13, 0xffffffff ;  /* 0xffffffff0d0d7836 */ /* 0x000fe40000000000 */
[----:B------:R-:W-:Y:S02]  /*ec00*/  IMAD.MOV.U32 R215, RZ, RZ, R176 ;  /* 0x000000ffffd77224 */ /* 0x000fe400078e00b0 */
[----:B------:R-:W-:Y:S01]  /*ec10*/  IMAD.MOV.U32 R214, RZ, RZ, R20 ;  /* 0x000000ffffd67224 */ /* 0x000fe200078e0014 */
[----:B0-----:R-:W-:-:S04]  /*ec20*/  PRMT R14, R15, 0x654, R14 ;  /* 0x000006540f0e7816 */ /* 0x001fc8000000000e */
[----:B------:R0:W-:Y:S01]  /*ec30*/  SYNCS.ARRIVE.TRANS64.RED.A1T0 RZ, [R14+URZ], RZ ;  /* 0x000000ff0eff79a7 */ /* 0x0001e2000810043f */
[----:B------:R-:W-:Y:S05]  /*ec40*/  @P1 BRA `(.L_x_14475) ;  /* 0xffffffd000e81947 */ /* 0x000fea000383ffff */
.L_x_14463:
[----:B------:R-:W-:-:S13]  /*ec50*/  ISETP.GE.AND P1, PT, R13, RZ, PT ;  /* 0x000000ff0d00720c */ /* 0x000fda0003f26270 */
[----:B------:R-:W-:Y:S05]  /*ec60*/  @!P1 BRA `(.L_x_14476) ;  /* 0x0000002400489947 */ /* 0x000fea0003800000 */
[----:B------:R-:W-:Y:S02]  /*ec70*/  IMAD.MOV.U32 R214, RZ, RZ, R176 ;  /* 0x000000ffffd67224 */ /* 0x000fe400078e00b0 */
[----:B------:R-:W-:-:S07]  /*ec80*/  IMAD.MOV.U32 R215, RZ, RZ, R20 ;  /* 0x000000ffffd77224 */ /* 0x000fce00078e0014 */
.L_x_14488:
[----:B------:R-:W-:Y:S01]  /*ec90*/  VIADD R22, R22, 0x1 ;  /* 0x0000000116167836 */ /* 0x000fe20000000000 */
[----:B------:R-:W-:Y:S05]  /*eca0*/  YIELD ;  /* 0x0000000000007946 */ /* 0x000fea0003800000 */
[----:B------:R-:W-:-:S04]  /*ecb0*/  ISETP.NE.AND P1, PT, R22, 0x2, PT ;  /* 0x000000021600780c */ /* 0x000fc80003f25270 */
[----:B------:R-:W-:Y:S02]  /*ecc0*/  SEL R15, RZ, 0x1, P1 ;  /* 0x00000001ff0f7807 */ /* 0x000fe40000800000 */
[----:B------:R-:W-:Y:S02]  /*ecd0*/  SEL R22, R22, RZ, P1 ;  /* 0x000000ff16167207 */ /* 0x000fe40000800000 */
[----:B------:R-:W-:Y:S01]  /*ece0*/  LOP3.LUT R202, R202, R15, RZ, 0x3c, !PT ;  /* 0x0000000fcaca7212 */ /* 0x000fe200078e3cff */
[----:B-1----:R-:W-:Y:S06]  /*ecf0*/  @!P0 BRA `(.L_x_14477) ;  /* 0x0000000000048947 */ /* 0x002fec0003800000 */
[----:B------:R-:W-:Y:S01]  /*ed00*/  BPT.TRAP 0x1 ;  /* 0x000000040000795c */ /* 0x000fe20000300000 */
.L_x_14477:
[----:B0-----:R-:W-:Y:S01]  /*ed10*/  IMAD R14, R22, 0x8, R19 ;  /* 0x00000008160e7824 */ /* 0x001fe200078e0213 */
[----:B------:R-:W-:-:S04]  /*ed20*/  SHF.L.U32 R15, R202, 0x1f, RZ ;  /* 0x0000001fca0f7819 */ /* 0x000fc800000006ff */
[----:B------:R0:W1:Y:S01]  /*ed30*/  SYNCS.PHASECHK.TRANS64.TRYWAIT P1, [R14+URZ+0x22830], R15 ;  /* 0x0228300f0e0075a7 */ /* 0x000062000802017f */
[----:B------:R-:W-:Y:S05]  /*ed40*/  @!P0 BRA `(.L_x_14478) ;  /* 0x0000000000048947 */ /* 0x000fea0003800000 */
[----:B------:R-:W-:Y:S01]  /*ed50*/  BPT.TRAP 0x1 ;  /* 0x000000040000795c */ /* 0x000fe20000300000 */
.L_x_14478:
[----:B------:R-:W-:Y:S02]  /*ed60*/  IMAD R154, R22, 0x300, R228 ;  /* 0x00000300169a7824 */ /* 0x000fe400078e02e4 */
[----:B------:R-:W-:Y:S01]  /*ed70*/  IMAD.MOV.U32 R155, RZ, RZ, 0x40000040 ;  /* 0x40000040ff9b7424 */ /* 0x000fe200078e00ff */
[----:B-1----:R-:W-:Y:S06]  /*ed80*/  @P1 BRA `(.L_x_14479) ;  /* 0x0000000000081947 */ /* 0x002fec0003800000 */
[----:B------:R-:W1:Y:S02]  /*ed90*/  SYNCS.PHASECHK.TRANS64.TRYWAIT P1, [R14+URZ+0x22830], R15 ;  /* 0x0228300f0e0075a7 */ /* 0x000e64000802017f */
[----:B-1----:R-:W-:Y:S05]  /*eda0*/  @!P1 BRA `(.L_x_14480) ;  /* 0x000000e000749947 */ /* 0x002fea0003800000 */
.L_x_14479:
        /* <DEDUP_REMOVED lines=41> */
.L_x_14481:
        /* <DEDUP_REMOVED lines=51> */
[----:B------:R-:W-:-:S03]  /*f370*/  FMUL.FTZ R195, R195, UR36 ;  /* 0x00000024c3c37c20 */ /* 0x000fc60008410000 */
        /* <DEDUP_REMOVED lines=48> */
[----:B------:R-:W-:Y:S08]  /*f680*/  MUFU.TANH R220, R220 ;  /* 0x000000dc00dc7308 */ /* 0x000ff00000002400 */
[----:B------:R-:W-:Y:S01]  /*f690*/  MUFU.TANH R223, R223 ;  /* 0x000000df00df7308 */ /* 0x000fe20000002400 */
[----:B---3--:R-:W-:-:S02]  /*f6a0*/  FMNMX.FTZ R20, R20, R12, !PT ;  /* 0x0000000c14147209 */ /* 0x008fc40007810000 */
[----:B------:R-:W3:Y:S03]  /*f6b0*/  LDC R12, c[0x0][0x988] ;  /* 0x00026200ff0c7b82 */ /* 0x000ee60000000800 */
[C---:B------:R-:W-:Y:S02]  /*f6c0*/  FADD.FTZ R154, -R20.reuse, R215 ;  /* 0x000000d7149a7221 */ /* 0x040fe40000010100 */
[----:B------:R-:W-:Y:S08]  /*f6d0*/  MUFU.TANH R221, R221 ;  /* 0x000000dd00dd7308 */ /* 0x000ff00000002400 */
[----:B------:R-:W-:Y:S01]  /*f6e0*/  MUFU.TANH R222, R222 ;  /* 0x000000de00de7308 */ /* 0x000fe20000002400 */
[-C--:B---3--:R-:W-:Y:S01]  /*f6f0*/  FMUL.FTZ R155, R20, R12.reuse ;  /* 0x0000000c149b7220 */ /* 0x088fe20000410000 */
[----:B------:R-:W-:-:S03]  /*f700*/  FMUL.FTZ R154, R154, R12 ;  /* 0x0000000c9a9a7220 */ /* 0x000fc60000410000 */
        /* <DEDUP_REMOVED lines=12> */
[----:B------:R-:W4:Y:S01]  /*f7d0*/  MUFU.EX2 R152, R152 ;  /* 0x0000009800987308 */ /* 0x000f220000000800 */
[-CC-:B------:R-:W-:Y:S01]  /*f7e0*/  FFMA.FTZ R188, R188, R12.reuse, -R155.reuse ;  /* 0x0000000cbcbc7223 */ /* 0x180fe2000001089b */
[-CC-:B------:R-:W-:Y:S01]  /*f7f0*/  FFMA.FTZ R165, R165, R12.reuse, -R155.reuse ;  /* 0x0000000ca5a57223 */ /* 0x180fe2000001089b */
[-CC-:B------:R-:W-:Y:S01]  /*f800*/  FFMA.FTZ R169, R169, R12.reuse, -R155.reuse ;  /* 0x0000000ca9a97223 */ /* 0x180fe2000001089b */
[-CC-:B------:R-:W-:Y:S01]  /*f810*/  FFMA.FTZ R172, R172, R12.reuse, -R155.reuse ;  /* 0x0000000cacac7223 */ /* 0x180fe2000001089b */
[-CC-:B------:R-:W-:Y:S01]  /*f820*/  FFMA.FTZ R180, R180, R12.reuse, -R155.reuse ;  /* 0x0000000cb4b47223 */ /* 0x180fe2000001089b */
[-CC-:B------:R-:W-:Y:S01]  /*f830*/  FFMA.FTZ R181, R181, R12.reuse, -R155.reuse ;  /* 0x0000000cb5b57223 */ /* 0x180fe2000001089b */
[-CC-:B------:R-:W-:Y:S01]  /*f840*/  FFMA.FTZ R184, R184, R12.reuse, -R155.reuse ;  /* 0x0000000cb8b87223 */ /* 0x180fe2000001089b */
[----:B------:R-:W5:Y:S01]  /*f850*/  MUFU.EX2 R153, R153 ;  /* 0x0000009900997308 */ /* 0x000f620000000800 */
[-CC-:B------:R-:W-:Y:S01]  /*f860*/  FFMA.FTZ R185, R185, R12.reuse, -R155.reuse ;  /* 0x0000000cb9b97223 */ /* 0x180fe2000001089b */
[-CC-:B------:R-:W-:Y:S01]  /*f870*/  FFMA.FTZ R189, R189, R12.reuse, -R155.reuse ;  /* 0x0000000cbdbd7223 */ /* 0x180fe2000001089b */
[-CC-:B------:R-:W-:Y:S01]  /*f880*/  FFMA.FTZ R192, R192, R12.reuse, -R155.reuse ;  /* 0x0000000cc0c07223 */ /* 0x180fe2000001089b */
[-CC-:B------:R-:W-:Y:S01]  /*f890*/  FFMA.FTZ R193, R193, R12.reuse, -R155.reuse ;  /* 0x0000000cc1c17223 */ /* 0x180fe2000001089b */
[-CC-:B------:R-:W-:Y:S01]  /*f8a0*/  FFMA.FTZ R196, R196, R12.reuse, -R155.reuse ;  /* 0x0000000cc4c47223 */ /* 0x180fe2000001089b */
[----:B------:R-:W-:Y:S01]  /*f8b0*/  FFMA.FTZ R155, R197, R12, -R155 ;  /* 0x0000000cc59b7223 */ /* 0x000fe2000001089b */
[----:B---3--:R-:W-:Y:S01]  /*f8c0*/  FMUL.FTZ R24, R24, R177 ;  /* 0x000000b118187220 */ /* 0x008fe20000410000 */
[----:B------:R3:W0:Y:S01]  /*f8d0*/  MUFU.EX2 R154, R156 ;  /* 0x0000009c009a7308 */ /* 0x0006220000000800 */
[----:B----4-:R-:W-:Y:S01]  /*f8e0*/  FFMA.FTZ R3, R177, R3, R152 ;  /* 0x00000003b1037223 */ /* 0x010fe20000010098 */
[-C--:B------:R-:W-:Y:S01]  /*f8f0*/  FMUL.FTZ R25, R25, R177.reuse ;  /* 0x000000b119197220 */ /* 0x080fe20000410000 */
[-C--:B------:R-:W-:Y:S01]  /*f900*/  FMUL.FTZ R28, R28, R177.reuse ;  /* 0x000000b11c1c7220 */ /* 0x080fe20000410000 */
[-C--:B------:R-:W-:Y:S01]  /*f910*/  FMUL.FTZ R29, R29, R177.reuse ;  /* 0x000000b11d1d7220 */ /* 0x080fe20000410000 */
[-C--:B------:R-:W-:Y:S01]  /*f920*/  FMUL.FTZ R32, R32, R177.reuse ;  /* 0x000000b120207220 */ /* 0x080fe20000410000 */
[-C--:B------:R-:W-:Y:S01]  /*f930*/  FMUL.FTZ R33, R33, R177.reuse ;  /* 0x000000b121217220 */ /* 0x080fe20000410000 */
[-C--:B------:R-:W-:Y:S01]  /*f940*/  FMUL.FTZ R36, R36, R177.reuse ;  /* 0x000000b124247220 */ /* 0x080fe20000410000 */
[----:B------:R-:W4:Y:S01]  /*f950*/  MUFU.EX2 R157, R157 ;  /* 0x0000009d009d7308 */ /* 0x000f220000000800 */
[C---:B-----5:R-:W-:Y:S01]  /*f960*/  FADD.FTZ R3, R153.reuse, R3 ;  /* 0x0000000399037221 */ /* 0x060fe20000010000 */
[----:B------:R-:W-:Y:S01]  /*f970*/  F2FP.BF16.F32.PACK_AB R152, R153, R152 ;  /* 0x000000989998723e */ /* 0x000fe200000010ff */
[----:B------:R-:W-:Y:S01]  /*f980*/  FMUL.FTZ R153, R175, UR36 ;  /* 0x00000024af997c20 */ /* 0x000fe20008410000 */
[----:B---3--:R-:W-:Y:S01]  /*f990*/  FMUL.FTZ R156, R178, UR36 ;  /* 0x00000024b29c7c20 */ /* 0x008fe20008410000 */
        /* <DEDUP_REMOVED lines=12> */
[C---:B----4-:R-:W-:Y:S01]  /*fa60*/  FADD.FTZ R3, R157.reuse, R3 ;  /* 0x000000039d037221 */ /* 0x050fe20000010000 */
[----:B------:R-:W-:Y:S01]  /*fa70*/  F2FP.BF16.F32.PACK_AB R154, R157, R154 ;  /* 0x0000009a9d9a723e */ /* 0x000fe200000010ff */
[----:B------:R-:W-:Y:S01]  /*fa80*/  FMUL.FTZ R157, R179, UR36 ;  /* 0x00000024b39d7c20 */ /* 0x000fe20008410000 */
[-C--:B------:R-:W-:Y:S01]  /*fa90*/  FMUL.FTZ R56, R56, R177.reuse ;  /* 0x000000b138387220 */ /* 0x080fe20000410000 */
[-C--:B------:R-:W-:Y:S01]  /*faa0*/  FMUL.FTZ R57, R57, R177.reuse ;  /* 0x000000b139397220 */ /* 0x080fe20000410000 */
[-C--:B------:R-:W-:Y:S01]  /*fab0*/  FMUL.FTZ R60, R60, R177.reuse ;  /* 0x000000b13c3c7220 */ /* 0x080fe20000410000 */
[-C--:B------:R-:W-:Y:S01]  /*fac0*/  FMUL.FTZ R61, R61, R177.reuse ;  /* 0x000000b13d3d7220 */ /* 0x080fe20000410000 */
[----:B------:R-:W4:Y:S01]  /*fad0*/  MUFU.TANH R153, R153 ;  /* 0x0000009900997308 */ /* 0x000f220000002400 */
[----:B---3--:R-:W-:Y:S01]  /*fae0*/  FADD.FTZ R3, R160, R3 ;  /* 0x00000003a0037221 */ /* 0x008fe20000010000 */
[-C--:B------:R-:W-:Y:S01]  /*faf0*/  FMUL.FTZ R64, R64, R177.reuse ;  /* 0x000000b140407220 */ /* 0x080fe20000410000 */
[-C--:B------:R-:W-:Y:S01]  /*fb00*/  FMUL.FTZ R65, R65, R177.reuse ;  /* 0x000000b141417220 */ /* 0x080fe20000410000 */
[-C--:B------:R-:W-:Y:S01]  /*fb10*/  FMUL.FTZ R68, R68, R177.reuse ;  /* 0x000000b144447220 */ /* 0x080fe20000410000 */
[-C--:B------:R-:W-:Y:S01]  /*fb20*/  FMUL.FTZ R69, R69, R177.reuse ;  /* 0x000000b145457220 */ /* 0x080fe20000410000 */
[-C--:B------:R-:W-:Y:S01]  /*fb30*/  FMUL.FTZ R72, R72, R177.reuse ;  /* 0x000000b148487220 */ /* 0x080fe20000410000 */
[-C--:B------:R-:W-:Y:S01]  /*fb40*/  FMUL.FTZ R73, R73, R177.reuse ;  /* 0x000000b149497220 */ /* 0x080fe20000410000 */
[----:B------:R-:W3:Y:S01]  /*fb50*/  MUFU.TANH R156, R156 ;  /* 0x0000009c009c7308 */ /* 0x000ee20000002400 */
[C---:B0-----:R-:W-:Y:S01]  /*fb60*/  FADD.FTZ R3, R161.reuse, R3 ;  /* 0x00000003a1037221 */ /* 0x041fe20000010000 */
[----:B------:R-:W-:Y:S01]  /*fb70*/  F2FP.BF16.F32.PACK_AB R168, R161, R160 ;  /* 0x000000a0a1a8723e */ /* 0x000fe200000010ff */
[----:B------:R-:W-:Y:S01]  /*fb80*/  FMUL.FTZ R160, R182, UR36 ;  /* 0x00000024b6a07c20 */ /* 0x000fe20008410000 */
[----:B------:R-:W-:Y:S01]  /*fb90*/  FMNMX.FTZ R161, R218, R214, !PT ;  /* 0x000000d6daa17209 */ /* 0x000fe20007810000 */
[-C--:B------:R-:W-:Y:S01]  /*fba0*/  FMUL.FTZ R76, R76, R177.reuse ;  /* 0x000000b14c4c7220 */ /* 0x080fe20000410000 */
[-C--:B------:R-:W-:Y:S01]  /*fbb0*/  FMUL.FTZ R77, R77, R177.reuse ;  /* 0x000000b14d4d7220 */ /* 0x080fe20000410000 */
[----:B------:R-:W-:Y:S01]  /*fbc0*/  FMUL.FTZ R80, R80, R177 ;  /* 0x000000b150507220 */ /* 0x000fe20000410000 */
[----:B------:R-:W-:Y:S01]  /*fbd0*/  FMNMX.FTZ R161, R217, R161, !PT ;  /* 0x000000a1d9a17209 */ /* 0x000fe20007810000 */
[----:B------:R-:W0:Y:S01]  /*fbe0*/  MUFU.TANH R157, R157 ;  /* 0x0000009d009d7308 */ /* 0x000e220000002400 */
[-C--:B------:R-:W-:Y:S01]  /*fbf0*/  FMUL.FTZ R81, R81, R177.reuse ;  /* 0x000000b151517220 */ /* 0x080fe20000410000 */
[----:B------:R-:W-:Y:S01]  /*fc00*/  FMUL.FTZ R84, R84, R177 ;  /* 0x000000b154547220 */ /* 0x000fe20000410000 */
        /* <DEDUP_REMOVED lines=8> */
[----:B------:R-:W-:Y:S01]  /*fc90*/  FMNMX.FTZ R163, R225, R162, !PT ;  /* 0x000000a2e1a37209 */ /* 0x000fe20007810000 */
[-C--:B------:R-:W-:Y:S01]  /*fca0*/  FMUL.FTZ R96, R96, R177.reuse ;  /* 0x000000b160607220 */ /* 0x080fe20000410000 */
[-C--:B------:R-:W-:Y:S01]  /*fcb0*/  FMUL.FTZ R97, R97, R177.reuse ;  /* 0x000000b161617220 */ /* 0x080fe20000410000 */
[----:B------:R-:W-:Y:S01]  /*fcc0*/  FMUL.FTZ R100, R100, R177 ;  /* 0x000000b164647220 */ /* 0x000fe20000410000 */
[----:B------:R-:W-:Y:S01]  /*fcd0*/  FMNMX.FTZ R163, R224, R163, !PT ;  /* 0x000000a3e0a37209 */ /* 0x000fe20007810000 */
[----:B------:R-:W1:Y:S01]  /*fce0*/  MUFU.TANH R161, R183 ;  /* 0x000000b700a17308 */ /* 0x000e620000002400 */
[-C--:B------:R-:W-:Y:S01]  /*fcf0*/  FMUL.FTZ R101, R101, R177.reuse ;  /* 0x000000b165657220 */ /* 0x080fe20000410000 */
[----:B------:R-:W-:Y:S01]  /*fd00*/  FMUL.FTZ R104, R104, R177 ;  /* 0x000000b168687220 */ /* 0x000fe20000410000 */
[----:B------:R-:W-:Y:S01]  /*fd10*/  FMNMX.FTZ R166, R219, R163, !PT ;  /* 0x000000a3dba67209 */ /* 0x000fe20007810000 */
[-C--:B------:R-:W-:Y:S01]  /*fd20*/  FMUL.FTZ R105, R105, R177.reuse ;  /* 0x000000b169697220 */ /* 0x080fe20000410000 */
[-C--:B------:R-:W-:Y:S01]  /*fd30*/  FMUL.FTZ R108, R108, R177.reuse ;  /* 0x000000b16c6c7220 */ /* 0x080fe20000410000 */
[-C--:B------:R-:W-:Y:S01]  /*fd40*/  FMUL.FTZ R109, R109, R177.reuse ;  /* 0x000000b16d6d7220 */ /* 0x080fe20000410000 */
[----:B------:R-:W-:Y:S01]  /*fd50*/  FMNMX.FTZ R166, R220, R166, !PT ;  /* 0x000000a6dca67209 */ /* 0x000fe20007810000 */
[----:B------:R2:W1:Y:S01]  /*fd60*/  MUFU.TANH R162, R186 ;  /* 0x000000ba00a27308 */ /* 0x0004620000002400 */
[-C--:B------:R-:W-:Y:S01]  /*fd70*/  FMUL.FTZ R112, R112, R177.reuse ;  /* 0x000000b170707220 */ /* 0x080fe20000410000 */
[-C--:B------:R-:W-:Y:S01]  /*fd80*/  FMUL.FTZ R113, R113, R177.reuse ;  /* 0x000000b171717220 */ /* 0x080fe20000410000 */
[----:B------:R-:W-:Y:S01]  /*fd90*/  FMNMX.FTZ R167, R223, R166, !PT ;  /* 0x000000a6dfa77209 */ /* 0x000fe20007810000 */
[-C--:B------:R-:W-:Y:S01]  /*fda0*/  FMUL.FTZ R116, R116, R177.reuse ;  /* 0x000000b174747220 */ /* 0x080fe20000410000 */
[-C--:B------:R-:W-:Y:S01]  /*fdb0*/  FMUL.FTZ R117, R117, R177.reuse ;  /* 0x000000b175757220 */ /* 0x080fe20000410000 */
[----:B------:R-:W-:Y:S01]  /*fdc0*/  FMUL.FTZ R120, R120, R177 ;  /* 0x000000b178787220 */ /* 0x000fe20000410000 */
[----:B------:R-:W-:Y:S01]  /*fdd0*/  FMNMX.FTZ R167, R221, R167, !PT ;  /* 0x000000a7dda77209 */ /* 0x000fe20007810000 */
[----:B------:R3:W1:Y:S01]  /*fde0*/  MUFU.TANH R163, R187 ;  /* 0x000000bb00a37308 */ /* 0x0006620000002400 */
[----:B--2---:R-:W-:Y:S01]  /*fdf0*/  FMUL.FTZ R186, R198, UR36 ;  /* 0x00000024c6ba7c20 */ /* 0x004fe20008410000 */
[----:B------:R-:W-:Y:S01]  /*fe00*/  FMUL.FTZ R121, R121, R177 ;  /* 0x000000b179797220 */ /* 0x000fe20000410000 */
[----:B------:R-:W-:Y:S01]  /*fe10*/  FMNMX.FTZ R170, R222, R167, !PT ;  /* 0x000000a7deaa7209 */ /* 0x000fe20007810000 */
[-C--:B------:R-:W-:Y:S01]  /*fe20*/  FMUL.FTZ R124, R124, R177.reuse ;  /* 0x000000b17c7c7220 */ /* 0x080fe20000410000 */
[-C--:B------:R-:W-:Y:S01]  /*fe30*/  FMUL.FTZ R125, R125, R177.reuse ;  /* 0x000000b17d7d7220 */ /* 0x080fe20000410000 */
[-C--:B------:R-:W-:Y:S01]  /*fe40*/  FMUL.FTZ R128, R128, R177.reuse ;  /* 0x000000b180807220 */ /* 0x080fe20000410000 */
[----:B----4-:R-:W-:Y:S01]  /*fe50*/  FMNMX.FTZ R170, R153, R170, !PT ;  /* 0x000000aa99aa7209 */ /* 0x010fe20007810000 */
[----:B------:R-:W2:Y:S01]  /*fe60*/  MUFU.TANH R166, R190 ;  /* 0x000000be00a67308 */ /* 0x000ea20000002400 */
[----:B---3--:R-:W-:Y:S01]  /*fe70*/  FMUL.FTZ R187, R199, UR36 ;  /* 0x00000024c7bb7c20 */ /* 0x008fe20008410000 */
[-C--:B------:R-:W-:Y:S01]  /*fe80*/  FMUL.FTZ R129, R129, R177.reuse ;  /* 0x000000b181817220 */ /* 0x080fe20000410000 */
[----:B------:R-:W-:Y:S01]  /*fe90*/  FMNMX.FTZ R171, R156, R170, !PT ;  /* 0x000000aa9cab7209 */ /* 0x000fe20007810000 */
[-C--:B------:R-:W-:Y:S01]  /*fea0*/  FMUL.FTZ R132, R132, R177.reuse ;  /* 0x000000b184847220 */ /* 0x080fe20000410000 */
[-C--:B------:R-:W-:Y:S01]  /*feb0*/  FMUL.FTZ R133, R133, R177.reuse ;  /* 0x000000b185857220 */ /* 0x080fe20000410000 */
[----:B------:R-:W-:Y:S01]  /*fec0*/  FMUL.FTZ R136, R136, R177 ;  /* 0x000000b188887220 */ /* 0x000fe20000410000 */
[----:B0-----:R-:W-:Y:S01]  /*fed0*/  FMNMX.FTZ R171, R157, R171, !PT ;  /* 0x000000ab9dab7209 */ /* 0x001fe20007810000 */
[----:B------:R-:W0:Y:S01]  /*fee0*/  MUFU.TANH R167, R191 ;  /* 0x000000bf00a77308 */ /* 0x000e220000002400 */
[-C--:B------:R-:W-:Y:S01]  /*fef0*/  FMUL.FTZ R137, R137, R177.reuse ;  /* 0x000000b189897220 */ /* 0x080fe20000410000 */
[----:B------:R-:W-:Y:S01]  /*ff00*/  FMUL.FTZ R140, R140, R177 ;  /* 0x000000b18c8c7220 */ /* 0x000fe20000410000 */
[----:B-----5:R-:W-:Y:S01]  /*ff10*/  FMNMX.FTZ R174, R160, R171, !PT ;  /* 0x000000aba0ae7209 */ /* 0x020fe20007810000 */
[-C--:B------:R-:W-:Y:S01]  /*ff20*/  FMUL.FTZ R141, R141, R177.reuse ;  /* 0x000000b18d8d7220 */ /* 0x080fe20000410000 */
[-C--:B------:R-:W-:Y:S01]  /*ff30*/  FMUL.FTZ R144, R144, R177.reuse ;  /* 0x000000b190907220 */ /* 0x080fe20000410000 */
[-C--:B------:R-:W-:Y:S01]  /*ff40*/  FMUL.FTZ R145, R145, R177.reuse ;  /* 0x000000b191917220 */ /* 0x080fe20000410000 */
[----:B-1----:R-:W-:Y:S01]  /*ff50*/  FMNMX.FTZ R174, R161, R174, !PT ;  /* 0x000000aea1ae7209 */ /* 0x002fe20007810000 */
[----:B------:R-:W1:Y:S01]  /*ff60*/  MUFU.TANH R170, R194 ;  /* 0x000000c200aa7308 */ /* 0x000e620000002400 */
[-C--:B------:R-:W-:Y:S01]  /*ff70*/  FMUL.FTZ R148, R148, R177.reuse ;  /* 0x000000b194947220 */ /* 0x080fe20000410000 */
[----:B------:R-:W-:Y:S01]  /*ff80*/  FMUL.FTZ R149, R149, R177 ;  /* 0x000000b195957220 */ /* 0x000fe20000410000 */
[----:B------:R-:W-:-:S04]  /*ff90*/  FMNMX.FTZ R174, R162, R174, !PT ;  /* 0x000000aea2ae7209 */ /* 0x000fc80007810000 */
[----:B------:R-:W-:Y:S01]  /*ffa0*/  FMNMX.FTZ R174, R163, R174, !PT ;  /* 0x000000aea3ae7209 */ /* 0x000fe20007810000 */
[----:B------:R-:W3:Y:S03]  /*ffb0*/  MUFU.TANH R171, R195 ;  /* 0x000000c300ab7308 */ /* 0x000ee60000002400 */
[----:B--2---:R-:W-:-:S04]  /*ffc0*/  FMNMX.FTZ R174, R166, R174, !PT ;  /* 0x000000aea6ae7209 */ /* 0x004fc80007810000 */
[----:B0-----:R-:W-:Y:S01]  /*ffd0*/  FMNMX.FTZ R174, R167, R174, !PT ;  /* 0x000000aea7ae7209 */ /* 0x001fe20007810000 */
[----:B------:R-:W0:Y:S03]  /*ffe0*/  MUFU.TANH R186, R186 ;  /* 0x000000ba00ba7308 */ /* 0x000e260000002400 */
[----:B-1----:R-:W-:-:S05]  /*fff0*/  FMNMX.FTZ R174, R170, R174, !PT ;  /* 0x000000aeaaae7209 */ /* 0x002fca0007810000 */
[----:B------:R-:W1:Y:S01]  /*10000*/  MUFU.TANH R187, R187 ;  /* 0x000000bb00bb7308 */ /* 0x000e620000002400 */
[----:B---3--:R-:W-:-:S07]  /*10010*/  FMNMX.FTZ R174, R171, R174, !PT ;  /* 0x000000aeabae7209 */ /* 0x008fce0007810000 */
[----:B------:R-:W-:Y:S01]  /*10020*/  MUFU.EX2 R182, R173 ;  /* 0x000000ad00b67308 */ /* 0x000fe20000000800 */
[----:B0-----:R-:W-:-:S07]  /*10030*/  FMNMX.FTZ R174, R186, R174, !PT ;  /* 0x000000aebaae7209 */ /* 0x001fce0007810000 */
[----:B------:R-:W-:Y:S01]  /*10040*/  MUFU.EX2 R173, R176 ;  /* 0x000000b000ad7308 */ /* 0x000fe20000000800 */
[----:B-1----:R-:W-:-:S05]  /*10050*/  FMNMX.FTZ R174, R187, R174, !PT ;  /* 0x000000aebbae7209 */ /* 0x002fca0007810000 */
[----:B------:R-:W0:Y:S02]  /*10060*/  SHFL.BFLY PT, R175, R174, 0x2, 0x1f ;  /* 0x0c401f00aeaf7f89 */ /* 0x000e2400000e0000 */
[----:B------:R-:W1:Y:S08]  /*10070*/  MUFU.EX2 R178, R164 ;  /* 0x000000a400b27308 */ /* 0x000e700000000800 */
[----:B------:R-:W-:Y:S08]  /*10080*/  MUFU.EX2 R164, R158 ;  /* 0x0000009e00a47308 */ /* 0x000ff00000000800 */
[----:B------:R2:W-:Y:S01]  /*10090*/  MUFU.EX2 R158, R188 ;  /* 0x000000bc009e7308 */ /* 0x0005e20000000800 */
[----:B-1----:R-:W-:Y:S01]  /*100a0*/  FADD.FTZ R3, R178, R3 ;  /* 0x00000003b2037221 */ /* 0x002fe20000010000 */
[----:B0-----:R-:W-:-:S06]  /*100b0*/  FMNMX.FTZ R174, R174, R175, !PT ;  /* 0x000000afaeae7209 */ /* 0x001fcc0007810000 */
[----:B------:R-:W-:Y:S01]  /*100c0*/  MUFU.EX2 R175, R172 ;  /* 0x000000ac00af7308 */ /* 0x000fe20000000800 */
[----:B------:R-:W0:Y:S07]  /*100d0*/  SHFL.BFLY PT, R183, R174, 0x1, 0x1f ;  /* 0x0c201f00aeb77f89 */ /* 0x000e2e00000e0000 */
[----:B------:R-:W-:Y:S08]  /*100e0*/  MUFU.EX2 R172, R192 ;  /* 0x000000c000ac7308 */ /* 0x000ff00000000800 */
[----:B------:R-:W1:Y:S08]  /*100f0*/  MUFU.EX2 R165, R165 ;  /* 0x000000a500a57308 */ /* 0x000e700000000800 */
[----:B------:R3:W4:Y:S01]  /*10100*/  MUFU.EX2 R179, R169 ;  /* 0x000000a900b37308 */ /* 0x0007220000000800 */
[----:B0-----:R-:W-:-:S05]  /*10110*/  FMNMX.FTZ R176, R174, R183, !PT ;  /* 0x000000b7aeb07209 */ /* 0x001fca0007810000 */
[C---:B--2---:R-:W-:Y:S01]  /*10120*/  FADD.FTZ R188, -R176.reuse, R214 ;  /* 0x000000d6b0bc7221 */ /* 0x044fe20000010100 */
[-C--:B------:R-:W-:Y:S01]  /*10130*/  FMUL.FTZ R215, R176, R12.reuse ;  /* 0x0000000cb0d77220 */ /* 0x080fe20000410000 */
[----:B------:R-:W-:Y:S01]  /*10140*/  MUFU.EX2 R183, R155 ;  /* 0x0000009b00b77308 */ /* 0x000fe20000000800 */
[----:B-1----:R-:W-:Y:S01]  /*10150*/  FADD.FTZ R3, R165, R3 ;  /* 0x00000003a5037221 */ /* 0x002fe20000010000 */
[-C--:B------:R-:W-:Y:S01]  /*10160*/  FMUL.FTZ R188, R188, R12.reuse ;  /* 0x0000000cbcbc7220 */ /* 0x080fe20000410000 */
[-CC-:B------:R-:W-:Y:S01]  /*10170*/  FFMA.FTZ R197, R216, R12.reuse, -R215.reuse ;  /* 0x0000000cd8c57223 */ /* 0x180fe200000108d7 */
[-CC-:B------:R-:W-:Y:S01]  /*10180*/  FFMA.FTZ R216, R226, R12.reuse, -R215.reuse ;  /* 0x0000000ce2d87223 */ /* 0x180fe200000108d7 */
[-CC-:B------:R-:W-:Y:S01]  /*10190*/  FFMA.FTZ R198, R218, R12.reuse, -R215.reuse ;  /* 0x0000000cdac67223 */ /* 0x180fe200000108d7 */
[----:B------:R-:W0:Y:S01]  /*101a0*/  S2R R226, SR_CgaCtaId ;  /* 0x0000000000e27919 */ /* 0x000e220000008800 */
        /* <DEDUP_REMOVED lines=8> */
[----:B------:R-:W-:Y:S01]  /*10230*/  IADD3 R166, R14, 0x22840, RZ ;  /* 0x000228400ea67810 */ /* 0x000fe20007ffe0ff */
[-CC-:B------:R-:W-:Y:S01]  /*10240*/  FFMA.FTZ R214, R223, R12.reuse, -R215.reuse ;  /* 0x0000000cdfd67223 */ /* 0x180fe200000108d7 */
[----:B------:R-:W1:Y:S01]  /*10250*/  MUFU.EX2 R153, R198 ;  /* 0x000000c600997308 */ /* 0x000e620000000800 */
[-CC-:B---3--:R-:W-:Y:S01]  /*10260*/  FFMA.FTZ R169, R221, R12.reuse, -R215.reuse ;  /* 0x0000000cdda97223 */ /* 0x188fe200000108d7 */
[-CC-:B------:R-:W-:Y:S01]  /*10270*/  FFMA.FTZ R190, R222, R12.reuse, -R215.reuse ;  /* 0x0000000cdebe7223 */ /* 0x180fe200000108d7 */
[-CC-:B------:R-:W-:Y:S01]  /*10280*/  FFMA.FTZ R194, R167, R12.reuse, -R215.reuse ;  /* 0x0000000ca7c27223 */ /* 0x180fe200000108d7 */
[--C-:B------:R-:W-:Y:S01]  /*10290*/  FFMA.FTZ R195, R170, R12, -R215.reuse ;  /* 0x0000000caac37223 */ /* 0x100fe200000108d7 */
[----:B------:R-:W-:Y:S01]  /*102a0*/  F2FP.BF16.F32.PACK_AB R170, R165, R178 ;  /* 0x000000b2a5aa723e */ /* 0x000fe200000010ff */
[-CC-:B------:R-:W-:Y:S01]  /*102b0*/  FFMA.FTZ R156, R156, R12.reuse, -R215.reuse ;  /* 0x0000000c9c9c7223 */ /* 0x180fe200000108d7 */
[-C--:B------:R-:W-:Y:S01]  /*102c0*/  FFMA.FTZ R157, R157, R12.reuse, -R215 ;  /* 0x0000000c9d9d7223 */ /* 0x080fe200000108d7 */
[----:B------:R-:W2:Y:S01]  /*102d0*/  MUFU.EX2 R199, R199 ;  /* 0x000000c700c77308 */ /* 0x000ea20000000800 */
[----:B------:R-:W-:Y:S01]  /*102e0*/  FADD.FTZ R3, R164, R3 ;  /* 0x00000003a4037221 */ /* 0x000fe20000010000 */
[-CC-:B------:R-:W-:Y:S01]  /*102f0*/  FFMA.FTZ R160, R160, R12.reuse, -R215.reuse ;  /* 0x0000000ca0a07223 */ /* 0x180fe200000108d7 */
[-CC-:B------:R-:W-:Y:S01]  /*10300*/  FFMA.FTZ R161, R161, R12.reuse, -R215.reuse ;  /* 0x0000000ca1a17223 */ /* 0x180fe200000108d7 */
[-C--:B------:R-:W-:Y:S01]  /*10310*/  FFMA.FTZ R162, R162, R12.reuse, -R215 ;  /* 0x0000000ca2a27223 */ /* 0x080fe200000108d7 */
[----:B----4-:R-:W-:Y:S01]  /*10320*/  FADD.FTZ R3, R179, R3 ;  /* 0x00000003b3037221 */ /* 0x010fe20000010000 */
[-CC-:B------:R-:W-:Y:S01]  /*10330*/  FFMA.FTZ R163, R163, R12.reuse, -R215.reuse ;  /* 0x0000000ca3a37223 */ /* 0x180fe200000108d7 */
[----:B------:R-:W-:Y:S01]  /*10340*/  FFMA.FTZ R186, R186, R12, -R215 ;  /* 0x0000000cbaba7223 */ /* 0x000fe200000108d7 */
[----:B------:R-:W3:Y:S01]  /*10350*/  MUFU.EX2 R155, R197 ;  /* 0x000000c5009b7308 */ /* 0x000ee20000000800 */
[----:B-1----:R-:W-:Y:S01]  /*10360*/  FFMA.FTZ R0, R188, R0, R153 ;  /* 0x00000000bc007223 */ /* 0x002fe20000010099 */
[----:B------:R-:W-:Y:S01]  /*10370*/  FADD.FTZ R3, R175, R3 ;  /* 0x00000003af037221 */ /* 0x000fe20000010000 */
[----:B------:R-:W-:Y:S01]  /*10380*/  FFMA.FTZ R187, R187, R12, -R215 ;  /* 0x0000000cbbbb7223 */ /* 0x000fe200000108d7 */
[----:B------:R-:W-:Y:S01]  /*10390*/  F2FP.BF16.F32.PACK_AB R164, R179, R164 ;  /* 0x000000a4b3a4723e */ /* 0x000fe200000010ff */
[-C--:B------:R-:W-:Y:S01]  /*103a0*/  FMUL.FTZ R26, R26, R188.reuse ;  /* 0x000000bc1a1a7220 */ /* 0x080fe20000410000 */
[----:B0-----:R-:W-:Y:S01]  /*103b0*/  PRMT R166, R226, 0x654, R166 ;  /* 0x00000654e2a67816 */ /* 0x001fe200000000a6 */
[----:B------:R-:W-:Y:S01]  /*103c0*/  FADD.FTZ R3, R182, R3 ;  /* 0x00000003b6037221 */ /* 0x000fe20000010000 */
[----:B------:R-:W0:Y:S01]  /*103d0*/  MUFU.EX2 R216, R216 ;  /* 0x000000d800d87308 */ /* 0x000e220000000800 */
[C---:B--2---:R-:W-:Y:S01]  /*103e0*/  FADD.FTZ R0, R199.reuse, R0 ;  /* 0x00000000c7007221 */ /* 0x044fe20000010000 */
[----:B------:R1:W-:Y:S01]  /*103f0*/  SYNCS.ARRIVE.TRANS64.RED.A1T0 RZ, [R166+URZ], RZ ;  /* 0x000000ffa6ff79a7 */ /* 0x0003e2000810043f */
[----:B------:R-:W-:Y:S01]  /*10400*/  F2FP.BF16.F32.PACK_AB R153, R199, R153 ;  /* 0x00000099c799723e */ /* 0x000fe200000010ff */
[-C--:B------:R-:W-:Y:S01]  /*10410*/  FMUL.FTZ R27, R27, R188.reuse ;  /* 0x000000bc1b1b7220 */ /* 0x080fe20000410000 */
[-C--:B------:R-:W-:Y:S01]  /*10420*/  FMUL.FTZ R30, R30, R188.reuse ;  /* 0x000000bc1e1e7220 */ /* 0x080fe20000410000 */
        /* <DEDUP_REMOVED lines=18> */
[----:B------:R0:W-:Y:S01]  /*10550*/  MUFU.EX2 R174, R196 ;  /* 0x000000c400ae7308 */ /* 0x0001e20000000800 */
[----:B-1----:R-:W-:Y:S01]  /*10560*/  FADD.FTZ R166, R217, R0 ;  /* 0x00000000d9a67221 */ /* 0x002fe20000010000 */
[-C--:B------:R-:W-:Y:S01]  /*10570*/  FMUL.FTZ R58, R58, R188.reuse ;  /* 0x000000bc3a3a7220 */ /* 0x080fe20000410000 */
[-C--:B------:R-:W-:Y:S01]  /*10580*/  FMUL.FTZ R59, R59, R188.reuse ;  /* 0x000000bc3b3b7220 */ /* 0x080fe20000410000 */
[-C--:B------:R-:W-:Y:S01]  /*10590*/  FMUL.FTZ R62, R62, R188.reuse ;  /* 0x000000bc3e3e7220 */ /* 0x080fe20000410000 */
[-C--:B------:R-:W-:Y:S01]  /*105a0*/  FMUL.FTZ R63, R63, R188.reuse ;  /* 0x000000bc3f3f7220 */ /* 0x080fe20000410000 */
[-C--:B------:R-:W-:Y:S01]  /*105b0*/  FMUL.FTZ R66, R66, R188.reuse ;  /* 0x000000bc42427220 */ /* 0x080fe20000410000 */
[----:B------:R-:W-:Y:S01]  /*105c0*/  FMUL.FTZ R67, R67, R188 ;  /* 0x000000bc43437220 */ /* 0x000fe20000410000 */
[----:B------:R-:W-:Y:S01]  /*105d0*/  MUFU.EX2 R220, R220 ;  /* 0x000000dc00dc7308 */ /* 0x000fe20000000800 */
[----:B0-----:R-:W-:Y:S01]  /*105e0*/  FFMA.FTZ R196, R171, R12, -R215 ;  /* 0x0000000cabc47223 */ /* 0x001fe200000108d7 */
[----:B--2---:R-:W-:Y:S01]  /*105f0*/  FADD.FTZ R166, R218, R166 ;  /* 0x000000a6daa67221 */ /* 0x004fe20000010000 */
        /* <DEDUP_REMOVED lines=24> */
[-C--:B------:R-:W-:Y:S01]  /*10780*/  FMUL.FTZ R107, R107, R188.reuse ;  /* 0x000000bc6b6b7220 */ /* 0x080fe20000410000 */
[C---:B------:R-:W-:Y:S01]  /*10790*/  F2FP.BF16.F32.PACK_AB R171, R220.reuse, R171 ;  /* 0x000000abdcab723e */ /* 0x040fe200000010ff */
[----:B------:R-:W-:Y:S01]  /*107a0*/  FADD.FTZ R165, R220, R165 ;  /* 0x000000a5dca57221 */ /* 0x000fe20000010000 */
        /* <DEDUP_REMOVED lines=11> */
[C---:B---3--:R-:W-:Y:S01]  /*10860*/  FADD.FTZ R178, R0.reuse, R165 ;  /* 0x000000a500b27221 */ /* 0x048fe20000010000 */
        /* <DEDUP_REMOVED lines=19> */
[----:B------:R-:W-:-:S03]  /*109a0*/  FMUL.FTZ R151, R151, R188 ;  /* 0x000000bc97977220 */ /* 0x000fc60000410000 */
[----:B------:R-:W1:Y:S08]  /*109b0*/  MUFU.EX2 R157, R157 ;  /* 0x0000009d009d7308 */ /* 0x000e700000000800 */
[----:B------:R-:W3:Y:S08]  /*109c0*/  MUFU.EX2 R180, R180 ;  /* 0x000000b400b47308 */ /* 0x000ef00000000800 */
[----:B------:R4:W-:Y:S08]  /*109d0*/  MUFU.EX2 R0, R160 ;  /* 0x000000a000007308 */ /* 0x0009f00000000800 */
[----:B------:R-:W5:Y:S01]  /*109e0*/  MUFU.EX2 R181, R181 ;  /* 0x000000b500b57308 */ /* 0x000f620000000800 */
[----:B----4-:R-:W-:-:S07]  /*109f0*/  FADD.FTZ R160, R173, R3 ;  /* 0x00000003ada07221 */ /* 0x010fce0000010000 */
[----:B------:R4:W5:Y:S08]  /*10a00*/  MUFU.EX2 R175, R161 ;  /* 0x000000a100af7308 */ /* 0x0009700000000800 */
[----:B------:R-:W5:Y:S01]  /*10a10*/  MUFU.EX2 R184, R184 ;  /* 0x000000b800b87308 */ /* 0x000f620000000800 */
[----:B----4-:R-:W-:-:S04]  /*10a20*/  FADD.FTZ R161, R191, R178 ;  /* 0x000000b2bfa17221 */ /* 0x010fc80000010000 */
[----:B--2---:R-:W-:-:S03]  /*10a30*/  FADD.FTZ R161, R156, R161 ;  /* 0x000000a19ca17221 */ /* 0x004fc60000010000 */
[----:B------:R0:W-:Y:S08]  /*10a40*/  MUFU.EX2 R3, R162 ;  /* 0x000000a200037308 */ /* 0x0001f00000000800 */
[----:B------:R-:W2:Y:S01]  /*10a50*/  MUFU.EX2 R185, R185 ;  /* 0x000000b900b97308 */ /* 0x000ea20000000800 */
[C---:B0-----:R-:W-:Y:S01]  /*10a60*/  FADD.FTZ R162, R159.reuse, R160 ;  /* 0x000000a09fa27221 */ /* 0x041fe20000010000 */
[----:B------:R-:W-:-:S06]  /*10a70*/  F2FP.BF16.F32.PACK_AB R160, R159, R173 ;  /* 0x000000ad9fa0723e */ /* 0x000fcc00000010ff */
[----:B------:R1:W0:Y:S08]  /*10a80*/  MUFU.EX2 R159, R163 ;  /* 0x000000a3009f7308 */ /* 0x0002300000000800 */
[----:B------:R-:W4:Y:S01]  /*10a90*/  MUFU.EX2 R192, R192 ;  /* 0x000000c000c07308 */ /* 0x000f220000000800 */
[C---:B-1----:R-:W-:Y:S01]  /*10aa0*/  FADD.FTZ R163, R157.reuse, R161 ;  /* 0x000000a19da37221 */ /* 0x042fe20000010000 */
[----:B------:R-:W-:Y:S01]  /*10ab0*/  F2FP.BF16.F32.PACK_AB R161, R157, R156 ;  /* 0x0000009c9da1723e */ /* 0x000fe200000010ff */
[----:B---3--:R-:W-:Y:S01]  /*10ac0*/  FADD.FTZ R156, R180, R162 ;  /* 0x000000a2b49c7221 */ /* 0x008fe20000010000 */
[----:B-----5:R-:W-:Y:S01]  /*10ad0*/  F2FP.BF16.F32.PACK_AB R162, R181, R180 ;  /* 0x000000b4b5a2723e */ /* 0x020fe200000010ff */
[----:B------:R-:W-:Y:S01]  /*10ae0*/  FADD.FTZ R157, R0, R163 ;  /* 0x000000a3009d7221 */ /* 0x000fe20000010000 */
[----:B------:R-:W-:Y:S01]  /*10af0*/  F2FP.BF16.F32.PACK_AB R163, R175, R0 ;  /* 0x00000000afa3723e */ /* 0x000fe200000010ff */
[----:B------:R-:W-:Y:S01]  /*10b00*/  FADD.FTZ R156, R181, R156 ;  /* 0x0000009cb59c7221 */ /* 0x000fe20000010000 */
[----:B------:R-:W1:Y:S01]  /*10b10*/  MUFU.EX2 R189, R189 ;  /* 0x000000bd00bd7308 */ /* 0x000e620000000800 */
[----:B------:R-:W-:-:S02]  /*10b20*/  FADD.FTZ R157, R175, R157 ;  /* 0x0000009daf9d7221 */ /* 0x000fc40000010000 */
[----:B------:R-:W-:Y:S01]  /*10b30*/  FADD.FTZ R0, R184, R156 ;  /* 0x0000009cb8007221 */ /* 0x000fe20000010000 */
[----:B--2---:R-:W-:Y:S01]  /*10b40*/  F2FP.BF16.F32.PACK_AB R156, R185, R184 ;  /* 0x000000b8b99c723e */ /* 0x004fe200000010ff */
[----:B------:R-:W-:Y:S02]  /*10b50*/  FADD.FTZ R157, R3, R157 ;  /* 0x0000009d039d7221 */ /* 0x000fe40000010000 */
[----:B------:R-:W-:Y:S01]  /*10b60*/  FADD.FTZ R0, R185, R0 ;  /* 0x00000000b9007221 */ /* 0x000fe20000010000 */
[----:B------:R-:W2:Y:S01]  /*10b70*/  MUFU.EX2 R194, R194 ;  /* 0x000000c200c27308 */ /* 0x000ea20000000800 */
[C---:B0-----:R-:W-:Y:S01]  /*10b80*/  FADD.FTZ R178, R159.reuse, R157 ;  /* 0x0000009d9fb27221 */ /* 0x041fe20000010000 */
[----:B------:R-:W-:Y:S01]  /*10b90*/  F2FP.BF16.F32.PACK_AB R157, R159, R3 ;  /* 0x000000039f9d723e */ /* 0x000fe200000010ff */
[----:B------:R-:W-:Y:S02]  /*10ba0*/  FADD.FTZ R0, R158, R0 ;  /* 0x000000009e007221 */ /* 0x000fe40000010000 */
[----:B----4-:R-:W-:-:S03]  /*10bb0*/  FADD.FTZ R178, R192, R178 ;  /* 0x000000b2c0b27221 */ /* 0x010fc60000010000 */
        /* <DEDUP_REMOVED lines=12> */
[----:B------:R-:W-:Y:S01]  /*10c80*/  FADD.FTZ R3, R174, R3 ;  /* 0x00000003ae037221 */ /* 0x000fe20000010000 */
[C---:B------:R-:W-:Y:S02]  /*10c90*/  F2FP.BF16.F32.PACK_AB R174, R183.reuse, R174 ;  /* 0x000000aeb7ae723e */ /* 0x040fe400000010ff */
[----:B------:R-:W1:Y:S01]  /*10ca0*/  MUFU.EX2 R187, R187 ;  /* 0x000000bb00bb7308 */ /* 0x000e620000000800 */
[C---:B--2---:R-:W-:Y:S01]  /*10cb0*/  FADD.FTZ R0, R196.reuse, R178 ;  /* 0x000000b2c4007221 */ /* 0x044fe20000010000 */
[----:B------:R-:W-:Y:S01]  /*10cc0*/  F2FP.BF16.F32.PACK_AB R173, R196, R173 ;  /* 0x000000adc4ad723e */ /* 0x000fe200000010ff */
[----:B------:R-:W-:Y:S02]  /*10cd0*/  FADD.FTZ R3, R183, R3 ;  /* 0x00000003b7037221 */ /* 0x000fe40000010000 */
[----:B0-----:R-:W-:-:S04]  /*10ce0*/  FADD.FTZ R0, R175, R0 ;  /* 0x00000000af007221 */ /* 0x001fc80000010000 */
[C---:B-1----:R-:W-:Y:S01]  /*10cf0*/  FADD.FTZ R0, R187.reuse, R0 ;  /* 0x00000000bb007221 */ /* 0x042fe20000010000 */
[----:B------:R-:W-:Y:S01]  /*10d00*/  F2FP.BF16.F32.PACK_AB R175, R187, R175 ;  /* 0x000000afbbaf723e */ /* 0x000fe200000010ff */
[----:B------:R-:W-:Y:S06]  /*10d10*/  @!P0 BRA `(.L_x_14482) ;  /* 0x0000000000048947 */ /* 0x000fec0003800000 */
[----:B------:R-:W-:Y:S01]  /*10d20*/  BPT.TRAP 0x1 ;  /* 0x000000040000795c */ /* 0x000fe20000300000 */
.L_x_14482:
[----:B------:R0:W1:Y:S01]  /*10d30*/  SYNCS.PHASECHK.TRANS64.TRYWAIT P1, [R14+URZ+0x22850], R15 ;  /* 0x0228500f0e0075a7 */ /* 0x000062000802017f */
[----:B------:R-:W-:Y:S05]  /*10d40*/  @!P0 BRA `(.L_x_14483) ;  /* 0x0000000000048947 */ /* 0x000fea0003800000 */
[----:B------:R-:W-:Y:S01]  /*10d50*/  BPT.TRAP 0x1 ;  /* 0x000000040000795c */ /* 0x000fe20000300000 */
.L_x_14483:
[----:B------:R-:W-:Y:S04]  /*10d60*/  BSSY B0, `(.L_x_14484) ;  /* 0x0000004000007945 */ /* 0x000fe80003800000 */
[----:B-1----:R-:W-:Y:S05]  /*10d70*/  @P1 BRA `(.L_x_14485) ;  /* 0x0000000000081947 */ /* 0x002fea0003800000 */
[----:B------:R-:W1:Y:S02]  /*10d80*/  SYNCS.PHASECHK.TRANS64.TRYWAIT P1, [R14+URZ+0x22850], R15 ;  /* 0x0228500f0e0075a7 */ /* 0x000e64000802017f */
[----:B-1----:R-:W-:Y:S05]  /*10d90*/  @!P1 BRA `(.L_x_14486) ;  /* 0x000000c0008c9947 */ /* 0x002fea0003800000 */
.L_x_14485:
[----:B------:R-:W-:Y:S05]  /*10da0*/  BSYNC B0 ;  /* 0x0000000000007941 */ /* 0x000fea0003800000 */
.L_x_14484:
        /* <DEDUP_REMOVED lines=23> */
[----:B------:R-:W-:Y:S01]  /*10f20*/  R2UR UR7, R153 ;  /* 0x00000000990772ca */ /* 0x000fe200000e0000 */
[----:B------:R-:W-:Y:S01]  /*10f30*/  IMAD.MOV.U32 R153, RZ, RZ, 0x40000040 ;  /* 0x40000040ff997424 */ /* 0x000fe200078e00ff */
[----:B------:R-:W-:Y:S02]  /*10f40*/  WARPGROUP.DEPBAR.LE gsb0, 0x0 ;  /* 0x00008000000079c5 */ /* 0x000fe40000010000 */
[----:B------:R-:W-:-:S15]  /*10f50*/  WARPGROUP.ARRIVE ;  /* 0x00000000000079c5 */ /* 0x000fde0000000000 */
[----:B------:R-:W-:-:S06]  /*10f60*/  NOP ;  /* 0x0000000000007918 */ /* 0x000fcc0000000000 */
        /* <DEDUP_REMOVED lines=25> */
.L_x_14487:
[----:B------:R-:W0:Y:S01]  /*11100*/  S2R R15, SR_CgaCtaId ;  /* 0x00000000000f7919 */ /* 0x000e220000008800 */
[C---:B------:R-:W-:Y:S01]  /*11110*/  ISETP.GT.AND P1, PT, R13.reuse, RZ, PT ;  /* 0x000000ff0d00720c */ /* 0x040fe20003f24270 */
[----:B------:R-:W-:Y:S02]  /*11120*/  VIADD R14, R14, 0x22860 ;  /* 0x000228600e0e7836 */ /* 0x000fe40000000000 */
[----:B------:R-:W-:Y:S02]  /*11130*/  VIADD R13, R13, 0xffffffff ;  /* 0xffffffff0d0d7836 */ /* 0x000fe40000000000 */
[----:B------:R-:W-:Y:S02]  /*11140*/  IMAD.MOV.U32 R214, RZ, RZ, R176 ;  /* 0x000000ffffd67224 */ /* 0x000fe400078e00b0 */
[----:B------:R-:W-:Y:S01]  /*11150*/  IMAD.MOV.U32 R215, RZ, RZ, R20 ;  /* 0x000000ffffd77224 */ /* 0x000fe200078e0014 */
[----:B0-----:R-:W-:-:S04]  /*11160*/  PRMT R14, R15, 0x654, R14 ;  /* 0x000006540f0e7816 */ /* 0x001fc8000000000e */
[----:B------:R1:W-:Y:S01]  /*11170*/  SYNCS.ARRIVE.TRANS64.RED.A1T0 RZ, [R14+URZ], RZ ;  /* 0x000000ff0eff79a7 */ /* 0x0003e2000810043f */
[----:B------:R-:W-:Y:S05]  /*11180*/  @P1 BRA `(.L_x_14488) ;  /* 0xffffffd800c01947 */ /* 0x000fea000383ffff */
.L_x_14476:
[----:B------:R-:W2:Y:S01]  /*11190*/  LDL.LU R171, [R1+0x44] ;  /* 0x0000440001ab7983 */ /* 0x000ea20000300800 */
[----:B------:R-:W-:Y:S05]  /*111a0*/  WARPSYNC.ALL ;  /* 0x0000000000007948 */ /* 0x000fea0003800000 */
[----:B------:R-:W3:Y:S01]  /*111b0*/  SHFL.BFLY PT, R4, R3, 0x2, 0x1f ;  /* 0x0c401f0003047f89 */ /* 0x000ee200000e0000 */
[----:B------:R-:W-:Y:S01]  /*111c0*/  IADD3 R22, R22, 0x1, RZ ;  /* 0x0000000116167810 */ /* 0x000fe20007ffe0ff */
[----:B------:R4:W-:Y:S08]  /*111d0*/  BAR.ARV R21, 0x100 ;  /* 0x000400150000751d */ /* 0x0009f00000002000 */
[----:B------:R-:W-:Y:S06]  /*111e0*/  BAR.ARV 0x8, 0x180 ;  /* 0x0206000000007b1d */ /* 0x000fec0000002000 */
[----:B------:R-:W-:Y:S01]  /*111f0*/  ISETP.NE.AND P0, PT, R22, 0x2, PT ;  /* 0x000000021600780c */ /* 0x000fe20003f05270 */
[----:B------:R-:W5:Y:S01]  /*11200*/  SHFL.BFLY PT, R7, R0, 0x2, 0x1f ;  /* 0x0c401f0000077f89 */ /* 0x000f6200000e0000 */
[----:B------:R-:W-:-:S02]  /*11210*/  PLOP3.LUT P1, PT, PT, PT, PT, 0x8, 0x0 ;  /* 0x000000000000781c */ /* 0x000fc40003f2e170 */
[----:B------:R-:W-:Y:S01]  /*11220*/  SEL R22, R22, RZ, P0 ;  /* 0x000000ff16167207 */ /* 0x000fe20000000000 */
[----:B---3--:R-:W-:Y:S01]  /*11230*/  FADD.FTZ R4, R4, R3 ;  /* 0x0000000304047221 */ /* 0x008fe20000010000 */
[----:B------:R-:W-:-:S04]  /*11240*/  SEL R3, RZ, 0x1, P0 ;  /* 0x00000001ff037807 */ /* 0x000fc80000000000 */
[----:B------:R-:W3:Y:S01]  /*11250*/  SHFL.BFLY PT, R5, R4, 0x1, 0x1f ;  /* 0x0c201f0004057f89 */ /* 0x000ee200000e0000 */
[----:B------:R-:W-:Y:S01]  /*11260*/  LOP3.LUT R202, R202, R3, RZ, 0x3c, !PT ;  /* 0x00000003caca7212 */ /* 0x000fe200078e3cff */
[----:B-----5:R-:W-:Y:S01]  /*11270*/  FADD.FTZ R8, R7, R0 ;  /* 0x0000000007087221 */ /* 0x020fe20000010000 */
[----:B------:R-:W-:-:S04]  /*11280*/  IMAD.MOV.U32 R7, RZ, RZ, RZ ;  /* 0x000000ffff077224 */ /* 0x000fc800078e00ff */
[----:B------:R-:W5:Y:S01]  /*11290*/  SHFL.BFLY PT, R9, R8, 0x1, 0x1f ;  /* 0x0c201f0008097f89 */ /* 0x000f6200000e0000 */
[----:B---3--:R-:W-:Y:S01]  /*112a0*/  FADD.FTZ R5, R4, R5 ;  /* 0x0000000504057221 */ /* 0x008fe20000010000 */
[----:B------:R-:W-:-:S04]  /*112b0*/  IMAD.MOV.U32 R4, RZ, RZ, RZ ;  /* 0x000000ffff047224 */ /* 0x000fc800078e00ff */
[----:B------:R-:W-:-:S13]  /*112c0*/  FSETP.NE.FTZ.AND P2, PT, R5, RZ, PT ;  /* 0x000000ff0500720b */ /* 0x000fda0003f55000 */
[----:B------:R-:W3:Y:S01]  /*112d0*/  @P2 MUFU.RCP R7, R5 ;  /* 0x0000000500072308 */ /* 0x000ee20000001000 */
[----:B-----5:R-:W-:Y:S01]  /*112e0*/  FADD.FTZ R6, R8, R9 ;  /* 0x0000000908067221 */ /* 0x020fe20000010000 */
[----:B------:R-:W-:Y:S02]  /*112f0*/  IMAD.MOV.U32 R9, RZ, RZ, -0x800000 ;  /* 0xff800000ff097424 */ /* 0x000fe400078e00ff */
[----:B------:R-:W-:Y:S02]  /*11300*/  IMAD.MOV.U32 R8, RZ, RZ, -0x800000 ;  /* 0xff800000ff087424 */ /* 0x000fe400078e00ff */
[----:B------:R-:W-:Y:S02]  /*11310*/  FSETP.NE.FTZ.AND P3, PT, R6, RZ, PT ;  /* 0x000000ff0600720b */ /* 0x000fe40003f75000 */
[----:B------:R-:W-:Y:S01]  /*11320*/  @P2 MUFU.LG2 R19, R5 ;  /* 0x0000000500132308 */ /* 0x000fe20000000c00 */
[-C--:B---3--:R-:W-:Y:S01]  /*11330*/  FMUL.FTZ R155, R56, R7.reuse ;  /* 0x00000007389b7220 */ /* 0x088fe20000410000 */
[-C--:B------:R-:W-:Y:S01]  /*11340*/  FMUL.FTZ R158, R68, R7.reuse ;  /* 0x00000007449e7220 */ /* 0x080fe20000410000 */
[----:B------:R-:W-:-:S08]  /*11350*/  FMUL.FTZ R159, R72, R7 ;  /* 0x00000007489f7220 */ /* 0x000fd00000410000 */
[----:B------:R-:W3:Y:S01]  /*11360*/  @P3 MUFU.RCP R4, R6 ;  /* 0x0000000600043308 */ /* 0x000ee20000001000 */
[-C--:B------:R-:W-:Y:S01]  /*11370*/  FMUL.FTZ R160, R76, R7.reuse ;  /* 0x000000074ca07220 */ /* 0x080fe20000410000 */
[-C--:B------:R-:W-:Y:S01]  /*11380*/  FMUL.FTZ R161, R80, R7.reuse ;  /* 0x0000000750a17220 */ /* 0x080fe20000410000 */
[-C--:B------:R-:W-:Y:S01]  /*11390*/  FMUL.FTZ R162, R84, R7.reuse ;  /* 0x0000000754a27220 */ /* 0x080fe20000410000 */
[-C--:B------:R-:W-:Y:S01]  /*113a0*/  FMUL.FTZ R163, R88, R7.reuse ;  /* 0x0000000758a37220 */ /* 0x080fe20000410000 */
[-C--:B------:R-:W-:Y:S01]  /*113b0*/  FMUL.FTZ R0, R24, R7.reuse ;  /* 0x0000000718007220 */ /* 0x080fe20000410000 */
[-C--:B------:R-:W-:Y:S01]  /*113c0*/  FMUL.FTZ R25, R25, R7.reuse ;  /* 0x0000000719197220 */ /* 0x080fe20000410000 */
[-C--:B------:R-:W-:Y:S01]  /*113d0*/  FMUL.FTZ R28, R28, R7.reuse ;  /* 0x000000071c1c7220 */ /* 0x080fe20000410000 */
[----:B------:R-:W5:Y:S01]  /*113e0*/  @P3 MUFU.LG2 R5, R6 ;  /* 0x0000000600053308 */ /* 0x000f620000000c00 */
[-C--:B------:R-:W-:Y:S01]  /*113f0*/  FMUL.FTZ R29, R29, R7.reuse ;  /* 0x000000071d1d7220 */ /* 0x080fe20000410000 */
[-C--:B01----:R-:W-:Y:S01]  /*11400*/  FMUL.FTZ R14, R32, R7.reuse ;  /* 0x00000007200e7220 */ /* 0x083fe20000410000 */
        /* <DEDUP_REMOVED lines=52> */
[-C--:B---3--:R-:W-:Y:S01]  /*11750*/  FMUL.FTZ R7, R30, R4.reuse ;  /* 0x000000041e077220 */ /* 0x088fe20000410000 */
[C---:B------:R-:W-:Y:S01]  /*11760*/  @P2 FMUL.FTZ R24, R12.reuse, 0.69314718246459960938 ;  /* 0x3f3172180c182820 */ /* 0x040fe20000410000 */
[----:B----4-:R-:W-:Y:S01]  /*11770*/  @P3 FMUL.FTZ R21, R12, 0.69314718246459960938 ;  /* 0x3f3172180c153820 */ /* 0x010fe20000410000 */
[----:B------:R-:W-:Y:S01]  /*11780*/  @P2 FMUL.FTZ R19, R19, 0.69314718246459960938 ;  /* 0x3f31721813132820 */ /* 0x000fe20000410000 */
[----:B-----5:R-:W-:Y:S01]  /*11790*/  @P3 FMUL.FTZ R30, R5, 0.69314718246459960938 ;  /* 0x3f317218051e3820 */ /* 0x020fe20000410000 */
        /* <DEDUP_REMOVED lines=67> */
.L_x_14417:
        /* <DEDUP_REMOVED lines=11> */
[----:B------:R-:W4:Y:S01]  /*11c80*/  LDL.LU R172, [R1+0x3c] ;  /* 0x00003c0001ac7983 */ /* 0x000f220000300800 */
[----:B------:R-:W1:Y:S01]  /*11c90*/  S2R R4, SR_SWINHI ;  /* 0x0000000000047919 */ /* 0x000e620000002f00 */
[----:B------:R-:W-:Y:S05]  /*11ca0*/  WARPSYNC.ALL ;  /* 0x0000000000007948 */ /* 0x000fea0003800000 */
[----:B------:R-:W-:Y:S01]  /*11cb0*/  F2FP.BF16.F32.PACK_AB R7, R12, R7 ;  /* 0x000000070c07723e */ /* 0x000fe200000010ff */
[----:B------:R-:W-:Y:S01]  /*11cc0*/  ULDC.64 UR4, c[0x0][0xc00] ;  /* 0x0003000000047ab9 */ /* 0x000fe20000000a00 */
[----:B------:R-:W-:Y:S01]  /*11cd0*/  F2FP.BF16.F32.PACK_AB R13, R43, R13 ;  /* 0x0000000d2b0d723e */ /* 0x000fe200000010ff */
[----:B0-----:R-:W4:Y:S01]  /*11ce0*/  LDL R171, [R1+0x28] ;  /* 0x0000280001ab7983 */ /* 0x001f220000100800 */
[----:B------:R-:W-:-:S02]  /*11cf0*/  MOV R20, R19 ;  /* 0x0000001300147202 */ /* 0x000fc40000000f00 */
[----:B-1----:R-:W-:Y:S02]  /*11d00*/  MOV R21, R4 ;  /* 0x0000000400157202 */ /* 0x002fe40000000f00 */
        /* <DEDUP_REMOVED lines=16> */
[----:B------:R-:W-:-:S04]  /*11e10*/  IADD3 R5, P2, R112, 0x40, RZ ;  /* 0x0000004070057810 */ /* 0x000fc80007f5e0ff */
[----:B------:R-:W-:Y:S02]  /*11e20*/  LOP3.LUT R24, R5, 0x380, RZ, 0xc0, !PT ;  /* 0x0000038005187812 */ /* 0x000fe400078ec0ff */
[----:B------:R-:W-:Y:S02]  /*11e30*/  IADD3 R97, P1, R112, 0x20, RZ ;  /* 0x0000002070617810 */ /* 0x000fe40007f3e0ff */
[----:B------:R-:W-:Y:S02]  /*11e40*/  SHF.R.U64 R24, R24, 0x3, RZ ;  /* 0x0000000318187819 */ /* 0x000fe400000012ff */
[----:B------:R-:W-:Y:S02]  /*11e50*/  LOP3.LUT R96, R97, 0x380, RZ, 0xc0, !PT ;  /* 0x0000038061607812 */ /* 0x000fe400078ec0ff */
[----:B------:R-:W-:Y:S02]  /*11e60*/  LOP3.LUT R24, R24, R5, RZ, 0x3c, !PT ;  /* 0x0000000518187212 */ /* 0x000fe400078e3cff */
[----:B------:R-:W-:-:S02]  /*11e70*/  LOP3.LUT R5, R112, 0x380, RZ, 0xc0, !PT ;  /* 0x0000038070057812 */ /* 0x000fc400078ec0ff */
[----:B------:R-:W-:Y:S02]  /*11e80*/  SHF.R.U64 R96, R96, 0x3, RZ ;  /* 0x0000000360607819 */ /* 0x000fe400000012ff */
[----:B------:R-:W-:Y:S02]  /*11e90*/  SHF.R.U64 R5, R5, 0x3, RZ ;  /* 0x0000000305057819 */ /* 0x000fe400000012ff */
[----:B------:R-:W-:Y:S02]  /*11ea0*/  LOP3.LUT R96, R96, R97, RZ, 0x3c, !PT ;  /* 0x0000006160607212 */ /* 0x000fe400078e3cff */
[----:B------:R-:W-:Y:S01]  /*11eb0*/  LOP3.LUT R4, R5, R112, RZ, 0x3c, !PT ;  /* 0x0000007005047212 */ /* 0x000fe200078e3cff */
[--C-:B------:R-:W-:Y:S01]  /*11ec0*/  IMAD.MOV.U32 R5, RZ, RZ, R113.reuse ;  /* 0x000000ffff057224 */ /* 0x100fe200078e0071 */
[C---:B------:R-:W-:Y:S01]  /*11ed0*/  IADD3 R111, P3, R112.reuse, 0x60, RZ ;  /* 0x00000060706f7810 */ /* 0x040fe20007f7e0ff */
[----:B------:R-:W-:Y:S01]  /*11ee0*/  IMAD.X R97, RZ, RZ, R113, P1 ;  /* 0x000000ffff617224 */ /* 0x000fe200008e0671 */
[----:B------:R-:W-:-:S02]  /*11ef0*/  IADD3 R101, P4, R112, 0x4000, RZ ;  /* 0x0000400070657810 */ /* 0x000fc40007f9e0ff */
[----:B------:R-:W-:Y:S02]  /*11f00*/  IADD3 R105, P1, R112, 0x4060, RZ ;  /* 0x0000406070697810 */ /* 0x000fe40007f3e0ff */
[----:B------:R-:W-:Y:S02]  /*11f10*/  LOP3.LUT R110, R111, 0x380, RZ, 0xc0, !PT ;  /* 0x000003806f6e7812 */ /* 0x000fe400078ec0ff */
[----:B------:R-:W-:Y:S02]  /*11f20*/  MOV R30, R4 ;  /* 0x00000004001e7202 */ /* 0x000fe40000000f00 */
[----:B------:R-:W-:Y:S02]  /*11f30*/  LOP3.LUT R100, R101, 0x380, RZ, 0xc0, !PT ;  /* 0x0000038065647812 */ /* 0x000fe400078ec0ff */
[----:B------:R-:W-:Y:S02]  /*11f40*/  LOP3.LUT R104, R105, 0x380, RZ, 0xc0, !PT ;  /* 0x0000038069687812 */ /* 0x000fe400078ec0ff */
[----:B------:R-:W-:Y:S01]  /*11f50*/  F2FP.BF16.F32.PACK_AB R4, R25, R0 ;  /* 0x000000001904723e */ /* 0x000fe200000010ff */
[----:B------:R-:W-:Y:S01]  /*11f60*/  IMAD.X R25, RZ, RZ, R113, P2 ;  /* 0x000000ffff197224 */ /* 0x000fe200010e0671 */
[----:B------:R-:W-:-:S02]  /*11f70*/  F2FP.BF16.F32.PACK_AB R5, R6, R26 ;  /* 0x0000001a0605723e */ /* 0x000fc400000010ff */
[----:B------:R-:W-:Y:S02]  /*11f80*/  F2FP.BF16.F32.PACK_AB R6, R29, R28 ;  /* 0x0000001c1d06723e */ /* 0x000fe400000010ff */
[----:B------:R-:W-:Y:S02]  /*11f90*/  IADD3 R29, P2, R112, 0x8000, RZ ;  /* 0x00008000701d7810 */ /* 0x000fe40007f5e0ff */
[----:B------:R-:W-:Y:S02]  /*11fa0*/  SHF.R.U64 R110, R110, 0x3, RZ ;  /* 0x000000036e6e7819 */ /* 0x000fe400000012ff */
[----:B------:R-:W-:Y:S02]  /*11fb0*/  SHF.R.U64 R100, R100, 0x3, RZ ;  /* 0x0000000364647819 */ /* 0x000fe400000012ff */
[----:B------:R-:W-:Y:S02]  /*11fc0*/  SHF.R.U64 R104, R104, 0x3, RZ ;  /* 0x0000000368687819 */ /* 0x000fe400000012ff */
[----:B------:R-:W-:-:S02]  /*11fd0*/  LOP3.LUT R0, R29, 0x380, RZ, 0xc0, !PT ;  /* 0x000003801d007812 */ /* 0x000fc400078ec0ff */
[----:B------:R-:W-:Y:S01]  /*11fe0*/  LOP3.LUT R110, R110, R111, RZ, 0x3c, !PT ;  /* 0x0000006f6e6e7212 */ /* 0x000fe200078e3cff */
[--C-:B------:R-:W-:Y:S01]  /*11ff0*/  IMAD.X R111, RZ, RZ, R113.reuse, P3 ;  /* 0x000000ffff6f7224 */ /* 0x100fe200018e0671 */
[----:B------:R-:W-:Y:S01]  /*12000*/  LOP3.LUT R100, R100, R101, RZ, 0x3c, !PT ;  /* 0x0000006564647212 */ /* 0x000fe200078e3cff */
[----:B------:R0:W-:Y:S01]  /*12010*/  STSM.16.M88.4 [R30], R4 ;  /* 0x000000041e007844 */ /* 0x0001e20000000200 */
[----:B------:R-:W-:Y:S01]  /*12020*/  LOP3.LUT R104, R104, R105, RZ, 0x3c, !PT ;  /* 0x0000006968687212 */ /* 0x000fe200078e3cff */
[----:B------:R-:W-:Y:S01]  /*12030*/  IMAD.X R101, RZ, RZ, R113, P4 ;  /* 0x000000ffff657224 */ /* 0x000fe200020e0671 */
[C---:B------:R-:W-:Y:S02]  /*12040*/  IADD3 R105, P3, R112.reuse, 0x8020, RZ ;  /* 0x0000802070697810 */ /* 0x040fe40007f7e0ff */
[C---:B------:R-:W-:Y:S02]  /*12050*/  IADD3 R115, P4, R112.reuse, 0x8040, RZ ;  /* 0x0000804070737810 */ /* 0x040fe40007f9e0ff */
[----:B------:R-:W-:-:S02]  /*12060*/  IADD3 R109, P5, R112, 0x4020, RZ ;  /* 0x00004020706d7810 */ /* 0x000fc40007fbe0ff */
[----:B------:R-:W-:Y:S02]  /*12070*/  IADD3 R107, P0, R112, 0x4040, RZ ;  /* 0x00004040706b7810 */ /* 0x000fe40007f1e0ff */
[----:B------:R-:W-:Y:S02]  /*12080*/  LOP3.LUT R12, R105, 0x380, RZ, 0xc0, !PT ;  /* 0x00000380690c7812 */ /* 0x000fe400078ec0ff */
[----:B0-----:R-:W-:Y:S01]  /*12090*/  SHF.R.U64 R4, R0, 0x3, RZ ;  /* 0x0000000300047819 */ /* 0x001fe200000012ff */
[----:B------:R-:W-:Y:S01]  /*120a0*/  IMAD.X R5, RZ, RZ, R113, P2 ;  /* 0x000000ffff057224 */ /* 0x000fe200010e0671 */
[----:B------:R-:W-:Y:S02]  /*120b0*/  LOP3.LUT R114, R115, 0x380, RZ, 0xc0, !PT ;  /* 0x0000038073727812 */ /* 0x000fe400078ec0ff */
[----:B------:R-:W-:Y:S02]  /*120c0*/  LOP3.LUT R4, R4, R29, RZ, 0x3c, !PT ;  /* 0x0000001d04047212 */ /* 0x000fe400078e3cff */
[----:B------:R-:W-:-:S02]  /*120d0*/  IADD3 R29, P2, R112, 0xc040, RZ ;  /* 0x0000c040701d7810 */ /* 0x000fc40007f5e0ff */
[----:B------:R-:W-:Y:S02]  /*120e0*/  LOP3.LUT R108, R109, 0x380, RZ, 0xc0, !PT ;  /* 0x000003806d6c7812 */ /* 0x000fe400078ec0ff */
[----:B------:R-:W-:Y:S02]  /*120f0*/  LOP3.LUT R106, R107, 0x380, RZ, 0xc0, !PT ;  /* 0x000003806b6a7812 */ /* 0x000fe400078ec0ff */
[----:B------:R-:W-:Y:S02]  /*12100*/  SHF.R.U64 R6, R12, 0x3, RZ ;  /* 0x000000030c067819 */ /* 0x000fe400000012ff */
[----:B------:R-:W-:Y:S01]  /*12110*/  SHF.R.U64 R114, R114, 0x3, RZ ;  /* 0x0000000372727819 */ /* 0x000fe200000012ff */
[----:B------:R-:W-:Y:S01]  /*12120*/  IMAD.X R7, RZ, RZ, R113, P3 ;  /* 0x000000ffff077224 */ /* 0x000fe200018e0671 */
[----:B------:R-:W-:Y:S02]  /*12130*/  LOP3.LUT R28, R29, 0x380, RZ, 0xc0, !PT ;  /* 0x000003801d1c7812 */ /* 0x000fe400078ec0ff */
[----:B------:R-:W-:-:S02]  /*12140*/  SHF.R.U64 R108, R108, 0x3, RZ ;  /* 0x000000036c6c7819 */ /* 0x000fc400000012ff */
[----:B------:R-:W-:Y:S02]  /*12150*/  SHF.R.U64 R106, R106, 0x3, RZ ;  /* 0x000000036a6a7819 */ /* 0x000fe400000012ff */
[----:B------:R-:W-:Y:S02]  /*12160*/  LOP3.LUT R6, R6, R105, RZ, 0x3c, !PT ;  /* 0x0000006906067212 */ /* 0x000fe400078e3cff */
[----:B------:R-:W-:Y:S02]  /*12170*/  LOP3.LUT R114, R114, R115, RZ, 0x3c, !PT ;  /* 0x0000007372727212 */ /* 0x000fe400078e3cff */
[----:B------:R-:W-:Y:S02]  /*12180*/  IADD3 R115, P3, R112, 0xc060, RZ ;  /* 0x0000c06070737810 */ /* 0x000fe40007f7e0ff */
[----:B------:R-:W-:Y:S01]  /*12190*/  SHF.R.U64 R28, R28, 0x3, RZ ;  /* 0x000000031c1c7819 */ /* 0x000fe200000012ff */
[--C-:B------:R-:W-:Y:S01]  /*121a0*/  IMAD.X R105, RZ, RZ, R113.reuse, P1 ;  /* 0x000000ffff697224 */ /* 0x100fe200008e0671 */
[----:B------:R-:W-:Y:S01]  /*121b0*/  LOP3.LUT R108, R108, R109, RZ, 0x3c, !PT ;  /* 0x0000006d6c6c7212 */ /* 0x000fe200078e3cff */
[--C-:B------:R-:W-:Y:S01]  /*121c0*/  IMAD.X R109, RZ, RZ, R113.reuse, P5 ;  /* 0x000000ffff6d7224 */ /* 0x100fe200028e0671 */
[----:B------:R-:W-:Y:S01]  /*121d0*/  LOP3.LUT R106, R106, R107, RZ, 0x3c, !PT ;  /* 0x0000006b6a6a7212 */ /* 0x000fe200078e3cff */
[----:B------:R-:W-:Y:S01]  /*121e0*/  IMAD.X R107, RZ, RZ, R113, P0 ;  /* 0x000000ffff6b7224 */ /* 0x000fe200000e0671 */
[----:B------:R-:W-:-:S02]  /*121f0*/  MOV R0, R4 ;  /* 0x0000000400007202 */ /* 0x000fc40000000f00 */
[----:B--2---:R-:W-:Y:S02]  /*12200*/  MOV R32, R6 ;  /* 0x0000000600207202 */ /* 0x004fe40000000f00 */
[C---:B------:R-:W-:Y:S02]  /*12210*/  IADD3 R117, P5, R112.reuse, 0x8060, RZ ;  /* 0x0000806070757810 */ /* 0x040fe40007fbe0ff */
[C---:B------:R-:W-:Y:S02]  /*12220*/  IADD3 R119, P0, R112.reuse, 0xc000, RZ ;  /* 0x0000c00070777810 */ /* 0x040fe40007f1e0ff */
[----:B------:R-:W-:Y:S02]  /*12230*/  IADD3 R121, P1, R112, 0xc020, RZ ;  /* 0x0000c02070797810 */ /* 0x000fe40007f3e0ff */
[----:B------:R-:W-:Y:S02]  /*12240*/  MOV R96, R96 ;  /* 0x0000006000607202 */ /* 0x000fe40000000f00 */
[----:B------:R-:W-:-:S02]  /*12250*/  F2FP.BF16.F32.PACK_AB R4, R3, R14 ;  /* 0x0000000e0304723e */ /* 0x000fc400000010ff */
[----:B------:R-:W-:Y:S02]  /*12260*/  F2FP.BF16.F32.PACK_AB R5, R11, R10 ;  /* 0x0000000a0b05723e */ /* 0x000fe400000010ff */
[----:B------:R-:W-:Y:S02]  /*12270*/  F2FP.BF16.F32.PACK_AB R6, R37, R36 ;  /* 0x000000242506723e */ /* 0x000fe400000010ff */
[----:B------:R-:W-:Y:S02]  /*12280*/  F2FP.BF16.F32.PACK_AB R7, R39, R38 ;  /* 0x000000262707723e */ /* 0x000fe400000010ff */
[----:B------:R-:W-:Y:S02]  /*12290*/  LOP3.LUT R112, R115, 0x380, RZ, 0xc0, !PT ;  /* 0x0000038073707812 */ /* 0x000fe400078ec0ff */
[----:B------:R-:W-:Y:S01]  /*122a0*/  LOP3.LUT R28, R28, R29, RZ, 0x3c, !PT ;  /* 0x0000001d1c1c7212 */ /* 0x000fe200078e3cff */
[----:B------:R-:W-:Y:S01]  /*122b0*/  IMAD.X R29, RZ, RZ, R113, P2 ;  /* 0x000000ffff1d7224 */ /* 0x000fe200010e0671 */
[----:B------:R-:W-:-:S02]  /*122c0*/  MOV R24, R24 ;  /* 0x0000001800187202 */ /* 0x000fc40000000f00 */
[----:B------:R-:W-:Y:S02]  /*122d0*/  F2FP.BF16.F32.PACK_AB R12, R41, R152 ;  /* 0x00000098290c723e */ /* 0x000fe400000010ff */
[----:B------:R-:W-:Y:S01]  /*122e0*/  F2FP.BF16.F32.PACK_AB R14, R45, R44 ;  /* 0x0000002c2d0e723e */ /* 0x000fe200000010ff */
[----:B------:R-:W-:Y:S01]  /*122f0*/  STSM.16.M88.4 [R96], R4 ;  /* 0x0000000460007844 */ /* 0x000fe20000000200 */
[----:B------:R-:W-:Y:S02]  /*12300*/  SHF.R.U64 R112, R112, 0x3, RZ ;  /* 0x0000000370707819 */ /* 0x000fe400000012ff */
[----:B------:R-:W-:Y:S01]  /*12310*/  LOP3.LUT R116, R117, 0x380, RZ, 0xc0, !PT ;  /* 0x0000038075747812 */ /* 0x000fe200078ec0ff */
[----:B------:R0:W-:Y:S01]  /*12320*/  STSM.16.M88.4 [R24], R12 ;  /* 0x0000000c18007844 */ /* 0x0001e20000000200 */
[----:B------:R-:W-:Y:S02]  /*12330*/  LOP3.LUT R118, R119, 0x380, RZ, 0xc0, !PT ;  /* 0x0000038077767812 */ /* 0x000fe400078ec0ff */
[----:B------:R-:W-:-:S02]  /*12340*/  MOV R110, R110 ;  /* 0x0000006e006e7202 */ /* 0x000fc40000000f00 */
[----:B------:R-:W-:Y:S02]  /*12350*/  MOV R3, R28 ;  /* 0x0000001c00037202 */ /* 0x000fe40000000f00 */
[----:B------:R-:W-:Y:S02]  /*12360*/  F2FP.BF16.F32.PACK_AB R25, R51, R50 ;  /* 0x000000323319723e */ /* 0x000fe400000010ff */
[----:B------:R-:W-:Y:S02]  /*12370*/  F2FP.BF16.F32.PACK_AB R26, R53, R154 ;  /* 0x0000009a351a723e */ /* 0x000fe400000010ff */
[----:B------:R-:W-:Y:S02]  /*12380*/  MOV R100, R100 ;  /* 0x0000006400647202 */ /* 0x000fe40000000f00 */
[----:B------:R-:W-:Y:S02]  /*12390*/  F2FP.BF16.F32.PACK_AB R28, R57, R155 ;  /* 0x0000009b391c723e */ /* 0x000fe400000010ff */
[----:B------:R-:W-:-:S02]  /*123a0*/  F2FP.BF16.F32.PACK_AB R29, R59, R58 ;  /* 0x0000003a3b1d723e */ /* 0x000fc400000010ff */
[----:B0-----:R-:W-:Y:S02]  /*123b0*/  F2FP.BF16.F32.PACK_AB R24, R49, R153 ;  /* 0x000000993118723e */ /* 0x001fe400000010ff */
[----:B------:R-:W-:Y:S02]  /*123c0*/  F2FP.BF16.F32.PACK_AB R30, R61, R156 ;  /* 0x0000009c3d1e723e */ /* 0x000fe400000010ff */
[----:B------:R-:W-:Y:S02]  /*123d0*/  LOP3.LUT R120, R121, 0x380, RZ, 0xc0, !PT ;  /* 0x0000038079787812 */ /* 0x000fe400078ec0ff */
[----:B------:R-:W-:Y:S01]  /*123e0*/  LOP3.LUT R112, R112, R115, RZ, 0x3c, !PT ;  /* 0x0000007370707212 */ /* 0x000fe200078e3cff */
[----:B------:R-:W-:Y:S01]  /*123f0*/  IMAD.X R115, RZ, RZ, R113, P4 ;  /* 0x000000ffff737224 */ /* 0x000fe200020e0671 */
[----:B------:R-:W-:Y:S02]  /*12400*/  MOV R108, R108 ;  /* 0x0000006c006c7202 */ /* 0x000fe40000000f00 */
[----:B------:R-:W-:-:S02]  /*12410*/  F2FP.BF16.F32.PACK_AB R4, R65, R157 ;  /* 0x0000009d4104723e */ /* 0x000fc400000010ff */
[----:B------:R-:W-:Y:S02]  /*12420*/  F2FP.BF16.F32.PACK_AB R5, R67, R66 ;  /* 0x000000424305723e */ /* 0x000fe400000010ff */
[----:B------:R-:W-:Y:S02]  /*12430*/  F2FP.BF16.F32.PACK_AB R6, R69, R158 ;  /* 0x0000009e4506723e */ /* 0x000fe400000010ff */
[----:B------:R-:W-:Y:S02]  /*12440*/  F2FP.BF16.F32.PACK_AB R7, R71, R70 ;  /* 0x000000464707723e */ /* 0x000fe400000010ff */
[----:B------:R-:W-:Y:S01]  /*12450*/  SHF.R.U64 R116, R116, 0x3, RZ ;  /* 0x0000000374747819 */ /* 0x000fe200000012ff */
[----:B------:R-:W-:Y:S01]  /*12460*/  STSM.16.M88.4 [R110], R24 ;  /* 0x000000186e007844 */ /* 0x000fe20000000200 */
[----:B------:R-:W-:Y:S02]  /*12470*/  SHF.R.U64 R118, R118, 0x3, RZ ;  /* 0x0000000376767819 */ /* 0x000fe400000012ff */
        /* <DEDUP_REMOVED lines=11> */
[----:B------:R0:W-:Y:S01]  /*12530*/  STSM.16.M88.4 [R108], R4 ;  /* 0x000000046c007844 */ /* 0x0001e20000000200 */
[----:B------:R-:W-:Y:S02]  /*12540*/  SHF.R.U64 R120, R120, 0x3, RZ ;  /* 0x0000000378787819 */ /* 0x000fe400000012ff */
[----:B------:R-:W-:Y:S02]  /*12550*/  F2FP.BF16.F32.PACK_AB R44, R89, R163 ;  /* 0x000000a3592c723e */ /* 0x000fe400000010ff */
[----:B------:R-:W-:-:S02]  /*12560*/  F2FP.BF16.F32.PACK_AB R45, R91, R90 ;  /* 0x0000005a5b2d723e */ /* 0x000fc400000010ff */
[----:B------:R-:W-:Y:S01]  /*12570*/  LOP3.LUT R116, R116, R117, RZ, 0x3c, !PT ;  /* 0x0000007574747212 */ /* 0x000fe200078e3cff */
[--C-:B------:R-:W-:Y:S01]  /*12580*/  IMAD.X R117, RZ, RZ, R113.reuse, P5 ;  /* 0x000000ffff757224 */ /* 0x100fe200028e0671 */
[----:B------:R-:W-:Y:S02]  /*12590*/  F2FP.BF16.F32.PACK_AB R57, R99, R98 ;  /* 0x000000626339723e */ /* 0x000fe400000010ff */
[----:B------:R-:W-:Y:S02]  /*125a0*/  F2FP.BF16.F32.PACK_AB R58, R68, R165 ;  /* 0x000000a5443a723e */ /* 0x000fe400000010ff */
[----:B------:R-:W-:Y:S01]  /*125b0*/  F2FP.BF16.F32.PACK_AB R59, R103, R102 ;  /* 0x00000066673b723e */ /* 0x000fe200000010ff */
[----:B------:R1:W-:Y:S01]  /*125c0*/  STSM.16.M88.4 [R106], R12 ;  /* 0x0000000c6a007844 */ /* 0x0003e20000000200 */
[----:B------:R-:W-:Y:S01]  /*125d0*/  LOP3.LUT R118, R118, R119, RZ, 0x3c, !PT ;  /* 0x0000007776767212 */ /* 0x000fe200078e3cff */
[----:B------:R-:W-:Y:S01]  /*125e0*/  IMAD.X R119, RZ, RZ, R113, P0 ;  /* 0x000000ffff777224 */ /* 0x000fe200000e0671 */
[----:B------:R-:W-:-:S02]  /*125f0*/  MOV R114, R114 ;  /* 0x0000007200727202 */ /* 0x000fc40000000f00 */
[----:B0-----:R-:W-:Y:S02]  /*12600*/  F2FP.BF16.F32.PACK_AB R4, R72, R166 ;  /* 0x000000a64804723e */ /* 0x001fe400000010ff */
[----:B------:R-:W-:Y:S02]  /*12610*/  F2FP.BF16.F32.PACK_AB R5, R42, R40 ;  /* 0x000000282a05723e */ /* 0x000fe400000010ff */
[----:B------:R-:W-:Y:S02]  /*12620*/  F2FP.BF16.F32.PACK_AB R6, R76, R167 ;  /* 0x000000a74c06723e */ /* 0x000fe400000010ff */
[----:B------:R-:W-:Y:S01]  /*12630*/  F2FP.BF16.F32.PACK_AB R7, R52, R48 ;  /* 0x000000303407723e */ /* 0x000fe200000010ff */
[----:B------:R-:W-:Y:S01]  /*12640*/  STSM.16.M88.4 [R104], R36 ;  /* 0x0000002468007844 */ /* 0x000fe20000000200 */
[----:B------:R-:W-:Y:S02]  /*12650*/  LOP3.LUT R120, R120, R121, RZ, 0x3c, !PT ;  /* 0x0000007978787212 */ /* 0x000fe400078e3cff */
[----:B------:R-:W-:Y:S01]  /*12660*/  IADD3.X R121, RZ, R113, RZ, P1, !PT ;  /* 0x00000071ff797210 */ /* 0x000fe20000ffe4ff */
[----:B------:R-:W-:Y:S01]  /*12670*/  STSM.16.M88.4 [R0], R44 ;  /* 0x0000002c00007844 */ /* 0x000fe20000000200 */
[----:B------:R-:W-:Y:S01]  /*12680*/  IMAD.X R113, RZ, RZ, R113, P3 ;  /* 0x000000ffff717224 */ /* 0x000fe200018e0671 */
[----:B------:R-:W-:-:S02]  /*12690*/  MOV R116, R116 ;  /* 0x0000007400747202 */ /* 0x000fc40000000f00 */
[----:B------:R0:W-:Y:S01]  /*126a0*/  STSM.16.M88.4 [R32], R56 ;  /* 0x0000003820007844 */ /* 0x0001e20000000200 */
[----:B-1----:R-:W-:Y:S02]  /*126b0*/  F2FP.BF16.F32.PACK_AB R12, R80, R168 ;  /* 0x000000a8500c723e */ /* 0x002fe400000010ff */
[----:B------:R-:W-:Y:S01]  /*126c0*/  F2FP.BF16.F32.PACK_AB R13, R60, R54 ;  /* 0x000000363c0d723e */ /* 0x000fe200000010ff */
[----:B------:R4:W-:Y:S01]  /*126d0*/  STSM.16.M88.4 [R114], R4 ;  /* 0x0000000472007844 */ /* 0x0009e20000000200 */
[----:B------:R-:W-:Y:S02]  /*126e0*/  F2FP.BF16.F32.PACK_AB R14, R84, R169 ;  /* 0x000000a9540e723e */ /* 0x000fe400000010ff */
[----:B------:R-:W-:Y:S02]  /*126f0*/  F2FP.BF16.F32.PACK_AB R15, R64, R63 ;  /* 0x0000003f400f723e */ /* 0x000fe400000010ff */
[----:B------:R-:W-:Y:S02]  /*12700*/  MOV R118, R118 ;  /* 0x0000007600767202 */ /* 0x000fe40000000f00 */
[----:B------:R-:W-:-:S02]  /*12710*/  F2FP.BF16.F32.PACK_AB R24, R88, R170 ;  /* 0x000000aa5818723e */ /* 0x000fc400000010ff */
[----:B------:R-:W-:Y:S02]  /*12720*/  F2FP.BF16.F32.PACK_AB R25, R123, R122 ;  /* 0x0000007a7b19723e */ /* 0x000fe400000010ff */
[----:B------:R-:W-:Y:S02]  /*12730*/  F2FP.BF16.F32.PACK_AB R26, R125, R124 ;  /* 0x0000007c7d1a723e */ /* 0x000fe400000010ff */
[----:B------:R-:W-:Y:S01]  /*12740*/  F2FP.BF16.F32.PACK_AB R27, R127, R126 ;  /* 0x0000007e7f1b723e */ /* 0x000fe200000010ff */
[----:B0-----:R-:W0:Y:S01]  /*12750*/  LDC R32, c[0x0][0xbe8] ;  /* 0x0002fa00ff207b82 */ /* 0x001e220000000800 */
[----:B------:R-:W-:Y:S02]  /*12760*/  ISETP.NE.U32.AND P0, PT, RZ, UR4, PT ;  /* 0x00000004ff007c0c */ /* 0x000fe4000bf05070 */
[----:B----4-:R-:W-:Y:S02]  /*12770*/  IADD3 R6, P1, R173, UR4, RZ ;  /* 0x00000004ad067c10 */ /* 0x010fe4000ff3e0ff */
[----:B------:R-:W-:-:S02]  /*12780*/  MOV R120, R120 ;  /* 0x0000007800787202 */ /* 0x000fc40000000f00 */
[----:B------:R-:W-:Y:S02]  /*12790*/  F2FP.BF16.F32.PACK_AB R28, R129, R128 ;  /* 0x00000080811c723e */ /* 0x000fe400000010ff */
[----:B------:R-:W-:Y:S02]  /*127a0*/  F2FP.BF16.F32.PACK_AB R29, R131, R130 ;  /* 0x00000082831d723e */ /* 0x000fe400000010ff */
[----:B------:R-:W-:Y:S02]  /*127b0*/  F2FP.BF16.F32.PACK_AB R30, R133, R132 ;  /* 0x00000084851e723e */ /* 0x000fe400000010ff */
[----:B------:R-:W-:Y:S01]  /*127c0*/  F2FP.BF16.F32.PACK_AB R31, R135, R134 ;  /* 0x00000086871f723e */ /* 0x000fe200000010ff */
[----:B------:R1:W-:Y:S01]  /*127d0*/  STSM.16.M88.4 [R116], R12 ;  /* 0x0000000c74007844 */ /* 0x0003e20000000200 */
[----:B------:R-:W-:Y:S02]  /*127e0*/  MOV R112, R112 ;  /* 0x0000007000707202 */ /* 0x000fe40000000f00 */
[----:B------:R-:W-:Y:S01]  /*127f0*/  ISETP.NE.AND.EX P0, PT, RZ, UR5, PT, P0 ;  /* 0x00000005ff007c0c */ /* 0x000fe2000bf05300 */
[----:B------:R2:W-:Y:S01]  /*12800*/  STSM.16.M88.4 [R118], R24 ;  /* 0x0000001876007844 */ /* 0x0005e20000000200 */
[----:B------:R-:W-:Y:S01]  /*12810*/  IADD3.X R7, R172, UR5, RZ, P1, !PT ;  /* 0x00000005ac077c10 */ /* 0x000fe20008ffe4ff */
[----:B------:R-:W-:-:S02]  /*12820*/  ULDC.64 UR4, c[0x0][0xc08] ;  /* 0x0003020000047ab9 */ /* 0x000fc40000000a00 */
[----:B------:R3:W-:Y:S01]  /*12830*/  STSM.16.M88.4 [R120], R28 ;  /* 0x0000001c78007844 */ /* 0x0007e20000000200 */
        /* <DEDUP_REMOVED lines=8> */
[----:B-1----:R-:W-:Y:S01]  /*128c0*/  IMAD.U32 R15, RZ, RZ, UR4 ;  /* 0x00000004ff0f7e24 */ /* 0x002fe2000f8e00ff */
[----:B------:R-:W-:Y:S01]  /*128d0*/  @P2 IADD3.X R5, R172, UR5, RZ, P3, !PT ;  /* 0x00000005ac052c10 */ /* 0x000fe20009ffe4ff */
[----:B------:R3:W5:Y:S04]  /*128e0*/  @P0 LDG.E R80, desc[UR40][R6.64] ;  /* 0x0000002806500981 */ /* 0x000768000c1e1900 */
[----:B------:R3:W5:Y:S01]  /*128f0*/  @P2 LDG.E R15, desc[UR40][R4.64] ;  /* 0x00000028040f2981 */ /* 0x000762000c1e1900 */
[----:B0-----:R-:W-:-:S13]  /*12900*/  ISETP.NE.AND P1, PT, R32, 0x1, PT ;  /* 0x000000012000780c */ /* 0x001fda0003f25270 */
[----:B------:R-:W0:Y:S08]  /*12910*/  @P1 LDC R0, c[0x0][0xbec] ;  /* 0x0002fb00ff001b82 */ /* 0x000e300000000800 */
[----:B------:R-:W1:Y:S01]  /*12920*/  @P1 LDC R11, c[0x0][0xbf0] ;  /* 0x0002fc00ff0b1b82 */ /* 0x000e620000000800 */
[----:B--2---:R-:W-:Y:S01]  /*12930*/  IMAD.IADD R27, R171, 0x1, R229 ;  /* 0x00000001ab1b7824 */ /* 0x004fe200078e02e5 */
[----:B---3--:R-:W-:Y:S06]  /*12940*/  @P2 BRA `(.L_x_14491) ;  /* 0x0000000000102947 */ /* 0x008fec0003800000 */
[----:B------:R-:W-:Y:S05]  /*12950*/  @!P0 BRA `(.L_x_14491) ;  /* 0x00000000000c8947 */ /* 0x000fea0003800000 */
[----:B------:R-:W2:Y:S04]  /*12960*/  LDG.E R4, desc[UR40][R6.64] ;  /* 0x0000002806047981 */ /* 0x000ea8000c1e1900 */
[----:B-----5:R-:W2:Y:S02]  /*12970*/  LDG.E R15, desc[UR40][R6.64+0x4] ;  /* 0x00000428060f7981 */ /* 0x020ea4000c1e1900 */
[----:B--2---:R-:W-:-:S07]  /*12980*/  IMAD.IADD R15, R15, 0x1, -R4 ;  /* 0x000000010f0f7824 */ /* 0x004fce00078e0a04 */
.L_x_14491:
        /* <DEDUP_REMOVED lines=9> */
[----:B------:R-:W2:Y:S02]  /*12a20*/  LDL R14, [R1+0x58] ;  /* 0x00005800010e7983 */ /* 0x000ea40000100800 */
[----:B------:R-:W-:Y:S01]  /*12a30*/  IMAD.MOV R25, RZ, RZ, -R7 ;  /* 0x000000ffff197224 */ /* 0x000fe200078e0a07 */
[----:B------:R-:W1:Y:S01]  /*12a40*/  S2R R87, SR_TID.X ;  /* 0x0000000000577919 */ /* 0x000e620000002100 */
[----:B------:R-:W0:Y:S01]  /*12a50*/  S2R R30, SR_TID.X ;  /* 0x00000000001e7919 */ /* 0x000e220000002100 */
[----:B-1----:R-:W-:-:S05]  /*12a60*/  VIADD R87, R87, 0xffffff80 ;  /* 0xffffff8057577836 */ /* 0x002fca0000000000 */
[----:B------:R-:W-:-:S04]  /*12a70*/  SHF.R.S32.HI R86, RZ, 0x1f, R87 ;  /* 0x0000001fff567819 */ /* 0x000fc80000011457 */
[----:B------:R-:W-:-:S04]  /*12a80*/  LEA.HI R86, R86, R87, RZ, 0x3 ;  /* 0x0000005756567211 */ /* 0x000fc800078f18ff */
[----:B------:R-:W-:-:S05]  /*12a90*/  SHF.R.S32.HI R86, RZ, 0x3, R86 ;  /* 0x00000003ff567819 */ /* 0x000fca0000011456 */
[----:B------:R-:W-:-:S04]  /*12aa0*/  IMAD R13, R86, 0x40, R213 ;  /* 0x00000040560d7824 */ /* 0x000fc800078e02d5 */
[----:B------:R-:W-:Y:S01]  /*12ab0*/  IMAD.WIDE R20, R13, 0x2, R20 ;  /* 0x000000020d147825 */ /* 0x000fe200078e0214 */
[----:B------:R-:W-:-:S03]  /*12ac0*/  SHF.R.S32.HI R13, RZ, 0x1f, R7 ;  /* 0x0000001fff0d7819 */ /* 0x000fc60000011407 */
[----:B0-----:R-:W-:Y:S01]  /*12ad0*/  VIADD R30, R30, 0xffffff80 ;  /* 0xffffff801e1e7836 */ /* 0x001fe20000000000 */
[----:B------:R-:W-:-:S04]  /*12ae0*/  IADD3 R37, P4, R20, 0x5000, RZ ;  /* 0x0000500014257810 */ /* 0x000fc80007f9e0ff */
[----:B------:R-:W-:Y:S02]  /*12af0*/  SHF.R.S32.HI R26, RZ, 0x1f, R30 ;  /* 0x0000001fff1a7819 */ /* 0x000fe4000001141e */
[----:B------:R-:W-:Y:S02]  /*12b00*/  LOP3.LUT R36, R37, 0x380, RZ, 0xc0, !PT ;  /* 0x0000038025247812 */ /* 0x000fe400078ec0ff */
[----:B------:R-:W-:Y:S02]  /*12b10*/  LEA.HI R26, R26, R30, RZ, 0x7 ;  /* 0x0000001e1a1a7211 */ /* 0x000fe400078f38ff */
[----:B------:R-:W-:Y:S02]  /*12b20*/  SHF.R.U64 R36, R36, 0x3, RZ ;  /* 0x0000000324247819 */ /* 0x000fe400000012ff */
[----:B------:R-:W-:Y:S02]  /*12b30*/  LOP3.LUT R26, R26, 0xffffff80, RZ, 0xc0, !PT ;  /* 0xffffff801a1a7812 */ /* 0x000fe400078ec0ff */
[----:B------:R-:W-:Y:S01]  /*12b40*/  LOP3.LUT R36, R36, R37, RZ, 0x3c, !PT ;  /* 0x0000002524247212 */ /* 0x000fe200078e3cff */
[----:B------:R-:W-:-:S02]  /*12b50*/  IMAD.X R37, RZ, RZ, R21, P4 ;  /* 0x000000ffff257224 */ /* 0x000fc400020e0615 */
[----:B------:R-:W-:Y:S01]  /*12b60*/  IMAD.IADD R26, R30, 0x1, -R26 ;  /* 0x000000011e1a7824 */ /* 0x000fe200078e0a1a */
[----:B------:R-:W-:-:S04]  /*12b70*/  IADD3 R57, P4, R20, 0xa000, RZ ;  /* 0x0000a00014397810 */ /* 0x000fc80007f9e0ff */
[----:B------:R-:W-:Y:S02]  /*12b80*/  LOP3.LUT R56, R57, 0x380, RZ, 0xc0, !PT ;  /* 0x0000038039387812 */ /* 0x000fe400078ec0ff */
[----:B------:R-:W-:Y:S02]  /*12b90*/  SHF.R.S32.HI R84, RZ, 0x1f, R87 ;  /* 0x0000001fff547819 */ /* 0x000fe40000011457 */
[----:B------:R-:W-:Y:S02]  /*12ba0*/  SHF.R.U64 R56, R56, 0x3, RZ ;  /* 0x0000000338387819 */ /* 0x000fe400000012ff */
[----:B------:R-:W-:Y:S02]  /*12bb0*/  LEA.HI R84, R84, R87, RZ, 0x3 ;  /* 0x0000005754547211 */ /* 0x000fe400078f18ff */
[----:B------:R-:W-:Y:S01]  /*12bc0*/  LOP3.LUT R56, R56, R57, RZ, 0x3c, !PT ;  /* 0x0000003938387212 */ /* 0x000fe200078e3cff */
[----:B------:R-:W-:Y:S01]  /*12bd0*/  IMAD.X R57, RZ, RZ, R21, P4 ;  /* 0x000000ffff397224 */ /* 0x000fe200020e0615 */
[----:B------:R-:W-:-:S02]  /*12be0*/  IADD3 R73, P4, R20, 0xe000, RZ ;  /* 0x0000e00014497810 */ /* 0x000fc40007f9e0ff */
[----:B------:R-:W-:Y:S02]  /*12bf0*/  LOP3.LUT R84, R84, 0xfffffff8, RZ, 0xc0, !PT ;  /* 0xfffffff854547812 */ /* 0x000fe400078ec0ff */
[----:B------:R-:W-:-:S03]  /*12c00*/  LOP3.LUT R72, R73, 0x380, RZ, 0xc0, !PT ;  /* 0x0000038049487812 */ /* 0x000fc600078ec0ff */
[----:B------:R-:W-:Y:S01]  /*12c10*/  IMAD.IADD R84, R87, 0x1, -R84 ;  /* 0x0000000157547824 */ /* 0x000fe200078e0a54 */
[----:B------:R-:W-:Y:S01]  /*12c20*/  SHF.R.U64 R72, R72, 0x3, RZ ;  /* 0x0000000348487819 */ /* 0x000fe200000012ff */
[----:B------:R-:W0:Y:S03]  /*12c30*/  @P1 LDC R87, c[0x0][0xbf0] ;  /* 0x0002fc00ff571b82 */ /* 0x000e260000000800 */
[----:B------:R-:W-:Y:S01]  /*12c40*/  LOP3.LUT R72, R72, R73, RZ, 0x3c, !PT ;  /* 0x0000004948487212 */ /* 0x000fe200078e3cff */
[----:B------:R-:W-:Y:S02]  /*12c50*/  IMAD.X R73, RZ, RZ, R21, P4 ;  /* 0x000000ffff497224 */ /* 0x000fe400020e0615 */
[C---:B------:R-:W-:Y:S02]  /*12c60*/  VIADD R89, R213.reuse, 0xc0 ;  /* 0x000000c0d5597836 */ /* 0x040fe40000000000 */
[----:B------:R-:W-:-:S02]  /*12c70*/  VIADD R91, R213, 0x80 ;  /* 0x00000080d55b7836 */ /* 0x000fc40000000000 */
[C---:B------:R-:W-:Y:S01]  /*12c80*/  VIADD R93, R213.reuse, 0x40 ;  /* 0x00000040d55d7836 */ /* 0x040fe20000000000 */
[----:B------:R-:W-:Y:S01]  /*12c90*/  BSSY B1, `(.L_x_14492) ;  /* 0x00000c2000017945 */ /* 0x000fe20003800000 */
[----:B------:R-:W-:Y:S01]  /*12ca0*/  SHF.R.S32.HI R89, RZ, 0x1f, R89 ;  /* 0x0000001fff597819 */ /* 0x000fe20000011459 */
[C---:B------:R-:W-:Y:S01]  /*12cb0*/  VIADD R90, R213.reuse, 0x80 ;  /* 0x00000080d55a7836 */ /* 0x040fe20000000000 */
[----:B------:R-:W-:Y:S01]  /*12cc0*/  SHF.R.S32.HI R91, RZ, 0x1f, R91 ;  /* 0x0000001fff5b7819 */ /* 0x000fe2000001145b */
[----:B------:R-:W-:Y:S01]  /*12cd0*/  VIADD R92, R213, 0x40 ;  /* 0x00000040d55c7836 */ /* 0x000fe20000000000 */
[----:B------:R-:W-:Y:S02]  /*12ce0*/  SHF.R.S32.HI R93, RZ, 0x1f, R93 ;  /* 0x0000001fff5d7819 */ /* 0x000fe4000001145d */
[----:B------:R-:W-:Y:S02]  /*12cf0*/  SHF.R.S32.HI R94, RZ, 0x1f, R213 ;  /* 0x0000001fff5e7819 */ /* 0x000fe400000114d5 */
[----:B---3--:R-:W-:-:S02]  /*12d00*/  SEL R82, R6, RZ, !P0 ;  /* 0x000000ff06527207 */ /* 0x008fc40004000000 */
[----:B----4-:R-:W-:Y:S01]  /*12d10*/  SHF.R.S32.HI R83, RZ, 0x1f, R88 ;  /* 0x0000001fff537819 */ /* 0x010fe20000011458 */
[----:B------:R-:W-:-:S04]  /*12d20*/  IMAD.WIDE.U32 R4, R88, UR4, R80 ;  /* 0x0000000458047c25 */ /* 0x000fc8000f8e0050 */
[----:B------:R-:W-:-:S04]  /*12d30*/  IMAD R3, R83, UR4, RZ ;  /* 0x0000000453037c24 */ /* 0x000fc8000f8e02ff */
[----:B------:R-:W-:Y:S01]  /*12d40*/  IMAD R11, R88, UR5, R3 ;  /* 0x00000005580b7c24 */ /* 0x000fe2000f8e0203 */
[----:B--2---:R-:W-:Y:S01]  /*12d50*/  SEL R3, R10, RZ, !P0 ;  /* 0x000000ff0a037207 */ /* 0x004fe20004000000 */
[----:B------:R-:W-:Y:S02]  /*12d60*/  ULDC.64 UR4, c[0x0][0xb98] ;  /* 0x0002e60000047ab9 */ /* 0x000fe40000000a00 */
[----:B------:R-:W-:Y:S02]  /*12d70*/  IMAD.IADD R5, R5, 0x1, R11 ;  /* 0x0000000105057824 */ /* 0x000fe400078e020b */
[----:B------:R-:W-:Y:S02]  /*12d80*/  IMAD R11, R32, R25, R27 ;  /* 0x00000019200b7224 */ /* 0x000fe400078e021b */
[----:B------:R-:W-:Y:S02]  /*12d90*/  IMAD R25, R3, UR4, RZ ;  /* 0x0000000403197c24 */ /* 0x000fe4000f8e02ff */
[----:B------:R-:W-:Y:S01]  /*12da0*/  IMAD.WIDE.U32 R4, R82, UR4, R4 ;  /* 0x0000000452047c25 */ /* 0x000fe2000f8e0004 */
        /* <DEDUP_REMOVED lines=11> */
[C---:B------:R-:W-:Y:S02]  /*12e60*/  IADD3 R13, P3, R20.reuse, 0x2000, RZ ;  /* 0x00002000140d7810 */ /* 0x040fe40007f7e0ff */
[----:B------:R-:W-:Y:S02]  /*12e70*/  IADD3 R7, P2, R20, 0x1000, RZ ;  /* 0x0000100014077810 */ /* 0x000fe40007f5e0ff */
[----:B------:R-:W-:Y:S02]  /*12e80*/  LEA.HI.X R4, R4, UR5, R5, 0x2, P0 ;  /* 0x0000000504047c11 */ /* 0x000fe400080f1405 */
[C---:B------:R-:W-:Y:S02]  /*12e90*/  IADD3 R25, P5, R20.reuse, 0x3000, RZ ;  /* 0x0000300014197810 */ /* 0x040fe40007fbe0ff */
[----:B------:R-:W-:Y:S01]  /*12ea0*/  LOP3.LUT R12, R13, 0x380, RZ, 0xc0, !PT ;  /* 0x000003800d0c7812 */ /* 0x000fe200078ec0ff */
[----:B------:R-:W-:Y:S01]  /*12eb0*/  IMAD.X R11, RZ, RZ, R21, P2 ;  /* 0x000000ffff0b7224 */ /* 0x000fe200010e0615 */
[----:B------:R-:W-:Y:S01]  /*12ec0*/  IADD3 R29, P0, R20, 0x4000, RZ ;  /* 0x00004000141d7810 */ /* 0x000fe20007f1e0ff */
[----:B------:R-:W-:Y:S01]  /*12ed0*/  SHFL.IDX PT, R54, R6, RZ, 0x1c1f ;  /* 0x001c1fff06367589 */ /* 0x000fe200000e0000 */
[----:B------:R-:W-:Y:S01]  /*12ee0*/  SHF.R.U64 R12, R12, 0x3, RZ ;  /* 0x000000030c0c7819 */ /* 0x000fe200000012ff */
[----:B------:R-:W-:Y:S01]  /*12ef0*/  IMAD R0, R15, R32, RZ ;  /* 0x000000200f007224 */ /* 0x000fe200078e02ff */
[----:B------:R-:W-:Y:S01]  /*12f00*/  LOP3.LUT R28, R29, 0x380, RZ, 0xc0, !PT ;  /* 0x000003801d1c7812 */ /* 0x000fe200078ec0ff */
[----:B------:R-:W-:Y:S01]  /*12f10*/  SHFL.IDX PT, R58, R6, 0x1, 0x1c1f ;  /* 0x003c1f00063a7f89 */ /* 0x000fe200000e0000 */
[----:B------:R-:W-:Y:S01]  /*12f20*/  IADD3 R41, P2, R20, 0x6000, RZ ;  /* 0x0000600014297810 */ /* 0x000fe20007f5e0ff */
[----:B------:R-:W-:Y:S01]  /*12f30*/  ULDC.64 UR4, c[0x0][0xaa0] ;  /* 0x0002a80000047ab9 */ /* 0x000fe20000000a00 */
[----:B------:R-:W-:-:S02]  /*12f40*/  SHF.R.U64 R28, R28, 0x3, RZ ;  /* 0x000000031c1c7819 */ /* 0x000fc400000012ff */
[----:B------:R-:W-:Y:S01]  /*12f50*/  LOP3.LUT R12, R12, R13, RZ, 0x3c, !PT ;  /* 0x0000000d0c0c7212 */ /* 0x000fe200078e3cff */
[--C-:B------:R-:W-:Y:S01]  /*12f60*/  IMAD.X R13, RZ, RZ, R21.reuse, P3 ;  /* 0x000000ffff0d7224 */ /* 0x100fe200018e0615 */
[----:B------:R-:W-:Y:S02]  /*12f70*/  LOP3.LUT R40, R41, 0x380, RZ, 0xc0, !PT ;  /* 0x0000038029287812 */ /* 0x000fe400078ec0ff */
[----:B------:R-:W-:Y:S02]  /*12f80*/  IADD3 R45, P3, R20, 0x7000, RZ ;  /* 0x00007000142d7810 */ /* 0x000fe40007f7e0ff */
[----:B------:R-:W-:Y:S01]  /*12f90*/  LOP3.LUT R28, R28, R29, RZ, 0x3c, !PT ;  /* 0x0000001d1c1c7212 */ /* 0x000fe200078e3cff */
[----:B------:R-:W-:Y:S01]  /*12fa0*/  IMAD.X R29, RZ, RZ, R21, P0 ;  /* 0x000000ffff1d7224 */ /* 0x000fe200000e0615 */
[----:B------:R-:W-:Y:S02]  /*12fb0*/  SHF.R.U64 R40, R40, 0x3, RZ ;  /* 0x0000000328287819 */ /* 0x000fe400000012ff */
[----:B------:R-:W-:-:S02]  /*12fc0*/  IADD3 R53, P0, R20, 0x9000, RZ ;  /* 0x0000900014357810 */ /* 0x000fc40007f1e0ff */
[----:B------:R-:W-:Y:S02]  /*12fd0*/  LOP3.LUT R44, R45, 0x380, RZ, 0xc0, !PT ;  /* 0x000003802d2c7812 */ /* 0x000fe400078ec0ff */
[----:B------:R-:W-:Y:S02]  /*12fe0*/  LOP3.LUT R24, R25, 0x380, RZ, 0xc0, !PT ;  /* 0x0000038019187812 */ /* 0x000fe400078ec0ff */
[----:B------:R-:W-:Y:S02]  /*12ff0*/  LOP3.LUT R40, R40, R41, RZ, 0x3c, !PT ;  /* 0x0000002928287212 */ /* 0x000fe400078e3cff */
[----:B------:R-:W-:Y:S02]  /*13000*/  IADD3.X R41, RZ, R21, RZ, P2, !PT ;  /* 0x00000015ff297210 */ /* 0x000fe400017fe4ff */
[----:B------:R-:W-:Y:S02]  /*13010*/  LOP3.LUT R52, R53, 0x380, RZ, 0xc0, !PT ;  /* 0x0000038035347812 */ /* 0x000fe400078ec0ff */
[----:B------:R-:W-:-:S02]  /*13020*/  SHF.R.U64 R44, R44, 0x3, RZ ;  /* 0x000000032c2c7819 */ /* 0x000fc400000012ff */
[----:B------:R-:W-:Y:S02]  /*13030*/  IADD3 R61, P2, R20, 0xb000, RZ ;  /* 0x0000b000143d7810 */ /* 0x000fe40007f5e0ff */
[----:B------:R-:W-:Y:S02]  /*13040*/  SHF.R.U64 R24, R24, 0x3, RZ ;  /* 0x0000000318187819 */ /* 0x000fe400000012ff */
[----:B------:R-:W-:Y:S02]  /*13050*/  SHF.R.U64 R52, R52, 0x3, RZ ;  /* 0x0000000334347819 */ /* 0x000fe400000012ff */
[----:B------:R-:W-:Y:S01]  /*13060*/  LOP3.LUT R44, R44, R45, RZ, 0x3c, !PT ;  /* 0x0000002d2c2c7212 */ /* 0x000fe200078e3cff */
[--C-:B------:R-:W-:Y:S01]  /*13070*/  IMAD.X R45, RZ, RZ, R21.reuse, P3 ;  /* 0x000000ffff2d7224 */ /* 0x100fe200018e0615 */
[----:B------:R-:W-:Y:S02]  /*13080*/  LOP3.LUT R60, R61, 0x380, RZ, 0xc0, !PT ;  /* 0x000003803d3c7812 */ /* 0x000fe400078ec0ff */
[----:B------:R-:W-:Y:S01]  /*13090*/  LOP3.LUT R24, R24, R25, RZ, 0x3c, !PT ;  /* 0x0000001918187212 */ /* 0x000fe200078e3cff */
[----:B------:R-:W-:Y:S01]  /*130a0*/  IMAD.X R25, RZ, RZ, R21, P5 ;  /* 0x000000ffff197224 */ /* 0x000fe200028e0615 */
[C---:B------:R-:W-:Y:S01]  /*130b0*/  IADD3 R65, P3, R20.reuse, 0xc000, RZ ;  /* 0x0000c00014417810 */ /* 0x040fe20007f7e0ff */
[----:B------:R-:W1:Y:S01]  /*130c0*/  SHFL.IDX PT, R55, R4, RZ, 0x1c1f ;  /* 0x001c1fff04377589 */ /* 0x000e6200000e0000 */
[----:B------:R-:W-:Y:S01]  /*130d0*/  IADD3 R49, P5, R20, 0x8000, RZ ;  /* 0x0000800014317810 */ /* 0x000fe20007fbe0ff */
[----:B------:R-:W-:Y:S01]  /*130e0*/  IMAD.IADD R5, R14, 0x1, R229 ;  /* 0x000000010e057824 */ /* 0x000fe200078e02e5 */
[----:B------:R-:W-:Y:S01]  /*130f0*/  LOP3.LUT R52, R52, R53, RZ, 0x3c, !PT ;  /* 0x0000003534347212 */ /* 0x000fe200078e3cff */
[----:B------:R-:W-:Y:S01]  /*13100*/  IMAD.X R53, RZ, RZ, R21, P0 ;  /* 0x000000ffff357224 */ /* 0x000fe200000e0615 */
[----:B------:R-:W-:Y:S01]  /*13110*/  SHF.R.U64 R60, R60, 0x3, RZ ;  /* 0x000000033c3c7819 */ /* 0x000fe200000012ff */
[----:B------:R2:W3:Y:S01]  /*13120*/  SHFL.IDX PT, R59, R4, 0x1, 0x1c1f ;  /* 0x003c1f00043b7f89 */ /* 0x0004e200000e0000 */
[----:B------:R-:W-:-:S02]  /*13130*/  LOP3.LUT R64, R65, 0x380, RZ, 0xc0, !PT ;  /* 0x0000038041407812 */ /* 0x000fc400078ec0ff */
[----:B------:R-:W-:Y:S02]  /*13140*/  LOP3.LUT P0, RZ, R26, 0x3, RZ, 0xc0, !PT ;  /* 0x000000031aff7812 */ /* 0x000fe4000780c0ff */
[----:B------:R-:W-:Y:S02]  /*13150*/  LOP3.LUT R10, R7, 0x380, RZ, 0xc0, !PT ;  /* 0x00000380070a7812 */ /* 0x000fe400078ec0ff */
[----:B------:R-:W-:Y:S02]  /*13160*/  LOP3.LUT R48, R49, 0x380, RZ, 0xc0, !PT ;  /* 0x0000038031307812 */ /* 0x000fe400078ec0ff */
[----:B------:R-:W-:Y:S01]  /*13170*/  LOP3.LUT R60, R60, R61, RZ, 0x3c, !PT ;  /* 0x0000003d3c3c7212 */ /* 0x000fe200078e3cff */
[----:B------:R-:W-:Y:S01]  /*13180*/  IMAD.X R61, RZ, RZ, R21, P2 ;  /* 0x000000ffff3d7224 */ /* 0x000fe200010e0615 */
[----:B------:R-:W-:Y:S02]  /*13190*/  SHF.R.U64 R64, R64, 0x3, RZ ;  /* 0x0000000340407819 */ /* 0x000fe400000012ff */
[C---:B------:R-:W-:Y:S01]  /*131a0*/  ISETP.GE.OR P2, PT, R5.reuse, R0, P0 ;  /* 0x000000000500720c */ /* 0x040fe20000746670 */
[----:B------:R-:W-:Y:S01]  /*131b0*/  VIADD R5, R5, 0x8 ;  /* 0x0000000805057836 */ /* 0x000fe20000000000 */
[----:B------:R-:W-:-:S02]  /*131c0*/  SHF.R.U64 R10, R10, 0x3, RZ ;  /* 0x000000030a0a7819 */ /* 0x000fc400000012ff */
[----:B------:R-:W-:Y:S02]  /*131d0*/  SHF.R.U64 R48, R48, 0x3, RZ ;  /* 0x0000000330307819 */ /* 0x000fe400000012ff */
[----:B------:R-:W-:Y:S01]  /*131e0*/  LOP3.LUT R64, R64, R65, RZ, 0x3c, !PT ;  /* 0x0000004140407212 */ /* 0x000fe200078e3cff */
[--C-:B------:R-:W-:Y:S01]  /*131f0*/  IMAD.X R65, RZ, RZ, R21.reuse, P3 ;  /* 0x000000ffff417224 */ /* 0x100fe200018e0615 */
[----:B------:R-:W-:Y:S02]  /*13200*/  LOP3.LUT R10, R10, R7, RZ, 0x3c, !PT ;  /* 0x000000070a0a7212 */ /* 0x000fe400078e3cff */
[----:B------:R-:W-:Y:S01]  /*13210*/  LOP3.LUT R48, R48, R49, RZ, 0x3c, !PT ;  /* 0x0000003130307212 */ /* 0x000fe200078e3cff */
[----:B------:R-:W-:Y:S01]  /*13220*/  IMAD.X R49, RZ, RZ, R21, P5 ;  /* 0x000000ffff317224 */ /* 0x000fe200028e0615 */
[----:B------:R-:W-:Y:S02]  /*13230*/  IADD3 R7, P3, R20, 0xf000, RZ ;  /* 0x0000f00014077810 */ /* 0x000fe40007f7e0ff */
[----:B------:R-:W-:-:S02]  /*13240*/  ISETP.GE.OR P0, PT, R5, R0, P0 ;  /* 0x000000000500720c */ /* 0x000fc40000706670 */
[C---:B------:R-:W-:Y:S02]  /*13250*/  IADD3 R69, P5, R20.reuse, 0xd000, RZ ;  /* 0x0000d00014457810 */ /* 0x040fe40007fbe0ff */
[----:B------:R-:W-:Y:S02]  /*13260*/  LOP3.LUT R15, R20, 0x380, RZ, 0xc0, !PT ;  /* 0x00000380140f7812 */ /* 0x000fe400078ec0ff */
[----:B--2---:R-:W-:Y:S02]  /*13270*/  LOP3.LUT R4, R7, 0x380, RZ, 0xc0, !PT ;  /* 0x0000038007047812 */ /* 0x004fe400078ec0ff */
[----:B------:R-:W-:Y:S02]  /*13280*/  LOP3.LUT R68, R69, 0x380, RZ, 0xc0, !PT ;  /* 0x0000038045447812 */ /* 0x000fe400078ec0ff */
[----:B------:R-:W-:Y:S02]  /*13290*/  SHF.R.U64 R15, R15, 0x3, RZ ;  /* 0x000000030f0f7819 */ /* 0x000fe400000012ff */
[----:B------:R-:W-:-:S02]  /*132a0*/  SHF.R.U64 R4, R4, 0x3, RZ ;  /* 0x0000000304047819 */ /* 0x000fc400000012ff */
[----:B------:R-:W-:Y:S02]  /*132b0*/  SHF.R.U64 R68, R68, 0x3, RZ ;  /* 0x0000000344447819 */ /* 0x000fe400000012ff */
[----:B------:R-:W-:Y:S01]  /*132c0*/  LOP3.LUT R20, R15, R20, RZ, 0x3c, !PT ;  /* 0x000000140f147212 */ /* 0x000fe200078e3cff */
[----:B-1----:R-:W-:Y:S01]  /*132d0*/  @!P2 ST.E desc[UR40][R54.64], R9 ;  /* 0x000000093600a985 */ /* 0x002fe2000c101928 */
[----:B------:R-:W-:Y:S01]  /*132e0*/  LOP3.LUT R68, R68, R69, RZ, 0x3c, !PT ;  /* 0x0000004544447212 */ /* 0x000fe200078e3cff */
[--C-:B------:R-:W-:Y:S01]  /*132f0*/  IMAD.X R69, RZ, RZ, R21.reuse, P5 ;  /* 0x000000ffff457224 */ /* 0x100fe200028e0615 */
[----:B------:R-:W-:Y:S01]  /*13300*/  LOP3.LUT R76, R4, R7, RZ, 0x3c, !PT ;  /* 0x00000007044c7212 */ /* 0x000fe200078e3cff */
[----:B---3--:R1:W-:Y:S01]  /*13310*/  @!P0 ST.E desc[UR40][R58.64], R8 ;  /* 0x000000083a008985 */ /* 0x0083e2000c101928 */
[----:B------:R-:W-:-:S03]  /*13320*/  IMAD.X R77, RZ, RZ, R21, P3 ;  /* 0x000000ffff4d7224 */ /* 0x000fc600018e0615 */
[----:B------:R2:W5:Y:S04]  /*13330*/  LD.E.128 R4, desc[UR40][R20.64] ;  /* 0x0000002814047980 */ /* 0x000568000c101d00 */
[----:B------:R-:W5:Y:S04]  /*13340*/  LD.E.128 R12, desc[UR40][R12.64] ;  /* 0x000000280c0c7980 */ /* 0x000f68000c101d00 */
[----:B-1----:R-:W5:Y:S01]  /*13350*/  LD.E.128 R8, desc[UR40][R10.64] ;  /* 0x000000280a087980 */ /* 0x002f62000c101d00 */
[----:B--2---:R-:W-:-:S03]  /*13360*/  IMAD R21, R81, UR4, RZ ;  /* 0x0000000451157c24 */ /* 0x004fc6000f8e02ff */
[----:B------:R-:W5:Y:S01]  /*13370*/  LD.E.128 R24, desc[UR40][R24.64] ;  /* 0x0000002818187980 */ /* 0x000f62000c101d00 */
[C---:B------:R-:W-:Y:S02]  /*13380*/  IMAD R81, R80.reuse, UR5, R21 ;  /* 0x0000000550517c24 */ /* 0x040fe4000f8e0215 */
[----:B------:R-:W-:Y:S01]  /*13390*/  IMAD.WIDE.U32 R20, R80, UR4, RZ ;  /* 0x0000000450147c25 */ /* 0x000fe2000f8e00ff */
[----:B------:R-:W-:Y:S01]  /*133a0*/  ULDC.64 UR4, c[0x0][0xae8] ;  /* 0x0002ba0000047ab9 */ /* 0x000fe20000000a00 */
[----:B------:R-:W5:Y:S02]  /*133b0*/  LD.E.128 R28, desc[UR40][R28.64] ;  /* 0x000000281c1c7980 */ /* 0x000f64000c101d00 */
[----:B------:R-:W-:Y:S02]  /*133c0*/  IMAD R80, R84, 0x20, R86 ;  /* 0x0000002054507824 */ /* 0x000fe400078e0256 */
[----:B------:R-:W-:Y:S01]  /*133d0*/  IMAD.IADD R21, R21, 0x1, R81 ;  /* 0x0000000115157824 */ /* 0x000fe200078e0251 */
        /* <DEDUP_REMOVED lines=8> */
[----:B------:R-:W-:Y:S01]  /*13460*/  @P1 IMAD.HI.U32 R80, R84, R85, RZ ;  /* 0x0000005554501227 */ /* 0x000fe200078e00ff */
[----:B------:R-:W-:Y:S01]  /*13470*/  IADD3 R21, R21, R83, RZ ;  /* 0x0000005315157210 */ /* 0x000fe20007ffe0ff */
[----:B------:R-:W5:Y:S02]  /*13480*/  LD.E.128 R48, desc[UR40][R48.64] ;  /* 0x0000002830307980 */ /* 0x000f64000c101d00 */
[----:B------:R-:W-:Y:S01]  /*13490*/  IMAD.MOV.U32 R81, RZ, RZ, R84 ;  /* 0x000000ffff517224 */ /* 0x000fe200078e0054 */
[----:B0-----:R-:W-:Y:S01]  /*134a0*/  @P1 SHF.R.U32.HI R81, RZ, R87, R80 ;  /* 0x00000057ff511219 */ /* 0x001fe20000011650 */
[----:B------:R-:W-:Y:S01]  /*134b0*/  IMAD R3, R3, UR4, RZ ;  /* 0x0000000403037c24 */ /* 0x000fe2000f8e02ff */
[----:B------:R-:W5:Y:S03]  /*134c0*/  LD.E.128 R52, desc[UR40][R52.64] ;  /* 0x0000002834347980 */ /* 0x000f66000c101d00 */
[C---:B------:R-:W-:Y:S01]  /*134d0*/  IMAD R85, R82.reuse, UR5, R3 ;  /* 0x0000000552557c24 */ /* 0x040fe2000f8e0203 */
[----:B------:R-:W-:Y:S01]  /*134e0*/  SHF.R.S32.HI R3, RZ, 0x1f, R81 ;  /* 0x0000001fff037819 */ /* 0x000fe20000011451 */
[----:B------:R-:W-:Y:S01]  /*134f0*/  IMAD.WIDE.U32 R82, R82, UR4, R20 ;  /* 0x0000000452527c25 */ /* 0x000fe2000f8e0014 */
[----:B------:R-:W-:Y:S01]  /*13500*/  ULDC.64 UR4, c[0x0][0xae0] ;  /* 0x0002b80000047ab9 */ /* 0x000fe20000000a00 */
[----:B------:R-:W5:Y:S02]  /*13510*/  LD.E.128 R56, desc[UR40][R56.64] ;  /* 0x0000002838387980 */ /* 0x000f64000c101d00 */
        /* <DEDUP_REMOVED lines=32> */
[----:B------:R-:W-:Y:S01]  /*13720*/  ISETP.GE.AND P1, PT, R81, R0, PT ;  /* 0x000000005100720c */ /* 0x000fe20003f26270 */
[----:B------:R-:W-:Y:S01]  /*13730*/  VIADD R81, R229, 0x40 ;  /* 0x00000040e5517836 */ /* 0x000fe20000000000 */
[----:B0-----:R0:W-:Y:S01]  /*13740*/  SYNCS.ARRIVE.TRANS64.RED.A1T0 RZ, [R3+URZ], RZ ;  /* 0x000000ff03ff79a7 */ /* 0x0011e2000810043f */
[----:B------:R0:W1:Y:S01]  /*13750*/  SHFL.IDX PT, R84, R32, RZ, 0x181f ;  /* 0x00181fff20547589 */ /* 0x00006200000e0000 */
[----:B------:R-:W-:-:S03]  /*13760*/  VIADD R87, R213, 0xc0 ;  /* 0x000000c0d5577836 */ /* 0x000fc60000000000 */
        /* <DEDUP_REMOVED lines=20> */
.L_x_14493:
[----:B------:R-:W-:Y:S05]  /*138b0*/  BSYNC B1 ;  /* 0x0000000000017941 */ /* 0x000fea0003800000 */
.L_x_14492:
        /* <DEDUP_REMOVED lines=21> */
.L_x_14495:
[----:B------:R-:W-:Y:S05]  /*13a10*/  BSYNC B1 ;  /* 0x0000000000017941 */ /* 0x000fea0003800000 */
.L_x_14494:
        /* <DEDUP_REMOVED lines=21> */
.L_x_14497:
[----:B------:R-:W-:Y:S05]  /*13b70*/  BSYNC B1 ;  /* 0x0000000000017941 */ /* 0x000fea0003800000 */
.L_x_14496:
        /* <DEDUP_REMOVED lines=9> */
[CC--:B0-----:R-:W-:Y:S02]  /*13c10*/  @!P3 LEA R4, P0, R213.reuse, R32.reuse, 0x1 ;  /* 0x00000020d504b211 */ /* 0x0c1fe400078008ff */
        /* <DEDUP_REMOVED lines=14> */
.L_x_14490:
        /* <DEDUP_REMOVED lines=29> */
.L_x_14499:
        /* <DEDUP_REMOVED lines=9> */
[----:B------:R-:W2:Y:S01]  /*13f60*/  S2R R10, SR_TID.X ;  /* 0x00000000000a7919 */ /* 0x000ea20000002100 */
[----:B------:R-:W3:Y:S02]  /*13f70*/  LDC R9, c[0x0][0xbe8] ;  /* 0x0002fa00ff097b82 */ /* 0x000ee40000000800 */
[----:B---3--:R-:W-:Y:S01]  /*13f80*/  IMAD R3, R8, R9, RZ ;  /* 0x0000000908037224 */ /* 0x008fe200078e02ff */
[----:B--2---:R-:W-:-:S04]  /*13f90*/  IADD3 R10, R229, -0x80, R10 ;  /* 0xffffff80e50a7810 */ /* 0x004fc80007ffe00a */
        /* <DEDUP_REMOVED lines=19> */
[--C-:B------:R-:W-:Y:S02]  /*140d0*/  IMAD.MOV R7, RZ, RZ, -R3.reuse ;  /* 0x000000ffff077224 */ /* 0x100fe400078e0a03 */
        /* <DEDUP_REMOVED lines=15> */
.L_x_14501:
[----:B------:R-:W-:Y:S05]  /*141d0*/  BSYNC B1 ;  /* 0x0000000000017941 */ /* 0x000fea0003800000 */
.L_x_14500:
[--C-:B--2---:R-:W-:Y:S01]  /*141e0*/  SHF.R.S32.HI R6, RZ, 0x1f, R26.reuse ;  /* 0x0000001fff067819 */ /* 0x104fe2000001141a */
        /* <DEDUP_REMOVED lines=14> */
[----:B------:R-:W-:Y:S02]  /*142d0*/  IMAD.IADD R9, R229, 0x1, R0 ;  /* 0x00000001e5097824 */ /* 0x000fe400078e0200 */
[----:B------:R-:W-:-:S02]  /*142e0*/  IMAD R7, R24, UR5, R6 ;  /* 0x0000000518077c24 */ /* 0x000fc4000f8e0206 */
[----:B------:R-:W-:-:S04]  /*142f0*/  @P2 IMAD.HI.U32 R0, R9, R20, RZ ;  /* 0x0000001409002227 */ /* 0x000fc800078e00ff */
        /* <DEDUP_REMOVED lines=11> */
[----:B------:R-:W-:Y:S02]  /*143b0*/  IMAD R0, R0, UR4, RZ ;  /* 0x0000000400007c24 */ /* 0x000fe4000f8e02ff */
[----:B------:R-:W-:Y:S02]  /*143c0*/  IMAD.IADD R5, R5, 0x1, R7 ;  /* 0x0000000105057824 */ /* 0x000fe400078e0207 */
[----:B------:R-:W-:Y:S02]  /*143d0*/  IMAD R7, R25, R6, R9 ;  /* 0x0000000619077224 */ /* 0x000fe400078e0209 */
[C---:B------:R-:W-:Y:S02]  /*143e0*/  IMAD R9, R3.reuse, UR5, R0 ;  /* 0x0000000503097c24 */ /* 0x040fe4000f8e0200 */
[----:B------:R-:W-:Y:S01]  /*143f0*/  IMAD.WIDE.U32 R4, R3, UR4, R4 ;  /* 0x0000000403047c25 */ /* 0x000fe2000f8e0004 */
        /* <DEDUP_REMOVED lines=14> */
.L_x_14690:
[----:B------:R-:W-:Y:S01]  /*144e0*/  IMAD R8, R8, R25, RZ ;  /* 0x0000001908087224 */ /* 0x000fe200078e02ff */
[----:B------:R-:W-:Y:S01]  /*144f0*/  BSSY B1, `(.L_x_14503) ;  /* 0x000001f000017945 */ /* 0x000fe20003800000 */
[----:B------:R-:W-:-:S05]  /*14500*/  IMAD.IADD R229, R10, 0x1, R229 ;  /* 0x000000010ae57824 */ /* 0x000fca00078e02e5 */
        /* <DEDUP_REMOVED lines=17> */
[C---:B--2---:R-:W-:Y:S01]  /*14620*/  @!P3 LEA.HI.X R7, R213.reuse, R0, R9, 0x1, P5 ;  /* 0x00000000d507b211 */ /* 0x044fe200028f0c09 */
[----:B------:R-:W-:Y:S01]  /*14630*/  VIADD R9, R213, 0xc0 ;  /* 0x000000c0d5097836 */ /* 0x000fe20000000000 */
[C---:B------:R-:W-:Y:S02]  /*14640*/  @!P1 LEA R12, P5, R20.reuse, R14, 0x1 ;  /* 0x0000000e140c9211 */ /* 0x040fe400078a08ff */
        /* <DEDUP_REMOVED lines=9> */
.L_x_14504:
[----:B------:R-:W-:Y:S05]  /*146e0*/  BSYNC B1 ;  /* 0x0000000000017941 */ /* 0x000fea0003800000 */
.L_x_14503:
[----:B------:R-:W-:-:S03]  /*146f0*/  UMOV UR4, 0xffffffff ;  /* 0xffffffff00047882 */ /* 0x000fc60000000000 */
[----:B------:R-:W-:Y:S05]  /*14700*/  BRA.DIV UR4, `(.L_x_14505) ;  /* 0x0000008a04787947 */ /* 0x000fea000b800000 */
[----:B--2---:R2:W0:Y:S04]  /*14710*/  SHFL.IDX PT, R0, R4, 0x1, 0x181f ;  /* 0x00381f0004007f89 */ /* 0x00442800000e0000 */
[----:B---34-:R2:W3:Y:S02]  /*14720*/  SHFL.IDX PT, R14, R3, 0x1, 0x181f ;  /* 0x00381f00030e7f89 */ /* 0x0184e400000e0000 */
.L_x_14694:
[----:B------:R-:W-:Y:S01]  /*14730*/  VIADD R5, R229, 0x20 ;  /* 0x00000020e5057836 */ /* 0x000fe20000000000 */
[----:B------:R-:W-:Y:S04]  /*14740*/  BSSY B1, `(.L_x_14506) ;  /* 0x000001e000017945 */ /* 0x000fe80003800000 */
        /* <DEDUP_REMOVED lines=8> */
[----:B------:R-:W-:Y:S01]  /*147d0*/  VIADD R25, R213, 0x40 ;  /* 0x00000040d5197836 */ /* 0x000fe20000000000 */
[----:B------:R-:W-:Y:S01]  /*147e0*/  ISETP.GE.AND P1, PT, R21, UR4, PT ;  /* 0x0000000415007c0c */ /* 0x000fe2000bf26270 */
[----:B------:R-:W-:Y:S01]  /*147f0*/  VIADD R24, R213, 0x80 ;  /* 0x00000080d5187836 */ /* 0x000fe20000000000 */
[----:B------:R-:W-:Y:S01]  /*14800*/  ISETP.GE.AND P0, PT, R9, UR4, PT ;  /* 0x0000000409007c0c */ /* 0x000fe2000bf06270 */
[----:B------:R-:W-:Y:S01]  /*14810*/  VIADD R20, R213, 0xc0 ;  /* 0x000000c0d5147836 */ /* 0x000fe20000000000 */
[----:B------:R-:W-:-:S02]  /*14820*/  SHF.R.S32.HI R12, RZ, 0x1f, R213 ;  /* 0x0000001fff0c7819 */ /* 0x000fc400000114d5 */
[----:B------:R-:W-:Y:S02]  /*14830*/  SHF.R.S32.HI R25, RZ, 0x1f, R25 ;  /* 0x0000001fff197819 */ /* 0x000fe40000011419 */
[----:B------:R-:W-:Y:S02]  /*14840*/  SHF.R.S32.HI R24, RZ, 0x1f, R24 ;  /* 0x0000001fff187819 */ /* 0x000fe40000011418 */
[-C--:B---3--:R-:W-:Y:S02]  /*14850*/  @!P3 LEA R6, P5, R213, R14.reuse, 0x1 ;  /* 0x0000000ed506b211 */ /* 0x088fe400078a08ff */
[----:B------:R-:W-:Y:S02]  /*14860*/  @!P2 LEA R10, P4, R15, R14, 0x1 ;  /* 0x0000000e0f0aa211 */ /* 0x000fe400078808ff */
[----:B0-----:R-:W-:Y:S02]  /*14870*/  @!P3 LEA.HI.X R7, R213, R0, R12, 0x1, P5 ;  /* 0x00000000d507b211 */ /* 0x001fe400028f0c0c */
        /* <DEDUP_REMOVED lines=10> */
.L_x_14507:
[----:B------:R-:W-:Y:S05]  /*14920*/  BSYNC B1 ;  /* 0x0000000000017941 */ /* 0x000fea0003800000 */
.L_x_14506:
[----:B------:R-:W-:-:S03]  /*14930*/  UMOV UR4, 0xffffffff ;  /* 0xffffffff00047882 */ /* 0x000fc60000000000 */
[----:B------:R-:W-:Y:S05]  /*14940*/  BRA.DIV UR4, `(.L_x_14508) ;  /* 0x0000008a04307947 */ /* 0x000fea000b800000 */
[----:B0-----:R0:W0:Y:S04]  /*14950*/  SHFL.IDX PT, R0, R4, 0x2, 0x181f ;  /* 0x00581f0004007f89 */ /* 0x00102800000e0000 */
[----:B---34-:R3:W4:Y:S02]  /*14960*/  SHFL.IDX PT, R14, R3, 0x2, 0x181f ;  /* 0x00581f00030e7f89 */ /* 0x01872400000e0000 */
.L_x_14698:
[----:B------:R-:W-:Y:S01]  /*14970*/  VIADD R5, R229, 0x40 ;  /* 0x00000040e5057836 */ /* 0x000fe20000000000 */
[----:B------:R-:W-:Y:S04]  /*14980*/  BSSY B1, `(.L_x_14509) ;  /* 0x000001e000017945 */ /* 0x000fe80003800000 */
[----:B------:R-:W-:-:S13]  /*14990*/  ISETP.GE.AND P0, PT, R5, R8, PT ;  /* 0x000000080500720c */ /* 0x000fda0003f06270 */
[----:B------:R-:W-:Y:S05]  /*149a0*/  @P0 BRA `(.L_x_14510) ;  /* 0x00000000006c0947 */ /* 0x000fea0003800000 */
[C---:B------:R-:W-:Y:S01]  /*149b0*/  IADD3 R15, R213.reuse, 0x40, RZ ;  /* 0x00000040d50f7810 */ /* 0x040fe20007ffe0ff */
        /* <DEDUP_REMOVED lines=13> */
[-C--:B----4-:R-:W-:Y:S02]  /*14a90*/  @!P3 LEA R6, P5, R213, R14.reuse, 0x1 ;  /* 0x0000000ed506b211 */ /* 0x090fe400078a08ff */
        /* <DEDUP_REMOVED lines=12> */
.L_x_14510:
[----:B------:R-:W-:Y:S05]  /*14b60*/  BSYNC B1 ;  /* 0x0000000000017941 */ /* 0x000fea0003800000 */
.L_x_14509:
[----:B------:R-:W-:-:S03]  /*14b70*/  UMOV UR4, 0xffffffff ;  /* 0xffffffff00047882 */ /* 0x000fc60000000000 */
[----:B------:R-:W-:Y:S05]  /*14b80*/  BRA.DIV UR4, `(.L_x_14511) ;  /* 0x0000008604e87947 */ /* 0x000fea000b800000 */
[----:B0-----:R0:W0:Y:S04]  /*14b90*/  SHFL.IDX PT, R0, R4, 0x3, 0x181f ;  /* 0x00781f0004007f89 */ /* 0x00102800000e0000 */
[----:B----4-:R4:W0:Y:S02]  /*14ba0*/  SHFL.IDX PT, R14, R3, 0x3, 0x181f ;  /* 0x00781f00030e7f89 */ /* 0x01082400000e0000 */
.L_x_14702:
        /* <DEDUP_REMOVED lines=30> */
.L_x_14498:
[----:B------:R-:W-:Y:S05]  /*14d90*/  BSYNC B0 ;  /* 0x0000000000007941 */ /* 0x000fea0003800000 */
.L_x_14489:
[----:B------:R-:W-:Y:S02]  /*14da0*/  ULDC UR4, c[0x0][0xc3c] ;  /* 0x00030f0000047ab9 */ /* 0x000fe40000000800 */
[----:B------:R-:W-:-:S13]  /*14db0*/  ISETP.GE.AND P0, PT, R35, UR4, PT ;  /* 0x0000000423007c0c */ /* 0x000fda000bf06270 */
[----:B------:R-:W-:Y:S05]  /*14dc0*/  @!P0 BRA `(.L_x_14512) ;  /* 0xfffffec000e88947 */ /* 0x000fea000383ffff */
[----:B------:R-:W-:Y:S05]  /*14dd0*/  BRA `(.L_x_14353) ;  /* 0x0000006c00507947 */ /* 0x000fea0003800000 */
.L_x_14351:
[----:B------:R-:W-:-:S08]  /*14de0*/  NOP ;  /* 0x0000000000007918 */ /* 0x000fd00000000000 */
[----:B------:R-:W0:-:S00]  /*14df0*/  USETMAXREG.DEALLOC.CTAPOOL 0x28 ;  /* 0x00000028000079c8 */ /* 0x000e0000080e0500 */
[----:B0-----:R-:W2:Y:S01]  /*14e00*/  LDL.LU R3, [R1] ;  /* 0x0000000001037983 */ /* 0x001ea20000300800 */
[----:B------:R-:W-:Y:S01]  /*14e10*/  LOP3.LUT R2, R2, 0x3, RZ, 0xc0, !PT ;  /* 0x0000000302027812 */ /* 0x000fe200078ec0ff */
[----:B------:R-:W-:-:S05]  /*14e20*/  IMAD.MOV.U32 R4, RZ, RZ, RZ ;  /* 0x000000ffff047224 */ /* 0x000fca00078e00ff */
[----:B------:R-:W0:Y:S02]  /*14e30*/  SHFL.IDX PT, R2, R2, RZ, 0x1f ;  /* 0x00001fff02027589 */ /* 0x000e2400000e0000 */
[----:B0-----:R-:W-:Y:S02]  /*14e40*/  ISETP.NE.AND P0, PT, R2, RZ, PT ;  /* 0x000000ff0200720c */ /* 0x001fe40003f05270 */
        /* <DEDUP_REMOVED lines=11> */
.L_x_14513:
[----:B------:R-:W-:Y:S01]  /*14f00*/  LOP3.LUT R5, R0, 0x1f, RZ, 0xc0, !PT ;  /* 0x0000001f00057812 */ /* 0x000fe200078ec0ff */
[----:B------:R-:W-:Y:S01]  /*14f10*/  ULDC UR4, c[0x0][0xc3c] ;  /* 0x00030f0000047ab9 */ /* 0x000fe20000000800 */
[----:B------:R-:W1:Y:S01]  /*14f20*/  S2UR UR6, SR_CTAID.X ;  /* 0x00000000000679c3 */ /* 0x000e620000002500 */
[----:B------:R-:W-:Y:S01]  /*14f30*/  ULDC UR5, c[0x0][0xc38] ;  /* 0x00030e0000057ab9 */ /* 0x000fe20000000800 */
[----:B------:R-:W-:-:S04]  /*14f40*/  ISETP.NE.AND P0, PT, R5, 0x1f, PT ;  /* 0x0000001f0500780c */ /* 0x000fc80003f05270 */
[----:B------:R-:W-:-:S13]  /*14f50*/  ISETP.GE.OR P1, PT, R5, UR4, !P0 ;  /* 0x0000000405007c0c */ /* 0x000fda000c726670 */
[----:B0-----:R-:W0:Y:S02]  /*14f60*/  @!P1 LDC.64 R2, c[0x0][0xc80] ;  /* 0x00032000ff029b82 */ /* 0x001e240000000a00 */
        /* <DEDUP_REMOVED lines=34> */
.L_x_14519:
        /* <DEDUP_REMOVED lines=12> */
.L_x_14518:
[----:B------:R-:W-:Y:S05]  /*15250*/  BSYNC B0 ;  /* 0x0000000000007941 */ /* 0x000fea0003800000 */
.L_x_14517:
        /* <DEDUP_REMOVED lines=20> */
.L_x_14515:
        /* <DEDUP_REMOVED lines=20> */
.L_x_14520:
        /* <DEDUP_REMOVED lines=59> */
.L_x_14516:
[----:B------:R-:W-:Y:S02]  /*15890*/  IMAD.MOV.U32 R17, RZ, RZ, RZ ;  /* 0x000000ffff117224 */ /* 0x000fe400078e00ff */
[----:B------:R-:W-:Y:S02]  /*158a0*/  IMAD.U32 R16, RZ, RZ, UR6 ;  /* 0x00000006ff107e24 */ /* 0x000fe4000f8e00ff */
[----:B------:R-:W-:-:S07]  /*158b0*/  IMAD.MOV.U32 R18, RZ, RZ, RZ ;  /* 0x000000ffff127224 */ /* 0x000fce00078e00ff */
.L_x_14521:
[----:B------:R-:W-:-:S13]  /*158c0*/  ISETP.NE.AND P0, PT, R5, RZ, PT ;  /* 0x000000ff0500720c */ /* 0x000fda0003f05270 */
[----:B------:R-:W0:Y:S01]  /*158d0*/  @!P0 S2R R3, SR_CgaCtaId ;  /* 0x0000000000038919 */ /* 0x000e220000008800 */
[----:B------:R-:W-:-:S04]  /*158e0*/  @!P0 MOV R2, 0x400 ;  /* 0x0000040000028802 */ /* 0x000fc80000000f00 */
[----:B0-----:R-:W-:-:S05]  /*158f0*/  @!P0 LEA R2, R3, R2, 0x18 ;  /* 0x0000000203028211 */ /* 0x001fca00078ec0ff */
[----:B------:R0:W-:Y:S01]  /*15900*/  @!P0 STS.128 [R2+0x228d0], R16 ;  /* 0x0228d01002008388 */ /* 0x0001e20000000c00 */
[----:B------:R-:W-:Y:S06]  /*15910*/  BAR.ARV 0x5, 0x180 ;  /* 0x0146000000007b1d */ /* 0x000fec0000002000 */
.L_x_14514:
        /* <DEDUP_REMOVED lines=18> */
[----:B------:R-:W-:Y:S01]  /*15a40*/  SHF.R.U32.HI R3, RZ, 0x3, R5 ;  /* 0x00000003ff037819 */ /* 0x000fe20000011605 */
[----:B------:R-:W-:Y:S01]  /*15a50*/  IMAD.MOV.U32 R23, RZ, RZ, RZ ;  /* 0x000000ffff177224 */ /* 0x000fe200078e00ff */
[----:B------:R-:W-:Y:S01]  /*15a60*/  LOP3.LUT R29, R4, 0x200, R29, 0xf8, !PT ;  /* 0x00000200041d7812 */ /* 0x000fe200078ef81d */
[----:B------:R-:W-:Y:S01]  /*15a70*/  IMAD.MOV.U32 R25, RZ, RZ, 0x1 ;  /* 0x00000001ff197424 */ /* 0x000fe200078e00ff */
[----:B------:R-:W-:Y:S01]  /*15a80*/  LOP3.LUT R3, R3, 0x70, R0, 0xf8, !PT ;  /* 0x0000007003037812 */ /* 0x000fe200078ef800 */
[----:B------:R-:W-:Y:S01]  /*15a90*/  ULDC.64 UR38, c[0x0][0x198] ;  /* 0x0000660000267ab9 */ /* 0x000fe20000000a00 */
[C---:B------:R-:W-:Y:S01]  /*15aa0*/  LOP3.LUT R0, R2.reuse, 0x40, RZ, 0xfc, !PT ;  /* 0x0000004002007812 */ /* 0x040fe200078efcff */
[----:B------:R-:W-:Y:S01]  /*15ab0*/  ULDC UR36, c[0x0][0xc] ;  /* 0x0000030000247ab9 */ /* 0x000fe20000000800 */
[----:B------:R-:W-:-:S02]  /*15ac0*/  LOP3.LUT R3, R2, 0x80, RZ, 0xfc, !PT ;  /* 0x0000008002037812 */ /* 0x000fc400078efcff */
[----:B------:R-:W-:Y:S01]  /*15ad0*/  LOP3.LUT R4, R37, 0x2, RZ, 0xfc, !PT ;  /* 0x0000000225047812 */ /* 0x000fe200078efcff */
[----:B-1----:R-:W-:Y:S01]  /*15ae0*/  ULEA UR4, UR5, UR4, 0x18 ;  /* 0x0000000405047291 */ /* 0x002fe2000f8ec03f */
[----:B------:R-:W-:Y:S02]  /*15af0*/  MOV R24, RZ ;  /* 0x000000ff00187202 */ /* 0x000fe40000000f00 */
[----:B------:R-:W-:-:S03]  /*15b00*/  LOP3.LUT R2, R2, 0xc0, RZ, 0xfc, !PT ;  /* 0x000000c002027812 */ /* 0x000fc600078efcff */
[----:B------:R-:W-:-:S04]  /*15b10*/  IMAD.U32 R22, RZ, RZ, UR4 ;  /* 0x00000004ff167e24 */ /* 0x000fc8000f8e00ff */
[----:B------:R-:W-:-:S05]  /*15b20*/  IMAD R0, R29, 0x2, R22 ;  /* 0x000000021d007824 */ /* 0x000fca00078e0216 */
[----:B------:R0:W-:Y:S02]  /*15b30*/  STL [R1+0x4], R0 ;  /* 0x0000040001007387 */ /* 0x0001e40000100800 */
.L_x_14621:
[----:B-1----:R-:W1:Y:S02]  /*15b40*/  LDC.64 R34, c[0x0][0xc88] ;  /* 0x00032200ff227b82 */ /* 0x002e640000000a00 */
[----:B-1----:R-:W-:-:S06]  /*15b50*/  IMAD.WIDE R34, R19, 0x4, R34 ;  /* 0x0000000413227825 */ /* 0x002fcc00078e0222 */
        /* <DEDUP_REMOVED lines=26> */
[----:B---34-:R-:W-:-:S03]  /*15d00*/  IADD3 R4, P4, R27, UR6, RZ ;  /* 0x000000061b047c10 */ /* 0x018fc6000ff9e0ff */
[----:B--2---:R-:W2:Y:S01]  /*15d10*/  @P0 LDG.E R6, desc[UR40][R2.64] ;  /* 0x0000002802060981 */ /* 0x004ea2000c1e1900 */
        /* <DEDUP_REMOVED lines=26> */
.L_x_14523:
        /* <DEDUP_REMOVED lines=9> */
.L_x_14524:
        /* <DEDUP_REMOVED lines=9> */
.L_x_14525:
        /* <DEDUP_REMOVED lines=10> */
[----:B------:R-:W-:-:S03]  /*16080*/  IMAD.IADD R32, R7, 0x1, R6 ;  /* 0x0000000107207824 */ /* 0x000fc600078e0206 */
[----:B------:R-:W-:Y:S01]  /*16090*/  IADD3 R2, R2, 0x7f, RZ ;  /* 0x0000007f02027810 */ /* 0x000fe20007ffe0ff */
[----:B------:R-:W-:-:S04]  /*160a0*/  VIADD R5, R32, 0x5f ;  /* 0x0000005f20057836 */ /* 0x000fc80000000000 */
[----:B---3--:R-:W-:-:S04]  /*160b0*/  @P0 IMAD.HI.U32 R4, R2, R4, RZ ;  /* 0x0000000402040227 */ /* 0x008fc800078e00ff */
[----:B------:R-:W-:Y:S01]  /*160c0*/  IMAD.HI R5, R5, 0x2aaaaaab, RZ ;  /* 0x2aaaaaab05057827 */ /* 0x000fe200078e02ff */
[----:B----4-:R-:W-:Y:S02]  /*160d0*/  @P0 SHF.R.U32.HI R2, RZ, R3, R4 ;  /* 0x00000003ff020219 */ /* 0x010fe40000011604 */
[----:B------:R-:W-:Y:S02]  /*160e0*/  IADD3 R4, R32, 0x60, -R10 ;  /* 0x0000006020047810 */ /* 0x000fe40007ffe80a */
[----:B------:R-:W-:-:S03]  /*160f0*/  SHF.R.U32.HI R3, RZ, 0x1f, R5 ;  /* 0x0000001fff037819 */ /* 0x000fc60000011605 */
[----:B------:R-:W-:Y:S01]  /*16100*/  IMAD.IADD R2, R4, 0x1, R2 ;  /* 0x0000000104027824 */ /* 0x000fe200078e0202 */
[----:B------:R-:W-:-:S03]  /*16110*/  LEA.HI.SX32 R5, R5, R3, 0x1c ;  /* 0x0000000305057211 */ /* 0x000fc600078fe2ff */
[----:B------:R-:W-:-:S05]  /*16120*/  IMAD.HI R2, R2, 0x2aaaaaab, RZ ;  /* 0x2aaaaaab02027827 */ /* 0x000fca00078e02ff */
[----:B------:R-:W-:-:S04]  /*16130*/  SHF.R.U32.HI R3, RZ, 0x1f, R2 ;  /* 0x0000001fff037819 */ /* 0x000fc80000011602 */
[----:B------:R-:W-:-:S04]  /*16140*/  LEA.HI.SX32 R3, R2, R3, 0x1c ;  /* 0x0000000302037211 */ /* 0x000fc800078fe2ff */
[----:B------:R-:W-:-:S05]  /*16150*/  VIMNMX R2, R5, R3, PT ;  /* 0x0000000305027248 */ /* 0x000fca0003fe0100 */
[--C-:B------:R-:W-:Y:S02]  /*16160*/  IMAD R2, R2, 0x60, -R7.reuse ;  /* 0x0000006002027824 */ /* 0x100fe400078e0a07 */
[----:B------:R-:W-:-:S03]  /*16170*/  IMAD.MOV R7, RZ, RZ, -R7 ;  /* 0x000000ffff077224 */ /* 0x000fc600078e0a07 */
        /* <DEDUP_REMOVED lines=20> */
.L_x_14705:
[----:B---3--:R-:W-:Y:S02]  /*162c0*/  ISETP.NE.AND P0, PT, R14, RZ, PT ;  /* 0x000000ff0e00720c */ /* 0x008fe40003f05270 */
[----:B------:R-:W-:-:S11]  /*162d0*/  PLOP3.LUT P6, PT, PT, PT, PT, 0x8, 0x0 ;  /* 0x000000000000781c */ /* 0x000fd60003fce170 */
[----:B------:R-:W-:Y:S05]  /*162e0*/  @P0 BRA `(.L_x_14529) ;  /* 0x00000000000c0947 */ /* 0x000fea0003800000 */
[----:B------:R-:W-:-:S03]  /*162f0*/  UMOV UR4, 0xffffffff ;  /* 0xffffffff00047882 */ /* 0x000fc60000000000 */
[----:B------:R-:W-:Y:S05]  /*16300*/  BRA.DIV UR4, `(.L_x_14530) ;  /* 0x0000007204847947 */ /* 0x000fea000b800000 */
[----:B------:R-:W-:-:S13]  /*16310*/  ELECT P6, URZ, PT ;  /* 0x00000000003f782f */ /* 0x000fda00038c0000 */
.L_x_14529:
        /* <DEDUP_REMOVED lines=9> */
.L_x_14708:
[----:B------:R-:W-:Y:S05]  /*163b0*/  BSYNC B1 ;  /* 0x0000000000017941 */ /* 0x000fea0003800000 */
.L_x_14531:
[----:B------:R-:W-:Y:S04]  /*163c0*/  BSSY B1, `(.L_x_14533) ;  /* 0x000007b000017945 */ /* 0x000fe80003800000 */
[----:B------:R-:W-:Y:S05]  /*163d0*/  @!P6 BRA `(.L_x_14534) ;  /* 0x0000000400e4e947 */ /* 0x000fea0003800000 */
[----:B0-----:R-:W-:Y:S01]  /*163e0*/  IMAD R3, R23, 0x8, R22 ;  /* 0x0000000817037824 */ /* 0x001fe200078e0216 */
[----:B------:R-:W-:Y:S01]  /*163f0*/  SHF.L.U32 R8, R26, 0x1f, RZ ;  /* 0x0000001f1a087819 */ /* 0x000fe200000006ff */
[----:B------:R-:W0:Y:S01]  /*16400*/  S2R R9, SR_TID.X ;  /* 0x0000000000097919 */ /* 0x000e220000002100 */
[----:B------:R-:W-:Y:S02]  /*16410*/  BSSY B2, `(.L_x_14535) ;  /* 0x0000005000027945 */ /* 0x000fe40003800000 */
[----:B------:R-:W2:Y:S01]  /*16420*/  SYNCS.PHASECHK.TRANS64.TRYWAIT P0, [R3+URZ+0x228a0], R8 ;  /* 0x0228a008030075a7 */ /* 0x000ea2000800017f */
[----:B0-----:R-:W-:-:S04]  /*16430*/  LOP3.LUT R9, R9, 0x7f, RZ, 0xc0, !PT ;  /* 0x0000007f09097812 */ /* 0x001fc800078ec0ff */
[----:B------:R-:W-:Y:S01]  /*16440*/  ISETP.NE.AND P1, PT, R9, RZ, PT ;  /* 0x000000ff0900720c */ /* 0x000fe20003f25270 */
[----:B--2---:R-:W-:-:S12]  /*16450*/  @!P0 BRA `(.L_x_14536) ;  /* 0x0000007000648947 */ /* 0x004fd80003800000 */
.L_x_14709:
[----:B------:R-:W-:Y:S05]  /*16460*/  BSYNC B2 ;  /* 0x0000000000027941 */ /* 0x000fea0003800000 */
.L_x_14535:
        /* <DEDUP_REMOVED lines=9> */
.L_x_14538:
[----:B------:R-:W-:Y:S05]  /*16500*/  BSYNC B2 ;  /* 0x0000000000027941 */ /* 0x000fea0003800000 */
.L_x_14537:
[----:B------:R-:W-:Y:S01]  /*16510*/  IMAD.MOV.U32 R14, RZ, RZ, RZ ;  /* 0x000000ffff0e7224 */ /* 0x000fe200078e00ff */
[----:B------:R-:W-:Y:S01]  /*16520*/  UIADD3 UR4, UP0, UR38, 0x570, URZ ;  /* 0x0000057026047890 */ /* 0x000fe2000ff1e03f */
[----:B------:R-:W-:Y:S01]  /*16530*/  IMAD R9, R2, 0x60, R0 ;  /* 0x0000006002097824 */ /* 0x000fe200078e0200 */
[----:B------:R-:W-:Y:S01]  /*16540*/  PLOP3.LUT P0, PT, PT, PT, PT, 0x80, 0x0 ;  /* 0x000000000000781c */ /* 0x000fe20003f0f070 */
[----:B-1----:R-:W-:Y:S01]  /*16550*/  IMAD R10, R23, 0x3000, R22 ;  /* 0x00003000170a7824 */ /* 0x002fe200078e0216 */
[----:B------:R-:W-:Y:S01]  /*16560*/  R2UR UR10, R14 ;  /* 0x000000000e0a72ca */ /* 0x000fe200000e0000 */
[----:B------:R-:W-:Y:S01]  /*16570*/  VIADD R9, R9, 0xffffffa0 ;  /* 0xffffffa009097836 */ /* 0x000fe20000000000 */
[----:B------:R-:W-:Y:S01]  /*16580*/  UIADD3.X UR5, URZ, UR39, URZ, UP0, !UPT ;  /* 0x000000273f057290 */ /* 0x000fe200087fe43f */
[----:B------:R-:W-:Y:S01]  /*16590*/  VIADD R10, R10, 0x1c400 ;  /* 0x0001c4000a0a7836 */ /* 0x000fe20000000000 */
[----:B------:R-:W-:Y:S01]  /*165a0*/  UMOV UR6, 0x0 ;  /* 0x0000000000067882 */ /* 0x000fe20000000000 */
[----:B------:R-:W-:Y:S01]  /*165b0*/  VIADD R11, R3, 0x22890 ;  /* 0x00022890030b7836 */ /* 0x000fe20000000000 */
[----:B------:R-:W-:-:S09]  /*165c0*/  UMOV UR7, 0x12f00000 ;  /* 0x12f0000000077882 */ /* 0x000fd20000000000 */
.L_x_14539:
        /* <DEDUP_REMOVED lines=13> */
.L_x_14710:
[----:B------:R-:W-:Y:S05]  /*166a0*/  BSYNC B2 ;  /* 0x0000000000027941 */ /* 0x000fea0003800000 */
.L_x_14540:
[----:B------:R-:W-:Y:S01]  /*166b0*/  BSSY B2, `(.L_x_14542) ;  /* 0x000000b000027945 */ /* 0x000fe20003800000 */
[----:B------:R-:W-:Y:S01]  /*166c0*/  IMAD.MOV.U32 R12, RZ, RZ, 0x0 ;  /* 0x00000000ff0c7424 */ /* 0x000fe200078e00ff */
[----:B------:R-:W-:Y:S02]  /*166d0*/  MOV R13, 0x12f00000 ;  /* 0x12f00000000d7802 */ /* 0x000fe40000000f00 */
[----:B------:R-:W-:Y:S05]  /*166e0*/  @P1 BRA `(.L_x_14543) ;  /* 0x00000000001c1947 */ /* 0x000fea0003800000 */
[----:B------:R-:W2:Y:S01]  /*166f0*/  S2R R10, SR_TID.X ;  /* 0x00000000000a7919 */ /* 0x000ea20000002100 */
[----:B01----:R-:W-:-:S04]  /*16700*/  IMAD.MOV.U32 R8, RZ, RZ, 0xc000 ;  /* 0x0000c000ff087424 */ /* 0x003fc800078e00ff */
[----:B------:R3:W-:Y:S01]  /*16710*/  SYNCS.ARRIVE.TRANS64 RZ, [R3+URZ+0x228b0], R8 ;  /* 0x0228b00803ff79a7 */ /* 0x0007e2000800003f */
[----:B--2---:R-:W-:-:S04]  /*16720*/  LOP3.LUT R10, R10, 0x1f, RZ, 0xc0, !PT ;  /* 0x0000001f0a0a7812 */ /* 0x004fc800078ec0ff */
[----:B------:R-:W-:-:S13]  /*16730*/  ISETP.NE.AND P0, PT, R10, RZ, PT ;  /* 0x000000ff0a00720c */ /* 0x000fda0003f05270 */
[----:B---3--:R-:W-:Y:S05]  /*16740*/  @!P0 BRA `(.L_x_14543) ;  /* 0x0000000000048947 */ /* 0x008fea0003800000 */
[----:B------:R-:W-:Y:S01]  /*16750*/  BPT.TRAP 0x1 ;  /* 0x000000040000795c */ /* 0x000fe20000300000 */
.L_x_14543:
[----:B------:R-:W-:Y:S05]  /*16760*/  BSYNC B2 ;  /* 0x0000000000027941 */ /* 0x000fea0003800000 */
.L_x_14542:
        /* <DEDUP_REMOVED lines=9> */
.L_x_14544:
        /* <DEDUP_REMOVED lines=15> */
.L_x_14545:
        /* <DEDUP_REMOVED lines=15> */
.L_x_14546:
        /* <DEDUP_REMOVED lines=15> */
.L_x_14547:
        /* <DEDUP_REMOVED lines=10> */
.L_x_14534:
[----:B------:R-:W-:Y:S05]  /*16b70*/  BSYNC B1 ;  /* 0x0000000000017941 */ /* 0x000fea0003800000 */
.L_x_14533:
        /* <DEDUP_REMOVED lines=9> */
.L_x_14563:
        /* <DEDUP_REMOVED lines=11> */
.L_x_14711:
[----:B------:R-:W-:Y:S05]  /*16cc0*/  BSYNC B2 ;  /* 0x0000000000027941 */ /* 0x000fea0003800000 */
.L_x_14550:
        /* <DEDUP_REMOVED lines=9> */
.L_x_14553:
[----:B------:R-:W-:Y:S05]  /*16d60*/  BSYNC B2 ;  /* 0x0000000000027941 */ /* 0x000fea0003800000 */
.L_x_14552:
        /* <DEDUP_REMOVED lines=10> */
[----:B------:R-:W-:-:S10]  /*16e10*/  UMOV UR7, 0x12f00000 ;  /* 0x12f0000000077882 */ /* 0x000fd40000000000 */
.L_x_14554:
        /* <DEDUP_REMOVED lines=13> */
.L_x_14712:
[----:B------:R-:W-:Y:S05]  /*16ef0*/  BSYNC B2 ;  /* 0x0000000000027941 */ /* 0x000fea0003800000 */
.L_x_14555:
        /* <DEDUP_REMOVED lines=11> */
.L_x_14558:
[----:B------:R-:W-:Y:S05]  /*16fb0*/  BSYNC B2 ;  /* 0x0000000000027941 */ /* 0x000fea0003800000 */
.L_x_14557:
[----:B------:R-:W-:Y:S01]  /*16fc0*/  R2UR UR6, R2 ;  /* 0x00000000020672ca */ /* 0x000fe200000e0000 */
[----:B------:R-:W-:Y:S01]  /*16fd0*/  IMAD R9, R23, 0xc000, R22 ;  /* 0x0000c00017097824 */ /* 0x000fe200078e0216 */
[----:B------:R-:W-:Y:S01]  /*16fe0*/  R2UR UR7, R3 ;  /* 0x00000000030772ca */ /* 0x000fe200000e0000 */
[----:B------:R-:W-:Y:S01]  /*16ff0*/  UIADD3 UR4, UP0, UR38, 0x670, URZ ;  /* 0x0000067026047890 */ /* 0x000fe2000ff1e03f */
[----:B------:R-:W-:Y:S01]  /*17000*/  R2UR UR10, R12 ;  /* 0x000000000c0a72ca */ /* 0x000fe200000e0000 */
[----:B------:R-:W-:Y:S01]  /*17010*/  VIADD R12, R9, 0x400 ;  /* 0x00000400090c7836 */ /* 0x000fe20000000000 */
[----:B------:R-:W-:Y:S01]  /*17020*/  PLOP3.LUT P1, PT, PT, PT, PT, 0x80, 0x0 ;  /* 0x000000000000781c */ /* 0x000fe20003f2f070 */
[----:B------:R-:W-:Y:S01]  /*17030*/  UIADD3.X UR5, URZ, UR39, URZ, UP0, !UPT ;  /* 0x000000273f057290 */ /* 0x000fe200087fe43f */
[----:B------:R-:W-:-:S11]  /*17040*/  IADD3 R8, R8, 0x228b0, RZ ;  /* 0x000228b008087810 */ /* 0x000fd60007ffe0ff */
.L_x_14559:
        /* <DEDUP_REMOVED lines=15> */
.L_x_14560:
        /* <DEDUP_REMOVED lines=15> */
.L_x_14561:
        /* <DEDUP_REMOVED lines=15> */
.L_x_14562:
        /* <DEDUP_REMOVED lines=10> */
.L_x_14549:
[----:B------:R-:W-:Y:S05]  /*173c0*/  BSYNC B1 ;  /* 0x0000000000017941 */ /* 0x000fea0003800000 */
.L_x_14548:
[----:B------:R-:W-:Y:S01]  /*173d0*/  ISETP.GT.AND P2, PT, R11, R7, PT ;  /* 0x000000070b00720c */ /* 0x000fe20003f44270 */
[----:B------:R-:W-:Y:S02]  /*173e0*/  VIADD R23, R23, 0x1 ;  /* 0x0000000117177836 */ /* 0x000fe40000000000 */
[----:B------:R-:W-:-:S03]  /*173f0*/  VIADD R11, R11, 0xffffffff ;  /* 0xffffffff0b0b7836 */ /* 0x000fc60000000000 */
[----:B------:R-:W-:-:S04]  /*17400*/  ISETP.NE.AND P1, PT, R23, 0x2, PT ;  /* 0x000000021700780c */ /* 0x000fc80003f25270 */
[----:B------:R-:W-:Y:S02]  /*17410*/  SEL R2, RZ, 0x1, P1 ;  /* 0x00000001ff027807 */ /* 0x000fe40000800000 */
[----:B------:R-:W-:Y:S02]  /*17420*/  SEL R23, R23, RZ, P1 ;  /* 0x000000ff17177207 */ /* 0x000fe40000800000 */
[----:B------:R-:W-:Y:S01]  /*17430*/  LOP3.LUT R26, R26, R2, RZ, 0x3c, !PT ;  /* 0x000000021a1a7212 */ /* 0x000fe200078e3cff */
[----:B------:R-:W-:Y:S06]  /*17440*/  @P2 BRA `(.L_x_14563) ;  /* 0xfffffff400f02947 */ /* 0x000fec000383ffff */
.L_x_14527:
[----:B------:R-:W-:Y:S05]  /*17450*/  BSYNC B0 ;  /* 0x0000000000007941 */ /* 0x000fea0003800000 */
.L_x_14526:
        /* <DEDUP_REMOVED lines=35> */
.L_x_14565:
        /* <DEDUP_REMOVED lines=14> */
[----:B-1----:R-:W-:Y:S02]  /*17770*/  IMAD.U32 R10, RZ, RZ, UR4 ;  /* 0x00000004ff0a7e24 */ /* 0x002fe4000f8e00ff */
[----:B------:R-:W-:Y:S02]  /*17780*/  IMAD.U32 R11, RZ, RZ, UR5 ;  /* 0x00000005ff0b7e24 */ /* 0x000fe4000f8e00ff */
[----:B------:R-:W-:Y:S02]  /*17790*/  IMAD.MOV.U32 R8, RZ, RZ, 0x70 ;  /* 0x00000070ff087424 */ /* 0x000fe400078e00ff */
[----:B------:R-:W-:-:S07]  /*177a0*/  IMAD.MOV.U32 R12, RZ, RZ, 0x1 ;  /* 0x00000001ff0c7424 */ /* 0x000fce00078e00ff */
[----:B------:R-:W-:-:S07]  /*177b0*/  LEPC R20, `(.L_x_14568) ;  /* 0x000000001014794e */ /* 0x000fce0000000000 */
[----:B0-----:R-:W-:Y:S05]  /*177c0*/  CALL.ABS.NOINC R2 ;  /* 0x0000000002007343 */ /* 0x001fea0003c00000 */
.L_x_14568:
[----:B------:R-:W-:Y:S05]  /*177d0*/  BSYNC B6 ;  /* 0x0000000000067941 */ /* 0x000fea0003800000 */
.L_x_14567:
        /* <DEDUP_REMOVED lines=20> */
.L_x_14571:
[----:B------:R0:W1:Y:S01]  /*17920*/  LDC.64 R2, c[0x4][R33] ;  /* 0x0100000021027b82 */ /* 0x0000620000000a00 */
[----:B------:R-:W-:Y:S01]  /*17930*/  ULDC.64 UR4, c[0x4][0xf0] ;  /* 0x01003c0000047ab9 */ /* 0x000fe20000000a00 */
[----:B------:R-:W-:Y:S01]  /*17940*/  ULDC.64 UR6, c[0x4][0xf8] ;  /* 0x01003e0000067ab9 */ /* 0x000fe20000000a00 */
[----:B------:R-:W-:Y:S01]  /*17950*/  ULDC.64 UR8, c[0x4][0x18] ;  /* 0x0100060000087ab9 */ /* 0x000fe20000000a00 */
        /* <DEDUP_REMOVED lines=10> */
[----:B-1----:R-:W-:Y:S05]  /*17a00*/  CALL.ABS.NOINC R2 ;  /* 0x0000000002007343 */ /* 0x002fea0003c00000 */
.L_x_14570:
[----:B------:R-:W-:Y:S05]  /*17a10*/  BSYNC B6 ;  /* 0x0000000000067941 */ /* 0x000fea0003800000 */
.L_x_14569:
[----:B------:R-:W-:Y:S01]  /*17a20*/  ULDC.64 UR4, c[0x0][0x9f8] ;  /* 0x00027e0000047ab9 */ /* 0x000fe20000000a00 */
[----:B-1----:R-:W2:Y:S01]  /*17a30*/  LDL.LU R10, [R1] ;  /* 0x00000000010a7983 */ /* 0x002ea20000300800 */
[----:B------:R-:W-:Y:S01]  /*17a40*/  ISETP.NE.U32.AND P0, PT, RZ, UR4, PT ;  /* 0x00000004ff007c0c */ /* 0x000fe2000bf05070 */
[----:B------:R-:W0:Y:S01]  /*17a50*/  LDC R9, c[0x0][0x430] ;  /* 0x00010c00ff097b82 */ /* 0x000e220000000800 */
[----:B------:R-:W1:Y:S02]  /*17a60*/  S2R R20, SR_TID.X ;  /* 0x0000000000147919 */ /* 0x000e640000002100 */
[----:B------:R-:W-:-:S13]  /*17a70*/  ISETP.NE.AND.EX P0, PT, RZ, UR5, PT, P0 ;  /* 0x00000005ff007c0c */ /* 0x000fda000bf05300 */
[----:B------:R-:W-:Y:S01]  /*17a80*/  @P0 IADD3 R2, P1, R27, UR4, RZ ;  /* 0x000000041b020c10 */ /* 0x000fe2000ff3e0ff */
[----:B------:R-:W-:Y:S01]  /*17a90*/  VIADD R0, R35, 0xffffffff ;  /* 0xffffffff23007836 */ /* 0x000fe20000000000 */
[----:B------:R-:W3:Y:S01]  /*17aa0*/  S2R R11, SR_TID.X ;  /* 0x00000000000b7919 */ /* 0x000ee20000002100 */
[----:B------:R-:W-:Y:S01]  /*17ab0*/  ULDC UR4, c[0x0][0x2f4] ;  /* 0x0000bd0000047ab9 */ /* 0x000fe20000000800 */
[----:B------:R-:W-:Y:S02]  /*17ac0*/  @P0 IADD3.X R3, R31, UR5, RZ, P1, !PT ;  /* 0x000000051f030c10 */ /* 0x000fe40008ffe4ff */
[----:B-1----:R-:W-:-:S03]  /*17ad0*/  LOP3.LUT R20, R20, 0x7f, RZ, 0xc0, !PT ;  /* 0x0000007f14147812 */ /* 0x002fc600078ec0ff */
[----:B------:R1:W4:Y:S01]  /*17ae0*/  @P0 LDG.E R28, desc[UR40][R2.64] ;  /* 0x00000028021c0981 */ /* 0x000322000c1e1900 */
[----:B0-----:R-:W-:Y:S01]  /*17af0*/  ISETP.NE.AND P1, PT, R9, 0x1, PT ;  /* 0x000000010900780c */ /* 0x001fe20003f25270 */
[----:B------:R-:W-:Y:S01]  /*17b00*/  IMAD.MOV.U32 R35, RZ, RZ, RZ ;  /* 0x000000ffff237224 */ /* 0x000fe200078e00ff */
[----:B------:R-:W-:Y:S01]  /*17b10*/  SHF.R.U32.HI R21, RZ, 0x3, R20 ;  /* 0x00000003ff157819 */ /* 0x000fe20000011614 */
[----:B------:R-:W-:Y:S01]  /*17b20*/  ULDC UR5, c[0x0][0x320] ;  /* 0x0000c80000057ab9 */ /* 0x000fe20000000800 */
[----:B------:R-:W0:Y:S09]  /*17b30*/  S2R R20, SR_TID.X ;  /* 0x0000000000147919 */ /* 0x000e320000002100 */
[----:B------:R-:W3:Y:S08]  /*17b40*/  @P1 LDC R5, c[0x0][0x434] ;  /* 0x00010d00ff051b82 */ /* 0x000ef00000000800 */
[----:B-1----:R-:W1:Y:S01]  /*17b50*/  @P1 LDC R2, c[0x0][0x438] ;  /* 0x00010e00ff021b82 */ /* 0x002e620000000800 */
[----:B0-----:R-:W-:-:S05]  /*17b60*/  IMAD.SHL.U32 R20, R20, 0x10, RZ ;  /* 0x0000001014147824 */ /* 0x001fca00078e00ff */
[----:B------:R-:W-:-:S05]  /*17b70*/  LOP3.LUT R20, R21, 0x70, R20, 0xf8, !PT ;  /* 0x0000007015147812 */ /* 0x000fca00078ef814 */
[----:B------:R-:W-:-:S05]  /*17b80*/  IMAD R7, R0, 0x60, R20 ;  /* 0x0000006000077824 */ /* 0x000fca00078e0214 */
[C---:B------:R-:W-:Y:S01]  /*17b90*/  ISETP.GE.AND P0, PT, R7.reuse, R32, PT ;  /* 0x000000200700720c */ /* 0x040fe20003f06270 */
[----:B------:R-:W-:-:S03]  /*17ba0*/  IMAD.IADD R36, R7, 0x1, R30 ;  /* 0x0000000107247824 */ /* 0x000fc600078e021e */
[----:B------:R-:W-:Y:S01]  /*17bb0*/  ISETP.GT.U32.OR P0, PT, R20, 0x5f, P0 ;  /* 0x0000005f1400780c */ /* 0x000fe20000704470 */
[----:B---3--:R-:W-:-:S04]  /*17bc0*/  @P1 IMAD.HI.U32 R3, R36, R5, RZ ;  /* 0x0000000524031227 */ /* 0x008fc800078e00ff */
[----:B------:R-:W-:Y:S01]  /*17bd0*/  IMAD.MOV.U32 R8, RZ, RZ, R36 ;  /* 0x000000ffff087224 */ /* 0x000fe200078e0024 */
[----:B-1----:R-:W-:-:S07]  /*17be0*/  @P1 SHF.R.U32.HI R8, RZ, R2, R3 ;  /* 0x00000002ff081219 */ /* 0x002fce0000011603 */
[----:B------:R-:W0:Y:S08]  /*17bf0*/  @!P0 LDC.64 R2, c[0x0][0x428] ;  /* 0x00010a00ff028b82 */ /* 0x000e300000000a00 */
[----:B------:R-:W1:Y:S01]  /*17c00*/  @!P0 LDC.64 R4, c[0x0][0x418] ;  /* 0x00010600ff048b82 */ /* 0x000e620000000a00 */
[--C-:B------:R-:W-:Y:S01]  /*17c10*/  @!P0 SHF.R.S32.HI R7, RZ, 0x1f, R8.reuse ;  /* 0x0000001fff078819 */ /* 0x100fe20000011408 */
[----:B------:R-:W-:-:S02]  /*17c20*/  @!P0 IMAD.MOV.U32 R6, RZ, RZ, R8 ;  /* 0x000000ffff068224 */ /* 0x000fc400078e0008 */
[----:B------:R-:W-:-:S05]  /*17c30*/  IMAD.SHL.U32 R11, R11, 0x8, RZ ;  /* 0x000000080b0b7824 */ /* 0x000fca00078e00ff */
[----:B------:R-:W-:Y:S01]  /*17c40*/  LOP3.LUT R11, R11, 0x38, RZ, 0xc0, !PT ;  /* 0x000000380b0b7812 */ /* 0x000fe200078ec0ff */
[----:B------:R-:W-:Y:S01]  /*17c50*/  UMOV UR6, 0xffffffff ;  /* 0xffffffff00067882 */ /* 0x000fe20000000000 */
[----:B----4-:R-:W-:Y:S01]  /*17c60*/  SHF.R.S32.HI R33, RZ, 0x1f, R28 ;  /* 0x0000001fff217819 */ /* 0x010fe2000001141c */
        /* <DEDUP_REMOVED lines=9> */
[----:B------:R-:W-:Y:S02]  /*17d00*/  ISETP.GE.AND P1, PT, R11, UR4, PT ;  /* 0x000000040b007c0c */ /* 0x000fe4000bf26270 */
[----:B--2---:R-:W-:-:S08]  /*17d10*/  LOP3.LUT R10, R10, 0xffffffdf, RZ, 0xc0, !PT ;  /* 0xffffffdf0a0a7812 */ /* 0x004fd000078ec0ff */
        /* <DEDUP_REMOVED lines=17> */
[----:B------:R-:W-:-:S04]  /*17e30*/  @P0 LOP3.LUT R10, R10, 0x10, RZ, 0xfc, !PT ;  /* 0x000000100a0a0812 */ /* 0x000fc800078efcff */
[----:B------:R-:W-:-:S04]  /*17e40*/  LOP3.LUT R10, R10, 0xfffffffd, RZ, 0xc0, !PT ;  /* 0xfffffffd0a0a7812 */ /* 0x000fc800078ec0ff */
[----:B------:R-:W-:-:S05]  /*17e50*/  @P1 LOP3.LUT R10, R10, 0x2, RZ, 0xfc, !PT ;  /* 0x000000020a0a1812 */ /* 0x000fca00078efcff */
[----:B------:R0:W-:Y:S01]  /*17e60*/  STL [R1], R10 ;  /* 0x0000000a01007387 */ /* 0x0001e20000100800 */
[----:B------:R-:W-:-:S04]  /*17e70*/  IMAD.MOV R2, RZ, RZ, -R8 ;  /* 0x000000ffff027224 */ /* 0x000fc800078e0a08 */
[----:B------:R-:W-:Y:S01]  /*17e80*/  IMAD R36, R9, R2, R36 ;  /* 0x0000000209247224 */ /* 0x000fe200078e0224 */
[----:B------:R-:W-:Y:S06]  /*17e90*/  BRA.DIV UR6, `(.L_x_14572) ;  /* 0x0000005a06247947 */ /* 0x000fec000b800000 */
.L_x_14715:
[----:B------:R-:W-:Y:S01]  /*17ea0*/  LOP3.LUT R3, R37, 0x2, RZ, 0xfc, !PT ;  /* 0x0000000225037812 */ /* 0x000fe200078efcff */
[----:B------:R-:W-:Y:S01]  /*17eb0*/  IMAD.MOV.U32 R2, RZ, RZ, R10 ;  /* 0x000000ffff027224 */ /* 0x000fe200078e000a */
[----:B------:R-:W-:Y:S02]  /*17ec0*/  SEL R7, RZ, 0x1, P0 ;  /* 0x00000001ff077807 */ /* 0x000fe40000000000 */
[----:B------:R-:W-:Y:S02]  /*17ed0*/  ISETP.NE.AND P0, PT, R3, 0x3, PT ;  /* 0x000000030300780c */ /* 0x000fe40003f05270 */
[----:B------:R-:W-:Y:S02]  /*17ee0*/  LOP3.LUT R2, R2, 0xffffffbf, RZ, 0xc0, !PT ;  /* 0xffffffbf02027812 */ /* 0x000fe400078ec0ff */
[----:B------:R-:W-:-:S09]  /*17ef0*/  SHF.R.S32.HI R27, RZ, 0x1f, R18 ;  /* 0x0000001fff1b7819 */ /* 0x000fd20000011412 */
[----:B------:R-:W-:-:S05]  /*17f00*/  @P0 LOP3.LUT R2, R2, 0x40, RZ, 0xfc, !PT ;  /* 0x0000004002020812 */ /* 0x000fca00078efcff */
[----:B------:R1:W-:Y:S01]  /*17f10*/  STL [R1], R2 ;  /* 0x0000000201007387 */ /* 0x0003e20000100800 */
[----:B------:R-:W-:Y:S05]  /*17f20*/  @!P0 BRA `(.L_x_14573) ;  /* 0x0000000000048947 */ /* 0x000fea0003800000 */
[----:B------:R-:W-:Y:S01]  /*17f30*/  BPT.TRAP 0x1 ;  /* 0x000000040000795c */ /* 0x000fe20000300000 */
.L_x_14573:
[----:B------:R-:W-:Y:S01]  /*17f40*/  IMAD R32, R0, -0x60, R32 ;  /* 0xffffffa000207824 */ /* 0x000fe200078e0220 */
[----:B------:R-:W-:Y:S01]  /*17f50*/  SHF.L.U32 R0, R25, 0x1f, RZ ;  /* 0x0000001f19007819 */ /* 0x000fe200000006ff */
[----:B------:R-:W-:Y:S01]  /*17f60*/  IMAD R31, R24, 0x8, R22 ;  /* 0x00000008181f7824 */ /* 0x000fe200078e0216 */
[----:B------:R-:W-:Y:S03]  /*17f70*/  BSSY B0, `(.L_x_14574) ;  /* 0x0000003000007945 */ /* 0x000fe60003800000 */
[----:B------:R-:W2:Y:S02]  /*17f80*/  SYNCS.PHASECHK.TRANS64.TRYWAIT P0, [R31+URZ+0x22840], R0 ;  /* 0x022840001f0075a7 */ /* 0x000ea4000800017f */
[----:B--2---:R-:W-:Y:S05]  /*17f90*/  @!P0 BRA `(.L_x_14575) ;  /* 0x0000005800188947 */ /* 0x004fea0003800000 */
.L_x_14716:
[----:B------:R-:W-:Y:S05]  /*17fa0*/  BSYNC B0 ;  /* 0x0000000000007941 */ /* 0x000fea0003800000 */
.L_x_14574:
[----:B-1----:R-:W3:Y:S01]  /*17fb0*/  LDL R2, [R1] ;  /* 0x0000000001027983 */ /* 0x002ee20000100800 */
[----:B--2---:R-:W-:Y:S01]  /*17fc0*/  SHF.R.S32.HI R0, RZ, 0x1f, R36 ;  /* 0x0000001fff007819 */ /* 0x004fe20000011424 */
[----:B------:R-:W-:Y:S01]  /*17fd0*/  ULDC.64 UR4, c[0x0][0x300] ;  /* 0x0000c00000047ab9 */ /* 0x000fe20000000a00 */
[----:B0----5:R-:W-:Y:S01]  /*17fe0*/  SHF.R.S32.HI R4, RZ, 0x1f, R35 ;  /* 0x0000001fff047819 */ /* 0x021fe20000011423 */
[----:B------:R-:W0:Y:S02]  /*17ff0*/  S2R R8, SR_TID.X ;  /* 0x0000000000087919 */ /* 0x000e240000002100 */
[----:B------:R1:W-:Y:S04]  /*18000*/  STL [R1+0x28], R0 ;  /* 0x0000280001007387 */ /* 0x0003e80000100800 */
[----:B------:R2:W-:Y:S01]  /*18010*/  STL [R1+0x2c], R4 ;  /* 0x00002c0401007387 */ /* 0x0005e20000100800 */
[----:B-1----:R-:W-:-:S04]  /*18020*/  IMAD R0, R0, UR4, RZ ;  /* 0x0000000400007c24 */ /* 0x002fc8000f8e02ff */
[----:B------:R-:W-:Y:S02]  /*18030*/  IMAD R0, R36, UR5, R0 ;  /* 0x0000000524007c24 */ /* 0x000fe4000f8e0200 */
[----:B0-----:R-:W-:-:S05]  /*18040*/  IMAD.SHL.U32 R8, R8, 0x8, RZ ;  /* 0x0000000808087824 */ /* 0x001fca00078e00ff */
[----:B------:R-:W-:Y:S02]  /*18050*/  LOP3.LUT R8, R8, 0x38, RZ, 0xc0, !PT ;  /* 0x0000003808087812 */ /* 0x000fe400078ec0ff */
[----:B---3--:R-:W-:Y:S01]  /*18060*/  LOP3.LUT P2, RZ, R2, 0x1, RZ, 0xc0, !PT ;  /* 0x0000000102ff7812 */ /* 0x008fe2000784c0ff */
[----:B------:R-:W-:Y:S01]  /*18070*/  IMAD.WIDE.U32 R2, R36, UR4, RZ ;  /* 0x0000000424027c25 */ /* 0x000fe2000f8e00ff */
[----:B------:R-:W-:-:S03]  /*18080*/  ULDC.64 UR4, c[0x0][0x310] ;  /* 0x0000c40000047ab9 */ /* 0x000fc60000000a00 */
[----:B------:R-:W-:Y:S02]  /*18090*/  IMAD.IADD R3, R3, 0x1, R0 ;  /* 0x0000000103037824 */ /* 0x000fe400078e0200 */
[----:B------:R-:W-:Y:S02]  /*180a0*/  IMAD R0, R4, UR4, RZ ;  /* 0x0000000404007c24 */ /* 0x000fe4000f8e02ff */
[----:B--2---:R-:W0:Y:S01]  /*180b0*/  S2R R4, SR_TID.X ;  /* 0x0000000000047919 */ /* 0x004e220000002100 */
        /* <DEDUP_REMOVED lines=11> */
[----:B------:R-:W-:Y:S01]  /*18170*/  LEA R0, P0, R2, UR4, 0x1 ;  /* 0x0000000402007c11 */ /* 0x000fe2000f8008ff */
[----:B------:R-:W-:Y:S01]  /*18180*/  IMAD.IADD R32, R32, 0x1, -R5 ;  /* 0x0000000120207824 */ /* 0x000fe200078e0a05 */
[----:B------:R-:W-:Y:S01]  /*18190*/  UMOV UR4, 0xffffffff ;  /* 0xffffffff00047882 */ /* 0x000fe20000000000 */
        /* <DEDUP_REMOVED lines=56> */
.L_x_14730:
        /* <DEDUP_REMOVED lines=10> */
.L_x_14577:
        /* <DEDUP_REMOVED lines=11> */
.L_x_14578:
[----:B------:R1:W5:Y:S01]  /*18670*/  LDL R0, [R1] ;  /* 0x0000000001007983 */ /* 0x0003620000100800 */
[----:B------:R1:W-:Y:S03]  /*18680*/  SYNCS.ARRIVE.TRANS64.A1T0 RZ, [R31+URZ+0x22830], RZ ;  /* 0x022830ff1fff79a7 */ /* 0x0003e6000810003f */
[----:B------:R1:W5:Y:S04]  /*18690*/  LDL.LU R4, [R1+0x18] ;  /* 0x0000180001047983 */ /* 0x0003680000300800 */
[----:B0-----:R1:W5:Y:S02]  /*186a0*/  LDL.LU R3, [R1+0x8] ;  /* 0x0000080001037983 */ /* 0x0013640000300800 */
[----:B------:R-:W-:Y:S05]  /*186b0*/  WARPSYNC.ALL ;  /* 0x0000000000007948 */ /* 0x000fea0003800000 */
[----:B------:R-:W-:Y:S01]  /*186c0*/  ULDC.64 UR4, c[0x0][0xa00] ;  /* 0x0002800000047ab9 */ /* 0x000fe20000000a00 */
[----:B------:R-:W-:Y:S01]  /*186d0*/  BSSY B6, `(.L_x_14579) ;  /* 0x000002b000067945 */ /* 0x000fe20003800000 */
[----:B------:R-:W-:Y:S01]  /*186e0*/  BAR.SYNC.DEFER_BLOCKING 0x8, 0x180 ;  /* 0x0206000000007b1d */ /* 0x000fe20000010000 */
[C---:B-----5:R-:W-:Y:S02]  /*186f0*/  LOP3.LUT P0, RZ, R0.reuse, 0x4, RZ, 0xc0, !PT ;  /* 0x0000000400ff7812 */ /* 0x060fe4000780c0ff */
[----:B------:R-:W-:-:S02]  /*18700*/  LOP3.LUT P2, RZ, R0, 0x8, RZ, 0xc0, !PT ;  /* 0x0000000800ff7812 */ /* 0x000fc4000784c0ff */
[----:B------:R-:W-:Y:S02]  /*18710*/  SEL R2, RZ, 0x4, P0 ;  /* 0x00000004ff027807 */ /* 0x000fe40000000000 */
[----:B------:R-:W-:Y:S02]  /*18720*/  ISETP.NE.U32.AND P0, PT, RZ, UR4, PT ;  /* 0x00000004ff007c0c */ /* 0x000fe4000bf05070 */
[----:B------:R-:W-:Y:S02]  /*18730*/  LOP3.LUT P1, RZ, R0, 0x2, RZ, 0xc0, !PT ;  /* 0x0000000200ff7812 */ /* 0x000fe4000782c0ff */
[----:B------:R-:W-:Y:S01]  /*18740*/  ISETP.NE.AND.EX P0, PT, RZ, UR5, PT, P0 ;  /* 0x00000005ff007c0c */ /* 0x000fe2000bf05300 */
[----:B------:R-:W-:Y:S01]  /*18750*/  ULDC.64 UR4, c[0x0][0x298] ;  /* 0x0000a60000047ab9 */ /* 0x000fe20000000a00 */
[----:B------:R-:W-:Y:S02]  /*18760*/  SEL R0, RZ, 0x2, P2 ;  /* 0x00000002ff007807 */ /* 0x000fe40001000000 */
[----:B------:R-:W-:-:S02]  /*18770*/  SEL R5, R34, RZ, !P0 ;  /* 0x000000ff22057207 */ /* 0x000fc40004000000 */
[----:B------:R-:W-:Y:S02]  /*18780*/  IADD3 R0, R2, R0, R7 ;  /* 0x0000000002007210 */ /* 0x000fe40007ffe007 */
[----:B------:R-:W-:Y:S01]  /*18790*/  SEL R34, RZ, 0x8, P1 ;  /* 0x00000008ff227807 */ /* 0x000fe20000800000 */
[----:B------:R0:W-:Y:S01]  /*187a0*/  STL [R1+0x20], R5 ;  /* 0x0000200501007387 */ /* 0x0001e20000100800 */
[----:B------:R-:W-:-:S03]  /*187b0*/  SEL R2, R4, RZ, !P0 ;  /* 0x000000ff04027207 */ /* 0x000fc60004000000 */
[----:B------:R-:W-:Y:S01]  /*187c0*/  IMAD.IADD R34, R0, 0x1, R34 ;  /* 0x0000000100227824 */ /* 0x000fe200078e0222 */
[----:B------:R-:W-:Y:S01]  /*187d0*/  SHF.R.S32.HI R0, RZ, 0x1f, R3 ;  /* 0x0000001fff007819 */ /* 0x000fe20000011403 */
[----:B------:R2:W-:Y:S04]  /*187e0*/  STL [R1+0x30], R2 ;  /* 0x0000300201007387 */ /* 0x0005e80000100800 */
[----:B------:R-:W-:Y:S02]  /*187f0*/  IMAD R0, R0, UR4, RZ ;  /* 0x0000000400007c24 */ /* 0x000fe4000f8e02ff */
[----:B0-----:R-:W-:-:S04]  /*18800*/  IMAD.WIDE.U32 R4, R3, UR4, RZ ;  /* 0x0000000403047c25 */ /* 0x001fc8000f8e00ff */
[----:B------:R-:W-:Y:S01]  /*18810*/  IMAD R0, R3, UR5, R0 ;  /* 0x0000000503007c24 */ /* 0x000fe2000f8e0200 */
[----:B------:R0:W-:Y:S01]  /*18820*/  STL.64 [R1+0x18], R4 ;  /* 0x0000180401007387 */ /* 0x0001e20000100a00 */
[----:B--2---:R-:W-:-:S03]  /*18830*/  VIADD R2, R22, 0x18400 ;  /* 0x0001840016027836 */ /* 0x004fc60000000000 */
[----:B------:R-:W-:Y:S02]  /*18840*/  IADD3 R0, R5, R0, RZ ;  /* 0x0000000005007210 */ /* 0x000fe40007ffe0ff */
[----:B------:R-:W-:-:S03]  /*18850*/  LOP3.LUT P0, RZ, R2, 0x3ff, RZ, 0xc0, !PT ;  /* 0x000003ff02ff7812 */ /* 0x000fc6000780c0ff */
[----:B------:R0:W-:Y:S10]  /*18860*/  STL [R1+0x8], R0 ;  /* 0x0000080001007387 */ /* 0x0001f40000100800 */
        /* <DEDUP_REMOVED lines=17> */
.L_x_14580:
[----:B------:R-:W-:Y:S05]  /*18980*/  BSYNC B6 ;  /* 0x0000000000067941 */ /* 0x000fea0003800000 */
.L_x_14579:
        /* <DEDUP_REMOVED lines=8> */
[----:B------:R-:W0:Y:S01]  /*18a10*/  @P0 LDC R6, c[0x0][0x44c] ;  /* 0x00011300ff060b82 */ /* 0x000e220000000800 */
[----:B--2---:R-:W-:Y:S02]  /*18a20*/  IMAD.MOV.U32 R3, RZ, RZ, R0 ;  /* 0x000000ffff037224 */ /* 0x004fe400078e0000 */
[----:B------:R-:W-:Y:S02]  /*18a30*/  IMAD R0, R27, UR4, RZ ;  /* 0x000000041b007c24 */ /* 0x000fe4000f8e02ff */
        /* <DEDUP_REMOVED lines=10> */
[----:B------:R-:W-:Y:S02]  /*18ae0*/  IMAD.IADD R3, R3, 0x1, R0 ;  /* 0x0000000103037824 */ /* 0x000fe400078e0200 */
[----:B------:R-:W4:Y:S01]  /*18af0*/  @P0 LDC R0, c[0x0][0x450] ;  /* 0x00011400ff000b82 */ /* 0x000f220000000800 */
        /* <DEDUP_REMOVED lines=9> */
[----:B----4-:R-:W-:Y:S01]  /*18b90*/  @P0 SHF.R.U32.HI R4, RZ, R0, R6 ;  /* 0x00000000ff040219 */ /* 0x010fe20000011606 */
        /* <DEDUP_REMOVED lines=99> */
.L_x_14747:
[----:B------:R-:W-:-:S04]  /*191d0*/  IADD3 R17, R17, 0x70, RZ ;  /* 0x0000007011117810 */ /* 0x000fc80007ffe0ff */
        /* <DEDUP_REMOVED lines=9> */
.L_x_14582:
        /* <DEDUP_REMOVED lines=18> */
.L_x_14748:
[----:B------:R-:W-:Y:S05]  /*19390*/  BSYNC B0 ;  /* 0x0000000000007941 */ /* 0x000fea0003800000 */
.L_x_14583:
[----:B------:R-:W-:-:S04]  /*193a0*/  LOP3.LUT R0, R37, 0x2, RZ, 0xfc, !PT ;  /* 0x0000000225007812 */ /* 0x000fc800078efcff */
[----:B------:R-:W-:-:S13]  /*193b0*/  ISETP.NE.AND P0, PT, R0, 0x3, PT ;  /* 0x000000030000780c */ /* 0x000fda0003f05270 */
[----:B------:R-:W-:Y:S05]  /*193c0*/  @!P0 BRA `(.L_x_14585) ;  /* 0x0000000000048947 */ /* 0x000fea0003800000 */
[----:B------:R-:W-:Y:S01]  /*193d0*/  BPT.TRAP 0x1 ;  /* 0x000000040000795c */ /* 0x000fe20000300000 */
.L_x_14585:
[----:B------:R-:W-:Y:S01]  /*193e0*/  SHF.L.U32 R0, R25, 0x1f, RZ ;  /* 0x0000001f19007819 */ /* 0x000fe200000006ff */
[----:B------:R-:W-:Y:S03]  /*193f0*/  BSSY B0, `(.L_x_14586) ;  /* 0x0000003000007945 */ /* 0x000fe60003800000 */
[----:B------:R-:W2:Y:S02]  /*19400*/  SYNCS.PHASECHK.TRANS64.TRYWAIT P0, [R31+URZ+0x22860], R0 ;  /* 0x022860001f0075a7 */ /* 0x000ea4000800017f */
[----:B--2---:R-:W-:Y:S05]  /*19410*/  @!P0 BRA `(.L_x_14587) ;  /* 0x0000005400c48947 */ /* 0x004fea0003800000 */
.L_x_14749:
[----:B------:R-:W-:Y:S05]  /*19420*/  BSYNC B0 ;  /* 0x0000000000007941 */ /* 0x000fea0003800000 */
.L_x_14586:
[----:B------:R-:W0:Y:S01]  /*19430*/  LDL.LU R2, [R1+0x28] ;  /* 0x0000280001027983 */ /* 0x000e220000300800 */
[----:B------:R-:W-:-:S03]  /*19440*/  ULDC.64 UR4, c[0x0][0x328] ;  /* 0x0000ca0000047ab9 */ /* 0x000fc60000000a00 */
[----:B------:R-:W2:Y:S01]  /*19450*/  LDL.LU R4, [R1+0x2c] ;  /* 0x00002c0001047983 */ /* 0x000ea20000300800 */
[----:B0-----:R-:W-:-:S04]  /*19460*/  IMAD R3, R2, UR4, RZ ;  /* 0x0000000402037c24 */ /* 0x001fc8000f8e02ff */
[C---:B------:R-:W-:Y:S02]  /*19470*/  IMAD R5, R36.reuse, UR5, R3 ;  /* 0x0000000524057c24 */ /* 0x040fe4000f8e0203 */
[----:B------:R-:W-:Y:S01]  /*19480*/  IMAD.WIDE.U32 R2, R36, UR4, RZ ;  /* 0x0000000424027c25 */ /* 0x000fe2000f8e00ff */
        /* <DEDUP_REMOVED lines=21> */
[----:B------:R-:W2:Y:S01]  /*195e0*/  SHFL.IDX PT, R14, R5, RZ, 0x181f ;  /* 0x00181fff050e7589 */ /* 0x000ea200000e0000 */
[----:B------:R-:W-:Y:S02]  /*195f0*/  ISETP.NE.U32.AND P3, PT, R7, 0x1, PT ;  /* 0x000000010700780c */ /* 0x000fe40003f65070 */
[----:B------:R-:W-:Y:S01]  /*19600*/  LOP3.LUT P1, RZ, R34, 0x4, RZ, 0xc0, !PT ;  /* 0x0000000422ff7812 */ /* 0x000fe2000782c0ff */
[----:B------:R-:W3:Y:S03]  /*19610*/  SHFL.IDX PT, R3, R6, RZ, 0x181f ;  /* 0x00181fff06037589 */ /* 0x000ee600000e0000 */
[----:B------:R-:W-:Y:S01]  /*19620*/  ISETP.LT.OR P4, PT, R32, 0x1, !P1 ;  /* 0x000000012000780c */ /* 0x000fe20004f81670 */
        /* <DEDUP_REMOVED lines=63> */
.L_x_14763:
        /* <DEDUP_REMOVED lines=15> */
.L_x_14589:
        /* <DEDUP_REMOVED lines=11> */
.L_x_14590:
[----:B------:R-:W2:Y:S01]  /*19bc0*/  LDL R2, [R1+0x14] ;  /* 0x0000140001027983 */ /* 0x000ea20000100800 */
[----:B------:R0:W-:Y:S01]  /*19bd0*/  SYNCS.ARRIVE.TRANS64.A1T0 RZ, [R31+URZ+0x22850], RZ ;  /* 0x022850ff1fff79a7 */ /* 0x0001e2000810003f */
[----:B------:R-:W-:Y:S01]  /*19be0*/  BSSY B0, `(.L_x_14591) ;  /* 0x00000e2000007945 */ /* 0x000fe20003800000 */
[----:B--2---:R-:W-:-:S13]  /*19bf0*/  ISETP.GE.AND P0, PT, R2, 0x2, PT ;  /* 0x000000020200780c */ /* 0x004fda0003f06270 */
[----:B0-----:R-:W-:Y:S05]  /*19c00*/  @!P0 BRA `(.L_x_14592) ;  /* 0x0000000c007c8947 */ /* 0x001fea0003800000 */
[----:B------:R-:W-:-:S07]  /*19c10*/  VIADD R10, R2, 0xfffffffe ;  /* 0xfffffffe020a7836 */ /* 0x000fce0000000000 */
.L_x_14605:
[----:B0-----:R-:W0:Y:S01]  /*19c20*/  S2R R2, SR_TID.X ;  /* 0x0000000000027919 */ /* 0x001e220000002100 */
[----:B------:R-:W2:Y:S01]  /*19c30*/  LDC R6, c[0x0][0x430] ;  /* 0x00010c00ff067b82 */ /* 0x000ea20000000800 */
[----:B------:R-:W-:Y:S01]  /*19c40*/  IMAD R7, R10, 0x60, R30 ;  /* 0x000000600a077824 */ /* 0x000fe200078e021e */
[----:B------:R-:W-:Y:S01]  /*19c50*/  LOP3.LUT R12, R37, 0x2, RZ, 0xfc, !PT ;  /* 0x00000002250c7812 */ /* 0x000fe200078efcff */
[----:B---34-:R-:W3:Y:S01]  /*19c60*/  S2R R4, SR_TID.X ;  /* 0x0000000000047919 */ /* 0x018ee20000002100 */
[----:B------:R-:W-:Y:S01]  /*19c70*/  VIADD R24, R24, 0x1 ;  /* 0x0000000118187836 */ /* 0x000fe20000000000 */
[----:B--2---:R-:W-:Y:S02]  /*19c80*/  ISETP.NE.AND P0, PT, R6, 0x1, PT ;  /* 0x000000010600780c */ /* 0x004fe40003f05270 */
[----:B0-----:R-:W-:-:S04]  /*19c90*/  LOP3.LUT R2, R2, 0x7f, RZ, 0xc0, !PT ;  /* 0x0000007f02027812 */ /* 0x001fc800078ec0ff */
[----:B------:R-:W-:Y:S02]  /*19ca0*/  SHF.R.U32.HI R2, RZ, 0x3, R2 ;  /* 0x00000003ff027819 */ /* 0x000fe40000011602 */
[----:B---3--:R-:W-:-:S05]  /*19cb0*/  SHF.L.U32 R4, R4, 0x4, RZ ;  /* 0x0000000404047819 */ /* 0x008fca00000006ff */
[----:B------:R-:W0:Y:S01]  /*19cc0*/  @P0 LDC R3, c[0x0][0x438] ;  /* 0x00010e00ff030b82 */ /* 0x000e220000000800 */
[----:B------:R-:W-:-:S04]  /*19cd0*/  LOP3.LUT R4, R2, 0x70, R4, 0xf8, !PT ;  /* 0x0000007002047812 */ /* 0x000fc800078ef804 */
[----:B------:R-:W-:-:S03]  /*19ce0*/  ISETP.GT.U32.AND P1, PT, R4, 0x5f, PT ;  /* 0x0000005f0400780c */ /* 0x000fc60003f24070 */
[----:B------:R-:W2:Y:S01]  /*19cf0*/  @P0 LDC R2, c[0x0][0x434] ;  /* 0x00010d00ff020b82 */ /* 0x000ea20000000800 */
[----:B------:R-:W-:-:S04]  /*19d00*/  IMAD.IADD R7, R4, 0x1, R7 ;  /* 0x0000000104077824 */ /* 0x000fc800078e0207 */
[----:B------:R-:W-:-:S05]  /*19d10*/  IMAD.MOV.U32 R11, RZ, RZ, R7 ;  /* 0x000000ffff0b7224 */ /* 0x000fca00078e0007 */
[----:B------:R-:W3:Y:S08]  /*19d20*/  @!P1 LDC.64 R4, c[0x0][0x428] ;  /* 0x00010a00ff049b82 */ /* 0x000ef00000000a00 */
[----:B------:R-:W4:Y:S01]  /*19d30*/  @!P1 LDC.64 R8, c[0x0][0x418] ;  /* 0x00010600ff089b82 */ /* 0x000f220000000a00 */
[----:B--2---:R-:W-:-:S05]  /*19d40*/  @P0 IMAD.HI.U32 R2, R7, R2, RZ ;  /* 0x0000000207020227 */ /* 0x004fca00078e00ff */
[----:B0-----:R-:W-:-:S04]  /*19d50*/  @P0 SHF.R.U32.HI R11, RZ, R3, R2 ;  /* 0x00000003ff0b0219 */ /* 0x001fc80000011602 */
[--C-:B------:R-:W-:Y:S01]  /*19d60*/  @!P1 SHF.R.S32.HI R3, RZ, 0x1f, R11.reuse ;  /* 0x0000001fff039819 */ /* 0x100fe2000001140b */
[----:B------:R-:W-:-:S04]  /*19d70*/  @!P1 IMAD.MOV.U32 R2, RZ, RZ, R11 ;  /* 0x000000ffff029224 */ /* 0x000fc800078e000b */
[----:B---3--:R-:W-:-:S04]  /*19d80*/  @!P1 IMAD.WIDE.U32 R2, R28, R4, R2 ;  /* 0x000000041c029225 */ /* 0x008fc800078e0002 */
[----:B------:R-:W-:Y:S01]  /*19d90*/  @!P1 IMAD R4, R33, R4, RZ ;  /* 0x0000000421049224 */ /* 0x000fe200078e02ff */
[----:B----4-:R-:W-:-:S03]  /*19da0*/  @!P1 LEA R8, P0, R2, R8, 0x2 ;  /* 0x0000000802089211 */ /* 0x010fc600078010ff */
        /* <DEDUP_REMOVED lines=15> */
[----:B------:R-:W-:Y:S01]  /*19ea0*/  ISETP.GT.AND P2, PT, R2, RZ, PT ;  /* 0x000000ff0200720c */ /* 0x000fe20003f44270 */
[----:B0-----:R-:W-:-:S12]  /*19eb0*/  @!P1 BRA `(.L_x_14593) ;  /* 0x0000000000049947 */ /* 0x001fd80003800000 */
[----:B------:R-:W-:Y:S01]  /*19ec0*/  BPT.TRAP 0x1 ;  /* 0x000000040000795c */ /* 0x000fe20000300000 */
.L_x_14593:
[----:B------:R-:W-:Y:S01]  /*19ed0*/  IMAD R4, R24, 0x8, R22 ;  /* 0x0000000818047824 */ /* 0x000fe200078e0216 */
[----:B------:R-:W-:Y:S01]  /*19ee0*/  SHF.L.U32 R21, R25, 0x1f, RZ ;  /* 0x0000001f19157819 */ /* 0x000fe200000006ff */
[----:B------:R-:W-:Y:S01]  /*19ef0*/  BSSY B1, `(.L_x_14594) ;  /* 0x0000004000017945 */ /* 0x000fe20003800000 */
[----:B------:R-:W-:Y:S02]  /*19f00*/  SHF.R.S32.HI R17, RZ, 0x1f, R6 ;  /* 0x0000001fff117819 */ /* 0x000fe40000011406 */
[----:B------:R-:W0:Y:S02]  /*19f10*/  SYNCS.PHASECHK.TRANS64.TRYWAIT P0, [R4+URZ+0x22840], R21 ;  /* 0x02284015040075a7 */ /* 0x000e24000800017f */
[----:B0-----:R-:W-:Y:S05]  /*19f20*/  @!P0 BRA `(.L_x_14595) ;  /* 0x00000054005c8947 */ /* 0x001fea0003800000 */
.L_x_14764:
[----:B------:R-:W-:Y:S05]  /*19f30*/  BSYNC B1 ;  /* 0x0000000000017941 */ /* 0x000fea0003800000 */
.L_x_14594:
[----:B------:R-:W2:Y:S01]  /*19f40*/  LDL R2, [R1] ;  /* 0x0000000001027983 */ /* 0x000ea20000100800 */
[----:B------:R-:W-:Y:S01]  /*19f50*/  ULDC.64 UR4, c[0x0][0x300] ;  /* 0x0000c00000047ab9 */ /* 0x000fe20000000a00 */
[----:B-----5:R-:W-:Y:S01]  /*19f60*/  SHF.R.S32.HI R20, RZ, 0x1f, R5 ;  /* 0x0000001fff147819 */ /* 0x020fe20000011405 */
[----:B------:R-:W-:Y:S02]  /*19f70*/  IMAD R3, R17, UR4, RZ ;  /* 0x0000000411037c24 */ /* 0x000fe4000f8e02ff */
[----:B------:R-:W-:Y:S02]  /*19f80*/  IMAD R8, R24, 0x1800, R29 ;  /* 0x0000180018087824 */ /* 0x000fe400078e021d */
[----:B------:R-:W-:Y:S01]  /*19f90*/  IMAD R7, R6, UR5, R3 ;  /* 0x0000000506077c24 */ /* 0x000fe2000f8e0203 */
[----:B--2---:R-:W-:Y:S01]  /*19fa0*/  LOP3.LUT P1, RZ, R2, 0x1, RZ, 0xc0, !PT ;  /* 0x0000000102ff7812 */ /* 0x004fe2000782c0ff */
        /* <DEDUP_REMOVED lines=17> */
[----:B------:R-:W2:Y:S01]  /*1a0c0*/  SHFL.IDX PT, R2, R7, RZ, 0x181f ;  /* 0x00181fff07027589 */ /* 0x000ea200000e0000 */
[----:B------:R-:W-:-:S03]  /*1a0d0*/  IMAD R8, R8, 0x2, R22 ;  /* 0x0000000208087824 */ /* 0x000fc600078e0216 */
        /* <DEDUP_REMOVED lines=12> */
[----:B--2---:R-:W-:-:S04]  /*1a1a0*/  IADD3 R2, P0, R2, R0, RZ ;  /* 0x0000000002027210 */ /* 0x004fc80007f1e0ff */
[----:B---3--:R-:W-:-:S05]  /*1a1b0*/  IADD3.X R3, RZ, R3, RZ, P0, !PT ;  /* 0x00000003ff037210 */ /* 0x008fca00007fe4ff */
        /* <DEDUP_REMOVED lines=13> */
.L_x_14778:
        /* <DEDUP_REMOVED lines=8> */
.L_x_14597:
        /* <DEDUP_REMOVED lines=11> */
.L_x_14598:
[----:B------:R3:W-:Y:S01]  /*1a3c0*/  SYNCS.ARRIVE.TRANS64.A1T0 RZ, [R4+URZ+0x22830], RZ ;  /* 0x022830ff04ff79a7 */ /* 0x0007e2000810003f */
[----:B------:R-:W-:Y:S05]  /*1a3d0*/  @!P3 BRA `(.L_x_14599) ;  /* 0x000000000004b947 */ /* 0x000fea0003800000 */
[----:B------:R-:W-:Y:S01]  /*1a3e0*/  BPT.TRAP 0x1 ;  /* 0x000000040000795c */ /* 0x000fe20000300000 */
.L_x_14599:
[----:B------:R-:W4:Y:S01]  /*1a3f0*/  SYNCS.PHASECHK.TRANS64.TRYWAIT P0, [R4+URZ+0x22860], R21 ;  /* 0x02286015040075a7 */ /* 0x000f22000800017f */
[----:B------:R-:W-:Y:S04]  /*1a400*/  BSSY B1, `(.L_x_14600) ;  /* 0x0000002000017945 */ /* 0x000fe80003800000 */
[----:B----4-:R-:W-:Y:S05]  /*1a410*/  @!P0 BRA `(.L_x_14601) ;  /* 0x0000005400d88947 */ /* 0x010fea0003800000 */
.L_x_14779:
[----:B------:R-:W-:Y:S05]  /*1a420*/  BSYNC B1 ;  /* 0x0000000000017941 */ /* 0x000fea0003800000 */
.L_x_14600:
[----:B------:R-:W5:Y:S01]  /*1a430*/  LDL R2, [R1] ;  /* 0x0000000001027983 */ /* 0x000f620000100800 */
[----:B------:R-:W-:Y:S02]  /*1a440*/  ULDC.64 UR4, c[0x0][0x328] ;  /* 0x0000ca0000047ab9 */ /* 0x000fe40000000a00 */
[----:B------:R-:W-:-:S04]  /*1a450*/  IMAD R17, R17, UR4, RZ ;  /* 0x0000000411117c24 */ /* 0x000fc8000f8e02ff */
[----:B------:R-:W-:Y:S01]  /*1a460*/  IMAD R17, R6, UR5, R17 ;  /* 0x0000000506117c24 */ /* 0x000fe2000f8e0211 */
[C---:B-----5:R-:W-:Y:S02]  /*1a470*/  LOP3.LUT P5, RZ, R2.reuse, 0x10, RZ, 0xc0, !PT ;  /* 0x0000001002ff7812 */ /* 0x060fe400078ac0ff */
[C---:B------:R-:W-:Y:S02]  /*1a480*/  LOP3.LUT P4, RZ, R2.reuse, 0x8, RZ, 0xc0, !PT ;  /* 0x0000000802ff7812 */ /* 0x040fe4000788c0ff */
[C---:B------:R-:W-:Y:S02]  /*1a490*/  LOP3.LUT P3, RZ, R2.reuse, 0x4, RZ, 0xc0, !PT ;  /* 0x0000000402ff7812 */ /* 0x040fe4000786c0ff */
[----:B------:R-:W-:Y:S01]  /*1a4a0*/  LOP3.LUT P1, RZ, R2, 0x2, RZ, 0xc0, !PT ;  /* 0x0000000202ff7812 */ /* 0x000fe2000782c0ff */
[----:B------:R-:W-:Y:S01]  /*1a4b0*/  IMAD.WIDE.U32 R2, R6, UR4, RZ ;  /* 0x0000000406027c25 */ /* 0x000fe2000f8e00ff */
[----:B------:R-:W-:-:S03]  /*1a4c0*/  ULDC.64 UR4, c[0x0][0x338] ;  /* 0x0000ce0000047ab9 */ /* 0x000fc60000000a00 */
[----:B------:R-:W-:Y:S02]  /*1a4d0*/  IMAD.IADD R3, R3, 0x1, R17 ;  /* 0x0000000103037824 */ /* 0x000fe400078e0211 */
[----:B------:R-:W-:Y:S02]  /*1a4e0*/  IMAD R20, R20, UR4, RZ ;  /* 0x0000000414147c24 */ /* 0x000fe4000f8e02ff */
[----:B------:R-:W-:-:S04]  /*1a4f0*/  IMAD.WIDE.U32 R2, R5, UR4, R2 ;  /* 0x0000000405027c25 */ /* 0x000fc8000f8e0002 */
[----:B--2---:R-:W-:Y:S01]  /*1a500*/  IMAD R7, R5, UR5, R20 ;  /* 0x0000000505077c24 */ /* 0x004fe2000f8e0214 */
        /* <DEDUP_REMOVED lines=14> */
[----:B------:R-:W5:Y:S04]  /*1a5f0*/  SHFL.IDX PT, R3, R7, RZ, 0x181f ;  /* 0x00181fff07037589 */ /* 0x000f6800000e0000 */
[----:B------:R-:W-:Y:S01]  /*1a600*/  SHFL.IDX PT, R8, R7, 0x1, 0x181f ;  /* 0x00381f0007087f89 */ /* 0x000fe200000e0000 */
[----:B--2---:R-:W-:-:S03]  /*1a610*/  IADD3 R2, P0, R14, R0, RZ ;  /* 0x000000000e027210 */ /* 0x004fc60007f1e0ff */
[----:B------:R-:W2:Y:S02]  /*1a620*/  SHFL.IDX PT, R14, R5, 0x1, 0x181f ;  /* 0x00381f00050e7f89 */ /* 0x000ea400000e0000 */
[----:B-----5:R-:W-:-:S05]  /*1a630*/  IMAD.X R3, RZ, RZ, R3, P0 ;  /* 0x000000ffff037224 */ /* 0x020fca00000e0603 */
[----:B------:R-:W-:Y:S04]  /*1a640*/  LDGSTS.E.BYPASS.LTC128B.128 [R6+0x400], desc[UR40][R2.64], !P5 ;  /* 0x0040000002067fae */ /* 0x000fe8000e901d68 */
[----:B------:R-:W-:Y:S04]  /*1a650*/  LDGSTS.E.BYPASS.LTC128B.128 [R6+0x3400], desc[UR40][R2.64+0x80], !P4 ;  /* 0x0340008002067fae */ /* 0x000fe8000e101d68 */
[----:B------:R-:W-:Y:S04]  /*1a660*/  LDGSTS.E.BYPASS.LTC128B.128 [R6+0x6400], desc[UR40][R2.64+0x100], !P3 ;  /* 0x0640010002067fae */ /* 0x000fe8000d901d68 */
[----:B------:R2:W-:Y:S02]  /*1a670*/  LDGSTS.E.BYPASS.LTC128B.128 [R6+0x9400], desc[UR40][R2.64+0x180], !P1 ;  /* 0x0940018002067fae */ /* 0x0005e4000c901d68 */
[----:B--2---:R-:W-:-:S02]  /*1a680*/  IADD3 R2, P0, R14, R0, RZ ;  /* 0x000000000e027210 */ /* 0x004fc40007f1e0ff */
[----:B------:R-:W2:Y:S03]  /*1a690*/  SHFL.IDX PT, R14, R5, 0x2, 0x181f ;  /* 0x00581f00050e7f89 */ /* 0x000ea600000e0000 */
[----:B------:R-:W-:Y:S02]  /*1a6a0*/  IMAD.X R3, RZ, RZ, R8, P0 ;  /* 0x000000ffff037224 */ /* 0x000fe400000e0608 */
[----:B------:R-:W5:Y:S04]  /*1a6b0*/  SHFL.IDX PT, R8, R7, 0x2, 0x181f ;  /* 0x00581f0007087f89 */ /* 0x000f6800000e0000 */
[----:B------:R-:W-:Y:S04]  /*1a6c0*/  LDGSTS.E.BYPASS.LTC128B.128 [R6+0xc00], desc[UR40][R2.64], !P5 ;  /* 0x00c0000002067fae */ /* 0x000fe8000e901d68 */
[----:B------:R-:W-:Y:S04]  /*1a6d0*/  LDGSTS.E.BYPASS.LTC128B.128 [R6+0x3c00], desc[UR40][R2.64+0x80], !P4 ;  /* 0x03c0008002067fae */ /* 0x000fe8000e101d68 */
[----:B------:R-:W-:Y:S04]  /*1a6e0*/  LDGSTS.E.BYPASS.LTC128B.128 [R6+0x6c00], desc[UR40][R2.64+0x100], !P3 ;  /* 0x06c0010002067fae */ /* 0x000fe8000d901d68 */
[----:B------:R2:W-:Y:S02]  /*1a6f0*/  LDGSTS.E.BYPASS.LTC128B.128 [R6+0x9c00], desc[UR40][R2.64+0x180], !P1 ;  /* 0x09c0018002067fae */ /* 0x0005e4000c901d68 */
[----:B--2---:R-:W-:-:S02]  /*1a700*/  IADD3 R2, P0, R14, R0, RZ ;  /* 0x000000000e027210 */ /* 0x004fc40007f1e0ff */
[----:B------:R-:W2:Y:S03]  /*1a710*/  SHFL.IDX PT, R14, R5, 0x3, 0x181f ;  /* 0x00781f00050e7f89 */ /* 0x000ea600000e0000 */
[----:B-----5:R-:W-:Y:S02]  /*1a720*/  IMAD.X R3, RZ, RZ, R8, P0 ;  /* 0x000000ffff037224 */ /* 0x020fe400000e0608 */
        /* <DEDUP_REMOVED lines=14> */
[----:B------:R2:W0:Y:S03]  /*1a810*/  SHFL.IDX PT, R14, R5, 0x5, 0x181f ;  /* 0x00b81f00050e7f89 */ /* 0x00042600000e0000 */
[----:B-----5:R-:W-:Y:S02]  /*1a820*/  IMAD.X R3, RZ, RZ, R8, P0 ;  /* 0x000000ffff037224 */ /* 0x020fe400000e0608 */
[----:B------:R2:W0:Y:S04]  /*1a830*/  SHFL.IDX PT, R8, R7, 0x5, 0x181f ;  /* 0x00b81f0007087f89 */ /* 0x00042800000e0000 */
[----:B------:R2:W-:Y:S04]  /*1a840*/  LDGSTS.E.BYPASS.LTC128B.128 [R6+0x2400], desc[UR40][R2.64], !P5 ;  /* 0x0240000002067fae */ /* 0x0005e8000e901d68 */
[----:B------:R2:W-:Y:S04]  /*1a850*/  LDGSTS.E.BYPASS.LTC128B.128 [R6+0x5400], desc[UR40][R2.64+0x80], !P4 ;  /* 0x0540008002067fae */ /* 0x0005e8000e101d68 */
[----:B------:R2:W-:Y:S04]  /*1a860*/  LDGSTS.E.BYPASS.LTC128B.128 [R6+0x8400], desc[UR40][R2.64+0x100], !P3 ;  /* 0x0840010002067fae */ /* 0x0005e8000d901d68 */
[----:B------:R2:W-:Y:S02]  /*1a870*/  LDGSTS.E.BYPASS.LTC128B.128 [R6+0xb400], desc[UR40][R2.64+0x180], !P1 ;  /* 0x0b40018002067fae */ /* 0x0005e4000c901d68 */
.L_x_14793:
        /* <DEDUP_REMOVED lines=11> */
.L_x_14603:
        /* <DEDUP_REMOVED lines=11> */
.L_x_14604:
[----:B------:R0:W-:Y:S01]  /*1a9e0*/  SYNCS.ARRIVE.TRANS64.A1T0 RZ, [R4+URZ+0x22850], RZ ;  /* 0x022850ff04ff79a7 */ /* 0x0001e2000810003f */
[----:B------:R-:W-:Y:S05]  /*1a9f0*/  @P2 BRA `(.L_x_14605) ;  /* 0xfffffff000882947 */ /* 0x000fea000383ffff */
.L_x_14592:
[----:B------:R-:W-:Y:S05]  /*1aa00*/  BSYNC B0 ;  /* 0x0000000000007941 */ /* 0x000fea0003800000 */
.L_x_14591:
[----:B------:R-:W2:Y:S01]  /*1aa10*/  S2R R2, SR_TID.X ;  /* 0x0000000000027919 */ /* 0x000ea20000002100 */
[----:B------:R-:W-:Y:S01]  /*1aa20*/  VIADD R24, R24, 0x1 ;  /* 0x0000000118187836 */ /* 0x000fe20000000000 */
[----:B------:R-:W-:Y:S04]  /*1aa30*/  BSSY B0, `(.L_x_14606) ;  /* 0x0000013000007945 */ /* 0x000fe80003800000 */
[----:B------:R-:W-:-:S04]  /*1aa40*/  ISETP.NE.AND P0, PT, R24, 0x2, PT ;  /* 0x000000021800780c */ /* 0x000fc80003f05270 */
[----:B------:R-:W-:-:S04]  /*1aa50*/  SEL R0, RZ, 0x1, P0 ;  /* 0x00000001ff007807 */ /* 0x000fc80000000000 */
[----:B------:R-:W-:Y:S02]  /*1aa60*/  LOP3.LUT R25, R25, R0, RZ, 0x3c, !PT ;  /* 0x0000000019197212 */ /* 0x000fe400078e3cff */
[----:B--2---:R-:W-:-:S04]  /*1aa70*/  LOP3.LUT R2, R2, 0x7f, RZ, 0xc0, !PT ;  /* 0x0000007f02027812 */ /* 0x004fc800078ec0ff */
[----:B------:R-:W-:-:S13]  /*1aa80*/  ISETP.NE.AND P1, PT, R2, RZ, PT ;  /* 0x000000ff0200720c */ /* 0x000fda0003f25270 */
[----:B------:R-:W-:Y:S05]  /*1aa90*/  @P1 BRA `(.L_x_14607) ;  /* 0x0000000000301947 */ /* 0x000fea0003800000 */
[----:B------:R-:W2:Y:S01]  /*1aaa0*/  S2R R5, SR_LANEID ;  /* 0x0000000000057919 */ /* 0x000ea20000000000 */
[----:B------:R-:W-:Y:S01]  /*1aab0*/  VOTEU.ANY UR4, UPT, PT ;  /* 0x0000000000047886 */ /* 0x000fe200038e0100 */
[----:B------:R-:W5:Y:S01]  /*1aac0*/  LDC.64 R2, c[0x0][0xc60] ;  /* 0x00031800ff027b82 */ /* 0x000f620000000a00 */
[----:B------:R-:W2:Y:S02]  /*1aad0*/  FLO.U32 R0, UR4 ;  /* 0x0000000400007d00 */ /* 0x000ea400080e0000 */
[----:B--2---:R-:W-:-:S06]  /*1aae0*/  ISETP.EQ.U32.AND P1, PT, R0, R5, PT ;  /* 0x000000050000720c */ /* 0x004fcc0003f22070 */
[----:B------:R-:W5:Y:S07]  /*1aaf0*/  POPC R5, UR4 ;  /* 0x0000000400057d09 */ /* 0x000f6e0008000000 */
[----:B-----5:R-:W2:Y:S01]  /*1ab00*/  @P1 ATOMG.E.ADD.STRONG.GPU PT, R3, desc[UR40][R2.64], R5 ;  /* 0x00000005020319a8 */ /* 0x020ea200081ee1e8 */
[----:B0--34-:R-:W0:Y:S02]  /*1ab10*/  S2R R4, SR_LTMASK ;  /* 0x0000000000047919 */ /* 0x019e240000003900 */
[----:B0-----:R-:W-:-:S04]  /*1ab20*/  LOP3.LUT R4, R4, UR4, RZ, 0xc0, !PT ;  /* 0x0000000404047c12 */ /* 0x001fc8000f8ec0ff */
[----:B------:R-:W0:Y:S01]  /*1ab30*/  POPC R7, R4 ;  /* 0x0000000400077309 */ /* 0x000e220000000000 */
[----:B--2---:R-:W0:Y:S02]  /*1ab40*/  SHFL.IDX PT, R0, R3, R0, 0x1f ;  /* 0x00001f0003007589 */ /* 0x004e2400000e0000 */
[----:B0-----:R-:W-:-:S07]  /*1ab50*/  IADD3 R16, R0, UR36, R7 ;  /* 0x0000002400107c10 */ /* 0x001fce000fffe007 */
.L_x_14607:
[----:B------:R-:W-:Y:S05]  /*1ab60*/  BSYNC B0 ;  /* 0x0000000000007941 */ /* 0x000fea0003800000 */
.L_x_14606:
[----:B------:R-:W-:-:S07]  /*1ab70*/  SEL R24, R24, RZ, P0 ;  /* 0x000000ff18187207 */ /* 0x000fce0000000000 */
.L_x_14566:
[----:B------:R-:W-:Y:S05]  /*1ab80*/  BSYNC B7 ;  /* 0x0000000000077941 */ /* 0x000fea0003800000 */
.L_x_14564:
[----:B------:R-:W2:Y:S02]  /*1ab90*/  LDL R0, [R1] ;  /* 0x0000000001007983 */ /* 0x000ea40000100800 */
[----:B--2---:R-:W-:-:S13]  /*1aba0*/  LOP3.LUT P0, RZ, R0, 0x80, RZ, 0xc0, !PT ;  /* 0x0000008000ff7812 */ /* 0x004fda000780c0ff */
[----:B------:R-:W-:Y:S05]  /*1abb0*/  @!P0 BRA `(.L_x_14608) ;  /* 0x0000000000248947 */ /* 0x000fea0003800000 */
[----:B------:R-:W-:Y:S05]  /*1abc0*/  WARPSYNC.ALL ;  /* 0x0000000000007948 */ /* 0x000fea0003800000 */
[----:B------:R-:W2:Y:S08]  /*1abd0*/  S2UR UR5, SR_CgaCtaId ;  /* 0x00000000000579c3 */ /* 0x000eb00000008800 */
[----:B------:R-:W-:Y:S06]  /*1abe0*/  BAR.SYNC.DEFER_BLOCKING 0x5, 0x180 ;  /* 0x0146000000007b1d */ /* 0x000fec0000010000 */
[----:B------:R-:W-:-:S02]  /*1abf0*/  UMOV UR4, 0x400 ;  /* 0x0000040000047882 */ /* 0x000fc40000000000 */
[----:B--2---:R-:W-:-:S06]  /*1ac00*/  ULEA UR4, UR5, UR4, 0x18 ;  /* 0x0000000405047291 */ /* 0x004fcc000f8ec03f */
[----:B------:R-:W-:-:S05]  /*1ac10*/  IMAD.U32 R22, RZ, RZ, UR4 ;  /* 0x00000004ff167e24 */ /* 0x000fca000f8e00ff */
[----:B------:R2:W0:Y:S01]  /*1ac20*/  LDS.128 R16, [R22+0x228d0] ;  /* 0x0228d00016107984 */ /* 0x0004220000000c00 */
[----:B------:R-:W-:Y:S06]  /*1ac30*/  BAR.ARV 0x4, 0x180 ;  /* 0x0106000000007b1d */ /* 0x000fec0000002000 */
[----:B------:R-:W-:Y:S05]  /*1ac40*/  BRA `(.L_x_14609) ;  /* 0x0000000800cc7947 */ /* 0x000fea0003800000 */
.L_x_14608:
        /* <DEDUP_REMOVED lines=11> */
[----:B------:R-:W-:Y:S02]  /*1ad00*/  MOV R17, RZ ;  /* 0x000000ff00117202 */ /* 0x000fe40000000f00 */
[C---:B------:R-:W-:Y:S01]  /*1ad10*/  ISETP.GE.U32.AND P2, PT, R8.reuse, 0x2, PT ;  /* 0x000000020800780c */ /* 0x040fe20003f46070 */
[----:B------:R-:W-:Y:S01]  /*1ad20*/  SHFL.IDX PT, R0, R16, RZ, 0x1f ;  /* 0x00001fff10007589 */ /* 0x000fe200000e0000 */
[C---:B------:R-:W-:Y:S02]  /*1ad30*/  ISETP.GE.U32.AND P3, PT, R8.reuse, 0x4, PT ;  /* 0x000000040800780c */ /* 0x040fe40003f66070 */
[C---:B------:R-:W-:Y:S02]  /*1ad40*/  ISETP.GE.U32.AND P4, PT, R8.reuse, 0x8, PT ;  /* 0x000000080800780c */ /* 0x040fe40003f86070 */
[C---:B------:R-:W-:Y:S01]  /*1ad50*/  ISETP.GE.U32.AND P5, PT, R8.reuse, 0x10, PT ;  /* 0x000000100800780c */ /* 0x040fe20003fa6070 */
[----:B--2---:R-:W-:Y:S01]  /*1ad60*/  @!P1 IMAD.MOV.U32 R17, RZ, RZ, R2 ;  /* 0x000000ffff119224 */ /* 0x004fe200078e0002 */
[----:B------:R-:W-:-:S04]  /*1ad70*/  ISETP.NE.AND P1, PT, R8, RZ, PT ;  /* 0x000000ff0800720c */ /* 0x000fc80003f25270 */
[----:B------:R-:W0:Y:S02]  /*1ad80*/  SHFL.UP PT, R14, R17, 0x1, RZ ;  /* 0x04200000110e7989 */ /* 0x000e2400000e00ff */
[----:B0--34-:R-:W-:-:S05]  /*1ad90*/  SEL R4, R14, RZ, P1 ;  /* 0x000000ff0e047207 */ /* 0x019fca0000800000 */
[----:B------:R-:W-:-:S05]  /*1ada0*/  IMAD.IADD R4, R17, 0x1, R4 ;  /* 0x0000000111047824 */ /* 0x000fca00078e0204 */
[----:B------:R-:W0:Y:S02]  /*1adb0*/  SHFL.UP PT, R14, R4, 0x2, RZ ;  /* 0x04400000040e7989 */ /* 0x000e2400000e00ff */
[----:B0-----:R-:W-:-:S05]  /*1adc0*/  SEL R5, R14, RZ, P2 ;  /* 0x000000ff0e057207 */ /* 0x001fca0001000000 */
[----:B------:R-:W-:Y:S02]  /*1add0*/  IMAD.IADD R6, R4, 0x1, R5 ;  /* 0x0000000104067824 */ /* 0x000fe400078e0205 */
        /* <DEDUP_REMOVED lines=11> */
.L_x_14803:
[----:B------:R-:W-:Y:S02]  /*1ae90*/  ULDC UR4, c[0x0][0xc38] ;  /* 0x00030e0000047ab9 */ /* 0x000fe40000000800 */
[----:B------:R-:W-:-:S04]  /*1aea0*/  IMAD.U32 R4, RZ, RZ, UR4 ;  /* 0x00000004ff047e24 */ /* 0x000fc8000f8e00ff */
[----:B--2---:R-:W-:-:S04]  /*1aeb0*/  IMAD R14, R14, R4, RZ ;  /* 0x000000040e0e7224 */ /* 0x004fc800078e02ff */
[----:B------:R-:W-:-:S05]  /*1aec0*/  IMAD.IADD R5, R5, 0x1, R14 ;  /* 0x0000000105057824 */ /* 0x000fca00078e020e */
[----:B------:R-:W-:-:S13]  /*1aed0*/  ISETP.GT.AND P6, PT, R5, R0, PT ;  /* 0x000000000500720c */ /* 0x000fda0003fc4270 */
[----:B------:R-:W-:Y:S05]  /*1aee0*/  @P6 BRA `(.L_x_14611) ;  /* 0x00000000009c6947 */ /* 0x000fea0003800000 */
.L_x_14616:
        /* <DEDUP_REMOVED lines=14> */
.L_x_14614:
[----:B------:R-:W-:Y:S05]  /*1afd0*/  BSYNC B0 ;  /* 0x0000000000007941 */ /* 0x000fea0003800000 */
.L_x_14613:
        /* <DEDUP_REMOVED lines=18> */
.L_x_14811:
[----:B------:R-:W-:Y:S02]  /*1b100*/  ULDC UR4, c[0x0][0xc38] ;  /* 0x00030e0000047ab9 */ /* 0x000fe40000000800 */
[----:B------:R-:W-:-:S05]  /*1b110*/  MOV R4, UR4 ;  /* 0x0000000400047c02 */ /* 0x000fca0008000f00 */
[----:B--2---:R-:W-:-:S04]  /*1b120*/  IMAD R14, R14, R4, RZ ;  /* 0x000000040e0e7224 */ /* 0x004fc800078e02ff */
[----:B------:R-:W-:-:S05]  /*1b130*/  IMAD.IADD R5, R14, 0x1, R5 ;  /* 0x000000010e057824 */ /* 0x000fca00078e0205 */
[----:B------:R-:W-:-:S13]  /*1b140*/  ISETP.GT.AND P6, PT, R5, R0, PT ;  /* 0x000000000500720c */ /* 0x000fda0003fc4270 */
[----:B------:R-:W-:Y:S05]  /*1b150*/  @!P6 BRA `(.L_x_14616) ;  /* 0xfffffffc0064e947 */ /* 0x000fea000383ffff */
.L_x_14611:
        /* <DEDUP_REMOVED lines=8> */
.L_x_14815:
[----:B------:R-:W-:Y:S01]  /*1b1e0*/  ISETP.NE.AND P0, PT, R3, RZ, PT ;  /* 0x000000ff0300720c */ /* 0x000fe20003f05270 */
[----:B------:R-:W-:-:S12]  /*1b1f0*/  IMAD.MOV.U32 R14, RZ, RZ, RZ ;  /* 0x000000ffff0e7224 */ /* 0x000fd800078e00ff */
[----:B------:R-:W-:Y:S05]  /*1b200*/  @!P0 BRA `(.L_x_14618) ;  /* 0x0000000000108947 */ /* 0x000fea0003800000 */
[----:B------:R-:W-:Y:S01]  /*1b210*/  UMOV UR4, 0xffffffff ;  /* 0xffffffff00047882 */ /* 0x000fe20000000000 */
[----:B------:R-:W-:Y:S02]  /*1b220*/  VIADD R12, R6, 0xffffffff ;  /* 0xffffffff060c7836 */ /* 0x000fe40000000000 */
[----:B------:R-:W-:Y:S05]  /*1b230*/  BRA.DIV UR4, `(.L_x_14619) ;  /* 0x0000005a04547947 */ /* 0x000fea000b800000 */
[----:B------:R4:W0:Y:S02]  /*1b240*/  SHFL.IDX PT, R14, R2, R12, 0x1f ;  /* 0x00001f0c020e7589 */ /* 0x00082400000e0000 */
.L_x_14618:
        /* <DEDUP_REMOVED lines=9> */
[----:B0-----:R-:W1:Y:S02]  /*1b2e0*/  MUFU.RCP R9, R9 ;  /* 0x0000000900097308 */ /* 0x001e640000001000 */
[----:B-1----:R-:W-:-:S06]  /*1b2f0*/  VIADD R10, R9, 0xffffffe ;  /* 0x0ffffffe090a7836 */ /* 0x002fcc0000000000 */
        /* <DEDUP_REMOVED lines=20> */
[----:B------:R-:W-:Y:S01]  /*1b440*/  IMAD R0, R7, R2, RZ ;  /* 0x0000000207007224 */ /* 0x000fe200078e02ff */
[----:B------:R-:W-:-:S03]  /*1b450*/  IADD3 R2, -R2, RZ, RZ ;  /* 0x000000ff02027210 */ /* 0x000fc60007ffe1ff */
        /* <DEDUP_REMOVED lines=33> */
.L_x_14612:
[----:B------:R-:W-:Y:S01]  /*1b670*/  UMOV UR4, URZ ;  /* 0x0000003f00047c82 */ /* 0x000fe20008000000 */
[----:B------:R-:W-:Y:S01]  /*1b680*/  UMOV UR5, URZ ;  /* 0x0000003f00057c82 */ /* 0x000fe20008000000 */
[----:B------:R-:W-:Y:S01]  /*1b690*/  ULDC UR6, c[0x0][0xc3c] ;  /* 0x00030f0000067ab9 */ /* 0x000fe20000000800 */
[----:B------:R-:W-:Y:S02]  /*1b6a0*/  IMAD.MOV.U32 R16, RZ, RZ, R0 ;  /* 0x000000ffff107224 */ /* 0x000fe400078e0000 */
[----:B------:R-:W-:Y:S02]  /*1b6b0*/  IMAD.U32 R17, RZ, RZ, UR4 ;  /* 0x00000004ff117e24 */ /* 0x000fe4000f8e00ff */
[----:B------:R-:W-:Y:S02]  /*1b6c0*/  IMAD.U32 R18, RZ, RZ, UR5 ;  /* 0x00000005ff127e24 */ /* 0x000fe4000f8e00ff */
[----:B------:R-:W-:-:S07]  /*1b6d0*/  IMAD.U32 R19, RZ, RZ, UR6 ;  /* 0x00000006ff137e24 */ /* 0x000fce000f8e00ff */
.L_x_14620:
        /* <DEDUP_REMOVED lines=10> */
.L_x_14609:
[----:B------:R-:W-:Y:S02]  /*1b780*/  ULDC UR4, c[0x0][0xc3c] ;  /* 0x00030f0000047ab9 */ /* 0x000fe40000000800 */
[----:B0-----:R-:W-:-:S13]  /*1b790*/  ISETP.GE.AND P0, PT, R19, UR4, PT ;  /* 0x0000000413007c0c */ /* 0x001fda000bf06270 */
[----:B------:R-:W-:Y:S05]  /*1b7a0*/  @!P0 BRA `(.L_x_14621) ;  /* 0xffffffa000e48947 */ /* 0x000fea000383ffff */
[----:B------:R-:W-:Y:S05]  /*1b7b0*/  BSYNC B8 ;  /* 0x0000000000087941 */ /* 0x000fea0003800000 */
.L_x_14522:
        /* <DEDUP_REMOVED lines=12> */
.L_x_14818:
[----:B------:R-:W-:Y:S05]  /*1b880*/  BSYNC B0 ;  /* 0x0000000000007941 */ /* 0x000fea0003800000 */
.L_x_14622:
[----:B------:R-:W-:-:S03]  /*1b890*/  UMOV UR4, 0xffffffff ;  /* 0xffffffff00047882 */ /* 0x000fc60000000000 */
[----:B------:R-:W-:Y:S05]  /*1b8a0*/  BRA.DIV UR4, `(.L_x_14624) ;  /* 0x0000005204f07947 */ /* 0x000fea000b800000 */
[----:B0-----:R-:W0:Y:S02]  /*1b8b0*/  S2R R0, SR_TID.X ;  /* 0x0000000000007919 */ /* 0x001e240000002100 */
[----:B0-----:R-:W-:-:S04]  /*1b8c0*/  SHF.R.U32.HI R0, RZ, 0x5, R0 ;  /* 0x00000005ff007819 */ /* 0x001fc80000011600 */
[----:B------:R-:W-:-:S05]  /*1b8d0*/  LOP3.LUT R0, R0, 0x3, RZ, 0xc0, !PT ;  /* 0x0000000300007812 */ /* 0x000fca00078ec0ff */
[----:B------:R0:W1:Y:S02]  /*1b8e0*/  SHFL.IDX PT, R14, R0, RZ, 0x1f ;  /* 0x00001fff000e7589 */ /* 0x00006400000e0000 */
.L_x_14821:
[----:B-1----:R-:W-:-:S13]  /*1b8f0*/  ISETP.NE.AND P0, PT, R14, RZ, PT ;  /* 0x000000ff0e00720c */ /* 0x002fda0003f05270 */
[----:B------:R-:W-:Y:S05]  /*1b900*/  @P0 BRA `(.L_x_14353) ;  /* 0x0000000000840947 */ /* 0x000fea0003800000 */
[----:B------:R-:W-:-:S03]  /*1b910*/  UMOV UR4, 0xffffffff ;  /* 0xffffffff00047882 */ /* 0x000fc60000000000 */
[----:B------:R-:W-:Y:S05]  /*1b920*/  BRA.DIV UR4, `(.L_x_14625) ;  /* 0x0000005604047947 */ /* 0x000fea000b800000 */
[----:B------:R-:W-:-:S13]  /*1b930*/  ELECT P6, URZ, PT ;  /* 0x00000000003f782f */ /* 0x000fda00038c0000 */
.L_x_14824:
[----:B------:R-:W-:Y:S05]  /*1b940*/  @!P6 BRA `(.L_x_14353) ;  /* 0x000000000074e947 */ /* 0x000fea0003800000 */
[----:B------:R-:W-:-:S04]  /*1b950*/  LOP3.LUT R37, R37, 0x2, RZ, 0xfc, !PT ;  /* 0x0000000225257812 */ /* 0x000fc800078efcff */
[----:B------:R-:W-:-:S13]  /*1b960*/  ISETP.NE.AND P0, PT, R37, 0x3, PT ;  /* 0x000000032500780c */ /* 0x000fda0003f05270 */
[----:B------:R-:W-:Y:S05]  /*1b970*/  @!P0 BRA `(.L_x_14626) ;  /* 0x0000000000048947 */ /* 0x000fea0003800000 */
[----:B------:R-:W-:Y:S01]  /*1b980*/  BPT.TRAP 0x1 ;  /* 0x000000040000795c */ /* 0x000fe20000300000 */
.L_x_14626:
[C---:B------:R-:W-:Y:S01]  /*1b990*/  LEA R3, R24.reuse, R5, 0x3 ;  /* 0x0000000518037211 */ /* 0x040fe200078e18ff */
[----:B------:R-:W-:Y:S01]  /*1b9a0*/  VIADD R24, R24, 0x1 ;  /* 0x0000000118187836 */ /* 0x000fe20000000000 */
[----:B------:R-:W-:-:S04]  /*1b9b0*/  SHF.L.U32 R2, R25, 0x1f, RZ ;  /* 0x0000001f19027819 */ /* 0x000fc800000006ff */
[----:B------:R-:W1:Y:S01]  /*1b9c0*/  SYNCS.PHASECHK.TRANS64.TRYWAIT P1, [R3+URZ+0x22840], R2 ;  /* 0x02284002030075a7 */ /* 0x000e62000802017f */
[----:B------:R-:W-:-:S04]  /*1b9d0*/  ISETP.NE.AND P2, PT, R24, 0x2, PT ;  /* 0x000000021800780c */ /* 0x000fc80003f45270 */
[----:B0-----:R-:W-:Y:S01]  /*1b9e0*/  SEL R0, RZ, 0x1, P2 ;  /* 0x00000001ff007807 */ /* 0x001fe20001000000 */
[----:B-1----:R-:W-:Y:S08]  /*1b9f0*/  @!P1 BRA `(.L_x_14627) ;  /* 0x0000005000f09947 */ /* 0x002ff00003800000 */
.L_x_14825:
[----:B------:R-:W-:Y:S02]  /*1ba00*/  SEL R24, R24, RZ, P2 ;  /* 0x000000ff18187207 */ /* 0x000fe40001000000 */
[----:B------:R-:W-:Y:S01]  /*1ba10*/  LOP3.LUT R0, R25, R0, RZ, 0x3c, !PT ;  /* 0x0000000019007212 */ /* 0x000fe200078e3cff */
[----:B------:R-:W-:Y:S06]  /*1ba20*/  @!P0 BRA `(.L_x_14628) ;  /* 0x0000000000048947 */ /* 0x000fec0003800000 */
[----:B------:R-:W-:Y:S01]  /*1ba30*/  BPT.TRAP 0x1 ;  /* 0x000000040000795c */ /* 0x000fe20000300000 */
.L_x_14628:
[----:B------:R-:W-:Y:S01]  /*1ba40*/  IMAD R5, R24, 0x8, R5 ;  /* 0x0000000818057824 */ /* 0x000fe200078e0205 */
[----:B------:R-:W-:-:S04]  /*1ba50*/  SHF.L.U32 R0, R0, 0x1f, RZ ;  /* 0x0000001f00007819 */ /* 0x000fc800000006ff */
[----:B------:R-:W1:Y:S02]  /*1ba60*/  SYNCS.PHASECHK.TRANS64.TRYWAIT P1, [R5+URZ+0x22840], R0 ;  /* 0x02284000050075a7 */ /* 0x000e64000802017f */
[----:B-1----:R-:W-:Y:S05]  /*1ba70*/  @!P1 BRA `(.L_x_14629) ;  /* 0x0000005000e49947 */ /* 0x002fea0003800000 */
.L_x_14826:
[----:B------:R-:W-:Y:S05]  /*1ba80*/  @!P0 BRA `(.L_x_14630) ;  /* 0x0000000000048947 */ /* 0x000fea0003800000 */
[----:B------:R-:W-:Y:S01]  /*1ba90*/  BPT.TRAP 0x1 ;  /* 0x000000040000795c */ /* 0x000fe20000300000 */
.L_x_14630:
[----:B------:R-:W5:Y:S02]  /*1baa0*/  SYNCS.PHASECHK.TRANS64.TRYWAIT P1, [R3+URZ+0x22860], R2 ;  /* 0x02286002030075a7 */ /* 0x000f64000802017f */
[----:B-----5:R-:W-:Y:S05]  /*1bab0*/  @!P1 BRA `(.L_x_14631) ;  /* 0x0000005000e89947 */ /* 0x020fea0003800000 */
.L_x_14827:
[----:B------:R-:W-:Y:S05]  /*1bac0*/  @!P0 BRA `(.L_x_14632) ;  /* 0x0000000000048947 */ /* 0x000fea0003800000 */
[----:B------:R-:W-:Y:S01]  /*1bad0*/  BPT.TRAP 0x1 ;  /* 0x000000040000795c */ /* 0x000fe20000300000 */
.L_x_14632:
[----:B------:R0:W0:Y:S02]  /*1bae0*/  SYNCS.PHASECHK.TRANS64.TRYWAIT P0, [R5+URZ+0x22860], R0 ;  /* 0x02286000050075a7 */ /* 0x000024000800017f */
[----:B0-----:R-:W-:Y:S05]  /*1baf0*/  @!P0 NANOSLEEP.SYNCS 0x989680 ;  /* 0x009896800000895d */ /* 0x001fea0003900000 */
[----:B------:R-:W0:Y:S02]  /*1bb00*/  @!P0 SYNCS.PHASECHK.TRANS64 P0, [R5+URZ+0x22860], R0 ;  /* 0x02286000050085a7 */ /* 0x000e24000800007f */
[----:B0-----:R-:W-:Y:S05]  /*1bb10*/  @!P0 BRA `(.L_x_14632) ;  /* 0xfffffffc00f08947 */ /* 0x001fea000383ffff */
.L_x_14353:
[----:B------:R-:W-:Y:S05]  /*1bb20*/  BSYNC B9 ;  /* 0x0000000000097941 */ /* 0x000fea0003800000 */
.L_x_14350:
[----:B------:R-:W-:Y:S05]  /*1bb30*/  EXIT ;  /* 0x000000000000794d */ /* 0x000fea0003800000 */
.L_x_14371:
[----:B0-----:R0:W1:Y:S02]  /*1bb40*/  SYNCS.PHASECHK.TRANS64.TRYWAIT P5, [R87+URZ+0x22890], R99 ;  /* 0x02289063570075a7 */ /* 0x00106400080a017f */
[----:B-1----:R-:W-:Y:S05]  /*1bb50*/  @!P5 NANOSLEEP.SYNCS 0x989680 ;  /* 0x009896800000d95d */ /* 0x002fea0003900000 */
[----:B------:R-:W1:Y:S02]  /*1bb60*/  @!P5 SYNCS.PHASECHK.TRANS64 P5, [R87+URZ+0x22890], R99 ;  /* 0x022890635700d5a7 */ /* 0x000e6400080a007f */
[----:B-1----:R-:W-:Y:S05]  /*1bb70*/  @!P5 BRA `(.L_x_14371) ;  /* 0xfffffffc00f0d947 */ /* 0x002fea000383ffff */
[----:B------:R-:W-:Y:S05]  /*1bb80*/  BRA `(.L_x_14633) ;  /* 0xfffffe7000b87947 */ /* 0x000fea000383ffff */
.L_x_14372:
        /* <DEDUP_REMOVED lines=8> */
.L_x_14635:
[----:B------:R-:W-:Y:S05]  /*1bc10*/  BSYNC B1 ;  /* 0x0000000000017941 */ /* 0x000fea0003800000 */
.L_x_14634:
        /* <DEDUP_REMOVED lines=8> */
.L_x_14636:
[----:B------:R-:W-:Y:S05]  /*1bca0*/  BRA `(.L_x_14637) ;  /* 0xfffffe7000847947 */ /* 0x000fea000383ffff */
.L_x_14381:
[----:B------:R-:W-:Y:S01]  /*1bcb0*/  BSSY B1, `(.L_x_14638) ;  /* 0x0000008000017945 */ /* 0x000fe20003800000 */
[----:B0---4-:R-:W-:Y:S02]  /*1bcc0*/  IMAD.MOV.U32 R13, RZ, RZ, R101 ;  /* 0x000000ffff0d7224 */ /* 0x011fe400078e0065 */
[----:B------:R-:W-:Y:S02]  /*1bcd0*/  IMAD.MOV.U32 R12, RZ, RZ, 0x1 ;  /* 0x00000001ff0c7424 */ /* 0x000fe400078e00ff */
[----:B------:R-:W-:Y:S02]  /*1bce0*/  IMAD.MOV.U32 R11, RZ, RZ, 0x1c1f ;  /* 0x00001c1fff0b7424 */ /* 0x000fe400078e00ff */
[----:B------:R-:W-:-:S07]  /*1bcf0*/  IMAD.MOV.U32 R15, RZ, RZ, -0x1 ;  /* 0xffffffffff0f7424 */ /* 0x000fce00078e00ff */
[----:B-123--:R-:W-:Y:S05]  /*1bd00*/  WARPSYNC.COLLECTIVE R15, `(.L_x_14639) ;  /* 0x000000000f087348 */ /* 0x00efea0003c00000 */
[----:B---3--:R0:W3:Y:S02]  /*1bd10*/  SHFL.IDX P6, R14, R13, R12, R11 ;  /* 0x0000000c0d0e7389 */ /* 0x0080e400000c000b */
[----:B0123--:R-:W-:Y:S01]  /*1bd20*/  ENDCOLLECTIVE ;  /* 0x000000000000791b */ /* 0x00ffe20003800000 */
.L_x_14639:
[----:B------:R-:W-:Y:S05]  /*1bd30*/  BSYNC B1 ;  /* 0x0000000000017941 */ /* 0x000fea0003800000 */
.L_x_14638:
[----:B------:R-:W-:Y:S01]  /*1bd40*/  MOV R13, R100 ;  /* 0x00000064000d7202 */ /* 0x000fe20000000f00 */
[----:B------:R-:W-:Y:S02]  /*1bd50*/  IMAD.MOV.U32 R12, RZ, RZ, 0x1 ;  /* 0x00000001ff0c7424 */ /* 0x000fe400078e00ff */
[----:B------:R-:W-:Y:S02]  /*1bd60*/  IMAD.MOV.U32 R11, RZ, RZ, 0x1c1f ;  /* 0x00001c1fff0b7424 */ /* 0x000fe400078e00ff */
[----:B------:R-:W-:Y:S02]  /*1bd70*/  IMAD.MOV.U32 R15, RZ, RZ, -0x1 ;  /* 0xffffffffff0f7424 */ /* 0x000fe400078e00ff */
[----:B------:R-:W-:-:S07]  /*1bd80*/  IMAD.MOV.U32 R101, RZ, RZ, R14 ;  /* 0x000000ffff657224 */ /* 0x000fce00078e000e */
[----:B------:R-:W-:Y:S05]  /*1bd90*/  WARPSYNC.COLLECTIVE R15, `(.L_x_14640) ;  /* 0x000000000f087348 */ /* 0x000fea0003c00000 */
[----:B------:R0:W1:Y:S02]  /*1bda0*/  SHFL.IDX P6, R14, R13, R12, R11 ;  /* 0x0000000c0d0e7389 */ /* 0x00006400000c000b */
[----:B01----:R-:W-:Y:S01]  /*1bdb0*/  ENDCOLLECTIVE ;  /* 0x000000000000791b */ /* 0x003fe20003800000 */
.L_x_14640:
[----:B------:R-:W-:Y:S05]  /*1bdc0*/  BRA `(.L_x_14641) ;  /* 0xfffffe78001c7947 */ /* 0x000fea000383ffff */
.L_x_14391:
[----:B-1----:R1:W2:Y:S02]  /*1bdd0*/  SYNCS.PHASECHK.TRANS64.TRYWAIT P4, [R87+URZ+0x22890], R99 ;  /* 0x02289063570075a7 */ /* 0x0022a4000808017f */
[----:B--2---:R-:W-:Y:S05]  /*1bde0*/  @!P4 NANOSLEEP.SYNCS 0x989680 ;  /* 0x009896800000c95d */ /* 0x004fea0003900000 */
[----:B------:R-:W2:Y:S02]  /*1bdf0*/  @!P4 SYNCS.PHASECHK.TRANS64 P4, [R87+URZ+0x22890], R99 ;  /* 0x022890635700c5a7 */ /* 0x000ea4000808007f */
[----:B--2---:R-:W-:Y:S05]  /*1be00*/  @!P4 BRA `(.L_x_14391) ;  /* 0xfffffffc00f0c947 */ /* 0x004fea000383ffff */
[----:B------:R-:W-:Y:S05]  /*1be10*/  BRA `(.L_x_14642) ;  /* 0xfffffe8400107947 */ /* 0x000fea000383ffff */
.L_x_14392:
        /* <DEDUP_REMOVED lines=8> */
.L_x_14644:
[----:B------:R-:W-:Y:S05]  /*1bea0*/  BSYNC B1 ;  /* 0x0000000000017941 */ /* 0x000fea0003800000 */
.L_x_14643:
        /* <DEDUP_REMOVED lines=8> */
.L_x_14645:
[----:B------:R-:W-:Y:S01]  /*1bf30*/  IMAD.MOV.U32 R92, RZ, RZ, R14 ;  /* 0x000000ffff5c7224 */ /* 0x000fe200078e000e */
[----:B------:R-:W-:Y:S06]  /*1bf40*/  BRA `(.L_x_14646) ;  /* 0xfffffe8000dc7947 */ /* 0x000fec000383ffff */
.L_x_14397:
[----:B------:R-:W-:Y:S01]  /*1bf50*/  BSSY B1, `(.L_x_14647) ;  /* 0x0000008000017945 */ /* 0x000fe20003800000 */
[----:B----4-:R-:W-:Y:S01]  /*1bf60*/  IMAD.MOV.U32 R13, RZ, RZ, R101 ;  /* 0x000000ffff0d7224 */ /* 0x010fe200078e0065 */
[----:B------:R-:W-:Y:S01]  /*1bf70*/  MOV R15, 0xffffffff ;  /* 0xffffffff000f7802 */ /* 0x000fe20000000f00 */
[----:B------:R-:W-:Y:S02]  /*1bf80*/  IMAD.MOV.U32 R12, RZ, RZ, 0x1 ;  /* 0x00000001ff0c7424 */ /* 0x000fe400078e00ff */
[----:B------:R-:W-:-:S07]  /*1bf90*/  IMAD.MOV.U32 R11, RZ, RZ, 0x1c1f ;  /* 0x00001c1fff0b7424 */ /* 0x000fce00078e00ff */
[----:B0123--:R-:W-:Y:S05]  /*1bfa0*/  WARPSYNC.COLLECTIVE R15, `(.L_x_14648) ;  /* 0x000000000f087348 */ /* 0x00ffea0003c00000 */
[----:B------:R4:W0:Y:S02]  /*1bfb0*/  SHFL.IDX P6, R14, R13, R12, R11 ;  /* 0x0000000c0d0e7389 */ /* 0x00082400000c000b */
[----:B01234-:R-:W-:Y:S01]  /*1bfc0*/  ENDCOLLECTIVE ;  /* 0x000000000000791b */ /* 0x01ffe20003800000 */
.L_x_14648:
[----:B------:R-:W-:Y:S05]  /*1bfd0*/  BSYNC B1 ;  /* 0x0000000000017941 */ /* 0x000fea0003800000 */
.L_x_14647:
        /* <DEDUP_REMOVED lines=8> */
.L_x_14649:
[----:B------:R-:W-:Y:S01]  /*1c060*/  IMAD.MOV.U32 R100, RZ, RZ, R14 ;  /* 0x000000ffff647224 */ /* 0x000fe200078e000e */
[----:B------:R-:W-:Y:S06]  /*1c070*/  BRA `(.L_x_14650) ;  /* 0xfffffe88008c7947 */ /* 0x000fec000383ffff */
.L_x_14402:
[----:B0-----:R0:W1:Y:S02]  /*1c080*/  SYNCS.PHASECHK.TRANS64.TRYWAIT P2, [R87+URZ+0x22890], R99 ;  /* 0x02289063570075a7 */ /* 0x001064000804017f */
[----:B-1----:R-:W-:Y:S05]  /*1c090*/  @!P2 NANOSLEEP.SYNCS 0x989680 ;  /* 0x009896800000a95d */ /* 0x002fea0003900000 */
[----:B------:R-:W1:Y:S02]  /*1c0a0*/  @!P2 SYNCS.PHASECHK.TRANS64 P2, [R87+URZ+0x22890], R99 ;  /* 0x022890635700a5a7 */ /* 0x000e64000804007f */
[----:B-1----:R-:W-:Y:S05]  /*1c0b0*/  @!P2 BRA `(.L_x_14402) ;  /* 0xfffffffc00f0a947 */ /* 0x002fea000383ffff */
[----:B------:R-:W-:Y:S05]  /*1c0c0*/  BRA `(.L_x_14651) ;  /* 0xfffffe9000a47947 */ /* 0x000fea000383ffff */
.L_x_14403:
        /* <DEDUP_REMOVED lines=8> */
.L_x_14653:
[----:B------:R-:W-:Y:S05]  /*1c150*/  BSYNC B1 ;  /* 0x0000000000017941 */ /* 0x000fea0003800000 */
.L_x_14652:
        /* <DEDUP_REMOVED lines=8> */
.L_x_14654:
[----:B------:R-:W-:Y:S01]  /*1c1e0*/  IMAD.MOV.U32 R37, RZ, RZ, R14 ;  /* 0x000000ffff257224 */ /* 0x000fe200078e000e */
[----:B------:R-:W-:Y:S06]  /*1c1f0*/  BRA `(.L_x_14655) ;  /* 0xfffffe9000c87947 */ /* 0x000fec000383ffff */
.L_x_14406:
[----:B------:R-:W-:Y:S01]  /*1c200*/  BSSY B1, `(.L_x_14656) ;  /* 0x0000008000017945 */ /* 0x000fe20003800000 */
[----:B----4-:R-:W-:Y:S01]  /*1c210*/  MOV R13, R38 ;  /* 0x00000026000d7202 */ /* 0x010fe20000000f00 */
[----:B------:R-:W-:Y:S02]  /*1c220*/  IMAD.MOV.U32 R12, RZ, RZ, 0x1 ;  /* 0x00000001ff0c7424 */ /* 0x000fe400078e00ff */
[----:B------:R-:W-:Y:S02]  /*1c230*/  IMAD.MOV.U32 R11, RZ, RZ, 0x1c1f ;  /* 0x00001c1fff0b7424 */ /* 0x000fe400078e00ff */
[----:B------:R-:W-:-:S07]  /*1c240*/  IMAD.MOV.U32 R15, RZ, RZ, -0x1 ;  /* 0xffffffffff0f7424 */ /* 0x000fce00078e00ff */
[----:B0123--:R-:W-:Y:S05]  /*1c250*/  WARPSYNC.COLLECTIVE R15, `(.L_x_14657) ;  /* 0x000000000f087348 */ /* 0x00ffea0003c00000 */
[----:B------:R4:W0:Y:S02]  /*1c260*/  SHFL.IDX P6, R14, R13, R12, R11 ;  /* 0x0000000c0d0e7389 */ /* 0x00082400000c000b */
[----:B01234-:R-:W-:Y:S01]  /*1c270*/  ENDCOLLECTIVE ;  /* 0x000000000000791b */ /* 0x01ffe20003800000 */
.L_x_14657:
[----:B------:R-:W-:Y:S05]  /*1c280*/  BSYNC B1 ;  /* 0x0000000000017941 */ /* 0x000fea0003800000 */
.L_x_14656:
        /* <DEDUP_REMOVED lines=8> */
.L_x_14658:
[----:B------:R-:W-:Y:S01]  /*1c310*/  IMAD.MOV.U32 R37, RZ, RZ, R14 ;  /* 0x000000ffff257224 */ /* 0x000fe200078e000e */
[----:B------:R-:W-:Y:S06]  /*1c320*/  BRA `(.L_x_14659) ;  /* 0xfffffe9000c47947 */ /* 0x000fec000383ffff */
.L_x_14410:
[----:B---3--:R3:W4:Y:S02]  /*1c330*/  SYNCS.PHASECHK.TRANS64.TRYWAIT P3, [R87+URZ+0x228b0], R99 ;  /* 0x0228b063570075a7 */ /* 0x008724000806017f */
[----:B----4-:R-:W-:Y:S05]  /*1c340*/  @!P3 NANOSLEEP.SYNCS 0x989680 ;  /* 0x009896800000b95d */ /* 0x010fea0003900000 */
[----:B------:R-:W4:Y:S02]  /*1c350*/  @!P3 SYNCS.PHASECHK.TRANS64 P3, [R87+URZ+0x228b0], R99 ;  /* 0x0228b0635700b5a7 */ /* 0x000f24000806007f */
[----:B----4-:R-:W-:Y:S05]  /*1c360*/  @!P3 BRA `(.L_x_14410) ;  /* 0xfffffffc00f0b947 */ /* 0x010fea000383ffff */
[----:B------:R-:W-:Y:S05]  /*1c370*/  BRA `(.L_x_14660) ;  /* 0xfffffe94003c7947 */ /* 0x000fea000383ffff */
.L_x_14418:
        /* <DEDUP_REMOVED lines=10> */
[----:B------:R-:W-:Y:S05]  /*1c420*/  WARPSYNC.COLLECTIVE R15, `(.L_x_14662) ;  /* 0x000000000f087348 */ /* 0x000fea0003c00000 */
[----:B------:R0:W1:Y:S02]  /*1c430*/  SHFL.IDX P6, R14, R13, R12, R11 ;  /* 0x0000000c0d0e7389 */ /* 0x00006400000c000b */
[----:B01----:R-:W-:Y:S01]  /*1c440*/  ENDCOLLECTIVE ;  /* 0x000000000000791b */ /* 0x003fe20003800000 */
.L_x_14662:
[----:B------:R-:W-:Y:S05]  /*1c450*/  BSYNC B0 ;  /* 0x0000000000007941 */ /* 0x000fea0003800000 */
.L_x_14661:
[----:B------:R-:W-:Y:S05]  /*1c460*/  BRA `(.L_x_14663) ;  /* 0xfffffea000c47947 */ /* 0x000fea000383ffff */
.L_x_14430:
        /* <DEDUP_REMOVED lines=8> */
.L_x_14665:
[----:B------:R-:W-:Y:S05]  /*1c4f0*/  BSYNC B1 ;  /* 0x0000000000017941 */ /* 0x000fea0003800000 */
.L_x_14664:
        /* <DEDUP_REMOVED lines=8> */
.L_x_14666:
[----:B------:R-:W-:Y:S02]  /*1c580*/  IMAD.MOV.U32 R13, RZ, RZ, R8 ;  /* 0x000000ffff0d7224 */ /* 0x000fe400078e0008 */
[----:B------:R-:W-:-:S07]  /*1c590*/  IMAD.MOV.U32 R0, RZ, RZ, R14 ;  /* 0x000000ffff007224 */ /* 0x000fce00078e000e */
[----:B------:R-:W-:Y:S05]  /*1c5a0*/  WARPSYNC.COLLECTIVE R15, `(.L_x_14667) ;  /* 0x000000000f087348 */ /* 0x000fea0003c00000 */
[----:B------:R0:W1:Y:S02]  /*1c5b0*/  SHFL.IDX P6, R14, R13, R12, R11 ;  /* 0x0000000c0d0e7389 */ /* 0x00006400000c000b */
[----:B01----:R-:W-:Y:S01]  /*1c5c0*/  ENDCOLLECTIVE ;  /* 0x000000000000791b */ /* 0x003fe20003800000 */
.L_x_14667:
[----:B------:R-:W-:Y:S02]  /*1c5d0*/  IMAD.MOV.U32 R13, RZ, RZ, R7 ;  /* 0x000000ffff0d7224 */ /* 0x000fe400078e0007 */
[----:B------:R-:W-:-:S07]  /*1c5e0*/  IMAD.MOV.U32 R5, RZ, RZ, R14 ;  /* 0x000000ffff057224 */ /* 0x000fce00078e000e */
[----:B------:R-:W-:Y:S05]  /*1c5f0*/  WARPSYNC.COLLECTIVE R15, `(.L_x_14668) ;  /* 0x000000000f087348 */ /* 0x000fea0003c00000 */
[----:B------:R0:W1:Y:S02]  /*1c600*/  SHFL.IDX P6, R14, R13, R12, R11 ;  /* 0x0000000c0d0e7389 */ /* 0x00006400000c000b */
[----:B01----:R-:W-:Y:S01]  /*1c610*/  ENDCOLLECTIVE ;  /* 0x000000000000791b */ /* 0x003fe20003800000 */
.L_x_14668:
[----:B------:R-:W-:Y:S05]  /*1c620*/  BRA `(.L_x_14669) ;  /* 0xfffffea8003c7947 */ /* 0x000fea000383ffff */
.L_x_14433:
        /* <DEDUP_REMOVED lines=8> */
.L_x_14671:
[----:B------:R-:W-:Y:S05]  /*1c6b0*/  BSYNC B1 ;  /* 0x0000000000017941 */ /* 0x000fea0003800000 */
.L_x_14670:
        /* <DEDUP_REMOVED lines=8> */
.L_x_14672:
[----:B------:R-:W-:Y:S02]  /*1c740*/  IMAD.MOV.U32 R13, RZ, RZ, R8 ;  /* 0x000000ffff0d7224 */ /* 0x000fe400078e0008 */
[----:B------:R-:W-:-:S07]  /*1c750*/  IMAD.MOV.U32 R0, RZ, RZ, R14 ;  /* 0x000000ffff007224 */ /* 0x000fce00078e000e */
[----:B------:R-:W-:Y:S05]  /*1c760*/  WARPSYNC.COLLECTIVE R15, `(.L_x_14673) ;  /* 0x000000000f087348 */ /* 0x000fea0003c00000 */
[----:B------:R0:W1:Y:S02]  /*1c770*/  SHFL.IDX P6, R14, R13, R12, R11 ;  /* 0x0000000c0d0e7389 */ /* 0x00006400000c000b */
[----:B01----:R-:W-:Y:S01]  /*1c780*/  ENDCOLLECTIVE ;  /* 0x000000000000791b */ /* 0x003fe20003800000 */
.L_x_14673:
[----:B------:R-:W-:Y:S02]  /*1c790*/  IMAD.MOV.U32 R13, RZ, RZ, R7 ;  /* 0x000000ffff0d7224 */ /* 0x000fe400078e0007 */
[----:B------:R-:W-:-:S07]  /*1c7a0*/  IMAD.MOV.U32 R5, RZ, RZ, R14 ;  /* 0x000000ffff057224 */ /* 0x000fce00078e000e */
[----:B------:R-:W-:Y:S05]  /*1c7b0*/  WARPSYNC.COLLECTIVE R15, `(.L_x_14674) ;  /* 0x000000000f087348 */ /* 0x000fea0003c00000 */
[----:B------:R0:W1:Y:S02]  /*1c7c0*/  SHFL.IDX P6, R14, R13, R12, R11 ;  /* 0x0000000c0d0e7389 */ /* 0x00006400000c000b */
[----:B01----:R-:W-:Y:S01]  /*1c7d0*/  ENDCOLLECTIVE ;  /* 0x000000000000791b */ /* 0x003fe20003800000 */
.L_x_14674:
[----:B------:R-:W-:Y:S05]  /*1c7e0*/  BRA `(.L_x_14675) ;  /* 0xfffffea800987947 */ /* 0x000fea000383ffff */
.L_x_14437:
[----:B0-----:R0:W1:Y:S02]  /*1c7f0*/  SYNCS.PHASECHK.TRANS64.TRYWAIT P0, [R19+URZ+0x22800], R36 ;  /* 0x02280024130075a7 */ /* 0x001064000800017f */
[----:B-1----:R-:W-:Y:S05]  /*1c800*/  @!P0 NANOSLEEP.SYNCS 0x989680 ;  /* 0x009896800000895d */ /* 0x002fea0003900000 */
[----:B------:R-:W1:Y:S02]  /*1c810*/  @!P0 SYNCS.PHASECHK.TRANS64 P0, [R19+URZ+0x22800], R36 ;  /* 0x02280024130085a7 */ /* 0x000e64000800007f */
[----:B-1----:R-:W-:Y:S05]  /*1c820*/  @!P0 BRA `(.L_x_14437) ;  /* 0xfffffffc00f08947 */ /* 0x002fea000383ffff */
[----:B------:R-:W-:Y:S05]  /*1c830*/  BRA `(.L_x_14676) ;  /* 0xfffffeac00a47947 */ /* 0x000fea000383ffff */
.L_x_14445:
        /* <DEDUP_REMOVED lines=9> */
.L_x_14678:
[----:B------:R-:W-:Y:S05]  /*1c8d0*/  BSYNC B1 ;  /* 0x0000000000017941 */ /* 0x000fea0003800000 */
.L_x_14677:
        /* <DEDUP_REMOVED lines=10> */
.L_x_14679:
        /* <DEDUP_REMOVED lines=8> */
.L_x_14680:
[----:B------:R-:W-:-:S05]  /*1ca00*/  @!P1 IADD3 R6, P2, R3, R5, RZ ;  /* 0x0000000503069210 */ /* 0x000fca0007f5e0ff */
[----:B------:R-:W-:Y:S02]  /*1ca10*/  @!P1 IMAD.X R7, R0, 0x1, R21, P2 ;  /* 0x0000000100079824 */ /* 0x000fe400010e0615 */
[----:B------:R-:W-:Y:S02]  /*1ca20*/  IMAD.MOV.U32 R13, RZ, RZ, R27 ;  /* 0x000000ffff0d7224 */ /* 0x000fe400078e001b */
[----:B------:R-:W-:-:S07]  /*1ca30*/  IMAD.MOV.U32 R4, RZ, RZ, R14 ;  /* 0x000000ffff047224 */ /* 0x000fce00078e000e */
[----:B------:R-:W-:Y:S05]  /*1ca40*/  WARPSYNC.COLLECTIVE R15, `(.L_x_14681) ;  /* 0x000000000f087348 */ /* 0x000fea0003c00000 */
[----:B------:R0:W1:Y:S02]  /*1ca50*/  SHFL.IDX P6, R14, R13, R12, R11 ;  /* 0x0000000c0d0e7389 */ /* 0x00006400000c000b */
[----:B01----:R-:W-:Y:S01]  /*1ca60*/  ENDCOLLECTIVE ;  /* 0x000000000000791b */ /* 0x003fe20003800000 */
.L_x_14681:
        /* <DEDUP_REMOVED lines=15> */
[----:B------:R-:W-:-:S07]  /*1cb60*/  IMAD.MOV.U32 R3, RZ, RZ, R37 ;  /* 0x000000ffff037224 */ /* 0x000fce00078e0025 */
[----:B-----5:R-:W-:Y:S05]  /*1cb70*/  WARPSYNC.COLLECTIVE R15, `(.L_x_14682) ;  /* 0x000000000f087348 */ /* 0x020fea0003c00000 */
[----:B------:R0:W1:Y:S02]  /*1cb80*/  SHFL.IDX P6, R14, R13, R12, R11 ;  /* 0x0000000c0d0e7389 */ /* 0x00006400000c000b */
[----:B01---5:R-:W-:Y:S01]  /*1cb90*/  ENDCOLLECTIVE ;  /* 0x000000000000791b */ /* 0x023fe20003800000 */
.L_x_14682:
[----:B------:R-:W-:Y:S02]  /*1cba0*/  IMAD.MOV.U32 R0, RZ, RZ, R36 ;  /* 0x000000ffff007224 */ /* 0x000fe400078e0024 */
[----:B------:R-:W-:Y:S01]  /*1cbb0*/  @!P1 IMAD.MOV.U32 R38, RZ, RZ, R8 ;  /* 0x000000ffff269224 */ /* 0x000fe200078e0008 */
[----:B------:R-:W-:Y:S01]  /*1cbc0*/  PRMT R44, R44, 0x5410, R3 ;  /* 0x000054102c2c7816 */ /* 0x000fe20000000003 */
[----:B------:R-:W-:Y:S01]  /*1cbd0*/  @!P1 IMAD.MOV.U32 R39, RZ, RZ, R9 ;  /* 0x000000ffff279224 */ /* 0x000fe200078e0009 */
[----:B------:R-:W-:Y:S01]  /*1cbe0*/  PRMT R31, R31, 0x5410, R0 ;  /* 0x000054101f1f7816 */ /* 0x000fe20000000000 */
        /* <DEDUP_REMOVED lines=8> */
[----:B------:R-:W-:Y:S01]  /*1cc70*/  @!P1 IMAD.MOV.U32 R21, RZ, RZ, R7 ;  /* 0x000000ffff159224 */ /* 0x000fe200078e0007 */
[----:B------:R-:W-:Y:S01]  /*1cc80*/  MOV R0, R14 ;  /* 0x0000000e00007202 */ /* 0x000fe20000000f00 */
[----:B------:R-:W-:-:S07]  /*1cc90*/  IMAD.MOV.U32 R4, RZ, RZ, R20 ;  /* 0x000000ffff047224 */ /* 0x000fce00078e0014 */
[----:B------:R-:W-:Y:S05]  /*1cca0*/  WARPSYNC.COLLECTIVE R15, `(.L_x_14683) ;  /* 0x000000000f087348 */ /* 0x000fea0003c00000 */
[----:B------:R0:W1:Y:S02]  /*1ccb0*/  SHFL.IDX P6, R14, R13, R12, R11 ;  /* 0x0000000c0d0e7389 */ /* 0x00006400000c000b */
[----:B01----:R-:W-:Y:S01]  /*1ccc0*/  ENDCOLLECTIVE ;  /* 0x000000000000791b */ /* 0x003fe20003800000 */
.L_x_14683:
[----:B------:R-:W-:Y:S02]  /*1ccd0*/  IMAD.MOV.U32 R6, RZ, RZ, R28 ;  /* 0x000000ffff067224 */ /* 0x000fe400078e001c */
[----:B------:R-:W-:Y:S02]  /*1cce0*/  IMAD.MOV.U32 R7, RZ, RZ, R29 ;  /* 0x000000ffff077224 */ /* 0x000fe400078e001d */
[----:B------:R-:W-:Y:S01]  /*1ccf0*/  IMAD.MOV.U32 R5, RZ, RZ, R21 ;  /* 0x000000ffff057224 */ /* 0x000fe200078e0015 */
[----:B------:R-:W-:Y:S02]  /*1cd00*/  PRMT R45, R6, 0x5410, R4 ;  /* 0x00005410062d7816 */ /* 0x000fe40000000004 */
        /* <DEDUP_REMOVED lines=8> */
.L_x_14684:
[----:B------:R-:W-:Y:S02]  /*1cd90*/  IMAD.MOV.U32 R13, RZ, RZ, R27 ;  /* 0x000000ffff0d7224 */ /* 0x000fe400078e001b */
[----:B------:R-:W-:-:S07]  /*1cda0*/  IMAD.MOV.U32 R24, RZ, RZ, R14 ;  /* 0x000000ffff187224 */ /* 0x000fce00078e000e */
[----:B------:R-:W-:Y:S05]  /*1cdb0*/  WARPSYNC.COLLECTIVE R15, `(.L_x_14685) ;  /* 0x000000000f087348 */ /* 0x000fea0003c00000 */
[----:B------:R0:W1:Y:S02]  /*1cdc0*/  SHFL.IDX P6, R14, R13, R12, R11 ;  /* 0x0000000c0d0e7389 */ /* 0x00006400000c000b */
[----:B01----:R-:W-:Y:S01]  /*1cdd0*/  ENDCOLLECTIVE ;  /* 0x000000000000791b */ /* 0x003fe20003800000 */
.L_x_14685:
[----:B------:R-:W-:Y:S05]  /*1cde0*/  BRA `(.L_x_14686) ;  /* 0xfffffeb800cc7947 */ /* 0x000fea000383ffff */
.L_x_14449:
[----:B0-----:R0:W1:Y:S02]  /*1cdf0*/  SYNCS.PHASECHK.TRANS64.TRYWAIT P1, [R19+URZ+0x22800], R12 ;  /* 0x0228000c130075a7 */ /* 0x001064000802017f */
[----:B-1----:R-:W-:Y:S05]  /*1ce00*/  @!P1 NANOSLEEP.SYNCS 0x989680 ;  /* 0x009896800000995d */ /* 0x002fea0003900000 */
[----:B------:R-:W1:Y:S02]  /*1ce10*/  @!P1 SYNCS.PHASECHK.TRANS64 P1, [R19+URZ+0x22800], R12 ;  /* 0x0228000c130095a7 */ /* 0x000e64000802007f */
[----:B-1----:R-:W-:Y:S05]  /*1ce20*/  @!P1 BRA `(.L_x_14449) ;  /* 0xfffffffc00f09947 */ /* 0x002fea000383ffff */
[----:B------:R-:W-:Y:S05]  /*1ce30*/  BRA `(.L_x_14687) ;  /* 0xfffffebc00687947 */ /* 0x000fea000383ffff */
.L_x_14455:
[----:B--2---:R2:W3:Y:S02]  /*1ce40*/  SYNCS.PHASECHK.TRANS64.TRYWAIT P1, [R13+URZ+0x22830], R72 ;  /* 0x022830480d0075a7 */ /* 0x0044e4000802017f */
[----:B---3--:R-:W-:Y:S05]  /*1ce50*/  @!P1 NANOSLEEP.SYNCS 0x989680 ;  /* 0x009896800000995d */ /* 0x008fea0003900000 */
[----:B------:R-:W3:Y:S02]  /*1ce60*/  @!P1 SYNCS.PHASECHK.TRANS64 P1, [R13+URZ+0x22830], R72 ;  /* 0x022830480d0095a7 */ /* 0x000ee4000802007f */
[----:B---3--:R-:W-:Y:S05]  /*1ce70*/  @!P1 BRA `(.L_x_14455) ;  /* 0xfffffffc00f09947 */ /* 0x008fea000383ffff */
[----:B------:R-:W-:Y:S05]  /*1ce80*/  BRA `(.L_x_14454) ;  /* 0xfffffecc00487947 */ /* 0x000fea000383ffff */
.L_x_14461:
[----:B-1----:R1:W2:Y:S02]  /*1ce90*/  SYNCS.PHASECHK.TRANS64.TRYWAIT P1, [R13+URZ+0x22850], R72 ;  /* 0x022850480d0075a7 */ /* 0x0022a4000802017f */
[----:B--2---:R-:W-:Y:S05]  /*1cea0*/  @!P1 NANOSLEEP.SYNCS 0x989680 ;  /* 0x009896800000995d */ /* 0x004fea0003900000 */
[----:B------:R-:W2:Y:S02]  /*1ceb0*/  @!P1 SYNCS.PHASECHK.TRANS64 P1, [R13+URZ+0x22850], R72 ;  /* 0x022850480d0095a7 */ /* 0x000ea4000802007f */
[----:B--2---:R-:W-:Y:S05]  /*1cec0*/  @!P1 BRA `(.L_x_14461) ;  /* 0xfffffffc00f09947 */ /* 0x004fea000383ffff */
[----:B------:R-:W-:Y:S05]  /*1ced0*/  BRA `(.L_x_14460) ;  /* 0xfffffeec00147947 */ /* 0x000fea000383ffff */
.L_x_14467:
[----:B-1----:R1:W2:Y:S02]  /*1cee0*/  SYNCS.PHASECHK.TRANS64.TRYWAIT P1, [R14+URZ+0x22830], R15 ;  /* 0x0228300f0e0075a7 */ /* 0x0022a4000802017f */
[----:B--2---:R-:W-:Y:S05]  /*1cef0*/  @!P1 NANOSLEEP.SYNCS 0x989680 ;  /* 0x009896800000995d */ /* 0x004fea0003900000 */
[----:B------:R-:W2:Y:S02]  /*1cf00*/  @!P1 SYNCS.PHASECHK.TRANS64 P1, [R14+URZ+0x22830], R15 ;  /* 0x0228300f0e0095a7 */ /* 0x000ea4000802007f */
[----:B--2---:R-:W-:Y:S05]  /*1cf10*/  @!P1 BRA `(.L_x_14467) ;  /* 0xfffffffc00f09947 */ /* 0x004fea000383ffff */
[----:B------:R-:W-:Y:S05]  /*1cf20*/  BRA `(.L_x_14466) ;  /* 0xfffffef000787947 */ /* 0x000fea000383ffff */
.L_x_14473:
[----:B-1----:R1:W2:Y:S02]  /*1cf30*/  SYNCS.PHASECHK.TRANS64.TRYWAIT P1, [R14+URZ+0x22850], R15 ;  /* 0x0228500f0e0075a7 */ /* 0x0022a4000802017f */
[----:B--2---:R-:W-:Y:S05]  /*1cf40*/  @!P1 NANOSLEEP.SYNCS 0x989680 ;  /* 0x009896800000995d */ /* 0x004fea0003900000 */
[----:B------:R-:W2:Y:S02]  /*1cf50*/  @!P1 SYNCS.PHASECHK.TRANS64 P1, [R14+URZ+0x22850], R15 ;  /* 0x0228500f0e0095a7 */ /* 0x000ea4000802007f */
[----:B--2---:R-:W-:Y:S05]  /*1cf60*/  @!P1 BRA `(.L_x_14473) ;  /* 0xfffffffc00f09947 */ /* 0x004fea000383ffff */
[----:B------:R-:W-:Y:S05]  /*1cf70*/  BRA `(.L_x_14472) ;  /* 0xffffff1800387947 */ /* 0x000fea000383ffff */
.L_x_14480:
[----:B-1----:R1:W2:Y:S02]  /*1cf80*/  SYNCS.PHASECHK.TRANS64.TRYWAIT P1, [R14+URZ+0x22830], R15 ;  /* 0x0228300f0e0075a7 */ /* 0x0022a4000802017f */
[----:B--2---:R-:W-:Y:S05]  /*1cf90*/  @!P1 NANOSLEEP.SYNCS 0x989680 ;  /* 0x009896800000995d */ /* 0x004fea0003900000 */
[----:B------:R-:W2:Y:S02]  /*1cfa0*/  @!P1 SYNCS.PHASECHK.TRANS64 P1, [R14+URZ+0x22830], R15 ;  /* 0x0228300f0e0095a7 */ /* 0x000ea4000802007f */
[----:B--2---:R-:W-:Y:S05]  /*1cfb0*/  @!P1 BRA `(.L_x_14480) ;  /* 0xfffffffc00f09947 */ /* 0x004fea000383ffff */
[----:B------:R-:W-:Y:S05]  /*1cfc0*/  BRA `(.L_x_14479) ;  /* 0xffffff1c00787947 */ /* 0x000fea000383ffff */
.L_x_14486:
[----:B-1----:R1:W2:Y:S02]  /*1cfd0*/  SYNCS.PHASECHK.TRANS64.TRYWAIT P1, [R14+URZ+0x22850], R15 ;  /* 0x0228500f0e0075a7 */ /* 0x0022a4000802017f */
[----:B--2---:R-:W-:Y:S05]  /*1cfe0*/  @!P1 NANOSLEEP.SYNCS 0x989680 ;  /* 0x009896800000995d */ /* 0x004fea0003900000 */
[----:B------:R-:W2:Y:S02]  /*1cff0*/  @!P1 SYNCS.PHASECHK.TRANS64 P1, [R14+URZ+0x22850], R15 ;  /* 0x0228500f0e0095a7 */ /* 0x000ea4000802007f */
[----:B--2---:R-:W-:Y:S05]  /*1d000*/  @!P1 BRA `(.L_x_14486) ;  /* 0xfffffffc00f09947 */ /* 0x004fea000383ffff */
[----:B------:R-:W-:Y:S05]  /*1d010*/  BRA `(.L_x_14485) ;  /* 0xffffff3c00607947 */ /* 0x000fea000383ffff */
.L_x_14502:
[----:B------:R-:W-:Y:S01]  /*1d020*/  IMAD.MOV.U32 R13, RZ, RZ, R4 ;  /* 0x000000ffff0d7224 */ /* 0x000fe200078e0004 */
[----:B------:R-:W-:Y:S01]  /*1d030*/  MOV R12, RZ ;  /* 0x000000ff000c7202 */ /* 0x000fe20000000f00 */
[----:B------:R-:W-:Y:S02]  /*1d040*/  IMAD.MOV.U32 R11, RZ, RZ, 0x181f ;  /* 0x0000181fff0b7424 */ /* 0x000fe400078e00ff */
[----:B------:R-:W-:-:S07]  /*1d050*/  IMAD.MOV.U32 R15, RZ, RZ, -0x1 ;  /* 0xffffffffff0f7424 */ /* 0x000fce00078e00ff */
[----:B-1----:R-:W-:Y:S05]  /*1d060*/  WARPSYNC.COLLECTIVE R15, `(.L_x_14688) ;  /* 0x000000000f087348 */ /* 0x002fea0003c00000 */
[----:B------:R0:W2:Y:S02]  /*1d070*/  SHFL.IDX P6, R14, R13, R12, R11 ;  /* 0x0000000c0d0e7389 */ /* 0x0000a400000c000b */
[----:B012---:R-:W-:Y:S01]  /*1d080*/  ENDCOLLECTIVE ;  /* 0x000000000000791b */ /* 0x007fe20003800000 */
.L_x_14688:
[----:B------:R-:W-:Y:S02]  /*1d090*/  IMAD.MOV.U32 R13, RZ, RZ, R3 ;  /* 0x000000ffff0d7224 */ /* 0x000fe400078e0003 */
[----:B------:R-:W-:-:S07]  /*1d0a0*/  IMAD.MOV.U32 R0, RZ, RZ, R14 ;  /* 0x000000ffff007224 */ /* 0x000fce00078e000e */
[----:B------:R-:W-:Y:S05]  /*1d0b0*/  WARPSYNC.COLLECTIVE R15, `(.L_x_14689) ;  /* 0x000000000f087348 */ /* 0x000fea0003c00000 */
[----:B------:R0:W1:Y:S02]  /*1d0c0*/  SHFL.IDX P6, R14, R13, R12, R11 ;  /* 0x0000000c0d0e7389 */ /* 0x00006400000c000b */
[----:B01----:R-:W-:Y:S01]  /*1d0d0*/  ENDCOLLECTIVE ;  /* 0x000000000000791b */ /* 0x003fe20003800000 */
.L_x_14689:
[----:B------:R-:W-:Y:S05]  /*1d0e0*/  BRA `(.L_x_14690) ;  /* 0xffffff7000fc7947 */ /* 0x000fea000383ffff */
.L_x_14505:
        /* <DEDUP_REMOVED lines=8> */
.L_x_14692:
[----:B------:R-:W-:Y:S05]  /*1d170*/  BSYNC B1 ;  /* 0x0000000000017941 */ /* 0x000fea0003800000 */
.L_x_14691:
        /* <DEDUP_REMOVED lines=8> */
.L_x_14693:
[----:B------:R-:W-:Y:S05]  /*1d200*/  BRA `(.L_x_14694) ;  /* 0xffffff7400487947 */ /* 0x000fea000383ffff */
.L_x_14508:
[----:B------:R-:W-:Y:S01]  /*1d210*/  BSSY B1, `(.L_x_14695) ;  /* 0x0000008000017945 */ /* 0x000fe20003800000 */
[----:B----4-:R-:W-:Y:S01]  /*1d220*/  IMAD.MOV.U32 R13, RZ, RZ, R4 ;  /* 0x000000ffff0d7224 */ /* 0x010fe200078e0004 */
[----:B------:R-:W-:Y:S01]  /*1d230*/  MOV R15, 0xffffffff ;  /* 0xffffffff000f7802 */ /* 0x000fe20000000f00 */
[----:B------:R-:W-:Y:S02]  /*1d240*/  IMAD.MOV.U32 R12, RZ, RZ, 0x2 ;  /* 0x00000002ff0c7424 */ /* 0x000fe400078e00ff */
[----:B------:R-:W-:-:S07]  /*1d250*/  IMAD.MOV.U32 R11, RZ, RZ, 0x181f ;  /* 0x0000181fff0b7424 */ /* 0x000fce00078e00ff */
[----:B0123--:R-:W-:Y:S05]  /*1d260*/  WARPSYNC.COLLECTIVE R15, `(.L_x_14696) ;  /* 0x000000000f087348 */ /* 0x00ffea0003c00000 */
[----:B---3--:R3:W4:Y:S02]  /*1d270*/  SHFL.IDX P6, R14, R13, R12, R11 ;  /* 0x0000000c0d0e7389 */ /* 0x00872400000c000b */
[----:B01234-:R-:W-:Y:S01]  /*1d280*/  ENDCOLLECTIVE ;  /* 0x000000000000791b */ /* 0x01ffe20003800000 */
.L_x_14696:
[----:B------:R-:W-:Y:S05]  /*1d290*/  BSYNC B1 ;  /* 0x0000000000017941 */ /* 0x000fea0003800000 */
.L_x_14695:
        /* <DEDUP_REMOVED lines=8> */
.L_x_14697:
[----:B------:R-:W-:Y:S05]  /*1d320*/  BRA `(.L_x_14698) ;  /* 0xffffff7400907947 */ /* 0x000fea000383ffff */
.L_x_14511:
        /* <DEDUP_REMOVED lines=8> */
.L_x_14700:
[----:B------:R-:W-:Y:S05]  /*1d3b0*/  BSYNC B1 ;  /* 0x0000000000017941 */ /* 0x000fea0003800000 */
.L_x_14699:
        /* <DEDUP_REMOVED lines=8> */
.L_x_14701:
[----:B------:R-:W-:Y:S05]  /*1d440*/  BRA `(.L_x_14702) ;  /* 0xffffff7400d87947 */ /* 0x000fea000383ffff */
.L_x_14528:
        /* <DEDUP_REMOVED lines=8> */
[----:B-1----:R-:W-:Y:S05]  /*1d4d0*/  WARPSYNC.COLLECTIVE R15, `(.L_x_14704) ;  /* 0x000000000f087348 */ /* 0x002fea0003c00000 */
[----:B------:R0:W2:Y:S02]  /*1d4e0*/  SHFL.IDX P6, R14, R13, R12, R11 ;  /* 0x0000000c0d0e7389 */ /* 0x0000a400000c000b */
[----:B012---:R-:W-:Y:S01]  /*1d4f0*/  ENDCOLLECTIVE ;  /* 0x000000000000791b */ /* 0x007fe20003800000 */
.L_x_14704:
[----:B------:R-:W-:Y:S05]  /*1d500*/  BSYNC B1 ;  /* 0x0000000000017941 */ /* 0x000fea0003800000 */
.L_x_14703:
[----:B------:R-:W-:Y:S05]  /*1d510*/  BRA `(.L_x_14705) ;  /* 0xffffff8c00687947 */ /* 0x000fea000383ffff */
.L_x_14530:
[----:B------:R-:W-:Y:S01]  /*1d520*/  BSSY B1, `(.L_x_14706) ;  /* 0x0000006000017945 */ /* 0x000fe20003800000 */
[----:B------:R-:W-:-:S07]  /*1d530*/  IMAD.MOV.U32 R15, RZ, RZ, -0x1 ;  /* 0xffffffffff0f7424 */ /* 0x000fce00078e00ff */
[----:B012---:R-:W-:Y:S05]  /*1d540*/  WARPSYNC.COLLECTIVE R15, `(.L_x_14707) ;  /* 0x000000000f0c7348 */ /* 0x007fea0003c00000 */
[----:B------:R-:W-:Y:S02]  /*1d550*/  ELECT P6, UR62, PT ;  /* 0x00000000003e782f */ /* 0x000fe400038c0000 */
[----:B------:R-:W-:Y:S01]  /*1d560*/  MOV R14, UR62 ;  /* 0x0000003e000e7c02 */ /* 0x000fe20008000f00 */
[----:B012---:R-:W-:Y:S10]  /*1d570*/  ENDCOLLECTIVE ;  /* 0x000000000000791b */ /* 0x007ff40003800000 */
.L_x_14707:
[----:B------:R-:W-:Y:S05]  /*1d580*/  BSYNC B1 ;  /* 0x0000000000017941 */ /* 0x000fea0003800000 */
.L_x_14706:
[----:B------:R-:W-:Y:S05]  /*1d590*/  BRA `(.L_x_14529) ;  /* 0xffffff8c00607947 */ /* 0x000fea000383ffff */
.L_x_14532:
[----:B0-----:R0:W2:Y:S02]  /*1d5a0*/  SYNCS.PHASECHK.TRANS64.TRYWAIT P0, [R22+URZ+0x22820], R3 ;  /* 0x02282003160075a7 */ /* 0x0010a4000800017f */
[----:B--2---:R-:W-:Y:S05]  /*1d5b0*/  @!P0 NANOSLEEP.SYNCS 0x989680 ;  /* 0x009896800000895d */ /* 0x004fea0003900000 */
[----:B------:R-:W2:Y:S02]  /*1d5c0*/  @!P0 SYNCS.PHASECHK.TRANS64 P0, [R22+URZ+0x22820], R3 ;  /* 0x02282003160085a7 */ /* 0x000ea4000800007f */
[----:B--2---:R-:W-:Y:S05]  /*1d5d0*/  @!P0 BRA `(.L_x_14532) ;  /* 0xfffffffc00f08947 */ /* 0x004fea000383ffff */
[----:B------:R-:W-:Y:S05]  /*1d5e0*/  BRA `(.L_x_14708) ;  /* 0xffffff8c00707947 */ /* 0x000fea000383ffff */
.L_x_14536:
[----:B0-----:R0:W2:Y:S02]  /*1d5f0*/  SYNCS.PHASECHK.TRANS64.TRYWAIT P0, [R3+URZ+0x228a0], R8 ;  /* 0x0228a008030075a7 */ /* 0x0010a4000800017f */
[----:B--2---:R-:W-:Y:S05]  /*1d600*/  @!P0 NANOSLEEP.SYNCS 0x989680 ;  /* 0x009896800000895d */ /* 0x004fea0003900000 */
[----:B------:R-:W2:Y:S02]  /*1d610*/  @!P0 SYNCS.PHASECHK.TRANS64 P0, [R3+URZ+0x228a0], R8 ;  /* 0x0228a008030085a7 */ /* 0x000ea4000800007f */
[----:B--2---:R-:W-:Y:S05]  /*1d620*/  @!P0 BRA `(.L_x_14536) ;  /* 0xfffffffc00f08947 */ /* 0x004fea000383ffff */
[----:B------:R-:W-:Y:S05]  /*1d630*/  BRA `(.L_x_14709) ;  /* 0xffffff8c00887947 */ /* 0x000fea000383ffff */
.L_x_14541:
[----:B-1----:R1:W2:Y:S02]  /*1d640*/  SYNCS.PHASECHK.TRANS64.TRYWAIT P0, [R3+URZ+0x228c0], R8 ;  /* 0x0228c008030075a7 */ /* 0x0022a4000800017f */
[----:B--2---:R-:W-:Y:S05]  /*1d650*/  @!P0 NANOSLEEP.SYNCS 0x989680 ;  /* 0x009896800000895d */ /* 0x004fea0003900000 */
[----:B------:R-:W2:Y:S02]  /*1d660*/  @!P0 SYNCS.PHASECHK.TRANS64 P0, [R3+URZ+0x228c0], R8 ;  /* 0x0228c008030085a7 */ /* 0x000ea4000800007f */
[----:B--2---:R-:W-:Y:S05]  /*1d670*/  @!P0 BRA `(.L_x_14541) ;  /* 0xfffffffc00f08947 */ /* 0x004fea000383ffff */
[----:B------:R-:W-:Y:S05]  /*1d680*/  BRA `(.L_x_14710) ;  /* 0xffffff9000047947 */ /* 0x000fea000383ffff */
.L_x_14551:
[----:B0-----:R0:W2:Y:S02]  /*1d690*/  SYNCS.PHASECHK.TRANS64.TRYWAIT P1, [R8+URZ+0x228a0], R2 ;  /* 0x0228a002080075a7 */ /* 0x0010a4000802017f */
[----:B--2---:R-:W-:Y:S05]  /*1d6a0*/  @!P1 NANOSLEEP.SYNCS 0x989680 ;  /* 0x009896800000995d */ /* 0x004fea0003900000 */
[----:B------:R-:W2:Y:S02]  /*1d6b0*/  @!P1 SYNCS.PHASECHK.TRANS64 P1, [R8+URZ+0x228a0], R2 ;  /* 0x0228a002080095a7 */ /* 0x000ea4000802007f */
[----:B--2---:R-:W-:Y:S05]  /*1d6c0*/  @!P1 BRA `(.L_x_14551) ;  /* 0xfffffffc00f09947 */ /* 0x004fea000383ffff */
[----:B------:R-:W-:Y:S05]  /*1d6d0*/  BRA `(.L_x_14711) ;  /* 0xffffff9400787947 */ /* 0x000fea000383ffff */
.L_x_14556:
[----:B-1----:R1:W2:Y:S02]  /*1d6e0*/  SYNCS.PHASECHK.TRANS64.TRYWAIT P1, [R8+URZ+0x228c0], R2 ;  /* 0x0228c002080075a7 */ /* 0x0022a4000802017f */
[----:B--2---:R-:W-:Y:S05]  /*1d6f0*/  @!P1 NANOSLEEP.SYNCS 0x989680 ;  /* 0x009896800000995d */ /* 0x004fea0003900000 */
[----:B------:R-:W2:Y:S02]  /*1d700*/  @!P1 SYNCS.PHASECHK.TRANS64 P1, [R8+URZ+0x228c0], R2 ;  /* 0x0228c002080095a7 */ /* 0x000ea4000802007f */
[----:B--2---:R-:W-:Y:S05]  /*1d710*/  @!P1 BRA `(.L_x_14556) ;  /* 0xfffffffc00f09947 */ /* 0x004fea000383ffff */
[----:B------:R-:W-:Y:S05]  /*1d720*/  BRA `(.L_x_14712) ;  /* 0xffffff9400f07947 */ /* 0x000fea000383ffff */
.L_x_14572:
[----:B------:R-:W1:Y:S01]  /*1d730*/  S2R R11, SR_TID.X ;  /* 0x00000000000b7919 */ /* 0x000e620000002100 */
[----:B------:R-:W-:Y:S01]  /*1d740*/  BSSY B0, `(.L_x_14713) ;  /* 0x000000a000007945 */ /* 0x000fe20003800000 */
[----:B------:R-:W-:Y:S02]  /*1d750*/  IMAD.MOV.U32 R12, RZ, RZ, RZ ;  /* 0x000000ffff0c7224 */ /* 0x000fe400078e00ff */
[----:B------:R-:W-:Y:S01]  /*1d760*/  IMAD.MOV.U32 R15, RZ, RZ, -0x1 ;  /* 0xffffffffff0f7424 */ /* 0x000fe200078e00ff */
[----:B-1----:R-:W-:-:S04]  /*1d770*/  SHF.R.U32.HI R11, RZ, 0x5, R11 ;  /* 0x00000005ff0b7819 */ /* 0x002fc8000001160b */
[----:B------:R-:W-:-:S05]  /*1d780*/  LOP3.LUT R11, R11, 0x3, RZ, 0xc0, !PT ;  /* 0x000000030b0b7812 */ /* 0x000fca00078ec0ff */
[----:B------:R-:W-:Y:S02]  /*1d790*/  IMAD.MOV.U32 R13, RZ, RZ, R11 ;  /* 0x000000ffff0d7224 */ /* 0x000fe400078e000b */
[----:B------:R-:W-:-:S07]  /*1d7a0*/  IMAD.MOV.U32 R11, RZ, RZ, 0x1f ;  /* 0x0000001fff0b7424 */ /* 0x000fce00078e00ff */
[----:B0----5:R-:W-:Y:S05]  /*1d7b0*/  WARPSYNC.COLLECTIVE R15, `(.L_x_14714) ;  /* 0x000000000f087348 */ /* 0x021fea0003c00000 */
[----:B------:R1:W2:Y:S02]  /*1d7c0*/  SHFL.IDX P6, R14, R13, R12, R11 ;  /* 0x0000000c0d0e7389 */ /* 0x0002a400000c000b */
[----:B012--5:R-:W-:Y:S01]  /*1d7d0*/  ENDCOLLECTIVE ;  /* 0x000000000000791b */ /* 0x027fe20003800000 */
.L_x_14714:
[----:B------:R-:W-:Y:S05]  /*1d7e0*/  BSYNC B0 ;  /* 0x0000000000007941 */ /* 0x000fea0003800000 */
.L_x_14713:
[----:B------:R-:W-:Y:S05]  /*1d7f0*/  BRA `(.L_x_14715) ;  /* 0xffffffa400a87947 */ /* 0x000fea000383ffff */
.L_x_14575:
[----:B--2---:R2:W3:Y:S02]  /*1d800*/  SYNCS.PHASECHK.TRANS64.TRYWAIT P0, [R31+URZ+0x22840], R0 ;  /* 0x022840001f0075a7 */ /* 0x0044e4000800017f */
[----:B---3--:R-:W-:Y:S05]  /*1d810*/  @!P0 NANOSLEEP.SYNCS 0x989680 ;  /* 0x009896800000895d */ /* 0x008fea0003900000 */
[----:B------:R-:W3:Y:S02]  /*1d820*/  @!P0 SYNCS.PHASECHK.TRANS64 P0, [R31+URZ+0x22840], R0 ;  /* 0x022840001f0085a7 */ /* 0x000ee4000800007f */
[----:B---3--:R-:W-:Y:S05]  /*1d830*/  @!P0 BRA `(.L_x_14575) ;  /* 0xfffffffc00f08947 */ /* 0x008fea000383ffff */
[----:B------:R-:W-:Y:S05]  /*1d840*/  BRA `(.L_x_14716) ;  /* 0xffffffa400d47947 */ /* 0x000fea000383ffff */
.L_x_14576:
        /* <DEDUP_REMOVED lines=8> */
.L_x_14718:
[----:B------:R-:W-:Y:S05]  /*1d8d0*/  BSYNC B0 ;  /* 0x0000000000007941 */ /* 0x000fea0003800000 */
.L_x_14717:
        /* <DEDUP_REMOVED lines=9> */
.L_x_14719:
[----:B------:R-:W-:Y:S02]  /*1d970*/  IMAD.MOV.U32 R13, RZ, RZ, R4 ;  /* 0x000000ffff0d7224 */ /* 0x000fe400078e0004 */
[----:B------:R-:W-:Y:S02]  /*1d980*/  IMAD.MOV.U32 R12, RZ, RZ, 0x1 ;  /* 0x00000001ff0c7424 */ /* 0x000fe400078e00ff */
[----:B------:R-:W-:-:S07]  /*1d990*/  IMAD.MOV.U32 R3, RZ, RZ, R14 ;  /* 0x000000ffff037224 */ /* 0x000fce00078e000e */
[----:B------:R-:W-:Y:S05]  /*1d9a0*/  WARPSYNC.COLLECTIVE R15, `(.L_x_14720) ;  /* 0x000000000f087348 */ /* 0x000fea0003c00000 */
[----:B------:R0:W1:Y:S02]  /*1d9b0*/  SHFL.IDX P6, R14, R13, R12, R11 ;  /* 0x0000000c0d0e7389 */ /* 0x00006400000c000b */
[----:B01----:R-:W-:Y:S01]  /*1d9c0*/  ENDCOLLECTIVE ;  /* 0x000000000000791b */ /* 0x003fe20003800000 */
.L_x_14720:
        /* <DEDUP_REMOVED lines=15> */
.L_x_14721:
[----:B------:R-:W-:Y:S02]  /*1dac0*/  @P0 IMAD R6, R5, 0x2, R22 ;  /* 0x0000000205060824 */ /* 0x000fe400078e0216 */
[----:B------:R-:W-:Y:S02]  /*1dad0*/  IMAD.MOV.U32 R13, RZ, RZ, R4 ;  /* 0x000000ffff0d7224 */ /* 0x000fe400078e0004 */
[----:B------:R-:W-:Y:S02]  /*1dae0*/  IMAD.MOV.U32 R12, RZ, RZ, 0x2 ;  /* 0x00000002ff0c7424 */ /* 0x000fe400078e00ff */
[----:B------:R-:W-:-:S07]  /*1daf0*/  IMAD.MOV.U32 R3, RZ, RZ, R14 ;  /* 0x000000ffff037224 */ /* 0x000fce00078e000e */
[----:B------:R-:W-:Y:S05]  /*1db00*/  WARPSYNC.COLLECTIVE R15, `(.L_x_14722) ;  /* 0x000000000f087348 */ /* 0x000fea0003c00000 */
[----:B------:R0:W1:Y:S02]  /*1db10*/  SHFL.IDX P6, R14, R13, R12, R11 ;  /* 0x0000000c0d0e7389 */ /* 0x00006400000c000b */
[----:B01----:R-:W-:Y:S01]  /*1db20*/  ENDCOLLECTIVE ;  /* 0x000000000000791b */ /* 0x003fe20003800000 */
.L_x_14722:
        /* <DEDUP_REMOVED lines=15> */
.L_x_14723:
[----:B------:R-:W-:Y:S02]  /*1dc20*/  @P0 IMAD R6, R5, 0x2, R22 ;  /* 0x0000000205060824 */ /* 0x000fe400078e0216 */
[----:B------:R-:W-:Y:S01]  /*1dc30*/  IMAD.MOV.U32 R13, RZ, RZ, R4 ;  /* 0x000000ffff0d7224 */ /* 0x000fe200078e0004 */
[----:B------:R-:W-:Y:S01]  /*1dc40*/  MOV R12, 0x3 ;  /* 0x00000003000c7802 */ /* 0x000fe20000000f00 */
[----:B------:R-:W-:-:S07]  /*1dc50*/  IMAD.MOV.U32 R3, RZ, RZ, R14 ;  /* 0x000000ffff037224 */ /* 0x000fce00078e000e */
[----:B------:R-:W-:Y:S05]  /*1dc60*/  WARPSYNC.COLLECTIVE R15, `(.L_x_14724) ;  /* 0x000000000f087348 */ /* 0x000fea0003c00000 */
[----:B------:R0:W1:Y:S02]  /*1dc70*/  SHFL.IDX P6, R14, R13, R12, R11 ;  /* 0x0000000c0d0e7389 */ /* 0x00006400000c000b */
[----:B01----:R-:W-:Y:S01]  /*1dc80*/  ENDCOLLECTIVE ;  /* 0x000000000000791b */ /* 0x003fe20003800000 */
.L_x_14724:
        /* <DEDUP_REMOVED lines=15> */
.L_x_14725:
[----:B------:R-:W-:Y:S02]  /*1dd80*/  @P0 IMAD R6, R5, 0x2, R22 ;  /* 0x0000000205060824 */ /* 0x000fe400078e0216 */
[----:B------:R-:W-:Y:S02]  /*1dd90*/  IMAD.MOV.U32 R13, RZ, RZ, R4 ;  /* 0x000000ffff0d7224 */ /* 0x000fe400078e0004 */
[----:B------:R-:W-:Y:S02]  /*1dda0*/  IMAD.MOV.U32 R12, RZ, RZ, 0x4 ;  /* 0x00000004ff0c7424 */ /* 0x000fe400078e00ff */
[----:B------:R-:W-:-:S07]  /*1ddb0*/  IMAD.MOV.U32 R3, RZ, RZ, R14 ;  /* 0x000000ffff037224 */ /* 0x000fce00078e000e */
[----:B------:R-:W-:Y:S05]  /*1ddc0*/  WARPSYNC.COLLECTIVE R15, `(.L_x_14726) ;  /* 0x000000000f087348 */ /* 0x000fea0003c00000 */
[----:B------:R0:W1:Y:S02]  /*1ddd0*/  SHFL.IDX P6, R14, R13, R12, R11 ;  /* 0x0000000c0d0e7389 */ /* 0x00006400000c000b */
[----:B01----:R-:W-:Y:S01]  /*1dde0*/  ENDCOLLECTIVE ;  /* 0x000000000000791b */ /* 0x003fe20003800000 */
.L_x_14726:
        /* <DEDUP_REMOVED lines=15> */
.L_x_14727:
[----:B------:R-:W-:Y:S02]  /*1dee0*/  @P0 IMAD R6, R5, 0x2, R22 ;  /* 0x0000000205060824 */ /* 0x000fe400078e0216 */
[----:B------:R-:W-:Y:S02]  /*1def0*/  IMAD.MOV.U32 R13, RZ, RZ, R4 ;  /* 0x000000ffff0d7224 */ /* 0x000fe400078e0004 */
[----:B------:R-:W-:Y:S02]  /*1df00*/  IMAD.MOV.U32 R12, RZ, RZ, 0x5 ;  /* 0x00000005ff0c7424 */ /* 0x000fe400078e00ff */
[----:B------:R-:W-:-:S07]  /*1df10*/  IMAD.MOV.U32 R3, RZ, RZ, R14 ;  /* 0x000000ffff037224 */ /* 0x000fce00078e000e */
[----:B------:R-:W-:Y:S05]  /*1df20*/  WARPSYNC.COLLECTIVE R15, `(.L_x_14728) ;  /* 0x000000000f087348 */ /* 0x000fea0003c00000 */
[----:B------:R0:W1:Y:S02]  /*1df30*/  SHFL.IDX P6, R14, R13, R12, R11 ;  /* 0x0000000c0d0e7389 */ /* 0x00006400000c000b */
[----:B01----:R-:W-:Y:S01]  /*1df40*/  ENDCOLLECTIVE ;  /* 0x000000000000791b */ /* 0x003fe20003800000 */
.L_x_14728:
        /* <DEDUP_REMOVED lines=10> */
.L_x_14729:
[----:B------:R-:W-:Y:S01]  /*1dff0*/  @!PT LDS RZ, [RZ] ;  /* 0x00000000fffff984 */ /* 0x000fe20000000800 */
[----:B------:R-:W-:Y:S01]  /*1e000*/  @!PT LDS RZ, [RZ] ;  /* 0x00000000fffff984 */ /* 0x000fe20000000800 */
[----:B------:R-:W-:Y:S01]  /*1e010*/  @!PT LDS RZ, [RZ] ;  /* 0x00000000fffff984 */ /* 0x000fe20000000800 */
[----:B------:R1:W-:Y:S01]  /*1e020*/  @P0 LDGSTS.E.BYPASS.LTC128B.128 [R6+0x1e400], desc[UR40][R2.64], !P2 ;  /* 0x1e40000002060fae */ /* 0x0003e2000d101d68 */
[----:B------:R-:W-:Y:S01]  /*1e030*/  MOV R0, R14 ;  /* 0x0000000e00007202 */ /* 0x000fe20000000f00 */
[----:B------:R-:W-:Y:S06]  /*1e040*/  BRA `(.L_x_14730) ;  /* 0xffffffa400347947 */ /* 0x000fec000383ffff */
.L_x_14581:
[----:B------:R-:W-:Y:S02]  /*1e050*/  IMAD.MOV.U32 R13, RZ, RZ, R4 ;  /* 0x000000ffff0d7224 */ /* 0x000fe400078e0004 */
[----:B------:R-:W-:Y:S02]  /*1e060*/  IMAD.MOV.U32 R12, RZ, RZ, RZ ;  /* 0x000000ffff0c7224 */ /* 0x000fe400078e00ff */
[----:B------:R-:W-:Y:S02]  /*1e070*/  IMAD.MOV.U32 R11, RZ, RZ, 0x181f ;  /* 0x0000181fff0b7424 */ /* 0x000fe400078e00ff */
[----:B------:R-:W-:Y:S02]  /*1e080*/  IMAD.MOV.U32 R15, RZ, RZ, -0x1 ;  /* 0xffffffffff0f7424 */ /* 0x000fe400078e00ff */
[----:B-----5:R-:W-:Y:S02]  /*1e090*/  IMAD R5, R20, R7, RZ ;  /* 0x0000000714057224 */ /* 0x020fe400078e02ff */
[----:B------:R-:W-:-:S07]  /*1e0a0*/  IMAD R17, R17, 0x80, R10 ;  /* 0x0000008011117824 */ /* 0x000fce00078e020a */
[----:B-1----:R-:W-:Y:S05]  /*1e0b0*/  WARPSYNC.COLLECTIVE R15, `(.L_x_14731) ;  /* 0x000000000f087348 */ /* 0x002fea0003c00000 */
[----:B------:R0:W2:Y:S02]  /*1e0c0*/  SHFL.IDX P6, R14, R13, R12, R11 ;  /* 0x0000000c0d0e7389 */ /* 0x0000a400000c000b */
[----:B012---:R-:W-:Y:S01]  /*1e0d0*/  ENDCOLLECTIVE ;  /* 0x000000000000791b */ /* 0x007fe20003800000 */
.L_x_14731:
[C---:B------:R-:W-:Y:S01]  /*1e0e0*/  VIADD R6, R17.reuse, 0x10 ;  /* 0x0000001011067836 */ /* 0x040fe20000000000 */
[----:B------:R-:W-:Y:S01]  /*1e0f0*/  ISETP.GE.AND P0, PT, R17, R5, PT ;  /* 0x000000051100720c */ /* 0x000fe20003f06270 */
[----:B------:R-:W-:Y:S02]  /*1e100*/  IMAD.MOV.U32 R13, RZ, RZ, R0 ;  /* 0x000000ffff0d7224 */ /* 0x000fe400078e0000 */
[----:B------:R-:W-:-:S10]  /*1e110*/  IMAD.MOV.U32 R2, RZ, RZ, R14 ;  /* 0x000000ffff027224 */ /* 0x000fd400078e000e */
[----:B------:R-:W-:Y:S05]  /*1e120*/  WARPSYNC.COLLECTIVE R15, `(.L_x_14732) ;  /* 0x000000000f087348 */ /* 0x000fea0003c00000 */
[----:B------:R0:W1:Y:S02]  /*1e130*/  SHFL.IDX P6, R14, R13, R12, R11 ;  /* 0x0000000c0d0e7389 */ /* 0x00006400000c000b */
[----:B01----:R-:W-:Y:S01]  /*1e140*/  ENDCOLLECTIVE ;  /* 0x000000000000791b */ /* 0x003fe20003800000 */
.L_x_14732:
[----:B------:R-:W-:Y:S02]  /*1e150*/  IMAD.MOV.U32 R13, RZ, RZ, R4 ;  /* 0x000000ffff0d7224 */ /* 0x000fe400078e0004 */
[----:B------:R-:W-:Y:S02]  /*1e160*/  IMAD.MOV.U32 R12, RZ, RZ, 0x1 ;  /* 0x00000001ff0c7424 */ /* 0x000fe400078e00ff */
[----:B------:R-:W-:-:S07]  /*1e170*/  IMAD.MOV.U32 R3, RZ, RZ, R14 ;  /* 0x000000ffff037224 */ /* 0x000fce00078e000e */
[----:B------:R-:W-:Y:S05]  /*1e180*/  WARPSYNC.COLLECTIVE R15, `(.L_x_14733) ;  /* 0x000000000f087348 */ /* 0x000fea0003c00000 */
[----:B------:R0:W1:Y:S02]  /*1e190*/  SHFL.IDX P6, R14, R13, R12, R11 ;  /* 0x0000000c0d0e7389 */ /* 0x00006400000c000b */
[----:B01----:R-:W-:Y:S01]  /*1e1a0*/  ENDCOLLECTIVE ;  /* 0x000000000000791b */ /* 0x003fe20003800000 */
.L_x_14733:
        /* <DEDUP_REMOVED lines=15> */
.L_x_14734:
[----:B------:R-:W-:Y:S02]  /*1e2a0*/  IMAD.MOV.U32 R13, RZ, RZ, R4 ;  /* 0x000000ffff0d7224 */ /* 0x000fe400078e0004 */
[----:B------:R-:W-:Y:S02]  /*1e2b0*/  IMAD.MOV.U32 R12, RZ, RZ, 0x2 ;  /* 0x00000002ff0c7424 */ /* 0x000fe400078e00ff */
[----:B------:R-:W-:-:S07]  /*1e2c0*/  IMAD.MOV.U32 R3, RZ, RZ, R14 ;  /* 0x000000ffff037224 */ /* 0x000fce00078e000e */
[----:B------:R-:W-:Y:S05]  /*1e2d0*/  WARPSYNC.COLLECTIVE R15, `(.L_x_14735) ;  /* 0x000000000f087348 */ /* 0x000fea0003c00000 */
[----:B------:R0:W1:Y:S02]  /*1e2e0*/  SHFL.IDX P6, R14, R13, R12, R11 ;  /* 0x0000000c0d0e7389 */ /* 0x00006400000c000b */
[----:B01----:R-:W-:Y:S01]  /*1e2f0*/  ENDCOLLECTIVE ;  /* 0x000000000000791b */ /* 0x003fe20003800000 */
.L_x_14735:
        /* <DEDUP_REMOVED lines=16> */
.L_x_14736:
[----:B------:R-:W-:Y:S02]  /*1e400*/  IMAD.MOV.U32 R13, RZ, RZ, R4 ;  /* 0x000000ffff0d7224 */ /* 0x000fe400078e0004 */
[----:B------:R-:W-:Y:S02]  /*1e410*/  IMAD.MOV.U32 R12, RZ, RZ, 0x3 ;  /* 0x00000003ff0c7424 */ /* 0x000fe400078e00ff */
[----:B------:R-:W-:-:S07]  /*1e420*/  IMAD.MOV.U32 R3, RZ, RZ, R14 ;  /* 0x000000ffff037224 */ /* 0x000fce00078e000e */
[----:B------:R-:W-:Y:S05]  /*1e430*/  WARPSYNC.COLLECTIVE R15, `(.L_x_14737) ;  /* 0x000000000f087348 */ /* 0x000fea0003c00000 */
[----:B------:R0:W1:Y:S02]  /*1e440*/  SHFL.IDX P6, R14, R13, R12, R11 ;  /* 0x0000000c0d0e7389 */ /* 0x00006400000c000b */
[----:B01----:R-:W-:Y:S01]  /*1e450*/  ENDCOLLECTIVE ;  /* 0x000000000000791b */ /* 0x003fe20003800000 */
.L_x_14737:
        /* <DEDUP_REMOVED lines=16> */
.L_x_14738:
[----:B------:R-:W-:Y:S02]  /*1e560*/  IMAD.MOV.U32 R13, RZ, RZ, R4 ;  /* 0x000000ffff0d7224 */ /* 0x000fe400078e0004 */
[----:B------:R-:W-:Y:S02]  /*1e570*/  IMAD.MOV.U32 R12, RZ, RZ, 0x4 ;  /* 0x00000004ff0c7424 */ /* 0x000fe400078e00ff */
[----:B------:R-:W-:-:S07]  /*1e580*/  IMAD.MOV.U32 R3, RZ, RZ, R14 ;  /* 0x000000ffff037224 */ /* 0x000fce00078e000e */
[----:B------:R-:W-:Y:S05]  /*1e590*/  WARPSYNC.COLLECTIVE R15, `(.L_x_14739) ;  /* 0x000000000f087348 */ /* 0x000fea0003c00000 */
[----:B------:R0:W1:Y:S02]  /*1e5a0*/  SHFL.IDX P6, R14, R13, R12, R11 ;  /* 0x0000000c0d0e7389 */ /* 0x00006400000c000b */
[----:B01----:R-:W-:Y:S01]  /*1e5b0*/  ENDCOLLECTIVE ;  /* 0x000000000000791b */ /* 0x003fe20003800000 */
.L_x_14739:
        /* <DEDUP_REMOVED lines=16> */
.L_x_14740:
[----:B------:R-:W-:Y:S02]  /*1e6c0*/  IMAD.MOV.U32 R13, RZ, RZ, R4 ;  /* 0x000000ffff0d7224 */ /* 0x000fe400078e0004 */
[----:B------:R-:W-:Y:S02]  /*1e6d0*/  IMAD.MOV.U32 R12, RZ, RZ, 0x5 ;  /* 0x00000005ff0c7424 */ /* 0x000fe400078e00ff */
[----:B------:R-:W-:-:S07]  /*1e6e0*/  IMAD.MOV.U32 R3, RZ, RZ, R14 ;  /* 0x000000ffff037224 */ /* 0x000fce00078e000e */
[----:B------:R-:W-:Y:S05]  /*1e6f0*/  WARPSYNC.COLLECTIVE R15, `(.L_x_14741) ;  /* 0x000000000f087348 */ /* 0x000fea0003c00000 */
[----:B------:R0:W1:Y:S02]  /*1e700*/  SHFL.IDX P6, R14, R13, R12, R11 ;  /* 0x0000000c0d0e7389 */ /* 0x00006400000c000b */
[----:B01----:R-:W-:Y:S01]  /*1e710*/  ENDCOLLECTIVE ;  /* 0x000000000000791b */ /* 0x003fe20003800000 */
.L_x_14741:
        /* <DEDUP_REMOVED lines=16> */
.L_x_14742:
[----:B------:R-:W-:Y:S02]  /*1e820*/  IMAD.MOV.U32 R13, RZ, RZ, R4 ;  /* 0x000000ffff0d7224 */ /* 0x000fe400078e0004 */
[----:B------:R-:W-:Y:S02]  /*1e830*/  IMAD.MOV.U32 R12, RZ, RZ, 0x6 ;  /* 0x00000006ff0c7424 */ /* 0x000fe400078e00ff */
[----:B------:R-:W-:-:S07]  /*1e840*/  IMAD.MOV.U32 R3, RZ, RZ, R14 ;  /* 0x000000ffff037224 */ /* 0x000fce00078e000e */
[----:B------:R-:W-:Y:S05]  /*1e850*/  WARPSYNC.COLLECTIVE R15, `(.L_x_14743) ;  /* 0x000000000f087348 */ /* 0x000fea0003c00000 */
[----:B------:R0:W1:Y:S02]  /*1e860*/  SHFL.IDX P6, R14, R13, R12, R11 ;  /* 0x0000000c0d0e7389 */ /* 0x00006400000c000b */
[----:B01----:R-:W-:Y:S01]  /*1e870*/  ENDCOLLECTIVE ;  /* 0x000000000000791b */ /* 0x003fe20003800000 */
.L_x_14743:
        /* <DEDUP_REMOVED lines=16> */
.L_x_14744:
[----:B------:R-:W-:Y:S02]  /*1e980*/  IMAD.MOV.U32 R13, RZ, RZ, R4 ;  /* 0x000000ffff0d7224 */ /* 0x000fe400078e0004 */
[----:B------:R-:W-:Y:S02]  /*1e990*/  IMAD.MOV.U32 R12, RZ, RZ, 0x7 ;  /* 0x00000007ff0c7424 */ /* 0x000fe400078e00ff */
[----:B------:R-:W-:-:S07]  /*1e9a0*/  IMAD.MOV.U32 R3, RZ, RZ, R14 ;  /* 0x000000ffff037224 */ /* 0x000fce00078e000e */
[----:B------:R-:W-:Y:S05]  /*1e9b0*/  WARPSYNC.COLLECTIVE R15, `(.L_x_14745) ;  /* 0x000000000f087348 */ /* 0x000fea0003c00000 */
[----:B------:R0:W1:Y:S02]  /*1e9c0*/  SHFL.IDX P6, R14, R13, R12, R11 ;  /* 0x0000000c0d0e7389 */ /* 0x00006400000c000b */
[----:B01----:R-:W-:Y:S01]  /*1e9d0*/  ENDCOLLECTIVE ;  /* 0x000000000000791b */ /* 0x003fe20003800000 */
.L_x_14745:
        /* <DEDUP_REMOVED lines=14> */
.L_x_14746:
[----:B------:R-:W-:Y:S01]  /*1eac0*/  IMAD.MOV.U32 R0, RZ, RZ, R14 ;  /* 0x000000ffff007224 */ /* 0x000fe200078e000e */
[----:B------:R-:W-:Y:S06]  /*1ead0*/  BRA `(.L_x_14747) ;  /* 0xffffffa400bc7947 */ /* 0x000fec000383ffff */
.L_x_14584:
[----:B0-----:R0:W2:Y:S02]  /*1eae0*/  SYNCS.PHASECHK.TRANS64.TRYWAIT P0, [R22+URZ+0x22820], R3 ;  /* 0x02282003160075a7 */ /* 0x0010a4000800017f */
[----:B--2---:R-:W-:Y:S05]  /*1eaf0*/  @!P0 NANOSLEEP.SYNCS 0x989680 ;  /* 0x009896800000895d */ /* 0x004fea0003900000 */
[----:B------:R-:W2:Y:S02]  /*1eb00*/  @!P0 SYNCS.PHASECHK.TRANS64 P0, [R22+URZ+0x22820], R3 ;  /* 0x02282003160085a7 */ /* 0x000ea4000800007f */
[----:B--2---:R-:W-:Y:S05]  /*1eb10*/  @!P0 BRA `(.L_x_14584) ;  /* 0xfffffffc00f08947 */ /* 0x004fea000383ffff */
[----:B------:R-:W-:Y:S05]  /*1eb20*/  BRA `(.L_x_14748) ;  /* 0xffffffa800187947 */ /* 0x000fea000383ffff */
.L_x_14587:
[----:B--2---:R2:W3:Y:S02]  /*1eb30*/  SYNCS.PHASECHK.TRANS64.TRYWAIT P0, [R31+URZ+0x22860], R0 ;  /* 0x022860001f0075a7 */ /* 0x0044e4000800017f */
[----:B---3--:R-:W-:Y:S05]  /*1eb40*/  @!P0 NANOSLEEP.SYNCS 0x989680 ;  /* 0x009896800000895d */ /* 0x008fea0003900000 */
[----:B------:R-:W3:Y:S02]  /*1eb50*/  @!P0 SYNCS.PHASECHK.TRANS64 P0, [R31+URZ+0x22860], R0 ;  /* 0x022860001f0085a7 */ /* 0x000ee4000800007f */
[----:B---3--:R-:W-:Y:S05]  /*1eb60*/  @!P0 BRA `(.L_x_14587) ;  /* 0xfffffffc00f08947 */ /* 0x008fea000383ffff */
[----:B------:R-:W-:Y:S05]  /*1eb70*/  BRA `(.L_x_14749) ;  /* 0xffffffa800287947 */ /* 0x000fea000383ffff */
.L_x_14588:
        /* <DEDUP_REMOVED lines=8> */
.L_x_14751:
[----:B------:R-:W-:Y:S05]  /*1ec00*/  BSYNC B0 ;  /* 0x0000000000007941 */ /* 0x000fea0003800000 */
.L_x_14750:
        /* <DEDUP_REMOVED lines=13> */
.L_x_14752:
        /* <DEDUP_REMOVED lines=11> */
.L_x_14753:
        /* <DEDUP_REMOVED lines=17> */
.L_x_14754:
[----:B------:R-:W-:Y:S02]  /*1eea0*/  IMAD.MOV.U32 R13, RZ, RZ, R6 ;  /* 0x000000ffff0d7224 */ /* 0x000fe400078e0006 */
[----:B------:R-:W-:Y:S01]  /*1eeb0*/  IMAD.MOV.U32 R12, RZ, RZ, 0x2 ;  /* 0x00000002ff0c7424 */ /* 0x000fe200078e00ff */
[----:B------:R-:W-:-:S13]  /*1eec0*/  IADD3 R2, P4, R14, R0, RZ ;  /* 0x000000000e027210 */ /* 0x000fda0007f9e0ff */
[----:B------:R-:W-:Y:S05]  /*1eed0*/  WARPSYNC.COLLECTIVE R15, `(.L_x_14755) ;  /* 0x000000000f087348 */ /* 0x000fea0003c00000 */
[----:B------:R0:W1:Y:S02]  /*1eee0*/  SHFL.IDX P6, R14, R13, R12, R11 ;  /* 0x0000000c0d0e7389 */ /* 0x00006400000c000b */
[----:B01----:R-:W-:Y:S01]  /*1eef0*/  ENDCOLLECTIVE ;  /* 0x000000000000791b */ /* 0x003fe20003800000 */
.L_x_14755:
        /* <DEDUP_REMOVED lines=17> */
.L_x_14756:
[----:B------:R-:W-:Y:S02]  /*1f010*/  IMAD.MOV.U32 R13, RZ, RZ, R6 ;  /* 0x000000ffff0d7224 */ /* 0x000fe400078e0006 */
[----:B------:R-:W-:Y:S01]  /*1f020*/  IMAD.MOV.U32 R12, RZ, RZ, 0x3 ;  /* 0x00000003ff0c7424 */ /* 0x000fe200078e00ff */
[----:B------:R-:W-:-:S13]  /*1f030*/  IADD3 R2, P4, R14, R0, RZ ;  /* 0x000000000e027210 */ /* 0x000fda0007f9e0ff */
[----:B------:R-:W-:Y:S05]  /*1f040*/  WARPSYNC.COLLECTIVE R15, `(.L_x_14757) ;  /* 0x000000000f087348 */ /* 0x000fea0003c00000 */
[----:B------:R0:W1:Y:S02]  /*1f050*/  SHFL.IDX P6, R14, R13, R12, R11 ;  /* 0x0000000c0d0e7389 */ /* 0x00006400000c000b */
[----:B01----:R-:W-:Y:S01]  /*1f060*/  ENDCOLLECTIVE ;  /* 0x000000000000791b */ /* 0x003fe20003800000 */
.L_x_14757:
        /* <DEDUP_REMOVED lines=17> */
.L_x_14758:
[----:B------:R-:W-:Y:S01]  /*1f180*/  MOV R13, R6 ;  /* 0x00000006000d7202 */ /* 0x000fe20000000f00 */
[----:B------:R-:W-:Y:S01]  /*1f190*/  IMAD.MOV.U32 R12, RZ, RZ, 0x4 ;  /* 0x00000004ff0c7424 */ /* 0x000fe200078e00ff */
[----:B------:R-:W-:-:S13]  /*1f1a0*/  IADD3 R2, P4, R14, R0, RZ ;  /* 0x000000000e027210 */ /* 0x000fda0007f9e0ff */
[----:B------:R-:W-:Y:S05]  /*1f1b0*/  WARPSYNC.COLLECTIVE R15, `(.L_x_14759) ;  /* 0x000000000f087348 */ /* 0x000fea0003c00000 */
[----:B------:R0:W1:Y:S02]  /*1f1c0*/  SHFL.IDX P6, R14, R13, R12, R11 ;  /* 0x0000000c0d0e7389 */ /* 0x00006400000c000b */
[----:B01----:R-:W-:Y:S01]  /*1f1d0*/  ENDCOLLECTIVE ;  /* 0x000000000000791b */ /* 0x003fe20003800000 */
.L_x_14759:
        /* <DEDUP_REMOVED lines=17> */
.L_x_14760:
[----:B------:R-:W-:Y:S02]  /*1f2f0*/  IMAD.MOV.U32 R13, RZ, RZ, R6 ;  /* 0x000000ffff0d7224 */ /* 0x000fe400078e0006 */
[----:B------:R-:W-:Y:S01]  /*1f300*/  IMAD.MOV.U32 R12, RZ, RZ, 0x5 ;  /* 0x00000005ff0c7424 */ /* 0x000fe200078e00ff */
[----:B------:R-:W-:-:S13]  /*1f310*/  IADD3 R2, P4, R14, R0, RZ ;  /* 0x000000000e027210 */ /* 0x000fda0007f9e0ff */
[----:B------:R-:W-:Y:S05]  /*1f320*/  WARPSYNC.COLLECTIVE R15, `(.L_x_14761) ;  /* 0x000000000f087348 */ /* 0x000fea0003c00000 */
[----:B------:R0:W1:Y:S02]  /*1f330*/  SHFL.IDX P6, R14, R13, R12, R11 ;  /* 0x0000000c0d0e7389 */ /* 0x00006400000c000b */
[----:B01----:R-:W-:Y:S01]  /*1f340*/  ENDCOLLECTIVE ;  /* 0x000000000000791b */ /* 0x003fe20003800000 */
.L_x_14761:
        /* <DEDUP_REMOVED lines=12> */
.L_x_14762:
        /* <DEDUP_REMOVED lines=9> */
.L_x_14595:
[----:B0-----:R0:W2:Y:S02]  /*1f4a0*/  SYNCS.PHASECHK.TRANS64.TRYWAIT P0, [R4+URZ+0x22840], R21 ;  /* 0x02284015040075a7 */ /* 0x0010a4000800017f */
[----:B--2---:R-:W-:Y:S05]  /*1f4b0*/  @!P0 NANOSLEEP.SYNCS 0x989680 ;  /* 0x009896800000895d */ /* 0x004fea0003900000 */
[----:B------:R-:W2:Y:S02]  /*1f4c0*/  @!P0 SYNCS.PHASECHK.TRANS64 P0, [R4+URZ+0x22840], R21 ;  /* 0x02284015040085a7 */ /* 0x000ea4000800007f */
[----:B--2---:R-:W-:Y:S05]  /*1f4d0*/  @!P0 BRA `(.L_x_14595) ;  /* 0xfffffffc00f08947 */ /* 0x004fea000383ffff */
[----:B------:R-:W-:Y:S05]  /*1f4e0*/  BRA `(.L_x_14764) ;  /* 0xffffffa800907947 */ /* 0x000fea000383ffff */
.L_x_14596:
        /* <DEDUP_REMOVED lines=8> */
.L_x_14766:
[----:B------:R-:W-:Y:S05]  /*1f570*/  BSYNC B1 ;  /* 0x0000000000017941 */ /* 0x000fea0003800000 */
.L_x_14765:
        /* <DEDUP_REMOVED lines=9> */
.L_x_14767:
[----:B------:R-:W-:Y:S02]  /*1f610*/  IMAD.MOV.U32 R13, RZ, RZ, R9 ;  /* 0x000000ffff0d7224 */ /* 0x000fe400078e0009 */
[----:B------:R-:W-:Y:S02]  /*1f620*/  IMAD.MOV.U32 R12, RZ, RZ, 0x1 ;  /* 0x00000001ff0c7424 */ /* 0x000fe400078e00ff */
[----:B------:R-:W-:-:S07]  /*1f630*/  IMAD.MOV.U32 R2, RZ, RZ, R14 ;  /* 0x000000ffff027224 */ /* 0x000fce00078e000e */
[----:B------:R-:W-:Y:S05]  /*1f640*/  WARPSYNC.COLLECTIVE R15, `(.L_x_14768) ;  /* 0x000000000f087348 */ /* 0x000fea0003c00000 */
[----:B------:R0:W1:Y:S02]  /*1f650*/  SHFL.IDX P6, R14, R13, R12, R11 ;  /* 0x0000000c0d0e7389 */ /* 0x00006400000c000b */
[----:B01----:R-:W-:Y:S01]  /*1f660*/  ENDCOLLECTIVE ;  /* 0x000000000000791b */ /* 0x003fe20003800000 */
.L_x_14768:
        /* <DEDUP_REMOVED lines=11> */
.L_x_14769:
[----:B------:R-:W-:Y:S02]  /*1f720*/  IMAD.MOV.U32 R13, RZ, RZ, R9 ;  /* 0x000000ffff0d7224 */ /* 0x000fe400078e0009 */
[----:B------:R-:W-:Y:S02]  /*1f730*/  IMAD.MOV.U32 R12, RZ, RZ, 0x2 ;  /* 0x00000002ff0c7424 */ /* 0x000fe400078e00ff */
[----:B------:R-:W-:-:S07]  /*1f740*/  IMAD.MOV.U32 R2, RZ, RZ, R14 ;  /* 0x000000ffff027224 */ /* 0x000fce00078e000e */
[----:B------:R-:W-:Y:S05]  /*1f750*/  WARPSYNC.COLLECTIVE R15, `(.L_x_14770) ;  /* 0x000000000f087348 */ /* 0x000fea0003c00000 */
[----:B------:R0:W1:Y:S02]  /*1f760*/  SHFL.IDX P6, R14, R13, R12, R11 ;  /* 0x0000000c0d0e7389 */ /* 0x00006400000c000b */
[----:B01----:R-:W-:Y:S01]  /*1f770*/  ENDCOLLECTIVE ;  /* 0x000000000000791b */ /* 0x003fe20003800000 */
.L_x_14770:
        /* <DEDUP_REMOVED lines=11> */
.L_x_14771:
[----:B------:R-:W-:Y:S01]  /*1f830*/  IMAD.MOV.U32 R13, RZ, RZ, R9 ;  /* 0x000000ffff0d7224 */ /* 0x000fe200078e0009 */
[----:B------:R-:W-:Y:S01]  /*1f840*/  MOV R12, 0x3 ;  /* 0x00000003000c7802 */ /* 0x000fe20000000f00 */
[----:B------:R-:W-:-:S07]  /*1f850*/  IMAD.MOV.U32 R2, RZ, RZ, R14 ;  /* 0x000000ffff027224 */ /* 0x000fce00078e000e */
[----:B------:R-:W-:Y:S05]  /*1f860*/  WARPSYNC.COLLECTIVE R15, `(.L_x_14772) ;  /* 0x000000000f087348 */ /* 0x000fea0003c00000 */
[----:B------:R0:W1:Y:S02]  /*1f870*/  SHFL.IDX P6, R14, R13, R12, R11 ;  /* 0x0000000c0d0e7389 */ /* 0x00006400000c000b */
[----:B01----:R-:W-:Y:S01]  /*1f880*/  ENDCOLLECTIVE ;  /* 0x000000000000791b */ /* 0x003fe20003800000 */
.L_x_14772:
        /* <DEDUP_REMOVED lines=11> */
.L_x_14773:
[----:B------:R-:W-:Y:S02]  /*1f940*/  IMAD.MOV.U32 R13, RZ, RZ, R9 ;  /* 0x000000ffff0d7224 */ /* 0x000fe400078e0009 */
[----:B------:R-:W-:Y:S02]  /*1f950*/  IMAD.MOV.U32 R12, RZ, RZ, 0x4 ;  /* 0x00000004ff0c7424 */ /* 0x000fe400078e00ff */
[----:B------:R-:W-:-:S07]  /*1f960*/  IMAD.MOV.U32 R2, RZ, RZ, R14 ;  /* 0x000000ffff027224 */ /* 0x000fce00078e000e */
[----:B------:R-:W-:Y:S05]  /*1f970*/  WARPSYNC.COLLECTIVE R15, `(.L_x_14774) ;  /* 0x000000000f087348 */ /* 0x000fea0003c00000 */
[----:B------:R0:W1:Y:S02]  /*1f980*/  SHFL.IDX P6, R14, R13, R12, R11 ;  /* 0x0000000c0d0e7389 */ /* 0x00006400000c000b */
[----:B01----:R-:W-:Y:S01]  /*1f990*/  ENDCOLLECTIVE ;  /* 0x000000000000791b */ /* 0x003fe20003800000 */
.L_x_14774:
        /* <DEDUP_REMOVED lines=11> */
.L_x_14775:
[----:B------:R-:W-:Y:S02]  /*1fa50*/  IMAD.MOV.U32 R13, RZ, RZ, R9 ;  /* 0x000000ffff0d7224 */ /* 0x000fe400078e0009 */
[----:B------:R-:W-:Y:S02]  /*1fa60*/  IMAD.MOV.U32 R12, RZ, RZ, 0x5 ;  /* 0x00000005ff0c7424 */ /* 0x000fe400078e00ff */
[----:B------:R-:W-:-:S07]  /*1fa70*/  IMAD.MOV.U32 R2, RZ, RZ, R14 ;  /* 0x000000ffff027224 */ /* 0x000fce00078e000e */
[----:B------:R-:W-:Y:S05]  /*1fa80*/  WARPSYNC.COLLECTIVE R15, `(.L_x_14776) ;  /* 0x000000000f087348 */ /* 0x000fea0003c00000 */
[----:B------:R0:W1:Y:S02]  /*1fa90*/  SHFL.IDX P6, R14, R13, R12, R11 ;  /* 0x0000000c0d0e7389 */ /* 0x00006400000c000b */
[----:B01----:R-:W-:Y:S01]  /*1faa0*/  ENDCOLLECTIVE ;  /* 0x000000000000791b */ /* 0x003fe20003800000 */
.L_x_14776:
        /* <DEDUP_REMOVED lines=11> */
.L_x_14777:
[----:B------:R-:W-:Y:S01]  /*1fb60*/  IMAD.MOV.U32 R2, RZ, RZ, R14 ;  /* 0x000000ffff027224 */ /* 0x000fe200078e000e */
[----:B------:R-:W-:Y:S06]  /*1fb70*/  BRA `(.L_x_14778) ;  /* 0xffffffa400c47947 */ /* 0x000fec000383ffff */
.L_x_14601:
[----:B----4-:R4:W0:Y:S02]  /*1fb80*/  SYNCS.PHASECHK.TRANS64.TRYWAIT P0, [R4+URZ+0x22860], R21 ;  /* 0x02286015040075a7 */ /* 0x010824000800017f */
[----:B0-----:R-:W-:Y:S05]  /*1fb90*/  @!P0 NANOSLEEP.SYNCS 0x989680 ;  /* 0x009896800000895d */ /* 0x001fea0003900000 */
[----:B------:R-:W0:Y:S02]  /*1fba0*/  @!P0 SYNCS.PHASECHK.TRANS64 P0, [R4+URZ+0x22860], R21 ;  /* 0x02286015040085a7 */ /* 0x000e24000800007f */
[----:B0-----:R-:W-:Y:S05]  /*1fbb0*/  @!P0 BRA `(.L_x_14601) ;  /* 0xfffffffc00f08947 */ /* 0x001fea000383ffff */
[----:B------:R-:W-:Y:S05]  /*1fbc0*/  BRA `(.L_x_14779) ;  /* 0xffffffa800147947 */ /* 0x000fea000383ffff */
.L_x_14602:
[----:B------:R-:W-:Y:S01]  /*1fbd0*/  BSSY B1, `(.L_x_14780) ;  /* 0x0000008000017945 */ /* 0x000fe20003800000 */
[----:B------:R-:W-:Y:S01]  /*1fbe0*/  IMAD.MOV.U32 R13, RZ, RZ, R7 ;  /* 0x000000ffff0d7224 */ /* 0x000fe200078e0007 */
[----:B------:R-:W-:Y:S01]  /*1fbf0*/  MOV R12, RZ ;  /* 0x000000ff000c7202 */ /* 0x000fe20000000f00 */
[----:B------:R-:W-:Y:S02]  /*1fc00*/  IMAD.MOV.U32 R11, RZ, RZ, 0x181f ;  /* 0x0000181fff0b7424 */ /* 0x000fe400078e00ff */
[----:B------:R-:W-:-:S07]  /*1fc10*/  IMAD.MOV.U32 R15, RZ, RZ, -0x1 ;  /* 0xffffffffff0f7424 */ /* 0x000fce00078e00ff */
[----:B01-34-:R-:W-:Y:S05]  /*1fc20*/  WARPSYNC.COLLECTIVE R15, `(.L_x_14781) ;  /* 0x000000000f087348 */ /* 0x01bfea0003c00000 */
[----:B------:R2:W0:Y:S02]  /*1fc30*/  SHFL.IDX P6, R14, R13, R12, R11 ;  /* 0x0000000c0d0e7389 */ /* 0x00042400000c000b */
[----:B01234-:R-:W-:Y:S01]  /*1fc40*/  ENDCOLLECTIVE ;  /* 0x000000000000791b */ /* 0x01ffe20003800000 */
.L_x_14781:
[----:B------:R-:W-:Y:S05]  /*1fc50*/  BSYNC B1 ;  /* 0x0000000000017941 */ /* 0x000fea0003800000 */
.L_x_14780:
        /* <DEDUP_REMOVED lines=9> */
.L_x_14782:
[----:B------:R-:W-:Y:S02]  /*1fcf0*/  IMAD.MOV.U32 R13, RZ, RZ, R7 ;  /* 0x000000ffff0d7224 */ /* 0x000fe400078e0007 */
[----:B------:R-:W-:Y:S01]  /*1fd00*/  IMAD.MOV.U32 R12, RZ, RZ, 0x1 ;  /* 0x00000001ff0c7424 */ /* 0x000fe200078e00ff */
[----:B------:R-:W-:-:S13]  /*1fd10*/  IADD3 R2, P0, R14, R0, RZ ;  /* 0x000000000e027210 */ /* 0x000fda0007f1e0ff */
[----:B------:R-:W-:Y:S05]  /*1fd20*/  WARPSYNC.COLLECTIVE R15, `(.L_x_14783) ;  /* 0x000000000f087348 */ /* 0x000fea0003c00000 */
[----:B------:R0:W1:Y:S02]  /*1fd30*/  SHFL.IDX P6, R14, R13, R12, R11 ;  /* 0x0000000c0d0e7389 */ /* 0x00006400000c000b */
[----:B01----:R-:W-:Y:S01]  /*1fd40*/  ENDCOLLECTIVE ;  /* 0x000000000000791b */ /* 0x003fe20003800000 */
.L_x_14783:
        /* <DEDUP_REMOVED lines=13> */
.L_x_14784:
[----:B------:R-:W-:Y:S02]  /*1fe20*/  IMAD.MOV.U32 R13, RZ, RZ, R7 ;  /* 0x000000ffff0d7224 */ /* 0x000fe400078e0007 */
[----:B------:R-:W-:Y:S01]  /*1fe30*/  IMAD.MOV.U32 R12, RZ, RZ, 0x2 ;  /* 0x00000002ff0c7424 */ /* 0x000fe200078e00ff */
[----:B------:R-:W-:-:S13]  /*1fe40*/  IADD3 R2, P0, R14, R0, RZ ;  /* 0x000000000e027210 */ /* 0x000fda0007f1e0ff */
[----:B------:R-:W-:Y:S05]  /*1fe50*/  WARPSYNC.COLLECTIVE R15, `(.L_x_14785) ;  /* 0x000000000f087348 */ /* 0x000fea0003c00000 */
[----:B------:R0:W1:Y:S02]  /*1fe60*/  SHFL.IDX P6, R14, R13, R12, R11 ;  /* 0x0000000c0d0e7389 */ /* 0x00006400000c000b */
[----:B01----:R-:W-:Y:S01]  /*1fe70*/  ENDCOLLECTIVE ;  /* 0x000000000000791b */ /* 0x003fe20003800000 */
.L_x_14785:
        /* <DEDUP_REMOVED lines=13> */
.L_x_14786:
[----:B------:R-:W-:Y:S02]  /*1ff50*/  IMAD.MOV.U32 R13, RZ, RZ, R7 ;  /* 0x000000ffff0d7224 */ /* 0x000fe400078e0007 */
[----:B------:R-:W-:Y:S01]  /*1ff60*/  IMAD.MOV.U32 R12, RZ, RZ, 0x3 ;  /* 0x00000003ff0c7424 */ /* 0x000fe200078e00ff */
[----:B------:R-:W-:-:S13]  /*1ff70*/  IADD3 R2, P0, R14, R0, RZ ;  /* 0x000000000e027210 */ /* 0x000fda0007f1e0ff */
[----:B------:R-:W-:Y:S05]  /*1ff80*/  WARPSYNC.COLLECTIVE R15, `(.L_x_14787) ;  /* 0x000000000f087348 */ /* 0x000fea0003c00000 */
[----:B------:R0:W1:Y:S02]  /*1ff90*/  SHFL.IDX P6, R14, R13, R12, R11 ;  /* 0x0000000c0d0e7389 */ /* 0x00006400000c000b */
[----:B01----:R-:W-:Y:S01]  /*1ffa0*/  ENDCOLLECTIVE ;  /* 0x000000000000791b */ /* 0x003fe20003800000 */
.L_x_14787:
        /* <DEDUP_REMOVED lines=13> */
.L_x_14788:
[----:B------:R-:W-:Y:S02]  /*20080*/  IMAD.MOV.U32 R13, RZ, RZ, R7 ;  /* 0x000000ffff0d7224 */ /* 0x000fe400078e0007 */
[----:B------:R-:W-:Y:S01]  /*20090*/  IMAD.MOV.U32 R12, RZ, RZ, 0x4 ;  /* 0x00000004ff0c7424 */ /* 0x000fe200078e00ff */
[----:B------:R-:W-:-:S13]  /*200a0*/  IADD3 R2, P0, R14, R0, RZ ;  /* 0x000000000e027210 */ /* 0x000fda0007f1e0ff */
[----:B------:R-:W-:Y:S05]  /*200b0*/  WARPSYNC.COLLECTIVE R15, `(.L_x_14789) ;  /* 0x000000000f087348 */ /* 0x000fea0003c00000 */
[----:B------:R0:W1:Y:S02]  /*200c0*/  SHFL.IDX P6, R14, R13, R12, R11 ;  /* 0x0000000c0d0e7389 */ /* 0x00006400000c000b */
[----:B01----:R-:W-:Y:S01]  /*200d0*/  ENDCOLLECTIVE ;  /* 0x000000000000791b */ /* 0x003fe20003800000 */
.L_x_14789:
        /* <DEDUP_REMOVED lines=13> */
.L_x_14790:
[----:B------:R-:W-:Y:S02]  /*201b0*/  IMAD.MOV.U32 R13, RZ, RZ, R7 ;  /* 0x000000ffff0d7224 */ /* 0x000fe400078e0007 */
[----:B------:R-:W-:Y:S01]  /*201c0*/  IMAD.MOV.U32 R12, RZ, RZ, 0x5 ;  /* 0x00000005ff0c7424 */ /* 0x000fe200078e00ff */
[----:B------:R-:W-:-:S13]  /*201d0*/  IADD3 R2, P0, R14, R0, RZ ;  /* 0x000000000e027210 */ /* 0x000fda0007f1e0ff */
[----:B------:R-:W-:Y:S05]  /*201e0*/  WARPSYNC.COLLECTIVE R15, `(.L_x_14791) ;  /* 0x000000000f087348 */ /* 0x000fea0003c00000 */
[----:B------:R0:W1:Y:S02]  /*201f0*/  SHFL.IDX P6, R14, R13, R12, R11 ;  /* 0x0000000c0d0e7389 */ /* 0x00006400000c000b */
[----:B01----:R-:W-:Y:S01]  /*20200*/  ENDCOLLECTIVE ;  /* 0x000000000000791b */ /* 0x003fe20003800000 */
.L_x_14791:
        /* <DEDUP_REMOVED lines=13> */
.L_x_14792:
[----:B------:R-:W-:Y:S05]  /*202e0*/  BRA `(.L_x_14793) ;  /* 0xffffffa400647947 */ /* 0x000fea000383ffff */
.L_x_14610:
[----:B------:R-:W-:Y:S01]  /*202f0*/  BSSY B0, `(.L_x_14794) ;  /* 0x0000008000007945 */ /* 0x000fe20003800000 */
[----:B------:R-:W-:Y:S01]  /*20300*/  MOV R13, R16 ;  /* 0x00000010000d7202 */ /* 0x000fe20000000f00 */
[----:B------:R-:W-:Y:S02]  /*20310*/  IMAD.MOV.U32 R12, RZ, RZ, RZ ;  /* 0x000000ffff0c7224 */ /* 0x000fe400078e00ff */
[----:B------:R-:W-:Y:S02]  /*20320*/  IMAD.MOV.U32 R11, RZ, RZ, 0x1f ;  /* 0x0000001fff0b7424 */ /* 0x000fe400078e00ff */
[----:B------:R-:W-:-:S07]  /*20330*/  IMAD.MOV.U32 R15, RZ, RZ, -0x1 ;  /* 0xffffffffff0f7424 */ /* 0x000fce00078e00ff */
[----:B01-34-:R-:W-:Y:S05]  /*20340*/  WARPSYNC.COLLECTIVE R15, `(.L_x_14795) ;  /* 0x000000000f087348 */ /* 0x01bfea0003c00000 */
[----:B------:R2:W0:Y:S02]  /*20350*/  SHFL.IDX P6, R14, R13, R12, R11 ;  /* 0x0000000c0d0e7389 */ /* 0x00042400000c000b */
[----:B01234-:R-:W-:Y:S01]  /*20360*/  ENDCOLLECTIVE ;  /* 0x000000000000791b */ /* 0x01ffe20003800000 */
.L_x_14795:
[----:B------:R-:W-:Y:S05]  /*20370*/  BSYNC B0 ;  /* 0x0000000000007941 */ /* 0x000fea0003800000 */
.L_x_14794:
        /* <DEDUP_REMOVED lines=9> */
.L_x_14796:
        /* <DEDUP_REMOVED lines=18> */
.L_x_14797:
[----:B------:R-:W-:Y:S02]  /*20530*/  MOV R12, 0x2 ;  /* 0x00000002000c7802 */ /* 0x000fe40000000f00 */
[----:B------:R-:W-:-:S05]  /*20540*/  SEL R4, R14, RZ, P1 ;  /* 0x000000ff0e047207 */ /* 0x000fca0000800000 */
[----:B------:R-:W-:-:S04]  /*20550*/  IMAD.IADD R4, R17, 0x1, R4 ;  /* 0x0000000111047824 */ /* 0x000fc800078e0204 */
[----:B------:R-:W-:-:S07]  /*20560*/  IMAD.MOV.U32 R13, RZ, RZ, R4 ;  /* 0x000000ffff0d7224 */ /* 0x000fce00078e0004 */
[----:B------:R-:W-:Y:S05]  /*20570*/  WARPSYNC.COLLECTIVE R15, `(.L_x_14798) ;  /* 0x000000000f087348 */ /* 0x000fea0003c00000 */
[----:B------:R0:W1:Y:S02]  /*20580*/  SHFL.UP P6, R14, R13, R12, R11 ;  /* 0x0400000c0d0e7389 */ /* 0x00006400000c000b */
[----:B01----:R-:W-:Y:S01]  /*20590*/  ENDCOLLECTIVE ;  /* 0x000000000000791b */ /* 0x003fe20003800000 */
.L_x_14798:
[----:B------:R-:W-:Y:S01]  /*205a0*/  IMAD.MOV.U32 R12, RZ, RZ, 0x4 ;  /* 0x00000004ff0c7424 */ /* 0x000fe200078e00ff */
[----:B------:R-:W-:-:S05]  /*205b0*/  SEL R3, R14, RZ, P2 ;  /* 0x000000ff0e037207 */ /* 0x000fca0001000000 */
[----:B------:R-:W-:-:S04]  /*205c0*/  IMAD.IADD R6, R4, 0x1, R3 ;  /* 0x0000000104067824 */ /* 0x000fc800078e0203 */
[----:B------:R-:W-:-:S07]  /*205d0*/  IMAD.MOV.U32 R13, RZ, RZ, R6 ;  /* 0x000000ffff0d7224 */ /* 0x000fce00078e0006 */
[----:B------:R-:W-:Y:S05]  /*205e0*/  WARPSYNC.COLLECTIVE R15, `(.L_x_14799) ;  /* 0x000000000f087348 */ /* 0x000fea0003c00000 */
[----:B------:R0:W1:Y:S02]  /*205f0*/  SHFL.UP P6, R14, R13, R12, R11 ;  /* 0x0400000c0d0e7389 */ /* 0x00006400000c000b */
[----:B01----:R-:W-:Y:S01]  /*20600*/  ENDCOLLECTIVE ;  /* 0x000000000000791b */ /* 0x003fe20003800000 */
.L_x_14799:
[----:B------:R-:W-:Y:S01]  /*20610*/  IMAD.MOV.U32 R12, RZ, RZ, 0x8 ;  /* 0x00000008ff0c7424 */ /* 0x000fe200078e00ff */
[----:B------:R-:W-:-:S05]  /*20620*/  SEL R3, R14, RZ, P3 ;  /* 0x000000ff0e037207 */ /* 0x000fca0001800000 */
[----:B------:R-:W-:-:S04]  /*20630*/  IMAD.IADD R2, R6, 0x1, R3 ;  /* 0x0000000106027824 */ /* 0x000fc800078e0203 */
[----:B------:R-:W-:-:S07]  /*20640*/  IMAD.MOV.U32 R13, RZ, RZ, R2 ;  /* 0x000000ffff0d7224 */ /* 0x000fce00078e0002 */
[----:B------:R-:W-:Y:S05]  /*20650*/  WARPSYNC.COLLECTIVE R15, `(.L_x_14800) ;  /* 0x000000000f087348 */ /* 0x000fea0003c00000 */
[----:B------:R0:W1:Y:S02]  /*20660*/  SHFL.UP P6, R14, R13, R12, R11 ;  /* 0x0400000c0d0e7389 */ /* 0x00006400000c000b */
[----:B01----:R-:W-:Y:S01]  /*20670*/  ENDCOLLECTIVE ;  /* 0x000000000000791b */ /* 0x003fe20003800000 */
.L_x_14800:
[----:B------:R-:W-:Y:S01]  /*20680*/  IMAD.MOV.U32 R12, RZ, RZ, 0x10 ;  /* 0x00000010ff0c7424 */ /* 0x000fe200078e00ff */
[----:B------:R-:W-:-:S05]  /*20690*/  SEL R3, R14, RZ, P4 ;  /* 0x000000ff0e037207 */ /* 0x000fca0002000000 */
[----:B------:R-:W-:-:S04]  /*206a0*/  IMAD.IADD R3, R2, 0x1, R3 ;  /* 0x0000000102037824 */ /* 0x000fc800078e0203 */
[----:B------:R-:W-:-:S07]  /*206b0*/  IMAD.MOV.U32 R13, RZ, RZ, R3 ;  /* 0x000000ffff0d7224 */ /* 0x000fce00078e0003 */
[----:B------:R-:W-:Y:S05]  /*206c0*/  WARPSYNC.COLLECTIVE R15, `(.L_x_14801) ;  /* 0x000000000f087348 */ /* 0x000fea0003c00000 */
[----:B------:R0:W1:Y:S02]  /*206d0*/  SHFL.UP P6, R14, R13, R12, R11 ;  /* 0x0400000c0d0e7389 */ /* 0x00006400000c000b */
[----:B01----:R-:W-:Y:S01]  /*206e0*/  ENDCOLLECTIVE ;  /* 0x000000000000791b */ /* 0x003fe20003800000 */
.L_x_14801:
        /* <DEDUP_REMOVED lines=8> */
.L_x_14802:
[----:B------:R-:W-:Y:S05]  /*20770*/  BRA `(.L_x_14803) ;  /* 0xffffffa400c47947 */ /* 0x000fea000383ffff */
.L_x_14615:
[----:B------:R-:W-:Y:S01]  /*20780*/  BSSY B0, `(.L_x_14804) ;  /* 0x0000008000007945 */ /* 0x000fe20003800000 */
[----:B-----5:R-:W-:Y:S01]  /*20790*/  IMAD.MOV.U32 R13, RZ, RZ, R17 ;  /* 0x000000ffff0d7224 */ /* 0x020fe200078e0011 */
[----:B------:R-:W-:Y:S01]  /*207a0*/  MOV R15, 0xffffffff ;  /* 0xffffffff000f7802 */ /* 0x000fe20000000f00 */
[----:B------:R-:W-:Y:S02]  /*207b0*/  IMAD.MOV.U32 R12, RZ, RZ, 0x1 ;  /* 0x00000001ff0c7424 */ /* 0x000fe400078e00ff */
[----:B------:R-:W-:-:S07]  /*207c0*/  IMAD.MOV.U32 R11, RZ, RZ, RZ ;  /* 0x000000ffff0b7224 */ /* 0x000fce00078e00ff */
[----:B01----:R-:W-:Y:S05]  /*207d0*/  WARPSYNC.COLLECTIVE R15, `(.L_x_14805) ;  /* 0x000000000f087348 */ /* 0x003fea0003c00000 */
[----:B------:R2:W3:Y:S02]  /*207e0*/  SHFL.UP P6, R14, R13, R12, R11 ;  /* 0x0400000c0d0e7389 */ /* 0x0004e400000c000b */
[----:B0123--:R-:W-:Y:S01]  /*207f0*/  ENDCOLLECTIVE ;  /* 0x000000000000791b */ /* 0x00ffe20003800000 */
.L_x_14805:
[----:B------:R-:W-:Y:S05]  /*20800*/  BSYNC B0 ;  /* 0x0000000000007941 */ /* 0x000fea0003800000 */
.L_x_14804:
        /* <DEDUP_REMOVED lines=8> */
.L_x_14806:
[----:B------:R-:W-:Y:S01]  /*20890*/  IMAD.MOV.U32 R12, RZ, RZ, 0x4 ;  /* 0x00000004ff0c7424 */ /* 0x000fe200078e00ff */
[----:B------:R-:W-:-:S05]  /*208a0*/  SEL R2, R14, RZ, P2 ;  /* 0x000000ff0e027207 */ /* 0x000fca0001000000 */
[----:B------:R-:W-:-:S04]  /*208b0*/  IMAD.IADD R2, R13, 0x1, R2 ;  /* 0x000000010d027824 */ /* 0x000fc800078e0202 */
[----:B------:R-:W-:-:S07]  /*208c0*/  IMAD.MOV.U32 R13, RZ, RZ, R2 ;  /* 0x000000ffff0d7224 */ /* 0x000fce00078e0002 */
[----:B------:R-:W-:Y:S05]  /*208d0*/  WARPSYNC.COLLECTIVE R15, `(.L_x_14807) ;  /* 0x000000000f087348 */ /* 0x000fea0003c00000 */
[----:B------:R0:W1:Y:S02]  /*208e0*/  SHFL.UP P6, R14, R13, R12, R11 ;  /* 0x0400000c0d0e7389 */ /* 0x00006400000c000b */
[----:B01----:R-:W-:Y:S01]  /*208f0*/  ENDCOLLECTIVE ;  /* 0x000000000000791b */ /* 0x003fe20003800000 */
.L_x_14807:
[----:B------:R-:W-:Y:S01]  /*20900*/  IMAD.MOV.U32 R12, RZ, RZ, 0x8 ;  /* 0x00000008ff0c7424 */ /* 0x000fe200078e00ff */
[----:B------:R-:W-:-:S05]  /*20910*/  SEL R3, R14, RZ, P3 ;  /* 0x000000ff0e037207 */ /* 0x000fca0001800000 */
[----:B------:R-:W-:-:S04]  /*20920*/  IMAD.IADD R3, R2, 0x1, R3 ;  /* 0x0000000102037824 */ /* 0x000fc800078e0203 */
[----:B------:R-:W-:-:S07]  /*20930*/  IMAD.MOV.U32 R13, RZ, RZ, R3 ;  /* 0x000000ffff0d7224 */ /* 0x000fce00078e0003 */
[----:B------:R-:W-:Y:S05]  /*20940*/  WARPSYNC.COLLECTIVE R15, `(.L_x_14808) ;  /* 0x000000000f087348 */ /* 0x000fea0003c00000 */
[----:B------:R0:W1:Y:S02]  /*20950*/  SHFL.UP P6, R14, R13, R12, R11 ;  /* 0x0400000c0d0e7389 */ /* 0x00006400000c000b */
[----:B01----:R-:W-:Y:S01]  /*20960*/  ENDCOLLECTIVE ;  /* 0x000000000000791b */ /* 0x003fe20003800000 */
.L_x_14808:
[----:B------:R-:W-:Y:S01]  /*20970*/  IMAD.MOV.U32 R12, RZ, RZ, 0x10 ;  /* 0x00000010ff0c7424 */ /* 0x000fe200078e00ff */
[----:B------:R-:W-:-:S05]  /*20980*/  SEL R4, R14, RZ, P4 ;  /* 0x000000ff0e047207 */ /* 0x000fca0002000000 */
[----:B------:R-:W-:-:S04]  /*20990*/  IMAD.IADD R4, R3, 0x1, R4 ;  /* 0x0000000103047824 */ /* 0x000fc800078e0204 */
[----:B------:R-:W-:-:S07]  /*209a0*/  IMAD.MOV.U32 R13, RZ, RZ, R4 ;  /* 0x000000ffff0d7224 */ /* 0x000fce00078e0004 */
[----:B------:R-:W-:Y:S05]  /*209b0*/  WARPSYNC.COLLECTIVE R15, `(.L_x_14809) ;  /* 0x000000000f087348 */ /* 0x000fea0003c00000 */
[----:B------:R0:W1:Y:S02]  /*209c0*/  SHFL.UP P6, R14, R13, R12, R11 ;  /* 0x0400000c0d0e7389 */ /* 0x00006400000c000b */
[----:B01----:R-:W-:Y:S01]  /*209d0*/  ENDCOLLECTIVE ;  /* 0x000000000000791b */ /* 0x003fe20003800000 */
.L_x_14809:
[----:B------:R-:W-:Y:S01]  /*209e0*/  IMAD.MOV.U32 R12, RZ, RZ, 0x1f ;  /* 0x0000001fff0c7424 */ /* 0x000fe200078e00ff */
[----:B------:R-:W-:Y:S02]  /*209f0*/  MOV R11, 0x1f ;  /* 0x0000001f000b7802 */ /* 0x000fe40000000f00 */
[----:B------:R-:W-:-:S05]  /*20a00*/  SEL R3, R14, RZ, P5 ;  /* 0x000000ff0e037207 */ /* 0x000fca0002800000 */
[----:B------:R-:W-:-:S04]  /*20a10*/  IMAD.IADD R2, R4, 0x1, R3 ;  /* 0x0000000104027824 */ /* 0x000fc800078e0203 */
[----:B------:R-:W-:-:S07]  /*20a20*/  IMAD.MOV.U32 R13, RZ, RZ, R2 ;  /* 0x000000ffff0d7224 */ /* 0x000fce00078e0002 */
[----:B------:R-:W-:Y:S05]  /*20a30*/  WARPSYNC.COLLECTIVE R15, `(.L_x_14810) ;  /* 0x000000000f087348 */ /* 0x000fea0003c00000 */
[----:B------:R0:W1:Y:S02]  /*20a40*/  SHFL.IDX P6, R14, R13, R12, R11 ;  /* 0x0000000c0d0e7389 */ /* 0x00006400000c000b */
[----:B01----:R-:W-:Y:S01]  /*20a50*/  ENDCOLLECTIVE ;  /* 0x000000000000791b */ /* 0x003fe20003800000 */
.L_x_14810:
[----:B------:R-:W-:Y:S05]  /*20a60*/  BRA `(.L_x_14811) ;  /* 0xffffffa400a47947 */ /* 0x000fea000383ffff */
.L_x_14617:
[----:B------:R-:W-:Y:S01]  /*20a70*/  BSSY B0, `(.L_x_14812) ;  /* 0x0000006000007945 */ /* 0x000fe20003800000 */
[----:B------:R-:W-:Y:S01]  /*20a80*/  PLOP3.LUT P6, PT, P6, PT, PT, 0x8, 0x0 ;  /* 0x000000000000781c */ /* 0x000fe200037ce170 */
[----:B------:R-:W-:-:S12]  /*20a90*/  IMAD.MOV.U32 R15, RZ, RZ, -0x1 ;  /* 0xffffffffff0f7424 */ /* 0x000fd800078e00ff */
[----:B01----:R-:W-:Y:S05]  /*20aa0*/  WARPSYNC.COLLECTIVE R15, `(.L_x_14813) ;  /* 0x000000000f087348 */ /* 0x003fea0003c00000 */
[----:B------:R-:W-:Y:S01]  /*20ab0*/  VOTE.ANY R14, PT, P6 ;  /* 0x00000000000e7806 */ /* 0x000fe200030e0100 */
[----:B01----:R-:W-:Y:S06]  /*20ac0*/  ENDCOLLECTIVE ;  /* 0x000000000000791b */ /* 0x003fec0003800000 */
.L_x_14813:
[----:B------:R-:W-:Y:S05]  /*20ad0*/  BSYNC B0 ;  /* 0x0000000000007941 */ /* 0x000fea0003800000 */
.L_x_14812:
        /* <DEDUP_REMOVED lines=9> */
.L_x_14814:
[----:B------:R-:W-:Y:S01]  /*20b70*/  IMAD.MOV.U32 R17, RZ, RZ, R14 ;  /* 0x000000ffff117224 */ /* 0x000fe200078e000e */
[----:B------:R-:W-:Y:S06]  /*20b80*/  BRA `(.L_x_14815) ;  /* 0xffffffa400947947 */ /* 0x000fec000383ffff */
.L_x_14619:
[----:B------:R-:W-:Y:S01]  /*20b90*/  BSSY B0, `(.L_x_14816) ;  /* 0x0000007000007945 */ /* 0x000fe20003800000 */
[----:B------:R-:W-:Y:S02]  /*20ba0*/  IMAD.MOV.U32 R13, RZ, RZ, R2 ;  /* 0x000000ffff0d7224 */ /* 0x000fe400078e0002 */
[----:B------:R-:W-:Y:S02]  /*20bb0*/  IMAD.MOV.U32 R11, RZ, RZ, 0x1f ;  /* 0x0000001fff0b7424 */ /* 0x000fe400078e00ff */
[----:B------:R-:W-:-:S07]  /*20bc0*/  IMAD.MOV.U32 R15, RZ, RZ, -0x1 ;  /* 0xffffffffff0f7424 */ /* 0x000fce00078e00ff */
[----:B0123--:R-:W-:Y:S05]  /*20bd0*/  WARPSYNC.COLLECTIVE R15, `(.L_x_14817) ;  /* 0x000000000f087348 */ /* 0x00ffea0003c00000 */
[----:B------:R4:W0:Y:S02]  /*20be0*/  SHFL.IDX P6, R14, R13, R12, R11 ;  /* 0x0000000c0d0e7389 */ /* 0x00082400000c000b */
[----:B01234-:R-:W-:Y:S01]  /*20bf0*/  ENDCOLLECTIVE ;  /* 0x000000000000791b */ /* 0x01ffe20003800000 */
.L_x_14817:
[----:B------:R-:W-:Y:S05]  /*20c00*/  BSYNC B0 ;  /* 0x0000000000007941 */ /* 0x000fea0003800000 */
.L_x_14816:
[----:B------:R-:W-:Y:S05]  /*20c10*/  BRA `(.L_x_14618) ;  /* 0xffffffa4008c7947 */ /* 0x000fea000383ffff */
.L_x_14623:
[----:B0-----:R0:W1:Y:S02]  /*20c20*/  SYNCS.PHASECHK.TRANS64.TRYWAIT P0, [R5+URZ+0x22820], R0 ;  /* 0x02282000050075a7 */ /* 0x001064000800017f */
[----:B-1----:R-:W-:Y:S05]  /*20c30*/  @!P0 NANOSLEEP.SYNCS 0x989680 ;  /* 0x009896800000895d */ /* 0x002fea0003900000 */
[----:B------:R-:W1:Y:S02]  /*20c40*/  @!P0 SYNCS.PHASECHK.TRANS64 P0, [R5+URZ+0x22820], R0 ;  /* 0x02282000050085a7 */ /* 0x000e64000800007f */
[----:B-1----:R-:W-:Y:S05]  /*20c50*/  @!P0 BRA `(.L_x_14623) ;  /* 0xfffffffc00f08947 */ /* 0x002fea000383ffff */
[----:B------:R-:W-:Y:S05]  /*20c60*/  BRA `(.L_x_14818) ;  /* 0xffffffac00047947 */ /* 0x000fea000383ffff */
.L_x_14624:
        /* <DEDUP_REMOVED lines=11> */
.L_x_14820:
[----:B------:R-:W-:Y:S05]  /*20d20*/  BSYNC B0 ;  /* 0x0000000000007941 */ /* 0x000fea0003800000 */
.L_x_14819:
[----:B------:R-:W-:Y:S05]  /*20d30*/  BRA `(.L_x_14821) ;  /* 0xffffffa800ec7947 */ /* 0x000fea000383ffff */
.L_x_14625:
[----:B------:R-:W-:Y:S01]  /*20d40*/  BSSY B0, `(.L_x_14822) ;  /* 0x0000006000007945 */ /* 0x000fe20003800000 */
[----:B------:R-:W-:-:S07]  /*20d50*/  IMAD.MOV.U32 R15, RZ, RZ, -0x1 ;  /* 0xffffffffff0f7424 */ /* 0x000fce00078e00ff */
[----:B0-234-:R-:W-:Y:S05]  /*20d60*/  WARPSYNC.COLLECTIVE R15, `(.L_x_14823) ;  /* 0x000000000f0c7348 */ /* 0x01dfea0003c00000 */
[----:B------:R-:W-:Y:S02]  /*20d70*/  ELECT P6, UR62, PT ;  /* 0x00000000003e782f */ /* 0x000fe400038c0000 */
[----:B------:R-:W-:Y:S01]  /*20d80*/  MOV R14, UR62 ;  /* 0x0000003e000e7c02 */ /* 0x000fe20008000f00 */
[----:B0-234-:R-:W-:Y:S10]  /*20d90*/  ENDCOLLECTIVE ;  /* 0x000000000000791b */ /* 0x01dff40003800000 */
.L_x_14823:
[----:B------:R-:W-:Y:S05]  /*20da0*/  BSYNC B0 ;  /* 0x0000000000007941 */ /* 0x000fea0003800000 */
.L_x_14822:
[----:B------:R-:W-:Y:S05]  /*20db0*/  BRA `(.L_x_14824) ;  /* 0xffffffa800e07947 */ /* 0x000fea000383ffff */
.L_x_14627:
[----:B0-----:R0:W1:Y:S02]  /*20dc0*/  SYNCS.PHASECHK.TRANS64.TRYWAIT P1, [R3+URZ+0x22840], R2 ;  /* 0x02284002030075a7 */ /* 0x001064000802017f */
[----:B-1----:R-:W-:Y:S05]  /*20dd0*/  @!P1 NANOSLEEP.SYNCS 0x989680 ;  /* 0x009896800000995d */ /* 0x002fea0003900000 */
[----:B------:R-:W1:Y:S02]  /*20de0*/  @!P1 SYNCS.PHASECHK.TRANS64 P1, [R3+URZ+0x22840], R2 ;  /* 0x02284002030095a7 */ /* 0x000e64000802007f */
[----:B-1----:R-:W-:Y:S05]  /*20df0*/  @!P1 BRA `(.L_x_14627) ;  /* 0xfffffffc00f09947 */ /* 0x002fea000383ffff */
[----:B------:R-:W-:Y:S05]  /*20e00*/  BRA `(.L_x_14825) ;  /* 0xffffffa800fc7947 */ /* 0x000fea000383ffff */
.L_x_14629:
[----:B-1----:R1:W0:Y:S02]  /*20e10*/  SYNCS.PHASECHK.TRANS64.TRYWAIT P1, [R5+URZ+0x22840], R0 ;  /* 0x02284000050075a7 */ /* 0x002224000802017f */
[----:B0-----:R-:W-:Y:S05]  /*20e20*/  @!P1 NANOSLEEP.SYNCS 0x989680 ;  /* 0x009896800000995d */ /* 0x001fea0003900000 */
[----:B------:R-:W0:Y:S02]  /*20e30*/  @!P1 SYNCS.PHASECHK.TRANS64 P1, [R5+URZ+0x22840], R0 ;  /* 0x02284000050095a7 */ /* 0x000e24000802007f */
[----:B0-----:R-:W-:Y:S05]  /*20e40*/  @!P1 BRA `(.L_x_14629) ;  /* 0xfffffffc00f09947 */ /* 0x001fea000383ffff */
[----:B------:R-:W-:Y:S05]  /*20e50*/  BRA `(.L_x_14826) ;  /* 0xffffffac00087947 */ /* 0x000fea000383ffff */
.L_x_14631:
[----:B------:R0:W0:Y:S02]  /*20e60*/  SYNCS.PHASECHK.TRANS64.TRYWAIT P1, [R3+URZ+0x22860], R2 ;  /* 0x02286002030075a7 */ /* 0x000024000802017f */
[----:B0-----:R-:W-:Y:S05]  /*20e70*/  @!P1 NANOSLEEP.SYNCS 0x989680 ;  /* 0x009896800000995d */ /* 0x001fea0003900000 */
[----:B------:R-:W0:Y:S02]  /*20e80*/  @!P1 SYNCS.PHASECHK.TRANS64 P1, [R3+URZ+0x22860], R2 ;  /* 0x02286002030095a7 */ /* 0x000e24000802007f */
[----:B0-----:R-:W-:Y:S05]  /*20e90*/  @!P1 BRA `(.L_x_14631) ;  /* 0xfffffffc00f09947 */ /* 0x001fea000383ffff */
[----:B------:R-:W-:Y:S05]  /*20ea0*/  BRA `(.L_x_14827) ;  /* 0xffffffac00047947 */ /* 0x000fea000383ffff */
.L_x_14828:
        /* <DEDUP_REMOVED lines=13> */
.L_x_15684:


//--------------------- .text._ZN7cutlass13device_kernelIN5flash11enable_sm90INS1_16FlashAttnFwdSm90INS1_25CollectiveMainloopFwdSm90ILi2EN4cute5tupleIJNS5_1CILi1EEES8_S8_EEENS6_IJNS7_ILi128EEENS7_ILi96EEENS7_ILi64EEEEEELi256ENS_10bfloat16_tEfNS_4arch4Sm90ELb1ELb0ELb1ELb1ELb1ELb0ELb1ELb1ELb0ELb1ELb0ELb0EEENS1_21CollectiveEpilogueFwdINS6_IJSA_NS7_ILi256EEESB_EEES9_SE_SG_Li256ELb1ELb1ELb0ELb0EEENS1_36VarlenDynamicPersistentTileSchedulerILi128ELi96ELi256ELi128ELb0ELb1ELb1ELb1ELb1ELb1EEEEEEEEEvNT_6ParamsE --------------------------
	.section	.text._ZN7cutlass13device_kernelIN5flash11enable_sm90INS1_16FlashAttnFwdSm90INS1_25CollectiveMainloopFwdSm90ILi2EN4cute5tupleIJNS5_1CILi1EEES8_S8_EEENS6_IJNS7_ILi128EEENS7_ILi96EEENS7_ILi64EEEEEELi256ENS_10bfloat16_tEfNS_4arch4Sm90ELb1ELb0ELb1ELb1ELb1ELb0ELb1ELb1ELb0ELb1ELb0ELb0EEENS1_21CollectiveEpilogueFwdINS6_IJSA_NS7_ILi256EEESB_EEES9_SE_SG_Li256ELb1ELb1ELb0ELb0EEENS1_36VarlenDynamicPersistentTileSchedulerILi128ELi96ELi256ELi128ELb0ELb1ELb1ELb1ELb1ELb1EEEEEEEEEvNT_6ParamsE,"ax",@progbits
	.align	128
.text._ZN7cutlass13device_kernelIN5flash11enable_sm90INS1_16FlashAttnFwdSm90INS1_25CollectiveMainloopFwdSm90ILi2EN4cute5tupleIJNS5_1CILi1EEES8_S8_EEENS6_IJNS7_ILi128EEENS7_ILi96EEENS7_ILi64EEEEEELi256ENS_10bfloat16_tEfNS_4arch4Sm90ELb1ELb0ELb1ELb1ELb1ELb0ELb1ELb1ELb0ELb1ELb0ELb0EEENS1_21CollectiveEpilogueFwdINS6_IJSA_NS7_ILi256EEESB_EEES9_SE_SG_Li256ELb1ELb1ELb0ELb0EEENS1_36VarlenDynamicPersistentTileSchedulerILi128ELi96ELi256ELi128ELb0ELb1ELb1ELb1ELb1ELb1EEEEEEEEEvNT_6ParamsE:
        .type           _ZN7cutlass13device_kernelIN5flash11enable_sm90INS1_16FlashAttnFwdSm90INS1_25CollectiveMainloopFwdSm90ILi2EN4cute5tupleIJNS5_1CILi1EEES8_S8_EEENS6_IJNS7_ILi128EEENS7_ILi96EEENS7_ILi64EEEEEELi256ENS_10bfloat16_tEfNS_4arch4Sm90ELb1ELb0ELb1ELb1ELb1ELb0ELb1ELb1ELb0ELb1ELb0ELb0EEENS1_21CollectiveEpilogueFwdINS6_IJSA_NS7_ILi256EEESB_EEES9_SE_SG_Li256ELb1ELb1ELb0ELb0EEENS1_36VarlenDynamicPersistentTileSchedulerILi128ELi96ELi256ELi128ELb0ELb1ELb1ELb1ELb1ELb1EEEEEEEEEvNT_6ParamsE,@function
        .size           _ZN7cutlass13device_kernelIN5flash11enable_sm90INS1_16FlashAttnFwdSm90INS1_25CollectiveMainloopFwdSm90ILi2EN4cute5tupleIJNS5_1CILi1EEES8_S8_EEENS6_IJNS7_ILi128EEENS7_ILi96EEENS7_ILi64EEEEEELi256ENS_10bfloat16_tEfNS_4arch4Sm90ELb1ELb0ELb1ELb1ELb1ELb0ELb1ELb1ELb0ELb1ELb0ELb0EEENS1_21CollectiveEpilogueFwdINS6_IJSA_NS7_ILi256EEESB_EEES9_SE_SG_Li256ELb1ELb1ELb0ELb0EEENS1_36VarlenDynamicPersistentTileSchedulerILi128ELi96ELi256ELi128ELb0ELb1ELb1ELb1ELb1ELb1EEEEEEEEEvNT_6ParamsE,(.L_x_15685 - _ZN7cutlass13device_kernelIN5flash11enable_sm90INS1_16FlashAttnFwdSm90INS1_25CollectiveMainloopFwdSm90ILi2EN4cute5tupleIJNS5_1CILi1EEES8_S8_EEENS6_IJNS7_ILi128EEENS7_ILi96EEENS7_ILi64EEEEEELi256ENS_10bfloat16_tEfNS_4arch4Sm90ELb1ELb0ELb1ELb1ELb1ELb0ELb1ELb1ELb0ELb1ELb0ELb0EEENS1_21CollectiveEpilogueFwdINS6_IJSA_NS7_ILi256EEESB_EEES9_SE_SG_Li256ELb1ELb1ELb0ELb0EEENS1_36VarlenDynamicPersistentTileSchedulerILi128ELi96ELi256ELi128ELb0ELb1ELb1ELb1ELb1ELb1EEEEEEEEEvNT_6ParamsE)
        .other          _ZN7cutlass13device_kernelIN5flash11enable_sm90INS1_16FlashAttnFwdSm90INS1_25CollectiveMainloopFwdSm90ILi2EN4cute5tupleIJNS5_1CILi1EEES8_S8_EEENS6_IJNS7_ILi128EEENS7_ILi96EEENS7_ILi64EEEEEELi256ENS_10bfloat16_tEfNS_4arch4Sm90ELb1ELb0ELb1ELb1ELb1ELb0ELb1ELb1ELb0ELb1ELb0ELb0EEENS1_21CollectiveEpilogueFwdINS6_IJSA_NS7_ILi256EEESB_EEES9_SE_SG_Li256ELb1ELb1ELb0ELb0EEENS1_36VarlenDynamicPersistentTileSchedulerILi128ELi96ELi256ELi128ELb0ELb1ELb1ELb1ELb1ELb1EEEEEEEEEvNT_6ParamsE,@"STO_CUDA_ENTRY STV_DEFAULT"
_ZN7cutlass13device_kernelIN5flash11enable_sm90INS1_16FlashAttnFwdSm90INS1_25CollectiveMainloopFwdSm90ILi2EN4cute5tupleIJNS5_1CILi1EEES8_S8_EEENS6_IJNS7_ILi128EEENS7_ILi96EEENS7_ILi64EEEEEELi256ENS_10bfloat16_tEfNS_4arch4Sm90ELb1ELb0ELb1ELb1ELb1ELb0ELb1ELb1ELb0ELb1ELb0ELb0EEENS1_21CollectiveEpilogueFwdINS6_IJSA_NS7_ILi256EEESB_EEES9_SE_SG_Li256ELb1ELb1ELb0ELb0EEENS1_36VarlenDynamicPersistentTileSchedulerILi128ELi96ELi256ELi128ELb0ELb1ELb1ELb1ELb1ELb1EEEEEEEEEvNT_6ParamsE:
        /* <DEDUP_REMOVED lines=47> */
.L_x_14829:
        /* <DEDUP_REMOVED lines=22> */
.L_x_14830:
        /* <DEDUP_REMOVED lines=18> */
.L_x_14831:
        /* <DEDUP_REMOVED lines=22> */
.L_x_14832:
        /* <DEDUP_REMOVED lines=23> */
.L_x_14833:
        /* <DEDUP_REMOVED lines=10> */
.L_x_14835:
        /* <DEDUP_REMOVED lines=20> */
[----:B------:R-:W-:Y:S01]  /*0a20*/  IMAD.MOV.U32 R225, RZ, RZ, RZ ;  /* 0x000000ffffe17224 */ /* 0x000fe200078e00ff */
[----:B------:R-:W-:Y:S01]  /*0a30*/  R2UR UR6, R14 ;  /* 0x000000000e0672ca */ /* 0x000fe200000e0000 */
[----:B------:R-:W0:Y:S01]  /*0a40*/  S2R R0, SR_TID.X ;  /* 0x0000000000007919 */ /* 0x000e220000002100 */
[----:B------:R-:W-:Y:S01]  /*0a50*/  UMOV UR39, URZ ;  /* 0x0000003f00277c82 */ /* 0x000fe20008000000 */
[----:B------:R-:W-:Y:S01]  /*0a60*/  UMOV UR38, URZ ;  /* 0x0000003f00267c82 */ /* 0x000fe20008000000 */
[----:B0-----:R-:W-:-:S05]  /*0a70*/  VIADD R12, R0, 0xffffff80 ;  /* 0xffffff80000c7836 */ /* 0x001fca0000000000 */
[----:B------:R-:W-:-:S04]  /*0a80*/  SHF.R.S32.HI R0, RZ, 0x1f, R12 ;  /* 0x0000001fff007819 */ /* 0x000fc8000001140c */
[CC--:B------:R-:W-:Y:S02]  /*0a90*/  LEA.HI R4, R0.reuse, R12.reuse, RZ, 0x5 ;  /* 0x0000000c00047211 */ /* 0x0c0fe400078f28ff */
[CC--:B------:R-:W-:Y:S02]  /*0aa0*/  LEA.HI R3, R0.reuse, R12.reuse, RZ, 0x4 ;  /* 0x0000000c00037211 */ /* 0x0c0fe400078f20ff */
[----:B------:R-:W-:Y:S01]  /*0ab0*/  LEA.HI R11, R0, R12, RZ, 0x2 ;  /* 0x0000000c000b7211 */ /* 0x000fe200078f10ff */
[----:B------:R-:W-:Y:S01]  /*0ac0*/  IMAD.SHL.U32 R5, R4, 0x20, RZ ;  /* 0x0000002004057824 */ /* 0x000fe200078e00ff */
[----:B------:R-:W-:Y:S02]  /*0ad0*/  LOP3.LUT R4, R3, 0x3fffff0, RZ, 0xc0, !PT ;  /* 0x03fffff003047812 */ /* 0x000fe400078ec0ff */
[----:B------:R-:W-:Y:S02]  /*0ae0*/  SHF.R.S32.HI R6, RZ, 0x4, R3 ;  /* 0x00000004ff067819 */ /* 0x000fe40000011403 */
[----:B------:R-:W-:Y:S01]  /*0af0*/  LOP3.LUT R11, R11, 0xfffffffc, RZ, 0xc0, !PT ;  /* 0xfffffffc0b0b7812 */ /* 0x000fe200078ec0ff */
[----:B------:R-:W-:Y:S01]  /*0b00*/  IMAD.IADD R4, R12, 0x1, -R4 ;  /* 0x000000010c047824 */ /* 0x000fe200078e0a04 */
[----:B------:R-:W-:-:S02]  /*0b10*/  LEA.HI R3, R3, R6, RZ, 0x1 ;  /* 0x0000000603037211 */ /* 0x000fc400078f08ff */
[----:B------:R-:W-:Y:S01]  /*0b20*/  LOP3.LUT R5, R5, 0xfffffc00, RZ, 0xc0, !PT ;  /* 0xfffffc0005057812 */ /* 0x000fe200078ec0ff */
[----:B------:R-:W-:Y:S01]  /*0b30*/  IMAD.IADD R11, R12, 0x1, -R11 ;  /* 0x000000010c0b7824 */ /* 0x000fe200078e0a0b */
[----:B------:R-:W-:Y:S02]  /*0b40*/  LOP3.LUT R3, R3, 0x1ffffffe, RZ, 0xc0, !PT ;  /* 0x1ffffffe03037812 */ /* 0x000fe400078ec0ff */
[----:B------:R-:W-:Y:S02]  /*0b50*/  LEA R4, R4, R5, 0x6 ;  /* 0x0000000504047211 */ /* 0x000fe400078e30ff */
        /* <DEDUP_REMOVED lines=14> */
[----:B------:R-:W-:-:S02]  /*0c40*/  IADD3 R220, R12, -R220, RZ ;  /* 0x800000dc0cdc7210 */ /* 0x000fc40007ffe0ff */
[----:B------:R-:W-:Y:S02]  /*0c50*/  SHF.R.S32.HI R7, RZ, 0x1f, R226 ;  /* 0x0000001fff077819 */ /* 0x000fe400000114e2 */
[----:B------:R-:W-:Y:S01]  /*0c60*/  LOP3.LUT R2, R2, 0x3fffffe, RZ, 0xc0, !PT ;  /* 0x03fffffe02027812 */ /* 0x000fe200078ec0ff */
[----:B------:R-:W-:Y:S01]  /*0c70*/  IMAD.SHL.U32 R200, R220, 0x8, RZ ;  /* 0x00000008dcc87824 */ /* 0x000fe200078e00ff */
[CC--:B------:R-:W-:Y:S02]  /*0c80*/  LEA.HI R8, R7.reuse, R226.reuse, RZ, 0x2 ;  /* 0x000000e207087211 */ /* 0x0c0fe400078f10ff */
        /* <DEDUP_REMOVED lines=17> */
[----:B------:R-:W-:-:S03]  /*0da0*/  SHF.R.S32.HI R0, RZ, 0x1f, R219 ;  /* 0x0000001fff007819 */ /* 0x000fc600000114db */
[----:B------:R-:W-:Y:S02]  /*0db0*/  IMAD R228, R2, 0x40, R7 ;  /* 0x0000004002e47824 */ /* 0x000fe400078e0207 */
[----:B------:R-:W-:Y:S02]  /*0dc0*/  IMAD.U32 R2, RZ, RZ, UR4 ;  /* 0x00000004ff027e24 */ /* 0x000fe4000f8e00ff */
[----:B------:R-:W-:Y:S02]  /*0dd0*/  IMAD.MOV.U32 R7, RZ, RZ, R15 ;  /* 0x000000ffff077224 */ /* 0x000fe400078e000f */
[----:B------:R-:W-:Y:S01]  /*0de0*/  IMAD R215, R215, 0x8, R228 ;  /* 0x00000008d7d77824 */ /* 0x000fe200078e02e4 */
[----:B------:R0:W-:Y:S02]  /*0df0*/  STL [R1], R2 ;  /* 0x0000000201007387 */ /* 0x0001e40000100800 */
[----:B0-----:R-:W-:-:S07]  /*0e00*/  SHF.R.S32.HI R2, RZ, 0x1f, R217 ;  /* 0x0000001fff027819 */ /* 0x001fce00000114d9 */
.L_x_14896:
[----:B012-4-:R-:W0:Y:S01]  /*0e10*/  LDC.64 R2, c[0x0][0xd88] ;  /* 0x00036200ff027b82 */ /* 0x017e220000000a00 */
[----:B------:R-:W-:Y:S01]  /*0e20*/  ULDC.64 UR8, c[0x0][0xb20] ;  /* 0x0002c80000087ab9 */ /* 0x000fe20000000a00 */
[----:B------:R-:W-:Y:S01]  /*0e30*/  ULDC.64 UR10, c[0x0][0xb10] ;  /* 0x0002c400000a7ab9 */ /* 0x000fe20000000a00 */
[----:B0-----:R-:W-:-:S06]  /*0e40*/  IMAD.WIDE R2, R7, 0x4, R2 ;  /* 0x0000000407027825 */ /* 0x001fcc00078e0202 */
[----:B------:R-:W2:Y:S01]  /*0e50*/  LDG.E R2, desc[UR36][R2.64] ;  /* 0x0000002402027981 */ /* 0x000ea2000c1e1900 */
[----:B------:R-:W-:Y:S01]  /*0e60*/  UISETP.NE.U32.AND UP0, UPT, UR8, URZ, UPT ;  /* 0x0000003f0800728c */ /* 0x000fe2000bf05070 */
[----:B------:R-:W-:Y:S01]  /*0e70*/  MOV R7, RZ ;  /* 0x000000ff00077202 */ /* 0x000fe20000000f00 */
[----:B------:R-:W-:Y:S02]  /*0e80*/  UISETP.NE.U32.AND UP1, UPT, UR10, URZ, UPT ;  /* 0x0000003f0a00728c */ /* 0x000fe4000bf25070 */
[----:B------:R-:W-:Y:S02]  /*0e90*/  UISETP.NE.AND.EX UP0, UPT, UR9, URZ, UPT, UP0 ;  /* 0x0000003f0900728c */ /* 0x000fe4000bf05300 */
[----:B------:R-:W-:-:S04]  /*0ea0*/  UISETP.NE.AND.EX UP1, UPT, UR11, URZ, UPT, UP1 ;  /* 0x0000003f0b00728c */ /* 0x000fc8000bf25310 */
[----:B------:R-:W-:Y:S02]  /*0eb0*/  PLOP3.LUT P0, PT, PT, PT, UP0, 0x80, 0x0 ;  /* 0x000000000000781c */ /* 0x000fe40003f0f008 */
[----:B------:R-:W-:Y:S02]  /*0ec0*/  PLOP3.LUT P2, PT, PT, PT, UP1, 0x80, 0x0 ;  /* 0x000000000000781c */ /* 0x000fe40003f4f018 */
[----:B--2---:R-:W-:-:S13]  /*0ed0*/  R2UR UR4, R2 ;  /* 0x00000000020472ca */ /* 0x004fda00000e0000 */
[----:B------:R-:W-:Y:S02]  /*0ee0*/  USHF.R.S32.HI UR7, URZ, 0x1f, UR4 ;  /* 0x0000001f3f077899 */ /* 0x000fe40008011404 */
[----:B------:R-:W-:Y:S01]  /*0ef0*/  IMAD.U32 R221, RZ, RZ, UR4 ;  /* 0x00000004ffdd7e24 */ /* 0x000fe2000f8e00ff */
[----:B------:R-:W-:-:S04]  /*0f00*/  @UP0 ULEA UR8, UP2, UR4, UR8, 0x2 ;  /* 0x0000000804080291 */ /* 0x000fc8000f84103f */
[----:B------:R-:W-:Y:S02]  /*0f10*/  @UP0 ULEA.HI.X UR9, UR4, UR9, UR7, 0x2, UP2 ;  /* 0x0000000904090291 */ /* 0x000fe400090f1407 */
[----:B------:R-:W-:Y:S01]  /*0f20*/  IMAD.U32 R223, RZ, RZ, UR7 ;  /* 0x00000007ffdf7e24 */ /* 0x000fe2000f8e00ff */
[----:B------:R-:W-:Y:S01]  /*0f30*/  @UP1 ULEA UR10, UP0, UR4, UR10, 0x2 ;  /* 0x0000000a040a1291 */ /* 0x000fe2000f80103f */
[----:B------:R-:W-:-:S03]  /*0f40*/  IMAD.U32 R2, RZ, RZ, UR8 ;  /* 0x00000008ff027e24 */ /* 0x000fc6000f8e00ff */
[----:B------:R-:W-:Y:S01]  /*0f50*/  @UP1 ULEA.HI.X UR11, UR4, UR11, UR7, 0x2, UP0 ;  /* 0x0000000b040b1291 */ /* 0x000fe200080f1407 */
[----:B------:R-:W-:Y:S01]  /*0f60*/  IMAD.U32 R3, RZ, RZ, UR9 ;  /* 0x00000009ff037e24 */ /* 0x000fe2000f8e00ff */
[----:B------:R-:W-:Y:S01]  /*0f70*/  ULDC.64 UR8, c[0x0][0x418] ;  /* 0x0001060000087ab9 */ /* 0x000fe20000000a00 */
[----:B------:R-:W-:Y:S01]  /*0f80*/  IMAD.U32 R4, RZ, RZ, UR10 ;  /* 0x0000000aff047e24 */ /* 0x000fe2000f8e00ff */
[----:B------:R-:W-:Y:S01]  /*0f90*/  ULDC UR4, c[0x0][0x424] ;  /* 0x0001090000047ab9 */ /* 0x000fe20000000800 */
[----:B------:R-:W-:Y:S01]  /*0fa0*/  ULDC UR7, c[0x0][0x2f0] ;  /* 0x0000bc0000077ab9 */ /* 0x000fe20000000800 */
[----:B------:R-:W-:Y:S01]  /*0fb0*/  IMAD.U32 R5, RZ, RZ, UR11 ;  /* 0x0000000bff057e24 */ /* 0x000fe2000f8e00ff */
[----:B------:R0:W5:Y:S04]  /*0fc0*/  @P0 LDG.E R7, desc[UR36][R2.64] ;  /* 0x0000002402070981 */ /* 0x000168000c1e1900 */
[----:B------:R0:W5:Y:S01]  /*0fd0*/  @P2 LDG.E R201, desc[UR36][R4.64] ;  /* 0x0000002404c92981 */ /* 0x000162000c1e1900 */
[----:B------:R-:W-:Y:S01]  /*0fe0*/  UISETP.NE.U32.AND UP0, UPT, UR8, URZ, UPT ;  /* 0x0000003f0800728c */ /* 0x000fe2000bf05070 */
[----:B------:R-:W-:-:S03]  /*0ff0*/  IMAD.U32 R222, RZ, RZ, UR6 ;  /* 0x00000006ffde7e24 */ /* 0x000fc6000f8e00ff */
[----:B------:R-:W-:-:S03]  /*1000*/  UISETP.NE.AND.EX UP0, UPT, UR9, URZ, UPT, UP0 ;  /* 0x0000003f0900728c */ /* 0x000fc6000bf05300 */
[----:B------:R-:W-:Y:S01]  /*1010*/  ULDC.64 UR8, c[0x0][0xb18] ;  /* 0x0002c60000087ab9 */ /* 0x000fe20000000a00 */
[----:B------:R-:W-:Y:S01]  /*1020*/  USEL UR4, UR4, 0x1, UP0 ;  /* 0x0000000104047887 */ /* 0x000fe20008000000 */
[----:B------:R-:W-:-:S03]  /*1030*/  ISETP.NE.U32.AND P1, PT, RZ, UR8, PT ;  /* 0x00000008ff007c0c */ /* 0x000fc6000bf25070 */
[----:B------:R-:W-:Y:S01]  /*1040*/  UIMAD UR4, UR4, UR7, URZ ;  /* 0x00000007040472a4 */ /* 0x000fe2000f8e023f */
[----:B------:R-:W-:Y:S01]  /*1050*/  ISETP.NE.AND.EX P1, PT, RZ, UR9, PT, P1 ;  /* 0x00000009ff007c0c */ /* 0x000fe2000bf25310 */
[----:B0--3--:R-:W-:-:S12]  /*1060*/  @P2 BRA `(.L_x_14836) ;  /* 0x0000000000342947 */ /* 0x009fd80003800000 */
[----:B------:R-:W-:Y:S01]  /*1070*/  ULDC.64 UR6, c[0x0][0xaf8] ;  /* 0x0002be0000067ab9 */ /* 0x000fe20000000a00 */
[----:B-----5:R-:W0:Y:S01]  /*1080*/  LDC R201, c[0x0][0x288] ;  /* 0x0000a200ffc97b82 */ /* 0x020e220000000800 */
[----:B------:R-:W-:-:S04]  /*1090*/  ISETP.NE.U32.AND P0, PT, RZ, UR6, PT ;  /* 0x00000006ff007c0c */ /* 0x000fc8000bf05070 */
[----:B------:R-:W-:-:S13]  /*10a0*/  ISETP.NE.AND.EX P0, PT, RZ, UR7, PT, P0 ;  /* 0x00000007ff007c0c */ /* 0x000fda000bf05300 */
[----:B------:R-:W-:Y:S05]  /*10b0*/  @!P0 BRA `(.L_x_14836) ;  /* 0x0000000000208947 */ /* 0x000fea0003800000 */
[----:B------:R-:W-:Y:S01]  /*10c0*/  R2UR UR10, R221 ;  /* 0x00000000dd0a72ca */ /* 0x000fe200000e0000 */
[----:B------:R-:W-:-:S12]  /*10d0*/  ULDC.64 UR6, c[0x0][0xaf8] ;  /* 0x0002be0000067ab9 */ /* 0x000fd80000000a00 */
[----:B------:R-:W-:-:S06]  /*10e0*/  UIMAD.WIDE UR6, UR10, 0x4, UR6 ;  /* 0x000000040a0678a5 */ /* 0x000fcc000f8e0206 */
[----:B------:R-:W-:Y:S01]  /*10f0*/  IMAD.U32 R2, RZ, RZ, UR6 ;  /* 0x00000006ff027e24 */ /* 0x000fe2000f8e00ff */
[----:B------:R-:W-:-:S05]  /*1100*/  MOV R3, UR7 ;  /* 0x0000000700037c02 */ /* 0x000fca0008000f00 */
[----:B0-----:R-:W2:Y:S04]  /*1110*/  LDG.E R201, desc[UR36][R2.64] ;  /* 0x0000002402c97981 */ /* 0x001ea8000c1e1900 */
[----:B------:R-:W2:Y:S02]  /*1120*/  LDG.E R0, desc[UR36][R2.64+0x4] ;  /* 0x0000042402007981 */ /* 0x000ea4000c1e1900 */
[----:B--2---:R-:W-:-:S07]  /*1130*/  IMAD.IADD R201, R0, 0x1, -R201 ;  /* 0x0000000100c97824 */ /* 0x004fce00078e0ac9 */
.L_x_14836:
[----:B------:R-:W-:Y:S01]  /*1140*/  IMAD.U32 R214, RZ, RZ, UR4 ;  /* 0x00000004ffd67e24 */ /* 0x000fe2000f8e00ff */
[----:B------:R-:W-:Y:S06]  /*1150*/  @!P1 BRA `(.L_x_14837) ;  /* 0x0000000000209947 */ /* 0x000fec0003800000 */
[----:B------:R-:W-:Y:S02]  /*1160*/  R2UR UR6, R221 ;  /* 0x00000000dd0672ca */ /* 0x000fe400000e0000 */
[----:B------:R-:W-:-:S11]  /*1170*/  R2UR UR7, R223 ;  /* 0x00000000df0772ca */ /* 0x000fd600000e0000 */
[----:B------:R-:W-:-:S04]  /*1180*/  ULEA UR4, UP0, UR6, UR8, 0x2 ;  /* 0x0000000806047291 */ /* 0x000fc8000f80103f */
[----:B------:R-:W-:Y:S02]  /*1190*/  ULEA.HI.X UR6, UR6, UR9, UR7, 0x2, UP0 ;  /* 0x0000000906067291 */ /* 0x000fe400080f1407 */
[----:B------:R-:W-:-:S04]  /*11a0*/  IMAD.U32 R2, RZ, RZ, UR4 ;  /* 0x00000004ff027e24 */ /* 0x000fc8000f8e00ff */
[----:B------:R-:W-:-:S05]  /*11b0*/  IMAD.U32 R3, RZ, RZ, UR6 ;  /* 0x00000006ff037e24 */ /* 0x000fca000f8e00ff */
[----:B------:R1:W5:Y:S01]  /*11c0*/  LDG.E R214, desc[UR36][R2.64] ;  /* 0x0000002402d67981 */ /* 0x000362000c1e1900 */
[----:B------:R-:W-:Y:S05]  /*11d0*/  BRA `(.L_x_14838) ;  /* 0x0000000000307947 */ /* 0x000fea0003800000 */
.L_x_14837:
[----:B------:R-:W-:Y:S02]  /*11e0*/  ULDC.64 UR6, c[0x0][0xb00] ;  /* 0x0002c00000067ab9 */ /* 0x000fe40000000a00 */
[----:B------:R-:W-:-:S04]  /*11f0*/  ISETP.NE.U32.AND P0, PT, RZ, UR6, PT ;  /* 0x00000006ff007c0c */ /* 0x000fc8000bf05070 */
[----:B------:R-:W-:-:S13]  /*1200*/  ISETP.NE.AND.EX P0, PT, RZ, UR7, PT, P0 ;  /* 0x00000007ff007c0c */ /* 0x000fda000bf05300 */
[----:B------:R-:W-:Y:S05]  /*1210*/  @!P0 BRA `(.L_x_14838) ;  /* 0x0000000000208947 */ /* 0x000fea0003800000 */
[----:B------:R-:W-:Y:S01]  /*1220*/  R2UR UR4, R221 ;  /* 0x00000000dd0472ca */ /* 0x000fe200000e0000 */
[----:B------:R-:W-:-:S12]  /*1230*/  ULDC.64 UR6, c[0x0][0xb00] ;  /* 0x0002c00000067ab9 */ /* 0x000fd80000000a00 */
[----:B------:R-:W-:-:S06]  /*1240*/  UIMAD.WIDE UR6, UR4, 0x4, UR6 ;  /* 0x00000004040678a5 */ /* 0x000fcc000f8e0206 */
[----:B------:R-:W-:Y:S02]  /*1250*/  IMAD.U32 R2, RZ, RZ, UR6 ;  /* 0x00000006ff027e24 */ /* 0x000fe4000f8e00ff */
[----:B------:R-:W-:-:S05]  /*1260*/  IMAD.U32 R3, RZ, RZ, UR7 ;  /* 0x00000007ff037e24 */ /* 0x000fca000f8e00ff */
[----:B------:R-:W2:Y:S04]  /*1270*/  LDG.E R214, desc[UR36][R2.64] ;  /* 0x0000002402d67981 */ /* 0x000ea8000c1e1900 */
[----:B------:R-:W2:Y:S02]  /*1280*/  LDG.E R5, desc[UR36][R2.64+0x4] ;  /* 0x0000042402057981 */ /* 0x000ea4000c1e1900 */
[----:B--2---:R-:W-:-:S07]  /*1290*/  IADD3 R214, -R214, R5, RZ ;  /* 0x00000005d6d67210 */ /* 0x004fce0007ffe1ff */
.L_x_14838:
[----:B------:R-:W2:Y:S01]  /*12a0*/  LDC R0, c[0x0][0x448] ;  /* 0x00011200ff007b82 */ /* 0x000ea20000000800 */
[----:B------:R-:W-:Y:S01]  /*12b0*/  USHF.L.U32 UR61, UR5, 0x7, URZ ;  /* 0x00000007053d7899 */ /* 0x000fe2000800063f */
[----:B-----5:R-:W-:Y:S01]  /*12c0*/  IMAD.IADD R214, R214, 0x1, -R7 ;  /* 0x00000001d6d67824 */ /* 0x020fe200078e0a07 */
[----:B------:R-:W-:Y:S01]  /*12d0*/  CS2R R148, SRZ ;  /* 0x0000000000947805 */ /* 0x000fe2000001ff00 */
[----:B------:R-:W-:Y:S01]  /*12e0*/  IMAD.MOV.U32 R150, RZ, RZ, RZ ;  /* 0x000000ffff967224 */ /* 0x000fe200078e00ff */
[----:B------:R-:W-:Y:S01]  /*12f0*/  UIADD3 UR4, UR61, 0x7f, URZ ;  /* 0x0000007f3d047890 */ /* 0x000fe2000fffe03f */
[----:B------:R-:W-:Y:S02]  /*1300*/  CS2R R146, SRZ ;  /* 0x0000000000927805 */ /* 0x000fe4000001ff00 */
[----:B01----:R-:W-:Y:S02]  /*1310*/  IADD3 R3, R214, 0x60, -R201 ;  /* 0x00000060d6037810 */ /* 0x003fe40007ffe8c9 */
        /* <DEDUP_REMOVED lines=16> */
[----:B--2---:R-:W-:Y:S01]  /*1420*/  ISETP.NE.AND P0, PT, R0, 0x1, PT ;  /* 0x000000010000780c */ /* 0x004fe20003f05270 */
[----:B------:R-:W-:Y:S01]  /*1430*/  IMAD.U32 R0, RZ, RZ, UR4 ;  /* 0x00000004ff007e24 */ /* 0x000fe2000f8e00ff */
        /* <DEDUP_REMOVED lines=10> */
[----:B------:R-:W-:Y:S01]  /*14e0*/  CS2R R86, SRZ ;  /* 0x0000000000567805 */ /* 0x000fe2000001ff00 */
[----:B------:R-:W0:Y:S01]  /*14f0*/  @P0 LDC R2, c[0x0][0x44c] ;  /* 0x00011300ff020b82 */ /* 0x000e220000000800 */
[----:B------:R-:W-:Y:S02]  /*1500*/  CS2R R92, SRZ ;  /* 0x00000000005c7805 */ /* 0x000fe4000001ff00 */
[----:B------:R-:W-:Y:S02]  /*1510*/  CS2R R90, SRZ ;  /* 0x00000000005a7805 */ /* 0x000fe4000001ff00 */
[----:B------:R-:W-:-:S02]  /*1520*/  CS2R R88, SRZ ;  /* 0x0000000000587805 */ /* 0x000fc4000001ff00 */
[----:B------:R-:W-:Y:S02]  /*1530*/  CS2R R82, SRZ ;  /* 0x0000000000527805 */ /* 0x000fe4000001ff00 */
[----:B------:R-:W-:Y:S02]  /*1540*/  CS2R R84, SRZ ;  /* 0x0000000000547805 */ /* 0x000fe4000001ff00 */
[----:B------:R-:W-:Y:S02]  /*1550*/  CS2R R8, SRZ ;  /* 0x0000000000087805 */ /* 0x000fe4000001ff00 */
[----:B------:R-:W-:Y:S01]  /*1560*/  CS2R R80, SRZ ;  /* 0x0000000000507805 */ /* 0x000fe2000001ff00 */
[----:B------:R-:W1:Y:S01]  /*1570*/  @P0 LDC R5, c[0x0][0x450] ;  /* 0x00011400ff050b82 */ /* 0x000e620000000800 */
        /* <DEDUP_REMOVED lines=15> */
[----:B0-----:R-:W-:Y:S01]  /*1670*/  @P0 IMAD.HI.U32 R2, R2, UR4, RZ ;  /* 0x0000000402020c27 */ /* 0x001fe2000f8e00ff */
[----:B------:R-:W-:Y:S02]  /*1680*/  CS2R R48, SRZ ;  /* 0x0000000000307805 */ /* 0x000fe4000001ff00 */
[----:B------:R-:W-:Y:S02]  /*1690*/  CS2R R42, SRZ ;  /* 0x00000000002a7805 */ /* 0x000fe4000001ff00 */
[----:B------:R-:W-:Y:S02]  /*16a0*/  CS2R R44, SRZ ;  /* 0x00000000002c7805 */ /* 0x000fe4000001ff00 */
[----:B------:R-:W-:Y:S02]  /*16b0*/  CS2R R160, SRZ ;  /* 0x0000000000a07805 */ /* 0x000fe4000001ff00 */
[----:B------:R-:W-:-:S02]  /*16c0*/  CS2R R40, SRZ ;  /* 0x0000000000287805 */ /* 0x000fc4000001ff00 */
[----:B------:R-:W-:Y:S02]  /*16d0*/  CS2R R34, SRZ ;  /* 0x0000000000227805 */ /* 0x000fe4000001ff00 */
[----:B------:R-:W-:Y:S02]  /*16e0*/  CS2R R36, SRZ ;  /* 0x0000000000247805 */ /* 0x000fe4000001ff00 */
[----:B-1----:R-:W-:Y:S01]  /*16f0*/  @P0 SHF.R.U32.HI R0, RZ, R5, R2 ;  /* 0x00000005ff000219 */ /* 0x002fe20000011602 */
[----:B------:R-:W-:Y:S01]  /*1700*/  VIADD R2, R214, 0x5f ;  /* 0x0000005fd6027836 */ /* 0x000fe20000000000 */
[----:B------:R-:W-:Y:S02]  /*1710*/  PLOP3.LUT P0, PT, PT, PT, PT, 0x80, 0x0 ;  /* 0x000000000000781c */ /* 0x000fe40003f0f070 */
[----:B------:R-:W-:Y:S02]  /*1720*/  CS2R R162, SRZ ;  /* 0x0000000000a27805 */ /* 0x000fe4000001ff00 */
[----:B------:R-:W-:Y:S01]  /*1730*/  CS2R R32, SRZ ;  /* 0x0000000000207805 */ /* 0x000fe2000001ff00 */
[----:B------:R-:W-:Y:S01]  /*1740*/  IMAD.IADD R0, R3, 0x1, R0 ;  /* 0x0000000103007824 */ /* 0x000fe200078e0200 */
[----:B------:R-:W-:Y:S01]  /*1750*/  CS2R R26, SRZ ;  /* 0x00000000001a7805 */ /* 0x000fe2000001ff00 */
[----:B------:R-:W-:Y:S01]  /*1760*/  IMAD.HI R2, R2, 0x2aaaaaab, RZ ;  /* 0x2aaaaaab02027827 */ /* 0x000fe200078e02ff */
[----:B------:R-:W-:-:S02]  /*1770*/  CS2R R28, SRZ ;  /* 0x00000000001c7805 */ /* 0x000fc4000001ff00 */
[----:B------:R-:W-:Y:S01]  /*1780*/  CS2R R24, SRZ ;  /* 0x0000000000187805 */ /* 0x000fe2000001ff00 */
[----:B------:R-:W-:Y:S01]  /*1790*/  IMAD.HI R0, R0, 0x2aaaaaab, RZ ;  /* 0x2aaaaaab00007827 */ /* 0x000fe200078e02ff */
[----:B------:R-:W-:-:S03]  /*17a0*/  SHF.R.U32.HI R3, RZ, 0x1f, R2 ;  /* 0x0000001fff037819 */ /* 0x000fc60000011602 */
[----:B------:R-:W-:Y:S01]  /*17b0*/  IMAD.MOV.U32 R10, RZ, RZ, RZ ;  /* 0x000000ffff0a7224 */ /* 0x000fe200078e00ff */
[----:B------:R-:W-:Y:S02]  /*17c0*/  SHF.R.U32.HI R5, RZ, 0x1f, R0 ;  /* 0x0000001fff057819 */ /* 0x000fe40000011600 */
[----:B------:R-:W-:Y:S02]  /*17d0*/  LEA.HI.SX32 R3, R2, R3, 0x1c ;  /* 0x0000000302037211 */ /* 0x000fe400078fe2ff */
[----:B------:R-:W-:-:S04]  /*17e0*/  LEA.HI.SX32 R0, R0, R5, 0x1c ;  /* 0x0000000500007211 */ /* 0x000fc800078fe2ff */
[----:B------:R-:W-:Y:S02]  /*17f0*/  VIMNMX R203, R3, R0, PT ;  /* 0x0000000003cb7248 */ /* 0x000fe40003fe0100 */
[----:B------:R-:W-:Y:S01]  /*1800*/  CS2R R2, SRZ ;  /* 0x0000000000027805 */ /* 0x000fe2000001ff00 */
[----:B------:R-:W-:Y:S01]  /*1810*/  IMAD.MOV.U32 R0, RZ, RZ, RZ ;  /* 0x000000ffff007224 */ /* 0x000fe200078e00ff */
        /* <DEDUP_REMOVED lines=41> */
.L_x_14840:
[----:B------:R-:W-:Y:S01]  /*1ab0*/  LEA.HI R0, R225, R225, RZ, 0x1 ;  /* 0x000000e1e1007211 */ /* 0x000fe200078f08ff */
[----:B------:R-:W0:Y:S03]  /*1ac0*/  S2R R2, SR_TID.X ;  /* 0x0000000000027919 */ /* 0x000e260000002100 */
[----:B------:R-:W-:-:S05]  /*1ad0*/  LOP3.LUT R0, R0, 0xfffffffe, RZ, 0xc0, !PT ;  /* 0xfffffffe00007812 */ /* 0x000fca00078ec0ff */
[----:B------:R-:W-:-:S05]  /*1ae0*/  IMAD.IADD R0, R225, 0x1, -R0 ;  /* 0x00000001e1007824 */ /* 0x000fca00078e0a00 */
[----:B------:R-:W-:-:S04]  /*1af0*/  SHF.L.U32 R0, R0, 0x1f, RZ ;  /* 0x0000001f00007819 */ /* 0x000fc800000006ff */
[----:B------:R-:W1:Y:S01]  /*1b00*/  SYNCS.PHASECHK.TRANS64.TRYWAIT P0, [UR40+0x32400], R0 ;  /* 0x03240000ff0075a7 */ /* 0x000e620008000168 */
[----:B0-----:R-:W-:-:S04]  /*1b10*/  SHF.R.U32.HI R2, RZ, 0x7, R2 ;  /* 0x00000007ff027819 */ /* 0x001fc80000011602 */
[----:B------:R-:W-:Y:S01]  /*1b20*/  IADD3 R208, R2, 0x8, RZ ;  /* 0x0000000802d07810 */ /* 0x000fe20007ffe0ff */
[----:B-1----:R-:W-:Y:S06]  /*1b30*/  @!P0 BRA `(.L_x_14841) ;  /* 0x0000012000ec8947 */ /* 0x002fec0003800000 */
.L_x_14987:
[----:B------:R-:W2:Y:S01]  /*1b40*/  LDL R2, [R1] ;  /* 0x0000000001027983 */ /* 0x000ea20000100800 */
[----:B------:R-:W-:Y:S05]  /*1b50*/  WARPSYNC.ALL ;  /* 0x0000000000007948 */ /* 0x000fea0003800000 */
[----:B------:R1:W-:Y:S01]  /*1b60*/  BAR.SYNC.DEFER_BLOCKING R208, 0x100 ;  /* 0x000400d00000751d */ /* 0x0003e20000010000 */
[----:B--2---:R-:W-:-:S13]  /*1b70*/  R2UR UR4, R2 ;  /* 0x00000000020472ca */ /* 0x004fda00000e0000 */
[----:B------:R-:W-:-:S05]  /*1b80*/  IMAD.U32 R2, RZ, RZ, UR4 ;  /* 0x00000004ff027e24 */ /* 0x000fca000f8e00ff */
[----:B------:R-:W-:-:S13]  /*1b90*/  ISETP.NE.AND P0, PT, R2, 0x3, PT ;  /* 0x000000030200780c */ /* 0x000fda0003f05270 */
[----:B-1----:R-:W-:Y:S05]  /*1ba0*/  @!P0 BRA `(.L_x_14842) ;  /* 0x0000000000048947 */ /* 0x002fea0003800000 */
[----:B------:R-:W-:Y:S01]  /*1bb0*/  BPT.TRAP 0x1 ;  /* 0x000000040000795c */ /* 0x000fe20000300000 */
.L_x_14842:
[----:B------:R-:W-:Y:S01]  /*1bc0*/  ULEA UR6, UR38, UR40, 0x3 ;  /* 0x0000002826067291 */ /* 0x000fe2000f8e183f */
[----:B------:R-:W-:-:S05]  /*1bd0*/  IMAD.U32 R2, RZ, RZ, UR39 ;  /* 0x00000027ff027e24 */ /* 0x000fca000f8e00ff */
[----:B------:R-:W-:-:S04]  /*1be0*/  SHF.L.U32 R2, R2, 0x1f, RZ ;  /* 0x0000001f02027819 */ /* 0x000fc800000006ff */
[----:B------:R1:W2:Y:S01]  /*1bf0*/  SYNCS.PHASECHK.TRANS64.TRYWAIT P1, [UR6+0x32430], R2 ;  /* 0x03243002ff0075a7 */ /* 0x0002a20008020146 */
[----:B------:R-:W-:Y:S05]  /*1c00*/  @!P0 BRA `(.L_x_14843) ;  /* 0x0000000000048947 */ /* 0x000fea0003800000 */
[----:B------:R-:W-:Y:S01]  /*1c10*/  BPT.TRAP 0x1 ;  /* 0x000000040000795c */ /* 0x000fe20000300000 */
.L_x_14843:
[----:B--2---:R-:W-:Y:S05]  /*1c20*/  @P1 BRA `(.L_x_14844) ;  /* 0x0000000000081947 */ /* 0x004fea0003800000 */
[----:B------:R-:W2:Y:S02]  /*1c30*/  SYNCS.PHASECHK.TRANS64.TRYWAIT P1, [UR6+0x32430], R2 ;  /* 0x03243002ff0075a7 */ /* 0x000ea40008020146 */
[----:B--2---:R-:W-:Y:S05]  /*1c40*/  @!P1 BRA `(.L_x_14845) ;  /* 0x0000012000c09947 */ /* 0x004fea0003800000 */
.L_x_14844:
        /* <DEDUP_REMOVED lines=48> */
.L_x_14988:
[----:B------:R-:W-:Y:S05]  /*1f50*/  @!P0 BRA `(.L_x_14847) ;  /* 0x0000000000048947 */ /* 0x000fea0003800000 */
[----:B------:R-:W-:Y:S01]  /*1f60*/  BPT.TRAP 0x1 ;  /* 0x000000040000795c */ /* 0x000fe20000300000 */
.L_x_14847:
[----:B------:R2:W3:Y:S01]  /*1f70*/  SYNCS.PHASECHK.TRANS64.TRYWAIT P1, [UR6+0x32450], R2 ;  /* 0x03245002ff0075a7 */ /* 0x0004e20008020146 */
[----:B------:R-:W-:Y:S05]  /*1f80*/  @!P0 BRA `(.L_x_14848) ;  /* 0x0000000000048947 */ /* 0x000fea0003800000 */
[----:B------:R-:W-:Y:S01]  /*1f90*/  BPT.TRAP 0x1 ;  /* 0x000000040000795c */ /* 0x000fe20000300000 */
.L_x_14848:
[----:B---3--:R-:W-:Y:S05]  /*1fa0*/  @P1 BRA `(.L_x_14849) ;  /* 0x0000000000081947 */ /* 0x008fea0003800000 */
[----:B------:R-:W3:Y:S02]  /*1fb0*/  SYNCS.PHASECHK.TRANS64.TRYWAIT P1, [UR6+0x32450], R2 ;  /* 0x03245002ff0075a7 */ /* 0x000ee40008020146 */
[----:B---3--:R-:W-:Y:S05]  /*1fc0*/  @!P1 BRA `(.L_x_14850) ;  /* 0x0000012000109947 */ /* 0x008fea0003800000 */
.L_x_14849:
        /* <DEDUP_REMOVED lines=28> */
[----:B------:R-:W-:Y:S01]  /*2190*/  IMAD.U32 R10, RZ, RZ, UR12 ;  /* 0x0000000cff0a7e24 */ /* 0x000fe2000f8e00ff */
        /* <DEDUP_REMOVED lines=113> */
.L_x_14851:
[----:B------:R-:W1:Y:S01]  /*28b0*/  LDC R4, c[0x0][0x448] ;  /* 0x00011200ff047b82 */ /* 0x000e620000000800 */
[----:B------:R-:W-:Y:S01]  /*28c0*/  ULDC UR4, c[0x0][0xad0] ;  /* 0x0002b40000047ab9 */ /* 0x000fe20000000800 */
[----:B------:R-:W-:Y:S01]  /*28d0*/  ULDC UR5, c[0x0][0xa80] ;  /* 0x0002a00000057ab9 */ /* 0x000fe20000000800 */
[----:B------:R-:W-:Y:S01]  /*28e0*/  FMUL.FTZ R24, R24, UR4 ;  /* 0x0000000418187c20 */ /* 0x000fe20008410000 */
[----:B------:R-:W-:Y:S01]  /*28f0*/  FMUL.FTZ R25, R25, UR4 ;  /* 0x0000000419197c20 */ /* 0x000fe20008410000 */
[----:B------:R-:W-:Y:S01]  /*2900*/  FMUL.FTZ R32, R32, UR4 ;  /* 0x0000000420207c20 */ /* 0x000fe20008410000 */
[----:B------:R-:W-:Y:S01]  /*2910*/  FMUL.FTZ R33, R33, UR4 ;  /* 0x0000000421217c20 */ /* 0x000fe20008410000 */
[----:B------:R2:W3:Y:S01]  /*2920*/  MUFU.TANH R72, R24 ;  /* 0x0000001800487308 */ /* 0x0004e20000002400 */
        /* <DEDUP_REMOVED lines=16> */
[----:B-1----:R-:W-:Y:S01]  /*2a30*/  ISETP.NE.AND P6, PT, R4, 0x1, PT ;  /* 0x000000010400780c */ /* 0x002fe20003fc5270 */
[----:B------:R-:W-:-:S02]  /*2a40*/  VIADD R4, R215, UR61 ;  /* 0x0000003dd7047c36 */ /* 0x000fc40008000000 */
        /* <DEDUP_REMOVED lines=11> */
[----:B------:R-:W3:Y:S01]  /*2b00*/  @P6 LDC R5, c[0x0][0x44c] ;  /* 0x00011300ff056b82 */ /* 0x000ee20000000800 */
[----:B------:R-:W-:Y:S01]  /*2b10*/  FMUL.FTZ R49, R49, UR4 ;  /* 0x0000000431317c20 */ /* 0x000fe20008410000 */
[----:B------:R-:W-:Y:S01]  /*2b20*/  MUFU.TANH R28, R28 ;  /* 0x0000001c001c7308 */ /* 0x000fe20000002400 */
[----:B------:R-:W-:Y:S01]  /*2b30*/  FMUL.FTZ R39, R39, UR4 ;  /* 0x0000000427277c20 */ /* 0x000fe20008410000 */
[----:B------:R-:W-:Y:S01]  /*2b40*/  FMUL.FTZ R60, R60, UR4 ;  /* 0x000000043c3c7c20 */ /* 0x000fe20008410000 */
[----:B------:R-:W-:Y:S01]  /*2b50*/  FMUL.FTZ R42, R42, UR4 ;  /* 0x000000042a2a7c20 */ /* 0x000fe20008410000 */
[----:B------:R-:W-:Y:S01]  /*2b60*/  FMUL.FTZ R43, R43, UR4 ;  /* 0x000000042b2b7c20 */ /* 0x000fe20008410000 */
[----:B------:R-:W-:Y:S01]  /*2b70*/  FMUL.FTZ R46, R46, UR4 ;  /* 0x000000042e2e7c20 */ /* 0x000fe20008410000 */
[----:B--2---:R-:W2:Y:S01]  /*2b80*/  @P6 LDC R24, c[0x0][0x450] ;  /* 0x00011400ff186b82 */ /* 0x004ea20000000800 */
        /* <DEDUP_REMOVED lines=18> */
[----:B------:R-:W-:Y:S02]  /*2cb0*/  UIADD3 UR10, UR6, 0x32440, URZ ;  /* 0x00032440060a7890 */ /* 0x000fe4000fffe03f */
[----:B------:R-:W-:Y:S02]  /*2cc0*/  ULOP3.LUT UR7, UR7, 0x3000000, URZ, 0xfc, !UPT ;  /* 0x0300000007077892 */ /* 0x000fe4000f8efc3f */
[----:B------:R-:W-:Y:S01]  /*2cd0*/  UPRMT UR10, UR48, 0x654, UR10 ;  /* 0x00000654300a7896 */ /* 0x000fe2000800000a */
[----:B--2---:R-:W-:Y:S01]  /*2ce0*/  @P6 SHF.R.U32.HI R4, RZ, R24, R5 ;  /* 0x00000018ff046219 */ /* 0x004fe20000011605 */
[----:B------:R-:W-:Y:S01]  /*2cf0*/  IMAD R5, R203, -0x60, R214 ;  /* 0xffffffa0cb057824 */ /* 0x000fe200078e02d6 */
[----:B------:R-:W-:Y:S01]  /*2d00*/  MUFU.TANH R37, R37 ;  /* 0x0000002500257308 */ /* 0x000fe20000002400 */
[----:B------:R-:W-:-:S02]  /*2d10*/  UIMAD UR4, UR38, 0xc00, UR7 ;  /* 0x00000c00260478a4 */ /* 0x000fc4000f8e0207 */
[----:B------:R-:W2:Y:S01]  /*2d20*/  SHFL.IDX PT, R21, R4, RZ, 0x1c1f ;  /* 0x001c1fff04157589 */ /* 0x000ea200000e0000 */
[----:B------:R-:W-:Y:S01]  /*2d30*/  IADD3 R5, R5, 0x60, RZ ;  /* 0x0000006005057810 */ /* 0x000fe20007ffe0ff */
[----:B------:R-:W-:Y:S01]  /*2d40*/  UMOV UR11, 0x40000040 ;  /* 0x40000040000b7882 */ /* 0x000fe20000000000 */
[----:B------:R-:W-:Y:S01]  /*2d50*/  SYNCS.ARRIVE.TRANS64.RED.A1T0 RZ, [UR10], RZ ;  /* 0x000000ffffff79a7 */ /* 0x000fe2000810040a */
[----:B----4-:R4:W5:Y:S01]  /*2d60*/  SHFL.IDX PT, R25, R4, 0x1, 0x1c1f ;  /* 0x003c1f0004197f89 */ /* 0x01096200000e0000 */
[----:B------:R-:W3:Y:S01]  /*2d70*/  MUFU.TANH R45, R45 ;  /* 0x0000002d002d7308 */ /* 0x000ee20000002400 */
[----:B------:R-:W-:Y:S01]  /*2d80*/  IMAD R24, R216, -0x2, R5 ;  /* 0xfffffffed8187824 */ /* 0x000fe200078e0205 */
[----:B------:R-:W-:-:S04]  /*2d90*/  UMOV UR10, UR4 ;  /* 0x00000004000a7c82 */ /* 0x000fc80008000000 */
[--C-:B------:R-:W-:Y:S02]  /*2da0*/  IADD3 R5, -R201, 0x1, R24.reuse ;  /* 0x00000001c9057810 */ /* 0x100fe40007ffe118 */
[----:B------:R-:W3:Y:S08]  /*2db0*/  MUFU.TANH R52, R52 ;  /* 0x0000003400347308 */ /* 0x000ef00000002400 */
[----:B------:R-:W3:Y:S01]  /*2dc0*/  MUFU.TANH R53, R53 ;  /* 0x0000003500357308 */ /* 0x000ee20000002400 */
[----:B--2---:R-:W-:-:S04]  /*2dd0*/  VIADDMNMX R21, R21, R5, R24, PT ;  /* 0x0000000515157246 */ /* 0x004fc80003800118 */
[----:B------:R-:W-:-:S03]  /*2de0*/  ISETP.GT.AND P5, PT, R21, RZ, PT ;  /* 0x000000ff1500720c */ /* 0x000fc60003fa4270 */
[----:B------:R-:W-:Y:S01]  /*2df0*/  MUFU.TANH R29, R29 ;  /* 0x0000001d001d7308 */ /* 0x000fe20000002400 */
[C---:B------:R-:W-:Y:S02]  /*2e00*/  ISETP.GT.AND P4, PT, R21.reuse, 0x1, PT ;  /* 0x000000011500780c */ /* 0x040fe40003f84270 */
[----:B----4-:R-:W-:Y:S02]  /*2e10*/  FSEL R4, R72, -INF , P5 ;  /* 0xff80000048047808 */ /* 0x010fe40002800000 */
[C---:B------:R-:W-:Y:S02]  /*2e20*/  ISETP.GT.AND P2, PT, R21.reuse, 0x10, PT ;  /* 0x000000101500780c */ /* 0x040fe40003f44270 */
[----:B------:R-:W-:Y:S01]  /*2e30*/  ISETP.GT.AND P5, PT, R21, 0x11, PT ;  /* 0x000000111500780c */ /* 0x000fe20003fa4270 */
[----:B------:R-:W-:Y:S01]  /*2e40*/  MUFU.TANH R48, R48 ;  /* 0x0000003000307308 */ /* 0x000fe20000002400 */
[----:B-----5:R-:W-:Y:S02]  /*2e50*/  VIADDMNMX R25, R25, R5, R24, PT ;  /* 0x0000000519197246 */ /* 0x020fe40003800118 */
[----:B------:R-:W-:-:S02]  /*2e60*/  ISETP.GT.AND P3, PT, R21, 0x8, PT ;  /* 0x000000081500780c */ /* 0x000fc40003f64270 */
[----:B------:R-:W-:Y:S02]  /*2e70*/  FSEL R24, R73, -INF , P4 ;  /* 0xff80000049187808 */ /* 0x000fe40002000000 */
[----:B------:R-:W-:Y:S01]  /*2e80*/  ISETP.GT.AND P4, PT, R21, 0x18, PT ;  /* 0x000000181500780c */ /* 0x000fe20003f84270 */
[----:B------:R-:W2:Y:S01]  /*2e90*/  MUFU.TANH R56, R56 ;  /* 0x0000003800387308 */ /* 0x000ea20000002400 */
[----:B0-----:R-:W-:Y:S02]  /*2ea0*/  FSEL R171, R32, -INF , P2 ;  /* 0xff80000020ab7808 */ /* 0x001fe40001000000 */
[----:B-1----:R-:W-:Y:S02]  /*2eb0*/  FSEL R172, R33, -INF , P5 ;  /* 0xff80000021ac7808 */ /* 0x002fe40002800000 */
[C---:B------:R-:W-:Y:S02]  /*2ec0*/  ISETP.GT.AND P2, PT, R21.reuse, 0x21, PT ;  /* 0x000000211500780c */ /* 0x040fe40003f44270 */
[----:B------:R-:W-:Y:S01]  /*2ed0*/  ISETP.GT.AND P5, PT, R21, 0x28, PT ;  /* 0x000000281500780c */ /* 0x000fe20003fa4270 */
[----:B------:R-:W0:Y:S01]  /*2ee0*/  MUFU.TANH R61, R61 ;  /* 0x0000003d003d7308 */ /* 0x000e220000002400 */
[----:B------:R-:W-:-:S02]  /*2ef0*/  FSEL R173, R36, -INF , P4 ;  /* 0xff80000024ad7808 */ /* 0x000fc40002000000 */
[----:B------:R-:W-:Y:S02]  /*2f00*/  ISETP.GT.AND P4, PT, R21, 0x29, PT ;  /* 0x000000291500780c */ /* 0x000fe40003f84270 */
[----:B------:R-:W-:Y:S02]  /*2f10*/  FSEL R181, R41, -INF , P2 ;  /* 0xff80000029b57808 */ /* 0x000fe40001000000 */
[----:B---3--:R-:W-:Y:S01]  /*2f20*/  FSEL R183, R44, -INF , P5 ;  /* 0xff8000002cb77808 */ /* 0x008fe20002800000 */
[----:B------:R-:W1:Y:S01]  /*2f30*/  MUFU.TANH R64, R64 ;  /* 0x0000004000407308 */ /* 0x000e620000002400 */
[C---:B------:R-:W-:Y:S02]  /*2f40*/  ISETP.GT.AND P2, PT, R21.reuse, 0x38, PT ;  /* 0x000000381500780c */ /* 0x040fe40003f44270 */
[C---:B------:R-:W-:Y:S02]  /*2f50*/  ISETP.GT.AND P5, PT, R21.reuse, 0x39, PT ;  /* 0x000000391500780c */ /* 0x040fe40003fa4270 */
[----:B------:R-:W-:-:S02]  /*2f60*/  ISETP.GT.AND P1, PT, R21, 0x9, PT ;  /* 0x000000091500780c */ /* 0x000fc40003f24270 */
[----:B------:R-:W-:Y:S01]  /*2f70*/  FMNMX.FTZ R5, R4, R24, !PT ;  /* 0x0000001804057209 */ /* 0x000fe20007810000 */
[----:B------:R-:W3:Y:S01]  /*2f80*/  MUFU.TANH R57, R57 ;  /* 0x0000003900397308 */ /* 0x000ee20000002400 */
[----:B------:R-:W-:Y:S02]  /*2f90*/  FSEL R185, R45, -INF , P4 ;  /* 0xff8000002db97808 */ /* 0x000fe40002000000 */
[----:B------:R-:W-:Y:S02]  /*2fa0*/  ISETP.GT.AND P4, PT, R21, 0x40, PT ;  /* 0x000000401500780c */ /* 0x000fe40003f84270 */
[----:B------:R-:W-:Y:S02]  /*2fb0*/  FSEL R205, R52, -INF , P2 ;  /* 0xff80000034cd7808 */ /* 0x000fe40001000000 */
[----:B------:R-:W-:Y:S01]  /*2fc0*/  FSEL R207, R53, -INF , P5 ;  /* 0xff80000035cf7808 */ /* 0x000fe20002800000 */
[----:B------:R4:W-:Y:S01]  /*2fd0*/  MUFU.TANH R74, R26 ;  /* 0x0000001a004a7308 */ /* 0x0009e20000002400 */
[----:B------:R-:W-:-:S02]  /*2fe0*/  ISETP.GT.AND P2, PT, R21, 0x49, PT ;  /* 0x000000491500780c */ /* 0x000fc40003f44270 */
[C---:B------:R-:W-:Y:S02]  /*2ff0*/  ISETP.GT.AND P5, PT, R21.reuse, 0x50, PT ;  /* 0x000000501500780c */ /* 0x040fe40003fa4270 */
[----:B--2---:R-:W-:Y:S02]  /*3000*/  FSEL R195, R56, -INF , P4 ;  /* 0xff80000038c37808 */ /* 0x004fe40002000000 */
[C---:B------:R-:W-:Y:S01]  /*3010*/  ISETP.GT.AND P4, PT, R21.reuse, 0x51, PT ;  /* 0x000000511500780c */ /* 0x040fe20003f84270 */
[----:B------:R-:W2:Y:S01]  /*3020*/  MUFU.TANH R65, R65 ;  /* 0x0000004100417308 */ /* 0x000ea20000002400 */
[----:B----4-:R-:W-:Y:S02]  /*3030*/  FSEL R26, R28, -INF , P3 ;  /* 0xff8000001c1a7808 */ /* 0x010fe40001800000 */
[----:B------:R-:W-:Y:S02]  /*3040*/  ISETP.GT.AND P3, PT, R21, 0x19, PT ;  /* 0x000000191500780c */ /* 0x000fe40003f64270 */
[----:B------:R-:W-:-:S02]  /*3050*/  FSEL R28, R29, -INF , P1 ;  /* 0xff8000001d1c7808 */ /* 0x000fc40000800000 */
[----:B------:R-:W-:Y:S01]  /*3060*/  FSEL R174, R37, -INF , P3 ;  /* 0xff80000025ae7808 */ /* 0x000fe20001800000 */
[----:B------:R-:W4:Y:S01]  /*3070*/  MUFU.TANH R75, R27 ;  /* 0x0000001b004b7308 */ /* 0x000f220000002400 */
[C---:B------:R-:W-:Y:S02]  /*3080*/  ISETP.GT.AND P3, PT, R21.reuse, 0x30, PT ;  /* 0x000000301500780c */ /* 0x040fe40003f64270 */
[----:B------:R-:W-:Y:S02]  /*3090*/  FMNMX.FTZ R5, R26, R5, !PT ;  /* 0x000000051a057209 */ /* 0x000fe40007810000 */
[----:B------:R-:W-:Y:S02]  /*30a0*/  FSEL R202, R48, -INF , P3 ;  /* 0xff80000030ca7808 */ /* 0x000fe40001800000 */
[----:B------:R-:W-:Y:S01]  /*30b0*/  ISETP.GT.AND P3, PT, R21, 0x41, PT ;  /* 0x000000411500780c */ /* 0x000fe20003f64270 */
[----:B------:R-:W5:Y:S01]  /*30c0*/  MUFU.TANH R68, R68 ;  /* 0x0000004400447308 */ /* 0x000f620000002400 */
[----:B0-----:R-:W-:-:S02]  /*30d0*/  FSEL R192, R61, -INF , P2 ;  /* 0xff8000003dc07808 */ /* 0x001fc40001000000 */
[----:B-1----:R-:W-:Y:S02]  /*30e0*/  FSEL R161, R64, -INF , P5 ;  /* 0xff80000040a17808 */ /* 0x002fe40002800000 */
[C---:B------:R-:W-:Y:S02]  /*30f0*/  ISETP.GT.AND P2, PT, R25.reuse, RZ, PT ;  /* 0x000000ff1900720c */ /* 0x040fe40003f44270 */
[----:B------:R-:W-:Y:S01]  /*3100*/  ISETP.GT.AND P5, PT, R25, 0x1, PT ;  /* 0x000000011900780c */ /* 0x000fe20003fa4270 */
[----:B------:R0:W1:Y:S01]  /*3110*/  MUFU.TANH R76, R30 ;  /* 0x0000001e004c7308 */ /* 0x0000620000002400 */
[----:B---3--:R-:W-:Y:S02]  /*3120*/  FSEL R187, R57, -INF , P3 ;  /* 0xff80000039bb7808 */ /* 0x008fe40001800000 */
[----:B------:R-:W-:Y:S02]  /*3130*/  ISETP.GT.AND P3, PT, R21, 0x58, PT ;  /* 0x000000581500780c */ /* 0x000fe40003f64270 */
[----:B--2---:R-:W-:-:S02]  /*3140*/  FSEL R162, R65, -INF , P4 ;  /* 0xff80000041a27808 */ /* 0x004fc40002000000 */
[----:B------:R-:W-:Y:S01]  /*3150*/  ISETP.GT.AND P4, PT, R25, 0x8, PT ;  /* 0x000000081900780c */ /* 0x000fe20003f84270 */
[----:B------:R1:W2:Y:S01]  /*3160*/  MUFU.TANH R77, R31 ;  /* 0x0000001f004d7308 */ /* 0x0002a20000002400 */
[----:B0-----:R-:W-:Y:S02]  /*3170*/  FMNMX.FTZ R30, R28, R5, !PT ;  /* 0x000000051c1e7209 */ /* 0x001fe40007810000 */
[----:B------:R-:W-:Y:S02]  /*3180*/  FSEL R27, R74, -INF , P2 ;  /* 0xff8000004a1b7808 */ /* 0x000fe40001000000 */
[----:B------:R-:W-:Y:S02]  /*3190*/  FMNMX.FTZ R5, R171, R30, !PT ;  /* 0x0000001eab057209 */ /* 0x000fe40007810000 */
[----:B----4-:R-:W-:Y:S01]  /*31a0*/  FSEL R29, R75, -INF , P5 ;  /* 0xff8000004b1d7808 */ /* 0x010fe20002800000 */
[----:B------:R-:W0:Y:S01]  /*31b0*/  MUFU.TANH R40, R40 ;  /* 0x0000002800287308 */ /* 0x000e220000002400 */
[----:B-----5:R-:W-:-:S02]  /*31c0*/  FSEL R163, R68, -INF , P3 ;  /* 0xff80000044a37808 */ /* 0x020fc40001800000 */
[----:B------:R-:W-:Y:S02]  /*31d0*/  FMNMX.FTZ R32, R172, R5, !PT ;  /* 0x00000005ac207209 */ /* 0x000fe40007810000 */
[----:B------:R-:W-:Y:S02]  /*31e0*/  ISETP.GT.AND P3, PT, R25, 0x9, PT ;  /* 0x000000091900780c */ /* 0x000fe40003f64270 */
[----:B-1----:R-:W-:Y:S01]  /*31f0*/  FSEL R31, R76, -INF , P4 ;  /* 0xff8000004c1f7808 */ /* 0x002fe20002000000 */
[----:B------:R-:W1:Y:S01]  /*3200*/  MUFU.TANH R34, R34 ;  /* 0x0000002200227308 */ /* 0x000e620000002400 */
[----:B------:R-:W-:Y:S02]  /*3210*/  FMNMX.FTZ R30, R27, R29, !PT ;  /* 0x0000001d1b1e7209 */ /* 0x000fe40007810000 */
[----:B------:R-:W-:Y:S02]  /*3220*/  ISETP.GT.AND P1, PT, R21, 0x20, PT ;  /* 0x000000201500780c */ /* 0x000fe40003f24270 */
[----:B------:R-:W-:-:S02]  /*3230*/  FMNMX.FTZ R5, R173, R32, !PT ;  /* 0x00000020ad057209 */ /* 0x000fc40007810000 */
[----:B------:R-:W-:Y:S01]  /*3240*/  ISETP.GT.AND P2, PT, R25, 0x10, PT ;  /* 0x000000101900780c */ /* 0x000fe20003f44270 */
[----:B------:R-:W3:Y:S01]  /*3250*/  MUFU.TANH R35, R35 ;  /* 0x0000002300237308 */ /* 0x000ee20000002400 */
[----:B--2---:R-:W-:Y:S02]  /*3260*/  FSEL R33, R77, -INF , P3 ;  /* 0xff8000004d217808 */ /* 0x004fe40001800000 */
[----:B------:R-:W-:Y:S02]  /*3270*/  FMNMX.FTZ R30, R31, R30, !PT ;  /* 0x0000001e1f1e7209 */ /* 0x000fe40007810000 */
[----:B0-----:R-:W-:Y:S02]  /*3280*/  FSEL R179, R40, -INF , P1 ;  /* 0xff80000028b37808 */ /* 0x001fe40000800000 */
[----:B------:R-:W-:Y:S01]  /*3290*/  FMNMX.FTZ R32, R174, R5, !PT ;  /* 0x00000005ae207209 */ /* 0x000fe20007810000 */
[----:B------:R-:W0:Y:S01]  /*32a0*/  MUFU.TANH R38, R38 ;  /* 0x0000002600267308 */ /* 0x000e220000002400 */
[----:B------:R-:W-:-:S02]  /*32b0*/  ISETP.GT.AND P4, PT, R25, 0x11, PT ;  /* 0x000000111900780c */ /* 0x000fc40003f84270 */
[----:B-1----:R-:W-:Y:S02]  /*32c0*/  FSEL R175, R34, -INF , P2 ;  /* 0xff80000022af7808 */ /* 0x002fe40001000000 */
[----:B------:R-:W-:Y:S02]  /*32d0*/  FMNMX.FTZ R30, R33, R30, !PT ;  /* 0x0000001e211e7209 */ /* 0x000fe40007810000 */
[----:B------:R-:W-:Y:S01]  /*32e0*/  FMNMX.FTZ R32, R179, R32, !PT ;  /* 0x00000020b3207209 */ /* 0x000fe20007810000 */
[----:B------:R-:W1:Y:S01]  /*32f0*/  MUFU.TANH R49, R49 ;  /* 0x0000003100317308 */ /* 0x000e620000002400 */
[----:B------:R-:W-:Y:S02]  /*3300*/  ISETP.GT.AND P1, PT, R21, 0x31, PT ;  /* 0x000000311500780c */ /* 0x000fe40003f24270 */
[----:B------:R-:W-:Y:S02]  /*3310*/  ISETP.GT.AND P3, PT, R25, 0x18, PT ;  /* 0x000000181900780c */ /* 0x000fe40003f64270 */
[----:B---3--:R-:W-:-:S02]  /*3320*/  FSEL R176, R35, -INF , P4 ;  /* 0xff80000023b07808 */ /* 0x008fc40002000000 */
[----:B------:R-:W-:Y:S01]  /*3330*/  FMNMX.FTZ R5, R175, R30, !PT ;  /* 0x0000001eaf057209 */ /* 0x000fe20007810000 */
[----:B------:R-:W2:Y:S01]  /*3340*/  MUFU.TANH R39, R39 ;  /* 0x0000002700277308 */ /* 0x000ea20000002400 */
[----:B------:R-:W-:Y:S02]  /*3350*/  FMNMX.FTZ R32, R181, R32, !PT ;  /* 0x00000020b5207209 */ /* 0x000fe40007810000 */
[----:B------:R-:W-:Y:S02]  /*3360*/  ISETP.GT.AND P2, PT, R25, 0x19, PT ;  /* 0x000000191900780c */ /* 0x000fe40003f44270 */
[----:B0-----:R-:W-:Y:S02]  /*3370*/  FSEL R177, R38, -INF , P3 ;  /* 0xff80000026b17808 */ /* 0x001fe40001800000 */
[----:B------:R-:W-:Y:S01]  /*3380*/  FMNMX.FTZ R30, R176, R5, !PT ;  /* 0x00000005b01e7209 */ /* 0x000fe20007810000 */
[----:B------:R-:W0:Y:S01]  /*3390*/  MUFU.TANH R60, R60 ;  /* 0x0000003c003c7308 */ /* 0x000e220000002400 */
[----:B-1----:R-:W-:-:S02]  /*33a0*/  FSEL R204, R49, -INF , P1 ;  /* 0xff80000031cc7808 */ /* 0x002fc40000800000 */
[----:B------:R-:W-:Y:S02]  /*33b0*/  ISETP.GT.AND P1, PT, R21, 0x48, PT ;  /* 0x000000481500780c */ /* 0x000fe40003f24270 */
[----:B------:R-:W-:Y:S02]  /*33c0*/  FMNMX.FTZ R32, R183, R32, !PT ;  /* 0x00000020b7207209 */ /* 0x000fe40007810000 */
[----:B------:R-:W-:Y:S01]  /*33d0*/  ISETP.GT.AND P4, PT, R25, 0x20, PT ;  /* 0x000000201900780c */ /* 0x000fe20003f84270 */
[----:B------:R-:W1:Y:S01]  /*33e0*/  MUFU.TANH R42, R42 ;  /* 0x0000002a002a7308 */ /* 0x000e620000002400 */
[----:B--2---:R-:W-:Y:S02]  /*33f0*/  FSEL R178, R39, -INF , P2 ;  /* 0xff80000027b27808 */ /* 0x004fe40001000000 */
[----:B------:R-:W-:Y:S02]  /*3400*/  FMNMX.FTZ R5, R177, R30, !PT ;  /* 0x0000001eb1057209 */ /* 0x000fe40007810000 */
[----:B------:R-:W-:-:S02]  /*3410*/  ISETP.GT.AND P3, PT, R25, 0x21, PT ;  /* 0x000000211900780c */ /* 0x000fc40003f64270 */
[----:B------:R-:W-:Y:S01]  /*3420*/  FMNMX.FTZ R5, R178, R5, !PT ;  /* 0x00000005b2057209 */ /* 0x000fe20007810000 */
[----:B------:R-:W2:Y:S01]  /*3430*/  MUFU.TANH R43, R43 ;  /* 0x0000002b002b7308 */ /* 0x000ea20000002400 */
[----:B0-----:R-:W-:Y:S02]  /*3440*/  FSEL R190, R60, -INF , P1 ;  /* 0xff8000003cbe7808 */ /* 0x001fe40000800000 */
[----:B------:R-:W-:Y:S02]  /*3450*/  ISETP.GT.AND P1, PT, R21, 0x59, PT ;  /* 0x000000591500780c */ /* 0x000fe40003f24270 */
[----:B------:R-:W-:Y:S02]  /*3460*/  FMNMX.FTZ R21, R185, R32, !PT ;  /* 0x00000020b9157209 */ /* 0x000fe40007810000 */
[----:B------:R-:W-:Y:S01]  /*3470*/  ISETP.GT.AND P2, PT, R25, 0x28, PT ;  /* 0x000000281900780c */ /* 0x000fe20003f44270 */
[----:B------:R-:W0:Y:S01]  /*3480*/  MUFU.TANH R46, R46 ;  /* 0x0000002e002e7308 */ /* 0x000e220000002400 */
[----:B-1----:R-:W-:-:S02]  /*3490*/  FSEL R180, R42, -INF , P4 ;  /* 0xff8000002ab47808 */ /* 0x002fc40002000000 */
[----:B------:R-:W-:Y:S02]  /*34a0*/  FMNMX.FTZ R21, R202, R21, !PT ;  /* 0x00000015ca157209 */ /* 0x000fe40007810000 */
[----:B------:R-:W-:Y:S02]  /*34b0*/  FMNMX.FTZ R5, R180, R5, !PT ;  /* 0x00000005b4057209 */ /* 0x000fe40007810000 */
[----:B------:R-:W-:Y:S01]  /*34c0*/  FMNMX.FTZ R30, R204, R21, !PT ;  /* 0x00000015cc1e7209 */ /* 0x000fe20007810000 */
[----:B------:R-:W1:Y:S01]  /*34d0*/  MUFU.TANH R47, R47 ;  /* 0x0000002f002f7308 */ /* 0x000e620000002400 */
[----:B--2---:R-:W-:Y:S02]  /*34e0*/  FSEL R182, R43, -INF , P3 ;  /* 0xff8000002bb67808 */ /* 0x004fe40001800000 */
[----:B------:R-:W-:Y:S02]  /*34f0*/  ISETP.GT.AND P4, PT, R25, 0x29, PT ;  /* 0x000000291900780c */ /* 0x000fe40003f84270 */
[----:B------:R-:W-:-:S02]  /*3500*/  FMNMX.FTZ R5, R182, R5, !PT ;  /* 0x00000005b6057209 */ /* 0x000fc40007810000 */
[----:B------:R-:W-:Y:S01]  /*3510*/  FMNMX.FTZ R30, R205, R30, !PT ;  /* 0x0000001ecd1e7209 */ /* 0x000fe20007810000 */
[----:B------:R-:W2:Y:S01]  /*3520*/  MUFU.TANH R50, R50 ;  /* 0x0000003200327308 */ /* 0x000ea20000002400 */
[----:B0-----:R-:W-:Y:S02]  /*3530*/  FSEL R184, R46, -INF , P2 ;  /* 0xff8000002eb87808 */ /* 0x001fe40001000000 */
[----:B------:R-:W-:Y:S02]  /*3540*/  ISETP.GT.AND P3, PT, R25, 0x30, PT ;  /* 0x000000301900780c */ /* 0x000fe40003f64270 */
[----:B------:R-:W-:Y:S02]  /*3550*/  FMNMX.FTZ R5, R184, R5, !PT ;  /* 0x00000005b8057209 */ /* 0x000fe40007810000 */
[----:B------:R-:W-:Y:S01]  /*3560*/  FMNMX.FTZ R30, R207, R30, !PT ;  /* 0x0000001ecf1e7209 */ /* 0x000fe20007810000 */
[----:B------:R-:W0:Y:S01]  /*3570*/  MUFU.TANH R51, R51 ;  /* 0x0000003300337308 */ /* 0x000e220000002400 */
[----:B-1----:R-:W-:-:S02]  /*3580*/  FSEL R186, R47, -INF , P4 ;  /* 0xff8000002fba7808 */ /* 0x002fc40002000000 */
[----:B------:R-:W-:Y:S02]  /*3590*/  ISETP.GT.AND P2, PT, R25, 0x31, PT ;  /* 0x000000311900780c */ /* 0x000fe40003f44270 */
[----:B------:R-:W-:Y:S02]  /*35a0*/  FMNMX.FTZ R5, R186, R5, !PT ;  /* 0x00000005ba057209 */ /* 0x000fe40007810000 */
[----:B------:R-:W-:Y:S01]  /*35b0*/  FMNMX.FTZ R32, R195, R30, !PT ;  /* 0x0000001ec3207209 */ /* 0x000fe20007810000 */
[----:B------:R-:W1:Y:S01]  /*35c0*/  MUFU.TANH R54, R54 ;  /* 0x0000003600367308 */ /* 0x000e620000002400 */
[----:B--2---:R-:W-:Y:S02]  /*35d0*/  FSEL R196, R50, -INF , P3 ;  /* 0xff80000032c47808 */ /* 0x004fe40001800000 */
[----:B------:R-:W-:Y:S02]  /*35e0*/  ISETP.GT.AND P4, PT, R25, 0x38, PT ;  /* 0x000000381900780c */ /* 0x000fe40003f84270 */
[----:B------:R-:W-:-:S02]  /*35f0*/  FMNMX.FTZ R30, R196, R5, !PT ;  /* 0x00000005c41e7209 */ /* 0x000fc40007810000 */
[----:B------:R-:W-:Y:S01]  /*3600*/  ISETP.GT.AND P3, PT, R25, 0x39, PT ;  /* 0x000000391900780c */ /* 0x000fe20003f64270 */
[----:B------:R-:W2:Y:S01]  /*3610*/  MUFU.TANH R55, R55 ;  /* 0x0000003700377308 */ /* 0x000ea20000002400 */
[----:B0-----:R-:W-:Y:S02]  /*3620*/  FSEL R197, R51, -INF , P2 ;  /* 0xff80000033c57808 */ /* 0x001fe40001000000 */
[----:B------:R-:W-:Y:S02]  /*3630*/  FMNMX.FTZ R21, R187, R32, !PT ;  /* 0x00000020bb157209 */ /* 0x000fe40007810000 */
[----:B------:R-:W-:Y:S02]  /*3640*/  FMNMX.FTZ R5, R197, R30, !PT ;  /* 0x0000001ec5057209 */ /* 0x000fe40007810000 */
[----:B------:R-:W-:Y:S01]  /*3650*/  ISETP.GT.AND P2, PT, R25, 0x40, PT ;  /* 0x000000401900780c */ /* 0x000fe20003f44270 */
[----:B------:R-:W0:Y:S01]  /*3660*/  MUFU.TANH R58, R58 ;  /* 0x0000003a003a7308 */ /* 0x000e220000002400 */
[----:B-1----:R-:W-:-:S02]  /*3670*/  FSEL R198, R54, -INF , P4 ;  /* 0xff80000036c67808 */ /* 0x002fc40002000000 */
[----:B------:R-:W-:Y:S02]  /*3680*/  FMNMX.FTZ R21, R190, R21, !PT ;  /* 0x00000015be157209 */ /* 0x000fe40007810000 */
[----:B------:R-:W-:Y:S02]  /*3690*/  FMNMX.FTZ R30, R198, R5, !PT ;  /* 0x00000005c61e7209 */ /* 0x000fe40007810000 */
[----:B------:R-:W-:Y:S01]  /*36a0*/  ISETP.GT.AND P4, PT, R25, 0x41, PT ;  /* 0x000000411900780c */ /* 0x000fe20003f84270 */
[----:B------:R-:W1:Y:S01]  /*36b0*/  MUFU.TANH R59, R59 ;  /* 0x0000003b003b7308 */ /* 0x000e620000002400 */
[----:B--2---:R-:W-:Y:S02]  /*36c0*/  FSEL R199, R55, -INF , P3 ;  /* 0xff80000037c77808 */ /* 0x004fe40001800000 */
[----:B------:R-:W-:Y:S02]  /*36d0*/  FMNMX.FTZ R32, R192, R21, !PT ;  /* 0x00000015c0207209 */ /* 0x000fe40007810000 */
        /* <DEDUP_REMOVED lines=13> */
[----:B--2---:R-:W-:-:S04]  /*37b0*/  FSEL R191, R62, -INF , P3 ;  /* 0xff8000003ebf7808 */ /* 0x004fc80001800000 */
[----:B------:R-:W-:-:S03]  /*37c0*/  FMNMX.FTZ R30, R191, R30, !PT ;  /* 0x0000001ebf1e7209 */ /* 0x000fc60007810000 */
[----:B------:R-:W2:Y:S01]  /*37d0*/  MUFU.TANH R66, R66 ;  /* 0x0000004200427308 */ /* 0x000ea20000002400 */
[----:B0-----:R-:W-:Y:S01]  /*37e0*/  FSEL R164, R69, -INF , P1 ;  /* 0xff80000045a47808 */ /* 0x001fe20000800000 */
[----:B------:R0:W-:Y:S01]  /*37f0*/  BAR.SYNC.DEFER_BLOCKING R208, 0x100 ;  /* 0x000400d00000751d */ /* 0x0001e20000010000 */
[----:B------:R-:W-:Y:S02]  /*3800*/  ISETP.GT.AND P1, PT, R25, 0x50, PT ;  /* 0x000000501900780c */ /* 0x000fe40003f24270 */
[----:B------:R-:W-:-:S03]  /*3810*/  FMNMX.FTZ R21, R164, R5, !PT ;  /* 0x00000005a4157209 */ /* 0x000fc60007810000 */
[----:B------:R-:W3:Y:S01]  /*3820*/  MUFU.TANH R67, R67 ;  /* 0x0000004300437308 */ /* 0x000ee20000002400 */
[----:B-1----:R-:W-:Y:S01]  /*3830*/  FSEL R193, R63, -INF , P2 ;  /* 0xff8000003fc17808 */ /* 0x002fe20001000000 */
[----:B------:R-:W1:Y:S01]  /*3840*/  SHFL.BFLY PT, R32, R21, 0x2, 0x1f ;  /* 0x0c401f0015207f89 */ /* 0x000e6200000e0000 */
[----:B------:R-:W-:Y:S02]  /*3850*/  ISETP.GT.AND P2, PT, R25, 0x51, PT ;  /* 0x000000511900780c */ /* 0x000fe40003f44270 */
[----:B------:R-:W-:-:S03]  /*3860*/  FMNMX.FTZ R30, R193, R30, !PT ;  /* 0x0000001ec11e7209 */ /* 0x000fc60007810000 */
[----:B------:R-:W4:Y:S01]  /*3870*/  MUFU.TANH R70, R70 ;  /* 0x0000004600467308 */ /* 0x000f220000002400 */
[----:B--2---:R-:W-:Y:S02]  /*3880*/  FSEL R165, R66, -INF , P1 ;  /* 0xff80000042a57808 */ /* 0x004fe40000800000 */
[----:B------:R-:W-:Y:S02]  /*3890*/  ISETP.GT.AND P1, PT, R25, 0x58, PT ;  /* 0x000000581900780c */ /* 0x000fe40003f24270 */
[----:B------:R-:W-:-:S03]  /*38a0*/  FMNMX.FTZ R5, R165, R30, !PT ;  /* 0x0000001ea5057209 */ /* 0x000fc60007810000 */
[----:B------:R-:W2:Y:S01]  /*38b0*/  MUFU.TANH R71, R71 ;  /* 0x0000004700477308 */ /* 0x000ea20000002400 */
[----:B---3--:R-:W-:Y:S02]  /*38c0*/  FSEL R166, R67, -INF , P2 ;  /* 0xff80000043a67808 */ /* 0x008fe40001000000 */
[----:B------:R-:W-:Y:S02]  /*38d0*/  ISETP.GT.AND P2, PT, R25, 0x59, PT ;  /* 0x000000591900780c */ /* 0x000fe40003f44270 */
[----:B------:R-:W-:Y:S02]  /*38e0*/  FMNMX.FTZ R30, R166, R5, !PT ;  /* 0x00000005a61e7209 */ /* 0x000fe40007810000 */
[----:B----4-:R-:W-:Y:S02]  /*38f0*/  FSEL R167, R70, -INF , P1 ;  /* 0xff80000046a77808 */ /* 0x010fe40000800000 */
[----:B-1----:R-:W-:Y:S02]  /*3900*/  FMNMX.FTZ R32, R21, R32, !PT ;  /* 0x0000002015207209 */ /* 0x002fe40007810000 */
[----:B------:R-:W-:-:S03]  /*3910*/  FMNMX.FTZ R5, R167, R30, !PT ;  /* 0x0000001ea7057209 */ /* 0x000fc60007810000 */
[----:B------:R-:W1:Y:S01]  /*3920*/  SHFL.BFLY PT, R21, R32, 0x1, 0x1f ;  /* 0x0c201f0020157f89 */ /* 0x000e6200000e0000 */
[----:B--2---:R-:W-:-:S04]  /*3930*/  FSEL R168, R71, -INF , P2 ;  /* 0xff80000047a87808 */ /* 0x004fc80001000000 */
[----:B------:R-:W-:-:S05]  /*3940*/  FMNMX.FTZ R5, R168, R5, !PT ;  /* 0x00000005a8057209 */ /* 0x000fca0007810000 */
[----:B------:R-:W2:Y:S01]  /*3950*/  SHFL.BFLY PT, R30, R5, 0x2, 0x1f ;  /* 0x0c401f00051e7f89 */ /* 0x000ea200000e0000 */
[----:B-1----:R-:W-:-:S04]  /*3960*/  FMNMX.FTZ R206, R32, R21, !PT ;  /* 0x0000001520ce7209 */ /* 0x002fc80007810000 */
[C---:B------:R-:W-:Y:S01]  /*3970*/  FSETP.NEU.FTZ.AND P1, PT, R206.reuse, -INF , PT ;  /* 0xff800000ce00780b */ /* 0x040fe20003f3d000 */
[----:B------:R-:W-:Y:S01]  /*3980*/  FMUL.FTZ R169, R206, UR5 ;  /* 0x00000005cea97c20 */ /* 0x000fe20008410000 */
[----:B--2---:R-:W-:-:S04]  /*3990*/  FMNMX.FTZ R30, R5, R30, !PT ;  /* 0x0000001e051e7209 */ /* 0x004fc80007810000 */
        /* <DEDUP_REMOVED lines=92> */
[----:B------:R-:W0:Y:S08]  /*3f60*/  MUFU.EX2 R202, R202 ;  /* 0x000000ca00ca7308 */ /* 0x000e300000000800 */
        /* <DEDUP_REMOVED lines=52> */
[----:B------:R-:W-:-:S03]  /*42b0*/  F2FP.BF16.F32.PACK_AB R155, R186, R184 ;  /* 0x000000b8ba9b723e */ /* 0x000fc600000010ff */
[----:B------:R-:W-:Y:S01]  /*42c0*/  FADD.FTZ R185, R202, R185 ;  /* 0x000000b9cab97221 */ /* 0x000fe20000010000 */
[----:B------:R-:W-:-:S06]  /*42d0*/  WARPGROUP.ARRIVE ;  /* 0x00000000000079c5 */ /* 0x000fcc0000000000 */
[----:B------:R-:W-:Y:S01]  /*42e0*/  HGMMA.64x256x16.F32.BF16 R24, R152, gdesc[UR8].tnspB, R24, gsb0 ;  /* 0x43e0000898187df0 */ /* 0x000fe20008001818 */
[----:B------:R-:W-:Y:S01]  /*42f0*/  UIADD3 UR10, UR4, 0x180, URZ ;  /* 0x00000180040a7890 */ /* 0x000fe2000fffe03f */
[----:B------:R-:W-:Y:S01]  /*4300*/  UMOV UR11, 0x40000040 ;  /* 0x40000040000b7882 */ /* 0x000fe20000000000 */
[----:B------:R-:W-:Y:S02]  /*4310*/  WARPGROUP.DEPBAR.LE gsb0, 0x0 ;  /* 0x00008000000079c5 */ /* 0x000fe40000010000 */
[C---:B------:R-:W-:Y:S01]  /*4320*/  F2FP.BF16.F32.PACK_AB R152, R204.reuse, R202 ;  /* 0x000000cacc98723e */ /* 0x040fe200000010ff */
        /* <DEDUP_REMOVED lines=27> */
[----:B------:R-:W-:-:S11]  /*44e0*/  FADD.FTZ R188, R193, R188 ;  /* 0x000000bcc1bc7221 */ /* 0x000fd60000010000 */
        /* <DEDUP_REMOVED lines=21> */
.L_x_14852:
[----:B------:R-:W0:Y:S01]  /*4640*/  @P6 LDC R152, c[0x0][0x44c] ;  /* 0x00011300ff986b82 */ /* 0x000e220000000800 */
[----:B------:R-:W-:Y:S01]  /*4650*/  IMAD.U32 R21, RZ, RZ, UR61 ;  /* 0x0000003dff157e24 */ /* 0x000fe2000f8e00ff */
[----:B------:R-:W-:Y:S01]  /*4660*/  UIADD3 UR6, UR6, 0x32460, URZ ;  /* 0x0003246006067890 */ /* 0x000fe2000fffe03f */
[----:B------:R-:W-:-:S03]  /*4670*/  VIADD R203, R203, 0xfffffffe ;  /* 0xfffffffecbcb7836 */ /* 0x000fc60000000000 */
[----:B------:R-:W-:Y:S02]  /*4680*/  UPRMT UR6, UR48, 0x654, UR6 ;  /* 0x0000065430067896 */ /* 0x000fe40008000006 */
[----:B------:R-:W1:Y:S07]  /*4690*/  @P6 LDC R153, c[0x0][0x450] ;  /* 0x00011400ff996b82 */ /* 0x000e6e0000000800 */
[----:B------:R-:W-:Y:S01]  /*46a0*/  SYNCS.ARRIVE.TRANS64.RED.A1T0 RZ, [UR6], RZ ;  /* 0x000000ffffff79a7 */ /* 0x000fe20008100406 */
[----:B0-----:R-:W-:-:S05]  /*46b0*/  @P6 IMAD.HI.U32 R152, R152, UR61, RZ ;  /* 0x0000003d98986c27 */ /* 0x001fca000f8e00ff */
[----:B-1----:R-:W-:-:S04]  /*46c0*/  @P6 SHF.R.U32.HI R21, RZ, R153, R152 ;  /* 0x00000099ff156219 */ /* 0x002fc80000011698 */
        /* <DEDUP_REMOVED lines=9> */
.L_x_14864:
        /* <DEDUP_REMOVED lines=8> */
.L_x_14854:
        /* <DEDUP_REMOVED lines=9> */
.L_x_14855:
[----:B-1----:R-:W-:Y:S05]  /*4870*/  @P1 BRA `(.L_x_14856) ;  /* 0x0000000000081947 */ /* 0x002fea0003800000 */
[----:B------:R-:W1:Y:S02]  /*4880*/  SYNCS.PHASECHK.TRANS64.TRYWAIT P1, [UR4+0x32430], R0 ;  /* 0x03243000ff0075a7 */ /* 0x000e640008020144 */
[----:B-1----:R-:W-:Y:S05]  /*4890*/  @!P1 BRA `(.L_x_14857) ;  /* 0x000000f400f49947 */ /* 0x002fea0003800000 */
.L_x_14856:
        /* <DEDUP_REMOVED lines=32> */
.L_x_14858:
[----:B------:R1:W2:Y:S01]  /*4aa0*/  SYNCS.PHASECHK.TRANS64.TRYWAIT P1, [UR4+0x32450], R0 ;  /* 0x03245000ff0075a7 */ /* 0x0002a20008020144 */
[----:B------:R-:W-:Y:S05]  /*4ab0*/  @!P0 BRA `(.L_x_14859) ;  /* 0x0000000000048947 */ /* 0x000fea0003800000 */
[----:B------:R-:W-:Y:S01]  /*4ac0*/  BPT.TRAP 0x1 ;  /* 0x000000040000795c */ /* 0x000fe20000300000 */
.L_x_14859:
[----:B--2---:R-:W-:Y:S05]  /*4ad0*/  @P1 BRA `(.L_x_14860) ;  /* 0x0000000000081947 */ /* 0x004fea0003800000 */
[----:B------:R-:W2:Y:S02]  /*4ae0*/  SYNCS.PHASECHK.TRANS64.TRYWAIT P1, [UR4+0x32450], R0 ;  /* 0x03245000ff0075a7 */ /* 0x000ea40008020144 */
[----:B--2---:R-:W-:Y:S05]  /*4af0*/  @!P1 BRA `(.L_x_14861) ;  /* 0x000000f400749947 */ /* 0x004fea0003800000 */
.L_x_14860:
        /* <DEDUP_REMOVED lines=101> */
.L_x_14862:
[----:B------:R-:W1:Y:S01]  /*5150*/  LDC R204, c[0x0][0x448] ;  /* 0x00011200ffcc7b82 */ /* 0x000e620000000800 */
[----:B------:R-:W-:Y:S01]  /*5160*/  VIADD R206, R215, UR61 ;  /* 0x0000003dd7ce7c36 */ /* 0x000fe20008000000 */
        /* <DEDUP_REMOVED lines=22> */
[----:B-1----:R-:W-:Y:S01]  /*52d0*/  ISETP.NE.AND P1, PT, R204, 0x1, PT ;  /* 0x00000001cc00780c */ /* 0x002fe20003f25270 */
        /* <DEDUP_REMOVED lines=12> */
[----:B------:R-:W5:Y:S01]  /*53a0*/  @P1 LDC R204, c[0x0][0x44c] ;  /* 0x00011300ffcc1b82 */ /* 0x000f620000000800 */
[----:B------:R-:W-:Y:S01]  /*53b0*/  FMUL.FTZ R171, R171, UR5 ;  /* 0x00000005abab7c20 */ /* 0x000fe20008410000 */
[----:B------:R-:W-:Y:S01]  /*53c0*/  FMUL.FTZ R174, R174, UR5 ;  /* 0x00000005aeae7c20 */ /* 0x000fe20008410000 */
[----:B------:R-:W-:Y:S01]  /*53d0*/  FMUL.FTZ R175, R175, UR5 ;  /* 0x00000005afaf7c20 */ /* 0x000fe20008410000 */
[----:B------:R-:W-:Y:S01]  /*53e0*/  FMUL.FTZ R178, R178, UR5 ;  /* 0x00000005b2b27c20 */ /* 0x000fe20008410000 */
[----:B------:R-:W0:Y:S01]  /*53f0*/  MUFU.TANH R169, R169 ;  /* 0x000000a900a97308 */ /* 0x000e220000002400 */
[----:B------:R-:W-:Y:S01]  /*5400*/  FMUL.FTZ R179, R179, UR5 ;  /* 0x00000005b3b37c20 */ /* 0x000fe20008410000 */
[----:B------:R-:W-:Y:S01]  /*5410*/  FMUL.FTZ R182, R182, UR5 ;  /* 0x00000005b6b67c20 */ /* 0x000fe20008410000 */
[----:B------:R-:W2:Y:S01]  /*5420*/  @P1 LDC R205, c[0x0][0x450] ;  /* 0x00011400ffcd1b82 */ /* 0x000ea20000000800 */
        /* <DEDUP_REMOVED lines=15> */
[----:B-----5:R-:W-:Y:S01]  /*5520*/  @P1 IMAD.HI.U32 R204, R206, R204, RZ ;  /* 0x000000cccecc1227 */ /* 0x020fe200078e00ff */
[----:B------:R-:W-:-:S02]  /*5530*/  UPRMT UR10, UR54, 0x654, UR10 ;  /* 0x00000654360a7896 */ /* 0x000fc4000800000a */
[----:B------:R-:W-:Y:S02]  /*5540*/  UIMAD UR6, UR6, 0xc00, UR7 ;  /* 0x00000c00060678a4 */ /* 0x000fe4000f8e0207 */
[----:B------:R-:W5:Y:S01]  /*5550*/  MUFU.TANH R161, R161 ;  /* 0x000000a100a17308 */ /* 0x000f620000002400 */
[----:B------:R-:W-:Y:S01]  /*5560*/  UMOV UR11, 0x40000040 ;  /* 0x40000040000b7882 */ /* 0x000fe20000000000 */
[----:B--2---:R-:W-:-:S03]  /*5570*/  @P1 SHF.R.U32.HI R206, RZ, R205, R204 ;  /* 0x000000cdffce1219 */ /* 0x004fc600000116cc */
[----:B------:R-:W-:Y:S01]  /*5580*/  SYNCS.ARRIVE.TRANS64.RED.A1T0 RZ, [UR10], RZ ;  /* 0x000000ffffff79a7 */ /* 0x000fe2000810040a */
[----:B------:R-:W-:Y:S01]  /*5590*/  UMOV UR10, UR6 ;  /* 0x00000006000a7c82 */ /* 0x000fe20008000000 */
[----:B------:R-:W2:Y:S01]  /*55a0*/  SHFL.IDX PT, R204, R206, RZ, 0x1c1f ;  /* 0x001c1fffcecc7589 */ /* 0x000ea200000e0000 */
[----:B------:R-:W5:Y:S03]  /*55b0*/  MUFU.TANH R180, R180 ;  /* 0x000000b400b47308 */ /* 0x000f660000002400 */
[----:B------:R3:W1:Y:S05]  /*55c0*/  SHFL.IDX PT, R205, R206, 0x1, 0x1c1f ;  /* 0x003c1f00cecd7f89 */ /* 0x00066a00000e0000 */
[----:B------:R-:W5:Y:S01]  /*55d0*/  MUFU.TANH R154, R154 ;  /* 0x0000009a009a7308 */ /* 0x000f620000002400 */
[----:B---3--:R-:W-:-:S05]  /*55e0*/  MOV R206, 0xffffffa0 ;  /* 0xffffffa000ce7802 */ /* 0x008fca0000000f00 */
[----:B------:R-:W-:Y:S02]  /*55f0*/  IMAD R206, R203, R206, 0x1 ;  /* 0x00000001cbce7424 */ /* 0x000fe400078e02ce */
[----:B------:R-:W3:Y:S02]  /*5600*/  MUFU.TANH R164, R164 ;  /* 0x000000a400a47308 */ /* 0x000ee40000002400 */
[----:B------:R-:W-:-:S05]  /*5610*/  IMAD R206, R216, -0x2, R206 ;  /* 0xfffffffed8ce7824 */ /* 0x000fca00078e02ce */
[----:B------:R-:W-:Y:S01]  /*5620*/  IADD3 R206, -R201, R206, R214 ;  /* 0x000000cec9ce7210 */ /* 0x000fe20007ffe1d6 */
[----:B------:R-:W3:Y:S04]  /*5630*/  MUFU.TANH R172, R172 ;  /* 0x000000ac00ac7308 */ /* 0x000ee80000002400 */
[C---:B--2---:R-:W-:Y:S02]  /*5640*/  IMAD.IADD R199, R206.reuse, 0x1, R204 ;  /* 0x00000001cec77824 */ /* 0x044fe400078e02cc */
[----:B------:R-:W-:Y:S01]  /*5650*/  FMUL.FTZ R204, R197, UR5 ;  /* 0x00000005c5cc7c20 */ /* 0x000fe20008410000 */
[----:B-1----:R-:W-:Y:S01]  /*5660*/  IMAD.IADD R205, R206, 0x1, R205 ;  /* 0x00000001cecd7824 */ /* 0x002fe200078e02cd */
[----:B------:R-:W-:Y:S01]  /*5670*/  ULDC UR5, c[0x0][0xa80] ;  /* 0x0002a00000057ab9 */ /* 0x000fe20000000800 */
[----:B------:R-:W1:Y:S01]  /*5680*/  MUFU.TANH R155, R155 ;  /* 0x0000009b009b7308 */ /* 0x000e620000002400 */
[----:B------:R-:W-:-:S02]  /*5690*/  ISETP.GT.AND P4, PT, R199, 0x9, PT ;  /* 0x00000009c700780c */ /* 0x000fc40003f84270 */
[----:B------:R-:W-:Y:S02]  /*56a0*/  ISETP.GT.AND P5, PT, R199, 0x10, PT ;  /* 0x00000010c700780c */ /* 0x000fe40003fa4270 */
[----:B------:R-:W-:Y:S02]  /*56b0*/  FSEL R157, R157, -INF , P4 ;  /* 0xff8000009d9d7808 */ /* 0x000fe40002000000 */
[C---:B------:R-:W-:Y:S01]  /*56c0*/  ISETP.GT.AND P4, PT, R199.reuse, 0x20, PT ;  /* 0x00000020c700780c */ /* 0x040fe20003f84270 */
[----:B------:R-:W2:Y:S01]  /*56d0*/  MUFU.TANH R173, R173 ;  /* 0x000000ad00ad7308 */ /* 0x000ea20000002400 */
[C---:B------:R-:W-:Y:S02]  /*56e0*/  ISETP.GT.AND P1, PT, R199.reuse, RZ, PT ;  /* 0x000000ffc700720c */ /* 0x040fe40003f24270 */
[----:B------:R-:W-:Y:S02]  /*56f0*/  FSEL R160, R160, -INF , P5 ;  /* 0xff800000a0a07808 */ /* 0x000fe40002800000 */
[----:B------:R-:W-:-:S02]  /*5700*/  ISETP.GT.AND P5, PT, R199, 0x21, PT ;  /* 0x00000021c700780c */ /* 0x000fc40003fa4270 */
[----:B------:R-:W-:Y:S01]  /*5710*/  FSEL R168, R168, -INF , P4 ;  /* 0xff800000a8a87808 */ /* 0x000fe20002000000 */
[----:B------:R-:W2:Y:S01]  /*5720*/  MUFU.TANH R181, R181 ;  /* 0x000000b500b57308 */ /* 0x000ea20000002400 */
[C---:B------:R-:W-:Y:S02]  /*5730*/  ISETP.GT.AND P4, PT, R199.reuse, 0x31, PT ;  /* 0x00000031c700780c */ /* 0x040fe40003f84270 */
[C---:B------:R-:W-:Y:S02]  /*5740*/  ISETP.GT.AND P2, PT, R199.reuse, 0x1, PT ;  /* 0x00000001c700780c */ /* 0x040fe40003f44270 */
[----:B----4-:R-:W-:Y:S02]  /*5750*/  FSEL R152, R152, -INF , P1 ;  /* 0xff80000098987808 */ /* 0x010fe40000800000 */
[----:B------:R-:W-:Y:S01]  /*5760*/  ISETP.GT.AND P1, PT, R199, 0x11, PT ;  /* 0x00000011c700780c */ /* 0x000fe20003f24270 */
[----:B------:R-:W4:Y:S01]  /*5770*/  MUFU.TANH R158, R158 ;  /* 0x0000009e009e7308 */ /* 0x000f220000002400 */
[----:B0-----:R-:W-:-:S02]  /*5780*/  FSEL R169, R169, -INF , P5 ;  /* 0xff800000a9a97808 */ /* 0x001fc40002800000 */
[----:B------:R-:W-:Y:S02]  /*5790*/  ISETP.GT.AND P5, PT, R199, 0x38, PT ;  /* 0x00000038c700780c */ /* 0x000fe40003fa4270 */
[----:B------:R-:W-:Y:S02]  /*57a0*/  FSEL R177, R177, -INF , P4 ;  /* 0xff800000b1b17808 */ /* 0x000fe40002000000 */
[----:B------:R-:W-:Y:S01]  /*57b0*/  FSEL R153, R153, -INF , P2 ;  /* 0xff80000099997808 */ /* 0x000fe20001000000 */
[----:B------:R-:W0:Y:S01]  /*57c0*/  MUFU.TANH R184, R184 ;  /* 0x000000b800b87308 */ /* 0x000e220000002400 */
[----:B------:R-:W-:Y:S02]  /*57d0*/  ISETP.GT.AND P4, PT, R205, RZ, PT ;  /* 0x000000ffcd00720c */ /* 0x000fe40003f84270 */
[----:B------:R-:W-:Y:S02]  /*57e0*/  ISETP.GT.AND P2, PT, R199, 0x18, PT ;  /* 0x00000018c700780c */ /* 0x000fe40003f44270 */
[----:B-----5:R-:W-:-:S02]  /*57f0*/  FSEL R161, R161, -INF , P1 ;  /* 0xff800000a1a17808 */ /* 0x020fc40000800000 */
[----:B------:R-:W-:Y:S01]  /*5800*/  ISETP.GT.AND P1, PT, R199, 0x28, PT ;  /* 0x00000028c700780c */ /* 0x000fe20003f24270 */
[----:B------:R-:W5:Y:S01]  /*5810*/  MUFU.TANH R156, R156 ;  /* 0x0000009c009c7308 */ /* 0x000f620000002400 */
[----:B------:R-:W-:Y:S02]  /*5820*/  FSEL R180, R180, -INF , P5 ;  /* 0xff800000b4b47808 */ /* 0x000fe40002800000 */
[----:B------:R-:W-:Y:S02]  /*5830*/  ISETP.GT.AND P5, PT, R205, 0x1, PT ;  /* 0x00000001cd00780c */ /* 0x000fe40003fa4270 */
[----:B------:R-:W-:Y:S02]  /*5840*/  FSEL R154, R154, -INF , P4 ;  /* 0xff8000009a9a7808 */ /* 0x000fe40002000000 */
[----:B---3--:R-:W-:Y:S01]  /*5850*/  FSEL R164, R164, -INF , P2 ;  /* 0xff800000a4a47808 */ /* 0x008fe20001000000 */
[----:B------:R-:W3:Y:S01]  /*5860*/  MUFU.TANH R159, R159 ;  /* 0x0000009f009f7308 */ /* 0x000ee20000002400 */
[----:B------:R-:W-:-:S02]  /*5870*/  ISETP.GT.AND P2, PT, R199, 0x29, PT ;  /* 0x00000029c700780c */ /* 0x000fc40003f44270 */
[----:B------:R-:W-:Y:S02]  /*5880*/  FSEL R172, R172, -INF , P1 ;  /* 0xff800000acac7808 */ /* 0x000fe40000800000 */
[----:B------:R-:W-:Y:S02]  /*5890*/  ISETP.GT.AND P1, PT, R199, 0x39, PT ;  /* 0x00000039c700780c */ /* 0x000fe40003f24270 */
[----:B------:R-:W-:Y:S01]  /*58a0*/  ISETP.GT.AND P4, PT, R205, 0x8, PT ;  /* 0x00000008cd00780c */ /* 0x000fe20003f84270 */
[----:B------:R-:W3:Y:S01]  /*58b0*/  MUFU.TANH R162, R162 ;  /* 0x000000a200a27308 */ /* 0x000ee20000002400 */
[----:B-1----:R-:W-:Y:S02]  /*58c0*/  FSEL R155, R155, -INF , P5 ;  /* 0xff8000009b9b7808 */ /* 0x002fe40002800000 */
[----:B------:R-:W-:Y:S02]  /*58d0*/  FMNMX.FTZ R206, R154, R202, !PT ;  /* 0x000000ca9ace7209 */ /* 0x000fe40007810000 */
[----:B--2---:R-:W-:-:S02]  /*58e0*/  FSEL R173, R173, -INF , P2 ;  /* 0xff800000adad7808 */ /* 0x004fc40001000000 */
[----:B------:R-:W-:Y:S01]  /*58f0*/  ISETP.GT.AND P2, PT, R199, 0x40, PT ;  /* 0x00000040c700780c */ /* 0x000fe20003f44270 */
[----:B------:R-:W1:Y:S01]  /*5900*/  MUFU.TANH R165, R165 ;  /* 0x000000a500a57308 */ /* 0x000e620000002400 */
[----:B------:R-:W-:Y:S02]  /*5910*/  FSEL R181, R181, -INF , P1 ;  /* 0xff800000b5b57808 */ /* 0x000fe40000800000 */
[----:B------:R-:W-:Y:S02]  /*5920*/  ISETP.GT.AND P3, PT, R199, 0x8, PT ;  /* 0x00000008c700780c */ /* 0x000fe40003f64270 */
[----:B------:R-:W-:Y:S02]  /*5930*/  ISETP.GT.AND P1, PT, R205, 0x9, PT ;  /* 0x00000009cd00780c */ /* 0x000fe40003f24270 */
[----:B----4-:R-:W-:Y:S01]  /*5940*/  FSEL R158, R158, -INF , P4 ;  /* 0xff8000009e9e7808 */ /* 0x010fe20002000000 */
[----:B------:R-:W2:Y:S01]  /*5950*/  MUFU.TANH R163, R163 ;  /* 0x000000a300a37308 */ /* 0x000ea20000002400 */
[----:B------:R-:W-:-:S02]  /*5960*/  FMNMX.FTZ R206, R155, R206, !PT ;  /* 0x000000ce9bce7209 */ /* 0x000fc40007810000 */
[----:B0-----:R-:W-:Y:S02]  /*5970*/  FSEL R184, R184, -INF , P2 ;  /* 0xff800000b8b87808 */ /* 0x001fe40001000000 */
[----:B-----5:R-:W-:Y:S02]  /*5980*/  FSEL R156, R156, -INF , P3 ;  /* 0xff8000009c9c7808 */ /* 0x020fe40001800000 */
[----:B------:R-:W-:Y:S01]  /*5990*/  ISETP.GT.AND P2, PT, R205, 0x10, PT ;  /* 0x00000010cd00780c */ /* 0x000fe20003f44270 */
[----:B------:R-:W0:Y:S01]  /*59a0*/  MUFU.TANH R176, R176 ;  /* 0x000000b000b07308 */ /* 0x000e220000002400 */
[----:B---3--:R-:W-:Y:S02]  /*59b0*/  FSEL R159, R159, -INF , P1 ;  /* 0xff8000009f9f7808 */ /* 0x008fe40000800000 */
[----:B------:R-:W-:Y:S02]  /*59c0*/  FMNMX.FTZ R206, R158, R206, !PT ;  /* 0x000000ce9ece7209 */ /* 0x000fe40007810000 */
[----:B------:R-:W-:-:S02]  /*59d0*/  ISETP.GT.AND P3, PT, R199, 0x19, PT ;  /* 0x00000019c700780c */ /* 0x000fc40003f64270 */
[----:B------:R-:W-:Y:S01]  /*59e0*/  ISETP.GT.AND P5, PT, R205, 0x11, PT ;  /* 0x00000011cd00780c */ /* 0x000fe20003fa4270 */
[----:B------:R-:W3:Y:S01]  /*59f0*/  MUFU.TANH R166, R166 ;  /* 0x000000a600a67308 */ /* 0x000ee20000002400 */
[----:B------:R-:W-:Y:S02]  /*5a00*/  FSEL R162, R162, -INF , P2 ;  /* 0xff800000a2a27808 */ /* 0x000fe40001000000 */
[----:B------:R-:W-:Y:S02]  /*5a10*/  FMNMX.FTZ R206, R159, R206, !PT ;  /* 0x000000ce9fce7209 */ /* 0x000fe40007810000 */
[----:B-1----:R-:W-:Y:S02]  /*5a20*/  FSEL R165, R165, -INF , P3 ;  /* 0xff800000a5a57808 */ /* 0x002fe40001800000 */
[----:B------:R-:W-:Y:S01]  /*5a30*/  ISETP.GT.AND P3, PT, R199, 0x30, PT ;  /* 0x00000030c700780c */ /* 0x000fe20003f64270 */
[----:B------:R-:W1:Y:S01]  /*5a40*/  MUFU.TANH R185, R185 ;  /* 0x000000b900b97308 */ /* 0x000e620000002400 */
[----:B------:R-:W-:-:S02]  /*5a50*/  ISETP.GT.AND P4, PT, R205, 0x18, PT ;  /* 0x00000018cd00780c */ /* 0x000fc40003f84270 */
[----:B--2---:R-:W-:Y:S02]  /*5a60*/  FSEL R163, R163, -INF , P5 ;  /* 0xff800000a3a37808 */ /* 0x004fe40002800000 */
[----:B------:R-:W-:Y:S02]  /*5a70*/  FMNMX.FTZ R206, R162, R206, !PT ;  /* 0x000000cea2ce7209 */ /* 0x000fe40007810000 */
[----:B0-----:R-:W-:Y:S01]  /*5a80*/  FSEL R176, R176, -INF , P3 ;  /* 0xff800000b0b07808 */ /* 0x001fe20001800000 */
[----:B------:R-:W0:Y:S01]  /*5a90*/  MUFU.TANH R167, R167 ;  /* 0x000000a700a77308 */ /* 0x000e220000002400 */
[----:B------:R-:W-:Y:S02]  /*5aa0*/  ISETP.GT.AND P3, PT, R199, 0x41, PT ;  /* 0x00000041c700780c */ /* 0x000fe40003f64270 */
[----:B------:R-:W-:Y:S02]  /*5ab0*/  ISETP.GT.AND P1, PT, R205, 0x19, PT ;  /* 0x00000019cd00780c */ /* 0x000fe40003f24270 */
[----:B---3--:R-:W-:-:S02]  /*5ac0*/  FSEL R166, R166, -INF , P4 ;  /* 0xff800000a6a67808 */ /* 0x008fc40002000000 */
[----:B------:R-:W-:Y:S01]  /*5ad0*/  FMNMX.FTZ R206, R163, R206, !PT ;  /* 0x000000cea3ce7209 */ /* 0x000fe20007810000 */
[----:B------:R-:W2:Y:S01]  /*5ae0*/  MUFU.TANH R170, R170 ;  /* 0x000000aa00aa7308 */ /* 0x000ea20000002400 */
[----:B-1----:R-:W-:Y:S02]  /*5af0*/  FSEL R185, R185, -INF , P3 ;  /* 0xff800000b9b97808 */ /* 0x002fe40001800000 */
[C---:B------:R-:W-:Y:S02]  /*5b00*/  ISETP.GT.AND P3, PT, R205.reuse, 0x20, PT ;  /* 0x00000020cd00780c */ /* 0x040fe40003f64270 */
[----:B------:R-:W-:Y:S02]  /*5b10*/  FMNMX.FTZ R206, R166, R206, !PT ;  /* 0x000000cea6ce7209 */ /* 0x000fe40007810000 */
[----:B------:R-:W-:Y:S01]  /*5b20*/  ISETP.GT.AND P2, PT, R205, 0x21, PT ;  /* 0x00000021cd00780c */ /* 0x000fe20003f44270 */
[----:B------:R1:W-:Y:S01]  /*5b30*/  MUFU.TANH R197, R207 ;  /* 0x000000cf00c57308 */ /* 0x0003e20000002400 */
[----:B0-----:R-:W-:-:S02]  /*5b40*/  FSEL R167, R167, -INF , P1 ;  /* 0xff800000a7a77808 */ /* 0x001fc40000800000 */
[----:B------:R-:W-:Y:S02]  /*5b50*/  ISETP.GT.AND P5, PT, R205, 0x28, PT ;  /* 0x00000028cd00780c */ /* 0x000fe40003fa4270 */
[----:B------:R-:W-:Y:S02]  /*5b60*/  FMNMX.FTZ R206, R167, R206, !PT ;  /* 0x000000cea7ce7209 */ /* 0x000fe40007810000 */
[----:B------:R-:W-:Y:S01]  /*5b70*/  ISETP.GT.AND P4, PT, R205, 0x29, PT ;  /* 0x00000029cd00780c */ /* 0x000fe20003f84270 */
[----:B------:R-:W0:Y:S01]  /*5b80*/  MUFU.TANH R171, R171 ;  /* 0x000000ab00ab7308 */ /* 0x000e220000002400 */
[----:B-1----:R-:W-:Y:S02]  /*5b90*/  FMNMX.FTZ R207, R152, R21, !PT ;  /* 0x0000001598cf7209 */ /* 0x002fe40007810000 */
[----:B--2---:R-:W-:Y:S02]  /*5ba0*/  FSEL R170, R170, -INF , P3 ;  /* 0xff800000aaaa7808 */ /* 0x004fe40001800000 */
[----:B------:R-:W-:-:S02]  /*5bb0*/  FMNMX.FTZ R207, R153, R207, !PT ;  /* 0x000000cf99cf7209 */ /* 0x000fc40007810000 */
[----:B------:R-:W-:Y:S01]  /*5bc0*/  FMNMX.FTZ R206, R170, R206, !PT ;  /* 0x000000ceaace7209 */ /* 0x000fe20007810000 */
[----:B------:R-:W1:Y:S01]  /*5bd0*/  MUFU.TANH R174, R174 ;  /* 0x000000ae00ae7308 */ /* 0x000e620000002400 */
[----:B------:R-:W-:Y:S02]  /*5be0*/  FMNMX.FTZ R207, R156, R207, !PT ;  /* 0x000000cf9ccf7209 */ /* 0x000fe40007810000 */
[----:B------:R-:W-:Y:S02]  /*5bf0*/  ISETP.GT.AND P1, PT, R205, 0x30, PT ;  /* 0x00000030cd00780c */ /* 0x000fe40003f24270 */
[----:B------:R-:W-:Y:S02]  /*5c00*/  FMNMX.FTZ R207, R157, R207, !PT ;  /* 0x000000cf9dcf7209 */ /* 0x000fe40007810000 */
[----:B------:R-:W-:Y:S01]  /*5c10*/  ISETP.GT.AND P3, PT, R205, 0x31, PT ;  /* 0x00000031cd00780c */ /* 0x000fe20003f64270 */
[----:B------:R-:W2:Y:S01]  /*5c20*/  MUFU.TANH R175, R175 ;  /* 0x000000af00af7308 */ /* 0x000ea20000002400 */
[----:B------:R-:W-:-:S02]  /*5c30*/  FMNMX.FTZ R207, R160, R207, !PT ;  /* 0x000000cfa0cf7209 */ /* 0x000fc40007810000 */
[----:B0-----:R-:W-:Y:S02]  /*5c40*/  FSEL R171, R171, -INF , P2 ;  /* 0xff800000abab7808 */ /* 0x001fe40001000000 */
[----:B------:R-:W-:Y:S02]  /*5c50*/  FMNMX.FTZ R207, R161, R207, !PT ;  /* 0x000000cfa1cf7209 */ /* 0x000fe40007810000 */
[----:B------:R-:W-:Y:S01]  /*5c60*/  FMNMX.FTZ R206, R171, R206, !PT ;  /* 0x000000ceabce7209 */ /* 0x000fe20007810000 */
[----:B------:R-:W0:Y:S01]  /*5c70*/  MUFU.TANH R178, R178 ;  /* 0x000000b200b27308 */ /* 0x000e220000002400 */
[----:B-1----:R-:W-:Y:S02]  /*5c80*/  FSEL R174, R174, -INF , P5 ;  /* 0xff800000aeae7808 */ /* 0x002fe40002800000 */
[----:B------:R-:W-:Y:S02]  /*5c90*/  FMNMX.FTZ R207, R164, R207, !PT ;  /* 0x000000cfa4cf7209 */ /* 0x000fe40007810000 */
[----:B------:R-:W-:-:S02]  /*5ca0*/  FMNMX.FTZ R206, R174, R206, !PT ;  /* 0x000000ceaece7209 */ /* 0x000fc40007810000 */
[----:B------:R-:W-:Y:S01]  /*5cb0*/  FMNMX.FTZ R207, R165, R207, !PT ;  /* 0x000000cfa5cf7209 */ /* 0x000fe20007810000 */
[----:B------:R-:W1:Y:S01]  /*5cc0*/  MUFU.TANH R179, R179 ;  /* 0x000000b300b37308 */ /* 0x000e620000002400 */
[----:B--2---:R-:W-:Y:S02]  /*5cd0*/  FSEL R175, R175, -INF , P4 ;  /* 0xff800000afaf7808 */ /* 0x004fe40002000000 */
[----:B------:R-:W-:Y:S02]  /*5ce0*/  FMNMX.FTZ R207, R168, R207, !PT ;  /* 0x000000cfa8cf7209 */ /* 0x000fe40007810000 */
[----:B------:R-:W-:Y:S02]  /*5cf0*/  FMNMX.FTZ R206, R175, R206, !PT ;  /* 0x000000ceafce7209 */ /* 0x000fe40007810000 */
[----:B------:R-:W-:Y:S01]  /*5d00*/  ISETP.GT.AND P2, PT, R205, 0x38, PT ;  /* 0x00000038cd00780c */ /* 0x000fe20003f44270 */
[----:B------:R-:W2:Y:S01]  /*5d10*/  MUFU.TANH R182, R182 ;  /* 0x000000b600b67308 */ /* 0x000ea20000002400 */
[----:B0-----:R-:W-:-:S02]  /*5d20*/  FSEL R178, R178, -INF , P1 ;  /* 0xff800000b2b27808 */ /* 0x001fc40000800000 */
[----:B------:R-:W-:Y:S02]  /*5d30*/  FMNMX.FTZ R207, R169, R207, !PT ;  /* 0x000000cfa9cf7209 */ /* 0x000fe40007810000 */
[----:B------:R-:W-:Y:S02]  /*5d40*/  FMNMX.FTZ R206, R178, R206, !PT ;  /* 0x000000ceb2ce7209 */ /* 0x000fe40007810000 */
[----:B------:R-:W-:Y:S01]  /*5d50*/  ISETP.GT.AND P5, PT, R205, 0x39, PT ;  /* 0x00000039cd00780c */ /* 0x000fe20003fa4270 */
[----:B------:R-:W0:Y:S01]  /*5d60*/  MUFU.TANH R183, R183 ;  /* 0x000000b700b77308 */ /* 0x000e220000002400 */
[----:B-1----:R-:W-:Y:S02]  /*5d70*/  FSEL R179, R179, -INF , P3 ;  /* 0xff800000b3b37808 */ /* 0x002fe40001800000 */
[----:B------:R-:W-:Y:S02]  /*5d80*/  FMNMX.FTZ R207, R172, R207, !PT ;  /* 0x000000cfaccf7209 */ /* 0x000fe40007810000 */
[----:B------:R-:W-:-:S02]  /*5d90*/  FMNMX.FTZ R206, R179, R206, !PT ;  /* 0x000000ceb3ce7209 */ /* 0x000fc40007810000 */
[----:B------:R-:W-:Y:S01]  /*5da0*/  ISETP.GT.AND P4, PT, R205, 0x40, PT ;  /* 0x00000040cd00780c */ /* 0x000fe20003f84270 */
        /* <DEDUP_REMOVED lines=22> */
[C---:B------:R-:W-:Y:S02]  /*5f10*/  ISETP.GT.AND P4, PT, R205.reuse, 0x51, PT ;  /* 0x00000051cd00780c */ /* 0x040fe40003f84270 */
[C---:B------:R-:W-:Y:S02]  /*5f20*/  ISETP.GT.AND P1, PT, R205.reuse, 0x58, PT ;  /* 0x00000058cd00780c */ /* 0x040fe40003f24270 */
        /* <DEDUP_REMOVED lines=8> */
[----:B------:R-:W-:Y:S02]  /*5fb0*/  FSEL R197, R197, -INF , P3 ;  /* 0xff800000c5c57808 */ /* 0x000fe40001800000 */
        /* <DEDUP_REMOVED lines=9> */
[----:B--2---:R-:W-:Y:S02]  /*6050*/  FSEL R198, R198, -INF , P1 ;  /* 0xff800000c6c67808 */ /* 0x004fe40000800000 */
[----:B------:R-:W-:Y:S02]  /*6060*/  ISETP.GT.AND P1, PT, R199, 0x50, PT ;  /* 0x00000050c700780c */ /* 0x000fe40003f24270 */
[----:B------:R-:W-:-:S03]  /*6070*/  FMNMX.FTZ R206, R198, R206, !PT ;  /* 0x000000cec6ce7209 */ /* 0x000fc60007810000 */
        /* <DEDUP_REMOVED lines=32> */
[--C-:B------:R-:W-:Y:S01]  /*6280*/  FFMA.FTZ R159, R159, UR5, -R199.reuse ;  /* 0x000000059f9f7c23 */ /* 0x100fe200080108c7 */
[--C-:B------:R-:W-:Y:S01]  /*6290*/  FFMA.FTZ R162, R162, UR5, -R199.reuse ;  /* 0x00000005a2a27c23 */ /* 0x100fe200080108c7 */
[--C-:B------:R-:W-:Y:S01]  /*62a0*/  FFMA.FTZ R163, R163, UR5, -R199.reuse ;  /* 0x00000005a3a37c23 */ /* 0x100fe200080108c7 */
[----:B0-----:R-:W-:Y:S01]  /*62b0*/  FMNMX.FTZ R206, R206, R208, !PT ;  /* 0x000000d0cece7209 */ /* 0x001fe20007810000 */
[--C-:B------:R-:W-:Y:S01]  /*62c0*/  FFMA.FTZ R208, R155, UR5, -R199.reuse ;  /* 0x000000059bd07c23 */ /* 0x100fe200080108c7 */
[----:B------:R-:W-:Y:S01]  /*62d0*/  MUFU.EX2 R207, R207 ;  /* 0x000000cf00cf7308 */ /* 0x000fe20000000800 */
[----:B------:R-:W0:Y:S01]  /*62e0*/  S2R R155, SR_TID.X ;  /* 0x00000000009b7919 */ /* 0x000e220000002100 */
[C---:B------:R-:W-:Y:S01]  /*62f0*/  FSETP.NEU.FTZ.AND P1, PT, R206.reuse, -INF , PT ;  /* 0xff800000ce00780b */ /* 0x040fe20003f3d000 */
[----:B------:R-:W-:Y:S01]  /*6300*/  FMUL.FTZ R154, R206, UR5 ;  /* 0x00000005ce9a7c20 */ /* 0x000fe20008410000 */
[--C-:B------:R-:W-:Y:S01]  /*6310*/  FFMA.FTZ R166, R166, UR5, -R199.reuse ;  /* 0x00000005a6a67c23 */ /* 0x100fe200080108c7 */
[--C-:B------:R-:W-:Y:S01]  /*6320*/  FFMA.FTZ R167, R167, UR5, -R199.reuse ;  /* 0x00000005a7a77c23 */ /* 0x100fe200080108c7 */
[--C-:B------:R-:W-:Y:S01]  /*6330*/  FFMA.FTZ R170, R170, UR5, -R199.reuse ;  /* 0x00000005aaaa7c23 */ /* 0x100fe200080108c7 */
[--C-:B------:R-:W-:Y:S01]  /*6340*/  FFMA.FTZ R171, R171, UR5, -R199.reuse ;  /* 0x00000005abab7c23 */ /* 0x100fe200080108c7 */
[----:B------:R-:W-:Y:S01]  /*6350*/  FSEL R158, R154, RZ, P1 ;  /* 0x000000ff9a9e7208 */ /* 0x000fe20000800000 */
[----:B------:R-:W-:Y:S01]  /*6360*/  MUFU.EX2 R208, R208 ;  /* 0x000000d000d07308 */ /* 0x000fe20000000800 */
[--C-:B------:R-:W-:Y:S01]  /*6370*/  FFMA.FTZ R174, R174, UR5, -R199.reuse ;  /* 0x00000005aeae7c23 */ /* 0x100fe200080108c7 */
[--C-:B------:R-:W-:Y:S01]  /*6380*/  FFMA.FTZ R175, R175, UR5, -R199.reuse ;  /* 0x00000005afaf7c23 */ /* 0x100fe200080108c7 */
[----:B------:R-:W-:Y:S01]  /*6390*/  FFMA.FTZ R178, R178, UR5, -R199 ;  /* 0x00000005b2b27c23 */ /* 0x000fe200080108c7 */
[--C-:B------:R-:W-:Y:S01]  /*63a0*/  FFMA.FTZ R210, R152, UR5, -R158.reuse ;  /* 0x0000000598d27c23 */ /* 0x100fe2000801089e */
[----:B------:R-:W-:Y:S01]  /*63b0*/  FSEL R152, R206, RZ, P1 ;  /* 0x000000ffce987208 */ /* 0x000fe20000800000 */
[--C-:B------:R-:W-:Y:S01]  /*63c0*/  FFMA.FTZ R156, R156, UR5, -R158.reuse ;  /* 0x000000059c9c7c23 */ /* 0x100fe2000801089e */
[--C-:B------:R-:W-:Y:S01]  /*63d0*/  FFMA.FTZ R211, R153, UR5, -R158.reuse ;  /* 0x0000000599d37c23 */ /* 0x100fe2000801089e */
[----:B------:R-:W-:Y:S01]  /*63e0*/  MUFU.EX2 R209, R209 ;  /* 0x000000d100d17308 */ /* 0x000fe20000000800 */
[--C-:B------:R-:W-:Y:S01]  /*63f0*/  FFMA.FTZ R160, R160, UR5, -R158.reuse ;  /* 0x00000005a0a07c23 */ /* 0x100fe2000801089e */
[----:B------:R-:W-:Y:S01]  /*6400*/  FADD.FTZ R152, -R152, R21 ;  /* 0x0000001598987221 */ /* 0x000fe20000010100 */
[--C-:B------:R-:W-:Y:S01]  /*6410*/  FFMA.FTZ R161, R161, UR5, -R158.reuse ;  /* 0x00000005a1a17c23 */ /* 0x100fe2000801089e */
[--C-:B------:R-:W-:Y:S01]  /*6420*/  FFMA.FTZ R164, R164, UR5, -R158.reuse ;  /* 0x00000005a4a47c23 */ /* 0x100fe2000801089e */
[--C-:B------:R-:W-:Y:S01]  /*6430*/  FFMA.FTZ R165, R165, UR5, -R158.reuse ;  /* 0x00000005a5a57c23 */ /* 0x100fe2000801089e */
[----:B------:R-:W-:Y:S01]  /*6440*/  FMUL.FTZ R152, R152, UR5 ;  /* 0x0000000598987c20 */ /* 0x000fe20008410000 */
[--C-:B------:R-:W-:Y:S01]  /*6450*/  FFMA.FTZ R168, R168, UR5, -R158.reuse ;  /* 0x00000005a8a87c23 */ /* 0x100fe2000801089e */
[----:B------:R1:W-:Y:S01]  /*6460*/  MUFU.EX2 R21, R156 ;  /* 0x0000009c00157308 */ /* 0x0003e20000000800 */
[--C-:B------:R-:W-:Y:S01]  /*6470*/  FFMA.FTZ R169, R169, UR5, -R158.reuse ;  /* 0x00000005a9a97c23 */ /* 0x100fe2000801089e */
[--C-:B------:R-:W-:Y:S01]  /*6480*/  FFMA.FTZ R172, R172, UR5, -R158.reuse ;  /* 0x00000005acac7c23 */ /* 0x100fe2000801089e */
[--C-:B------:R-:W-:Y:S01]  /*6490*/  FFMA.FTZ R173, R173, UR5, -R158.reuse ;  /* 0x00000005adad7c23 */ /* 0x100fe2000801089e */
[--C-:B------:R-:W-:Y:S01]  /*64a0*/  FFMA.FTZ R179, R179, UR5, -R199.reuse ;  /* 0x00000005b3b37c23 */ /* 0x100fe200080108c7 */
[----:B------:R-:W-:Y:S01]  /*64b0*/  FFMA.FTZ R182, R182, UR5, -R199 ;  /* 0x00000005b6b67c23 */ /* 0x000fe200080108c7 */
[--C-:B------:R-:W-:Y:S01]  /*64c0*/  FFMA.FTZ R176, R176, UR5, -R158.reuse ;  /* 0x00000005b0b07c23 */ /* 0x100fe2000801089e */
[--C-:B------:R-:W-:Y:S01]  /*64d0*/  FFMA.FTZ R177, R177, UR5, -R158.reuse ;  /* 0x00000005b1b17c23 */ /* 0x100fe2000801089e */
[----:B------:R2:W3:Y:S01]  /*64e0*/  MUFU.EX2 R213, R152 ;  /* 0x0000009800d57308 */ /* 0x0004e20000000800 */
[----:B0-----:R-:W-:Y:S01]  /*64f0*/  SHF.R.U32.HI R155, RZ, 0x7, R155 ;  /* 0x00000007ff9b7819 */ /* 0x001fe2000001169b */
[--C-:B-1----:R-:W-:Y:S01]  /*6500*/  FFMA.FTZ R156, R157, UR5, -R158.reuse ;  /* 0x000000059d9c7c23 */ /* 0x102fe2000801089e */
[--C-:B------:R-:W-:Y:S01]  /*6510*/  FFMA.FTZ R180, R180, UR5, -R158.reuse ;  /* 0x00000005b4b47c23 */ /* 0x100fe2000801089e */
[----:B------:R-:W-:Y:S01]  /*6520*/  FFMA.FTZ R181, R181, UR5, -R158 ;  /* 0x00000005b5b57c23 */ /* 0x000fe2000801089e */
[----:B------:R-:W-:Y:S01]  /*6530*/  FFMA.FTZ R183, R183, UR5, -R199 ;  /* 0x00000005b7b77c23 */ /* 0x000fe200080108c7 */
[----:B------:R-:W-:-:S02]  /*6540*/  VIADD R153, R155, 0x8 ;  /* 0x000000089b997836 */ /* 0x000fc40000000000 */
[--C-:B------:R-:W-:Y:S01]  /*6550*/  FFMA.FTZ R186, R186, UR5, -R199.reuse ;  /* 0x00000005baba7c23 */ /* 0x100fe200080108c7 */
[----:B------:R-:W-:Y:S01]  /*6560*/  MUFU.EX2 R159, R159 ;  /* 0x0000009f009f7308 */ /* 0x000fe20000000800 */
[----:B--2---:R-:W-:Y:S01]  /*6570*/  FSEL R152, R189, RZ, P2 ;  /* 0x000000ffbd987208 */ /* 0x004fe20001000000 */
[--C-:B------:R-:W-:Y:S01]  /*6580*/  FFMA.FTZ R187, R187, UR5, -R199.reuse ;  /* 0x00000005bbbb7c23 */ /* 0x100fe200080108c7 */
[----:B------:R0:W-:Y:S01]  /*6590*/  BAR.SYNC.DEFER_BLOCKING R153, 0x100 ;  /* 0x000400990000751d */ /* 0x0001e20000010000 */
[--C-:B------:R-:W-:Y:S01]  /*65a0*/  FFMA.FTZ R190, R190, UR5, -R199.reuse ;  /* 0x00000005bebe7c23 */ /* 0x100fe200080108c7 */
[----:B------:R-:W-:Y:S01]  /*65b0*/  FFMA.FTZ R184, R184, UR5, -R158 ;  /* 0x00000005b8b87c23 */ /* 0x000fe2000801089e */
[----:B------:R-:W-:Y:S01]  /*65c0*/  FADD.FTZ R152, -R152, R202 ;  /* 0x000000ca98987221 */ /* 0x000fe20000010100 */
[--C-:B------:R-:W-:Y:S01]  /*65d0*/  FFMA.FTZ R185, R185, UR5, -R158.reuse ;  /* 0x00000005b9b97c23 */ /* 0x100fe2000801089e */
[--C-:B------:R-:W-:Y:S01]  /*65e0*/  FFMA.FTZ R188, R188, UR5, -R158.reuse ;  /* 0x00000005bcbc7c23 */ /* 0x100fe2000801089e */
[----:B------:R-:W-:Y:S01]  /*65f0*/  MUFU.EX2 R210, R210 ;  /* 0x000000d200d27308 */ /* 0x000fe20000000800 */
[----:B------:R-:W-:Y:S01]  /*6600*/  FMUL.FTZ R152, R152, UR5 ;  /* 0x0000000598987c20 */ /* 0x000fe20008410000 */
[-C--:B---3--:R-:W-:Y:S01]  /*6610*/  FMUL.FTZ R24, R24, R213.reuse ;  /* 0x000000d518187220 */ /* 0x088fe20000410000 */
        /* <DEDUP_REMOVED lines=132> */
[----:B------:R-:W-:Y:S01]  /*6e60*/  F2FP.BF16.F32.PACK_AB R155, R159, R209 ;  /* 0x000000d19f9b723e */ /* 0x000fe200000010ff */
[--C-:B------:R-:W-:Y:S01]  /*6e70*/  FFMA.FTZ R202, R204, UR5, -R158.reuse ;  /* 0x00000005ccca7c23 */ /* 0x100fe2000801089e */
[----:B--2---:R-:W-:Y:S01]  /*6e80*/  F2FP.BF16.F32.PACK_AB R152, R211, R210 ;  /* 0x000000d2d398723e */ /* 0x004fe200000010ff */
[--C-:B------:R-:W-:Y:S01]  /*6e90*/  FFMA.FTZ R191, R191, UR5, -R199.reuse ;  /* 0x00000005bfbf7c23 */ /* 0x100fe200080108c7 */
[----:B---3--:R-:W-:Y:S01]  /*6ea0*/  F2FP.BF16.F32.PACK_AB R154, R156, R21 ;  /* 0x000000159c9a723e */ /* 0x008fe200000010ff */
[--C-:B------:R-:W-:Y:S01]  /*6eb0*/  FFMA.FTZ R192, R192, UR5, -R158.reuse ;  /* 0x00000005c0c07c23 */ /* 0x100fe2000801089e */
[--C-:B------:R-:W-:Y:S01]  /*6ec0*/  FFMA.FTZ R193, R193, UR5, -R158.reuse ;  /* 0x00000005c1c17c23 */ /* 0x100fe2000801089e */
[----:B------:R-:W0:Y:S01]  /*6ed0*/  MUFU.EX2 R163, R163 ;  /* 0x000000a300a37308 */ /* 0x000e220000000800 */
[----:B------:R-:W-:Y:S01]  /*6ee0*/  WARPGROUP.ARRIVE ;  /* 0x00000000000079c5 */ /* 0x000fe20000000000 */
[--C-:B------:R-:W-:Y:S01]  /*6ef0*/  FFMA.FTZ R196, R196, UR5, -R158.reuse ;  /* 0x00000005c4c47c23 */ /* 0x100fe2000801089e */
[--C-:B------:R-:W-:Y:S01]  /*6f00*/  FFMA.FTZ R194, R194, UR5, -R199.reuse ;  /* 0x00000005c2c27c23 */ /* 0x100fe200080108c7 */
[--C-:B------:R-:W-:Y:S01]  /*6f10*/  FFMA.FTZ R195, R195, UR5, -R199.reuse ;  /* 0x00000005c3c37c23 */ /* 0x100fe200080108c7 */
[--C-:B------:R-:W-:Y:S01]  /*6f20*/  FFMA.FTZ R198, R198, UR5, -R199.reuse ;  /* 0x00000005c6c67c23 */ /* 0x100fe200080108c7 */
[----:B------:R-:W-:Y:S01]  /*6f30*/  FFMA.FTZ R197, R197, UR5, -R199 ;  /* 0x00000005c5c57c23 */ /* 0x000fe200080108c7 */
[----:B------:R-:W-:Y:S01]  /*6f40*/  HGMMA.64x256x16.F32.BF16 R24, R152, gdesc[UR8].tnspB, R24, gsb0 ;  /* 0x43e0000898187df0 */ /* 0x000fe20008001818 */
[----:B------:R-:W-:Y:S01]  /*6f50*/  MUFU.EX2 R166, R166 ;  /* 0x000000a600a67308 */ /* 0x000fe20000000800 */
[----:B------:R-:W-:Y:S01]  /*6f60*/  UIADD3 UR10, UR6, 0x80, URZ ;  /* 0x00000080060a7890 */ /* 0x000fe2000fffe03f */
[----:B------:R-:W-:Y:S01]  /*6f70*/  FFMA.FTZ R158, R205, UR5, -R158 ;  /* 0x00000005cd9e7c23 */ /* 0x000fe2000801089e */
[----:B------:R-:W-:Y:S01]  /*6f80*/  UMOV UR11, 0x40000040 ;  /* 0x40000040000b7882 */ /* 0x000fe20000000000 */
[----:B------:R-:W-:Y:S01]  /*6f90*/  FFMA.FTZ R5, R157, R5, R207 ;  /* 0x000000059d057223 */ /* 0x000fe200000100cf */
[----:B------:R-:W-:-:S03]  /*6fa0*/  FFMA.FTZ R4, R213, R4, R210 ;  /* 0x00000004d5047223 */ /* 0x000fc600000100d2 */
[----:B------:R-:W1:Y:S01]  /*6fb0*/  MUFU.EX2 R167, R167 ;  /* 0x000000a700a77308 */ /* 0x000e620000000800 */
[----:B------:R-:W-:Y:S01]  /*6fc0*/  FADD.FTZ R204, R208, R5 ;  /* 0x00000005d0cc7221 */ /* 0x000fe20000010000 */
[----:B------:R-:W-:-:S03]  /*6fd0*/  FADD.FTZ R4, R211, R4 ;  /* 0x00000004d3047221 */ /* 0x000fc60000010000 */
[----:B------:R-:W-:Y:S01]  /*6fe0*/  FADD.FTZ R204, R209, R204 ;  /* 0x000000ccd1cc7221 */ /* 0x000fe20000010000 */
[----:B------:R-:W-:Y:S02]  /*6ff0*/  FADD.FTZ R21, R21, R4 ;  /* 0x0000000415157221 */ /* 0x000fe40000010000 */
[----:B------:R-:W-:Y:S01]  /*7000*/  MUFU.EX2 R160, R160 ;  /* 0x000000a000a07308 */ /* 0x000fe20000000800 */
[----:B------:R-:W-:Y:S01]  /*7010*/  FADD.FTZ R159, R159, R204 ;  /* 0x000000cc9f9f7221 */ /* 0x000fe20000010000 */
[----:B------:R-:W-:-:S06]  /*7020*/  FADD.FTZ R21, R156, R21 ;  /* 0x000000159c157221 */ /* 0x000fcc0000010000 */
        /* <DEDUP_REMOVED lines=30> */
[----:B------:R-:W-:Y:S01]  /*7210*/  MUFU.EX2 R192, R192 ;  /* 0x000000c000c07308 */ /* 0x000fe20000000800 */
[----:B------:R-:W-:-:S02]  /*7220*/  WARPGROUP.DEPBAR.LE gsb0, 0x0 ;  /* 0x00008000000079c5 */ /* 0x000fc40000010000 */
[----:B0-----:R-:W-:-:S05]  /*7230*/  F2FP.BF16.F32.PACK_AB R153, R163, R162 ;  /* 0x000000a2a399723e */ /* 0x001fca00000010ff */
[----:B------:R-:W0:Y:S01]  /*7240*/  MUFU.EX2 R193, R193 ;  /* 0x000000c100c17308 */ /* 0x000e220000000800 */
[----:B-1----:R-:W-:Y:S01]  /*7250*/  F2FP.BF16.F32.PACK_AB R155, R167, R166 ;  /* 0x000000a6a79b723e */ /* 0x002fe200000010ff */
[----:B------:R-:W-:Y:S01]  /*7260*/  FADD.FTZ R162, R162, R159 ;  /* 0x0000009fa2a27221 */ /* 0x000fe20000010000 */
[----:B--2---:R-:W-:Y:S01]  /*7270*/  F2FP.BF16.F32.PACK_AB R152, R161, R160 ;  /* 0x000000a0a198723e */ /* 0x004fe200000010ff */
        /* <DEDUP_REMOVED lines=14> */
[----:B------:R-:W2:Y:S01]  /*7360*/  MUFU.EX2 R197, R197 ;  /* 0x000000c500c57308 */ /* 0x000ea20000000800 */
        /* <DEDUP_REMOVED lines=52> */
[----:B0-----:R-:W-:Y:S01]  /*76b0*/  F2FP.BF16.F32.PACK_AB R152, R193, R192 ;  /* 0x000000c0c198723e */ /* 0x001fe200000010ff */
[----:B------:R-:W-:Y:S01]  /*76c0*/  FADD.FTZ R192, R192, R185 ;  /* 0x000000b9c0c07221 */ /* 0x000fe20000010000 */
[----:B------:R-:W-:Y:S01]  /*76d0*/  F2FP.BF16.F32.PACK_AB R153, R195, R194 ;  /* 0x000000c2c399723e */ /* 0x000fe200000010ff */
[----:B------:R-:W-:Y:S01]  /*76e0*/  FADD.FTZ R194, R194, R191 ;  /* 0x000000bfc2c27221 */ /* 0x000fe20000010000 */
[----:B-1----:R-:W-:Y:S01]  /*76f0*/  F2FP.BF16.F32.PACK_AB R154, R158, R196 ;  /* 0x000000c49e9a723e */ /* 0x002fe200000010ff */
        /* <DEDUP_REMOVED lines=12> */
.L_x_14863:
[----:B------:R-:W-:Y:S01]  /*77c0*/  UIADD3 UR4, UR4, 0x32460, URZ ;  /* 0x0003246004047890 */ /* 0x000fe2000fffe03f */
[C---:B------:R-:W-:Y:S01]  /*77d0*/  ISETP.GT.AND P1, PT, R203.reuse, R212, PT ;  /* 0x000000d4cb00720c */ /* 0x040fe20003f24270 */
[----:B------:R-:W-:Y:S02]  /*77e0*/  VIADD R203, R203, 0xffffffff ;  /* 0xffffffffcbcb7836 */ /* 0x000fe40000000000 */
[----:B------:R-:W-:Y:S01]  /*77f0*/  UPRMT UR4, UR54, 0x654, UR4 ;  /* 0x0000065436047896 */ /* 0x000fe20008000004 */
[----:B------:R-:W-:Y:S02]  /*7800*/  IMAD.MOV.U32 R202, RZ, RZ, R189 ;  /* 0x000000ffffca7224 */ /* 0x000fe400078e00bd */
[----:B------:R-:W-:-:S06]  /*7810*/  IMAD.MOV.U32 R21, RZ, RZ, R206 ;  /* 0x000000ffff157224 */ /* 0x000fcc00078e00ce */
[----:B------:R-:W-:Y:S01]  /*7820*/  SYNCS.ARRIVE.TRANS64.RED.A1T0 RZ, [UR4], RZ ;  /* 0x000000ffffff79a7 */ /* 0x000fe20008100404 */
[----:B------:R-:W-:Y:S05]  /*7830*/  @P1 BRA `(.L_x_14864) ;  /* 0xffffffcc00c81947 */ /* 0x000fea000383ffff */
.L_x_14853:
[----:B------:R-:W-:-:S13]  /*7840*/  ISETP.GE.AND P1, PT, R203, RZ, PT ;  /* 0x000000ffcb00720c */ /* 0x000fda0003f26270 */
[----:B------:R-:W-:Y:S05]  /*7850*/  @!P1 BRA `(.L_x_14865) ;  /* 0x00000028005c9947 */ /* 0x000fea0003800000 */
[----:B------:R-:W-:Y:S01]  /*7860*/  MOV R201, R189 ;  /* 0x000000bd00c97202 */ /* 0x000fe20000000f00 */
[----:B------:R-:W-:-:S07]  /*7870*/  IMAD.MOV.U32 R21, RZ, RZ, R206 ;  /* 0x000000ffff157224 */ /* 0x000fce00078e00ce */
.L_x_14876:
[----:B------:R-:W-:-:S04]  /*7880*/  UIADD3 UR38, UR38, 0x1, URZ ;  /* 0x0000000126267890 */ /* 0x000fc8000fffe03f */
[----:B------:R-:W-:-:S04]  /*7890*/  UISETP.NE.AND UP0, UPT, UR38, 0x2, UPT ;  /* 0x000000022600788c */ /* 0x000fc8000bf05270 */
[----:B------:R-:W-:Y:S02]  /*78a0*/  USEL UR4, URZ, 0x1, UP0 ;  /* 0x000000013f047887 */ /* 0x000fe40008000000 */
[----:B------:R-:W-:Y:S02]  /*78b0*/  USEL UR38, UR38, URZ, UP0 ;  /* 0x0000003f26267287 */ /* 0x000fe40008000000 */
[----:B------:R-:W-:Y:S01]  /*78c0*/  ULOP3.LUT UR39, UR39, UR4, URZ, 0x3c, !UPT ;  /* 0x0000000427277292 */ /* 0x000fe2000f8e3c3f */
[----:B------:R-:W-:Y:S11]  /*78d0*/  @!P0 BRA `(.L_x_14866) ;  /* 0x0000000000048947 */ /* 0x000ff60003800000 */
[----:B------:R-:W-:Y:S01]  /*78e0*/  BPT.TRAP 0x1 ;  /* 0x000000040000795c */ /* 0x000fe20000300000 */
.L_x_14866:
        /* <DEDUP_REMOVED lines=9> */
.L_x_14867:
[----:B-1----:R-:W-:Y:S05]  /*7980*/  @P1 BRA `(.L_x_14868) ;  /* 0x0000000000081947 */ /* 0x002fea0003800000 */
[----:B------:R-:W1:Y:S02]  /*7990*/  SYNCS.PHASECHK.TRANS64.TRYWAIT P1, [UR4+0x32430], R0 ;  /* 0x03243000ff0075a7 */ /* 0x000e640008020144 */
[----:B-1----:R-:W-:Y:S05]  /*79a0*/  @!P1 BRA `(.L_x_14869) ;  /* 0x000000c400e09947 */ /* 0x002fea0003800000 */
.L_x_14868:
        /* <DEDUP_REMOVED lines=32> */
.L_x_14870:
[----:B------:R1:W2:Y:S01]  /*7bb0*/  SYNCS.PHASECHK.TRANS64.TRYWAIT P1, [UR4+0x32450], R0 ;  /* 0x03245000ff0075a7 */ /* 0x0002a20008020144 */
[----:B------:R-:W-:Y:S05]  /*7bc0*/  @!P0 BRA `(.L_x_14871) ;  /* 0x0000000000048947 */ /* 0x000fea0003800000 */
[----:B------:R-:W-:Y:S01]  /*7bd0*/  BPT.TRAP 0x1 ;  /* 0x000000040000795c */ /* 0x000fe20000300000 */
.L_x_14871:
[----:B--2---:R-:W-:Y:S05]  /*7be0*/  @P1 BRA `(.L_x_14872) ;  /* 0x0000000000081947 */ /* 0x004fea0003800000 */
[----:B------:R-:W2:Y:S02]  /*7bf0*/  SYNCS.PHASECHK.TRANS64.TRYWAIT P1, [UR4+0x32450], R0 ;  /* 0x03245000ff0075a7 */ /* 0x000ea40008020144 */
[----:B--2---:R-:W-:Y:S05]  /*7c00*/  @!P1 BRA `(.L_x_14873) ;  /* 0x000000c400609947 */ /* 0x004fea0003800000 */
.L_x_14872:
        /* <DEDUP_REMOVED lines=30> */
[----:B---3--:R-:W-:-:S04]  /*7df0*/  SHF.R.U32.HI R212, RZ, 0x7, R202 ;  /* 0x00000007ffd47819 */ /* 0x008fc800000116ca */
        /* <DEDUP_REMOVED lines=70> */
.L_x_14874:
        /* <DEDUP_REMOVED lines=28> */
[----:B-1----:R-:W-:Y:S01]  /*8420*/  FMNMX.FTZ R186, R152, R21, !PT ;  /* 0x0000001598ba7209 */ /* 0x002fe20007810000 */
[----:B------:R-:W-:Y:S01]  /*8430*/  FMUL.FTZ R161, R164, UR5 ;  /* 0x00000005a4a17c20 */ /* 0x000fe20008410000 */
[----:B------:R-:W-:Y:S01]  /*8440*/  FMUL.FTZ R174, R178, UR5 ;  /* 0x00000005b2ae7c20 */ /* 0x000fe20008410000 */
[----:B------:R-:W-:Y:S01]  /*8450*/  FMUL.FTZ R178, R184, UR5 ;  /* 0x00000005b8b27c20 */ /* 0x000fe20008410000 */
[----:B------:R-:W1:Y:S01]  /*8460*/  MUFU.TANH R157, R157 ;  /* 0x0000009d009d7308 */ /* 0x000e620000002400 */
[----:B------:R-:W-:Y:S01]  /*8470*/  FMUL.FTZ R184, R187, UR5 ;  /* 0x00000005bbb87c20 */ /* 0x000fe20008410000 */
[----:B------:R-:W-:Y:S01]  /*8480*/  FMUL.FTZ R155, R155, UR5 ;  /* 0x000000059b9b7c20 */ /* 0x000fe20008410000 */
[----:B--2---:R-:W-:Y:S01]  /*8490*/  FMNMX.FTZ R187, R153, R186, !PT ;  /* 0x000000ba99bb7209 */ /* 0x004fe20007810000 */
        /* <DEDUP_REMOVED lines=15> */
[----:B------:R-:W-:Y:S01]  /*8590*/  UPRMT UR10, UR6, 0x654, UR10 ;  /* 0x00000654060a7896 */ /* 0x000fe2000800000a */
[----:B------:R-:W-:Y:S01]  /*85a0*/  UMOV UR11, 0x40000040 ;  /* 0x40000040000b7882 */ /* 0x000fe20000000000 */
[----:B------:R-:W-:-:S03]  /*85b0*/  UMOV UR15, 0x40000040 ;  /* 0x40000040000f7882 */ /* 0x000fc60000000000 */
[----:B------:R-:W1:Y:S01]  /*85c0*/  MUFU.TANH R154, R154 ;  /* 0x0000009a009a7308 */ /* 0x000e620000002400 */
[----:B--2---:R-:W-:-:S03]  /*85d0*/  FMNMX.FTZ R207, R156, R207, !PT ;  /* 0x000000cf9ccf7209 */ /* 0x004fc60007810000 */
[----:B------:R-:W-:Y:S01]  /*85e0*/  SYNCS.ARRIVE.TRANS64.RED.A1T0 RZ, [UR10], RZ ;  /* 0x000000ffffff79a7 */ /* 0x000fe2000810040a */
[----:B------:R-:W-:-:S03]  /*85f0*/  UIMAD UR10, UR38, 0xc00, UR7 ;  /* 0x00000c00260a78a4 */ /* 0x000fc6000f8e0207 */
[----:B------:R-:W2:Y:S01]  /*8600*/  MUFU.TANH R161, R161 ;  /* 0x000000a100a17308 */ /* 0x000ea20000002400 */
[----:B---3--:R-:W-:Y:S01]  /*8610*/  FMNMX.FTZ R186, R158, R207, !PT ;  /* 0x000000cf9eba7209 */ /* 0x008fe20007810000 */
[----:B------:R-:W-:Y:S01]  /*8620*/  FMUL.FTZ R207, R191, UR5 ;  /* 0x00000005bfcf7c20 */ /* 0x000fe20008410000 */
[----:B------:R-:W-:-:S05]  /*8630*/  UIADD3 UR14, UR10, 0x80, URZ ;  /* 0x000000800a0e7890 */ /* 0x000fca000fffe03f */
        /* <DEDUP_REMOVED lines=72> */
[----:B------:R-:W-:-:S05]  /*8ac0*/  ULDC UR5, c[0x0][0xa80] ;  /* 0x0002a00000057ab9 */ /* 0x000fca0000000800 */
[----:B------:R-:W2:Y:S01]  /*8ad0*/  MUFU.TANH R193, R193 ;  /* 0x000000c100c17308 */ /* 0x000ea20000002400 */
[----:B---3--:R-:W-:-:S07]  /*8ae0*/  FMNMX.FTZ R208, R192, R195, !PT ;  /* 0x000000c3c0d07209 */ /* 0x008fce0007810000 */
[----:B------:R-:W3:Y:S01]  /*8af0*/  MUFU.TANH R184, R184 ;  /* 0x000000b800b87308 */ /* 0x000ee20000002400 */
[----:B-1----:R-:W-:-:S07]  /*8b00*/  FMNMX.FTZ R189, R182, R189, !PT ;  /* 0x000000bdb6bd7209 */ /* 0x002fce0007810000 */
[----:B------:R-:W1:Y:S01]  /*8b10*/  MUFU.TANH R190, R190 ;  /* 0x000000be00be7308 */ /* 0x000e620000002400 */
[----:B--2---:R-:W-:-:S05]  /*8b20*/  FMNMX.FTZ R208, R193, R208, !PT ;  /* 0x000000d0c1d07209 */ /* 0x004fca0007810000 */
[----:B------:R-:W2:Y:S02]  /*8b30*/  SHFL.BFLY PT, R197, R208, 0x2, 0x1f ;  /* 0x0c401f00d0c57f89 */ /* 0x000ea400000e0000 */
[----:B------:R-:W4:Y:S01]  /*8b40*/  MUFU.TANH R207, R207 ;  /* 0x000000cf00cf7308 */ /* 0x000f220000002400 */
[----:B---3--:R-:W-:-:S07]  /*8b50*/  FMNMX.FTZ R189, R184, R189, !PT ;  /* 0x000000bdb8bd7209 */ /* 0x008fce0007810000 */
[----:B------:R-:W3:Y:S01]  /*8b60*/  MUFU.TANH R191, R191 ;  /* 0x000000bf00bf7308 */ /* 0x000ee20000002400 */
[----:B-1----:R-:W-:-:S07]  /*8b70*/  FMNMX.FTZ R198, R190, R189, !PT ;  /* 0x000000bdbec67209 */ /* 0x002fce0007810000 */
[----:B------:R-:W1:Y:S01]  /*8b80*/  MUFU.TANH R194, R194 ;  /* 0x000000c200c27308 */ /* 0x000e620000002400 */
[----:B----4-:R-:W-:-:S07]  /*8b90*/  FMNMX.FTZ R198, R207, R198, !PT ;  /* 0x000000c6cfc67209 */ /* 0x010fce0007810000 */
[----:B------:R2:W4:Y:S01]  /*8ba0*/  MUFU.TANH R195, R206 ;  /* 0x000000ce00c37308 */ /* 0x0005220000002400 */
[----:B---3--:R-:W-:-:S07]  /*8bb0*/  FMNMX.FTZ R189, R191, R198, !PT ;  /* 0x000000c6bfbd7209 */ /* 0x008fce0007810000 */
[----:B------:R-:W3:Y:S01]  /*8bc0*/  MUFU.TANH R196, R196 ;  /* 0x000000c400c47308 */ /* 0x000ee20000002400 */
[----:B-1----:R-:W-:Y:S02]  /*8bd0*/  FMNMX.FTZ R198, R194, R189, !PT ;  /* 0x000000bdc2c67209 */ /* 0x002fe40007810000 */
[----:B--2---:R-:W-:-:S05]  /*8be0*/  FMNMX.FTZ R206, R208, R197, !PT ;  /* 0x000000c5d0ce7209 */ /* 0x004fca0007810000 */
[----:B------:R-:W1:Y:S01]  /*8bf0*/  SHFL.BFLY PT, R197, R206, 0x1, 0x1f ;  /* 0x0c201f00cec57f89 */ /* 0x000e6200000e0000 */
[----:B----4-:R-:W-:-:S04]  /*8c00*/  FMNMX.FTZ R189, R195, R198, !PT ;  /* 0x000000c6c3bd7209 */ /* 0x010fc80007810000 */
[----:B---3--:R-:W-:-:S05]  /*8c10*/  FMNMX.FTZ R189, R196, R189, !PT ;  /* 0x000000bdc4bd7209 */ /* 0x008fca0007810000 */
[----:B------:R-:W2:Y:S01]  /*8c20*/  SHFL.BFLY PT, R198, R189, 0x2, 0x1f ;  /* 0x0c401f00bdc67f89 */ /* 0x000ea200000e0000 */
[----:B-1----:R-:W-:-:S05]  /*8c30*/  FMNMX.FTZ R206, R206, R197, !PT ;  /* 0x000000c5cece7209 */ /* 0x002fca0007810000 */
[----:B------:R-:W-:-:S04]  /*8c40*/  FADD.FTZ R199, -R206, R21 ;  /* 0x00000015cec77221 */ /* 0x000fc80000010100 */
[----:B------:R-:W-:Y:S01]  /*8c50*/  FMUL.FTZ R199, R199, UR5 ;  /* 0x00000005c7c77c20 */ /* 0x000fe20008410000 */
[----:B--2---:R-:W-:Y:S01]  /*8c60*/  FMNMX.FTZ R189, R189, R198, !PT ;  /* 0x000000c6bdbd7209 */ /* 0x004fe20007810000 */
[----:B------:R-:W-:-:S04]  /*8c70*/  FMUL.FTZ R198, R206, UR5 ;  /* 0x00000005cec67c20 */ /* 0x000fc80008410000 */
[----:B------:R-:W1:Y:S01]  /*8c80*/  MUFU.EX2 R199, R199 ;  /* 0x000000c700c77308 */ /* 0x000e620000000800 */
[----:B------:R-:W2:Y:S01]  /*8c90*/  SHFL.BFLY PT, R197, R189, 0x1, 0x1f ;  /* 0x0c201f00bdc57f89 */ /* 0x000ea200000e0000 */
        /* <DEDUP_REMOVED lines=13> */
[-C--:B-1----:R-:W-:Y:S01]  /*8d70*/  FMUL.FTZ R24, R24, R199.reuse ;  /* 0x000000c718187220 */ /* 0x082fe20000410000 */
        /* <DEDUP_REMOVED lines=9> */
[----:B--2---:R-:W-:Y:S01]  /*8e10*/  FMNMX.FTZ R189, R189, R197, !PT ;  /* 0x000000c5bdbd7209 */ /* 0x004fe20007810000 */
        /* <DEDUP_REMOVED lines=11> */
[-C--:B------:R-:W-:Y:S01]  /*8ed0*/  FMUL.FTZ R49, R49, R199.reuse ;  /* 0x000000c731317220 */ /* 0x080fe20000410000 */
[-C--:B------:R-:W-:Y:S01]  /*8ee0*/  FMUL.FTZ R52, R52, R199.reuse ;  /* 0x000000c734347220 */ /* 0x080fe20000410000 */
[-C--:B------:R-:W-:Y:S01]  /*8ef0*/  FMUL.FTZ R53, R53, R199.reuse ;  /* 0x000000c735357220 */ /* 0x080fe20000410000 */
[----:B------:R2:W3:Y:S01]  /*8f00*/  MUFU.EX2 R210, R152 ;  /* 0x0000009800d27308 */ /* 0x0004e20000000800 */
[--C-:B-1----:R-:W-:Y:S01]  /*8f10*/  FFMA.FTZ R202, R204, UR5, -R209.reuse ;  /* 0x00000005ccca7c23 */ /* 0x102fe200080108d1 */
[----:B------:R-:W-:Y:S01]  /*8f20*/  FFMA.FTZ R204, R205, UR5, -R209 ;  /* 0x00000005cdcc7c23 */ /* 0x000fe200080108d1 */
[-C--:B------:R-:W-:Y:S01]  /*8f30*/  FMUL.FTZ R56, R56, R199.reuse ;  /* 0x000000c738387220 */ /* 0x080fe20000410000 */
[-C--:B------:R-:W-:Y:S01]  /*8f40*/  FMUL.FTZ R57, R57, R199.reuse ;  /* 0x000000c739397220 */ /* 0x080fe20000410000 */
[-C--:B------:R-:W-:Y:S01]  /*8f50*/  FMUL.FTZ R60, R60, R199.reuse ;  /* 0x000000c73c3c7220 */ /* 0x080fe20000410000 */
[-C--:B------:R-:W-:Y:S01]  /*8f60*/  FMUL.FTZ R61, R61, R199.reuse ;  /* 0x000000c73d3d7220 */ /* 0x080fe20000410000 */
[----:B------:R-:W-:Y:S01]  /*8f70*/  FMUL.FTZ R64, R64, R199 ;  /* 0x000000c740407220 */ /* 0x000fe20000410000 */
[----:B------:R-:W-:Y:S01]  /*8f80*/  MUFU.EX2 R211, R211 ;  /* 0x000000d300d37308 */ /* 0x000fe20000000800 */
[----:B--2---:R-:W-:-:S02]  /*8f90*/  VIADD R152, R212, 0x8 ;  /* 0x00000008d4987836 */ /* 0x004fc40000000000 */
        /* <DEDUP_REMOVED lines=115> */
[----:B--2---:R-:W-:Y:S01]  /*96d0*/  F2FP.BF16.F32.PACK_AB R153, R201, R211 ;  /* 0x000000d3c999723e */ /* 0x004fe200000010ff */
        /* <DEDUP_REMOVED lines=42> */
[----:B------:R-:W3:Y:S01]  /*9980*/  MUFU.EX2 R160, R160 ;  /* 0x000000a000a07308 */ /* 0x000ee20000000800 */
[----:B------:R-:W-:Y:S02]  /*9990*/  FADD.FTZ R201, R201, R210 ;  /* 0x000000d2c9c97221 */ /* 0x000fe40000010000 */
[----:B------:R-:W-:Y:S02]  /*99a0*/  FADD.FTZ R4, R197, R4 ;  /* 0x00000004c5047221 */ /* 0x000fe40000010000 */
[----:B------:R-:W-:Y:S02]  /*99b0*/  FADD.FTZ R201, R202, R201 ;  /* 0x000000c9cac97221 */ /* 0x000fe40000010000 */
[----:B------:R-:W-:Y:S01]  /*99c0*/  FADD.FTZ R157, R157, R4 ;  /* 0x000000049d9d7221 */ /* 0x000fe20000010000 */
[----:B------:R-:W-:Y:S01]  /*99d0*/  MUFU.EX2 R165, R165 ;  /* 0x000000a500a57308 */ /* 0x000fe20000000800 */
[----:B------:R-:W-:-:S02]  /*99e0*/  FADD.FTZ R204, R204, R201 ;  /* 0x000000c9cccc7221 */ /* 0x000fc40000010000 */
[----:B-1----:R-:W-:-:S05]  /*99f0*/  FADD.FTZ R157, R156, R157 ;  /* 0x0000009d9c9d7221 */ /* 0x002fca0000010000 */
        /* <DEDUP_REMOVED lines=86> */
[----:B------:R-:W-:Y:S01]  /*9f60*/  FADD.FTZ R183, R184, R183 ;  /* 0x000000b7b8b77221 */ /* 0x000fe20000010000 */
[----:B------:R-:W-:Y:S02]  /*9f70*/  WARPGROUP.DEPBAR.LE gsb0, 0x0 ;  /* 0x00008000000079c5 */ /* 0x000fe40000010000 */
[C---:B------:R-:W-:Y:S01]  /*9f80*/  F2FP.BF16.F32.PACK_AB R152, R180.reuse, R178 ;  /* 0x000000b2b498723e */ /* 0x040fe200000010ff */
[----:B------:R-:W-:Y:S01]  /*9f90*/  FADD.FTZ R180, R180, R179 ;  /* 0x000000b3b4b47221 */ /* 0x000fe20000010000 */
[----:B------:R-:W-:Y:S02]  /*9fa0*/  F2FP.BF16.F32.PACK_AB R153, R184, R182 ;  /* 0x000000b6b899723e */ /* 0x000fe400000010ff */
[----:B------:R-:W-:Y:S01]  /*9fb0*/  F2FP.BF16.F32.PACK_AB R154, R187, R185 ;  /* 0x000000b9bb9a723e */ /* 0x000fe200000010ff */
[----:B------:R-:W-:Y:S01]  /*9fc0*/  FADD.FTZ R180, R185, R180 ;  /* 0x000000b4b9b47221 */ /* 0x000fe20000010000 */
[----:B------:R-:W-:Y:S01]  /*9fd0*/  F2FP.BF16.F32.PACK_AB R155, R205, R190 ;  /* 0x000000becd9b723e */ /* 0x000fe200000010ff */
[----:B------:R-:W-:-:S02]  /*9fe0*/  FADD.FTZ R190, R190, R183 ;  /* 0x000000b7bebe7221 */ /* 0x000fc40000010000 */
[----:B------:R-:W-:Y:S01]  /*9ff0*/  FADD.FTZ R187, R187, R180 ;  /* 0x000000b4bbbb7221 */ /* 0x000fe20000010000 */
[----:B------:R-:W-:Y:S01]  /*a000*/  WARPGROUP.ARRIVE ;  /* 0x00000000000079c5 */ /* 0x000fe20000000000 */
[----:B------:R-:W-:Y:S02]  /*a010*/  FADD.FTZ R190, R205, R190 ;  /* 0x000000becdbe7221 */ /* 0x000fe40000010000 */
[----:B------:R-:W-:-:S08]  /*a020*/  FADD.FTZ R187, R186, R187 ;  /* 0x000000bbbabb7221 */ /* 0x000fd00000010000 */
        /* <DEDUP_REMOVED lines=18> */
.L_x_14875:
[----:B------:R-:W-:Y:S01]  /*a150*/  UIADD3 UR4, UR4, 0x32460, URZ ;  /* 0x0003246004047890 */ /* 0x000fe2000fffe03f */
[C---:B------:R-:W-:Y:S01]  /*a160*/  ISETP.GT.AND P1, PT, R203.reuse, RZ, PT ;  /* 0x000000ffcb00720c */ /* 0x040fe20003f24270 */
[----:B------:R-:W-:Y:S02]  /*a170*/  VIADD R203, R203, 0xffffffff ;  /* 0xffffffffcbcb7836 */ /* 0x000fe40000000000 */
[----:B------:R-:W-:Y:S01]  /*a180*/  UPRMT UR4, UR6, 0x654, UR4 ;  /* 0x0000065406047896 */ /* 0x000fe20008000004 */
[----:B------:R-:W-:Y:S02]  /*a190*/  IMAD.MOV.U32 R201, RZ, RZ, R189 ;  /* 0x000000ffffc97224 */ /* 0x000fe400078e00bd */
[----:B------:R-:W-:-:S06]  /*a1a0*/  IMAD.MOV.U32 R21, RZ, RZ, R206 ;  /* 0x000000ffff157224 */ /* 0x000fcc00078e00ce */
[----:B------:R-:W-:Y:S01]  /*a1b0*/  SYNCS.ARRIVE.TRANS64.RED.A1T0 RZ, [UR4], RZ ;  /* 0x000000ffffff79a7 */ /* 0x000fe20008100404 */
[----:B------:R-:W-:Y:S05]  /*a1c0*/  @P1 BRA `(.L_x_14876) ;  /* 0xffffffd400ac1947 */ /* 0x000fea000383ffff */
.L_x_14865:
[----:B------:R-:W0:Y:S01]  /*a1d0*/  SHFL.BFLY PT, R3, R4, 0x2, 0x1f ;  /* 0x0c401f0004037f89 */ /* 0x000e2200000e0000 */
[----:B------:R-:W-:Y:S01]  /*a1e0*/  MOV R8, RZ ;  /* 0x000000ff00087202 */ /* 0x000fe20000000f00 */
[----:B------:R-:W-:Y:S01]  /*a1f0*/  UIADD3 UR38, UR38, 0x1, URZ ;  /* 0x0000000126267890 */ /* 0x000fe2000fffe03f */
[----:B------:R-:W-:Y:S01]  /*a200*/  IMAD.U32 R11, RZ, RZ, UR5 ;  /* 0x00000005ff0b7e24 */ /* 0x000fe2000f8e00ff */
[----:B------:R-:W1:Y:S01]  /*a210*/  SHFL.BFLY PT, R2, R5, 0x2, 0x1f ;  /* 0x0c401f0005027f89 */ /* 0x000e6200000e0000 */
[----:B------:R2:W-:Y:S06]  /*a220*/  BAR.ARV R0, 0x100 ;  /* 0x000400000000751d */ /* 0x0005ec0000002000 */
[----:B------:R-:W-:-:S02]  /*a230*/  UISETP.NE.AND UP0, UPT, UR38, 0x2, UPT ;  /* 0x000000022600788c */ /* 0x000fc4000bf05270 */
[----:B------:R-:W-:Y:S06]  /*a240*/  BAR.ARV 0x8, 0x180 ;  /* 0x0206000000007b1d */ /* 0x000fec0000002000 */
[----:B--2---:R-:W-:Y:S01]  /*a250*/  IMAD.MOV.U32 R0, RZ, RZ, RZ ;  /* 0x000000ffff007224 */ /* 0x004fe200078e00ff */
[----:B------:R-:W-:Y:S01]  /*a260*/  USEL UR4, URZ, 0x1, UP0 ;  /* 0x000000013f047887 */ /* 0x000fe20008000000 */
[----:B0-----:R-:W-:Y:S01]  /*a270*/  FADD.FTZ R3, R3, R4 ;  /* 0x0000000403037221 */ /* 0x001fe20000010000 */
[----:B------:R-:W-:Y:S01]  /*a280*/  PLOP3.LUT P0, PT, PT, PT, PT, 0x8, 0x0 ;  /* 0x000000000000781c */ /* 0x000fe20003f0e170 */
[----:B------:R-:W-:Y:S01]  /*a290*/  VIADD R225, R225, 0x1 ;  /* 0x00000001e1e17836 */ /* 0x000fe20000000000 */
[----:B------:R-:W-:Y:S01]  /*a2a0*/  USEL UR38, UR38, URZ, UP0 ;  /* 0x0000003f26267287 */ /* 0x000fe20008000000 */
[----:B-1----:R-:W-:Y:S01]  /*a2b0*/  FADD.FTZ R2, R2, R5 ;  /* 0x0000000502027221 */ /* 0x002fe20000010000 */
[----:B------:R-:W0:Y:S01]  /*a2c0*/  SHFL.BFLY PT, R6, R3, 0x1, 0x1f ;  /* 0x0c201f0003067f89 */ /* 0x000e2200000e0000 */
[----:B------:R-:W-:Y:S01]  /*a2d0*/  IMAD.U32 R5, RZ, RZ, UR5 ;  /* 0x00000005ff057e24 */ /* 0x000fe2000f8e00ff */
[----:B------:R-:W-:-:S02]  /*a2e0*/  ULOP3.LUT UR39, UR39, UR4, URZ, 0x3c, !UPT ;  /* 0x0000000427277292 */ /* 0x000fc4000f8e3c3f */
[----:B------:R-:W1:Y:S01]  /*a2f0*/  SHFL.BFLY PT, R7, R2, 0x1, 0x1f ;  /* 0x0c201f0002077f89 */ /* 0x000e6200000e0000 */
[----:B0-----:R-:W-:Y:S01]  /*a300*/  FADD.FTZ R6, R3, R6 ;  /* 0x0000000603067221 */ /* 0x001fe20000010000 */
[----:B------:R-:W-:Y:S02]  /*a310*/  IMAD.MOV.U32 R3, RZ, RZ, -0x800000 ;  /* 0xff800000ff037424 */ /* 0x000fe400078e00ff */
[----:B-1----:R-:W-:Y:S02]  /*a320*/  FADD.FTZ R7, R2, R7 ;  /* 0x0000000702077221 */ /* 0x002fe40000010000 */
[----:B------:R-:W-:Y:S01]  /*a330*/  FSETP.NE.FTZ.AND P1, PT, R6, RZ, PT ;  /* 0x000000ff0600720b */ /* 0x000fe20003f35000 */
[----:B------:R-:W-:Y:S02]  /*a340*/  IMAD.MOV.U32 R2, RZ, RZ, -0x800000 ;  /* 0xff800000ff027424 */ /* 0x000fe400078e00ff */
[----:B------:R-:W-:-:S10]  /*a350*/  FSETP.NE.FTZ.AND P2, PT, R7, RZ, PT ;  /* 0x000000ff0700720b */ /* 0x000fd40003f55000 */
[----:B------:R-:W0:Y:S01]  /*a360*/  @P1 MUFU.RCP R8, R6 ;  /* 0x0000000600081308 */ /* 0x000e220000001000 */
[----:B------:R-:W-:Y:S02]  /*a370*/  @P1 FMUL.FTZ R5, R5, 0.69314718246459960938 ;  /* 0x3f31721805051820 */ /* 0x000fe40000410000 */
[----:B------:R-:W-:-:S05]  /*a380*/  @P2 FMUL.FTZ R11, R11, 0.69314718246459960938 ;  /* 0x3f3172180b0b2820 */ /* 0x000fca0000410000 */
[----:B------:R-:W-:Y:S08]  /*a390*/  @P2 MUFU.RCP R0, R7 ;  /* 0x0000000700002308 */ /* 0x000ff00000001000 */
        /* <DEDUP_REMOVED lines=134> */
.L_x_14839:
[----:B------:R-:W0:Y:S08]  /*ac00*/  S2UR UR4, SR_CgaCtaId ;  /* 0x00000000000479c3 */ /* 0x000e300000008800 */
[----:B------:R-:W-:Y:S06]  /*ac10*/  BAR.SYNC.DEFER_BLOCKING 0x5, 0x180 ;  /* 0x0146000000007b1d */ /* 0x000fec0000010000 */
[----:B------:R-:W-:Y:S01]  /*ac20*/  UMOV UR7, 0x400 ;  /* 0x0000040000077882 */ /* 0x000fe20000000000 */
[----:B------:R-:W-:Y:S01]  /*ac30*/  BSSY B0, `(.L_x_14877) ;  /* 0x00002eb000007945 */ /* 0x000fe20003800000 */
[----:B0-----:R-:W-:-:S09]  /*ac40*/  ULEA UR7, UR4, UR7, 0x18 ;  /* 0x0000000704077291 */ /* 0x001fd2000f8ec03f */
[----:B------:R-:W0:Y:S02]  /*ac50*/  LDS.128 R4, [UR7+0x324d0] ;  /* 0x0324d007ff047984 */ /* 0x000e240008000c00 */
[----:B0-----:R-:W-:Y:S02]  /*ac60*/  R2UR UR5, R5 ;  /* 0x00000000050572ca */ /* 0x001fe400000e0000 */
        /* <DEDUP_REMOVED lines=18> */
[----:B------:R-:W-:Y:S02]  /*ad90*/  F2FP.BF16.F32.PACK_AB R35, R161, R35 ;  /* 0x00000023a123723e */ /* 0x000fe400000010ff */
        /* <DEDUP_REMOVED lines=20> */
[C---:B------:R-:W-:Y:S01]  /*aee0*/  IADD3 R179, P1, R94.reuse, 0x8000, RZ ;  /* 0x000080005eb37810 */ /* 0x040fe20007f3e0ff */
[--C-:B------:R-:W-:Y:S01]  /*aef0*/  IMAD.X R21, RZ, RZ, R95.reuse, P6 ;  /* 0x000000ffff157224 */ /* 0x100fe200030e065f */
[----:B------:R-:W-:Y:S01]  /*af00*/  LOP3.LUT R14, R167, 0x380, RZ, 0xc0, !PT ;  /* 0x00000380a70e7812 */ /* 0x000fe200078ec0ff */
[--C-:B------:R-:W-:Y:S01]  /*af10*/  IMAD.X R23, RZ, RZ, R95.reuse, P5 ;  /* 0x000000ffff177224 */ /* 0x100fe200028e065f */
[----:B------:R-:W-:Y:S01]  /*af20*/  IADD3 R177, P2, R94, 0x4060, RZ ;  /* 0x000040605eb17810 */ /* 0x000fe20007f5e0ff */
[----:B------:R-:W-:Y:S01]  /*af30*/  IMAD.X R39, RZ, RZ, R95, P1 ;  /* 0x000000ffff277224 */ /* 0x000fe200008e065f */
[----:B------:R-:W-:Y:S02]  /*af40*/  LOP3.LUT R16, R169, 0x380, RZ, 0xc0, !PT ;  /* 0x00000380a9107812 */ /* 0x000fe400078ec0ff */
[----:B------:R-:W-:-:S02]  /*af50*/  LOP3.LUT R18, R171, 0x380, RZ, 0xc0, !PT ;  /* 0x00000380ab127812 */ /* 0x000fc400078ec0ff */
[----:B------:R-:W-:Y:S02]  /*af60*/  SHF.R.U64 R5, R5, 0x3, RZ ;  /* 0x0000000305057819 */ /* 0x000fe400000012ff */
[----:B------:R-:W-:Y:S02]  /*af70*/  SHF.R.U64 R12, R12, 0x3, RZ ;  /* 0x000000030c0c7819 */ /* 0x000fe400000012ff */
        /* <DEDUP_REMOVED lines=18> */
[----:B------:R-:W-:Y:S01]  /*b0a0*/  LOP3.LUT R30, R177, 0x380, RZ, 0xc0, !PT ;  /* 0x00000380b11e7812 */ /* 0x000fe200078ec0ff */
[----:B------:R-:W-:Y:S01]  /*b0b0*/  IMAD.X R11, RZ, RZ, R95, P1 ;  /* 0x000000ffff0b7224 */ /* 0x000fe200008e065f */
[----:B------:R-:W-:Y:S02]  /*b0c0*/  LOP3.LUT R94, R5, R94, RZ, 0x3c, !PT ;  /* 0x0000005e055e7212 */ /* 0x000fe400078e3cff */
[----:B------:R-:W-:Y:S02]  /*b0d0*/  LOP3.LUT R12, R12, R165, RZ, 0x3c, !PT ;  /* 0x000000a50c0c7212 */ /* 0x000fe400078e3cff */
[----:B------:R-:W-:Y:S02]  /*b0e0*/  LOP3.LUT R38, R179, 0x380, RZ, 0xc0, !PT ;  /* 0x00000380b3267812 */ /* 0x000fe400078ec0ff */
[----:B------:R-:W-:Y:S02]  /*b0f0*/  LOP3.LUT R14, R14, R167, RZ, 0x3c, !PT ;  /* 0x000000a70e0e7212 */ /* 0x000fe400078e3cff */
[----:B------:R-:W-:-:S02]  /*b100*/  SHF.R.U64 R20, R20, 0x3, RZ ;  /* 0x0000000314147819 */ /* 0x000fc400000012ff */
[----:B------:R-:W-:Y:S02]  /*b110*/  LOP3.LUT R165, R46, 0x380, RZ, 0xc0, !PT ;  /* 0x000003802ea57812 */ /* 0x000fe400078ec0ff */
[----:B------:R-:W-:Y:S02]  /*b120*/  LOP3.LUT R16, R16, R169, RZ, 0x3c, !PT ;  /* 0x000000a910107212 */ /* 0x000fe400078e3cff */
[----:B------:R-:W-:Y:S02]  /*b130*/  SHF.R.U64 R22, R22, 0x3, RZ ;  /* 0x0000000316167819 */ /* 0x000fe400000012ff */
[----:B------:R-:W-:Y:S02]  /*b140*/  LOP3.LUT R167, R54, 0x380, RZ, 0xc0, !PT ;  /* 0x0000038036a77812 */ /* 0x000fe400078ec0ff */
[----:B------:R-:W-:Y:S02]  /*b150*/  LOP3.LUT R18, R18, R171, RZ, 0x3c, !PT ;  /* 0x000000ab12127212 */ /* 0x000fe400078e3cff */
[----:B------:R-:W-:-:S02]  /*b160*/  SHF.R.U64 R30, R30, 0x3, RZ ;  /* 0x000000031e1e7819 */ /* 0x000fc400000012ff */
[----:B------:R-:W-:Y:S02]  /*b170*/  LOP3.LUT R169, R62, 0x380, RZ, 0xc0, !PT ;  /* 0x000003803ea97812 */ /* 0x000fe400078ec0ff */
[----:B------:R-:W-:Y:S02]  /*b180*/  SHF.R.U64 R38, R38, 0x3, RZ ;  /* 0x0000000326267819 */ /* 0x000fe400000012ff */
[----:B------:R-:W-:Y:S02]  /*b190*/  LOP3.LUT R171, R70, 0x380, RZ, 0xc0, !PT ;  /* 0x0000038046ab7812 */ /* 0x000fe400078ec0ff */
[----:B------:R-:W-:Y:S02]  /*b1a0*/  MOV R94, R94 ;  /* 0x0000005e005e7202 */ /* 0x000fe40000000f00 */
[----:B------:R-:W-:Y:S02]  /*b1b0*/  IADD3.X R5, RZ, R95, RZ, P2, !PT ;  /* 0x0000005fff057210 */ /* 0x000fe400017fe4ff */
[----:B------:R-:W-:Y:S01]  /*b1c0*/  LOP3.LUT R20, R20, R173, RZ, 0x3c, !PT ;  /* 0x000000ad14147212 */ /* 0x000fe200078e3cff */
[----:B------:R-:W-:Y:S01]  /*b1d0*/  STSM.16.M88.4 [R94], R24 ;  /* 0x000000185e007844 */ /* 0x000fe20000000200 */
[----:B------:R-:W-:-:S02]  /*b1e0*/  SHF.R.U64 R165, R165, 0x3, RZ ;  /* 0x00000003a5a57819 */ /* 0x000fc400000012ff */
[----:B------:R-:W-:Y:S02]  /*b1f0*/  LOP3.LUT R78, R4, 0x380, RZ, 0xc0, !PT ;  /* 0x00000380044e7812 */ /* 0x000fe400078ec0ff */
[----:B------:R-:W-:Y:S02]  /*b200*/  MOV R12, R12 ;  /* 0x0000000c000c7202 */ /* 0x000fe40000000f00 */
[----:B------:R-:W-:Y:S02]  /*b210*/  LOP3.LUT R22, R22, R175, RZ, 0x3c, !PT ;  /* 0x000000af16167212 */ /* 0x000fe400078e3cff */
[----:B------:R-:W-:Y:S01]  /*b220*/  SHF.R.U64 R167, R167, 0x3, RZ ;  /* 0x00000003a7a77819 */ /* 0x000fe200000012ff */
[----:B------:R-:W-:Y:S01]  /*b230*/  STSM.16.M88.4 [R12], R32 ;  /* 0x000000200c007844 */ /* 0x000fe20000000200 */
[----:B------:R-:W-:Y:S02]  /*b240*/  LOP3.LUT R95, R151, 0x380, RZ, 0xc0, !PT ;  /* 0x00000380975f7812 */ /* 0x000fe400078ec0ff */
[----:B------:R-:W-:-:S02]  /*b250*/  MOV R14, R14 ;  /* 0x0000000e000e7202 */ /* 0x000fc40000000f00 */
[----:B------:R-:W-:Y:S02]  /*b260*/  F2FP.BF16.F32.PACK_AB R56, R57, R56 ;  /* 0x000000383938723e */ /* 0x000fe400000010ff */
[----:B------:R-:W-:Y:S01]  /*b270*/  LOP3.LUT R30, R30, R177, RZ, 0x3c, !PT ;  /* 0x000000b11e1e7212 */ /* 0x000fe200078e3cff */
[----:B------:R-:W-:Y:S01]  /*b280*/  STSM.16.M88.4 [R14], R40 ;  /* 0x000000280e007844 */ /* 0x000fe20000000200 */
[----:B------:R-:W-:Y:S02]  /*b290*/  SHF.R.U64 R169, R169, 0x3, RZ ;  /* 0x00000003a9a97819 */ /* 0x000fe400000012ff */
[----:B------:R-:W-:Y:S02]  /*b2a0*/  LOP3.LUT R163, R6, 0x380, RZ, 0xc0, !PT ;  /* 0x0000038006a37812 */ /* 0x000fe400078ec0ff */
[----:B------:R-:W-:Y:S02]  /*b2b0*/  MOV R16, R16 ;  /* 0x0000001000107202 */ /* 0x000fe40000000f00 */
[----:B------:R-:W-:-:S02]  /*b2c0*/  F2FP.BF16.F32.PACK_AB R50, R53, R52 ;  /* 0x000000343532723e */ /* 0x000fc400000010ff */
[----:B------:R-:W-:Y:S02]  /*b2d0*/  F2FP.BF16.F32.PACK_AB R51, R157, R51 ;  /* 0x000000339d33723e */ /* 0x000fe400000010ff */
[----:B------:R-:W-:Y:S02]  /*b2e0*/  F2FP.BF16.F32.PACK_AB R57, R156, R58 ;  /* 0x0000003a9c39723e */ /* 0x000fe400000010ff */
[----:B------:R-:W-:Y:S01]  /*b2f0*/  F2FP.BF16.F32.PACK_AB R64, R65, R64 ;  /* 0x000000404140723e */ /* 0x000fe200000010ff */
[----:B------:R-:W-:Y:S01]  /*b300*/  STSM.16.M88.4 [R16], R48 ;  /* 0x0000003010007844 */ /* 0x000fe20000000200 */
[----:B------:R-:W-:Y:S02]  /*b310*/  LOP3.LUT R38, R38, R179, RZ, 0x3c, !PT ;  /* 0x000000b326267212 */ /* 0x000fe400078e3cff */
[----:B------:R-:W-:Y:S02]  /*b320*/  SHF.R.U64 R171, R171, 0x3, RZ ;  /* 0x00000003abab7819 */ /* 0x000fe400000012ff */
[----:B------:R-:W-:-:S02]  /*b330*/  MOV R18, R18 ;  /* 0x0000001200127202 */ /* 0x000fc40000000f00 */
[----:B------:R-:W-:Y:S02]  /*b340*/  F2FP.BF16.F32.PACK_AB R58, R61, R60 ;  /* 0x0000003c3d3a723e */ /* 0x000fe400000010ff */
[----:B------:R-:W-:Y:S02]  /*b350*/  F2FP.BF16.F32.PACK_AB R59, R155, R59 ;  /* 0x0000003b9b3b723e */ /* 0x000fe400000010ff */
[----:B------:R-:W-:Y:S02]  /*b360*/  F2FP.BF16.F32.PACK_AB R65, R154, R66 ;  /* 0x000000429a41723e */ /* 0x000fe400000010ff */
[----:B------:R-:W-:Y:S01]  /*b370*/  F2FP.BF16.F32.PACK_AB R72, R73, R72 ;  /* 0x000000484948723e */ /* 0x000fe200000010ff */
[----:B------:R-:W-:Y:S01]  /*b380*/  STSM.16.M88.4 [R18], R56 ;  /* 0x0000003812007844 */ /* 0x000fe20000000200 */
[----:B------:R-:W-:Y:S02]  /*b390*/  LOP3.LUT R46, R165, R46, RZ, 0x3c, !PT ;  /* 0x0000002ea52e7212 */ /* 0x000fe400078e3cff */
[----:B------:R-:W-:-:S02]  /*b3a0*/  SHF.R.U64 R29, R78, 0x3, RZ ;  /* 0x000000034e1d7819 */ /* 0x000fc400000012ff */
        /* <DEDUP_REMOVED lines=30> */
[----:B------:R-:W-:Y:S02]  /*b590*/  R2UR UR12, R221 ;  /* 0x00000000dd0c72ca */ /* 0x000fe400000e0000 */
[----:B------:R-:W-:Y:S01]  /*b5a0*/  R2UR UR13, R223 ;  /* 0x00000000df0d72ca */ /* 0x000fe200000e0000 */
[----:B------:R-:W-:Y:S01]  /*b5b0*/  UMOV UR4, URZ ;  /* 0x0000003f00047c82 */ /* 0x000fe20008000000 */
[----:B------:R-:W-:Y:S01]  /*b5c0*/  F2FP.BF16.F32.PACK_AB R85, R91, R90 ;  /* 0x0000005a5b55723e */ /* 0x000fe200000010ff */
[----:B0-----:R-:W0:Y:S01]  /*b5d0*/  LDC R73, c[0x0][0xce8] ;  /* 0x00033a00ff497b82 */ /* 0x001e220000000800 */
[----:B------:R-:W-:-:S02]  /*b5e0*/  F2FP.BF16.F32.PACK_AB R86, R93, R92 ;  /* 0x0000005c5d56723e */ /* 0x000fc400000010ff */
[----:B------:R-:W-:Y:S02]  /*b5f0*/  F2FP.BF16.F32.PACK_AB R97, R99, R98 ;  /* 0x000000626361723e */ /* 0x000fe400000010ff */
[----:B------:R-:W-:Y:S01]  /*b600*/  LOP3.LUT R78, R29, R4, RZ, 0x3c, !PT ;  /* 0x000000041d4e7212 */ /* 0x000fe200078e3cff */
[----:B------:R-:W-:Y:S01]  /*b610*/  STSM.16.M88.4 [R38], R84 ;  /* 0x0000005426007844 */ /* 0x000fe20000000200 */
[----:B------:R-:W-:Y:S01]  /*b620*/  MOV R46, R46 ;  /* 0x0000002e002e7202 */ /* 0x000fe20000000f00 */
[----:B------:R-:W-:Y:S01]  /*b630*/  UIMAD.WIDE UR10, UR12, 0x4, UR10 ;  /* 0x000000040c0a78a5 */ /* 0x000fe2000f8e020a */
[----:B------:R-:W-:Y:S02]  /*b640*/  F2FP.BF16.F32.PACK_AB R98, R101, R100 ;  /* 0x000000646562723e */ /* 0x000fe400000010ff */
[----:B------:R-:W-:Y:S02]  /*b650*/  F2FP.BF16.F32.PACK_AB R99, R103, R102 ;  /* 0x000000666763723e */ /* 0x000fe400000010ff */
[----:B------:R-:W-:-:S02]  /*b660*/  F2FP.BF16.F32.PACK_AB R105, R107, R106 ;  /* 0x0000006a6b69723e */ /* 0x000fc400000010ff */
[----:B------:R-:W-:Y:S01]  /*b670*/  LOP3.LUT R4, R28, R151, RZ, 0x3c, !PT ;  /* 0x000000971c047212 */ /* 0x000fe200078e3cff */
[----:B------:R-:W-:Y:S01]  /*b680*/  STSM.16.M88.4 [R46], R96 ;  /* 0x000000602e007844 */ /* 0x000fe20000000200 */
        /* <DEDUP_REMOVED lines=37> */
[----:B0-----:R-:W-:-:S02]  /*b8e0*/  ISETP.NE.AND P1, PT, R73, 0x1, PT ;  /* 0x000000014900780c */ /* 0x001fc40003f25270 */
[----:B------:R-:W-:Y:S01]  /*b8f0*/  IADD3 R13, R215, UR61, RZ ;  /* 0x0000003dd70d7c10 */ /* 0x000fe2000fffe0ff */
[----:B------:R-:W-:-:S06]  /*b900*/  UISETP.NE.AND.EX UP1, UPT, UR11, URZ, UPT, UP1 ;  /* 0x0000003f0b00728c */ /* 0x000fcc000bf25310 */
[----:B------:R-:W-:-:S04]  /*b910*/  PLOP3.LUT P2, PT, PT, PT, UP1, 0x80, 0x0 ;  /* 0x000000000000781c */ /* 0x000fc80003f4f018 */
[----:B------:R-:W0:Y:S01]  /*b920*/  @P1 LDC R8, c[0x0][0xcec] ;  /* 0x00033b00ff081b82 */ /* 0x000e220000000800 */
[----:B------:R-:W-:-:S04]  /*b930*/  @UP1 ULEA UR10, UP2, UR12, UR10, 0x2 ;  /* 0x0000000a0c0a1291 */ /* 0x000fc8000f84103f */
[----:B------:R-:W-:Y:S02]  /*b940*/  @UP1 ULEA.HI.X UR11, UR12, UR11, UR13, 0x2, UP2 ;  /* 0x0000000b0c0b1291 */ /* 0x000fe400090f140d */
[----:B-1----:R-:W-:Y:S01]  /*b950*/  IMAD.U32 R10, RZ, RZ, UR10 ;  /* 0x0000000aff0a7e24 */ /* 0x002fe2000f8e00ff */
[----:B------:R-:W-:Y:S01]  /*b960*/  ULDC UR12, c[0x0][0xb88] ;  /* 0x0002e200000c7ab9 */ /* 0x000fe20000000800 */
[----:B------:R-:W1:Y:S02]  /*b970*/  @P1 LDC R9, c[0x0][0xcf0] ;  /* 0x00033c00ff091b82 */ /* 0x000e640000000800 */
        /* <DEDUP_REMOVED lines=8> */
[----:B--2---:R-:W-:-:S07]  /*ba00*/  IMAD.IADD R0, R0, 0x1, -R11 ;  /* 0x0000000100007824 */ /* 0x004fce00078e0a0b */
.L_x_14879:
[----:B------:R-:W-:Y:S01]  /*ba10*/  R2UR UR20, R222 ;  /* 0x00000000de1472ca */ /* 0x000fe200000e0000 */
[----:B------:R-:W-:Y:S01]  /*ba20*/  ULDC.64 UR16, c[0x0][0xc90] ;  /* 0x0003240000107ab9 */ /* 0x000fe20000000a00 */
[----:B------:R-:W-:Y:S01]  /*ba30*/  R2UR UR19, R223 ;  /* 0x00000000df1372ca */ /* 0x000fe200000e0000 */
[----:B------:R-:W-:Y:S01]  /*ba40*/  @P1 IMAD.HI.U32 R4, R13, R8, RZ ;  /* 0x000000080d041227 */ /* 0x000fe200078e00ff */
[----:B------:R-:W-:Y:S01]  /*ba50*/  R2UR UR18, R221 ;  /* 0x00000000dd1272ca */ /* 0x000fe200000e0000 */
[----:B------:R-:W-:Y:S01]  /*ba60*/  USHF.R.S32.HI UR11, URZ, 0x1f, UR4 ;  /* 0x0000001f3f0b7899 */ /* 0x000fe20008011404 */
[----:B------:R-:W0:Y:S01]  /*ba70*/  @P1 LDC R75, c[0x0][0xcf0] ;  /* 0x00033c00ff4b1b82 */ /* 0x000e220000000800 */
[----:B------:R-:W-:Y:S01]  /*ba80*/  UMOV UR10, UR4 ;  /* 0x00000004000a7c82 */ /* 0x000fe20008000000 */
[----:B------:R-:W-:Y:S01]  /*ba90*/  IMAD.MOV.U32 R8, RZ, RZ, R13 ;  /* 0x000000ffff087224 */ /* 0x000fe200078e000d */
[----:B------:R-:W-:Y:S01]  /*baa0*/  @P1 SHF.R.U32.HI R8, RZ, R9, R4 ;  /* 0x00000009ff081219 */ /* 0x000fe20000011604 */
[----:B------:R-:W-:-:S02]  /*bab0*/  IMAD.MOV.U32 R5, RZ, RZ, 0x2 ;  /* 0x00000002ff057424 */ /* 0x000fc400078e00ff */
[----:B------:R-:W-:Y:S01]  /*bac0*/  VIADD R14, R228, UR61 ;  /* 0x0000003de40e7c36 */ /* 0x000fe20008000000 */
[----:B------:R-:W-:Y:S01]  /*bad0*/  USHF.R.S32.HI UR15, URZ, 0x1f, UR20 ;  /* 0x0000001f3f0f7899 */ /* 0x000fe20008011414 */
[--C-:B------:R-:W-:Y:S01]  /*bae0*/  IMAD.MOV R4, RZ, RZ, -R8.reuse ;  /* 0x000000ffff047224 */ /* 0x100fe200078e0a08 */
[----:B------:R-:W-:Y:S01]  /*baf0*/  USEL UR19, UR19, URZ, !UP0 ;  /* 0x0000003f13137287 */ /* 0x000fe2000c000000 */
[----:B------:R-:W-:Y:S01]  /*bb00*/  SHF.R.S32.HI R9, RZ, 0x1f, R8 ;  /* 0x0000001fff097819 */ /* 0x000fe20000011408 */
[----:B------:R-:W-:Y:S01]  /*bb10*/  UIMAD UR14, UR15, UR16, URZ ;  /* 0x000000100f0e72a4 */ /* 0x000fe2000f8e023f */
[----:B--2---:R-:W-:Y:S01]  /*bb20*/  IMAD R11, R73, R4, R13 ;  /* 0x00000004490b7224 */ /* 0x004fe200078e020d */
[----:B------:R-:W-:Y:S01]  /*bb30*/  UIMAD.WIDE.U32 UR12, UR20, UR16, UR10 ;  /* 0x00000010140c72a5 */ /* 0x000fe2000f8e000a */
[----:B------:R-:W-:Y:S01]  /*bb40*/  IMAD R4, R224, 0x40, R200 ;  /* 0x00000040e0047824 */ /* 0x000fe200078e02c8 */
[----:B------:R-:W-:Y:S01]  /*bb50*/  UIMAD UR14, UR20, UR17, UR14 ;  /* 0x00000011140e72a4 */ /* 0x000fe2000f8e020e */
[----:B-----5:R-:W-:Y:S01]  /*bb60*/  IMAD R77, R0, R73, RZ ;  /* 0x00000049004d7224 */ /* 0x020fe200078e02ff */
[----:B------:R-:W-:Y:S01]  /*bb70*/  USEL UR18, UR18, URZ, !UP0 ;  /* 0x0000003f12127287 */ /* 0x000fe2000c000000 */
[----:B------:R-:W-:Y:S01]  /*bb80*/  SHF.R.S32.HI R6, RZ, 0x1f, R11 ;  /* 0x0000001fff067819 */ /* 0x000fe2000001140b */
[----:B------:R-:W-:Y:S01]  /*bb90*/  ULDC.64 UR16, c[0x0][0xc98] ;  /* 0x0003260000107ab9 */ /* 0x000fe20000000a00 */
[----:B------:R-:W-:Y:S01]  /*bba0*/  UIADD3 UR13, UR13, UR14, URZ ;  /* 0x0000000e0d0d7290 */ /* 0x000fe2000fffe03f */
[----:B------:R-:W-:Y:S01]  /*bbb0*/  IMAD.WIDE R4, R4, R5, UR8 ;  /* 0x0000000804047e25 */ /* 0x000fe2000f8e0205 */
[----:B------:R-:W-:-:S02]  /*bbc0*/  UIMAD UR10, UR19, UR16, URZ ;  /* 0x00000010130a72a4 */ /* 0x000fc4000f8e023f */
[----:B------:R-:W-:Y:S02]  /*bbd0*/  UIMAD.WIDE.U32 UR12, UR18, UR16, UR12 ;  /* 0x00000010120c72a5 */ /* 0x000fe4000f8e000c */
[----:B------:R-:W-:Y:S01]  /*bbe0*/  UIMAD UR10, UR18, UR17, UR10 ;  /* 0x00000011120a72a4 */ /* 0x000fe2000f8e020a */
[C---:B------:R-:W-:Y:S01]  /*bbf0*/  IADD3 R29, P2, R4.reuse, 0x5000, RZ ;  /* 0x00005000041d7810 */ /* 0x040fe20007f5e0ff */
[----:B------:R-:W-:Y:S01]  /*bc00*/  ULDC.64 UR8, c[0x0][0xc88] ;  /* 0x0003220000087ab9 */ /* 0x000fe20000000a00 */
[----:B------:R-:W-:Y:S01]  /*bc10*/  IADD3 R25, P3, R4, 0x4000, RZ ;  /* 0x0000400004197810 */ /* 0x000fe20007f7e0ff */
[----:B------:R-:W-:Y:S01]  /*bc20*/  IMAD R6, R6, UR8, RZ ;  /* 0x0000000806067c24 */ /* 0x000fe2000f8e02ff */
[----:B------:R-:W-:Y:S01]  /*bc30*/  IADD3 R8, P0, R8, UR12, RZ ;  /* 0x0000000c08087c10 */ /* 0x000fe2000ff1e0ff */
[----:B------:R-:W-:Y:S01]  /*bc40*/  IMAD.U32 R10, RZ, RZ, UR10 ;  /* 0x0000000aff0a7e24 */ /* 0x000fe2000f8e00ff */
[----:B------:R-:W-:Y:S01]  /*bc50*/  LOP3.LUT R28, R29, 0x380, RZ, 0xc0, !PT ;  /* 0x000003801d1c7812 */ /* 0x000fe200078ec0ff */
[----:B------:R-:W-:Y:S01]  /*bc60*/  IMAD R15, R11, UR9, R6 ;  /* 0x000000090b0f7c24 */ /* 0x000fe2000f8e0206 */
[----:B------:R-:W-:Y:S01]  /*bc70*/  LOP3.LUT R24, R25, 0x380, RZ, 0xc0, !PT ;  /* 0x0000038019187812 */ /* 0x000fe200078ec0ff */
[----:B------:R-:W-:Y:S01]  /*bc80*/  VIADD R6, R14, 0x8 ;  /* 0x000000080e067836 */ /* 0x000fe20000000000 */
[----:B------:R-:W-:Y:S01]  /*bc90*/  IADD3.X R9, R9, UR13, R10, P0, !PT ;  /* 0x0000000d09097c10 */ /* 0x000fe200087fe40a */
[----:B------:R-:W-:Y:S01]  /*bca0*/  ULDC.64 UR12, c[0x0][0xba0] ;  /* 0x0002e800000c7ab9 */ /* 0x000fe20000000a00 */
[----:B------:R-:W-:-:S02]  /*bcb0*/  SHF.R.U64 R28, R28, 0x3, RZ ;  /* 0x000000031c1c7819 */ /* 0x000fc400000012ff */
[----:B------:R-:W-:Y:S01]  /*bcc0*/  SHF.R.U64 R24, R24, 0x3, RZ ;  /* 0x0000000318187819 */ /* 0x000fe200000012ff */
[----:B------:R-:W-:Y:S01]  /*bcd0*/  IMAD.WIDE.U32 R8, R11, UR8, R8 ;  /* 0x000000080b087c25 */ /* 0x000fe2000f8e0008 */
[----:B------:R-:W-:Y:S01]  /*bce0*/  ULDC.64 UR8, c[0x0][0xc50] ;  /* 0x0003140000087ab9 */ /* 0x000fe20000000a00 */
[----:B------:R-:W-:Y:S02]  /*bcf0*/  LOP3.LUT R28, R28, R29, RZ, 0x3c, !PT ;  /* 0x0000001d1c1c7212 */ /* 0x000fe400078e3cff */
[----:B------:R-:W-:Y:S01]  /*bd00*/  IMAD.X R29, RZ, RZ, R5, P2 ;  /* 0x000000ffff1d7224 */ /* 0x000fe200010e0605 */
[----:B------:R-:W-:Y:S02]  /*bd10*/  IADD3 R9, R9, R15, RZ ;  /* 0x0000000f09097210 */ /* 0x000fe40007ffe0ff */
[----:B------:R-:W-:Y:S02]  /*bd20*/  LEA R10, P0, R8, UR8, 0x2 ;  /* 0x00000008080a7c11 */ /* 0x000fe4000f8010ff */
[----:B------:R-:W-:-:S02]  /*bd30*/  IADD3 R49, P2, R4, 0xb000, RZ ;  /* 0x0000b00004317810 */ /* 0x000fc40007f5e0ff */
[----:B------:R-:W-:Y:S01]  /*bd40*/  LEA.HI.X R8, R8, UR9, R9, 0x2, P0 ;  /* 0x0000000908087c11 */ /* 0x000fe200080f1409 */
[----:B------:R-:W-:Y:S01]  /*bd50*/  SHFL.IDX PT, R42, R10, RZ, 0x1c1f ;  /* 0x001c1fff0a2a7589 */ /* 0x000fe200000e0000 */
[----:B------:R-:W-:Y:S02]  /*bd60*/  IADD3 R21, P0, R4, 0x3000, RZ ;  /* 0x0000300004157810 */ /* 0x000fe40007f1e0ff */
[----:B------:R-:W-:Y:S01]  /*bd70*/  LOP3.LUT R48, R49, 0x380, RZ, 0xc0, !PT ;  /* 0x0000038031307812 */ /* 0x000fe200078ec0ff */
[----:B------:R-:W1:Y:S01]  /*bd80*/  SHFL.IDX PT, R43, R8, RZ, 0x1c1f ;  /* 0x001c1fff082b7589 */ /* 0x000e6200000e0000 */
[----:B------:R-:W-:Y:S02]  /*bd90*/  LOP3.LUT R20, R21, 0x380, RZ, 0xc0, !PT ;  /* 0x0000038015147812 */ /* 0x000fe400078ec0ff */
[----:B------:R-:W-:Y:S01]  /*bda0*/  SHF.R.U64 R48, R48, 0x3, RZ ;  /* 0x0000000330307819 */ /* 0x000fe200000012ff */
[----:B------:R-:W-:Y:S01]  /*bdb0*/  SHFL.IDX PT, R46, R10, 0x1, 0x1c1f ;  /* 0x003c1f000a2e7f89 */ /* 0x000fe200000e0000 */
[----:B------:R-:W-:-:S02]  /*bdc0*/  SHF.R.U64 R20, R20, 0x3, RZ ;  /* 0x0000000314147819 */ /* 0x000fc400000012ff */
[----:B------:R-:W-:Y:S01]  /*bdd0*/  LOP3.LUT R48, R48, R49, RZ, 0x3c, !PT ;  /* 0x0000003130307212 */ /* 0x000fe200078e3cff */
[--C-:B------:R-:W-:Y:S01]  /*bde0*/  IMAD.X R49, RZ, RZ, R5.reuse, P2 ;  /* 0x000000ffff317224 */ /* 0x100fe200010e0605 */
[----:B------:R-:W-:Y:S01]  /*bdf0*/  LOP3.LUT R20, R20, R21, RZ, 0x3c, !PT ;  /* 0x0000001514147212 */ /* 0x000fe200078e3cff */
[----:B------:R-:W-:Y:S01]  /*be00*/  IMAD.X R21, RZ, RZ, R5, P0 ;  /* 0x000000ffff157224 */ /* 0x000fe200000e0605 */
[C---:B------:R-:W-:Y:S01]  /*be10*/  IADD3 R41, P0, R4.reuse, 0x9000, RZ ;  /* 0x0000900004297810 */ /* 0x040fe20007f1e0ff */
[----:B------:R-:W2:Y:S01]  /*be20*/  SHFL.IDX PT, R47, R8, 0x1, 0x1c1f ;  /* 0x003c1f00082f7f89 */ /* 0x000ea200000e0000 */
[C---:B------:R-:W-:Y:S02]  /*be30*/  IADD3 R13, P5, R4.reuse, 0x1000, RZ ;  /* 0x00001000040d7810 */ /* 0x040fe40007fbe0ff */
[----:B------:R-:W-:Y:S02]  /*be40*/  LOP3.LUT R40, R41, 0x380, RZ, 0xc0, !PT ;  /* 0x0000038029287812 */ /* 0x000fe400078ec0ff */
[----:B------:R-:W-:-:S02]  /*be50*/  IADD3 R17, P4, R4, 0x2000, RZ ;  /* 0x0000200004117810 */ /* 0x000fc40007f9e0ff */
[----:B------:R-:W-:Y:S02]  /*be60*/  SHF.R.U64 R40, R40, 0x3, RZ ;  /* 0x0000000328287819 */ /* 0x000fe400000012ff */
[----:B------:R-:W-:Y:S01]  /*be70*/  LOP3.LUT R24, R24, R25, RZ, 0x3c, !PT ;  /* 0x0000001918187212 */ /* 0x000fe200078e3cff */
[--C-:B------:R-:W-:Y:S01]  /*be80*/  IMAD.X R25, RZ, RZ, R5.reuse, P3 ;  /* 0x000000ffff197224 */ /* 0x100fe200018e0605 */
[----:B------:R-:W-:Y:S01]  /*be90*/  LOP3.LUT R40, R40, R41, RZ, 0x3c, !PT ;  /* 0x0000002928287212 */ /* 0x000fe200078e3cff */
[----:B------:R-:W-:Y:S01]  /*bea0*/  IMAD.X R41, RZ, RZ, R5, P0 ;  /* 0x000000ffff297224 */ /* 0x000fe200000e0605 */
[----:B------:R-:W-:Y:S02]  /*beb0*/  LOP3.LUT P0, RZ, R226, 0x3, RZ, 0xc0, !PT ;  /* 0x00000003e2ff7812 */ /* 0x000fe4000780c0ff */
[----:B------:R-:W-:Y:S02]  /*bec0*/  IADD3 R45, P3, R4, 0xa000, RZ ;  /* 0x0000a000042d7810 */ /* 0x000fe40007f7e0ff */
[----:B------:R-:W-:-:S02]  /*bed0*/  ISETP.GE.OR P2, PT, R14, R77, P0 ;  /* 0x0000004d0e00720c */ /* 0x000fc40000746670 */
[----:B------:R-:W-:Y:S02]  /*bee0*/  LOP3.LUT R12, R13, 0x380, RZ, 0xc0, !PT ;  /* 0x000003800d0c7812 */ /* 0x000fe400078ec0ff */
[----:B------:R-:W-:Y:S02]  /*bef0*/  LOP3.LUT R16, R17, 0x380, RZ, 0xc0, !PT ;  /* 0x0000038011107812 */ /* 0x000fe400078ec0ff */
[----:B------:R-:W-:Y:S02]  /*bf00*/  LOP3.LUT R44, R45, 0x380, RZ, 0xc0, !PT ;  /* 0x000003802d2c7812 */ /* 0x000fe400078ec0ff */
[----:B------:R-:W-:Y:S02]  /*bf10*/  SHF.R.U64 R12, R12, 0x3, RZ ;  /* 0x000000030c0c7819 */ /* 0x000fe400000012ff */
[----:B------:R-:W-:Y:S02]  /*bf20*/  SHF.R.U64 R16, R16, 0x3, RZ ;  /* 0x0000000310107819 */ /* 0x000fe400000012ff */
[----:B------:R-:W-:Y:S01]  /*bf30*/  SHF.R.U64 R44, R44, 0x3, RZ ;  /* 0x000000032c2c7819 */ /* 0x000fe200000012ff */
[----:B-1----:R1:W-:Y:S01]  /*bf40*/  @!P2 ST.E desc[UR36][R42.64], R3 ;  /* 0x000000032a00a985 */ /* 0x0023e2000c101924 */
[----:B------:R-:W-:Y:S01]  /*bf50*/  LOP3.LUT R12, R12, R13, RZ, 0x3c, !PT ;  /* 0x0000000d0c0c7212 */ /* 0x000fe200078e3cff */
[--C-:B------:R-:W-:Y:S01]  /*bf60*/  IMAD.X R13, RZ, RZ, R5.reuse, P5 ;  /* 0x000000ffff0d7224 */ /* 0x100fe200028e0605 */
[----:B------:R-:W-:Y:S01]  /*bf70*/  LOP3.LUT R16, R16, R17, RZ, 0x3c, !PT ;  /* 0x0000001110107212 */ /* 0x000fe200078e3cff */
[----:B------:R-:W-:Y:S01]  /*bf80*/  IMAD.X R17, RZ, RZ, R5, P4 ;  /* 0x000000ffff117224 */ /* 0x000fe200020e0605 */
[----:B------:R-:W-:-:S02]  /*bf90*/  IADD3 R33, P6, R4, 0x6000, RZ ;  /* 0x0000600004217810 */ /* 0x000fc40007fde0ff */
[C---:B------:R-:W-:Y:S02]  /*bfa0*/  IADD3 R37, P5, R4.reuse, 0x7000, RZ ;  /* 0x0000700004257810 */ /* 0x040fe40007fbe0ff */
[----:B------:R-:W-:Y:S02]  /*bfb0*/  IADD3 R61, P4, R4, 0x8000, RZ ;  /* 0x00008000043d7810 */ /* 0x000fe40007f9e0ff */
[----:B------:R-:W-:Y:S01]  /*bfc0*/  LOP3.LUT R44, R44, R45, RZ, 0x3c, !PT ;  /* 0x0000002d2c2c7212 */ /* 0x000fe200078e3cff */
[----:B-1----:R-:W1:Y:S01]  /*bfd0*/  @P1 LDC R3, c[0x0][0xcec] ;  /* 0x00033b00ff031b82 */ /* 0x002e620000000800 */
[--C-:B------:R-:W-:Y:S01]  /*bfe0*/  IMAD.X R45, RZ, RZ, R5.reuse, P3 ;  /* 0x000000ffff2d7224 */ /* 0x100fe200018e0605 */
[----:B------:R-:W-:Y:S02]  /*bff0*/  IADD3 R9, P3, R4, 0xf000, RZ ;  /* 0x0000f00004097810 */ /* 0x000fe40007f7e0ff */
[----:B------:R-:W-:Y:S02]  /*c000*/  LOP3.LUT R32, R33, 0x380, RZ, 0xc0, !PT ;  /* 0x0000038021207812 */ /* 0x000fe400078ec0ff */
[----:B------:R-:W-:Y:S01]  /*c010*/  LOP3.LUT R36, R37, 0x380, RZ, 0xc0, !PT ;  /* 0x0000038025247812 */ /* 0x000fe200078ec0ff */
[----:B------:R-:W-:Y:S01]  /*c020*/  UIMAD UR10, UR11, UR12, URZ ;  /* 0x0000000c0b0a72a4 */ /* 0x000fe2000f8e023f */
[----:B------:R-:W-:Y:S01]  /*c030*/  LOP3.LUT R60, R61, 0x380, RZ, 0xc0, !PT ;  /* 0x000003803d3c7812 */ /* 0x000fe200078ec0ff */
[----:B------:R-:W-:Y:S01]  /*c040*/  UIMAD.WIDE.U32 UR8, UR4, UR12, URZ ;  /* 0x0000000c040872a5 */ /* 0x000fe2000f8e003f */
[----:B------:R-:W-:Y:S01]  /*c050*/  LOP3.LUT R0, R9, 0x380, RZ, 0xc0, !PT ;  /* 0x0000038009007812 */ /* 0x000fe200078ec0ff */
[----:B------:R-:W-:Y:S01]  /*c060*/  IMAD.X R53, RZ, RZ, R5, P3 ;  /* 0x000000ffff357224 */ /* 0x000fe200018e0605 */
[----:B------:R-:W-:-:S02]  /*c070*/  SHF.R.U64 R32, R32, 0x3, RZ ;  /* 0x0000000320207819 */ /* 0x000fc400000012ff */
[----:B------:R-:W-:Y:S02]  /*c080*/  SHF.R.U64 R36, R36, 0x3, RZ ;  /* 0x0000000324247819 */ /* 0x000fe400000012ff */
[----:B------:R-:W-:Y:S02]  /*c090*/  SHF.R.U64 R60, R60, 0x3, RZ ;  /* 0x000000033c3c7819 */ /* 0x000fe400000012ff */
[----:B------:R-:W-:Y:S01]  /*c0a0*/  SHF.R.U64 R0, R0, 0x3, RZ ;  /* 0x0000000300007819 */ /* 0x000fe200000012ff */
[----:B------:R-:W-:Y:S01]  /*c0b0*/  UIMAD UR10, UR4, UR13, UR10 ;  /* 0x0000000d040a72a4 */ /* 0x000fe2000f8e020a */
[----:B------:R-:W-:Y:S01]  /*c0c0*/  LOP3.LUT R32, R32, R33, RZ, 0x3c, !PT ;  /* 0x0000002120207212 */ /* 0x000fe200078e3cff */
[--C-:B------:R-:W-:Y:S01]  /*c0d0*/  IMAD.X R33, RZ, RZ, R5.reuse, P6 ;  /* 0x000000ffff217224 */ /* 0x100fe200030e0605 */
[----:B------:R-:W-:Y:S01]  /*c0e0*/  LOP3.LUT R36, R36, R37, RZ, 0x3c, !PT ;  /* 0x0000002524247212 */ /* 0x000fe200078e3cff */
[----:B------:R-:W-:Y:S01]  /*c0f0*/  ULDC.64 UR12, c[0x0][0xbe8] ;  /* 0x0002fa00000c7ab9 */ /* 0x000fe20000000a00 */
[----:B------:R-:W-:Y:S01]  /*c100*/  LOP3.LUT R60, R60, R61, RZ, 0x3c, !PT ;  /* 0x0000003d3c3c7212 */ /* 0x000fe200078e3cff */
[----:B------:R-:W-:Y:S01]  /*c110*/  IMAD.X R61, RZ, RZ, R5, P4 ;  /* 0x000000ffff3d7224 */ /* 0x000fe200020e0605 */
[----:B------:R-:W-:-:S02]  /*c120*/  IADD3.X R37, RZ, R5, RZ, P5, !PT ;  /* 0x00000005ff257210 */ /* 0x000fc40002ffe4ff */
[----:B------:R-:W-:Y:S02]  /*c130*/  ISETP.GE.OR P0, PT, R6, R77, P0 ;  /* 0x0000004d0600720c */ /* 0x000fe40000706670 */
[C---:B------:R-:W-:Y:S02]  /*c140*/  IADD3 R69, P6, R4.reuse, 0xc000, RZ ;  /* 0x0000c00004457810 */ /* 0x040fe40007fde0ff */
[C---:B------:R-:W-:Y:S02]  /*c150*/  IADD3 R65, P5, R4.reuse, 0xd000, RZ ;  /* 0x0000d00004417810 */ /* 0x040fe40007fbe0ff */
[C---:B------:R-:W-:Y:S02]  /*c160*/  IADD3 R57, P4, R4.reuse, 0xe000, RZ ;  /* 0x0000e00004397810 */ /* 0x040fe40007f9e0ff */
[----:B------:R-:W-:Y:S02]  /*c170*/  LOP3.LUT R11, R4, 0x380, RZ, 0xc0, !PT ;  /* 0x00000380040b7812 */ /* 0x000fe400078ec0ff */
[----:B------:R-:W-:Y:S01]  /*c180*/  LOP3.LUT R52, R0, R9, RZ, 0x3c, !PT ;  /* 0x0000000900347212 */ /* 0x000fe200078e3cff */
[----:B------:R-:W-:Y:S01]  /*c190*/  IMAD R0, R220, 0x20, R224 ;  /* 0x00000020dc007824 */ /* 0x000fe200078e02e0 */
[----:B------:R-:W-:Y:S01]  /*c1a0*/  UIADD3 UR9, UR9, UR10, URZ ;  /* 0x0000000a09097290 */ /* 0x000fe2000fffe03f */
[----:B------:R-:W-:Y:S01]  /*c1b0*/  LOP3.LUT R68, R69, 0x380, RZ, 0xc0, !PT ;  /* 0x0000038045447812 */ /* 0x000fe200078ec0ff */
[----:B------:R-:W-:Y:S01]  /*c1c0*/  UIMAD UR4, UR15, UR12, URZ ;  /* 0x0000000c0f0472a4 */ /* 0x000fe2000f8e023f */
[----:B------:R-:W-:Y:S01]  /*c1d0*/  LOP3.LUT R64, R65, 0x380, RZ, 0xc0, !PT ;  /* 0x0000038041407812 */ /* 0x000fe200078ec0ff */
[----:B--2---:R2:W-:Y:S01]  /*c1e0*/  @!P0 ST.E desc[UR36][R46.64], R2 ;  /* 0x000000022e008985 */ /* 0x0045e2000c101924 */
[----:B------:R-:W-:-:S02]  /*c1f0*/  LOP3.LUT R56, R57, 0x380, RZ, 0xc0, !PT ;  /* 0x0000038039387812 */ /* 0x000fc400078ec0ff */
[----:B------:R-:W-:Y:S01]  /*c200*/  SHF.R.U64 R11, R11, 0x3, RZ ;  /* 0x000000030b0b7819 */ /* 0x000fe200000012ff */
[----:B------:R-:W-:Y:S01]  /*c210*/  VIADD R6, R0, UR61 ;  /* 0x0000003d00067c36 */ /* 0x000fe20008000000 */
[----:B------:R-:W-:Y:S01]  /*c220*/  UIMAD UR4, UR20, UR13, UR4 ;  /* 0x0000000d140472a4 */ /* 0x000fe2000f8e0204 */
[----:B------:R-:W-:Y:S01]  /*c230*/  SHF.R.U64 R68, R68, 0x3, RZ ;  /* 0x0000000344447819 */ /* 0x000fe200000012ff */
[----:B------:R-:W-:Y:S01]  /*c240*/  UIMAD.WIDE.U32 UR8, UR20, UR12, UR8 ;  /* 0x0000000c140872a5 */ /* 0x000fe2000f8e0008 */
[----:B------:R-:W-:Y:S01]  /*c250*/  SHF.R.U64 R64, R64, 0x3, RZ ;  /* 0x0000000340407819 */ /* 0x000fe200000012ff */
[----:B------:R-:W-:Y:S01]  /*c260*/  ULDC.64 UR10, c[0x0][0xbf0] ;  /* 0x0002fc00000a7ab9 */ /* 0x000fe20000000a00 */
[----:B------:R-:W-:Y:S01]  /*c270*/  SHF.R.U64 R56, R56, 0x3, RZ ;  /* 0x0000000338387819 */ /* 0x000fe200000012ff */
[----:B------:R-:W5:Y:S01]  /*c280*/  LD.E.128 R12, desc[UR36][R12.64] ;  /* 0x000000240c0c7980 */ /* 0x000f62000c101d00 */
[----:B------:R-:W-:Y:S01]  /*c290*/  LOP3.LUT R4, R11, R4, RZ, 0x3c, !PT ;  /* 0x000000040b047212 */ /* 0x000fe200078e3cff */
[----:B-1----:R-:W-:Y:S01]  /*c2a0*/  @P1 IMAD.HI.U32 R0, R6, R3, RZ ;  /* 0x0000000306001227 */ /* 0x002fe200078e00ff */
[----:B------:R-:W-:Y:S01]  /*c2b0*/  UIADD3 UR9, UR9, UR4, URZ ;  /* 0x0000000409097290 */ /* 0x000fe2000fffe03f */
[----:B------:R-:W-:Y:S01]  /*c2c0*/  LOP3.LUT R68, R68, R69, RZ, 0x3c, !PT ;  /* 0x0000004544447212 */ /* 0x000fe200078e3cff */
[----:B------:R-:W-:Y:S01]  /*c2d0*/  UIMAD UR4, UR19, UR10, URZ ;  /* 0x0000000a130472a4 */ /* 0x000fe2000f8e023f */
[----:B------:R-:W-:Y:S01]  /*c2e0*/  LOP3.LUT R64, R64, R65, RZ, 0x3c, !PT ;  /* 0x0000004140407212 */ /* 0x000fe200078e3cff */
[--C-:B------:R-:W-:Y:S01]  /*c2f0*/  IMAD.X R65, RZ, RZ, R5.reuse, P5 ;  /* 0x000000ffff417224 */ /* 0x100fe200028e0605 */
[----:B------:R-:W-:Y:S01]  /*c300*/  LOP3.LUT R56, R56, R57, RZ, 0x3c, !PT ;  /* 0x0000003938387212 */ /* 0x000fe200078e3cff */
[----:B------:R-:W-:Y:S01]  /*c310*/  IMAD.X R57, RZ, RZ, R5, P4 ;  /* 0x000000ffff397224 */ /* 0x000fe200020e0605 */
[----:B------:R-:W-:Y:S01]  /*c320*/  IADD3.X R69, RZ, R5, RZ, P6, !PT ;  /* 0x00000005ff457210 */ /* 0x000fe200037fe4ff */
[----:B------:R1:W5:Y:S01]  /*c330*/  LD.E.128 R8, desc[UR36][R4.64] ;  /* 0x0000002404087980 */ /* 0x000362000c101d00 */
[----:B------:R-:W-:-:S02]  /*c340*/  UIMAD UR4, UR18, UR11, UR4 ;  /* 0x0000000b120472a4 */ /* 0x000fc4000f8e0204 */
[----:B------:R-:W-:Y:S01]  /*c350*/  UIMAD.WIDE.U32 UR8, UR18, UR10, UR8 ;  /* 0x0000000a120872a5 */ /* 0x000fe2000f8e0008 */
[----:B------:R-:W5:Y:S02]  /*c360*/  LD.E.128 R16, desc[UR36][R16.64] ;  /* 0x0000002410107980 */ /* 0x000f64000c101d00 */
[----:B------:R-:W-:Y:S02]  /*c370*/  ULDC.64 UR10, c[0x0][0xbe0] ;  /* 0x0002f800000a7ab9 */ /* 0x000fe40000000a00 */
[----:B------:R-:W5:Y:S01]  /*c380*/  LD.E.128 R20, desc[UR36][R20.64] ;  /* 0x0000002414147980 */ /* 0x000f62000c101d00 */
[----:B-1----:R-:W-:Y:S01]  /*c390*/  IMAD.MOV.U32 R5, RZ, RZ, R6 ;  /* 0x000000ffff057224 */ /* 0x002fe200078e0006 */
[----:B0-----:R-:W-:Y:S01]  /*c3a0*/  @P1 SHF.R.U32.HI R5, RZ, R75, R0 ;  /* 0x0000004bff051219 */ /* 0x001fe20000011600 */
[----:B------:R-:W-:Y:S01]  /*c3b0*/  UIADD3 UR4, UR9, UR4, URZ ;  /* 0x0000000409047290 */ /* 0x000fe2000fffe03f */
[----:B------:R-:W5:Y:S02]  /*c3c0*/  LD.E.128 R24, desc[UR36][R24.64] ;  /* 0x0000002418187980 */ /* 0x000f64000c101d00 */
[----:B------:R-:W-:-:S02]  /*c3d0*/  IADD3 R4, -R5, RZ, RZ ;  /* 0x000000ff05047210 */ /* 0x000fc40007ffe1ff */
[----:B------:R-:W-:Y:S01]  /*c3e0*/  SHF.R.S32.HI R0, RZ, 0x1f, R5 ;  /* 0x0000001fff007819 */ /* 0x000fe20000011405 */
[----:B------:R-:W-:Y:S01]  /*c3f0*/  IMAD.U32 R3, RZ, RZ, UR9 ;  /* 0x00000009ff037e24 */ /* 0x000fe2000f8e00ff */
[----:B------:R-:W5:Y:S01]  /*c400*/  LD.E.128 R28, desc[UR36][R28.64] ;  /* 0x000000241c1c7980 */ /* 0x000f62000c101d00 */
[----:B------:R-:W-:Y:S02]  /*c410*/  IMAD R73, R73, R4, R6 ;  /* 0x0000000449497224 */ /* 0x000fe400078e0206 */
[----:B------:R-:W-:Y:S01]  /*c420*/  IMAD R0, R0, UR10, RZ ;  /* 0x0000000a00007c24 */ /* 0x000fe2000f8e02ff */
[----:B------:R-:W5:Y:S01]  /*c430*/  LD.E.128 R32, desc[UR36][R32.64] ;  /* 0x0000002420207980 */ /* 0x000f62000c101d00 */
[----:B--2---:R-:W-:Y:S01]  /*c440*/  IMAD.U32 R2, RZ, RZ, UR8 ;  /* 0x00000008ff027e24 */ /* 0x004fe2000f8e00ff */
[----:B------:R-:W-:Y:S01]  /*c450*/  ULDC.64 UR8, c[0x0][0xbd8] ;  /* 0x0002f60000087ab9 */ /* 0x000fe20000000a00 */
[----:B------:R-:W-:Y:S01]  /*c460*/  IMAD.U32 R3, RZ, RZ, UR4 ;  /* 0x00000004ff037e24 */ /* 0x000fe2000f8e00ff */
[----:B------:R-:W5:Y:S01]  /*c470*/  LD.E.128 R36, desc[UR36][R36.64] ;  /* 0x0000002424247980 */ /* 0x000f62000c101d00 */
[----:B------:R-:W-:Y:S01]  /*c480*/  IMAD R75, R5, UR11, R0 ;  /* 0x0000000b054b7c24 */ /* 0x000fe2000f8e0200 */
[----:B------:R-:W-:-:S02]  /*c490*/  SHF.R.S32.HI R0, RZ, 0x1f, R73 ;  /* 0x0000001fff007819 */ /* 0x000fc40000011449 */
        /* <DEDUP_REMOVED lines=30> */
[----:B0-----:R0:W1:Y:S01]  /*c680*/  SHFL.IDX PT, R74, R6, RZ, 0x181f ;  /* 0x00181fff064a7589 */ /* 0x00106200000e0000 */
[----:B------:R-:W-:Y:S01]  /*c690*/  ISETP.GE.AND P0, PT, R0, R77, PT ;  /* 0x0000004d0000720c */ /* 0x000fe20003f06270 */
[----:B------:R-:W-:Y:S01]  /*c6a0*/  SYNCS.ARRIVE.TRANS64.RED.A1T0 RZ, [UR7], RZ ;  /* 0x000000ffffff79a7 */ /* 0x000fe20008100407 */
[----:B------:R-:W-:Y:S01]  /*c6b0*/  BSSY B1, `(.L_x_14880) ;  /* 0x0000018000017945 */ /* 0x000fe20003800000 */
[----:B------:R0:W2:Y:S01]  /*c6c0*/  SHFL.IDX PT, R0, R76, RZ, 0x181f ;  /* 0x00181fff4c007589 */ /* 0x0000a200000e0000 */
[----:B------:R-:W-:-:S02]  /*c6d0*/  SHF.R.S32.HI R79, RZ, 0x1f, R219 ;  /* 0x0000001fff4f7819 */ /* 0x000fc400000114db */
[----:B------:R-:W-:Y:S02]  /*c6e0*/  SHF.R.S32.HI R80, RZ, 0x1f, R217 ;  /* 0x0000001fff507819 */ /* 0x000fe400000114d9 */
[----:B------:R-:W-:Y:S02]  /*c6f0*/  SHF.R.S32.HI R81, RZ, 0x1f, R218 ;  /* 0x0000001fff517819 */ /* 0x000fe400000114da */
[----:B------:R-:W-:Y:S01]  /*c700*/  SHF.R.S32.HI R82, RZ, 0x1f, R200 ;  /* 0x0000001fff527819 */ /* 0x000fe200000114c8 */
[----:B0-----:R-:W-:Y:S06]  /*c710*/  @P2 BRA `(.L_x_14881) ;  /* 0x0000000000442947 */ /* 0x001fec0003800000 */
        /* <DEDUP_REMOVED lines=17> */
.L_x_14881:
[----:B------:R-:W-:Y:S05]  /*c830*/  BSYNC B1 ;  /* 0x0000000000017941 */ /* 0x000fea0003800000 */
.L_x_14880:
[----:B--2---:R2:W3:Y:S01]  /*c840*/  SHFL.IDX PT, R0, R76, 0x1, 0x181f ;  /* 0x00381f004c007f89 */ /* 0x0044e200000e0000 */
[----:B------:R-:W-:Y:S03]  /*c850*/  BSSY B1, `(.L_x_14882) ;  /* 0x0000014000017945 */ /* 0x000fe60003800000 */
[----:B0----5:R2:W0:Y:S01]  /*c860*/  SHFL.IDX PT, R10, R6, 0x1, 0x181f ;  /* 0x00381f00060a7f89 */ /* 0x02142200000e0000 */
        /* <DEDUP_REMOVED lines=8> */
[----:B---3--:R-:W-:Y:S02]  /*c8f0*/  @!P4 LEA.HI.X R3, R200, R0, R82, 0x1, P6 ;  /* 0x00000000c803c211 */ /* 0x008fe400030f0c52 */
        /* <DEDUP_REMOVED lines=9> */
.L_x_14883:
[----:B------:R-:W-:Y:S05]  /*c990*/  BSYNC B1 ;  /* 0x0000000000017941 */ /* 0x000fea0003800000 */
.L_x_14882:
[----:B---3--:R3:W1:Y:S01]  /*c9a0*/  SHFL.IDX PT, R0, R76, 0x2, 0x181f ;  /* 0x00581f004c007f89 */ /* 0x00866200000e0000 */
[----:B------:R-:W-:Y:S03]  /*c9b0*/  BSSY B1, `(.L_x_14884) ;  /* 0x0000014000017945 */ /* 0x000fe60003800000 */
[----:B0---4-:R3:W0:Y:S01]  /*c9c0*/  SHFL.IDX PT, R10, R6, 0x2, 0x181f ;  /* 0x00581f00060a7f89 */ /* 0x01162200000e0000 */
        /* <DEDUP_REMOVED lines=9> */
[----:B-1----:R-:W-:Y:S02]  /*ca60*/  @!P3 LEA.HI.X R3, R200, R0, R82, 0x1, P6 ;  /* 0x00000000c803b211 */ /* 0x002fe400030f0c52 */
        /* <DEDUP_REMOVED lines=8> */
.L_x_14885:
[----:B------:R-:W-:Y:S05]  /*caf0*/  BSYNC B1 ;  /* 0x0000000000017941 */ /* 0x000fea0003800000 */
.L_x_14884:
[----:B-1----:R-:W-:Y:S01]  /*cb00*/  VIADD R0, R78, 0x60 ;  /* 0x000000604e007836 */ /* 0x002fe20000000000 */
[----:B--23--:R-:W3:Y:S04]  /*cb10*/  SHFL.IDX PT, R76, R76, 0x3, 0x181f ;  /* 0x00781f004c4c7f89 */ /* 0x00cee800000e0000 */
[----:B------:R-:W-:Y:S01]  /*cb20*/  ISETP.GE.AND P0, PT, R0, R77, PT ;  /* 0x0000004d0000720c */ /* 0x000fe20003f06270 */
[----:B------:R-:W1:-:S12]  /*cb30*/  SHFL.IDX PT, R6, R6, 0x3, 0x181f ;  /* 0x00781f0006067f89 */ /* 0x000e5800000e0000 */
[----:B------:R-:W-:Y:S05]  /*cb40*/  @P0 BRA `(.L_x_14886) ;  /* 0x0000000c00e40947 */ /* 0x000fea0003800000 */
[----:B------:R-:W-:Y:S02]  /*cb50*/  ULDC UR4, c[0x0][0xbc8] ;  /* 0x0002f20000047ab9 */ /* 0x000fe40000000800 */
[----:B------:R-:W-:Y:S02]  /*cb60*/  ISETP.GE.AND P3, PT, R200, UR4, PT ;  /* 0x00000004c8007c0c */ /* 0x000fe4000bf66270 */
[----:B------:R-:W-:Y:S02]  /*cb70*/  ISETP.GE.AND P4, PT, R218, UR4, PT ;  /* 0x00000004da007c0c */ /* 0x000fe4000bf86270 */
[----:B------:R-:W-:-:S09]  /*cb80*/  ISETP.GE.AND P5, PT, R217, UR4, PT ;  /* 0x00000004d9007c0c */ /* 0x000fd2000bfa6270 */
[-C--:B-1--4-:R-:W-:Y:S02]  /*cb90*/  @!P3 LEA R2, P0, R200, R6.reuse, 0x1 ;  /* 0x00000006c802b211 */ /* 0x092fe400078008ff */
        /* <DEDUP_REMOVED lines=10> */
[----:B-1----:R-:W-:-:S04]  /*cc40*/  LEA R2, P0, R219, R6, 0x1 ;  /* 0x00000006db027211 */ /* 0x002fc800078008ff */
[----:B------:R-:W-:-:S05]  /*cc50*/  LEA.HI.X R3, R219, R76, R79, 0x1, P0 ;  /* 0x0000004cdb037211 */ /* 0x000fca00000f0c4f */
[----:B------:R1:W-:Y:S01]  /*cc60*/  ST.E.128 desc[UR36][R2.64], R52 ;  /* 0x0000003402007985 */ /* 0x0003e2000c101d24 */
[----:B------:R-:W-:Y:S05]  /*cc70*/  BRA `(.L_x_14886) ;  /* 0x0000000c00987947 */ /* 0x000fea0003800000 */
.L_x_14878:
[----:B------:R-:W-:Y:S01]  /*cc80*/  R2UR UR4, R221 ;  /* 0x00000000dd0472ca */ /* 0x000fe200000e0000 */
[----:B------:R-:W-:Y:S01]  /*cc90*/  ULDC.64 UR10, c[0x0][0xd00] ;  /* 0x00034000000a7ab9 */ /* 0x000fe20000000a00 */
[----:B------:R-:W-:Y:S01]  /*cca0*/  R2UR UR7, R223 ;  /* 0x00000000df0772ca */ /* 0x000fe200000e0000 */
[----:B------:R-:W-:Y:S01]  /*ccb0*/  UISETP.NE.U32.AND UP0, UPT, UR10, URZ, UPT ;  /* 0x0000003f0a00728c */ /* 0x000fe2000bf05070 */
[----:B------:R-:W0:Y:S01]  /*ccc0*/  LDC R13, c[0x0][0xce8] ;  /* 0x00033a00ff0d7b82 */ /* 0x000e220000000800 */
[----:B------:R-:W-:Y:S02]  /*ccd0*/  R2UR UR12, R222 ;  /* 0x00000000de0c72ca */ /* 0x000fe400000e0000 */
[----:B------:R-:W-:-:S06]  /*cce0*/  UISETP.NE.AND.EX UP0, UPT, UR11, URZ, UPT, UP0 ;  /* 0x0000003f0b00728c */ /* 0x000fcc000bf05300 */
[----:B------:R-:W-:Y:S01]  /*ccf0*/  USHF.L.U32 UR8, UR4, 0x2, URZ ;  /* 0x0000000204087899 */ /* 0x000fe2000800063f */
[----:B------:R-:W-:Y:S01]  /*cd00*/  PLOP3.LUT P2, PT, PT, PT, UP0, 0x80, 0x0 ;  /* 0x000000000000781c */ /* 0x000fe20003f4f008 */
[----:B------:R-:W-:Y:S02]  /*cd10*/  USHF.L.U64.HI UR9, UR4, 0x2, UR7 ;  /* 0x0000000204097899 */ /* 0x000fe40008010207 */
        /* <DEDUP_REMOVED lines=30> */
.L_x_14887:
[----:B------:R-:W-:Y:S01]  /*cf00*/  R2UR UR8, R221 ;  /* 0x00000000dd0872ca */ /* 0x000fe200000e0000 */
[----:B------:R-:W-:Y:S01]  /*cf10*/  BSSY B1, `(.L_x_14888) ;  /* 0x000002f000017945 */ /* 0x000fe20003800000 */
[----:B------:R-:W-:-:S11]  /*cf20*/  R2UR UR7, R223 ;  /* 0x00000000df0772ca */ /* 0x000fd600000e0000 */
        /* <DEDUP_REMOVED lines=12> */
[----:B------:R-:W-:Y:S01]  /*cff0*/  R2UR UR16, R222 ;  /* 0x00000000de1072ca */ /* 0x000fe200000e0000 */
[----:B------:R-:W-:Y:S01]  /*d000*/  UIMAD UR7, UR11, UR14, URZ ;  /* 0x0000000e0b0772a4 */ /* 0x000fe2000f8e023f */
[----:B------:R-:W-:Y:S01]  /*d010*/  IMAD.MOV.U32 R2, RZ, RZ, R4 ;  /* 0x000000ffff027224 */ /* 0x000fe200078e0004 */
[----:B------:R-:W-:Y:S01]  /*d020*/  UMOV UR8, UR4 ;  /* 0x0000000400087c82 */ /* 0x000fe20008000000 */
[----:B------:R-:W-:-:S07]  /*d030*/  UMOV UR9, UR10 ;  /* 0x0000000a00097c82 */ /* 0x000fce0008000000 */
        /* <DEDUP_REMOVED lines=23> */
[----:B------:R-:W-:-:S04]  /*d1b0*/  LEA R4, P1, R2, UR8, 0x2 ;  /* 0x0000000802047c11 */ /* 0x000fc8000f8210ff */
[----:B------:R-:W-:-:S04]  /*d1c0*/  IADD3 R3, R3, R9, RZ ;  /* 0x0000000903037210 */ /* 0x000fc80007ffe0ff */
[----:B------:R-:W-:Y:S01]  /*d1d0*/  LEA.HI.X R5, R2, UR9, R3, 0x2, P1 ;  /* 0x0000000902057c11 */ /* 0x000fe200088f1403 */
[----:B------:R-:W-:-:S05]  /*d1e0*/  IMAD.MOV.U32 R3, RZ, RZ, -0x800000 ;  /* 0xff800000ff037424 */ /* 0x000fca00078e00ff */
[----:B------:R0:W-:Y:S02]  /*d1f0*/  STG.E desc[UR36][R4.64], R3 ;  /* 0x0000000304007986 */ /* 0x0001e4000c101924 */
.L_x_14889:
[----:B------:R-:W-:Y:S05]  /*d200*/  BSYNC B1 ;  /* 0x0000000000017941 */ /* 0x000fea0003800000 */
.L_x_14888:
[----:B0-----:R-:W0:Y:S01]  /*d210*/  @P0 LDC R3, c[0x0][0xcf0] ;  /* 0x00033c00ff030b82 */ /* 0x001e220000000800 */
[----:B------:R-:W-:Y:S01]  /*d220*/  ULDC.64 UR14, c[0x0][0xba0] ;  /* 0x0002e800000e7ab9 */ /* 0x000fe20000000a00 */
[----:B------:R-:W-:Y:S01]  /*d230*/  R2UR UR16, R222 ;  /* 0x00000000de1072ca */ /* 0x000fe200000e0000 */
[----:B------:R-:W-:Y:S01]  /*d240*/  UIMAD UR7, UR10, UR14, URZ ;  /* 0x0000000e0a0772a4 */ /* 0x000fe2000f8e023f */
[----:B------:R-:W-:Y:S01]  /*d250*/  IMAD R2, R220, 0x20, R224 ;  /* 0x00000020dc027824 */ /* 0x000fe200078e02e0 */
[----:B------:R-:W-:Y:S01]  /*d260*/  UIMAD.WIDE.U32 UR8, UR4, UR14, URZ ;  /* 0x0000000e040872a5 */ /* 0x000fe2000f8e003f */
[----:B------:R-:W-:Y:S01]  /*d270*/  BSSY B1, `(.L_x_14890) ;  /* 0x0000044000017945 */ /* 0x000fe20003800000 */
[----:B------:R-:W-:Y:S01]  /*d280*/  UIMAD UR7, UR4, UR15, UR7 ;  /* 0x0000000f040772a4 */ /* 0x000fe2000f8e0207 */
[----:B------:R-:W-:Y:S01]  /*d290*/  VIADD R6, R2, UR61 ;  /* 0x0000003d02067c36 */ /* 0x000fe20008000000 */
[----:B------:R-:W-:Y:S01]  /*d2a0*/  SHF.R.S32.HI R16, RZ, 0x1f, R219 ;  /* 0x0000001fff107819 */ /* 0x000fe200000114db */
[----:B------:R-:W-:Y:S01]  /*d2b0*/  ULDC.64 UR14, c[0x0][0xbe8] ;  /* 0x0002fa00000e7ab9 */ /* 0x000fe20000000a00 */
[----:B------:R-:W-:Y:S01]  /*d2c0*/  UIADD3 UR9, UR9, UR7, URZ ;  /* 0x0000000709097290 */ /* 0x000fe2000fffe03f */
[----:B------:R-:W-:Y:S01]  /*d2d0*/  @P0 IMAD.HI.U32 R2, R6, R11, RZ ;  /* 0x0000000b06020227 */ /* 0x000fe200078e00ff */
[----:B------:R-:W-:Y:S01]  /*d2e0*/  UIMAD UR4, UR11, UR14, URZ ;  /* 0x0000000e0b0472a4 */ /* 0x000fe2000f8e023f */
[----:B------:R-:W-:Y:S01]  /*d2f0*/  SHF.R.S32.HI R17, RZ, 0x1f, R217 ;  /* 0x0000001fff117819 */ /* 0x000fe200000114d9 */
[----:B------:R-:W-:Y:S01]  /*d300*/  UIMAD.WIDE.U32 UR8, UR16, UR14, UR8 ;  /* 0x0000000e100872a5 */ /* 0x000fe2000f8e0008 */
[----:B------:R-:W-:Y:S01]  /*d310*/  IMAD.MOV.U32 R5, RZ, RZ, R6 ;  /* 0x000000ffff057224 */ /* 0x000fe200078e0006 */
[----:B------:R-:W-:Y:S01]  /*d320*/  UIMAD UR4, UR16, UR15, UR4 ;  /* 0x0000000f100472a4 */ /* 0x000fe2000f8e0204 */
[----:B------:R-:W-:Y:S01]  /*d330*/  SHF.R.S32.HI R18, RZ, 0x1f, R218 ;  /* 0x0000001fff127819 */ /* 0x000fe200000114da */
[----:B------:R-:W-:Y:S01]  /*d340*/  ULDC.64 UR10, c[0x0][0xbf0] ;  /* 0x0002fc00000a7ab9 */ /* 0x000fe20000000a00 */
[----:B------:R-:W-:Y:S01]  /*d350*/  SHF.R.S32.HI R19, RZ, 0x1f, R200 ;  /* 0x0000001fff137819 */ /* 0x000fe200000114c8 */
[----:B------:R-:W-:-:S02]  /*d360*/  UIADD3 UR9, UR9, UR4, URZ ;  /* 0x0000000409097290 */ /* 0x000fc4000fffe03f */
[----:B------:R-:W-:Y:S01]  /*d370*/  UIMAD UR4, UR13, UR10, URZ ;  /* 0x0000000a0d0472a4 */ /* 0x000fe2000f8e023f */
[----:B0-----:R-:W-:Y:S01]  /*d380*/  @P0 SHF.R.U32.HI R5, RZ, R3, R2 ;  /* 0x00000003ff050219 */ /* 0x001fe20000011602 */
[----:B------:R-:W-:Y:S02]  /*d390*/  UIMAD.WIDE.U32 UR8, UR12, UR10, UR8 ;  /* 0x0000000a0c0872a5 */ /* 0x000fe4000f8e0008 */
[----:B------:R-:W-:Y:S01]  /*d3a0*/  UIMAD UR4, UR12, UR11, UR4 ;  /* 0x0000000b0c0472a4 */ /* 0x000fe2000f8e0204 */
[--C-:B------:R-:W-:Y:S01]  /*d3b0*/  SHF.R.S32.HI R2, RZ, 0x1f, R5.reuse ;  /* 0x0000001fff027819 */ /* 0x100fe20000011405 */
[----:B------:R-:W-:Y:S01]  /*d3c0*/  IMAD.MOV R9, RZ, RZ, -R5 ;  /* 0x000000ffff097224 */ /* 0x000fe200078e0a05 */
[----:B------:R-:W-:Y:S01]  /*d3d0*/  ULDC.64 UR10, c[0x0][0xbe0] ;  /* 0x0002f800000a7ab9 */ /* 0x000fe20000000a00 */
[----:B------:R-:W-:Y:S02]  /*d3e0*/  UIADD3 UR4, UR9, UR4, URZ ;  /* 0x0000000409047290 */ /* 0x000fe4000fffe03f */
[----:B------:R-:W-:Y:S01]  /*d3f0*/  MOV R3, UR9 ;  /* 0x0000000900037c02 */ /* 0x000fe20008000f00 */
[----:B------:R-:W-:-:S02]  /*d400*/  IMAD R4, R2, UR10, RZ ;  /* 0x0000000a02047c24 */ /* 0x000fc4000f8e02ff */
        /* <DEDUP_REMOVED lines=42> */
.L_x_14891:
[----:B------:R-:W-:Y:S05]  /*d6b0*/  BSYNC B1 ;  /* 0x0000000000017941 */ /* 0x000fea0003800000 */
.L_x_14890:
        /* <DEDUP_REMOVED lines=21> */
.L_x_14893:
[----:B------:R-:W-:Y:S05]  /*d810*/  BSYNC B1 ;  /* 0x0000000000017941 */ /* 0x000fea0003800000 */
.L_x_14892:
        /* <DEDUP_REMOVED lines=21> */
.L_x_14895:
[----:B------:R-:W-:Y:S05]  /*d970*/  BSYNC B1 ;  /* 0x0000000000017941 */ /* 0x000fea0003800000 */
.L_x_14894:
[----:B0-----:R-:W-:Y:S01]  /*d980*/  IADD3 R0, R6, 0x60, RZ ;  /* 0x0000006006007810 */ /* 0x001fe20007ffe0ff */
[----:B--2-4-:R-:W0:Y:S03]  /*d990*/  SHFL.IDX PT, R5, R5, 0x3, 0x181f ;  /* 0x00781f0005057f89 */ /* 0x014e2600000e0000 */
        /* <DEDUP_REMOVED lines=20> */
.L_x_14886:
[----:B------:R-:W-:Y:S05]  /*dae0*/  BSYNC B0 ;  /* 0x0000000000007941 */ /* 0x000fea0003800000 */
.L_x_14877:
[----:B------:R-:W-:Y:S02]  /*daf0*/  ULDC UR4, c[0x0][0xd3c] ;  /* 0x00034f0000047ab9 */ /* 0x000fe40000000800 */
[----:B------:R-:W-:-:S13]  /*db00*/  ISETP.GE.AND P0, PT, R7, UR4, PT ;  /* 0x0000000407007c0c */ /* 0x000fda000bf06270 */
[----:B------:R-:W-:Y:S05]  /*db10*/  @!P0 BRA `(.L_x_14896) ;  /* 0xffffff3000bc8947 */ /* 0x000fea000383ffff */
[----:B------:R-:W-:Y:S05]  /*db20*/  EXIT ;  /* 0x000000000000794d */ /* 0x000fea0003800000 */
.L_x_14834:
        /* <DEDUP_REMOVED lines=16> */
.L_x_14897:
        /* <DEDUP_REMOVED lines=40> */
.L_x_14903:
        /* <DEDUP_REMOVED lines=12> */
.L_x_14902:
[----:B------:R-:W-:Y:S05]  /*df70*/  BSYNC B0 ;  /* 0x0000000000007941 */ /* 0x000fea0003800000 */
.L_x_14901:
        /* <DEDUP_REMOVED lines=20> */
.L_x_14899:
        /* <DEDUP_REMOVED lines=20> */
.L_x_14904:
        /* <DEDUP_REMOVED lines=38> */
[----:B0-----:R-:W-:-:S05]  /*e460*/  IADD3 R7, RZ, -R3, RZ ;  /* 0x80000003ff077210 */ /* 0x001fca0007ffe0ff */
        /* <DEDUP_REMOVED lines=20> */
.L_x_14900:
[----:B------:R-:W-:Y:S01]  /*e5b0*/  ULDC UR4, c[0x0][0xd3c] ;  /* 0x00034f0000047ab9 */ /* 0x000fe20000000800 */
[----:B------:R-:W-:Y:S02]  /*e5c0*/  IMAD.MOV.U32 R17, RZ, RZ, RZ ;  /* 0x000000ffff117224 */ /* 0x000fe400078e00ff */
[----:B------:R-:W-:Y:S02]  /*e5d0*/  IMAD.U32 R16, RZ, RZ, UR6 ;  /* 0x00000006ff107e24 */ /* 0x000fe4000f8e00ff */
[----:B------:R-:W-:Y:S02]  /*e5e0*/  IMAD.MOV.U32 R18, RZ, RZ, RZ ;  /* 0x000000ffff127224 */ /* 0x000fe400078e00ff */
[----:B------:R-:W-:-:S07]  /*e5f0*/  IMAD.U32 R19, RZ, RZ, UR4 ;  /* 0x00000004ff137e24 */ /* 0x000fce000f8e00ff */
.L_x_14905:
[----:B------:R-:W-:-:S13]  /*e600*/  ISETP.NE.AND P0, PT, R5, RZ, PT ;  /* 0x000000ff0500720c */ /* 0x000fda0003f05270 */
[----:B------:R-:W0:Y:S01]  /*e610*/  @!P0 S2R R3, SR_CgaCtaId ;  /* 0x0000000000038919 */ /* 0x000e220000008800 */
[----:B------:R-:W-:-:S04]  /*e620*/  @!P0 MOV R0, 0x400 ;  /* 0x0000040000008802 */ /* 0x000fc80000000f00 */
[----:B0-----:R-:W-:-:S05]  /*e630*/  @!P0 LEA R0, R3, R0, 0x18 ;  /* 0x0000000003008211 */ /* 0x001fca00078ec0ff */
[----:B------:R0:W-:Y:S01]  /*e640*/  @!P0 STS.128 [R0+0x324d0], R16 ;  /* 0x0324d01000008388 */ /* 0x0001e20000000c00 */
[----:B------:R-:W-:Y:S06]  /*e650*/  BAR.ARV 0x5, 0x180 ;  /* 0x0146000000007b1d */ /* 0x000fec0000002000 */
.L_x_14898:
[----:B------:R2:W-:Y:S01]  /*e660*/  STL [R1+0x1c], RZ ;  /* 0x00001cff01007387 */ /* 0x0005e20000100800 */
[----:B------:R-:W-:Y:S01]  /*e670*/  ULDC UR4, c[0x0][0xd3c] ;  /* 0x00034f0000047ab9 */ /* 0x000fe20000000800 */
[----:B------:R-:W-:Y:S01]  /*e680*/  MOV R27, 0x1 ;  /* 0x00000001001b7802 */ /* 0x000fe20000000f00 */
[----:B------:R-:W-:Y:S01]  /*e690*/  IMAD.MOV.U32 R24, RZ, RZ, RZ ;  /* 0x000000ffff187224 */ /* 0x000fe200078e00ff */
[----:B-1----:R-:W-:-:S13]  /*e6a0*/  ISETP.GE.AND P0, PT, R19, UR4, PT ;  /* 0x0000000413007c0c */ /* 0x002fda000bf06270 */
[----:B--2---:R-:W-:Y:S05]  /*e6b0*/  @P0 BRA `(.L_x_14906) ;  /* 0x00000054001c0947 */ /* 0x004fea0003800000 */
[----:B0-----:R-:W2:Y:S01]  /*e6c0*/  LDL R0, [R1+0x24] ;  /* 0x0000240001007983 */ /* 0x001ea20000100800 */
        /* <DEDUP_REMOVED lines=23> */
[----:B------:R-:W-:-:S04]  /*e840*/  LOP3.LUT R0, R4, 0xc0, RZ, 0xfc, !PT ;  /* 0x000000c004007812 */ /* 0x000fc800078efcff */
[----:B---3--:R-:W-:-:S07]  /*e850*/  LEA R26, R30, R22, 0x1 ;  /* 0x000000161e1a7211 */ /* 0x008fce00078e08ff */
.L_x_14973:
        /* <DEDUP_REMOVED lines=48> */
.L_x_14907:
[----:B------:R-:W-:Y:S01]  /*eb60*/  ULDC.64 UR4, c[0x0][0xb18] ;  /* 0x0002c60000047ab9 */ /* 0x000fe20000000a00 */
[----:B------:R-:W-:Y:S02]  /*eb70*/  MOV R29, R34 ;  /* 0x00000022001d7202 */ /* 0x000fe40000000f00 */
[----:B------:R-:W-:-:S04]  /*eb80*/  ISETP.NE.U32.AND P0, PT, RZ, UR4, PT ;  /* 0x00000004ff007c0c */ /* 0x000fc8000bf05070 */
[----:B------:R-:W-:-:S13]  /*eb90*/  ISETP.NE.AND.EX P0, PT, RZ, UR5, PT, P0 ;  /* 0x00000005ff007c0c */ /* 0x000fda000bf05300 */
[----:B------:R-:W-:Y:S05]  /*eba0*/  @!P0 BRA `(.L_x_14908) ;  /* 0x0000000000108947 */ /* 0x000fea0003800000 */
[----:B-1----:R-:W-:-:S04]  /*ebb0*/  IADD3 R2, P0, R28, UR4, RZ ;  /* 0x000000041c027c10 */ /* 0x002fc8000ff1e0ff */
[----:B------:R-:W-:-:S05]  /*ebc0*/  IADD3.X R3, R31, UR5, RZ, P0, !PT ;  /* 0x000000051f037c10 */ /* 0x000fca00087fe4ff */
[----:B------:R1:W5:Y:S01]  /*ebd0*/  LDG.E R25, desc[UR36][R2.64] ;  /* 0x0000002402197981 */ /* 0x000362000c1e1900 */
[----:B------:R-:W-:Y:S05]  /*ebe0*/  BRA `(.L_x_14909) ;  /* 0x0000000000247947 */ /* 0x000fea0003800000 */
.L_x_14908:
        /* <DEDUP_REMOVED lines=9> */
.L_x_14909:
        /* <DEDUP_REMOVED lines=43> */
.L_x_14911:
        /* <DEDUP_REMOVED lines=19> */
[----:B0-----:R-:W-:Y:S05]  /*f060*/  CALL.ABS.NOINC R2 ;  /* 0x0000000002007343 */ /* 0x001fea0003c00000 */
.L_x_14914:
[----:B------:R-:W-:Y:S05]  /*f070*/  BSYNC B6 ;  /* 0x0000000000067941 */ /* 0x000fea0003800000 */
.L_x_14913:
        /* <DEDUP_REMOVED lines=20> */
.L_x_14917:
        /* <DEDUP_REMOVED lines=15> */
.L_x_14916:
[----:B------:R-:W-:Y:S05]  /*f2b0*/  BSYNC B6 ;  /* 0x0000000000067941 */ /* 0x000fea0003800000 */
.L_x_14915:
[----:B------:R-:W2:Y:S01]  /*f2c0*/  LDL R20, [R1+0xc] ;  /* 0x00000c0001147983 */ /* 0x000ea20000100800 */
[----:B------:R-:W-:Y:S01]  /*f2d0*/  ULDC.64 UR4, c[0x0][0xaf0] ;  /* 0x0002bc0000047ab9 */ /* 0x000fe20000000a00 */
[----:B------:R-:W0:Y:S01]  /*f2e0*/  LDC R10, c[0x0][0x430] ;  /* 0x00010c00ff0a7b82 */ /* 0x000e220000000800 */
[----:B------:R-:W-:Y:S01]  /*f2f0*/  ISETP.NE.U32.AND P0, PT, RZ, UR4, PT ;  /* 0x00000004ff007c0c */ /* 0x000fe2000bf05070 */
[----:B------:R-:W1:Y:S03]  /*f300*/  S2R R21, SR_TID.X ;  /* 0x0000000000157919 */ /* 0x000e660000002100 */
[----:B------:R-:W-:-:S13]  /*f310*/  ISETP.NE.AND.EX P0, PT, RZ, UR5, PT, P0 ;  /* 0x00000005ff007c0c */ /* 0x000fda000bf05300 */
[----:B------:R-:W-:Y:S01]  /*f320*/  @P0 IADD3 R2, P1, R28, UR4, RZ ;  /* 0x000000041c020c10 */ /* 0x000fe2000ff3e0ff */
[----:B------:R-:W-:Y:S01]  /*f330*/  ULDC UR4, c[0x0][0x320] ;  /* 0x0000c80000047ab9 */ /* 0x000fe20000000800 */
[----:B------:R-:W-:Y:S02]  /*f340*/  LOP3.LUT R23, R23, 0xffffffef, RZ, 0xc0, !PT ;  /* 0xffffffef17177812 */ /* 0x000fe400078ec0ff */
[----:B------:R-:W-:-:S05]  /*f350*/  @P0 IADD3.X R3, R31, UR5, RZ, P1, !PT ;  /* 0x000000051f030c10 */ /* 0x000fca0008ffe4ff */
[----:B------:R3:W5:Y:S01]  /*f360*/  @P0 LDG.E R29, desc[UR36][R2.64] ;  /* 0x00000024021d0981 */ /* 0x000762000c1e1900 */
[----:B------:R-:W-:Y:S01]  /*f370*/  UMOV UR5, 0xffffffff ;  /* 0xffffffff00057882 */ /* 0x000fe20000000000 */
[----:B-1----:R-:W-:-:S05]  /*f380*/  IMAD.SHL.U32 R4, R21, 0x8, RZ ;  /* 0x0000000815047824 */ /* 0x002fca00078e00ff */
        /* <DEDUP_REMOVED lines=15> */
[----:B--2---:R-:W-:Y:S01]  /*f480*/  VIADD R0, R20, 0xffffffff ;  /* 0xffffffff14007836 */ /* 0x004fe20000000000 */
[----:B0--3--:R-:W-:Y:S06]  /*f490*/  BRA.DIV UR5, `(.L_x_14918) ;  /* 0x0000004e05547947 */ /* 0x009fec000b800000 */
.L_x_14991:
[----:B------:R-:W0:Y:S01]  /*f4a0*/  S2R R2, SR_TID.X ;  /* 0x0000000000027919 */ /* 0x000e220000002100 */
[----:B------:R-:W-:Y:S01]  /*f4b0*/  ISETP.NE.AND P1, PT, R10, 0x1, PT ;  /* 0x000000010a00780c */ /* 0x000fe20003f25270 */
[----:B------:R-:W-:Y:S01]  /*f4c0*/  IMAD.MOV.U32 R36, RZ, RZ, RZ ;  /* 0x000000ffff247224 */ /* 0x000fe200078e00ff */
[----:B-----5:R-:W-:Y:S01]  /*f4d0*/  SHF.R.S32.HI R33, RZ, 0x1f, R29 ;  /* 0x0000001fff217819 */ /* 0x020fe2000001141d */
[----:B------:R-:W1:Y:S01]  /*f4e0*/  S2R R3, SR_TID.X ;  /* 0x0000000000037919 */ /* 0x000e620000002100 */
[----:B------:R-:W-:-:S09]  /*f4f0*/  LOP3.LUT R23, R23, 0xffff7fff, RZ, 0xc0, !PT ;  /* 0xffff7fff17177812 */ /* 0x000fd200078ec0ff */
        /* <DEDUP_REMOVED lines=20> */
[----:B------:R-:W-:-:S05]  /*f640*/  @!P0 IMAD.WIDE.U32 R2, R29, R6, R2 ;  /* 0x000000061d028225 */ /* 0x000fca00078e0002 */
[----:B------:R-:W-:Y:S02]  /*f650*/  @!P0 IADD3 R7, R3, R7, RZ ;  /* 0x0000000703078210 */ /* 0x000fe40007ffe0ff */
        /* <DEDUP_REMOVED lines=17> */
.L_x_14919:
[----:B------:R-:W-:Y:S01]  /*f770*/  IMAD R31, R0, -0x60, R25 ;  /* 0xffffffa0001f7824 */ /* 0x000fe200078e0219 */
[----:B------:R-:W-:Y:S01]  /*f780*/  SHF.L.U32 R0, R27, 0x1f, RZ ;  /* 0x0000001f1b007819 */ /* 0x000fe200000006ff */
[----:B------:R-:W-:Y:S01]  /*f790*/  IMAD R25, R24, 0x8, R22 ;  /* 0x0000000818197824 */ /* 0x000fe200078e0216 */
[----:B------:R-:W-:Y:S03]  /*f7a0*/  BSSY B0, `(.L_x_14920) ;  /* 0x0000003000007945 */ /* 0x000fe60003800000 */
[----:B------:R-:W0:Y:S02]  /*f7b0*/  SYNCS.PHASECHK.TRANS64.TRYWAIT P0, [R25+URZ+0x32440], R0 ;  /* 0x03244000190075a7 */ /* 0x000e24000800017f */
[----:B0-----:R-:W-:Y:S05]  /*f7c0*/  @!P0 BRA `(.L_x_14921) ;  /* 0x0000004800bc8947 */ /* 0x001fea0003800000 */
.L_x_14992:
[----:B------:R-:W-:Y:S05]  /*f7d0*/  BSYNC B0 ;  /* 0x0000000000007941 */ /* 0x000fea0003800000 */
.L_x_14920:
        /* <DEDUP_REMOVED lines=21> */
[----:B0-----:R-:W-:-:S03]  /*f930*/  LOP3.LUT R5, R4, 0x7f, RZ, 0xc0, !PT ;  /* 0x0000007f04057812 */ /* 0x001fc600078ec0ff */
[----:B------:R-:W-:Y:S02]  /*f940*/  IADD3 R4, R3, R0, RZ ;  /* 0x0000000003047210 */ /* 0x000fe40007ffe0ff */
[----:B------:R-:W-:Y:S02]  /*f950*/  SHF.R.U32.HI R6, RZ, 0x3, R5 ;  /* 0x00000003ff067819 */ /* 0x000fe40000011605 */
[----:B------:R-:W0:Y:S01]  /*f960*/  S2R R5, SR_TID.X ;  /* 0x0000000000057919 */ /* 0x000e220000002100 */
[C---:B------:R-:W-:Y:S01]  /*f970*/  LEA R0, P0, R2.reuse, UR4, 0x1 ;  /* 0x0000000402007c11 */ /* 0x040fe2000f8008ff */
[----:B------:R-:W-:Y:S01]  /*f980*/  ULDC UR4, c[0x0][0x2f4] ;  /* 0x0000bd0000047ab9 */ /* 0x000fe20000000800 */
[----:B------:R-:W-:Y:S02]  /*f990*/  IMAD.IADD R31, R31, 0x1, -R6 ;  /* 0x000000011f1f7824 */ /* 0x000fe400078e0a06 */
[----:B------:R-:W-:Y:S01]  /*f9a0*/  LEA.HI.X R4, R2, UR5, R4, 0x1, P0 ;  /* 0x0000000502047c11 */ /* 0x000fe200080f0c04 */
[----:B------:R-:W-:-:S02]  /*f9b0*/  UMOV UR5, 0xffffffff ;  /* 0xffffffff00057882 */ /* 0x000fc40000000000 */
        /* <DEDUP_REMOVED lines=59> */
.L_x_15006:
        /* <DEDUP_REMOVED lines=10> */
.L_x_14923:
        /* <DEDUP_REMOVED lines=10> */
.L_x_14924:
[----:B------:R1:W5:Y:S01]  /*feb0*/  LDL.LU R0, [R1+0x8] ;  /* 0x0000080001007983 */ /* 0x0003620000300800 */
[----:B------:R-:W-:Y:S01]  /*fec0*/  LOP3.LUT P0, RZ, R23, 0x40, RZ, 0xc0, !PT ;  /* 0x0000004017ff7812 */ /* 0x000fe2000780c0ff */
[----:B------:R1:W-:-:S12]  /*fed0*/  SYNCS.ARRIVE.TRANS64.A1T0 RZ, [R25+URZ+0x32430], RZ ;  /* 0x032430ff19ff79a7 */ /* 0x0003d8000810003f */
[----:B------:R-:W-:Y:S05]  /*fee0*/  WARPSYNC.ALL ;  /* 0x0000000000007948 */ /* 0x000fea0003800000 */
[----:B0-----:R-:W-:Y:S01]  /*fef0*/  SEL R2, R34, RZ, !P0 ;  /* 0x000000ff22027207 */ /* 0x001fe20004000000 */
[----:B------:R-:W-:Y:S04]  /*ff00*/  BSSY B6, `(.L_x_14925) ;  /* 0x000001a000067945 */ /* 0x000fe80003800000 */
[----:B------:R0:W-:Y:S01]  /*ff10*/  STL [R1], R2 ;  /* 0x0000000201007387 */ /* 0x0001e20000100800 */
        /* <DEDUP_REMOVED lines=24> */
.L_x_14926:
[----:B------:R-:W-:Y:S05]  /*100a0*/  BSYNC B6 ;  /* 0x0000000000067941 */ /* 0x000fea0003800000 */
.L_x_14925:
[----:B------:R-:W2:Y:S01]  /*100b0*/  LDL R4, [R1+0x8] ;  /* 0x0000080001047983 */ /* 0x000ea20000100800 */
[----:B0-----:R-:W0:Y:S01]  /*100c0*/  S2R R2, SR_TID.X ;  /* 0x0000000000027919 */ /* 0x001e220000002100 */
[----:B------:R-:W-:Y:S01]  /*100d0*/  IMAD.MOV.U32 R21, RZ, RZ, R34 ;  /* 0x000000ffff157224 */ /* 0x000fe200078e0022 */
[----:B------:R-:W-:Y:S01]  /*100e0*/  ULDC.64 UR4, c[0x0][0x298] ;  /* 0x0000a60000047ab9 */ /* 0x000fe20000000a00 */
[----:B------:R-:W3:Y:S01]  /*100f0*/  LDC R5, c[0x0][0x448] ;  /* 0x00011200ff057b82 */ /* 0x000ee20000000800 */
[----:B------:R-:W4:Y:S01]  /*10100*/  LDL R20, [R1] ;  /* 0x0000000001147983 */ /* 0x000f220000100800 */
[----:B------:R-:W5:Y:S01]  /*10110*/  S2R R34, SR_TID.X ;  /* 0x0000000000227919 */ /* 0x000f620000002100 */
[----:B0-----:R-:W-:-:S04]  /*10120*/  LOP3.LUT R2, R2, 0x7f, RZ, 0xc0, !PT ;  /* 0x0000007f02027812 */ /* 0x001fc800078ec0ff */
[----:B------:R-:W-:Y:S02]  /*10130*/  SHF.R.U32.HI R0, RZ, 0x3, R2 ;  /* 0x00000003ff007819 */ /* 0x000fe40000011602 */
[----:B------:R-:W0:Y:S02]  /*10140*/  LDC R2, c[0x0][0x448] ;  /* 0x00011200ff027b82 */ /* 0x000e240000000800 */
[----:B0-----:R-:W-:Y:S01]  /*10150*/  ISETP.NE.AND P6, PT, R2, 0x1, PT ;  /* 0x000000010200780c */ /* 0x001fe20003fc5270 */
[----:B-----5:R-:W-:-:S12]  /*10160*/  IMAD.SHL.U32 R34, R34, 0x10, RZ ;  /* 0x0000001022227824 */ /* 0x020fd800078e00ff */
[----:B------:R-:W0:Y:S08]  /*10170*/  @P6 LDC R3, c[0x0][0x44c] ;  /* 0x00011300ff036b82 */ /* 0x000e300000000800 */
[----:B------:R-:W5:Y:S01]  /*10180*/  @P6 LDC R2, c[0x0][0x450] ;  /* 0x00011400ff026b82 */ /* 0x000f620000000800 */
[----:B------:R-:W-:-:S05]  /*10190*/  LOP3.LUT R34, R0, 0x70, R34, 0xf8, !PT ;  /* 0x0000007000227812 */ /* 0x000fca00078ef822 */
[----:B------:R-:W-:-:S04]  /*101a0*/  IMAD R34, R17, 0x80, R34 ;  /* 0x0000008011227824 */ /* 0x000fc800078e0222 */
[----:B------:R-:W-:Y:S02]  /*101b0*/  IMAD.MOV.U32 R0, RZ, RZ, R34 ;  /* 0x000000ffff007224 */ /* 0x000fe400078e0022 */
[----:B0-----:R-:W-:-:S05]  /*101c0*/  @P6 IMAD.HI.U32 R3, R34, R3, RZ ;  /* 0x0000000322036227 */ /* 0x001fca00078e00ff */
[----:B-----5:R-:W-:Y:S01]  /*101d0*/  @P6 SHF.R.U32.HI R0, RZ, R2, R3 ;  /* 0x00000002ff006219 */ /* 0x020fe20000011603 */
[----:B------:R-:W-:Y:S01]  /*101e0*/  IMAD.WIDE.U32 R2, R35, UR4, RZ ;  /* 0x0000000423027c25 */ /* 0x000fe2000f8e00ff */
[----:B------:R-:W0:Y:S03]  /*101f0*/  S2R R6, SR_TID.X ;  /* 0x0000000000067919 */ /* 0x000e260000002100 */
[----:B--2---:R-:W-:-:S04]  /*10200*/  IMAD R4, R4, UR4, RZ ;  /* 0x0000000404047c24 */ /* 0x004fc8000f8e02ff */
        /* <DEDUP_REMOVED lines=9> */
[C---:B----4-:R-:W-:Y:S02]  /*102a0*/  IMAD R4, R20.reuse, UR5, R4 ;  /* 0x0000000514047c24 */ /* 0x050fe4000f8e0204 */
        /* <DEDUP_REMOVED lines=15> */
[----:B------:R-:W-:Y:S01]  /*103a0*/  ULDC.64 UR4, c[0x0][0x280] ;  /* 0x0000a00000047ab9 */ /* 0x000fe20000000a00 */
[----:B0-----:R-:W-:Y:S01]  /*103b0*/  IMAD.SHL.U32 R20, R6, 0x8, RZ ;  /* 0x0000000806147824 */ /* 0x001fe200078e00ff */
[----:B------:R-:W-:Y:S01]  /*103c0*/  LEA R0, P0, R2, UR4, 0x1 ;  /* 0x0000000402007c11 */ /* 0x000fe2000f8008ff */
        /* <DEDUP_REMOVED lines=8> */
[----:B------:R-:W-:Y:S10]  /*10450*/  BRA.DIV UR5, `(.L_x_14927) ;  /* 0x0000004605ac7947 */ /* 0x000ff4000b800000 */
[----:B------:R-:W2:Y:S01]  /*10460*/  LDL.LU R2, [R1+0x4] ;  /* 0x0000040001027983 */ /* 0x000ea20000300800 */
[----:B------:R-:W-:Y:S02]  /*10470*/  LEA R17, R17, R21, 0x7 ;  /* 0x0000001511117211 */ /* 0x000fe400078e38ff */
[----:B------:R-:W-:Y:S01]  /*10480*/  LOP3.LUT R23, R23, 0xffffdfff, RZ, 0xc0, !PT ;  /* 0xffffdfff17177812 */ /* 0x000fe200078ec0ff */
[----:B------:R-:W0:Y:S02]  /*10490*/  SHFL.IDX PT, R9, R0, RZ, 0x181f ;  /* 0x00181fff00097589 */ /* 0x000e2400000e0000 */
[----:B------:R-:W-:Y:S02]  /*104a0*/  VIADD R7, R17, 0x10 ;  /* 0x0000001011077836 */ /* 0x000fe40000000000 */
[----:B------:R-:W3:Y:S04]  /*104b0*/  SHFL.IDX PT, R3, R4, RZ, 0x181f ;  /* 0x00181fff04037589 */ /* 0x000ee800000e0000 */
[----:B------:R-:W4:Y:S04]  /*104c0*/  SHFL.IDX PT, R6, R0, 0x1, 0x181f ;  /* 0x00381f0000067f89 */ /* 0x000f2800000e0000 */
[----:B------:R-:W-:Y:S04]  /*104d0*/  SHFL.IDX PT, R10, R0, 0x2, 0x181f ;  /* 0x00581f00000a7f89 */ /* 0x000fe800000e0000 */
[----:B------:R-:W-:Y:S01]  /*104e0*/  SHFL.IDX PT, R11, R0, 0x3, 0x181f ;  /* 0x00781f00000b7f89 */ /* 0x000fe200000e0000 */
[----:B--2---:R-:W-:-:S03]  /*104f0*/  IMAD R5, R2, R5, RZ ;  /* 0x0000000502057224 */ /* 0x004fc600078e02ff */
[----:B------:R-:W2:Y:S02]  /*10500*/  SHFL.IDX PT, R2, R4, 0x1, 0x181f ;  /* 0x00381f0004027f89 */ /* 0x000ea400000e0000 */
[-C--:B------:R-:W-:Y:S02]  /*10510*/  ISETP.GE.AND P6, PT, R17, R5.reuse, PT ;  /* 0x000000051100720c */ /* 0x080fe40003fc6270 */
[----:B------:R-:W-:Y:S01]  /*10520*/  ISETP.GE.AND P5, PT, R7, R5, PT ;  /* 0x000000050700720c */ /* 0x000fe20003fa6270 */
[----:B------:R-:W-:-:S05]  /*10530*/  VIADD R7, R17, 0x20 ;  /* 0x0000002011077836 */ /* 0x000fca0000000000 */
[----:B------:R-:W-:-:S05]  /*10540*/  ISETP.GE.AND P3, PT, R7, R5, PT ;  /* 0x000000050700720c */ /* 0x000fca0003f66270 */
[----:B0-----:R-:W-:Y:S02]  /*10550*/  @!P6 LEA R9, P1, R20, R9, 0x1 ;  /* 0x000000091409e211 */ /* 0x001fe400078208ff */
[----:B------:R-:W-:-:S03]  /*10560*/  @P6 LOP3.LUT R23, R23, 0x2000, RZ, 0xfc, !PT ;  /* 0x0000200017176812 */ /* 0x000fc600078efcff */
[----:B---3--:R-:W-:Y:S01]  /*10570*/  @!P6 IMAD.X R3, RZ, RZ, R3, P1 ;  /* 0x000000ffff03e224 */ /* 0x008fe200008e0603 */
[----:B----4-:R-:W-:Y:S02]  /*10580*/  @!P5 LEA R6, P1, R20, R6, 0x1 ;  /* 0x000000061406d211 */ /* 0x010fe400078208ff */
[----:B------:R-:W-:-:S03]  /*10590*/  LOP3.LUT R23, R23, 0xffffefff, RZ, 0xc0, !PT ;  /* 0xffffefff17177812 */ /* 0x000fc600078ec0ff */
        /* <DEDUP_REMOVED lines=8> */
[----:B------:R-:W-:-:S04]  /*10620*/  IADD3 R2, R17, 0x30, RZ ;  /* 0x0000003011027810 */ /* 0x000fc80007ffe0ff */
        /* <DEDUP_REMOVED lines=12> */
[----:B--2---:R-:W-:-:S05]  /*106f0*/  @!P4 LEA R14, P1, R20, R11, 0x1 ;  /* 0x0000000b140ec211 */ /* 0x004fca00078208ff */
[----:B0-----:R-:W-:Y:S02]  /*10700*/  @!P4 IMAD.X R11, RZ, RZ, R2, P1 ;  /* 0x000000ffff0bc224 */ /* 0x001fe400008e0602 */
[----:B------:R-:W-:-:S05]  /*10710*/  @!P6 IMAD.MOV.U32 R2, RZ, RZ, R9 ;  /* 0x000000ffff02e224 */ /* 0x000fca00078e0009 */
[----:B------:R0:W-:Y:S02]  /*10720*/  @!P6 LDGSTS.E.BYPASS.LTC128B.128 [R26+0x18400], desc[UR36][R2.64], !P0 ;  /* 0x18400000021aefae */ /* 0x0001e4000c101d64 */
[----:B0-----:R-:W-:Y:S01]  /*10730*/  @!P5 IMAD.MOV.U32 R2, RZ, RZ, R6 ;  /* 0x000000ffff02d224 */ /* 0x001fe200078e0006 */
[----:B------:R-:W-:Y:S01]  /*10740*/  @!P5 MOV R3, R8 ;  /* 0x000000080003d202 */ /* 0x000fe20000000f00 */
[----:B------:R-:W-:Y:S04]  /*10750*/  SHFL.IDX PT, R6, R0, 0x6, 0x181f ;  /* 0x00d81f0000067f89 */ /* 0x000fe800000e0000 */
[----:B------:R0:W-:Y:S04]  /*10760*/  @!P5 LDGSTS.E.BYPASS.LTC128B.128 [R26+0x18c00], desc[UR36][R2.64], !P0 ;  /* 0x18c00000021adfae */ /* 0x0001e8000c101d64 */
[----:B------:R-:W2:Y:S04]  /*10770*/  SHFL.IDX PT, R8, R0, 0x5, 0x181f ;  /* 0x00b81f0000087f89 */ /* 0x000ea800000e0000 */
[----:B------:R-:W-:Y:S01]  /*10780*/  SHFL.IDX PT, R0, R0, 0x7, 0x181f ;  /* 0x00f81f0000007f89 */ /* 0x000fe200000e0000 */
[----:B0-----:R-:W-:-:S02]  /*10790*/  @!P3 IMAD.MOV.U32 R2, RZ, RZ, R10 ;  /* 0x000000ffff02b224 */ /* 0x001fc400078e000a */
[----:B------:R-:W-:Y:S02]  /*107a0*/  @!P3 IMAD.MOV.U32 R3, RZ, RZ, R7 ;  /* 0x000000ffff03b224 */ /* 0x000fe400078e0007 */
[----:B------:R-:W0:Y:S04]  /*107b0*/  SHFL.IDX PT, R7, R4, 0x5, 0x181f ;  /* 0x00b81f0004077f89 */ /* 0x000e2800000e0000 */
[----:B------:R3:W-:Y:S02]  /*107c0*/  @!P3 LDGSTS.E.BYPASS.LTC128B.128 [R26+0x19400], desc[UR36][R2.64], !P0 ;  /* 0x19400000021abfae */ /* 0x0007e4000c101d64 */
[----:B---3--:R-:W-:Y:S01]  /*107d0*/  VIADD R2, R17, 0x50 ;  /* 0x0000005011027836 */ /* 0x008fe20000000000 */
[----:B------:R-:W-:-:S04]  /*107e0*/  @!P2 MOV R3, R12 ;  /* 0x0000000c0003a202 */ /* 0x000fc80000000f00 */
[----:B------:R-:W-:Y:S01]  /*107f0*/  ISETP.GE.AND P3, PT, R2, R5, PT ;  /* 0x000000050200720c */ /* 0x000fe20003f66270 */
[----:B------:R-:W-:-:S05]  /*10800*/  @!P2 IMAD.MOV.U32 R2, RZ, RZ, R13 ;  /* 0x000000ffff02a224 */ /* 0x000fca00078e000d */
[----:B------:R3:W-:Y:S07]  /*10810*/  @!P2 LDGSTS.E.BYPASS.LTC128B.128 [R26+0x19c00], desc[UR36][R2.64], !P0 ;  /* 0x19c00000021aafae */ /* 0x0007ee000c101d64 */
[----:B--2---:R-:W-:Y:S02]  /*10820*/  @!P3 LEA R8, P1, R20, R8, 0x1 ;  /* 0x000000081408b211 */ /* 0x004fe400078208ff */
[----:B------:R-:W-:Y:S01]  /*10830*/  @P3 LOP3.LUT R23, R23, 0x80, RZ, 0xfc, !PT ;  /* 0x0000008017173812 */ /* 0x000fe200078efcff */
[----:B---3--:R-:W2:Y:S01]  /*10840*/  SHFL.IDX PT, R2, R4, 0x6, 0x181f ;  /* 0x00d81f0004027f89 */ /* 0x008ea200000e0000 */
[----:B------:R-:W-:-:S02]  /*10850*/  VIADD R3, R17, 0x60 ;  /* 0x0000006011037836 */ /* 0x000fc40000000000 */
[----:B------:R-:W-:Y:S01]  /*10860*/  LOP3.LUT R23, R23, 0xffffffbf, RZ, 0xc0, !PT ;  /* 0xffffffbf17177812 */ /* 0x000fe200078ec0ff */
[----:B0-----:R-:W-:Y:S01]  /*10870*/  @!P3 IMAD.X R7, RZ, RZ, R7, P1 ;  /* 0x000000ffff07b224 */ /* 0x001fe200008e0607 */
[----:B------:R-:W0:Y:S01]  /*10880*/  SHFL.IDX PT, R4, R4, 0x7, 0x181f ;  /* 0x00f81f0004047f89 */ /* 0x000e2200000e0000 */
[----:B------:R-:W-:Y:S01]  /*10890*/  ISETP.GE.AND P2, PT, R3, R5, PT ;  /* 0x000000050300720c */ /* 0x000fe20003f46270 */
[----:B------:R-:W-:-:S12]  /*108a0*/  @!P4 IMAD.MOV.U32 R3, RZ, RZ, R11 ;  /* 0x000000ffff03c224 */ /* 0x000fd800078e000b */
[----:B------:R-:W-:Y:S02]  /*108b0*/  @!P2 LEA R6, P1, R20, R6, 0x1 ;  /* 0x000000061406a211 */ /* 0x000fe400078208ff */
[----:B------:R-:W-:-:S03]  /*108c0*/  @P2 LOP3.LUT R23, R23, 0x40, RZ, 0xfc, !PT ;  /* 0x0000004017172812 */ /* 0x000fc600078efcff */
[----:B--2---:R-:W-:Y:S02]  /*108d0*/  @!P2 IMAD.X R9, RZ, RZ, R2, P1 ;  /* 0x000000ffff09a224 */ /* 0x004fe400008e0602 */
[----:B------:R-:W-:-:S05]  /*108e0*/  @!P4 IMAD.MOV.U32 R2, RZ, RZ, R14 ;  /* 0x000000ffff02c224 */ /* 0x000fca00078e000e */
[----:B------:R2:W-:Y:S02]  /*108f0*/  @!P4 LDGSTS.E.BYPASS.LTC128B.128 [R26+0x1a400], desc[UR36][R2.64], !P0 ;  /* 0x1a400000021acfae */ /* 0x0005e4000c101d64 */
[----:B--2---:R-:W-:Y:S01]  /*10900*/  @!P3 IMAD.MOV.U32 R2, RZ, RZ, R8 ;  /* 0x000000ffff02b224 */ /* 0x004fe200078e0008 */
[----:B------:R-:W-:-:S05]  /*10910*/  @!P3 MOV R3, R7 ;  /* 0x000000070003b202 */ /* 0x000fca0000000f00 */
[----:B------:R2:W-:Y:S02]  /*10920*/  @!P3 LDGSTS.E.BYPASS.LTC128B.128 [R26+0x1ac00], desc[UR36][R2.64], !P0 ;  /* 0x1ac00000021abfae */ /* 0x0005e4000c101d64 */
[----:B--2---:R-:W-:Y:S02]  /*10930*/  @!P2 IMAD.MOV.U32 R2, RZ, RZ, R6 ;  /* 0x000000ffff02a224 */ /* 0x004fe400078e0006 */
[----:B------:R-:W-:-:S05]  /*10940*/  @!P2 IMAD.MOV.U32 R3, RZ, RZ, R9 ;  /* 0x000000ffff03a224 */ /* 0x000fca00078e0009 */
[----:B0-----:R2:W-:Y:S02]  /*10950*/  @!P2 LDGSTS.E.BYPASS.LTC128B.128 [R26+0x1b400], desc[UR36][R2.64], !P0 ;  /* 0x1b400000021aafae */ /* 0x0015e4000c101d64 */
.L_x_15023:
[----:B------:R-:W-:Y:S01]  /*10960*/  VIADD R17, R17, 0x70 ;  /* 0x0000007011117836 */ /* 0x000fe20000000000 */
[----:B------:R-:W-:-:S04]  /*10970*/  LOP3.LUT R23, R23, 0xffffbfff, RZ, 0xc0, !PT ;  /* 0xffffbfff17177812 */ /* 0x000fc800078ec0ff */
[----:B------:R-:W-:-:S13]  /*10980*/  ISETP.GE.AND P2, PT, R17, R5, PT ;  /* 0x000000051100720c */ /* 0x000fda0003f46270 */
[----:B--2---:R-:W-:Y:S02]  /*10990*/  @!P2 LEA R2, P1, R20, R0, 0x1 ;  /* 0x000000001402a211 */ /* 0x004fe400078208ff */
        /* <DEDUP_REMOVED lines=8> */
.L_x_14928:
        /* <DEDUP_REMOVED lines=28> */
.L_x_14930:
[----:B------:R-:W-:Y:S05]  /*10be0*/  BSYNC B6 ;  /* 0x0000000000067941 */ /* 0x000fea0003800000 */
.L_x_14929:
[----:B------:R-:W2:Y:S01]  /*10bf0*/  LDL.LU R21, [R1+0x8] ;  /* 0x0000080001157983 */ /* 0x000ea20000300800 */
[----:B0-----:R-:W0:Y:S01]  /*10c00*/  LDC R2, c[0x0][0x448] ;  /* 0x00011200ff027b82 */ /* 0x001e220000000800 */
[----:B------:R-:W-:Y:S02]  /*10c10*/  ULDC.64 UR4, c[0x0][0x398] ;  /* 0x0000e60000047ab9 */ /* 0x000fe40000000a00 */
[----:B------:R-:W3:Y:S04]  /*10c20*/  LDL.LU R20, [R1+0x10] ;  /* 0x0000100001147983 */ /* 0x000ee80000300800 */
[----:B------:R-:W4:Y:S01]  /*10c30*/  LDL.LU R17, [R1] ;  /* 0x0000000001117983 */ /* 0x000f220000300800 */
        /* <DEDUP_REMOVED lines=23> */
[----:B------:R-:W-:-:S05]  /*10db0*/  IMAD R4, R17, UR5, R4 ;  /* 0x0000000511047c24 */ /* 0x000fca000f8e0204 */
[----:B------:R-:W-:Y:S01]  /*10dc0*/  IADD3 R3, R3, R4, RZ ;  /* 0x0000000403037210 */ /* 0x000fe20007ffe0ff */
        /* <DEDUP_REMOVED lines=31> */
[----:B------:R-:W2:Y:S10]  /*10fc0*/  SHFL.IDX PT, R2, R4, RZ, 0x181f ;  /* 0x00181fff04027589 */ /* 0x000eb400000e0000 */
[----:B0-----:R-:W-:-:S02]  /*10fd0*/  @!P6 LEA R5, P0, R8, R14, 0x1 ;  /* 0x0000000e0805e211 */ /* 0x001fc400078008ff */
[----:B------:R-:W0:Y:S02]  /*10fe0*/  SHFL.IDX PT, R14, R0, 0x1, 0x181f ;  /* 0x00381f00000e7f89 */ /* 0x000e2400000e0000 */
[----:B--2---:R-:W-:Y:S01]  /*10ff0*/  @!P6 IADD3.X R3, RZ, R2, RZ, P0, !PT ;  /* 0x00000002ff03e210 */ /* 0x004fe200007fe4ff */
[----:B------:R-:W-:Y:S02]  /*11000*/  @!P6 IMAD.MOV.U32 R2, RZ, RZ, R5 ;  /* 0x000000ffff02e224 */ /* 0x000fe400078e0005 */
[----:B------:R-:W2:Y:S04]  /*11010*/  SHFL.IDX PT, R5, R4, 0x1, 0x181f ;  /* 0x00381f0004057f89 */ /* 0x000ea800000e0000 */
[----:B------:R-:W-:Y:S04]  /*11020*/  @!P6 LDGSTS.E.BYPASS.LTC128B.128 [R26+0x22400], desc[UR36][R2.64], !P4 ;  /* 0x22400000021aefae */ /* 0x000fe8000e101d64 */
[----:B------:R-:W-:Y:S04]  /*11030*/  @!P6 LDGSTS.E.BYPASS.LTC128B.128 [R26+0x26400], desc[UR36][R2.64+0x80], !P3 ;  /* 0x26400080021aefae */ /* 0x000fe8000d901d64 */
[----:B------:R-:W-:Y:S04]  /*11040*/  @!P6 LDGSTS.E.BYPASS.LTC128B.128 [R26+0x2a400], desc[UR36][R2.64+0x100], !P2 ;  /* 0x2a400100021aefae */ /* 0x000fe8000d101d64 */
[----:B------:R3:W-:Y:S01]  /*11050*/  @!P6 LDGSTS.E.BYPASS.LTC128B.128 [R26+0x2e400], desc[UR36][R2.64+0x180], !P1 ;  /* 0x2e400180021aefae */ /* 0x0007e2000c901d64 */
[----:B------:R-:W-:-:S02]  /*11060*/  LOP3.LUT P6, RZ, R23, 0x80, RZ, 0xc0, !PT ;  /* 0x0000008017ff7812 */ /* 0x000fc400078cc0ff */
[----:B0-----:R-:W-:Y:S02]  /*11070*/  @!P5 LEA R6, P0, R8, R14, 0x1 ;  /* 0x0000000e0806d211 */ /* 0x001fe400078008ff */
[----:B------:R-:W-:Y:S01]  /*11080*/  LOP3.LUT R23, R23, 0xfff7ffff, RZ, 0xc0, !PT ;  /* 0xfff7ffff17177812 */ /* 0x000fe200078ec0ff */
[----:B------:R-:W0:Y:S02]  /*11090*/  SHFL.IDX PT, R14, R0, 0x2, 0x181f ;  /* 0x00581f00000e7f89 */ /* 0x000e2400000e0000 */
[----:B--2---:R-:W-:Y:S02]  /*110a0*/  @!P5 IMAD.X R7, RZ, RZ, R5, P0 ;  /* 0x000000ffff07d224 */ /* 0x004fe400000e0605 */
[----:B------:R-:W2:Y:S01]  /*110b0*/  SHFL.IDX PT, R5, R4, 0x2, 0x181f ;  /* 0x00581f0004057f89 */ /* 0x000ea200000e0000 */
[----:B---3--:R-:W-:Y:S02]  /*110c0*/  @!P5 IMAD.MOV.U32 R2, RZ, RZ, R6 ;  /* 0x000000ffff02d224 */ /* 0x008fe400078e0006 */
[----:B------:R-:W-:Y:S01]  /*110d0*/  @!P5 IMAD.MOV.U32 R3, RZ, RZ, R7 ;  /* 0x000000ffff03d224 */ /* 0x000fe200078e0007 */
[----:B------:R-:W-:-:S04]  /*110e0*/  @P6 LOP3.LUT R23, R23, 0x80000, RZ, 0xfc, !PT ;  /* 0x0008000017176812 */ /* 0x000fc800078efcff */
[----:B------:R-:W-:Y:S01]  /*110f0*/  @!P5 LDGSTS.E.BYPASS.LTC128B.128 [R26+0x22c00], desc[UR36][R2.64], !P4 ;  /* 0x22c00000021adfae */ /* 0x000fe2000e101d64 */
[----:B------:R-:W-:-:S03]  /*11100*/  LOP3.LUT P6, RZ, R23, 0x200, RZ, 0xc0, !PT ;  /* 0x0000020017ff7812 */ /* 0x000fc600078cc0ff */
[----:B------:R-:W-:Y:S04]  /*11110*/  @!P5 LDGSTS.E.BYPASS.LTC128B.128 [R26+0x26c00], desc[UR36][R2.64+0x80], !P3 ;  /* 0x26c00080021adfae */ /* 0x000fe8000d901d64 */
[----:B------:R-:W-:Y:S04]  /*11120*/  @!P5 LDGSTS.E.BYPASS.LTC128B.128 [R26+0x2ac00], desc[UR36][R2.64+0x100], !P2 ;  /* 0x2ac00100021adfae */ /* 0x000fe8000d101d64 */
[----:B------:R3:W-:Y:S01]  /*11130*/  @!P5 LDGSTS.E.BYPASS.LTC128B.128 [R26+0x2ec00], desc[UR36][R2.64+0x180], !P1 ;  /* 0x2ec00180021adfae */ /* 0x0007e2000c901d64 */
[C---:B------:R-:W-:Y:S02]  /*11140*/  LOP3.LUT P5, RZ, R23.reuse, 0x40, RZ, 0xc0, !PT ;  /* 0x0000004017ff7812 */ /* 0x040fe400078ac0ff */
[----:B------:R-:W-:-:S11]  /*11150*/  LOP3.LUT R23, R23, 0xfffbffff, RZ, 0xc0, !PT ;  /* 0xfffbffff17177812 */ /* 0x000fd600078ec0ff */
[----:B------:R-:W-:-:S04]  /*11160*/  @P5 LOP3.LUT R23, R23, 0x40000, RZ, 0xfc, !PT ;  /* 0x0004000017175812 */ /* 0x000fc800078efcff */
[C---:B------:R-:W-:Y:S02]  /*11170*/  LOP3.LUT P5, RZ, R23.reuse, 0x100, RZ, 0xc0, !PT ;  /* 0x0000010017ff7812 */ /* 0x040fe400078ac0ff */
[----:B------:R-:W-:-:S11]  /*11180*/  LOP3.LUT R23, R23, 0xffefffff, RZ, 0xc0, !PT ;  /* 0xffefffff17177812 */ /* 0x000fd600078ec0ff */
[----:B------:R-:W-:-:S04]  /*11190*/  @P5 LOP3.LUT R23, R23, 0x100000, RZ, 0xfc, !PT ;  /* 0x0010000017175812 */ /* 0x000fc800078efcff */
[----:B------:R-:W-:-:S13]  /*111a0*/  LOP3.LUT P5, RZ, R23, 0x800, RZ, 0xc0, !PT ;  /* 0x0000080017ff7812 */ /* 0x000fda00078ac0ff */
[----:B0-----:R-:W-:Y:S02]  /*111b0*/  @!P5 LEA R6, P0, R8, R14, 0x1 ;  /* 0x0000000e0806d211 */ /* 0x001fe400078008ff */
[----:B------:R-:W0:Y:S02]  /*111c0*/  SHFL.IDX PT, R14, R0, 0x3, 0x181f ;  /* 0x00781f00000e7f89 */ /* 0x000e2400000e0000 */
[----:B---3--:R-:W-:Y:S01]  /*111d0*/  @!P5 MOV R2, R6 ;  /* 0x000000060002d202 */ /* 0x008fe20000000f00 */
[----:B--2---:R-:W-:Y:S02]  /*111e0*/  @!P5 IMAD.X R7, RZ, RZ, R5, P0 ;  /* 0x000000ffff07d224 */ /* 0x004fe400000e0605 */
[----:B------:R-:W2:Y:S02]  /*111f0*/  SHFL.IDX PT, R5, R4, 0x3, 0x181f ;  /* 0x00781f0004057f89 */ /* 0x000ea400000e0000 */
[----:B------:R-:W-:-:S05]  /*11200*/  @!P5 IMAD.MOV.U32 R3, RZ, RZ, R7 ;  /* 0x000000ffff03d224 */ /* 0x000fca00078e0007 */
[----:B------:R-:W-:Y:S04]  /*11210*/  @!P5 LDGSTS.E.BYPASS.LTC128B.128 [R26+0x23400], desc[UR36][R2.64], !P4 ;  /* 0x23400000021adfae */ /* 0x000fe8000e101d64 */
[----:B------:R-:W-:Y:S04]  /*11220*/  @!P5 LDGSTS.E.BYPASS.LTC128B.128 [R26+0x27400], desc[UR36][R2.64+0x80], !P3 ;  /* 0x27400080021adfae */ /* 0x000fe8000d901d64 */
[----:B------:R-:W-:Y:S01]  /*11230*/  @!P5 LDGSTS.E.BYPASS.LTC128B.128 [R26+0x2b400], desc[UR36][R2.64+0x100], !P2 ;  /* 0x2b400100021adfae */ /* 0x000fe2000d101d64 */
[----:B0-----:R-:W-:-:S03]  /*11240*/  @!P6 LEA R6, P0, R8, R14, 0x1 ;  /* 0x0000000e0806e211 */ /* 0x001fc600078008ff */
[----:B------:R0:W-:Y:S01]  /*11250*/  @!P5 LDGSTS.E.BYPASS.LTC128B.128 [R26+0x2f400], desc[UR36][R2.64+0x180], !P1 ;  /* 0x2f400180021adfae */ /* 0x0001e2000c901d64 */
[----:B------:R-:W-:-:S03]  /*11260*/  LOP3.LUT P5, RZ, R23, 0x100000, RZ, 0xc0, !PT ;  /* 0x0010000017ff7812 */ /* 0x000fc600078ac0ff */
[----:B------:R-:W3:Y:S01]  /*11270*/  SHFL.IDX PT, R14, R0, 0x4, 0x181f ;  /* 0x00981f00000e7f89 */ /* 0x000ee200000e0000 */
[----:B--2---:R-:W-:-:S03]  /*11280*/  @!P6 IMAD.X R7, RZ, RZ, R5, P0 ;  /* 0x000000ffff07e224 */ /* 0x004fc600000e0605 */
[----:B------:R-:W2:Y:S01]  /*11290*/  SHFL.IDX PT, R5, R4, 0x4, 0x181f ;  /* 0x00981f0004057f89 */ /* 0x000ea200000e0000 */
[----:B0-----:R-:W-:Y:S02]  /*112a0*/  @!P6 IMAD.MOV.U32 R2, RZ, RZ, R6 ;  /* 0x000000ffff02e224 */ /* 0x001fe400078e0006 */
[----:B------:R-:W-:-:S05]  /*112b0*/  @!P6 IMAD.MOV.U32 R3, RZ, RZ, R7 ;  /* 0x000000ffff03e224 */ /* 0x000fca00078e0007 */
[----:B------:R-:W-:Y:S04]  /*112c0*/  @!P6 LDGSTS.E.BYPASS.LTC128B.128 [R26+0x23c00], desc[UR36][R2.64], !P4 ;  /* 0x23c00000021aefae */ /* 0x000fe8000e101d64 */
[----:B------:R-:W-:Y:S04]  /*112d0*/  @!P6 LDGSTS.E.BYPASS.LTC128B.128 [R26+0x27c00], desc[UR36][R2.64+0x80], !P3 ;  /* 0x27c00080021aefae */ /* 0x000fe8000d901d64 */
[----:B------:R-:W-:Y:S01]  /*112e0*/  @!P6 LDGSTS.E.BYPASS.LTC128B.128 [R26+0x2bc00], desc[UR36][R2.64+0x100], !P2 ;  /* 0x2bc00100021aefae */ /* 0x000fe2000d101d64 */
[----:B---3--:R-:W-:-:S03]  /*112f0*/  @!P5 LEA R6, P0, R8, R14, 0x1 ;  /* 0x0000000e0806d211 */ /* 0x008fc600078008ff */
[----:B------:R-:W0:Y:S02]  /*11300*/  SHFL.IDX PT, R14, R0, 0x5, 0x181f ;  /* 0x00b81f00000e7f89 */ /* 0x000e2400000e0000 */
[----:B--2---:R-:W-:Y:S02]  /*11310*/  @!P5 IMAD.X R7, RZ, RZ, R5, P0 ;  /* 0x000000ffff07d224 */ /* 0x004fe400000e0605 */
[----:B------:R-:W2:Y:S04]  /*11320*/  SHFL.IDX PT, R5, R4, 0x5, 0x181f ;  /* 0x00b81f0004057f89 */ /* 0x000ea800000e0000 */
[----:B------:R3:W-:Y:S01]  /*11330*/  @!P6 LDGSTS.E.BYPASS.LTC128B.128 [R26+0x2fc00], desc[UR36][R2.64+0x180], !P1 ;  /* 0x2fc00180021aefae */ /* 0x0007e2000c901d64 */
[----:B------:R-:W-:Y:S02]  /*11340*/  LOP3.LUT P6, RZ, R23, 0x80000, RZ, 0xc0, !PT ;  /* 0x0008000017ff7812 */ /* 0x000fe400078cc0ff */
[----:B---3--:R-:W-:Y:S01]  /*11350*/  @!P5 MOV R2, R6 ;  /* 0x000000060002d202 */ /* 0x008fe20000000f00 */
[----:B------:R-:W-:-:S10]  /*11360*/  @!P5 IMAD.MOV.U32 R3, RZ, RZ, R7 ;  /* 0x000000ffff03d224 */ /* 0x000fd400078e0007 */
[----:B0-----:R-:W-:Y:S02]  /*11370*/  @!P6 LEA R6, P0, R8, R14, 0x1 ;  /* 0x0000000e0806e211 */ /* 0x001fe400078008ff */
[----:B------:R-:W0:Y:S03]  /*11380*/  SHFL.IDX PT, R14, R0, 0x6, 0x181f ;  /* 0x00d81f00000e7f89 */ /* 0x000e2600000e0000 */
[----:B--2---:R-:W-:Y:S01]  /*11390*/  @!P6 IMAD.X R7, RZ, RZ, R5, P0 ;  /* 0x000000ffff07e224 */ /* 0x004fe200000e0605 */
[----:B------:R-:W-:Y:S04]  /*113a0*/  @!P5 LDGSTS.E.BYPASS.LTC128B.128 [R26+0x24400], desc[UR36][R2.64], !P4 ;  /* 0x24400000021adfae */ /* 0x000fe8000e101d64 */
[----:B------:R-:W2:Y:S04]  /*113b0*/  SHFL.IDX PT, R5, R4, 0x6, 0x181f ;  /* 0x00d81f0004057f89 */ /* 0x000ea800000e0000 */
[----:B------:R-:W-:Y:S04]  /*113c0*/  @!P5 LDGSTS.E.BYPASS.LTC128B.128 [R26+0x28400], desc[UR36][R2.64+0x80], !P3 ;  /* 0x28400080021adfae */ /* 0x000fe8000d901d64 */
[----:B------:R-:W-:Y:S04]  /*113d0*/  @!P5 LDGSTS.E.BYPASS.LTC128B.128 [R26+0x2c400], desc[UR36][R2.64+0x100], !P2 ;  /* 0x2c400100021adfae */ /* 0x000fe8000d101d64 */
[----:B------:R3:W-:Y:S01]  /*113e0*/  @!P5 LDGSTS.E.BYPASS.LTC128B.128 [R26+0x30400], desc[UR36][R2.64+0x180], !P1 ;  /* 0x30400180021adfae */ /* 0x0007e2000c901d64 */
[----:B------:R-:W-:Y:S01]  /*113f0*/  LOP3.LUT P5, RZ, R23, 0x40000, RZ, 0xc0, !PT ;  /* 0x0004000017ff7812 */ /* 0x000fe200078ac0ff */
[----:B---3--:R-:W-:-:S02]  /*11400*/  @!P6 IMAD.MOV.U32 R2, RZ, RZ, R6 ;  /* 0x000000ffff02e224 */ /* 0x008fc400078e0006 */
[----:B------:R-:W-:-:S10]  /*11410*/  @!P6 IMAD.MOV.U32 R3, RZ, RZ, R7 ;  /* 0x000000ffff03e224 */ /* 0x000fd400078e0007 */
[----:B0-----:R-:W-:Y:S02]  /*11420*/  @!P5 LEA R6, P0, R8, R14, 0x1 ;  /* 0x0000000e0806d211 */ /* 0x001fe400078008ff */
[----:B------:R0:W3:Y:S03]  /*11430*/  SHFL.IDX PT, R14, R0, 0x7, 0x181f ;  /* 0x00f81f00000e7f89 */ /* 0x0000e600000e0000 */
[----:B--2---:R-:W-:Y:S01]  /*11440*/  @!P5 IMAD.X R7, RZ, RZ, R5, P0 ;  /* 0x000000ffff07d224 */ /* 0x004fe200000e0605 */
[----:B------:R-:W-:Y:S04]  /*11450*/  @!P6 LDGSTS.E.BYPASS.LTC128B.128 [R26+0x24c00], desc[UR36][R2.64], !P4 ;  /* 0x24c00000021aefae */ /* 0x000fe8000e101d64 */
[----:B------:R-:W-:Y:S04]  /*11460*/  @!P6 LDGSTS.E.BYPASS.LTC128B.128 [R26+0x28c00], desc[UR36][R2.64+0x80], !P3 ;  /* 0x28c00080021aefae */ /* 0x000fe8000d901d64 */
[----:B------:R-:W-:Y:S04]  /*11470*/  @!P6 LDGSTS.E.BYPASS.LTC128B.128 [R26+0x2cc00], desc[UR36][R2.64+0x100], !P2 ;  /* 0x2cc00100021aefae */ /* 0x000fe8000d101d64 */
[----:B------:R2:W-:Y:S04]  /*11480*/  @!P6 LDGSTS.E.BYPASS.LTC128B.128 [R26+0x30c00], desc[UR36][R2.64+0x180], !P1 ;  /* 0x30c00180021aefae */ /* 0x0005e8000c901d64 */
[----:B------:R0:W4:Y:S01]  /*11490*/  SHFL.IDX PT, R5, R4, 0x7, 0x181f ;  /* 0x00f81f0004057f89 */ /* 0x00012200000e0000 */
[----:B--2---:R-:W-:Y:S01]  /*114a0*/  @!P5 MOV R2, R6 ;  /* 0x000000060002d202 */ /* 0x004fe20000000f00 */
[----:B------:R-:W-:-:S05]  /*114b0*/  @!P5 IMAD.MOV.U32 R3, RZ, RZ, R7 ;  /* 0x000000ffff03d224 */ /* 0x000fca00078e0007 */
[----:B------:R0:W-:Y:S04]  /*114c0*/  @!P5 LDGSTS.E.BYPASS.LTC128B.128 [R26+0x25400], desc[UR36][R2.64], !P4 ;  /* 0x25400000021adfae */ /* 0x0001e8000e101d64 */
[----:B------:R0:W-:Y:S04]  /*114d0*/  @!P5 LDGSTS.E.BYPASS.LTC128B.128 [R26+0x29400], desc[UR36][R2.64+0x80], !P3 ;  /* 0x29400080021adfae */ /* 0x0001e8000d901d64 */
[----:B------:R0:W-:Y:S04]  /*114e0*/  @!P5 LDGSTS.E.BYPASS.LTC128B.128 [R26+0x2d400], desc[UR36][R2.64+0x100], !P2 ;  /* 0x2d400100021adfae */ /* 0x0001e8000d101d64 */
[----:B---34-:R0:W-:Y:S02]  /*114f0*/  @!P5 LDGSTS.E.BYPASS.LTC128B.128 [R26+0x31400], desc[UR36][R2.64+0x180], !P1 ;  /* 0x31400180021adfae */ /* 0x0181e4000c901d64 */
.L_x_15041:
[----:B------:R-:W-:Y:S01]  /*11500*/  LOP3.LUT P0, RZ, R23, 0x4000, RZ, 0xc0, !PT ;  /* 0x0000400017ff7812 */ /* 0x000fe2000780c0ff */
[----:B------:R-:W-:-:S12]  /*11510*/  BSSY B0, `(.L_x_14932) ;  /* 0x000000b000007945 */ /* 0x000fd80003800000 */
        /* <DEDUP_REMOVED lines=8> */
[----:B------:R2:W-:Y:S04]  /*115a0*/  LDGSTS.E.BYPASS.LTC128B.128 [R26+0x2dc00], desc[UR36][R2.64+0x100], !P2 ;  /* 0x2dc00100021a7fae */ /* 0x0005e8000d101d64 */
[----:B------:R2:W-:Y:S02]  /*115b0*/  LDGSTS.E.BYPASS.LTC128B.128 [R26+0x31c00], desc[UR36][R2.64+0x180], !P1 ;  /* 0x31c00180021a7fae */ /* 0x0005e4000c901d64 */
.L_x_14933:
[----:B------:R-:W-:Y:S05]  /*115c0*/  BSYNC B0 ;  /* 0x0000000000007941 */ /* 0x000fea0003800000 */
.L_x_14932:
[----:B------:R-:W-:Y:S01]  /*115d0*/  NOP ;  /* 0x0000000000007918 */ /* 0x000fe20000000000 */
[----:B------:R-:W-:-:S13]  /*115e0*/  PLOP3.LUT P0, PT, PT, PT, PT, 0x80, 0x0 ;  /* 0x000000000000781c */ /* 0x000fda0003f0f070 */
.L_x_14934:
        /* <DEDUP_REMOVED lines=18> */
.L_x_15042:
[----:B------:R-:W-:Y:S05]  /*11710*/  BSYNC B0 ;  /* 0x0000000000007941 */ /* 0x000fea0003800000 */
.L_x_14935:
[----:B------:R-:W-:-:S13]  /*11720*/  LOP3.LUT P0, RZ, R23, 0x400, RZ, 0xc0, !PT ;  /* 0x0000040017ff7812 */ /* 0x000fda000780c0ff */
[----:B------:R-:W-:Y:S05]  /*11730*/  @!P0 BRA `(.L_x_14937) ;  /* 0x0000000000048947 */ /* 0x000fea0003800000 */
[----:B------:R-:W-:Y:S01]  /*11740*/  BPT.TRAP 0x1 ;  /* 0x000000040000795c */ /* 0x000fe20000300000 */
.L_x_14937:
[----:B------:R-:W-:Y:S01]  /*11750*/  SHF.L.U32 R0, R27, 0x1f, RZ ;  /* 0x0000001f1b007819 */ /* 0x000fe200000006ff */
[----:B------:R-:W-:Y:S03]  /*11760*/  BSSY B0, `(.L_x_14938) ;  /* 0x0000003000007945 */ /* 0x000fe60003800000 */
[----:B------:R-:W2:Y:S02]  /*11770*/  SYNCS.PHASECHK.TRANS64.TRYWAIT P0, [R25+URZ+0x32460], R0 ;  /* 0x03246000190075a7 */ /* 0x000ea4000800017f */
[----:B--2---:R-:W-:Y:S05]  /*11780*/  @!P0 BRA `(.L_x_14939) ;  /* 0x0000004800688947 */ /* 0x004fea0003800000 */
.L_x_15043:
[----:B------:R-:W-:Y:S05]  /*11790*/  BSYNC B0 ;  /* 0x0000000000007941 */ /* 0x000fea0003800000 */
.L_x_14938:
        /* <DEDUP_REMOVED lines=12> */
[----:B------:R-:W-:Y:S01]  /*11860*/  ULDC.64 UR4, c[0x0][0x338] ;  /* 0x0000ce0000047ab9 */ /* 0x000fe20000000a00 */
[----:B------:R-:W-:Y:S02]  /*11870*/  SEL R0, RZ, 0x2, P3 ;  /* 0x00000002ff007807 */ /* 0x000fe40001800000 */
[----:B------:R-:W-:Y:S02]  /*11880*/  IMAD.IADD R3, R3, 0x1, R5 ;  /* 0x0000000103037824 */ /* 0x000fe400078e0205 */
[----:B---3--:R-:W-:Y:S02]  /*11890*/  IMAD R5, R6, UR4, RZ ;  /* 0x0000000406057c24 */ /* 0x008fe4000f8e02ff */
        /* <DEDUP_REMOVED lines=18> */
[----:B------:R-:W-:Y:S02]  /*119c0*/  LEA R4, R4, R22, 0x1 ;  /* 0x0000001604047211 */ /* 0x000fe400078e08ff */
        /* <DEDUP_REMOVED lines=68> */
.L_x_15057:
        /* <DEDUP_REMOVED lines=15> */
.L_x_14941:
        /* <DEDUP_REMOVED lines=10> */
.L_x_14942:
[----:B0-----:R-:W2:Y:S01]  /*11fa0*/  LDL R2, [R1+0xc] ;  /* 0x00000c0001027983 */ /* 0x001ea20000100800 */
[----:B------:R0:W-:Y:S01]  /*11fb0*/  SYNCS.ARRIVE.TRANS64.A1T0 RZ, [R25+URZ+0x32450], RZ ;  /* 0x032450ff19ff79a7 */ /* 0x0001e2000810003f */
[----:B------:R-:W-:Y:S01]  /*11fc0*/  BSSY B0, `(.L_x_14943) ;  /* 0x00000dc000007945 */ /* 0x000fe20003800000 */
[----:B--2---:R-:W-:-:S13]  /*11fd0*/  ISETP.GE.AND P0, PT, R2, 0x2, PT ;  /* 0x000000020200780c */ /* 0x004fda0003f06270 */
[----:B0-----:R-:W-:Y:S05]  /*11fe0*/  @!P0 BRA `(.L_x_14944) ;  /* 0x0000000c00648947 */ /* 0x001fea0003800000 */
[----:B------:R-:W-:-:S07]  /*11ff0*/  IADD3 R21, R2, -0x2, RZ ;  /* 0xfffffffe02157810 */ /* 0x000fce0007ffe0ff */
.L_x_14957:
[----:B0-----:R-:W0:Y:S01]  /*12000*/  S2R R2, SR_TID.X ;  /* 0x0000000000027919 */ /* 0x001e220000002100 */
[----:B------:R-:W-:Y:S01]  /*12010*/  IMAD R8, R21, 0x60, R32 ;  /* 0x0000006015087824 */ /* 0x000fe200078e0220 */
[----:B------:R-:W-:Y:S02]  /*12020*/  IADD3 R24, R24, 0x1, RZ ;  /* 0x0000000118187810 */ /* 0x000fe40007ffe0ff */
[----:B------:R-:W-:Y:S02]  /*12030*/  LOP3.LUT P1, RZ, R23, 0x400, RZ, 0xc0, !PT ;  /* 0x0000040017ff7812 */ /* 0x000fe4000782c0ff */
        /* <DEDUP_REMOVED lines=35> */
[----:B------:R-:W-:Y:S01]  /*12270*/  ISETP.GT.AND P2, PT, R2, RZ, PT ;  /* 0x000000ff0200720c */ /* 0x000fe20003f44270 */
[----:B0-----:R-:W-:-:S12]  /*12280*/  @!P1 BRA `(.L_x_14945) ;  /* 0x0000000000049947 */ /* 0x001fd80003800000 */
[----:B------:R-:W-:Y:S01]  /*12290*/  BPT.TRAP 0x1 ;  /* 0x000000040000795c */ /* 0x000fe20000300000 */
.L_x_14945:
[----:B------:R-:W-:Y:S01]  /*122a0*/  IMAD R10, R24, 0x8, R22 ;  /* 0x00000008180a7824 */ /* 0x000fe200078e0216 */
[----:B------:R-:W-:Y:S01]  /*122b0*/  SHF.L.U32 R20, R27, 0x1f, RZ ;  /* 0x0000001f1b147819 */ /* 0x000fe200000006ff */
[----:B------:R-:W-:Y:S01]  /*122c0*/  BSSY B1, `(.L_x_14946) ;  /* 0x0000004000017945 */ /* 0x000fe20003800000 */
[----:B------:R-:W-:Y:S02]  /*122d0*/  SHF.R.S32.HI R9, RZ, 0x1f, R5 ;  /* 0x0000001fff097819 */ /* 0x000fe40000011405 */
[----:B------:R-:W0:Y:S02]  /*122e0*/  SYNCS.PHASECHK.TRANS64.TRYWAIT P0, [R10+URZ+0x32440], R20 ;  /* 0x032440140a0075a7 */ /* 0x000e24000800017f */
[----:B0-----:R-:W-:Y:S05]  /*122f0*/  @!P0 BRA `(.L_x_14947) ;  /* 0x0000004400e08947 */ /* 0x001fea0003800000 */
.L_x_15058:
[----:B------:R-:W-:Y:S05]  /*12300*/  BSYNC B1 ;  /* 0x0000000000017941 */ /* 0x000fea0003800000 */
.L_x_14946:
        /* <DEDUP_REMOVED lines=51> */
.L_x_15072:
        /* <DEDUP_REMOVED lines=8> */
.L_x_14949:
        /* <DEDUP_REMOVED lines=10> */
.L_x_14950:
[----:B------:R3:W-:Y:S01]  /*12760*/  SYNCS.ARRIVE.TRANS64.A1T0 RZ, [R10+URZ+0x32430], RZ ;  /* 0x032430ff0aff79a7 */ /* 0x0007e2000810003f */
[----:B------:R-:W-:Y:S05]  /*12770*/  @!P3 BRA `(.L_x_14951) ;  /* 0x000000000004b947 */ /* 0x000fea0003800000 */
[----:B------:R-:W-:Y:S01]  /*12780*/  BPT.TRAP 0x1 ;  /* 0x000000040000795c */ /* 0x000fe20000300000 */
.L_x_14951:
[----:B------:R-:W4:Y:S01]  /*12790*/  SYNCS.PHASECHK.TRANS64.TRYWAIT P0, [R10+URZ+0x32460], R20 ;  /* 0x032460140a0075a7 */ /* 0x000f22000800017f */
[----:B------:R-:W-:Y:S04]  /*127a0*/  BSSY B1, `(.L_x_14952) ;  /* 0x0000002000017945 */ /* 0x000fe80003800000 */
[----:B----4-:R-:W-:Y:S05]  /*127b0*/  @!P0 BRA `(.L_x_14953) ;  /* 0x0000004800648947 */ /* 0x010fea0003800000 */
.L_x_15073:
[----:B------:R-:W-:Y:S05]  /*127c0*/  BSYNC B1 ;  /* 0x0000000000017941 */ /* 0x000fea0003800000 */
.L_x_14952:
[----:B------:R-:W-:Y:S01]  /*127d0*/  ULDC.64 UR4, c[0x0][0x328] ;  /* 0x0000ca0000047ab9 */ /* 0x000fe20000000a00 */
[----:B------:R-:W-:Y:S01]  /*127e0*/  LOP3.LUT P5, RZ, R23, 0x1, RZ, 0xc0, !PT ;  /* 0x0000000117ff7812 */ /* 0x000fe200078ac0ff */
[----:B--2---:R-:W-:Y:S01]  /*127f0*/  IMAD R2, R9, UR4, RZ ;  /* 0x0000000409027c24 */ /* 0x004fe2000f8e02ff */
[C---:B------:R-:W-:Y:S01]  /*12800*/  LOP3.LUT P4, RZ, R23.reuse, 0x10, RZ, 0xc0, !PT ;  /* 0x0000001017ff7812 */ /* 0x040fe2000788c0ff */
[----:B0---4-:R-:W-:Y:S01]  /*12810*/  IMAD R20, R24, 0x6000, R30 ;  /* 0x0000600018147824 */ /* 0x011fe200078e021e */
        /* <DEDUP_REMOVED lines=15> */
[----:B-1----:R-:W-:Y:S02]  /*12910*/  IADD3 R25, R5, R3, RZ ;  /* 0x0000000305197210 */ /* 0x002fe40007ffe0ff */
        /* <DEDUP_REMOVED lines=22> */
[----:B-1----:R-:W-:Y:S04]  /*12a80*/  SHFL.IDX PT, R3, R25, 0x4, 0x181f ;  /* 0x00981f0019037f89 */ /* 0x002fe800000e0000 */
        /* <DEDUP_REMOVED lines=15> */
[----:B------:R1:W-:Y:S01]  /*12b80*/  LDGSTS.E.BYPASS.LTC128B.128 [R20+0x4c00], desc[UR36][R4.64+0x80], !P4 ;  /* 0x04c0008004147fae */ /* 0x0003e2000e101d64 */
[----:B------:R-:W-:-:S03]  /*12b90*/  IADD3.X R3, RZ, R3, RZ, P0, !PT ;  /* 0x00000003ff037210 */ /* 0x000fc600007fe4ff */
[----:B------:R1:W-:Y:S04]  /*12ba0*/  LDGSTS.E.BYPASS.LTC128B.128 [R20+0x7c00], desc[UR36][R4.64+0x100], !P3 ;  /* 0x07c0010004147fae */ /* 0x0003e8000d901d64 */
[----:B------:R1:W-:Y:S04]  /*12bb0*/  LDGSTS.E.BYPASS.LTC128B.128 [R20+0xac00], desc[UR36][R4.64+0x180], !P1 ;  /* 0x0ac0018004147fae */ /* 0x0003e8000c901d64 */
[----:B------:R1:W-:Y:S04]  /*12bc0*/  LDGSTS.E.BYPASS.LTC128B.128 [R20+0x2400], desc[UR36][R2.64], !P5 ;  /* 0x0240000002147fae */ /* 0x0003e8000e901d64 */
[----:B------:R1:W-:Y:S04]  /*12bd0*/  LDGSTS.E.BYPASS.LTC128B.128 [R20+0x5400], desc[UR36][R2.64+0x80], !P4 ;  /* 0x0540008002147fae */ /* 0x0003e8000e101d64 */
[----:B------:R1:W-:Y:S04]  /*12be0*/  LDGSTS.E.BYPASS.LTC128B.128 [R20+0x8400], desc[UR36][R2.64+0x100], !P3 ;  /* 0x0840010002147fae */ /* 0x0003e8000d901d64 */
[----:B------:R1:W-:Y:S04]  /*12bf0*/  LDGSTS.E.BYPASS.LTC128B.128 [R20+0xb400], desc[UR36][R2.64+0x180], !P1 ;  /* 0x0b40018002147fae */ /* 0x0003e8000c901d64 */
[----:B------:R1:W0:Y:S02]  /*12c00*/  SHFL.IDX PT, R14, R17, 0x5, 0x181f ;  /* 0x00b81f00110e7f89 */ /* 0x00022400000e0000 */
.L_x_15087:
        /* <DEDUP_REMOVED lines=11> */
.L_x_14955:
        /* <DEDUP_REMOVED lines=10> */
.L_x_14956:
[----:B------:R2:W-:Y:S01]  /*12d60*/  SYNCS.ARRIVE.TRANS64.A1T0 RZ, [R10+URZ+0x32450], RZ ;  /* 0x032450ff0aff79a7 */ /* 0x0005e2000810003f */
[----:B------:R-:W-:Y:S05]  /*12d70*/  @P2 BRA `(.L_x_14957) ;  /* 0xfffffff000a02947 */ /* 0x000fea000383ffff */
.L_x_14944:
[----:B------:R-:W-:Y:S05]  /*12d80*/  BSYNC B0 ;  /* 0x0000000000007941 */ /* 0x000fea0003800000 */
.L_x_14943:
        /* <DEDUP_REMOVED lines=20> */
.L_x_14959:
[----:B------:R-:W-:Y:S05]  /*12ed0*/  BSYNC B0 ;  /* 0x0000000000007941 */ /* 0x000fea0003800000 */
.L_x_14958:
[----:B------:R-:W-:Y:S02]  /*12ee0*/  SEL R24, R24, RZ, P0 ;  /* 0x000000ff18187207 */ /* 0x000fe40000000000 */
[----:B------:R-:W-:-:S07]  /*12ef0*/  LOP3.LUT R27, R27, R0, RZ, 0x3c, !PT ;  /* 0x000000001b1b7212 */ /* 0x000fce00078e3cff */
.L_x_14912:
[----:B------:R-:W-:Y:S05]  /*12f00*/  BSYNC B7 ;  /* 0x0000000000077941 */ /* 0x000fea0003800000 */
.L_x_14910:
        /* <DEDUP_REMOVED lines=8> */
[----:B------:R0:W4:Y:S01]  /*12f90*/  LDS.128 R16, [R22+0x324d0] ;  /* 0x0324d00016107984 */ /* 0x0001220000000c00 */
[----:B------:R-:W-:Y:S06]  /*12fa0*/  BAR.ARV 0x4, 0x180 ;  /* 0x0106000000007b1d */ /* 0x000fec0000002000 */
[----:B------:R-:W-:Y:S05]  /*12fb0*/  BRA `(.L_x_14961) ;  /* 0x0000000800cc7947 */ /* 0x000fea0003800000 */
.L_x_14960:
[----:B------:R-:W0:Y:S01]  /*12fc0*/  S2R R0, SR_TID.X ;  /* 0x0000000000007919 */ /* 0x000e220000002100 */
        /* <DEDUP_REMOVED lines=15> */
[----:B------:R-:W-:Y:S01]  /*130c0*/  ISETP.GE.U32.AND P5, PT, R8, 0x10, PT ;  /* 0x000000100800780c */ /* 0x000fe20003fa6070 */
[----:B------:R-:W-:Y:S01]  /*130d0*/  SHFL.IDX PT, R4, R16, 0x1, 0x1f ;  /* 0x00201f0010047f89 */ /* 0x000fe200000e0000 */
[----:B----4-:R-:W-:-:S02]  /*130e0*/  @!P1 MOV R5, R2 ;  /* 0x0000000200059202 */ /* 0x010fc40000000f00 */
[----:B------:R-:W-:-:S03]  /*130f0*/  ISETP.NE.AND P1, PT, R8, RZ, PT ;  /* 0x000000ff0800720c */ /* 0x000fc60003f25270 */
        /* <DEDUP_REMOVED lines=15> */
[----:B------:R0:W4:Y:S02]  /*131f0*/  SHFL.IDX PT, R14, R6, 0x1f, 0x1f ;  /* 0x03e01f00060e7f89 */ /* 0x00012400000e0000 */
.L_x_15097:
[----:B------:R-:W-:Y:S02]  /*13200*/  ULDC UR4, c[0x0][0xd38] ;  /* 0x00034e0000047ab9 */ /* 0x000fe40000000800 */
[----:B------:R-:W-:-:S05]  /*13210*/  MOV R7, UR4 ;  /* 0x0000000400077c02 */ /* 0x000fca0008000f00 */
[----:B----4-:R-:W-:-:S04]  /*13220*/  IMAD R14, R14, R7, RZ ;  /* 0x000000070e0e7224 */ /* 0x010fc800078e02ff */
[----:B------:R-:W-:-:S05]  /*13230*/  IMAD.IADD R9, R4, 0x1, R14 ;  /* 0x0000000104097824 */ /* 0x000fca00078e020e */
[----:B------:R-:W-:-:S13]  /*13240*/  ISETP.GT.AND P6, PT, R9, R0, PT ;  /* 0x000000000900720c */ /* 0x000fda0003fc4270 */
[----:B------:R-:W-:Y:S05]  /*13250*/  @P6 BRA `(.L_x_14963) ;  /* 0x00000000009c6947 */ /* 0x000fea0003800000 */
.L_x_14968:
[----:B------:R-:W4:Y:S01]  /*13260*/  LDC R2, c[0x0][0xd3c] ;  /* 0x00034f00ff027b82 */ /* 0x000f220000000800 */
[----:B------:R-:W-:-:S05]  /*13270*/  VIADD R19, R19, 0x1f ;  /* 0x0000001f13137836 */ /* 0x000fca0000000000 */
[----:B----4-:R-:W-:-:S13]  /*13280*/  ISETP.GE.AND P6, PT, R19, R2, PT ;  /* 0x000000021300720c */ /* 0x010fda0003fc6270 */
[----:B------:R-:W-:Y:S05]  /*13290*/  @P6 BRA `(.L_x_14964) ;  /* 0x0000000400d06947 */ /* 0x000fea0003800000 */
        /* <DEDUP_REMOVED lines=10> */
.L_x_14966:
[----:B------:R-:W-:Y:S05]  /*13340*/  BSYNC B0 ;  /* 0x0000000000007941 */ /* 0x000fea0003800000 */
.L_x_14965:
[----:B------:R-:W-:-:S03]  /*13350*/  UMOV UR4, 0xffffffff ;  /* 0xffffffff00047882 */ /* 0x000fc60000000000 */
[----:B------:R-:W-:Y:S05]  /*13360*/  BRA.DIV UR4, `(.L_x_14967) ;  /* 0x0000004a047c7947 */ /* 0x000fea000b800000 */
[----:B-----5:R-:W0:Y:S02]  /*13370*/  SHFL.UP PT, R14, R5, 0x1, RZ ;  /* 0x04200000050e7989 */ /* 0x020e2400000e00ff */
[----:B0-----:R-:W-:-:S05]  /*13380*/  SEL R14, R14, RZ, P1 ;  /* 0x000000ff0e0e7207 */ /* 0x001fca0000800000 */
[----:B------:R-:W-:-:S05]  /*13390*/  IMAD.IADD R13, R5, 0x1, R14 ;  /* 0x00000001050d7824 */ /* 0x000fca00078e020e */
[----:B------:R-:W4:Y:S02]  /*133a0*/  SHFL.UP PT, R14, R13, 0x2, RZ ;  /* 0x044000000d0e7989 */ /* 0x000f2400000e00ff */
[----:B----4-:R-:W-:-:S04]  /*133b0*/  SEL R2, R14, RZ, P2 ;  /* 0x000000ff0e027207 */ /* 0x010fc80001000000 */
        /* <DEDUP_REMOVED lines=11> */
.L_x_15105:
[----:B------:R-:W-:Y:S02]  /*13470*/  ULDC UR4, c[0x0][0xd38] ;  /* 0x00034e0000047ab9 */ /* 0x000fe40000000800 */
[----:B------:R-:W-:-:S04]  /*13480*/  IMAD.U32 R7, RZ, RZ, UR4 ;  /* 0x00000004ff077e24 */ /* 0x000fc8000f8e00ff */
[----:B----4-:R-:W-:-:S04]  /*13490*/  IMAD R14, R14, R7, RZ ;  /* 0x000000070e0e7224 */ /* 0x010fc800078e02ff */
[----:B------:R-:W-:-:S05]  /*134a0*/  IMAD.IADD R9, R14, 0x1, R9 ;  /* 0x000000010e097824 */ /* 0x000fca00078e0209 */
[----:B------:R-:W-:-:S13]  /*134b0*/  ISETP.GT.AND P6, PT, R9, R0, PT ;  /* 0x000000000900720c */ /* 0x000fda0003fc4270 */
[----:B------:R-:W-:Y:S05]  /*134c0*/  @!P6 BRA `(.L_x_14968) ;  /* 0xfffffffc0064e947 */ /* 0x000fea000383ffff */
.L_x_14963:
[----:B------:R-:W-:Y:S01]  /*134d0*/  IADD3 R16, -R14, R9, RZ ;  /* 0x000000090e107210 */ /* 0x000fe20007ffe1ff */
[----:B------:R-:W-:-:S04]  /*134e0*/  UMOV UR4, 0xffffffff ;  /* 0xffffffff00047882 */ /* 0x000fc80000000000 */
[----:B------:R-:W-:-:S05]  /*134f0*/  IMAD R3, R6, R7, R16 ;  /* 0x0000000706037224 */ /* 0x000fca00078e0210 */
[----:B------:R-:W-:Y:S01]  /*13500*/  ISETP.GT.AND P6, PT, R3, R0, PT ;  /* 0x000000000300720c */ /* 0x000fe20003fc4270 */
[----:B------:R-:W-:-:S12]  /*13510*/  BRA.DIV UR4, `(.L_x_14969) ;  /* 0x0000004a04cc7947 */ /* 0x000fd8000b800000 */
[----:B------:R-:W-:-:S04]  /*13520*/  VOTE.ANY R2, PT, !P6 ;  /* 0x0000000000027806 */ /* 0x000fc800070e0100 */
[----:B------:R-:W4:Y:S02]  /*13530*/  POPC R4, R2 ;  /* 0x0000000200047309 */ /* 0x000f240000000000 */
[----:B----4-:R4:W0:Y:S02]  /*13540*/  SHFL.IDX PT, R5, R5, R4, 0x1f ;  /* 0x00001f0405057589 */ /* 0x01082400000e0000 */
.L_x_15109:
[----:B------:R-:W-:Y:S01]  /*13550*/  ISETP.NE.AND P0, PT, R2, RZ, PT ;  /* 0x000000ff0200720c */ /* 0x000fe20003f05270 */
[----:B------:R-:W-:-:S12]  /*13560*/  IMAD.MOV.U32 R14, RZ, RZ, RZ ;  /* 0x000000ffff0e7224 */ /* 0x000fd800078e00ff */
[----:B------:R-:W-:Y:S05]  /*13570*/  @!P0 BRA `(.L_x_14970) ;  /* 0x0000000000108947 */ /* 0x000fea0003800000 */
[----:B------:R-:W-:Y:S01]  /*13580*/  UMOV UR4, 0xffffffff ;  /* 0xffffffff00047882 */ /* 0x000fe20000000000 */
[----:B------:R-:W-:Y:S02]  /*13590*/  VIADD R12, R4, 0xffffffff ;  /* 0xffffffff040c7836 */ /* 0x000fe40000000000 */
[----:B------:R-:W-:Y:S05]  /*135a0*/  BRA.DIV UR4, `(.L_x_14971) ;  /* 0x0000004a04f07947 */ /* 0x000fea000b800000 */
[----:B------:R0:W0:Y:S02]  /*135b0*/  SHFL.IDX PT, R14, R6, R12, 0x1f ;  /* 0x00001f0c060e7589 */ /* 0x00002400000e0000 */
.L_x_14970:
[----:B------:R-:W5:Y:S01]  /*135c0*/  LDC.64 R2, c[0x0][0xd90] ;  /* 0x00036400ff027b82 */ /* 0x000f620000000a00 */
[----:B------:R-:W-:-:S04]  /*135d0*/  IMAD.IADD R19, R4, 0x1, R19 ;  /* 0x0000000104137824 */ /* 0x000fc800078e0213 */
[----:B-----5:R-:W-:-:S05]  /*135e0*/  IMAD.WIDE R2, R19, 0x4, R2 ;  /* 0x0000000413027825 */ /* 0x020fca00078e0202 */
[----:B0-----:R0:W4:Y:S01]  /*135f0*/  LDG.E R6, desc[UR36][R2.64] ;  /* 0x0000002402067981 */ /* 0x001122000c1e1900 */
[----:B------:R-:W-:Y:S01]  /*13600*/  IMAD R16, R14, R7, R16 ;  /* 0x000000070e107224 */ /* 0x000fe200078e0210 */
[----:B0-----:R-:W-:Y:S01]  /*13610*/  MOV R2, RZ ;  /* 0x000000ff00027202 */ /* 0x001fe20000000f00 */
[----:B----4-:R-:W-:-:S05]  /*13620*/  IMAD R4, R5, R6, RZ ;  /* 0x0000000605047224 */ /* 0x010fca00078e02ff */
[----:B------:R-:W-:-:S04]  /*13630*/  IABS R8, R4 ;  /* 0x0000000400087213 */ /* 0x000fc80000000000 */
[----:B--23--:R-:W0:Y:S08]  /*13640*/  I2F.RP R10, R8 ;  /* 0x00000008000a7306 */ /* 0x00ce300000209400 */
        /* <DEDUP_REMOVED lines=29> */
[----:B------:R-:W0:Y:S02]  /*13820*/  I2F.RP R8, R7 ;  /* 0x0000000700087306 */ /* 0x000e240000209400 */
[----:B------:R-:W-:-:S06]  /*13830*/  IADD3 R4, RZ, -R4, RZ ;  /* 0x80000004ff047210 */ /* 0x000fcc0007ffe0ff */
        /* <DEDUP_REMOVED lines=20> */
[----:B------:R-:W-:Y:S02]  /*13980*/  @!P1 LOP3.LUT R2, RZ, R6, RZ, 0x33, !PT ;  /* 0x00000006ff029212 */ /* 0x000fe400078e33ff */
[----:B------:R-:W-:-:S05]  /*13990*/  IADD3 R6, -R6, RZ, RZ ;  /* 0x000000ff06067210 */ /* 0x000fca0007ffe1ff */
[----:B------:R-:W-:Y:S01]  /*139a0*/  IMAD R18, R2, R6, R9 ;  /* 0x0000000602127224 */ /* 0x000fe200078e0209 */
[----:B------:R-:W-:-:S05]  /*139b0*/  LOP3.LUT R2, RZ, R2, RZ, 0x33, !PT ;  /* 0x00000002ff027212 */ /* 0x000fca00078e33ff */
[----:B------:R-:W-:Y:S01]  /*139c0*/  IMAD.IADD R17, R5, 0x1, R2 ;  /* 0x0000000105117824 */ /* 0x000fe200078e0202 */
[----:B------:R-:W-:Y:S06]  /*139d0*/  BRA `(.L_x_14972) ;  /* 0x00000000001c7947 */ /* 0x000fec0003800000 */
.L_x_14964:
[----:B------:R-:W-:Y:S01]  /*139e0*/  UMOV UR4, URZ ;  /* 0x0000003f00047c82 */ /* 0x000fe20008000000 */
[----:B------:R-:W-:Y:S01]  /*139f0*/  UMOV UR5, URZ ;  /* 0x0000003f00057c82 */ /* 0x000fe20008000000 */
[----:B------:R-:W-:Y:S01]  /*13a00*/  ULDC UR6, c[0x0][0xd3c] ;  /* 0x00034f0000067ab9 */ /* 0x000fe20000000800 */
[----:B------:R-:W-:Y:S02]  /*13a10*/  IMAD.MOV.U32 R16, RZ, RZ, R0 ;  /* 0x000000ffff107224 */ /* 0x000fe400078e0000 */
[----:B------:R-:W-:Y:S02]  /*13a20*/  IMAD.U32 R17, RZ, RZ, UR4 ;  /* 0x00000004ff117e24 */ /* 0x000fe4000f8e00ff */
[----:B------:R-:W-:Y:S02]  /*13a30*/  IMAD.U32 R18, RZ, RZ, UR5 ;  /* 0x00000005ff127e24 */ /* 0x000fe4000f8e00ff */
[----:B------:R-:W-:-:S07]  /*13a40*/  IMAD.U32 R19, RZ, RZ, UR6 ;  /* 0x00000006ff137e24 */ /* 0x000fce000f8e00ff */
.L_x_14972:
[----:B------:R-:W4:Y:S01]  /*13a50*/  S2R R0, SR_TID.X ;  /* 0x0000000000007919 */ /* 0x000f220000002100 */
        /* <DEDUP_REMOVED lines=9> */
.L_x_14961:
[----:B------:R-:W-:Y:S02]  /*13af0*/  ULDC UR4, c[0x0][0xd3c] ;  /* 0x00034f0000047ab9 */ /* 0x000fe40000000800 */
[----:B----4-:R-:W-:-:S13]  /*13b00*/  ISETP.GE.AND P0, PT, R19, UR4, PT ;  /* 0x0000000413007c0c */ /* 0x010fda000bf06270 */
[----:B------:R-:W-:Y:S05]  /*13b10*/  @!P0 BRA `(.L_x_14973) ;  /* 0xffffffac00508947 */ /* 0x000fea000383ffff */
[----:B------:R-:W-:Y:S05]  /*13b20*/  BSYNC B8 ;  /* 0x0000000000087941 */ /* 0x000fea0003800000 */
.L_x_14906:
[----:B0-----:R-:W4:Y:S01]  /*13b30*/  LDL.LU R0, [R1+0x1c] ;  /* 0x00001c0001007983 */ /* 0x001f220000300800 */
[----:B------:R-:W-:Y:S01]  /*13b40*/  BSSY B0, `(.L_x_14974) ;  /* 0x000000b000007945 */ /* 0x000fe20003800000 */
[----:B------:R-:W0:Y:S01]  /*13b50*/  S2R R5, SR_CgaCtaId ;  /* 0x0000000000057919 */ /* 0x000e220000008800 */
[----:B----4-:R-:W-:-:S04]  /*13b60*/  IADD3 R0, R0, 0x1, RZ ;  /* 0x0000000100007810 */ /* 0x010fc80007ffe0ff */
        /* <DEDUP_REMOVED lines=8> */
.L_x_15112:
[----:B------:R-:W-:Y:S05]  /*13bf0*/  BSYNC B0 ;  /* 0x0000000000007941 */ /* 0x000fea0003800000 */
.L_x_14974:
[----:B------:R-:W-:-:S03]  /*13c00*/  UMOV UR4, 0xffffffff ;  /* 0xffffffff00047882 */ /* 0x000fc60000000000 */
[----:B------:R-:W-:Y:S05]  /*13c10*/  BRA.DIV UR4, `(.L_x_14976) ;  /* 0x00000046048c7947 */ /* 0x000fea000b800000 */
[----:B0-----:R-:W0:Y:S02]  /*13c20*/  S2R R0, SR_TID.X ;  /* 0x0000000000007919 */ /* 0x001e240000002100 */
[----:B0-----:R-:W-:-:S04]  /*13c30*/  SHF.R.U32.HI R0, RZ, 0x5, R0 ;  /* 0x00000005ff007819 */ /* 0x001fc80000011600 */
[----:B------:R-:W-:-:S05]  /*13c40*/  LOP3.LUT R0, R0, 0x3, RZ, 0xc0, !PT ;  /* 0x0000000300007812 */ /* 0x000fca00078ec0ff */
[----:B------:R0:W4:Y:S02]  /*13c50*/  SHFL.IDX PT, R14, R0, RZ, 0x1f ;  /* 0x00001fff000e7589 */ /* 0x00012400000e0000 */
.L_x_15115:
[----:B----4-:R-:W-:Y:S01]  /*13c60*/  ISETP.NE.AND P0, PT, R14, RZ, PT ;  /* 0x000000ff0e00720c */ /* 0x010fe20003f05270 */
[----:B------:R-:W-:-:S12]  /*13c70*/  BSSY B0, `(.L_x_14977) ;  /* 0x0000026000007945 */ /* 0x000fd80003800000 */
[----:B------:R-:W-:Y:S05]  /*13c80*/  @P0 BRA `(.L_x_14978) ;  /* 0x0000000000900947 */ /* 0x000fea0003800000 */
[----:B------:R-:W-:-:S03]  /*13c90*/  UMOV UR4, 0xffffffff ;  /* 0xffffffff00047882 */ /* 0x000fc60000000000 */
[----:B------:R-:W-:Y:S05]  /*13ca0*/  BRA.DIV UR4, `(.L_x_14979) ;  /* 0x00000046049c7947 */ /* 0x000fea000b800000 */
[----:B------:R-:W-:-:S13]  /*13cb0*/  ELECT P6, URZ, PT ;  /* 0x00000000003f782f */ /* 0x000fda00038c0000 */
.L_x_15118:
        /* <DEDUP_REMOVED lines=8> */
.L_x_14980:
[C---:B------:R-:W-:Y:S01]  /*13d40*/  IMAD R3, R24.reuse, 0x8, R5 ;  /* 0x0000000818037824 */ /* 0x040fe200078e0205 */
[----:B------:R-:W-:Y:S01]  /*13d50*/  SHF.L.U32 R2, R27, 0x1f, RZ ;  /* 0x0000001f1b027819 */ /* 0x000fe200000006ff */
[----:B------:R-:W-:-:S03]  /*13d60*/  VIADD R24, R24, 0x1 ;  /* 0x0000000118187836 */ /* 0x000fc60000000000 */
[----:B------:R-:W0:Y:S02]  /*13d70*/  SYNCS.PHASECHK.TRANS64.TRYWAIT P1, [R3+URZ+0x32440], R2 ;  /* 0x03244002030075a7 */ /* 0x000e24000802017f */
[----:B------:R-:W-:-:S04]  /*13d80*/  ISETP.NE.AND P2, PT, R24, 0x2, PT ;  /* 0x000000021800780c */ /* 0x000fc80003f45270 */
[----:B------:R-:W-:Y:S01]  /*13d90*/  SEL R0, RZ, 0x1, P2 ;  /* 0x00000001ff007807 */ /* 0x000fe20001000000 */
[----:B0-----:R-:W-:Y:S08]  /*13da0*/  @!P1 BRA `(.L_x_14981) ;  /* 0x00000044007c9947 */ /* 0x001ff00003800000 */
.L_x_15119:
[----:B------:R-:W-:Y:S02]  /*13db0*/  SEL R24, R24, RZ, P2 ;  /* 0x000000ff18187207 */ /* 0x000fe40001000000 */
[----:B------:R-:W-:Y:S01]  /*13dc0*/  LOP3.LUT R0, R27, R0, RZ, 0x3c, !PT ;  /* 0x000000001b007212 */ /* 0x000fe200078e3cff */
[----:B------:R-:W-:Y:S06]  /*13dd0*/  @!P0 BRA `(.L_x_14982) ;  /* 0x0000000000048947 */ /* 0x000fec0003800000 */
[----:B------:R-:W-:Y:S01]  /*13de0*/  BPT.TRAP 0x1 ;  /* 0x000000040000795c */ /* 0x000fe20000300000 */
.L_x_14982:
[----:B------:R-:W-:Y:S01]  /*13df0*/  IMAD R5, R24, 0x8, R5 ;  /* 0x0000000818057824 */ /* 0x000fe200078e0205 */
[----:B------:R-:W-:-:S04]  /*13e00*/  SHF.L.U32 R0, R0, 0x1f, RZ ;  /* 0x0000001f00007819 */ /* 0x000fc800000006ff */
[----:B------:R-:W4:Y:S02]  /*13e10*/  SYNCS.PHASECHK.TRANS64.TRYWAIT P1, [R5+URZ+0x32440], R0 ;  /* 0x03244000050075a7 */ /* 0x000f24000802017f */
[----:B----4-:R-:W-:Y:S05]  /*13e20*/  @!P1 BRA `(.L_x_14983) ;  /* 0x0000004400709947 */ /* 0x010fea0003800000 */
.L_x_15120:
[----:B------:R-:W-:Y:S05]  /*13e30*/  @!P0 BRA `(.L_x_14984) ;  /* 0x0000000000048947 */ /* 0x000fea0003800000 */
[----:B------:R-:W-:Y:S01]  /*13e40*/  BPT.TRAP 0x1 ;  /* 0x000000040000795c */ /* 0x000fe20000300000 */
.L_x_14984:
[----:B------:R-:W5:Y:S02]  /*13e50*/  SYNCS.PHASECHK.TRANS64.TRYWAIT P1, [R3+URZ+0x32460], R2 ;  /* 0x03246002030075a7 */ /* 0x000f64000802017f */
[----:B-----5:R-:W-:Y:S05]  /*13e60*/  @!P1 BRA `(.L_x_14985) ;  /* 0x0000004400749947 */ /* 0x020fea0003800000 */
.L_x_15121:
[----:B------:R-:W-:Y:S05]  /*13e70*/  @!P0 BRA `(.L_x_14986) ;  /* 0x0000000000048947 */ /* 0x000fea0003800000 */
[----:B------:R-:W-:Y:S01]  /*13e80*/  BPT.TRAP 0x1 ;  /* 0x000000040000795c */ /* 0x000fe20000300000 */
.L_x_14986:
[----:B------:R0:W0:Y:S02]  /*13e90*/  SYNCS.PHASECHK.TRANS64.TRYWAIT P0, [R5+URZ+0x32460], R0 ;  /* 0x03246000050075a7 */ /* 0x000024000800017f */
[----:B0-----:R-:W-:Y:S05]  /*13ea0*/  @!P0 NANOSLEEP.SYNCS 0x989680 ;  /* 0x009896800000895d */ /* 0x001fea0003900000 */
[----:B------:R-:W0:Y:S02]  /*13eb0*/  @!P0 SYNCS.PHASECHK.TRANS64 P0, [R5+URZ+0x32460], R0 ;  /* 0x03246000050085a7 */ /* 0x000e24000800007f */
[----:B0-----:R-:W-:Y:S05]  /*13ec0*/  @!P0 BRA `(.L_x_14986) ;  /* 0xfffffffc00f08947 */ /* 0x001fea000383ffff */
.L_x_14978:
[----:B------:R-:W-:Y:S05]  /*13ed0*/  BSYNC B0 ;  /* 0x0000000000007941 */ /* 0x000fea0003800000 */
.L_x_14977:
[----:B------:R-:W-:Y:S05]  /*13ee0*/  EXIT ;  /* 0x000000000000794d */ /* 0x000fea0003800000 */
.L_x_14841:
[----:B0-----:R-:W-:-:S04]  /*13ef0*/  MOV R3, UR40 ;  /* 0x0000002800037c02 */ /* 0x001fc80008000f00 */
[----:B------:R0:W1:Y:S03]  /*13f00*/  SYNCS.PHASECHK.TRANS64.TRYWAIT P0, [R3+URZ+0x32400], R0 ;  /* 0x03240000030075a7 */ /* 0x000066000800017f */
[----:B-1----:R-:W-:Y:S05]  /*13f10*/  @!P0 NANOSLEEP.SYNCS 0x989680 ;  /* 0x009896800000895d */ /* 0x002fea0003900000 */
[----:B------:R-:W1:Y:S02]  /*13f20*/  @!P0 SYNCS.PHASECHK.TRANS64 P0, [R3+URZ+0x32400], R0 ;  /* 0x03240000030085a7 */ /* 0x000e64000800007f */
[----:B-1----:R-:W-:Y:S05]  /*13f30*/  @!P0 BRA `(.L_x_14841) ;  /* 0xfffffffc00ec8947 */ /* 0x002fea000383ffff */
[----:B------:R-:W-:Y:S05]  /*13f40*/  BRA `(.L_x_14987) ;  /* 0xfffffed800fc7947 */ /* 0x000fea000383ffff */
.L_x_14845:
[----:B0-----:R-:W-:-:S04]  /*13f50*/  IMAD.U32 R3, RZ, RZ, UR6 ;  /* 0x00000006ff037e24 */ /* 0x001fc8000f8e00ff */
[----:B------:R0:W2:Y:S03]  /*13f60*/  SYNCS.PHASECHK.TRANS64.TRYWAIT P1, [R3+URZ+0x32430], R2 ;  /* 0x03243002030075a7 */ /* 0x0000a6000802017f */
[----:B--2---:R-:W-:Y:S05]  /*13f70*/  @!P1 NANOSLEEP.SYNCS 0x989680 ;  /* 0x009896800000995d */ /* 0x004fea0003900000 */
[----:B------:R-:W2:Y:S02]  /*13f80*/  @!P1 SYNCS.PHASECHK.TRANS64 P1, [R3+URZ+0x32430], R2 ;  /* 0x03243002030095a7 */ /* 0x000ea4000802007f */
[----:B--2---:R-:W-:Y:S05]  /*13f90*/  @!P1 BRA `(.L_x_14845) ;  /* 0xfffffffc00ec9947 */ /* 0x004fea000383ffff */
[----:B------:R-:W-:Y:S05]  /*13fa0*/  BRA `(.L_x_14844) ;  /* 0xfffffedc00287947 */ /* 0x000fea000383ffff */
.L_x_14846:
[----:B0-----:R-:W-:-:S04]  /*13fb0*/  IMAD.U32 R3, RZ, RZ, UR40 ;  /* 0x00000028ff037e24 */ /* 0x001fc8000f8e00ff */
[----:B------:R0:W2:Y:S03]  /*13fc0*/  SYNCS.PHASECHK.TRANS64.TRYWAIT P1, [R3+URZ+0x32410], R0 ;  /* 0x03241000030075a7 */ /* 0x0000a6000802017f */
[----:B--2---:R-:W-:Y:S05]  /*13fd0*/  @!P1 NANOSLEEP.SYNCS 0x989680 ;  /* 0x009896800000995d */ /* 0x004fea0003900000 */
[----:B------:R-:W2:Y:S02]  /*13fe0*/  @!P1 SYNCS.PHASECHK.TRANS64 P1, [R3+URZ+0x32410], R0 ;  /* 0x03241000030095a7 */ /* 0x000ea4000802007f */
[----:B--2---:R-:W-:Y:S05]  /*13ff0*/  @!P1 BRA `(.L_x_14846) ;  /* 0xfffffffc00ec9947 */ /* 0x004fea000383ffff */
[----:B------:R-:W-:Y:S05]  /*14000*/  BRA `(.L_x_14988) ;  /* 0xfffffedc00d07947 */ /* 0x000fea000383ffff */
.L_x_14850:
[----:B0-----:R-:W-:-:S04]  /*14010*/  IMAD.U32 R3, RZ, RZ, UR6 ;  /* 0x00000006ff037e24 */ /* 0x001fc8000f8e00ff */
[----:B------:R0:W3:Y:S03]  /*14020*/  SYNCS.PHASECHK.TRANS64.TRYWAIT P1, [R3+URZ+0x32450], R2 ;  /* 0x03245002030075a7 */ /* 0x0000e6000802017f */
[----:B---3--:R-:W-:Y:S05]  /*14030*/  @!P1 NANOSLEEP.SYNCS 0x989680 ;  /* 0x009896800000995d */ /* 0x008fea0003900000 */
[----:B------:R-:W3:Y:S02]  /*14040*/  @!P1 SYNCS.PHASECHK.TRANS64 P1, [R3+URZ+0x32450], R2 ;  /* 0x03245002030095a7 */ /* 0x000ee4000802007f */
[----:B---3--:R-:W-:Y:S05]  /*14050*/  @!P1 BRA `(.L_x_14850) ;  /* 0xfffffffc00ec9947 */ /* 0x008fea000383ffff */
[----:B------:R-:W-:Y:S05]  /*14060*/  BRA `(.L_x_14849) ;  /* 0xfffffedc00d87947 */ /* 0x000fea000383ffff */
.L_x_14857:
[----:B-1----:R-:W-:-:S04]  /*14070*/  IMAD.U32 R153, RZ, RZ, UR4 ;  /* 0x00000004ff997e24 */ /* 0x002fc8000f8e00ff */
[----:B------:R1:W2:Y:S03]  /*14080*/  SYNCS.PHASECHK.TRANS64.TRYWAIT P1, [R153+URZ+0x32430], R0 ;  /* 0x03243000990075a7 */ /* 0x0002a6000802017f */
[----:B--2---:R-:W-:Y:S05]  /*14090*/  @!P1 NANOSLEEP.SYNCS 0x989680 ;  /* 0x009896800000995d */ /* 0x004fea0003900000 */
[----:B------:R-:W2:Y:S02]  /*140a0*/  @!P1 SYNCS.PHASECHK.TRANS64 P1, [R153+URZ+0x32430], R0 ;  /* 0x03243000990095a7 */ /* 0x000ea4000802007f */
[----:B--2---:R-:W-:Y:S05]  /*140b0*/  @!P1 BRA `(.L_x_14857) ;  /* 0xfffffffc00ec9947 */ /* 0x004fea000383ffff */
[----:B------:R-:W-:Y:S05]  /*140c0*/  BRA `(.L_x_14856) ;  /* 0xffffff0400f47947 */ /* 0x000fea000383ffff */
.L_x_14861:
[----:B--2---:R-:W-:-:S04]  /*140d0*/  IMAD.U32 R204, RZ, RZ, UR4 ;  /* 0x00000004ffcc7e24 */ /* 0x004fc8000f8e00ff */
[----:B------:R2:W3:Y:S03]  /*140e0*/  SYNCS.PHASECHK.TRANS64.TRYWAIT P1, [R204+URZ+0x32450], R0 ;  /* 0x03245000cc0075a7 */ /* 0x0004e6000802017f */
[----:B---3--:R-:W-:Y:S05]  /*140f0*/  @!P1 NANOSLEEP.SYNCS 0x989680 ;  /* 0x009896800000995d */ /* 0x008fea0003900000 */
[----:B------:R-:W3:Y:S02]  /*14100*/  @!P1 SYNCS.PHASECHK.TRANS64 P1, [R204+URZ+0x32450], R0 ;  /* 0x03245000cc0095a7 */ /* 0x000ee4000802007f */
[----:B---3--:R-:W-:Y:S05]  /*14110*/  @!P1 BRA `(.L_x_14861) ;  /* 0xfffffffc00ec9947 */ /* 0x008fea000383ffff */
[----:B------:R-:W-:Y:S05]  /*14120*/  BRA `(.L_x_14860) ;  /* 0xffffff0800747947 */ /* 0x000fea000383ffff */
.L_x_14869:
[----:B-1----:R-:W-:-:S04]  /*14130*/  MOV R153, UR4 ;  /* 0x0000000400997c02 */ /* 0x002fc80008000f00 */
[----:B------:R1:W2:Y:S03]  /*14140*/  SYNCS.PHASECHK.TRANS64.TRYWAIT P1, [R153+URZ+0x32430], R0 ;  /* 0x03243000990075a7 */ /* 0x0002a6000802017f */
[----:B--2---:R-:W-:Y:S05]  /*14150*/  @!P1 NANOSLEEP.SYNCS 0x989680 ;  /* 0x009896800000995d */ /* 0x004fea0003900000 */
[----:B------:R-:W2:Y:S02]  /*14160*/  @!P1 SYNCS.PHASECHK.TRANS64 P1, [R153+URZ+0x32430], R0 ;  /* 0x03243000990095a7 */ /* 0x000ea4000802007f */
[----:B--2---:R-:W-:Y:S05]  /*14170*/  @!P1 BRA `(.L_x_14869) ;  /* 0xfffffffc00ec9947 */ /* 0x004fea000383ffff */
[----:B------:R-:W-:Y:S05]  /*14180*/  BRA `(.L_x_14868) ;  /* 0xffffff3800087947 */ /* 0x000fea000383ffff */
.L_x_14873:
[----:B--2---:R-:W-:-:S04]  /*14190*/  IMAD.U32 R205, RZ, RZ, UR4 ;  /* 0x00000004ffcd7e24 */ /* 0x004fc8000f8e00ff */
[----:B------:R2:W3:Y:S03]  /*141a0*/  SYNCS.PHASECHK.TRANS64.TRYWAIT P1, [R205+URZ+0x32450], R0 ;  /* 0x03245000cd0075a7 */ /* 0x0004e6000802017f */
[----:B---3--:R-:W-:Y:S05]  /*141b0*/  @!P1 NANOSLEEP.SYNCS 0x989680 ;  /* 0x009896800000995d */ /* 0x008fea0003900000 */
[----:B------:R-:W3:Y:S02]  /*141c0*/  @!P1 SYNCS.PHASECHK.TRANS64 P1, [R205+URZ+0x32450], R0 ;  /* 0x03245000cd0095a7 */ /* 0x000ee4000802007f */
[----:B---3--:R-:W-:Y:S05]  /*141d0*/  @!P1 BRA `(.L_x_14873) ;  /* 0xfffffffc00ec9947 */ /* 0x008fea000383ffff */
[----:B------:R-:W-:Y:S05]  /*141e0*/  BRA `(.L_x_14872) ;  /* 0xffffff3800887947 */ /* 0x000fea000383ffff */
.L_x_14918:
        /* <DEDUP_REMOVED lines=11> */
.L_x_14990:
[----:B------:R-:W-:Y:S05]  /*142a0*/  BSYNC B0 ;  /* 0x0000000000007941 */ /* 0x000fea0003800000 */
.L_x_14989:
[----:B------:R-:W-:Y:S05]  /*142b0*/  BRA `(.L_x_14991) ;  /* 0xffffffb000787947 */ /* 0x000fea000383ffff */
.L_x_14921:
[----:B0-----:R0:W1:Y:S02]  /*142c0*/  SYNCS.PHASECHK.TRANS64.TRYWAIT P0, [R25+URZ+0x32440], R0 ;  /* 0x03244000190075a7 */ /* 0x001064000800017f */
[----:B-1----:R-:W-:Y:S05]  /*142d0*/  @!P0 NANOSLEEP.SYNCS 0x989680 ;  /* 0x009896800000895d */ /* 0x002fea0003900000 */
[----:B------:R-:W1:Y:S02]  /*142e0*/  @!P0 SYNCS.PHASECHK.TRANS64 P0, [R25+URZ+0x32440], R0 ;  /* 0x03244000190085a7 */ /* 0x000e64000800007f */
[----:B-1----:R-:W-:Y:S05]  /*142f0*/  @!P0 BRA `(.L_x_14921) ;  /* 0xfffffffc00f08947 */ /* 0x002fea000383ffff */
[----:B------:R-:W-:Y:S05]  /*14300*/  BRA `(.L_x_14992) ;  /* 0xffffffb400307947 */ /* 0x000fea000383ffff */
.L_x_14922:
        /* <DEDUP_REMOVED lines=8> */
.L_x_14994:
[----:B------:R-:W-:Y:S05]  /*14390*/  BSYNC B0 ;  /* 0x0000000000007941 */ /* 0x000fea0003800000 */
.L_x_14993:
        /* <DEDUP_REMOVED lines=9> */
.L_x_14995:
[----:B------:R-:W-:Y:S01]  /*14430*/  MOV R13, R4 ;  /* 0x00000004000d7202 */ /* 0x000fe20000000f00 */
[----:B------:R-:W-:Y:S02]  /*14440*/  IMAD.MOV.U32 R12, RZ, RZ, 0x1 ;  /* 0x00000001ff0c7424 */ /* 0x000fe400078e00ff */
[----:B------:R-:W-:-:S07]  /*14450*/  IMAD.MOV.U32 R3, RZ, RZ, R14 ;  /* 0x000000ffff037224 */ /* 0x000fce00078e000e */
[----:B------:R-:W-:Y:S05]  /*14460*/  WARPSYNC.COLLECTIVE R15, `(.L_x_14996) ;  /* 0x000000000f087348 */ /* 0x000fea0003c00000 */
[----:B------:R0:W1:Y:S02]  /*14470*/  SHFL.IDX P6, R14, R13, R12, R11 ;  /* 0x0000000c0d0e7389 */ /* 0x00006400000c000b */
[----:B01----:R-:W-:Y:S01]  /*14480*/  ENDCOLLECTIVE ;  /* 0x000000000000791b */ /* 0x003fe20003800000 */
.L_x_14996:
        /* <DEDUP_REMOVED lines=15> */
.L_x_14997:
[----:B------:R-:W-:Y:S01]  /*14580*/  @P0 LEA R6, R5, R22, 0x1 ;  /* 0x0000001605060211 */ /* 0x000fe200078e08ff */
[----:B------:R-:W-:Y:S02]  /*14590*/  IMAD.MOV.U32 R13, RZ, RZ, R4 ;  /* 0x000000ffff0d7224 */ /* 0x000fe400078e0004 */
[----:B------:R-:W-:Y:S02]  /*145a0*/  IMAD.MOV.U32 R12, RZ, RZ, 0x2 ;  /* 0x00000002ff0c7424 */ /* 0x000fe400078e00ff */
[----:B------:R-:W-:-:S07]  /*145b0*/  IMAD.MOV.U32 R3, RZ, RZ, R14 ;  /* 0x000000ffff037224 */ /* 0x000fce00078e000e */
[----:B------:R-:W-:Y:S05]  /*145c0*/  WARPSYNC.COLLECTIVE R15, `(.L_x_14998) ;  /* 0x000000000f087348 */ /* 0x000fea0003c00000 */
[----:B------:R0:W1:Y:S02]  /*145d0*/  SHFL.IDX P6, R14, R13, R12, R11 ;  /* 0x0000000c0d0e7389 */ /* 0x00006400000c000b */
[----:B01----:R-:W-:Y:S01]  /*145e0*/  ENDCOLLECTIVE ;  /* 0x000000000000791b */ /* 0x003fe20003800000 */
.L_x_14998:
        /* <DEDUP_REMOVED lines=15> */
.L_x_14999:
[----:B------:R-:W-:Y:S02]  /*146e0*/  @P0 IMAD R6, R5, 0x2, R22 ;  /* 0x0000000205060824 */ /* 0x000fe400078e0216 */
[----:B------:R-:W-:Y:S02]  /*146f0*/  IMAD.MOV.U32 R13, RZ, RZ, R4 ;  /* 0x000000ffff0d7224 */ /* 0x000fe400078e0004 */
[----:B------:R-:W-:Y:S02]  /*14700*/  IMAD.MOV.U32 R12, RZ, RZ, 0x3 ;  /* 0x00000003ff0c7424 */ /* 0x000fe400078e00ff */
[----:B------:R-:W-:-:S07]  /*14710*/  IMAD.MOV.U32 R3, RZ, RZ, R14 ;  /* 0x000000ffff037224 */ /* 0x000fce00078e000e */
[----:B------:R-:W-:Y:S05]  /*14720*/  WARPSYNC.COLLECTIVE R15, `(.L_x_15000) ;  /* 0x000000000f087348 */ /* 0x000fea0003c00000 */
[----:B------:R0:W1:Y:S02]  /*14730*/  SHFL.IDX P6, R14, R13, R12, R11 ;  /* 0x0000000c0d0e7389 */ /* 0x00006400000c000b */
[----:B01----:R-:W-:Y:S01]  /*14740*/  ENDCOLLECTIVE ;  /* 0x000000000000791b */ /* 0x003fe20003800000 */
.L_x_15000:
        /* <DEDUP_REMOVED lines=15> */
.L_x_15001:
[----:B------:R-:W-:Y:S02]  /*14840*/  @P0 IMAD R6, R5, 0x2, R22 ;  /* 0x0000000205060824 */ /* 0x000fe400078e0216 */
[----:B------:R-:W-:Y:S02]  /*14850*/  IMAD.MOV.U32 R13, RZ, RZ, R4 ;  /* 0x000000ffff0d7224 */ /* 0x000fe400078e0004 */
[----:B------:R-:W-:Y:S01]  /*14860*/  IMAD.MOV.U32 R12, RZ, RZ, 0x4 ;  /* 0x00000004ff0c7424 */ /* 0x000fe200078e00ff */
[----:B------:R-:W-:-:S07]  /*14870*/  MOV R3, R14 ;  /* 0x0000000e00037202 */ /* 0x000fce0000000f00 */
[----:B------:R-:W-:Y:S05]  /*14880*/  WARPSYNC.COLLECTIVE R15, `(.L_x_15002) ;  /* 0x000000000f087348 */ /* 0x000fea0003c00000 */
[----:B------:R0:W1:Y:S02]  /*14890*/  SHFL.IDX P6, R14, R13, R12, R11 ;  /* 0x0000000c0d0e7389 */ /* 0x00006400000c000b */
[----:B01----:R-:W-:Y:S01]  /*148a0*/  ENDCOLLECTIVE ;  /* 0x000000000000791b */ /* 0x003fe20003800000 */
.L_x_15002:
        /* <DEDUP_REMOVED lines=15> */
.L_x_15003:
[----:B------:R-:W-:Y:S02]  /*149a0*/  @P0 IMAD R6, R5, 0x2, R22 ;  /* 0x0000000205060824 */ /* 0x000fe400078e0216 */
[----:B------:R-:W-:Y:S02]  /*149b0*/  IMAD.MOV.U32 R13, RZ, RZ, R4 ;  /* 0x000000ffff0d7224 */ /* 0x000fe400078e0004 */
[----:B------:R-:W-:Y:S02]  /*149c0*/  IMAD.MOV.U32 R12, RZ, RZ, 0x5 ;  /* 0x00000005ff0c7424 */ /* 0x000fe400078e00ff */
[----:B------:R-:W-:-:S07]  /*149d0*/  IMAD.MOV.U32 R3, RZ, RZ, R14 ;  /* 0x000000ffff037224 */ /* 0x000fce00078e000e */
[----:B------:R-:W-:Y:S05]  /*149e0*/  WARPSYNC.COLLECTIVE R15, `(.L_x_15004) ;  /* 0x000000000f087348 */ /* 0x000fea0003c00000 */
[----:B------:R0:W1:Y:S02]  /*149f0*/  SHFL.IDX P6, R14, R13, R12, R11 ;  /* 0x0000000c0d0e7389 */ /* 0x00006400000c000b */
[----:B01----:R-:W-:Y:S01]  /*14a00*/  ENDCOLLECTIVE ;  /* 0x000000000000791b */ /* 0x003fe20003800000 */
.L_x_15004:
        /* <DEDUP_REMOVED lines=10> */
.L_x_15005:
[----:B------:R-:W-:Y:S01]  /*14ab0*/  @!PT LDS RZ, [RZ] ;  /* 0x00000000fffff984 */ /* 0x000fe20000000800 */
[----:B------:R-:W-:Y:S01]  /*14ac0*/  @!PT LDS RZ, [RZ] ;  /* 0x00000000fffff984 */ /* 0x000fe20000000800 */
[----:B------:R-:W-:Y:S01]  /*14ad0*/  @!PT LDS RZ, [RZ] ;  /* 0x00000000fffff984 */ /* 0x000fe20000000800 */
[----:B------:R0:W-:Y:S01]  /*14ae0*/  @P0 LDGSTS.E.BYPASS.LTC128B.128 [R6+0x1e400], desc[UR36][R2.64], !P2 ;  /* 0x1e40000002060fae */ /* 0x0001e2000d101d64 */
[----:B------:R-:W-:Y:S01]  /*14af0*/  IMAD.MOV.U32 R0, RZ, RZ, R14 ;  /* 0x000000ffff007224 */ /* 0x000fe200078e000e */
[----:B------:R-:W-:Y:S06]  /*14b00*/  BRA `(.L_x_15006) ;  /* 0xffffffb000987947 */ /* 0x000fec000383ffff */
.L_x_14927:
[----:B------:R0:W5:Y:S01]  /*14b10*/  LDL.LU R6, [R1+0x4] ;  /* 0x0000040001067983 */ /* 0x0001620000300800 */
[----:B------:R-:W-:Y:S01]  /*14b20*/  IMAD.MOV.U32 R13, RZ, RZ, R4 ;  /* 0x000000ffff0d7224 */ /* 0x000fe200078e0004 */
[----:B------:R-:W-:Y:S01]  /*14b30*/  MOV R15, 0xffffffff ;  /* 0xffffffff000f7802 */ /* 0x000fe20000000f00 */
[----:B------:R-:W-:Y:S01]  /*14b40*/  IMAD.MOV.U32 R12, RZ, RZ, RZ ;  /* 0x000000ffff0c7224 */ /* 0x000fe200078e00ff */
[----:B------:R-:W-:Y:S01]  /*14b50*/  LOP3.LUT R23, R23, 0xffffdfff, RZ, 0xc0, !PT ;  /* 0xffffdfff17177812 */ /* 0x000fe200078ec0ff */
[----:B------:R-:W-:Y:S02]  /*14b60*/  IMAD.MOV.U32 R11, RZ, RZ, 0x181f ;  /* 0x0000181fff0b7424 */ /* 0x000fe400078e00ff */
[----:B------:R-:W-:-:S07]  /*14b70*/  IMAD R17, R17, 0x80, R21 ;  /* 0x0000008011117824 */ /* 0x000fce00078e0215 */
[----:B01---5:R-:W-:Y:S05]  /*14b80*/  WARPSYNC.COLLECTIVE R15, `(.L_x_15007) ;  /* 0x000000000f087348 */ /* 0x023fea0003c00000 */
[----:B------:R2:W3:Y:S02]  /*14b90*/  SHFL.IDX P6, R14, R13, R12, R11 ;  /* 0x0000000c0d0e7389 */ /* 0x0004e400000c000b */
[----:B0123-5:R-:W-:Y:S01]  /*14ba0*/  ENDCOLLECTIVE ;  /* 0x000000000000791b */ /* 0x02ffe20003800000 */
.L_x_15007:
[----:B------:R-:W-:Y:S02]  /*14bb0*/  IMAD.MOV.U32 R13, RZ, RZ, R0 ;  /* 0x000000ffff0d7224 */ /* 0x000fe400078e0000 */
[----:B------:R-:W-:-:S07]  /*14bc0*/  IMAD.MOV.U32 R3, RZ, RZ, R14 ;  /* 0x000000ffff037224 */ /* 0x000fce00078e000e */
[----:B------:R-:W-:Y:S05]  /*14bd0*/  WARPSYNC.COLLECTIVE R15, `(.L_x_15008) ;  /* 0x000000000f087348 */ /* 0x000fea0003c00000 */
[----:B------:R0:W1:Y:S02]  /*14be0*/  SHFL.IDX P6, R14, R13, R12, R11 ;  /* 0x0000000c0d0e7389 */ /* 0x00006400000c000b */
[----:B01----:R-:W-:Y:S01]  /*14bf0*/  ENDCOLLECTIVE ;  /* 0x000000000000791b */ /* 0x003fe20003800000 */
.L_x_15008:
[----:B------:R-:W-:Y:S02]  /*14c00*/  IMAD.MOV.U32 R13, RZ, RZ, R4 ;  /* 0x000000ffff0d7224 */ /* 0x000fe400078e0004 */
[----:B------:R-:W-:Y:S02]  /*14c10*/  IMAD.MOV.U32 R12, RZ, RZ, 0x1 ;  /* 0x00000001ff0c7424 */ /* 0x000fe400078e00ff */
[----:B------:R-:W-:-:S07]  /*14c20*/  IMAD.MOV.U32 R9, RZ, RZ, R14 ;  /* 0x000000ffff097224 */ /* 0x000fce00078e000e */
[----:B------:R-:W-:Y:S05]  /*14c30*/  WARPSYNC.COLLECTIVE R15, `(.L_x_15009) ;  /* 0x000000000f087348 */ /* 0x000fea0003c00000 */
[----:B------:R0:W1:Y:S02]  /*14c40*/  SHFL.IDX P6, R14, R13, R12, R11 ;  /* 0x0000000c0d0e7389 */ /* 0x00006400000c000b */
[----:B01----:R-:W-:Y:S01]  /*14c50*/  ENDCOLLECTIVE ;  /* 0x000000000000791b */ /* 0x003fe20003800000 */
.L_x_15009:
[----:B------:R-:W-:Y:S02]  /*14c60*/  IMAD.MOV.U32 R13, RZ, RZ, R0 ;  /* 0x000000ffff0d7224 */ /* 0x000fe400078e0000 */
[----:B------:R-:W-:-:S05]  /*14c70*/  IMAD R5, R6, R5, RZ ;  /* 0x0000000506057224 */ /* 0x000fca00078e02ff */
[----:B------:R-:W-:-:S13]  /*14c80*/  ISETP.GE.AND P2, PT, R17, R5, PT ;  /* 0x000000051100720c */ /* 0x000fda0003f46270 */
[----:B------:R-:W-:Y:S02]  /*14c90*/  @!P2 LEA R9, P1, R20, R9, 0x1 ;  /* 0x000000091409a211 */ /* 0x000fe400078208ff */
[----:B------:R-:W-:Y:S02]  /*14ca0*/  @P2 LOP3.LUT R23, R23, 0x2000, RZ, 0xfc, !PT ;  /* 0x0000200017172812 */ /* 0x000fe400078efcff */
[----:B------:R-:W-:Y:S01]  /*14cb0*/  @!P2 MOV R2, R9 ;  /* 0x000000090002a202 */ /* 0x000fe20000000f00 */
[----:B------:R-:W-:Y:S01]  /*14cc0*/  @!P2 IMAD.X R3, RZ, RZ, R3, P1 ;  /* 0x000000ffff03a224 */ /* 0x000fe200008e0603 */
[----:B------:R-:W-:-:S04]  /*14cd0*/  LOP3.LUT R23, R23, 0xffffefff, RZ, 0xc0, !PT ;  /* 0xffffefff17177812 */ /* 0x000fc800078ec0ff */
        /* <DEDUP_REMOVED lines=10> */
.L_x_15010:
[----:B------:R-:W-:Y:S01]  /*14d80*/  @P2 LOP3.LUT R23, R23, 0x1000, RZ, 0xfc, !PT ;  /* 0x0000100017172812 */ /* 0x000fe200078efcff */
[----:B------:R-:W-:Y:S01]  /*14d90*/  IMAD.MOV.U32 R13, RZ, RZ, R4 ;  /* 0x000000ffff0d7224 */ /* 0x000fe200078e0004 */
[----:B------:R-:W-:Y:S02]  /*14da0*/  MOV R12, 0x2 ;  /* 0x00000002000c7802 */ /* 0x000fe40000000f00 */
[----:B------:R-:W-:Y:S02]  /*14db0*/  LOP3.LUT R23, R23, 0xfffff7ff, RZ, 0xc0, !PT ;  /* 0xfffff7ff17177812 */ /* 0x000fe400078ec0ff */
[----:B------:R-:W-:-:S07]  /*14dc0*/  MOV R6, R14 ;  /* 0x0000000e00067202 */ /* 0x000fce0000000f00 */
[----:B------:R-:W-:Y:S05]  /*14dd0*/  WARPSYNC.COLLECTIVE R15, `(.L_x_15011) ;  /* 0x000000000f087348 */ /* 0x000fea0003c00000 */
[----:B------:R0:W1:Y:S02]  /*14de0*/  SHFL.IDX P6, R14, R13, R12, R11 ;  /* 0x0000000c0d0e7389 */ /* 0x00006400000c000b */
[----:B01----:R-:W-:Y:S01]  /*14df0*/  ENDCOLLECTIVE ;  /* 0x000000000000791b */ /* 0x003fe20003800000 */
.L_x_15011:
        /* <DEDUP_REMOVED lines=15> */
.L_x_15012:
[----:B------:R-:W-:Y:S01]  /*14ef0*/  @P2 LOP3.LUT R23, R23, 0x800, RZ, 0xfc, !PT ;  /* 0x0000080017172812 */ /* 0x000fe200078efcff */
[----:B------:R-:W-:-:S03]  /*14f00*/  IMAD.MOV.U32 R13, RZ, RZ, R4 ;  /* 0x000000ffff0d7224 */ /* 0x000fc600078e0004 */
[----:B------:R-:W-:Y:S01]  /*14f10*/  LOP3.LUT R23, R23, 0xfffffdff, RZ, 0xc0, !PT ;  /* 0xfffffdff17177812 */ /* 0x000fe200078ec0ff */
[----:B------:R-:W-:Y:S02]  /*14f20*/  IMAD.MOV.U32 R12, RZ, RZ, 0x3 ;  /* 0x00000003ff0c7424 */ /* 0x000fe400078e00ff */
[----:B------:R-:W-:-:S07]  /*14f30*/  IMAD.MOV.U32 R10, RZ, RZ, R14 ;  /* 0x000000ffff0a7224 */ /* 0x000fce00078e000e */
[----:B------:R-:W-:Y:S05]  /*14f40*/  WARPSYNC.COLLECTIVE R15, `(.L_x_15013) ;  /* 0x000000000f087348 */ /* 0x000fea0003c00000 */
[----:B------:R0:W1:Y:S02]  /*14f50*/  SHFL.IDX P6, R14, R13, R12, R11 ;  /* 0x0000000c0d0e7389 */ /* 0x00006400000c000b */
[----:B01----:R-:W-:Y:S01]  /*14f60*/  ENDCOLLECTIVE ;  /* 0x000000000000791b */ /* 0x003fe20003800000 */
.L_x_15013:
        /* <DEDUP_REMOVED lines=15> */
.L_x_15014:
[----:B------:R-:W-:-:S04]  /*15060*/  @P2 LOP3.LUT R23, R23, 0x200, RZ, 0xfc, !PT ;  /* 0x0000020017172812 */ /* 0x000fc800078efcff */
[----:B------:R-:W-:Y:S02]  /*15070*/  LOP3.LUT R23, R23, 0xfffffeff, RZ, 0xc0, !PT ;  /* 0xfffffeff17177812 */ /* 0x000fe400078ec0ff */
[----:B------:R-:W-:-:S04]  /*15080*/  MOV R11, R14 ;  /* 0x0000000e000b7202 */ /* 0x000fc80000000f00 */
[----:B------:R-:W-:Y:S01]  /*15090*/  @!P2 LEA R13, P1, R20, R11, 0x1 ;  /* 0x0000000b140da211 */ /* 0x000fe200078208ff */
[----:B------:R-:W-:-:S04]  /*150a0*/  IMAD.MOV.U32 R11, RZ, RZ, 0x181f ;  /* 0x0000181fff0b7424 */ /* 0x000fc800078e00ff */
[----:B------:R-:W-:Y:S02]  /*150b0*/  @!P2 IMAD.X R12, RZ, RZ, R2, P1 ;  /* 0x000000ffff0ca224 */ /* 0x000fe400008e0602 */
[----:B------:R-:W-:Y:S02]  /*150c0*/  @!P2 IMAD.MOV.U32 R2, RZ, RZ, R13 ;  /* 0x000000ffff02a224 */ /* 0x000fe400078e000d */
[----:B------:R-:W-:Y:S01]  /*150d0*/  @!P2 IMAD.MOV.U32 R3, RZ, RZ, R12 ;  /* 0x000000ffff03a224 */ /* 0x000fe200078e000c */
[----:B------:R-:W-:Y:S01]  /*150e0*/  MOV R12, 0x4 ;  /* 0x00000004000c7802 */ /* 0x000fe20000000f00 */
[----:B------:R-:W-:-:S03]  /*150f0*/  IMAD.MOV.U32 R13, RZ, RZ, R4 ;  /* 0x000000ffff0d7224 */ /* 0x000fc600078e0004 */
[----:B------:R-:W-:Y:S01]  /*15100*/  @!PT LDS RZ, [RZ] ;  /* 0x00000000fffff984 */ /* 0x000fe20000000800 */
[----:B------:R-:W-:Y:S01]  /*15110*/  @!PT LDS RZ, [RZ] ;  /* 0x00000000fffff984 */ /* 0x000fe20000000800 */
[----:B------:R-:W-:Y:S01]  /*15120*/  @!PT LDS RZ, [RZ] ;  /* 0x00000000fffff984 */ /* 0x000fe20000000800 */
[----:B------:R0:W-:Y:S04]  /*15130*/  @!P2 LDGSTS.E.BYPASS.LTC128B.128 [R26+0x19c00], desc[UR36][R2.64], !P0 ;  /* 0x19c00000021aafae */ /* 0x0001e8000c101d64 */
[----:B0-----:R-:W-:Y:S05]  /*15140*/  WARPSYNC.COLLECTIVE R15, `(.L_x_15015) ;  /* 0x000000000f087348 */ /* 0x001fea0003c00000 */
[----:B------:R1:W2:Y:S02]  /*15150*/  SHFL.IDX P6, R14, R13, R12, R11 ;  /* 0x0000000c0d0e7389 */ /* 0x0002a400000c000b */
[----:B012---:R-:W-:Y:S01]  /*15160*/  ENDCOLLECTIVE ;  /* 0x000000000000791b */ /* 0x007fe20003800000 */
.L_x_15015:
[----:B------:R-:W-:-:S05]  /*15170*/  VIADD R2, R17, 0x40 ;  /* 0x0000004011027836 */ /* 0x000fca0000000000 */
[----:B------:R-:W-:Y:S01]  /*15180*/  ISETP.GE.AND P2, PT, R2, R5, PT ;  /* 0x000000050200720c */ /* 0x000fe20003f46270 */
[----:B------:R-:W-:Y:S02]  /*15190*/  IMAD.MOV.U32 R13, RZ, RZ, R0 ;  /* 0x000000ffff0d7224 */ /* 0x000fe400078e0000 */
[----:B------:R-:W-:-:S10]  /*151a0*/  IMAD.MOV.U32 R2, RZ, RZ, R14 ;  /* 0x000000ffff027224 */ /* 0x000fd400078e000e */
[----:B------:R-:W-:Y:S05]  /*151b0*/  WARPSYNC.COLLECTIVE R15, `(.L_x_15016) ;  /* 0x000000000f087348 */ /* 0x000fea0003c00000 */
[----:B------:R0:W1:Y:S02]  /*151c0*/  SHFL.IDX P6, R14, R13, R12, R11 ;  /* 0x0000000c0d0e7389 */ /* 0x00006400000c000b */
[----:B01----:R-:W-:Y:S01]  /*151d0*/  ENDCOLLECTIVE ;  /* 0x000000000000791b */ /* 0x003fe20003800000 */
.L_x_15016:
[----:B------:R-:W-:-:S04]  /*151e0*/  @P2 LOP3.LUT R23, R23, 0x100, RZ, 0xfc, !PT ;  /* 0x0000010017172812 */ /* 0x000fc800078efcff */
[----:B------:R-:W-:Y:S01]  /*151f0*/  LOP3.LUT R23, R23, 0xffffff7f, RZ, 0xc0, !PT ;  /* 0xffffff7f17177812 */ /* 0x000fe200078ec0ff */
[----:B------:R-:W-:Y:S02]  /*15200*/  IMAD.MOV.U32 R13, RZ, RZ, R4 ;  /* 0x000000ffff0d7224 */ /* 0x000fe400078e0004 */
[----:B------:R-:W-:Y:S02]  /*15210*/  IMAD.MOV.U32 R12, RZ, RZ, 0x5 ;  /* 0x00000005ff0c7424 */ /* 0x000fe400078e00ff */
[----:B------:R-:W-:-:S05]  /*15220*/  IMAD.MOV.U32 R11, RZ, RZ, R14 ;  /* 0x000000ffff0b7224 */ /* 0x000fca00078e000e */
[----:B------:R-:W-:-:S05]  /*15230*/  @!P2 LEA R14, P1, R20, R11, 0x1 ;  /* 0x0000000b140ea211 */ /* 0x000fca00078208ff */
[----:B------:R-:W-:Y:S01]  /*15240*/  @!P2 IMAD.X R11, RZ, RZ, R2, P1 ;  /* 0x000000ffff0ba224 */ /* 0x000fe200008e0602 */
[----:B------:R-:W-:-:S03]  /*15250*/  @!P2 MOV R2, R14 ;  /* 0x0000000e0002a202 */ /* 0x000fc60000000f00 */
[----:B------:R-:W-:Y:S02]  /*15260*/  @!P2 IMAD.MOV.U32 R3, RZ, RZ, R11 ;  /* 0x000000ffff03a224 */ /* 0x000fe400078e000b */
[----:B------:R-:W-:-:S03]  /*15270*/  IMAD.MOV.U32 R11, RZ, RZ, 0x181f ;  /* 0x0000181fff0b7424 */ /* 0x000fc600078e00ff */
[----:B------:R-:W-:Y:S01]  /*15280*/  @!PT LDS RZ, [RZ] ;  /* 0x00000000fffff984 */ /* 0x000fe20000000800 */
[----:B------:R-:W-:Y:S01]  /*15290*/  @!PT LDS RZ, [RZ] ;  /* 0x00000000fffff984 */ /* 0x000fe20000000800 */
[----:B------:R-:W-:Y:S01]  /*152a0*/  @!PT LDS RZ, [RZ] ;  /* 0x00000000fffff984 */ /* 0x000fe20000000800 */
[----:B------:R0:W-:Y:S04]  /*152b0*/  @!P2 LDGSTS.E.BYPASS.LTC128B.128 [R26+0x1a400], desc[UR36][R2.64], !P0 ;  /* 0x1a400000021aafae */ /* 0x0001e8000c101d64 */
[----:B0-----:R-:W-:Y:S05]  /*152c0*/  WARPSYNC.COLLECTIVE R15, `(.L_x_15017) ;  /* 0x000000000f087348 */ /* 0x001fea0003c00000 */
[----:B------:R1:W2:Y:S02]  /*152d0*/  SHFL.IDX P6, R14, R13, R12, R11 ;  /* 0x0000000c0d0e7389 */ /* 0x0002a400000c000b */
[----:B012---:R-:W-:Y:S01]  /*152e0*/  ENDCOLLECTIVE ;  /* 0x000000000000791b */ /* 0x007fe20003800000 */
.L_x_15017:
[----:B------:R-:W-:-:S05]  /*152f0*/  VIADD R2, R17, 0x50 ;  /* 0x0000005011027836 */ /* 0x000fca0000000000 */
[----:B------:R-:W-:Y:S01]  /*15300*/  ISETP.GE.AND P2, PT, R2, R5, PT ;  /* 0x000000050200720c */ /* 0x000fe20003f46270 */
[----:B------:R-:W-:Y:S01]  /*15310*/  IMAD.MOV.U32 R13, RZ, RZ, R0 ;  /* 0x000000ffff0d7224 */ /* 0x000fe200078e0000 */
[----:B------:R-:W-:-:S11]  /*15320*/  MOV R7, R14 ;  /* 0x0000000e00077202 */ /* 0x000fd60000000f00 */
[----:B------:R-:W-:Y:S05]  /*15330*/  WARPSYNC.COLLECTIVE R15, `(.L_x_15018) ;  /* 0x000000000f087348 */ /* 0x000fea0003c00000 */
[----:B------:R0:W1:Y:S02]  /*15340*/  SHFL.IDX P6, R14, R13, R12, R11 ;  /* 0x0000000c0d0e7389 */ /* 0x00006400000c000b */
[----:B01----:R-:W-:Y:S01]  /*15350*/  ENDCOLLECTIVE ;  /* 0x000000000000791b */ /* 0x003fe20003800000 */
.L_x_15018:
[----:B------:R-:W-:-:S04]  /*15360*/  @P2 LOP3.LUT R23, R23, 0x80, RZ, 0xfc, !PT ;  /* 0x0000008017172812 */ /* 0x000fc800078efcff */
[----:B------:R-:W-:Y:S02]  /*15370*/  LOP3.LUT R23, R23, 0xffffffbf, RZ, 0xc0, !PT ;  /* 0xffffffbf17177812 */ /* 0x000fe400078ec0ff */
[----:B------:R-:W-:Y:S01]  /*15380*/  MOV R13, R4 ;  /* 0x00000004000d7202 */ /* 0x000fe20000000f00 */
[----:B------:R-:W-:Y:S02]  /*15390*/  IMAD.MOV.U32 R12, RZ, RZ, 0x6 ;  /* 0x00000006ff0c7424 */ /* 0x000fe400078e00ff */
[----:B------:R-:W-:-:S07]  /*153a0*/  IMAD.MOV.U32 R8, RZ, RZ, R14 ;  /* 0x000000ffff087224 */ /* 0x000fce00078e000e */
[----:B------:R-:W-:Y:S05]  /*153b0*/  WARPSYNC.COLLECTIVE R15, `(.L_x_15019) ;  /* 0x000000000f087348 */ /* 0x000fea0003c00000 */
[----:B------:R0:W1:Y:S02]  /*153c0*/  SHFL.IDX P6, R14, R13, R12, R11 ;  /* 0x0000000c0d0e7389 */ /* 0x00006400000c000b */
[----:B01----:R-:W-:Y:S01]  /*153d0*/  ENDCOLLECTIVE ;  /* 0x000000000000791b */ /* 0x003fe20003800000 */
.L_x_15019:
        /* <DEDUP_REMOVED lines=10> */
[----:B------:R-:W-:Y:S01]  /*15480*/  ISETP.GE.AND P2, PT, R8, R5, PT ;  /* 0x000000050800720c */ /* 0x000fe20003f46270 */
[----:B0-----:R-:W-:-:S12]  /*15490*/  IMAD.MOV.U32 R2, RZ, RZ, R14 ;  /* 0x000000ffff027224 */ /* 0x001fd800078e000e */
[----:B------:R-:W-:Y:S05]  /*154a0*/  WARPSYNC.COLLECTIVE R15, `(.L_x_15020) ;  /* 0x000000000f087348 */ /* 0x000fea0003c00000 */
[----:B------:R0:W1:Y:S02]  /*154b0*/  SHFL.IDX P6, R14, R13, R12, R11 ;  /* 0x0000000c0d0e7389 */ /* 0x00006400000c000b */
[----:B01----:R-:W-:Y:S01]  /*154c0*/  ENDCOLLECTIVE ;  /* 0x000000000000791b */ /* 0x003fe20003800000 */
.L_x_15020:
[----:B------:R-:W-:Y:S01]  /*154d0*/  @P2 LOP3.LUT R23, R23, 0x40, RZ, 0xfc, !PT ;  /* 0x0000004017172812 */ /* 0x000fe200078efcff */
[----:B------:R-:W-:Y:S02]  /*154e0*/  IMAD.MOV.U32 R13, RZ, RZ, R4 ;  /* 0x000000ffff0d7224 */ /* 0x000fe400078e0004 */
[----:B------:R-:W-:Y:S02]  /*154f0*/  IMAD.MOV.U32 R12, RZ, RZ, 0x7 ;  /* 0x00000007ff0c7424 */ /* 0x000fe400078e00ff */
[----:B------:R-:W-:-:S07]  /*15500*/  IMAD.MOV.U32 R6, RZ, RZ, R14 ;  /* 0x000000ffff067224 */ /* 0x000fce00078e000e */
[----:B------:R-:W-:Y:S05]  /*15510*/  WARPSYNC.COLLECTIVE R15, `(.L_x_15021) ;  /* 0x000000000f087348 */ /* 0x000fea0003c00000 */
[----:B------:R0:W1:Y:S02]  /*15520*/  SHFL.IDX P6, R14, R13, R12, R11 ;  /* 0x0000000c0d0e7389 */ /* 0x00006400000c000b */
[----:B01----:R-:W-:Y:S01]  /*15530*/  ENDCOLLECTIVE ;  /* 0x000000000000791b */ /* 0x003fe20003800000 */
.L_x_15021:
        /* <DEDUP_REMOVED lines=13> */
.L_x_15022:
[----:B------:R-:W-:Y:S01]  /*15610*/  IMAD.MOV.U32 R0, RZ, RZ, R14 ;  /* 0x000000ffff007224 */ /* 0x000fe200078e000e */
[----:B------:R-:W-:Y:S06]  /*15620*/  BRA `(.L_x_15023) ;  /* 0xffffffb000cc7947 */ /* 0x000fec000383ffff */
.L_x_14931:
        /* <DEDUP_REMOVED lines=8> */
.L_x_15025:
[----:B------:R-:W-:Y:S05]  /*156b0*/  BSYNC B0 ;  /* 0x0000000000007941 */ /* 0x000fea0003800000 */
.L_x_15024:
        /* <DEDUP_REMOVED lines=9> */
.L_x_15026:
[----:B------:R-:W-:Y:S02]  /*15750*/  IMAD.MOV.U32 R13, RZ, RZ, R4 ;  /* 0x000000ffff0d7224 */ /* 0x000fe400078e0004 */
[----:B------:R-:W-:Y:S01]  /*15760*/  IMAD.MOV.U32 R12, RZ, RZ, 0x1 ;  /* 0x00000001ff0c7424 */ /* 0x000fe200078e00ff */
[----:B------:R-:W-:-:S13]  /*15770*/  @!P5 LEA R5, P0, R8, R14, 0x1 ;  /* 0x0000000e0805d211 */ /* 0x000fda00078008ff */
[----:B------:R-:W-:Y:S05]  /*15780*/  WARPSYNC.COLLECTIVE R15, `(.L_x_15027) ;  /* 0x000000000f087348 */ /* 0x000fea0003c00000 */
[----:B------:R0:W1:Y:S02]  /*15790*/  SHFL.IDX P6, R14, R13, R12, R11 ;  /* 0x0000000c0d0e7389 */ /* 0x00006400000c000b */
[----:B01----:R-:W-:Y:S01]  /*157a0*/  ENDCOLLECTIVE ;  /* 0x000000000000791b */ /* 0x003fe20003800000 */
.L_x_15027:
[----:B------:R-:W-:Y:S01]  /*157b0*/  @!P5 IMAD.X R3, RZ, RZ, R2, P0 ;  /* 0x000000ffff03d224 */ /* 0x000fe200000e0602 */
[----:B------:R-:W-:-:S05]  /*157c0*/  @!P5 MOV R2, R5 ;  /* 0x000000050002d202 */ /* 0x000fca0000000f00 */
        /* <DEDUP_REMOVED lines=13> */
.L_x_15028:
[----:B------:R-:W-:Y:S02]  /*158a0*/  IMAD.MOV.U32 R13, RZ, RZ, R4 ;  /* 0x000000ffff0d7224 */ /* 0x000fe400078e0004 */
[----:B------:R-:W-:Y:S01]  /*158b0*/  IMAD.MOV.U32 R12, RZ, RZ, 0x2 ;  /* 0x00000002ff0c7424 */ /* 0x000fe200078e00ff */
[----:B------:R-:W-:-:S13]  /*158c0*/  LOP3.LUT P6, RZ, R23, 0x1000, RZ, 0xc0, !PT ;  /* 0x0000100017ff7812 */ /* 0x000fda00078cc0ff */
[----:B------:R-:W-:-:S04]  /*158d0*/  @!P6 LEA R6, P0, R8, R14, 0x1 ;  /* 0x0000000e0806e211 */ /* 0x000fc800078008ff */
[----:B------:R-:W-:Y:S01]  /*158e0*/  @!P6 MOV R2, R6 ;  /* 0x000000060002e202 */ /* 0x000fe20000000f00 */
[----:B------:R-:W-:-:S04]  /*158f0*/  @!P6 IMAD.X R7, RZ, RZ, R5, P0 ;  /* 0x000000ffff07e224 */ /* 0x000fc800000e0605 */
        /* <DEDUP_REMOVED lines=11> */
.L_x_15029:
[----:B------:R-:W-:Y:S02]  /*159b0*/  IMAD.MOV.U32 R13, RZ, RZ, R0 ;  /* 0x000000ffff0d7224 */ /* 0x000fe400078e0000 */
[----:B------:R-:W-:-:S07]  /*159c0*/  IMAD.MOV.U32 R5, RZ, RZ, R14 ;  /* 0x000000ffff057224 */ /* 0x000fce00078e000e */
[----:B------:R-:W-:Y:S05]  /*159d0*/  WARPSYNC.COLLECTIVE R15, `(.L_x_15030) ;  /* 0x000000000f087348 */ /* 0x000fea0003c00000 */
[----:B------:R0:W1:Y:S02]  /*159e0*/  SHFL.IDX P6, R14, R13, R12, R11 ;  /* 0x0000000c0d0e7389 */ /* 0x00006400000c000b */
[----:B01----:R-:W-:Y:S01]  /*159f0*/  ENDCOLLECTIVE ;  /* 0x000000000000791b */ /* 0x003fe20003800000 */
.L_x_15030:
[----:B------:R-:W-:Y:S02]  /*15a00*/  IMAD.MOV.U32 R13, RZ, RZ, R4 ;  /* 0x000000ffff0d7224 */ /* 0x000fe400078e0004 */
[----:B------:R-:W-:Y:S01]  /*15a10*/  IMAD.MOV.U32 R12, RZ, RZ, 0x3 ;  /* 0x00000003ff0c7424 */ /* 0x000fe200078e00ff */
[----:B------:R-:W-:-:S13]  /*15a20*/  @!P5 LEA R6, P0, R8, R14, 0x1 ;  /* 0x0000000e0806d211 */ /* 0x000fda00078008ff */
[----:B------:R-:W-:Y:S05]  /*15a30*/  WARPSYNC.COLLECTIVE R15, `(.L_x_15031) ;  /* 0x000000000f087348 */ /* 0x000fea0003c00000 */
[----:B------:R0:W1:Y:S02]  /*15a40*/  SHFL.IDX P6, R14, R13, R12, R11 ;  /* 0x0000000c0d0e7389 */ /* 0x00006400000c000b */
[----:B01----:R-:W-:Y:S01]  /*15a50*/  ENDCOLLECTIVE ;  /* 0x000000000000791b */ /* 0x003fe20003800000 */
.L_x_15031:
[----:B------:R-:W-:Y:S01]  /*15a60*/  @!P5 IADD3.X R7, RZ, R5, RZ, P0, !PT ;  /* 0x00000005ff07d210 */ /* 0x000fe200007fe4ff */
[----:B------:R-:W-:-:S04]  /*15a70*/  @!P5 IMAD.MOV.U32 R2, RZ, RZ, R6 ;  /* 0x000000ffff02d224 */ /* 0x000fc800078e0006 */
[----:B------:R-:W-:-:S05]  /*15a80*/  @!P5 IMAD.MOV.U32 R3, RZ, RZ, R7 ;  /* 0x000000ffff03d224 */ /* 0x000fca00078e0007 */
[----:B------:R-:W-:Y:S01]  /*15a90*/  @!PT LDS RZ, [RZ] ;  /* 0x00000000fffff984 */ /* 0x000fe20000000800 */
[----:B------:R-:W-:Y:S01]  /*15aa0*/  @!PT LDS RZ, [RZ] ;  /* 0x00000000fffff984 */ /* 0x000fe20000000800 */
[----:B------:R-:W-:Y:S01]  /*15ab0*/  @!PT LDS RZ, [RZ] ;  /* 0x00000000fffff984 */ /* 0x000fe20000000800 */
[----:B------:R0:W-:Y:S01]  /*15ac0*/  @!P5 LDGSTS.E.BYPASS.LTC128B.128 [R26+0x23400], desc[UR36][R2.64], !P4 ;  /* 0x23400000021adfae */ /* 0x0001e2000e101d64 */
[----:B------:R-:W-:-:S03]  /*15ad0*/  MOV R13, R0 ;  /* 0x00000000000d7202 */ /* 0x000fc60000000f00 */
        /* <DEDUP_REMOVED lines=8> */
.L_x_15032:
        /* <DEDUP_REMOVED lines=17> */
.L_x_15033:
[----:B------:R-:W-:Y:S01]  /*15c70*/  IMAD.MOV.U32 R13, RZ, RZ, R0 ;  /* 0x000000ffff0d7224 */ /* 0x000fe200078e0000 */
[----:B------:R-:W-:-:S07]  /*15c80*/  MOV R5, R14 ;  /* 0x0000000e00057202 */ /* 0x000fce0000000f00 */
[----:B------:R-:W-:Y:S05]  /*15c90*/  WARPSYNC.COLLECTIVE R15, `(.L_x_15034) ;  /* 0x000000000f087348 */ /* 0x000fea0003c00000 */
[----:B------:R0:W1:Y:S02]  /*15ca0*/  SHFL.IDX P6, R14, R13, R12, R11 ;  /* 0x0000000c0d0e7389 */ /* 0x00006400000c000b */
[----:B01----:R-:W-:Y:S01]  /*15cb0*/  ENDCOLLECTIVE ;  /* 0x000000000000791b */ /* 0x003fe20003800000 */
.L_x_15034:
[----:B------:R-:W-:Y:S01]  /*15cc0*/  IMAD.MOV.U32 R13, RZ, RZ, R4 ;  /* 0x000000ffff0d7224 */ /* 0x000fe200078e0004 */
[----:B------:R-:W-:Y:S02]  /*15cd0*/  MOV R12, 0x5 ;  /* 0x00000005000c7802 */ /* 0x000fe40000000f00 */
[----:B------:R-:W-:-:S13]  /*15ce0*/  @!P5 LEA R6, P0, R8, R14, 0x1 ;  /* 0x0000000e0806d211 */ /* 0x000fda00078008ff */
[----:B------:R-:W-:Y:S05]  /*15cf0*/  WARPSYNC.COLLECTIVE R15, `(.L_x_15035) ;  /* 0x000000000f087348 */ /* 0x000fea0003c00000 */
[----:B------:R0:W1:Y:S02]  /*15d00*/  SHFL.IDX P6, R14, R13, R12, R11 ;  /* 0x0000000c0d0e7389 */ /* 0x00006400000c000b */
[----:B01----:R-:W-:Y:S01]  /*15d10*/  ENDCOLLECTIVE ;  /* 0x000000000000791b */ /* 0x003fe20003800000 */
.L_x_15035:
[----:B------:R-:W-:Y:S02]  /*15d20*/  @!P5 IMAD.X R7, RZ, RZ, R5, P0 ;  /* 0x000000ffff07d224 */ /* 0x000fe400000e0605 */
[----:B------:R-:W-:Y:S02]  /*15d30*/  @!P5 IMAD.MOV.U32 R2, RZ, RZ, R6 ;  /* 0x000000ffff02d224 */ /* 0x000fe400078e0006 */
        /* <DEDUP_REMOVED lines=14> */
.L_x_15036:
        /* <DEDUP_REMOVED lines=17> */
.L_x_15037:
[----:B------:R-:W-:Y:S02]  /*15f30*/  IMAD.MOV.U32 R13, RZ, RZ, R0 ;  /* 0x000000ffff0d7224 */ /* 0x000fe400078e0000 */
[----:B------:R-:W-:-:S07]  /*15f40*/  IMAD.MOV.U32 R5, RZ, RZ, R14 ;  /* 0x000000ffff057224 */ /* 0x000fce00078e000e */
[----:B------:R-:W-:Y:S05]  /*15f50*/  WARPSYNC.COLLECTIVE R15, `(.L_x_15038) ;  /* 0x000000000f087348 */ /* 0x000fea0003c00000 */
[----:B------:R0:W1:Y:S02]  /*15f60*/  SHFL.IDX P6, R14, R13, R12, R11 ;  /* 0x0000000c0d0e7389 */ /* 0x00006400000c000b */
[----:B01----:R-:W-:Y:S01]  /*15f70*/  ENDCOLLECTIVE ;  /* 0x000000000000791b */ /* 0x003fe20003800000 */
.L_x_15038:
[----:B------:R-:W-:Y:S02]  /*15f80*/  IMAD.MOV.U32 R13, RZ, RZ, R4 ;  /* 0x000000ffff0d7224 */ /* 0x000fe400078e0004 */
[----:B------:R-:W-:Y:S01]  /*15f90*/  IMAD.MOV.U32 R12, RZ, RZ, 0x7 ;  /* 0x00000007ff0c7424 */ /* 0x000fe200078e00ff */
[----:B------:R-:W-:-:S13]  /*15fa0*/  @!P5 LEA R6, P0, R8, R14, 0x1 ;  /* 0x0000000e0806d211 */ /* 0x000fda00078008ff */
[----:B------:R-:W-:Y:S05]  /*15fb0*/  WARPSYNC.COLLECTIVE R15, `(.L_x_15039) ;  /* 0x000000000f087348 */ /* 0x000fea0003c00000 */
[----:B------:R0:W1:Y:S02]  /*15fc0*/  SHFL.IDX P6, R14, R13, R12, R11 ;  /* 0x0000000c0d0e7389 */ /* 0x00006400000c000b */
[----:B01----:R-:W-:Y:S01]  /*15fd0*/  ENDCOLLECTIVE ;  /* 0x000000000000791b */ /* 0x003fe20003800000 */
.L_x_15039:
[----:B------:R-:W-:Y:S02]  /*15fe0*/  @!P5 IMAD.X R7, RZ, RZ, R5, P0 ;  /* 0x000000ffff07d224 */ /* 0x000fe400000e0605 */
[----:B------:R-:W-:-:S03]  /*15ff0*/  @!P5 IMAD.MOV.U32 R2, RZ, RZ, R6 ;  /* 0x000000ffff02d224 */ /* 0x000fc600078e0006 */
        /* <DEDUP_REMOVED lines=13> */
.L_x_15040:
[----:B------:R-:W-:Y:S05]  /*160d0*/  BRA `(.L_x_15041) ;  /* 0xffffffb400087947 */ /* 0x000fea000383ffff */
.L_x_14936:
[----:B0-----:R0:W2:Y:S02]  /*160e0*/  SYNCS.PHASECHK.TRANS64.TRYWAIT P0, [R22+URZ+0x32420], R3 ;  /* 0x03242003160075a7 */ /* 0x0010a4000800017f */
[----:B--2---:R-:W-:Y:S05]  /*160f0*/  @!P0 NANOSLEEP.SYNCS 0x989680 ;  /* 0x009896800000895d */ /* 0x004fea0003900000 */
[----:B------:R-:W2:Y:S02]  /*16100*/  @!P0 SYNCS.PHASECHK.TRANS64 P0, [R22+URZ+0x32420], R3 ;  /* 0x03242003160085a7 */ /* 0x000ea4000800007f */
[----:B--2---:R-:W-:Y:S05]  /*16110*/  @!P0 BRA `(.L_x_14936) ;  /* 0xfffffffc00f08947 */ /* 0x004fea000383ffff */
[----:B------:R-:W-:Y:S05]  /*16120*/  BRA `(.L_x_15042) ;  /* 0xffffffb400787947 */ /* 0x000fea000383ffff */
.L_x_14939:
[----:B--2---:R2:W3:Y:S02]  /*16130*/  SYNCS.PHASECHK.TRANS64.TRYWAIT P0, [R25+URZ+0x32460], R0 ;  /* 0x03246000190075a7 */ /* 0x0044e4000800017f */
[----:B---3--:R-:W-:Y:S05]  /*16140*/  @!P0 NANOSLEEP.SYNCS 0x989680 ;  /* 0x009896800000895d */ /* 0x008fea0003900000 */
[----:B------:R-:W3:Y:S02]  /*16150*/  @!P0 SYNCS.PHASECHK.TRANS64 P0, [R25+URZ+0x32460], R0 ;  /* 0x03246000190085a7 */ /* 0x000ee4000800007f */
[----:B---3--:R-:W-:Y:S05]  /*16160*/  @!P0 BRA `(.L_x_14939) ;  /* 0xfffffffc00f08947 */ /* 0x008fea000383ffff */
[----:B------:R-:W-:Y:S05]  /*16170*/  BRA `(.L_x_15043) ;  /* 0xffffffb400847947 */ /* 0x000fea000383ffff */
.L_x_14940:
        /* <DEDUP_REMOVED lines=8> */
.L_x_15045:
[----:B------:R-:W-:Y:S05]  /*16200*/  BSYNC B0 ;  /* 0x0000000000007941 */ /* 0x000fea0003800000 */
.L_x_15044:
[----:B------:R-:W0:Y:S01]  /*16210*/  S2R R8, SR_TID.X ;  /* 0x0000000000087919 */ /* 0x000e220000002100 */
[----:B------:R-:W-:Y:S01]  /*16220*/  IMAD.MOV.U32 R13, RZ, RZ, R5 ;  /* 0x000000ffff0d7224 */ /* 0x000fe200078e0005 */
[----:B------:R-:W-:Y:S01]  /*16230*/  MOV R11, 0x181f ;  /* 0x0000181f000b7802 */ /* 0x000fe20000000f00 */
[----:B------:R-:W-:Y:S01]  /*16240*/  IMAD.MOV.U32 R12, RZ, RZ, RZ ;  /* 0x000000ffff0c7224 */ /* 0x000fe200078e00ff */
        /* <DEDUP_REMOVED lines=8> */
.L_x_15046:
[----:B------:R-:W-:Y:S02]  /*162d0*/  ISETP.LT.OR P3, PT, R31, 0x1, !P1 ;  /* 0x000000011f00780c */ /* 0x000fe40004f61670 */
        /* <DEDUP_REMOVED lines=9> */
.L_x_15047:
        /* <DEDUP_REMOVED lines=17> */
.L_x_15048:
[----:B------:R-:W-:Y:S01]  /*16480*/  IMAD.MOV.U32 R13, RZ, RZ, R6 ;  /* 0x000000ffff0d7224 */ /* 0x000fe200078e0006 */
[----:B------:R-:W-:Y:S02]  /*16490*/  MOV R12, 0x2 ;  /* 0x00000002000c7802 */ /* 0x000fe40000000f00 */
[----:B------:R-:W-:-:S13]  /*164a0*/  IADD3 R2, P3, R14, R0, RZ ;  /* 0x000000000e027210 */ /* 0x000fda0007f7e0ff */
[----:B------:R-:W-:Y:S05]  /*164b0*/  WARPSYNC.COLLECTIVE R15, `(.L_x_15049) ;  /* 0x000000000f087348 */ /* 0x000fea0003c00000 */
[----:B------:R0:W1:Y:S02]  /*164c0*/  SHFL.IDX P6, R14, R13, R12, R11 ;  /* 0x0000000c0d0e7389 */ /* 0x00006400000c000b */
[----:B01----:R-:W-:Y:S01]  /*164d0*/  ENDCOLLECTIVE ;  /* 0x000000000000791b */ /* 0x003fe20003800000 */
.L_x_15049:
        /* <DEDUP_REMOVED lines=17> */
.L_x_15050:
[----:B------:R-:W-:Y:S02]  /*165f0*/  IMAD.MOV.U32 R13, RZ, RZ, R6 ;  /* 0x000000ffff0d7224 */ /* 0x000fe400078e0006 */
[----:B------:R-:W-:Y:S01]  /*16600*/  IMAD.MOV.U32 R12, RZ, RZ, 0x3 ;  /* 0x00000003ff0c7424 */ /* 0x000fe200078e00ff */
[----:B------:R-:W-:-:S13]  /*16610*/  IADD3 R2, P3, R14, R0, RZ ;  /* 0x000000000e027210 */ /* 0x000fda0007f7e0ff */
[----:B------:R-:W-:Y:S05]  /*16620*/  WARPSYNC.COLLECTIVE R15, `(.L_x_15051) ;  /* 0x000000000f087348 */ /* 0x000fea0003c00000 */
[----:B------:R0:W1:Y:S02]  /*16630*/  SHFL.IDX P6, R14, R13, R12, R11 ;  /* 0x0000000c0d0e7389 */ /* 0x00006400000c000b */
[----:B01----:R-:W-:Y:S01]  /*16640*/  ENDCOLLECTIVE ;  /* 0x000000000000791b */ /* 0x003fe20003800000 */
.L_x_15051:
        /* <DEDUP_REMOVED lines=17> */
.L_x_15052:
[----:B------:R-:W-:Y:S02]  /*16760*/  IMAD.MOV.U32 R13, RZ, RZ, R6 ;  /* 0x000000ffff0d7224 */ /* 0x000fe400078e0006 */
[----:B------:R-:W-:Y:S01]  /*16770*/  IMAD.MOV.U32 R12, RZ, RZ, 0x4 ;  /* 0x00000004ff0c7424 */ /* 0x000fe200078e00ff */
[----:B------:R-:W-:-:S13]  /*16780*/  IADD3 R2, P3, R14, R0, RZ ;  /* 0x000000000e027210 */ /* 0x000fda0007f7e0ff */
[----:B------:R-:W-:Y:S05]  /*16790*/  WARPSYNC.COLLECTIVE R15, `(.L_x_15053) ;  /* 0x000000000f087348 */ /* 0x000fea0003c00000 */
[----:B------:R0:W1:Y:S02]  /*167a0*/  SHFL.IDX P6, R14, R13, R12, R11 ;  /* 0x0000000c0d0e7389 */ /* 0x00006400000c000b */
[----:B01----:R-:W-:Y:S01]  /*167b0*/  ENDCOLLECTIVE ;  /* 0x000000000000791b */ /* 0x003fe20003800000 */
.L_x_15053:
        /* <DEDUP_REMOVED lines=17> */
.L_x_15054:
[----:B------:R-:W-:Y:S02]  /*168d0*/  IMAD.MOV.U32 R13, RZ, RZ, R6 ;  /* 0x000000ffff0d7224 */ /* 0x000fe400078e0006 */
[----:B------:R-:W-:Y:S01]  /*168e0*/  IMAD.MOV.U32 R12, RZ, RZ, 0x5 ;  /* 0x00000005ff0c7424 */ /* 0x000fe200078e00ff */
[----:B------:R-:W-:-:S13]  /*168f0*/  IADD3 R2, P3, R14, R0, RZ ;  /* 0x000000000e027210 */ /* 0x000fda0007f7e0ff */
[----:B------:R-:W-:Y:S05]  /*16900*/  WARPSYNC.COLLECTIVE R15, `(.L_x_15055) ;  /* 0x000000000f087348 */ /* 0x000fea0003c00000 */
[----:B------:R0:W1:Y:S02]  /*16910*/  SHFL.IDX P6, R14, R13, R12, R11 ;  /* 0x0000000c0d0e7389 */ /* 0x00006400000c000b */
[----:B01----:R-:W-:Y:S01]  /*16920*/  ENDCOLLECTIVE ;  /* 0x000000000000791b */ /* 0x003fe20003800000 */
.L_x_15055:
        /* <DEDUP_REMOVED lines=12> */
.L_x_15056:
        /* <DEDUP_REMOVED lines=9> */
.L_x_14947:
[----:B0-----:R0:W2:Y:S02]  /*16a80*/  SYNCS.PHASECHK.TRANS64.TRYWAIT P0, [R10+URZ+0x32440], R20 ;  /* 0x032440140a0075a7 */ /* 0x0010a4000800017f */
[----:B--2---:R-:W-:Y:S05]  /*16a90*/  @!P0 NANOSLEEP.SYNCS 0x989680 ;  /* 0x009896800000895d */ /* 0x004fea0003900000 */
[----:B------:R-:W2:Y:S02]  /*16aa0*/  @!P0 SYNCS.PHASECHK.TRANS64 P0, [R10+URZ+0x32440], R20 ;  /* 0x032440140a0085a7 */ /* 0x000ea4000800007f */
[----:B--2---:R-:W-:Y:S05]  /*16ab0*/  @!P0 BRA `(.L_x_14947) ;  /* 0xfffffffc00f08947 */ /* 0x004fea000383ffff */
[----:B------:R-:W-:Y:S05]  /*16ac0*/  BRA `(.L_x_15058) ;  /* 0xffffffb8000c7947 */ /* 0x000fea000383ffff */
.L_x_14948:
[----:B------:R-:W-:Y:S01]  /*16ad0*/  BSSY B1, `(.L_x_15059) ;  /* 0x0000008000017945 */ /* 0x000fe20003800000 */
[----:B------:R-:W-:Y:S01]  /*16ae0*/  MOV R13, R8 ;  /* 0x00000008000d7202 */ /* 0x000fe20000000f00 */
[----:B------:R-:W-:Y:S02]  /*16af0*/  IMAD.MOV.U32 R12, RZ, RZ, RZ ;  /* 0x000000ffff0c7224 */ /* 0x000fe400078e00ff */
[----:B------:R-:W-:Y:S02]  /*16b00*/  IMAD.MOV.U32 R11, RZ, RZ, 0x181f ;  /* 0x0000181fff0b7424 */ /* 0x000fe400078e00ff */
[----:B------:R-:W-:-:S07]  /*16b10*/  IMAD.MOV.U32 R15, RZ, RZ, -0x1 ;  /* 0xffffffffff0f7424 */ /* 0x000fce00078e00ff */
[----:B01----:R-:W-:Y:S05]  /*16b20*/  WARPSYNC.COLLECTIVE R15, `(.L_x_15060) ;  /* 0x000000000f087348 */ /* 0x003fea0003c00000 */
[----:B------:R2:W3:Y:S02]  /*16b30*/  SHFL.IDX P6, R14, R13, R12, R11 ;  /* 0x0000000c0d0e7389 */ /* 0x0004e400000c000b */
[----:B0123--:R-:W-:Y:S01]  /*16b40*/  ENDCOLLECTIVE ;  /* 0x000000000000791b */ /* 0x00ffe20003800000 */
.L_x_15060:
[----:B------:R-:W-:Y:S05]  /*16b50*/  BSYNC B1 ;  /* 0x0000000000017941 */ /* 0x000fea0003800000 */
.L_x_15059:
        /* <DEDUP_REMOVED lines=9> */
.L_x_15061:
[----:B------:R-:W-:Y:S01]  /*16bf0*/  MOV R13, R8 ;  /* 0x00000008000d7202 */ /* 0x000fe20000000f00 */
[----:B------:R-:W-:Y:S02]  /*16c00*/  IMAD.MOV.U32 R12, RZ, RZ, 0x1 ;  /* 0x00000001ff0c7424 */ /* 0x000fe400078e00ff */
[----:B------:R-:W-:-:S07]  /*16c10*/  IMAD.MOV.U32 R2, RZ, RZ, R14 ;  /* 0x000000ffff027224 */ /* 0x000fce00078e000e */
[----:B------:R-:W-:Y:S05]  /*16c20*/  WARPSYNC.COLLECTIVE R15, `(.L_x_15062) ;  /* 0x000000000f087348 */ /* 0x000fea0003c00000 */
[----:B------:R0:W1:Y:S02]  /*16c30*/  SHFL.IDX P6, R14, R13, R12, R11 ;  /* 0x0000000c0d0e7389 */ /* 0x00006400000c000b */
[----:B01----:R-:W-:Y:S01]  /*16c40*/  ENDCOLLECTIVE ;  /* 0x000000000000791b */ /* 0x003fe20003800000 */
.L_x_15062:
        /* <DEDUP_REMOVED lines=11> */
.L_x_15063:
[----:B------:R-:W-:Y:S01]  /*16d00*/  MOV R13, R8 ;  /* 0x00000008000d7202 */ /* 0x000fe20000000f00 */
[----:B------:R-:W-:Y:S02]  /*16d10*/  IMAD.MOV.U32 R12, RZ, RZ, 0x2 ;  /* 0x00000002ff0c7424 */ /* 0x000fe400078e00ff */
[----:B------:R-:W-:-:S07]  /*16d20*/  IMAD.MOV.U32 R2, RZ, RZ, R14 ;  /* 0x000000ffff027224 */ /* 0x000fce00078e000e */
[----:B------:R-:W-:Y:S05]  /*16d30*/  WARPSYNC.COLLECTIVE R15, `(.L_x_15064) ;  /* 0x000000000f087348 */ /* 0x000fea0003c00000 */
[----:B------:R0:W1:Y:S02]  /*16d40*/  SHFL.IDX P6, R14, R13, R12, R11 ;  /* 0x0000000c0d0e7389 */ /* 0x00006400000c000b */
[----:B01----:R-:W-:Y:S01]  /*16d50*/  ENDCOLLECTIVE ;  /* 0x000000000000791b */ /* 0x003fe20003800000 */
.L_x_15064:
        /* <DEDUP_REMOVED lines=11> */
.L_x_15065:
[----:B------:R-:W-:Y:S01]  /*16e10*/  MOV R13, R8 ;  /* 0x00000008000d7202 */ /* 0x000fe20000000f00 */
[----:B------:R-:W-:Y:S02]  /*16e20*/  IMAD.MOV.U32 R12, RZ, RZ, 0x3 ;  /* 0x00000003ff0c7424 */ /* 0x000fe400078e00ff */
[----:B------:R-:W-:-:S07]  /*16e30*/  IMAD.MOV.U32 R2, RZ, RZ, R14 ;  /* 0x000000ffff027224 */ /* 0x000fce00078e000e */
[----:B------:R-:W-:Y:S05]  /*16e40*/  WARPSYNC.COLLECTIVE R15, `(.L_x_15066) ;  /* 0x000000000f087348 */ /* 0x000fea0003c00000 */
[----:B------:R0:W1:Y:S02]  /*16e50*/  SHFL.IDX P6, R14, R13, R12, R11 ;  /* 0x0000000c0d0e7389 */ /* 0x00006400000c000b */
[----:B01----:R-:W-:Y:S01]  /*16e60*/  ENDCOLLECTIVE ;  /* 0x000000000000791b */ /* 0x003fe20003800000 */
.L_x_15066:
        /* <DEDUP_REMOVED lines=11> */
.L_x_15067:
[----:B------:R-:W-:Y:S01]  /*16f20*/  MOV R13, R8 ;  /* 0x00000008000d7202 */ /* 0x000fe20000000f00 */
[----:B------:R-:W-:Y:S02]  /*16f30*/  IMAD.MOV.U32 R12, RZ, RZ, 0x4 ;  /* 0x00000004ff0c7424 */ /* 0x000fe400078e00ff */
[----:B------:R-:W-:-:S07]  /*16f40*/  IMAD.MOV.U32 R2, RZ, RZ, R14 ;  /* 0x000000ffff027224 */ /* 0x000fce00078e000e */
[----:B------:R-:W-:Y:S05]  /*16f50*/  WARPSYNC.COLLECTIVE R15, `(.L_x_15068) ;  /* 0x000000000f087348 */ /* 0x000fea0003c00000 */
[----:B------:R0:W1:Y:S02]  /*16f60*/  SHFL.IDX P6, R14, R13, R12, R11 ;  /* 0x0000000c0d0e7389 */ /* 0x00006400000c000b */
[----:B01----:R-:W-:Y:S01]  /*16f70*/  ENDCOLLECTIVE ;  /* 0x000000000000791b */ /* 0x003fe20003800000 */
.L_x_15068:
        /* <DEDUP_REMOVED lines=11> */
.L_x_15069:
[----:B------:R-:W-:Y:S01]  /*17030*/  MOV R13, R8 ;  /* 0x00000008000d7202 */ /* 0x000fe20000000f00 */
[----:B------:R-:W-:Y:S02]  /*17040*/  IMAD.MOV.U32 R12, RZ, RZ, 0x5 ;  /* 0x00000005ff0c7424 */ /* 0x000fe400078e00ff */
[----:B------:R-:W-:-:S07]  /*17050*/  IMAD.MOV.U32 R2, RZ, RZ, R14 ;  /* 0x000000ffff027224 */ /* 0x000fce00078e000e */
[----:B------:R-:W-:Y:S05]  /*17060*/  WARPSYNC.COLLECTIVE R15, `(.L_x_15070) ;  /* 0x000000000f087348 */ /* 0x000fea0003c00000 */
[----:B------:R0:W1:Y:S02]  /*17070*/  SHFL.IDX P6, R14, R13, R12, R11 ;  /* 0x0000000c0d0e7389 */ /* 0x00006400000c000b */
[----:B01----:R-:W-:Y:S01]  /*17080*/  ENDCOLLECTIVE ;  /* 0x000000000000791b */ /* 0x003fe20003800000 */
.L_x_15070:
        /* <DEDUP_REMOVED lines=11> */
.L_x_15071:
[----:B------:R-:W-:Y:S05]  /*17140*/  BRA `(.L_x_15072) ;  /* 0xffffffb4003c7947 */ /* 0x000fea000383ffff */
.L_x_14953:
[----:B----4-:R4:W0:Y:S02]  /*17150*/  SYNCS.PHASECHK.TRANS64.TRYWAIT P0, [R10+URZ+0x32460], R20 ;  /* 0x032460140a0075a7 */ /* 0x010824000800017f */
[----:B0-----:R-:W-:Y:S05]  /*17160*/  @!P0 NANOSLEEP.SYNCS 0x989680 ;  /* 0x009896800000895d */ /* 0x001fea0003900000 */
[----:B------:R-:W0:Y:S02]  /*17170*/  @!P0 SYNCS.PHASECHK.TRANS64 P0, [R10+URZ+0x32460], R20 ;  /* 0x032460140a0085a7 */ /* 0x000e24000800007f */
[----:B0-----:R-:W-:Y:S05]  /*17180*/  @!P0 BRA `(.L_x_14953) ;  /* 0xfffffffc00f08947 */ /* 0x001fea000383ffff */
[----:B------:R-:W-:Y:S05]  /*17190*/  BRA `(.L_x_15073) ;  /* 0xffffffb400887947 */ /* 0x000fea000383ffff */
.L_x_14954:
[----:B------:R-:W-:Y:S01]  /*171a0*/  BSSY B1, `(.L_x_15074) ;  /* 0x0000008000017945 */ /* 0x000fe20003800000 */
[----:B------:R-:W-:Y:S01]  /*171b0*/  IMAD.MOV.U32 R13, RZ, RZ, R25 ;  /* 0x000000ffff0d7224 */ /* 0x000fe200078e0019 */
[----:B------:R-:W-:Y:S01]  /*171c0*/  MOV R11, 0x181f ;  /* 0x0000181f000b7802 */ /* 0x000fe20000000f00 */
[----:B------:R-:W-:Y:S02]  /*171d0*/  IMAD.MOV.U32 R12, RZ, RZ, RZ ;  /* 0x000000ffff0c7224 */ /* 0x000fe400078e00ff */
[----:B------:R-:W-:-:S07]  /*171e0*/  IMAD.MOV.U32 R15, RZ, RZ, -0x1 ;  /* 0xffffffffff0f7424 */ /* 0x000fce00078e00ff */
[----:B---3--:R-:W-:Y:S05]  /*171f0*/  WARPSYNC.COLLECTIVE R15, `(.L_x_15075) ;  /* 0x000000000f087348 */ /* 0x008fea0003c00000 */
[----:B------:R0:W1:Y:S02]  /*17200*/  SHFL.IDX P6, R14, R13, R12, R11 ;  /* 0x0000000c0d0e7389 */ /* 0x00006400000c000b */
[----:B01-3--:R-:W-:Y:S01]  /*17210*/  ENDCOLLECTIVE ;  /* 0x000000000000791b */ /* 0x00bfe20003800000 */
.L_x_15075:
[----:B------:R-:W-:Y:S05]  /*17220*/  BSYNC B1 ;  /* 0x0000000000017941 */ /* 0x000fea0003800000 */
.L_x_15074:
        /* <DEDUP_REMOVED lines=9> */
.L_x_15076:
[----:B------:R-:W-:Y:S02]  /*172c0*/  IMAD.MOV.U32 R13, RZ, RZ, R25 ;  /* 0x000000ffff0d7224 */ /* 0x000fe400078e0019 */
[----:B------:R-:W-:Y:S01]  /*172d0*/  IMAD.MOV.U32 R12, RZ, RZ, 0x1 ;  /* 0x00000001ff0c7424 */ /* 0x000fe200078e00ff */
[----:B------:R-:W-:-:S13]  /*172e0*/  IADD3 R2, P0, R14, R0, RZ ;  /* 0x000000000e027210 */ /* 0x000fda0007f1e0ff */
[----:B------:R-:W-:Y:S05]  /*172f0*/  WARPSYNC.COLLECTIVE R15, `(.L_x_15077) ;  /* 0x000000000f087348 */ /* 0x000fea0003c00000 */
[----:B------:R0:W1:Y:S02]  /*17300*/  SHFL.IDX P6, R14, R13, R12, R11 ;  /* 0x0000000c0d0e7389 */ /* 0x00006400000c000b */
[----:B01----:R-:W-:Y:S01]  /*17310*/  ENDCOLLECTIVE ;  /* 0x000000000000791b */ /* 0x003fe20003800000 */
.L_x_15077:
        /* <DEDUP_REMOVED lines=13> */
.L_x_15078:
[----:B------:R-:W-:Y:S02]  /*173f0*/  IMAD.MOV.U32 R13, RZ, RZ, R25 ;  /* 0x000000ffff0d7224 */ /* 0x000fe400078e0019 */
[----:B------:R-:W-:Y:S01]  /*17400*/  IMAD.MOV.U32 R12, RZ, RZ, 0x2 ;  /* 0x00000002ff0c7424 */ /* 0x000fe200078e00ff */
[----:B------:R-:W-:-:S13]  /*17410*/  IADD3 R2, P0, R14, R0, RZ ;  /* 0x000000000e027210 */ /* 0x000fda0007f1e0ff */
[----:B------:R-:W-:Y:S05]  /*17420*/  WARPSYNC.COLLECTIVE R15, `(.L_x_15079) ;  /* 0x000000000f087348 */ /* 0x000fea0003c00000 */
[----:B------:R0:W1:Y:S02]  /*17430*/  SHFL.IDX P6, R14, R13, R12, R11 ;  /* 0x0000000c0d0e7389 */ /* 0x00006400000c000b */
[----:B01----:R-:W-:Y:S01]  /*17440*/  ENDCOLLECTIVE ;  /* 0x000000000000791b */ /* 0x003fe20003800000 */
.L_x_15079:
        /* <DEDUP_REMOVED lines=13> */
.L_x_15080:
[----:B------:R-:W-:Y:S02]  /*17520*/  IMAD.MOV.U32 R13, RZ, RZ, R25 ;  /* 0x000000ffff0d7224 */ /* 0x000fe400078e0019 */
[----:B------:R-:W-:Y:S01]  /*17530*/  IMAD.MOV.U32 R12, RZ, RZ, 0x3 ;  /* 0x00000003ff0c7424 */ /* 0x000fe200078e00ff */
[----:B------:R-:W-:-:S07]  /*17540*/  MOV R8, R14 ;  /* 0x0000000e00087202 */ /* 0x000fce0000000f00 */
[----:B------:R-:W-:Y:S05]  /*17550*/  WARPSYNC.COLLECTIVE R15, `(.L_x_15081) ;  /* 0x000000000f087348 */ /* 0x000fea0003c00000 */
[----:B------:R0:W1:Y:S02]  /*17560*/  SHFL.IDX P6, R14, R13, R12, R11 ;  /* 0x0000000c0d0e7389 */ /* 0x00006400000c000b */
[----:B01----:R-:W-:Y:S01]  /*17570*/  ENDCOLLECTIVE ;  /* 0x000000000000791b */ /* 0x003fe20003800000 */
.L_x_15081:
        /* <DEDUP_REMOVED lines=14> */
.L_x_15082:
[----:B------:R-:W-:Y:S02]  /*17660*/  IMAD.MOV.U32 R13, RZ, RZ, R25 ;  /* 0x000000ffff0d7224 */ /* 0x000fe400078e0019 */
[----:B------:R-:W-:Y:S01]  /*17670*/  IMAD.MOV.U32 R12, RZ, RZ, 0x4 ;  /* 0x00000004ff0c7424 */ /* 0x000fe200078e00ff */
[----:B------:R-:W-:-:S13]  /*17680*/  IADD3 R2, P0, R14, R0, RZ ;  /* 0x000000000e027210 */ /* 0x000fda0007f1e0ff */
[----:B------:R-:W-:Y:S05]  /*17690*/  WARPSYNC.COLLECTIVE R15, `(.L_x_15083) ;  /* 0x000000000f087348 */ /* 0x000fea0003c00000 */
[----:B------:R0:W1:Y:S02]  /*176a0*/  SHFL.IDX P6, R14, R13, R12, R11 ;  /* 0x0000000c0d0e7389 */ /* 0x00006400000c000b */
[----:B01----:R-:W-:Y:S01]  /*176b0*/  ENDCOLLECTIVE ;  /* 0x000000000000791b */ /* 0x003fe20003800000 */
.L_x_15083:
        /* <DEDUP_REMOVED lines=13> */
.L_x_15084:
[----:B------:R-:W-:Y:S01]  /*17790*/  MOV R13, R25 ;  /* 0x00000019000d7202 */ /* 0x000fe20000000f00 */
[----:B------:R-:W-:Y:S01]  /*177a0*/  IMAD.MOV.U32 R12, RZ, RZ, 0x5 ;  /* 0x00000005ff0c7424 */ /* 0x000fe200078e00ff */
[----:B------:R-:W-:-:S13]  /*177b0*/  IADD3 R2, P0, R14, R0, RZ ;  /* 0x000000000e027210 */ /* 0x000fda0007f1e0ff */
[----:B------:R-:W-:Y:S05]  /*177c0*/  WARPSYNC.COLLECTIVE R15, `(.L_x_15085) ;  /* 0x000000000f087348 */ /* 0x000fea0003c00000 */
[----:B------:R0:W1:Y:S02]  /*177d0*/  SHFL.IDX P6, R14, R13, R12, R11 ;  /* 0x0000000c0d0e7389 */ /* 0x00006400000c000b */
[----:B01----:R-:W-:Y:S01]  /*177e0*/  ENDCOLLECTIVE ;  /* 0x000000000000791b */ /* 0x003fe20003800000 */
.L_x_15085:
        /* <DEDUP_REMOVED lines=13> */
.L_x_15086:
[----:B------:R-:W-:Y:S05]  /*178c0*/  BRA `(.L_x_15087) ;  /* 0xffffffb000d07947 */ /* 0x000fea000383ffff */
.L_x_14962:
        /* <DEDUP_REMOVED lines=8> */
.L_x_15089:
[----:B------:R-:W-:Y:S05]  /*17950*/  BSYNC B0 ;  /* 0x0000000000007941 */ /* 0x000fea0003800000 */
.L_x_15088:
        /* <DEDUP_REMOVED lines=9> */
.L_x_15090:
        /* <DEDUP_REMOVED lines=18> */
.L_x_15091:
[----:B------:R-:W-:Y:S01]  /*17b10*/  IMAD.MOV.U32 R12, RZ, RZ, 0x2 ;  /* 0x00000002ff0c7424 */ /* 0x000fe200078e00ff */
[----:B------:R-:W-:-:S05]  /*17b20*/  SEL R6, R14, RZ, P1 ;  /* 0x000000ff0e067207 */ /* 0x000fca0000800000 */
[----:B------:R-:W-:-:S04]  /*17b30*/  IMAD.IADD R6, R5, 0x1, R6 ;  /* 0x0000000105067824 */ /* 0x000fc800078e0206 */
[----:B------:R-:W-:-:S07]  /*17b40*/  IMAD.MOV.U32 R13, RZ, RZ, R6 ;  /* 0x000000ffff0d7224 */ /* 0x000fce00078e0006 */
[----:B------:R-:W-:Y:S05]  /*17b50*/  WARPSYNC.COLLECTIVE R15, `(.L_x_15092) ;  /* 0x000000000f087348 */ /* 0x000fea0003c00000 */
[----:B------:R0:W1:Y:S02]  /*17b60*/  SHFL.UP P6, R14, R13, R12, R11 ;  /* 0x0400000c0d0e7389 */ /* 0x00006400000c000b */
[----:B01----:R-:W-:Y:S01]  /*17b70*/  ENDCOLLECTIVE ;  /* 0x000000000000791b */ /* 0x003fe20003800000 */
.L_x_15092:
[----:B------:R-:W-:Y:S02]  /*17b80*/  MOV R12, 0x4 ;  /* 0x00000004000c7802 */ /* 0x000fe40000000f00 */
[----:B------:R-:W-:-:S05]  /*17b90*/  SEL R7, R14, RZ, P2 ;  /* 0x000000ff0e077207 */ /* 0x000fca0001000000 */
[----:B------:R-:W-:-:S04]  /*17ba0*/  IMAD.IADD R7, R6, 0x1, R7 ;  /* 0x0000000106077824 */ /* 0x000fc800078e0207 */
[----:B------:R-:W-:-:S07]  /*17bb0*/  IMAD.MOV.U32 R13, RZ, RZ, R7 ;  /* 0x000000ffff0d7224 */ /* 0x000fce00078e0007 */
[----:B------:R-:W-:Y:S05]  /*17bc0*/  WARPSYNC.COLLECTIVE R15, `(.L_x_15093) ;  /* 0x000000000f087348 */ /* 0x000fea0003c00000 */
[----:B------:R0:W1:Y:S02]  /*17bd0*/  SHFL.UP P6, R14, R13, R12, R11 ;  /* 0x0400000c0d0e7389 */ /* 0x00006400000c000b */
[----:B01----:R-:W-:Y:S01]  /*17be0*/  ENDCOLLECTIVE ;  /* 0x000000000000791b */ /* 0x003fe20003800000 */
.L_x_15093:
[----:B------:R-:W-:Y:S01]  /*17bf0*/  IMAD.MOV.U32 R12, RZ, RZ, 0x8 ;  /* 0x00000008ff0c7424 */ /* 0x000fe200078e00ff */
[----:B------:R-:W-:-:S05]  /*17c00*/  SEL R2, R14, RZ, P3 ;  /* 0x000000ff0e027207 */ /* 0x000fca0001800000 */
[----:B------:R-:W-:-:S04]  /*17c10*/  IMAD.IADD R2, R7, 0x1, R2 ;  /* 0x0000000107027824 */ /* 0x000fc800078e0202 */
[----:B------:R-:W-:-:S07]  /*17c20*/  IMAD.MOV.U32 R13, RZ, RZ, R2 ;  /* 0x000000ffff0d7224 */ /* 0x000fce00078e0002 */
[----:B------:R-:W-:Y:S05]  /*17c30*/  WARPSYNC.COLLECTIVE R15, `(.L_x_15094) ;  /* 0x000000000f087348 */ /* 0x000fea0003c00000 */
[----:B------:R0:W1:Y:S02]  /*17c40*/  SHFL.UP P6, R14, R13, R12, R11 ;  /* 0x0400000c0d0e7389 */ /* 0x00006400000c000b */
[----:B01----:R-:W-:Y:S01]  /*17c50*/  ENDCOLLECTIVE ;  /* 0x000000000000791b */ /* 0x003fe20003800000 */
.L_x_15094:
[----:B------:R-:W-:Y:S02]  /*17c60*/  MOV R12, 0x10 ;  /* 0x00000010000c7802 */ /* 0x000fe40000000f00 */
[----:B------:R-:W-:-:S05]  /*17c70*/  SEL R3, R14, RZ, P4 ;  /* 0x000000ff0e037207 */ /* 0x000fca0002000000 */
[----:B------:R-:W-:-:S04]  /*17c80*/  IMAD.IADD R3, R2, 0x1, R3 ;  /* 0x0000000102037824 */ /* 0x000fc800078e0203 */
[----:B------:R-:W-:-:S07]  /*17c90*/  IMAD.MOV.U32 R13, RZ, RZ, R3 ;  /* 0x000000ffff0d7224 */ /* 0x000fce00078e0003 */
[----:B------:R-:W-:Y:S05]  /*17ca0*/  WARPSYNC.COLLECTIVE R15, `(.L_x_15095) ;  /* 0x000000000f087348 */ /* 0x000fea0003c00000 */
[----:B------:R0:W1:Y:S02]  /*17cb0*/  SHFL.UP P6, R14, R13, R12, R11 ;  /* 0x0400000c0d0e7389 */ /* 0x00006400000c000b */
[----:B01----:R-:W-:Y:S01]  /*17cc0*/  ENDCOLLECTIVE ;  /* 0x000000000000791b */ /* 0x003fe20003800000 */
.L_x_15095:
        /* <DEDUP_REMOVED lines=8> */
.L_x_15096:
[----:B------:R-:W-:Y:S05]  /*17d50*/  BRA `(.L_x_15097) ;  /* 0xffffffb400287947 */ /* 0x000fea000383ffff */
.L_x_14967:
[----:B------:R-:W-:Y:S01]  /*17d60*/  BSSY B0, `(.L_x_15098) ;  /* 0x0000008000007945 */ /* 0x000fe20003800000 */
[----:B-----5:R-:W-:Y:S01]  /*17d70*/  IMAD.MOV.U32 R13, RZ, RZ, R5 ;  /* 0x000000ffff0d7224 */ /* 0x020fe200078e0005 */
[----:B------:R-:W-:Y:S01]  /*17d80*/  MOV R12, 0x1 ;  /* 0x00000001000c7802 */ /* 0x000fe20000000f00 */
[----:B------:R-:W-:Y:S02]  /*17d90*/  IMAD.MOV.U32 R11, RZ, RZ, RZ ;  /* 0x000000ffff0b7224 */ /* 0x000fe400078e00ff */
[----:B------:R-:W-:-:S07]  /*17da0*/  IMAD.MOV.U32 R15, RZ, RZ, -0x1 ;  /* 0xffffffffff0f7424 */ /* 0x000fce00078e00ff */
[----:B01234-:R-:W-:Y:S05]  /*17db0*/  WARPSYNC.COLLECTIVE R15, `(.L_x_15099) ;  /* 0x000000000f087348 */ /* 0x01ffea0003c00000 */
[----:B------:R0:W0:Y:S02]  /*17dc0*/  SHFL.UP P6, R14, R13, R12, R11 ;  /* 0x0400000c0d0e7389 */ /* 0x00002400000c000b */
[----:B01234-:R-:W-:Y:S01]  /*17dd0*/  ENDCOLLECTIVE ;  /* 0x000000000000791b */ /* 0x01ffe20003800000 */
.L_x_15099:
[----:B------:R-:W-:Y:S05]  /*17de0*/  BSYNC B0 ;  /* 0x0000000000007941 */ /* 0x000fea0003800000 */
.L_x_15098:
        /* <DEDUP_REMOVED lines=8> */
.L_x_15100:
[----:B------:R-:W-:Y:S01]  /*17e70*/  IMAD.MOV.U32 R12, RZ, RZ, 0x4 ;  /* 0x00000004ff0c7424 */ /* 0x000fe200078e00ff */
[----:B------:R-:W-:-:S05]  /*17e80*/  SEL R2, R14, RZ, P2 ;  /* 0x000000ff0e027207 */ /* 0x000fca0001000000 */
[----:B------:R-:W-:-:S04]  /*17e90*/  IMAD.IADD R2, R13, 0x1, R2 ;  /* 0x000000010d027824 */ /* 0x000fc800078e0202 */
[----:B------:R-:W-:-:S07]  /*17ea0*/  IMAD.MOV.U32 R13, RZ, RZ, R2 ;  /* 0x000000ffff0d7224 */ /* 0x000fce00078e0002 */
[----:B------:R-:W-:Y:S05]  /*17eb0*/  WARPSYNC.COLLECTIVE R15, `(.L_x_15101) ;  /* 0x000000000f087348 */ /* 0x000fea0003c00000 */
[----:B------:R0:W1:Y:S02]  /*17ec0*/  SHFL.UP P6, R14, R13, R12, R11 ;  /* 0x0400000c0d0e7389 */ /* 0x00006400000c000b */
[----:B01----:R-:W-:Y:S01]  /*17ed0*/  ENDCOLLECTIVE ;  /* 0x000000000000791b */ /* 0x003fe20003800000 */
.L_x_15101:
[----:B------:R-:W-:Y:S02]  /*17ee0*/  MOV R12, 0x8 ;  /* 0x00000008000c7802 */ /* 0x000fe40000000f00 */
[----:B------:R-:W-:-:S05]  /*17ef0*/  SEL R3, R14, RZ, P3 ;  /* 0x000000ff0e037207 */ /* 0x000fca0001800000 */
[----:B------:R-:W-:-:S04]  /*17f00*/  IMAD.IADD R3, R2, 0x1, R3 ;  /* 0x0000000102037824 */ /* 0x000fc800078e0203 */
[----:B------:R-:W-:-:S07]  /*17f10*/  IMAD.MOV.U32 R13, RZ, RZ, R3 ;  /* 0x000000ffff0d7224 */ /* 0x000fce00078e0003 */
[----:B------:R-:W-:Y:S05]  /*17f20*/  WARPSYNC.COLLECTIVE R15, `(.L_x_15102) ;  /* 0x000000000f087348 */ /* 0x000fea0003c00000 */
[----:B------:R0:W1:Y:S02]  /*17f30*/  SHFL.UP P6, R14, R13, R12, R11 ;  /* 0x0400000c0d0e7389 */ /* 0x00006400000c000b */
[----:B01----:R-:W-:Y:S01]  /*17f40*/  ENDCOLLECTIVE ;  /* 0x000000000000791b */ /* 0x003fe20003800000 */
.L_x_15102:
[----:B------:R-:W-:Y:S01]  /*17f50*/  IMAD.MOV.U32 R12, RZ, RZ, 0x10 ;  /* 0x00000010ff0c7424 */ /* 0x000fe200078e00ff */
[----:B------:R-:W-:-:S05]  /*17f60*/  SEL R4, R14, RZ, P4 ;  /* 0x000000ff0e047207 */ /* 0x000fca0002000000 */
[----:B------:R-:W-:-:S04]  /*17f70*/  IMAD.IADD R4, R3, 0x1, R4 ;  /* 0x0000000103047824 */ /* 0x000fc800078e0204 */
[----:B------:R-:W-:-:S07]  /*17f80*/  IMAD.MOV.U32 R13, RZ, RZ, R4 ;  /* 0x000000ffff0d7224 */ /* 0x000fce00078e0004 */
[----:B------:R-:W-:Y:S05]  /*17f90*/  WARPSYNC.COLLECTIVE R15, `(.L_x_15103) ;  /* 0x000000000f087348 */ /* 0x000fea0003c00000 */
[----:B------:R0:W1:Y:S02]  /*17fa0*/  SHFL.UP P6, R14, R13, R12, R11 ;  /* 0x0400000c0d0e7389 */ /* 0x00006400000c000b */
[----:B01----:R-:W-:Y:S01]  /*17fb0*/  ENDCOLLECTIVE ;  /* 0x000000000000791b */ /* 0x003fe20003800000 */
.L_x_15103:
        /* <DEDUP_REMOVED lines=8> */
.L_x_15104:
[----:B------:R-:W-:Y:S05]  /*18040*/  BRA `(.L_x_15105) ;  /* 0xffffffb400087947 */ /* 0x000fea000383ffff */
.L_x_14969:
[----:B------:R-:W-:Y:S01]  /*18050*/  BSSY B0, `(.L_x_15106) ;  /* 0x0000006000007945 */ /* 0x000fe20003800000 */
[----:B------:R-:W-:Y:S01]  /*18060*/  PLOP3.LUT P6, PT, P6, PT, PT, 0x8, 0x0 ;  /* 0x000000000000781c */ /* 0x000fe200037ce170 */
[----:B------:R-:W-:-:S12]  /*18070*/  IMAD.MOV.U32 R15, RZ, RZ, -0x1 ;  /* 0xffffffffff0f7424 */ /* 0x000fd800078e00ff */
[----:B0123--:R-:W-:Y:S05]  /*18080*/  WARPSYNC.COLLECTIVE R15, `(.L_x_15107) ;  /* 0x000000000f087348 */ /* 0x00ffea0003c00000 */
[----:B------:R-:W-:Y:S01]  /*18090*/  VOTE.ANY R14, PT, P6 ;  /* 0x00000000000e7806 */ /* 0x000fe200030e0100 */
[----:B0123--:R-:W-:Y:S06]  /*180a0*/  ENDCOLLECTIVE ;  /* 0x000000000000791b */ /* 0x00ffec0003800000 */
.L_x_15107:
[----:B------:R-:W-:Y:S05]  /*180b0*/  BSYNC B0 ;  /* 0x0000000000007941 */ /* 0x000fea0003800000 */
.L_x_15106:
        /* <DEDUP_REMOVED lines=9> */
.L_x_15108:
[----:B------:R-:W-:Y:S01]  /*18150*/  IMAD.MOV.U32 R5, RZ, RZ, R14 ;  /* 0x000000ffff057224 */ /* 0x000fe200078e000e */
[----:B------:R-:W-:Y:S06]  /*18160*/  BRA `(.L_x_15109) ;  /* 0xffffffb000f87947 */ /* 0x000fec000383ffff */
.L_x_14971:
[----:B------:R-:W-:Y:S01]  /*18170*/  BSSY B0, `(.L_x_15110) ;  /* 0x0000007000007945 */ /* 0x000fe20003800000 */
[----:B------:R-:W-:Y:S02]  /*18180*/  IMAD.MOV.U32 R13, RZ, RZ, R6 ;  /* 0x000000ffff0d7224 */ /* 0x000fe400078e0006 */
[----:B------:R-:W-:Y:S02]  /*18190*/  IMAD.MOV.U32 R11, RZ, RZ, 0x1f ;  /* 0x0000001fff0b7424 */ /* 0x000fe400078e00ff */
[----:B------:R-:W-:-:S07]  /*181a0*/  IMAD.MOV.U32 R15, RZ, RZ, -0x1 ;  /* 0xffffffffff0f7424 */ /* 0x000fce00078e00ff */
[----:B01234-:R-:W-:Y:S05]  /*181b0*/  WARPSYNC.COLLECTIVE R15, `(.L_x_15111) ;  /* 0x000000000f087348 */ /* 0x01ffea0003c00000 */
[----:B------:R0:W0:Y:S02]  /*181c0*/  SHFL.IDX P6, R14, R13, R12, R11 ;  /* 0x0000000c0d0e7389 */ /* 0x00002400000c000b */
[----:B01234-:R-:W-:Y:S01]  /*181d0*/  ENDCOLLECTIVE ;  /* 0x000000000000791b */ /* 0x01ffe20003800000 */
.L_x_15111:
[----:B------:R-:W-:Y:S05]  /*181e0*/  BSYNC B0 ;  /* 0x0000000000007941 */ /* 0x000fea0003800000 */
.L_x_15110:
[----:B------:R-:W-:Y:S05]  /*181f0*/  BRA `(.L_x_14970) ;  /* 0xffffffb000f07947 */ /* 0x000fea000383ffff */
.L_x_14975:
[----:B0-----:R0:W4:Y:S02]  /*18200*/  SYNCS.PHASECHK.TRANS64.TRYWAIT P0, [R5+URZ+0x32420], R0 ;  /* 0x03242000050075a7 */ /* 0x001124000800017f */
[----:B----4-:R-:W-:Y:S05]  /*18210*/  @!P0 NANOSLEEP.SYNCS 0x989680 ;  /* 0x009896800000895d */ /* 0x010fea0003900000 */
[----:B------:R-:W4:Y:S02]  /*18220*/  @!P0 SYNCS.PHASECHK.TRANS64 P0, [R5+URZ+0x32420], R0 ;  /* 0x03242000050085a7 */ /* 0x000f24000800007f */
[----:B----4-:R-:W-:Y:S05]  /*18230*/  @!P0 BRA `(.L_x_14975) ;  /* 0xfffffffc00f08947 */ /* 0x010fea000383ffff */
[----:B------:R-:W-:Y:S05]  /*18240*/  BRA `(.L_x_15112) ;  /* 0xffffffb800687947 */ /* 0x000fea000383ffff */
.L_x_14976:
[----:B------:R-:W4:Y:S01]  /*18250*/  S2R R2, SR_TID.X ;  /* 0x0000000000027919 */ /* 0x000f220000002100 */
[----:B------:R-:W-:Y:S01]  /*18260*/  BSSY B0, `(.L_x_15113) ;  /* 0x000000a000007945 */ /* 0x000fe20003800000 */
[----:B------:R-:W-:Y:S02]  /*18270*/  IMAD.MOV.U32 R12, RZ, RZ, RZ ;  /* 0x000000ffff0c7224 */ /* 0x000fe400078e00ff */
[----:B------:R-:W-:Y:S02]  /*18280*/  IMAD.MOV.U32 R11, RZ, RZ, 0x1f ;  /* 0x0000001fff0b7424 */ /* 0x000fe400078e00ff */
[----:B------:R-:W-:Y:S01]  /*18290*/  IMAD.MOV.U32 R15, RZ, RZ, -0x1 ;  /* 0xffffffffff0f7424 */ /* 0x000fe200078e00ff */
[----:B----4-:R-:W-:-:S04]  /*182a0*/  SHF.R.U32.HI R2, RZ, 0x5, R2 ;  /* 0x00000005ff027819 */ /* 0x010fc80000011602 */
[----:B------:R-:W-:-:S04]  /*182b0*/  LOP3.LUT R2, R2, 0x3, RZ, 0xc0, !PT ;  /* 0x0000000302027812 */ /* 0x000fc800078ec0ff */
[----:B------:R-:W-:-:S07]  /*182c0*/  MOV R13, R2 ;  /* 0x00000002000d7202 */ /* 0x000fce0000000f00 */
[----:B0123--:R-:W-:Y:S05]  /*182d0*/  WARPSYNC.COLLECTIVE R15, `(.L_x_15114) ;  /* 0x000000000f087348 */ /* 0x00ffea0003c00000 */
[----:B------:R4:W0:Y:S02]  /*182e0*/  SHFL.IDX P6, R14, R13, R12, R11 ;  /* 0x0000000c0d0e7389 */ /* 0x00082400000c000b */
[----:B01234-:R-:W-:Y:S01]  /*182f0*/  ENDCOLLECTIVE ;  /* 0x000000000000791b */ /* 0x01ffe20003800000 */
.L_x_15114:
[----:B------:R-:W-:Y:S05]  /*18300*/  BSYNC B0 ;  /* 0x0000000000007941 */ /* 0x000fea0003800000 */
.L_x_15113:
[----:B------:R-:W-:Y:S05]  /*18310*/  BRA `(.L_x_15115) ;  /* 0xffffffb800507947 */ /* 0x000fea000383ffff */
.L_x_14979:
[----:B------:R-:W-:Y:S01]  /*18320*/  BSSY B1, `(.L_x_15116) ;  /* 0x0000006000017945 */ /* 0x000fe20003800000 */
[----:B------:R-:W-:-:S07]  /*18330*/  IMAD.MOV.U32 R15, RZ, RZ, -0x1 ;  /* 0xffffffffff0f7424 */ /* 0x000fce00078e00ff */
[----:B0123--:R-:W-:Y:S05]  /*18340*/  WARPSYNC.COLLECTIVE R15, `(.L_x_15117) ;  /* 0x000000000f0c7348 */ /* 0x00ffea0003c00000 */
[----:B------:R-:W-:Y:S02]  /*18350*/  ELECT P6, UR62, PT ;  /* 0x00000000003e782f */ /* 0x000fe400038c0000 */
[----:B------:R-:W-:Y:S01]  /*18360*/  MOV R14, UR62 ;  /* 0x0000003e000e7c02 */ /* 0x000fe20008000f00 */
[----:B0123--:R-:W-:Y:S10]  /*18370*/  ENDCOLLECTIVE ;  /* 0x000000000000791b */ /* 0x00fff40003800000 */
.L_x_15117:
[----:B------:R-:W-:Y:S05]  /*18380*/  BSYNC B1 ;  /* 0x0000000000017941 */ /* 0x000fea0003800000 */
.L_x_15116:
[----:B------:R-:W-:Y:S05]  /*18390*/  BRA `(.L_x_15118) ;  /* 0xffffffb800487947 */ /* 0x000fea000383ffff */
.L_x_14981:
[----:B0-----:R0:W4:Y:S02]  /*183a0*/  SYNCS.PHASECHK.TRANS64.TRYWAIT P1, [R3+URZ+0x32440], R2 ;  /* 0x03244002030075a7 */ /* 0x001124000802017f */
[----:B----4-:R-:W-:Y:S05]  /*183b0*/  @!P1 NANOSLEEP.SYNCS 0x989680 ;  /* 0x009896800000995d */ /* 0x010fea0003900000 */
[----:B------:R-:W4:Y:S02]  /*183c0*/  @!P1 SYNCS.PHASECHK.TRANS64 P1, [R3+URZ+0x32440], R2 ;  /* 0x03244002030095a7 */ /* 0x000f24000802007f */
[----:B----4-:R-:W-:Y:S05]  /*183d0*/  @!P1 BRA `(.L_x_14981) ;  /* 0xfffffffc00f09947 */ /* 0x010fea000383ffff */
[----:B------:R-:W-:Y:S05]  /*183e0*/  BRA `(.L_x_15119) ;  /* 0xffffffb800707947 */ /* 0x000fea000383ffff */
.L_x_14983:
[----:B----4-:R4:W0:Y:S02]  /*183f0*/  SYNCS.PHASECHK.TRANS64.TRYWAIT P1, [R5+URZ+0x32440], R0 ;  /* 0x03244000050075a7 */ /* 0x010824000802017f */
[----:B0-----:R-:W-:Y:S05]  /*18400*/  @!P1 NANOSLEEP.SYNCS 0x989680 ;  /* 0x009896800000995d */ /* 0x001fea0003900000 */
[----:B------:R-:W0:Y:S02]  /*18410*/  @!P1 SYNCS.PHASECHK.TRANS64 P1, [R5+URZ+0x32440], R0 ;  /* 0x03244000050095a7 */ /* 0x000e24000802007f */
[----:B0-----:R-:W-:Y:S05]  /*18420*/  @!P1 BRA `(.L_x_14983) ;  /* 0xfffffffc00f09947 */ /* 0x001fea000383ffff */
[----:B------:R-:W-:Y:S05]  /*18430*/  BRA `(.L_x_15120) ;  /* 0xffffffb8007c7947 */ /* 0x000fea000383ffff */
.L_x_14985:
[----:B------:R0:W0:Y:S02]  /*18440*/  SYNCS.PHASECHK.TRANS64.TRYWAIT P1, [R3+URZ+0x32460], R2 ;  /* 0x03246002030075a7 */ /* 0x000024000802017f */
[----:B0-----:R-:W-:Y:S05]  /*18450*/  @!P1 NANOSLEEP.SYNCS 0x989680 ;  /* 0x009896800000995d */ /* 0x001fea0003900000 */
[----:B------:R-:W0:Y:S02]  /*18460*/  @!P1 SYNCS.PHASECHK.TRANS64 P1, [R3+URZ+0x32460], R2 ;  /* 0x03246002030095a7 */ /* 0x000e24000802007f */
[----:B0-----:R-:W-:Y:S05]  /*18470*/  @!P1 BRA `(.L_x_14985) ;  /* 0xfffffffc00f09947 */ /* 0x001fea000383ffff */
[----:B------:R-:W-:Y:S05]  /*18480*/  BRA `(.L_x_15121) ;  /* 0xffffffb800787947 */ /* 0x000fea000383ffff */
.L_x_15122:
        /* <DEDUP_REMOVED lines=15> */
.L_x_15685:


//--------------------- .text._ZN7cutlass13device_kernelIN5flash11enable_sm90INS1_16FlashAttnFwdSm90INS1_25CollectiveMainloopFwdSm90ILi2EN4cute5tupleIJNS5_1CILi1EEES8_S8_EEENS6_IJNS7_ILi128EEENS7_ILi96EEENS7_ILi64EEEEEELi256ENS_10bfloat16_tEfNS_4arch4Sm90ELb1ELb0ELb1ELb1ELb1ELb1ELb1ELb1ELb0ELb1ELb0ELb0EEENS1_21CollectiveEpilogueFwdINS6_IJSA_NS7_ILi256EEESB_EEES9_SE_SG_Li256ELb1ELb1ELb0ELb0EEENS1_36VarlenDynamicPersistentTileSchedulerILi128ELi96ELi256ELi128ELb0ELb1ELb1ELb1ELb1ELb1EEEEEEEEEvNT_6ParamsE --------------------------
	.section	.text._ZN7cutlass13device_kernelIN5flash11enable_sm90INS1_16FlashAttnFwdSm90INS1_25CollectiveMainloopFwdSm90ILi2EN4cute5tupleIJNS5_1CILi1EEES8_S8_EEENS6_IJNS7_ILi128EEENS7_ILi96EEENS7_ILi64EEEEEELi256ENS_10bfloat16_tEfNS_4arch4Sm90ELb1ELb0ELb1ELb1ELb1ELb1ELb1ELb1ELb0ELb1ELb0ELb0EEENS1_21CollectiveEpilogueFwdINS6_IJSA_NS7_ILi256EEESB_EEES9_SE_SG_Li256ELb1ELb1ELb0ELb0EEENS1_36VarlenDynamicPersistentTileSchedulerILi128ELi96ELi256ELi128ELb0ELb1ELb1ELb1ELb1ELb1EEEEEEEEEvNT_6ParamsE,"ax",@progbits
	.align	128
.text._ZN7cutlass13device_kernelIN5flash11enable_sm90INS1_16FlashAttnFwdSm90INS1_25CollectiveMainloopFwdSm90ILi2EN4cute5tupleIJNS5_1CILi1EEES8_S8_EEENS6_IJNS7_ILi128EEENS7_ILi96EEENS7_ILi64EEEEEELi256ENS_10bfloat16_tEfNS_4arch4Sm90ELb1ELb0ELb1ELb1ELb1ELb1ELb1ELb1ELb0ELb1ELb0ELb0EEENS1_21CollectiveEpilogueFwdINS6_IJSA_NS7_ILi256EEESB_EEES9_SE_SG_Li256ELb1ELb1ELb0ELb0EEENS1_36VarlenDynamicPersistentTileSchedulerILi128ELi96ELi256ELi128ELb0ELb1ELb1ELb1ELb1ELb1EEEEEEEEEvNT_6ParamsE:
        .type           _ZN7cutlass13device_kernelIN5flash11enable_sm90INS1_16FlashAttnFwdSm90INS1_25CollectiveMainloopFwdSm90ILi2EN4cute5tupleIJNS5_1CILi1EEES8_S8_EEENS6_IJNS7_ILi128EEENS7_ILi96EEENS7_ILi64EEEEEELi256ENS_10bfloat16_tEfNS_4arch4Sm90ELb1ELb0ELb1ELb1ELb1ELb1ELb1ELb1ELb0ELb1ELb0ELb0EEENS1_21CollectiveEpilogueFwdINS6_IJSA_NS7_ILi256EEESB_EEES9_SE_SG_Li256ELb1ELb1ELb0ELb0EEENS1_36VarlenDynamicPersistentTileSchedulerILi128ELi96ELi256ELi128ELb0ELb1ELb1ELb1ELb1ELb1EEEEEEEEEvNT_6ParamsE,@function
        .size           _ZN7cutlass13device_kernelIN5flash11enable_sm90INS1_16FlashAttnFwdSm90INS1_25CollectiveMainloopFwdSm90ILi2EN4cute5tupleIJNS5_1CILi1EEES8_S8_EEENS6_IJNS7_ILi128EEENS7_ILi96EEENS7_ILi64EEEEEELi256ENS_10bfloat16_tEfNS_4arch4Sm90ELb1ELb0ELb1ELb1ELb1ELb1ELb1ELb1ELb0ELb1ELb0ELb0EEENS1_21CollectiveEpilogueFwdINS6_IJSA_NS7_ILi256EEESB_EEES9_SE_SG_Li256ELb1ELb1ELb0ELb0EEENS1_36VarlenDynamicPersistentTileSchedulerILi128ELi96ELi256ELi128ELb0ELb1ELb1ELb1ELb1ELb1EEEEEEEEEvNT_6ParamsE,(.L_x_15686 - _ZN7cutlass13device_kernelIN5flash11enable_sm90INS1_16FlashAttnFwdSm90INS1_25CollectiveMainloopFwdSm90ILi2EN4cute5tupleIJNS5_1CILi1EEES8_S8_EEENS6_IJNS7_ILi128EEENS7_ILi96EEENS7_ILi64EEEEEELi256ENS_10bfloat16_tEfNS_4arch4Sm90ELb1ELb0ELb1ELb1ELb1ELb1ELb1ELb1ELb0ELb1ELb0ELb0EEENS1_21CollectiveEpilogueFwdINS6_IJSA_NS7_ILi256EEESB_EEES9_SE_SG_Li256ELb1ELb1ELb0ELb0EEENS1_36VarlenDynamicPersistentTileSchedulerILi128ELi96ELi256ELi128ELb0ELb1ELb1ELb1ELb1ELb1EEEEEEEEEvNT_6ParamsE)
        .other          _ZN7cutlass13device_kernelIN5flash11enable_sm90INS1_16FlashAttnFwdSm90INS1_25CollectiveMainloopFwdSm90ILi2EN4cute5tupleIJNS5_1CILi1EEES8_S8_EEENS6_IJNS7_ILi128EEENS7_ILi96EEENS7_ILi64EEEEEELi256ENS_10bfloat16_tEfNS_4arch4Sm90ELb1ELb0ELb1ELb1ELb1ELb1ELb1ELb1ELb0ELb1ELb0ELb0EEENS1_21CollectiveEpilogueFwdINS6_IJSA_NS7_ILi256EEESB_EEES9_SE_SG_Li256ELb1ELb1ELb0ELb0EEENS1_36VarlenDynamicPersistentTileSchedulerILi128ELi96ELi256ELi128ELb0ELb1ELb1ELb1ELb1ELb1EEEEEEEEEvNT_6ParamsE,@"STO_CUDA_ENTRY STV_DEFAULT"
_ZN7cutlass13device_kernelIN5flash11enable_sm90INS1_16FlashAttnFwdSm90INS1_25CollectiveMainloopFwdSm90ILi2EN4cute5tupleIJNS5_1CILi1EEES8_S8_EEENS6_IJNS7_ILi128EEENS7_ILi96EEENS7_ILi64EEEEEELi256ENS_10bfloat16_tEfNS_4arch4Sm90ELb1ELb0ELb1ELb1ELb1ELb1ELb1ELb1ELb0ELb1ELb0ELb0EEENS1_21CollectiveEpilogueFwdINS6_IJSA_NS7_ILi256EEESB_EEES9_SE_SG_Li256ELb1ELb1ELb0ELb0EEENS1_36VarlenDynamicPersistentTileSchedulerILi128ELi96ELi256ELi128ELb0ELb1ELb1ELb1ELb1ELb1EEEEEEEEEvNT_6ParamsE:
[----:B------:R-:W0:Y:S02]  /*0000*/  LDC R1, c[0x0][0x28] ;  /* 0x00000a00ff017b82 */ /* 0x000e240000000800 */
[----:B0-----:R-:W-:Y:S01]  /*0010*/  VIADD R1, R1, 0xffffff00 ;  /* 0xffffff0001017836 */ /* 0x001fe20000000000 */
[----:B------:R-:W0:Y:S01]  /*0020*/  S2R R0, SR_TID.X ;  /* 0x0000000000007919 */ /* 0x000e220000002100 */
[----:B------:R-:W-:Y:S01]  /*0030*/  ELECT P0, URZ, PT ;  /* 0x00000000003f782f */ /* 0x000fe20003800000 */
[----:B------:R-:W-:Y:S01]  /*0040*/  BSSY B0, `(.L_x_15123) ;  /* 0x000000e000007945 */ /* 0x000fe20003800000 */
        /* <DEDUP_REMOVED lines=13> */
.L_x_15124:
[----:B------:R-:W-:Y:S05]  /*0120*/  BSYNC B0 ;  /* 0x0000000000007941 */ /* 0x000fea0003800000 */
.L_x_15123:
        /* <DEDUP_REMOVED lines=43> */
.L_x_15125:
        /* <DEDUP_REMOVED lines=22> */
.L_x_15126:
        /* <DEDUP_REMOVED lines=18> */
.L_x_15127:
        /* <DEDUP_REMOVED lines=22> */
.L_x_15128:
        /* <DEDUP_REMOVED lines=22> */
.L_x_15129:
[----:B------:R-:W-:Y:S01]  /*0920*/  PLOP3.LUT P0, PT, PT, PT, UP0, 0x80, 0x0 ;  /* 0x000000000000781c */ /* 0x000fe20003f0f008 */
[----:B------:R-:W-:Y:S01]  /*0930*/  UMOV UR36, 0x1 ;  /* 0x0000000100247882 */ /* 0x000fe20000000000 */
[----:B------:R-:W-:Y:S01]  /*0940*/  NOP ;  /* 0x0000000000007918 */ /* 0x000fe20000000000 */
[----:B------:R-:W-:Y:S01]  /*0950*/  USEL UR36, UR36, 0x2, !UP0 ;  /* 0x0000000224247887 */ /* 0x000fe2000c000000 */
[----:B------:R-:W-:Y:S01]  /*0960*/  BSSY B9, `(.L_x_15130) ;  /* 0x0001e07000097945 */ /* 0x000fe20003800000 */
[----:B------:R-:W-:Y:S01]  /*0970*/  ULDC.64 UR40, c[0x0][0x208] ;  /* 0x0000820000287ab9 */ /* 0x000fe20000000a00 */
[----:B0123--:R-:W-:Y:S07]  /*0980*/  BAR.SYNC.DEFER_BLOCKING 0x0 ;  /* 0x0000000000007b1d */ /* 0x00ffee0000010000 */
[----:B------:R-:W-:Y:S05]  /*0990*/  @!P0 BRA `(.L_x_15131) ;  /* 0x0000016400cc8947 */ /* 0x000fea0003800000 */
.L_x_15132:
[----:B------:R-:W-:-:S08]  /*09a0*/  NOP ;  /* 0x0000000000007918 */ /* 0x000fd00000000000 */
[----:B------:R-:W0:Y:S02]  /*09b0*/  USETMAXREG.TRY_ALLOC.CTAPOOL UP0, 0xe8 ;  /* 0x000000e8000079c8 */ /* 0x000e240008000600 */
[----:B0-----:R-:W-:-:S13]  /*09c0*/  PLOP3.LUT P0, PT, PT, PT, UP0, 0x80, 0x0 ;  /* 0x000000000000781c */ /* 0x001fda0003f0f008 */
[----:B------:R-:W-:Y:S05]  /*09d0*/  @!P0 BRA `(.L_x_15132) ;  /* 0xfffffffc00f08947 */ /* 0x000fea000383ffff */
[----:B------:R-:W2:Y:S01]  /*09e0*/  LDL.LU R2, [R1] ;  /* 0x0000000001027983 */ /* 0x000ea20000300800 */
[----:B------:R-:W-:Y:S01]  /*09f0*/  SHF.R.U32.HI R3, RZ, 0x7, R0 ;  /* 0x00000007ff037819 */ /* 0x000fe20000011600 */
[----:B------:R-:W0:Y:S01]  /*0a00*/  S2UR UR37, SR_CgaCtaId ;  /* 0x00000000002579c3 */ /* 0x000e220000008800 */
[----:B------:R-:W-:-:S07]  /*0a10*/  UMOV UR4, 0x400 ;  /* 0x0000040000047882 */ /* 0x000fce0000000000 */
[----:B------:R-:W-:Y:S06]  /*0a20*/  BAR.ARV 0x8, 0x180 ;  /* 0x0206000000007b1d */ /* 0x000fec0000002000 */
[----:B------:R-:W-:-:S13]  /*0a30*/  ISETP.NE.AND P0, PT, R3, 0x1, PT ;  /* 0x000000010300780c */ /* 0x000fda0003f05270 */
[----:B------:R-:W-:Y:S06]  /*0a40*/  @!P0 BAR.ARV 0x9, 0x100 ;  /* 0x0244000000008b1d */ /* 0x000fec0000002000 */
[----:B0-----:R-:W-:Y:S02]  /*0a50*/  ULEA UR4, UR37, UR4, 0x18 ;  /* 0x0000000425047291 */ /* 0x001fe4000f8ec03f */
[----:B------:R-:W-:Y:S04]  /*0a60*/  BAR.SYNC.DEFER_BLOCKING 0x5, 0x180 ;  /* 0x0146000000007b1d */ /* 0x000fe80000010000 */
[----:B------:R-:W-:-:S02]  /*0a70*/  IMAD.U32 R22, RZ, RZ, UR4 ;  /* 0x00000004ff167e24 */ /* 0x000fc4000f8e00ff */
[----:B------:R-:W-:-:S03]  /*0a80*/  ULDC UR4, c[0x0][0xd3c] ;  /* 0x00034f0000047ab9 */ /* 0x000fc60000000800 */
[----:B------:R-:W0:Y:S01]  /*0a90*/  LDS.128 R100, [R22+0x324d0] ;  /* 0x0324d00016647984 */ /* 0x000e220000000c00 */
[----:B------:R-:W-:Y:S06]  /*0aa0*/  BAR.ARV 0x4, 0x180 ;  /* 0x0106000000007b1d */ /* 0x000fec0000002000 */
[----:B--2---:R-:W-:-:S04]  /*0ab0*/  LOP3.LUT R2, R2, 0xfffffffb, RZ, 0xc0, !PT ;  /* 0xfffffffb02027812 */ /* 0x004fc800078ec0ff */
[----:B------:R-:W-:Y:S02]  /*0ac0*/  @P0 LOP3.LUT R2, R2, 0x4, RZ, 0xfc, !PT ;  /* 0x0000000402020812 */ /* 0x000fe400078efcff */
[----:B0-----:R-:W-:-:S03]  /*0ad0*/  ISETP.GE.AND P0, PT, R103, UR4, PT ;  /* 0x0000000467007c0c */ /* 0x001fc6000bf06270 */
[----:B------:R0:W-:Y:S10]  /*0ae0*/  STL [R1], R2 ;  /* 0x0000000201007387 */ /* 0x0001f40000100800 */
[----:B0-----:R-:W-:Y:S05]  /*0af0*/  @P0 BRA `(.L_x_15133) ;  /* 0x000001dc00b40947 */ /* 0x001fea0003800000 */
[----:B------:R-:W-:Y:S01]  /*0b00*/  VIADD R14, R0, 0xffffff80 ;  /* 0xffffff80000e7836 */ /* 0x000fe20000000000 */
[----:B------:R-:W-:Y:S01]  /*0b10*/  CS2R R18, SRZ ;  /* 0x0000000000127805 */ /* 0x000fe2000001ff00 */
[----:B------:R-:W-:Y:S01]  /*0b20*/  IMAD.MOV.U32 R206, RZ, RZ, RZ ;  /* 0x000000ffffce7224 */ /* 0x000fe200078e00ff */
[----:B------:R-:W-:Y:S01]  /*0b30*/  MOV R202, RZ ;  /* 0x000000ff00ca7202 */ /* 0x000fe20000000f00 */
[----:B------:R-:W-:Y:S01]  /*0b40*/  ULOP3.LUT UR47, UR36, 0x1, URZ, 0xfc, !UPT ;  /* 0x00000001242f7892 */ /* 0x000fe2000f8efc3f */
[----:B------:R-:W-:-:S04]  /*0b50*/  SHF.R.S32.HI R0, RZ, 0x1f, R14 ;  /* 0x0000001fff007819 */ /* 0x000fc8000001140e */
[----:B------:R-:W-:-:S04]  /*0b60*/  LEA.HI R2, R0, R14, RZ, 0x7 ;  /* 0x0000000e00027211 */ /* 0x000fc800078f38ff */
[----:B------:R-:W-:-:S05]  /*0b70*/  LOP3.LUT R3, R2, 0xffffff80, RZ, 0xc0, !PT ;  /* 0xffffff8002037812 */ /* 0x000fca00078ec0ff */
[----:B------:R-:W-:Y:S01]  /*0b80*/  IMAD.IADD R7, R14, 0x1, -R3 ;  /* 0x000000010e077824 */ /* 0x000fe200078e0a03 */
[----:B------:R-:W-:-:S04]  /*0b90*/  SHF.R.S32.HI R3, RZ, 0x7, R2 ;  /* 0x00000007ff037819 */ /* 0x000fc80000011402 */
[----:B------:R-:W-:-:S04]  /*0ba0*/  SHF.R.S32.HI R6, RZ, 0x1f, R7 ;  /* 0x0000001fff067819 */ /* 0x000fc80000011407 */
[CC--:B------:R-:W-:Y:S02]  /*0bb0*/  LEA.HI R9, R6.reuse, R7.reuse, RZ, 0x2 ;  /* 0x0000000706097211 */ /* 0x0c0fe400078f10ff */
[----:B------:R-:W-:Y:S02]  /*0bc0*/  LEA.HI R10, R6, R7, RZ, 0x5 ;  /* 0x00000007060a7211 */ /* 0x000fe400078f28ff */
[--C-:B------:R-:W-:Y:S02]  /*0bd0*/  SHF.R.S32.HI R5, RZ, 0x2, R9.reuse ;  /* 0x00000002ff057819 */ /* 0x100fe40000011409 */
[----:B------:R-:W-:Y:S02]  /*0be0*/  SHF.R.S32.HI R4, RZ, 0x1f, R9 ;  /* 0x0000001fff047819 */ /* 0x000fe40000011409 */
[----:B------:R-:W-:Y:S02]  /*0bf0*/  LEA.HI R6, R0, R14, RZ, 0x2 ;  /* 0x0000000e00067211 */ /* 0x000fe400078f10ff */
[----:B------:R-:W-:-:S02]  /*0c00*/  LEA.HI R4, R4, R5, RZ, 0x3 ;  /* 0x0000000504047211 */ /* 0x000fc400078f18ff */
[----:B------:R-:W-:Y:S02]  /*0c10*/  SHF.R.S32.HI R10, RZ, 0x5, R10 ;  /* 0x00000005ff0a7819 */ /* 0x000fe4000001140a */
[----:B------:R-:W-:Y:S02]  /*0c20*/  LOP3.LUT R8, R4, 0xfffffff8, RZ, 0xc0, !PT ;  /* 0xfffffff804087812 */ /* 0x000fe400078ec0ff */
[----:B------:R-:W-:Y:S02]  /*0c30*/  LEA.HI R4, R2, R3, RZ, 0x1 ;  /* 0x0000000302047211 */ /* 0x000fe400078f08ff */
[----:B------:R-:W-:Y:S01]  /*0c40*/  LEA.HI R2, R0, R14, RZ, 0x4 ;  /* 0x0000000e00027211 */ /* 0x000fe200078f20ff */
[----:B------:R-:W-:Y:S01]  /*0c50*/  IMAD.IADD R11, R5, 0x1, -R8 ;  /* 0x00000001050b7824 */ /* 0x000fe200078e0a08 */
[----:B------:R-:W-:Y:S02]  /*0c60*/  LOP3.LUT R8, R4, 0x3fffffe, RZ, 0xc0, !PT ;  /* 0x03fffffe04087812 */ /* 0x000fe400078ec0ff */
[----:B------:R-:W-:Y:S01]  /*0c70*/  SHF.R.S32.HI R5, RZ, 0x4, R2 ;  /* 0x00000004ff057819 */ /* 0x000fe20000011402 */
[----:B------:R-:W-:Y:S01]  /*0c80*/  IMAD R11, R10, 0x10, R11 ;  /* 0x000000100a0b7824 */ /* 0x000fe200078e020b */
[----:B------:R-:W-:Y:S01]  /*0c90*/  LOP3.LUT R4, R6, 0xfffffffc, RZ, 0xc0, !PT ;  /* 0xfffffffc06047812 */ /* 0x000fe200078ec0ff */
[----:B------:R-:W-:Y:S01]  /*0ca0*/  IMAD.IADD R8, R3, 0x1, -R8 ;  /* 0x0000000103087824 */ /* 0x000fe200078e0a08 */
[----:B------:R-:W-:-:S02]  /*0cb0*/  LEA.HI R3, R2, R5, RZ, 0x1 ;  /* 0x0000000502037211 */ /* 0x000fc400078f08ff */
[----:B------:R-:W-:Y:S01]  /*0cc0*/  LEA.HI R0, R0, R14, RZ, 0x5 ;  /* 0x0000000e00007211 */ /* 0x000fe200078f28ff */
[----:B------:R-:W-:Y:S01]  /*0cd0*/  IMAD.IADD R12, R14, 0x1, -R4 ;  /* 0x000000010e0c7824 */ /* 0x000fe200078e0a04 */
[----:B------:R-:W-:Y:S01]  /*0ce0*/  LOP3.LUT R2, R2, 0x3fffff0, RZ, 0xc0, !PT ;  /* 0x03fffff002027812 */ /* 0x000fe200078ec0ff */
[----:B------:R-:W-:Y:S01]  /*0cf0*/  IMAD R8, R8, 0x40, R11 ;  /* 0x0000004008087824 */ /* 0x000fe200078e020b */
[----:B------:R-:W-:Y:S01]  /*0d00*/  LOP3.LUT R4, R3, 0x1ffffffe, RZ, 0xc0, !PT ;  /* 0x1ffffffe03047812 */ /* 0x000fe200078ec0ff */
[----:B------:R-:W-:Y:S01]  /*0d10*/  IMAD.SHL.U32 R16, R12, 0x8, RZ ;  /* 0x000000080c107824 */ /* 0x000fe200078e00ff */
[----:B------:R-:W-:Y:S01]  /*0d20*/  SHF.R.S32.HI R13, RZ, 0x5, R0 ;  /* 0x00000005ff0d7819 */ /* 0x000fe20000011400 */
[----:B------:R-:W-:Y:S01]  /*0d30*/  IMAD.IADD R2, R14, 0x1, -R2 ;  /* 0x000000010e027824 */ /* 0x000fe200078e0a02 */
[----:B------:R-:W-:Y:S01]  /*0d40*/  LEA.HI R3, R12, R12, RZ, 0x1 ;  /* 0x0000000c0c037211 */ /* 0x000fe200078f08ff */
[----:B------:R-:W-:Y:S01]  /*0d50*/  IMAD.IADD R4, R5, 0x1, -R4 ;  /* 0x0000000105047824 */ /* 0x000fe200078e0a04 */
[----:B------:R-:W-:Y:S01]  /*0d60*/  LOP3.LUT R0, R9, 0x7ffffffc, RZ, 0xc0, !PT ;  /* 0x7ffffffc09007812 */ /* 0x000fe200078ec0ff */
[----:B------:R-:W-:Y:S01]  /*0d70*/  IMAD R5, R13, 0x10, R2 ;  /* 0x000000100d057824 */ /* 0x000fe200078e0202 */
[----:B------:R-:W-:Y:S01]  /*0d80*/  SHF.R.S32.HI R23, RZ, 0x2, R6 ;  /* 0x00000002ff177819 */ /* 0x000fe20000011406 */
[----:B------:R-:W-:Y:S01]  /*0d90*/  VIADD R225, R16, 0x80 ;  /* 0x0000008010e17836 */ /* 0x000fe20000000000 */
[----:B------:R-:W-:Y:S01]  /*0da0*/  LOP3.LUT R3, R3, 0x1ffffffe, RZ, 0xc0, !PT ;  /* 0x1ffffffe03037812 */ /* 0x000fe200078ec0ff */
[----:B------:R-:W-:Y:S01]  /*0db0*/  IMAD R4, R5, 0x8, R4 ;  /* 0x0000000805047824 */ /* 0x000fe200078e0204 */
[----:B------:R-:W-:Y:S01]  /*0dc0*/  SHF.R.S32.HI R6, RZ, 0x1f, R6 ;  /* 0x0000001fff067819 */ /* 0x000fe20000011406 */
[----:B------:R-:W-:Y:S01]  /*0dd0*/  IMAD.IADD R2, R7, 0x1, -R0 ;  /* 0x0000000107027824 */ /* 0x000fe200078e0a00 */
[----:B------:R-:W-:Y:S01]  /*0de0*/  SHF.R.S32.HI R7, RZ, 0x1f, R225 ;  /* 0x0000001fff077819 */ /* 0x000fe200000114e1 */
[----:B------:R-:W-:Y:S01]  /*0df0*/  VIADD R5, R23, 0x40 ;  /* 0x0000004017057836 */ /* 0x000fe20000000000 */
[----:B------:R-:W-:Y:S01]  /*0e00*/  LEA.HI R6, R6, R23, RZ, 0x3 ;  /* 0x0000001706067211 */ /* 0x000fe200078f18ff */
[----:B------:R-:W-:Y:S01]  /*0e10*/  IMAD.IADD R3, R12, 0x1, -R3 ;  /* 0x000000010c037824 */ /* 0x000fe200078e0a03 */
[----:B------:R0:W-:Y:S01]  /*0e20*/  STL [R1+0xbc], R2 ;  /* 0x0000bc0201007387 */ /* 0x0001e20000100800 */
[----:B------:R-:W-:Y:S01]  /*0e30*/  VIADD R224, R16, 0xa0 ;  /* 0x000000a010e07836 */ /* 0x000fe20000000000 */
[----:B------:R-:W-:Y:S01]  /*0e40*/  LOP3.LUT R6, R6, 0xfffffff8, RZ, 0xc0, !PT ;  /* 0xfffffff806067812 */ /* 0x000fe200078ec0ff */
[----:B------:R-:W-:Y:S01]  /*0e50*/  IMAD R0, R3, 0x8, R8 ;  /* 0x0000000803007824 */ /* 0x000fe200078e0208 */
[----:B------:R-:W-:Y:S01]  /*0e60*/  SHF.R.S32.HI R17, RZ, 0x1f, R16 ;  /* 0x0000001fff117819 */ /* 0x000fe20000011410 */
[----:B------:R-:W-:-:S02]  /*0e70*/  VIADD R227, R16, 0xc0 ;  /* 0x000000c010e37836 */ /* 0x000fc40000000000 */
[----:B------:R-:W-:Y:S01]  /*0e80*/  IMAD.IADD R6, R23, 0x1, -R6 ;  /* 0x0000000117067824 */ /* 0x000fe200078e0a06 */
[----:B------:R1:W-:Y:S01]  /*0e90*/  STL [R1+0xb8], R0 ;  /* 0x0000b80001007387 */ /* 0x0003e20000100800 */
[----:B------:R-:W-:Y:S01]  /*0ea0*/  VIADD R226, R16, 0xe0 ;  /* 0x000000e010e27836 */ /* 0x000fe20000000000 */
[----:B0-----:R-:W-:Y:S01]  /*0eb0*/  SHF.R.S32.HI R2, RZ, 0x1f, R5 ;  /* 0x0000001fff027819 */ /* 0x001fe20000011405 */
[----:B------:R-:W-:Y:S01]  /*0ec0*/  IMAD.SHL.U32 R4, R4, 0x8, RZ ;  /* 0x0000000804047824 */ /* 0x000fe200078e00ff */
[----:B------:R-:W-:Y:S01]  /*0ed0*/  STL [R1+0xc8], RZ ;  /* 0x0000c8ff01007387 */ /* 0x000fe20000100800 */
[----:B------:R-:W-:Y:S01]  /*0ee0*/  IMAD.SHL.U32 R200, R12, 0x4, RZ ;  /* 0x000000040cc87824 */ /* 0x000fe200078e00ff */
[----:B------:R-:W-:Y:S01]  /*0ef0*/  LEA.HI R3, R2, R5, RZ, 0x3 ;  /* 0x0000000502037211 */ /* 0x000fe200078f18ff */
[C---:B------:R-:W-:Y:S01]  /*0f00*/  VIADD R2, R16.reuse, 0x20 ;  /* 0x0000002010027836 */ /* 0x040fe20000000000 */
[----:B------:R0:W-:Y:S01]  /*0f10*/  STL [R1+0xcc], R6 ;  /* 0x0000cc0601007387 */ /* 0x0001e20000100800 */
[----:B------:R-:W-:-:S02]  /*0f20*/  VIADD R205, R16, 0x40 ;  /* 0x0000004010cd7836 */ /* 0x000fc40000000000 */
[----:B-1----:R-:W-:Y:S01]  /*0f30*/  IMAD.SHL.U32 R0, R5, 0x40, RZ ;  /* 0x0000004005007824 */ /* 0x002fe200078e00ff */
[----:B------:R-:W-:Y:S01]  /*0f40*/  SHF.R.S32.HI R203, RZ, 0x1f, R2 ;  /* 0x0000001fffcb7819 */ /* 0x000fe20000011402 */
[----:B------:R-:W-:Y:S02]  /*0f50*/  IMAD.SHL.U32 R3, R3, 0x40, RZ ;  /* 0x0000004003037824 */ /* 0x000fe400078e00ff */
[----:B------:R-:W-:Y:S01]  /*0f60*/  VIADD R204, R16, 0x60 ;  /* 0x0000006010cc7836 */ /* 0x000fe20000000000 */
[----:B------:R-:W-:Y:S01]  /*0f70*/  LOP3.LUT R0, R0, 0x1c0, RZ, 0xc0, !PT ;  /* 0x000001c000007812 */ /* 0x000fe200078ec0ff */
[----:B------:R-:W-:Y:S01]  /*0f80*/  VIADD R207, R200, 0x10 ;  /* 0x00000010c8cf7836 */ /* 0x000fe20000000000 */
[----:B------:R-:W-:Y:S02]  /*0f90*/  LOP3.LUT R3, R3, 0xfffffe00, RZ, 0xc0, !PT ;  /* 0xfffffe0003037812 */ /* 0x000fe400078ec0ff */
[----:B------:R-:W-:Y:S02]  /*0fa0*/  SHF.R.U32.HI R5, RZ, 0x3, R0 ;  /* 0x00000003ff057819 */ /* 0x000fe40000011600 */
[----:B------:R-:W-:Y:S01]  /*0fb0*/  LOP3.LUT R0, R0, 0x38, R16, 0xf8, !PT ;  /* 0x0000003800007812 */ /* 0x000fe200078ef810 */
[----:B------:R1:W-:Y:S01]  /*0fc0*/  STL [R1+0xb4], R3 ;  /* 0x0000b40301007387 */ /* 0x0003e20000100800 */
[----:B0-----:R-:W-:-:S03]  /*0fd0*/  SHF.R.S32.HI R6, RZ, 0x1f, R224 ;  /* 0x0000001fff067819 */ /* 0x001fc600000114e0 */
[----:B------:R-:W-:Y:S04]  /*0fe0*/  STL [R1+0xa8], R7 ;  /* 0x0000a80701007387 */ /* 0x000fe80000100800 */
[----:B------:R-:W-:Y:S01]  /*0ff0*/  STL [R1+0xa4], R6 ;  /* 0x0000a40601007387 */ /* 0x000fe20000100800 */
[----:B-1----:R-:W-:Y:S02]  /*1000*/  LOP3.LUT R3, R3, R0, R5, 0xf6, !PT ;  /* 0x0000000003037212 */ /* 0x002fe400078ef605 */
[----:B------:R-:W-:Y:S02]  /*1010*/  SHF.R.S32.HI R0, RZ, 0x1f, R227 ;  /* 0x0000001fff007819 */ /* 0x000fe400000114e3 */
[----:B------:R-:W-:-:S03]  /*1020*/  SHF.R.S32.HI R5, RZ, 0x1f, R226 ;  /* 0x0000001fff057819 */ /* 0x000fc600000114e2 */
[----:B------:R0:W-:Y:S04]  /*1030*/  STL [R1+0xa0], R0 ;  /* 0x0000a00001007387 */ /* 0x0001e80000100800 */
[----:B------:R1:W-:Y:S01]  /*1040*/  STL [R1+0x9c], R5 ;  /* 0x00009c0501007387 */ /* 0x0003e20000100800 */
[----:B0-----:R-:W-:-:S05]  /*1050*/  IMAD R0, R3, 0x2, R22 ;  /* 0x0000000203007824 */ /* 0x001fca00078e0216 */
[----:B------:R1:W-:Y:S04]  /*1060*/  STL [R1+0xd0], R0 ;  /* 0x0000d00001007387 */ /* 0x0003e80000100800 */
[----:B------:R1:W-:Y:S02]  /*1070*/  STL [R1+0xd4], R4 ;  /* 0x0000d40401007387 */ /* 0x0003e40000100800 */
.L_x_15291:
[----:B01----:R-:W0:Y:S02]  /*1080*/  LDC.64 R4, c[0x0][0xd88] ;  /* 0x00036200ff047b82 */ /* 0x003e240000000a00 */
[----:B0-----:R-:W-:-:S05]  /*1090*/  IMAD.WIDE R4, R103, 0x4, R4 ;  /* 0x0000000467047825 */ /* 0x001fca00078e0204 */
[----:B------:R-:W2:Y:S01]  /*10a0*/  LDG.E R11, desc[UR40][R4.64] ;  /* 0x00000028040b7981 */ /* 0x000ea2000c1e1900 */
[----:B------:R-:W-:Y:S05]  /*10b0*/  YIELD ;  /* 0x0000000000007946 */ /* 0x000fea0003800000 */
[----:B------:R-:W-:Y:S01]  /*10c0*/  ULDC.64 UR4, c[0x0][0xb20] ;  /* 0x0002c80000047ab9 */ /* 0x000fe20000000a00 */
[----:B------:R-:W-:Y:S01]  /*10d0*/  ULDC.64 UR8, c[0x0][0xb10] ;  /* 0x0002c40000087ab9 */ /* 0x000fe20000000a00 */
[----:B------:R-:W-:Y:S01]  /*10e0*/  ISETP.NE.U32.AND P1, PT, RZ, UR4, PT ;  /* 0x00000004ff007c0c */ /* 0x000fe2000bf25070 */
[----:B------:R-:W-:Y:S01]  /*10f0*/  ULDC.64 UR6, c[0x0][0xb00] ;  /* 0x0002c00000067ab9 */ /* 0x000fe20000000a00 */
[----:B------:R-:W-:Y:S01]  /*1100*/  MOV R3, RZ ;  /* 0x000000ff00037202 */ /* 0x000fe20000000f00 */
[----:B------:R-:W-:Y:S01]  /*1110*/  IMAD.MOV.U32 R33, RZ, RZ, RZ ;  /* 0x000000ffff217224 */ /* 0x000fe200078e00ff */
[----:B------:R-:W-:-:S02]  /*1120*/  ISETP.NE.AND.EX P1, PT, RZ, UR5, PT, P1 ;  /* 0x00000005ff007c0c */ /* 0x000fc4000bf25310 */
[----:B------:R-:W-:-:S04]  /*1130*/  ISETP.NE.U32.AND P0, PT, RZ, UR6, PT ;  /* 0x00000006ff007c0c */ /* 0x000fc8000bf05070 */
[----:B------:R-:W-:Y:S02]  /*1140*/  ISETP.NE.AND.EX P0, PT, RZ, UR7, PT, P0 ;  /* 0x00000007ff007c0c */ /* 0x000fe4000bf05300 */
[----:B--2---:R-:W-:Y:S01]  /*1150*/  SHF.R.S32.HI R0, RZ, 0x1f, R11 ;  /* 0x0000001fff007819 */ /* 0x004fe2000001140b */
[----:B------:R-:W-:-:S04]  /*1160*/  IMAD.SHL.U32 R34, R11, 0x4, RZ ;  /* 0x000000040b227824 */ /* 0x000fc800078e00ff */
[C---:B------:R-:W-:Y:S01]  /*1170*/  @P1 LEA R6, P2, R11.reuse, UR4, 0x2 ;  /* 0x000000040b061c11 */ /* 0x040fe2000f8410ff */
[----:B------:R0:W-:Y:S01]  /*1180*/  STL [R1+0xc0], R11 ;  /* 0x0000c00b01007387 */ /* 0x0001e20000100800 */
[C-C-:B------:R-:W-:Y:S02]  /*1190*/  SHF.L.U64.HI R35, R11.reuse, 0x2, R0.reuse ;  /* 0x000000020b237819 */ /* 0x140fe40000010200 */
[----:B------:R-:W-:Y:S02]  /*11a0*/  @P1 LEA.HI.X R7, R11, UR5, R0, 0x2, P2 ;  /* 0x000000050b071c11 */ /* 0x000fe400090f1400 */
[----:B------:R-:W-:Y:S01]  /*11b0*/  ISETP.NE.U32.AND P2, PT, RZ, UR8, PT ;  /* 0x00000008ff007c0c */ /* 0x000fe2000bf45070 */
[----:B------:R-:W-:Y:S01]  /*11c0*/  ULDC UR4, c[0x0][0x288] ;  /* 0x0000a20000047ab9 */ /* 0x000fe20000000800 */
[----:B------:R-:W-:Y:S01]  /*11d0*/  IADD3 R8, P3, R34, UR6, RZ ;  /* 0x0000000622087c10 */ /* 0x000fe2000ff7e0ff */
[----:B------:R0:W5:Y:S01]  /*11e0*/  @P1 LDG.E R3, desc[UR40][R6.64] ;  /* 0x0000002806031981 */ /* 0x000162000c1e1900 */
[----:B------:R-:W-:Y:S01]  /*11f0*/  ISETP.NE.AND.EX P2, PT, RZ, UR9, PT, P2 ;  /* 0x00000009ff007c0c */ /* 0x000fe2000bf45320 */
[----:B------:R-:W-:Y:S01]  /*1200*/  IMAD.U32 R10, RZ, RZ, UR4 ;  /* 0x00000004ff0a7e24 */ /* 0x000fe2000f8e00ff */
[----:B------:R-:W-:Y:S01]  /*1210*/  IADD3.X R9, R35, UR7, RZ, P3, !PT ;  /* 0x0000000723097c10 */ /* 0x000fe20009ffe4ff */
[----:B------:R-:W-:-:S04]  /*1220*/  ULDC.64 UR4, c[0x0][0x418] ;  /* 0x0001060000047ab9 */ /* 0x000fc80000000a00 */
[----:B------:R0:W5:Y:S06]  /*1230*/  @P0 LDG.E R33, desc[UR40][R8.64] ;  /* 0x0000002808210981 */ /* 0x00016c000c1e1900 */
[----:B------:R-:W-:-:S04]  /*1240*/  @P2 IADD3 R4, P1, R34, UR8, RZ ;  /* 0x0000000822042c10 */ /* 0x000fc8000ff3e0ff */
[----:B------:R-:W-:-:S05]  /*1250*/  @P2 IADD3.X R5, R35, UR9, RZ, P1, !PT ;  /* 0x0000000923052c10 */ /* 0x000fca0008ffe4ff */
[----:B------:R-:W2:Y:S01]  /*1260*/  @P2 LDG.E R10, desc[UR40][R4.64] ;  /* 0x00000028040a2981 */ /* 0x000ea2000c1e1900 */
[----:B------:R-:W-:-:S03]  /*1270*/  UISETP.NE.U32.AND UP0, UPT, UR4, URZ, UPT ;  /* 0x0000003f0400728c */ /* 0x000fc6000bf05070 */
[----:B------:R-:W-:Y:S01]  /*1280*/  ULDC UR4, c[0x0][0x424] ;  /* 0x0001090000047ab9 */ /* 0x000fe20000000800 */
[----:B------:R-:W-:-:S03]  /*1290*/  UISETP.NE.AND.EX UP0, UPT, UR5, URZ, UPT, UP0 ;  /* 0x0000003f0500728c */ /* 0x000fc6000bf05300 */
[----:B------:R-:W-:Y:S01]  /*12a0*/  ULDC UR5, c[0x0][0x2f0] ;  /* 0x0000bc0000057ab9 */ /* 0x000fe20000000800 */
[----:B------:R-:W-:-:S04]  /*12b0*/  USEL UR4, UR4, 0x1, UP0 ;  /* 0x0000000104047887 */ /* 0x000fc80008000000 */
[----:B------:R-:W-:-:S03]  /*12c0*/  UIMAD UR4, UR4, UR5, URZ ;  /* 0x00000005040472a4 */ /* 0x000fc6000f8e023f */
[----:B------:R-:W-:Y:S02]  /*12d0*/  ULDC UR5, c[0x0][0x348] ;  /* 0x0000d20000057ab9 */ /* 0x000fe40000000800 */
[----:B----4-:R-:W-:Y:S02]  /*12e0*/  IMAD.U32 R25, RZ, RZ, UR5 ;  /* 0x00000005ff197e24 */ /* 0x010fe4000f8e00ff */
[----:B------:R-:W-:Y:S02]  /*12f0*/  IMAD.U32 R32, RZ, RZ, UR4 ;  /* 0x00000004ff207e24 */ /* 0x000fe4000f8e00ff */
[----:B------:R-:W-:Y:S01]  /*1300*/  IMAD.MOV.U32 R24, RZ, RZ, R11 ;  /* 0x000000ffff187224 */ /* 0x000fe200078e000b */
[----:B--2---:R0:W-:Y:S01]  /*1310*/  STL [R1+0x90], R10 ;  /* 0x0000900a01007387 */ /* 0x0041e20000100800 */
[----:B---3--:R-:W-:Y:S05]  /*1320*/  @P2 BRA `(.L_x_15134) ;  /* 0x0000000000282947 */ /* 0x008fea0003800000 */
[----:B------:R-:W-:Y:S02]  /*1330*/  ULDC.64 UR4, c[0x0][0xaf8] ;  /* 0x0002be0000047ab9 */ /* 0x000fe40000000a00 */
[----:B------:R-:W-:-:S04]  /*1340*/  ISETP.NE.U32.AND P1, PT, RZ, UR4, PT ;  /* 0x00000004ff007c0c */ /* 0x000fc8000bf25070 */
[----:B------:R-:W-:-:S13]  /*1350*/  ISETP.NE.AND.EX P1, PT, RZ, UR5, PT, P1 ;  /* 0x00000005ff007c0c */ /* 0x000fda000bf25310 */
[----:B------:R-:W-:Y:S05]  /*1360*/  @!P1 BRA `(.L_x_15134) ;  /* 0x0000000000189947 */ /* 0x000fea0003800000 */
[----:B------:R-:W1:Y:S02]  /*1370*/  LDC.64 R4, c[0x0][0xaf8] ;  /* 0x0002be00ff047b82 */ /* 0x000e640000000a00 */
[----:B-1----:R-:W-:-:S05]  /*1380*/  IMAD.WIDE R4, R24, 0x4, R4 ;  /* 0x0000000418047825 */ /* 0x002fca00078e0204 */
[----:B------:R-:W2:Y:S04]  /*1390*/  LDG.E R0, desc[UR40][R4.64] ;  /* 0x0000002804007981 */ /* 0x000ea8000c1e1900 */
[----:B0-----:R-:W2:Y:S02]  /*13a0*/  LDG.E R7, desc[UR40][R4.64+0x4] ;  /* 0x0000042804077981 */ /* 0x001ea4000c1e1900 */
[----:B--2---:R-:W-:-:S05]  /*13b0*/  IMAD.IADD R10, R7, 0x1, -R0 ;  /* 0x00000001070a7824 */ /* 0x004fca00078e0a00 */
[----:B------:R1:W-:Y:S02]  /*13c0*/  STL [R1+0x90], R10 ;  /* 0x0000900a01007387 */ /* 0x0003e40000100800 */
.L_x_15134:
[----:B------:R-:W-:Y:S01]  /*13d0*/  ULDC.64 UR4, c[0x0][0xb18] ;  /* 0x0002c60000047ab9 */ /* 0x000fe20000000a00 */
[----:B------:R2:W-:Y:S01]  /*13e0*/  STL [R1+0xc4], R102 ;  /* 0x0000c46601007387 */ /* 0x0005e20000100800 */
[----:B------:R-:W-:-:S04]  /*13f0*/  ISETP.NE.U32.AND P1, PT, RZ, UR4, PT ;  /* 0x00000004ff007c0c */ /* 0x000fc8000bf25070 */
[----:B------:R-:W-:-:S13]  /*1400*/  ISETP.NE.AND.EX P1, PT, RZ, UR5, PT, P1 ;  /* 0x00000005ff007c0c */ /* 0x000fda000bf25310 */
[----:B--2---:R-:W-:Y:S05]  /*1410*/  @!P1 BRA `(.L_x_15135) ;  /* 0x0000000000109947 */ /* 0x004fea0003800000 */
[----:B------:R-:W-:-:S04]  /*1420*/  IADD3 R4, P0, R34, UR4, RZ ;  /* 0x0000000422047c10 */ /* 0x000fc8000ff1e0ff */
[----:B------:R-:W-:-:S05]  /*1430*/  IADD3.X R5, R35, UR5, RZ, P0, !PT ;  /* 0x0000000523057c10 */ /* 0x000fca00087fe4ff */
[----:B------:R2:W5:Y:S01]  /*1440*/  LDG.E R32, desc[UR40][R4.64] ;  /* 0x0000002804207981 */ /* 0x000562000c1e1900 */
[----:B------:R-:W-:Y:S05]  /*1450*/  BRA `(.L_x_15136) ;  /* 0x0000000000107947 */ /* 0x000fea0003800000 */
.L_x_15135:
[----:B------:R-:W-:Y:S05]  /*1460*/  @!P0 BRA `(.L_x_15136) ;  /* 0x00000000000c8947 */ /* 0x000fea0003800000 */
[----:B------:R-:W2:Y:S04]  /*1470*/  LDG.E R5, desc[UR40][R8.64] ;  /* 0x0000002808057981 */ /* 0x000ea8000c1e1900 */
[----:B------:R-:W2:Y:S02]  /*1480*/  LDG.E R32, desc[UR40][R8.64+0x4] ;  /* 0x0000042808207981 */ /* 0x000ea4000c1e1900 */
[----:B--2---:R-:W-:-:S07]  /*1490*/  IMAD.IADD R32, R32, 0x1, -R5 ;  /* 0x0000000120207824 */ /* 0x004fce00078e0a05 */
.L_x_15136:
[----:B------:R-:W-:Y:S01]  /*14a0*/  ULDC.64 UR4, c[0x0][0xb08] ;  /* 0x0002c20000047ab9 */ /* 0x000fe20000000a00 */
[----:B0-----:R-:W0:Y:S01]  /*14b0*/  LDC R8, c[0x0][0x448] ;  /* 0x00011200ff087b82 */ /* 0x001e220000000800 */
[----:B------:R-:W-:-:S04]  /*14c0*/  ISETP.NE.U32.AND P0, PT, RZ, UR4, PT ;  /* 0x00000004ff007c0c */ /* 0x000fc8000bf05070 */
[----:B------:R-:W-:Y:S01]  /*14d0*/  ISETP.NE.AND.EX P0, PT, RZ, UR5, PT, P0 ;  /* 0x00000005ff007c0c */ /* 0x000fe2000bf05300 */
[----:B------:R-:W-:-:S12]  /*14e0*/  ULDC.64 UR4, c[0x0][0xb28] ;  /* 0x0002ca0000047ab9 */ /* 0x000fd80000000a00 */
[----:B--2---:R-:W2:Y:S02]  /*14f0*/  @P0 LDC.64 R4, c[0x0][0xb08] ;  /* 0x0002c200ff040b82 */ /* 0x004ea40000000a00 */
[----:B--2---:R-:W-:-:S05]  /*1500*/  @P0 IMAD.WIDE R4, R24, 0x4, R4 ;  /* 0x0000000418040825 */ /* 0x004fca00078e0204 */
        /* <DEDUP_REMOVED lines=8> */
[----:B0-----:R-:W-:Y:S01]  /*1590*/  ISETP.NE.AND P1, PT, R8, 0x1, PT ;  /* 0x000000010800780c */ /* 0x001fe20003f25270 */
[----:B------:R-:W-:Y:S02]  /*15a0*/  IMAD.SHL.U32 R12, R101, 0x80, RZ ;  /* 0x00000080650c7824 */ /* 0x000fe400078e00ff */
[----:B------:R-:W-:Y:S02]  /*15b0*/  IMAD.IADD R8, R32, 0x1, -R3 ;  /* 0x0000000120087824 */ /* 0x000fe400078e0a03 */
[----:B---3--:R-:W-:Y:S01]  /*15c0*/  VIADD R4, R12, 0x7f ;  /* 0x0000007f0c047836 */ /* 0x008fe20000000000 */
[----:B------:R0:W-:Y:S07]  /*15d0*/  STL [R1+0x98], R12 ;  /* 0x0000980c01007387 */ /* 0x0001ee0000100800 */
[----:B------:R-:W3:Y:S08]  /*15e0*/  @P1 LDC R11, c[0x0][0x44c] ;  /* 0x00011300ff0b1b82 */ /* 0x000ef00000000800 */
[----:B------:R-:W1:Y:S01]  /*15f0*/  @P1 LDC R5, c[0x0][0x450] ;  /* 0x00011400ff051b82 */ /* 0x000e620000000800 */
[----:B--2---:R-:W-:-:S02]  /*1600*/  @P0 IMAD.IADD R25, R9, 0x1, -R0 ;  /* 0x0000000109190824 */ /* 0x004fc400078e0a00 */
[----:B---3--:R-:W-:-:S04]  /*1610*/  @P1 IMAD.HI.U32 R0, R4, R11, RZ ;  /* 0x0000000b04001227 */ /* 0x008fc800078e00ff */
[----:B----4-:R-:W-:Y:S01]  /*1620*/  IMAD.IADD R6, R8, 0x1, R25 ;  /* 0x0000000108067824 */ /* 0x010fe200078e0219 */
[----:B-1----:R-:W-:-:S03]  /*1630*/  @P1 SHF.R.U32.HI R4, RZ, R5, R0 ;  /* 0x00000005ff041219 */ /* 0x002fc60000011600 */
[C---:B------:R-:W-:Y:S01]  /*1640*/  VIADD R0, R6.reuse, 0x5f ;  /* 0x0000005f06007836 */ /* 0x040fe20000000000 */
[----:B------:R-:W-:Y:S01]  /*1650*/  IADD3 R31, R6, 0x60, -R10 ;  /* 0x00000060061f7810 */ /* 0x000fe20007ffe80a */
[----:B------:R0:W-:Y:S02]  /*1660*/  STL [R1+0xac], R6 ;  /* 0x0000ac0601007387 */ /* 0x0001e40000100800 */
[----:B------:R-:W-:-:S04]  /*1670*/  IMAD.HI R0, R0, 0x2aaaaaab, RZ ;  /* 0x2aaaaaab00007827 */ /* 0x000fc800078e02ff */
[----:B------:R-:W-:Y:S01]  /*1680*/  IMAD.IADD R4, R31, 0x1, R4 ;  /* 0x000000011f047824 */ /* 0x000fe200078e0204 */
[----:B------:R-:W-:-:S03]  /*1690*/  SHF.R.U32.HI R177, RZ, 0x1f, R0 ;  /* 0x0000001fffb17819 */ /* 0x000fc60000011600 */
[----:B------:R-:W-:Y:S01]  /*16a0*/  IMAD.HI R4, R4, 0x2aaaaaab, RZ ;  /* 0x2aaaaaab04047827 */ /* 0x000fe200078e02ff */
[----:B------:R-:W-:-:S04]  /*16b0*/  LEA.HI.SX32 R177, R0, R177, 0x1c ;  /* 0x000000b100b17211 */ /* 0x000fc800078fe2ff */
[----:B------:R-:W-:-:S04]  /*16c0*/  SHF.R.U32.HI R3, RZ, 0x1f, R4 ;  /* 0x0000001fff037819 */ /* 0x000fc80000011604 */
[----:B------:R-:W-:Y:S01]  /*16d0*/  LEA.HI.SX32 R4, R4, R3, 0x1c ;  /* 0x0000000304047211 */ /* 0x000fe200078fe2ff */
[----:B------:R-:W-:-:S03]  /*16e0*/  IMAD.MOV R3, RZ, RZ, -R8 ;  /* 0x000000ffff037224 */ /* 0x000fc600078e0a08 */
[----:B------:R-:W-:-:S05]  /*16f0*/  VIMNMX R4, R177, R4, PT ;  /* 0x00000004b1047248 */ /* 0x000fca0003fe0100 */
[----:B------:R-:W-:Y:S01]  /*1700*/  IMAD R0, R4, 0x60, -R8 ;  /* 0x0000006004007824 */ /* 0x000fe200078e0a08 */
[----:B------:R-:W-:-:S04]  /*1710*/  VIMNMX R4, RZ, R3, !PT ;  /* 0x00000003ff047248 */ /* 0x000fc80007fe0100 */
[----:B------:R-:W-:-:S04]  /*1720*/  VIMNMX R3, R0, R25, PT ;  /* 0x0000001900037248 */ /* 0x000fc80003fe0100 */
[----:B------:R-:W-:Y:S01]  /*1730*/  ISETP.GT.AND P0, PT, R3, R4, PT ;  /* 0x000000040300720c */ /* 0x000fe20003f04270 */
[----:B------:R-:W-:-:S05]  /*1740*/  IMAD.WIDE.U32 R4, R4, -0x55555555, RZ ;  /* 0xaaaaaaab04047825 */ /* 0x000fca00078e00ff */
[----:B------:R-:W-:-:S04]  /*1750*/  SHF.R.U32.HI R30, RZ, 0x6, R5 ;  /* 0x00000006ff1e7819 */ /* 0x000fc80000011605 */
[----:B------:R-:W-:-:S03]  /*1760*/  MOV R29, R30 ;  /* 0x0000001e001d7202 */ /* 0x000fc60000000f00 */
        /* <DEDUP_REMOVED lines=27> */
.L_x_15139:
[----:B------:R-:W-:Y:S05]  /*1920*/  BSYNC B6 ;  /* 0x0000000000067941 */ /* 0x000fea0003800000 */
.L_x_15138:
        /* <DEDUP_REMOVED lines=20> */
.L_x_15141:
[----:B------:R-:W-:Y:S05]  /*1a70*/  BSYNC B6 ;  /* 0x0000000000067941 */ /* 0x000fea0003800000 */
.L_x_15140:
[----:B------:R-:W2:Y:S01]  /*1a80*/  LDL R36, [R1+0xcc] ;  /* 0x0000cc0001247983 */ /* 0x000ea20000100800 */
[----:B------:R-:W-:Y:S01]  /*1a90*/  ULDC.64 UR4, c[0x0][0xaf0] ;  /* 0x0002bc0000047ab9 */ /* 0x000fe20000000a00 */
[----:B------:R-:W0:Y:S01]  /*1aa0*/  LDC.64 R54, c[0x0][0x408] ;  /* 0x00010200ff367b82 */ /* 0x000e220000000a00 */
[----:B------:R-:W-:-:S04]  /*1ab0*/  ISETP.NE.U32.AND P0, PT, RZ, UR4, PT ;  /* 0x00000004ff007c0c */ /* 0x000fc8000bf05070 */
[----:B------:R-:W-:-:S03]  /*1ac0*/  ISETP.NE.AND.EX P0, PT, RZ, UR5, PT, P0 ;  /* 0x00000005ff007c0c */ /* 0x000fc6000bf05300 */
[----:B------:R-:W1:Y:S10]  /*1ad0*/  LDC.64 R48, c[0x0][0x3f8] ;  /* 0x0000fe00ff307b82 */ /* 0x000e740000000a00 */
[----:B------:R-:W-:Y:S01]  /*1ae0*/  @P0 IADD3 R4, P1, R34, UR4, RZ ;  /* 0x0000000422040c10 */ /* 0x000fe2000ff3e0ff */
[----:B------:R-:W-:-:S03]  /*1af0*/  ULDC UR4, c[0x0][0x320] ;  /* 0x0000c80000047ab9 */ /* 0x000fc60000000800 */
[----:B------:R-:W-:Y:S02]  /*1b00*/  @P0 IADD3.X R5, R35, UR5, RZ, P1, !PT ;  /* 0x0000000523050c10 */ /* 0x000fe40008ffe4ff */
[----:B------:R-:W-:Y:S02]  /*1b10*/  ISETP.GE.AND P1, PT, R2, UR4, PT ;  /* 0x0000000402007c0c */ /* 0x000fe4000bf26270 */
[----:B------:R-:W-:Y:S01]  /*1b20*/  SHF.R.S32.HI R9, RZ, 0x1f, R23 ;  /* 0x0000001fff097819 */ /* 0x000fe20000011417 */
[----:B------:R3:W4:Y:S01]  /*1b30*/  @P0 LDG.E R24, desc[UR40][R4.64] ;  /* 0x0000002804180981 */ /* 0x000722000c1e1900 */
[----:B------:R-:W-:Y:S01]  /*1b40*/  SEL R3, RZ, 0xffffffff, P1 ;  /* 0xffffffffff037807 */ /* 0x000fe20000800000 */
[----:B------:R-:W0:Y:S01]  /*1b50*/  LDC R35, c[0x0][0x3f4] ;  /* 0x0000fd00ff237b82 */ /* 0x000e220000000800 */
[----:B------:R-:W-:Y:S02]  /*1b60*/  ISETP.GE.AND P0, PT, R16, UR4, PT ;  /* 0x0000000410007c0c */ /* 0x000fe4000bf06270 */
[----:B------:R-:W-:Y:S01]  /*1b70*/  SHF.R.S32.HI R201, RZ, 0x1f, R200 ;  /* 0x0000001fffc97819 */ /* 0x000fe200000114c8 */
[----:B------:R-:W-:Y:S01]  /*1b80*/  IMAD.SHL.U32 R3, R3, 0x2, RZ ;  /* 0x0000000203037824 */ /* 0x000fe200078e00ff */
[----:B------:R-:W-:Y:S01]  /*1b90*/  SEL R0, RZ, 0x1, P0 ;  /* 0x00000001ff007807 */ /* 0x000fe20000000000 */
[----:B------:R-:W0:Y:S01]  /*1ba0*/  S2R R38, SR_TID.X ;  /* 0x0000000000267919 */ /* 0x000e220000002100 */
[----:B------:R-:W-:Y:S01]  /*1bb0*/  ISETP.GE.AND P0, PT, R205, UR4, PT ;  /* 0x00000004cd007c0c */ /* 0x000fe2000bf06270 */
[----:B-1----:R-:W-:Y:S01]  /*1bc0*/  IMAD.WIDE.U32 R10, R23, R48, R16 ;  /* 0x00000030170a7225 */ /* 0x002fe200078e0010 */
[----:B------:R-:W-:-:S02]  /*1bd0*/  ISETP.GE.AND P1, PT, R204, UR4, PT ;  /* 0x00000004cc007c0c */ /* 0x000fc4000bf26270 */
[----:B------:R-:W-:Y:S01]  /*1be0*/  LOP3.LUT R0, R3, 0x2, R0, 0xe2, !PT ;  /* 0x0000000203007812 */ /* 0x000fe200078ee200 */
[----:B------:R-:W1:Y:S01]  /*1bf0*/  S2R R37, SR_TID.X ;  /* 0x0000000000257919 */ /* 0x000e620000002100 */
[----:B------:R-:W-:Y:S01]  /*1c00*/  SEL R3, RZ, 0x4, P0 ;  /* 0x00000004ff037807 */ /* 0x000fe20000000000 */
[----:B------:R-:W-:Y:S01]  /*1c10*/  IMAD.MOV.U32 R63, RZ, RZ, 0x20 ;  /* 0x00000020ff3f7424 */ /* 0x000fe200078e00ff */
[----:B---3--:R-:W-:Y:S01]  /*1c20*/  SEL R4, RZ, 0x8, P1 ;  /* 0x00000008ff047807 */ /* 0x008fe20000800000 */
[----:B------:R-:W-:Y:S01]  /*1c30*/  IMAD R65, R49, 0x60, RZ ;  /* 0x0000006031417824 */ /* 0x000fe200078e02ff */
[----:B------:R-:W-:Y:S01]  /*1c40*/  ISETP.GE.AND P0, PT, R225, UR4, PT ;  /* 0x00000004e1007c0c */ /* 0x000fe2000bf06270 */
[----:B0-----:R-:W-:Y:S01]  /*1c50*/  IMAD.SHL.U32 R57, R54, 0x40, RZ ;  /* 0x0000004036397824 */ /* 0x001fe200078e00ff */
[----:B------:R-:W-:Y:S02]  /*1c60*/  ISETP.GE.AND P1, PT, R224, UR4, PT ;  /* 0x00000004e0007c0c */ /* 0x000fe4000bf26270 */
[----:B------:R-:W-:-:S02]  /*1c70*/  LOP3.LUT R0, R4, R0, R3, 0xfe, !PT ;  /* 0x0000000004007212 */ /* 0x000fc400078efe03 */
[----:B------:R-:W-:Y:S02]  /*1c80*/  SEL R3, RZ, 0x10, P0 ;  /* 0x00000010ff037807 */ /* 0x000fe40000000000 */
[----:B------:R-:W-:Y:S02]  /*1c90*/  SEL R4, RZ, 0x20, P1 ;  /* 0x00000020ff047807 */ /* 0x000fe40000800000 */
[----:B------:R-:W-:Y:S02]  /*1ca0*/  ISETP.GE.AND P0, PT, R227, UR4, PT ;  /* 0x00000004e3007c0c */ /* 0x000fe4000bf06270 */
[----:B------:R-:W-:Y:S02]  /*1cb0*/  ISETP.GE.AND P1, PT, R226, UR4, PT ;  /* 0x00000004e2007c0c */ /* 0x000fe4000bf26270 */
[----:B------:R-:W-:Y:S01]  /*1cc0*/  LOP3.LUT R3, R4, R0, R3, 0xfe, !PT ;  /* 0x0000000004037212 */ /* 0x000fe200078efe03 */
[-C--:B------:R-:W-:Y:S01]  /*1cd0*/  IMAD R0, R9, R48.reuse, RZ ;  /* 0x0000003009007224 */ /* 0x080fe200078e02ff */
[----:B------:R-:W-:Y:S01]  /*1ce0*/  SEL R6, RZ, 0x40, P0 ;  /* 0x00000040ff067807 */ /* 0x000fe20000000000 */
[----:B------:R-:W-:Y:S01]  /*1cf0*/  IMAD.WIDE.U32 R4, R23, R48, R200 ;  /* 0x0000003017047225 */ /* 0x000fe200078e00c8 */
[----:B------:R-:W-:-:S02]  /*1d00*/  SEL R7, RZ, 0x7fff80, P1 ;  /* 0x007fff80ff077807 */ /* 0x000fc40000800000 */
[----:B------:R-:W-:Y:S01]  /*1d10*/  ISETP.GE.AND P0, PT, R16, R35, PT ;  /* 0x000000231000720c */ /* 0x000fe20003f06270 */
[----:B------:R-:W-:Y:S01]  /*1d20*/  VIADD R38, R38, 0xffffff80 ;  /* 0xffffff8026267836 */ /* 0x000fe20000000000 */
[----:B------:R-:W-:Y:S01]  /*1d30*/  LOP3.LUT R3, R7, R3, R6, 0xfe, !PT ;  /* 0x0000000307037212 */ /* 0x000fe200078efe06 */
[-C--:B------:R-:W-:Y:S01]  /*1d40*/  IMAD R6, R9, R54.reuse, RZ ;  /* 0x0000003609067224 */ /* 0x080fe200078e02ff */
[----:B------:R-:W-:Y:S01]  /*1d50*/  SEL R13, R35, RZ, P0 ;  /* 0x000000ff230d7207 */ /* 0x000fe20000000000 */
[----:B------:R-:W-:Y:S01]  /*1d60*/  IMAD.WIDE.U32 R8, R23, R54, R200 ;  /* 0x0000003617087225 */ /* 0x000fe200078e00c8 */
[----:B------:R-:W-:-:S03]  /*1d70*/  SHF.L.U64.HI R56, R54, 0x6, R55 ;  /* 0x0000000636387819 */ /* 0x000fc60000010237 */
[C---:B------:R-:W-:Y:S01]  /*1d80*/  IMAD R53, R23.reuse, R55, R6 ;  /* 0x0000003717357224 */ /* 0x040fe200078e0206 */
[----:B-1----:R-:W-:Y:S01]  /*1d90*/  SHF.R.U32.HI R37, RZ, 0x7, R37 ;  /* 0x00000007ff257819 */ /* 0x002fe20000011625 */
[----:B------:R-:W-:Y:S02]  /*1da0*/  IMAD R15, R23, R49, R0 ;  /* 0x00000031170f7224 */ /* 0x000fe400078e0200 */
[----:B------:R-:W-:Y:S01]  /*1db0*/  IMAD.IADD R9, R9, 0x1, R53 ;  /* 0x0000000109097824 */ /* 0x000fe200078e0235 */
[----:B------:R-:W-:Y:S01]  /*1dc0*/  ISETP.NE.AND P6, PT, R37, 0x1, PT ;  /* 0x000000012500780c */ /* 0x000fe20003fc5270 */
[----:B------:R-:W-:Y:S02]  /*1dd0*/  IMAD.IADD R11, R15, 0x1, R11 ;  /* 0x000000010f0b7824 */ /* 0x000fe400078e020b */
[----:B-----5:R-:W-:Y:S02]  /*1de0*/  IMAD.WIDE.U32 R50, R26, R54, R8 ;  /* 0x000000361a327225 */ /* 0x020fe400078e0008 */
[----:B------:R-:W3:Y:S01]  /*1df0*/  LDL R8, [R1+0xb4] ;  /* 0x0000b40001087983 */ /* 0x000ee20000100800 */
[----:B------:R-:W-:Y:S01]  /*1e00*/  IADD3 R61, R37, 0x8, RZ ;  /* 0x00000008253d7810 */ /* 0x000fe20007ffe0ff */
[----:B------:R-:W-:-:S02]  /*1e10*/  IMAD.IADD R13, R16, 0x1, R13 ;  /* 0x00000001100d7824 */ /* 0x000fc400078e020d */
[----:B------:R-:W-:-:S03]  /*1e20*/  IMAD.WIDE.U32 R20, R26, R48, R10 ;  /* 0x000000301a147225 */ /* 0x000fc600078e000a */
[----:B------:R-:W-:Y:S01]  /*1e30*/  SHF.R.S32.HI R12, RZ, 0x1f, R13 ;  /* 0x0000001fff0c7819 */ /* 0x000fe2000001140d */
[C---:B------:R-:W-:Y:S01]  /*1e40*/  VIADD R37, R23.reuse, 0x40 ;  /* 0x0000004017257836 */ /* 0x040fe20000000000 */
[----:B------:R-:W-:Y:S05]  /*1e50*/  @!P6 WARPSYNC.ALL ;  /* 0x000000000000e948 */ /* 0x000fea0003800000 */
[----:B------:R-:W-:Y:S01]  /*1e60*/  VIADD R10, R23, 0x40 ;  /* 0x00000040170a7836 */ /* 0x000fe20000000000 */
[----:B------:R-:W-:Y:S01]  /*1e70*/  LEA.HI R13, R12, R13, RZ, 0x3 ;  /* 0x0000000d0c0d7211 */ /* 0x000fe200078f18ff */
[----:B------:R-:W-:Y:S01]  /*1e80*/  IMAD.SHL.U32 R37, R37, 0x40, RZ ;  /* 0x0000004025257824 */ /* 0x000fe200078e00ff */
[----:B------:R-:W-:Y:S01]  /*1e90*/  PRMT R85, R3, 0x8880, RZ ;  /* 0x0000888003557816 */ /* 0x000fe200000000ff */
[----:B------:R-:W-:Y:S01]  /*1ea0*/  IMAD.SHL.U32 R10, R10, 0x40, RZ ;  /* 0x000000400a0a7824 */ /* 0x000fe200078e00ff */
[----:B------:R-:W-:Y:S01]  /*1eb0*/  ULDC UR4, c[0x0][0x2f4] ;  /* 0x0000bd0000047ab9 */ /* 0x000fe20000000800 */
[----:B------:R-:W-:Y:S01]  /*1ec0*/  IMAD.IADD R7, R5, 0x1, R15 ;  /* 0x0000000105077824 */ /* 0x000fe200078e020f */
[----:B------:R-:W-:Y:S01]  /*1ed0*/  SHF.R.S32.HI R15, RZ, 0x1f, R26 ;  /* 0x0000001fff0f7819 */ /* 0x000fe2000001141a */
[----:B------:R-:W-:-:S02]  /*1ee0*/  IMAD.MOV.U32 R6, RZ, RZ, R4 ;  /* 0x000000ffff067224 */ /* 0x000fc400078e0004 */
[----:B------:R-:W-:Y:S01]  /*1ef0*/  IMAD.WIDE.U32 R4, R23, R54, R16 ;  /* 0x0000003617047225 */ /* 0x000fe200078e0010 */
[----:B------:R-:W-:Y:S02]  /*1f00*/  LOP3.LUT R37, R37, 0x1c0, RZ, 0xc0, !PT ;  /* 0x000001c025257812 */ /* 0x000fe400078ec0ff */
[----:B------:R-:W-:Y:S01]  /*1f10*/  LOP3.LUT R10, R10, 0x1c0, RZ, 0xc0, !PT ;  /* 0x000001c00a0a7812 */ /* 0x000fe200078ec0ff */
[----:B------:R-:W-:Y:S01]  /*1f20*/  IMAD.IADD R53, R53, 0x1, R5 ;  /* 0x0000000135357824 */ /* 0x000fe200078e0205 */
[----:B------:R-:W-:Y:S01]  /*1f30*/  SHF.R.S32.HI R73, RZ, 0x3, R13 ;  /* 0x00000003ff497819 */ /* 0x000fe2000001140d */
[----:B------:R-:W-:Y:S01]  /*1f40*/  IMAD R5, R15, R48, RZ ;  /* 0x000000300f057224 */ /* 0x000fe200078e02ff */
[----:B------:R-:W-:Y:S01]  /*1f50*/  LOP3.LUT R74, R13, 0xfffffff8, RZ, 0xc0, !PT ;  /* 0xfffffff80d4a7812 */ /* 0x000fe200078ec0ff */
[----:B------:R-:W-:Y:S01]  /*1f60*/  IMAD.MOV.U32 R52, RZ, RZ, R4 ;  /* 0x000000ffff347224 */ /* 0x000fe200078e0004 */
[----:B------:R-:W-:Y:S01]  /*1f70*/  SHF.R.U32.HI R10, RZ, 0x3, R10 ;  /* 0x00000003ff0a7819 */ /* 0x000fe2000001160a */
[----:B------:R-:W-:Y:S01]  /*1f80*/  IMAD R15, R15, R54, RZ ;  /* 0x000000360f0f7224 */ /* 0x000fe200078e02ff */
[----:B------:R-:W-:Y:S01]  /*1f90*/  SHF.L.U64.HI R4, R48, 0x6, R49 ;  /* 0x0000000630047819 */ /* 0x000fe20000010231 */
[----:B------:R-:W-:Y:S01]  /*1fa0*/  IMAD.IADD R0, R33, 0x1, R32 ;  /* 0x0000000121007824 */ /* 0x000fe200078e0220 */
[----:B------:R-:W-:Y:S01]  /*1fb0*/  PRMT R85, R85, 0x7710, RZ ;  /* 0x0000771055557816 */ /* 0x000fe200000000ff */
[----:B------:R-:W-:Y:S01]  /*1fc0*/  IMAD R33, R26, R49, R5 ;  /* 0x000000311a217224 */ /* 0x000fe200078e0205 */
[----:B------:R-:W-:Y:S01]  /*1fd0*/  ISETP.GE.AND P2, PT, R2, UR4, PT ;  /* 0x0000000402007c0c */ /* 0x000fe2000bf46270 */
[----:B------:R-:W-:-:S02]  /*1fe0*/  IMAD.SHL.U32 R5, R48, 0x40, RZ ;  /* 0x0000004030057824 */ /* 0x000fc400078e00ff */
[----:B------:R-:W-:-:S04]  /*1ff0*/  IMAD.WIDE.U32 R6, R26, R48, R6 ;  /* 0x000000301a067225 */ /* 0x000fc800078e0006 */
[----:B------:R-:W-:Y:S02]  /*2000*/  IMAD R11, R55, 0x60, RZ ;  /* 0x00000060370b7824 */ /* 0x000fe400078e02ff */
[C---:B------:R-:W-:Y:S02]  /*2010*/  IMAD R15, R26.reuse, R55, R15 ;  /* 0x000000371a0f7224 */ /* 0x040fe400078e020f */
[----:B------:R-:W-:Y:S01]  /*2020*/  IMAD.WIDE.U32 R52, R26, R54, R52 ;  /* 0x000000361a347225 */ /* 0x000fe200078e0034 */
[----:B------:R-:W-:-:S03]  /*2030*/  LOP3.LUT R79, R85, 0x1, RZ, 0xc0, !PT ;  /* 0x00000001554f7812 */ /* 0x000fc600078ec0ff */
[----:B------:R-:W-:Y:S01]  /*2040*/  IMAD.WIDE.U32 R48, R48, 0x60, RZ ;  /* 0x0000006030307825 */ /* 0x000fe200078e00ff */
[----:B------:R-:W-:-:S03]  /*2050*/  LOP3.LUT R80, R85, 0x2, RZ, 0xc0, !PT ;  /* 0x0000000255507812 */ /* 0x000fc600078ec0ff */
[----:B------:R-:W-:Y:S01]  /*2060*/  IMAD.WIDE.U32 R54, R54, 0x60, RZ ;  /* 0x0000006036367825 */ /* 0x000fe200078e00ff */
[C---:B------:R-:W-:Y:S02]  /*2070*/  LOP3.LUT R81, R85.reuse, 0x4, RZ, 0xc0, !PT ;  /* 0x0000000455517812 */ /* 0x040fe400078ec0ff */
[----:B------:R-:W-:Y:S01]  /*2080*/  LOP3.LUT R82, R85, 0x8, RZ, 0xc0, !PT ;  /* 0x0000000855527812 */ /* 0x000fe200078ec0ff */
[----:B------:R-:W-:Y:S01]  /*2090*/  IMAD.SHL.U32 R64, R35, 0x2, RZ ;  /* 0x0000000223407824 */ /* 0x000fe200078e00ff */
[----:B------:R-:W-:Y:S01]  /*20a0*/  LOP3.LUT R83, R85, 0x10, RZ, 0xc0, !PT ;  /* 0x0000001055537812 */ /* 0x000fe200078ec0ff */
[----:B------:R-:W-:Y:S01]  /*20b0*/  IMAD.IADD R65, R49, 0x1, R65 ;  /* 0x0000000131417824 */ /* 0x000fe200078e0241 */
[----:B------:R-:W-:Y:S01]  /*20c0*/  LOP3.LUT R84, R85, 0x20, RZ, 0xc0, !PT ;  /* 0x0000002055547812 */ /* 0x000fe200078ec0ff */
[----:B------:R-:W-:Y:S01]  /*20d0*/  IMAD.IADD R66, R55, 0x1, R11 ;  /* 0x0000000137427824 */ /* 0x000fe200078e020b */
[----:B------:R-:W-:Y:S01]  /*20e0*/  SHF.R.S32.HI R59, RZ, 0x1f, R102 ;  /* 0x0000001fff3b7819 */ /* 0x000fe20000011466 */
[----:B------:R-:W-:Y:S01]  /*20f0*/  IMAD.IADD R69, R7, 0x1, R33 ;  /* 0x0000000107457824 */ /* 0x000fe200078e0221 */
[----:B------:R-:W-:Y:S01]  /*2100*/  P2R R87, PR, RZ, 0x4 ;  /* 0x00000004ff577803 */ /* 0x000fe20000000000 */
[----:B------:R-:W-:Y:S01]  /*2110*/  IMAD.IADD R70, R33, 0x1, R21 ;  /* 0x0000000121467824 */ /* 0x000fe200078e0215 */
[----:B------:R-:W-:Y:S01]  /*2120*/  SHF.R.S32.HI R76, RZ, 0x1f, R74 ;  /* 0x0000001fff4c7819 */ /* 0x000fe2000001144a */
[----:B------:R-:W-:Y:S01]  /*2130*/  IMAD.IADD R71, R51, 0x1, R15 ;  /* 0x0000000133477824 */ /* 0x000fe200078e020f */
[----:B------:R-:W-:Y:S01]  /*2140*/  LOP3.LUT R85, R85, 0x40, RZ, 0xc0, !PT ;  /* 0x0000004055557812 */ /* 0x000fe200078ec0ff */
[----:B------:R-:W-:-:S02]  /*2150*/  IMAD.IADD R72, R15, 0x1, R53 ;  /* 0x000000010f487824 */ /* 0x000fc400078e0235 */
[C---:B--2---:R-:W-:Y:S01]  /*2160*/  IMAD.SHL.U32 R58, R36.reuse, 0x40, RZ ;  /* 0x00000040243a7824 */ /* 0x044fe200078e00ff */
[----:B------:R-:W-:Y:S01]  /*2170*/  @!P6 BAR.SYNC.DEFER_BLOCKING 0x9, 0x100 ;  /* 0x024400000000eb1d */ /* 0x000fe20000010000 */
[----:B------:R-:W-:Y:S02]  /*2180*/  LOP3.LUT P1, RZ, R36, 0x4, RZ, 0xc0, !PT ;  /* 0x0000000424ff7812 */ /* 0x000fe4000782c0ff */
[----:B------:R-:W-:Y:S02]  /*2190*/  SHF.R.S32.HI R36, RZ, 0x1f, R38 ;  /* 0x0000001fff247819 */ /* 0x000fe40000011426 */
[----:B------:R-:W-:Y:S02]  /*21a0*/  LOP3.LUT R58, R58, 0x1c0, RZ, 0xc0, !PT ;  /* 0x000001c03a3a7812 */ /* 0x000fe400078ec0ff */
[----:B------:R-:W-:-:S04]  /*21b0*/  LEA.HI R36, R36, R38, RZ, 0x2 ;  /* 0x0000002624247211 */ /* 0x000fc800078f10ff */
[----:B------:R-:W-:-:S05]  /*21c0*/  LOP3.LUT R36, R36, 0xfffffffc, RZ, 0xc0, !PT ;  /* 0xfffffffc24247812 */ /* 0x000fca00078ec0ff */
[----:B------:R-:W-:Y:S02]  /*21d0*/  IMAD.IADD R36, R38, 0x1, -R36 ;  /* 0x0000000126247824 */ /* 0x000fe400078e0a24 */
[----:B------:R-:W0:Y:S02]  /*21e0*/  S2R R38, SR_TID.X ;  /* 0x0000000000267919 */ /* 0x000e240000002100 */
[----:B------:R-:W-:Y:S01]  /*21f0*/  IMAD R62, R36, 0x40, R23 ;  /* 0x00000040243e7824 */ /* 0x000fe200078e0217 */
        /* <DEDUP_REMOVED lines=16> */
[----:B----4-:R-:W-:Y:S01]  /*2300*/  SHF.R.S32.HI R75, RZ, 0x1f, R24 ;  /* 0x0000001fff4b7819 */ /* 0x010fe20000011418 */
[----:B---3--:R-:W-:-:S10]  /*2310*/  IMAD.IADD R78, R8, 0x1, R13 ;  /* 0x00000001084e7824 */ /* 0x008fd400078e020d */
.L_x_15195:
[----:B0-----:R-:W0:Y:S01]  /*2320*/  LDC R91, c[0x0][0x430] ;  /* 0x00010c00ff5b7b82 */ /* 0x001e220000000800 */
[----:B------:R-:W-:Y:S01]  /*2330*/  IADD3 R29, R29, -0x1, RZ ;  /* 0xffffffff1d1d7810 */ /* 0x000fe20007ffe0ff */
[----:B------:R-:W-:-:S04]  /*2340*/  IMAD.MOV.U32 R96, RZ, RZ, RZ ;  /* 0x000000ffff607224 */ /* 0x000fc800078e00ff */
[----:B------:R-:W-:Y:S02]  /*2350*/  IMAD R12, R29, 0x60, R62 ;  /* 0x000000601d0c7824 */ /* 0x000fe400078e023e */
[----:B-1----:R-:W1:Y:S02]  /*2360*/  LDC R95, c[0x0][0x3f4] ;  /* 0x0000fd00ff5f7b82 */ /* 0x002e640000000800 */
        /* <DEDUP_REMOVED lines=94> */
.L_x_15146:
[----:B------:R-:W-:Y:S05]  /*2950*/  BSYNC B1 ;  /* 0x0000000000017941 */ /* 0x000fea0003800000 */
.L_x_15145:
[----:B0-----:R-:W-:Y:S01]  /*2960*/  VIADD R12, R23, 0x40 ;  /* 0x00000040170c7836 */ /* 0x001fe20000000000 */
[----:B------:R-:W-:Y:S01]  /*2970*/  BSSY B1, `(.L_x_15147) ;  /* 0x000001c000017945 */ /* 0x000fe20003800000 */
[----:B------:R-:W-:Y:S02]  /*2980*/  CS2R R40, SRZ ;  /* 0x0000000000287805 */ /* 0x000fe4000001ff00 */
[----:B------:R-:W-:Y:S01]  /*2990*/  CS2R R34, SRZ ;  /* 0x0000000000227805 */ /* 0x000fe2000001ff00 */
[----:B-----5:R-:W-:Y:S01]  /*29a0*/  IMAD.MOV.U32 R13, RZ, RZ, R44 ;  /* 0x000000ffff0d7224 */ /* 0x020fe200078e002c */
[----:B------:R-:W-:Y:S02]  /*29b0*/  ISETP.GE.AND P4, PT, R12, R100, PT ;  /* 0x000000640c00720c */ /* 0x000fe40003f86270 */
[----:B------:R-:W-:Y:S02]  /*29c0*/  CS2R R38, SRZ ;  /* 0x0000000000267805 */ /* 0x000fe4000001ff00 */
[----:B------:R-:W-:-:S09]  /*29d0*/  MOV R14, R45 ;  /* 0x0000002d000e7202 */ /* 0x000fd20000000f00 */
        /* <DEDUP_REMOVED lines=21> */
.L_x_15148:
[----:B------:R-:W-:Y:S05]  /*2b30*/  BSYNC B1 ;  /* 0x0000000000017941 */ /* 0x000fea0003800000 */
.L_x_15147:
[----:B0-----:R-:W-:Y:S01]  /*2b40*/  IMAD.MOV.U32 R8, RZ, RZ, R92 ;  /* 0x000000ffff087224 */ /* 0x001fe200078e005c */
        /* <DEDUP_REMOVED lines=33> */
.L_x_15149:
[----:B------:R-:W-:Y:S01]  /*2d60*/  IMAD R86, R19, 0x8, R22 ;  /* 0x0000000813567824 */ /* 0x000fe200078e0216 */
[----:B------:R-:W-:Y:S01]  /*2d70*/  SHF.L.U32 R99, R206, 0x1f, RZ ;  /* 0x0000001fce637819 */ /* 0x000fe200000006ff */
[----:B------:R-:W-:Y:S03]  /*2d80*/  BSSY B1, `(.L_x_15150) ;  /* 0x0000003000017945 */ /* 0x000fe60003800000 */
[----:B------:R-:W0:Y:S02]  /*2d90*/  SYNCS.PHASECHK.TRANS64.TRYWAIT P5, [R86+URZ+0x32490], R99 ;  /* 0x03249063560075a7 */ /* 0x000e2400080a017f */
[----:B0-----:R-:W-:Y:S05]  /*2da0*/  @!P5 BRA `(.L_x_15151) ;  /* 0x000001bc0010d947 */ /* 0x001fea0003800000 */
.L_x_15418:
[----:B------:R-:W-:Y:S05]  /*2db0*/  BSYNC B1 ;  /* 0x0000000000017941 */ /* 0x000fea0003800000 */
.L_x_15150:
[----:B------:R-:W-:-:S03]  /*2dc0*/  UMOV UR4, 0xffffffff ;  /* 0xffffffff00047882 */ /* 0x000fc60000000000 */
[----:B------:R-:W-:Y:S05]  /*2dd0*/  BRA.DIV UR4, `(.L_x_15152) ;  /* 0x000001be04187947 */ /* 0x000fea000b800000 */
[----:B------:R1:W2:Y:S04]  /*2de0*/  SHFL.IDX PT, R33, R90, RZ, 0x1c1f ;  /* 0x001c1fff5a217589 */ /* 0x0002a800000e0000 */
[----:B------:R1:W3:Y:S02]  /*2df0*/  SHFL.IDX PT, R14, R89, RZ, 0x1c1f ;  /* 0x001c1fff590e7589 */ /* 0x0002e400000e0000 */
.L_x_15422:
        /* <DEDUP_REMOVED lines=13> */
[----:B------:R-:W-:Y:S01]  /*2ed0*/  SHF.R.U32.HI R111, RZ, 0x10, R47 ;  /* 0x00000010ff6f7819 */ /* 0x000fe2000001162f */
[----:B------:R-:W-:Y:S01]  /*2ee0*/  IMAD.U32 R47, R11, 0x10000, RZ ;  /* 0x000100000b2f7824 */ /* 0x000fe200078e00ff */
        /* <DEDUP_REMOVED lines=11> */
[----:B------:R-:W-:-:S02]  /*2fa0*/  LOP3.LUT R46, R10, 0xffff0000, RZ, 0xc0, !PT ;  /* 0xffff00000a2e7812 */ /* 0x000fc400078ec0ff */
[----:B------:R-:W-:Y:S01]  /*2fb0*/  LOP3.LUT R106, R93, 0xffff0000, RZ, 0xc0, !PT ;  /* 0xffff00005d6a7812 */ /* 0x000fe200078ec0ff */
[----:B------:R-:W-:Y:S01]  /*2fc0*/  FMUL.FTZ R113, R11, R110 ;  /* 0x0000006e0b717220 */ /* 0x000fe20000410000 */
[----:B------:R-:W-:Y:S01]  /*2fd0*/  SHF.L.U32 R10, R9, 0x10, RZ ;  /* 0x00000010090a7819 */ /* 0x000fe200000006ff */
[C---:B------:R-:W-:Y:S01]  /*2fe0*/  IMAD.U32 R9, R8.reuse, 0x10000, RZ ;  /* 0x0001000008097824 */ /* 0x040fe200078e00ff */
        /* <DEDUP_REMOVED lines=25> */
.L_x_15158:
[----:B------:R-:W-:Y:S05]  /*3180*/  BSYNC B3 ;  /* 0x0000000000037941 */ /* 0x000fea0003800000 */
.L_x_15157:
[----:B0-----:R4:W-:Y:S02]  /*3190*/  ST.E.128 desc[UR40][R12.64], R8 ;  /* 0x000000080c007985 */ /* 0x0019e4000c101d28 */
.L_x_15156:
[----:B------:R-:W-:Y:S05]  /*31a0*/  BSYNC B2 ;  /* 0x0000000000027941 */ /* 0x000fea0003800000 */
.L_x_15155:
        /* <DEDUP_REMOVED lines=54> */
.L_x_15160:
[----:B------:R-:W-:Y:S05]  /*3510*/  BSYNC B2 ;  /* 0x0000000000027941 */ /* 0x000fea0003800000 */
.L_x_15159:
[----:B0-----:R0:W-:Y:S02]  /*3520*/  ST.E.128 desc[UR40][R14.64], R8 ;  /* 0x000000080e007985 */ /* 0x0011e4000c101d28 */
.L_x_15154:
[----:B------:R-:W-:Y:S05]  /*3530*/  BSYNC B1 ;  /* 0x0000000000017941 */ /* 0x000fea0003800000 */
.L_x_15153:
[----:B------:R-:W-:-:S03]  /*3540*/  UMOV UR4, 0xffffffff ;  /* 0xffffffff00047882 */ /* 0x000fc60000000000 */
[----:B------:R-:W-:Y:S05]  /*3550*/  BRA.DIV UR4, `(.L_x_15161) ;  /* 0x000001b604807947 */ /* 0x000fea000b800000 */
[----:B--2---:R2:W1:Y:S04]  /*3560*/  SHFL.IDX PT, R33, R90, 0x1, 0x1c1f ;  /* 0x003c1f005a217f89 */ /* 0x00446800000e0000 */
[----:B0--3--:R2:W0:Y:S02]  /*3570*/  SHFL.IDX PT, R14, R89, 0x1, 0x1c1f ;  /* 0x003c1f00590e7f89 */ /* 0x00942400000e0000 */
.L_x_15426:
[----:B------:R-:W-:Y:S05]  /*3580*/  @P4 BRA `(.L_x_15162) ;  /* 0x00000020002c4947 */ /* 0x000fea0003800000 */
[----:B------:R-:W-:Y:S04]  /*3590*/  BSSY B1, `(.L_x_15163) ;  /* 0x0000038000017945 */ /* 0x000fe80003800000 */
[----:B------:R-:W-:Y:S05]  /*35a0*/  @P1 BRA `(.L_x_15164) ;  /* 0x0000000000d81947 */ /* 0x000fea0003800000 */
[----:B----4-:R3:W4:Y:S01]  /*35b0*/  LDS.128 R8, [R101+0x2000] ;  /* 0x0020000065087984 */ /* 0x0107220000000c00 */
[C---:B0-----:R-:W-:Y:S01]  /*35c0*/  LEA R12, P2, R16.reuse, R14, 0x1 ;  /* 0x0000000e100c7211 */ /* 0x041fe200078408ff */
[----:B------:R-:W-:Y:S03]  /*35d0*/  BSSY B2, `(.L_x_15165) ;  /* 0x0000032000027945 */ /* 0x000fe60003800000 */
[----:B-1----:R-:W-:Y:S02]  /*35e0*/  LEA.HI.X R13, R16, R33, R17, 0x1, P2 ;  /* 0x00000021100d7211 */ /* 0x002fe400010f0c11 */
[----:B------:R-:W-:-:S13]  /*35f0*/  ISETP.GE.AND P2, PT, R200, R95, PT ;  /* 0x0000005fc800720c */ /* 0x000fda0003f46270 */
[----:B---3--:R-:W-:Y:S05]  /*3600*/  @P2 BRA `(.L_x_15166) ;  /* 0x0000000000b82947 */ /* 0x008fea0003800000 */
[----:B------:R-:W-:Y:S02]  /*3610*/  SHF.R.U64 R45, R38, 0x10, R39 ;  /* 0x00000010262d7819 */ /* 0x000fe40000001227 */
[----:B------:R-:W-:Y:S02]  /*3620*/  SHF.R.U64 R42, R40, 0x10, R41 ;  /* 0x00000010282a7819 */ /* 0x000fe40000001229 */
[----:B------:R-:W-:Y:S01]  /*3630*/  SHF.R.U32.HI R47, RZ, 0x10, R39 ;  /* 0x00000010ff2f7819 */ /* 0x000fe20000011627 */
[----:B----4-:R-:W-:Y:S01]  /*3640*/  IMAD.U32 R39, R11, 0x10000, RZ ;  /* 0x000100000b277824 */ /* 0x010fe200078e00ff */
[----:B------:R-:W-:Y:S02]  /*3650*/  SHF.R.U32.HI R43, RZ, 0x10, R41 ;  /* 0x00000010ff2b7819 */ /* 0x000fe40000011629 */
[----:B------:R-:W-:Y:S02]  /*3660*/  PRMT R45, R119, 0x5410, R45 ;  /* 0x00005410772d7816 */ /* 0x000fe4000000002d */
[----:B------:R-:W-:-:S02]  /*3670*/  PRMT R41, R104, 0x5432, R42 ;  /* 0x0000543268297816 */ /* 0x000fc4000000002a */
[----:B------:R-:W-:Y:S02]  /*3680*/  PRMT R47, R120, 0x5410, R47 ;  /* 0x00005410782f7816 */ /* 0x000fe4000000002f */
[----:B------:R-:W-:Y:S02]  /*3690*/  PRMT R43, R118, 0x5410, R43 ;  /* 0x00005410762b7816 */ /* 0x000fe4000000002b */
[----:B------:R-:W-:Y:S01]  /*36a0*/  LOP3.LUT R40, R11, 0xffff0000, RZ, 0xc0, !PT ;  /* 0xffff00000b287812 */ /* 0x000fe200078ec0ff */
[----:B--2---:R-:W-:Y:S01]  /*36b0*/  IMAD.U32 R89, R47, 0x10000, RZ ;  /* 0x000100002f597824 */ /* 0x004fe200078e00ff */
        /* <DEDUP_REMOVED lines=8> */
[----:B------:R-:W-:Y:S02]  /*3740*/  IMAD.U32 R10, R9, 0x10000, RZ ;  /* 0x00010000090a7824 */ /* 0x000fe400078e00ff */
[-C--:B------:R-:W-:Y:S01]  /*3750*/  FMUL.FTZ R90, R38, R89.reuse ;  /* 0x00000059265a7220 */ /* 0x080fe20000410000 */
[C---:B------:R-:W-:Y:S02]  /*3760*/  IMAD.U32 R9, R8.reuse, 0x10000, RZ ;  /* 0x0001000008097824 */ /* 0x040fe400078e00ff */
[----:B------:R-:W-:Y:S01]  /*3770*/  FMUL.FTZ R11, R11, R42 ;  /* 0x0000002a0b0b7220 */ /* 0x000fe20000410000 */
[----:B------:R-:W-:Y:S01]  /*3780*/  LOP3.LUT R8, R8, 0xffff0000, RZ, 0xc0, !PT ;  /* 0xffff000008087812 */ /* 0x000fe200078ec0ff */
        /* <DEDUP_REMOVED lines=22> */
.L_x_15166:
[----:B------:R-:W-:Y:S05]  /*38f0*/  BSYNC B2 ;  /* 0x0000000000027941 */ /* 0x000fea0003800000 */
.L_x_15165:
[----:B----4-:R3:W-:Y:S02]  /*3900*/  ST.E.128 desc[UR40][R12.64], R8 ;  /* 0x000000080c007985 */ /* 0x0107e4000c101d28 */
.L_x_15164:
[----:B------:R-:W-:Y:S05]  /*3910*/  BSYNC B1 ;  /* 0x0000000000017941 */ /* 0x000fea0003800000 */
.L_x_15163:
[----:B------:R-:W-:-:S13]  /*3920*/  ISETP.NE.AND P2, PT, R87, RZ, PT ;  /* 0x000000ff5700720c */ /* 0x000fda0003f45270 */
[----:B------:R-:W-:Y:S05]  /*3930*/  @P2 BRA `(.L_x_15162) ;  /* 0x0000001c00402947 */ /* 0x000fea0003800000 */
[----:B---34-:R3:W4:Y:S01]  /*3940*/  LDS.128 R8, [R94+0x2000] ;  /* 0x002000005e087984 */ /* 0x0187220000000c00 */
[C---:B0-----:R-:W-:Y:S01]  /*3950*/  LEA R14, P2, R2.reuse, R14, 0x1 ;  /* 0x0000000e020e7211 */ /* 0x041fe200078408ff */
[----:B------:R-:W-:Y:S03]  /*3960*/  BSSY B1, `(.L_x_15167) ;  /* 0x0000032000017945 */ /* 0x000fe60003800000 */
[----:B-1----:R-:W-:Y:S02]  /*3970*/  LEA.HI.X R15, R2, R33, R203, 0x1, P2 ;  /* 0x00000021020f7211 */ /* 0x002fe400010f0ccb */
[----:B------:R-:W-:-:S13]  /*3980*/  ISETP.GE.AND P2, PT, R207, R95, PT ;  /* 0x0000005fcf00720c */ /* 0x000fda0003f46270 */
[----:B---3--:R-:W-:Y:S05]  /*3990*/  @P2 BRA `(.L_x_15168) ;  /* 0x0000000000b82947 */ /* 0x008fea0003800000 */
        /* <DEDUP_REMOVED lines=43> */
[----:B------:R-:W-:Y:S02]  /*3c50*/  F2FP.BF16.F32.PACK_AB R8, R11, R10 ;  /* 0x0000000a0b08723e */ /* 0x000fe400000010ff */
[----:B------:R-:W-:Y:S01]  /*3c60*/  MOV R10, R13 ;  /* 0x0000000d000a7202 */ /* 0x000fe20000000f00 */
[----:B------:R-:W-:-:S07]  /*3c70*/  IMAD.MOV.U32 R11, RZ, RZ, R12 ;  /* 0x000000ffff0b7224 */ /* 0x000fce00078e000c */
.L_x_15168:
[----:B------:R-:W-:Y:S05]  /*3c80*/  BSYNC B1 ;  /* 0x0000000000017941 */ /* 0x000fea0003800000 */
.L_x_15167:
[----:B----4-:R0:W-:Y:S01]  /*3c90*/  ST.E.128 desc[UR40][R14.64], R8 ;  /* 0x000000080e007985 */ /* 0x0101e2000c101d28 */
[----:B------:R-:W-:Y:S05]  /*3ca0*/  BRA `(.L_x_15162) ;  /* 0x0000001800647947 */ /* 0x000fea0003800000 */
.L_x_15144:
[----:B------:R-:W-:Y:S01]  /*3cb0*/  VIADD R12, R23, 0x40 ;  /* 0x00000040170c7836 */ /* 0x000fe20000000000 */
[----:B------:R-:W-:-:S04]  /*3cc0*/  CS2R R34, SRZ ;  /* 0x0000000000227805 */ /* 0x000fc8000001ff00 */
        /* <DEDUP_REMOVED lines=10> */
[----:B------:R-:W-:Y:S01]  /*3d70*/  @!P3 IMAD.X R9, R33, 0x1, R70, P4 ;  /* 0x000000012109b824 */ /* 0x000fe200020e0646 */
[----:B------:R-:W-:Y:S01]  /*3d80*/  CS2R R32, SRZ ;  /* 0x0000000000207805 */ /* 0x000fe2000001ff00 */
[----:B------:R-:W1:Y:S01]  /*3d90*/  @!P3 LDC.64 R12, c[0x0][0x400] ;  /* 0x00010000ff0cbb82 */ /* 0x000e620000000a00 */
[----:B0-----:R-:W-:-:S04]  /*3da0*/  @!P3 LEA R14, P4, R10, R14, 0x1 ;  /* 0x0000000e0a0eb211 */ /* 0x001fc800078808ff */
[----:B------:R-:W-:Y:S02]  /*3db0*/  @!P3 LEA.HI.X R15, R10, R15, R9, 0x1, P4 ;  /* 0x0000000f0a0fb211 */ /* 0x000fe400020f0c09 */
[----:B------:R-:W-:Y:S01]  /*3dc0*/  @!P3 IADD3 R8, P4, R52, R8, RZ ;  /* 0x000000083408b210 */ /* 0x000fe20007f9e0ff */
[----:B------:R-:W0:Y:S01]  /*3dd0*/  @!P2 LDC.64 R10, c[0x0][0x3e8] ;  /* 0x0000fa00ff0aab82 */ /* 0x000e220000000a00 */
[----:B------:R-:W-:Y:S02]  /*3de0*/  CS2R R38, SRZ ;  /* 0x0000000000267805 */ /* 0x000fe4000001ff00 */
[----:B------:R-:W-:Y:S01]  /*3df0*/  CS2R R36, SRZ ;  /* 0x0000000000247805 */ /* 0x000fe2000001ff00 */
[----:B------:R-:W2:Y:S01]  /*3e00*/  @!P3 LDG.E.128 R32, desc[UR40][R14.64] ;  /* 0x000000280e20b981 */ /* 0x000ea2000c1e1d00 */
[----:B------:R-:W-:Y:S01]  /*3e10*/  @!P3 IMAD.X R9, R99, 0x1, R72, P4 ;  /* 0x000000016309b824 */ /* 0x000fe200020e0648 */
[----:B-1----:R-:W-:-:S04]  /*3e20*/  @!P3 LEA R12, P4, R8, R12, 0x1 ;  /* 0x0000000c080cb211 */ /* 0x002fc800078808ff */
[----:B------:R-:W-:Y:S02]  /*3e30*/  @!P3 LEA.HI.X R13, R8, R13, R9, 0x1, P4 ;  /* 0x0000000d080db211 */ /* 0x000fe400020f0c09 */
[----:B------:R-:W1:Y:S03]  /*3e40*/  @!P2 LDC.64 R8, c[0x0][0x400] ;  /* 0x00010000ff08ab82 */ /* 0x000e660000000a00 */
[----:B------:R2:W3:Y:S01]  /*3e50*/  @!P3 LDG.E.128 R36, desc[UR40][R12.64] ;  /* 0x000000280c24b981 */ /* 0x0004e2000c1e1d00 */
[----:B------:R-:W-:Y:S02]  /*3e60*/  CS2R R42, SRZ ;  /* 0x00000000002a7805 */ /* 0x000fe4000001ff00 */
[----:B0-----:R-:W-:-:S04]  /*3e70*/  @!P2 LEA R10, P3, R40, R10, 0x1 ;  /* 0x0000000a280aa211 */ /* 0x001fc800078608ff */
[----:B------:R-:W-:Y:S02]  /*3e80*/  @!P2 LEA.HI.X R11, R40, R11, R41, 0x1, P3 ;  /* 0x0000000b280ba211 */ /* 0x000fe400018f0c29 */
[----:B------:R-:W-:Y:S02]  /*3e90*/  CS2R R40, SRZ ;  /* 0x0000000000287805 */ /* 0x000fe4000001ff00 */
[----:B------:R-:W-:Y:S02]  /*3ea0*/  CS2R R46, SRZ ;  /* 0x00000000002e7805 */ /* 0x000fe4000001ff00 */
[C---:B-1----:R-:W-:Y:S02]  /*3eb0*/  @!P2 LEA R8, P3, R44.reuse, R8, 0x1 ;  /* 0x000000082c08a211 */ /* 0x042fe400078608ff */
[----:B------:R3:W4:Y:S02]  /*3ec0*/  @!P2 LDG.E.128 R40, desc[UR40][R10.64] ;  /* 0x000000280a28a981 */ /* 0x000724000c1e1d00 */
[----:B------:R-:W-:-:S02]  /*3ed0*/  @!P2 LEA.HI.X R9, R44, R9, R45, 0x1, P3 ;  /* 0x000000092c09a211 */ /* 0x000fc400018f0c2d */
[----:B------:R-:W-:-:S06]  /*3ee0*/  CS2R R44, SRZ ;  /* 0x00000000002c7805 */ /* 0x000fcc000001ff00 */
[----:B------:R0:W5:Y:S01]  /*3ef0*/  @!P2 LDG.E.128 R44, desc[UR40][R8.64] ;  /* 0x00000028082ca981 */ /* 0x000162000c1e1d00 */
[----:B------:R-:W-:-:S06]  /*3f00*/  UISETP.NE.AND UP0, UPT, UR47, 0x3, UPT ;  /* 0x000000032f00788c */ /* 0x000fcc000bf05270 */
[----:B------:R-:W-:Y:S02]  /*3f10*/  PLOP3.LUT P3, PT, PT, PT, UP0, 0x80, 0x0 ;  /* 0x000000000000781c */ /* 0x000fe40003f6f008 */
[----:B------:R-:W-:Y:S01]  /*3f20*/  ISETP.GE.AND P2, PT, R16, R95, PT ;  /* 0x0000005f1000720c */ /* 0x000fe20003f46270 */
[----:B--2---:R-:W-:Y:S02]  /*3f30*/  IMAD.MOV.U32 R12, RZ, RZ, R34 ;  /* 0x000000ffff0c7224 */ /* 0x004fe400078e0022 */
[----:B------:R-:W-:Y:S02]  /*3f40*/  IMAD.MOV.U32 R15, RZ, RZ, R33 ;  /* 0x000000ffff0f7224 */ /* 0x000fe400078e0021 */
[----:B---3--:R-:W-:Y:S02]  /*3f50*/  IMAD.MOV.U32 R10, RZ, RZ, R38 ;  /* 0x000000ffff0a7224 */ /* 0x008fe400078e0026 */
[----:B0-----:R-:W-:Y:S02]  /*3f60*/  IMAD.MOV.U32 R8, RZ, RZ, R39 ;  /* 0x000000ffff087224 */ /* 0x001fe400078e0027 */
[----:B------:R-:W-:-:S02]  /*3f70*/  IMAD.MOV.U32 R11, RZ, RZ, R37 ;  /* 0x000000ffff0b7224 */ /* 0x000fc400078e0025 */
[----:B------:R-:W-:Y:S01]  /*3f80*/  IMAD.MOV.U32 R9, RZ, RZ, R36 ;  /* 0x000000ffff097224 */ /* 0x000fe200078e0024 */
[----:B------:R-:W-:Y:S02]  /*3f90*/  PRMT R107, R107, 0x5410, R10 ;  /* 0x000054106b6b7816 */ /* 0x000fe4000000000a */
[----:B------:R-:W-:Y:S02]  /*3fa0*/  PRMT R124, R8, 0x7610, R124 ;  /* 0x00007610087c7816 */ /* 0x000fe4000000007c */
[----:B------:R-:W-:Y:S02]  /*3fb0*/  PRMT R121, R11, 0x7610, R121 ;  /* 0x000076100b797816 */ /* 0x000fe40000000079 */
[----:B------:R-:W-:Y:S02]  /*3fc0*/  PRMT R108, R108, 0x5410, R9 ;  /* 0x000054106c6c7816 */ /* 0x000fe40000000009 */
[----:B------:R-:W-:Y:S01]  /*3fd0*/  PRMT R104, R104, 0x5410, R12 ;  /* 0x0000541068687816 */ /* 0x000fe2000000000c */
[----:B------:R-:W-:-:S02]  /*3fe0*/  IMAD.MOV.U32 R13, RZ, RZ, R35 ;  /* 0x000000ffff0d7224 */ /* 0x000fc400078e0023 */
[----:B----4-:R-:W-:Y:S02]  /*3ff0*/  IMAD.MOV.U32 R8, RZ, RZ, R42 ;  /* 0x000000ffff087224 */ /* 0x010fe400078e002a */
[----:B------:R-:W-:Y:S02]  /*4000*/  IMAD.MOV.U32 R10, RZ, RZ, R40 ;  /* 0x000000ffff0a7224 */ /* 0x000fe400078e0028 */
        /* <DEDUP_REMOVED lines=12> */
[----:B------:R-:W-:Y:S02]  /*40d0*/  PRMT R115, R13, 0x7610, R115 ;  /* 0x000076100d737816 */ /* 0x000fe40000000073 */
[----:B------:R-:W-:Y:S02]  /*40e0*/  PRMT R120, R14, 0x7610, R120 ;  /* 0x000076100e787816 */ /* 0x000fe40000000078 */
[----:B------:R-:W-:Y:S02]  /*40f0*/  PRMT R106, R8, 0x7610, R106 ;  /* 0x00007610086a7816 */ /* 0x000fe4000000006a */
[----:B------:R-:W-:Y:S02]  /*4100*/  PRMT R107, R9, 0x7610, R107 ;  /* 0x00007610096b7816 */ /* 0x000fe4000000006b */
[----:B------:R-:W-:-:S02]  /*4110*/  PRMT R112, R10, 0x7610, R112 ;  /* 0x000076100a707816 */ /* 0x000fc40000000070 */
[----:B------:R-:W-:Y:S01]  /*4120*/  PRMT R108, R11, 0x7610, R108 ;  /* 0x000076100b6c7816 */ /* 0x000fe2000000006c */
[----:B------:R-:W-:Y:S06]  /*4130*/  @!P3 BRA `(.L_x_15169) ;  /* 0x000000000004b947 */ /* 0x000fec0003800000 */
[----:B------:R-:W-:Y:S01]  /*4140*/  BPT.TRAP 0x1 ;  /* 0x000000040000795c */ /* 0x000fe20000300000 */
.L_x_15169:
[----:B------:R-:W-:Y:S01]  /*4150*/  IMAD R86, R19, 0x8, R22 ;  /* 0x0000000813567824 */ /* 0x000fe200078e0216 */
[----:B------:R-:W-:Y:S01]  /*4160*/  SHF.L.U32 R99, R206, 0x1f, RZ ;  /* 0x0000001fce637819 */ /* 0x000fe200000006ff */
[----:B------:R-:W0:Y:S01]  /*4170*/  LDC R101, c[0x0][0x2f4] ;  /* 0x0000bd00ff657b82 */ /* 0x000e220000000800 */
[----:B------:R-:W-:Y:S02]  /*4180*/  BSSY B1, `(.L_x_15170) ;  /* 0x0000003000017945 */ /* 0x000fe40003800000 */
[----:B------:R-:W1:Y:S02]  /*4190*/  SYNCS.PHASECHK.TRANS64.TRYWAIT P4, [R86+URZ+0x32490], R99 ;  /* 0x03249063560075a7 */ /* 0x000e64000808017f */
[----:B-1----:R-:W-:Y:S05]  /*41a0*/  @!P4 BRA `(.L_x_15171) ;  /* 0x000001a800b4c947 */ /* 0x002fea0003800000 */
.L_x_15427:
[----:B------:R-:W-:Y:S05]  /*41b0*/  BSYNC B1 ;  /* 0x0000000000017941 */ /* 0x000fea0003800000 */
.L_x_15170:
[----:B------:R-:W-:Y:S01]  /*41c0*/  UMOV UR4, 0xffffffff ;  /* 0xffffffff00047882 */ /* 0x000fe20000000000 */
[----:B0-----:R-:W-:Y:S02]  /*41d0*/  IMAD.IADD R103, R101, 0x1, -R64 ;  /* 0x0000000165677824 */ /* 0x001fe400078e0a40 */
[----:B------:R-:W-:Y:S05]  /*41e0*/  BRA.DIV UR4, `(.L_x_15172) ;  /* 0x000001aa04b87947 */ /* 0x000fea000b800000 */
[----:B------:R0:W2:Y:S04]  /*41f0*/  SHFL.IDX PT, R9, R90, RZ, 0x1c1f ;  /* 0x001c1fff5a097589 */ /* 0x0000a800000e0000 */
[----:B------:R0:W3:Y:S02]  /*4200*/  SHFL.IDX PT, R14, R89, RZ, 0x1c1f ;  /* 0x001c1fff590e7589 */ /* 0x0000e400000e0000 */
.L_x_15431:
[----:B------:R-:W-:Y:S01]  /*4210*/  ISETP.GE.OR P4, PT, R23, R100, P1 ;  /* 0x000000641700720c */ /* 0x000fe20000f86670 */
[----:B------:R-:W-:-:S12]  /*4220*/  BSSY B1, `(.L_x_15173) ;  /* 0x000007a000017945 */ /* 0x000fd80003800000 */
[----:B------:R-:W-:Y:S05]  /*4230*/  @P4 BRA `(.L_x_15174) ;  /* 0x0000000400e04947 */ /* 0x000fea0003800000 */
[----:B------:R-:W4:Y:S01]  /*4240*/  S2R R12, SR_TID.X ;  /* 0x00000000000c7919 */ /* 0x000f220000002100 */
[----:B------:R-:W-:Y:S01]  /*4250*/  SEL R8, R64, R103, !P0 ;  /* 0x0000006740087207 */ /* 0x000fe20004000000 */
[----:B---3--:R-:W-:Y:S01]  /*4260*/  IMAD.MOV.U32 R94, RZ, RZ, R14 ;  /* 0x000000ffff5e7224 */ /* 0x008fe200078e000e */
[C---:B------:R-:W-:Y:S01]  /*4270*/  LEA R92, P4, R74.reuse, R14, 0x1 ;  /* 0x0000000e4a5c7211 */ /* 0x040fe200078808ff */
[----:B--2---:R-:W-:Y:S01]  /*4280*/  IMAD.MOV.U32 R95, RZ, RZ, R9 ;  /* 0x000000ffff5f7224 */ /* 0x004fe200078e0009 */
[----:B------:R-:W-:Y:S01]  /*4290*/  SHF.R.S32.HI R11, RZ, 0x1f, R8 ;  /* 0x0000001fff0b7819 */ /* 0x000fe20000011408 */
[----:B------:R-:W-:Y:S01]  /*42a0*/  BSSY B2, `(.L_x_15175) ;  /* 0x000006d000027945 */ /* 0x000fe20003800000 */
[----:B------:R-:W-:Y:S02]  /*42b0*/  LEA.HI.X R93, R74, R9, R76, 0x1, P4 ;  /* 0x000000094a5d7211 */ /* 0x000fe400020f0c4c */
        /* <DEDUP_REMOVED lines=19> */
[----:B------:R-:W-:Y:S02]  /*43f0*/  SHF.R.U32.HI R117, RZ, 0x10, R35 ;  /* 0x00000010ff757819 */ /* 0x000fe40000011623 */
[----:B------:R-:W-:Y:S02]  /*4400*/  PRMT R114, R106, 0x5432, R114 ;  /* 0x000054326a727816 */ /* 0x000fe40000000072 */
[----:B------:R-:W-:Y:S02]  /*4410*/  PRMT R119, R121, 0x5410, R119 ;  /* 0x0000541079777816 */ /* 0x000fe40000000077 */
[----:B------:R-:W-:Y:S01]  /*4420*/  SHF.R.U64 R113, R32, 0x10, R33 ;  /* 0x0000001020717819 */ /* 0x000fe20000001221 */
[----:B--2---:R-:W-:Y:S01]  /*4430*/  IMAD.U32 R32, R9, 0x10000, RZ ;  /* 0x0001000009207824 */ /* 0x004fe200078e00ff */
[----:B------:R-:W-:Y:S01]  /*4440*/  SHF.R.U64 R118, R36, 0x10, R37 ;  /* 0x0000001024767819 */ /* 0x000fe20000001225 */
[----:B---3--:R-:W-:Y:S01]  /*4450*/  IMAD.U32 R36, R13, 0x10000, RZ ;  /* 0x000100000d247824 */ /* 0x008fe200078e00ff */
[----:B------:R-:W-:Y:S01]  /*4460*/  PRMT R117, R115, 0x5410, R117 ;  /* 0x0000541073757816 */ /* 0x000fe20000000075 */
[----:B------:R-:W-:Y:S01]  /*4470*/  IMAD.U32 R121, R119, 0x10000, RZ ;  /* 0x0001000077797824 */ /* 0x000fe200078e00ff */
[----:B------:R-:W-:Y:S01]  /*4480*/  SHF.R.U32.HI R123, RZ, 0x10, R39 ;  /* 0x00000010ff7b7819 */ /* 0x000fe20000011627 */
[----:B------:R-:W-:Y:S01]  /*4490*/  IMAD.U32 R115, R114, 0x10000, RZ ;  /* 0x0001000072737824 */ /* 0x000fe200078e00ff */
[----:B------:R-:W-:Y:S01]  /*44a0*/  PRMT R113, R120, 0x5410, R113 ;  /* 0x0000541078717816 */ /* 0x000fe20000000071 */
[C---:B------:R-:W-:Y:S01]  /*44b0*/  FMUL.FTZ R125, R36.reuse, R121 ;  /* 0x00000079247d7220 */ /* 0x040fe20000410000 */
[----:B------:R-:W-:Y:S01]  /*44c0*/  LOP3.LUT R37, R13, 0xffff0000, RZ, 0xc0, !PT ;  /* 0xffff00000d257812 */ /* 0x000fe200078ec0ff */
[-C--:B------:R-:W-:Y:S01]  /*44d0*/  FMUL.FTZ R127, R36, R115.reuse ;  /* 0x00000073247f7220 */ /* 0x080fe20000410000 */
[----:B------:R-:W-:Y:S01]  /*44e0*/  PRMT R123, R124, 0x5410, R123 ;  /* 0x000054107c7b7816 */ /* 0x000fe2000000007b */
[C---:B------:R-:W-:Y:S01]  /*44f0*/  FFMA.FTZ R125, R32.reuse, R115, -R125 ;  /* 0x00000073207d7223 */ /* 0x040fe2000001087d */
[----:B------:R-:W-:Y:S01]  /*4500*/  LOP3.LUT R120, R119, 0xffff0000, RZ, 0xc0, !PT ;  /* 0xffff000077787812 */ /* 0x000fe200078ec0ff */
[----:B------:R-:W-:Y:S01]  /*4510*/  FFMA.FTZ R127, R32, R121, R127 ;  /* 0x00000079207f7223 */ /* 0x000fe2000001007f */
[----:B------:R-:W-:Y:S01]  /*4520*/  LOP3.LUT R114, R114, 0xffff0000, RZ, 0xc0, !PT ;  /* 0xffff000072727812 */ /* 0x000fe200078ec0ff */
[----:B------:R-:W-:Y:S01]  /*4530*/  IMAD.U32 R119, R123, 0x10000, RZ ;  /* 0x000100007b777824 */ /* 0x000fe200078e00ff */
[----:B------:R-:W-:Y:S01]  /*4540*/  SHF.R.U64 R122, R38, 0x10, R39 ;  /* 0x00000010267a7819 */ /* 0x000fe20000001227 */
[----:B------:R-:W-:Y:S01]  /*4550*/  FMUL.FTZ R36, R37, R120 ;  /* 0x0000007825247220 */ /* 0x000fe20000410000 */
[----:B------:R-:W-:Y:S01]  /*4560*/  LOP3.LUT R33, R9, 0xffff0000, RZ, 0xc0, !PT ;  /* 0xffff000009217812 */ /* 0x000fe200078ec0ff */
[-C--:B------:R-:W-:Y:S01]  /*4570*/  FMUL.FTZ R32, R37, R114.reuse ;  /* 0x0000007225207220 */ /* 0x080fe20000410000 */
[----:B------:R-:W-:Y:S01]  /*4580*/  SHF.L.U32 R38, R15, 0x10, RZ ;  /* 0x000000100f267819 */ /* 0x000fe200000006ff */
[----:B------:R-:W-:Y:S01]  /*4590*/  IMAD.U32 R115, R117, 0x10000, RZ ;  /* 0x0001000075737824 */ /* 0x000fe200078e00ff */
[----:B------:R-:W-:Y:S01]  /*45a0*/  SHF.R.U64 R116, R34, 0x10, R35 ;  /* 0x0000001022747819 */ /* 0x000fe20000001223 */
[C---:B------:R-:W-:Y:S01]  /*45b0*/  IMAD.U32 R34, R12.reuse, 0x10000, RZ ;  /* 0x000100000c227824 */ /* 0x040fe200078e00ff */
[----:B------:R-:W-:Y:S01]  /*45c0*/  LOP3.LUT R35, R12, 0xffff0000, RZ, 0xc0, !PT ;  /* 0xffff00000c237812 */ /* 0x000fe200078ec0ff */
[C---:B------:R-:W-:Y:S01]  /*45d0*/  FFMA.FTZ R114, R33.reuse, R114, -R36 ;  /* 0x0000007221727223 */ /* 0x040fe20000010824 */
[----:B------:R-:W-:Y:S01]  /*45e0*/  PRMT R118, R108, 0x5432, R118 ;  /* 0x000054326c767816 */ /* 0x000fe20000000076 */
[C---:B------:R-:W-:Y:S01]  /*45f0*/  FMUL.FTZ R37, R38.reuse, R119 ;  /* 0x0000007726257220 */ /* 0x040fe20000410000 */
[----:B------:R-:W-:Y:S01]  /*4600*/  FFMA.FTZ R120, R33, R120, R32 ;  /* 0x0000007821787223 */ /* 0x000fe20000010020 */
[----:B------:R-:W-:Y:S01]  /*4610*/  IMAD.U32 R12, R11, 0x10000, RZ ;  /* 0x000100000b0c7824 */ /* 0x000fe200078e00ff */
[----:B------:R-:W-:Y:S01]  /*4620*/  LOP3.LUT R39, R15, 0xffff0000, RZ, 0xc0, !PT ;  /* 0xffff00000f277812 */ /* 0x000fe200078ec0ff */
[----:B------:R-:W-:Y:S01]  /*4630*/  FMUL.FTZ R38, R38, R115 ;  /* 0x0000007326267220 */ /* 0x000fe20000410000 */
[----:B------:R-:W-:Y:S01]  /*4640*/  LOP3.LUT R36, R123, 0xffff0000, RZ, 0xc0, !PT ;  /* 0xffff00007b247812 */ /* 0x000fe200078ec0ff */
[----:B------:R-:W-:Y:S01]  /*4650*/  IMAD.U32 R33, R118, 0x10000, RZ ;  /* 0x0001000076217824 */ /* 0x000fe200078e00ff */
[----:B------:R-:W-:Y:S01]  /*4660*/  LOP3.LUT R32, R117, 0xffff0000, RZ, 0xc0, !PT ;  /* 0xffff000075207812 */ /* 0x000fe200078ec0ff */
[----:B------:R-:W-:Y:S01]  /*4670*/  FFMA.FTZ R119, R12, R119, R38 ;  /* 0x000000770c777223 */ /* 0x000fe20000010026 */
[----:B------:R-:W-:Y:S01]  /*4680*/  LOP3.LUT R13, R11, 0xffff0000, RZ, 0xc0, !PT ;  /* 0xffff00000b0d7812 */ /* 0x000fe200078ec0ff */
[C---:B------:R-:W-:Y:S01]  /*4690*/  FMUL.FTZ R38, R39.reuse, R36 ;  /* 0x0000002427267220 */ /* 0x040fe20000410000 */
[----:B------:R-:W-:Y:S01]  /*46a0*/  LOP3.LUT R118, R118, 0xffff0000, RZ, 0xc0, !PT ;  /* 0xffff000076767812 */ /* 0x000fe200078ec0ff */
[-C--:B------:R-:W-:Y:S01]  /*46b0*/  FMUL.FTZ R126, R39, R32.reuse ;  /* 0x00000020277e7220 */ /* 0x080fe20000410000 */
[----:B------:R-:W-:Y:S01]  /*46c0*/  FFMA.FTZ R37, R12, R115, -R37 ;  /* 0x000000730c257223 */ /* 0x000fe20000010825 */
[C---:B------:R-:W-:Y:S01]  /*46d0*/  IMAD.U32 R12, R113.reuse, 0x10000, RZ ;  /* 0x00010000710c7824 */ /* 0x040fe200078e00ff */
[----:B------:R-:W-:Y:S01]  /*46e0*/  LOP3.LUT R113, R113, 0xffff0000, RZ, 0xc0, !PT ;  /* 0xffff000071717812 */ /* 0x000fe200078ec0ff */
[C---:B------:R-:W-:Y:S01]  /*46f0*/  IMAD.U32 R9, R8.reuse, 0x10000, RZ ;  /* 0x0001000008097824 */ /* 0x040fe200078e00ff */
[----:B------:R-:W-:Y:S01]  /*4700*/  LOP3.LUT R8, R8, 0xffff0000, RZ, 0xc0, !PT ;  /* 0xffff000008087812 */ /* 0x000fe200078ec0ff */
[C---:B------:R-:W-:Y:S01]  /*4710*/  FFMA.FTZ R124, R13.reuse, R32, -R38 ;  /* 0x000000200d7c7223 */ /* 0x040fe20000010826 */
[----:B------:R-:W-:Y:S01]  /*4720*/  FFMA.FTZ R126, R13, R36, R126 ;  /* 0x000000240d7e7223 */ /* 0x000fe2000001007e */
[----:B------:R-:W-:Y:S01]  /*4730*/  FMUL.FTZ R13, R35, R118 ;  /* 0x00000076230d7220 */ /* 0x000fe20000410000 */
[----:B------:R-:W-:Y:S01]  /*4740*/  PRMT R122, R107, 0x5432, R122 ;  /* 0x000054326b7a7816 */ /* 0x000fe2000000007a */
[C---:B------:R-:W-:Y:S01]  /*4750*/  FMUL.FTZ R32, R34.reuse, R33 ;  /* 0x0000002122207220 */ /* 0x040fe20000410000 */
[----:B------:R-:W-:Y:S01]  /*4760*/  FMUL.FTZ R38, R34, R12 ;  /* 0x0000000c22267220 */ /* 0x000fe20000410000 */
[----:B------:R-:W-:Y:S01]  /*4770*/  PRMT R116, R104, 0x5432, R116 ;  /* 0x0000543268747816 */ /* 0x000fe20000000074 */
[----:B------:R-:W-:Y:S01]  /*4780*/  FMUL.FTZ R35, R35, R113 ;  /* 0x0000007123237220 */ /* 0x000fe20000410000 */
[----:B------:R-:W-:-:S02]  /*4790*/  IMAD.U32 R15, R14, 0x10000, RZ ;  /* 0x000100000e0f7824 */ /* 0x000fc400078e00ff */
[----:B------:R-:W-:Y:S01]  /*47a0*/  FFMA.FTZ R113, R8, R113, -R13 ;  /* 0x0000007108717223 */ /* 0x000fe2000001080d */
[----:B------:R-:W-:Y:S01]  /*47b0*/  LOP3.LUT R14, R14, 0xffff0000, RZ, 0xc0, !PT ;  /* 0xffff00000e0e7812 */ /* 0x000fe200078ec0ff */
[C---:B------:R-:W-:Y:S01]  /*47c0*/  FFMA.FTZ R34, R9.reuse, R12, -R32 ;  /* 0x0000000c09227223 */ /* 0x040fe20000010820 */
[----:B------:R-:W-:Y:S01]  /*47d0*/  FFMA.FTZ R38, R9, R33, R38 ;  /* 0x0000002109267223 */ /* 0x000fe20000010026 */
[C---:B------:R-:W-:Y:S01]  /*47e0*/  LOP3.LUT R13, R122.reuse, 0xffff0000, RZ, 0xc0, !PT ;  /* 0xffff00007a0d7812 */ /* 0x040fe200078ec0ff */
[----:B------:R-:W-:Y:S01]  /*47f0*/  IMAD.U32 R32, R122, 0x10000, RZ ;  /* 0x000100007a207824 */ /* 0x000fe200078e00ff */
[C---:B------:R-:W-:Y:S01]  /*4800*/  LOP3.LUT R9, R116.reuse, 0xffff0000, RZ, 0xc0, !PT ;  /* 0xffff000074097812 */ /* 0x040fe200078ec0ff */
[----:B------:R-:W-:Y:S02]  /*4810*/  IMAD.U32 R12, R116, 0x10000, RZ ;  /* 0x00010000740c7824 */ /* 0x000fe400078e00ff */
[----:B------:R-:W-:Y:S01]  /*4820*/  FFMA.FTZ R35, R8, R118, R35 ;  /* 0x0000007608237223 */ /* 0x000fe20000010023 */
[C---:B------:R-:W-:Y:S01]  /*4830*/  IMAD.U32 R11, R10.reuse, 0x10000, RZ ;  /* 0x000100000a0b7824 */ /* 0x040fe200078e00ff */
        /* <DEDUP_REMOVED lines=19> */
.L_x_15176:
[----:B------:R-:W-:Y:S05]  /*4970*/  BSYNC B2 ;  /* 0x0000000000027941 */ /* 0x000fea0003800000 */
.L_x_15175:
[----:B------:R-:W-:Y:S01]  /*4980*/  ISETP.GE.AND P4, PT, R105, R101, PT ;  /* 0x000000656900720c */ /* 0x000fe20003f86270 */
[----:B--2---:R4:W-:-:S12]  /*4990*/  ST.E.128 desc[UR40][R92.64], R8 ;  /* 0x000000085c007985 */ /* 0x0049d8000c101d28 */
[----:B------:R-:W-:-:S05]  /*49a0*/  @!P4 IMAD.WIDE R94, R105, 0x2, R94 ;  /* 0x00000002695ec825 */ /* 0x000fca00078e025e */
[----:B---3--:R4:W-:Y:S02]  /*49b0*/  @!P4 ST.E.128 desc[UR40][R94.64], R12 ;  /* 0x0000000c5e00c985 */ /* 0x0089e4000c101d28 */
.L_x_15174:
[----:B------:R-:W-:Y:S05]  /*49c0*/  BSYNC B1 ;  /* 0x0000000000017941 */ /* 0x000fea0003800000 */
.L_x_15173:
[----:B------:R-:W-:-:S03]  /*49d0*/  UMOV UR4, 0xffffffff ;  /* 0xffffffff00047882 */ /* 0x000fc60000000000 */
[----:B------:R-:W-:Y:S05]  /*49e0*/  BRA.DIV UR4, `(.L_x_15177) ;  /* 0x000001a604007947 */ /* 0x000fea000b800000 */
[----:B------:R0:W0:Y:S04]  /*49f0*/  SHFL.IDX PT, R33, R90, 0x1, 0x1c1f ;  /* 0x003c1f005a217f89 */ /* 0x00002800000e0000 */
[----:B------:R0:W0:Y:S02]  /*4a00*/  SHFL.IDX PT, R32, R89, 0x1, 0x1c1f ;  /* 0x003c1f0059207f89 */ /* 0x00002400000e0000 */
.L_x_15435:
[----:B----4-:R-:W-:-:S05]  /*4a10*/  VIADD R8, R23, 0x40 ;  /* 0x0000004017087836 */ /* 0x010fca0000000000 */
[----:B------:R-:W-:-:S13]  /*4a20*/  ISETP.GE.OR P4, PT, R8, R100, P1 ;  /* 0x000000640800720c */ /* 0x000fda0000f86670 */
[----:B------:R-:W-:Y:S05]  /*4a30*/  @P4 BRA `(.L_x_15162) ;  /* 0x0000000c00004947 */ /* 0x000fea0003800000 */
[----:B--2---:R-:W2:Y:S01]  /*4a40*/  LDL R9, [R1+0xb4] ;  /* 0x0000b40001097983 */ /* 0x004ea20000100800 */
[----:B------:R-:W-:Y:S01]  /*4a50*/  SEL R103, R64, R103, !P0 ;  /* 0x0000006740677207 */ /* 0x000fe20004000000 */
[C---:B------:R-:W-:Y:S01]  /*4a60*/  VIADD R10, R23.reuse, 0x40 ;  /* 0x00000040170a7836 */ /* 0x040fe20000000000 */
        /* <DEDUP_REMOVED lines=15> */
[----:B--2---:R-:W-:Y:S01]  /*4b60*/  IADD3 R8, R9, R8, RZ ;  /* 0x0000000809087210 */ /* 0x004fe20007ffe0ff */
[----:B------:R-:W-:-:S04]  /*4b70*/  IMAD R9, R19, 0x1800, R78 ;  /* 0x0000180013097824 */ /* 0x000fc800078e024e */
[----:B------:R-:W-:Y:S02]  /*4b80*/  IMAD R11, R19, 0x1800, R8 ;  /* 0x00001800130b7824 */ /* 0x000fe400078e0208 */
[--C-:B------:R-:W-:Y:S02]  /*4b90*/  IMAD R9, R9, 0x2, R22.reuse ;  /* 0x0000000209097824 */ /* 0x100fe400078e0216 */
[----:B------:R-:W-:-:S04]  /*4ba0*/  IMAD R12, R11, 0x2, R22 ;  /* 0x000000020b0c7824 */ /* 0x000fc800078e0216 */
[----:B------:R-:W0:Y:S04]  /*4bb0*/  LDS.128 R8, [R9+0x1c400] ;  /* 0x01c4000009087984 */ /* 0x000e280000000c00 */
[----:B---3--:R-:W2:Y:S01]  /*4bc0*/  LDS.128 R12, [R12+0x1c400] ;  /* 0x01c400000c0c7984 */ /* 0x008ea20000000c00 */
[----:B------:R-:W-:Y:S05]  /*4bd0*/  @P2 BRA `(.L_x_15179) ;  /* 0x0000000400682947 */ /* 0x000fea0003800000 */
[----:B------:R-:W-:Y:S01]  /*4be0*/  SHF.R.U32.HI R90, RZ, 0x10, R41 ;  /* 0x00000010ff5a7819 */ /* 0x000fe20000011629 */
[----:B0-----:R-:W-:Y:S01]  /*4bf0*/  IMAD.U32 R37, R9, 0x10000, RZ ;  /* 0x0001000009257824 */ /* 0x001fe200078e00ff */
[----:B------:R-:W-:Y:S01]  /*4c00*/  SHF.R.U32.HI R89, RZ, 0x10, R45 ;  /* 0x00000010ff597819 */ /* 0x000fe2000001162d */
[----:B--2---:R-:W-:Y:S01]  /*4c10*/  IMAD.U32 R39, R12, 0x10000, RZ ;  /* 0x000100000c277824 */ /* 0x004fe200078e00ff */
[----:B------:R-:W-:Y:S02]  /*4c20*/  PRMT R111, R111, 0x5410, R90 ;  /* 0x000054106f6f7816 */ /* 0x000fe4000000005a */
[----:B------:R-:W-:Y:S02]  /*4c30*/  PRMT R108, R108, 0x5410, R89 ;  /* 0x000054106c6c7816 */ /* 0x000fe40000000059 */
[----:B------:R-:W-:Y:S02]  /*4c40*/  SHF.R.U64 R93, R44, 0x10, R45 ;  /* 0x000000102c5d7819 */ /* 0x000fe4000000122d */
[----:B------:R-:W-:Y:S01]  /*4c50*/  SHF.R.U64 R92, R40, 0x10, R41 ;  /* 0x00000010285c7819 */ /* 0x000fe20000001229 */
[----:B------:R-:W-:Y:S01]  /*4c60*/  IMAD.U32 R41, R13, 0x10000, RZ ;  /* 0x000100000d297824 */ /* 0x000fe200078e00ff */
[--C-:B------:R-:W-:Y:S01]  /*4c70*/  SHF.R.U64 R45, R46, 0x10, R47.reuse ;  /* 0x000000102e2d7819 */ /* 0x100fe2000000122f */
[----:B------:R-:W-:Y:S01]  /*4c80*/  IMAD.U32 R90, R108, 0x10000, RZ ;  /* 0x000100006c5a7824 */ /* 0x000fe200078e00ff */
[----:B------:R-:W-:Y:S01]  /*4c90*/  SHF.R.U32.HI R94, RZ, 0x10, R47 ;  /* 0x00000010ff5e7819 */ /* 0x000fe2000001162f */
[----:B------:R-:W-:Y:S01]  /*4ca0*/  IMAD.U32 R46, R111, 0x10000, RZ ;  /* 0x000100006f2e7824 */ /* 0x000fe200078e00ff */
[----:B------:R-:W-:-:S02]  /*4cb0*/  SHF.R.U32.HI R95, RZ, 0x10, R43 ;  /* 0x00000010ff5f7819 */ /* 0x000fc4000001162b */
[----:B------:R-:W-:Y:S01]  /*4cc0*/  PRMT R109, R109, 0x5410, R92 ;  /* 0x000054106d6d7816 */ /* 0x000fe2000000005c */
[----:B------:R-:W-:Y:S01]  /*4cd0*/  FMUL.FTZ R92, R41, R90 ;  /* 0x0000005a295c7220 */ /* 0x000fe20000410000 */
[----:B------:R-:W-:Y:S01]  /*4ce0*/  PRMT R107, R107, 0x5410, R94 ;  /* 0x000054106b6b7816 */ /* 0x000fe2000000005e */
[-C--:B------:R-:W-:Y:S01]  /*4cf0*/  FMUL.FTZ R94, R41, R46.reuse ;  /* 0x0000002e295e7220 */ /* 0x080fe20000410000 */
[----:B------:R-:W-:Y:S01]  /*4d00*/  PRMT R104, R104, 0x5410, R95 ;  /* 0x0000541068687816 */ /* 0x000fe2000000005f */
[C---:B------:R-:W-:Y:S01]  /*4d10*/  FFMA.FTZ R92, R37.reuse, R46, -R92 ;  /* 0x0000002e255c7223 */ /* 0x040fe2000001085c */
[----:B------:R-:W-:Y:S01]  /*4d20*/  SHF.R.U64 R103, R42, 0x10, R43 ;  /* 0x000000102a677819 */ /* 0x000fe2000000122b */
[----:B------:R-:W-:Y:S01]  /*4d30*/  FFMA.FTZ R94, R37, R90, R94 ;  /* 0x0000005a255e7223 */ /* 0x000fe2000001005e */
        /* <DEDUP_REMOVED lines=8> */
[C---:B------:R-:W-:Y:S01]  /*4dc0*/  FMUL.FTZ R47, R42.reuse, R45 ;  /* 0x0000002d2a2f7220 */ /* 0x040fe20000410000 */
[----:B------:R-:W-:Y:S02]  /*4dd0*/  IMAD.U32 R12, R11, 0x10000, RZ ;  /* 0x000100000b0c7824 */ /* 0x000fe400078e00ff */
[----:B------:R-:W-:Y:S01]  /*4de0*/  FMUL.FTZ R89, R42, R111 ;  /* 0x0000006f2a597220 */ /* 0x000fe20000410000 */
[----:B------:R-:W-:Y:S01]  /*4df0*/  LOP3.LUT R44, R15, 0xffff0000, RZ, 0xc0, !PT ;  /* 0xffff00000f2c7812 */ /* 0x000fe200078ec0ff */
[C---:B------:R-:W-:Y:S01]  /*4e00*/  FMUL.FTZ R42, R43.reuse, R37 ;  /* 0x000000252b2a7220 */ /* 0x040fe20000410000 */
[----:B------:R-:W-:Y:S01]  /*4e10*/  PRMT R112, R112, 0x5410, R93 ;  /* 0x0000541070707816 */ /* 0x000fe2000000005d */
[-C--:B------:R-:W-:Y:S01]  /*4e20*/  FMUL.FTZ R93, R43, R41.reuse ;  /* 0x000000292b5d7220 */ /* 0x080fe20000410000 */
[----:B------:R-:W-:Y:S01]  /*4e30*/  LOP3.LUT R107, R107, 0xffff0000, RZ, 0xc0, !PT ;  /* 0xffff00006b6b7812 */ /* 0x000fe200078ec0ff */
[C---:B------:R-:W-:Y:S01]  /*4e40*/  FFMA.FTZ R43, R12.reuse, R41, R42 ;  /* 0x000000290c2b7223 */ /* 0x040fe2000001002a */
[----:B------:R-:W-:Y:S01]  /*4e50*/  LOP3.LUT R38, R9, 0xffff0000, RZ, 0xc0, !PT ;  /* 0xffff000009267812 */ /* 0x000fe200078ec0ff */
[----:B------:R-:W-:Y:S01]  /*4e60*/  FFMA.FTZ R93, R12, R37, -R93 ;  /* 0x000000250c5d7223 */ /* 0x000fe2000001085d */
[----:B------:R-:W-:Y:S01]  /*4e70*/  LOP3.LUT R104, R104, 0xffff0000, RZ, 0xc0, !PT ;  /* 0xffff000068687812 */ /* 0x000fe200078ec0ff */
[----:B------:R-:W-:Y:S01]  /*4e80*/  FMUL.FTZ R42, R44, R107 ;  /* 0x0000006b2c2a7220 */ /* 0x000fe20000410000 */
[----:B------:R-:W-:Y:S01]  /*4e90*/  LOP3.LUT R13, R11, 0xffff0000, RZ, 0xc0, !PT ;  /* 0xffff00000b0d7812 */ /* 0x000fe200078ec0ff */
[C---:B------:R-:W-:Y:S01]  /*4ea0*/  FFMA.FTZ R47, R38.reuse, R111, -R47 ;  /* 0x0000006f262f7223 */ /* 0x040fe2000001082f */
[----:B------:R-:W-:Y:S01]  /*4eb0*/  FFMA.FTZ R89, R38, R45, R89 ;  /* 0x0000002d26597223 */ /* 0x000fe20000010059 */
[----:B------:R-:W-:Y:S01]  /*4ec0*/  FMUL.FTZ R44, R44, R104 ;  /* 0x000000682c2c7220 */ /* 0x000fe20000410000 */
[C---:B------:R-:W-:Y:S01]  /*4ed0*/  LOP3.LUT R37, R112.reuse, 0xffff0000, RZ, 0xc0, !PT ;  /* 0xffff000070257812 */ /* 0x040fe200078ec0ff */
[----:B------:R-:W-:-:S02]  /*4ee0*/  IMAD.U32 R38, R112, 0x10000, RZ ;  /* 0x0001000070267824 */ /* 0x000fc400078e00ff */
[----:B------:R-:W-:Y:S01]  /*4ef0*/  FFMA.FTZ R104, R13, R104, -R42 ;  /* 0x000000680d687223 */ /* 0x000fe2000001082a */
[C---:B------:R-:W-:Y:S01]  /*4f00*/  IMAD.U32 R12, R109.reuse, 0x10000, RZ ;  /* 0x000100006d0c7824 */ /* 0x040fe200078e00ff */
[----:B------:R-:W-:Y:S01]  /*4f10*/  LOP3.LUT R109, R109, 0xffff0000, RZ, 0xc0, !PT ;  /* 0xffff00006d6d7812 */ /* 0x000fe200078ec0ff */
[C---:B------:R-:W-:Y:S01]  /*4f20*/  IMAD.U32 R9, R8.reuse, 0x10000, RZ ;  /* 0x0001000008097824 */ /* 0x040fe200078e00ff */
[----:B------:R-:W-:Y:S01]  /*4f30*/  LOP3.LUT R8, R8, 0xffff0000, RZ, 0xc0, !PT ;  /* 0xffff000008087812 */ /* 0x000fe200078ec0ff */
[----:B------:R-:W-:Y:S01]  /*4f40*/  FFMA.FTZ R44, R13, R107, R44 ;  /* 0x0000006b0d2c7223 */ /* 0x000fe2000001002c */
[C---:B------:R-:W-:Y:S01]  /*4f50*/  FMUL.FTZ R42, R39.reuse, R38 ;  /* 0x00000026272a7220 */ /* 0x040fe20000410000 */
[----:B------:R-:W-:Y:S01]  /*4f60*/  FMUL.FTZ R13, R40, R37 ;  /* 0x00000025280d7220 */ /* 0x000fe20000410000 */
        /* <DEDUP_REMOVED lines=10> */
[----:B------:R-:W-:Y:S01]  /*5010*/  SHF.L.U32 R12, R110, 0x10, RZ ;  /* 0x000000106e0c7819 */ /* 0x000fe200000006ff */
[----:B------:R-:W-:Y:S01]  /*5020*/  IMAD.U32 R11, R10, 0x10000, RZ ;  /* 0x000100000a0b7824 */ /* 0x000fe200078e00ff */
        /* <DEDUP_REMOVED lines=21> */
.L_x_15179:
[----:B------:R-:W-:Y:S05]  /*5180*/  BSYNC B1 ;  /* 0x0000000000017941 */ /* 0x000fea0003800000 */
.L_x_15178:
[----:B0-----:R0:W-:Y:S01]  /*5190*/  ST.E.128 desc[UR40][R34.64], R8 ;  /* 0x0000000822007985 */ /* 0x0011e2000c101d28 */
[----:B------:R-:W-:-:S13]  /*51a0*/  ISETP.GE.AND P2, PT, R36, R101, PT ;  /* 0x000000652400720c */ /* 0x000fda0003f46270 */
[----:B------:R-:W-:Y:S05]  /*51b0*/  @P2 BRA `(.L_x_15162) ;  /* 0x0000000400202947 */ /* 0x000fea0003800000 */
[----:B------:R-:W-:-:S05]  /*51c0*/  IMAD.WIDE R36, R36, 0x2, R32 ;  /* 0x0000000224247825 */ /* 0x000fca00078e0220 */
[----:B--2---:R2:W-:Y:S01]  /*51d0*/  ST.E.128 desc[UR40][R36.64], R12 ;  /* 0x0000000c24007985 */ /* 0x0045e2000c101d28 */
[----:B------:R-:W-:Y:S05]  /*51e0*/  BRA `(.L_x_15162) ;  /* 0x0000000400147947 */ /* 0x000fea0003800000 */
.L_x_15143:
[----:B------:R-:W-:-:S06]  /*51f0*/  UISETP.NE.AND UP0, UPT, UR47, 0x3, UPT ;  /* 0x000000032f00788c */ /* 0x000fcc000bf05270 */
[----:B------:R-:W-:-:S13]  /*5200*/  PLOP3.LUT P3, PT, PT, PT, UP0, 0x80, 0x0 ;  /* 0x000000000000781c */ /* 0x000fda0003f6f008 */
[----:B------:R-:W-:Y:S05]  /*5210*/  @!P3 BRA `(.L_x_15180) ;  /* 0x000000000004b947 */ /* 0x000fea0003800000 */
[----:B------:R-:W-:Y:S01]  /*5220*/  BPT.TRAP 0x1 ;  /* 0x000000040000795c */ /* 0x000fe20000300000 */
.L_x_15180:
[----:B------:R-:W-:Y:S01]  /*5230*/  IMAD R86, R19, 0x8, R22 ;  /* 0x0000000813567824 */ /* 0x000fe200078e0216 */
[----:B------:R-:W-:Y:S01]  /*5240*/  SHF.L.U32 R99, R206, 0x1f, RZ ;  /* 0x0000001fce637819 */ /* 0x000fe200000006ff */
[----:B------:R-:W-:Y:S01]  /*5250*/  BSSY B1, `(.L_x_15181) ;  /* 0x0000004000017945 */ /* 0x000fe20003800000 */
[----:B------:R-:W-:Y:S02]  /*5260*/  SHF.R.S32.HI R97, RZ, 0x1f, R91 ;  /* 0x0000001fff617819 */ /* 0x000fe4000001145b */
[----:B------:R-:W0:Y:S02]  /*5270*/  SYNCS.PHASECHK.TRANS64.TRYWAIT P2, [R86+URZ+0x32490], R99 ;  /* 0x03249063560075a7 */ /* 0x000e24000804017f */
[----:B0-----:R-:W-:Y:S05]  /*5280*/  @!P2 BRA `(.L_x_15182) ;  /* 0x0000019c0024a947 */ /* 0x001fea0003800000 */
.L_x_15436:
[----:B------:R-:W-:Y:S05]  /*5290*/  BSYNC B1 ;  /* 0x0000000000017941 */ /* 0x000fea0003800000 */
.L_x_15181:
        /* <DEDUP_REMOVED lines=27> */
.L_x_15440:
        /* <DEDUP_REMOVED lines=13> */
.L_x_15185:
[----:B------:R-:W-:Y:S05]  /*5520*/  BSYNC B1 ;  /* 0x0000000000017941 */ /* 0x000fea0003800000 */
.L_x_15184:
[----:B------:R-:W-:-:S03]  /*5530*/  UMOV UR4, 0xffffffff ;  /* 0xffffffff00047882 */ /* 0x000fc60000000000 */
[----:B------:R-:W-:Y:S05]  /*5540*/  BRA.DIV UR4, `(.L_x_15186) ;  /* 0x0000019a04d07947 */ /* 0x000fea000b800000 */
[----:B--2-4-:R2:W4:Y:S04]  /*5550*/  SHFL.IDX PT, R9, R33, 0x1, 0x1c1f ;  /* 0x003c1f0021097f89 */ /* 0x01452800000e0000 */
[----:B---3--:R2:W3:Y:S02]  /*5560*/  SHFL.IDX PT, R14, R32, 0x1, 0x1c1f ;  /* 0x003c1f00200e7f89 */ /* 0x0084e400000e0000 */
.L_x_15444:
        /* <DEDUP_REMOVED lines=13> */
.L_x_15162:
[----:B------:R-:W-:Y:S05]  /*5640*/  BSYNC B0 ;  /* 0x0000000000007941 */ /* 0x000fea0003800000 */
.L_x_15142:
        /* <DEDUP_REMOVED lines=17> */
.L_x_15188:
[----:B------:R-:W-:Y:S05]  /*5760*/  BSYNC B0 ;  /* 0x0000000000007941 */ /* 0x000fea0003800000 */
.L_x_15187:
[----:B------:R-:W3:Y:S01]  /*5770*/  SYNCS.PHASECHK.TRANS64.TRYWAIT P3, [R86+URZ+0x324b0], R99 ;  /* 0x0324b063560075a7 */ /* 0x000ee2000806017f */
[----:B------:R-:W-:Y:S04]  /*5780*/  BSSY B0, `(.L_x_15189) ;  /* 0x0000002000007945 */ /* 0x000fe80003800000 */
[----:B---3--:R-:W-:Y:S05]  /*5790*/  @!P3 BRA `(.L_x_15190) ;  /* 0x000001980084b947 */ /* 0x008fea0003800000 */
.L_x_15445:
[----:B------:R-:W-:Y:S05]  /*57a0*/  BSYNC B0 ;  /* 0x0000000000007941 */ /* 0x000fea0003800000 */
.L_x_15189:
[----:B-12---:R1:W5:Y:S01]  /*57b0*/  LDL R90, [R1+0xa8] ;  /* 0x0000a800015a7983 */ /* 0x0063620000100800 */
[----:B------:R-:W-:-:S03]  /*57c0*/  ULDC.64 UR4, c[0x0][0x328] ;  /* 0x0000ca0000047ab9 */ /* 0x000fc60000000a00 */
[----:B------:R1:W5:Y:S04]  /*57d0*/  LDL R89, [R1+0xa4] ;  /* 0x0000a40001597983 */ /* 0x0003680000100800 */
[----:B------:R1:W5:Y:S04]  /*57e0*/  LDL R47, [R1+0xa0] ;  /* 0x0000a000012f7983 */ /* 0x0003680000100800 */
[----:B------:R1:W5:Y:S01]  /*57f0*/  LDL R45, [R1+0x9c] ;  /* 0x00009c00012d7983 */ /* 0x0003620000100800 */
[----:B------:R-:W-:Y:S01]  /*5800*/  IMAD R10, R97, UR4, RZ ;  /* 0x00000004610a7c24 */ /* 0x000fe2000f8e02ff */
[----:B------:R-:W-:Y:S01]  /*5810*/  BSSY B0, `(.L_x_15191) ;  /* 0x0000045000007945 */ /* 0x000fe20003800000 */
[----:B0-----:R-:W-:Y:S01]  /*5820*/  IMAD.WIDE.U32 R8, R91, UR4, RZ ;  /* 0x000000045b087c25 */ /* 0x001fe2000f8e00ff */
[----:B------:R-:W-:-:S02]  /*5830*/  SHF.R.S32.HI R44, RZ, 0x1f, R204 ;  /* 0x0000001fff2c7819 */ /* 0x000fc400000114cc */
[----:B------:R-:W-:Y:S01]  /*5840*/  SHF.R.S32.HI R46, RZ, 0x1f, R205 ;  /* 0x0000001fff2e7819 */ /* 0x000fe200000114cd */
[----:B------:R-:W-:Y:S01]  /*5850*/  IMAD R91, R91, UR5, R10 ;  /* 0x000000055b5b7c24 */ /* 0x000fe2000f8e020a */
[----:B------:R-:W-:Y:S01]  /*5860*/  ULDC.64 UR4, c[0x0][0x338] ;  /* 0x0000ce0000047ab9 */ /* 0x000fe20000000a00 */
[----:B------:R-:W-:Y:S02]  /*5870*/  IMAD.IADD R100, R100, 0x1, -R23 ;  /* 0x0000000164647824 */ /* 0x000fe400078e0a17 */
        /* <DEDUP_REMOVED lines=19> */
[----:B------:R1:W2:Y:S08]  /*59b0*/  SHFL.IDX PT, R41, R39, RZ, 0x1c1f ;  /* 0x001c1fff27297589 */ /* 0x0002b000000e0000 */
[----:B-1----:R-:W-:Y:S05]  /*59c0*/  @!P3 BRA `(.L_x_15192) ;  /* 0x0000000000a4b947 */ /* 0x002fea0003800000 */
[----:B------:R-:W-:Y:S02]  /*59d0*/  ISETP.NE.AND P5, PT, R79, RZ, PT ;  /* 0x000000ff4f00720c */ /* 0x000fe40003fa5270 */
[----:B------:R-:W-:-:S11]  /*59e0*/  ISETP.NE.AND P4, PT, R80, RZ, PT ;  /* 0x000000ff5000720c */ /* 0x000fd60003f85270 */
[----:B------:R-:W1:Y:S01]  /*59f0*/  @P5 LDS.128 R8, [R40] ;  /* 0x0000000028085984 */ /* 0x000e620000000c00 */
[----:B0-----:R-:W-:-:S04]  /*5a00*/  @P5 LEA R12, P3, R16, R43, 0x1 ;  /* 0x0000002b100c5211 */ /* 0x001fc800078608ff */
[----:B--2---:R-:W-:Y:S02]  /*5a10*/  @P5 LEA.HI.X R13, R16, R41, R17, 0x1, P3 ;  /* 0x00000029100d5211 */ /* 0x004fe400018f0c11 */
[----:B------:R-:W-:-:S04]  /*5a20*/  @P4 LEA R36, P3, R2, R43, 0x1 ;  /* 0x0000002b02244211 */ /* 0x000fc800078608ff */
[----:B------:R-:W-:Y:S02]  /*5a30*/  @P4 LEA.HI.X R37, R2, R41, R203, 0x1, P3 ;  /* 0x0000002902254211 */ /* 0x000fe400018f0ccb */
[----:B------:R-:W-:-:S13]  /*5a40*/  ISETP.NE.AND P3, PT, R81, RZ, PT ;  /* 0x000000ff5100720c */ /* 0x000fda0003f65270 */
[----:B------:R-:W-:-:S04]  /*5a50*/  @P3 LEA R14, P6, R205, R43, 0x1 ;  /* 0x0000002bcd0e3211 */ /* 0x000fc800078c08ff */
[----:B------:R-:W-:Y:S01]  /*5a60*/  @P3 LEA.HI.X R15, R205, R41, R46, 0x1, P6 ;  /* 0x00000029cd0f3211 */ /* 0x000fe200030f0c2e */
[----:B-1----:R-:W-:Y:S01]  /*5a70*/  @P5 ST.E.128 desc[UR40][R12.64], R8 ;  /* 0x000000080c005985 */ /* 0x002fe2000c101d28 */
[----:B------:R-:W-:-:S03]  /*5a80*/  ISETP.NE.AND P5, PT, R82, RZ, PT ;  /* 0x000000ff5200720c */ /* 0x000fc60003fa5270 */
[----:B------:R-:W0:Y:S10]  /*5a90*/  @P4 LDS.128 R8, [R42] ;  /* 0x000000002a084984 */ /* 0x000e340000000c00 */
[----:B------:R-:W-:-:S04]  /*5aa0*/  @P5 LEA R32, P6, R204, R43, 0x1 ;  /* 0x0000002bcc205211 */ /* 0x000fc800078c08ff */
[----:B------:R-:W-:Y:S01]  /*5ab0*/  @P5 LEA.HI.X R33, R204, R41, R44, 0x1, P6 ;  /* 0x00000029cc215211 */ /* 0x000fe200030f0c2c */
[----:B0-----:R-:W-:Y:S01]  /*5ac0*/  @P4 ST.E.128 desc[UR40][R36.64], R8 ;  /* 0x0000000824004985 */ /* 0x001fe2000c101d28 */
[----:B------:R-:W-:-:S03]  /*5ad0*/  ISETP.NE.AND P4, PT, R83, RZ, PT ;  /* 0x000000ff5300720c */ /* 0x000fc60003f85270 */
[----:B------:R-:W0:Y:S10]  /*5ae0*/  @P3 LDS.128 R8, [R40+0x3000] ;  /* 0x0030000028083984 */ /* 0x000e340000000c00 */
[----:B------:R-:W-:-:S04]  /*5af0*/  @P4 LEA R34, P6, R225, R43, 0x1 ;  /* 0x0000002be1224211 */ /* 0x000fc800078c08ff */
[----:B-----5:R-:W-:Y:S01]  /*5b00*/  @P4 LEA.HI.X R35, R225, R41, R90, 0x1, P6 ;  /* 0x00000029e1234211 */ /* 0x020fe200030f0c5a */
[----:B0-----:R0:W-:Y:S01]  /*5b10*/  @P3 ST.E.128 desc[UR40][R14.64], R8 ;  /* 0x000000080e003985 */ /* 0x0011e2000c101d28 */
[----:B------:R-:W-:-:S03]  /*5b20*/  ISETP.NE.AND P3, PT, R84, RZ, PT ;  /* 0x000000ff5400720c */ /* 0x000fc60003f65270 */
[----:B------:R-:W1:Y:S10]  /*5b30*/  @P5 LDS.128 R8, [R42+0x3000] ;  /* 0x003000002a085984 */ /* 0x000e740000000c00 */
[----:B------:R-:W-:-:S04]  /*5b40*/  @P3 LEA R12, P6, R224, R43, 0x1 ;  /* 0x0000002be00c3211 */ /* 0x000fc800078c08ff */
[----:B------:R-:W-:Y:S02]  /*5b50*/  @P3 LEA.HI.X R13, R224, R41, R89, 0x1, P6 ;  /* 0x00000029e00d3211 */ /* 0x000fe400030f0c59 */
[----:B0-----:R-:W-:Y:S01]  /*5b60*/  PRMT R14, R3, 0x8880, RZ ;  /* 0x00008880030e7816 */ /* 0x001fe200000000ff */
[----:B-1----:R-:W-:Y:S01]  /*5b70*/  @P5 ST.E.128 desc[UR40][R32.64], R8 ;  /* 0x0000000820005985 */ /* 0x002fe2000c101d28 */
        /* <DEDUP_REMOVED lines=14> */
.L_x_15192:
[----:B------:R-:W-:Y:S05]  /*5c60*/  BSYNC B0 ;  /* 0x0000000000007941 */ /* 0x000fea0003800000 */
.L_x_15191:
[----:B------:R-:W-:Y:S01]  /*5c70*/  ISETP.GE.AND P3, PT, R100, 0x41, PT ;  /* 0x000000416400780c */ /* 0x000fe20003f66270 */
[----:B------:R-:W4:Y:S01]  /*5c80*/  SHFL.IDX PT, R39, R39, 0x1, 0x1c1f ;  /* 0x003c1f0027277f89 */ /* 0x000f2200000e0000 */
[----:B------:R-:W-:Y:S03]  /*5c90*/  BSSY B0, `(.L_x_15193) ;  /* 0x000002c000007945 */ /* 0x000fe60003800000 */
[----:B--2---:R2:W0:Y:S08]  /*5ca0*/  SHFL.IDX PT, R41, R38, 0x1, 0x1c1f ;  /* 0x003c1f0026297f89 */ /* 0x00443000000e0000 */
[----:B--2---:R-:W-:Y:S05]  /*5cb0*/  @!P3 BRA `(.L_x_15194) ;  /* 0x0000000000a4b947 */ /* 0x004fea0003800000 */
[----:B------:R-:W-:-:S13]  /*5cc0*/  ISETP.NE.AND P4, PT, R81, RZ, PT ;  /* 0x000000ff5100720c */ /* 0x000fda0003f85270 */
[----:B0-----:R-:W-:-:S04]  /*5cd0*/  @P4 LEA R32, P3, R205, R41, 0x1 ;  /* 0x00000029cd204211 */ /* 0x001fc800078608ff */
[----:B----4-:R-:W-:Y:S02]  /*5ce0*/  @P4 LEA.HI.X R33, R205, R39, R46, 0x1, P3 ;  /* 0x00000027cd214211 */ /* 0x010fe400018f0c2e */
[----:B------:R-:W-:-:S13]  /*5cf0*/  ISETP.NE.AND P3, PT, R82, RZ, PT ;  /* 0x000000ff5200720c */ /* 0x000fda0003f65270 */
[----:B------:R-:W-:-:S04]  /*5d00*/  @P3 LEA R34, P5, R204, R41, 0x1 ;  /* 0x00000029cc223211 */ /* 0x000fc800078a08ff */
[----:B------:R-:W-:Y:S02]  /*5d10*/  @P3 LEA.HI.X R35, R204, R39, R44, 0x1, P5 ;  /* 0x00000027cc233211 */ /* 0x000fe400028f0c2c */
[----:B------:R-:W-:-:S13]  /*5d20*/  ISETP.NE.AND P5, PT, R79, RZ, PT ;  /* 0x000000ff4f00720c */ /* 0x000fda0003fa5270 */
[----:B-1----:R-:W0:Y:S01]  /*5d30*/  @P5 LDS.128 R8, [R40+0x2000] ;  /* 0x0020000028085984 */ /* 0x002e220000000c00 */
[----:B------:R-:W-:-:S04]  /*5d40*/  @P5 LEA R12, P6, R16, R41, 0x1 ;  /* 0x00000029100c5211 */ /* 0x000fc800078c08ff */
[----:B------:R-:W-:-:S05]  /*5d50*/  @P5 LEA.HI.X R13, R16, R39, R17, 0x1, P6 ;  /* 0x00000027100d5211 */ /* 0x000fca00030f0c11 */
[----:B0-----:R-:W-:Y:S01]  /*5d60*/  @P5 ST.E.128 desc[UR40][R12.64], R8 ;  /* 0x000000080c005985 */ /* 0x001fe2000c101d28 */
[----:B------:R-:W-:-:S13]  /*5d70*/  ISETP.NE.AND P5, PT, R80, RZ, PT ;  /* 0x000000ff5000720c */ /* 0x000fda0003fa5270 */
[----:B------:R-:W0:Y:S01]  /*5d80*/  @P5 LDS.128 R8, [R42+0x2000] ;  /* 0x002000002a085984 */ /* 0x000e220000000c00 */
[----:B------:R-:W-:-:S04]  /*5d90*/  @P5 LEA R14, P6, R2, R41, 0x1 ;  /* 0x00000029020e5211 */ /* 0x000fc800078c08ff */
[----:B------:R-:W-:-:S05]  /*5da0*/  @P5 LEA.HI.X R15, R2, R39, R203, 0x1, P6 ;  /* 0x00000027020f5211 */ /* 0x000fca00030f0ccb */
        /* <DEDUP_REMOVED lines=26> */
.L_x_15194:
[----:B------:R-:W-:Y:S05]  /*5f50*/  BSYNC B0 ;  /* 0x0000000000007941 */ /* 0x000fea0003800000 */
.L_x_15193:
        /* <DEDUP_REMOVED lines=13> */
[----:B--2---:R-:W-:Y:S02]  /*6030*/  SEL R9, RZ, 0x1, P2 ;  /* 0x00000001ff097807 */ /* 0x004fe40001000000 */
[----:B------:R-:W-:Y:S02]  /*6040*/  SEL R19, R19, RZ, P2 ;  /* 0x000000ff13137207 */ /* 0x000fe40001000000 */
[----:B------:R-:W-:Y:S01]  /*6050*/  LOP3.LUT R206, R206, R9, RZ, 0x3c, !PT ;  /* 0x00000009cece7212 */ /* 0x000fe200078e3cff */
[----:B------:R-:W-:Y:S06]  /*6060*/  @P3 BRA `(.L_x_15195) ;  /* 0xffffffc000ac3947 */ /* 0x000fec000383ffff */
[----:B------:R-:W2:Y:S01]  /*6070*/  S2R R8, SR_TID.X ;  /* 0x0000000000087919 */ /* 0x000ea20000002100 */
[----:B------:R-:W-:Y:S02]  /*6080*/  PLOP3.LUT P0, PT, PT, PT, PT, 0x8, 0x0 ;  /* 0x000000000000781c */ /* 0x000fe40003f0e170 */
[----:B--2---:R-:W-:-:S04]  /*6090*/  SHF.R.U32.HI R8, RZ, 0x7, R8 ;  /* 0x00000007ff087819 */ /* 0x004fc80000011608 */
[----:B------:R-:W-:-:S13]  /*60a0*/  ISETP.NE.AND P3, PT, R8, 0x1, PT ;  /* 0x000000010800780c */ /* 0x000fda0003f65270 */
[----:B------:R-:W-:Y:S06]  /*60b0*/  @!P3 BAR.ARV 0x9, 0x100 ;  /* 0x024400000000bb1d */ /* 0x000fec0000002000 */
.L_x_15137:
[----:B------:R-:W2:Y:S01]  /*60c0*/  LDL R5, [R1+0x98] ;  /* 0x0000980001057983 */ /* 0x000ea20000100800 */
[----:B------:R-:W3:Y:S01]  /*60d0*/  LDC R0, c[0x0][0x448] ;  /* 0x00011200ff007b82 */ /* 0x000ee20000000800 */
        /* <DEDUP_REMOVED lines=17> */
[----:B-----5:R-:W-:-:S02]  /*61f0*/  CS2R R88, SRZ ;  /* 0x0000000000587805 */ /* 0x020fc4000001ff00 */
[----:B-1----:R-:W-:Y:S02]  /*6200*/  CS2R R86, SRZ ;  /* 0x0000000000567805 */ /* 0x002fe4000001ff00 */
[----:B------:R-:W-:Y:S02]  /*6210*/  CS2R R156, SRZ ;  /* 0x00000000009c7805 */ /* 0x000fe4000001ff00 */
[----:B------:R-:W-:Y:S02]  /*6220*/  CS2R R84, SRZ ;  /* 0x0000000000547805 */ /* 0x000fe4000001ff00 */
[----:B------:R-:W-:Y:S02]  /*6230*/  CS2R R80, SRZ ;  /* 0x0000000000507805 */ /* 0x000fe4000001ff00 */
[----:B------:R-:W-:Y:S02]  /*6240*/  CS2R R178, SRZ ;  /* 0x0000000000b27805 */ /* 0x000fe4000001ff00 */
[----:B---3--:R-:W-:-:S02]  /*6250*/  ISETP.NE.AND P1, PT, R0, 0x1, PT ;  /* 0x000000010000780c */ /* 0x008fc40003f25270 */
        /* <DEDUP_REMOVED lines=13> */
[----:B0-----:R-:W-:-:S02]  /*6330*/  CS2R R42, SRZ ;  /* 0x00000000002a7805 */ /* 0x001fc4000001ff00 */
[----:B------:R-:W-:Y:S02]  /*6340*/  CS2R R40, SRZ ;  /* 0x0000000000287805 */ /* 0x000fe4000001ff00 */
[----:B------:R-:W-:Y:S02]  /*6350*/  CS2R R170, SRZ ;  /* 0x0000000000aa7805 */ /* 0x000fe4000001ff00 */
        /* <DEDUP_REMOVED lines=22> */
[----:B------:R-:W-:Y:S01]  /*64c0*/  IMAD.MOV.U32 R24, RZ, RZ, RZ ;  /* 0x000000ffff187224 */ /* 0x000fe200078e00ff */
[----:B----4-:R-:W-:Y:S02]  /*64d0*/  CS2R R38, SRZ ;  /* 0x0000000000267805 */ /* 0x010fe4000001ff00 */
[----:B------:R-:W-:Y:S02]  /*64e0*/  CS2R R34, SRZ ;  /* 0x0000000000227805 */ /* 0x000fe4000001ff00 */
[----:B------:R-:W-:Y:S02]  /*64f0*/  CS2R R6, SRZ ;  /* 0x0000000000067805 */ /* 0x000fe4000001ff00 */
[----:B------:R-:W-:-:S02]  /*6500*/  CS2R R28, SRZ ;  /* 0x00000000001c7805 */ /* 0x000fc4000001ff00 */
[----:B--2---:R-:W-:Y:S01]  /*6510*/  IADD3 R0, R5, 0x7f, RZ ;  /* 0x0000007f05007810 */ /* 0x004fe20007ffe0ff */
[----:B------:R-:W-:-:S04]  /*6520*/  IMAD.MOV.U32 R5, RZ, RZ, RZ ;  /* 0x000000ffff057224 */ /* 0x000fc800078e00ff */
[----:B-1----:R-:W-:-:S05]  /*6530*/  @P1 IMAD.HI.U32 R3, R0, R3, RZ ;  /* 0x0000000300031227 */ /* 0x002fca00078e00ff */
[----:B0-----:R-:W-:Y:S02]  /*6540*/  @P1 SHF.R.U32.HI R0, RZ, R4, R3 ;  /* 0x00000004ff001219 */ /* 0x001fe40000011603 */
[----:B------:R-:W-:-:S03]  /*6550*/  PLOP3.LUT P1, PT, PT, PT, PT, 0x80, 0x0 ;  /* 0x000000000000781c */ /* 0x000fc60003f2f070 */
[----:B------:R-:W-:Y:S02]  /*6560*/  IMAD.IADD R0, R31, 0x1, R0 ;  /* 0x000000011f007824 */ /* 0x000fe400078e0200 */
[----:B------:R-:W-:Y:S02]  /*6570*/  IMAD.MOV.U32 R31, RZ, RZ, RZ ;  /* 0x000000ffff1f7224 */ /* 0x000fe400078e00ff */
        /* <DEDUP_REMOVED lines=8> */
[----:B------:R-:W0:Y:S01]  /*6600*/  FENCE.VIEW.ASYNC.G ;  /* 0x00000000000073c6 */ /* 0x000e220000000100 */
[----:B------:R-:W-:Y:S05]  /*6610*/  WARPSYNC.ALL ;  /* 0x0000000000007948 */ /* 0x000fea0003800000 */
[----:B0-----:R-:W-:Y:S06]  /*6620*/  BAR.ARV 0xc, 0x180 ;  /* 0x0306000000007b1d */ /* 0x001fec0000002000 */
.L_x_15196:
[----:B------:R-:W-:Y:S02]  /*6630*/  IMAD.MOV.U32 R25, RZ, RZ, RZ ;  /* 0x000000ffff197224 */ /* 0x000fe400078e00ff */
[----:B------:R-:W-:Y:S01]  /*6640*/  IMAD.MOV.U32 R4, RZ, RZ, RZ ;  /* 0x000000ffff047224 */ /* 0x000fe200078e00ff */
[----:B------:R-:W-:Y:S06]  /*6650*/  @!P2 BRA `(.L_x_15197) ;  /* 0x000000d8007ca947 */ /* 0x000fec0003800000 */
[----:B------:R-:W0:Y:S01]  /*6660*/  S2R R14, SR_TID.X ;  /* 0x00000000000e7919 */ /* 0x000e220000002100 */
[----:B------:R-:W-:Y:S01]  /*6670*/  UMOV UR4, 0xffffffff ;  /* 0xffffffff00047882 */ /* 0x000fe20000000000 */
[----:B0-----:R-:W-:-:S05]  /*6680*/  VIADD R14, R14, 0xffffff80 ;  /* 0xffffff800e0e7836 */ /* 0x001fca0000000000 */
[----:B------:R-:W-:-:S04]  /*6690*/  SHF.R.S32.HI R0, RZ, 0x1f, R14 ;  /* 0x0000001fff007819 */ /* 0x000fc8000001140e */
[----:B------:R-:W-:-:S04]  /*66a0*/  LEA.HI R0, R0, R14, RZ, 0x7 ;  /* 0x0000000e00007211 */ /* 0x000fc800078f38ff */
[----:B------:R-:W-:Y:S01]  /*66b0*/  SHF.R.S32.HI R13, RZ, 0x7, R0 ;  /* 0x00000007ff0d7819 */ /* 0x000fe20000011400 */
[----:B------:R-:W-:Y:S06]  /*66c0*/  BRA.DIV UR4, `(.L_x_15198) ;  /* 0x0000018a04cc7947 */ /* 0x000fec000b800000 */
[----:B------:R0:W1:Y:S02]  /*66d0*/  SHFL.IDX PT, R14, R13, RZ, 0x1f ;  /* 0x00001fff0d0e7589 */ /* 0x00006400000e0000 */
.L_x_15448:
[----:B-1----:R-:W-:Y:S01]  /*66e0*/  LEA.HI R0, R14, R14, RZ, 0x1 ;  /* 0x0000000e0e007211 */ /* 0x002fe200078f08ff */
[----:B------:R-:W-:Y:S01]  /*66f0*/  VIADD R24, R22, 0x18400 ;  /* 0x0001840016187836 */ /* 0x000fe20000000000 */
[----:B------:R-:W-:Y:S01]  /*6700*/  BSSY B6, `(.L_x_15199) ;  /* 0x000001d000067945 */ /* 0x000fe20003800000 */
[----:B------:R-:W-:Y:S01]  /*6710*/  IMAD.MOV.U32 R213, RZ, RZ, 0x40000040 ;  /* 0x40000040ffd57424 */ /* 0x000fe200078e00ff */
[----:B------:R-:W-:Y:S02]  /*6720*/  LOP3.LUT R3, R0, 0x7fffe, RZ, 0xc0, !PT ;  /* 0x0007fffe00037812 */ /* 0x000fe400078ec0ff */
[----:B------:R-:W-:-:S03]  /*6730*/  LOP3.LUT P0, RZ, R24, 0x1bf, RZ, 0xc0, !PT ;  /* 0x000001bf18ff7812 */ /* 0x000fc6000780c0ff */
[----:B------:R-:W-:-:S04]  /*6740*/  IMAD.IADD R3, R14, 0x1, -R3 ;  /* 0x000000010e037824 */ /* 0x000fc800078e0a03 */
[----:B------:R-:W-:-:S05]  /*6750*/  IMAD R3, R3, 0x2000, R24 ;  /* 0x0000200003037824 */ /* 0x000fca00078e0218 */
[----:B------:R-:W-:Y:S01]  /*6760*/  SHF.R.U32.HI R0, RZ, 0x4, R3 ;  /* 0x00000004ff007819 */ /* 0x000fe20000011603 */
[----:B------:R-:W-:-:S03]  /*6770*/  VIADD R3, R3, 0xa000 ;  /* 0x0000a00003037836 */ /* 0x000fc60000000000 */
[----:B------:R-:W-:Y:S02]  /*6780*/  LOP3.LUT R0, R0, 0x3fff, RZ, 0xc0, !PT ;  /* 0x00003fff00007812 */ /* 0x000fe400078ec0ff */
[----:B------:R-:W-:Y:S02]  /*6790*/  SHF.R.U32.HI R3, RZ, 0x4, R3 ;  /* 0x00000004ff037819 */ /* 0x000fe40000011603 */
[----:B------:R-:W-:Y:S02]  /*67a0*/  LOP3.LUT R212, R0, 0x10000, RZ, 0xfc, !PT ;  /* 0x0001000000d47812 */ /* 0x000fe400078efcff */
[----:B------:R-:W-:Y:S01]  /*67b0*/  LOP3.LUT R72, R3, 0x3fff, RZ, 0xc0, !PT ;  /* 0x00003fff03487812 */ /* 0x000fe200078ec0ff */
[----:B------:R-:W-:Y:S06]  /*67c0*/  @!P0 BRA `(.L_x_15200) ;  /* 0x0000000000408947 */ /* 0x000fec0003800000 */
[----:B------:R-:W-:Y:S01]  /*67d0*/  MOV R0, 0x0 ;  /* 0x0000000000007802 */ /* 0x000fe20000000f00 */
[----:B------:R-:W-:Y:S01]  /*67e0*/  ULDC.64 UR4, c[0x4][0xf0] ;  /* 0x01003c0000047ab9 */ /* 0x000fe20000000a00 */
[----:B------:R-:W-:Y:S01]  /*67f0*/  ULDC.64 UR6, c[0x4][0xf8] ;  /* 0x01003e0000067ab9 */ /* 0x000fe20000000a00 */
[----:B------:R-:W-:Y:S01]  /*6800*/  MOV R4, UR4 ;  /* 0x0000000400047c02 */ /* 0x000fe20008000f00 */
        /* <DEDUP_REMOVED lines=9> */
[----:B01----:R-:W-:-:S07]  /*68a0*/  IMAD.MOV.U32 R13, RZ, RZ, RZ ;  /* 0x000000ffff0d7224 */ /* 0x003fce00078e00ff */
[----:B------:R-:W-:-:S07]  /*68b0*/  LEPC R20, `(.L_x_15200) ;  /* 0x000000001014794e */ /* 0x000fce0000000000 */
[----:B--2---:R-:W-:Y:S05]  /*68c0*/  CALL.ABS.NOINC R14 ;  /* 0x000000000e007343 */ /* 0x004fea0003c00000 */
.L_x_15200:
[----:B------:R-:W-:Y:S05]  /*68d0*/  BSYNC B6 ;  /* 0x0000000000067941 */ /* 0x000fea0003800000 */
.L_x_15199:
        /* <DEDUP_REMOVED lines=13> */
.L_x_15204:
[----:B--2---:R2:W3:Y:S02]  /*69b0*/  SYNCS.PHASECHK.TRANS64.TRYWAIT P0, [R22+URZ+0x32400], R3 ;  /* 0x03240003160075a7 */ /* 0x0044e4000800017f */
[----:B---3--:R-:W-:Y:S05]  /*69c0*/  @!P0 NANOSLEEP.SYNCS 0x989680 ;  /* 0x009896800000895d */ /* 0x008fea0003900000 */
[----:B------:R-:W3:Y:S02]  /*69d0*/  @!P0 SYNCS.PHASECHK.TRANS64 P0, [R22+URZ+0x32400], R3 ;  /* 0x03240003160085a7 */ /* 0x000ee4000800007f */
[----:B---3--:R-:W-:Y:S05]  /*69e0*/  @!P0 BRA `(.L_x_15204) ;  /* 0xfffffffc00f08947 */ /* 0x008fea000383ffff */
.L_x_15203:
[----:B------:R-:W-:Y:S05]  /*69f0*/  BSYNC B0 ;  /* 0x0000000000007941 */ /* 0x000fea0003800000 */
.L_x_15202:
[----:B------:R-:W-:Y:S05]  /*6a00*/  BRA `(.L_x_15205) ;  /* 0x0000003000187947 */ /* 0x000fea0003800000 */
.L_x_15201:
        /* <DEDUP_REMOVED lines=18> */
[----:B------:R1:W2:Y:S01]  /*6b30*/  LDC.64 R14, c[0x4][R0] ;  /* 0x01000000000e7b82 */ /* 0x0002a20000000a00 */
        /* <DEDUP_REMOVED lines=8> */
[----:B01----:R-:W-:-:S07]  /*6bc0*/  IMAD.MOV.U32 R13, RZ, RZ, RZ ;  /* 0x000000ffff0d7224 */ /* 0x003fce00078e00ff */
[----:B------:R-:W-:-:S07]  /*6bd0*/  LEPC R20, `(.L_x_15207) ;  /* 0x000000001014794e */ /* 0x000fce0000000000 */
[----:B--2---:R-:W-:Y:S05]  /*6be0*/  CALL.ABS.NOINC R14 ;  /* 0x000000000e007343 */ /* 0x004fea0003c00000 */
.L_x_15207:
[----:B------:R-:W-:Y:S05]  /*6bf0*/  BSYNC B6 ;  /* 0x0000000000067941 */ /* 0x000fea0003800000 */
.L_x_15206:
[----:B------:R-:W2:Y:S01]  /*6c00*/  LDL R42, [R1+0x98] ;  /* 0x00009800012a7983 */ /* 0x000ea20000100800 */
[----:B------:R-:W-:Y:S01]  /*6c10*/  ULDC.U8 UR4, c[0x0][0x410] ;  /* 0x0001040000047ab9 */ /* 0x000fe20000000000 */
[----:B------:R-:W-:Y:S01]  /*6c20*/  BSSY B0, `(.L_x_15208) ;  /* 0x00002dc000007945 */ /* 0x000fe20003800000 */
[----:B------:R-:W-:Y:S01]  /*6c30*/  ISETP.NE.AND P0, PT, RZ, UR4, PT ;  /* 0x00000004ff007c0c */ /* 0x000fe2000bf05270 */
[----:B--2---:R-:W-:-:S12]  /*6c40*/  IMAD.IADD R35, R23, 0x1, R42 ;  /* 0x0000000117237824 */ /* 0x004fd800078e022a */
[----:B------:R-:W-:Y:S05]  /*6c50*/  @!P0 BRA `(.L_x_15209) ;  /* 0x0000001400dc8947 */ /* 0x000fea0003800000 */
[----:B------:R-:W1:Y:S01]  /*6c60*/  LDC R36, c[0x0][0x448] ;  /* 0x00011200ff247b82 */ /* 0x000e620000000800 */
[----:B------:R-:W2:Y:S01]  /*6c70*/  S2R R21, SR_TID.X ;  /* 0x0000000000157919 */ /* 0x000ea20000002100 */
[----:B------:R-:W-:Y:S01]  /*6c80*/  ULDC.64 UR4, c[0x0][0x3f8] ;  /* 0x0000fe0000047ab9 */ /* 0x000fe20000000a00 */
[----:B------:R-:W-:Y:S01]  /*6c90*/  ULDC.64 UR6, c[0x0][0x408] ;  /* 0x0001020000067ab9 */ /* 0x000fe20000000a00 */
[----:B------:R-:W-:Y:S01]  /*6ca0*/  IMAD.MOV.U32 R8, RZ, RZ, R24 ;  /* 0x000000ffff087224 */ /* 0x000fe200078e0018 */
[----:B------:R-:W-:Y:S01]  /*6cb0*/  SHF.R.S32.HI R34, RZ, 0x1f, R207 ;  /* 0x0000001fff227819 */ /* 0x000fe200000114cf */
[----:B------:R-:W-:Y:S02]  /*6cc0*/  IMAD.MOV.U32 R9, RZ, RZ, R29 ;  /* 0x000000ffff097224 */ /* 0x000fe400078e001d */
[----:B------:R-:W-:Y:S02]  /*6cd0*/  IMAD.MOV.U32 R10, RZ, RZ, R26 ;  /* 0x000000ffff0a7224 */ /* 0x000fe400078e001a */
[----:B------:R-:W-:Y:S01]  /*6ce0*/  IMAD.MOV.U32 R11, RZ, RZ, R31 ;  /* 0x000000ffff0b7224 */ /* 0x000fe200078e001f */
[----:B-1----:R-:W-:Y:S01]  /*6cf0*/  ISETP.NE.AND P0, PT, R36, 0x1, PT ;  /* 0x000000012400780c */ /* 0x002fe20003f05270 */
[----:B--2---:R-:W-:-:S12]  /*6d00*/  VIADD R21, R21, 0xffffff80 ;  /* 0xffffff8015157836 */ /* 0x004fd80000000000 */
[----:B------:R-:W1:Y:S01]  /*6d10*/  @P0 LDC R0, c[0x0][0x44c] ;  /* 0x00011300ff000b82 */ /* 0x000e620000000800 */
[----:B------:R-:W-:-:S04]  /*6d20*/  SHF.R.S32.HI R20, RZ, 0x1f, R21 ;  /* 0x0000001fff147819 */ /* 0x000fc80000011415 */
[----:B------:R-:W-:-:S03]  /*6d30*/  LEA.HI R20, R20, R21, RZ, 0x2 ;  /* 0x0000001514147211 */ /* 0x000fc600078f10ff */
[----:B------:R-:W2:Y:S01]  /*6d40*/  @P0 LDC R5, c[0x0][0x450] ;  /* 0x00011400ff050b82 */ /* 0x000ea20000000800 */
[----:B------:R-:W-:-:S05]  /*6d50*/  LOP3.LUT R20, R20, 0xfffffffc, RZ, 0xc0, !PT ;  /* 0xfffffffc14147812 */ /* 0x000fca00078ec0ff */
[----:B------:R-:W-:-:S04]  /*6d60*/  IMAD.IADD R20, R21, 0x1, -R20 ;  /* 0x0000000115147824 */ /* 0x000fc800078e0a14 */
[----:B------:R-:W-:-:S04]  /*6d70*/  IMAD R3, R20, 0x40, R35 ;  /* 0x0000004014037824 */ /* 0x000fc800078e0223 */
[----:B-1----:R-:W-:-:S05]  /*6d80*/  @P0 IMAD.HI.U32 R0, R3, R0, RZ ;  /* 0x0000000003000227 */ /* 0x002fca00078e00ff */
[----:B--2---:R-:W-:-:S04]  /*6d90*/  @P0 SHF.R.U32.HI R3, RZ, R5, R0 ;  /* 0x00000005ff030219 */ /* 0x004fc80000011600 */
        /* <DEDUP_REMOVED lines=17> */
[----:B------:R1:W2:Y:S04]  /*6eb0*/  SHFL.IDX PT, R3, R6, RZ, 0x1c1f ;  /* 0x001c1fff06037589 */ /* 0x0002a800000e0000 */
[----:B------:R1:W3:Y:S04]  /*6ec0*/  SHFL.IDX PT, R0, R4, RZ, 0x1c1f ;  /* 0x001c1fff04007589 */ /* 0x0002e800000e0000 */
[----:B------:R1:W4:Y:S04]  /*6ed0*/  SHFL.IDX PT, R5, R8, RZ, 0x1c1f ;  /* 0x001c1fff08057589 */ /* 0x00032800000e0000 */
[----:B------:R1:W0:Y:S02]  /*6ee0*/  SHFL.IDX PT, R14, R7, RZ, 0x1c1f ;  /* 0x001c1fff070e7589 */ /* 0x00022400000e0000 */
.L_x_15454:
[----:B------:R-:W5:Y:S01]  /*6ef0*/  LDL R9, [R1+0x90] ;  /* 0x0000900001097983 */ /* 0x000f620000100800 */
[----:B------:R-:W-:Y:S01]  /*6f00*/  BSSY B1, `(.L_x_15211) ;  /* 0x000001e000017945 */ /* 0x000fe20003800000 */
[----:B------:R-:W-:Y:S02]  /*6f10*/  CS2R R20, SRZ ;  /* 0x0000000000147805 */ /* 0x000fe4000001ff00 */
[----:B------:R-:W-:Y:S02]  /*6f20*/  CS2R R30, SRZ ;  /* 0x00000000001e7805 */ /* 0x000fe4000001ff00 */
[----:B------:R-:W-:Y:S02]  /*6f30*/  CS2R R24, SRZ ;  /* 0x0000000000187805 */ /* 0x000fe4000001ff00 */
[----:B------:R-:W-:Y:S01]  /*6f40*/  CS2R R32, SRZ ;  /* 0x0000000000207805 */ /* 0x000fe2000001ff00 */
[----:B-----5:R-:W-:-:S05]  /*6f50*/  IMAD R36, R9, R36, RZ ;  /* 0x0000002409247224 */ /* 0x020fca00078e02ff */
[----:B------:R-:W-:-:S13]  /*6f60*/  ISETP.GE.AND P0, PT, R35, R36, PT ;  /* 0x000000242300720c */ /* 0x000fda0003f06270 */
[----:B------:R-:W-:Y:S05]  /*6f70*/  @P0 BRA `(.L_x_15212) ;  /* 0x0000000000580947 */ /* 0x000fea0003800000 */
[----:B------:R-:W-:Y:S01]  /*6f80*/  ULDC UR4, c[0x0][0x3f4] ;  /* 0x0000fd0000047ab9 */ /* 0x000fe20000000800 */
[----:B---3--:R-:W-:Y:S01]  /*6f90*/  IMAD.MOV.U32 R10, RZ, RZ, R0 ;  /* 0x000000ffff0a7224 */ /* 0x008fe200078e0000 */
[----:B------:R-:W-:Y:S01]  /*6fa0*/  ISETP.GE.AND P3, PT, R207, UR4, PT ;  /* 0x00000004cf007c0c */ /* 0x000fe2000bf66270 */
[----:B--2---:R-:W-:Y:S01]  /*6fb0*/  IMAD.MOV.U32 R11, RZ, RZ, R3 ;  /* 0x000000ffff0b7224 */ /* 0x004fe200078e0003 */
[----:B------:R-:W-:Y:S01]  /*6fc0*/  ISETP.GE.AND P2, PT, R200, UR4, PT ;  /* 0x00000004c8007c0c */ /* 0x000fe2000bf46270 */
[----:B----4-:R-:W-:Y:S01]  /*6fd0*/  IMAD.MOV.U32 R15, RZ, RZ, R5 ;  /* 0x000000ffff0f7224 */ /* 0x010fe200078e0005 */
[----:B------:R-:W-:-:S09]  /*6fe0*/  CS2R R30, SRZ ;  /* 0x00000000001e7805 */ /* 0x000fd2000001ff00 */
[C---:B------:R-:W-:Y:S01]  /*6ff0*/  @!P3 IMAD.SHL.U32 R29, R207.reuse, 0x2, RZ ;  /* 0x00000002cf1db824 */ /* 0x040fe200078e00ff */
[----:B------:R-:W-:Y:S02]  /*7000*/  @!P3 SHF.L.U64.HI R24, R207, 0x1, R34 ;  /* 0x00000001cf18b819 */ /* 0x000fe40000010222 */
[----:B------:R-:W-:Y:S02]  /*7010*/  CS2R R32, SRZ ;  /* 0x0000000000207805 */ /* 0x000fe4000001ff00 */
[----:B------:R-:W-:Y:S01]  /*7020*/  CS2R R20, SRZ ;  /* 0x0000000000147805 */ /* 0x000fe2000001ff00 */
[----:B------:R-:W-:Y:S01]  /*7030*/  @!P2 IMAD.WIDE R10, R200, 0x2, R10 ;  /* 0x00000002c80aa825 */ /* 0x000fe200078e020a */
[-C--:B------:R-:W-:Y:S02]  /*7040*/  @!P3 IADD3 R26, P0, R0, R29.reuse, RZ ;  /* 0x0000001d001ab210 */ /* 0x080fe40007f1e0ff */
[----:B0-----:R-:W-:Y:S01]  /*7050*/  @!P3 IADD3 R28, P1, R14, R29, RZ ;  /* 0x0000001d0e1cb210 */ /* 0x001fe20007f3e0ff */
[----:B------:R-:W-:Y:S01]  /*7060*/  @!P2 IMAD.WIDE R12, R200, 0x2, R14 ;  /* 0x00000002c80ca825 */ /* 0x000fe200078e020e */
[----:B------:R0:W5:Y:S02]  /*7070*/  @!P2 LD.E.64 R30, desc[UR40][R10.64] ;  /* 0x000000280a1ea980 */ /* 0x000164000c101b00 */
[----:B------:R-:W-:Y:S01]  /*7080*/  @!P3 IADD3.X R29, R5, R24, RZ, P1, !PT ;  /* 0x00000018051db210 */ /* 0x000fe20000ffe4ff */
[----:B------:R-:W-:Y:S01]  /*7090*/  @!P3 IMAD.X R27, R3, 0x1, R24, P0 ;  /* 0x00000001031bb824 */ /* 0x000fe200000e0618 */
[----:B------:R-:W-:Y:S01]  /*70a0*/  CS2R R24, SRZ ;  /* 0x0000000000187805 */ /* 0x000fe2000001ff00 */
[----:B------:R0:W5:Y:S04]  /*70b0*/  @!P2 LD.E.64 R32, desc[UR40][R12.64] ;  /* 0x000000280c20a980 */ /* 0x000168000c101b00 */
[----:B------:R0:W5:Y:S04]  /*70c0*/  @!P3 LD.E.64 R20, desc[UR40][R26.64] ;  /* 0x000000281a14b980 */ /* 0x000168000c101b00 */
[----:B------:R0:W5:Y:S02]  /*70d0*/  @!P3 LD.E.64 R24, desc[UR40][R28.64] ;  /* 0x000000281c18b980 */ /* 0x000164000c101b00 */
.L_x_15212:
[----:B------:R-:W-:Y:S05]  /*70e0*/  BSYNC B1 ;  /* 0x0000000000017941 */ /* 0x000fea0003800000 */
.L_x_15211:
[----:B---3-5:R-:W-:Y:S01]  /*70f0*/  IMAD.MOV.U32 R0, RZ, RZ, R20 ;  /* 0x000000ffff007224 */ /* 0x028fe200078e0014 */
[----:B------:R-:W-:Y:S01]  /*7100*/  UMOV UR4, 0xffffffff ;  /* 0xffffffff00047882 */ /* 0x000fe20000000000 */
[----:B--2---:R-:W-:Y:S01]  /*7110*/  IMAD.MOV.U32 R3, RZ, RZ, R21 ;  /* 0x000000ffff037224 */ /* 0x004fe200078e0015 */
[----:B0-----:R-:W-:Y:S01]  /*7120*/  CS2R R26, SRZ ;  /* 0x00000000001a7805 */ /* 0x001fe2000001ff00 */
[----:B----4-:R-:W-:Y:S01]  /*7130*/  IMAD.MOV.U32 R5, RZ, RZ, R30 ;  /* 0x000000ffff057224 */ /* 0x010fe200078e001e */
        /* <DEDUP_REMOVED lines=16> */
[----:B------:R0:W4:Y:S04]  /*7240*/  SHFL.IDX PT, R5, R8, 0x1, 0x1c1f ;  /* 0x003c1f0008057f89 */ /* 0x00012800000e0000 */
[----:B------:R0:W0:Y:S02]  /*7250*/  SHFL.IDX PT, R14, R7, 0x1, 0x1c1f ;  /* 0x003c1f00070e7f89 */ /* 0x00002400000e0000 */
.L_x_15460:
        /* <DEDUP_REMOVED lines=14> */
[----:B------:R-:W-:Y:S01]  /*7340*/  ULDC UR4, c[0x0][0x3f4] ;  /* 0x0000fd0000047ab9 */ /* 0x000fe20000000800 */
[----:B---3--:R-:W-:Y:S01]  /*7350*/  IMAD.MOV.U32 R6, RZ, RZ, R0 ;  /* 0x000000ffff067224 */ /* 0x008fe200078e0000 */
[----:B------:R-:W-:Y:S01]  /*7360*/  ISETP.GE.AND P3, PT, R207, UR4, PT ;  /* 0x00000004cf007c0c */ /* 0x000fe2000bf66270 */
[----:B------:R-:W-:Y:S01]  /*7370*/  IMAD.MOV.U32 R7, RZ, RZ, R3 ;  /* 0x000000ffff077224 */ /* 0x000fe200078e0003 */
        /* <DEDUP_REMOVED lines=9> */
[----:B------:R-:W-:Y:S01]  /*7410*/  @!P3 IADD3 R4, P1, R14, R9, RZ ;  /* 0x000000090e04b210 */ /* 0x000fe20007f3e0ff */
[----:B------:R-:W-:Y:S01]  /*7420*/  @!P2 IMAD.WIDE R14, R200, 0x2, R14 ;  /* 0x00000002c80ea825 */ /* 0x000fe200078e020e */
[----:B------:R0:W5:Y:S03]  /*7430*/  @!P2 LD.E.64 R12, desc[UR40][R6.64] ;  /* 0x00000028060ca980 */ /* 0x000166000c101b00 */
[--C-:B------:R-:W-:Y:S01]  /*7440*/  @!P3 IMAD.X R35, R3, 0x1, R8.reuse, P0 ;  /* 0x000000010323b824 */ /* 0x100fe200000e0608 */
[----:B------:R0:W5:Y:S01]  /*7450*/  @!P2 LD.E.64 R28, desc[UR40][R14.64] ;  /* 0x000000280e1ca980 */ /* 0x000162000c101b00 */
[----:B------:R-:W-:Y:S01]  /*7460*/  @!P3 IMAD.X R5, R5, 0x1, R8, P1 ;  /* 0x000000010505b824 */ /* 0x000fe200008e0608 */
[----:B------:R-:W-:-:S02]  /*7470*/  CS2R R8, SRZ ;  /* 0x0000000000087805 */ /* 0x000fc4000001ff00 */
[----:B------:R0:W5:Y:S04]  /*7480*/  @!P3 LD.E.64 R26, desc[UR40][R34.64] ;  /* 0x00000028221ab980 */ /* 0x000168000c101b00 */
[----:B------:R0:W5:Y:S02]  /*7490*/  @!P3 LD.E.64 R8, desc[UR40][R4.64] ;  /* 0x000000280408b980 */ /* 0x000164000c101b00 */
.L_x_15215:
[----:B------:R-:W-:Y:S05]  /*74a0*/  BSYNC B1 ;  /* 0x0000000000017941 */ /* 0x000fea0003800000 */
.L_x_15214:
[----:B0-----:R-:W0:Y:S01]  /*74b0*/  S2R R14, SR_TID.X ;  /* 0x00000000000e7919 */ /* 0x001e220000002100 */
[----:B------:R-:W1:Y:S01]  /*74c0*/  SYNCS.PHASECHK.TRANS64.TRYWAIT P0, [R22+URZ+0x32400], R37 ;  /* 0x03240025160075a7 */ /* 0x000e62000800017f */
[----:B------:R-:W-:Y:S01]  /*74d0*/  LOP3.LUT R3, R10, 0x1c0, RZ, 0xc0, !PT ;  /* 0x000001c00a037812 */ /* 0x000fe200078ec0ff */
[----:B----45:R-:W-:Y:S01]  /*74e0*/  IMAD.MOV.U32 R5, RZ, RZ, R13 ;  /* 0x000000ffff057224 */ /* 0x030fe200078e000d */
[----:B------:R-:W-:Y:S01]  /*74f0*/  MOV R4, R26 ;  /* 0x0000001a00047202 */ /* 0x000fe20000000f00 */
[----:B------:R-:W-:Y:S01]  /*7500*/  IMAD.MOV.U32 R6, RZ, RZ, R8 ;  /* 0x000000ffff067224 */ /* 0x000fe200078e0008 */
[----:B---3--:R-:W-:Y:S01]  /*7510*/  LOP3.LUT R0, R3, 0x18, R16, 0xf8, !PT ;  /* 0x0000001803007812 */ /* 0x008fe200078ef810 */
[----:B------:R-:W-:Y:S01]  /*7520*/  BSSY B1, `(.L_x_15216) ;  /* 0x000001b000017945 */ /* 0x000fe20003800000 */
[----:B------:R-:W-:Y:S02]  /*7530*/  SHF.R.U32.HI R3, RZ, 0x3, R3 ;  /* 0x00000003ff037819 */ /* 0x000fe40000011603 */
[----:B------:R-:W-:Y:S01]  /*7540*/  PRMT R45, R45, 0x5410, R4 ;  /* 0x000054102d2d7816 */ /* 0x000fe20000000004 */
[----:B------:R-:W-:Y:S01]  /*7550*/  IMAD.MOV.U32 R4, RZ, RZ, R12 ;  /* 0x000000ffff047224 */ /* 0x000fe200078e000c */
[----:B------:R-:W-:Y:S01]  /*7560*/  LOP3.LUT R0, R0, R3, RZ, 0x3c, !PT ;  /* 0x0000000300007212 */ /* 0x000fe200078e3cff */
[----:B------:R-:W-:Y:S01]  /*7570*/  IMAD.MOV.U32 R3, RZ, RZ, R27 ;  /* 0x000000ffff037224 */ /* 0x000fe200078e001b */
[----:B------:R-:W-:-:S02]  /*7580*/  VIADDMNMX R42, R36, -R42, 0x80, PT ;  /* 0x00000080242a7446 */ /* 0x000fc4000380092a */
[----:B------:R-:W-:Y:S01]  /*7590*/  PRMT R44, R4, 0x7610, R44 ;  /* 0x00007610042c7816 */ /* 0x000fe2000000002c */
[----:B------:R-:W-:Y:S01]  /*75a0*/  IMAD.MOV.U32 R4, RZ, RZ, R28 ;  /* 0x000000ffff047224 */ /* 0x000fe200078e001c */
[----:B------:R-:W-:Y:S02]  /*75b0*/  PRMT R43, R3, 0x7610, R43 ;  /* 0x00007610032b7816 */ /* 0x000fe4000000002b */
[----:B------:R-:W-:Y:S01]  /*75c0*/  PRMT R46, R46, 0x5410, R5 ;  /* 0x000054102e2e7816 */ /* 0x000fe20000000005 */
[----:B------:R-:W-:Y:S01]  /*75d0*/  IMAD.MOV.U32 R5, RZ, RZ, R29 ;  /* 0x000000ffff057224 */ /* 0x000fe200078e001d */
[----:B------:R-:W-:Y:S02]  /*75e0*/  PRMT R48, R48, 0x5410, R4 ;  /* 0x0000541030307816 */ /* 0x000fe40000000004 */
[----:B------:R-:W-:Y:S02]  /*75f0*/  PRMT R45, R6, 0x7610, R45 ;  /* 0x00007610062d7816 */ /* 0x000fe4000000002d */
[----:B------:R-:W-:-:S02]  /*7600*/  LOP3.LUT P2, RZ, R49, 0x4, RZ, 0xc0, !PT ;  /* 0x0000000431ff7812 */ /* 0x000fc4000784c0ff */
[----:B------:R-:W-:Y:S01]  /*7610*/  ISETP.GE.AND P1, PT, R23, R42, PT ;  /* 0x0000002a1700720c */ /* 0x000fe20003f26270 */
[----:B0-----:R-:W-:-:S05]  /*7620*/  VIADD R14, R14, 0xffffff80 ;  /* 0xffffff800e0e7836 */ /* 0x001fca0000000000 */
        /* <DEDUP_REMOVED lines=9> */
[----:B-1----:R-:W-:Y:S06]  /*76c0*/  @!P0 BRA `(.L_x_15217) ;  /* 0x0000017c00d08947 */ /* 0x002fec0003800000 */
.L_x_15461:
[----:B------:R-:W-:Y:S05]  /*76d0*/  BSYNC B1 ;  /* 0x0000000000017941 */ /* 0x000fea0003800000 */
.L_x_15216:
        /* <DEDUP_REMOVED lines=10> */
[----:B------:R-:W-:Y:S02]  /*7780*/  SHF.R.U64 R10, R30, 0x10, R31 ;  /* 0x000000101e0a7819 */ /* 0x000fe4000000121f */
[----:B------:R-:W-:Y:S02]  /*7790*/  SHF.R.U32.HI R35, RZ, 0x10, R33 ;  /* 0x00000010ff237819 */ /* 0x000fe40000011621 */
[----:B------:R-:W-:Y:S02]  /*77a0*/  SHF.R.U32.HI R30, RZ, 0x10, R31 ;  /* 0x00000010ff1e7819 */ /* 0x000fe4000001161f */
[----:B------:R-:W-:Y:S02]  /*77b0*/  SHF.R.U64 R34, R32, 0x10, R33 ;  /* 0x0000001020227819 */ /* 0x000fe40000001221 */
[----:B------:R-:W-:Y:S02]  /*77c0*/  PRMT R35, R38, 0x5410, R35 ;  /* 0x0000541026237816 */ /* 0x000fe40000000023 */
[----:B------:R-:W-:-:S02]  /*77d0*/  PRMT R32, R39, 0x5432, R30 ;  /* 0x0000543227207816 */ /* 0x000fc4000000001e */
[----:B------:R-:W-:Y:S01]  /*77e0*/  PRMT R31, R38, 0x5432, R10 ;  /* 0x00005432261f7816 */ /* 0x000fe2000000000a */
[C---:B0-----:R-:W-:Y:S01]  /*77f0*/  IMAD.U32 R37, R35.reuse, 0x10000, RZ ;  /* 0x0001000023257824 */ /* 0x041fe200078e00ff */
[----:B------:R-:W-:Y:S02]  /*7800*/  SHF.L.U32 R33, R32, 0x10, RZ ;  /* 0x0000001020217819 */ /* 0x000fe400000006ff */
[----:B------:R-:W-:Y:S02]  /*7810*/  LOP3.LUT R36, R35, 0xffff0000, RZ, 0xc0, !PT ;  /* 0xffff000023247812 */ /* 0x000fe400078ec0ff */
[----:B------:R-:W-:Y:S02]  /*7820*/  PRMT R34, R40, 0x5432, R34 ;  /* 0x0000543228227816 */ /* 0x000fe40000000022 */
[----:B------:R-:W-:Y:S02]  /*7830*/  LOP3.LUT R32, R32, 0xffff0000, RZ, 0xc0, !PT ;  /* 0xffff000020207812 */ /* 0x000fe400078ec0ff */
[C---:B-1----:R-:W-:Y:S01]  /*7840*/  LOP3.LUT R14, R6.reuse, 0xffff0000, RZ, 0xc0, !PT ;  /* 0xffff0000060e7812 */ /* 0x042fe200078ec0ff */
[----:B------:R-:W-:Y:S01]  /*7850*/  IMAD.U32 R10, R6, 0x10000, RZ ;  /* 0x00010000060a7824 */ /* 0x000fe200078e00ff */
[C---:B------:R-:W-:Y:S01]  /*7860*/  LOP3.LUT R30, R7.reuse, 0xffff0000, RZ, 0xc0, !PT ;  /* 0xffff0000071e7812 */ /* 0x040fe200078ec0ff */
[----:B------:R-:W-:-:S02]  /*7870*/  IMAD.U32 R15, R7, 0x10000, RZ ;  /* 0x00010000070f7824 */ /* 0x000fc400078e00ff */
[C---:B------:R-:W-:Y:S01]  /*7880*/  FMUL.FTZ R35, R14.reuse, R37 ;  /* 0x000000250e237220 */ /* 0x040fe20000410000 */
[-C--:B------:R-:W-:Y:S01]  /*7890*/  FMUL.FTZ R14, R14, R33.reuse ;  /* 0x000000210e0e7220 */ /* 0x080fe20000410000 */
[----:B------:R-:W-:Y:S02]  /*78a0*/  IMAD.U32 R6, R4, 0x10000, RZ ;  /* 0x0001000004067824 */ /* 0x000fe400078e00ff */
[----:B------:R-:W-:Y:S01]  /*78b0*/  FMUL.FTZ R40, R30, R36 ;  /* 0x000000241e287220 */ /* 0x000fe20000410000 */
[C---:B------:R-:W-:Y:S01]  /*78c0*/  FFMA.FTZ R38, R10.reuse, R33, -R35 ;  /* 0x000000210a267223 */ /* 0x040fe20000010823 */
[C---:B------:R-:W-:Y:S02]  /*78d0*/  IMAD.U32 R7, R5.reuse, 0x10000, RZ ;  /* 0x0001000005077824 */ /* 0x040fe400078e00ff */
[----:B------:R-:W-:Y:S01]  /*78e0*/  FFMA.FTZ R37, R10, R37, R14 ;  /* 0x000000250a257223 */ /* 0x000fe2000001000e */
[----:B------:R-:W-:Y:S01]  /*78f0*/  IMAD.U32 R35, R34, 0x10000, RZ ;  /* 0x0001000022237824 */ /* 0x000fe200078e00ff */
[----:B------:R-:W-:Y:S01]  /*7900*/  LOP3.LUT R4, R4, 0xffff0000, RZ, 0xc0, !PT ;  /* 0xffff000004047812 */ /* 0x000fe200078ec0ff */
[-C--:B------:R-:W-:Y:S01]  /*7910*/  FMUL.FTZ R30, R30, R32.reuse ;  /* 0x000000201e1e7220 */ /* 0x080fe20000410000 */
        /* <DEDUP_REMOVED lines=19> */
.L_x_15221:
[----:B------:R-:W-:Y:S05]  /*7a50*/  BSYNC B2 ;  /* 0x0000000000027941 */ /* 0x000fea0003800000 */
.L_x_15220:
[----:B------:R-:W-:Y:S05]  /*7a60*/  @P1 BRA `(.L_x_15219) ;  /* 0x0000000000b81947 */ /* 0x000fea0003800000 */
[----:B-1----:R-:W1:Y:S01]  /*7a70*/  LDS.128 R4, [R0] ;  /* 0x0000000000047984 */ /* 0x002e620000000c00 */
[----:B------:R-:W-:Y:S02]  /*7a80*/  SHF.R.U64 R10, R20, 0x10, R21 ;  /* 0x00000010140a7819 */ /* 0x000fe40000001215 */
[----:B------:R-:W-:Y:S02]  /*7a90*/  SHF.R.U32.HI R31, RZ, 0x10, R25 ;  /* 0x00000010ff1f7819 */ /* 0x000fe40000011619 */
[----:B------:R-:W-:Y:S02]  /*7aa0*/  SHF.R.U32.HI R20, RZ, 0x10, R21 ;  /* 0x00000010ff147819 */ /* 0x000fe40000011615 */
[----:B------:R-:W-:Y:S02]  /*7ab0*/  SHF.R.U64 R30, R24, 0x10, R25 ;  /* 0x00000010181e7819 */ /* 0x000fe40000001219 */
[----:B------:R-:W-:Y:S02]  /*7ac0*/  PRMT R31, R41, 0x5410, R31 ;  /* 0x00005410291f7816 */ /* 0x000fe4000000001f */
[----:B------:R-:W-:-:S02]  /*7ad0*/  PRMT R24, R43, 0x5432, R20 ;  /* 0x000054322b187816 */ /* 0x000fc40000000014 */
[----:B------:R-:W-:Y:S01]  /*7ae0*/  PRMT R21, R41, 0x5432, R10 ;  /* 0x0000543229157816 */ /* 0x000fe2000000000a */
[C---:B------:R-:W-:Y:S01]  /*7af0*/  IMAD.U32 R33, R31.reuse, 0x10000, RZ ;  /* 0x000100001f217824 */ /* 0x040fe200078e00ff */
[----:B------:R-:W-:Y:S01]  /*7b00*/  LOP3.LUT R32, R31, 0xffff0000, RZ, 0xc0, !PT ;  /* 0xffff00001f207812 */ /* 0x000fe200078ec0ff */
[----:B------:R-:W-:Y:S01]  /*7b10*/  IMAD.U32 R25, R24, 0x10000, RZ ;  /* 0x0001000018197824 */ /* 0x000fe200078e00ff */
        /* <DEDUP_REMOVED lines=35> */
.L_x_15219:
[----:B------:R-:W-:Y:S05]  /*7d50*/  BSYNC B1 ;  /* 0x0000000000017941 */ /* 0x000fea0003800000 */
.L_x_15218:
        /* <DEDUP_REMOVED lines=11> */
[C---:B------:R-:W-:Y:S02]  /*7e10*/  PRMT R25, R46.reuse, 0x5410, R25 ;  /* 0x000054102e197816 */ /* 0x040fe40000000019 */
[----:B------:R-:W-:Y:S02]  /*7e20*/  PRMT R20, R46, 0x5432, R20 ;  /* 0x000054322e147816 */ /* 0x000fe40000000014 */
[----:B------:R-:W-:Y:S02]  /*7e30*/  SHF.R.U64 R15, R12, 0x10, R13 ;  /* 0x000000100c0f7819 */ /* 0x000fe4000000120d */
[----:B------:R-:W-:Y:S01]  /*7e40*/  SHF.R.U64 R24, R28, 0x10, R29 ;  /* 0x000000101c187819 */ /* 0x000fe2000000121d */
[C---:B------:R-:W-:Y:S01]  /*7e50*/  IMAD.U32 R29, R25.reuse, 0x10000, RZ ;  /* 0x00010000191d7824 */ /* 0x040fe200078e00ff */
[----:B------:R-:W-:Y:S01]  /*7e60*/  LOP3.LUT R28, R25, 0xffff0000, RZ, 0xc0, !PT ;  /* 0xffff0000191c7812 */ /* 0x000fe200078ec0ff */
[----:B------:R-:W-:Y:S01]  /*7e70*/  IMAD.U32 R21, R20, 0x10000, RZ ;  /* 0x0001000014157824 */ /* 0x000fe200078e00ff */
[----:B------:R-:W-:-:S02]  /*7e80*/  PRMT R24, R48, 0x5432, R24 ;  /* 0x0000543230187816 */ /* 0x000fc40000000018 */
[----:B------:R-:W-:Y:S02]  /*7e90*/  LOP3.LUT R20, R20, 0xffff0000, RZ, 0xc0, !PT ;  /* 0xffff000014147812 */ /* 0x000fe400078ec0ff */
        /* <DEDUP_REMOVED lines=8> */
[----:B------:R-:W-:-:S02]  /*7f20*/  IMAD.U32 R6, R4, 0x10000, RZ ;  /* 0x0001000004067824 */ /* 0x000fc400078e00ff */
[----:B------:R-:W-:Y:S01]  /*7f30*/  FMUL.FTZ R32, R14, R28 ;  /* 0x0000001c0e207220 */ /* 0x000fe20000410000 */
[C---:B------:R-:W-:Y:S01]  /*7f40*/  FFMA.FTZ R30, R10.reuse, R21, -R25 ;  /* 0x000000150a1e7223 */ /* 0x040fe20000010819 */
        /* <DEDUP_REMOVED lines=23> */
.L_x_15224:
[----:B------:R-:W-:Y:S05]  /*80c0*/  BSYNC B1 ;  /* 0x0000000000017941 */ /* 0x000fea0003800000 */
.L_x_15223:
[----:B------:R-:W-:Y:S05]  /*80d0*/  @P1 BRA `(.L_x_15222) ;  /* 0x0000001800401947 */ /* 0x000fea0003800000 */
[----:B-1----:R-:W1:Y:S01]  /*80e0*/  LDS.128 R4, [R0+0x2000] ;  /* 0x0020000000047984 */ /* 0x002e620000000c00 */
[----:B------:R-:W-:Y:S02]  /*80f0*/  SHF.R.U32.HI R13, RZ, 0x10, R27 ;  /* 0x00000010ff0d7819 */ /* 0x000fe4000001161b */
[----:B------:R-:W-:Y:S02]  /*8100*/  SHF.R.U32.HI R20, RZ, 0x10, R9 ;  /* 0x00000010ff147819 */ /* 0x000fe40000011609 */
[----:B------:R-:W-:Y:S02]  /*8110*/  PRMT R13, R43, 0x5410, R13 ;  /* 0x000054102b0d7816 */ /* 0x000fe4000000000d */
[----:B------:R-:W-:Y:S02]  /*8120*/  PRMT R20, R47, 0x5432, R20 ;  /* 0x000054322f147816 */ /* 0x000fe40000000014 */
[----:B------:R-:W-:Y:S01]  /*8130*/  SHF.R.U64 R15, R8, 0x10, R9 ;  /* 0x00000010080f7819 */ /* 0x000fe20000001209 */
[----:B------:R-:W-:Y:S01]  /*8140*/  IMAD.U32 R14, R13, 0x10000, RZ ;  /* 0x000100000d0e7824 */ /* 0x000fe200078e00ff */
[----:B------:R-:W-:Y:S01]  /*8150*/  SHF.R.U64 R12, R26, 0x10, R27 ;  /* 0x000000101a0c7819 */ /* 0x000fe2000000121b */
[C---:B------:R-:W-:Y:S01]  /*8160*/  IMAD.U32 R21, R20.reuse, 0x10000, RZ ;  /* 0x0001000014157824 */ /* 0x040fe200078e00ff */
[----:B------:R-:W-:-:S02]  /*8170*/  LOP3.LUT R20, R20, 0xffff0000, RZ, 0xc0, !PT ;  /* 0xffff000014147812 */ /* 0x000fc400078ec0ff */
[----:B------:R-:W-:Y:S02]  /*8180*/  LOP3.LUT R13, R13, 0xffff0000, RZ, 0xc0, !PT ;  /* 0xffff00000d0d7812 */ /* 0x000fe400078ec0ff */
[C---:B------:R-:W-:Y:S02]  /*8190*/  PRMT R12, R45.reuse, 0x5432, R12 ;  /* 0x000054322d0c7816 */ /* 0x040fe4000000000c */
[----:B------:R-:W-:Y:S02]  /*81a0*/  PRMT R15, R45, 0x5410, R15 ;  /* 0x000054102d0f7816 */ /* 0x000fe4000000000f */
[C---:B-1----:R-:W-:Y:S01]  /*81b0*/  LOP3.LUT R9, R6.reuse, 0xffff0000, RZ, 0xc0, !PT ;  /* 0xffff000006097812 */ /* 0x042fe200078ec0ff */
[C---:B------:R-:W-:Y:S01]  /*81c0*/  IMAD.U32 R10, R7.reuse, 0x10000, RZ ;  /* 0x00010000070a7824 */ /* 0x040fe200078e00ff */
[----:B------:R-:W-:Y:S01]  /*81d0*/  LOP3.LUT R7, R7, 0xffff0000, RZ, 0xc0, !PT ;  /* 0xffff000007077812 */ /* 0x000fe200078ec0ff */
[----:B------:R-:W-:Y:S02]  /*81e0*/  IMAD.U32 R8, R6, 0x10000, RZ ;  /* 0x0001000006087824 */ /* 0x000fe400078e00ff */
[C---:B------:R-:W-:Y:S01]  /*81f0*/  FMUL.FTZ R24, R9.reuse, R14 ;  /* 0x0000000e09187220 */ /* 0x040fe20000410000 */
[----:B------:R-:W-:Y:S01]  /*8200*/  FMUL.FTZ R25, R9, R21 ;  /* 0x0000001509197220 */ /* 0x000fe20000410000 */
[----:B------:R-:W-:-:S02]  /*8210*/  IMAD.U32 R3, R4, 0x10000, RZ ;  /* 0x0001000004037824 */ /* 0x000fc400078e00ff */
[C---:B------:R-:W-:Y:S01]  /*8220*/  FMUL.FTZ R9, R7.reuse, R20 ;  /* 0x0000001407097220 */ /* 0x040fe20000410000 */
[C---:B------:R-:W-:Y:S01]  /*8230*/  FFMA.FTZ R24, R8.reuse, R21, R24 ;  /* 0x0000001508187223 */ /* 0x040fe20000010018 */
[----:B------:R-:W-:Y:S01]  /*8240*/  FFMA.FTZ R25, R8, R14, -R25 ;  /* 0x0000000e08197223 */ /* 0x000fe20000010819 */
[-C--:B------:R-:W-:Y:S01]  /*8250*/  FMUL.FTZ R21, R7, R13.reuse ;  /* 0x0000000d07157220 */ /* 0x080fe20000410000 */
[----:B------:R-:W-:Y:S01]  /*8260*/  LOP3.LUT R4, R4, 0xffff0000, RZ, 0xc0, !PT ;  /* 0xffff000004047812 */ /* 0x000fe200078ec0ff */
[C---:B------:R-:W-:Y:S01]  /*8270*/  IMAD.U32 R6, R5.reuse, 0x10000, RZ ;  /* 0x0001000005067824 */ /* 0x040fe200078e00ff */
        /* <DEDUP_REMOVED lines=21> */
.L_x_15209:
[----:B------:R-:W1:Y:S01]  /*83d0*/  S2R R0, SR_TID.X ;  /* 0x0000000000007919 */ /* 0x000e620000002100 */
[----:B------:R-:W2:Y:S01]  /*83e0*/  LDC R30, c[0x0][0x448] ;  /* 0x00011200ff1e7b82 */ /* 0x000ea20000000800 */
[----:B------:R-:W-:Y:S01]  /*83f0*/  ULDC.64 UR4, c[0x0][0x3f8] ;  /* 0x0000fe0000047ab9 */ /* 0x000fe20000000a00 */
[----:B------:R-:W-:Y:S01]  /*8400*/  ULDC.64 UR6, c[0x0][0x408] ;  /* 0x0001020000067ab9 */ /* 0x000fe20000000a00 */
[----:B------:R-:W-:Y:S02]  /*8410*/  IMAD.MOV.U32 R20, RZ, RZ, R24 ;  /* 0x000000ffff147224 */ /* 0x000fe400078e0018 */
[----:B------:R-:W-:Y:S02]  /*8420*/  IMAD.MOV.U32 R21, RZ, RZ, R29 ;  /* 0x000000ffff157224 */ /* 0x000fe400078e001d */
[----:B------:R-:W-:Y:S01]  /*8430*/  IMAD.MOV.U32 R4, RZ, RZ, R26 ;  /* 0x000000ffff047224 */ /* 0x000fe200078e001a */
[----:B--2---:R-:W-:Y:S01]  /*8440*/  ISETP.NE.AND P0, PT, R30, 0x1, PT ;  /* 0x000000011e00780c */ /* 0x004fe20003f05270 */
[----:B-1----:R-:W-:-:S05]  /*8450*/  VIADD R0, R0, 0xffffff80 ;  /* 0xffffff8000007836 */ /* 0x002fca0000000000 */
[----:B------:R-:W-:-:S07]  /*8460*/  SHF.R.S32.HI R3, RZ, 0x1f, R0 ;  /* 0x0000001fff037819 */ /* 0x000fce0000011400 */
[----:B------:R-:W1:Y:S01]  /*8470*/  @P0 LDC R5, c[0x0][0x450] ;  /* 0x00011400ff050b82 */ /* 0x000e620000000800 */
[----:B------:R-:W-:-:S04]  /*8480*/  LEA.HI R3, R3, R0, RZ, 0x2 ;  /* 0x0000000003037211 */ /* 0x000fc800078f10ff */
[----:B------:R-:W-:-:S05]  /*8490*/  LOP3.LUT R3, R3, 0xfffffffc, RZ, 0xc0, !PT ;  /* 0xfffffffc03037812 */ /* 0x000fca00078ec0ff */
[----:B------:R-:W-:Y:S02]  /*84a0*/  IMAD.IADD R3, R0, 0x1, -R3 ;  /* 0x0000000100037824 */ /* 0x000fe400078e0a03 */
[----:B------:R-:W2:Y:S02]  /*84b0*/  @P0 LDC R0, c[0x0][0x44c] ;  /* 0x00011300ff000b82 */ /* 0x000ea40000000800 */
[----:B------:R-:W-:-:S04]  /*84c0*/  IMAD R3, R3, 0x40, R35 ;  /* 0x0000004003037824 */ /* 0x000fc800078e0223 */
[----:B--2---:R-:W-:-:S05]  /*84d0*/  @P0 IMAD.HI.U32 R0, R3, R0, RZ ;  /* 0x0000000003000227 */ /* 0x004fca00078e00ff */
        /* <DEDUP_REMOVED lines=13> */
[----:B------:R-:W-:-:S02]  /*85b0*/  IADD3 R3, R21, R7, RZ ;  /* 0x0000000715037210 */ /* 0x000fc40007ffe0ff */
[----:B------:R-:W-:Y:S01]  /*85c0*/  IMAD.IADD R29, R5, 0x1, R29 ;  /* 0x00000001051d7824 */ /* 0x000fe200078e021d */
[----:B------:R-:W-:Y:S02]  /*85d0*/  LEA R28, P1, R4, UR6, 0x1 ;  /* 0x00000006041c7c11 */ /* 0x000fe4000f8208ff */
[----:B------:R-:W-:Y:S02]  /*85e0*/  LEA.HI.X R20, R20, UR5, R3, 0x1, P0 ;  /* 0x0000000514147c11 */ /* 0x000fe400080f0c03 */
[----:B------:R-:W-:Y:S01]  /*85f0*/  LEA.HI.X R29, R4, UR7, R29, 0x1, P1 ;  /* 0x00000007041d7c11 */ /* 0x000fe200088f0c1d */
[----:B------:R-:W-:Y:S08]  /*8600*/  BRA.DIV UR4, `(.L_x_15225) ;  /* 0x0000017204147947 */ /* 0x000ff0000b800000 */
[----:B------:R-:W2:Y:S01]  /*8610*/  LDL R11, [R1+0x90] ;  /* 0x00009000010b7983 */ /* 0x000ea20000100800 */
[----:B------:R-:W1:Y:S03]  /*8620*/  LDC R37, c[0x0][0x3f4] ;  /* 0x0000fd00ff257b82 */ /* 0x000e660000000800 */
[----:B------:R-:W3:Y:S04]  /*8630*/  SHFL.IDX PT, R3, R10, RZ, 0x1c1f ;  /* 0x001c1fff0a037589 */ /* 0x000ee800000e0000 */
[----:B------:R-:W4:Y:S04]  /*8640*/  SHFL.IDX PT, R0, R20, RZ, 0x1c1f ;  /* 0x001c1fff14007589 */ /* 0x000f2800000e0000 */
[----:B------:R-:W5:Y:S04]  /*8650*/  SHFL.IDX PT, R14, R28, RZ, 0x1c1f ;  /* 0x001c1fff1c0e7589 */ /* 0x000f6800000e0000 */
[----:B------:R-:W0:Y:S01]  /*8660*/  SHFL.IDX PT, R8, R29, RZ, 0x1c1f ;  /* 0x001c1fff1d087589 */ /* 0x000e2200000e0000 */
[----:B-1----:R-:W-:Y:S01]  /*8670*/  ISETP.GE.AND P0, PT, R16, R37, PT ;  /* 0x000000251000720c */ /* 0x002fe20003f06270 */
[----:B--2---:R-:W-:-:S05]  /*8680*/  IMAD R30, R11, R30, RZ ;  /* 0x0000001e0b1e7224 */ /* 0x004fca00078e02ff */
[----:B------:R-:W-:-:S13]  /*8690*/  ISETP.GE.OR P1, PT, R35, R30, P0 ;  /* 0x0000001e2300720c */ /* 0x000fda0000726670 */
[C---:B------:R-:W-:Y:S01]  /*86a0*/  @!P1 IMAD.SHL.U32 R9, R16.reuse, 0x2, RZ ;  /* 0x0000000210099824 */ /* 0x040fe200078e00ff */
[----:B------:R-:W-:-:S04]  /*86b0*/  @!P1 SHF.L.U64.HI R21, R16, 0x1, R17 ;  /* 0x0000000110159819 */ /* 0x000fc80000010211 */
[----:B---3--:R-:W-:-:S05]  /*86c0*/  @!P1 IADD3 R4, P2, R3, R9, RZ ;  /* 0x0000000903049210 */ /* 0x008fca0007f5e0ff */
[----:B----4-:R-:W-:Y:S01]  /*86d0*/  @!P1 IMAD.X R5, R0, 0x1, R21, P2 ;  /* 0x0000000100059824 */ /* 0x010fe200010e0615 */
[----:B-----5:R-:W-:-:S05]  /*86e0*/  @!P1 IADD3 R14, P2, R14, R9, RZ ;  /* 0x000000090e0e9210 */ /* 0x020fca0007f5e0ff */
[----:B------:R-:W2:Y:S01]  /*86f0*/  @!P1 LD.E.128 R4, desc[UR40][R4.64] ;  /* 0x0000002804049980 */ /* 0x000ea2000c101d00 */
[----:B0-----:R-:W-:-:S04]  /*8700*/  @!P1 IMAD.X R3, R8, 0x1, R21, P2 ;  /* 0x0000000108039824 */ /* 0x001fc800010e0615 */
[----:B------:R-:W-:-:S05]  /*8710*/  @!P1 IMAD.MOV.U32 R15, RZ, RZ, R3 ;  /* 0x000000ffff0f9224 */ /* 0x000fca00078e0003 */
[----:B------:R0:W3:Y:S01]  /*8720*/  @!P1 LD.E.128 R24, desc[UR40][R14.64] ;  /* 0x000000280e189980 */ /* 0x0000e2000c101d00 */
[----:B------:R-:W-:Y:S02]  /*8730*/  CS2R R38, SRZ ;  /* 0x0000000000267805 */ /* 0x000fe4000001ff00 */
[----:B------:R-:W-:Y:S01]  /*8740*/  CS2R R40, SRZ ;  /* 0x0000000000287805 */ /* 0x000fe2000001ff00 */
[----:B------:R-:W1:Y:S04]  /*8750*/  SHFL.IDX PT, R8, R29, 0x1, 0x1c1f ;  /* 0x003c1f001d087f89 */ /* 0x000e6800000e0000 */
[----:B0-----:R-:W0:Y:S01]  /*8760*/  SHFL.IDX PT, R14, R28, 0x1, 0x1c1f ;  /* 0x003c1f001c0e7f89 */ /* 0x001e2200000e0000 */
[----:B--2---:R-:W-:Y:S02]  /*8770*/  @!P1 IMAD.MOV.U32 R38, RZ, RZ, R6 ;  /* 0x000000ffff269224 */ /* 0x004fe400078e0006 */
[----:B------:R-:W-:Y:S01]  /*8780*/  @!P1 IMAD.MOV.U32 R39, RZ, RZ, R7 ;  /* 0x000000ffff279224 */ /* 0x000fe200078e0007 */
[----:B------:R-:W-:Y:S01]  /*8790*/  CS2R R6, SRZ ;  /* 0x0000000000067805 */ /* 0x000fe2000001ff00 */
[----:B------:R-:W-:-:S02]  /*87a0*/  @!P1 IMAD.MOV.U32 R41, RZ, RZ, R5 ;  /* 0x000000ffff299224 */ /* 0x000fc400078e0005 */
[----:B------:R-:W-:Y:S02]  /*87b0*/  IMAD.MOV.U32 R0, RZ, RZ, R38 ;  /* 0x000000ffff007224 */ /* 0x000fe400078e0026 */
[----:B------:R-:W-:Y:S01]  /*87c0*/  @!P1 IMAD.MOV.U32 R40, RZ, RZ, R4 ;  /* 0x000000ffff289224 */ /* 0x000fe200078e0004 */
[----:B------:R-:W-:Y:S01]  /*87d0*/  CS2R R4, SRZ ;  /* 0x0000000000047805 */ /* 0x000fe2000001ff00 */
[----:B------:R-:W-:Y:S01]  /*87e0*/  IMAD.MOV.U32 R3, RZ, RZ, R39 ;  /* 0x000000ffff037224 */ /* 0x000fe200078e0027 */
[----:B------:R-:W-:Y:S01]  /*87f0*/  PRMT R9, R9, 0x5410, R0 ;  /* 0x0000541009097816 */ /* 0x000fe20000000000 */
[----:B------:R-:W-:Y:S01]  /*8800*/  IMAD.MOV.U32 R12, RZ, RZ, R41 ;  /* 0x000000ffff0c7224 */ /* 0x000fe200078e0029 */
[----:B------:R-:W2:Y:S01]  /*8810*/  SHFL.IDX PT, R0, R20, 0x1, 0x1c1f ;  /* 0x003c1f0014007f89 */ /* 0x000ea200000e0000 */
[----:B------:R-:W-:Y:S01]  /*8820*/  IMAD.MOV.U32 R11, RZ, RZ, R40 ;  /* 0x000000ffff0b7224 */ /* 0x000fe200078e0028 */
[----:B------:R-:W-:Y:S01]  /*8830*/  PRMT R45, R3, 0x7610, R45 ;  /* 0x00007610032d7816 */ /* 0x000fe2000000002d */
[----:B---3--:R-:W-:Y:S01]  /*8840*/  @!P1 IMAD.MOV.U32 R4, RZ, RZ, R26 ;  /* 0x000000ffff049224 */ /* 0x008fe200078e001a */
[----:B------:R3:W4:Y:S01]  /*8850*/  SHFL.IDX PT, R3, R10, 0x1, 0x1c1f ;  /* 0x003c1f000a037f89 */ /* 0x00072200000e0000 */
[----:B------:R-:W-:Y:S01]  /*8860*/  @!P1 IMAD.MOV.U32 R5, RZ, RZ, R27 ;  /* 0x000000ffff059224 */ /* 0x000fe200078e001b */
[----:B------:R-:W-:Y:S01]  /*8870*/  PRMT R9, R11, 0x7610, R9 ;  /* 0x000076100b097816 */ /* 0x000fe20000000009 */
[----:B------:R-:W-:Y:S01]  /*8880*/  @!P1 IMAD.MOV.U32 R6, RZ, RZ, R24 ;  /* 0x000000ffff069224 */ /* 0x000fe200078e0018 */
[----:B------:R-:W-:Y:S01]  /*8890*/  MOV R11, R4 ;  /* 0x00000004000b7202 */ /* 0x000fe20000000f00 */
[----:B------:R-:W-:Y:S01]  /*88a0*/  @!P1 IMAD.MOV.U32 R7, RZ, RZ, R25 ;  /* 0x000000ffff079224 */ /* 0x000fe200078e0019 */
[----:B------:R-:W-:Y:S01]  /*88b0*/  CS2R R26, SRZ ;  /* 0x00000000001a7805 */ /* 0x000fe2000001ff00 */
[----:B------:R-:W-:Y:S01]  /*88c0*/  IMAD.MOV.U32 R13, RZ, RZ, R6 ;  /* 0x000000ffff0d7224 */ /* 0x000fe200078e0006 */
[----:B---3--:R-:W-:Y:S01]  /*88d0*/  PRMT R10, R12, 0x7610, R10 ;  /* 0x000076100c0a7816 */ /* 0x008fe2000000000a */
[----:B------:R-:W-:-:S02]  /*88e0*/  IMAD.MOV.U32 R12, RZ, RZ, R5 ;  /* 0x000000ffff0c7224 */ /* 0x000fc400078e0005 */
[----:B------:R-:W-:Y:S01]  /*88f0*/  IMAD.MOV.U32 R15, RZ, RZ, R7 ;  /* 0x000000ffff0f7224 */ /* 0x000fe200078e0007 */
[----:B------:R-:W-:Y:S02]  /*8900*/  PRMT R20, R11, 0x5410, R13 ;  /* 0x000054100b147816 */ /* 0x000fe4000000000d */
[----:B------:R-:W-:Y:S02]  /*8910*/  PRMT R10, R10, 0x5410, R12 ;  /* 0x000054100a0a7816 */ /* 0x000fe4000000000c */
[----:B01----:R-:W-:-:S07]  /*8920*/  PRMT R45, R45, 0x5410, R15 ;  /* 0x000054102d2d7816 */ /* 0x003fce000000000f */
.L_x_15471:
[----:B------:R-:W3:Y:S01]  /*8930*/  LDL R12, [R1+0xc8] ;  /* 0x0000c800010c7983 */ /* 0x000ee20000100800 */
[----:B------:R-:W-:Y:S01]  /*8940*/  VIADD R35, R35, 0x40 ;  /* 0x0000004023237836 */ /* 0x000fe20000000000 */
[----:B------:R-:W-:Y:S01]  /*8950*/  BSSY B1, `(.L_x_15226) ;  /* 0x0000016000017945 */ /* 0x000fe20003800000 */
[----:B------:R-:W-:Y:S02]  /*8960*/  CS2R R24, SRZ ;  /* 0x0000000000187805 */ /* 0x000fe4000001ff00 */
[----:B------:R-:W-:Y:S02]  /*8970*/  CS2R R32, SRZ ;  /* 0x0000000000207805 */ /* 0x000fe4000001ff00 */
[----:B------:R-:W-:Y:S02]  /*8980*/  ISETP.GE.AND P1, PT, R35, R30, PT ;  /* 0x0000001e2300720c */ /* 0x000fe40003f26270 */
[----:B------:R-:W-:Y:S02]  /*8990*/  CS2R R34, SRZ ;  /* 0x0000000000227805 */ /* 0x000fe4000001ff00 */
[----:B---3--:R-:W-:-:S04]  /*89a0*/  LEA.HI R11, R12, R12, RZ, 0x1 ;  /* 0x0000000c0c0b7211 */ /* 0x008fc800078f08ff */
[----:B------:R-:W-:-:S05]  /*89b0*/  LOP3.LUT R11, R11, 0xfffffffe, RZ, 0xc0, !PT ;  /* 0xfffffffe0b0b7812 */ /* 0x000fca00078ec0ff */
[----:B------:R-:W-:-:S05]  /*89c0*/  IMAD.IADD R11, R12, 0x1, -R11 ;  /* 0x000000010c0b7824 */ /* 0x000fca00078e0a0b */
        /* <DEDUP_REMOVED lines=8> */
[-C--:B----4-:R-:W-:Y:S02]  /*8a50*/  IADD3 R32, P1, R3, R12.reuse, RZ ;  /* 0x0000000c03207210 */ /* 0x090fe40007f3e0ff */
[----:B------:R-:W-:-:S03]  /*8a60*/  IADD3 R14, P2, R14, R12, RZ ;  /* 0x0000000c0e0e7210 */ /* 0x000fc60007f5e0ff */
[--C-:B--2---:R-:W-:Y:S02]  /*8a70*/  IMAD.X R33, R0, 0x1, R15.reuse, P1 ;  /* 0x0000000100217824 */ /* 0x104fe400008e060f */
[----:B------:R-:W-:-:S04]  /*8a80*/  IMAD.X R15, R8, 0x1, R15, P2 ;  /* 0x00000001080f7824 */ /* 0x000fc800010e060f */
[----:B------:R-:W5:Y:S04]  /*8a90*/  LD.E.128 R32, desc[UR40][R32.64] ;  /* 0x0000002820207980 */ /* 0x000f68000c101d00 */
[----:B------:R0:W5:Y:S02]  /*8aa0*/  LD.E.128 R24, desc[UR40][R14.64] ;  /* 0x000000280e187980 */ /* 0x000164000c101d00 */
.L_x_15227:
[----:B------:R-:W-:Y:S05]  /*8ab0*/  BSYNC B1 ;  /* 0x0000000000017941 */ /* 0x000fea0003800000 */
.L_x_15226:
[----:B--2---:R-:W2:Y:S01]  /*8ac0*/  LDL R0, [R1+0x98] ;  /* 0x0000980001007983 */ /* 0x004ea20000100800 */
[----:B------:R-:W1:Y:S01]  /*8ad0*/  SYNCS.PHASECHK.TRANS64.TRYWAIT P1, [R22+URZ+0x32400], R13 ;  /* 0x0324000d160075a7 */ /* 0x000e62000802017f */
[----:B------:R-:W-:Y:S01]  /*8ae0*/  VIADD R8, R23, 0x40 ;  /* 0x0000004017087836 */ /* 0x000fe20000000000 */
[----:B------:R-:W-:Y:S01]  /*8af0*/  BSSY B1, `(.L_x_15228) ;  /* 0x0000011000017945 */ /* 0x000fe20003800000 */
[----:B----45:R-:W-:Y:S02]  /*8b00*/  IMAD.MOV.U32 R3, RZ, RZ, R27 ;  /* 0x000000ffff037224 */ /* 0x030fe400078e001b */
[----:B------:R-:W-:Y:S02]  /*8b10*/  IMAD.MOV.U32 R12, RZ, RZ, R33 ;  /* 0x000000ffff0c7224 */ /* 0x000fe400078e0021 */
[----:B------:R-:W-:Y:S02]  /*8b20*/  IMAD.MOV.U32 R53, RZ, RZ, R34 ;  /* 0x000000ffff357224 */ /* 0x000fe400078e0022 */
[----:B------:R-:W-:Y:S01]  /*8b30*/  IMAD.MOV.U32 R54, RZ, RZ, R35 ;  /* 0x000000ffff367224 */ /* 0x000fe200078e0023 */
[----:B------:R-:W-:-:S02]  /*8b40*/  PRMT R52, R52, 0x5410, R12 ;  /* 0x0000541034347816 */ /* 0x000fc4000000000c */
[----:B--2---:R-:W-:Y:S01]  /*8b50*/  VIADDMNMX R30, R30, -R0, 0x80, PT ;  /* 0x000000801e1e7446 */ /* 0x004fe20003800900 */
[----:B------:R-:W-:-:S03]  /*8b60*/  IMAD.MOV.U32 R0, RZ, RZ, R26 ;  /* 0x000000ffff007224 */ /* 0x000fc600078e001a */
[-C--:B------:R-:W-:Y:S02]  /*8b70*/  ISETP.GE.OR P2, PT, R23, R30.reuse, P0 ;  /* 0x0000001e1700720c */ /* 0x080fe40000746670 */
[----:B------:R-:W-:Y:S01]  /*8b80*/  ISETP.GE.OR P0, PT, R8, R30, P0 ;  /* 0x0000001e0800720c */ /* 0x000fe20000706670 */
[----:B------:R-:W-:Y:S01]  /*8b90*/  IMAD.MOV.U32 R8, RZ, RZ, R32 ;  /* 0x000000ffff087224 */ /* 0x000fe200078e0020 */
[----:B------:R-:W-:Y:S01]  /*8ba0*/  PRMT R49, R0, 0x5410, R3 ;  /* 0x0000541000317816 */ /* 0x000fe20000000003 */
[----:B------:R-:W-:Y:S02]  /*8bb0*/  IMAD.MOV.U32 R0, RZ, RZ, R24 ;  /* 0x000000ffff007224 */ /* 0x000fe400078e0018 */
[----:B------:R-:W-:Y:S01]  /*8bc0*/  IMAD.MOV.U32 R3, RZ, RZ, R25 ;  /* 0x000000ffff037224 */ /* 0x000fe200078e0019 */
[----:B------:R-:W-:-:S04]  /*8bd0*/  PRMT R51, R51, 0x5410, R8 ;  /* 0x0000541033337816 */ /* 0x000fc80000000008 */
[----:B------:R-:W-:Y:S01]  /*8be0*/  PRMT R50, R0, 0x5410, R3 ;  /* 0x0000541000327816 */ /* 0x000fe20000000003 */
[----:B-1----:R-:W-:Y:S06]  /*8bf0*/  @!P1 BRA `(.L_x_15229) ;  /* 0x0000017000049947 */ /* 0x002fec0003800000 */
.L_x_15472:
[----:B------:R-:W-:Y:S05]  /*8c00*/  BSYNC B1 ;  /* 0x0000000000017941 */ /* 0x000fea0003800000 */
.L_x_15228:
[----:B------:R-:W-:Y:S04]  /*8c10*/  BSSY B1, `(.L_x_15230) ;  /* 0x0000070000017945 */ /* 0x000fe80003800000 */
[----:B------:R-:W-:Y:S05]  /*8c20*/  @P2 BRA `(.L_x_15231) ;  /* 0x0000000400b82947 */ /* 0x000fea0003800000 */
[----:B------:R-:W2:Y:S01]  /*8c30*/  LDL R0, [R1+0xcc] ;  /* 0x0000cc0001007983 */ /* 0x000ea20000100800 */
[----:B------:R-:W-:Y:S02]  /*8c40*/  SHF.R.U64 R38, R38, 0x10, R39 ;  /* 0x0000001026267819 */ /* 0x000fe40000001227 */
[--C-:B------:R-:W-:Y:S01]  /*8c50*/  SHF.R.U32.HI R44, RZ, 0x10, R5.reuse ;  /* 0x00000010ff2c7819 */ /* 0x100fe20000011605 */
[----:B------:R-:W3:Y:S01]  /*8c60*/  S2R R3, SR_TID.X ;  /* 0x0000000000037919 */ /* 0x000ee20000002100 */
[----:B------:R-:W-:Y:S02]  /*8c70*/  PRMT R38, R9, 0x5432, R38 ;  /* 0x0000543209267816 */ /* 0x000fe40000000026 */
[----:B------:R-:W-:Y:S02]  /*8c80*/  SHF.R.U64 R43, R4, 0x10, R5 ;  /* 0x00000010042b7819 */ /* 0x000fe40000001205 */
[----:B------:R-:W-:Y:S02]  /*8c90*/  PRMT R44, R10, 0x5432, R44 ;  /* 0x000054320a2c7816 */ /* 0x000fe4000000002c */
[----:B------:R-:W-:-:S02]  /*8ca0*/  SHF.R.U32.HI R39, RZ, 0x10, R39 ;  /* 0x00000010ff277819 */ /* 0x000fc40000011627 */
[----:B------:R-:W-:Y:S02]  /*8cb0*/  SHF.R.U32.HI R42, RZ, 0x10, R7 ;  /* 0x00000010ff2a7819 */ /* 0x000fe40000011607 */
[----:B------:R-:W-:Y:S02]  /*8cc0*/  PRMT R43, R20, 0x5410, R43 ;  /* 0x00005410142b7816 */ /* 0x000fe4000000002b */
[C---:B------:R-:W-:Y:S02]  /*8cd0*/  PRMT R39, R45.reuse, 0x5410, R39 ;  /* 0x000054102d277816 */ /* 0x040fe40000000027 */
[----:B------:R-:W-:Y:S01]  /*8ce0*/  PRMT R42, R45, 0x5432, R42 ;  /* 0x000054322d2a7816 */ /* 0x000fe2000000002a */
[----:B---3--:R-:W-:-:S05]  /*8cf0*/  VIADD R3, R3, 0xffffff80 ;  /* 0xffffff8003037836 */ /* 0x008fca0000000000 */
[----:B------:R-:W-:-:S04]  /*8d00*/  SHF.R.S32.HI R12, RZ, 0x1f, R3 ;  /* 0x0000001fff0c7819 */ /* 0x000fc80000011403 */
[----:B------:R-:W-:Y:S01]  /*8d10*/  LEA.HI R12, R12, R3, RZ, 0x5 ;  /* 0x000000030c0c7211 */ /* 0x000fe200078f28ff */
[----:B------:R-:W-:-:S03]  /*8d20*/  IMAD.IADD R3, R16, 0x1, R37 ;  /* 0x0000000110037824 */ /* 0x000fc600078e0225 */
[----:B------:R-:W-:Y:S02]  /*8d30*/  SHF.R.S32.HI R12, RZ, 0x5, R12 ;  /* 0x00000005ff0c7819 */ /* 0x000fe4000001140c */
[----:B--2---:R-:W-:-:S04]  /*8d40*/  SHF.L.U32 R0, R0, 0x6, RZ ;  /* 0x0000000600007819 */ /* 0x004fc800000006ff */
[----:B------:R-:W-:-:S04]  /*8d50*/  LOP3.LUT R8, R0, 0x1c0, RZ, 0xc0, !PT ;  /* 0x000001c000087812 */ /* 0x000fc800078ec0ff */
[C---:B------:R-:W-:Y:S02]  /*8d60*/  LOP3.LUT R0, R8.reuse, 0x38, R16, 0xf8, !PT ;  /* 0x0000003808007812 */ /* 0x040fe400078ef810 */
[----:B-1----:R-:W-:Y:S02]  /*8d70*/  SHF.R.U32.HI R13, RZ, 0x3, R8 ;  /* 0x00000003ff0d7819 */ /* 0x002fe40000011608 */
[----:B------:R-:W-:Y:S02]  /*8d80*/  LOP3.LUT R8, R8, 0x38, R3, 0xf8, !PT ;  /* 0x0000003808087812 */ /* 0x000fe400078ef803 */
[-C--:B------:R-:W-:Y:S02]  /*8d90*/  LOP3.LUT R0, R0, R13.reuse, RZ, 0x3c, !PT ;  /* 0x0000000d00007212 */ /* 0x080fe400078e3cff */
[----:B------:R-:W-:-:S03]  /*8da0*/  LOP3.LUT R8, R8, R13, RZ, 0x3c, !PT ;  /* 0x0000000d08087212 */ /* 0x000fc600078e3cff */
[----:B------:R-:W-:Y:S01]  /*8db0*/  IMAD R3, R12, 0x200, R0 ;  /* 0x000002000c037824 */ /* 0x000fe200078e0200 */
[----:B------:R-:W-:Y:S02]  /*8dc0*/  SHF.R.U64 R0, R40, 0x10, R41 ;  /* 0x0000001028007819 */ /* 0x000fe40000001229 */
[----:B------:R-:W-:Y:S01]  /*8dd0*/  SHF.R.U64 R40, R6, 0x10, R7 ;  /* 0x0000001006287819 */ /* 0x000fe20000001207 */
[----:B------:R-:W-:Y:S01]  /*8de0*/  IMAD R47, R3, 0x2, R22 ;  /* 0x00000002032f7824 */ /* 0x000fe200078e0216 */
[----:B------:R-:W-:Y:S01]  /*8df0*/  SHF.R.U32.HI R41, RZ, 0x10, R41 ;  /* 0x00000010ff297819 */ /* 0x000fe20000011629 */
[----:B------:R-:W-:Y:S01]  /*8e00*/  IMAD R3, R12, 0x200, R8 ;  /* 0x000002000c037824 */ /* 0x000fe200078e0208 */
[----:B------:R-:W-:Y:S02]  /*8e10*/  PRMT R21, R9, 0x5410, R0 ;  /* 0x0000541009157816 */ /* 0x000fe40000000000 */
[----:B0-----:R-:W0:Y:S01]  /*8e20*/  LDS.128 R12, [R47+0x18400] ;  /* 0x018400002f0c7984 */ /* 0x001e220000000c00 */
[----:B------:R-:W-:Y:S01]  /*8e30*/  IMAD R48, R3, 0x2, R22 ;  /* 0x0000000203307824 */ /* 0x000fe200078e0216 */
[----:B------:R-:W-:-:S02]  /*8e40*/  PRMT R40, R20, 0x5432, R40 ;  /* 0x0000543214287816 */ /* 0x000fc40000000028 */
[----:B------:R-:W-:Y:S02]  /*8e50*/  PRMT R36, R10, 0x5410, R41 ;  /* 0x000054100a247816 */ /* 0x000fe40000000029 */
[----:B------:R-:W1:Y:S01]  /*8e60*/  LDS.128 R28, [R48+0x18400] ;  /* 0x01840000301c7984 */ /* 0x000e620000000c00 */
        /* <DEDUP_REMOVED lines=17> */
[C---:B------:R-:W-:Y:S01]  /*8f80*/  LOP3.LUT R30, R31.reuse, 0xffff0000, RZ, 0xc0, !PT ;  /* 0xffff00001f1e7812 */ /* 0x040fe200078ec0ff */
[----:B------:R-:W-:-:S02]  /*8f90*/  IMAD.U32 R20, R31, 0x10000, RZ ;  /* 0x000100001f147824 */ /* 0x000fc400078e00ff */
[C---:B------:R-:W-:Y:S01]  /*8fa0*/  FMUL.FTZ R45, R8.reuse, R41 ;  /* 0x00000029082d7220 */ /* 0x040fe20000410000 */
[-C--:B------:R-:W-:Y:S01]  /*8fb0*/  FMUL.FTZ R31, R8, R29.reuse ;  /* 0x0000001d081f7220 */ /* 0x080fe20000410000 */
[----:B------:R-:W-:Y:S01]  /*8fc0*/  LOP3.LUT R8, R21, 0xffff0000, RZ, 0xc0, !PT ;  /* 0xffff000015087812 */ /* 0x000fe200078ec0ff */
[C---:B------:R-:W-:Y:S01]  /*8fd0*/  FMUL.FTZ R46, R9.reuse, R40 ;  /* 0x00000028092e7220 */ /* 0x040fe20000410000 */
[----:B------:R-:W-:Y:S01]  /*8fe0*/  FFMA.FTZ R45, R0, R29, -R45 ;  /* 0x0000001d002d7223 */ /* 0x000fe2000001082d */
[----:B------:R-:W-:Y:S02]  /*8ff0*/  IMAD.U32 R29, R42, 0x10000, RZ ;  /* 0x000100002a1d7824 */ /* 0x000fe400078e00ff */
[----:B------:R-:W-:Y:S01]  /*9000*/  FFMA.FTZ R31, R0, R41, R31 ;  /* 0x00000029001f7223 */ /* 0x000fe2000001001f */
[----:B------:R-:W-:Y:S01]  /*9010*/  SHF.L.U32 R21, R36, 0x10, RZ ;  /* 0x0000001024157819 */ /* 0x000fe200000006ff */
[-C--:B------:R-:W-:Y:S01]  /*9020*/  FMUL.FTZ R0, R9, R8.reuse ;  /* 0x0000000809007220 */ /* 0x080fe20000410000 */
[----:B------:R-:W-:Y:S01]  /*9030*/  FMUL.FTZ R41, R10, R29 ;  /* 0x0000001d0a297220 */ /* 0x000fe20000410000 */
[----:B------:R-:W-:Y:S01]  /*9040*/  LOP3.LUT R9, R42, 0xffff0000, RZ, 0xc0, !PT ;  /* 0xffff00002a097812 */ /* 0x000fe200078ec0ff */
[C---:B------:R-:W-:Y:S01]  /*9050*/  FFMA.FTZ R46, R3.reuse, R8, -R46 ;  /* 0x00000008032e7223 */ /* 0x040fe2000001082e */
        /* <DEDUP_REMOVED lines=12> */
[----:B------:R-:W-:Y:S01]  /*9120*/  FMUL.FTZ R36, R13, R4 ;  /* 0x000000040d247220 */ /* 0x000fe20000410000 */
[----:B------:R-:W-:Y:S01]  /*9130*/  FFMA.FTZ R13, R12, R9, R29 ;  /* 0x000000090c0d7223 */ /* 0x000fe2000001001d */
[----:B------:R-:W-:Y:S02]  /*9140*/  IMAD.U32 R3, R39, 0x10000, RZ ;  /* 0x0001000027037824 */ /* 0x000fe400078e00ff */
[C---:B------:R-:W-:Y:S01]  /*9150*/  FMUL.FTZ R12, R20.reuse, R8 ;  /* 0x00000008140c7220 */ /* 0x040fe20000410000 */
[----:B------:R-:W-:Y:S01]  /*9160*/  LOP3.LUT R43, R43, 0xffff0000, RZ, 0xc0, !PT ;  /* 0xffff00002b2b7812 */ /* 0x000fe200078ec0ff */
[----:B------:R-:W-:Y:S01]  /*9170*/  FFMA.FTZ R36, R5, R0, -R36 ;  /* 0x0000000005247223 */ /* 0x000fe20000010824 */
[-C--:B------:R-:W-:Y:S01]  /*9180*/  FMUL.FTZ R20, R20, R3.reuse ;  /* 0x0000000314147220 */ /* 0x080fe20000410000 */
[----:B------:R-:W-:Y:S01]  /*9190*/  FFMA.FTZ R9, R7, R3, -R12 ;  /* 0x0000000307097223 */ /* 0x000fe2000001080c */
[----:B------:R-:W-:Y:S01]  /*91a0*/  LOP3.LUT R38, R38, 0xffff0000, RZ, 0xc0, !PT ;  /* 0xffff000026267812 */ /* 0x000fe200078ec0ff */
[----:B------:R-:W-:Y:S01]  /*91b0*/  FFMA.FTZ R21, R5, R4, R21 ;  /* 0x0000000405157223 */ /* 0x000fe20000010015 */
[----:B------:R-:W-:Y:S01]  /*91c0*/  LOP3.LUT R3, R44, 0xffff0000, RZ, 0xc0, !PT ;  /* 0xffff00002c037812 */ /* 0x000fe200078ec0ff */
[----:B------:R-:W-:Y:S01]  /*91d0*/  FMUL.FTZ R5, R15, R43 ;  /* 0x0000002b0f057220 */ /* 0x000fe20000410000 */
[----:B------:R-:W-:Y:S01]  /*91e0*/  LOP3.LUT R39, R39, 0xffff0000, RZ, 0xc0, !PT ;  /* 0xffff000027277812 */ /* 0x000fe200078ec0ff */
[----:B------:R-:W-:Y:S01]  /*91f0*/  FMUL.FTZ R0, R15, R38 ;  /* 0x000000260f007220 */ /* 0x000fe20000410000 */
[----:B------:R-:W-:Y:S01]  /*9200*/  FFMA.FTZ R20, R7, R8, R20 ;  /* 0x0000000807147223 */ /* 0x000fe20000010014 */
[----:B------:R-:W-:Y:S01]  /*9210*/  FMUL.FTZ R15, R30, R3 ;  /* 0x000000031e0f7220 */ /* 0x000fe20000410000 */
[----:B------:R-:W-:Y:S01]  /*9220*/  FFMA.FTZ R7, R6, R38, -R5 ;  /* 0x0000002606077223 */ /* 0x000fe20000010805 */
[----:B------:R-:W-:Y:S01]  /*9230*/  FMUL.FTZ R30, R30, R39 ;  /* 0x000000271e1e7220 */ /* 0x000fe20000410000 */
[----:B------:R-:W-:Y:S01]  /*9240*/  FFMA.FTZ R0, R6, R43, R0 ;  /* 0x0000002b06007223 */ /* 0x000fe20000010000 */
[----:B------:R-:W-:Y:S01]  /*9250*/  FFMA.FTZ R8, R14, R39, -R15 ;  /* 0x000000270e087223 */ /* 0x000fe2000001080f */
        /* <DEDUP_REMOVED lines=11> */
.L_x_15231:
[----:B------:R-:W-:Y:S05]  /*9310*/  BSYNC B1 ;  /* 0x0000000000017941 */ /* 0x000fea0003800000 */
.L_x_15230:
[----:B------:R-:W-:Y:S01]  /*9320*/  PRMT R8, R53, 0x5410, R54 ;  /* 0x0000541035087816 */ /* 0x000fe20000000036 */
[----:B------:R-:W-:Y:S06]  /*9330*/  @P0 BRA `(.L_x_15222) ;  /* 0x0000000400a80947 */ /* 0x000fec0003800000 */
[----:B------:R-:W3:Y:S01]  /*9340*/  LDL R3, [R1+0xb4] ;  /* 0x0000b40001037983 */ /* 0x000ee20000100800 */
[C---:B--2---:R-:W-:Y:S02]  /*9350*/  VIADD R4, R23.reuse, 0x40 ;  /* 0x0000004017047836 */ /* 0x044fe40000000000 */
[----:B------:R-:W-:Y:S01]  /*9360*/  VIADD R5, R23, 0x40 ;  /* 0x0000004017057836 */ /* 0x000fe20000000000 */
[----:B------:R-:W2:Y:S01]  /*9370*/  LDL R38, [R1+0xd0] ;  /* 0x0000d00001267983 */ /* 0x000ea20000100800 */
        /* <DEDUP_REMOVED lines=10> */
[----:B------:R-:W-:Y:S02]  /*9420*/  SHF.R.U32.HI R30, RZ, 0x10, R35 ;  /* 0x00000010ff1e7819 */ /* 0x000fe40000011623 */
[----:B------:R-:W-:Y:S02]  /*9430*/  SHF.R.U64 R35, R26, 0x10, R27 ;  /* 0x000000101a237819 */ /* 0x000fe4000000121b */
[----:B------:R-:W-:-:S02]  /*9440*/  PRMT R31, R50, 0x5410, R31 ;  /* 0x00005410321f7816 */ /* 0x000fc4000000001f */
[----:B------:R-:W-:Y:S02]  /*9450*/  SHF.R.U32.HI R28, RZ, 0x10, R33 ;  /* 0x00000010ff1c7819 */ /* 0x000fe40000011621 */
[----:B------:R-:W-:Y:S02]  /*9460*/  SHF.R.U32.HI R36, RZ, 0x10, R27 ;  /* 0x00000010ff247819 */ /* 0x000fe4000001161b */
[----:B------:R-:W-:Y:S02]  /*9470*/  PRMT R28, R52, 0x5432, R28 ;  /* 0x00005432341c7816 */ /* 0x000fe4000000001c */
[C---:B------:R-:W-:Y:S02]  /*9480*/  PRMT R30, R8.reuse, 0x5432, R30 ;  /* 0x00005432081e7816 */ /* 0x040fe4000000001e */
[----:B------:R-:W-:Y:S02]  /*9490*/  PRMT R29, R8, 0x5410, R29 ;  /* 0x00005410081d7816 */ /* 0x000fe4000000001d */
[----:B------:R-:W-:-:S02]  /*94a0*/  PRMT R36, R49, 0x5432, R36 ;  /* 0x0000543231247816 */ /* 0x000fc40000000024 */
[----:B------:R-:W-:Y:S01]  /*94b0*/  PRMT R35, R49, 0x5410, R35 ;  /* 0x0000541031237816 */ /* 0x000fe20000000023 */
[----:B---3--:R-:W-:-:S04]  /*94c0*/  IMAD.IADD R3, R3, 0x1, R0 ;  /* 0x0000000103037824 */ /* 0x008fc800078e0200 */
[----:B------:R-:W-:Y:S01]  /*94d0*/  IMAD R3, R3, 0x2, R22 ;  /* 0x0000000203037824 */ /* 0x000fe200078e0216 */
[----:B--2---:R-:W-:Y:S04]  /*94e0*/  LDS.128 R4, [R38+0x18400] ;  /* 0x0184000026047984 */ /* 0x004fe80000000c00 */
[----:B01----:R-:W0:Y:S01]  /*94f0*/  LDS.128 R12, [R3+0x18400] ;  /* 0x01840000030c7984 */ /* 0x003e220000000c00 */
[----:B------:R-:W-:Y:S02]  /*9500*/  SHF.R.U64 R0, R32, 0x10, R33 ;  /* 0x0000001020007819 */ /* 0x000fe40000001221 */
[----:B------:R-:W-:Y:S02]  /*9510*/  SHF.R.U32.HI R32, RZ, 0x10, R25 ;  /* 0x00000010ff207819 */ /* 0x000fe40000011619 */
[----:B------:R-:W-:-:S02]  /*9520*/  PRMT R26, R51, 0x5432, R0 ;  /* 0x00005432331a7816 */ /* 0x000fc40000000000 */
[----:B------:R-:W-:Y:S02]  /*9530*/  PRMT R32, R50, 0x5432, R32 ;  /* 0x0000543232207816 */ /* 0x000fe40000000020 */
[C---:B------:R-:W-:Y:S01]  /*9540*/  SHF.L.U32 R33, R31.reuse, 0x10, RZ ;  /* 0x000000101f217819 */ /* 0x040fe200000006ff */
[----:B------:R-:W-:Y:S02]  /*9550*/  IMAD.U32 R27, R26, 0x10000, RZ ;  /* 0x000100001a1b7824 */ /* 0x000fe400078e00ff */
[C---:B------:R-:W-:Y:S01]  /*9560*/  IMAD.U32 R34, R32.reuse, 0x10000, RZ ;  /* 0x0001000020227824 */ /* 0x040fe200078e00ff */
[----:B------:R-:W-:Y:S02]  /*9570*/  LOP3.LUT R31, R31, 0xffff0000, RZ, 0xc0, !PT ;  /* 0xffff00001f1f7812 */ /* 0x000fe400078ec0ff */
[----:B------:R-:W-:Y:S01]  /*9580*/  LOP3.LUT R32, R32, 0xffff0000, RZ, 0xc0, !PT ;  /* 0xffff000020207812 */ /* 0x000fe200078ec0ff */
[----:B0-----:R-:W-:Y:S02]  /*9590*/  IMAD.U32 R20, R12, 0x10000, RZ ;  /* 0x000100000c147824 */ /* 0x001fe400078e00ff */
[----:B------:R-:W-:-:S02]  /*95a0*/  IMAD.U32 R21, R13, 0x10000, RZ ;  /* 0x000100000d157824 */ /* 0x000fc400078e00ff */
[C---:B------:R-:W-:Y:S01]  /*95b0*/  FMUL.FTZ R37, R20.reuse, R33 ;  /* 0x0000002114257220 */ /* 0x040fe20000410000 */
[-C--:B------:R-:W-:Y:S01]  /*95c0*/  FMUL.FTZ R39, R20, R27.reuse ;  /* 0x0000001b14277220 */ /* 0x080fe20000410000 */
[----:B------:R-:W-:Y:S02]  /*95d0*/  IMAD.U32 R0, R4, 0x10000, RZ ;  /* 0x0001000004007824 */ /* 0x000fe400078e00ff */
[----:B------:R-:W-:Y:S02]  /*95e0*/  IMAD.U32 R20, R28, 0x10000, RZ ;  /* 0x000100001c147824 */ /* 0x000fe400078e00ff */
[----:B------:R-:W-:Y:S01]  /*95f0*/  FMUL.FTZ R41, R21, R34 ;  /* 0x0000002215297220 */ /* 0x000fe20000410000 */
[----:B------:R-:W-:Y:S02]  /*9600*/  IMAD.U32 R8, R5, 0x10000, RZ ;  /* 0x0001000005087824 */ /* 0x000fe400078e00ff */
[C---:B------:R-:W-:Y:S01]  /*9610*/  FFMA.FTZ R37, R0.reuse, R27, -R37 ;  /* 0x0000001b00257223 */ /* 0x040fe20000010825 */
[----:B------:R-:W-:Y:S01]  /*9620*/  FFMA.FTZ R39, R0, R33, R39 ;  /* 0x0000002100277223 */ /* 0x000fe20000010027 */
[----:B------:R-:W-:Y:S01]  /*9630*/  FMUL.FTZ R21, R21, R20 ;  /* 0x0000001415157220 */ /* 0x000fe20000410000 */
[----:B------:R-:W-:-:S02]  /*9640*/  IMAD.U32 R25, R15, 0x10000, RZ ;  /* 0x000100000f197824 */ /* 0x000fc400078e00ff */
[----:B------:R-:W-:Y:S02]  /*9650*/  IMAD.U32 R0, R30, 0x10000, RZ ;  /* 0x000100001e007824 */ /* 0x000fe400078e00ff */
[C---:B------:R-:W-:Y:S01]  /*9660*/  FFMA.FTZ R41, R8.reuse, R20, -R41 ;  /* 0x0000001408297223 */ /* 0x040fe20000010829 */
[----:B------:R-:W-:Y:S01]  /*9670*/  FFMA.FTZ R34, R8, R34, R21 ;  /* 0x0000002208227223 */ /* 0x000fe20000010015 */
[----:B------:R-:W-:Y:S01]  /*9680*/  IMAD.U32 R10, R7, 0x10000, RZ ;  /* 0x00010000070a7824 */ /* 0x000fe200078e00ff */
[----:B------:R-:W-:Y:S01]  /*9690*/  LOP3.LUT R12, R12, 0xffff0000, RZ, 0xc0, !PT ;  /* 0xffff00000c0c7812 */ /* 0x000fe200078ec0ff */
[----:B------:R-:W-:Y:S02]  /*96a0*/  IMAD.U32 R27, R36, 0x10000, RZ ;  /* 0x00010000241b7824 */ /* 0x000fe400078e00ff */
[C---:B------:R-:W-:Y:S01]  /*96b0*/  FMUL.FTZ R20, R25.reuse, R0 ;  /* 0x0000000019147220 */ /* 0x040fe20000410000 */
[----:B------:R-:W-:Y:S02]  /*96c0*/  LOP3.LUT R21, R26, 0xffff0000, RZ, 0xc0, !PT ;  /* 0xffff00001a157812 */ /* 0x000fe400078ec0ff */
[----:B------:R-:W-:Y:S01]  /*96d0*/  LOP3.LUT R4, R4, 0xffff0000, RZ, 0xc0, !PT ;  /* 0xffff000004047812 */ /* 0x000fe200078ec0ff */
[-C--:B------:R-:W-:Y:S01]  /*96e0*/  FMUL.FTZ R33, R25, R27.reuse ;  /* 0x0000001b19217220 */ /* 0x080fe20000410000 */
[----:B------:R-:W-:Y:S01]  /*96f0*/  LOP3.LUT R13, R13, 0xffff0000, RZ, 0xc0, !PT ;  /* 0xffff00000d0d7812 */ /* 0x000fe200078ec0ff */
[----:B------:R-:W-:Y:S01]  /*9700*/  FFMA.FTZ R26, R10, R27, R20 ;  /* 0x0000001b0a1a7223 */ /* 0x000fe20000010014 */
[----:B------:R-:W-:Y:S01]  /*9710*/  FMUL.FTZ R25, R12, R31 ;  /* 0x0000001f0c197220 */ /* 0x000fe20000410000 */
[----:B------:R-:W-:Y:S01]  /*9720*/  LOP3.LUT R28, R28, 0xffff0000, RZ, 0xc0, !PT ;  /* 0xffff00001c1c7812 */ /* 0x000fe200078ec0ff */
[----:B------:R-:W-:Y:S01]  /*9730*/  FMUL.FTZ R27, R12, R21 ;  /* 0x000000150c1b7220 */ /* 0x000fe20000410000 */
[----:B------:R-:W-:-:S02]  /*9740*/  IMAD.U32 R24, R14, 0x10000, RZ ;  /* 0x000100000e187824 */ /* 0x000fc400078e00ff */
[----:B------:R-:W-:Y:S02]  /*9750*/  IMAD.U32 R8, R35, 0x10000, RZ ;  /* 0x0001000023087824 */ /* 0x000fe400078e00ff */
[----:B------:R-:W-:Y:S01]  /*9760*/  FFMA.FTZ R33, R10, R0, -R33 ;  /* 0x000000000a217223 */ /* 0x000fe20000010821 */
[----:B------:R-:W-:Y:S01]  /*9770*/  LOP3.LUT R5, R5, 0xffff0000, RZ, 0xc0, !PT ;  /* 0xffff000005057812 */ /* 0x000fe200078ec0ff */
[C---:B------:R-:W-:Y:S01]  /*9780*/  FFMA.FTZ R10, R4.reuse, R21, -R25 ;  /* 0x00000015040a7223 */ /* 0x040fe20000010819 */
[----:B------:R-:W-:Y:S02]  /*9790*/  IMAD.U32 R0, R29, 0x10000, RZ ;  /* 0x000100001d007824 */ /* 0x000fe400078e00ff */
[C---:B------:R-:W-:Y:S01]  /*97a0*/  FMUL.FTZ R20, R13.reuse, R32 ;  /* 0x000000200d147220 */ /* 0x040fe20000410000 */
[----:B------:R-:W-:Y:S01]  /*97b0*/  FFMA.FTZ R12, R4, R31, R27 ;  /* 0x0000001f040c7223 */ /* 0x000fe2000001001b */
[----:B------:R-:W-:Y:S01]  /*97c0*/  IMAD.U32 R9, R6, 0x10000, RZ ;  /* 0x0001000006097824 */ /* 0x000fe200078e00ff */
[----:B------:R-:W-:Y:S01]  /*97d0*/  LOP3.LUT R14, R14, 0xffff0000, RZ, 0xc0, !PT ;  /* 0xffff00000e0e7812 */ /* 0x000fe200078ec0ff */
[----:B------:R-:W-:Y:S01]  /*97e0*/  FMUL.FTZ R13, R13, R28 ;  /* 0x0000001c0d0d7220 */ /* 0x000fe20000410000 */
[----:B------:R-:W-:Y:S01]  /*97f0*/  LOP3.LUT R15, R15, 0xffff0000, RZ, 0xc0, !PT ;  /* 0xffff00000f0f7812 */ /* 0x000fe200078ec0ff */
[----:B------:R-:W-:Y:S01]  /*9800*/  FMUL.FTZ R4, R24, R8 ;  /* 0x0000000818047220 */ /* 0x000fe20000410000 */
[----:B------:R-:W-:-:S02]  /*9810*/  LOP3.LUT R35, R35, 0xffff0000, RZ, 0xc0, !PT ;  /* 0xffff000023237812 */ /* 0x000fc400078ec0ff */
[----:B------:R-:W-:Y:S02]  /*9820*/  LOP3.LUT R36, R36, 0xffff0000, RZ, 0xc0, !PT ;  /* 0xffff000024247812 */ /* 0x000fe400078ec0ff */
[----:B------:R-:W-:Y:S02]  /*9830*/  LOP3.LUT R29, R29, 0xffff0000, RZ, 0xc0, !PT ;  /* 0xffff00001d1d7812 */ /* 0x000fe400078ec0ff */
[----:B------:R-:W-:Y:S01]  /*9840*/  LOP3.LUT R30, R30, 0xffff0000, RZ, 0xc0, !PT ;  /* 0xffff00001e1e7812 */ /* 0x000fe200078ec0ff */
[----:B------:R-:W-:Y:S01]  /*9850*/  FMUL.FTZ R24, R24, R0 ;  /* 0x0000000018187220 */ /* 0x000fe20000410000 */
[----:B------:R-:W-:Y:S01]  /*9860*/  LOP3.LUT R6, R6, 0xffff0000, RZ, 0xc0, !PT ;  /* 0xffff000006067812 */ /* 0x000fe200078ec0ff */
[----:B------:R-:W-:Y:S01]  /*9870*/  FFMA.FTZ R20, R5, R28, -R20 ;  /* 0x0000001c05147223 */ /* 0x000fe20000010814 */
[----:B------:R-:W-:Y:S01]  /*9880*/  LOP3.LUT R7, R7, 0xffff0000, RZ, 0xc0, !PT ;  /* 0xffff000007077812 */ /* 0x000fe200078ec0ff */
[----:B------:R-:W-:Y:S01]  /*9890*/  FFMA.FTZ R13, R5, R32, R13 ;  /* 0x00000020050d7223 */ /* 0x000fe2000001000d */
        /* <DEDUP_REMOVED lines=20> */
.L_x_15222:
[----:B------:R-:W-:Y:S05]  /*99e0*/  BSYNC B0 ;  /* 0x0000000000007941 */ /* 0x000fea0003800000 */
.L_x_15208:
        /* <DEDUP_REMOVED lines=8> */
.L_x_15205:
[----:B--2---:R-:W2:Y:S01]  /*9a70*/  S2R R0, SR_TID.X ;  /* 0x0000000000007919 */ /* 0x004ea20000002100 */
[----:B-1-3--:R-:W-:Y:S01]  /*9a80*/  IMAD.U32 R3, RZ, RZ, UR47 ;  /* 0x0000002fff037e24 */ /* 0x00afe2000f8e00ff */
[----:B------:R-:W-:Y:S05]  /*9a90*/  WARPSYNC.ALL ;  /* 0x0000000000007948 */ /* 0x000fea0003800000 */
[----:B------:R-:W-:Y:S02]  /*9aa0*/  ISETP.NE.AND P0, PT, R3, 0x3, PT ;  /* 0x000000030300780c */ /* 0x000fe40003f05270 */
[----:B--2---:R-:W-:-:S05]  /*9ab0*/  SHF.R.U32.HI R0, RZ, 0x7, R0 ;  /* 0x00000007ff007819 */ /* 0x004fca0000011600 */
[----:B------:R-:W-:-:S05]  /*9ac0*/  VIADD R0, R0, 0x8 ;  /* 0x0000000800007836 */ /* 0x000fca0000000000 */
[----:B------:R1:W-:Y:S06]  /*9ad0*/  BAR.SYNC.DEFER_BLOCKING R0, 0x100 ;  /* 0x000400000000751d */ /* 0x0003ec0000010000 */
[----:B------:R-:W-:Y:S05]  /*9ae0*/  @!P0 BRA `(.L_x_15232) ;  /* 0x0000000000048947 */ /* 0x000fea0003800000 */
[----:B------:R-:W-:Y:S01]  /*9af0*/  BPT.TRAP 0x1 ;  /* 0x000000040000795c */ /* 0x000fe20000300000 */
.L_x_15232:
[----:B0-----:R-:W-:Y:S01]  /*9b00*/  IMAD R13, R18, 0x8, R22 ;  /* 0x00000008120d7824 */ /* 0x001fe200078e0216 */
[----:B------:R-:W-:-:S04]  /*9b10*/  SHF.L.U32 R6, R202, 0x1f, RZ ;  /* 0x0000001fca067819 */ /* 0x000fc800000006ff */
[----:B------:R0:W2:Y:S01]  /*9b20*/  SYNCS.PHASECHK.TRANS64.TRYWAIT P1, [R13+URZ+0x32430], R6 ;  /* 0x032430060d0075a7 */ /* 0x0000a2000802017f */
[----:B------:R-:W-:Y:S05]  /*9b30*/  @!P0 BRA `(.L_x_15233) ;  /* 0x0000000000048947 */ /* 0x000fea0003800000 */
[----:B------:R-:W-:Y:S01]  /*9b40*/  BPT.TRAP 0x1 ;  /* 0x000000040000795c */ /* 0x000fe20000300000 */
.L_x_15233:
[----:B------:R-:W-:-:S05]  /*9b50*/  VIADD R3, R22, 0x1c400 ;  /* 0x0001c40016037836 */ /* 0x000fca0000000000 */
[----:B------:R-:W-:-:S04]  /*9b60*/  SHF.R.U32.HI R3, RZ, 0x4, R3 ;  /* 0x00000004ff037819 */ /* 0x000fc80000011603 */
[----:B------:R-:W-:-:S04]  /*9b70*/  LOP3.LUT R3, R3, 0x3fff, RZ, 0xc0, !PT ;  /* 0x00003fff03037812 */ /* 0x000fc800078ec0ff */
[----:B------:R-:W-:-:S05]  /*9b80*/  LOP3.LUT R3, R3, 0x10000, RZ, 0xfc, !PT ;  /* 0x0001000003037812 */ /* 0x000fca00078efcff */
[----:B------:R3:W-:Y:S01]  /*9b90*/  STL [R1+0x94], R3 ;  /* 0x0000940301007387 */ /* 0x0007e20000100800 */
[----:B--2---:R-:W-:Y:S05]  /*9ba0*/  @P1 BRA `(.L_x_15234) ;  /* 0x0000000000081947 */ /* 0x004fea0003800000 */
[----:B------:R-:W2:Y:S02]  /*9bb0*/  SYNCS.PHASECHK.TRANS64.TRYWAIT P1, [R13+URZ+0x32430], R6 ;  /* 0x032430060d0075a7 */ /* 0x000ea4000802017f */
[----:B--2---:R-:W-:Y:S05]  /*9bc0*/  @!P1 BRA `(.L_x_15235) ;  /* 0x0000016000249947 */ /* 0x004fea0003800000 */
.L_x_15234:
[----:B---3--:R-:W3:Y:S01]  /*9bd0*/  LDL R3, [R1+0x94] ;  /* 0x0000940001037983 */ /* 0x008ee20000100800 */
[----:B------:R-:W-:Y:S01]  /*9be0*/  IMAD.MOV.U32 R5, RZ, RZ, 0x40000040 ;  /* 0x40000040ff057424 */ /* 0x000fe200078e00ff */
[----:B------:R-:W-:Y:S05]  /*9bf0*/  WARPSYNC.ALL ;  /* 0x0000000000007948 */ /* 0x000fea0003800000 */
[C---:B------:R-:W-:Y:S01]  /*9c00*/  R2UR UR4, R212.reuse ;  /* 0x00000000d40472ca */ /* 0x040fe200000e0000 */
[----:B------:R-:W-:Y:S01]  /*9c10*/  WARPGROUP.ARRIVE ;  /* 0x00000000000079c5 */ /* 0x000fe20000000000 */
[----:B------:R-:W-:Y:S01]  /*9c20*/  R2UR UR5, R213 ;  /* 0x00000000d50572ca */ /* 0x000fe200000e0000 */
[C---:B------:R-:W-:Y:S01]  /*9c30*/  VIADD R74, R212.reuse, 0x2 ;  /* 0x00000002d44a7836 */ /* 0x040fe20000000000 */
[----:B------:R-:W-:Y:S01]  /*9c40*/  R2UR UR7, R5 ;  /* 0x00000000050772ca */ /* 0x000fe200000e0000 */
[----:B------:R-:W-:Y:S01]  /*9c50*/  IMAD.MOV.U32 R75, RZ, RZ, 0x40000040 ;  /* 0x40000040ff4b7424 */ /* 0x000fe200078e00ff */
[----:B------:R-:W-:Y:S01]  /*9c60*/  MOV R9, 0x40000040 ;  /* 0x4000004000097802 */ /* 0x000fe20000000f00 */
[C---:B------:R-:W-:Y:S01]  /*9c70*/  VIADD R20, R212.reuse, 0x4 ;  /* 0x00000004d4147836 */ /* 0x040fe20000000000 */
[----:B------:R-:W-:Y:S01]  /*9c80*/  SHF.L.U32 R11, R11, 0x1f, RZ ;  /* 0x0000001f0b0b7819 */ /* 0x000fe200000006ff */
[----:B------:R-:W-:Y:S01]  /*9c90*/  IMAD.MOV.U32 R21, RZ, RZ, 0x40000040 ;  /* 0x40000040ff157424 */ /* 0x000fe200078e00ff */
[----:B------:R4:W-:Y:S01]  /*9ca0*/  STL.64 [R1+0x88], R74 ;  /* 0x0000884a01007387 */ /* 0x0009e20000100a00 */
[----:B------:R-:W-:Y:S01]  /*9cb0*/  VIADD R14, R212, 0x6 ;  /* 0x00000006d40e7836 */ /* 0x000fe20000000000 */
[----:B------:R-:W-:Y:S01]  /*9cc0*/  BSSY B0, `(.L_x_15236) ;  /* 0x0000024000007945 */ /* 0x000fe20003800000 */
[----:B------:R-:W-:Y:S01]  /*9cd0*/  IMAD.MOV.U32 R15, RZ, RZ, 0x40000040 ;  /* 0x40000040ff0f7424 */ /* 0x000fe200078e00ff */
[----:B------:R4:W-:Y:S01]  /*9ce0*/  STL.64 [R1+0x80], R20 ;  /* 0x0000801401007387 */ /* 0x0009e20000100a00 */
[----:B------:R-:W-:-:S03]  /*9cf0*/  IMAD.MOV.U32 R5, RZ, RZ, 0x40000040 ;  /* 0x40000040ff057424 */ /* 0x000fc600078e00ff */
[----:B------:R4:W-:Y:S01]  /*9d00*/  STL.64 [R1+0x78], R14 ;  /* 0x0000780e01007387 */ /* 0x0009e20000100a00 */
[----:B---3--:R-:W-:-:S04]  /*9d10*/  IMAD R4, R18, 0x300, R3 ;  /* 0x0000030012047824 */ /* 0x008fc800078e0203 */
        /* <DEDUP_REMOVED lines=26> */
[----:B------:R-:W-:Y:S03]  /*9ec0*/  HGMMA.64x96x16.F32.BF16 R24, gdesc[UR4], R24, gsb0 ;  /* 0x01600000041879f0 */ /* 0x000fe60008001818 */
[----:B------:R-:W-:Y:S02]  /*9ed0*/  WARPGROUP.DEPBAR.LE gsb0, 0x0 ;  /* 0x00008000000079c5 */ /* 0x000fe40000010000 */
[----:B------:R-:W3:Y:S02]  /*9ee0*/  SYNCS.PHASECHK.TRANS64.TRYWAIT P1, [R22+URZ+0x32410], R11 ;  /* 0x0324100b160075a7 */ /* 0x000ee4000802017f */
[----:B---34-:R-:W-:Y:S05]  /*9ef0*/  @!P1 BRA `(.L_x_15237) ;  /* 0x0000015c006c9947 */ /* 0x018fea0003800000 */
.L_x_15473:
[----:B------:R-:W-:Y:S05]  /*9f00*/  BSYNC B0 ;  /* 0x0000000000007941 */ /* 0x000fea0003800000 */
.L_x_15236:
[----:B------:R-:W-:Y:S05]  /*9f10*/  @!P0 BRA `(.L_x_15238) ;  /* 0x0000000000048947 */ /* 0x000fea0003800000 */
[----:B------:R-:W-:Y:S01]  /*9f20*/  BPT.TRAP 0x1 ;  /* 0x000000040000795c */ /* 0x000fe20000300000 */
.L_x_15238:
[----:B------:R4:W0:Y:S01]  /*9f30*/  SYNCS.PHASECHK.TRANS64.TRYWAIT P1, [R13+URZ+0x32450], R6 ;  /* 0x032450060d0075a7 */ /* 0x000822000802017f */
[----:B------:R-:W-:Y:S05]  /*9f40*/  @!P0 BRA `(.L_x_15239) ;  /* 0x0000000000048947 */ /* 0x000fea0003800000 */
[----:B------:R-:W-:Y:S01]  /*9f50*/  BPT.TRAP 0x1 ;  /* 0x000000040000795c */ /* 0x000fe20000300000 */
.L_x_15239:
[----:B0-----:R-:W-:Y:S05]  /*9f60*/  @P1 BRA `(.L_x_15240) ;  /* 0x0000000000081947 */ /* 0x001fea0003800000 */
[----:B------:R-:W0:Y:S02]  /*9f70*/  SYNCS.PHASECHK.TRANS64.TRYWAIT P1, [R13+URZ+0x32450], R6 ;  /* 0x032450060d0075a7 */ /* 0x000e24000802017f */
[----:B0-----:R-:W-:Y:S05]  /*9f80*/  @!P1 BRA `(.L_x_15241) ;  /* 0x0000015c005c9947 */ /* 0x001fea0003800000 */
.L_x_15240:
[----:B------:R-:W-:Y:S05]  /*9f90*/  WARPSYNC.ALL ;  /* 0x0000000000007948 */ /* 0x000fea0003800000 */
[----:B------:R-:W-:Y:S01]  /*9fa0*/  R2UR UR39, R22 ;  /* 0x00000000162772ca */ /* 0x000fe200000e0000 */
[----:B------:R-:W-:Y:S01]  /*9fb0*/  IMAD.MOV.U32 R15, RZ, RZ, 0xc00 ;  /* 0x00000c00ff0f7424 */ /* 0x000fe200078e00ff */
[----:B------:R-:W-:Y:S01]  /*9fc0*/  LOP3.LUT R4, R72, 0x10000, RZ, 0xfc, !PT ;  /* 0x0001000048047812 */ /* 0x000fe200078efcff */
[----:B------:R-:W-:Y:S01]  /*9fd0*/  IMAD.MOV.U32 R5, RZ, RZ, 0x40000040 ;  /* 0x40000040ff057424 */ /* 0x000fe200078e00ff */
[----:B------:R-:W-:Y:S01]  /*9fe0*/  WARPGROUP.ARRIVE ;  /* 0x00000000000079c5 */ /* 0x000fe20000000000 */
[----:B------:R-:W-:Y:S01]  /*9ff0*/  IMAD.MOV.U32 R83, RZ, RZ, 0x40000040 ;  /* 0x40000040ff537424 */ /* 0x000fe200078e00ff */
[C---:B------:R-:W-:Y:S01]  /*a000*/  R2UR UR4, R4.reuse ;  /* 0x00000000040472ca */ /* 0x040fe200000e0000 */
[C---:B------:R-:W-:Y:S01]  /*a010*/  VIADD R82, R4.reuse, 0x2 ;  /* 0x0000000204527836 */ /* 0x040fe20000000000 */
[----:B------:R-:W-:Y:S01]  /*a020*/  R2UR UR5, R5 ;  /* 0x00000000050572ca */ /* 0x000fe200000e0000 */
[----:B------:R-:W-:Y:S01]  /*a030*/  IMAD.MOV.U32 R7, RZ, RZ, 0x40000040 ;  /* 0x40000040ff077424 */ /* 0x000fe200078e00ff */
[----:B------:R-:W-:Y:S01]  /*a040*/  MOV R81, 0x40000040 ;  /* 0x4000004000517802 */ /* 0x000fe20000000f00 */
[C---:B------:R-:W-:Y:S01]  /*a050*/  VIADD R80, R4.reuse, 0x4 ;  /* 0x0000000404507836 */ /* 0x040fe20000000000 */
[C---:B------:R-:W-:Y:S01]  /*a060*/  IADD3 R20, R4.reuse, 0x406, RZ ;  /* 0x0000040604147810 */ /* 0x040fe20007ffe0ff */
[----:B------:R-:W-:Y:S01]  /*a070*/  UIADD3 UR39, UR39, 0x400, URZ ;  /* 0x0000040027277890 */ /* 0x000fe2000fffe03f */
[C---:B------:R-:W-:Y:S01]  /*a080*/  VIADD R78, R4.reuse, 0x6 ;  /* 0x00000006044e7836 */ /* 0x040fe20000000000 */
[----:B------:R-:W-:Y:S01]  /*a090*/  MOV R217, 0x40000040 ;  /* 0x4000004000d97802 */ /* 0x000fe20000000f00 */
[----:B------:R-:W-:Y:S01]  /*a0a0*/  IMAD.MOV.U32 R79, RZ, RZ, 0x40000040 ;  /* 0x40000040ff4f7424 */ /* 0x000fe200078e00ff */
[----:B------:R-:W-:Y:S01]  /*a0b0*/  USHF.R.U32.HI UR39, URZ, 0x4, UR39 ;  /* 0x000000043f277899 */ /* 0x000fe20008011627 */
[C---:B------:R-:W-:Y:S01]  /*a0c0*/  VIADD R76, R4.reuse, 0x400 ;  /* 0x00000400044c7836 */ /* 0x040fe20000000000 */
[----:B------:R-:W0:Y:S01]  /*a0d0*/  S2R R3, SR_TID.X ;  /* 0x0000000000037919 */ /* 0x000e220000002100 */
[----:B------:R-:W-:Y:S01]  /*a0e0*/  IMAD.MOV.U32 R77, RZ, RZ, 0x40000040 ;  /* 0x40000040ff4d7424 */ /* 0x000fe200078e00ff */
[----:B------:R-:W-:Y:S01]  /*a0f0*/  ULOP3.LUT UR39, UR39, 0x3fff, URZ, 0xc0, !UPT ;  /* 0x00003fff27277892 */ /* 0x000fe2000f8ec03f */
[C---:B------:R-:W-:Y:S01]  /*a100*/  VIADD R74, R4.reuse, 0x402 ;  /* 0x00000402044a7836 */ /* 0x040fe20000000000 */
[----:B------:R0:W-:Y:S01]  /*a110*/  STL.64 [R1+0x70], R82 ;  /* 0x0000705201007387 */ /* 0x0001e20000100a00 */
[----:B------:R-:W-:Y:S01]  /*a120*/  IMAD.MOV.U32 R75, RZ, RZ, 0x40000040 ;  /* 0x40000040ff4b7424 */ /* 0x000fe200078e00ff */
[----:B------:R-:W-:Y:S01]  /*a130*/  ULOP3.LUT UR38, UR39, 0x10000, URZ, 0xfc, !UPT ;  /* 0x0001000027267892 */ /* 0x000fe2000f8efc3f */
[----:B------:R-:W-:Y:S01]  /*a140*/  VIADD R72, R4, 0x404 ;  /* 0x0000040404487836 */ /* 0x000fe20000000000 */
[----:B------:R0:W-:Y:S01]  /*a150*/  STL.64 [R1+0x68], R80 ;  /* 0x0000685001007387 */ /* 0x0001e20000100a00 */
[----:B------:R-:W-:-:S02]  /*a160*/  IMAD.MOV.U32 R73, RZ, RZ, 0x40000040 ;  /* 0x40000040ff497424 */ /* 0x000fc400078e00ff */
[----:B------:R-:W-:Y:S01]  /*a170*/  IMAD.MOV.U32 R21, RZ, RZ, 0x40000040 ;  /* 0x40000040ff157424 */ /* 0x000fe200078e00ff */
[----:B------:R0:W-:Y:S01]  /*a180*/  STL.64 [R1+0x60], R78 ;  /* 0x0000604e01007387 */ /* 0x0001e20000100a00 */
[----:B------:R-:W-:Y:S02]  /*a190*/  IMAD R14, R18, R15, UR38 ;  /* 0x00000026120e7e24 */ /* 0x000fe4000f8e020f */
[----:B------:R-:W-:Y:S01]  /*a1a0*/  IMAD.MOV.U32 R15, RZ, RZ, 0x40000040 ;  /* 0x40000040ff0f7424 */ /* 0x000fe200078e00ff */
[----:B------:R0:W-:Y:S01]  /*a1b0*/  STL.64 [R1+0x58], R76 ;  /* 0x0000584c01007387 */ /* 0x0001e20000100a00 */
[C---:B--2-4-:R-:W-:Y:S01]  /*a1c0*/  VIADD R6, R14.reuse, 0x2 ;  /* 0x000000020e067836 */ /* 0x054fe20000000000 */
[----:B------:R-:W-:Y:S01]  /*a1d0*/  R2UR UR6, R14 ;  /* 0x000000000e0672ca */ /* 0x000fe200000e0000 */
[C---:B------:R-:W-:Y:S01]  /*a1e0*/  VIADD R222, R4.reuse, 0x800 ;  /* 0x0000080004de7836 */ /* 0x040fe20000000000 */
[----:B------:R-:W-:Y:S01]  /*a1f0*/  R2UR UR7, R15 ;  /* 0x000000000f0772ca */ /* 0x000fe200000e0000 */
[----:B------:R-:W-:Y:S01]  /*a200*/  IMAD.MOV.U32 R223, RZ, RZ, 0x40000040 ;  /* 0x40000040ffdf7424 */ /* 0x000fe200078e00ff */
[----:B------:R2:W-:Y:S01]  /*a210*/  STL.64 [R1+0x50], R74 ;  /* 0x0000504a01007387 */ /* 0x0005e20000100a00 */
[----:B------:R-:W-:-:S02]  /*a220*/  VIADD R220, R4, 0x802 ;  /* 0x0000080204dc7836 */ /* 0x000fc40000000000 */
[----:B------:R-:W-:Y:S01]  /*a230*/  IMAD.MOV.U32 R221, RZ, RZ, 0x40000040 ;  /* 0x40000040ffdd7424 */ /* 0x000fe200078e00ff */
[----:B------:R2:W-:Y:S01]  /*a240*/  STL.64 [R1+0x10], R72 ;  /* 0x0000104801007387 */ /* 0x0005e20000100a00 */
[C---:B------:R-:W-:Y:S02]  /*a250*/  VIADD R218, R4.reuse, 0x804 ;  /* 0x0000080404da7836 */ /* 0x040fe40000000000 */
[----:B------:R-:W-:Y:S01]  /*a260*/  IMAD.MOV.U32 R219, RZ, RZ, 0x40000040 ;  /* 0x40000040ffdb7424 */ /* 0x000fe200078e00ff */
[----:B------:R2:W-:Y:S01]  /*a270*/  STL.64 [R1+0x8], R20 ;  /* 0x0000081401007387 */ /* 0x0005e20000100a00 */
[----:B------:R-:W-:Y:S01]  /*a280*/  VIADD R216, R4, 0x806 ;  /* 0x0000080604d87836 */ /* 0x000fe20000000000 */
[----:B0-----:R-:W-:Y:S01]  /*a290*/  SHF.R.U32.HI R3, RZ, 0x7, R3 ;  /* 0x00000007ff037819 */ /* 0x001fe20000011603 */
[----:B------:R-:W-:Y:S01]  /*a2a0*/  HGMMA.64x96x16.F32.BF16 R24, gdesc[UR4], R24, gsb0 ;  /* 0x01600000041879f0 */ /* 0x000fe20008001818 */
        /* <DEDUP_REMOVED lines=8> */
[----:B------:R-:W-:Y:S01]  /*a330*/  IADD3 R12, -R3, 0xb, RZ ;  /* 0x0000000b030c7810 */ /* 0x000fe20007ffe1ff */
[----:B------:R-:W-:-:S02]  /*a340*/  VIADD R10, R4, 0xc02 ;  /* 0x00000c02040a7836 */ /* 0x000fc40000000000 */
[----:B---3--:R-:W-:Y:S02]  /*a350*/  IMAD.MOV.U32 R11, RZ, RZ, 0x40000040 ;  /* 0x40000040ff0b7424 */ /* 0x008fe400078e00ff */
[----:B------:R-:W-:Y:S02]  /*a360*/  VIADD R8, R4, 0xc04 ;  /* 0x00000c0404087836 */ /* 0x000fe40000000000 */
[----:B------:R-:W-:Y:S02]  /*a370*/  IMAD.MOV.U32 R9, RZ, RZ, 0x40000040 ;  /* 0x40000040ff097424 */ /* 0x000fe400078e00ff */
[----:B------:R-:W-:Y:S01]  /*a380*/  IMAD.MOV.U32 R15, RZ, RZ, 0x40000040 ;  /* 0x40000040ff0f7424 */ /* 0x000fe200078e00ff */
[----:B------:R-:W-:Y:S02]  /*a390*/  WARPGROUP.DEPBAR.LE gsb0, 0x0 ;  /* 0x00008000000079c5 */ /* 0x000fe40000010000 */
        /* <DEDUP_REMOVED lines=128> */
[----:B------:R2:W-:Y:S06]  /*aba0*/  BAR.ARV R12, 0x100 ;  /* 0x0004000c0000751d */ /* 0x0005ec0000002000 */
[----:B------:R-:W-:Y:S05]  /*abb0*/  @!P0 BRA `(.L_x_15242) ;  /* 0x0000000000048947 */ /* 0x000fea0003800000 */
[----:B------:R-:W-:Y:S01]  /*abc0*/  BPT.TRAP 0x1 ;  /* 0x000000040000795c */ /* 0x000fe20000300000 */
.L_x_15242:
[----:B------:R-:W3:Y:S01]  /*abd0*/  LDL.LU R76, [R1] ;  /* 0x00000000014c7983 */ /* 0x000ee20000300800 */
[----:B--2---:R-:W0:Y:S01]  /*abe0*/  LDC R75, c[0x0][0x448] ;  /* 0x00011200ff4b7b82 */ /* 0x004e220000000800 */
[----:B------:R-:W-:Y:S01]  /*abf0*/  ULDC UR4, c[0x0][0xad0] ;  /* 0x0002b40000047ab9 */ /* 0x000fe20000000800 */
[----:B------:R-:W-:Y:S01]  /*ac00*/  ULDC UR46, c[0x0][0xa80] ;  /* 0x0002a000002e7ab9 */ /* 0x000fe20000000800 */
[----:B------:R-:W2:Y:S04]  /*ac10*/  LDL R15, [R1+0xb8] ;  /* 0x0000b800010f7983 */ /* 0x000ea80000100800 */
[----:B------:R-:W2:Y:S04]  /*ac20*/  LDL R180, [R1+0x98] ;  /* 0x0000980001b47983 */ /* 0x000ea80000100800 */
[----:B------:R-:W4:Y:S01]  /*ac30*/  LDL R178, [R1+0xac] ;  /* 0x0000ac0001b27983 */ /* 0x000f220000100800 */
[----:B------:R-:W-:Y:S01]  /*ac40*/  FMUL.FTZ R32, R32, UR4 ;  /* 0x0000000420207c20 */ /* 0x000fe20008410000 */
[----:B------:R-:W-:Y:S01]  /*ac50*/  FMUL.FTZ R24, R24, UR4 ;  /* 0x0000000418187c20 */ /* 0x000fe20008410000 */
[----:B------:R-:W-:Y:S01]  /*ac60*/  FMUL.FTZ R29, R29, UR4 ;  /* 0x000000041d1d7c20 */ /* 0x000fe20008410000 */
[----:B------:R-:W5:Y:S01]  /*ac70*/  LDL R179, [R1+0x90] ;  /* 0x0000900001b37983 */ /* 0x000f620000100800 */
[----:B------:R-:W-:Y:S01]  /*ac80*/  MUFU.TANH R78, R32 ;  /* 0x00000020004e7308 */ /* 0x000fe20000002400 */
[----:B------:R-:W-:Y:S01]  /*ac90*/  FMUL.FTZ R25, R25, UR4 ;  /* 0x0000000419197c20 */ /* 0x000fe20008410000 */
[----:B------:R-:W-:Y:S01]  /*aca0*/  FMUL.FTZ R28, R28, UR4 ;  /* 0x000000041c1c7c20 */ /* 0x000fe20008410000 */
[----:B------:R-:W-:Y:S01]  /*acb0*/  FMUL.FTZ R33, R33, UR4 ;  /* 0x0000000421217c20 */ /* 0x000fe20008410000 */
[----:B------:R-:W-:Y:S01]  /*acc0*/  FMUL.FTZ R36, R36, UR4 ;  /* 0x0000000424247c20 */ /* 0x000fe20008410000 */
[----:B------:R-:W-:Y:S01]  /*acd0*/  FMUL.FTZ R37, R37, UR4 ;  /* 0x0000000425257c20 */ /* 0x000fe20008410000 */
[----:B0-----:R-:W-:-:S02]  /*ace0*/  ISETP.NE.AND P5, PT, R75, 0x1, PT ;  /* 0x000000014b00780c */ /* 0x001fc40003fa5270 */
[----:B------:R0:W1:Y:S01]  /*acf0*/  MUFU.TANH R74, R24 ;  /* 0x00000018004a7308 */ /* 0x0000620000002400 */
[----:B------:R-:W5:Y:S01]  /*ad00*/  LDL R75, [R1+0xbc] ;  /* 0x0000bc00014b7983 */ /* 0x000f620000100800 */
[----:B------:R-:W-:Y:S01]  /*ad10*/  FMUL.FTZ R40, R40, UR4 ;  /* 0x0000000428287c20 */ /* 0x000fe20008410000 */
[----:B------:R-:W-:Y:S01]  /*ad20*/  FMUL.FTZ R52, R52, UR4 ;  /* 0x0000000434347c20 */ /* 0x000fe20008410000 */
[----:B------:R-:W-:Y:S01]  /*ad30*/  FMUL.FTZ R20, R31, UR4 ;  /* 0x000000041f147c20 */ /* 0x000fe20008410000 */
[----:B------:R-:W-:Y:S01]  /*ad40*/  FMUL.FTZ R41, R41, UR4 ;  /* 0x0000000429297c20 */ /* 0x000fe20008410000 */
[----:B------:R-:W-:Y:S01]  /*ad50*/  FMUL.FTZ R49, R49, UR4 ;  /* 0x0000000431317c20 */ /* 0x000fe20008410000 */
[----:B------:R-:W-:Y:S01]  /*ad60*/  FMUL.FTZ R21, R30, UR4 ;  /* 0x000000041e157c20 */ /* 0x000fe20008410000 */
[----:B------:R-:W-:Y:S01]  /*ad70*/  MUFU.TANH R77, R29 ;  /* 0x0000001d004d7308 */ /* 0x000fe20000002400 */
[----:B0-----:R-:W-:Y:S01]  /*ad80*/  FMUL.FTZ R24, R34, UR4 ;  /* 0x0000000422187c20 */ /* 0x001fe20008410000 */
[----:B------:R-:W-:Y:S01]  /*ad90*/  FMUL.FTZ R48, R48, UR4 ;  /* 0x0000000430307c20 */ /* 0x000fe20008410000 */
[----:B------:R-:W-:Y:S01]  /*ada0*/  FMUL.FTZ R3, R26, UR4 ;  /* 0x000000041a037c20 */ /* 0x000fe20008410000 */
[----:B------:R-:W0:Y:S01]  /*adb0*/  @P5 LDC R32, c[0x0][0x44c] ;  /* 0x00011300ff205b82 */ /* 0x000e220000000800 */
[----:B------:R-:W-:Y:S01]  /*adc0*/  FMUL.FTZ R45, R45, UR4 ;  /* 0x000000042d2d7c20 */ /* 0x000fe20008410000 */
[----:B------:R-:W-:-:S02]  /*add0*/  FMUL.FTZ R14, R27, UR4 ;  /* 0x000000041b0e7c20 */ /* 0x000fc40008410000 */
[----:B------:R1:W5:Y:S04]  /*ade0*/  MUFU.TANH R73, R25 ;  /* 0x0000001900497308 */ /* 0x0003680000002400 */
[----:B------:R-:W0:Y:S04]  /*adf0*/  @P5 LDC R34, c[0x0][0x450] ;  /* 0x00011400ff225b82 */ /* 0x000e280000000800 */
[----:B------:R1:W5:Y:S02]  /*ae00*/  MUFU.TANH R72, R28 ;  /* 0x0000001c00487308 */ /* 0x0003640000002400 */
[----:B-1----:R-:W-:-:S06]  /*ae10*/  FMUL.FTZ R25, R35, UR4 ;  /* 0x0000000423197c20 */ /* 0x002fcc0008410000 */
[----:B------:R-:W1:Y:S01]  /*ae20*/  MUFU.TANH R33, R33 ;  /* 0x0000002100217308 */ /* 0x000e620000002400 */
[----:B------:R-:W-:Y:S01]  /*ae30*/  FMUL.FTZ R28, R44, UR4 ;  /* 0x000000042c1c7c20 */ /* 0x000fe20008410000 */
[----:B------:R-:W-:-:S06]  /*ae40*/  FMUL.FTZ R44, R46, UR4 ;  /* 0x000000042e2c7c20 */ /* 0x000fcc0008410000 */
[----:B------:R-:W1:Y:S01]  /*ae50*/  MUFU.TANH R36, R36 ;  /* 0x0000002400247308 */ /* 0x000e620000002400 */
[----:B------:R-:W-:-:S07]  /*ae60*/  FMUL.FTZ R31, R43, UR4 ;  /* 0x000000042b1f7c20 */ /* 0x000fce0008410000 */
[----:B------:R1:W-:Y:S01]  /*ae70*/  MUFU.TANH R35, R28 ;  /* 0x0000001c00237308 */ /* 0x0003e20000002400 */
[----:B------:R-:W-:-:S07]  /*ae80*/  FMUL.FTZ R30, R42, UR4 ;  /* 0x000000042a1e7c20 */ /* 0x000fce0008410000 */
[----:B------:R-:W5:Y:S01]  /*ae90*/  MUFU.TANH R37, R37 ;  /* 0x0000002500257308 */ /* 0x000f620000002400 */
[----:B-1----:R-:W-:-:S07]  /*aea0*/  FMUL.FTZ R28, R53, UR4 ;  /* 0x00000004351c7c20 */ /* 0x002fce0008410000 */
[----:B------:R-:W1:Y:S01]  /*aeb0*/  MUFU.TANH R40, R40 ;  /* 0x0000002800287308 */ /* 0x000e620000002400 */
[----:B------:R-:W-:-:S07]  /*aec0*/  FMUL.FTZ R26, R39, UR4 ;  /* 0x00000004271a7c20 */ /* 0x000fce0008410000 */
[----:B------:R1:W-:Y:S08]  /*aed0*/  MUFU.TANH R43, R52 ;  /* 0x00000034002b7308 */ /* 0x0003f00000002400 */
[----:B------:R-:W1:Y:S08]  /*aee0*/  MUFU.TANH R41, R41 ;  /* 0x0000002900297308 */ /* 0x000e700000002400 */
[----:B------:R1:W-:Y:S08]  /*aef0*/  MUFU.TANH R42, R49 ;  /* 0x00000031002a7308 */ /* 0x0003f00000002400 */
[----:B------:R1:W-:Y:S01]  /*af00*/  MUFU.TANH R79, R28 ;  /* 0x0000001c004f7308 */ /* 0x0003e20000002400 */
[----:B------:R-:W-:-:S07]  /*af10*/  FMUL.FTZ R27, R38, UR4 ;  /* 0x00000004261b7c20 */ /* 0x000fce0008410000 */
[----:B------:R1:W-:Y:S08]  /*af20*/  MUFU.TANH R39, R48 ;  /* 0x0000003000277308 */ /* 0x0003f00000002400 */
[----:B------:R-:W1:Y:S01]  /*af30*/  MUFU.TANH R45, R45 ;  /* 0x0000002d002d7308 */ /* 0x000e620000002400 */
[----:B------:R-:W-:Y:S01]  /*af40*/  FMUL.FTZ R56, R56, UR4 ;  /* 0x0000000438387c20 */ /* 0x000fe20008410000 */
[----:B------:R-:W-:Y:S01]  /*af50*/  FMUL.FTZ R57, R57, UR4 ;  /* 0x0000000439397c20 */ /* 0x000fe20008410000 */
[----:B------:R-:W-:-:S05]  /*af60*/  FMUL.FTZ R60, R60, UR4 ;  /* 0x000000043c3c7c20 */ /* 0x000fca0008410000 */
[----:B------:R-:W1:Y:S01]  /*af70*/  MUFU.TANH R56, R56 ;  /* 0x0000003800387308 */ /* 0x000e620000002400 */
[----:B------:R-:W-:Y:S01]  /*af80*/  FMUL.FTZ R61, R61, UR4 ;  /* 0x000000043d3d7c20 */ /* 0x000fe20008410000 */
[----:B------:R-:W-:-:S06]  /*af90*/  FMUL.FTZ R64, R64, UR4 ;  /* 0x0000000440407c20 */ /* 0x000fcc0008410000 */
[----:B------:R-:W1:Y:S01]  /*afa0*/  MUFU.TANH R57, R57 ;  /* 0x0000003900397308 */ /* 0x000e620000002400 */
[----:B------:R-:W-:-:S07]  /*afb0*/  FMUL.FTZ R65, R65, UR4 ;  /* 0x0000000441417c20 */ /* 0x000fce0008410000 */
[----:B------:R-:W1:Y:S01]  /*afc0*/  MUFU.TANH R60, R60 ;  /* 0x0000003c003c7308 */ /* 0x000e620000002400 */
[----:B------:R-:W-:-:S07]  /*afd0*/  FMUL.FTZ R68, R68, UR4 ;  /* 0x0000000444447c20 */ /* 0x000fce0008410000 */
[----:B------:R-:W1:Y:S01]  /*afe0*/  MUFU.TANH R61, R61 ;  /* 0x0000003d003d7308 */ /* 0x000e620000002400 */
[----:B------:R-:W-:-:S07]  /*aff0*/  FMUL.FTZ R69, R69, UR4 ;  /* 0x0000000445457c20 */ /* 0x000fce0008410000 */
[----:B------:R-:W1:Y:S08]  /*b000*/  MUFU.TANH R64, R64 ;  /* 0x0000004000407308 */ /* 0x000e700000002400 */
[----:B------:R-:W1:Y:S08]  /*b010*/  MUFU.TANH R65, R65 ;  /* 0x0000004100417308 */ /* 0x000e700000002400 */
[----:B------:R-:W1:Y:S01]  /*b020*/  MUFU.TANH R68, R68 ;  /* 0x0000004400447308 */ /* 0x000e620000002400 */
[----:B--2---:R-:W-:-:S02]  /*b030*/  IADD3 R15, R15, R180, RZ ;  /* 0x000000b40f0f7210 */ /* 0x004fc40007ffe0ff */
[----:B---3--:R-:W-:Y:S01]  /*b040*/  LOP3.LUT R76, R76, 0xfffffffe, RZ, 0xc0, !PT ;  /* 0xfffffffe4c4c7812 */ /* 0x008fe200078ec0ff */
[----:B------:R-:W-:-:S04]  /*b050*/  FMUL.FTZ R50, R50, UR4 ;  /* 0x0000000432327c20 */ /* 0x000fc80008410000 */
[----:B------:R-:W-:Y:S01]  /*b060*/  MUFU.TANH R3, R3 ;  /* 0x0000000300037308 */ /* 0x000fe20000002400 */
[----:B0-----:R-:W-:-:S05]  /*b070*/  @P5 IMAD.HI.U32 R29, R15, R32, RZ ;  /* 0x000000200f1d5227 */ /* 0x001fca00078e00ff */
[----:B------:R-:W-:Y:S02]  /*b080*/  @P5 SHF.R.U32.HI R15, RZ, R34, R29 ;  /* 0x00000022ff0f5219 */ /* 0x000fe4000001161d */
[----:B------:R-:W-:Y:S03]  /*b090*/  MUFU.TANH R14, R14 ;  /* 0x0000000e000e7308 */ /* 0x000fe60000002400 */
[----:B------:R-:W0:Y:S01]  /*b0a0*/  SHFL.IDX PT, R32, R15, RZ, 0x1c1f ;  /* 0x001c1fff0f207589 */ /* 0x000e2200000e0000 */
[----:B----4-:R-:W-:Y:S01]  /*b0b0*/  IMAD R29, R177, -0x60, R178 ;  /* 0xffffffa0b11d7824 */ /* 0x010fe200078e02b2 */
[----:B------:R-:W-:-:S03]  /*b0c0*/  @P5 LOP3.LUT R76, R76, 0x1, RZ, 0xfc, !PT ;  /* 0x000000014c4c5812 */ /* 0x000fc600078efcff */
[----:B------:R-:W-:Y:S01]  /*b0d0*/  VIADD R29, R29, 0x60 ;  /* 0x000000601d1d7836 */ /* 0x000fe20000000000 */
[----:B------:R-:W-:Y:S03]  /*b0e0*/  MUFU.TANH R21, R21 ;  /* 0x0000001500157308 */ /* 0x000fe60000002400 */
[----:B-----5:R-:W-:Y:S01]  /*b0f0*/  IMAD R75, R75, -0x2, R29 ;  /* 0xfffffffe4b4b7824 */ /* 0x020fe200078e021d */
[----:B------:R2:W-:Y:S04]  /*b100*/  STL [R1], R76 ;  /* 0x0000004c01007387 */ /* 0x0005e80000100800 */
[----:B------:R-:W-:Y:S01]  /*b110*/  MUFU.TANH R20, R20 ;  /* 0x0000001400147308 */ /* 0x000fe20000002400 */
[----:B--2---:R-:W-:Y:S01]  /*b120*/  IADD3 R76, -R179, 0x1, R75 ;  /* 0x00000001b34c7810 */ /* 0x004fe20007ffe14b */
[----:B------:R-:W-:-:S06]  /*b130*/  FMUL.FTZ R55, R55, UR4 ;  /* 0x0000000437377c20 */ /* 0x000fcc0008410000 */
[----:B------:R-:W-:Y:S01]  /*b140*/  MUFU.TANH R24, R24 ;  /* 0x0000001800187308 */ /* 0x000fe20000002400 */
[----:B0-----:R-:W-:-:S04]  /*b150*/  VIADDMNMX R46, R32, R76, R75, PT ;  /* 0x0000004c202e7246 */ /* 0x001fc8000380014b */
[C---:B------:R-:W-:Y:S02]  /*b160*/  ISETP.GT.AND P1, PT, R46.reuse, RZ, PT ;  /* 0x000000ff2e00720c */ /* 0x040fe40003f24270 */
[C---:B------:R-:W-:Y:S01]  /*b170*/  ISETP.GT.AND P2, PT, R46.reuse, 0x1, PT ;  /* 0x000000012e00780c */ /* 0x040fe20003f44270 */
[----:B------:R-:W-:Y:S01]  /*b180*/  MUFU.TANH R25, R25 ;  /* 0x0000001900197308 */ /* 0x000fe20000002400 */
[----:B------:R-:W-:Y:S02]  /*b190*/  ISETP.GT.AND P3, PT, R46, 0x8, PT ;  /* 0x000000082e00780c */ /* 0x000fe40003f64270 */
[----:B------:R-:W-:Y:S02]  /*b1a0*/  FSEL R74, R74, -INF , P1 ;  /* 0xff8000004a4a7808 */ /* 0x000fe40000800000 */
[----:B------:R-:W-:Y:S02]  /*b1b0*/  FSEL R73, R73, -INF , P2 ;  /* 0xff80000049497808 */ /* 0x000fe40001000000 */
[----:B------:R-:W-:-:S02]  /*b1c0*/  ISETP.GT.AND P1, PT, R46, 0x9, PT ;  /* 0x000000092e00780c */ /* 0x000fc40003f24270 */
[----:B------:R-:W-:Y:S02]  /*b1d0*/  FSEL R72, R72, -INF , P3 ;  /* 0xff80000048487808 */ /* 0x000fe40001800000 */
[----:B------:R-:W-:Y:S02]  /*b1e0*/  FMNMX.FTZ R29, R74, R73, !PT ;  /* 0x000000494a1d7209 */ /* 0x000fe40007810000 */
[----:B------:R-:W-:Y:S02]  /*b1f0*/  ISETP.GT.AND P2, PT, R46, 0x10, PT ;  /* 0x000000102e00780c */ /* 0x000fe40003f44270 */
[----:B------:R-:W-:Y:S02]  /*b200*/  FSEL R53, R77, -INF , P1 ;  /* 0xff8000004d357808 */ /* 0x000fe40000800000 */
[----:B------:R-:W-:Y:S02]  /*b210*/  FMNMX.FTZ R32, R72, R29, !PT ;  /* 0x0000001d48207209 */ /* 0x000fe40007810000 */
[----:B------:R-:W-:-:S02]  /*b220*/  ISETP.GT.AND P1, PT, R46, 0x11, PT ;  /* 0x000000112e00780c */ /* 0x000fc40003f24270 */
[----:B-1----:R-:W-:Y:S02]  /*b230*/  FSEL R52, R78, -INF , P2 ;  /* 0xff8000004e347808 */ /* 0x002fe40001000000 */
[----:B------:R-:W-:Y:S02]  /*b240*/  FMNMX.FTZ R29, R53, R32, !PT ;  /* 0x00000020351d7209 */ /* 0x000fe40007810000 */
[----:B------:R-:W-:Y:S02]  /*b250*/  ISETP.GT.AND P2, PT, R46, 0x18, PT ;  /* 0x000000182e00780c */ /* 0x000fe40003f44270 */
[----:B------:R-:W-:Y:S02]  /*b260*/  FSEL R49, R33, -INF , P1 ;  /* 0xff80000021317808 */ /* 0x000fe40000800000 */
[----:B------:R-:W-:Y:S02]  /*b270*/  FMNMX.FTZ R28, R52, R29, !PT ;  /* 0x0000001d341c7209 */ /* 0x000fe40007810000 */
[----:B------:R-:W-:-:S02]  /*b280*/  ISETP.GT.AND P1, PT, R46, 0x19, PT ;  /* 0x000000192e00780c */ /* 0x000fc40003f24270 */
[----:B------:R-:W-:Y:S02]  /*b290*/  FSEL R48, R36, -INF , P2 ;  /* 0xff80000024307808 */ /* 0x000fe40001000000 */
        /* <DEDUP_REMOVED lines=10> */
[----:B------:R-:W-:-:S02]  /*b340*/  FSEL R28, R35, -INF , P2 ;  /* 0xff800000231c7808 */ /* 0x000fc40001000000 */
[C---:B------:R-:W-:Y:S02]  /*b350*/  ISETP.GT.AND P1, PT, R46.reuse, 0x29, PT ;  /* 0x000000292e00780c */ /* 0x040fe40003f24270 */
        /* <DEDUP_REMOVED lines=24> */
[----:B------:R-:W-:Y:S01]  /*b4e0*/  FMNMX.FTZ R56, R40, R43, !PT ;  /* 0x0000002b28387209 */ /* 0x000fe20007810000 */
[----:B------:R-:W0:Y:S01]  /*b4f0*/  MUFU.TANH R69, R69 ;  /* 0x0000004500457308 */ /* 0x000e220000002400 */
        /* <DEDUP_REMOVED lines=12> */
[----:B------:R-:W-:Y:S01]  /*b5c0*/  FMUL.FTZ R56, R47, UR4 ;  /* 0x000000042f387c20 */ /* 0x000fe20008410000 */
[----:B0-----:R-:W-:Y:S02]  /*b5d0*/  FSEL R47, R69, -INF , P1 ;  /* 0xff800000452f7808 */ /* 0x001fe40000800000 */
[----:B------:R-:W-:-:S04]  /*b5e0*/  FMNMX.FTZ R60, R46, R57, !PT ;  /* 0x000000392e3c7209 */ /* 0x000fc80007810000 */
[----:B------:R-:W-:-:S05]  /*b5f0*/  FMNMX.FTZ R60, R47, R60, !PT ;  /* 0x0000003c2f3c7209 */ /* 0x000fca0007810000 */
[----:B------:R-:W0:Y:S04]  /*b600*/  SHFL.BFLY PT, R57, R60, 0x2, 0x1f ;  /* 0x0c401f003c397f89 */ /* 0x000e2800000e0000 */
[----:B------:R-:W1:Y:S01]  /*b610*/  SHFL.IDX PT, R15, R15, 0x1, 0x1c1f ;  /* 0x003c1f000f0f7f89 */ /* 0x000e6200000e0000 */
[----:B------:R2:W-:Y:S01]  /*b620*/  MUFU.TANH R64, R50 ;  /* 0x0000003200407308 */ /* 0x0005e20000002400 */
[----:B0-----:R-:W-:-:S05]  /*b630*/  FMNMX.FTZ R57, R60, R57, !PT ;  /* 0x000000393c397209 */ /* 0x001fca0007810000 */
[----:B--2---:R-:W0:Y:S01]  /*b640*/  SHFL.BFLY PT, R50, R57, 0x1, 0x1f ;  /* 0x0c201f0039327f89 */ /* 0x004e2200000e0000 */
[----:B-1----:R-:W-:Y:S01]  /*b650*/  VIADDMNMX R75, R15, R76, R75, PT ;  /* 0x0000004c0f4b7246 */ /* 0x002fe2000380014b */
[----:B------:R1:W-:Y:S03]  /*b660*/  MUFU.TANH R69, R55 ;  /* 0x0000003700457308 */ /* 0x0003e60000002400 */
[C---:B------:R-:W-:Y:S02]  /*b670*/  ISETP.GT.AND P3, PT, R75.reuse, RZ, PT ;  /* 0x000000ff4b00720c */ /* 0x040fe40003f64270 */
[C---:B------:R-:W-:Y:S02]  /*b680*/  ISETP.GT.AND P4, PT, R75.reuse, 0x1, PT ;  /* 0x000000014b00780c */ /* 0x040fe40003f84270 */
[----:B------:R-:W-:Y:S02]  /*b690*/  ISETP.GT.AND P2, PT, R75, 0x8, PT ;  /* 0x000000084b00780c */ /* 0x000fe40003f44270 */
[----:B-1----:R-:W-:-:S02]  /*b6a0*/  FSEL R55, R3, -INF , P3 ;  /* 0xff80000003377808 */ /* 0x002fc40001800000 */
[----:B------:R-:W-:Y:S01]  /*b6b0*/  FSEL R14, R14, -INF , P4 ;  /* 0xff8000000e0e7808 */ /* 0x000fe20002000000 */
[----:B------:R-:W1:Y:S01]  /*b6c0*/  MUFU.TANH R27, R27 ;  /* 0x0000001b001b7308 */ /* 0x000e620000002400 */
[----:B------:R-:W-:Y:S02]  /*b6d0*/  ISETP.GT.AND P1, PT, R75, 0x9, PT ;  /* 0x000000094b00780c */ /* 0x000fe40003f24270 */
[----:B------:R-:W-:Y:S02]  /*b6e0*/  FSEL R21, R21, -INF , P2 ;  /* 0xff80000015157808 */ /* 0x000fe40001000000 */
[----:B------:R-:W-:Y:S02]  /*b6f0*/  ISETP.GT.AND P2, PT, R75, 0x10, PT ;  /* 0x000000104b00780c */ /* 0x000fe40003f44270 */
[----:B0-----:R-:W-:Y:S02]  /*b700*/  FMNMX.FTZ R15, R57, R50, !PT ;  /* 0x00000032390f7209 */ /* 0x001fe40007810000 */
[----:B------:R-:W-:Y:S01]  /*b710*/  FMNMX.FTZ R50, R55, R14, !PT ;  /* 0x0000000e37327209 */ /* 0x000fe20007810000 */
[----:B------:R-:W0:Y:S01]  /*b720*/  MUFU.TANH R26, R26 ;  /* 0x0000001a001a7308 */ /* 0x000e220000002400 */
[----:B------:R-:W-:-:S02]  /*b730*/  FSEL R20, R20, -INF , P1 ;  /* 0xff80000014147808 */ /* 0x000fc40000800000 */
[----:B------:R-:W-:Y:S01]  /*b740*/  FMNMX.FTZ R3, R21, R50, !PT ;  /* 0x0000003215037209 */ /* 0x000fe20007810000 */
[----:B------:R-:W-:Y:S01]  /*b750*/  FMUL.FTZ R54, R54, UR4 ;  /* 0x0000000436367c20 */ /* 0x000fe20008410000 */
[C---:B------:R-:W-:Y:S02]  /*b760*/  ISETP.GT.AND P1, PT, R75.reuse, 0x11, PT ;  /* 0x000000114b00780c */ /* 0x040fe40003f24270 */
[----:B------:R-:W-:Y:S01]  /*b770*/  FSEL R24, R24, -INF , P2 ;  /* 0xff80000018187808 */ /* 0x000fe20001000000 */
[----:B------:R-:W2:Y:S01]  /*b780*/  MUFU.TANH R30, R30 ;  /* 0x0000001e001e7308 */ /* 0x000ea20000002400 */
[----:B------:R-:W-:Y:S02]  /*b790*/  FMNMX.FTZ R3, R20, R3, !PT ;  /* 0x0000000314037209 */ /* 0x000fe40007810000 */
[----:B------:R-:W-:Y:S02]  /*b7a0*/  ISETP.GT.AND P2, PT, R75, 0x18, PT ;  /* 0x000000184b00780c */ /* 0x000fe40003f44270 */
[----:B------:R-:W-:-:S03]  /*b7b0*/  FSEL R25, R25, -INF , P1 ;  /* 0xff80000019197808 */ /* 0x000fc60000800000 */
[----:B------:R-:W3:Y:S01]  /*b7c0*/  MUFU.TANH R31, R31 ;  /* 0x0000001f001f7308 */ /* 0x000ee20000002400 */
[----:B-1----:R-:W-:Y:S02]  /*b7d0*/  FSEL R50, R27, -INF , P2 ;  /* 0xff8000001b327808 */ /* 0x002fe40001000000 */
[----:B------:R-:W-:-:S05]  /*b7e0*/  ISETP.GT.AND P1, PT, R75, 0x19, PT ;  /* 0x000000194b00780c */ /* 0x000fca0003f24270 */
[----:B------:R1:W-:Y:S01]  /*b7f0*/  MUFU.TANH R68, R54 ;  /* 0x0000003600447308 */ /* 0x0003e20000002400 */
[----:B------:R-:W-:Y:S01]  /*b800*/  FMUL.FTZ R59, R59, UR4 ;  /* 0x000000043b3b7c20 */ /* 0x000fe20008410000 */
[----:B-1----:R-:W-:-:S06]  /*b810*/  FMNMX.FTZ R54, R24, R3, !PT ;  /* 0x0000000318367209 */ /* 0x002fcc0007810000 */
[----:B------:R-:W1:Y:S01]  /*b820*/  MUFU.TANH R44, R44 ;  /* 0x0000002c002c7308 */ /* 0x000e620000002400 */
[----:B------:R-:W-:Y:S02]  /*b830*/  FMNMX.FTZ R27, R25, R54, !PT ;  /* 0x00000036191b7209 */ /* 0x000fe40007810000 */
[----:B------:R-:W-:Y:S02]  /*b840*/  ISETP.GT.AND P2, PT, R75, 0x20, PT ;  /* 0x000000204b00780c */ /* 0x000fe40003f44270 */
[----:B0-----:R-:W-:-:S03]  /*b850*/  FSEL R54, R26, -INF , P1 ;  /* 0xff8000001a367808 */ /* 0x001fc60000800000 */
[----:B------:R3:W0:Y:S01]  /*b860*/  MUFU.TANH R61, R56 ;  /* 0x00000038003d7308 */ /* 0x0006220000002400 */
[----:B------:R-:W-:Y:S01]  /*b870*/  FMNMX.FTZ R27, R50, R27, !PT ;  /* 0x0000001b321b7209 */ /* 0x000fe20007810000 */
[----:B------:R-:W-:Y:S01]  /*b880*/  FMUL.FTZ R51, R51, UR4 ;  /* 0x0000000433337c20 */ /* 0x000fe20008410000 */
[----:B------:R-:W-:Y:S02]  /*b890*/  ISETP.GT.AND P1, PT, R75, 0x21, PT ;  /* 0x000000214b00780c */ /* 0x000fe40003f24270 */
[----:B--2---:R-:W-:Y:S02]  /*b8a0*/  FSEL R30, R30, -INF , P2 ;  /* 0xff8000001e1e7808 */ /* 0x004fe40001000000 */
[----:B------:R-:W-:Y:S01]  /*b8b0*/  FMNMX.FTZ R27, R54, R27, !PT ;  /* 0x0000001b361b7209 */ /* 0x000fe20007810000 */
[----:B------:R2:W-:Y:S01]  /*b8c0*/  MUFU.TANH R78, R59 ;  /* 0x0000003b004e7308 */ /* 0x0005e20000002400 */
[----:B------:R-:W-:Y:S02]  /*b8d0*/  FSETP.NEU.FTZ.AND P3, PT, R15, -INF , PT ;  /* 0xff8000000f00780b */ /* 0x000fe40003f7d000 */
[----:B------:R-:W-:-:S02]  /*b8e0*/  ISETP.GT.AND P2, PT, R75, 0x28, PT ;  /* 0x000000284b00780c */ /* 0x000fc40003f44270 */
[----:B---3--:R-:W-:Y:S01]  /*b8f0*/  FSEL R56, R31, -INF , P1 ;  /* 0xff8000001f387808 */ /* 0x008fe20000800000 */
[----:B--2---:R-:W-:Y:S02]  /*b900*/  FMUL.FTZ R59, R15, UR46 ;  /* 0x0000002e0f3b7c20 */ /* 0x004fe40008410000 */
[----:B------:R2:W3:Y:S01]  /*b910*/  MUFU.TANH R65, R51 ;  /* 0x0000003300417308 */ /* 0x0004e20000002400 */
[----:B------:R-:W-:Y:S02]  /*b920*/  FMNMX.FTZ R27, R30, R27, !PT ;  /* 0x0000001b1e1b7209 */ /* 0x000fe40007810000 */
[----:B------:R-:W-:Y:S02]  /*b930*/  FSEL R59, R59, RZ, P3 ;  /* 0x000000ff3b3b7208 */ /* 0x000fe40001800000 */
[----:B------:R-:W-:Y:S02]  /*b940*/  ISETP.GT.AND P1, PT, R75, 0x29, PT ;  /* 0x000000294b00780c */ /* 0x000fe40003f24270 */
[----:B-1----:R-:W-:-:S02]  /*b950*/  FSEL R57, R44, -INF , P2 ;  /* 0xff8000002c397808 */ /* 0x002fc40001000000 */
[----:B------:R-:W-:Y:S01]  /*b960*/  FMNMX.FTZ R26, R56, R27, !PT ;  /* 0x0000001b381a7209 */ /* 0x000fe20007810000 */
[----:B------:R-:W-:Y:S01]  /*b970*/  FMUL.FTZ R58, R58, UR4 ;  /* 0x000000043a3a7c20 */ /* 0x000fe20008410000 */
[----:B--2---:R-:W-:Y:S01]  /*b980*/  FFMA.FTZ R51, R53, UR46, -R59 ;  /* 0x0000002e35337c23 */ /* 0x004fe2000801083b */
[----:B------:R-:W-:Y:S02]  /*b990*/  ISETP.GT.AND P2, PT, R75, 0x30, PT ;  /* 0x000000304b00780c */ /* 0x000fe40003f44270 */
[----:B0-----:R-:W-:Y:S02]  /*b9a0*/  FSEL R53, R61, -INF , P1 ;  /* 0xff8000003d357808 */ /* 0x001fe40000800000 */
[----:B------:R-:W-:Y:S01]  /*b9b0*/  FMNMX.FTZ R26, R57, R26, !PT ;  /* 0x0000001a391a7209 */ /* 0x000fe20007810000 */
[----:B------:R0:W1:Y:S01]  /*b9c0*/  MUFU.TANH R77, R58 ;  /* 0x0000003a004d7308 */ /* 0x0000620000002400 */
[----:B------:R-:W-:Y:S01]  /*b9d0*/  FMUL.FTZ R62, R62, UR4 ;  /* 0x000000043e3e7c20 */ /* 0x000fe20008410000 */
[----:B------:R-:W-:-:S02]  /*b9e0*/  ISETP.GT.AND P1, PT, R75, 0x31, PT ;  /* 0x000000314b00780c */ /* 0x000fc40003f24270 */
[----:B------:R-:W-:Y:S02]  /*b9f0*/  FSEL R44, R64, -INF , P2 ;  /* 0xff800000402c7808 */ /* 0x000fe40001000000 */
[----:B------:R-:W-:Y:S02]  /*ba00*/  FMNMX.FTZ R31, R53, R26, !PT ;  /* 0x0000001a351f7209 */ /* 0x000fe40007810000 */
[----:B------:R-:W-:Y:S02]  /*ba10*/  ISETP.GT.AND P2, PT, R75, 0x38, PT ;  /* 0x000000384b00780c */ /* 0x000fe40003f44270 */
[----:B---3--:R-:W-:Y:S02]  /*ba20*/  FSEL R26, R65, -INF , P1 ;  /* 0xff800000411a7808 */ /* 0x008fe40000800000 */
[----:B------:R-:W-:Y:S01]  /*ba30*/  FMNMX.FTZ R31, R44, R31, !PT ;  /* 0x0000001f2c1f7209 */ /* 0x000fe20007810000 */
[----:B------:R-:W2:Y:S01]  /*ba40*/  MUFU.TANH R62, R62 ;  /* 0x0000003e003e7308 */ /* 0x000ea20000002400 */
[----:B------:R-:W-:Y:S01]  /*ba50*/  FMUL.FTZ R63, R63, UR4 ;  /* 0x000000043f3f7c20 */ /* 0x000fe20008410000 */
[----:B------:R-:W-:Y:S01]  /*ba60*/  FFMA.FTZ R156, R52, UR46, -R59 ;  /* 0x0000002e349c7c23 */ /* 0x000fe2000801083b */
[----:B------:R-:W-:Y:S01]  /*ba70*/  ISETP.GT.AND P1, PT, R75, 0x39, PT ;  /* 0x000000394b00780c */ /* 0x000fe20003f24270 */
[----:B------:R-:W-:Y:S01]  /*ba80*/  FMUL.FTZ R66, R66, UR4 ;  /* 0x0000000442427c20 */ /* 0x000fe20008410000 */
[----:B------:R-:W-:-:S03]  /*ba90*/  FSEL R52, R68, -INF , P2 ;  /* 0xff80000044347808 */ /* 0x000fc60001000000 */
[----:B------:R3:W-:Y:S01]  /*baa0*/  MUFU.EX2 R27, R51 ;  /* 0x00000033001b7308 */ /* 0x0007e20000000800 */
[----:B------:R-:W-:Y:S01]  /*bab0*/  ISETP.GT.AND P2, PT, R75, 0x40, PT ;  /* 0x000000404b00780c */ /* 0x000fe20003f44270 */
[----:B------:R-:W-:Y:S01]  /*bac0*/  FMUL.FTZ R67, R67, UR4 ;  /* 0x0000000443437c20 */ /* 0x000fe20008410000 */
[----:B0-----:R-:W-:Y:S01]  /*bad0*/  FSEL R58, R69, -INF , P1 ;  /* 0xff800000453a7808 */ /* 0x001fe20000800000 */
[----:B---3--:R-:W-:Y:S01]  /*bae0*/  FFMA.FTZ R51, R49, UR46, -R59 ;  /* 0x0000002e31337c23 */ /* 0x008fe2000801083b */
[----:B------:R-:W-:-:S03]  /*baf0*/  FMNMX.FTZ R49, R26, R31, !PT ;  /* 0x0000001f1a317209 */ /* 0x000fc60007810000 */
[----:B------:R0:W3:Y:S01]  /*bb00*/  MUFU.TANH R79, R63 ;  /* 0x0000003f004f7308 */ /* 0x0000e20000002400 */
[----:B------:R-:W-:Y:S01]  /*bb10*/  FMNMX.FTZ R49, R52, R49, !PT ;  /* 0x0000003134317209 */ /* 0x000fe20007810000 */
[----:B------:R-:W-:Y:S01]  /*bb20*/  FMUL.FTZ R70, R70, UR4 ;  /* 0x0000000446467c20 */ /* 0x000fe20008410000 */
[----:B------:R-:W-:Y:S02]  /*bb30*/  ISETP.GT.AND P1, PT, R75, 0x41, PT ;  /* 0x000000414b00780c */ /* 0x000fe40003f24270 */
[----:B-1----:R-:W-:-:S03]  /*bb40*/  FSEL R60, R77, -INF , P2 ;  /* 0xff8000004d3c7808 */ /* 0x002fc60001000000 */
[----:B------:R-:W1:Y:S01]  /*bb50*/  MUFU.TANH R66, R66 ;  /* 0x0000004200427308 */ /* 0x000e620000002400 */
[----:B------:R-:W-:Y:S01]  /*bb60*/  FMNMX.FTZ R49, R58, R49, !PT ;  /* 0x000000313a317209 */ /* 0x000fe20007810000 */
[----:B------:R-:W-:Y:S01]  /*bb70*/  FFMA.FTZ R158, R48, UR46, -R59 ;  /* 0x0000002e309e7c23 */ /* 0x000fe2000801083b */
[----:B------:R-:W-:Y:S01]  /*bb80*/  ISETP.GT.AND P2, PT, R75, 0x48, PT ;  /* 0x000000484b00780c */ /* 0x000fe20003f44270 */
[----:B------:R-:W-:Y:S01]  /*bb90*/  FMUL.FTZ R71, R71, UR4 ;  /* 0x0000000447477c20 */ /* 0x000fe20008410000 */
[----:B------:R-:W-:Y:S02]  /*bba0*/  FSEL R48, R78, -INF , P1 ;  /* 0xff8000004e307808 */ /* 0x000fe40000800000 */
[----:B------:R-:W-:Y:S01]  /*bbb0*/  FMNMX.FTZ R49, R60, R49, !PT ;  /* 0x000000313c317209 */ /* 0x000fe20007810000 */
[----:B------:R-:W4:Y:S01]  /*bbc0*/  MUFU.TANH R67, R67 ;  /* 0x0000004300437308 */ /* 0x000f220000002400 */
[----:B--2---:R-:W-:Y:S02]  /*bbd0*/  FSEL R61, R62, -INF , P2 ;  /* 0xff8000003e3d7808 */ /* 0x004fe40001000000 */
[----:B------:R-:W-:-:S02]  /*bbe0*/  ISETP.GT.AND P1, PT, R75, 0x49, PT ;  /* 0x000000494b00780c */ /* 0x000fc40003f24270 */
[----:B------:R-:W-:-:S03]  /*bbf0*/  FMNMX.FTZ R62, R48, R49, !PT ;  /* 0x00000031303e7209 */ /* 0x000fc60007810000 */
[----:B------:R-:W-:Y:S01]  /*bc00*/  MUFU.TANH R70, R70 ;  /* 0x0000004600467308 */ /* 0x000fe20000002400 */
[----:B0-----:R-:W-:Y:S01]  /*bc10*/  FFMA.FTZ R63, R38, UR46, -R59 ;  /* 0x0000002e263f7c23 */ /* 0x001fe2000801083b */
[----:B------:R-:W-:Y:S02]  /*bc20*/  ISETP.GT.AND P2, PT, R75, 0x50, PT ;  /* 0x000000504b00780c */ /* 0x000fe40003f44270 */
[----:B---3--:R-:W-:-:S04]  /*bc30*/  FSEL R38, R79, -INF , P1 ;  /* 0xff8000004f267808 */ /* 0x008fc80000800000 */
[----:B------:R-:W0:Y:S01]  /*bc40*/  MUFU.TANH R71, R71 ;  /* 0x0000004700477308 */ /* 0x000e220000002400 */
[----:B------:R-:W-:-:S07]  /*bc50*/  ISETP.GT.AND P1, PT, R75, 0x51, PT ;  /* 0x000000514b00780c */ /* 0x000fce0003f24270 */
[----:B------:R2:W-:Y:S01]  /*bc60*/  MUFU.EX2 R31, R51 ;  /* 0x00000033001f7308 */ /* 0x0005e20000000800 */
[----:B------:R-:W-:Y:S01]  /*bc70*/  FFMA.FTZ R160, R32, UR46, -R59 ;  /* 0x0000002e20a07c23 */ /* 0x000fe2000801083b */
[----:B--2---:R-:W-:Y:S02]  /*bc80*/  FMNMX.FTZ R51, R61, R62, !PT ;  /* 0x0000003e3d337209 */ /* 0x004fe40007810000 */
[----:B-1----:R-:W-:Y:S02]  /*bc90*/  FSEL R62, R66, -INF , P2 ;  /* 0xff800000423e7808 */ /* 0x002fe40001000000 */
[----:B------:R-:W-:Y:S02]  /*bca0*/  FMNMX.FTZ R51, R38, R51, !PT ;  /* 0x0000003326337209 */ /* 0x000fe40007810000 */
[----:B------:R-:W-:Y:S02]  /*bcb0*/  ISETP.GT.AND P2, PT, R75, 0x58, PT ;  /* 0x000000584b00780c */ /* 0x000fe40003f44270 */
[----:B----4-:R-:W-:-:S02]  /*bcc0*/  FSEL R32, R67, -INF , P1 ;  /* 0xff80000043207808 */ /* 0x010fc40000800000 */
[----:B------:R-:W-:Y:S01]  /*bcd0*/  FMNMX.FTZ R51, R62, R51, !PT ;  /* 0x000000333e337209 */ /* 0x000fe20007810000 */
[----:B------:R1:W-:Y:S01]  /*bce0*/  MUFU.EX2 R49, R63 ;  /* 0x0000003f00317308 */ /* 0x0003e20000000800 */
[----:B------:R-:W-:Y:S02]  /*bcf0*/  ISETP.GT.AND P1, PT, R75, 0x59, PT ;  /* 0x000000594b00780c */ /* 0x000fe40003f24270 */
[----:B------:R-:W-:Y:S02]  /*bd00*/  FMNMX.FTZ R66, R32, R51, !PT ;  /* 0x0000003320427209 */ /* 0x000fe40007810000 */
[----:B0-----:R-:W-:Y:S02]  /*bd10*/  FSEL R64, R71, -INF , P1 ;  /* 0xff80000047407808 */ /* 0x001fe40000800000 */
[----:B-1----:R-:W-:Y:S01]  /*bd20*/  FSEL R63, R70, -INF , P2 ;  /* 0xff800000463f7808 */ /* 0x002fe20001000000 */
[----:B------:R-:W-:-:S03]  /*bd30*/  FFMA.FTZ R162, R28, UR46, -R59 ;  /* 0x0000002e1ca27c23 */ /* 0x000fc6000801083b */
[----:B------:R-:W-:-:S04]  /*bd40*/  FMNMX.FTZ R51, R63, R66, !PT ;  /* 0x000000423f337209 */ /* 0x000fc80007810000 */
[----:B------:R-:W-:Y:S01]  /*bd50*/  FMNMX.FTZ R28, R64, R51, !PT ;  /* 0x00000033401c7209 */ /* 0x000fe20007810000 */
[----:B------:R-:W-:-:S04]  /*bd60*/  FFMA.FTZ R51, R33, UR46, -R59 ;  /* 0x0000002e21337c23 */ /* 0x000fc8000801083b */
[----:B------:R-:W0:Y:S02]  /*bd70*/  SHFL.BFLY PT, R33, R28, 0x2, 0x1f ;  /* 0x0c401f001c217f89 */ /* 0x000e2400000e0000 */
[----:B0-----:R-:W-:-:S05]  /*bd80*/  FMNMX.FTZ R33, R28, R33, !PT ;  /* 0x000000211c217209 */ /* 0x001fca0007810000 */
[----:B------:R-:W0:Y:S01]  /*bd90*/  SHFL.BFLY PT, R176, R33, 0x1, 0x1f ;  /* 0x0c201f0021b07f89 */ /* 0x000e2200000e0000 */
[--C-:B------:R-:W-:Y:S01]  /*bda0*/  FFMA.FTZ R152, R74, UR46, -R59.reuse ;  /* 0x0000002e4a987c23 */ /* 0x100fe2000801083b */
[--C-:B------:R-:W-:Y:S01]  /*bdb0*/  FFMA.FTZ R3, R73, UR46, -R59.reuse ;  /* 0x0000002e49037c23 */ /* 0x100fe2000801083b */
[----:B------:R-:W-:Y:S01]  /*bdc0*/  FFMA.FTZ R154, R72, UR46, -R59 ;  /* 0x0000002e489a7c23 */ /* 0x000fe2000801083b */
[----:B0-----:R-:W-:-:S04]  /*bdd0*/  FMNMX.FTZ R176, R33, R176, !PT ;  /* 0x000000b021b07209 */ /* 0x001fc80007810000 */
[C---:B------:R-:W-:Y:S01]  /*bde0*/  FSETP.NEU.FTZ.AND P1, PT, R176.reuse, -INF , PT ;  /* 0xff800000b000780b */ /* 0x040fe20003f3d000 */
[----:B------:R-:W-:-:S05]  /*bdf0*/  FMUL.FTZ R28, R176, UR46 ;  /* 0x0000002eb01c7c20 */ /* 0x000fca0008410000 */
[----:B------:R-:W-:Y:S01]  /*be00*/  FSEL R33, R28, RZ, P1 ;  /* 0x000000ff1c217208 */ /* 0x000fe20000800000 */
[----:B------:R-:W-:Y:S04]  /*be10*/  MUFU.EX2 R152, R152 ;  /* 0x0000009800987308 */ /* 0x000fe80000000800 */
[--C-:B------:R-:W-:Y:S01]  /*be20*/  FFMA.FTZ R55, R55, UR46, -R33.reuse ;  /* 0x0000002e37377c23 */ /* 0x100fe20008010821 */
[--C-:B------:R-:W-:Y:S01]  /*be30*/  FFMA.FTZ R14, R14, UR46, -R33.reuse ;  /* 0x0000002e0e0e7c23 */ /* 0x100fe20008010821 */
[--C-:B------:R-:W-:Y:S02]  /*be40*/  FFMA.FTZ R21, R21, UR46, -R33.reuse ;  /* 0x0000002e15157c23 */ /* 0x100fe40008010821 */
[----:B------:R-:W0:Y:S01]  /*be50*/  MUFU.EX2 R3, R3 ;  /* 0x0000000300037308 */ /* 0x000e220000000800 */
[--C-:B------:R-:W-:Y:S01]  /*be60*/  FFMA.FTZ R20, R20, UR46, -R33.reuse ;  /* 0x0000002e14147c23 */ /* 0x100fe20008010821 */
[----:B------:R-:W-:-:S06]  /*be70*/  FFMA.FTZ R25, R25, UR46, -R33 ;  /* 0x0000002e19197c23 */ /* 0x000fcc0008010821 */
[----:B------:R-:W-:Y:S01]  /*be80*/  MUFU.EX2 R55, R55 ;  /* 0x0000003700377308 */ /* 0x000fe20000000800 */
[----:B------:R-:W-:-:S07]  /*be90*/  FFMA.FTZ R164, R34, UR46, -R59 ;  /* 0x0000002e22a47c23 */ /* 0x000fce000801083b */
[----:B------:R1:W2:Y:S01]  /*bea0*/  MUFU.EX2 R28, R14 ;  /* 0x0000000e001c7308 */ /* 0x0002a20000000800 */
[----:B------:R-:W-:-:S07]  /*beb0*/  FFMA.FTZ R24, R24, UR46, -R33 ;  /* 0x0000002e18187c23 */ /* 0x000fce0008010821 */
[----:B------:R-:W3:Y:S01]  /*bec0*/  MUFU.EX2 R154, R154 ;  /* 0x0000009a009a7308 */ /* 0x000ee20000000800 */
[----:B-1----:R-:W-:-:S07]  /*bed0*/  VIADD R14, R13, 0x32440 ;  /* 0x000324400d0e7836 */ /* 0x002fce0000000000 */
[----:B------:R1:W4:Y:S01]  /*bee0*/  MUFU.EX2 R155, R21 ;  /* 0x00000015009b7308 */ /* 0x0003220000000800 */
[----:B------:R-:W-:Y:S01]  /*bef0*/  FFMA.FTZ R166, R36, UR46, -R59 ;  /* 0x0000002e24a67c23 */ /* 0x000fe2000801083b */
[----:B------:R-:W-:Y:S01]  /*bf00*/  ULOP3.LUT UR39, UR39, 0x3000000, URZ, 0xfc, !UPT ;  /* 0x0300000027277892 */ /* 0x000fe2000f8efc3f */
[----:B-1----:R-:W-:-:S05]  /*bf10*/  IMAD.U32 R21, RZ, RZ, UR37 ;  /* 0x00000025ff157e24 */ /* 0x002fca000f8e00ff */
[----:B------:R-:W1:Y:S01]  /*bf20*/  MUFU.EX2 R34, R20 ;  /* 0x0000001400227308 */ /* 0x000e620000000800 */
[----:B------:R-:W-:Y:S01]  /*bf30*/  PRMT R14, R21, 0x654, R14 ;  /* 0x00000654150e7816 */ /* 0x000fe2000000000e */
[----:B------:R-:W-:-:S06]  /*bf40*/  IMAD.MOV.U32 R21, RZ, RZ, 0x40000040 ;  /* 0x40000040ff157424 */ /* 0x000fcc00078e00ff */
[----:B------:R-:W5:Y:S01]  /*bf50*/  MUFU.EX2 R156, R156 ;  /* 0x0000009c009c7308 */ /* 0x000f620000000800 */
[--C-:B------:R-:W-:Y:S01]  /*bf60*/  FFMA.FTZ R26, R26, UR46, -R33.reuse ;  /* 0x0000002e1a1a7c23 */ /* 0x100fe20008010821 */
[----:B------:R-:W-:Y:S01]  /*bf70*/  R2UR UR7, R21 ;  /* 0x00000000150772ca */ /* 0x000fe200000e0000 */
[----:B------:R-:W-:Y:S01]  /*bf80*/  FFMA.FTZ R50, R50, UR46, -R33 ;  /* 0x0000002e32327c23 */ /* 0x000fe20008010821 */
[----:B0-----:R-:W-:Y:S01]  /*bf90*/  FADD.FTZ R21, R152, R3 ;  /* 0x0000000398157221 */ /* 0x001fe20000010000 */
[----:B------:R2:W-:Y:S03]  /*bfa0*/  SYNCS.ARRIVE.TRANS64.RED.A1T0 RZ, [R14+URZ], RZ ;  /* 0x000000ff0eff79a7 */ /* 0x0005e6000810043f */
[----:B------:R-:W-:Y:S01]  /*bfb0*/  MUFU.EX2 R158, R158 ;  /* 0x0000009e009e7308 */ /* 0x000fe20000000800 */
[----:B------:R-:W-:Y:S01]  /*bfc0*/  FFMA.FTZ R54, R54, UR46, -R33 ;  /* 0x0000002e36367c23 */ /* 0x000fe20008010821 */
[----:B------:R0:W-:Y:S06]  /*bfd0*/  BAR.SYNC.DEFER_BLOCKING R0, 0x100 ;  /* 0x000400000000751d */ /* 0x0001ec0000010000 */
[----:B------:R3:W-:Y:S01]  /*bfe0*/  MUFU.EX2 R36, R25 ;  /* 0x0000001900247308 */ /* 0x0007e20000000800 */
[----:B--2---:R-:W-:-:S07]  /*bff0*/  FADD.FTZ R14, R55, R28 ;  /* 0x0000001c370e7221 */ /* 0x004fce0000010000 */
[----:B------:R-:W2:Y:S01]  /*c000*/  MUFU.EX2 R157, R24 ;  /* 0x00000018009d7308 */ /* 0x000ea20000000800 */
[----:B---3--:R-:W-:-:S04]  /*c010*/  IMAD.MOV.U32 R25, RZ, RZ, 0xc00 ;  /* 0x00000c00ff197424 */ /* 0x008fc800078e00ff */
[----:B------:R-:W-:Y:S02]  /*c020*/  IMAD R20, R18, R25, UR39 ;  /* 0x0000002712147e24 */ /* 0x000fe4000f8e0219 */
[----:B------:R-:W-:Y:S01]  /*c030*/  IMAD.MOV.U32 R25, RZ, RZ, 0x40000040 ;  /* 0x40000040ff197424 */ /* 0x000fe200078e00ff */
[----:B------:R3:W-:Y:S01]  /*c040*/  MUFU.EX2 R165, R26 ;  /* 0x0000001a00a57308 */ /* 0x0007e20000000800 */
[--C-:B------:R-:W-:Y:S01]  /*c050*/  FFMA.FTZ R30, R30, UR46, -R33.reuse ;  /* 0x0000002e1e1e7c23 */ /* 0x100fe20008010821 */
[----:B------:R-:W-:Y:S02]  /*c060*/  FFMA.FTZ R56, R56, UR46, -R33 ;  /* 0x0000002e38387c23 */ /* 0x000fe40008010821 */
[----:B------:R-:W-:Y:S01]  /*c070*/  R2UR UR11, R25 ;  /* 0x00000000190b72ca */ /* 0x000fe200000e0000 */
[----:B---3--:R-:W-:-:S03]  /*c080*/  FADD.FTZ R26, R154, R21 ;  /* 0x000000159a1a7221 */ /* 0x008fc60000010000 */
[----:B------:R-:W3:Y:S01]  /*c090*/  MUFU.EX2 R50, R50 ;  /* 0x0000003200327308 */ /* 0x000ee20000000800 */
[----:B----4-:R-:W-:Y:S01]  /*c0a0*/  FADD.FTZ R21, R155, R14 ;  /* 0x0000000e9b157221 */ /* 0x010fe20000010000 */
[--C-:B------:R-:W-:Y:S01]  /*c0b0*/  FFMA.FTZ R57, R57, UR46, -R33.reuse ;  /* 0x0000002e39397c23 */ /* 0x100fe20008010821 */
[----:B------:R-:W-:Y:S01]  /*c0c0*/  FADD.FTZ R25, R27, R26 ;  /* 0x0000001a1b197221 */ /* 0x000fe20000010000 */
        /* <DEDUP_REMOVED lines=9> */
[--C-:B0-----:R-:W-:Y:S01]  /*c160*/  FFMA.FTZ R0, R32, UR46, -R33.reuse ;  /* 0x0000002e20007c23 */ /* 0x101fe20008010821 */
[--C-:B------:R-:W-:Y:S01]  /*c170*/  FFMA.FTZ R63, R63, UR46, -R33.reuse ;  /* 0x0000002e3f3f7c23 */ /* 0x100fe20008010821 */
[----:B------:R-:W-:Y:S01]  /*c180*/  FFMA.FTZ R64, R64, UR46, -R33 ;  /* 0x0000002e40407c23 */ /* 0x000fe20008010821 */
[----:B------:R-:W-:Y:S01]  /*c190*/  IMAD.MOV.U32 R33, RZ, RZ, 0x40000040 ;  /* 0x40000040ff217424 */ /* 0x000fe200078e00ff */
[----:B------:R-:W-:Y:S01]  /*c1a0*/  MUFU.EX2 R160, R160 ;  /* 0x000000a000a07308 */ /* 0x000fe20000000800 */
[----:B------:R-:W-:-:S02]  /*c1b0*/  VIADD R24, R20, 0x80 ;  /* 0x0000008014187836 */ /* 0x000fc40000000000 */
[----:B-1----:R-:W-:Y:S01]  /*c1c0*/  FADD.FTZ R14, R34, R21 ;  /* 0x00000015220e7221 */ /* 0x002fe20000010000 */
[----:B------:R-:W-:Y:S01]  /*c1d0*/  FFMA.FTZ R29, R29, UR46, -R59 ;  /* 0x0000002e1d1d7c23 */ /* 0x000fe2000801083b */
[----:B-----5:R-:W-:-:S03]  /*c1e0*/  FADD.FTZ R26, R156, R25 ;  /* 0x000000199c1a7221 */ /* 0x020fc60000010000 */
[----:B------:R-:W0:Y:S01]  /*c1f0*/  MUFU.EX2 R159, R54 ;  /* 0x00000036009f7308 */ /* 0x000e220000000800 */
[----:B------:R-:W-:Y:S01]  /*c200*/  R2UR UR15, R33 ;  /* 0x00000000210f72ca */ /* 0x000fe200000e0000 */
[----:B--2---:R-:W-:Y:S01]  /*c210*/  FADD.FTZ R21, R157, R14 ;  /* 0x0000000e9d157221 */ /* 0x004fe20000010000 */
[----:B------:R-:W-:Y:S01]  /*c220*/  R2UR UR10, R24 ;  /* 0x00000000180a72ca */ /* 0x000fe200000e0000 */
[----:B------:R-:W-:Y:S01]  /*c230*/  FADD.FTZ R33, R31, R26 ;  /* 0x0000001a1f217221 */ /* 0x000fe20000010000 */
[----:B------:R-:W-:-:S03]  /*c240*/  VIADD R24, R20, 0x180 ;  /* 0x0000018014187836 */ /* 0x000fc60000000000 */
[----:B------:R-:W1:Y:S01]  /*c250*/  MUFU.EX2 R30, R30 ;  /* 0x0000001e001e7308 */ /* 0x000e620000000800 */
[----:B------:R-:W-:Y:S01]  /*c260*/  FADD.FTZ R21, R36, R21 ;  /* 0x0000001524157221 */ /* 0x000fe20000010000 */
[----:B------:R-:W-:Y:S01]  /*c270*/  FADD.FTZ R14, R158, R33 ;  /* 0x000000219e0e7221 */ /* 0x000fe20000010000 */
[----:B------:R-:W-:Y:S01]  /*c280*/  IMAD.MOV.U32 R25, RZ, RZ, 0x40000040 ;  /* 0x40000040ff197424 */ /* 0x000fe200078e00ff */
[----:B------:R-:W-:-:S04]  /*c290*/  R2UR UR18, R24 ;  /* 0x00000000181272ca */ /* 0x000fc800000e0000 */
[----:B------:R-:W2:Y:S01]  /*c2a0*/  MUFU.EX2 R29, R29 ;  /* 0x0000001d001d7308 */ /* 0x000ea20000000800 */
[----:B---3--:R-:W-:Y:S01]  /*c2b0*/  FADD.FTZ R24, R50, R21 ;  /* 0x0000001532187221 */ /* 0x008fe20000010000 */
[----:B------:R-:W-:-:S06]  /*c2c0*/  FADD.FTZ R21, R49, R14 ;  /* 0x0000000e31157221 */ /* 0x000fcc0000010000 */
[----:B------:R-:W3:Y:S01]  /*c2d0*/  MUFU.EX2 R161, R56 ;  /* 0x0000003800a17308 */ /* 0x000ee20000000800 */
[--C-:B------:R-:W-:Y:S01]  /*c2e0*/  FFMA.FTZ R168, R39, UR46, -R59.reuse ;  /* 0x0000002e27a87c23 */ /* 0x100fe2000801083b */
[----:B------:R-:W-:Y:S01]  /*c2f0*/  FFMA.FTZ R39, R40, UR46, -R59 ;  /* 0x0000002e28277c23 */ /* 0x000fe2000801083b */
[----:B------:R-:W-:-:S05]  /*c300*/  R2UR UR19, R25 ;  /* 0x00000000191372ca */ /* 0x000fca00000e0000 */
[----:B------:R-:W4:Y:S01]  /*c310*/  MUFU.EX2 R162, R162 ;  /* 0x000000a200a27308 */ /* 0x000f220000000800 */
[----:B------:R-:W-:Y:S01]  /*c320*/  FFMA.FTZ R35, R35, UR46, -R59 ;  /* 0x0000002e23237c23 */ /* 0x000fe2000801083b */
[----:B0-----:R-:W-:Y:S01]  /*c330*/  FADD.FTZ R25, R159, R24 ;  /* 0x000000189f197221 */ /* 0x001fe20000010000 */
[----:B------:R-:W-:-:S05]  /*c340*/  FADD.FTZ R14, R160, R21 ;  /* 0x00000015a00e7221 */ /* 0x000fca0000010000 */
[----:B------:R-:W0:Y:S01]  /*c350*/  MUFU.EX2 R57, R57 ;  /* 0x0000003900397308 */ /* 0x000e220000000800 */
[----:B------:R-:W-:Y:S02]  /*c360*/  IMAD.MOV.U32 R21, RZ, RZ, 0x40000040 ;  /* 0x40000040ff157424 */ /* 0x000fe400078e00ff */
[----:B-1----:R-:W-:-:S05]  /*c370*/  FADD.FTZ R24, R30, R25 ;  /* 0x000000191e187221 */ /* 0x002fca0000010000 */
[----:B------:R-:W1:Y:S01]  /*c380*/  MUFU.EX2 R51, R51 ;  /* 0x0000003300337308 */ /* 0x000e620000000800 */
[----:B------:R-:W-:-:S07]  /*c390*/  R2UR UR27, R21 ;  /* 0x00000000151b72ca */ /* 0x000fce00000e0000 */
[----:B------:R-:W5:Y:S01]  /*c3a0*/  MUFU.EX2 R40, R53 ;  /* 0x0000003500287308 */ /* 0x000f620000000800 */
[----:B------:R-:W-:Y:S02]  /*c3b0*/  VIADD R32, R20, 0x100 ;  /* 0x0000010014207836 */ /* 0x000fe40000000000 */
[----:B--2---:R-:W-:-:S05]  /*c3c0*/  FADD.FTZ R21, R29, R14 ;  /* 0x0000000e1d157221 */ /* 0x004fca0000010000 */
[----:B------:R-:W2:Y:S01]  /*c3d0*/  MUFU.EX2 R164, R164 ;  /* 0x000000a400a47308 */ /* 0x000ea20000000800 */
[----:B------:R-:W-:Y:S01]  /*c3e0*/  FFMA.FTZ R37, R37, UR46, -R59 ;  /* 0x0000002e25257c23 */ /* 0x000fe2000801083b */
[----:B---3--:R-:W-:-:S06]  /*c3f0*/  FADD.FTZ R24, R161, R24 ;  /* 0x00000018a1187221 */ /* 0x008fcc0000010000 */
[----:B------:R-:W3:Y:S01]  /*c400*/  MUFU.EX2 R44, R44 ;  /* 0x0000002c002c7308 */ /* 0x000ee20000000800 */
[----:B------:R-:W-:Y:S01]  /*c410*/  F2FP.BF16.F32.PACK_AB R152, R3, R152 ;  /* 0x000000980398723e */ /* 0x000fe200000010ff */
[----:B----4-:R-:W-:-:S06]  /*c420*/  FADD.FTZ R14, R162, R21 ;  /* 0x00000015a20e7221 */ /* 0x010fcc0000010000 */
[----:B------:R-:W4:Y:S01]  /*c430*/  MUFU.EX2 R35, R35 ;  /* 0x0000002300237308 */ /* 0x000f220000000800 */
[----:B------:R-:W-:Y:S01]  /*c440*/  R2UR UR14, R32 ;  /* 0x00000000200e72ca */ /* 0x000fe200000e0000 */
[----:B0-----:R-:W-:Y:S01]  /*c450*/  FADD.FTZ R3, R57, R24 ;  /* 0x0000001839037221 */ /* 0x001fe20000010000 */
[C---:B------:R-:W-:Y:S01]  /*c460*/  R2UR UR6, R20.reuse ;  /* 0x00000000140672ca */ /* 0x040fe200000e0000 */
[----:B------:R-:W-:-:S04]  /*c470*/  VIADD R32, R20, 0x200 ;  /* 0x0000020014207836 */ /* 0x000fc80000000000 */
[----:B------:R-:W0:Y:S01]  /*c480*/  MUFU.EX2 R166, R166 ;  /* 0x000000a600a67308 */ /* 0x000e220000000800 */
[----:B------:R-:W-:Y:S02]  /*c490*/  VIADD R20, R20, 0x280 ;  /* 0x0000028014147836 */ /* 0x000fe40000000000 */
[----:B-1----:R-:W-:Y:S01]  /*c4a0*/  FADD.FTZ R21, R51, R14 ;  /* 0x0000000e33157221 */ /* 0x002fe20000010000 */
[----:B-----5:R-:W-:-:S04]  /*c4b0*/  FADD.FTZ R3, R40, R3 ;  /* 0x0000000328037221 */ /* 0x020fc80000010000 */
[----:B------:R-:W1:Y:S01]  /*c4c0*/  MUFU.EX2 R52, R52 ;  /* 0x0000003400347308 */ /* 0x000e620000000800 */
[----:B------:R-:W-:Y:S01]  /*c4d0*/  R2UR UR26, R20 ;  /* 0x00000000141a72ca */ /* 0x000fe200000e0000 */
[----:B--2---:R-:W-:-:S06]  /*c4e0*/  FADD.FTZ R14, R164, R21 ;  /* 0x00000015a40e7221 */ /* 0x004fcc0000010000 */
[----:B------:R-:W2:Y:S01]  /*c4f0*/  MUFU.EX2 R37, R37 ;  /* 0x0000002500257308 */ /* 0x000ea20000000800 */
[----:B------:R-:W-:Y:S01]  /*c500*/  FFMA.FTZ R170, R41, UR46, -R59 ;  /* 0x0000002e29aa7c23 */ /* 0x000fe2000801083b */
[----:B---3--:R-:W-:-:S06]  /*c510*/  FADD.FTZ R20, R44, R3 ;  /* 0x000000032c147221 */ /* 0x008fcc0000010000 */
[----:B------:R-:W3:Y:S01]  /*c520*/  MUFU.EX2 R167, R58 ;  /* 0x0000003a00a77308 */ /* 0x000ee20000000800 */
[----:B----4-:R-:W-:Y:S01]  /*c530*/  FADD.FTZ R3, R35, R14 ;  /* 0x0000000e23037221 */ /* 0x010fe20000010000 */
[----:B------:R-:W-:-:S06]  /*c540*/  FFMA.FTZ R41, R42, UR46, -R59 ;  /* 0x0000002e2a297c23 */ /* 0x000fcc000801083b */
[----:B------:R-:W4:Y:S01]  /*c550*/  MUFU.EX2 R168, R168 ;  /* 0x000000a800a87308 */ /* 0x000f220000000800 */
[----:B------:R-:W-:-:S07]  /*c560*/  FADD.FTZ R21, R165, R20 ;  /* 0x00000014a5157221 */ /* 0x000fce0000010000 */
[----:B------:R-:W5:Y:S01]  /*c570*/  MUFU.EX2 R60, R60 ;  /* 0x0000003c003c7308 */ /* 0x000f620000000800 */
[----:B0-----:R-:W-:Y:S01]  /*c580*/  FADD.FTZ R14, R166, R3 ;  /* 0x00000003a60e7221 */ /* 0x001fe20000010000 */
[----:B------:R-:W-:-:S06]  /*c590*/  FFMA.FTZ R172, R43, UR46, -R59 ;  /* 0x0000002e2bac7c23 */ /* 0x000fcc000801083b */
[----:B------:R-:W0:Y:S01]  /*c5a0*/  MUFU.EX2 R39, R39 ;  /* 0x0000002700277308 */ /* 0x000e220000000800 */
[----:B-1----:R-:W-:-:S07]  /*c5b0*/  FADD.FTZ R20, R52, R21 ;  /* 0x0000001534147221 */ /* 0x002fce0000010000 */
[----:B------:R-:W1:Y:S01]  /*c5c0*/  MUFU.EX2 R169, R48 ;  /* 0x0000003000a97308 */ /* 0x000e620000000800 */
[----:B--2---:R-:W-:Y:S01]  /*c5d0*/  FADD.FTZ R3, R37, R14 ;  /* 0x0000000e25037221 */ /* 0x004fe20000010000 */
[----:B------:R-:W-:-:S06]  /*c5e0*/  FFMA.FTZ R43, R45, UR46, -R59 ;  /* 0x0000002e2d2b7c23 */ /* 0x000fcc000801083b */
[----:B------:R-:W2:Y:S01]  /*c5f0*/  MUFU.EX2 R170, R170 ;  /* 0x000000aa00aa7308 */ /* 0x000ea20000000800 */
[----:B---3--:R-:W-:-:S07]  /*c600*/  FADD.FTZ R21, R167, R20 ;  /* 0x00000014a7157221 */ /* 0x008fce0000010000 */
[----:B------:R-:W3:Y:S01]  /*c610*/  MUFU.EX2 R61, R61 ;  /* 0x0000003d003d7308 */ /* 0x000ee20000000800 */
[----:B----4-:R-:W-:Y:S01]  /*c620*/  FADD.FTZ R14, R168, R3 ;  /* 0x00000003a80e7221 */ /* 0x010fe20000010000 */
[----:B------:R-:W-:-:S06]  /*c630*/  FFMA.FTZ R174, R46, UR46, -R59 ;  /* 0x0000002e2eae7c23 */ /* 0x000fcc000801083b */
[----:B------:R-:W4:Y:S01]  /*c640*/  MUFU.EX2 R41, R41 ;  /* 0x0000002900297308 */ /* 0x000f220000000800 */
[----:B-----5:R-:W-:-:S07]  /*c650*/  FADD.FTZ R20, R60, R21 ;  /* 0x000000153c147221 */ /* 0x020fce0000010000 */
[----:B------:R-:W5:Y:S01]  /*c660*/  MUFU.EX2 R38, R38 ;  /* 0x0000002600267308 */ /* 0x000f620000000800 */
[----:B0-----:R-:W-:Y:S01]  /*c670*/  FADD.FTZ R3, R39, R14 ;  /* 0x0000000e27037221 */ /* 0x001fe20000010000 */
[----:B------:R-:W-:-:S06]  /*c680*/  FFMA.FTZ R45, R47, UR46, -R59 ;  /* 0x0000002e2f2d7c23 */ /* 0x000fcc000801083b */
[----:B------:R-:W0:Y:S01]  /*c690*/  MUFU.EX2 R172, R172 ;  /* 0x000000ac00ac7308 */ /* 0x000e220000000800 */
[----:B-1----:R-:W-:-:S07]  /*c6a0*/  FADD.FTZ R20, R169, R20 ;  /* 0x00000014a9147221 */ /* 0x002fce0000010000 */
[----:B------:R-:W1:Y:S08]  /*c6b0*/  MUFU.EX2 R62, R62 ;  /* 0x0000003e003e7308 */ /* 0x000e700000000800 */
[----:B------:R-:W1:Y:S08]  /*c6c0*/  MUFU.EX2 R43, R43 ;  /* 0x0000002b002b7308 */ /* 0x000e700000000800 */
[----:B------:R2:W1:Y:S08]  /*c6d0*/  MUFU.EX2 R173, R0 ;  /* 0x0000000000ad7308 */ /* 0x0004700000000800 */
[----:B------:R-:W1:Y:S01]  /*c6e0*/  MUFU.EX2 R174, R174 ;  /* 0x000000ae00ae7308 */ /* 0x000e620000000800 */
[----:B--2---:R-:W-:Y:S01]  /*c6f0*/  FADD.FTZ R0, R170, R3 ;  /* 0x00000003aa007221 */ /* 0x004fe20000010000 */
[----:B---3--:R-:W-:-:S06]  /*c700*/  FADD.FTZ R3, R61, R20 ;  /* 0x000000143d037221 */ /* 0x008fcc0000010000 */
[----:B------:R-:W2:Y:S01]  /*c710*/  MUFU.EX2 R63, R63 ;  /* 0x0000003f003f7308 */ /* 0x000ea20000000800 */
[----:B----4-:R-:W-:Y:S01]  /*c720*/  FADD.FTZ R21, R41, R0 ;  /* 0x0000000029157221 */ /* 0x010fe20000010000 */
[----:B-----5:R-:W-:-:S06]  /*c730*/  FADD.FTZ R3, R38, R3 ;  /* 0x0000000326037221 */ /* 0x020fcc0000010000 */
[----:B------:R-:W3:Y:S01]  /*c740*/  MUFU.EX2 R45, R45 ;  /* 0x0000002d002d7308 */ /* 0x000ee20000000800 */
[----:B0-----:R-:W-:Y:S01]  /*c750*/  FADD.FTZ R0, R172, R21 ;  /* 0x00000015ac007221 */ /* 0x001fe20000010000 */
[----:B-1----:R-:W-:-:S06]  /*c760*/  FADD.FTZ R14, R62, R3 ;  /* 0x000000033e0e7221 */ /* 0x002fcc0000010000 */
[----:B------:R-:W0:Y:S01]  /*c770*/  MUFU.EX2 R64, R64 ;  /* 0x0000004000407308 */ /* 0x000e220000000800 */
[----:B------:R-:W-:Y:S01]  /*c780*/  FADD.FTZ R3, R43, R0 ;  /* 0x000000002b037221 */ /* 0x000fe20000010000 */
[----:B------:R-:W-:Y:S01]  /*c790*/  FADD.FTZ R14, R173, R14 ;  /* 0x0000000ead0e7221 */ /* 0x000fe20000010000 */
[----:B------:R-:W-:Y:S02]  /*c7a0*/  IMAD.MOV.U32 R33, RZ, RZ, 0x40000040 ;  /* 0x40000040ff217424 */ /* 0x000fe400078e00ff */
[----:B------:R-:W-:Y:S01]  /*c7b0*/  FADD.FTZ R0, R174, R3 ;  /* 0x00000003ae007221 */ /* 0x000fe20000010000 */
[----:B--2---:R-:W-:Y:S01]  /*c7c0*/  FADD.FTZ R21, R63, R14 ;  /* 0x0000000e3f157221 */ /* 0x004fe20000010000 */
[----:B------:R-:W-:Y:S02]  /*c7d0*/  F2FP.BF16.F32.PACK_AB R154, R27, R154 ;  /* 0x0000009a1b9a723e */ /* 0x000fe400000010ff */
[----:B------:R-:W-:Y:S02]  /*c7e0*/  F2FP.BF16.F32.PACK_AB R153, R28, R55 ;  /* 0x000000371c99723e */ /* 0x000fe400000010ff */
[----:B------:R-:W-:Y:S01]  /*c7f0*/  F2FP.BF16.F32.PACK_AB R155, R34, R155 ;  /* 0x0000009b229b723e */ /* 0x000fe200000010ff */
[----:B---3--:R-:W-:Y:S01]  /*c800*/  FADD.FTZ R3, R45, R0 ;  /* 0x000000002d037221 */ /* 0x008fe20000010000 */
[----:B------:R-:W-:-:S02]  /*c810*/  R2UR UR22, R32 ;  /* 0x00000000201672ca */ /* 0x000fc400000e0000 */
[----:B------:R-:W-:Y:S02]  /*c820*/  R2UR UR23, R33 ;  /* 0x00000000211772ca */ /* 0x000fe400000e0000 */
[----:B------:R-:W-:Y:S01]  /*c830*/  F2FP.BF16.F32.PACK_AB R156, R31, R156 ;  /* 0x0000009c1f9c723e */ /* 0x000fe200000010ff */
[----:B0-----:R-:W-:Y:S01]  /*c840*/  FADD.FTZ R0, R64, R21 ;  /* 0x0000001540007221 */ /* 0x001fe20000010000 */
        /* <DEDUP_REMOVED lines=42> */
[----:B------:R-:W-:Y:S05]  /*caf0*/  @!P0 BRA `(.L_x_15243) ;  /* 0x0000000000048947 */ /* 0x000fea0003800000 */
[----:B------:R-:W-:Y:S01]  /*cb00*/  BPT.TRAP 0x1 ;  /* 0x000000040000795c */ /* 0x000fe20000300000 */
.L_x_15243:
[----:B------:R-:W0:Y:S01]  /*cb10*/  @P5 LDC R20, c[0x0][0x44c] ;  /* 0x00011300ff145b82 */ /* 0x000e220000000800 */
[----:B------:R-:W-:Y:S01]  /*cb20*/  IMAD.MOV.U32 R14, RZ, RZ, R180 ;  /* 0x000000ffff0e7224 */ /* 0x000fe200078e00b4 */
[----:B------:R-:W-:Y:S01]  /*cb30*/  ULDC UR42, c[0x0][0xad0] ;  /* 0x0002b400002a7ab9 */ /* 0x000fe20000000800 */
[----:B------:R-:W-:Y:S01]  /*cb40*/  VIADD R13, R13, 0x32460 ;  /* 0x000324600d0d7836 */ /* 0x000fe20000000000 */
[----:B------:R-:W-:Y:S01]  /*cb50*/  ULDC UR43, c[0x0][0xad0] ;  /* 0x0002b400002b7ab9 */ /* 0x000fe20000000800 */
[----:B------:R-:W-:Y:S01]  /*cb60*/  ULDC UR44, c[0x0][0xa80] ;  /* 0x0002a000002c7ab9 */ /* 0x000fe20000000800 */
[----:B------:R-:W-:Y:S02]  /*cb70*/  ULDC UR45, c[0x0][0xa80] ;  /* 0x0002a000002d7ab9 */ /* 0x000fe40000000800 */
[----:B------:R-:W1:Y:S01]  /*cb80*/  @P5 LDC R21, c[0x0][0x450] ;  /* 0x00011400ff155b82 */ /* 0x000e620000000800 */
[----:B0-----:R-:W-:-:S05]  /*cb90*/  @P5 IMAD.HI.U32 R20, R180, R20, RZ ;  /* 0x00000014b4145227 */ /* 0x001fca00078e00ff */
[----:B-1----:R-:W-:Y:S02]  /*cba0*/  @P5 SHF.R.U32.HI R14, RZ, R21, R20 ;  /* 0x00000015ff0e5219 */ /* 0x002fe40000011614 */
[----:B------:R-:W-:Y:S02]  /*cbb0*/  MOV R20, UR37 ;  /* 0x0000002500147c02 */ /* 0x000fe40008000f00 */
[----:B------:R-:W-:Y:S02]  /*cbc0*/  IADD3 R14, R14, R178, -R179 ;  /* 0x000000b20e0e7210 */ /* 0x000fe40007ffe8b3 */
[----:B------:R-:W-:-:S03]  /*cbd0*/  PRMT R13, R20, 0x654, R13 ;  /* 0x00000654140d7816 */ /* 0x000fc6000000000d */
[----:B------:R-:W-:Y:S01]  /*cbe0*/  IMAD.HI R14, R14, 0x2aaaaaab, RZ ;  /* 0x2aaaaaab0e0e7827 */ /* 0x000fe200078e02ff */
[----:B------:R0:W-:Y:S04]  /*cbf0*/  SYNCS.ARRIVE.TRANS64.RED.A1T0 RZ, [R13+URZ], RZ ;  /* 0x000000ff0dff79a7 */ /* 0x0001e8000810043f */
[----:B0-----:R-:W-:-:S04]  /*cc00*/  SHF.R.U32.HI R13, RZ, 0x1f, R14 ;  /* 0x0000001fff0d7819 */ /* 0x001fc8000001160e */
[----:B------:R-:W-:Y:S01]  /*cc10*/  LEA.HI.SX32 R14, R14, R13, 0x1c ;  /* 0x0000000d0e0e7211 */ /* 0x000fe200078fe2ff */
[----:B------:R-:W-:-:S03]  /*cc20*/  VIADD R13, R177, 0xfffffffe ;  /* 0xfffffffeb10d7836 */ /* 0x000fc60000000000 */
[----:B------:R-:W-:-:S04]  /*cc30*/  VIMNMX R21, RZ, R14, !PT ;  /* 0x0000000eff157248 */ /* 0x000fc80007fe0100 */
[----:B------:R-:W-:Y:S01]  /*cc40*/  ISETP.GE.AND P1, PT, R13, R21, PT ;  /* 0x000000150d00720c */ /* 0x000fe20003f26270 */
[----:B------:R0:W-:-:S12]  /*cc50*/  STL [R1+0xb0], R21 ;  /* 0x0000b01501007387 */ /* 0x0001d80000100800 */
[----:B0-----:R-:W-:Y:S05]  /*cc60*/  @!P1 BRA `(.L_x_15244) ;  /* 0x0000003800289947 */ /* 0x001fea0003800000 */
[----:B------:R-:W-:Y:S02]  /*cc70*/  IMAD.MOV.U32 R20, RZ, RZ, R176 ;  /* 0x000000ffff147224 */ /* 0x000fe400078e00b0 */
[----:B------:R-:W-:-:S07]  /*cc80*/  IMAD.MOV.U32 R21, RZ, RZ, R15 ;  /* 0x000000ffff157224 */ /* 0x000fce00078e000f */
.L_x_15255:
[----:B------:R-:W-:Y:S01]  /*cc90*/  VIADD R18, R18, 0x1 ;  /* 0x0000000112127836 */ /* 0x000fe20000000000 */
[----:B------:R-:W-:Y:S05]  /*cca0*/  YIELD ;  /* 0x0000000000007946 */ /* 0x000fea0003800000 */
[----:B------:R-:W-:-:S04]  /*ccb0*/  ISETP.NE.AND P1, PT, R18, 0x2, PT ;  /* 0x000000021200780c */ /* 0x000fc80003f25270 */
[----:B------:R-:W-:Y:S02]  /*ccc0*/  SEL R15, RZ, 0x1, P1 ;  /* 0x00000001ff0f7807 */ /* 0x000fe40000800000 */
[----:B------:R-:W-:Y:S02]  /*ccd0*/  SEL R18, R18, RZ, P1 ;  /* 0x000000ff12127207 */ /* 0x000fe40000800000 */
[----:B------:R-:W-:Y:S01]  /*cce0*/  LOP3.LUT R202, R202, R15, RZ, 0x3c, !PT ;  /* 0x0000000fcaca7212 */ /* 0x000fe200078e3cff */
[----:B-----5:R-:W-:Y:S06]  /*ccf0*/  @!P0 BRA `(.L_x_15245) ;  /* 0x0000000000048947 */ /* 0x020fec0003800000 */
[----:B------:R-:W-:Y:S01]  /*cd00*/  BPT.TRAP 0x1 ;  /* 0x000000040000795c */ /* 0x000fe20000300000 */
.L_x_15245:
[----:B------:R-:W-:Y:S01]  /*cd10*/  IMAD R14, R18, 0x8, R22 ;  /* 0x00000008120e7824 */ /* 0x000fe200078e0216 */
[----:B------:R-:W-:-:S04]  /*cd20*/  SHF.L.U32 R12, R202, 0x1f, RZ ;  /* 0x0000001fca0c7819 */ /* 0x000fc800000006ff */
[----:B------:R0:W1:Y:S01]  /*cd30*/  SYNCS.PHASECHK.TRANS64.TRYWAIT P1, [R14+URZ+0x32430], R12 ;  /* 0x0324300c0e0075a7 */ /* 0x000062000802017f */
[----:B------:R-:W-:Y:S05]  /*cd40*/  @!P0 BRA `(.L_x_15246) ;  /* 0x0000000000048947 */ /* 0x000fea0003800000 */
[----:B------:R-:W-:Y:S01]  /*cd50*/  BPT.TRAP 0x1 ;  /* 0x000000040000795c */ /* 0x000fe20000300000 */
.L_x_15246:
[----:B------:R-:W2:Y:S01]  /*cd60*/  LDL R15, [R1+0x94] ;  /* 0x00009400010f7983 */ /* 0x000ea20000100800 */
[----:B------:R-:W-:Y:S02]  /*cd70*/  IMAD.MOV.U32 R157, RZ, RZ, 0x40000040 ;  /* 0x40000040ff9d7424 */ /* 0x000fe400078e00ff */
[----:B--2---:R-:W-:Y:S01]  /*cd80*/  IMAD R156, R18, 0x300, R15 ;  /* 0x00000300129c7824 */ /* 0x004fe200078e020f */
[----:B-1----:R-:W-:Y:S06]  /*cd90*/  @P1 BRA `(.L_x_15247) ;  /* 0x0000000000081947 */ /* 0x002fec0003800000 */
[----:B------:R-:W1:Y:S02]  /*cda0*/  SYNCS.PHASECHK.TRANS64.TRYWAIT P1, [R14+URZ+0x32430], R12 ;  /* 0x0324300c0e0075a7 */ /* 0x000e64000802017f */
[----:B-1----:R-:W-:Y:S05]  /*cdb0*/  @!P1 BRA `(.L_x_15248) ;  /* 0x0000012c00e49947 */ /* 0x002fea0003800000 */
.L_x_15247:
[----:B------:R2:W-:Y:S04]  /*cdc0*/  STL.64 [R1+0xe0], R2 ;  /* 0x0000e00201007387 */ /* 0x0005e80000100a00 */
[----:B------:R-:W3:Y:S01]  /*cdd0*/  LDL.64 R210, [R1+0x80] ;  /* 0x0000800001d27983 */ /* 0x000ee20000100a00 */
[----:B------:R-:W-:Y:S05]  /*cde0*/  WARPSYNC.ALL ;  /* 0x0000000000007948 */ /* 0x000fea0003800000 */
[----:B------:R-:W4:Y:S04]  /*cdf0*/  LDL.64 R208, [R1+0x78] ;  /* 0x0000780001d07983 */ /* 0x000f280000100a00 */
[----:B--2---:R-:W2:Y:S01]  /*ce00*/  LDL.64 R2, [R1+0x88] ;  /* 0x0000880001027983 */ /* 0x004ea20000100a00 */
[C---:B------:R-:W-:Y:S01]  /*ce10*/  R2UR UR6, R156.reuse ;  /* 0x000000009c0672ca */ /* 0x040fe200000e0000 */
[C---:B------:R-:W-:Y:S01]  /*ce20*/  VIADD R154, R156.reuse, 0x2 ;  /* 0x000000029c9a7836 */ /* 0x040fe20000000000 */
[----:B------:R-:W-:Y:S01]  /*ce30*/  R2UR UR7, R157 ;  /* 0x000000009d0772ca */ /* 0x000fe200000e0000 */
[----:B------:R-:W-:Y:S01]  /*ce40*/  VIADD R152, R156, 0x4 ;  /* 0x000000049c987836 */ /* 0x000fe20000000000 */
[----:B------:R-:W-:Y:S01]  /*ce50*/  R2UR UR4, R212 ;  /* 0x00000000d40472ca */ /* 0x000fe200000e0000 */
[----:B------:R-:W-:Y:S01]  /*ce60*/  VIADD R156, R156, 0x6 ;  /* 0x000000069c9c7836 */ /* 0x000fe20000000000 */
[----:B------:R-:W-:Y:S01]  /*ce70*/  R2UR UR5, R213 ;  /* 0x00000000d50572ca */ /* 0x000fe200000e0000 */
[----:B------:R-:W-:-:S02]  /*ce80*/  IMAD.MOV.U32 R155, RZ, RZ, 0x40000040 ;  /* 0x40000040ff9b7424 */ /* 0x000fc400078e00ff */
[----:B------:R-:W-:Y:S02]  /*ce90*/  IMAD.MOV.U32 R153, RZ, RZ, 0x40000040 ;  /* 0x40000040ff997424 */ /* 0x000fe400078e00ff */
[----:B------:R-:W-:Y:S01]  /*cea0*/  IMAD.MOV.U32 R157, RZ, RZ, 0x40000040 ;  /* 0x40000040ff9d7424 */ /* 0x000fe200078e00ff */
[----:B------:R-:W-:Y:S02]  /*ceb0*/  R2UR UR10, R154 ;  /* 0x000000009a0a72ca */ /* 0x000fe400000e0000 */
[----:B------:R-:W-:Y:S02]  /*cec0*/  R2UR UR11, R155 ;  /* 0x000000009b0b72ca */ /* 0x000fe400000e0000 */
[----:B------:R-:W-:Y:S02]  /*ced0*/  R2UR UR14, R152 ;  /* 0x00000000980e72ca */ /* 0x000fe400000e0000 */
[----:B------:R-:W-:Y:S02]  /*cee0*/  R2UR UR15, R153 ;  /* 0x00000000990f72ca */ /* 0x000fe400000e0000 */
[----:B------:R-:W-:-:S02]  /*cef0*/  R2UR UR18, R156 ;  /* 0x000000009c1272ca */ /* 0x000fc400000e0000 */
[----:B------:R-:W-:Y:S02]  /*cf00*/  R2UR UR19, R157 ;  /* 0x000000009d1372ca */ /* 0x000fe400000e0000 */
[----:B------:R-:W-:-:S06]  /*cf10*/  WARPGROUP.ARRIVE ;  /* 0x00000000000079c5 */ /* 0x000fcc0000000000 */
[----:B------:R-:W-:Y:S03]  /*cf20*/  HGMMA.64x96x16.F32.BF16 R152, gdesc[UR4], RZ, !UPT, gsb0 ;  /* 0x01600000049879f0 */ /* 0x000fe6000c0018ff */
[----:B------:R-:W-:Y:S02]  /*cf30*/  WARPGROUP.DEPBAR.LE gsb0, 0x0 ;  /* 0x00008000000079c5 */ /* 0x000fe40000010000 */
[----:B------:R-:W-:Y:S01]  /*cf40*/  WARPGROUP.ARRIVE ;  /* 0x00000000000079c5 */ /* 0x000fe20000000000 */
[----:B--2---:R-:W-:Y:S02]  /*cf50*/  R2UR UR8, R2 ;  /* 0x00000000020872ca */ /* 0x004fe400000e0000 */
[----:B------:R-:W-:Y:S02]  /*cf60*/  R2UR UR9, R3 ;  /* 0x00000000030972ca */ /* 0x000fe400000e0000 */
[----:B------:R2:W5:Y:S11]  /*cf70*/  LDL.LU.64 R2, [R1+0xe0] ;  /* 0x0000e00001027983 */ /* 0x0005760000300a00 */
[----:B------:R-:W-:Y:S01]  /*cf80*/  HGMMA.64x96x16.F32.BF16 R152, gdesc[UR8], R152, gsb0 ;  /* 0x01600000089879f0 */ /* 0x000fe20008001898 */
[----:B---3--:R-:W-:-:S02]  /*cf90*/  R2UR UR12, R210 ;  /* 0x00000000d20c72ca */ /* 0x008fc400000e0000 */
[----:B------:R-:W-:Y:S02]  /*cfa0*/  R2UR UR13, R211 ;  /* 0x00000000d30d72ca */ /* 0x000fe400000e0000 */
[----:B----4-:R-:W-:Y:S02]  /*cfb0*/  R2UR UR16, R208 ;  /* 0x00000000d01072ca */ /* 0x010fe400000e0000 */
        /* <DEDUP_REMOVED lines=10> */
.L_x_15249:
[----:B------:R2:W3:Y:S01]  /*d060*/  SYNCS.PHASECHK.TRANS64.TRYWAIT P1, [R14+URZ+0x32450], R12 ;  /* 0x0324500c0e0075a7 */ /* 0x0004e2000802017f */
[----:B------:R-:W-:Y:S05]  /*d070*/  @!P0 BRA `(.L_x_15250) ;  /* 0x0000000000048947 */ /* 0x000fea0003800000 */
[----:B------:R-:W-:Y:S01]  /*d080*/  BPT.TRAP 0x1 ;  /* 0x000000040000795c */ /* 0x000fe20000300000 */
.L_x_15250:
[----:B---3--:R-:W-:Y:S05]  /*d090*/  @P1 BRA `(.L_x_15251) ;  /* 0x0000000000081947 */ /* 0x008fea0003800000 */
[----:B------:R-:W3:Y:S02]  /*d0a0*/  SYNCS.PHASECHK.TRANS64.TRYWAIT P1, [R14+URZ+0x32450], R12 ;  /* 0x0324500c0e0075a7 */ /* 0x000ee4000802017f */
[----:B---3--:R-:W-:Y:S05]  /*d0b0*/  @!P1 BRA `(.L_x_15252) ;  /* 0x0000012c00389947 */ /* 0x008fea0003800000 */
.L_x_15251:
[----:B------:R4:W-:Y:S04]  /*d0c0*/  STL.64 [R1+0xf8], R20 ;  /* 0x0000f81401007387 */ /* 0x0009e80000100a00 */
[----:B----4-:R-:W4:Y:S04]  /*d0d0*/  LDL.64 R20, [R1+0x70] ;  /* 0x0000700001147983 */ /* 0x010f280000100a00 */
[----:B------:R0:W-:Y:S04]  /*d0e0*/  STL.64 [R1+0xf0], R16 ;  /* 0x0000f01001007387 */ /* 0x0001e80000100a00 */
[----:B0-----:R-:W4:Y:S01]  /*d0f0*/  LDL.64 R16, [R1+0x68] ;  /* 0x0000680001107983 */ /* 0x001f220000100a00 */
[----:B------:R-:W-:-:S02]  /*d100*/  IMAD.MOV.U32 R208, RZ, RZ, 0xc00 ;  /* 0x00000c00ffd07424 */ /* 0x000fc400078e00ff */
[----:B------:R-:W-:Y:S01]  /*d110*/  IMAD.MOV.U32 R209, RZ, RZ, 0x40000040 ;  /* 0x40000040ffd17424 */ /* 0x000fe200078e00ff */
[----:B------:R1:W-:Y:S01]  /*d120*/  STL [R1+0xe8], R14 ;  /* 0x0000e80e01007387 */ /* 0x0003e20000100800 */
[----:B------:R-:W-:-:S03]  /*d130*/  IMAD R208, R18, R208, UR38 ;  /* 0x0000002612d07e24 */ /* 0x000fc6000f8e02d0 */
[----:B-----5:R0:W-:Y:S01]  /*d140*/  STL.64 [R1+0xe0], R2 ;  /* 0x0000e00201007387 */ /* 0x0201e20000100a00 */
[----:B------:R-:W-:Y:S05]  /*d150*/  WARPSYNC.ALL ;  /* 0x0000000000007948 */ /* 0x000fea0003800000 */
[C---:B------:R-:W-:Y:S01]  /*d160*/  R2UR UR6, R208.reuse ;  /* 0x00000000d00672ca */ /* 0x040fe200000e0000 */
[----:B------:R-:W-:Y:S01]  /*d170*/  VIADD R210, R208, 0x2 ;  /* 0x00000002d0d27836 */ /* 0x000fe20000000000 */
[----:B------:R-:W-:Y:S01]  /*d180*/  R2UR UR7, R209 ;  /* 0x00000000d10772ca */ /* 0x000fe200000e0000 */
[----:B------:R-:W-:Y:S01]  /*d190*/  IMAD.MOV.U32 R211, RZ, RZ, 0x40000040 ;  /* 0x40000040ffd37424 */ /* 0x000fe200078e00ff */
[----:B-123--:R-:W2:Y:S01]  /*d1a0*/  LDL.64 R14, [R1+0x10] ;  /* 0x00001000010e7983 */ /* 0x00eea20000100a00 */
[----:B------:R-:W-:-:S03]  /*d1b0*/  R2UR UR4, R4 ;  /* 0x00000000040472ca */ /* 0x000fc600000e0000 */
[----:B0-----:R-:W3:Y:S01]  /*d1c0*/  LDL.64 R2, [R1+0x60] ;  /* 0x0000600001027983 */ /* 0x001ee20000100a00 */
[----:B------:R-:W-:Y:S01]  /*d1d0*/  R2UR UR5, R5 ;  /* 0x00000000050572ca */ /* 0x000fe200000e0000 */
[----:B------:R-:W-:-:S12]  /*d1e0*/  WARPGROUP.ARRIVE ;  /* 0x00000000000079c5 */ /* 0x000fd80000000000 */
[----:B------:R-:W-:Y:S01]  /*d1f0*/  HGMMA.64x96x16.F32.BF16 R152, gdesc[UR4], R152, gsb0 ;  /* 0x01600000049879f0 */ /* 0x000fe20008001898 */
[----:B------:R-:W-:Y:S02]  /*d200*/  R2UR UR6, R210 ;  /* 0x00000000d20672ca */ /* 0x000fe400000e0000 */
[----:B------:R-:W-:Y:S01]  /*d210*/  R2UR UR7, R211 ;  /* 0x00000000d30772ca */ /* 0x000fe200000e0000 */
[----:B------:R-:W-:Y:S01]  /*d220*/  VIADD R210, R208, 0x4 ;  /* 0x00000004d0d27836 */ /* 0x000fe20000000000 */
[----:B------:R-:W-:Y:S01]  /*d230*/  MOV R211, 0x40000040 ;  /* 0x4000004000d37802 */ /* 0x000fe20000000f00 */
[----:B------:R-:W-:Y:S02]  /*d240*/  WARPGROUP.DEPBAR.LE gsb0, 0x0 ;  /* 0x00008000000079c5 */ /* 0x000fe40000010000 */
[----:B------:R-:W-:Y:S01]  /*d250*/  WARPGROUP.ARRIVE ;  /* 0x00000000000079c5 */ /* 0x000fe20000000000 */
[----:B----4-:R-:W-:Y:S02]  /*d260*/  R2UR UR4, R20 ;  /* 0x00000000140472ca */ /* 0x010fe400000e0000 */
[----:B------:R-:W-:-:S02]  /*d270*/  R2UR UR5, R21 ;  /* 0x00000000150572ca */ /* 0x000fc400000e0000 */
[----:B------:R-:W4:Y:S11]  /*d280*/  LDL.64 R20, [R1+0x58] ;  /* 0x0000580001147983 */ /* 0x000f360000100a00 */
[----:B------:R-:W-:Y:S01]  /*d290*/  HGMMA.64x96x16.F32.BF16 R152, gdesc[UR4], R152, gsb0 ;  /* 0x01600000049879f0 */ /* 0x000fe20008001898 */
[----:B------:R-:W-:-:S02]  /*d2a0*/  R2UR UR4, R16 ;  /* 0x00000000100472ca */ /* 0x000fc400000e0000 */
[----:B------:R-:W-:Y:S02]  /*d2b0*/  R2UR UR5, R17 ;  /* 0x00000000110572ca */ /* 0x000fe400000e0000 */
[----:B------:R-:W2:Y:S01]  /*d2c0*/  LDL.64 R16, [R1+0x50] ;  /* 0x0000500001107983 */ /* 0x000ea20000100a00 */
[----:B------:R-:W-:Y:S02]  /*d2d0*/  R2UR UR6, R210 ;  /* 0x00000000d20672ca */ /* 0x000fe400000e0000 */
[----:B------:R-:W-:Y:S01]  /*d2e0*/  R2UR UR7, R211 ;  /* 0x00000000d30772ca */ /* 0x000fe200000e0000 */
[----:B------:R-:W-:Y:S02]  /*d2f0*/  VIADD R210, R208, 0x6 ;  /* 0x00000006d0d27836 */ /* 0x000fe40000000000 */
[----:B------:R-:W-:Y:S01]  /*d300*/  IMAD.MOV.U32 R211, RZ, RZ, 0x40000040 ;  /* 0x40000040ffd37424 */ /* 0x000fe200078e00ff */
[----:B------:R-:W-:Y:S02]  /*d310*/  WARPGROUP.DEPBAR.LE gsb0, 0x0 ;  /* 0x00008000000079c5 */ /* 0x000fe40000010000 */
[----:B------:R-:W-:-:S07]  /*d320*/  WARPGROUP.ARRIVE ;  /* 0x00000000000079c5 */ /* 0x000fce0000000000 */
[----:B------:R-:W-:Y:S01]  /*d330*/  HGMMA.64x96x16.F32.BF16 R152, gdesc[UR4], R152, gsb0 ;  /* 0x01600000049879f0 */ /* 0x000fe20008001898 */
[----:B------:R-:W-:Y:S02]  /*d340*/  R2UR UR6, R210 ;  /* 0x00000000d20672ca */ /* 0x000fe400000e0000 */
[----:B------:R-:W-:Y:S02]  /*d350*/  R2UR UR7, R211 ;  /* 0x00000000d30772ca */ /* 0x000fe400000e0000 */
[----:B---3--:R-:W-:Y:S02]  /*d360*/  R2UR UR4, R2 ;  /* 0x00000000020472ca */ /* 0x008fe400000e0000 */
[----:B------:R-:W-:Y:S01]  /*d370*/  R2UR UR5, R3 ;  /* 0x00000000030572ca */ /* 0x000fe200000e0000 */
[----:B------:R-:W-:Y:S01]  /*d380*/  VIADD R210, R208, 0x300 ;  /* 0x00000300d0d27836 */ /* 0x000fe20000000000 */
[----:B------:R-:W3:Y:S01]  /*d390*/  LDL.64 R2, [R1+0x8] ;  /* 0x0000080001027983 */ /* 0x000ee20000100a00 */
        /* <DEDUP_REMOVED lines=8> */
[----:B------:R-:W-:Y:S02]  /*d420*/  WARPGROUP.DEPBAR.LE gsb0, 0x0 ;  /* 0x00008000000079c5 */ /* 0x000fe40000010000 */
[----:B------:R-:W-:Y:S01]  /*d430*/  WARPGROUP.ARRIVE ;  /* 0x00000000000079c5 */ /* 0x000fe20000000000 */
[----:B------:R-:W-:Y:S01]  /*d440*/  VIADD R210, R208, 0x302 ;  /* 0x00000302d0d27836 */ /* 0x000fe20000000000 */
[----:B------:R0:W5:Y:S08]  /*d450*/  LDL.LU.64 R20, [R1+0xf8] ;  /* 0x0000f80001147983 */ /* 0x0001700000300a00 */
[----:B------:R-:W-:Y:S01]  /*d460*/  HGMMA.64x96x16.F32.BF16 R152, gdesc[UR4], R152, gsb0 ;  /* 0x01600000049879f0 */ /* 0x000fe20008001898 */
[----:B------:R-:W-:Y:S01]  /*d470*/  IMAD.MOV.U32 R211, RZ, RZ, 0x40000040 ;  /* 0x40000040ffd37424 */ /* 0x000fe200078e00ff */
[----:B------:R-:W-:-:S02]  /*d480*/  R2UR UR6, R210 ;  /* 0x00000000d20672ca */ /* 0x000fc400000e0000 */
[----:B--2---:R-:W-:Y:S02]  /*d490*/  R2UR UR4, R16 ;  /* 0x00000000100472ca */ /* 0x004fe400000e0000 */
[----:B------:R-:W-:Y:S02]  /*d4a0*/  R2UR UR7, R211 ;  /* 0x00000000d30772ca */ /* 0x000fe400000e0000 */
[----:B------:R-:W-:Y:S01]  /*d4b0*/  R2UR UR5, R17 ;  /* 0x00000000110572ca */ /* 0x000fe200000e0000 */
[----:B------:R-:W-:Y:S01]  /*d4c0*/  VIADD R210, R208, 0x304 ;  /* 0x00000304d0d27836 */ /* 0x000fe20000000000 */
[----:B------:R0:W5:Y:S01]  /*d4d0*/  LDL.LU.64 R16, [R1+0xf0] ;  /* 0x0000f00001107983 */ /* 0x0001620000300a00 */
        /* <DEDUP_REMOVED lines=47> */
[----:B------:R-:W-:Y:S01]  /*d7d0*/  MOV R211, 0x40000040 ;  /* 0x4000004000d37802 */ /* 0x000fe20000000f00 */
[----:B------:R-:W-:-:S02]  /*d7e0*/  WARPGROUP.DEPBAR.LE gsb0, 0x0 ;  /* 0x00008000000079c5 */ /* 0x000fc40000010000 */
[----:B------:R-:W-:-:S08]  /*d7f0*/  WARPGROUP.ARRIVE ;  /* 0x00000000000079c5 */ /* 0x000fd00000000000 */
        /* <DEDUP_REMOVED lines=42> */
[----:B------:R-:W-:Y:S02]  /*daa0*/  WARPGROUP.DEPBAR.LE gsb0, 0x0 ;  /* 0x00008000000079c5 */ /* 0x000fe40000010000 */
[----:B------:R-:W-:-:S09]  /*dab0*/  WARPGROUP.ARRIVE ;  /* 0x00000000000079c5 */ /* 0x000fd20000000000 */
[----:B------:R-:W-:Y:S01]  /*dac0*/  HGMMA.64x96x16.F32.BF16 R152, gdesc[UR4], R152, gsb0 ;  /* 0x01600000049879f0 */ /* 0x000fe20008001898 */
[----:B-1----:R-:W-:-:S04]  /*dad0*/  SHF.R.U32.HI R12, RZ, 0x7, R12 ;  /* 0x00000007ff0c7819 */ /* 0x002fc8000001160c */
[----:B------:R-:W-:Y:S01]  /*dae0*/  IADD3 R12, -R12, 0xb, RZ ;  /* 0x0000000b0c0c7810 */ /* 0x000fe20007ffe1ff */
[----:B------:R-:W-:-:S04]  /*daf0*/  WARPGROUP.DEPBAR.LE gsb0, 0x0 ;  /* 0x00008000000079c5 */ /* 0x000fc80000010000 */
[----:B------:R0:W-:Y:S06]  /*db00*/  BAR.ARV R12, 0x100 ;  /* 0x0004000c0000751d */ /* 0x0001ec0000002000 */
[----:B------:R-:W-:Y:S05]  /*db10*/  @!P0 BRA `(.L_x_15253) ;  /* 0x0000000000048947 */ /* 0x000fea0003800000 */
[----:B------:R-:W-:Y:S01]  /*db20*/  BPT.TRAP 0x1 ;  /* 0x000000040000795c */ /* 0x000fe20000300000 */
.L_x_15253:
[----:B------:R-:W2:Y:S01]  /*db30*/  LDL R210, [R1+0x98] ;  /* 0x0000980001d27983 */ /* 0x000ea20000100800 */
[----:B------:R-:W1:Y:S03]  /*db40*/  LDC R15, c[0x0][0x448] ;  /* 0x00011200ff0f7b82 */ /* 0x000e660000000800 */
[----:B------:R-:W2:Y:S01]  /*db50*/  LDL R209, [R1+0xb8] ;  /* 0x0000b80001d17983 */ /* 0x000ea20000100800 */
[----:B------:R-:W-:Y:S01]  /*db60*/  FMUL.FTZ R155, R155, UR43 ;  /* 0x0000002b9b9b7c20 */ /* 0x000fe20008410000 */
[----:B------:R-:W-:Y:S01]  /*db70*/  FMUL.FTZ R154, R154, UR43 ;  /* 0x0000002b9a9a7c20 */ /* 0x000fe20008410000 */
[----:B------:R-:W-:Y:S01]  /*db80*/  FMUL.FTZ R159, R159, UR43 ;  /* 0x0000002b9f9f7c20 */ /* 0x000fe20008410000 */
[----:B------:R3:W-:Y:S01]  /*db90*/  STL [R1+0xe0], R4 ;  /* 0x0000e00401007387 */ /* 0x0007e20000100800 */
[----:B------:R-:W-:Y:S01]  /*dba0*/  FMUL.FTZ R162, R162, UR43 ;  /* 0x0000002ba2a27c20 */ /* 0x000fe20008410000 */
[----:B------:R-:W-:Y:S01]  /*dbb0*/  FMUL.FTZ R175, R175, UR43 ;  /* 0x0000002bafaf7c20 */ /* 0x000fe20008410000 */
[----:B------:R-:W-:Y:S01]  /*dbc0*/  FMUL.FTZ R167, R167, UR43 ;  /* 0x0000002ba7a77c20 */ /* 0x000fe20008410000 */
[----:B-----5:R4:W-:Y:S01]  /*dbd0*/  STL [R1+0xd8], R2 ;  /* 0x0000d80201007387 */ /* 0x0209e20000100800 */
[----:B------:R-:W-:Y:S01]  /*dbe0*/  FMUL.FTZ R229, R152, UR43 ;  /* 0x0000002b98e57c20 */ /* 0x000fe20008410000 */
[----:B------:R-:W-:Y:S01]  /*dbf0*/  FMUL.FTZ R174, R174, UR43 ;  /* 0x0000002baeae7c20 */ /* 0x000fe20008410000 */
[----:B------:R-:W-:Y:S01]  /*dc00*/  FMUL.FTZ R152, R160, UR43 ;  /* 0x0000002ba0987c20 */ /* 0x000fe20008410000 */
[----:B------:R-:W-:Y:S01]  /*dc10*/  FMUL.FTZ R158, R158, UR43 ;  /* 0x0000002b9e9e7c20 */ /* 0x000fe20008410000 */
[----:B------:R-:W-:Y:S01]  /*dc20*/  FMUL.FTZ R166, R166, UR43 ;  /* 0x0000002ba6a67c20 */ /* 0x000fe20008410000 */
[----:B---3--:R3:W-:Y:S01]  /*dc30*/  MUFU.TANH R4, R162 ;  /* 0x000000a200047308 */ /* 0x0087e20000002400 */
[----:B------:R-:W-:Y:S01]  /*dc40*/  FMUL.FTZ R178, R178, UR43 ;  /* 0x0000002bb2b27c20 */ /* 0x000fe20008410000 */
[----:B------:R-:W-:Y:S01]  /*dc50*/  FMUL.FTZ R163, R163, UR43 ;  /* 0x0000002ba3a37c20 */ /* 0x000fe20008410000 */
[----:B------:R-:W-:Y:S01]  /*dc60*/  FMUL.FTZ R171, R171, UR43 ;  /* 0x0000002babab7c20 */ /* 0x000fe20008410000 */
[----:B------:R-:W-:Y:S01]  /*dc70*/  FMUL.FTZ R182, R182, UR43 ;  /* 0x0000002bb6b67c20 */ /* 0x000fe20008410000 */
[----:B------:R-:W-:Y:S01]  /*dc80*/  FMUL.FTZ R170, R170, UR43 ;  /* 0x0000002baaaa7c20 */ /* 0x000fe20008410000 */
[----:B------:R-:W-:Y:S01]  /*dc90*/  FMUL.FTZ R165, R165, UR43 ;  /* 0x0000002ba5a57c20 */ /* 0x000fe20008410000 */
[----:B-1----:R-:W-:Y:S01]  /*dca0*/  ISETP.NE.AND P1, PT, R15, 0x1, PT ;  /* 0x000000010f00780c */ /* 0x002fe20003f25270 */
[----:B----4-:R1:W4:Y:S01]  /*dcb0*/  MUFU.TANH R2, R154 ;  /* 0x0000009a00027308 */ /* 0x0103220000002400 */
[----:B---3--:R-:W-:Y:S01]  /*dcc0*/  FMUL.FTZ R162, R164, UR43 ;  /* 0x0000002ba4a27c20 */ /* 0x008fe20008410000 */
[----:B------:R-:W-:-:S06]  /*dcd0*/  FMUL.FTZ R179, R179, UR43 ;  /* 0x0000002bb3b37c20 */ /* 0x000fcc0008410000 */
[----:B------:R-:W-:Y:S01]  /*dce0*/  MUFU.TANH R160, R175 ;  /* 0x000000af00a07308 */ /* 0x000fe20000002400 */
[----:B-1----:R-:W-:-:S03]  /*dcf0*/  FMUL.FTZ R154, R157, UR43 ;  /* 0x0000002b9d9a7c20 */ /* 0x002fc60008410000 */
[----:B------:R-:W1:Y:S04]  /*dd00*/  @P1 LDC R208, c[0x0][0x44c] ;  /* 0x00011300ffd01b82 */ /* 0x000e680000000800 */
[----:B------:R-:W-:Y:S01]  /*dd10*/  MUFU.TANH R211, R163 ;  /* 0x000000a300d37308 */ /* 0x000fe20000002400 */
[----:B----4-:R-:W-:-:S03]  /*dd20*/  IMAD.MOV.U32 R157, RZ, RZ, R2 ;  /* 0x000000ffff9d7224 */ /* 0x010fc600078e0002 */
[----:B------:R-:W3:Y:S04]  /*dd30*/  @P1 LDC R15, c[0x0][0x450] ;  /* 0x00011400ff0f1b82 */ /* 0x000ee80000000800 */
[----:B------:R4:W-:Y:S08]  /*dd40*/  MUFU.TANH R2, R166 ;  /* 0x000000a600027308 */ /* 0x0009f00000002400 */
[----:B------:R0:W-:Y:S01]  /*dd50*/  MUFU.TANH R163, R171 ;  /* 0x000000ab00a37308 */ /* 0x0001e20000002400 */
[----:B----4-:R-:W-:-:S02]  /*dd60*/  IMAD.MOV.U32 R166, RZ, RZ, R157 ;  /* 0x000000ffffa67224 */ /* 0x010fc400078e009d */
[----:B------:R-:W-:Y:S01]  /*dd70*/  FMUL.FTZ R157, R169, UR43 ;  /* 0x0000002ba99d7c20 */ /* 0x000fe20008410000 */
[----:B--2---:R-:W-:Y:S02]  /*dd80*/  IMAD.IADD R209, R209, 0x1, R210 ;  /* 0x00000001d1d17824 */ /* 0x004fe400078e02d2 */
[----:B0-----:R-:W-:Y:S02]  /*dd90*/  FMUL.FTZ R171, R177, UR43 ;  /* 0x0000002bb1ab7c20 */ /* 0x001fe40008410000 */
[----:B------:R0:W2:Y:S01]  /*dda0*/  MUFU.TANH R210, R155 ;  /* 0x0000009b00d27308 */ /* 0x0000a20000002400 */
[----:B-1----:R-:W-:-:S05]  /*ddb0*/  @P1 IMAD.HI.U32 R208, R209, R208, RZ ;  /* 0x000000d0d1d01227 */ /* 0x002fca00078e00ff */
[----:B---3--:R-:W-:Y:S01]  /*ddc0*/  @P1 SHF.R.U32.HI R209, RZ, R15, R208 ;  /* 0x0000000fffd11219 */ /* 0x008fe200000116d0 */
[----:B------:R-:W-:Y:S01]  /*ddd0*/  FMUL.FTZ R208, R153, UR43 ;  /* 0x0000002b99d07c20 */ /* 0x000fe20008410000 */
[----:B------:R-:W-:Y:S01]  /*dde0*/  FMUL.FTZ R153, R156, UR43 ;  /* 0x0000002b9c997c20 */ /* 0x000fe20008410000 */
[----:B0-----:R-:W-:Y:S01]  /*ddf0*/  FMUL.FTZ R155, R161, UR43 ;  /* 0x0000002ba19b7c20 */ /* 0x001fe20008410000 */
[----:B------:R0:W1:Y:S01]  /*de00*/  MUFU.TANH R156, R159 ;  /* 0x0000009f009c7308 */ /* 0x0000620000002400 */
[----:B--2---:R-:W-:-:S07]  /*de10*/  IMAD.MOV.U32 R164, RZ, RZ, R210 ;  /* 0x000000ffffa47224 */ /* 0x004fce00078e00d2 */
[----:B------:R1:W-:Y:S01]  /*de20*/  MUFU.TANH R210, R167 ;  /* 0x000000a700d27308 */ /* 0x0003e20000002400 */
[----:B0-----:R-:W-:Y:S01]  /*de30*/  FMUL.FTZ R159, R172, UR43 ;  /* 0x0000002bac9f7c20 */ /* 0x001fe20008410000 */
[----:B------:R-:W-:Y:S01]  /*de40*/  FMUL.FTZ R172, R180, UR43 ;  /* 0x0000002bb4ac7c20 */ /* 0x000fe20008410000 */
[----:B------:R-:W-:-:S05]  /*de50*/  IMAD.MOV.U32 R180, RZ, RZ, R2 ;  /* 0x000000ffffb47224 */ /* 0x000fca00078e0002 */
[----:B------:R-:W0:Y:S01]  /*de60*/  MUFU.TANH R161, R174 ;  /* 0x000000ae00a17308 */ /* 0x000e220000002400 */
[----:B-1----:R-:W-:Y:S02]  /*de70*/  IMAD.MOV.U32 R167, RZ, RZ, R156 ;  /* 0x000000ffffa77224 */ /* 0x002fe400078e009c */
[----:B------:R-:W-:Y:S02]  /*de80*/  FMUL.FTZ R156, R168, UR43 ;  /* 0x0000002ba89c7c20 */ /* 0x000fe40008410000 */
[----:B------:R-:W-:-:S03]  /*de90*/  IMAD.MOV.U32 R169, RZ, RZ, R167 ;  /* 0x000000ffffa97224 */ /* 0x000fc600078e00a7 */
[----:B------:R1:W2:Y:S08]  /*dea0*/  MUFU.TANH R15, R158 ;  /* 0x0000009e000f7308 */ /* 0x0002b00000002400 */
[----:B------:R3:W4:Y:S01]  /*deb0*/  MUFU.TANH R167, R178 ;  /* 0x000000b200a77308 */ /* 0x0007220000002400 */
[----:B-1----:R-:W-:Y:S01]  /*dec0*/  FMUL.FTZ R158, R173, UR43 ;  /* 0x0000002bad9e7c20 */ /* 0x002fe20008410000 */
[----:B------:R-:W-:Y:S01]  /*ded0*/  FMUL.FTZ R173, R181, UR43 ;  /* 0x0000002bb5ad7c20 */ /* 0x000fe20008410000 */
[----:B------:R-:W-:Y:S01]  /*dee0*/  FMUL.FTZ R181, R183, UR43 ;  /* 0x0000002bb7b57c20 */ /* 0x000fe20008410000 */
[----:B------:R-:W-:-:S02]  /*def0*/  IMAD.MOV.U32 R183, RZ, RZ, R160 ;  /* 0x000000ffffb77224 */ /* 0x000fc400078e00a0 */
[----:B------:R-:W-:Y:S01]  /*df00*/  FMUL.FTZ R160, R184, UR43 ;  /* 0x0000002bb8a07c20 */ /* 0x000fe20008410000 */
[----:B0-----:R-:W-:Y:S02]  /*df10*/  IMAD.MOV.U32 R184, RZ, RZ, R161 ;  /* 0x000000ffffb87224 */ /* 0x001fe400078e00a1 */
[----:B------:R-:W-:Y:S01]  /*df20*/  FMUL.FTZ R161, R185, UR43 ;  /* 0x0000002bb9a17c20 */ /* 0x000fe20008410000 */
[----:B------:R-:W-:Y:S01]  /*df30*/  IMAD.MOV.U32 R185, RZ, RZ, R210 ;  /* 0x000000ffffb97224 */ /* 0x000fe200078e00d2 */
[----:B------:R4:W-:Y:S01]  /*df40*/  MUFU.TANH R2, R182 ;  /* 0x000000b600027308 */ /* 0x0009e20000002400 */
[----:B--2---:R-:W-:Y:S01]  /*df50*/  IMAD.MOV.U32 R168, RZ, RZ, R15 ;  /* 0x000000ffffa87224 */ /* 0x004fe200078e000f */
[----:B------:R-:W2:Y:S01]  /*df60*/  LDL R210, [R1+0xbc] ;  /* 0x0000bc0001d27983 */ /* 0x000ea20000100800 */
[----:B------:R-:W-:Y:S01]  /*df70*/  FMUL.FTZ R175, R187, UR43 ;  /* 0x0000002bbbaf7c20 */ /* 0x000fe20008410000 */
[----:B---3--:R-:W-:Y:S02]  /*df80*/  IMAD.MOV.U32 R178, RZ, RZ, R4 ;  /* 0x000000ffffb27224 */ /* 0x008fe400078e0004 */
[----:B------:R-:W-:-:S02]  /*df90*/  IMAD.MOV.U32 R177, RZ, RZ, R168 ;  /* 0x000000ffffb17224 */ /* 0x000fc400078e00a8 */
[----:B------:R-:W-:Y:S01]  /*dfa0*/  FMUL.FTZ R168, R188, UR43 ;  /* 0x0000002bbca87c20 */ /* 0x000fe20008410000 */
[----:B------:R0:W1:Y:S01]  /*dfb0*/  MUFU.TANH R15, R170 ;  /* 0x000000aa000f7308 */ /* 0x0000620000002400 */
[----:B----4-:R-:W-:Y:S02]  /*dfc0*/  IMAD.MOV.U32 R182, RZ, RZ, R167 ;  /* 0x000000ffffb67224 */ /* 0x010fe400078e00a7 */
[----:B------:R-:W-:Y:S01]  /*dfd0*/  FMUL.FTZ R167, R189, UR43 ;  /* 0x0000002bbda77c20 */ /* 0x000fe20008410000 */
[----:B------:R-:W3:Y:S04]  /*dfe0*/  LDL R188, [R1+0x90] ;  /* 0x0000900001bc7983 */ /* 0x000ee80000100800 */
[----:B------:R-:W3:Y:S01]  /*dff0*/  LDL R189, [R1+0xac] ;  /* 0x0000ac0001bd7983 */ /* 0x000ee20000100800 */
[----:B------:R-:W4:Y:S01]  /*e000*/  MUFU.TANH R229, R229 ;  /* 0x000000e500e57308 */ /* 0x000f220000002400 */
[----:B0-----:R-:W-:Y:S01]  /*e010*/  FMUL.FTZ R170, R176, UR43 ;  /* 0x0000002bb0aa7c20 */ /* 0x001fe20008410000 */
[----:B------:R-:W-:Y:S01]  /*e020*/  FMUL.FTZ R176, R186, UR43 ;  /* 0x0000002bbab07c20 */ /* 0x000fe20008410000 */
[----:B------:R-:W0:Y:S01]  /*e030*/  SHFL.IDX PT, R174, R209, RZ, 0x1c1f ;  /* 0x001c1fffd1ae7589 */ /* 0x000e2200000e0000 */
[----:B------:R-:W-:-:S02]  /*e040*/  IMAD.MOV.U32 R186, RZ, RZ, R163 ;  /* 0x000000ffffba7224 */ /* 0x000fc400078e00a3 */
[----:B------:R-:W-:Y:S02]  /*e050*/  IMAD.MOV.U32 R163, RZ, RZ, -0x60 ;  /* 0xffffffa0ffa37424 */ /* 0x000fe400078e00ff */
[----:B------:R-:W4:Y:S01]  /*e060*/  MUFU.TANH R208, R208 ;  /* 0x000000d000d07308 */ /* 0x000f220000002400 */
[----:B-1----:R-:W-:Y:S02]  /*e070*/  IMAD.MOV.U32 R187, RZ, RZ, R15 ;  /* 0x000000ffffbb7224 */ /* 0x002fe400078e000f */
[----:B------:R1:W4:Y:S01]  /*e080*/  SHFL.IDX PT, R15, R209, 0x1, 0x1c1f ;  /* 0x003c1f00d10f7f89 */ /* 0x00032200000e0000 */
[----:B------:R-:W-:-:S04]  /*e090*/  IMAD R163, R13, R163, 0x1 ;  /* 0x000000010da37424 */ /* 0x000fc800078e02a3 */
[----:B------:R-:W4:Y:S08]  /*e0a0*/  MUFU.TANH R153, R153 ;  /* 0x0000009900997308 */ /* 0x000f300000002400 */
[----:B------:R-:W4:Y:S08]  /*e0b0*/  MUFU.TANH R154, R154 ;  /* 0x0000009a009a7308 */ /* 0x000f300000002400 */
[----:B------:R-:W4:Y:S08]  /*e0c0*/  MUFU.TANH R152, R152 ;  /* 0x0000009800987308 */ /* 0x000f300000002400 */
[----:B------:R-:W4:Y:S08]  /*e0d0*/  MUFU.TANH R155, R155 ;  /* 0x0000009b009b7308 */ /* 0x000f300000002400 */
[----:B------:R-:W4:Y:S08]  /*e0e0*/  MUFU.TANH R162, R162 ;  /* 0x000000a200a27308 */ /* 0x000f300000002400 */
[----:B------:R-:W4:Y:S08]  /*e0f0*/  MUFU.TANH R165, R165 ;  /* 0x000000a500a57308 */ /* 0x000f300000002400 */
[----:B------:R-:W4:Y:S08]  /*e100*/  MUFU.TANH R156, R156 ;  /* 0x0000009c009c7308 */ /* 0x000f300000002400 */
[----:B------:R-:W4:Y:S08]  /*e110*/  MUFU.TANH R157, R157 ;  /* 0x0000009d009d7308 */ /* 0x000f300000002400 */
[----:B------:R-:W4:Y:S01]  /*e120*/  MUFU.TANH R159, R159 ;  /* 0x0000009f009f7308 */ /* 0x000f220000002400 */
[----:B------:R-:W-:-:S07]  /*e130*/  FMUL.FTZ R228, R192, UR43 ;  /* 0x0000002bc0e47c20 */ /* 0x000fce0008410000 */
[----:B------:R-:W4:Y:S08]  /*e140*/  MUFU.TANH R158, R158 ;  /* 0x0000009e009e7308 */ /* 0x000f300000002400 */
[----:B------:R-:W4:Y:S08]  /*e150*/  MUFU.TANH R170, R170 ;  /* 0x000000aa00aa7308 */ /* 0x000f300000002400 */
[----:B------:R-:W4:Y:S08]  /*e160*/  MUFU.TANH R171, R171 ;  /* 0x000000ab00ab7308 */ /* 0x000f300000002400 */
[----:B------:R-:W4:Y:S08]  /*e170*/  MUFU.TANH R172, R172 ;  /* 0x000000ac00ac7308 */ /* 0x000f300000002400 */
[----:B------:R0:W-:Y:S01]  /*e180*/  MUFU.TANH R4, R179 ;  /* 0x000000b300047308 */ /* 0x0001e20000002400 */
[----:B-1----:R-:W-:-:S07]  /*e190*/  IMAD.MOV.U32 R209, RZ, RZ, R178 ;  /* 0x000000ffffd17224 */ /* 0x002fce00078e00b2 */
[----:B------:R-:W1:Y:S01]  /*e1a0*/  MUFU.TANH R173, R173 ;  /* 0x000000ad00ad7308 */ /* 0x000e620000002400 */
[----:B0-----:R-:W-:Y:S01]  /*e1b0*/  MOV R179, R211 ;  /* 0x000000d300b37202 */ /* 0x001fe20000000f00 */
[----:B------:R-:W-:-:S06]  /*e1c0*/  FMUL.FTZ R211, R193, UR43 ;  /* 0x0000002bc1d37c20 */ /* 0x000fcc0008410000 */
[----:B------:R-:W0:Y:S01]  /*e1d0*/  MUFU.TANH R160, R160 ;  /* 0x000000a000a07308 */ /* 0x000e220000002400 */
[----:B------:R-:W-:-:S07]  /*e1e0*/  IMAD.MOV.U32 R193, RZ, RZ, R179 ;  /* 0x000000ffffc17224 */ /* 0x000fce00078e00b3 */
[----:B------:R-:W0:Y:S08]  /*e1f0*/  MUFU.TANH R161, R161 ;  /* 0x000000a100a17308 */ /* 0x000e300000002400 */
[----:B------:R-:W0:Y:S08]  /*e200*/  MUFU.TANH R168, R168 ;  /* 0x000000a800a87308 */ /* 0x000e300000002400 */
[----:B------:R-:W0:Y:S08]  /*e210*/  MUFU.TANH R167, R167 ;  /* 0x000000a700a77308 */ /* 0x000e300000002400 */
[----:B------:R-:W0:Y:S08]  /*e220*/  MUFU.TANH R228, R228 ;  /* 0x000000e400e47308 */ /* 0x000e300000002400 */
[----:B------:R-:W0:Y:S08]  /*e230*/  MUFU.TANH R211, R211 ;  /* 0x000000d300d37308 */ /* 0x000e300000002400 */
[----:B------:R-:W-:Y:S08]  /*e240*/  MUFU.TANH R181, R181 ;  /* 0x000000b500b57308 */ /* 0x000ff00000002400 */
[----:B------:R-:W-:Y:S08]  /*e250*/  MUFU.TANH R176, R176 ;  /* 0x000000b000b07308 */ /* 0x000ff00000002400 */
[----:B------:R-:W-:Y:S01]  /*e260*/  MUFU.TANH R175, R175 ;  /* 0x000000af00af7308 */ /* 0x000fe20000002400 */
[----:B--2---:R-:W-:-:S02]  /*e270*/  IMAD R163, R210, -0x2, R163 ;  /* 0xfffffffed2a37824 */ /* 0x004fc400078e02a3 */
[----:B------:R-:W-:Y:S01]  /*e280*/  FMUL.FTZ R210, R196, UR43 ;  /* 0x0000002bc4d27c20 */ /* 0x000fe20008410000 */
[----:B------:R-:W-:Y:S02]  /*e290*/  IMAD.MOV.U32 R196, RZ, RZ, R169 ;  /* 0x000000ffffc47224 */ /* 0x000fe400078e00a9 */
[----:B------:R-:W-:Y:S01]  /*e2a0*/  FMUL.FTZ R169, R197, UR43 ;  /* 0x0000002bc5a97c20 */ /* 0x000fe20008410000 */
[----:B---3--:R-:W-:-:S05]  /*e2b0*/  IADD3 R163, -R188, R163, R189 ;  /* 0x000000a3bca37210 */ /* 0x008fca0007ffe1bd */
[----:B------:R-:W-:Y:S02]  /*e2c0*/  IMAD.IADD R174, R163, 0x1, R174 ;  /* 0x00000001a3ae7824 */ /* 0x000fe400078e02ae */
[----:B------:R-:W-:Y:S02]  /*e2d0*/  IMAD.MOV.U32 R197, RZ, RZ, R177 ;  /* 0x000000ffffc57224 */ /* 0x000fe400078e00b1 */
[----:B------:R-:W-:Y:S01]  /*e2e0*/  FMUL.FTZ R177, R190, UR43 ;  /* 0x0000002bbeb17c20 */ /* 0x000fe20008410000 */
[C---:B------:R-:W-:Y:S02]  /*e2f0*/  ISETP.GT.AND P2, PT, R174.reuse, RZ, PT ;  /* 0x000000ffae00720c */ /* 0x040fe40003f44270 */
[C---:B------:R-:W-:Y:S02]  /*e300*/  ISETP.GT.AND P3, PT, R174.reuse, 0x1, PT ;  /* 0x00000001ae00780c */ /* 0x040fe40003f64270 */
[C---:B------:R-:W-:Y:S01]  /*e310*/  ISETP.GT.AND P4, PT, R174.reuse, 0x8, PT ;  /* 0x00000008ae00780c */ /* 0x040fe20003f84270 */
[----:B------:R-:W-:Y:S01]  /*e320*/  IMAD.MOV.U32 R190, RZ, RZ, R164 ;  /* 0x000000ffffbe7224 */ /* 0x000fe200078e00a4 */
[----:B----4-:R-:W-:Y:S01]  /*e330*/  FSEL R164, R229, -INF , P2 ;  /* 0xff800000e5a47808 */ /* 0x010fe20001000000 */
[----:B------:R-:W-:Y:S01]  /*e340*/  IMAD.IADD R15, R163, 0x1, R15 ;  /* 0x00000001a30f7824 */ /* 0x000fe200078e020f */
[----:B------:R-:W-:-:S02]  /*e350*/  ISETP.GT.AND P1, PT, R174, 0x9, PT ;  /* 0x00000009ae00780c */ /* 0x000fc40003f24270 */
[----:B------:R-:W-:Y:S02]  /*e360*/  ISETP.GT.AND P2, PT, R174, 0x10, PT ;  /* 0x00000010ae00780c */ /* 0x000fe40003f44270 */
[----:B------:R-:W-:Y:S02]  /*e370*/  FSEL R163, R208, -INF , P3 ;  /* 0xff800000d0a37808 */ /* 0x000fe40001800000 */
[----:B------:R-:W-:Y:S02]  /*e380*/  FSEL R153, R153, -INF , P4 ;  /* 0xff80000099997808 */ /* 0x000fe40002000000 */
[C---:B------:R-:W-:Y:S02]  /*e390*/  ISETP.GT.AND P3, PT, R174.reuse, 0x11, PT ;  /* 0x00000011ae00780c */ /* 0x040fe40003f64270 */
[----:B------:R-:W-:Y:S02]  /*e3a0*/  ISETP.GT.AND P4, PT, R174, 0x18, PT ;  /* 0x00000018ae00780c */ /* 0x000fe40003f84270 */
[----:B------:R-:W-:-:S02]  /*e3b0*/  MOV R208, R166 ;  /* 0x000000a600d07202 */ /* 0x000fc40000000f00 */
[----:B------:R-:W-:Y:S02]  /*e3c0*/  FSEL R154, R154, -INF , P1 ;  /* 0xff8000009a9a7808 */ /* 0x000fe40000800000 */
[----:B------:R-:W-:Y:S02]  /*e3d0*/  FSEL R192, R152, -INF , P2 ;  /* 0xff80000098c07808 */ /* 0x000fe40001000000 */
[C---:B------:R-:W-:Y:S02]  /*e3e0*/  ISETP.GT.AND P1, PT, R174.reuse, 0x19, PT ;  /* 0x00000019ae00780c */ /* 0x040fe40003f24270 */
[----:B------:R-:W-:Y:S02]  /*e3f0*/  ISETP.GT.AND P2, PT, R174, 0x20, PT ;  /* 0x00000020ae00780c */ /* 0x000fe40003f44270 */
[----:B------:R-:W-:Y:S02]  /*e400*/  FSEL R166, R155, -INF , P3 ;  /* 0xff8000009ba67808 */ /* 0x000fe40001800000 */
[----:B------:R-:W-:-:S02]  /*e410*/  FSEL R162, R162, -INF , P4 ;  /* 0xff800000a2a27808 */ /* 0x000fc40002000000 */
[C---:B------:R-:W-:Y:S02]  /*e420*/  ISETP.GT.AND P3, PT, R174.reuse, 0x21, PT ;  /* 0x00000021ae00780c */ /* 0x040fe40003f64270 */
[----:B------:R-:W-:Y:S01]  /*e430*/  ISETP.GT.AND P4, PT, R174, 0x28, PT ;  /* 0x00000028ae00780c */ /* 0x000fe20003f84270 */
[----:B------:R-:W2:Y:S01]  /*e440*/  MUFU.TANH R210, R210 ;  /* 0x000000d200d27308 */ /* 0x000ea20000002400 */
[----:B------:R-:W-:Y:S01]  /*e450*/  IMAD.MOV.U32 R189, RZ, RZ, R180 ;  /* 0x000000ffffbd7224 */ /* 0x000fe200078e00b4 */
[----:B------:R-:W-:Y:S02]  /*e460*/  FSEL R165, R165, -INF , P1 ;  /* 0xff800000a5a57808 */ /* 0x000fe40000800000 */
[----:B------:R-:W-:Y:S02]  /*e470*/  FSEL R178, R156, -INF , P2 ;  /* 0xff8000009cb27808 */ /* 0x000fe40001000000 */
[C---:B------:R-:W-:Y:S02]  /*e480*/  ISETP.GT.AND P1, PT, R174.reuse, 0x29, PT ;  /* 0x00000029ae00780c */ /* 0x040fe40003f24270 */
[----:B------:R-:W-:-:S02]  /*e490*/  ISETP.GT.AND P2, PT, R174, 0x30, PT ;  /* 0x00000030ae00780c */ /* 0x000fc40003f44270 */
[----:B------:R-:W-:Y:S02]  /*e4a0*/  FSEL R179, R157, -INF , P3 ;  /* 0xff8000009db37808 */ /* 0x000fe40001800000 */
[----:B------:R-:W-:Y:S01]  /*e4b0*/  FSEL R180, R159, -INF , P4 ;  /* 0xff8000009fb47808 */ /* 0x000fe20002000000 */
[----:B------:R-:W3:Y:S01]  /*e4c0*/  MUFU.TANH R169, R169 ;  /* 0x000000a900a97308 */ /* 0x000ee20000002400 */
[C---:B------:R-:W-:Y:S02]  /*e4d0*/  ISETP.GT.AND P3, PT, R174.reuse, 0x31, PT ;  /* 0x00000031ae00780c */ /* 0x040fe40003f64270 */
[----:B------:R-:W-:Y:S01]  /*e4e0*/  ISETP.GT.AND P4, PT, R174, 0x38, PT ;  /* 0x00000038ae00780c */ /* 0x000fe20003f84270 */
[----:B------:R-:W-:Y:S01]  /*e4f0*/  IMAD.MOV.U32 R188, RZ, RZ, R185 ;  /* 0x000000ffffbc7224 */ /* 0x000fe200078e00b9 */
[----:B------:R-:W-:Y:S02]  /*e500*/  FSEL R185, R158, -INF , P1 ;  /* 0xff8000009eb97808 */ /* 0x000fe40000800000 */
[----:B------:R-:W-:-:S02]  /*e510*/  FSEL R170, R170, -INF , P2 ;  /* 0xff800000aaaa7808 */ /* 0x000fc40001000000 */
[C---:B------:R-:W-:Y:S02]  /*e520*/  ISETP.GT.AND P1, PT, R174.reuse, 0x39, PT ;  /* 0x00000039ae00780c */ /* 0x040fe40003f24270 */
[----:B------:R-:W-:Y:S02]  /*e530*/  ISETP.GT.AND P2, PT, R174, 0x40, PT ;  /* 0x00000040ae00780c */ /* 0x000fe40003f44270 */
[----:B------:R-:W-:Y:S02]  /*e540*/  FSEL R171, R171, -INF , P3 ;  /* 0xff800000abab7808 */ /* 0x000fe40001800000 */
[----:B------:R-:W-:Y:S02]  /*e550*/  FSEL R172, R172, -INF , P4 ;  /* 0xff800000acac7808 */ /* 0x000fe40002000000 */
[C---:B------:R-:W-:Y:S02]  /*e560*/  ISETP.GT.AND P3, PT, R174.reuse, 0x41, PT ;  /* 0x00000041ae00780c */ /* 0x040fe40003f64270 */
[----:B------:R-:W-:-:S02]  /*e570*/  ISETP.GT.AND P4, PT, R174, 0x48, PT ;  /* 0x00000048ae00780c */ /* 0x000fc40003f84270 */
[----:B-1----:R-:W-:Y:S02]  /*e580*/  FSEL R173, R173, -INF , P1 ;  /* 0xff800000adad7808 */ /* 0x002fe40000800000 */
[----:B0-----:R-:W-:Y:S02]  /*e590*/  FSEL R159, R160, -INF , P2 ;  /* 0xff800000a09f7808 */ /* 0x001fe40001000000 */
[C---:B------:R-:W-:Y:S02]  /*e5a0*/  ISETP.GT.AND P1, PT, R174.reuse, 0x49, PT ;  /* 0x00000049ae00780c */ /* 0x040fe40003f24270 */
[----:B------:R-:W-:Y:S02]  /*e5b0*/  ISETP.GT.AND P2, PT, R174, 0x50, PT ;  /* 0x00000050ae00780c */ /* 0x000fe40003f44270 */
[----:B------:R-:W-:Y:S02]  /*e5c0*/  FSEL R157, R161, -INF , P3 ;  /* 0xff800000a19d7808 */ /* 0x000fe40001800000 */
[----:B------:R-:W-:-:S02]  /*e5d0*/  FSEL R156, R168, -INF , P4 ;  /* 0xff800000a89c7808 */ /* 0x000fc40002000000 */
[C---:B------:R-:W-:Y:S02]  /*e5e0*/  ISETP.GT.AND P3, PT, R174.reuse, 0x51, PT ;  /* 0x00000051ae00780c */ /* 0x040fe40003f64270 */
[----:B------:R-:W-:Y:S02]  /*e5f0*/  ISETP.GT.AND P4, PT, R174, 0x58, PT ;  /* 0x00000058ae00780c */ /* 0x000fe40003f84270 */
[----:B------:R-:W-:Y:S02]  /*e600*/  FSEL R158, R167, -INF , P1 ;  /* 0xff800000a79e7808 */ /* 0x000fe40000800000 */
[----:B------:R-:W-:Y:S02]  /*e610*/  FSEL R228, R228, -INF , P2 ;  /* 0xff800000e4e47808 */ /* 0x000fe40001000000 */
[----:B------:R-:W-:Y:S02]  /*e620*/  ISETP.GT.AND P1, PT, R174, 0x59, PT ;  /* 0x00000059ae00780c */ /* 0x000fe40003f24270 */
[----:B------:R-:W-:-:S02]  /*e630*/  ISETP.GT.AND P2, PT, R15, RZ, PT ;  /* 0x000000ff0f00720c */ /* 0x000fc40003f44270 */
[----:B------:R-:W-:Y:S02]  /*e640*/  FSEL R211, R211, -INF , P3 ;  /* 0xff800000d3d37808 */ /* 0x000fe40001800000 */
[----:B--2---:R-:W-:Y:S02]  /*e650*/  FSEL R210, R210, -INF , P4 ;  /* 0xff800000d2d27808 */ /* 0x004fe40002000000 */
[C---:B------:R-:W-:Y:S02]  /*e660*/  ISETP.GT.AND P3, PT, R15.reuse, 0x1, PT ;  /* 0x000000010f00780c */ /* 0x040fe40003f64270 */
[----:B------:R-:W-:Y:S02]  /*e670*/  ISETP.GT.AND P4, PT, R15, 0x8, PT ;  /* 0x000000080f00780c */ /* 0x000fe40003f84270 */
[----:B---3--:R-:W-:Y:S02]  /*e680*/  FSEL R155, R169, -INF , P1 ;  /* 0xff800000a99b7808 */ /* 0x008fe40000800000 */
[----:B------:R-:W-:-:S02]  /*e690*/  FSEL R160, R208, -INF , P2 ;  /* 0xff800000d0a07808 */ /* 0x000fc40001000000 */
[C---:B------:R-:W-:Y:S02]  /*e6a0*/  ISETP.GT.AND P1, PT, R15.reuse, 0x9, PT ;  /* 0x000000090f00780c */ /* 0x040fe40003f24270 */
[----:B------:R-:W-:Y:S02]  /*e6b0*/  ISETP.GT.AND P2, PT, R15, 0x10, PT ;  /* 0x000000100f00780c */ /* 0x000fe40003f44270 */
[----:B------:R-:W-:Y:S02]  /*e6c0*/  FSEL R161, R190, -INF , P3 ;  /* 0xff800000bea17808 */ /* 0x000fe40001800000 */
[----:B------:R-:W-:Y:S02]  /*e6d0*/  FSEL R168, R197, -INF , P4 ;  /* 0xff800000c5a87808 */ /* 0x000fe40002000000 */
[C---:B------:R-:W-:Y:S02]  /*e6e0*/  ISETP.GT.AND P3, PT, R15.reuse, 0x11, PT ;  /* 0x000000110f00780c */ /* 0x040fe40003f64270 */
[----:B------:R-:W-:Y:S01]  /*e6f0*/  ISETP.GT.AND P4, PT, R15, 0x18, PT ;  /* 0x000000180f00780c */ /* 0x000fe20003f84270 */
[----:B------:R-:W0:Y:S01]  /*e700*/  MUFU.TANH R177, R177 ;  /* 0x000000b100b17308 */ /* 0x000e220000002400 */
[----:B------:R-:W-:-:S02]  /*e710*/  FSEL R196, R196, -INF , P1 ;  /* 0xff800000c4c47808 */ /* 0x000fc40000800000 */
[----:B------:R-:W-:Y:S02]  /*e720*/  FSEL R209, R209, -INF , P2 ;  /* 0xff800000d1d17808 */ /* 0x000fe40001000000 */
[C---:B------:R-:W-:Y:S02]  /*e730*/  ISETP.GT.AND P1, PT, R15.reuse, 0x19, PT ;  /* 0x000000190f00780c */ /* 0x040fe40003f24270 */
[----:B------:R-:W-:Y:S02]  /*e740*/  ISETP.GT.AND P2, PT, R15, 0x20, PT ;  /* 0x000000200f00780c */ /* 0x000fe40003f44270 */
[----:B------:R-:W-:Y:S02]  /*e750*/  FSEL R208, R193, -INF , P3 ;  /* 0xff800000c1d07808 */ /* 0x000fe40001800000 */
[----:B------:R-:W-:Y:S02]  /*e760*/  FSEL R197, R189, -INF , P4 ;  /* 0xff800000bdc57808 */ /* 0x000fe40002000000 */
[----:B------:R-:W-:-:S02]  /*e770*/  ISETP.GT.AND P3, PT, R15, 0x21, PT ;  /* 0x000000210f00780c */ /* 0x000fc40003f64270 */
[----:B------:R-:W-:Y:S02]  /*e780*/  ISETP.GT.AND P4, PT, R15, 0x28, PT ;  /* 0x000000280f00780c */ /* 0x000fe40003f84270 */
[----:B------:R-:W-:Y:S02]  /*e790*/  FSEL R193, R188, -INF , P1 ;  /* 0xff800000bcc17808 */ /* 0x000fe40000800000 */
[----:B------:R-:W-:Y:S02]  /*e7a0*/  FSEL R190, R187, -INF , P2 ;  /* 0xff800000bbbe7808 */ /* 0x000fe40001000000 */
[----:B------:R-:W-:Y:S02]  /*e7b0*/  ISETP.GT.AND P1, PT, R15, 0x29, PT ;  /* 0x000000290f00780c */ /* 0x000fe40003f24270 */
[----:B------:R-:W-:Y:S02]  /*e7c0*/  FSEL R189, R186, -INF , P3 ;  /* 0xff800000babd7808 */ /* 0x000fe40001800000 */
[----:B------:R-:W-:-:S02]  /*e7d0*/  FSEL R187, R184, -INF , P4 ;  /* 0xff800000b8bb7808 */ /* 0x000fc40002000000 */
[C---:B------:R-:W-:Y:S02]  /*e7e0*/  ISETP.GT.AND P2, PT, R15.reuse, 0x30, PT ;  /* 0x000000300f00780c */ /* 0x040fe40003f44270 */
[C---:B------:R-:W-:Y:S02]  /*e7f0*/  ISETP.GT.AND P3, PT, R15.reuse, 0x31, PT ;  /* 0x000000310f00780c */ /* 0x040fe40003f64270 */
[----:B------:R-:W-:Y:S02]  /*e800*/  ISETP.GT.AND P4, PT, R15, 0x38, PT ;  /* 0x000000380f00780c */ /* 0x000fe40003f84270 */
[----:B------:R-:W-:Y:S02]  /*e810*/  FSEL R186, R183, -INF , P1 ;  /* 0xff800000b7ba7808 */ /* 0x000fe40000800000 */
[----:B------:R-:W-:Y:S02]  /*e820*/  FSEL R182, R182, -INF , P2 ;  /* 0xff800000b6b67808 */ /* 0x000fe40001000000 */
[----:B------:R-:W-:-:S02]  /*e830*/  FSEL R183, R4, -INF , P3 ;  /* 0xff80000004b77808 */ /* 0x000fc40001800000 */
[----:B------:R-:W-:Y:S01]  /*e840*/  FSEL R184, R2, -INF , P4 ;  /* 0xff80000002b87808 */ /* 0x000fe20002000000 */
[----:B------:R-:W-:Y:S01]  /*e850*/  UMOV UR46, UR45 ;  /* 0x0000002d002e7c82 */ /* 0x000fe20008000000 */
[----:B------:R-:W-:Y:S01]  /*e860*/  ISETP.GT.AND P1, PT, R15, 0x39, PT ;  /* 0x000000390f00780c */ /* 0x000fe20003f24270 */
[----:B------:R-:W-:Y:S01]  /*e870*/  FMUL.FTZ R191, R191, UR43 ;  /* 0x0000002bbfbf7c20 */ /* 0x000fe20008410000 */
[C---:B------:R-:W-:Y:S01]  /*e880*/  ISETP.GT.AND P2, PT, R15.reuse, 0x40, PT ;  /* 0x000000400f00780c */ /* 0x040fe20003f44270 */
[----:B------:R-:W-:Y:S01]  /*e890*/  FMUL.FTZ R194, R194, UR43 ;  /* 0x0000002bc2c27c20 */ /* 0x000fe20008410000 */
[C---:B------:R-:W-:Y:S01]  /*e8a0*/  ISETP.GT.AND P3, PT, R15.reuse, 0x41, PT ;  /* 0x000000410f00780c */ /* 0x040fe20003f64270 */
[----:B------:R1:W5:Y:S01]  /*e8b0*/  LDL.LU R4, [R1+0xe0] ;  /* 0x0000e00001047983 */ /* 0x0003620000300800 */
[----:B------:R-:W-:Y:S02]  /*e8c0*/  ISETP.GT.AND P4, PT, R15, 0x48, PT ;  /* 0x000000480f00780c */ /* 0x000fe40003f84270 */
[----:B------:R-:W-:-:S02]  /*e8d0*/  FSEL R181, R181, -INF , P1 ;  /* 0xff800000b5b57808 */ /* 0x000fc40000800000 */
[----:B------:R-:W-:Y:S01]  /*e8e0*/  ISETP.GT.AND P5, PT, R15, 0x59, PT ;  /* 0x000000590f00780c */ /* 0x000fe20003fa4270 */
[----:B------:R2:W-:Y:S01]  /*e8f0*/  MUFU.TANH R169, R191 ;  /* 0x000000bf00a97308 */ /* 0x0005e20000002400 */
[----:B------:R-:W-:Y:S01]  /*e900*/  FSEL R174, R176, -INF , P2 ;  /* 0xff800000b0ae7808 */ /* 0x000fe20001000000 */
[----:B------:R1:W5:Y:S01]  /*e910*/  LDL.LU R2, [R1+0xd8] ;  /* 0x0000d80001027983 */ /* 0x0003620000300800 */
[----:B------:R-:W-:Y:S02]  /*e920*/  FSEL R175, R175, -INF , P3 ;  /* 0xff800000afaf7808 */ /* 0x000fe40001800000 */
[----:B0-----:R-:W-:Y:S02]  /*e930*/  FSEL R177, R177, -INF , P4 ;  /* 0xff800000b1b17808 */ /* 0x001fe40002000000 */
[C---:B------:R-:W-:Y:S02]  /*e940*/  ISETP.GT.AND P1, PT, R15.reuse, 0x49, PT ;  /* 0x000000490f00780c */ /* 0x040fe40003f24270 */
[----:B------:R-:W-:-:S02]  /*e950*/  ISETP.GT.AND P2, PT, R15, 0x50, PT ;  /* 0x000000500f00780c */ /* 0x000fc40003f44270 */
[C---:B------:R-:W-:Y:S02]  /*e960*/  ISETP.GT.AND P3, PT, R15.reuse, 0x51, PT ;  /* 0x000000510f00780c */ /* 0x040fe40003f64270 */
        /* <DEDUP_REMOVED lines=25> */
[----:B------:R-:W0:Y:S02]  /*eb00*/  SHFL.BFLY PT, R152, R15, 0x2, 0x1f ;  /* 0x0c401f000f987f89 */ /* 0x000e2400000e0000 */
[----:B0-----:R-:W-:-:S05]  /*eb10*/  FMNMX.FTZ R15, R15, R152, !PT ;  /* 0x000000980f0f7209 */ /* 0x001fca0007810000 */
[----:B------:R-:W0:Y:S02]  /*eb20*/  SHFL.BFLY PT, R152, R15, 0x1, 0x1f ;  /* 0x0c201f000f987f89 */ /* 0x000e2400000e0000 */
[----:B0-----:R-:W-:-:S04]  /*eb30*/  FMNMX.FTZ R15, R15, R152, !PT ;  /* 0x000000980f0f7209 */ /* 0x001fc80007810000 */
[----:B------:R-:W-:-:S04]  /*eb40*/  FSETP.NEU.FTZ.AND P6, PT, R15, -INF , PT ;  /* 0xff8000000f00780b */ /* 0x000fc80003fdd000 */
[----:B------:R-:W-:-:S05]  /*eb50*/  FSEL R152, R15, RZ, P6 ;  /* 0x000000ff0f987208 */ /* 0x000fca0003000000 */
[----:B------:R-:W-:Y:S01]  /*eb60*/  FADD.FTZ R152, -R152, R21 ;  /* 0x0000001598987221 */ /* 0x000fe20000010100 */
[----:B------:R-:W-:-:S05]  /*eb70*/  FMUL.FTZ R21, R15, UR46 ;  /* 0x0000002e0f157c20 */ /* 0x000fca0008410000 */
[----:B------:R-:W-:Y:S01]  /*eb80*/  FSEL R21, R21, RZ, P6 ;  /* 0x000000ff15157208 */ /* 0x000fe20003000000 */
[----:B------:R-:W-:-:S04]  /*eb90*/  FMUL.FTZ R152, R152, UR46 ;  /* 0x0000002e98987c20 */ /* 0x000fc80008410000 */
[--C-:B------:R-:W-:Y:S01]  /*eba0*/  FFMA.FTZ R164, R164, UR46, -R21.reuse ;  /* 0x0000002ea4a47c23 */ /* 0x100fe20008010815 */
[--C-:B------:R-:W-:Y:S01]  /*ebb0*/  FFMA.FTZ R163, R163, UR46, -R21.reuse ;  /* 0x0000002ea3a37c23 */ /* 0x100fe20008010815 */
[--C-:B------:R-:W-:Y:S01]  /*ebc0*/  FFMA.FTZ R153, R153, UR46, -R21.reuse ;  /* 0x0000002e99997c23 */ /* 0x100fe20008010815 */
[--C-:B------:R-:W-:Y:S01]  /*ebd0*/  FFMA.FTZ R154, R154, UR46, -R21.reuse ;  /* 0x0000002e9a9a7c23 */ /* 0x100fe20008010815 */
[--C-:B------:R-:W-:Y:S01]  /*ebe0*/  FFMA.FTZ R192, R192, UR46, -R21.reuse ;  /* 0x0000002ec0c07c23 */ /* 0x100fe20008010815 */
[--C-:B------:R-:W-:Y:S01]  /*ebf0*/  FFMA.FTZ R166, R166, UR46, -R21.reuse ;  /* 0x0000002ea6a67c23 */ /* 0x100fe20008010815 */
[--C-:B------:R-:W-:Y:S01]  /*ec00*/  FFMA.FTZ R162, R162, UR46, -R21.reuse ;  /* 0x0000002ea2a27c23 */ /* 0x100fe20008010815 */
[--C-:B--2---:R-:W-:Y:S01]  /*ec10*/  FFMA.FTZ R191, R165, UR46, -R21.reuse ;  /* 0x0000002ea5bf7c23 */ /* 0x104fe20008010815 */
        /* <DEDUP_REMOVED lines=16> */
[----:B------:R-:W-:Y:S08]  /*ed20*/  MUFU.EX2 R164, R164 ;  /* 0x000000a400a47308 */ /* 0x000ff00000000800 */
[----:B------:R-:W0:Y:S08]  /*ed30*/  MUFU.EX2 R155, R152 ;  /* 0x00000098009b7308 */ /* 0x000e300000000800 */
[----:B------:R-:W2:Y:S08]  /*ed40*/  MUFU.EX2 R152, R163 ;  /* 0x000000a300987308 */ /* 0x000eb00000000800 */
[----:B------:R-:W3:Y:S01]  /*ed50*/  MUFU.EX2 R153, R153 ;  /* 0x0000009900997308 */ /* 0x000ee20000000800 */
[----:B0-----:R-:W-:-:S07]  /*ed60*/  FFMA.FTZ R3, R155, R3, R164 ;  /* 0x000000039b037223 */ /* 0x001fce00000100a4 */
[----:B------:R-:W0:Y:S01]  /*ed70*/  MUFU.EX2 R154, R154 ;  /* 0x0000009a009a7308 */ /* 0x000e220000000800 */
[----:B--2---:R-:W-:-:S04]  /*ed80*/  FADD.FTZ R3, R152, R3 ;  /* 0x0000000398037221 */ /* 0x004fc80000010000 */
[----:B---3--:R-:W-:-:S04]  /*ed90*/  FADD.FTZ R3, R153, R3 ;  /* 0x0000000399037221 */ /* 0x008fc80000010000 */
[----:B0-----:R-:W-:Y:S01]  /*eda0*/  FADD.FTZ R188, R154, R3 ;  /* 0x000000039abc7221 */ /* 0x001fe20000010000 */
        /* <DEDUP_REMOVED lines=11> */
[----:B------:R-:W-:Y:S02]  /*ee60*/  F2FP.BF16.F32.PACK_AB R154, R154, R153 ;  /* 0x000000999a9a723e */ /* 0x000fe400000010ff */
[----:B------:R-:W-:-:S04]  /*ee70*/  FMNMX.FTZ R153, R186, R3, !PT ;  /* 0x00000003ba997209 */ /* 0x000fc80007810000 */
[----:B------:R-:W-:-:S04]  /*ee80*/  FMNMX.FTZ R153, R182, R153, !PT ;  /* 0x00000099b6997209 */ /* 0x000fc80007810000 */
[----:B------:R-:W-:Y:S01]  /*ee90*/  FMNMX.FTZ R153, R183, R153, !PT ;  /* 0x00000099b7997209 */ /* 0x000fe20007810000 */
[----:B------:R-:W-:-:S03]  /*eea0*/  FMUL.FTZ R163, R195, UR43 ;  /* 0x0000002bc3a37c20 */ /* 0x000fc60008410000 */
[----:B------:R-:W-:Y:S01]  /*eeb0*/  FMNMX.FTZ R153, R184, R153, !PT ;  /* 0x00000099b8997209 */ /* 0x000fe20007810000 */
[----:B------:R-:W0:Y:S01]  /*eec0*/  MUFU.TANH R3, R194 ;  /* 0x000000c200037308 */ /* 0x000e220000002400 */
[----:B------:R-:W-:Y:S01]  /*eed0*/  F2FP.BF16.F32.PACK_AB R152, R152, R164 ;  /* 0x000000a49898723e */ /* 0x000fe200000010ff */
[----:B------:R-:W-:Y:S01]  /*eee0*/  FMUL.FTZ R164, R198, UR43 ;  /* 0x0000002bc6a47c20 */ /* 0x000fe20008410000 */
[----:B------:R-:W-:Y:S01]  /*eef0*/  FMNMX.FTZ R153, R181, R153, !PT ;  /* 0x00000099b5997209 */ /* 0x000fe20007810000 */
[----:B------:R-:W-:-:S03]  /*ef00*/  FMUL.FTZ R165, R199, UR43 ;  /* 0x0000002bc7a57c20 */ /* 0x000fc60008410000 */
[----:B------:R-:W-:Y:S01]  /*ef10*/  FMNMX.FTZ R153, R174, R153, !PT ;  /* 0x00000099ae997209 */ /* 0x000fe20007810000 */
[----:B------:R-:W2:Y:S03]  /*ef20*/  MUFU.TANH R163, R163 ;  /* 0x000000a300a37308 */ /* 0x000ea60000002400 */
[----:B------:R-:W-:-:S05]  /*ef30*/  FMNMX.FTZ R153, R175, R153, !PT ;  /* 0x00000099af997209 */ /* 0x000fca0007810000 */
[----:B------:R-:W3:Y:S01]  /*ef40*/  MUFU.TANH R164, R164 ;  /* 0x000000a400a47308 */ /* 0x000ee20000002400 */
[----:B------:R-:W-:Y:S02]  /*ef50*/  FSEL R169, R169, -INF , P1 ;  /* 0xff800000a9a97808 */ /* 0x000fe40000800000 */
[----:B------:R-:W-:-:S05]  /*ef60*/  FMNMX.FTZ R153, R177, R153, !PT ;  /* 0x00000099b1997209 */ /* 0x000fca0007810000 */
[----:B------:R-:W4:Y:S01]  /*ef70*/  MUFU.TANH R165, R165 ;  /* 0x000000a500a57308 */ /* 0x000f220000002400 */
[----:B0-----:R-:W-:Y:S02]  /*ef80*/  FSEL R3, R3, -INF , P2 ;  /* 0xff80000003037808 */ /* 0x001fe40001000000 */
[----:B------:R-:W-:Y:S02]  /*ef90*/  FMNMX.FTZ R153, R169, R153, !PT ;  /* 0x00000099a9997209 */ /* 0x000fe40007810000 */
[----:B--2---:R-:W-:Y:S02]  /*efa0*/  FSEL R163, R163, -INF , P3 ;  /* 0xff800000a3a37808 */ /* 0x004fe40001800000 */
[----:B------:R-:W-:Y:S02]  /*efb0*/  FMNMX.FTZ R153, R3, R153, !PT ;  /* 0x0000009903997209 */ /* 0x000fe40007810000 */
[----:B---3--:R-:W-:Y:S02]  /*efc0*/  FSEL R164, R164, -INF , P4 ;  /* 0xff800000a4a47808 */ /* 0x008fe40002000000 */
[----:B------:R-:W-:-:S04]  /*efd0*/  FMNMX.FTZ R153, R163, R153, !PT ;  /* 0x00000099a3997209 */ /* 0x000fc80007810000 */
[----:B------:R-:W-:Y:S02]  /*efe0*/  FMNMX.FTZ R153, R164, R153, !PT ;  /* 0x00000099a4997209 */ /* 0x000fe40007810000 */
[----:B----4-:R-:W-:-:S04]  /*eff0*/  FSEL R165, R165, -INF , P5 ;  /* 0xff800000a5a57808 */ /* 0x010fc80002800000 */
[----:B------:R-:W-:-:S05]  /*f000*/  FMNMX.FTZ R153, R165, R153, !PT ;  /* 0x00000099a5997209 */ /* 0x000fca0007810000 */
[----:B------:R-:W0:Y:S02]  /*f010*/  SHFL.BFLY PT, R167, R153, 0x2, 0x1f ;  /* 0x0c401f0099a77f89 */ /* 0x000e2400000e0000 */
[----:B0-----:R-:W-:-:S05]  /*f020*/  FMNMX.FTZ R167, R153, R167, !PT ;  /* 0x000000a799a77209 */ /* 0x001fca0007810000 */
[----:B------:R-:W0:Y:S01]  /*f030*/  SHFL.BFLY PT, R176, R167, 0x1, 0x1f ;  /* 0x0c201f00a7b07f89 */ /* 0x000e2200000e0000 */
[----:B------:R-:W2:Y:S01]  /*f040*/  S2R R198, SR_TID.X ;  /* 0x0000000000c67919 */ /* 0x000ea20000002100 */
[----:B0-----:R-:W-:-:S04]  /*f050*/  FMNMX.FTZ R176, R167, R176, !PT ;  /* 0x000000b0a7b07209 */ /* 0x001fc80007810000 */
[C---:B------:R-:W-:Y:S01]  /*f060*/  FSETP.NEU.FTZ.AND P1, PT, R176.reuse, -INF , PT ;  /* 0xff800000b000780b */ /* 0x040fe20003f3d000 */
[----:B------:R-:W-:-:S03]  /*f070*/  FMUL.FTZ R167, R176, UR46 ;  /* 0x0000002eb0a77c20 */ /* 0x000fc60008410000 */
[----:B------:R-:W-:Y:S02]  /*f080*/  FSEL R153, R176, RZ, P1 ;  /* 0x000000ffb0997208 */ /* 0x000fe40000800000 */
[----:B------:R-:W-:-:S03]  /*f090*/  FSEL R167, R167, RZ, P1 ;  /* 0x000000ffa7a77208 */ /* 0x000fc60000800000 */
[----:B------:R-:W-:Y:S02]  /*f0a0*/  FADD.FTZ R153, -R153, R20 ;  /* 0x0000001499997221 */ /* 0x000fe40000010100 */
[--C-:B------:R-:W-:Y:S02]  /*f0b0*/  FFMA.FTZ R160, R160, UR46, -R167.reuse ;  /* 0x0000002ea0a07c23 */ /* 0x100fe400080108a7 */
[----:B------:R-:W-:Y:S01]  /*f0c0*/  FMUL.FTZ R153, R153, UR46 ;  /* 0x0000002e99997c20 */ /* 0x000fe20008410000 */
[--C-:B------:R-:W-:Y:S01]  /*f0d0*/  FFMA.FTZ R194, R197, UR46, -R167.reuse ;  /* 0x0000002ec5c27c23 */ /* 0x100fe200080108a7 */
[--C-:B------:R-:W-:Y:S02]  /*f0e0*/  FFMA.FTZ R161, R161, UR46, -R167.reuse ;  /* 0x0000002ea1a17c23 */ /* 0x100fe400080108a7 */
[----:B------:R-:W-:Y:S01]  /*f0f0*/  MUFU.EX2 R160, R160 ;  /* 0x000000a000a07308 */ /* 0x000fe20000000800 */
[--C-:B------:R-:W-:Y:S01]  /*f100*/  FFMA.FTZ R168, R168, UR46, -R167.reuse ;  /* 0x0000002ea8a87c23 */ /* 0x100fe200080108a7 */
[--C-:B------:R-:W-:Y:S01]  /*f110*/  FFMA.FTZ R196, R196, UR46, -R167.reuse ;  /* 0x0000002ec4c47c23 */ /* 0x100fe200080108a7 */
[--C-:B------:R-:W-:Y:S01]  /*f120*/  FFMA.FTZ R20, R209, UR46, -R167.reuse ;  /* 0x0000002ed1147c23 */ /* 0x100fe200080108a7 */
[----:B------:R-:W-:-:S04]  /*f130*/  FFMA.FTZ R195, R208, UR46, -R167 ;  /* 0x0000002ed0c37c23 */ /* 0x000fc800080108a7 */
        /* <DEDUP_REMOVED lines=18> */
[----:B------:R3:W4:Y:S01]  /*f260*/  MUFU.EX2 R153, R161 ;  /* 0x000000a100997308 */ /* 0x0007220000000800 */
[----:B------:R-:W-:Y:S01]  /*f270*/  IMAD.U32 R167, RZ, RZ, UR37 ;  /* 0x00000025ffa77e24 */ /* 0x000fe2000f8e00ff */
[----:B--2---:R-:W-:Y:S01]  /*f280*/  SHF.R.U32.HI R198, RZ, 0x7, R198 ;  /* 0x00000007ffc67819 */ /* 0x004fe200000116c6 */
[-C--:B------:R-:W-:Y:S01]  /*f290*/  FMUL.FTZ R24, R24, R155.reuse ;  /* 0x0000009b18187220 */ /* 0x080fe20000410000 */
[-C--:B------:R-:W-:Y:S01]  /*f2a0*/  FMUL.FTZ R25, R25, R155.reuse ;  /* 0x0000009b19197220 */ /* 0x080fe20000410000 */
[----:B------:R-:W-:Y:S01]  /*f2b0*/  FMUL.FTZ R28, R28, R155 ;  /* 0x0000009b1c1c7220 */ /* 0x000fe20000410000 */
[----:B---3--:R-:W-:-:S02]  /*f2c0*/  VIADD R161, R14, 0x32440 ;  /* 0x000324400ea17836 */ /* 0x008fc40000000000 */
        /* <DEDUP_REMOVED lines=61> */
[----:B------:R-:W-:Y:S01]  /*f6a0*/  PRMT R161, R167, 0x654, R161 ;  /* 0x00000654a7a17816 */ /* 0x000fe200000000a1 */
[----:B------:R-:W-:-:S03]  /*f6b0*/  VIADD R155, R198, 0x8 ;  /* 0x00000008c69b7836 */ /* 0x000fc60000000000 */
[----:B------:R2:W-:Y:S01]  /*f6c0*/  SYNCS.ARRIVE.TRANS64.RED.A1T0 RZ, [R161+URZ], RZ ;  /* 0x000000ffa1ff79a7 */ /* 0x0005e2000810043f */
[----:B0-----:R-:W-:Y:S01]  /*f6d0*/  FFMA.FTZ R167, R197, R0, R160 ;  /* 0x00000000c5a77223 */ /* 0x001fe200000100a0 */
[----:B------:R-:W-:Y:S03]  /*f6e0*/  MUFU.EX2 R168, R168 ;  /* 0x000000a800a87308 */ /* 0x000fe60000000800 */
[C---:B----4-:R-:W-:Y:S01]  /*f6f0*/  FADD.FTZ R167, R153.reuse, R167 ;  /* 0x000000a799a77221 */ /* 0x050fe20000010000 */
[----:B------:R-:W-:-:S04]  /*f700*/  F2FP.BF16.F32.PACK_AB R153, R153, R160 ;  /* 0x000000a09999723e */ /* 0x000fc800000010ff */
[----:B------:R-:W0:Y:S01]  /*f710*/  MUFU.EX2 R0, R196 ;  /* 0x000000c400007308 */ /* 0x000e220000000800 */
[----:B------:R0:W-:Y:S01]  /*f720*/  BAR.SYNC.DEFER_BLOCKING R155, 0x100 ;  /* 0x0004009b0000751d */ /* 0x0001e20000010000 */
[----:B------:R-:W-:Y:S02]  /*f730*/  IMAD.MOV.U32 R160, RZ, RZ, 0xc00 ;  /* 0x00000c00ffa07424 */ /* 0x000fe400078e00ff */
[----:B--2---:R-:W-:Y:S02]  /*f740*/  IMAD.MOV.U32 R161, RZ, RZ, 0x40000040 ;  /* 0x40000040ffa17424 */ /* 0x004fe400078e00ff */
[----:B------:R-:W-:Y:S02]  /*f750*/  IMAD R160, R18, R160, UR39 ;  /* 0x0000002712a07e24 */ /* 0x000fe4000f8e02a0 */
[-C--:B------:R-:W-:Y:S01]  /*f760*/  FMUL.FTZ R26, R26, R197.reuse ;  /* 0x000000c51a1a7220 */ /* 0x080fe20000410000 */
[-C--:B------:R-:W-:Y:S01]  /*f770*/  FMUL.FTZ R27, R27, R197.reuse ;  /* 0x000000c51b1b7220 */ /* 0x080fe20000410000 */
[----:B------:R-:W-:Y:S01]  /*f780*/  R2UR UR7, R161 ;  /* 0x00000000a10772ca */ /* 0x000fe200000e0000 */
        /* <DEDUP_REMOVED lines=63> */
[----:B0-----:R-:W-:-:S05]  /*fb80*/  F2FP.BF16.F32.PACK_AB R155, R0, R168 ;  /* 0x000000a8009b723e */ /* 0x001fca00000010ff */
[----:B------:R-:W-:-:S06]  /*fb90*/  WARPGROUP.ARRIVE ;  /* 0x00000000000079c5 */ /* 0x000fcc0000000000 */
[----:B------:R-:W-:Y:S01]  /*fba0*/  HGMMA.64x256x16.F32.BF16 R24, R152, gdesc[UR4].tnspB, R24, gsb0 ;  /* 0x43e0000498187df0 */ /* 0x000fe20008001818 */
[----:B------:R-:W0:Y:S08]  /*fbb0*/  MUFU.EX2 R192, R192 ;  /* 0x000000c000c07308 */ /* 0x000e300000000800 */
[----:B------:R-:W-:Y:S08]  /*fbc0*/  MUFU.EX2 R191, R191 ;  /* 0x000000bf00bf7308 */ /* 0x000ff00000000800 */
[----:B------:R-:W-:Y:S08]  /*fbd0*/  MUFU.EX2 R20, R20 ;  /* 0x0000001400147308 */ /* 0x000ff00000000800 */
[----:B------:R-:W-:Y:S01]  /*fbe0*/  MUFU.EX2 R161, R195 ;  /* 0x000000c300a17308 */ /* 0x000fe20000000800 */
[----:B0-----:R-:W-:-:S07]  /*fbf0*/  FADD.FTZ R188, R192, R188 ;  /* 0x000000bcc0bc7221 */ /* 0x001fce0000010000 */
[----:B------:R-:W-:Y:S08]  /*fc00*/  MUFU.EX2 R185, R185 ;  /* 0x000000b900b97308 */ /* 0x000ff00000000800 */
[----:B------:R-:W-:Y:S01]  /*fc10*/  MUFU.EX2 R186, R186 ;  /* 0x000000ba00ba7308 */ /* 0x000fe20000000800 */
[----:B------:R-:W-:-:S07]  /*fc20*/  WARPGROUP.DEPBAR.LE gsb0, 0x0 ;  /* 0x00008000000079c5 */ /* 0x000fce0000010000 */
[----:B------:R-:W0:Y:S08]  /*fc30*/  MUFU.EX2 R155, R166 ;  /* 0x000000a6009b7308 */ /* 0x000e300000000800 */
[----:B------:R-:W2:Y:S08]  /*fc40*/  MUFU.EX2 R154, R162 ;  /* 0x000000a2009a7308 */ /* 0x000eb00000000800 */
[----:B------:R-:W-:Y:S08]  /*fc50*/  MUFU.EX2 R162, R194 ;  /* 0x000000c200a27308 */ /* 0x000ff00000000800 */
[----:B------:R-:W3:Y:S01]  /*fc60*/  MUFU.EX2 R166, R193 ;  /* 0x000000c100a67308 */ /* 0x000ee20000000800 */
[----:B------:R-:W-:-:S02]  /*fc70*/  VIADD R152, R160, 0x80 ;  /* 0x00000080a0987836 */ /* 0x000fc40000000000 */
[----:B------:R-:W-:Y:S02]  /*fc80*/  IMAD.MOV.U32 R153, RZ, RZ, 0x40000040 ;  /* 0x40000040ff997424 */ /* 0x000fe400078e00ff */
[----:B0-----:R-:W-:Y:S01]  /*fc90*/  FADD.FTZ R188, R155, R188 ;  /* 0x000000bc9bbc7221 */ /* 0x001fe20000010000 */
[----:B------:R-:W-:Y:S02]  /*fca0*/  R2UR UR6, R152 ;  /* 0x00000000980672ca */ /* 0x000fe400000e0000 */
[----:B------:R-:W-:Y:S01]  /*fcb0*/  R2UR UR7, R153 ;  /* 0x00000000990772ca */ /* 0x000fe200000e0000 */
[----:B--2---:R-:W-:Y:S01]  /*fcc0*/  FADD.FTZ R188, R154, R188 ;  /* 0x000000bc9abc7221 */ /* 0x004fe20000010000 */
[----:B------:R-:W-:Y:S02]  /*fcd0*/  F2FP.BF16.F32.PACK_AB R152, R155, R192 ;  /* 0x000000c09b98723e */ /* 0x000fe400000010ff */
[----:B------:R-:W-:Y:S02]  /*fce0*/  F2FP.BF16.F32.PACK_AB R154, R191, R154 ;  /* 0x0000009abf9a723e */ /* 0x000fe400000010ff */
[----:B------:R-:W-:-:S02]  /*fcf0*/  F2FP.BF16.F32.PACK_AB R153, R161, R20 ;  /* 0x00000014a199723e */ /* 0x000fc400000010ff */
[----:B---3--:R-:W-:-:S04]  /*fd00*/  F2FP.BF16.F32.PACK_AB R155, R166, R162 ;  /* 0x000000a2a69b723e */ /* 0x008fc800000010ff */
[----:B------:R-:W-:-:S06]  /*fd10*/  WARPGROUP.ARRIVE ;  /* 0x00000000000079c5 */ /* 0x000fcc0000000000 */
[----:B------:R-:W-:Y:S01]  /*fd20*/  HGMMA.64x256x16.F32.BF16 R24, R152, gdesc[UR4].tnspB, R24, gsb0 ;  /* 0x43e0000498187df0 */ /* 0x000fe20008001818 */
[----:B------:R-:W-:Y:S02]  /*fd30*/  FADD.FTZ R188, R191, R188 ;  /* 0x000000bcbfbc7221 */ /* 0x000fe40000010000 */
        /* <DEDUP_REMOVED lines=9> */
[----:B------:R-:W0:Y:S08]  /*fdd0*/  MUFU.EX2 R154, R178 ;  /* 0x000000b2009a7308 */ /* 0x000e300000000800 */
[----:B------:R-:W2:Y:S08]  /*fde0*/  MUFU.EX2 R155, R180 ;  /* 0x000000b4009b7308 */ /* 0x000eb00000000800 */
[----:B------:R-:W3:Y:S08]  /*fdf0*/  MUFU.EX2 R178, R190 ;  /* 0x000000be00b27308 */ /* 0x000ef00000000800 */
[----:B------:R4:W1:Y:S01]  /*fe00*/  MUFU.EX2 R180, R187 ;  /* 0x000000bb00b47308 */ /* 0x0008620000000800 */
[----:B0-----:R-:W-:Y:S01]  /*fe10*/  FADD.FTZ R188, R154, R188 ;  /* 0x000000bc9abc7221 */ /* 0x001fe20000010000 */
[----:B------:R-:W-:-:S02]  /*fe20*/  VIADD R152, R160, 0x100 ;  /* 0x00000100a0987836 */ /* 0x000fc40000000000 */
[----:B------:R-:W-:-:S03]  /*fe30*/  IMAD.MOV.U32 R153, RZ, RZ, 0x40000040 ;  /* 0x40000040ff997424 */ /* 0x000fc600078e00ff */
[----:B------:R-:W-:Y:S01]  /*fe40*/  R2UR UR6, R152 ;  /* 0x00000000980672ca */ /* 0x000fe200000e0000 */
[----:B----4-:R-:W-:Y:S01]  /*fe50*/  FADD.FTZ R187, R191, R188 ;  /* 0x000000bcbfbb7221 */ /* 0x010fe20000010000 */
[----:B------:R-:W-:Y:S02]  /*fe60*/  R2UR UR7, R153 ;  /* 0x00000000990772ca */ /* 0x000fe400000e0000 */
[----:B------:R-:W-:Y:S01]  /*fe70*/  F2FP.BF16.F32.PACK_AB R152, R191, R154 ;  /* 0x0000009abf98723e */ /* 0x000fe200000010ff */
[----:B--2---:R-:W-:Y:S01]  /*fe80*/  FADD.FTZ R187, R155, R187 ;  /* 0x000000bb9bbb7221 */ /* 0x004fe20000010000 */
[----:B------:R-:W-:Y:S02]  /*fe90*/  F2FP.BF16.F32.PACK_AB R154, R185, R155 ;  /* 0x0000009bb99a723e */ /* 0x000fe400000010ff */
[----:B---3--:R-:W-:Y:S02]  /*fea0*/  F2FP.BF16.F32.PACK_AB R153, R179, R178 ;  /* 0x000000b2b399723e */ /* 0x008fe400000010ff */
[----:B-1----:R-:W-:-:S04]  /*feb0*/  F2FP.BF16.F32.PACK_AB R155, R186, R180 ;  /* 0x000000b4ba9b723e */ /* 0x002fc800000010ff */
[----:B------:R-:W-:-:S06]  /*fec0*/  WARPGROUP.ARRIVE ;  /* 0x00000000000079c5 */ /* 0x000fcc0000000000 */
[----:B------:R-:W-:Y:S01]  /*fed0*/  HGMMA.64x256x16.F32.BF16 R24, R152, gdesc[UR4].tnspB, R24, gsb0 ;  /* 0x43e0000498187df0 */ /* 0x000fe20008001818 */
[----:B------:R-:W-:Y:S01]  /*fee0*/  FADD.FTZ R187, R185, R187 ;  /* 0x000000bbb9bb7221 */ /* 0x000fe20000010000 */
[----:B------:R-:W0:Y:S03]  /*fef0*/  MUFU.EX2 R181, R181 ;  /* 0x000000b500b57308 */ /* 0x000e260000000800 */
[----:B------:R-:W-:-:S05]  /*ff00*/  FADD.FTZ R187, R170, R187 ;  /* 0x000000bbaabb7221 */ /* 0x000fca0000010000 */
        /* <DEDUP_REMOVED lines=8> */
[----:B------:R-:W1:Y:S01]  /*ff90*/  MUFU.EX2 R154, R172 ;  /* 0x000000ac009a7308 */ /* 0x000e620000000800 */
[----:B------:R-:W-:Y:S02]  /*ffa0*/  IMAD.MOV.U32 R153, RZ, RZ, 0x40000040 ;  /* 0x40000040ff997424 */ /* 0x000fe400078e00ff */
[----:B------:R-:W-:-:S03]  /*ffb0*/  VIADD R152, R160, 0x180 ;  /* 0x00000180a0987836 */ /* 0x000fc60000000000 */
[----:B------:R-:W-:Y:S01]  /*ffc0*/  R2UR UR7, R153 ;  /* 0x00000000990772ca */ /* 0x000fe200000e0000 */
[C---:B------:R-:W-:Y:S01]  /*ffd0*/  FADD.FTZ R153, R171.reuse, R187 ;  /* 0x000000bbab997221 */ /* 0x040fe20000010000 */
[----:B------:R-:W-:Y:S02]  /*ffe0*/  R2UR UR6, R152 ;  /* 0x00000000980672ca */ /* 0x000fe400000e0000 */
[----:B------:R-:W-:Y:S02]  /*fff0*/  F2FP.BF16.F32.PACK_AB R152, R171, R170 ;  /* 0x000000aaab98723e */ /* 0x000fe400000010ff */
[----:B0-----:R-:W-:Y:S01]  /*10000*/  F2FP.BF16.F32.PACK_AB R155, R181, R184 ;  /* 0x000000b8b59b723e */ /* 0x001fe200000010ff */
[----:B-1----:R-:W-:Y:S01]  /*10010*/  FADD.FTZ R153, R154, R153 ;  /* 0x000000999a997221 */ /* 0x002fe20000010000 */
[----:B------:R-:W-:-:S03]  /*10020*/  F2FP.BF16.F32.PACK_AB R154, R173, R154 ;  /* 0x0000009aad9a723e */ /* 0x000fc600000010ff */
[----:B------:R-:W-:Y:S01]  /*10030*/  FADD.FTZ R170, R173, R153 ;  /* 0x00000099adaa7221 */ /* 0x000fe20000010000 */
[----:B------:R-:W-:-:S04]  /*10040*/  F2FP.BF16.F32.PACK_AB R153, R183, R182 ;  /* 0x000000b6b799723e */ /* 0x000fc800000010ff */
[----:B------:R-:W-:-:S06]  /*10050*/  WARPGROUP.ARRIVE ;  /* 0x00000000000079c5 */ /* 0x000fcc0000000000 */
[----:B------:R-:W-:Y:S01]  /*10060*/  HGMMA.64x256x16.F32.BF16 R24, R152, gdesc[UR4].tnspB, R24, gsb0 ;  /* 0x43e0000498187df0 */ /* 0x000fe20008001818 */
[----:B------:R-:W-:Y:S01]  /*10070*/  FADD.FTZ R170, R159, R170 ;  /* 0x000000aa9faa7221 */ /* 0x000fe20000010000 */
[----:B------:R-:W-:Y:S08]  /*10080*/  MUFU.EX2 R228, R228 ;  /* 0x000000e400e47308 */ /* 0x000ff00000000800 */
[----:B------:R-:W-:Y:S08]  /*10090*/  MUFU.EX2 R211, R211 ;  /* 0x000000d300d37308 */ /* 0x000ff00000000800 */
[----:B------:R-:W-:Y:S08]  /*100a0*/  MUFU.EX2 R163, R163 ;  /* 0x000000a300a37308 */ /* 0x000ff00000000800 */
[----:B------:R-:W-:Y:S08]  /*100b0*/  MUFU.EX2 R164, R164 ;  /* 0x000000a400a47308 */ /* 0x000ff00000000800 */
[----:B------:R-:W-:Y:S01]  /*100c0*/  MUFU.EX2 R165, R165 ;  /* 0x000000a500a57308 */ /* 0x000fe20000000800 */
[----:B------:R-:W-:-:S07]  /*100d0*/  WARPGROUP.DEPBAR.LE gsb0, 0x0 ;  /* 0x00008000000079c5 */ /* 0x000fce0000010000 */
[----:B------:R0:W1:Y:S01]  /*100e0*/  MUFU.EX2 R154, R156 ;  /* 0x0000009c009a7308 */ /* 0x0000620000000800 */
[----:B------:R-:W-:Y:S02]  /*100f0*/  VIADD R152, R160, 0x200 ;  /* 0x00000200a0987836 */ /* 0x000fe40000000000 */
[----:B------:R-:W-:-:S03]  /*10100*/  IMAD.MOV.U32 R153, RZ, RZ, 0x40000040 ;  /* 0x40000040ff997424 */ /* 0x000fc600078e00ff */
[----:B------:R-:W-:Y:S01]  /*10110*/  R2UR UR6, R152 ;  /* 0x00000000980672ca */ /* 0x000fe200000e0000 */
[----:B0-----:R-:W-:Y:S01]  /*10120*/  FADD.FTZ R156, R157, R170 ;  /* 0x000000aa9d9c7221 */ /* 0x001fe20000010000 */
[----:B------:R-:W-:Y:S02]  /*10130*/  R2UR UR7, R153 ;  /* 0x00000000990772ca */ /* 0x000fe400000e0000 */
[----:B------:R-:W-:Y:S02]  /*10140*/  F2FP.BF16.F32.PACK_AB R152, R157, R159 ;  /* 0x0000009f9d98723e */ /* 0x000fe400000010ff */
[----:B------:R-:W-:Y:S02]  /*10150*/  F2FP.BF16.F32.PACK_AB R153, R175, R174 ;  /* 0x000000aeaf99723e */ /* 0x000fe400000010ff */
[----:B------:R-:W-:Y:S01]  /*10160*/  F2FP.BF16.F32.PACK_AB R155, R169, R177 ;  /* 0x000000b1a99b723e */ /* 0x000fe200000010ff */
[----:B-1----:R-:W-:Y:S01]  /*10170*/  FADD.FTZ R156, R154, R156 ;  /* 0x0000009c9a9c7221 */ /* 0x002fe20000010000 */
[----:B------:R-:W-:-:S04]  /*10180*/  F2FP.BF16.F32.PACK_AB R154, R158, R154 ;  /* 0x0000009a9e9a723e */ /* 0x000fc800000010ff */
[----:B------:R-:W-:-:S06]  /*10190*/  WARPGROUP.ARRIVE ;  /* 0x00000000000079c5 */ /* 0x000fcc0000000000 */
[----:B------:R-:W-:Y:S01]  /*101a0*/  HGMMA.64x256x16.F32.BF16 R24, R152, gdesc[UR4].tnspB, R24, gsb0 ;  /* 0x43e0000498187df0 */ /* 0x000fe20008001818 */
[----:B------:R-:W-:-:S04]  /*101b0*/  FADD.FTZ R156, R158, R156 ;  /* 0x0000009c9e9c7221 */ /* 0x000fc80000010000 */
[----:B------:R-:W-:Y:S01]  /*101c0*/  FADD.FTZ R156, R228, R156 ;  /* 0x0000009ce49c7221 */ /* 0x000fe20000010000 */
[----:B------:R-:W-:-:S04]  /*101d0*/  FADD.FTZ R167, R168, R167 ;  /* 0x000000a7a8a77221 */ /* 0x000fc80000010000 */
        /* <DEDUP_REMOVED lines=16> */
[----:B------:R-:W-:Y:S01]  /*102e0*/  FADD.FTZ R174, R169, R174 ;  /* 0x000000aea9ae7221 */ /* 0x000fe20000010000 */
[----:B------:R-:W-:Y:S02]  /*102f0*/  WARPGROUP.DEPBAR.LE gsb0, 0x0 ;  /* 0x00008000000079c5 */ /* 0x000fe40000010000 */
[----:B------:R-:W0:Y:S08]  /*10300*/  MUFU.EX2 R154, R210 ;  /* 0x000000d2009a7308 */ /* 0x000e300000000800 */
[----:B------:R-:W1:Y:S08]  /*10310*/  MUFU.EX2 R155, R21 ;  /* 0x00000015009b7308 */ /* 0x000e700000000800 */
[----:B------:R2:W3:Y:S01]  /*10320*/  MUFU.EX2 R21, R3 ;  /* 0x0000000300157308 */ /* 0x0004e20000000800 */
[----:B------:R-:W-:-:S02]  /*10330*/  VIADD R152, R160, 0x280 ;  /* 0x00000280a0987836 */ /* 0x000fc40000000000 */
[----:B------:R-:W-:Y:S02]  /*10340*/  IMAD.MOV.U32 R153, RZ, RZ, 0x40000040 ;  /* 0x40000040ff997424 */ /* 0x000fe400078e00ff */
[----:B--2---:R-:W-:Y:S01]  /*10350*/  FADD.FTZ R3, R211, R156 ;  /* 0x0000009cd3037221 */ /* 0x004fe20000010000 */
[----:B------:R-:W-:-:S03]  /*10360*/  R2UR UR6, R152 ;  /* 0x00000000980672ca */ /* 0x000fc600000e0000 */
[----:B0-----:R-:W-:Y:S01]  /*10370*/  FADD.FTZ R3, R154, R3 ;  /* 0x000000039a037221 */ /* 0x001fe20000010000 */
[----:B------:R-:W-:Y:S02]  /*10380*/  R2UR UR7, R153 ;  /* 0x00000000990772ca */ /* 0x000fe400000e0000 */
[C---:B-1----:R-:W-:Y:S01]  /*10390*/  F2FP.BF16.F32.PACK_AB R154, R155.reuse, R154 ;  /* 0x0000009a9b9a723e */ /* 0x042fe200000010ff */
[----:B------:R-:W-:Y:S01]  /*103a0*/  FADD.FTZ R3, R155, R3 ;  /* 0x000000039b037221 */ /* 0x000fe20000010000 */
[----:B------:R-:W-:Y:S02]  /*103b0*/  F2FP.BF16.F32.PACK_AB R152, R211, R228 ;  /* 0x000000e4d398723e */ /* 0x000fe400000010ff */
[----:B---3--:R-:W-:Y:S02]  /*103c0*/  F2FP.BF16.F32.PACK_AB R153, R163, R21 ;  /* 0x00000015a399723e */ /* 0x008fe400000010ff */
[----:B------:R-:W-:-:S04]  /*103d0*/  F2FP.BF16.F32.PACK_AB R155, R165, R164 ;  /* 0x000000a4a59b723e */ /* 0x000fc800000010ff */
[----:B------:R-:W-:-:S06]  /*103e0*/  WARPGROUP.ARRIVE ;  /* 0x00000000000079c5 */ /* 0x000fcc0000000000 */
[----:B------:R-:W-:Y:S01]  /*103f0*/  HGMMA.64x256x16.F32.BF16 R24, R152, gdesc[UR4].tnspB, R24, gsb0 ;  /* 0x43e0000498187df0 */ /* 0x000fe20008001818 */
[----:B------:R-:W-:-:S04]  /*10400*/  FADD.FTZ R174, R21, R174 ;  /* 0x000000ae15ae7221 */ /* 0x000fc80000010000 */
[----:B------:R-:W-:-:S04]  /*10410*/  FADD.FTZ R163, R163, R174 ;  /* 0x000000aea3a37221 */ /* 0x000fc80000010000 */
[----:B------:R-:W-:-:S04]  /*10420*/  FADD.FTZ R0, R164, R163 ;  /* 0x000000a3a4007221 */ /* 0x000fc80000010000 */
[----:B------:R-:W-:Y:S01]  /*10430*/  FADD.FTZ R0, R165, R0 ;  /* 0x00000000a5007221 */ /* 0x000fe20000010000 */
[----:B------:R-:W-:Y:S02]  /*10440*/  WARPGROUP.DEPBAR.LE gsb0, 0x0 ;  /* 0x00008000000079c5 */ /* 0x000fe40000010000 */
[----:B------:R-:W-:Y:S05]  /*10450*/  @!P0 BRA `(.L_x_15254) ;  /* 0x0000000000048947 */ /* 0x000fea0003800000 */
[----:B------:R-:W-:Y:S01]  /*10460*/  BPT.TRAP 0x1 ;  /* 0x000000040000795c */ /* 0x000fe20000300000 */
.L_x_15254:
[----:B------:R-:W2:Y:S01]  /*10470*/  LDL R20, [R1+0xb0] ;  /* 0x0000b00001147983 */ /* 0x000ea20000100800 */
[----:B------:R-:W-:Y:S02]  /*10480*/  VIADD R14, R14, 0x32460 ;  /* 0x000324600e0e7836 */ /* 0x000fe40000000000 */
[----:B------:R-:W-:-:S05]  /*10490*/  IMAD.U32 R21, RZ, RZ, UR37 ;  /* 0x00000025ff157e24 */ /* 0x000fca000f8e00ff */
[----:B------:R-:W-:Y:S01]  /*104a0*/  PRMT R14, R21, 0x654, R14 ;  /* 0x00000654150e7816 */ /* 0x000fe2000000000e */
[----:B------:R-:W-:-:S03]  /*104b0*/  IMAD.MOV.U32 R21, RZ, RZ, R15 ;  /* 0x000000ffff157224 */ /* 0x000fc600078e000f */
[----:B------:R0:W-:Y:S01]  /*104c0*/  SYNCS.ARRIVE.TRANS64.RED.A1T0 RZ, [R14+URZ], RZ ;  /* 0x000000ff0eff79a7 */ /* 0x0001e2000810043f */
[C---:B--2---:R-:W-:Y:S01]  /*104d0*/  ISETP.GT.AND P1, PT, R13.reuse, R20, PT ;  /* 0x000000140d00720c */ /* 0x044fe20003f24270 */
[----:B------:R-:W-:Y:S01]  /*104e0*/  IMAD.MOV.U32 R20, RZ, RZ, R176 ;  /* 0x000000ffff147224 */ /* 0x000fe200078e00b0 */
[----:B------:R-:W-:-:S11]  /*104f0*/  IADD3 R13, R13, -0x1, RZ ;  /* 0xffffffff0d0d7810 */ /* 0x000fd60007ffe0ff */
[----:B0-----:R-:W-:Y:S05]  /*10500*/  @P1 BRA `(.L_x_15255) ;  /* 0xffffffc400e01947 */ /* 0x001fea000383ffff */
.L_x_15244:
[----:B------:R-:W-:-:S13]  /*10510*/  ISETP.GE.AND P1, PT, R13, RZ, PT ;  /* 0x000000ff0d00720c */ /* 0x000fda0003f26270 */
[----:B------:R-:W-:Y:S05]  /*10520*/  @!P1 BRA `(.L_x_15256) ;  /* 0x0000003000309947 */ /* 0x000fea0003800000 */
[----:B------:R-:W-:Y:S02]  /*10530*/  IMAD.MOV.U32 R20, RZ, RZ, R176 ;  /* 0x000000ffff147224 */ /* 0x000fe400078e00b0 */
[----:B------:R-:W-:-:S07]  /*10540*/  IMAD.MOV.U32 R21, RZ, RZ, R15 ;  /* 0x000000ffff157224 */ /* 0x000fce00078e000f */
.L_x_15267:
        /* <DEDUP_REMOVED lines=8> */
.L_x_15257:
[----:B------:R-:W-:Y:S01]  /*105d0*/  IMAD R14, R18, 0x8, R22 ;  /* 0x00000008120e7824 */ /* 0x000fe200078e0216 */
[----:B------:R-:W-:-:S04]  /*105e0*/  SHF.L.U32 R12, R202, 0x1f, RZ ;  /* 0x0000001fca0c7819 */ /* 0x000fc800000006ff */
[----:B------:R0:W1:Y:S01]  /*105f0*/  SYNCS.PHASECHK.TRANS64.TRYWAIT P1, [R14+URZ+0x32430], R12 ;  /* 0x0324300c0e0075a7 */ /* 0x000062000802017f */
[----:B------:R-:W-:Y:S05]  /*10600*/  @!P0 BRA `(.L_x_15258) ;  /* 0x0000000000048947 */ /* 0x000fea0003800000 */
[----:B------:R-:W-:Y:S01]  /*10610*/  BPT.TRAP 0x1 ;  /* 0x000000040000795c */ /* 0x000fe20000300000 */
.L_x_15258:
[----:B------:R-:W2:Y:S01]  /*10620*/  LDL R15, [R1+0x94] ;  /* 0x00009400010f7983 */ /* 0x000ea20000100800 */
[----:B------:R-:W-:Y:S02]  /*10630*/  IMAD.MOV.U32 R157, RZ, RZ, 0x40000040 ;  /* 0x40000040ff9d7424 */ /* 0x000fe400078e00ff */
[----:B--2---:R-:W-:Y:S01]  /*10640*/  IMAD R156, R18, 0x300, R15 ;  /* 0x00000300129c7824 */ /* 0x004fe200078e020f */
[----:B-1----:R-:W-:Y:S06]  /*10650*/  @P1 BRA `(.L_x_15259) ;  /* 0x0000000000081947 */ /* 0x002fec0003800000 */
[----:B------:R-:W1:Y:S02]  /*10660*/  SYNCS.PHASECHK.TRANS64.TRYWAIT P1, [R14+URZ+0x32430], R12 ;  /* 0x0324300c0e0075a7 */ /* 0x000e64000802017f */
[----:B-1----:R-:W-:Y:S05]  /*10670*/  @!P1 BRA `(.L_x_15260) ;  /* 0x000000f400dc9947 */ /* 0x002fea0003800000 */
.L_x_15259:
[----:B-----5:R2:W-:Y:S04]  /*10680*/  STL.64 [R1+0xe0], R2 ;  /* 0x0000e00201007387 */ /* 0x0205e80000100a00 */
        /* <DEDUP_REMOVED lines=41> */
.L_x_15261:
[----:B------:R2:W3:Y:S01]  /*10920*/  SYNCS.PHASECHK.TRANS64.TRYWAIT P1, [R14+URZ+0x32450], R12 ;  /* 0x0324500c0e0075a7 */ /* 0x0004e2000802017f */
[----:B------:R-:W-:Y:S05]  /*10930*/  @!P0 BRA `(.L_x_15262) ;  /* 0x0000000000048947 */ /* 0x000fea0003800000 */
[----:B------:R-:W-:Y:S01]  /*10940*/  BPT.TRAP 0x1 ;  /* 0x000000040000795c */ /* 0x000fe20000300000 */
.L_x_15262:
[----:B---3--:R-:W-:Y:S05]  /*10950*/  @P1 BRA `(.L_x_15263) ;  /* 0x0000000000081947 */ /* 0x008fea0003800000 */
[----:B------:R-:W3:Y:S02]  /*10960*/  SYNCS.PHASECHK.TRANS64.TRYWAIT P1, [R14+URZ+0x32450], R12 ;  /* 0x0324500c0e0075a7 */ /* 0x000ee4000802017f */
[----:B---3--:R-:W-:Y:S05]  /*10970*/  @!P1 BRA `(.L_x_15264) ;  /* 0x000000f400309947 */ /* 0x008fea0003800000 */
.L_x_15263:
        /* <DEDUP_REMOVED lines=22> */
[----:B------:R-:W-:Y:S01]  /*10ae0*/  IMAD.MOV.U32 R211, RZ, RZ, 0x40000040 ;  /* 0x40000040ffd37424 */ /* 0x000fe200078e00ff */
[----:B------:R-:W-:Y:S01]  /*10af0*/  IADD3 R210, R208, 0x4, RZ ;  /* 0x00000004d0d27810 */ /* 0x000fe20007ffe0ff */
        /* <DEDUP_REMOVED lines=143> */
.L_x_15265:
        /* <DEDUP_REMOVED lines=23> */
[----:B-1---5:R-:W-:Y:S01]  /*11560*/  FMNMX.FTZ R15, R229, R21, !PT ;  /* 0x00000015e50f7209 */ /* 0x022fe20007810000 */
        /* <DEDUP_REMOVED lines=11> */
[----:B------:R-:W-:Y:S01]  /*11620*/  UMOV UR46, UR44 ;  /* 0x0000002c002e7c82 */ /* 0x000fe20008000000 */
[----:B------:R-:W-:Y:S01]  /*11630*/  FMUL.FTZ R166, R166, UR42 ;  /* 0x0000002aa6a67c20 */ /* 0x000fe20008410000 */
[----:B------:R-:W-:Y:S01]  /*11640*/  FMUL.FTZ R178, R178, UR42 ;  /* 0x0000002ab2b27c20 */ /* 0x000fe20008410000 */
[----:B------:R-:W2:Y:S01]  /*11650*/  MUFU.TANH R209, R209 ;  /* 0x000000d100d17308 */ /* 0x000ea20000002400 */
[----:B---3--:R-:W-:Y:S01]  /*11660*/  FMNMX.FTZ R15, R211, R15, !PT ;  /* 0x0000000fd30f7209 */ /* 0x008fe20007810000 */
[----:B------:R-:W-:Y:S01]  /*11670*/  FMUL.FTZ R179, R179, UR42 ;  /* 0x0000002ab3b37c20 */ /* 0x000fe20008410000 */
[----:B------:R-:W-:-:S05]  /*11680*/  FMUL.FTZ R199, R199, UR42 ;  /* 0x0000002ac7c77c20 */ /* 0x000fca0008410000 */
        /* <DEDUP_REMOVED lines=24> */
[----:B------:R3:W4:Y:S01]  /*11810*/  MUFU.TANH R184, R185 ;  /* 0x000000b900b87308 */ /* 0x0007220000002400 */
[----:B-1----:R-:W-:-:S07]  /*11820*/  FMNMX.FTZ R15, R169, R15, !PT ;  /* 0x0000000fa90f7209 */ /* 0x002fce0007810000 */
[----:B------:R1:W0:Y:S01]  /*11830*/  MUFU.TANH R176, R188 ;  /* 0x000000bc00b07308 */ /* 0x0002220000002400 */
[----:B--2---:R-:W-:Y:S01]  /*11840*/  FMNMX.FTZ R15, R180, R15, !PT ;  /* 0x0000000fb40f7209 */ /* 0x004fe20007810000 */
[----:B---3--:R-:W-:-:S06]  /*11850*/  FMUL.FTZ R185, R197, UR42 ;  /* 0x0000002ac5b97c20 */ /* 0x008fcc0008410000 */
[----:B------:R-:W2:Y:S01]  /*11860*/  MUFU.TANH R189, R189 ;  /* 0x000000bd00bd7308 */ /* 0x000ea20000002400 */
[----:B-1----:R-:W-:Y:S01]  /*11870*/  FMUL.FTZ R188, R196, UR42 ;  /* 0x0000002ac4bc7c20 */ /* 0x002fe20008410000 */
[----:B----4-:R-:W-:Y:S01]  /*11880*/  FMNMX.FTZ R15, R184, R15, !PT ;  /* 0x0000000fb80f7209 */ /* 0x010fe20007810000 */
[----:B------:R-:W-:-:S05]  /*11890*/  FMUL.FTZ R196, R167, UR42 ;  /* 0x0000002aa7c47c20 */ /* 0x000fca0008410000 */
        /* <DEDUP_REMOVED lines=8> */
[----:B------:R-:W-:Y:S01]  /*11920*/  MUFU.TANH R197, R154 ;  /* 0x0000009a00c57308 */ /* 0x000fe20000002400 */
[----:B--2---:R-:W-:-:S07]  /*11930*/  FMNMX.FTZ R15, R188, R15, !PT ;  /* 0x0000000fbc0f7209 */ /* 0x004fce0007810000 */
[----:B------:R-:W-:Y:S01]  /*11940*/  MUFU.TANH R181, R155 ;  /* 0x0000009b00b57308 */ /* 0x000fe20000002400 */
[----:B-1----:R-:W-:-:S05]  /*11950*/  FMNMX.FTZ R15, R185, R15, !PT ;  /* 0x0000000fb90f7209 */ /* 0x002fca0007810000 */
[----:B------:R-:W0:Y:S02]  /*11960*/  SHFL.BFLY PT, R173, R15, 0x2, 0x1f ;  /* 0x0c401f000fad7f89 */ /* 0x000e2400000e0000 */
[----:B------:R1:W2:Y:S08]  /*11970*/  MUFU.TANH R155, R162 ;  /* 0x000000a2009b7308 */ /* 0x0002b00000002400 */
[----:B------:R3:W4:Y:S01]  /*11980*/  MUFU.TANH R192, R158 ;  /* 0x0000009e00c07308 */ /* 0x0007220000002400 */
[----:B-1----:R-:W-:-:S07]  /*11990*/  IMAD.MOV.U32 R162, RZ, RZ, R184 ;  /* 0x000000ffffa27224 */ /* 0x002fce00078e00b8 */
[----:B------:R-:W-:Y:S01]  /*119a0*/  MUFU.TANH R196, R196 ;  /* 0x000000c400c47308 */ /* 0x000fe20000002400 */
[----:B---3--:R-:W-:Y:S02]  /*119b0*/  IMAD.MOV.U32 R158, RZ, RZ, R176 ;  /* 0x000000ffff9e7224 */ /* 0x008fe400078e00b0 */
[----:B--2---:R-:W-:Y:S01]  /*119c0*/  IMAD.MOV.U32 R170, RZ, RZ, R155 ;  /* 0x000000ffffaa7224 */ /* 0x004fe200078e009b */
[----:B0-----:R-:W-:-:S04]  /*119d0*/  FMNMX.FTZ R15, R15, R173, !PT ;  /* 0x000000ad0f0f7209 */ /* 0x001fc80007810000 */
[----:B------:R-:W0:Y:S01]  /*119e0*/  MUFU.TANH R173, R163 ;  /* 0x000000a300ad7308 */ /* 0x000e220000002400 */
[----:B------:R-:W1:Y:S07]  /*119f0*/  SHFL.BFLY PT, R154, R15, 0x1, 0x1f ;  /* 0x0c201f000f9a7f89 */ /* 0x000e6e00000e0000 */
[----:B------:R4:W2:Y:S08]  /*11a00*/  MUFU.TANH R176, R159 ;  /* 0x0000009f00b07308 */ /* 0x0008b00000002400 */
[----:B------:R-:W-:Y:S01]  /*11a10*/  MUFU.TANH R193, R193 ;  /* 0x000000c100c17308 */ /* 0x000fe20000002400 */
[----:B----4-:R-:W-:-:S07]  /*11a20*/  IMAD.MOV.U32 R159, RZ, RZ, R192 ;  /* 0x000000ffff9f7224 */ /* 0x010fce00078e00c0 */
[----:B------:R3:W4:Y:S01]  /*11a30*/  MUFU.TANH R192, R166 ;  /* 0x000000a600c07308 */ /* 0x0007220000002400 */
[----:B-1----:R-:W-:-:S05]  /*11a40*/  FMNMX.FTZ R15, R15, R154, !PT ;  /* 0x0000009a0f0f7209 */ /* 0x002fca0007810000 */
[C---:B------:R-:W-:Y:S01]  /*11a50*/  FADD.FTZ R155, -R15.reuse, R21 ;  /* 0x000000150f9b7221 */ /* 0x040fe20000010100 */
[----:B0-----:R-:W-:Y:S02]  /*11a60*/  IMAD.MOV.U32 R21, RZ, RZ, R173 ;  /* 0x000000ffff157224 */ /* 0x001fe400078e00ad */
[----:B------:R-:W-:Y:S01]  /*11a70*/  FMUL.FTZ R173, R15, UR46 ;  /* 0x0000002e0fad7c20 */ /* 0x000fe20008410000 */
[----:B---3--:R-:W-:Y:S02]  /*11a80*/  IMAD.MOV.U32 R166, RZ, RZ, R181 ;  /* 0x000000ffffa67224 */ /* 0x008fe400078e00b5 */
[----:B------:R-:W-:Y:S01]  /*11a90*/  FMUL.FTZ R155, R155, UR46 ;  /* 0x0000002e9b9b7c20 */ /* 0x000fe20008410000 */
[----:B------:R-:W-:Y:S01]  /*11aa0*/  MUFU.TANH R178, R178 ;  /* 0x000000b200b27308 */ /* 0x000fe20000002400 */
[--C-:B------:R-:W-:Y:S01]  /*11ab0*/  FFMA.FTZ R154, R211, UR46, -R173.reuse ;  /* 0x0000002ed39a7c23 */ /* 0x100fe200080108ad */
[----:B--2---:R-:W-:Y:S02]  /*11ac0*/  IMAD.MOV.U32 R211, RZ, RZ, R176 ;  /* 0x000000ffffd37224 */ /* 0x004fe400078e00b0 */
[----:B------:R-:W-:Y:S01]  /*11ad0*/  FFMA.FTZ R176, R210, UR46, -R173 ;  /* 0x0000002ed2b07c23 */ /* 0x000fe200080108ad */
[----:B------:R-:W-:-:S02]  /*11ae0*/  IMAD.MOV.U32 R210, RZ, RZ, R159 ;  /* 0x000000ffffd27224 */ /* 0x000fc400078e009f */
[--C-:B------:R-:W-:Y:S01]  /*11af0*/  FFMA.FTZ R159, R209, UR46, -R173.reuse ;  /* 0x0000002ed19f7c23 */ /* 0x100fe200080108ad */
[----:B------:R-:W-:Y:S01]  /*11b00*/  MOV R209, R158 ;  /* 0x0000009e00d17202 */ /* 0x000fe20000000f00 */
[--C-:B------:R-:W-:Y:S01]  /*11b10*/  FFMA.FTZ R158, R208, UR46, -R173.reuse ;  /* 0x0000002ed09e7c23 */ /* 0x100fe200080108ad */
[----:B------:R-:W-:Y:S02]  /*11b20*/  IMAD.MOV.U32 R208, RZ, RZ, R162 ;  /* 0x000000ffffd07224 */ /* 0x000fe400078e00a2 */
[--C-:B------:R-:W-:Y:S01]  /*11b30*/  FFMA.FTZ R163, R153, UR46, -R173.reuse ;  /* 0x0000002e99a37c23 */ /* 0x100fe200080108ad */
[----:B------:R-:W-:Y:S02]  /*11b40*/  IMAD.MOV.U32 R153, RZ, RZ, R166 ;  /* 0x000000ffff997224 */ /* 0x000fe400078e00a6 */
[--C-:B------:R-:W-:Y:S01]  /*11b50*/  FFMA.FTZ R166, R169, UR46, -R173.reuse ;  /* 0x0000002ea9a67c23 */ /* 0x100fe200080108ad */
[--C-:B------:R-:W-:Y:S01]  /*11b60*/  FFMA.FTZ R169, R208, UR46, -R173.reuse ;  /* 0x0000002ed0a97c23 */ /* 0x100fe200080108ad */
[----:B------:R-:W-:Y:S01]  /*11b70*/  FFMA.FTZ R167, R164, UR46, -R173 ;  /* 0x0000002ea4a77c23 */ /* 0x000fe200080108ad */
[----:B------:R-:W-:-:S02]  /*11b80*/  IMAD.MOV.U32 R208, RZ, RZ, R170 ;  /* 0x000000ffffd07224 */ /* 0x000fc400078e00aa */
[--C-:B------:R-:W-:Y:S01]  /*11b90*/  FFMA.FTZ R164, R168, UR46, -R173.reuse ;  /* 0x0000002ea8a47c23 */ /* 0x100fe200080108ad */
[--C-:B------:R-:W-:Y:S01]  /*11ba0*/  FFMA.FTZ R170, R189, UR46, -R173.reuse ;  /* 0x0000002ebdaa7c23 */ /* 0x100fe200080108ad */
[----:B------:R-:W-:Y:S01]  /*11bb0*/  FFMA.FTZ R168, R209, UR46, -R173 ;  /* 0x0000002ed1a87c23 */ /* 0x000fe200080108ad */
[----:B------:R-:W-:Y:S02]  /*11bc0*/  IMAD.MOV.U32 R189, RZ, RZ, R21 ;  /* 0x000000ffffbd7224 */ /* 0x000fe400078e0015 */
[--C-:B------:R-:W-:Y:S01]  /*11bd0*/  FFMA.FTZ R181, R229, UR46, -R173.reuse ;  /* 0x0000002ee5b57c23 */ /* 0x100fe200080108ad */
[----:B------:R-:W-:Y:S02]  /*11be0*/  IMAD.MOV.U32 R209, RZ, RZ, R210 ;  /* 0x000000ffffd17224 */ /* 0x000fe400078e00d2 */
[----:B------:R-:W-:Y:S01]  /*11bf0*/  FFMA.FTZ R184, R228, UR46, -R173 ;  /* 0x0000002ee4b87c23 */ /* 0x000fe200080108ad */
[----:B------:R-:W-:Y:S02]  /*11c00*/  IMAD.MOV.U32 R210, RZ, RZ, R211 ;  /* 0x000000ffffd27224 */ /* 0x000fe400078e00d3 */
[----:B------:R-:W-:Y:S01]  /*11c10*/  FMUL.FTZ R211, R174, UR42 ;  /* 0x0000002aaed37c20 */ /* 0x000fe20008410000 */
[----:B------:R-:W-:-:S02]  /*11c20*/  IMAD.MOV.U32 R174, RZ, RZ, R189 ;  /* 0x000000ffffae7224 */ /* 0x000fc400078e00bd */
[----:B------:R-:W-:Y:S01]  /*11c30*/  FMUL.FTZ R189, R175, UR42 ;  /* 0x0000002aafbd7c20 */ /* 0x000fe20008410000 */
[----:B------:R-:W-:Y:S01]  /*11c40*/  IMAD.MOV.U32 R175, RZ, RZ, R153 ;  /* 0x000000ffffaf7224 */ /* 0x000fe200078e0099 */
[----:B------:R-:W-:Y:S01]  /*11c50*/  FMNMX.FTZ R153, R197, R20, !PT ;  /* 0x00000014c5997209 */ /* 0x000fe20007810000 */
[--C-:B------:R-:W-:Y:S01]  /*11c60*/  FFMA.FTZ R162, R152, UR46, -R173.reuse ;  /* 0x0000002e98a27c23 */ /* 0x100fe200080108ad */
[----:B------:R-:W-:Y:S01]  /*11c70*/  MUFU.EX2 R155, R155 ;  /* 0x0000009b009b7308 */ /* 0x000fe20000000800 */
[--C-:B------:R-:W-:Y:S01]  /*11c80*/  FFMA.FTZ R157, R157, UR46, -R173.reuse ;  /* 0x0000002e9d9d7c23 */ /* 0x100fe200080108ad */
[----:B------:R-:W-:Y:S01]  /*11c90*/  FMNMX.FTZ R153, R175, R153, !PT ;  /* 0x00000099af997209 */ /* 0x000fe20007810000 */
[--C-:B------:R-:W-:Y:S01]  /*11ca0*/  FFMA.FTZ R156, R156, UR46, -R173.reuse ;  /* 0x0000002e9c9c7c23 */ /* 0x100fe200080108ad */
[--C-:B------:R-:W-:Y:S01]  /*11cb0*/  FFMA.FTZ R160, R160, UR46, -R173.reuse ;  /* 0x0000002ea0a07c23 */ /* 0x100fe200080108ad */
[--C-:B------:R-:W-:Y:S01]  /*11cc0*/  FFMA.FTZ R161, R161, UR46, -R173.reuse ;  /* 0x0000002ea1a17c23 */ /* 0x100fe200080108ad */
[----:B------:R-:W-:Y:S01]  /*11cd0*/  FMNMX.FTZ R153, R209, R153, !PT ;  /* 0x00000099d1997209 */ /* 0x000fe20007810000 */
[--C-:B------:R-:W-:Y:S01]  /*11ce0*/  FFMA.FTZ R165, R165, UR46, -R173.reuse ;  /* 0x0000002ea5a57c23 */ /* 0x100fe200080108ad */
[----:B------:R4:W0:Y:S01]  /*11cf0*/  MUFU.EX2 R152, R181 ;  /* 0x000000b500987308 */ /* 0x0008220000000800 */
[--C-:B------:R-:W-:Y:S01]  /*11d00*/  FFMA.FTZ R180, R180, UR46, -R173.reuse ;  /* 0x0000002eb4b47c23 */ /* 0x100fe200080108ad */
[----:B------:R-:W-:Y:S01]  /*11d10*/  FMNMX.FTZ R153, R210, R153, !PT ;  /* 0x00000099d2997209 */ /* 0x000fe20007810000 */
[--C-:B------:R-:W-:Y:S01]  /*11d20*/  FFMA.FTZ R177, R177, UR46, -R173.reuse ;  /* 0x0000002eb1b17c23 */ /* 0x100fe200080108ad */
[--C-:B------:R-:W-:Y:S01]  /*11d30*/  FFMA.FTZ R172, R172, UR46, -R173.reuse ;  /* 0x0000002eacac7c23 */ /* 0x100fe200080108ad */
[--C-:B------:R-:W-:Y:S01]  /*11d40*/  FFMA.FTZ R21, R188, UR46, -R173.reuse ;  /* 0x0000002ebc157c23 */ /* 0x100fe200080108ad */
[----:B------:R-:W-:Y:S01]  /*11d50*/  FMNMX.FTZ R153, R208, R153, !PT ;  /* 0x00000099d0997209 */ /* 0x000fe20007810000 */
[----:B------:R-:W-:Y:S01]  /*11d60*/  FFMA.FTZ R173, R185, UR46, -R173 ;  /* 0x0000002eb9ad7c23 */ /* 0x000fe200080108ad */
[----:B------:R-:W1:Y:S01]  /*11d70*/  MUFU.EX2 R184, R184 ;  /* 0x000000b800b87308 */ /* 0x000e620000000800 */
[----:B----4-:R-:W-:-:S02]  /*11d80*/  IMAD.MOV.U32 R181, RZ, RZ, R192 ;  /* 0x000000ffffb57224 */ /* 0x010fc400078e00c0 */
[----:B------:R-:W-:Y:S01]  /*11d90*/  FMUL.FTZ R192, R171, UR42 ;  /* 0x0000002aabc07c20 */ /* 0x000fe20008410000 */
[----:B------:R-:W-:Y:S01]  /*11da0*/  FMUL.FTZ R171, R186, UR42 ;  /* 0x0000002abaab7c20 */ /* 0x000fe20008410000 */
[----:B------:R-:W-:Y:S01]  /*11db0*/  FMNMX.FTZ R153, R174, R153, !PT ;  /* 0x00000099ae997209 */ /* 0x000fe20007810000 */
[----:B------:R-:W-:Y:S02]  /*11dc0*/  IMAD.MOV.U32 R186, RZ, RZ, R181 ;  /* 0x000000ffffba7224 */ /* 0x000fe400078e00b5 */
[----:B------:R-:W-:Y:S01]  /*11dd0*/  FMUL.FTZ R188, R182, UR42 ;  /* 0x0000002ab6bc7c20 */ /* 0x000fe20008410000 */
[----:B------:R-:W-:Y:S01]  /*11de0*/  FMUL.FTZ R181, R187, UR42 ;  /* 0x0000002abbb57c20 */ /* 0x000fe20008410000 */
[----:B------:R-:W2:Y:S01]  /*11df0*/  MUFU.EX2 R154, R154 ;  /* 0x0000009a009a7308 */ /* 0x000ea20000000800 */
[----:B0-----:R-:W-:Y:S01]  /*11e00*/  FFMA.FTZ R3, R155, R3, R152 ;  /* 0x000000039b037223 */ /* 0x001fe20000010098 */
[----:B------:R-:W-:Y:S01]  /*11e10*/  FMNMX.FTZ R153, R186, R153, !PT ;  /* 0x00000099ba997209 */ /* 0x000fe20007810000 */
[----:B------:R-:W-:Y:S01]  /*11e20*/  FMUL.FTZ R182, R190, UR42 ;  /* 0x0000002abeb67c20 */ /* 0x000fe20008410000 */
[----:B------:R-:W-:-:S02]  /*11e30*/  IMAD.MOV.U32 R190, RZ, RZ, R208 ;  /* 0x000000ffffbe7224 */ /* 0x000fc400078e00d0 */
[----:B------:R-:W-:Y:S01]  /*11e40*/  FMUL.FTZ R208, R198, UR42 ;  /* 0x0000002ac6d07c20 */ /* 0x000fe20008410000 */
[----:B------:R-:W-:Y:S01]  /*11e50*/  FMNMX.FTZ R153, R196, R153, !PT ;  /* 0x00000099c4997209 */ /* 0x000fe20007810000 */
[----:B------:R-:W-:Y:S01]  /*11e60*/  IMAD.MOV.U32 R187, RZ, RZ, R174 ;  /* 0x000000ffffbb7224 */ /* 0x000fe200078e00ae */
[----:B------:R-:W0:Y:S01]  /*11e70*/  MUFU.TANH R192, R192 ;  /* 0x000000c000c07308 */ /* 0x000e220000002400 */
[----:B-1----:R-:W-:Y:S01]  /*11e80*/  FADD.FTZ R3, R184, R3 ;  /* 0x00000003b8037221 */ /* 0x002fe20000010000 */
[----:B------:R-:W-:Y:S01]  /*11e90*/  FMNMX.FTZ R153, R193, R153, !PT ;  /* 0x00000099c1997209 */ /* 0x000fe20007810000 */
[----:B------:R-:W-:Y:S01]  /*11ea0*/  FMUL.FTZ R24, R24, R155 ;  /* 0x0000009b18187220 */ /* 0x000fe20000410000 */
[----:B------:R-:W-:Y:S01]  /*11eb0*/  F2FP.BF16.F32.PACK_AB R152, R184, R152 ;  /* 0x00000098b898723e */ /* 0x000fe200000010ff */
[----:B------:R-:W-:Y:S01]  /*11ec0*/  FMUL.FTZ R184, R183, UR42 ;  /* 0x0000002ab7b87c20 */ /* 0x000fe20008410000 */
[----:B------:R-:W-:Y:S01]  /*11ed0*/  FMUL.FTZ R183, R191, UR42 ;  /* 0x0000002abfb77c20 */ /* 0x000fe20008410000 */
[----:B------:R-:W-:Y:S01]  /*11ee0*/  IMAD.MOV.U32 R191, RZ, RZ, R210 ;  /* 0x000000ffffbf7224 */ /* 0x000fe200078e00d2 */
[----:B------:R-:W1:Y:S01]  /*11ef0*/  MUFU.TANH R211, R211 ;  /* 0x000000d300d37308 */ /* 0x000e620000002400 */
[----:B--2---:R-:W-:Y:S01]  /*11f00*/  FADD.FTZ R185, R154, R3 ;  /* 0x000000039ab97221 */ /* 0x004fe20000010000 */
[----:B------:R-:W-:Y:S01]  /*11f10*/  FMUL.FTZ R210, R194, UR42 ;  /* 0x0000002ac2d27c20 */ /* 0x000fe20008410000 */
[----:B------:R-:W-:-:S02]  /*11f20*/  IMAD.MOV.U32 R194, RZ, RZ, R209 ;  /* 0x000000ffffc27224 */ /* 0x000fc400078e00d1 */
[----:B------:R-:W-:Y:S01]  /*11f30*/  FMUL.FTZ R209, R195, UR42 ;  /* 0x0000002ac3d17c20 */ /* 0x000fe20008410000 */
[----:B------:R-:W-:Y:S02]  /*11f40*/  IMAD.MOV.U32 R195, RZ, RZ, R197 ;  /* 0x000000ffffc37224 */ /* 0x000fe400078e00c5 */
        /* <DEDUP_REMOVED lines=22> */
[----:B------:R-:W-:Y:S01]  /*120b0*/  FMUL.FTZ R57, R57, R155 ;  /* 0x0000009b39397220 */ /* 0x000fe20000410000 */
[----:B------:R-:W-:Y:S01]  /*120c0*/  FMNMX.FTZ R153, R178, R153, !PT ;  /* 0x00000099b2997209 */ /* 0x000fe20007810000 */
        /* <DEDUP_REMOVED lines=61> */
[----:B------:R-:W-:-:S05]  /*124a0*/  FMUL.FTZ R149, R149, R155 ;  /* 0x0000009b95957220 */ /* 0x000fca0000410000 */
        /* <DEDUP_REMOVED lines=8> */
[C---:B--2---:R-:W-:Y:S01]  /*12530*/  FADD.FTZ R185, R176.reuse, R185 ;  /* 0x000000b9b0b97221 */ /* 0x044fe20000010000 */
[----:B------:R-:W-:-:S06]  /*12540*/  F2FP.BF16.F32.PACK_AB R154, R176, R154 ;  /* 0x0000009ab09a723e */ /* 0x000fcc00000010ff */
[----:B------:R-:W-:Y:S01]  /*12550*/  MUFU.EX2 R158, R158 ;  /* 0x0000009e009e7308 */ /* 0x000fe20000000800 */
[----:B0-----:R-:W-:-:S07]  /*12560*/  FADD.FTZ R185, R159, R185 ;  /* 0x000000b99fb97221 */ /* 0x001fce0000010000 */
[----:B------:R-:W-:Y:S01]  /*12570*/  MUFU.EX2 R160, R160 ;  /* 0x000000a000a07308 */ /* 0x000fe20000000800 */
[----:B---3--:R-:W-:Y:S01]  /*12580*/  FADD.FTZ R185, R157, R185 ;  /* 0x000000b99db97221 */ /* 0x008fe20000010000 */
[----:B-1----:R-:W-:-:S06]  /*12590*/  FMNMX.FTZ R174, R153, R174, !PT ;  /* 0x000000ae99ae7209 */ /* 0x002fcc0007810000 */
[----:B------:R-:W-:Y:S01]  /*125a0*/  MUFU.EX2 R161, R161 ;  /* 0x000000a100a17308 */ /* 0x000fe20000000800 */
[----:B------:R-:W0:Y:S07]  /*125b0*/  SHFL.BFLY PT, R176, R174, 0x1, 0x1f ;  /* 0x0c201f00aeb07f89 */ /* 0x000e2e00000e0000 */
[----:B------:R-:W-:Y:S08]  /*125c0*/  MUFU.EX2 R162, R162 ;  /* 0x000000a200a27308 */ /* 0x000ff00000000800 */
[----:B------:R-:W-:Y:S08]  /*125d0*/  MUFU.EX2 R163, R163 ;  /* 0x000000a300a37308 */ /* 0x000ff00000000800 */
[----:B------:R-:W-:Y:S01]  /*125e0*/  MUFU.EX2 R167, R167 ;  /* 0x000000a700a77308 */ /* 0x000fe20000000800 */
[----:B0-----:R-:W-:-:S05]  /*125f0*/  FMNMX.FTZ R176, R174, R176, !PT ;  /* 0x000000b0aeb07209 */ /* 0x001fca0007810000 */
[C---:B------:R-:W-:Y:S01]  /*12600*/  FADD.FTZ R197, -R176.reuse, R20 ;  /* 0x00000014b0c57221 */ /* 0x040fe20000010100 */
[----:B------:R-:W-:Y:S01]  /*12610*/  FMUL.FTZ R179, R176, UR46 ;  /* 0x0000002eb0b37c20 */ /* 0x000fe20008410000 */
[----:B------:R-:W-:Y:S02]  /*12620*/  MUFU.EX2 R165, R165 ;  /* 0x000000a500a57308 */ /* 0x000fe40000000800 */
[----:B------:R-:W-:Y:S01]  /*12630*/  FMUL.FTZ R197, R197, UR46 ;  /* 0x0000002ec5c57c20 */ /* 0x000fe20008410000 */
[--C-:B------:R-:W-:Y:S01]  /*12640*/  FFMA.FTZ R153, R195, UR46, -R179.reuse ;  /* 0x0000002ec3997c23 */ /* 0x100fe200080108b3 */
[--C-:B------:R-:W-:Y:S01]  /*12650*/  FFMA.FTZ R198, R191, UR46, -R179.reuse ;  /* 0x0000002ebfc67c23 */ /* 0x100fe200080108b3 */
[--C-:B------:R-:W-:Y:S01]  /*12660*/  FFMA.FTZ R175, R175, UR46, -R179.reuse ;  /* 0x0000002eafaf7c23 */ /* 0x100fe200080108b3 */
[--C-:B------:R-:W-:Y:S01]  /*12670*/  FFMA.FTZ R191, R211, UR46, -R179.reuse ;  /* 0x0000002ed3bf7c23 */ /* 0x100fe200080108b3 */
[--C-:B------:R-:W-:Y:S01]  /*12680*/  FFMA.FTZ R174, R194, UR46, -R179.reuse ;  /* 0x0000002ec2ae7c23 */ /* 0x100fe200080108b3 */
[----:B------:R-:W0:Y:S01]  /*12690*/  S2R R211, SR_TID.X ;  /* 0x0000000000d37919 */ /* 0x000e220000002100 */
        /* <DEDUP_REMOVED lines=16> */
[----:B------:R-:W3:Y:S01]  /*127a0*/  MUFU.EX2 R175, R175 ;  /* 0x000000af00af7308 */ /* 0x000ee20000000800 */
[--C-:B------:R-:W-:Y:S01]  /*127b0*/  FFMA.FTZ R183, R183, UR46, -R179.reuse ;  /* 0x0000002eb7b77c23 */ /* 0x100fe200080108b3 */
[--C-:B------:R-:W-:Y:S01]  /*127c0*/  FFMA.FTZ R3, R210, UR46, -R179.reuse ;  /* 0x0000002ed2037c23 */ /* 0x100fe200080108b3 */
[--C-:B------:R-:W-:Y:S01]  /*127d0*/  FFMA.FTZ R20, R209, UR46, -R179.reuse ;  /* 0x0000002ed1147c23 */ /* 0x100fe200080108b3 */
[--C-:B------:R-:W-:Y:S01]  /*127e0*/  FFMA.FTZ R178, R208, UR46, -R179.reuse ;  /* 0x0000002ed0b27c23 */ /* 0x100fe200080108b3 */
[----:B------:R-:W-:Y:S01]  /*127f0*/  FFMA.FTZ R179, R199, UR46, -R179 ;  /* 0x0000002ec7b37c23 */ /* 0x000fe200080108b3 */
[----:B------:R-:W-:-:S02]  /*12800*/  IMAD.U32 R199, RZ, RZ, UR37 ;  /* 0x00000025ffc77e24 */ /* 0x000fc4000f8e00ff */
[-C--:B-1----:R-:W-:Y:S01]  /*12810*/  FMUL.FTZ R26, R26, R197.reuse ;  /* 0x000000c51a1a7220 */ /* 0x082fe20000410000 */
[-C--:B------:R-:W-:Y:S01]  /*12820*/  FMUL.FTZ R27, R27, R197.reuse ;  /* 0x000000c51b1b7220 */ /* 0x080fe20000410000 */
[----:B--2---:R-:W-:Y:S01]  /*12830*/  FFMA.FTZ R0, R197, R0, R153 ;  /* 0x00000000c5007223 */ /* 0x004fe20000010099 */
[-C--:B------:R-:W-:Y:S01]  /*12840*/  FMUL.FTZ R30, R30, R197.reuse ;  /* 0x000000c51e1e7220 */ /* 0x080fe20000410000 */
[-C--:B------:R-:W-:Y:S01]  /*12850*/  FMUL.FTZ R31, R31, R197.reuse ;  /* 0x000000c51f1f7220 */ /* 0x080fe20000410000 */
[-C--:B------:R-:W-:Y:S01]  /*12860*/  FMUL.FTZ R34, R34, R197.reuse ;  /* 0x000000c522227220 */ /* 0x080fe20000410000 */
[-C--:B------:R-:W-:Y:S01]  /*12870*/  FMUL.FTZ R35, R35, R197.reuse ;  /* 0x000000c523237220 */ /* 0x080fe20000410000 */
[-C--:B------:R-:W-:Y:S01]  /*12880*/  FMUL.FTZ R38, R38, R197.reuse ;  /* 0x000000c526267220 */ /* 0x080fe20000410000 */
[----:B0-----:R-:W-:Y:S01]  /*12890*/  SHF.R.U32.HI R211, RZ, 0x7, R211 ;  /* 0x00000007ffd37819 */ /* 0x001fe200000116d3 */
[----:B------:R-:W-:Y:S01]  /*128a0*/  FMUL.FTZ R39, R39, R197 ;  /* 0x000000c527277220 */ /* 0x000fe20000410000 */
[C---:B---3--:R-:W-:Y:S01]  /*128b0*/  FADD.FTZ R0, R175.reuse, R0 ;  /* 0x00000000af007221 */ /* 0x048fe20000010000 */
[----:B------:R-:W-:Y:S01]  /*128c0*/  F2FP.BF16.F32.PACK_AB R153, R175, R153 ;  /* 0x00000099af99723e */ /* 0x000fe200000010ff */
[----:B------:R-:W-:-:S02]  /*128d0*/  VIADD R175, R14, 0x32440 ;  /* 0x000324400eaf7836 */ /* 0x000fc40000000000 */
[-C--:B------:R-:W-:Y:S01]  /*128e0*/  FMUL.FTZ R42, R42, R197.reuse ;  /* 0x000000c52a2a7220 */ /* 0x080fe20000410000 */
        /* <DEDUP_REMOVED lines=15> */
[----:B0-----:R-:W-:Y:S01]  /*129e0*/  MOV R175, 0xc00 ;  /* 0x00000c0000af7802 */ /* 0x001fe20000000f00 */
        /* <DEDUP_REMOVED lines=42> */
[----:B------:R0:W1:Y:S01]  /*12c90*/  MUFU.EX2 R155, R174 ;  /* 0x000000ae009b7308 */ /* 0x0000620000000800 */
[----:B------:R-:W-:-:S07]  /*12ca0*/  VIADD R197, R211, 0x8 ;  /* 0x00000008d3c57836 */ /* 0x000fce0000000000 */
[----:B------:R-:W-:Y:S01]  /*12cb0*/  MUFU.EX2 R195, R195 ;  /* 0x000000c300c37308 */ /* 0x000fe20000000800 */
[----:B0-----:R-:W-:Y:S02]  /*12cc0*/  IMAD R174, R18, R175, UR39 ;  /* 0x0000002712ae7e24 */ /* 0x001fe4000f8e02af */
[----:B------:R-:W-:-:S03]  /*12cd0*/  IMAD.MOV.U32 R175, RZ, RZ, 0x40000040 ;  /* 0x40000040ffaf7424 */ /* 0x000fc600078e00ff */
[----:B------:R-:W-:Y:S02]  /*12ce0*/  R2UR UR6, R174 ;  /* 0x00000000ae0672ca */ /* 0x000fe400000e0000 */
[----:B------:R-:W-:Y:S01]  /*12cf0*/  R2UR UR7, R175 ;  /* 0x00000000af0772ca */ /* 0x000fe200000e0000 */
[----:B-1----:R-:W-:Y:S01]  /*12d00*/  FADD.FTZ R0, R155, R0 ;  /* 0x000000009b007221 */ /* 0x002fe20000010000 */
[----:B------:R-:W0:Y:S08]  /*12d10*/  MUFU.EX2 R175, R198 ;  /* 0x000000c600af7308 */ /* 0x000e300000000800 */
[----:B------:R-:W1:Y:S08]  /*12d20*/  MUFU.EX2 R194, R194 ;  /* 0x000000c200c27308 */ /* 0x000e700000000800 */
[----:B------:R-:W2:Y:S01]  /*12d30*/  MUFU.EX2 R190, R190 ;  /* 0x000000be00be7308 */ /* 0x000ea20000000800 */
[C---:B0-----:R-:W-:Y:S01]  /*12d40*/  F2FP.BF16.F32.PACK_AB R155, R175.reuse, R155 ;  /* 0x0000009baf9b723e */ /* 0x041fe200000010ff */
[----:B------:R0:W-:Y:S01]  /*12d50*/  BAR.SYNC.DEFER_BLOCKING R197, 0x100 ;  /* 0x000400c50000751d */ /* 0x0001e20000010000 */
[----:B------:R-:W-:-:S04]  /*12d60*/  FADD.FTZ R0, R175, R0 ;  /* 0x00000000af007221 */ /* 0x000fc80000010000 */
[----:B------:R-:W-:Y:S01]  /*12d70*/  FADD.FTZ R0, R195, R0 ;  /* 0x00000000c3007221 */ /* 0x000fe20000010000 */
[----:B------:R-:W-:Y:S03]  /*12d80*/  MUFU.EX2 R189, R189 ;  /* 0x000000bd00bd7308 */ /* 0x000fe60000000800 */
[----:B-1----:R-:W-:-:S05]  /*12d90*/  FADD.FTZ R0, R194, R0 ;  /* 0x00000000c2007221 */ /* 0x002fca0000010000 */
[----:B------:R-:W-:Y:S01]  /*12da0*/  MUFU.EX2 R166, R166 ;  /* 0x000000a600a67308 */ /* 0x000fe20000000800 */
[----:B--2---:R-:W-:-:S07]  /*12db0*/  FADD.FTZ R0, R190, R0 ;  /* 0x00000000be007221 */ /* 0x004fce0000010000 */
[----:B------:R-:W-:Y:S01]  /*12dc0*/  MUFU.EX2 R186, R186 ;  /* 0x000000ba00ba7308 */ /* 0x000fe20000000800 */
[----:B------:R-:W-:-:S06]  /*12dd0*/  WARPGROUP.ARRIVE ;  /* 0x00000000000079c5 */ /* 0x000fcc0000000000 */
        /* <DEDUP_REMOVED lines=14> */
[----:B------:R-:W1:Y:S02]  /*12ec0*/  MUFU.EX2 R179, R179 ;  /* 0x000000b300b37308 */ /* 0x000e640000000800 */
[----:B-1----:R-:W-:Y:S01]  /*12ed0*/  F2FP.BF16.F32.PACK_AB R175, R179, R178 ;  /* 0x000000b2b3af723e */ /* 0x002fe200000010ff */
[----:B------:R-:W-:-:S05]  /*12ee0*/  WARPGROUP.DEPBAR.LE gsb0, 0x0 ;  /* 0x00008000000079c5 */ /* 0x000fca0000010000 */
[----:B------:R1:W2:Y:S01]  /*12ef0*/  MUFU.EX2 R155, R156 ;  /* 0x0000009c009b7308 */ /* 0x0002a20000000800 */
[----:B------:R-:W-:Y:S02]  /*12f00*/  VIADD R152, R174, 0x80 ;  /* 0x00000080ae987836 */ /* 0x000fe40000000000 */
[----:B------:R-:W-:-:S03]  /*12f10*/  IMAD.MOV.U32 R153, RZ, RZ, 0x40000040 ;  /* 0x40000040ff997424 */ /* 0x000fc600078e00ff */
[----:B------:R-:W-:Y:S01]  /*12f20*/  R2UR UR6, R152 ;  /* 0x00000000980672ca */ /* 0x000fe200000e0000 */
[----:B------:R-:W-:Y:S01]  /*12f30*/  VIADD R152, R174, 0x100 ;  /* 0x00000100ae987836 */ /* 0x000fe20000000000 */
[----:B------:R-:W3:Y:S01]  /*12f40*/  MUFU.EX2 R154, R196 ;  /* 0x000000c4009a7308 */ /* 0x000ee20000000800 */
[----:B------:R-:W-:Y:S01]  /*12f50*/  R2UR UR7, R153 ;  /* 0x00000000990772ca */ /* 0x000fe200000e0000 */
[----:B------:R-:W-:Y:S01]  /*12f60*/  IMAD.MOV.U32 R153, RZ, RZ, 0x40000040 ;  /* 0x40000040ff997424 */ /* 0x000fe200078e00ff */
[----:B-1----:R-:W-:Y:S02]  /*12f70*/  F2FP.BF16.F32.PACK_AB R156, R157, R159 ;  /* 0x0000009f9d9c723e */ /* 0x002fe400000010ff */
[----:B------:R-:W-:Y:S01]  /*12f80*/  F2FP.BF16.F32.PACK_AB R157, R194, R195 ;  /* 0x000000c3c29d723e */ /* 0x000fe200000010ff */
[----:B--2---:R-:W-:-:S04]  /*12f90*/  FADD.FTZ R185, R155, R185 ;  /* 0x000000b99bb97221 */ /* 0x004fc80000010000 */
[C---:B------:R-:W-:Y:S01]  /*12fa0*/  FADD.FTZ R185, R158.reuse, R185 ;  /* 0x000000b99eb97221 */ /* 0x040fe20000010000 */
[----:B------:R-:W-:Y:S02]  /*12fb0*/  F2FP.BF16.F32.PACK_AB R158, R158, R155 ;  /* 0x0000009b9e9e723e */ /* 0x000fe400000010ff */
[----:B------:R-:W1:Y:S01]  /*12fc0*/  MUFU.EX2 R155, R193 ;  /* 0x000000c1009b7308 */ /* 0x000e620000000800 */
[----:B---3--:R-:W-:Y:S01]  /*12fd0*/  F2FP.BF16.F32.PACK_AB R159, R154, R190 ;  /* 0x000000be9a9f723e */ /* 0x008fe200000010ff */
[----:B------:R-:W-:Y:S01]  /*12fe0*/  FADD.FTZ R185, R160, R185 ;  /* 0x000000b9a0b97221 */ /* 0x000fe20000010000 */
[----:B------:R-:W-:Y:S01]  /*12ff0*/  F2FP.BF16.F32.PACK_AB R160, R161, R160 ;  /* 0x000000a0a1a0723e */ /* 0x000fe200000010ff */
[----:B------:R-:W-:Y:S01]  /*13000*/  FADD.FTZ R0, R154, R0 ;  /* 0x000000009a007221 */ /* 0x000fe20000010000 */
[----:B------:R-:W-:-:S06]  /*13010*/  WARPGROUP.ARRIVE ;  /* 0x00000000000079c5 */ /* 0x000fcc0000000000 */
[----:B------:R-:W-:Y:S01]  /*13020*/  HGMMA.64x256x16.F32.BF16 R24, R156, gdesc[UR4].tnspB, R24, gsb0 ;  /* 0x43e000049c187df0 */ /* 0x000fe20008001818 */
[----:B------:R-:W-:Y:S01]  /*13030*/  R2UR UR6, R152 ;  /* 0x00000000980672ca */ /* 0x000fe200000e0000 */
[----:B------:R-:W-:Y:S01]  /*13040*/  VIADD R152, R174, 0x180 ;  /* 0x00000180ae987836 */ /* 0x000fe20000000000 */
[----:B------:R-:W-:Y:S01]  /*13050*/  R2UR UR7, R153 ;  /* 0x00000000990772ca */ /* 0x000fe200000e0000 */
[----:B------:R-:W-:Y:S02]  /*13060*/  IMAD.MOV.U32 R153, RZ, RZ, 0x40000040 ;  /* 0x40000040ff997424 */ /* 0x000fe400078e00ff */
[----:B-1----:R-:W-:Y:S01]  /*13070*/  FADD.FTZ R0, R155, R0 ;  /* 0x000000009b007221 */ /* 0x002fe20000010000 */
[----:B------:R-:W-:Y:S02]  /*13080*/  WARPGROUP.DEPBAR.LE gsb0, 0x0 ;  /* 0x00008000000079c5 */ /* 0x000fe40000010000 */
[----:B------:R-:W1:Y:S01]  /*13090*/  MUFU.EX2 R156, R192 ;  /* 0x000000c0009c7308 */ /* 0x000e620000000800 */
[----:B------:R-:W-:-:S04]  /*130a0*/  FADD.FTZ R158, R161, R185 ;  /* 0x000000b9a19e7221 */ /* 0x000fc80000010000 */
[----:B------:R-:W-:Y:S01]  /*130b0*/  FADD.FTZ R158, R162, R158 ;  /* 0x0000009ea29e7221 */ /* 0x000fe20000010000 */
[C---:B------:R-:W-:Y:S02]  /*130c0*/  F2FP.BF16.F32.PACK_AB R162, R163.reuse, R162 ;  /* 0x000000a2a3a2723e */ /* 0x040fe400000010ff */
[----:B------:R-:W2:Y:S01]  /*130d0*/  MUFU.EX2 R157, R191 ;  /* 0x000000bf009d7308 */ /* 0x000ea20000000800 */
[----:B------:R-:W-:-:S04]  /*130e0*/  FADD.FTZ R158, R163, R158 ;  /* 0x0000009ea39e7221 */ /* 0x000fc80000010000 */
[----:B------:R-:W-:-:S03]  /*130f0*/  FADD.FTZ R158, R167, R158 ;  /* 0x0000009ea79e7221 */ /* 0x000fc60000010000 */
[----:B------:R3:W4:Y:S01]  /*13100*/  MUFU.EX2 R159, R164 ;  /* 0x000000a4009f7308 */ /* 0x0007220000000800 */
[C---:B-1----:R-:W-:Y:S01]  /*13110*/  F2FP.BF16.F32.PACK_AB R161, R156.reuse, R155 ;  /* 0x0000009b9ca1723e */ /* 0x042fe200000010ff */
[----:B------:R-:W-:Y:S01]  /*13120*/  FADD.FTZ R158, R165, R158 ;  /* 0x0000009ea59e7221 */ /* 0x000fe20000010000 */
[----:B------:R-:W-:Y:S01]  /*13130*/  FADD.FTZ R0, R156, R0 ;  /* 0x000000009c007221 */ /* 0x000fe20000010000 */
[----:B--2---:R-:W-:-:S03]  /*13140*/  F2FP.BF16.F32.PACK_AB R163, R189, R157 ;  /* 0x0000009dbda3723e */ /* 0x004fc600000010ff */
[----:B------:R-:W-:Y:S01]  /*13150*/  FADD.FTZ R0, R157, R0 ;  /* 0x000000009d007221 */ /* 0x000fe20000010000 */
[----:B---3--:R-:W-:Y:S01]  /*13160*/  F2FP.BF16.F32.PACK_AB R164, R165, R167 ;  /* 0x000000a7a5a4723e */ /* 0x008fe200000010ff */
[----:B------:R-:W-:Y:S01]  /*13170*/  WARPGROUP.ARRIVE ;  /* 0x00000000000079c5 */ /* 0x000fe20000000000 */
[----:B------:R-:W-:Y:S01]  /*13180*/  F2FP.BF16.F32.PACK_AB R165, R187, R186 ;  /* 0x000000babba5723e */ /* 0x000fe200000010ff */
[----:B------:R-:W-:Y:S01]  /*13190*/  FADD.FTZ R0, R189, R0 ;  /* 0x00000000bd007221 */ /* 0x000fe20000010000 */
[----:B------:R-:W-:-:S03]  /*131a0*/  F2FP.BF16.F32.PACK_AB R167, R184, R188 ;  /* 0x000000bcb8a7723e */ /* 0x000fc600000010ff */
[----:B------:R-:W-:Y:S01]  /*131b0*/  HGMMA.64x256x16.F32.BF16 R24, R160, gdesc[UR4].tnspB, R24, gsb0 ;  /* 0x43e00004a0187df0 */ /* 0x000fe20008001818 */
[----:B------:R-:W-:Y:S01]  /*131c0*/  R2UR UR6, R152 ;  /* 0x00000000980672ca */ /* 0x000fe200000e0000 */
[----:B------:R-:W-:Y:S01]  /*131d0*/  VIADD R152, R174, 0x200 ;  /* 0x00000200ae987836 */ /* 0x000fe20000000000 */
[----:B------:R-:W-:Y:S01]  /*131e0*/  R2UR UR7, R153 ;  /* 0x00000000990772ca */ /* 0x000fe200000e0000 */
[----:B------:R-:W-:Y:S02]  /*131f0*/  IMAD.MOV.U32 R153, RZ, RZ, 0x40000040 ;  /* 0x40000040ff997424 */ /* 0x000fe400078e00ff */
[----:B------:R-:W-:-:S04]  /*13200*/  FADD.FTZ R0, R186, R0 ;  /* 0x00000000ba007221 */ /* 0x000fc80000010000 */
[----:B------:R-:W-:-:S04]  /*13210*/  FADD.FTZ R187, R187, R0 ;  /* 0x00000000bbbb7221 */ /* 0x000fc80000010000 */
[----:B------:R-:W-:-:S04]  /*13220*/  FADD.FTZ R187, R188, R187 ;  /* 0x000000bbbcbb7221 */ /* 0x000fc80000010000 */
[----:B------:R-:W-:Y:S01]  /*13230*/  FADD.FTZ R187, R184, R187 ;  /* 0x000000bbb8bb7221 */ /* 0x000fe20000010000 */
[----:B------:R-:W-:Y:S02]  /*13240*/  WARPGROUP.DEPBAR.LE gsb0, 0x0 ;  /* 0x00008000000079c5 */ /* 0x000fe40000010000 */
[----:B----4-:R-:W-:Y:S02]  /*13250*/  FADD.FTZ R160, R159, R158 ;  /* 0x0000009e9fa07221 */ /* 0x010fe40000010000 */
[----:B------:R1:W2:Y:S02]  /*13260*/  MUFU.EX2 R158, R171 ;  /* 0x000000ab009e7308 */ /* 0x0002a40000000800 */
[C---:B------:R-:W-:Y:S01]  /*13270*/  FADD.FTZ R160, R166.reuse, R160 ;  /* 0x000000a0a6a07221 */ /* 0x040fe20000010000 */
[----:B------:R-:W-:-:S03]  /*13280*/  F2FP.BF16.F32.PACK_AB R166, R166, R159 ;  /* 0x0000009fa6a6723e */ /* 0x000fc600000010ff */
[----:B------:R-:W-:Y:S01]  /*13290*/  FADD.FTZ R160, R180, R160 ;  /* 0x000000a0b4a07221 */ /* 0x000fe20000010000 */
[----:B------:R-:W-:Y:S01]  /*132a0*/  WARPGROUP.ARRIVE ;  /* 0x00000000000079c5 */ /* 0x000fe20000000000 */
[----:B------:R3:W4:Y:S01]  /*132b0*/  MUFU.EX2 R159, R168 ;  /* 0x000000a8009f7308 */ /* 0x0007220000000800 */
[----:B-1----:R-:W-:-:S04]  /*132c0*/  F2FP.BF16.F32.PACK_AB R171, R183, R182 ;  /* 0x000000b6b7ab723e */ /* 0x002fc800000010ff */
[----:B------:R-:W-:Y:S01]  /*132d0*/  HGMMA.64x256x16.F32.BF16 R24, R164, gdesc[UR4].tnspB, R24, gsb0 ;  /* 0x43e00004a4187df0 */ /* 0x000fe20008001818 */
[----:B------:R-:W-:Y:S01]  /*132e0*/  R2UR UR6, R152 ;  /* 0x00000000980672ca */ /* 0x000fe200000e0000 */
[----:B------:R-:W-:Y:S01]  /*132f0*/  FADD.FTZ R152, R169, R160 ;  /* 0x000000a0a9987221 */ /* 0x000fe20000010000 */
[----:B------:R-:W-:Y:S01]  /*13300*/  R2UR UR7, R153 ;  /* 0x00000000990772ca */ /* 0x000fe200000e0000 */
[----:B------:R1:W0:Y:S01]  /*13310*/  MUFU.EX2 R160, R21 ;  /* 0x0000001500a07308 */ /* 0x0002220000000800 */
[----:B---3--:R-:W-:Y:S02]  /*13320*/  F2FP.BF16.F32.PACK_AB R168, R169, R180 ;  /* 0x000000b4a9a8723e */ /* 0x008fe400000010ff */
[----:B--2---:R-:W-:Y:S01]  /*13330*/  F2FP.BF16.F32.PACK_AB R169, R181, R158 ;  /* 0x0000009eb5a9723e */ /* 0x004fe200000010ff */
[----:B------:R-:W-:Y:S01]  /*13340*/  FADD.FTZ R158, R158, R187 ;  /* 0x000000bb9e9e7221 */ /* 0x000fe20000010000 */
[----:B----4-:R-:W-:-:S03]  /*13350*/  FADD.FTZ R152, R159, R152 ;  /* 0x000000989f987221 */ /* 0x010fc60000010000 */
[----:B------:R2:W3:Y:S01]  /*13360*/  MUFU.EX2 R153, R3 ;  /* 0x0000000300997308 */ /* 0x0004e20000000800 */
[----:B-1----:R-:W-:Y:S02]  /*13370*/  IMAD.MOV.U32 R21, RZ, RZ, 0x40000040 ;  /* 0x40000040ff157424 */ /* 0x002fe400078e00ff */
[----:B------:R-:W-:Y:S01]  /*13380*/  FADD.FTZ R181, R181, R158 ;  /* 0x0000009eb5b57221 */ /* 0x000fe20000010000 */
[C---:B------:R-:W-:Y:S01]  /*13390*/  FADD.FTZ R152, R170.reuse, R152 ;  /* 0x00000098aa987221 */ /* 0x040fe20000010000 */
[----:B------:R-:W-:Y:S02]  /*133a0*/  F2FP.BF16.F32.PACK_AB R170, R170, R159 ;  /* 0x0000009faaaa723e */ /* 0x000fe400000010ff */
[----:B------:R-:W-:Y:S01]  /*133b0*/  FADD.FTZ R182, R182, R181 ;  /* 0x000000b5b6b67221 */ /* 0x000fe20000010000 */
[----:B------:R-:W-:Y:S01]  /*133c0*/  FADD.FTZ R152, R177, R152 ;  /* 0x00000098b1987221 */ /* 0x000fe20000010000 */
[----:B------:R1:W4:Y:S02]  /*133d0*/  MUFU.EX2 R159, R20 ;  /* 0x00000014009f7308 */ /* 0x0003240000000800 */
[----:B------:R-:W-:Y:S01]  /*133e0*/  FADD.FTZ R182, R183, R182 ;  /* 0x000000b6b7b67221 */ /* 0x000fe20000010000 */
[C---:B--2---:R-:W-:Y:S01]  /*133f0*/  FADD.FTZ R3, R172.reuse, R152 ;  /* 0x00000098ac037221 */ /* 0x044fe20000010000 */
[----:B------:R-:W-:-:S03]  /*13400*/  F2FP.BF16.F32.PACK_AB R172, R172, R177 ;  /* 0x000000b1acac723e */ /* 0x000fc600000010ff */
[----:B0-----:R-:W-:Y:S01]  /*13410*/  FADD.FTZ R3, R160, R3 ;  /* 0x00000003a0037221 */ /* 0x001fe20000010000 */
[----:B-1----:R-:W-:Y:S01]  /*13420*/  VIADD R20, R174, 0x280 ;  /* 0x00000280ae147836 */ /* 0x002fe20000000000 */
[C---:B------:R-:W-:Y:S02]  /*13430*/  F2FP.BF16.F32.PACK_AB R174, R173.reuse, R160 ;  /* 0x000000a0adae723e */ /* 0x040fe400000010ff */
[----:B------:R-:W-:Y:S01]  /*13440*/  FADD.FTZ R3, R173, R3 ;  /* 0x00000003ad037221 */ /* 0x000fe20000010000 */
[----:B---3--:R-:W-:Y:S01]  /*13450*/  FADD.FTZ R182, R153, R182 ;  /* 0x000000b699b67221 */ /* 0x008fe20000010000 */
[----:B----4-:R-:W-:-:S03]  /*13460*/  F2FP.BF16.F32.PACK_AB R173, R159, R153 ;  /* 0x000000999fad723e */ /* 0x010fc600000010ff */
[----:B------:R-:W-:-:S04]  /*13470*/  FADD.FTZ R159, R159, R182 ;  /* 0x000000b69f9f7221 */ /* 0x000fc80000010000 */
[----:B------:R-:W-:-:S04]  /*13480*/  FADD.FTZ R0, R178, R159 ;  /* 0x0000009fb2007221 */ /* 0x000fc80000010000 */
[----:B------:R-:W-:Y:S01]  /*13490*/  FADD.FTZ R0, R179, R0 ;  /* 0x00000000b3007221 */ /* 0x000fe20000010000 */
[----:B------:R-:W-:Y:S02]  /*134a0*/  WARPGROUP.DEPBAR.LE gsb0, 0x0 ;  /* 0x00008000000079c5 */ /* 0x000fe40000010000 */
[----:B------:R-:W-:-:S06]  /*134b0*/  WARPGROUP.ARRIVE ;  /* 0x00000000000079c5 */ /* 0x000fcc0000000000 */
        /* <DEDUP_REMOVED lines=8> */
[----:B------:R-:W-:Y:S05]  /*13540*/  @!P0 BRA `(.L_x_15266) ;  /* 0x0000000000048947 */ /* 0x000fea0003800000 */
[----:B------:R-:W-:Y:S01]  /*13550*/  BPT.TRAP 0x1 ;  /* 0x000000040000795c */ /* 0x000fe20000300000 */
.L_x_15266:
[C---:B------:R-:W-:Y:S01]  /*13560*/  ISETP.GT.AND P1, PT, R13.reuse, RZ, PT ;  /* 0x000000ff0d00720c */ /* 0x040fe20003f24270 */
[----:B------:R-:W-:Y:S02]  /*13570*/  VIADD R14, R14, 0x32460 ;  /* 0x000324600e0e7836 */ /* 0x000fe40000000000 */
[----:B------:R-:W-:Y:S02]  /*13580*/  IMAD.U32 R21, RZ, RZ, UR37 ;  /* 0x00000025ff157e24 */ /* 0x000fe4000f8e00ff */
[----:B------:R-:W-:Y:S02]  /*13590*/  VIADD R13, R13, 0xffffffff ;  /* 0xffffffff0d0d7836 */ /* 0x000fe40000000000 */
[----:B------:R-:W-:Y:S01]  /*135a0*/  IMAD.MOV.U32 R20, RZ, RZ, R176 ;  /* 0x000000ffff147224 */ /* 0x000fe200078e00b0 */
[----:B------:R-:W-:Y:S01]  /*135b0*/  PRMT R14, R21, 0x654, R14 ;  /* 0x00000654150e7816 */ /* 0x000fe2000000000e */
[----:B------:R-:W-:-:S03]  /*135c0*/  IMAD.MOV.U32 R21, RZ, RZ, R15 ;  /* 0x000000ffff157224 */ /* 0x000fc600078e000f */
[----:B------:R0:W-:Y:S01]  /*135d0*/  SYNCS.ARRIVE.TRANS64.RED.A1T0 RZ, [R14+URZ], RZ ;  /* 0x000000ff0eff79a7 */ /* 0x0001e2000810043f */
[----:B------:R-:W-:Y:S05]  /*135e0*/  @P1 BRA `(.L_x_15267) ;  /* 0xffffffcc00d81947 */ /* 0x000fea000383ffff */
.L_x_15256:
[----:B------:R-:W2:Y:S01]  /*135f0*/  LDL.LU R177, [R1+0xc8] ;  /* 0x0000c80001b17983 */ /* 0x000ea20000300800 */
[----:B------:R-:W-:Y:S05]  /*13600*/  WARPSYNC.ALL ;  /* 0x0000000000007948 */ /* 0x000fea0003800000 */
[----:B-----5:R-:W1:Y:S01]  /*13610*/  SHFL.BFLY PT, R4, R3, 0x2, 0x1f ;  /* 0x0c401f0003047f89 */ /* 0x020e6200000e0000 */
[----:B------:R-:W-:Y:S01]  /*13620*/  VIADD R18, R18, 0x1 ;  /* 0x0000000112127836 */ /* 0x000fe20000000000 */
[----:B------:R-:W-:Y:S01]  /*13630*/  PLOP3.LUT P1, PT, PT, PT, PT, 0x8, 0x0 ;  /* 0x000000000000781c */ /* 0x000fe20003f2e170 */
[----:B0-----:R-:W-:Y:S01]  /*13640*/  IMAD.U32 R14, RZ, RZ, UR46 ;  /* 0x0000002eff0e7e24 */ /* 0x001fe2000f8e00ff */
[----:B------:R-:W0:Y:S01]  /*13650*/  SHFL.BFLY PT, R7, R0, 0x2, 0x1f ;  /* 0x0c401f0000077f89 */ /* 0x000e2200000e0000 */
[----:B------:R-:W-:Y:S01]  /*13660*/  IMAD.U32 R22, RZ, RZ, UR46 ;  /* 0x0000002eff167e24 */ /* 0x000fe2000f8e00ff */
[----:B------:R3:W-:Y:S08]  /*13670*/  BAR.ARV R12, 0x100 ;  /* 0x0004000c0000751d */ /* 0x0007f00000002000 */
[----:B------:R-:W-:Y:S06]  /*13680*/  BAR.ARV 0x8, 0x180 ;  /* 0x0206000000007b1d */ /* 0x000fec0000002000 */
[----:B------:R-:W-:Y:S01]  /*13690*/  ISETP.NE.AND P0, PT, R18, 0x2, PT ;  /* 0x000000021200780c */ /* 0x000fe20003f05270 */
[----:B------:R-:W-:-:S02]  /*136a0*/  IMAD.MOV.U32 R21, RZ, RZ, -0x800000 ;  /* 0xff800000ff157424 */ /* 0x000fc400078e00ff */
[----:B-1----:R-:W-:Y:S01]  /*136b0*/  FADD.FTZ R4, R4, R3 ;  /* 0x0000000304047221 */ /* 0x002fe20000010000 */
[----:B------:R-:W-:Y:S01]  /*136c0*/  IMAD.MOV.U32 R20, RZ, RZ, -0x800000 ;  /* 0xff800000ff147424 */ /* 0x000fe200078e00ff */
[----:B------:R-:W-:Y:S01]  /*136d0*/  SEL R3, RZ, 0x1, P0 ;  /* 0x00000001ff037807 */ /* 0x000fe20000000000 */
[----:B0-----:R-:W-:Y:S02]  /*136e0*/  FADD.FTZ R8, R7, R0 ;  /* 0x0000000007087221 */ /* 0x001fe40000010000 */
[----:B------:R-:W0:Y:S01]  /*136f0*/  SHFL.BFLY PT, R5, R4, 0x1, 0x1f ;  /* 0x0c201f0004057f89 */ /* 0x000e2200000e0000 */
[----:B------:R-:W-:Y:S01]  /*13700*/  MOV R7, RZ ;  /* 0x000000ff00077202 */ /* 0x000fe20000000f00 */
[----:B------:R-:W-:Y:S01]  /*13710*/  IMAD.MOV.U32 R0, RZ, RZ, RZ ;  /* 0x000000ffff007224 */ /* 0x000fe200078e00ff */
[----:B------:R-:W-:Y:S01]  /*13720*/  LOP3.LUT R202, R202, R3, RZ, 0x3c, !PT ;  /* 0x00000003caca7212 */ /* 0x000fe200078e3cff */
[----:B------:R-:W1:Y:S01]  /*13730*/  SHFL.BFLY PT, R9, R8, 0x1, 0x1f ;  /* 0x0c201f0008097f89 */ /* 0x000e6200000e0000 */
[----:B------:R-:W-:Y:S01]  /*13740*/  SEL R18, R18, RZ, P0 ;  /* 0x000000ff12127207 */ /* 0x000fe20000000000 */
[----:B0-----:R-:W-:Y:S01]  /*13750*/  FADD.FTZ R5, R4, R5 ;  /* 0x0000000504057221 */ /* 0x001fe20000010000 */
[----:B-1----:R-:W-:-:S04]  /*13760*/  FADD.FTZ R6, R8, R9 ;  /* 0x0000000908067221 */ /* 0x002fc80000010000 */
[----:B------:R-:W-:Y:S02]  /*13770*/  FSETP.NE.FTZ.AND P2, PT, R5, RZ, PT ;  /* 0x000000ff0500720b */ /* 0x000fe40003f55000 */
[----:B------:R-:W-:-:S11]  /*13780*/  FSETP.NE.FTZ.AND P3, PT, R6, RZ, PT ;  /* 0x000000ff0600720b */ /* 0x000fd60003f75000 */
[----:B------:R-:W0:Y:S01]  /*13790*/  @P2 MUFU.RCP R7, R5 ;  /* 0x0000000500072308 */ /* 0x000e220000001000 */
[----:B------:R-:W-:Y:S01]  /*137a0*/  @P2 FMUL.FTZ R14, R14, 0.69314718246459960938 ;  /* 0x3f3172180e0e2820 */ /* 0x000fe20000410000 */
[----:B------:R-:W-:-:S06]  /*137b0*/  @P3 FMUL.FTZ R22, R22, 0.69314718246459960938 ;  /* 0x3f31721816163820 */ /* 0x000fcc0000410000 */
[----:B------:R-:W1:Y:S01]  /*137c0*/  @P3 MUFU.RCP R0, R6 ;  /* 0x0000000600003308 */ /* 0x000e620000001000 */
[-C--:B0-----:R-:W-:Y:S01]  /*137d0*/  FMUL.FTZ R172, R100, R7.reuse ;  /* 0x0000000764ac7220 */ /* 0x081fe20000410000 */
[----:B------:R-:W-:-:S06]  /*137e0*/  FMUL.FTZ R3, R101, R7 ;  /* 0x0000000765037220 */ /* 0x000fcc0000410000 */
[----:B------:R-:W0:Y:S01]  /*137f0*/  @P2 MUFU.LG2 R100, R5 ;  /* 0x0000000500642308 */ /* 0x000e220000000c00 */
[-C--:B---3--:R-:W-:Y:S01]  /*13800*/  FMUL.FTZ R12, R36, R7.reuse ;  /* 0x00000007240c7220 */ /* 0x088fe20000410000 */
[-C--:B------:R-:W-:Y:S01]  /*13810*/  FMUL.FTZ R4, R24, R7.reuse ;  /* 0x0000000718047220 */ /* 0x080fe20000410000 */
[-C--:B------:R-:W-:Y:S01]  /*13820*/  FMUL.FTZ R25, R25, R7.reuse ;  /* 0x0000000719197220 */ /* 0x080fe20000410000 */
[-C--:B------:R-:W-:Y:S01]  /*13830*/  FMUL.FTZ R28, R28, R7.reuse ;  /* 0x000000071c1c7220 */ /* 0x080fe20000410000 */
[-C--:B------:R-:W-:Y:S01]  /*13840*/  FMUL.FTZ R29, R29, R7.reuse ;  /* 0x000000071d1d7220 */ /* 0x080fe20000410000 */
[-C--:B-1----:R-:W-:Y:S01]  /*13850*/  FMUL.FTZ R36, R95, R0.reuse ;  /* 0x000000005f247220 */ /* 0x082fe20000410000 */
[-C--:B------:R-:W-:Y:S01]  /*13860*/  FMUL.FTZ R8, R31, R0.reuse ;  /* 0x000000001f087220 */ /* 0x080fe20000410000 */
[----:B------:R1:W3:Y:S01]  /*13870*/  @P3 MUFU.LG2 R101, R6 ;  /* 0x0000000600653308 */ /* 0x0002e20000000c00 */
        /* <DEDUP_REMOVED lines=9> */
[-C--:B-1----:R-:W-:Y:S01]  /*13910*/  FMUL.FTZ R6, R27, R0.reuse ;  /* 0x000000001b067220 */ /* 0x082fe20000410000 */
        /* <DEDUP_REMOVED lines=115> */
.L_x_15197:
[----:B------:R-:W-:Y:S05]  /*14050*/  WARPSYNC.ALL ;  /* 0x0000000000007948 */ /* 0x000fea0003800000 */
[----:B------:R-:W1:Y:S08]  /*14060*/  S2UR UR37, SR_CgaCtaId ;  /* 0x00000000002579c3 */ /* 0x000e700000008800 */
[----:B------:R-:W-:Y:S06]  /*14070*/  BAR.SYNC.DEFER_BLOCKING 0x5, 0x180 ;  /* 0x0146000000007b1d */ /* 0x000fec0000010000 */
[----:B------:R-:W-:Y:S01]  /*14080*/  UMOV UR4, 0x400 ;  /* 0x0000040000047882 */ /* 0x000fe20000000000 */
[----:B------:R-:W-:Y:S01]  /*14090*/  BSSY B0, `(.L_x_15268) ;  /* 0x00002ff000007945 */ /* 0x000fe20003800000 */
[----:B-1----:R-:W-:-:S06]  /*140a0*/  ULEA UR4, UR37, UR4, 0x18 ;  /* 0x0000000425047291 */ /* 0x002fcc000f8ec03f */
[----:B------:R-:W-:-:S05]  /*140b0*/  IMAD.U32 R22, RZ, RZ, UR4 ;  /* 0x00000004ff167e24 */ /* 0x000fca000f8e00ff */
[----:B------:R1:W2:Y:S01]  /*140c0*/  LDS.128 R100, [R22+0x324d0] ;  /* 0x0324d00016647984 */ /* 0x0002a20000000c00 */
[----:B------:R-:W-:Y:S06]  /*140d0*/  BAR.ARV 0x4, 0x180 ;  /* 0x0106000000007b1d */ /* 0x000fec0000002000 */
[----:B------:R-:W-:Y:S05]  /*140e0*/  @P1 BRA `(.L_x_15269) ;  /* 0x0000002000441947 */ /* 0x000fea0003800000 */
[----:B------:R-:W3:Y:S04]  /*140f0*/  LDL R14, [R1+0xd4] ;  /* 0x0000d400010e7983 */ /* 0x000ee80000100800 */
[----:B------:R-:W4:Y:S01]  /*14100*/  LDL R182, [R1+0xc0] ;  /* 0x0000c00001b67983 */ /* 0x000f220000100800 */
[----:B------:R-:W0:Y:S01]  /*14110*/  S2R R15, SR_SWINHI ;  /* 0x00000000000f7919 */ /* 0x000e220000002f00 */
[----:B------:R-:W-:Y:S05]  /*14120*/  WARPSYNC.ALL ;  /* 0x0000000000007948 */ /* 0x000fea0003800000 */
[----:B------:R-:W-:Y:S01]  /*14130*/  F2FP.BF16.F32.PACK_AB R5, R6, R5 ;  /* 0x000000050605723e */ /* 0x000fe200000010ff */
[----:B------:R-:W-:Y:S01]  /*14140*/  ULDC.64 UR4, c[0x0][0xd00] ;  /* 0x0003400000047ab9 */ /* 0x000fe20000000a00 */
[----:B------:R-:W4:Y:S01]  /*14150*/  LDL R176, [R1+0xc4] ;  /* 0x0000c40001b07983 */ /* 0x000f220000100800 */
[----:B------:R-:W-:-:S02]  /*14160*/  MOV R94, R22 ;  /* 0x00000016005e7202 */ /* 0x000fc40000000f00 */
[----:B0-----:R-:W-:Y:S02]  /*14170*/  MOV R95, R15 ;  /* 0x0000000f005f7202 */ /* 0x001fe40000000f00 */
        /* <DEDUP_REMOVED lines=20> */
[----:B------:R-:W-:Y:S01]  /*142c0*/  F2FP.BF16.F32.PACK_AB R147, R0, R150 ;  /* 0x000000960093723e */ /* 0x000fe200000010ff */
[----:B------:R-:W-:Y:S01]  /*142d0*/  BAR.SYNC.DEFER_BLOCKING 0x1, 0x100 ;  /* 0x0044000000007b1d */ /* 0x000fe20000010000 */
[----:B---3--:R-:W-:-:S03]  /*142e0*/  IMAD.WIDE R142, R14, 0x2, R94 ;  /* 0x000000020e8e7825 */ /* 0x008fc600078e025e */
[C---:B------:R-:W-:Y:S02]  /*142f0*/  IADD3 R30, P3, R142.reuse, 0x60, RZ ;  /* 0x000000608e1e7810 */ /* 0x040fe40007f7e0ff */
[----:B------:R-:W-:Y:S02]  /*14300*/  IADD3 R26, P2, R142, 0x40, RZ ;  /* 0x000000408e1a7810 */ /* 0x000fe40007f5e0ff */
[----:B------:R-:W-:Y:S02]  /*14310*/  LOP3.LUT R110, R30, 0x380, RZ, 0xc0, !PT ;  /* 0x000003801e6e7812 */ /* 0x000fe400078ec0ff */
[----:B------:R-:W-:Y:S02]  /*14320*/  IADD3 R46, P1, R142, 0x20, RZ ;  /* 0x000000208e2e7810 */ /* 0x000fe40007f3e0ff */
[----:B------:R-:W-:Y:S02]  /*14330*/  SHF.R.U64 R185, R110, 0x3, RZ ;  /* 0x000000036eb97819 */ /* 0x000fe400000012ff */
[----:B------:R-:W-:Y:S01]  /*14340*/  IADD3 R14, P0, R142, 0x4040, RZ ;  /* 0x000040408e0e7810 */ /* 0x000fe20007f1e0ff */
[--C-:B------:R-:W-:Y:S01]  /*14350*/  IMAD.X R111, RZ, RZ, R143.reuse, P2 ;  /* 0x000000ffff6f7224 */ /* 0x100fe200010e068f */
[----:B------:R-:W-:Y:S01]  /*14360*/  LOP3.LUT R177, R46, 0x380, RZ, 0xc0, !PT ;  /* 0x000003802eb17812 */ /* 0x000fe200078ec0ff */
[--C-:B------:R-:W-:Y:S01]  /*14370*/  IMAD.X R107, RZ, RZ, R143.reuse, P1 ;  /* 0x000000ffff6b7224 */ /* 0x100fe200008e068f */
[----:B------:R-:W-:Y:S01]  /*14380*/  IADD3 R124, P2, R142, 0x8000, RZ ;  /* 0x000080008e7c7810 */ /* 0x000fe20007f5e0ff */
[----:B------:R-:W-:Y:S01]  /*14390*/  IMAD.X R115, RZ, RZ, R143, P3 ;  /* 0x000000ffff737224 */ /* 0x000fe200018e068f */
[----:B------:R-:W-:-:S02]  /*143a0*/  LOP3.LUT R106, R26, 0x380, RZ, 0xc0, !PT ;  /* 0x000003801a6a7812 */ /* 0x000fc400078ec0ff */
[----:B------:R-:W-:Y:S02]  /*143b0*/  LOP3.LUT R114, R185, R30, RZ, 0x3c, !PT ;  /* 0x0000001eb9727212 */ /* 0x000fe400078e3cff */
[----:B------:R-:W-:Y:S02]  /*143c0*/  LOP3.LUT R99, R142, 0x380, RZ, 0xc0, !PT ;  /* 0x000003808e637812 */ /* 0x000fe400078ec0ff */
[----:B------:R-:W-:Y:S02]  /*143d0*/  LOP3.LUT R185, R14, 0x380, RZ, 0xc0, !PT ;  /* 0x000003800eb97812 */ /* 0x000fe400078ec0ff */
[C---:B------:R-:W-:Y:S02]  /*143e0*/  IADD3 R116, P4, R142.reuse, 0x4000, RZ ;  /* 0x000040008e747810 */ /* 0x040fe40007f9e0ff */
[C---:B------:R-:W-:Y:S02]  /*143f0*/  IADD3 R118, P5, R142.reuse, 0x4020, RZ ;  /* 0x000040208e767810 */ /* 0x040fe40007fbe0ff */
[----:B------:R-:W-:-:S02]  /*14400*/  IADD3 R122, P1, R142, 0x4060, RZ ;  /* 0x000040608e7a7810 */ /* 0x000fc40007f3e0ff */
[----:B------:R-:W-:Y:S02]  /*14410*/  IADD3 R126, P3, R142, 0x8020, RZ ;  /* 0x000080208e7e7810 */ /* 0x000fe40007f7e0ff */
[----:B------:R-:W-:Y:S01]  /*14420*/  SHF.R.U64 R177, R177, 0x3, RZ ;  /* 0x00000003b1b17819 */ /* 0x000fe200000012ff */
[--C-:B------:R-:W-:Y:S01]  /*14430*/  IMAD.X R125, RZ, RZ, R143.reuse, P2 ;  /* 0x000000ffff7d7224 */ /* 0x100fe200010e068f */
[----:B------:R-:W-:Y:S02]  /*14440*/  SHF.R.U64 R183, R106, 0x3, RZ ;  /* 0x000000036ab77819 */ /* 0x000fe400000012ff */
[----:B------:R-:W-:Y:S02]  /*14450*/  SHF.R.U64 R99, R99, 0x3, RZ ;  /* 0x0000000363637819 */ /* 0x000fe400000012ff */
[----:B------:R-:W-:Y:S01]  /*14460*/  SHF.R.U64 R185, R185, 0x3, RZ ;  /* 0x00000003b9b97819 */ /* 0x000fe200000012ff */
[--C-:B------:R-:W-:Y:S01]  /*14470*/  IMAD.X R117, RZ, RZ, R143.reuse, P4 ;  /* 0x000000ffff757224 */ /* 0x100fe200020e068f */
[C---:B------:R-:W-:Y:S01]  /*14480*/  IADD3 R151, P2, R142.reuse, 0xc040, RZ ;  /* 0x0000c0408e977810 */ /* 0x040fe20007f5e0ff */
[--C-:B------:R-:W-:Y:S01]  /*14490*/  IMAD.X R119, RZ, RZ, R143.reuse, P5 ;  /* 0x000000ffff777224 */ /* 0x100fe200028e068f */
[----:B------:R-:W-:Y:S01]  /*144a0*/  LOP3.LUT R106, R177, R46, RZ, 0x3c, !PT ;  /* 0x0000002eb16a7212 */ /* 0x000fe200078e3cff */
[--C-:B------:R-:W-:Y:S01]  /*144b0*/  IMAD.X R121, RZ, RZ, R143.reuse, P0 ;  /* 0x000000ffff797224 */ /* 0x100fe200000e068f */
[C---:B------:R-:W-:Y:S01]  /*144c0*/  IADD3 R128, P4, R142.reuse, 0x8040, RZ ;  /* 0x000080408e807810 */ /* 0x040fe20007f9e0ff */
[--C-:B------:R-:W-:Y:S01]  /*144d0*/  IMAD.X R123, RZ, RZ, R143.reuse, P1 ;  /* 0x000000ffff7b7224 */ /* 0x100fe200008e068f */
[C---:B------:R-:W-:Y:S01]  /*144e0*/  IADD3 R130, P5, R142.reuse, 0x8060, RZ ;  /* 0x000080608e827810 */ /* 0x040fe20007fbe0ff */
[----:B------:R-:W-:Y:S01]  /*144f0*/  IMAD.X R127, RZ, RZ, R143, P3 ;  /* 0x000000ffff7f7224 */ /* 0x000fe200018e068f */
[----:B------:R-:W-:-:S02]  /*14500*/  IADD3 R98, P0, R142, 0xc000, RZ ;  /* 0x0000c0008e627810 */ /* 0x000fc40007f1e0ff */
[C---:B------:R-:W-:Y:S02]  /*14510*/  IADD3 R138, P1, R142.reuse, 0xc020, RZ ;  /* 0x0000c0208e8a7810 */ /* 0x040fe40007f3e0ff */
[----:B--2---:R-:W-:Y:S02]  /*14520*/  IADD3 R100, P3, R142, 0xc060, RZ ;  /* 0x0000c0608e647810 */ /* 0x004fe40007f7e0ff */
[----:B------:R-:W-:Y:S02]  /*14530*/  LOP3.LUT R110, R183, R26, RZ, 0x3c, !PT ;  /* 0x0000001ab76e7212 */ /* 0x000fe400078e3cff */
[----:B------:R-:W-:Y:S02]  /*14540*/  LOP3.LUT R177, R116, 0x380, RZ, 0xc0, !PT ;  /* 0x0000038074b17812 */ /* 0x000fe400078ec0ff */
[----:B------:R-:W-:Y:S02]  /*14550*/  LOP3.LUT R142, R99, R142, RZ, 0x3c, !PT ;  /* 0x0000008e638e7212 */ /* 0x000fe400078e3cff */
[----:B------:R-:W-:-:S02]  /*14560*/  LOP3.LUT R183, R118, 0x380, RZ, 0xc0, !PT ;  /* 0x0000038076b77812 */ /* 0x000fc400078ec0ff */
[----:B------:R-:W-:Y:S02]  /*14570*/  LOP3.LUT R120, R185, R14, RZ, 0x3c, !PT ;  /* 0x0000000eb9787212 */ /* 0x000fe400078e3cff */
[----:B------:R-:W-:Y:S02]  /*14580*/  LOP3.LUT R14, R151, 0x380, RZ, 0xc0, !PT ;  /* 0x00000380970e7812 */ /* 0x000fe400078ec0ff */
[----:B------:R-:W-:Y:S02]  /*14590*/  SHF.R.U64 R177, R177, 0x3, RZ ;  /* 0x00000003b1b17819 */ /* 0x000fe400000012ff */
[----:B------:R-:W-:Y:S02]  /*145a0*/  SHF.R.U64 R183, R183, 0x3, RZ ;  /* 0x00000003b7b77819 */ /* 0x000fe400000012ff */
[----:B------:R-:W-:Y:S02]  /*145b0*/  MOV R142, R142 ;  /* 0x0000008e008e7202 */ /* 0x000fe40000000f00 */
[----:B------:R-:W-:Y:S01]  /*145c0*/  SHF.R.U64 R14, R14, 0x3, RZ ;  /* 0x000000030e0e7819 */ /* 0x000fe200000012ff */
[----:B------:R-:W-:Y:S01]  /*145d0*/  IMAD.X R15, RZ, RZ, R143, P2 ;  /* 0x000000ffff0f7224 */ /* 0x000fe200010e068f */
[----:B------:R-:W-:-:S02]  /*145e0*/  LOP3.LUT R187, R122, 0x380, RZ, 0xc0, !PT ;  /* 0x000003807abb7812 */ /* 0x000fc400078ec0ff */
[----:B------:R-:W-:Y:S01]  /*145f0*/  LOP3.LUT R116, R177, R116, RZ, 0x3c, !PT ;  /* 0x00000074b1747212 */ /* 0x000fe200078e3cff */
[----:B------:R0:W-:Y:S01]  /*14600*/  STSM.16.M88.4 [R142], R4 ;  /* 0x000000048e007844 */ /* 0x0001e20000000200 */
[----:B------:R-:W-:Y:S02]  /*14610*/  LOP3.LUT R118, R183, R118, RZ, 0x3c, !PT ;  /* 0x00000076b7767212 */ /* 0x000fe400078e3cff */
[----:B------:R-:W-:Y:S02]  /*14620*/  LOP3.LUT R177, R124, 0x380, RZ, 0xc0, !PT ;  /* 0x000003807cb17812 */ /* 0x000fe400078ec0ff */
[----:B------:R-:W-:Y:S02]  /*14630*/  LOP3.LUT R183, R126, 0x380, RZ, 0xc0, !PT ;  /* 0x000003807eb77812 */ /* 0x000fe400078ec0ff */
[----:B------:R-:W-:Y:S02]  /*14640*/  LOP3.LUT R14, R14, R151, RZ, 0x3c, !PT ;  /* 0x000000970e0e7212 */ /* 0x000fe400078e3cff */
[----:B------:R-:W-:-:S02]  /*14650*/  LOP3.LUT R185, R128, 0x380, RZ, 0xc0, !PT ;  /* 0x0000038080b97812 */ /* 0x000fc400078ec0ff */
[----:B------:R-:W-:Y:S02]  /*14660*/  MOV R106, R106 ;  /* 0x0000006a006a7202 */ /* 0x000fe40000000f00 */
[----:B------:R-:W-:Y:S02]  /*14670*/  SHF.R.U64 R187, R187, 0x3, RZ ;  /* 0x00000003bbbb7819 */ /* 0x000fe400000012ff */
[----:B0-----:R-:W-:Y:S02]  /*14680*/  F2FP.BF16.F32.PACK_AB R4, R33, R10 ;  /* 0x0000000a2104723e */ /* 0x001fe400000010ff */
[----:B------:R-:W-:Y:S02]  /*14690*/  F2FP.BF16.F32.PACK_AB R5, R35, R34 ;  /* 0x000000222305723e */ /* 0x000fe400000010ff */
[----:B------:R-:W-:Y:S02]  /*146a0*/  F2FP.BF16.F32.PACK_AB R6, R37, R12 ;  /* 0x0000000c2506723e */ /* 0x000fe400000010ff */
[----:B------:R-:W-:-:S02]  /*146b0*/  F2FP.BF16.F32.PACK_AB R7, R39, R38 ;  /* 0x000000262707723e */ /* 0x000fc400000010ff */
[----:B------:R-:W-:Y:S02]  /*146c0*/  SHF.R.U64 R177, R177, 0x3, RZ ;  /* 0x00000003b1b17819 */ /* 0x000fe400000012ff */
[----:B------:R-:W-:Y:S02]  /*146d0*/  MOV R110, R110 ;  /* 0x0000006e006e7202 */ /* 0x000fe40000000f00 */
[----:B------:R-:W-:Y:S02]  /*146e0*/  F2FP.BF16.F32.PACK_AB R10, R45, R44 ;  /* 0x0000002c2d0a723e */ /* 0x000fe400000010ff */
[----:B------:R-:W-:Y:S02]  /*146f0*/  SHF.R.U64 R183, R183, 0x3, RZ ;  /* 0x00000003b7b77819 */ /* 0x000fe400000012ff */
[----:B------:R-:W-:Y:S01]  /*14700*/  MOV R37, R14 ;  /* 0x0000000e00257202 */ /* 0x000fe20000000f00 */
[----:B------:R0:W-:Y:S01]  /*14710*/  STSM.16.M88.4 [R106], R4 ;  /* 0x000000046a007844 */ /* 0x0001e20000000200 */
[----:B------:R-:W-:-:S02]  /*14720*/  SHF.R.U64 R185, R185, 0x3, RZ ;  /* 0x00000003b9b97819 */ /* 0x000fc400000012ff */
[----:B------:R-:W-:Y:S02]  /*14730*/  MOV R114, R114 ;  /* 0x0000007200727202 */ /* 0x000fe40000000f00 */
[----:B------:R-:W-:Y:S02]  /*14740*/  F2FP.BF16.F32.PACK_AB R12, R49, R159 ;  /* 0x0000009f310c723e */ /* 0x000fe400000010ff */
[----:B------:R-:W-:Y:S02]  /*14750*/  F2FP.BF16.F32.PACK_AB R14, R53, R160 ;  /* 0x000000a0350e723e */ /* 0x000fe400000010ff */
[----:B------:R-:W-:Y:S02]  /*14760*/  F2FP.BF16.F32.PACK_AB R15, R55, R54 ;  /* 0x00000036370f723e */ /* 0x000fe400000010ff */
[----:B------:R-:W-:Y:S02]  /*14770*/  LOP3.LUT R122, R187, R122, RZ, 0x3c, !PT ;  /* 0x0000007abb7a7212 */ /* 0x000fe400078e3cff */
[----:B------:R-:W-:-:S02]  /*14780*/  MOV R116, R116 ;  /* 0x0000007400747202 */ /* 0x000fc40000000f00 */
[----:B------:R-:W-:Y:S01]  /*14790*/  F2FP.BF16.F32.PACK_AB R26, R61, R162 ;  /* 0x000000a23d1a723e */ /* 0x000fe200000010ff */
[----:B------:R2:W-:Y:S01]  /*147a0*/  STSM.16.M88.4 [R110], R8 ;  /* 0x000000086e007844 */ /* 0x0005e20000000200 */
[----:B------:R-:W-:Y:S02]  /*147b0*/  LOP3.LUT R124, R177, R124, RZ, 0x3c, !PT ;  /* 0x0000007cb17c7212 */ /* 0x000fe400078e3cff */
[----:B------:R-:W-:Y:S02]  /*147c0*/  MOV R118, R118 ;  /* 0x0000007600767202 */ /* 0x000fe40000000f00 */
[----:B0-----:R-:W-:Y:S02]  /*147d0*/  F2FP.BF16.F32.PACK_AB R4, R65, R163 ;  /* 0x000000a34104723e */ /* 0x001fe400000010ff */
[----:B------:R-:W-:Y:S02]  /*147e0*/  F2FP.BF16.F32.PACK_AB R5, R67, R66 ;  /* 0x000000424305723e */ /* 0x000fe400000010ff */
[----:B------:R-:W-:-:S02]  /*147f0*/  F2FP.BF16.F32.PACK_AB R6, R69, R164 ;  /* 0x000000a44506723e */ /* 0x000fc400000010ff */
[----:B------:R-:W-:Y:S02]  /*14800*/  F2FP.BF16.F32.PACK_AB R7, R71, R70 ;  /* 0x000000464707723e */ /* 0x000fe400000010ff */
[----:B------:R-:W-:Y:S01]  /*14810*/  LOP3.LUT R126, R183, R126, RZ, 0x3c, !PT ;  /* 0x0000007eb77e7212 */ /* 0x000fe200078e3cff */
[----:B------:R-:W-:Y:S01]  /*14820*/  STSM.16.M88.4 [R114], R12 ;  /* 0x0000000c72007844 */ /* 0x000fe20000000200 */
[----:B------:R-:W-:Y:S02]  /*14830*/  IADD3.X R129, RZ, R143, RZ, P4, !PT ;  /* 0x0000008fff817210 */ /* 0x000fe400027fe4ff */
[----:B------:R-:W-:Y:S02]  /*14840*/  LOP3.LUT R128, R185, R128, RZ, 0x3c, !PT ;  /* 0x00000080b9807212 */ /* 0x000fe400078e3cff */
[----:B------:R-:W-:Y:S02]  /*14850*/  MOV R120, R120 ;  /* 0x0000007800787202 */ /* 0x000fe40000000f00 */
[----:B--2---:R-:W-:-:S02]  /*14860*/  F2FP.BF16.F32.PACK_AB R8, R73, R165 ;  /* 0x000000a54908723e */ /* 0x004fc400000010ff */
[----:B------:R-:W-:Y:S02]  /*14870*/  F2FP.BF16.F32.PACK_AB R9, R75, R74 ;  /* 0x0000004a4b09723e */ /* 0x000fe400000010ff */
[----:B------:R-:W-:Y:S02]  /*14880*/  F2FP.BF16.F32.PACK_AB R10, R77, R166 ;  /* 0x000000a64d0a723e */ /* 0x000fe400000010ff */
[----:B------:R-:W-:Y:S01]  /*14890*/  F2FP.BF16.F32.PACK_AB R11, R79, R78 ;  /* 0x0000004e4f0b723e */ /* 0x000fe200000010ff */
[----:B------:R-:W-:Y:S01]  /*148a0*/  STSM.16.M88.4 [R116], R24 ;  /* 0x0000001874007844 */ /* 0x000fe20000000200 */
[----:B------:R-:W-:Y:S02]  /*148b0*/  MOV R122, R122 ;  /* 0x0000007a007a7202 */ /* 0x000fe40000000f00 */
[----:B------:R-:W-:Y:S01]  /*148c0*/  F2FP.BF16.F32.PACK_AB R30, R85, R168 ;  /* 0x000000a8551e723e */ /* 0x000fe200000010ff */
[----:B------:R0:W-:Y:S01]  /*148d0*/  STSM.16.M88.4 [R118], R4 ;  /* 0x0000000476007844 */ /* 0x0001e20000000200 */
[----:B------:R-:W-:-:S02]  /*148e0*/  LOP3.LUT R187, R130, 0x380, RZ, 0xc0, !PT ;  /* 0x0000038082bb7812 */ /* 0x000fc400078ec0ff */
[----:B------:R-:W-:Y:S02]  /*148f0*/  MOV R124, R124 ;  /* 0x0000007c007c7202 */ /* 0x000fe40000000f00 */
[----:B------:R-:W-:Y:S02]  /*14900*/  F2FP.BF16.F32.PACK_AB R44, R89, R169 ;  /* 0x000000a9592c723e */ /* 0x000fe400000010ff */
[----:B------:R-:W-:Y:S02]  /*14910*/  F2FP.BF16.F32.PACK_AB R45, R91, R90 ;  /* 0x0000005a5b2d723e */ /* 0x000fe400000010ff */
[----:B------:R-:W-:Y:S02]  /*14920*/  F2FP.BF16.F32.PACK_AB R46, R93, R170 ;  /* 0x000000aa5d2e723e */ /* 0x000fe400000010ff */
[----:B------:R-:W-:Y:S02]  /*14930*/  LOP3.LUT R177, R98, 0x380, RZ, 0xc0, !PT ;  /* 0x0000038062b17812 */ /* 0x000fe400078ec0ff */
[----:B------:R-:W-:-:S02]  /*14940*/  MOV R126, R126 ;  /* 0x0000007e007e7202 */ /* 0x000fc40000000f00 */
[----:B------:R-:W-:Y:S02]  /*14950*/  F2FP.BF16.F32.PACK_AB R33, R42, R40 ;  /* 0x000000282a21723e */ /* 0x000fe400000010ff */
[----:B------:R-:W-:Y:S02]  /*14960*/  F2FP.BF16.F32.PACK_AB R34, R3, R172 ;  /* 0x000000ac0322723e */ /* 0x000fe400000010ff */
[----:B------:R-:W-:Y:S01]  /*14970*/  F2FP.BF16.F32.PACK_AB R35, R50, R48 ;  /* 0x000000303223723e */ /* 0x000fe200000010ff */
[----:B------:R-:W-:Y:S01]  /*14980*/  STSM.16.M88.4 [R120], R8 ;  /* 0x0000000878007844 */ /* 0x000fe20000000200 */
[----:B------:R-:W-:Y:S01]  /*14990*/  LOP3.LUT R183, R138, 0x380, RZ, 0xc0, !PT ;  /* 0x000003808ab77812 */ /* 0x000fe200078ec0ff */
[----:B------:R-:W-:Y:S01]  /*149a0*/  IMAD.X R131, RZ, RZ, R143, P5 ;  /* 0x000000ffff837224 */ /* 0x000fe200028e068f */
[----:B------:R-:W-:Y:S02]  /*149b0*/  MOV R128, R128 ;  /* 0x0000008000807202 */ /* 0x000fe40000000f00 */
[----:B0-----:R-:W-:-:S02]  /*149c0*/  F2FP.BF16.F32.PACK_AB R4, R105, R173 ;  /* 0x000000ad6904723e */ /* 0x001fc400000010ff */
[----:B------:R-:W-:Y:S02]  /*149d0*/  F2FP.BF16.F32.PACK_AB R5, R56, R52 ;  /* 0x000000343805723e */ /* 0x000fe400000010ff */
[----:B------:R-:W-:Y:S02]  /*149e0*/  F2FP.BF16.F32.PACK_AB R6, R109, R174 ;  /* 0x000000ae6d06723e */ /* 0x000fe400000010ff */
[----:B------:R-:W-:Y:S01]  /*149f0*/  F2FP.BF16.F32.PACK_AB R7, R62, R60 ;  /* 0x0000003c3e07723e */ /* 0x000fe200000010ff */
[----:B------:R-:W-:Y:S01]  /*14a00*/  STSM.16.M88.4 [R122], R28 ;  /* 0x0000001c7a007844 */ /* 0x000fe20000000200 */
[----:B------:R-:W-:Y:S01]  /*14a10*/  SHF.R.U64 R187, R187, 0x3, RZ ;  /* 0x00000003bbbb7819 */ /* 0x000fe200000012ff */
[--C-:B------:R-:W-:Y:S01]  /*14a20*/  IMAD.X R135, RZ, RZ, R143.reuse, P0 ;  /* 0x000000ffff877224 */ /* 0x100fe200000e068f */
[----:B------:R-:W-:Y:S01]  /*14a30*/  LOP3.LUT R185, R100, 0x380, RZ, 0xc0, !PT ;  /* 0x0000038064b97812 */ /* 0x000fe200078ec0ff */
[----:B------:R-:W-:Y:S01]  /*14a40*/  STSM.16.M88.4 [R124], R44 ;  /* 0x0000002c7c007844 */ /* 0x000fe20000000200 */
[----:B------:R-:W-:Y:S01]  /*14a50*/  SHF.R.U64 R177, R177, 0x3, RZ ;  /* 0x00000003b1b17819 */ /* 0x000fe200000012ff */
[--C-:B------:R-:W-:Y:S01]  /*14a60*/  IMAD.X R139, RZ, RZ, R143.reuse, P1 ;  /* 0x000000ffff8b7224 */ /* 0x100fe200008e068f */
[----:B------:R-:W-:Y:S01]  /*14a70*/  SHF.R.U64 R183, R183, 0x3, RZ ;  /* 0x00000003b7b77819 */ /* 0x000fe200000012ff */
[----:B------:R-:W-:Y:S01]  /*14a80*/  STSM.16.M88.4 [R126], R32 ;  /* 0x000000207e007844 */ /* 0x000fe20000000200 */
[----:B------:R-:W-:Y:S01]  /*14a90*/  LOP3.LUT R130, R187, R130, RZ, 0x3c, !PT ;  /* 0x00000082bb827212 */ /* 0x000fe200078e3cff */
[----:B------:R-:W-:Y:S01]  /*14aa0*/  IMAD.X R99, RZ, RZ, R143, P3 ;  /* 0x000000ffff637224 */ /* 0x000fe200018e068f */
[----:B------:R-:W-:Y:S01]  /*14ab0*/  SHF.R.U64 R185, R185, 0x3, RZ ;  /* 0x00000003b9b97819 */ /* 0x000fe200000012ff */
[----:B------:R0:W-:Y:S01]  /*14ac0*/  STSM.16.M88.4 [R128], R4 ;  /* 0x0000000480007844 */ /* 0x0001e20000000200 */
[----:B------:R-:W-:Y:S01]  /*14ad0*/  F2FP.BF16.F32.PACK_AB R13, R84, R80 ;  /* 0x00000050540d723e */ /* 0x000fe200000010ff */
[----:B------:R-:W2:Y:S01]  /*14ae0*/  LDC R3, c[0x0][0xce8] ;  /* 0x00033a00ff037b82 */ /* 0x000ea20000000800 */
[----:B------:R-:W-:-:S02]  /*14af0*/  LOP3.LUT R134, R177, R98, RZ, 0x3c, !PT ;  /* 0x00000062b1867212 */ /* 0x000fc400078e3cff */
[----:B----4-:R-:W-:Y:S02]  /*14b00*/  SHF.R.S32.HI R80, RZ, 0x1f, R182 ;  /* 0x0000001fff507819 */ /* 0x010fe400000114b6 */
[----:B------:R-:W-:Y:S02]  /*14b10*/  LOP3.LUT R138, R183, R138, RZ, 0x3c, !PT ;  /* 0x0000008ab78a7212 */ /* 0x000fe400078e3cff */
[----:B------:R-:W-:Y:S02]  /*14b20*/  LOP3.LUT R98, R185, R100, RZ, 0x3c, !PT ;  /* 0x00000064b9627212 */ /* 0x000fe400078e3cff */
[----:B------:R-:W-:Y:S01]  /*14b30*/  MOV R130, R130 ;  /* 0x0000008200827202 */ /* 0x000fe20000000f00 */
[----:B0-----:R-:W-:Y:S01]  /*14b40*/  IMAD.SHL.U32 R4, R182, 0x4, RZ ;  /* 0x00000004b6047824 */ /* 0x001fe200078e00ff */
[----:B------:R-:W-:Y:S02]  /*14b50*/  F2FP.BF16.F32.PACK_AB R8, R113, R175 ;  /* 0x000000af7108723e */ /* 0x000fe400000010ff */
[----:B------:R-:W-:-:S02]  /*14b60*/  F2FP.BF16.F32.PACK_AB R9, R68, R64 ;  /* 0x000000404409723e */ /* 0x000fc400000010ff */
[----:B------:R-:W-:Y:S02]  /*14b70*/  F2FP.BF16.F32.PACK_AB R10, R155, R178 ;  /* 0x000000b29b0a723e */ /* 0x000fe400000010ff */
[----:B------:R-:W-:Y:S02]  /*14b80*/  F2FP.BF16.F32.PACK_AB R11, R76, R72 ;  /* 0x000000484c0b723e */ /* 0x000fe400000010ff */
[----:B------:R-:W-:Y:S02]  /*14b90*/  MOV R134, R134 ;  /* 0x0000008600867202 */ /* 0x000fe40000000f00 */
[----:B------:R-:W-:Y:S02]  /*14ba0*/  F2FP.BF16.F32.PACK_AB R12, R156, R179 ;  /* 0x000000b39c0c723e */ /* 0x000fe400000010ff */
[----:B------:R-:W-:Y:S02]  /*14bb0*/  F2FP.BF16.F32.PACK_AB R14, R157, R180 ;  /* 0x000000b49d0e723e */ /* 0x000fe400000010ff */
[----:B------:R-:W-:-:S02]  /*14bc0*/  F2FP.BF16.F32.PACK_AB R15, R88, R87 ;  /* 0x00000057580f723e */ /* 0x000fc400000010ff */
[----:B------:R-:W-:Y:S02]  /*14bd0*/  ISETP.NE.U32.AND P0, PT, RZ, UR4, PT ;  /* 0x00000004ff007c0c */ /* 0x000fe4000bf05070 */
[----:B------:R-:W-:Y:S02]  /*14be0*/  SHF.L.U64.HI R5, R182, 0x2, R80 ;  /* 0x00000002b6057819 */ /* 0x000fe40000010250 */
[----:B------:R-:W-:Y:S02]  /*14bf0*/  IADD3 R6, P1, R4, UR4, RZ ;  /* 0x0000000404067c10 */ /* 0x000fe4000ff3e0ff */
[----:B------:R-:W-:Y:S02]  /*14c00*/  MOV R100, R138 ;  /* 0x0000008a00647202 */ /* 0x000fe40000000f00 */
        /* <DEDUP_REMOVED lines=21> */
[----:B0-----:R-:W-:Y:S01]  /*14d60*/  IMAD.U32 R8, RZ, RZ, UR4 ;  /* 0x00000004ff087e24 */ /* 0x001fe2000f8e00ff */
[----:B------:R-:W-:Y:S01]  /*14d70*/  @P2 IADD3.X R5, R5, UR5, RZ, P3, !PT ;  /* 0x0000000505052c10 */ /* 0x000fe20009ffe4ff */
[----:B------:R3:W5:Y:S04]  /*14d80*/  @P0 LDG.E R76, desc[UR40][R6.64] ;  /* 0x00000028064c0981 */ /* 0x000768000c1e1900 */
[----:B------:R3:W5:Y:S01]  /*14d90*/  @P2 LDG.E R8, desc[UR40][R4.64] ;  /* 0x0000002804082981 */ /* 0x000762000c1e1900 */
[----:B--2---:R-:W-:-:S13]  /*14da0*/  ISETP.NE.AND P1, PT, R3, 0x1, PT ;  /* 0x000000010300780c */ /* 0x004fda0003f25270 */
[----:B------:R-:W0:Y:S08]  /*14db0*/  @P1 LDC R10, c[0x0][0xcec] ;  /* 0x00033b00ff0a1b82 */ /* 0x000e300000000800 */
[----:B------:R-:W2:Y:S01]  /*14dc0*/  @P1 LDC R11, c[0x0][0xcf0] ;  /* 0x00033c00ff0b1b82 */ /* 0x000ea20000000800 */
[----:B------:R-:W-:Y:S01]  /*14dd0*/  SHF.R.S32.HI R78, RZ, 0x1f, R176 ;  /* 0x0000001fff4e7819 */ /* 0x000fe200000114b0 */
[----:B---3--:R-:W-:Y:S06]  /*14de0*/  @P2 BRA `(.L_x_15270) ;  /* 0x0000000000102947 */ /* 0x008fec0003800000 */
[----:B------:R-:W-:Y:S05]  /*14df0*/  @!P0 BRA `(.L_x_15270) ;  /* 0x00000000000c8947 */ /* 0x000fea0003800000 */
[----:B------:R-:W3:Y:S04]  /*14e00*/  LDG.E R5, desc[UR40][R6.64] ;  /* 0x0000002806057981 */ /* 0x000ee8000c1e1900 */
[----:B-----5:R-:W3:Y:S02]  /*14e10*/  LDG.E R8, desc[UR40][R6.64+0x4] ;  /* 0x0000042806087981 */ /* 0x020ee4000c1e1900 */
[----:B---3--:R-:W-:-:S07]  /*14e20*/  IMAD.IADD R8, R8, 0x1, -R5 ;  /* 0x0000000108087824 */ /* 0x008fce00078e0a05 */
.L_x_15270:
[----:B------:R-:W3:Y:S01]  /*14e30*/  LDL R4, [R1+0xb8] ;  /* 0x0000b80001047983 */ /* 0x000ee20000100800 */
[----:B------:R-:W-:Y:S01]  /*14e40*/  ULDC.64 UR4, c[0x0][0xc90] ;  /* 0x0003240000047ab9 */ /* 0x000fe20000000a00 */
[----:B------:R-:W4:Y:S01]  /*14e50*/  S2R R14, SR_TID.X ;  /* 0x00000000000e7919 */ /* 0x000f220000002100 */
[----:B-----5:R-:W-:Y:S02]  /*14e60*/  SHF.R.S32.HI R77, RZ, 0x1f, R76 ;  /* 0x0000001fff4d7819 */ /* 0x020fe4000001144c */
[----:B------:R-:W-:Y:S01]  /*14e70*/  SEL R80, R80, RZ, !P0 ;  /* 0x000000ff50507207 */ /* 0x000fe20004000000 */
[----:B------:R-:W3:Y:S01]  /*14e80*/  LDL.LU R84, [R1+0x98] ;  /* 0x0000980001547983 */ /* 0x000ee20000300800 */
[----:B------:R-:W-:Y:S01]  /*14e90*/  IMAD R0, R78, UR4, RZ ;  /* 0x000000044e007c24 */ /* 0x000fe2000f8e02ff */
[----:B------:R-:W-:Y:S01]  /*14ea0*/  SEL R81, R182, RZ, !P0 ;  /* 0x000000ffb6517207 */ /* 0x000fe20004000000 */
[----:B------:R-:W-:Y:S01]  /*14eb0*/  IMAD R83, R8, R3, RZ ;  /* 0x0000000308537224 */ /* 0x000fe200078e02ff */
[----:B------:R-:W1:Y:S01]  /*14ec0*/  @P1 LDC R85, c[0x0][0xcec] ;  /* 0x00033b00ff551b82 */ /* 0x000e620000000800 */
[----:B------:R-:W-:-:S07]  /*14ed0*/  IMAD R9, R176, UR5, R0 ;  /* 0x00000005b0097c24 */ /* 0x000fce000f8e0200 */
[----:B------:R-:W1:Y:S01]  /*14ee0*/  @P1 LDC R87, c[0x0][0xcf0] ;  /* 0x00033c00ff571b82 */ /* 0x000e620000000800 */
[----:B----4-:R-:W-:-:S05]  /*14ef0*/  VIADD R14, R14, 0xffffff80 ;  /* 0xffffff800e0e7836 */ /* 0x010fca0000000000 */
[----:B------:R-:W-:-:S04]  /*14f00*/  SHF.R.S32.HI R6, RZ, 0x1f, R14 ;  /* 0x0000001fff067819 */ /* 0x000fc8000001140e */
[----:B------:R-:W-:-:S04]  /*14f10*/  LEA.HI R79, R6, R14, RZ, 0x3 ;  /* 0x0000000e064f7211 */ /* 0x000fc800078f18ff */
[----:B------:R-:W-:Y:S02]  /*14f20*/  LOP3.LUT R82, R79, 0xfffffff8, RZ, 0xc0, !PT ;  /* 0xfffffff84f527812 */ /* 0x000fe400078ec0ff */
[----:B------:R-:W-:-:S03]  /*14f30*/  SHF.R.S32.HI R79, RZ, 0x3, R79 ;  /* 0x00000003ff4f7819 */ /* 0x000fc6000001144f */
[----:B------:R-:W-:Y:S01]  /*14f40*/  IMAD.IADD R82, R14, 0x1, -R82 ;  /* 0x000000010e527824 */ /* 0x000fe200078e0a52 */
[----:B------:R-:W-:Y:S01]  /*14f50*/  BSSY B1, `(.L_x_15271) ;  /* 0x00000e6000017945 */ /* 0x000fe20003800000 */
[----:B---3--:R-:W-:Y:S02]  /*14f60*/  IMAD.IADD R13, R4, 0x1, R84 ;  /* 0x00000001040d7824 */ /* 0x008fe400078e0254 */
[----:B------:R-:W-:Y:S01]  /*14f70*/  IMAD.WIDE.U32 R4, R176, UR4, R76 ;  /* 0x00000004b0047c25 */ /* 0x000fe2000f8e004c */
[----:B------:R-:W-:-:S03]  /*14f80*/  ULDC.64 UR4, c[0x0][0xc98] ;  /* 0x0003260000047ab9 */ /* 0x000fc60000000a00 */
[----:B0-----:R-:W-:Y:S01]  /*14f90*/  @P1 IMAD.HI.U32 R0, R13, R10, RZ ;  /* 0x0000000a0d001227 */ /* 0x001fe200078e00ff */
[----:B------:R-:W-:-:S03]  /*14fa0*/  LEA.HI R10, R6, R14, RZ, 0x7 ;  /* 0x0000000e060a7211 */ /* 0x000fc600078f38ff */
[----:B------:R-:W-:Y:S01]  /*14fb0*/  IMAD.MOV.U32 R7, RZ, RZ, R13 ;  /* 0x000000ffff077224 */ /* 0x000fe200078e000d */
[----:B------:R-:W-:Y:S01]  /*14fc0*/  LOP3.LUT R6, R10, 0xffffff80, RZ, 0xc0, !PT ;  /* 0xffffff800a067812 */ /* 0x000fe200078ec0ff */
[----:B------:R-:W-:Y:S01]  /*14fd0*/  IMAD.IADD R5, R5, 0x1, R9 ;  /* 0x0000000105057824 */ /* 0x000fe200078e0209 */
[----:B--2---:R-:W-:-:S03]  /*14fe0*/  @P1 SHF.R.U32.HI R7, RZ, R11, R0 ;  /* 0x0000000bff071219 */ /* 0x004fc60000011600 */
[----:B------:R-:W-:Y:S02]  /*14ff0*/  IMAD.IADD R12, R14, 0x1, -R6 ;  /* 0x000000010e0c7824 */ /* 0x000fe400078e0a06 */
[----:B------:R-:W-:Y:S02]  /*15000*/  IMAD.MOV R0, RZ, RZ, -R7 ;  /* 0x000000ffff007224 */ /* 0x000fe400078e0a07 */
[----:B------:R-:W-:Y:S01]  /*15010*/  IMAD R6, R80, UR4, RZ ;  /* 0x0000000450067c24 */ /* 0x000fe2000f8e02ff */
[----:B------:R-:W-:Y:S01]  /*15020*/  SHF.R.S32.HI R15, RZ, 0x1f, R12 ;  /* 0x0000001fff0f7819 */ /* 0x000fe2000001140c */
[----:B------:R-:W-:Y:S01]  /*15030*/  IMAD.WIDE.U32 R4, R81, UR4, R4 ;  /* 0x0000000451047c25 */ /* 0x000fe2000f8e0004 */
[----:B------:R-:W-:Y:S02]  /*15040*/  LOP3.LUT P0, RZ, R12, 0x3, RZ, 0xc0, !PT ;  /* 0x000000030cff7812 */ /* 0x000fe4000780c0ff */
[----:B------:R-:W-:Y:S01]  /*15050*/  LEA.HI R14, R15, R12, RZ, 0x2 ;  /* 0x0000000c0f0e7211 */ /* 0x000fe200078f10ff */
[----:B------:R-:W-:Y:S01]  /*15060*/  IMAD R9, R3, R0, R13 ;  /* 0x0000000003097224 */ /* 0x000fe200078e020d */
[----:B------:R-:W-:Y:S01]  /*15070*/  SHF.R.S32.HI R13, RZ, 0x1f, R7 ;  /* 0x0000001fff0d7819 */ /* 0x000fe20000011407 */
[----:B------:R-:W-:Y:S01]  /*15080*/  IMAD R6, R81, UR5, R6 ;  /* 0x0000000551067c24 */ /* 0x000fe2000f8e0206 */
[----:B------:R-:W-:Y:S01]  /*15090*/  IADD3 R4, P2, R7, R4, RZ ;  /* 0x0000000407047210 */ /* 0x000fe20007f5e0ff */
[----:B------:R-:W-:Y:S01]  /*150a0*/  ULDC.64 UR4, c[0x0][0xc88] ;  /* 0x0003220000047ab9 */ /* 0x000fe20000000a00 */
[----:B------:R-:W-:Y:S01]  /*150b0*/  IMAD.SHL.U32 R0, R82, 0x8, RZ ;  /* 0x0000000852007824 */ /* 0x000fe200078e00ff */
[----:B------:R-:W-:-:S02]  /*150c0*/  SHF.R.S32.HI R24, RZ, 0x2, R14 ;  /* 0x00000002ff187819 */ /* 0x000fc4000001140e */
[----:B------:R-:W-:Y:S02]  /*150d0*/  IADD3.X R5, R13, R5, R6, P2, !PT ;  /* 0x000000050d057210 */ /* 0x000fe400017fe406 */
[----:B------:R-:W-:Y:S02]  /*150e0*/  SHF.R.S32.HI R6, RZ, 0x1f, R9 ;  /* 0x0000001fff067819 */ /* 0x000fe40000011409 */
[----:B------:R-:W-:Y:S01]  /*150f0*/  LEA R11, R79, R0, 0x6 ;  /* 0x000000004f0b7211 */ /* 0x000fe200078e30ff */
[----:B------:R-:W-:Y:S01]  /*15100*/  IMAD.WIDE.U32 R4, R9, UR4, R4 ;  /* 0x0000000409047c25 */ /* 0x000fe2000f8e0004 */
[----:B------:R-:W-:Y:S02]  /*15110*/  SHF.R.S32.HI R25, RZ, 0x1f, R14 ;  /* 0x0000001fff197819 */ /* 0x000fe4000001140e */
[----:B------:R-:W-:Y:S01]  /*15120*/  LEA.HI R12, R15, R12, RZ, 0x5 ;  /* 0x0000000c0f0c7211 */ /* 0x000fe200078f28ff */
[----:B------:R-:W-:Y:S01]  /*15130*/  IMAD R6, R6, UR4, RZ ;  /* 0x0000000406067c24 */ /* 0x000fe2000f8e02ff */
[----:B------:R-:W-:Y:S01]  /*15140*/  LEA.HI R25, R25, R24, RZ, 0x3 ;  /* 0x0000001819197211 */ /* 0x000fe200078f18ff */
[----:B------:R-:W-:Y:S01]  /*15150*/  IMAD.WIDE R94, R11, 0x2, R94 ;  /* 0x000000020b5e7825 */ /* 0x000fe200078e025e */
[----:B------:R-:W-:-:S02]  /*15160*/  SHF.R.S32.HI R11, RZ, 0x7, R10 ;  /* 0x00000007ff0b7819 */ /* 0x000fc4000001140a */
[----:B------:R-:W-:Y:S01]  /*15170*/  LOP3.LUT R25, R25, 0xfffffff8, RZ, 0xc0, !PT ;  /* 0xfffffff819197812 */ /* 0x000fe200078ec0ff */
[----:B------:R-:W-:Y:S01]  /*15180*/  IMAD R7, R9, UR5, R6 ;  /* 0x0000000509077c24 */ /* 0x000fe2000f8e0206 */
[----:B------:R-:W-:Y:S01]  /*15190*/  ULDC.64 UR4, c[0x0][0xc50] ;  /* 0x0003140000047ab9 */ /* 0x000fe20000000a00 */
[----:B------:R-:W-:Y:S02]  /*151a0*/  LEA.HI R10, R10, R11, RZ, 0x1 ;  /* 0x0000000b0a0a7211 */ /* 0x000fe400078f08ff */
[----:B------:R-:W-:Y:S01]  /*151b0*/  IMAD.IADD R5, R5, 0x1, R7 ;  /* 0x0000000105057824 */ /* 0x000fe200078e0207 */
[----:B------:R-:W-:Y:S01]  /*151c0*/  LEA R14, P2, R4, UR4, 0x2 ;  /* 0x00000004040e7c11 */ /* 0x000fe2000f8410ff */
[----:B------:R-:W-:Y:S01]  /*151d0*/  IMAD.IADD R25, R24, 0x1, -R25 ;  /* 0x0000000118197824 */ /* 0x000fe200078e0a19 */
[----:B------:R-:W-:Y:S02]  /*151e0*/  SHF.R.S32.HI R12, RZ, 0x5, R12 ;  /* 0x00000005ff0c7819 */ /* 0x000fe4000001140c */
[----:B------:R-:W-:Y:S01]  /*151f0*/  LEA.HI.X R26, R4, UR5, R5, 0x2, P2 ;  /* 0x00000005041a7c11 */ /* 0x000fe200090f1405 */
[----:B------:R-:W-:Y:S01]  /*15200*/  SHFL.IDX PT, R6, R14, RZ, 0x1c1f ;  /* 0x001c1fff0e067589 */ /* 0x000fe200000e0000 */
[----:B------:R-:W-:Y:S01]  /*15210*/  IADD3 R61, P2, R94, 0x3000, RZ ;  /* 0x000030005e3d7810 */ /* 0x000fe20007f5e0ff */
[----:B------:R-:W-:Y:S01]  /*15220*/  IMAD R7, R12, 0x10, R25 ;  /* 0x000000100c077824 */ /* 0x000fe200078e0219 */
[----:B------:R-:W-:Y:S01]  /*15230*/  LOP3.LUT R10, R10, 0x3fffffe, RZ, 0xc0, !PT ;  /* 0x03fffffe0a0a7812 */ /* 0x000fe200078ec0ff */
[----:B------:R-:W-:Y:S01]  /*15240*/  ULDC.64 UR4, c[0x0][0xba0] ;  /* 0x0002e80000047ab9 */ /* 0x000fe20000000a00 */
[----:B------:R-:W-:-:S02]  /*15250*/  LOP3.LUT R60, R61, 0x380, RZ, 0xc0, !PT ;  /* 0x000003803d3c7812 */ /* 0x000fc400078ec0ff */
[----:B------:R-:W-:Y:S01]  /*15260*/  IADD3 R69, P5, R94, 0x1000, RZ ;  /* 0x000010005e457810 */ /* 0x000fe20007fbe0ff */
[----:B------:R-:W-:Y:S01]  /*15270*/  IMAD.IADD R10, R11, 0x1, -R10 ;  /* 0x000000010b0a7824 */ /* 0x000fe200078e0a0a */
[----:B------:R-:W-:Y:S01]  /*15280*/  SHF.R.U64 R60, R60, 0x3, RZ ;  /* 0x000000033c3c7819 */ /* 0x000fe200000012ff */
[----:B------:R-:W-:Y:S01]  /*15290*/  SHFL.IDX PT, R11, R26, 0x1, 0x1c1f ;  /* 0x003c1f001a0b7f89 */ /* 0x000fe200000e0000 */
[----:B------:R-:W-:Y:S01]  /*152a0*/  IADD3 R65, P4, R94, 0x2000, RZ ;  /* 0x000020005e417810 */ /* 0x000fe20007f9e0ff */
[----:B------:R-:W-:Y:S01]  /*152b0*/  IMAD R4, R10, 0x40, R7 ;  /* 0x000000400a047824 */ /* 0x000fe200078e0207 */
[----:B------:R-:W-:Y:S01]  /*152c0*/  LOP3.LUT R60, R60, R61, RZ, 0x3c, !PT ;  /* 0x0000003d3c3c7212 */ /* 0x000fe200078e3cff */
[----:B------:R-:W-:Y:S01]  /*152d0*/  IMAD.X R61, RZ, RZ, R95, P2 ;  /* 0x000000ffff3d7224 */ /* 0x000fe200010e065f */
[C---:B------:R-:W-:Y:S01]  /*152e0*/  IADD3 R45, P2, R94.reuse, 0x7000, RZ ;  /* 0x000070005e2d7810 */ /* 0x040fe20007f5e0ff */
[----:B------:R-:W0:Y:S01]  /*152f0*/  SHFL.IDX PT, R7, R26, RZ, 0x1c1f ;  /* 0x001c1fff1a077589 */ /* 0x000e2200000e0000 */
[----:B------:R-:W-:Y:S01]  /*15300*/  IADD3 R57, P3, R94, 0x4000, RZ ;  /* 0x000040005e397810 */ /* 0x000fe20007f7e0ff */
[----:B------:R-:W-:Y:S01]  /*15310*/  IMAD.IADD R4, R4, 0x1, R84 ;  /* 0x0000000104047824 */ /* 0x000fe200078e0254 */
[----:B------:R-:W-:Y:S01]  /*15320*/  LOP3.LUT R44, R45, 0x380, RZ, 0xc0, !PT ;  /* 0x000003802d2c7812 */ /* 0x000fe200078ec0ff */
[----:B------:R-:W2:Y:S01]  /*15330*/  SHFL.IDX PT, R10, R14, 0x1, 0x1c1f ;  /* 0x003c1f000e0a7f89 */ /* 0x000ea200000e0000 */
[----:B------:R-:W-:-:S02]  /*15340*/  LOP3.LUT R68, R69, 0x380, RZ, 0xc0, !PT ;  /* 0x0000038045447812 */ /* 0x000fc400078ec0ff */
[----:B------:R-:W-:Y:S02]  /*15350*/  SHF.R.U64 R44, R44, 0x3, RZ ;  /* 0x000000032c2c7819 */ /* 0x000fe400000012ff */
[----:B------:R-:W-:Y:S02]  /*15360*/  LOP3.LUT R64, R65, 0x380, RZ, 0xc0, !PT ;  /* 0x0000038041407812 */ /* 0x000fe400078ec0ff */
[----:B------:R-:W-:Y:S01]  /*15370*/  LOP3.LUT R44, R44, R45, RZ, 0x3c, !PT ;  /* 0x0000002d2c2c7212 */ /* 0x000fe200078e3cff */
[----:B------:R-:W-:Y:S01]  /*15380*/  IMAD.X R45, RZ, RZ, R95, P2 ;  /* 0x000000ffff2d7224 */ /* 0x000fe200010e065f */
[----:B------:R-:W-:Y:S02]  /*15390*/  IADD3 R29, P2, R94, 0xb000, RZ ;  /* 0x0000b0005e1d7810 */ /* 0x000fe40007f5e0ff */
[----:B------:R-:W-:Y:S02]  /*153a0*/  LOP3.LUT R56, R57, 0x380, RZ, 0xc0, !PT ;  /* 0x0000038039387812 */ /* 0x000fe400078ec0ff */
[----:B------:R-:W-:-:S02]  /*153b0*/  LOP3.LUT R28, R29, 0x380, RZ, 0xc0, !PT ;  /* 0x000003801d1c7812 */ /* 0x000fc400078ec0ff */
[----:B------:R-:W-:Y:S02]  /*153c0*/  SHF.R.U64 R68, R68, 0x3, RZ ;  /* 0x0000000344447819 */ /* 0x000fe400000012ff */
[----:B------:R-:W-:Y:S02]  /*153d0*/  SHF.R.U64 R28, R28, 0x3, RZ ;  /* 0x000000031c1c7819 */ /* 0x000fe400000012ff */
[----:B------:R-:W-:Y:S02]  /*153e0*/  SHF.R.U64 R64, R64, 0x3, RZ ;  /* 0x0000000340407819 */ /* 0x000fe400000012ff */
[----:B------:R-:W-:Y:S01]  /*153f0*/  LOP3.LUT R28, R28, R29, RZ, 0x3c, !PT ;  /* 0x0000001d1c1c7212 */ /* 0x000fe200078e3cff */
[----:B------:R-:W-:Y:S01]  /*15400*/  IMAD.X R29, RZ, RZ, R95, P2 ;  /* 0x000000ffff1d7224 */ /* 0x000fe200010e065f */
[C---:B------:R-:W-:Y:S01]  /*15410*/  ISETP.GE.OR P2, PT, R4.reuse, R83, P0 ;  /* 0x000000530400720c */ /* 0x040fe20000746670 */
[----:B------:R-:W-:Y:S01]  /*15420*/  VIADD R4, R4, 0x8 ;  /* 0x0000000804047836 */ /* 0x000fe20000000000 */
        /* <DEDUP_REMOVED lines=8> */
[----:B------:R-:W-:Y:S01]  /*154b0*/  IADD3 R49, P4, R94, 0x6000, RZ ;  /* 0x000060005e317810 */ /* 0x000fe20007f9e0ff */
[----:B0-----:R0:W-:Y:S01]  /*154c0*/  @!P2 ST.E desc[UR40][R6.64], R21 ;  /* 0x000000150600a985 */ /* 0x0011e2000c101928 */
[----:B------:R-:W-:-:S02]  /*154d0*/  ISETP.GE.OR P0, PT, R4, R83, P0 ;  /* 0x000000530400720c */ /* 0x000fc40000706670 */
[----:B------:R-:W-:Y:S02]  /*154e0*/  IADD3 R41, P3, R94, 0x8000, RZ ;  /* 0x000080005e297810 */ /* 0x000fe40007f7e0ff */
[----:B------:R-:W-:Y:S02]  /*154f0*/  LOP3.LUT R52, R53, 0x380, RZ, 0xc0, !PT ;  /* 0x0000038035347812 */ /* 0x000fe400078ec0ff */
[----:B------:R-:W-:Y:S02]  /*15500*/  LOP3.LUT R48, R49, 0x380, RZ, 0xc0, !PT ;  /* 0x0000038031307812 */ /* 0x000fe400078ec0ff */
[----:B------:R-:W-:Y:S02]  /*15510*/  LOP3.LUT R40, R41, 0x380, RZ, 0xc0, !PT ;  /* 0x0000038029287812 */ /* 0x000fe400078ec0ff */
[----:B------:R-:W-:Y:S01]  /*15520*/  SHF.R.U64 R52, R52, 0x3, RZ ;  /* 0x0000000334347819 */ /* 0x000fe200000012ff */
[----:B0-----:R-:W-:Y:S01]  /*15530*/  IMAD R21, R77, UR4, RZ ;  /* 0x000000044d157c24 */ /* 0x001fe2000f8e02ff */
[----:B------:R-:W-:Y:S01]  /*15540*/  SHF.R.U64 R48, R48, 0x3, RZ ;  /* 0x0000000330307819 */ /* 0x000fe200000012ff */
[----:B--2---:R0:W-:Y:S01]  /*15550*/  @!P0 ST.E desc[UR40][R10.64], R20 ;  /* 0x000000140a008985 */ /* 0x0041e2000c101928 */
[----:B------:R-:W-:Y:S01]  /*15560*/  SHF.R.U64 R40, R40, 0x3, RZ ;  /* 0x0000000328287819 */ /* 0x000fe200000012ff */
[----:B------:R-:W-:Y:S01]  /*15570*/  IMAD R77, R76, UR5, R21 ;  /* 0x000000054c4d7c24 */ /* 0x000fe2000f8e0215 */
[----:B------:R-:W-:Y:S01]  /*15580*/  LOP3.LUT R52, R52, R53, RZ, 0x3c, !PT ;  /* 0x0000003534347212 */ /* 0x000fe200078e3cff */
[--C-:B------:R-:W-:Y:S01]  /*15590*/  IMAD.X R53, RZ, RZ, R95.reuse, P5 ;  /* 0x000000ffff357224 */ /* 0x100fe200028e065f */
[----:B------:R-:W-:Y:S01]  /*155a0*/  LOP3.LUT R48, R48, R49, RZ, 0x3c, !PT ;  /* 0x0000003130307212 */ /* 0x000fe200078e3cff */
[--C-:B------:R-:W-:Y:S01]  /*155b0*/  IMAD.X R49, RZ, RZ, R95.reuse, P4 ;  /* 0x000000ffff317224 */ /* 0x100fe200020e065f */
[----:B------:R-:W-:Y:S01]  /*155c0*/  LOP3.LUT R40, R40, R41, RZ, 0x3c, !PT ;  /* 0x0000002928287212 */ /* 0x000fe200078e3cff */
[----:B------:R-:W-:Y:S01]  /*155d0*/  IMAD.X R41, RZ, RZ, R95, P3 ;  /* 0x000000ffff297224 */ /* 0x000fe200018e065f */
[----:B------:R-:W-:Y:S01]  /*155e0*/  IADD3 R37, P5, R94, 0x9000, RZ ;  /* 0x000090005e257810 */ /* 0x000fe20007fbe0ff */
[----:B------:R-:W-:Y:S01]  /*155f0*/  IMAD R82, R82, 0x20, R79 ;  /* 0x0000002052527824 */ /* 0x000fe200078e024f */
[----:B------:R-:W-:Y:S01]  /*15600*/  IADD3 R33, P4, R94, 0xa000, RZ ;  /* 0x0000a0005e217810 */ /* 0x000fe20007f9e0ff */
[----:B0-----:R-:W-:Y:S01]  /*15610*/  IMAD.WIDE.U32 R20, R76, UR4, RZ ;  /* 0x000000044c147c25 */ /* 0x001fe2000f8e00ff */
[----:B------:R-:W-:Y:S01]  /*15620*/  IADD3 R25, P3, R94, 0xc000, RZ ;  /* 0x0000c0005e197810 */ /* 0x000fe20007f7e0ff */
[----:B------:R-:W-:Y:S01]  /*15630*/  ULDC.64 UR4, c[0x0][0xbe8] ;  /* 0x0002fa0000047ab9 */ /* 0x000fe20000000a00 */
[----:B------:R-:W-:Y:S01]  /*15640*/  LOP3.LUT R36, R37, 0x380, RZ, 0xc0, !PT ;  /* 0x0000038025247812 */ /* 0x000fe200078ec0ff */
[----:B------:R-:W-:Y:S01]  /*15650*/  IMAD.IADD R21, R21, 0x1, R77 ;  /* 0x0000000115157824 */ /* 0x000fe200078e024d */
[----:B------:R-:W-:Y:S01]  /*15660*/  LOP3.LUT R32, R33, 0x380, RZ, 0xc0, !PT ;  /* 0x0000038021207812 */ /* 0x000fe200078ec0ff */
[----:B------:R-:W-:Y:S01]  /*15670*/  IMAD R78, R78, UR4, RZ ;  /* 0x000000044e4e7c24 */ /* 0x000fe2000f8e02ff */
[----:B------:R-:W-:Y:S01]  /*15680*/  LOP3.LUT R24, R25, 0x380, RZ, 0xc0, !PT ;  /* 0x0000038019187812 */ /* 0x000fe200078ec0ff */
[----:B------:R-:W-:Y:S01]  /*15690*/  IMAD.IADD R82, R84, 0x1, R82 ;  /* 0x0000000154527824 */ /* 0x000fe200078e0252 */
[----:B------:R-:W-:Y:S01]  /*156a0*/  SHF.R.U64 R36, R36, 0x3, RZ ;  /* 0x0000000324247819 */ /* 0x000fe200000012ff */
[----:B------:R-:W-:Y:S01]  /*156b0*/  IMAD R77, R176, UR5, R78 ;  /* 0x00000005b04d7c24 */ /* 0x000fe2000f8e024e */
[----:B------:R-:W-:Y:S01]  /*156c0*/  SHF.R.U64 R32, R32, 0x3, RZ ;  /* 0x0000000320207819 */ /* 0x000fe200000012ff */
[----:B------:R-:W-:Y:S01]  /*156d0*/  IMAD.WIDE.U32 R20, R176, UR4, R20 ;  /* 0x00000004b0147c25 */ /* 0x000fe2000f8e0014 */
[----:B------:R-:W-:Y:S01]  /*156e0*/  SHF.R.U64 R24, R24, 0x3, RZ ;  /* 0x0000000318187819 */ /* 0x000fe200000012ff */
[----:B------:R-:W-:Y:S01]  /*156f0*/  ULDC.64 UR4, c[0x0][0xbf0] ;  /* 0x0002fc0000047ab9 */ /* 0x000fe20000000a00 */
[----:B------:R-:W-:Y:S01]  /*15700*/  LOP3.LUT R36, R36, R37, RZ, 0x3c, !PT ;  /* 0x0000002524247212 */ /* 0x000fe200078e3cff */
[----:B-1----:R-:W-:Y:S01]  /*15710*/  @P1 IMAD.HI.U32 R76, R82, R85, RZ ;  /* 0x00000055524c1227 */ /* 0x002fe200078e00ff */
[----:B------:R-:W-:Y:S01]  /*15720*/  LOP3.LUT R32, R32, R33, RZ, 0x3c, !PT ;  /* 0x0000002120207212 */ /* 0x000fe200078e3cff */
[----:B------:R-:W5:Y:S01]  /*15730*/  LD.E.128 R68, desc[UR40][R68.64] ;  /* 0x0000002844447980 */ /* 0x000f62000c101d00 */
[----:B------:R-:W-:Y:S01]  /*15740*/  LOP3.LUT R24, R24, R25, RZ, 0x3c, !PT ;  /* 0x0000001918187212 */ /* 0x000fe200078e3cff */
[----:B------:R-:W-:Y:S01]  /*15750*/  IMAD.IADD R21, R21, 0x1, R77 ;  /* 0x0000000115157824 */ /* 0x000fe200078e024d */
[----:B------:R-:W-:Y:S01]  /*15760*/  IADD3.X R25, RZ, R95, RZ, P3, !PT ;  /* 0x0000005fff197210 */ /* 0x000fe20001ffe4ff */
[--C-:B------:R-:W-:Y:S01]  /*15770*/  IMAD.X R37, RZ, RZ, R95.reuse, P5 ;  /* 0x000000ffff257224 */ /* 0x100fe200028e065f */
[C---:B------:R-:W-:Y:S01]  /*15780*/  IADD3 R13, P5, R94.reuse, 0xd000, RZ ;  /* 0x0000d0005e0d7810 */ /* 0x040fe20007fbe0ff */
[----:B------:R-:W-:Y:S01]  /*15790*/  IMAD.X R33, RZ, RZ, R95, P4 ;  /* 0x000000ffff217224 */ /* 0x000fe200020e065f */
[----:B------:R-:W-:Y:S01]  /*157a0*/  IADD3 R9, P4, R94, 0xe000, RZ ;  /* 0x0000e0005e097810 */ /* 0x000fe20007f9e0ff */
[----:B------:R-:W-:Y:S01]  /*157b0*/  IMAD.MOV.U32 R77, RZ, RZ, R82 ;  /* 0x000000ffff4d7224 */ /* 0x000fe200078e0052 */
[----:B------:R-:W-:Y:S01]  /*157c0*/  @P1 SHF.R.U32.HI R77, RZ, R87, R76 ;  /* 0x00000057ff4d1219 */ /* 0x000fe2000001164c */
[----:B------:R-:W-:Y:S01]  /*157d0*/  IMAD R80, R80, UR4, RZ ;  /* 0x0000000450507c24 */ /* 0x000fe2000f8e02ff */
[----:B------:R-:W-:-:S02]  /*157e0*/  IADD3 R15, P3, R94, 0xf000, RZ ;  /* 0x0000f0005e0f7810 */ /* 0x000fc40007f7e0ff */
[----:B------:R-:W-:Y:S01]  /*157f0*/  LOP3.LUT R5, R94, 0x380, RZ, 0xc0, !PT ;  /* 0x000003805e057812 */ /* 0x000fe200078ec0ff */
[----:B------:R-:W-:Y:S01]  /*15800*/  IMAD.MOV R78, RZ, RZ, -R77 ;  /* 0x000000ffff4e7224 */ /* 0x000fe200078e0a4d */
[----:B------:R-:W-:Y:S01]  /*15810*/  LOP3.LUT R12, R13, 0x380, RZ, 0xc0, !PT ;  /* 0x000003800d0c7812 */ /* 0x000fe200078ec0ff */
[----:B------:R-:W-:Y:S01]  /*15820*/  IMAD.WIDE.U32 R20, R81, UR4, R20 ;  /* 0x0000000451147c25 */ /* 0x000fe2000f8e0014 */
[----:B------:R-:W-:Y:S01]  /*15830*/  LOP3.LUT R8, R9, 0x380, RZ, 0xc0, !PT ;  /* 0x0000038009087812 */ /* 0x000fe200078ec0ff */
[----:B------:R-:W5:Y:S01]  /*15840*/  LD.E.128 R64, desc[UR40][R64.64] ;  /* 0x0000002840407980 */ /* 0x000f62000c101d00 */
[----:B------:R-:W-:Y:S01]  /*15850*/  SHF.R.S32.HI R76, RZ, 0x1f, R77 ;  /* 0x0000001fff4c7819 */ /* 0x000fe2000001144d */
[----:B------:R-:W-:Y:S01]  /*15860*/  IMAD R85, R81, UR5, R80 ;  /* 0x0000000551557c24 */ /* 0x000fe2000f8e0250 */
[----:B------:R-:W-:Y:S01]  /*15870*/  LOP3.LUT R4, R15, 0x380, RZ, 0xc0, !PT ;  /* 0x000003800f047812 */ /* 0x000fe200078ec0ff */
[----:B------:R-:W-:Y:S01]  /*15880*/  ULDC.64 UR4, c[0x0][0xbe0] ;  /* 0x0002f80000047ab9 */ /* 0x000fe20000000a00 */
[----:B------:R-:W-:Y:S01]  /*15890*/  SHF.R.U64 R12, R12, 0x3, RZ ;  /* 0x000000030c0c7819 */ /* 0x000fe200000012ff */
[----:B------:R-:W-:Y:S01]  /*158a0*/  IMAD R76, R76, UR4, RZ ;  /* 0x000000044c4c7c24 */ /* 0x000fe2000f8e02ff */
[----:B------:R-:W-:Y:S01]  /*158b0*/  SHF.R.U64 R8, R8, 0x3, RZ ;  /* 0x0000000308087819 */ /* 0x000fe200000012ff */
[----:B------:R-:W-:Y:S01]  /*158c0*/  IMAD R3, R3, R78, R82 ;  /* 0x0000004e03037224 */ /* 0x000fe200078e0252 */
[----:B------:R-:W-:Y:S01]  /*158d0*/  SHF.R.U64 R5, R5, 0x3, RZ ;  /* 0x0000000305057819 */ /* 0x000fe200000012ff */
[----:B------:R-:W5:Y:S01]  /*158e0*/  LD.E.128 R60, desc[UR40][R60.64] ;  /* 0x000000283c3c7980 */ /* 0x000f62000c101d00 */
        /* <DEDUP_REMOVED lines=13> */
[----:B------:R0:W5:Y:S02]  /*159c0*/  LD.E.128 R72, desc[UR40][R94.64] ;  /* 0x000000285e487980 */ /* 0x000164000c101d00 */
[----:B------:R-:W-:-:S02]  /*159d0*/  IMAD.IADD R21, R21, 0x1, R81 ;  /* 0x0000000115157824 */ /* 0x000fc400078e0251 */
[----:B------:R-:W5:Y:S01]  /*159e0*/  LD.E.128 R56, desc[UR40][R56.64] ;  /* 0x0000002838387980 */ /* 0x000f62000c101d00 */
[----:B------:R-:W-:-:S03]  /*159f0*/  IMAD R76, R76, UR4, RZ ;  /* 0x000000044c4c7c24 */ /* 0x000fc6000f8e02ff */
        /* <DEDUP_REMOVED lines=17> */
[----:B-1----:R-:W1:Y:S01]  /*15b10*/  FENCE.VIEW.ASYNC.S ;  /* 0x00000000000073c6 */ /* 0x002e620000000000 */
[----:B------:R-:W-:Y:S01]  /*15b20*/  IMAD.WIDE.U32 R20, R3, UR4, R20 ;  /* 0x0000000403147c25 */ /* 0x000fe2000f8e0014 */
[----:B------:R-:W-:-:S03]  /*15b30*/  ULDC.64 UR4, c[0x0][0xb80] ;  /* 0x0002e00000047ab9 */ /* 0x000fc60000000a00 */
[----:B------:R-:W-:Y:S01]  /*15b40*/  IMAD.IADD R21, R21, 0x1, R77 ;  /* 0x0000000115157824 */ /* 0x000fe200078e024d */
[----:B------:R-:W-:Y:S01]  /*15b50*/  LEA R82, P2, R20, UR4, 0x1 ;  /* 0x0000000414527c11 */ /* 0x000fe2000f8408ff */
[----:B------:R-:W-:-:S03]  /*15b60*/  IMAD.IADD R86, R79, 0x1, R84 ;  /* 0x000000014f567824 */ /* 0x000fc600078e0254 */
[----:B------:R-:W-:Y:S01]  /*15b70*/  LEA.HI.X R84, R20, UR5, R21, 0x1, P2 ;  /* 0x0000000514547c11 */ /* 0x000fe200090f0c15 */
[----:B------:R-:W-:Y:S01]  /*15b80*/  VIADD R3, R22, 0x32420 ;  /* 0x0003242016037836 */ /* 0x000fe20000000000 */
[----:B------:R-:W-:-:S04]  /*15b90*/  ISETP.GE.AND P2, PT, R86, R83, PT ;  /* 0x000000535600720c */ /* 0x000fc80003f46270 */
[----:B------:R-:W-:Y:S01]  /*15ba0*/  PRMT R3, RZ, 0x654, R3 ;  /* 0x00000654ff037816 */ /* 0x000fe20000000003 */
[----:B------:R-:W-:Y:S01]  /*15bb0*/  VIADD R76, R86, 0x20 ;  /* 0x00000020564c7836 */ /* 0x000fe20000000000 */
[----:B------:R-:W-:Y:S01]  /*15bc0*/  IADD3 R90, R0, 0xc0, RZ ;  /* 0x000000c0005a7810 */ /* 0x000fe20007ffe0ff */
[----:B------:R-:W-:Y:S02]  /*15bd0*/  VIADD R78, R86, 0x40 ;  /* 0x00000040564e7836 */ /* 0x000fe40000000000 */
[C---:B------:R-:W-:Y:S02]  /*15be0*/  VIADD R88, R0.reuse, 0x80 ;  /* 0x0000008000587836 */ /* 0x040fe40000000000 */
[----:B------:R-:W-:Y:S01]  /*15bf0*/  VIADD R92, R0, 0x40 ;  /* 0x00000040005c7836 */ /* 0x000fe20000000000 */
[----:B-1----:R1:W-:Y:S01]  /*15c00*/  SYNCS.ARRIVE.TRANS64.RED.A1T0 RZ, [R3+URZ], RZ ;  /* 0x000000ff03ff79a7 */ /* 0x0023e2000810043f */
[----:B------:R0:W2:Y:S01]  /*15c10*/  SHFL.IDX PT, R81, R82, RZ, 0x181f ;  /* 0x00181fff52517589 */ /* 0x0000a200000e0000 */
[----:B------:R-:W-:-:S02]  /*15c20*/  ISETP.GE.AND P1, PT, R76, R83, PT ;  /* 0x000000534c00720c */ /* 0x000fc40003f26270 */
[----:B------:R-:W-:Y:S01]  /*15c30*/  ISETP.GE.AND P0, PT, R78, R83, PT ;  /* 0x000000534e00720c */ /* 0x000fe20003f06270 */
[----:B-1----:R0:W1:Y:S01]  /*15c40*/  SHFL.IDX PT, R3, R84, RZ, 0x181f ;  /* 0x00181fff54037589 */ /* 0x00206200000e0000 */
[----:B------:R-:W-:Y:S02]  /*15c50*/  SHF.R.S32.HI R89, RZ, 0x1f, R0 ;  /* 0x0000001fff597819 */ /* 0x000fe40000011400 */
[----:B------:R-:W-:Y:S02]  /*15c60*/  SHF.R.S32.HI R85, RZ, 0x1f, R90 ;  /* 0x0000001fff557819 */ /* 0x000fe4000001145a */
[----:B------:R-:W-:Y:S02]  /*15c70*/  SHF.R.S32.HI R87, RZ, 0x1f, R88 ;  /* 0x0000001fff577819 */ /* 0x000fe40000011458 */
[----:B------:R-:W-:Y:S01]  /*15c80*/  SHF.R.S32.HI R91, RZ, 0x1f, R92 ;  /* 0x0000001fff5b7819 */ /* 0x000fe2000001145c */
[----:B0-----:R-:W-:Y:S06]  /*15c90*/  @P2 BRA `(.L_x_15272) ;  /* 0x0000000000442947 */ /* 0x001fec0003800000 */
[----:B------:R-:W-:Y:S02]  /*15ca0*/  ULDC UR4, c[0x0][0xbc8] ;  /* 0x0002f20000047ab9 */ /* 0x000fe40000000800 */
[----:B------:R-:W-:Y:S02]  /*15cb0*/  ISETP.GE.AND P2, PT, R0, UR4, PT ;  /* 0x0000000400007c0c */ /* 0x000fe4000bf46270 */
[----:B------:R-:W-:Y:S02]  /*15cc0*/  ISETP.GE.AND P3, PT, R92, UR4, PT ;  /* 0x000000045c007c0c */ /* 0x000fe4000bf66270 */
[----:B------:R-:W-:-:S09]  /*15cd0*/  ISETP.GE.AND P4, PT, R88, UR4, PT ;  /* 0x0000000458007c0c */ /* 0x000fd2000bf86270 */
[----:B--2---:R-:W-:-:S04]  /*15ce0*/  @!P2 LEA R20, P5, R0, R81, 0x1 ;  /* 0x000000510014a211 */ /* 0x004fc800078a08ff */
[----:B-1----:R-:W-:Y:S02]  /*15cf0*/  @!P2 LEA.HI.X R21, R0, R3, R89, 0x1, P5 ;  /* 0x000000030015a211 */ /* 0x002fe400028f0c59 */
        /* <DEDUP_REMOVED lines=11> */
.L_x_15272:
[----:B------:R-:W-:Y:S05]  /*15db0*/  BSYNC B1 ;  /* 0x0000000000017941 */ /* 0x000fea0003800000 */
.L_x_15271:
[----:B-1----:R1:W3:Y:S01]  /*15dc0*/  SHFL.IDX PT, R3, R84, 0x1, 0x181f ;  /* 0x00381f0054037f89 */ /* 0x0022e200000e0000 */
        /* <DEDUP_REMOVED lines=8> */
[----:B0-----:R-:W-:-:S04]  /*15e50*/  @!P4 LEA R20, P5, R0, R41, 0x1 ;  /* 0x000000290014c211 */ /* 0x001fc800078a08ff */
[----:B---3--:R-:W-:Y:S02]  /*15e60*/  @!P4 LEA.HI.X R21, R0, R3, R89, 0x1, P5 ;  /* 0x000000030015c211 */ /* 0x008fe400028f0c59 */
        /* <DEDUP_REMOVED lines=10> */
.L_x_15274:
[----:B------:R-:W-:Y:S05]  /*15f10*/  BSYNC B1 ;  /* 0x0000000000017941 */ /* 0x000fea0003800000 */
.L_x_15273:
[----:B---3--:R3:W0:Y:S01]  /*15f20*/  SHFL.IDX PT, R3, R84, 0x2, 0x181f ;  /* 0x00581f0054037f89 */ /* 0x00862200000e0000 */
[----:B------:R-:W-:Y:S03]  /*15f30*/  BSSY B1, `(.L_x_15275) ;  /* 0x0000014000017945 */ /* 0x000fe60003800000 */
[----:B----4-:R3:W4:Y:S01]  /*15f40*/  SHFL.IDX PT, R25, R82, 0x2, 0x181f ;  /* 0x00581f0052197f89 */ /* 0x01072200000e0000 */
[----:B------:R-:W-:Y:S05]  /*15f50*/  @P0 BRA `(.L_x_15276) ;  /* 0x0000000000440947 */ /* 0x000fea0003800000 */
[----:B------:R-:W-:Y:S02]  /*15f60*/  ULDC UR4, c[0x0][0xbc8] ;  /* 0x0002f20000047ab9 */ /* 0x000fe40000000800 */
[----:B------:R-:W-:Y:S02]  /*15f70*/  ISETP.GE.AND P3, PT, R0, UR4, PT ;  /* 0x0000000400007c0c */ /* 0x000fe4000bf66270 */
[----:B------:R-:W-:Y:S02]  /*15f80*/  ISETP.GE.AND P2, PT, R92, UR4, PT ;  /* 0x000000045c007c0c */ /* 0x000fe4000bf46270 */
[----:B------:R-:W-:Y:S02]  /*15f90*/  ISETP.GE.AND P1, PT, R88, UR4, PT ;  /* 0x0000000458007c0c */ /* 0x000fe4000bf26270 */
[----:B------:R-:W-:-:S07]  /*15fa0*/  ISETP.GE.AND P0, PT, R90, UR4, PT ;  /* 0x000000045a007c0c */ /* 0x000fce000bf06270 */
[-C--:B----4-:R-:W-:Y:S02]  /*15fb0*/  @!P3 LEA R12, P5, R0, R25.reuse, 0x1 ;  /* 0x00000019000cb211 */ /* 0x090fe400078a08ff */
        /* <DEDUP_REMOVED lines=11> */
.L_x_15276:
[----:B------:R-:W-:Y:S05]  /*16070*/  BSYNC B1 ;  /* 0x0000000000017941 */ /* 0x000fea0003800000 */
.L_x_15275:
[----:B0-----:R-:W-:Y:S01]  /*16080*/  VIADD R8, R86, 0x60 ;  /* 0x0000006056087836 */ /* 0x001fe20000000000 */
[----:B------:R0:W0:Y:S04]  /*16090*/  SHFL.IDX PT, R3, R84, 0x3, 0x181f ;  /* 0x00781f0054037f89 */ /* 0x00002800000e0000 */
        /* <DEDUP_REMOVED lines=22> */
.L_x_15269:
[----:B------:R-:W3:Y:S01]  /*16200*/  LDL R9, [R1+0xc0] ;  /* 0x0000c00001097983 */ /* 0x000ee20000100800 */
[----:B------:R-:W-:Y:S01]  /*16210*/  ULDC.64 UR4, c[0x0][0xd00] ;  /* 0x0003400000047ab9 */ /* 0x000fe20000000a00 */
[----:B------:R-:W-:Y:S01]  /*16220*/  IMAD.MOV.U32 R0, RZ, RZ, RZ ;  /* 0x000000ffff007224 */ /* 0x000fe200078e00ff */
[----:B------:R-:W-:Y:S01]  /*16230*/  ISETP.NE.U32.AND P0, PT, RZ, UR4, PT ;  /* 0x00000004ff007c0c */ /* 0x000fe2000bf05070 */
[----:B------:R-:W4:Y:S03]  /*16240*/  LDC R25, c[0x0][0xce8] ;  /* 0x00033a00ff197b82 */ /* 0x000f260000000800 */
[----:B------:R-:W-:Y:S01]  /*16250*/  ISETP.NE.AND.EX P0, PT, RZ, UR5, PT, P0 ;  /* 0x00000005ff007c0c */ /* 0x000fe2000bf05300 */
[----:B---3--:R-:W-:Y:S01]  /*16260*/  IMAD.SHL.U32 R6, R9, 0x4, RZ ;  /* 0x0000000409067824 */ /* 0x008fe200078e00ff */
[----:B------:R-:W-:-:S04]  /*16270*/  SHF.R.S32.HI R14, RZ, 0x1f, R9 ;  /* 0x0000001fff0e7819 */ /* 0x000fc80000011409 */
[----:B------:R-:W-:Y:S02]  /*16280*/  IADD3 R4, P1, R6, UR4, RZ ;  /* 0x0000000406047c10 */ /* 0x000fe4000ff3e0ff */
[----:B------:R-:W-:-:S04]  /*16290*/  SHF.L.U64.HI R3, R9, 0x2, R14 ;  /* 0x0000000209037819 */ /* 0x000fc8000001020e */
[----:B------:R-:W-:Y:S01]  /*162a0*/  IADD3.X R5, R3, UR5, RZ, P1, !PT ;  /* 0x0000000503057c10 */ /* 0x000fe20008ffe4ff */
[----:B------:R-:W-:Y:S02]  /*162b0*/  ULDC.64 UR4, c[0x0][0xd08] ;  /* 0x0003420000047ab9 */ /* 0x000fe40000000a00 */
[----:B------:R-:W-:Y:S02]  /*162c0*/  ISETP.NE.U32.AND P1, PT, RZ, UR4, PT ;  /* 0x00000004ff007c0c */ /* 0x000fe4000bf25070 */
[----:B------:R3:W5:Y:S02]  /*162d0*/  @P0 LDG.E R0, desc[UR40][R4.64] ;  /* 0x0000002804000981 */ /* 0x000764000c1e1900 */
[----:B------:R-:W-:-:S13]  /*162e0*/  ISETP.NE.AND.EX P1, PT, RZ, UR5, PT, P1 ;  /* 0x00000005ff007c0c */ /* 0x000fda000bf25310 */
[----:B------:R-:W-:Y:S01]  /*162f0*/  @P1 IADD3 R6, P2, R6, UR4, RZ ;  /* 0x0000000406061c10 */ /* 0x000fe2000ff5e0ff */
[----:B------:R-:W-:Y:S02]  /*16300*/  ULDC UR4, c[0x0][0xb88] ;  /* 0x0002e20000047ab9 */ /* 0x000fe40000000800 */
[----:B------:R-:W-:Y:S01]  /*16310*/  IMAD.U32 R8, RZ, RZ, UR4 ;  /* 0x00000004ff087e24 */ /* 0x000fe2000f8e00ff */
[----:B------:R-:W-:-:S05]  /*16320*/  @P1 IADD3.X R7, R3, UR5, RZ, P2, !PT ;  /* 0x0000000503071c10 */ /* 0x000fca00097fe4ff */
[----:B------:R3:W5:Y:S01]  /*16330*/  @P1 LDG.E R8, desc[UR40][R6.64] ;  /* 0x0000002806081981 */ /* 0x000762000c1e1900 */
[----:B----4-:R-:W-:Y:S01]  /*16340*/  ISETP.NE.AND P2, PT, R25, 0x1, PT ;  /* 0x000000011900780c */ /* 0x010fe20003f45270 */
[----:B------:R-:W4:-:S12]  /*16350*/  S2R R29, SR_TID.X ;  /* 0x00000000001d7919 */ /* 0x000f180000002100 */
[----:B------:R-:W0:Y:S01]  /*16360*/  @P2 LDC R27, c[0x0][0xcec] ;  /* 0x00033b00ff1b2b82 */ /* 0x000e220000000800 */
[----:B----4-:R-:W-:-:S05]  /*16370*/  VIADD R29, R29, 0xffffff80 ;  /* 0xffffff801d1d7836 */ /* 0x010fca0000000000 */
[----:B------:R-:W-:Y:S02]  /*16380*/  SHF.R.S32.HI R3, RZ, 0x1f, R29 ;  /* 0x0000001fff037819 */ /* 0x000fe4000001141d */
[----:B------:R-:W-:Y:S02]  /*16390*/  ISETP.GE.AND P3, PT, R29, 0x80, PT ;  /* 0x000000801d00780c */ /* 0x000fe40003f66270 */
[----:B------:R-:W-:Y:S01]  /*163a0*/  LEA.HI R20, R3, R29, RZ, 0x3 ;  /* 0x0000001d03147211 */ /* 0x000fe200078f18ff */
[----:B---3--:R-:W-:Y:S10]  /*163b0*/  @P1 BRA `(.L_x_15278) ;  /* 0x0000000000101947 */ /* 0x008ff40003800000 */
[----:B------:R-:W-:Y:S05]  /*163c0*/  @!P0 BRA `(.L_x_15278) ;  /* 0x00000000000c8947 */ /* 0x000fea0003800000 */
[----:B------:R-:W3:Y:S04]  /*163d0*/  LDG.E R3, desc[UR40][R4.64] ;  /* 0x0000002804037981 */ /* 0x000ee8000c1e1900 */
[----:B-----5:R-:W3:Y:S02]  /*163e0*/  LDG.E R8, desc[UR40][R4.64+0x4] ;  /* 0x0000042804087981 */ /* 0x020ee4000c1e1900 */
[----:B---3--:R-:W-:-:S07]  /*163f0*/  IMAD.IADD R8, R8, 0x1, -R3 ;  /* 0x0000000108087824 */ /* 0x008fce00078e0a03 */
.L_x_15278:
[----:B------:R-:W3:Y:S04]  /*16400*/  LDL R26, [R1+0xc4] ;  /* 0x0000c400011a7983 */ /* 0x000ee80000100800 */
[----:B------:R4:W5:Y:S01]  /*16410*/  LDL R28, [R1+0x98] ;  /* 0x00009800011c7983 */ /* 0x0009620000100800 */
[----:B------:R-:W-:Y:S01]  /*16420*/  BSSY B1, `(.L_x_15279) ;  /* 0x000002e000017945 */ /* 0x000fe20003800000 */
[----:B------:R-:W-:Y:S02]  /*16430*/  LOP3.LUT R24, R20, 0xfffffff8, RZ, 0xc0, !PT ;  /* 0xfffffff814187812 */ /* 0x000fe400078ec0ff */
[----:B------:R-:W-:Y:S02]  /*16440*/  SEL R13, R9, RZ, !P0 ;  /* 0x000000ff090d7207 */ /* 0x000fe40004000000 */
[----:B------:R-:W-:-:S02]  /*16450*/  SEL R14, R14, RZ, !P0 ;  /* 0x000000ff0e0e7207 */ /* 0x000fc40004000000 */
[----:B-----5:R-:W-:Y:S02]  /*16460*/  SHF.R.S32.HI R11, RZ, 0x1f, R0 ;  /* 0x0000001fff0b7819 */ /* 0x020fe40000011400 */
[----:B---3--:R-:W-:Y:S01]  /*16470*/  SHF.R.S32.HI R12, RZ, 0x1f, R26 ;  /* 0x0000001fff0c7819 */ /* 0x008fe2000001141a */
[----:B----4-:R-:W-:Y:S06]  /*16480*/  @P3 BRA `(.L_x_15280) ;  /* 0x00000000009c3947 */ /* 0x010fec0003800000 */
[----:B------:R-:W3:Y:S01]  /*16490*/  S2R R10, SR_TID.X ;  /* 0x00000000000a7919 */ /* 0x000ee20000002100 */
[----:B------:R-:W4:Y:S02]  /*164a0*/  LDC R9, c[0x0][0xce8] ;  /* 0x00033a00ff097b82 */ /* 0x000f240000000800 */
[----:B----4-:R-:W-:Y:S01]  /*164b0*/  IMAD R3, R8, R9, RZ ;  /* 0x0000000908037224 */ /* 0x010fe200078e02ff */
[----:B---3--:R-:W-:-:S04]  /*164c0*/  IADD3 R10, R28, -0x80, R10 ;  /* 0xffffff801c0a7810 */ /* 0x008fc80007ffe00a */
        /* <DEDUP_REMOVED lines=9> */
[----:B------:R-:W3:Y:S01]  /*16560*/  @P0 LDC R15, c[0x0][0xcec] ;  /* 0x00033b00ff0f0b82 */ /* 0x000ee20000000800 */
[----:B------:R-:W-:Y:S01]  /*16570*/  IMAD R7, R26, UR5, R7 ;  /* 0x000000051a077c24 */ /* 0x000fe2000f8e0207 */
[----:B------:R-:W-:-:S03]  /*16580*/  ULDC.64 UR4, c[0x0][0xc98] ;  /* 0x0003260000047ab9 */ /* 0x000fc60000000a00 */
[----:B------:R-:W-:-:S03]  /*16590*/  IMAD.IADD R5, R5, 0x1, R7 ;  /* 0x0000000105057824 */ /* 0x000fc600078e0207 */
[----:B------:R-:W4:Y:S01]  /*165a0*/  @P0 LDC R21, c[0x0][0xcf0] ;  /* 0x00033c00ff150b82 */ /* 0x000f220000000800 */
[----:B------:R-:W-:-:S04]  /*165b0*/  IMAD.WIDE.U32 R4, R13, UR4, R4 ;  /* 0x000000040d047c25 */ /* 0x000fc8000f8e0004 */
[----:B---3--:R-:W-:-:S05]  /*165c0*/  @P0 IMAD.HI.U32 R6, R10, R15, RZ ;  /* 0x0000000f0a060227 */ /* 0x008fca00078e00ff */
[----:B----4-:R-:W-:Y:S01]  /*165d0*/  @P0 SHF.R.U32.HI R3, RZ, R21, R6 ;  /* 0x00000015ff030219 */ /* 0x010fe20000011606 */
        /* <DEDUP_REMOVED lines=18> */
.L_x_15280:
[----:B------:R-:W-:Y:S05]  /*16700*/  BSYNC B1 ;  /* 0x0000000000017941 */ /* 0x000fea0003800000 */
.L_x_15279:
[----:B------:R-:W4:Y:S01]  /*16710*/  @P2 LDC R9, c[0x0][0xcf0] ;  /* 0x00033c00ff092b82 */ /* 0x000f220000000800 */
[----:B------:R-:W-:Y:S01]  /*16720*/  ULDC.64 UR4, c[0x0][0xba0] ;  /* 0x0002e80000047ab9 */ /* 0x000fe20000000a00 */
[----:B------:R-:W-:Y:S01]  /*16730*/  SHF.R.S32.HI R20, RZ, 0x3, R20 ;  /* 0x00000003ff147819 */ /* 0x000fe20000011414 */
[----:B---3--:R-:W-:Y:S02]  /*16740*/  IMAD R3, R11, UR4, RZ ;  /* 0x000000040b037c24 */ /* 0x008fe4000f8e02ff */
[----:B------:R-:W-:Y:S02]  /*16750*/  IMAD.IADD R11, R29, 0x1, -R24 ;  /* 0x000000011d0b7824 */ /* 0x000fe400078e0a18 */
[C---:B------:R-:W-:Y:S02]  /*16760*/  IMAD R3, R0.reuse, UR5, R3 ;  /* 0x0000000500037c24 */ /* 0x040fe4000f8e0203 */
[----:B------:R-:W-:Y:S01]  /*16770*/  IMAD.WIDE.U32 R4, R0, UR4, RZ ;  /* 0x0000000400047c25 */ /* 0x000fe2000f8e00ff */
[----:B------:R-:W-:-:S03]  /*16780*/  ULDC.64 UR4, c[0x0][0xbe8] ;  /* 0x0002fa0000047ab9 */ /* 0x000fc60000000a00 */
[----:B------:R-:W-:Y:S01]  /*16790*/  IMAD R6, R11, 0x20, R20 ;  /* 0x000000200b067824 */ /* 0x000fe200078e0214 */
[----:B------:R-:W-:Y:S01]  /*167a0*/  IADD3 R5, R5, R3, RZ ;  /* 0x0000000305057210 */ /* 0x000fe20007ffe0ff */
[----:B------:R-:W-:Y:S02]  /*167b0*/  IMAD R0, R12, UR4, RZ ;  /* 0x000000040c007c24 */ /* 0x000fe4000f8e02ff */
[----:B------:R-:W-:Y:S02]  /*167c0*/  IMAD.IADD R10, R28, 0x1, R6 ;  /* 0x000000011c0a7824 */ /* 0x000fe400078e0206 */
[----:B------:R-:W-:Y:S02]  /*167d0*/  IMAD R7, R26, UR5, R0 ;  /* 0x000000051a077c24 */ /* 0x000fe4000f8e0200 */
[----:B0-----:R-:W-:-:S04]  /*167e0*/  @P2 IMAD.HI.U32 R0, R10, R27, RZ ;  /* 0x0000001b0a002227 */ /* 0x001fc800078e00ff */
[----:B------:R-:W-:Y:S01]  /*167f0*/  IMAD.WIDE.U32 R4, R26, UR4, R4 ;  /* 0x000000041a047c25 */ /* 0x000fe2000f8e0004 */
[----:B------:R-:W-:-:S03]  /*16800*/  ULDC.64 UR4, c[0x0][0xbf0] ;  /* 0x0002fc0000047ab9 */ /* 0x000fc60000000a00 */
[----:B------:R-:W-:Y:S01]  /*16810*/  IMAD.MOV.U32 R3, RZ, RZ, R10 ;  /* 0x000000ffff037224 */ /* 0x000fe200078e000a */
[----:B----4-:R-:W-:Y:S01]  /*16820*/  @P2 SHF.R.U32.HI R3, RZ, R9, R0 ;  /* 0x00000009ff032219 */ /* 0x010fe20000011600 */
        /* <DEDUP_REMOVED lines=32> */
[----:B------:R0:W3:Y:S04]  /*16a30*/  SHFL.IDX PT, R0, R4, RZ, 0x181f ;  /* 0x00181fff04007589 */ /* 0x0000e800000e0000 */
[----:B------:R0:W4:Y:S02]  /*16a40*/  SHFL.IDX PT, R14, R3, RZ, 0x181f ;  /* 0x00181fff030e7589 */ /* 0x00012400000e0000 */
.L_x_15476:
        /* <DEDUP_REMOVED lines=22> */
.L_x_15283:
[----:B------:R-:W-:Y:S05]  /*16bb0*/  BSYNC B1 ;  /* 0x0000000000017941 */ /* 0x000fea0003800000 */
.L_x_15282:
[----:B------:R-:W-:-:S03]  /*16bc0*/  UMOV UR4, 0xffffffff ;  /* 0xffffffff00047882 */ /* 0x000fc60000000000 */
[----:B------:R-:W-:Y:S05]  /*16bd0*/  BRA.DIV UR4, `(.L_x_15284) ;  /* 0x0000009204e07947 */ /* 0x000fea000b800000 */
[----:B---3--:R3:W0:Y:S04]  /*16be0*/  SHFL.IDX PT, R0, R4, 0x1, 0x181f ;  /* 0x00381f0004007f89 */ /* 0x00862800000e0000 */
[----:B----4-:R3:W4:Y:S02]  /*16bf0*/  SHFL.IDX PT, R14, R3, 0x1, 0x181f ;  /* 0x00381f00030e7f89 */ /* 0x01072400000e0000 */
.L_x_15480:
        /* <DEDUP_REMOVED lines=21> */
.L_x_15286:
[----:B------:R-:W-:Y:S05]  /*16d50*/  BSYNC B1 ;  /* 0x0000000000017941 */ /* 0x000fea0003800000 */
.L_x_15285:
[----:B------:R-:W-:-:S03]  /*16d60*/  UMOV UR4, 0xffffffff ;  /* 0xffffffff00047882 */ /* 0x000fc60000000000 */
[----:B------:R-:W-:Y:S05]  /*16d70*/  BRA.DIV UR4, `(.L_x_15287) ;  /* 0x0000009204c07947 */ /* 0x000fea000b800000 */
[----:B0-----:R0:W0:Y:S04]  /*16d80*/  SHFL.IDX PT, R0, R4, 0x2, 0x181f ;  /* 0x00581f0004007f89 */ /* 0x00102800000e0000 */
[----:B----4-:R4:W0:Y:S02]  /*16d90*/  SHFL.IDX PT, R14, R3, 0x2, 0x181f ;  /* 0x00581f00030e7f89 */ /* 0x01082400000e0000 */
.L_x_15484:
        /* <DEDUP_REMOVED lines=21> */
.L_x_15289:
[----:B------:R-:W-:Y:S05]  /*16ef0*/  BSYNC B1 ;  /* 0x0000000000017941 */ /* 0x000fea0003800000 */
.L_x_15288:
[----:B------:R-:W-:-:S03]  /*16f00*/  UMOV UR4, 0xffffffff ;  /* 0xffffffff00047882 */ /* 0x000fc60000000000 */
[----:B------:R-:W-:Y:S05]  /*16f10*/  BRA.DIV UR4, `(.L_x_15290) ;  /* 0x0000009204a07947 */ /* 0x000fea000b800000 */
[----:B0-----:R0:W0:Y:S04]  /*16f20*/  SHFL.IDX PT, R0, R4, 0x3, 0x181f ;  /* 0x00781f0004007f89 */ /* 0x00102800000e0000 */
[----:B------:R0:W0:Y:S02]  /*16f30*/  SHFL.IDX PT, R14, R3, 0x3, 0x181f ;  /* 0x00781f00030e7f89 */ /* 0x00002400000e0000 */
.L_x_15488:
[----:B0--34-:R-:W-:-:S05]  /*16f40*/  VIADD R3, R7, 0x60 ;  /* 0x0000006007037836 */ /* 0x019fca0000000000 */
        /* <DEDUP_REMOVED lines=19> */
.L_x_15277:
[----:B------:R-:W-:Y:S05]  /*17080*/  BSYNC B0 ;  /* 0x0000000000007941 */ /* 0x000fea0003800000 */
.L_x_15268:
[----:B------:R-:W-:Y:S02]  /*17090*/  ULDC UR4, c[0x0][0xd3c] ;  /* 0x00034f0000047ab9 */ /* 0x000fe40000000800 */
[----:B--2---:R-:W-:-:S13]  /*170a0*/  ISETP.GE.AND P0, PT, R103, UR4, PT ;  /* 0x0000000467007c0c */ /* 0x004fda000bf06270 */
[----:B------:R-:W-:Y:S05]  /*170b0*/  @!P0 BRA `(.L_x_15291) ;  /* 0xfffffe9c00f08947 */ /* 0x000fea000383ffff */
[----:B------:R-:W-:Y:S05]  /*170c0*/  BRA `(.L_x_15133) ;  /* 0x0000007800407947 */ /* 0x000fea0003800000 */
.L_x_15131:
        /* <DEDUP_REMOVED lines=18> */
.L_x_15292:
        /* <DEDUP_REMOVED lines=41> */
.L_x_15298:
        /* <DEDUP_REMOVED lines=12> */
.L_x_15297:
[----:B------:R-:W-:Y:S05]  /*17540*/  BSYNC B0 ;  /* 0x0000000000007941 */ /* 0x000fea0003800000 */
.L_x_15296:
        /* <DEDUP_REMOVED lines=20> */
.L_x_15294:
        /* <DEDUP_REMOVED lines=20> */
.L_x_15299:
        /* <DEDUP_REMOVED lines=59> */
.L_x_15295:
[----:B------:R-:W-:Y:S02]  /*17b80*/  IMAD.MOV.U32 R17, RZ, RZ, RZ ;  /* 0x000000ffff117224 */ /* 0x000fe400078e00ff */
[----:B------:R-:W-:Y:S02]  /*17b90*/  IMAD.U32 R16, RZ, RZ, UR6 ;  /* 0x00000006ff107e24 */ /* 0x000fe4000f8e00ff */
[----:B------:R-:W-:-:S07]  /*17ba0*/  IMAD.MOV.U32 R18, RZ, RZ, RZ ;  /* 0x000000ffff127224 */ /* 0x000fce00078e00ff */
.L_x_15300:
[----:B------:R-:W-:-:S13]  /*17bb0*/  ISETP.NE.AND P0, PT, R5, RZ, PT ;  /* 0x000000ff0500720c */ /* 0x000fda0003f05270 */
[----:B------:R-:W0:Y:S01]  /*17bc0*/  @!P0 S2R R3, SR_CgaCtaId ;  /* 0x0000000000038919 */ /* 0x000e220000008800 */
[----:B------:R-:W-:-:S04]  /*17bd0*/  @!P0 MOV R2, 0x400 ;  /* 0x0000040000028802 */ /* 0x000fc80000000f00 */
[----:B0-----:R-:W-:-:S05]  /*17be0*/  @!P0 LEA R2, R3, R2, 0x18 ;  /* 0x0000000203028211 */ /* 0x001fca00078ec0ff */
[----:B------:R2:W-:Y:S01]  /*17bf0*/  @!P0 STS.128 [R2+0x324d0], R16 ;  /* 0x0324d01002008388 */ /* 0x0005e20000000c00 */
[----:B------:R-:W-:Y:S06]  /*17c00*/  BAR.ARV 0x5, 0x180 ;  /* 0x0146000000007b1d */ /* 0x000fec0000002000 */
.L_x_15293:
[----:B------:R3:W-:Y:S01]  /*17c10*/  STL [R1+0x3c], RZ ;  /* 0x00003cff01007387 */ /* 0x0007e20000100800 */
[----:B------:R-:W-:Y:S01]  /*17c20*/  ULDC UR4, c[0x0][0xd3c] ;  /* 0x00034f0000047ab9 */ /* 0x000fe20000000800 */
[----:B------:R-:W-:Y:S01]  /*17c30*/  IMAD.MOV.U32 R26, RZ, RZ, 0x1 ;  /* 0x00000001ff1a7424 */ /* 0x000fe200078e00ff */
[----:B-1----:R-:W-:Y:S01]  /*17c40*/  ISETP.GE.AND P0, PT, R19, UR4, PT ;  /* 0x0000000413007c0c */ /* 0x002fe2000bf06270 */
[----:B------:R-:W-:-:S12]  /*17c50*/  IMAD.MOV.U32 R24, RZ, RZ, RZ ;  /* 0x000000ffff187224 */ /* 0x000fd800078e00ff */
[----:B---3--:R-:W-:Y:S05]  /*17c60*/  @P0 BRA `(.L_x_15301) ;  /* 0x00000068007c0947 */ /* 0x008fea0003800000 */
[----:B------:R-:W1:Y:S01]  /*17c70*/  S2UR UR5, SR_CgaCtaId ;  /* 0x00000000000579c3 */ /* 0x000e620000008800 */
[----:B------:R3:W-:Y:S01]  /*17c80*/  STL [R1+0x3c], RZ ;  /* 0x00003cff01007387 */ /* 0x0007e20000100800 */
[C---:B--2---:R-:W-:Y:S01]  /*17c90*/  IMAD.SHL.U32 R2, R0.reuse, 0x8, RZ ;  /* 0x0000000800027824 */ /* 0x044fe200078e00ff */
[----:B------:R-:W-:Y:S01]  /*17ca0*/  LOP3.LUT R4, R0, 0x7f, RZ, 0xc0, !PT ;  /* 0x0000007f00047812 */ /* 0x000fe200078ec0ff */
[----:B------:R-:W-:Y:S01]  /*17cb0*/  UMOV UR4, 0x400 ;  /* 0x0000040000047882 */ /* 0x000fe20000000000 */
[----:B------:R-:W-:Y:S01]  /*17cc0*/  BSSY B8, `(.L_x_15301) ;  /* 0x0000699000087945 */ /* 0x000fe20003800000 */
[----:B------:R-:W-:Y:S01]  /*17cd0*/  IMAD.MOV.U32 R27, RZ, RZ, 0x1 ;  /* 0x00000001ff1b7424 */ /* 0x000fe200078e00ff */
[----:B0-----:R-:W-:Y:S01]  /*17ce0*/  LOP3.LUT R3, R2, 0x1f8, RZ, 0xc0, !PT ;  /* 0x000001f802037812 */ /* 0x001fe200078ec0ff */
[----:B------:R-:W-:Y:S01]  /*17cf0*/  IMAD.SHL.U32 R32, R4, 0x8, RZ ;  /* 0x0000000804207824 */ /* 0x000fe200078e00ff */
[----:B------:R-:W-:Y:S01]  /*17d00*/  LOP3.LUT R2, R2, 0x38, RZ, 0xc0, !PT ;  /* 0x0000003802027812 */ /* 0x000fe200078ec0ff */
[----:B------:R-:W-:Y:S01]  /*17d10*/  IMAD.MOV.U32 R24, RZ, RZ, RZ ;  /* 0x000000ffff187224 */ /* 0x000fe200078e00ff */
[----:B------:R-:W-:Y:S01]  /*17d20*/  LOP3.LUT R3, R3, 0x38, R0, 0x78, !PT ;  /* 0x0000003803037812 */ /* 0x000fe200078e7800 */
[----:B------:R-:W-:Y:S01]  /*17d30*/  IMAD.SHL.U32 R0, R0, 0x10, RZ ;  /* 0x0000001000007824 */ /* 0x000fe200078e00ff */
[----:B------:R-:W-:Y:S01]  /*17d40*/  MOV R23, RZ ;  /* 0x000000ff00177202 */ /* 0x000fe20000000f00 */
        /* <DEDUP_REMOVED lines=10> */
[----:B------:R-:W-:-:S05]  /*17df0*/  LOP3.LUT R0, R2, 0xc0, RZ, 0xfc, !PT ;  /* 0x000000c002007812 */ /* 0x000fca00078efcff */
[----:B------:R-:W-:-:S04]  /*17e00*/  IMAD.U32 R22, RZ, RZ, UR4 ;  /* 0x00000004ff167e24 */ /* 0x000fc8000f8e00ff */
[----:B---3--:R-:W-:-:S07]  /*17e10*/  IMAD R25, R32, 0x2, R22 ;  /* 0x0000000220197824 */ /* 0x008fce00078e0216 */
.L_x_15406:
[----:B------:R-:W0:Y:S02]  /*17e20*/  LDC.64 R2, c[0x0][0xd88] ;  /* 0x00036200ff027b82 */ /* 0x000e240000000a00 */
[----:B0-----:R-:W-:-:S05]  /*17e30*/  IMAD.WIDE R2, R19, 0x4, R2 ;  /* 0x0000000413027825 */ /* 0x001fca00078e0202 */
        /* <DEDUP_REMOVED lines=29> */
[----:B---3--:R-:W-:Y:S01]  /*18010*/  @P2 IADD3 R6, P3, R28, UR8, RZ ;  /* 0x000000081c062c10 */ /* 0x008fe2000ff7e0ff */
        /* <DEDUP_REMOVED lines=20> */
[----:B0-----:R-:W2:Y:S02]  /*18160*/  LDG.E R8, desc[UR40][R2.64+0x4] ;  /* 0x0000042802087981 */ /* 0x001ea4000c1e1900 */
[----:B--2---:R-:W-:-:S05]  /*18170*/  IMAD.IADD R10, R8, 0x1, -R9 ;  /* 0x00000001080a7824 */ /* 0x004fca00078e0a09 */
[----:B------:R1:W-:Y:S02]  /*18180*/  STL [R1+0x4], R10 ;  /* 0x0000040a01007387 */ /* 0x0003e40000100800 */
.L_x_15302:
        /* <DEDUP_REMOVED lines=9> */
.L_x_15303:
        /* <DEDUP_REMOVED lines=9> */
.L_x_15304:
        /* <DEDUP_REMOVED lines=8> */
[----:B--2---:R-:W-:Y:S01]  /*18330*/  @P1 IMAD.IADD R6, R9, 0x1, -R2 ;  /* 0x0000000109061824 */ /* 0x004fe200078e0a02 */
[----:B------:R-:W-:-:S03]  /*18340*/  SHF.L.U32 R2, R17, 0x7, RZ ;  /* 0x0000000711027819 */ /* 0x000fc600000006ff */
[----:B------:R-:W-:Y:S02]  /*18350*/  IMAD.IADD R30, R7, 0x1, R6 ;  /* 0x00000001071e7824 */ /* 0x000fe400078e0206 */
[----:B------:R-:W-:-:S04]  /*18360*/  VIADD R2, R2, 0x7f ;  /* 0x0000007f02027836 */ /* 0x000fc80000000000 */
[----:B0-----:R-:W-:-:S05]  /*18370*/  @P0 IMAD.HI.U32 R8, R2, R8, RZ ;  /* 0x0000000802080227 */ /* 0x001fca00078e00ff */
[----:B---3--:R-:W-:Y:S01]  /*18380*/  @P0 SHF.R.U32.HI R2, RZ, R3, R8 ;  /* 0x00000003ff020219 */ /* 0x008fe20000011608 */
[----:B------:R-:W-:-:S04]  /*18390*/  VIADD R3, R30, 0x5f ;  /* 0x0000005f1e037836 */ /* 0x000fc80000000000 */
        /* <DEDUP_REMOVED lines=31> */
.L_x_15491:
[----:B--2---:R-:W-:Y:S02]  /*18590*/  ISETP.NE.AND P0, PT, R14, RZ, PT ;  /* 0x000000ff0e00720c */ /* 0x004fe40003f05270 */
[----:B------:R-:W-:-:S11]  /*185a0*/  PLOP3.LUT P6, PT, PT, PT, PT, 0x8, 0x0 ;  /* 0x000000000000781c */ /* 0x000fd60003fce170 */
[----:B------:R-:W-:Y:S05]  /*185b0*/  @P0 BRA `(.L_x_15308) ;  /* 0x00000000000c0947 */ /* 0x000fea0003800000 */
[----:B------:R-:W-:-:S03]  /*185c0*/  UMOV UR4, 0xffffffff ;  /* 0xffffffff00047882 */ /* 0x000fc60000000000 */
[----:B------:R-:W-:Y:S05]  /*185d0*/  BRA.DIV UR4, `(.L_x_15309) ;  /* 0x0000007e046c7947 */ /* 0x000fea000b800000 */
[----:B------:R-:W-:-:S13]  /*185e0*/  ELECT P6, URZ, PT ;  /* 0x00000000003f782f */ /* 0x000fda00038c0000 */
.L_x_15308:
        /* <DEDUP_REMOVED lines=9> */
.L_x_15494:
[----:B------:R-:W-:Y:S05]  /*18680*/  BSYNC B1 ;  /* 0x0000000000017941 */ /* 0x000fea0003800000 */
.L_x_15310:
        /* <DEDUP_REMOVED lines=10> */
.L_x_15495:
[----:B------:R-:W-:Y:S05]  /*18730*/  BSYNC B2 ;  /* 0x0000000000027941 */ /* 0x000fea0003800000 */
.L_x_15314:
        /* <DEDUP_REMOVED lines=9> */
.L_x_15317:
[----:B------:R-:W-:Y:S05]  /*187d0*/  BSYNC B2 ;  /* 0x0000000000027941 */ /* 0x000fea0003800000 */
.L_x_15316:
        /* <DEDUP_REMOVED lines=12> */
.L_x_15318:
        /* <DEDUP_REMOVED lines=13> */
.L_x_15496:
[----:B------:R-:W-:Y:S05]  /*18970*/  BSYNC B2 ;  /* 0x0000000000027941 */ /* 0x000fea0003800000 */
.L_x_15319:
[----:B------:R-:W-:Y:S01]  /*18980*/  BSSY B2, `(.L_x_15321) ;  /* 0x000000b000027945 */ /* 0x000fe20003800000 */
[----:B------:R-:W-:Y:S01]  /*18990*/  MOV R12, 0x0 ;  /* 0x00000000000c7802 */ /* 0x000fe20000000f00 */
[----:B------:R-:W-:Y:S02]  /*189a0*/  IMAD.MOV.U32 R13, RZ, RZ, 0x12f00000 ;  /* 0x12f00000ff0d7424 */ /* 0x000fe400078e00ff */
        /* <DEDUP_REMOVED lines=8> */
.L_x_15322:
[----:B------:R-:W-:Y:S05]  /*18a30*/  BSYNC B2 ;  /* 0x0000000000027941 */ /* 0x000fea0003800000 */
.L_x_15321:
        /* <DEDUP_REMOVED lines=9> */
.L_x_15323:
        /* <DEDUP_REMOVED lines=15> */
.L_x_15324:
        /* <DEDUP_REMOVED lines=15> */
.L_x_15325:
        /* <DEDUP_REMOVED lines=15> */
.L_x_15326:
        /* <DEDUP_REMOVED lines=10> */
.L_x_15313:
[----:B------:R-:W-:Y:S05]  /*18e40*/  BSYNC B1 ;  /* 0x0000000000017941 */ /* 0x000fea0003800000 */
.L_x_15312:
        /* <DEDUP_REMOVED lines=9> */
.L_x_15342:
        /* <DEDUP_REMOVED lines=11> */
.L_x_15497:
[----:B------:R-:W-:Y:S05]  /*18f90*/  BSYNC B2 ;  /* 0x0000000000027941 */ /* 0x000fea0003800000 */
.L_x_15329:
        /* <DEDUP_REMOVED lines=9> */
.L_x_15332:
[----:B------:R-:W-:Y:S05]  /*19030*/  BSYNC B2 ;  /* 0x0000000000027941 */ /* 0x000fea0003800000 */
.L_x_15331:
        /* <DEDUP_REMOVED lines=11> */
.L_x_15333:
        /* <DEDUP_REMOVED lines=13> */
.L_x_15498:
[----:B------:R-:W-:Y:S05]  /*191c0*/  BSYNC B2 ;  /* 0x0000000000027941 */ /* 0x000fea0003800000 */
.L_x_15334:
[----:B------:R-:W-:Y:S01]  /*191d0*/  BSSY B2, `(.L_x_15336) ;  /* 0x000000b000027945 */ /* 0x000fe20003800000 */
[----:B01----:R-:W-:Y:S02]  /*191e0*/  IMAD.MOV.U32 R2, RZ, RZ, 0x0 ;  /* 0x00000000ff027424 */ /* 0x003fe400078e00ff */
[----:B------:R-:W-:Y:S01]  /*191f0*/  IMAD.MOV.U32 R3, RZ, RZ, 0x12f00000 ;  /* 0x12f00000ff037424 */ /* 0x000fe200078e00ff */
[----:B------:R-:W-:Y:S06]  /*19200*/  @P2 BRA `(.L_x_15337) ;  /* 0x00000000001c2947 */ /* 0x000fec0003800000 */
[----:B------:R-:W0:Y:S01]  /*19210*/  S2R R13, SR_TID.X ;  /* 0x00000000000d7919 */ /* 0x000e220000002100 */
[----:B------:R-:W-:-:S04]  /*19220*/  MOV R9, 0xc000 ;  /* 0x0000c00000097802 */ /* 0x000fc80000000f00 */
[----:B------:R1:W-:Y:S01]  /*19230*/  SYNCS.ARRIVE.TRANS64 RZ, [R8+URZ+0x324b0], R9 ;  /* 0x0324b00908ff79a7 */ /* 0x0003e2000800003f */
[----:B0-----:R-:W-:-:S04]  /*19240*/  LOP3.LUT R13, R13, 0x1f, RZ, 0xc0, !PT ;  /* 0x0000001f0d0d7812 */ /* 0x001fc800078ec0ff */
[----:B------:R-:W-:-:S13]  /*19250*/  ISETP.NE.AND P1, PT, R13, RZ, PT ;  /* 0x000000ff0d00720c */ /* 0x000fda0003f25270 */
[----:B-1----:R-:W-:Y:S05]  /*19260*/  @!P1 BRA `(.L_x_15337) ;  /* 0x0000000000049947 */ /* 0x002fea0003800000 */
[----:B------:R-:W-:Y:S01]  /*19270*/  BPT.TRAP 0x1 ;  /* 0x000000040000795c */ /* 0x000fe20000300000 */
.L_x_15337:
[----:B------:R-:W-:Y:S05]  /*19280*/  BSYNC B2 ;  /* 0x0000000000027941 */ /* 0x000fea0003800000 */
.L_x_15336:
        /* <DEDUP_REMOVED lines=9> */
.L_x_15338:
        /* <DEDUP_REMOVED lines=15> */
.L_x_15339:
        /* <DEDUP_REMOVED lines=15> */
.L_x_15340:
        /* <DEDUP_REMOVED lines=15> */
.L_x_15341:
        /* <DEDUP_REMOVED lines=10> */
.L_x_15328:
[----:B------:R-:W-:Y:S05]  /*19690*/  BSYNC B1 ;  /* 0x0000000000017941 */ /* 0x000fea0003800000 */
.L_x_15327:
        /* <DEDUP_REMOVED lines=8> */
.L_x_15306:
[----:B------:R-:W-:Y:S05]  /*19720*/  BSYNC B0 ;  /* 0x0000000000007941 */ /* 0x000fea0003800000 */
.L_x_15305:
[----:B------:R-:W2:Y:S01]  /*19730*/  LDC R0, c[0x0][0x448] ;  /* 0x00011200ff007b82 */ /* 0x000ea20000000800 */
[----:B0-----:R-:W-:Y:S01]  /*19740*/  LEA R3, R17, 0x7f, 0x7 ;  /* 0x0000007f11037811 */ /* 0x001fe200078e38ff */
        /* <DEDUP_REMOVED lines=33> */
.L_x_15344:
        /* <DEDUP_REMOVED lines=14> */
[----:B-1----:R-:W-:Y:S02]  /*19a40*/  IMAD.U32 R10, RZ, RZ, UR4 ;  /* 0x00000004ff0a7e24 */ /* 0x002fe4000f8e00ff */
[----:B------:R-:W-:Y:S02]  /*19a50*/  IMAD.U32 R11, RZ, RZ, UR5 ;  /* 0x00000005ff0b7e24 */ /* 0x000fe4000f8e00ff */
[----:B------:R-:W-:Y:S02]  /*19a60*/  IMAD.MOV.U32 R8, RZ, RZ, 0x70 ;  /* 0x00000070ff087424 */ /* 0x000fe400078e00ff */
[----:B------:R-:W-:-:S07]  /*19a70*/  IMAD.MOV.U32 R13, RZ, RZ, RZ ;  /* 0x000000ffff0d7224 */ /* 0x000fce00078e00ff */
[----:B------:R-:W-:-:S07]  /*19a80*/  LEPC R20, `(.L_x_15347) ;  /* 0x000000001014794e */ /* 0x000fce0000000000 */
[----:B0-----:R-:W-:Y:S05]  /*19a90*/  CALL.ABS.NOINC R2 ;  /* 0x0000000002007343 */ /* 0x001fea0003c00000 */
.L_x_15347:
[----:B------:R-:W-:Y:S05]  /*19aa0*/  BSYNC B6 ;  /* 0x0000000000067941 */ /* 0x000fea0003800000 */
.L_x_15346:
        /* <DEDUP_REMOVED lines=20> */
.L_x_15350:
        /* <DEDUP_REMOVED lines=15> */
.L_x_15349:
[----:B------:R-:W-:Y:S05]  /*19ce0*/  BSYNC B6 ;  /* 0x0000000000067941 */ /* 0x000fea0003800000 */
.L_x_15348:
[----:B------:R-:W0:Y:S01]  /*19cf0*/  S2R R20, SR_TID.X ;  /* 0x0000000000147919 */ /* 0x000e220000002100 */
[----:B------:R-:W-:Y:S01]  /*19d00*/  ULDC.64 UR4, c[0x0][0xaf0] ;  /* 0x0002bc0000047ab9 */ /* 0x000fe20000000a00 */
[----:B-1----:R-:W1:Y:S01]  /*19d10*/  LDC R10, c[0x0][0x430] ;  /* 0x00010c00ff0a7b82 */ /* 0x002e620000000800 */
[----:B------:R-:W2:Y:S01]  /*19d20*/  LDL R2, [R1+0x1c] ;  /* 0x00001c0001027983 */ /* 0x000ea20000100800 */
[----:B------:R-:W-:-:S04]  /*19d30*/  ISETP.NE.U32.AND P0, PT, RZ, UR4, PT ;  /* 0x00000004ff007c0c */ /* 0x000fc8000bf05070 */
[----:B------:R-:W-:-:S13]  /*19d40*/  ISETP.NE.AND.EX P0, PT, RZ, UR5, PT, P0 ;  /* 0x00000005ff007c0c */ /* 0x000fda000bf05300 */
[----:B------:R-:W-:Y:S01]  /*19d50*/  @P0 IADD3 R28, P1, R28, UR4, RZ ;  /* 0x000000041c1c0c10 */ /* 0x000fe2000ff3e0ff */
[----:B------:R-:W3:Y:S01]  /*19d60*/  S2R R11, SR_TID.X ;  /* 0x00000000000b7919 */ /* 0x000ee20000002100 */
[----:B------:R-:W-:Y:S02]  /*19d70*/  ULDC UR4, c[0x0][0x2f4] ;  /* 0x0000bd0000047ab9 */ /* 0x000fe40000000800 */
[----:B------:R-:W-:Y:S01]  /*19d80*/  @P0 IADD3.X R29, R29, UR5, RZ, P1, !PT ;  /* 0x000000051d1d0c10 */ /* 0x000fe20008ffe4ff */
[----:B------:R-:W4:Y:S01]  /*19d90*/  S2R R12, SR_TID.X ;  /* 0x00000000000c7919 */ /* 0x000f220000002100 */
[----:B------:R-:W-:-:S03]  /*19da0*/  ULDC UR5, c[0x0][0x320] ;  /* 0x0000c80000057ab9 */ /* 0x000fc60000000800 */
[----:B------:R-:W2:Y:S01]  /*19db0*/  @P0 LDG.E R31, desc[UR40][R28.64] ;  /* 0x000000281c1f0981 */ /* 0x000ea2000c1e1900 */
[----:B0-----:R-:W-:-:S04]  /*19dc0*/  LOP3.LUT R20, R20, 0x7f, RZ, 0xc0, !PT ;  /* 0x0000007f14147812 */ /* 0x001fc800078ec0ff */
[----:B------:R-:W-:Y:S02]  /*19dd0*/  SHF.R.U32.HI R21, RZ, 0x3, R20 ;  /* 0x00000003ff157819 */ /* 0x000fe40000011614 */
[----:B------:R-:W0:Y:S02]  /*19de0*/  S2R R20, SR_TID.X ;  /* 0x0000000000147919 */ /* 0x000e240000002100 */
[----:B0-----:R-:W-:-:S05]  /*19df0*/  IMAD.SHL.U32 R20, R20, 0x10, RZ ;  /* 0x0000001014147824 */ /* 0x001fca00078e00ff */
[----:B------:R-:W-:Y:S02]  /*19e00*/  LOP3.LUT R20, R21, 0x70, R20, 0xf8, !PT ;  /* 0x0000007015147812 */ /* 0x000fe400078ef814 */
[----:B------:R-:W2:Y:S01]  /*19e10*/  LDL.LU R21, [R1] ;  /* 0x0000000001157983 */ /* 0x000ea20000300800 */
[----:B-1----:R-:W-:-:S13]  /*19e20*/  ISETP.NE.AND P1, PT, R10, 0x1, PT ;  /* 0x000000010a00780c */ /* 0x002fda0003f25270 */
[----:B------:R-:W0:Y:S01]  /*19e30*/  @P1 LDC R3, c[0x0][0x434] ;  /* 0x00010d00ff031b82 */ /* 0x000e220000000800 */
[----:B---3--:R-:W-:Y:S02]  /*19e40*/  IMAD.SHL.U32 R11, R11, 0x8, RZ ;  /* 0x000000080b0b7824 */ /* 0x008fe400078e00ff */
[----:B----4-:R-:W-:-:S03]  /*19e50*/  IMAD.SHL.U32 R12, R12, 0x8, RZ ;  /* 0x000000080c0c7824 */ /* 0x010fc600078e00ff */
[----:B------:R-:W-:Y:S02]  /*19e60*/  LOP3.LUT R11, R11, 0x38, RZ, 0xc0, !PT ;  /* 0x000000380b0b7812 */ /* 0x000fe400078ec0ff */
[----:B------:R-:W-:-:S04]  /*19e70*/  LOP3.LUT R12, R12, 0x38, RZ, 0xc0, !PT ;  /* 0x000000380c0c7812 */ /* 0x000fc800078ec0ff */
[----:B------:R-:W-:-:S04]  /*19e80*/  LOP3.LUT R12, R12, 0x40, RZ, 0xfc, !PT ;  /* 0x000000400c0c7812 */ /* 0x000fc800078efcff */
[----:B------:R-:W-:Y:S01]  /*19e90*/  ISETP.GE.AND P4, PT, R12, UR5, PT ;  /* 0x000000050c007c0c */ /* 0x000fe2000bf86270 */
[----:B------:R-:W-:Y:S01]  /*19ea0*/  IMAD.MOV.U32 R37, RZ, RZ, RZ ;  /* 0x000000ffff257224 */ /* 0x000fe200078e00ff */
[----:B------:R-:W-:-:S04]  /*19eb0*/  LOP3.LUT R12, R11, 0x80, RZ, 0xfc, !PT ;  /* 0x000000800b0c7812 */ /* 0x000fc800078efcff */
[----:B------:R-:W-:Y:S01]  /*19ec0*/  ISETP.GE.AND P3, PT, R12, UR5, PT ;  /* 0x000000050c007c0c */ /* 0x000fe2000bf66270 */
[----:B------:R-:W-:Y:S01]  /*19ed0*/  UMOV UR6, 0xffffffff ;  /* 0xffffffff00067882 */ /* 0x000fe20000000000 */
[----:B--2---:R-:W-:Y:S02]  /*19ee0*/  VIADD R0, R2, 0xffffffff ;  /* 0xffffffff02007836 */ /* 0x004fe40000000000 */
[----:B------:R-:W1:Y:S02]  /*19ef0*/  @P1 LDC R2, c[0x0][0x438] ;  /* 0x00010e00ff021b82 */ /* 0x000e640000000800 */
[----:B------:R-:W-:-:S05]  /*19f00*/  IMAD R8, R0, 0x60, R20 ;  /* 0x0000006000087824 */ /* 0x000fca00078e0214 */
[C---:B------:R-:W-:Y:S01]  /*19f10*/  ISETP.GE.AND P0, PT, R8.reuse, R30, PT ;  /* 0x0000001e0800720c */ /* 0x040fe20003f06270 */
[----:B------:R-:W-:-:S03]  /*19f20*/  IMAD.IADD R8, R8, 0x1, R33 ;  /* 0x0000000108087824 */ /* 0x000fc600078e0221 */
[----:B------:R-:W-:Y:S01]  /*19f30*/  ISETP.GT.U32.OR P0, PT, R20, 0x5f, P0 ;  /* 0x0000005f1400780c */ /* 0x000fe20000704470 */
[----:B0-----:R-:W-:-:S04]  /*19f40*/  @P1 IMAD.HI.U32 R3, R8, R3, RZ ;  /* 0x0000000308031227 */ /* 0x001fc800078e00ff */
[----:B------:R-:W-:Y:S01]  /*19f50*/  IMAD.MOV.U32 R9, RZ, RZ, R8 ;  /* 0x000000ffff097224 */ /* 0x000fe200078e0008 */
[----:B-1----:R-:W-:-:S07]  /*19f60*/  @P1 SHF.R.U32.HI R9, RZ, R2, R3 ;  /* 0x00000002ff091219 */ /* 0x002fce0000011603 */
[----:B------:R-:W0:Y:S08]  /*19f70*/  @!P0 LDC.64 R4, c[0x0][0x418] ;  /* 0x00010600ff048b82 */ /* 0x000e300000000a00 */
[----:B------:R-:W1:Y:S01]  /*19f80*/  @!P0 LDC.64 R2, c[0x0][0x428] ;  /* 0x00010a00ff028b82 */ /* 0x000e620000000a00 */
[--C-:B------:R-:W-:Y:S01]  /*19f90*/  @!P0 SHF.R.S32.HI R7, RZ, 0x1f, R9.reuse ;  /* 0x0000001fff078819 */ /* 0x100fe20000011409 */
[----:B------:R-:W-:Y:S01]  /*19fa0*/  @!P0 IMAD.MOV.U32 R6, RZ, RZ, R9 ;  /* 0x000000ffff068224 */ /* 0x000fe200078e0009 */
[----:B------:R-:W-:-:S03]  /*19fb0*/  SHF.R.S32.HI R34, RZ, 0x1f, R31 ;  /* 0x0000001fff227819 */ /* 0x000fc6000001141f */
[----:B-1----:R-:W-:-:S04]  /*19fc0*/  @!P0 IMAD.WIDE.U32 R6, R31, R2, R6 ;  /* 0x000000021f068225 */ /* 0x002fc800078e0006 */
[----:B------:R-:W-:-:S04]  /*19fd0*/  @!P0 IMAD R2, R34, R2, RZ ;  /* 0x0000000222028224 */ /* 0x000fc800078e02ff */
[----:B------:R-:W-:Y:S02]  /*19fe0*/  @!P0 IMAD R3, R31, R3, R2 ;  /* 0x000000031f038224 */ /* 0x000fe400078e0202 */
[----:B------:R-:W-:Y:S01]  /*19ff0*/  IMAD.U32 R2, RZ, RZ, UR38 ;  /* 0x00000026ff027e24 */ /* 0x000fe2000f8e00ff */
[----:B0-----:R-:W-:Y:S01]  /*1a000*/  @!P0 LEA R4, P1, R6, R4, 0x2 ;  /* 0x0000000406048211 */ /* 0x001fe200078210ff */
[----:B------:R-:W-:-:S03]  /*1a010*/  @!P0 IMAD.IADD R3, R7, 0x1, R3 ;  /* 0x0000000107038824 */ /* 0x000fc600078e0203 */
[----:B------:R-:W-:Y:S02]  /*1a020*/  ISETP.NE.AND P2, PT, R2, 0x3, PT ;  /* 0x000000030200780c */ /* 0x000fe40003f45270 */
[----:B------:R-:W-:Y:S02]  /*1a030*/  @!P0 LEA.HI.X R5, R6, R5, R3, 0x2, P1 ;  /* 0x0000000506058211 */ /* 0x000fe400008f1403 */
[----:B------:R-:W-:Y:S02]  /*1a040*/  ISETP.GE.AND P1, PT, R11, UR4, PT ;  /* 0x000000040b007c0c */ /* 0x000fe4000bf26270 */
[----:B------:R-:W-:Y:S01]  /*1a050*/  LOP3.LUT R21, R21, 0xfffff7ff, RZ, 0xc0, !PT ;  /* 0xfffff7ff15157812 */ /* 0x000fe200078ec0ff */
[----:B------:R0:W5:Y:S06]  /*1a060*/  @!P0 LDG.E R37, desc[UR40][R4.64] ;  /* 0x0000002804258981 */ /* 0x00016c000c1e1900 */
[----:B------:R-:W-:-:S04]  /*1a070*/  @P2 LOP3.LUT R21, R21, 0x800, RZ, 0xfc, !PT ;  /* 0x0000080015152812 */ /* 0x000fc800078efcff */
[----:B------:R-:W-:-:S04]  /*1a080*/  LOP3.LUT R21, R21, 0xfffffffd, RZ, 0xc0, !PT ;  /* 0xfffffffd15157812 */ /* 0x000fc800078ec0ff */
[----:B------:R-:W-:-:S04]  /*1a090*/  @P1 LOP3.LUT R21, R21, 0x2, RZ, 0xfc, !PT ;  /* 0x0000000215151812 */ /* 0x000fc800078efcff */
[----:B------:R-:W-:-:S04]  /*1a0a0*/  LOP3.LUT R21, R21, 0xffffffef, RZ, 0xc0, !PT ;  /* 0xffffffef15157812 */ /* 0x000fc800078ec0ff */
[----:B------:R-:W-:Y:S02]  /*1a0b0*/  @P4 LOP3.LUT R21, R21, 0x10, RZ, 0xfc, !PT ;  /* 0x0000001015154812 */ /* 0x000fe400078efcff */
[----:B------:R-:W-:Y:S02]  /*1a0c0*/  ISETP.GE.AND P0, PT, R11, UR5, PT ;  /* 0x000000050b007c0c */ /* 0x000fe4000bf06270 */
[----:B------:R-:W-:Y:S02]  /*1a0d0*/  LOP3.LUT R21, R21, 0xfffffffe, RZ, 0xc0, !PT ;  /* 0xfffffffe15157812 */ /* 0x000fe400078ec0ff */
[----:B------:R-:W-:Y:S02]  /*1a0e0*/  LOP3.LUT R11, R11, 0xc0, RZ, 0xfc, !PT ;  /* 0x000000c00b0b7812 */ /* 0x000fe400078efcff */
[----:B------:R-:W-:Y:S02]  /*1a0f0*/  LOP3.LUT R21, R21, 0xfffffff7, RZ, 0xc0, !PT ;  /* 0xfffffff715157812 */ /* 0x000fe400078ec0ff */
[----:B------:R-:W-:-:S02]  /*1a100*/  ISETP.GE.AND P1, PT, R11, UR5, PT ;  /* 0x000000050b007c0c */ /* 0x000fc4000bf26270 */
[----:B------:R-:W-:Y:S01]  /*1a110*/  @P3 LOP3.LUT R21, R21, 0x8, RZ, 0xfc, !PT ;  /* 0x0000000815153812 */ /* 0x000fe200078efcff */
[----:B------:R-:W-:-:S03]  /*1a120*/  IMAD.MOV R3, RZ, RZ, -R9 ;  /* 0x000000ffff037224 */ /* 0x000fc600078e0a09 */
[----:B------:R-:W-:Y:S01]  /*1a130*/  @P0 LOP3.LUT R21, R21, 0x1, RZ, 0xfc, !PT ;  /* 0x0000000115150812 */ /* 0x000fe200078efcff */
[----:B------:R-:W-:-:S03]  /*1a140*/  IMAD R3, R10, R3, R8 ;  /* 0x000000030a037224 */ /* 0x000fc600078e0208 */
[----:B------:R-:W-:-:S04]  /*1a150*/  LOP3.LUT R21, R21, 0xfffffffb, RZ, 0xc0, !PT ;  /* 0xfffffffb15157812 */ /* 0x000fc800078ec0ff */
[----:B------:R-:W-:Y:S01]  /*1a160*/  @P1 LOP3.LUT R21, R21, 0x4, RZ, 0xfc, !PT ;  /* 0x0000000415151812 */ /* 0x000fe200078efcff */
[----:B------:R0:W-:Y:S04]  /*1a170*/  STL [R1+0x8], R3 ;  /* 0x0000080301007387 */ /* 0x0001e80000100800 */
[----:B------:R0:W-:Y:S01]  /*1a180*/  STL [R1], R21 ;  /* 0x0000001501007387 */ /* 0x0001e20000100800 */
[----:B------:R-:W-:Y:S05]  /*1a190*/  BRA.DIV UR6, `(.L_x_15351) ;  /* 0x0000006606007947 */ /* 0x000fea000b800000 */
.L_x_15501:
[----:B0-----:R-:W-:Y:S01]  /*1a1a0*/  SEL R3, RZ, 0x1, P0 ;  /* 0x00000001ff037807 */ /* 0x001fe20000000000 */
[----:B------:R-:W-:Y:S01]  /*1a1b0*/  IMAD.MOV.U32 R2, RZ, RZ, R21 ;  /* 0x000000ffff027224 */ /* 0x000fe200078e0015 */
[----:B------:R-:W-:Y:S02]  /*1a1c0*/  ISETP.GT.U32.AND P0, PT, R20, 0x5f, PT ;  /* 0x0000005f1400780c */ /* 0x000fe40003f04070 */
[----:B------:R-:W-:Y:S01]  /*1a1d0*/  SHF.R.S32.HI R28, RZ, 0x1f, R18 ;  /* 0x0000001fff1c7819 */ /* 0x000fe20000011412 */
[----:B------:R0:W-:Y:S01]  /*1a1e0*/  STL [R1+0x60], R3 ;  /* 0x0000600301007387 */ /* 0x0001e20000100800 */
[----:B------:R-:W-:-:S09]  /*1a1f0*/  LOP3.LUT R2, R2, 0xffffffdf, RZ, 0xc0, !PT ;  /* 0xffffffdf02027812 */ /* 0x000fd200078ec0ff */
[----:B------:R-:W-:-:S05]  /*1a200*/  @P0 LOP3.LUT R2, R2, 0x20, RZ, 0xfc, !PT ;  /* 0x0000002002020812 */ /* 0x000fca00078efcff */
[----:B------:R0:W-:Y:S01]  /*1a210*/  STL [R1], R2 ;  /* 0x0000000201007387 */ /* 0x0001e20000100800 */
[----:B------:R-:W-:Y:S05]  /*1a220*/  @!P2 BRA `(.L_x_15352) ;  /* 0x000000000004a947 */ /* 0x000fea0003800000 */
[----:B------:R-:W-:Y:S01]  /*1a230*/  BPT.TRAP 0x1 ;  /* 0x000000040000795c */ /* 0x000fe20000300000 */
.L_x_15352:
[----:B------:R-:W-:Y:S01]  /*1a240*/  IMAD R30, R0, -0x60, R30 ;  /* 0xffffffa0001e7824 */ /* 0x000fe200078e021e */
[----:B------:R-:W-:Y:S01]  /*1a250*/  SHF.L.U32 R0, R26, 0x1f, RZ ;  /* 0x0000001f1a007819 */ /* 0x000fe200000006ff */
[----:B------:R-:W-:Y:S01]  /*1a260*/  IMAD R29, R24, 0x8, R22 ;  /* 0x00000008181d7824 */ /* 0x000fe200078e0216 */
[----:B------:R-:W-:Y:S03]  /*1a270*/  BSSY B0, `(.L_x_15353) ;  /* 0x0000003000007945 */ /* 0x000fe60003800000 */
[----:B------:R-:W1:Y:S02]  /*1a280*/  SYNCS.PHASECHK.TRANS64.TRYWAIT P0, [R29+URZ+0x32440], R0 ;  /* 0x032440001d0075a7 */ /* 0x000e64000800017f */
[----:B-1----:R-:W-:Y:S05]  /*1a290*/  @!P0 BRA `(.L_x_15354) ;  /* 0x0000006000f48947 */ /* 0x002fea0003800000 */
.L_x_15502:
[----:B------:R-:W-:Y:S05]  /*1a2a0*/  BSYNC B0 ;  /* 0x0000000000007941 */ /* 0x000fea0003800000 */
.L_x_15353:
[----:B0-----:R-:W1:Y:S01]  /*1a2b0*/  LDL R2, [R1+0x8] ;  /* 0x0000080001027983 */ /* 0x001e620000100800 */
[----:B------:R-:W-:-:S03]  /*1a2c0*/  ULDC.64 UR4, c[0x0][0x300] ;  /* 0x0000c00000047ab9 */ /* 0x000fc60000000a00 */
[----:B------:R-:W2:Y:S01]  /*1a2d0*/  LDL R3, [R1] ;  /* 0x0000000001037983 */ /* 0x000ea20000100800 */
[----:B-----5:R-:W-:Y:S01]  /*1a2e0*/  SHF.R.S32.HI R4, RZ, 0x1f, R37 ;  /* 0x0000001fff047819 */ /* 0x020fe20000011425 */
[----:B------:R-:W0:Y:S02]  /*1a2f0*/  S2R R7, SR_TID.X ;  /* 0x0000000000077919 */ /* 0x000e240000002100 */
[----:B0-----:R-:W-:-:S05]  /*1a300*/  IMAD.SHL.U32 R7, R7, 0x8, RZ ;  /* 0x0000000807077824 */ /* 0x001fca00078e00ff */
[----:B------:R-:W-:Y:S02]  /*1a310*/  LOP3.LUT R7, R7, 0x38, RZ, 0xc0, !PT ;  /* 0x0000003807077812 */ /* 0x000fe400078ec0ff */
[----:B-1----:R-:W-:-:S05]  /*1a320*/  SHF.R.S32.HI R0, RZ, 0x1f, R2 ;  /* 0x0000001fff007819 */ /* 0x002fca0000011402 */
[----:B------:R0:W-:Y:S01]  /*1a330*/  STL [R1+0x44], R0 ;  /* 0x0000440001007387 */ /* 0x0001e20000100800 */
[----:B--2---:R-:W-:Y:S01]  /*1a340*/  LOP3.LUT P2, RZ, R3, 0x2, RZ, 0xc0, !PT ;  /* 0x0000000203ff7812 */ /* 0x004fe2000784c0ff */
[----:B0-----:R-:W-:-:S04]  /*1a350*/  IMAD R0, R0, UR4, RZ ;  /* 0x0000000400007c24 */ /* 0x001fc8000f8e02ff */
[C---:B------:R-:W-:Y:S02]  /*1a360*/  IMAD R0, R2.reuse, UR5, R0 ;  /* 0x0000000502007c24 */ /* 0x040fe4000f8e0200 */
[----:B------:R-:W-:Y:S01]  /*1a370*/  IMAD.WIDE.U32 R2, R2, UR4, RZ ;  /* 0x0000000402027c25 */ /* 0x000fe2000f8e00ff */
[----:B------:R-:W-:Y:S01]  /*1a380*/  ULDC.64 UR4, c[0x0][0x310] ;  /* 0x0000c40000047ab9 */ /* 0x000fe20000000a00 */
[----:B------:R0:W-:Y:S03]  /*1a390*/  STL [R1+0x48], R4 ;  /* 0x0000480401007387 */ /* 0x0001e60000100800 */
[----:B------:R-:W-:Y:S01]  /*1a3a0*/  IADD3 R3, R3, R0, RZ ;  /* 0x0000000003037210 */ /* 0x000fe20007ffe0ff */
[----:B------:R-:W-:Y:S02]  /*1a3b0*/  IMAD R0, R4, UR4, RZ ;  /* 0x0000000404007c24 */ /* 0x000fe4000f8e02ff */
[----:B0-----:R-:W0:Y:S02]  /*1a3c0*/  S2R R4, SR_TID.X ;  /* 0x0000000000047919 */ /* 0x001e240000002100 */
[----:B------:R-:W-:-:S02]  /*1a3d0*/  IMAD R0, R37, UR5, R0 ;  /* 0x0000000525007c24 */ /* 0x000fc4000f8e0200 */
[----:B------:R-:W-:Y:S01]  /*1a3e0*/  IMAD.WIDE.U32 R2, R37, UR4, R2 ;  /* 0x0000000425027c25 */ /* 0x000fe2000f8e0002 */
[----:B------:R-:W-:-:S03]  /*1a3f0*/  ULDC.64 UR4, c[0x0][0x308] ;  /* 0x0000c20000047ab9 */ /* 0x000fc60000000a00 */
[----:B------:R-:W-:Y:S02]  /*1a400*/  IMAD.IADD R3, R3, 0x1, R0 ;  /* 0x0000000103037824 */ /* 0x000fe400078e0200 */
[----:B------:R-:W-:Y:S02]  /*1a410*/  IMAD R0, R28, UR4, RZ ;  /* 0x000000041c007c24 */ /* 0x000fe4000f8e02ff */
[----:B------:R-:W-:-:S04]  /*1a420*/  IMAD.WIDE.U32 R2, R18, UR4, R2 ;  /* 0x0000000412027c25 */ /* 0x000fc8000f8e0002 */
[----:B------:R-:W-:Y:S01]  /*1a430*/  IMAD R0, R18, UR5, R0 ;  /* 0x0000000512007c24 */ /* 0x000fe2000f8e0200 */
[----:B------:R-:W-:Y:S01]  /*1a440*/  ULDC.64 UR4, c[0x0][0x2e8] ;  /* 0x0000ba0000047ab9 */ /* 0x000fe20000000a00 */
[----:B0-----:R-:W-:-:S04]  /*1a450*/  LOP3.LUT R4, R4, 0x7f, RZ, 0xc0, !PT ;  /* 0x0000007f04047812 */ /* 0x001fc800078ec0ff */
[----:B------:R-:W-:Y:S01]  /*1a460*/  SHF.R.U32.HI R5, RZ, 0x3, R4 ;  /* 0x00000003ff057819 */ /* 0x000fe20000011604 */
[----:B------:R-:W-:Y:S01]  /*1a470*/  IMAD.IADD R4, R3, 0x1, R0 ;  /* 0x0000000103047824 */ /* 0x000fe200078e0200 */
[----:B------:R-:W-:Y:S01]  /*1a480*/  LEA R0, P0, R2, UR4, 0x1 ;  /* 0x0000000402007c11 */ /* 0x000fe2000f8008ff */
[----:B------:R-:W-:Y:S02]  /*1a490*/  UMOV UR4, 0xffffffff ;  /* 0xffffffff00047882 */ /* 0x000fe40000000000 */
[----:B------:R-:W-:Y:S01]  /*1a4a0*/  IMAD.IADD R30, R30, 0x1, -R5 ;  /* 0x000000011e1e7824 */ /* 0x000fe200078e0a05 */
[----:B------:R-:W-:Y:S01]  /*1a4b0*/  LEA.HI.X R4, R2, UR5, R4, 0x1, P0 ;  /* 0x0000000502047c11 */ /* 0x000fe200080f0c04 */
        /* <DEDUP_REMOVED lines=55> */
.L_x_15516:
        /* <DEDUP_REMOVED lines=10> */
.L_x_15356:
        /* <DEDUP_REMOVED lines=11> */
.L_x_15357:
        /* <DEDUP_REMOVED lines=33> */
.L_x_15359:
[----:B------:R-:W-:Y:S05]  /*1ab90*/  BSYNC B6 ;  /* 0x0000000000067941 */ /* 0x000fea0003800000 */
.L_x_15358:
[----:B------:R-:W2:Y:S01]  /*1aba0*/  LDL R20, [R1+0x2c] ;  /* 0x00002c0001147983 */ /* 0x000ea20000100800 */
[----:B------:R-:W-:Y:S01]  /*1abb0*/  IMAD.MOV.U32 R21, RZ, RZ, R35 ;  /* 0x000000ffff157224 */ /* 0x000fe200078e0023 */
[----:B------:R-:W3:Y:S01]  /*1abc0*/  LDC R6, c[0x0][0x448] ;  /* 0x00011200ff067b82 */ /* 0x000ee20000000800 */
[----:B------:R-:W-:Y:S01]  /*1abd0*/  ULDC.64 UR4, c[0x0][0x298] ;  /* 0x0000a60000047ab9 */ /* 0x000fe20000000a00 */
[----:B------:R4:W5:Y:S01]  /*1abe0*/  LDL R9, [R1+0x4] ;  /* 0x0000040001097983 */ /* 0x0009620000100800 */
[----:B0-----:R-:W0:Y:S01]  /*1abf0*/  S2R R2, SR_TID.X ;  /* 0x0000000000027919 */ /* 0x001e220000002100 */
[----:B------:R-:W1:Y:S01]  /*1ac00*/  S2R R35, SR_TID.X ;  /* 0x0000000000237919 */ /* 0x000e620000002100 */
[----:B---3--:R-:W-:-:S13]  /*1ac10*/  ISETP.NE.AND P0, PT, R6, 0x1, PT ;  /* 0x000000010600780c */ /* 0x008fda0003f05270 */
[----:B------:R-:W3:Y:S01]  /*1ac20*/  @P0 LDC R3, c[0x0][0x450] ;  /* 0x00011400ff030b82 */ /* 0x000ee20000000800 */
[----:B0-----:R-:W-:-:S04]  /*1ac30*/  LOP3.LUT R2, R2, 0x7f, RZ, 0xc0, !PT ;  /* 0x0000007f02027812 */ /* 0x001fc800078ec0ff */
[----:B------:R-:W-:Y:S01]  /*1ac40*/  SHF.R.U32.HI R2, RZ, 0x3, R2 ;  /* 0x00000003ff027819 */ /* 0x000fe20000011602 */
[----:B-1----:R-:W-:Y:S02]  /*1ac50*/  IMAD.SHL.U32 R35, R35, 0x10, RZ ;  /* 0x0000001023237824 */ /* 0x002fe400078e00ff */
[----:B--2---:R-:W-:Y:S02]  /*1ac60*/  IMAD.MOV.U32 R4, RZ, RZ, R20 ;  /* 0x000000ffff047224 */ /* 0x004fe400078e0014 */
[----:B------:R-:W2:Y:S01]  /*1ac70*/  LDL R20, [R1+0x10] ;  /* 0x0000100001147983 */ /* 0x000ea20000100800 */
[----:B------:R-:W-:Y:S01]  /*1ac80*/  LOP3.LUT R35, R2, 0x70, R35, 0xf8, !PT ;  /* 0x0000007002237812 */ /* 0x000fe200078ef823 */
[----:B------:R-:W-:Y:S01]  /*1ac90*/  IMAD R4, R4, UR4, RZ ;  /* 0x0000000404047c24 */ /* 0x000fe2000f8e02ff */
[----:B------:R-:W0:Y:S03]  /*1aca0*/  @P0 LDC R2, c[0x0][0x44c] ;  /* 0x00011300ff020b82 */ /* 0x000e260000000800 */
[----:B------:R-:W-:-:S02]  /*1acb0*/  IMAD R35, R17, 0x80, R35 ;  /* 0x0000008011237824 */ /* 0x000fc400078e0223 */
[----:B------:R-:W-:Y:S02]  /*1acc0*/  IMAD R4, R36, UR5, R4 ;  /* 0x0000000524047c24 */ /* 0x000fe4000f8e0204 */
[----:B------:R-:W-:Y:S02]  /*1acd0*/  IMAD.MOV.U32 R0, RZ, RZ, R35 ;  /* 0x000000ffff007224 */ /* 0x000fe400078e0023 */
        /* <DEDUP_REMOVED lines=40> */
[----:B----4-:R-:W-:Y:S10]  /*1af60*/  BRA.DIV UR5, `(.L_x_15360) ;  /* 0x0000005e05d47947 */ /* 0x010ff4000b800000 */
[----:B------:R-:W0:Y:S01]  /*1af70*/  SHFL.IDX PT, R5, R0, RZ, 0x181f ;  /* 0x00181fff00057589 */ /* 0x000e2200000e0000 */
[----:B-----5:R-:W-:Y:S02]  /*1af80*/  IMAD R2, R9, R6, RZ ;  /* 0x0000000609027224 */ /* 0x020fe400078e02ff */
[----:B------:R-:W-:Y:S01]  /*1af90*/  IMAD R17, R17, 0x80, R8 ;  /* 0x0000008011117824 */ /* 0x000fe200078e0208 */
        /* <DEDUP_REMOVED lines=60> */
[----:B0-----:R-:W-:-:S04]  /*1b360*/  @!P0 LEA R5, P2, R7, R4, 0x1 ;  /* 0x0000000407058211 */ /* 0x001fc800078408ff */
[----:B------:R-:W-:Y:S02]  /*1b370*/  @!P0 IADD3.X R4, RZ, R6, RZ, P2, !PT ;  /* 0x00000006ff048210 */ /* 0x000fe400017fe4ff */
[----:B------:R-:W-:Y:S02]  /*1b380*/  SHFL.IDX PT, R6, R3, 0x6, 0x181f ;  /* 0x00d81f0003067f89 */ /* 0x000fe400000e0000 */
[-C--:B------:R-:W-:Y:S02]  /*1b390*/  @!P0 LOP3.LUT R5, R5, R4.reuse, RZ, 0x3c, !PT ;  /* 0x0000000405058212 */ /* 0x080fe400078e3cff */
[----:B------:R-:W-:Y:S02]  /*1b3a0*/  SHFL.IDX PT, R3, R3, 0x7, 0x181f ;  /* 0x00f81f0003037f89 */ /* 0x000fe400000e0000 */
        /* <DEDUP_REMOVED lines=12> */
.L_x_15533:
[----:B01----:R-:W-:-:S05]  /*1b470*/  VIADD R4, R17, 0x70 ;  /* 0x0000007011047836 */ /* 0x003fca0000000000 */
        /* <DEDUP_REMOVED lines=10> */
.L_x_15361:
        /* <DEDUP_REMOVED lines=28> */
.L_x_15363:
[----:B------:R-:W-:Y:S05]  /*1b6e0*/  BSYNC B6 ;  /* 0x0000000000067941 */ /* 0x000fea0003800000 */
.L_x_15362:
        /* <DEDUP_REMOVED lines=25> */
[----:B------:R-:W1:Y:S03]  /*1b880*/  S2R R20, SR_TID.X ;  /* 0x0000000000147919 */ /* 0x000e660000002100 */
[----:B------:R-:W-:Y:S02]  /*1b890*/  IADD3 R3, R3, R0, RZ ;  /* 0x0000000003037210 */ /* 0x000fe40007ffe0ff */
[----:B------:R-:W2:Y:S02]  /*1b8a0*/  @P0 LDC R0, c[0x0][0x44c] ;  /* 0x00011300ff000b82 */ /* 0x000ea40000000800 */
[----:B--2---:R-:W-:-:S04]  /*1b8b0*/  @P0 IMAD.HI.U32 R0, R35, R0, RZ ;  /* 0x0000000023000227 */ /* 0x004fc800078e00ff */
[----:B-1----:R-:W-:Y:S01]  /*1b8c0*/  IMAD.SHL.U32 R20, R20, 0x8, RZ ;  /* 0x0000000814147824 */ /* 0x002fe200078e00ff */
[----:B0-----:R-:W-:-:S04]  /*1b8d0*/  @P0 SHF.R.U32.HI R4, RZ, R5, R0 ;  /* 0x00000005ff040219 */ /* 0x001fc80000011600 */
[--C-:B------:R-:W-:Y:S01]  /*1b8e0*/  SHF.R.S32.HI R5, RZ, 0x1f, R4.reuse ;  /* 0x0000001fff057819 */ /* 0x100fe20000011404 */
[----:B------:R-:W-:Y:S01]  /*1b8f0*/  IMAD.MOV R0, RZ, RZ, -R4 ;  /* 0x000000ffff007224 */ /* 0x000fe200078e0a04 */
[----:B------:R-:W-:Y:S01]  /*1b900*/  LOP3.LUT R20, R20, 0x38, RZ, 0xc0, !PT ;  /* 0x0000003814147812 */ /* 0x000fe200078ec0ff */
[----:B------:R-:W-:-:S03]  /*1b910*/  IMAD.WIDE.U32 R2, R4, UR4, R2 ;  /* 0x0000000404027c25 */ /* 0x000fc6000f8e0002 */
[----:B------:R-:W-:Y:S01]  /*1b920*/  LOP3.LUT R10, R20, 0x40, RZ, 0xfc, !PT ;  /* 0x00000040140a7812 */ /* 0x000fe200078efcff */
[----:B------:R-:W-:Y:S01]  /*1b930*/  IMAD R0, R6, R0, R35 ;  /* 0x0000000006007224 */ /* 0x000fe200078e0223 */
[C---:B------:R-:W-:Y:S01]  /*1b940*/  LOP3.LUT R9, R20.reuse, 0x80, RZ, 0xfc, !PT ;  /* 0x0000008014097812 */ /* 0x040fe200078efcff */
[----:B------:R-:W-:Y:S01]  /*1b950*/  IMAD R5, R5, UR4, RZ ;  /* 0x0000000405057c24 */ /* 0x000fe2000f8e02ff */
[----:B------:R-:W-:-:S03]  /*1b960*/  LOP3.LUT R8, R20, 0xc0, RZ, 0xfc, !PT ;  /* 0x000000c014087812 */ /* 0x000fc600078efcff */
        /* <DEDUP_REMOVED lines=96> */
.L_x_15551:
        /* <DEDUP_REMOVED lines=13> */
.L_x_15366:
[----:B------:R-:W-:Y:S05]  /*1c040*/  BSYNC B0 ;  /* 0x0000000000007941 */ /* 0x000fea0003800000 */
.L_x_15365:
[----:B------:R-:W-:Y:S01]  /*1c050*/  NOP ;  /* 0x0000000000007918 */ /* 0x000fe20000000000 */
[----:B------:R-:W-:-:S13]  /*1c060*/  PLOP3.LUT P0, PT, PT, PT, PT, 0x80, 0x0 ;  /* 0x000000000000781c */ /* 0x000fda0003f0f070 */
.L_x_15367:
        /* <DEDUP_REMOVED lines=18> */
.L_x_15552:
[----:B------:R-:W-:Y:S05]  /*1c190*/  BSYNC B0 ;  /* 0x0000000000007941 */ /* 0x000fea0003800000 */
.L_x_15368:
[----:B------:R-:W-:-:S05]  /*1c1a0*/  IMAD.U32 R0, RZ, RZ, UR38 ;  /* 0x00000026ff007e24 */ /* 0x000fca000f8e00ff */
[----:B------:R-:W-:-:S13]  /*1c1b0*/  ISETP.NE.AND P0, PT, R0, 0x3, PT ;  /* 0x000000030000780c */ /* 0x000fda0003f05270 */
[----:B------:R-:W-:Y:S05]  /*1c1c0*/  @!P0 BRA `(.L_x_15370) ;  /* 0x0000000000048947 */ /* 0x000fea0003800000 */
[----:B------:R-:W-:Y:S01]  /*1c1d0*/  BPT.TRAP 0x1 ;  /* 0x000000040000795c */ /* 0x000fe20000300000 */
.L_x_15370:
[----:B------:R-:W-:Y:S01]  /*1c1e0*/  SHF.L.U32 R0, R26, 0x1f, RZ ;  /* 0x0000001f1a007819 */ /* 0x000fe200000006ff */
[----:B------:R-:W-:Y:S03]  /*1c1f0*/  BSSY B0, `(.L_x_15371) ;  /* 0x0000003000007945 */ /* 0x000fe60003800000 */
[----:B------:R-:W1:Y:S02]  /*1c200*/  SYNCS.PHASECHK.TRANS64.TRYWAIT P0, [R29+URZ+0x32460], R0 ;  /* 0x032460001d0075a7 */ /* 0x000e64000800017f */
[----:B-1----:R-:W-:Y:S05]  /*1c210*/  @!P0 BRA `(.L_x_15372) ;  /* 0x0000006400588947 */ /* 0x002fea0003800000 */
.L_x_15553:
[----:B------:R-:W-:Y:S05]  /*1c220*/  BSYNC B0 ;  /* 0x0000000000007941 */ /* 0x000fea0003800000 */
.L_x_15371:
[----:B0-----:R-:W1:Y:S01]  /*1c230*/  LDL.LU R3, [R1+0x44] ;  /* 0x0000440001037983 */ /* 0x001e620000300800 */
[----:B------:R-:W-:-:S03]  /*1c240*/  ULDC.64 UR4, c[0x0][0x328] ;  /* 0x0000ca0000047ab9 */ /* 0x000fc60000000a00 */
[----:B------:R-:W3:Y:S04]  /*1c250*/  LDL.LU R2, [R1+0x8] ;  /* 0x0000080001027983 */ /* 0x000ee80000300800 */
[----:B--2---:R-:W2:Y:S04]  /*1c260*/  LDL.LU R6, [R1+0x48] ;  /* 0x0000480001067983 */ /* 0x004ea80000300800 */
[----:B------:R-:W4:Y:S04]  /*1c270*/  LDL R7, [R1] ;  /* 0x0000000001077983 */ /* 0x000f280000100800 */
[----:B------:R-:W5:Y:S01]  /*1c280*/  LDL.LU R4, [R1+0x60] ;  /* 0x0000600001047983 */ /* 0x000f620000300800 */
[----:B-1----:R-:W-:-:S04]  /*1c290*/  IMAD R0, R3, UR4, RZ ;  /* 0x0000000403007c24 */ /* 0x002fc8000f8e02ff */
[C---:B---3--:R-:W-:Y:S02]  /*1c2a0*/  IMAD R5, R2.reuse, UR5, R0 ;  /* 0x0000000502057c24 */ /* 0x048fe4000f8e0200 */
[----:B------:R-:W-:Y:S01]  /*1c2b0*/  IMAD.WIDE.U32 R2, R2, UR4, RZ ;  /* 0x0000000402027c25 */ /* 0x000fe2000f8e00ff */
[----:B------:R-:W-:-:S03]  /*1c2c0*/  ULDC.64 UR4, c[0x0][0x338] ;  /* 0x0000ce0000047ab9 */ /* 0x000fc60000000a00 */
[----:B------:R-:W-:Y:S02]  /*1c2d0*/  IMAD.IADD R3, R3, 0x1, R5 ;  /* 0x0000000103037824 */ /* 0x000fe400078e0205 */
[----:B--2---:R-:W-:Y:S01]  /*1c2e0*/  IMAD R0, R6, UR4, RZ ;  /* 0x0000000406007c24 */ /* 0x004fe2000f8e02ff */
[----:B----4-:R-:W-:Y:S01]  /*1c2f0*/  LOP3.LUT P3, RZ, R7, 0x10, RZ, 0xc0, !PT ;  /* 0x0000001007ff7812 */ /* 0x010fe2000786c0ff */
[----:B------:R-:W-:Y:S01]  /*1c300*/  IMAD.WIDE.U32 R2, R37, UR4, R2 ;  /* 0x0000000425027c25 */ /* 0x000fe2000f8e0002 */
[C---:B------:R-:W-:Y:S02]  /*1c310*/  LOP3.LUT P2, RZ, R7.reuse, 0x8, RZ, 0xc0, !PT ;  /* 0x0000000807ff7812 */ /* 0x040fe4000784c0ff */
[----:B------:R-:W-:Y:S01]  /*1c320*/  LOP3.LUT P1, RZ, R7, 0x4, RZ, 0xc0, !PT ;  /* 0x0000000407ff7812 */ /* 0x000fe2000782c0ff */
[----:B------:R-:W-:Y:S01]  /*1c330*/  IMAD R5, R37, UR5, R0 ;  /* 0x0000000525057c24 */ /* 0x000fe2000f8e0200 */
[----:B------:R-:W-:Y:S01]  /*1c340*/  ULDC.64 UR4, c[0x0][0x330] ;  /* 0x0000cc0000047ab9 */ /* 0x000fe20000000a00 */
[----:B------:R-:W-:-:S02]  /*1c350*/  SEL R0, RZ, 0x2, P3 ;  /* 0x00000002ff007807 */ /* 0x000fc40001800000 */
[----:B------:R-:W-:Y:S01]  /*1c360*/  IMAD.IADD R3, R3, 0x1, R5 ;  /* 0x0000000103037824 */ /* 0x000fe200078e0205 */
[----:B------:R-:W-:Y:S01]  /*1c370*/  LOP3.LUT P4, RZ, R7, 0x1, RZ, 0xc0, !PT ;  /* 0x0000000107ff7812 */ /* 0x000fe2000788c0ff */
[----:B------:R-:W-:Y:S01]  /*1c380*/  IMAD R5, R28, UR4, RZ ;  /* 0x000000041c057c24 */ /* 0x000fe2000f8e02ff */
[----:B------:R-:W-:Y:S01]  /*1c390*/  SEL R7, RZ, 0x8, P1 ;  /* 0x00000008ff077807 */ /* 0x000fe20000800000 */
        /* <DEDUP_REMOVED lines=82> */
.L_x_15567:
        /* <DEDUP_REMOVED lines=15> */
.L_x_15374:
        /* <DEDUP_REMOVED lines=11> */
.L_x_15375:
[----:B------:R-:W2:Y:S01]  /*1ca60*/  LDL R2, [R1+0x1c] ;  /* 0x00001c0001027983 */ /* 0x000ea20000100800 */
[----:B------:R0:W-:Y:S01]  /*1ca70*/  SYNCS.ARRIVE.TRANS64.A1T0 RZ, [R29+URZ+0x32450], RZ ;  /* 0x032450ff1dff79a7 */ /* 0x0001e2000810003f */
[----:B------:R-:W-:Y:S01]  /*1ca80*/  BSSY B0, `(.L_x_15376) ;  /* 0x00000e2000007945 */ /* 0x000fe20003800000 */
[----:B--2---:R-:W-:-:S13]  /*1ca90*/  ISETP.GE.AND P0, PT, R2, 0x2, PT ;  /* 0x000000020200780c */ /* 0x004fda0003f06270 */
[----:B0-----:R-:W-:Y:S05]  /*1caa0*/  @!P0 BRA `(.L_x_15377) ;  /* 0x0000000c007c8947 */ /* 0x001fea0003800000 */
[----:B------:R-:W-:-:S07]  /*1cab0*/  IADD3 R10, R2, -0x2, RZ ;  /* 0xfffffffe020a7810 */ /* 0x000fce0007ffe0ff */
.L_x_15390:
[----:B0-----:R-:W0:Y:S01]  /*1cac0*/  S2R R2, SR_TID.X ;  /* 0x0000000000027919 */ /* 0x001e220000002100 */
[----:B------:R-:W1:Y:S01]  /*1cad0*/  LDC R8, c[0x0][0x430] ;  /* 0x00010c00ff087b82 */ /* 0x000e620000000800 */
[----:B------:R-:W-:Y:S01]  /*1cae0*/  IMAD R9, R10, 0x60, R33 ;  /* 0x000000600a097824 */ /* 0x000fe200078e0221 */
[----:B--2---:R-:W2:Y:S01]  /*1caf0*/  S2R R4, SR_TID.X ;  /* 0x0000000000047919 */ /* 0x004ea20000002100 */
[----:B------:R-:W-:Y:S01]  /*1cb00*/  VIADD R24, R24, 0x1 ;  /* 0x0000000118187836 */ /* 0x000fe20000000000 */
[----:B-1----:R-:W-:Y:S02]  /*1cb10*/  ISETP.NE.AND P0, PT, R8, 0x1, PT ;  /* 0x000000010800780c */ /* 0x002fe40003f05270 */
[----:B0-----:R-:W-:Y:S01]  /*1cb20*/  LOP3.LUT R2, R2, 0x7f, RZ, 0xc0, !PT ;  /* 0x0000007f02027812 */ /* 0x001fe200078ec0ff */
[----:B--2---:R-:W-:-:S03]  /*1cb30*/  IMAD.SHL.U32 R4, R4, 0x10, RZ ;  /* 0x0000001004047824 */ /* 0x004fc600078e00ff */
        /* <DEDUP_REMOVED lines=8> */
[----:B---3--:R-:W3:Y:S01]  /*1cbc0*/  @!P1 LDC.64 R6, c[0x0][0x418] ;  /* 0x00010600ff069b82 */ /* 0x008ee20000000a00 */
[----:B-1----:R-:W-:-:S05]  /*1cbd0*/  @P0 IMAD.HI.U32 R2, R9, R2, RZ ;  /* 0x0000000209020227 */ /* 0x002fca00078e00ff */
[----:B0-----:R-:W-:-:S04]  /*1cbe0*/  @P0 SHF.R.U32.HI R11, RZ, R3, R2 ;  /* 0x00000003ff0b0219 */ /* 0x001fc80000011602 */
[----:B------:R-:W-:Y:S01]  /*1cbf0*/  @!P1 SHF.R.S32.HI R3, RZ, 0x1f, R11 ;  /* 0x0000001fff039819 */ /* 0x000fe2000001140b */
[----:B--2---:R-:W-:-:S04]  /*1cc00*/  @!P1 IMAD R2, R34, R4, RZ ;  /* 0x0000000422029224 */ /* 0x004fc800078e02ff */
[----:B------:R-:W-:Y:S02]  /*1cc10*/  @!P1 IMAD R5, R31, R5, R2 ;  /* 0x000000051f059224 */ /* 0x000fe400078e0202 */
[----:B------:R-:W-:-:S04]  /*1cc20*/  @!P1 IMAD.MOV.U32 R2, RZ, RZ, R11 ;  /* 0x000000ffff029224 */ /* 0x000fc800078e000b */
[----:B------:R-:W-:-:S04]  /*1cc30*/  @!P1 IMAD.WIDE.U32 R2, R31, R4, R2 ;  /* 0x000000041f029225 */ /* 0x000fc800078e0002 */
[----:B------:R-:W-:Y:S01]  /*1cc40*/  @!P1 IMAD.IADD R5, R5, 0x1, R3 ;  /* 0x0000000105059824 */ /* 0x000fe200078e0203 */
[C---:B---3--:R-:W-:Y:S01]  /*1cc50*/  @!P1 LEA R6, P0, R2.reuse, R6, 0x2 ;  /* 0x0000000602069211 */ /* 0x048fe200078010ff */
[----:B------:R-:W-:Y:S02]  /*1cc60*/  IMAD.MOV.U32 R4, RZ, RZ, RZ ;  /* 0x000000ffff047224 */ /* 0x000fe400078e00ff */
[----:B------:R-:W-:Y:S01]  /*1cc70*/  IMAD.U32 R12, RZ, RZ, UR38 ;  /* 0x00000026ff0c7e24 */ /* 0x000fe2000f8e00ff */
[----:B------:R-:W-:Y:S02]  /*1cc80*/  @!P1 LEA.HI.X R7, R2, R7, R5, 0x2, P0 ;  /* 0x0000000702079211 */ /* 0x000fe400000f1405 */
[----:B------:R-:W-:-:S03]  /*1cc90*/  ISETP.NE.AND P0, PT, R24, 0x2, PT ;  /* 0x000000021800780c */ /* 0x000fc60003f05270 */
[----:B------:R0:W5:Y:S01]  /*1cca0*/  @!P1 LDG.E R4, desc[UR40][R6.64] ;  /* 0x0000002806049981 */ /* 0x000162000c1e1900 */
[----:B------:R-:W-:Y:S01]  /*1ccb0*/  ISETP.NE.AND P1, PT, R12, 0x3, PT ;  /* 0x000000030c00780c */ /* 0x000fe20003f25270 */
[----:B------:R-:W-:Y:S01]  /*1ccc0*/  IMAD.MOV.U32 R2, RZ, RZ, R10 ;  /* 0x000000ffff027224 */ /* 0x000fe200078e000a */
[----:B------:R-:W-:Y:S01]  /*1ccd0*/  SEL R3, RZ, 0x1, P0 ;  /* 0x00000001ff037807 */ /* 0x000fe20000000000 */
[----:B------:R-:W-:Y:S01]  /*1cce0*/  IMAD.MOV R5, RZ, RZ, -R11 ;  /* 0x000000ffff057224 */ /* 0x000fe200078e0a0b */
[----:B------:R-:W-:Y:S05]  /*1ccf0*/  YIELD ;  /* 0x0000000000007946 */ /* 0x000fea0003800000 */
[----:B------:R-:W-:Y:S01]  /*1cd00*/  SEL R24, R24, RZ, P0 ;  /* 0x000000ff18187207 */ /* 0x000fe20000000000 */
[----:B------:R-:W-:Y:S01]  /*1cd10*/  IMAD R5, R8, R5, R9 ;  /* 0x0000000508057224 */ /* 0x000fe200078e0209 */
[----:B------:R-:W-:Y:S01]  /*1cd20*/  LOP3.LUT R26, R26, R3, RZ, 0x3c, !PT ;  /* 0x000000031a1a7212 */ /* 0x000fe200078e3cff */
[----:B------:R-:W-:Y:S01]  /*1cd30*/  VIADD R10, R10, 0xffffffff ;  /* 0xffffffff0a0a7836 */ /* 0x000fe20000000000 */
[----:B------:R-:W-:Y:S01]  /*1cd40*/  ISETP.GT.AND P2, PT, R2, RZ, PT ;  /* 0x000000ff0200720c */ /* 0x000fe20003f44270 */
[----:B0-----:R-:W-:-:S12]  /*1cd50*/  @!P1 BRA `(.L_x_15378) ;  /* 0x0000000000049947 */ /* 0x001fd80003800000 */
[----:B------:R-:W-:Y:S01]  /*1cd60*/  BPT.TRAP 0x1 ;  /* 0x000000040000795c */ /* 0x000fe20000300000 */
.L_x_15378:
[----:B------:R-:W-:Y:S01]  /*1cd70*/  IMAD R6, R24, 0x8, R22 ;  /* 0x0000000818067824 */ /* 0x000fe200078e0216 */
[----:B------:R-:W-:Y:S01]  /*1cd80*/  SHF.L.U32 R21, R26, 0x1f, RZ ;  /* 0x0000001f1a157819 */ /* 0x000fe200000006ff */
[----:B------:R-:W-:Y:S01]  /*1cd90*/  BSSY B1, `(.L_x_15379) ;  /* 0x0000004000017945 */ /* 0x000fe20003800000 */
[----:B------:R-:W-:Y:S02]  /*1cda0*/  SHF.R.S32.HI R17, RZ, 0x1f, R5 ;  /* 0x0000001fff117819 */ /* 0x000fe40000011405 */
[----:B------:R-:W0:Y:S02]  /*1cdb0*/  SYNCS.PHASECHK.TRANS64.TRYWAIT P0, [R6+URZ+0x32440], R21 ;  /* 0x03244015060075a7 */ /* 0x000e24000800017f */
[----:B0-----:R-:W-:Y:S05]  /*1cdc0*/  @!P0 BRA `(.L_x_15380) ;  /* 0x0000006000c08947 */ /* 0x001fea0003800000 */
.L_x_15568:
[----:B------:R-:W-:Y:S05]  /*1cdd0*/  BSYNC B1 ;  /* 0x0000000000017941 */ /* 0x000fea0003800000 */
.L_x_15379:
[----:B------:R-:W2:Y:S01]  /*1cde0*/  LDL R2, [R1] ;  /* 0x0000000001027983 */ /* 0x000ea20000100800 */
[----:B------:R-:W-:Y:S01]  /*1cdf0*/  ULDC.64 UR4, c[0x0][0x300] ;  /* 0x0000c00000047ab9 */ /* 0x000fe20000000a00 */
[----:B-----5:R-:W-:Y:S01]  /*1ce00*/  SHF.R.S32.HI R20, RZ, 0x1f, R4 ;  /* 0x0000001fff147819 */ /* 0x020fe20000011404 */
[----:B------:R-:W-:Y:S01]  /*1ce10*/  IMAD R8, R24, 0x1800, R32 ;  /* 0x0000180018087824 */ /* 0x000fe200078e0220 */
[----:B--2---:R-:W-:Y:S01]  /*1ce20*/  LOP3.LUT P1, RZ, R2, 0x2, RZ, 0xc0, !PT ;  /* 0x0000000202ff7812 */ /* 0x004fe2000782c0ff */
        /* <DEDUP_REMOVED lines=20> */
[----:B------:R-:W-:-:S03]  /*1cf70*/  LEA R8, R8, R22, 0x1 ;  /* 0x0000001608087211 */ /* 0x000fc600078e08ff */
        /* <DEDUP_REMOVED lines=27> */
.L_x_15582:
        /* <DEDUP_REMOVED lines=8> */
.L_x_15382:
        /* <DEDUP_REMOVED lines=11> */
.L_x_15383:
[----:B------:R2:W-:Y:S01]  /*1d260*/  SYNCS.ARRIVE.TRANS64.A1T0 RZ, [R6+URZ+0x32430], RZ ;  /* 0x032430ff06ff79a7 */ /* 0x0005e2000810003f */
[----:B------:R-:W-:Y:S05]  /*1d270*/  @!P3 BRA `(.L_x_15384) ;  /* 0x000000000004b947 */ /* 0x000fea0003800000 */
[----:B------:R-:W-:Y:S01]  /*1d280*/  BPT.TRAP 0x1 ;  /* 0x000000040000795c */ /* 0x000fe20000300000 */
.L_x_15384:
[----:B------:R-:W3:Y:S01]  /*1d290*/  SYNCS.PHASECHK.TRANS64.TRYWAIT P0, [R6+URZ+0x32460], R21 ;  /* 0x03246015060075a7 */ /* 0x000ee2000800017f */
[----:B------:R-:W-:Y:S04]  /*1d2a0*/  BSSY B1, `(.L_x_15385) ;  /* 0x0000002000017945 */ /* 0x000fe80003800000 */
[----:B---3--:R-:W-:Y:S05]  /*1d2b0*/  @!P0 BRA `(.L_x_15386) ;  /* 0x00000064003c8947 */ /* 0x008fea0003800000 */
.L_x_15583:
[----:B------:R-:W-:Y:S05]  /*1d2c0*/  BSYNC B1 ;  /* 0x0000000000017941 */ /* 0x000fea0003800000 */
.L_x_15385:
[----:B------:R-:W4:Y:S01]  /*1d2d0*/  LDL R2, [R1] ;  /* 0x0000000001027983 */ /* 0x000f220000100800 */
[----:B------:R-:W-:Y:S01]  /*1d2e0*/  ULDC.64 UR4, c[0x0][0x328] ;  /* 0x0000ca0000047ab9 */ /* 0x000fe20000000a00 */
[----:B------:R-:W-:Y:S01]  /*1d2f0*/  IMAD R8, R24, 0x6000, R32 ;  /* 0x0000600018087824 */ /* 0x000fe200078e0220 */
[C---:B----4-:R-:W-:Y:S02]  /*1d300*/  LOP3.LUT P5, RZ, R2.reuse, 0x1, RZ, 0xc0, !PT ;  /* 0x0000000102ff7812 */ /* 0x050fe400078ac0ff */
[C---:B------:R-:W-:Y:S02]  /*1d310*/  LOP3.LUT P4, RZ, R2.reuse, 0x10, RZ, 0xc0, !PT ;  /* 0x0000001002ff7812 */ /* 0x040fe4000788c0ff */
[C---:B------:R-:W-:Y:S02]  /*1d320*/  LOP3.LUT P3, RZ, R2.reuse, 0x8, RZ, 0xc0, !PT ;  /* 0x0000000802ff7812 */ /* 0x040fe4000786c0ff */
[----:B------:R-:W-:Y:S01]  /*1d330*/  LOP3.LUT P1, RZ, R2, 0x4, RZ, 0xc0, !PT ;  /* 0x0000000402ff7812 */ /* 0x000fe2000782c0ff */
[----:B------:R-:W-:-:S04]  /*1d340*/  IMAD R2, R17, UR4, RZ ;  /* 0x0000000411027c24 */ /* 0x000fc8000f8e02ff */
[C---:B-1----:R-:W-:Y:S02]  /*1d350*/  IMAD R7, R5.reuse, UR5, R2 ;  /* 0x0000000505077c24 */ /* 0x042fe4000f8e0202 */
        /* <DEDUP_REMOVED lines=19> */
[----:B------:R-:W4:Y:S04]  /*1d490*/  SHFL.IDX PT, R3, R9, RZ, 0x181f ;  /* 0x00181fff09037589 */ /* 0x000f2800000e0000 */
[----:B------:R-:W-:Y:S04]  /*1d4a0*/  SHFL.IDX PT, R5, R9, 0x1, 0x181f ;  /* 0x00381f0009057f89 */ /* 0x000fe800000e0000 */
[----:B------:R-:W-:Y:S01]  /*1d4b0*/  SHFL.IDX PT, R17, R9, 0x2, 0x181f ;  /* 0x00581f0009117f89 */ /* 0x000fe200000e0000 */
[----:B-1----:R-:W-:-:S03]  /*1d4c0*/  IADD3 R2, P0, R14, R0, RZ ;  /* 0x000000000e027210 */ /* 0x002fc60007f1e0ff */
[----:B------:R-:W1:Y:S02]  /*1d4d0*/  SHFL.IDX PT, R14, R7, 0x1, 0x181f ;  /* 0x00381f00070e7f89 */ /* 0x000e6400000e0000 */
[----:B----4-:R-:W-:-:S05]  /*1d4e0*/  IMAD.X R3, RZ, RZ, R3, P0 ;  /* 0x000000ffff037224 */ /* 0x010fca00000e0603 */
[----:B------:R-:W-:Y:S04]  /*1d4f0*/  LDGSTS.E.BYPASS.LTC128B.128 [R8+0x400], desc[UR40][R2.64], !P5 ;  /* 0x0040000002087fae */ /* 0x000fe8000e901d68 */
[----:B------:R-:W-:Y:S04]  /*1d500*/  LDGSTS.E.BYPASS.LTC128B.128 [R8+0x3400], desc[UR40][R2.64+0x80], !P4 ;  /* 0x0340008002087fae */ /* 0x000fe8000e101d68 */
[----:B------:R-:W-:Y:S04]  /*1d510*/  LDGSTS.E.BYPASS.LTC128B.128 [R8+0x6400], desc[UR40][R2.64+0x100], !P3 ;  /* 0x0640010002087fae */ /* 0x000fe8000d901d68 */
[----:B------:R4:W-:Y:S01]  /*1d520*/  LDGSTS.E.BYPASS.LTC128B.128 [R8+0x9400], desc[UR40][R2.64+0x180], !P1 ;  /* 0x0940018002087fae */ /* 0x0009e2000c901d68 */
[----:B-1----:R-:W-:-:S03]  /*1d530*/  IADD3 R4, P0, R14, R0, RZ ;  /* 0x000000000e047210 */ /* 0x002fc60007f1e0ff */
[----:B------:R-:W4:Y:S02]  /*1d540*/  SHFL.IDX PT, R14, R7, 0x2, 0x181f ;  /* 0x00581f00070e7f89 */ /* 0x000f2400000e0000 */
[----:B------:R-:W-:-:S05]  /*1d550*/  IMAD.X R5, RZ, RZ, R5, P0 ;  /* 0x000000ffff057224 */ /* 0x000fca00000e0605 */
[----:B------:R-:W-:Y:S04]  /*1d560*/  LDGSTS.E.BYPASS.LTC128B.128 [R8+0xc00], desc[UR40][R4.64], !P5 ;  /* 0x00c0000004087fae */ /* 0x000fe8000e901d68 */
[----:B------:R-:W-:Y:S04]  /*1d570*/  LDGSTS.E.BYPASS.LTC128B.128 [R8+0x3c00], desc[UR40][R4.64+0x80], !P4 ;  /* 0x03c0008004087fae */ /* 0x000fe8000e101d68 */
[----:B------:R-:W-:Y:S04]  /*1d580*/  LDGSTS.E.BYPASS.LTC128B.128 [R8+0x6c00], desc[UR40][R4.64+0x100], !P3 ;  /* 0x06c0010004087fae */ /* 0x000fe8000d901d68 */
[----:B------:R1:W-:Y:S01]  /*1d590*/  LDGSTS.E.BYPASS.LTC128B.128 [R8+0x9c00], desc[UR40][R4.64+0x180], !P1 ;  /* 0x09c0018004087fae */ /* 0x0003e2000c901d68 */
[----:B----4-:R-:W-:-:S03]  /*1d5a0*/  IADD3 R2, P0, R14, R0, RZ ;  /* 0x000000000e027210 */ /* 0x010fc60007f1e0ff */
[----:B------:R-:W4:Y:S02]  /*1d5b0*/  SHFL.IDX PT, R14, R7, 0x3, 0x181f ;  /* 0x00781f00070e7f89 */ /* 0x000f2400000e0000 */
[----:B------:R-:W-:Y:S02]  /*1d5c0*/  IMAD.X R3, RZ, RZ, R17, P0 ;  /* 0x000000ffff037224 */ /* 0x000fe400000e0611 */
[----:B------:R-:W-:Y:S04]  /*1d5d0*/  SHFL.IDX PT, R17, R9, 0x4, 0x181f ;  /* 0x00981f0009117f89 */ /* 0x000fe800000e0000 */
[----:B-1----:R-:W1:Y:S04]  /*1d5e0*/  SHFL.IDX PT, R5, R9, 0x3, 0x181f ;  /* 0x00781f0009057f89 */ /* 0x002e6800000e0000 */
[----:B------:R-:W-:Y:S04]  /*1d5f0*/  LDGSTS.E.BYPASS.LTC128B.128 [R8+0x1400], desc[UR40][R2.64], !P5 ;  /* 0x0140000002087fae */ /* 0x000fe8000e901d68 */
[----:B------:R-:W-:Y:S04]  /*1d600*/  LDGSTS.E.BYPASS.LTC128B.128 [R8+0x4400], desc[UR40][R2.64+0x80], !P4 ;  /* 0x0440008002087fae */ /* 0x000fe8000e101d68 */
[----:B------:R-:W-:Y:S01]  /*1d610*/  LDGSTS.E.BYPASS.LTC128B.128 [R8+0x7400], desc[UR40][R2.64+0x100], !P3 ;  /* 0x0740010002087fae */ /* 0x000fe2000d901d68 */
[----:B----4-:R-:W-:-:S03]  /*1d620*/  IADD3 R4, P0, R14, R0, RZ ;  /* 0x000000000e047210 */ /* 0x010fc60007f1e0ff */
[----:B------:R4:W-:Y:S04]  /*1d630*/  LDGSTS.E.BYPASS.LTC128B.128 [R8+0xa400], desc[UR40][R2.64+0x180], !P1 ;  /* 0x0a40018002087fae */ /* 0x0009e8000c901d68 */
[----:B------:R-:W4:Y:S01]  /*1d640*/  SHFL.IDX PT, R14, R7, 0x4, 0x181f ;  /* 0x00981f00070e7f89 */ /* 0x000f2200000e0000 */
[----:B-1----:R-:W-:-:S03]  /*1d650*/  IMAD.X R5, RZ, RZ, R5, P0 ;  /* 0x000000ffff057224 */ /* 0x002fc600000e0605 */
[----:B------:R-:W1:Y:S04]  /*1d660*/  SHFL.IDX PT, R9, R9, 0x5, 0x181f ;  /* 0x00b81f0009097f89 */ /* 0x000e6800000e0000 */
[----:B------:R0:W-:Y:S04]  /*1d670*/  LDGSTS.E.BYPASS.LTC128B.128 [R8+0x1c00], desc[UR40][R4.64], !P5 ;  /* 0x01c0000004087fae */ /* 0x0001e8000e901d68 */
[----:B------:R0:W-:Y:S04]  /*1d680*/  LDGSTS.E.BYPASS.LTC128B.128 [R8+0x4c00], desc[UR40][R4.64+0x80], !P4 ;  /* 0x04c0008004087fae */ /* 0x0001e8000e101d68 */
[----:B------:R0:W-:Y:S04]  /*1d690*/  LDGSTS.E.BYPASS.LTC128B.128 [R8+0x7c00], desc[UR40][R4.64+0x100], !P3 ;  /* 0x07c0010004087fae */ /* 0x0001e8000d901d68 */
[----:B------:R0:W-:Y:S01]  /*1d6a0*/  LDGSTS.E.BYPASS.LTC128B.128 [R8+0xac00], desc[UR40][R4.64+0x180], !P1 ;  /* 0x0ac0018004087fae */ /* 0x0001e2000c901d68 */
[----:B----4-:R-:W-:-:S03]  /*1d6b0*/  IADD3 R2, P0, R14, R0, RZ ;  /* 0x000000000e027210 */ /* 0x010fc60007f1e0ff */
[----:B------:R0:W4:Y:S02]  /*1d6c0*/  SHFL.IDX PT, R14, R7, 0x5, 0x181f ;  /* 0x00b81f00070e7f89 */ /* 0x00012400000e0000 */
[----:B------:R-:W-:-:S05]  /*1d6d0*/  IMAD.X R3, RZ, RZ, R17, P0 ;  /* 0x000000ffff037224 */ /* 0x000fca00000e0611 */
[----:B------:R0:W-:Y:S04]  /*1d6e0*/  LDGSTS.E.BYPASS.LTC128B.128 [R8+0x2400], desc[UR40][R2.64], !P5 ;  /* 0x0240000002087fae */ /* 0x0001e8000e901d68 */
[----:B------:R0:W-:Y:S04]  /*1d6f0*/  LDGSTS.E.BYPASS.LTC128B.128 [R8+0x5400], desc[UR40][R2.64+0x80], !P4 ;  /* 0x0540008002087fae */ /* 0x0001e8000e101d68 */
[----:B------:R0:W-:Y:S04]  /*1d700*/  LDGSTS.E.BYPASS.LTC128B.128 [R8+0x8400], desc[UR40][R2.64+0x100], !P3 ;  /* 0x0840010002087fae */ /* 0x0001e8000d901d68 */
[----:B-1----:R0:W-:Y:S02]  /*1d710*/  LDGSTS.E.BYPASS.LTC128B.128 [R8+0xb400], desc[UR40][R2.64+0x180], !P1 ;  /* 0x0b40018002087fae */ /* 0x0021e4000c901d68 */
.L_x_15597:
        /* <DEDUP_REMOVED lines=11> */
.L_x_15388:
        /* <DEDUP_REMOVED lines=11> */
.L_x_15389:
[----:B------:R0:W-:Y:S01]  /*1d880*/  SYNCS.ARRIVE.TRANS64.A1T0 RZ, [R6+URZ+0x32450], RZ ;  /* 0x032450ff06ff79a7 */ /* 0x0001e2000810003f */
[----:B------:R-:W-:Y:S05]  /*1d890*/  @P2 BRA `(.L_x_15390) ;  /* 0xfffffff000882947 */ /* 0x000fea000383ffff */
.L_x_15377:
[----:B------:R-:W-:Y:S05]  /*1d8a0*/  BSYNC B0 ;  /* 0x0000000000007941 */ /* 0x000fea0003800000 */
.L_x_15376:
        /* <DEDUP_REMOVED lines=15> */
[----:B------:R-:W1:Y:S02]  /*1d9a0*/  S2R R4, SR_LTMASK ;  /* 0x0000000000047919 */ /* 0x000e640000003900 */
[----:B-1----:R-:W-:-:S04]  /*1d9b0*/  LOP3.LUT R4, R4, UR4, RZ, 0xc0, !PT ;  /* 0x0000000404047c12 */ /* 0x002fc8000f8ec0ff */
[----:B------:R-:W1:Y:S01]  /*1d9c0*/  POPC R9, R4 ;  /* 0x0000000400097309 */ /* 0x000e620000000000 */
[----:B----4-:R-:W1:Y:S02]  /*1d9d0*/  SHFL.IDX PT, R0, R3, R0, 0x1f ;  /* 0x00001f0003007589 */ /* 0x010e6400000e0000 */
[----:B-1----:R-:W-:-:S07]  /*1d9e0*/  IADD3 R16, R0, UR37, R9 ;  /* 0x0000002500107c10 */ /* 0x002fce000fffe009 */
.L_x_15392:
[----:B------:R-:W-:Y:S05]  /*1d9f0*/  BSYNC B0 ;  /* 0x0000000000007941 */ /* 0x000fea0003800000 */
.L_x_15391:
[----:B------:R-:W-:Y:S02]  /*1da00*/  LOP3.LUT R26, R26, R5, RZ, 0x3c, !PT ;  /* 0x000000051a1a7212 */ /* 0x000fe400078e3cff */
[----:B------:R-:W-:-:S07]  /*1da10*/  SEL R24, R24, RZ, P0 ;  /* 0x000000ff18187207 */ /* 0x000fce0000000000 */
.L_x_15345:
[----:B------:R-:W-:Y:S05]  /*1da20*/  BSYNC B7 ;  /* 0x0000000000077941 */ /* 0x000fea0003800000 */
.L_x_15343:
[----:B------:R-:W4:Y:S02]  /*1da30*/  LDL R0, [R1] ;  /* 0x0000000001007983 */ /* 0x000f240000100800 */
[----:B----4-:R-:W-:-:S13]  /*1da40*/  LOP3.LUT P0, RZ, R0, 0x1000, RZ, 0xc0, !PT ;  /* 0x0000100000ff7812 */ /* 0x010fda000780c0ff */
        /* <DEDUP_REMOVED lines=10> */
.L_x_15393:
        /* <DEDUP_REMOVED lines=20> */
[----:B------:R-:W0:Y:S02]  /*1dc30*/  SHFL.UP PT, R14, R5, 0x1, RZ ;  /* 0x04200000050e7989 */ /* 0x000e2400000e00ff */
[----:B0-23--:R-:W-:-:S05]  /*1dc40*/  SEL R6, R14, RZ, P1 ;  /* 0x000000ff0e067207 */ /* 0x00dfca0000800000 */
        /* <DEDUP_REMOVED lines=14> */
.L_x_15607:
[----:B------:R-:W-:Y:S02]  /*1dd30*/  ULDC UR4, c[0x0][0xd38] ;  /* 0x00034e0000047ab9 */ /* 0x000fe40000000800 */
[----:B------:R-:W-:-:S04]  /*1dd40*/  IMAD.U32 R7, RZ, RZ, UR4 ;  /* 0x00000004ff077e24 */ /* 0x000fc8000f8e00ff */
[----:B--2---:R-:W-:-:S04]  /*1dd50*/  IMAD R14, R14, R7, RZ ;  /* 0x000000070e0e7224 */ /* 0x004fc800078e02ff */
[----:B------:R-:W-:-:S05]  /*1dd60*/  IMAD.IADD R9, R4, 0x1, R14 ;  /* 0x0000000104097824 */ /* 0x000fca00078e020e */
[----:B------:R-:W-:-:S13]  /*1dd70*/  ISETP.GT.AND P6, PT, R9, R0, PT ;  /* 0x000000000900720c */ /* 0x000fda0003fc4270 */
[----:B------:R-:W-:Y:S05]  /*1dd80*/  @P6 BRA `(.L_x_15396) ;  /* 0x00000000009c6947 */ /* 0x000fea0003800000 */
.L_x_15401:
        /* <DEDUP_REMOVED lines=14> */
.L_x_15399:
[----:B------:R-:W-:Y:S05]  /*1de70*/  BSYNC B0 ;  /* 0x0000000000007941 */ /* 0x000fea0003800000 */
.L_x_15398:
[----:B------:R-:W-:-:S03]  /*1de80*/  UMOV UR4, 0xffffffff ;  /* 0xffffffff00047882 */ /* 0x000fc60000000000 */
[----:B------:R-:W-:Y:S05]  /*1de90*/  BRA.DIV UR4, `(.L_x_15400) ;  /* 0x0000006604447947 */ /* 0x000fea000b800000 */
[----:B-----5:R-:W2:Y:S02]  /*1dea0*/  SHFL.UP PT, R14, R5, 0x1, RZ ;  /* 0x04200000050e7989 */ /* 0x020ea400000e00ff */
[----:B--2---:R-:W-:-:S05]  /*1deb0*/  SEL R14, R14, RZ, P1 ;  /* 0x000000ff0e0e7207 */ /* 0x004fca0000800000 */
        /* <DEDUP_REMOVED lines=14> */
.L_x_15615:
[----:B------:R-:W-:Y:S02]  /*1dfa0*/  ULDC UR4, c[0x0][0xd38] ;  /* 0x00034e0000047ab9 */ /* 0x000fe40000000800 */
[----:B------:R-:W-:-:S04]  /*1dfb0*/  IMAD.U32 R7, RZ, RZ, UR4 ;  /* 0x00000004ff077e24 */ /* 0x000fc8000f8e00ff */
[----:B--2---:R-:W-:-:S04]  /*1dfc0*/  IMAD R14, R14, R7, RZ ;  /* 0x000000070e0e7224 */ /* 0x004fc800078e02ff */
[----:B------:R-:W-:-:S05]  /*1dfd0*/  IMAD.IADD R9, R14, 0x1, R9 ;  /* 0x000000010e097824 */ /* 0x000fca00078e0209 */
[----:B------:R-:W-:-:S13]  /*1dfe0*/  ISETP.GT.AND P6, PT, R9, R0, PT ;  /* 0x000000000900720c */ /* 0x000fda0003fc4270 */
[----:B------:R-:W-:Y:S05]  /*1dff0*/  @!P6 BRA `(.L_x_15401) ;  /* 0xfffffffc0064e947 */ /* 0x000fea000383ffff */
.L_x_15396:
        /* <DEDUP_REMOVED lines=8> */
.L_x_15619:
[----:B------:R-:W-:Y:S01]  /*1e080*/  ISETP.NE.AND P0, PT, R3, RZ, PT ;  /* 0x000000ff0300720c */ /* 0x000fe20003f05270 */
[----:B------:R-:W-:-:S12]  /*1e090*/  IMAD.MOV.U32 R14, RZ, RZ, RZ ;  /* 0x000000ffff0e7224 */ /* 0x000fd800078e00ff */
[----:B------:R-:W-:Y:S05]  /*1e0a0*/  @!P0 BRA `(.L_x_15403) ;  /* 0x0000000000108947 */ /* 0x000fea0003800000 */
[----:B------:R-:W-:Y:S01]  /*1e0b0*/  UMOV UR4, 0xffffffff ;  /* 0xffffffff00047882 */ /* 0x000fe20000000000 */
[----:B------:R-:W-:Y:S02]  /*1e0c0*/  VIADD R12, R4, 0xffffffff ;  /* 0xffffffff040c7836 */ /* 0x000fe40000000000 */
[----:B------:R-:W-:Y:S05]  /*1e0d0*/  BRA.DIV UR4, `(.L_x_15404) ;  /* 0x0000006604b87947 */ /* 0x000fea000b800000 */
[----:B------:R4:W0:Y:S02]  /*1e0e0*/  SHFL.IDX PT, R14, R2, R12, 0x1f ;  /* 0x00001f0c020e7589 */ /* 0x00082400000e0000 */
.L_x_15403:
        /* <DEDUP_REMOVED lines=28> */
[----:B------:R-:W-:-:S05]  /*1e2b0*/  @P0 IADD3 R2, R2, 0x1, RZ ;  /* 0x0000000102020810 */ /* 0x000fca0007ffe0ff */
        /* <DEDUP_REMOVED lines=37> */
.L_x_15397:
[----:B------:R-:W-:Y:S01]  /*1e510*/  UMOV UR4, URZ ;  /* 0x0000003f00047c82 */ /* 0x000fe20008000000 */
[----:B------:R-:W-:Y:S01]  /*1e520*/  UMOV UR5, URZ ;  /* 0x0000003f00057c82 */ /* 0x000fe20008000000 */
[----:B------:R-:W-:Y:S01]  /*1e530*/  ULDC UR6, c[0x0][0xd3c] ;  /* 0x00034f0000067ab9 */ /* 0x000fe20000000800 */
[----:B------:R-:W-:Y:S01]  /*1e540*/  IMAD.MOV.U32 R16, RZ, RZ, R0 ;  /* 0x000000ffff107224 */ /* 0x000fe200078e0000 */
[----:B------:R-:W-:Y:S01]  /*1e550*/  MOV R18, UR5 ;  /* 0x0000000500127c02 */ /* 0x000fe20008000f00 */
[----:B------:R-:W-:Y:S02]  /*1e560*/  IMAD.U32 R17, RZ, RZ, UR4 ;  /* 0x00000004ff117e24 */ /* 0x000fe4000f8e00ff */
[----:B------:R-:W-:-:S07]  /*1e570*/  IMAD.U32 R19, RZ, RZ, UR6 ;  /* 0x00000006ff137e24 */ /* 0x000fce000f8e00ff */
.L_x_15405:
        /* <DEDUP_REMOVED lines=10> */
.L_x_15394:
[----:B------:R-:W-:Y:S02]  /*1e620*/  ULDC UR4, c[0x0][0xd3c] ;  /* 0x00034f0000047ab9 */ /* 0x000fe40000000800 */
[----:B0-----:R-:W-:-:S13]  /*1e630*/  ISETP.GE.AND P0, PT, R19, UR4, PT ;  /* 0x0000000413007c0c */ /* 0x001fda000bf06270 */
[----:B------:R-:W-:Y:S05]  /*1e640*/  @!P0 BRA `(.L_x_15406) ;  /* 0xffffff9400f48947 */ /* 0x000fea000383ffff */
[----:B------:R-:W-:Y:S05]  /*1e650*/  BSYNC B8 ;  /* 0x0000000000087941 */ /* 0x000fea0003800000 */
.L_x_15301:
[----:B------:R-:W5:Y:S01]  /*1e660*/  LDL.LU R0, [R1+0x3c] ;  /* 0x00003c0001007983 */ /* 0x000f620000300800 */
[----:B------:R-:W-:Y:S01]  /*1e670*/  BSSY B0, `(.L_x_15407) ;  /* 0x000000b000007945 */ /* 0x000fe20003800000 */
[----:B------:R-:W1:Y:S01]  /*1e680*/  S2R R5, SR_CgaCtaId ;  /* 0x0000000000057919 */ /* 0x000e620000008800 */
[----:B-----5:R-:W-:-:S05]  /*1e690*/  VIADD R0, R0, 0x1 ;  /* 0x0000000100007836 */ /* 0x020fca0000000000 */
[----:B--2---:R-:W-:-:S04]  /*1e6a0*/  LEA.HI R2, R0, R0, RZ, 0x1 ;  /* 0x0000000000027211 */ /* 0x004fc800078f08ff */
[----:B0-----:R-:W-:Y:S02]  /*1e6b0*/  LOP3.LUT R3, R2, 0xfffffffe, RZ, 0xc0, !PT ;  /* 0xfffffffe02037812 */ /* 0x001fe400078ec0ff */
[----:B------:R-:W-:-:S03]  /*1e6c0*/  MOV R2, 0x400 ;  /* 0x0000040000027802 */ /* 0x000fc60000000f00 */
[----:B------:R-:W-:Y:S01]  /*1e6d0*/  IMAD.IADD R0, R0, 0x1, -R3 ;  /* 0x0000000100007824 */ /* 0x000fe200078e0a03 */
[----:B-1----:R-:W-:-:S04]  /*1e6e0*/  LEA R7, R5, R2, 0x18 ;  /* 0x0000000205077211 */ /* 0x002fc800078ec0ff */
[----:B------:R-:W-:-:S04]  /*1e6f0*/  SHF.L.U32 R0, R0, 0x1f, RZ ;  /* 0x0000001f00007819 */ /* 0x000fc800000006ff */
[----:B------:R-:W0:Y:S02]  /*1e700*/  SYNCS.PHASECHK.TRANS64.TRYWAIT P0, [R7+URZ+0x32420], R0 ;  /* 0x03242000070075a7 */ /* 0x000e24000800017f */
[----:B0-----:R-:W-:Y:S05]  /*1e710*/  @!P0 BRA `(.L_x_15408) ;  /* 0x00000060004c8947 */ /* 0x001fea0003800000 */
.L_x_15622:
[----:B------:R-:W-:Y:S05]  /*1e720*/  BSYNC B0 ;  /* 0x0000000000007941 */ /* 0x000fea0003800000 */
.L_x_15407:
[----:B------:R-:W-:-:S03]  /*1e730*/  UMOV UR4, 0xffffffff ;  /* 0xffffffff00047882 */ /* 0x000fc60000000000 */
[----:B------:R-:W-:Y:S05]  /*1e740*/  BRA.DIV UR4, `(.L_x_15409) ;  /* 0x0000006204547947 */ /* 0x000fea000b800000 */
[----:B0-----:R-:W0:Y:S02]  /*1e750*/  S2R R0, SR_TID.X ;  /* 0x0000000000007919 */ /* 0x001e240000002100 */
[----:B0-----:R-:W-:-:S04]  /*1e760*/  SHF.R.U32.HI R0, RZ, 0x5, R0 ;  /* 0x00000005ff007819 */ /* 0x001fc80000011600 */
[----:B------:R-:W-:-:S05]  /*1e770*/  LOP3.LUT R0, R0, 0x3, RZ, 0xc0, !PT ;  /* 0x0000000300007812 */ /* 0x000fca00078ec0ff */
[----:B------:R0:W1:Y:S02]  /*1e780*/  SHFL.IDX PT, R14, R0, RZ, 0x1f ;  /* 0x00001fff000e7589 */ /* 0x00006400000e0000 */
.L_x_15625:
[----:B-1----:R-:W-:-:S13]  /*1e790*/  ISETP.NE.AND P0, PT, R14, RZ, PT ;  /* 0x000000ff0e00720c */ /* 0x002fda0003f05270 */
[----:B------:R-:W-:Y:S05]  /*1e7a0*/  @P0 BRA `(.L_x_15133) ;  /* 0x0000000000880947 */ /* 0x000fea0003800000 */
[----:B------:R-:W-:-:S03]  /*1e7b0*/  UMOV UR4, 0xffffffff ;  /* 0xffffffff00047882 */ /* 0x000fc60000000000 */
[----:B------:R-:W-:Y:S05]  /*1e7c0*/  BRA.DIV UR4, `(.L_x_15410) ;  /* 0x0000006204687947 */ /* 0x000fea000b800000 */
[----:B------:R-:W-:-:S13]  /*1e7d0*/  ELECT P6, URZ, PT ;  /* 0x00000000003f782f */ /* 0x000fda00038c0000 */
.L_x_15628:
[----:B------:R-:W-:Y:S05]  /*1e7e0*/  @!P6 BRA `(.L_x_15133) ;  /* 0x000000000078e947 */ /* 0x000fea0003800000 */
[----:B------:R-:W-:-:S06]  /*1e7f0*/  ULOP3.LUT UR4, UR36, 0x2, URZ, 0xfc, !UPT ;  /* 0x0000000224047892 */ /* 0x000fcc000f8efc3f */
[----:B0-----:R-:W-:-:S05]  /*1e800*/  IMAD.U32 R0, RZ, RZ, UR4 ;  /* 0x00000004ff007e24 */ /* 0x001fca000f8e00ff */
[----:B------:R-:W-:-:S13]  /*1e810*/  ISETP.NE.AND P0, PT, R0, 0x3, PT ;  /* 0x000000030000780c */ /* 0x000fda0003f05270 */
[----:B------:R-:W-:Y:S05]  /*1e820*/  @!P0 BRA `(.L_x_15411) ;  /* 0x0000000000048947 */ /* 0x000fea0003800000 */
[----:B------:R-:W-:Y:S01]  /*1e830*/  BPT.TRAP 0x1 ;  /* 0x000000040000795c */ /* 0x000fe20000300000 */
.L_x_15411:
[----:B------:R-:W-:Y:S01]  /*1e840*/  IMAD R5, R24, 0x8, R7 ;  /* 0x0000000818057824 */ /* 0x000fe200078e0207 */
[----:B------:R-:W-:Y:S01]  /*1e850*/  SHF.L.U32 R0, R26, 0x1f, RZ ;  /* 0x0000001f1a007819 */ /* 0x000fe200000006ff */
[----:B------:R-:W-:-:S03]  /*1e860*/  VIADD R24, R24, 0x1 ;  /* 0x0000000118187836 */ /* 0x000fc60000000000 */
[----:B------:R-:W0:Y:S02]  /*1e870*/  SYNCS.PHASECHK.TRANS64.TRYWAIT P1, [R5+URZ+0x32440], R0 ;  /* 0x03244000050075a7 */ /* 0x000e24000802017f */
[----:B------:R-:W-:-:S04]  /*1e880*/  ISETP.NE.AND P2, PT, R24, 0x2, PT ;  /* 0x000000021800780c */ /* 0x000fc80003f45270 */
[----:B------:R-:W-:Y:S01]  /*1e890*/  SEL R3, RZ, 0x1, P2 ;  /* 0x00000001ff037807 */ /* 0x000fe20001000000 */
[----:B0-----:R-:W-:Y:S08]  /*1e8a0*/  @!P1 BRA `(.L_x_15412) ;  /* 0x0000006000509947 */ /* 0x001ff00003800000 */
.L_x_15629:
[----:B------:R-:W-:Y:S02]  /*1e8b0*/  SEL R24, R24, RZ, P2 ;  /* 0x000000ff18187207 */ /* 0x000fe40001000000 */
[----:B------:R-:W-:Y:S01]  /*1e8c0*/  LOP3.LUT R2, R26, R3, RZ, 0x3c, !PT ;  /* 0x000000031a027212 */ /* 0x000fe200078e3cff */
[----:B------:R-:W-:Y:S06]  /*1e8d0*/  @!P0 BRA `(.L_x_15413) ;  /* 0x0000000000048947 */ /* 0x000fec0003800000 */
[----:B------:R-:W-:Y:S01]  /*1e8e0*/  BPT.TRAP 0x1 ;  /* 0x000000040000795c */ /* 0x000fe20000300000 */
.L_x_15413:
[----:B------:R-:W-:Y:S01]  /*1e8f0*/  IMAD R3, R24, 0x8, R7 ;  /* 0x0000000818037824 */ /* 0x000fe200078e0207 */
[----:B------:R-:W-:-:S04]  /*1e900*/  SHF.L.U32 R2, R2, 0x1f, RZ ;  /* 0x0000001f02027819 */ /* 0x000fc800000006ff */
[----:B------:R-:W1:Y:S02]  /*1e910*/  SYNCS.PHASECHK.TRANS64.TRYWAIT P1, [R3+URZ+0x32440], R2 ;  /* 0x03244002030075a7 */ /* 0x000e64000802017f */
[----:B-1----:R-:W-:Y:S05]  /*1e920*/  @!P1 BRA `(.L_x_15414) ;  /* 0x0000006000449947 */ /* 0x002fea0003800000 */
.L_x_15630:
[----:B------:R-:W-:Y:S05]  /*1e930*/  @!P0 BRA `(.L_x_15415) ;  /* 0x0000000000048947 */ /* 0x000fea0003800000 */
[----:B------:R-:W-:Y:S01]  /*1e940*/  BPT.TRAP 0x1 ;  /* 0x000000040000795c */ /* 0x000fe20000300000 */
.L_x_15415:
[----:B------:R-:W2:Y:S02]  /*1e950*/  SYNCS.PHASECHK.TRANS64.TRYWAIT P1, [R5+URZ+0x32460], R0 ;  /* 0x03246000050075a7 */ /* 0x000ea4000802017f */
[----:B--2---:R-:W-:Y:S05]  /*1e960*/  @!P1 BRA `(.L_x_15416) ;  /* 0x0000006000489947 */ /* 0x004fea0003800000 */
.L_x_15631:
[----:B------:R-:W-:Y:S05]  /*1e970*/  @!P0 BRA `(.L_x_15417) ;  /* 0x0000000000048947 */ /* 0x000fea0003800000 */
[----:B------:R-:W-:Y:S01]  /*1e980*/  BPT.TRAP 0x1 ;  /* 0x000000040000795c */ /* 0x000fe20000300000 */
.L_x_15417:
[----:B------:R0:W0:Y:S02]  /*1e990*/  SYNCS.PHASECHK.TRANS64.TRYWAIT P0, [R3+URZ+0x32460], R2 ;  /* 0x03246002030075a7 */ /* 0x000024000800017f */
[----:B0-----:R-:W-:Y:S05]  /*1e9a0*/  @!P0 NANOSLEEP.SYNCS 0x989680 ;  /* 0x009896800000895d */ /* 0x001fea0003900000 */
[----:B------:R-:W0:Y:S02]  /*1e9b0*/  @!P0 SYNCS.PHASECHK.TRANS64 P0, [R3+URZ+0x32460], R2 ;  /* 0x03246002030085a7 */ /* 0x000e24000800007f */
[----:B0-----:R-:W-:Y:S05]  /*1e9c0*/  @!P0 BRA `(.L_x_15417) ;  /* 0xfffffffc00f08947 */ /* 0x001fea000383ffff */
.L_x_15133:
[----:B------:R-:W-:Y:S05]  /*1e9d0*/  BSYNC B9 ;  /* 0x0000000000097941 */ /* 0x000fea0003800000 */
.L_x_15130:
[----:B------:R-:W-:Y:S05]  /*1e9e0*/  EXIT ;  /* 0x000000000000794d */ /* 0x000fea0003800000 */
.L_x_15151:
[----:B0-----:R0:W1:Y:S02]  /*1e9f0*/  SYNCS.PHASECHK.TRANS64.TRYWAIT P5, [R86+URZ+0x32490], R99 ;  /* 0x03249063560075a7 */ /* 0x00106400080a017f */
[----:B-1----:R-:W-:Y:S05]  /*1ea00*/  @!P5 NANOSLEEP.SYNCS 0x989680 ;  /* 0x009896800000d95d */ /* 0x002fea0003900000 */
[----:B------:R-:W1:Y:S02]  /*1ea10*/  @!P5 SYNCS.PHASECHK.TRANS64 P5, [R86+URZ+0x32490], R99 ;  /* 0x032490635600d5a7 */ /* 0x000e6400080a007f */
[----:B-1----:R-:W-:Y:S05]  /*1ea20*/  @!P5 BRA `(.L_x_15151) ;  /* 0xfffffffc00f0d947 */ /* 0x002fea000383ffff */
[----:B------:R-:W-:Y:S05]  /*1ea30*/  BRA `(.L_x_15418) ;  /* 0xfffffe4000dc7947 */ /* 0x000fea000383ffff */
.L_x_15152:
        /* <DEDUP_REMOVED lines=8> */
.L_x_15420:
[----:B------:R-:W-:Y:S05]  /*1eac0*/  BSYNC B1 ;  /* 0x0000000000017941 */ /* 0x000fea0003800000 */
.L_x_15419:
        /* <DEDUP_REMOVED lines=8> */
.L_x_15421:
[----:B------:R-:W-:Y:S05]  /*1eb50*/  BRA `(.L_x_15422) ;  /* 0xfffffe4000a87947 */ /* 0x000fea000383ffff */
.L_x_15161:
[----:B------:R-:W-:Y:S01]  /*1eb60*/  BSSY B1, `(.L_x_15423) ;  /* 0x0000008000017945 */ /* 0x000fe20003800000 */
[----:B----4-:R-:W-:Y:S01]  /*1eb70*/  MOV R13, R90 ;  /* 0x0000005a000d7202 */ /* 0x010fe20000000f00 */
[----:B------:R-:W-:Y:S02]  /*1eb80*/  IMAD.MOV.U32 R12, RZ, RZ, 0x1 ;  /* 0x00000001ff0c7424 */ /* 0x000fe400078e00ff */
[----:B0-----:R-:W-:Y:S02]  /*1eb90*/  IMAD.MOV.U32 R11, RZ, RZ, 0x1c1f ;  /* 0x00001c1fff0b7424 */ /* 0x001fe400078e00ff */
[----:B------:R-:W-:-:S07]  /*1eba0*/  IMAD.MOV.U32 R15, RZ, RZ, -0x1 ;  /* 0xffffffffff0f7424 */ /* 0x000fce00078e00ff */
[----:B-123--:R-:W-:Y:S05]  /*1ebb0*/  WARPSYNC.COLLECTIVE R15, `(.L_x_15424) ;  /* 0x000000000f087348 */ /* 0x00efea0003c00000 */
[----:B---3--:R0:W3:Y:S02]  /*1ebc0*/  SHFL.IDX P6, R14, R13, R12, R11 ;  /* 0x0000000c0d0e7389 */ /* 0x0080e400000c000b */
[----:B0123--:R-:W-:Y:S01]  /*1ebd0*/  ENDCOLLECTIVE ;  /* 0x000000000000791b */ /* 0x00ffe20003800000 */
.L_x_15424:
[----:B------:R-:W-:Y:S05]  /*1ebe0*/  BSYNC B1 ;  /* 0x0000000000017941 */ /* 0x000fea0003800000 */
.L_x_15423:
        /* <DEDUP_REMOVED lines=8> */
.L_x_15425:
[----:B------:R-:W-:Y:S05]  /*1ec70*/  BRA `(.L_x_15426) ;  /* 0xfffffe4800407947 */ /* 0x000fea000383ffff */
.L_x_15171:
[----:B-1----:R1:W2:Y:S02]  /*1ec80*/  SYNCS.PHASECHK.TRANS64.TRYWAIT P4, [R86+URZ+0x32490], R99 ;  /* 0x03249063560075a7 */ /* 0x0022a4000808017f */
[----:B--2---:R-:W-:Y:S05]  /*1ec90*/  @!P4 NANOSLEEP.SYNCS 0x989680 ;  /* 0x009896800000c95d */ /* 0x004fea0003900000 */
[----:B------:R-:W2:Y:S02]  /*1eca0*/  @!P4 SYNCS.PHASECHK.TRANS64 P4, [R86+URZ+0x32490], R99 ;  /* 0x032490635600c5a7 */ /* 0x000ea4000808007f */
[----:B--2---:R-:W-:Y:S05]  /*1ecb0*/  @!P4 BRA `(.L_x_15171) ;  /* 0xfffffffc00f0c947 */ /* 0x004fea000383ffff */
[----:B------:R-:W-:Y:S05]  /*1ecc0*/  BRA `(.L_x_15427) ;  /* 0xfffffe5400387947 */ /* 0x000fea000383ffff */
.L_x_15172:
        /* <DEDUP_REMOVED lines=8> */
.L_x_15429:
[----:B------:R-:W-:Y:S05]  /*1ed50*/  BSYNC B1 ;  /* 0x0000000000017941 */ /* 0x000fea0003800000 */
.L_x_15428:
        /* <DEDUP_REMOVED lines=8> */
.L_x_15430:
[----:B------:R-:W-:Y:S05]  /*1ede0*/  BRA `(.L_x_15431) ;  /* 0xfffffe5400087947 */ /* 0x000fea000383ffff */
.L_x_15177:
        /* <DEDUP_REMOVED lines=8> */
.L_x_15433:
[----:B------:R-:W-:Y:S05]  /*1ee70*/  BSYNC B1 ;  /* 0x0000000000017941 */ /* 0x000fea0003800000 */
.L_x_15432:
        /* <DEDUP_REMOVED lines=8> */
.L_x_15434:
[----:B------:R-:W-:Y:S01]  /*1ef00*/  IMAD.MOV.U32 R32, RZ, RZ, R14 ;  /* 0x000000ffff207224 */ /* 0x000fe200078e000e */
[----:B------:R-:W-:Y:S06]  /*1ef10*/  BRA `(.L_x_15435) ;  /* 0xfffffe5800bc7947 */ /* 0x000fec000383ffff */
.L_x_15182:
[----:B0-----:R0:W1:Y:S02]  /*1ef20*/  SYNCS.PHASECHK.TRANS64.TRYWAIT P2, [R86+URZ+0x32490], R99 ;  /* 0x03249063560075a7 */ /* 0x001064000804017f */
[----:B-1----:R-:W-:Y:S05]  /*1ef30*/  @!P2 NANOSLEEP.SYNCS 0x989680 ;  /* 0x009896800000a95d */ /* 0x002fea0003900000 */
[----:B------:R-:W1:Y:S02]  /*1ef40*/  @!P2 SYNCS.PHASECHK.TRANS64 P2, [R86+URZ+0x32490], R99 ;  /* 0x032490635600a5a7 */ /* 0x000e64000804007f */
[----:B-1----:R-:W-:Y:S05]  /*1ef50*/  @!P2 BRA `(.L_x_15182) ;  /* 0xfffffffc00f0a947 */ /* 0x002fea000383ffff */
[----:B------:R-:W-:Y:S05]  /*1ef60*/  BRA `(.L_x_15436) ;  /* 0xfffffe6000c87947 */ /* 0x000fea000383ffff */
.L_x_15183:
        /* <DEDUP_REMOVED lines=8> */
.L_x_15438:
[----:B------:R-:W-:Y:S05]  /*1eff0*/  BSYNC B1 ;  /* 0x0000000000017941 */ /* 0x000fea0003800000 */
.L_x_15437:
        /* <DEDUP_REMOVED lines=8> */
.L_x_15439:
[----:B------:R-:W-:Y:S05]  /*1f080*/  BRA `(.L_x_15440) ;  /* 0xfffffe6000f07947 */ /* 0x000fea000383ffff */
.L_x_15186:
[----:B------:R-:W-:Y:S01]  /*1f090*/  BSSY B1, `(.L_x_15441) ;  /* 0x0000008000017945 */ /* 0x000fe20003800000 */
[----:B------:R-:W-:Y:S02]  /*1f0a0*/  IMAD.MOV.U32 R13, RZ, RZ, R33 ;  /* 0x000000ffff0d7224 */ /* 0x000fe400078e0021 */
[----:B------:R-:W-:Y:S02]  /*1f0b0*/  IMAD.MOV.U32 R12, RZ, RZ, 0x1 ;  /* 0x00000001ff0c7424 */ /* 0x000fe400078e00ff */
[----:B----4-:R-:W-:Y:S02]  /*1f0c0*/  IMAD.MOV.U32 R11, RZ, RZ, 0x1c1f ;  /* 0x00001c1fff0b7424 */ /* 0x010fe400078e00ff */
[----:B------:R-:W-:-:S07]  /*1f0d0*/  IMAD.MOV.U32 R15, RZ, RZ, -0x1 ;  /* 0xffffffffff0f7424 */ /* 0x000fce00078e00ff */
[----:B0123--:R-:W-:Y:S05]  /*1f0e0*/  WARPSYNC.COLLECTIVE R15, `(.L_x_15442) ;  /* 0x000000000f087348 */ /* 0x00ffea0003c00000 */
[----:B---3--:R3:W4:Y:S02]  /*1f0f0*/  SHFL.IDX P6, R14, R13, R12, R11 ;  /* 0x0000000c0d0e7389 */ /* 0x00872400000c000b */
[----:B01234-:R-:W-:Y:S01]  /*1f100*/  ENDCOLLECTIVE ;  /* 0x000000000000791b */ /* 0x01ffe20003800000 */
.L_x_15442:
[----:B------:R-:W-:Y:S05]  /*1f110*/  BSYNC B1 ;  /* 0x0000000000017941 */ /* 0x000fea0003800000 */
.L_x_15441:
        /* <DEDUP_REMOVED lines=8> */
.L_x_15443:
[----:B------:R-:W-:Y:S05]  /*1f1a0*/  BRA `(.L_x_15444) ;  /* 0xfffffe6000f07947 */ /* 0x000fea000383ffff */
.L_x_15190:
[----:B---3--:R3:W4:Y:S02]  /*1f1b0*/  SYNCS.PHASECHK.TRANS64.TRYWAIT P3, [R86+URZ+0x324b0], R99 ;  /* 0x0324b063560075a7 */ /* 0x008724000806017f */
[----:B----4-:R-:W-:Y:S05]  /*1f1c0*/  @!P3 NANOSLEEP.SYNCS 0x989680 ;  /* 0x009896800000b95d */ /* 0x010fea0003900000 */
[----:B------:R-:W4:Y:S02]  /*1f1d0*/  @!P3 SYNCS.PHASECHK.TRANS64 P3, [R86+URZ+0x324b0], R99 ;  /* 0x0324b0635600b5a7 */ /* 0x000f24000806007f */
[----:B----4-:R-:W-:Y:S05]  /*1f1e0*/  @!P3 BRA `(.L_x_15190) ;  /* 0xfffffffc00f0b947 */ /* 0x010fea000383ffff */
[----:B------:R-:W-:Y:S05]  /*1f1f0*/  BRA `(.L_x_15445) ;  /* 0xfffffe6400687947 */ /* 0x000fea000383ffff */
.L_x_15198:
[----:B------:R-:W-:Y:S01]  /*1f200*/  BSSY B0, `(.L_x_15446) ;  /* 0x0000007000007945 */ /* 0x000fe20003800000 */
[----:B------:R-:W-:Y:S02]  /*1f210*/  IMAD.MOV.U32 R12, RZ, RZ, RZ ;  /* 0x000000ffff0c7224 */ /* 0x000fe400078e00ff */
[----:B------:R-:W-:Y:S02]  /*1f220*/  IMAD.MOV.U32 R11, RZ, RZ, 0x1f ;  /* 0x0000001fff0b7424 */ /* 0x000fe400078e00ff */
[----:B------:R-:W-:-:S07]  /*1f230*/  IMAD.MOV.U32 R15, RZ, RZ, -0x1 ;  /* 0xffffffffff0f7424 */ /* 0x000fce00078e00ff */
[----:B------:R-:W-:Y:S05]  /*1f240*/  WARPSYNC.COLLECTIVE R15, `(.L_x_15447) ;  /* 0x000000000f087348 */ /* 0x000fea0003c00000 */
[----:B------:R0:W1:Y:S02]  /*1f250*/  SHFL.IDX P6, R14, R13, R12, R11 ;  /* 0x0000000c0d0e7389 */ /* 0x00006400000c000b */
[----:B01----:R-:W-:Y:S01]  /*1f260*/  ENDCOLLECTIVE ;  /* 0x000000000000791b */ /* 0x003fe20003800000 */
.L_x_15447:
[----:B------:R-:W-:Y:S05]  /*1f270*/  BSYNC B0 ;  /* 0x0000000000007941 */ /* 0x000fea0003800000 */
.L_x_15446:
[----:B------:R-:W-:Y:S05]  /*1f280*/  BRA `(.L_x_15448) ;  /* 0xfffffe7400147947 */ /* 0x000fea000383ffff */
.L_x_15210:
[----:B------:R-:W-:Y:S01]  /*1f290*/  BSSY B1, `(.L_x_15449) ;  /* 0x0000008000017945 */ /* 0x000fe20003800000 */
[----:B0-----:R-:W-:Y:S01]  /*1f2a0*/  IMAD.MOV.U32 R13, RZ, RZ, R6 ;  /* 0x000000ffff0d7224 */ /* 0x001fe200078e0006 */
[----:B------:R-:W-:Y:S01]  /*1f2b0*/  MOV R11, 0x1c1f ;  /* 0x00001c1f000b7802 */ /* 0x000fe20000000f00 */
[----:B------:R-:W-:Y:S02]  /*1f2c0*/  IMAD.MOV.U32 R12, RZ, RZ, RZ ;  /* 0x000000ffff0c7224 */ /* 0x000fe400078e00ff */
[----:B------:R-:W-:-:S07]  /*1f2d0*/  IMAD.MOV.U32 R15, RZ, RZ, -0x1 ;  /* 0xffffffffff0f7424 */ /* 0x000fce00078e00ff */
[----:B------:R-:W-:Y:S05]  /*1f2e0*/  WARPSYNC.COLLECTIVE R15, `(.L_x_15450) ;  /* 0x000000000f087348 */ /* 0x000fea0003c00000 */
[----:B------:R0:W1:Y:S02]  /*1f2f0*/  SHFL.IDX P6, R14, R13, R12, R11 ;  /* 0x0000000c0d0e7389 */ /* 0x00006400000c000b */
[----:B01----:R-:W-:Y:S01]  /*1f300*/  ENDCOLLECTIVE ;  /* 0x000000000000791b */ /* 0x003fe20003800000 */
.L_x_15450:
[----:B------:R-:W-:Y:S05]  /*1f310*/  BSYNC B1 ;  /* 0x0000000000017941 */ /* 0x000fea0003800000 */
.L_x_15449:
        /* <DEDUP_REMOVED lines=8> */
.L_x_15451:
[----:B------:R-:W-:Y:S02]  /*1f3a0*/  IMAD.MOV.U32 R13, RZ, RZ, R8 ;  /* 0x000000ffff0d7224 */ /* 0x000fe400078e0008 */
[----:B------:R-:W-:-:S07]  /*1f3b0*/  IMAD.MOV.U32 R0, RZ, RZ, R14 ;  /* 0x000000ffff007224 */ /* 0x000fce00078e000e */
[----:B------:R-:W-:Y:S05]  /*1f3c0*/  WARPSYNC.COLLECTIVE R15, `(.L_x_15452) ;  /* 0x000000000f087348 */ /* 0x000fea0003c00000 */
[----:B------:R0:W1:Y:S02]  /*1f3d0*/  SHFL.IDX P6, R14, R13, R12, R11 ;  /* 0x0000000c0d0e7389 */ /* 0x00006400000c000b */
[----:B01----:R-:W-:Y:S01]  /*1f3e0*/  ENDCOLLECTIVE ;  /* 0x000000000000791b */ /* 0x003fe20003800000 */
.L_x_15452:
[----:B------:R-:W-:Y:S02]  /*1f3f0*/  IMAD.MOV.U32 R13, RZ, RZ, R7 ;  /* 0x000000ffff0d7224 */ /* 0x000fe400078e0007 */
[----:B------:R-:W-:-:S07]  /*1f400*/  IMAD.MOV.U32 R5, RZ, RZ, R14 ;  /* 0x000000ffff057224 */ /* 0x000fce00078e000e */
[----:B------:R-:W-:Y:S05]  /*1f410*/  WARPSYNC.COLLECTIVE R15, `(.L_x_15453) ;  /* 0x000000000f087348 */ /* 0x000fea0003c00000 */
[----:B------:R0:W1:Y:S02]  /*1f420*/  SHFL.IDX P6, R14, R13, R12, R11 ;  /* 0x0000000c0d0e7389 */ /* 0x00006400000c000b */
[----:B01----:R-:W-:Y:S01]  /*1f430*/  ENDCOLLECTIVE ;  /* 0x000000000000791b */ /* 0x003fe20003800000 */
.L_x_15453:
[----:B------:R-:W-:Y:S05]  /*1f440*/  BRA `(.L_x_15454) ;  /* 0xfffffe7800a87947 */ /* 0x000fea000383ffff */
.L_x_15213:
[----:B------:R-:W-:Y:S01]  /*1f450*/  BSSY B1, `(.L_x_15455) ;  /* 0x0000008000017945 */ /* 0x000fe20003800000 */
[----:B------:R-:W-:Y:S02]  /*1f460*/  IMAD.MOV.U32 R13, RZ, RZ, R6 ;  /* 0x000000ffff0d7224 */ /* 0x000fe400078e0006 */
[----:B------:R-:W-:Y:S02]  /*1f470*/  IMAD.MOV.U32 R12, RZ, RZ, 0x1 ;  /* 0x00000001ff0c7424 */ /* 0x000fe400078e00ff */
[----:B------:R-:W-:Y:S02]  /*1f480*/  IMAD.MOV.U32 R11, RZ, RZ, 0x1c1f ;  /* 0x00001c1fff0b7424 */ /* 0x000fe400078e00ff */
[----:B------:R-:W-:-:S07]  /*1f490*/  IMAD.MOV.U32 R15, RZ, RZ, -0x1 ;  /* 0xffffffffff0f7424 */ /* 0x000fce00078e00ff */
[----:B-1----:R-:W-:Y:S05]  /*1f4a0*/  WARPSYNC.COLLECTIVE R15, `(.L_x_15456) ;  /* 0x000000000f087348 */ /* 0x002fea0003c00000 */
[----:B------:R0:W2:Y:S02]  /*1f4b0*/  SHFL.IDX P6, R14, R13, R12, R11 ;  /* 0x0000000c0d0e7389 */ /* 0x0000a400000c000b */
[----:B012---:R-:W-:Y:S01]  /*1f4c0*/  ENDCOLLECTIVE ;  /* 0x000000000000791b */ /* 0x007fe20003800000 */
.L_x_15456:
[----:B------:R-:W-:Y:S05]  /*1f4d0*/  BSYNC B1 ;  /* 0x0000000000017941 */ /* 0x000fea0003800000 */
.L_x_15455:
        /* <DEDUP_REMOVED lines=8> */
.L_x_15457:
[----:B------:R-:W-:Y:S02]  /*1f560*/  IMAD.MOV.U32 R13, RZ, RZ, R8 ;  /* 0x000000ffff0d7224 */ /* 0x000fe400078e0008 */
[----:B------:R-:W-:-:S07]  /*1f570*/  IMAD.MOV.U32 R0, RZ, RZ, R14 ;  /* 0x000000ffff007224 */ /* 0x000fce00078e000e */
[----:B------:R-:W-:Y:S05]  /*1f580*/  WARPSYNC.COLLECTIVE R15, `(.L_x_15458) ;  /* 0x000000000f087348 */ /* 0x000fea0003c00000 */
[----:B------:R0:W1:Y:S02]  /*1f590*/  SHFL.IDX P6, R14, R13, R12, R11 ;  /* 0x0000000c0d0e7389 */ /* 0x00006400000c000b */
[----:B01----:R-:W-:Y:S01]  /*1f5a0*/  ENDCOLLECTIVE ;  /* 0x000000000000791b */ /* 0x003fe20003800000 */
.L_x_15458:
[----:B------:R-:W-:Y:S02]  /*1f5b0*/  IMAD.MOV.U32 R13, RZ, RZ, R7 ;  /* 0x000000ffff0d7224 */ /* 0x000fe400078e0007 */
[----:B------:R-:W-:-:S07]  /*1f5c0*/  IMAD.MOV.U32 R5, RZ, RZ, R14 ;  /* 0x000000ffff057224 */ /* 0x000fce00078e000e */
[----:B------:R-:W-:Y:S05]  /*1f5d0*/  WARPSYNC.COLLECTIVE R15, `(.L_x_15459) ;  /* 0x000000000f087348 */ /* 0x000fea0003c00000 */
[----:B------:R0:W1:Y:S02]  /*1f5e0*/  SHFL.IDX P6, R14, R13, R12, R11 ;  /* 0x0000000c0d0e7389 */ /* 0x00006400000c000b */
[----:B01----:R-:W-:Y:S01]  /*1f5f0*/  ENDCOLLECTIVE ;  /* 0x000000000000791b */ /* 0x003fe20003800000 */
.L_x_15459:
[----:B------:R-:W-:Y:S05]  /*1f600*/  BRA `(.L_x_15460) ;  /* 0xfffffe7c00147947 */ /* 0x000fea000383ffff */
.L_x_15217:
[----:B0-----:R0:W1:Y:S02]  /*1f610*/  SYNCS.PHASECHK.TRANS64.TRYWAIT P0, [R22+URZ+0x32400], R37 ;  /* 0x03240025160075a7 */ /* 0x001064000800017f */
[----:B-1----:R-:W-:Y:S05]  /*1f620*/  @!P0 NANOSLEEP.SYNCS 0x989680 ;  /* 0x009896800000895d */ /* 0x002fea0003900000 */
[----:B------:R-:W1:Y:S02]  /*1f630*/  @!P0 SYNCS.PHASECHK.TRANS64 P0, [R22+URZ+0x32400], R37 ;  /* 0x03240025160085a7 */ /* 0x000e64000800007f */
[----:B-1----:R-:W-:Y:S05]  /*1f640*/  @!P0 BRA `(.L_x_15217) ;  /* 0xfffffffc00f08947 */ /* 0x002fea000383ffff */
[----:B------:R-:W-:Y:S05]  /*1f650*/  BRA `(.L_x_15461) ;  /* 0xfffffe80001c7947 */ /* 0x000fea000383ffff */
.L_x_15225:
[----:B------:R-:W1:Y:S01]  /*1f660*/  LDC R37, c[0x0][0x3f4] ;  /* 0x0000fd00ff257b82 */ /* 0x000e620000000800 */
[----:B------:R-:W-:Y:S01]  /*1f670*/  BSSY B1, `(.L_x_15462) ;  /* 0x0000008000017945 */ /* 0x000fe20003800000 */
[----:B0-----:R-:W-:Y:S02]  /*1f680*/  IMAD.MOV.U32 R13, RZ, RZ, R20 ;  /* 0x000000ffff0d7224 */ /* 0x001fe400078e0014 */
[----:B------:R-:W-:Y:S02]  /*1f690*/  IMAD.MOV.U32 R12, RZ, RZ, RZ ;  /* 0x000000ffff0c7224 */ /* 0x000fe400078e00ff */
[----:B------:R-:W-:Y:S02]  /*1f6a0*/  IMAD.MOV.U32 R11, RZ, RZ, 0x1c1f ;  /* 0x00001c1fff0b7424 */ /* 0x000fe400078e00ff */
[----:B------:R-:W-:-:S07]  /*1f6b0*/  IMAD.MOV.U32 R15, RZ, RZ, -0x1 ;  /* 0xffffffffff0f7424 */ /* 0x000fce00078e00ff */
[----:B-1----:R-:W-:Y:S05]  /*1f6c0*/  WARPSYNC.COLLECTIVE R15, `(.L_x_15463) ;  /* 0x000000000f087348 */ /* 0x002fea0003c00000 */
[----:B------:R0:W2:Y:S02]  /*1f6d0*/  SHFL.IDX P6, R14, R13, R12, R11 ;  /* 0x0000000c0d0e7389 */ /* 0x0000a400000c000b */
[----:B012---:R-:W-:Y:S01]  /*1f6e0*/  ENDCOLLECTIVE ;  /* 0x000000000000791b */ /* 0x007fe20003800000 */
.L_x_15463:
[----:B------:R-:W-:Y:S05]  /*1f6f0*/  BSYNC B1 ;  /* 0x0000000000017941 */ /* 0x000fea0003800000 */
.L_x_15462:
[----:B------:R0:W5:Y:S01]  /*1f700*/  LDL R8, [R1+0x90] ;  /* 0x0000900001087983 */ /* 0x0001620000100800 */
[----:B------:R-:W-:Y:S01]  /*1f710*/  IMAD.MOV.U32 R13, RZ, RZ, R10 ;  /* 0x000000ffff0d7224 */ /* 0x000fe200078e000a */
[----:B------:R-:W-:Y:S01]  /*1f720*/  ISETP.GE.AND P0, PT, R16, R37, PT ;  /* 0x000000251000720c */ /* 0x000fe20003f06270 */
[----:B------:R-:W-:Y:S02]  /*1f730*/  IMAD.MOV.U32 R12, RZ, RZ, RZ ;  /* 0x000000ffff0c7224 */ /* 0x000fe400078e00ff */
[----:B------:R-:W-:Y:S02]  /*1f740*/  IMAD.MOV.U32 R11, RZ, RZ, 0x1c1f ;  /* 0x00001c1fff0b7424 */ /* 0x000fe400078e00ff */
[----:B------:R-:W-:Y:S02]  /*1f750*/  IMAD.MOV.U32 R15, RZ, RZ, -0x1 ;  /* 0xffffffffff0f7424 */ /* 0x000fe400078e00ff */
[----:B0-----:R-:W-:-:S07]  /*1f760*/  IMAD.MOV.U32 R0, RZ, RZ, R14 ;  /* 0x000000ffff007224 */ /* 0x001fce00078e000e */
[----:B-----5:R-:W-:Y:S05]  /*1f770*/  WARPSYNC.COLLECTIVE R15, `(.L_x_15464) ;  /* 0x000000000f087348 */ /* 0x020fea0003c00000 */
[----:B------:R0:W1:Y:S02]  /*1f780*/  SHFL.IDX P6, R14, R13, R12, R11 ;  /* 0x0000000c0d0e7389 */ /* 0x00006400000c000b */
[----:B01---5:R-:W-:Y:S01]  /*1f790*/  ENDCOLLECTIVE ;  /* 0x000000000000791b */ /* 0x023fe20003800000 */
.L_x_15464:
[----:B------:R-:W-:Y:S01]  /*1f7a0*/  MOV R13, R29 ;  /* 0x0000001d000d7202 */ /* 0x000fe20000000f00 */
[----:B------:R-:W-:-:S07]  /*1f7b0*/  IMAD.MOV.U32 R3, RZ, RZ, R14 ;  /* 0x000000ffff037224 */ /* 0x000fce00078e000e */
[----:B------:R-:W-:Y:S05]  /*1f7c0*/  WARPSYNC.COLLECTIVE R15, `(.L_x_15465) ;  /* 0x000000000f087348 */ /* 0x000fea0003c00000 */
[----:B------:R0:W1:Y:S02]  /*1f7d0*/  SHFL.IDX P6, R14, R13, R12, R11 ;  /* 0x0000000c0d0e7389 */ /* 0x00006400000c000b */
[----:B01----:R-:W-:Y:S01]  /*1f7e0*/  ENDCOLLECTIVE ;  /* 0x000000000000791b */ /* 0x003fe20003800000 */
.L_x_15465:
[----:B------:R-:W-:Y:S02]  /*1f7f0*/  IMAD.MOV.U32 R13, RZ, RZ, R28 ;  /* 0x000000ffff0d7224 */ /* 0x000fe400078e001c */
[----:B------:R-:W-:Y:S02]  /*1f800*/  IMAD R30, R8, R30, RZ ;  /* 0x0000001e081e7224 */ /* 0x000fe400078e02ff */
[----:B------:R-:W-:-:S07]  /*1f810*/  IMAD.MOV.U32 R8, RZ, RZ, R14 ;  /* 0x000000ffff087224 */ /* 0x000fce00078e000e */
[----:B------:R-:W-:Y:S05]  /*1f820*/  WARPSYNC.COLLECTIVE R15, `(.L_x_15466) ;  /* 0x000000000f087348 */ /* 0x000fea0003c00000 */
[----:B------:R0:W1:Y:S02]  /*1f830*/  SHFL.IDX P6, R14, R13, R12, R11 ;  /* 0x0000000c0d0e7389 */ /* 0x00006400000c000b */
[----:B01----:R-:W-:Y:S01]  /*1f840*/  ENDCOLLECTIVE ;  /* 0x000000000000791b */ /* 0x003fe20003800000 */
.L_x_15466:
[----:B------:R-:W-:-:S13]  /*1f850*/  ISETP.GE.OR P1, PT, R35, R30, P0 ;  /* 0x0000001e2300720c */ /* 0x000fda0000726670 */
[C---:B------:R-:W-:Y:S01]  /*1f860*/  @!P1 IMAD.SHL.U32 R9, R16.reuse, 0x2, RZ ;  /* 0x0000000210099824 */ /* 0x040fe200078e00ff */
[----:B------:R-:W-:-:S04]  /*1f870*/  @!P1 SHF.L.U64.HI R21, R16, 0x1, R17 ;  /* 0x0000000110159819 */ /* 0x000fc80000010211 */
[----:B------:R-:W-:-:S05]  /*1f880*/  @!P1 IADD3 R4, P2, R3, R9, RZ ;  /* 0x0000000903049210 */ /* 0x000fca0007f5e0ff */
[----:B------:R-:W-:-:S06]  /*1f890*/  @!P1 IMAD.X R5, R0, 0x1, R21, P2 ;  /* 0x0000000100059824 */ /* 0x000fcc00010e0615 */
[----:B------:R-:W5:Y:S01]  /*1f8a0*/  @!P1 LD.E.128 R4, desc[UR40][R4.64] ;  /* 0x0000002804049980 */ /* 0x000f62000c101d00 */
[----:B------:R-:W-:-:S05]  /*1f8b0*/  @!P1 IADD3 R14, P2, R14, R9, RZ ;  /* 0x000000090e0e9210 */ /* 0x000fca0007f5e0ff */
[----:B------:R-:W-:-:S04]  /*1f8c0*/  @!P1 IMAD.X R3, R8, 0x1, R21, P2 ;  /* 0x0000000108039824 */ /* 0x000fc800010e0615 */
[----:B------:R-:W-:-:S05]  /*1f8d0*/  @!P1 IMAD.MOV.U32 R15, RZ, RZ, R3 ;  /* 0x000000ffff0f9224 */ /* 0x000fca00078e0003 */
[----:B------:R0:W5:Y:S01]  /*1f8e0*/  @!P1 LD.E.128 R24, desc[UR40][R14.64] ;  /* 0x000000280e189980 */ /* 0x000162000c101d00 */
[----:B------:R-:W-:Y:S01]  /*1f8f0*/  IMAD.MOV.U32 R13, RZ, RZ, R20 ;  /* 0x000000ffff0d7224 */ /* 0x000fe200078e0014 */
[----:B------:R-:W-:Y:S01]  /*1f900*/  CS2R R38, SRZ ;  /* 0x0000000000267805 */ /* 0x000fe2000001ff00 */
[----:B------:R-:W-:Y:S01]  /*1f910*/  IMAD.MOV.U32 R12, RZ, RZ, 0x1 ;  /* 0x00000001ff0c7424 */ /* 0x000fe200078e00ff */
[----:B------:R-:W-:Y:S01]  /*1f920*/  CS2R R40, SRZ ;  /* 0x0000000000287805 */ /* 0x000fe2000001ff00 */
[----:B0-----:R-:W-:-:S07]  /*1f930*/  IMAD.MOV.U32 R15, RZ, RZ, -0x1 ;  /* 0xffffffffff0f7424 */ /* 0x001fce00078e00ff */
[----:B-----5:R-:W-:Y:S05]  /*1f940*/  WARPSYNC.COLLECTIVE R15, `(.L_x_15467) ;  /* 0x000000000f087348 */ /* 0x020fea0003c00000 */
[----:B------:R0:W1:Y:S02]  /*1f950*/  SHFL.IDX P6, R14, R13, R12, R11 ;  /* 0x0000000c0d0e7389 */ /* 0x00006400000c000b */
[----:B01---5:R-:W-:Y:S01]  /*1f960*/  ENDCOLLECTIVE ;  /* 0x000000000000791b */ /* 0x023fe20003800000 */
.L_x_15467:
[----:B------:R-:W-:Y:S01]  /*1f970*/  MOV R13, R10 ;  /* 0x0000000a000d7202 */ /* 0x000fe20000000f00 */
[----:B------:R-:W-:Y:S02]  /*1f980*/  @!P1 IMAD.MOV.U32 R38, RZ, RZ, R6 ;  /* 0x000000ffff269224 */ /* 0x000fe400078e0006 */
[----:B------:R-:W-:Y:S01]  /*1f990*/  @!P1 IMAD.MOV.U32 R39, RZ, RZ, R7 ;  /* 0x000000ffff279224 */ /* 0x000fe200078e0007 */
[----:B------:R-:W-:Y:S01]  /*1f9a0*/  CS2R R6, SRZ ;  /* 0x0000000000067805 */ /* 0x000fe2000001ff00 */
[----:B------:R-:W-:Y:S02]  /*1f9b0*/  IMAD.MOV.U32 R0, RZ, RZ, R38 ;  /* 0x000000ffff007224 */ /* 0x000fe400078e0026 */
[----:B------:R-:W-:Y:S02]  /*1f9c0*/  IMAD.MOV.U32 R3, RZ, RZ, R39 ;  /* 0x000000ffff037224 */ /* 0x000fe400078e0027 */
[----:B------:R-:W-:Y:S01]  /*1f9d0*/  @!P1 IMAD.MOV.U32 R40, RZ, RZ, R4 ;  /* 0x000000ffff289224 */ /* 0x000fe200078e0004 */
[----:B------:R-:W-:Y:S01]  /*1f9e0*/  PRMT R9, R9, 0x5410, R0 ;  /* 0x0000541009097816 */ /* 0x000fe20000000000 */
[----:B------:R-:W-:Y:S01]  /*1f9f0*/  IMAD.MOV.U32 R0, RZ, RZ, R14 ;  /* 0x000000ffff007224 */ /* 0x000fe200078e000e */
[----:B------:R-:W-:-:S07]  /*1fa00*/  PRMT R45, R3, 0x7610, R45 ;  /* 0x00007610032d7816 */ /* 0x000fce000000002d */
[----:B------:R-:W-:Y:S05]  /*1fa10*/  WARPSYNC.COLLECTIVE R15, `(.L_x_15468) ;  /* 0x000000000f087348 */ /* 0x000fea0003c00000 */
[----:B------:R0:W1:Y:S02]  /*1fa20*/  SHFL.IDX P6, R14, R13, R12, R11 ;  /* 0x0000000c0d0e7389 */ /* 0x00006400000c000b */
[----:B01----:R-:W-:Y:S01]  /*1fa30*/  ENDCOLLECTIVE ;  /* 0x000000000000791b */ /* 0x003fe20003800000 */
.L_x_15468:
[----:B------:R-:W-:Y:S01]  /*1fa40*/  @!P1 IMAD.MOV.U32 R41, RZ, RZ, R5 ;  /* 0x000000ffff299224 */ /* 0x000fe200078e0005 */
[----:B------:R-:W-:Y:S01]  /*1fa50*/  CS2R R4, SRZ ;  /* 0x0000000000047805 */ /* 0x000fe2000001ff00 */
[----:B------:R-:W-:Y:S02]  /*1fa60*/  IMAD.MOV.U32 R10, RZ, RZ, R40 ;  /* 0x000000ffff0a7224 */ /* 0x000fe400078e0028 */
[----:B------:R-:W-:Y:S02]  /*1fa70*/  IMAD.MOV.U32 R21, RZ, RZ, R41 ;  /* 0x000000ffff157224 */ /* 0x000fe400078e0029 */
[----:B------:R-:W-:Y:S01]  /*1fa80*/  @!P1 IMAD.MOV.U32 R4, RZ, RZ, R26 ;  /* 0x000000ffff049224 */ /* 0x000fe200078e001a */
[----:B------:R-:W-:Y:S01]  /*1fa90*/  PRMT R9, R10, 0x7610, R9 ;  /* 0x000076100a097816 */ /* 0x000fe20000000009 */
[----:B------:R-:W-:Y:S01]  /*1faa0*/  @!P1 IMAD.MOV.U32 R5, RZ, RZ, R27 ;  /* 0x000000ffff059224 */ /* 0x000fe200078e001b */
[----:B------:R-:W-:Y:S01]  /*1fab0*/  PRMT R10, R21, 0x7610, R10 ;  /* 0x00007610150a7816 */ /* 0x000fe2000000000a */
[----:B------:R-:W-:Y:S01]  /*1fac0*/  @!P1 IMAD.MOV.U32 R6, RZ, RZ, R24 ;  /* 0x000000ffff069224 */ /* 0x000fe200078e0018 */
[----:B------:R-:W-:Y:S01]  /*1fad0*/  CS2R R26, SRZ ;  /* 0x00000000001a7805 */ /* 0x000fe2000001ff00 */
[----:B------:R-:W-:-:S02]  /*1fae0*/  @!P1 IMAD.MOV.U32 R7, RZ, RZ, R25 ;  /* 0x000000ffff079224 */ /* 0x000fc400078e0019 */
[----:B------:R-:W-:Y:S02]  /*1faf0*/  IMAD.MOV.U32 R13, RZ, RZ, R29 ;  /* 0x000000ffff0d7224 */ /* 0x000fe400078e001d */
[----:B------:R-:W-:Y:S02]  /*1fb00*/  IMAD.MOV.U32 R20, RZ, RZ, R4 ;  /* 0x000000ffff147224 */ /* 0x000fe400078e0004 */
[----:B------:R-:W-:-:S07]  /*1fb10*/  IMAD.MOV.U32 R3, RZ, RZ, R14 ;  /* 0x000000ffff037224 */ /* 0x000fce00078e000e */
[----:B------:R-:W-:Y:S05]  /*1fb20*/  WARPSYNC.COLLECTIVE R15, `(.L_x_15469) ;  /* 0x000000000f087348 */ /* 0x000fea0003c00000 */
[----:B------:R0:W1:Y:S02]  /*1fb30*/  SHFL.IDX P6, R14, R13, R12, R11 ;  /* 0x0000000c0d0e7389 */ /* 0x00006400000c000b */
[----:B01----:R-:W-:Y:S01]  /*1fb40*/  ENDCOLLECTIVE ;  /* 0x000000000000791b */ /* 0x003fe20003800000 */
.L_x_15469:
[----:B------:R-:W-:Y:S02]  /*1fb50*/  IMAD.MOV.U32 R13, RZ, RZ, R28 ;  /* 0x000000ffff0d7224 */ /* 0x000fe400078e001c */
[----:B------:R-:W-:-:S07]  /*1fb60*/  IMAD.MOV.U32 R8, RZ, RZ, R14 ;  /* 0x000000ffff087224 */ /* 0x000fce00078e000e */
[----:B------:R-:W-:Y:S05]  /*1fb70*/  WARPSYNC.COLLECTIVE R15, `(.L_x_15470) ;  /* 0x000000000f087348 */ /* 0x000fea0003c00000 */
[----:B------:R0:W1:Y:S02]  /*1fb80*/  SHFL.IDX P6, R14, R13, R12, R11 ;  /* 0x0000000c0d0e7389 */ /* 0x00006400000c000b */
[----:B01----:R-:W-:Y:S01]  /*1fb90*/  ENDCOLLECTIVE ;  /* 0x000000000000791b */ /* 0x003fe20003800000 */
.L_x_15470:
[----:B------:R-:W-:Y:S02]  /*1fba0*/  IMAD.MOV.U32 R11, RZ, RZ, R5 ;  /* 0x000000ffff0b7224 */ /* 0x000fe400078e0005 */
[----:B------:R-:W-:Y:S02]  /*1fbb0*/  IMAD.MOV.U32 R12, RZ, RZ, R6 ;  /* 0x000000ffff0c7224 */ /* 0x000fe400078e0006 */
[----:B------:R-:W-:Y:S01]  /*1fbc0*/  IMAD.MOV.U32 R13, RZ, RZ, R7 ;  /* 0x000000ffff0d7224 */ /* 0x000fe200078e0007 */
[----:B------:R-:W-:Y:S02]  /*1fbd0*/  PRMT R10, R10, 0x5410, R11 ;  /* 0x000054100a0a7816 */ /* 0x000fe4000000000b */
[----:B------:R-:W-:Y:S02]  /*1fbe0*/  PRMT R20, R20, 0x5410, R12 ;  /* 0x0000541014147816 */ /* 0x000fe4000000000c */
[----:B------:R-:W-:Y:S01]  /*1fbf0*/  PRMT R45, R45, 0x5410, R13 ;  /* 0x000054102d2d7816 */ /* 0x000fe2000000000d */
[----:B------:R-:W-:Y:S06]  /*1fc00*/  BRA `(.L_x_15471) ;  /* 0xfffffe8c00487947 */ /* 0x000fec000383ffff */
.L_x_15229:
[----:B-1----:R1:W2:Y:S02]  /*1fc10*/  SYNCS.PHASECHK.TRANS64.TRYWAIT P1, [R22+URZ+0x32400], R13 ;  /* 0x0324000d160075a7 */ /* 0x0022a4000802017f */
[----:B--2---:R-:W-:Y:S05]  /*1fc20*/  @!P1 NANOSLEEP.SYNCS 0x989680 ;  /* 0x009896800000995d */ /* 0x004fea0003900000 */
[----:B------:R-:W2:Y:S02]  /*1fc30*/  @!P1 SYNCS.PHASECHK.TRANS64 P1, [R22+URZ+0x32400], R13 ;  /* 0x0324000d160095a7 */ /* 0x000ea4000802007f */
[----:B--2---:R-:W-:Y:S05]  /*1fc40*/  @!P1 BRA `(.L_x_15229) ;  /* 0xfffffffc00f09947 */ /* 0x004fea000383ffff */
[----:B------:R-:W-:Y:S05]  /*1fc50*/  BRA `(.L_x_15472) ;  /* 0xfffffe8c00e87947 */ /* 0x000fea000383ffff */
.L_x_15235:
[----:B--2---:R2:W4:Y:S02]  /*1fc60*/  SYNCS.PHASECHK.TRANS64.TRYWAIT P1, [R13+URZ+0x32430], R6 ;  /* 0x032430060d0075a7 */ /* 0x004524000802017f */
[----:B----4-:R-:W-:Y:S05]  /*1fc70*/  @!P1 NANOSLEEP.SYNCS 0x989680 ;  /* 0x009896800000995d */ /* 0x010fea0003900000 */
[----:B------:R-:W4:Y:S02]  /*1fc80*/  @!P1 SYNCS.PHASECHK.TRANS64 P1, [R13+URZ+0x32430], R6 ;  /* 0x032430060d0095a7 */ /* 0x000f24000802007f */
[----:B----4-:R-:W-:Y:S05]  /*1fc90*/  @!P1 BRA `(.L_x_15235) ;  /* 0xfffffffc00f09947 */ /* 0x010fea000383ffff */
[----:B------:R-:W-:Y:S05]  /*1fca0*/  BRA `(.L_x_15234) ;  /* 0xfffffe9c00c87947 */ /* 0x000fea000383ffff */
.L_x_15237:
[----:B---3--:R3:W4:Y:S02]  /*1fcb0*/  SYNCS.PHASECHK.TRANS64.TRYWAIT P1, [R22+URZ+0x32410], R11 ;  /* 0x0324100b160075a7 */ /* 0x008724000802017f */
[----:B----4-:R-:W-:Y:S05]  /*1fcc0*/  @!P1 NANOSLEEP.SYNCS 0x989680 ;  /* 0x009896800000995d */ /* 0x010fea0003900000 */
[----:B------:R-:W4:Y:S02]  /*1fcd0*/  @!P1 SYNCS.PHASECHK.TRANS64 P1, [R22+URZ+0x32410], R11 ;  /* 0x0324100b160095a7 */ /* 0x000f24000802007f */
[----:B----4-:R-:W-:Y:S05]  /*1fce0*/  @!P1 BRA `(.L_x_15237) ;  /* 0xfffffffc00f09947 */ /* 0x010fea000383ffff */
[----:B------:R-:W-:Y:S05]  /*1fcf0*/  BRA `(.L_x_15473) ;  /* 0xfffffea000807947 */ /* 0x000fea000383ffff */
.L_x_15241:
[----:B------:R0:W0:Y:S02]  /*1fd00*/  SYNCS.PHASECHK.TRANS64.TRYWAIT P1, [R13+URZ+0x32450], R6 ;  /* 0x032450060d0075a7 */ /* 0x000024000802017f */
[----:B0-----:R-:W-:Y:S05]  /*1fd10*/  @!P1 NANOSLEEP.SYNCS 0x989680 ;  /* 0x009896800000995d */ /* 0x001fea0003900000 */
[----:B------:R-:W0:Y:S02]  /*1fd20*/  @!P1 SYNCS.PHASECHK.TRANS64 P1, [R13+URZ+0x32450], R6 ;  /* 0x032450060d0095a7 */ /* 0x000e24000802007f */
[----:B0-----:R-:W-:Y:S05]  /*1fd30*/  @!P1 BRA `(.L_x_15241) ;  /* 0xfffffffc00f09947 */ /* 0x001fea000383ffff */
[----:B------:R-:W-:Y:S05]  /*1fd40*/  BRA `(.L_x_15240) ;  /* 0xfffffea000907947 */ /* 0x000fea000383ffff */
.L_x_15248:
[----:B-1----:R1:W2:Y:S02]  /*1fd50*/  SYNCS.PHASECHK.TRANS64.TRYWAIT P1, [R14+URZ+0x32430], R12 ;  /* 0x0324300c0e0075a7 */ /* 0x0022a4000802017f */
[----:B--2---:R-:W-:Y:S05]  /*1fd60*/  @!P1 NANOSLEEP.SYNCS 0x989680 ;  /* 0x009896800000995d */ /* 0x004fea0003900000 */
[----:B------:R-:W2:Y:S02]  /*1fd70*/  @!P1 SYNCS.PHASECHK.TRANS64 P1, [R14+URZ+0x32430], R12 ;  /* 0x0324300c0e0095a7 */ /* 0x000ea4000802007f */
[----:B--2---:R-:W-:Y:S05]  /*1fd80*/  @!P1 BRA `(.L_x_15248) ;  /* 0xfffffffc00f09947 */ /* 0x004fea000383ffff */
[----:B------:R-:W-:Y:S05]  /*1fd90*/  BRA `(.L_x_15247) ;  /* 0xfffffed000087947 */ /* 0x000fea000383ffff */
.L_x_15252:
[----:B---3--:R3:W4:Y:S02]  /*1fda0*/  SYNCS.PHASECHK.TRANS64.TRYWAIT P1, [R14+URZ+0x32450], R12 ;  /* 0x0324500c0e0075a7 */ /* 0x008724000802017f */
[----:B----4-:R-:W-:Y:S05]  /*1fdb0*/  @!P1 NANOSLEEP.SYNCS 0x989680 ;  /* 0x009896800000995d */ /* 0x010fea0003900000 */
[----:B------:R-:W4:Y:S02]  /*1fdc0*/  @!P1 SYNCS.PHASECHK.TRANS64 P1, [R14+URZ+0x32450], R12 ;  /* 0x0324500c0e0095a7 */ /* 0x000f24000802007f */
[----:B----4-:R-:W-:Y:S05]  /*1fdd0*/  @!P1 BRA `(.L_x_15252) ;  /* 0xfffffffc00f09947 */ /* 0x010fea000383ffff */
[----:B------:R-:W-:Y:S05]  /*1fde0*/  BRA `(.L_x_15251) ;  /* 0xfffffed000b47947 */ /* 0x000fea000383ffff */
.L_x_15260:
[----:B-1----:R1:W2:Y:S02]  /*1fdf0*/  SYNCS.PHASECHK.TRANS64.TRYWAIT P1, [R14+URZ+0x32430], R12 ;  /* 0x0324300c0e0075a7 */ /* 0x0022a4000802017f */
[----:B--2---:R-:W-:Y:S05]  /*1fe00*/  @!P1 NANOSLEEP.SYNCS 0x989680 ;  /* 0x009896800000995d */ /* 0x004fea0003900000 */
[----:B------:R-:W2:Y:S02]  /*1fe10*/  @!P1 SYNCS.PHASECHK.TRANS64 P1, [R14+URZ+0x32430], R12 ;  /* 0x0324300c0e0095a7 */ /* 0x000ea4000802007f */
[----:B--2---:R-:W-:Y:S05]  /*1fe20*/  @!P1 BRA `(.L_x_15260) ;  /* 0xfffffffc00f09947 */ /* 0x004fea000383ffff */
[----:B------:R-:W-:Y:S05]  /*1fe30*/  BRA `(.L_x_15259) ;  /* 0xffffff0800107947 */ /* 0x000fea000383ffff */
.L_x_15264:
[----:B---3--:R3:W4:Y:S02]  /*1fe40*/  SYNCS.PHASECHK.TRANS64.TRYWAIT P1, [R14+URZ+0x32450], R12 ;  /* 0x0324500c0e0075a7 */ /* 0x008724000802017f */
[----:B----4-:R-:W-:Y:S05]  /*1fe50*/  @!P1 NANOSLEEP.SYNCS 0x989680 ;  /* 0x009896800000995d */ /* 0x010fea0003900000 */
[----:B------:R-:W4:Y:S02]  /*1fe60*/  @!P1 SYNCS.PHASECHK.TRANS64 P1, [R14+URZ+0x32450], R12 ;  /* 0x0324500c0e0095a7 */ /* 0x000f24000802007f */
[----:B----4-:R-:W-:Y:S05]  /*1fe70*/  @!P1 BRA `(.L_x_15264) ;  /* 0xfffffffc00f09947 */ /* 0x010fea000383ffff */
[----:B------:R-:W-:Y:S05]  /*1fe80*/  BRA `(.L_x_15263) ;  /* 0xffffff0800bc7947 */ /* 0x000fea000383ffff */
.L_x_15281:
[----:B------:R-:W-:Y:S01]  /*1fe90*/  IMAD.MOV.U32 R13, RZ, RZ, R4 ;  /* 0x000000ffff0d7224 */ /* 0x000fe200078e0004 */
[----:B------:R-:W-:Y:S01]  /*1fea0*/  MOV R11, 0x181f ;  /* 0x0000181f000b7802 */ /* 0x000fe20000000f00 */
[----:B------:R-:W-:Y:S02]  /*1feb0*/  IMAD.MOV.U32 R12, RZ, RZ, RZ ;  /* 0x000000ffff0c7224 */ /* 0x000fe400078e00ff */
[----:B------:R-:W-:-:S07]  /*1fec0*/  IMAD.MOV.U32 R15, RZ, RZ, -0x1 ;  /* 0xffffffffff0f7424 */ /* 0x000fce00078e00ff */
[----:B-12---:R-:W-:Y:S05]  /*1fed0*/  WARPSYNC.COLLECTIVE R15, `(.L_x_15474) ;  /* 0x000000000f087348 */ /* 0x006fea0003c00000 */
[----:B------:R0:W3:Y:S02]  /*1fee0*/  SHFL.IDX P6, R14, R13, R12, R11 ;  /* 0x0000000c0d0e7389 */ /* 0x0000e400000c000b */
[----:B0123--:R-:W-:Y:S01]  /*1fef0*/  ENDCOLLECTIVE ;  /* 0x000000000000791b */ /* 0x00ffe20003800000 */
.L_x_15474:
[----:B------:R-:W-:Y:S02]  /*1ff00*/  IMAD.MOV.U32 R13, RZ, RZ, R3 ;  /* 0x000000ffff0d7224 */ /* 0x000fe400078e0003 */
[----:B------:R-:W-:-:S07]  /*1ff10*/  IMAD.MOV.U32 R0, RZ, RZ, R14 ;  /* 0x000000ffff007224 */ /* 0x000fce00078e000e */
[----:B------:R-:W-:Y:S05]  /*1ff20*/  WARPSYNC.COLLECTIVE R15, `(.L_x_15475) ;  /* 0x000000000f087348 */ /* 0x000fea0003c00000 */
[----:B------:R0:W1:Y:S02]  /*1ff30*/  SHFL.IDX P6, R14, R13, R12, R11 ;  /* 0x0000000c0d0e7389 */ /* 0x00006400000c000b */
[----:B01----:R-:W-:Y:S01]  /*1ff40*/  ENDCOLLECTIVE ;  /* 0x000000000000791b */ /* 0x003fe20003800000 */
.L_x_15475:
[----:B------:R-:W-:Y:S05]  /*1ff50*/  BRA `(.L_x_15476) ;  /* 0xffffff6800bc7947 */ /* 0x000fea000383ffff */
.L_x_15284:
[----:B------:R-:W-:Y:S01]  /*1ff60*/  BSSY B1, `(.L_x_15477) ;  /* 0x0000008000017945 */ /* 0x000fe20003800000 */
[----:B---3--:R-:W-:Y:S02]  /*1ff70*/  IMAD.MOV.U32 R13, RZ, RZ, R4 ;  /* 0x000000ffff0d7224 */ /* 0x008fe400078e0004 */
[----:B------:R-:W-:Y:S02]  /*1ff80*/  IMAD.MOV.U32 R12, RZ, RZ, 0x1 ;  /* 0x00000001ff0c7424 */ /* 0x000fe400078e00ff */
[----:B------:R-:W-:Y:S02]  /*1ff90*/  IMAD.MOV.U32 R11, RZ, RZ, 0x181f ;  /* 0x0000181fff0b7424 */ /* 0x000fe400078e00ff */
[----:B------:R-:W-:-:S07]  /*1ffa0*/  IMAD.MOV.U32 R15, RZ, RZ, -0x1 ;  /* 0xffffffffff0f7424 */ /* 0x000fce00078e00ff */
[----:B012-4-:R-:W-:Y:S05]  /*1ffb0*/  WARPSYNC.COLLECTIVE R15, `(.L_x_15478) ;  /* 0x000000000f087348 */ /* 0x017fea0003c00000 */
[----:B----4-:R3:W4:Y:S02]  /*1ffc0*/  SHFL.IDX P6, R14, R13, R12, R11 ;  /* 0x0000000c0d0e7389 */ /* 0x01072400000c000b */
[----:B01234-:R-:W-:Y:S01]  /*1ffd0*/  ENDCOLLECTIVE ;  /* 0x000000000000791b */ /* 0x01ffe20003800000 */
.L_x_15478:
[----:B------:R-:W-:Y:S05]  /*1ffe0*/  BSYNC B1 ;  /* 0x0000000000017941 */ /* 0x000fea0003800000 */
.L_x_15477:
        /* <DEDUP_REMOVED lines=8> */
.L_x_15479:
[----:B------:R-:W-:Y:S05]  /*20070*/  BRA `(.L_x_15480) ;  /* 0xffffff6800e07947 */ /* 0x000fea000383ffff */
.L_x_15287:
        /* <DEDUP_REMOVED lines=8> */
.L_x_15482:
[----:B------:R-:W-:Y:S05]  /*20100*/  BSYNC B1 ;  /* 0x0000000000017941 */ /* 0x000fea0003800000 */
.L_x_15481:
        /* <DEDUP_REMOVED lines=8> */
.L_x_15483:
[----:B------:R-:W-:Y:S05]  /*20190*/  BRA `(.L_x_15484) ;  /* 0xffffff6c00007947 */ /* 0x000fea000383ffff */
.L_x_15290:
        /* <DEDUP_REMOVED lines=8> */
.L_x_15486:
[----:B------:R-:W-:Y:S05]  /*20220*/  BSYNC B1 ;  /* 0x0000000000017941 */ /* 0x000fea0003800000 */
.L_x_15485:
        /* <DEDUP_REMOVED lines=8> */
.L_x_15487:
[----:B------:R-:W-:Y:S05]  /*202b0*/  BRA `(.L_x_15488) ;  /* 0xffffff6c00207947 */ /* 0x000fea000383ffff */
.L_x_15307:
[----:B-1----:R-:W0:Y:S01]  /*202c0*/  S2R R10, SR_TID.X ;  /* 0x00000000000a7919 */ /* 0x002e220000002100 */
[----:B------:R-:W-:Y:S01]  /*202d0*/  BSSY B1, `(.L_x_15489) ;  /* 0x000000a000017945 */ /* 0x000fe20003800000 */
[----:B------:R-:W-:Y:S01]  /*202e0*/  IMAD.MOV.U32 R12, RZ, RZ, RZ ;  /* 0x000000ffff0c7224 */ /* 0x000fe200078e00ff */
[----:B------:R-:W-:Y:S01]  /*202f0*/  MOV R15, 0xffffffff ;  /* 0xffffffff000f7802 */ /* 0x000fe20000000f00 */
[----:B------:R-:W-:Y:S01]  /*20300*/  IMAD.MOV.U32 R11, RZ, RZ, 0x1f ;  /* 0x0000001fff0b7424 */ /* 0x000fe200078e00ff */
[----:B0-----:R-:W-:-:S04]  /*20310*/  SHF.R.U32.HI R10, RZ, 0x5, R10 ;  /* 0x00000005ff0a7819 */ /* 0x001fc8000001160a */
[----:B------:R-:W-:-:S05]  /*20320*/  LOP3.LUT R10, R10, 0x3, RZ, 0xc0, !PT ;  /* 0x000000030a0a7812 */ /* 0x000fca00078ec0ff */
[----:B------:R-:W-:-:S07]  /*20330*/  IMAD.MOV.U32 R13, RZ, RZ, R10 ;  /* 0x000000ffff0d7224 */ /* 0x000fce00078e000a */
[----:B------:R-:W-:Y:S05]  /*20340*/  WARPSYNC.COLLECTIVE R15, `(.L_x_15490) ;  /* 0x000000000f087348 */ /* 0x000fea0003c00000 */
[----:B------:R0:W1:Y:S02]  /*20350*/  SHFL.IDX P6, R14, R13, R12, R11 ;  /* 0x0000000c0d0e7389 */ /* 0x00006400000c000b */
[----:B01----:R-:W-:Y:S01]  /*20360*/  ENDCOLLECTIVE ;  /* 0x000000000000791b */ /* 0x003fe20003800000 */
.L_x_15490:
[----:B------:R-:W-:Y:S05]  /*20370*/  BSYNC B1 ;  /* 0x0000000000017941 */ /* 0x000fea0003800000 */
.L_x_15489:
[----:B------:R-:W-:Y:S05]  /*20380*/  BRA `(.L_x_15491) ;  /* 0xffffff8000807947 */ /* 0x000fea000383ffff */
.L_x_15309:
[----:B------:R-:W-:Y:S01]  /*20390*/  BSSY B1, `(.L_x_15492) ;  /* 0x0000006000017945 */ /* 0x000fe20003800000 */
[----:B------:R-:W-:-:S07]  /*203a0*/  IMAD.MOV.U32 R15, RZ, RZ, -0x1 ;  /* 0xffffffffff0f7424 */ /* 0x000fce00078e00ff */
[----:B01----:R-:W-:Y:S05]  /*203b0*/  WARPSYNC.COLLECTIVE R15, `(.L_x_15493) ;  /* 0x000000000f0c7348 */ /* 0x003fea0003c00000 */
[----:B------:R-:W-:Y:S02]  /*203c0*/  ELECT P6, UR62, PT ;  /* 0x00000000003e782f */ /* 0x000fe400038c0000 */
[----:B------:R-:W-:Y:S01]  /*203d0*/  MOV R14, UR62 ;  /* 0x0000003e000e7c02 */ /* 0x000fe20008000f00 */
[----:B01----:R-:W-:Y:S10]  /*203e0*/  ENDCOLLECTIVE ;  /* 0x000000000000791b */ /* 0x003ff40003800000 */
.L_x_15493:
[----:B------:R-:W-:Y:S05]  /*203f0*/  BSYNC B1 ;  /* 0x0000000000017941 */ /* 0x000fea0003800000 */
.L_x_15492:
[----:B------:R-:W-:Y:S05]  /*20400*/  BRA `(.L_x_15308) ;  /* 0xffffff8000787947 */ /* 0x000fea000383ffff */
.L_x_15311:
[----:B0-----:R0:W2:Y:S02]  /*20410*/  SYNCS.PHASECHK.TRANS64.TRYWAIT P0, [R22+URZ+0x32420], R3 ;  /* 0x03242003160075a7 */ /* 0x0010a4000800017f */
[----:B--2---:R-:W-:Y:S05]  /*20420*/  @!P0 NANOSLEEP.SYNCS 0x989680 ;  /* 0x009896800000895d */ /* 0x004fea0003900000 */
[----:B------:R-:W2:Y:S02]  /*20430*/  @!P0 SYNCS.PHASECHK.TRANS64 P0, [R22+URZ+0x32420], R3 ;  /* 0x03242003160085a7 */ /* 0x000ea4000800007f */
[----:B--2---:R-:W-:Y:S05]  /*20440*/  @!P0 BRA `(.L_x_15311) ;  /* 0xfffffffc00f08947 */ /* 0x004fea000383ffff */
[----:B------:R-:W-:Y:S05]  /*20450*/  BRA `(.L_x_15494) ;  /* 0xffffff8000887947 */ /* 0x000fea000383ffff */
.L_x_15315:
[----:B0-----:R0:W2:Y:S02]  /*20460*/  SYNCS.PHASECHK.TRANS64.TRYWAIT P0, [R3+URZ+0x324a0], R8 ;  /* 0x0324a008030075a7 */ /* 0x0010a4000800017f */
[----:B--2---:R-:W-:Y:S05]  /*20470*/  @!P0 NANOSLEEP.SYNCS 0x989680 ;  /* 0x009896800000895d */ /* 0x004fea0003900000 */
[----:B------:R-:W2:Y:S02]  /*20480*/  @!P0 SYNCS.PHASECHK.TRANS64 P0, [R3+URZ+0x324a0], R8 ;  /* 0x0324a008030085a7 */ /* 0x000ea4000800007f */
[----:B--2---:R-:W-:Y:S05]  /*20490*/  @!P0 BRA `(.L_x_15315) ;  /* 0xfffffffc00f08947 */ /* 0x004fea000383ffff */
[----:B------:R-:W-:Y:S05]  /*204a0*/  BRA `(.L_x_15495) ;  /* 0xffffff8000a07947 */ /* 0x000fea000383ffff */
.L_x_15320:
[----:B-1----:R1:W2:Y:S02]  /*204b0*/  SYNCS.PHASECHK.TRANS64.TRYWAIT P0, [R3+URZ+0x324c0], R8 ;  /* 0x0324c008030075a7 */ /* 0x0022a4000800017f */
[----:B--2---:R-:W-:Y:S05]  /*204c0*/  @!P0 NANOSLEEP.SYNCS 0x989680 ;  /* 0x009896800000895d */ /* 0x004fea0003900000 */
[----:B------:R-:W2:Y:S02]  /*204d0*/  @!P0 SYNCS.PHASECHK.TRANS64 P0, [R3+URZ+0x324c0], R8 ;  /* 0x0324c008030085a7 */ /* 0x000ea4000800007f */
[----:B--2---:R-:W-:Y:S05]  /*204e0*/  @!P0 BRA `(.L_x_15320) ;  /* 0xfffffffc00f08947 */ /* 0x004fea000383ffff */
[----:B------:R-:W-:Y:S05]  /*204f0*/  BRA `(.L_x_15496) ;  /* 0xffffff84001c7947 */ /* 0x000fea000383ffff */
.L_x_15330:
[----:B0-----:R0:W2:Y:S02]  /*20500*/  SYNCS.PHASECHK.TRANS64.TRYWAIT P1, [R8+URZ+0x324a0], R2 ;  /* 0x0324a002080075a7 */ /* 0x0010a4000802017f */
[----:B--2---:R-:W-:Y:S05]  /*20510*/  @!P1 NANOSLEEP.SYNCS 0x989680 ;  /* 0x009896800000995d */ /* 0x004fea0003900000 */
[----:B------:R-:W2:Y:S02]  /*20520*/  @!P1 SYNCS.PHASECHK.TRANS64 P1, [R8+URZ+0x324a0], R2 ;  /* 0x0324a002080095a7 */ /* 0x000ea4000802007f */
[----:B--2---:R-:W-:Y:S05]  /*20530*/  @!P1 BRA `(.L_x_15330) ;  /* 0xfffffffc00f09947 */ /* 0x004fea000383ffff */
[----:B------:R-:W-:Y:S05]  /*20540*/  BRA `(.L_x_15497) ;  /* 0xffffff8800907947 */ /* 0x000fea000383ffff */
.L_x_15335:
[----:B-1----:R1:W2:Y:S02]  /*20550*/  SYNCS.PHASECHK.TRANS64.TRYWAIT P1, [R8+URZ+0x324c0], R2 ;  /* 0x0324c002080075a7 */ /* 0x0022a4000802017f */
[----:B--2---:R-:W-:Y:S05]  /*20560*/  @!P1 NANOSLEEP.SYNCS 0x989680 ;  /* 0x009896800000995d */ /* 0x004fea0003900000 */
[----:B------:R-:W2:Y:S02]  /*20570*/  @!P1 SYNCS.PHASECHK.TRANS64 P1, [R8+URZ+0x324c0], R2 ;  /* 0x0324c002080095a7 */ /* 0x000ea4000802007f */
[----:B--2---:R-:W-:Y:S05]  /*20580*/  @!P1 BRA `(.L_x_15335) ;  /* 0xfffffffc00f09947 */ /* 0x004fea000383ffff */
[----:B------:R-:W-:Y:S05]  /*20590*/  BRA `(.L_x_15498) ;  /* 0xffffff8c00087947 */ /* 0x000fea000383ffff */
.L_x_15351:
        /* <DEDUP_REMOVED lines=11> */
.L_x_15500:
[----:B------:R-:W-:Y:S05]  /*20650*/  BSYNC B0 ;  /* 0x0000000000007941 */ /* 0x000fea0003800000 */
.L_x_15499:
[----:B------:R-:W-:Y:S05]  /*20660*/  BRA `(.L_x_15501) ;  /* 0xffffff9800cc7947 */ /* 0x000fea000383ffff */
.L_x_15354:
[----:B-1----:R1:W2:Y:S02]  /*20670*/  SYNCS.PHASECHK.TRANS64.TRYWAIT P0, [R29+URZ+0x32440], R0 ;  /* 0x032440001d0075a7 */ /* 0x0022a4000800017f */
[----:B--2---:R-:W-:Y:S05]  /*20680*/  @!P0 NANOSLEEP.SYNCS 0x989680 ;  /* 0x009896800000895d */ /* 0x004fea0003900000 */
[----:B------:R-:W2:Y:S02]  /*20690*/  @!P0 SYNCS.PHASECHK.TRANS64 P0, [R29+URZ+0x32440], R0 ;  /* 0x032440001d0085a7 */ /* 0x000ea4000800007f */
[----:B--2---:R-:W-:Y:S05]  /*206a0*/  @!P0 BRA `(.L_x_15354) ;  /* 0xfffffffc00f08947 */ /* 0x004fea000383ffff */
[----:B------:R-:W-:Y:S05]  /*206b0*/  BRA `(.L_x_15502) ;  /* 0xffffff9800f87947 */ /* 0x000fea000383ffff */
.L_x_15355:
        /* <DEDUP_REMOVED lines=8> */
.L_x_15504:
[----:B------:R-:W-:Y:S05]  /*20740*/  BSYNC B0 ;  /* 0x0000000000007941 */ /* 0x000fea0003800000 */
.L_x_15503:
[----:B------:R-:W-:Y:S01]  /*20750*/  IMAD.MOV.U32 R13, RZ, RZ, R0 ;  /* 0x000000ffff0d7224 */ /* 0x000fe200078e0000 */
[----:B------:R-:W-:Y:S01]  /*20760*/  @P0 LEA R6, R5, R22, 0x1 ;  /* 0x0000001605060211 */ /* 0x000fe200078e08ff */
[----:B------:R-:W-:Y:S02]  /*20770*/  IMAD.MOV.U32 R12, RZ, RZ, RZ ;  /* 0x000000ffff0c7224 */ /* 0x000fe400078e00ff */
[----:B------:R-:W-:Y:S02]  /*20780*/  IMAD.MOV.U32 R11, RZ, RZ, 0x181f ;  /* 0x0000181fff0b7424 */ /* 0x000fe400078e00ff */
[----:B------:R-:W-:Y:S02]  /*20790*/  IMAD.MOV.U32 R15, RZ, RZ, -0x1 ;  /* 0xffffffffff0f7424 */ /* 0x000fe400078e00ff */
[----:B------:R-:W-:-:S07]  /*207a0*/  IMAD.MOV.U32 R2, RZ, RZ, R14 ;  /* 0x000000ffff027224 */ /* 0x000fce00078e000e */
[----:B------:R-:W-:Y:S05]  /*207b0*/  WARPSYNC.COLLECTIVE R15, `(.L_x_15505) ;  /* 0x000000000f087348 */ /* 0x000fea0003c00000 */
[----:B------:R0:W1:Y:S02]  /*207c0*/  SHFL.IDX P6, R14, R13, R12, R11 ;  /* 0x0000000c0d0e7389 */ /* 0x00006400000c000b */
[----:B01----:R-:W-:Y:S01]  /*207d0*/  ENDCOLLECTIVE ;  /* 0x000000000000791b */ /* 0x003fe20003800000 */
.L_x_15505:
[----:B------:R-:W-:Y:S02]  /*207e0*/  IMAD.MOV.U32 R13, RZ, RZ, R4 ;  /* 0x000000ffff0d7224 */ /* 0x000fe400078e0004 */
[----:B------:R-:W-:Y:S02]  /*207f0*/  IMAD.MOV.U32 R12, RZ, RZ, 0x1 ;  /* 0x00000001ff0c7424 */ /* 0x000fe400078e00ff */
[----:B------:R-:W-:-:S07]  /*20800*/  IMAD.MOV.U32 R3, RZ, RZ, R14 ;  /* 0x000000ffff037224 */ /* 0x000fce00078e000e */
[----:B------:R-:W-:Y:S05]  /*20810*/  WARPSYNC.COLLECTIVE R15, `(.L_x_15506) ;  /* 0x000000000f087348 */ /* 0x000fea0003c00000 */
[----:B------:R0:W1:Y:S02]  /*20820*/  SHFL.IDX P6, R14, R13, R12, R11 ;  /* 0x0000000c0d0e7389 */ /* 0x00006400000c000b */
[----:B01----:R-:W-:Y:S01]  /*20830*/  ENDCOLLECTIVE ;  /* 0x000000000000791b */ /* 0x003fe20003800000 */
.L_x_15506:
        /* <DEDUP_REMOVED lines=15> */
.L_x_15507:
[----:B------:R-:W-:Y:S02]  /*20930*/  @P0 IMAD R6, R5, 0x2, R22 ;  /* 0x0000000205060824 */ /* 0x000fe400078e0216 */
[----:B------:R-:W-:Y:S02]  /*20940*/  IMAD.MOV.U32 R13, RZ, RZ, R4 ;  /* 0x000000ffff0d7224 */ /* 0x000fe400078e0004 */
[----:B------:R-:W-:Y:S02]  /*20950*/  IMAD.MOV.U32 R12, RZ, RZ, 0x2 ;  /* 0x00000002ff0c7424 */ /* 0x000fe400078e00ff */
[----:B------:R-:W-:-:S07]  /*20960*/  IMAD.MOV.U32 R3, RZ, RZ, R14 ;  /* 0x000000ffff037224 */ /* 0x000fce00078e000e */
[----:B------:R-:W-:Y:S05]  /*20970*/  WARPSYNC.COLLECTIVE R15, `(.L_x_15508) ;  /* 0x000000000f087348 */ /* 0x000fea0003c00000 */
[----:B------:R0:W1:Y:S02]  /*20980*/  SHFL.IDX P6, R14, R13, R12, R11 ;  /* 0x0000000c0d0e7389 */ /* 0x00006400000c000b */
[----:B01----:R-:W-:Y:S01]  /*20990*/  ENDCOLLECTIVE ;  /* 0x000000000000791b */ /* 0x003fe20003800000 */
.L_x_15508:
        /* <DEDUP_REMOVED lines=15> */
.L_x_15509:
[----:B------:R-:W-:Y:S02]  /*20a90*/  @P0 IMAD R6, R5, 0x2, R22 ;  /* 0x0000000205060824 */ /* 0x000fe400078e0216 */
[----:B------:R-:W-:Y:S02]  /*20aa0*/  IMAD.MOV.U32 R13, RZ, RZ, R4 ;  /* 0x000000ffff0d7224 */ /* 0x000fe400078e0004 */
[----:B------:R-:W-:Y:S02]  /*20ab0*/  IMAD.MOV.U32 R12, RZ, RZ, 0x3 ;  /* 0x00000003ff0c7424 */ /* 0x000fe400078e00ff */
[----:B------:R-:W-:-:S07]  /*20ac0*/  IMAD.MOV.U32 R3, RZ, RZ, R14 ;  /* 0x000000ffff037224 */ /* 0x000fce00078e000e */
[----:B------:R-:W-:Y:S05]  /*20ad0*/  WARPSYNC.COLLECTIVE R15, `(.L_x_15510) ;  /* 0x000000000f087348 */ /* 0x000fea0003c00000 */
[----:B------:R0:W1:Y:S02]  /*20ae0*/  SHFL.IDX P6, R14, R13, R12, R11 ;  /* 0x0000000c0d0e7389 */ /* 0x00006400000c000b */
[----:B01----:R-:W-:Y:S01]  /*20af0*/  ENDCOLLECTIVE ;  /* 0x000000000000791b */ /* 0x003fe20003800000 */
.L_x_15510:
        /* <DEDUP_REMOVED lines=15> */
.L_x_15511:
[----:B------:R-:W-:Y:S02]  /*20bf0*/  @P0 IMAD R6, R5, 0x2, R22 ;  /* 0x0000000205060824 */ /* 0x000fe400078e0216 */
[----:B------:R-:W-:Y:S02]  /*20c00*/  IMAD.MOV.U32 R13, RZ, RZ, R4 ;  /* 0x000000ffff0d7224 */ /* 0x000fe400078e0004 */
[----:B------:R-:W-:Y:S02]  /*20c10*/  IMAD.MOV.U32 R12, RZ, RZ, 0x4 ;  /* 0x00000004ff0c7424 */ /* 0x000fe400078e00ff */
[----:B------:R-:W-:-:S07]  /*20c20*/  IMAD.MOV.U32 R3, RZ, RZ, R14 ;  /* 0x000000ffff037224 */ /* 0x000fce00078e000e */
[----:B------:R-:W-:Y:S05]  /*20c30*/  WARPSYNC.COLLECTIVE R15, `(.L_x_15512) ;  /* 0x000000000f087348 */ /* 0x000fea0003c00000 */
[----:B------:R0:W1:Y:S02]  /*20c40*/  SHFL.IDX P6, R14, R13, R12, R11 ;  /* 0x0000000c0d0e7389 */ /* 0x00006400000c000b */
[----:B01----:R-:W-:Y:S01]  /*20c50*/  ENDCOLLECTIVE ;  /* 0x000000000000791b */ /* 0x003fe20003800000 */
.L_x_15512:
        /* <DEDUP_REMOVED lines=15> */
.L_x_15513:
[----:B------:R-:W-:Y:S02]  /*20d50*/  @P0 IMAD R6, R5, 0x2, R22 ;  /* 0x0000000205060824 */ /* 0x000fe400078e0216 */
[----:B------:R-:W-:Y:S02]  /*20d60*/  IMAD.MOV.U32 R13, RZ, RZ, R4 ;  /* 0x000000ffff0d7224 */ /* 0x000fe400078e0004 */
[----:B------:R-:W-:Y:S02]  /*20d70*/  IMAD.MOV.U32 R12, RZ, RZ, 0x5 ;  /* 0x00000005ff0c7424 */ /* 0x000fe400078e00ff */
[----:B------:R-:W-:-:S07]  /*20d80*/  IMAD.MOV.U32 R3, RZ, RZ, R14 ;  /* 0x000000ffff037224 */ /* 0x000fce00078e000e */
[----:B------:R-:W-:Y:S05]  /*20d90*/  WARPSYNC.COLLECTIVE R15, `(.L_x_15514) ;  /* 0x000000000f087348 */ /* 0x000fea0003c00000 */
[----:B------:R0:W1:Y:S02]  /*20da0*/  SHFL.IDX P6, R14, R13, R12, R11 ;  /* 0x0000000c0d0e7389 */ /* 0x00006400000c000b */
[----:B01----:R-:W-:Y:S01]  /*20db0*/  ENDCOLLECTIVE ;  /* 0x000000000000791b */ /* 0x003fe20003800000 */
.L_x_15514:
        /* <DEDUP_REMOVED lines=10> */
.L_x_15515:
[----:B------:R-:W-:Y:S01]  /*20e60*/  @!PT LDS RZ, [RZ] ;  /* 0x00000000fffff984 */ /* 0x000fe20000000800 */
[----:B------:R-:W-:Y:S01]  /*20e70*/  @!PT LDS RZ, [RZ] ;  /* 0x00000000fffff984 */ /* 0x000fe20000000800 */
[----:B------:R-:W-:Y:S01]  /*20e80*/  @!PT LDS RZ, [RZ] ;  /* 0x00000000fffff984 */ /* 0x000fe20000000800 */
[----:B------:R1:W-:Y:S01]  /*20e90*/  @P0 LDGSTS.E.BYPASS.LTC128B.128 [R6+0x1e400], desc[UR40][R2.64], !P2 ;  /* 0x1e40000002060fae */ /* 0x0003e2000d101d68 */
[----:B------:R-:W-:Y:S01]  /*20ea0*/  IMAD.MOV.U32 R0, RZ, RZ, R14 ;  /* 0x000000ffff007224 */ /* 0x000fe200078e000e */
[----:B------:R-:W-:Y:S06]  /*20eb0*/  BRA `(.L_x_15516) ;  /* 0xffffff98005c7947 */ /* 0x000fec000383ffff */
.L_x_15360:
[----:B------:R-:W-:Y:S01]  /*20ec0*/  MOV R13, R3 ;  /* 0x00000003000d7202 */ /* 0x000fe20000000f00 */
        /* <DEDUP_REMOVED lines=8> */
.L_x_15517:
[C---:B------:R-:W-:Y:S01]  /*20f50*/  VIADD R10, R17.reuse, 0x10 ;  /* 0x00000010110a7836 */ /* 0x040fe20000000000 */
[C---:B------:R-:W-:Y:S01]  /*20f60*/  ISETP.GE.AND P0, PT, R17.reuse, R2, PT ;  /* 0x000000021100720c */ /* 0x040fe20003f06270 */
[C---:B------:R-:W-:Y:S02]  /*20f70*/  VIADD R6, R17.reuse, 0x20 ;  /* 0x0000002011067836 */ /* 0x040fe40000000000 */
[----:B------:R-:W-:Y:S01]  /*20f80*/  VIADD R8, R17, 0x40 ;  /* 0x0000004011087836 */ /* 0x000fe20000000000 */
[----:B------:R0:W-:Y:S04]  /*20f90*/  STL [R1+0x18], R10 ;  /* 0x0000180a01007387 */ /* 0x0001e80000100800 */
[----:B------:R0:W-:Y:S01]  /*20fa0*/  STL [R1+0x20], R6 ;  /* 0x0000200601007387 */ /* 0x0001e20000100800 */
[----:B------:R-:W-:-:S02]  /*20fb0*/  IMAD.MOV.U32 R13, RZ, RZ, R0 ;  /* 0x000000ffff0d7224 */ /* 0x000fc400078e0000 */
[----:B------:R-:W-:-:S07]  /*20fc0*/  IMAD.MOV.U32 R4, RZ, RZ, R14 ;  /* 0x000000ffff047224 */ /* 0x000fce00078e000e */
[----:B0-----:R-:W-:Y:S05]  /*20fd0*/  WARPSYNC.COLLECTIVE R15, `(.L_x_15518) ;  /* 0x000000000f087348 */ /* 0x001fea0003c00000 */
[----:B------:R1:W2:Y:S02]  /*20fe0*/  SHFL.IDX P6, R14, R13, R12, R11 ;  /* 0x0000000c0d0e7389 */ /* 0x0002a400000c000b */
[----:B012---:R-:W-:Y:S01]  /*20ff0*/  ENDCOLLECTIVE ;  /* 0x000000000000791b */ /* 0x007fe20003800000 */
.L_x_15518:
[----:B------:R-:W-:Y:S02]  /*21000*/  IMAD.MOV.U32 R13, RZ, RZ, R3 ;  /* 0x000000ffff0d7224 */ /* 0x000fe400078e0003 */
[----:B------:R-:W-:Y:S02]  /*21010*/  IMAD.MOV.U32 R12, RZ, RZ, 0x1 ;  /* 0x00000001ff0c7424 */ /* 0x000fe400078e00ff */
[----:B------:R-:W-:-:S07]  /*21020*/  IMAD.MOV.U32 R5, RZ, RZ, R14 ;  /* 0x000000ffff057224 */ /* 0x000fce00078e000e */
[----:B------:R-:W-:Y:S05]  /*21030*/  WARPSYNC.COLLECTIVE R15, `(.L_x_15519) ;  /* 0x000000000f087348 */ /* 0x000fea0003c00000 */
[----:B------:R0:W1:Y:S02]  /*21040*/  SHFL.IDX P6, R14, R13, R12, R11 ;  /* 0x0000000c0d0e7389 */ /* 0x00006400000c000b */
[----:B01----:R-:W-:Y:S01]  /*21050*/  ENDCOLLECTIVE ;  /* 0x000000000000791b */ /* 0x003fe20003800000 */
.L_x_15519:
        /* <DEDUP_REMOVED lines=15> */
.L_x_15520:
[----:B------:R-:W-:Y:S01]  /*21150*/  IMAD.MOV.U32 R13, RZ, RZ, R3 ;  /* 0x000000ffff0d7224 */ /* 0x000fe200078e0003 */
[----:B------:R-:W-:Y:S01]  /*21160*/  MOV R12, 0x2 ;  /* 0x00000002000c7802 */ /* 0x000fe20000000f00 */
[----:B------:R-:W-:-:S07]  /*21170*/  IMAD.MOV.U32 R5, RZ, RZ, R14 ;  /* 0x000000ffff057224 */ /* 0x000fce00078e000e */
[----:B------:R-:W-:Y:S05]  /*21180*/  WARPSYNC.COLLECTIVE R15, `(.L_x_15521) ;  /* 0x000000000f087348 */ /* 0x000fea0003c00000 */
[----:B------:R0:W1:Y:S02]  /*21190*/  SHFL.IDX P6, R14, R13, R12, R11 ;  /* 0x0000000c0d0e7389 */ /* 0x00006400000c000b */
[----:B01----:R-:W-:Y:S01]  /*211a0*/  ENDCOLLECTIVE ;  /* 0x000000000000791b */ /* 0x003fe20003800000 */
.L_x_15521:
        /* <DEDUP_REMOVED lines=11> */
[----:B------:R-:W-:-:S05]  /*21260*/  VIADD R6, R17, 0x30 ;  /* 0x0000003011067836 */ /* 0x000fca0000000000 */
[----:B------:R1:W-:Y:S04]  /*21270*/  STL [R1+0x24], R6 ;  /* 0x0000240601007387 */ /* 0x0003e80000100800 */
[----:B------:R1:W-:Y:S01]  /*21280*/  STL [R1+0x28], R8 ;  /* 0x0000280801007387 */ /* 0x0003e20000100800 */
[----:B0-----:R-:W-:-:S07]  /*21290*/  IMAD.MOV.U32 R4, RZ, RZ, R14 ;  /* 0x000000ffff047224 */ /* 0x001fce00078e000e */
[----:B-1----:R-:W-:Y:S05]  /*212a0*/  WARPSYNC.COLLECTIVE R15, `(.L_x_15522) ;  /* 0x000000000f087348 */ /* 0x002fea0003c00000 */
[----:B------:R0:W2:Y:S02]  /*212b0*/  SHFL.IDX P6, R14, R13, R12, R11 ;  /* 0x0000000c0d0e7389 */ /* 0x0000a400000c000b */
[----:B012---:R-:W-:Y:S01]  /*212c0*/  ENDCOLLECTIVE ;  /* 0x000000000000791b */ /* 0x007fe20003800000 */
.L_x_15522:
[----:B------:R-:W-:Y:S02]  /*212d0*/  IMAD.MOV.U32 R13, RZ, RZ, R3 ;  /* 0x000000ffff0d7224 */ /* 0x000fe400078e0003 */
[----:B------:R-:W-:Y:S02]  /*212e0*/  IMAD.MOV.U32 R12, RZ, RZ, 0x3 ;  /* 0x00000003ff0c7424 */ /* 0x000fe400078e00ff */
[----:B------:R-:W-:-:S07]  /*212f0*/  IMAD.MOV.U32 R5, RZ, RZ, R14 ;  /* 0x000000ffff057224 */ /* 0x000fce00078e000e */
[----:B------:R-:W-:Y:S05]  /*21300*/  WARPSYNC.COLLECTIVE R15, `(.L_x_15523) ;  /* 0x000000000f087348 */ /* 0x000fea0003c00000 */
[----:B------:R0:W1:Y:S02]  /*21310*/  SHFL.IDX P6, R14, R13, R12, R11 ;  /* 0x0000000c0d0e7389 */ /* 0x00006400000c000b */
[----:B01----:R-:W-:Y:S01]  /*21320*/  ENDCOLLECTIVE ;  /* 0x000000000000791b */ /* 0x003fe20003800000 */
.L_x_15523:
        /* <DEDUP_REMOVED lines=15> */
.L_x_15524:
[----:B------:R-:W-:Y:S02]  /*21420*/  IMAD.MOV.U32 R13, RZ, RZ, R3 ;  /* 0x000000ffff0d7224 */ /* 0x000fe400078e0003 */
[----:B------:R-:W-:Y:S02]  /*21430*/  IMAD.MOV.U32 R12, RZ, RZ, 0x4 ;  /* 0x00000004ff0c7424 */ /* 0x000fe400078e00ff */
[----:B------:R-:W-:-:S07]  /*21440*/  IMAD.MOV.U32 R5, RZ, RZ, R14 ;  /* 0x000000ffff057224 */ /* 0x000fce00078e000e */
[----:B------:R-:W-:Y:S05]  /*21450*/  WARPSYNC.COLLECTIVE R15, `(.L_x_15525) ;  /* 0x000000000f087348 */ /* 0x000fea0003c00000 */
[----:B------:R0:W1:Y:S02]  /*21460*/  SHFL.IDX P6, R14, R13, R12, R11 ;  /* 0x0000000c0d0e7389 */ /* 0x00006400000c000b */
[----:B01----:R-:W-:Y:S01]  /*21470*/  ENDCOLLECTIVE ;  /* 0x000000000000791b */ /* 0x003fe20003800000 */
.L_x_15525:
        /* <DEDUP_REMOVED lines=10> */
.L_x_15526:
        /* <DEDUP_REMOVED lines=8> */
[----:B------:R-:W-:Y:S01]  /*215a0*/  IMAD.MOV.U32 R12, RZ, RZ, 0x5 ;  /* 0x00000005ff0c7424 */ /* 0x000fe200078e00ff */
[----:B0-----:R-:W-:-:S07]  /*215b0*/  MOV R4, R14 ;  /* 0x0000000e00047202 */ /* 0x001fce0000000f00 */
[----:B-1----:R-:W-:Y:S05]  /*215c0*/  WARPSYNC.COLLECTIVE R15, `(.L_x_15527) ;  /* 0x000000000f087348 */ /* 0x002fea0003c00000 */
[----:B------:R0:W2:Y:S02]  /*215d0*/  SHFL.IDX P6, R14, R13, R12, R11 ;  /* 0x0000000c0d0e7389 */ /* 0x0000a400000c000b */
[----:B012---:R-:W-:Y:S01]  /*215e0*/  ENDCOLLECTIVE ;  /* 0x000000000000791b */ /* 0x007fe20003800000 */
.L_x_15527:
        /* <DEDUP_REMOVED lines=10> */
[----:B------:R0:W-:Y:S01]  /*21690*/  @!P0 LDGSTS.E.BYPASS.LTC128B.128 [R25+0x1a400], desc[UR40][R4.64], !P1 ;  /* 0x1a40000004198fae */ /* 0x0001e2000c901d68 */
[----:B------:R-:W-:Y:S01]  /*216a0*/  ISETP.GE.AND P0, PT, R8, R2, PT ;  /* 0x000000020800720c */ /* 0x000fe20003f06270 */
[----:B------:R-:W-:-:S12]  /*216b0*/  VIADD R8, R17, 0x60 ;  /* 0x0000006011087836 */ /* 0x000fd80000000000 */
[----:B0-----:R-:W-:Y:S05]  /*216c0*/  WARPSYNC.COLLECTIVE R15, `(.L_x_15528) ;  /* 0x000000000f087348 */ /* 0x001fea0003c00000 */
[----:B------:R1:W2:Y:S02]  /*216d0*/  SHFL.IDX P6, R14, R13, R12, R11 ;  /* 0x0000000c0d0e7389 */ /* 0x0002a400000c000b */
[----:B012---:R-:W-:Y:S01]  /*216e0*/  ENDCOLLECTIVE ;  /* 0x000000000000791b */ /* 0x007fe20003800000 */
.L_x_15528:
[----:B------:R0:W-:Y:S01]  /*216f0*/  STL [R1+0x34], R8 ;  /* 0x0000340801007387 */ /* 0x0001e20000100800 */
[----:B------:R-:W-:Y:S02]  /*21700*/  IMAD.MOV.U32 R13, RZ, RZ, R3 ;  /* 0x000000ffff0d7224 */ /* 0x000fe400078e0003 */
[----:B------:R-:W-:Y:S02]  /*21710*/  IMAD.MOV.U32 R12, RZ, RZ, 0x6 ;  /* 0x00000006ff0c7424 */ /* 0x000fe400078e00ff */
[----:B------:R-:W-:-:S07]  /*21720*/  IMAD.MOV.U32 R4, RZ, RZ, R14 ;  /* 0x000000ffff047224 */ /* 0x000fce00078e000e */
[----:B0-----:R-:W-:Y:S05]  /*21730*/  WARPSYNC.COLLECTIVE R15, `(.L_x_15529) ;  /* 0x000000000f087348 */ /* 0x001fea0003c00000 */
[----:B------:R1:W2:Y:S02]  /*21740*/  SHFL.IDX P6, R14, R13, R12, R11 ;  /* 0x0000000c0d0e7389 */ /* 0x0002a400000c000b */
[----:B012---:R-:W-:Y:S01]  /*21750*/  ENDCOLLECTIVE ;  /* 0x000000000000791b */ /* 0x007fe20003800000 */
.L_x_15529:
        /* <DEDUP_REMOVED lines=10> */
.L_x_15530:
[----:B------:R-:W-:Y:S01]  /*21800*/  @!PT LDS RZ, [RZ] ;  /* 0x00000000fffff984 */ /* 0x000fe20000000800 */
[----:B------:R-:W-:Y:S01]  /*21810*/  @!PT LDS RZ, [RZ] ;  /* 0x00000000fffff984 */ /* 0x000fe20000000800 */
[----:B------:R-:W-:Y:S01]  /*21820*/  @!PT LDS RZ, [RZ] ;  /* 0x00000000fffff984 */ /* 0x000fe20000000800 */
[----:B------:R0:W-:Y:S01]  /*21830*/  @!P0 LDGSTS.E.BYPASS.LTC128B.128 [R25+0x1ac00], desc[UR40][R4.64], !P1 ;  /* 0x1ac0000004198fae */ /* 0x0001e2000c901d68 */
[----:B------:R-:W-:Y:S02]  /*21840*/  ISETP.GE.AND P0, PT, R8, R2, PT ;  /* 0x000000020800720c */ /* 0x000fe40003f06270 */
[----:B------:R-:W-:Y:S01]  /*21850*/  MOV R13, R3 ;  /* 0x00000003000d7202 */ /* 0x000fe20000000f00 */
[----:B------:R-:W-:Y:S02]  /*21860*/  IMAD.MOV.U32 R12, RZ, RZ, 0x7 ;  /* 0x00000007ff0c7424 */ /* 0x000fe400078e00ff */
[----:B0-----:R-:W-:-:S08]  /*21870*/  IMAD.MOV.U32 R4, RZ, RZ, R14 ;  /* 0x000000ffff047224 */ /* 0x001fd000078e000e */
[----:B------:R-:W-:Y:S05]  /*21880*/  WARPSYNC.COLLECTIVE R15, `(.L_x_15531) ;  /* 0x000000000f087348 */ /* 0x000fea0003c00000 */
[----:B------:R0:W1:Y:S02]  /*21890*/  SHFL.IDX P6, R14, R13, R12, R11 ;  /* 0x0000000c0d0e7389 */ /* 0x00006400000c000b */
[----:B01----:R-:W-:Y:S01]  /*218a0*/  ENDCOLLECTIVE ;  /* 0x000000000000791b */ /* 0x003fe20003800000 */
.L_x_15531:
        /* <DEDUP_REMOVED lines=10> */
.L_x_15532:
[----:B------:R-:W-:Y:S01]  /*21950*/  @!PT LDS RZ, [RZ] ;  /* 0x00000000fffff984 */ /* 0x000fe20000000800 */
[----:B------:R-:W-:Y:S01]  /*21960*/  @!PT LDS RZ, [RZ] ;  /* 0x00000000fffff984 */ /* 0x000fe20000000800 */
[----:B------:R-:W-:Y:S01]  /*21970*/  @!PT LDS RZ, [RZ] ;  /* 0x00000000fffff984 */ /* 0x000fe20000000800 */
[----:B------:R1:W-:Y:S01]  /*21980*/  @!P0 LDGSTS.E.BYPASS.LTC128B.128 [R25+0x1b400], desc[UR40][R4.64], !P1 ;  /* 0x1b40000004198fae */ /* 0x0003e2000c901d68 */
[----:B------:R-:W-:Y:S01]  /*21990*/  IMAD.MOV.U32 R0, RZ, RZ, R14 ;  /* 0x000000ffff007224 */ /* 0x000fe200078e000e */
[----:B------:R-:W-:Y:S06]  /*219a0*/  BRA `(.L_x_15533) ;  /* 0xffffff9800b07947 */ /* 0x000fec000383ffff */
.L_x_15364:
[----:B------:R-:W2:Y:S04]  /*219b0*/  LDL.LU R15, [R1+0x4] ;  /* 0x00000400010f7983 */ /* 0x000ea80000300800 */
[----:B------:R-:W3:Y:S04]  /*219c0*/  LDL.LU R14, [R1+0x18] ;  /* 0x00001800010e7983 */ /* 0x000ee80000300800 */
[----:B------:R-:W4:Y:S04]  /*219d0*/  LDL.LU R13, [R1+0x20] ;  /* 0x00002000010d7983 */ /* 0x000f280000300800 */
[----:B------:R-:W5:Y:S04]  /*219e0*/  LDL.LU R12, [R1+0x24] ;  /* 0x00002400010c7983 */ /* 0x000f680000300800 */
[----:B------:R-:W5:Y:S04]  /*219f0*/  LDL.LU R11, [R1+0x28] ;  /* 0x00002800010b7983 */ /* 0x000f680000300800 */
[----:B------:R-:W5:Y:S04]  /*21a00*/  LDL.LU R10, [R1+0x30] ;  /* 0x00003000010a7983 */ /* 0x000f680000300800 */
[----:B------:R-:W5:Y:S04]  /*21a10*/  LDL.LU R9, [R1+0x34] ;  /* 0x0000340001097983 */ /* 0x000f680000300800 */
[----:B------:R-:W5:Y:S01]  /*21a20*/  LDL.LU R8, [R1] ;  /* 0x0000000001087983 */ /* 0x000f620000300800 */
[----:B------:R-:W-:Y:S01]  /*21a30*/  BSSY B0, `(.L_x_15534) ;  /* 0x000001b000007945 */ /* 0x000fe20003800000 */
[----:B--2---:R-:W-:-:S02]  /*21a40*/  IMAD R5, R15, R6, RZ ;  /* 0x000000060f057224 */ /* 0x004fc400078e02ff */
[----:B------:R-:W-:-:S03]  /*21a50*/  IMAD.MOV.U32 R15, RZ, RZ, -0x1 ;  /* 0xffffffffff0f7424 */ /* 0x000fc600078e00ff */
[-C--:B------:R-:W-:Y:S02]  /*21a60*/  ISETP.GE.AND P0, PT, R17, R5.reuse, PT ;  /* 0x000000051100720c */ /* 0x080fe40003f06270 */
[-C--:B---3--:R-:W-:Y:S02]  /*21a70*/  ISETP.GE.AND P6, PT, R14, R5.reuse, PT ;  /* 0x000000050e00720c */ /* 0x088fe40003fc6270 */
[----:B----4-:R-:W-:Y:S01]  /*21a80*/  ISETP.GE.AND P5, PT, R13, R5, PT ;  /* 0x000000050d00720c */ /* 0x010fe20003fa6270 */
[----:B------:R-:W-:Y:S01]  /*21a90*/  IMAD.MOV.U32 R13, RZ, RZ, R0 ;  /* 0x000000ffff0d7224 */ /* 0x000fe200078e0000 */
[----:B-----5:R-:W-:-:S07]  /*21aa0*/  LOP3.LUT R8, R8, 0xfffffbff, RZ, 0xc0, !PT ;  /* 0xfffffbff08087812 */ /* 0x020fce00078ec0ff */
[----:B------:R-:W-:Y:S02]  /*21ab0*/  @P0 LOP3.LUT R8, R8, 0x400, RZ, 0xfc, !PT ;  /* 0x0000040008080812 */ /* 0x000fe400078efcff */
[----:B------:R-:W-:Y:S01]  /*21ac0*/  ISETP.GE.AND P0, PT, R12, R5, PT ;  /* 0x000000050c00720c */ /* 0x000fe20003f06270 */
[----:B------:R-:W-:Y:S01]  /*21ad0*/  IMAD.MOV.U32 R12, RZ, RZ, RZ ;  /* 0x000000ffff0c7224 */ /* 0x000fe200078e00ff */
[----:B------:R-:W-:-:S04]  /*21ae0*/  LOP3.LUT R8, R8, 0xfffffdff, RZ, 0xc0, !PT ;  /* 0xfffffdff08087812 */ /* 0x000fc800078ec0ff */
[----:B------:R-:W-:Y:S02]  /*21af0*/  @P6 LOP3.LUT R8, R8, 0x200, RZ, 0xfc, !PT ;  /* 0x0000020008086812 */ /* 0x000fe400078efcff */
[----:B------:R-:W-:Y:S01]  /*21b00*/  ISETP.GE.AND P6, PT, R11, R5, PT ;  /* 0x000000050b00720c */ /* 0x000fe20003fc6270 */
        /* <DEDUP_REMOVED lines=8> */
[----:B------:R-:W-:-:S05]  /*21b90*/  @P6 LOP3.LUT R8, R8, 0x40, RZ, 0xfc, !PT ;  /* 0x0000004008086812 */ /* 0x000fca00078efcff */
[----:B------:R0:W-:Y:S02]  /*21ba0*/  STL [R1], R8 ;  /* 0x0000000801007387 */ /* 0x0001e40000100800 */
[----:B0-----:R-:W-:Y:S05]  /*21bb0*/  WARPSYNC.COLLECTIVE R15, `(.L_x_15535) ;  /* 0x000000000f087348 */ /* 0x001fea0003c00000 */
[----:B------:R1:W2:Y:S02]  /*21bc0*/  SHFL.IDX P6, R14, R13, R12, R11 ;  /* 0x0000000c0d0e7389 */ /* 0x0002a400000c000b */
[----:B012---:R-:W-:Y:S01]  /*21bd0*/  ENDCOLLECTIVE ;  /* 0x000000000000791b */ /* 0x007fe20003800000 */
.L_x_15535:
[----:B------:R-:W-:Y:S05]  /*21be0*/  BSYNC B0 ;  /* 0x0000000000007941 */ /* 0x000fea0003800000 */
.L_x_15534:
        /* <DEDUP_REMOVED lines=11> */
.L_x_15536:
[----:B------:R-:W-:-:S04]  /*21ca0*/  LOP3.LUT R8, R8, 0xffffdfff, RZ, 0xc0, !PT ;  /* 0xffffdfff08087812 */ /* 0x000fc800078ec0ff */
[----:B------:R-:W-:-:S04]  /*21cb0*/  @P0 LOP3.LUT R8, R8, 0x2000, RZ, 0xfc, !PT ;  /* 0x0000200008080812 */ /* 0x000fc800078efcff */
[----:B------:R-:W-:Y:S01]  /*21cc0*/  LOP3.LUT P0, RZ, R8, 0x400, RZ, 0xc0, !PT ;  /* 0x0000040008ff7812 */ /* 0x000fe2000780c0ff */
[----:B------:R0:W-:Y:S01]  /*21cd0*/  STL [R1], R8 ;  /* 0x0000000801007387 */ /* 0x0001e20000100800 */
[----:B------:R-:W-:Y:S01]  /*21ce0*/  IMAD.MOV.U32 R13, RZ, RZ, R0 ;  /* 0x000000ffff0d7224 */ /* 0x000fe200078e0000 */
[----:B------:R-:W-:Y:S01]  /*21cf0*/  MOV R12, 0x1 ;  /* 0x00000001000c7802 */ /* 0x000fe20000000f00 */
[----:B------:R-:W-:-:S09]  /*21d00*/  IMAD.MOV.U32 R3, RZ, RZ, R14 ;  /* 0x000000ffff037224 */ /* 0x000fd200078e000e */
[----:B------:R-:W-:-:S05]  /*21d10*/  @!P0 LEA R3, P6, R7, R3, 0x1 ;  /* 0x0000000307038211 */ /* 0x000fca00078c08ff */
[----:B------:R-:W-:-:S05]  /*21d20*/  @!P0 IMAD.X R2, RZ, RZ, R2, P6 ;  /* 0x000000ffff028224 */ /* 0x000fca00030e0602 */
[----:B0-----:R-:W-:-:S07]  /*21d30*/  @!P0 LOP3.LUT R3, R3, R2, RZ, 0x3c, !PT ;  /* 0x0000000203038212 */ /* 0x001fce00078e3cff */
[----:B------:R-:W-:Y:S05]  /*21d40*/  WARPSYNC.COLLECTIVE R15, `(.L_x_15537) ;  /* 0x000000000f087348 */ /* 0x000fea0003c00000 */
[----:B------:R0:W1:Y:S02]  /*21d50*/  SHFL.IDX P6, R14, R13, R12, R11 ;  /* 0x0000000c0d0e7389 */ /* 0x00006400000c000b */
[----:B01----:R-:W-:Y:S01]  /*21d60*/  ENDCOLLECTIVE ;  /* 0x000000000000791b */ /* 0x003fe20003800000 */
.L_x_15537:
        /* <DEDUP_REMOVED lines=15> */
.L_x_15538:
        /* <DEDUP_REMOVED lines=12> */
.L_x_15539:
        /* <DEDUP_REMOVED lines=12> */
.L_x_15540:
        /* <DEDUP_REMOVED lines=12> */
.L_x_15541:
        /* <DEDUP_REMOVED lines=12> */
.L_x_15542:
[----:B------:R-:W-:Y:S01]  /*22160*/  MOV R13, R0 ;  /* 0x00000000000d7202 */ /* 0x000fe20000000f00 */
        /* <DEDUP_REMOVED lines=11> */
.L_x_15543:
        /* <DEDUP_REMOVED lines=12> */
.L_x_15544:
        /* <DEDUP_REMOVED lines=12> */
.L_x_15545:
        /* <DEDUP_REMOVED lines=12> */
.L_x_15546:
        /* <DEDUP_REMOVED lines=12> */
.L_x_15547:
        /* <DEDUP_REMOVED lines=11> */
.L_x_15548:
[----:B------:R-:W-:Y:S02]  /*225d0*/  IMAD.MOV.U32 R13, RZ, RZ, R0 ;  /* 0x000000ffff0d7224 */ /* 0x000fe400078e0000 */
[----:B------:R-:W-:Y:S02]  /*225e0*/  IMAD.MOV.U32 R12, RZ, RZ, 0x7 ;  /* 0x00000007ff0c7424 */ /* 0x000fe400078e00ff */
[----:B------:R-:W-:-:S07]  /*225f0*/  IMAD.MOV.U32 R2, RZ, RZ, R14 ;  /* 0x000000ffff027224 */ /* 0x000fce00078e000e */
[----:B------:R-:W-:Y:S05]  /*22600*/  WARPSYNC.COLLECTIVE R15, `(.L_x_15549) ;  /* 0x000000000f087348 */ /* 0x000fea0003c00000 */
[----:B------:R0:W1:Y:S02]  /*22610*/  SHFL.IDX P6, R14, R13, R12, R11 ;  /* 0x0000000c0d0e7389 */ /* 0x00006400000c000b */
[----:B01----:R-:W-:Y:S01]  /*22620*/  ENDCOLLECTIVE ;  /* 0x000000000000791b */ /* 0x003fe20003800000 */
.L_x_15549:
[----:B------:R-:W-:-:S04]  /*22630*/  @!P0 LEA R2, P5, R7, R2, 0x1 ;  /* 0x0000000207028211 */ /* 0x000fc800078a08ff */
[----:B------:R-:W-:-:S05]  /*22640*/  @!P0 IADD3.X R3, RZ, R6, RZ, P5, !PT ;  /* 0x00000006ff038210 */ /* 0x000fca0002ffe4ff */
        /* <DEDUP_REMOVED lines=12> */
.L_x_15550:
[----:B------:R-:W-:Y:S01]  /*22710*/  IMAD.MOV.U32 R2, RZ, RZ, R14 ;  /* 0x000000ffff027224 */ /* 0x000fe200078e000e */
[----:B------:R-:W-:Y:S06]  /*22720*/  BRA `(.L_x_15551) ;  /* 0xffffff9800107947 */ /* 0x000fec000383ffff */
.L_x_15369:
[----:B0-----:R0:W1:Y:S02]  /*22730*/  SYNCS.PHASECHK.TRANS64.TRYWAIT P0, [R22+URZ+0x32420], R3 ;  /* 0x03242003160075a7 */ /* 0x001064000800017f */
[----:B-1----:R-:W-:Y:S05]  /*22740*/  @!P0 NANOSLEEP.SYNCS 0x989680 ;  /* 0x009896800000895d */ /* 0x002fea0003900000 */
[----:B------:R-:W1:Y:S02]  /*22750*/  @!P0 SYNCS.PHASECHK.TRANS64 P0, [R22+URZ+0x32420], R3 ;  /* 0x03242003160085a7 */ /* 0x000e64000800007f */
[----:B-1----:R-:W-:Y:S05]  /*22760*/  @!P0 BRA `(.L_x_15369) ;  /* 0xfffffffc00f08947 */ /* 0x002fea000383ffff */
[----:B------:R-:W-:Y:S05]  /*22770*/  BRA `(.L_x_15552) ;  /* 0xffffff9800847947 */ /* 0x000fea000383ffff */
.L_x_15372:
[----:B-1----:R1:W3:Y:S02]  /*22780*/  SYNCS.PHASECHK.TRANS64.TRYWAIT P0, [R29+URZ+0x32460], R0 ;  /* 0x032460001d0075a7 */ /* 0x0022e4000800017f */
[----:B---3--:R-:W-:Y:S05]  /*22790*/  @!P0 NANOSLEEP.SYNCS 0x989680 ;  /* 0x009896800000895d */ /* 0x008fea0003900000 */
[----:B------:R-:W3:Y:S02]  /*227a0*/  @!P0 SYNCS.PHASECHK.TRANS64 P0, [R29+URZ+0x32460], R0 ;  /* 0x032460001d0085a7 */ /* 0x000ee4000800007f */
[----:B---3--:R-:W-:Y:S05]  /*227b0*/  @!P0 BRA `(.L_x_15372) ;  /* 0xfffffffc00f08947 */ /* 0x008fea000383ffff */
[----:B------:R-:W-:Y:S05]  /*227c0*/  BRA `(.L_x_15553) ;  /* 0xffffff9800947947 */ /* 0x000fea000383ffff */
.L_x_15373:
        /* <DEDUP_REMOVED lines=8> */
.L_x_15555:
[----:B------:R-:W-:Y:S05]  /*22850*/  BSYNC B0 ;  /* 0x0000000000007941 */ /* 0x000fea0003800000 */
.L_x_15554:
        /* <DEDUP_REMOVED lines=13> */
.L_x_15556:
        /* <DEDUP_REMOVED lines=9> */
.L_x_15557:
        /* <DEDUP_REMOVED lines=17> */
.L_x_15558:
[----:B------:R-:W-:Y:S02]  /*22ad0*/  IMAD.MOV.U32 R13, RZ, RZ, R6 ;  /* 0x000000ffff0d7224 */ /* 0x000fe400078e0006 */
[----:B------:R-:W-:Y:S01]  /*22ae0*/  IMAD.MOV.U32 R12, RZ, RZ, 0x2 ;  /* 0x00000002ff0c7424 */ /* 0x000fe200078e00ff */
[----:B------:R-:W-:-:S13]  /*22af0*/  IADD3 R2, P3, R14, R0, RZ ;  /* 0x000000000e027210 */ /* 0x000fda0007f7e0ff */
[----:B------:R-:W-:Y:S05]  /*22b00*/  WARPSYNC.COLLECTIVE R15, `(.L_x_15559) ;  /* 0x000000000f087348 */ /* 0x000fea0003c00000 */
[----:B------:R0:W1:Y:S02]  /*22b10*/  SHFL.IDX P6, R14, R13, R12, R11 ;  /* 0x0000000c0d0e7389 */ /* 0x00006400000c000b */
[----:B01----:R-:W-:Y:S01]  /*22b20*/  ENDCOLLECTIVE ;  /* 0x000000000000791b */ /* 0x003fe20003800000 */
.L_x_15559:
        /* <DEDUP_REMOVED lines=17> */
.L_x_15560:
[----:B------:R-:W-:Y:S02]  /*22c40*/  IMAD.MOV.U32 R13, RZ, RZ, R6 ;  /* 0x000000ffff0d7224 */ /* 0x000fe400078e0006 */
[----:B------:R-:W-:Y:S01]  /*22c50*/  IMAD.MOV.U32 R12, RZ, RZ, 0x3 ;  /* 0x00000003ff0c7424 */ /* 0x000fe200078e00ff */
[----:B------:R-:W-:-:S13]  /*22c60*/  IADD3 R2, P3, R14, R0, RZ ;  /* 0x000000000e027210 */ /* 0x000fda0007f7e0ff */
[----:B------:R-:W-:Y:S05]  /*22c70*/  WARPSYNC.COLLECTIVE R15, `(.L_x_15561) ;  /* 0x000000000f087348 */ /* 0x000fea0003c00000 */
[----:B------:R0:W1:Y:S02]  /*22c80*/  SHFL.IDX P6, R14, R13, R12, R11 ;  /* 0x0000000c0d0e7389 */ /* 0x00006400000c000b */
[----:B01----:R-:W-:Y:S01]  /*22c90*/  ENDCOLLECTIVE ;  /* 0x000000000000791b */ /* 0x003fe20003800000 */
.L_x_15561:
        /* <DEDUP_REMOVED lines=17> */
.L_x_15562:
[----:B------:R-:W-:Y:S01]  /*22db0*/  MOV R13, R6 ;  /* 0x00000006000d7202 */ /* 0x000fe20000000f00 */
[----:B------:R-:W-:Y:S01]  /*22dc0*/  IMAD.MOV.U32 R12, RZ, RZ, 0x4 ;  /* 0x00000004ff0c7424 */ /* 0x000fe200078e00ff */
[----:B------:R-:W-:-:S13]  /*22dd0*/  IADD3 R2, P3, R14, R0, RZ ;  /* 0x000000000e027210 */ /* 0x000fda0007f7e0ff */
[----:B------:R-:W-:Y:S05]  /*22de0*/  WARPSYNC.COLLECTIVE R15, `(.L_x_15563) ;  /* 0x000000000f087348 */ /* 0x000fea0003c00000 */
[----:B------:R0:W1:Y:S02]  /*22df0*/  SHFL.IDX P6, R14, R13, R12, R11 ;  /* 0x0000000c0d0e7389 */ /* 0x00006400000c000b */
[----:B01----:R-:W-:Y:S01]  /*22e00*/  ENDCOLLECTIVE ;  /* 0x000000000000791b */ /* 0x003fe20003800000 */
.L_x_15563:
        /* <DEDUP_REMOVED lines=17> */
.L_x_15564:
[----:B------:R-:W-:Y:S02]  /*22f20*/  IMAD.MOV.U32 R13, RZ, RZ, R6 ;  /* 0x000000ffff0d7224 */ /* 0x000fe400078e0006 */
[----:B------:R-:W-:Y:S01]  /*22f30*/  IMAD.MOV.U32 R12, RZ, RZ, 0x5 ;  /* 0x00000005ff0c7424 */ /* 0x000fe200078e00ff */
[----:B------:R-:W-:-:S13]  /*22f40*/  IADD3 R2, P3, R14, R0, RZ ;  /* 0x000000000e027210 */ /* 0x000fda0007f7e0ff */
[----:B------:R-:W-:Y:S05]  /*22f50*/  WARPSYNC.COLLECTIVE R15, `(.L_x_15565) ;  /* 0x000000000f087348 */ /* 0x000fea0003c00000 */
[----:B------:R0:W1:Y:S02]  /*22f60*/  SHFL.IDX P6, R14, R13, R12, R11 ;  /* 0x0000000c0d0e7389 */ /* 0x00006400000c000b */
[----:B01----:R-:W-:Y:S01]  /*22f70*/  ENDCOLLECTIVE ;  /* 0x000000000000791b */ /* 0x003fe20003800000 */
.L_x_15565:
        /* <DEDUP_REMOVED lines=12> */
.L_x_15566:
        /* <DEDUP_REMOVED lines=9> */
.L_x_15380:
[----:B0-----:R0:W1:Y:S02]  /*230d0*/  SYNCS.PHASECHK.TRANS64.TRYWAIT P0, [R6+URZ+0x32440], R21 ;  /* 0x03244015060075a7 */ /* 0x001064000800017f */
[----:B-1----:R-:W-:Y:S05]  /*230e0*/  @!P0 NANOSLEEP.SYNCS 0x989680 ;  /* 0x009896800000895d */ /* 0x002fea0003900000 */
[----:B------:R-:W1:Y:S02]  /*230f0*/  @!P0 SYNCS.PHASECHK.TRANS64 P0, [R6+URZ+0x32440], R21 ;  /* 0x03244015060085a7 */ /* 0x000e64000800007f */
[----:B-1----:R-:W-:Y:S05]  /*23100*/  @!P0 BRA `(.L_x_15380) ;  /* 0xfffffffc00f08947 */ /* 0x002fea000383ffff */
[----:B------:R-:W-:Y:S05]  /*23110*/  BRA `(.L_x_15568) ;  /* 0xffffff9c002c7947 */ /* 0x000fea000383ffff */
.L_x_15381:
        /* <DEDUP_REMOVED lines=8> */
.L_x_15570:
[----:B------:R-:W-:Y:S05]  /*231a0*/  BSYNC B1 ;  /* 0x0000000000017941 */ /* 0x000fea0003800000 */
.L_x_15569:
        /* <DEDUP_REMOVED lines=9> */
.L_x_15571:
[----:B------:R-:W-:Y:S02]  /*23240*/  IMAD.MOV.U32 R13, RZ, RZ, R9 ;  /* 0x000000ffff0d7224 */ /* 0x000fe400078e0009 */
[----:B------:R-:W-:Y:S02]  /*23250*/  IMAD.MOV.U32 R12, RZ, RZ, 0x1 ;  /* 0x00000001ff0c7424 */ /* 0x000fe400078e00ff */
[----:B------:R-:W-:-:S07]  /*23260*/  IMAD.MOV.U32 R2, RZ, RZ, R14 ;  /* 0x000000ffff027224 */ /* 0x000fce00078e000e */
[----:B------:R-:W-:Y:S05]  /*23270*/  WARPSYNC.COLLECTIVE R15, `(.L_x_15572) ;  /* 0x000000000f087348 */ /* 0x000fea0003c00000 */
[----:B------:R0:W1:Y:S02]  /*23280*/  SHFL.IDX P6, R14, R13, R12, R11 ;  /* 0x0000000c0d0e7389 */ /* 0x00006400000c000b */
[----:B01----:R-:W-:Y:S01]  /*23290*/  ENDCOLLECTIVE ;  /* 0x000000000000791b */ /* 0x003fe20003800000 */
.L_x_15572:
        /* <DEDUP_REMOVED lines=11> */
.L_x_15573:
[----:B------:R-:W-:Y:S02]  /*23350*/  IMAD.MOV.U32 R13, RZ, RZ, R9 ;  /* 0x000000ffff0d7224 */ /* 0x000fe400078e0009 */
[----:B------:R-:W-:Y:S02]  /*23360*/  IMAD.MOV.U32 R12, RZ, RZ, 0x2 ;  /* 0x00000002ff0c7424 */ /* 0x000fe400078e00ff */
[----:B------:R-:W-:-:S07]  /*23370*/  IMAD.MOV.U32 R2, RZ, RZ, R14 ;  /* 0x000000ffff027224 */ /* 0x000fce00078e000e */
[----:B------:R-:W-:Y:S05]  /*23380*/  WARPSYNC.COLLECTIVE R15, `(.L_x_15574) ;  /* 0x000000000f087348 */ /* 0x000fea0003c00000 */
[----:B------:R0:W1:Y:S02]  /*23390*/  SHFL.IDX P6, R14, R13, R12, R11 ;  /* 0x0000000c0d0e7389 */ /* 0x00006400000c000b */
[----:B01----:R-:W-:Y:S01]  /*233a0*/  ENDCOLLECTIVE ;  /* 0x000000000000791b */ /* 0x003fe20003800000 */
.L_x_15574:
        /* <DEDUP_REMOVED lines=11> */
.L_x_15575:
[----:B------:R-:W-:Y:S01]  /*23460*/  IMAD.MOV.U32 R13, RZ, RZ, R9 ;  /* 0x000000ffff0d7224 */ /* 0x000fe200078e0009 */
[----:B------:R-:W-:Y:S01]  /*23470*/  MOV R12, 0x3 ;  /* 0x00000003000c7802 */ /* 0x000fe20000000f00 */
[----:B------:R-:W-:-:S07]  /*23480*/  IMAD.MOV.U32 R2, RZ, RZ, R14 ;  /* 0x000000ffff027224 */ /* 0x000fce00078e000e */
[----:B------:R-:W-:Y:S05]  /*23490*/  WARPSYNC.COLLECTIVE R15, `(.L_x_15576) ;  /* 0x000000000f087348 */ /* 0x000fea0003c00000 */
[----:B------:R0:W1:Y:S02]  /*234a0*/  SHFL.IDX P6, R14, R13, R12, R11 ;  /* 0x0000000c0d0e7389 */ /* 0x00006400000c000b */
[----:B01----:R-:W-:Y:S01]  /*234b0*/  ENDCOLLECTIVE ;  /* 0x000000000000791b */ /* 0x003fe20003800000 */
.L_x_15576:
        /* <DEDUP_REMOVED lines=11> */
.L_x_15577:
[----:B------:R-:W-:Y:S02]  /*23570*/  IMAD.MOV.U32 R13, RZ, RZ, R9 ;  /* 0x000000ffff0d7224 */ /* 0x000fe400078e0009 */
[----:B------:R-:W-:Y:S02]  /*23580*/  IMAD.MOV.U32 R12, RZ, RZ, 0x4 ;  /* 0x00000004ff0c7424 */ /* 0x000fe400078e00ff */
[----:B------:R-:W-:-:S07]  /*23590*/  IMAD.MOV.U32 R2, RZ, RZ, R14 ;  /* 0x000000ffff027224 */ /* 0x000fce00078e000e */
[----:B------:R-:W-:Y:S05]  /*235a0*/  WARPSYNC.COLLECTIVE R15, `(.L_x_15578) ;  /* 0x000000000f087348 */ /* 0x000fea0003c00000 */
[----:B------:R0:W1:Y:S02]  /*235b0*/  SHFL.IDX P6, R14, R13, R12, R11 ;  /* 0x0000000c0d0e7389 */ /* 0x00006400000c000b */
[----:B01----:R-:W-:Y:S01]  /*235c0*/  ENDCOLLECTIVE ;  /* 0x000000000000791b */ /* 0x003fe20003800000 */
.L_x_15578:
        /* <DEDUP_REMOVED lines=11> */
.L_x_15579:
[----:B------:R-:W-:Y:S02]  /*23680*/  IMAD.MOV.U32 R13, RZ, RZ, R9 ;  /* 0x000000ffff0d7224 */ /* 0x000fe400078e0009 */
[----:B------:R-:W-:Y:S02]  /*23690*/  IMAD.MOV.U32 R12, RZ, RZ, 0x5 ;  /* 0x00000005ff0c7424 */ /* 0x000fe400078e00ff */
[----:B------:R-:W-:-:S07]  /*236a0*/  IMAD.MOV.U32 R2, RZ, RZ, R14 ;  /* 0x000000ffff027224 */ /* 0x000fce00078e000e */
[----:B------:R-:W-:Y:S05]  /*236b0*/  WARPSYNC.COLLECTIVE R15, `(.L_x_15580) ;  /* 0x000000000f087348 */ /* 0x000fea0003c00000 */
[----:B------:R0:W1:Y:S02]  /*236c0*/  SHFL.IDX P6, R14, R13, R12, R11 ;  /* 0x0000000c0d0e7389 */ /* 0x00006400000c000b */
[----:B01----:R-:W-:Y:S01]  /*236d0*/  ENDCOLLECTIVE ;  /* 0x000000000000791b */ /* 0x003fe20003800000 */
.L_x_15580:
        /* <DEDUP_REMOVED lines=11> */
.L_x_15581:
[----:B------:R-:W-:Y:S01]  /*23790*/  IMAD.MOV.U32 R2, RZ, RZ, R14 ;  /* 0x000000ffff027224 */ /* 0x000fe200078e000e */
[----:B------:R-:W-:Y:S06]  /*237a0*/  BRA `(.L_x_15582) ;  /* 0xffffff9800607947 */ /* 0x000fec000383ffff */
.L_x_15386:
[----:B---3--:R3:W4:Y:S02]  /*237b0*/  SYNCS.PHASECHK.TRANS64.TRYWAIT P0, [R6+URZ+0x32460], R21 ;  /* 0x03246015060075a7 */ /* 0x008724000800017f */
[----:B----4-:R-:W-:Y:S05]  /*237c0*/  @!P0 NANOSLEEP.SYNCS 0x989680 ;  /* 0x009896800000895d */ /* 0x010fea0003900000 */
[----:B------:R-:W4:Y:S02]  /*237d0*/  @!P0 SYNCS.PHASECHK.TRANS64 P0, [R6+URZ+0x32460], R21 ;  /* 0x03246015060085a7 */ /* 0x000f24000800007f */
[----:B----4-:R-:W-:Y:S05]  /*237e0*/  @!P0 BRA `(.L_x_15386) ;  /* 0xfffffffc00f08947 */ /* 0x010fea000383ffff */
[----:B------:R-:W-:Y:S05]  /*237f0*/  BRA `(.L_x_15583) ;  /* 0xffffff9800b07947 */ /* 0x000fea000383ffff */
.L_x_15387:
[----:B------:R-:W-:Y:S01]  /*23800*/  BSSY B1, `(.L_x_15584) ;  /* 0x0000008000017945 */ /* 0x000fe20003800000 */
[----:B------:R-:W-:Y:S01]  /*23810*/  IMAD.MOV.U32 R13, RZ, RZ, R9 ;  /* 0x000000ffff0d7224 */ /* 0x000fe200078e0009 */
[----:B------:R-:W-:Y:S01]  /*23820*/  MOV R12, RZ ;  /* 0x000000ff000c7202 */ /* 0x000fe20000000f00 */
[----:B------:R-:W-:Y:S02]  /*23830*/  IMAD.MOV.U32 R11, RZ, RZ, 0x181f ;  /* 0x0000181fff0b7424 */ /* 0x000fe400078e00ff */
[----:B------:R-:W-:-:S07]  /*23840*/  IMAD.MOV.U32 R15, RZ, RZ, -0x1 ;  /* 0xffffffffff0f7424 */ /* 0x000fce00078e00ff */
[----:B0-23--:R-:W-:Y:S05]  /*23850*/  WARPSYNC.COLLECTIVE R15, `(.L_x_15585) ;  /* 0x000000000f087348 */ /* 0x00dfea0003c00000 */
[----:B------:R1:W4:Y:S02]  /*23860*/  SHFL.IDX P6, R14, R13, R12, R11 ;  /* 0x0000000c0d0e7389 */ /* 0x00032400000c000b */
[----:B01234-:R-:W-:Y:S01]  /*23870*/  ENDCOLLECTIVE ;  /* 0x000000000000791b */ /* 0x01ffe20003800000 */
.L_x_15585:
[----:B------:R-:W-:Y:S05]  /*23880*/  BSYNC B1 ;  /* 0x0000000000017941 */ /* 0x000fea0003800000 */
.L_x_15584:
        /* <DEDUP_REMOVED lines=9> */
.L_x_15586:
[----:B------:R-:W-:Y:S02]  /*23920*/  IMAD.MOV.U32 R13, RZ, RZ, R9 ;  /* 0x000000ffff0d7224 */ /* 0x000fe400078e0009 */
[----:B------:R-:W-:Y:S01]  /*23930*/  IMAD.MOV.U32 R12, RZ, RZ, 0x1 ;  /* 0x00000001ff0c7424 */ /* 0x000fe200078e00ff */
[----:B------:R-:W-:-:S13]  /*23940*/  IADD3 R2, P0, R14, R0, RZ ;  /* 0x000000000e027210 */ /* 0x000fda0007f1e0ff */
[----:B------:R-:W-:Y:S05]  /*23950*/  WARPSYNC.COLLECTIVE R15, `(.L_x_15587) ;  /* 0x000000000f087348 */ /* 0x000fea0003c00000 */
[----:B------:R0:W1:Y:S02]  /*23960*/  SHFL.IDX P6, R14, R13, R12, R11 ;  /* 0x0000000c0d0e7389 */ /* 0x00006400000c000b */
[----:B01----:R-:W-:Y:S01]  /*23970*/  ENDCOLLECTIVE ;  /* 0x000000000000791b */ /* 0x003fe20003800000 */
.L_x_15587:
        /* <DEDUP_REMOVED lines=13> */
.L_x_15588:
[----:B------:R-:W-:Y:S02]  /*23a50*/  IMAD.MOV.U32 R13, RZ, RZ, R9 ;  /* 0x000000ffff0d7224 */ /* 0x000fe400078e0009 */
[----:B------:R-:W-:Y:S01]  /*23a60*/  IMAD.MOV.U32 R12, RZ, RZ, 0x2 ;  /* 0x00000002ff0c7424 */ /* 0x000fe200078e00ff */
[----:B------:R-:W-:-:S13]  /*23a70*/  IADD3 R2, P0, R14, R0, RZ ;  /* 0x000000000e027210 */ /* 0x000fda0007f1e0ff */
[----:B------:R-:W-:Y:S05]  /*23a80*/  WARPSYNC.COLLECTIVE R15, `(.L_x_15589) ;  /* 0x000000000f087348 */ /* 0x000fea0003c00000 */
[----:B------:R0:W1:Y:S02]  /*23a90*/  SHFL.IDX P6, R14, R13, R12, R11 ;  /* 0x0000000c0d0e7389 */ /* 0x00006400000c000b */
[----:B01----:R-:W-:Y:S01]  /*23aa0*/  ENDCOLLECTIVE ;  /* 0x000000000000791b */ /* 0x003fe20003800000 */
.L_x_15589:
        /* <DEDUP_REMOVED lines=13> */
.L_x_15590:
[----:B------:R-:W-:Y:S02]  /*23b80*/  IMAD.MOV.U32 R13, RZ, RZ, R9 ;  /* 0x000000ffff0d7224 */ /* 0x000fe400078e0009 */
[----:B------:R-:W-:Y:S01]  /*23b90*/  IMAD.MOV.U32 R12, RZ, RZ, 0x3 ;  /* 0x00000003ff0c7424 */ /* 0x000fe200078e00ff */
[----:B------:R-:W-:-:S13]  /*23ba0*/  IADD3 R2, P0, R14, R0, RZ ;  /* 0x000000000e027210 */ /* 0x000fda0007f1e0ff */
[----:B------:R-:W-:Y:S05]  /*23bb0*/  WARPSYNC.COLLECTIVE R15, `(.L_x_15591) ;  /* 0x000000000f087348 */ /* 0x000fea0003c00000 */
[----:B------:R0:W1:Y:S02]  /*23bc0*/  SHFL.IDX P6, R14, R13, R12, R11 ;  /* 0x0000000c0d0e7389 */ /* 0x00006400000c000b */
[----:B01----:R-:W-:Y:S01]  /*23bd0*/  ENDCOLLECTIVE ;  /* 0x000000000000791b */ /* 0x003fe20003800000 */
.L_x_15591:
        /* <DEDUP_REMOVED lines=13> */
.L_x_15592:
[----:B------:R-:W-:Y:S02]  /*23cb0*/  IMAD.MOV.U32 R13, RZ, RZ, R9 ;  /* 0x000000ffff0d7224 */ /* 0x000fe400078e0009 */
[----:B------:R-:W-:Y:S01]  /*23cc0*/  IMAD.MOV.U32 R12, RZ, RZ, 0x4 ;  /* 0x00000004ff0c7424 */ /* 0x000fe200078e00ff */
[----:B------:R-:W-:-:S13]  /*23cd0*/  IADD3 R2, P0, R14, R0, RZ ;  /* 0x000000000e027210 */ /* 0x000fda0007f1e0ff */
[----:B------:R-:W-:Y:S05]  /*23ce0*/  WARPSYNC.COLLECTIVE R15, `(.L_x_15593) ;  /* 0x000000000f087348 */ /* 0x000fea0003c00000 */
[----:B------:R0:W1:Y:S02]  /*23cf0*/  SHFL.IDX P6, R14, R13, R12, R11 ;  /* 0x0000000c0d0e7389 */ /* 0x00006400000c000b */
[----:B01----:R-:W-:Y:S01]  /*23d00*/  ENDCOLLECTIVE ;  /* 0x000000000000791b */ /* 0x003fe20003800000 */
.L_x_15593:
        /* <DEDUP_REMOVED lines=13> */
.L_x_15594:
[----:B------:R-:W-:Y:S02]  /*23de0*/  IMAD.MOV.U32 R13, RZ, RZ, R9 ;  /* 0x000000ffff0d7224 */ /* 0x000fe400078e0009 */
[----:B------:R-:W-:Y:S01]  /*23df0*/  IMAD.MOV.U32 R12, RZ, RZ, 0x5 ;  /* 0x00000005ff0c7424 */ /* 0x000fe200078e00ff */
[----:B------:R-:W-:-:S13]  /*23e00*/  IADD3 R2, P0, R14, R0, RZ ;  /* 0x000000000e027210 */ /* 0x000fda0007f1e0ff */
[----:B------:R-:W-:Y:S05]  /*23e10*/  WARPSYNC.COLLECTIVE R15, `(.L_x_15595) ;  /* 0x000000000f087348 */ /* 0x000fea0003c00000 */
[----:B------:R0:W1:Y:S02]  /*23e20*/  SHFL.IDX P6, R14, R13, R12, R11 ;  /* 0x0000000c0d0e7389 */ /* 0x00006400000c000b */
[----:B01----:R-:W-:Y:S01]  /*23e30*/  ENDCOLLECTIVE ;  /* 0x000000000000791b */ /* 0x003fe20003800000 */
.L_x_15595:
        /* <DEDUP_REMOVED lines=13> */
.L_x_15596:
[----:B------:R-:W-:Y:S05]  /*23f10*/  BRA `(.L_x_15597) ;  /* 0xffffff9800007947 */ /* 0x000fea000383ffff */
.L_x_15395:
[----:B------:R-:W-:Y:S01]  /*23f20*/  BSSY B0, `(.L_x_15598) ;  /* 0x0000008000007945 */ /* 0x000fe20003800000 */
[----:B------:R-:W-:Y:S01]  /*23f30*/  MOV R13, R16 ;  /* 0x00000010000d7202 */ /* 0x000fe20000000f00 */
[----:B------:R-:W-:Y:S02]  /*23f40*/  IMAD.MOV.U32 R12, RZ, RZ, RZ ;  /* 0x000000ffff0c7224 */ /* 0x000fe400078e00ff */
[----:B------:R-:W-:Y:S02]  /*23f50*/  IMAD.MOV.U32 R11, RZ, RZ, 0x1f ;  /* 0x0000001fff0b7424 */ /* 0x000fe400078e00ff */
[----:B------:R-:W-:-:S07]  /*23f60*/  IMAD.MOV.U32 R15, RZ, RZ, -0x1 ;  /* 0xffffffffff0f7424 */ /* 0x000fce00078e00ff */
[----:B0123--:R-:W-:Y:S05]  /*23f70*/  WARPSYNC.COLLECTIVE R15, `(.L_x_15599) ;  /* 0x000000000f087348 */ /* 0x00ffea0003c00000 */
[----:B------:R4:W0:Y:S02]  /*23f80*/  SHFL.IDX P6, R14, R13, R12, R11 ;  /* 0x0000000c0d0e7389 */ /* 0x00082400000c000b */
[----:B01234-:R-:W-:Y:S01]  /*23f90*/  ENDCOLLECTIVE ;  /* 0x000000000000791b */ /* 0x01ffe20003800000 */
.L_x_15599:
[----:B------:R-:W-:Y:S05]  /*23fa0*/  BSYNC B0 ;  /* 0x0000000000007941 */ /* 0x000fea0003800000 */
.L_x_15598:
        /* <DEDUP_REMOVED lines=9> */
.L_x_15600:
        /* <DEDUP_REMOVED lines=18> */
.L_x_15601:
[----:B------:R-:W-:Y:S02]  /*24160*/  MOV R12, 0x2 ;  /* 0x00000002000c7802 */ /* 0x000fe40000000f00 */
[----:B------:R-:W-:-:S05]  /*24170*/  SEL R6, R14, RZ, P1 ;  /* 0x000000ff0e067207 */ /* 0x000fca0000800000 */
[----:B------:R-:W-:-:S04]  /*24180*/  IMAD.IADD R6, R5, 0x1, R6 ;  /* 0x0000000105067824 */ /* 0x000fc800078e0206 */
[----:B------:R-:W-:-:S07]  /*24190*/  IMAD.MOV.U32 R13, RZ, RZ, R6 ;  /* 0x000000ffff0d7224 */ /* 0x000fce00078e0006 */
[----:B------:R-:W-:Y:S05]  /*241a0*/  WARPSYNC.COLLECTIVE R15, `(.L_x_15602) ;  /* 0x000000000f087348 */ /* 0x000fea0003c00000 */
[----:B------:R0:W1:Y:S02]  /*241b0*/  SHFL.UP P6, R14, R13, R12, R11 ;  /* 0x0400000c0d0e7389 */ /* 0x00006400000c000b */
[----:B01----:R-:W-:Y:S01]  /*241c0*/  ENDCOLLECTIVE ;  /* 0x000000000000791b */ /* 0x003fe20003800000 */
.L_x_15602:
[----:B------:R-:W-:Y:S01]  /*241d0*/  IMAD.MOV.U32 R12, RZ, RZ, 0x4 ;  /* 0x00000004ff0c7424 */ /* 0x000fe200078e00ff */
[----:B------:R-:W-:-:S05]  /*241e0*/  SEL R7, R14, RZ, P2 ;  /* 0x000000ff0e077207 */ /* 0x000fca0001000000 */
[----:B------:R-:W-:-:S04]  /*241f0*/  IMAD.IADD R7, R6, 0x1, R7 ;  /* 0x0000000106077824 */ /* 0x000fc800078e0207 */
[----:B------:R-:W-:-:S07]  /*24200*/  IMAD.MOV.U32 R13, RZ, RZ, R7 ;  /* 0x000000ffff0d7224 */ /* 0x000fce00078e0007 */
[----:B------:R-:W-:Y:S05]  /*24210*/  WARPSYNC.COLLECTIVE R15, `(.L_x_15603) ;  /* 0x000000000f087348 */ /* 0x000fea0003c00000 */
[----:B------:R0:W1:Y:S02]  /*24220*/  SHFL.UP P6, R14, R13, R12, R11 ;  /* 0x0400000c0d0e7389 */ /* 0x00006400000c000b */
[----:B01----:R-:W-:Y:S01]  /*24230*/  ENDCOLLECTIVE ;  /* 0x000000000000791b */ /* 0x003fe20003800000 */
.L_x_15603:
[----:B------:R-:W-:Y:S01]  /*24240*/  IMAD.MOV.U32 R12, RZ, RZ, 0x8 ;  /* 0x00000008ff0c7424 */ /* 0x000fe200078e00ff */
[----:B------:R-:W-:-:S05]  /*24250*/  SEL R2, R14, RZ, P3 ;  /* 0x000000ff0e027207 */ /* 0x000fca0001800000 */
[----:B------:R-:W-:-:S04]  /*24260*/  IMAD.IADD R2, R7, 0x1, R2 ;  /* 0x0000000107027824 */ /* 0x000fc800078e0202 */
[----:B------:R-:W-:-:S07]  /*24270*/  IMAD.MOV.U32 R13, RZ, RZ, R2 ;  /* 0x000000ffff0d7224 */ /* 0x000fce00078e0002 */
[----:B------:R-:W-:Y:S05]  /*24280*/  WARPSYNC.COLLECTIVE R15, `(.L_x_15604) ;  /* 0x000000000f087348 */ /* 0x000fea0003c00000 */
[----:B------:R0:W1:Y:S02]  /*24290*/  SHFL.UP P6, R14, R13, R12, R11 ;  /* 0x0400000c0d0e7389 */ /* 0x00006400000c000b */
[----:B01----:R-:W-:Y:S01]  /*242a0*/  ENDCOLLECTIVE ;  /* 0x000000000000791b */ /* 0x003fe20003800000 */
.L_x_15604:
[----:B------:R-:W-:Y:S01]  /*242b0*/  IMAD.MOV.U32 R12, RZ, RZ, 0x10 ;  /* 0x00000010ff0c7424 */ /* 0x000fe200078e00ff */
[----:B------:R-:W-:-:S05]  /*242c0*/  SEL R3, R14, RZ, P4 ;  /* 0x000000ff0e037207 */ /* 0x000fca0002000000 */
[----:B------:R-:W-:-:S04]  /*242d0*/  IMAD.IADD R3, R2, 0x1, R3 ;  /* 0x0000000102037824 */ /* 0x000fc800078e0203 */
[----:B------:R-:W-:-:S07]  /*242e0*/  IMAD.MOV.U32 R13, RZ, RZ, R3 ;  /* 0x000000ffff0d7224 */ /* 0x000fce00078e0003 */
[----:B------:R-:W-:Y:S05]  /*242f0*/  WARPSYNC.COLLECTIVE R15, `(.L_x_15605) ;  /* 0x000000000f087348 */ /* 0x000fea0003c00000 */
[----:B------:R0:W1:Y:S02]  /*24300*/  SHFL.UP P6, R14, R13, R12, R11 ;  /* 0x0400000c0d0e7389 */ /* 0x00006400000c000b */
[----:B01----:R-:W-:Y:S01]  /*24310*/  ENDCOLLECTIVE ;  /* 0x000000000000791b */ /* 0x003fe20003800000 */
.L_x_15605:
        /* <DEDUP_REMOVED lines=8> */
.L_x_15606:
[----:B------:R-:W-:Y:S05]  /*243a0*/  BRA `(.L_x_15607) ;  /* 0xffffff9800607947 */ /* 0x000fea000383ffff */
.L_x_15400:
        /* <DEDUP_REMOVED lines=8> */
.L_x_15609:
[----:B------:R-:W-:Y:S05]  /*24430*/  BSYNC B0 ;  /* 0x0000000000007941 */ /* 0x000fea0003800000 */
.L_x_15608:
        /* <DEDUP_REMOVED lines=8> */
.L_x_15610:
[----:B------:R-:W-:Y:S01]  /*244c0*/  IMAD.MOV.U32 R12, RZ, RZ, 0x4 ;  /* 0x00000004ff0c7424 */ /* 0x000fe200078e00ff */
[----:B------:R-:W-:-:S05]  /*244d0*/  SEL R2, R14, RZ, P2 ;  /* 0x000000ff0e027207 */ /* 0x000fca0001000000 */
[----:B------:R-:W-:-:S04]  /*244e0*/  IMAD.IADD R2, R13, 0x1, R2 ;  /* 0x000000010d027824 */ /* 0x000fc800078e0202 */
[----:B------:R-:W-:-:S07]  /*244f0*/  IMAD.MOV.U32 R13, RZ, RZ, R2 ;  /* 0x000000ffff0d7224 */ /* 0x000fce00078e0002 */
[----:B------:R-:W-:Y:S05]  /*24500*/  WARPSYNC.COLLECTIVE R15, `(.L_x_15611) ;  /* 0x000000000f087348 */ /* 0x000fea0003c00000 */
[----:B------:R0:W1:Y:S02]  /*24510*/  SHFL.UP P6, R14, R13, R12, R11 ;  /* 0x0400000c0d0e7389 */ /* 0x00006400000c000b */
[----:B01----:R-:W-:Y:S01]  /*24520*/  ENDCOLLECTIVE ;  /* 0x000000000000791b */ /* 0x003fe20003800000 */
.L_x_15611:
[----:B------:R-:W-:Y:S01]  /*24530*/  IMAD.MOV.U32 R12, RZ, RZ, 0x8 ;  /* 0x00000008ff0c7424 */ /* 0x000fe200078e00ff */
[----:B------:R-:W-:-:S05]  /*24540*/  SEL R3, R14, RZ, P3 ;  /* 0x000000ff0e037207 */ /* 0x000fca0001800000 */
[----:B------:R-:W-:-:S04]  /*24550*/  IMAD.IADD R3, R2, 0x1, R3 ;  /* 0x0000000102037824 */ /* 0x000fc800078e0203 */
[----:B------:R-:W-:-:S07]  /*24560*/  IMAD.MOV.U32 R13, RZ, RZ, R3 ;  /* 0x000000ffff0d7224 */ /* 0x000fce00078e0003 */
[----:B------:R-:W-:Y:S05]  /*24570*/  WARPSYNC.COLLECTIVE R15, `(.L_x_15612) ;  /* 0x000000000f087348 */ /* 0x000fea0003c00000 */
[----:B------:R0:W1:Y:S02]  /*24580*/  SHFL.UP P6, R14, R13, R12, R11 ;  /* 0x0400000c0d0e7389 */ /* 0x00006400000c000b */
[----:B01----:R-:W-:Y:S01]  /*24590*/  ENDCOLLECTIVE ;  /* 0x000000000000791b */ /* 0x003fe20003800000 */
.L_x_15612:
[----:B------:R-:W-:Y:S01]  /*245a0*/  IMAD.MOV.U32 R12, RZ, RZ, 0x10 ;  /* 0x00000010ff0c7424 */ /* 0x000fe200078e00ff */
[----:B------:R-:W-:-:S05]  /*245b0*/  SEL R4, R14, RZ, P4 ;  /* 0x000000ff0e047207 */ /* 0x000fca0002000000 */
[----:B------:R-:W-:-:S04]  /*245c0*/  IMAD.IADD R4, R3, 0x1, R4 ;  /* 0x0000000103047824 */ /* 0x000fc800078e0204 */
[----:B------:R-:W-:-:S07]  /*245d0*/  IMAD.MOV.U32 R13, RZ, RZ, R4 ;  /* 0x000000ffff0d7224 */ /* 0x000fce00078e0004 */
[----:B------:R-:W-:Y:S05]  /*245e0*/  WARPSYNC.COLLECTIVE R15, `(.L_x_15613) ;  /* 0x000000000f087348 */ /* 0x000fea0003c00000 */
[----:B------:R0:W1:Y:S02]  /*245f0*/  SHFL.UP P6, R14, R13, R12, R11 ;  /* 0x0400000c0d0e7389 */ /* 0x00006400000c000b */
[----:B01----:R-:W-:Y:S01]  /*24600*/  ENDCOLLECTIVE ;  /* 0x000000000000791b */ /* 0x003fe20003800000 */
.L_x_15613:
        /* <DEDUP_REMOVED lines=8> */
.L_x_15614:
[----:B------:R-:W-:Y:S05]  /*24690*/  BRA `(.L_x_15615) ;  /* 0xffffff9800407947 */ /* 0x000fea000383ffff */
.L_x_15402:
[----:B------:R-:W-:Y:S01]  /*246a0*/  BSSY B0, `(.L_x_15616) ;  /* 0x0000006000007945 */ /* 0x000fe20003800000 */
[----:B------:R-:W-:Y:S01]  /*246b0*/  PLOP3.LUT P6, PT, P6, PT, PT, 0x8, 0x0 ;  /* 0x000000000000781c */ /* 0x000fe200037ce170 */
[----:B------:R-:W-:-:S12]  /*246c0*/  IMAD.MOV.U32 R15, RZ, RZ, -0x1 ;  /* 0xffffffffff0f7424 */ /* 0x000fd800078e00ff */
[----:B01----:R-:W-:Y:S05]  /*246d0*/  WARPSYNC.COLLECTIVE R15, `(.L_x_15617) ;  /* 0x000000000f087348 */ /* 0x003fea0003c00000 */
[----:B------:R-:W-:Y:S01]  /*246e0*/  VOTE.ANY R14, PT, P6 ;  /* 0x00000000000e7806 */ /* 0x000fe200030e0100 */
[----:B01----:R-:W-:Y:S06]  /*246f0*/  ENDCOLLECTIVE ;  /* 0x000000000000791b */ /* 0x003fec0003800000 */
.L_x_15617:
[----:B------:R-:W-:Y:S05]  /*24700*/  BSYNC B0 ;  /* 0x0000000000007941 */ /* 0x000fea0003800000 */
.L_x_15616:
        /* <DEDUP_REMOVED lines=9> */
.L_x_15618:
[----:B------:R-:W-:Y:S01]  /*247a0*/  IMAD.MOV.U32 R5, RZ, RZ, R14 ;  /* 0x000000ffff057224 */ /* 0x000fe200078e000e */
[----:B------:R-:W-:Y:S06]  /*247b0*/  BRA `(.L_x_15619) ;  /* 0xffffff9800307947 */ /* 0x000fec000383ffff */
.L_x_15404:
[----:B------:R-:W-:Y:S01]  /*247c0*/  BSSY B0, `(.L_x_15620) ;  /* 0x0000007000007945 */ /* 0x000fe20003800000 */
[----:B------:R-:W-:Y:S02]  /*247d0*/  IMAD.MOV.U32 R13, RZ, RZ, R2 ;  /* 0x000000ffff0d7224 */ /* 0x000fe400078e0002 */
[----:B------:R-:W-:Y:S02]  /*247e0*/  IMAD.MOV.U32 R11, RZ, RZ, 0x1f ;  /* 0x0000001fff0b7424 */ /* 0x000fe400078e00ff */
[----:B------:R-:W-:-:S07]  /*247f0*/  IMAD.MOV.U32 R15, RZ, RZ, -0x1 ;  /* 0xffffffffff0f7424 */ /* 0x000fce00078e00ff */
[----:B0123--:R-:W-:Y:S05]  /*24800*/  WARPSYNC.COLLECTIVE R15, `(.L_x_15621) ;  /* 0x000000000f087348 */ /* 0x00ffea0003c00000 */
[----:B------:R4:W0:Y:S02]  /*24810*/  SHFL.IDX P6, R14, R13, R12, R11 ;  /* 0x0000000c0d0e7389 */ /* 0x00082400000c000b */
[----:B01234-:R-:W-:Y:S01]  /*24820*/  ENDCOLLECTIVE ;  /* 0x000000000000791b */ /* 0x01ffe20003800000 */
.L_x_15621:
[----:B------:R-:W-:Y:S05]  /*24830*/  BSYNC B0 ;  /* 0x0000000000007941 */ /* 0x000fea0003800000 */
.L_x_15620:
[----:B------:R-:W-:Y:S05]  /*24840*/  BRA `(.L_x_15403) ;  /* 0xffffff9800287947 */ /* 0x000fea000383ffff */
.L_x_15408:
[----:B0-----:R0:W1:Y:S02]  /*24850*/  SYNCS.PHASECHK.TRANS64.TRYWAIT P0, [R7+URZ+0x32420], R0 ;  /* 0x03242000070075a7 */ /* 0x001064000800017f */
[----:B-1----:R-:W-:Y:S05]  /*24860*/  @!P0 NANOSLEEP.SYNCS 0x989680 ;  /* 0x009896800000895d */ /* 0x002fea0003900000 */
[----:B------:R-:W1:Y:S02]  /*24870*/  @!P0 SYNCS.PHASECHK.TRANS64 P0, [R7+URZ+0x32420], R0 ;  /* 0x03242000070085a7 */ /* 0x000e64000800007f */
[----:B-1----:R-:W-:Y:S05]  /*24880*/  @!P0 BRA `(.L_x_15408) ;  /* 0xfffffffc00f08947 */ /* 0x002fea000383ffff */
[----:B------:R-:W-:Y:S05]  /*24890*/  BRA `(.L_x_15622) ;  /* 0xffffff9c00a07947 */ /* 0x000fea000383ffff */
.L_x_15409:
        /* <DEDUP_REMOVED lines=8> */
[----:B0--34-:R-:W-:Y:S05]  /*24920*/  WARPSYNC.COLLECTIVE R15, `(.L_x_15624) ;  /* 0x000000000f087348 */ /* 0x019fea0003c00000 */
[----:B------:R1:W2:Y:S02]  /*24930*/  SHFL.IDX P6, R14, R13, R12, R11 ;  /* 0x0000000c0d0e7389 */ /* 0x0002a400000c000b */
[----:B01234-:R-:W-:Y:S01]  /*24940*/  ENDCOLLECTIVE ;  /* 0x000000000000791b */ /* 0x01ffe20003800000 */
.L_x_15624:
[----:B------:R-:W-:Y:S05]  /*24950*/  BSYNC B0 ;  /* 0x0000000000007941 */ /* 0x000fea0003800000 */
.L_x_15623:
[----:B------:R-:W-:Y:S05]  /*24960*/  BRA `(.L_x_15625) ;  /* 0xffffff9c00887947 */ /* 0x000fea000383ffff */
.L_x_15410:
[----:B------:R-:W-:Y:S01]  /*24970*/  BSSY B0, `(.L_x_15626) ;  /* 0x0000006000007945 */ /* 0x000fe20003800000 */
[----:B------:R-:W-:-:S07]  /*24980*/  IMAD.MOV.U32 R15, RZ, RZ, -0x1 ;  /* 0xffffffffff0f7424 */ /* 0x000fce00078e00ff */
[----:B0--34-:R-:W-:Y:S05]  /*24990*/  WARPSYNC.COLLECTIVE R15, `(.L_x_15627) ;  /* 0x000000000f0c7348 */ /* 0x019fea0003c00000 */
[----:B------:R-:W-:Y:S02]  /*249a0*/  ELECT P6, UR62, PT ;  /* 0x00000000003e782f */ /* 0x000fe400038c0000 */
[----:B------:R-:W-:Y:S01]  /*249b0*/  MOV R14, UR62 ;  /* 0x0000003e000e7c02 */ /* 0x000fe20008000f00 */
[----:B0--34-:R-:W-:Y:S10]  /*249c0*/  ENDCOLLECTIVE ;  /* 0x000000000000791b */ /* 0x019ff40003800000 */
.L_x_15627:
[----:B------:R-:W-:Y:S05]  /*249d0*/  BSYNC B0 ;  /* 0x0000000000007941 */ /* 0x000fea0003800000 */
.L_x_15626:
[----:B------:R-:W-:Y:S05]  /*249e0*/  BRA `(.L_x_15628) ;  /* 0xffffff9c007c7947 */ /* 0x000fea000383ffff */
.L_x_15412:
[----:B0-----:R0:W1:Y:S02]  /*249f0*/  SYNCS.PHASECHK.TRANS64.TRYWAIT P1, [R5+URZ+0x32440], R0 ;  /* 0x03244000050075a7 */ /* 0x001064000802017f */
[----:B-1----:R-:W-:Y:S05]  /*24a00*/  @!P1 NANOSLEEP.SYNCS 0x989680 ;  /* 0x009896800000995d */ /* 0x002fea0003900000 */
[----:B------:R-:W1:Y:S02]  /*24a10*/  @!P1 SYNCS.PHASECHK.TRANS64 P1, [R5+URZ+0x32440], R0 ;  /* 0x03244000050095a7 */ /* 0x000e64000802007f */
[----:B-1----:R-:W-:Y:S05]  /*24a20*/  @!P1 BRA `(.L_x_15412) ;  /* 0xfffffffc00f09947 */ /* 0x002fea000383ffff */
[----:B------:R-:W-:Y:S05]  /*24a30*/  BRA `(.L_x_15629) ;  /* 0xffffff9c009c7947 */ /* 0x000fea000383ffff */
.L_x_15414:
[----:B-1----:R1:W2:Y:S02]  /*24a40*/  SYNCS.PHASECHK.TRANS64.TRYWAIT P1, [R3+URZ+0x32440], R2 ;  /* 0x03244002030075a7 */ /* 0x0022a4000802017f */
[----:B--2---:R-:W-:Y:S05]  /*24a50*/  @!P1 NANOSLEEP.SYNCS 0x989680 ;  /* 0x009896800000995d */ /* 0x004fea0003900000 */
[----:B------:R-:W2:Y:S02]  /*24a60*/  @!P1 SYNCS.PHASECHK.TRANS64 P1, [R3+URZ+0x32440], R2 ;  /* 0x03244002030095a7 */ /* 0x000ea4000802007f */
[----:B--2---:R-:W-:Y:S05]  /*24a70*/  @!P1 BRA `(.L_x_15414) ;  /* 0xfffffffc00f09947 */ /* 0x004fea000383ffff */
[----:B------:R-:W-:Y:S05]  /*24a80*/  BRA `(.L_x_15630) ;  /* 0xffffff9c00a87947 */ /* 0x000fea000383ffff */
.L_x_15416:
[----:B--2---:R2:W0:Y:S02]  /*24a90*/  SYNCS.PHASECHK.TRANS64.TRYWAIT P1, [R5+URZ+0x32460], R0 ;  /* 0x03246000050075a7 */ /* 0x004424000802017f */
[----:B0-----:R-:W-:Y:S05]  /*24aa0*/  @!P1 NANOSLEEP.SYNCS 0x989680 ;  /* 0x009896800000995d */ /* 0x001fea0003900000 */
[----:B------:R-:W0:Y:S02]  /*24ab0*/  @!P1 SYNCS.PHASECHK.TRANS64 P1, [R5+URZ+0x32460], R0 ;  /* 0x03246000050095a7 */ /* 0x000e24000802007f */
[----:B0-----:R-:W-:Y:S05]  /*24ac0*/  @!P1 BRA `(.L_x_15416) ;  /* 0xfffffffc00f09947 */ /* 0x001fea000383ffff */
[----:B------:R-:W-:Y:S05]  /*24ad0*/  BRA `(.L_x_15631) ;  /* 0xffffff9c00a47947 */ /* 0x000fea000383ffff */
.L_x_15632:
        /* <DEDUP_REMOVED lines=10> */
.L_x_15686:


//--------------------- .nv.global.init           --------------------------
	.section	.nv.global.init,"aw",@progbits
.nv.global.init:
	.type		$str$23,@object
	.size		$str$23,($str$24 - $str$23)
$str$23:
        /*0000*/ 	.byte	0x28, 0x61, 0x64, 0x64, 0x72, 0x65, 0x73, 0x73, 0x20, 0x26, 0x20, 0x6d, 0x61, 0x73, 0x6b, 0x29
        /*0010*/ 	.byte	0x20, 0x3d, 0x3d, 0x20, 0x30, 0x00
	.type		$str$24,@object
	.size		$str$24,(__unnamed_11 - $str$24)
$str$24:
        /*0016*/ 	.byte	0x2f, 0x74, 0x6d, 0x70, 0x2f, 0x6f, 0x73, 0x73, 0x5f, 0x6b, 0x65, 0x72, 0x6e, 0x65, 0x6c, 0x73
        /*0026*/ 	.byte	0x5f, 0x73, 0x72, 0x63, 0x2f, 0x66, 0x6c, 0x61, 0x73, 0x68, 0x5f, 0x61, 0x74, 0x74, 0x65, 0x6e
        /*0036*/ 	.byte	0x74, 0x69, 0x6f, 0x6e, 0x2f, 0x63, 0x73, 0x72, 0x63, 0x2f, 0x63, 0x75, 0x74, 0x6c, 0x61, 0x73
        /*0046*/ 	.byte	0x73, 0x2f, 0x69, 0x6e, 0x63, 0x6c, 0x75, 0x64, 0x65, 0x2f, 0x63, 0x75, 0x74, 0x65, 0x2f, 0x70
        /*0056*/ 	.byte	0x6f, 0x69, 0x6e, 0x74, 0x65, 0x72, 0x5f, 0x66, 0x6c, 0x61, 0x67, 0x67, 0x65, 0x64, 0x2e, 0x68
        /*0066*/ 	.byte	0x70, 0x70, 0x00
	.type		__unnamed_11,@object
	.size		__unnamed_11,(__unnamed_4 - __unnamed_11)
__unnamed_11:
        /* <DEDUP_REMOVED lines=24> */
	.type		__unnamed_4,@object
	.size		__unnamed_4,(__unnamed_12 - __unnamed_4)
__unnamed_4:
        /* <DEDUP_REMOVED lines=24> */
        /*0369*/ 	.byte	0x00
	.type		__unnamed_12,@object
	.size		__unnamed_12,(__unnamed_7 - __unnamed_12)
__unnamed_12:
        /* <DEDUP_REMOVED lines=24> */
        /*04ea*/ 	.byte	0x26, 0x5d, 0x00
	.type		__unnamed_7,@object
	.size		__unnamed_7,(__unnamed_17 - __unnamed_7)
__unnamed_7:
        /* <DEDUP_REMOVED lines=25> */
	.type		__unnamed_17,@object
	.size		__unnamed_17,(__unnamed_5 - __unnamed_17)
__unnamed_17:
        /* <DEDUP_REMOVED lines=25> */
	.type		__unnamed_5,@object
	.size		__unnamed_5,(__unnamed_13 - __unnamed_5)
__unnamed_5:
        /* <DEDUP_REMOVED lines=25> */
	.type		__unnamed_13,@object
	.size		__unnamed_13,(__unnamed_6 - __unnamed_13)
__unnamed_13:
        /* <DEDUP_REMOVED lines=28> */
        /*0b39*/ 	.byte	0x34, 0x30, 0x39, 0x36, 0x3e, 0x3e, 0x3e, 0x3e, 0x3e, 0x5d, 0x00
	.type		__unnamed_6,@object
	.size		__unnamed_6,(__unnamed_8 - __unnamed_6)
__unnamed_6:
        /* <DEDUP_REMOVED lines=29> */
	.type		__unnamed_8,@object
	.size		__unnamed_8,(__unnamed_1 - __unnamed_8)
__unnamed_8:
        /* <DEDUP_REMOVED lines=28> */
        /*0ed0*/ 	.byte	0x34, 0x30, 0x39, 0x36, 0x3e, 0x3e, 0x3e, 0x3e, 0x3e, 0x20, 0x26, 0x5d, 0x00
	.type		__unnamed_1,@object
	.size		__unnamed_1,(__unnamed_9 - __unnamed_1)
__unnamed_1:
        /* <DEDUP_REMOVED lines=28> */
        /*109d*/ 	.byte	0x3c, 0x36, 0x31, 0x34, 0x34, 0x3e, 0x3e, 0x3e, 0x3e, 0x3e, 0x20, 0x26, 0x5d, 0x00
	.type		__unnamed_9,@object
	.size		__unnamed_9,(__unnamed_10 - __unnamed_9)
__unnamed_9:
        /* <DEDUP_REMOVED lines=28> */
        /*126b*/ 	.byte	0x3a, 0x43, 0x3c, 0x33, 0x32, 0x37, 0x36, 0x38, 0x3e, 0x3e, 0x3e, 0x3e, 0x3e, 0x5d, 0x00
	.type		__unnamed_10,@object
	.size		__unnamed_10,(__unnamed_3 - __unnamed_10)
__unnamed_10:
        /* <DEDUP_REMOVED lines=29> */
	.type		__unnamed_3,@object
	.size		__unnamed_3,(__unnamed_15 - __unnamed_3)
__unnamed_3:
        /* <DEDUP_REMOVED lines=29> */
	.type		__unnamed_15,@object
	.size		__unnamed_15,(__unnamed_16 - __unnamed_15)
__unnamed_15:
        /* <DEDUP_REMOVED lines=29> */
	.type		__unnamed_16,@object
	.size		__unnamed_16,(__unnamed_2 - __unnamed_16)
__unnamed_16:
        /* <DEDUP_REMOVED lines=29> */
	.type		__unnamed_2,@object
	.size		__unnamed_2,(__unnamed_18 - __unnamed_2)
__unnamed_2:
        /* <DEDUP_REMOVED lines=29> */
	.type		__unnamed_18,@object
	.size		__unnamed_18,(__unnamed_14 - __unnamed_18)
__unnamed_18:
        /* <DEDUP_REMOVED lines=29> */
	.type		__unnamed_14,@object
	.size		__unnamed_14,(.L_13 - __unnamed_14)
__unnamed_14:
        /* <DEDUP_REMOVED lines=29> */
        /*1f29*/ 	.byte	0x5d, 0x00
.L_13:


//--------------------- .nv.shared._ZN7cutlass13device_kernelIN5flash11enable_sm90INS1_16FlashAttnFwdSm90INS1_25CollectiveMainloopFwdSm90ILi2EN4cute5tupleIJNS5_1CILi1EEES8_S8_EEENS6_IJNS7_ILi128EEENS7_ILi96EEENS7_ILi192EEEEEELi128ENS_10bfloat16_tEfNS_4arch4Sm90ELb0ELb0ELb1ELb0ELb1ELb0ELb0ELb1ELb1ELb1ELb0ELb0EEENS1_21CollectiveEpilogueFwdINS6_IJSA_SA_SB_EEES9_SE_SG_Li256ELb0ELb1ELb0ELb0EEENS1_29StaticPersistentTileSchedulerILb0EEEEEEEEEvNT_6ParamsE --------------------------
	.section	.nv.shared._ZN7cutlass13device_kernelIN5flash11enable_sm90INS1_16FlashAttnFwdSm90INS1_25CollectiveMainloopFwdSm90ILi2EN4cute5tupleIJNS5_1CILi1EEES8_S8_EEENS6_IJNS7_ILi128EEENS7_ILi96EEENS7_ILi192EEEEEELi128ENS_10bfloat16_tEfNS_4arch4Sm90ELb0ELb0ELb1ELb0ELb1ELb0ELb0ELb1ELb1ELb1ELb0ELb0EEENS1_21CollectiveEpilogueFwdINS6_IJSA_SA_SB_EEES9_SE_SG_Li256ELb0ELb1ELb0ELb0EEENS1_29StaticPersistentTileSchedulerILb0EEEEEEEEEvNT_6ParamsE,"aw",@nobits
	.sectionflags	@""
	.align	16
	.zero		1024


//--------------------- .nv.shared.reserved.0     --------------------------
	.section	.nv.shared.reserved.0,"aw",@nobits
	.weak		__nv_reservedSMEM_offset_0_alias
	.size		__nv_reservedSMEM_offset_0_alias, 0, 0
	.other		__nv_reservedSMEM_offset_0_alias,@"STO_CUDA_RESERVED_SHARED STV_DEFAULT"
__nv_reservedSMEM_offset_0_alias:
	.zero		0


//--------------------- .nv.global                --------------------------
	.section	.nv.global,"aw",@nobits
.nv.global:
	.type		_ZN81_INTERNAL_6d694d51_45_flash_fwd_hdimdiff_bf16_paged_softcap_sm90_cu_4cb42ef5_36734cute1_E,@object
	.size		_ZN81_INTERNAL_6d694d51_45_flash_fwd_hdimdiff_bf16_paged_softcap_sm90_cu_4cb42ef5_36734cute1_E,(_ZN81_INTERNAL_6d694d51_45_flash_fwd_hdimdiff_bf16_paged_softcap_sm90_cu_4cb42ef5_36734cuda3std3__45__cpo6cbeginE - _ZN81_INTERNAL_6d694d51_45_flash_fwd_hdimdiff_bf16_paged_softcap_sm90_cu_4cb42ef5_36734cute1_E)
_ZN81_INTERNAL_6d694d51_45_flash_fwd_hdimdiff_bf16_paged_softcap_sm90_cu_4cb42ef5_36734cute1_E:
	.zero		1
	.type		_ZN81_INTERNAL_6d694d51_45_flash_fwd_hdimdiff_bf16_paged_softcap_sm90_cu_4cb42ef5_36734cuda3std3__45__cpo6cbeginE,@object
	.size		_ZN81_INTERNAL_6d694d51_45_flash_fwd_hdimdiff_bf16_paged_softcap_sm90_cu_4cb42ef5_36734cuda3std3__45__cpo6cbeginE,(_ZN81_INTERNAL_6d694d51_45_flash_fwd_hdimdiff_bf16_paged_softcap_sm90_cu_4cb42ef5_36734cuda3std3__48in_placeE - _ZN81_INTERNAL_6d694d51_45_flash_fwd_hdimdiff_bf16_paged_softcap_sm90_cu_4cb42ef5_36734cuda3std3__45__cpo6cbeginE)
_ZN81_INTERNAL_6d694d51_45_flash_fwd_hdimdiff_bf16_paged_softcap_sm90_cu_4cb42ef5_36734cuda3std3__45__cpo6cbeginE:
	.zero		1
	.type		_ZN81_INTERNAL_6d694d51_45_flash_fwd_hdimdiff_bf16_paged_softcap_sm90_cu_4cb42ef5_36734cuda3std3__48in_placeE,@object
	.size		_ZN81_INTERNAL_6d694d51_45_flash_fwd_hdimdiff_bf16_paged_softcap_sm90_cu_4cb42ef5_36734cuda3std3__48in_placeE,(_ZN81_INTERNAL_6d694d51_45_flash_fwd_hdimdiff_bf16_paged_softcap_sm90_cu_4cb42ef5_36734cuda3std6ranges3__45__cpo9iter_moveE - _ZN81_INTERNAL_6d694d51_45_flash_fwd_hdimdiff_bf16_paged_softcap_sm90_cu_4cb42ef5_36734cuda3std3__48in_placeE)
_ZN81_INTERNAL_6d694d51_45_flash_fwd_hdimdiff_bf16_paged_softcap_sm90_cu_4cb42ef5_36734cuda3std3__48in_placeE:
	.zero		1
	.type		_ZN81_INTERNAL_6d694d51_45_flash_fwd_hdimdiff_bf16_paged_softcap_sm90_cu_4cb42ef5_36734cuda3std6ranges3__45__cpo9iter_moveE,@object
	.size		_ZN81_INTERNAL_6d694d51_45_flash_fwd_hdimdiff_bf16_paged_softcap_sm90_cu_4cb42ef5_36734cuda3std6ranges3__45__cpo9iter_moveE,(_ZN81_INTERNAL_6d694d51_45_flash_fwd_hdimdiff_bf16_paged_softcap_sm90_cu_4cb42ef5_36734cuda3std3__45__cpo5beginE - _ZN81_INTERNAL_6d694d51_45_flash_fwd_hdimdiff_bf16_paged_softcap_sm90_cu_4cb42ef5_36734cuda3std6ranges3__45__cpo9iter_moveE)
_ZN81_INTERNAL_6d694d51_45_flash_fwd_hdimdiff_bf16_paged_softcap_sm90_cu_4cb42ef5_36734cuda3std6ranges3__45__cpo9iter_moveE:
	.zero		1
	.type		_ZN81_INTERNAL_6d694d51_45_flash_fwd_hdimdiff_bf16_paged_softcap_sm90_cu_4cb42ef5_36734cuda3std3__45__cpo5beginE,@object
	.size		_ZN81_INTERNAL_6d694d51_45_flash_fwd_hdimdiff_bf16_paged_softcap_sm90_cu_4cb42ef5_36734cuda3std3__45__cpo5beginE,(_ZN81_INTERNAL_6d694d51_45_flash_fwd_hdimdiff_bf16_paged_softcap_sm90_cu_4cb42ef5_36734cuda3std3__483_GLOBAL__N__6d694d51_45_flash_fwd_hdimdiff_bf16_paged_softcap_sm90_cu_4cb42ef5_36736ignoreE - _ZN81_INTERNAL_6d694d51_45_flash_fwd_hdimdiff_bf16_paged_softcap_sm90_cu_4cb42ef5_36734cuda3std3__45__cpo5beginE)
_ZN81_INTERNAL_6d694d51_45_flash_fwd_hdimdiff_bf16_paged_softcap_sm90_cu_4cb42ef5_36734cuda3std3__45__cpo5beginE:
	.zero		1
	.type		_ZN81_INTERNAL_6d694d51_45_flash_fwd_hdimdiff_bf16_paged_softcap_sm90_cu_4cb42ef5_36734cuda3std3__483_GLOBAL__N__6d694d51_45_flash_fwd_hdimdiff_bf16_paged_softcap_sm90_cu_4cb42ef5_36736ignoreE,@object
	.size		_ZN81_INTERNAL_6d694d51_45_flash_fwd_hdimdiff_bf16_paged_softcap_sm90_cu_4cb42ef5_36734cuda3std3__483_GLOBAL__N__6d694d51_45_flash_fwd_hdimdiff_bf16_paged_softcap_sm90_cu_4cb42ef5_36736ignoreE,(_ZN81_INTERNAL_6d694d51_45_flash_fwd_hdimdiff_bf16_paged_softcap_sm90_cu_4cb42ef5_36734cute7productE - _ZN81_INTERNAL_6d694d51_45_flash_fwd_hdimdiff_bf16_paged_softcap_sm90_cu_4cb42ef5_36734cuda3std3__483_GLOBAL__N__6d694d51_45_flash_fwd_hdimdiff_bf16_paged_softcap_sm90_cu_4cb42ef5_36736ignoreE)
_ZN81_INTERNAL_6d694d51_45_flash_fwd_hdimdiff_bf16_paged_softcap_sm90_cu_4cb42ef5_36734cuda3std3__483_GLOBAL__N__6d694d51_45_flash_fwd_hdimdiff_bf16_paged_softcap_sm90_cu_4cb42ef5_36736ignoreE:
	.zero		1
	.type		_ZN81_INTERNAL_6d694d51_45_flash_fwd_hdimdiff_bf16_paged_softcap_sm90_cu_4cb42ef5_36734cute7productE,@object
	.size		_ZN81_INTERNAL_6d694d51_45_flash_fwd_hdimdiff_bf16_paged_softcap_sm90_cu_4cb42ef5_36734cute7productE,(_ZN81_INTERNAL_6d694d51_45_flash_fwd_hdimdiff_bf16_paged_softcap_sm90_cu_4cb42ef5_36734cuda3std3__45__cpo3endE - _ZN81_INTERNAL_6d694d51_45_flash_fwd_hdimdiff_bf16_paged_softcap_sm90_cu_4cb42ef5_36734cute7productE)
_ZN81_INTERNAL_6d694d51_45_flash_fwd_hdimdiff_bf16_paged_softcap_sm90_cu_4cb42ef5_36734cute7productE:
	.zero		1
	.type		_ZN81_INTERNAL_6d694d51_45_flash_fwd_hdimdiff_bf16_paged_softcap_sm90_cu_4cb42ef5_36734cuda3std3__45__cpo3endE,@object
	.size		_ZN81_INTERNAL_6d694d51_45_flash_fwd_hdimdiff_bf16_paged_softcap_sm90_cu_4cb42ef5_36734cuda3std3__45__cpo3endE,(_ZN81_INTERNAL_6d694d51_45_flash_fwd_hdimdiff_bf16_paged_softcap_sm90_cu_4cb42ef5_36734cuda3std3__419piecewise_constructE - _ZN81_INTERNAL_6d694d51_45_flash_fwd_hdimdiff_bf16_paged_softcap_sm90_cu_4cb42ef5_36734cuda3std3__45__cpo3endE)
_ZN81_INTERNAL_6d694d51_45_flash_fwd_hdimdiff_bf16_paged_softcap_sm90_cu_4cb42ef5_36734cuda3std3__45__cpo3endE:
	.zero		1
	.type		_ZN81_INTERNAL_6d694d51_45_flash_fwd_hdimdiff_bf16_paged_softcap_sm90_cu_4cb42ef5_36734cuda3std3__419piecewise_constructE,@object
	.size		_ZN81_INTERNAL_6d694d51_45_flash_fwd_hdimdiff_bf16_paged_softcap_sm90_cu_4cb42ef5_36734cuda3std3__419piecewise_constructE,(_ZN81_INTERNAL_6d694d51_45_flash_fwd_hdimdiff_bf16_paged_softcap_sm90_cu_4cb42ef5_36734cuda3std3__45__cpo4cendE - _ZN81_INTERNAL_6d694d51_45_flash_fwd_hdimdiff_bf16_paged_softcap_sm90_cu_4cb42ef5_36734cuda3std3__419piecewise_constructE)
_ZN81_INTERNAL_6d694d51_45_flash_fwd_hdimdiff_bf16_paged_softcap_sm90_cu_4cb42ef5_36734cuda3std3__419piecewise_constructE:
	.zero		1
	.type		_ZN81_INTERNAL_6d694d51_45_flash_fwd_hdimdiff_bf16_paged_softcap_sm90_cu_4cb42ef5_36734cuda3std3__45__cpo4cendE,@object
	.size		_ZN81_INTERNAL_6d694d51_45_flash_fwd_hdimdiff_bf16_paged_softcap_sm90_cu_4cb42ef5_36734cuda3std3__45__cpo4cendE,(_ZN81_INTERNAL_6d694d51_45_flash_fwd_hdimdiff_bf16_paged_softcap_sm90_cu_4cb42ef5_36734cuda3std6ranges3__45__cpo4swapE - _ZN81_INTERNAL_6d694d51_45_flash_fwd_hdimdiff_bf16_paged_softcap_sm90_cu_4cb42ef5_36734cuda3std3__45__cpo4cendE)
_ZN81_INTERNAL_6d694d51_45_flash_fwd_hdimdiff_bf16_paged_softcap_sm90_cu_4cb42ef5_36734cuda3std3__45__cpo4cendE:
	.zero		1
	.type		_ZN81_INTERNAL_6d694d51_45_flash_fwd_hdimdiff_bf16_paged_softcap_sm90_cu_4cb42ef5_36734cuda3std6ranges3__45__cpo4swapE,@object
	.size		_ZN81_INTERNAL_6d694d51_45_flash_fwd_hdimdiff_bf16_paged_softcap_sm90_cu_4cb42ef5_36734cuda3std6ranges3__45__cpo4swapE,(.L_25 - _ZN81_INTERNAL_6d694d51_45_flash_fwd_hdimdiff_bf16_paged_softcap_sm90_cu_4cb42ef5_36734cuda3std6ranges3__45__cpo4swapE)
_ZN81_INTERNAL_6d694d51_45_flash_fwd_hdimdiff_bf16_paged_softcap_sm90_cu_4cb42ef5_36734cuda3std6ranges3__45__cpo4swapE:
	.zero		1
.L_25:


//--------------------- .nv.shared._ZN7cutlass13device_kernelIN5flash11enable_sm90INS1_16FlashAttnFwdSm90INS1_25CollectiveMainloopFwdSm90ILi2EN4cute5tupleIJNS5_1CILi1EEES8_S8_EEENS6_IJNS7_ILi128EEENS7_ILi96EEENS7_ILi192EEEEEELi128ENS_10bfloat16_tEfNS_4arch4Sm90ELb0ELb0ELb1ELb1ELb1ELb0ELb0ELb1ELb1ELb1ELb0ELb0EEENS1_21CollectiveEpilogueFwdINS6_IJSA_SA_SB_EEES9_SE_SG_Li256ELb1ELb1ELb0ELb0EEENS1_36VarlenDynamicPersistentTileSchedulerILi128ELi96ELi256ELi128ELb0ELb1ELb1ELb0ELb1ELb1EEEEEEEEEvNT_6ParamsE --------------------------
	.section	.nv.shared._ZN7cutlass13device_kernelIN5flash11enable_sm90INS1_16FlashAttnFwdSm90INS1_25CollectiveMainloopFwdSm90ILi2EN4cute5tupleIJNS5_1CILi1EEES8_S8_EEENS6_IJNS7_ILi128EEENS7_ILi96EEENS7_ILi192EEEEEELi128ENS_10bfloat16_tEfNS_4arch4Sm90ELb0ELb0ELb1ELb1ELb1ELb0ELb0ELb1ELb1ELb1ELb0ELb0EEENS1_21CollectiveEpilogueFwdINS6_IJSA_SA_SB_EEES9_SE_SG_Li256ELb1ELb1ELb0ELb0EEENS1_36VarlenDynamicPersistentTileSchedulerILi128ELi96ELi256ELi128ELb0ELb1ELb1ELb0ELb1ELb1EEEEEEEEEvNT_6ParamsE,"aw",@nobits
	.sectionflags	@""
	.align	16
	.zero		1024


//--------------------- .nv.shared._ZN7cutlass13device_kernelIN5flash11enable_sm90INS1_16FlashAttnFwdSm90INS1_25CollectiveMainloopFwdSm90ILi2EN4cute5tupleIJNS5_1CILi1EEES8_S8_EEENS6_IJNS7_ILi128EEENS7_ILi96EEENS7_ILi192EEEEEELi128ENS_10bfloat16_tEfNS_4arch4Sm90ELb0ELb0ELb1ELb1ELb1ELb1ELb0ELb1ELb1ELb1ELb0ELb0EEENS1_21CollectiveEpilogueFwdINS6_IJSA_SA_SB_EEES9_SE_SG_Li256ELb1ELb1ELb0ELb0EEENS1_36VarlenDynamicPersistentTileSchedulerILi128ELi96ELi256ELi128ELb0ELb1ELb1ELb0ELb1ELb1EEEEEEEEEvNT_6ParamsE --------------------------
	.section	.nv.shared._ZN7cutlass13device_kernelIN5flash11enable_sm90INS1_16FlashAttnFwdSm90INS1_25CollectiveMainloopFwdSm90ILi2EN4cute5tupleIJNS5_1CILi1EEES8_S8_EEENS6_IJNS7_ILi128EEENS7_ILi96EEENS7_ILi192EEEEEELi128ENS_10bfloat16_tEfNS_4arch4Sm90ELb0ELb0ELb1ELb1ELb1ELb1ELb0ELb1ELb1ELb1ELb0ELb0EEENS1_21CollectiveEpilogueFwdINS6_IJSA_SA_SB_EEES9_SE_SG_Li256ELb1ELb1ELb0ELb0EEENS1_36VarlenDynamicPersistentTileSchedulerILi128ELi96ELi256ELi128ELb0ELb1ELb1ELb0ELb1ELb1EEEEEEEEEvNT_6ParamsE,"aw",@nobits
	.sectionflags	@""
	.align	16
	.zero		1024


//--------------------- .nv.shared._ZN7cutlass13device_kernelIN5flash11enable_sm90INS1_16FlashAttnFwdSm90INS1_25CollectiveMainloopFwdSm90ILi2EN4cute5tupleIJNS5_1CILi1EEES8_S8_EEENS6_IJNS7_ILi128EEENS7_ILi96EEENS7_ILi192EEEEEELi128ENS_10bfloat16_tEfNS_4arch4Sm90ELb0ELb1ELb1ELb0ELb1ELb0ELb0ELb1ELb1ELb1ELb0ELb0EEENS1_21CollectiveEpilogueFwdINS6_IJSA_SA_SB_EEES9_SE_SG_Li256ELb0ELb1ELb0ELb0EEENS1_30DynamicPersistentTileSchedulerILi256ELi128ELb0ELb1ELb1EEEEEEEEEvNT_6ParamsE --------------------------
	.section	.nv.shared._ZN7cutlass13device_kernelIN5flash11enable_sm90INS1_16FlashAttnFwdSm90INS1_25CollectiveMainloopFwdSm90ILi2EN4cute5tupleIJNS5_1CILi1EEES8_S8_EEENS6_IJNS7_ILi128EEENS7_ILi96EEENS7_ILi192EEEEEELi128ENS_10bfloat16_tEfNS_4arch4Sm90ELb0ELb1ELb1ELb0ELb1ELb0ELb0ELb1ELb1ELb1ELb0ELb0EEENS1_21CollectiveEpilogueFwdINS6_IJSA_SA_SB_EEES9_SE_SG_Li256ELb0ELb1ELb0ELb0EEENS1_30DynamicPersistentTileSchedulerILi256ELi128ELb0ELb1ELb1EEEEEEEEEvNT_6ParamsE,"aw",@nobits
	.sectionflags	@""
	.align	16
	.zero		1024


//--------------------- .nv.shared._ZN7cutlass13device_kernelIN5flash11enable_sm90INS1_16FlashAttnFwdSm90INS1_25CollectiveMainloopFwdSm90ILi2EN4cute5tupleIJNS5_1CILi1EEES8_S8_EEENS6_IJNS7_ILi128EEENS7_ILi96EEENS7_ILi192EEEEEELi128ENS_10bfloat16_tEfNS_4arch4Sm90ELb0ELb1ELb1ELb1ELb1ELb0ELb0ELb1ELb1ELb1ELb0ELb0EEENS1_21CollectiveEpilogueFwdINS6_IJSA_SA_SB_EEES9_SE_SG_Li256ELb1ELb1ELb0ELb0EEENS1_36VarlenDynamicPersistentTileSchedulerILi128ELi96ELi256ELi128ELb0ELb1ELb1ELb1ELb0ELb1EEEEEEEEEvNT_6ParamsE --------------------------
	.section	.nv.shared._ZN7cutlass13device_kernelIN5flash11enable_sm90INS1_16FlashAttnFwdSm90INS1_25CollectiveMainloopFwdSm90ILi2EN4cute5tupleIJNS5_1CILi1EEES8_S8_EEENS6_IJNS7_ILi128EEENS7_ILi96EEENS7_ILi192EEEEEELi128ENS_10bfloat16_tEfNS_4arch4Sm90ELb0ELb1ELb1ELb1ELb1ELb0ELb0ELb1ELb1ELb1ELb0ELb0EEENS1_21CollectiveEpilogueFwdINS6_IJSA_SA_SB_EEES9_SE_SG_Li256ELb1ELb1ELb0ELb0EEENS1_36VarlenDynamicPersistentTileSchedulerILi128ELi96ELi256ELi128ELb0ELb1ELb1ELb1ELb0ELb1EEEEEEEEEvNT_6ParamsE,"aw",@nobits
	.sectionflags	@""
	.align	16
	.zero		1024


//--------------------- .nv.shared._ZN7cutlass13device_kernelIN5flash11enable_sm90INS1_16FlashAttnFwdSm90INS1_25CollectiveMainloopFwdSm90ILi2EN4cute5tupleIJNS5_1CILi1EEES8_S8_EEENS6_IJNS7_ILi128EEENS7_ILi96EEENS7_ILi192EEEEEELi128ENS_10bfloat16_tEfNS_4arch4Sm90ELb0ELb1ELb1ELb1ELb1ELb1ELb0ELb1ELb1ELb1ELb0ELb0EEENS1_21CollectiveEpilogueFwdINS6_IJSA_SA_SB_EEES9_SE_SG_Li256ELb1ELb1ELb0ELb0EEENS1_36VarlenDynamicPersistentTileSchedulerILi128ELi96ELi256ELi128ELb0ELb1ELb1ELb1ELb0ELb1EEEEEEEEEvNT_6ParamsE --------------------------
	.section	.nv.shared._ZN7cutlass13device_kernelIN5flash11enable_sm90INS1_16FlashAttnFwdSm90INS1_25CollectiveMainloopFwdSm90ILi2EN4cute5tupleIJNS5_1CILi1EEES8_S8_EEENS6_IJNS7_ILi128EEENS7_ILi96EEENS7_ILi192EEEEEELi128ENS_10bfloat16_tEfNS_4arch4Sm90ELb0ELb1ELb1ELb1ELb1ELb1ELb0ELb1ELb1ELb1ELb0ELb0EEENS1_21CollectiveEpilogueFwdINS6_IJSA_SA_SB_EEES9_SE_SG_Li256ELb1ELb1ELb0ELb0EEENS1_36VarlenDynamicPersistentTileSchedulerILi128ELi96ELi256ELi128ELb0ELb1ELb1ELb1ELb0ELb1EEEEEEEEEvNT_6ParamsE,"aw",@nobits
	.sectionflags	@""
	.align	16
	.zero		1024


//--------------------- .nv.shared._ZN7cutlass13device_kernelIN5flash11enable_sm90INS1_16FlashAttnFwdSm90INS1_25CollectiveMainloopFwdSm90ILi2EN4cute5tupleIJNS5_1CILi1EEES8_S8_EEENS6_IJNS7_ILi128EEENS7_ILi96EEENS7_ILi192EEEEEELi128ENS_10bfloat16_tEfNS_4arch4Sm90ELb1ELb0ELb1ELb0ELb1ELb0ELb0ELb1ELb1ELb1ELb0ELb0EEENS1_21CollectiveEpilogueFwdINS6_IJSA_SA_SB_EEES9_SE_SG_Li256ELb0ELb1ELb0ELb0EEENS1_30DynamicPersistentTileSchedulerILi256ELi128ELb0ELb1ELb1EEEEEEEEEvNT_6ParamsE --------------------------
	.section	.nv.shared._ZN7cutlass13device_kernelIN5flash11enable_sm90INS1_16FlashAttnFwdSm90INS1_25CollectiveMainloopFwdSm90ILi2EN4cute5tupleIJNS5_1CILi1EEES8_S8_EEENS6_IJNS7_ILi128EEENS7_ILi96EEENS7_ILi192EEEEEELi128ENS_10bfloat16_tEfNS_4arch4Sm90ELb1ELb0ELb1ELb0ELb1ELb0ELb0ELb1ELb1ELb1ELb0ELb0EEENS1_21CollectiveEpilogueFwdINS6_IJSA_SA_SB_EEES9_SE_SG_Li256ELb0ELb1ELb0ELb0EEENS1_30DynamicPersistentTileSchedulerILi256ELi128ELb0ELb1ELb1EEEEEEEEEvNT_6ParamsE,"aw",@nobits
	.sectionflags	@""
	.align	16
	.zero		1024


//--------------------- .nv.shared._ZN7cutlass13device_kernelIN5flash11enable_sm90INS1_16FlashAttnFwdSm90INS1_25CollectiveMainloopFwdSm90ILi2EN4cute5tupleIJNS5_1CILi1EEES8_S8_EEENS6_IJNS7_ILi128EEENS7_ILi96EEENS7_ILi192EEEEEELi128ENS_10bfloat16_tEfNS_4arch4Sm90ELb1ELb0ELb1ELb1ELb1ELb0ELb0ELb1ELb1ELb1ELb0ELb0EEENS1_21CollectiveEpilogueFwdINS6_IJSA_SA_SB_EEES9_SE_SG_Li256ELb1ELb1ELb0ELb0EEENS1_36VarlenDynamicPersistentTileSchedulerILi128ELi96ELi256ELi128ELb0ELb1ELb1ELb1ELb1ELb1EEEEEEEEEvNT_6ParamsE --------------------------
	.section	.nv.shared._ZN7cutlass13device_kernelIN5flash11enable_sm90INS1_16FlashAttnFwdSm90INS1_25CollectiveMainloopFwdSm90ILi2EN4cute5tupleIJNS5_1CILi1EEES8_S8_EEENS6_IJNS7_ILi128EEENS7_ILi96EEENS7_ILi192EEEEEELi128ENS_10bfloat16_tEfNS_4arch4Sm90ELb1ELb0ELb1ELb1ELb1ELb0ELb0ELb1ELb1ELb1ELb0ELb0EEENS1_21CollectiveEpilogueFwdINS6_IJSA_SA_SB_EEES9_SE_SG_Li256ELb1ELb1ELb0ELb0EEENS1_36VarlenDynamicPersistentTileSchedulerILi128ELi96ELi256ELi128ELb0ELb1ELb1ELb1ELb1ELb1EEEEEEEEEvNT_6ParamsE,"aw",@nobits
	.sectionflags	@""
	.align	16
	.zero		1024


//--------------------- .nv.shared._ZN7cutlass13device_kernelIN5flash11enable_sm90INS1_16FlashAttnFwdSm90INS1_25CollectiveMainloopFwdSm90ILi2EN4cute5tupleIJNS5_1CILi1EEES8_S8_EEENS6_IJNS7_ILi128EEENS7_ILi96EEENS7_ILi192EEEEEELi128ENS_10bfloat16_tEfNS_4arch4Sm90ELb1ELb0ELb1ELb1ELb1ELb1ELb0ELb1ELb1ELb1ELb0ELb0EEENS1_21CollectiveEpilogueFwdINS6_IJSA_SA_SB_EEES9_SE_SG_Li256ELb1ELb1ELb0ELb0EEENS1_36VarlenDynamicPersistentTileSchedulerILi128ELi96ELi256ELi128ELb0ELb1ELb1ELb1ELb1ELb1EEEEEEEEEvNT_6ParamsE --------------------------
	.section	.nv.shared._ZN7cutlass13device_kernelIN5flash11enable_sm90INS1_16FlashAttnFwdSm90INS1_25CollectiveMainloopFwdSm90ILi2EN4cute5tupleIJNS5_1CILi1EEES8_S8_EEENS6_IJNS7_ILi128EEENS7_ILi96EEENS7_ILi192EEEEEELi128ENS_10bfloat16_tEfNS_4arch4Sm90ELb1ELb0ELb1ELb1ELb1ELb1ELb0ELb1ELb1ELb1ELb0ELb0EEENS1_21CollectiveEpilogueFwdINS6_IJSA_SA_SB_EEES9_SE_SG_Li256ELb1ELb1ELb0ELb0EEENS1_36VarlenDynamicPersistentTileSchedulerILi128ELi96ELi256ELi128ELb0ELb1ELb1ELb1ELb1ELb1EEEEEEEEEvNT_6ParamsE,"aw",@nobits
	.sectionflags	@""
	.align	16
	.zero		1024


//--------------------- .nv.shared._ZN7cutlass13device_kernelIN5flash11enable_sm90INS1_16FlashAttnFwdSm90INS1_25CollectiveMainloopFwdSm90ILi2EN4cute5tupleIJNS5_1CILi1EEES8_S8_EEENS6_IJNS7_ILi64EEESA_SA_EEELi512ENS_10bfloat16_tEfNS_4arch4Sm90ELb0ELb0ELb1ELb0ELb1ELb0ELb0ELb0ELb0ELb1ELb0ELb0EEENS1_21CollectiveEpilogueFwdINS6_IJSA_NS7_ILi512EEESA_EEES9_SC_SE_Li256ELb0ELb1ELb0ELb0EEENS1_29StaticPersistentTileSchedulerILb0EEEEEEEEEvNT_6ParamsE --------------------------
	.section	.nv.shared._ZN7cutlass13device_kernelIN5flash11enable_sm90INS1_16FlashAttnFwdSm90INS1_25CollectiveMainloopFwdSm90ILi2EN4cute5tupleIJNS5_1CILi1EEES8_S8_EEENS6_IJNS7_ILi64EEESA_SA_EEELi512ENS_10bfloat16_tEfNS_4arch4Sm90ELb0ELb0ELb1ELb0ELb1ELb0ELb0ELb0ELb0ELb1ELb0ELb0EEENS1_21CollectiveEpilogueFwdINS6_IJSA_NS7_ILi512EEESA_EEES9_SC_SE_Li256ELb0ELb1ELb0ELb0EEENS1_29StaticPersistentTileSchedulerILb0EEEEEEEEEvNT_6ParamsE,"aw",@nobits
	.sectionflags	@""
	.align	16
	.zero		1024


//--------------------- .nv.shared._ZN7cutlass13device_kernelIN5flash11enable_sm90INS1_16FlashAttnFwdSm90INS1_25CollectiveMainloopFwdSm90ILi2EN4cute5tupleIJNS5_1CILi1EEES8_S8_EEENS6_IJNS7_ILi64EEESA_SA_EEELi512ENS_10bfloat16_tEfNS_4arch4Sm90ELb0ELb0ELb1ELb0ELb1ELb0ELb1ELb0ELb0ELb1ELb0ELb0EEENS1_21CollectiveEpilogueFwdINS6_IJSA_NS7_ILi512EEESA_EEES9_SC_SE_Li256ELb0ELb1ELb0ELb0EEENS1_29StaticPersistentTileSchedulerILb0EEEEEEEEEvNT_6ParamsE --------------------------
	.section	.nv.shared._ZN7cutlass13device_kernelIN5flash11enable_sm90INS1_16FlashAttnFwdSm90INS1_25CollectiveMainloopFwdSm90ILi2EN4cute5tupleIJNS5_1CILi1EEES8_S8_EEENS6_IJNS7_ILi64EEESA_SA_EEELi512ENS_10bfloat16_tEfNS_4arch4Sm90ELb0ELb0ELb1ELb0ELb1ELb0ELb1ELb0ELb0ELb1ELb0ELb0EEENS1_21CollectiveEpilogueFwdINS6_IJSA_NS7_ILi512EEESA_EEES9_SC_SE_Li256ELb0ELb1ELb0ELb0EEENS1_29StaticPersistentTileSchedulerILb0EEEEEEEEEvNT_6ParamsE,"aw",@nobits
	.sectionflags	@""
	.align	16
	.zero		1024


//--------------------- .nv.shared._ZN7cutlass13device_kernelIN5flash11enable_sm90INS1_16FlashAttnFwdSm90INS1_25CollectiveMainloopFwdSm90ILi2EN4cute5tupleIJNS5_1CILi1EEES8_S8_EEENS6_IJNS7_ILi64EEESA_SA_EEELi512ENS_10bfloat16_tEfNS_4arch4Sm90ELb0ELb0ELb1ELb1ELb1ELb0ELb0ELb0ELb0ELb1ELb0ELb0EEENS1_21CollectiveEpilogueFwdINS6_IJSA_NS7_ILi512EEESA_EEES9_SC_SE_Li256ELb1ELb1ELb0ELb0EEENS1_36VarlenDynamicPersistentTileSchedulerILi64ELi64ELi256ELi128ELb0ELb1ELb1ELb0ELb1ELb1EEEEEEEEEvNT_6ParamsE --------------------------
	.section	.nv.shared._ZN7cutlass13device_kernelIN5flash11enable_sm90INS1_16FlashAttnFwdSm90INS1_25CollectiveMainloopFwdSm90ILi2EN4cute5tupleIJNS5_1CILi1EEES8_S8_EEENS6_IJNS7_ILi64EEESA_SA_EEELi512ENS_10bfloat16_tEfNS_4arch4Sm90ELb0ELb0ELb1ELb1ELb1ELb0ELb0ELb0ELb0ELb1ELb0ELb0EEENS1_21CollectiveEpilogueFwdINS6_IJSA_NS7_ILi512EEESA_EEES9_SC_SE_Li256ELb1ELb1ELb0ELb0EEENS1_36VarlenDynamicPersistentTileSchedulerILi64ELi64ELi256ELi128ELb0ELb1ELb1ELb0ELb1ELb1EEEEEEEEEvNT_6ParamsE,"aw",@nobits
	.sectionflags	@""
	.align	16
	.zero		1024


//--------------------- .nv.shared._ZN7cutlass13device_kernelIN5flash11enable_sm90INS1_16FlashAttnFwdSm90INS1_25CollectiveMainloopFwdSm90ILi2EN4cute5tupleIJNS5_1CILi1EEES8_S8_EEENS6_IJNS7_ILi64EEESA_SA_EEELi512ENS_10bfloat16_tEfNS_4arch4Sm90ELb0ELb0ELb1ELb1ELb1ELb1ELb0ELb0ELb0ELb1ELb0ELb0EEENS1_21CollectiveEpilogueFwdINS6_IJSA_NS7_ILi512EEESA_EEES9_SC_SE_Li256ELb1ELb1ELb0ELb0EEENS1_36VarlenDynamicPersistentTileSchedulerILi64ELi64ELi256ELi128ELb0ELb1ELb1ELb0ELb1ELb1EEEEEEEEEvNT_6ParamsE --------------------------
	.section	.nv.shared._ZN7cutlass13device_kernelIN5flash11enable_sm90INS1_16FlashAttnFwdSm90INS1_25CollectiveMainloopFwdSm90ILi2EN4cute5tupleIJNS5_1CILi1EEES8_S8_EEENS6_IJNS7_ILi64EEESA_SA_EEELi512ENS_10bfloat16_tEfNS_4arch4Sm90ELb0ELb0ELb1ELb1ELb1ELb1ELb0ELb0ELb0ELb1ELb0ELb0EEENS1_21CollectiveEpilogueFwdINS6_IJSA_NS7_ILi512EEESA_EEES9_SC_SE_Li256ELb1ELb1ELb0ELb0EEENS1_36VarlenDynamicPersistentTileSchedulerILi64ELi64ELi256ELi128ELb0ELb1ELb1ELb0ELb1ELb1EEEEEEEEEvNT_6ParamsE,"aw",@nobits
	.sectionflags	@""
	.align	16
	.zero		1024


//--------------------- .nv.shared._ZN7cutlass13device_kernelIN5flash11enable_sm90INS1_16FlashAttnFwdSm90INS1_25CollectiveMainloopFwdSm90ILi2EN4cute5tupleIJNS5_1CILi1EEES8_S8_EEENS6_IJNS7_ILi64EEESA_SA_EEELi512ENS_10bfloat16_tEfNS_4arch4Sm90ELb0ELb0ELb1ELb1ELb1ELb0ELb1ELb0ELb0ELb1ELb0ELb0EEENS1_21CollectiveEpilogueFwdINS6_IJSA_NS7_ILi512EEESA_EEES9_SC_SE_Li256ELb1ELb1ELb0ELb0EEENS1_36VarlenDynamicPersistentTileSchedulerILi64ELi64ELi256ELi128ELb0ELb1ELb1ELb0ELb1ELb1EEEEEEEEEvNT_6ParamsE --------------------------
	.section	.nv.shared._ZN7cutlass13device_kernelIN5flash11enable_sm90INS1_16FlashAttnFwdSm90INS1_25CollectiveMainloopFwdSm90ILi2EN4cute5tupleIJNS5_1CILi1EEES8_S8_EEENS6_IJNS7_ILi64EEESA_SA_EEELi512ENS_10bfloat16_tEfNS_4arch4Sm90ELb0ELb0ELb1ELb1ELb1ELb0ELb1ELb0ELb0ELb1ELb0ELb0EEENS1_21CollectiveEpilogueFwdINS6_IJSA_NS7_ILi512EEESA_EEES9_SC_SE_Li256ELb1ELb1ELb0ELb0EEENS1_36VarlenDynamicPersistentTileSchedulerILi64ELi64ELi256ELi128ELb0ELb1ELb1ELb0ELb1ELb1EEEEEEEEEvNT_6ParamsE,"aw",@nobits
	.sectionflags	@""
	.align	16
	.zero		1024


//--------------------- .nv.shared._ZN7cutlass13device_kernelIN5flash11enable_sm90INS1_16FlashAttnFwdSm90INS1_25CollectiveMainloopFwdSm90ILi2EN4cute5tupleIJNS5_1CILi1EEES8_S8_EEENS6_IJNS7_ILi64EEESA_SA_EEELi512ENS_10bfloat16_tEfNS_4arch4Sm90ELb0ELb0ELb1ELb1ELb1ELb1ELb1ELb0ELb0ELb1ELb0ELb0EEENS1_21CollectiveEpilogueFwdINS6_IJSA_NS7_ILi512EEESA_EEES9_SC_SE_Li256ELb1ELb1ELb0ELb0EEENS1_36VarlenDynamicPersistentTileSchedulerILi64ELi64ELi256ELi128ELb0ELb1ELb1ELb0ELb1ELb1EEEEEEEEEvNT_6ParamsE --------------------------
	.section	.nv.shared._ZN7cutlass13device_kernelIN5flash11enable_sm90INS1_16FlashAttnFwdSm90INS1_25CollectiveMainloopFwdSm90ILi2EN4cute5tupleIJNS5_1CILi1EEES8_S8_EEENS6_IJNS7_ILi64EEESA_SA_EEELi512ENS_10bfloat16_tEfNS_4arch4Sm90ELb0ELb0ELb1ELb1ELb1ELb1ELb1ELb0ELb0ELb1ELb0ELb0EEENS1_21CollectiveEpilogueFwdINS6_IJSA_NS7_ILi512EEESA_EEES9_SC_SE_Li256ELb1ELb1ELb0ELb0EEENS1_36VarlenDynamicPersistentTileSchedulerILi64ELi64ELi256ELi128ELb0ELb1ELb1ELb0ELb1ELb1EEEEEEEEEvNT_6ParamsE,"aw",@nobits
	.sectionflags	@""
	.align	16
	.zero		1024


//--------------------- .nv.shared._ZN7cutlass13device_kernelIN5flash11enable_sm90INS1_16FlashAttnFwdSm90INS1_25CollectiveMainloopFwdSm90ILi2EN4cute5tupleIJNS5_1CILi1EEES8_S8_EEENS6_IJNS7_ILi64EEESA_SA_EEELi512ENS_10bfloat16_tEfNS_4arch4Sm90ELb0ELb1ELb1ELb0ELb1ELb0ELb0ELb0ELb0ELb1ELb0ELb0EEENS1_21CollectiveEpilogueFwdINS6_IJSA_NS7_ILi512EEESA_EEES9_SC_SE_Li256ELb0ELb1ELb0ELb0EEENS1_30DynamicPersistentTileSchedulerILi256ELi128ELb0ELb1ELb1EEEEEEEEEvNT_6ParamsE --------------------------
	.section	.nv.shared._ZN7cutlass13device_kernelIN5flash11enable_sm90INS1_16FlashAttnFwdSm90INS1_25CollectiveMainloopFwdSm90ILi2EN4cute5tupleIJNS5_1CILi1EEES8_S8_EEENS6_IJNS7_ILi64EEESA_SA_EEELi512ENS_10bfloat16_tEfNS_4arch4Sm90ELb0ELb1ELb1ELb0ELb1ELb0ELb0ELb0ELb0ELb1ELb0ELb0EEENS1_21CollectiveEpilogueFwdINS6_IJSA_NS7_ILi512EEESA_EEES9_SC_SE_Li256ELb0ELb1ELb0ELb0EEENS1_30DynamicPersistentTileSchedulerILi256ELi128ELb0ELb1ELb1EEEEEEEEEvNT_6ParamsE,"aw",@nobits
	.sectionflags	@""
	.align	16
	.zero		1024


//--------------------- .nv.shared._ZN7cutlass13device_kernelIN5flash11enable_sm90INS1_16FlashAttnFwdSm90INS1_25CollectiveMainloopFwdSm90ILi2EN4cute5tupleIJNS5_1CILi1EEES8_S8_EEENS6_IJNS7_ILi64EEESA_SA_EEELi512ENS_10bfloat16_tEfNS_4arch4Sm90ELb0ELb1ELb1ELb0ELb1ELb0ELb1ELb0ELb0ELb1ELb0ELb0EEENS1_21CollectiveEpilogueFwdINS6_IJSA_NS7_ILi512EEESA_EEES9_SC_SE_Li256ELb0ELb1ELb0ELb0EEENS1_30DynamicPersistentTileSchedulerILi256ELi128ELb0ELb1ELb1EEEEEEEEEvNT_6ParamsE --------------------------
	.section	.nv.shared._ZN7cutlass13device_kernelIN5flash11enable_sm90INS1_16FlashAttnFwdSm90INS1_25CollectiveMainloopFwdSm90ILi2EN4cute5tupleIJNS5_1CILi1EEES8_S8_EEENS6_IJNS7_ILi64EEESA_SA_EEELi512ENS_10bfloat16_tEfNS_4arch4Sm90ELb0ELb1ELb1ELb0ELb1ELb0ELb1ELb0ELb0ELb1ELb0ELb0EEENS1_21CollectiveEpilogueFwdINS6_IJSA_NS7_ILi512EEESA_EEES9_SC_SE_Li256ELb0ELb1ELb0ELb0EEENS1_30DynamicPersistentTileSchedulerILi256ELi128ELb0ELb1ELb1EEEEEEEEEvNT_6ParamsE,"aw",@nobits
	.sectionflags	@""
	.align	16
	.zero		1024


//--------------------- .nv.shared._ZN7cutlass13device_kernelIN5flash11enable_sm90INS1_16FlashAttnFwdSm90INS1_25CollectiveMainloopFwdSm90ILi2EN4cute5tupleIJNS5_1CILi1EEES8_S8_EEENS6_IJNS7_ILi64EEESA_SA_EEELi512ENS_10bfloat16_tEfNS_4arch4Sm90ELb0ELb1ELb1ELb1ELb1ELb0ELb0ELb0ELb0ELb1ELb0ELb0EEENS1_21CollectiveEpilogueFwdINS6_IJSA_NS7_ILi512EEESA_EEES9_SC_SE_Li256ELb1ELb1ELb0ELb0EEENS1_36VarlenDynamicPersistentTileSchedulerILi64ELi64ELi256ELi128ELb0ELb1ELb1ELb1ELb0ELb1EEEEEEEEEvNT_6ParamsE --------------------------
	.section	.nv.shared._ZN7cutlass13device_kernelIN5flash11enable_sm90INS1_16FlashAttnFwdSm90INS1_25CollectiveMainloopFwdSm90ILi2EN4cute5tupleIJNS5_1CILi1EEES8_S8_EEENS6_IJNS7_ILi64EEESA_SA_EEELi512ENS_10bfloat16_tEfNS_4arch4Sm90ELb0ELb1ELb1ELb1ELb1ELb0ELb0ELb0ELb0ELb1ELb0ELb0EEENS1_21CollectiveEpilogueFwdINS6_IJSA_NS7_ILi512EEESA_EEES9_SC_SE_Li256ELb1ELb1ELb0ELb0EEENS1_36VarlenDynamicPersistentTileSchedulerILi64ELi64ELi256ELi128ELb0ELb1ELb1ELb1ELb0ELb1EEEEEEEEEvNT_6ParamsE,"aw",@nobits
	.sectionflags	@""
	.align	16
	.zero		1024


//--------------------- .nv.shared._ZN7cutlass13device_kernelIN5flash11enable_sm90INS1_16FlashAttnFwdSm90INS1_25CollectiveMainloopFwdSm90ILi2EN4cute5tupleIJNS5_1CILi1EEES8_S8_EEENS6_IJNS7_ILi64EEESA_SA_EEELi512ENS_10bfloat16_tEfNS_4arch4Sm90ELb0ELb1ELb1ELb1ELb1ELb1ELb0ELb0ELb0ELb1ELb0ELb0EEENS1_21CollectiveEpilogueFwdINS6_IJSA_NS7_ILi512EEESA_EEES9_SC_SE_Li256ELb1ELb1ELb0ELb0EEENS1_36VarlenDynamicPersistentTileSchedulerILi64ELi64ELi256ELi128ELb0ELb1ELb1ELb1ELb0ELb1EEEEEEEEEvNT_6ParamsE --------------------------
	.section	.nv.shared._ZN7cutlass13device_kernelIN5flash11enable_sm90INS1_16FlashAttnFwdSm90INS1_25CollectiveMainloopFwdSm90ILi2EN4cute5tupleIJNS5_1CILi1EEES8_S8_EEENS6_IJNS7_ILi64EEESA_SA_EEELi512ENS_10bfloat16_tEfNS_4arch4Sm90ELb0ELb1ELb1ELb1ELb1ELb1ELb0ELb0ELb0ELb1ELb0ELb0EEENS1_21CollectiveEpilogueFwdINS6_IJSA_NS7_ILi512EEESA_EEES9_SC_SE_Li256ELb1ELb1ELb0ELb0EEENS1_36VarlenDynamicPersistentTileSchedulerILi64ELi64ELi256ELi128ELb0ELb1ELb1ELb1ELb0ELb1EEEEEEEEEvNT_6ParamsE,"aw",@nobits
	.sectionflags	@""
	.align	16
	.zero		1024


//--------------------- .nv.shared._ZN7cutlass13device_kernelIN5flash11enable_sm90INS1_16FlashAttnFwdSm90INS1_25CollectiveMainloopFwdSm90ILi2EN4cute5tupleIJNS5_1CILi1EEES8_S8_EEENS6_IJNS7_ILi64EEESA_SA_EEELi512ENS_10bfloat16_tEfNS_4arch4Sm90ELb0ELb1ELb1ELb1ELb1ELb0ELb1ELb0ELb0ELb1ELb0ELb0EEENS1_21CollectiveEpilogueFwdINS6_IJSA_NS7_ILi512EEESA_EEES9_SC_SE_Li256ELb1ELb1ELb0ELb0EEENS1_36VarlenDynamicPersistentTileSchedulerILi64ELi64ELi256ELi128ELb0ELb1ELb1ELb1ELb0ELb1EEEEEEEEEvNT_6ParamsE --------------------------
	.section	.nv.shared._ZN7cutlass13device_kernelIN5flash11enable_sm90INS1_16FlashAttnFwdSm90INS1_25CollectiveMainloopFwdSm90ILi2EN4cute5tupleIJNS5_1CILi1EEES8_S8_EEENS6_IJNS7_ILi64EEESA_SA_EEELi512ENS_10bfloat16_tEfNS_4arch4Sm90ELb0ELb1ELb1ELb1ELb1ELb0ELb1ELb0ELb0ELb1ELb0ELb0EEENS1_21CollectiveEpilogueFwdINS6_IJSA_NS7_ILi512EEESA_EEES9_SC_SE_Li256ELb1ELb1ELb0ELb0EEENS1_36VarlenDynamicPersistentTileSchedulerILi64ELi64ELi256ELi128ELb0ELb1ELb1ELb1ELb0ELb1EEEEEEEEEvNT_6ParamsE,"aw",@nobits
	.sectionflags	@""
	.align	16
	.zero		1024


//--------------------- .nv.shared._ZN7cutlass13device_kernelIN5flash11enable_sm90INS1_16FlashAttnFwdSm90INS1_25CollectiveMainloopFwdSm90ILi2EN4cute5tupleIJNS5_1CILi1EEES8_S8_EEENS6_IJNS7_ILi64EEESA_SA_EEELi512ENS_10bfloat16_tEfNS_4arch4Sm90ELb0ELb1ELb1ELb1ELb1ELb1ELb1ELb0ELb0ELb1ELb0ELb0EEENS1_21CollectiveEpilogueFwdINS6_IJSA_NS7_ILi512EEESA_EEES9_SC_SE_Li256ELb1ELb1ELb0ELb0EEENS1_36VarlenDynamicPersistentTileSchedulerILi64ELi64ELi256ELi128ELb0ELb1ELb1ELb1ELb0ELb1EEEEEEEEEvNT_6ParamsE --------------------------
	.section	.nv.shared._ZN7cutlass13device_kernelIN5flash11enable_sm90INS1_16FlashAttnFwdSm90INS1_25CollectiveMainloopFwdSm90ILi2EN4cute5tupleIJNS5_1CILi1EEES8_S8_EEENS6_IJNS7_ILi64EEESA_SA_EEELi512ENS_10bfloat16_tEfNS_4arch4Sm90ELb0ELb1ELb1ELb1ELb1ELb1ELb1ELb0ELb0ELb1ELb0ELb0EEENS1_21CollectiveEpilogueFwdINS6_IJSA_NS7_ILi512EEESA_EEES9_SC_SE_Li256ELb1ELb1ELb0ELb0EEENS1_36VarlenDynamicPersistentTileSchedulerILi64ELi64ELi256ELi128ELb0ELb1ELb1ELb1ELb0ELb1EEEEEEEEEvNT_6ParamsE,"aw",@nobits
	.sectionflags	@""
	.align	16
	.zero		1024


//--------------------- .nv.shared._ZN7cutlass13device_kernelIN5flash11enable_sm90INS1_16FlashAttnFwdSm90INS1_25CollectiveMainloopFwdSm90ILi2EN4cute5tupleIJNS5_1CILi1EEES8_S8_EEENS6_IJNS7_ILi64EEESA_SA_EEELi512ENS_10bfloat16_tEfNS_4arch4Sm90ELb1ELb0ELb1ELb0ELb1ELb0ELb0ELb0ELb0ELb1ELb0ELb0EEENS1_21CollectiveEpilogueFwdINS6_IJSA_NS7_ILi512EEESA_EEES9_SC_SE_Li256ELb0ELb1ELb0ELb0EEENS1_30DynamicPersistentTileSchedulerILi256ELi128ELb0ELb1ELb1EEEEEEEEEvNT_6ParamsE --------------------------
	.section	.nv.shared._ZN7cutlass13device_kernelIN5flash11enable_sm90INS1_16FlashAttnFwdSm90INS1_25CollectiveMainloopFwdSm90ILi2EN4cute5tupleIJNS5_1CILi1EEES8_S8_EEENS6_IJNS7_ILi64EEESA_SA_EEELi512ENS_10bfloat16_tEfNS_4arch4Sm90ELb1ELb0ELb1ELb0ELb1ELb0ELb0ELb0ELb0ELb1ELb0ELb0EEENS1_21CollectiveEpilogueFwdINS6_IJSA_NS7_ILi512EEESA_EEES9_SC_SE_Li256ELb0ELb1ELb0ELb0EEENS1_30DynamicPersistentTileSchedulerILi256ELi128ELb0ELb1ELb1EEEEEEEEEvNT_6ParamsE,"aw",@nobits
	.sectionflags	@""
	.align	16
	.zero		1024


//--------------------- .nv.shared._ZN7cutlass13device_kernelIN5flash11enable_sm90INS1_16FlashAttnFwdSm90INS1_25CollectiveMainloopFwdSm90ILi2EN4cute5tupleIJNS5_1CILi1EEES8_S8_EEENS6_IJNS7_ILi64EEESA_SA_EEELi512ENS_10bfloat16_tEfNS_4arch4Sm90ELb1ELb0ELb1ELb0ELb1ELb0ELb1ELb0ELb0ELb1ELb0ELb0EEENS1_21CollectiveEpilogueFwdINS6_IJSA_NS7_ILi512EEESA_EEES9_SC_SE_Li256ELb0ELb1ELb0ELb0EEENS1_30DynamicPersistentTileSchedulerILi256ELi128ELb0ELb1ELb1EEEEEEEEEvNT_6ParamsE --------------------------
	.section	.nv.shared._ZN7cutlass13device_kernelIN5flash11enable_sm90INS1_16FlashAttnFwdSm90INS1_25CollectiveMainloopFwdSm90ILi2EN4cute5tupleIJNS5_1CILi1EEES8_S8_EEENS6_IJNS7_ILi64EEESA_SA_EEELi512ENS_10bfloat16_tEfNS_4arch4Sm90ELb1ELb0ELb1ELb0ELb1ELb0ELb1ELb0ELb0ELb1ELb0ELb0EEENS1_21CollectiveEpilogueFwdINS6_IJSA_NS7_ILi512EEESA_EEES9_SC_SE_Li256ELb0ELb1ELb0ELb0EEENS1_30DynamicPersistentTileSchedulerILi256ELi128ELb0ELb1ELb1EEEEEEEEEvNT_6ParamsE,"aw",@nobits
	.sectionflags	@""
	.align	16
	.zero		1024


//--------------------- .nv.shared._ZN7cutlass13device_kernelIN5flash11enable_sm90INS1_16FlashAttnFwdSm90INS1_25CollectiveMainloopFwdSm90ILi2EN4cute5tupleIJNS5_1CILi1EEES8_S8_EEENS6_IJNS7_ILi64EEESA_SA_EEELi512ENS_10bfloat16_tEfNS_4arch4Sm90ELb1ELb0ELb1ELb1ELb1ELb0ELb0ELb0ELb0ELb1ELb0ELb0EEENS1_21CollectiveEpilogueFwdINS6_IJSA_NS7_ILi512EEESA_EEES9_SC_SE_Li256ELb1ELb1ELb0ELb0EEENS1_36VarlenDynamicPersistentTileSchedulerILi64ELi64ELi256ELi128ELb0ELb1ELb1ELb1ELb1ELb1EEEEEEEEEvNT_6ParamsE --------------------------
	.section	.nv.shared._ZN7cutlass13device_kernelIN5flash11enable_sm90INS1_16FlashAttnFwdSm90INS1_25CollectiveMainloopFwdSm90ILi2EN4cute5tupleIJNS5_1CILi1EEES8_S8_EEENS6_IJNS7_ILi64EEESA_SA_EEELi512ENS_10bfloat16_tEfNS_4arch4Sm90ELb1ELb0ELb1ELb1ELb1ELb0ELb0ELb0ELb0ELb1ELb0ELb0EEENS1_21CollectiveEpilogueFwdINS6_IJSA_NS7_ILi512EEESA_EEES9_SC_SE_Li256ELb1ELb1ELb0ELb0EEENS1_36VarlenDynamicPersistentTileSchedulerILi64ELi64ELi256ELi128ELb0ELb1ELb1ELb1ELb1ELb1EEEEEEEEEvNT_6ParamsE,"aw",@nobits
	.sectionflags	@""
	.align	16
	.zero		1024


//--------------------- .nv.shared._ZN7cutlass13device_kernelIN5flash11enable_sm90INS1_16FlashAttnFwdSm90INS1_25CollectiveMainloopFwdSm90ILi2EN4cute5tupleIJNS5_1CILi1EEES8_S8_EEENS6_IJNS7_ILi64EEESA_SA_EEELi512ENS_10bfloat16_tEfNS_4arch4Sm90ELb1ELb0ELb1ELb1ELb1ELb1ELb0ELb0ELb0ELb1ELb0ELb0EEENS1_21CollectiveEpilogueFwdINS6_IJSA_NS7_ILi512EEESA_EEES9_SC_SE_Li256ELb1ELb1ELb0ELb0EEENS1_36VarlenDynamicPersistentTileSchedulerILi64ELi64ELi256ELi128ELb0ELb1ELb1ELb1ELb1ELb1EEEEEEEEEvNT_6ParamsE --------------------------
	.section	.nv.shared._ZN7cutlass13device_kernelIN5flash11enable_sm90INS1_16FlashAttnFwdSm90INS1_25CollectiveMainloopFwdSm90ILi2EN4cute5tupleIJNS5_1CILi1EEES8_S8_EEENS6_IJNS7_ILi64EEESA_SA_EEELi512ENS_10bfloat16_tEfNS_4arch4Sm90ELb1ELb0ELb1ELb1ELb1ELb1ELb0ELb0ELb0ELb1ELb0ELb0EEENS1_21CollectiveEpilogueFwdINS6_IJSA_NS7_ILi512EEESA_EEES9_SC_SE_Li256ELb1ELb1ELb0ELb0EEENS1_36VarlenDynamicPersistentTileSchedulerILi64ELi64ELi256ELi128ELb0ELb1ELb1ELb1ELb1ELb1EEEEEEEEEvNT_6ParamsE,"aw",@nobits
	.sectionflags	@""
	.align	16
	.zero		1024


//--------------------- .nv.shared._ZN7cutlass13device_kernelIN5flash11enable_sm90INS1_16FlashAttnFwdSm90INS1_25CollectiveMainloopFwdSm90ILi2EN4cute5tupleIJNS5_1CILi1EEES8_S8_EEENS6_IJNS7_ILi64EEESA_SA_EEELi512ENS_10bfloat16_tEfNS_4arch4Sm90ELb1ELb0ELb1ELb1ELb1ELb0ELb1ELb0ELb0ELb1ELb0ELb0EEENS1_21CollectiveEpilogueFwdINS6_IJSA_NS7_ILi512EEESA_EEES9_SC_SE_Li256ELb1ELb1ELb0ELb0EEENS1_36VarlenDynamicPersistentTileSchedulerILi64ELi64ELi256ELi128ELb0ELb1ELb1ELb1ELb1ELb1EEEEEEEEEvNT_6ParamsE --------------------------
	.section	.nv.shared._ZN7cutlass13device_kernelIN5flash11enable_sm90INS1_16FlashAttnFwdSm90INS1_25CollectiveMainloopFwdSm90ILi2EN4cute5tupleIJNS5_1CILi1EEES8_S8_EEENS6_IJNS7_ILi64EEESA_SA_EEELi512ENS_10bfloat16_tEfNS_4arch4Sm90ELb1ELb0ELb1ELb1ELb1ELb0ELb1ELb0ELb0ELb1ELb0ELb0EEENS1_21CollectiveEpilogueFwdINS6_IJSA_NS7_ILi512EEESA_EEES9_SC_SE_Li256ELb1ELb1ELb0ELb0EEENS1_36VarlenDynamicPersistentTileSchedulerILi64ELi64ELi256ELi128ELb0ELb1ELb1ELb1ELb1ELb1EEEEEEEEEvNT_6ParamsE,"aw",@nobits
	.sectionflags	@""
	.align	16
	.zero		1024


//--------------------- .nv.shared._ZN7cutlass13device_kernelIN5flash11enable_sm90INS1_16FlashAttnFwdSm90INS1_25CollectiveMainloopFwdSm90ILi2EN4cute5tupleIJNS5_1CILi1EEES8_S8_EEENS6_IJNS7_ILi64EEESA_SA_EEELi512ENS_10bfloat16_tEfNS_4arch4Sm90ELb1ELb0ELb1ELb1ELb1ELb1ELb1ELb0ELb0ELb1ELb0ELb0EEENS1_21CollectiveEpilogueFwdINS6_IJSA_NS7_ILi512EEESA_EEES9_SC_SE_Li256ELb1ELb1ELb0ELb0EEENS1_36VarlenDynamicPersistentTileSchedulerILi64ELi64ELi256ELi128ELb0ELb1ELb1ELb1ELb1ELb1EEEEEEEEEvNT_6ParamsE --------------------------
	.section	.nv.shared._ZN7cutlass13device_kernelIN5flash11enable_sm90INS1_16FlashAttnFwdSm90INS1_25CollectiveMainloopFwdSm90ILi2EN4cute5tupleIJNS5_1CILi1EEES8_S8_EEENS6_IJNS7_ILi64EEESA_SA_EEELi512ENS_10bfloat16_tEfNS_4arch4Sm90ELb1ELb0ELb1ELb1ELb1ELb1ELb1ELb0ELb0ELb1ELb0ELb0EEENS1_21CollectiveEpilogueFwdINS6_IJSA_NS7_ILi512EEESA_EEES9_SC_SE_Li256ELb1ELb1ELb0ELb0EEENS1_36VarlenDynamicPersistentTileSchedulerILi64ELi64ELi256ELi128ELb0ELb1ELb1ELb1ELb1ELb1EEEEEEEEEvNT_6ParamsE,"aw",@nobits
	.sectionflags	@""
	.align	16
	.zero		1024


//--------------------- .nv.shared._ZN7cutlass13device_kernelIN5flash11enable_sm90INS1_16FlashAttnFwdSm90INS1_25CollectiveMainloopFwdSm90ILi2EN4cute5tupleIJNS5_1CILi1EEES8_S8_EEENS6_IJNS7_ILi128EEENS7_ILi96EEENS7_ILi64EEEEEELi256ENS_10bfloat16_tEfNS_4arch4Sm90ELb0ELb0ELb1ELb0ELb1ELb0ELb0ELb1ELb0ELb1ELb0ELb0EEENS1_21CollectiveEpilogueFwdINS6_IJSA_NS7_ILi256EEESB_EEES9_SE_SG_Li256ELb0ELb1ELb0ELb0EEENS1_29StaticPersistentTileSchedulerILb0EEEEEEEEEvNT_6ParamsE --------------------------
	.section	.nv.shared._ZN7cutlass13device_kernelIN5flash11enable_sm90INS1_16FlashAttnFwdSm90INS1_25CollectiveMainloopFwdSm90ILi2EN4cute5tupleIJNS5_1CILi1EEES8_S8_EEENS6_IJNS7_ILi128EEENS7_ILi96EEENS7_ILi64EEEEEELi256ENS_10bfloat16_tEfNS_4arch4Sm90ELb0ELb0ELb1ELb0ELb1ELb0ELb0ELb1ELb0ELb1ELb0ELb0EEENS1_21CollectiveEpilogueFwdINS6_IJSA_NS7_ILi256EEESB_EEES9_SE_SG_Li256ELb0ELb1ELb0ELb0EEENS1_29StaticPersistentTileSchedulerILb0EEEEEEEEEvNT_6ParamsE,"aw",@nobits
	.sectionflags	@""
	.align	16
	.zero		1024


//--------------------- .nv.shared._ZN7cutlass13device_kernelIN5flash11enable_sm90INS1_16FlashAttnFwdSm90INS1_25CollectiveMainloopFwdSm90ILi2EN4cute5tupleIJNS5_1CILi1EEES8_S8_EEENS6_IJNS7_ILi128EEENS7_ILi96EEENS7_ILi64EEEEEELi256ENS_10bfloat16_tEfNS_4arch4Sm90ELb0ELb0ELb1ELb0ELb1ELb0ELb1ELb1ELb0ELb1ELb0ELb0EEENS1_21CollectiveEpilogueFwdINS6_IJSA_NS7_ILi256EEESB_EEES9_SE_SG_Li256ELb0ELb1ELb0ELb0EEENS1_29StaticPersistentTileSchedulerILb0EEEEEEEEEvNT_6ParamsE --------------------------
	.section	.nv.shared._ZN7cutlass13device_kernelIN5flash11enable_sm90INS1_16FlashAttnFwdSm90INS1_25CollectiveMainloopFwdSm90ILi2EN4cute5tupleIJNS5_1CILi1EEES8_S8_EEENS6_IJNS7_ILi128EEENS7_ILi96EEENS7_ILi64EEEEEELi256ENS_10bfloat16_tEfNS_4arch4Sm90ELb0ELb0ELb1ELb0ELb1ELb0ELb1ELb1ELb0ELb1ELb0ELb0EEENS1_21CollectiveEpilogueFwdINS6_IJSA_NS7_ILi256EEESB_EEES9_SE_SG_Li256ELb0ELb1ELb0ELb0EEENS1_29StaticPersistentTileSchedulerILb0EEEEEEEEEvNT_6ParamsE,"aw",@nobits
	.sectionflags	@""
	.align	16
	.zero		1024


//--------------------- .nv.shared._ZN7cutlass13device_kernelIN5flash11enable_sm90INS1_16FlashAttnFwdSm90INS1_25CollectiveMainloopFwdSm90ILi2EN4cute5tupleIJNS5_1CILi1EEES8_S8_EEENS6_IJNS7_ILi128EEENS7_ILi96EEENS7_ILi64EEEEEELi256ENS_10bfloat16_tEfNS_4arch4Sm90ELb0ELb0ELb1ELb1ELb1ELb0ELb0ELb1ELb0ELb1ELb0ELb0EEENS1_21CollectiveEpilogueFwdINS6_IJSA_NS7_ILi256EEESB_EEES9_SE_SG_Li256ELb1ELb1ELb0ELb0EEENS1_36VarlenDynamicPersistentTileSchedulerILi128ELi96ELi256ELi128ELb0ELb1ELb1ELb0ELb1ELb1EEEEEEEEEvNT_6ParamsE --------------------------
	.section	.nv.shared._ZN7cutlass13device_kernelIN5flash11enable_sm90INS1_16FlashAttnFwdSm90INS1_25CollectiveMainloopFwdSm90ILi2EN4cute5tupleIJNS5_1CILi1EEES8_S8_EEENS6_IJNS7_ILi128EEENS7_ILi96EEENS7_ILi64EEEEEELi256ENS_10bfloat16_tEfNS_4arch4Sm90ELb0ELb0ELb1ELb1ELb1ELb0ELb0ELb1ELb0ELb1ELb0ELb0EEENS1_21CollectiveEpilogueFwdINS6_IJSA_NS7_ILi256EEESB_EEES9_SE_SG_Li256ELb1ELb1ELb0ELb0EEENS1_36VarlenDynamicPersistentTileSchedulerILi128ELi96ELi256ELi128ELb0ELb1ELb1ELb0ELb1ELb1EEEEEEEEEvNT_6ParamsE,"aw",@nobits
	.sectionflags	@""
	.align	16
	.zero		1024


//--------------------- .nv.shared._ZN7cutlass13device_kernelIN5flash11enable_sm90INS1_16FlashAttnFwdSm90INS1_25CollectiveMainloopFwdSm90ILi2EN4cute5tupleIJNS5_1CILi1EEES8_S8_EEENS6_IJNS7_ILi128EEENS7_ILi96EEENS7_ILi64EEEEEELi256ENS_10bfloat16_tEfNS_4arch4Sm90ELb0ELb0ELb1ELb1ELb1ELb1ELb0ELb1ELb0ELb1ELb0ELb0EEENS1_21CollectiveEpilogueFwdINS6_IJSA_NS7_ILi256EEESB_EEES9_SE_SG_Li256ELb1ELb1ELb0ELb0EEENS1_36VarlenDynamicPersistentTileSchedulerILi128ELi96ELi256ELi128ELb0ELb1ELb1ELb0ELb1ELb1EEEEEEEEEvNT_6ParamsE --------------------------
	.section	.nv.shared._ZN7cutlass13device_kernelIN5flash11enable_sm90INS1_16FlashAttnFwdSm90INS1_25CollectiveMainloopFwdSm90ILi2EN4cute5tupleIJNS5_1CILi1EEES8_S8_EEENS6_IJNS7_ILi128EEENS7_ILi96EEENS7_ILi64EEEEEELi256ENS_10bfloat16_tEfNS_4arch4Sm90ELb0ELb0ELb1ELb1ELb1ELb1ELb0ELb1ELb0ELb1ELb0ELb0EEENS1_21CollectiveEpilogueFwdINS6_IJSA_NS7_ILi256EEESB_EEES9_SE_SG_Li256ELb1ELb1ELb0ELb0EEENS1_36VarlenDynamicPersistentTileSchedulerILi128ELi96ELi256ELi128ELb0ELb1ELb1ELb0ELb1ELb1EEEEEEEEEvNT_6ParamsE,"aw",@nobits
	.sectionflags	@""
	.align	16
	.zero		1024


//--------------------- .nv.shared._ZN7cutlass13device_kernelIN5flash11enable_sm90INS1_16FlashAttnFwdSm90INS1_25CollectiveMainloopFwdSm90ILi2EN4cute5tupleIJNS5_1CILi1EEES8_S8_EEENS6_IJNS7_ILi128EEENS7_ILi96EEENS7_ILi64EEEEEELi256ENS_10bfloat16_tEfNS_4arch4Sm90ELb0ELb0ELb1ELb1ELb1ELb0ELb1ELb1ELb0ELb1ELb0ELb0EEENS1_21CollectiveEpilogueFwdINS6_IJSA_NS7_ILi256EEESB_EEES9_SE_SG_Li256ELb1ELb1ELb0ELb0EEENS1_36VarlenDynamicPersistentTileSchedulerILi128ELi96ELi256ELi128ELb0ELb1ELb1ELb0ELb1ELb1EEEEEEEEEvNT_6ParamsE --------------------------
	.section	.nv.shared._ZN7cutlass13device_kernelIN5flash11enable_sm90INS1_16FlashAttnFwdSm90INS1_25CollectiveMainloopFwdSm90ILi2EN4cute5tupleIJNS5_1CILi1EEES8_S8_EEENS6_IJNS7_ILi128EEENS7_ILi96EEENS7_ILi64EEEEEELi256ENS_10bfloat16_tEfNS_4arch4Sm90ELb0ELb0ELb1ELb1ELb1ELb0ELb1ELb1ELb0ELb1ELb0ELb0EEENS1_21CollectiveEpilogueFwdINS6_IJSA_NS7_ILi256EEESB_EEES9_SE_SG_Li256ELb1ELb1ELb0ELb0EEENS1_36VarlenDynamicPersistentTileSchedulerILi128ELi96ELi256ELi128ELb0ELb1ELb1ELb0ELb1ELb1EEEEEEEEEvNT_6ParamsE,"aw",@nobits
	.sectionflags	@""
	.align	16
	.zero		1024


//--------------------- .nv.shared._ZN7cutlass13device_kernelIN5flash11enable_sm90INS1_16FlashAttnFwdSm90INS1_25CollectiveMainloopFwdSm90ILi2EN4cute5tupleIJNS5_1CILi1EEES8_S8_EEENS6_IJNS7_ILi128EEENS7_ILi96EEENS7_ILi64EEEEEELi256ENS_10bfloat16_tEfNS_4arch4Sm90ELb0ELb0ELb1ELb1ELb1ELb1ELb1ELb1ELb0ELb1ELb0ELb0EEENS1_21CollectiveEpilogueFwdINS6_IJSA_NS7_ILi256EEESB_EEES9_SE_SG_Li256ELb1ELb1ELb0ELb0EEENS1_36VarlenDynamicPersistentTileSchedulerILi128ELi96ELi256ELi128ELb0ELb1ELb1ELb0ELb1ELb1EEEEEEEEEvNT_6ParamsE --------------------------
	.section	.nv.shared._ZN7cutlass13device_kernelIN5flash11enable_sm90INS1_16FlashAttnFwdSm90INS1_25CollectiveMainloopFwdSm90ILi2EN4cute5tupleIJNS5_1CILi1EEES8_S8_EEENS6_IJNS7_ILi128EEENS7_ILi96EEENS7_ILi64EEEEEELi256ENS_10bfloat16_tEfNS_4arch4Sm90ELb0ELb0ELb1ELb1ELb1ELb1ELb1ELb1ELb0ELb1ELb0ELb0EEENS1_21CollectiveEpilogueFwdINS6_IJSA_NS7_ILi256EEESB_EEES9_SE_SG_Li256ELb1ELb1ELb0ELb0EEENS1_36VarlenDynamicPersistentTileSchedulerILi128ELi96ELi256ELi128ELb0ELb1ELb1ELb0ELb1ELb1EEEEEEEEEvNT_6ParamsE,"aw",@nobits
	.sectionflags	@""
	.align	16
	.zero		1024


//--------------------- .nv.shared._ZN7cutlass13device_kernelIN5flash11enable_sm90INS1_16FlashAttnFwdSm90INS1_25CollectiveMainloopFwdSm90ILi2EN4cute5tupleIJNS5_1CILi1EEES8_S8_EEENS6_IJNS7_ILi128EEENS7_ILi96EEENS7_ILi64EEEEEELi256ENS_10bfloat16_tEfNS_4arch4Sm90ELb0ELb1ELb1ELb0ELb1ELb0ELb0ELb1ELb0ELb1ELb0ELb0EEENS1_21CollectiveEpilogueFwdINS6_IJSA_NS7_ILi256EEESB_EEES9_SE_SG_Li256ELb0ELb1ELb0ELb0EEENS1_30DynamicPersistentTileSchedulerILi256ELi128ELb0ELb1ELb1EEEEEEEEEvNT_6ParamsE --------------------------
	.section	.nv.shared._ZN7cutlass13device_kernelIN5flash11enable_sm90INS1_16FlashAttnFwdSm90INS1_25CollectiveMainloopFwdSm90ILi2EN4cute5tupleIJNS5_1CILi1EEES8_S8_EEENS6_IJNS7_ILi128EEENS7_ILi96EEENS7_ILi64EEEEEELi256ENS_10bfloat16_tEfNS_4arch4Sm90ELb0ELb1ELb1ELb0ELb1ELb0ELb0ELb1ELb0ELb1ELb0ELb0EEENS1_21CollectiveEpilogueFwdINS6_IJSA_NS7_ILi256EEESB_EEES9_SE_SG_Li256ELb0ELb1ELb0ELb0EEENS1_30DynamicPersistentTileSchedulerILi256ELi128ELb0ELb1ELb1EEEEEEEEEvNT_6ParamsE,"aw",@nobits
	.sectionflags	@""
	.align	16
	.zero		1024


//--------------------- .nv.shared._ZN7cutlass13device_kernelIN5flash11enable_sm90INS1_16FlashAttnFwdSm90INS1_25CollectiveMainloopFwdSm90ILi2EN4cute5tupleIJNS5_1CILi1EEES8_S8_EEENS6_IJNS7_ILi128EEENS7_ILi96EEENS7_ILi64EEEEEELi256ENS_10bfloat16_tEfNS_4arch4Sm90ELb0ELb1ELb1ELb0ELb1ELb0ELb1ELb1ELb0ELb1ELb0ELb0EEENS1_21CollectiveEpilogueFwdINS6_IJSA_NS7_ILi256EEESB_EEES9_SE_SG_Li256ELb0ELb1ELb0ELb0EEENS1_30DynamicPersistentTileSchedulerILi256ELi128ELb0ELb1ELb1EEEEEEEEEvNT_6ParamsE --------------------------
	.section	.nv.shared._ZN7cutlass13device_kernelIN5flash11enable_sm90INS1_16FlashAttnFwdSm90INS1_25CollectiveMainloopFwdSm90ILi2EN4cute5tupleIJNS5_1CILi1EEES8_S8_EEENS6_IJNS7_ILi128EEENS7_ILi96EEENS7_ILi64EEEEEELi256ENS_10bfloat16_tEfNS_4arch4Sm90ELb0ELb1ELb1ELb0ELb1ELb0ELb1ELb1ELb0ELb1ELb0ELb0EEENS1_21CollectiveEpilogueFwdINS6_IJSA_NS7_ILi256EEESB_EEES9_SE_SG_Li256ELb0ELb1ELb0ELb0EEENS1_30DynamicPersistentTileSchedulerILi256ELi128ELb0ELb1ELb1EEEEEEEEEvNT_6ParamsE,"aw",@nobits
	.sectionflags	@""
	.align	16
	.zero		1024


//--------------------- .nv.shared._ZN7cutlass13device_kernelIN5flash11enable_sm90INS1_16FlashAttnFwdSm90INS1_25CollectiveMainloopFwdSm90ILi2EN4cute5tupleIJNS5_1CILi1EEES8_S8_EEENS6_IJNS7_ILi128EEENS7_ILi96EEENS7_ILi64EEEEEELi256ENS_10bfloat16_tEfNS_4arch4Sm90ELb0ELb1ELb1ELb1ELb1ELb0ELb0ELb1ELb0ELb1ELb0ELb0EEENS1_21CollectiveEpilogueFwdINS6_IJSA_NS7_ILi256EEESB_EEES9_SE_SG_Li256ELb1ELb1ELb0ELb0EEENS1_36VarlenDynamicPersistentTileSchedulerILi128ELi96ELi256ELi128ELb0ELb1ELb1ELb1ELb0ELb1EEEEEEEEEvNT_6ParamsE --------------------------
	.section	.nv.shared._ZN7cutlass13device_kernelIN5flash11enable_sm90INS1_16FlashAttnFwdSm90INS1_25CollectiveMainloopFwdSm90ILi2EN4cute5tupleIJNS5_1CILi1EEES8_S8_EEENS6_IJNS7_ILi128EEENS7_ILi96EEENS7_ILi64EEEEEELi256ENS_10bfloat16_tEfNS_4arch4Sm90ELb0ELb1ELb1ELb1ELb1ELb0ELb0ELb1ELb0ELb1ELb0ELb0EEENS1_21CollectiveEpilogueFwdINS6_IJSA_NS7_ILi256EEESB_EEES9_SE_SG_Li256ELb1ELb1ELb0ELb0EEENS1_36VarlenDynamicPersistentTileSchedulerILi128ELi96ELi256ELi128ELb0ELb1ELb1ELb1ELb0ELb1EEEEEEEEEvNT_6ParamsE,"aw",@nobits
	.sectionflags	@""
	.align	16
	.zero		1024


//--------------------- .nv.shared._ZN7cutlass13device_kernelIN5flash11enable_sm90INS1_16FlashAttnFwdSm90INS1_25CollectiveMainloopFwdSm90ILi2EN4cute5tupleIJNS5_1CILi1EEES8_S8_EEENS6_IJNS7_ILi128EEENS7_ILi96EEENS7_ILi64EEEEEELi256ENS_10bfloat16_tEfNS_4arch4Sm90ELb0ELb1ELb1ELb1ELb1ELb1ELb0ELb1ELb0ELb1ELb0ELb0EEENS1_21CollectiveEpilogueFwdINS6_IJSA_NS7_ILi256EEESB_EEES9_SE_SG_Li256ELb1ELb1ELb0ELb0EEENS1_36VarlenDynamicPersistentTileSchedulerILi128ELi96ELi256ELi128ELb0ELb1ELb1ELb1ELb0ELb1EEEEEEEEEvNT_6ParamsE --------------------------
	.section	.nv.shared._ZN7cutlass13device_kernelIN5flash11enable_sm90INS1_16FlashAttnFwdSm90INS1_25CollectiveMainloopFwdSm90ILi2EN4cute5tupleIJNS5_1CILi1EEES8_S8_EEENS6_IJNS7_ILi128EEENS7_ILi96EEENS7_ILi64EEEEEELi256ENS_10bfloat16_tEfNS_4arch4Sm90ELb0ELb1ELb1ELb1ELb1ELb1ELb0ELb1ELb0ELb1ELb0ELb0EEENS1_21CollectiveEpilogueFwdINS6_IJSA_NS7_ILi256EEESB_EEES9_SE_SG_Li256ELb1ELb1ELb0ELb0EEENS1_36VarlenDynamicPersistentTileSchedulerILi128ELi96ELi256ELi128ELb0ELb1ELb1ELb1ELb0ELb1EEEEEEEEEvNT_6ParamsE,"aw",@nobits
	.sectionflags	@""
	.align	16
	.zero		1024


//--------------------- .nv.shared._ZN7cutlass13device_kernelIN5flash11enable_sm90INS1_16FlashAttnFwdSm90INS1_25CollectiveMainloopFwdSm90ILi2EN4cute5tupleIJNS5_1CILi1EEES8_S8_EEENS6_IJNS7_ILi128EEENS7_ILi96EEENS7_ILi64EEEEEELi256ENS_10bfloat16_tEfNS_4arch4Sm90ELb0ELb1ELb1ELb1ELb1ELb0ELb1ELb1ELb0ELb1ELb0ELb0EEENS1_21CollectiveEpilogueFwdINS6_IJSA_NS7_ILi256EEESB_EEES9_SE_SG_Li256ELb1ELb1ELb0ELb0EEENS1_36VarlenDynamicPersistentTileSchedulerILi128ELi96ELi256ELi128ELb0ELb1ELb1ELb1ELb0ELb1EEEEEEEEEvNT_6ParamsE --------------------------
	.section	.nv.shared._ZN7cutlass13device_kernelIN5flash11enable_sm90INS1_16FlashAttnFwdSm90INS1_25CollectiveMainloopFwdSm90ILi2EN4cute5tupleIJNS5_1CILi1EEES8_S8_EEENS6_IJNS7_ILi128EEENS7_ILi96EEENS7_ILi64EEEEEELi256ENS_10bfloat16_tEfNS_4arch4Sm90ELb0ELb1ELb1ELb1ELb1ELb0ELb1ELb1ELb0ELb1ELb0ELb0EEENS1_21CollectiveEpilogueFwdINS6_IJSA_NS7_ILi256EEESB_EEES9_SE_SG_Li256ELb1ELb1ELb0ELb0EEENS1_36VarlenDynamicPersistentTileSchedulerILi128ELi96ELi256ELi128ELb0ELb1ELb1ELb1ELb0ELb1EEEEEEEEEvNT_6ParamsE,"aw",@nobits
	.sectionflags	@""
	.align	16
	.zero		1024


//--------------------- .nv.shared._ZN7cutlass13device_kernelIN5flash11enable_sm90INS1_16FlashAttnFwdSm90INS1_25CollectiveMainloopFwdSm90ILi2EN4cute5tupleIJNS5_1CILi1EEES8_S8_EEENS6_IJNS7_ILi128EEENS7_ILi96EEENS7_ILi64EEEEEELi256ENS_10bfloat16_tEfNS_4arch4Sm90ELb0ELb1ELb1ELb1ELb1ELb1ELb1ELb1ELb0ELb1ELb0ELb0EEENS1_21CollectiveEpilogueFwdINS6_IJSA_NS7_ILi256EEESB_EEES9_SE_SG_Li256ELb1ELb1ELb0ELb0EEENS1_36VarlenDynamicPersistentTileSchedulerILi128ELi96ELi256ELi128ELb0ELb1ELb1ELb1ELb0ELb1EEEEEEEEEvNT_6ParamsE --------------------------
	.section	.nv.shared._ZN7cutlass13device_kernelIN5flash11enable_sm90INS1_16FlashAttnFwdSm90INS1_25CollectiveMainloopFwdSm90ILi2EN4cute5tupleIJNS5_1CILi1EEES8_S8_EEENS6_IJNS7_ILi128EEENS7_ILi96EEENS7_ILi64EEEEEELi256ENS_10bfloat16_tEfNS_4arch4Sm90ELb0ELb1ELb1ELb1ELb1ELb1ELb1ELb1ELb0ELb1ELb0ELb0EEENS1_21CollectiveEpilogueFwdINS6_IJSA_NS7_ILi256EEESB_EEES9_SE_SG_Li256ELb1ELb1ELb0ELb0EEENS1_36VarlenDynamicPersistentTileSchedulerILi128ELi96ELi256ELi128ELb0ELb1ELb1ELb1ELb0ELb1EEEEEEEEEvNT_6ParamsE,"aw",@nobits
	.sectionflags	@""
	.align	16
	.zero		1024


//--------------------- .nv.shared._ZN7cutlass13device_kernelIN5flash11enable_sm90INS1_16FlashAttnFwdSm90INS1_25CollectiveMainloopFwdSm90ILi2EN4cute5tupleIJNS5_1CILi1EEES8_S8_EEENS6_IJNS7_ILi128EEENS7_ILi96EEENS7_ILi64EEEEEELi256ENS_10bfloat16_tEfNS_4arch4Sm90ELb1ELb0ELb1ELb0ELb1ELb0ELb0ELb1ELb0ELb1ELb0ELb0EEENS1_21CollectiveEpilogueFwdINS6_IJSA_NS7_ILi256EEESB_EEES9_SE_SG_Li256ELb0ELb1ELb0ELb0EEENS1_30DynamicPersistentTileSchedulerILi256ELi128ELb0ELb1ELb1EEEEEEEEEvNT_6ParamsE --------------------------
	.section	.nv.shared._ZN7cutlass13device_kernelIN5flash11enable_sm90INS1_16FlashAttnFwdSm90INS1_25CollectiveMainloopFwdSm90ILi2EN4cute5tupleIJNS5_1CILi1EEES8_S8_EEENS6_IJNS7_ILi128EEENS7_ILi96EEENS7_ILi64EEEEEELi256ENS_10bfloat16_tEfNS_4arch4Sm90ELb1ELb0ELb1ELb0ELb1ELb0ELb0ELb1ELb0ELb1ELb0ELb0EEENS1_21CollectiveEpilogueFwdINS6_IJSA_NS7_ILi256EEESB_EEES9_SE_SG_Li256ELb0ELb1ELb0ELb0EEENS1_30DynamicPersistentTileSchedulerILi256ELi128ELb0ELb1ELb1EEEEEEEEEvNT_6ParamsE,"aw",@nobits
	.sectionflags	@""
	.align	16
	.zero		1024


//--------------------- .nv.shared._ZN7cutlass13device_kernelIN5flash11enable_sm90INS1_16FlashAttnFwdSm90INS1_25CollectiveMainloopFwdSm90ILi2EN4cute5tupleIJNS5_1CILi1EEES8_S8_EEENS6_IJNS7_ILi128EEENS7_ILi96EEENS7_ILi64EEEEEELi256ENS_10bfloat16_tEfNS_4arch4Sm90ELb1ELb0ELb1ELb0ELb1ELb0ELb1ELb1ELb0ELb1ELb0ELb0EEENS1_21CollectiveEpilogueFwdINS6_IJSA_NS7_ILi256EEESB_EEES9_SE_SG_Li256ELb0ELb1ELb0ELb0EEENS1_30DynamicPersistentTileSchedulerILi256ELi128ELb0ELb1ELb1EEEEEEEEEvNT_6ParamsE --------------------------
	.section	.nv.shared._ZN7cutlass13device_kernelIN5flash11enable_sm90INS1_16FlashAttnFwdSm90INS1_25CollectiveMainloopFwdSm90ILi2EN4cute5tupleIJNS5_1CILi1EEES8_S8_EEENS6_IJNS7_ILi128EEENS7_ILi96EEENS7_ILi64EEEEEELi256ENS_10bfloat16_tEfNS_4arch4Sm90ELb1ELb0ELb1ELb0ELb1ELb0ELb1ELb1ELb0ELb1ELb0ELb0EEENS1_21CollectiveEpilogueFwdINS6_IJSA_NS7_ILi256EEESB_EEES9_SE_SG_Li256ELb0ELb1ELb0ELb0EEENS1_30DynamicPersistentTileSchedulerILi256ELi128ELb0ELb1ELb1EEEEEEEEEvNT_6ParamsE,"aw",@nobits
	.sectionflags	@""
	.align	16
	.zero		1024


//--------------------- .nv.shared._ZN7cutlass13device_kernelIN5flash11enable_sm90INS1_16FlashAttnFwdSm90INS1_25CollectiveMainloopFwdSm90ILi2EN4cute5tupleIJNS5_1CILi1EEES8_S8_EEENS6_IJNS7_ILi128EEENS7_ILi96EEENS7_ILi64EEEEEELi256ENS_10bfloat16_tEfNS_4arch4Sm90ELb1ELb0ELb1ELb1ELb1ELb0ELb0ELb1ELb0ELb1ELb0ELb0EEENS1_21CollectiveEpilogueFwdINS6_IJSA_NS7_ILi256EEESB_EEES9_SE_SG_Li256ELb1ELb1ELb0ELb0EEENS1_36VarlenDynamicPersistentTileSchedulerILi128ELi96ELi256ELi128ELb0ELb1ELb1ELb1ELb1ELb1EEEEEEEEEvNT_6ParamsE --------------------------
	.section	.nv.shared._ZN7cutlass13device_kernelIN5flash11enable_sm90INS1_16FlashAttnFwdSm90INS1_25CollectiveMainloopFwdSm90ILi2EN4cute5tupleIJNS5_1CILi1EEES8_S8_EEENS6_IJNS7_ILi128EEENS7_ILi96EEENS7_ILi64EEEEEELi256ENS_10bfloat16_tEfNS_4arch4Sm90ELb1ELb0ELb1ELb1ELb1ELb0ELb0ELb1ELb0ELb1ELb0ELb0EEENS1_21CollectiveEpilogueFwdINS6_IJSA_NS7_ILi256EEESB_EEES9_SE_SG_Li256ELb1ELb1ELb0ELb0EEENS1_36VarlenDynamicPersistentTileSchedulerILi128ELi96ELi256ELi128ELb0ELb1ELb1ELb1ELb1ELb1EEEEEEEEEvNT_6ParamsE,"aw",@nobits
	.sectionflags	@""
	.align	16
	.zero		1024


//--------------------- .nv.shared._ZN7cutlass13device_kernelIN5flash11enable_sm90INS1_16FlashAttnFwdSm90INS1_25CollectiveMainloopFwdSm90ILi2EN4cute5tupleIJNS5_1CILi1EEES8_S8_EEENS6_IJNS7_ILi128EEENS7_ILi96EEENS7_ILi64EEEEEELi256ENS_10bfloat16_tEfNS_4arch4Sm90ELb1ELb0ELb1ELb1ELb1ELb1ELb0ELb1ELb0ELb1ELb0ELb0EEENS1_21CollectiveEpilogueFwdINS6_IJSA_NS7_ILi256EEESB_EEES9_SE_SG_Li256ELb1ELb1ELb0ELb0EEENS1_36VarlenDynamicPersistentTileSchedulerILi128ELi96ELi256ELi128ELb0ELb1ELb1ELb1ELb1ELb1EEEEEEEEEvNT_6ParamsE --------------------------
	.section	.nv.shared._ZN7cutlass13device_kernelIN5flash11enable_sm90INS1_16FlashAttnFwdSm90INS1_25CollectiveMainloopFwdSm90ILi2EN4cute5tupleIJNS5_1CILi1EEES8_S8_EEENS6_IJNS7_ILi128EEENS7_ILi96EEENS7_ILi64EEEEEELi256ENS_10bfloat16_tEfNS_4arch4Sm90ELb1ELb0ELb1ELb1ELb1ELb1ELb0ELb1ELb0ELb1ELb0ELb0EEENS1_21CollectiveEpilogueFwdINS6_IJSA_NS7_ILi256EEESB_EEES9_SE_SG_Li256ELb1ELb1ELb0ELb0EEENS1_36VarlenDynamicPersistentTileSchedulerILi128ELi96ELi256ELi128ELb0ELb1ELb1ELb1ELb1ELb1EEEEEEEEEvNT_6ParamsE,"aw",@nobits
	.sectionflags	@""
	.align	16
	.zero		1024


//--------------------- .nv.shared._ZN7cutlass13device_kernelIN5flash11enable_sm90INS1_16FlashAttnFwdSm90INS1_25CollectiveMainloopFwdSm90ILi2EN4cute5tupleIJNS5_1CILi1EEES8_S8_EEENS6_IJNS7_ILi128EEENS7_ILi96EEENS7_ILi64EEEEEELi256ENS_10bfloat16_tEfNS_4arch4Sm90ELb1ELb0ELb1ELb1ELb1ELb0ELb1ELb1ELb0ELb1ELb0ELb0EEENS1_21CollectiveEpilogueFwdINS6_IJSA_NS7_ILi256EEESB_EEES9_SE_SG_Li256ELb1ELb1ELb0ELb0EEENS1_36VarlenDynamicPersistentTileSchedulerILi128ELi96ELi256ELi128ELb0ELb1ELb1ELb1ELb1ELb1EEEEEEEEEvNT_6ParamsE --------------------------
	.section	.nv.shared._ZN7cutlass13device_kernelIN5flash11enable_sm90INS1_16FlashAttnFwdSm90INS1_25CollectiveMainloopFwdSm90ILi2EN4cute5tupleIJNS5_1CILi1EEES8_S8_EEENS6_IJNS7_ILi128EEENS7_ILi96EEENS7_ILi64EEEEEELi256ENS_10bfloat16_tEfNS_4arch4Sm90ELb1ELb0ELb1ELb1ELb1ELb0ELb1ELb1ELb0ELb1ELb0ELb0EEENS1_21CollectiveEpilogueFwdINS6_IJSA_NS7_ILi256EEESB_EEES9_SE_SG_Li256ELb1ELb1ELb0ELb0EEENS1_36VarlenDynamicPersistentTileSchedulerILi128ELi96ELi256ELi128ELb0ELb1ELb1ELb1ELb1ELb1EEEEEEEEEvNT_6ParamsE,"aw",@nobits
	.sectionflags	@""
	.align	16
	.zero		1024


//--------------------- .nv.shared._ZN7cutlass13device_kernelIN5flash11enable_sm90INS1_16FlashAttnFwdSm90INS1_25CollectiveMainloopFwdSm90ILi2EN4cute5tupleIJNS5_1CILi1EEES8_S8_EEENS6_IJNS7_ILi128EEENS7_ILi96EEENS7_ILi64EEEEEELi256ENS_10bfloat16_tEfNS_4arch4Sm90ELb1ELb0ELb1ELb1ELb1ELb1ELb1ELb1ELb0ELb1ELb0ELb0EEENS1_21CollectiveEpilogueFwdINS6_IJSA_NS7_ILi256EEESB_EEES9_SE_SG_Li256ELb1ELb1ELb0ELb0EEENS1_36VarlenDynamicPersistentTileSchedulerILi128ELi96ELi256ELi128ELb0ELb1ELb1ELb1ELb1ELb1EEEEEEEEEvNT_6ParamsE --------------------------
	.section	.nv.shared._ZN7cutlass13device_kernelIN5flash11enable_sm90INS1_16FlashAttnFwdSm90INS1_25CollectiveMainloopFwdSm90ILi2EN4cute5tupleIJNS5_1CILi1EEES8_S8_EEENS6_IJNS7_ILi128EEENS7_ILi96EEENS7_ILi64EEEEEELi256ENS_10bfloat16_tEfNS_4arch4Sm90ELb1ELb0ELb1ELb1ELb1ELb1ELb1ELb1ELb0ELb1ELb0ELb0EEENS1_21CollectiveEpilogueFwdINS6_IJSA_NS7_ILi256EEESB_EEES9_SE_SG_Li256ELb1ELb1ELb0ELb0EEENS1_36VarlenDynamicPersistentTileSchedulerILi128ELi96ELi256ELi128ELb0ELb1ELb1ELb1ELb1ELb1EEEEEEEEEvNT_6ParamsE,"aw",@nobits
	.sectionflags	@""
	.align	16
	.zero		1024


//--------------------- .nv.constant0._ZN7cutlass13device_kernelIN5flash11enable_sm90INS1_16FlashAttnFwdSm90INS1_25CollectiveMainloopFwdSm90ILi2EN4cute5tupleIJNS5_1CILi1EEES8_S8_EEENS6_IJNS7_ILi128EEENS7_ILi96EEENS7_ILi192EEEEEELi128ENS_10bfloat16_tEfNS_4arch4Sm90ELb0ELb0ELb1ELb0ELb1ELb0ELb0ELb1ELb1ELb1ELb0ELb0EEENS1_21CollectiveEpilogueFwdINS6_IJSA_SA_SB_EEES9_SE_SG_Li256ELb0ELb1ELb0ELb0EEENS1_29StaticPersistentTileSchedulerILb0EEEEEEEEEvNT_6ParamsE --------------------------
	.section	.nv.constant0._ZN7cutlass13device_kernelIN5flash11enable_sm90INS1_16FlashAttnFwdSm90INS1_25CollectiveMainloopFwdSm90ILi2EN4cute5tupleIJNS5_1CILi1EEES8_S8_EEENS6_IJNS7_ILi128EEENS7_ILi96EEENS7_ILi192EEEEEELi128ENS_10bfloat16_tEfNS_4arch4Sm90ELb0ELb0ELb1ELb0ELb1ELb0ELb0ELb1ELb1ELb1ELb0ELb0EEENS1_21CollectiveEpilogueFwdINS6_IJSA_SA_SB_EEES9_SE_SG_Li256ELb0ELb1ELb0ELb0EEENS1_29StaticPersistentTileSchedulerILb0EEEEEEEEEvNT_6ParamsE,"a",@progbits
	.sectionflags	@""
	.align	4
.nv.constant0._ZN7cutlass13device_kernelIN5flash11enable_sm90INS1_16FlashAttnFwdSm90INS1_25CollectiveMainloopFwdSm90ILi2EN4cute5tupleIJNS5_1CILi1EEES8_S8_EEENS6_IJNS7_ILi128EEENS7_ILi96EEENS7_ILi192EEEEEELi128ENS_10bfloat16_tEfNS_4arch4Sm90ELb0ELb0ELb1ELb0ELb1ELb0ELb0ELb1ELb1ELb1ELb0ELb0EEENS1_21CollectiveEpilogueFwdINS6_IJSA_SA_SB_EEES9_SE_SG_Li256ELb0ELb1ELb0ELb0EEENS1_29StaticPersistentTileSchedulerILb0EEEEEEEEEvNT_6ParamsE:
	.zero		3200


//--------------------- .nv.constant0._ZN7cutlass13device_kernelIN5flash11enable_sm90INS1_16FlashAttnFwdSm90INS1_25CollectiveMainloopFwdSm90ILi2EN4cute5tupleIJNS5_1CILi1EEES8_S8_EEENS6_IJNS7_ILi128EEENS7_ILi96EEENS7_ILi192EEEEEELi128ENS_10bfloat16_tEfNS_4arch4Sm90ELb0ELb0ELb1ELb1ELb1ELb0ELb0ELb1ELb1ELb1ELb0ELb0EEENS1_21CollectiveEpilogueFwdINS6_IJSA_SA_SB_EEES9_SE_SG_Li256ELb1ELb1ELb0ELb0EEENS1_36VarlenDynamicPersistentTileSchedulerILi128ELi96ELi256ELi128ELb0ELb1ELb1ELb0ELb1ELb1EEEEEEEEEvNT_6ParamsE --------------------------
	.section	.nv.constant0._ZN7cutlass13device_kernelIN5flash11enable_sm90INS1_16FlashAttnFwdSm90INS1_25CollectiveMainloopFwdSm90ILi2EN4cute5tupleIJNS5_1CILi1EEES8_S8_EEENS6_IJNS7_ILi128EEENS7_ILi96EEENS7_ILi192EEEEEELi128ENS_10bfloat16_tEfNS_4arch4Sm90ELb0ELb0ELb1ELb1ELb1ELb0ELb0ELb1ELb1ELb1ELb0ELb0EEENS1_21CollectiveEpilogueFwdINS6_IJSA_SA_SB_EEES9_SE_SG_Li256ELb1ELb1ELb0ELb0EEENS1_36VarlenDynamicPersistentTileSchedulerILi128ELi96ELi256ELi128ELb0ELb1ELb1ELb0ELb1ELb1EEEEEEEEEvNT_6ParamsE,"a",@progbits
	.sectionflags	@""
	.align	4
.nv.constant0._ZN7cutlass13device_kernelIN5flash11enable_sm90INS1_16FlashAttnFwdSm90INS1_25CollectiveMainloopFwdSm90ILi2EN4cute5tupleIJNS5_1CILi1EEES8_S8_EEENS6_IJNS7_ILi128EEENS7_ILi96EEENS7_ILi192EEEEEELi128ENS_10bfloat16_tEfNS_4arch4Sm90ELb0ELb0ELb1ELb1ELb1ELb0ELb0ELb1ELb1ELb1ELb0ELb0EEENS1_21CollectiveEpilogueFwdINS6_IJSA_SA_SB_EEES9_SE_SG_Li256ELb1ELb1ELb0ELb0EEENS1_36VarlenDynamicPersistentTileSchedulerILi128ELi96ELi256ELi128ELb0ELb1ELb1ELb0ELb1ELb1EEEEEEEEEvNT_6ParamsE:
	.zero		3328


//--------------------- .nv.constant0._ZN7cutlass13device_kernelIN5flash11enable_sm90INS1_16FlashAttnFwdSm90INS1_25CollectiveMainloopFwdSm90ILi2EN4cute5tupleIJNS5_1CILi1EEES8_S8_EEENS6_IJNS7_ILi128EEENS7_ILi96EEENS7_ILi192EEEEEELi128ENS_10bfloat16_tEfNS_4arch4Sm90ELb0ELb0ELb1ELb1ELb1ELb1ELb0ELb1ELb1ELb1ELb0ELb0EEENS1_21CollectiveEpilogueFwdINS6_IJSA_SA_SB_EEES9_SE_SG_Li256ELb1ELb1ELb0ELb0EEENS1_36VarlenDynamicPersistentTileSchedulerILi128ELi96ELi256ELi128ELb0ELb1ELb1ELb0ELb1ELb1EEEEEEEEEvNT_6ParamsE --------------------------
	.section	.nv.constant0._ZN7cutlass13device_kernelIN5flash11enable_sm90INS1_16FlashAttnFwdSm90INS1_25CollectiveMainloopFwdSm90ILi2EN4cute5tupleIJNS5_1CILi1EEES8_S8_EEENS6_IJNS7_ILi128EEENS7_ILi96EEENS7_ILi192EEEEEELi128ENS_10bfloat16_tEfNS_4arch4Sm90ELb0ELb0ELb1ELb1ELb1ELb1ELb0ELb1ELb1ELb1ELb0ELb0EEENS1_21CollectiveEpilogueFwdINS6_IJSA_SA_SB_EEES9_SE_SG_Li256ELb1ELb1ELb0ELb0EEENS1_36VarlenDynamicPersistentTileSchedulerILi128ELi96ELi256ELi128ELb0ELb1ELb1ELb0ELb1ELb1EEEEEEEEEvNT_6ParamsE,"a",@progbits
	.sectionflags	@""
	.align	4
.nv.constant0._ZN7cutlass13device_kernelIN5flash11enable_sm90INS1_16FlashAttnFwdSm90INS1_25CollectiveMainloopFwdSm90ILi2EN4cute5tupleIJNS5_1CILi1EEES8_S8_EEENS6_IJNS7_ILi128EEENS7_ILi96EEENS7_ILi192EEEEEELi128ENS_10bfloat16_tEfNS_4arch4Sm90ELb0ELb0ELb1ELb1ELb1ELb1ELb0ELb1ELb1ELb1ELb0ELb0EEENS1_21CollectiveEpilogueFwdINS6_IJSA_SA_SB_EEES9_SE_SG_Li256ELb1ELb1ELb0ELb0EEENS1_36VarlenDynamicPersistentTileSchedulerILi128ELi96ELi256ELi128ELb0ELb1ELb1ELb0ELb1ELb1EEEEEEEEEvNT_6ParamsE:
	.zero		3328


//--------------------- .nv.constant0._ZN7cutlass13device_kernelIN5flash11enable_sm90INS1_16FlashAttnFwdSm90INS1_25CollectiveMainloopFwdSm90ILi2EN4cute5tupleIJNS5_1CILi1EEES8_S8_EEENS6_IJNS7_ILi128EEENS7_ILi96EEENS7_ILi192EEEEEELi128ENS_10bfloat16_tEfNS_4arch4Sm90ELb0ELb1ELb1ELb0ELb1ELb0ELb0ELb1ELb1ELb1ELb0ELb0EEENS1_21CollectiveEpilogueFwdINS6_IJSA_SA_SB_EEES9_SE_SG_Li256ELb0ELb1ELb0ELb0EEENS1_30DynamicPersistentTileSchedulerILi256ELi128ELb0ELb1ELb1EEEEEEEEEvNT_6ParamsE --------------------------
	.section	.nv.constant0._ZN7cutlass13device_kernelIN5flash11enable_sm90INS1_16FlashAttnFwdSm90INS1_25CollectiveMainloopFwdSm90ILi2EN4cute5tupleIJNS5_1CILi1EEES8_S8_EEENS6_IJNS7_ILi128EEENS7_ILi96EEENS7_ILi192EEEEEELi128ENS_10bfloat16_tEfNS_4arch4Sm90ELb0ELb1ELb1ELb0ELb1ELb0ELb0ELb1ELb1ELb1ELb0ELb0EEENS1_21CollectiveEpilogueFwdINS6_IJSA_SA_SB_EEES9_SE_SG_Li256ELb0ELb1ELb0ELb0EEENS1_30DynamicPersistentTileSchedulerILi256ELi128ELb0ELb1ELb1EEEEEEEEEvNT_6ParamsE,"a",@progbits
	.sectionflags	@""
	.align	4
.nv.constant0._ZN7cutlass13device_kernelIN5flash11enable_sm90INS1_16FlashAttnFwdSm90INS1_25CollectiveMainloopFwdSm90ILi2EN4cute5tupleIJNS5_1CILi1EEES8_S8_EEENS6_IJNS7_ILi128EEENS7_ILi96EEENS7_ILi192EEEEEELi128ENS_10bfloat16_tEfNS_4arch4Sm90ELb0ELb1ELb1ELb0ELb1ELb0ELb0ELb1ELb1ELb1ELb0ELb0EEENS1_21CollectiveEpilogueFwdINS6_IJSA_SA_SB_EEES9_SE_SG_Li256ELb0ELb1ELb0ELb0EEENS1_30DynamicPersistentTileSchedulerILi256ELi128ELb0ELb1ELb1EEEEEEEEEvNT_6ParamsE:
	.zero		3328


//--------------------- .nv.constant0._ZN7cutlass13device_kernelIN5flash11enable_sm90INS1_16FlashAttnFwdSm90INS1_25CollectiveMainloopFwdSm90ILi2EN4cute5tupleIJNS5_1CILi1EEES8_S8_EEENS6_IJNS7_ILi128EEENS7_ILi96EEENS7_ILi192EEEEEELi128ENS_10bfloat16_tEfNS_4arch4Sm90ELb0ELb1ELb1ELb1ELb1ELb0ELb0ELb1ELb1ELb1ELb0ELb0EEENS1_21CollectiveEpilogueFwdINS6_IJSA_SA_SB_EEES9_SE_SG_Li256ELb1ELb1ELb0ELb0EEENS1_36VarlenDynamicPersistentTileSchedulerILi128ELi96ELi256ELi128ELb0ELb1ELb1ELb1ELb0ELb1EEEEEEEEEvNT_6ParamsE --------------------------
	.section	.nv.constant0._ZN7cutlass13device_kernelIN5flash11enable_sm90INS1_16FlashAttnFwdSm90INS1_25CollectiveMainloopFwdSm90ILi2EN4cute5tupleIJNS5_1CILi1EEES8_S8_EEENS6_IJNS7_ILi128EEENS7_ILi96EEENS7_ILi192EEEEEELi128ENS_10bfloat16_tEfNS_4arch4Sm90ELb0ELb1ELb1ELb1ELb1ELb0ELb0ELb1ELb1ELb1ELb0ELb0EEENS1_21CollectiveEpilogueFwdINS6_IJSA_SA_SB_EEES9_SE_SG_Li256ELb1ELb1ELb0ELb0EEENS1_36VarlenDynamicPersistentTileSchedulerILi128ELi96ELi256ELi128ELb0ELb1ELb1ELb1ELb0ELb1EEEEEEEEEvNT_6ParamsE,"a",@progbits
	.sectionflags	@""
	.align	4
.nv.constant0._ZN7cutlass13device_kernelIN5flash11enable_sm90INS1_16FlashAttnFwdSm90INS1_25CollectiveMainloopFwdSm90ILi2EN4cute5tupleIJNS5_1CILi1EEES8_S8_EEENS6_IJNS7_ILi128EEENS7_ILi96EEENS7_ILi192EEEEEELi128ENS_10bfloat16_tEfNS_4arch4Sm90ELb0ELb1ELb1ELb1ELb1ELb0ELb0ELb1ELb1ELb1ELb0ELb0EEENS1_21CollectiveEpilogueFwdINS6_IJSA_SA_SB_EEES9_SE_SG_Li256ELb1ELb1ELb0ELb0EEENS1_36VarlenDynamicPersistentTileSchedulerILi128ELi96ELi256ELi128ELb0ELb1ELb1ELb1ELb0ELb1EEEEEEEEEvNT_6ParamsE:
	.zero		3328


//--------------------- .nv.constant0._ZN7cutlass13device_kernelIN5flash11enable_sm90INS1_16FlashAttnFwdSm90INS1_25CollectiveMainloopFwdSm90ILi2EN4cute5tupleIJNS5_1CILi1EEES8_S8_EEENS6_IJNS7_ILi128EEENS7_ILi96EEENS7_ILi192EEEEEELi128ENS_10bfloat16_tEfNS_4arch4Sm90ELb0ELb1ELb1ELb1ELb1ELb1ELb0ELb1ELb1ELb1ELb0ELb0EEENS1_21CollectiveEpilogueFwdINS6_IJSA_SA_SB_EEES9_SE_SG_Li256ELb1ELb1ELb0ELb0EEENS1_36VarlenDynamicPersistentTileSchedulerILi128ELi96ELi256ELi128ELb0ELb1ELb1ELb1ELb0ELb1EEEEEEEEEvNT_6ParamsE --------------------------
	.section	.nv.constant0._ZN7cutlass13device_kernelIN5flash11enable_sm90INS1_16FlashAttnFwdSm90INS1_25CollectiveMainloopFwdSm90ILi2EN4cute5tupleIJNS5_1CILi1EEES8_S8_EEENS6_IJNS7_ILi128EEENS7_ILi96EEENS7_ILi192EEEEEELi128ENS_10bfloat16_tEfNS_4arch4Sm90ELb0ELb1ELb1ELb1ELb1ELb1ELb0ELb1ELb1ELb1ELb0ELb0EEENS1_21CollectiveEpilogueFwdINS6_IJSA_SA_SB_EEES9_SE_SG_Li256ELb1ELb1ELb0ELb0EEENS1_36VarlenDynamicPersistentTileSchedulerILi128ELi96ELi256ELi128ELb0ELb1ELb1ELb1ELb0ELb1EEEEEEEEEvNT_6ParamsE,"a",@progbits
	.sectionflags	@""
	.align	4
.nv.constant0._ZN7cutlass13device_kernelIN5flash11enable_sm90INS1_16FlashAttnFwdSm90INS1_25CollectiveMainloopFwdSm90ILi2EN4cute5tupleIJNS5_1CILi1EEES8_S8_EEENS6_IJNS7_ILi128EEENS7_ILi96EEENS7_ILi192EEEEEELi128ENS_10bfloat16_tEfNS_4arch4Sm90ELb0ELb1ELb1ELb1ELb1ELb1ELb0ELb1ELb1ELb1ELb0ELb0EEENS1_21CollectiveEpilogueFwdINS6_IJSA_SA_SB_EEES9_SE_SG_Li256ELb1ELb1ELb0ELb0EEENS1_36VarlenDynamicPersistentTileSchedulerILi128ELi96ELi256ELi128ELb0ELb1ELb1ELb1ELb0ELb1EEEEEEEEEvNT_6ParamsE:
	.zero		3328


//--------------------- .nv.constant0._ZN7cutlass13device_kernelIN5flash11enable_sm90INS1_16FlashAttnFwdSm90INS1_25CollectiveMainloopFwdSm90ILi2EN4cute5tupleIJNS5_1CILi1EEES8_S8_EEENS6_IJNS7_ILi128EEENS7_ILi96EEENS7_ILi192EEEEEELi128ENS_10bfloat16_tEfNS_4arch4Sm90ELb1ELb0ELb1ELb0ELb1ELb0ELb0ELb1ELb1ELb1ELb0ELb0EEENS1_21CollectiveEpilogueFwdINS6_IJSA_SA_SB_EEES9_SE_SG_Li256ELb0ELb1ELb0ELb0EEENS1_30DynamicPersistentTileSchedulerILi256ELi128ELb0ELb1ELb1EEEEEEEEEvNT_6ParamsE --------------------------
	.section	.nv.constant0._ZN7cutlass13device_kernelIN5flash11enable_sm90INS1_16FlashAttnFwdSm90INS1_25CollectiveMainloopFwdSm90ILi2EN4cute5tupleIJNS5_1CILi1EEES8_S8_EEENS6_IJNS7_ILi128EEENS7_ILi96EEENS7_ILi192EEEEEELi128ENS_10bfloat16_tEfNS_4arch4Sm90ELb1ELb0ELb1ELb0ELb1ELb0ELb0ELb1ELb1ELb1ELb0ELb0EEENS1_21CollectiveEpilogueFwdINS6_IJSA_SA_SB_EEES9_SE_SG_Li256ELb0ELb1ELb0ELb0EEENS1_30DynamicPersistentTileSchedulerILi256ELi128ELb0ELb1ELb1EEEEEEEEEvNT_6ParamsE,"a",@progbits
	.sectionflags	@""
	.align	4
.nv.constant0._ZN7cutlass13device_kernelIN5flash11enable_sm90INS1_16FlashAttnFwdSm90INS1_25CollectiveMainloopFwdSm90ILi2EN4cute5tupleIJNS5_1CILi1EEES8_S8_EEENS6_IJNS7_ILi128EEENS7_ILi96EEENS7_ILi192EEEEEELi128ENS_10bfloat16_tEfNS_4arch4Sm90ELb1ELb0ELb1ELb0ELb1ELb0ELb0ELb1ELb1ELb1ELb0ELb0EEENS1_21CollectiveEpilogueFwdINS6_IJSA_SA_SB_EEES9_SE_SG_Li256ELb0ELb1ELb0ELb0EEENS1_30DynamicPersistentTileSchedulerILi256ELi128ELb0ELb1ELb1EEEEEEEEEvNT_6ParamsE:
	.zero		3328


//--------------------- .nv.constant0._ZN7cutlass13device_kernelIN5flash11enable_sm90INS1_16FlashAttnFwdSm90INS1_25CollectiveMainloopFwdSm90ILi2EN4cute5tupleIJNS5_1CILi1EEES8_S8_EEENS6_IJNS7_ILi128EEENS7_ILi96EEENS7_ILi192EEEEEELi128ENS_10bfloat16_tEfNS_4arch4Sm90ELb1ELb0ELb1ELb1ELb1ELb0ELb0ELb1ELb1ELb1ELb0ELb0EEENS1_21CollectiveEpilogueFwdINS6_IJSA_SA_SB_EEES9_SE_SG_Li256ELb1ELb1ELb0ELb0EEENS1_36VarlenDynamicPersistentTileSchedulerILi128ELi96ELi256ELi128ELb0ELb1ELb1ELb1ELb1ELb1EEEEEEEEEvNT_6ParamsE --------------------------
	.section	.nv.constant0._ZN7cutlass13device_kernelIN5flash11enable_sm90INS1_16FlashAttnFwdSm90INS1_25CollectiveMainloopFwdSm90ILi2EN4cute5tupleIJNS5_1CILi1EEES8_S8_EEENS6_IJNS7_ILi128EEENS7_ILi96EEENS7_ILi192EEEEEELi128ENS_10bfloat16_tEfNS_4arch4Sm90ELb1ELb0ELb1ELb1ELb1ELb0ELb0ELb1ELb1ELb1ELb0ELb0EEENS1_21CollectiveEpilogueFwdINS6_IJSA_SA_SB_EEES9_SE_SG_Li256ELb1ELb1ELb0ELb0EEENS1_36VarlenDynamicPersistentTileSchedulerILi128ELi96ELi256ELi128ELb0ELb1ELb1ELb1ELb1ELb1EEEEEEEEEvNT_6ParamsE,"a",@progbits
	.sectionflags	@""
	.align	4
.nv.constant0._ZN7cutlass13device_kernelIN5flash11enable_sm90INS1_16FlashAttnFwdSm90INS1_25CollectiveMainloopFwdSm90ILi2EN4cute5tupleIJNS5_1CILi1EEES8_S8_EEENS6_IJNS7_ILi128EEENS7_ILi96EEENS7_ILi192EEEEEELi128ENS_10bfloat16_tEfNS_4arch4Sm90ELb1ELb0ELb1ELb1ELb1ELb0ELb0ELb1ELb1ELb1ELb0ELb0EEENS1_21CollectiveEpilogueFwdINS6_IJSA_SA_SB_EEES9_SE_SG_Li256ELb1ELb1ELb0ELb0EEENS1_36VarlenDynamicPersistentTileSchedulerILi128ELi96ELi256ELi128ELb0ELb1ELb1ELb1ELb1ELb1EEEEEEEEEvNT_6ParamsE:
	.zero		3328


//--------------------- .nv.constant0._ZN7cutlass13device_kernelIN5flash11enable_sm90INS1_16FlashAttnFwdSm90INS1_25CollectiveMainloopFwdSm90ILi2EN4cute5tupleIJNS5_1CILi1EEES8_S8_EEENS6_IJNS7_ILi128EEENS7_ILi96EEENS7_ILi192EEEEEELi128ENS_10bfloat16_tEfNS_4arch4Sm90ELb1ELb0ELb1ELb1ELb1ELb1ELb0ELb1ELb1ELb1ELb0ELb0EEENS1_21CollectiveEpilogueFwdINS6_IJSA_SA_SB_EEES9_SE_SG_Li256ELb1ELb1ELb0ELb0EEENS1_36VarlenDynamicPersistentTileSchedulerILi128ELi96ELi256ELi128ELb0ELb1ELb1ELb1ELb1ELb1EEEEEEEEEvNT_6ParamsE --------------------------
	.section	.nv.constant0._ZN7cutlass13device_kernelIN5flash11enable_sm90INS1_16FlashAttnFwdSm90INS1_25CollectiveMainloopFwdSm90ILi2EN4cute5tupleIJNS5_1CILi1EEES8_S8_EEENS6_IJNS7_ILi128EEENS7_ILi96EEENS7_ILi192EEEEEELi128ENS_10bfloat16_tEfNS_4arch4Sm90ELb1ELb0ELb1ELb1ELb1ELb1ELb0ELb1ELb1ELb1ELb0ELb0EEENS1_21CollectiveEpilogueFwdINS6_IJSA_SA_SB_EEES9_SE_SG_Li256ELb1ELb1ELb0ELb0EEENS1_36VarlenDynamicPersistentTileSchedulerILi128ELi96ELi256ELi128ELb0ELb1ELb1ELb1ELb1ELb1EEEEEEEEEvNT_6ParamsE,"a",@progbits
	.sectionflags	@""
	.align	4
.nv.constant0._ZN7cutlass13device_kernelIN5flash11enable_sm90INS1_16FlashAttnFwdSm90INS1_25CollectiveMainloopFwdSm90ILi2EN4cute5tupleIJNS5_1CILi1EEES8_S8_EEENS6_IJNS7_ILi128EEENS7_ILi96EEENS7_ILi192EEEEEELi128ENS_10bfloat16_tEfNS_4arch4Sm90ELb1ELb0ELb1ELb1ELb1ELb1ELb0ELb1ELb1ELb1ELb0ELb0EEENS1_21CollectiveEpilogueFwdINS6_IJSA_SA_SB_EEES9_SE_SG_Li256ELb1ELb1ELb0ELb0EEENS1_36VarlenDynamicPersistentTileSchedulerILi128ELi96ELi256ELi128ELb0ELb1ELb1ELb1ELb1ELb1EEEEEEEEEvNT_6ParamsE:
	.zero		3328


//--------------------- .nv.constant0._ZN7cutlass13device_kernelIN5flash11enable_sm90INS1_16FlashAttnFwdSm90INS1_25CollectiveMainloopFwdSm90ILi2EN4cute5tupleIJNS5_1CILi1EEES8_S8_EEENS6_IJNS7_ILi64EEESA_SA_EEELi512ENS_10bfloat16_tEfNS_4arch4Sm90ELb0ELb0ELb1ELb0ELb1ELb0ELb0ELb0ELb0ELb1ELb0ELb0EEENS1_21CollectiveEpilogueFwdINS6_IJSA_NS7_ILi512EEESA_EEES9_SC_SE_Li256ELb0ELb1ELb0ELb0EEENS1_29StaticPersistentTileSchedulerILb0EEEEEEEEEvNT_6ParamsE --------------------------
	.section	.nv.constant0._ZN7cutlass13device_kernelIN5flash11enable_sm90INS1_16FlashAttnFwdSm90INS1_25CollectiveMainloopFwdSm90ILi2EN4cute5tupleIJNS5_1CILi1EEES8_S8_EEENS6_IJNS7_ILi64EEESA_SA_EEELi512ENS_10bfloat16_tEfNS_4arch4Sm90ELb0ELb0ELb1ELb0ELb1ELb0ELb0ELb0ELb0ELb1ELb0ELb0EEENS1_21CollectiveEpilogueFwdINS6_IJSA_NS7_ILi512EEESA_EEES9_SC_SE_Li256ELb0ELb1ELb0ELb0EEENS1_29StaticPersistentTileSchedulerILb0EEEEEEEEEvNT_6ParamsE,"a",@progbits
	.sectionflags	@""
	.align	4
.nv.constant0._ZN7cutlass13device_kernelIN5flash11enable_sm90INS1_16FlashAttnFwdSm90INS1_25CollectiveMainloopFwdSm90ILi2EN4cute5tupleIJNS5_1CILi1EEES8_S8_EEENS6_IJNS7_ILi64EEESA_SA_EEELi512ENS_10bfloat16_tEfNS_4arch4Sm90ELb0ELb0ELb1ELb0ELb1ELb0ELb0ELb0ELb0ELb1ELb0ELb0EEENS1_21CollectiveEpilogueFwdINS6_IJSA_NS7_ILi512EEESA_EEES9_SC_SE_Li256ELb0ELb1ELb0ELb0EEENS1_29StaticPersistentTileSchedulerILb0EEEEEEEEEvNT_6ParamsE:
	.zero		3200


//--------------------- .nv.constant0._ZN7cutlass13device_kernelIN5flash11enable_sm90INS1_16FlashAttnFwdSm90INS1_25CollectiveMainloopFwdSm90ILi2EN4cute5tupleIJNS5_1CILi1EEES8_S8_EEENS6_IJNS7_ILi64EEESA_SA_EEELi512ENS_10bfloat16_tEfNS_4arch4Sm90ELb0ELb0ELb1ELb0ELb1ELb0ELb1ELb0ELb0ELb1ELb0ELb0EEENS1_21CollectiveEpilogueFwdINS6_IJSA_NS7_ILi512EEESA_EEES9_SC_SE_Li256ELb0ELb1ELb0ELb0EEENS1_29StaticPersistentTileSchedulerILb0EEEEEEEEEvNT_6ParamsE --------------------------
	.section	.nv.constant0._ZN7cutlass13device_kernelIN5flash11enable_sm90INS1_16FlashAttnFwdSm90INS1_25CollectiveMainloopFwdSm90ILi2EN4cute5tupleIJNS5_1CILi1EEES8_S8_EEENS6_IJNS7_ILi64EEESA_SA_EEELi512ENS_10bfloat16_tEfNS_4arch4Sm90ELb0ELb0ELb1ELb0ELb1ELb0ELb1ELb0ELb0ELb1ELb0ELb0EEENS1_21CollectiveEpilogueFwdINS6_IJSA_NS7_ILi512EEESA_EEES9_SC_SE_Li256ELb0ELb1ELb0ELb0EEENS1_29StaticPersistentTileSchedulerILb0EEEEEEEEEvNT_6ParamsE,"a",@progbits
	.sectionflags	@""
	.align	4
.nv.constant0._ZN7cutlass13device_kernelIN5flash11enable_sm90INS1_16FlashAttnFwdSm90INS1_25CollectiveMainloopFwdSm90ILi2EN4cute5tupleIJNS5_1CILi1EEES8_S8_EEENS6_IJNS7_ILi64EEESA_SA_EEELi512ENS_10bfloat16_tEfNS_4arch4Sm90ELb0ELb0ELb1ELb0ELb1ELb0ELb1ELb0ELb0ELb1ELb0ELb0EEENS1_21CollectiveEpilogueFwdINS6_IJSA_NS7_ILi512EEESA_EEES9_SC_SE_Li256ELb0ELb1ELb0ELb0EEENS1_29StaticPersistentTileSchedulerILb0EEEEEEEEEvNT_6ParamsE:
	.zero		3456


//--------------------- .nv.constant0._ZN7cutlass13device_kernelIN5flash11enable_sm90INS1_16FlashAttnFwdSm90INS1_25CollectiveMainloopFwdSm90ILi2EN4cute5tupleIJNS5_1CILi1EEES8_S8_EEENS6_IJNS7_ILi64EEESA_SA_EEELi512ENS_10bfloat16_tEfNS_4arch4Sm90ELb0ELb0ELb1ELb1ELb1ELb0ELb0ELb0ELb0ELb1ELb0ELb0EEENS1_21CollectiveEpilogueFwdINS6_IJSA_NS7_ILi512EEESA_EEES9_SC_SE_Li256ELb1ELb1ELb0ELb0EEENS1_36VarlenDynamicPersistentTileSchedulerILi64ELi64ELi256ELi128ELb0ELb1ELb1ELb0ELb1ELb1EEEEEEEEEvNT_6ParamsE --------------------------
	.section	.nv.constant0._ZN7cutlass13device_kernelIN5flash11enable_sm90INS1_16FlashAttnFwdSm90INS1_25CollectiveMainloopFwdSm90ILi2EN4cute5tupleIJNS5_1CILi1EEES8_S8_EEENS6_IJNS7_ILi64EEESA_SA_EEELi512ENS_10bfloat16_tEfNS_4arch4Sm90ELb0ELb0ELb1ELb1ELb1ELb0ELb0ELb0ELb0ELb1ELb0ELb0EEENS1_21CollectiveEpilogueFwdINS6_IJSA_NS7_ILi512EEESA_EEES9_SC_SE_Li256ELb1ELb1ELb0ELb0EEENS1_36VarlenDynamicPersistentTileSchedulerILi64ELi64ELi256ELi128ELb0ELb1ELb1ELb0ELb1ELb1EEEEEEEEEvNT_6ParamsE,"a",@progbits
	.sectionflags	@""
	.align	4
.nv.constant0._ZN7cutlass13device_kernelIN5flash11enable_sm90INS1_16FlashAttnFwdSm90INS1_25CollectiveMainloopFwdSm90ILi2EN4cute5tupleIJNS5_1CILi1EEES8_S8_EEENS6_IJNS7_ILi64EEESA_SA_EEELi512ENS_10bfloat16_tEfNS_4arch4Sm90ELb0ELb0ELb1ELb1ELb1ELb0ELb0ELb0ELb0ELb1ELb0ELb0EEENS1_21CollectiveEpilogueFwdINS6_IJSA_NS7_ILi512EEESA_EEES9_SC_SE_Li256ELb1ELb1ELb0ELb0EEENS1_36VarlenDynamicPersistentTileSchedulerILi64ELi64ELi256ELi128ELb0ELb1ELb1ELb0ELb1ELb1EEEEEEEEEvNT_6ParamsE:
	.zero		3328


//--------------------- .nv.constant0._ZN7cutlass13device_kernelIN5flash11enable_sm90INS1_16FlashAttnFwdSm90INS1_25CollectiveMainloopFwdSm90ILi2EN4cute5tupleIJNS5_1CILi1EEES8_S8_EEENS6_IJNS7_ILi64EEESA_SA_EEELi512ENS_10bfloat16_tEfNS_4arch4Sm90ELb0ELb0ELb1ELb1ELb1ELb1ELb0ELb0ELb0ELb1ELb0ELb0EEENS1_21CollectiveEpilogueFwdINS6_IJSA_NS7_ILi512EEESA_EEES9_SC_SE_Li256ELb1ELb1ELb0ELb0EEENS1_36VarlenDynamicPersistentTileSchedulerILi64ELi64ELi256ELi128ELb0ELb1ELb1ELb0ELb1ELb1EEEEEEEEEvNT_6ParamsE --------------------------
	.section	.nv.constant0._ZN7cutlass13device_kernelIN5flash11enable_sm90INS1_16FlashAttnFwdSm90INS1_25CollectiveMainloopFwdSm90ILi2EN4cute5tupleIJNS5_1CILi1EEES8_S8_EEENS6_IJNS7_ILi64EEESA_SA_EEELi512ENS_10bfloat16_tEfNS_4arch4Sm90ELb0ELb0ELb1ELb1ELb1ELb1ELb0ELb0ELb0ELb1ELb0ELb0EEENS1_21CollectiveEpilogueFwdINS6_IJSA_NS7_ILi512EEESA_EEES9_SC_SE_Li256ELb1ELb1ELb0ELb0EEENS1_36VarlenDynamicPersistentTileSchedulerILi64ELi64ELi256ELi128ELb0ELb1ELb1ELb0ELb1ELb1EEEEEEEEEvNT_6ParamsE,"a",@progbits
	.sectionflags	@""
	.align	4
.nv.constant0._ZN7cutlass13device_kernelIN5flash11enable_sm90INS1_16FlashAttnFwdSm90INS1_25CollectiveMainloopFwdSm90ILi2EN4cute5tupleIJNS5_1CILi1EEES8_S8_EEENS6_IJNS7_ILi64EEESA_SA_EEELi512ENS_10bfloat16_tEfNS_4arch4Sm90ELb0ELb0ELb1ELb1ELb1ELb1ELb0ELb0ELb0ELb1ELb0ELb0EEENS1_21CollectiveEpilogueFwdINS6_IJSA_NS7_ILi512EEESA_EEES9_SC_SE_Li256ELb1ELb1ELb0ELb0EEENS1_36VarlenDynamicPersistentTileSchedulerILi64ELi64ELi256ELi128ELb0ELb1ELb1ELb0ELb1ELb1EEEEEEEEEvNT_6ParamsE:
	.zero		3328


//--------------------- .nv.constant0._ZN7cutlass13device_kernelIN5flash11enable_sm90INS1_16FlashAttnFwdSm90INS1_25CollectiveMainloopFwdSm90ILi2EN4cute5tupleIJNS5_1CILi1EEES8_S8_EEENS6_IJNS7_ILi64EEESA_SA_EEELi512ENS_10bfloat16_tEfNS_4arch4Sm90ELb0ELb0ELb1ELb1ELb1ELb0ELb1ELb0ELb0ELb1ELb0ELb0EEENS1_21CollectiveEpilogueFwdINS6_IJSA_NS7_ILi512EEESA_EEES9_SC_SE_Li256ELb1ELb1ELb0ELb0EEENS1_36VarlenDynamicPersistentTileSchedulerILi64ELi64ELi256ELi128ELb0ELb1ELb1ELb0ELb1ELb1EEEEEEEEEvNT_6ParamsE --------------------------
	.section	.nv.constant0._ZN7cutlass13device_kernelIN5flash11enable_sm90INS1_16FlashAttnFwdSm90INS1_25CollectiveMainloopFwdSm90ILi2EN4cute5tupleIJNS5_1CILi1EEES8_S8_EEENS6_IJNS7_ILi64EEESA_SA_EEELi512ENS_10bfloat16_tEfNS_4arch4Sm90ELb0ELb0ELb1ELb1ELb1ELb0ELb1ELb0ELb0ELb1ELb0ELb0EEENS1_21CollectiveEpilogueFwdINS6_IJSA_NS7_ILi512EEESA_EEES9_SC_SE_Li256ELb1ELb1ELb0ELb0EEENS1_36VarlenDynamicPersistentTileSchedulerILi64ELi64ELi256ELi128ELb0ELb1ELb1ELb0ELb1ELb1EEEEEEEEEvNT_6ParamsE,"a",@progbits
	.sectionflags	@""
	.align	4
.nv.constant0._ZN7cutlass13device_kernelIN5flash11enable_sm90INS1_16FlashAttnFwdSm90INS1_25CollectiveMainloopFwdSm90ILi2EN4cute5tupleIJNS5_1CILi1EEES8_S8_EEENS6_IJNS7_ILi64EEESA_SA_EEELi512ENS_10bfloat16_tEfNS_4arch4Sm90ELb0ELb0ELb1ELb1ELb1ELb0ELb1ELb0ELb0ELb1ELb0ELb0EEENS1_21CollectiveEpilogueFwdINS6_IJSA_NS7_ILi512EEESA_EEES9_SC_SE_Li256ELb1ELb1ELb0ELb0EEENS1_36VarlenDynamicPersistentTileSchedulerILi64ELi64ELi256ELi128ELb0ELb1ELb1ELb0ELb1ELb1EEEEEEEEEvNT_6ParamsE:
	.zero		3584


//--------------------- .nv.constant0._ZN7cutlass13device_kernelIN5flash11enable_sm90INS1_16FlashAttnFwdSm90INS1_25CollectiveMainloopFwdSm90ILi2EN4cute5tupleIJNS5_1CILi1EEES8_S8_EEENS6_IJNS7_ILi64EEESA_SA_EEELi512ENS_10bfloat16_tEfNS_4arch4Sm90ELb0ELb0ELb1ELb1ELb1ELb1ELb1ELb0ELb0ELb1ELb0ELb0EEENS1_21CollectiveEpilogueFwdINS6_IJSA_NS7_ILi512EEESA_EEES9_SC_SE_Li256ELb1ELb1ELb0ELb0EEENS1_36VarlenDynamicPersistentTileSchedulerILi64ELi64ELi256ELi128ELb0ELb1ELb1ELb0ELb1ELb1EEEEEEEEEvNT_6ParamsE --------------------------
	.section	.nv.constant0._ZN7cutlass13device_kernelIN5flash11enable_sm90INS1_16FlashAttnFwdSm90INS1_25CollectiveMainloopFwdSm90ILi2EN4cute5tupleIJNS5_1CILi1EEES8_S8_EEENS6_IJNS7_ILi64EEESA_SA_EEELi512ENS_10bfloat16_tEfNS_4arch4Sm90ELb0ELb0ELb1ELb1ELb1ELb1ELb1ELb0ELb0ELb1ELb0ELb0EEENS1_21CollectiveEpilogueFwdINS6_IJSA_NS7_ILi512EEESA_EEES9_SC_SE_Li256ELb1ELb1ELb0ELb0EEENS1_36VarlenDynamicPersistentTileSchedulerILi64ELi64ELi256ELi128ELb0ELb1ELb1ELb0ELb1ELb1EEEEEEEEEvNT_6ParamsE,"a",@progbits
	.sectionflags	@""
	.align	4
.nv.constant0._ZN7cutlass13device_kernelIN5flash11enable_sm90INS1_16FlashAttnFwdSm90INS1_25CollectiveMainloopFwdSm90ILi2EN4cute5tupleIJNS5_1CILi1EEES8_S8_EEENS6_IJNS7_ILi64EEESA_SA_EEELi512ENS_10bfloat16_tEfNS_4arch4Sm90ELb0ELb0ELb1ELb1ELb1ELb1ELb1ELb0ELb0ELb1ELb0ELb0EEENS1_21CollectiveEpilogueFwdINS6_IJSA_NS7_ILi512EEESA_EEES9_SC_SE_Li256ELb1ELb1ELb0ELb0EEENS1_36VarlenDynamicPersistentTileSchedulerILi64ELi64ELi256ELi128ELb0ELb1ELb1ELb0ELb1ELb1EEEEEEEEEvNT_6ParamsE:
	.zero		3584


//--------------------- .nv.constant0._ZN7cutlass13device_kernelIN5flash11enable_sm90INS1_16FlashAttnFwdSm90INS1_25CollectiveMainloopFwdSm90ILi2EN4cute5tupleIJNS5_1CILi1EEES8_S8_EEENS6_IJNS7_ILi64EEESA_SA_EEELi512ENS_10bfloat16_tEfNS_4arch4Sm90ELb0ELb1ELb1ELb0ELb1ELb0ELb0ELb0ELb0ELb1ELb0ELb0EEENS1_21CollectiveEpilogueFwdINS6_IJSA_NS7_ILi512EEESA_EEES9_SC_SE_Li256ELb0ELb1ELb0ELb0EEENS1_30DynamicPersistentTileSchedulerILi256ELi128ELb0ELb1ELb1EEEEEEEEEvNT_6ParamsE --------------------------
	.section	.nv.constant0._ZN7cutlass13device_kernelIN5flash11enable_sm90INS1_16FlashAttnFwdSm90INS1_25CollectiveMainloopFwdSm90ILi2EN4cute5tupleIJNS5_1CILi1EEES8_S8_EEENS6_IJNS7_ILi64EEESA_SA_EEELi512ENS_10bfloat16_tEfNS_4arch4Sm90ELb0ELb1ELb1ELb0ELb1ELb0ELb0ELb0ELb0ELb1ELb0ELb0EEENS1_21CollectiveEpilogueFwdINS6_IJSA_NS7_ILi512EEESA_EEES9_SC_SE_Li256ELb0ELb1ELb0ELb0EEENS1_30DynamicPersistentTileSchedulerILi256ELi128ELb0ELb1ELb1EEEEEEEEEvNT_6ParamsE,"a",@progbits
	.sectionflags	@""
	.align	4
.nv.constant0._ZN7cutlass13device_kernelIN5flash11enable_sm90INS1_16FlashAttnFwdSm90INS1_25CollectiveMainloopFwdSm90ILi2EN4cute5tupleIJNS5_1CILi1EEES8_S8_EEENS6_IJNS7_ILi64EEESA_SA_EEELi512ENS_10bfloat16_tEfNS_4arch4Sm90ELb0ELb1ELb1ELb0ELb1ELb0ELb0ELb0ELb0ELb1ELb0ELb0EEENS1_21CollectiveEpilogueFwdINS6_IJSA_NS7_ILi512EEESA_EEES9_SC_SE_Li256ELb0ELb1ELb0ELb0EEENS1_30DynamicPersistentTileSchedulerILi256ELi128ELb0ELb1ELb1EEEEEEEEEvNT_6ParamsE:
	.zero		3328


//--------------------- .nv.constant0._ZN7cutlass13device_kernelIN5flash11enable_sm90INS1_16FlashAttnFwdSm90INS1_25CollectiveMainloopFwdSm90ILi2EN4cute5tupleIJNS5_1CILi1EEES8_S8_EEENS6_IJNS7_ILi64EEESA_SA_EEELi512ENS_10bfloat16_tEfNS_4arch4Sm90ELb0ELb1ELb1ELb0ELb1ELb0ELb1ELb0ELb0ELb1ELb0ELb0EEENS1_21CollectiveEpilogueFwdINS6_IJSA_NS7_ILi512EEESA_EEES9_SC_SE_Li256ELb0ELb1ELb0ELb0EEENS1_30DynamicPersistentTileSchedulerILi256ELi128ELb0ELb1ELb1EEEEEEEEEvNT_6ParamsE --------------------------
	.section	.nv.constant0._ZN7cutlass13device_kernelIN5flash11enable_sm90INS1_16FlashAttnFwdSm90INS1_25CollectiveMainloopFwdSm90ILi2EN4cute5tupleIJNS5_1CILi1EEES8_S8_EEENS6_IJNS7_ILi64EEESA_SA_EEELi512ENS_10bfloat16_tEfNS_4arch4Sm90ELb0ELb1ELb1ELb0ELb1ELb0ELb1ELb0ELb0ELb1ELb0ELb0EEENS1_21CollectiveEpilogueFwdINS6_IJSA_NS7_ILi512EEESA_EEES9_SC_SE_Li256ELb0ELb1ELb0ELb0EEENS1_30DynamicPersistentTileSchedulerILi256ELi128ELb0ELb1ELb1EEEEEEEEEvNT_6ParamsE,"a",@progbits
	.sectionflags	@""
	.align	4
.nv.constant0._ZN7cutlass13device_kernelIN5flash11enable_sm90INS1_16FlashAttnFwdSm90INS1_25CollectiveMainloopFwdSm90ILi2EN4cute5tupleIJNS5_1CILi1EEES8_S8_EEENS6_IJNS7_ILi64EEESA_SA_EEELi512ENS_10bfloat16_tEfNS_4arch4Sm90ELb0ELb1ELb1ELb0ELb1ELb0ELb1ELb0ELb0ELb1ELb0ELb0EEENS1_21CollectiveEpilogueFwdINS6_IJSA_NS7_ILi512EEESA_EEES9_SC_SE_Li256ELb0ELb1ELb0ELb0EEENS1_30DynamicPersistentTileSchedulerILi256ELi128ELb0ELb1ELb1EEEEEEEEEvNT_6ParamsE:
	.zero		3584


//--------------------- .nv.constant0._ZN7cutlass13device_kernelIN5flash11enable_sm90INS1_16FlashAttnFwdSm90INS1_25CollectiveMainloopFwdSm90ILi2EN4cute5tupleIJNS5_1CILi1EEES8_S8_EEENS6_IJNS7_ILi64EEESA_SA_EEELi512ENS_10bfloat16_tEfNS_4arch4Sm90ELb0ELb1ELb1ELb1ELb1ELb0ELb0ELb0ELb0ELb1ELb0ELb0EEENS1_21CollectiveEpilogueFwdINS6_IJSA_NS7_ILi512EEESA_EEES9_SC_SE_Li256ELb1ELb1ELb0ELb0EEENS1_36VarlenDynamicPersistentTileSchedulerILi64ELi64ELi256ELi128ELb0ELb1ELb1ELb1ELb0ELb1EEEEEEEEEvNT_6ParamsE --------------------------
	.section	.nv.constant0._ZN7cutlass13device_kernelIN5flash11enable_sm90INS1_16FlashAttnFwdSm90INS1_25CollectiveMainloopFwdSm90ILi2EN4cute5tupleIJNS5_1CILi1EEES8_S8_EEENS6_IJNS7_ILi64EEESA_SA_EEELi512ENS_10bfloat16_tEfNS_4arch4Sm90ELb0ELb1ELb1ELb1ELb1ELb0ELb0ELb0ELb0ELb1ELb0ELb0EEENS1_21CollectiveEpilogueFwdINS6_IJSA_NS7_ILi512EEESA_EEES9_SC_SE_Li256ELb1ELb1ELb0ELb0EEENS1_36VarlenDynamicPersistentTileSchedulerILi64ELi64ELi256ELi128ELb0ELb1ELb1ELb1ELb0ELb1EEEEEEEEEvNT_6ParamsE,"a",@progbits
	.sectionflags	@""
	.align	4
.nv.constant0._ZN7cutlass13device_kernelIN5flash11enable_sm90INS1_16FlashAttnFwdSm90INS1_25CollectiveMainloopFwdSm90ILi2EN4cute5tupleIJNS5_1CILi1EEES8_S8_EEENS6_IJNS7_ILi64EEESA_SA_EEELi512ENS_10bfloat16_tEfNS_4arch4Sm90ELb0ELb1ELb1ELb1ELb1ELb0ELb0ELb0ELb0ELb1ELb0ELb0EEENS1_21CollectiveEpilogueFwdINS6_IJSA_NS7_ILi512EEESA_EEES9_SC_SE_Li256ELb1ELb1ELb0ELb0EEENS1_36VarlenDynamicPersistentTileSchedulerILi64ELi64ELi256ELi128ELb0ELb1ELb1ELb1ELb0ELb1EEEEEEEEEvNT_6ParamsE:
	.zero		3328


//--------------------- .nv.constant0._ZN7cutlass13device_kernelIN5flash11enable_sm90INS1_16FlashAttnFwdSm90INS1_25CollectiveMainloopFwdSm90ILi2EN4cute5tupleIJNS5_1CILi1EEES8_S8_EEENS6_IJNS7_ILi64EEESA_SA_EEELi512ENS_10bfloat16_tEfNS_4arch4Sm90ELb0ELb1ELb1ELb1ELb1ELb1ELb0ELb0ELb0ELb1ELb0ELb0EEENS1_21CollectiveEpilogueFwdINS6_IJSA_NS7_ILi512EEESA_EEES9_SC_SE_Li256ELb1ELb1ELb0ELb0EEENS1_36VarlenDynamicPersistentTileSchedulerILi64ELi64ELi256ELi128ELb0ELb1ELb1ELb1ELb0ELb1EEEEEEEEEvNT_6ParamsE --------------------------
	.section	.nv.constant0._ZN7cutlass13device_kernelIN5flash11enable_sm90INS1_16FlashAttnFwdSm90INS1_25CollectiveMainloopFwdSm90ILi2EN4cute5tupleIJNS5_1CILi1EEES8_S8_EEENS6_IJNS7_ILi64EEESA_SA_EEELi512ENS_10bfloat16_tEfNS_4arch4Sm90ELb0ELb1ELb1ELb1ELb1ELb1ELb0ELb0ELb0ELb1ELb0ELb0EEENS1_21CollectiveEpilogueFwdINS6_IJSA_NS7_ILi512EEESA_EEES9_SC_SE_Li256ELb1ELb1ELb0ELb0EEENS1_36VarlenDynamicPersistentTileSchedulerILi64ELi64ELi256ELi128ELb0ELb1ELb1ELb1ELb0ELb1EEEEEEEEEvNT_6ParamsE,"a",@progbits
	.sectionflags	@""
	.align	4
.nv.constant0._ZN7cutlass13device_kernelIN5flash11enable_sm90INS1_16FlashAttnFwdSm90INS1_25CollectiveMainloopFwdSm90ILi2EN4cute5tupleIJNS5_1CILi1EEES8_S8_EEENS6_IJNS7_ILi64EEESA_SA_EEELi512ENS_10bfloat16_tEfNS_4arch4Sm90ELb0ELb1ELb1ELb1ELb1ELb1ELb0ELb0ELb0ELb1ELb0ELb0EEENS1_21CollectiveEpilogueFwdINS6_IJSA_NS7_ILi512EEESA_EEES9_SC_SE_Li256ELb1ELb1ELb0ELb0EEENS1_36VarlenDynamicPersistentTileSchedulerILi64ELi64ELi256ELi128ELb0ELb1ELb1ELb1ELb0ELb1EEEEEEEEEvNT_6ParamsE:
	.zero		3328


//--------------------- .nv.constant0._ZN7cutlass13device_kernelIN5flash11enable_sm90INS1_16FlashAttnFwdSm90INS1_25CollectiveMainloopFwdSm90ILi2EN4cute5tupleIJNS5_1CILi1EEES8_S8_EEENS6_IJNS7_ILi64EEESA_SA_EEELi512ENS_10bfloat16_tEfNS_4arch4Sm90ELb0ELb1ELb1ELb1ELb1ELb0ELb1ELb0ELb0ELb1ELb0ELb0EEENS1_21CollectiveEpilogueFwdINS6_IJSA_NS7_ILi512EEESA_EEES9_SC_SE_Li256ELb1ELb1ELb0ELb0EEENS1_36VarlenDynamicPersistentTileSchedulerILi64ELi64ELi256ELi128ELb0ELb1ELb1ELb1ELb0ELb1EEEEEEEEEvNT_6ParamsE --------------------------
	.section	.nv.constant0._ZN7cutlass13device_kernelIN5flash11enable_sm90INS1_16FlashAttnFwdSm90INS1_25CollectiveMainloopFwdSm90ILi2EN4cute5tupleIJNS5_1CILi1EEES8_S8_EEENS6_IJNS7_ILi64EEESA_SA_EEELi512ENS_10bfloat16_tEfNS_4arch4Sm90ELb0ELb1ELb1ELb1ELb1ELb0ELb1ELb0ELb0ELb1ELb0ELb0EEENS1_21CollectiveEpilogueFwdINS6_IJSA_NS7_ILi512EEESA_EEES9_SC_SE_Li256ELb1ELb1ELb0ELb0EEENS1_36VarlenDynamicPersistentTileSchedulerILi64ELi64ELi256ELi128ELb0ELb1ELb1ELb1ELb0ELb1EEEEEEEEEvNT_6ParamsE,"a",@progbits
	.sectionflags	@""
	.align	4
.nv.constant0._ZN7cutlass13device_kernelIN5flash11enable_sm90INS1_16FlashAttnFwdSm90INS1_25CollectiveMainloopFwdSm90ILi2EN4cute5tupleIJNS5_1CILi1EEES8_S8_EEENS6_IJNS7_ILi64EEESA_SA_EEELi512ENS_10bfloat16_tEfNS_4arch4Sm90ELb0ELb1ELb1ELb1ELb1ELb0ELb1ELb0ELb0ELb1ELb0ELb0EEENS1_21CollectiveEpilogueFwdINS6_IJSA_NS7_ILi512EEESA_EEES9_SC_SE_Li256ELb1ELb1ELb0ELb0EEENS1_36VarlenDynamicPersistentTileSchedulerILi64ELi64ELi256ELi128ELb0ELb1ELb1ELb1ELb0ELb1EEEEEEEEEvNT_6ParamsE:
	.zero		3584


//--------------------- .nv.constant0._ZN7cutlass13device_kernelIN5flash11enable_sm90INS1_16FlashAttnFwdSm90INS1_25CollectiveMainloopFwdSm90ILi2EN4cute5tupleIJNS5_1CILi1EEES8_S8_EEENS6_IJNS7_ILi64EEESA_SA_EEELi512ENS_10bfloat16_tEfNS_4arch4Sm90ELb0ELb1ELb1ELb1ELb1ELb1ELb1ELb0ELb0ELb1ELb0ELb0EEENS1_21CollectiveEpilogueFwdINS6_IJSA_NS7_ILi512EEESA_EEES9_SC_SE_Li256ELb1ELb1ELb0ELb0EEENS1_36VarlenDynamicPersistentTileSchedulerILi64ELi64ELi256ELi128ELb0ELb1ELb1ELb1ELb0ELb1EEEEEEEEEvNT_6ParamsE --------------------------
	.section	.nv.constant0._ZN7cutlass13device_kernelIN5flash11enable_sm90INS1_16FlashAttnFwdSm90INS1_25CollectiveMainloopFwdSm90ILi2EN4cute5tupleIJNS5_1CILi1EEES8_S8_EEENS6_IJNS7_ILi64EEESA_SA_EEELi512ENS_10bfloat16_tEfNS_4arch4Sm90ELb0ELb1ELb1ELb1ELb1ELb1ELb1ELb0ELb0ELb1ELb0ELb0EEENS1_21CollectiveEpilogueFwdINS6_IJSA_NS7_ILi512EEESA_EEES9_SC_SE_Li256ELb1ELb1ELb0ELb0EEENS1_36VarlenDynamicPersistentTileSchedulerILi64ELi64ELi256ELi128ELb0ELb1ELb1ELb1ELb0ELb1EEEEEEEEEvNT_6ParamsE,"a",@progbits
	.sectionflags	@""
	.align	4
.nv.constant0._ZN7cutlass13device_kernelIN5flash11enable_sm90INS1_16FlashAttnFwdSm90INS1_25CollectiveMainloopFwdSm90ILi2EN4cute5tupleIJNS5_1CILi1EEES8_S8_EEENS6_IJNS7_ILi64EEESA_SA_EEELi512ENS_10bfloat16_tEfNS_4arch4Sm90ELb0ELb1ELb1ELb1ELb1ELb1ELb1ELb0ELb0ELb1ELb0ELb0EEENS1_21CollectiveEpilogueFwdINS6_IJSA_NS7_ILi512EEESA_EEES9_SC_SE_Li256ELb1ELb1ELb0ELb0EEENS1_36VarlenDynamicPersistentTileSchedulerILi64ELi64ELi256ELi128ELb0ELb1ELb1ELb1ELb0ELb1EEEEEEEEEvNT_6ParamsE:
	.zero		3584


//--------------------- .nv.constant0._ZN7cutlass13device_kernelIN5flash11enable_sm90INS1_16FlashAttnFwdSm90INS1_25CollectiveMainloopFwdSm90ILi2EN4cute5tupleIJNS5_1CILi1EEES8_S8_EEENS6_IJNS7_ILi64EEESA_SA_EEELi512ENS_10bfloat16_tEfNS_4arch4Sm90ELb1ELb0ELb1ELb0ELb1ELb0ELb0ELb0ELb0ELb1ELb0ELb0EEENS1_21CollectiveEpilogueFwdINS6_IJSA_NS7_ILi512EEESA_EEES9_SC_SE_Li256ELb0ELb1ELb0ELb0EEENS1_30DynamicPersistentTileSchedulerILi256ELi128ELb0ELb1ELb1EEEEEEEEEvNT_6ParamsE --------------------------
	.section	.nv.constant0._ZN7cutlass13device_kernelIN5flash11enable_sm90INS1_16FlashAttnFwdSm90INS1_25CollectiveMainloopFwdSm90ILi2EN4cute5tupleIJNS5_1CILi1EEES8_S8_EEENS6_IJNS7_ILi64EEESA_SA_EEELi512ENS_10bfloat16_tEfNS_4arch4Sm90ELb1ELb0ELb1ELb0ELb1ELb0ELb0ELb0ELb0ELb1ELb0ELb0EEENS1_21CollectiveEpilogueFwdINS6_IJSA_NS7_ILi512EEESA_EEES9_SC_SE_Li256ELb0ELb1ELb0ELb0EEENS1_30DynamicPersistentTileSchedulerILi256ELi128ELb0ELb1ELb1EEEEEEEEEvNT_6ParamsE,"a",@progbits
	.sectionflags	@""
	.align	4
.nv.constant0._ZN7cutlass13device_kernelIN5flash11enable_sm90INS1_16FlashAttnFwdSm90INS1_25CollectiveMainloopFwdSm90ILi2EN4cute5tupleIJNS5_1CILi1EEES8_S8_EEENS6_IJNS7_ILi64EEESA_SA_EEELi512ENS_10bfloat16_tEfNS_4arch4Sm90ELb1ELb0ELb1ELb0ELb1ELb0ELb0ELb0ELb0ELb1ELb0ELb0EEENS1_21CollectiveEpilogueFwdINS6_IJSA_NS7_ILi512EEESA_EEES9_SC_SE_Li256ELb0ELb1ELb0ELb0EEENS1_30DynamicPersistentTileSchedulerILi256ELi128ELb0ELb1ELb1EEEEEEEEEvNT_6ParamsE:
	.zero		3328


//--------------------- .nv.constant0._ZN7cutlass13device_kernelIN5flash11enable_sm90INS1_16FlashAttnFwdSm90INS1_25CollectiveMainloopFwdSm90ILi2EN4cute5tupleIJNS5_1CILi1EEES8_S8_EEENS6_IJNS7_ILi64EEESA_SA_EEELi512ENS_10bfloat16_tEfNS_4arch4Sm90ELb1ELb0ELb1ELb0ELb1ELb0ELb1ELb0ELb0ELb1ELb0ELb0EEENS1_21CollectiveEpilogueFwdINS6_IJSA_NS7_ILi512EEESA_EEES9_SC_SE_Li256ELb0ELb1ELb0ELb0EEENS1_30DynamicPersistentTileSchedulerILi256ELi128ELb0ELb1ELb1EEEEEEEEEvNT_6ParamsE --------------------------
	.section	.nv.constant0._ZN7cutlass13device_kernelIN5flash11enable_sm90INS1_16FlashAttnFwdSm90INS1_25CollectiveMainloopFwdSm90ILi2EN4cute5tupleIJNS5_1CILi1EEES8_S8_EEENS6_IJNS7_ILi64EEESA_SA_EEELi512ENS_10bfloat16_tEfNS_4arch4Sm90ELb1ELb0ELb1ELb0ELb1ELb0ELb1ELb0ELb0ELb1ELb0ELb0EEENS1_21CollectiveEpilogueFwdINS6_IJSA_NS7_ILi512EEESA_EEES9_SC_SE_Li256ELb0ELb1ELb0ELb0EEENS1_30DynamicPersistentTileSchedulerILi256ELi128ELb0ELb1ELb1EEEEEEEEEvNT_6ParamsE,"a",@progbits
	.sectionflags	@""
	.align	4
.nv.constant0._ZN7cutlass13device_kernelIN5flash11enable_sm90INS1_16FlashAttnFwdSm90INS1_25CollectiveMainloopFwdSm90ILi2EN4cute5tupleIJNS5_1CILi1EEES8_S8_EEENS6_IJNS7_ILi64EEESA_SA_EEELi512ENS_10bfloat16_tEfNS_4arch4Sm90ELb1ELb0ELb1ELb0ELb1ELb0ELb1ELb0ELb0ELb1ELb0ELb0EEENS1_21CollectiveEpilogueFwdINS6_IJSA_NS7_ILi512EEESA_EEES9_SC_SE_Li256ELb0ELb1ELb0ELb0EEENS1_30DynamicPersistentTileSchedulerILi256ELi128ELb0ELb1ELb1EEEEEEEEEvNT_6ParamsE:
	.zero		3584


//--------------------- .nv.constant0._ZN7cutlass13device_kernelIN5flash11enable_sm90INS1_16FlashAttnFwdSm90INS1_25CollectiveMainloopFwdSm90ILi2EN4cute5tupleIJNS5_1CILi1EEES8_S8_EEENS6_IJNS7_ILi64EEESA_SA_EEELi512ENS_10bfloat16_tEfNS_4arch4Sm90ELb1ELb0ELb1ELb1ELb1ELb0ELb0ELb0ELb0ELb1ELb0ELb0EEENS1_21CollectiveEpilogueFwdINS6_IJSA_NS7_ILi512EEESA_EEES9_SC_SE_Li256ELb1ELb1ELb0ELb0EEENS1_36VarlenDynamicPersistentTileSchedulerILi64ELi64ELi256ELi128ELb0ELb1ELb1ELb1ELb1ELb1EEEEEEEEEvNT_6ParamsE --------------------------
	.section	.nv.constant0._ZN7cutlass13device_kernelIN5flash11enable_sm90INS1_16FlashAttnFwdSm90INS1_25CollectiveMainloopFwdSm90ILi2EN4cute5tupleIJNS5_1CILi1EEES8_S8_EEENS6_IJNS7_ILi64EEESA_SA_EEELi512ENS_10bfloat16_tEfNS_4arch4Sm90ELb1ELb0ELb1ELb1ELb1ELb0ELb0ELb0ELb0ELb1ELb0ELb0EEENS1_21CollectiveEpilogueFwdINS6_IJSA_NS7_ILi512EEESA_EEES9_SC_SE_Li256ELb1ELb1ELb0ELb0EEENS1_36VarlenDynamicPersistentTileSchedulerILi64ELi64ELi256ELi128ELb0ELb1ELb1ELb1ELb1ELb1EEEEEEEEEvNT_6ParamsE,"a",@progbits
	.sectionflags	@""
	.align	4
.nv.constant0._ZN7cutlass13device_kernelIN5flash11enable_sm90INS1_16FlashAttnFwdSm90INS1_25CollectiveMainloopFwdSm90ILi2EN4cute5tupleIJNS5_1CILi1EEES8_S8_EEENS6_IJNS7_ILi64EEESA_SA_EEELi512ENS_10bfloat16_tEfNS_4arch4Sm90ELb1ELb0ELb1ELb1ELb1ELb0ELb0ELb0ELb0ELb1ELb0ELb0EEENS1_21CollectiveEpilogueFwdINS6_IJSA_NS7_ILi512EEESA_EEES9_SC_SE_Li256ELb1ELb1ELb0ELb0EEENS1_36VarlenDynamicPersistentTileSchedulerILi64ELi64ELi256ELi128ELb0ELb1ELb1ELb1ELb1ELb1EEEEEEEEEvNT_6ParamsE:
	.zero		3328


//--------------------- .nv.constant0._ZN7cutlass13device_kernelIN5flash11enable_sm90INS1_16FlashAttnFwdSm90INS1_25CollectiveMainloopFwdSm90ILi2EN4cute5tupleIJNS5_1CILi1EEES8_S8_EEENS6_IJNS7_ILi64EEESA_SA_EEELi512ENS_10bfloat16_tEfNS_4arch4Sm90ELb1ELb0ELb1ELb1ELb1ELb1ELb0ELb0ELb0ELb1ELb0ELb0EEENS1_21CollectiveEpilogueFwdINS6_IJSA_NS7_ILi512EEESA_EEES9_SC_SE_Li256ELb1ELb1ELb0ELb0EEENS1_36VarlenDynamicPersistentTileSchedulerILi64ELi64ELi256ELi128ELb0ELb1ELb1ELb1ELb1ELb1EEEEEEEEEvNT_6ParamsE --------------------------
	.section	.nv.constant0._ZN7cutlass13device_kernelIN5flash11enable_sm90INS1_16FlashAttnFwdSm90INS1_25CollectiveMainloopFwdSm90ILi2EN4cute5tupleIJNS5_1CILi1EEES8_S8_EEENS6_IJNS7_ILi64EEESA_SA_EEELi512ENS_10bfloat16_tEfNS_4arch4Sm90ELb1ELb0ELb1ELb1ELb1ELb1ELb0ELb0ELb0ELb1ELb0ELb0EEENS1_21CollectiveEpilogueFwdINS6_IJSA_NS7_ILi512EEESA_EEES9_SC_SE_Li256ELb1ELb1ELb0ELb0EEENS1_36VarlenDynamicPersistentTileSchedulerILi64ELi64ELi256ELi128ELb0ELb1ELb1ELb1ELb1ELb1EEEEEEEEEvNT_6ParamsE,"a",@progbits
	.sectionflags	@""
	.align	4
.nv.constant0._ZN7cutlass13device_kernelIN5flash11enable_sm90INS1_16FlashAttnFwdSm90INS1_25CollectiveMainloopFwdSm90ILi2EN4cute5tupleIJNS5_1CILi1EEES8_S8_EEENS6_IJNS7_ILi64EEESA_SA_EEELi512ENS_10bfloat16_tEfNS_4arch4Sm90ELb1ELb0ELb1ELb1ELb1ELb1ELb0ELb0ELb0ELb1ELb0ELb0EEENS1_21CollectiveEpilogueFwdINS6_IJSA_NS7_ILi512EEESA_EEES9_SC_SE_Li256ELb1ELb1ELb0ELb0EEENS1_36VarlenDynamicPersistentTileSchedulerILi64ELi64ELi256ELi128ELb0ELb1ELb1ELb1ELb1ELb1EEEEEEEEEvNT_6ParamsE:
	.zero		3328


//--------------------- .nv.constant0._ZN7cutlass13device_kernelIN5flash11enable_sm90INS1_16FlashAttnFwdSm90INS1_25CollectiveMainloopFwdSm90ILi2EN4cute5tupleIJNS5_1CILi1EEES8_S8_EEENS6_IJNS7_ILi64EEESA_SA_EEELi512ENS_10bfloat16_tEfNS_4arch4Sm90ELb1ELb0ELb1ELb1ELb1ELb0ELb1ELb0ELb0ELb1ELb0ELb0EEENS1_21CollectiveEpilogueFwdINS6_IJSA_NS7_ILi512EEESA_EEES9_SC_SE_Li256ELb1ELb1ELb0ELb0EEENS1_36VarlenDynamicPersistentTileSchedulerILi64ELi64ELi256ELi128ELb0ELb1ELb1ELb1ELb1ELb1EEEEEEEEEvNT_6ParamsE --------------------------
	.section	.nv.constant0._ZN7cutlass13device_kernelIN5flash11enable_sm90INS1_16FlashAttnFwdSm90INS1_25CollectiveMainloopFwdSm90ILi2EN4cute5tupleIJNS5_1CILi1EEES8_S8_EEENS6_IJNS7_ILi64EEESA_SA_EEELi512ENS_10bfloat16_tEfNS_4arch4Sm90ELb1ELb0ELb1ELb1ELb1ELb0ELb1ELb0ELb0ELb1ELb0ELb0EEENS1_21CollectiveEpilogueFwdINS6_IJSA_NS7_ILi512EEESA_EEES9_SC_SE_Li256ELb1ELb1ELb0ELb0EEENS1_36VarlenDynamicPersistentTileSchedulerILi64ELi64ELi256ELi128ELb0ELb1ELb1ELb1ELb1ELb1EEEEEEEEEvNT_6ParamsE,"a",@progbits
	.sectionflags	@""
	.align	4
.nv.constant0._ZN7cutlass13device_kernelIN5flash11enable_sm90INS1_16FlashAttnFwdSm90INS1_25CollectiveMainloopFwdSm90ILi2EN4cute5tupleIJNS5_1CILi1EEES8_S8_EEENS6_IJNS7_ILi64EEESA_SA_EEELi512ENS_10bfloat16_tEfNS_4arch4Sm90ELb1ELb0ELb1ELb1ELb1ELb0ELb1ELb0ELb0ELb1ELb0ELb0EEENS1_21CollectiveEpilogueFwdINS6_IJSA_NS7_ILi512EEESA_EEES9_SC_SE_Li256ELb1ELb1ELb0ELb0EEENS1_36VarlenDynamicPersistentTileSchedulerILi64ELi64ELi256ELi128ELb0ELb1ELb1ELb1ELb1ELb1EEEEEEEEEvNT_6ParamsE:
	.zero		3584


//--------------------- .nv.constant0._ZN7cutlass13device_kernelIN5flash11enable_sm90INS1_16FlashAttnFwdSm90INS1_25CollectiveMainloopFwdSm90ILi2EN4cute5tupleIJNS5_1CILi1EEES8_S8_EEENS6_IJNS7_ILi64EEESA_SA_EEELi512ENS_10bfloat16_tEfNS_4arch4Sm90ELb1ELb0ELb1ELb1ELb1ELb1ELb1ELb0ELb0ELb1ELb0ELb0EEENS1_21CollectiveEpilogueFwdINS6_IJSA_NS7_ILi512EEESA_EEES9_SC_SE_Li256ELb1ELb1ELb0ELb0EEENS1_36VarlenDynamicPersistentTileSchedulerILi64ELi64ELi256ELi128ELb0ELb1ELb1ELb1ELb1ELb1EEEEEEEEEvNT_6ParamsE --------------------------
	.section	.nv.constant0._ZN7cutlass13device_kernelIN5flash11enable_sm90INS1_16FlashAttnFwdSm90INS1_25CollectiveMainloopFwdSm90ILi2EN4cute5tupleIJNS5_1CILi1EEES8_S8_EEENS6_IJNS7_ILi64EEESA_SA_EEELi512ENS_10bfloat16_tEfNS_4arch4Sm90ELb1ELb0ELb1ELb1ELb1ELb1ELb1ELb0ELb0ELb1ELb0ELb0EEENS1_21CollectiveEpilogueFwdINS6_IJSA_NS7_ILi512EEESA_EEES9_SC_SE_Li256ELb1ELb1ELb0ELb0EEENS1_36VarlenDynamicPersistentTileSchedulerILi64ELi64ELi256ELi128ELb0ELb1ELb1ELb1ELb1ELb1EEEEEEEEEvNT_6ParamsE,"a",@progbits
	.sectionflags	@""
	.align	4
.nv.constant0._ZN7cutlass13device_kernelIN5flash11enable_sm90INS1_16FlashAttnFwdSm90INS1_25CollectiveMainloopFwdSm90ILi2EN4cute5tupleIJNS5_1CILi1EEES8_S8_EEENS6_IJNS7_ILi64EEESA_SA_EEELi512ENS_10bfloat16_tEfNS_4arch4Sm90ELb1ELb0ELb1ELb1ELb1ELb1ELb1ELb0ELb0ELb1ELb0ELb0EEENS1_21CollectiveEpilogueFwdINS6_IJSA_NS7_ILi512EEESA_EEES9_SC_SE_Li256ELb1ELb1ELb0ELb0EEENS1_36VarlenDynamicPersistentTileSchedulerILi64ELi64ELi256ELi128ELb0ELb1ELb1ELb1ELb1ELb1EEEEEEEEEvNT_6ParamsE:
	.zero		3584


//--------------------- .nv.constant0._ZN7cutlass13device_kernelIN5flash11enable_sm90INS1_16FlashAttnFwdSm90INS1_25CollectiveMainloopFwdSm90ILi2EN4cute5tupleIJNS5_1CILi1EEES8_S8_EEENS6_IJNS7_ILi128EEENS7_ILi96EEENS7_ILi64EEEEEELi256ENS_10bfloat16_tEfNS_4arch4Sm90ELb0ELb0ELb1ELb0ELb1ELb0ELb0ELb1ELb0ELb1ELb0ELb0EEENS1_21CollectiveEpilogueFwdINS6_IJSA_NS7_ILi256EEESB_EEES9_SE_SG_Li256ELb0ELb1ELb0ELb0EEENS1_29StaticPersistentTileSchedulerILb0EEEEEEEEEvNT_6ParamsE --------------------------
	.section	.nv.constant0._ZN7cutlass13device_kernelIN5flash11enable_sm90INS1_16FlashAttnFwdSm90INS1_25CollectiveMainloopFwdSm90ILi2EN4cute5tupleIJNS5_1CILi1EEES8_S8_EEENS6_IJNS7_ILi128EEENS7_ILi96EEENS7_ILi64EEEEEELi256ENS_10bfloat16_tEfNS_4arch4Sm90ELb0ELb0ELb1ELb0ELb1ELb0ELb0ELb1ELb0ELb1ELb0ELb0EEENS1_21CollectiveEpilogueFwdINS6_IJSA_NS7_ILi256EEESB_EEES9_SE_SG_Li256ELb0ELb1ELb0ELb0EEENS1_29StaticPersistentTileSchedulerILb0EEEEEEEEEvNT_6ParamsE,"a",@progbits
	.sectionflags	@""
	.align	4
.nv.constant0._ZN7cutlass13device_kernelIN5flash11enable_sm90INS1_16FlashAttnFwdSm90INS1_25CollectiveMainloopFwdSm90ILi2EN4cute5tupleIJNS5_1CILi1EEES8_S8_EEENS6_IJNS7_ILi128EEENS7_ILi96EEENS7_ILi64EEEEEELi256ENS_10bfloat16_tEfNS_4arch4Sm90ELb0ELb0ELb1ELb0ELb1ELb0ELb0ELb1ELb0ELb1ELb0ELb0EEENS1_21CollectiveEpilogueFwdINS6_IJSA_NS7_ILi256EEESB_EEES9_SE_SG_Li256ELb0ELb1ELb0ELb0EEENS1_29StaticPersistentTileSchedulerILb0EEEEEEEEEvNT_6ParamsE:
	.zero		3200


//--------------------- .nv.constant0._ZN7cutlass13device_kernelIN5flash11enable_sm90INS1_16FlashAttnFwdSm90INS1_25CollectiveMainloopFwdSm90ILi2EN4cute5tupleIJNS5_1CILi1EEES8_S8_EEENS6_IJNS7_ILi128EEENS7_ILi96EEENS7_ILi64EEEEEELi256ENS_10bfloat16_tEfNS_4arch4Sm90ELb0ELb0ELb1ELb0ELb1ELb0ELb1ELb1ELb0ELb1ELb0ELb0EEENS1_21CollectiveEpilogueFwdINS6_IJSA_NS7_ILi256EEESB_EEES9_SE_SG_Li256ELb0ELb1ELb0ELb0EEENS1_29StaticPersistentTileSchedulerILb0EEEEEEEEEvNT_6ParamsE --------------------------
	.section	.nv.constant0._ZN7cutlass13device_kernelIN5flash11enable_sm90INS1_16FlashAttnFwdSm90INS1_25CollectiveMainloopFwdSm90ILi2EN4cute5tupleIJNS5_1CILi1EEES8_S8_EEENS6_IJNS7_ILi128EEENS7_ILi96EEENS7_ILi64EEEEEELi256ENS_10bfloat16_tEfNS_4arch4Sm90ELb0ELb0ELb1ELb0ELb1ELb0ELb1ELb1ELb0ELb1ELb0ELb0EEENS1_21CollectiveEpilogueFwdINS6_IJSA_NS7_ILi256EEESB_EEES9_SE_SG_Li256ELb0ELb1ELb0ELb0EEENS1_29StaticPersistentTileSchedulerILb0EEEEEEEEEvNT_6ParamsE,"a",@progbits
	.sectionflags	@""
	.align	4
.nv.constant0._ZN7cutlass13device_kernelIN5flash11enable_sm90INS1_16FlashAttnFwdSm90INS1_25CollectiveMainloopFwdSm90ILi2EN4cute5tupleIJNS5_1CILi1EEES8_S8_EEENS6_IJNS7_ILi128EEENS7_ILi96EEENS7_ILi64EEEEEELi256ENS_10bfloat16_tEfNS_4arch4Sm90ELb0ELb0ELb1ELb0ELb1ELb0ELb1ELb1ELb0ELb1ELb0ELb0EEENS1_21CollectiveEpilogueFwdINS6_IJSA_NS7_ILi256EEESB_EEES9_SE_SG_Li256ELb0ELb1ELb0ELb0EEENS1_29StaticPersistentTileSchedulerILb0EEEEEEEEEvNT_6ParamsE:
	.zero		3456


//--------------------- .nv.constant0._ZN7cutlass13device_kernelIN5flash11enable_sm90INS1_16FlashAttnFwdSm90INS1_25CollectiveMainloopFwdSm90ILi2EN4cute5tupleIJNS5_1CILi1EEES8_S8_EEENS6_IJNS7_ILi128EEENS7_ILi96EEENS7_ILi64EEEEEELi256ENS_10bfloat16_tEfNS_4arch4Sm90ELb0ELb0ELb1ELb1ELb1ELb0ELb0ELb1ELb0ELb1ELb0ELb0EEENS1_21CollectiveEpilogueFwdINS6_IJSA_NS7_ILi256EEESB_EEES9_SE_SG_Li256ELb1ELb1ELb0ELb0EEENS1_36VarlenDynamicPersistentTileSchedulerILi128ELi96ELi256ELi128ELb0ELb1ELb1ELb0ELb1ELb1EEEEEEEEEvNT_6ParamsE --------------------------
	.section	.nv.constant0._ZN7cutlass13device_kernelIN5flash11enable_sm90INS1_16FlashAttnFwdSm90INS1_25CollectiveMainloopFwdSm90ILi2EN4cute5tupleIJNS5_1CILi1EEES8_S8_EEENS6_IJNS7_ILi128EEENS7_ILi96EEENS7_ILi64EEEEEELi256ENS_10bfloat16_tEfNS_4arch4Sm90ELb0ELb0ELb1ELb1ELb1ELb0ELb0ELb1ELb0ELb1ELb0ELb0EEENS1_21CollectiveEpilogueFwdINS6_IJSA_NS7_ILi256EEESB_EEES9_SE_SG_Li256ELb1ELb1ELb0ELb0EEENS1_36VarlenDynamicPersistentTileSchedulerILi128ELi96ELi256ELi128ELb0ELb1ELb1ELb0ELb1ELb1EEEEEEEEEvNT_6ParamsE,"a",@progbits
	.sectionflags	@""
	.align	4
.nv.constant0._ZN7cutlass13device_kernelIN5flash11enable_sm90INS1_16FlashAttnFwdSm90INS1_25CollectiveMainloopFwdSm90ILi2EN4cute5tupleIJNS5_1CILi1EEES8_S8_EEENS6_IJNS7_ILi128EEENS7_ILi96EEENS7_ILi64EEEEEELi256ENS_10bfloat16_tEfNS_4arch4Sm90ELb0ELb0ELb1ELb1ELb1ELb0ELb0ELb1ELb0ELb1ELb0ELb0EEENS1_21CollectiveEpilogueFwdINS6_IJSA_NS7_ILi256EEESB_EEES9_SE_SG_Li256ELb1ELb1ELb0ELb0EEENS1_36VarlenDynamicPersistentTileSchedulerILi128ELi96ELi256ELi128ELb0ELb1ELb1ELb0ELb1ELb1EEEEEEEEEvNT_6ParamsE:
	.zero		3328


//--------------------- .nv.constant0._ZN7cutlass13device_kernelIN5flash11enable_sm90INS1_16FlashAttnFwdSm90INS1_25CollectiveMainloopFwdSm90ILi2EN4cute5tupleIJNS5_1CILi1EEES8_S8_EEENS6_IJNS7_ILi128EEENS7_ILi96EEENS7_ILi64EEEEEELi256ENS_10bfloat16_tEfNS_4arch4Sm90ELb0ELb0ELb1ELb1ELb1ELb1ELb0ELb1ELb0ELb1ELb0ELb0EEENS1_21CollectiveEpilogueFwdINS6_IJSA_NS7_ILi256EEESB_EEES9_SE_SG_Li256ELb1ELb1ELb0ELb0EEENS1_36VarlenDynamicPersistentTileSchedulerILi128ELi96ELi256ELi128ELb0ELb1ELb1ELb0ELb1ELb1EEEEEEEEEvNT_6ParamsE --------------------------
	.section	.nv.constant0._ZN7cutlass13device_kernelIN5flash11enable_sm90INS1_16FlashAttnFwdSm90INS1_25CollectiveMainloopFwdSm90ILi2EN4cute5tupleIJNS5_1CILi1EEES8_S8_EEENS6_IJNS7_ILi128EEENS7_ILi96EEENS7_ILi64EEEEEELi256ENS_10bfloat16_tEfNS_4arch4Sm90ELb0ELb0ELb1ELb1ELb1ELb1ELb0ELb1ELb0ELb1ELb0ELb0EEENS1_21CollectiveEpilogueFwdINS6_IJSA_NS7_ILi256EEESB_EEES9_SE_SG_Li256ELb1ELb1ELb0ELb0EEENS1_36VarlenDynamicPersistentTileSchedulerILi128ELi96ELi256ELi128ELb0ELb1ELb1ELb0ELb1ELb1EEEEEEEEEvNT_6ParamsE,"a",@progbits
	.sectionflags	@""
	.align	4
.nv.constant0._ZN7cutlass13device_kernelIN5flash11enable_sm90INS1_16FlashAttnFwdSm90INS1_25CollectiveMainloopFwdSm90ILi2EN4cute5tupleIJNS5_1CILi1EEES8_S8_EEENS6_IJNS7_ILi128EEENS7_ILi96EEENS7_ILi64EEEEEELi256ENS_10bfloat16_tEfNS_4arch4Sm90ELb0ELb0ELb1ELb1ELb1ELb1ELb0ELb1ELb0ELb1ELb0ELb0EEENS1_21CollectiveEpilogueFwdINS6_IJSA_NS7_ILi256EEESB_EEES9_SE_SG_Li256ELb1ELb1ELb0ELb0EEENS1_36VarlenDynamicPersistentTileSchedulerILi128ELi96ELi256ELi128ELb0ELb1ELb1ELb0ELb1ELb1EEEEEEEEEvNT_6ParamsE:
	.zero		3328


//--------------------- .nv.constant0._ZN7cutlass13device_kernelIN5flash11enable_sm90INS1_16FlashAttnFwdSm90INS1_25CollectiveMainloopFwdSm90ILi2EN4cute5tupleIJNS5_1CILi1EEES8_S8_EEENS6_IJNS7_ILi128EEENS7_ILi96EEENS7_ILi64EEEEEELi256ENS_10bfloat16_tEfNS_4arch4Sm90ELb0ELb0ELb1ELb1ELb1ELb0ELb1ELb1ELb0ELb1ELb0ELb0EEENS1_21CollectiveEpilogueFwdINS6_IJSA_NS7_ILi256EEESB_EEES9_SE_SG_Li256ELb1ELb1ELb0ELb0EEENS1_36VarlenDynamicPersistentTileSchedulerILi128ELi96ELi256ELi128ELb0ELb1ELb1ELb0ELb1ELb1EEEEEEEEEvNT_6ParamsE --------------------------
	.section	.nv.constant0._ZN7cutlass13device_kernelIN5flash11enable_sm90INS1_16FlashAttnFwdSm90INS1_25CollectiveMainloopFwdSm90ILi2EN4cute5tupleIJNS5_1CILi1EEES8_S8_EEENS6_IJNS7_ILi128EEENS7_ILi96EEENS7_ILi64EEEEEELi256ENS_10bfloat16_tEfNS_4arch4Sm90ELb0ELb0ELb1ELb1ELb1ELb0ELb1ELb1ELb0ELb1ELb0ELb0EEENS1_21CollectiveEpilogueFwdINS6_IJSA_NS7_ILi256EEESB_EEES9_SE_SG_Li256ELb1ELb1ELb0ELb0EEENS1_36VarlenDynamicPersistentTileSchedulerILi128ELi96ELi256ELi128ELb0ELb1ELb1ELb0ELb1ELb1EEEEEEEEEvNT_6ParamsE,"a",@progbits
	.sectionflags	@""
	.align	4
.nv.constant0._ZN7cutlass13device_kernelIN5flash11enable_sm90INS1_16FlashAttnFwdSm90INS1_25CollectiveMainloopFwdSm90ILi2EN4cute5tupleIJNS5_1CILi1EEES8_S8_EEENS6_IJNS7_ILi128EEENS7_ILi96EEENS7_ILi64EEEEEELi256ENS_10bfloat16_tEfNS_4arch4Sm90ELb0ELb0ELb1ELb1ELb1ELb0ELb1ELb1ELb0ELb1ELb0ELb0EEENS1_21CollectiveEpilogueFwdINS6_IJSA_NS7_ILi256EEESB_EEES9_SE_SG_Li256ELb1ELb1ELb0ELb0EEENS1_36VarlenDynamicPersistentTileSchedulerILi128ELi96ELi256ELi128ELb0ELb1ELb1ELb0ELb1ELb1EEEEEEEEEvNT_6ParamsE:
	.zero		3584


//--------------------- .nv.constant0._ZN7cutlass13device_kernelIN5flash11enable_sm90INS1_16FlashAttnFwdSm90INS1_25CollectiveMainloopFwdSm90ILi2EN4cute5tupleIJNS5_1CILi1EEES8_S8_EEENS6_IJNS7_ILi128EEENS7_ILi96EEENS7_ILi64EEEEEELi256ENS_10bfloat16_tEfNS_4arch4Sm90ELb0ELb0ELb1ELb1ELb1ELb1ELb1ELb1ELb0ELb1ELb0ELb0EEENS1_21CollectiveEpilogueFwdINS6_IJSA_NS7_ILi256EEESB_EEES9_SE_SG_Li256ELb1ELb1ELb0ELb0EEENS1_36VarlenDynamicPersistentTileSchedulerILi128ELi96ELi256ELi128ELb0ELb1ELb1ELb0ELb1ELb1EEEEEEEEEvNT_6ParamsE --------------------------
	.section	.nv.constant0._ZN7cutlass13device_kernelIN5flash11enable_sm90INS1_16FlashAttnFwdSm90INS1_25CollectiveMainloopFwdSm90ILi2EN4cute5tupleIJNS5_1CILi1EEES8_S8_EEENS6_IJNS7_ILi128EEENS7_ILi96EEENS7_ILi64EEEEEELi256ENS_10bfloat16_tEfNS_4arch4Sm90ELb0ELb0ELb1ELb1ELb1ELb1ELb1ELb1ELb0ELb1ELb0ELb0EEENS1_21CollectiveEpilogueFwdINS6_IJSA_NS7_ILi256EEESB_EEES9_SE_SG_Li256ELb1ELb1ELb0ELb0EEENS1_36VarlenDynamicPersistentTileSchedulerILi128ELi96ELi256ELi128ELb0ELb1ELb1ELb0ELb1ELb1EEEEEEEEEvNT_6ParamsE,"a",@progbits
	.sectionflags	@""
	.align	4
.nv.constant0._ZN7cutlass13device_kernelIN5flash11enable_sm90INS1_16FlashAttnFwdSm90INS1_25CollectiveMainloopFwdSm90ILi2EN4cute5tupleIJNS5_1CILi1EEES8_S8_EEENS6_IJNS7_ILi128EEENS7_ILi96EEENS7_ILi64EEEEEELi256ENS_10bfloat16_tEfNS_4arch4Sm90ELb0ELb0ELb1ELb1ELb1ELb1ELb1ELb1ELb0ELb1ELb0ELb0EEENS1_21CollectiveEpilogueFwdINS6_IJSA_NS7_ILi256EEESB_EEES9_SE_SG_Li256ELb1ELb1ELb0ELb0EEENS1_36VarlenDynamicPersistentTileSchedulerILi128ELi96ELi256ELi128ELb0ELb1ELb1ELb0ELb1ELb1EEEEEEEEEvNT_6ParamsE:
	.zero		3584


//--------------------- .nv.constant0._ZN7cutlass13device_kernelIN5flash11enable_sm90INS1_16FlashAttnFwdSm90INS1_25CollectiveMainloopFwdSm90ILi2EN4cute5tupleIJNS5_1CILi1EEES8_S8_EEENS6_IJNS7_ILi128EEENS7_ILi96EEENS7_ILi64EEEEEELi256ENS_10bfloat16_tEfNS_4arch4Sm90ELb0ELb1ELb1ELb0ELb1ELb0ELb0ELb1ELb0ELb1ELb0ELb0EEENS1_21CollectiveEpilogueFwdINS6_IJSA_NS7_ILi256EEESB_EEES9_SE_SG_Li256ELb0ELb1ELb0ELb0EEENS1_30DynamicPersistentTileSchedulerILi256ELi128ELb0ELb1ELb1EEEEEEEEEvNT_6ParamsE --------------------------
	.section	.nv.constant0._ZN7cutlass13device_kernelIN5flash11enable_sm90INS1_16FlashAttnFwdSm90INS1_25CollectiveMainloopFwdSm90ILi2EN4cute5tupleIJNS5_1CILi1EEES8_S8_EEENS6_IJNS7_ILi128EEENS7_ILi96EEENS7_ILi64EEEEEELi256ENS_10bfloat16_tEfNS_4arch4Sm90ELb0ELb1ELb1ELb0ELb1ELb0ELb0ELb1ELb0ELb1ELb0ELb0EEENS1_21CollectiveEpilogueFwdINS6_IJSA_NS7_ILi256EEESB_EEES9_SE_SG_Li256ELb0ELb1ELb0ELb0EEENS1_30DynamicPersistentTileSchedulerILi256ELi128ELb0ELb1ELb1EEEEEEEEEvNT_6ParamsE,"a",@progbits
	.sectionflags	@""
	.align	4
.nv.constant0._ZN7cutlass13device_kernelIN5flash11enable_sm90INS1_16FlashAttnFwdSm90INS1_25CollectiveMainloopFwdSm90ILi2EN4cute5tupleIJNS5_1CILi1EEES8_S8_EEENS6_IJNS7_ILi128EEENS7_ILi96EEENS7_ILi64EEEEEELi256ENS_10bfloat16_tEfNS_4arch4Sm90ELb0ELb1ELb1ELb0ELb1ELb0ELb0ELb1ELb0ELb1ELb0ELb0EEENS1_21CollectiveEpilogueFwdINS6_IJSA_NS7_ILi256EEESB_EEES9_SE_SG_Li256ELb0ELb1ELb0ELb0EEENS1_30DynamicPersistentTileSchedulerILi256ELi128ELb0ELb1ELb1EEEEEEEEEvNT_6ParamsE:
	.zero		3328


//--------------------- .nv.constant0._ZN7cutlass13device_kernelIN5flash11enable_sm90INS1_16FlashAttnFwdSm90INS1_25CollectiveMainloopFwdSm90ILi2EN4cute5tupleIJNS5_1CILi1EEES8_S8_EEENS6_IJNS7_ILi128EEENS7_ILi96EEENS7_ILi64EEEEEELi256ENS_10bfloat16_tEfNS_4arch4Sm90ELb0ELb1ELb1ELb0ELb1ELb0ELb1ELb1ELb0ELb1ELb0ELb0EEENS1_21CollectiveEpilogueFwdINS6_IJSA_NS7_ILi256EEESB_EEES9_SE_SG_Li256ELb0ELb1ELb0ELb0EEENS1_30DynamicPersistentTileSchedulerILi256ELi128ELb0ELb1ELb1EEEEEEEEEvNT_6ParamsE --------------------------
	.section	.nv.constant0._ZN7cutlass13device_kernelIN5flash11enable_sm90INS1_16FlashAttnFwdSm90INS1_25CollectiveMainloopFwdSm90ILi2EN4cute5tupleIJNS5_1CILi1EEES8_S8_EEENS6_IJNS7_ILi128EEENS7_ILi96EEENS7_ILi64EEEEEELi256ENS_10bfloat16_tEfNS_4arch4Sm90ELb0ELb1ELb1ELb0ELb1ELb0ELb1ELb1ELb0ELb1ELb0ELb0EEENS1_21CollectiveEpilogueFwdINS6_IJSA_NS7_ILi256EEESB_EEES9_SE_SG_Li256ELb0ELb1ELb0ELb0EEENS1_30DynamicPersistentTileSchedulerILi256ELi128ELb0ELb1ELb1EEEEEEEEEvNT_6ParamsE,"a",@progbits
	.sectionflags	@""
	.align	4
.nv.constant0._ZN7cutlass13device_kernelIN5flash11enable_sm90INS1_16FlashAttnFwdSm90INS1_25CollectiveMainloopFwdSm90ILi2EN4cute5tupleIJNS5_1CILi1EEES8_S8_EEENS6_IJNS7_ILi128EEENS7_ILi96EEENS7_ILi64EEEEEELi256ENS_10bfloat16_tEfNS_4arch4Sm90ELb0ELb1ELb1ELb0ELb1ELb0ELb1ELb1ELb0ELb1ELb0ELb0EEENS1_21CollectiveEpilogueFwdINS6_IJSA_NS7_ILi256EEESB_EEES9_SE_SG_Li256ELb0ELb1ELb0ELb0EEENS1_30DynamicPersistentTileSchedulerILi256ELi128ELb0ELb1ELb1EEEEEEEEEvNT_6ParamsE:
	.zero		3584


//--------------------- .nv.constant0._ZN7cutlass13device_kernelIN5flash11enable_sm90INS1_16FlashAttnFwdSm90INS1_25CollectiveMainloopFwdSm90ILi2EN4cute5tupleIJNS5_1CILi1EEES8_S8_EEENS6_IJNS7_ILi128EEENS7_ILi96EEENS7_ILi64EEEEEELi256ENS_10bfloat16_tEfNS_4arch4Sm90ELb0ELb1ELb1ELb1ELb1ELb0ELb0ELb1ELb0ELb1ELb0ELb0EEENS1_21CollectiveEpilogueFwdINS6_IJSA_NS7_ILi256EEESB_EEES9_SE_SG_Li256ELb1ELb1ELb0ELb0EEENS1_36VarlenDynamicPersistentTileSchedulerILi128ELi96ELi256ELi128ELb0ELb1ELb1ELb1ELb0ELb1EEEEEEEEEvNT_6ParamsE --------------------------
	.section	.nv.constant0._ZN7cutlass13device_kernelIN5flash11enable_sm90INS1_16FlashAttnFwdSm90INS1_25CollectiveMainloopFwdSm90ILi2EN4cute5tupleIJNS5_1CILi1EEES8_S8_EEENS6_IJNS7_ILi128EEENS7_ILi96EEENS7_ILi64EEEEEELi256ENS_10bfloat16_tEfNS_4arch4Sm90ELb0ELb1ELb1ELb1ELb1ELb0ELb0ELb1ELb0ELb1ELb0ELb0EEENS1_21CollectiveEpilogueFwdINS6_IJSA_NS7_ILi256EEESB_EEES9_SE_SG_Li256ELb1ELb1ELb0ELb0EEENS1_36VarlenDynamicPersistentTileSchedulerILi128ELi96ELi256ELi128ELb0ELb1ELb1ELb1ELb0ELb1EEEEEEEEEvNT_6ParamsE,"a",@progbits
	.sectionflags	@""
	.align	4
.nv.constant0._ZN7cutlass13device_kernelIN5flash11enable_sm90INS1_16FlashAttnFwdSm90INS1_25CollectiveMainloopFwdSm90ILi2EN4cute5tupleIJNS5_1CILi1EEES8_S8_EEENS6_IJNS7_ILi128EEENS7_ILi96EEENS7_ILi64EEEEEELi256ENS_10bfloat16_tEfNS_4arch4Sm90ELb0ELb1ELb1ELb1ELb1ELb0ELb0ELb1ELb0ELb1ELb0ELb0EEENS1_21CollectiveEpilogueFwdINS6_IJSA_NS7_ILi256EEESB_EEES9_SE_SG_Li256ELb1ELb1ELb0ELb0EEENS1_36VarlenDynamicPersistentTileSchedulerILi128ELi96ELi256ELi128ELb0ELb1ELb1ELb1ELb0ELb1EEEEEEEEEvNT_6ParamsE:
	.zero		3328


//--------------------- .nv.constant0._ZN7cutlass13device_kernelIN5flash11enable_sm90INS1_16FlashAttnFwdSm90INS1_25CollectiveMainloopFwdSm90ILi2EN4cute5tupleIJNS5_1CILi1EEES8_S8_EEENS6_IJNS7_ILi128EEENS7_ILi96EEENS7_ILi64EEEEEELi256ENS_10bfloat16_tEfNS_4arch4Sm90ELb0ELb1ELb1ELb1ELb1ELb1ELb0ELb1ELb0ELb1ELb0ELb0EEENS1_21CollectiveEpilogueFwdINS6_IJSA_NS7_ILi256EEESB_EEES9_SE_SG_Li256ELb1ELb1ELb0ELb0EEENS1_36VarlenDynamicPersistentTileSchedulerILi128ELi96ELi256ELi128ELb0ELb1ELb1ELb1ELb0ELb1EEEEEEEEEvNT_6ParamsE --------------------------
	.section	.nv.constant0._ZN7cutlass13device_kernelIN5flash11enable_sm90INS1_16FlashAttnFwdSm90INS1_25CollectiveMainloopFwdSm90ILi2EN4cute5tupleIJNS5_1CILi1EEES8_S8_EEENS6_IJNS7_ILi128EEENS7_ILi96EEENS7_ILi64EEEEEELi256ENS_10bfloat16_tEfNS_4arch4Sm90ELb0ELb1ELb1ELb1ELb1ELb1ELb0ELb1ELb0ELb1ELb0ELb0EEENS1_21CollectiveEpilogueFwdINS6_IJSA_NS7_ILi256EEESB_EEES9_SE_SG_Li256ELb1ELb1ELb0ELb0EEENS1_36VarlenDynamicPersistentTileSchedulerILi128ELi96ELi256ELi128ELb0ELb1ELb1ELb1ELb0ELb1EEEEEEEEEvNT_6ParamsE,"a",@progbits
	.sectionflags	@""
	.align	4
.nv.constant0._ZN7cutlass13device_kernelIN5flash11enable_sm90INS1_16FlashAttnFwdSm90INS1_25CollectiveMainloopFwdSm90ILi2EN4cute5tupleIJNS5_1CILi1EEES8_S8_EEENS6_IJNS7_ILi128EEENS7_ILi96EEENS7_ILi64EEEEEELi256ENS_10bfloat16_tEfNS_4arch4Sm90ELb0ELb1ELb1ELb1ELb1ELb1ELb0ELb1ELb0ELb1ELb0ELb0EEENS1_21CollectiveEpilogueFwdINS6_IJSA_NS7_ILi256EEESB_EEES9_SE_SG_Li256ELb1ELb1ELb0ELb0EEENS1_36VarlenDynamicPersistentTileSchedulerILi128ELi96ELi256ELi128ELb0ELb1ELb1ELb1ELb0ELb1EEEEEEEEEvNT_6ParamsE:
	.zero		3328


//--------------------- .nv.constant0._ZN7cutlass13device_kernelIN5flash11enable_sm90INS1_16FlashAttnFwdSm90INS1_25CollectiveMainloopFwdSm90ILi2EN4cute5tupleIJNS5_1CILi1EEES8_S8_EEENS6_IJNS7_ILi128EEENS7_ILi96EEENS7_ILi64EEEEEELi256ENS_10bfloat16_tEfNS_4arch4Sm90ELb0ELb1ELb1ELb1ELb1ELb0ELb1ELb1ELb0ELb1ELb0ELb0EEENS1_21CollectiveEpilogueFwdINS6_IJSA_NS7_ILi256EEESB_EEES9_SE_SG_Li256ELb1ELb1ELb0ELb0EEENS1_36VarlenDynamicPersistentTileSchedulerILi128ELi96ELi256ELi128ELb0ELb1ELb1ELb1ELb0ELb1EEEEEEEEEvNT_6ParamsE --------------------------
	.section	.nv.constant0._ZN7cutlass13device_kernelIN5flash11enable_sm90INS1_16FlashAttnFwdSm90INS1_25CollectiveMainloopFwdSm90ILi2EN4cute5tupleIJNS5_1CILi1EEES8_S8_EEENS6_IJNS7_ILi128EEENS7_ILi96EEENS7_ILi64EEEEEELi256ENS_10bfloat16_tEfNS_4arch4Sm90ELb0ELb1ELb1ELb1ELb1ELb0ELb1ELb1ELb0ELb1ELb0ELb0EEENS1_21CollectiveEpilogueFwdINS6_IJSA_NS7_ILi256EEESB_EEES9_SE_SG_Li256ELb1ELb1ELb0ELb0EEENS1_36VarlenDynamicPersistentTileSchedulerILi128ELi96ELi256ELi128ELb0ELb1ELb1ELb1ELb0ELb1EEEEEEEEEvNT_6ParamsE,"a",@progbits
	.sectionflags	@""
	.align	4
.nv.constant0._ZN7cutlass13device_kernelIN5flash11enable_sm90INS1_16FlashAttnFwdSm90INS1_25CollectiveMainloopFwdSm90ILi2EN4cute5tupleIJNS5_1CILi1EEES8_S8_EEENS6_IJNS7_ILi128EEENS7_ILi96EEENS7_ILi64EEEEEELi256ENS_10bfloat16_tEfNS_4arch4Sm90ELb0ELb1ELb1ELb1ELb1ELb0ELb1ELb1ELb0ELb1ELb0ELb0EEENS1_21CollectiveEpilogueFwdINS6_IJSA_NS7_ILi256EEESB_EEES9_SE_SG_Li256ELb1ELb1ELb0ELb0EEENS1_36VarlenDynamicPersistentTileSchedulerILi128ELi96ELi256ELi128ELb0ELb1ELb1ELb1ELb0ELb1EEEEEEEEEvNT_6ParamsE:
	.zero		3584


//--------------------- .nv.constant0._ZN7cutlass13device_kernelIN5flash11enable_sm90INS1_16FlashAttnFwdSm90INS1_25CollectiveMainloopFwdSm90ILi2EN4cute5tupleIJNS5_1CILi1EEES8_S8_EEENS6_IJNS7_ILi128EEENS7_ILi96EEENS7_ILi64EEEEEELi256ENS_10bfloat16_tEfNS_4arch4Sm90ELb0ELb1ELb1ELb1ELb1ELb1ELb1ELb1ELb0ELb1ELb0ELb0EEENS1_21CollectiveEpilogueFwdINS6_IJSA_NS7_ILi256EEESB_EEES9_SE_SG_Li256ELb1ELb1ELb0ELb0EEENS1_36VarlenDynamicPersistentTileSchedulerILi128ELi96ELi256ELi128ELb0ELb1ELb1ELb1ELb0ELb1EEEEEEEEEvNT_6ParamsE --------------------------
	.section	.nv.constant0._ZN7cutlass13device_kernelIN5flash11enable_sm90INS1_16FlashAttnFwdSm90INS1_25CollectiveMainloopFwdSm90ILi2EN4cute5tupleIJNS5_1CILi1EEES8_S8_EEENS6_IJNS7_ILi128EEENS7_ILi96EEENS7_ILi64EEEEEELi256ENS_10bfloat16_tEfNS_4arch4Sm90ELb0ELb1ELb1ELb1ELb1ELb1ELb1ELb1ELb0ELb1ELb0ELb0EEENS1_21CollectiveEpilogueFwdINS6_IJSA_NS7_ILi256EEESB_EEES9_SE_SG_Li256ELb1ELb1ELb0ELb0EEENS1_36VarlenDynamicPersistentTileSchedulerILi128ELi96ELi256ELi128ELb0ELb1ELb1ELb1ELb0ELb1EEEEEEEEEvNT_6ParamsE,"a",@progbits
	.sectionflags	@""
	.align	4
.nv.constant0._ZN7cutlass13device_kernelIN5flash11enable_sm90INS1_16FlashAttnFwdSm90INS1_25CollectiveMainloopFwdSm90ILi2EN4cute5tupleIJNS5_1CILi1EEES8_S8_EEENS6_IJNS7_ILi128EEENS7_ILi96EEENS7_ILi64EEEEEELi256ENS_10bfloat16_tEfNS_4arch4Sm90ELb0ELb1ELb1ELb1ELb1ELb1ELb1ELb1ELb0ELb1ELb0ELb0EEENS1_21CollectiveEpilogueFwdINS6_IJSA_NS7_ILi256EEESB_EEES9_SE_SG_Li256ELb1ELb1ELb0ELb0EEENS1_36VarlenDynamicPersistentTileSchedulerILi128ELi96ELi256ELi128ELb0ELb1ELb1ELb1ELb0ELb1EEEEEEEEEvNT_6ParamsE:
	.zero		3584


//--------------------- .nv.constant0._ZN7cutlass13device_kernelIN5flash11enable_sm90INS1_16FlashAttnFwdSm90INS1_25CollectiveMainloopFwdSm90ILi2EN4cute5tupleIJNS5_1CILi1EEES8_S8_EEENS6_IJNS7_ILi128EEENS7_ILi96EEENS7_ILi64EEEEEELi256ENS_10bfloat16_tEfNS_4arch4Sm90ELb1ELb0ELb1ELb0ELb1ELb0ELb0ELb1ELb0ELb1ELb0ELb0EEENS1_21CollectiveEpilogueFwdINS6_IJSA_NS7_ILi256EEESB_EEES9_SE_SG_Li256ELb0ELb1ELb0ELb0EEENS1_30DynamicPersistentTileSchedulerILi256ELi128ELb0ELb1ELb1EEEEEEEEEvNT_6ParamsE --------------------------
	.section	.nv.constant0._ZN7cutlass13device_kernelIN5flash11enable_sm90INS1_16FlashAttnFwdSm90INS1_25CollectiveMainloopFwdSm90ILi2EN4cute5tupleIJNS5_1CILi1EEES8_S8_EEENS6_IJNS7_ILi128EEENS7_ILi96EEENS7_ILi64EEEEEELi256ENS_10bfloat16_tEfNS_4arch4Sm90ELb1ELb0ELb1ELb0ELb1ELb0ELb0ELb1ELb0ELb1ELb0ELb0EEENS1_21CollectiveEpilogueFwdINS6_IJSA_NS7_ILi256EEESB_EEES9_SE_SG_Li256ELb0ELb1ELb0ELb0EEENS1_30DynamicPersistentTileSchedulerILi256ELi128ELb0ELb1ELb1EEEEEEEEEvNT_6ParamsE,"a",@progbits
	.sectionflags	@""
	.align	4
.nv.constant0._ZN7cutlass13device_kernelIN5flash11enable_sm90INS1_16FlashAttnFwdSm90INS1_25CollectiveMainloopFwdSm90ILi2EN4cute5tupleIJNS5_1CILi1EEES8_S8_EEENS6_IJNS7_ILi128EEENS7_ILi96EEENS7_ILi64EEEEEELi256ENS_10bfloat16_tEfNS_4arch4Sm90ELb1ELb0ELb1ELb0ELb1ELb0ELb0ELb1ELb0ELb1ELb0ELb0EEENS1_21CollectiveEpilogueFwdINS6_IJSA_NS7_ILi256EEESB_EEES9_SE_SG_Li256ELb0ELb1ELb0ELb0EEENS1_30DynamicPersistentTileSchedulerILi256ELi128ELb0ELb1ELb1EEEEEEEEEvNT_6ParamsE:
	.zero		3328


//--------------------- .nv.constant0._ZN7cutlass13device_kernelIN5flash11enable_sm90INS1_16FlashAttnFwdSm90INS1_25CollectiveMainloopFwdSm90ILi2EN4cute5tupleIJNS5_1CILi1EEES8_S8_EEENS6_IJNS7_ILi128EEENS7_ILi96EEENS7_ILi64EEEEEELi256ENS_10bfloat16_tEfNS_4arch4Sm90ELb1ELb0ELb1ELb0ELb1ELb0ELb1ELb1ELb0ELb1ELb0ELb0EEENS1_21CollectiveEpilogueFwdINS6_IJSA_NS7_ILi256EEESB_EEES9_SE_SG_Li256ELb0ELb1ELb0ELb0EEENS1_30DynamicPersistentTileSchedulerILi256ELi128ELb0ELb1ELb1EEEEEEEEEvNT_6ParamsE --------------------------
	.section	.nv.constant0._ZN7cutlass13device_kernelIN5flash11enable_sm90INS1_16FlashAttnFwdSm90INS1_25CollectiveMainloopFwdSm90ILi2EN4cute5tupleIJNS5_1CILi1EEES8_S8_EEENS6_IJNS7_ILi128EEENS7_ILi96EEENS7_ILi64EEEEEELi256ENS_10bfloat16_tEfNS_4arch4Sm90ELb1ELb0ELb1ELb0ELb1ELb0ELb1ELb1ELb0ELb1ELb0ELb0EEENS1_21CollectiveEpilogueFwdINS6_IJSA_NS7_ILi256EEESB_EEES9_SE_SG_Li256ELb0ELb1ELb0ELb0EEENS1_30DynamicPersistentTileSchedulerILi256ELi128ELb0ELb1ELb1EEEEEEEEEvNT_6ParamsE,"a",@progbits
	.sectionflags	@""
	.align	4
.nv.constant0._ZN7cutlass13device_kernelIN5flash11enable_sm90INS1_16FlashAttnFwdSm90INS1_25CollectiveMainloopFwdSm90ILi2EN4cute5tupleIJNS5_1CILi1EEES8_S8_EEENS6_IJNS7_ILi128EEENS7_ILi96EEENS7_ILi64EEEEEELi256ENS_10bfloat16_tEfNS_4arch4Sm90ELb1ELb0ELb1ELb0ELb1ELb0ELb1ELb1ELb0ELb1ELb0ELb0EEENS1_21CollectiveEpilogueFwdINS6_IJSA_NS7_ILi256EEESB_EEES9_SE_SG_Li256ELb0ELb1ELb0ELb0EEENS1_30DynamicPersistentTileSchedulerILi256ELi128ELb0ELb1ELb1EEEEEEEEEvNT_6ParamsE:
	.zero		3584


//--------------------- .nv.constant0._ZN7cutlass13device_kernelIN5flash11enable_sm90INS1_16FlashAttnFwdSm90INS1_25CollectiveMainloopFwdSm90ILi2EN4cute5tupleIJNS5_1CILi1EEES8_S8_EEENS6_IJNS7_ILi128EEENS7_ILi96EEENS7_ILi64EEEEEELi256ENS_10bfloat16_tEfNS_4arch4Sm90ELb1ELb0ELb1ELb1ELb1ELb0ELb0ELb1ELb0ELb1ELb0ELb0EEENS1_21CollectiveEpilogueFwdINS6_IJSA_NS7_ILi256EEESB_EEES9_SE_SG_Li256ELb1ELb1ELb0ELb0EEENS1_36VarlenDynamicPersistentTileSchedulerILi128ELi96ELi256ELi128ELb0ELb1ELb1ELb1ELb1ELb1EEEEEEEEEvNT_6ParamsE --------------------------
	.section	.nv.constant0._ZN7cutlass13device_kernelIN5flash11enable_sm90INS1_16FlashAttnFwdSm90INS1_25CollectiveMainloopFwdSm90ILi2EN4cute5tupleIJNS5_1CILi1EEES8_S8_EEENS6_IJNS7_ILi128EEENS7_ILi96EEENS7_ILi64EEEEEELi256ENS_10bfloat16_tEfNS_4arch4Sm90ELb1ELb0ELb1ELb1ELb1ELb0ELb0ELb1ELb0ELb1ELb0ELb0EEENS1_21CollectiveEpilogueFwdINS6_IJSA_NS7_ILi256EEESB_EEES9_SE_SG_Li256ELb1ELb1ELb0ELb0EEENS1_36VarlenDynamicPersistentTileSchedulerILi128ELi96ELi256ELi128ELb0ELb1ELb1ELb1ELb1ELb1EEEEEEEEEvNT_6ParamsE,"a",@progbits
	.sectionflags	@""
	.align	4
.nv.constant0._ZN7cutlass13device_kernelIN5flash11enable_sm90INS1_16FlashAttnFwdSm90INS1_25CollectiveMainloopFwdSm90ILi2EN4cute5tupleIJNS5_1CILi1EEES8_S8_EEENS6_IJNS7_ILi128EEENS7_ILi96EEENS7_ILi64EEEEEELi256ENS_10bfloat16_tEfNS_4arch4Sm90ELb1ELb0ELb1ELb1ELb1ELb0ELb0ELb1ELb0ELb1ELb0ELb0EEENS1_21CollectiveEpilogueFwdINS6_IJSA_NS7_ILi256EEESB_EEES9_SE_SG_Li256ELb1ELb1ELb0ELb0EEENS1_36VarlenDynamicPersistentTileSchedulerILi128ELi96ELi256ELi128ELb0ELb1ELb1ELb1ELb1ELb1EEEEEEEEEvNT_6ParamsE:
	.zero		3328


//--------------------- .nv.constant0._ZN7cutlass13device_kernelIN5flash11enable_sm90INS1_16FlashAttnFwdSm90INS1_25CollectiveMainloopFwdSm90ILi2EN4cute5tupleIJNS5_1CILi1EEES8_S8_EEENS6_IJNS7_ILi128EEENS7_ILi96EEENS7_ILi64EEEEEELi256ENS_10bfloat16_tEfNS_4arch4Sm90ELb1ELb0ELb1ELb1ELb1ELb1ELb0ELb1ELb0ELb1ELb0ELb0EEENS1_21CollectiveEpilogueFwdINS6_IJSA_NS7_ILi256EEESB_EEES9_SE_SG_Li256ELb1ELb1ELb0ELb0EEENS1_36VarlenDynamicPersistentTileSchedulerILi128ELi96ELi256ELi128ELb0ELb1ELb1ELb1ELb1ELb1EEEEEEEEEvNT_6ParamsE --------------------------
	.section	.nv.constant0._ZN7cutlass13device_kernelIN5flash11enable_sm90INS1_16FlashAttnFwdSm90INS1_25CollectiveMainloopFwdSm90ILi2EN4cute5tupleIJNS5_1CILi1EEES8_S8_EEENS6_IJNS7_ILi128EEENS7_ILi96EEENS7_ILi64EEEEEELi256ENS_10bfloat16_tEfNS_4arch4Sm90ELb1ELb0ELb1ELb1ELb1ELb1ELb0ELb1ELb0ELb1ELb0ELb0EEENS1_21CollectiveEpilogueFwdINS6_IJSA_NS7_ILi256EEESB_EEES9_SE_SG_Li256ELb1ELb1ELb0ELb0EEENS1_36VarlenDynamicPersistentTileSchedulerILi128ELi96ELi256ELi128ELb0ELb1ELb1ELb1ELb1ELb1EEEEEEEEEvNT_6ParamsE,"a",@progbits
	.sectionflags	@""
	.align	4
.nv.constant0._ZN7cutlass13device_kernelIN5flash11enable_sm90INS1_16FlashAttnFwdSm90INS1_25CollectiveMainloopFwdSm90ILi2EN4cute5tupleIJNS5_1CILi1EEES8_S8_EEENS6_IJNS7_ILi128EEENS7_ILi96EEENS7_ILi64EEEEEELi256ENS_10bfloat16_tEfNS_4arch4Sm90ELb1ELb0ELb1ELb1ELb1ELb1ELb0ELb1ELb0ELb1ELb0ELb0EEENS1_21CollectiveEpilogueFwdINS6_IJSA_NS7_ILi256EEESB_EEES9_SE_SG_Li256ELb1ELb1ELb0ELb0EEENS1_36VarlenDynamicPersistentTileSchedulerILi128ELi96ELi256ELi128ELb0ELb1ELb1ELb1ELb1ELb1EEEEEEEEEvNT_6ParamsE:
	.zero		3328


//--------------------- .nv.constant0._ZN7cutlass13device_kernelIN5flash11enable_sm90INS1_16FlashAttnFwdSm90INS1_25CollectiveMainloopFwdSm90ILi2EN4cute5tupleIJNS5_1CILi1EEES8_S8_EEENS6_IJNS7_ILi128EEENS7_ILi96EEENS7_ILi64EEEEEELi256ENS_10bfloat16_tEfNS_4arch4Sm90ELb1ELb0ELb1ELb1ELb1ELb0ELb1ELb1ELb0ELb1ELb0ELb0EEENS1_21CollectiveEpilogueFwdINS6_IJSA_NS7_ILi256EEESB_EEES9_SE_SG_Li256ELb1ELb1ELb0ELb0EEENS1_36VarlenDynamicPersistentTileSchedulerILi128ELi96ELi256ELi128ELb0ELb1ELb1ELb1ELb1ELb1EEEEEEEEEvNT_6ParamsE --------------------------
	.section	.nv.constant0._ZN7cutlass13device_kernelIN5flash11enable_sm90INS1_16FlashAttnFwdSm90INS1_25CollectiveMainloopFwdSm90ILi2EN4cute5tupleIJNS5_1CILi1EEES8_S8_EEENS6_IJNS7_ILi128EEENS7_ILi96EEENS7_ILi64EEEEEELi256ENS_10bfloat16_tEfNS_4arch4Sm90ELb1ELb0ELb1ELb1ELb1ELb0ELb1ELb1ELb0ELb1ELb0ELb0EEENS1_21CollectiveEpilogueFwdINS6_IJSA_NS7_ILi256EEESB_EEES9_SE_SG_Li256ELb1ELb1ELb0ELb0EEENS1_36VarlenDynamicPersistentTileSchedulerILi128ELi96ELi256ELi128ELb0ELb1ELb1ELb1ELb1ELb1EEEEEEEEEvNT_6ParamsE,"a",@progbits
	.sectionflags	@""
	.align	4
.nv.constant0._ZN7cutlass13device_kernelIN5flash11enable_sm90INS1_16FlashAttnFwdSm90INS1_25CollectiveMainloopFwdSm90ILi2EN4cute5tupleIJNS5_1CILi1EEES8_S8_EEENS6_IJNS7_ILi128EEENS7_ILi96EEENS7_ILi64EEEEEELi256ENS_10bfloat16_tEfNS_4arch4Sm90ELb1ELb0ELb1ELb1ELb1ELb0ELb1ELb1ELb0ELb1ELb0ELb0EEENS1_21CollectiveEpilogueFwdINS6_IJSA_NS7_ILi256EEESB_EEES9_SE_SG_Li256ELb1ELb1ELb0ELb0EEENS1_36VarlenDynamicPersistentTileSchedulerILi128ELi96ELi256ELi128ELb0ELb1ELb1ELb1ELb1ELb1EEEEEEEEEvNT_6ParamsE:
	.zero		3584


//--------------------- .nv.constant0._ZN7cutlass13device_kernelIN5flash11enable_sm90INS1_16FlashAttnFwdSm90INS1_25CollectiveMainloopFwdSm90ILi2EN4cute5tupleIJNS5_1CILi1EEES8_S8_EEENS6_IJNS7_ILi128EEENS7_ILi96EEENS7_ILi64EEEEEELi256ENS_10bfloat16_tEfNS_4arch4Sm90ELb1ELb0ELb1ELb1ELb1ELb1ELb1ELb1ELb0ELb1ELb0ELb0EEENS1_21CollectiveEpilogueFwdINS6_IJSA_NS7_ILi256EEESB_EEES9_SE_SG_Li256ELb1ELb1ELb0ELb0EEENS1_36VarlenDynamicPersistentTileSchedulerILi128ELi96ELi256ELi128ELb0ELb1ELb1ELb1ELb1ELb1EEEEEEEEEvNT_6ParamsE --------------------------
	.section	.nv.constant0._ZN7cutlass13device_kernelIN5flash11enable_sm90INS1_16FlashAttnFwdSm90INS1_25CollectiveMainloopFwdSm90ILi2EN4cute5tupleIJNS5_1CILi1EEES8_S8_EEENS6_IJNS7_ILi128EEENS7_ILi96EEENS7_ILi64EEEEEELi256ENS_10bfloat16_tEfNS_4arch4Sm90ELb1ELb0ELb1ELb1ELb1ELb1ELb1ELb1ELb0ELb1ELb0ELb0EEENS1_21CollectiveEpilogueFwdINS6_IJSA_NS7_ILi256EEESB_EEES9_SE_SG_Li256ELb1ELb1ELb0ELb0EEENS1_36VarlenDynamicPersistentTileSchedulerILi128ELi96ELi256ELi128ELb0ELb1ELb1ELb1ELb1ELb1EEEEEEEEEvNT_6ParamsE,"a",@progbits
	.sectionflags	@""
	.align	4
.nv.constant0._ZN7cutlass13device_kernelIN5flash11enable_sm90INS1_16FlashAttnFwdSm90INS1_25CollectiveMainloopFwdSm90ILi2EN4cute5tupleIJNS5_1CILi1EEES8_S8_EEENS6_IJNS7_ILi128EEENS7_ILi96EEENS7_ILi64EEEEEELi256ENS_10bfloat16_tEfNS_4arch4Sm90ELb1ELb0ELb1ELb1ELb1ELb1ELb1ELb1ELb0ELb1ELb0ELb0EEENS1_21CollectiveEpilogueFwdINS6_IJSA_NS7_ILi256EEESB_EEES9_SE_SG_Li256ELb1ELb1ELb0ELb0EEENS1_36VarlenDynamicPersistentTileSchedulerILi128ELi96ELi256ELi128ELb0ELb1ELb1ELb1ELb1ELb1EEEEEEEEEvNT_6ParamsE:
	.zero		3584


//--------------------- SYMBOLS --------------------------

	.type		.nv.reservedSmem.offset0,@object
	.size		.nv.reservedSmem.offset0,0x4
	.type		__assertfail,@function
